	.target	sm_100a

	.elftype	@"ET_EXEC"


//--------------------- .note.nv.tkinfo           --------------------------
	.section	.note.nv.tkinfo,"",@"SHT_NOTE"
	.sectionflags	@"SHF_NOTE_NV_TKINFO"
	.tkinfo
        /*0018*/ 	.word	0x00000002
        /*0030*/ 	.string	""
        /*0030*/ 	.string	"ptxas"
        /*0030*/ 	.string	"Cuda compilation tools, release 13.0, V13.0.88"
        /*0030*/ 	.string	"Build cuda_13.0.r13.0/compiler.36424714_0"
        /*0030*/ 	.string	"-arch sm_100a -m 64 "



//--------------------- .note.nv.cuinfo           --------------------------
	.section	.note.nv.cuinfo,"",@"SHT_NOTE"
	.sectionflags	@"SHF_NOTE_NV_CUINFO"
        /*0018*/ 	.short	0x0002
        /*001a*/ 	.short	0x0064
        /*001c*/ 	.short	0x0082
	.zero		2


//--------------------- .nv.info                  --------------------------
	.section	.nv.info,"",@"SHT_CUDA_INFO"
	.align	4


	//----- nvinfo : EIATTR_REGCOUNT
	.align		4
        /*0000*/ 	.byte	0x04, 0x2f
        /*0002*/ 	.short	(.L_1 - .L_0)
	.align		4
.L_0:
        /*0004*/ 	.word	index@(_ZN18transformer_engine13normalization19ln_fwd_tuned_kernelINS0_13Kernel_traitsI13__nv_bfloat16S3_13__nv_fp8_e4m3fjLj768ELj1ELj4ELj1ELj16ENS0_18Kernel_traits_baseILj768ES3_S3_S4_fjLj128EEEEEEEvNS0_19ForwardKernelParamsE)
        /*0008*/ 	.word	0x0000005f


	//----- nvinfo : EIATTR_FRAME_SIZE
	.align		4
.L_1:
        /*000c*/ 	.byte	0x04, 0x11
        /*000e*/ 	.short	(.L_3 - .L_2)
	.align		4
.L_2:
        /*0010*/ 	.word	index@($__internal_239_$__cuda_sm20_rcp_rn_f32_slowpath)
        /*0014*/ 	.word	0x00000000


	//----- nvinfo : EIATTR_FRAME_SIZE
	.align		4
.L_3:
        /*0018*/ 	.byte	0x04, 0x11
        /*001a*/ 	.short	(.L_5 - .L_4)
	.align		4
.L_4:
        /*001c*/ 	.word	index@(_ZN18transformer_engine13normalization19ln_fwd_tuned_kernelINS0_13Kernel_traitsI13__nv_bfloat16S3_13__nv_fp8_e4m3fjLj768ELj1ELj4ELj1ELj16ENS0_18Kernel_traits_baseILj768ES3_S3_S4_fjLj128EEEEEEEvNS0_19ForwardKernelParamsE)
        /*0020*/ 	.word	0x00000000


	//----- nvinfo : EIATTR_REGCOUNT
	.align		4
.L_5:
        /*0024*/ 	.byte	0x04, 0x2f
        /*0026*/ 	.short	(.L_7 - .L_6)
	.align		4
.L_6:
        /*0028*/ 	.word	index@(_ZN18transformer_engine13normalization19ln_fwd_tuned_kernelINS0_13Kernel_traitsI13__nv_bfloat16S3_13__nv_fp8_e4m3fjLj1024ELj1ELj4ELj1ELj16ENS0_18Kernel_traits_baseILj1024ES3_S3_S4_fjLj128EEEEEEEvNS0_19ForwardKernelParamsE)
        /*002c*/ 	.word	0x00000080


	//----- nvinfo : EIATTR_FRAME_SIZE
	.align		4
.L_7:
        /*0030*/ 	.byte	0x04, 0x11
        /*0032*/ 	.short	(.L_9 - .L_8)
	.align		4
.L_8:
        /*0034*/ 	.word	index@($__internal_238_$__cuda_sm20_rcp_rn_f32_slowpath)
        /*0038*/ 	.word	0x00000000


	//----- nvinfo : EIATTR_FRAME_SIZE
	.align		4
.L_9:
        /*003c*/ 	.byte	0x04, 0x11
        /*003e*/ 	.short	(.L_11 - .L_10)
	.align		4
.L_10:
        /*0040*/ 	.word	index@(_ZN18transformer_engine13normalization19ln_fwd_tuned_kernelINS0_13Kernel_traitsI13__nv_bfloat16S3_13__nv_fp8_e4m3fjLj1024ELj1ELj4ELj1ELj16ENS0_18Kernel_traits_baseILj1024ES3_S3_S4_fjLj128EEEEEEEvNS0_19ForwardKernelParamsE)
        /*0044*/ 	.word	0x00000000


	//----- nvinfo : EIATTR_REGCOUNT
	.align		4
.L_11:
        /*0048*/ 	.byte	0x04, 0x2f
        /*004a*/ 	.short	(.L_13 - .L_12)
	.align		4
.L_12:
        /*004c*/ 	.word	index@(_ZN18transformer_engine13normalization19ln_fwd_tuned_kernelINS0_13Kernel_traitsI13__nv_bfloat16S3_13__nv_fp8_e4m3fjLj1536ELj1ELj4ELj1ELj16ENS0_18Kernel_traits_baseILj1536ES3_S3_S4_fjLj128EEEEEEEvNS0_19ForwardKernelParamsE)
        /*0050*/ 	.word	0x000000a8


	//----- nvinfo : EIATTR_FRAME_SIZE
	.align		4
.L_13:
        /*0054*/ 	.byte	0x04, 0x11
        /*0056*/ 	.short	(.L_15 - .L_14)
	.align		4
.L_14:
        /*0058*/ 	.word	index@($__internal_237_$__cuda_sm20_rcp_rn_f32_slowpath)
        /*005c*/ 	.word	0x00000000


	//----- nvinfo : EIATTR_FRAME_SIZE
	.align		4
.L_15:
        /*0060*/ 	.byte	0x04, 0x11
        /*0062*/ 	.short	(.L_17 - .L_16)
	.align		4
.L_16:
        /*0064*/ 	.word	index@(_ZN18transformer_engine13normalization19ln_fwd_tuned_kernelINS0_13Kernel_traitsI13__nv_bfloat16S3_13__nv_fp8_e4m3fjLj1536ELj1ELj4ELj1ELj16ENS0_18Kernel_traits_baseILj1536ES3_S3_S4_fjLj128EEEEEEEvNS0_19ForwardKernelParamsE)
        /*0068*/ 	.word	0x00000000


	//----- nvinfo : EIATTR_REGCOUNT
	.align		4
.L_17:
        /*006c*/ 	.byte	0x04, 0x2f
        /*006e*/ 	.short	(.L_19 - .L_18)
	.align		4
.L_18:
        /*0070*/ 	.word	index@(_ZN18transformer_engine13normalization19ln_fwd_tuned_kernelINS0_13Kernel_traitsI13__nv_bfloat16S3_13__nv_fp8_e4m3fjLj2048ELj1ELj4ELj1ELj16ENS0_18Kernel_traits_baseILj2048ES3_S3_S4_fjLj128EEEEEEEvNS0_19ForwardKernelParamsE)
        /*0074*/ 	.word	0x000000ff


	//----- nvinfo : EIATTR_FRAME_SIZE
	.align		4
.L_19:
        /*0078*/ 	.byte	0x04, 0x11
        /*007a*/ 	.short	(.L_21 - .L_20)
	.align		4
.L_20:
        /*007c*/ 	.word	index@($__internal_236_$__cuda_sm20_rcp_rn_f32_slowpath)
        /*0080*/ 	.word	0x00000000


	//----- nvinfo : EIATTR_FRAME_SIZE
	.align		4
.L_21:
        /*0084*/ 	.byte	0x04, 0x11
        /*0086*/ 	.short	(.L_23 - .L_22)
	.align		4
.L_22:
        /*0088*/ 	.word	index@(_ZN18transformer_engine13normalization19ln_fwd_tuned_kernelINS0_13Kernel_traitsI13__nv_bfloat16S3_13__nv_fp8_e4m3fjLj2048ELj1ELj4ELj1ELj16ENS0_18Kernel_traits_baseILj2048ES3_S3_S4_fjLj128EEEEEEEvNS0_19ForwardKernelParamsE)
        /*008c*/ 	.word	0x00000000


	//----- nvinfo : EIATTR_REGCOUNT
	.align		4
.L_23:
        /*0090*/ 	.byte	0x04, 0x2f
        /*0092*/ 	.short	(.L_25 - .L_24)
	.align		4
.L_24:
        /*0094*/ 	.word	index@(_ZN18transformer_engine13normalization19ln_fwd_tuned_kernelINS0_13Kernel_traitsI13__nv_bfloat16S3_13__nv_fp8_e4m3fjLj2304ELj1ELj4ELj1ELj16ENS0_18Kernel_traits_baseILj2304ES3_S3_S4_fjLj128EEEEEEEvNS0_19ForwardKernelParamsE)
        /*0098*/ 	.word	0x000000ff


	//----- nvinfo : EIATTR_FRAME_SIZE
	.align		4
.L_25:
        /*009c*/ 	.byte	0x04, 0x11
        /*009e*/ 	.short	(.L_27 - .L_26)
	.align		4
.L_26:
        /*00a0*/ 	.word	index@($__internal_235_$__cuda_sm20_rcp_rn_f32_slowpath)
        /*00a4*/ 	.word	0x00000000


	//----- nvinfo : EIATTR_FRAME_SIZE
	.align		4
.L_27:
        /*00a8*/ 	.byte	0x04, 0x11
        /*00aa*/ 	.short	(.L_29 - .L_28)
	.align		4
.L_28:
        /*00ac*/ 	.word	index@(_ZN18transformer_engine13normalization19ln_fwd_tuned_kernelINS0_13Kernel_traitsI13__nv_bfloat16S3_13__nv_fp8_e4m3fjLj2304ELj1ELj4ELj1ELj16ENS0_18Kernel_traits_baseILj2304ES3_S3_S4_fjLj128EEEEEEEvNS0_19ForwardKernelParamsE)
        /*00b0*/ 	.word	0x00000000


	//----- nvinfo : EIATTR_REGCOUNT
	.align		4
.L_29:
        /*00b4*/ 	.byte	0x04, 0x2f
        /*00b6*/ 	.short	(.L_31 - .L_30)
	.align		4
.L_30:
        /*00b8*/ 	.word	index@(_ZN18transformer_engine13normalization19ln_fwd_tuned_kernelINS0_13Kernel_traitsI13__nv_bfloat16S3_13__nv_fp8_e4m3fjLj3072ELj1ELj1ELj4ELj16ENS0_18Kernel_traits_baseILj3072ES3_S3_S4_fjLj128EEEEEEEvNS0_19ForwardKernelParamsE)
        /*00bc*/ 	.word	0x00000060


	//----- nvinfo : EIATTR_FRAME_SIZE
	.align		4
.L_31:
        /*00c0*/ 	.byte	0x04, 0x11
        /*00c2*/ 	.short	(.L_33 - .L_32)
	.align		4
.L_32:
        /*00c4*/ 	.word	index@($__internal_234_$__cuda_sm20_rcp_rn_f32_slowpath)
        /*00c8*/ 	.word	0x00000000


	//----- nvinfo : EIATTR_FRAME_SIZE
	.align		4
.L_33:
        /*00cc*/ 	.byte	0x04, 0x11
        /*00ce*/ 	.short	(.L_35 - .L_34)
	.align		4
.L_34:
        /*00d0*/ 	.word	index@(_ZN18transformer_engine13normalization19ln_fwd_tuned_kernelINS0_13Kernel_traitsI13__nv_bfloat16S3_13__nv_fp8_e4m3fjLj3072ELj1ELj1ELj4ELj16ENS0_18Kernel_traits_baseILj3072ES3_S3_S4_fjLj128EEEEEEEvNS0_19ForwardKernelParamsE)
        /*00d4*/ 	.word	0x00000000


	//----- nvinfo : EIATTR_REGCOUNT
	.align		4
.L_35:
        /*00d8*/ 	.byte	0x04, 0x2f
        /*00da*/ 	.short	(.L_37 - .L_36)
	.align		4
.L_36:
        /*00dc*/ 	.word	index@(_ZN18transformer_engine13normalization19ln_fwd_tuned_kernelINS0_13Kernel_traitsI13__nv_bfloat16S3_13__nv_fp8_e4m3fjLj3840ELj1ELj1ELj4ELj4ENS0_18Kernel_traits_baseILj3840ES3_S3_S4_fjLj128EEEEEEEvNS0_19ForwardKernelParamsE)
        /*00e0*/ 	.word	0x00000080


	//----- nvinfo : EIATTR_FRAME_SIZE
	.align		4
.L_37:
        /*00e4*/ 	.byte	0x04, 0x11
        /*00e6*/ 	.short	(.L_39 - .L_38)
	.align		4
.L_38:
        /*00e8*/ 	.word	index@($__internal_233_$__cuda_sm20_rcp_rn_f32_slowpath)
        /*00ec*/ 	.word	0x00000000


	//----- nvinfo : EIATTR_FRAME_SIZE
	.align		4
.L_39:
        /*00f0*/ 	.byte	0x04, 0x11
        /*00f2*/ 	.short	(.L_41 - .L_40)
	.align		4
.L_40:
        /*00f4*/ 	.word	index@(_ZN18transformer_engine13normalization19ln_fwd_tuned_kernelINS0_13Kernel_traitsI13__nv_bfloat16S3_13__nv_fp8_e4m3fjLj3840ELj1ELj1ELj4ELj4ENS0_18Kernel_traits_baseILj3840ES3_S3_S4_fjLj128EEEEEEEvNS0_19ForwardKernelParamsE)
        /*00f8*/ 	.word	0x00000000


	//----- nvinfo : EIATTR_REGCOUNT
	.align		4
.L_41:
        /*00fc*/ 	.byte	0x04, 0x2f
        /*00fe*/ 	.short	(.L_43 - .L_42)
	.align		4
.L_42:
        /*0100*/ 	.word	index@(_ZN18transformer_engine13normalization19ln_fwd_tuned_kernelINS0_13Kernel_traitsI13__nv_bfloat16S3_13__nv_fp8_e4m3fjLj4096ELj1ELj1ELj4ELj16ENS0_18Kernel_traits_baseILj4096ES3_S3_S4_fjLj128EEEEEEEvNS0_19ForwardKernelParamsE)
        /*0104*/ 	.word	0x00000080


	//----- nvinfo : EIATTR_FRAME_SIZE
	.align		4
.L_43:
        /*0108*/ 	.byte	0x04, 0x11
        /*010a*/ 	.short	(.L_45 - .L_44)
	.align		4
.L_44:
        /*010c*/ 	.word	index@($__internal_232_$__cuda_sm20_rcp_rn_f32_slowpath)
        /*0110*/ 	.word	0x00000000


	//----- nvinfo : EIATTR_FRAME_SIZE
	.align		4
.L_45:
        /*0114*/ 	.byte	0x04, 0x11
        /*0116*/ 	.short	(.L_47 - .L_46)
	.align		4
.L_46:
        /*0118*/ 	.word	index@(_ZN18transformer_engine13normalization19ln_fwd_tuned_kernelINS0_13Kernel_traitsI13__nv_bfloat16S3_13__nv_fp8_e4m3fjLj4096ELj1ELj1ELj4ELj16ENS0_18Kernel_traits_baseILj4096ES3_S3_S4_fjLj128EEEEEEEvNS0_19ForwardKernelParamsE)
        /*011c*/ 	.word	0x00000000


	//----- nvinfo : EIATTR_REGCOUNT
	.align		4
.L_47:
        /*0120*/ 	.byte	0x04, 0x2f
        /*0122*/ 	.short	(.L_49 - .L_48)
	.align		4
.L_48:
        /*0124*/ 	.word	index@(_ZN18transformer_engine13normalization19ln_fwd_tuned_kernelINS0_13Kernel_traitsI13__nv_bfloat16S3_13__nv_fp8_e4m3fjLj5120ELj1ELj1ELj4ELj16ENS0_18Kernel_traits_baseILj5120ES3_S3_S4_fjLj128EEEEEEEvNS0_19ForwardKernelParamsE)
        /*0128*/ 	.word	0x000000a8


	//----- nvinfo : EIATTR_FRAME_SIZE
	.align		4
.L_49:
        /*012c*/ 	.byte	0x04, 0x11
        /*012e*/ 	.short	(.L_51 - .L_50)
	.align		4
.L_50:
        /*0130*/ 	.word	index@($__internal_231_$__cuda_sm20_rcp_rn_f32_slowpath)
        /*0134*/ 	.word	0x00000000


	//----- nvinfo : EIATTR_FRAME_SIZE
	.align		4
.L_51:
        /*0138*/ 	.byte	0x04, 0x11
        /*013a*/ 	.short	(.L_53 - .L_52)
	.align		4
.L_52:
        /*013c*/ 	.word	index@(_ZN18transformer_engine13normalization19ln_fwd_tuned_kernelINS0_13Kernel_traitsI13__nv_bfloat16S3_13__nv_fp8_e4m3fjLj5120ELj1ELj1ELj4ELj16ENS0_18Kernel_traits_baseILj5120ES3_S3_S4_fjLj128EEEEEEEvNS0_19ForwardKernelParamsE)
        /*0140*/ 	.word	0x00000000


	//----- nvinfo : EIATTR_REGCOUNT
	.align		4
.L_53:
        /*0144*/ 	.byte	0x04, 0x2f
        /*0146*/ 	.short	(.L_55 - .L_54)
	.align		4
.L_54:
        /*0148*/ 	.word	index@(_ZN18transformer_engine13normalization19ln_fwd_tuned_kernelINS0_13Kernel_traitsI13__nv_bfloat16S3_13__nv_fp8_e4m3fjLj6144ELj1ELj1ELj4ELj16ENS0_18Kernel_traits_baseILj6144ES3_S3_S4_fjLj128EEEEEEEvNS0_19ForwardKernelParamsE)
        /*014c*/ 	.word	0x000000cf


	//----- nvinfo : EIATTR_FRAME_SIZE
	.align		4
.L_55:
        /*0150*/ 	.byte	0x04, 0x11
        /*0152*/ 	.short	(.L_57 - .L_56)
	.align		4
.L_56:
        /*0154*/ 	.word	index@($__internal_230_$__cuda_sm20_rcp_rn_f32_slowpath)
        /*0158*/ 	.word	0x00000000


	//----- nvinfo : EIATTR_FRAME_SIZE
	.align		4
.L_57:
        /*015c*/ 	.byte	0x04, 0x11
        /*015e*/ 	.short	(.L_59 - .L_58)
	.align		4
.L_58:
        /*0160*/ 	.word	index@(_ZN18transformer_engine13normalization19ln_fwd_tuned_kernelINS0_13Kernel_traitsI13__nv_bfloat16S3_13__nv_fp8_e4m3fjLj6144ELj1ELj1ELj4ELj16ENS0_18Kernel_traits_baseILj6144ES3_S3_S4_fjLj128EEEEEEEvNS0_19ForwardKernelParamsE)
        /*0164*/ 	.word	0x00000000


	//----- nvinfo : EIATTR_REGCOUNT
	.align		4
.L_59:
        /*0168*/ 	.byte	0x04, 0x2f
        /*016a*/ 	.short	(.L_61 - .L_60)
	.align		4
.L_60:
        /*016c*/ 	.word	index@(_ZN18transformer_engine13normalization19ln_fwd_tuned_kernelINS0_13Kernel_traitsI13__nv_bfloat16S3_13__nv_fp8_e4m3fjLj8192ELj1ELj1ELj4ELj16ENS0_18Kernel_traits_baseILj8192ES3_S3_S4_fjLj128EEEEEEEvNS0_19ForwardKernelParamsE)
        /*0170*/ 	.word	0x000000ff


	//----- nvinfo : EIATTR_FRAME_SIZE
	.align		4
.L_61:
        /*0174*/ 	.byte	0x04, 0x11
        /*0176*/ 	.short	(.L_63 - .L_62)
	.align		4
.L_62:
        /*0178*/ 	.word	index@($__internal_229_$__cuda_sm20_rcp_rn_f32_slowpath)
        /*017c*/ 	.word	0x00000000


	//----- nvinfo : EIATTR_FRAME_SIZE
	.align		4
.L_63:
        /*0180*/ 	.byte	0x04, 0x11
        /*0182*/ 	.short	(.L_65 - .L_64)
	.align		4
.L_64:
        /*0184*/ 	.word	index@(_ZN18transformer_engine13normalization19ln_fwd_tuned_kernelINS0_13Kernel_traitsI13__nv_bfloat16S3_13__nv_fp8_e4m3fjLj8192ELj1ELj1ELj4ELj16ENS0_18Kernel_traits_baseILj8192ES3_S3_S4_fjLj128EEEEEEEvNS0_19ForwardKernelParamsE)
        /*0188*/ 	.word	0x00000000


	//----- nvinfo : EIATTR_REGCOUNT
	.align		4
.L_65:
        /*018c*/ 	.byte	0x04, 0x2f
        /*018e*/ 	.short	(.L_67 - .L_66)
	.align		4
.L_66:
        /*0190*/ 	.word	index@(_ZN18transformer_engine13normalization19ln_fwd_tuned_kernelINS0_13Kernel_traitsI13__nv_bfloat16S3_13__nv_fp8_e4m3fjLj10240ELj1ELj1ELj4ELj16ENS0_18Kernel_traits_baseILj10240ES3_S3_S4_fjLj128EEEEEEEvNS0_19ForwardKernelParamsE)
        /*0194*/ 	.word	0x000000ff


	//----- nvinfo : EIATTR_FRAME_SIZE
	.align		4
.L_67:
        /*0198*/ 	.byte	0x04, 0x11
        /*019a*/ 	.short	(.L_69 - .L_68)
	.align		4
.L_68:
        /*019c*/ 	.word	index@($__internal_228_$__cuda_sm20_rcp_rn_f32_slowpath)
        /*01a0*/ 	.word	0x00000040


	//----- nvinfo : EIATTR_FRAME_SIZE
	.align		4
.L_69:
        /*01a4*/ 	.byte	0x04, 0x11
        /*01a6*/ 	.short	(.L_71 - .L_70)
	.align		4
.L_70:
        /*01a8*/ 	.word	index@(_ZN18transformer_engine13normalization19ln_fwd_tuned_kernelINS0_13Kernel_traitsI13__nv_bfloat16S3_13__nv_fp8_e4m3fjLj10240ELj1ELj1ELj4ELj16ENS0_18Kernel_traits_baseILj10240ES3_S3_S4_fjLj128EEEEEEEvNS0_19ForwardKernelParamsE)
        /*01ac*/ 	.word	0x00000040


	//----- nvinfo : EIATTR_REGCOUNT
	.align		4
.L_71:
        /*01b0*/ 	.byte	0x04, 0x2f
        /*01b2*/ 	.short	(.L_73 - .L_72)
	.align		4
.L_72:
        /*01b4*/ 	.word	index@(_ZN18transformer_engine13normalization19ln_fwd_tuned_kernelINS0_13Kernel_traitsI13__nv_bfloat16S3_13__nv_fp8_e4m3fjLj12288ELj2ELj1ELj4ELj16ENS0_18Kernel_traits_baseILj12288ES3_S3_S4_fjLj128EEEEEEEvNS0_19ForwardKernelParamsE)
        /*01b8*/ 	.word	0x000000a7


	//----- nvinfo : EIATTR_FRAME_SIZE
	.align		4
.L_73:
        /*01bc*/ 	.byte	0x04, 0x11
        /*01be*/ 	.short	(.L_75 - .L_74)
	.align		4
.L_74:
        /*01c0*/ 	.word	index@($__internal_227_$__cuda_sm20_rcp_rn_f32_slowpath)
        /*01c4*/ 	.word	0x00000000


	//----- nvinfo : EIATTR_FRAME_SIZE
	.align		4
.L_75:
        /*01c8*/ 	.byte	0x04, 0x11
        /*01ca*/ 	.short	(.L_77 - .L_76)
	.align		4
.L_76:
        /*01cc*/ 	.word	index@(_ZN18transformer_engine13normalization19ln_fwd_tuned_kernelINS0_13Kernel_traitsI13__nv_bfloat16S3_13__nv_fp8_e4m3fjLj12288ELj2ELj1ELj4ELj16ENS0_18Kernel_traits_baseILj12288ES3_S3_S4_fjLj128EEEEEEEvNS0_19ForwardKernelParamsE)
        /*01d0*/ 	.word	0x00000000


	//----- nvinfo : EIATTR_REGCOUNT
	.align		4
.L_77:
        /*01d4*/ 	.byte	0x04, 0x2f
        /*01d6*/ 	.short	(.L_79 - .L_78)
	.align		4
.L_78:
        /*01d8*/ 	.word	index@(_ZN18transformer_engine13normalization19ln_fwd_tuned_kernelINS0_13Kernel_traitsI13__nv_bfloat16S3_13__nv_fp8_e4m3fjLj12800ELj2ELj1ELj4ELj4ENS0_18Kernel_traits_baseILj12800ES3_S3_S4_fjLj128EEEEEEEvNS0_19ForwardKernelParamsE)
        /*01dc*/ 	.word	0x000000a8


	//----- nvinfo : EIATTR_FRAME_SIZE
	.align		4
.L_79:
        /*01e0*/ 	.byte	0x04, 0x11
        /*01e2*/ 	.short	(.L_81 - .L_80)
	.align		4
.L_80:
        /*01e4*/ 	.word	index@($__internal_226_$__cuda_sm20_rcp_rn_f32_slowpath)
        /*01e8*/ 	.word	0x00000000


	//----- nvinfo : EIATTR_FRAME_SIZE
	.align		4
.L_81:
        /*01ec*/ 	.byte	0x04, 0x11
        /*01ee*/ 	.short	(.L_83 - .L_82)
	.align		4
.L_82:
        /*01f0*/ 	.word	index@(_ZN18transformer_engine13normalization19ln_fwd_tuned_kernelINS0_13Kernel_traitsI13__nv_bfloat16S3_13__nv_fp8_e4m3fjLj12800ELj2ELj1ELj4ELj4ENS0_18Kernel_traits_baseILj12800ES3_S3_S4_fjLj128EEEEEEEvNS0_19ForwardKernelParamsE)
        /*01f4*/ 	.word	0x00000000


	//----- nvinfo : EIATTR_REGCOUNT
	.align		4
.L_83:
        /*01f8*/ 	.byte	0x04, 0x2f
        /*01fa*/ 	.short	(.L_85 - .L_84)
	.align		4
.L_84:
        /*01fc*/ 	.word	index@(_ZN18transformer_engine13normalization19ln_fwd_tuned_kernelINS0_13Kernel_traitsI13__nv_bfloat16S3_13__nv_fp8_e4m3fjLj15360ELj2ELj1ELj4ELj8ENS0_18Kernel_traits_baseILj15360ES3_S3_S4_fjLj128EEEEEEEvNS0_19ForwardKernelParamsE)
        /*0200*/ 	.word	0x000000fe


	//----- nvinfo : EIATTR_FRAME_SIZE
	.align		4
.L_85:
        /*0204*/ 	.byte	0x04, 0x11
        /*0206*/ 	.short	(.L_87 - .L_86)
	.align		4
.L_86:
        /*0208*/ 	.word	index@($__internal_225_$__cuda_sm20_rcp_rn_f32_slowpath)
        /*020c*/ 	.word	0x00000000


	//----- nvinfo : EIATTR_FRAME_SIZE
	.align		4
.L_87:
        /*0210*/ 	.byte	0x04, 0x11
        /*0212*/ 	.short	(.L_89 - .L_88)
	.align		4
.L_88:
        /*0214*/ 	.word	index@(_ZN18transformer_engine13normalization19ln_fwd_tuned_kernelINS0_13Kernel_traitsI13__nv_bfloat16S3_13__nv_fp8_e4m3fjLj15360ELj2ELj1ELj4ELj8ENS0_18Kernel_traits_baseILj15360ES3_S3_S4_fjLj128EEEEEEEvNS0_19ForwardKernelParamsE)
        /*0218*/ 	.word	0x00000000


	//----- nvinfo : EIATTR_REGCOUNT
	.align		4
.L_89:
        /*021c*/ 	.byte	0x04, 0x2f
        /*021e*/ 	.short	(.L_91 - .L_90)
	.align		4
.L_90:
        /*0220*/ 	.word	index@(_ZN18transformer_engine13normalization19ln_fwd_tuned_kernelINS0_13Kernel_traitsI13__nv_bfloat16S3_13__nv_fp8_e4m3fjLj16384ELj2ELj1ELj4ELj16ENS0_18Kernel_traits_baseILj16384ES3_S3_S4_fjLj128EEEEEEEvNS0_19ForwardKernelParamsE)
        /*0224*/ 	.word	0x000000ff


	//----- nvinfo : EIATTR_FRAME_SIZE
	.align		4
.L_91:
        /*0228*/ 	.byte	0x04, 0x11
        /*022a*/ 	.short	(.L_93 - .L_92)
	.align		4
.L_92:
        /*022c*/ 	.word	index@($__internal_224_$__cuda_sm20_rcp_rn_f32_slowpath)
        /*0230*/ 	.word	0x00000000


	//----- nvinfo : EIATTR_FRAME_SIZE
	.align		4
.L_93:
        /*0234*/ 	.byte	0x04, 0x11
        /*0236*/ 	.short	(.L_95 - .L_94)
	.align		4
.L_94:
        /*0238*/ 	.word	index@(_ZN18transformer_engine13normalization19ln_fwd_tuned_kernelINS0_13Kernel_traitsI13__nv_bfloat16S3_13__nv_fp8_e4m3fjLj16384ELj2ELj1ELj4ELj16ENS0_18Kernel_traits_baseILj16384ES3_S3_S4_fjLj128EEEEEEEvNS0_19ForwardKernelParamsE)
        /*023c*/ 	.word	0x00000000


	//----- nvinfo : EIATTR_REGCOUNT
	.align		4
.L_95:
        /*0240*/ 	.byte	0x04, 0x2f
        /*0242*/ 	.short	(.L_97 - .L_96)
	.align		4
.L_96:
        /*0244*/ 	.word	index@(_ZN18transformer_engine13normalization19ln_fwd_tuned_kernelINS0_13Kernel_traitsI13__nv_bfloat16S3_13__nv_fp8_e4m3fjLj18432ELj2ELj1ELj4ELj16ENS0_18Kernel_traits_baseILj18432ES3_S3_S4_fjLj128EEEEEEEvNS0_19ForwardKernelParamsE)
        /*0248*/ 	.word	0x000000ff


	//----- nvinfo : EIATTR_FRAME_SIZE
	.align		4
.L_97:
        /*024c*/ 	.byte	0x04, 0x11
        /*024e*/ 	.short	(.L_99 - .L_98)
	.align		4
.L_98:
        /*0250*/ 	.word	index@($__internal_223_$__cuda_sm20_rcp_rn_f32_slowpath)
        /*0254*/ 	.word	0x00000000


	//----- nvinfo : EIATTR_FRAME_SIZE
	.align		4
.L_99:
        /*0258*/ 	.byte	0x04, 0x11
        /*025a*/ 	.short	(.L_101 - .L_100)
	.align		4
.L_100:
        /*025c*/ 	.word	index@(_ZN18transformer_engine13normalization19ln_fwd_tuned_kernelINS0_13Kernel_traitsI13__nv_bfloat16S3_13__nv_fp8_e4m3fjLj18432ELj2ELj1ELj4ELj16ENS0_18Kernel_traits_baseILj18432ES3_S3_S4_fjLj128EEEEEEEvNS0_19ForwardKernelParamsE)
        /*0260*/ 	.word	0x00000000


	//----- nvinfo : EIATTR_REGCOUNT
	.align		4
.L_101:
        /*0264*/ 	.byte	0x04, 0x2f
        /*0266*/ 	.short	(.L_103 - .L_102)
	.align		4
.L_102:
        /*0268*/ 	.word	index@(_ZN18transformer_engine13normalization19ln_fwd_tuned_kernelINS0_13Kernel_traitsI13__nv_bfloat16S3_13__nv_fp8_e4m3fjLj20480ELj2ELj1ELj4ELj16ENS0_18Kernel_traits_baseILj20480ES3_S3_S4_fjLj128EEEEEEEvNS0_19ForwardKernelParamsE)
        /*026c*/ 	.word	0x000000ff


	//----- nvinfo : EIATTR_FRAME_SIZE
	.align		4
.L_103:
        /*0270*/ 	.byte	0x04, 0x11
        /*0272*/ 	.short	(.L_105 - .L_104)
	.align		4
.L_104:
        /*0274*/ 	.word	index@($__internal_222_$__cuda_sm20_rcp_rn_f32_slowpath)
        /*0278*/ 	.word	0x00000028


	//----- nvinfo : EIATTR_FRAME_SIZE
	.align		4
.L_105:
        /*027c*/ 	.byte	0x04, 0x11
        /*027e*/ 	.short	(.L_107 - .L_106)
	.align		4
.L_106:
        /*0280*/ 	.word	index@(_ZN18transformer_engine13normalization19ln_fwd_tuned_kernelINS0_13Kernel_traitsI13__nv_bfloat16S3_13__nv_fp8_e4m3fjLj20480ELj2ELj1ELj4ELj16ENS0_18Kernel_traits_baseILj20480ES3_S3_S4_fjLj128EEEEEEEvNS0_19ForwardKernelParamsE)
        /*0284*/ 	.word	0x00000028


	//----- nvinfo : EIATTR_REGCOUNT
	.align		4
.L_107:
        /*0288*/ 	.byte	0x04, 0x2f
        /*028a*/ 	.short	(.L_109 - .L_108)
	.align		4
.L_108:
        /*028c*/ 	.word	index@(_ZN18transformer_engine13normalization19ln_fwd_tuned_kernelINS0_13Kernel_traitsI13__nv_bfloat16S3_13__nv_fp8_e4m3fjLj24576ELj2ELj1ELj4ELj16ENS0_18Kernel_traits_baseILj24576ES3_S3_S4_fjLj128EEEEEEEvNS0_19ForwardKernelParamsE)
        /*0290*/ 	.word	0x000000ff


	//----- nvinfo : EIATTR_FRAME_SIZE
	.align		4
.L_109:
        /*0294*/ 	.byte	0x04, 0x11
        /*0296*/ 	.short	(.L_111 - .L_110)
	.align		4
.L_110:
        /*0298*/ 	.word	index@($__internal_221_$__cuda_sm20_rcp_rn_f32_slowpath)
        /*029c*/ 	.word	0x000000e0


	//----- nvinfo : EIATTR_FRAME_SIZE
	.align		4
.L_111:
        /*02a0*/ 	.byte	0x04, 0x11
        /*02a2*/ 	.short	(.L_113 - .L_112)
	.align		4
.L_112:
        /*02a4*/ 	.word	index@(_ZN18transformer_engine13normalization19ln_fwd_tuned_kernelINS0_13Kernel_traitsI13__nv_bfloat16S3_13__nv_fp8_e4m3fjLj24576ELj2ELj1ELj4ELj16ENS0_18Kernel_traits_baseILj24576ES3_S3_S4_fjLj128EEEEEEEvNS0_19ForwardKernelParamsE)
        /*02a8*/ 	.word	0x000000e0


	//----- nvinfo : EIATTR_REGCOUNT
	.align		4
.L_113:
        /*02ac*/ 	.byte	0x04, 0x2f
        /*02ae*/ 	.short	(.L_115 - .L_114)
	.align		4
.L_114:
        /*02b0*/ 	.word	index@(_ZN18transformer_engine13normalization19ln_fwd_tuned_kernelINS0_13Kernel_traitsI13__nv_bfloat16S3_13__nv_fp8_e4m3fjLj25600ELj2ELj1ELj4ELj8ENS0_18Kernel_traits_baseILj25600ES3_S3_S4_fjLj128EEEEEEEvNS0_19ForwardKernelParamsE)
        /*02b4*/ 	.word	0x000000ff


	//----- nvinfo : EIATTR_FRAME_SIZE
	.align		4
.L_115:
        /*02b8*/ 	.byte	0x04, 0x11
        /*02ba*/ 	.short	(.L_117 - .L_116)
	.align		4
.L_116:
        /*02bc*/ 	.word	index@($__internal_220_$__cuda_sm20_rcp_rn_f32_slowpath)
        /*02c0*/ 	.word	0x000000e0


	//----- nvinfo : EIATTR_FRAME_SIZE
	.align		4
.L_117:
        /*02c4*/ 	.byte	0x04, 0x11
        /*02c6*/ 	.short	(.L_119 - .L_118)
	.align		4
.L_118:
        /*02c8*/ 	.word	index@(_ZN18transformer_engine13normalization19ln_fwd_tuned_kernelINS0_13Kernel_traitsI13__nv_bfloat16S3_13__nv_fp8_e4m3fjLj25600ELj2ELj1ELj4ELj8ENS0_18Kernel_traits_baseILj25600ES3_S3_S4_fjLj128EEEEEEEvNS0_19ForwardKernelParamsE)
        /*02cc*/ 	.word	0x000000e0


	//----- nvinfo : EIATTR_REGCOUNT
	.align		4
.L_119:
        /*02d0*/ 	.byte	0x04, 0x2f
        /*02d2*/ 	.short	(.L_121 - .L_120)
	.align		4
.L_120:
        /*02d4*/ 	.word	index@(_ZN18transformer_engine13normalization19ln_fwd_tuned_kernelINS0_13Kernel_traitsI13__nv_bfloat16S3_13__nv_fp8_e4m3fjLj30720ELj4ELj1ELj4ELj4ENS0_18Kernel_traits_baseILj30720ES3_S3_S4_fjLj128EEEEEEEvNS0_19ForwardKernelParamsE)
        /*02d8*/ 	.word	0x000000fe


	//----- nvinfo : EIATTR_FRAME_SIZE
	.align		4
.L_121:
        /*02dc*/ 	.byte	0x04, 0x11
        /*02de*/ 	.short	(.L_123 - .L_122)
	.align		4
.L_122:
        /*02e0*/ 	.word	index@($__internal_219_$__cuda_sm20_rcp_rn_f32_slowpath)
        /*02e4*/ 	.word	0x00000000


	//----- nvinfo : EIATTR_FRAME_SIZE
	.align		4
.L_123:
        /*02e8*/ 	.byte	0x04, 0x11
        /*02ea*/ 	.short	(.L_125 - .L_124)
	.align		4
.L_124:
        /*02ec*/ 	.word	index@(_ZN18transformer_engine13normalization19ln_fwd_tuned_kernelINS0_13Kernel_traitsI13__nv_bfloat16S3_13__nv_fp8_e4m3fjLj30720ELj4ELj1ELj4ELj4ENS0_18Kernel_traits_baseILj30720ES3_S3_S4_fjLj128EEEEEEEvNS0_19ForwardKernelParamsE)
        /*02f0*/ 	.word	0x00000000


	//----- nvinfo : EIATTR_REGCOUNT
	.align		4
.L_125:
        /*02f4*/ 	.byte	0x04, 0x2f
        /*02f6*/ 	.short	(.L_127 - .L_126)
	.align		4
.L_126:
        /*02f8*/ 	.word	index@(_ZN18transformer_engine13normalization19ln_fwd_tuned_kernelINS0_13Kernel_traitsI13__nv_bfloat16S3_13__nv_fp8_e4m3fjLj32768ELj4ELj1ELj4ELj16ENS0_18Kernel_traits_baseILj32768ES3_S3_S4_fjLj128EEEEEEEvNS0_19ForwardKernelParamsE)
        /*02fc*/ 	.word	0x000000ff


	//----- nvinfo : EIATTR_FRAME_SIZE
	.align		4
.L_127:
        /*0300*/ 	.byte	0x04, 0x11
        /*0302*/ 	.short	(.L_129 - .L_128)
	.align		4
.L_128:
        /*0304*/ 	.word	index@($__internal_218_$__cuda_sm20_rcp_rn_f32_slowpath)
        /*0308*/ 	.word	0x00000000


	//----- nvinfo : EIATTR_FRAME_SIZE
	.align		4
.L_129:
        /*030c*/ 	.byte	0x04, 0x11
        /*030e*/ 	.short	(.L_131 - .L_130)
	.align		4
.L_130:
        /*0310*/ 	.word	index@(_ZN18transformer_engine13normalization19ln_fwd_tuned_kernelINS0_13Kernel_traitsI13__nv_bfloat16S3_13__nv_fp8_e4m3fjLj32768ELj4ELj1ELj4ELj16ENS0_18Kernel_traits_baseILj32768ES3_S3_S4_fjLj128EEEEEEEvNS0_19ForwardKernelParamsE)
        /*0314*/ 	.word	0x00000000


	//----- nvinfo : EIATTR_REGCOUNT
	.align		4
.L_131:
        /*0318*/ 	.byte	0x04, 0x2f
        /*031a*/ 	.short	(.L_133 - .L_132)
	.align		4
.L_132:
        /*031c*/ 	.word	index@(_ZN18transformer_engine13normalization19ln_fwd_tuned_kernelINS0_13Kernel_traitsI13__nv_bfloat16S3_13__nv_fp8_e4m3fjLj40960ELj4ELj1ELj4ELj16ENS0_18Kernel_traits_baseILj40960ES3_S3_S4_fjLj128EEEEEEEvNS0_19ForwardKernelParamsE)
        /*0320*/ 	.word	0x000000ff


	//----- nvinfo : EIATTR_FRAME_SIZE
	.align		4
.L_133:
        /*0324*/ 	.byte	0x04, 0x11
        /*0326*/ 	.short	(.L_135 - .L_134)
	.align		4
.L_134:
        /*0328*/ 	.word	index@($__internal_217_$__cuda_sm20_rcp_rn_f32_slowpath)
        /*032c*/ 	.word	0x00000028


	//----- nvinfo : EIATTR_FRAME_SIZE
	.align		4
.L_135:
        /*0330*/ 	.byte	0x04, 0x11
        /*0332*/ 	.short	(.L_137 - .L_136)
	.align		4
.L_136:
        /*0334*/ 	.word	index@(_ZN18transformer_engine13normalization19ln_fwd_tuned_kernelINS0_13Kernel_traitsI13__nv_bfloat16S3_13__nv_fp8_e4m3fjLj40960ELj4ELj1ELj4ELj16ENS0_18Kernel_traits_baseILj40960ES3_S3_S4_fjLj128EEEEEEEvNS0_19ForwardKernelParamsE)
        /*0338*/ 	.word	0x00000028


	//----- nvinfo : EIATTR_REGCOUNT
	.align		4
.L_137:
        /*033c*/ 	.byte	0x04, 0x2f
        /*033e*/ 	.short	(.L_139 - .L_138)
	.align		4
.L_138:
        /*0340*/ 	.word	index@(_ZN18transformer_engine13normalization19ln_fwd_tuned_kernelINS0_13Kernel_traitsI13__nv_bfloat16S3_13__nv_fp8_e4m3fjLj49152ELj4ELj1ELj4ELj16ENS0_18Kernel_traits_baseILj49152ES3_S3_S4_fjLj128EEEEEEEvNS0_19ForwardKernelParamsE)
        /*0344*/ 	.word	0x000000ff


	//----- nvinfo : EIATTR_FRAME_SIZE
	.align		4
.L_139:
        /*0348*/ 	.byte	0x04, 0x11
        /*034a*/ 	.short	(.L_141 - .L_140)
	.align		4
.L_140:
        /*034c*/ 	.word	index@($__internal_216_$__cuda_sm20_rcp_rn_f32_slowpath)
        /*0350*/ 	.word	0x000000e0


	//----- nvinfo : EIATTR_FRAME_SIZE
	.align		4
.L_141:
        /*0354*/ 	.byte	0x04, 0x11
        /*0356*/ 	.short	(.L_143 - .L_142)
	.align		4
.L_142:
        /*0358*/ 	.word	index@(_ZN18transformer_engine13normalization19ln_fwd_tuned_kernelINS0_13Kernel_traitsI13__nv_bfloat16S3_13__nv_fp8_e4m3fjLj49152ELj4ELj1ELj4ELj16ENS0_18Kernel_traits_baseILj49152ES3_S3_S4_fjLj128EEEEEEEvNS0_19ForwardKernelParamsE)
        /*035c*/ 	.word	0x000000e0


	//----- nvinfo : EIATTR_REGCOUNT
	.align		4
.L_143:
        /*0360*/ 	.byte	0x04, 0x2f
        /*0362*/ 	.short	(.L_145 - .L_144)
	.align		4
.L_144:
        /*0364*/ 	.word	index@(_ZN18transformer_engine13normalization19ln_fwd_tuned_kernelINS0_13Kernel_traitsI13__nv_bfloat16S3_13__nv_fp8_e4m3fjLj65536ELj8ELj1ELj4ELj16ENS0_18Kernel_traits_baseILj65536ES3_S3_S4_fjLj128EEEEEEEvNS0_19ForwardKernelParamsE)
        /*0368*/ 	.word	0x000000ff


	//----- nvinfo : EIATTR_FRAME_SIZE
	.align		4
.L_145:
        /*036c*/ 	.byte	0x04, 0x11
        /*036e*/ 	.short	(.L_147 - .L_146)
	.align		4
.L_146:
        /*0370*/ 	.word	index@($__internal_215_$__cuda_sm20_rcp_rn_f32_slowpath)
        /*0374*/ 	.word	0x00000000


	//----- nvinfo : EIATTR_FRAME_SIZE
	.align		4
.L_147:
        /*0378*/ 	.byte	0x04, 0x11
        /*037a*/ 	.short	(.L_149 - .L_148)
	.align		4
.L_148:
        /*037c*/ 	.word	index@(_ZN18transformer_engine13normalization19ln_fwd_tuned_kernelINS0_13Kernel_traitsI13__nv_bfloat16S3_13__nv_fp8_e4m3fjLj65536ELj8ELj1ELj4ELj16ENS0_18Kernel_traits_baseILj65536ES3_S3_S4_fjLj128EEEEEEEvNS0_19ForwardKernelParamsE)
        /*0380*/ 	.word	0x00000000


	//----- nvinfo : EIATTR_REGCOUNT
	.align		4
.L_149:
        /*0384*/ 	.byte	0x04, 0x2f
        /*0386*/ 	.short	(.L_151 - .L_150)
	.align		4
.L_150:
        /*0388*/ 	.word	index@(_ZN18transformer_engine13normalization19ln_fwd_tuned_kernelINS0_13Kernel_traitsI6__halfS3_13__nv_fp8_e4m3fjLj768ELj1ELj4ELj1ELj16ENS0_18Kernel_traits_baseILj768ES3_S3_S4_fjLj128EEEEEEEvNS0_19ForwardKernelParamsE)
        /*038c*/ 	.word	0x0000005f


	//----- nvinfo : EIATTR_FRAME_SIZE
	.align		4
.L_151:
        /*0390*/ 	.byte	0x04, 0x11
        /*0392*/ 	.short	(.L_153 - .L_152)
	.align		4
.L_152:
        /*0394*/ 	.word	index@($__internal_214_$__cuda_sm20_rcp_rn_f32_slowpath)
        /*0398*/ 	.word	0x00000000


	//----- nvinfo : EIATTR_FRAME_SIZE
	.align		4
.L_153:
        /*039c*/ 	.byte	0x04, 0x11
        /*039e*/ 	.short	(.L_155 - .L_154)
	.align		4
.L_154:
        /*03a0*/ 	.word	index@(_ZN18transformer_engine13normalization19ln_fwd_tuned_kernelINS0_13Kernel_traitsI6__halfS3_13__nv_fp8_e4m3fjLj768ELj1ELj4ELj1ELj16ENS0_18Kernel_traits_baseILj768ES3_S3_S4_fjLj128EEEEEEEvNS0_19ForwardKernelParamsE)
        /*03a4*/ 	.word	0x00000000


	//----- nvinfo : EIATTR_REGCOUNT
	.align		4
.L_155:
        /*03a8*/ 	.byte	0x04, 0x2f
        /*03aa*/ 	.short	(.L_157 - .L_156)
	.align		4
.L_156:
        /*03ac*/ 	.word	index@(_ZN18transformer_engine13normalization19ln_fwd_tuned_kernelINS0_13Kernel_traitsI6__halfS3_13__nv_fp8_e4m3fjLj1024ELj1ELj4ELj1ELj16ENS0_18Kernel_traits_baseILj1024ES3_S3_S4_fjLj128EEEEEEEvNS0_19ForwardKernelParamsE)
        /*03b0*/ 	.word	0x0000005f


	//----- nvinfo : EIATTR_FRAME_SIZE
	.align		4
.L_157:
        /*03b4*/ 	.byte	0x04, 0x11
        /*03b6*/ 	.short	(.L_159 - .L_158)
	.align		4
.L_158:
        /*03b8*/ 	.word	index@($__internal_213_$__cuda_sm20_rcp_rn_f32_slowpath)
        /*03bc*/ 	.word	0x00000000


	//----- nvinfo : EIATTR_FRAME_SIZE
	.align		4
.L_159:
        /*03c0*/ 	.byte	0x04, 0x11
        /*03c2*/ 	.short	(.L_161 - .L_160)
	.align		4
.L_160:
        /*03c4*/ 	.word	index@(_ZN18transformer_engine13normalization19ln_fwd_tuned_kernelINS0_13Kernel_traitsI6__halfS3_13__nv_fp8_e4m3fjLj1024ELj1ELj4ELj1ELj16ENS0_18Kernel_traits_baseILj1024ES3_S3_S4_fjLj128EEEEEEEvNS0_19ForwardKernelParamsE)
        /*03c8*/ 	.word	0x00000000


	//----- nvinfo : EIATTR_REGCOUNT
	.align		4
.L_161:
        /*03cc*/ 	.byte	0x04, 0x2f
        /*03ce*/ 	.short	(.L_163 - .L_162)
	.align		4
.L_162:
        /*03d0*/ 	.word	index@(_ZN18transformer_engine13normalization19ln_fwd_tuned_kernelINS0_13Kernel_traitsI6__halfS3_13__nv_fp8_e4m3fjLj1536ELj1ELj4ELj1ELj16ENS0_18Kernel_traits_baseILj1536ES3_S3_S4_fjLj128EEEEEEEvNS0_19ForwardKernelParamsE)
        /*03d4*/ 	.word	0x00000080


	//----- nvinfo : EIATTR_FRAME_SIZE
	.align		4
.L_163:
        /*03d8*/ 	.byte	0x04, 0x11
        /*03da*/ 	.short	(.L_165 - .L_164)
	.align		4
.L_164:
        /*03dc*/ 	.word	index@($__internal_212_$__cuda_sm20_rcp_rn_f32_slowpath)
        /*03e0*/ 	.word	0x00000000


	//----- nvinfo : EIATTR_FRAME_SIZE
	.align		4
.L_165:
        /*03e4*/ 	.byte	0x04, 0x11
        /*03e6*/ 	.short	(.L_167 - .L_166)
	.align		4
.L_166:
        /*03e8*/ 	.word	index@(_ZN18transformer_engine13normalization19ln_fwd_tuned_kernelINS0_13Kernel_traitsI6__halfS3_13__nv_fp8_e4m3fjLj1536ELj1ELj4ELj1ELj16ENS0_18Kernel_traits_baseILj1536ES3_S3_S4_fjLj128EEEEEEEvNS0_19ForwardKernelParamsE)
        /*03ec*/ 	.word	0x00000000


	//----- nvinfo : EIATTR_REGCOUNT
	.align		4
.L_167:
        /*03f0*/ 	.byte	0x04, 0x2f
        /*03f2*/ 	.short	(.L_169 - .L_168)
	.align		4
.L_168:
        /*03f4*/ 	.word	index@(_ZN18transformer_engine13normalization19ln_fwd_tuned_kernelINS0_13Kernel_traitsI6__halfS3_13__nv_fp8_e4m3fjLj2048ELj1ELj4ELj1ELj16ENS0_18Kernel_traits_baseILj2048ES3_S3_S4_fjLj128EEEEEEEvNS0_19ForwardKernelParamsE)
        /*03f8*/ 	.word	0x000000a8


	//----- nvinfo : EIATTR_FRAME_SIZE
	.align		4
.L_169:
        /*03fc*/ 	.byte	0x04, 0x11
        /*03fe*/ 	.short	(.L_171 - .L_170)
	.align		4
.L_170:
        /*0400*/ 	.word	index@($__internal_211_$__cuda_sm20_rcp_rn_f32_slowpath)
        /*0404*/ 	.word	0x00000000


	//----- nvinfo : EIATTR_FRAME_SIZE
	.align		4
.L_171:
        /*0408*/ 	.byte	0x04, 0x11
        /*040a*/ 	.short	(.L_173 - .L_172)
	.align		4
.L_172:
        /*040c*/ 	.word	index@(_ZN18transformer_engine13normalization19ln_fwd_tuned_kernelINS0_13Kernel_traitsI6__halfS3_13__nv_fp8_e4m3fjLj2048ELj1ELj4ELj1ELj16ENS0_18Kernel_traits_baseILj2048ES3_S3_S4_fjLj128EEEEEEEvNS0_19ForwardKernelParamsE)
        /*0410*/ 	.word	0x00000000


	//----- nvinfo : EIATTR_REGCOUNT
	.align		4
.L_173:
        /*0414*/ 	.byte	0x04, 0x2f
        /*0416*/ 	.short	(.L_175 - .L_174)
	.align		4
.L_174:
        /*0418*/ 	.word	index@(_ZN18transformer_engine13normalization19ln_fwd_tuned_kernelINS0_13Kernel_traitsI6__halfS3_13__nv_fp8_e4m3fjLj2304ELj1ELj4ELj1ELj16ENS0_18Kernel_traits_baseILj2304ES3_S3_S4_fjLj128EEEEEEEvNS0_19ForwardKernelParamsE)
        /*041c*/ 	.word	0x000000fa


	//----- nvinfo : EIATTR_FRAME_SIZE
	.align		4
.L_175:
        /*0420*/ 	.byte	0x04, 0x11
        /*0422*/ 	.short	(.L_177 - .L_176)
	.align		4
.L_176:
        /*0424*/ 	.word	index@($__internal_210_$__cuda_sm20_rcp_rn_f32_slowpath)
        /*0428*/ 	.word	0x00000000


	//----- nvinfo : EIATTR_FRAME_SIZE
	.align		4
.L_177:
        /*042c*/ 	.byte	0x04, 0x11
        /*042e*/ 	.short	(.L_179 - .L_178)
	.align		4
.L_178:
        /*0430*/ 	.word	index@(_ZN18transformer_engine13normalization19ln_fwd_tuned_kernelINS0_13Kernel_traitsI6__halfS3_13__nv_fp8_e4m3fjLj2304ELj1ELj4ELj1ELj16ENS0_18Kernel_traits_baseILj2304ES3_S3_S4_fjLj128EEEEEEEvNS0_19ForwardKernelParamsE)
        /*0434*/ 	.word	0x00000000


	//----- nvinfo : EIATTR_REGCOUNT
	.align		4
.L_179:
        /*0438*/ 	.byte	0x04, 0x2f
        /*043a*/ 	.short	(.L_181 - .L_180)
	.align		4
.L_180:
        /*043c*/ 	.word	index@(_ZN18transformer_engine13normalization19ln_fwd_tuned_kernelINS0_13Kernel_traitsI6__halfS3_13__nv_fp8_e4m3fjLj3072ELj1ELj1ELj4ELj16ENS0_18Kernel_traits_baseILj3072ES3_S3_S4_fjLj128EEEEEEEvNS0_19ForwardKernelParamsE)
        /*0440*/ 	.word	0x00000048


	//----- nvinfo : EIATTR_FRAME_SIZE
	.align		4
.L_181:
        /*0444*/ 	.byte	0x04, 0x11
        /*0446*/ 	.short	(.L_183 - .L_182)
	.align		4
.L_182:
        /*0448*/ 	.word	index@($__internal_209_$__cuda_sm20_rcp_rn_f32_slowpath)
        /*044c*/ 	.word	0x00000000


	//----- nvinfo : EIATTR_FRAME_SIZE
	.align		4
.L_183:
        /*0450*/ 	.byte	0x04, 0x11
        /*0452*/ 	.short	(.L_185 - .L_184)
	.align		4
.L_184:
        /*0454*/ 	.word	index@(_ZN18transformer_engine13normalization19ln_fwd_tuned_kernelINS0_13Kernel_traitsI6__halfS3_13__nv_fp8_e4m3fjLj3072ELj1ELj1ELj4ELj16ENS0_18Kernel_traits_baseILj3072ES3_S3_S4_fjLj128EEEEEEEvNS0_19ForwardKernelParamsE)
        /*0458*/ 	.word	0x00000000


	//----- nvinfo : EIATTR_REGCOUNT
	.align		4
.L_185:
        /*045c*/ 	.byte	0x04, 0x2f
        /*045e*/ 	.short	(.L_187 - .L_186)
	.align		4
.L_186:
        /*0460*/ 	.word	index@(_ZN18transformer_engine13normalization19ln_fwd_tuned_kernelINS0_13Kernel_traitsI6__halfS3_13__nv_fp8_e4m3fjLj3840ELj1ELj1ELj4ELj4ENS0_18Kernel_traits_baseILj3840ES3_S3_S4_fjLj128EEEEEEEvNS0_19ForwardKernelParamsE)
        /*0464*/ 	.word	0x00000060


	//----- nvinfo : EIATTR_FRAME_SIZE
	.align		4
.L_187:
        /*0468*/ 	.byte	0x04, 0x11
        /*046a*/ 	.short	(.L_189 - .L_188)
	.align		4
.L_188:
        /*046c*/ 	.word	index@($__internal_208_$__cuda_sm20_rcp_rn_f32_slowpath)
        /*0470*/ 	.word	0x00000000


	//----- nvinfo : EIATTR_FRAME_SIZE
	.align		4
.L_189:
        /*0474*/ 	.byte	0x04, 0x11
        /*0476*/ 	.short	(.L_191 - .L_190)
	.align		4
.L_190:
        /*0478*/ 	.word	index@(_ZN18transformer_engine13normalization19ln_fwd_tuned_kernelINS0_13Kernel_traitsI6__halfS3_13__nv_fp8_e4m3fjLj3840ELj1ELj1ELj4ELj4ENS0_18Kernel_traits_baseILj3840ES3_S3_S4_fjLj128EEEEEEEvNS0_19ForwardKernelParamsE)
        /*047c*/ 	.word	0x00000000


	//----- nvinfo : EIATTR_REGCOUNT
	.align		4
.L_191:
        /*0480*/ 	.byte	0x04, 0x2f
        /*0482*/ 	.short	(.L_193 - .L_192)
	.align		4
.L_192:
        /*0484*/ 	.word	index@(_ZN18transformer_engine13normalization19ln_fwd_tuned_kernelINS0_13Kernel_traitsI6__halfS3_13__nv_fp8_e4m3fjLj4096ELj1ELj1ELj4ELj16ENS0_18Kernel_traits_baseILj4096ES3_S3_S4_fjLj128EEEEEEEvNS0_19ForwardKernelParamsE)
        /*0488*/ 	.word	0x00000060


	//----- nvinfo : EIATTR_FRAME_SIZE
	.align		4
.L_193:
        /*048c*/ 	.byte	0x04, 0x11
        /*048e*/ 	.short	(.L_195 - .L_194)
	.align		4
.L_194:
        /*0490*/ 	.word	index@($__internal_207_$__cuda_sm20_rcp_rn_f32_slowpath)
        /*0494*/ 	.word	0x00000000


	//----- nvinfo : EIATTR_FRAME_SIZE
	.align		4
.L_195:
        /*0498*/ 	.byte	0x04, 0x11
        /*049a*/ 	.short	(.L_197 - .L_196)
	.align		4
.L_196:
        /*049c*/ 	.word	index@(_ZN18transformer_engine13normalization19ln_fwd_tuned_kernelINS0_13Kernel_traitsI6__halfS3_13__nv_fp8_e4m3fjLj4096ELj1ELj1ELj4ELj16ENS0_18Kernel_traits_baseILj4096ES3_S3_S4_fjLj128EEEEEEEvNS0_19ForwardKernelParamsE)
        /*04a0*/ 	.word	0x00000000


	//----- nvinfo : EIATTR_REGCOUNT
	.align		4
.L_197:
        /*04a4*/ 	.byte	0x04, 0x2f
        /*04a6*/ 	.short	(.L_199 - .L_198)
	.align		4
.L_198:
        /*04a8*/ 	.word	index@(_ZN18transformer_engine13normalization19ln_fwd_tuned_kernelINS0_13Kernel_traitsI6__halfS3_13__nv_fp8_e4m3fjLj5120ELj1ELj1ELj4ELj16ENS0_18Kernel_traits_baseILj5120ES3_S3_S4_fjLj128EEEEEEEvNS0_19ForwardKernelParamsE)
        /*04ac*/ 	.word	0x00000080


	//----- nvinfo : EIATTR_FRAME_SIZE
	.align		4
.L_199:
        /*04b0*/ 	.byte	0x04, 0x11
        /*04b2*/ 	.short	(.L_201 - .L_200)
	.align		4
.L_200:
        /*04b4*/ 	.word	index@($__internal_206_$__cuda_sm20_rcp_rn_f32_slowpath)
        /*04b8*/ 	.word	0x00000000


	//----- nvinfo : EIATTR_FRAME_SIZE
	.align		4
.L_201:
        /*04bc*/ 	.byte	0x04, 0x11
        /*04be*/ 	.short	(.L_203 - .L_202)
	.align		4
.L_202:
        /*04c0*/ 	.word	index@(_ZN18transformer_engine13normalization19ln_fwd_tuned_kernelINS0_13Kernel_traitsI6__halfS3_13__nv_fp8_e4m3fjLj5120ELj1ELj1ELj4ELj16ENS0_18Kernel_traits_baseILj5120ES3_S3_S4_fjLj128EEEEEEEvNS0_19ForwardKernelParamsE)
        /*04c4*/ 	.word	0x00000000


	//----- nvinfo : EIATTR_REGCOUNT
	.align		4
.L_203:
        /*04c8*/ 	.byte	0x04, 0x2f
        /*04ca*/ 	.short	(.L_205 - .L_204)
	.align		4
.L_204:
        /*04cc*/ 	.word	index@(_ZN18transformer_engine13normalization19ln_fwd_tuned_kernelINS0_13Kernel_traitsI6__halfS3_13__nv_fp8_e4m3fjLj6144ELj1ELj1ELj4ELj16ENS0_18Kernel_traits_baseILj6144ES3_S3_S4_fjLj128EEEEEEEvNS0_19ForwardKernelParamsE)
        /*04d0*/ 	.word	0x00000080


	//----- nvinfo : EIATTR_FRAME_SIZE
	.align		4
.L_205:
        /*04d4*/ 	.byte	0x04, 0x11
        /*04d6*/ 	.short	(.L_207 - .L_206)
	.align		4
.L_206:
        /*04d8*/ 	.word	index@($__internal_205_$__cuda_sm20_rcp_rn_f32_slowpath)
        /*04dc*/ 	.word	0x00000000


	//----- nvinfo : EIATTR_FRAME_SIZE
	.align		4
.L_207:
        /*04e0*/ 	.byte	0x04, 0x11
        /*04e2*/ 	.short	(.L_209 - .L_208)
	.align		4
.L_208:
        /*04e4*/ 	.word	index@(_ZN18transformer_engine13normalization19ln_fwd_tuned_kernelINS0_13Kernel_traitsI6__halfS3_13__nv_fp8_e4m3fjLj6144ELj1ELj1ELj4ELj16ENS0_18Kernel_traits_baseILj6144ES3_S3_S4_fjLj128EEEEEEEvNS0_19ForwardKernelParamsE)
        /*04e8*/ 	.word	0x00000000


	//----- nvinfo : EIATTR_REGCOUNT
	.align		4
.L_209:
        /*04ec*/ 	.byte	0x04, 0x2f
        /*04ee*/ 	.short	(.L_211 - .L_210)
	.align		4
.L_210:
        /*04f0*/ 	.word	index@(_ZN18transformer_engine13normalization19ln_fwd_tuned_kernelINS0_13Kernel_traitsI6__halfS3_13__nv_fp8_e4m3fjLj8192ELj1ELj1ELj4ELj16ENS0_18Kernel_traits_baseILj8192ES3_S3_S4_fjLj128EEEEEEEvNS0_19ForwardKernelParamsE)
        /*04f4*/ 	.word	0x000000a8


	//----- nvinfo : EIATTR_FRAME_SIZE
	.align		4
.L_211:
        /*04f8*/ 	.byte	0x04, 0x11
        /*04fa*/ 	.short	(.L_213 - .L_212)
	.align		4
.L_212:
        /*04fc*/ 	.word	index@($__internal_204_$__cuda_sm20_rcp_rn_f32_slowpath)
        /*0500*/ 	.word	0x00000000


	//----- nvinfo : EIATTR_FRAME_SIZE
	.align		4
.L_213:
        /*0504*/ 	.byte	0x04, 0x11
        /*0506*/ 	.short	(.L_215 - .L_214)
	.align		4
.L_214:
        /*0508*/ 	.word	index@(_ZN18transformer_engine13normalization19ln_fwd_tuned_kernelINS0_13Kernel_traitsI6__halfS3_13__nv_fp8_e4m3fjLj8192ELj1ELj1ELj4ELj16ENS0_18Kernel_traits_baseILj8192ES3_S3_S4_fjLj128EEEEEEEvNS0_19ForwardKernelParamsE)
        /*050c*/ 	.word	0x00000000


	//----- nvinfo : EIATTR_REGCOUNT
	.align		4
.L_215:
        /*0510*/ 	.byte	0x04, 0x2f
        /*0512*/ 	.short	(.L_217 - .L_216)
	.align		4
.L_216:
        /*0514*/ 	.word	index@(_ZN18transformer_engine13normalization19ln_fwd_tuned_kernelINS0_13Kernel_traitsI6__halfS3_13__nv_fp8_e4m3fjLj10240ELj1ELj1ELj4ELj16ENS0_18Kernel_traits_baseILj10240ES3_S3_S4_fjLj128EEEEEEEvNS0_19ForwardKernelParamsE)
        /*0518*/ 	.word	0x000000ff


	//----- nvinfo : EIATTR_FRAME_SIZE
	.align		4
.L_217:
        /*051c*/ 	.byte	0x04, 0x11
        /*051e*/ 	.short	(.L_219 - .L_218)
	.align		4
.L_218:
        /*0520*/ 	.word	index@($__internal_203_$__cuda_sm20_rcp_rn_f32_slowpath)
        /*0524*/ 	.word	0x00000000


	//----- nvinfo : EIATTR_FRAME_SIZE
	.align		4
.L_219:
        /*0528*/ 	.byte	0x04, 0x11
        /*052a*/ 	.short	(.L_221 - .L_220)
	.align		4
.L_220:
        /*052c*/ 	.word	index@(_ZN18transformer_engine13normalization19ln_fwd_tuned_kernelINS0_13Kernel_traitsI6__halfS3_13__nv_fp8_e4m3fjLj10240ELj1ELj1ELj4ELj16ENS0_18Kernel_traits_baseILj10240ES3_S3_S4_fjLj128EEEEEEEvNS0_19ForwardKernelParamsE)
        /*0530*/ 	.word	0x00000000


	//----- nvinfo : EIATTR_REGCOUNT
	.align		4
.L_221:
        /*0534*/ 	.byte	0x04, 0x2f
        /*0536*/ 	.short	(.L_223 - .L_222)
	.align		4
.L_222:
        /*0538*/ 	.word	index@(_ZN18transformer_engine13normalization19ln_fwd_tuned_kernelINS0_13Kernel_traitsI6__halfS3_13__nv_fp8_e4m3fjLj12288ELj2ELj1ELj4ELj16ENS0_18Kernel_traits_baseILj12288ES3_S3_S4_fjLj128EEEEEEEvNS0_19ForwardKernelParamsE)
        /*053c*/ 	.word	0x0000007c


	//----- nvinfo : EIATTR_FRAME_SIZE
	.align		4
.L_223:
        /*0540*/ 	.byte	0x04, 0x11
        /*0542*/ 	.short	(.L_225 - .L_224)
	.align		4
.L_224:
        /*0544*/ 	.word	index@($__internal_202_$__cuda_sm20_rcp_rn_f32_slowpath)
        /*0548*/ 	.word	0x00000000


	//----- nvinfo : EIATTR_FRAME_SIZE
	.align		4
.L_225:
        /*054c*/ 	.byte	0x04, 0x11
        /*054e*/ 	.short	(.L_227 - .L_226)
	.align		4
.L_226:
        /*0550*/ 	.word	index@(_ZN18transformer_engine13normalization19ln_fwd_tuned_kernelINS0_13Kernel_traitsI6__halfS3_13__nv_fp8_e4m3fjLj12288ELj2ELj1ELj4ELj16ENS0_18Kernel_traits_baseILj12288ES3_S3_S4_fjLj128EEEEEEEvNS0_19ForwardKernelParamsE)
        /*0554*/ 	.word	0x00000000


	//----- nvinfo : EIATTR_REGCOUNT
	.align		4
.L_227:
        /*0558*/ 	.byte	0x04, 0x2f
        /*055a*/ 	.short	(.L_229 - .L_228)
	.align		4
.L_228:
        /*055c*/ 	.word	index@(_ZN18transformer_engine13normalization19ln_fwd_tuned_kernelINS0_13Kernel_traitsI6__halfS3_13__nv_fp8_e4m3fjLj12800ELj2ELj1ELj4ELj4ENS0_18Kernel_traits_baseILj12800ES3_S3_S4_fjLj128EEEEEEEvNS0_19ForwardKernelParamsE)
        /*0560*/ 	.word	0x0000007b


	//----- nvinfo : EIATTR_FRAME_SIZE
	.align		4
.L_229:
        /*0564*/ 	.byte	0x04, 0x11
        /*0566*/ 	.short	(.L_231 - .L_230)
	.align		4
.L_230:
        /*0568*/ 	.word	index@($__internal_201_$__cuda_sm20_rcp_rn_f32_slowpath)
        /*056c*/ 	.word	0x00000000


	//----- nvinfo : EIATTR_FRAME_SIZE
	.align		4
.L_231:
        /*0570*/ 	.byte	0x04, 0x11
        /*0572*/ 	.short	(.L_233 - .L_232)
	.align		4
.L_232:
        /*0574*/ 	.word	index@(_ZN18transformer_engine13normalization19ln_fwd_tuned_kernelINS0_13Kernel_traitsI6__halfS3_13__nv_fp8_e4m3fjLj12800ELj2ELj1ELj4ELj4ENS0_18Kernel_traits_baseILj12800ES3_S3_S4_fjLj128EEEEEEEvNS0_19ForwardKernelParamsE)
        /*0578*/ 	.word	0x00000000


	//----- nvinfo : EIATTR_REGCOUNT
	.align		4
.L_233:
        /*057c*/ 	.byte	0x04, 0x2f
        /*057e*/ 	.short	(.L_235 - .L_234)
	.align		4
.L_234:
        /*0580*/ 	.word	index@(_ZN18transformer_engine13normalization19ln_fwd_tuned_kernelINS0_13Kernel_traitsI6__halfS3_13__nv_fp8_e4m3fjLj15360ELj2ELj1ELj4ELj8ENS0_18Kernel_traits_baseILj15360ES3_S3_S4_fjLj128EEEEEEEvNS0_19ForwardKernelParamsE)
        /*0584*/ 	.word	0x000000e8


	//----- nvinfo : EIATTR_FRAME_SIZE
	.align		4
.L_235:
        /*0588*/ 	.byte	0x04, 0x11
        /*058a*/ 	.short	(.L_237 - .L_236)
	.align		4
.L_236:
        /*058c*/ 	.word	index@($__internal_200_$__cuda_sm20_rcp_rn_f32_slowpath)
        /*0590*/ 	.word	0x00000000


	//----- nvinfo : EIATTR_FRAME_SIZE
	.align		4
.L_237:
        /*0594*/ 	.byte	0x04, 0x11
        /*0596*/ 	.short	(.L_239 - .L_238)
	.align		4
.L_238:
        /*0598*/ 	.word	index@(_ZN18transformer_engine13normalization19ln_fwd_tuned_kernelINS0_13Kernel_traitsI6__halfS3_13__nv_fp8_e4m3fjLj15360ELj2ELj1ELj4ELj8ENS0_18Kernel_traits_baseILj15360ES3_S3_S4_fjLj128EEEEEEEvNS0_19ForwardKernelParamsE)
        /*059c*/ 	.word	0x00000000


	//----- nvinfo : EIATTR_REGCOUNT
	.align		4
.L_239:
        /*05a0*/ 	.byte	0x04, 0x2f
        /*05a2*/ 	.short	(.L_241 - .L_240)
	.align		4
.L_240:
        /*05a4*/ 	.word	index@(_ZN18transformer_engine13normalization19ln_fwd_tuned_kernelINS0_13Kernel_traitsI6__halfS3_13__nv_fp8_e4m3fjLj16384ELj2ELj1ELj4ELj16ENS0_18Kernel_traits_baseILj16384ES3_S3_S4_fjLj128EEEEEEEvNS0_19ForwardKernelParamsE)
        /*05a8*/ 	.word	0x000000a8


	//----- nvinfo : EIATTR_FRAME_SIZE
	.align		4
.L_241:
        /*05ac*/ 	.byte	0x04, 0x11
        /*05ae*/ 	.short	(.L_243 - .L_242)
	.align		4
.L_242:
        /*05b0*/ 	.word	index@($__internal_199_$__cuda_sm20_rcp_rn_f32_slowpath)
        /*05b4*/ 	.word	0x00000000


	//----- nvinfo : EIATTR_FRAME_SIZE
	.align		4
.L_243:
        /*05b8*/ 	.byte	0x04, 0x11
        /*05ba*/ 	.short	(.L_245 - .L_244)
	.align		4
.L_244:
        /*05bc*/ 	.word	index@(_ZN18transformer_engine13normalization19ln_fwd_tuned_kernelINS0_13Kernel_traitsI6__halfS3_13__nv_fp8_e4m3fjLj16384ELj2ELj1ELj4ELj16ENS0_18Kernel_traits_baseILj16384ES3_S3_S4_fjLj128EEEEEEEvNS0_19ForwardKernelParamsE)
        /*05c0*/ 	.word	0x00000000


	//----- nvinfo : EIATTR_REGCOUNT
	.align		4
.L_245:
        /*05c4*/ 	.byte	0x04, 0x2f
        /*05c6*/ 	.short	(.L_247 - .L_246)
	.align		4
.L_246:
        /*05c8*/ 	.word	index@(_ZN18transformer_engine13normalization19ln_fwd_tuned_kernelINS0_13Kernel_traitsI6__halfS3_13__nv_fp8_e4m3fjLj18432ELj2ELj1ELj4ELj16ENS0_18Kernel_traits_baseILj18432ES3_S3_S4_fjLj128EEEEEEEvNS0_19ForwardKernelParamsE)
        /*05cc*/ 	.word	0x000000fe


	//----- nvinfo : EIATTR_FRAME_SIZE
	.align		4
.L_247:
        /*05d0*/ 	.byte	0x04, 0x11
        /*05d2*/ 	.short	(.L_249 - .L_248)
	.align		4
.L_248:
        /*05d4*/ 	.word	index@($__internal_198_$__cuda_sm20_rcp_rn_f32_slowpath)
        /*05d8*/ 	.word	0x00000000


	//----- nvinfo : EIATTR_FRAME_SIZE
	.align		4
.L_249:
        /*05dc*/ 	.byte	0x04, 0x11
        /*05de*/ 	.short	(.L_251 - .L_250)
	.align		4
.L_250:
        /*05e0*/ 	.word	index@(_ZN18transformer_engine13normalization19ln_fwd_tuned_kernelINS0_13Kernel_traitsI6__halfS3_13__nv_fp8_e4m3fjLj18432ELj2ELj1ELj4ELj16ENS0_18Kernel_traits_baseILj18432ES3_S3_S4_fjLj128EEEEEEEvNS0_19ForwardKernelParamsE)
        /*05e4*/ 	.word	0x00000000


	//----- nvinfo : EIATTR_REGCOUNT
	.align		4
.L_251:
        /*05e8*/ 	.byte	0x04, 0x2f
        /*05ea*/ 	.short	(.L_253 - .L_252)
	.align		4
.L_252:
        /*05ec*/ 	.word	index@(_ZN18transformer_engine13normalization19ln_fwd_tuned_kernelINS0_13Kernel_traitsI6__halfS3_13__nv_fp8_e4m3fjLj20480ELj2ELj1ELj4ELj16ENS0_18Kernel_traits_baseILj20480ES3_S3_S4_fjLj128EEEEEEEvNS0_19ForwardKernelParamsE)
        /*05f0*/ 	.word	0x000000ff


	//----- nvinfo : EIATTR_FRAME_SIZE
	.align		4
.L_253:
        /*05f4*/ 	.byte	0x04, 0x11
        /*05f6*/ 	.short	(.L_255 - .L_254)
	.align		4
.L_254:
        /*05f8*/ 	.word	index@($__internal_197_$__cuda_sm20_rcp_rn_f32_slowpath)
        /*05fc*/ 	.word	0x00000000


	//----- nvinfo : EIATTR_FRAME_SIZE
	.align		4
.L_255:
        /*0600*/ 	.byte	0x04, 0x11
        /*0602*/ 	.short	(.L_257 - .L_256)
	.align		4
.L_256:
        /*0604*/ 	.word	index@(_ZN18transformer_engine13normalization19ln_fwd_tuned_kernelINS0_13Kernel_traitsI6__halfS3_13__nv_fp8_e4m3fjLj20480ELj2ELj1ELj4ELj16ENS0_18Kernel_traits_baseILj20480ES3_S3_S4_fjLj128EEEEEEEvNS0_19ForwardKernelParamsE)
        /*0608*/ 	.word	0x00000000


	//----- nvinfo : EIATTR_REGCOUNT
	.align		4
.L_257:
        /*060c*/ 	.byte	0x04, 0x2f
        /*060e*/ 	.short	(.L_259 - .L_258)
	.align		4
.L_258:
        /*0610*/ 	.word	index@(_ZN18transformer_engine13normalization19ln_fwd_tuned_kernelINS0_13Kernel_traitsI6__halfS3_13__nv_fp8_e4m3fjLj24576ELj2ELj1ELj4ELj16ENS0_18Kernel_traits_baseILj24576ES3_S3_S4_fjLj128EEEEEEEvNS0_19ForwardKernelParamsE)
        /*0614*/ 	.word	0x000000ff


	//----- nvinfo : EIATTR_FRAME_SIZE
	.align		4
.L_259:
        /*0618*/ 	.byte	0x04, 0x11
        /*061a*/ 	.short	(.L_261 - .L_260)
	.align		4
.L_260:
        /*061c*/ 	.word	index@($__internal_196_$__cuda_sm20_rcp_rn_f32_slowpath)
        /*0620*/ 	.word	0x00000000


	//----- nvinfo : EIATTR_FRAME_SIZE
	.align		4
.L_261:
        /*0624*/ 	.byte	0x04, 0x11
        /*0626*/ 	.short	(.L_263 - .L_262)
	.align		4
.L_262:
        /*0628*/ 	.word	index@(_ZN18transformer_engine13normalization19ln_fwd_tuned_kernelINS0_13Kernel_traitsI6__halfS3_13__nv_fp8_e4m3fjLj24576ELj2ELj1ELj4ELj16ENS0_18Kernel_traits_baseILj24576ES3_S3_S4_fjLj128EEEEEEEvNS0_19ForwardKernelParamsE)
        /*062c*/ 	.word	0x00000000


	//----- nvinfo : EIATTR_REGCOUNT
	.align		4
.L_263:
        /*0630*/ 	.byte	0x04, 0x2f
        /*0632*/ 	.short	(.L_265 - .L_264)
	.align		4
.L_264:
        /*0634*/ 	.word	index@(_ZN18transformer_engine13normalization19ln_fwd_tuned_kernelINS0_13Kernel_traitsI6__halfS3_13__nv_fp8_e4m3fjLj25600ELj2ELj1ELj4ELj8ENS0_18Kernel_traits_baseILj25600ES3_S3_S4_fjLj128EEEEEEEvNS0_19ForwardKernelParamsE)
        /*0638*/ 	.word	0x000000ff


	//----- nvinfo : EIATTR_FRAME_SIZE
	.align		4
.L_265:
        /*063c*/ 	.byte	0x04, 0x11
        /*063e*/ 	.short	(.L_267 - .L_266)
	.align		4
.L_266:
        /*0640*/ 	.word	index@($__internal_195_$__cuda_sm20_rcp_rn_f32_slowpath)
        /*0644*/ 	.word	0x00000028


	//----- nvinfo : EIATTR_FRAME_SIZE
	.align		4
.L_267:
        /*0648*/ 	.byte	0x04, 0x11
        /*064a*/ 	.short	(.L_269 - .L_268)
	.align		4
.L_268:
        /*064c*/ 	.word	index@(_ZN18transformer_engine13normalization19ln_fwd_tuned_kernelINS0_13Kernel_traitsI6__halfS3_13__nv_fp8_e4m3fjLj25600ELj2ELj1ELj4ELj8ENS0_18Kernel_traits_baseILj25600ES3_S3_S4_fjLj128EEEEEEEvNS0_19ForwardKernelParamsE)
        /*0650*/ 	.word	0x00000028


	//----- nvinfo : EIATTR_REGCOUNT
	.align		4
.L_269:
        /*0654*/ 	.byte	0x04, 0x2f
        /*0656*/ 	.short	(.L_271 - .L_270)
	.align		4
.L_270:
        /*0658*/ 	.word	index@(_ZN18transformer_engine13normalization19ln_fwd_tuned_kernelINS0_13Kernel_traitsI6__halfS3_13__nv_fp8_e4m3fjLj30720ELj4ELj1ELj4ELj4ENS0_18Kernel_traits_baseILj30720ES3_S3_S4_fjLj128EEEEEEEvNS0_19ForwardKernelParamsE)
        /*065c*/ 	.word	0x000000a4


	//----- nvinfo : EIATTR_FRAME_SIZE
	.align		4
.L_271:
        /*0660*/ 	.byte	0x04, 0x11
        /*0662*/ 	.short	(.L_273 - .L_272)
	.align		4
.L_272:
        /*0664*/ 	.word	index@($__internal_194_$__cuda_sm20_rcp_rn_f32_slowpath)
        /*0668*/ 	.word	0x00000000


	//----- nvinfo : EIATTR_FRAME_SIZE
	.align		4
.L_273:
        /*066c*/ 	.byte	0x04, 0x11
        /*066e*/ 	.short	(.L_275 - .L_274)
	.align		4
.L_274:
        /*0670*/ 	.word	index@(_ZN18transformer_engine13normalization19ln_fwd_tuned_kernelINS0_13Kernel_traitsI6__halfS3_13__nv_fp8_e4m3fjLj30720ELj4ELj1ELj4ELj4ENS0_18Kernel_traits_baseILj30720ES3_S3_S4_fjLj128EEEEEEEvNS0_19ForwardKernelParamsE)
        /*0674*/ 	.word	0x00000000


	//----- nvinfo : EIATTR_REGCOUNT
	.align		4
.L_275:
        /*0678*/ 	.byte	0x04, 0x2f
        /*067a*/ 	.short	(.L_277 - .L_276)
	.align		4
.L_276:
        /*067c*/ 	.word	index@(_ZN18transformer_engine13normalization19ln_fwd_tuned_kernelINS0_13Kernel_traitsI6__halfS3_13__nv_fp8_e4m3fjLj32768ELj4ELj1ELj4ELj16ENS0_18Kernel_traits_baseILj32768ES3_S3_S4_fjLj128EEEEEEEvNS0_19ForwardKernelParamsE)
        /*0680*/ 	.word	0x0000009f


	//----- nvinfo : EIATTR_FRAME_SIZE
	.align		4
.L_277:
        /*0684*/ 	.byte	0x04, 0x11
        /*0686*/ 	.short	(.L_279 - .L_278)
	.align		4
.L_278:
        /*0688*/ 	.word	index@($__internal_193_$__cuda_sm20_rcp_rn_f32_slowpath)
        /*068c*/ 	.word	0x00000000


	//----- nvinfo : EIATTR_FRAME_SIZE
	.align		4
.L_279:
        /*0690*/ 	.byte	0x04, 0x11
        /*0692*/ 	.short	(.L_281 - .L_280)
	.align		4
.L_280:
        /*0694*/ 	.word	index@(_ZN18transformer_engine13normalization19ln_fwd_tuned_kernelINS0_13Kernel_traitsI6__halfS3_13__nv_fp8_e4m3fjLj32768ELj4ELj1ELj4ELj16ENS0_18Kernel_traits_baseILj32768ES3_S3_S4_fjLj128EEEEEEEvNS0_19ForwardKernelParamsE)
        /*0698*/ 	.word	0x00000000


	//----- nvinfo : EIATTR_REGCOUNT
	.align		4
.L_281:
        /*069c*/ 	.byte	0x04, 0x2f
        /*069e*/ 	.short	(.L_283 - .L_282)
	.align		4
.L_282:
        /*06a0*/ 	.word	index@(_ZN18transformer_engine13normalization19ln_fwd_tuned_kernelINS0_13Kernel_traitsI6__halfS3_13__nv_fp8_e4m3fjLj40960ELj4ELj1ELj4ELj16ENS0_18Kernel_traits_baseILj40960ES3_S3_S4_fjLj128EEEEEEEvNS0_19ForwardKernelParamsE)
        /*06a4*/ 	.word	0x000000ff


	//----- nvinfo : EIATTR_FRAME_SIZE
	.align		4
.L_283:
        /*06a8*/ 	.byte	0x04, 0x11
        /*06aa*/ 	.short	(.L_285 - .L_284)
	.align		4
.L_284:
        /*06ac*/ 	.word	index@($__internal_192_$__cuda_sm20_rcp_rn_f32_slowpath)
        /*06b0*/ 	.word	0x00000000


	//----- nvinfo : EIATTR_FRAME_SIZE
	.align		4
.L_285:
        /*06b4*/ 	.byte	0x04, 0x11
        /*06b6*/ 	.short	(.L_287 - .L_286)
	.align		4
.L_286:
        /*06b8*/ 	.word	index@(_ZN18transformer_engine13normalization19ln_fwd_tuned_kernelINS0_13Kernel_traitsI6__halfS3_13__nv_fp8_e4m3fjLj40960ELj4ELj1ELj4ELj16ENS0_18Kernel_traits_baseILj40960ES3_S3_S4_fjLj128EEEEEEEvNS0_19ForwardKernelParamsE)
        /*06bc*/ 	.word	0x00000000


	//----- nvinfo : EIATTR_REGCOUNT
	.align		4
.L_287:
        /*06c0*/ 	.byte	0x04, 0x2f
        /*06c2*/ 	.short	(.L_289 - .L_288)
	.align		4
.L_288:
        /*06c4*/ 	.word	index@(_ZN18transformer_engine13normalization19ln_fwd_tuned_kernelINS0_13Kernel_traitsI6__halfS3_13__nv_fp8_e4m3fjLj49152ELj4ELj1ELj4ELj16ENS0_18Kernel_traits_baseILj49152ES3_S3_S4_fjLj128EEEEEEEvNS0_19ForwardKernelParamsE)
        /*06c8*/ 	.word	0x000000ff


	//----- nvinfo : EIATTR_FRAME_SIZE
	.align		4
.L_289:
        /*06cc*/ 	.byte	0x04, 0x11
        /*06ce*/ 	.short	(.L_291 - .L_290)
	.align		4
.L_290:
        /*06d0*/ 	.word	index@($__internal_191_$__cuda_sm20_rcp_rn_f32_slowpath)
        /*06d4*/ 	.word	0x00000000


	//----- nvinfo : EIATTR_FRAME_SIZE
	.align		4
.L_291:
        /*06d8*/ 	.byte	0x04, 0x11
        /*06da*/ 	.short	(.L_293 - .L_292)
	.align		4
.L_292:
        /*06dc*/ 	.word	index@(_ZN18transformer_engine13normalization19ln_fwd_tuned_kernelINS0_13Kernel_traitsI6__halfS3_13__nv_fp8_e4m3fjLj49152ELj4ELj1ELj4ELj16ENS0_18Kernel_traits_baseILj49152ES3_S3_S4_fjLj128EEEEEEEvNS0_19ForwardKernelParamsE)
        /*06e0*/ 	.word	0x00000000


	//----- nvinfo : EIATTR_REGCOUNT
	.align		4
.L_293:
        /*06e4*/ 	.byte	0x04, 0x2f
        /*06e6*/ 	.short	(.L_295 - .L_294)
	.align		4
.L_294:
        /*06e8*/ 	.word	index@(_ZN18transformer_engine13normalization19ln_fwd_tuned_kernelINS0_13Kernel_traitsI6__halfS3_13__nv_fp8_e4m3fjLj65536ELj8ELj1ELj4ELj16ENS0_18Kernel_traits_baseILj65536ES3_S3_S4_fjLj128EEEEEEEvNS0_19ForwardKernelParamsE)
        /*06ec*/ 	.word	0x0000009f


	//----- nvinfo : EIATTR_FRAME_SIZE
	.align		4
.L_295:
        /*06f0*/ 	.byte	0x04, 0x11
        /*06f2*/ 	.short	(.L_297 - .L_296)
	.align		4
.L_296:
        /*06f4*/ 	.word	index@($__internal_190_$__cuda_sm20_rcp_rn_f32_slowpath)
        /*06f8*/ 	.word	0x00000000


	//----- nvinfo : EIATTR_FRAME_SIZE
	.align		4
.L_297:
        /*06fc*/ 	.byte	0x04, 0x11
        /*06fe*/ 	.short	(.L_299 - .L_298)
	.align		4
.L_298:
        /*0700*/ 	.word	index@(_ZN18transformer_engine13normalization19ln_fwd_tuned_kernelINS0_13Kernel_traitsI6__halfS3_13__nv_fp8_e4m3fjLj65536ELj8ELj1ELj4ELj16ENS0_18Kernel_traits_baseILj65536ES3_S3_S4_fjLj128EEEEEEEvNS0_19ForwardKernelParamsE)
        /*0704*/ 	.word	0x00000000


	//----- nvinfo : EIATTR_REGCOUNT
	.align		4
.L_299:
        /*0708*/ 	.byte	0x04, 0x2f
        /*070a*/ 	.short	(.L_301 - .L_300)
	.align		4
.L_300:
        /*070c*/ 	.word	index@(_ZN18transformer_engine13normalization19ln_fwd_tuned_kernelINS0_13Kernel_traitsIff13__nv_fp8_e4m3fjLj768ELj1ELj4ELj1ELj16ENS0_18Kernel_traits_baseILj768EffS3_fjLj128EEEEEEEvNS0_19ForwardKernelParamsE)
        /*0710*/ 	.word	0x00000060


	//----- nvinfo : EIATTR_FRAME_SIZE
	.align		4
.L_301:
        /*0714*/ 	.byte	0x04, 0x11
        /*0716*/ 	.short	(.L_303 - .L_302)
	.align		4
.L_302:
        /*0718*/ 	.word	index@($__internal_189_$__cuda_sm20_rcp_rn_f32_slowpath)
        /*071c*/ 	.word	0x00000000


	//----- nvinfo : EIATTR_FRAME_SIZE
	.align		4
.L_303:
        /*0720*/ 	.byte	0x04, 0x11
        /*0722*/ 	.short	(.L_305 - .L_304)
	.align		4
.L_304:
        /*0724*/ 	.word	index@(_ZN18transformer_engine13normalization19ln_fwd_tuned_kernelINS0_13Kernel_traitsIff13__nv_fp8_e4m3fjLj768ELj1ELj4ELj1ELj16ENS0_18Kernel_traits_baseILj768EffS3_fjLj128EEEEEEEvNS0_19ForwardKernelParamsE)
        /*0728*/ 	.word	0x00000000


	//----- nvinfo : EIATTR_REGCOUNT
	.align		4
.L_305:
        /*072c*/ 	.byte	0x04, 0x2f
        /*072e*/ 	.short	(.L_307 - .L_306)
	.align		4
.L_306:
        /*0730*/ 	.word	index@(_ZN18transformer_engine13normalization19ln_fwd_tuned_kernelINS0_13Kernel_traitsIff13__nv_fp8_e4m3fjLj1024ELj1ELj4ELj1ELj16ENS0_18Kernel_traits_baseILj1024EffS3_fjLj128EEEEEEEvNS0_19ForwardKernelParamsE)
        /*0734*/ 	.word	0x00000075


	//----- nvinfo : EIATTR_FRAME_SIZE
	.align		4
.L_307:
        /*0738*/ 	.byte	0x04, 0x11
        /*073a*/ 	.short	(.L_309 - .L_308)
	.align		4
.L_308:
        /*073c*/ 	.word	index@($__internal_188_$__cuda_sm20_rcp_rn_f32_slowpath)
        /*0740*/ 	.word	0x00000000


	//----- nvinfo : EIATTR_FRAME_SIZE
	.align		4
.L_309:
        /*0744*/ 	.byte	0x04, 0x11
        /*0746*/ 	.short	(.L_311 - .L_310)
	.align		4
.L_310:
        /*0748*/ 	.word	index@(_ZN18transformer_engine13normalization19ln_fwd_tuned_kernelINS0_13Kernel_traitsIff13__nv_fp8_e4m3fjLj1024ELj1ELj4ELj1ELj16ENS0_18Kernel_traits_baseILj1024EffS3_fjLj128EEEEEEEvNS0_19ForwardKernelParamsE)
        /*074c*/ 	.word	0x00000000


	//----- nvinfo : EIATTR_REGCOUNT
	.align		4
.L_311:
        /*0750*/ 	.byte	0x04, 0x2f
        /*0752*/ 	.short	(.L_313 - .L_312)
	.align		4
.L_312:
        /*0754*/ 	.word	index@(_ZN18transformer_engine13normalization19ln_fwd_tuned_kernelINS0_13Kernel_traitsIff13__nv_fp8_e4m3fjLj1536ELj1ELj4ELj1ELj16ENS0_18Kernel_traits_baseILj1536EffS3_fjLj128EEEEEEEvNS0_19ForwardKernelParamsE)
        /*0758*/ 	.word	0x000000a8


	//----- nvinfo : EIATTR_FRAME_SIZE
	.align		4
.L_313:
        /*075c*/ 	.byte	0x04, 0x11
        /*075e*/ 	.short	(.L_315 - .L_314)
	.align		4
.L_314:
        /*0760*/ 	.word	index@($__internal_187_$__cuda_sm20_rcp_rn_f32_slowpath)
        /*0764*/ 	.word	0x00000000


	//----- nvinfo : EIATTR_FRAME_SIZE
	.align		4
.L_315:
        /*0768*/ 	.byte	0x04, 0x11
        /*076a*/ 	.short	(.L_317 - .L_316)
	.align		4
.L_316:
        /*076c*/ 	.word	index@(_ZN18transformer_engine13normalization19ln_fwd_tuned_kernelINS0_13Kernel_traitsIff13__nv_fp8_e4m3fjLj1536ELj1ELj4ELj1ELj16ENS0_18Kernel_traits_baseILj1536EffS3_fjLj128EEEEEEEvNS0_19ForwardKernelParamsE)
        /*0770*/ 	.word	0x00000000


	//----- nvinfo : EIATTR_REGCOUNT
	.align		4
.L_317:
        /*0774*/ 	.byte	0x04, 0x2f
        /*0776*/ 	.short	(.L_319 - .L_318)
	.align		4
.L_318:
        /*0778*/ 	.word	index@(_ZN18transformer_engine13normalization19ln_fwd_tuned_kernelINS0_13Kernel_traitsIff13__nv_fp8_e4m3fjLj2048ELj1ELj4ELj1ELj16ENS0_18Kernel_traits_baseILj2048EffS3_fjLj128EEEEEEEvNS0_19ForwardKernelParamsE)
        /*077c*/ 	.word	0x000000d2


	//----- nvinfo : EIATTR_FRAME_SIZE
	.align		4
.L_319:
        /*0780*/ 	.byte	0x04, 0x11
        /*0782*/ 	.short	(.L_321 - .L_320)
	.align		4
.L_320:
        /*0784*/ 	.word	index@($__internal_186_$__cuda_sm20_rcp_rn_f32_slowpath)
        /*0788*/ 	.word	0x00000000


	//----- nvinfo : EIATTR_FRAME_SIZE
	.align		4
.L_321:
        /*078c*/ 	.byte	0x04, 0x11
        /*078e*/ 	.short	(.L_323 - .L_322)
	.align		4
.L_322:
        /*0790*/ 	.word	index@(_ZN18transformer_engine13normalization19ln_fwd_tuned_kernelINS0_13Kernel_traitsIff13__nv_fp8_e4m3fjLj2048ELj1ELj4ELj1ELj16ENS0_18Kernel_traits_baseILj2048EffS3_fjLj128EEEEEEEvNS0_19ForwardKernelParamsE)
        /*0794*/ 	.word	0x00000000


	//----- nvinfo : EIATTR_REGCOUNT
	.align		4
.L_323:
        /*0798*/ 	.byte	0x04, 0x2f
        /*079a*/ 	.short	(.L_325 - .L_324)
	.align		4
.L_324:
        /*079c*/ 	.word	index@(_ZN18transformer_engine13normalization19ln_fwd_tuned_kernelINS0_13Kernel_traitsIff13__nv_fp8_e4m3fjLj2304ELj1ELj4ELj1ELj16ENS0_18Kernel_traits_baseILj2304EffS3_fjLj128EEEEEEEvNS0_19ForwardKernelParamsE)
        /*07a0*/ 	.word	0x000000fe


	//----- nvinfo : EIATTR_FRAME_SIZE
	.align		4
.L_325:
        /*07a4*/ 	.byte	0x04, 0x11
        /*07a6*/ 	.short	(.L_327 - .L_326)
	.align		4
.L_326:
        /*07a8*/ 	.word	index@($__internal_185_$__cuda_sm20_rcp_rn_f32_slowpath)
        /*07ac*/ 	.word	0x00000000


	//----- nvinfo : EIATTR_FRAME_SIZE
	.align		4
.L_327:
        /*07b0*/ 	.byte	0x04, 0x11
        /*07b2*/ 	.short	(.L_329 - .L_328)
	.align		4
.L_328:
        /*07b4*/ 	.word	index@(_ZN18transformer_engine13normalization19ln_fwd_tuned_kernelINS0_13Kernel_traitsIff13__nv_fp8_e4m3fjLj2304ELj1ELj4ELj1ELj16ENS0_18Kernel_traits_baseILj2304EffS3_fjLj128EEEEEEEvNS0_19ForwardKernelParamsE)
        /*07b8*/ 	.word	0x00000000


	//----- nvinfo : EIATTR_REGCOUNT
	.align		4
.L_329:
        /*07bc*/ 	.byte	0x04, 0x2f
        /*07be*/ 	.short	(.L_331 - .L_330)
	.align		4
.L_330:
        /*07c0*/ 	.word	index@(_ZN18transformer_engine13normalization19ln_fwd_tuned_kernelINS0_13Kernel_traitsIff13__nv_fp8_e4m3fjLj3072ELj1ELj1ELj4ELj16ENS0_18Kernel_traits_baseILj3072EffS3_fjLj128EEEEEEEvNS0_19ForwardKernelParamsE)
        /*07c4*/ 	.word	0x00000074


	//----- nvinfo : EIATTR_FRAME_SIZE
	.align		4
.L_331:
        /*07c8*/ 	.byte	0x04, 0x11
        /*07ca*/ 	.short	(.L_333 - .L_332)
	.align		4
.L_332:
        /*07cc*/ 	.word	index@($__internal_184_$__cuda_sm20_rcp_rn_f32_slowpath)
        /*07d0*/ 	.word	0x00000000


	//----- nvinfo : EIATTR_FRAME_SIZE
	.align		4
.L_333:
        /*07d4*/ 	.byte	0x04, 0x11
        /*07d6*/ 	.short	(.L_335 - .L_334)
	.align		4
.L_334:
        /*07d8*/ 	.word	index@(_ZN18transformer_engine13normalization19ln_fwd_tuned_kernelINS0_13Kernel_traitsIff13__nv_fp8_e4m3fjLj3072ELj1ELj1ELj4ELj16ENS0_18Kernel_traits_baseILj3072EffS3_fjLj128EEEEEEEvNS0_19ForwardKernelParamsE)
        /*07dc*/ 	.word	0x00000000


	//----- nvinfo : EIATTR_REGCOUNT
	.align		4
.L_335:
        /*07e0*/ 	.byte	0x04, 0x2f
        /*07e2*/ 	.short	(.L_337 - .L_336)
	.align		4
.L_336:
        /*07e4*/ 	.word	index@(_ZN18transformer_engine13normalization19ln_fwd_tuned_kernelINS0_13Kernel_traitsIff13__nv_fp8_e4m3fjLj3840ELj1ELj1ELj4ELj4ENS0_18Kernel_traits_baseILj3840EffS3_fjLj128EEEEEEEvNS0_19ForwardKernelParamsE)
        /*07e8*/ 	.word	0x00000080


	//----- nvinfo : EIATTR_FRAME_SIZE
	.align		4
.L_337:
        /*07ec*/ 	.byte	0x04, 0x11
        /*07ee*/ 	.short	(.L_339 - .L_338)
	.align		4
.L_338:
        /*07f0*/ 	.word	index@($__internal_183_$__cuda_sm20_rcp_rn_f32_slowpath)
        /*07f4*/ 	.word	0x00000000


	//----- nvinfo : EIATTR_FRAME_SIZE
	.align		4
.L_339:
        /*07f8*/ 	.byte	0x04, 0x11
        /*07fa*/ 	.short	(.L_341 - .L_340)
	.align		4
.L_340:
        /*07fc*/ 	.word	index@(_ZN18transformer_engine13normalization19ln_fwd_tuned_kernelINS0_13Kernel_traitsIff13__nv_fp8_e4m3fjLj3840ELj1ELj1ELj4ELj4ENS0_18Kernel_traits_baseILj3840EffS3_fjLj128EEEEEEEvNS0_19ForwardKernelParamsE)
        /*0800*/ 	.word	0x00000000


	//----- nvinfo : EIATTR_REGCOUNT
	.align		4
.L_341:
        /*0804*/ 	.byte	0x04, 0x2f
        /*0806*/ 	.short	(.L_343 - .L_342)
	.align		4
.L_342:
        /*0808*/ 	.word	index@(_ZN18transformer_engine13normalization19ln_fwd_tuned_kernelINS0_13Kernel_traitsIff13__nv_fp8_e4m3fjLj4096ELj1ELj1ELj4ELj16ENS0_18Kernel_traits_baseILj4096EffS3_fjLj128EEEEEEEvNS0_19ForwardKernelParamsE)
        /*080c*/ 	.word	0x00000080


	//----- nvinfo : EIATTR_FRAME_SIZE
	.align		4
.L_343:
        /*0810*/ 	.byte	0x04, 0x11
        /*0812*/ 	.short	(.L_345 - .L_344)
	.align		4
.L_344:
        /*0814*/ 	.word	index@($__internal_182_$__cuda_sm20_rcp_rn_f32_slowpath)
        /*0818*/ 	.word	0x00000000


	//----- nvinfo : EIATTR_FRAME_SIZE
	.align		4
.L_345:
        /*081c*/ 	.byte	0x04, 0x11
        /*081e*/ 	.short	(.L_347 - .L_346)
	.align		4
.L_346:
        /*0820*/ 	.word	index@(_ZN18transformer_engine13normalization19ln_fwd_tuned_kernelINS0_13Kernel_traitsIff13__nv_fp8_e4m3fjLj4096ELj1ELj1ELj4ELj16ENS0_18Kernel_traits_baseILj4096EffS3_fjLj128EEEEEEEvNS0_19ForwardKernelParamsE)
        /*0824*/ 	.word	0x00000000


	//----- nvinfo : EIATTR_REGCOUNT
	.align		4
.L_347:
        /*0828*/ 	.byte	0x04, 0x2f
        /*082a*/ 	.short	(.L_349 - .L_348)
	.align		4
.L_348:
        /*082c*/ 	.word	index@(_ZN18transformer_engine13normalization19ln_fwd_tuned_kernelINS0_13Kernel_traitsIff13__nv_fp8_e4m3fjLj5120ELj1ELj1ELj4ELj16ENS0_18Kernel_traits_baseILj5120EffS3_fjLj128EEEEEEEvNS0_19ForwardKernelParamsE)
        /*0830*/ 	.word	0x000000a8


	//----- nvinfo : EIATTR_FRAME_SIZE
	.align		4
.L_349:
        /*0834*/ 	.byte	0x04, 0x11
        /*0836*/ 	.short	(.L_351 - .L_350)
	.align		4
.L_350:
        /*0838*/ 	.word	index@($__internal_181_$__cuda_sm20_rcp_rn_f32_slowpath)
        /*083c*/ 	.word	0x00000000


	//----- nvinfo : EIATTR_FRAME_SIZE
	.align		4
.L_351:
        /*0840*/ 	.byte	0x04, 0x11
        /*0842*/ 	.short	(.L_353 - .L_352)
	.align		4
.L_352:
        /*0844*/ 	.word	index@(_ZN18transformer_engine13normalization19ln_fwd_tuned_kernelINS0_13Kernel_traitsIff13__nv_fp8_e4m3fjLj5120ELj1ELj1ELj4ELj16ENS0_18Kernel_traits_baseILj5120EffS3_fjLj128EEEEEEEvNS0_19ForwardKernelParamsE)
        /*0848*/ 	.word	0x00000000


	//----- nvinfo : EIATTR_REGCOUNT
	.align		4
.L_353:
        /*084c*/ 	.byte	0x04, 0x2f
        /*084e*/ 	.short	(.L_355 - .L_354)
	.align		4
.L_354:
        /*0850*/ 	.word	index@(_ZN18transformer_engine13normalization19ln_fwd_tuned_kernelINS0_13Kernel_traitsIff13__nv_fp8_e4m3fjLj6144ELj1ELj1ELj4ELj16ENS0_18Kernel_traits_baseILj6144EffS3_fjLj128EEEEEEEvNS0_19ForwardKernelParamsE)
        /*0854*/ 	.word	0x000000a8


	//----- nvinfo : EIATTR_FRAME_SIZE
	.align		4
.L_355:
        /*0858*/ 	.byte	0x04, 0x11
        /*085a*/ 	.short	(.L_357 - .L_356)
	.align		4
.L_356:
        /*085c*/ 	.word	index@($__internal_180_$__cuda_sm20_rcp_rn_f32_slowpath)
        /*0860*/ 	.word	0x00000000


	//----- nvinfo : EIATTR_FRAME_SIZE
	.align		4
.L_357:
        /*0864*/ 	.byte	0x04, 0x11
        /*0866*/ 	.short	(.L_359 - .L_358)
	.align		4
.L_358:
        /*0868*/ 	.word	index@(_ZN18transformer_engine13normalization19ln_fwd_tuned_kernelINS0_13Kernel_traitsIff13__nv_fp8_e4m3fjLj6144ELj1ELj1ELj4ELj16ENS0_18Kernel_traits_baseILj6144EffS3_fjLj128EEEEEEEvNS0_19ForwardKernelParamsE)
        /*086c*/ 	.word	0x00000000


	//----- nvinfo : EIATTR_REGCOUNT
	.align		4
.L_359:
        /*0870*/ 	.byte	0x04, 0x2f
        /*0872*/ 	.short	(.L_361 - .L_360)
	.align		4
.L_360:
        /*0874*/ 	.word	index@(_ZN18transformer_engine13normalization19ln_fwd_tuned_kernelINS0_13Kernel_traitsIff13__nv_fp8_e4m3fjLj8192ELj1ELj1ELj4ELj16ENS0_18Kernel_traits_baseILj8192EffS3_fjLj128EEEEEEEvNS0_19ForwardKernelParamsE)
        /*0878*/ 	.word	0x000000fe


	//----- nvinfo : EIATTR_FRAME_SIZE
	.align		4
.L_361:
        /*087c*/ 	.byte	0x04, 0x11
        /*087e*/ 	.short	(.L_363 - .L_362)
	.align		4
.L_362:
        /*0880*/ 	.word	index@($__internal_179_$__cuda_sm20_rcp_rn_f32_slowpath)
        /*0884*/ 	.word	0x00000000


	//----- nvinfo : EIATTR_FRAME_SIZE
	.align		4
.L_363:
        /*0888*/ 	.byte	0x04, 0x11
        /*088a*/ 	.short	(.L_365 - .L_364)
	.align		4
.L_364:
        /*088c*/ 	.word	index@(_ZN18transformer_engine13normalization19ln_fwd_tuned_kernelINS0_13Kernel_traitsIff13__nv_fp8_e4m3fjLj8192ELj1ELj1ELj4ELj16ENS0_18Kernel_traits_baseILj8192EffS3_fjLj128EEEEEEEvNS0_19ForwardKernelParamsE)
        /*0890*/ 	.word	0x00000000


	//----- nvinfo : EIATTR_REGCOUNT
	.align		4
.L_365:
        /*0894*/ 	.byte	0x04, 0x2f
        /*0896*/ 	.short	(.L_367 - .L_366)
	.align		4
.L_366:
        /*0898*/ 	.word	index@(_ZN18transformer_engine13normalization19ln_fwd_tuned_kernelINS0_13Kernel_traitsIff13__nv_fp8_e4m3fjLj10240ELj1ELj1ELj4ELj16ENS0_18Kernel_traits_baseILj10240EffS3_fjLj128EEEEEEEvNS0_19ForwardKernelParamsE)
        /*089c*/ 	.word	0x000000ff


	//----- nvinfo : EIATTR_FRAME_SIZE
	.align		4
.L_367:
        /*08a0*/ 	.byte	0x04, 0x11
        /*08a2*/ 	.short	(.L_369 - .L_368)
	.align		4
.L_368:
        /*08a4*/ 	.word	index@($__internal_178_$__cuda_sm20_rcp_rn_f32_slowpath)
        /*08a8*/ 	.word	0x00000018


	//----- nvinfo : EIATTR_FRAME_SIZE
	.align		4
.L_369:
        /*08ac*/ 	.byte	0x04, 0x11
        /*08ae*/ 	.short	(.L_371 - .L_370)
	.align		4
.L_370:
        /*08b0*/ 	.word	index@(_ZN18transformer_engine13normalization19ln_fwd_tuned_kernelINS0_13Kernel_traitsIff13__nv_fp8_e4m3fjLj10240ELj1ELj1ELj4ELj16ENS0_18Kernel_traits_baseILj10240EffS3_fjLj128EEEEEEEvNS0_19ForwardKernelParamsE)
        /*08b4*/ 	.word	0x00000018


	//----- nvinfo : EIATTR_REGCOUNT
	.align		4
.L_371:
        /*08b8*/ 	.byte	0x04, 0x2f
        /*08ba*/ 	.short	(.L_373 - .L_372)
	.align		4
.L_372:
        /*08bc*/ 	.word	index@(_ZN18transformer_engine13normalization19ln_fwd_tuned_kernelINS0_13Kernel_traitsIff13__nv_fp8_e4m3fjLj12288ELj2ELj1ELj4ELj16ENS0_18Kernel_traits_baseILj12288EffS3_fjLj128EEEEEEEvNS0_19ForwardKernelParamsE)
        /*08c0*/ 	.word	0x000000a8


	//----- nvinfo : EIATTR_FRAME_SIZE
	.align		4
.L_373:
        /*08c4*/ 	.byte	0x04, 0x11
        /*08c6*/ 	.short	(.L_375 - .L_374)
	.align		4
.L_374:
        /*08c8*/ 	.word	index@($__internal_177_$__cuda_sm20_rcp_rn_f32_slowpath)
        /*08cc*/ 	.word	0x00000000


	//----- nvinfo : EIATTR_FRAME_SIZE
	.align		4
.L_375:
        /*08d0*/ 	.byte	0x04, 0x11
        /*08d2*/ 	.short	(.L_377 - .L_376)
	.align		4
.L_376:
        /*08d4*/ 	.word	index@(_ZN18transformer_engine13normalization19ln_fwd_tuned_kernelINS0_13Kernel_traitsIff13__nv_fp8_e4m3fjLj12288ELj2ELj1ELj4ELj16ENS0_18Kernel_traits_baseILj12288EffS3_fjLj128EEEEEEEvNS0_19ForwardKernelParamsE)
        /*08d8*/ 	.word	0x00000000


	//----- nvinfo : EIATTR_REGCOUNT
	.align		4
.L_377:
        /*08dc*/ 	.byte	0x04, 0x2f
        /*08de*/ 	.short	(.L_379 - .L_378)
	.align		4
.L_378:
        /*08e0*/ 	.word	index@(_ZN18transformer_engine13normalization19ln_fwd_tuned_kernelINS0_13Kernel_traitsIff13__nv_fp8_e4m3fjLj12800ELj2ELj1ELj4ELj4ENS0_18Kernel_traits_baseILj12800EffS3_fjLj128EEEEEEEvNS0_19ForwardKernelParamsE)
        /*08e4*/ 	.word	0x000000a8


	//----- nvinfo : EIATTR_FRAME_SIZE
	.align		4
.L_379:
        /*08e8*/ 	.byte	0x04, 0x11
        /*08ea*/ 	.short	(.L_381 - .L_380)
	.align		4
.L_380:
        /*08ec*/ 	.word	index@($__internal_176_$__cuda_sm20_rcp_rn_f32_slowpath)
        /*08f0*/ 	.word	0x00000000


	//----- nvinfo : EIATTR_FRAME_SIZE
	.align		4
.L_381:
        /*08f4*/ 	.byte	0x04, 0x11
        /*08f6*/ 	.short	(.L_383 - .L_382)
	.align		4
.L_382:
        /*08f8*/ 	.word	index@(_ZN18transformer_engine13normalization19ln_fwd_tuned_kernelINS0_13Kernel_traitsIff13__nv_fp8_e4m3fjLj12800ELj2ELj1ELj4ELj4ENS0_18Kernel_traits_baseILj12800EffS3_fjLj128EEEEEEEvNS0_19ForwardKernelParamsE)
        /*08fc*/ 	.word	0x00000000


	//----- nvinfo : EIATTR_REGCOUNT
	.align		4
.L_383:
        /*0900*/ 	.byte	0x04, 0x2f
        /*0902*/ 	.short	(.L_385 - .L_384)
	.align		4
.L_384:
        /*0904*/ 	.word	index@(_ZN18transformer_engine13normalization19ln_fwd_tuned_kernelINS0_13Kernel_traitsIff13__nv_fp8_e4m3fjLj15360ELj2ELj1ELj4ELj8ENS0_18Kernel_traits_baseILj15360EffS3_fjLj128EEEEEEEvNS0_19ForwardKernelParamsE)
        /*0908*/ 	.word	0x000000ff


	//----- nvinfo : EIATTR_FRAME_SIZE
	.align		4
.L_385:
        /*090c*/ 	.byte	0x04, 0x11
        /*090e*/ 	.short	(.L_387 - .L_386)
	.align		4
.L_386:
        /*0910*/ 	.word	index@($__internal_175_$__cuda_sm20_rcp_rn_f32_slowpath)
        /*0914*/ 	.word	0x00000000


	//----- nvinfo : EIATTR_FRAME_SIZE
	.align		4
.L_387:
        /*0918*/ 	.byte	0x04, 0x11
        /*091a*/ 	.short	(.L_389 - .L_388)
	.align		4
.L_388:
        /*091c*/ 	.word	index@(_ZN18transformer_engine13normalization19ln_fwd_tuned_kernelINS0_13Kernel_traitsIff13__nv_fp8_e4m3fjLj15360ELj2ELj1ELj4ELj8ENS0_18Kernel_traits_baseILj15360EffS3_fjLj128EEEEEEEvNS0_19ForwardKernelParamsE)
        /*0920*/ 	.word	0x00000000


	//----- nvinfo : EIATTR_REGCOUNT
	.align		4
.L_389:
        /*0924*/ 	.byte	0x04, 0x2f
        /*0926*/ 	.short	(.L_391 - .L_390)
	.align		4
.L_390:
        /*0928*/ 	.word	index@(_ZN18transformer_engine13normalization19ln_fwd_tuned_kernelINS0_13Kernel_traitsIff13__nv_fp8_e4m3fjLj16384ELj2ELj1ELj4ELj16ENS0_18Kernel_traits_baseILj16384EffS3_fjLj128EEEEEEEvNS0_19ForwardKernelParamsE)
        /*092c*/ 	.word	0x000000fe


	//----- nvinfo : EIATTR_FRAME_SIZE
	.align		4
.L_391:
        /*0930*/ 	.byte	0x04, 0x11
        /*0932*/ 	.short	(.L_393 - .L_392)
	.align		4
.L_392:
        /*0934*/ 	.word	index@($__internal_174_$__cuda_sm20_rcp_rn_f32_slowpath)
        /*0938*/ 	.word	0x00000000


	//----- nvinfo : EIATTR_FRAME_SIZE
	.align		4
.L_393:
        /*093c*/ 	.byte	0x04, 0x11
        /*093e*/ 	.short	(.L_395 - .L_394)
	.align		4
.L_394:
        /*0940*/ 	.word	index@(_ZN18transformer_engine13normalization19ln_fwd_tuned_kernelINS0_13Kernel_traitsIff13__nv_fp8_e4m3fjLj16384ELj2ELj1ELj4ELj16ENS0_18Kernel_traits_baseILj16384EffS3_fjLj128EEEEEEEvNS0_19ForwardKernelParamsE)
        /*0944*/ 	.word	0x00000000


	//----- nvinfo : EIATTR_REGCOUNT
	.align		4
.L_395:
        /*0948*/ 	.byte	0x04, 0x2f
        /*094a*/ 	.short	(.L_397 - .L_396)
	.align		4
.L_396:
        /*094c*/ 	.word	index@(_ZN18transformer_engine13normalization19ln_fwd_tuned_kernelINS0_13Kernel_traitsIff13__nv_fp8_e4m3fjLj18432ELj2ELj1ELj4ELj16ENS0_18Kernel_traits_baseILj18432EffS3_fjLj128EEEEEEEvNS0_19ForwardKernelParamsE)
        /*0950*/ 	.word	0x000000ff


	//----- nvinfo : EIATTR_FRAME_SIZE
	.align		4
.L_397:
        /*0954*/ 	.byte	0x04, 0x11
        /*0956*/ 	.short	(.L_399 - .L_398)
	.align		4
.L_398:
        /*0958*/ 	.word	index@($__internal_173_$__cuda_sm20_rcp_rn_f32_slowpath)
        /*095c*/ 	.word	0x00000000


	//----- nvinfo : EIATTR_FRAME_SIZE
	.align		4
.L_399:
        /*0960*/ 	.byte	0x04, 0x11
        /*0962*/ 	.short	(.L_401 - .L_400)
	.align		4
.L_400:
        /*0964*/ 	.word	index@(_ZN18transformer_engine13normalization19ln_fwd_tuned_kernelINS0_13Kernel_traitsIff13__nv_fp8_e4m3fjLj18432ELj2ELj1ELj4ELj16ENS0_18Kernel_traits_baseILj18432EffS3_fjLj128EEEEEEEvNS0_19ForwardKernelParamsE)
        /*0968*/ 	.word	0x00000000


	//----- nvinfo : EIATTR_REGCOUNT
	.align		4
.L_401:
        /*096c*/ 	.byte	0x04, 0x2f
        /*096e*/ 	.short	(.L_403 - .L_402)
	.align		4
.L_402:
        /*0970*/ 	.word	index@(_ZN18transformer_engine13normalization19ln_fwd_tuned_kernelINS0_13Kernel_traitsIff13__nv_fp8_e4m3fjLj20480ELj2ELj1ELj4ELj16ENS0_18Kernel_traits_baseILj20480EffS3_fjLj128EEEEEEEvNS0_19ForwardKernelParamsE)
        /*0974*/ 	.word	0x000000ff


	//----- nvinfo : EIATTR_FRAME_SIZE
	.align		4
.L_403:
        /*0978*/ 	.byte	0x04, 0x11
        /*097a*/ 	.short	(.L_405 - .L_404)
	.align		4
.L_404:
        /*097c*/ 	.word	index@($__internal_172_$__cuda_sm20_rcp_rn_f32_slowpath)
        /*0980*/ 	.word	0x00000010


	//----- nvinfo : EIATTR_FRAME_SIZE
	.align		4
.L_405:
        /*0984*/ 	.byte	0x04, 0x11
        /*0986*/ 	.short	(.L_407 - .L_406)
	.align		4
.L_406:
        /*0988*/ 	.word	index@(_ZN18transformer_engine13normalization19ln_fwd_tuned_kernelINS0_13Kernel_traitsIff13__nv_fp8_e4m3fjLj20480ELj2ELj1ELj4ELj16ENS0_18Kernel_traits_baseILj20480EffS3_fjLj128EEEEEEEvNS0_19ForwardKernelParamsE)
        /*098c*/ 	.word	0x00000010


	//----- nvinfo : EIATTR_REGCOUNT
	.align		4
.L_407:
        /*0990*/ 	.byte	0x04, 0x2f
        /*0992*/ 	.short	(.L_409 - .L_408)
	.align		4
.L_408:
        /*0994*/ 	.word	index@(_ZN18transformer_engine13normalization19ln_fwd_tuned_kernelINS0_13Kernel_traitsIff13__nv_fp8_e4m3fjLj24576ELj2ELj1ELj4ELj16ENS0_18Kernel_traits_baseILj24576EffS3_fjLj128EEEEEEEvNS0_19ForwardKernelParamsE)
        /*0998*/ 	.word	0x000000ff


	//----- nvinfo : EIATTR_FRAME_SIZE
	.align		4
.L_409:
        /*099c*/ 	.byte	0x04, 0x11
        /*099e*/ 	.short	(.L_411 - .L_410)
	.align		4
.L_410:
        /*09a0*/ 	.word	index@($__internal_171_$__cuda_sm20_rcp_rn_f32_slowpath)
        /*09a4*/ 	.word	0x000000d0


	//----- nvinfo : EIATTR_FRAME_SIZE
	.align		4
.L_411:
        /*09a8*/ 	.byte	0x04, 0x11
        /*09aa*/ 	.short	(.L_413 - .L_412)
	.align		4
.L_412:
        /*09ac*/ 	.word	index@(_ZN18transformer_engine13normalization19ln_fwd_tuned_kernelINS0_13Kernel_traitsIff13__nv_fp8_e4m3fjLj24576ELj2ELj1ELj4ELj16ENS0_18Kernel_traits_baseILj24576EffS3_fjLj128EEEEEEEvNS0_19ForwardKernelParamsE)
        /*09b0*/ 	.word	0x000000d0


	//----- nvinfo : EIATTR_REGCOUNT
	.align		4
.L_413:
        /*09b4*/ 	.byte	0x04, 0x2f
        /*09b6*/ 	.short	(.L_415 - .L_414)
	.align		4
.L_414:
        /*09b8*/ 	.word	index@(_ZN18transformer_engine13normalization19ln_fwd_tuned_kernelINS0_13Kernel_traitsIff13__nv_fp8_e4m3fjLj25600ELj2ELj1ELj4ELj8ENS0_18Kernel_traits_baseILj25600EffS3_fjLj128EEEEEEEvNS0_19ForwardKernelParamsE)
        /*09bc*/ 	.word	0x000000ff


	//----- nvinfo : EIATTR_FRAME_SIZE
	.align		4
.L_415:
        /*09c0*/ 	.byte	0x04, 0x11
        /*09c2*/ 	.short	(.L_417 - .L_416)
	.align		4
.L_416:
        /*09c4*/ 	.word	index@($__internal_170_$__cuda_sm20_rcp_rn_f32_slowpath)
        /*09c8*/ 	.word	0x00000100


	//----- nvinfo : EIATTR_FRAME_SIZE
	.align		4
.L_417:
        /*09cc*/ 	.byte	0x04, 0x11
        /*09ce*/ 	.short	(.L_419 - .L_418)
	.align		4
.L_418:
        /*09d0*/ 	.word	index@(_ZN18transformer_engine13normalization19ln_fwd_tuned_kernelINS0_13Kernel_traitsIff13__nv_fp8_e4m3fjLj25600ELj2ELj1ELj4ELj8ENS0_18Kernel_traits_baseILj25600EffS3_fjLj128EEEEEEEvNS0_19ForwardKernelParamsE)
        /*09d4*/ 	.word	0x00000100


	//----- nvinfo : EIATTR_REGCOUNT
	.align		4
.L_419:
        /*09d8*/ 	.byte	0x04, 0x2f
        /*09da*/ 	.short	(.L_421 - .L_420)
	.align		4
.L_420:
        /*09dc*/ 	.word	index@(_ZN18transformer_engine13normalization19ln_fwd_tuned_kernelINS0_13Kernel_traitsIff13__nv_fp8_e4m3fjLj30720ELj4ELj1ELj4ELj4ENS0_18Kernel_traits_baseILj30720EffS3_fjLj128EEEEEEEvNS0_19ForwardKernelParamsE)
        /*09e0*/ 	.word	0x000000fe


	//----- nvinfo : EIATTR_FRAME_SIZE
	.align		4
.L_421:
        /*09e4*/ 	.byte	0x04, 0x11
        /*09e6*/ 	.short	(.L_423 - .L_422)
	.align		4
.L_422:
        /*09e8*/ 	.word	index@($__internal_169_$__cuda_sm20_rcp_rn_f32_slowpath)
        /*09ec*/ 	.word	0x00000000


	//----- nvinfo : EIATTR_FRAME_SIZE
	.align		4
.L_423:
        /*09f0*/ 	.byte	0x04, 0x11
        /*09f2*/ 	.short	(.L_425 - .L_424)
	.align		4
.L_424:
        /*09f4*/ 	.word	index@(_ZN18transformer_engine13normalization19ln_fwd_tuned_kernelINS0_13Kernel_traitsIff13__nv_fp8_e4m3fjLj30720ELj4ELj1ELj4ELj4ENS0_18Kernel_traits_baseILj30720EffS3_fjLj128EEEEEEEvNS0_19ForwardKernelParamsE)
        /*09f8*/ 	.word	0x00000000


	//----- nvinfo : EIATTR_REGCOUNT
	.align		4
.L_425:
        /*09fc*/ 	.byte	0x04, 0x2f
        /*09fe*/ 	.short	(.L_427 - .L_426)
	.align		4
.L_426:
        /*0a00*/ 	.word	index@(_ZN18transformer_engine13normalization19ln_fwd_tuned_kernelINS0_13Kernel_traitsIff13__nv_fp8_e4m3fjLj32768ELj4ELj1ELj4ELj16ENS0_18Kernel_traits_baseILj32768EffS3_fjLj128EEEEEEEvNS0_19ForwardKernelParamsE)
        /*0a04*/ 	.word	0x000000fe


	//----- nvinfo : EIATTR_FRAME_SIZE
	.align		4
.L_427:
        /*0a08*/ 	.byte	0x04, 0x11
        /*0a0a*/ 	.short	(.L_429 - .L_428)
	.align		4
.L_428:
        /*0a0c*/ 	.word	index@($__internal_168_$__cuda_sm20_rcp_rn_f32_slowpath)
        /*0a10*/ 	.word	0x00000000


	//----- nvinfo : EIATTR_FRAME_SIZE
	.align		4
.L_429:
        /*0a14*/ 	.byte	0x04, 0x11
        /*0a16*/ 	.short	(.L_431 - .L_430)
	.align		4
.L_430:
        /*0a18*/ 	.word	index@(_ZN18transformer_engine13normalization19ln_fwd_tuned_kernelINS0_13Kernel_traitsIff13__nv_fp8_e4m3fjLj32768ELj4ELj1ELj4ELj16ENS0_18Kernel_traits_baseILj32768EffS3_fjLj128EEEEEEEvNS0_19ForwardKernelParamsE)
        /*0a1c*/ 	.word	0x00000000


	//----- nvinfo : EIATTR_REGCOUNT
	.align		4
.L_431:
        /*0a20*/ 	.byte	0x04, 0x2f
        /*0a22*/ 	.short	(.L_433 - .L_432)
	.align		4
.L_432:
        /*0a24*/ 	.word	index@(_ZN18transformer_engine13normalization19ln_fwd_tuned_kernelINS0_13Kernel_traitsIff13__nv_fp8_e4m3fjLj40960ELj4ELj1ELj4ELj16ENS0_18Kernel_traits_baseILj40960EffS3_fjLj128EEEEEEEvNS0_19ForwardKernelParamsE)
        /*0a28*/ 	.word	0x000000ff


	//----- nvinfo : EIATTR_FRAME_SIZE
	.align		4
.L_433:
        /*0a2c*/ 	.byte	0x04, 0x11
        /*0a2e*/ 	.short	(.L_435 - .L_434)
	.align		4
.L_434:
        /*0a30*/ 	.word	index@($__internal_167_$__cuda_sm20_rcp_rn_f32_slowpath)
        /*0a34*/ 	.word	0x00000018


	//----- nvinfo : EIATTR_FRAME_SIZE
	.align		4
.L_435:
        /*0a38*/ 	.byte	0x04, 0x11
        /*0a3a*/ 	.short	(.L_437 - .L_436)
	.align		4
.L_436:
        /*0a3c*/ 	.word	index@(_ZN18transformer_engine13normalization19ln_fwd_tuned_kernelINS0_13Kernel_traitsIff13__nv_fp8_e4m3fjLj40960ELj4ELj1ELj4ELj16ENS0_18Kernel_traits_baseILj40960EffS3_fjLj128EEEEEEEvNS0_19ForwardKernelParamsE)
        /*0a40*/ 	.word	0x00000018


	//----- nvinfo : EIATTR_REGCOUNT
	.align		4
.L_437:
        /*0a44*/ 	.byte	0x04, 0x2f
        /*0a46*/ 	.short	(.L_439 - .L_438)
	.align		4
.L_438:
        /*0a48*/ 	.word	index@(_ZN18transformer_engine13normalization19ln_fwd_tuned_kernelINS0_13Kernel_traitsIff13__nv_fp8_e4m3fjLj49152ELj4ELj1ELj4ELj16ENS0_18Kernel_traits_baseILj49152EffS3_fjLj128EEEEEEEvNS0_19ForwardKernelParamsE)
        /*0a4c*/ 	.word	0x000000ff


	//----- nvinfo : EIATTR_FRAME_SIZE
	.align		4
.L_439:
        /*0a50*/ 	.byte	0x04, 0x11
        /*0a52*/ 	.short	(.L_441 - .L_440)
	.align		4
.L_440:
        /*0a54*/ 	.word	index@($__internal_166_$__cuda_sm20_rcp_rn_f32_slowpath)
        /*0a58*/ 	.word	0x000000d8


	//----- nvinfo : EIATTR_FRAME_SIZE
	.align		4
.L_441:
        /*0a5c*/ 	.byte	0x04, 0x11
        /*0a5e*/ 	.short	(.L_443 - .L_442)
	.align		4
.L_442:
        /*0a60*/ 	.word	index@(_ZN18transformer_engine13normalization19ln_fwd_tuned_kernelINS0_13Kernel_traitsIff13__nv_fp8_e4m3fjLj49152ELj4ELj1ELj4ELj16ENS0_18Kernel_traits_baseILj49152EffS3_fjLj128EEEEEEEvNS0_19ForwardKernelParamsE)
        /*0a64*/ 	.word	0x000000d8


	//----- nvinfo : EIATTR_REGCOUNT
	.align		4
.L_443:
        /*0a68*/ 	.byte	0x04, 0x2f
        /*0a6a*/ 	.short	(.L_445 - .L_444)
	.align		4
.L_444:
        /*0a6c*/ 	.word	index@(_ZN18transformer_engine13normalization19ln_fwd_tuned_kernelINS0_13Kernel_traitsIff13__nv_fp8_e4m3fjLj65536ELj8ELj1ELj4ELj16ENS0_18Kernel_traits_baseILj65536EffS3_fjLj128EEEEEEEvNS0_19ForwardKernelParamsE)
        /*0a70*/ 	.word	0x000000fe


	//----- nvinfo : EIATTR_FRAME_SIZE
	.align		4
.L_445:
        /*0a74*/ 	.byte	0x04, 0x11
        /*0a76*/ 	.short	(.L_447 - .L_446)
	.align		4
.L_446:
        /*0a78*/ 	.word	index@($__internal_165_$__cuda_sm20_rcp_rn_f32_slowpath)
        /*0a7c*/ 	.word	0x00000000


	//----- nvinfo : EIATTR_FRAME_SIZE
	.align		4
.L_447:
        /*0a80*/ 	.byte	0x04, 0x11
        /*0a82*/ 	.short	(.L_449 - .L_448)
	.align		4
.L_448:
        /*0a84*/ 	.word	index@(_ZN18transformer_engine13normalization19ln_fwd_tuned_kernelINS0_13Kernel_traitsIff13__nv_fp8_e4m3fjLj65536ELj8ELj1ELj4ELj16ENS0_18Kernel_traits_baseILj65536EffS3_fjLj128EEEEEEEvNS0_19ForwardKernelParamsE)
        /*0a88*/ 	.word	0x00000000


	//----- nvinfo : EIATTR_REGCOUNT
	.align		4
.L_449:
        /*0a8c*/ 	.byte	0x04, 0x2f
        /*0a8e*/ 	.short	(.L_451 - .L_450)
	.align		4
.L_450:
        /*0a90*/ 	.word	index@(_ZN18transformer_engine13normalization19ln_fwd_tuned_kernelINS0_13Kernel_traitsIffffjLj768ELj1ELj4ELj1ELj16ENS0_18Kernel_traits_baseILj768EffffjLj128EEEEEEEvNS0_19ForwardKernelParamsE)
        /*0a94*/ 	.word	0x00000060


	//----- nvinfo : EIATTR_FRAME_SIZE
	.align		4
.L_451:
        /*0a98*/ 	.byte	0x04, 0x11
        /*0a9a*/ 	.short	(.L_453 - .L_452)
	.align		4
.L_452:
        /*0a9c*/ 	.word	index@($__internal_164_$__cuda_sm20_rcp_rn_f32_slowpath)
        /*0aa0*/ 	.word	0x00000000


	//----- nvinfo : EIATTR_FRAME_SIZE
	.align		4
.L_453:
        /*0aa4*/ 	.byte	0x04, 0x11
        /*0aa6*/ 	.short	(.L_455 - .L_454)
	.align		4
.L_454:
        /*0aa8*/ 	.word	index@(_ZN18transformer_engine13normalization19ln_fwd_tuned_kernelINS0_13Kernel_traitsIffffjLj768ELj1ELj4ELj1ELj16ENS0_18Kernel_traits_baseILj768EffffjLj128EEEEEEEvNS0_19ForwardKernelParamsE)
        /*0aac*/ 	.word	0x00000000


	//----- nvinfo : EIATTR_REGCOUNT
	.align		4
.L_455:
        /*0ab0*/ 	.byte	0x04, 0x2f
        /*0ab2*/ 	.short	(.L_457 - .L_456)
	.align		4
.L_456:
        /*0ab4*/ 	.word	index@(_ZN18transformer_engine13normalization19ln_fwd_tuned_kernelINS0_13Kernel_traitsI6__halfS3_S3_fjLj768ELj1ELj4ELj1ELj16ENS0_18Kernel_traits_baseILj768ES3_S3_S3_fjLj128EEEEEEEvNS0_19ForwardKernelParamsE)
        /*0ab8*/ 	.word	0x0000005d


	//----- nvinfo : EIATTR_FRAME_SIZE
	.align		4
.L_457:
        /*0abc*/ 	.byte	0x04, 0x11
        /*0abe*/ 	.short	(.L_459 - .L_458)
	.align		4
.L_458:
        /*0ac0*/ 	.word	index@($__internal_163_$__cuda_sm20_rcp_rn_f32_slowpath)
        /*0ac4*/ 	.word	0x00000000


	//----- nvinfo : EIATTR_FRAME_SIZE
	.align		4
.L_459:
        /*0ac8*/ 	.byte	0x04, 0x11
        /*0aca*/ 	.short	(.L_461 - .L_460)
	.align		4
.L_460:
        /*0acc*/ 	.word	index@(_ZN18transformer_engine13normalization19ln_fwd_tuned_kernelINS0_13Kernel_traitsI6__halfS3_S3_fjLj768ELj1ELj4ELj1ELj16ENS0_18Kernel_traits_baseILj768ES3_S3_S3_fjLj128EEEEEEEvNS0_19ForwardKernelParamsE)
        /*0ad0*/ 	.word	0x00000000


	//----- nvinfo : EIATTR_REGCOUNT
	.align		4
.L_461:
        /*0ad4*/ 	.byte	0x04, 0x2f
        /*0ad6*/ 	.short	(.L_463 - .L_462)
	.align		4
.L_462:
        /*0ad8*/ 	.word	index@(_ZN18transformer_engine13normalization19ln_fwd_tuned_kernelINS0_13Kernel_traitsIff6__halffjLj768ELj1ELj4ELj1ELj16ENS0_18Kernel_traits_baseILj768EffS3_fjLj128EEEEEEEvNS0_19ForwardKernelParamsE)
        /*0adc*/ 	.word	0x00000060


	//----- nvinfo : EIATTR_FRAME_SIZE
	.align		4
.L_463:
        /*0ae0*/ 	.byte	0x04, 0x11
        /*0ae2*/ 	.short	(.L_465 - .L_464)
	.align		4
.L_464:
        /*0ae4*/ 	.word	index@($__internal_162_$__cuda_sm20_rcp_rn_f32_slowpath)
        /*0ae8*/ 	.word	0x00000000


	//----- nvinfo : EIATTR_FRAME_SIZE
	.align		4
.L_465:
        /*0aec*/ 	.byte	0x04, 0x11
        /*0aee*/ 	.short	(.L_467 - .L_466)
	.align		4
.L_466:
        /*0af0*/ 	.word	index@(_ZN18transformer_engine13normalization19ln_fwd_tuned_kernelINS0_13Kernel_traitsIff6__halffjLj768ELj1ELj4ELj1ELj16ENS0_18Kernel_traits_baseILj768EffS3_fjLj128EEEEEEEvNS0_19ForwardKernelParamsE)
        /*0af4*/ 	.word	0x00000000


	//----- nvinfo : EIATTR_REGCOUNT
	.align		4
.L_467:
        /*0af8*/ 	.byte	0x04, 0x2f
        /*0afa*/ 	.short	(.L_469 - .L_468)
	.align		4
.L_468:
        /*0afc*/ 	.word	index@(_ZN18transformer_engine13normalization19ln_fwd_tuned_kernelINS0_13Kernel_traitsI13__nv_bfloat16S3_S3_fjLj768ELj1ELj4ELj1ELj16ENS0_18Kernel_traits_baseILj768ES3_S3_S3_fjLj128EEEEEEEvNS0_19ForwardKernelParamsE)
        /*0b00*/ 	.word	0x0000005d


	//----- nvinfo : EIATTR_FRAME_SIZE
	.align		4
.L_469:
        /*0b04*/ 	.byte	0x04, 0x11
        /*0b06*/ 	.short	(.L_471 - .L_470)
	.align		4
.L_470:
        /*0b08*/ 	.word	index@($__internal_161_$__cuda_sm20_rcp_rn_f32_slowpath)
        /*0b0c*/ 	.word	0x00000000


	//----- nvinfo : EIATTR_FRAME_SIZE
	.align		4
.L_471:
        /*0b10*/ 	.byte	0x04, 0x11
        /*0b12*/ 	.short	(.L_473 - .L_472)
	.align		4
.L_472:
        /*0b14*/ 	.word	index@(_ZN18transformer_engine13normalization19ln_fwd_tuned_kernelINS0_13Kernel_traitsI13__nv_bfloat16S3_S3_fjLj768ELj1ELj4ELj1ELj16ENS0_18Kernel_traits_baseILj768ES3_S3_S3_fjLj128EEEEEEEvNS0_19ForwardKernelParamsE)
        /*0b18*/ 	.word	0x00000000


	//----- nvinfo : EIATTR_REGCOUNT
	.align		4
.L_473:
        /*0b1c*/ 	.byte	0x04, 0x2f
        /*0b1e*/ 	.short	(.L_475 - .L_474)
	.align		4
.L_474:
        /*0b20*/ 	.word	index@(_ZN18transformer_engine13normalization19ln_fwd_tuned_kernelINS0_13Kernel_traitsIff13__nv_bfloat16fjLj768ELj1ELj4ELj1ELj16ENS0_18Kernel_traits_baseILj768EffS3_fjLj128EEEEEEEvNS0_19ForwardKernelParamsE)
        /*0b24*/ 	.word	0x00000060


	//----- nvinfo : EIATTR_FRAME_SIZE
	.align		4
.L_475:
        /*0b28*/ 	.byte	0x04, 0x11
        /*0b2a*/ 	.short	(.L_477 - .L_476)
	.align		4
.L_476:
        /*0b2c*/ 	.word	index@($__internal_160_$__cuda_sm20_rcp_rn_f32_slowpath)
        /*0b30*/ 	.word	0x00000000


	//----- nvinfo : EIATTR_FRAME_SIZE
	.align		4
.L_477:
        /*0b34*/ 	.byte	0x04, 0x11
        /*0b36*/ 	.short	(.L_479 - .L_478)
	.align		4
.L_478:
        /*0b38*/ 	.word	index@(_ZN18transformer_engine13normalization19ln_fwd_tuned_kernelINS0_13Kernel_traitsIff13__nv_bfloat16fjLj768ELj1ELj4ELj1ELj16ENS0_18Kernel_traits_baseILj768EffS3_fjLj128EEEEEEEvNS0_19ForwardKernelParamsE)
        /*0b3c*/ 	.word	0x00000000


	//----- nvinfo : EIATTR_REGCOUNT
	.align		4
.L_479:
        /*0b40*/ 	.byte	0x04, 0x2f
        /*0b42*/ 	.short	(.L_481 - .L_480)
	.align		4
.L_480:
        /*0b44*/ 	.word	index@(_ZN18transformer_engine13normalization19ln_fwd_tuned_kernelINS0_13Kernel_traitsIffffjLj1024ELj1ELj4ELj1ELj16ENS0_18Kernel_traits_baseILj1024EffffjLj128EEEEEEEvNS0_19ForwardKernelParamsE)
        /*0b48*/ 	.word	0x00000076


	//----- nvinfo : EIATTR_FRAME_SIZE
	.align		4
.L_481:
        /*0b4c*/ 	.byte	0x04, 0x11
        /*0b4e*/ 	.short	(.L_483 - .L_482)
	.align		4
.L_482:
        /*0b50*/ 	.word	index@($__internal_159_$__cuda_sm20_rcp_rn_f32_slowpath)
        /*0b54*/ 	.word	0x00000000


	//----- nvinfo : EIATTR_FRAME_SIZE
	.align		4
.L_483:
        /*0b58*/ 	.byte	0x04, 0x11
        /*0b5a*/ 	.short	(.L_485 - .L_484)
	.align		4
.L_484:
        /*0b5c*/ 	.word	index@(_ZN18transformer_engine13normalization19ln_fwd_tuned_kernelINS0_13Kernel_traitsIffffjLj1024ELj1ELj4ELj1ELj16ENS0_18Kernel_traits_baseILj1024EffffjLj128EEEEEEEvNS0_19ForwardKernelParamsE)
        /*0b60*/ 	.word	0x00000000


	//----- nvinfo : EIATTR_REGCOUNT
	.align		4
.L_485:
        /*0b64*/ 	.byte	0x04, 0x2f
        /*0b66*/ 	.short	(.L_487 - .L_486)
	.align		4
.L_486:
        /*0b68*/ 	.word	index@(_ZN18transformer_engine13normalization19ln_fwd_tuned_kernelINS0_13Kernel_traitsI6__halfS3_S3_fjLj1024ELj1ELj4ELj1ELj16ENS0_18Kernel_traits_baseILj1024ES3_S3_S3_fjLj128EEEEEEEvNS0_19ForwardKernelParamsE)
        /*0b6c*/ 	.word	0x0000007f


	//----- nvinfo : EIATTR_FRAME_SIZE
	.align		4
.L_487:
        /*0b70*/ 	.byte	0x04, 0x11
        /*0b72*/ 	.short	(.L_489 - .L_488)
	.align		4
.L_488:
        /*0b74*/ 	.word	index@($__internal_158_$__cuda_sm20_rcp_rn_f32_slowpath)
        /*0b78*/ 	.word	0x00000000


	//----- nvinfo : EIATTR_FRAME_SIZE
	.align		4
.L_489:
        /*0b7c*/ 	.byte	0x04, 0x11
        /*0b7e*/ 	.short	(.L_491 - .L_490)
	.align		4
.L_490:
        /*0b80*/ 	.word	index@(_ZN18transformer_engine13normalization19ln_fwd_tuned_kernelINS0_13Kernel_traitsI6__halfS3_S3_fjLj1024ELj1ELj4ELj1ELj16ENS0_18Kernel_traits_baseILj1024ES3_S3_S3_fjLj128EEEEEEEvNS0_19ForwardKernelParamsE)
        /*0b84*/ 	.word	0x00000000


	//----- nvinfo : EIATTR_REGCOUNT
	.align		4
.L_491:
        /*0b88*/ 	.byte	0x04, 0x2f
        /*0b8a*/ 	.short	(.L_493 - .L_492)
	.align		4
.L_492:
        /*0b8c*/ 	.word	index@(_ZN18transformer_engine13normalization19ln_fwd_tuned_kernelINS0_13Kernel_traitsIff6__halffjLj1024ELj1ELj4ELj1ELj16ENS0_18Kernel_traits_baseILj1024EffS3_fjLj128EEEEEEEvNS0_19ForwardKernelParamsE)
        /*0b90*/ 	.word	0x00000080


	//----- nvinfo : EIATTR_FRAME_SIZE
	.align		4
.L_493:
        /*0b94*/ 	.byte	0x04, 0x11
        /*0b96*/ 	.short	(.L_495 - .L_494)
	.align		4
.L_494:
        /*0b98*/ 	.word	index@($__internal_157_$__cuda_sm20_rcp_rn_f32_slowpath)
        /*0b9c*/ 	.word	0x00000000


	//----- nvinfo : EIATTR_FRAME_SIZE
	.align		4
.L_495:
        /*0ba0*/ 	.byte	0x04, 0x11
        /*0ba2*/ 	.short	(.L_497 - .L_496)
	.align		4
.L_496:
        /*0ba4*/ 	.word	index@(_ZN18transformer_engine13normalization19ln_fwd_tuned_kernelINS0_13Kernel_traitsIff6__halffjLj1024ELj1ELj4ELj1ELj16ENS0_18Kernel_traits_baseILj1024EffS3_fjLj128EEEEEEEvNS0_19ForwardKernelParamsE)
        /*0ba8*/ 	.word	0x00000000


	//----- nvinfo : EIATTR_REGCOUNT
	.align		4
.L_497:
        /*0bac*/ 	.byte	0x04, 0x2f
        /*0bae*/ 	.short	(.L_499 - .L_498)
	.align		4
.L_498:
        /*0bb0*/ 	.word	index@(_ZN18transformer_engine13normalization19ln_fwd_tuned_kernelINS0_13Kernel_traitsI13__nv_bfloat16S3_S3_fjLj1024ELj1ELj4ELj1ELj16ENS0_18Kernel_traits_baseILj1024ES3_S3_S3_fjLj128EEEEEEEvNS0_19ForwardKernelParamsE)
        /*0bb4*/ 	.word	0x0000007f


	//----- nvinfo : EIATTR_FRAME_SIZE
	.align		4
.L_499:
        /*0bb8*/ 	.byte	0x04, 0x11
        /*0bba*/ 	.short	(.L_501 - .L_500)
	.align		4
.L_500:
        /*0bbc*/ 	.word	index@($__internal_156_$__cuda_sm20_rcp_rn_f32_slowpath)
        /*0bc0*/ 	.word	0x00000000


	//----- nvinfo : EIATTR_FRAME_SIZE
	.align		4
.L_501:
        /*0bc4*/ 	.byte	0x04, 0x11
        /*0bc6*/ 	.short	(.L_503 - .L_502)
	.align		4
.L_502:
        /*0bc8*/ 	.word	index@(_ZN18transformer_engine13normalization19ln_fwd_tuned_kernelINS0_13Kernel_traitsI13__nv_bfloat16S3_S3_fjLj1024ELj1ELj4ELj1ELj16ENS0_18Kernel_traits_baseILj1024ES3_S3_S3_fjLj128EEEEEEEvNS0_19ForwardKernelParamsE)
        /*0bcc*/ 	.word	0x00000000


	//----- nvinfo : EIATTR_REGCOUNT
	.align		4
.L_503:
        /*0bd0*/ 	.byte	0x04, 0x2f
        /*0bd2*/ 	.short	(.L_505 - .L_504)
	.align		4
.L_504:
        /*0bd4*/ 	.word	index@(_ZN18transformer_engine13normalization19ln_fwd_tuned_kernelINS0_13Kernel_traitsIff13__nv_bfloat16fjLj1024ELj1ELj4ELj1ELj16ENS0_18Kernel_traits_baseILj1024EffS3_fjLj128EEEEEEEvNS0_19ForwardKernelParamsE)
        /*0bd8*/ 	.word	0x00000080


	//----- nvinfo : EIATTR_FRAME_SIZE
	.align		4
.L_505:
        /*0bdc*/ 	.byte	0x04, 0x11
        /*0bde*/ 	.short	(.L_507 - .L_506)
	.align		4
.L_506:
        /*0be0*/ 	.word	index@($__internal_155_$__cuda_sm20_rcp_rn_f32_slowpath)
        /*0be4*/ 	.word	0x00000000


	//----- nvinfo : EIATTR_FRAME_SIZE
	.align		4
.L_507:
        /*0be8*/ 	.byte	0x04, 0x11
        /*0bea*/ 	.short	(.L_509 - .L_508)
	.align		4
.L_508:
        /*0bec*/ 	.word	index@(_ZN18transformer_engine13normalization19ln_fwd_tuned_kernelINS0_13Kernel_traitsIff13__nv_bfloat16fjLj1024ELj1ELj4ELj1ELj16ENS0_18Kernel_traits_baseILj1024EffS3_fjLj128EEEEEEEvNS0_19ForwardKernelParamsE)
        /*0bf0*/ 	.word	0x00000000


	//----- nvinfo : EIATTR_REGCOUNT
	.align		4
.L_509:
        /*0bf4*/ 	.byte	0x04, 0x2f
        /*0bf6*/ 	.short	(.L_511 - .L_510)
	.align		4
.L_510:
        /*0bf8*/ 	.word	index@(_ZN18transformer_engine13normalization19ln_fwd_tuned_kernelINS0_13Kernel_traitsIffffjLj1536ELj1ELj4ELj1ELj16ENS0_18Kernel_traits_baseILj1536EffffjLj128EEEEEEEvNS0_19ForwardKernelParamsE)
        /*0bfc*/ 	.word	0x000000a8


	//----- nvinfo : EIATTR_FRAME_SIZE
	.align		4
.L_511:
        /*0c00*/ 	.byte	0x04, 0x11
        /*0c02*/ 	.short	(.L_513 - .L_512)
	.align		4
.L_512:
        /*0c04*/ 	.word	index@($__internal_154_$__cuda_sm20_rcp_rn_f32_slowpath)
        /*0c08*/ 	.word	0x00000000


	//----- nvinfo : EIATTR_FRAME_SIZE
	.align		4
.L_513:
        /*0c0c*/ 	.byte	0x04, 0x11
        /*0c0e*/ 	.short	(.L_515 - .L_514)
	.align		4
.L_514:
        /*0c10*/ 	.word	index@(_ZN18transformer_engine13normalization19ln_fwd_tuned_kernelINS0_13Kernel_traitsIffffjLj1536ELj1ELj4ELj1ELj16ENS0_18Kernel_traits_baseILj1536EffffjLj128EEEEEEEvNS0_19ForwardKernelParamsE)
        /*0c14*/ 	.word	0x00000000


	//----- nvinfo : EIATTR_REGCOUNT
	.align		4
.L_515:
        /*0c18*/ 	.byte	0x04, 0x2f
        /*0c1a*/ 	.short	(.L_517 - .L_516)
	.align		4
.L_516:
        /*0c1c*/ 	.word	index@(_ZN18transformer_engine13normalization19ln_fwd_tuned_kernelINS0_13Kernel_traitsI6__halfS3_S3_fjLj1536ELj1ELj4ELj1ELj16ENS0_18Kernel_traits_baseILj1536ES3_S3_S3_fjLj128EEEEEEEvNS0_19ForwardKernelParamsE)
        /*0c20*/ 	.word	0x00000080


	//----- nvinfo : EIATTR_FRAME_SIZE
	.align		4
.L_517:
        /*0c24*/ 	.byte	0x04, 0x11
        /*0c26*/ 	.short	(.L_519 - .L_518)
	.align		4
.L_518:
        /*0c28*/ 	.word	index@($__internal_153_$__cuda_sm20_rcp_rn_f32_slowpath)
        /*0c2c*/ 	.word	0x00000000


	//----- nvinfo : EIATTR_FRAME_SIZE
	.align		4
.L_519:
        /*0c30*/ 	.byte	0x04, 0x11
        /*0c32*/ 	.short	(.L_521 - .L_520)
	.align		4
.L_520:
        /*0c34*/ 	.word	index@(_ZN18transformer_engine13normalization19ln_fwd_tuned_kernelINS0_13Kernel_traitsI6__halfS3_S3_fjLj1536ELj1ELj4ELj1ELj16ENS0_18Kernel_traits_baseILj1536ES3_S3_S3_fjLj128EEEEEEEvNS0_19ForwardKernelParamsE)
        /*0c38*/ 	.word	0x00000000


	//----- nvinfo : EIATTR_REGCOUNT
	.align		4
.L_521:
        /*0c3c*/ 	.byte	0x04, 0x2f
        /*0c3e*/ 	.short	(.L_523 - .L_522)
	.align		4
.L_522:
        /*0c40*/ 	.word	index@(_ZN18transformer_engine13normalization19ln_fwd_tuned_kernelINS0_13Kernel_traitsIff6__halffjLj1536ELj1ELj4ELj1ELj16ENS0_18Kernel_traits_baseILj1536EffS3_fjLj128EEEEEEEvNS0_19ForwardKernelParamsE)
        /*0c44*/ 	.word	0x000000a8


	//----- nvinfo : EIATTR_FRAME_SIZE
	.align		4
.L_523:
        /*0c48*/ 	.byte	0x04, 0x11
        /*0c4a*/ 	.short	(.L_525 - .L_524)
	.align		4
.L_524:
        /*0c4c*/ 	.word	index@($__internal_152_$__cuda_sm20_rcp_rn_f32_slowpath)
        /*0c50*/ 	.word	0x00000000


	//----- nvinfo : EIATTR_FRAME_SIZE
	.align		4
.L_525:
        /*0c54*/ 	.byte	0x04, 0x11
        /*0c56*/ 	.short	(.L_527 - .L_526)
	.align		4
.L_526:
        /*0c58*/ 	.word	index@(_ZN18transformer_engine13normalization19ln_fwd_tuned_kernelINS0_13Kernel_traitsIff6__halffjLj1536ELj1ELj4ELj1ELj16ENS0_18Kernel_traits_baseILj1536EffS3_fjLj128EEEEEEEvNS0_19ForwardKernelParamsE)
        /*0c5c*/ 	.word	0x00000000


	//----- nvinfo : EIATTR_REGCOUNT
	.align		4
.L_527:
        /*0c60*/ 	.byte	0x04, 0x2f
        /*0c62*/ 	.short	(.L_529 - .L_528)
	.align		4
.L_528:
        /*0c64*/ 	.word	index@(_ZN18transformer_engine13normalization19ln_fwd_tuned_kernelINS0_13Kernel_traitsI13__nv_bfloat16S3_S3_fjLj1536ELj1ELj4ELj1ELj16ENS0_18Kernel_traits_baseILj1536ES3_S3_S3_fjLj128EEEEEEEvNS0_19ForwardKernelParamsE)
        /*0c68*/ 	.word	0x000000a8


	//----- nvinfo : EIATTR_FRAME_SIZE
	.align		4
.L_529:
        /*0c6c*/ 	.byte	0x04, 0x11
        /*0c6e*/ 	.short	(.L_531 - .L_530)
	.align		4
.L_530:
        /*0c70*/ 	.word	index@($__internal_151_$__cuda_sm20_rcp_rn_f32_slowpath)
        /*0c74*/ 	.word	0x00000000


	//----- nvinfo : EIATTR_FRAME_SIZE
	.align		4
.L_531:
        /*0c78*/ 	.byte	0x04, 0x11
        /*0c7a*/ 	.short	(.L_533 - .L_532)
	.align		4
.L_532:
        /*0c7c*/ 	.word	index@(_ZN18transformer_engine13normalization19ln_fwd_tuned_kernelINS0_13Kernel_traitsI13__nv_bfloat16S3_S3_fjLj1536ELj1ELj4ELj1ELj16ENS0_18Kernel_traits_baseILj1536ES3_S3_S3_fjLj128EEEEEEEvNS0_19ForwardKernelParamsE)
        /*0c80*/ 	.word	0x00000000


	//----- nvinfo : EIATTR_REGCOUNT
	.align		4
.L_533:
        /*0c84*/ 	.byte	0x04, 0x2f
        /*0c86*/ 	.short	(.L_535 - .L_534)
	.align		4
.L_534:
        /*0c88*/ 	.word	index@(_ZN18transformer_engine13normalization19ln_fwd_tuned_kernelINS0_13Kernel_traitsIff13__nv_bfloat16fjLj1536ELj1ELj4ELj1ELj16ENS0_18Kernel_traits_baseILj1536EffS3_fjLj128EEEEEEEvNS0_19ForwardKernelParamsE)
        /*0c8c*/ 	.word	0x000000a8


	//----- nvinfo : EIATTR_FRAME_SIZE
	.align		4
.L_535:
        /*0c90*/ 	.byte	0x04, 0x11
        /*0c92*/ 	.short	(.L_537 - .L_536)
	.align		4
.L_536:
        /*0c94*/ 	.word	index@($__internal_150_$__cuda_sm20_rcp_rn_f32_slowpath)
        /*0c98*/ 	.word	0x00000000


	//----- nvinfo : EIATTR_FRAME_SIZE
	.align		4
.L_537:
        /*0c9c*/ 	.byte	0x04, 0x11
        /*0c9e*/ 	.short	(.L_539 - .L_538)
	.align		4
.L_538:
        /*0ca0*/ 	.word	index@(_ZN18transformer_engine13normalization19ln_fwd_tuned_kernelINS0_13Kernel_traitsIff13__nv_bfloat16fjLj1536ELj1ELj4ELj1ELj16ENS0_18Kernel_traits_baseILj1536EffS3_fjLj128EEEEEEEvNS0_19ForwardKernelParamsE)
        /*0ca4*/ 	.word	0x00000000


	//----- nvinfo : EIATTR_REGCOUNT
	.align		4
.L_539:
        /*0ca8*/ 	.byte	0x04, 0x2f
        /*0caa*/ 	.short	(.L_541 - .L_540)
	.align		4
.L_540:
        /*0cac*/ 	.word	index@(_ZN18transformer_engine13normalization19ln_fwd_tuned_kernelINS0_13Kernel_traitsIffffjLj2048ELj1ELj4ELj1ELj16ENS0_18Kernel_traits_baseILj2048EffffjLj128EEEEEEEvNS0_19ForwardKernelParamsE)
        /*0cb0*/ 	.word	0x000000e9


	//----- nvinfo : EIATTR_FRAME_SIZE
	.align		4
.L_541:
        /*0cb4*/ 	.byte	0x04, 0x11
        /*0cb6*/ 	.short	(.L_543 - .L_542)
	.align		4
.L_542:
        /*0cb8*/ 	.word	index@($__internal_149_$__cuda_sm20_rcp_rn_f32_slowpath)
        /*0cbc*/ 	.word	0x00000000


	//----- nvinfo : EIATTR_FRAME_SIZE
	.align		4
.L_543:
        /*0cc0*/ 	.byte	0x04, 0x11
        /*0cc2*/ 	.short	(.L_545 - .L_544)
	.align		4
.L_544:
        /*0cc4*/ 	.word	index@(_ZN18transformer_engine13normalization19ln_fwd_tuned_kernelINS0_13Kernel_traitsIffffjLj2048ELj1ELj4ELj1ELj16ENS0_18Kernel_traits_baseILj2048EffffjLj128EEEEEEEvNS0_19ForwardKernelParamsE)
        /*0cc8*/ 	.word	0x00000000


	//----- nvinfo : EIATTR_REGCOUNT
	.align		4
.L_545:
        /*0ccc*/ 	.byte	0x04, 0x2f
        /*0cce*/ 	.short	(.L_547 - .L_546)
	.align		4
.L_546:
        /*0cd0*/ 	.word	index@(_ZN18transformer_engine13normalization19ln_fwd_tuned_kernelINS0_13Kernel_traitsI6__halfS3_S3_fjLj2048ELj1ELj4ELj1ELj16ENS0_18Kernel_traits_baseILj2048ES3_S3_S3_fjLj128EEEEEEEvNS0_19ForwardKernelParamsE)
        /*0cd4*/ 	.word	0x000000a5


	//----- nvinfo : EIATTR_FRAME_SIZE
	.align		4
.L_547:
        /*0cd8*/ 	.byte	0x04, 0x11
        /*0cda*/ 	.short	(.L_549 - .L_548)
	.align		4
.L_548:
        /*0cdc*/ 	.word	index@($__internal_148_$__cuda_sm20_rcp_rn_f32_slowpath)
        /*0ce0*/ 	.word	0x00000000


	//----- nvinfo : EIATTR_FRAME_SIZE
	.align		4
.L_549:
        /*0ce4*/ 	.byte	0x04, 0x11
        /*0ce6*/ 	.short	(.L_551 - .L_550)
	.align		4
.L_550:
        /*0ce8*/ 	.word	index@(_ZN18transformer_engine13normalization19ln_fwd_tuned_kernelINS0_13Kernel_traitsI6__halfS3_S3_fjLj2048ELj1ELj4ELj1ELj16ENS0_18Kernel_traits_baseILj2048ES3_S3_S3_fjLj128EEEEEEEvNS0_19ForwardKernelParamsE)
        /*0cec*/ 	.word	0x00000000


	//----- nvinfo : EIATTR_REGCOUNT
	.align		4
.L_551:
        /*0cf0*/ 	.byte	0x04, 0x2f
        /*0cf2*/ 	.short	(.L_553 - .L_552)
	.align		4
.L_552:
        /*0cf4*/ 	.word	index@(_ZN18transformer_engine13normalization19ln_fwd_tuned_kernelINS0_13Kernel_traitsIff6__halffjLj2048ELj1ELj4ELj1ELj16ENS0_18Kernel_traits_baseILj2048EffS3_fjLj128EEEEEEEvNS0_19ForwardKernelParamsE)
        /*0cf8*/ 	.word	0x000000fe


	//----- nvinfo : EIATTR_FRAME_SIZE
	.align		4
.L_553:
        /*0cfc*/ 	.byte	0x04, 0x11
        /*0cfe*/ 	.short	(.L_555 - .L_554)
	.align		4
.L_554:
        /*0d00*/ 	.word	index@($__internal_147_$__cuda_sm20_rcp_rn_f32_slowpath)
        /*0d04*/ 	.word	0x00000000


	//----- nvinfo : EIATTR_FRAME_SIZE
	.align		4
.L_555:
        /*0d08*/ 	.byte	0x04, 0x11
        /*0d0a*/ 	.short	(.L_557 - .L_556)
	.align		4
.L_556:
        /*0d0c*/ 	.word	index@(_ZN18transformer_engine13normalization19ln_fwd_tuned_kernelINS0_13Kernel_traitsIff6__halffjLj2048ELj1ELj4ELj1ELj16ENS0_18Kernel_traits_baseILj2048EffS3_fjLj128EEEEEEEvNS0_19ForwardKernelParamsE)
        /*0d10*/ 	.word	0x00000000


	//----- nvinfo : EIATTR_REGCOUNT
	.align		4
.L_557:
        /*0d14*/ 	.byte	0x04, 0x2f
        /*0d16*/ 	.short	(.L_559 - .L_558)
	.align		4
.L_558:
        /*0d18*/ 	.word	index@(_ZN18transformer_engine13normalization19ln_fwd_tuned_kernelINS0_13Kernel_traitsI13__nv_bfloat16S3_S3_fjLj2048ELj1ELj4ELj1ELj16ENS0_18Kernel_traits_baseILj2048ES3_S3_S3_fjLj128EEEEEEEvNS0_19ForwardKernelParamsE)
        /*0d1c*/ 	.word	0x000000ff


	//----- nvinfo : EIATTR_FRAME_SIZE
	.align		4
.L_559:
        /*0d20*/ 	.byte	0x04, 0x11
        /*0d22*/ 	.short	(.L_561 - .L_560)
	.align		4
.L_560:
        /*0d24*/ 	.word	index@($__internal_146_$__cuda_sm20_rcp_rn_f32_slowpath)
        /*0d28*/ 	.word	0x00000000


	//----- nvinfo : EIATTR_FRAME_SIZE
	.align		4
.L_561:
        /*0d2c*/ 	.byte	0x04, 0x11
        /*0d2e*/ 	.short	(.L_563 - .L_562)
	.align		4
.L_562:
        /*0d30*/ 	.word	index@(_ZN18transformer_engine13normalization19ln_fwd_tuned_kernelINS0_13Kernel_traitsI13__nv_bfloat16S3_S3_fjLj2048ELj1ELj4ELj1ELj16ENS0_18Kernel_traits_baseILj2048ES3_S3_S3_fjLj128EEEEEEEvNS0_19ForwardKernelParamsE)
        /*0d34*/ 	.word	0x00000000


	//----- nvinfo : EIATTR_REGCOUNT
	.align		4
.L_563:
        /*0d38*/ 	.byte	0x04, 0x2f
        /*0d3a*/ 	.short	(.L_565 - .L_564)
	.align		4
.L_564:
        /*0d3c*/ 	.word	index@(_ZN18transformer_engine13normalization19ln_fwd_tuned_kernelINS0_13Kernel_traitsIff13__nv_bfloat16fjLj2048ELj1ELj4ELj1ELj16ENS0_18Kernel_traits_baseILj2048EffS3_fjLj128EEEEEEEvNS0_19ForwardKernelParamsE)
        /*0d40*/ 	.word	0x000000fe


	//----- nvinfo : EIATTR_FRAME_SIZE
	.align		4
.L_565:
        /*0d44*/ 	.byte	0x04, 0x11
        /*0d46*/ 	.short	(.L_567 - .L_566)
	.align		4
.L_566:
        /*0d48*/ 	.word	index@($__internal_145_$__cuda_sm20_rcp_rn_f32_slowpath)
        /*0d4c*/ 	.word	0x00000000


	//----- nvinfo : EIATTR_FRAME_SIZE
	.align		4
.L_567:
        /*0d50*/ 	.byte	0x04, 0x11
        /*0d52*/ 	.short	(.L_569 - .L_568)
	.align		4
.L_568:
        /*0d54*/ 	.word	index@(_ZN18transformer_engine13normalization19ln_fwd_tuned_kernelINS0_13Kernel_traitsIff13__nv_bfloat16fjLj2048ELj1ELj4ELj1ELj16ENS0_18Kernel_traits_baseILj2048EffS3_fjLj128EEEEEEEvNS0_19ForwardKernelParamsE)
        /*0d58*/ 	.word	0x00000000


	//----- nvinfo : EIATTR_REGCOUNT
	.align		4
.L_569:
        /*0d5c*/ 	.byte	0x04, 0x2f
        /*0d5e*/ 	.short	(.L_571 - .L_570)
	.align		4
.L_570:
        /*0d60*/ 	.word	index@(_ZN18transformer_engine13normalization19ln_fwd_tuned_kernelINS0_13Kernel_traitsIffffjLj2304ELj1ELj4ELj1ELj16ENS0_18Kernel_traits_baseILj2304EffffjLj128EEEEEEEvNS0_19ForwardKernelParamsE)
        /*0d64*/ 	.word	0x000000fc


	//----- nvinfo : EIATTR_FRAME_SIZE
	.align		4
.L_571:
        /*0d68*/ 	.byte	0x04, 0x11
        /*0d6a*/ 	.short	(.L_573 - .L_572)
	.align		4
.L_572:
        /*0d6c*/ 	.word	index@($__internal_144_$__cuda_sm20_rcp_rn_f32_slowpath)
        /*0d70*/ 	.word	0x00000000


	//----- nvinfo : EIATTR_FRAME_SIZE
	.align		4
.L_573:
        /*0d74*/ 	.byte	0x04, 0x11
        /*0d76*/ 	.short	(.L_575 - .L_574)
	.align		4
.L_574:
        /*0d78*/ 	.word	index@(_ZN18transformer_engine13normalization19ln_fwd_tuned_kernelINS0_13Kernel_traitsIffffjLj2304ELj1ELj4ELj1ELj16ENS0_18Kernel_traits_baseILj2304EffffjLj128EEEEEEEvNS0_19ForwardKernelParamsE)
        /*0d7c*/ 	.word	0x00000000


	//----- nvinfo : EIATTR_REGCOUNT
	.align		4
.L_575:
        /*0d80*/ 	.byte	0x04, 0x2f
        /*0d82*/ 	.short	(.L_577 - .L_576)
	.align		4
.L_576:
        /*0d84*/ 	.word	index@(_ZN18transformer_engine13normalization19ln_fwd_tuned_kernelINS0_13Kernel_traitsI6__halfS3_S3_fjLj2304ELj1ELj4ELj1ELj16ENS0_18Kernel_traits_baseILj2304ES3_S3_S3_fjLj128EEEEEEEvNS0_19ForwardKernelParamsE)
        /*0d88*/ 	.word	0x000000a8


	//----- nvinfo : EIATTR_FRAME_SIZE
	.align		4
.L_577:
        /*0d8c*/ 	.byte	0x04, 0x11
        /*0d8e*/ 	.short	(.L_579 - .L_578)
	.align		4
.L_578:
        /*0d90*/ 	.word	index@($__internal_143_$__cuda_sm20_rcp_rn_f32_slowpath)
        /*0d94*/ 	.word	0x00000000


	//----- nvinfo : EIATTR_FRAME_SIZE
	.align		4
.L_579:
        /*0d98*/ 	.byte	0x04, 0x11
        /*0d9a*/ 	.short	(.L_581 - .L_580)
	.align		4
.L_580:
        /*0d9c*/ 	.word	index@(_ZN18transformer_engine13normalization19ln_fwd_tuned_kernelINS0_13Kernel_traitsI6__halfS3_S3_fjLj2304ELj1ELj4ELj1ELj16ENS0_18Kernel_traits_baseILj2304ES3_S3_S3_fjLj128EEEEEEEvNS0_19ForwardKernelParamsE)
        /*0da0*/ 	.word	0x00000000


	//----- nvinfo : EIATTR_REGCOUNT
	.align		4
.L_581:
        /*0da4*/ 	.byte	0x04, 0x2f
        /*0da6*/ 	.short	(.L_583 - .L_582)
	.align		4
.L_582:
        /*0da8*/ 	.word	index@(_ZN18transformer_engine13normalization19ln_fwd_tuned_kernelINS0_13Kernel_traitsIff6__halffjLj2304ELj1ELj4ELj1ELj16ENS0_18Kernel_traits_baseILj2304EffS3_fjLj128EEEEEEEvNS0_19ForwardKernelParamsE)
        /*0dac*/ 	.word	0x000000fe


	//----- nvinfo : EIATTR_FRAME_SIZE
	.align		4
.L_583:
        /*0db0*/ 	.byte	0x04, 0x11
        /*0db2*/ 	.short	(.L_585 - .L_584)
	.align		4
.L_584:
        /*0db4*/ 	.word	index@($__internal_142_$__cuda_sm20_rcp_rn_f32_slowpath)
        /*0db8*/ 	.word	0x00000000


	//----- nvinfo : EIATTR_FRAME_SIZE
	.align		4
.L_585:
        /*0dbc*/ 	.byte	0x04, 0x11
        /*0dbe*/ 	.short	(.L_587 - .L_586)
	.align		4
.L_586:
        /*0dc0*/ 	.word	index@(_ZN18transformer_engine13normalization19ln_fwd_tuned_kernelINS0_13Kernel_traitsIff6__halffjLj2304ELj1ELj4ELj1ELj16ENS0_18Kernel_traits_baseILj2304EffS3_fjLj128EEEEEEEvNS0_19ForwardKernelParamsE)
        /*0dc4*/ 	.word	0x00000000


	//----- nvinfo : EIATTR_REGCOUNT
	.align		4
.L_587:
        /*0dc8*/ 	.byte	0x04, 0x2f
        /*0dca*/ 	.short	(.L_589 - .L_588)
	.align		4
.L_588:
        /*0dcc*/ 	.word	index@(_ZN18transformer_engine13normalization19ln_fwd_tuned_kernelINS0_13Kernel_traitsI13__nv_bfloat16S3_S3_fjLj2304ELj1ELj4ELj1ELj16ENS0_18Kernel_traits_baseILj2304ES3_S3_S3_fjLj128EEEEEEEvNS0_19ForwardKernelParamsE)
        /*0dd0*/ 	.word	0x000000fa


	//----- nvinfo : EIATTR_FRAME_SIZE
	.align		4
.L_589:
        /*0dd4*/ 	.byte	0x04, 0x11
        /*0dd6*/ 	.short	(.L_591 - .L_590)
	.align		4
.L_590:
        /*0dd8*/ 	.word	index@($__internal_141_$__cuda_sm20_rcp_rn_f32_slowpath)
        /*0ddc*/ 	.word	0x00000000


	//----- nvinfo : EIATTR_FRAME_SIZE
	.align		4
.L_591:
        /*0de0*/ 	.byte	0x04, 0x11
        /*0de2*/ 	.short	(.L_593 - .L_592)
	.align		4
.L_592:
        /*0de4*/ 	.word	index@(_ZN18transformer_engine13normalization19ln_fwd_tuned_kernelINS0_13Kernel_traitsI13__nv_bfloat16S3_S3_fjLj2304ELj1ELj4ELj1ELj16ENS0_18Kernel_traits_baseILj2304ES3_S3_S3_fjLj128EEEEEEEvNS0_19ForwardKernelParamsE)
        /*0de8*/ 	.word	0x00000000


	//----- nvinfo : EIATTR_REGCOUNT
	.align		4
.L_593:
        /*0dec*/ 	.byte	0x04, 0x2f
        /*0dee*/ 	.short	(.L_595 - .L_594)
	.align		4
.L_594:
        /*0df0*/ 	.word	index@(_ZN18transformer_engine13normalization19ln_fwd_tuned_kernelINS0_13Kernel_traitsIff13__nv_bfloat16fjLj2304ELj1ELj4ELj1ELj16ENS0_18Kernel_traits_baseILj2304EffS3_fjLj128EEEEEEEvNS0_19ForwardKernelParamsE)
        /*0df4*/ 	.word	0x000000fe


	//----- nvinfo : EIATTR_FRAME_SIZE
	.align		4
.L_595:
        /*0df8*/ 	.byte	0x04, 0x11
        /*0dfa*/ 	.short	(.L_597 - .L_596)
	.align		4
.L_596:
        /*0dfc*/ 	.word	index@($__internal_140_$__cuda_sm20_rcp_rn_f32_slowpath)
        /*0e00*/ 	.word	0x00000000


	//----- nvinfo : EIATTR_FRAME_SIZE
	.align		4
.L_597:
        /*0e04*/ 	.byte	0x04, 0x11
        /*0e06*/ 	.short	(.L_599 - .L_598)
	.align		4
.L_598:
        /*0e08*/ 	.word	index@(_ZN18transformer_engine13normalization19ln_fwd_tuned_kernelINS0_13Kernel_traitsIff13__nv_bfloat16fjLj2304ELj1ELj4ELj1ELj16ENS0_18Kernel_traits_baseILj2304EffS3_fjLj128EEEEEEEvNS0_19ForwardKernelParamsE)
        /*0e0c*/ 	.word	0x00000000


	//----- nvinfo : EIATTR_REGCOUNT
	.align		4
.L_599:
        /*0e10*/ 	.byte	0x04, 0x2f
        /*0e12*/ 	.short	(.L_601 - .L_600)
	.align		4
.L_600:
        /*0e14*/ 	.word	index@(_ZN18transformer_engine13normalization19ln_fwd_tuned_kernelINS0_13Kernel_traitsIffffjLj3072ELj1ELj1ELj4ELj16ENS0_18Kernel_traits_baseILj3072EffffjLj128EEEEEEEvNS0_19ForwardKernelParamsE)
        /*0e18*/ 	.word	0x0000007a


	//----- nvinfo : EIATTR_FRAME_SIZE
	.align		4
.L_601:
        /*0e1c*/ 	.byte	0x04, 0x11
        /*0e1e*/ 	.short	(.L_603 - .L_602)
	.align		4
.L_602:
        /*0e20*/ 	.word	index@($__internal_139_$__cuda_sm20_rcp_rn_f32_slowpath)
        /*0e24*/ 	.word	0x00000000


	//----- nvinfo : EIATTR_FRAME_SIZE
	.align		4
.L_603:
        /*0e28*/ 	.byte	0x04, 0x11
        /*0e2a*/ 	.short	(.L_605 - .L_604)
	.align		4
.L_604:
        /*0e2c*/ 	.word	index@(_ZN18transformer_engine13normalization19ln_fwd_tuned_kernelINS0_13Kernel_traitsIffffjLj3072ELj1ELj1ELj4ELj16ENS0_18Kernel_traits_baseILj3072EffffjLj128EEEEEEEvNS0_19ForwardKernelParamsE)
        /*0e30*/ 	.word	0x00000000


	//----- nvinfo : EIATTR_REGCOUNT
	.align		4
.L_605:
        /*0e34*/ 	.byte	0x04, 0x2f
        /*0e36*/ 	.short	(.L_607 - .L_606)
	.align		4
.L_606:
        /*0e38*/ 	.word	index@(_ZN18transformer_engine13normalization19ln_fwd_tuned_kernelINS0_13Kernel_traitsI6__halfS3_S3_fjLj3072ELj1ELj1ELj4ELj16ENS0_18Kernel_traits_baseILj3072ES3_S3_S3_fjLj128EEEEEEEvNS0_19ForwardKernelParamsE)
        /*0e3c*/ 	.word	0x00000050


	//----- nvinfo : EIATTR_FRAME_SIZE
	.align		4
.L_607:
        /*0e40*/ 	.byte	0x04, 0x11
        /*0e42*/ 	.short	(.L_609 - .L_608)
	.align		4
.L_608:
        /*0e44*/ 	.word	index@($__internal_138_$__cuda_sm20_rcp_rn_f32_slowpath)
        /*0e48*/ 	.word	0x00000000


	//----- nvinfo : EIATTR_FRAME_SIZE
	.align		4
.L_609:
        /*0e4c*/ 	.byte	0x04, 0x11
        /*0e4e*/ 	.short	(.L_611 - .L_610)
	.align		4
.L_610:
        /*0e50*/ 	.word	index@(_ZN18transformer_engine13normalization19ln_fwd_tuned_kernelINS0_13Kernel_traitsI6__halfS3_S3_fjLj3072ELj1ELj1ELj4ELj16ENS0_18Kernel_traits_baseILj3072ES3_S3_S3_fjLj128EEEEEEEvNS0_19ForwardKernelParamsE)
        /*0e54*/ 	.word	0x00000000


	//----- nvinfo : EIATTR_REGCOUNT
	.align		4
.L_611:
        /*0e58*/ 	.byte	0x04, 0x2f
        /*0e5a*/ 	.short	(.L_613 - .L_612)
	.align		4
.L_612:
        /*0e5c*/ 	.word	index@(_ZN18transformer_engine13normalization19ln_fwd_tuned_kernelINS0_13Kernel_traitsIff6__halffjLj3072ELj1ELj1ELj4ELj16ENS0_18Kernel_traits_baseILj3072EffS3_fjLj128EEEEEEEvNS0_19ForwardKernelParamsE)
        /*0e60*/ 	.word	0x0000006b


	//----- nvinfo : EIATTR_FRAME_SIZE
	.align		4
.L_613:
        /*0e64*/ 	.byte	0x04, 0x11
        /*0e66*/ 	.short	(.L_615 - .L_614)
	.align		4
.L_614:
        /*0e68*/ 	.word	index@($__internal_137_$__cuda_sm20_rcp_rn_f32_slowpath)
        /*0e6c*/ 	.word	0x00000000


	//----- nvinfo : EIATTR_FRAME_SIZE
	.align		4
.L_615:
        /*0e70*/ 	.byte	0x04, 0x11
        /*0e72*/ 	.short	(.L_617 - .L_616)
	.align		4
.L_616:
        /*0e74*/ 	.word	index@(_ZN18transformer_engine13normalization19ln_fwd_tuned_kernelINS0_13Kernel_traitsIff6__halffjLj3072ELj1ELj1ELj4ELj16ENS0_18Kernel_traits_baseILj3072EffS3_fjLj128EEEEEEEvNS0_19ForwardKernelParamsE)
        /*0e78*/ 	.word	0x00000000


	//----- nvinfo : EIATTR_REGCOUNT
	.align		4
.L_617:
        /*0e7c*/ 	.byte	0x04, 0x2f
        /*0e7e*/ 	.short	(.L_619 - .L_618)
	.align		4
.L_618:
        /*0e80*/ 	.word	index@(_ZN18transformer_engine13normalization19ln_fwd_tuned_kernelINS0_13Kernel_traitsI13__nv_bfloat16S3_S3_fjLj3072ELj1ELj1ELj4ELj16ENS0_18Kernel_traits_baseILj3072ES3_S3_S3_fjLj128EEEEEEEvNS0_19ForwardKernelParamsE)
        /*0e84*/ 	.word	0x0000007a


	//----- nvinfo : EIATTR_FRAME_SIZE
	.align		4
.L_619:
        /*0e88*/ 	.byte	0x04, 0x11
        /*0e8a*/ 	.short	(.L_621 - .L_620)
	.align		4
.L_620:
        /*0e8c*/ 	.word	index@($__internal_136_$__cuda_sm20_rcp_rn_f32_slowpath)
        /*0e90*/ 	.word	0x00000000


	//----- nvinfo : EIATTR_FRAME_SIZE
	.align		4
.L_621:
        /*0e94*/ 	.byte	0x04, 0x11
        /*0e96*/ 	.short	(.L_623 - .L_622)
	.align		4
.L_622:
        /*0e98*/ 	.word	index@(_ZN18transformer_engine13normalization19ln_fwd_tuned_kernelINS0_13Kernel_traitsI13__nv_bfloat16S3_S3_fjLj3072ELj1ELj1ELj4ELj16ENS0_18Kernel_traits_baseILj3072ES3_S3_S3_fjLj128EEEEEEEvNS0_19ForwardKernelParamsE)
        /*0e9c*/ 	.word	0x00000000


	//----- nvinfo : EIATTR_REGCOUNT
	.align		4
.L_623:
        /*0ea0*/ 	.byte	0x04, 0x2f
        /*0ea2*/ 	.short	(.L_625 - .L_624)
	.align		4
.L_624:
        /*0ea4*/ 	.word	index@(_ZN18transformer_engine13normalization19ln_fwd_tuned_kernelINS0_13Kernel_traitsIff13__nv_bfloat16fjLj3072ELj1ELj1ELj4ELj16ENS0_18Kernel_traits_baseILj3072EffS3_fjLj128EEEEEEEvNS0_19ForwardKernelParamsE)
        /*0ea8*/ 	.word	0x0000006b


	//----- nvinfo : EIATTR_FRAME_SIZE
	.align		4
.L_625:
        /*0eac*/ 	.byte	0x04, 0x11
        /*0eae*/ 	.short	(.L_627 - .L_626)
	.align		4
.L_626:
        /*0eb0*/ 	.word	index@($__internal_135_$__cuda_sm20_rcp_rn_f32_slowpath)
        /*0eb4*/ 	.word	0x00000000


	//----- nvinfo : EIATTR_FRAME_SIZE
	.align		4
.L_627:
        /*0eb8*/ 	.byte	0x04, 0x11
        /*0eba*/ 	.short	(.L_629 - .L_628)
	.align		4
.L_628:
        /*0ebc*/ 	.word	index@(_ZN18transformer_engine13normalization19ln_fwd_tuned_kernelINS0_13Kernel_traitsIff13__nv_bfloat16fjLj3072ELj1ELj1ELj4ELj16ENS0_18Kernel_traits_baseILj3072EffS3_fjLj128EEEEEEEvNS0_19ForwardKernelParamsE)
        /*0ec0*/ 	.word	0x00000000


	//----- nvinfo : EIATTR_REGCOUNT
	.align		4
.L_629:
        /*0ec4*/ 	.byte	0x04, 0x2f
        /*0ec6*/ 	.short	(.L_631 - .L_630)
	.align		4
.L_630:
        /*0ec8*/ 	.word	index@(_ZN18transformer_engine13normalization19ln_fwd_tuned_kernelINS0_13Kernel_traitsIffffjLj3840ELj1ELj1ELj4ELj4ENS0_18Kernel_traits_baseILj3840EffffjLj128EEEEEEEvNS0_19ForwardKernelParamsE)
        /*0ecc*/ 	.word	0x00000080


	//----- nvinfo : EIATTR_FRAME_SIZE
	.align		4
.L_631:
        /*0ed0*/ 	.byte	0x04, 0x11
        /*0ed2*/ 	.short	(.L_633 - .L_632)
	.align		4
.L_632:
        /*0ed4*/ 	.word	index@($__internal_134_$__cuda_sm20_rcp_rn_f32_slowpath)
        /*0ed8*/ 	.word	0x00000000


	//----- nvinfo : EIATTR_FRAME_SIZE
	.align		4
.L_633:
        /*0edc*/ 	.byte	0x04, 0x11
        /*0ede*/ 	.short	(.L_635 - .L_634)
	.align		4
.L_634:
        /*0ee0*/ 	.word	index@(_ZN18transformer_engine13normalization19ln_fwd_tuned_kernelINS0_13Kernel_traitsIffffjLj3840ELj1ELj1ELj4ELj4ENS0_18Kernel_traits_baseILj3840EffffjLj128EEEEEEEvNS0_19ForwardKernelParamsE)
        /*0ee4*/ 	.word	0x00000000


	//----- nvinfo : EIATTR_REGCOUNT
	.align		4
.L_635:
        /*0ee8*/ 	.byte	0x04, 0x2f
        /*0eea*/ 	.short	(.L_637 - .L_636)
	.align		4
.L_636:
        /*0eec*/ 	.word	index@(_ZN18transformer_engine13normalization19ln_fwd_tuned_kernelINS0_13Kernel_traitsI6__halfS3_S3_fjLj3840ELj1ELj1ELj4ELj4ENS0_18Kernel_traits_baseILj3840ES3_S3_S3_fjLj128EEEEEEEvNS0_19ForwardKernelParamsE)
        /*0ef0*/ 	.word	0x00000060


	//----- nvinfo : EIATTR_FRAME_SIZE
	.align		4
.L_637:
        /*0ef4*/ 	.byte	0x04, 0x11
        /*0ef6*/ 	.short	(.L_639 - .L_638)
	.align		4
.L_638:
        /*0ef8*/ 	.word	index@($__internal_133_$__cuda_sm20_rcp_rn_f32_slowpath)
        /*0efc*/ 	.word	0x00000000


	//----- nvinfo : EIATTR_FRAME_SIZE
	.align		4
.L_639:
        /*0f00*/ 	.byte	0x04, 0x11
        /*0f02*/ 	.short	(.L_641 - .L_640)
	.align		4
.L_640:
        /*0f04*/ 	.word	index@(_ZN18transformer_engine13normalization19ln_fwd_tuned_kernelINS0_13Kernel_traitsI6__halfS3_S3_fjLj3840ELj1ELj1ELj4ELj4ENS0_18Kernel_traits_baseILj3840ES3_S3_S3_fjLj128EEEEEEEvNS0_19ForwardKernelParamsE)
        /*0f08*/ 	.word	0x00000000


	//----- nvinfo : EIATTR_REGCOUNT
	.align		4
.L_641:
        /*0f0c*/ 	.byte	0x04, 0x2f
        /*0f0e*/ 	.short	(.L_643 - .L_642)
	.align		4
.L_642:
        /*0f10*/ 	.word	index@(_ZN18transformer_engine13normalization19ln_fwd_tuned_kernelINS0_13Kernel_traitsIff6__halffjLj3840ELj1ELj1ELj4ELj4ENS0_18Kernel_traits_baseILj3840EffS3_fjLj128EEEEEEEvNS0_19ForwardKernelParamsE)
        /*0f14*/ 	.word	0x00000080


	//----- nvinfo : EIATTR_FRAME_SIZE
	.align		4
.L_643:
        /*0f18*/ 	.byte	0x04, 0x11
        /*0f1a*/ 	.short	(.L_645 - .L_644)
	.align		4
.L_644:
        /*0f1c*/ 	.word	index@($__internal_132_$__cuda_sm20_rcp_rn_f32_slowpath)
        /*0f20*/ 	.word	0x00000000


	//----- nvinfo : EIATTR_FRAME_SIZE
	.align		4
.L_645:
        /*0f24*/ 	.byte	0x04, 0x11
        /*0f26*/ 	.short	(.L_647 - .L_646)
	.align		4
.L_646:
        /*0f28*/ 	.word	index@(_ZN18transformer_engine13normalization19ln_fwd_tuned_kernelINS0_13Kernel_traitsIff6__halffjLj3840ELj1ELj1ELj4ELj4ENS0_18Kernel_traits_baseILj3840EffS3_fjLj128EEEEEEEvNS0_19ForwardKernelParamsE)
        /*0f2c*/ 	.word	0x00000000


	//----- nvinfo : EIATTR_REGCOUNT
	.align		4
.L_647:
        /*0f30*/ 	.byte	0x04, 0x2f
        /*0f32*/ 	.short	(.L_649 - .L_648)
	.align		4
.L_648:
        /*0f34*/ 	.word	index@(_ZN18transformer_engine13normalization19ln_fwd_tuned_kernelINS0_13Kernel_traitsI13__nv_bfloat16S3_S3_fjLj3840ELj1ELj1ELj4ELj4ENS0_18Kernel_traits_baseILj3840ES3_S3_S3_fjLj128EEEEEEEvNS0_19ForwardKernelParamsE)
        /*0f38*/ 	.word	0x00000080


	//----- nvinfo : EIATTR_FRAME_SIZE
	.align		4
.L_649:
        /*0f3c*/ 	.byte	0x04, 0x11
        /*0f3e*/ 	.short	(.L_651 - .L_650)
	.align		4
.L_650:
        /*0f40*/ 	.word	index@($__internal_131_$__cuda_sm20_rcp_rn_f32_slowpath)
        /*0f44*/ 	.word	0x00000000


	//----- nvinfo : EIATTR_FRAME_SIZE
	.align		4
.L_651:
        /*0f48*/ 	.byte	0x04, 0x11
        /*0f4a*/ 	.short	(.L_653 - .L_652)
	.align		4
.L_652:
        /*0f4c*/ 	.word	index@(_ZN18transformer_engine13normalization19ln_fwd_tuned_kernelINS0_13Kernel_traitsI13__nv_bfloat16S3_S3_fjLj3840ELj1ELj1ELj4ELj4ENS0_18Kernel_traits_baseILj3840ES3_S3_S3_fjLj128EEEEEEEvNS0_19ForwardKernelParamsE)
        /*0f50*/ 	.word	0x00000000


	//----- nvinfo : EIATTR_REGCOUNT
	.align		4
.L_653:
        /*0f54*/ 	.byte	0x04, 0x2f
        /*0f56*/ 	.short	(.L_655 - .L_654)
	.align		4
.L_654:
        /*0f58*/ 	.word	index@(_ZN18transformer_engine13normalization19ln_fwd_tuned_kernelINS0_13Kernel_traitsIff13__nv_bfloat16fjLj3840ELj1ELj1ELj4ELj4ENS0_18Kernel_traits_baseILj3840EffS3_fjLj128EEEEEEEvNS0_19ForwardKernelParamsE)
        /*0f5c*/ 	.word	0x00000080


	//----- nvinfo : EIATTR_FRAME_SIZE
	.align		4
.L_655:
        /*0f60*/ 	.byte	0x04, 0x11
        /*0f62*/ 	.short	(.L_657 - .L_656)
	.align		4
.L_656:
        /*0f64*/ 	.word	index@($__internal_130_$__cuda_sm20_rcp_rn_f32_slowpath)
        /*0f68*/ 	.word	0x00000000


	//----- nvinfo : EIATTR_FRAME_SIZE
	.align		4
.L_657:
        /*0f6c*/ 	.byte	0x04, 0x11
        /*0f6e*/ 	.short	(.L_659 - .L_658)
	.align		4
.L_658:
        /*0f70*/ 	.word	index@(_ZN18transformer_engine13normalization19ln_fwd_tuned_kernelINS0_13Kernel_traitsIff13__nv_bfloat16fjLj3840ELj1ELj1ELj4ELj4ENS0_18Kernel_traits_baseILj3840EffS3_fjLj128EEEEEEEvNS0_19ForwardKernelParamsE)
        /*0f74*/ 	.word	0x00000000


	//----- nvinfo : EIATTR_REGCOUNT
	.align		4
.L_659:
        /*0f78*/ 	.byte	0x04, 0x2f
        /*0f7a*/ 	.short	(.L_661 - .L_660)
	.align		4
.L_660:
        /*0f7c*/ 	.word	index@(_ZN18transformer_engine13normalization19ln_fwd_tuned_kernelINS0_13Kernel_traitsIffffjLj4096ELj1ELj1ELj4ELj16ENS0_18Kernel_traits_baseILj4096EffffjLj128EEEEEEEvNS0_19ForwardKernelParamsE)
        /*0f80*/ 	.word	0x0000007a


	//----- nvinfo : EIATTR_FRAME_SIZE
	.align		4
.L_661:
        /*0f84*/ 	.byte	0x04, 0x11
        /*0f86*/ 	.short	(.L_663 - .L_662)
	.align		4
.L_662:
        /*0f88*/ 	.word	index@($__internal_129_$__cuda_sm20_rcp_rn_f32_slowpath)
        /*0f8c*/ 	.word	0x00000000


	//----- nvinfo : EIATTR_FRAME_SIZE
	.align		4
.L_663:
        /*0f90*/ 	.byte	0x04, 0x11
        /*0f92*/ 	.short	(.L_665 - .L_664)
	.align		4
.L_664:
        /*0f94*/ 	.word	index@(_ZN18transformer_engine13normalization19ln_fwd_tuned_kernelINS0_13Kernel_traitsIffffjLj4096ELj1ELj1ELj4ELj16ENS0_18Kernel_traits_baseILj4096EffffjLj128EEEEEEEvNS0_19ForwardKernelParamsE)
        /*0f98*/ 	.word	0x00000000


	//----- nvinfo : EIATTR_REGCOUNT
	.align		4
.L_665:
        /*0f9c*/ 	.byte	0x04, 0x2f
        /*0f9e*/ 	.short	(.L_667 - .L_666)
	.align		4
.L_666:
        /*0fa0*/ 	.word	index@(_ZN18transformer_engine13normalization19ln_fwd_tuned_kernelINS0_13Kernel_traitsI6__halfS3_S3_fjLj4096ELj1ELj1ELj4ELj16ENS0_18Kernel_traits_baseILj4096ES3_S3_S3_fjLj128EEEEEEEvNS0_19ForwardKernelParamsE)
        /*0fa4*/ 	.word	0x00000060


	//----- nvinfo : EIATTR_FRAME_SIZE
	.align		4
.L_667:
        /*0fa8*/ 	.byte	0x04, 0x11
        /*0faa*/ 	.short	(.L_669 - .L_668)
	.align		4
.L_668:
        /*0fac*/ 	.word	index@($__internal_128_$__cuda_sm20_rcp_rn_f32_slowpath)
        /*0fb0*/ 	.word	0x00000000


	//----- nvinfo : EIATTR_FRAME_SIZE
	.align		4
.L_669:
        /*0fb4*/ 	.byte	0x04, 0x11
        /*0fb6*/ 	.short	(.L_671 - .L_670)
	.align		4
.L_670:
        /*0fb8*/ 	.word	index@(_ZN18transformer_engine13normalization19ln_fwd_tuned_kernelINS0_13Kernel_traitsI6__halfS3_S3_fjLj4096ELj1ELj1ELj4ELj16ENS0_18Kernel_traits_baseILj4096ES3_S3_S3_fjLj128EEEEEEEvNS0_19ForwardKernelParamsE)
        /*0fbc*/ 	.word	0x00000000


	//----- nvinfo : EIATTR_REGCOUNT
	.align		4
.L_671:
        /*0fc0*/ 	.byte	0x04, 0x2f
        /*0fc2*/ 	.short	(.L_673 - .L_672)
	.align		4
.L_672:
        /*0fc4*/ 	.word	index@(_ZN18transformer_engine13normalization19ln_fwd_tuned_kernelINS0_13Kernel_traitsIff6__halffjLj4096ELj1ELj1ELj4ELj16ENS0_18Kernel_traits_baseILj4096EffS3_fjLj128EEEEEEEvNS0_19ForwardKernelParamsE)
        /*0fc8*/ 	.word	0x0000007f


	//----- nvinfo : EIATTR_FRAME_SIZE
	.align		4
.L_673:
        /*0fcc*/ 	.byte	0x04, 0x11
        /*0fce*/ 	.short	(.L_675 - .L_674)
	.align		4
.L_674:
        /*0fd0*/ 	.word	index@($__internal_127_$__cuda_sm20_rcp_rn_f32_slowpath)
        /*0fd4*/ 	.word	0x00000000


	//----- nvinfo : EIATTR_FRAME_SIZE
	.align		4
.L_675:
        /*0fd8*/ 	.byte	0x04, 0x11
        /*0fda*/ 	.short	(.L_677 - .L_676)
	.align		4
.L_676:
        /*0fdc*/ 	.word	index@(_ZN18transformer_engine13normalization19ln_fwd_tuned_kernelINS0_13Kernel_traitsIff6__halffjLj4096ELj1ELj1ELj4ELj16ENS0_18Kernel_traits_baseILj4096EffS3_fjLj128EEEEEEEvNS0_19ForwardKernelParamsE)
        /*0fe0*/ 	.word	0x00000000


	//----- nvinfo : EIATTR_REGCOUNT
	.align		4
.L_677:
        /*0fe4*/ 	.byte	0x04, 0x2f
        /*0fe6*/ 	.short	(.L_679 - .L_678)
	.align		4
.L_678:
        /*0fe8*/ 	.word	index@(_ZN18transformer_engine13normalization19ln_fwd_tuned_kernelINS0_13Kernel_traitsI13__nv_bfloat16S3_S3_fjLj4096ELj1ELj1ELj4ELj16ENS0_18Kernel_traits_baseILj4096ES3_S3_S3_fjLj128EEEEEEEvNS0_19ForwardKernelParamsE)
        /*0fec*/ 	.word	0x00000080


	//----- nvinfo : EIATTR_FRAME_SIZE
	.align		4
.L_679:
        /*0ff0*/ 	.byte	0x04, 0x11
        /*0ff2*/ 	.short	(.L_681 - .L_680)
	.align		4
.L_680:
        /*0ff4*/ 	.word	index@($__internal_126_$__cuda_sm20_rcp_rn_f32_slowpath)
        /*0ff8*/ 	.word	0x00000000


	//----- nvinfo : EIATTR_FRAME_SIZE
	.align		4
.L_681:
        /*0ffc*/ 	.byte	0x04, 0x11
        /*0ffe*/ 	.short	(.L_683 - .L_682)
	.align		4
.L_682:
        /*1000*/ 	.word	index@(_ZN18transformer_engine13normalization19ln_fwd_tuned_kernelINS0_13Kernel_traitsI13__nv_bfloat16S3_S3_fjLj4096ELj1ELj1ELj4ELj16ENS0_18Kernel_traits_baseILj4096ES3_S3_S3_fjLj128EEEEEEEvNS0_19ForwardKernelParamsE)
        /*1004*/ 	.word	0x00000000


	//----- nvinfo : EIATTR_REGCOUNT
	.align		4
.L_683:
        /*1008*/ 	.byte	0x04, 0x2f
        /*100a*/ 	.short	(.L_685 - .L_684)
	.align		4
.L_684:
        /*100c*/ 	.word	index@(_ZN18transformer_engine13normalization19ln_fwd_tuned_kernelINS0_13Kernel_traitsIff13__nv_bfloat16fjLj4096ELj1ELj1ELj4ELj16ENS0_18Kernel_traits_baseILj4096EffS3_fjLj128EEEEEEEvNS0_19ForwardKernelParamsE)
        /*1010*/ 	.word	0x0000007f


	//----- nvinfo : EIATTR_FRAME_SIZE
	.align		4
.L_685:
        /*1014*/ 	.byte	0x04, 0x11
        /*1016*/ 	.short	(.L_687 - .L_686)
	.align		4
.L_686:
        /*1018*/ 	.word	index@($__internal_125_$__cuda_sm20_rcp_rn_f32_slowpath)
        /*101c*/ 	.word	0x00000000


	//----- nvinfo : EIATTR_FRAME_SIZE
	.align		4
.L_687:
        /*1020*/ 	.byte	0x04, 0x11
        /*1022*/ 	.short	(.L_689 - .L_688)
	.align		4
.L_688:
        /*1024*/ 	.word	index@(_ZN18transformer_engine13normalization19ln_fwd_tuned_kernelINS0_13Kernel_traitsIff13__nv_bfloat16fjLj4096ELj1ELj1ELj4ELj16ENS0_18Kernel_traits_baseILj4096EffS3_fjLj128EEEEEEEvNS0_19ForwardKernelParamsE)
        /*1028*/ 	.word	0x00000000


	//----- nvinfo : EIATTR_REGCOUNT
	.align		4
.L_689:
        /*102c*/ 	.byte	0x04, 0x2f
        /*102e*/ 	.short	(.L_691 - .L_690)
	.align		4
.L_690:
        /*1030*/ 	.word	index@(_ZN18transformer_engine13normalization19ln_fwd_tuned_kernelINS0_13Kernel_traitsIffffjLj5120ELj1ELj1ELj4ELj16ENS0_18Kernel_traits_baseILj5120EffffjLj128EEEEEEEvNS0_19ForwardKernelParamsE)
        /*1034*/ 	.word	0x000000a7


	//----- nvinfo : EIATTR_FRAME_SIZE
	.align		4
.L_691:
        /*1038*/ 	.byte	0x04, 0x11
        /*103a*/ 	.short	(.L_693 - .L_692)
	.align		4
.L_692:
        /*103c*/ 	.word	index@($__internal_124_$__cuda_sm20_rcp_rn_f32_slowpath)
        /*1040*/ 	.word	0x00000000


	//----- nvinfo : EIATTR_FRAME_SIZE
	.align		4
.L_693:
        /*1044*/ 	.byte	0x04, 0x11
        /*1046*/ 	.short	(.L_695 - .L_694)
	.align		4
.L_694:
        /*1048*/ 	.word	index@(_ZN18transformer_engine13normalization19ln_fwd_tuned_kernelINS0_13Kernel_traitsIffffjLj5120ELj1ELj1ELj4ELj16ENS0_18Kernel_traits_baseILj5120EffffjLj128EEEEEEEvNS0_19ForwardKernelParamsE)
        /*104c*/ 	.word	0x00000000


	//----- nvinfo : EIATTR_REGCOUNT
	.align		4
.L_695:
        /*1050*/ 	.byte	0x04, 0x2f
        /*1052*/ 	.short	(.L_697 - .L_696)
	.align		4
.L_696:
        /*1054*/ 	.word	index@(_ZN18transformer_engine13normalization19ln_fwd_tuned_kernelINS0_13Kernel_traitsI6__halfS3_S3_fjLj5120ELj1ELj1ELj4ELj16ENS0_18Kernel_traits_baseILj5120ES3_S3_S3_fjLj128EEEEEEEvNS0_19ForwardKernelParamsE)
        /*1058*/ 	.word	0x00000080


	//----- nvinfo : EIATTR_FRAME_SIZE
	.align		4
.L_697:
        /*105c*/ 	.byte	0x04, 0x11
        /*105e*/ 	.short	(.L_699 - .L_698)
	.align		4
.L_698:
        /*1060*/ 	.word	index@($__internal_123_$__cuda_sm20_rcp_rn_f32_slowpath)
        /*1064*/ 	.word	0x00000000


	//----- nvinfo : EIATTR_FRAME_SIZE
	.align		4
.L_699:
        /*1068*/ 	.byte	0x04, 0x11
        /*106a*/ 	.short	(.L_701 - .L_700)
	.align		4
.L_700:
        /*106c*/ 	.word	index@(_ZN18transformer_engine13normalization19ln_fwd_tuned_kernelINS0_13Kernel_traitsI6__halfS3_S3_fjLj5120ELj1ELj1ELj4ELj16ENS0_18Kernel_traits_baseILj5120ES3_S3_S3_fjLj128EEEEEEEvNS0_19ForwardKernelParamsE)
        /*1070*/ 	.word	0x00000000


	//----- nvinfo : EIATTR_REGCOUNT
	.align		4
.L_701:
        /*1074*/ 	.byte	0x04, 0x2f
        /*1076*/ 	.short	(.L_703 - .L_702)
	.align		4
.L_702:
        /*1078*/ 	.word	index@(_ZN18transformer_engine13normalization19ln_fwd_tuned_kernelINS0_13Kernel_traitsIff6__halffjLj5120ELj1ELj1ELj4ELj16ENS0_18Kernel_traits_baseILj5120EffS3_fjLj128EEEEEEEvNS0_19ForwardKernelParamsE)
        /*107c*/ 	.word	0x000000a7


	//----- nvinfo : EIATTR_FRAME_SIZE
	.align		4
.L_703:
        /*1080*/ 	.byte	0x04, 0x11
        /*1082*/ 	.short	(.L_705 - .L_704)
	.align		4
.L_704:
        /*1084*/ 	.word	index@($__internal_122_$__cuda_sm20_rcp_rn_f32_slowpath)
        /*1088*/ 	.word	0x00000000


	//----- nvinfo : EIATTR_FRAME_SIZE
	.align		4
.L_705:
        /*108c*/ 	.byte	0x04, 0x11
        /*108e*/ 	.short	(.L_707 - .L_706)
	.align		4
.L_706:
        /*1090*/ 	.word	index@(_ZN18transformer_engine13normalization19ln_fwd_tuned_kernelINS0_13Kernel_traitsIff6__halffjLj5120ELj1ELj1ELj4ELj16ENS0_18Kernel_traits_baseILj5120EffS3_fjLj128EEEEEEEvNS0_19ForwardKernelParamsE)
        /*1094*/ 	.word	0x00000000


	//----- nvinfo : EIATTR_REGCOUNT
	.align		4
.L_707:
        /*1098*/ 	.byte	0x04, 0x2f
        /*109a*/ 	.short	(.L_709 - .L_708)
	.align		4
.L_708:
        /*109c*/ 	.word	index@(_ZN18transformer_engine13normalization19ln_fwd_tuned_kernelINS0_13Kernel_traitsI13__nv_bfloat16S3_S3_fjLj5120ELj1ELj1ELj4ELj16ENS0_18Kernel_traits_baseILj5120ES3_S3_S3_fjLj128EEEEEEEvNS0_19ForwardKernelParamsE)
        /*10a0*/ 	.word	0x000000a8


	//----- nvinfo : EIATTR_FRAME_SIZE
	.align		4
.L_709:
        /*10a4*/ 	.byte	0x04, 0x11
        /*10a6*/ 	.short	(.L_711 - .L_710)
	.align		4
.L_710:
        /*10a8*/ 	.word	index@($__internal_121_$__cuda_sm20_rcp_rn_f32_slowpath)
        /*10ac*/ 	.word	0x00000000


	//----- nvinfo : EIATTR_FRAME_SIZE
	.align		4
.L_711:
        /*10b0*/ 	.byte	0x04, 0x11
        /*10b2*/ 	.short	(.L_713 - .L_712)
	.align		4
.L_712:
        /*10b4*/ 	.word	index@(_ZN18transformer_engine13normalization19ln_fwd_tuned_kernelINS0_13Kernel_traitsI13__nv_bfloat16S3_S3_fjLj5120ELj1ELj1ELj4ELj16ENS0_18Kernel_traits_baseILj5120ES3_S3_S3_fjLj128EEEEEEEvNS0_19ForwardKernelParamsE)
        /*10b8*/ 	.word	0x00000000


	//----- nvinfo : EIATTR_REGCOUNT
	.align		4
.L_713:
        /*10bc*/ 	.byte	0x04, 0x2f
        /*10be*/ 	.short	(.L_715 - .L_714)
	.align		4
.L_714:
        /*10c0*/ 	.word	index@(_ZN18transformer_engine13normalization19ln_fwd_tuned_kernelINS0_13Kernel_traitsIff13__nv_bfloat16fjLj5120ELj1ELj1ELj4ELj16ENS0_18Kernel_traits_baseILj5120EffS3_fjLj128EEEEEEEvNS0_19ForwardKernelParamsE)
        /*10c4*/ 	.word	0x000000a7


	//----- nvinfo : EIATTR_FRAME_SIZE
	.align		4
.L_715:
        /*10c8*/ 	.byte	0x04, 0x11
        /*10ca*/ 	.short	(.L_717 - .L_716)
	.align		4
.L_716:
        /*10cc*/ 	.word	index@($__internal_120_$__cuda_sm20_rcp_rn_f32_slowpath)
        /*10d0*/ 	.word	0x00000000


	//----- nvinfo : EIATTR_FRAME_SIZE
	.align		4
.L_717:
        /*10d4*/ 	.byte	0x04, 0x11
        /*10d6*/ 	.short	(.L_719 - .L_718)
	.align		4
.L_718:
        /*10d8*/ 	.word	index@(_ZN18transformer_engine13normalization19ln_fwd_tuned_kernelINS0_13Kernel_traitsIff13__nv_bfloat16fjLj5120ELj1ELj1ELj4ELj16ENS0_18Kernel_traits_baseILj5120EffS3_fjLj128EEEEEEEvNS0_19ForwardKernelParamsE)
        /*10dc*/ 	.word	0x00000000


	//----- nvinfo : EIATTR_REGCOUNT
	.align		4
.L_719:
        /*10e0*/ 	.byte	0x04, 0x2f
        /*10e2*/ 	.short	(.L_721 - .L_720)
	.align		4
.L_720:
        /*10e4*/ 	.word	index@(_ZN18transformer_engine13normalization19ln_fwd_tuned_kernelINS0_13Kernel_traitsIffffjLj6144ELj1ELj1ELj4ELj16ENS0_18Kernel_traits_baseILj6144EffffjLj128EEEEEEEvNS0_19ForwardKernelParamsE)
        /*10e8*/ 	.word	0x000000a8


	//----- nvinfo : EIATTR_FRAME_SIZE
	.align		4
.L_721:
        /*10ec*/ 	.byte	0x04, 0x11
        /*10ee*/ 	.short	(.L_723 - .L_722)
	.align		4
.L_722:
        /*10f0*/ 	.word	index@($__internal_119_$__cuda_sm20_rcp_rn_f32_slowpath)
        /*10f4*/ 	.word	0x00000000


	//----- nvinfo : EIATTR_FRAME_SIZE
	.align		4
.L_723:
        /*10f8*/ 	.byte	0x04, 0x11
        /*10fa*/ 	.short	(.L_725 - .L_724)
	.align		4
.L_724:
        /*10fc*/ 	.word	index@(_ZN18transformer_engine13normalization19ln_fwd_tuned_kernelINS0_13Kernel_traitsIffffjLj6144ELj1ELj1ELj4ELj16ENS0_18Kernel_traits_baseILj6144EffffjLj128EEEEEEEvNS0_19ForwardKernelParamsE)
        /*1100*/ 	.word	0x00000000


	//----- nvinfo : EIATTR_REGCOUNT
	.align		4
.L_725:
        /*1104*/ 	.byte	0x04, 0x2f
        /*1106*/ 	.short	(.L_727 - .L_726)
	.align		4
.L_726:
        /*1108*/ 	.word	index@(_ZN18transformer_engine13normalization19ln_fwd_tuned_kernelINS0_13Kernel_traitsI6__halfS3_S3_fjLj6144ELj1ELj1ELj4ELj16ENS0_18Kernel_traits_baseILj6144ES3_S3_S3_fjLj128EEEEEEEvNS0_19ForwardKernelParamsE)
        /*110c*/ 	.word	0x0000007c


	//----- nvinfo : EIATTR_FRAME_SIZE
	.align		4
.L_727:
        /*1110*/ 	.byte	0x04, 0x11
        /*1112*/ 	.short	(.L_729 - .L_728)
	.align		4
.L_728:
        /*1114*/ 	.word	index@($__internal_118_$__cuda_sm20_rcp_rn_f32_slowpath)
        /*1118*/ 	.word	0x00000000


	//----- nvinfo : EIATTR_FRAME_SIZE
	.align		4
.L_729:
        /*111c*/ 	.byte	0x04, 0x11
        /*111e*/ 	.short	(.L_731 - .L_730)
	.align		4
.L_730:
        /*1120*/ 	.word	index@(_ZN18transformer_engine13normalization19ln_fwd_tuned_kernelINS0_13Kernel_traitsI6__halfS3_S3_fjLj6144ELj1ELj1ELj4ELj16ENS0_18Kernel_traits_baseILj6144ES3_S3_S3_fjLj128EEEEEEEvNS0_19ForwardKernelParamsE)
        /*1124*/ 	.word	0x00000000


	//----- nvinfo : EIATTR_REGCOUNT
	.align		4
.L_731:
        /*1128*/ 	.byte	0x04, 0x2f
        /*112a*/ 	.short	(.L_733 - .L_732)
	.align		4
.L_732:
        /*112c*/ 	.word	index@(_ZN18transformer_engine13normalization19ln_fwd_tuned_kernelINS0_13Kernel_traitsIff6__halffjLj6144ELj1ELj1ELj4ELj16ENS0_18Kernel_traits_baseILj6144EffS3_fjLj128EEEEEEEvNS0_19ForwardKernelParamsE)
        /*1130*/ 	.word	0x000000a8


	//----- nvinfo : EIATTR_FRAME_SIZE
	.align		4
.L_733:
        /*1134*/ 	.byte	0x04, 0x11
        /*1136*/ 	.short	(.L_735 - .L_734)
	.align		4
.L_734:
        /*1138*/ 	.word	index@($__internal_117_$__cuda_sm20_rcp_rn_f32_slowpath)
        /*113c*/ 	.word	0x00000000


	//----- nvinfo : EIATTR_FRAME_SIZE
	.align		4
.L_735:
        /*1140*/ 	.byte	0x04, 0x11
        /*1142*/ 	.short	(.L_737 - .L_736)
	.align		4
.L_736:
        /*1144*/ 	.word	index@(_ZN18transformer_engine13normalization19ln_fwd_tuned_kernelINS0_13Kernel_traitsIff6__halffjLj6144ELj1ELj1ELj4ELj16ENS0_18Kernel_traits_baseILj6144EffS3_fjLj128EEEEEEEvNS0_19ForwardKernelParamsE)
        /*1148*/ 	.word	0x00000000


	//----- nvinfo : EIATTR_REGCOUNT
	.align		4
.L_737:
        /*114c*/ 	.byte	0x04, 0x2f
        /*114e*/ 	.short	(.L_739 - .L_738)
	.align		4
.L_738:
        /*1150*/ 	.word	index@(_ZN18transformer_engine13normalization19ln_fwd_tuned_kernelINS0_13Kernel_traitsI13__nv_bfloat16S3_S3_fjLj6144ELj1ELj1ELj4ELj16ENS0_18Kernel_traits_baseILj6144ES3_S3_S3_fjLj128EEEEEEEvNS0_19ForwardKernelParamsE)
        /*1154*/ 	.word	0x000000a8


	//----- nvinfo : EIATTR_FRAME_SIZE
	.align		4
.L_739:
        /*1158*/ 	.byte	0x04, 0x11
        /*115a*/ 	.short	(.L_741 - .L_740)
	.align		4
.L_740:
        /*115c*/ 	.word	index@($__internal_116_$__cuda_sm20_rcp_rn_f32_slowpath)
        /*1160*/ 	.word	0x00000000


	//----- nvinfo : EIATTR_FRAME_SIZE
	.align		4
.L_741:
        /*1164*/ 	.byte	0x04, 0x11
        /*1166*/ 	.short	(.L_743 - .L_742)
	.align		4
.L_742:
        /*1168*/ 	.word	index@(_ZN18transformer_engine13normalization19ln_fwd_tuned_kernelINS0_13Kernel_traitsI13__nv_bfloat16S3_S3_fjLj6144ELj1ELj1ELj4ELj16ENS0_18Kernel_traits_baseILj6144ES3_S3_S3_fjLj128EEEEEEEvNS0_19ForwardKernelParamsE)
        /*116c*/ 	.word	0x00000000


	//----- nvinfo : EIATTR_REGCOUNT
	.align		4
.L_743:
        /*1170*/ 	.byte	0x04, 0x2f
        /*1172*/ 	.short	(.L_745 - .L_744)
	.align		4
.L_744:
        /*1174*/ 	.word	index@(_ZN18transformer_engine13normalization19ln_fwd_tuned_kernelINS0_13Kernel_traitsIff13__nv_bfloat16fjLj6144ELj1ELj1ELj4ELj16ENS0_18Kernel_traits_baseILj6144EffS3_fjLj128EEEEEEEvNS0_19ForwardKernelParamsE)
        /*1178*/ 	.word	0x000000a8


	//----- nvinfo : EIATTR_FRAME_SIZE
	.align		4
.L_745:
        /*117c*/ 	.byte	0x04, 0x11
        /*117e*/ 	.short	(.L_747 - .L_746)
	.align		4
.L_746:
        /*1180*/ 	.word	index@($__internal_115_$__cuda_sm20_rcp_rn_f32_slowpath)
        /*1184*/ 	.word	0x00000000


	//----- nvinfo : EIATTR_FRAME_SIZE
	.align		4
.L_747:
        /*1188*/ 	.byte	0x04, 0x11
        /*118a*/ 	.short	(.L_749 - .L_748)
	.align		4
.L_748:
        /*118c*/ 	.word	index@(_ZN18transformer_engine13normalization19ln_fwd_tuned_kernelINS0_13Kernel_traitsIff13__nv_bfloat16fjLj6144ELj1ELj1ELj4ELj16ENS0_18Kernel_traits_baseILj6144EffS3_fjLj128EEEEEEEvNS0_19ForwardKernelParamsE)
        /*1190*/ 	.word	0x00000000


	//----- nvinfo : EIATTR_REGCOUNT
	.align		4
.L_749:
        /*1194*/ 	.byte	0x04, 0x2f
        /*1196*/ 	.short	(.L_751 - .L_750)
	.align		4
.L_750:
        /*1198*/ 	.word	index@(_ZN18transformer_engine13normalization19ln_fwd_tuned_kernelINS0_13Kernel_traitsIffffjLj8192ELj1ELj1ELj4ELj16ENS0_18Kernel_traits_baseILj8192EffffjLj128EEEEEEEvNS0_19ForwardKernelParamsE)
        /*119c*/ 	.word	0x000000fe


	//----- nvinfo : EIATTR_FRAME_SIZE
	.align		4
.L_751:
        /*11a0*/ 	.byte	0x04, 0x11
        /*11a2*/ 	.short	(.L_753 - .L_752)
	.align		4
.L_752:
        /*11a4*/ 	.word	index@($__internal_114_$__cuda_sm20_rcp_rn_f32_slowpath)
        /*11a8*/ 	.word	0x00000000


	//----- nvinfo : EIATTR_FRAME_SIZE
	.align		4
.L_753:
        /*11ac*/ 	.byte	0x04, 0x11
        /*11ae*/ 	.short	(.L_755 - .L_754)
	.align		4
.L_754:
        /*11b0*/ 	.word	index@(_ZN18transformer_engine13normalization19ln_fwd_tuned_kernelINS0_13Kernel_traitsIffffjLj8192ELj1ELj1ELj4ELj16ENS0_18Kernel_traits_baseILj8192EffffjLj128EEEEEEEvNS0_19ForwardKernelParamsE)
        /*11b4*/ 	.word	0x00000000


	//----- nvinfo : EIATTR_REGCOUNT
	.align		4
.L_755:
        /*11b8*/ 	.byte	0x04, 0x2f
        /*11ba*/ 	.short	(.L_757 - .L_756)
	.align		4
.L_756:
        /*11bc*/ 	.word	index@(_ZN18transformer_engine13normalization19ln_fwd_tuned_kernelINS0_13Kernel_traitsI6__halfS3_S3_fjLj8192ELj1ELj1ELj4ELj16ENS0_18Kernel_traits_baseILj8192ES3_S3_S3_fjLj128EEEEEEEvNS0_19ForwardKernelParamsE)
        /*11c0*/ 	.word	0x000000a8


	//----- nvinfo : EIATTR_FRAME_SIZE
	.align		4
.L_757:
        /*11c4*/ 	.byte	0x04, 0x11
        /*11c6*/ 	.short	(.L_759 - .L_758)
	.align		4
.L_758:
        /*11c8*/ 	.word	index@($__internal_113_$__cuda_sm20_rcp_rn_f32_slowpath)
        /*11cc*/ 	.word	0x00000000


	//----- nvinfo : EIATTR_FRAME_SIZE
	.align		4
.L_759:
        /*11d0*/ 	.byte	0x04, 0x11
        /*11d2*/ 	.short	(.L_761 - .L_760)
	.align		4
.L_760:
        /*11d4*/ 	.word	index@(_ZN18transformer_engine13normalization19ln_fwd_tuned_kernelINS0_13Kernel_traitsI6__halfS3_S3_fjLj8192ELj1ELj1ELj4ELj16ENS0_18Kernel_traits_baseILj8192ES3_S3_S3_fjLj128EEEEEEEvNS0_19ForwardKernelParamsE)
        /*11d8*/ 	.word	0x00000000


	//----- nvinfo : EIATTR_REGCOUNT
	.align		4
.L_761:
        /*11dc*/ 	.byte	0x04, 0x2f
        /*11de*/ 	.short	(.L_763 - .L_762)
	.align		4
.L_762:
        /*11e0*/ 	.word	index@(_ZN18transformer_engine13normalization19ln_fwd_tuned_kernelINS0_13Kernel_traitsIff6__halffjLj8192ELj1ELj1ELj4ELj16ENS0_18Kernel_traits_baseILj8192EffS3_fjLj128EEEEEEEvNS0_19ForwardKernelParamsE)
        /*11e4*/ 	.word	0x000000ff


	//----- nvinfo : EIATTR_FRAME_SIZE
	.align		4
.L_763:
        /*11e8*/ 	.byte	0x04, 0x11
        /*11ea*/ 	.short	(.L_765 - .L_764)
	.align		4
.L_764:
        /*11ec*/ 	.word	index@($__internal_112_$__cuda_sm20_rcp_rn_f32_slowpath)
        /*11f0*/ 	.word	0x00000000


	//----- nvinfo : EIATTR_FRAME_SIZE
	.align		4
.L_765:
        /*11f4*/ 	.byte	0x04, 0x11
        /*11f6*/ 	.short	(.L_767 - .L_766)
	.align		4
.L_766:
        /*11f8*/ 	.word	index@(_ZN18transformer_engine13normalization19ln_fwd_tuned_kernelINS0_13Kernel_traitsIff6__halffjLj8192ELj1ELj1ELj4ELj16ENS0_18Kernel_traits_baseILj8192EffS3_fjLj128EEEEEEEvNS0_19ForwardKernelParamsE)
        /*11fc*/ 	.word	0x00000000


	//----- nvinfo : EIATTR_REGCOUNT
	.align		4
.L_767:
        /*1200*/ 	.byte	0x04, 0x2f
        /*1202*/ 	.short	(.L_769 - .L_768)
	.align		4
.L_768:
        /*1204*/ 	.word	index@(_ZN18transformer_engine13normalization19ln_fwd_tuned_kernelINS0_13Kernel_traitsI13__nv_bfloat16S3_S3_fjLj8192ELj1ELj1ELj4ELj16ENS0_18Kernel_traits_baseILj8192ES3_S3_S3_fjLj128EEEEEEEvNS0_19ForwardKernelParamsE)
        /*1208*/ 	.word	0x000000fe


	//----- nvinfo : EIATTR_FRAME_SIZE
	.align		4
.L_769:
        /*120c*/ 	.byte	0x04, 0x11
        /*120e*/ 	.short	(.L_771 - .L_770)
	.align		4
.L_770:
        /*1210*/ 	.word	index@($__internal_111_$__cuda_sm20_rcp_rn_f32_slowpath)
        /*1214*/ 	.word	0x00000000


	//----- nvinfo : EIATTR_FRAME_SIZE
	.align		4
.L_771:
        /*1218*/ 	.byte	0x04, 0x11
        /*121a*/ 	.short	(.L_773 - .L_772)
	.align		4
.L_772:
        /*121c*/ 	.word	index@(_ZN18transformer_engine13normalization19ln_fwd_tuned_kernelINS0_13Kernel_traitsI13__nv_bfloat16S3_S3_fjLj8192ELj1ELj1ELj4ELj16ENS0_18Kernel_traits_baseILj8192ES3_S3_S3_fjLj128EEEEEEEvNS0_19ForwardKernelParamsE)
        /*1220*/ 	.word	0x00000000


	//----- nvinfo : EIATTR_REGCOUNT
	.align		4
.L_773:
        /*1224*/ 	.byte	0x04, 0x2f
        /*1226*/ 	.short	(.L_775 - .L_774)
	.align		4
.L_774:
        /*1228*/ 	.word	index@(_ZN18transformer_engine13normalization19ln_fwd_tuned_kernelINS0_13Kernel_traitsIff13__nv_bfloat16fjLj8192ELj1ELj1ELj4ELj16ENS0_18Kernel_traits_baseILj8192EffS3_fjLj128EEEEEEEvNS0_19ForwardKernelParamsE)
        /*122c*/ 	.word	0x000000ff


	//----- nvinfo : EIATTR_FRAME_SIZE
	.align		4
.L_775:
        /*1230*/ 	.byte	0x04, 0x11
        /*1232*/ 	.short	(.L_777 - .L_776)
	.align		4
.L_776:
        /*1234*/ 	.word	index@($__internal_110_$__cuda_sm20_rcp_rn_f32_slowpath)
        /*1238*/ 	.word	0x00000000


	//----- nvinfo : EIATTR_FRAME_SIZE
	.align		4
.L_777:
        /*123c*/ 	.byte	0x04, 0x11
        /*123e*/ 	.short	(.L_779 - .L_778)
	.align		4
.L_778:
        /*1240*/ 	.word	index@(_ZN18transformer_engine13normalization19ln_fwd_tuned_kernelINS0_13Kernel_traitsIff13__nv_bfloat16fjLj8192ELj1ELj1ELj4ELj16ENS0_18Kernel_traits_baseILj8192EffS3_fjLj128EEEEEEEvNS0_19ForwardKernelParamsE)
        /*1244*/ 	.word	0x00000000


	//----- nvinfo : EIATTR_REGCOUNT
	.align		4
.L_779:
        /*1248*/ 	.byte	0x04, 0x2f
        /*124a*/ 	.short	(.L_781 - .L_780)
	.align		4
.L_780:
        /*124c*/ 	.word	index@(_ZN18transformer_engine13normalization19ln_fwd_tuned_kernelINS0_13Kernel_traitsIffffjLj10240ELj2ELj1ELj4ELj16ENS0_18Kernel_traits_baseILj10240EffffjLj128EEEEEEEvNS0_19ForwardKernelParamsE)
        /*1250*/ 	.word	0x0000009b


	//----- nvinfo : EIATTR_FRAME_SIZE
	.align		4
.L_781:
        /*1254*/ 	.byte	0x04, 0x11
        /*1256*/ 	.short	(.L_783 - .L_782)
	.align		4
.L_782:
        /*1258*/ 	.word	index@($__internal_109_$__cuda_sm20_rcp_rn_f32_slowpath)
        /*125c*/ 	.word	0x00000000


	//----- nvinfo : EIATTR_FRAME_SIZE
	.align		4
.L_783:
        /*1260*/ 	.byte	0x04, 0x11
        /*1262*/ 	.short	(.L_785 - .L_784)
	.align		4
.L_784:
        /*1264*/ 	.word	index@(_ZN18transformer_engine13normalization19ln_fwd_tuned_kernelINS0_13Kernel_traitsIffffjLj10240ELj2ELj1ELj4ELj16ENS0_18Kernel_traits_baseILj10240EffffjLj128EEEEEEEvNS0_19ForwardKernelParamsE)
        /*1268*/ 	.word	0x00000000


	//----- nvinfo : EIATTR_REGCOUNT
	.align		4
.L_785:
        /*126c*/ 	.byte	0x04, 0x2f
        /*126e*/ 	.short	(.L_787 - .L_786)
	.align		4
.L_786:
        /*1270*/ 	.word	index@(_ZN18transformer_engine13normalization19ln_fwd_tuned_kernelINS0_13Kernel_traitsI6__halfS3_S3_fjLj10240ELj1ELj1ELj4ELj16ENS0_18Kernel_traits_baseILj10240ES3_S3_S3_fjLj128EEEEEEEvNS0_19ForwardKernelParamsE)
        /*1274*/ 	.word	0x000000ff


	//----- nvinfo : EIATTR_FRAME_SIZE
	.align		4
.L_787:
        /*1278*/ 	.byte	0x04, 0x11
        /*127a*/ 	.short	(.L_789 - .L_788)
	.align		4
.L_788:
        /*127c*/ 	.word	index@($__internal_108_$__cuda_sm20_rcp_rn_f32_slowpath)
        /*1280*/ 	.word	0x00000000


	//----- nvinfo : EIATTR_FRAME_SIZE
	.align		4
.L_789:
        /*1284*/ 	.byte	0x04, 0x11
        /*1286*/ 	.short	(.L_791 - .L_790)
	.align		4
.L_790:
        /*1288*/ 	.word	index@(_ZN18transformer_engine13normalization19ln_fwd_tuned_kernelINS0_13Kernel_traitsI6__halfS3_S3_fjLj10240ELj1ELj1ELj4ELj16ENS0_18Kernel_traits_baseILj10240ES3_S3_S3_fjLj128EEEEEEEvNS0_19ForwardKernelParamsE)
        /*128c*/ 	.word	0x00000000


	//----- nvinfo : EIATTR_REGCOUNT
	.align		4
.L_791:
        /*1290*/ 	.byte	0x04, 0x2f
        /*1292*/ 	.short	(.L_793 - .L_792)
	.align		4
.L_792:
        /*1294*/ 	.word	index@(_ZN18transformer_engine13normalization19ln_fwd_tuned_kernelINS0_13Kernel_traitsIff6__halffjLj10240ELj1ELj1ELj4ELj16ENS0_18Kernel_traits_baseILj10240EffS3_fjLj128EEEEEEEvNS0_19ForwardKernelParamsE)
        /*1298*/ 	.word	0x000000ff


	//----- nvinfo : EIATTR_FRAME_SIZE
	.align		4
.L_793:
        /*129c*/ 	.byte	0x04, 0x11
        /*129e*/ 	.short	(.L_795 - .L_794)
	.align		4
.L_794:
        /*12a0*/ 	.word	index@($__internal_107_$__cuda_sm20_rcp_rn_f32_slowpath)
        /*12a4*/ 	.word	0x00000018


	//----- nvinfo : EIATTR_FRAME_SIZE
	.align		4
.L_795:
        /*12a8*/ 	.byte	0x04, 0x11
        /*12aa*/ 	.short	(.L_797 - .L_796)
	.align		4
.L_796:
        /*12ac*/ 	.word	index@(_ZN18transformer_engine13normalization19ln_fwd_tuned_kernelINS0_13Kernel_traitsIff6__halffjLj10240ELj1ELj1ELj4ELj16ENS0_18Kernel_traits_baseILj10240EffS3_fjLj128EEEEEEEvNS0_19ForwardKernelParamsE)
        /*12b0*/ 	.word	0x00000018


	//----- nvinfo : EIATTR_REGCOUNT
	.align		4
.L_797:
        /*12b4*/ 	.byte	0x04, 0x2f
        /*12b6*/ 	.short	(.L_799 - .L_798)
	.align		4
.L_798:
        /*12b8*/ 	.word	index@(_ZN18transformer_engine13normalization19ln_fwd_tuned_kernelINS0_13Kernel_traitsI13__nv_bfloat16S3_S3_fjLj10240ELj1ELj1ELj4ELj16ENS0_18Kernel_traits_baseILj10240ES3_S3_S3_fjLj128EEEEEEEvNS0_19ForwardKernelParamsE)
        /*12bc*/ 	.word	0x000000ff


	//----- nvinfo : EIATTR_FRAME_SIZE
	.align		4
.L_799:
        /*12c0*/ 	.byte	0x04, 0x11
        /*12c2*/ 	.short	(.L_801 - .L_800)
	.align		4
.L_800:
        /*12c4*/ 	.word	index@($__internal_106_$__cuda_sm20_rcp_rn_f32_slowpath)
        /*12c8*/ 	.word	0x00000020


	//----- nvinfo : EIATTR_FRAME_SIZE
	.align		4
.L_801:
        /*12cc*/ 	.byte	0x04, 0x11
        /*12ce*/ 	.short	(.L_803 - .L_802)
	.align		4
.L_802:
        /*12d0*/ 	.word	index@(_ZN18transformer_engine13normalization19ln_fwd_tuned_kernelINS0_13Kernel_traitsI13__nv_bfloat16S3_S3_fjLj10240ELj1ELj1ELj4ELj16ENS0_18Kernel_traits_baseILj10240ES3_S3_S3_fjLj128EEEEEEEvNS0_19ForwardKernelParamsE)
        /*12d4*/ 	.word	0x00000020


	//----- nvinfo : EIATTR_REGCOUNT
	.align		4
.L_803:
        /*12d8*/ 	.byte	0x04, 0x2f
        /*12da*/ 	.short	(.L_805 - .L_804)
	.align		4
.L_804:
        /*12dc*/ 	.word	index@(_ZN18transformer_engine13normalization19ln_fwd_tuned_kernelINS0_13Kernel_traitsIff13__nv_bfloat16fjLj10240ELj1ELj1ELj4ELj16ENS0_18Kernel_traits_baseILj10240EffS3_fjLj128EEEEEEEvNS0_19ForwardKernelParamsE)
        /*12e0*/ 	.word	0x000000ff


	//----- nvinfo : EIATTR_FRAME_SIZE
	.align		4
.L_805:
        /*12e4*/ 	.byte	0x04, 0x11
        /*12e6*/ 	.short	(.L_807 - .L_806)
	.align		4
.L_806:
        /*12e8*/ 	.word	index@($__internal_105_$__cuda_sm20_rcp_rn_f32_slowpath)
        /*12ec*/ 	.word	0x00000018


	//----- nvinfo : EIATTR_FRAME_SIZE
	.align		4
.L_807:
        /*12f0*/ 	.byte	0x04, 0x11
        /*12f2*/ 	.short	(.L_809 - .L_808)
	.align		4
.L_808:
        /*12f4*/ 	.word	index@(_ZN18transformer_engine13normalization19ln_fwd_tuned_kernelINS0_13Kernel_traitsIff13__nv_bfloat16fjLj10240ELj1ELj1ELj4ELj16ENS0_18Kernel_traits_baseILj10240EffS3_fjLj128EEEEEEEvNS0_19ForwardKernelParamsE)
        /*12f8*/ 	.word	0x00000018


	//----- nvinfo : EIATTR_REGCOUNT
	.align		4
.L_809:
        /*12fc*/ 	.byte	0x04, 0x2f
        /*12fe*/ 	.short	(.L_811 - .L_810)
	.align		4
.L_810:
        /*1300*/ 	.word	index@(_ZN18transformer_engine13normalization19ln_fwd_tuned_kernelINS0_13Kernel_traitsIffffjLj12288ELj2ELj1ELj4ELj16ENS0_18Kernel_traits_baseILj12288EffffjLj128EEEEEEEvNS0_19ForwardKernelParamsE)
        /*1304*/ 	.word	0x000000a8


	//----- nvinfo : EIATTR_FRAME_SIZE
	.align		4
.L_811:
        /*1308*/ 	.byte	0x04, 0x11
        /*130a*/ 	.short	(.L_813 - .L_812)
	.align		4
.L_812:
        /*130c*/ 	.word	index@($__internal_104_$__cuda_sm20_rcp_rn_f32_slowpath)
        /*1310*/ 	.word	0x00000000


	//----- nvinfo : EIATTR_FRAME_SIZE
	.align		4
.L_813:
        /*1314*/ 	.byte	0x04, 0x11
        /*1316*/ 	.short	(.L_815 - .L_814)
	.align		4
.L_814:
        /*1318*/ 	.word	index@(_ZN18transformer_engine13normalization19ln_fwd_tuned_kernelINS0_13Kernel_traitsIffffjLj12288ELj2ELj1ELj4ELj16ENS0_18Kernel_traits_baseILj12288EffffjLj128EEEEEEEvNS0_19ForwardKernelParamsE)
        /*131c*/ 	.word	0x00000000


	//----- nvinfo : EIATTR_REGCOUNT
	.align		4
.L_815:
        /*1320*/ 	.byte	0x04, 0x2f
        /*1322*/ 	.short	(.L_817 - .L_816)
	.align		4
.L_816:
        /*1324*/ 	.word	index@(_ZN18transformer_engine13normalization19ln_fwd_tuned_kernelINS0_13Kernel_traitsI6__halfS3_S3_fjLj12288ELj2ELj1ELj4ELj16ENS0_18Kernel_traits_baseILj12288ES3_S3_S3_fjLj128EEEEEEEvNS0_19ForwardKernelParamsE)
        /*1328*/ 	.word	0x0000007a


	//----- nvinfo : EIATTR_FRAME_SIZE
	.align		4
.L_817:
        /*132c*/ 	.byte	0x04, 0x11
        /*132e*/ 	.short	(.L_819 - .L_818)
	.align		4
.L_818:
        /*1330*/ 	.word	index@($__internal_103_$__cuda_sm20_rcp_rn_f32_slowpath)
        /*1334*/ 	.word	0x00000000


	//----- nvinfo : EIATTR_FRAME_SIZE
	.align		4
.L_819:
        /*1338*/ 	.byte	0x04, 0x11
        /*133a*/ 	.short	(.L_821 - .L_820)
	.align		4
.L_820:
        /*133c*/ 	.word	index@(_ZN18transformer_engine13normalization19ln_fwd_tuned_kernelINS0_13Kernel_traitsI6__halfS3_S3_fjLj12288ELj2ELj1ELj4ELj16ENS0_18Kernel_traits_baseILj12288ES3_S3_S3_fjLj128EEEEEEEvNS0_19ForwardKernelParamsE)
        /*1340*/ 	.word	0x00000000


	//----- nvinfo : EIATTR_REGCOUNT
	.align		4
.L_821:
        /*1344*/ 	.byte	0x04, 0x2f
        /*1346*/ 	.short	(.L_823 - .L_822)
	.align		4
.L_822:
        /*1348*/ 	.word	index@(_ZN18transformer_engine13normalization19ln_fwd_tuned_kernelINS0_13Kernel_traitsIff6__halffjLj12288ELj2ELj1ELj4ELj16ENS0_18Kernel_traits_baseILj12288EffS3_fjLj128EEEEEEEvNS0_19ForwardKernelParamsE)
        /*134c*/ 	.word	0x000000a8


	//----- nvinfo : EIATTR_FRAME_SIZE
	.align		4
.L_823:
        /*1350*/ 	.byte	0x04, 0x11
        /*1352*/ 	.short	(.L_825 - .L_824)
	.align		4
.L_824:
        /*1354*/ 	.word	index@($__internal_102_$__cuda_sm20_rcp_rn_f32_slowpath)
        /*1358*/ 	.word	0x00000000


	//----- nvinfo : EIATTR_FRAME_SIZE
	.align		4
.L_825:
        /*135c*/ 	.byte	0x04, 0x11
        /*135e*/ 	.short	(.L_827 - .L_826)
	.align		4
.L_826:
        /*1360*/ 	.word	index@(_ZN18transformer_engine13normalization19ln_fwd_tuned_kernelINS0_13Kernel_traitsIff6__halffjLj12288ELj2ELj1ELj4ELj16ENS0_18Kernel_traits_baseILj12288EffS3_fjLj128EEEEEEEvNS0_19ForwardKernelParamsE)
        /*1364*/ 	.word	0x00000000


	//----- nvinfo : EIATTR_REGCOUNT
	.align		4
.L_827:
        /*1368*/ 	.byte	0x04, 0x2f
        /*136a*/ 	.short	(.L_829 - .L_828)
	.align		4
.L_828:
        /*136c*/ 	.word	index@(_ZN18transformer_engine13normalization19ln_fwd_tuned_kernelINS0_13Kernel_traitsI13__nv_bfloat16S3_S3_fjLj12288ELj2ELj1ELj4ELj16ENS0_18Kernel_traits_baseILj12288ES3_S3_S3_fjLj128EEEEEEEvNS0_19ForwardKernelParamsE)
        /*1370*/ 	.word	0x000000a7


	//----- nvinfo : EIATTR_FRAME_SIZE
	.align		4
.L_829:
        /*1374*/ 	.byte	0x04, 0x11
        /*1376*/ 	.short	(.L_831 - .L_830)
	.align		4
.L_830:
        /*1378*/ 	.word	index@($__internal_101_$__cuda_sm20_rcp_rn_f32_slowpath)
        /*137c*/ 	.word	0x00000000


	//----- nvinfo : EIATTR_FRAME_SIZE
	.align		4
.L_831:
        /*1380*/ 	.byte	0x04, 0x11
        /*1382*/ 	.short	(.L_833 - .L_832)
	.align		4
.L_832:
        /*1384*/ 	.word	index@(_ZN18transformer_engine13normalization19ln_fwd_tuned_kernelINS0_13Kernel_traitsI13__nv_bfloat16S3_S3_fjLj12288ELj2ELj1ELj4ELj16ENS0_18Kernel_traits_baseILj12288ES3_S3_S3_fjLj128EEEEEEEvNS0_19ForwardKernelParamsE)
        /*1388*/ 	.word	0x00000000


	//----- nvinfo : EIATTR_REGCOUNT
	.align		4
.L_833:
        /*138c*/ 	.byte	0x04, 0x2f
        /*138e*/ 	.short	(.L_835 - .L_834)
	.align		4
.L_834:
        /*1390*/ 	.word	index@(_ZN18transformer_engine13normalization19ln_fwd_tuned_kernelINS0_13Kernel_traitsIff13__nv_bfloat16fjLj12288ELj2ELj1ELj4ELj16ENS0_18Kernel_traits_baseILj12288EffS3_fjLj128EEEEEEEvNS0_19ForwardKernelParamsE)
        /*1394*/ 	.word	0x000000a8


	//----- nvinfo : EIATTR_FRAME_SIZE
	.align		4
.L_835:
        /*1398*/ 	.byte	0x04, 0x11
        /*139a*/ 	.short	(.L_837 - .L_836)
	.align		4
.L_836:
        /*139c*/ 	.word	index@($__internal_100_$__cuda_sm20_rcp_rn_f32_slowpath)
        /*13a0*/ 	.word	0x00000000


	//----- nvinfo : EIATTR_FRAME_SIZE
	.align		4
.L_837:
        /*13a4*/ 	.byte	0x04, 0x11
        /*13a6*/ 	.short	(.L_839 - .L_838)
	.align		4
.L_838:
        /*13a8*/ 	.word	index@(_ZN18transformer_engine13normalization19ln_fwd_tuned_kernelINS0_13Kernel_traitsIff13__nv_bfloat16fjLj12288ELj2ELj1ELj4ELj16ENS0_18Kernel_traits_baseILj12288EffS3_fjLj128EEEEEEEvNS0_19ForwardKernelParamsE)
        /*13ac*/ 	.word	0x00000000


	//----- nvinfo : EIATTR_REGCOUNT
	.align		4
.L_839:
        /*13b0*/ 	.byte	0x04, 0x2f
        /*13b2*/ 	.short	(.L_841 - .L_840)
	.align		4
.L_840:
        /*13b4*/ 	.word	index@(_ZN18transformer_engine13normalization19ln_fwd_tuned_kernelINS0_13Kernel_traitsIffffjLj12800ELj2ELj1ELj4ELj4ENS0_18Kernel_traits_baseILj12800EffffjLj128EEEEEEEvNS0_19ForwardKernelParamsE)
        /*13b8*/ 	.word	0x000000a8


	//----- nvinfo : EIATTR_FRAME_SIZE
	.align		4
.L_841:
        /*13bc*/ 	.byte	0x04, 0x11
        /*13be*/ 	.short	(.L_843 - .L_842)
	.align		4
.L_842:
        /*13c0*/ 	.word	index@($__internal_99_$__cuda_sm20_rcp_rn_f32_slowpath)
        /*13c4*/ 	.word	0x00000000


	//----- nvinfo : EIATTR_FRAME_SIZE
	.align		4
.L_843:
        /*13c8*/ 	.byte	0x04, 0x11
        /*13ca*/ 	.short	(.L_845 - .L_844)
	.align		4
.L_844:
        /*13cc*/ 	.word	index@(_ZN18transformer_engine13normalization19ln_fwd_tuned_kernelINS0_13Kernel_traitsIffffjLj12800ELj2ELj1ELj4ELj4ENS0_18Kernel_traits_baseILj12800EffffjLj128EEEEEEEvNS0_19ForwardKernelParamsE)
        /*13d0*/ 	.word	0x00000000


	//----- nvinfo : EIATTR_REGCOUNT
	.align		4
.L_845:
        /*13d4*/ 	.byte	0x04, 0x2f
        /*13d6*/ 	.short	(.L_847 - .L_846)
	.align		4
.L_846:
        /*13d8*/ 	.word	index@(_ZN18transformer_engine13normalization19ln_fwd_tuned_kernelINS0_13Kernel_traitsI6__halfS3_S3_fjLj12800ELj2ELj1ELj4ELj4ENS0_18Kernel_traits_baseILj12800ES3_S3_S3_fjLj128EEEEEEEvNS0_19ForwardKernelParamsE)
        /*13dc*/ 	.word	0x0000007b


	//----- nvinfo : EIATTR_FRAME_SIZE
	.align		4
.L_847:
        /*13e0*/ 	.byte	0x04, 0x11
        /*13e2*/ 	.short	(.L_849 - .L_848)
	.align		4
.L_848:
        /*13e4*/ 	.word	index@($__internal_98_$__cuda_sm20_rcp_rn_f32_slowpath)
        /*13e8*/ 	.word	0x00000000


	//----- nvinfo : EIATTR_FRAME_SIZE
	.align		4
.L_849:
        /*13ec*/ 	.byte	0x04, 0x11
        /*13ee*/ 	.short	(.L_851 - .L_850)
	.align		4
.L_850:
        /*13f0*/ 	.word	index@(_ZN18transformer_engine13normalization19ln_fwd_tuned_kernelINS0_13Kernel_traitsI6__halfS3_S3_fjLj12800ELj2ELj1ELj4ELj4ENS0_18Kernel_traits_baseILj12800ES3_S3_S3_fjLj128EEEEEEEvNS0_19ForwardKernelParamsE)
        /*13f4*/ 	.word	0x00000000


	//----- nvinfo : EIATTR_REGCOUNT
	.align		4
.L_851:
        /*13f8*/ 	.byte	0x04, 0x2f
        /*13fa*/ 	.short	(.L_853 - .L_852)
	.align		4
.L_852:
        /*13fc*/ 	.word	index@(_ZN18transformer_engine13normalization19ln_fwd_tuned_kernelINS0_13Kernel_traitsIff6__halffjLj12800ELj2ELj1ELj4ELj4ENS0_18Kernel_traits_baseILj12800EffS3_fjLj128EEEEEEEvNS0_19ForwardKernelParamsE)
        /*1400*/ 	.word	0x000000a8


	//----- nvinfo : EIATTR_FRAME_SIZE
	.align		4
.L_853:
        /*1404*/ 	.byte	0x04, 0x11
        /*1406*/ 	.short	(.L_855 - .L_854)
	.align		4
.L_854:
        /*1408*/ 	.word	index@($__internal_97_$__cuda_sm20_rcp_rn_f32_slowpath)
        /*140c*/ 	.word	0x00000000


	//----- nvinfo : EIATTR_FRAME_SIZE
	.align		4
.L_855:
        /*1410*/ 	.byte	0x04, 0x11
        /*1412*/ 	.short	(.L_857 - .L_856)
	.align		4
.L_856:
        /*1414*/ 	.word	index@(_ZN18transformer_engine13normalization19ln_fwd_tuned_kernelINS0_13Kernel_traitsIff6__halffjLj12800ELj2ELj1ELj4ELj4ENS0_18Kernel_traits_baseILj12800EffS3_fjLj128EEEEEEEvNS0_19ForwardKernelParamsE)
        /*1418*/ 	.word	0x00000000


	//----- nvinfo : EIATTR_REGCOUNT
	.align		4
.L_857:
        /*141c*/ 	.byte	0x04, 0x2f
        /*141e*/ 	.short	(.L_859 - .L_858)
	.align		4
.L_858:
        /*1420*/ 	.word	index@(_ZN18transformer_engine13normalization19ln_fwd_tuned_kernelINS0_13Kernel_traitsI13__nv_bfloat16S3_S3_fjLj12800ELj2ELj1ELj4ELj4ENS0_18Kernel_traits_baseILj12800ES3_S3_S3_fjLj128EEEEEEEvNS0_19ForwardKernelParamsE)
        /*1424*/ 	.word	0x0000009f


	//----- nvinfo : EIATTR_FRAME_SIZE
	.align		4
.L_859:
        /*1428*/ 	.byte	0x04, 0x11
        /*142a*/ 	.short	(.L_861 - .L_860)
	.align		4
.L_860:
        /*142c*/ 	.word	index@($__internal_96_$__cuda_sm20_rcp_rn_f32_slowpath)
        /*1430*/ 	.word	0x00000000


	//----- nvinfo : EIATTR_FRAME_SIZE
	.align		4
.L_861:
        /*1434*/ 	.byte	0x04, 0x11
        /*1436*/ 	.short	(.L_863 - .L_862)
	.align		4
.L_862:
        /*1438*/ 	.word	index@(_ZN18transformer_engine13normalization19ln_fwd_tuned_kernelINS0_13Kernel_traitsI13__nv_bfloat16S3_S3_fjLj12800ELj2ELj1ELj4ELj4ENS0_18Kernel_traits_baseILj12800ES3_S3_S3_fjLj128EEEEEEEvNS0_19ForwardKernelParamsE)
        /*143c*/ 	.word	0x00000000


	//----- nvinfo : EIATTR_REGCOUNT
	.align		4
.L_863:
        /*1440*/ 	.byte	0x04, 0x2f
        /*1442*/ 	.short	(.L_865 - .L_864)
	.align		4
.L_864:
        /*1444*/ 	.word	index@(_ZN18transformer_engine13normalization19ln_fwd_tuned_kernelINS0_13Kernel_traitsIff13__nv_bfloat16fjLj12800ELj2ELj1ELj4ELj4ENS0_18Kernel_traits_baseILj12800EffS3_fjLj128EEEEEEEvNS0_19ForwardKernelParamsE)
        /*1448*/ 	.word	0x000000a8


	//----- nvinfo : EIATTR_FRAME_SIZE
	.align		4
.L_865:
        /*144c*/ 	.byte	0x04, 0x11
        /*144e*/ 	.short	(.L_867 - .L_866)
	.align		4
.L_866:
        /*1450*/ 	.word	index@($__internal_95_$__cuda_sm20_rcp_rn_f32_slowpath)
        /*1454*/ 	.word	0x00000000


	//----- nvinfo : EIATTR_FRAME_SIZE
	.align		4
.L_867:
        /*1458*/ 	.byte	0x04, 0x11
        /*145a*/ 	.short	(.L_869 - .L_868)
	.align		4
.L_868:
        /*145c*/ 	.word	index@(_ZN18transformer_engine13normalization19ln_fwd_tuned_kernelINS0_13Kernel_traitsIff13__nv_bfloat16fjLj12800ELj2ELj1ELj4ELj4ENS0_18Kernel_traits_baseILj12800EffS3_fjLj128EEEEEEEvNS0_19ForwardKernelParamsE)
        /*1460*/ 	.word	0x00000000


	//----- nvinfo : EIATTR_REGCOUNT
	.align		4
.L_869:
        /*1464*/ 	.byte	0x04, 0x2f
        /*1466*/ 	.short	(.L_871 - .L_870)
	.align		4
.L_870:
        /*1468*/ 	.word	index@(_ZN18transformer_engine13normalization19ln_fwd_tuned_kernelINS0_13Kernel_traitsIffffjLj15360ELj2ELj1ELj4ELj8ENS0_18Kernel_traits_baseILj15360EffffjLj128EEEEEEEvNS0_19ForwardKernelParamsE)
        /*146c*/ 	.word	0x000000f1


	//----- nvinfo : EIATTR_FRAME_SIZE
	.align		4
.L_871:
        /*1470*/ 	.byte	0x04, 0x11
        /*1472*/ 	.short	(.L_873 - .L_872)
	.align		4
.L_872:
        /*1474*/ 	.word	index@($__internal_94_$__cuda_sm20_rcp_rn_f32_slowpath)
        /*1478*/ 	.word	0x00000000


	//----- nvinfo : EIATTR_FRAME_SIZE
	.align		4
.L_873:
        /*147c*/ 	.byte	0x04, 0x11
        /*147e*/ 	.short	(.L_875 - .L_874)
	.align		4
.L_874:
        /*1480*/ 	.word	index@(_ZN18transformer_engine13normalization19ln_fwd_tuned_kernelINS0_13Kernel_traitsIffffjLj15360ELj2ELj1ELj4ELj8ENS0_18Kernel_traits_baseILj15360EffffjLj128EEEEEEEvNS0_19ForwardKernelParamsE)
        /*1484*/ 	.word	0x00000000


	//----- nvinfo : EIATTR_REGCOUNT
	.align		4
.L_875:
        /*1488*/ 	.byte	0x04, 0x2f
        /*148a*/ 	.short	(.L_877 - .L_876)
	.align		4
.L_876:
        /*148c*/ 	.word	index@(_ZN18transformer_engine13normalization19ln_fwd_tuned_kernelINS0_13Kernel_traitsI6__halfS3_S3_fjLj15360ELj2ELj1ELj4ELj8ENS0_18Kernel_traits_baseILj15360ES3_S3_S3_fjLj128EEEEEEEvNS0_19ForwardKernelParamsE)
        /*1490*/ 	.word	0x000000e6


	//----- nvinfo : EIATTR_FRAME_SIZE
	.align		4
.L_877:
        /*1494*/ 	.byte	0x04, 0x11
        /*1496*/ 	.short	(.L_879 - .L_878)
	.align		4
.L_878:
        /*1498*/ 	.word	index@($__internal_93_$__cuda_sm20_rcp_rn_f32_slowpath)
        /*149c*/ 	.word	0x00000000


	//----- nvinfo : EIATTR_FRAME_SIZE
	.align		4
.L_879:
        /*14a0*/ 	.byte	0x04, 0x11
        /*14a2*/ 	.short	(.L_881 - .L_880)
	.align		4
.L_880:
        /*14a4*/ 	.word	index@(_ZN18transformer_engine13normalization19ln_fwd_tuned_kernelINS0_13Kernel_traitsI6__halfS3_S3_fjLj15360ELj2ELj1ELj4ELj8ENS0_18Kernel_traits_baseILj15360ES3_S3_S3_fjLj128EEEEEEEvNS0_19ForwardKernelParamsE)
        /*14a8*/ 	.word	0x00000000


	//----- nvinfo : EIATTR_REGCOUNT
	.align		4
.L_881:
        /*14ac*/ 	.byte	0x04, 0x2f
        /*14ae*/ 	.short	(.L_883 - .L_882)
	.align		4
.L_882:
        /*14b0*/ 	.word	index@(_ZN18transformer_engine13normalization19ln_fwd_tuned_kernelINS0_13Kernel_traitsIff6__halffjLj15360ELj2ELj1ELj4ELj8ENS0_18Kernel_traits_baseILj15360EffS3_fjLj128EEEEEEEvNS0_19ForwardKernelParamsE)
        /*14b4*/ 	.word	0x000000ff


	//----- nvinfo : EIATTR_FRAME_SIZE
	.align		4
.L_883:
        /*14b8*/ 	.byte	0x04, 0x11
        /*14ba*/ 	.short	(.L_885 - .L_884)
	.align		4
.L_884:
        /*14bc*/ 	.word	index@($__internal_92_$__cuda_sm20_rcp_rn_f32_slowpath)
        /*14c0*/ 	.word	0x00000000


	//----- nvinfo : EIATTR_FRAME_SIZE
	.align		4
.L_885:
        /*14c4*/ 	.byte	0x04, 0x11
        /*14c6*/ 	.short	(.L_887 - .L_886)
	.align		4
.L_886:
        /*14c8*/ 	.word	index@(_ZN18transformer_engine13normalization19ln_fwd_tuned_kernelINS0_13Kernel_traitsIff6__halffjLj15360ELj2ELj1ELj4ELj8ENS0_18Kernel_traits_baseILj15360EffS3_fjLj128EEEEEEEvNS0_19ForwardKernelParamsE)
        /*14cc*/ 	.word	0x00000000


	//----- nvinfo : EIATTR_REGCOUNT
	.align		4
.L_887:
        /*14d0*/ 	.byte	0x04, 0x2f
        /*14d2*/ 	.short	(.L_889 - .L_888)
	.align		4
.L_888:
        /*14d4*/ 	.word	index@(_ZN18transformer_engine13normalization19ln_fwd_tuned_kernelINS0_13Kernel_traitsI13__nv_bfloat16S3_S3_fjLj15360ELj2ELj1ELj4ELj8ENS0_18Kernel_traits_baseILj15360ES3_S3_S3_fjLj128EEEEEEEvNS0_19ForwardKernelParamsE)
        /*14d8*/ 	.word	0x000000ff


	//----- nvinfo : EIATTR_FRAME_SIZE
	.align		4
.L_889:
        /*14dc*/ 	.byte	0x04, 0x11
        /*14de*/ 	.short	(.L_891 - .L_890)
	.align		4
.L_890:
        /*14e0*/ 	.word	index@($__internal_91_$__cuda_sm20_rcp_rn_f32_slowpath)
        /*14e4*/ 	.word	0x00000000


	//----- nvinfo : EIATTR_FRAME_SIZE
	.align		4
.L_891:
        /*14e8*/ 	.byte	0x04, 0x11
        /*14ea*/ 	.short	(.L_893 - .L_892)
	.align		4
.L_892:
        /*14ec*/ 	.word	index@(_ZN18transformer_engine13normalization19ln_fwd_tuned_kernelINS0_13Kernel_traitsI13__nv_bfloat16S3_S3_fjLj15360ELj2ELj1ELj4ELj8ENS0_18Kernel_traits_baseILj15360ES3_S3_S3_fjLj128EEEEEEEvNS0_19ForwardKernelParamsE)
        /*14f0*/ 	.word	0x00000000


	//----- nvinfo : EIATTR_REGCOUNT
	.align		4
.L_893:
        /*14f4*/ 	.byte	0x04, 0x2f
        /*14f6*/ 	.short	(.L_895 - .L_894)
	.align		4
.L_894:
        /*14f8*/ 	.word	index@(_ZN18transformer_engine13normalization19ln_fwd_tuned_kernelINS0_13Kernel_traitsIff13__nv_bfloat16fjLj15360ELj2ELj1ELj4ELj8ENS0_18Kernel_traits_baseILj15360EffS3_fjLj128EEEEEEEvNS0_19ForwardKernelParamsE)
        /*14fc*/ 	.word	0x000000ff


	//----- nvinfo : EIATTR_FRAME_SIZE
	.align		4
.L_895:
        /*1500*/ 	.byte	0x04, 0x11
        /*1502*/ 	.short	(.L_897 - .L_896)
	.align		4
.L_896:
        /*1504*/ 	.word	index@($__internal_90_$__cuda_sm20_rcp_rn_f32_slowpath)
        /*1508*/ 	.word	0x00000000


	//----- nvinfo : EIATTR_FRAME_SIZE
	.align		4
.L_897:
        /*150c*/ 	.byte	0x04, 0x11
        /*150e*/ 	.short	(.L_899 - .L_898)
	.align		4
.L_898:
        /*1510*/ 	.word	index@(_ZN18transformer_engine13normalization19ln_fwd_tuned_kernelINS0_13Kernel_traitsIff13__nv_bfloat16fjLj15360ELj2ELj1ELj4ELj8ENS0_18Kernel_traits_baseILj15360EffS3_fjLj128EEEEEEEvNS0_19ForwardKernelParamsE)
        /*1514*/ 	.word	0x00000000


	//----- nvinfo : EIATTR_REGCOUNT
	.align		4
.L_899:
        /*1518*/ 	.byte	0x04, 0x2f
        /*151a*/ 	.short	(.L_901 - .L_900)
	.align		4
.L_900:
        /*151c*/ 	.word	index@(_ZN18transformer_engine13normalization19ln_fwd_tuned_kernelINS0_13Kernel_traitsIffffjLj16384ELj2ELj1ELj4ELj16ENS0_18Kernel_traits_baseILj16384EffffjLj128EEEEEEEvNS0_19ForwardKernelParamsE)
        /*1520*/ 	.word	0x000000fe


	//----- nvinfo : EIATTR_FRAME_SIZE
	.align		4
.L_901:
        /*1524*/ 	.byte	0x04, 0x11
        /*1526*/ 	.short	(.L_903 - .L_902)
	.align		4
.L_902:
        /*1528*/ 	.word	index@($__internal_89_$__cuda_sm20_rcp_rn_f32_slowpath)
        /*152c*/ 	.word	0x00000000


	//----- nvinfo : EIATTR_FRAME_SIZE
	.align		4
.L_903:
        /*1530*/ 	.byte	0x04, 0x11
        /*1532*/ 	.short	(.L_905 - .L_904)
	.align		4
.L_904:
        /*1534*/ 	.word	index@(_ZN18transformer_engine13normalization19ln_fwd_tuned_kernelINS0_13Kernel_traitsIffffjLj16384ELj2ELj1ELj4ELj16ENS0_18Kernel_traits_baseILj16384EffffjLj128EEEEEEEvNS0_19ForwardKernelParamsE)
        /*1538*/ 	.word	0x00000000


	//----- nvinfo : EIATTR_REGCOUNT
	.align		4
.L_905:
        /*153c*/ 	.byte	0x04, 0x2f
        /*153e*/ 	.short	(.L_907 - .L_906)
	.align		4
.L_906:
        /*1540*/ 	.word	index@(_ZN18transformer_engine13normalization19ln_fwd_tuned_kernelINS0_13Kernel_traitsI6__halfS3_S3_fjLj16384ELj2ELj1ELj4ELj16ENS0_18Kernel_traits_baseILj16384ES3_S3_S3_fjLj128EEEEEEEvNS0_19ForwardKernelParamsE)
        /*1544*/ 	.word	0x0000009d


	//----- nvinfo : EIATTR_FRAME_SIZE
	.align		4
.L_907:
        /*1548*/ 	.byte	0x04, 0x11
        /*154a*/ 	.short	(.L_909 - .L_908)
	.align		4
.L_908:
        /*154c*/ 	.word	index@($__internal_88_$__cuda_sm20_rcp_rn_f32_slowpath)
        /*1550*/ 	.word	0x00000000


	//----- nvinfo : EIATTR_FRAME_SIZE
	.align		4
.L_909:
        /*1554*/ 	.byte	0x04, 0x11
        /*1556*/ 	.short	(.L_911 - .L_910)
	.align		4
.L_910:
        /*1558*/ 	.word	index@(_ZN18transformer_engine13normalization19ln_fwd_tuned_kernelINS0_13Kernel_traitsI6__halfS3_S3_fjLj16384ELj2ELj1ELj4ELj16ENS0_18Kernel_traits_baseILj16384ES3_S3_S3_fjLj128EEEEEEEvNS0_19ForwardKernelParamsE)
        /*155c*/ 	.word	0x00000000


	//----- nvinfo : EIATTR_REGCOUNT
	.align		4
.L_911:
        /*1560*/ 	.byte	0x04, 0x2f
        /*1562*/ 	.short	(.L_913 - .L_912)
	.align		4
.L_912:
        /*1564*/ 	.word	index@(_ZN18transformer_engine13normalization19ln_fwd_tuned_kernelINS0_13Kernel_traitsIff6__halffjLj16384ELj2ELj1ELj4ELj16ENS0_18Kernel_traits_baseILj16384EffS3_fjLj128EEEEEEEvNS0_19ForwardKernelParamsE)
        /*1568*/ 	.word	0x000000ff


	//----- nvinfo : EIATTR_FRAME_SIZE
	.align		4
.L_913:
        /*156c*/ 	.byte	0x04, 0x11
        /*156e*/ 	.short	(.L_915 - .L_914)
	.align		4
.L_914:
        /*1570*/ 	.word	index@($__internal_87_$__cuda_sm20_rcp_rn_f32_slowpath)
        /*1574*/ 	.word	0x00000000


	//----- nvinfo : EIATTR_FRAME_SIZE
	.align		4
.L_915:
        /*1578*/ 	.byte	0x04, 0x11
        /*157a*/ 	.short	(.L_917 - .L_916)
	.align		4
.L_916:
        /*157c*/ 	.word	index@(_ZN18transformer_engine13normalization19ln_fwd_tuned_kernelINS0_13Kernel_traitsIff6__halffjLj16384ELj2ELj1ELj4ELj16ENS0_18Kernel_traits_baseILj16384EffS3_fjLj128EEEEEEEvNS0_19ForwardKernelParamsE)
        /*1580*/ 	.word	0x00000000


	//----- nvinfo : EIATTR_REGCOUNT
	.align		4
.L_917:
        /*1584*/ 	.byte	0x04, 0x2f
        /*1586*/ 	.short	(.L_919 - .L_918)
	.align		4
.L_918:
        /*1588*/ 	.word	index@(_ZN18transformer_engine13normalization19ln_fwd_tuned_kernelINS0_13Kernel_traitsI13__nv_bfloat16S3_S3_fjLj16384ELj2ELj1ELj4ELj16ENS0_18Kernel_traits_baseILj16384ES3_S3_S3_fjLj128EEEEEEEvNS0_19ForwardKernelParamsE)
        /*158c*/ 	.word	0x000000ff


	//----- nvinfo : EIATTR_FRAME_SIZE
	.align		4
.L_919:
        /*1590*/ 	.byte	0x04, 0x11
        /*1592*/ 	.short	(.L_921 - .L_920)
	.align		4
.L_920:
        /*1594*/ 	.word	index@($__internal_86_$__cuda_sm20_rcp_rn_f32_slowpath)
        /*1598*/ 	.word	0x00000000


	//----- nvinfo : EIATTR_FRAME_SIZE
	.align		4
.L_921:
        /*159c*/ 	.byte	0x04, 0x11
        /*159e*/ 	.short	(.L_923 - .L_922)
	.align		4
.L_922:
        /*15a0*/ 	.word	index@(_ZN18transformer_engine13normalization19ln_fwd_tuned_kernelINS0_13Kernel_traitsI13__nv_bfloat16S3_S3_fjLj16384ELj2ELj1ELj4ELj16ENS0_18Kernel_traits_baseILj16384ES3_S3_S3_fjLj128EEEEEEEvNS0_19ForwardKernelParamsE)
        /*15a4*/ 	.word	0x00000000


	//----- nvinfo : EIATTR_REGCOUNT
	.align		4
.L_923:
        /*15a8*/ 	.byte	0x04, 0x2f
        /*15aa*/ 	.short	(.L_925 - .L_924)
	.align		4
.L_924:
        /*15ac*/ 	.word	index@(_ZN18transformer_engine13normalization19ln_fwd_tuned_kernelINS0_13Kernel_traitsIff13__nv_bfloat16fjLj16384ELj2ELj1ELj4ELj16ENS0_18Kernel_traits_baseILj16384EffS3_fjLj128EEEEEEEvNS0_19ForwardKernelParamsE)
        /*15b0*/ 	.word	0x000000ff


	//----- nvinfo : EIATTR_FRAME_SIZE
	.align		4
.L_925:
        /*15b4*/ 	.byte	0x04, 0x11
        /*15b6*/ 	.short	(.L_927 - .L_926)
	.align		4
.L_926:
        /*15b8*/ 	.word	index@($__internal_85_$__cuda_sm20_rcp_rn_f32_slowpath)
        /*15bc*/ 	.word	0x00000000


	//----- nvinfo : EIATTR_FRAME_SIZE
	.align		4
.L_927:
        /*15c0*/ 	.byte	0x04, 0x11
        /*15c2*/ 	.short	(.L_929 - .L_928)
	.align		4
.L_928:
        /*15c4*/ 	.word	index@(_ZN18transformer_engine13normalization19ln_fwd_tuned_kernelINS0_13Kernel_traitsIff13__nv_bfloat16fjLj16384ELj2ELj1ELj4ELj16ENS0_18Kernel_traits_baseILj16384EffS3_fjLj128EEEEEEEvNS0_19ForwardKernelParamsE)
        /*15c8*/ 	.word	0x00000000


	//----- nvinfo : EIATTR_REGCOUNT
	.align		4
.L_929:
        /*15cc*/ 	.byte	0x04, 0x2f
        /*15ce*/ 	.short	(.L_931 - .L_930)
	.align		4
.L_930:
        /*15d0*/ 	.word	index@(_ZN18transformer_engine13normalization19ln_fwd_tuned_kernelINS0_13Kernel_traitsIffffjLj18432ELj4ELj1ELj4ELj16ENS0_18Kernel_traits_baseILj18432EffffjLj128EEEEEEEvNS0_19ForwardKernelParamsE)
        /*15d4*/ 	.word	0x00000080


	//----- nvinfo : EIATTR_FRAME_SIZE
	.align		4
.L_931:
        /*15d8*/ 	.byte	0x04, 0x11
        /*15da*/ 	.short	(.L_933 - .L_932)
	.align		4
.L_932:
        /*15dc*/ 	.word	index@($__internal_84_$__cuda_sm20_rcp_rn_f32_slowpath)
        /*15e0*/ 	.word	0x00000000


	//----- nvinfo : EIATTR_FRAME_SIZE
	.align		4
.L_933:
        /*15e4*/ 	.byte	0x04, 0x11
        /*15e6*/ 	.short	(.L_935 - .L_934)
	.align		4
.L_934:
        /*15e8*/ 	.word	index@(_ZN18transformer_engine13normalization19ln_fwd_tuned_kernelINS0_13Kernel_traitsIffffjLj18432ELj4ELj1ELj4ELj16ENS0_18Kernel_traits_baseILj18432EffffjLj128EEEEEEEvNS0_19ForwardKernelParamsE)
        /*15ec*/ 	.word	0x00000000


	//----- nvinfo : EIATTR_REGCOUNT
	.align		4
.L_935:
        /*15f0*/ 	.byte	0x04, 0x2f
        /*15f2*/ 	.short	(.L_937 - .L_936)
	.align		4
.L_936:
        /*15f4*/ 	.word	index@(_ZN18transformer_engine13normalization19ln_fwd_tuned_kernelINS0_13Kernel_traitsI6__halfS3_S3_fjLj18432ELj2ELj1ELj4ELj16ENS0_18Kernel_traits_baseILj18432ES3_S3_S3_fjLj128EEEEEEEvNS0_19ForwardKernelParamsE)
        /*15f8*/ 	.word	0x000000fe


	//----- nvinfo : EIATTR_FRAME_SIZE
	.align		4
.L_937:
        /*15fc*/ 	.byte	0x04, 0x11
        /*15fe*/ 	.short	(.L_939 - .L_938)
	.align		4
.L_938:
        /*1600*/ 	.word	index@($__internal_83_$__cuda_sm20_rcp_rn_f32_slowpath)
        /*1604*/ 	.word	0x00000000


	//----- nvinfo : EIATTR_FRAME_SIZE
	.align		4
.L_939:
        /*1608*/ 	.byte	0x04, 0x11
        /*160a*/ 	.short	(.L_941 - .L_940)
	.align		4
.L_940:
        /*160c*/ 	.word	index@(_ZN18transformer_engine13normalization19ln_fwd_tuned_kernelINS0_13Kernel_traitsI6__halfS3_S3_fjLj18432ELj2ELj1ELj4ELj16ENS0_18Kernel_traits_baseILj18432ES3_S3_S3_fjLj128EEEEEEEvNS0_19ForwardKernelParamsE)
        /*1610*/ 	.word	0x00000000


	//----- nvinfo : EIATTR_REGCOUNT
	.align		4
.L_941:
        /*1614*/ 	.byte	0x04, 0x2f
        /*1616*/ 	.short	(.L_943 - .L_942)
	.align		4
.L_942:
        /*1618*/ 	.word	index@(_ZN18transformer_engine13normalization19ln_fwd_tuned_kernelINS0_13Kernel_traitsIff6__halffjLj18432ELj2ELj1ELj4ELj16ENS0_18Kernel_traits_baseILj18432EffS3_fjLj128EEEEEEEvNS0_19ForwardKernelParamsE)
        /*161c*/ 	.word	0x000000ff


	//----- nvinfo : EIATTR_FRAME_SIZE
	.align		4
.L_943:
        /*1620*/ 	.byte	0x04, 0x11
        /*1622*/ 	.short	(.L_945 - .L_944)
	.align		4
.L_944:
        /*1624*/ 	.word	index@($__internal_82_$__cuda_sm20_rcp_rn_f32_slowpath)
        /*1628*/ 	.word	0x00000000


	//----- nvinfo : EIATTR_FRAME_SIZE
	.align		4
.L_945:
        /*162c*/ 	.byte	0x04, 0x11
        /*162e*/ 	.short	(.L_947 - .L_946)
	.align		4
.L_946:
        /*1630*/ 	.word	index@(_ZN18transformer_engine13normalization19ln_fwd_tuned_kernelINS0_13Kernel_traitsIff6__halffjLj18432ELj2ELj1ELj4ELj16ENS0_18Kernel_traits_baseILj18432EffS3_fjLj128EEEEEEEvNS0_19ForwardKernelParamsE)
        /*1634*/ 	.word	0x00000000


	//----- nvinfo : EIATTR_REGCOUNT
	.align		4
.L_947:
        /*1638*/ 	.byte	0x04, 0x2f
        /*163a*/ 	.short	(.L_949 - .L_948)
	.align		4
.L_948:
        /*163c*/ 	.word	index@(_ZN18transformer_engine13normalization19ln_fwd_tuned_kernelINS0_13Kernel_traitsI13__nv_bfloat16S3_S3_fjLj18432ELj2ELj1ELj4ELj16ENS0_18Kernel_traits_baseILj18432ES3_S3_S3_fjLj128EEEEEEEvNS0_19ForwardKernelParamsE)
        /*1640*/ 	.word	0x000000f8


	//----- nvinfo : EIATTR_FRAME_SIZE
	.align		4
.L_949:
        /*1644*/ 	.byte	0x04, 0x11
        /*1646*/ 	.short	(.L_951 - .L_950)
	.align		4
.L_950:
        /*1648*/ 	.word	index@($__internal_81_$__cuda_sm20_rcp_rn_f32_slowpath)
        /*164c*/ 	.word	0x00000000


	//----- nvinfo : EIATTR_FRAME_SIZE
	.align		4
.L_951:
        /*1650*/ 	.byte	0x04, 0x11
        /*1652*/ 	.short	(.L_953 - .L_952)
	.align		4
.L_952:
        /*1654*/ 	.word	index@(_ZN18transformer_engine13normalization19ln_fwd_tuned_kernelINS0_13Kernel_traitsI13__nv_bfloat16S3_S3_fjLj18432ELj2ELj1ELj4ELj16ENS0_18Kernel_traits_baseILj18432ES3_S3_S3_fjLj128EEEEEEEvNS0_19ForwardKernelParamsE)
        /*1658*/ 	.word	0x00000000


	//----- nvinfo : EIATTR_REGCOUNT
	.align		4
.L_953:
        /*165c*/ 	.byte	0x04, 0x2f
        /*165e*/ 	.short	(.L_955 - .L_954)
	.align		4
.L_954:
        /*1660*/ 	.word	index@(_ZN18transformer_engine13normalization19ln_fwd_tuned_kernelINS0_13Kernel_traitsIff13__nv_bfloat16fjLj18432ELj4ELj1ELj4ELj16ENS0_18Kernel_traits_baseILj18432EffS3_fjLj128EEEEEEEvNS0_19ForwardKernelParamsE)
        /*1664*/ 	.word	0x00000080


	//----- nvinfo : EIATTR_FRAME_SIZE
	.align		4
.L_955:
        /*1668*/ 	.byte	0x04, 0x11
        /*166a*/ 	.short	(.L_957 - .L_956)
	.align		4
.L_956:
        /*166c*/ 	.word	index@($__internal_80_$__cuda_sm20_rcp_rn_f32_slowpath)
        /*1670*/ 	.word	0x00000000


	//----- nvinfo : EIATTR_FRAME_SIZE
	.align		4
.L_957:
        /*1674*/ 	.byte	0x04, 0x11
        /*1676*/ 	.short	(.L_959 - .L_958)
	.align		4
.L_958:
        /*1678*/ 	.word	index@(_ZN18transformer_engine13normalization19ln_fwd_tuned_kernelINS0_13Kernel_traitsIff13__nv_bfloat16fjLj18432ELj4ELj1ELj4ELj16ENS0_18Kernel_traits_baseILj18432EffS3_fjLj128EEEEEEEvNS0_19ForwardKernelParamsE)
        /*167c*/ 	.word	0x00000000


	//----- nvinfo : EIATTR_REGCOUNT
	.align		4
.L_959:
        /*1680*/ 	.byte	0x04, 0x2f
        /*1682*/ 	.short	(.L_961 - .L_960)
	.align		4
.L_960:
        /*1684*/ 	.word	index@(_ZN18transformer_engine13normalization19ln_fwd_tuned_kernelINS0_13Kernel_traitsIffffjLj20480ELj2ELj1ELj4ELj16ENS0_18Kernel_traits_baseILj20480EffffjLj128EEEEEEEvNS0_19ForwardKernelParamsE)
        /*1688*/ 	.word	0x000000ff


	//----- nvinfo : EIATTR_FRAME_SIZE
	.align		4
.L_961:
        /*168c*/ 	.byte	0x04, 0x11
        /*168e*/ 	.short	(.L_963 - .L_962)
	.align		4
.L_962:
        /*1690*/ 	.word	index@($__internal_79_$__cuda_sm20_rcp_rn_f32_slowpath)
        /*1694*/ 	.word	0x00000010


	//----- nvinfo : EIATTR_FRAME_SIZE
	.align		4
.L_963:
        /*1698*/ 	.byte	0x04, 0x11
        /*169a*/ 	.short	(.L_965 - .L_964)
	.align		4
.L_964:
        /*169c*/ 	.word	index@(_ZN18transformer_engine13normalization19ln_fwd_tuned_kernelINS0_13Kernel_traitsIffffjLj20480ELj2ELj1ELj4ELj16ENS0_18Kernel_traits_baseILj20480EffffjLj128EEEEEEEvNS0_19ForwardKernelParamsE)
        /*16a0*/ 	.word	0x00000010


	//----- nvinfo : EIATTR_REGCOUNT
	.align		4
.L_965:
        /*16a4*/ 	.byte	0x04, 0x2f
        /*16a6*/ 	.short	(.L_967 - .L_966)
	.align		4
.L_966:
        /*16a8*/ 	.word	index@(_ZN18transformer_engine13normalization19ln_fwd_tuned_kernelINS0_13Kernel_traitsI6__halfS3_S3_fjLj20480ELj2ELj1ELj4ELj16ENS0_18Kernel_traits_baseILj20480ES3_S3_S3_fjLj128EEEEEEEvNS0_19ForwardKernelParamsE)
        /*16ac*/ 	.word	0x000000ff


	//----- nvinfo : EIATTR_FRAME_SIZE
	.align		4
.L_967:
        /*16b0*/ 	.byte	0x04, 0x11
        /*16b2*/ 	.short	(.L_969 - .L_968)
	.align		4
.L_968:
        /*16b4*/ 	.word	index@($__internal_78_$__cuda_sm20_rcp_rn_f32_slowpath)
        /*16b8*/ 	.word	0x00000000


	//----- nvinfo : EIATTR_FRAME_SIZE
	.align		4
.L_969:
        /*16bc*/ 	.byte	0x04, 0x11
        /*16be*/ 	.short	(.L_971 - .L_970)
	.align		4
.L_970:
        /*16c0*/ 	.word	index@(_ZN18transformer_engine13normalization19ln_fwd_tuned_kernelINS0_13Kernel_traitsI6__halfS3_S3_fjLj20480ELj2ELj1ELj4ELj16ENS0_18Kernel_traits_baseILj20480ES3_S3_S3_fjLj128EEEEEEEvNS0_19ForwardKernelParamsE)
        /*16c4*/ 	.word	0x00000000


	//----- nvinfo : EIATTR_REGCOUNT
	.align		4
.L_971:
        /*16c8*/ 	.byte	0x04, 0x2f
        /*16ca*/ 	.short	(.L_973 - .L_972)
	.align		4
.L_972:
        /*16cc*/ 	.word	index@(_ZN18transformer_engine13normalization19ln_fwd_tuned_kernelINS0_13Kernel_traitsIff6__halffjLj20480ELj2ELj1ELj4ELj16ENS0_18Kernel_traits_baseILj20480EffS3_fjLj128EEEEEEEvNS0_19ForwardKernelParamsE)
        /*16d0*/ 	.word	0x000000ff


	//----- nvinfo : EIATTR_FRAME_SIZE
	.align		4
.L_973:
        /*16d4*/ 	.byte	0x04, 0x11
        /*16d6*/ 	.short	(.L_975 - .L_974)
	.align		4
.L_974:
        /*16d8*/ 	.word	index@($__internal_77_$__cuda_sm20_rcp_rn_f32_slowpath)
        /*16dc*/ 	.word	0x00000010


	//----- nvinfo : EIATTR_FRAME_SIZE
	.align		4
.L_975:
        /*16e0*/ 	.byte	0x04, 0x11
        /*16e2*/ 	.short	(.L_977 - .L_976)
	.align		4
.L_976:
        /*16e4*/ 	.word	index@(_ZN18transformer_engine13normalization19ln_fwd_tuned_kernelINS0_13Kernel_traitsIff6__halffjLj20480ELj2ELj1ELj4ELj16ENS0_18Kernel_traits_baseILj20480EffS3_fjLj128EEEEEEEvNS0_19ForwardKernelParamsE)
        /*16e8*/ 	.word	0x00000010


	//----- nvinfo : EIATTR_REGCOUNT
	.align		4
.L_977:
        /*16ec*/ 	.byte	0x04, 0x2f
        /*16ee*/ 	.short	(.L_979 - .L_978)
	.align		4
.L_978:
        /*16f0*/ 	.word	index@(_ZN18transformer_engine13normalization19ln_fwd_tuned_kernelINS0_13Kernel_traitsI13__nv_bfloat16S3_S3_fjLj20480ELj2ELj1ELj4ELj16ENS0_18Kernel_traits_baseILj20480ES3_S3_S3_fjLj128EEEEEEEvNS0_19ForwardKernelParamsE)
        /*16f4*/ 	.word	0x000000ff


	//----- nvinfo : EIATTR_FRAME_SIZE
	.align		4
.L_979:
        /*16f8*/ 	.byte	0x04, 0x11
        /*16fa*/ 	.short	(.L_981 - .L_980)
	.align		4
.L_980:
        /*16fc*/ 	.word	index@($__internal_76_$__cuda_sm20_rcp_rn_f32_slowpath)
        /*1700*/ 	.word	0x00000000


	//----- nvinfo : EIATTR_FRAME_SIZE
	.align		4
.L_981:
        /*1704*/ 	.byte	0x04, 0x11
        /*1706*/ 	.short	(.L_983 - .L_982)
	.align		4
.L_982:
        /*1708*/ 	.word	index@(_ZN18transformer_engine13normalization19ln_fwd_tuned_kernelINS0_13Kernel_traitsI13__nv_bfloat16S3_S3_fjLj20480ELj2ELj1ELj4ELj16ENS0_18Kernel_traits_baseILj20480ES3_S3_S3_fjLj128EEEEEEEvNS0_19ForwardKernelParamsE)
        /*170c*/ 	.word	0x00000000


	//----- nvinfo : EIATTR_REGCOUNT
	.align		4
.L_983:
        /*1710*/ 	.byte	0x04, 0x2f
        /*1712*/ 	.short	(.L_985 - .L_984)
	.align		4
.L_984:
        /*1714*/ 	.word	index@(_ZN18transformer_engine13normalization19ln_fwd_tuned_kernelINS0_13Kernel_traitsIff13__nv_bfloat16fjLj20480ELj2ELj1ELj4ELj16ENS0_18Kernel_traits_baseILj20480EffS3_fjLj128EEEEEEEvNS0_19ForwardKernelParamsE)
        /*1718*/ 	.word	0x000000ff


	//----- nvinfo : EIATTR_FRAME_SIZE
	.align		4
.L_985:
        /*171c*/ 	.byte	0x04, 0x11
        /*171e*/ 	.short	(.L_987 - .L_986)
	.align		4
.L_986:
        /*1720*/ 	.word	index@($__internal_75_$__cuda_sm20_rcp_rn_f32_slowpath)
        /*1724*/ 	.word	0x00000010


	//----- nvinfo : EIATTR_FRAME_SIZE
	.align		4
.L_987:
        /*1728*/ 	.byte	0x04, 0x11
        /*172a*/ 	.short	(.L_989 - .L_988)
	.align		4
.L_988:
        /*172c*/ 	.word	index@(_ZN18transformer_engine13normalization19ln_fwd_tuned_kernelINS0_13Kernel_traitsIff13__nv_bfloat16fjLj20480ELj2ELj1ELj4ELj16ENS0_18Kernel_traits_baseILj20480EffS3_fjLj128EEEEEEEvNS0_19ForwardKernelParamsE)
        /*1730*/ 	.word	0x00000010


	//----- nvinfo : EIATTR_REGCOUNT
	.align		4
.L_989:
        /*1734*/ 	.byte	0x04, 0x2f
        /*1736*/ 	.short	(.L_991 - .L_990)
	.align		4
.L_990:
        /*1738*/ 	.word	index@(_ZN18transformer_engine13normalization19ln_fwd_tuned_kernelINS0_13Kernel_traitsIffffjLj24576ELj4ELj1ELj4ELj16ENS0_18Kernel_traits_baseILj24576EffffjLj128EEEEEEEvNS0_19ForwardKernelParamsE)
        /*173c*/ 	.word	0x000000a8


	//----- nvinfo : EIATTR_FRAME_SIZE
	.align		4
.L_991:
        /*1740*/ 	.byte	0x04, 0x11
        /*1742*/ 	.short	(.L_993 - .L_992)
	.align		4
.L_992:
        /*1744*/ 	.word	index@($__internal_74_$__cuda_sm20_rcp_rn_f32_slowpath)
        /*1748*/ 	.word	0x00000000


	//----- nvinfo : EIATTR_FRAME_SIZE
	.align		4
.L_993:
        /*174c*/ 	.byte	0x04, 0x11
        /*174e*/ 	.short	(.L_995 - .L_994)
	.align		4
.L_994:
        /*1750*/ 	.word	index@(_ZN18transformer_engine13normalization19ln_fwd_tuned_kernelINS0_13Kernel_traitsIffffjLj24576ELj4ELj1ELj4ELj16ENS0_18Kernel_traits_baseILj24576EffffjLj128EEEEEEEvNS0_19ForwardKernelParamsE)
        /*1754*/ 	.word	0x00000000


	//----- nvinfo : EIATTR_REGCOUNT
	.align		4
.L_995:
        /*1758*/ 	.byte	0x04, 0x2f
        /*175a*/ 	.short	(.L_997 - .L_996)
	.align		4
.L_996:
        /*175c*/ 	.word	index@(_ZN18transformer_engine13normalization19ln_fwd_tuned_kernelINS0_13Kernel_traitsI6__halfS3_S3_fjLj24576ELj2ELj1ELj4ELj16ENS0_18Kernel_traits_baseILj24576ES3_S3_S3_fjLj128EEEEEEEvNS0_19ForwardKernelParamsE)
        /*1760*/ 	.word	0x000000fe


	//----- nvinfo : EIATTR_FRAME_SIZE
	.align		4
.L_997:
        /*1764*/ 	.byte	0x04, 0x11
        /*1766*/ 	.short	(.L_999 - .L_998)
	.align		4
.L_998:
        /*1768*/ 	.word	index@($__internal_73_$__cuda_sm20_rcp_rn_f32_slowpath)
        /*176c*/ 	.word	0x00000000


	//----- nvinfo : EIATTR_FRAME_SIZE
	.align		4
.L_999:
        /*1770*/ 	.byte	0x04, 0x11
        /*1772*/ 	.short	(.L_1001 - .L_1000)
	.align		4
.L_1000:
        /*1774*/ 	.word	index@(_ZN18transformer_engine13normalization19ln_fwd_tuned_kernelINS0_13Kernel_traitsI6__halfS3_S3_fjLj24576ELj2ELj1ELj4ELj16ENS0_18Kernel_traits_baseILj24576ES3_S3_S3_fjLj128EEEEEEEvNS0_19ForwardKernelParamsE)
        /*1778*/ 	.word	0x00000000


	//----- nvinfo : EIATTR_REGCOUNT
	.align		4
.L_1001:
        /*177c*/ 	.byte	0x04, 0x2f
        /*177e*/ 	.short	(.L_1003 - .L_1002)
	.align		4
.L_1002:
        /*1780*/ 	.word	index@(_ZN18transformer_engine13normalization19ln_fwd_tuned_kernelINS0_13Kernel_traitsIff6__halffjLj24576ELj2ELj1ELj4ELj16ENS0_18Kernel_traits_baseILj24576EffS3_fjLj128EEEEEEEvNS0_19ForwardKernelParamsE)
        /*1784*/ 	.word	0x000000ff


	//----- nvinfo : EIATTR_FRAME_SIZE
	.align		4
.L_1003:
        /*1788*/ 	.byte	0x04, 0x11
        /*178a*/ 	.short	(.L_1005 - .L_1004)
	.align		4
.L_1004:
        /*178c*/ 	.word	index@($__internal_72_$__cuda_sm20_rcp_rn_f32_slowpath)
        /*1790*/ 	.word	0x000000d0


	//----- nvinfo : EIATTR_FRAME_SIZE
	.align		4
.L_1005:
        /*1794*/ 	.byte	0x04, 0x11
        /*1796*/ 	.short	(.L_1007 - .L_1006)
	.align		4
.L_1006:
        /*1798*/ 	.word	index@(_ZN18transformer_engine13normalization19ln_fwd_tuned_kernelINS0_13Kernel_traitsIff6__halffjLj24576ELj2ELj1ELj4ELj16ENS0_18Kernel_traits_baseILj24576EffS3_fjLj128EEEEEEEvNS0_19ForwardKernelParamsE)
        /*179c*/ 	.word	0x000000d0


	//----- nvinfo : EIATTR_REGCOUNT
	.align		4
.L_1007:
        /*17a0*/ 	.byte	0x04, 0x2f
        /*17a2*/ 	.short	(.L_1009 - .L_1008)
	.align		4
.L_1008:
        /*17a4*/ 	.word	index@(_ZN18transformer_engine13normalization19ln_fwd_tuned_kernelINS0_13Kernel_traitsI13__nv_bfloat16S3_S3_fjLj24576ELj2ELj1ELj4ELj16ENS0_18Kernel_traits_baseILj24576ES3_S3_S3_fjLj128EEEEEEEvNS0_19ForwardKernelParamsE)
        /*17a8*/ 	.word	0x000000ff


	//----- nvinfo : EIATTR_FRAME_SIZE
	.align		4
.L_1009:
        /*17ac*/ 	.byte	0x04, 0x11
        /*17ae*/ 	.short	(.L_1011 - .L_1010)
	.align		4
.L_1010:
        /*17b0*/ 	.word	index@($__internal_71_$__cuda_sm20_rcp_rn_f32_slowpath)
        /*17b4*/ 	.word	0x000000a8


	//----- nvinfo : EIATTR_FRAME_SIZE
	.align		4
.L_1011:
        /*17b8*/ 	.byte	0x04, 0x11
        /*17ba*/ 	.short	(.L_1013 - .L_1012)
	.align		4
.L_1012:
        /*17bc*/ 	.word	index@(_ZN18transformer_engine13normalization19ln_fwd_tuned_kernelINS0_13Kernel_traitsI13__nv_bfloat16S3_S3_fjLj24576ELj2ELj1ELj4ELj16ENS0_18Kernel_traits_baseILj24576ES3_S3_S3_fjLj128EEEEEEEvNS0_19ForwardKernelParamsE)
        /*17c0*/ 	.word	0x000000a8


	//----- nvinfo : EIATTR_REGCOUNT
	.align		4
.L_1013:
        /*17c4*/ 	.byte	0x04, 0x2f
        /*17c6*/ 	.short	(.L_1015 - .L_1014)
	.align		4
.L_1014:
        /*17c8*/ 	.word	index@(_ZN18transformer_engine13normalization19ln_fwd_tuned_kernelINS0_13Kernel_traitsIff13__nv_bfloat16fjLj24576ELj2ELj1ELj4ELj16ENS0_18Kernel_traits_baseILj24576EffS3_fjLj128EEEEEEEvNS0_19ForwardKernelParamsE)
        /*17cc*/ 	.word	0x000000ff


	//----- nvinfo : EIATTR_FRAME_SIZE
	.align		4
.L_1015:
        /*17d0*/ 	.byte	0x04, 0x11
        /*17d2*/ 	.short	(.L_1017 - .L_1016)
	.align		4
.L_1016:
        /*17d4*/ 	.word	index@($__internal_70_$__cuda_sm20_rcp_rn_f32_slowpath)
        /*17d8*/ 	.word	0x000000d0


	//----- nvinfo : EIATTR_FRAME_SIZE
	.align		4
.L_1017:
        /*17dc*/ 	.byte	0x04, 0x11
        /*17de*/ 	.short	(.L_1019 - .L_1018)
	.align		4
.L_1018:
        /*17e0*/ 	.word	index@(_ZN18transformer_engine13normalization19ln_fwd_tuned_kernelINS0_13Kernel_traitsIff13__nv_bfloat16fjLj24576ELj2ELj1ELj4ELj16ENS0_18Kernel_traits_baseILj24576EffS3_fjLj128EEEEEEEvNS0_19ForwardKernelParamsE)
        /*17e4*/ 	.word	0x000000d0


	//----- nvinfo : EIATTR_REGCOUNT
	.align		4
.L_1019:
        /*17e8*/ 	.byte	0x04, 0x2f
        /*17ea*/ 	.short	(.L_1021 - .L_1020)
	.align		4
.L_1020:
        /*17ec*/ 	.word	index@(_ZN18transformer_engine13normalization19ln_fwd_tuned_kernelINS0_13Kernel_traitsIffffjLj25600ELj4ELj1ELj4ELj4ENS0_18Kernel_traits_baseILj25600EffffjLj128EEEEEEEvNS0_19ForwardKernelParamsE)
        /*17f0*/ 	.word	0x000000a8


	//----- nvinfo : EIATTR_FRAME_SIZE
	.align		4
.L_1021:
        /*17f4*/ 	.byte	0x04, 0x11
        /*17f6*/ 	.short	(.L_1023 - .L_1022)
	.align		4
.L_1022:
        /*17f8*/ 	.word	index@($__internal_69_$__cuda_sm20_rcp_rn_f32_slowpath)
        /*17fc*/ 	.word	0x00000000


	//----- nvinfo : EIATTR_FRAME_SIZE
	.align		4
.L_1023:
        /*1800*/ 	.byte	0x04, 0x11
        /*1802*/ 	.short	(.L_1025 - .L_1024)
	.align		4
.L_1024:
        /*1804*/ 	.word	index@(_ZN18transformer_engine13normalization19ln_fwd_tuned_kernelINS0_13Kernel_traitsIffffjLj25600ELj4ELj1ELj4ELj4ENS0_18Kernel_traits_baseILj25600EffffjLj128EEEEEEEvNS0_19ForwardKernelParamsE)
        /*1808*/ 	.word	0x00000000


	//----- nvinfo : EIATTR_REGCOUNT
	.align		4
.L_1025:
        /*180c*/ 	.byte	0x04, 0x2f
        /*180e*/ 	.short	(.L_1027 - .L_1026)
	.align		4
.L_1026:
        /*1810*/ 	.word	index@(_ZN18transformer_engine13normalization19ln_fwd_tuned_kernelINS0_13Kernel_traitsI6__halfS3_S3_fjLj25600ELj2ELj1ELj4ELj8ENS0_18Kernel_traits_baseILj25600ES3_S3_S3_fjLj128EEEEEEEvNS0_19ForwardKernelParamsE)
        /*1814*/ 	.word	0x000000ff


	//----- nvinfo : EIATTR_FRAME_SIZE
	.align		4
.L_1027:
        /*1818*/ 	.byte	0x04, 0x11
        /*181a*/ 	.short	(.L_1029 - .L_1028)
	.align		4
.L_1028:
        /*181c*/ 	.word	index@($__internal_68_$__cuda_sm20_rcp_rn_f32_slowpath)
        /*1820*/ 	.word	0x00000028


	//----- nvinfo : EIATTR_FRAME_SIZE
	.align		4
.L_1029:
        /*1824*/ 	.byte	0x04, 0x11
        /*1826*/ 	.short	(.L_1031 - .L_1030)
	.align		4
.L_1030:
        /*1828*/ 	.word	index@(_ZN18transformer_engine13normalization19ln_fwd_tuned_kernelINS0_13Kernel_traitsI6__halfS3_S3_fjLj25600ELj2ELj1ELj4ELj8ENS0_18Kernel_traits_baseILj25600ES3_S3_S3_fjLj128EEEEEEEvNS0_19ForwardKernelParamsE)
        /*182c*/ 	.word	0x00000028


	//----- nvinfo : EIATTR_REGCOUNT
	.align		4
.L_1031:
        /*1830*/ 	.byte	0x04, 0x2f
        /*1832*/ 	.short	(.L_1033 - .L_1032)
	.align		4
.L_1032:
        /*1834*/ 	.word	index@(_ZN18transformer_engine13normalization19ln_fwd_tuned_kernelINS0_13Kernel_traitsIff6__halffjLj25600ELj4ELj1ELj4ELj4ENS0_18Kernel_traits_baseILj25600EffS3_fjLj128EEEEEEEvNS0_19ForwardKernelParamsE)
        /*1838*/ 	.word	0x000000a8


	//----- nvinfo : EIATTR_FRAME_SIZE
	.align		4
.L_1033:
        /*183c*/ 	.byte	0x04, 0x11
        /*183e*/ 	.short	(.L_1035 - .L_1034)
	.align		4
.L_1034:
        /*1840*/ 	.word	index@($__internal_67_$__cuda_sm20_rcp_rn_f32_slowpath)
        /*1844*/ 	.word	0x00000000


	//----- nvinfo : EIATTR_FRAME_SIZE
	.align		4
.L_1035:
        /*1848*/ 	.byte	0x04, 0x11
        /*184a*/ 	.short	(.L_1037 - .L_1036)
	.align		4
.L_1036:
        /*184c*/ 	.word	index@(_ZN18transformer_engine13normalization19ln_fwd_tuned_kernelINS0_13Kernel_traitsIff6__halffjLj25600ELj4ELj1ELj4ELj4ENS0_18Kernel_traits_baseILj25600EffS3_fjLj128EEEEEEEvNS0_19ForwardKernelParamsE)
        /*1850*/ 	.word	0x00000000


	//----- nvinfo : EIATTR_REGCOUNT
	.align		4
.L_1037:
        /*1854*/ 	.byte	0x04, 0x2f
        /*1856*/ 	.short	(.L_1039 - .L_1038)
	.align		4
.L_1038:
        /*1858*/ 	.word	index@(_ZN18transformer_engine13normalization19ln_fwd_tuned_kernelINS0_13Kernel_traitsI13__nv_bfloat16S3_S3_fjLj25600ELj2ELj1ELj4ELj8ENS0_18Kernel_traits_baseILj25600ES3_S3_S3_fjLj128EEEEEEEvNS0_19ForwardKernelParamsE)
        /*185c*/ 	.word	0x000000ff


	//----- nvinfo : EIATTR_FRAME_SIZE
	.align		4
.L_1039:
        /*1860*/ 	.byte	0x04, 0x11
        /*1862*/ 	.short	(.L_1041 - .L_1040)
	.align		4
.L_1040:
        /*1864*/ 	.word	index@($__internal_66_$__cuda_sm20_rcp_rn_f32_slowpath)
        /*1868*/ 	.word	0x000000e0


	//----- nvinfo : EIATTR_FRAME_SIZE
	.align		4
.L_1041:
        /*186c*/ 	.byte	0x04, 0x11
        /*186e*/ 	.short	(.L_1043 - .L_1042)
	.align		4
.L_1042:
        /*1870*/ 	.word	index@(_ZN18transformer_engine13normalization19ln_fwd_tuned_kernelINS0_13Kernel_traitsI13__nv_bfloat16S3_S3_fjLj25600ELj2ELj1ELj4ELj8ENS0_18Kernel_traits_baseILj25600ES3_S3_S3_fjLj128EEEEEEEvNS0_19ForwardKernelParamsE)
        /*1874*/ 	.word	0x000000e0


	//----- nvinfo : EIATTR_REGCOUNT
	.align		4
.L_1043:
        /*1878*/ 	.byte	0x04, 0x2f
        /*187a*/ 	.short	(.L_1045 - .L_1044)
	.align		4
.L_1044:
        /*187c*/ 	.word	index@(_ZN18transformer_engine13normalization19ln_fwd_tuned_kernelINS0_13Kernel_traitsIff13__nv_bfloat16fjLj25600ELj4ELj1ELj4ELj4ENS0_18Kernel_traits_baseILj25600EffS3_fjLj128EEEEEEEvNS0_19ForwardKernelParamsE)
        /*1880*/ 	.word	0x000000a8


	//----- nvinfo : EIATTR_FRAME_SIZE
	.align		4
.L_1045:
        /*1884*/ 	.byte	0x04, 0x11
        /*1886*/ 	.short	(.L_1047 - .L_1046)
	.align		4
.L_1046:
        /*1888*/ 	.word	index@($__internal_65_$__cuda_sm20_rcp_rn_f32_slowpath)
        /*188c*/ 	.word	0x00000000


	//----- nvinfo : EIATTR_FRAME_SIZE
	.align		4
.L_1047:
        /*1890*/ 	.byte	0x04, 0x11
        /*1892*/ 	.short	(.L_1049 - .L_1048)
	.align		4
.L_1048:
        /*1894*/ 	.word	index@(_ZN18transformer_engine13normalization19ln_fwd_tuned_kernelINS0_13Kernel_traitsIff13__nv_bfloat16fjLj25600ELj4ELj1ELj4ELj4ENS0_18Kernel_traits_baseILj25600EffS3_fjLj128EEEEEEEvNS0_19ForwardKernelParamsE)
        /*1898*/ 	.word	0x00000000


	//----- nvinfo : EIATTR_REGCOUNT
	.align		4
.L_1049:
        /*189c*/ 	.byte	0x04, 0x2f
        /*189e*/ 	.short	(.L_1051 - .L_1050)
	.align		4
.L_1050:
        /*18a0*/ 	.word	index@(_ZN18transformer_engine13normalization19ln_fwd_tuned_kernelINS0_13Kernel_traitsIffffjLj30720ELj4ELj1ELj4ELj4ENS0_18Kernel_traits_baseILj30720EffffjLj128EEEEEEEvNS0_19ForwardKernelParamsE)
        /*18a4*/ 	.word	0x000000fa


	//----- nvinfo : EIATTR_FRAME_SIZE
	.align		4
.L_1051:
        /*18a8*/ 	.byte	0x04, 0x11
        /*18aa*/ 	.short	(.L_1053 - .L_1052)
	.align		4
.L_1052:
        /*18ac*/ 	.word	index@($__internal_64_$__cuda_sm20_rcp_rn_f32_slowpath)
        /*18b0*/ 	.word	0x00000000


	//----- nvinfo : EIATTR_FRAME_SIZE
	.align		4
.L_1053:
        /*18b4*/ 	.byte	0x04, 0x11
        /*18b6*/ 	.short	(.L_1055 - .L_1054)
	.align		4
.L_1054:
        /*18b8*/ 	.word	index@(_ZN18transformer_engine13normalization19ln_fwd_tuned_kernelINS0_13Kernel_traitsIffffjLj30720ELj4ELj1ELj4ELj4ENS0_18Kernel_traits_baseILj30720EffffjLj128EEEEEEEvNS0_19ForwardKernelParamsE)
        /*18bc*/ 	.word	0x00000000


	//----- nvinfo : EIATTR_REGCOUNT
	.align		4
.L_1055:
        /*18c0*/ 	.byte	0x04, 0x2f
        /*18c2*/ 	.short	(.L_1057 - .L_1056)
	.align		4
.L_1056:
        /*18c4*/ 	.word	index@(_ZN18transformer_engine13normalization19ln_fwd_tuned_kernelINS0_13Kernel_traitsI6__halfS3_S3_fjLj30720ELj4ELj1ELj4ELj4ENS0_18Kernel_traits_baseILj30720ES3_S3_S3_fjLj128EEEEEEEvNS0_19ForwardKernelParamsE)
        /*18c8*/ 	.word	0x000000a7


	//----- nvinfo : EIATTR_FRAME_SIZE
	.align		4
.L_1057:
        /*18cc*/ 	.byte	0x04, 0x11
        /*18ce*/ 	.short	(.L_1059 - .L_1058)
	.align		4
.L_1058:
        /*18d0*/ 	.word	index@($__internal_63_$__cuda_sm20_rcp_rn_f32_slowpath)
        /*18d4*/ 	.word	0x00000000


	//----- nvinfo : EIATTR_FRAME_SIZE
	.align		4
.L_1059:
        /*18d8*/ 	.byte	0x04, 0x11
        /*18da*/ 	.short	(.L_1061 - .L_1060)
	.align		4
.L_1060:
        /*18dc*/ 	.word	index@(_ZN18transformer_engine13normalization19ln_fwd_tuned_kernelINS0_13Kernel_traitsI6__halfS3_S3_fjLj30720ELj4ELj1ELj4ELj4ENS0_18Kernel_traits_baseILj30720ES3_S3_S3_fjLj128EEEEEEEvNS0_19ForwardKernelParamsE)
        /*18e0*/ 	.word	0x00000000


	//----- nvinfo : EIATTR_REGCOUNT
	.align		4
.L_1061:
        /*18e4*/ 	.byte	0x04, 0x2f
        /*18e6*/ 	.short	(.L_1063 - .L_1062)
	.align		4
.L_1062:
        /*18e8*/ 	.word	index@(_ZN18transformer_engine13normalization19ln_fwd_tuned_kernelINS0_13Kernel_traitsIff6__halffjLj30720ELj4ELj1ELj4ELj4ENS0_18Kernel_traits_baseILj30720EffS3_fjLj128EEEEEEEvNS0_19ForwardKernelParamsE)
        /*18ec*/ 	.word	0x000000f4


	//----- nvinfo : EIATTR_FRAME_SIZE
	.align		4
.L_1063:
        /*18f0*/ 	.byte	0x04, 0x11
        /*18f2*/ 	.short	(.L_1065 - .L_1064)
	.align		4
.L_1064:
        /*18f4*/ 	.word	index@($__internal_62_$__cuda_sm20_rcp_rn_f32_slowpath)
        /*18f8*/ 	.word	0x00000000


	//----- nvinfo : EIATTR_FRAME_SIZE
	.align		4
.L_1065:
        /*18fc*/ 	.byte	0x04, 0x11
        /*18fe*/ 	.short	(.L_1067 - .L_1066)
	.align		4
.L_1066:
        /*1900*/ 	.word	index@(_ZN18transformer_engine13normalization19ln_fwd_tuned_kernelINS0_13Kernel_traitsIff6__halffjLj30720ELj4ELj1ELj4ELj4ENS0_18Kernel_traits_baseILj30720EffS3_fjLj128EEEEEEEvNS0_19ForwardKernelParamsE)
        /*1904*/ 	.word	0x00000000


	//----- nvinfo : EIATTR_REGCOUNT
	.align		4
.L_1067:
        /*1908*/ 	.byte	0x04, 0x2f
        /*190a*/ 	.short	(.L_1069 - .L_1068)
	.align		4
.L_1068:
        /*190c*/ 	.word	index@(_ZN18transformer_engine13normalization19ln_fwd_tuned_kernelINS0_13Kernel_traitsI13__nv_bfloat16S3_S3_fjLj30720ELj4ELj1ELj4ELj4ENS0_18Kernel_traits_baseILj30720ES3_S3_S3_fjLj128EEEEEEEvNS0_19ForwardKernelParamsE)
        /*1910*/ 	.word	0x000000fe


	//----- nvinfo : EIATTR_FRAME_SIZE
	.align		4
.L_1069:
        /*1914*/ 	.byte	0x04, 0x11
        /*1916*/ 	.short	(.L_1071 - .L_1070)
	.align		4
.L_1070:
        /*1918*/ 	.word	index@($__internal_61_$__cuda_sm20_rcp_rn_f32_slowpath)
        /*191c*/ 	.word	0x00000000


	//----- nvinfo : EIATTR_FRAME_SIZE
	.align		4
.L_1071:
        /*1920*/ 	.byte	0x04, 0x11
        /*1922*/ 	.short	(.L_1073 - .L_1072)
	.align		4
.L_1072:
        /*1924*/ 	.word	index@(_ZN18transformer_engine13normalization19ln_fwd_tuned_kernelINS0_13Kernel_traitsI13__nv_bfloat16S3_S3_fjLj30720ELj4ELj1ELj4ELj4ENS0_18Kernel_traits_baseILj30720ES3_S3_S3_fjLj128EEEEEEEvNS0_19ForwardKernelParamsE)
        /*1928*/ 	.word	0x00000000


	//----- nvinfo : EIATTR_REGCOUNT
	.align		4
.L_1073:
        /*192c*/ 	.byte	0x04, 0x2f
        /*192e*/ 	.short	(.L_1075 - .L_1074)
	.align		4
.L_1074:
        /*1930*/ 	.word	index@(_ZN18transformer_engine13normalization19ln_fwd_tuned_kernelINS0_13Kernel_traitsIff13__nv_bfloat16fjLj30720ELj4ELj1ELj4ELj4ENS0_18Kernel_traits_baseILj30720EffS3_fjLj128EEEEEEEvNS0_19ForwardKernelParamsE)
        /*1934*/ 	.word	0x000000f4


	//----- nvinfo : EIATTR_FRAME_SIZE
	.align		4
.L_1075:
        /*1938*/ 	.byte	0x04, 0x11
        /*193a*/ 	.short	(.L_1077 - .L_1076)
	.align		4
.L_1076:
        /*193c*/ 	.word	index@($__internal_60_$__cuda_sm20_rcp_rn_f32_slowpath)
        /*1940*/ 	.word	0x00000000


	//----- nvinfo : EIATTR_FRAME_SIZE
	.align		4
.L_1077:
        /*1944*/ 	.byte	0x04, 0x11
        /*1946*/ 	.short	(.L_1079 - .L_1078)
	.align		4
.L_1078:
        /*1948*/ 	.word	index@(_ZN18transformer_engine13normalization19ln_fwd_tuned_kernelINS0_13Kernel_traitsIff13__nv_bfloat16fjLj30720ELj4ELj1ELj4ELj4ENS0_18Kernel_traits_baseILj30720EffS3_fjLj128EEEEEEEvNS0_19ForwardKernelParamsE)
        /*194c*/ 	.word	0x00000000


	//----- nvinfo : EIATTR_REGCOUNT
	.align		4
.L_1079:
        /*1950*/ 	.byte	0x04, 0x2f
        /*1952*/ 	.short	(.L_1081 - .L_1080)
	.align		4
.L_1080:
        /*1954*/ 	.word	index@(_ZN18transformer_engine13normalization19ln_fwd_tuned_kernelINS0_13Kernel_traitsIffffjLj32768ELj4ELj1ELj4ELj16ENS0_18Kernel_traits_baseILj32768EffffjLj128EEEEEEEvNS0_19ForwardKernelParamsE)
        /*1958*/ 	.word	0x000000fe


	//----- nvinfo : EIATTR_FRAME_SIZE
	.align		4
.L_1081:
        /*195c*/ 	.byte	0x04, 0x11
        /*195e*/ 	.short	(.L_1083 - .L_1082)
	.align		4
.L_1082:
        /*1960*/ 	.word	index@($__internal_59_$__cuda_sm20_rcp_rn_f32_slowpath)
        /*1964*/ 	.word	0x00000000


	//----- nvinfo : EIATTR_FRAME_SIZE
	.align		4
.L_1083:
        /*1968*/ 	.byte	0x04, 0x11
        /*196a*/ 	.short	(.L_1085 - .L_1084)
	.align		4
.L_1084:
        /*196c*/ 	.word	index@(_ZN18transformer_engine13normalization19ln_fwd_tuned_kernelINS0_13Kernel_traitsIffffjLj32768ELj4ELj1ELj4ELj16ENS0_18Kernel_traits_baseILj32768EffffjLj128EEEEEEEvNS0_19ForwardKernelParamsE)
        /*1970*/ 	.word	0x00000000


	//----- nvinfo : EIATTR_REGCOUNT
	.align		4
.L_1085:
        /*1974*/ 	.byte	0x04, 0x2f
        /*1976*/ 	.short	(.L_1087 - .L_1086)
	.align		4
.L_1086:
        /*1978*/ 	.word	index@(_ZN18transformer_engine13normalization19ln_fwd_tuned_kernelINS0_13Kernel_traitsI6__halfS3_S3_fjLj32768ELj4ELj1ELj4ELj16ENS0_18Kernel_traits_baseILj32768ES3_S3_S3_fjLj128EEEEEEEvNS0_19ForwardKernelParamsE)
        /*197c*/ 	.word	0x0000009d


	//----- nvinfo : EIATTR_FRAME_SIZE
	.align		4
.L_1087:
        /*1980*/ 	.byte	0x04, 0x11
        /*1982*/ 	.short	(.L_1089 - .L_1088)
	.align		4
.L_1088:
        /*1984*/ 	.word	index@($__internal_58_$__cuda_sm20_rcp_rn_f32_slowpath)
        /*1988*/ 	.word	0x00000000


	//----- nvinfo : EIATTR_FRAME_SIZE
	.align		4
.L_1089:
        /*198c*/ 	.byte	0x04, 0x11
        /*198e*/ 	.short	(.L_1091 - .L_1090)
	.align		4
.L_1090:
        /*1990*/ 	.word	index@(_ZN18transformer_engine13normalization19ln_fwd_tuned_kernelINS0_13Kernel_traitsI6__halfS3_S3_fjLj32768ELj4ELj1ELj4ELj16ENS0_18Kernel_traits_baseILj32768ES3_S3_S3_fjLj128EEEEEEEvNS0_19ForwardKernelParamsE)
        /*1994*/ 	.word	0x00000000


	//----- nvinfo : EIATTR_REGCOUNT
	.align		4
.L_1091:
        /*1998*/ 	.byte	0x04, 0x2f
        /*199a*/ 	.short	(.L_1093 - .L_1092)
	.align		4
.L_1092:
        /*199c*/ 	.word	index@(_ZN18transformer_engine13normalization19ln_fwd_tuned_kernelINS0_13Kernel_traitsIff6__halffjLj32768ELj4ELj1ELj4ELj16ENS0_18Kernel_traits_baseILj32768EffS3_fjLj128EEEEEEEvNS0_19ForwardKernelParamsE)
        /*19a0*/ 	.word	0x000000ff


	//----- nvinfo : EIATTR_FRAME_SIZE
	.align		4
.L_1093:
        /*19a4*/ 	.byte	0x04, 0x11
        /*19a6*/ 	.short	(.L_1095 - .L_1094)
	.align		4
.L_1094:
        /*19a8*/ 	.word	index@($__internal_57_$__cuda_sm20_rcp_rn_f32_slowpath)
        /*19ac*/ 	.word	0x00000000


	//----- nvinfo : EIATTR_FRAME_SIZE
	.align		4
.L_1095:
        /*19b0*/ 	.byte	0x04, 0x11
        /*19b2*/ 	.short	(.L_1097 - .L_1096)
	.align		4
.L_1096:
        /*19b4*/ 	.word	index@(_ZN18transformer_engine13normalization19ln_fwd_tuned_kernelINS0_13Kernel_traitsIff6__halffjLj32768ELj4ELj1ELj4ELj16ENS0_18Kernel_traits_baseILj32768EffS3_fjLj128EEEEEEEvNS0_19ForwardKernelParamsE)
        /*19b8*/ 	.word	0x00000000


	//----- nvinfo : EIATTR_REGCOUNT
	.align		4
.L_1097:
        /*19bc*/ 	.byte	0x04, 0x2f
        /*19be*/ 	.short	(.L_1099 - .L_1098)
	.align		4
.L_1098:
        /*19c0*/ 	.word	index@(_ZN18transformer_engine13normalization19ln_fwd_tuned_kernelINS0_13Kernel_traitsI13__nv_bfloat16S3_S3_fjLj32768ELj4ELj1ELj4ELj16ENS0_18Kernel_traits_baseILj32768ES3_S3_S3_fjLj128EEEEEEEvNS0_19ForwardKernelParamsE)
        /*19c4*/ 	.word	0x000000ff


	//----- nvinfo : EIATTR_FRAME_SIZE
	.align		4
.L_1099:
        /*19c8*/ 	.byte	0x04, 0x11
        /*19ca*/ 	.short	(.L_1101 - .L_1100)
	.align		4
.L_1100:
        /*19cc*/ 	.word	index@($__internal_56_$__cuda_sm20_rcp_rn_f32_slowpath)
        /*19d0*/ 	.word	0x00000000


	//----- nvinfo : EIATTR_FRAME_SIZE
	.align		4
.L_1101:
        /*19d4*/ 	.byte	0x04, 0x11
        /*19d6*/ 	.short	(.L_1103 - .L_1102)
	.align		4
.L_1102:
        /*19d8*/ 	.word	index@(_ZN18transformer_engine13normalization19ln_fwd_tuned_kernelINS0_13Kernel_traitsI13__nv_bfloat16S3_S3_fjLj32768ELj4ELj1ELj4ELj16ENS0_18Kernel_traits_baseILj32768ES3_S3_S3_fjLj128EEEEEEEvNS0_19ForwardKernelParamsE)
        /*19dc*/ 	.word	0x00000000


	//----- nvinfo : EIATTR_REGCOUNT
	.align		4
.L_1103:
        /*19e0*/ 	.byte	0x04, 0x2f
        /*19e2*/ 	.short	(.L_1105 - .L_1104)
	.align		4
.L_1104:
        /*19e4*/ 	.word	index@(_ZN18transformer_engine13normalization19ln_fwd_tuned_kernelINS0_13Kernel_traitsIff13__nv_bfloat16fjLj32768ELj4ELj1ELj4ELj16ENS0_18Kernel_traits_baseILj32768EffS3_fjLj128EEEEEEEvNS0_19ForwardKernelParamsE)
        /*19e8*/ 	.word	0x000000ff


	//----- nvinfo : EIATTR_FRAME_SIZE
	.align		4
.L_1105:
        /*19ec*/ 	.byte	0x04, 0x11
        /*19ee*/ 	.short	(.L_1107 - .L_1106)
	.align		4
.L_1106:
        /*19f0*/ 	.word	index@($__internal_55_$__cuda_sm20_rcp_rn_f32_slowpath)
        /*19f4*/ 	.word	0x00000000


	//----- nvinfo : EIATTR_FRAME_SIZE
	.align		4
.L_1107:
        /*19f8*/ 	.byte	0x04, 0x11
        /*19fa*/ 	.short	(.L_1109 - .L_1108)
	.align		4
.L_1108:
        /*19fc*/ 	.word	index@(_ZN18transformer_engine13normalization19ln_fwd_tuned_kernelINS0_13Kernel_traitsIff13__nv_bfloat16fjLj32768ELj4ELj1ELj4ELj16ENS0_18Kernel_traits_baseILj32768EffS3_fjLj128EEEEEEEvNS0_19ForwardKernelParamsE)
        /*1a00*/ 	.word	0x00000000


	//----- nvinfo : EIATTR_REGCOUNT
	.align		4
.L_1109:
        /*1a04*/ 	.byte	0x04, 0x2f
        /*1a06*/ 	.short	(.L_1111 - .L_1110)
	.align		4
.L_1110:
        /*1a08*/ 	.word	index@(_ZN18transformer_engine13normalization19ln_fwd_tuned_kernelINS0_13Kernel_traitsIffffjLj40960ELj4ELj1ELj4ELj16ENS0_18Kernel_traits_baseILj40960EffffjLj128EEEEEEEvNS0_19ForwardKernelParamsE)
        /*1a0c*/ 	.word	0x000000ff


	//----- nvinfo : EIATTR_FRAME_SIZE
	.align		4
.L_1111:
        /*1a10*/ 	.byte	0x04, 0x11
        /*1a12*/ 	.short	(.L_1113 - .L_1112)
	.align		4
.L_1112:
        /*1a14*/ 	.word	index@($__internal_54_$__cuda_sm20_rcp_rn_f32_slowpath)
        /*1a18*/ 	.word	0x00000010


	//----- nvinfo : EIATTR_FRAME_SIZE
	.align		4
.L_1113:
        /*1a1c*/ 	.byte	0x04, 0x11
        /*1a1e*/ 	.short	(.L_1115 - .L_1114)
	.align		4
.L_1114:
        /*1a20*/ 	.word	index@(_ZN18transformer_engine13normalization19ln_fwd_tuned_kernelINS0_13Kernel_traitsIffffjLj40960ELj4ELj1ELj4ELj16ENS0_18Kernel_traits_baseILj40960EffffjLj128EEEEEEEvNS0_19ForwardKernelParamsE)
        /*1a24*/ 	.word	0x00000010


	//----- nvinfo : EIATTR_REGCOUNT
	.align		4
.L_1115:
        /*1a28*/ 	.byte	0x04, 0x2f
        /*1a2a*/ 	.short	(.L_1117 - .L_1116)
	.align		4
.L_1116:
        /*1a2c*/ 	.word	index@(_ZN18transformer_engine13normalization19ln_fwd_tuned_kernelINS0_13Kernel_traitsI6__halfS3_S3_fjLj40960ELj4ELj1ELj4ELj16ENS0_18Kernel_traits_baseILj40960ES3_S3_S3_fjLj128EEEEEEEvNS0_19ForwardKernelParamsE)
        /*1a30*/ 	.word	0x000000ff


	//----- nvinfo : EIATTR_FRAME_SIZE
	.align		4
.L_1117:
        /*1a34*/ 	.byte	0x04, 0x11
        /*1a36*/ 	.short	(.L_1119 - .L_1118)
	.align		4
.L_1118:
        /*1a38*/ 	.word	index@($__internal_53_$__cuda_sm20_rcp_rn_f32_slowpath)
        /*1a3c*/ 	.word	0x00000000


	//----- nvinfo : EIATTR_FRAME_SIZE
	.align		4
.L_1119:
        /*1a40*/ 	.byte	0x04, 0x11
        /*1a42*/ 	.short	(.L_1121 - .L_1120)
	.align		4
.L_1120:
        /*1a44*/ 	.word	index@(_ZN18transformer_engine13normalization19ln_fwd_tuned_kernelINS0_13Kernel_traitsI6__halfS3_S3_fjLj40960ELj4ELj1ELj4ELj16ENS0_18Kernel_traits_baseILj40960ES3_S3_S3_fjLj128EEEEEEEvNS0_19ForwardKernelParamsE)
        /*1a48*/ 	.word	0x00000000


	//----- nvinfo : EIATTR_REGCOUNT
	.align		4
.L_1121:
        /*1a4c*/ 	.byte	0x04, 0x2f
        /*1a4e*/ 	.short	(.L_1123 - .L_1122)
	.align		4
.L_1122:
        /*1a50*/ 	.word	index@(_ZN18transformer_engine13normalization19ln_fwd_tuned_kernelINS0_13Kernel_traitsIff6__halffjLj40960ELj4ELj1ELj4ELj16ENS0_18Kernel_traits_baseILj40960EffS3_fjLj128EEEEEEEvNS0_19ForwardKernelParamsE)
        /*1a54*/ 	.word	0x000000ff


	//----- nvinfo : EIATTR_FRAME_SIZE
	.align		4
.L_1123:
        /*1a58*/ 	.byte	0x04, 0x11
        /*1a5a*/ 	.short	(.L_1125 - .L_1124)
	.align		4
.L_1124:
        /*1a5c*/ 	.word	index@($__internal_52_$__cuda_sm20_rcp_rn_f32_slowpath)
        /*1a60*/ 	.word	0x00000018


	//----- nvinfo : EIATTR_FRAME_SIZE
	.align		4
.L_1125:
        /*1a64*/ 	.byte	0x04, 0x11
        /*1a66*/ 	.short	(.L_1127 - .L_1126)
	.align		4
.L_1126:
        /*1a68*/ 	.word	index@(_ZN18transformer_engine13normalization19ln_fwd_tuned_kernelINS0_13Kernel_traitsIff6__halffjLj40960ELj4ELj1ELj4ELj16ENS0_18Kernel_traits_baseILj40960EffS3_fjLj128EEEEEEEvNS0_19ForwardKernelParamsE)
        /*1a6c*/ 	.word	0x00000018


	//----- nvinfo : EIATTR_REGCOUNT
	.align		4
.L_1127:
        /*1a70*/ 	.byte	0x04, 0x2f
        /*1a72*/ 	.short	(.L_1129 - .L_1128)
	.align		4
.L_1128:
        /*1a74*/ 	.word	index@(_ZN18transformer_engine13normalization19ln_fwd_tuned_kernelINS0_13Kernel_traitsI13__nv_bfloat16S3_S3_fjLj40960ELj4ELj1ELj4ELj16ENS0_18Kernel_traits_baseILj40960ES3_S3_S3_fjLj128EEEEEEEvNS0_19ForwardKernelParamsE)
        /*1a78*/ 	.word	0x000000fc


	//----- nvinfo : EIATTR_FRAME_SIZE
	.align		4
.L_1129:
        /*1a7c*/ 	.byte	0x04, 0x11
        /*1a7e*/ 	.short	(.L_1131 - .L_1130)
	.align		4
.L_1130:
        /*1a80*/ 	.word	index@($__internal_51_$__cuda_sm20_rcp_rn_f32_slowpath)
        /*1a84*/ 	.word	0x00000000


	//----- nvinfo : EIATTR_FRAME_SIZE
	.align		4
.L_1131:
        /*1a88*/ 	.byte	0x04, 0x11
        /*1a8a*/ 	.short	(.L_1133 - .L_1132)
	.align		4
.L_1132:
        /*1a8c*/ 	.word	index@(_ZN18transformer_engine13normalization19ln_fwd_tuned_kernelINS0_13Kernel_traitsI13__nv_bfloat16S3_S3_fjLj40960ELj4ELj1ELj4ELj16ENS0_18Kernel_traits_baseILj40960ES3_S3_S3_fjLj128EEEEEEEvNS0_19ForwardKernelParamsE)
        /*1a90*/ 	.word	0x00000000


	//----- nvinfo : EIATTR_REGCOUNT
	.align		4
.L_1133:
        /*1a94*/ 	.byte	0x04, 0x2f
        /*1a96*/ 	.short	(.L_1135 - .L_1134)
	.align		4
.L_1134:
        /*1a98*/ 	.word	index@(_ZN18transformer_engine13normalization19ln_fwd_tuned_kernelINS0_13Kernel_traitsIff13__nv_bfloat16fjLj40960ELj4ELj1ELj4ELj16ENS0_18Kernel_traits_baseILj40960EffS3_fjLj128EEEEEEEvNS0_19ForwardKernelParamsE)
        /*1a9c*/ 	.word	0x000000ff


	//----- nvinfo : EIATTR_FRAME_SIZE
	.align		4
.L_1135:
        /*1aa0*/ 	.byte	0x04, 0x11
        /*1aa2*/ 	.short	(.L_1137 - .L_1136)
	.align		4
.L_1136:
        /*1aa4*/ 	.word	index@($__internal_50_$__cuda_sm20_rcp_rn_f32_slowpath)
        /*1aa8*/ 	.word	0x00000018


	//----- nvinfo : EIATTR_FRAME_SIZE
	.align		4
.L_1137:
        /*1aac*/ 	.byte	0x04, 0x11
        /*1aae*/ 	.short	(.L_1139 - .L_1138)
	.align		4
.L_1138:
        /*1ab0*/ 	.word	index@(_ZN18transformer_engine13normalization19ln_fwd_tuned_kernelINS0_13Kernel_traitsIff13__nv_bfloat16fjLj40960ELj4ELj1ELj4ELj16ENS0_18Kernel_traits_baseILj40960EffS3_fjLj128EEEEEEEvNS0_19ForwardKernelParamsE)
        /*1ab4*/ 	.word	0x00000018


	//----- nvinfo : EIATTR_REGCOUNT
	.align		4
.L_1139:
        /*1ab8*/ 	.byte	0x04, 0x2f
        /*1aba*/ 	.short	(.L_1141 - .L_1140)
	.align		4
.L_1140:
        /*1abc*/ 	.word	index@(_ZN18transformer_engine13normalization19ln_fwd_tuned_kernelINS0_13Kernel_traitsIffffjLj49152ELj8ELj1ELj4ELj16ENS0_18Kernel_traits_baseILj49152EffffjLj128EEEEEEEvNS0_19ForwardKernelParamsE)
        /*1ac0*/ 	.word	0x000000a8


	//----- nvinfo : EIATTR_FRAME_SIZE
	.align		4
.L_1141:
        /*1ac4*/ 	.byte	0x04, 0x11
        /*1ac6*/ 	.short	(.L_1143 - .L_1142)
	.align		4
.L_1142:
        /*1ac8*/ 	.word	index@($__internal_49_$__cuda_sm20_rcp_rn_f32_slowpath)
        /*1acc*/ 	.word	0x00000000


	//----- nvinfo : EIATTR_FRAME_SIZE
	.align		4
.L_1143:
        /*1ad0*/ 	.byte	0x04, 0x11
        /*1ad2*/ 	.short	(.L_1145 - .L_1144)
	.align		4
.L_1144:
        /*1ad4*/ 	.word	index@(_ZN18transformer_engine13normalization19ln_fwd_tuned_kernelINS0_13Kernel_traitsIffffjLj49152ELj8ELj1ELj4ELj16ENS0_18Kernel_traits_baseILj49152EffffjLj128EEEEEEEvNS0_19ForwardKernelParamsE)
        /*1ad8*/ 	.word	0x00000000


	//----- nvinfo : EIATTR_REGCOUNT
	.align		4
.L_1145:
        /*1adc*/ 	.byte	0x04, 0x2f
        /*1ade*/ 	.short	(.L_1147 - .L_1146)
	.align		4
.L_1146:
        /*1ae0*/ 	.word	index@(_ZN18transformer_engine13normalization19ln_fwd_tuned_kernelINS0_13Kernel_traitsI6__halfS3_S3_fjLj49152ELj4ELj1ELj4ELj16ENS0_18Kernel_traits_baseILj49152ES3_S3_S3_fjLj128EEEEEEEvNS0_19ForwardKernelParamsE)
        /*1ae4*/ 	.word	0x000000fe


	//----- nvinfo : EIATTR_FRAME_SIZE
	.align		4
.L_1147:
        /*1ae8*/ 	.byte	0x04, 0x11
        /*1aea*/ 	.short	(.L_1149 - .L_1148)
	.align		4
.L_1148:
        /*1aec*/ 	.word	index@($__internal_48_$__cuda_sm20_rcp_rn_f32_slowpath)
        /*1af0*/ 	.word	0x00000000


	//----- nvinfo : EIATTR_FRAME_SIZE
	.align		4
.L_1149:
        /*1af4*/ 	.byte	0x04, 0x11
        /*1af6*/ 	.short	(.L_1151 - .L_1150)
	.align		4
.L_1150:
        /*1af8*/ 	.word	index@(_ZN18transformer_engine13normalization19ln_fwd_tuned_kernelINS0_13Kernel_traitsI6__halfS3_S3_fjLj49152ELj4ELj1ELj4ELj16ENS0_18Kernel_traits_baseILj49152ES3_S3_S3_fjLj128EEEEEEEvNS0_19ForwardKernelParamsE)
        /*1afc*/ 	.word	0x00000000


	//----- nvinfo : EIATTR_REGCOUNT
	.align		4
.L_1151:
        /*1b00*/ 	.byte	0x04, 0x2f
        /*1b02*/ 	.short	(.L_1153 - .L_1152)
	.align		4
.L_1152:
        /*1b04*/ 	.word	index@(_ZN18transformer_engine13normalization19ln_fwd_tuned_kernelINS0_13Kernel_traitsIff6__halffjLj49152ELj4ELj1ELj4ELj16ENS0_18Kernel_traits_baseILj49152EffS3_fjLj128EEEEEEEvNS0_19ForwardKernelParamsE)
        /*1b08*/ 	.word	0x000000ff


	//----- nvinfo : EIATTR_FRAME_SIZE
	.align		4
.L_1153:
        /*1b0c*/ 	.byte	0x04, 0x11
        /*1b0e*/ 	.short	(.L_1155 - .L_1154)
	.align		4
.L_1154:
        /*1b10*/ 	.word	index@($__internal_47_$__cuda_sm20_rcp_rn_f32_slowpath)
        /*1b14*/ 	.word	0x000000d8


	//----- nvinfo : EIATTR_FRAME_SIZE
	.align		4
.L_1155:
        /*1b18*/ 	.byte	0x04, 0x11
        /*1b1a*/ 	.short	(.L_1157 - .L_1156)
	.align		4
.L_1156:
        /*1b1c*/ 	.word	index@(_ZN18transformer_engine13normalization19ln_fwd_tuned_kernelINS0_13Kernel_traitsIff6__halffjLj49152ELj4ELj1ELj4ELj16ENS0_18Kernel_traits_baseILj49152EffS3_fjLj128EEEEEEEvNS0_19ForwardKernelParamsE)
        /*1b20*/ 	.word	0x000000d8


	//----- nvinfo : EIATTR_REGCOUNT
	.align		4
.L_1157:
        /*1b24*/ 	.byte	0x04, 0x2f
        /*1b26*/ 	.short	(.L_1159 - .L_1158)
	.align		4
.L_1158:
        /*1b28*/ 	.word	index@(_ZN18transformer_engine13normalization19ln_fwd_tuned_kernelINS0_13Kernel_traitsI13__nv_bfloat16S3_S3_fjLj49152ELj4ELj1ELj4ELj16ENS0_18Kernel_traits_baseILj49152ES3_S3_S3_fjLj128EEEEEEEvNS0_19ForwardKernelParamsE)
        /*1b2c*/ 	.word	0x000000ff


	//----- nvinfo : EIATTR_FRAME_SIZE
	.align		4
.L_1159:
        /*1b30*/ 	.byte	0x04, 0x11
        /*1b32*/ 	.short	(.L_1161 - .L_1160)
	.align		4
.L_1160:
        /*1b34*/ 	.word	index@($__internal_46_$__cuda_sm20_rcp_rn_f32_slowpath)
        /*1b38*/ 	.word	0x000000a8


	//----- nvinfo : EIATTR_FRAME_SIZE
	.align		4
.L_1161:
        /*1b3c*/ 	.byte	0x04, 0x11
        /*1b3e*/ 	.short	(.L_1163 - .L_1162)
	.align		4
.L_1162:
        /*1b40*/ 	.word	index@(_ZN18transformer_engine13normalization19ln_fwd_tuned_kernelINS0_13Kernel_traitsI13__nv_bfloat16S3_S3_fjLj49152ELj4ELj1ELj4ELj16ENS0_18Kernel_traits_baseILj49152ES3_S3_S3_fjLj128EEEEEEEvNS0_19ForwardKernelParamsE)
        /*1b44*/ 	.word	0x000000a8


	//----- nvinfo : EIATTR_REGCOUNT
	.align		4
.L_1163:
        /*1b48*/ 	.byte	0x04, 0x2f
        /*1b4a*/ 	.short	(.L_1165 - .L_1164)
	.align		4
.L_1164:
        /*1b4c*/ 	.word	index@(_ZN18transformer_engine13normalization19ln_fwd_tuned_kernelINS0_13Kernel_traitsIff13__nv_bfloat16fjLj49152ELj4ELj1ELj4ELj16ENS0_18Kernel_traits_baseILj49152EffS3_fjLj128EEEEEEEvNS0_19ForwardKernelParamsE)
        /*1b50*/ 	.word	0x000000ff


	//----- nvinfo : EIATTR_FRAME_SIZE
	.align		4
.L_1165:
        /*1b54*/ 	.byte	0x04, 0x11
        /*1b56*/ 	.short	(.L_1167 - .L_1166)
	.align		4
.L_1166:
        /*1b58*/ 	.word	index@($__internal_45_$__cuda_sm20_rcp_rn_f32_slowpath)
        /*1b5c*/ 	.word	0x000000d8


	//----- nvinfo : EIATTR_FRAME_SIZE
	.align		4
.L_1167:
        /*1b60*/ 	.byte	0x04, 0x11
        /*1b62*/ 	.short	(.L_1169 - .L_1168)
	.align		4
.L_1168:
        /*1b64*/ 	.word	index@(_ZN18transformer_engine13normalization19ln_fwd_tuned_kernelINS0_13Kernel_traitsIff13__nv_bfloat16fjLj49152ELj4ELj1ELj4ELj16ENS0_18Kernel_traits_baseILj49152EffS3_fjLj128EEEEEEEvNS0_19ForwardKernelParamsE)
        /*1b68*/ 	.word	0x000000d8


	//----- nvinfo : EIATTR_REGCOUNT
	.align		4
.L_1169:
        /*1b6c*/ 	.byte	0x04, 0x2f
        /*1b6e*/ 	.short	(.L_1171 - .L_1170)
	.align		4
.L_1170:
        /*1b70*/ 	.word	index@(_ZN18transformer_engine13normalization19ln_fwd_tuned_kernelINS0_13Kernel_traitsIffffjLj65536ELj8ELj1ELj4ELj16ENS0_18Kernel_traits_baseILj65536EffffjLj128EEEEEEEvNS0_19ForwardKernelParamsE)
        /*1b74*/ 	.word	0x000000fe


	//----- nvinfo : EIATTR_FRAME_SIZE
	.align		4
.L_1171:
        /*1b78*/ 	.byte	0x04, 0x11
        /*1b7a*/ 	.short	(.L_1173 - .L_1172)
	.align		4
.L_1172:
        /*1b7c*/ 	.word	index@($__internal_44_$__cuda_sm20_rcp_rn_f32_slowpath)
        /*1b80*/ 	.word	0x00000000


	//----- nvinfo : EIATTR_FRAME_SIZE
	.align		4
.L_1173:
        /*1b84*/ 	.byte	0x04, 0x11
        /*1b86*/ 	.short	(.L_1175 - .L_1174)
	.align		4
.L_1174:
        /*1b88*/ 	.word	index@(_ZN18transformer_engine13normalization19ln_fwd_tuned_kernelINS0_13Kernel_traitsIffffjLj65536ELj8ELj1ELj4ELj16ENS0_18Kernel_traits_baseILj65536EffffjLj128EEEEEEEvNS0_19ForwardKernelParamsE)
        /*1b8c*/ 	.word	0x00000000


	//----- nvinfo : EIATTR_REGCOUNT
	.align		4
.L_1175:
        /*1b90*/ 	.byte	0x04, 0x2f
        /*1b92*/ 	.short	(.L_1177 - .L_1176)
	.align		4
.L_1176:
        /*1b94*/ 	.word	index@(_ZN18transformer_engine13normalization19ln_fwd_tuned_kernelINS0_13Kernel_traitsI6__halfS3_S3_fjLj65536ELj8ELj1ELj4ELj16ENS0_18Kernel_traits_baseILj65536ES3_S3_S3_fjLj128EEEEEEEvNS0_19ForwardKernelParamsE)
        /*1b98*/ 	.word	0x0000009d


	//----- nvinfo : EIATTR_FRAME_SIZE
	.align		4
.L_1177:
        /*1b9c*/ 	.byte	0x04, 0x11
        /*1b9e*/ 	.short	(.L_1179 - .L_1178)
	.align		4
.L_1178:
        /*1ba0*/ 	.word	index@($__internal_43_$__cuda_sm20_rcp_rn_f32_slowpath)
        /*1ba4*/ 	.word	0x00000000


	//----- nvinfo : EIATTR_FRAME_SIZE
	.align		4
.L_1179:
        /*1ba8*/ 	.byte	0x04, 0x11
        /*1baa*/ 	.short	(.L_1181 - .L_1180)
	.align		4
.L_1180:
        /*1bac*/ 	.word	index@(_ZN18transformer_engine13normalization19ln_fwd_tuned_kernelINS0_13Kernel_traitsI6__halfS3_S3_fjLj65536ELj8ELj1ELj4ELj16ENS0_18Kernel_traits_baseILj65536ES3_S3_S3_fjLj128EEEEEEEvNS0_19ForwardKernelParamsE)
        /*1bb0*/ 	.word	0x00000000


	//----- nvinfo : EIATTR_REGCOUNT
	.align		4
.L_1181:
        /*1bb4*/ 	.byte	0x04, 0x2f
        /*1bb6*/ 	.short	(.L_1183 - .L_1182)
	.align		4
.L_1182:
        /*1bb8*/ 	.word	index@(_ZN18transformer_engine13normalization19ln_fwd_tuned_kernelINS0_13Kernel_traitsIff6__halffjLj65536ELj8ELj1ELj4ELj16ENS0_18Kernel_traits_baseILj65536EffS3_fjLj128EEEEEEEvNS0_19ForwardKernelParamsE)
        /*1bbc*/ 	.word	0x000000ff


	//----- nvinfo : EIATTR_FRAME_SIZE
	.align		4
.L_1183:
        /*1bc0*/ 	.byte	0x04, 0x11
        /*1bc2*/ 	.short	(.L_1185 - .L_1184)
	.align		4
.L_1184:
        /*1bc4*/ 	.word	index@($__internal_42_$__cuda_sm20_rcp_rn_f32_slowpath)
        /*1bc8*/ 	.word	0x00000000


	//----- nvinfo : EIATTR_FRAME_SIZE
	.align		4
.L_1185:
        /*1bcc*/ 	.byte	0x04, 0x11
        /*1bce*/ 	.short	(.L_1187 - .L_1186)
	.align		4
.L_1186:
        /*1bd0*/ 	.word	index@(_ZN18transformer_engine13normalization19ln_fwd_tuned_kernelINS0_13Kernel_traitsIff6__halffjLj65536ELj8ELj1ELj4ELj16ENS0_18Kernel_traits_baseILj65536EffS3_fjLj128EEEEEEEvNS0_19ForwardKernelParamsE)
        /*1bd4*/ 	.word	0x00000000


	//----- nvinfo : EIATTR_REGCOUNT
	.align		4
.L_1187:
        /*1bd8*/ 	.byte	0x04, 0x2f
        /*1bda*/ 	.short	(.L_1189 - .L_1188)
	.align		4
.L_1188:
        /*1bdc*/ 	.word	index@(_ZN18transformer_engine13normalization19ln_fwd_tuned_kernelINS0_13Kernel_traitsI13__nv_bfloat16S3_S3_fjLj65536ELj8ELj1ELj4ELj16ENS0_18Kernel_traits_baseILj65536ES3_S3_S3_fjLj128EEEEEEEvNS0_19ForwardKernelParamsE)
        /*1be0*/ 	.word	0x000000ff


	//----- nvinfo : EIATTR_FRAME_SIZE
	.align		4
.L_1189:
        /*1be4*/ 	.byte	0x04, 0x11
        /*1be6*/ 	.short	(.L_1191 - .L_1190)
	.align		4
.L_1190:
        /*1be8*/ 	.word	index@($__internal_41_$__cuda_sm20_rcp_rn_f32_slowpath)
        /*1bec*/ 	.word	0x00000000


	//----- nvinfo : EIATTR_FRAME_SIZE
	.align		4
.L_1191:
        /*1bf0*/ 	.byte	0x04, 0x11
        /*1bf2*/ 	.short	(.L_1193 - .L_1192)
	.align		4
.L_1192:
        /*1bf4*/ 	.word	index@(_ZN18transformer_engine13normalization19ln_fwd_tuned_kernelINS0_13Kernel_traitsI13__nv_bfloat16S3_S3_fjLj65536ELj8ELj1ELj4ELj16ENS0_18Kernel_traits_baseILj65536ES3_S3_S3_fjLj128EEEEEEEvNS0_19ForwardKernelParamsE)
        /*1bf8*/ 	.word	0x00000000


	//----- nvinfo : EIATTR_REGCOUNT
	.align		4
.L_1193:
        /*1bfc*/ 	.byte	0x04, 0x2f
        /*1bfe*/ 	.short	(.L_1195 - .L_1194)
	.align		4
.L_1194:
        /*1c00*/ 	.word	index@(_ZN18transformer_engine13normalization19ln_fwd_tuned_kernelINS0_13Kernel_traitsIff13__nv_bfloat16fjLj65536ELj8ELj1ELj4ELj16ENS0_18Kernel_traits_baseILj65536EffS3_fjLj128EEEEEEEvNS0_19ForwardKernelParamsE)
        /*1c04*/ 	.word	0x000000ff


	//----- nvinfo : EIATTR_FRAME_SIZE
	.align		4
.L_1195:
        /*1c08*/ 	.byte	0x04, 0x11
        /*1c0a*/ 	.short	(.L_1197 - .L_1196)
	.align		4
.L_1196:
        /*1c0c*/ 	.word	index@($__internal_40_$__cuda_sm20_rcp_rn_f32_slowpath)
        /*1c10*/ 	.word	0x00000000


	//----- nvinfo : EIATTR_FRAME_SIZE
	.align		4
.L_1197:
        /*1c14*/ 	.byte	0x04, 0x11
        /*1c16*/ 	.short	(.L_1199 - .L_1198)
	.align		4
.L_1198:
        /*1c18*/ 	.word	index@(_ZN18transformer_engine13normalization19ln_fwd_tuned_kernelINS0_13Kernel_traitsIff13__nv_bfloat16fjLj65536ELj8ELj1ELj4ELj16ENS0_18Kernel_traits_baseILj65536EffS3_fjLj128EEEEEEEvNS0_19ForwardKernelParamsE)
        /*1c1c*/ 	.word	0x00000000


	//----- nvinfo : EIATTR_REGCOUNT
	.align		4
.L_1199:
        /*1c20*/ 	.byte	0x04, 0x2f
        /*1c22*/ 	.short	(.L_1201 - .L_1200)
	.align		4
.L_1200:
        /*1c24*/ 	.word	index@(_ZN18transformer_engine13normalization21ln_fwd_general_kernelINS0_13Kernel_traitsI13__nv_bfloat16S3_13__nv_fp8_e4m3fjLj128ELj1ELj4ELj1ELj8ENS0_18Kernel_traits_baseILj128ES3_S3_S4_fjLj128EEEEEEEvNS0_19ForwardKernelParamsE)
        /*1c28*/ 	.word	0x00000038


	//----- nvinfo : EIATTR_FRAME_SIZE
	.align		4
.L_1201:
        /*1c2c*/ 	.byte	0x04, 0x11
        /*1c2e*/ 	.short	(.L_1203 - .L_1202)
	.align		4
.L_1202:
        /*1c30*/ 	.word	index@($__internal_39_$__cuda_sm20_rcp_rn_f32_slowpath)
        /*1c34*/ 	.word	0x00000000


	//----- nvinfo : EIATTR_FRAME_SIZE
	.align		4
.L_1203:
        /*1c38*/ 	.byte	0x04, 0x11
        /*1c3a*/ 	.short	(.L_1205 - .L_1204)
	.align		4
.L_1204:
        /*1c3c*/ 	.word	index@(_ZN18transformer_engine13normalization21ln_fwd_general_kernelINS0_13Kernel_traitsI13__nv_bfloat16S3_13__nv_fp8_e4m3fjLj128ELj1ELj4ELj1ELj8ENS0_18Kernel_traits_baseILj128ES3_S3_S4_fjLj128EEEEEEEvNS0_19ForwardKernelParamsE)
        /*1c40*/ 	.word	0x00000000


	//----- nvinfo : EIATTR_REGCOUNT
	.align		4
.L_1205:
        /*1c44*/ 	.byte	0x04, 0x2f
        /*1c46*/ 	.short	(.L_1207 - .L_1206)
	.align		4
.L_1206:
        /*1c48*/ 	.word	index@(_ZN18transformer_engine13normalization21ln_fwd_general_kernelINS0_13Kernel_traitsI13__nv_bfloat16S3_13__nv_fp8_e4m3fjLj512ELj1ELj4ELj1ELj16ENS0_18Kernel_traits_baseILj512ES3_S3_S4_fjLj128EEEEEEEvNS0_19ForwardKernelParamsE)
        /*1c4c*/ 	.word	0x0000007c


	//----- nvinfo : EIATTR_FRAME_SIZE
	.align		4
.L_1207:
        /*1c50*/ 	.byte	0x04, 0x11
        /*1c52*/ 	.short	(.L_1209 - .L_1208)
	.align		4
.L_1208:
        /*1c54*/ 	.word	index@($__internal_38_$__cuda_sm20_rcp_rn_f32_slowpath)
        /*1c58*/ 	.word	0x00000000


	//----- nvinfo : EIATTR_FRAME_SIZE
	.align		4
.L_1209:
        /*1c5c*/ 	.byte	0x04, 0x11
        /*1c5e*/ 	.short	(.L_1211 - .L_1210)
	.align		4
.L_1210:
        /*1c60*/ 	.word	index@(_ZN18transformer_engine13normalization21ln_fwd_general_kernelINS0_13Kernel_traitsI13__nv_bfloat16S3_13__nv_fp8_e4m3fjLj512ELj1ELj4ELj1ELj16ENS0_18Kernel_traits_baseILj512ES3_S3_S4_fjLj128EEEEEEEvNS0_19ForwardKernelParamsE)
        /*1c64*/ 	.word	0x00000000


	//----- nvinfo : EIATTR_REGCOUNT
	.align		4
.L_1211:
        /*1c68*/ 	.byte	0x04, 0x2f
        /*1c6a*/ 	.short	(.L_1213 - .L_1212)
	.align		4
.L_1212:
        /*1c6c*/ 	.word	index@(_ZN18transformer_engine13normalization21ln_fwd_general_kernelINS0_13Kernel_traitsI13__nv_bfloat16S3_13__nv_fp8_e4m3fjLj1024ELj1ELj4ELj1ELj16ENS0_18Kernel_traits_baseILj1024ES3_S3_S4_fjLj128EEEEEEEvNS0_19ForwardKernelParamsE)
        /*1c70*/ 	.word	0x000000a8


	//----- nvinfo : EIATTR_FRAME_SIZE
	.align		4
.L_1213:
        /*1c74*/ 	.byte	0x04, 0x11
        /*1c76*/ 	.short	(.L_1215 - .L_1214)
	.align		4
.L_1214:
        /*1c78*/ 	.word	index@($__internal_37_$__cuda_sm20_rcp_rn_f32_slowpath)
        /*1c7c*/ 	.word	0x00000000


	//----- nvinfo : EIATTR_FRAME_SIZE
	.align		4
.L_1215:
        /*1c80*/ 	.byte	0x04, 0x11
        /*1c82*/ 	.short	(.L_1217 - .L_1216)
	.align		4
.L_1216:
        /*1c84*/ 	.word	index@(_ZN18transformer_engine13normalization21ln_fwd_general_kernelINS0_13Kernel_traitsI13__nv_bfloat16S3_13__nv_fp8_e4m3fjLj1024ELj1ELj4ELj1ELj16ENS0_18Kernel_traits_baseILj1024ES3_S3_S4_fjLj128EEEEEEEvNS0_19ForwardKernelParamsE)
        /*1c88*/ 	.word	0x00000000


	//----- nvinfo : EIATTR_REGCOUNT
	.align		4
.L_1217:
        /*1c8c*/ 	.byte	0x04, 0x2f
        /*1c8e*/ 	.short	(.L_1219 - .L_1218)
	.align		4
.L_1218:
        /*1c90*/ 	.word	index@(_ZN18transformer_engine13normalization21ln_fwd_general_kernelINS0_13Kernel_traitsI13__nv_bfloat16S3_13__nv_fp8_e4m3fjLj2048ELj1ELj4ELj1ELj16ENS0_18Kernel_traits_baseILj2048ES3_S3_S4_fjLj128EEEEEEEvNS0_19ForwardKernelParamsE)
        /*1c94*/ 	.word	0x000000fe


	//----- nvinfo : EIATTR_FRAME_SIZE
	.align		4
.L_1219:
        /*1c98*/ 	.byte	0x04, 0x11
        /*1c9a*/ 	.short	(.L_1221 - .L_1220)
	.align		4
.L_1220:
        /*1c9c*/ 	.word	index@($__internal_36_$__cuda_sm20_rcp_rn_f32_slowpath)
        /*1ca0*/ 	.word	0x00000000


	//----- nvinfo : EIATTR_FRAME_SIZE
	.align		4
.L_1221:
        /*1ca4*/ 	.byte	0x04, 0x11
        /*1ca6*/ 	.short	(.L_1223 - .L_1222)
	.align		4
.L_1222:
        /*1ca8*/ 	.word	index@(_ZN18transformer_engine13normalization21ln_fwd_general_kernelINS0_13Kernel_traitsI13__nv_bfloat16S3_13__nv_fp8_e4m3fjLj2048ELj1ELj4ELj1ELj16ENS0_18Kernel_traits_baseILj2048ES3_S3_S4_fjLj128EEEEEEEvNS0_19ForwardKernelParamsE)
        /*1cac*/ 	.word	0x00000000


	//----- nvinfo : EIATTR_REGCOUNT
	.align		4
.L_1223:
        /*1cb0*/ 	.byte	0x04, 0x2f
        /*1cb2*/ 	.short	(.L_1225 - .L_1224)
	.align		4
.L_1224:
        /*1cb4*/ 	.word	index@(_ZN18transformer_engine13normalization21ln_fwd_general_kernelINS0_13Kernel_traitsI13__nv_bfloat16S3_13__nv_fp8_e4m3fjLj8192ELj1ELj1ELj4ELj16ENS0_18Kernel_traits_baseILj8192ES3_S3_S4_fjLj128EEEEEEEvNS0_19ForwardKernelParamsE)
        /*1cb8*/ 	.word	0x000000fe


	//----- nvinfo : EIATTR_FRAME_SIZE
	.align		4
.L_1225:
        /*1cbc*/ 	.byte	0x04, 0x11
        /*1cbe*/ 	.short	(.L_1227 - .L_1226)
	.align		4
.L_1226:
        /*1cc0*/ 	.word	index@($__internal_35_$__cuda_sm20_rcp_rn_f32_slowpath)
        /*1cc4*/ 	.word	0x00000000


	//----- nvinfo : EIATTR_FRAME_SIZE
	.align		4
.L_1227:
        /*1cc8*/ 	.byte	0x04, 0x11
        /*1cca*/ 	.short	(.L_1229 - .L_1228)
	.align		4
.L_1228:
        /*1ccc*/ 	.word	index@(_ZN18transformer_engine13normalization21ln_fwd_general_kernelINS0_13Kernel_traitsI13__nv_bfloat16S3_13__nv_fp8_e4m3fjLj8192ELj1ELj1ELj4ELj16ENS0_18Kernel_traits_baseILj8192ES3_S3_S4_fjLj128EEEEEEEvNS0_19ForwardKernelParamsE)
        /*1cd0*/ 	.word	0x00000000


	//----- nvinfo : EIATTR_REGCOUNT
	.align		4
.L_1229:
        /*1cd4*/ 	.byte	0x04, 0x2f
        /*1cd6*/ 	.short	(.L_1231 - .L_1230)
	.align		4
.L_1230:
        /*1cd8*/ 	.word	index@(_ZN18transformer_engine13normalization21ln_fwd_general_kernelINS0_13Kernel_traitsI6__halfS3_13__nv_fp8_e4m3fjLj128ELj1ELj4ELj1ELj8ENS0_18Kernel_traits_baseILj128ES3_S3_S4_fjLj128EEEEEEEvNS0_19ForwardKernelParamsE)
        /*1cdc*/ 	.word	0x00000038


	//----- nvinfo : EIATTR_FRAME_SIZE
	.align		4
.L_1231:
        /*1ce0*/ 	.byte	0x04, 0x11
        /*1ce2*/ 	.short	(.L_1233 - .L_1232)
	.align		4
.L_1232:
        /*1ce4*/ 	.word	index@($__internal_34_$__cuda_sm20_rcp_rn_f32_slowpath)
        /*1ce8*/ 	.word	0x00000000


	//----- nvinfo : EIATTR_FRAME_SIZE
	.align		4
.L_1233:
        /*1cec*/ 	.byte	0x04, 0x11
        /*1cee*/ 	.short	(.L_1235 - .L_1234)
	.align		4
.L_1234:
        /*1cf0*/ 	.word	index@(_ZN18transformer_engine13normalization21ln_fwd_general_kernelINS0_13Kernel_traitsI6__halfS3_13__nv_fp8_e4m3fjLj128ELj1ELj4ELj1ELj8ENS0_18Kernel_traits_baseILj128ES3_S3_S4_fjLj128EEEEEEEvNS0_19ForwardKernelParamsE)
        /*1cf4*/ 	.word	0x00000000


	//----- nvinfo : EIATTR_REGCOUNT
	.align		4
.L_1235:
        /*1cf8*/ 	.byte	0x04, 0x2f
        /*1cfa*/ 	.short	(.L_1237 - .L_1236)
	.align		4
.L_1236:
        /*1cfc*/ 	.word	index@(_ZN18transformer_engine13normalization21ln_fwd_general_kernelINS0_13Kernel_traitsI6__halfS3_13__nv_fp8_e4m3fjLj512ELj1ELj4ELj1ELj16ENS0_18Kernel_traits_baseILj512ES3_S3_S4_fjLj128EEEEEEEvNS0_19ForwardKernelParamsE)
        /*1d00*/ 	.word	0x0000007c


	//----- nvinfo : EIATTR_FRAME_SIZE
	.align		4
.L_1237:
        /*1d04*/ 	.byte	0x04, 0x11
        /*1d06*/ 	.short	(.L_1239 - .L_1238)
	.align		4
.L_1238:
        /*1d08*/ 	.word	index@($__internal_33_$__cuda_sm20_rcp_rn_f32_slowpath)
        /*1d0c*/ 	.word	0x00000000


	//----- nvinfo : EIATTR_FRAME_SIZE
	.align		4
.L_1239:
        /*1d10*/ 	.byte	0x04, 0x11
        /*1d12*/ 	.short	(.L_1241 - .L_1240)
	.align		4
.L_1240:
        /*1d14*/ 	.word	index@(_ZN18transformer_engine13normalization21ln_fwd_general_kernelINS0_13Kernel_traitsI6__halfS3_13__nv_fp8_e4m3fjLj512ELj1ELj4ELj1ELj16ENS0_18Kernel_traits_baseILj512ES3_S3_S4_fjLj128EEEEEEEvNS0_19ForwardKernelParamsE)
        /*1d18*/ 	.word	0x00000000


	//----- nvinfo : EIATTR_REGCOUNT
	.align		4
.L_1241:
        /*1d1c*/ 	.byte	0x04, 0x2f
        /*1d1e*/ 	.short	(.L_1243 - .L_1242)
	.align		4
.L_1242:
        /*1d20*/ 	.word	index@(_ZN18transformer_engine13normalization21ln_fwd_general_kernelINS0_13Kernel_traitsI6__halfS3_13__nv_fp8_e4m3fjLj1024ELj1ELj4ELj1ELj16ENS0_18Kernel_traits_baseILj1024ES3_S3_S4_fjLj128EEEEEEEvNS0_19ForwardKernelParamsE)
        /*1d24*/ 	.word	0x000000a8


	//----- nvinfo : EIATTR_FRAME_SIZE
	.align		4
.L_1243:
        /*1d28*/ 	.byte	0x04, 0x11
        /*1d2a*/ 	.short	(.L_1245 - .L_1244)
	.align		4
.L_1244:
        /*1d2c*/ 	.word	index@($__internal_32_$__cuda_sm20_rcp_rn_f32_slowpath)
        /*1d30*/ 	.word	0x00000000


	//----- nvinfo : EIATTR_FRAME_SIZE
	.align		4
.L_1245:
        /*1d34*/ 	.byte	0x04, 0x11
        /*1d36*/ 	.short	(.L_1247 - .L_1246)
	.align		4
.L_1246:
        /*1d38*/ 	.word	index@(_ZN18transformer_engine13normalization21ln_fwd_general_kernelINS0_13Kernel_traitsI6__halfS3_13__nv_fp8_e4m3fjLj1024ELj1ELj4ELj1ELj16ENS0_18Kernel_traits_baseILj1024ES3_S3_S4_fjLj128EEEEEEEvNS0_19ForwardKernelParamsE)
        /*1d3c*/ 	.word	0x00000000


	//----- nvinfo : EIATTR_REGCOUNT
	.align		4
.L_1247:
        /*1d40*/ 	.byte	0x04, 0x2f
        /*1d42*/ 	.short	(.L_1249 - .L_1248)
	.align		4
.L_1248:
        /*1d44*/ 	.word	index@(_ZN18transformer_engine13normalization21ln_fwd_general_kernelINS0_13Kernel_traitsI6__halfS3_13__nv_fp8_e4m3fjLj2048ELj1ELj4ELj1ELj16ENS0_18Kernel_traits_baseILj2048ES3_S3_S4_fjLj128EEEEEEEvNS0_19ForwardKernelParamsE)
        /*1d48*/ 	.word	0x000000fe


	//----- nvinfo : EIATTR_FRAME_SIZE
	.align		4
.L_1249:
        /*1d4c*/ 	.byte	0x04, 0x11
        /*1d4e*/ 	.short	(.L_1251 - .L_1250)
	.align		4
.L_1250:
        /*1d50*/ 	.word	index@($__internal_31_$__cuda_sm20_rcp_rn_f32_slowpath)
        /*1d54*/ 	.word	0x00000000


	//----- nvinfo : EIATTR_FRAME_SIZE
	.align		4
.L_1251:
        /*1d58*/ 	.byte	0x04, 0x11
        /*1d5a*/ 	.short	(.L_1253 - .L_1252)
	.align		4
.L_1252:
        /*1d5c*/ 	.word	index@(_ZN18transformer_engine13normalization21ln_fwd_general_kernelINS0_13Kernel_traitsI6__halfS3_13__nv_fp8_e4m3fjLj2048ELj1ELj4ELj1ELj16ENS0_18Kernel_traits_baseILj2048ES3_S3_S4_fjLj128EEEEEEEvNS0_19ForwardKernelParamsE)
        /*1d60*/ 	.word	0x00000000


	//----- nvinfo : EIATTR_REGCOUNT
	.align		4
.L_1253:
        /*1d64*/ 	.byte	0x04, 0x2f
        /*1d66*/ 	.short	(.L_1255 - .L_1254)
	.align		4
.L_1254:
        /*1d68*/ 	.word	index@(_ZN18transformer_engine13normalization21ln_fwd_general_kernelINS0_13Kernel_traitsI6__halfS3_13__nv_fp8_e4m3fjLj8192ELj1ELj1ELj4ELj16ENS0_18Kernel_traits_baseILj8192ES3_S3_S4_fjLj128EEEEEEEvNS0_19ForwardKernelParamsE)
        /*1d6c*/ 	.word	0x000000fe


	//----- nvinfo : EIATTR_FRAME_SIZE
	.align		4
.L_1255:
        /*1d70*/ 	.byte	0x04, 0x11
        /*1d72*/ 	.short	(.L_1257 - .L_1256)
	.align		4
.L_1256:
        /*1d74*/ 	.word	index@($__internal_30_$__cuda_sm20_rcp_rn_f32_slowpath)
        /*1d78*/ 	.word	0x00000000


	//----- nvinfo : EIATTR_FRAME_SIZE
	.align		4
.L_1257:
        /*1d7c*/ 	.byte	0x04, 0x11
        /*1d7e*/ 	.short	(.L_1259 - .L_1258)
	.align		4
.L_1258:
        /*1d80*/ 	.word	index@(_ZN18transformer_engine13normalization21ln_fwd_general_kernelINS0_13Kernel_traitsI6__halfS3_13__nv_fp8_e4m3fjLj8192ELj1ELj1ELj4ELj16ENS0_18Kernel_traits_baseILj8192ES3_S3_S4_fjLj128EEEEEEEvNS0_19ForwardKernelParamsE)
        /*1d84*/ 	.word	0x00000000


	//----- nvinfo : EIATTR_REGCOUNT
	.align		4
.L_1259:
        /*1d88*/ 	.byte	0x04, 0x2f
        /*1d8a*/ 	.short	(.L_1261 - .L_1260)
	.align		4
.L_1260:
        /*1d8c*/ 	.word	index@(_ZN18transformer_engine13normalization21ln_fwd_general_kernelINS0_13Kernel_traitsIff13__nv_fp8_e4m3fjLj128ELj1ELj4ELj1ELj16ENS0_18Kernel_traits_baseILj128EffS3_fjLj128EEEEEEEvNS0_19ForwardKernelParamsE)
        /*1d90*/ 	.word	0x00000038


	//----- nvinfo : EIATTR_FRAME_SIZE
	.align		4
.L_1261:
        /*1d94*/ 	.byte	0x04, 0x11
        /*1d96*/ 	.short	(.L_1263 - .L_1262)
	.align		4
.L_1262:
        /*1d98*/ 	.word	index@($__internal_29_$__cuda_sm20_rcp_rn_f32_slowpath)
        /*1d9c*/ 	.word	0x00000000


	//----- nvinfo : EIATTR_FRAME_SIZE
	.align		4
.L_1263:
        /*1da0*/ 	.byte	0x04, 0x11
        /*1da2*/ 	.short	(.L_1265 - .L_1264)
	.align		4
.L_1264:
        /*1da4*/ 	.word	index@(_ZN18transformer_engine13normalization21ln_fwd_general_kernelINS0_13Kernel_traitsIff13__nv_fp8_e4m3fjLj128ELj1ELj4ELj1ELj16ENS0_18Kernel_traits_baseILj128EffS3_fjLj128EEEEEEEvNS0_19ForwardKernelParamsE)
        /*1da8*/ 	.word	0x00000000


	//----- nvinfo : EIATTR_REGCOUNT
	.align		4
.L_1265:
        /*1dac*/ 	.byte	0x04, 0x2f
        /*1dae*/ 	.short	(.L_1267 - .L_1266)
	.align		4
.L_1266:
        /*1db0*/ 	.word	index@(_ZN18transformer_engine13normalization21ln_fwd_general_kernelINS0_13Kernel_traitsIff13__nv_fp8_e4m3fjLj512ELj1ELj4ELj1ELj16ENS0_18Kernel_traits_baseILj512EffS3_fjLj128EEEEEEEvNS0_19ForwardKernelParamsE)
        /*1db4*/ 	.word	0x00000060


	//----- nvinfo : EIATTR_FRAME_SIZE
	.align		4
.L_1267:
        /*1db8*/ 	.byte	0x04, 0x11
        /*1dba*/ 	.short	(.L_1269 - .L_1268)
	.align		4
.L_1268:
        /*1dbc*/ 	.word	index@($__internal_28_$__cuda_sm20_rcp_rn_f32_slowpath)
        /*1dc0*/ 	.word	0x00000000


	//----- nvinfo : EIATTR_FRAME_SIZE
	.align		4
.L_1269:
        /*1dc4*/ 	.byte	0x04, 0x11
        /*1dc6*/ 	.short	(.L_1271 - .L_1270)
	.align		4
.L_1270:
        /*1dc8*/ 	.word	index@(_ZN18transformer_engine13normalization21ln_fwd_general_kernelINS0_13Kernel_traitsIff13__nv_fp8_e4m3fjLj512ELj1ELj4ELj1ELj16ENS0_18Kernel_traits_baseILj512EffS3_fjLj128EEEEEEEvNS0_19ForwardKernelParamsE)
        /*1dcc*/ 	.word	0x00000000


	//----- nvinfo : EIATTR_REGCOUNT
	.align		4
.L_1271:
        /*1dd0*/ 	.byte	0x04, 0x2f
        /*1dd2*/ 	.short	(.L_1273 - .L_1272)
	.align		4
.L_1272:
        /*1dd4*/ 	.word	index@(_ZN18transformer_engine13normalization21ln_fwd_general_kernelINS0_13Kernel_traitsIff13__nv_fp8_e4m3fjLj1024ELj1ELj4ELj1ELj16ENS0_18Kernel_traits_baseILj1024EffS3_fjLj128EEEEEEEvNS0_19ForwardKernelParamsE)
        /*1dd8*/ 	.word	0x000000a7


	//----- nvinfo : EIATTR_FRAME_SIZE
	.align		4
.L_1273:
        /*1ddc*/ 	.byte	0x04, 0x11
        /*1dde*/ 	.short	(.L_1275 - .L_1274)
	.align		4
.L_1274:
        /*1de0*/ 	.word	index@($__internal_27_$__cuda_sm20_rcp_rn_f32_slowpath)
        /*1de4*/ 	.word	0x00000000


	//----- nvinfo : EIATTR_FRAME_SIZE
	.align		4
.L_1275:
        /*1de8*/ 	.byte	0x04, 0x11
        /*1dea*/ 	.short	(.L_1277 - .L_1276)
	.align		4
.L_1276:
        /*1dec*/ 	.word	index@(_ZN18transformer_engine13normalization21ln_fwd_general_kernelINS0_13Kernel_traitsIff13__nv_fp8_e4m3fjLj1024ELj1ELj4ELj1ELj16ENS0_18Kernel_traits_baseILj1024EffS3_fjLj128EEEEEEEvNS0_19ForwardKernelParamsE)
        /*1df0*/ 	.word	0x00000000


	//----- nvinfo : EIATTR_REGCOUNT
	.align		4
.L_1277:
        /*1df4*/ 	.byte	0x04, 0x2f
        /*1df6*/ 	.short	(.L_1279 - .L_1278)
	.align		4
.L_1278:
        /*1df8*/ 	.word	index@(_ZN18transformer_engine13normalization21ln_fwd_general_kernelINS0_13Kernel_traitsIff13__nv_fp8_e4m3fjLj2048ELj1ELj4ELj1ELj16ENS0_18Kernel_traits_baseILj2048EffS3_fjLj128EEEEEEEvNS0_19ForwardKernelParamsE)
        /*1dfc*/ 	.word	0x000000fe


	//----- nvinfo : EIATTR_FRAME_SIZE
	.align		4
.L_1279:
        /*1e00*/ 	.byte	0x04, 0x11
        /*1e02*/ 	.short	(.L_1281 - .L_1280)
	.align		4
.L_1280:
        /*1e04*/ 	.word	index@($__internal_26_$__cuda_sm20_rcp_rn_f32_slowpath)
        /*1e08*/ 	.word	0x00000000


	//----- nvinfo : EIATTR_FRAME_SIZE
	.align		4
.L_1281:
        /*1e0c*/ 	.byte	0x04, 0x11
        /*1e0e*/ 	.short	(.L_1283 - .L_1282)
	.align		4
.L_1282:
        /*1e10*/ 	.word	index@(_ZN18transformer_engine13normalization21ln_fwd_general_kernelINS0_13Kernel_traitsIff13__nv_fp8_e4m3fjLj2048ELj1ELj4ELj1ELj16ENS0_18Kernel_traits_baseILj2048EffS3_fjLj128EEEEEEEvNS0_19ForwardKernelParamsE)
        /*1e14*/ 	.word	0x00000000


	//----- nvinfo : EIATTR_REGCOUNT
	.align		4
.L_1283:
        /*1e18*/ 	.byte	0x04, 0x2f
        /*1e1a*/ 	.short	(.L_1285 - .L_1284)
	.align		4
.L_1284:
        /*1e1c*/ 	.word	index@(_ZN18transformer_engine13normalization21ln_fwd_general_kernelINS0_13Kernel_traitsIff13__nv_fp8_e4m3fjLj8192ELj1ELj1ELj4ELj16ENS0_18Kernel_traits_baseILj8192EffS3_fjLj128EEEEEEEvNS0_19ForwardKernelParamsE)
        /*1e20*/ 	.word	0x000000ff


	//----- nvinfo : EIATTR_FRAME_SIZE
	.align		4
.L_1285:
        /*1e24*/ 	.byte	0x04, 0x11
        /*1e26*/ 	.short	(.L_1287 - .L_1286)
	.align		4
.L_1286:
        /*1e28*/ 	.word	index@($__internal_25_$__cuda_sm20_rcp_rn_f32_slowpath)
        /*1e2c*/ 	.word	0x00000000


	//----- nvinfo : EIATTR_FRAME_SIZE
	.align		4
.L_1287:
        /*1e30*/ 	.byte	0x04, 0x11
        /*1e32*/ 	.short	(.L_1289 - .L_1288)
	.align		4
.L_1288:
        /*1e34*/ 	.word	index@(_ZN18transformer_engine13normalization21ln_fwd_general_kernelINS0_13Kernel_traitsIff13__nv_fp8_e4m3fjLj8192ELj1ELj1ELj4ELj16ENS0_18Kernel_traits_baseILj8192EffS3_fjLj128EEEEEEEvNS0_19ForwardKernelParamsE)
        /*1e38*/ 	.word	0x00000000


	//----- nvinfo : EIATTR_REGCOUNT
	.align		4
.L_1289:
        /*1e3c*/ 	.byte	0x04, 0x2f
        /*1e3e*/ 	.short	(.L_1291 - .L_1290)
	.align		4
.L_1290:
        /*1e40*/ 	.word	index@(_ZN18transformer_engine13normalization21ln_fwd_general_kernelINS0_13Kernel_traitsIffffjLj128ELj1ELj4ELj1ELj16ENS0_18Kernel_traits_baseILj128EffffjLj128EEEEEEEvNS0_19ForwardKernelParamsE)
        /*1e44*/ 	.word	0x00000038


	//----- nvinfo : EIATTR_FRAME_SIZE
	.align		4
.L_1291:
        /*1e48*/ 	.byte	0x04, 0x11
        /*1e4a*/ 	.short	(.L_1293 - .L_1292)
	.align		4
.L_1292:
        /*1e4c*/ 	.word	index@($__internal_24_$__cuda_sm20_rcp_rn_f32_slowpath)
        /*1e50*/ 	.word	0x00000000


	//----- nvinfo : EIATTR_FRAME_SIZE
	.align		4
.L_1293:
        /*1e54*/ 	.byte	0x04, 0x11
        /*1e56*/ 	.short	(.L_1295 - .L_1294)
	.align		4
.L_1294:
        /*1e58*/ 	.word	index@(_ZN18transformer_engine13normalization21ln_fwd_general_kernelINS0_13Kernel_traitsIffffjLj128ELj1ELj4ELj1ELj16ENS0_18Kernel_traits_baseILj128EffffjLj128EEEEEEEvNS0_19ForwardKernelParamsE)
        /*1e5c*/ 	.word	0x00000000


	//----- nvinfo : EIATTR_REGCOUNT
	.align		4
.L_1295:
        /*1e60*/ 	.byte	0x04, 0x2f
        /*1e62*/ 	.short	(.L_1297 - .L_1296)
	.align		4
.L_1296:
        /*1e64*/ 	.word	index@(_ZN18transformer_engine13normalization21ln_fwd_general_kernelINS0_13Kernel_traitsI6__halfS3_S3_fjLj128ELj1ELj4ELj1ELj8ENS0_18Kernel_traits_baseILj128ES3_S3_S3_fjLj128EEEEEEEvNS0_19ForwardKernelParamsE)
        /*1e68*/ 	.word	0x00000038


	//----- nvinfo : EIATTR_FRAME_SIZE
	.align		4
.L_1297:
        /*1e6c*/ 	.byte	0x04, 0x11
        /*1e6e*/ 	.short	(.L_1299 - .L_1298)
	.align		4
.L_1298:
        /*1e70*/ 	.word	index@($__internal_23_$__cuda_sm20_rcp_rn_f32_slowpath)
        /*1e74*/ 	.word	0x00000000


	//----- nvinfo : EIATTR_FRAME_SIZE
	.align		4
.L_1299:
        /*1e78*/ 	.byte	0x04, 0x11
        /*1e7a*/ 	.short	(.L_1301 - .L_1300)
	.align		4
.L_1300:
        /*1e7c*/ 	.word	index@(_ZN18transformer_engine13normalization21ln_fwd_general_kernelINS0_13Kernel_traitsI6__halfS3_S3_fjLj128ELj1ELj4ELj1ELj8ENS0_18Kernel_traits_baseILj128ES3_S3_S3_fjLj128EEEEEEEvNS0_19ForwardKernelParamsE)
        /*1e80*/ 	.word	0x00000000


	//----- nvinfo : EIATTR_REGCOUNT
	.align		4
.L_1301:
        /*1e84*/ 	.byte	0x04, 0x2f
        /*1e86*/ 	.short	(.L_1303 - .L_1302)
	.align		4
.L_1302:
        /*1e88*/ 	.word	index@(_ZN18transformer_engine13normalization21ln_fwd_general_kernelINS0_13Kernel_traitsIff6__halffjLj128ELj1ELj4ELj1ELj8ENS0_18Kernel_traits_baseILj128EffS3_fjLj128EEEEEEEvNS0_19ForwardKernelParamsE)
        /*1e8c*/ 	.word	0x00000030


	//----- nvinfo : EIATTR_FRAME_SIZE
	.align		4
.L_1303:
        /*1e90*/ 	.byte	0x04, 0x11
        /*1e92*/ 	.short	(.L_1305 - .L_1304)
	.align		4
.L_1304:
        /*1e94*/ 	.word	index@($__internal_22_$__cuda_sm20_rcp_rn_f32_slowpath)
        /*1e98*/ 	.word	0x00000000


	//----- nvinfo : EIATTR_FRAME_SIZE
	.align		4
.L_1305:
        /*1e9c*/ 	.byte	0x04, 0x11
        /*1e9e*/ 	.short	(.L_1307 - .L_1306)
	.align		4
.L_1306:
        /*1ea0*/ 	.word	index@(_ZN18transformer_engine13normalization21ln_fwd_general_kernelINS0_13Kernel_traitsIff6__halffjLj128ELj1ELj4ELj1ELj8ENS0_18Kernel_traits_baseILj128EffS3_fjLj128EEEEEEEvNS0_19ForwardKernelParamsE)
        /*1ea4*/ 	.word	0x00000000


	//----- nvinfo : EIATTR_REGCOUNT
	.align		4
.L_1307:
        /*1ea8*/ 	.byte	0x04, 0x2f
        /*1eaa*/ 	.short	(.L_1309 - .L_1308)
	.align		4
.L_1308:
        /*1eac*/ 	.word	index@(_ZN18transformer_engine13normalization21ln_fwd_general_kernelINS0_13Kernel_traitsI13__nv_bfloat16S3_S3_fjLj128ELj1ELj4ELj1ELj8ENS0_18Kernel_traits_baseILj128ES3_S3_S3_fjLj128EEEEEEEvNS0_19ForwardKernelParamsE)
        /*1eb0*/ 	.word	0x00000038


	//----- nvinfo : EIATTR_FRAME_SIZE
	.align		4
.L_1309:
        /*1eb4*/ 	.byte	0x04, 0x11
        /*1eb6*/ 	.short	(.L_1311 - .L_1310)
	.align		4
.L_1310:
        /*1eb8*/ 	.word	index@($__internal_21_$__cuda_sm20_rcp_rn_f32_slowpath)
        /*1ebc*/ 	.word	0x00000000


	//----- nvinfo : EIATTR_FRAME_SIZE
	.align		4
.L_1311:
        /*1ec0*/ 	.byte	0x04, 0x11
        /*1ec2*/ 	.short	(.L_1313 - .L_1312)
	.align		4
.L_1312:
        /*1ec4*/ 	.word	index@(_ZN18transformer_engine13normalization21ln_fwd_general_kernelINS0_13Kernel_traitsI13__nv_bfloat16S3_S3_fjLj128ELj1ELj4ELj1ELj8ENS0_18Kernel_traits_baseILj128ES3_S3_S3_fjLj128EEEEEEEvNS0_19ForwardKernelParamsE)
        /*1ec8*/ 	.word	0x00000000


	//----- nvinfo : EIATTR_REGCOUNT
	.align		4
.L_1313:
        /*1ecc*/ 	.byte	0x04, 0x2f
        /*1ece*/ 	.short	(.L_1315 - .L_1314)
	.align		4
.L_1314:
        /*1ed0*/ 	.word	index@(_ZN18transformer_engine13normalization21ln_fwd_general_kernelINS0_13Kernel_traitsIff13__nv_bfloat16fjLj128ELj1ELj4ELj1ELj8ENS0_18Kernel_traits_baseILj128EffS3_fjLj128EEEEEEEvNS0_19ForwardKernelParamsE)
        /*1ed4*/ 	.word	0x00000030


	//----- nvinfo : EIATTR_FRAME_SIZE
	.align		4
.L_1315:
        /*1ed8*/ 	.byte	0x04, 0x11
        /*1eda*/ 	.short	(.L_1317 - .L_1316)
	.align		4
.L_1316:
        /*1edc*/ 	.word	index@($__internal_20_$__cuda_sm20_rcp_rn_f32_slowpath)
        /*1ee0*/ 	.word	0x00000000


	//----- nvinfo : EIATTR_FRAME_SIZE
	.align		4
.L_1317:
        /*1ee4*/ 	.byte	0x04, 0x11
        /*1ee6*/ 	.short	(.L_1319 - .L_1318)
	.align		4
.L_1318:
        /*1ee8*/ 	.word	index@(_ZN18transformer_engine13normalization21ln_fwd_general_kernelINS0_13Kernel_traitsIff13__nv_bfloat16fjLj128ELj1ELj4ELj1ELj8ENS0_18Kernel_traits_baseILj128EffS3_fjLj128EEEEEEEvNS0_19ForwardKernelParamsE)
        /*1eec*/ 	.word	0x00000000


	//----- nvinfo : EIATTR_REGCOUNT
	.align		4
.L_1319:
        /*1ef0*/ 	.byte	0x04, 0x2f
        /*1ef2*/ 	.short	(.L_1321 - .L_1320)
	.align		4
.L_1320:
        /*1ef4*/ 	.word	index@(_ZN18transformer_engine13normalization21ln_fwd_general_kernelINS0_13Kernel_traitsIffffjLj512ELj1ELj4ELj1ELj16ENS0_18Kernel_traits_baseILj512EffffjLj128EEEEEEEvNS0_19ForwardKernelParamsE)
        /*1ef8*/ 	.word	0x00000060


	//----- nvinfo : EIATTR_FRAME_SIZE
	.align		4
.L_1321:
        /*1efc*/ 	.byte	0x04, 0x11
        /*1efe*/ 	.short	(.L_1323 - .L_1322)
	.align		4
.L_1322:
        /*1f00*/ 	.word	index@($__internal_19_$__cuda_sm20_rcp_rn_f32_slowpath)
        /*1f04*/ 	.word	0x00000000


	//----- nvinfo : EIATTR_FRAME_SIZE
	.align		4
.L_1323:
        /*1f08*/ 	.byte	0x04, 0x11
        /*1f0a*/ 	.short	(.L_1325 - .L_1324)
	.align		4
.L_1324:
        /*1f0c*/ 	.word	index@(_ZN18transformer_engine13normalization21ln_fwd_general_kernelINS0_13Kernel_traitsIffffjLj512ELj1ELj4ELj1ELj16ENS0_18Kernel_traits_baseILj512EffffjLj128EEEEEEEvNS0_19ForwardKernelParamsE)
        /*1f10*/ 	.word	0x00000000


	//----- nvinfo : EIATTR_REGCOUNT
	.align		4
.L_1325:
        /*1f14*/ 	.byte	0x04, 0x2f
        /*1f16*/ 	.short	(.L_1327 - .L_1326)
	.align		4
.L_1326:
        /*1f18*/ 	.word	index@(_ZN18transformer_engine13normalization21ln_fwd_general_kernelINS0_13Kernel_traitsI6__halfS3_S3_fjLj512ELj1ELj4ELj1ELj16ENS0_18Kernel_traits_baseILj512ES3_S3_S3_fjLj128EEEEEEEvNS0_19ForwardKernelParamsE)
        /*1f1c*/ 	.word	0x00000079


	//----- nvinfo : EIATTR_FRAME_SIZE
	.align		4
.L_1327:
        /*1f20*/ 	.byte	0x04, 0x11
        /*1f22*/ 	.short	(.L_1329 - .L_1328)
	.align		4
.L_1328:
        /*1f24*/ 	.word	index@($__internal_18_$__cuda_sm20_rcp_rn_f32_slowpath)
        /*1f28*/ 	.word	0x00000000


	//----- nvinfo : EIATTR_FRAME_SIZE
	.align		4
.L_1329:
        /*1f2c*/ 	.byte	0x04, 0x11
        /*1f2e*/ 	.short	(.L_1331 - .L_1330)
	.align		4
.L_1330:
        /*1f30*/ 	.word	index@(_ZN18transformer_engine13normalization21ln_fwd_general_kernelINS0_13Kernel_traitsI6__halfS3_S3_fjLj512ELj1ELj4ELj1ELj16ENS0_18Kernel_traits_baseILj512ES3_S3_S3_fjLj128EEEEEEEvNS0_19ForwardKernelParamsE)
        /*1f34*/ 	.word	0x00000000


	//----- nvinfo : EIATTR_REGCOUNT
	.align		4
.L_1331:
        /*1f38*/ 	.byte	0x04, 0x2f
        /*1f3a*/ 	.short	(.L_1333 - .L_1332)
	.align		4
.L_1332:
        /*1f3c*/ 	.word	index@(_ZN18transformer_engine13normalization21ln_fwd_general_kernelINS0_13Kernel_traitsIff6__halffjLj512ELj1ELj4ELj1ELj16ENS0_18Kernel_traits_baseILj512EffS3_fjLj128EEEEEEEvNS0_19ForwardKernelParamsE)
        /*1f40*/ 	.word	0x00000060


	//----- nvinfo : EIATTR_FRAME_SIZE
	.align		4
.L_1333:
        /*1f44*/ 	.byte	0x04, 0x11
        /*1f46*/ 	.short	(.L_1335 - .L_1334)
	.align		4
.L_1334:
        /*1f48*/ 	.word	index@($__internal_17_$__cuda_sm20_rcp_rn_f32_slowpath)
        /*1f4c*/ 	.word	0x00000000


	//----- nvinfo : EIATTR_FRAME_SIZE
	.align		4
.L_1335:
        /*1f50*/ 	.byte	0x04, 0x11
        /*1f52*/ 	.short	(.L_1337 - .L_1336)
	.align		4
.L_1336:
        /*1f54*/ 	.word	index@(_ZN18transformer_engine13normalization21ln_fwd_general_kernelINS0_13Kernel_traitsIff6__halffjLj512ELj1ELj4ELj1ELj16ENS0_18Kernel_traits_baseILj512EffS3_fjLj128EEEEEEEvNS0_19ForwardKernelParamsE)
        /*1f58*/ 	.word	0x00000000


	//----- nvinfo : EIATTR_REGCOUNT
	.align		4
.L_1337:
        /*1f5c*/ 	.byte	0x04, 0x2f
        /*1f5e*/ 	.short	(.L_1339 - .L_1338)
	.align		4
.L_1338:
        /*1f60*/ 	.word	index@(_ZN18transformer_engine13normalization21ln_fwd_general_kernelINS0_13Kernel_traitsI13__nv_bfloat16S3_S3_fjLj512ELj1ELj4ELj1ELj16ENS0_18Kernel_traits_baseILj512ES3_S3_S3_fjLj128EEEEEEEvNS0_19ForwardKernelParamsE)
        /*1f64*/ 	.word	0x00000079


	//----- nvinfo : EIATTR_FRAME_SIZE
	.align		4
.L_1339:
        /*1f68*/ 	.byte	0x04, 0x11
        /*1f6a*/ 	.short	(.L_1341 - .L_1340)
	.align		4
.L_1340:
        /*1f6c*/ 	.word	index@($__internal_16_$__cuda_sm20_rcp_rn_f32_slowpath)
        /*1f70*/ 	.word	0x00000000


	//----- nvinfo : EIATTR_FRAME_SIZE
	.align		4
.L_1341:
        /*1f74*/ 	.byte	0x04, 0x11
        /*1f76*/ 	.short	(.L_1343 - .L_1342)
	.align		4
.L_1342:
        /*1f78*/ 	.word	index@(_ZN18transformer_engine13normalization21ln_fwd_general_kernelINS0_13Kernel_traitsI13__nv_bfloat16S3_S3_fjLj512ELj1ELj4ELj1ELj16ENS0_18Kernel_traits_baseILj512ES3_S3_S3_fjLj128EEEEEEEvNS0_19ForwardKernelParamsE)
        /*1f7c*/ 	.word	0x00000000


	//----- nvinfo : EIATTR_REGCOUNT
	.align		4
.L_1343:
        /*1f80*/ 	.byte	0x04, 0x2f
        /*1f82*/ 	.short	(.L_1345 - .L_1344)
	.align		4
.L_1344:
        /*1f84*/ 	.word	index@(_ZN18transformer_engine13normalization21ln_fwd_general_kernelINS0_13Kernel_traitsIff13__nv_bfloat16fjLj512ELj1ELj4ELj1ELj16ENS0_18Kernel_traits_baseILj512EffS3_fjLj128EEEEEEEvNS0_19ForwardKernelParamsE)
        /*1f88*/ 	.word	0x00000060


	//----- nvinfo : EIATTR_FRAME_SIZE
	.align		4
.L_1345:
        /*1f8c*/ 	.byte	0x04, 0x11
        /*1f8e*/ 	.short	(.L_1347 - .L_1346)
	.align		4
.L_1346:
        /*1f90*/ 	.word	index@($__internal_15_$__cuda_sm20_rcp_rn_f32_slowpath)
        /*1f94*/ 	.word	0x00000000


	//----- nvinfo : EIATTR_FRAME_SIZE
	.align		4
.L_1347:
        /*1f98*/ 	.byte	0x04, 0x11
        /*1f9a*/ 	.short	(.L_1349 - .L_1348)
	.align		4
.L_1348:
        /*1f9c*/ 	.word	index@(_ZN18transformer_engine13normalization21ln_fwd_general_kernelINS0_13Kernel_traitsIff13__nv_bfloat16fjLj512ELj1ELj4ELj1ELj16ENS0_18Kernel_traits_baseILj512EffS3_fjLj128EEEEEEEvNS0_19ForwardKernelParamsE)
        /*1fa0*/ 	.word	0x00000000


	//----- nvinfo : EIATTR_REGCOUNT
	.align		4
.L_1349:
        /*1fa4*/ 	.byte	0x04, 0x2f
        /*1fa6*/ 	.short	(.L_1351 - .L_1350)
	.align		4
.L_1350:
        /*1fa8*/ 	.word	index@(_ZN18transformer_engine13normalization21ln_fwd_general_kernelINS0_13Kernel_traitsIffffjLj1024ELj1ELj4ELj1ELj16ENS0_18Kernel_traits_baseILj1024EffffjLj128EEEEEEEvNS0_19ForwardKernelParamsE)
        /*1fac*/ 	.word	0x000000a7


	//----- nvinfo : EIATTR_FRAME_SIZE
	.align		4
.L_1351:
        /*1fb0*/ 	.byte	0x04, 0x11
        /*1fb2*/ 	.short	(.L_1353 - .L_1352)
	.align		4
.L_1352:
        /*1fb4*/ 	.word	index@($__internal_14_$__cuda_sm20_rcp_rn_f32_slowpath)
        /*1fb8*/ 	.word	0x00000000


	//----- nvinfo : EIATTR_FRAME_SIZE
	.align		4
.L_1353:
        /*1fbc*/ 	.byte	0x04, 0x11
        /*1fbe*/ 	.short	(.L_1355 - .L_1354)
	.align		4
.L_1354:
        /*1fc0*/ 	.word	index@(_ZN18transformer_engine13normalization21ln_fwd_general_kernelINS0_13Kernel_traitsIffffjLj1024ELj1ELj4ELj1ELj16ENS0_18Kernel_traits_baseILj1024EffffjLj128EEEEEEEvNS0_19ForwardKernelParamsE)
        /*1fc4*/ 	.word	0x00000000


	//----- nvinfo : EIATTR_REGCOUNT
	.align		4
.L_1355:
        /*1fc8*/ 	.byte	0x04, 0x2f
        /*1fca*/ 	.short	(.L_1357 - .L_1356)
	.align		4
.L_1356:
        /*1fcc*/ 	.word	index@(_ZN18transformer_engine13normalization21ln_fwd_general_kernelINS0_13Kernel_traitsI6__halfS3_S3_fjLj1024ELj1ELj4ELj1ELj16ENS0_18Kernel_traits_baseILj1024ES3_S3_S3_fjLj128EEEEEEEvNS0_19ForwardKernelParamsE)
        /*1fd0*/ 	.word	0x000000a5


	//----- nvinfo : EIATTR_FRAME_SIZE
	.align		4
.L_1357:
        /*1fd4*/ 	.byte	0x04, 0x11
        /*1fd6*/ 	.short	(.L_1359 - .L_1358)
	.align		4
.L_1358:
        /*1fd8*/ 	.word	index@($__internal_13_$__cuda_sm20_rcp_rn_f32_slowpath)
        /*1fdc*/ 	.word	0x00000000


	//----- nvinfo : EIATTR_FRAME_SIZE
	.align		4
.L_1359:
        /*1fe0*/ 	.byte	0x04, 0x11
        /*1fe2*/ 	.short	(.L_1361 - .L_1360)
	.align		4
.L_1360:
        /*1fe4*/ 	.word	index@(_ZN18transformer_engine13normalization21ln_fwd_general_kernelINS0_13Kernel_traitsI6__halfS3_S3_fjLj1024ELj1ELj4ELj1ELj16ENS0_18Kernel_traits_baseILj1024ES3_S3_S3_fjLj128EEEEEEEvNS0_19ForwardKernelParamsE)
        /*1fe8*/ 	.word	0x00000000


	//----- nvinfo : EIATTR_REGCOUNT
	.align		4
.L_1361:
        /*1fec*/ 	.byte	0x04, 0x2f
        /*1fee*/ 	.short	(.L_1363 - .L_1362)
	.align		4
.L_1362:
        /*1ff0*/ 	.word	index@(_ZN18transformer_engine13normalization21ln_fwd_general_kernelINS0_13Kernel_traitsIff6__halffjLj1024ELj1ELj4ELj1ELj16ENS0_18Kernel_traits_baseILj1024EffS3_fjLj128EEEEEEEvNS0_19ForwardKernelParamsE)
        /*1ff4*/ 	.word	0x000000a7


	//----- nvinfo : EIATTR_FRAME_SIZE
	.align		4
.L_1363:
        /*1ff8*/ 	.byte	0x04, 0x11
        /*1ffa*/ 	.short	(.L_1365 - .L_1364)
	.align		4
.L_1364:
        /*1ffc*/ 	.word	index@($__internal_12_$__cuda_sm20_rcp_rn_f32_slowpath)
        /*2000*/ 	.word	0x00000000


	//----- nvinfo : EIATTR_FRAME_SIZE
	.align		4
.L_1365:
        /*2004*/ 	.byte	0x04, 0x11
        /*2006*/ 	.short	(.L_1367 - .L_1366)
	.align		4
.L_1366:
        /*2008*/ 	.word	index@(_ZN18transformer_engine13normalization21ln_fwd_general_kernelINS0_13Kernel_traitsIff6__halffjLj1024ELj1ELj4ELj1ELj16ENS0_18Kernel_traits_baseILj1024EffS3_fjLj128EEEEEEEvNS0_19ForwardKernelParamsE)
        /*200c*/ 	.word	0x00000000


	//----- nvinfo : EIATTR_REGCOUNT
	.align		4
.L_1367:
        /*2010*/ 	.byte	0x04, 0x2f
        /*2012*/ 	.short	(.L_1369 - .L_1368)
	.align		4
.L_1368:
        /*2014*/ 	.word	index@(_ZN18transformer_engine13normalization21ln_fwd_general_kernelINS0_13Kernel_traitsI13__nv_bfloat16S3_S3_fjLj1024ELj1ELj4ELj1ELj16ENS0_18Kernel_traits_baseILj1024ES3_S3_S3_fjLj128EEEEEEEvNS0_19ForwardKernelParamsE)
        /*2018*/ 	.word	0x000000a5


	//----- nvinfo : EIATTR_FRAME_SIZE
	.align		4
.L_1369:
        /*201c*/ 	.byte	0x04, 0x11
        /*201e*/ 	.short	(.L_1371 - .L_1370)
	.align		4
.L_1370:
        /*2020*/ 	.word	index@($__internal_11_$__cuda_sm20_rcp_rn_f32_slowpath)
        /*2024*/ 	.word	0x00000000


	//----- nvinfo : EIATTR_FRAME_SIZE
	.align		4
.L_1371:
        /*2028*/ 	.byte	0x04, 0x11
        /*202a*/ 	.short	(.L_1373 - .L_1372)
	.align		4
.L_1372:
        /*202c*/ 	.word	index@(_ZN18transformer_engine13normalization21ln_fwd_general_kernelINS0_13Kernel_traitsI13__nv_bfloat16S3_S3_fjLj1024ELj1ELj4ELj1ELj16ENS0_18Kernel_traits_baseILj1024ES3_S3_S3_fjLj128EEEEEEEvNS0_19ForwardKernelParamsE)
        /*2030*/ 	.word	0x00000000


	//----- nvinfo : EIATTR_REGCOUNT
	.align		4
.L_1373:
        /*2034*/ 	.byte	0x04, 0x2f
        /*2036*/ 	.short	(.L_1375 - .L_1374)
	.align		4
.L_1374:
        /*2038*/ 	.word	index@(_ZN18transformer_engine13normalization21ln_fwd_general_kernelINS0_13Kernel_traitsIff13__nv_bfloat16fjLj1024ELj1ELj4ELj1ELj16ENS0_18Kernel_traits_baseILj1024EffS3_fjLj128EEEEEEEvNS0_19ForwardKernelParamsE)
        /*203c*/ 	.word	0x000000a7


	//----- nvinfo : EIATTR_FRAME_SIZE
	.align		4
.L_1375:
        /*2040*/ 	.byte	0x04, 0x11
        /*2042*/ 	.short	(.L_1377 - .L_1376)
	.align		4
.L_1376:
        /*2044*/ 	.word	index@($__internal_10_$__cuda_sm20_rcp_rn_f32_slowpath)
        /*2048*/ 	.word	0x00000000


	//----- nvinfo : EIATTR_FRAME_SIZE
	.align		4
.L_1377:
        /*204c*/ 	.byte	0x04, 0x11
        /*204e*/ 	.short	(.L_1379 - .L_1378)
	.align		4
.L_1378:
        /*2050*/ 	.word	index@(_ZN18transformer_engine13normalization21ln_fwd_general_kernelINS0_13Kernel_traitsIff13__nv_bfloat16fjLj1024ELj1ELj4ELj1ELj16ENS0_18Kernel_traits_baseILj1024EffS3_fjLj128EEEEEEEvNS0_19ForwardKernelParamsE)
        /*2054*/ 	.word	0x00000000


	//----- nvinfo : EIATTR_REGCOUNT
	.align		4
.L_1379:
        /*2058*/ 	.byte	0x04, 0x2f
        /*205a*/ 	.short	(.L_1381 - .L_1380)
	.align		4
.L_1380:
        /*205c*/ 	.word	index@(_ZN18transformer_engine13normalization21ln_fwd_general_kernelINS0_13Kernel_traitsIffffjLj2048ELj1ELj4ELj1ELj16ENS0_18Kernel_traits_baseILj2048EffffjLj128EEEEEEEvNS0_19ForwardKernelParamsE)
        /*2060*/ 	.word	0x000000fe


	//----- nvinfo : EIATTR_FRAME_SIZE
	.align		4
.L_1381:
        /*2064*/ 	.byte	0x04, 0x11
        /*2066*/ 	.short	(.L_1383 - .L_1382)
	.align		4
.L_1382:
        /*2068*/ 	.word	index@($__internal_9_$__cuda_sm20_rcp_rn_f32_slowpath)
        /*206c*/ 	.word	0x00000000


	//----- nvinfo : EIATTR_FRAME_SIZE
	.align		4
.L_1383:
        /*2070*/ 	.byte	0x04, 0x11
        /*2072*/ 	.short	(.L_1385 - .L_1384)
	.align		4
.L_1384:
        /*2074*/ 	.word	index@(_ZN18transformer_engine13normalization21ln_fwd_general_kernelINS0_13Kernel_traitsIffffjLj2048ELj1ELj4ELj1ELj16ENS0_18Kernel_traits_baseILj2048EffffjLj128EEEEEEEvNS0_19ForwardKernelParamsE)
        /*2078*/ 	.word	0x00000000


	//----- nvinfo : EIATTR_REGCOUNT
	.align		4
.L_1385:
        /*207c*/ 	.byte	0x04, 0x2f
        /*207e*/ 	.short	(.L_1387 - .L_1386)
	.align		4
.L_1386:
        /*2080*/ 	.word	index@(_ZN18transformer_engine13normalization21ln_fwd_general_kernelINS0_13Kernel_traitsI6__halfS3_S3_fjLj2048ELj1ELj4ELj1ELj16ENS0_18Kernel_traits_baseILj2048ES3_S3_S3_fjLj128EEEEEEEvNS0_19ForwardKernelParamsE)
        /*2084*/ 	.word	0x000000fe


	//----- nvinfo : EIATTR_FRAME_SIZE
	.align		4
.L_1387:
        /*2088*/ 	.byte	0x04, 0x11
        /*208a*/ 	.short	(.L_1389 - .L_1388)
	.align		4
.L_1388:
        /*208c*/ 	.word	index@($__internal_8_$__cuda_sm20_rcp_rn_f32_slowpath)
        /*2090*/ 	.word	0x00000000


	//----- nvinfo : EIATTR_FRAME_SIZE
	.align		4
.L_1389:
        /*2094*/ 	.byte	0x04, 0x11
        /*2096*/ 	.short	(.L_1391 - .L_1390)
	.align		4
.L_1390:
        /*2098*/ 	.word	index@(_ZN18transformer_engine13normalization21ln_fwd_general_kernelINS0_13Kernel_traitsI6__halfS3_S3_fjLj2048ELj1ELj4ELj1ELj16ENS0_18Kernel_traits_baseILj2048ES3_S3_S3_fjLj128EEEEEEEvNS0_19ForwardKernelParamsE)
        /*209c*/ 	.word	0x00000000


	//----- nvinfo : EIATTR_REGCOUNT
	.align		4
.L_1391:
        /*20a0*/ 	.byte	0x04, 0x2f
        /*20a2*/ 	.short	(.L_1393 - .L_1392)
	.align		4
.L_1392:
        /*20a4*/ 	.word	index@(_ZN18transformer_engine13normalization21ln_fwd_general_kernelINS0_13Kernel_traitsIff6__halffjLj2048ELj1ELj4ELj1ELj16ENS0_18Kernel_traits_baseILj2048EffS3_fjLj128EEEEEEEvNS0_19ForwardKernelParamsE)
        /*20a8*/ 	.word	0x000000fe


	//----- nvinfo : EIATTR_FRAME_SIZE
	.align		4
.L_1393:
        /*20ac*/ 	.byte	0x04, 0x11
        /*20ae*/ 	.short	(.L_1395 - .L_1394)
	.align		4
.L_1394:
        /*20b0*/ 	.word	index@($__internal_7_$__cuda_sm20_rcp_rn_f32_slowpath)
        /*20b4*/ 	.word	0x00000000


	//----- nvinfo : EIATTR_FRAME_SIZE
	.align		4
.L_1395:
        /*20b8*/ 	.byte	0x04, 0x11
        /*20ba*/ 	.short	(.L_1397 - .L_1396)
	.align		4
.L_1396:
        /*20bc*/ 	.word	index@(_ZN18transformer_engine13normalization21ln_fwd_general_kernelINS0_13Kernel_traitsIff6__halffjLj2048ELj1ELj4ELj1ELj16ENS0_18Kernel_traits_baseILj2048EffS3_fjLj128EEEEEEEvNS0_19ForwardKernelParamsE)
        /*20c0*/ 	.word	0x00000000


	//----- nvinfo : EIATTR_REGCOUNT
	.align		4
.L_1397:
        /*20c4*/ 	.byte	0x04, 0x2f
        /*20c6*/ 	.short	(.L_1399 - .L_1398)
	.align		4
.L_1398:
        /*20c8*/ 	.word	index@(_ZN18transformer_engine13normalization21ln_fwd_general_kernelINS0_13Kernel_traitsI13__nv_bfloat16S3_S3_fjLj2048ELj1ELj4ELj1ELj16ENS0_18Kernel_traits_baseILj2048ES3_S3_S3_fjLj128EEEEEEEvNS0_19ForwardKernelParamsE)
        /*20cc*/ 	.word	0x000000fe


	//----- nvinfo : EIATTR_FRAME_SIZE
	.align		4
.L_1399:
        /*20d0*/ 	.byte	0x04, 0x11
        /*20d2*/ 	.short	(.L_1401 - .L_1400)
	.align		4
.L_1400:
        /*20d4*/ 	.word	index@($__internal_6_$__cuda_sm20_rcp_rn_f32_slowpath)
        /*20d8*/ 	.word	0x00000000


	//----- nvinfo : EIATTR_FRAME_SIZE
	.align		4
.L_1401:
        /*20dc*/ 	.byte	0x04, 0x11
        /*20de*/ 	.short	(.L_1403 - .L_1402)
	.align		4
.L_1402:
        /*20e0*/ 	.word	index@(_ZN18transformer_engine13normalization21ln_fwd_general_kernelINS0_13Kernel_traitsI13__nv_bfloat16S3_S3_fjLj2048ELj1ELj4ELj1ELj16ENS0_18Kernel_traits_baseILj2048ES3_S3_S3_fjLj128EEEEEEEvNS0_19ForwardKernelParamsE)
        /*20e4*/ 	.word	0x00000000


	//----- nvinfo : EIATTR_REGCOUNT
	.align		4
.L_1403:
        /*20e8*/ 	.byte	0x04, 0x2f
        /*20ea*/ 	.short	(.L_1405 - .L_1404)
	.align		4
.L_1404:
        /*20ec*/ 	.word	index@(_ZN18transformer_engine13normalization21ln_fwd_general_kernelINS0_13Kernel_traitsIff13__nv_bfloat16fjLj2048ELj1ELj4ELj1ELj16ENS0_18Kernel_traits_baseILj2048EffS3_fjLj128EEEEEEEvNS0_19ForwardKernelParamsE)
        /*20f0*/ 	.word	0x000000fe


	//----- nvinfo : EIATTR_FRAME_SIZE
	.align		4
.L_1405:
        /*20f4*/ 	.byte	0x04, 0x11
        /*20f6*/ 	.short	(.L_1407 - .L_1406)
	.align		4
.L_1406:
        /*20f8*/ 	.word	index@($__internal_5_$__cuda_sm20_rcp_rn_f32_slowpath)
        /*20fc*/ 	.word	0x00000000


	//----- nvinfo : EIATTR_FRAME_SIZE
	.align		4
.L_1407:
        /*2100*/ 	.byte	0x04, 0x11
        /*2102*/ 	.short	(.L_1409 - .L_1408)
	.align		4
.L_1408:
        /*2104*/ 	.word	index@(_ZN18transformer_engine13normalization21ln_fwd_general_kernelINS0_13Kernel_traitsIff13__nv_bfloat16fjLj2048ELj1ELj4ELj1ELj16ENS0_18Kernel_traits_baseILj2048EffS3_fjLj128EEEEEEEvNS0_19ForwardKernelParamsE)
        /*2108*/ 	.word	0x00000000


	//----- nvinfo : EIATTR_REGCOUNT
	.align		4
.L_1409:
        /*210c*/ 	.byte	0x04, 0x2f
        /*210e*/ 	.short	(.L_1411 - .L_1410)
	.align		4
.L_1410:
        /*2110*/ 	.word	index@(_ZN18transformer_engine13normalization21ln_fwd_general_kernelINS0_13Kernel_traitsIffffjLj8192ELj1ELj1ELj4ELj16ENS0_18Kernel_traits_baseILj8192EffffjLj128EEEEEEEvNS0_19ForwardKernelParamsE)
        /*2114*/ 	.word	0x000000ff


	//----- nvinfo : EIATTR_FRAME_SIZE
	.align		4
.L_1411:
        /*2118*/ 	.byte	0x04, 0x11
        /*211a*/ 	.short	(.L_1413 - .L_1412)
	.align		4
.L_1412:
        /*211c*/ 	.word	index@($__internal_4_$__cuda_sm20_rcp_rn_f32_slowpath)
        /*2120*/ 	.word	0x00000000


	//----- nvinfo : EIATTR_FRAME_SIZE
	.align		4
.L_1413:
        /*2124*/ 	.byte	0x04, 0x11
        /*2126*/ 	.short	(.L_1415 - .L_1414)
	.align		4
.L_1414:
        /*2128*/ 	.word	index@(_ZN18transformer_engine13normalization21ln_fwd_general_kernelINS0_13Kernel_traitsIffffjLj8192ELj1ELj1ELj4ELj16ENS0_18Kernel_traits_baseILj8192EffffjLj128EEEEEEEvNS0_19ForwardKernelParamsE)
        /*212c*/ 	.word	0x00000000


	//----- nvinfo : EIATTR_REGCOUNT
	.align		4
.L_1415:
        /*2130*/ 	.byte	0x04, 0x2f
        /*2132*/ 	.short	(.L_1417 - .L_1416)
	.align		4
.L_1416:
        /*2134*/ 	.word	index@(_ZN18transformer_engine13normalization21ln_fwd_general_kernelINS0_13Kernel_traitsI6__halfS3_S3_fjLj8192ELj1ELj1ELj4ELj16ENS0_18Kernel_traits_baseILj8192ES3_S3_S3_fjLj128EEEEEEEvNS0_19ForwardKernelParamsE)
        /*2138*/ 	.word	0x000000fe


	//----- nvinfo : EIATTR_FRAME_SIZE
	.align		4
.L_1417:
        /*213c*/ 	.byte	0x04, 0x11
        /*213e*/ 	.short	(.L_1419 - .L_1418)
	.align		4
.L_1418:
        /*2140*/ 	.word	index@($__internal_3_$__cuda_sm20_rcp_rn_f32_slowpath)
        /*2144*/ 	.word	0x00000000


	//----- nvinfo : EIATTR_FRAME_SIZE
	.align		4
.L_1419:
        /*2148*/ 	.byte	0x04, 0x11
        /*214a*/ 	.short	(.L_1421 - .L_1420)
	.align		4
.L_1420:
        /*214c*/ 	.word	index@(_ZN18transformer_engine13normalization21ln_fwd_general_kernelINS0_13Kernel_traitsI6__halfS3_S3_fjLj8192ELj1ELj1ELj4ELj16ENS0_18Kernel_traits_baseILj8192ES3_S3_S3_fjLj128EEEEEEEvNS0_19ForwardKernelParamsE)
        /*2150*/ 	.word	0x00000000


	//----- nvinfo : EIATTR_REGCOUNT
	.align		4
.L_1421:
        /*2154*/ 	.byte	0x04, 0x2f
        /*2156*/ 	.short	(.L_1423 - .L_1422)
	.align		4
.L_1422:
        /*2158*/ 	.word	index@(_ZN18transformer_engine13normalization21ln_fwd_general_kernelINS0_13Kernel_traitsIff6__halffjLj8192ELj1ELj1ELj4ELj16ENS0_18Kernel_traits_baseILj8192EffS3_fjLj128EEEEEEEvNS0_19ForwardKernelParamsE)
        /*215c*/ 	.word	0x000000ff


	//----- nvinfo : EIATTR_FRAME_SIZE
	.align		4
.L_1423:
        /*2160*/ 	.byte	0x04, 0x11
        /*2162*/ 	.short	(.L_1425 - .L_1424)
	.align		4
.L_1424:
        /*2164*/ 	.word	index@($__internal_2_$__cuda_sm20_rcp_rn_f32_slowpath)
        /*2168*/ 	.word	0x00000000


	//----- nvinfo : EIATTR_FRAME_SIZE
	.align		4
.L_1425:
        /*216c*/ 	.byte	0x04, 0x11
        /*216e*/ 	.short	(.L_1427 - .L_1426)
	.align		4
.L_1426:
        /*2170*/ 	.word	index@(_ZN18transformer_engine13normalization21ln_fwd_general_kernelINS0_13Kernel_traitsIff6__halffjLj8192ELj1ELj1ELj4ELj16ENS0_18Kernel_traits_baseILj8192EffS3_fjLj128EEEEEEEvNS0_19ForwardKernelParamsE)
        /*2174*/ 	.word	0x00000000


	//----- nvinfo : EIATTR_REGCOUNT
	.align		4
.L_1427:
        /*2178*/ 	.byte	0x04, 0x2f
        /*217a*/ 	.short	(.L_1429 - .L_1428)
	.align		4
.L_1428:
        /*217c*/ 	.word	index@(_ZN18transformer_engine13normalization21ln_fwd_general_kernelINS0_13Kernel_traitsI13__nv_bfloat16S3_S3_fjLj8192ELj1ELj1ELj4ELj16ENS0_18Kernel_traits_baseILj8192ES3_S3_S3_fjLj128EEEEEEEvNS0_19ForwardKernelParamsE)
        /*2180*/ 	.word	0x000000fe


	//----- nvinfo : EIATTR_FRAME_SIZE
	.align		4
.L_1429:
        /*2184*/ 	.byte	0x04, 0x11
        /*2186*/ 	.short	(.L_1431 - .L_1430)
	.align		4
.L_1430:
        /*2188*/ 	.word	index@($__internal_1_$__cuda_sm20_rcp_rn_f32_slowpath)
        /*218c*/ 	.word	0x00000000


	//----- nvinfo : EIATTR_FRAME_SIZE
	.align		4
.L_1431:
        /*2190*/ 	.byte	0x04, 0x11
        /*2192*/ 	.short	(.L_1433 - .L_1432)
	.align		4
.L_1432:
        /*2194*/ 	.word	index@(_ZN18transformer_engine13normalization21ln_fwd_general_kernelINS0_13Kernel_traitsI13__nv_bfloat16S3_S3_fjLj8192ELj1ELj1ELj4ELj16ENS0_18Kernel_traits_baseILj8192ES3_S3_S3_fjLj128EEEEEEEvNS0_19ForwardKernelParamsE)
        /*2198*/ 	.word	0x00000000


	//----- nvinfo : EIATTR_REGCOUNT
	.align		4
.L_1433:
        /*219c*/ 	.byte	0x04, 0x2f
        /*219e*/ 	.short	(.L_1435 - .L_1434)
	.align		4
.L_1434:
        /*21a0*/ 	.word	index@(_ZN18transformer_engine13normalization21ln_fwd_general_kernelINS0_13Kernel_traitsIff13__nv_bfloat16fjLj8192ELj1ELj1ELj4ELj16ENS0_18Kernel_traits_baseILj8192EffS3_fjLj128EEEEEEEvNS0_19ForwardKernelParamsE)
        /*21a4*/ 	.word	0x000000ff


	//----- nvinfo : EIATTR_FRAME_SIZE
	.align		4
.L_1435:
        /*21a8*/ 	.byte	0x04, 0x11
        /*21aa*/ 	.short	(.L_1437 - .L_1436)
	.align		4
.L_1436:
        /*21ac*/ 	.word	index@($__internal_0_$__cuda_sm20_rcp_rn_f32_slowpath)
        /*21b0*/ 	.word	0x00000000


	//----- nvinfo : EIATTR_FRAME_SIZE
	.align		4
.L_1437:
        /*21b4*/ 	.byte	0x04, 0x11
        /*21b6*/ 	.short	(.L_1439 - .L_1438)
	.align		4
.L_1438:
        /*21b8*/ 	.word	index@(_ZN18transformer_engine13normalization21ln_fwd_general_kernelINS0_13Kernel_traitsIff13__nv_bfloat16fjLj8192ELj1ELj1ELj4ELj16ENS0_18Kernel_traits_baseILj8192EffS3_fjLj128EEEEEEEvNS0_19ForwardKernelParamsE)
        /*21bc*/ 	.word	0x00000000


	//----- nvinfo : EIATTR_MIN_STACK_SIZE
	.align		4
.L_1439:
        /*21c0*/ 	.byte	0x04, 0x12
        /*21c2*/ 	.short	(.L_1441 - .L_1440)
	.align		4
.L_1440:
        /*21c4*/ 	.word	index@(_ZN18transformer_engine13normalization21ln_fwd_general_kernelINS0_13Kernel_traitsIff13__nv_bfloat16fjLj8192ELj1ELj1ELj4ELj16ENS0_18Kernel_traits_baseILj8192EffS3_fjLj128EEEEEEEvNS0_19ForwardKernelParamsE)
        /*21c8*/ 	.word	0x00000000


	//----- nvinfo : EIATTR_MIN_STACK_SIZE
	.align		4
.L_1441:
        /*21cc*/ 	.byte	0x04, 0x12
        /*21ce*/ 	.short	(.L_1443 - .L_1442)
	.align		4
.L_1442:
        /*21d0*/ 	.word	index@(_ZN18transformer_engine13normalization21ln_fwd_general_kernelINS0_13Kernel_traitsI13__nv_bfloat16S3_S3_fjLj8192ELj1ELj1ELj4ELj16ENS0_18Kernel_traits_baseILj8192ES3_S3_S3_fjLj128EEEEEEEvNS0_19ForwardKernelParamsE)
        /*21d4*/ 	.word	0x00000000


	//----- nvinfo : EIATTR_MIN_STACK_SIZE
	.align		4
.L_1443:
        /*21d8*/ 	.byte	0x04, 0x12
        /*21da*/ 	.short	(.L_1445 - .L_1444)
	.align		4
.L_1444:
        /*21dc*/ 	.word	index@(_ZN18transformer_engine13normalization21ln_fwd_general_kernelINS0_13Kernel_traitsIff6__halffjLj8192ELj1ELj1ELj4ELj16ENS0_18Kernel_traits_baseILj8192EffS3_fjLj128EEEEEEEvNS0_19ForwardKernelParamsE)
        /*21e0*/ 	.word	0x00000000


	//----- nvinfo : EIATTR_MIN_STACK_SIZE
	.align		4
.L_1445:
        /*21e4*/ 	.byte	0x04, 0x12
        /*21e6*/ 	.short	(.L_1447 - .L_1446)
	.align		4
.L_1446:
        /*21e8*/ 	.word	index@(_ZN18transformer_engine13normalization21ln_fwd_general_kernelINS0_13Kernel_traitsI6__halfS3_S3_fjLj8192ELj1ELj1ELj4ELj16ENS0_18Kernel_traits_baseILj8192ES3_S3_S3_fjLj128EEEEEEEvNS0_19ForwardKernelParamsE)
        /*21ec*/ 	.word	0x00000000


	//----- nvinfo : EIATTR_MIN_STACK_SIZE
	.align		4
.L_1447:
        /*21f0*/ 	.byte	0x04, 0x12
        /*21f2*/ 	.short	(.L_1449 - .L_1448)
	.align		4
.L_1448:
        /*21f4*/ 	.word	index@(_ZN18transformer_engine13normalization21ln_fwd_general_kernelINS0_13Kernel_traitsIffffjLj8192ELj1ELj1ELj4ELj16ENS0_18Kernel_traits_baseILj8192EffffjLj128EEEEEEEvNS0_19ForwardKernelParamsE)
        /*21f8*/ 	.word	0x00000000


	//----- nvinfo : EIATTR_MIN_STACK_SIZE
	.align		4
.L_1449:
        /*21fc*/ 	.byte	0x04, 0x12
        /*21fe*/ 	.short	(.L_1451 - .L_1450)
	.align		4
.L_1450:
        /*2200*/ 	.word	index@(_ZN18transformer_engine13normalization21ln_fwd_general_kernelINS0_13Kernel_traitsIff13__nv_bfloat16fjLj2048ELj1ELj4ELj1ELj16ENS0_18Kernel_traits_baseILj2048EffS3_fjLj128EEEEEEEvNS0_19ForwardKernelParamsE)
        /*2204*/ 	.word	0x00000000


	//----- nvinfo : EIATTR_MIN_STACK_SIZE
	.align		4
.L_1451:
        /*2208*/ 	.byte	0x04, 0x12
        /*220a*/ 	.short	(.L_1453 - .L_1452)
	.align		4
.L_1452:
        /*220c*/ 	.word	index@(_ZN18transformer_engine13normalization21ln_fwd_general_kernelINS0_13Kernel_traitsI13__nv_bfloat16S3_S3_fjLj2048ELj1ELj4ELj1ELj16ENS0_18Kernel_traits_baseILj2048ES3_S3_S3_fjLj128EEEEEEEvNS0_19ForwardKernelParamsE)
        /*2210*/ 	.word	0x00000000


	//----- nvinfo : EIATTR_MIN_STACK_SIZE
	.align		4
.L_1453:
        /*2214*/ 	.byte	0x04, 0x12
        /*2216*/ 	.short	(.L_1455 - .L_1454)
	.align		4
.L_1454:
        /*2218*/ 	.word	index@(_ZN18transformer_engine13normalization21ln_fwd_general_kernelINS0_13Kernel_traitsIff6__halffjLj2048ELj1ELj4ELj1ELj16ENS0_18Kernel_traits_baseILj2048EffS3_fjLj128EEEEEEEvNS0_19ForwardKernelParamsE)
        /*221c*/ 	.word	0x00000000


	//----- nvinfo : EIATTR_MIN_STACK_SIZE
	.align		4
.L_1455:
        /*2220*/ 	.byte	0x04, 0x12
        /*2222*/ 	.short	(.L_1457 - .L_1456)
	.align		4
.L_1456:
        /*2224*/ 	.word	index@(_ZN18transformer_engine13normalization21ln_fwd_general_kernelINS0_13Kernel_traitsI6__halfS3_S3_fjLj2048ELj1ELj4ELj1ELj16ENS0_18Kernel_traits_baseILj2048ES3_S3_S3_fjLj128EEEEEEEvNS0_19ForwardKernelParamsE)
        /*2228*/ 	.word	0x00000000


	//----- nvinfo : EIATTR_MIN_STACK_SIZE
	.align		4
.L_1457:
        /*222c*/ 	.byte	0x04, 0x12
        /*222e*/ 	.short	(.L_1459 - .L_1458)
	.align		4
.L_1458:
        /*2230*/ 	.word	index@(_ZN18transformer_engine13normalization21ln_fwd_general_kernelINS0_13Kernel_traitsIffffjLj2048ELj1ELj4ELj1ELj16ENS0_18Kernel_traits_baseILj2048EffffjLj128EEEEEEEvNS0_19ForwardKernelParamsE)
        /*2234*/ 	.word	0x00000000


	//----- nvinfo : EIATTR_MIN_STACK_SIZE
	.align		4
.L_1459:
        /*2238*/ 	.byte	0x04, 0x12
        /*223a*/ 	.short	(.L_1461 - .L_1460)
	.align		4
.L_1460:
        /*223c*/ 	.word	index@(_ZN18transformer_engine13normalization21ln_fwd_general_kernelINS0_13Kernel_traitsIff13__nv_bfloat16fjLj1024ELj1ELj4ELj1ELj16ENS0_18Kernel_traits_baseILj1024EffS3_fjLj128EEEEEEEvNS0_19ForwardKernelParamsE)
        /*2240*/ 	.word	0x00000000


	//----- nvinfo : EIATTR_MIN_STACK_SIZE
	.align		4
.L_1461:
        /*2244*/ 	.byte	0x04, 0x12
        /*2246*/ 	.short	(.L_1463 - .L_1462)
	.align		4
.L_1462:
        /*2248*/ 	.word	index@(_ZN18transformer_engine13normalization21ln_fwd_general_kernelINS0_13Kernel_traitsI13__nv_bfloat16S3_S3_fjLj1024ELj1ELj4ELj1ELj16ENS0_18Kernel_traits_baseILj1024ES3_S3_S3_fjLj128EEEEEEEvNS0_19ForwardKernelParamsE)
        /*224c*/ 	.word	0x00000000


	//----- nvinfo : EIATTR_MIN_STACK_SIZE
	.align		4
.L_1463:
        /*2250*/ 	.byte	0x04, 0x12
        /*2252*/ 	.short	(.L_1465 - .L_1464)
	.align		4
.L_1464:
        /*2254*/ 	.word	index@(_ZN18transformer_engine13normalization21ln_fwd_general_kernelINS0_13Kernel_traitsIff6__halffjLj1024ELj1ELj4ELj1ELj16ENS0_18Kernel_traits_baseILj1024EffS3_fjLj128EEEEEEEvNS0_19ForwardKernelParamsE)
        /*2258*/ 	.word	0x00000000


	//----- nvinfo : EIATTR_MIN_STACK_SIZE
	.align		4
.L_1465:
        /*225c*/ 	.byte	0x04, 0x12
        /*225e*/ 	.short	(.L_1467 - .L_1466)
	.align		4
.L_1466:
        /*2260*/ 	.word	index@(_ZN18transformer_engine13normalization21ln_fwd_general_kernelINS0_13Kernel_traitsI6__halfS3_S3_fjLj1024ELj1ELj4ELj1ELj16ENS0_18Kernel_traits_baseILj1024ES3_S3_S3_fjLj128EEEEEEEvNS0_19ForwardKernelParamsE)
        /*2264*/ 	.word	0x00000000


	//----- nvinfo : EIATTR_MIN_STACK_SIZE
	.align		4
.L_1467:
        /*2268*/ 	.byte	0x04, 0x12
        /*226a*/ 	.short	(.L_1469 - .L_1468)
	.align		4
.L_1468:
        /*226c*/ 	.word	index@(_ZN18transformer_engine13normalization21ln_fwd_general_kernelINS0_13Kernel_traitsIffffjLj1024ELj1ELj4ELj1ELj16ENS0_18Kernel_traits_baseILj1024EffffjLj128EEEEEEEvNS0_19ForwardKernelParamsE)
        /*2270*/ 	.word	0x00000000


	//----- nvinfo : EIATTR_MIN_STACK_SIZE
	.align		4
.L_1469:
        /*2274*/ 	.byte	0x04, 0x12
        /*2276*/ 	.short	(.L_1471 - .L_1470)
	.align		4
.L_1470:
        /*2278*/ 	.word	index@(_ZN18transformer_engine13normalization21ln_fwd_general_kernelINS0_13Kernel_traitsIff13__nv_bfloat16fjLj512ELj1ELj4ELj1ELj16ENS0_18Kernel_traits_baseILj512EffS3_fjLj128EEEEEEEvNS0_19ForwardKernelParamsE)
        /*227c*/ 	.word	0x00000000


	//----- nvinfo : EIATTR_MIN_STACK_SIZE
	.align		4
.L_1471:
        /*2280*/ 	.byte	0x04, 0x12
        /*2282*/ 	.short	(.L_1473 - .L_1472)
	.align		4
.L_1472:
        /*2284*/ 	.word	index@(_ZN18transformer_engine13normalization21ln_fwd_general_kernelINS0_13Kernel_traitsI13__nv_bfloat16S3_S3_fjLj512ELj1ELj4ELj1ELj16ENS0_18Kernel_traits_baseILj512ES3_S3_S3_fjLj128EEEEEEEvNS0_19ForwardKernelParamsE)
        /*2288*/ 	.word	0x00000000


	//----- nvinfo : EIATTR_MIN_STACK_SIZE
	.align		4
.L_1473:
        /*228c*/ 	.byte	0x04, 0x12
        /*228e*/ 	.short	(.L_1475 - .L_1474)
	.align		4
.L_1474:
        /*2290*/ 	.word	index@(_ZN18transformer_engine13normalization21ln_fwd_general_kernelINS0_13Kernel_traitsIff6__halffjLj512ELj1ELj4ELj1ELj16ENS0_18Kernel_traits_baseILj512EffS3_fjLj128EEEEEEEvNS0_19ForwardKernelParamsE)
        /*2294*/ 	.word	0x00000000


	//----- nvinfo : EIATTR_MIN_STACK_SIZE
	.align		4
.L_1475:
        /*2298*/ 	.byte	0x04, 0x12
        /*229a*/ 	.short	(.L_1477 - .L_1476)
	.align		4
.L_1476:
        /*229c*/ 	.word	index@(_ZN18transformer_engine13normalization21ln_fwd_general_kernelINS0_13Kernel_traitsI6__halfS3_S3_fjLj512ELj1ELj4ELj1ELj16ENS0_18Kernel_traits_baseILj512ES3_S3_S3_fjLj128EEEEEEEvNS0_19ForwardKernelParamsE)
        /*22a0*/ 	.word	0x00000000


	//----- nvinfo : EIATTR_MIN_STACK_SIZE
	.align		4
.L_1477:
        /*22a4*/ 	.byte	0x04, 0x12
        /*22a6*/ 	.short	(.L_1479 - .L_1478)
	.align		4
.L_1478:
        /*22a8*/ 	.word	index@(_ZN18transformer_engine13normalization21ln_fwd_general_kernelINS0_13Kernel_traitsIffffjLj512ELj1ELj4ELj1ELj16ENS0_18Kernel_traits_baseILj512EffffjLj128EEEEEEEvNS0_19ForwardKernelParamsE)
        /*22ac*/ 	.word	0x00000000


	//----- nvinfo : EIATTR_MIN_STACK_SIZE
	.align		4
.L_1479:
        /*22b0*/ 	.byte	0x04, 0x12
        /*22b2*/ 	.short	(.L_1481 - .L_1480)
	.align		4
.L_1480:
        /*22b4*/ 	.word	index@(_ZN18transformer_engine13normalization21ln_fwd_general_kernelINS0_13Kernel_traitsIff13__nv_bfloat16fjLj128ELj1ELj4ELj1ELj8ENS0_18Kernel_traits_baseILj128EffS3_fjLj128EEEEEEEvNS0_19ForwardKernelParamsE)
        /*22b8*/ 	.word	0x00000000


	//----- nvinfo : EIATTR_MIN_STACK_SIZE
	.align		4
.L_1481:
        /*22bc*/ 	.byte	0x04, 0x12
        /*22be*/ 	.short	(.L_1483 - .L_1482)
	.align		4
.L_1482:
        /*22c0*/ 	.word	index@(_ZN18transformer_engine13normalization21ln_fwd_general_kernelINS0_13Kernel_traitsI13__nv_bfloat16S3_S3_fjLj128ELj1ELj4ELj1ELj8ENS0_18Kernel_traits_baseILj128ES3_S3_S3_fjLj128EEEEEEEvNS0_19ForwardKernelParamsE)
        /*22c4*/ 	.word	0x00000000


	//----- nvinfo : EIATTR_MIN_STACK_SIZE
	.align		4
.L_1483:
        /*22c8*/ 	.byte	0x04, 0x12
        /*22ca*/ 	.short	(.L_1485 - .L_1484)
	.align		4
.L_1484:
        /*22cc*/ 	.word	index@(_ZN18transformer_engine13normalization21ln_fwd_general_kernelINS0_13Kernel_traitsIff6__halffjLj128ELj1ELj4ELj1ELj8ENS0_18Kernel_traits_baseILj128EffS3_fjLj128EEEEEEEvNS0_19ForwardKernelParamsE)
        /*22d0*/ 	.word	0x00000000


	//----- nvinfo : EIATTR_MIN_STACK_SIZE
	.align		4
.L_1485:
        /*22d4*/ 	.byte	0x04, 0x12
        /*22d6*/ 	.short	(.L_1487 - .L_1486)
	.align		4
.L_1486:
        /*22d8*/ 	.word	index@(_ZN18transformer_engine13normalization21ln_fwd_general_kernelINS0_13Kernel_traitsI6__halfS3_S3_fjLj128ELj1ELj4ELj1ELj8ENS0_18Kernel_traits_baseILj128ES3_S3_S3_fjLj128EEEEEEEvNS0_19ForwardKernelParamsE)
        /*22dc*/ 	.word	0x00000000


	//----- nvinfo : EIATTR_MIN_STACK_SIZE
	.align		4
.L_1487:
        /*22e0*/ 	.byte	0x04, 0x12
        /*22e2*/ 	.short	(.L_1489 - .L_1488)
	.align		4
.L_1488:
        /*22e4*/ 	.word	index@(_ZN18transformer_engine13normalization21ln_fwd_general_kernelINS0_13Kernel_traitsIffffjLj128ELj1ELj4ELj1ELj16ENS0_18Kernel_traits_baseILj128EffffjLj128EEEEEEEvNS0_19ForwardKernelParamsE)
        /*22e8*/ 	.word	0x00000000


	//----- nvinfo : EIATTR_MIN_STACK_SIZE
	.align		4
.L_1489:
        /*22ec*/ 	.byte	0x04, 0x12
        /*22ee*/ 	.short	(.L_1491 - .L_1490)
	.align		4
.L_1490:
        /*22f0*/ 	.word	index@(_ZN18transformer_engine13normalization21ln_fwd_general_kernelINS0_13Kernel_traitsIff13__nv_fp8_e4m3fjLj8192ELj1ELj1ELj4ELj16ENS0_18Kernel_traits_baseILj8192EffS3_fjLj128EEEEEEEvNS0_19ForwardKernelParamsE)
        /*22f4*/ 	.word	0x00000000


	//----- nvinfo : EIATTR_MIN_STACK_SIZE
	.align		4
.L_1491:
        /*22f8*/ 	.byte	0x04, 0x12
        /*22fa*/ 	.short	(.L_1493 - .L_1492)
	.align		4
.L_1492:
        /*22fc*/ 	.word	index@(_ZN18transformer_engine13normalization21ln_fwd_general_kernelINS0_13Kernel_traitsIff13__nv_fp8_e4m3fjLj2048ELj1ELj4ELj1ELj16ENS0_18Kernel_traits_baseILj2048EffS3_fjLj128EEEEEEEvNS0_19ForwardKernelParamsE)
        /*2300*/ 	.word	0x00000000


	//----- nvinfo : EIATTR_MIN_STACK_SIZE
	.align		4
.L_1493:
        /*2304*/ 	.byte	0x04, 0x12
        /*2306*/ 	.short	(.L_1495 - .L_1494)
	.align		4
.L_1494:
        /*2308*/ 	.word	index@(_ZN18transformer_engine13normalization21ln_fwd_general_kernelINS0_13Kernel_traitsIff13__nv_fp8_e4m3fjLj1024ELj1ELj4ELj1ELj16ENS0_18Kernel_traits_baseILj1024EffS3_fjLj128EEEEEEEvNS0_19ForwardKernelParamsE)
        /*230c*/ 	.word	0x00000000


	//----- nvinfo : EIATTR_MIN_STACK_SIZE
	.align		4
.L_1495:
        /*2310*/ 	.byte	0x04, 0x12
        /*2312*/ 	.short	(.L_1497 - .L_1496)
	.align		4
.L_1496:
        /*2314*/ 	.word	index@(_ZN18transformer_engine13normalization21ln_fwd_general_kernelINS0_13Kernel_traitsIff13__nv_fp8_e4m3fjLj512ELj1ELj4ELj1ELj16ENS0_18Kernel_traits_baseILj512EffS3_fjLj128EEEEEEEvNS0_19ForwardKernelParamsE)
        /*2318*/ 	.word	0x00000000


	//----- nvinfo : EIATTR_MIN_STACK_SIZE
	.align		4
.L_1497:
        /*231c*/ 	.byte	0x04, 0x12
        /*231e*/ 	.short	(.L_1499 - .L_1498)
	.align		4
.L_1498:
        /*2320*/ 	.word	index@(_ZN18transformer_engine13normalization21ln_fwd_general_kernelINS0_13Kernel_traitsIff13__nv_fp8_e4m3fjLj128ELj1ELj4ELj1ELj16ENS0_18Kernel_traits_baseILj128EffS3_fjLj128EEEEEEEvNS0_19ForwardKernelParamsE)
        /*2324*/ 	.word	0x00000000


	//----- nvinfo : EIATTR_MIN_STACK_SIZE
	.align		4
.L_1499:
        /*2328*/ 	.byte	0x04, 0x12
        /*232a*/ 	.short	(.L_1501 - .L_1500)
	.align		4
.L_1500:
        /*232c*/ 	.word	index@(_ZN18transformer_engine13normalization21ln_fwd_general_kernelINS0_13Kernel_traitsI6__halfS3_13__nv_fp8_e4m3fjLj8192ELj1ELj1ELj4ELj16ENS0_18Kernel_traits_baseILj8192ES3_S3_S4_fjLj128EEEEEEEvNS0_19ForwardKernelParamsE)
        /*2330*/ 	.word	0x00000000


	//----- nvinfo : EIATTR_MIN_STACK_SIZE
	.align		4
.L_1501:
        /*2334*/ 	.byte	0x04, 0x12
        /*2336*/ 	.short	(.L_1503 - .L_1502)
	.align		4
.L_1502:
        /*2338*/ 	.word	index@(_ZN18transformer_engine13normalization21ln_fwd_general_kernelINS0_13Kernel_traitsI6__halfS3_13__nv_fp8_e4m3fjLj2048ELj1ELj4ELj1ELj16ENS0_18Kernel_traits_baseILj2048ES3_S3_S4_fjLj128EEEEEEEvNS0_19ForwardKernelParamsE)
        /*233c*/ 	.word	0x00000000


	//----- nvinfo : EIATTR_MIN_STACK_SIZE
	.align		4
.L_1503:
        /*2340*/ 	.byte	0x04, 0x12
        /*2342*/ 	.short	(.L_1505 - .L_1504)
	.align		4
.L_1504:
        /*2344*/ 	.word	index@(_ZN18transformer_engine13normalization21ln_fwd_general_kernelINS0_13Kernel_traitsI6__halfS3_13__nv_fp8_e4m3fjLj1024ELj1ELj4ELj1ELj16ENS0_18Kernel_traits_baseILj1024ES3_S3_S4_fjLj128EEEEEEEvNS0_19ForwardKernelParamsE)
        /*2348*/ 	.word	0x00000000


	//----- nvinfo : EIATTR_MIN_STACK_SIZE
	.align		4
.L_1505:
        /*234c*/ 	.byte	0x04, 0x12
        /*234e*/ 	.short	(.L_1507 - .L_1506)
	.align		4
.L_1506:
        /*2350*/ 	.word	index@(_ZN18transformer_engine13normalization21ln_fwd_general_kernelINS0_13Kernel_traitsI6__halfS3_13__nv_fp8_e4m3fjLj512ELj1ELj4ELj1ELj16ENS0_18Kernel_traits_baseILj512ES3_S3_S4_fjLj128EEEEEEEvNS0_19ForwardKernelParamsE)
        /*2354*/ 	.word	0x00000000


	//----- nvinfo : EIATTR_MIN_STACK_SIZE
	.align		4
.L_1507:
        /*2358*/ 	.byte	0x04, 0x12
        /*235a*/ 	.short	(.L_1509 - .L_1508)
	.align		4
.L_1508:
        /*235c*/ 	.word	index@(_ZN18transformer_engine13normalization21ln_fwd_general_kernelINS0_13Kernel_traitsI6__halfS3_13__nv_fp8_e4m3fjLj128ELj1ELj4ELj1ELj8ENS0_18Kernel_traits_baseILj128ES3_S3_S4_fjLj128EEEEEEEvNS0_19ForwardKernelParamsE)
        /*2360*/ 	.word	0x00000000


	//----- nvinfo : EIATTR_MIN_STACK_SIZE
	.align		4
.L_1509:
        /*2364*/ 	.byte	0x04, 0x12
        /*2366*/ 	.short	(.L_1511 - .L_1510)
	.align		4
.L_1510:
        /*2368*/ 	.word	index@(_ZN18transformer_engine13normalization21ln_fwd_general_kernelINS0_13Kernel_traitsI13__nv_bfloat16S3_13__nv_fp8_e4m3fjLj8192ELj1ELj1ELj4ELj16ENS0_18Kernel_traits_baseILj8192ES3_S3_S4_fjLj128EEEEEEEvNS0_19ForwardKernelParamsE)
        /*236c*/ 	.word	0x00000000


	//----- nvinfo : EIATTR_MIN_STACK_SIZE
	.align		4
.L_1511:
        /*2370*/ 	.byte	0x04, 0x12
        /*2372*/ 	.short	(.L_1513 - .L_1512)
	.align		4
.L_1512:
        /*2374*/ 	.word	index@(_ZN18transformer_engine13normalization21ln_fwd_general_kernelINS0_13Kernel_traitsI13__nv_bfloat16S3_13__nv_fp8_e4m3fjLj2048ELj1ELj4ELj1ELj16ENS0_18Kernel_traits_baseILj2048ES3_S3_S4_fjLj128EEEEEEEvNS0_19ForwardKernelParamsE)
        /*2378*/ 	.word	0x00000000


	//----- nvinfo : EIATTR_MIN_STACK_SIZE
	.align		4
.L_1513:
        /*237c*/ 	.byte	0x04, 0x12
        /*237e*/ 	.short	(.L_1515 - .L_1514)
	.align		4
.L_1514:
        /*2380*/ 	.word	index@(_ZN18transformer_engine13normalization21ln_fwd_general_kernelINS0_13Kernel_traitsI13__nv_bfloat16S3_13__nv_fp8_e4m3fjLj1024ELj1ELj4ELj1ELj16ENS0_18Kernel_traits_baseILj1024ES3_S3_S4_fjLj128EEEEEEEvNS0_19ForwardKernelParamsE)
        /*2384*/ 	.word	0x00000000


	//----- nvinfo : EIATTR_MIN_STACK_SIZE
	.align		4
.L_1515:
        /*2388*/ 	.byte	0x04, 0x12
        /*238a*/ 	.short	(.L_1517 - .L_1516)
	.align		4
.L_1516:
        /*238c*/ 	.word	index@(_ZN18transformer_engine13normalization21ln_fwd_general_kernelINS0_13Kernel_traitsI13__nv_bfloat16S3_13__nv_fp8_e4m3fjLj512ELj1ELj4ELj1ELj16ENS0_18Kernel_traits_baseILj512ES3_S3_S4_fjLj128EEEEEEEvNS0_19ForwardKernelParamsE)
        /*2390*/ 	.word	0x00000000


	//----- nvinfo : EIATTR_MIN_STACK_SIZE
	.align		4
.L_1517:
        /*2394*/ 	.byte	0x04, 0x12
        /*2396*/ 	.short	(.L_1519 - .L_1518)
	.align		4
.L_1518:
        /*2398*/ 	.word	index@(_ZN18transformer_engine13normalization21ln_fwd_general_kernelINS0_13Kernel_traitsI13__nv_bfloat16S3_13__nv_fp8_e4m3fjLj128ELj1ELj4ELj1ELj8ENS0_18Kernel_traits_baseILj128ES3_S3_S4_fjLj128EEEEEEEvNS0_19ForwardKernelParamsE)
        /*239c*/ 	.word	0x00000000


	//----- nvinfo : EIATTR_MIN_STACK_SIZE
	.align		4
.L_1519:
        /*23a0*/ 	.byte	0x04, 0x12
        /*23a2*/ 	.short	(.L_1521 - .L_1520)
	.align		4
.L_1520:
        /*23a4*/ 	.word	index@(_ZN18transformer_engine13normalization19ln_fwd_tuned_kernelINS0_13Kernel_traitsIff13__nv_bfloat16fjLj65536ELj8ELj1ELj4ELj16ENS0_18Kernel_traits_baseILj65536EffS3_fjLj128EEEEEEEvNS0_19ForwardKernelParamsE)
        /*23a8*/ 	.word	0x00000000


	//----- nvinfo : EIATTR_MIN_STACK_SIZE
	.align		4
.L_1521:
        /*23ac*/ 	.byte	0x04, 0x12
        /*23ae*/ 	.short	(.L_1523 - .L_1522)
	.align		4
.L_1522:
        /*23b0*/ 	.word	index@(_ZN18transformer_engine13normalization19ln_fwd_tuned_kernelINS0_13Kernel_traitsI13__nv_bfloat16S3_S3_fjLj65536ELj8ELj1ELj4ELj16ENS0_18Kernel_traits_baseILj65536ES3_S3_S3_fjLj128EEEEEEEvNS0_19ForwardKernelParamsE)
        /*23b4*/ 	.word	0x00000000


	//----- nvinfo : EIATTR_MIN_STACK_SIZE
	.align		4
.L_1523:
        /*23b8*/ 	.byte	0x04, 0x12
        /*23ba*/ 	.short	(.L_1525 - .L_1524)
	.align		4
.L_1524:
        /*23bc*/ 	.word	index@(_ZN18transformer_engine13normalization19ln_fwd_tuned_kernelINS0_13Kernel_traitsIff6__halffjLj65536ELj8ELj1ELj4ELj16ENS0_18Kernel_traits_baseILj65536EffS3_fjLj128EEEEEEEvNS0_19ForwardKernelParamsE)
        /*23c0*/ 	.word	0x00000000


	//----- nvinfo : EIATTR_MIN_STACK_SIZE
	.align		4
.L_1525:
        /*23c4*/ 	.byte	0x04, 0x12
        /*23c6*/ 	.short	(.L_1527 - .L_1526)
	.align		4
.L_1526:
        /*23c8*/ 	.word	index@(_ZN18transformer_engine13normalization19ln_fwd_tuned_kernelINS0_13Kernel_traitsI6__halfS3_S3_fjLj65536ELj8ELj1ELj4ELj16ENS0_18Kernel_traits_baseILj65536ES3_S3_S3_fjLj128EEEEEEEvNS0_19ForwardKernelParamsE)
        /*23cc*/ 	.word	0x00000000


	//----- nvinfo : EIATTR_MIN_STACK_SIZE
	.align		4
.L_1527:
        /*23d0*/ 	.byte	0x04, 0x12
        /*23d2*/ 	.short	(.L_1529 - .L_1528)
	.align		4
.L_1528:
        /*23d4*/ 	.word	index@(_ZN18transformer_engine13normalization19ln_fwd_tuned_kernelINS0_13Kernel_traitsIffffjLj65536ELj8ELj1ELj4ELj16ENS0_18Kernel_traits_baseILj65536EffffjLj128EEEEEEEvNS0_19ForwardKernelParamsE)
        /*23d8*/ 	.word	0x00000000


	//----- nvinfo : EIATTR_MIN_STACK_SIZE
	.align		4
.L_1529:
        /*23dc*/ 	.byte	0x04, 0x12
        /*23de*/ 	.short	(.L_1531 - .L_1530)
	.align		4
.L_1530:
        /*23e0*/ 	.word	index@(_ZN18transformer_engine13normalization19ln_fwd_tuned_kernelINS0_13Kernel_traitsIff13__nv_bfloat16fjLj49152ELj4ELj1ELj4ELj16ENS0_18Kernel_traits_baseILj49152EffS3_fjLj128EEEEEEEvNS0_19ForwardKernelParamsE)
        /*23e4*/ 	.word	0x000000d8


	//----- nvinfo : EIATTR_MIN_STACK_SIZE
	.align		4
.L_1531:
        /*23e8*/ 	.byte	0x04, 0x12
        /*23ea*/ 	.short	(.L_1533 - .L_1532)
	.align		4
.L_1532:
        /*23ec*/ 	.word	index@(_ZN18transformer_engine13normalization19ln_fwd_tuned_kernelINS0_13Kernel_traitsI13__nv_bfloat16S3_S3_fjLj49152ELj4ELj1ELj4ELj16ENS0_18Kernel_traits_baseILj49152ES3_S3_S3_fjLj128EEEEEEEvNS0_19ForwardKernelParamsE)
        /*23f0*/ 	.word	0x000000a8


	//----- nvinfo : EIATTR_MIN_STACK_SIZE
	.align		4
.L_1533:
        /*23f4*/ 	.byte	0x04, 0x12
        /*23f6*/ 	.short	(.L_1535 - .L_1534)
	.align		4
.L_1534:
        /*23f8*/ 	.word	index@(_ZN18transformer_engine13normalization19ln_fwd_tuned_kernelINS0_13Kernel_traitsIff6__halffjLj49152ELj4ELj1ELj4ELj16ENS0_18Kernel_traits_baseILj49152EffS3_fjLj128EEEEEEEvNS0_19ForwardKernelParamsE)
        /*23fc*/ 	.word	0x000000d8


	//----- nvinfo : EIATTR_MIN_STACK_SIZE
	.align		4
.L_1535:
        /*2400*/ 	.byte	0x04, 0x12
        /*2402*/ 	.short	(.L_1537 - .L_1536)
	.align		4
.L_1536:
        /*2404*/ 	.word	index@(_ZN18transformer_engine13normalization19ln_fwd_tuned_kernelINS0_13Kernel_traitsI6__halfS3_S3_fjLj49152ELj4ELj1ELj4ELj16ENS0_18Kernel_traits_baseILj49152ES3_S3_S3_fjLj128EEEEEEEvNS0_19ForwardKernelParamsE)
        /*2408*/ 	.word	0x00000000


	//----- nvinfo : EIATTR_MIN_STACK_SIZE
	.align		4
.L_1537:
        /*240c*/ 	.byte	0x04, 0x12
        /*240e*/ 	.short	(.L_1539 - .L_1538)
	.align		4
.L_1538:
        /*2410*/ 	.word	index@(_ZN18transformer_engine13normalization19ln_fwd_tuned_kernelINS0_13Kernel_traitsIffffjLj49152ELj8ELj1ELj4ELj16ENS0_18Kernel_traits_baseILj49152EffffjLj128EEEEEEEvNS0_19ForwardKernelParamsE)
        /*2414*/ 	.word	0x00000000


	//----- nvinfo : EIATTR_MIN_STACK_SIZE
	.align		4
.L_1539:
        /*2418*/ 	.byte	0x04, 0x12
        /*241a*/ 	.short	(.L_1541 - .L_1540)
	.align		4
.L_1540:
        /*241c*/ 	.word	index@(_ZN18transformer_engine13normalization19ln_fwd_tuned_kernelINS0_13Kernel_traitsIff13__nv_bfloat16fjLj40960ELj4ELj1ELj4ELj16ENS0_18Kernel_traits_baseILj40960EffS3_fjLj128EEEEEEEvNS0_19ForwardKernelParamsE)
        /*2420*/ 	.word	0x00000018


	//----- nvinfo : EIATTR_MIN_STACK_SIZE
	.align		4
.L_1541:
        /*2424*/ 	.byte	0x04, 0x12
        /*2426*/ 	.short	(.L_1543 - .L_1542)
	.align		4
.L_1542:
        /*2428*/ 	.word	index@(_ZN18transformer_engine13normalization19ln_fwd_tuned_kernelINS0_13Kernel_traitsI13__nv_bfloat16S3_S3_fjLj40960ELj4ELj1ELj4ELj16ENS0_18Kernel_traits_baseILj40960ES3_S3_S3_fjLj128EEEEEEEvNS0_19ForwardKernelParamsE)
        /*242c*/ 	.word	0x00000000


	//----- nvinfo : EIATTR_MIN_STACK_SIZE
	.align		4
.L_1543:
        /*2430*/ 	.byte	0x04, 0x12
        /*2432*/ 	.short	(.L_1545 - .L_1544)
	.align		4
.L_1544:
        /*2434*/ 	.word	index@(_ZN18transformer_engine13normalization19ln_fwd_tuned_kernelINS0_13Kernel_traitsIff6__halffjLj40960ELj4ELj1ELj4ELj16ENS0_18Kernel_traits_baseILj40960EffS3_fjLj128EEEEEEEvNS0_19ForwardKernelParamsE)
        /*2438*/ 	.word	0x00000018


	//----- nvinfo : EIATTR_MIN_STACK_SIZE
	.align		4
.L_1545:
        /*243c*/ 	.byte	0x04, 0x12
        /*243e*/ 	.short	(.L_1547 - .L_1546)
	.align		4
.L_1546:
        /*2440*/ 	.word	index@(_ZN18transformer_engine13normalization19ln_fwd_tuned_kernelINS0_13Kernel_traitsI6__halfS3_S3_fjLj40960ELj4ELj1ELj4ELj16ENS0_18Kernel_traits_baseILj40960ES3_S3_S3_fjLj128EEEEEEEvNS0_19ForwardKernelParamsE)
        /*2444*/ 	.word	0x00000000


	//----- nvinfo : EIATTR_MIN_STACK_SIZE
	.align		4
.L_1547:
        /*2448*/ 	.byte	0x04, 0x12
        /*244a*/ 	.short	(.L_1549 - .L_1548)
	.align		4
.L_1548:
        /*244c*/ 	.word	index@(_ZN18transformer_engine13normalization19ln_fwd_tuned_kernelINS0_13Kernel_traitsIffffjLj40960ELj4ELj1ELj4ELj16ENS0_18Kernel_traits_baseILj40960EffffjLj128EEEEEEEvNS0_19ForwardKernelParamsE)
        /*2450*/ 	.word	0x00000010


	//----- nvinfo : EIATTR_MIN_STACK_SIZE
	.align		4
.L_1549:
        /*2454*/ 	.byte	0x04, 0x12
        /*2456*/ 	.short	(.L_1551 - .L_1550)
	.align		4
.L_1550:
        /*2458*/ 	.word	index@(_ZN18transformer_engine13normalization19ln_fwd_tuned_kernelINS0_13Kernel_traitsIff13__nv_bfloat16fjLj32768ELj4ELj1ELj4ELj16ENS0_18Kernel_traits_baseILj32768EffS3_fjLj128EEEEEEEvNS0_19ForwardKernelParamsE)
        /*245c*/ 	.word	0x00000000


	//----- nvinfo : EIATTR_MIN_STACK_SIZE
	.align		4
.L_1551:
        /*2460*/ 	.byte	0x04, 0x12
        /*2462*/ 	.short	(.L_1553 - .L_1552)
	.align		4
.L_1552:
        /*2464*/ 	.word	index@(_ZN18transformer_engine13normalization19ln_fwd_tuned_kernelINS0_13Kernel_traitsI13__nv_bfloat16S3_S3_fjLj32768ELj4ELj1ELj4ELj16ENS0_18Kernel_traits_baseILj32768ES3_S3_S3_fjLj128EEEEEEEvNS0_19ForwardKernelParamsE)
        /*2468*/ 	.word	0x00000000


	//----- nvinfo : EIATTR_MIN_STACK_SIZE
	.align		4
.L_1553:
        /*246c*/ 	.byte	0x04, 0x12
        /*246e*/ 	.short	(.L_1555 - .L_1554)
	.align		4
.L_1554:
        /*2470*/ 	.word	index@(_ZN18transformer_engine13normalization19ln_fwd_tuned_kernelINS0_13Kernel_traitsIff6__halffjLj32768ELj4ELj1ELj4ELj16ENS0_18Kernel_traits_baseILj32768EffS3_fjLj128EEEEEEEvNS0_19ForwardKernelParamsE)
        /*2474*/ 	.word	0x00000000


	//----- nvinfo : EIATTR_MIN_STACK_SIZE
	.align		4
.L_1555:
        /*2478*/ 	.byte	0x04, 0x12
        /*247a*/ 	.short	(.L_1557 - .L_1556)
	.align		4
.L_1556:
        /*247c*/ 	.word	index@(_ZN18transformer_engine13normalization19ln_fwd_tuned_kernelINS0_13Kernel_traitsI6__halfS3_S3_fjLj32768ELj4ELj1ELj4ELj16ENS0_18Kernel_traits_baseILj32768ES3_S3_S3_fjLj128EEEEEEEvNS0_19ForwardKernelParamsE)
        /*2480*/ 	.word	0x00000000


	//----- nvinfo : EIATTR_MIN_STACK_SIZE
	.align		4
.L_1557:
        /*2484*/ 	.byte	0x04, 0x12
        /*2486*/ 	.short	(.L_1559 - .L_1558)
	.align		4
.L_1558:
        /*2488*/ 	.word	index@(_ZN18transformer_engine13normalization19ln_fwd_tuned_kernelINS0_13Kernel_traitsIffffjLj32768ELj4ELj1ELj4ELj16ENS0_18Kernel_traits_baseILj32768EffffjLj128EEEEEEEvNS0_19ForwardKernelParamsE)
        /*248c*/ 	.word	0x00000000


	//----- nvinfo : EIATTR_MIN_STACK_SIZE
	.align		4
.L_1559:
        /*2490*/ 	.byte	0x04, 0x12
        /*2492*/ 	.short	(.L_1561 - .L_1560)
	.align		4
.L_1560:
        /*2494*/ 	.word	index@(_ZN18transformer_engine13normalization19ln_fwd_tuned_kernelINS0_13Kernel_traitsIff13__nv_bfloat16fjLj30720ELj4ELj1ELj4ELj4ENS0_18Kernel_traits_baseILj30720EffS3_fjLj128EEEEEEEvNS0_19ForwardKernelParamsE)
        /*2498*/ 	.word	0x00000000


	//----- nvinfo : EIATTR_MIN_STACK_SIZE
	.align		4
.L_1561:
        /*249c*/ 	.byte	0x04, 0x12
        /*249e*/ 	.short	(.L_1563 - .L_1562)
	.align		4
.L_1562:
        /*24a0*/ 	.word	index@(_ZN18transformer_engine13normalization19ln_fwd_tuned_kernelINS0_13Kernel_traitsI13__nv_bfloat16S3_S3_fjLj30720ELj4ELj1ELj4ELj4ENS0_18Kernel_traits_baseILj30720ES3_S3_S3_fjLj128EEEEEEEvNS0_19ForwardKernelParamsE)
        /*24a4*/ 	.word	0x00000000


	//----- nvinfo : EIATTR_MIN_STACK_SIZE
	.align		4
.L_1563:
        /*24a8*/ 	.byte	0x04, 0x12
        /*24aa*/ 	.short	(.L_1565 - .L_1564)
	.align		4
.L_1564:
        /*24ac*/ 	.word	index@(_ZN18transformer_engine13normalization19ln_fwd_tuned_kernelINS0_13Kernel_traitsIff6__halffjLj30720ELj4ELj1ELj4ELj4ENS0_18Kernel_traits_baseILj30720EffS3_fjLj128EEEEEEEvNS0_19ForwardKernelParamsE)
        /*24b0*/ 	.word	0x00000000


	//----- nvinfo : EIATTR_MIN_STACK_SIZE
	.align		4
.L_1565:
        /*24b4*/ 	.byte	0x04, 0x12
        /*24b6*/ 	.short	(.L_1567 - .L_1566)
	.align		4
.L_1566:
        /*24b8*/ 	.word	index@(_ZN18transformer_engine13normalization19ln_fwd_tuned_kernelINS0_13Kernel_traitsI6__halfS3_S3_fjLj30720ELj4ELj1ELj4ELj4ENS0_18Kernel_traits_baseILj30720ES3_S3_S3_fjLj128EEEEEEEvNS0_19ForwardKernelParamsE)
        /*24bc*/ 	.word	0x00000000


	//----- nvinfo : EIATTR_MIN_STACK_SIZE
	.align		4
.L_1567:
        /*24c0*/ 	.byte	0x04, 0x12
        /*24c2*/ 	.short	(.L_1569 - .L_1568)
	.align		4
.L_1568:
        /*24c4*/ 	.word	index@(_ZN18transformer_engine13normalization19ln_fwd_tuned_kernelINS0_13Kernel_traitsIffffjLj30720ELj4ELj1ELj4ELj4ENS0_18Kernel_traits_baseILj30720EffffjLj128EEEEEEEvNS0_19ForwardKernelParamsE)
        /*24c8*/ 	.word	0x00000000


	//----- nvinfo : EIATTR_MIN_STACK_SIZE
	.align		4
.L_1569:
        /*24cc*/ 	.byte	0x04, 0x12
        /*24ce*/ 	.short	(.L_1571 - .L_1570)
	.align		4
.L_1570:
        /*24d0*/ 	.word	index@(_ZN18transformer_engine13normalization19ln_fwd_tuned_kernelINS0_13Kernel_traitsIff13__nv_bfloat16fjLj25600ELj4ELj1ELj4ELj4ENS0_18Kernel_traits_baseILj25600EffS3_fjLj128EEEEEEEvNS0_19ForwardKernelParamsE)
        /*24d4*/ 	.word	0x00000000


	//----- nvinfo : EIATTR_MIN_STACK_SIZE
	.align		4
.L_1571:
        /*24d8*/ 	.byte	0x04, 0x12
        /*24da*/ 	.short	(.L_1573 - .L_1572)
	.align		4
.L_1572:
        /*24dc*/ 	.word	index@(_ZN18transformer_engine13normalization19ln_fwd_tuned_kernelINS0_13Kernel_traitsI13__nv_bfloat16S3_S3_fjLj25600ELj2ELj1ELj4ELj8ENS0_18Kernel_traits_baseILj25600ES3_S3_S3_fjLj128EEEEEEEvNS0_19ForwardKernelParamsE)
        /*24e0*/ 	.word	0x000000e0


	//----- nvinfo : EIATTR_MIN_STACK_SIZE
	.align		4
.L_1573:
        /*24e4*/ 	.byte	0x04, 0x12
        /*24e6*/ 	.short	(.L_1575 - .L_1574)
	.align		4
.L_1574:
        /*24e8*/ 	.word	index@(_ZN18transformer_engine13normalization19ln_fwd_tuned_kernelINS0_13Kernel_traitsIff6__halffjLj25600ELj4ELj1ELj4ELj4ENS0_18Kernel_traits_baseILj25600EffS3_fjLj128EEEEEEEvNS0_19ForwardKernelParamsE)
        /*24ec*/ 	.word	0x00000000


	//----- nvinfo : EIATTR_MIN_STACK_SIZE
	.align		4
.L_1575:
        /*24f0*/ 	.byte	0x04, 0x12
        /*24f2*/ 	.short	(.L_1577 - .L_1576)
	.align		4
.L_1576:
        /*24f4*/ 	.word	index@(_ZN18transformer_engine13normalization19ln_fwd_tuned_kernelINS0_13Kernel_traitsI6__halfS3_S3_fjLj25600ELj2ELj1ELj4ELj8ENS0_18Kernel_traits_baseILj25600ES3_S3_S3_fjLj128EEEEEEEvNS0_19ForwardKernelParamsE)
        /*24f8*/ 	.word	0x00000028


	//----- nvinfo : EIATTR_MIN_STACK_SIZE
	.align		4
.L_1577:
        /*24fc*/ 	.byte	0x04, 0x12
        /*24fe*/ 	.short	(.L_1579 - .L_1578)
	.align		4
.L_1578:
        /*2500*/ 	.word	index@(_ZN18transformer_engine13normalization19ln_fwd_tuned_kernelINS0_13Kernel_traitsIffffjLj25600ELj4ELj1ELj4ELj4ENS0_18Kernel_traits_baseILj25600EffffjLj128EEEEEEEvNS0_19ForwardKernelParamsE)
        /*2504*/ 	.word	0x00000000


	//----- nvinfo : EIATTR_MIN_STACK_SIZE
	.align		4
.L_1579:
        /*2508*/ 	.byte	0x04, 0x12
        /*250a*/ 	.short	(.L_1581 - .L_1580)
	.align		4
.L_1580:
        /*250c*/ 	.word	index@(_ZN18transformer_engine13normalization19ln_fwd_tuned_kernelINS0_13Kernel_traitsIff13__nv_bfloat16fjLj24576ELj2ELj1ELj4ELj16ENS0_18Kernel_traits_baseILj24576EffS3_fjLj128EEEEEEEvNS0_19ForwardKernelParamsE)
        /*2510*/ 	.word	0x000000d0


	//----- nvinfo : EIATTR_MIN_STACK_SIZE
	.align		4
.L_1581:
        /*2514*/ 	.byte	0x04, 0x12
        /*2516*/ 	.short	(.L_1583 - .L_1582)
	.align		4
.L_1582:
        /*2518*/ 	.word	index@(_ZN18transformer_engine13normalization19ln_fwd_tuned_kernelINS0_13Kernel_traitsI13__nv_bfloat16S3_S3_fjLj24576ELj2ELj1ELj4ELj16ENS0_18Kernel_traits_baseILj24576ES3_S3_S3_fjLj128EEEEEEEvNS0_19ForwardKernelParamsE)
        /*251c*/ 	.word	0x000000a8


	//----- nvinfo : EIATTR_MIN_STACK_SIZE
	.align		4
.L_1583:
        /*2520*/ 	.byte	0x04, 0x12
        /*2522*/ 	.short	(.L_1585 - .L_1584)
	.align		4
.L_1584:
        /*2524*/ 	.word	index@(_ZN18transformer_engine13normalization19ln_fwd_tuned_kernelINS0_13Kernel_traitsIff6__halffjLj24576ELj2ELj1ELj4ELj16ENS0_18Kernel_traits_baseILj24576EffS3_fjLj128EEEEEEEvNS0_19ForwardKernelParamsE)
        /*2528*/ 	.word	0x000000d0


	//----- nvinfo : EIATTR_MIN_STACK_SIZE
	.align		4
.L_1585:
        /*252c*/ 	.byte	0x04, 0x12
        /*252e*/ 	.short	(.L_1587 - .L_1586)
	.align		4
.L_1586:
        /*2530*/ 	.word	index@(_ZN18transformer_engine13normalization19ln_fwd_tuned_kernelINS0_13Kernel_traitsI6__halfS3_S3_fjLj24576ELj2ELj1ELj4ELj16ENS0_18Kernel_traits_baseILj24576ES3_S3_S3_fjLj128EEEEEEEvNS0_19ForwardKernelParamsE)
        /*2534*/ 	.word	0x00000000


	//----- nvinfo : EIATTR_MIN_STACK_SIZE
	.align		4
.L_1587:
        /*2538*/ 	.byte	0x04, 0x12
        /*253a*/ 	.short	(.L_1589 - .L_1588)
	.align		4
.L_1588:
        /*253c*/ 	.word	index@(_ZN18transformer_engine13normalization19ln_fwd_tuned_kernelINS0_13Kernel_traitsIffffjLj24576ELj4ELj1ELj4ELj16ENS0_18Kernel_traits_baseILj24576EffffjLj128EEEEEEEvNS0_19ForwardKernelParamsE)
        /*2540*/ 	.word	0x00000000


	//----- nvinfo : EIATTR_MIN_STACK_SIZE
	.align		4
.L_1589:
        /*2544*/ 	.byte	0x04, 0x12
        /*2546*/ 	.short	(.L_1591 - .L_1590)
	.align		4
.L_1590:
        /*2548*/ 	.word	index@(_ZN18transformer_engine13normalization19ln_fwd_tuned_kernelINS0_13Kernel_traitsIff13__nv_bfloat16fjLj20480ELj2ELj1ELj4ELj16ENS0_18Kernel_traits_baseILj20480EffS3_fjLj128EEEEEEEvNS0_19ForwardKernelParamsE)
        /*254c*/ 	.word	0x00000010


	//----- nvinfo : EIATTR_MIN_STACK_SIZE
	.align		4
.L_1591:
        /*2550*/ 	.byte	0x04, 0x12
        /*2552*/ 	.short	(.L_1593 - .L_1592)
	.align		4
.L_1592:
        /*2554*/ 	.word	index@(_ZN18transformer_engine13normalization19ln_fwd_tuned_kernelINS0_13Kernel_traitsI13__nv_bfloat16S3_S3_fjLj20480ELj2ELj1ELj4ELj16ENS0_18Kernel_traits_baseILj20480ES3_S3_S3_fjLj128EEEEEEEvNS0_19ForwardKernelParamsE)
        /*2558*/ 	.word	0x00000000


	//----- nvinfo : EIATTR_MIN_STACK_SIZE
	.align		4
.L_1593:
        /*255c*/ 	.byte	0x04, 0x12
        /*255e*/ 	.short	(.L_1595 - .L_1594)
	.align		4
.L_1594:
        /*2560*/ 	.word	index@(_ZN18transformer_engine13normalization19ln_fwd_tuned_kernelINS0_13Kernel_traitsIff6__halffjLj20480ELj2ELj1ELj4ELj16ENS0_18Kernel_traits_baseILj20480EffS3_fjLj128EEEEEEEvNS0_19ForwardKernelParamsE)
        /*2564*/ 	.word	0x00000010


	//----- nvinfo : EIATTR_MIN_STACK_SIZE
	.align		4
.L_1595:
        /*2568*/ 	.byte	0x04, 0x12
        /*256a*/ 	.short	(.L_1597 - .L_1596)
	.align		4
.L_1596:
        /*256c*/ 	.word	index@(_ZN18transformer_engine13normalization19ln_fwd_tuned_kernelINS0_13Kernel_traitsI6__halfS3_S3_fjLj20480ELj2ELj1ELj4ELj16ENS0_18Kernel_traits_baseILj20480ES3_S3_S3_fjLj128EEEEEEEvNS0_19ForwardKernelParamsE)
        /*2570*/ 	.word	0x00000000


	//----- nvinfo : EIATTR_MIN_STACK_SIZE
	.align		4
.L_1597:
        /*2574*/ 	.byte	0x04, 0x12
        /*2576*/ 	.short	(.L_1599 - .L_1598)
	.align		4
.L_1598:
        /*2578*/ 	.word	index@(_ZN18transformer_engine13normalization19ln_fwd_tuned_kernelINS0_13Kernel_traitsIffffjLj20480ELj2ELj1ELj4ELj16ENS0_18Kernel_traits_baseILj20480EffffjLj128EEEEEEEvNS0_19ForwardKernelParamsE)
        /*257c*/ 	.word	0x00000010


	//----- nvinfo : EIATTR_MIN_STACK_SIZE
	.align		4
.L_1599:
        /*2580*/ 	.byte	0x04, 0x12
        /*2582*/ 	.short	(.L_1601 - .L_1600)
	.align		4
.L_1600:
        /*2584*/ 	.word	index@(_ZN18transformer_engine13normalization19ln_fwd_tuned_kernelINS0_13Kernel_traitsIff13__nv_bfloat16fjLj18432ELj4ELj1ELj4ELj16ENS0_18Kernel_traits_baseILj18432EffS3_fjLj128EEEEEEEvNS0_19ForwardKernelParamsE)
        /*2588*/ 	.word	0x00000000


	//----- nvinfo : EIATTR_MIN_STACK_SIZE
	.align		4
.L_1601:
        /*258c*/ 	.byte	0x04, 0x12
        /*258e*/ 	.short	(.L_1603 - .L_1602)
	.align		4
.L_1602:
        /*2590*/ 	.word	index@(_ZN18transformer_engine13normalization19ln_fwd_tuned_kernelINS0_13Kernel_traitsI13__nv_bfloat16S3_S3_fjLj18432ELj2ELj1ELj4ELj16ENS0_18Kernel_traits_baseILj18432ES3_S3_S3_fjLj128EEEEEEEvNS0_19ForwardKernelParamsE)
        /*2594*/ 	.word	0x00000000


	//----- nvinfo : EIATTR_MIN_STACK_SIZE
	.align		4
.L_1603:
        /*2598*/ 	.byte	0x04, 0x12
        /*259a*/ 	.short	(.L_1605 - .L_1604)
	.align		4
.L_1604:
        /*259c*/ 	.word	index@(_ZN18transformer_engine13normalization19ln_fwd_tuned_kernelINS0_13Kernel_traitsIff6__halffjLj18432ELj2ELj1ELj4ELj16ENS0_18Kernel_traits_baseILj18432EffS3_fjLj128EEEEEEEvNS0_19ForwardKernelParamsE)
        /*25a0*/ 	.word	0x00000000


	//----- nvinfo : EIATTR_MIN_STACK_SIZE
	.align		4
.L_1605:
        /*25a4*/ 	.byte	0x04, 0x12
        /*25a6*/ 	.short	(.L_1607 - .L_1606)
	.align		4
.L_1606:
        /*25a8*/ 	.word	index@(_ZN18transformer_engine13normalization19ln_fwd_tuned_kernelINS0_13Kernel_traitsI6__halfS3_S3_fjLj18432ELj2ELj1ELj4ELj16ENS0_18Kernel_traits_baseILj18432ES3_S3_S3_fjLj128EEEEEEEvNS0_19ForwardKernelParamsE)
        /*25ac*/ 	.word	0x00000000


	//----- nvinfo : EIATTR_MIN_STACK_SIZE
	.align		4
.L_1607:
        /*25b0*/ 	.byte	0x04, 0x12
        /*25b2*/ 	.short	(.L_1609 - .L_1608)
	.align		4
.L_1608:
        /*25b4*/ 	.word	index@(_ZN18transformer_engine13normalization19ln_fwd_tuned_kernelINS0_13Kernel_traitsIffffjLj18432ELj4ELj1ELj4ELj16ENS0_18Kernel_traits_baseILj18432EffffjLj128EEEEEEEvNS0_19ForwardKernelParamsE)
        /*25b8*/ 	.word	0x00000000


	//----- nvinfo : EIATTR_MIN_STACK_SIZE
	.align		4
.L_1609:
        /*25bc*/ 	.byte	0x04, 0x12
        /*25be*/ 	.short	(.L_1611 - .L_1610)
	.align		4
.L_1610:
        /*25c0*/ 	.word	index@(_ZN18transformer_engine13normalization19ln_fwd_tuned_kernelINS0_13Kernel_traitsIff13__nv_bfloat16fjLj16384ELj2ELj1ELj4ELj16ENS0_18Kernel_traits_baseILj16384EffS3_fjLj128EEEEEEEvNS0_19ForwardKernelParamsE)
        /*25c4*/ 	.word	0x00000000


	//----- nvinfo : EIATTR_MIN_STACK_SIZE
	.align		4
.L_1611:
        /*25c8*/ 	.byte	0x04, 0x12
        /*25ca*/ 	.short	(.L_1613 - .L_1612)
	.align		4
.L_1612:
        /*25cc*/ 	.word	index@(_ZN18transformer_engine13normalization19ln_fwd_tuned_kernelINS0_13Kernel_traitsI13__nv_bfloat16S3_S3_fjLj16384ELj2ELj1ELj4ELj16ENS0_18Kernel_traits_baseILj16384ES3_S3_S3_fjLj128EEEEEEEvNS0_19ForwardKernelParamsE)
        /*25d0*/ 	.word	0x00000000


	//----- nvinfo : EIATTR_MIN_STACK_SIZE
	.align		4
.L_1613:
        /*25d4*/ 	.byte	0x04, 0x12
        /*25d6*/ 	.short	(.L_1615 - .L_1614)
	.align		4
.L_1614:
        /*25d8*/ 	.word	index@(_ZN18transformer_engine13normalization19ln_fwd_tuned_kernelINS0_13Kernel_traitsIff6__halffjLj16384ELj2ELj1ELj4ELj16ENS0_18Kernel_traits_baseILj16384EffS3_fjLj128EEEEEEEvNS0_19ForwardKernelParamsE)
        /*25dc*/ 	.word	0x00000000


	//----- nvinfo : EIATTR_MIN_STACK_SIZE
	.align		4
.L_1615:
        /*25e0*/ 	.byte	0x04, 0x12
        /*25e2*/ 	.short	(.L_1617 - .L_1616)
	.align		4
.L_1616:
        /*25e4*/ 	.word	index@(_ZN18transformer_engine13normalization19ln_fwd_tuned_kernelINS0_13Kernel_traitsI6__halfS3_S3_fjLj16384ELj2ELj1ELj4ELj16ENS0_18Kernel_traits_baseILj16384ES3_S3_S3_fjLj128EEEEEEEvNS0_19ForwardKernelParamsE)
        /*25e8*/ 	.word	0x00000000


	//----- nvinfo : EIATTR_MIN_STACK_SIZE
	.align		4
.L_1617:
        /*25ec*/ 	.byte	0x04, 0x12
        /*25ee*/ 	.short	(.L_1619 - .L_1618)
	.align		4
.L_1618:
        /*25f0*/ 	.word	index@(_ZN18transformer_engine13normalization19ln_fwd_tuned_kernelINS0_13Kernel_traitsIffffjLj16384ELj2ELj1ELj4ELj16ENS0_18Kernel_traits_baseILj16384EffffjLj128EEEEEEEvNS0_19ForwardKernelParamsE)
        /*25f4*/ 	.word	0x00000000


	//----- nvinfo : EIATTR_MIN_STACK_SIZE
	.align		4
.L_1619:
        /*25f8*/ 	.byte	0x04, 0x12
        /*25fa*/ 	.short	(.L_1621 - .L_1620)
	.align		4
.L_1620:
        /*25fc*/ 	.word	index@(_ZN18transformer_engine13normalization19ln_fwd_tuned_kernelINS0_13Kernel_traitsIff13__nv_bfloat16fjLj15360ELj2ELj1ELj4ELj8ENS0_18Kernel_traits_baseILj15360EffS3_fjLj128EEEEEEEvNS0_19ForwardKernelParamsE)
        /*2600*/ 	.word	0x00000000


	//----- nvinfo : EIATTR_MIN_STACK_SIZE
	.align		4
.L_1621:
        /*2604*/ 	.byte	0x04, 0x12
        /*2606*/ 	.short	(.L_1623 - .L_1622)
	.align		4
.L_1622:
        /*2608*/ 	.word	index@(_ZN18transformer_engine13normalization19ln_fwd_tuned_kernelINS0_13Kernel_traitsI13__nv_bfloat16S3_S3_fjLj15360ELj2ELj1ELj4ELj8ENS0_18Kernel_traits_baseILj15360ES3_S3_S3_fjLj128EEEEEEEvNS0_19ForwardKernelParamsE)
        /*260c*/ 	.word	0x00000000


	//----- nvinfo : EIATTR_MIN_STACK_SIZE
	.align		4
.L_1623:
        /*2610*/ 	.byte	0x04, 0x12
        /*2612*/ 	.short	(.L_1625 - .L_1624)
	.align		4
.L_1624:
        /*2614*/ 	.word	index@(_ZN18transformer_engine13normalization19ln_fwd_tuned_kernelINS0_13Kernel_traitsIff6__halffjLj15360ELj2ELj1ELj4ELj8ENS0_18Kernel_traits_baseILj15360EffS3_fjLj128EEEEEEEvNS0_19ForwardKernelParamsE)
        /*2618*/ 	.word	0x00000000


	//----- nvinfo : EIATTR_MIN_STACK_SIZE
	.align		4
.L_1625:
        /*261c*/ 	.byte	0x04, 0x12
        /*261e*/ 	.short	(.L_1627 - .L_1626)
	.align		4
.L_1626:
        /*2620*/ 	.word	index@(_ZN18transformer_engine13normalization19ln_fwd_tuned_kernelINS0_13Kernel_traitsI6__halfS3_S3_fjLj15360ELj2ELj1ELj4ELj8ENS0_18Kernel_traits_baseILj15360ES3_S3_S3_fjLj128EEEEEEEvNS0_19ForwardKernelParamsE)
        /*2624*/ 	.word	0x00000000


	//----- nvinfo : EIATTR_MIN_STACK_SIZE
	.align		4
.L_1627:
        /*2628*/ 	.byte	0x04, 0x12
        /*262a*/ 	.short	(.L_1629 - .L_1628)
	.align		4
.L_1628:
        /*262c*/ 	.word	index@(_ZN18transformer_engine13normalization19ln_fwd_tuned_kernelINS0_13Kernel_traitsIffffjLj15360ELj2ELj1ELj4ELj8ENS0_18Kernel_traits_baseILj15360EffffjLj128EEEEEEEvNS0_19ForwardKernelParamsE)
        /*2630*/ 	.word	0x00000000


	//----- nvinfo : EIATTR_MIN_STACK_SIZE
	.align		4
.L_1629:
        /*2634*/ 	.byte	0x04, 0x12
        /*2636*/ 	.short	(.L_1631 - .L_1630)
	.align		4
.L_1630:
        /*2638*/ 	.word	index@(_ZN18transformer_engine13normalization19ln_fwd_tuned_kernelINS0_13Kernel_traitsIff13__nv_bfloat16fjLj12800ELj2ELj1ELj4ELj4ENS0_18Kernel_traits_baseILj12800EffS3_fjLj128EEEEEEEvNS0_19ForwardKernelParamsE)
        /*263c*/ 	.word	0x00000000


	//----- nvinfo : EIATTR_MIN_STACK_SIZE
	.align		4
.L_1631:
        /*2640*/ 	.byte	0x04, 0x12
        /*2642*/ 	.short	(.L_1633 - .L_1632)
	.align		4
.L_1632:
        /*2644*/ 	.word	index@(_ZN18transformer_engine13normalization19ln_fwd_tuned_kernelINS0_13Kernel_traitsI13__nv_bfloat16S3_S3_fjLj12800ELj2ELj1ELj4ELj4ENS0_18Kernel_traits_baseILj12800ES3_S3_S3_fjLj128EEEEEEEvNS0_19ForwardKernelParamsE)
        /*2648*/ 	.word	0x00000000


	//----- nvinfo : EIATTR_MIN_STACK_SIZE
	.align		4
.L_1633:
        /*264c*/ 	.byte	0x04, 0x12
        /*264e*/ 	.short	(.L_1635 - .L_1634)
	.align		4
.L_1634:
        /*2650*/ 	.word	index@(_ZN18transformer_engine13normalization19ln_fwd_tuned_kernelINS0_13Kernel_traitsIff6__halffjLj12800ELj2ELj1ELj4ELj4ENS0_18Kernel_traits_baseILj12800EffS3_fjLj128EEEEEEEvNS0_19ForwardKernelParamsE)
        /*2654*/ 	.word	0x00000000


	//----- nvinfo : EIATTR_MIN_STACK_SIZE
	.align		4
.L_1635:
        /*2658*/ 	.byte	0x04, 0x12
        /*265a*/ 	.short	(.L_1637 - .L_1636)
	.align		4
.L_1636:
        /*265c*/ 	.word	index@(_ZN18transformer_engine13normalization19ln_fwd_tuned_kernelINS0_13Kernel_traitsI6__halfS3_S3_fjLj12800ELj2ELj1ELj4ELj4ENS0_18Kernel_traits_baseILj12800ES3_S3_S3_fjLj128EEEEEEEvNS0_19ForwardKernelParamsE)
        /*2660*/ 	.word	0x00000000


	//----- nvinfo : EIATTR_MIN_STACK_SIZE
	.align		4
.L_1637:
        /*2664*/ 	.byte	0x04, 0x12
        /*2666*/ 	.short	(.L_1639 - .L_1638)
	.align		4
.L_1638:
        /*2668*/ 	.word	index@(_ZN18transformer_engine13normalization19ln_fwd_tuned_kernelINS0_13Kernel_traitsIffffjLj12800ELj2ELj1ELj4ELj4ENS0_18Kernel_traits_baseILj12800EffffjLj128EEEEEEEvNS0_19ForwardKernelParamsE)
        /*266c*/ 	.word	0x00000000


	//----- nvinfo : EIATTR_MIN_STACK_SIZE
	.align		4
.L_1639:
        /*2670*/ 	.byte	0x04, 0x12
        /*2672*/ 	.short	(.L_1641 - .L_1640)
	.align		4
.L_1640:
        /*2674*/ 	.word	index@(_ZN18transformer_engine13normalization19ln_fwd_tuned_kernelINS0_13Kernel_traitsIff13__nv_bfloat16fjLj12288ELj2ELj1ELj4ELj16ENS0_18Kernel_traits_baseILj12288EffS3_fjLj128EEEEEEEvNS0_19ForwardKernelParamsE)
        /*2678*/ 	.word	0x00000000


	//----- nvinfo : EIATTR_MIN_STACK_SIZE
	.align		4
.L_1641:
        /*267c*/ 	.byte	0x04, 0x12
        /*267e*/ 	.short	(.L_1643 - .L_1642)
	.align		4
.L_1642:
        /*2680*/ 	.word	index@(_ZN18transformer_engine13normalization19ln_fwd_tuned_kernelINS0_13Kernel_traitsI13__nv_bfloat16S3_S3_fjLj12288ELj2ELj1ELj4ELj16ENS0_18Kernel_traits_baseILj12288ES3_S3_S3_fjLj128EEEEEEEvNS0_19ForwardKernelParamsE)
        /*2684*/ 	.word	0x00000000


	//----- nvinfo : EIATTR_MIN_STACK_SIZE
	.align		4
.L_1643:
        /*2688*/ 	.byte	0x04, 0x12
        /*268a*/ 	.short	(.L_1645 - .L_1644)
	.align		4
.L_1644:
        /*268c*/ 	.word	index@(_ZN18transformer_engine13normalization19ln_fwd_tuned_kernelINS0_13Kernel_traitsIff6__halffjLj12288ELj2ELj1ELj4ELj16ENS0_18Kernel_traits_baseILj12288EffS3_fjLj128EEEEEEEvNS0_19ForwardKernelParamsE)
        /*2690*/ 	.word	0x00000000


	//----- nvinfo : EIATTR_MIN_STACK_SIZE
	.align		4
.L_1645:
        /*2694*/ 	.byte	0x04, 0x12
        /*2696*/ 	.short	(.L_1647 - .L_1646)
	.align		4
.L_1646:
        /*2698*/ 	.word	index@(_ZN18transformer_engine13normalization19ln_fwd_tuned_kernelINS0_13Kernel_traitsI6__halfS3_S3_fjLj12288ELj2ELj1ELj4ELj16ENS0_18Kernel_traits_baseILj12288ES3_S3_S3_fjLj128EEEEEEEvNS0_19ForwardKernelParamsE)
        /*269c*/ 	.word	0x00000000


	//----- nvinfo : EIATTR_MIN_STACK_SIZE
	.align		4
.L_1647:
        /*26a0*/ 	.byte	0x04, 0x12
        /*26a2*/ 	.short	(.L_1649 - .L_1648)
	.align		4
.L_1648:
        /*26a4*/ 	.word	index@(_ZN18transformer_engine13normalization19ln_fwd_tuned_kernelINS0_13Kernel_traitsIffffjLj12288ELj2ELj1ELj4ELj16ENS0_18Kernel_traits_baseILj12288EffffjLj128EEEEEEEvNS0_19ForwardKernelParamsE)
        /*26a8*/ 	.word	0x00000000


	//----- nvinfo : EIATTR_MIN_STACK_SIZE
	.align		4
.L_1649:
        /*26ac*/ 	.byte	0x04, 0x12
        /*26ae*/ 	.short	(.L_1651 - .L_1650)
	.align		4
.L_1650:
        /*26b0*/ 	.word	index@(_ZN18transformer_engine13normalization19ln_fwd_tuned_kernelINS0_13Kernel_traitsIff13__nv_bfloat16fjLj10240ELj1ELj1ELj4ELj16ENS0_18Kernel_traits_baseILj10240EffS3_fjLj128EEEEEEEvNS0_19ForwardKernelParamsE)
        /*26b4*/ 	.word	0x00000018


	//----- nvinfo : EIATTR_MIN_STACK_SIZE
	.align		4
.L_1651:
        /*26b8*/ 	.byte	0x04, 0x12
        /*26ba*/ 	.short	(.L_1653 - .L_1652)
	.align		4
.L_1652:
        /*26bc*/ 	.word	index@(_ZN18transformer_engine13normalization19ln_fwd_tuned_kernelINS0_13Kernel_traitsI13__nv_bfloat16S3_S3_fjLj10240ELj1ELj1ELj4ELj16ENS0_18Kernel_traits_baseILj10240ES3_S3_S3_fjLj128EEEEEEEvNS0_19ForwardKernelParamsE)
        /*26c0*/ 	.word	0x00000020


	//----- nvinfo : EIATTR_MIN_STACK_SIZE
	.align		4
.L_1653:
        /*26c4*/ 	.byte	0x04, 0x12
        /*26c6*/ 	.short	(.L_1655 - .L_1654)
	.align		4
.L_1654:
        /*26c8*/ 	.word	index@(_ZN18transformer_engine13normalization19ln_fwd_tuned_kernelINS0_13Kernel_traitsIff6__halffjLj10240ELj1ELj1ELj4ELj16ENS0_18Kernel_traits_baseILj10240EffS3_fjLj128EEEEEEEvNS0_19ForwardKernelParamsE)
        /*26cc*/ 	.word	0x00000018


	//----- nvinfo : EIATTR_MIN_STACK_SIZE
	.align		4
.L_1655:
        /*26d0*/ 	.byte	0x04, 0x12
        /*26d2*/ 	.short	(.L_1657 - .L_1656)
	.align		4
.L_1656:
        /*26d4*/ 	.word	index@(_ZN18transformer_engine13normalization19ln_fwd_tuned_kernelINS0_13Kernel_traitsI6__halfS3_S3_fjLj10240ELj1ELj1ELj4ELj16ENS0_18Kernel_traits_baseILj10240ES3_S3_S3_fjLj128EEEEEEEvNS0_19ForwardKernelParamsE)
        /*26d8*/ 	.word	0x00000000


	//----- nvinfo : EIATTR_MIN_STACK_SIZE
	.align		4
.L_1657:
        /*26dc*/ 	.byte	0x04, 0x12
        /*26de*/ 	.short	(.L_1659 - .L_1658)
	.align		4
.L_1658:
        /*26e0*/ 	.word	index@(_ZN18transformer_engine13normalization19ln_fwd_tuned_kernelINS0_13Kernel_traitsIffffjLj10240ELj2ELj1ELj4ELj16ENS0_18Kernel_traits_baseILj10240EffffjLj128EEEEEEEvNS0_19ForwardKernelParamsE)
        /*26e4*/ 	.word	0x00000000


	//----- nvinfo : EIATTR_MIN_STACK_SIZE
	.align		4
.L_1659:
        /*26e8*/ 	.byte	0x04, 0x12
        /*26ea*/ 	.short	(.L_1661 - .L_1660)
	.align		4
.L_1660:
        /*26ec*/ 	.word	index@(_ZN18transformer_engine13normalization19ln_fwd_tuned_kernelINS0_13Kernel_traitsIff13__nv_bfloat16fjLj8192ELj1ELj1ELj4ELj16ENS0_18Kernel_traits_baseILj8192EffS3_fjLj128EEEEEEEvNS0_19ForwardKernelParamsE)
        /*26f0*/ 	.word	0x00000000


	//----- nvinfo : EIATTR_MIN_STACK_SIZE
	.align		4
.L_1661:
        /*26f4*/ 	.byte	0x04, 0x12
        /*26f6*/ 	.short	(.L_1663 - .L_1662)
	.align		4
.L_1662:
        /*26f8*/ 	.word	index@(_ZN18transformer_engine13normalization19ln_fwd_tuned_kernelINS0_13Kernel_traitsI13__nv_bfloat16S3_S3_fjLj8192ELj1ELj1ELj4ELj16ENS0_18Kernel_traits_baseILj8192ES3_S3_S3_fjLj128EEEEEEEvNS0_19ForwardKernelParamsE)
        /*26fc*/ 	.word	0x00000000


	//----- nvinfo : EIATTR_MIN_STACK_SIZE
	.align		4
.L_1663:
        /*2700*/ 	.byte	0x04, 0x12
        /*2702*/ 	.short	(.L_1665 - .L_1664)
	.align		4
.L_1664:
        /*2704*/ 	.word	index@(_ZN18transformer_engine13normalization19ln_fwd_tuned_kernelINS0_13Kernel_traitsIff6__halffjLj8192ELj1ELj1ELj4ELj16ENS0_18Kernel_traits_baseILj8192EffS3_fjLj128EEEEEEEvNS0_19ForwardKernelParamsE)
        /*2708*/ 	.word	0x00000000


	//----- nvinfo : EIATTR_MIN_STACK_SIZE
	.align		4
.L_1665:
        /*270c*/ 	.byte	0x04, 0x12
        /*270e*/ 	.short	(.L_1667 - .L_1666)
	.align		4
.L_1666:
        /*2710*/ 	.word	index@(_ZN18transformer_engine13normalization19ln_fwd_tuned_kernelINS0_13Kernel_traitsI6__halfS3_S3_fjLj8192ELj1ELj1ELj4ELj16ENS0_18Kernel_traits_baseILj8192ES3_S3_S3_fjLj128EEEEEEEvNS0_19ForwardKernelParamsE)
        /*2714*/ 	.word	0x00000000


	//----- nvinfo : EIATTR_MIN_STACK_SIZE
	.align		4
.L_1667:
        /*2718*/ 	.byte	0x04, 0x12
        /*271a*/ 	.short	(.L_1669 - .L_1668)
	.align		4
.L_1668:
        /*271c*/ 	.word	index@(_ZN18transformer_engine13normalization19ln_fwd_tuned_kernelINS0_13Kernel_traitsIffffjLj8192ELj1ELj1ELj4ELj16ENS0_18Kernel_traits_baseILj8192EffffjLj128EEEEEEEvNS0_19ForwardKernelParamsE)
        /*2720*/ 	.word	0x00000000


	//----- nvinfo : EIATTR_MIN_STACK_SIZE
	.align		4
.L_1669:
        /*2724*/ 	.byte	0x04, 0x12
        /*2726*/ 	.short	(.L_1671 - .L_1670)
	.align		4
.L_1670:
        /*2728*/ 	.word	index@(_ZN18transformer_engine13normalization19ln_fwd_tuned_kernelINS0_13Kernel_traitsIff13__nv_bfloat16fjLj6144ELj1ELj1ELj4ELj16ENS0_18Kernel_traits_baseILj6144EffS3_fjLj128EEEEEEEvNS0_19ForwardKernelParamsE)
        /*272c*/ 	.word	0x00000000


	//----- nvinfo : EIATTR_MIN_STACK_SIZE
	.align		4
.L_1671:
        /*2730*/ 	.byte	0x04, 0x12
        /*2732*/ 	.short	(.L_1673 - .L_1672)
	.align		4
.L_1672:
        /*2734*/ 	.word	index@(_ZN18transformer_engine13normalization19ln_fwd_tuned_kernelINS0_13Kernel_traitsI13__nv_bfloat16S3_S3_fjLj6144ELj1ELj1ELj4ELj16ENS0_18Kernel_traits_baseILj6144ES3_S3_S3_fjLj128EEEEEEEvNS0_19ForwardKernelParamsE)
        /*2738*/ 	.word	0x00000000


	//----- nvinfo : EIATTR_MIN_STACK_SIZE
	.align		4
.L_1673:
        /*273c*/ 	.byte	0x04, 0x12
        /*273e*/ 	.short	(.L_1675 - .L_1674)
	.align		4
.L_1674:
        /*2740*/ 	.word	index@(_ZN18transformer_engine13normalization19ln_fwd_tuned_kernelINS0_13Kernel_traitsIff6__halffjLj6144ELj1ELj1ELj4ELj16ENS0_18Kernel_traits_baseILj6144EffS3_fjLj128EEEEEEEvNS0_19ForwardKernelParamsE)
        /*2744*/ 	.word	0x00000000


	//----- nvinfo : EIATTR_MIN_STACK_SIZE
	.align		4
.L_1675:
        /*2748*/ 	.byte	0x04, 0x12
        /*274a*/ 	.short	(.L_1677 - .L_1676)
	.align		4
.L_1676:
        /*274c*/ 	.word	index@(_ZN18transformer_engine13normalization19ln_fwd_tuned_kernelINS0_13Kernel_traitsI6__halfS3_S3_fjLj6144ELj1ELj1ELj4ELj16ENS0_18Kernel_traits_baseILj6144ES3_S3_S3_fjLj128EEEEEEEvNS0_19ForwardKernelParamsE)
        /*2750*/ 	.word	0x00000000


	//----- nvinfo : EIATTR_MIN_STACK_SIZE
	.align		4
.L_1677:
        /*2754*/ 	.byte	0x04, 0x12
        /*2756*/ 	.short	(.L_1679 - .L_1678)
	.align		4
.L_1678:
        /*2758*/ 	.word	index@(_ZN18transformer_engine13normalization19ln_fwd_tuned_kernelINS0_13Kernel_traitsIffffjLj6144ELj1ELj1ELj4ELj16ENS0_18Kernel_traits_baseILj6144EffffjLj128EEEEEEEvNS0_19ForwardKernelParamsE)
        /*275c*/ 	.word	0x00000000


	//----- nvinfo : EIATTR_MIN_STACK_SIZE
	.align		4
.L_1679:
        /*2760*/ 	.byte	0x04, 0x12
        /*2762*/ 	.short	(.L_1681 - .L_1680)
	.align		4
.L_1680:
        /*2764*/ 	.word	index@(_ZN18transformer_engine13normalization19ln_fwd_tuned_kernelINS0_13Kernel_traitsIff13__nv_bfloat16fjLj5120ELj1ELj1ELj4ELj16ENS0_18Kernel_traits_baseILj5120EffS3_fjLj128EEEEEEEvNS0_19ForwardKernelParamsE)
        /*2768*/ 	.word	0x00000000


	//----- nvinfo : EIATTR_MIN_STACK_SIZE
	.align		4
.L_1681:
        /*276c*/ 	.byte	0x04, 0x12
        /*276e*/ 	.short	(.L_1683 - .L_1682)
	.align		4
.L_1682:
        /*2770*/ 	.word	index@(_ZN18transformer_engine13normalization19ln_fwd_tuned_kernelINS0_13Kernel_traitsI13__nv_bfloat16S3_S3_fjLj5120ELj1ELj1ELj4ELj16ENS0_18Kernel_traits_baseILj5120ES3_S3_S3_fjLj128EEEEEEEvNS0_19ForwardKernelParamsE)
        /*2774*/ 	.word	0x00000000


	//----- nvinfo : EIATTR_MIN_STACK_SIZE
	.align		4
.L_1683:
        /*2778*/ 	.byte	0x04, 0x12
        /*277a*/ 	.short	(.L_1685 - .L_1684)
	.align		4
.L_1684:
        /*277c*/ 	.word	index@(_ZN18transformer_engine13normalization19ln_fwd_tuned_kernelINS0_13Kernel_traitsIff6__halffjLj5120ELj1ELj1ELj4ELj16ENS0_18Kernel_traits_baseILj5120EffS3_fjLj128EEEEEEEvNS0_19ForwardKernelParamsE)
        /*2780*/ 	.word	0x00000000


	//----- nvinfo : EIATTR_MIN_STACK_SIZE
	.align		4
.L_1685:
        /*2784*/ 	.byte	0x04, 0x12
        /*2786*/ 	.short	(.L_1687 - .L_1686)
	.align		4
.L_1686:
        /*2788*/ 	.word	index@(_ZN18transformer_engine13normalization19ln_fwd_tuned_kernelINS0_13Kernel_traitsI6__halfS3_S3_fjLj5120ELj1ELj1ELj4ELj16ENS0_18Kernel_traits_baseILj5120ES3_S3_S3_fjLj128EEEEEEEvNS0_19ForwardKernelParamsE)
        /*278c*/ 	.word	0x00000000


	//----- nvinfo : EIATTR_MIN_STACK_SIZE
	.align		4
.L_1687:
        /*2790*/ 	.byte	0x04, 0x12
        /*2792*/ 	.short	(.L_1689 - .L_1688)
	.align		4
.L_1688:
        /*2794*/ 	.word	index@(_ZN18transformer_engine13normalization19ln_fwd_tuned_kernelINS0_13Kernel_traitsIffffjLj5120ELj1ELj1ELj4ELj16ENS0_18Kernel_traits_baseILj5120EffffjLj128EEEEEEEvNS0_19ForwardKernelParamsE)
        /*2798*/ 	.word	0x00000000


	//----- nvinfo : EIATTR_MIN_STACK_SIZE
	.align		4
.L_1689:
        /*279c*/ 	.byte	0x04, 0x12
        /*279e*/ 	.short	(.L_1691 - .L_1690)
	.align		4
.L_1690:
        /*27a0*/ 	.word	index@(_ZN18transformer_engine13normalization19ln_fwd_tuned_kernelINS0_13Kernel_traitsIff13__nv_bfloat16fjLj4096ELj1ELj1ELj4ELj16ENS0_18Kernel_traits_baseILj4096EffS3_fjLj128EEEEEEEvNS0_19ForwardKernelParamsE)
        /*27a4*/ 	.word	0x00000000


	//----- nvinfo : EIATTR_MIN_STACK_SIZE
	.align		4
.L_1691:
        /*27a8*/ 	.byte	0x04, 0x12
        /*27aa*/ 	.short	(.L_1693 - .L_1692)
	.align		4
.L_1692:
        /*27ac*/ 	.word	index@(_ZN18transformer_engine13normalization19ln_fwd_tuned_kernelINS0_13Kernel_traitsI13__nv_bfloat16S3_S3_fjLj4096ELj1ELj1ELj4ELj16ENS0_18Kernel_traits_baseILj4096ES3_S3_S3_fjLj128EEEEEEEvNS0_19ForwardKernelParamsE)
        /*27b0*/ 	.word	0x00000000


	//----- nvinfo : EIATTR_MIN_STACK_SIZE
	.align		4
.L_1693:
        /*27b4*/ 	.byte	0x04, 0x12
        /*27b6*/ 	.short	(.L_1695 - .L_1694)
	.align		4
.L_1694:
        /*27b8*/ 	.word	index@(_ZN18transformer_engine13normalization19ln_fwd_tuned_kernelINS0_13Kernel_traitsIff6__halffjLj4096ELj1ELj1ELj4ELj16ENS0_18Kernel_traits_baseILj4096EffS3_fjLj128EEEEEEEvNS0_19ForwardKernelParamsE)
        /*27bc*/ 	.word	0x00000000


	//----- nvinfo : EIATTR_MIN_STACK_SIZE
	.align		4
.L_1695:
        /*27c0*/ 	.byte	0x04, 0x12
        /*27c2*/ 	.short	(.L_1697 - .L_1696)
	.align		4
.L_1696:
        /*27c4*/ 	.word	index@(_ZN18transformer_engine13normalization19ln_fwd_tuned_kernelINS0_13Kernel_traitsI6__halfS3_S3_fjLj4096ELj1ELj1ELj4ELj16ENS0_18Kernel_traits_baseILj4096ES3_S3_S3_fjLj128EEEEEEEvNS0_19ForwardKernelParamsE)
        /*27c8*/ 	.word	0x00000000


	//----- nvinfo : EIATTR_MIN_STACK_SIZE
	.align		4
.L_1697:
        /*27cc*/ 	.byte	0x04, 0x12
        /*27ce*/ 	.short	(.L_1699 - .L_1698)
	.align		4
.L_1698:
        /*27d0*/ 	.word	index@(_ZN18transformer_engine13normalization19ln_fwd_tuned_kernelINS0_13Kernel_traitsIffffjLj4096ELj1ELj1ELj4ELj16ENS0_18Kernel_traits_baseILj4096EffffjLj128EEEEEEEvNS0_19ForwardKernelParamsE)
        /*27d4*/ 	.word	0x00000000


	//----- nvinfo : EIATTR_MIN_STACK_SIZE
	.align		4
.L_1699:
        /*27d8*/ 	.byte	0x04, 0x12
        /*27da*/ 	.short	(.L_1701 - .L_1700)
	.align		4
.L_1700:
        /*27dc*/ 	.word	index@(_ZN18transformer_engine13normalization19ln_fwd_tuned_kernelINS0_13Kernel_traitsIff13__nv_bfloat16fjLj3840ELj1ELj1ELj4ELj4ENS0_18Kernel_traits_baseILj3840EffS3_fjLj128EEEEEEEvNS0_19ForwardKernelParamsE)
        /*27e0*/ 	.word	0x00000000


	//----- nvinfo : EIATTR_MIN_STACK_SIZE
	.align		4
.L_1701:
        /*27e4*/ 	.byte	0x04, 0x12
        /*27e6*/ 	.short	(.L_1703 - .L_1702)
	.align		4
.L_1702:
        /*27e8*/ 	.word	index@(_ZN18transformer_engine13normalization19ln_fwd_tuned_kernelINS0_13Kernel_traitsI13__nv_bfloat16S3_S3_fjLj3840ELj1ELj1ELj4ELj4ENS0_18Kernel_traits_baseILj3840ES3_S3_S3_fjLj128EEEEEEEvNS0_19ForwardKernelParamsE)
        /*27ec*/ 	.word	0x00000000


	//----- nvinfo : EIATTR_MIN_STACK_SIZE
	.align		4
.L_1703:
        /*27f0*/ 	.byte	0x04, 0x12
        /*27f2*/ 	.short	(.L_1705 - .L_1704)
	.align		4
.L_1704:
        /*27f4*/ 	.word	index@(_ZN18transformer_engine13normalization19ln_fwd_tuned_kernelINS0_13Kernel_traitsIff6__halffjLj3840ELj1ELj1ELj4ELj4ENS0_18Kernel_traits_baseILj3840EffS3_fjLj128EEEEEEEvNS0_19ForwardKernelParamsE)
        /*27f8*/ 	.word	0x00000000


	//----- nvinfo : EIATTR_MIN_STACK_SIZE
	.align		4
.L_1705:
        /*27fc*/ 	.byte	0x04, 0x12
        /*27fe*/ 	.short	(.L_1707 - .L_1706)
	.align		4
.L_1706:
        /*2800*/ 	.word	index@(_ZN18transformer_engine13normalization19ln_fwd_tuned_kernelINS0_13Kernel_traitsI6__halfS3_S3_fjLj3840ELj1ELj1ELj4ELj4ENS0_18Kernel_traits_baseILj3840ES3_S3_S3_fjLj128EEEEEEEvNS0_19ForwardKernelParamsE)
        /*2804*/ 	.word	0x00000000


	//----- nvinfo : EIATTR_MIN_STACK_SIZE
	.align		4
.L_1707:
        /*2808*/ 	.byte	0x04, 0x12
        /*280a*/ 	.short	(.L_1709 - .L_1708)
	.align		4
.L_1708:
        /*280c*/ 	.word	index@(_ZN18transformer_engine13normalization19ln_fwd_tuned_kernelINS0_13Kernel_traitsIffffjLj3840ELj1ELj1ELj4ELj4ENS0_18Kernel_traits_baseILj3840EffffjLj128EEEEEEEvNS0_19ForwardKernelParamsE)
        /*2810*/ 	.word	0x00000000


	//----- nvinfo : EIATTR_MIN_STACK_SIZE
	.align		4
.L_1709:
        /*2814*/ 	.byte	0x04, 0x12
        /*2816*/ 	.short	(.L_1711 - .L_1710)
	.align		4
.L_1710:
        /*2818*/ 	.word	index@(_ZN18transformer_engine13normalization19ln_fwd_tuned_kernelINS0_13Kernel_traitsIff13__nv_bfloat16fjLj3072ELj1ELj1ELj4ELj16ENS0_18Kernel_traits_baseILj3072EffS3_fjLj128EEEEEEEvNS0_19ForwardKernelParamsE)
        /*281c*/ 	.word	0x00000000


	//----- nvinfo : EIATTR_MIN_STACK_SIZE
	.align		4
.L_1711:
        /*2820*/ 	.byte	0x04, 0x12
        /*2822*/ 	.short	(.L_1713 - .L_1712)
	.align		4
.L_1712:
        /*2824*/ 	.word	index@(_ZN18transformer_engine13normalization19ln_fwd_tuned_kernelINS0_13Kernel_traitsI13__nv_bfloat16S3_S3_fjLj3072ELj1ELj1ELj4ELj16ENS0_18Kernel_traits_baseILj3072ES3_S3_S3_fjLj128EEEEEEEvNS0_19ForwardKernelParamsE)
        /*2828*/ 	.word	0x00000000


	//----- nvinfo : EIATTR_MIN_STACK_SIZE
	.align		4
.L_1713:
        /*282c*/ 	.byte	0x04, 0x12
        /*282e*/ 	.short	(.L_1715 - .L_1714)
	.align		4
.L_1714:
        /*2830*/ 	.word	index@(_ZN18transformer_engine13normalization19ln_fwd_tuned_kernelINS0_13Kernel_traitsIff6__halffjLj3072ELj1ELj1ELj4ELj16ENS0_18Kernel_traits_baseILj3072EffS3_fjLj128EEEEEEEvNS0_19ForwardKernelParamsE)
        /*2834*/ 	.word	0x00000000


	//----- nvinfo : EIATTR_MIN_STACK_SIZE
	.align		4
.L_1715:
        /*2838*/ 	.byte	0x04, 0x12
        /*283a*/ 	.short	(.L_1717 - .L_1716)
	.align		4
.L_1716:
        /*283c*/ 	.word	index@(_ZN18transformer_engine13normalization19ln_fwd_tuned_kernelINS0_13Kernel_traitsI6__halfS3_S3_fjLj3072ELj1ELj1ELj4ELj16ENS0_18Kernel_traits_baseILj3072ES3_S3_S3_fjLj128EEEEEEEvNS0_19ForwardKernelParamsE)
        /*2840*/ 	.word	0x00000000


	//----- nvinfo : EIATTR_MIN_STACK_SIZE
	.align		4
.L_1717:
        /*2844*/ 	.byte	0x04, 0x12
        /*2846*/ 	.short	(.L_1719 - .L_1718)
	.align		4
.L_1718:
        /*2848*/ 	.word	index@(_ZN18transformer_engine13normalization19ln_fwd_tuned_kernelINS0_13Kernel_traitsIffffjLj3072ELj1ELj1ELj4ELj16ENS0_18Kernel_traits_baseILj3072EffffjLj128EEEEEEEvNS0_19ForwardKernelParamsE)
        /*284c*/ 	.word	0x00000000


	//----- nvinfo : EIATTR_MIN_STACK_SIZE
	.align		4
.L_1719:
        /*2850*/ 	.byte	0x04, 0x12
        /*2852*/ 	.short	(.L_1721 - .L_1720)
	.align		4
.L_1720:
        /*2854*/ 	.word	index@(_ZN18transformer_engine13normalization19ln_fwd_tuned_kernelINS0_13Kernel_traitsIff13__nv_bfloat16fjLj2304ELj1ELj4ELj1ELj16ENS0_18Kernel_traits_baseILj2304EffS3_fjLj128EEEEEEEvNS0_19ForwardKernelParamsE)
        /*2858*/ 	.word	0x00000000


	//----- nvinfo : EIATTR_MIN_STACK_SIZE
	.align		4
.L_1721:
        /*285c*/ 	.byte	0x04, 0x12
        /*285e*/ 	.short	(.L_1723 - .L_1722)
	.align		4
.L_1722:
        /*2860*/ 	.word	index@(_ZN18transformer_engine13normalization19ln_fwd_tuned_kernelINS0_13Kernel_traitsI13__nv_bfloat16S3_S3_fjLj2304ELj1ELj4ELj1ELj16ENS0_18Kernel_traits_baseILj2304ES3_S3_S3_fjLj128EEEEEEEvNS0_19ForwardKernelParamsE)
        /*2864*/ 	.word	0x00000000


	//----- nvinfo : EIATTR_MIN_STACK_SIZE
	.align		4
.L_1723:
        /*2868*/ 	.byte	0x04, 0x12
        /*286a*/ 	.short	(.L_1725 - .L_1724)
	.align		4
.L_1724:
        /*286c*/ 	.word	index@(_ZN18transformer_engine13normalization19ln_fwd_tuned_kernelINS0_13Kernel_traitsIff6__halffjLj2304ELj1ELj4ELj1ELj16ENS0_18Kernel_traits_baseILj2304EffS3_fjLj128EEEEEEEvNS0_19ForwardKernelParamsE)
        /*2870*/ 	.word	0x00000000


	//----- nvinfo : EIATTR_MIN_STACK_SIZE
	.align		4
.L_1725:
        /*2874*/ 	.byte	0x04, 0x12
        /*2876*/ 	.short	(.L_1727 - .L_1726)
	.align		4
.L_1726:
        /*2878*/ 	.word	index@(_ZN18transformer_engine13normalization19ln_fwd_tuned_kernelINS0_13Kernel_traitsI6__halfS3_S3_fjLj2304ELj1ELj4ELj1ELj16ENS0_18Kernel_traits_baseILj2304ES3_S3_S3_fjLj128EEEEEEEvNS0_19ForwardKernelParamsE)
        /*287c*/ 	.word	0x00000000


	//----- nvinfo : EIATTR_MIN_STACK_SIZE
	.align		4
.L_1727:
        /*2880*/ 	.byte	0x04, 0x12
        /*2882*/ 	.short	(.L_1729 - .L_1728)
	.align		4
.L_1728:
        /*2884*/ 	.word	index@(_ZN18transformer_engine13normalization19ln_fwd_tuned_kernelINS0_13Kernel_traitsIffffjLj2304ELj1ELj4ELj1ELj16ENS0_18Kernel_traits_baseILj2304EffffjLj128EEEEEEEvNS0_19ForwardKernelParamsE)
        /*2888*/ 	.word	0x00000000


	//----- nvinfo : EIATTR_MIN_STACK_SIZE
	.align		4
.L_1729:
        /*288c*/ 	.byte	0x04, 0x12
        /*288e*/ 	.short	(.L_1731 - .L_1730)
	.align		4
.L_1730:
        /*2890*/ 	.word	index@(_ZN18transformer_engine13normalization19ln_fwd_tuned_kernelINS0_13Kernel_traitsIff13__nv_bfloat16fjLj2048ELj1ELj4ELj1ELj16ENS0_18Kernel_traits_baseILj2048EffS3_fjLj128EEEEEEEvNS0_19ForwardKernelParamsE)
        /*2894*/ 	.word	0x00000000


	//----- nvinfo : EIATTR_MIN_STACK_SIZE
	.align		4
.L_1731:
        /*2898*/ 	.byte	0x04, 0x12
        /*289a*/ 	.short	(.L_1733 - .L_1732)
	.align		4
.L_1732:
        /*289c*/ 	.word	index@(_ZN18transformer_engine13normalization19ln_fwd_tuned_kernelINS0_13Kernel_traitsI13__nv_bfloat16S3_S3_fjLj2048ELj1ELj4ELj1ELj16ENS0_18Kernel_traits_baseILj2048ES3_S3_S3_fjLj128EEEEEEEvNS0_19ForwardKernelParamsE)
        /*28a0*/ 	.word	0x00000000


	//----- nvinfo : EIATTR_MIN_STACK_SIZE
	.align		4
.L_1733:
        /*28a4*/ 	.byte	0x04, 0x12
        /*28a6*/ 	.short	(.L_1735 - .L_1734)
	.align		4
.L_1734:
        /*28a8*/ 	.word	index@(_ZN18transformer_engine13normalization19ln_fwd_tuned_kernelINS0_13Kernel_traitsIff6__halffjLj2048ELj1ELj4ELj1ELj16ENS0_18Kernel_traits_baseILj2048EffS3_fjLj128EEEEEEEvNS0_19ForwardKernelParamsE)
        /*28ac*/ 	.word	0x00000000


	//----- nvinfo : EIATTR_MIN_STACK_SIZE
	.align		4
.L_1735:
        /*28b0*/ 	.byte	0x04, 0x12
        /*28b2*/ 	.short	(.L_1737 - .L_1736)
	.align		4
.L_1736:
        /*28b4*/ 	.word	index@(_ZN18transformer_engine13normalization19ln_fwd_tuned_kernelINS0_13Kernel_traitsI6__halfS3_S3_fjLj2048ELj1ELj4ELj1ELj16ENS0_18Kernel_traits_baseILj2048ES3_S3_S3_fjLj128EEEEEEEvNS0_19ForwardKernelParamsE)
        /*28b8*/ 	.word	0x00000000


	//----- nvinfo : EIATTR_MIN_STACK_SIZE
	.align		4
.L_1737:
        /*28bc*/ 	.byte	0x04, 0x12
        /*28be*/ 	.short	(.L_1739 - .L_1738)
	.align		4
.L_1738:
        /*28c0*/ 	.word	index@(_ZN18transformer_engine13normalization19ln_fwd_tuned_kernelINS0_13Kernel_traitsIffffjLj2048ELj1ELj4ELj1ELj16ENS0_18Kernel_traits_baseILj2048EffffjLj128EEEEEEEvNS0_19ForwardKernelParamsE)
        /*28c4*/ 	.word	0x00000000


	//----- nvinfo : EIATTR_MIN_STACK_SIZE
	.align		4
.L_1739:
        /*28c8*/ 	.byte	0x04, 0x12
        /*28ca*/ 	.short	(.L_1741 - .L_1740)
	.align		4
.L_1740:
        /*28cc*/ 	.word	index@(_ZN18transformer_engine13normalization19ln_fwd_tuned_kernelINS0_13Kernel_traitsIff13__nv_bfloat16fjLj1536ELj1ELj4ELj1ELj16ENS0_18Kernel_traits_baseILj1536EffS3_fjLj128EEEEEEEvNS0_19ForwardKernelParamsE)
        /*28d0*/ 	.word	0x00000000


	//----- nvinfo : EIATTR_MIN_STACK_SIZE
	.align		4
.L_1741:
        /*28d4*/ 	.byte	0x04, 0x12
        /*28d6*/ 	.short	(.L_1743 - .L_1742)
	.align		4
.L_1742:
        /*28d8*/ 	.word	index@(_ZN18transformer_engine13normalization19ln_fwd_tuned_kernelINS0_13Kernel_traitsI13__nv_bfloat16S3_S3_fjLj1536ELj1ELj4ELj1ELj16ENS0_18Kernel_traits_baseILj1536ES3_S3_S3_fjLj128EEEEEEEvNS0_19ForwardKernelParamsE)
        /*28dc*/ 	.word	0x00000000


	//----- nvinfo : EIATTR_MIN_STACK_SIZE
	.align		4
.L_1743:
        /*28e0*/ 	.byte	0x04, 0x12
        /*28e2*/ 	.short	(.L_1745 - .L_1744)
	.align		4
.L_1744:
        /*28e4*/ 	.word	index@(_ZN18transformer_engine13normalization19ln_fwd_tuned_kernelINS0_13Kernel_traitsIff6__halffjLj1536ELj1ELj4ELj1ELj16ENS0_18Kernel_traits_baseILj1536EffS3_fjLj128EEEEEEEvNS0_19ForwardKernelParamsE)
        /*28e8*/ 	.word	0x00000000


	//----- nvinfo : EIATTR_MIN_STACK_SIZE
	.align		4
.L_1745:
        /*28ec*/ 	.byte	0x04, 0x12
        /*28ee*/ 	.short	(.L_1747 - .L_1746)
	.align		4
.L_1746:
        /*28f0*/ 	.word	index@(_ZN18transformer_engine13normalization19ln_fwd_tuned_kernelINS0_13Kernel_traitsI6__halfS3_S3_fjLj1536ELj1ELj4ELj1ELj16ENS0_18Kernel_traits_baseILj1536ES3_S3_S3_fjLj128EEEEEEEvNS0_19ForwardKernelParamsE)
        /*28f4*/ 	.word	0x00000000


	//----- nvinfo : EIATTR_MIN_STACK_SIZE
	.align		4
.L_1747:
        /*28f8*/ 	.byte	0x04, 0x12
        /*28fa*/ 	.short	(.L_1749 - .L_1748)
	.align		4
.L_1748:
        /*28fc*/ 	.word	index@(_ZN18transformer_engine13normalization19ln_fwd_tuned_kernelINS0_13Kernel_traitsIffffjLj1536ELj1ELj4ELj1ELj16ENS0_18Kernel_traits_baseILj1536EffffjLj128EEEEEEEvNS0_19ForwardKernelParamsE)
        /*2900*/ 	.word	0x00000000


	//----- nvinfo : EIATTR_MIN_STACK_SIZE
	.align		4
.L_1749:
        /*2904*/ 	.byte	0x04, 0x12
        /*2906*/ 	.short	(.L_1751 - .L_1750)
	.align		4
.L_1750:
        /*2908*/ 	.word	index@(_ZN18transformer_engine13normalization19ln_fwd_tuned_kernelINS0_13Kernel_traitsIff13__nv_bfloat16fjLj1024ELj1ELj4ELj1ELj16ENS0_18Kernel_traits_baseILj1024EffS3_fjLj128EEEEEEEvNS0_19ForwardKernelParamsE)
        /*290c*/ 	.word	0x00000000


	//----- nvinfo : EIATTR_MIN_STACK_SIZE
	.align		4
.L_1751:
        /*2910*/ 	.byte	0x04, 0x12
        /*2912*/ 	.short	(.L_1753 - .L_1752)
	.align		4
.L_1752:
        /*2914*/ 	.word	index@(_ZN18transformer_engine13normalization19ln_fwd_tuned_kernelINS0_13Kernel_traitsI13__nv_bfloat16S3_S3_fjLj1024ELj1ELj4ELj1ELj16ENS0_18Kernel_traits_baseILj1024ES3_S3_S3_fjLj128EEEEEEEvNS0_19ForwardKernelParamsE)
        /*2918*/ 	.word	0x00000000


	//----- nvinfo : EIATTR_MIN_STACK_SIZE
	.align		4
.L_1753:
        /*291c*/ 	.byte	0x04, 0x12
        /*291e*/ 	.short	(.L_1755 - .L_1754)
	.align		4
.L_1754:
        /*2920*/ 	.word	index@(_ZN18transformer_engine13normalization19ln_fwd_tuned_kernelINS0_13Kernel_traitsIff6__halffjLj1024ELj1ELj4ELj1ELj16ENS0_18Kernel_traits_baseILj1024EffS3_fjLj128EEEEEEEvNS0_19ForwardKernelParamsE)
        /*2924*/ 	.word	0x00000000


	//----- nvinfo : EIATTR_MIN_STACK_SIZE
	.align		4
.L_1755:
        /*2928*/ 	.byte	0x04, 0x12
        /*292a*/ 	.short	(.L_1757 - .L_1756)
	.align		4
.L_1756:
        /*292c*/ 	.word	index@(_ZN18transformer_engine13normalization19ln_fwd_tuned_kernelINS0_13Kernel_traitsI6__halfS3_S3_fjLj1024ELj1ELj4ELj1ELj16ENS0_18Kernel_traits_baseILj1024ES3_S3_S3_fjLj128EEEEEEEvNS0_19ForwardKernelParamsE)
        /*2930*/ 	.word	0x00000000


	//----- nvinfo : EIATTR_MIN_STACK_SIZE
	.align		4
.L_1757:
        /*2934*/ 	.byte	0x04, 0x12
        /*2936*/ 	.short	(.L_1759 - .L_1758)
	.align		4
.L_1758:
        /*2938*/ 	.word	index@(_ZN18transformer_engine13normalization19ln_fwd_tuned_kernelINS0_13Kernel_traitsIffffjLj1024ELj1ELj4ELj1ELj16ENS0_18Kernel_traits_baseILj1024EffffjLj128EEEEEEEvNS0_19ForwardKernelParamsE)
        /*293c*/ 	.word	0x00000000


	//----- nvinfo : EIATTR_MIN_STACK_SIZE
	.align		4
.L_1759:
        /*2940*/ 	.byte	0x04, 0x12
        /*2942*/ 	.short	(.L_1761 - .L_1760)
	.align		4
.L_1760:
        /*2944*/ 	.word	index@(_ZN18transformer_engine13normalization19ln_fwd_tuned_kernelINS0_13Kernel_traitsIff13__nv_bfloat16fjLj768ELj1ELj4ELj1ELj16ENS0_18Kernel_traits_baseILj768EffS3_fjLj128EEEEEEEvNS0_19ForwardKernelParamsE)
        /*2948*/ 	.word	0x00000000


	//----- nvinfo : EIATTR_MIN_STACK_SIZE
	.align		4
.L_1761:
        /*294c*/ 	.byte	0x04, 0x12
        /*294e*/ 	.short	(.L_1763 - .L_1762)
	.align		4
.L_1762:
        /*2950*/ 	.word	index@(_ZN18transformer_engine13normalization19ln_fwd_tuned_kernelINS0_13Kernel_traitsI13__nv_bfloat16S3_S3_fjLj768ELj1ELj4ELj1ELj16ENS0_18Kernel_traits_baseILj768ES3_S3_S3_fjLj128EEEEEEEvNS0_19ForwardKernelParamsE)
        /*2954*/ 	.word	0x00000000


	//----- nvinfo : EIATTR_MIN_STACK_SIZE
	.align		4
.L_1763:
        /*2958*/ 	.byte	0x04, 0x12
        /*295a*/ 	.short	(.L_1765 - .L_1764)
	.align		4
.L_1764:
        /*295c*/ 	.word	index@(_ZN18transformer_engine13normalization19ln_fwd_tuned_kernelINS0_13Kernel_traitsIff6__halffjLj768ELj1ELj4ELj1ELj16ENS0_18Kernel_traits_baseILj768EffS3_fjLj128EEEEEEEvNS0_19ForwardKernelParamsE)
        /*2960*/ 	.word	0x00000000


	//----- nvinfo : EIATTR_MIN_STACK_SIZE
	.align		4
.L_1765:
        /*2964*/ 	.byte	0x04, 0x12
        /*2966*/ 	.short	(.L_1767 - .L_1766)
	.align		4
.L_1766:
        /*2968*/ 	.word	index@(_ZN18transformer_engine13normalization19ln_fwd_tuned_kernelINS0_13Kernel_traitsI6__halfS3_S3_fjLj768ELj1ELj4ELj1ELj16ENS0_18Kernel_traits_baseILj768ES3_S3_S3_fjLj128EEEEEEEvNS0_19ForwardKernelParamsE)
        /*296c*/ 	.word	0x00000000


	//----- nvinfo : EIATTR_MIN_STACK_SIZE
	.align		4
.L_1767:
        /*2970*/ 	.byte	0x04, 0x12
        /*2972*/ 	.short	(.L_1769 - .L_1768)
	.align		4
.L_1768:
        /*2974*/ 	.word	index@(_ZN18transformer_engine13normalization19ln_fwd_tuned_kernelINS0_13Kernel_traitsIffffjLj768ELj1ELj4ELj1ELj16ENS0_18Kernel_traits_baseILj768EffffjLj128EEEEEEEvNS0_19ForwardKernelParamsE)
        /*2978*/ 	.word	0x00000000


	//----- nvinfo : EIATTR_MIN_STACK_SIZE
	.align		4
.L_1769:
        /*297c*/ 	.byte	0x04, 0x12
        /*297e*/ 	.short	(.L_1771 - .L_1770)
	.align		4
.L_1770:
        /*2980*/ 	.word	index@(_ZN18transformer_engine13normalization19ln_fwd_tuned_kernelINS0_13Kernel_traitsIff13__nv_fp8_e4m3fjLj65536ELj8ELj1ELj4ELj16ENS0_18Kernel_traits_baseILj65536EffS3_fjLj128EEEEEEEvNS0_19ForwardKernelParamsE)
        /*2984*/ 	.word	0x00000000


	//----- nvinfo : EIATTR_MIN_STACK_SIZE
	.align		4
.L_1771:
        /*2988*/ 	.byte	0x04, 0x12
        /*298a*/ 	.short	(.L_1773 - .L_1772)
	.align		4
.L_1772:
        /*298c*/ 	.word	index@(_ZN18transformer_engine13normalization19ln_fwd_tuned_kernelINS0_13Kernel_traitsIff13__nv_fp8_e4m3fjLj49152ELj4ELj1ELj4ELj16ENS0_18Kernel_traits_baseILj49152EffS3_fjLj128EEEEEEEvNS0_19ForwardKernelParamsE)
        /*2990*/ 	.word	0x000000d8


	//----- nvinfo : EIATTR_MIN_STACK_SIZE
	.align		4
.L_1773:
        /*2994*/ 	.byte	0x04, 0x12
        /*2996*/ 	.short	(.L_1775 - .L_1774)
	.align		4
.L_1774:
        /*2998*/ 	.word	index@(_ZN18transformer_engine13normalization19ln_fwd_tuned_kernelINS0_13Kernel_traitsIff13__nv_fp8_e4m3fjLj40960ELj4ELj1ELj4ELj16ENS0_18Kernel_traits_baseILj40960EffS3_fjLj128EEEEEEEvNS0_19ForwardKernelParamsE)
        /*299c*/ 	.word	0x00000018


	//----- nvinfo : EIATTR_MIN_STACK_SIZE
	.align		4
.L_1775:
        /*29a0*/ 	.byte	0x04, 0x12
        /*29a2*/ 	.short	(.L_1777 - .L_1776)
	.align		4
.L_1776:
        /*29a4*/ 	.word	index@(_ZN18transformer_engine13normalization19ln_fwd_tuned_kernelINS0_13Kernel_traitsIff13__nv_fp8_e4m3fjLj32768ELj4ELj1ELj4ELj16ENS0_18Kernel_traits_baseILj32768EffS3_fjLj128EEEEEEEvNS0_19ForwardKernelParamsE)
        /*29a8*/ 	.word	0x00000000


	//----- nvinfo : EIATTR_MIN_STACK_SIZE
	.align		4
.L_1777:
        /*29ac*/ 	.byte	0x04, 0x12
        /*29ae*/ 	.short	(.L_1779 - .L_1778)
	.align		4
.L_1778:
        /*29b0*/ 	.word	index@(_ZN18transformer_engine13normalization19ln_fwd_tuned_kernelINS0_13Kernel_traitsIff13__nv_fp8_e4m3fjLj30720ELj4ELj1ELj4ELj4ENS0_18Kernel_traits_baseILj30720EffS3_fjLj128EEEEEEEvNS0_19ForwardKernelParamsE)
        /*29b4*/ 	.word	0x00000000


	//----- nvinfo : EIATTR_MIN_STACK_SIZE
	.align		4
.L_1779:
        /*29b8*/ 	.byte	0x04, 0x12
        /*29ba*/ 	.short	(.L_1781 - .L_1780)
	.align		4
.L_1780:
        /*29bc*/ 	.word	index@(_ZN18transformer_engine13normalization19ln_fwd_tuned_kernelINS0_13Kernel_traitsIff13__nv_fp8_e4m3fjLj25600ELj2ELj1ELj4ELj8ENS0_18Kernel_traits_baseILj25600EffS3_fjLj128EEEEEEEvNS0_19ForwardKernelParamsE)
        /*29c0*/ 	.word	0x00000100


	//----- nvinfo : EIATTR_MIN_STACK_SIZE
	.align		4
.L_1781:
        /*29c4*/ 	.byte	0x04, 0x12
        /*29c6*/ 	.short	(.L_1783 - .L_1782)
	.align		4
.L_1782:
        /*29c8*/ 	.word	index@(_ZN18transformer_engine13normalization19ln_fwd_tuned_kernelINS0_13Kernel_traitsIff13__nv_fp8_e4m3fjLj24576ELj2ELj1ELj4ELj16ENS0_18Kernel_traits_baseILj24576EffS3_fjLj128EEEEEEEvNS0_19ForwardKernelParamsE)
        /*29cc*/ 	.word	0x000000d0


	//----- nvinfo : EIATTR_MIN_STACK_SIZE
	.align		4
.L_1783:
        /*29d0*/ 	.byte	0x04, 0x12
        /*29d2*/ 	.short	(.L_1785 - .L_1784)
	.align		4
.L_1784:
        /*29d4*/ 	.word	index@(_ZN18transformer_engine13normalization19ln_fwd_tuned_kernelINS0_13Kernel_traitsIff13__nv_fp8_e4m3fjLj20480ELj2ELj1ELj4ELj16ENS0_18Kernel_traits_baseILj20480EffS3_fjLj128EEEEEEEvNS0_19ForwardKernelParamsE)
        /*29d8*/ 	.word	0x00000010


	//----- nvinfo : EIATTR_MIN_STACK_SIZE
	.align		4
.L_1785:
        /*29dc*/ 	.byte	0x04, 0x12
        /*29de*/ 	.short	(.L_1787 - .L_1786)
	.align		4
.L_1786:
        /*29e0*/ 	.word	index@(_ZN18transformer_engine13normalization19ln_fwd_tuned_kernelINS0_13Kernel_traitsIff13__nv_fp8_e4m3fjLj18432ELj2ELj1ELj4ELj16ENS0_18Kernel_traits_baseILj18432EffS3_fjLj128EEEEEEEvNS0_19ForwardKernelParamsE)
        /*29e4*/ 	.word	0x00000000


	//----- nvinfo : EIATTR_MIN_STACK_SIZE
	.align		4
.L_1787:
        /*29e8*/ 	.byte	0x04, 0x12
        /*29ea*/ 	.short	(.L_1789 - .L_1788)
	.align		4
.L_1788:
        /*29ec*/ 	.word	index@(_ZN18transformer_engine13normalization19ln_fwd_tuned_kernelINS0_13Kernel_traitsIff13__nv_fp8_e4m3fjLj16384ELj2ELj1ELj4ELj16ENS0_18Kernel_traits_baseILj16384EffS3_fjLj128EEEEEEEvNS0_19ForwardKernelParamsE)
        /*29f0*/ 	.word	0x00000000


	//----- nvinfo : EIATTR_MIN_STACK_SIZE
	.align		4
.L_1789:
        /*29f4*/ 	.byte	0x04, 0x12
        /*29f6*/ 	.short	(.L_1791 - .L_1790)
	.align		4
.L_1790:
        /*29f8*/ 	.word	index@(_ZN18transformer_engine13normalization19ln_fwd_tuned_kernelINS0_13Kernel_traitsIff13__nv_fp8_e4m3fjLj15360ELj2ELj1ELj4ELj8ENS0_18Kernel_traits_baseILj15360EffS3_fjLj128EEEEEEEvNS0_19ForwardKernelParamsE)
        /*29fc*/ 	.word	0x00000000


	//----- nvinfo : EIATTR_MIN_STACK_SIZE
	.align		4
.L_1791:
        /*2a00*/ 	.byte	0x04, 0x12
        /*2a02*/ 	.short	(.L_1793 - .L_1792)
	.align		4
.L_1792:
        /*2a04*/ 	.word	index@(_ZN18transformer_engine13normalization19ln_fwd_tuned_kernelINS0_13Kernel_traitsIff13__nv_fp8_e4m3fjLj12800ELj2ELj1ELj4ELj4ENS0_18Kernel_traits_baseILj12800EffS3_fjLj128EEEEEEEvNS0_19ForwardKernelParamsE)
        /*2a08*/ 	.word	0x00000000


	//----- nvinfo : EIATTR_MIN_STACK_SIZE
	.align		4
.L_1793:
        /*2a0c*/ 	.byte	0x04, 0x12
        /*2a0e*/ 	.short	(.L_1795 - .L_1794)
	.align		4
.L_1794:
        /*2a10*/ 	.word	index@(_ZN18transformer_engine13normalization19ln_fwd_tuned_kernelINS0_13Kernel_traitsIff13__nv_fp8_e4m3fjLj12288ELj2ELj1ELj4ELj16ENS0_18Kernel_traits_baseILj12288EffS3_fjLj128EEEEEEEvNS0_19ForwardKernelParamsE)
        /*2a14*/ 	.word	0x00000000


	//----- nvinfo : EIATTR_MIN_STACK_SIZE
	.align		4
.L_1795:
        /*2a18*/ 	.byte	0x04, 0x12
        /*2a1a*/ 	.short	(.L_1797 - .L_1796)
	.align		4
.L_1796:
        /*2a1c*/ 	.word	index@(_ZN18transformer_engine13normalization19ln_fwd_tuned_kernelINS0_13Kernel_traitsIff13__nv_fp8_e4m3fjLj10240ELj1ELj1ELj4ELj16ENS0_18Kernel_traits_baseILj10240EffS3_fjLj128EEEEEEEvNS0_19ForwardKernelParamsE)
        /*2a20*/ 	.word	0x00000018


	//----- nvinfo : EIATTR_MIN_STACK_SIZE
	.align		4
.L_1797:
        /*2a24*/ 	.byte	0x04, 0x12
        /*2a26*/ 	.short	(.L_1799 - .L_1798)
	.align		4
.L_1798:
        /*2a28*/ 	.word	index@(_ZN18transformer_engine13normalization19ln_fwd_tuned_kernelINS0_13Kernel_traitsIff13__nv_fp8_e4m3fjLj8192ELj1ELj1ELj4ELj16ENS0_18Kernel_traits_baseILj8192EffS3_fjLj128EEEEEEEvNS0_19ForwardKernelParamsE)
        /*2a2c*/ 	.word	0x00000000


	//----- nvinfo : EIATTR_MIN_STACK_SIZE
	.align		4
.L_1799:
        /*2a30*/ 	.byte	0x04, 0x12
        /*2a32*/ 	.short	(.L_1801 - .L_1800)
	.align		4
.L_1800:
        /*2a34*/ 	.word	index@(_ZN18transformer_engine13normalization19ln_fwd_tuned_kernelINS0_13Kernel_traitsIff13__nv_fp8_e4m3fjLj6144ELj1ELj1ELj4ELj16ENS0_18Kernel_traits_baseILj6144EffS3_fjLj128EEEEEEEvNS0_19ForwardKernelParamsE)
        /*2a38*/ 	.word	0x00000000


	//----- nvinfo : EIATTR_MIN_STACK_SIZE
	.align		4
.L_1801:
        /*2a3c*/ 	.byte	0x04, 0x12
        /*2a3e*/ 	.short	(.L_1803 - .L_1802)
	.align		4
.L_1802:
        /*2a40*/ 	.word	index@(_ZN18transformer_engine13normalization19ln_fwd_tuned_kernelINS0_13Kernel_traitsIff13__nv_fp8_e4m3fjLj5120ELj1ELj1ELj4ELj16ENS0_18Kernel_traits_baseILj5120EffS3_fjLj128EEEEEEEvNS0_19ForwardKernelParamsE)
        /*2a44*/ 	.word	0x00000000


	//----- nvinfo : EIATTR_MIN_STACK_SIZE
	.align		4
.L_1803:
        /*2a48*/ 	.byte	0x04, 0x12
        /*2a4a*/ 	.short	(.L_1805 - .L_1804)
	.align		4
.L_1804:
        /*2a4c*/ 	.word	index@(_ZN18transformer_engine13normalization19ln_fwd_tuned_kernelINS0_13Kernel_traitsIff13__nv_fp8_e4m3fjLj4096ELj1ELj1ELj4ELj16ENS0_18Kernel_traits_baseILj4096EffS3_fjLj128EEEEEEEvNS0_19ForwardKernelParamsE)
        /*2a50*/ 	.word	0x00000000


	//----- nvinfo : EIATTR_MIN_STACK_SIZE
	.align		4
.L_1805:
        /*2a54*/ 	.byte	0x04, 0x12
        /*2a56*/ 	.short	(.L_1807 - .L_1806)
	.align		4
.L_1806:
        /*2a58*/ 	.word	index@(_ZN18transformer_engine13normalization19ln_fwd_tuned_kernelINS0_13Kernel_traitsIff13__nv_fp8_e4m3fjLj3840ELj1ELj1ELj4ELj4ENS0_18Kernel_traits_baseILj3840EffS3_fjLj128EEEEEEEvNS0_19ForwardKernelParamsE)
        /*2a5c*/ 	.word	0x00000000


	//----- nvinfo : EIATTR_MIN_STACK_SIZE
	.align		4
.L_1807:
        /*2a60*/ 	.byte	0x04, 0x12
        /*2a62*/ 	.short	(.L_1809 - .L_1808)
	.align		4
.L_1808:
        /*2a64*/ 	.word	index@(_ZN18transformer_engine13normalization19ln_fwd_tuned_kernelINS0_13Kernel_traitsIff13__nv_fp8_e4m3fjLj3072ELj1ELj1ELj4ELj16ENS0_18Kernel_traits_baseILj3072EffS3_fjLj128EEEEEEEvNS0_19ForwardKernelParamsE)
        /*2a68*/ 	.word	0x00000000


	//----- nvinfo : EIATTR_MIN_STACK_SIZE
	.align		4
.L_1809:
        /*2a6c*/ 	.byte	0x04, 0x12
        /*2a6e*/ 	.short	(.L_1811 - .L_1810)
	.align		4
.L_1810:
        /*2a70*/ 	.word	index@(_ZN18transformer_engine13normalization19ln_fwd_tuned_kernelINS0_13Kernel_traitsIff13__nv_fp8_e4m3fjLj2304ELj1ELj4ELj1ELj16ENS0_18Kernel_traits_baseILj2304EffS3_fjLj128EEEEEEEvNS0_19ForwardKernelParamsE)
        /*2a74*/ 	.word	0x00000000


	//----- nvinfo : EIATTR_MIN_STACK_SIZE
	.align		4
.L_1811:
        /*2a78*/ 	.byte	0x04, 0x12
        /*2a7a*/ 	.short	(.L_1813 - .L_1812)
	.align		4
.L_1812:
        /*2a7c*/ 	.word	index@(_ZN18transformer_engine13normalization19ln_fwd_tuned_kernelINS0_13Kernel_traitsIff13__nv_fp8_e4m3fjLj2048ELj1ELj4ELj1ELj16ENS0_18Kernel_traits_baseILj2048EffS3_fjLj128EEEEEEEvNS0_19ForwardKernelParamsE)
        /*2a80*/ 	.word	0x00000000


	//----- nvinfo : EIATTR_MIN_STACK_SIZE
	.align		4
.L_1813:
        /*2a84*/ 	.byte	0x04, 0x12
        /*2a86*/ 	.short	(.L_1815 - .L_1814)
	.align		4
.L_1814:
        /*2a88*/ 	.word	index@(_ZN18transformer_engine13normalization19ln_fwd_tuned_kernelINS0_13Kernel_traitsIff13__nv_fp8_e4m3fjLj1536ELj1ELj4ELj1ELj16ENS0_18Kernel_traits_baseILj1536EffS3_fjLj128EEEEEEEvNS0_19ForwardKernelParamsE)
        /*2a8c*/ 	.word	0x00000000


	//----- nvinfo : EIATTR_MIN_STACK_SIZE
	.align		4
.L_1815:
        /*2a90*/ 	.byte	0x04, 0x12
        /*2a92*/ 	.short	(.L_1817 - .L_1816)
	.align		4
.L_1816:
        /*2a94*/ 	.word	index@(_ZN18transformer_engine13normalization19ln_fwd_tuned_kernelINS0_13Kernel_traitsIff13__nv_fp8_e4m3fjLj1024ELj1ELj4ELj1ELj16ENS0_18Kernel_traits_baseILj1024EffS3_fjLj128EEEEEEEvNS0_19ForwardKernelParamsE)
        /*2a98*/ 	.word	0x00000000


	//----- nvinfo : EIATTR_MIN_STACK_SIZE
	.align		4
.L_1817:
        /*2a9c*/ 	.byte	0x04, 0x12
        /*2a9e*/ 	.short	(.L_1819 - .L_1818)
	.align		4
.L_1818:
        /*2aa0*/ 	.word	index@(_ZN18transformer_engine13normalization19ln_fwd_tuned_kernelINS0_13Kernel_traitsIff13__nv_fp8_e4m3fjLj768ELj1ELj4ELj1ELj16ENS0_18Kernel_traits_baseILj768EffS3_fjLj128EEEEEEEvNS0_19ForwardKernelParamsE)
        /*2aa4*/ 	.word	0x00000000


	//----- nvinfo : EIATTR_MIN_STACK_SIZE
	.align		4
.L_1819:
        /*2aa8*/ 	.byte	0x04, 0x12
        /*2aaa*/ 	.short	(.L_1821 - .L_1820)
	.align		4
.L_1820:
        /*2aac*/ 	.word	index@(_ZN18transformer_engine13normalization19ln_fwd_tuned_kernelINS0_13Kernel_traitsI6__halfS3_13__nv_fp8_e4m3fjLj65536ELj8ELj1ELj4ELj16ENS0_18Kernel_traits_baseILj65536ES3_S3_S4_fjLj128EEEEEEEvNS0_19ForwardKernelParamsE)
        /*2ab0*/ 	.word	0x00000000


	//----- nvinfo : EIATTR_MIN_STACK_SIZE
	.align		4
.L_1821:
        /*2ab4*/ 	.byte	0x04, 0x12
        /*2ab6*/ 	.short	(.L_1823 - .L_1822)
	.align		4
.L_1822:
        /*2ab8*/ 	.word	index@(_ZN18transformer_engine13normalization19ln_fwd_tuned_kernelINS0_13Kernel_traitsI6__halfS3_13__nv_fp8_e4m3fjLj49152ELj4ELj1ELj4ELj16ENS0_18Kernel_traits_baseILj49152ES3_S3_S4_fjLj128EEEEEEEvNS0_19ForwardKernelParamsE)
        /*2abc*/ 	.word	0x00000000


	//----- nvinfo : EIATTR_MIN_STACK_SIZE
	.align		4
.L_1823:
        /*2ac0*/ 	.byte	0x04, 0x12
        /*2ac2*/ 	.short	(.L_1825 - .L_1824)
	.align		4
.L_1824:
        /*2ac4*/ 	.word	index@(_ZN18transformer_engine13normalization19ln_fwd_tuned_kernelINS0_13Kernel_traitsI6__halfS3_13__nv_fp8_e4m3fjLj40960ELj4ELj1ELj4ELj16ENS0_18Kernel_traits_baseILj40960ES3_S3_S4_fjLj128EEEEEEEvNS0_19ForwardKernelParamsE)
        /*2ac8*/ 	.word	0x00000000


	//----- nvinfo : EIATTR_MIN_STACK_SIZE
	.align		4
.L_1825:
        /*2acc*/ 	.byte	0x04, 0x12
        /*2ace*/ 	.short	(.L_1827 - .L_1826)
	.align		4
.L_1826:
        /*2ad0*/ 	.word	index@(_ZN18transformer_engine13normalization19ln_fwd_tuned_kernelINS0_13Kernel_traitsI6__halfS3_13__nv_fp8_e4m3fjLj32768ELj4ELj1ELj4ELj16ENS0_18Kernel_traits_baseILj32768ES3_S3_S4_fjLj128EEEEEEEvNS0_19ForwardKernelParamsE)
        /*2ad4*/ 	.word	0x00000000


	//----- nvinfo : EIATTR_MIN_STACK_SIZE
	.align		4
.L_1827:
        /*2ad8*/ 	.byte	0x04, 0x12
        /*2ada*/ 	.short	(.L_1829 - .L_1828)
	.align		4
.L_1828:
        /*2adc*/ 	.word	index@(_ZN18transformer_engine13normalization19ln_fwd_tuned_kernelINS0_13Kernel_traitsI6__halfS3_13__nv_fp8_e4m3fjLj30720ELj4ELj1ELj4ELj4ENS0_18Kernel_traits_baseILj30720ES3_S3_S4_fjLj128EEEEEEEvNS0_19ForwardKernelParamsE)
        /*2ae0*/ 	.word	0x00000000


	//----- nvinfo : EIATTR_MIN_STACK_SIZE
	.align		4
.L_1829:
        /*2ae4*/ 	.byte	0x04, 0x12
        /*2ae6*/ 	.short	(.L_1831 - .L_1830)
	.align		4
.L_1830:
        /*2ae8*/ 	.word	index@(_ZN18transformer_engine13normalization19ln_fwd_tuned_kernelINS0_13Kernel_traitsI6__halfS3_13__nv_fp8_e4m3fjLj25600ELj2ELj1ELj4ELj8ENS0_18Kernel_traits_baseILj25600ES3_S3_S4_fjLj128EEEEEEEvNS0_19ForwardKernelParamsE)
        /*2aec*/ 	.word	0x00000028


	//----- nvinfo : EIATTR_MIN_STACK_SIZE
	.align		4
.L_1831:
        /*2af0*/ 	.byte	0x04, 0x12
        /*2af2*/ 	.short	(.L_1833 - .L_1832)
	.align		4
.L_1832:
        /*2af4*/ 	.word	index@(_ZN18transformer_engine13normalization19ln_fwd_tuned_kernelINS0_13Kernel_traitsI6__halfS3_13__nv_fp8_e4m3fjLj24576ELj2ELj1ELj4ELj16ENS0_18Kernel_traits_baseILj24576ES3_S3_S4_fjLj128EEEEEEEvNS0_19ForwardKernelParamsE)
        /*2af8*/ 	.word	0x00000000


	//----- nvinfo : EIATTR_MIN_STACK_SIZE
	.align		4
.L_1833:
        /*2afc*/ 	.byte	0x04, 0x12
        /*2afe*/ 	.short	(.L_1835 - .L_1834)
	.align		4
.L_1834:
        /*2b00*/ 	.word	index@(_ZN18transformer_engine13normalization19ln_fwd_tuned_kernelINS0_13Kernel_traitsI6__halfS3_13__nv_fp8_e4m3fjLj20480ELj2ELj1ELj4ELj16ENS0_18Kernel_traits_baseILj20480ES3_S3_S4_fjLj128EEEEEEEvNS0_19ForwardKernelParamsE)
        /*2b04*/ 	.word	0x00000000


	//----- nvinfo : EIATTR_MIN_STACK_SIZE
	.align		4
.L_1835:
        /*2b08*/ 	.byte	0x04, 0x12
        /*2b0a*/ 	.short	(.L_1837 - .L_1836)
	.align		4
.L_1836:
        /*2b0c*/ 	.word	index@(_ZN18transformer_engine13normalization19ln_fwd_tuned_kernelINS0_13Kernel_traitsI6__halfS3_13__nv_fp8_e4m3fjLj18432ELj2ELj1ELj4ELj16ENS0_18Kernel_traits_baseILj18432ES3_S3_S4_fjLj128EEEEEEEvNS0_19ForwardKernelParamsE)
        /*2b10*/ 	.word	0x00000000


	//----- nvinfo : EIATTR_MIN_STACK_SIZE
	.align		4
.L_1837:
        /*2b14*/ 	.byte	0x04, 0x12
        /*2b16*/ 	.short	(.L_1839 - .L_1838)
	.align		4
.L_1838:
        /*2b18*/ 	.word	index@(_ZN18transformer_engine13normalization19ln_fwd_tuned_kernelINS0_13Kernel_traitsI6__halfS3_13__nv_fp8_e4m3fjLj16384ELj2ELj1ELj4ELj16ENS0_18Kernel_traits_baseILj16384ES3_S3_S4_fjLj128EEEEEEEvNS0_19ForwardKernelParamsE)
        /*2b1c*/ 	.word	0x00000000


	//----- nvinfo : EIATTR_MIN_STACK_SIZE
	.align		4
.L_1839:
        /*2b20*/ 	.byte	0x04, 0x12
        /*2b22*/ 	.short	(.L_1841 - .L_1840)
	.align		4
.L_1840:
        /*2b24*/ 	.word	index@(_ZN18transformer_engine13normalization19ln_fwd_tuned_kernelINS0_13Kernel_traitsI6__halfS3_13__nv_fp8_e4m3fjLj15360ELj2ELj1ELj4ELj8ENS0_18Kernel_traits_baseILj15360ES3_S3_S4_fjLj128EEEEEEEvNS0_19ForwardKernelParamsE)
        /*2b28*/ 	.word	0x00000000


	//----- nvinfo : EIATTR_MIN_STACK_SIZE
	.align		4
.L_1841:
        /*2b2c*/ 	.byte	0x04, 0x12
        /*2b2e*/ 	.short	(.L_1843 - .L_1842)
	.align		4
.L_1842:
        /*2b30*/ 	.word	index@(_ZN18transformer_engine13normalization19ln_fwd_tuned_kernelINS0_13Kernel_traitsI6__halfS3_13__nv_fp8_e4m3fjLj12800ELj2ELj1ELj4ELj4ENS0_18Kernel_traits_baseILj12800ES3_S3_S4_fjLj128EEEEEEEvNS0_19ForwardKernelParamsE)
        /*2b34*/ 	.word	0x00000000


	//----- nvinfo : EIATTR_MIN_STACK_SIZE
	.align		4
.L_1843:
        /*2b38*/ 	.byte	0x04, 0x12
        /*2b3a*/ 	.short	(.L_1845 - .L_1844)
	.align		4
.L_1844:
        /*2b3c*/ 	.word	index@(_ZN18transformer_engine13normalization19ln_fwd_tuned_kernelINS0_13Kernel_traitsI6__halfS3_13__nv_fp8_e4m3fjLj12288ELj2ELj1ELj4ELj16ENS0_18Kernel_traits_baseILj12288ES3_S3_S4_fjLj128EEEEEEEvNS0_19ForwardKernelParamsE)
        /*2b40*/ 	.word	0x00000000


	//----- nvinfo : EIATTR_MIN_STACK_SIZE
	.align		4
.L_1845:
        /*2b44*/ 	.byte	0x04, 0x12
        /*2b46*/ 	.short	(.L_1847 - .L_1846)
	.align		4
.L_1846:
        /*2b48*/ 	.word	index@(_ZN18transformer_engine13normalization19ln_fwd_tuned_kernelINS0_13Kernel_traitsI6__halfS3_13__nv_fp8_e4m3fjLj10240ELj1ELj1ELj4ELj16ENS0_18Kernel_traits_baseILj10240ES3_S3_S4_fjLj128EEEEEEEvNS0_19ForwardKernelParamsE)
        /*2b4c*/ 	.word	0x00000000


	//----- nvinfo : EIATTR_MIN_STACK_SIZE
	.align		4
.L_1847:
        /*2b50*/ 	.byte	0x04, 0x12
        /*2b52*/ 	.short	(.L_1849 - .L_1848)
	.align		4
.L_1848:
        /*2b54*/ 	.word	index@(_ZN18transformer_engine13normalization19ln_fwd_tuned_kernelINS0_13Kernel_traitsI6__halfS3_13__nv_fp8_e4m3fjLj8192ELj1ELj1ELj4ELj16ENS0_18Kernel_traits_baseILj8192ES3_S3_S4_fjLj128EEEEEEEvNS0_19ForwardKernelParamsE)
        /*2b58*/ 	.word	0x00000000


	//----- nvinfo : EIATTR_MIN_STACK_SIZE
	.align		4
.L_1849:
        /*2b5c*/ 	.byte	0x04, 0x12
        /*2b5e*/ 	.short	(.L_1851 - .L_1850)
	.align		4
.L_1850:
        /*2b60*/ 	.word	index@(_ZN18transformer_engine13normalization19ln_fwd_tuned_kernelINS0_13Kernel_traitsI6__halfS3_13__nv_fp8_e4m3fjLj6144ELj1ELj1ELj4ELj16ENS0_18Kernel_traits_baseILj6144ES3_S3_S4_fjLj128EEEEEEEvNS0_19ForwardKernelParamsE)
        /*2b64*/ 	.word	0x00000000


	//----- nvinfo : EIATTR_MIN_STACK_SIZE
	.align		4
.L_1851:
        /*2b68*/ 	.byte	0x04, 0x12
        /*2b6a*/ 	.short	(.L_1853 - .L_1852)
	.align		4
.L_1852:
        /*2b6c*/ 	.word	index@(_ZN18transformer_engine13normalization19ln_fwd_tuned_kernelINS0_13Kernel_traitsI6__halfS3_13__nv_fp8_e4m3fjLj5120ELj1ELj1ELj4ELj16ENS0_18Kernel_traits_baseILj5120ES3_S3_S4_fjLj128EEEEEEEvNS0_19ForwardKernelParamsE)
        /*2b70*/ 	.word	0x00000000


	//----- nvinfo : EIATTR_MIN_STACK_SIZE
	.align		4
.L_1853:
        /*2b74*/ 	.byte	0x04, 0x12
        /*2b76*/ 	.short	(.L_1855 - .L_1854)
	.align		4
.L_1854:
        /*2b78*/ 	.word	index@(_ZN18transformer_engine13normalization19ln_fwd_tuned_kernelINS0_13Kernel_traitsI6__halfS3_13__nv_fp8_e4m3fjLj4096ELj1ELj1ELj4ELj16ENS0_18Kernel_traits_baseILj4096ES3_S3_S4_fjLj128EEEEEEEvNS0_19ForwardKernelParamsE)
        /*2b7c*/ 	.word	0x00000000


	//----- nvinfo : EIATTR_MIN_STACK_SIZE
	.align		4
.L_1855:
        /*2b80*/ 	.byte	0x04, 0x12
        /*2b82*/ 	.short	(.L_1857 - .L_1856)
	.align		4
.L_1856:
        /*2b84*/ 	.word	index@(_ZN18transformer_engine13normalization19ln_fwd_tuned_kernelINS0_13Kernel_traitsI6__halfS3_13__nv_fp8_e4m3fjLj3840ELj1ELj1ELj4ELj4ENS0_18Kernel_traits_baseILj3840ES3_S3_S4_fjLj128EEEEEEEvNS0_19ForwardKernelParamsE)
        /*2b88*/ 	.word	0x00000000


	//----- nvinfo : EIATTR_MIN_STACK_SIZE
	.align		4
.L_1857:
        /*2b8c*/ 	.byte	0x04, 0x12
        /*2b8e*/ 	.short	(.L_1859 - .L_1858)
	.align		4
.L_1858:
        /*2b90*/ 	.word	index@(_ZN18transformer_engine13normalization19ln_fwd_tuned_kernelINS0_13Kernel_traitsI6__halfS3_13__nv_fp8_e4m3fjLj3072ELj1ELj1ELj4ELj16ENS0_18Kernel_traits_baseILj3072ES3_S3_S4_fjLj128EEEEEEEvNS0_19ForwardKernelParamsE)
        /*2b94*/ 	.word	0x00000000


	//----- nvinfo : EIATTR_MIN_STACK_SIZE
	.align		4
.L_1859:
        /*2b98*/ 	.byte	0x04, 0x12
        /*2b9a*/ 	.short	(.L_1861 - .L_1860)
	.align		4
.L_1860:
        /*2b9c*/ 	.word	index@(_ZN18transformer_engine13normalization19ln_fwd_tuned_kernelINS0_13Kernel_traitsI6__halfS3_13__nv_fp8_e4m3fjLj2304ELj1ELj4ELj1ELj16ENS0_18Kernel_traits_baseILj2304ES3_S3_S4_fjLj128EEEEEEEvNS0_19ForwardKernelParamsE)
        /*2ba0*/ 	.word	0x00000000


	//----- nvinfo : EIATTR_MIN_STACK_SIZE
	.align		4
.L_1861:
        /*2ba4*/ 	.byte	0x04, 0x12
        /*2ba6*/ 	.short	(.L_1863 - .L_1862)
	.align		4
.L_1862:
        /*2ba8*/ 	.word	index@(_ZN18transformer_engine13normalization19ln_fwd_tuned_kernelINS0_13Kernel_traitsI6__halfS3_13__nv_fp8_e4m3fjLj2048ELj1ELj4ELj1ELj16ENS0_18Kernel_traits_baseILj2048ES3_S3_S4_fjLj128EEEEEEEvNS0_19ForwardKernelParamsE)
        /*2bac*/ 	.word	0x00000000


	//----- nvinfo : EIATTR_MIN_STACK_SIZE
	.align		4
.L_1863:
        /*2bb0*/ 	.byte	0x04, 0x12
        /*2bb2*/ 	.short	(.L_1865 - .L_1864)
	.align		4
.L_1864:
        /*2bb4*/ 	.word	index@(_ZN18transformer_engine13normalization19ln_fwd_tuned_kernelINS0_13Kernel_traitsI6__halfS3_13__nv_fp8_e4m3fjLj1536ELj1ELj4ELj1ELj16ENS0_18Kernel_traits_baseILj1536ES3_S3_S4_fjLj128EEEEEEEvNS0_19ForwardKernelParamsE)
        /*2bb8*/ 	.word	0x00000000


	//----- nvinfo : EIATTR_MIN_STACK_SIZE
	.align		4
.L_1865:
        /*2bbc*/ 	.byte	0x04, 0x12
        /*2bbe*/ 	.short	(.L_1867 - .L_1866)
	.align		4
.L_1866:
        /*2bc0*/ 	.word	index@(_ZN18transformer_engine13normalization19ln_fwd_tuned_kernelINS0_13Kernel_traitsI6__halfS3_13__nv_fp8_e4m3fjLj1024ELj1ELj4ELj1ELj16ENS0_18Kernel_traits_baseILj1024ES3_S3_S4_fjLj128EEEEEEEvNS0_19ForwardKernelParamsE)
        /*2bc4*/ 	.word	0x00000000


	//----- nvinfo : EIATTR_MIN_STACK_SIZE
	.align		4
.L_1867:
        /*2bc8*/ 	.byte	0x04, 0x12
        /*2bca*/ 	.short	(.L_1869 - .L_1868)
	.align		4
.L_1868:
        /*2bcc*/ 	.word	index@(_ZN18transformer_engine13normalization19ln_fwd_tuned_kernelINS0_13Kernel_traitsI6__halfS3_13__nv_fp8_e4m3fjLj768ELj1ELj4ELj1ELj16ENS0_18Kernel_traits_baseILj768ES3_S3_S4_fjLj128EEEEEEEvNS0_19ForwardKernelParamsE)
        /*2bd0*/ 	.word	0x00000000


	//----- nvinfo : EIATTR_MIN_STACK_SIZE
	.align		4
.L_1869:
        /*2bd4*/ 	.byte	0x04, 0x12
        /*2bd6*/ 	.short	(.L_1871 - .L_1870)
	.align		4
.L_1870:
        /*2bd8*/ 	.word	index@(_ZN18transformer_engine13normalization19ln_fwd_tuned_kernelINS0_13Kernel_traitsI13__nv_bfloat16S3_13__nv_fp8_e4m3fjLj65536ELj8ELj1ELj4ELj16ENS0_18Kernel_traits_baseILj65536ES3_S3_S4_fjLj128EEEEEEEvNS0_19ForwardKernelParamsE)
        /*2bdc*/ 	.word	0x00000000


	//----- nvinfo : EIATTR_MIN_STACK_SIZE
	.align		4
.L_1871:
        /*2be0*/ 	.byte	0x04, 0x12
        /*2be2*/ 	.short	(.L_1873 - .L_1872)
	.align		4
.L_1872:
        /*2be4*/ 	.word	index@(_ZN18transformer_engine13normalization19ln_fwd_tuned_kernelINS0_13Kernel_traitsI13__nv_bfloat16S3_13__nv_fp8_e4m3fjLj49152ELj4ELj1ELj4ELj16ENS0_18Kernel_traits_baseILj49152ES3_S3_S4_fjLj128EEEEEEEvNS0_19ForwardKernelParamsE)
        /*2be8*/ 	.word	0x000000e0


	//----- nvinfo : EIATTR_MIN_STACK_SIZE
	.align		4
.L_1873:
        /*2bec*/ 	.byte	0x04, 0x12
        /*2bee*/ 	.short	(.L_1875 - .L_1874)
	.align		4
.L_1874:
        /*2bf0*/ 	.word	index@(_ZN18transformer_engine13normalization19ln_fwd_tuned_kernelINS0_13Kernel_traitsI13__nv_bfloat16S3_13__nv_fp8_e4m3fjLj40960ELj4ELj1ELj4ELj16ENS0_18Kernel_traits_baseILj40960ES3_S3_S4_fjLj128EEEEEEEvNS0_19ForwardKernelParamsE)
        /*2bf4*/ 	.word	0x00000028


	//----- nvinfo : EIATTR_MIN_STACK_SIZE
	.align		4
.L_1875:
        /*2bf8*/ 	.byte	0x04, 0x12
        /*2bfa*/ 	.short	(.L_1877 - .L_1876)
	.align		4
.L_1876:
        /*2bfc*/ 	.word	index@(_ZN18transformer_engine13normalization19ln_fwd_tuned_kernelINS0_13Kernel_traitsI13__nv_bfloat16S3_13__nv_fp8_e4m3fjLj32768ELj4ELj1ELj4ELj16ENS0_18Kernel_traits_baseILj32768ES3_S3_S4_fjLj128EEEEEEEvNS0_19ForwardKernelParamsE)
        /*2c00*/ 	.word	0x00000000


	//----- nvinfo : EIATTR_MIN_STACK_SIZE
	.align		4
.L_1877:
        /*2c04*/ 	.byte	0x04, 0x12
        /*2c06*/ 	.short	(.L_1879 - .L_1878)
	.align		4
.L_1878:
        /*2c08*/ 	.word	index@(_ZN18transformer_engine13normalization19ln_fwd_tuned_kernelINS0_13Kernel_traitsI13__nv_bfloat16S3_13__nv_fp8_e4m3fjLj30720ELj4ELj1ELj4ELj4ENS0_18Kernel_traits_baseILj30720ES3_S3_S4_fjLj128EEEEEEEvNS0_19ForwardKernelParamsE)
        /*2c0c*/ 	.word	0x00000000


	//----- nvinfo : EIATTR_MIN_STACK_SIZE
	.align		4
.L_1879:
        /*2c10*/ 	.byte	0x04, 0x12
        /*2c12*/ 	.short	(.L_1881 - .L_1880)
	.align		4
.L_1880:
        /*2c14*/ 	.word	index@(_ZN18transformer_engine13normalization19ln_fwd_tuned_kernelINS0_13Kernel_traitsI13__nv_bfloat16S3_13__nv_fp8_e4m3fjLj25600ELj2ELj1ELj4ELj8ENS0_18Kernel_traits_baseILj25600ES3_S3_S4_fjLj128EEEEEEEvNS0_19ForwardKernelParamsE)
        /*2c18*/ 	.word	0x000000e0


	//----- nvinfo : EIATTR_MIN_STACK_SIZE
	.align		4
.L_1881:
        /*2c1c*/ 	.byte	0x04, 0x12
        /*2c1e*/ 	.short	(.L_1883 - .L_1882)
	.align		4
.L_1882:
        /*2c20*/ 	.word	index@(_ZN18transformer_engine13normalization19ln_fwd_tuned_kernelINS0_13Kernel_traitsI13__nv_bfloat16S3_13__nv_fp8_e4m3fjLj24576ELj2ELj1ELj4ELj16ENS0_18Kernel_traits_baseILj24576ES3_S3_S4_fjLj128EEEEEEEvNS0_19ForwardKernelParamsE)
        /*2c24*/ 	.word	0x000000e0


	//----- nvinfo : EIATTR_MIN_STACK_SIZE
	.align		4
.L_1883:
        /*2c28*/ 	.byte	0x04, 0x12
        /*2c2a*/ 	.short	(.L_1885 - .L_1884)
	.align		4
.L_1884:
        /*2c2c*/ 	.word	index@(_ZN18transformer_engine13normalization19ln_fwd_tuned_kernelINS0_13Kernel_traitsI13__nv_bfloat16S3_13__nv_fp8_e4m3fjLj20480ELj2ELj1ELj4ELj16ENS0_18Kernel_traits_baseILj20480ES3_S3_S4_fjLj128EEEEEEEvNS0_19ForwardKernelParamsE)
        /*2c30*/ 	.word	0x00000028


	//----- nvinfo : EIATTR_MIN_STACK_SIZE
	.align		4
.L_1885:
        /*2c34*/ 	.byte	0x04, 0x12
        /*2c36*/ 	.short	(.L_1887 - .L_1886)
	.align		4
.L_1886:
        /*2c38*/ 	.word	index@(_ZN18transformer_engine13normalization19ln_fwd_tuned_kernelINS0_13Kernel_traitsI13__nv_bfloat16S3_13__nv_fp8_e4m3fjLj18432ELj2ELj1ELj4ELj16ENS0_18Kernel_traits_baseILj18432ES3_S3_S4_fjLj128EEEEEEEvNS0_19ForwardKernelParamsE)
        /*2c3c*/ 	.word	0x00000000


	//----- nvinfo : EIATTR_MIN_STACK_SIZE
	.align		4
.L_1887:
        /*2c40*/ 	.byte	0x04, 0x12
        /*2c42*/ 	.short	(.L_1889 - .L_1888)
	.align		4
.L_1888:
        /*2c44*/ 	.word	index@(_ZN18transformer_engine13normalization19ln_fwd_tuned_kernelINS0_13Kernel_traitsI13__nv_bfloat16S3_13__nv_fp8_e4m3fjLj16384ELj2ELj1ELj4ELj16ENS0_18Kernel_traits_baseILj16384ES3_S3_S4_fjLj128EEEEEEEvNS0_19ForwardKernelParamsE)
        /*2c48*/ 	.word	0x00000000


	//----- nvinfo : EIATTR_MIN_STACK_SIZE
	.align		4
.L_1889:
        /*2c4c*/ 	.byte	0x04, 0x12
        /*2c4e*/ 	.short	(.L_1891 - .L_1890)
	.align		4
.L_1890:
        /*2c50*/ 	.word	index@(_ZN18transformer_engine13normalization19ln_fwd_tuned_kernelINS0_13Kernel_traitsI13__nv_bfloat16S3_13__nv_fp8_e4m3fjLj15360ELj2ELj1ELj4ELj8ENS0_18Kernel_traits_baseILj15360ES3_S3_S4_fjLj128EEEEEEEvNS0_19ForwardKernelParamsE)
        /*2c54*/ 	.word	0x00000000


	//----- nvinfo : EIATTR_MIN_STACK_SIZE
	.align		4
.L_1891:
        /*2c58*/ 	.byte	0x04, 0x12
        /*2c5a*/ 	.short	(.L_1893 - .L_1892)
	.align		4
.L_1892:
        /*2c5c*/ 	.word	index@(_ZN18transformer_engine13normalization19ln_fwd_tuned_kernelINS0_13Kernel_traitsI13__nv_bfloat16S3_13__nv_fp8_e4m3fjLj12800ELj2ELj1ELj4ELj4ENS0_18Kernel_traits_baseILj12800ES3_S3_S4_fjLj128EEEEEEEvNS0_19ForwardKernelParamsE)
        /*2c60*/ 	.word	0x00000000


	//----- nvinfo : EIATTR_MIN_STACK_SIZE
	.align		4
.L_1893:
        /*2c64*/ 	.byte	0x04, 0x12
        /*2c66*/ 	.short	(.L_1895 - .L_1894)
	.align		4
.L_1894:
        /*2c68*/ 	.word	index@(_ZN18transformer_engine13normalization19ln_fwd_tuned_kernelINS0_13Kernel_traitsI13__nv_bfloat16S3_13__nv_fp8_e4m3fjLj12288ELj2ELj1ELj4ELj16ENS0_18Kernel_traits_baseILj12288ES3_S3_S4_fjLj128EEEEEEEvNS0_19ForwardKernelParamsE)
        /*2c6c*/ 	.word	0x00000000


	//----- nvinfo : EIATTR_MIN_STACK_SIZE
	.align		4
.L_1895:
        /*2c70*/ 	.byte	0x04, 0x12
        /*2c72*/ 	.short	(.L_1897 - .L_1896)
	.align		4
.L_1896:
        /*2c74*/ 	.word	index@(_ZN18transformer_engine13normalization19ln_fwd_tuned_kernelINS0_13Kernel_traitsI13__nv_bfloat16S3_13__nv_fp8_e4m3fjLj10240ELj1ELj1ELj4ELj16ENS0_18Kernel_traits_baseILj10240ES3_S3_S4_fjLj128EEEEEEEvNS0_19ForwardKernelParamsE)
        /*2c78*/ 	.word	0x00000040


	//----- nvinfo : EIATTR_MIN_STACK_SIZE
	.align		4
.L_1897:
        /*2c7c*/ 	.byte	0x04, 0x12
        /*2c7e*/ 	.short	(.L_1899 - .L_1898)
	.align		4
.L_1898:
        /*2c80*/ 	.word	index@(_ZN18transformer_engine13normalization19ln_fwd_tuned_kernelINS0_13Kernel_traitsI13__nv_bfloat16S3_13__nv_fp8_e4m3fjLj8192ELj1ELj1ELj4ELj16ENS0_18Kernel_traits_baseILj8192ES3_S3_S4_fjLj128EEEEEEEvNS0_19ForwardKernelParamsE)
        /*2c84*/ 	.word	0x00000000


	//----- nvinfo : EIATTR_MIN_STACK_SIZE
	.align		4
.L_1899:
        /*2c88*/ 	.byte	0x04, 0x12
        /*2c8a*/ 	.short	(.L_1901 - .L_1900)
	.align		4
.L_1900:
        /*2c8c*/ 	.word	index@(_ZN18transformer_engine13normalization19ln_fwd_tuned_kernelINS0_13Kernel_traitsI13__nv_bfloat16S3_13__nv_fp8_e4m3fjLj6144ELj1ELj1ELj4ELj16ENS0_18Kernel_traits_baseILj6144ES3_S3_S4_fjLj128EEEEEEEvNS0_19ForwardKernelParamsE)
        /*2c90*/ 	.word	0x00000000


	//----- nvinfo : EIATTR_MIN_STACK_SIZE
	.align		4
.L_1901:
        /*2c94*/ 	.byte	0x04, 0x12
        /*2c96*/ 	.short	(.L_1903 - .L_1902)
	.align		4
.L_1902:
        /*2c98*/ 	.word	index@(_ZN18transformer_engine13normalization19ln_fwd_tuned_kernelINS0_13Kernel_traitsI13__nv_bfloat16S3_13__nv_fp8_e4m3fjLj5120ELj1ELj1ELj4ELj16ENS0_18Kernel_traits_baseILj5120ES3_S3_S4_fjLj128EEEEEEEvNS0_19ForwardKernelParamsE)
        /*2c9c*/ 	.word	0x00000000


	//----- nvinfo : EIATTR_MIN_STACK_SIZE
	.align		4
.L_1903:
        /*2ca0*/ 	.byte	0x04, 0x12
        /*2ca2*/ 	.short	(.L_1905 - .L_1904)
	.align		4
.L_1904:
        /*2ca4*/ 	.word	index@(_ZN18transformer_engine13normalization19ln_fwd_tuned_kernelINS0_13Kernel_traitsI13__nv_bfloat16S3_13__nv_fp8_e4m3fjLj4096ELj1ELj1ELj4ELj16ENS0_18Kernel_traits_baseILj4096ES3_S3_S4_fjLj128EEEEEEEvNS0_19ForwardKernelParamsE)
        /*2ca8*/ 	.word	0x00000000


	//----- nvinfo : EIATTR_MIN_STACK_SIZE
	.align		4
.L_1905:
        /*2cac*/ 	.byte	0x04, 0x12
        /*2cae*/ 	.short	(.L_1907 - .L_1906)
	.align		4
.L_1906:
        /*2cb0*/ 	.word	index@(_ZN18transformer_engine13normalization19ln_fwd_tuned_kernelINS0_13Kernel_traitsI13__nv_bfloat16S3_13__nv_fp8_e4m3fjLj3840ELj1ELj1ELj4ELj4ENS0_18Kernel_traits_baseILj3840ES3_S3_S4_fjLj128EEEEEEEvNS0_19ForwardKernelParamsE)
        /*2cb4*/ 	.word	0x00000000


	//----- nvinfo : EIATTR_MIN_STACK_SIZE
	.align		4
.L_1907:
        /*2cb8*/ 	.byte	0x04, 0x12
        /*2cba*/ 	.short	(.L_1909 - .L_1908)
	.align		4
.L_1908:
        /*2cbc*/ 	.word	index@(_ZN18transformer_engine13normalization19ln_fwd_tuned_kernelINS0_13Kernel_traitsI13__nv_bfloat16S3_13__nv_fp8_e4m3fjLj3072ELj1ELj1ELj4ELj16ENS0_18Kernel_traits_baseILj3072ES3_S3_S4_fjLj128EEEEEEEvNS0_19ForwardKernelParamsE)
        /*2cc0*/ 	.word	0x00000000


	//----- nvinfo : EIATTR_MIN_STACK_SIZE
	.align		4
.L_1909:
        /*2cc4*/ 	.byte	0x04, 0x12
        /*2cc6*/ 	.short	(.L_1911 - .L_1910)
	.align		4
.L_1910:
        /*2cc8*/ 	.word	index@(_ZN18transformer_engine13normalization19ln_fwd_tuned_kernelINS0_13Kernel_traitsI13__nv_bfloat16S3_13__nv_fp8_e4m3fjLj2304ELj1ELj4ELj1ELj16ENS0_18Kernel_traits_baseILj2304ES3_S3_S4_fjLj128EEEEEEEvNS0_19ForwardKernelParamsE)
        /*2ccc*/ 	.word	0x00000000


	//----- nvinfo : EIATTR_MIN_STACK_SIZE
	.align		4
.L_1911:
        /*2cd0*/ 	.byte	0x04, 0x12
        /*2cd2*/ 	.short	(.L_1913 - .L_1912)
	.align		4
.L_1912:
        /*2cd4*/ 	.word	index@(_ZN18transformer_engine13normalization19ln_fwd_tuned_kernelINS0_13Kernel_traitsI13__nv_bfloat16S3_13__nv_fp8_e4m3fjLj2048ELj1ELj4ELj1ELj16ENS0_18Kernel_traits_baseILj2048ES3_S3_S4_fjLj128EEEEEEEvNS0_19ForwardKernelParamsE)
        /*2cd8*/ 	.word	0x00000000


	//----- nvinfo : EIATTR_MIN_STACK_SIZE
	.align		4
.L_1913:
        /*2cdc*/ 	.byte	0x04, 0x12
        /*2cde*/ 	.short	(.L_1915 - .L_1914)
	.align		4
.L_1914:
        /*2ce0*/ 	.word	index@(_ZN18transformer_engine13normalization19ln_fwd_tuned_kernelINS0_13Kernel_traitsI13__nv_bfloat16S3_13__nv_fp8_e4m3fjLj1536ELj1ELj4ELj1ELj16ENS0_18Kernel_traits_baseILj1536ES3_S3_S4_fjLj128EEEEEEEvNS0_19ForwardKernelParamsE)
        /*2ce4*/ 	.word	0x00000000


	//----- nvinfo : EIATTR_MIN_STACK_SIZE
	.align		4
.L_1915:
        /*2ce8*/ 	.byte	0x04, 0x12
        /*2cea*/ 	.short	(.L_1917 - .L_1916)
	.align		4
.L_1916:
        /*2cec*/ 	.word	index@(_ZN18transformer_engine13normalization19ln_fwd_tuned_kernelINS0_13Kernel_traitsI13__nv_bfloat16S3_13__nv_fp8_e4m3fjLj1024ELj1ELj4ELj1ELj16ENS0_18Kernel_traits_baseILj1024ES3_S3_S4_fjLj128EEEEEEEvNS0_19ForwardKernelParamsE)
        /*2cf0*/ 	.word	0x00000000


	//----- nvinfo : EIATTR_MIN_STACK_SIZE
	.align		4
.L_1917:
        /*2cf4*/ 	.byte	0x04, 0x12
        /*2cf6*/ 	.short	(.L_1919 - .L_1918)
	.align		4
.L_1918:
        /*2cf8*/ 	.word	index@(_ZN18transformer_engine13normalization19ln_fwd_tuned_kernelINS0_13Kernel_traitsI13__nv_bfloat16S3_13__nv_fp8_e4m3fjLj768ELj1ELj4ELj1ELj16ENS0_18Kernel_traits_baseILj768ES3_S3_S4_fjLj128EEEEEEEvNS0_19ForwardKernelParamsE)
        /*2cfc*/ 	.word	0x00000000
.L_1919:


//--------------------- .nv.compat                --------------------------
	.section	.nv.compat,"",@"SHT_CUDA_COMPAT_INFO"
	.align	4
        /*0000*/ 	.byte	0x02, 0x09, 0x01, 0x00, 0x02, 0x02, 0x02, 0x00, 0x02, 0x05, 0x05, 0x00, 0x03, 0x07, 0x01, 0x01
        /*0010*/ 	.byte	0x02, 0x03, 0x00, 0x00, 0x02, 0x06, 0x01, 0x00, 0x04, 0x0b, 0x08, 0x00, 0x01, 0x00, 0x00, 0x00
        /*0020*/ 	.byte	0x00, 0x00, 0x00, 0x00


//--------------------- .nv.info._ZN18transformer_engine13normalization21ln_fwd_general_kernelINS0_13Kernel_traitsIff13__nv_bfloat16fjLj8192ELj1ELj1ELj4ELj16ENS0_18Kernel_traits_baseILj8192EffS3_fjLj128EEEEEEEvNS0_19ForwardKernelParamsE --------------------------
	.section	.nv.info._ZN18transformer_engine13normalization21ln_fwd_general_kernelINS0_13Kernel_traitsIff13__nv_bfloat16fjLj8192ELj1ELj1ELj4ELj16ENS0_18Kernel_traits_baseILj8192EffS3_fjLj128EEEEEEEvNS0_19ForwardKernelParamsE,"",@"SHT_CUDA_INFO"
	.sectionflags	@""
	.align	4


	//----- nvinfo : EIATTR_CUDA_API_VERSION
	.align		4
        /*0000*/ 	.byte	0x04, 0x37
        /*0002*/ 	.short	(.L_1921 - .L_1920)
.L_1920:
        /*0004*/ 	.word	0x00000082


	//----- nvinfo : EIATTR_KPARAM_INFO
	.align		4
.L_1921:
        /*0008*/ 	.byte	0x04, 0x17
        /*000a*/ 	.short	(.L_1923 - .L_1922)
.L_1922:
        /*000c*/ 	.word	0x00000000
        /*0010*/ 	.short	0x0000
        /*0012*/ 	.short	0x0000
        /*0014*/ 	.byte	0x00, 0xf0, 0x21, 0x02


	//----- nvinfo : EIATTR_SPARSE_MMA_MASK
	.align		4
.L_1923:
        /*0018*/ 	.byte	0x03, 0x50
        /*001a*/ 	.short	0x0000


	//----- nvinfo : EIATTR_MAXREG_COUNT
	.align		4
        /*001c*/ 	.byte	0x03, 0x1b
        /*001e*/ 	.short	0x00ff


	//----- nvinfo : EIATTR_NUM_BARRIERS
	.align		4
        /*0020*/ 	.byte	0x02, 0x4c
        /*0022*/ 	.byte	0x01
	.zero		1


	//----- nvinfo : EIATTR_MERCURY_ISA_VERSION
	.align		4
        /*0024*/ 	.byte	0x03, 0x5f
        /*0026*/ 	.short	0x0101


	//----- nvinfo : EIATTR_COOP_GROUP_MASK_REGIDS
	.align		4
        /*0028*/ 	.byte	0x04, 0x29
        /*002a*/ 	.short	(.L_1925 - .L_1924)


	//   ....[0]....
.L_1924:
        /*002c*/ 	.word	0xffffffff


	//   ....[1]....
        /*0030*/ 	.word	0xffffffff


	//   ....[2]....
        /*0034*/ 	.word	0xffffffff


	//   ....[3]....
        /*0038*/ 	.word	0xffffffff


	//   ....[4]....
        /*003c*/ 	.word	0xffffffff


	//   ....[5]....
        /*0040*/ 	.word	0xffffffff


	//   ....[6]....
        /*0044*/ 	.word	0xffffffff


	//   ....[7]....
        /*0048*/ 	.word	0xffffffff


	//   ....[8]....
        /*004c*/ 	.word	0xffffffff


	//   ....[9]....
        /*0050*/ 	.word	0xffffffff


	//   ....[10]....
        /*0054*/ 	.word	0xffffffff


	//   ....[11]....
        /*0058*/ 	.word	0xffffffff


	//   ....[12]....
        /*005c*/ 	.word	0xffffffff


	//   ....[13]....
        /*0060*/ 	.word	0xffffffff


	//   ....[14]....
        /*0064*/ 	.word	0xffffffff


	//   ....[15]....
        /*0068*/ 	.word	0xffffffff


	//   ....[16]....
        /*006c*/ 	.word	0xffffffff


	//   ....[17]....
        /*0070*/ 	.word	0xffffffff


	//   ....[18]....
        /*0074*/ 	.word	0xffffffff


	//   ....[19]....
        /*0078*/ 	.word	0xffffffff


	//   ....[20]....
        /*007c*/ 	.word	0xffffffff


	//   ....[21]....
        /*0080*/ 	.word	0xffffffff


	//   ....[22]....
        /*0084*/ 	.word	0xffffffff


	//   ....[23]....
        /*0088*/ 	.word	0xffffffff


	//   ....[24]....
        /*008c*/ 	.word	0xffffffff


	//   ....[25]....
        /*0090*/ 	.word	0xffffffff


	//   ....[26]....
        /*0094*/ 	.word	0xffffffff


	//   ....[27]....
        /*0098*/ 	.word	0xffffffff


	//   ....[28]....
        /*009c*/ 	.word	0xffffffff


	//   ....[29]....
        /*00a0*/ 	.word	0xffffffff


	//   ....[30]....
        /*00a4*/ 	.word	0xffffffff


	//   ....[31]....
        /*00a8*/ 	.word	0xffffffff


	//   ....[32]....
        /*00ac*/ 	.word	0xffffffff


	//   ....[33]....
        /*00b0*/ 	.word	0xffffffff


	//   ....[34]....
        /*00b4*/ 	.word	0xffffffff


	//   ....[35]....
        /*00b8*/ 	.word	0xffffffff


	//   ....[36]....
        /*00bc*/ 	.word	0xffffffff


	//   ....[37]....
        /*00c0*/ 	.word	0x05000005


	//   ....[38]....
        /*00c4*/ 	.word	0x05000005


	//----- nvinfo : EIATTR_COOP_GROUP_INSTR_OFFSETS
	.align		4
.L_1925:
        /*00c8*/ 	.byte	0x04, 0x28
        /*00ca*/ 	.short	(.L_1927 - .L_1926)


	//   ....[0]....
.L_1926:
        /*00cc*/ 	.word	0x00005230


	//   ....[1]....
        /*00d0*/ 	.word	0x000052a0


	//   ....[2]....
        /*00d4*/ 	.word	0x000052d0


	//   ....[3]....
        /*00d8*/ 	.word	0x000052f0


	//   ....[4]....
        /*00dc*/ 	.word	0x00005310


	//   ....[5]....
        /*00e0*/ 	.word	0x000053b0


	//   ....[6]....
        /*00e4*/ 	.word	0x00005460


	//   ....[7]....
        /*00e8*/ 	.word	0x000054a0


	//   ....[8]....
        /*00ec*/ 	.word	0x000054e0


	//   ....[9]....
        /*00f0*/ 	.word	0x00005510


	//   ....[10]....
        /*00f4*/ 	.word	0x00005f30


	//   ....[11]....
        /*00f8*/ 	.word	0x00005f60


	//   ....[12]....
        /*00fc*/ 	.word	0x00005f80


	//   ....[13]....
        /*0100*/ 	.word	0x00005fa0


	//   ....[14]....
        /*0104*/ 	.word	0x00005fc0


	//   ....[15]....
        /*0108*/ 	.word	0x00007030


	//   ....[16]....
        /*010c*/ 	.word	0x00007090


	//   ....[17]....
        /*0110*/ 	.word	0x000070c0


	//   ....[18]....
        /*0114*/ 	.word	0x000070e0


	//   ....[19]....
        /*0118*/ 	.word	0x00007100


	//   ....[20]....
        /*011c*/ 	.word	0x000071a0


	//   ....[21]....
        /*0120*/ 	.word	0x00007240


	//   ....[22]....
        /*0124*/ 	.word	0x000072b0


	//   ....[23]....
        /*0128*/ 	.word	0x000072e0


	//   ....[24]....
        /*012c*/ 	.word	0x00007300


	//   ....[25]....
        /*0130*/ 	.word	0x00007cb0


	//   ....[26]....
        /*0134*/ 	.word	0x00007ce0


	//   ....[27]....
        /*0138*/ 	.word	0x00007d00


	//   ....[28]....
        /*013c*/ 	.word	0x00007d20


	//   ....[29]....
        /*0140*/ 	.word	0x00007d40


	//   ....[30]....
        /*0144*/ 	.word	0x0000c6f0


	//   ....[31]....
        /*0148*/ 	.word	0x0000c770


	//   ....[32]....
        /*014c*/ 	.word	0x0000c7a0


	//   ....[33]....
        /*0150*/ 	.word	0x0000c7e0


	//   ....[34]....
        /*0154*/ 	.word	0x0000c800


	//   ....[35]....
        /*0158*/ 	.word	0x0000c900


	//   ....[36]....
        /*015c*/ 	.word	0x0000c920


	//   ....[37]....
        /*0160*/ 	.word	0x0000cb50


	//   ....[38]....
        /*0164*/ 	.word	0x0000cbc0


	//----- nvinfo : EIATTR_VRC_CTA_INIT_COUNT
	.align		4
.L_1927:
        /*0168*/ 	.byte	0x02, 0x4a
	.zero		1
	.zero		1


	//----- nvinfo : EIATTR_EXIT_INSTR_OFFSETS
	.align		4
        /*016c*/ 	.byte	0x04, 0x1c
        /*016e*/ 	.short	(.L_1929 - .L_1928)


	//   ....[0]....
.L_1928:
        /*0170*/ 	.word	0x0000c9b0


	//   ....[1]....
        /*0174*/ 	.word	0x0000ca10


	//   ....[2]....
        /*0178*/ 	.word	0x0000cb00


	//----- nvinfo : EIATTR_MAX_THREADS
	.align		4
.L_1929:
        /*017c*/ 	.byte	0x04, 0x05
        /*017e*/ 	.short	(.L_1931 - .L_1930)
.L_1930:
        /*0180*/ 	.word	0x00000080
        /*0184*/ 	.word	0x00000001
        /*0188*/ 	.word	0x00000001


	//----- nvinfo : EIATTR_CRS_STACK_SIZE
	.align		4
.L_1931:
        /*018c*/ 	.byte	0x04, 0x1e
        /*018e*/ 	.short	(.L_1933 - .L_1932)
.L_1932:
        /*0190*/ 	.word	0x00000000


	//----- nvinfo : EIATTR_CBANK_PARAM_SIZE
	.align		4
.L_1933:
        /*0194*/ 	.byte	0x03, 0x19
        /*0196*/ 	.short	0x0088


	//----- nvinfo : EIATTR_PARAM_CBANK
	.align		4
        /*0198*/ 	.byte	0x04, 0x0a
        /*019a*/ 	.short	(.L_1935 - .L_1934)
	.align		4
.L_1934:
        /*019c*/ 	.word	index@(.nv.constant0._ZN18transformer_engine13normalization21ln_fwd_general_kernelINS0_13Kernel_traitsIff13__nv_bfloat16fjLj8192ELj1ELj1ELj4ELj16ENS0_18Kernel_traits_baseILj8192EffS3_fjLj128EEEEEEEvNS0_19ForwardKernelParamsE)
        /*01a0*/ 	.short	0x0380
        /*01a2*/ 	.short	0x0088


	//----- nvinfo : EIATTR_SW_WAR
	.align		4
.L_1935:
        /*01a4*/ 	.byte	0x04, 0x36
        /*01a6*/ 	.short	(.L_1937 - .L_1936)
.L_1936:
        /*01a8*/ 	.word	0x00000008
.L_1937:


//--------------------- .nv.info._ZN18transformer_engine13normalization21ln_fwd_general_kernelINS0_13Kernel_traitsI13__nv_bfloat16S3_S3_fjLj8192ELj1ELj1ELj4ELj16ENS0_18Kernel_traits_baseILj8192ES3_S3_S3_fjLj128EEEEEEEvNS0_19ForwardKernelParamsE --------------------------
	.section	.nv.info._ZN18transformer_engine13normalization21ln_fwd_general_kernelINS0_13Kernel_traitsI13__nv_bfloat16S3_S3_fjLj8192ELj1ELj1ELj4ELj16ENS0_18Kernel_traits_baseILj8192ES3_S3_S3_fjLj128EEEEEEEvNS0_19ForwardKernelParamsE,"",@"SHT_CUDA_INFO"
	.sectionflags	@""
	.align	4


	//----- nvinfo : EIATTR_CUDA_API_VERSION
	.align		4
        /*0000*/ 	.byte	0x04, 0x37
        /*0002*/ 	.short	(.L_1939 - .L_1938)
.L_1938:
        /*0004*/ 	.word	0x00000082


	//----- nvinfo : EIATTR_KPARAM_INFO
	.align		4
.L_1939:
        /*0008*/ 	.byte	0x04, 0x17
        /*000a*/ 	.short	(.L_1941 - .L_1940)
.L_1940:
        /*000c*/ 	.word	0x00000000
        /*0010*/ 	.short	0x0000
        /*0012*/ 	.short	0x0000
        /*0014*/ 	.byte	0x00, 0xf0, 0x21, 0x02


	//----- nvinfo : EIATTR_SPARSE_MMA_MASK
	.align		4
.L_1941:
        /*0018*/ 	.byte	0x03, 0x50
        /*001a*/ 	.short	0x0000


	//----- nvinfo : EIATTR_MAXREG_COUNT
	.align		4
        /*001c*/ 	.byte	0x03, 0x1b
        /*001e*/ 	.short	0x00ff


	//----- nvinfo : EIATTR_NUM_BARRIERS
	.align		4
        /*0020*/ 	.byte	0x02, 0x4c
        /*0022*/ 	.byte	0x01
	.zero		1


	//----- nvinfo : EIATTR_MERCURY_ISA_VERSION
	.align		4
        /*0024*/ 	.byte	0x03, 0x5f
        /*0026*/ 	.short	0x0101


	//----- nvinfo : EIATTR_COOP_GROUP_MASK_REGIDS
	.align		4
        /*0028*/ 	.byte	0x04, 0x29
        /*002a*/ 	.short	(.L_1943 - .L_1942)


	//   ....[0]....
.L_1942:
        /*002c*/ 	.word	0xffffffff


	//   ....[1]....
        /*0030*/ 	.word	0xffffffff


	//   ....[2]....
        /*0034*/ 	.word	0xffffffff


	//   ....[3]....
        /*0038*/ 	.word	0xffffffff


	//   ....[4]....
        /*003c*/ 	.word	0xffffffff


	//   ....[5]....
        /*0040*/ 	.word	0xffffffff


	//   ....[6]....
        /*0044*/ 	.word	0xffffffff


	//   ....[7]....
        /*0048*/ 	.word	0xffffffff


	//   ....[8]....
        /*004c*/ 	.word	0xffffffff


	//   ....[9]....
        /*0050*/ 	.word	0xffffffff


	//   ....[10]....
        /*0054*/ 	.word	0xffffffff


	//   ....[11]....
        /*0058*/ 	.word	0xffffffff


	//   ....[12]....
        /*005c*/ 	.word	0xffffffff


	//   ....[13]....
        /*0060*/ 	.word	0xffffffff


	//   ....[14]....
        /*0064*/ 	.word	0xffffffff


	//   ....[15]....
        /*0068*/ 	.word	0xffffffff


	//   ....[16]....
        /*006c*/ 	.word	0xffffffff


	//   ....[17]....
        /*0070*/ 	.word	0xffffffff


	//   ....[18]....
        /*0074*/ 	.word	0xffffffff


	//   ....[19]....
        /*0078*/ 	.word	0xffffffff


	//   ....[20]....
        /*007c*/ 	.word	0xffffffff


	//   ....[21]....
        /*0080*/ 	.word	0xffffffff


	//   ....[22]....
        /*0084*/ 	.word	0xffffffff


	//   ....[23]....
        /*0088*/ 	.word	0xffffffff


	//   ....[24]....
        /*008c*/ 	.word	0xffffffff


	//   ....[25]....
        /*0090*/ 	.word	0xffffffff


	//   ....[26]....
        /*0094*/ 	.word	0xffffffff


	//   ....[27]....
        /*0098*/ 	.word	0xffffffff


	//   ....[28]....
        /*009c*/ 	.word	0xffffffff


	//   ....[29]....
        /*00a0*/ 	.word	0xffffffff


	//   ....[30]....
        /*00a4*/ 	.word	0xffffffff


	//   ....[31]....
        /*00a8*/ 	.word	0xffffffff


	//   ....[32]....
        /*00ac*/ 	.word	0xffffffff


	//   ....[33]....
        /*00b0*/ 	.word	0xffffffff


	//   ....[34]....
        /*00b4*/ 	.word	0xffffffff


	//   ....[35]....
        /*00b8*/ 	.word	0xffffffff


	//   ....[36]....
        /*00bc*/ 	.word	0xffffffff


	//   ....[37]....
        /*00c0*/ 	.word	0x05000004


	//   ....[38]....
        /*00c4*/ 	.word	0x05000004


	//----- nvinfo : EIATTR_COOP_GROUP_INSTR_OFFSETS
	.align		4
.L_1943:
        /*00c8*/ 	.byte	0x04, 0x28
        /*00ca*/ 	.short	(.L_1945 - .L_1944)


	//   ....[0]....
.L_1944:
        /*00cc*/ 	.word	0x00005ee0


	//   ....[1]....
        /*00d0*/ 	.word	0x00005f50


	//   ....[2]....
        /*00d4*/ 	.word	0x00005f80


	//   ....[3]....
        /*00d8*/ 	.word	0x00005fa0


	//   ....[4]....
        /*00dc*/ 	.word	0x00005fc0


	//   ....[5]....
        /*00e0*/ 	.word	0x00006060


	//   ....[6]....
        /*00e4*/ 	.word	0x00006140


	//   ....[7]....
        /*00e8*/ 	.word	0x000061a0


	//   ....[8]....
        /*00ec*/ 	.word	0x000061e0


	//   ....[9]....
        /*00f0*/ 	.word	0x00006210


	//   ....[10]....
        /*00f4*/ 	.word	0x00006b90


	//   ....[11]....
        /*00f8*/ 	.word	0x00006bc0


	//   ....[12]....
        /*00fc*/ 	.word	0x00006be0


	//   ....[13]....
        /*0100*/ 	.word	0x00006c00


	//   ....[14]....
        /*0104*/ 	.word	0x00006c20


	//   ....[15]....
        /*0108*/ 	.word	0x00007ca0


	//   ....[16]....
        /*010c*/ 	.word	0x00007d00


	//   ....[17]....
        /*0110*/ 	.word	0x00007d30


	//   ....[18]....
        /*0114*/ 	.word	0x00007d50


	//   ....[19]....
        /*0118*/ 	.word	0x00007d70


	//   ....[20]....
        /*011c*/ 	.word	0x00007e10


	//   ....[21]....
        /*0120*/ 	.word	0x00007ee0


	//   ....[22]....
        /*0124*/ 	.word	0x00007f80


	//   ....[23]....
        /*0128*/ 	.word	0x00007fa0


	//   ....[24]....
        /*012c*/ 	.word	0x00007fd0


	//   ....[25]....
        /*0130*/ 	.word	0x000088e0


	//   ....[26]....
        /*0134*/ 	.word	0x00008910


	//   ....[27]....
        /*0138*/ 	.word	0x00008930


	//   ....[28]....
        /*013c*/ 	.word	0x00008950


	//   ....[29]....
        /*0140*/ 	.word	0x00008970


	//   ....[30]....
        /*0144*/ 	.word	0x0000c990


	//   ....[31]....
        /*0148*/ 	.word	0x0000ca10


	//   ....[32]....
        /*014c*/ 	.word	0x0000ca40


	//   ....[33]....
        /*0150*/ 	.word	0x0000ca80


	//   ....[34]....
        /*0154*/ 	.word	0x0000caa0


	//   ....[35]....
        /*0158*/ 	.word	0x0000cba0


	//   ....[36]....
        /*015c*/ 	.word	0x0000cbc0


	//   ....[37]....
        /*0160*/ 	.word	0x0000ce10


	//   ....[38]....
        /*0164*/ 	.word	0x0000ce80


	//----- nvinfo : EIATTR_VRC_CTA_INIT_COUNT
	.align		4
.L_1945:
        /*0168*/ 	.byte	0x02, 0x4a
	.zero		1
	.zero		1


	//----- nvinfo : EIATTR_EXIT_INSTR_OFFSETS
	.align		4
        /*016c*/ 	.byte	0x04, 0x1c
        /*016e*/ 	.short	(.L_1947 - .L_1946)


	//   ....[0]....
.L_1946:
        /*0170*/ 	.word	0x0000cc50


	//   ....[1]....
        /*0174*/ 	.word	0x0000ccb0


	//   ....[2]....
        /*0178*/ 	.word	0x0000cdc0


	//----- nvinfo : EIATTR_MAX_THREADS
	.align		4
.L_1947:
        /*017c*/ 	.byte	0x04, 0x05
        /*017e*/ 	.short	(.L_1949 - .L_1948)
.L_1948:
        /*0180*/ 	.word	0x00000080
        /*0184*/ 	.word	0x00000001
        /*0188*/ 	.word	0x00000001


	//----- nvinfo : EIATTR_CRS_STACK_SIZE
	.align		4
.L_1949:
        /*018c*/ 	.byte	0x04, 0x1e
        /*018e*/ 	.short	(.L_1951 - .L_1950)
.L_1950:
        /*0190*/ 	.word	0x00000000


	//----- nvinfo : EIATTR_CBANK_PARAM_SIZE
	.align		4
.L_1951:
        /*0194*/ 	.byte	0x03, 0x19
        /*0196*/ 	.short	0x0088


	//----- nvinfo : EIATTR_PARAM_CBANK
	.align		4
        /*0198*/ 	.byte	0x04, 0x0a
        /*019a*/ 	.short	(.L_1953 - .L_1952)
	.align		4
.L_1952:
        /*019c*/ 	.word	index@(.nv.constant0._ZN18transformer_engine13normalization21ln_fwd_general_kernelINS0_13Kernel_traitsI13__nv_bfloat16S3_S3_fjLj8192ELj1ELj1ELj4ELj16ENS0_18Kernel_traits_baseILj8192ES3_S3_S3_fjLj128EEEEEEEvNS0_19ForwardKernelParamsE)
        /*01a0*/ 	.short	0x0380
        /*01a2*/ 	.short	0x0088


	//----- nvinfo : EIATTR_SW_WAR
	.align		4
.L_1953:
        /*01a4*/ 	.byte	0x04, 0x36
        /*01a6*/ 	.short	(.L_1955 - .L_1954)
.L_1954:
        /*01a8*/ 	.word	0x00000008
.L_1955:


//--------------------- .nv.info._ZN18transformer_engine13normalization21ln_fwd_general_kernelINS0_13Kernel_traitsIff6__halffjLj8192ELj1ELj1ELj4ELj16ENS0_18Kernel_traits_baseILj8192EffS3_fjLj128EEEEEEEvNS0_19ForwardKernelParamsE --------------------------
	.section	.nv.info._ZN18transformer_engine13normalization21ln_fwd_general_kernelINS0_13Kernel_traitsIff6__halffjLj8192ELj1ELj1ELj4ELj16ENS0_18Kernel_traits_baseILj8192EffS3_fjLj128EEEEEEEvNS0_19ForwardKernelParamsE,"",@"SHT_CUDA_INFO"
	.sectionflags	@""
	.align	4


	//----- nvinfo : EIATTR_CUDA_API_VERSION
	.align		4
        /*0000*/ 	.byte	0x04, 0x37
        /*0002*/ 	.short	(.L_1957 - .L_1956)
.L_1956:
        /*0004*/ 	.word	0x00000082


	//----- nvinfo : EIATTR_KPARAM_INFO
	.align		4
.L_1957:
        /*0008*/ 	.byte	0x04, 0x17
        /*000a*/ 	.short	(.L_1959 - .L_1958)
.L_1958:
        /*000c*/ 	.word	0x00000000
        /*0010*/ 	.short	0x0000
        /*0012*/ 	.short	0x0000
        /*0014*/ 	.byte	0x00, 0xf0, 0x21, 0x02


	//----- nvinfo : EIATTR_SPARSE_MMA_MASK
	.align		4
.L_1959:
        /*0018*/ 	.byte	0x03, 0x50
        /*001a*/ 	.short	0x0000


	//----- nvinfo : EIATTR_MAXREG_COUNT
	.align		4
        /*001c*/ 	.byte	0x03, 0x1b
        /*001e*/ 	.short	0x00ff


	//----- nvinfo : EIATTR_NUM_BARRIERS
	.align		4
        /*0020*/ 	.byte	0x02, 0x4c
        /*0022*/ 	.byte	0x01
	.zero		1


	//----- nvinfo : EIATTR_MERCURY_ISA_VERSION
	.align		4
        /*0024*/ 	.byte	0x03, 0x5f
        /*0026*/ 	.short	0x0101


	//----- nvinfo : EIATTR_COOP_GROUP_MASK_REGIDS
	.align		4
        /*0028*/ 	.byte	0x04, 0x29
        /*002a*/ 	.short	(.L_1961 - .L_1960)


	//   ....[0]....
.L_1960:
        /*002c*/ 	.word	0xffffffff


	//   ....[1]....
        /*0030*/ 	.word	0xffffffff


	//   ....[2]....
        /*0034*/ 	.word	0xffffffff


	//   ....[3]....
        /*0038*/ 	.word	0xffffffff


	//   ....[4]....
        /*003c*/ 	.word	0xffffffff


	//   ....[5]....
        /*0040*/ 	.word	0xffffffff


	//   ....[6]....
        /*0044*/ 	.word	0xffffffff


	//   ....[7]....
        /*0048*/ 	.word	0xffffffff


	//   ....[8]....
        /*004c*/ 	.word	0xffffffff


	//   ....[9]....
        /*0050*/ 	.word	0xffffffff


	//   ....[10]....
        /*0054*/ 	.word	0xffffffff


	//   ....[11]....
        /*0058*/ 	.word	0xffffffff


	//   ....[12]....
        /*005c*/ 	.word	0xffffffff


	//   ....[13]....
        /*0060*/ 	.word	0xffffffff


	//   ....[14]....
        /*0064*/ 	.word	0xffffffff


	//   ....[15]....
        /*0068*/ 	.word	0xffffffff


	//   ....[16]....
        /*006c*/ 	.word	0xffffffff


	//   ....[17]....
        /*0070*/ 	.word	0xffffffff


	//   ....[18]....
        /*0074*/ 	.word	0xffffffff


	//   ....[19]....
        /*0078*/ 	.word	0xffffffff


	//   ....[20]....
        /*007c*/ 	.word	0xffffffff


	//   ....[21]....
        /*0080*/ 	.word	0xffffffff


	//   ....[22]....
        /*0084*/ 	.word	0xffffffff


	//   ....[23]....
        /*0088*/ 	.word	0xffffffff


	//   ....[24]....
        /*008c*/ 	.word	0xffffffff


	//   ....[25]....
        /*0090*/ 	.word	0xffffffff


	//   ....[26]....
        /*0094*/ 	.word	0xffffffff


	//   ....[27]....
        /*0098*/ 	.word	0xffffffff


	//   ....[28]....
        /*009c*/ 	.word	0xffffffff


	//   ....[29]....
        /*00a0*/ 	.word	0xffffffff


	//   ....[30]....
        /*00a4*/ 	.word	0xffffffff


	//   ....[31]....
        /*00a8*/ 	.word	0xffffffff


	//   ....[32]....
        /*00ac*/ 	.word	0xffffffff


	//   ....[33]....
        /*00b0*/ 	.word	0xffffffff


	//   ....[34]....
        /*00b4*/ 	.word	0xffffffff


	//   ....[35]....
        /*00b8*/ 	.word	0xffffffff


	//   ....[36]....
        /*00bc*/ 	.word	0xffffffff


	//   ....[37]....
        /*00c0*/ 	.word	0x05000005


	//   ....[38]....
        /*00c4*/ 	.word	0x05000005


	//----- nvinfo : EIATTR_COOP_GROUP_INSTR_OFFSETS
	.align		4
.L_1961:
        /*00c8*/ 	.byte	0x04, 0x28
        /*00ca*/ 	.short	(.L_1963 - .L_1962)


	//   ....[0]....
.L_1962:
        /*00cc*/ 	.word	0x00005230


	//   ....[1]....
        /*00d0*/ 	.word	0x000052a0


	//   ....[2]....
        /*00d4*/ 	.word	0x000052d0


	//   ....[3]....
        /*00d8*/ 	.word	0x000052f0


	//   ....[4]....
        /*00dc*/ 	.word	0x00005310


	//   ....[5]....
        /*00e0*/ 	.word	0x000053b0


	//   ....[6]....
        /*00e4*/ 	.word	0x00005460


	//   ....[7]....
        /*00e8*/ 	.word	0x000054a0


	//   ....[8]....
        /*00ec*/ 	.word	0x000054e0


	//   ....[9]....
        /*00f0*/ 	.word	0x00005510


	//   ....[10]....
        /*00f4*/ 	.word	0x00005f30


	//   ....[11]....
        /*00f8*/ 	.word	0x00005f60


	//   ....[12]....
        /*00fc*/ 	.word	0x00005f80


	//   ....[13]....
        /*0100*/ 	.word	0x00005fa0


	//   ....[14]....
        /*0104*/ 	.word	0x00005fc0


	//   ....[15]....
        /*0108*/ 	.word	0x00007030


	//   ....[16]....
        /*010c*/ 	.word	0x00007090


	//   ....[17]....
        /*0110*/ 	.word	0x000070c0


	//   ....[18]....
        /*0114*/ 	.word	0x000070e0


	//   ....[19]....
        /*0118*/ 	.word	0x00007100


	//   ....[20]....
        /*011c*/ 	.word	0x000071a0


	//   ....[21]....
        /*0120*/ 	.word	0x00007240


	//   ....[22]....
        /*0124*/ 	.word	0x000072b0


	//   ....[23]....
        /*0128*/ 	.word	0x000072e0


	//   ....[24]....
        /*012c*/ 	.word	0x00007300


	//   ....[25]....
        /*0130*/ 	.word	0x00007cb0


	//   ....[26]....
        /*0134*/ 	.word	0x00007ce0


	//   ....[27]....
        /*0138*/ 	.word	0x00007d00


	//   ....[28]....
        /*013c*/ 	.word	0x00007d20


	//   ....[29]....
        /*0140*/ 	.word	0x00007d40


	//   ....[30]....
        /*0144*/ 	.word	0x0000c6f0


	//   ....[31]....
        /*0148*/ 	.word	0x0000c770


	//   ....[32]....
        /*014c*/ 	.word	0x0000c7a0


	//   ....[33]....
        /*0150*/ 	.word	0x0000c7e0


	//   ....[34]....
        /*0154*/ 	.word	0x0000c800


	//   ....[35]....
        /*0158*/ 	.word	0x0000c900


	//   ....[36]....
        /*015c*/ 	.word	0x0000c920


	//   ....[37]....
        /*0160*/ 	.word	0x0000cb50


	//   ....[38]....
        /*0164*/ 	.word	0x0000cbc0


	//----- nvinfo : EIATTR_VRC_CTA_INIT_COUNT
	.align		4
.L_1963:
        /*0168*/ 	.byte	0x02, 0x4a
	.zero		1
	.zero		1


	//----- nvinfo : EIATTR_EXIT_INSTR_OFFSETS
	.align		4
        /*016c*/ 	.byte	0x04, 0x1c
        /*016e*/ 	.short	(.L_1965 - .L_1964)


	//   ....[0]....
.L_1964:
        /*0170*/ 	.word	0x0000c9b0


	//   ....[1]....
        /*0174*/ 	.word	0x0000ca10


	//   ....[2]....
        /*0178*/ 	.word	0x0000cb00


	//----- nvinfo : EIATTR_MAX_THREADS
	.align		4
.L_1965:
        /*017c*/ 	.byte	0x04, 0x05
        /*017e*/ 	.short	(.L_1967 - .L_1966)
.L_1966:
        /*0180*/ 	.word	0x00000080
        /*0184*/ 	.word	0x00000001
        /*0188*/ 	.word	0x00000001


	//----- nvinfo : EIATTR_CRS_STACK_SIZE
	.align		4
.L_1967:
        /*018c*/ 	.byte	0x04, 0x1e
        /*018e*/ 	.short	(.L_1969 - .L_1968)
.L_1968:
        /*0190*/ 	.word	0x00000000


	//----- nvinfo : EIATTR_CBANK_PARAM_SIZE
	.align		4
.L_1969:
        /*0194*/ 	.byte	0x03, 0x19
        /*0196*/ 	.short	0x0088


	//----- nvinfo : EIATTR_PARAM_CBANK
	.align		4
        /*0198*/ 	.byte	0x04, 0x0a
        /*019a*/ 	.short	(.L_1971 - .L_1970)
	.align		4
.L_1970:
        /*019c*/ 	.word	index@(.nv.constant0._ZN18transformer_engine13normalization21ln_fwd_general_kernelINS0_13Kernel_traitsIff6__halffjLj8192ELj1ELj1ELj4ELj16ENS0_18Kernel_traits_baseILj8192EffS3_fjLj128EEEEEEEvNS0_19ForwardKernelParamsE)
        /*01a0*/ 	.short	0x0380
        /*01a2*/ 	.short	0x0088


	//----- nvinfo : EIATTR_SW_WAR
	.align		4
.L_1971:
        /*01a4*/ 	.byte	0x04, 0x36
        /*01a6*/ 	.short	(.L_1973 - .L_1972)
.L_1972:
        /*01a8*/ 	.word	0x00000008
.L_1973:


//--------------------- .nv.info._ZN18transformer_engine13normalization21ln_fwd_general_kernelINS0_13Kernel_traitsI6__halfS3_S3_fjLj8192ELj1ELj1ELj4ELj16ENS0_18Kernel_traits_baseILj8192ES3_S3_S3_fjLj128EEEEEEEvNS0_19ForwardKernelParamsE --------------------------
	.section	.nv.info._ZN18transformer_engine13normalization21ln_fwd_general_kernelINS0_13Kernel_traitsI6__halfS3_S3_fjLj8192ELj1ELj1ELj4ELj16ENS0_18Kernel_traits_baseILj8192ES3_S3_S3_fjLj128EEEEEEEvNS0_19ForwardKernelParamsE,"",@"SHT_CUDA_INFO"
	.sectionflags	@""
	.align	4


	//----- nvinfo : EIATTR_CUDA_API_VERSION
	.align		4
        /*0000*/ 	.byte	0x04, 0x37
        /*0002*/ 	.short	(.L_1975 - .L_1974)
.L_1974:
        /*0004*/ 	.word	0x00000082


	//----- nvinfo : EIATTR_KPARAM_INFO
	.align		4
.L_1975:
        /*0008*/ 	.byte	0x04, 0x17
        /*000a*/ 	.short	(.L_1977 - .L_1976)
.L_1976:
        /*000c*/ 	.word	0x00000000
        /*0010*/ 	.short	0x0000
        /*0012*/ 	.short	0x0000
        /*0014*/ 	.byte	0x00, 0xf0, 0x21, 0x02


	//----- nvinfo : EIATTR_SPARSE_MMA_MASK
	.align		4
.L_1977:
        /*0018*/ 	.byte	0x03, 0x50
        /*001a*/ 	.short	0x0000


	//----- nvinfo : EIATTR_MAXREG_COUNT
	.align		4
        /*001c*/ 	.byte	0x03, 0x1b
        /*001e*/ 	.short	0x00ff


	//----- nvinfo : EIATTR_NUM_BARRIERS
	.align		4
        /*0020*/ 	.byte	0x02, 0x4c
        /*0022*/ 	.byte	0x01
	.zero		1


	//----- nvinfo : EIATTR_MERCURY_ISA_VERSION
	.align		4
        /*0024*/ 	.byte	0x03, 0x5f
        /*0026*/ 	.short	0x0101


	//----- nvinfo : EIATTR_COOP_GROUP_MASK_REGIDS
	.align		4
        /*0028*/ 	.byte	0x04, 0x29
        /*002a*/ 	.short	(.L_1979 - .L_1978)


	//   ....[0]....
.L_1978:
        /*002c*/ 	.word	0xffffffff


	//   ....[1]....
        /*0030*/ 	.word	0xffffffff


	//   ....[2]....
        /*0034*/ 	.word	0xffffffff


	//   ....[3]....
        /*0038*/ 	.word	0xffffffff


	//   ....[4]....
        /*003c*/ 	.word	0xffffffff


	//   ....[5]....
        /*0040*/ 	.word	0xffffffff


	//   ....[6]....
        /*0044*/ 	.word	0xffffffff


	//   ....[7]....
        /*0048*/ 	.word	0xffffffff


	//   ....[8]....
        /*004c*/ 	.word	0xffffffff


	//   ....[9]....
        /*0050*/ 	.word	0xffffffff


	//   ....[10]....
        /*0054*/ 	.word	0xffffffff


	//   ....[11]....
        /*0058*/ 	.word	0xffffffff


	//   ....[12]....
        /*005c*/ 	.word	0xffffffff


	//   ....[13]....
        /*0060*/ 	.word	0xffffffff


	//   ....[14]....
        /*0064*/ 	.word	0xffffffff


	//   ....[15]....
        /*0068*/ 	.word	0xffffffff


	//   ....[16]....
        /*006c*/ 	.word	0xffffffff


	//   ....[17]....
        /*0070*/ 	.word	0xffffffff


	//   ....[18]....
        /*0074*/ 	.word	0xffffffff


	//   ....[19]....
        /*0078*/ 	.word	0xffffffff


	//   ....[20]....
        /*007c*/ 	.word	0xffffffff


	//   ....[21]....
        /*0080*/ 	.word	0xffffffff


	//   ....[22]....
        /*0084*/ 	.word	0xffffffff


	//   ....[23]....
        /*0088*/ 	.word	0xffffffff


	//   ....[24]....
        /*008c*/ 	.word	0xffffffff


	//   ....[25]....
        /*0090*/ 	.word	0xffffffff


	//   ....[26]....
        /*0094*/ 	.word	0xffffffff


	//   ....[27]....
        /*0098*/ 	.word	0xffffffff


	//   ....[28]....
        /*009c*/ 	.word	0xffffffff


	//   ....[29]....
        /*00a0*/ 	.word	0xffffffff


	//   ....[30]....
        /*00a4*/ 	.word	0xffffffff


	//   ....[31]....
        /*00a8*/ 	.word	0xffffffff


	//   ....[32]....
        /*00ac*/ 	.word	0xffffffff


	//   ....[33]....
        /*00b0*/ 	.word	0xffffffff


	//   ....[34]....
        /*00b4*/ 	.word	0xffffffff


	//   ....[35]....
        /*00b8*/ 	.word	0xffffffff


	//   ....[36]....
        /*00bc*/ 	.word	0xffffffff


	//   ....[37]....
        /*00c0*/ 	.word	0x05000004


	//   ....[38]....
        /*00c4*/ 	.word	0x05000004


	//----- nvinfo : EIATTR_COOP_GROUP_INSTR_OFFSETS
	.align		4
.L_1979:
        /*00c8*/ 	.byte	0x04, 0x28
        /*00ca*/ 	.short	(.L_1981 - .L_1980)


	//   ....[0]....
.L_1980:
        /*00cc*/ 	.word	0x000058f0


	//   ....[1]....
        /*00d0*/ 	.word	0x00005960


	//   ....[2]....
        /*00d4*/ 	.word	0x00005990


	//   ....[3]....
        /*00d8*/ 	.word	0x000059b0


	//   ....[4]....
        /*00dc*/ 	.word	0x000059d0


	//   ....[5]....
        /*00e0*/ 	.word	0x00005a70


	//   ....[6]....
        /*00e4*/ 	.word	0x00005b50


	//   ....[7]....
        /*00e8*/ 	.word	0x00005bb0


	//   ....[8]....
        /*00ec*/ 	.word	0x00005bf0


	//   ....[9]....
        /*00f0*/ 	.word	0x00005c20


	//   ....[10]....
        /*00f4*/ 	.word	0x000065a0


	//   ....[11]....
        /*00f8*/ 	.word	0x000065d0


	//   ....[12]....
        /*00fc*/ 	.word	0x000065f0


	//   ....[13]....
        /*0100*/ 	.word	0x00006610


	//   ....[14]....
        /*0104*/ 	.word	0x00006630


	//   ....[15]....
        /*0108*/ 	.word	0x000076b0


	//   ....[16]....
        /*010c*/ 	.word	0x00007710


	//   ....[17]....
        /*0110*/ 	.word	0x00007740


	//   ....[18]....
        /*0114*/ 	.word	0x00007760


	//   ....[19]....
        /*0118*/ 	.word	0x00007780


	//   ....[20]....
        /*011c*/ 	.word	0x00007820


	//   ....[21]....
        /*0120*/ 	.word	0x000078f0


	//   ....[22]....
        /*0124*/ 	.word	0x00007990


	//   ....[23]....
        /*0128*/ 	.word	0x000079b0


	//   ....[24]....
        /*012c*/ 	.word	0x000079e0


	//   ....[25]....
        /*0130*/ 	.word	0x000082f0


	//   ....[26]....
        /*0134*/ 	.word	0x00008320


	//   ....[27]....
        /*0138*/ 	.word	0x00008340


	//   ....[28]....
        /*013c*/ 	.word	0x00008360


	//   ....[29]....
        /*0140*/ 	.word	0x00008380


	//   ....[30]....
        /*0144*/ 	.word	0x0000c3a0


	//   ....[31]....
        /*0148*/ 	.word	0x0000c420


	//   ....[32]....
        /*014c*/ 	.word	0x0000c450


	//   ....[33]....
        /*0150*/ 	.word	0x0000c490


	//   ....[34]....
        /*0154*/ 	.word	0x0000c4b0


	//   ....[35]....
        /*0158*/ 	.word	0x0000c5b0


	//   ....[36]....
        /*015c*/ 	.word	0x0000c5d0


	//   ....[37]....
        /*0160*/ 	.word	0x0000c820


	//   ....[38]....
        /*0164*/ 	.word	0x0000c890


	//----- nvinfo : EIATTR_VRC_CTA_INIT_COUNT
	.align		4
.L_1981:
        /*0168*/ 	.byte	0x02, 0x4a
	.zero		1
	.zero		1


	//----- nvinfo : EIATTR_EXIT_INSTR_OFFSETS
	.align		4
        /*016c*/ 	.byte	0x04, 0x1c
        /*016e*/ 	.short	(.L_1983 - .L_1982)


	//   ....[0]....
.L_1982:
        /*0170*/ 	.word	0x0000c660


	//   ....[1]....
        /*0174*/ 	.word	0x0000c6c0


	//   ....[2]....
        /*0178*/ 	.word	0x0000c7d0


	//----- nvinfo : EIATTR_MAX_THREADS
	.align		4
.L_1983:
        /*017c*/ 	.byte	0x04, 0x05
        /*017e*/ 	.short	(.L_1985 - .L_1984)
.L_1984:
        /*0180*/ 	.word	0x00000080
        /*0184*/ 	.word	0x00000001
        /*0188*/ 	.word	0x00000001


	//----- nvinfo : EIATTR_CRS_STACK_SIZE
	.align		4
.L_1985:
        /*018c*/ 	.byte	0x04, 0x1e
        /*018e*/ 	.short	(.L_1987 - .L_1986)
.L_1986:
        /*0190*/ 	.word	0x00000000


	//----- nvinfo : EIATTR_CBANK_PARAM_SIZE
	.align		4
.L_1987:
        /*0194*/ 	.byte	0x03, 0x19
        /*0196*/ 	.short	0x0088


	//----- nvinfo : EIATTR_PARAM_CBANK
	.align		4
        /*0198*/ 	.byte	0x04, 0x0a
        /*019a*/ 	.short	(.L_1989 - .L_1988)
	.align		4
.L_1988:
        /*019c*/ 	.word	index@(.nv.constant0._ZN18transformer_engine13normalization21ln_fwd_general_kernelINS0_13Kernel_traitsI6__halfS3_S3_fjLj8192ELj1ELj1ELj4ELj16ENS0_18Kernel_traits_baseILj8192ES3_S3_S3_fjLj128EEEEEEEvNS0_19ForwardKernelParamsE)
        /*01a0*/ 	.short	0x0380
        /*01a2*/ 	.short	0x0088


	//----- nvinfo : EIATTR_SW_WAR
	.align		4
.L_1989:
        /*01a4*/ 	.byte	0x04, 0x36
        /*01a6*/ 	.short	(.L_1991 - .L_1990)
.L_1990:
        /*01a8*/ 	.word	0x00000008
.L_1991:


//--------------------- .nv.info._ZN18transformer_engine13normalization21ln_fwd_general_kernelINS0_13Kernel_traitsIffffjLj8192ELj1ELj1ELj4ELj16ENS0_18Kernel_traits_baseILj8192EffffjLj128EEEEEEEvNS0_19ForwardKernelParamsE --------------------------
	.section	.nv.info._ZN18transformer_engine13normalization21ln_fwd_general_kernelINS0_13Kernel_traitsIffffjLj8192ELj1ELj1ELj4ELj16ENS0_18Kernel_traits_baseILj8192EffffjLj128EEEEEEEvNS0_19ForwardKernelParamsE,"",@"SHT_CUDA_INFO"
	.sectionflags	@""
	.align	4


	//----- nvinfo : EIATTR_CUDA_API_VERSION
	.align		4
        /*0000*/ 	.byte	0x04, 0x37
        /*0002*/ 	.short	(.L_1993 - .L_1992)
.L_1992:
        /*0004*/ 	.word	0x00000082


	//----- nvinfo : EIATTR_KPARAM_INFO
	.align		4
.L_1993:
        /*0008*/ 	.byte	0x04, 0x17
        /*000a*/ 	.short	(.L_1995 - .L_1994)
.L_1994:
        /*000c*/ 	.word	0x00000000
        /*0010*/ 	.short	0x0000
        /*0012*/ 	.short	0x0000
        /*0014*/ 	.byte	0x00, 0xf0, 0x21, 0x02


	//----- nvinfo : EIATTR_SPARSE_MMA_MASK
	.align		4
.L_1995:
        /*0018*/ 	.byte	0x03, 0x50
        /*001a*/ 	.short	0x0000


	//----- nvinfo : EIATTR_MAXREG_COUNT
	.align		4
        /*001c*/ 	.byte	0x03, 0x1b
        /*001e*/ 	.short	0x00ff


	//----- nvinfo : EIATTR_NUM_BARRIERS
	.align		4
        /*0020*/ 	.byte	0x02, 0x4c
        /*0022*/ 	.byte	0x01
	.zero		1


	//----- nvinfo : EIATTR_MERCURY_ISA_VERSION
	.align		4
        /*0024*/ 	.byte	0x03, 0x5f
        /*0026*/ 	.short	0x0101


	//----- nvinfo : EIATTR_COOP_GROUP_MASK_REGIDS
	.align		4
        /*0028*/ 	.byte	0x04, 0x29
        /*002a*/ 	.short	(.L_1997 - .L_1996)


	//   ....[0]....
.L_1996:
        /*002c*/ 	.word	0xffffffff


	//   ....[1]....
        /*0030*/ 	.word	0xffffffff


	//   ....[2]....
        /*0034*/ 	.word	0xffffffff


	//   ....[3]....
        /*0038*/ 	.word	0xffffffff


	//   ....[4]....
        /*003c*/ 	.word	0xffffffff


	//   ....[5]....
        /*0040*/ 	.word	0xffffffff


	//   ....[6]....
        /*0044*/ 	.word	0xffffffff


	//   ....[7]....
        /*0048*/ 	.word	0xffffffff


	//   ....[8]....
        /*004c*/ 	.word	0xffffffff


	//   ....[9]....
        /*0050*/ 	.word	0xffffffff


	//   ....[10]....
        /*0054*/ 	.word	0xffffffff


	//   ....[11]....
        /*0058*/ 	.word	0xffffffff


	//   ....[12]....
        /*005c*/ 	.word	0xffffffff


	//   ....[13]....
        /*0060*/ 	.word	0xffffffff


	//   ....[14]....
        /*0064*/ 	.word	0xffffffff


	//   ....[15]....
        /*0068*/ 	.word	0xffffffff


	//   ....[16]....
        /*006c*/ 	.word	0xffffffff


	//   ....[17]....
        /*0070*/ 	.word	0xffffffff


	//   ....[18]....
        /*0074*/ 	.word	0xffffffff


	//   ....[19]....
        /*0078*/ 	.word	0xffffffff


	//   ....[20]....
        /*007c*/ 	.word	0xffffffff


	//   ....[21]....
        /*0080*/ 	.word	0xffffffff


	//   ....[22]....
        /*0084*/ 	.word	0xffffffff


	//   ....[23]....
        /*0088*/ 	.word	0xffffffff


	//   ....[24]....
        /*008c*/ 	.word	0xffffffff


	//   ....[25]....
        /*0090*/ 	.word	0xffffffff


	//   ....[26]....
        /*0094*/ 	.word	0xffffffff


	//   ....[27]....
        /*0098*/ 	.word	0xffffffff


	//   ....[28]....
        /*009c*/ 	.word	0xffffffff


	//   ....[29]....
        /*00a0*/ 	.word	0xffffffff


	//   ....[30]....
        /*00a4*/ 	.word	0xffffffff


	//   ....[31]....
        /*00a8*/ 	.word	0xffffffff


	//   ....[32]....
        /*00ac*/ 	.word	0xffffffff


	//   ....[33]....
        /*00b0*/ 	.word	0xffffffff


	//   ....[34]....
        /*00b4*/ 	.word	0xffffffff


	//   ....[35]....
        /*00b8*/ 	.word	0xffffffff


	//   ....[36]....
        /*00bc*/ 	.word	0xffffffff


	//   ....[37]....
        /*00c0*/ 	.word	0x05000006


	//   ....[38]....
        /*00c4*/ 	.word	0x05000006


	//----- nvinfo : EIATTR_COOP_GROUP_INSTR_OFFSETS
	.align		4
.L_1997:
        /*00c8*/ 	.byte	0x04, 0x28
        /*00ca*/ 	.short	(.L_1999 - .L_1998)


	//   ....[0]....
.L_1998:
        /*00cc*/ 	.word	0x00005240


	//   ....[1]....
        /*00d0*/ 	.word	0x000052b0


	//   ....[2]....
        /*00d4*/ 	.word	0x000052e0


	//   ....[3]....
        /*00d8*/ 	.word	0x00005300


	//   ....[4]....
        /*00dc*/ 	.word	0x00005320


	//   ....[5]....
        /*00e0*/ 	.word	0x000053c0


	//   ....[6]....
        /*00e4*/ 	.word	0x00005440


	//   ....[7]....
        /*00e8*/ 	.word	0x00005490


	//   ....[8]....
        /*00ec*/ 	.word	0x000054e0


	//   ....[9]....
        /*00f0*/ 	.word	0x00005510


	//   ....[10]....
        /*00f4*/ 	.word	0x00005f40


	//   ....[11]....
        /*00f8*/ 	.word	0x00005f70


	//   ....[12]....
        /*00fc*/ 	.word	0x00005f90


	//   ....[13]....
        /*0100*/ 	.word	0x00005fb0


	//   ....[14]....
        /*0104*/ 	.word	0x00005fd0


	//   ....[15]....
        /*0108*/ 	.word	0x00007040


	//   ....[16]....
        /*010c*/ 	.word	0x000070a0


	//   ....[17]....
        /*0110*/ 	.word	0x000070d0


	//   ....[18]....
        /*0114*/ 	.word	0x000070f0


	//   ....[19]....
        /*0118*/ 	.word	0x00007110


	//   ....[20]....
        /*011c*/ 	.word	0x000071b0


	//   ....[21]....
        /*0120*/ 	.word	0x00007230


	//   ....[22]....
        /*0124*/ 	.word	0x000072b0


	//   ....[23]....
        /*0128*/ 	.word	0x00007300


	//   ....[24]....
        /*012c*/ 	.word	0x00007320


	//   ....[25]....
        /*0130*/ 	.word	0x00007cc0


	//   ....[26]....
        /*0134*/ 	.word	0x00007cf0


	//   ....[27]....
        /*0138*/ 	.word	0x00007d10


	//   ....[28]....
        /*013c*/ 	.word	0x00007d30


	//   ....[29]....
        /*0140*/ 	.word	0x00007d50


	//   ....[30]....
        /*0144*/ 	.word	0x0000bf00


	//   ....[31]....
        /*0148*/ 	.word	0x0000bf70


	//   ....[32]....
        /*014c*/ 	.word	0x0000bfb0


	//   ....[33]....
        /*0150*/ 	.word	0x0000bff0


	//   ....[34]....
        /*0154*/ 	.word	0x0000c010


	//   ....[35]....
        /*0158*/ 	.word	0x0000c110


	//   ....[36]....
        /*015c*/ 	.word	0x0000c130


	//   ....[37]....
        /*0160*/ 	.word	0x0000c360


	//   ....[38]....
        /*0164*/ 	.word	0x0000c3d0


	//----- nvinfo : EIATTR_VRC_CTA_INIT_COUNT
	.align		4
.L_1999:
        /*0168*/ 	.byte	0x02, 0x4a
	.zero		1
	.zero		1


	//----- nvinfo : EIATTR_EXIT_INSTR_OFFSETS
	.align		4
        /*016c*/ 	.byte	0x04, 0x1c
        /*016e*/ 	.short	(.L_2001 - .L_2000)


	//   ....[0]....
.L_2000:
        /*0170*/ 	.word	0x0000c1c0


	//   ....[1]....
        /*0174*/ 	.word	0x0000c220


	//   ....[2]....
        /*0178*/ 	.word	0x0000c310


	//----- nvinfo : EIATTR_MAX_THREADS
	.align		4
.L_2001:
        /*017c*/ 	.byte	0x04, 0x05
        /*017e*/ 	.short	(.L_2003 - .L_2002)
.L_2002:
        /*0180*/ 	.word	0x00000080
        /*0184*/ 	.word	0x00000001
        /*0188*/ 	.word	0x00000001


	//----- nvinfo : EIATTR_CRS_STACK_SIZE
	.align		4
.L_2003:
        /*018c*/ 	.byte	0x04, 0x1e
        /*018e*/ 	.short	(.L_2005 - .L_2004)
.L_2004:
        /*0190*/ 	.word	0x00000000


	//----- nvinfo : EIATTR_CBANK_PARAM_SIZE
	.align		4
.L_2005:
        /*0194*/ 	.byte	0x03, 0x19
        /*0196*/ 	.short	0x0088


	//----- nvinfo : EIATTR_PARAM_CBANK
	.align		4
        /*0198*/ 	.byte	0x04, 0x0a
        /*019a*/ 	.short	(.L_2007 - .L_2006)
	.align		4
.L_2006:
        /*019c*/ 	.word	index@(.nv.constant0._ZN18transformer_engine13normalization21ln_fwd_general_kernelINS0_13Kernel_traitsIffffjLj8192ELj1ELj1ELj4ELj16ENS0_18Kernel_traits_baseILj8192EffffjLj128EEEEEEEvNS0_19ForwardKernelParamsE)
        /*01a0*/ 	.short	0x0380
        /*01a2*/ 	.short	0x0088


	//----- nvinfo : EIATTR_SW_WAR
	.align		4
.L_2007:
        /*01a4*/ 	.byte	0x04, 0x36
        /*01a6*/ 	.short	(.L_2009 - .L_2008)
.L_2008:
        /*01a8*/ 	.word	0x00000008
.L_2009:


//--------------------- .nv.info._ZN18transformer_engine13normalization21ln_fwd_general_kernelINS0_13Kernel_traitsIff13__nv_bfloat16fjLj2048ELj1ELj4ELj1ELj16ENS0_18Kernel_traits_baseILj2048EffS3_fjLj128EEEEEEEvNS0_19ForwardKernelParamsE --------------------------
	.section	.nv.info._ZN18transformer_engine13normalization21ln_fwd_general_kernelINS0_13Kernel_traitsIff13__nv_bfloat16fjLj2048ELj1ELj4ELj1ELj16ENS0_18Kernel_traits_baseILj2048EffS3_fjLj128EEEEEEEvNS0_19ForwardKernelParamsE,"",@"SHT_CUDA_INFO"
	.sectionflags	@""
	.align	4


	//----- nvinfo : EIATTR_CUDA_API_VERSION
	.align		4
        /*0000*/ 	.byte	0x04, 0x37
        /*0002*/ 	.short	(.L_2011 - .L_2010)
.L_2010:
        /*0004*/ 	.word	0x00000082


	//----- nvinfo : EIATTR_KPARAM_INFO
	.align		4
.L_2011:
        /*0008*/ 	.byte	0x04, 0x17
        /*000a*/ 	.short	(.L_2013 - .L_2012)
.L_2012:
        /*000c*/ 	.word	0x00000000
        /*0010*/ 	.short	0x0000
        /*0012*/ 	.short	0x0000
        /*0014*/ 	.byte	0x00, 0xf0, 0x21, 0x02


	//----- nvinfo : EIATTR_SPARSE_MMA_MASK
	.align		4
.L_2013:
        /*0018*/ 	.byte	0x03, 0x50
        /*001a*/ 	.short	0x0000


	//----- nvinfo : EIATTR_MAXREG_COUNT
	.align		4
        /*001c*/ 	.byte	0x03, 0x1b
        /*001e*/ 	.short	0x00ff


	//----- nvinfo : EIATTR_NUM_BARRIERS
	.align		4
        /*0020*/ 	.byte	0x02, 0x4c
        /*0022*/ 	.byte	0x01
	.zero		1


	//----- nvinfo : EIATTR_MERCURY_ISA_VERSION
	.align		4
        /*0024*/ 	.byte	0x03, 0x5f
        /*0026*/ 	.short	0x0101


	//----- nvinfo : EIATTR_COOP_GROUP_MASK_REGIDS
	.align		4
        /*0028*/ 	.byte	0x04, 0x29
        /*002a*/ 	.short	(.L_2015 - .L_2014)


	//   ....[0]....
.L_2014:
        /*002c*/ 	.word	0xffffffff


	//   ....[1]....
        /*0030*/ 	.word	0xffffffff


	//   ....[2]....
        /*0034*/ 	.word	0xffffffff


	//   ....[3]....
        /*0038*/ 	.word	0xffffffff


	//   ....[4]....
        /*003c*/ 	.word	0xffffffff


	//   ....[5]....
        /*0040*/ 	.word	0xffffffff


	//   ....[6]....
        /*0044*/ 	.word	0xffffffff


	//   ....[7]....
        /*0048*/ 	.word	0xffffffff


	//   ....[8]....
        /*004c*/ 	.word	0xffffffff


	//   ....[9]....
        /*0050*/ 	.word	0xffffffff


	//   ....[10]....
        /*0054*/ 	.word	0xffffffff


	//   ....[11]....
        /*0058*/ 	.word	0xffffffff


	//   ....[12]....
        /*005c*/ 	.word	0xffffffff


	//   ....[13]....
        /*0060*/ 	.word	0xffffffff


	//   ....[14]....
        /*0064*/ 	.word	0xffffffff


	//   ....[15]....
        /*0068*/ 	.word	0xffffffff


	//   ....[16]....
        /*006c*/ 	.word	0xffffffff


	//   ....[17]....
        /*0070*/ 	.word	0xffffffff


	//   ....[18]....
        /*0074*/ 	.word	0xffffffff


	//   ....[19]....
        /*0078*/ 	.word	0xffffffff


	//   ....[20]....
        /*007c*/ 	.word	0xffffffff


	//   ....[21]....
        /*0080*/ 	.word	0xffffffff


	//   ....[22]....
        /*0084*/ 	.word	0xffffffff


	//   ....[23]....
        /*0088*/ 	.word	0xffffffff


	//   ....[24]....
        /*008c*/ 	.word	0xffffffff


	//   ....[25]....
        /*0090*/ 	.word	0xffffffff


	//   ....[26]....
        /*0094*/ 	.word	0xffffffff


	//   ....[27]....
        /*0098*/ 	.word	0xffffffff


	//   ....[28]....
        /*009c*/ 	.word	0xffffffff


	//   ....[29]....
        /*00a0*/ 	.word	0xffffffff


	//   ....[30]....
        /*00a4*/ 	.word	0xffffffff


	//   ....[31]....
        /*00a8*/ 	.word	0xffffffff


	//   ....[32]....
        /*00ac*/ 	.word	0xffffffff


	//   ....[33]....
        /*00b0*/ 	.word	0xffffffff


	//   ....[34]....
        /*00b4*/ 	.word	0xffffffff


	//   ....[35]....
        /*00b8*/ 	.word	0xffffffff


	//   ....[36]....
        /*00bc*/ 	.word	0xffffffff


	//   ....[37]....
        /*00c0*/ 	.word	0x05000004


	//   ....[38]....
        /*00c4*/ 	.word	0x05000004


	//----- nvinfo : EIATTR_COOP_GROUP_INSTR_OFFSETS
	.align		4
.L_2015:
        /*00c8*/ 	.byte	0x04, 0x28
        /*00ca*/ 	.short	(.L_2017 - .L_2016)


	//   ....[0]....
.L_2016:
        /*00cc*/ 	.word	0x000051e0


	//   ....[1]....
        /*00d0*/ 	.word	0x00005200


	//   ....[2]....
        /*00d4*/ 	.word	0x00005220


	//   ....[3]....
        /*00d8*/ 	.word	0x00005240


	//   ....[4]....
        /*00dc*/ 	.word	0x00005260


	//   ....[5]....
        /*00e0*/ 	.word	0x00005290


	//   ....[6]....
        /*00e4*/ 	.word	0x00005310


	//   ....[7]....
        /*00e8*/ 	.word	0x00005370


	//   ....[8]....
        /*00ec*/ 	.word	0x000053a0


	//   ....[9]....
        /*00f0*/ 	.word	0x000053f0


	//   ....[10]....
        /*00f4*/ 	.word	0x00005cd0


	//   ....[11]....
        /*00f8*/ 	.word	0x00005d00


	//   ....[12]....
        /*00fc*/ 	.word	0x00005d20


	//   ....[13]....
        /*0100*/ 	.word	0x00005d40


	//   ....[14]....
        /*0104*/ 	.word	0x00005d60


	//   ....[15]....
        /*0108*/ 	.word	0x00006de0


	//   ....[16]....
        /*010c*/ 	.word	0x00006e00


	//   ....[17]....
        /*0110*/ 	.word	0x00006e20


	//   ....[18]....
        /*0114*/ 	.word	0x00006e40


	//   ....[19]....
        /*0118*/ 	.word	0x00006e60


	//   ....[20]....
        /*011c*/ 	.word	0x00006e90


	//   ....[21]....
        /*0120*/ 	.word	0x00006f30


	//   ....[22]....
        /*0124*/ 	.word	0x00006f60


	//   ....[23]....
        /*0128*/ 	.word	0x00006fa0


	//   ....[24]....
        /*012c*/ 	.word	0x00006ff0


	//   ....[25]....
        /*0130*/ 	.word	0x000078c0


	//   ....[26]....
        /*0134*/ 	.word	0x000078f0


	//   ....[27]....
        /*0138*/ 	.word	0x00007910


	//   ....[28]....
        /*013c*/ 	.word	0x00007930


	//   ....[29]....
        /*0140*/ 	.word	0x00007950


	//   ....[30]....
        /*0144*/ 	.word	0x0000c310


	//   ....[31]....
        /*0148*/ 	.word	0x0000c390


	//   ....[32]....
        /*014c*/ 	.word	0x0000c3c0


	//   ....[33]....
        /*0150*/ 	.word	0x0000c3f0


	//   ....[34]....
        /*0154*/ 	.word	0x0000c410


	//   ....[35]....
        /*0158*/ 	.word	0x0000c500


	//   ....[36]....
        /*015c*/ 	.word	0x0000c520


	//   ....[37]....
        /*0160*/ 	.word	0x0000c750


	//   ....[38]....
        /*0164*/ 	.word	0x0000c7c0


	//----- nvinfo : EIATTR_VRC_CTA_INIT_COUNT
	.align		4
.L_2017:
        /*0168*/ 	.byte	0x02, 0x4a
	.zero		1
	.zero		1


	//----- nvinfo : EIATTR_EXIT_INSTR_OFFSETS
	.align		4
        /*016c*/ 	.byte	0x04, 0x1c
        /*016e*/ 	.short	(.L_2019 - .L_2018)


	//   ....[0]....
.L_2018:
        /*0170*/ 	.word	0x0000c5b0


	//   ....[1]....
        /*0174*/ 	.word	0x0000c610


	//   ....[2]....
        /*0178*/ 	.word	0x0000c700


	//----- nvinfo : EIATTR_MAX_THREADS
	.align		4
.L_2019:
        /*017c*/ 	.byte	0x04, 0x05
        /*017e*/ 	.short	(.L_2021 - .L_2020)
.L_2020:
        /*0180*/ 	.word	0x00000080
        /*0184*/ 	.word	0x00000001
        /*0188*/ 	.word	0x00000001


	//----- nvinfo : EIATTR_CRS_STACK_SIZE
	.align		4
.L_2021:
        /*018c*/ 	.byte	0x04, 0x1e
        /*018e*/ 	.short	(.L_2023 - .L_2022)
.L_2022:
        /*0190*/ 	.word	0x00000000


	//----- nvinfo : EIATTR_CBANK_PARAM_SIZE
	.align		4
.L_2023:
        /*0194*/ 	.byte	0x03, 0x19
        /*0196*/ 	.short	0x0088


	//----- nvinfo : EIATTR_PARAM_CBANK
	.align		4
        /*0198*/ 	.byte	0x04, 0x0a
        /*019a*/ 	.short	(.L_2025 - .L_2024)
	.align		4
.L_2024:
        /*019c*/ 	.word	index@(.nv.constant0._ZN18transformer_engine13normalization21ln_fwd_general_kernelINS0_13Kernel_traitsIff13__nv_bfloat16fjLj2048ELj1ELj4ELj1ELj16ENS0_18Kernel_traits_baseILj2048EffS3_fjLj128EEEEEEEvNS0_19ForwardKernelParamsE)
        /*01a0*/ 	.short	0x0380
        /*01a2*/ 	.short	0x0088


	//----- nvinfo : EIATTR_SW_WAR
	.align		4
.L_2025:
        /*01a4*/ 	.byte	0x04, 0x36
        /*01a6*/ 	.short	(.L_2027 - .L_2026)
.L_2026:
        /*01a8*/ 	.word	0x00000008
.L_2027:


//--------------------- .nv.info._ZN18transformer_engine13normalization21ln_fwd_general_kernelINS0_13Kernel_traitsI13__nv_bfloat16S3_S3_fjLj2048ELj1ELj4ELj1ELj16ENS0_18Kernel_traits_baseILj2048ES3_S3_S3_fjLj128EEEEEEEvNS0_19ForwardKernelParamsE --------------------------
	.section	.nv.info._ZN18transformer_engine13normalization21ln_fwd_general_kernelINS0_13Kernel_traitsI13__nv_bfloat16S3_S3_fjLj2048ELj1ELj4ELj1ELj16ENS0_18Kernel_traits_baseILj2048ES3_S3_S3_fjLj128EEEEEEEvNS0_19ForwardKernelParamsE,"",@"SHT_CUDA_INFO"
	.sectionflags	@""
	.align	4


	//----- nvinfo : EIATTR_CUDA_API_VERSION
	.align		4
        /*0000*/ 	.byte	0x04, 0x37
        /*0002*/ 	.short	(.L_2029 - .L_2028)
.L_2028:
        /*0004*/ 	.word	0x00000082


	//----- nvinfo : EIATTR_KPARAM_INFO
	.align		4
.L_2029:
        /*0008*/ 	.byte	0x04, 0x17
        /*000a*/ 	.short	(.L_2031 - .L_2030)
.L_2030:
        /*000c*/ 	.word	0x00000000
        /*0010*/ 	.short	0x0000
        /*0012*/ 	.short	0x0000
        /*0014*/ 	.byte	0x00, 0xf0, 0x21, 0x02


	//----- nvinfo : EIATTR_SPARSE_MMA_MASK
	.align		4
.L_2031:
        /*0018*/ 	.byte	0x03, 0x50
        /*001a*/ 	.short	0x0000


	//----- nvinfo : EIATTR_MAXREG_COUNT
	.align		4
        /*001c*/ 	.byte	0x03, 0x1b
        /*001e*/ 	.short	0x00ff


	//----- nvinfo : EIATTR_NUM_BARRIERS
	.align		4
        /*0020*/ 	.byte	0x02, 0x4c
        /*0022*/ 	.byte	0x01
	.zero		1


	//----- nvinfo : EIATTR_MERCURY_ISA_VERSION
	.align		4
        /*0024*/ 	.byte	0x03, 0x5f
        /*0026*/ 	.short	0x0101


	//----- nvinfo : EIATTR_COOP_GROUP_MASK_REGIDS
	.align		4
        /*0028*/ 	.byte	0x04, 0x29
        /*002a*/ 	.short	(.L_2033 - .L_2032)


	//   ....[0]....
.L_2032:
        /*002c*/ 	.word	0xffffffff


	//   ....[1]....
        /*0030*/ 	.word	0xffffffff


	//   ....[2]....
        /*0034*/ 	.word	0xffffffff


	//   ....[3]....
        /*0038*/ 	.word	0xffffffff


	//   ....[4]....
        /*003c*/ 	.word	0xffffffff


	//   ....[5]....
        /*0040*/ 	.word	0xffffffff


	//   ....[6]....
        /*0044*/ 	.word	0xffffffff


	//   ....[7]....
        /*0048*/ 	.word	0xffffffff


	//   ....[8]....
        /*004c*/ 	.word	0xffffffff


	//   ....[9]....
        /*0050*/ 	.word	0xffffffff


	//   ....[10]....
        /*0054*/ 	.word	0xffffffff


	//   ....[11]....
        /*0058*/ 	.word	0xffffffff


	//   ....[12]....
        /*005c*/ 	.word	0xffffffff


	//   ....[13]....
        /*0060*/ 	.word	0xffffffff


	//   ....[14]....
        /*0064*/ 	.word	0xffffffff


	//   ....[15]....
        /*0068*/ 	.word	0xffffffff


	//   ....[16]....
        /*006c*/ 	.word	0xffffffff


	//   ....[17]....
        /*0070*/ 	.word	0xffffffff


	//   ....[18]....
        /*0074*/ 	.word	0xffffffff


	//   ....[19]....
        /*0078*/ 	.word	0xffffffff


	//   ....[20]....
        /*007c*/ 	.word	0xffffffff


	//   ....[21]....
        /*0080*/ 	.word	0xffffffff


	//   ....[22]....
        /*0084*/ 	.word	0xffffffff


	//   ....[23]....
        /*0088*/ 	.word	0xffffffff


	//   ....[24]....
        /*008c*/ 	.word	0xffffffff


	//   ....[25]....
        /*0090*/ 	.word	0xffffffff


	//   ....[26]....
        /*0094*/ 	.word	0xffffffff


	//   ....[27]....
        /*0098*/ 	.word	0xffffffff


	//   ....[28]....
        /*009c*/ 	.word	0xffffffff


	//   ....[29]....
        /*00a0*/ 	.word	0xffffffff


	//   ....[30]....
        /*00a4*/ 	.word	0xffffffff


	//   ....[31]....
        /*00a8*/ 	.word	0xffffffff


	//   ....[32]....
        /*00ac*/ 	.word	0xffffffff


	//   ....[33]....
        /*00b0*/ 	.word	0xffffffff


	//   ....[34]....
        /*00b4*/ 	.word	0xffffffff


	//   ....[35]....
        /*00b8*/ 	.word	0xffffffff


	//   ....[36]....
        /*00bc*/ 	.word	0xffffffff


	//   ....[37]....
        /*00c0*/ 	.word	0x05000004


	//   ....[38]....
        /*00c4*/ 	.word	0x05000004


	//----- nvinfo : EIATTR_COOP_GROUP_INSTR_OFFSETS
	.align		4
.L_2033:
        /*00c8*/ 	.byte	0x04, 0x28
        /*00ca*/ 	.short	(.L_2035 - .L_2034)


	//   ....[0]....
.L_2034:
        /*00cc*/ 	.word	0x00005f30


	//   ....[1]....
        /*00d0*/ 	.word	0x00005f50


	//   ....[2]....
        /*00d4*/ 	.word	0x00005f70


	//   ....[3]....
        /*00d8*/ 	.word	0x00005f90


	//   ....[4]....
        /*00dc*/ 	.word	0x00005fb0


	//   ....[5]....
        /*00e0*/ 	.word	0x00005fe0


	//   ....[6]....
        /*00e4*/ 	.word	0x00006070


	//   ....[7]....
        /*00e8*/ 	.word	0x000060e0


	//   ....[8]....
        /*00ec*/ 	.word	0x00006110


	//   ....[9]....
        /*00f0*/ 	.word	0x00006150


	//   ....[10]....
        /*00f4*/ 	.word	0x000069f0


	//   ....[11]....
        /*00f8*/ 	.word	0x00006a20


	//   ....[12]....
        /*00fc*/ 	.word	0x00006a40


	//   ....[13]....
        /*0100*/ 	.word	0x00006a60


	//   ....[14]....
        /*0104*/ 	.word	0x00006a80


	//   ....[15]....
        /*0108*/ 	.word	0x00007b00


	//   ....[16]....
        /*010c*/ 	.word	0x00007b20


	//   ....[17]....
        /*0110*/ 	.word	0x00007b40


	//   ....[18]....
        /*0114*/ 	.word	0x00007b60


	//   ....[19]....
        /*0118*/ 	.word	0x00007b80


	//   ....[20]....
        /*011c*/ 	.word	0x00007bb0


	//   ....[21]....
        /*0120*/ 	.word	0x00007c50


	//   ....[22]....
        /*0124*/ 	.word	0x00007cc0


	//   ....[23]....
        /*0128*/ 	.word	0x00007cf0


	//   ....[24]....
        /*012c*/ 	.word	0x00007d10


	//   ....[25]....
        /*0130*/ 	.word	0x00008570


	//   ....[26]....
        /*0134*/ 	.word	0x000085a0


	//   ....[27]....
        /*0138*/ 	.word	0x000085c0


	//   ....[28]....
        /*013c*/ 	.word	0x000085e0


	//   ....[29]....
        /*0140*/ 	.word	0x00008600


	//   ....[30]....
        /*0144*/ 	.word	0x0000c5a0


	//   ....[31]....
        /*0148*/ 	.word	0x0000c620


	//   ....[32]....
        /*014c*/ 	.word	0x0000c660


	//   ....[33]....
        /*0150*/ 	.word	0x0000c680


	//   ....[34]....
        /*0154*/ 	.word	0x0000c6a0


	//   ....[35]....
        /*0158*/ 	.word	0x0000c790


	//   ....[36]....
        /*015c*/ 	.word	0x0000c7b0


	//   ....[37]....
        /*0160*/ 	.word	0x0000ca00


	//   ....[38]....
        /*0164*/ 	.word	0x0000ca70


	//----- nvinfo : EIATTR_VRC_CTA_INIT_COUNT
	.align		4
.L_2035:
        /*0168*/ 	.byte	0x02, 0x4a
	.zero		1
	.zero		1


	//----- nvinfo : EIATTR_EXIT_INSTR_OFFSETS
	.align		4
        /*016c*/ 	.byte	0x04, 0x1c
        /*016e*/ 	.short	(.L_2037 - .L_2036)


	//   ....[0]....
.L_2036:
        /*0170*/ 	.word	0x0000c840


	//   ....[1]....
        /*0174*/ 	.word	0x0000c8a0


	//   ....[2]....
        /*0178*/ 	.word	0x0000c9b0


	//----- nvinfo : EIATTR_MAX_THREADS
	.align		4
.L_2037:
        /*017c*/ 	.byte	0x04, 0x05
        /*017e*/ 	.short	(.L_2039 - .L_2038)
.L_2038:
        /*0180*/ 	.word	0x00000080
        /*0184*/ 	.word	0x00000001
        /*0188*/ 	.word	0x00000001


	//----- nvinfo : EIATTR_CRS_STACK_SIZE
	.align		4
.L_2039:
        /*018c*/ 	.byte	0x04, 0x1e
        /*018e*/ 	.short	(.L_2041 - .L_2040)
.L_2040:
        /*0190*/ 	.word	0x00000000


	//----- nvinfo : EIATTR_CBANK_PARAM_SIZE
	.align		4
.L_2041:
        /*0194*/ 	.byte	0x03, 0x19
        /*0196*/ 	.short	0x0088


	//----- nvinfo : EIATTR_PARAM_CBANK
	.align		4
        /*0198*/ 	.byte	0x04, 0x0a
        /*019a*/ 	.short	(.L_2043 - .L_2042)
	.align		4
.L_2042:
        /*019c*/ 	.word	index@(.nv.constant0._ZN18transformer_engine13normalization21ln_fwd_general_kernelINS0_13Kernel_traitsI13__nv_bfloat16S3_S3_fjLj2048ELj1ELj4ELj1ELj16ENS0_18Kernel_traits_baseILj2048ES3_S3_S3_fjLj128EEEEEEEvNS0_19ForwardKernelParamsE)
        /*01a0*/ 	.short	0x0380
        /*01a2*/ 	.short	0x0088


	//----- nvinfo : EIATTR_SW_WAR
	.align		4
.L_2043:
        /*01a4*/ 	.byte	0x04, 0x36
        /*01a6*/ 	.short	(.L_2045 - .L_2044)
.L_2044:
        /*01a8*/ 	.word	0x00000008
.L_2045:


//--------------------- .nv.info._ZN18transformer_engine13normalization21ln_fwd_general_kernelINS0_13Kernel_traitsIff6__halffjLj2048ELj1ELj4ELj1ELj16ENS0_18Kernel_traits_baseILj2048EffS3_fjLj128EEEEEEEvNS0_19ForwardKernelParamsE --------------------------
	.section	.nv.info._ZN18transformer_engine13normalization21ln_fwd_general_kernelINS0_13Kernel_traitsIff6__halffjLj2048ELj1ELj4ELj1ELj16ENS0_18Kernel_traits_baseILj2048EffS3_fjLj128EEEEEEEvNS0_19ForwardKernelParamsE,"",@"SHT_CUDA_INFO"
	.sectionflags	@""
	.align	4


	//----- nvinfo : EIATTR_CUDA_API_VERSION
	.align		4
        /*0000*/ 	.byte	0x04, 0x37
        /*0002*/ 	.short	(.L_2047 - .L_2046)
.L_2046:
        /*0004*/ 	.word	0x00000082


	//----- nvinfo : EIATTR_KPARAM_INFO
	.align		4
.L_2047:
        /*0008*/ 	.byte	0x04, 0x17
        /*000a*/ 	.short	(.L_2049 - .L_2048)
.L_2048:
        /*000c*/ 	.word	0x00000000
        /*0010*/ 	.short	0x0000
        /*0012*/ 	.short	0x0000
        /*0014*/ 	.byte	0x00, 0xf0, 0x21, 0x02


	//----- nvinfo : EIATTR_SPARSE_MMA_MASK
	.align		4
.L_2049:
        /*0018*/ 	.byte	0x03, 0x50
        /*001a*/ 	.short	0x0000


	//----- nvinfo : EIATTR_MAXREG_COUNT
	.align		4
        /*001c*/ 	.byte	0x03, 0x1b
        /*001e*/ 	.short	0x00ff


	//----- nvinfo : EIATTR_NUM_BARRIERS
	.align		4
        /*0020*/ 	.byte	0x02, 0x4c
        /*0022*/ 	.byte	0x01
	.zero		1


	//----- nvinfo : EIATTR_MERCURY_ISA_VERSION
	.align		4
        /*0024*/ 	.byte	0x03, 0x5f
        /*0026*/ 	.short	0x0101


	//----- nvinfo : EIATTR_COOP_GROUP_MASK_REGIDS
	.align		4
        /*0028*/ 	.byte	0x04, 0x29
        /*002a*/ 	.short	(.L_2051 - .L_2050)


	//   ....[0]....
.L_2050:
        /*002c*/ 	.word	0xffffffff


	//   ....[1]....
        /*0030*/ 	.word	0xffffffff


	//   ....[2]....
        /*0034*/ 	.word	0xffffffff


	//   ....[3]....
        /*0038*/ 	.word	0xffffffff


	//   ....[4]....
        /*003c*/ 	.word	0xffffffff


	//   ....[5]....
        /*0040*/ 	.word	0xffffffff


	//   ....[6]....
        /*0044*/ 	.word	0xffffffff


	//   ....[7]....
        /*0048*/ 	.word	0xffffffff


	//   ....[8]....
        /*004c*/ 	.word	0xffffffff


	//   ....[9]....
        /*0050*/ 	.word	0xffffffff


	//   ....[10]....
        /*0054*/ 	.word	0xffffffff


	//   ....[11]....
        /*0058*/ 	.word	0xffffffff


	//   ....[12]....
        /*005c*/ 	.word	0xffffffff


	//   ....[13]....
        /*0060*/ 	.word	0xffffffff


	//   ....[14]....
        /*0064*/ 	.word	0xffffffff


	//   ....[15]....
        /*0068*/ 	.word	0xffffffff


	//   ....[16]....
        /*006c*/ 	.word	0xffffffff


	//   ....[17]....
        /*0070*/ 	.word	0xffffffff


	//   ....[18]....
        /*0074*/ 	.word	0xffffffff


	//   ....[19]....
        /*0078*/ 	.word	0xffffffff


	//   ....[20]....
        /*007c*/ 	.word	0xffffffff


	//   ....[21]....
        /*0080*/ 	.word	0xffffffff


	//   ....[22]....
        /*0084*/ 	.word	0xffffffff


	//   ....[23]....
        /*0088*/ 	.word	0xffffffff


	//   ....[24]....
        /*008c*/ 	.word	0xffffffff


	//   ....[25]....
        /*0090*/ 	.word	0xffffffff


	//   ....[26]....
        /*0094*/ 	.word	0xffffffff


	//   ....[27]....
        /*0098*/ 	.word	0xffffffff


	//   ....[28]....
        /*009c*/ 	.word	0xffffffff


	//   ....[29]....
        /*00a0*/ 	.word	0xffffffff


	//   ....[30]....
        /*00a4*/ 	.word	0xffffffff


	//   ....[31]....
        /*00a8*/ 	.word	0xffffffff


	//   ....[32]....
        /*00ac*/ 	.word	0xffffffff


	//   ....[33]....
        /*00b0*/ 	.word	0xffffffff


	//   ....[34]....
        /*00b4*/ 	.word	0xffffffff


	//   ....[35]....
        /*00b8*/ 	.word	0xffffffff


	//   ....[36]....
        /*00bc*/ 	.word	0xffffffff


	//   ....[37]....
        /*00c0*/ 	.word	0x05000004


	//   ....[38]....
        /*00c4*/ 	.word	0x05000004


	//----- nvinfo : EIATTR_COOP_GROUP_INSTR_OFFSETS
	.align		4
.L_2051:
        /*00c8*/ 	.byte	0x04, 0x28
        /*00ca*/ 	.short	(.L_2053 - .L_2052)


	//   ....[0]....
.L_2052:
        /*00cc*/ 	.word	0x000051e0


	//   ....[1]....
        /*00d0*/ 	.word	0x00005200


	//   ....[2]....
        /*00d4*/ 	.word	0x00005220


	//   ....[3]....
        /*00d8*/ 	.word	0x00005240


	//   ....[4]....
        /*00dc*/ 	.word	0x00005260


	//   ....[5]....
        /*00e0*/ 	.word	0x00005290


	//   ....[6]....
        /*00e4*/ 	.word	0x00005310


	//   ....[7]....
        /*00e8*/ 	.word	0x00005370


	//   ....[8]....
        /*00ec*/ 	.word	0x000053a0


	//   ....[9]....
        /*00f0*/ 	.word	0x000053f0


	//   ....[10]....
        /*00f4*/ 	.word	0x00005cd0


	//   ....[11]....
        /*00f8*/ 	.word	0x00005d00


	//   ....[12]....
        /*00fc*/ 	.word	0x00005d20


	//   ....[13]....
        /*0100*/ 	.word	0x00005d40


	//   ....[14]....
        /*0104*/ 	.word	0x00005d60


	//   ....[15]....
        /*0108*/ 	.word	0x00006de0


	//   ....[16]....
        /*010c*/ 	.word	0x00006e00


	//   ....[17]....
        /*0110*/ 	.word	0x00006e20


	//   ....[18]....
        /*0114*/ 	.word	0x00006e40


	//   ....[19]....
        /*0118*/ 	.word	0x00006e60


	//   ....[20]....
        /*011c*/ 	.word	0x00006e90


	//   ....[21]....
        /*0120*/ 	.word	0x00006f30


	//   ....[22]....
        /*0124*/ 	.word	0x00006f60


	//   ....[23]....
        /*0128*/ 	.word	0x00006fa0


	//   ....[24]....
        /*012c*/ 	.word	0x00006ff0


	//   ....[25]....
        /*0130*/ 	.word	0x000078c0


	//   ....[26]....
        /*0134*/ 	.word	0x000078f0


	//   ....[27]....
        /*0138*/ 	.word	0x00007910


	//   ....[28]....
        /*013c*/ 	.word	0x00007930


	//   ....[29]....
        /*0140*/ 	.word	0x00007950


	//   ....[30]....
        /*0144*/ 	.word	0x0000c310


	//   ....[31]....
        /*0148*/ 	.word	0x0000c390


	//   ....[32]....
        /*014c*/ 	.word	0x0000c3c0


	//   ....[33]....
        /*0150*/ 	.word	0x0000c3f0


	//   ....[34]....
        /*0154*/ 	.word	0x0000c410


	//   ....[35]....
        /*0158*/ 	.word	0x0000c500


	//   ....[36]....
        /*015c*/ 	.word	0x0000c520


	//   ....[37]....
        /*0160*/ 	.word	0x0000c750


	//   ....[38]....
        /*0164*/ 	.word	0x0000c7c0


	//----- nvinfo : EIATTR_VRC_CTA_INIT_COUNT
	.align		4
.L_2053:
        /*0168*/ 	.byte	0x02, 0x4a
	.zero		1
	.zero		1


	//----- nvinfo : EIATTR_EXIT_INSTR_OFFSETS
	.align		4
        /*016c*/ 	.byte	0x04, 0x1c
        /*016e*/ 	.short	(.L_2055 - .L_2054)


	//   ....[0]....
.L_2054:
        /*0170*/ 	.word	0x0000c5b0


	//   ....[1]....
        /*0174*/ 	.word	0x0000c610


	//   ....[2]....
        /*0178*/ 	.word	0x0000c700


	//----- nvinfo : EIATTR_MAX_THREADS
	.align		4
.L_2055:
        /*017c*/ 	.byte	0x04, 0x05
        /*017e*/ 	.short	(.L_2057 - .L_2056)
.L_2056:
        /*0180*/ 	.word	0x00000080
        /*0184*/ 	.word	0x00000001
        /*0188*/ 	.word	0x00000001


	//----- nvinfo : EIATTR_CRS_STACK_SIZE
	.align		4
.L_2057:
        /*018c*/ 	.byte	0x04, 0x1e
        /*018e*/ 	.short	(.L_2059 - .L_2058)
.L_2058:
        /*0190*/ 	.word	0x00000000


	//----- nvinfo : EIATTR_CBANK_PARAM_SIZE
	.align		4
.L_2059:
        /*0194*/ 	.byte	0x03, 0x19
        /*0196*/ 	.short	0x0088


	//----- nvinfo : EIATTR_PARAM_CBANK
	.align		4
        /*0198*/ 	.byte	0x04, 0x0a
        /*019a*/ 	.short	(.L_2061 - .L_2060)
	.align		4
.L_2060:
        /*019c*/ 	.word	index@(.nv.constant0._ZN18transformer_engine13normalization21ln_fwd_general_kernelINS0_13Kernel_traitsIff6__halffjLj2048ELj1ELj4ELj1ELj16ENS0_18Kernel_traits_baseILj2048EffS3_fjLj128EEEEEEEvNS0_19ForwardKernelParamsE)
        /*01a0*/ 	.short	0x0380
        /*01a2*/ 	.short	0x0088


	//----- nvinfo : EIATTR_SW_WAR
	.align		4
.L_2061:
        /*01a4*/ 	.byte	0x04, 0x36
        /*01a6*/ 	.short	(.L_2063 - .L_2062)
.L_2062:
        /*01a8*/ 	.word	0x00000008
.L_2063:


//--------------------- .nv.info._ZN18transformer_engine13normalization21ln_fwd_general_kernelINS0_13Kernel_traitsI6__halfS3_S3_fjLj2048ELj1ELj4ELj1ELj16ENS0_18Kernel_traits_baseILj2048ES3_S3_S3_fjLj128EEEEEEEvNS0_19ForwardKernelParamsE --------------------------
	.section	.nv.info._ZN18transformer_engine13normalization21ln_fwd_general_kernelINS0_13Kernel_traitsI6__halfS3_S3_fjLj2048ELj1ELj4ELj1ELj16ENS0_18Kernel_traits_baseILj2048ES3_S3_S3_fjLj128EEEEEEEvNS0_19ForwardKernelParamsE,"",@"SHT_CUDA_INFO"
	.sectionflags	@""
	.align	4


	//----- nvinfo : EIATTR_CUDA_API_VERSION
	.align		4
        /*0000*/ 	.byte	0x04, 0x37
        /*0002*/ 	.short	(.L_2065 - .L_2064)
.L_2064:
        /*0004*/ 	.word	0x00000082


	//----- nvinfo : EIATTR_KPARAM_INFO
	.align		4
.L_2065:
        /*0008*/ 	.byte	0x04, 0x17
        /*000a*/ 	.short	(.L_2067 - .L_2066)
.L_2066:
        /*000c*/ 	.word	0x00000000
        /*0010*/ 	.short	0x0000
        /*0012*/ 	.short	0x0000
        /*0014*/ 	.byte	0x00, 0xf0, 0x21, 0x02


	//----- nvinfo : EIATTR_SPARSE_MMA_MASK
	.align		4
.L_2067:
        /*0018*/ 	.byte	0x03, 0x50
        /*001a*/ 	.short	0x0000


	//----- nvinfo : EIATTR_MAXREG_COUNT
	.align		4
        /*001c*/ 	.byte	0x03, 0x1b
        /*001e*/ 	.short	0x00ff


	//----- nvinfo : EIATTR_NUM_BARRIERS
	.align		4
        /*0020*/ 	.byte	0x02, 0x4c
        /*0022*/ 	.byte	0x01
	.zero		1


	//----- nvinfo : EIATTR_MERCURY_ISA_VERSION
	.align		4
        /*0024*/ 	.byte	0x03, 0x5f
        /*0026*/ 	.short	0x0101


	//----- nvinfo : EIATTR_COOP_GROUP_MASK_REGIDS
	.align		4
        /*0028*/ 	.byte	0x04, 0x29
        /*002a*/ 	.short	(.L_2069 - .L_2068)


	//   ....[0]....
.L_2068:
        /*002c*/ 	.word	0xffffffff


	//   ....[1]....
        /*0030*/ 	.word	0xffffffff


	//   ....[2]....
        /*0034*/ 	.word	0xffffffff


	//   ....[3]....
        /*0038*/ 	.word	0xffffffff


	//   ....[4]....
        /*003c*/ 	.word	0xffffffff


	//   ....[5]....
        /*0040*/ 	.word	0xffffffff


	//   ....[6]....
        /*0044*/ 	.word	0xffffffff


	//   ....[7]....
        /*0048*/ 	.word	0xffffffff


	//   ....[8]....
        /*004c*/ 	.word	0xffffffff


	//   ....[9]....
        /*0050*/ 	.word	0xffffffff


	//   ....[10]....
        /*0054*/ 	.word	0xffffffff


	//   ....[11]....
        /*0058*/ 	.word	0xffffffff


	//   ....[12]....
        /*005c*/ 	.word	0xffffffff


	//   ....[13]....
        /*0060*/ 	.word	0xffffffff


	//   ....[14]....
        /*0064*/ 	.word	0xffffffff


	//   ....[15]....
        /*0068*/ 	.word	0xffffffff


	//   ....[16]....
        /*006c*/ 	.word	0xffffffff


	//   ....[17]....
        /*0070*/ 	.word	0xffffffff


	//   ....[18]....
        /*0074*/ 	.word	0xffffffff


	//   ....[19]....
        /*0078*/ 	.word	0xffffffff


	//   ....[20]....
        /*007c*/ 	.word	0xffffffff


	//   ....[21]....
        /*0080*/ 	.word	0xffffffff


	//   ....[22]....
        /*0084*/ 	.word	0xffffffff


	//   ....[23]....
        /*0088*/ 	.word	0xffffffff


	//   ....[24]....
        /*008c*/ 	.word	0xffffffff


	//   ....[25]....
        /*0090*/ 	.word	0xffffffff


	//   ....[26]....
        /*0094*/ 	.word	0xffffffff


	//   ....[27]....
        /*0098*/ 	.word	0xffffffff


	//   ....[28]....
        /*009c*/ 	.word	0xffffffff


	//   ....[29]....
        /*00a0*/ 	.word	0xffffffff


	//   ....[30]....
        /*00a4*/ 	.word	0xffffffff


	//   ....[31]....
        /*00a8*/ 	.word	0xffffffff


	//   ....[32]....
        /*00ac*/ 	.word	0xffffffff


	//   ....[33]....
        /*00b0*/ 	.word	0xffffffff


	//   ....[34]....
        /*00b4*/ 	.word	0xffffffff


	//   ....[35]....
        /*00b8*/ 	.word	0xffffffff


	//   ....[36]....
        /*00bc*/ 	.word	0xffffffff


	//   ....[37]....
        /*00c0*/ 	.word	0x05000004


	//   ....[38]....
        /*00c4*/ 	.word	0x05000004


	//----- nvinfo : EIATTR_COOP_GROUP_INSTR_OFFSETS
	.align		4
.L_2069:
        /*00c8*/ 	.byte	0x04, 0x28
        /*00ca*/ 	.short	(.L_2071 - .L_2070)


	//   ....[0]....
.L_2070:
        /*00cc*/ 	.word	0x00005930


	//   ....[1]....
        /*00d0*/ 	.word	0x00005950


	//   ....[2]....
        /*00d4*/ 	.word	0x00005970


	//   ....[3]....
        /*00d8*/ 	.word	0x00005990


	//   ....[4]....
        /*00dc*/ 	.word	0x000059b0


	//   ....[5]....
        /*00e0*/ 	.word	0x000059e0


	//   ....[6]....
        /*00e4*/ 	.word	0x00005a80


	//   ....[7]....
        /*00e8*/ 	.word	0x00005af0


	//   ....[8]....
        /*00ec*/ 	.word	0x00005b20


	//   ....[9]....
        /*00f0*/ 	.word	0x00005b40


	//   ....[10]....
        /*00f4*/ 	.word	0x000063f0


	//   ....[11]....
        /*00f8*/ 	.word	0x00006420


	//   ....[12]....
        /*00fc*/ 	.word	0x00006440


	//   ....[13]....
        /*0100*/ 	.word	0x00006460


	//   ....[14]....
        /*0104*/ 	.word	0x00006480


	//   ....[15]....
        /*0108*/ 	.word	0x00007500


	//   ....[16]....
        /*010c*/ 	.word	0x00007520


	//   ....[17]....
        /*0110*/ 	.word	0x00007540


	//   ....[18]....
        /*0114*/ 	.word	0x00007560


	//   ....[19]....
        /*0118*/ 	.word	0x00007580


	//   ....[20]....
        /*011c*/ 	.word	0x000075b0


	//   ....[21]....
        /*0120*/ 	.word	0x00007650


	//   ....[22]....
        /*0124*/ 	.word	0x000076c0


	//   ....[23]....
        /*0128*/ 	.word	0x000076f0


	//   ....[24]....
        /*012c*/ 	.word	0x00007730


	//   ....[25]....
        /*0130*/ 	.word	0x00007f70


	//   ....[26]....
        /*0134*/ 	.word	0x00007fa0


	//   ....[27]....
        /*0138*/ 	.word	0x00007fc0


	//   ....[28]....
        /*013c*/ 	.word	0x00007fe0


	//   ....[29]....
        /*0140*/ 	.word	0x00008000


	//   ....[30]....
        /*0144*/ 	.word	0x0000bfa0


	//   ....[31]....
        /*0148*/ 	.word	0x0000c020


	//   ....[32]....
        /*014c*/ 	.word	0x0000c050


	//   ....[33]....
        /*0150*/ 	.word	0x0000c080


	//   ....[34]....
        /*0154*/ 	.word	0x0000c0a0


	//   ....[35]....
        /*0158*/ 	.word	0x0000c190


	//   ....[36]....
        /*015c*/ 	.word	0x0000c1b0


	//   ....[37]....
        /*0160*/ 	.word	0x0000c400


	//   ....[38]....
        /*0164*/ 	.word	0x0000c470


	//----- nvinfo : EIATTR_VRC_CTA_INIT_COUNT
	.align		4
.L_2071:
        /*0168*/ 	.byte	0x02, 0x4a
	.zero		1
	.zero		1


	//----- nvinfo : EIATTR_EXIT_INSTR_OFFSETS
	.align		4
        /*016c*/ 	.byte	0x04, 0x1c
        /*016e*/ 	.short	(.L_2073 - .L_2072)


	//   ....[0]....
.L_2072:
        /*0170*/ 	.word	0x0000c240


	//   ....[1]....
        /*0174*/ 	.word	0x0000c2a0


	//   ....[2]....
        /*0178*/ 	.word	0x0000c3b0


	//----- nvinfo : EIATTR_MAX_THREADS
	.align		4
.L_2073:
        /*017c*/ 	.byte	0x04, 0x05
        /*017e*/ 	.short	(.L_2075 - .L_2074)
.L_2074:
        /*0180*/ 	.word	0x00000080
        /*0184*/ 	.word	0x00000001
        /*0188*/ 	.word	0x00000001


	//----- nvinfo : EIATTR_CRS_STACK_SIZE
	.align		4
.L_2075:
        /*018c*/ 	.byte	0x04, 0x1e
        /*018e*/ 	.short	(.L_2077 - .L_2076)
.L_2076:
        /*0190*/ 	.word	0x00000000


	//----- nvinfo : EIATTR_CBANK_PARAM_SIZE
	.align		4
.L_2077:
        /*0194*/ 	.byte	0x03, 0x19
        /*0196*/ 	.short	0x0088


	//----- nvinfo : EIATTR_PARAM_CBANK
	.align		4
        /*0198*/ 	.byte	0x04, 0x0a
        /*019a*/ 	.short	(.L_2079 - .L_2078)
	.align		4
.L_2078:
        /*019c*/ 	.word	index@(.nv.constant0._ZN18transformer_engine13normalization21ln_fwd_general_kernelINS0_13Kernel_traitsI6__halfS3_S3_fjLj2048ELj1ELj4ELj1ELj16ENS0_18Kernel_traits_baseILj2048ES3_S3_S3_fjLj128EEEEEEEvNS0_19ForwardKernelParamsE)
        /*01a0*/ 	.short	0x0380
        /*01a2*/ 	.short	0x0088


	//----- nvinfo : EIATTR_SW_WAR
	.align		4
.L_2079:
        /*01a4*/ 	.byte	0x04, 0x36
        /*01a6*/ 	.short	(.L_2081 - .L_2080)
.L_2080:
        /*01a8*/ 	.word	0x00000008
.L_2081:


//--------------------- .nv.info._ZN18transformer_engine13normalization21ln_fwd_general_kernelINS0_13Kernel_traitsIffffjLj2048ELj1ELj4ELj1ELj16ENS0_18Kernel_traits_baseILj2048EffffjLj128EEEEEEEvNS0_19ForwardKernelParamsE --------------------------
	.section	.nv.info._ZN18transformer_engine13normalization21ln_fwd_general_kernelINS0_13Kernel_traitsIffffjLj2048ELj1ELj4ELj1ELj16ENS0_18Kernel_traits_baseILj2048EffffjLj128EEEEEEEvNS0_19ForwardKernelParamsE,"",@"SHT_CUDA_INFO"
	.sectionflags	@""
	.align	4


	//----- nvinfo : EIATTR_CUDA_API_VERSION
	.align		4
        /*0000*/ 	.byte	0x04, 0x37
        /*0002*/ 	.short	(.L_2083 - .L_2082)
.L_2082:
        /*0004*/ 	.word	0x00000082


	//----- nvinfo : EIATTR_KPARAM_INFO
	.align		4
.L_2083:
        /*0008*/ 	.byte	0x04, 0x17
        /*000a*/ 	.short	(.L_2085 - .L_2084)
.L_2084:
        /*000c*/ 	.word	0x00000000
        /*0010*/ 	.short	0x0000
        /*0012*/ 	.short	0x0000
        /*0014*/ 	.byte	0x00, 0xf0, 0x21, 0x02


	//----- nvinfo : EIATTR_SPARSE_MMA_MASK
	.align		4
.L_2085:
        /*0018*/ 	.byte	0x03, 0x50
        /*001a*/ 	.short	0x0000


	//----- nvinfo : EIATTR_MAXREG_COUNT
	.align		4
        /*001c*/ 	.byte	0x03, 0x1b
        /*001e*/ 	.short	0x00ff


	//----- nvinfo : EIATTR_NUM_BARRIERS
	.align		4
        /*0020*/ 	.byte	0x02, 0x4c
        /*0022*/ 	.byte	0x01
	.zero		1


	//----- nvinfo : EIATTR_MERCURY_ISA_VERSION
	.align		4
        /*0024*/ 	.byte	0x03, 0x5f
        /*0026*/ 	.short	0x0101


	//----- nvinfo : EIATTR_COOP_GROUP_MASK_REGIDS
	.align		4
        /*0028*/ 	.byte	0x04, 0x29
        /*002a*/ 	.short	(.L_2087 - .L_2086)


	//   ....[0]....
.L_2086:
        /*002c*/ 	.word	0xffffffff


	//   ....[1]....
        /*0030*/ 	.word	0xffffffff


	//   ....[2]....
        /*0034*/ 	.word	0xffffffff


	//   ....[3]....
        /*0038*/ 	.word	0xffffffff


	//   ....[4]....
        /*003c*/ 	.word	0xffffffff


	//   ....[5]....
        /*0040*/ 	.word	0xffffffff


	//   ....[6]....
        /*0044*/ 	.word	0xffffffff


	//   ....[7]....
        /*0048*/ 	.word	0xffffffff


	//   ....[8]....
        /*004c*/ 	.word	0xffffffff


	//   ....[9]....
        /*0050*/ 	.word	0xffffffff


	//   ....[10]....
        /*0054*/ 	.word	0xffffffff


	//   ....[11]....
        /*0058*/ 	.word	0xffffffff


	//   ....[12]....
        /*005c*/ 	.word	0xffffffff


	//   ....[13]....
        /*0060*/ 	.word	0xffffffff


	//   ....[14]....
        /*0064*/ 	.word	0xffffffff


	//   ....[15]....
        /*0068*/ 	.word	0xffffffff


	//   ....[16]....
        /*006c*/ 	.word	0xffffffff


	//   ....[17]....
        /*0070*/ 	.word	0xffffffff


	//   ....[18]....
        /*0074*/ 	.word	0xffffffff


	//   ....[19]....
        /*0078*/ 	.word	0xffffffff


	//   ....[20]....
        /*007c*/ 	.word	0xffffffff


	//   ....[21]....
        /*0080*/ 	.word	0xffffffff


	//   ....[22]....
        /*0084*/ 	.word	0xffffffff


	//   ....[23]....
        /*0088*/ 	.word	0xffffffff


	//   ....[24]....
        /*008c*/ 	.word	0xffffffff


	//   ....[25]....
        /*0090*/ 	.word	0xffffffff


	//   ....[26]....
        /*0094*/ 	.word	0xffffffff


	//   ....[27]....
        /*0098*/ 	.word	0xffffffff


	//   ....[28]....
        /*009c*/ 	.word	0xffffffff


	//   ....[29]....
        /*00a0*/ 	.word	0xffffffff


	//   ....[30]....
        /*00a4*/ 	.word	0xffffffff


	//   ....[31]....
        /*00a8*/ 	.word	0xffffffff


	//   ....[32]....
        /*00ac*/ 	.word	0xffffffff


	//   ....[33]....
        /*00b0*/ 	.word	0xffffffff


	//   ....[34]....
        /*00b4*/ 	.word	0xffffffff


	//   ....[35]....
        /*00b8*/ 	.word	0xffffffff


	//   ....[36]....
        /*00bc*/ 	.word	0xffffffff


	//   ....[37]....
        /*00c0*/ 	.word	0x05000004


	//   ....[38]....
        /*00c4*/ 	.word	0x05000004


	//----- nvinfo : EIATTR_COOP_GROUP_INSTR_OFFSETS
	.align		4
.L_2087:
        /*00c8*/ 	.byte	0x04, 0x28
        /*00ca*/ 	.short	(.L_2089 - .L_2088)


	//   ....[0]....
.L_2088:
        /*00cc*/ 	.word	0x000051e0


	//   ....[1]....
        /*00d0*/ 	.word	0x00005200


	//   ....[2]....
        /*00d4*/ 	.word	0x00005220


	//   ....[3]....
        /*00d8*/ 	.word	0x00005240


	//   ....[4]....
        /*00dc*/ 	.word	0x00005260


	//   ....[5]....
        /*00e0*/ 	.word	0x00005290


	//   ....[6]....
        /*00e4*/ 	.word	0x00005320


	//   ....[7]....
        /*00e8*/ 	.word	0x00005390


	//   ....[8]....
        /*00ec*/ 	.word	0x00005400


	//   ....[9]....
        /*00f0*/ 	.word	0x00005430


	//   ....[10]....
        /*00f4*/ 	.word	0x00005cd0


	//   ....[11]....
        /*00f8*/ 	.word	0x00005d00


	//   ....[12]....
        /*00fc*/ 	.word	0x00005d20


	//   ....[13]....
        /*0100*/ 	.word	0x00005d40


	//   ....[14]....
        /*0104*/ 	.word	0x00005d60


	//   ....[15]....
        /*0108*/ 	.word	0x00006de0


	//   ....[16]....
        /*010c*/ 	.word	0x00006e00


	//   ....[17]....
        /*0110*/ 	.word	0x00006e20


	//   ....[18]....
        /*0114*/ 	.word	0x00006e40


	//   ....[19]....
        /*0118*/ 	.word	0x00006e60


	//   ....[20]....
        /*011c*/ 	.word	0x00006e90


	//   ....[21]....
        /*0120*/ 	.word	0x00006f10


	//   ....[22]....
        /*0124*/ 	.word	0x00006f30


	//   ....[23]....
        /*0128*/ 	.word	0x00006f60


	//   ....[24]....
        /*012c*/ 	.word	0x00006fa0


	//   ....[25]....
        /*0130*/ 	.word	0x000078c0


	//   ....[26]....
        /*0134*/ 	.word	0x000078f0


	//   ....[27]....
        /*0138*/ 	.word	0x00007910


	//   ....[28]....
        /*013c*/ 	.word	0x00007930


	//   ....[29]....
        /*0140*/ 	.word	0x00007950


	//   ....[30]....
        /*0144*/ 	.word	0x0000bb10


	//   ....[31]....
        /*0148*/ 	.word	0x0000bb90


	//   ....[32]....
        /*014c*/ 	.word	0x0000bbc0


	//   ....[33]....
        /*0150*/ 	.word	0x0000bbf0


	//   ....[34]....
        /*0154*/ 	.word	0x0000bc10


	//   ....[35]....
        /*0158*/ 	.word	0x0000bd00


	//   ....[36]....
        /*015c*/ 	.word	0x0000bd20


	//   ....[37]....
        /*0160*/ 	.word	0x0000bf50


	//   ....[38]....
        /*0164*/ 	.word	0x0000bfc0


	//----- nvinfo : EIATTR_VRC_CTA_INIT_COUNT
	.align		4
.L_2089:
        /*0168*/ 	.byte	0x02, 0x4a
	.zero		1
	.zero		1


	//----- nvinfo : EIATTR_EXIT_INSTR_OFFSETS
	.align		4
        /*016c*/ 	.byte	0x04, 0x1c
        /*016e*/ 	.short	(.L_2091 - .L_2090)


	//   ....[0]....
.L_2090:
        /*0170*/ 	.word	0x0000bdb0


	//   ....[1]....
        /*0174*/ 	.word	0x0000be10


	//   ....[2]....
        /*0178*/ 	.word	0x0000bf00


	//----- nvinfo : EIATTR_MAX_THREADS
	.align		4
.L_2091:
        /*017c*/ 	.byte	0x04, 0x05
        /*017e*/ 	.short	(.L_2093 - .L_2092)
.L_2092:
        /*0180*/ 	.word	0x00000080
        /*0184*/ 	.word	0x00000001
        /*0188*/ 	.word	0x00000001


	//----- nvinfo : EIATTR_CRS_STACK_SIZE
	.align		4
.L_2093:
        /*018c*/ 	.byte	0x04, 0x1e
        /*018e*/ 	.short	(.L_2095 - .L_2094)
.L_2094:
        /*0190*/ 	.word	0x00000000


	//----- nvinfo : EIATTR_CBANK_PARAM_SIZE
	.align		4
.L_2095:
        /*0194*/ 	.byte	0x03, 0x19
        /*0196*/ 	.short	0x0088


	//----- nvinfo : EIATTR_PARAM_CBANK
	.align		4
        /*0198*/ 	.byte	0x04, 0x0a
        /*019a*/ 	.short	(.L_2097 - .L_2096)
	.align		4
.L_2096:
        /*019c*/ 	.word	index@(.nv.constant0._ZN18transformer_engine13normalization21ln_fwd_general_kernelINS0_13Kernel_traitsIffffjLj2048ELj1ELj4ELj1ELj16ENS0_18Kernel_traits_baseILj2048EffffjLj128EEEEEEEvNS0_19ForwardKernelParamsE)
        /*01a0*/ 	.short	0x0380
        /*01a2*/ 	.short	0x0088


	//----- nvinfo : EIATTR_SW_WAR
	.align		4
.L_2097:
        /*01a4*/ 	.byte	0x04, 0x36
        /*01a6*/ 	.short	(.L_2099 - .L_2098)
.L_2098:
        /*01a8*/ 	.word	0x00000008
.L_2099:


//--------------------- .nv.info._ZN18transformer_engine13normalization21ln_fwd_general_kernelINS0_13Kernel_traitsIff13__nv_bfloat16fjLj1024ELj1ELj4ELj1ELj16ENS0_18Kernel_traits_baseILj1024EffS3_fjLj128EEEEEEEvNS0_19ForwardKernelParamsE --------------------------
	.section	.nv.info._ZN18transformer_engine13normalization21ln_fwd_general_kernelINS0_13Kernel_traitsIff13__nv_bfloat16fjLj1024ELj1ELj4ELj1ELj16ENS0_18Kernel_traits_baseILj1024EffS3_fjLj128EEEEEEEvNS0_19ForwardKernelParamsE,"",@"SHT_CUDA_INFO"
	.sectionflags	@""
	.align	4


	//----- nvinfo : EIATTR_CUDA_API_VERSION
	.align		4
        /*0000*/ 	.byte	0x04, 0x37
        /*0002*/ 	.short	(.L_2101 - .L_2100)
.L_2100:
        /*0004*/ 	.word	0x00000082


	//----- nvinfo : EIATTR_KPARAM_INFO
	.align		4
.L_2101:
        /*0008*/ 	.byte	0x04, 0x17
        /*000a*/ 	.short	(.L_2103 - .L_2102)
.L_2102:
        /*000c*/ 	.word	0x00000000
        /*0010*/ 	.short	0x0000
        /*0012*/ 	.short	0x0000
        /*0014*/ 	.byte	0x00, 0xf0, 0x21, 0x02


	//----- nvinfo : EIATTR_SPARSE_MMA_MASK
	.align		4
.L_2103:
        /*0018*/ 	.byte	0x03, 0x50
        /*001a*/ 	.short	0x0000


	//----- nvinfo : EIATTR_MAXREG_COUNT
	.align		4
        /*001c*/ 	.byte	0x03, 0x1b
        /*001e*/ 	.short	0x00ff


	//----- nvinfo : EIATTR_NUM_BARRIERS
	.align		4
        /*0020*/ 	.byte	0x02, 0x4c
        /*0022*/ 	.byte	0x01
	.zero		1


	//----- nvinfo : EIATTR_MERCURY_ISA_VERSION
	.align		4
        /*0024*/ 	.byte	0x03, 0x5f
        /*0026*/ 	.short	0x0101


	//----- nvinfo : EIATTR_COOP_GROUP_MASK_REGIDS
	.align		4
        /*0028*/ 	.byte	0x04, 0x29
        /*002a*/ 	.short	(.L_2105 - .L_2104)


	//   ....[0]....
.L_2104:
        /*002c*/ 	.word	0xffffffff


	//   ....[1]....
        /*0030*/ 	.word	0xffffffff


	//   ....[2]....
        /*0034*/ 	.word	0xffffffff


	//   ....[3]....
        /*0038*/ 	.word	0xffffffff


	//   ....[4]....
        /*003c*/ 	.word	0xffffffff


	//   ....[5]....
        /*0040*/ 	.word	0xffffffff


	//   ....[6]....
        /*0044*/ 	.word	0xffffffff


	//   ....[7]....
        /*0048*/ 	.word	0xffffffff


	//   ....[8]....
        /*004c*/ 	.word	0xffffffff


	//   ....[9]....
        /*0050*/ 	.word	0xffffffff


	//   ....[10]....
        /*0054*/ 	.word	0xffffffff


	//   ....[11]....
        /*0058*/ 	.word	0xffffffff


	//   ....[12]....
        /*005c*/ 	.word	0xffffffff


	//   ....[13]....
        /*0060*/ 	.word	0xffffffff


	//   ....[14]....
        /*0064*/ 	.word	0xffffffff


	//   ....[15]....
        /*0068*/ 	.word	0xffffffff


	//   ....[16]....
        /*006c*/ 	.word	0xffffffff


	//   ....[17]....
        /*0070*/ 	.word	0xffffffff


	//   ....[18]....
        /*0074*/ 	.word	0xffffffff


	//   ....[19]....
        /*0078*/ 	.word	0xffffffff


	//   ....[20]....
        /*007c*/ 	.word	0xffffffff


	//   ....[21]....
        /*0080*/ 	.word	0xffffffff


	//   ....[22]....
        /*0084*/ 	.word	0xffffffff


	//   ....[23]....
        /*0088*/ 	.word	0xffffffff


	//   ....[24]....
        /*008c*/ 	.word	0xffffffff


	//   ....[25]....
        /*0090*/ 	.word	0xffffffff


	//   ....[26]....
        /*0094*/ 	.word	0xffffffff


	//   ....[27]....
        /*0098*/ 	.word	0xffffffff


	//   ....[28]....
        /*009c*/ 	.word	0xffffffff


	//   ....[29]....
        /*00a0*/ 	.word	0xffffffff


	//   ....[30]....
        /*00a4*/ 	.word	0xffffffff


	//   ....[31]....
        /*00a8*/ 	.word	0xffffffff


	//   ....[32]....
        /*00ac*/ 	.word	0xffffffff


	//   ....[33]....
        /*00b0*/ 	.word	0xffffffff


	//   ....[34]....
        /*00b4*/ 	.word	0xffffffff


	//   ....[35]....
        /*00b8*/ 	.word	0xffffffff


	//   ....[36]....
        /*00bc*/ 	.word	0xffffffff


	//   ....[37]....
        /*00c0*/ 	.word	0x05000004


	//   ....[38]....
        /*00c4*/ 	.word	0x05000004


	//----- nvinfo : EIATTR_COOP_GROUP_INSTR_OFFSETS
	.align		4
.L_2105:
        /*00c8*/ 	.byte	0x04, 0x28
        /*00ca*/ 	.short	(.L_2107 - .L_2106)


	//   ....[0]....
.L_2106:
        /*00cc*/ 	.word	0x00002c00


	//   ....[1]....
        /*00d0*/ 	.word	0x00002c20


	//   ....[2]....
        /*00d4*/ 	.word	0x00002c40


	//   ....[3]....
        /*00d8*/ 	.word	0x00002c60


	//   ....[4]....
        /*00dc*/ 	.word	0x00002c80


	//   ....[5]....
        /*00e0*/ 	.word	0x00002cb0


	//   ....[6]....
        /*00e4*/ 	.word	0x00002d40


	//   ....[7]....
        /*00e8*/ 	.word	0x00002d70


	//   ....[8]....
        /*00ec*/ 	.word	0x00002d90


	//   ....[9]....
        /*00f0*/ 	.word	0x00002dc0


	//   ....[10]....
        /*00f4*/ 	.word	0x00003630


	//   ....[11]....
        /*00f8*/ 	.word	0x00003660


	//   ....[12]....
        /*00fc*/ 	.word	0x00003680


	//   ....[13]....
        /*0100*/ 	.word	0x000036a0


	//   ....[14]....
        /*0104*/ 	.word	0x000036c0


	//   ....[15]....
        /*0108*/ 	.word	0x00003f30


	//   ....[16]....
        /*010c*/ 	.word	0x00003f50


	//   ....[17]....
        /*0110*/ 	.word	0x00003f70


	//   ....[18]....
        /*0114*/ 	.word	0x00003f90


	//   ....[19]....
        /*0118*/ 	.word	0x00003fb0


	//   ....[20]....
        /*011c*/ 	.word	0x00003fe0


	//   ....[21]....
        /*0120*/ 	.word	0x00004060


	//   ....[22]....
        /*0124*/ 	.word	0x000040a0


	//   ....[23]....
        /*0128*/ 	.word	0x000040c0


	//   ....[24]....
        /*012c*/ 	.word	0x000040f0


	//   ....[25]....
        /*0130*/ 	.word	0x00004910


	//   ....[26]....
        /*0134*/ 	.word	0x00004940


	//   ....[27]....
        /*0138*/ 	.word	0x00004960


	//   ....[28]....
        /*013c*/ 	.word	0x00004980


	//   ....[29]....
        /*0140*/ 	.word	0x000049a0


	//   ....[30]....
        /*0144*/ 	.word	0x00006ec0


	//   ....[31]....
        /*0148*/ 	.word	0x00006f40


	//   ....[32]....
        /*014c*/ 	.word	0x00006f70


	//   ....[33]....
        /*0150*/ 	.word	0x00006fa0


	//   ....[34]....
        /*0154*/ 	.word	0x00006fc0


	//   ....[35]....
        /*0158*/ 	.word	0x000070b0


	//   ....[36]....
        /*015c*/ 	.word	0x000070d0


	//   ....[37]....
        /*0160*/ 	.word	0x00007300


	//   ....[38]....
        /*0164*/ 	.word	0x00007370


	//----- nvinfo : EIATTR_VRC_CTA_INIT_COUNT
	.align		4
.L_2107:
        /*0168*/ 	.byte	0x02, 0x4a
	.zero		1
	.zero		1


	//----- nvinfo : EIATTR_EXIT_INSTR_OFFSETS
	.align		4
        /*016c*/ 	.byte	0x04, 0x1c
        /*016e*/ 	.short	(.L_2109 - .L_2108)


	//   ....[0]....
.L_2108:
        /*0170*/ 	.word	0x00007160


	//   ....[1]....
        /*0174*/ 	.word	0x000071c0


	//   ....[2]....
        /*0178*/ 	.word	0x000072b0


	//----- nvinfo : EIATTR_MAX_THREADS
	.align		4
.L_2109:
        /*017c*/ 	.byte	0x04, 0x05
        /*017e*/ 	.short	(.L_2111 - .L_2110)
.L_2110:
        /*0180*/ 	.word	0x00000080
        /*0184*/ 	.word	0x00000001
        /*0188*/ 	.word	0x00000001


	//----- nvinfo : EIATTR_CRS_STACK_SIZE
	.align		4
.L_2111:
        /*018c*/ 	.byte	0x04, 0x1e
        /*018e*/ 	.short	(.L_2113 - .L_2112)
.L_2112:
        /*0190*/ 	.word	0x00000000


	//----- nvinfo : EIATTR_CBANK_PARAM_SIZE
	.align		4
.L_2113:
        /*0194*/ 	.byte	0x03, 0x19
        /*0196*/ 	.short	0x0088


	//----- nvinfo : EIATTR_PARAM_CBANK
	.align		4
        /*0198*/ 	.byte	0x04, 0x0a
        /*019a*/ 	.short	(.L_2115 - .L_2114)
	.align		4
.L_2114:
        /*019c*/ 	.word	index@(.nv.constant0._ZN18transformer_engine13normalization21ln_fwd_general_kernelINS0_13Kernel_traitsIff13__nv_bfloat16fjLj1024ELj1ELj4ELj1ELj16ENS0_18Kernel_traits_baseILj1024EffS3_fjLj128EEEEEEEvNS0_19ForwardKernelParamsE)
        /*01a0*/ 	.short	0x0380
        /*01a2*/ 	.short	0x0088


	//----- nvinfo : EIATTR_SW_WAR
	.align		4
.L_2115:
        /*01a4*/ 	.byte	0x04, 0x36
        /*01a6*/ 	.short	(.L_2117 - .L_2116)
.L_2116:
        /*01a8*/ 	.word	0x00000008
.L_2117:


//--------------------- .nv.info._ZN18transformer_engine13normalization21ln_fwd_general_kernelINS0_13Kernel_traitsI13__nv_bfloat16S3_S3_fjLj1024ELj1ELj4ELj1ELj16ENS0_18Kernel_traits_baseILj1024ES3_S3_S3_fjLj128EEEEEEEvNS0_19ForwardKernelParamsE --------------------------
	.section	.nv.info._ZN18transformer_engine13normalization21ln_fwd_general_kernelINS0_13Kernel_traitsI13__nv_bfloat16S3_S3_fjLj1024ELj1ELj4ELj1ELj16ENS0_18Kernel_traits_baseILj1024ES3_S3_S3_fjLj128EEEEEEEvNS0_19ForwardKernelParamsE,"",@"SHT_CUDA_INFO"
	.sectionflags	@""
	.align	4


	//----- nvinfo : EIATTR_CUDA_API_VERSION
	.align		4
        /*0000*/ 	.byte	0x04, 0x37
        /*0002*/ 	.short	(.L_2119 - .L_2118)
.L_2118:
        /*0004*/ 	.word	0x00000082


	//----- nvinfo : EIATTR_KPARAM_INFO
	.align		4
.L_2119:
        /*0008*/ 	.byte	0x04, 0x17
        /*000a*/ 	.short	(.L_2121 - .L_2120)
.L_2120:
        /*000c*/ 	.word	0x00000000
        /*0010*/ 	.short	0x0000
        /*0012*/ 	.short	0x0000
        /*0014*/ 	.byte	0x00, 0xf0, 0x21, 0x02


	//----- nvinfo : EIATTR_SPARSE_MMA_MASK
	.align		4
.L_2121:
        /*0018*/ 	.byte	0x03, 0x50
        /*001a*/ 	.short	0x0000


	//----- nvinfo : EIATTR_MAXREG_COUNT
	.align		4
        /*001c*/ 	.byte	0x03, 0x1b
        /*001e*/ 	.short	0x00ff


	//----- nvinfo : EIATTR_NUM_BARRIERS
	.align		4
        /*0020*/ 	.byte	0x02, 0x4c
        /*0022*/ 	.byte	0x01
	.zero		1


	//----- nvinfo : EIATTR_MERCURY_ISA_VERSION
	.align		4
        /*0024*/ 	.byte	0x03, 0x5f
        /*0026*/ 	.short	0x0101


	//----- nvinfo : EIATTR_COOP_GROUP_MASK_REGIDS
	.align		4
        /*0028*/ 	.byte	0x04, 0x29
        /*002a*/ 	.short	(.L_2123 - .L_2122)


	//   ....[0]....
.L_2122:
        /*002c*/ 	.word	0xffffffff


	//   ....[1]....
        /*0030*/ 	.word	0xffffffff


	//   ....[2]....
        /*0034*/ 	.word	0xffffffff


	//   ....[3]....
        /*0038*/ 	.word	0xffffffff


	//   ....[4]....
        /*003c*/ 	.word	0xffffffff


	//   ....[5]....
        /*0040*/ 	.word	0xffffffff


	//   ....[6]....
        /*0044*/ 	.word	0xffffffff


	//   ....[7]....
        /*0048*/ 	.word	0xffffffff


	//   ....[8]....
        /*004c*/ 	.word	0xffffffff


	//   ....[9]....
        /*0050*/ 	.word	0xffffffff


	//   ....[10]....
        /*0054*/ 	.word	0xffffffff


	//   ....[11]....
        /*0058*/ 	.word	0xffffffff


	//   ....[12]....
        /*005c*/ 	.word	0xffffffff


	//   ....[13]....
        /*0060*/ 	.word	0xffffffff


	//   ....[14]....
        /*0064*/ 	.word	0xffffffff


	//   ....[15]....
        /*0068*/ 	.word	0xffffffff


	//   ....[16]....
        /*006c*/ 	.word	0xffffffff


	//   ....[17]....
        /*0070*/ 	.word	0xffffffff


	//   ....[18]....
        /*0074*/ 	.word	0xffffffff


	//   ....[19]....
        /*0078*/ 	.word	0xffffffff


	//   ....[20]....
        /*007c*/ 	.word	0xffffffff


	//   ....[21]....
        /*0080*/ 	.word	0xffffffff


	//   ....[22]....
        /*0084*/ 	.word	0xffffffff


	//   ....[23]....
        /*0088*/ 	.word	0xffffffff


	//   ....[24]....
        /*008c*/ 	.word	0xffffffff


	//   ....[25]....
        /*0090*/ 	.word	0xffffffff


	//   ....[26]....
        /*0094*/ 	.word	0xffffffff


	//   ....[27]....
        /*0098*/ 	.word	0xffffffff


	//   ....[28]....
        /*009c*/ 	.word	0xffffffff


	//   ....[29]....
        /*00a0*/ 	.word	0xffffffff


	//   ....[30]....
        /*00a4*/ 	.word	0xffffffff


	//   ....[31]....
        /*00a8*/ 	.word	0xffffffff


	//   ....[32]....
        /*00ac*/ 	.word	0xffffffff


	//   ....[33]....
        /*00b0*/ 	.word	0xffffffff


	//   ....[34]....
        /*00b4*/ 	.word	0xffffffff


	//   ....[35]....
        /*00b8*/ 	.word	0xffffffff


	//   ....[36]....
        /*00bc*/ 	.word	0xffffffff


	//   ....[37]....
        /*00c0*/ 	.word	0x05000004


	//   ....[38]....
        /*00c4*/ 	.word	0x05000004


	//----- nvinfo : EIATTR_COOP_GROUP_INSTR_OFFSETS
	.align		4
.L_2123:
        /*00c8*/ 	.byte	0x04, 0x28
        /*00ca*/ 	.short	(.L_2125 - .L_2124)


	//   ....[0]....
.L_2124:
        /*00cc*/ 	.word	0x00003240


	//   ....[1]....
        /*00d0*/ 	.word	0x00003260


	//   ....[2]....
        /*00d4*/ 	.word	0x00003280


	//   ....[3]....
        /*00d8*/ 	.word	0x000032a0


	//   ....[4]....
        /*00dc*/ 	.word	0x000032c0


	//   ....[5]....
        /*00e0*/ 	.word	0x000032f0


	//   ....[6]....
        /*00e4*/ 	.word	0x00003360


	//   ....[7]....
        /*00e8*/ 	.word	0x00003390


	//   ....[8]....
        /*00ec*/ 	.word	0x000033c0


	//   ....[9]....
        /*00f0*/ 	.word	0x00003400


	//   ....[10]....
        /*00f4*/ 	.word	0x00003c40


	//   ....[11]....
        /*00f8*/ 	.word	0x00003c70


	//   ....[12]....
        /*00fc*/ 	.word	0x00003c90


	//   ....[13]....
        /*0100*/ 	.word	0x00003cb0


	//   ....[14]....
        /*0104*/ 	.word	0x00003cd0


	//   ....[15]....
        /*0108*/ 	.word	0x00004550


	//   ....[16]....
        /*010c*/ 	.word	0x00004570


	//   ....[17]....
        /*0110*/ 	.word	0x00004590


	//   ....[18]....
        /*0114*/ 	.word	0x000045b0


	//   ....[19]....
        /*0118*/ 	.word	0x000045d0


	//   ....[20]....
        /*011c*/ 	.word	0x00004600


	//   ....[21]....
        /*0120*/ 	.word	0x00004670


	//   ....[22]....
        /*0124*/ 	.word	0x000046a0


	//   ....[23]....
        /*0128*/ 	.word	0x000046d0


	//   ....[24]....
        /*012c*/ 	.word	0x00004710


	//   ....[25]....
        /*0130*/ 	.word	0x00004f00


	//   ....[26]....
        /*0134*/ 	.word	0x00004f30


	//   ....[27]....
        /*0138*/ 	.word	0x00004f50


	//   ....[28]....
        /*013c*/ 	.word	0x00004f70


	//   ....[29]....
        /*0140*/ 	.word	0x00004f90


	//   ....[30]....
        /*0144*/ 	.word	0x00007040


	//   ....[31]....
        /*0148*/ 	.word	0x000070c0


	//   ....[32]....
        /*014c*/ 	.word	0x00007100


	//   ....[33]....
        /*0150*/ 	.word	0x00007120


	//   ....[34]....
        /*0154*/ 	.word	0x00007140


	//   ....[35]....
        /*0158*/ 	.word	0x00007230


	//   ....[36]....
        /*015c*/ 	.word	0x00007250


	//   ....[37]....
        /*0160*/ 	.word	0x00007480


	//   ....[38]....
        /*0164*/ 	.word	0x000074f0


	//----- nvinfo : EIATTR_VRC_CTA_INIT_COUNT
	.align		4
.L_2125:
        /*0168*/ 	.byte	0x02, 0x4a
	.zero		1
	.zero		1


	//----- nvinfo : EIATTR_EXIT_INSTR_OFFSETS
	.align		4
        /*016c*/ 	.byte	0x04, 0x1c
        /*016e*/ 	.short	(.L_2127 - .L_2126)


	//   ....[0]....
.L_2126:
        /*0170*/ 	.word	0x000072e0


	//   ....[1]....
        /*0174*/ 	.word	0x00007330


	//   ....[2]....
        /*0178*/ 	.word	0x00007430


	//----- nvinfo : EIATTR_MAX_THREADS
	.align		4
.L_2127:
        /*017c*/ 	.byte	0x04, 0x05
        /*017e*/ 	.short	(.L_2129 - .L_2128)
.L_2128:
        /*0180*/ 	.word	0x00000080
        /*0184*/ 	.word	0x00000001
        /*0188*/ 	.word	0x00000001


	//----- nvinfo : EIATTR_CRS_STACK_SIZE
	.align		4
.L_2129:
        /*018c*/ 	.byte	0x04, 0x1e
        /*018e*/ 	.short	(.L_2131 - .L_2130)
.L_2130:
        /*0190*/ 	.word	0x00000000


	//----- nvinfo : EIATTR_CBANK_PARAM_SIZE
	.align		4
.L_2131:
        /*0194*/ 	.byte	0x03, 0x19
        /*0196*/ 	.short	0x0088


	//----- nvinfo : EIATTR_PARAM_CBANK
	.align		4
        /*0198*/ 	.byte	0x04, 0x0a
        /*019a*/ 	.short	(.L_2133 - .L_2132)
	.align		4
.L_2132:
        /*019c*/ 	.word	index@(.nv.constant0._ZN18transformer_engine13normalization21ln_fwd_general_kernelINS0_13Kernel_traitsI13__nv_bfloat16S3_S3_fjLj1024ELj1ELj4ELj1ELj16ENS0_18Kernel_traits_baseILj1024ES3_S3_S3_fjLj128EEEEEEEvNS0_19ForwardKernelParamsE)
        /*01a0*/ 	.short	0x0380
        /*01a2*/ 	.short	0x0088


	//----- nvinfo : EIATTR_SW_WAR
	.align		4
.L_2133:
        /*01a4*/ 	.byte	0x04, 0x36
        /*01a6*/ 	.short	(.L_2135 - .L_2134)
.L_2134:
        /*01a8*/ 	.word	0x00000008
.L_2135:


//--------------------- .nv.info._ZN18transformer_engine13normalization21ln_fwd_general_kernelINS0_13Kernel_traitsIff6__halffjLj1024ELj1ELj4ELj1ELj16ENS0_18Kernel_traits_baseILj1024EffS3_fjLj128EEEEEEEvNS0_19ForwardKernelParamsE --------------------------
	.section	.nv.info._ZN18transformer_engine13normalization21ln_fwd_general_kernelINS0_13Kernel_traitsIff6__halffjLj1024ELj1ELj4ELj1ELj16ENS0_18Kernel_traits_baseILj1024EffS3_fjLj128EEEEEEEvNS0_19ForwardKernelParamsE,"",@"SHT_CUDA_INFO"
	.sectionflags	@""
	.align	4


	//----- nvinfo : EIATTR_CUDA_API_VERSION
	.align		4
        /*0000*/ 	.byte	0x04, 0x37
        /*0002*/ 	.short	(.L_2137 - .L_2136)
.L_2136:
        /*0004*/ 	.word	0x00000082


	//----- nvinfo : EIATTR_KPARAM_INFO
	.align		4
.L_2137:
        /*0008*/ 	.byte	0x04, 0x17
        /*000a*/ 	.short	(.L_2139 - .L_2138)
.L_2138:
        /*000c*/ 	.word	0x00000000
        /*0010*/ 	.short	0x0000
        /*0012*/ 	.short	0x0000
        /*0014*/ 	.byte	0x00, 0xf0, 0x21, 0x02


	//----- nvinfo : EIATTR_SPARSE_MMA_MASK
	.align		4
.L_2139:
        /*0018*/ 	.byte	0x03, 0x50
        /*001a*/ 	.short	0x0000


	//----- nvinfo : EIATTR_MAXREG_COUNT
	.align		4
        /*001c*/ 	.byte	0x03, 0x1b
        /*001e*/ 	.short	0x00ff


	//----- nvinfo : EIATTR_NUM_BARRIERS
	.align		4
        /*0020*/ 	.byte	0x02, 0x4c
        /*0022*/ 	.byte	0x01
	.zero		1


	//----- nvinfo : EIATTR_MERCURY_ISA_VERSION
	.align		4
        /*0024*/ 	.byte	0x03, 0x5f
        /*0026*/ 	.short	0x0101


	//----- nvinfo : EIATTR_COOP_GROUP_MASK_REGIDS
	.align		4
        /*0028*/ 	.byte	0x04, 0x29
        /*002a*/ 	.short	(.L_2141 - .L_2140)


	//   ....[0]....
.L_2140:
        /*002c*/ 	.word	0xffffffff


	//   ....[1]....
        /*0030*/ 	.word	0xffffffff


	//   ....[2]....
        /*0034*/ 	.word	0xffffffff


	//   ....[3]....
        /*0038*/ 	.word	0xffffffff


	//   ....[4]....
        /*003c*/ 	.word	0xffffffff


	//   ....[5]....
        /*0040*/ 	.word	0xffffffff


	//   ....[6]....
        /*0044*/ 	.word	0xffffffff


	//   ....[7]....
        /*0048*/ 	.word	0xffffffff


	//   ....[8]....
        /*004c*/ 	.word	0xffffffff


	//   ....[9]....
        /*0050*/ 	.word	0xffffffff


	//   ....[10]....
        /*0054*/ 	.word	0xffffffff


	//   ....[11]....
        /*0058*/ 	.word	0xffffffff


	//   ....[12]....
        /*005c*/ 	.word	0xffffffff


	//   ....[13]....
        /*0060*/ 	.word	0xffffffff


	//   ....[14]....
        /*0064*/ 	.word	0xffffffff


	//   ....[15]....
        /*0068*/ 	.word	0xffffffff


	//   ....[16]....
        /*006c*/ 	.word	0xffffffff


	//   ....[17]....
        /*0070*/ 	.word	0xffffffff


	//   ....[18]....
        /*0074*/ 	.word	0xffffffff


	//   ....[19]....
        /*0078*/ 	.word	0xffffffff


	//   ....[20]....
        /*007c*/ 	.word	0xffffffff


	//   ....[21]....
        /*0080*/ 	.word	0xffffffff


	//   ....[22]....
        /*0084*/ 	.word	0xffffffff


	//   ....[23]....
        /*0088*/ 	.word	0xffffffff


	//   ....[24]....
        /*008c*/ 	.word	0xffffffff


	//   ....[25]....
        /*0090*/ 	.word	0xffffffff


	//   ....[26]....
        /*0094*/ 	.word	0xffffffff


	//   ....[27]....
        /*0098*/ 	.word	0xffffffff


	//   ....[28]....
        /*009c*/ 	.word	0xffffffff


	//   ....[29]....
        /*00a0*/ 	.word	0xffffffff


	//   ....[30]....
        /*00a4*/ 	.word	0xffffffff


	//   ....[31]....
        /*00a8*/ 	.word	0xffffffff


	//   ....[32]....
        /*00ac*/ 	.word	0xffffffff


	//   ....[33]....
        /*00b0*/ 	.word	0xffffffff


	//   ....[34]....
        /*00b4*/ 	.word	0xffffffff


	//   ....[35]....
        /*00b8*/ 	.word	0xffffffff


	//   ....[36]....
        /*00bc*/ 	.word	0xffffffff


	//   ....[37]....
        /*00c0*/ 	.word	0x05000004


	//   ....[38]....
        /*00c4*/ 	.word	0x05000004


	//----- nvinfo : EIATTR_COOP_GROUP_INSTR_OFFSETS
	.align		4
.L_2141:
        /*00c8*/ 	.byte	0x04, 0x28
        /*00ca*/ 	.short	(.L_2143 - .L_2142)


	//   ....[0]....
.L_2142:
        /*00cc*/ 	.word	0x00002c00


	//   ....[1]....
        /*00d0*/ 	.word	0x00002c20


	//   ....[2]....
        /*00d4*/ 	.word	0x00002c40


	//   ....[3]....
        /*00d8*/ 	.word	0x00002c60


	//   ....[4]....
        /*00dc*/ 	.word	0x00002c80


	//   ....[5]....
        /*00e0*/ 	.word	0x00002cb0


	//   ....[6]....
        /*00e4*/ 	.word	0x00002d40


	//   ....[7]....
        /*00e8*/ 	.word	0x00002d70


	//   ....[8]....
        /*00ec*/ 	.word	0x00002d90


	//   ....[9]....
        /*00f0*/ 	.word	0x00002dc0


	//   ....[10]....
        /*00f4*/ 	.word	0x00003630


	//   ....[11]....
        /*00f8*/ 	.word	0x00003660


	//   ....[12]....
        /*00fc*/ 	.word	0x00003680


	//   ....[13]....
        /*0100*/ 	.word	0x000036a0


	//   ....[14]....
        /*0104*/ 	.word	0x000036c0


	//   ....[15]....
        /*0108*/ 	.word	0x00003f30


	//   ....[16]....
        /*010c*/ 	.word	0x00003f50


	//   ....[17]....
        /*0110*/ 	.word	0x00003f70


	//   ....[18]....
        /*0114*/ 	.word	0x00003f90


	//   ....[19]....
        /*0118*/ 	.word	0x00003fb0


	//   ....[20]....
        /*011c*/ 	.word	0x00003fe0


	//   ....[21]....
        /*0120*/ 	.word	0x00004060


	//   ....[22]....
        /*0124*/ 	.word	0x000040a0


	//   ....[23]....
        /*0128*/ 	.word	0x000040c0


	//   ....[24]....
        /*012c*/ 	.word	0x000040f0


	//   ....[25]....
        /*0130*/ 	.word	0x00004910


	//   ....[26]....
        /*0134*/ 	.word	0x00004940


	//   ....[27]....
        /*0138*/ 	.word	0x00004960


	//   ....[28]....
        /*013c*/ 	.word	0x00004980


	//   ....[29]....
        /*0140*/ 	.word	0x000049a0


	//   ....[30]....
        /*0144*/ 	.word	0x00006ec0


	//   ....[31]....
        /*0148*/ 	.word	0x00006f40


	//   ....[32]....
        /*014c*/ 	.word	0x00006f70


	//   ....[33]....
        /*0150*/ 	.word	0x00006fa0


	//   ....[34]....
        /*0154*/ 	.word	0x00006fc0


	//   ....[35]....
        /*0158*/ 	.word	0x000070b0


	//   ....[36]....
        /*015c*/ 	.word	0x000070d0


	//   ....[37]....
        /*0160*/ 	.word	0x00007300


	//   ....[38]....
        /*0164*/ 	.word	0x00007370


	//----- nvinfo : EIATTR_VRC_CTA_INIT_COUNT
	.align		4
.L_2143:
        /*0168*/ 	.byte	0x02, 0x4a
	.zero		1
	.zero		1


	//----- nvinfo : EIATTR_EXIT_INSTR_OFFSETS
	.align		4
        /*016c*/ 	.byte	0x04, 0x1c
        /*016e*/ 	.short	(.L_2145 - .L_2144)


	//   ....[0]....
.L_2144:
        /*0170*/ 	.word	0x00007160


	//   ....[1]....
        /*0174*/ 	.word	0x000071c0


	//   ....[2]....
        /*0178*/ 	.word	0x000072b0


	//----- nvinfo : EIATTR_MAX_THREADS
	.align		4
.L_2145:
        /*017c*/ 	.byte	0x04, 0x05
        /*017e*/ 	.short	(.L_2147 - .L_2146)
.L_2146:
        /*0180*/ 	.word	0x00000080
        /*0184*/ 	.word	0x00000001
        /*0188*/ 	.word	0x00000001


	//----- nvinfo : EIATTR_CRS_STACK_SIZE
	.align		4
.L_2147:
        /*018c*/ 	.byte	0x04, 0x1e
        /*018e*/ 	.short	(.L_2149 - .L_2148)
.L_2148:
        /*0190*/ 	.word	0x00000000


	//----- nvinfo : EIATTR_CBANK_PARAM_SIZE
	.align		4
.L_2149:
        /*0194*/ 	.byte	0x03, 0x19
        /*0196*/ 	.short	0x0088


	//----- nvinfo : EIATTR_PARAM_CBANK
	.align		4
        /*0198*/ 	.byte	0x04, 0x0a
        /*019a*/ 	.short	(.L_2151 - .L_2150)
	.align		4
.L_2150:
        /*019c*/ 	.word	index@(.nv.constant0._ZN18transformer_engine13normalization21ln_fwd_general_kernelINS0_13Kernel_traitsIff6__halffjLj1024ELj1ELj4ELj1ELj16ENS0_18Kernel_traits_baseILj1024EffS3_fjLj128EEEEEEEvNS0_19ForwardKernelParamsE)
        /*01a0*/ 	.short	0x0380
        /*01a2*/ 	.short	0x0088


	//----- nvinfo : EIATTR_SW_WAR
	.align		4
.L_2151:
        /*01a4*/ 	.byte	0x04, 0x36
        /*01a6*/ 	.short	(.L_2153 - .L_2152)
.L_2152:
        /*01a8*/ 	.word	0x00000008
.L_2153:


//--------------------- .nv.info._ZN18transformer_engine13normalization21ln_fwd_general_kernelINS0_13Kernel_traitsI6__halfS3_S3_fjLj1024ELj1ELj4ELj1ELj16ENS0_18Kernel_traits_baseILj1024ES3_S3_S3_fjLj128EEEEEEEvNS0_19ForwardKernelParamsE --------------------------
	.section	.nv.info._ZN18transformer_engine13normalization21ln_fwd_general_kernelINS0_13Kernel_traitsI6__halfS3_S3_fjLj1024ELj1ELj4ELj1ELj16ENS0_18Kernel_traits_baseILj1024ES3_S3_S3_fjLj128EEEEEEEvNS0_19ForwardKernelParamsE,"",@"SHT_CUDA_INFO"
	.sectionflags	@""
	.align	4


	//----- nvinfo : EIATTR_CUDA_API_VERSION
	.align		4
        /*0000*/ 	.byte	0x04, 0x37
        /*0002*/ 	.short	(.L_2155 - .L_2154)
.L_2154:
        /*0004*/ 	.word	0x00000082


	//----- nvinfo : EIATTR_KPARAM_INFO
	.align		4
.L_2155:
        /*0008*/ 	.byte	0x04, 0x17
        /*000a*/ 	.short	(.L_2157 - .L_2156)
.L_2156:
        /*000c*/ 	.word	0x00000000
        /*0010*/ 	.short	0x0000
        /*0012*/ 	.short	0x0000
        /*0014*/ 	.byte	0x00, 0xf0, 0x21, 0x02


	//----- nvinfo : EIATTR_SPARSE_MMA_MASK
	.align		4
.L_2157:
        /*0018*/ 	.byte	0x03, 0x50
        /*001a*/ 	.short	0x0000


	//----- nvinfo : EIATTR_MAXREG_COUNT
	.align		4
        /*001c*/ 	.byte	0x03, 0x1b
        /*001e*/ 	.short	0x00ff


	//----- nvinfo : EIATTR_NUM_BARRIERS
	.align		4
        /*0020*/ 	.byte	0x02, 0x4c
        /*0022*/ 	.byte	0x01
	.zero		1


	//----- nvinfo : EIATTR_MERCURY_ISA_VERSION
	.align		4
        /*0024*/ 	.byte	0x03, 0x5f
        /*0026*/ 	.short	0x0101


	//----- nvinfo : EIATTR_COOP_GROUP_MASK_REGIDS
	.align		4
        /*0028*/ 	.byte	0x04, 0x29
        /*002a*/ 	.short	(.L_2159 - .L_2158)


	//   ....[0]....
.L_2158:
        /*002c*/ 	.word	0xffffffff


	//   ....[1]....
        /*0030*/ 	.word	0xffffffff


	//   ....[2]....
        /*0034*/ 	.word	0xffffffff


	//   ....[3]....
        /*0038*/ 	.word	0xffffffff


	//   ....[4]....
        /*003c*/ 	.word	0xffffffff


	//   ....[5]....
        /*0040*/ 	.word	0xffffffff


	//   ....[6]....
        /*0044*/ 	.word	0xffffffff


	//   ....[7]....
        /*0048*/ 	.word	0xffffffff


	//   ....[8]....
        /*004c*/ 	.word	0xffffffff


	//   ....[9]....
        /*0050*/ 	.word	0xffffffff


	//   ....[10]....
        /*0054*/ 	.word	0xffffffff


	//   ....[11]....
        /*0058*/ 	.word	0xffffffff


	//   ....[12]....
        /*005c*/ 	.word	0xffffffff


	//   ....[13]....
        /*0060*/ 	.word	0xffffffff


	//   ....[14]....
        /*0064*/ 	.word	0xffffffff


	//   ....[15]....
        /*0068*/ 	.word	0xffffffff


	//   ....[16]....
        /*006c*/ 	.word	0xffffffff


	//   ....[17]....
        /*0070*/ 	.word	0xffffffff


	//   ....[18]....
        /*0074*/ 	.word	0xffffffff


	//   ....[19]....
        /*0078*/ 	.word	0xffffffff


	//   ....[20]....
        /*007c*/ 	.word	0xffffffff


	//   ....[21]....
        /*0080*/ 	.word	0xffffffff


	//   ....[22]....
        /*0084*/ 	.word	0xffffffff


	//   ....[23]....
        /*0088*/ 	.word	0xffffffff


	//   ....[24]....
        /*008c*/ 	.word	0xffffffff


	//   ....[25]....
        /*0090*/ 	.word	0xffffffff


	//   ....[26]....
        /*0094*/ 	.word	0xffffffff


	//   ....[27]....
        /*0098*/ 	.word	0xffffffff


	//   ....[28]....
        /*009c*/ 	.word	0xffffffff


	//   ....[29]....
        /*00a0*/ 	.word	0xffffffff


	//   ....[30]....
        /*00a4*/ 	.word	0xffffffff


	//   ....[31]....
        /*00a8*/ 	.word	0xffffffff


	//   ....[32]....
        /*00ac*/ 	.word	0xffffffff


	//   ....[33]....
        /*00b0*/ 	.word	0xffffffff


	//   ....[34]....
        /*00b4*/ 	.word	0xffffffff


	//   ....[35]....
        /*00b8*/ 	.word	0xffffffff


	//   ....[36]....
        /*00bc*/ 	.word	0xffffffff


	//   ....[37]....
        /*00c0*/ 	.word	0x05000004


	//   ....[38]....
        /*00c4*/ 	.word	0x05000004


	//----- nvinfo : EIATTR_COOP_GROUP_INSTR_OFFSETS
	.align		4
.L_2159:
        /*00c8*/ 	.byte	0x04, 0x28
        /*00ca*/ 	.short	(.L_2161 - .L_2160)


	//   ....[0]....
.L_2160:
        /*00cc*/ 	.word	0x00002f30


	//   ....[1]....
        /*00d0*/ 	.word	0x00002f50


	//   ....[2]....
        /*00d4*/ 	.word	0x00002f70


	//   ....[3]....
        /*00d8*/ 	.word	0x00002f90


	//   ....[4]....
        /*00dc*/ 	.word	0x00002fb0


	//   ....[5]....
        /*00e0*/ 	.word	0x00002fe0


	//   ....[6]....
        /*00e4*/ 	.word	0x00003050


	//   ....[7]....
        /*00e8*/ 	.word	0x00003080


	//   ....[8]....
        /*00ec*/ 	.word	0x000030b0


	//   ....[9]....
        /*00f0*/ 	.word	0x000030f0


	//   ....[10]....
        /*00f4*/ 	.word	0x00003930


	//   ....[11]....
        /*00f8*/ 	.word	0x00003960


	//   ....[12]....
        /*00fc*/ 	.word	0x00003980


	//   ....[13]....
        /*0100*/ 	.word	0x000039a0


	//   ....[14]....
        /*0104*/ 	.word	0x000039c0


	//   ....[15]....
        /*0108*/ 	.word	0x00004240


	//   ....[16]....
        /*010c*/ 	.word	0x00004260


	//   ....[17]....
        /*0110*/ 	.word	0x00004280


	//   ....[18]....
        /*0114*/ 	.word	0x000042a0


	//   ....[19]....
        /*0118*/ 	.word	0x000042c0


	//   ....[20]....
        /*011c*/ 	.word	0x000042f0


	//   ....[21]....
        /*0120*/ 	.word	0x00004360


	//   ....[22]....
        /*0124*/ 	.word	0x00004390


	//   ....[23]....
        /*0128*/ 	.word	0x000043c0


	//   ....[24]....
        /*012c*/ 	.word	0x00004400


	//   ....[25]....
        /*0130*/ 	.word	0x00004bf0


	//   ....[26]....
        /*0134*/ 	.word	0x00004c20


	//   ....[27]....
        /*0138*/ 	.word	0x00004c40


	//   ....[28]....
        /*013c*/ 	.word	0x00004c60


	//   ....[29]....
        /*0140*/ 	.word	0x00004c80


	//   ....[30]....
        /*0144*/ 	.word	0x00006d50


	//   ....[31]....
        /*0148*/ 	.word	0x00006dd0


	//   ....[32]....
        /*014c*/ 	.word	0x00006e00


	//   ....[33]....
        /*0150*/ 	.word	0x00006e30


	//   ....[34]....
        /*0154*/ 	.word	0x00006e50


	//   ....[35]....
        /*0158*/ 	.word	0x00006f40


	//   ....[36]....
        /*015c*/ 	.word	0x00006f60


	//   ....[37]....
        /*0160*/ 	.word	0x000071a0


	//   ....[38]....
        /*0164*/ 	.word	0x00007210


	//----- nvinfo : EIATTR_VRC_CTA_INIT_COUNT
	.align		4
.L_2161:
        /*0168*/ 	.byte	0x02, 0x4a
	.zero		1
	.zero		1


	//----- nvinfo : EIATTR_EXIT_INSTR_OFFSETS
	.align		4
        /*016c*/ 	.byte	0x04, 0x1c
        /*016e*/ 	.short	(.L_2163 - .L_2162)


	//   ....[0]....
.L_2162:
        /*0170*/ 	.word	0x00006ff0


	//   ....[1]....
        /*0174*/ 	.word	0x00007040


	//   ....[2]....
        /*0178*/ 	.word	0x00007150


	//----- nvinfo : EIATTR_MAX_THREADS
	.align		4
.L_2163:
        /*017c*/ 	.byte	0x04, 0x05
        /*017e*/ 	.short	(.L_2165 - .L_2164)
.L_2164:
        /*0180*/ 	.word	0x00000080
        /*0184*/ 	.word	0x00000001
        /*0188*/ 	.word	0x00000001


	//----- nvinfo : EIATTR_CRS_STACK_SIZE
	.align		4
.L_2165:
        /*018c*/ 	.byte	0x04, 0x1e
        /*018e*/ 	.short	(.L_2167 - .L_2166)
.L_2166:
        /*0190*/ 	.word	0x00000000


	//----- nvinfo : EIATTR_CBANK_PARAM_SIZE
	.align		4
.L_2167:
        /*0194*/ 	.byte	0x03, 0x19
        /*0196*/ 	.short	0x0088


	//----- nvinfo : EIATTR_PARAM_CBANK
	.align		4
        /*0198*/ 	.byte	0x04, 0x0a
        /*019a*/ 	.short	(.L_2169 - .L_2168)
	.align		4
.L_2168:
        /*019c*/ 	.word	index@(.nv.constant0._ZN18transformer_engine13normalization21ln_fwd_general_kernelINS0_13Kernel_traitsI6__halfS3_S3_fjLj1024ELj1ELj4ELj1ELj16ENS0_18Kernel_traits_baseILj1024ES3_S3_S3_fjLj128EEEEEEEvNS0_19ForwardKernelParamsE)
        /*01a0*/ 	.short	0x0380
        /*01a2*/ 	.short	0x0088


	//----- nvinfo : EIATTR_SW_WAR
	.align		4
.L_2169:
        /*01a4*/ 	.byte	0x04, 0x36
        /*01a6*/ 	.short	(.L_2171 - .L_2170)
.L_2170:
        /*01a8*/ 	.word	0x00000008
.L_2171:


//--------------------- .nv.info._ZN18transformer_engine13normalization21ln_fwd_general_kernelINS0_13Kernel_traitsIffffjLj1024ELj1ELj4ELj1ELj16ENS0_18Kernel_traits_baseILj1024EffffjLj128EEEEEEEvNS0_19ForwardKernelParamsE --------------------------
	.section	.nv.info._ZN18transformer_engine13normalization21ln_fwd_general_kernelINS0_13Kernel_traitsIffffjLj1024ELj1ELj4ELj1ELj16ENS0_18Kernel_traits_baseILj1024EffffjLj128EEEEEEEvNS0_19ForwardKernelParamsE,"",@"SHT_CUDA_INFO"
	.sectionflags	@""
	.align	4


	//----- nvinfo : EIATTR_CUDA_API_VERSION
	.align		4
        /*0000*/ 	.byte	0x04, 0x37
        /*0002*/ 	.short	(.L_2173 - .L_2172)
.L_2172:
        /*0004*/ 	.word	0x00000082


	//----- nvinfo : EIATTR_KPARAM_INFO
	.align		4
.L_2173:
        /*0008*/ 	.byte	0x04, 0x17
        /*000a*/ 	.short	(.L_2175 - .L_2174)
.L_2174:
        /*000c*/ 	.word	0x00000000
        /*0010*/ 	.short	0x0000
        /*0012*/ 	.short	0x0000
        /*0014*/ 	.byte	0x00, 0xf0, 0x21, 0x02


	//----- nvinfo : EIATTR_SPARSE_MMA_MASK
	.align		4
.L_2175:
        /*0018*/ 	.byte	0x03, 0x50
        /*001a*/ 	.short	0x0000


	//----- nvinfo : EIATTR_MAXREG_COUNT
	.align		4
        /*001c*/ 	.byte	0x03, 0x1b
        /*001e*/ 	.short	0x00ff


	//----- nvinfo : EIATTR_NUM_BARRIERS
	.align		4
        /*0020*/ 	.byte	0x02, 0x4c
        /*0022*/ 	.byte	0x01
	.zero		1


	//----- nvinfo : EIATTR_MERCURY_ISA_VERSION
	.align		4
        /*0024*/ 	.byte	0x03, 0x5f
        /*0026*/ 	.short	0x0101


	//----- nvinfo : EIATTR_COOP_GROUP_MASK_REGIDS
	.align		4
        /*0028*/ 	.byte	0x04, 0x29
        /*002a*/ 	.short	(.L_2177 - .L_2176)


	//   ....[0]....
.L_2176:
        /*002c*/ 	.word	0xffffffff


	//   ....[1]....
        /*0030*/ 	.word	0xffffffff


	//   ....[2]....
        /*0034*/ 	.word	0xffffffff


	//   ....[3]....
        /*0038*/ 	.word	0xffffffff


	//   ....[4]....
        /*003c*/ 	.word	0xffffffff


	//   ....[5]....
        /*0040*/ 	.word	0xffffffff


	//   ....[6]....
        /*0044*/ 	.word	0xffffffff


	//   ....[7]....
        /*0048*/ 	.word	0xffffffff


	//   ....[8]....
        /*004c*/ 	.word	0xffffffff


	//   ....[9]....
        /*0050*/ 	.word	0xffffffff


	//   ....[10]....
        /*0054*/ 	.word	0xffffffff


	//   ....[11]....
        /*0058*/ 	.word	0xffffffff


	//   ....[12]....
        /*005c*/ 	.word	0xffffffff


	//   ....[13]....
        /*0060*/ 	.word	0xffffffff


	//   ....[14]....
        /*0064*/ 	.word	0xffffffff


	//   ....[15]....
        /*0068*/ 	.word	0xffffffff


	//   ....[16]....
        /*006c*/ 	.word	0xffffffff


	//   ....[17]....
        /*0070*/ 	.word	0xffffffff


	//   ....[18]....
        /*0074*/ 	.word	0xffffffff


	//   ....[19]....
        /*0078*/ 	.word	0xffffffff


	//   ....[20]....
        /*007c*/ 	.word	0xffffffff


	//   ....[21]....
        /*0080*/ 	.word	0xffffffff


	//   ....[22]....
        /*0084*/ 	.word	0xffffffff


	//   ....[23]....
        /*0088*/ 	.word	0xffffffff


	//   ....[24]....
        /*008c*/ 	.word	0xffffffff


	//   ....[25]....
        /*0090*/ 	.word	0xffffffff


	//   ....[26]....
        /*0094*/ 	.word	0xffffffff


	//   ....[27]....
        /*0098*/ 	.word	0xffffffff


	//   ....[28]....
        /*009c*/ 	.word	0xffffffff


	//   ....[29]....
        /*00a0*/ 	.word	0xffffffff


	//   ....[30]....
        /*00a4*/ 	.word	0xffffffff


	//   ....[31]....
        /*00a8*/ 	.word	0xffffffff


	//   ....[32]....
        /*00ac*/ 	.word	0xffffffff


	//   ....[33]....
        /*00b0*/ 	.word	0xffffffff


	//   ....[34]....
        /*00b4*/ 	.word	0xffffffff


	//   ....[35]....
        /*00b8*/ 	.word	0xffffffff


	//   ....[36]....
        /*00bc*/ 	.word	0xffffffff


	//   ....[37]....
        /*00c0*/ 	.word	0x05000004


	//   ....[38]....
        /*00c4*/ 	.word	0x05000004


	//----- nvinfo : EIATTR_COOP_GROUP_INSTR_OFFSETS
	.align		4
.L_2177:
        /*00c8*/ 	.byte	0x04, 0x28
        /*00ca*/ 	.short	(.L_2179 - .L_2178)


	//   ....[0]....
.L_2178:
        /*00cc*/ 	.word	0x00002c00


	//   ....[1]....
        /*00d0*/ 	.word	0x00002c20


	//   ....[2]....
        /*00d4*/ 	.word	0x00002c40


	//   ....[3]....
        /*00d8*/ 	.word	0x00002c60


	//   ....[4]....
        /*00dc*/ 	.word	0x00002c80


	//   ....[5]....
        /*00e0*/ 	.word	0x00002cb0


	//   ....[6]....
        /*00e4*/ 	.word	0x00002d20


	//   ....[7]....
        /*00e8*/ 	.word	0x00002d50


	//   ....[8]....
        /*00ec*/ 	.word	0x00002d80


	//   ....[9]....
        /*00f0*/ 	.word	0x00002dc0


	//   ....[10]....
        /*00f4*/ 	.word	0x00003630


	//   ....[11]....
        /*00f8*/ 	.word	0x00003660


	//   ....[12]....
        /*00fc*/ 	.word	0x00003680


	//   ....[13]....
        /*0100*/ 	.word	0x000036a0


	//   ....[14]....
        /*0104*/ 	.word	0x000036c0


	//   ....[15]....
        /*0108*/ 	.word	0x00003f30


	//   ....[16]....
        /*010c*/ 	.word	0x00003f50


	//   ....[17]....
        /*0110*/ 	.word	0x00003f70


	//   ....[18]....
        /*0114*/ 	.word	0x00003f90


	//   ....[19]....
        /*0118*/ 	.word	0x00003fb0


	//   ....[20]....
        /*011c*/ 	.word	0x00003fe0


	//   ....[21]....
        /*0120*/ 	.word	0x00004040


	//   ....[22]....
        /*0124*/ 	.word	0x00004070


	//   ....[23]....
        /*0128*/ 	.word	0x000040a0


	//   ....[24]....
        /*012c*/ 	.word	0x000040d0


	//   ....[25]....
        /*0130*/ 	.word	0x00004910


	//   ....[26]....
        /*0134*/ 	.word	0x00004940


	//   ....[27]....
        /*0138*/ 	.word	0x00004960


	//   ....[28]....
        /*013c*/ 	.word	0x00004980


	//   ....[29]....
        /*0140*/ 	.word	0x000049a0


	//   ....[30]....
        /*0144*/ 	.word	0x00006ac0


	//   ....[31]....
        /*0148*/ 	.word	0x00006b40


	//   ....[32]....
        /*014c*/ 	.word	0x00006b70


	//   ....[33]....
        /*0150*/ 	.word	0x00006ba0


	//   ....[34]....
        /*0154*/ 	.word	0x00006bc0


	//   ....[35]....
        /*0158*/ 	.word	0x00006cb0


	//   ....[36]....
        /*015c*/ 	.word	0x00006cd0


	//   ....[37]....
        /*0160*/ 	.word	0x00006f00


	//   ....[38]....
        /*0164*/ 	.word	0x00006f70


	//----- nvinfo : EIATTR_VRC_CTA_INIT_COUNT
	.align		4
.L_2179:
        /*0168*/ 	.byte	0x02, 0x4a
	.zero		1
	.zero		1


	//----- nvinfo : EIATTR_EXIT_INSTR_OFFSETS
	.align		4
        /*016c*/ 	.byte	0x04, 0x1c
        /*016e*/ 	.short	(.L_2181 - .L_2180)


	//   ....[0]....
.L_2180:
        /*0170*/ 	.word	0x00006d60


	//   ....[1]....
        /*0174*/ 	.word	0x00006dc0


	//   ....[2]....
        /*0178*/ 	.word	0x00006eb0


	//----- nvinfo : EIATTR_MAX_THREADS
	.align		4
.L_2181:
        /*017c*/ 	.byte	0x04, 0x05
        /*017e*/ 	.short	(.L_2183 - .L_2182)
.L_2182:
        /*0180*/ 	.word	0x00000080
        /*0184*/ 	.word	0x00000001
        /*0188*/ 	.word	0x00000001


	//----- nvinfo : EIATTR_CRS_STACK_SIZE
	.align		4
.L_2183:
        /*018c*/ 	.byte	0x04, 0x1e
        /*018e*/ 	.short	(.L_2185 - .L_2184)
.L_2184:
        /*0190*/ 	.word	0x00000000


	//----- nvinfo : EIATTR_CBANK_PARAM_SIZE
	.align		4
.L_2185:
        /*0194*/ 	.byte	0x03, 0x19
        /*0196*/ 	.short	0x0088


	//----- nvinfo : EIATTR_PARAM_CBANK
	.align		4
        /*0198*/ 	.byte	0x04, 0x0a
        /*019a*/ 	.short	(.L_2187 - .L_2186)
	.align		4
.L_2186:
        /*019c*/ 	.word	index@(.nv.constant0._ZN18transformer_engine13normalization21ln_fwd_general_kernelINS0_13Kernel_traitsIffffjLj1024ELj1ELj4ELj1ELj16ENS0_18Kernel_traits_baseILj1024EffffjLj128EEEEEEEvNS0_19ForwardKernelParamsE)
        /*01a0*/ 	.short	0x0380
        /*01a2*/ 	.short	0x0088


	//----- nvinfo : EIATTR_SW_WAR
	.align		4
.L_2187:
        /*01a4*/ 	.byte	0x04, 0x36
        /*01a6*/ 	.short	(.L_2189 - .L_2188)
.L_2188:
        /*01a8*/ 	.word	0x00000008
.L_2189:


//--------------------- .nv.info._ZN18transformer_engine13normalization21ln_fwd_general_kernelINS0_13Kernel_traitsIff13__nv_bfloat16fjLj512ELj1ELj4ELj1ELj16ENS0_18Kernel_traits_baseILj512EffS3_fjLj128EEEEEEEvNS0_19ForwardKernelParamsE --------------------------
	.section	.nv.info._ZN18transformer_engine13normalization21ln_fwd_general_kernelINS0_13Kernel_traitsIff13__nv_bfloat16fjLj512ELj1ELj4ELj1ELj16ENS0_18Kernel_traits_baseILj512EffS3_fjLj128EEEEEEEvNS0_19ForwardKernelParamsE,"",@"SHT_CUDA_INFO"
	.sectionflags	@""
	.align	4


	//----- nvinfo : EIATTR_CUDA_API_VERSION
	.align		4
        /*0000*/ 	.byte	0x04, 0x37
        /*0002*/ 	.short	(.L_2191 - .L_2190)
.L_2190:
        /*0004*/ 	.word	0x00000082


	//----- nvinfo : EIATTR_KPARAM_INFO
	.align		4
.L_2191:
        /*0008*/ 	.byte	0x04, 0x17
        /*000a*/ 	.short	(.L_2193 - .L_2192)
.L_2192:
        /*000c*/ 	.word	0x00000000
        /*0010*/ 	.short	0x0000
        /*0012*/ 	.short	0x0000
        /*0014*/ 	.byte	0x00, 0xf0, 0x21, 0x02


	//----- nvinfo : EIATTR_SPARSE_MMA_MASK
	.align		4
.L_2193:
        /*0018*/ 	.byte	0x03, 0x50
        /*001a*/ 	.short	0x0000


	//----- nvinfo : EIATTR_MAXREG_COUNT
	.align		4
        /*001c*/ 	.byte	0x03, 0x1b
        /*001e*/ 	.short	0x00ff


	//----- nvinfo : EIATTR_NUM_BARRIERS
	.align		4
        /*0020*/ 	.byte	0x02, 0x4c
        /*0022*/ 	.byte	0x01
	.zero		1


	//----- nvinfo : EIATTR_MERCURY_ISA_VERSION
	.align		4
        /*0024*/ 	.byte	0x03, 0x5f
        /*0026*/ 	.short	0x0101


	//----- nvinfo : EIATTR_COOP_GROUP_MASK_REGIDS
	.align		4
        /*0028*/ 	.byte	0x04, 0x29
        /*002a*/ 	.short	(.L_2195 - .L_2194)


	//   ....[0]....
.L_2194:
        /*002c*/ 	.word	0xffffffff


	//   ....[1]....
        /*0030*/ 	.word	0xffffffff


	//   ....[2]....
        /*0034*/ 	.word	0xffffffff


	//   ....[3]....
        /*0038*/ 	.word	0xffffffff


	//   ....[4]....
        /*003c*/ 	.word	0xffffffff


	//   ....[5]....
        /*0040*/ 	.word	0xffffffff


	//   ....[6]....
        /*0044*/ 	.word	0xffffffff


	//   ....[7]....
        /*0048*/ 	.word	0xffffffff


	//   ....[8]....
        /*004c*/ 	.word	0xffffffff


	//   ....[9]....
        /*0050*/ 	.word	0xffffffff


	//   ....[10]....
        /*0054*/ 	.word	0xffffffff


	//   ....[11]....
        /*0058*/ 	.word	0xffffffff


	//   ....[12]....
        /*005c*/ 	.word	0xffffffff


	//   ....[13]....
        /*0060*/ 	.word	0xffffffff


	//   ....[14]....
        /*0064*/ 	.word	0xffffffff


	//   ....[15]....
        /*0068*/ 	.word	0xffffffff


	//   ....[16]....
        /*006c*/ 	.word	0xffffffff


	//   ....[17]....
        /*0070*/ 	.word	0xffffffff


	//   ....[18]....
        /*0074*/ 	.word	0xffffffff


	//   ....[19]....
        /*0078*/ 	.word	0xffffffff


	//   ....[20]....
        /*007c*/ 	.word	0xffffffff


	//   ....[21]....
        /*0080*/ 	.word	0xffffffff


	//   ....[22]....
        /*0084*/ 	.word	0xffffffff


	//   ....[23]....
        /*0088*/ 	.word	0xffffffff


	//   ....[24]....
        /*008c*/ 	.word	0xffffffff


	//   ....[25]....
        /*0090*/ 	.word	0xffffffff


	//   ....[26]....
        /*0094*/ 	.word	0xffffffff


	//   ....[27]....
        /*0098*/ 	.word	0xffffffff


	//   ....[28]....
        /*009c*/ 	.word	0xffffffff


	//   ....[29]....
        /*00a0*/ 	.word	0xffffffff


	//   ....[30]....
        /*00a4*/ 	.word	0xffffffff


	//   ....[31]....
        /*00a8*/ 	.word	0xffffffff


	//   ....[32]....
        /*00ac*/ 	.word	0xffffffff


	//   ....[33]....
        /*00b0*/ 	.word	0xffffffff


	//   ....[34]....
        /*00b4*/ 	.word	0xffffffff


	//   ....[35]....
        /*00b8*/ 	.word	0xffffffff


	//   ....[36]....
        /*00bc*/ 	.word	0xffffffff


	//   ....[37]....
        /*00c0*/ 	.word	0x05000004


	//   ....[38]....
        /*00c4*/ 	.word	0x05000004


	//----- nvinfo : EIATTR_COOP_GROUP_INSTR_OFFSETS
	.align		4
.L_2195:
        /*00c8*/ 	.byte	0x04, 0x28
        /*00ca*/ 	.short	(.L_2197 - .L_2196)


	//   ....[0]....
.L_2196:
        /*00cc*/ 	.word	0x000019b0


	//   ....[1]....
        /*00d0*/ 	.word	0x000019d0


	//   ....[2]....
        /*00d4*/ 	.word	0x000019f0


	//   ....[3]....
        /*00d8*/ 	.word	0x00001a10


	//   ....[4]....
        /*00dc*/ 	.word	0x00001a30


	//   ....[5]....
        /*00e0*/ 	.word	0x00001a60


	//   ....[6]....
        /*00e4*/ 	.word	0x00001b10


	//   ....[7]....
        /*00e8*/ 	.word	0x00001b40


	//   ....[8]....
        /*00ec*/ 	.word	0x00001b60


	//   ....[9]....
        /*00f0*/ 	.word	0x00001b90


	//   ....[10]....
        /*00f4*/ 	.word	0x00002420


	//   ....[11]....
        /*00f8*/ 	.word	0x00002450


	//   ....[12]....
        /*00fc*/ 	.word	0x00002470


	//   ....[13]....
        /*0100*/ 	.word	0x00002490


	//   ....[14]....
        /*0104*/ 	.word	0x000024b0


	//   ....[15]....
        /*0108*/ 	.word	0x00002890


	//   ....[16]....
        /*010c*/ 	.word	0x000028b0


	//   ....[17]....
        /*0110*/ 	.word	0x000028d0


	//   ....[18]....
        /*0114*/ 	.word	0x000028f0


	//   ....[19]....
        /*0118*/ 	.word	0x00002910


	//   ....[20]....
        /*011c*/ 	.word	0x00002940


	//   ....[21]....
        /*0120*/ 	.word	0x000029f0


	//   ....[22]....
        /*0124*/ 	.word	0x00002a40


	//   ....[23]....
        /*0128*/ 	.word	0x00002a60


	//   ....[24]....
        /*012c*/ 	.word	0x00002a90


	//   ....[25]....
        /*0130*/ 	.word	0x00003290


	//   ....[26]....
        /*0134*/ 	.word	0x000032c0


	//   ....[27]....
        /*0138*/ 	.word	0x000032e0


	//   ....[28]....
        /*013c*/ 	.word	0x00003300


	//   ....[29]....
        /*0140*/ 	.word	0x00003320


	//   ....[30]....
        /*0144*/ 	.word	0x00004560


	//   ....[31]....
        /*0148*/ 	.word	0x000045e0


	//   ....[32]....
        /*014c*/ 	.word	0x00004610


	//   ....[33]....
        /*0150*/ 	.word	0x00004640


	//   ....[34]....
        /*0154*/ 	.word	0x00004660


	//   ....[35]....
        /*0158*/ 	.word	0x00004750


	//   ....[36]....
        /*015c*/ 	.word	0x00004770


	//   ....[37]....
        /*0160*/ 	.word	0x000049b0


	//   ....[38]....
        /*0164*/ 	.word	0x00004a20


	//----- nvinfo : EIATTR_VRC_CTA_INIT_COUNT
	.align		4
.L_2197:
        /*0168*/ 	.byte	0x02, 0x4a
	.zero		1
	.zero		1


	//----- nvinfo : EIATTR_EXIT_INSTR_OFFSETS
	.align		4
        /*016c*/ 	.byte	0x04, 0x1c
        /*016e*/ 	.short	(.L_2199 - .L_2198)


	//   ....[0]....
.L_2198:
        /*0170*/ 	.word	0x00004800


	//   ....[1]....
        /*0174*/ 	.word	0x00004850


	//   ....[2]....
        /*0178*/ 	.word	0x00004960


	//----- nvinfo : EIATTR_MAX_THREADS
	.align		4
.L_2199:
        /*017c*/ 	.byte	0x04, 0x05
        /*017e*/ 	.short	(.L_2201 - .L_2200)
.L_2200:
        /*0180*/ 	.word	0x00000080
        /*0184*/ 	.word	0x00000001
        /*0188*/ 	.word	0x00000001


	//----- nvinfo : EIATTR_CRS_STACK_SIZE
	.align		4
.L_2201:
        /*018c*/ 	.byte	0x04, 0x1e
        /*018e*/ 	.short	(.L_2203 - .L_2202)
.L_2202:
        /*0190*/ 	.word	0x00000000


	//----- nvinfo : EIATTR_CBANK_PARAM_SIZE
	.align		4
.L_2203:
        /*0194*/ 	.byte	0x03, 0x19
        /*0196*/ 	.short	0x0088


	//----- nvinfo : EIATTR_PARAM_CBANK
	.align		4
        /*0198*/ 	.byte	0x04, 0x0a
        /*019a*/ 	.short	(.L_2205 - .L_2204)
	.align		4
.L_2204:
        /*019c*/ 	.word	index@(.nv.constant0._ZN18transformer_engine13normalization21ln_fwd_general_kernelINS0_13Kernel_traitsIff13__nv_bfloat16fjLj512ELj1ELj4ELj1ELj16ENS0_18Kernel_traits_baseILj512EffS3_fjLj128EEEEEEEvNS0_19ForwardKernelParamsE)
        /*01a0*/ 	.short	0x0380
        /*01a2*/ 	.short	0x0088


	//----- nvinfo : EIATTR_SW_WAR
	.align		4
.L_2205:
        /*01a4*/ 	.byte	0x04, 0x36
        /*01a6*/ 	.short	(.L_2207 - .L_2206)
.L_2206:
        /*01a8*/ 	.word	0x00000008
.L_2207:


//--------------------- .nv.info._ZN18transformer_engine13normalization21ln_fwd_general_kernelINS0_13Kernel_traitsI13__nv_bfloat16S3_S3_fjLj512ELj1ELj4ELj1ELj16ENS0_18Kernel_traits_baseILj512ES3_S3_S3_fjLj128EEEEEEEvNS0_19ForwardKernelParamsE --------------------------
	.section	.nv.info._ZN18transformer_engine13normalization21ln_fwd_general_kernelINS0_13Kernel_traitsI13__nv_bfloat16S3_S3_fjLj512ELj1ELj4ELj1ELj16ENS0_18Kernel_traits_baseILj512ES3_S3_S3_fjLj128EEEEEEEvNS0_19ForwardKernelParamsE,"",@"SHT_CUDA_INFO"
	.sectionflags	@""
	.align	4


	//----- nvinfo : EIATTR_CUDA_API_VERSION
	.align		4
        /*0000*/ 	.byte	0x04, 0x37
        /*0002*/ 	.short	(.L_2209 - .L_2208)
.L_2208:
        /*0004*/ 	.word	0x00000082


	//----- nvinfo : EIATTR_KPARAM_INFO
	.align		4
.L_2209:
        /*0008*/ 	.byte	0x04, 0x17
        /*000a*/ 	.short	(.L_2211 - .L_2210)
.L_2210:
        /*000c*/ 	.word	0x00000000
        /*0010*/ 	.short	0x0000
        /*0012*/ 	.short	0x0000
        /*0014*/ 	.byte	0x00, 0xf0, 0x21, 0x02


	//----- nvinfo : EIATTR_SPARSE_MMA_MASK
	.align		4
.L_2211:
        /*0018*/ 	.byte	0x03, 0x50
        /*001a*/ 	.short	0x0000


	//----- nvinfo : EIATTR_MAXREG_COUNT
	.align		4
        /*001c*/ 	.byte	0x03, 0x1b
        /*001e*/ 	.short	0x00ff


	//----- nvinfo : EIATTR_NUM_BARRIERS
	.align		4
        /*0020*/ 	.byte	0x02, 0x4c
        /*0022*/ 	.byte	0x01
	.zero		1


	//----- nvinfo : EIATTR_MERCURY_ISA_VERSION
	.align		4
        /*0024*/ 	.byte	0x03, 0x5f
        /*0026*/ 	.short	0x0101


	//----- nvinfo : EIATTR_COOP_GROUP_MASK_REGIDS
	.align		4
        /*0028*/ 	.byte	0x04, 0x29
        /*002a*/ 	.short	(.L_2213 - .L_2212)


	//   ....[0]....
.L_2212:
        /*002c*/ 	.word	0xffffffff


	//   ....[1]....
        /*0030*/ 	.word	0xffffffff


	//   ....[2]....
        /*0034*/ 	.word	0xffffffff


	//   ....[3]....
        /*0038*/ 	.word	0xffffffff


	//   ....[4]....
        /*003c*/ 	.word	0xffffffff


	//   ....[5]....
        /*0040*/ 	.word	0xffffffff


	//   ....[6]....
        /*0044*/ 	.word	0xffffffff


	//   ....[7]....
        /*0048*/ 	.word	0xffffffff


	//   ....[8]....
        /*004c*/ 	.word	0xffffffff


	//   ....[9]....
        /*0050*/ 	.word	0xffffffff


	//   ....[10]....
        /*0054*/ 	.word	0xffffffff


	//   ....[11]....
        /*0058*/ 	.word	0xffffffff


	//   ....[12]....
        /*005c*/ 	.word	0xffffffff


	//   ....[13]....
        /*0060*/ 	.word	0xffffffff


	//   ....[14]....
        /*0064*/ 	.word	0xffffffff


	//   ....[15]....
        /*0068*/ 	.word	0xffffffff


	//   ....[16]....
        /*006c*/ 	.word	0xffffffff


	//   ....[17]....
        /*0070*/ 	.word	0xffffffff


	//   ....[18]....
        /*0074*/ 	.word	0xffffffff


	//   ....[19]....
        /*0078*/ 	.word	0xffffffff


	//   ....[20]....
        /*007c*/ 	.word	0xffffffff


	//   ....[21]....
        /*0080*/ 	.word	0xffffffff


	//   ....[22]....
        /*0084*/ 	.word	0xffffffff


	//   ....[23]....
        /*0088*/ 	.word	0xffffffff


	//   ....[24]....
        /*008c*/ 	.word	0xffffffff


	//   ....[25]....
        /*0090*/ 	.word	0xffffffff


	//   ....[26]....
        /*0094*/ 	.word	0xffffffff


	//   ....[27]....
        /*0098*/ 	.word	0xffffffff


	//   ....[28]....
        /*009c*/ 	.word	0xffffffff


	//   ....[29]....
        /*00a0*/ 	.word	0xffffffff


	//   ....[30]....
        /*00a4*/ 	.word	0xffffffff


	//   ....[31]....
        /*00a8*/ 	.word	0xffffffff


	//   ....[32]....
        /*00ac*/ 	.word	0xffffffff


	//   ....[33]....
        /*00b0*/ 	.word	0xffffffff


	//   ....[34]....
        /*00b4*/ 	.word	0xffffffff


	//   ....[35]....
        /*00b8*/ 	.word	0xffffffff


	//   ....[36]....
        /*00bc*/ 	.word	0xffffffff


	//   ....[37]....
        /*00c0*/ 	.word	0x05000004


	//   ....[38]....
        /*00c4*/ 	.word	0x05000004


	//----- nvinfo : EIATTR_COOP_GROUP_INSTR_OFFSETS
	.align		4
.L_2213:
        /*00c8*/ 	.byte	0x04, 0x28
        /*00ca*/ 	.short	(.L_2215 - .L_2214)


	//   ....[0]....
.L_2214:
        /*00cc*/ 	.word	0x00001cf0


	//   ....[1]....
        /*00d0*/ 	.word	0x00001d10


	//   ....[2]....
        /*00d4*/ 	.word	0x00001d30


	//   ....[3]....
        /*00d8*/ 	.word	0x00001d50


	//   ....[4]....
        /*00dc*/ 	.word	0x00001d70


	//   ....[5]....
        /*00e0*/ 	.word	0x00001da0


	//   ....[6]....
        /*00e4*/ 	.word	0x00001e40


	//   ....[7]....
        /*00e8*/ 	.word	0x00001e80


	//   ....[8]....
        /*00ec*/ 	.word	0x00001eb0


	//   ....[9]....
        /*00f0*/ 	.word	0x00001ef0


	//   ....[10]....
        /*00f4*/ 	.word	0x00002750


	//   ....[11]....
        /*00f8*/ 	.word	0x00002780


	//   ....[12]....
        /*00fc*/ 	.word	0x000027a0


	//   ....[13]....
        /*0100*/ 	.word	0x000027c0


	//   ....[14]....
        /*0104*/ 	.word	0x000027e0


	//   ....[15]....
        /*0108*/ 	.word	0x00002b80


	//   ....[16]....
        /*010c*/ 	.word	0x00002ba0


	//   ....[17]....
        /*0110*/ 	.word	0x00002bc0


	//   ....[18]....
        /*0114*/ 	.word	0x00002be0


	//   ....[19]....
        /*0118*/ 	.word	0x00002c00


	//   ....[20]....
        /*011c*/ 	.word	0x00002c30


	//   ....[21]....
        /*0120*/ 	.word	0x00002cd0


	//   ....[22]....
        /*0124*/ 	.word	0x00002d10


	//   ....[23]....
        /*0128*/ 	.word	0x00002d40


	//   ....[24]....
        /*012c*/ 	.word	0x00002d80


	//   ....[25]....
        /*0130*/ 	.word	0x00003580


	//   ....[26]....
        /*0134*/ 	.word	0x000035b0


	//   ....[27]....
        /*0138*/ 	.word	0x000035d0


	//   ....[28]....
        /*013c*/ 	.word	0x000035f0


	//   ....[29]....
        /*0140*/ 	.word	0x00003610


	//   ....[30]....
        /*0144*/ 	.word	0x00004580


	//   ....[31]....
        /*0148*/ 	.word	0x00004600


	//   ....[32]....
        /*014c*/ 	.word	0x00004630


	//   ....[33]....
        /*0150*/ 	.word	0x00004660


	//   ....[34]....
        /*0154*/ 	.word	0x00004680


	//   ....[35]....
        /*0158*/ 	.word	0x00004770


	//   ....[36]....
        /*015c*/ 	.word	0x00004790


	//   ....[37]....
        /*0160*/ 	.word	0x000049c0


	//   ....[38]....
        /*0164*/ 	.word	0x00004a30


	//----- nvinfo : EIATTR_VRC_CTA_INIT_COUNT
	.align		4
.L_2215:
        /*0168*/ 	.byte	0x02, 0x4a
	.zero		1
	.zero		1


	//----- nvinfo : EIATTR_EXIT_INSTR_OFFSETS
	.align		4
        /*016c*/ 	.byte	0x04, 0x1c
        /*016e*/ 	.short	(.L_2217 - .L_2216)


	//   ....[0]....
.L_2216:
        /*0170*/ 	.word	0x00004820


	//   ....[1]....
        /*0174*/ 	.word	0x00004870


	//   ....[2]....
        /*0178*/ 	.word	0x00004970


	//----- nvinfo : EIATTR_MAX_THREADS
	.align		4
.L_2217:
        /*017c*/ 	.byte	0x04, 0x05
        /*017e*/ 	.short	(.L_2219 - .L_2218)
.L_2218:
        /*0180*/ 	.word	0x00000080
        /*0184*/ 	.word	0x00000001
        /*0188*/ 	.word	0x00000001


	//----- nvinfo : EIATTR_CRS_STACK_SIZE
	.align		4
.L_2219:
        /*018c*/ 	.byte	0x04, 0x1e
        /*018e*/ 	.short	(.L_2221 - .L_2220)
.L_2220:
        /*0190*/ 	.word	0x00000000


	//----- nvinfo : EIATTR_CBANK_PARAM_SIZE
	.align		4
.L_2221:
        /*0194*/ 	.byte	0x03, 0x19
        /*0196*/ 	.short	0x0088


	//----- nvinfo : EIATTR_PARAM_CBANK
	.align		4
        /*0198*/ 	.byte	0x04, 0x0a
        /*019a*/ 	.short	(.L_2223 - .L_2222)
	.align		4
.L_2222:
        /*019c*/ 	.word	index@(.nv.constant0._ZN18transformer_engine13normalization21ln_fwd_general_kernelINS0_13Kernel_traitsI13__nv_bfloat16S3_S3_fjLj512ELj1ELj4ELj1ELj16ENS0_18Kernel_traits_baseILj512ES3_S3_S3_fjLj128EEEEEEEvNS0_19ForwardKernelParamsE)
        /*01a0*/ 	.short	0x0380
        /*01a2*/ 	.short	0x0088


	//----- nvinfo : EIATTR_SW_WAR
	.align		4
.L_2223:
        /*01a4*/ 	.byte	0x04, 0x36
        /*01a6*/ 	.short	(.L_2225 - .L_2224)
.L_2224:
        /*01a8*/ 	.word	0x00000008
.L_2225:


//--------------------- .nv.info._ZN18transformer_engine13normalization21ln_fwd_general_kernelINS0_13Kernel_traitsIff6__halffjLj512ELj1ELj4ELj1ELj16ENS0_18Kernel_traits_baseILj512EffS3_fjLj128EEEEEEEvNS0_19ForwardKernelParamsE --------------------------
	.section	.nv.info._ZN18transformer_engine13normalization21ln_fwd_general_kernelINS0_13Kernel_traitsIff6__halffjLj512ELj1ELj4ELj1ELj16ENS0_18Kernel_traits_baseILj512EffS3_fjLj128EEEEEEEvNS0_19ForwardKernelParamsE,"",@"SHT_CUDA_INFO"
	.sectionflags	@""
	.align	4


	//----- nvinfo : EIATTR_CUDA_API_VERSION
	.align		4
        /*0000*/ 	.byte	0x04, 0x37
        /*0002*/ 	.short	(.L_2227 - .L_2226)
.L_2226:
        /*0004*/ 	.word	0x00000082


	//----- nvinfo : EIATTR_KPARAM_INFO
	.align		4
.L_2227:
        /*0008*/ 	.byte	0x04, 0x17
        /*000a*/ 	.short	(.L_2229 - .L_2228)
.L_2228:
        /*000c*/ 	.word	0x00000000
        /*0010*/ 	.short	0x0000
        /*0012*/ 	.short	0x0000
        /*0014*/ 	.byte	0x00, 0xf0, 0x21, 0x02


	//----- nvinfo : EIATTR_SPARSE_MMA_MASK
	.align		4
.L_2229:
        /*0018*/ 	.byte	0x03, 0x50
        /*001a*/ 	.short	0x0000


	//----- nvinfo : EIATTR_MAXREG_COUNT
	.align		4
        /*001c*/ 	.byte	0x03, 0x1b
        /*001e*/ 	.short	0x00ff


	//----- nvinfo : EIATTR_NUM_BARRIERS
	.align		4
        /*0020*/ 	.byte	0x02, 0x4c
        /*0022*/ 	.byte	0x01
	.zero		1


	//----- nvinfo : EIATTR_MERCURY_ISA_VERSION
	.align		4
        /*0024*/ 	.byte	0x03, 0x5f
        /*0026*/ 	.short	0x0101


	//----- nvinfo : EIATTR_COOP_GROUP_MASK_REGIDS
	.align		4
        /*0028*/ 	.byte	0x04, 0x29
        /*002a*/ 	.short	(.L_2231 - .L_2230)


	//   ....[0]....
.L_2230:
        /*002c*/ 	.word	0xffffffff


	//   ....[1]....
        /*0030*/ 	.word	0xffffffff


	//   ....[2]....
        /*0034*/ 	.word	0xffffffff


	//   ....[3]....
        /*0038*/ 	.word	0xffffffff


	//   ....[4]....
        /*003c*/ 	.word	0xffffffff


	//   ....[5]....
        /*0040*/ 	.word	0xffffffff


	//   ....[6]....
        /*0044*/ 	.word	0xffffffff


	//   ....[7]....
        /*0048*/ 	.word	0xffffffff


	//   ....[8]....
        /*004c*/ 	.word	0xffffffff


	//   ....[9]....
        /*0050*/ 	.word	0xffffffff


	//   ....[10]....
        /*0054*/ 	.word	0xffffffff


	//   ....[11]....
        /*0058*/ 	.word	0xffffffff


	//   ....[12]....
        /*005c*/ 	.word	0xffffffff


	//   ....[13]....
        /*0060*/ 	.word	0xffffffff


	//   ....[14]....
        /*0064*/ 	.word	0xffffffff


	//   ....[15]....
        /*0068*/ 	.word	0xffffffff


	//   ....[16]....
        /*006c*/ 	.word	0xffffffff


	//   ....[17]....
        /*0070*/ 	.word	0xffffffff


	//   ....[18]....
        /*0074*/ 	.word	0xffffffff


	//   ....[19]....
        /*0078*/ 	.word	0xffffffff


	//   ....[20]....
        /*007c*/ 	.word	0xffffffff


	//   ....[21]....
        /*0080*/ 	.word	0xffffffff


	//   ....[22]....
        /*0084*/ 	.word	0xffffffff


	//   ....[23]....
        /*0088*/ 	.word	0xffffffff


	//   ....[24]....
        /*008c*/ 	.word	0xffffffff


	//   ....[25]....
        /*0090*/ 	.word	0xffffffff


	//   ....[26]....
        /*0094*/ 	.word	0xffffffff


	//   ....[27]....
        /*0098*/ 	.word	0xffffffff


	//   ....[28]....
        /*009c*/ 	.word	0xffffffff


	//   ....[29]....
        /*00a0*/ 	.word	0xffffffff


	//   ....[30]....
        /*00a4*/ 	.word	0xffffffff


	//   ....[31]....
        /*00a8*/ 	.word	0xffffffff


	//   ....[32]....
        /*00ac*/ 	.word	0xffffffff


	//   ....[33]....
        /*00b0*/ 	.word	0xffffffff


	//   ....[34]....
        /*00b4*/ 	.word	0xffffffff


	//   ....[35]....
        /*00b8*/ 	.word	0xffffffff


	//   ....[36]....
        /*00bc*/ 	.word	0xffffffff


	//   ....[37]....
        /*00c0*/ 	.word	0x05000004


	//   ....[38]....
        /*00c4*/ 	.word	0x05000004


	//----- nvinfo : EIATTR_COOP_GROUP_INSTR_OFFSETS
	.align		4
.L_2231:
        /*00c8*/ 	.byte	0x04, 0x28
        /*00ca*/ 	.short	(.L_2233 - .L_2232)


	//   ....[0]....
.L_2232:
        /*00cc*/ 	.word	0x000019b0


	//   ....[1]....
        /*00d0*/ 	.word	0x000019d0


	//   ....[2]....
        /*00d4*/ 	.word	0x000019f0


	//   ....[3]....
        /*00d8*/ 	.word	0x00001a10


	//   ....[4]....
        /*00dc*/ 	.word	0x00001a30


	//   ....[5]....
        /*00e0*/ 	.word	0x00001a60


	//   ....[6]....
        /*00e4*/ 	.word	0x00001b10


	//   ....[7]....
        /*00e8*/ 	.word	0x00001b40


	//   ....[8]....
        /*00ec*/ 	.word	0x00001b60


	//   ....[9]....
        /*00f0*/ 	.word	0x00001b90


	//   ....[10]....
        /*00f4*/ 	.word	0x00002420


	//   ....[11]....
        /*00f8*/ 	.word	0x00002450


	//   ....[12]....
        /*00fc*/ 	.word	0x00002470


	//   ....[13]....
        /*0100*/ 	.word	0x00002490


	//   ....[14]....
        /*0104*/ 	.word	0x000024b0


	//   ....[15]....
        /*0108*/ 	.word	0x00002890


	//   ....[16]....
        /*010c*/ 	.word	0x000028b0


	//   ....[17]....
        /*0110*/ 	.word	0x000028d0


	//   ....[18]....
        /*0114*/ 	.word	0x000028f0


	//   ....[19]....
        /*0118*/ 	.word	0x00002910


	//   ....[20]....
        /*011c*/ 	.word	0x00002940


	//   ....[21]....
        /*0120*/ 	.word	0x000029f0


	//   ....[22]....
        /*0124*/ 	.word	0x00002a40


	//   ....[23]....
        /*0128*/ 	.word	0x00002a60


	//   ....[24]....
        /*012c*/ 	.word	0x00002a90


	//   ....[25]....
        /*0130*/ 	.word	0x00003290


	//   ....[26]....
        /*0134*/ 	.word	0x000032c0


	//   ....[27]....
        /*0138*/ 	.word	0x000032e0


	//   ....[28]....
        /*013c*/ 	.word	0x00003300


	//   ....[29]....
        /*0140*/ 	.word	0x00003320


	//   ....[30]....
        /*0144*/ 	.word	0x00004560


	//   ....[31]....
        /*0148*/ 	.word	0x000045e0


	//   ....[32]....
        /*014c*/ 	.word	0x00004610


	//   ....[33]....
        /*0150*/ 	.word	0x00004640


	//   ....[34]....
        /*0154*/ 	.word	0x00004660


	//   ....[35]....
        /*0158*/ 	.word	0x00004750


	//   ....[36]....
        /*015c*/ 	.word	0x00004770


	//   ....[37]....
        /*0160*/ 	.word	0x000049b0


	//   ....[38]....
        /*0164*/ 	.word	0x00004a20


	//----- nvinfo : EIATTR_VRC_CTA_INIT_COUNT
	.align		4
.L_2233:
        /*0168*/ 	.byte	0x02, 0x4a
	.zero		1
	.zero		1


	//----- nvinfo : EIATTR_EXIT_INSTR_OFFSETS
	.align		4
        /*016c*/ 	.byte	0x04, 0x1c
        /*016e*/ 	.short	(.L_2235 - .L_2234)


	//   ....[0]....
.L_2234:
        /*0170*/ 	.word	0x00004800


	//   ....[1]....
        /*0174*/ 	.word	0x00004850


	//   ....[2]....
        /*0178*/ 	.word	0x00004960


	//----- nvinfo : EIATTR_MAX_THREADS
	.align		4
.L_2235:
        /*017c*/ 	.byte	0x04, 0x05
        /*017e*/ 	.short	(.L_2237 - .L_2236)
.L_2236:
        /*0180*/ 	.word	0x00000080
        /*0184*/ 	.word	0x00000001
        /*0188*/ 	.word	0x00000001


	//----- nvinfo : EIATTR_CRS_STACK_SIZE
	.align		4
.L_2237:
        /*018c*/ 	.byte	0x04, 0x1e
        /*018e*/ 	.short	(.L_2239 - .L_2238)
.L_2238:
        /*0190*/ 	.word	0x00000000


	//----- nvinfo : EIATTR_CBANK_PARAM_SIZE
	.align		4
.L_2239:
        /*0194*/ 	.byte	0x03, 0x19
        /*0196*/ 	.short	0x0088


	//----- nvinfo : EIATTR_PARAM_CBANK
	.align		4
        /*0198*/ 	.byte	0x04, 0x0a
        /*019a*/ 	.short	(.L_2241 - .L_2240)
	.align		4
.L_2240:
        /*019c*/ 	.word	index@(.nv.constant0._ZN18transformer_engine13normalization21ln_fwd_general_kernelINS0_13Kernel_traitsIff6__halffjLj512ELj1ELj4ELj1ELj16ENS0_18Kernel_traits_baseILj512EffS3_fjLj128EEEEEEEvNS0_19ForwardKernelParamsE)
        /*01a0*/ 	.short	0x0380
        /*01a2*/ 	.short	0x0088


	//----- nvinfo : EIATTR_SW_WAR
	.align		4
.L_2241:
        /*01a4*/ 	.byte	0x04, 0x36
        /*01a6*/ 	.short	(.L_2243 - .L_2242)
.L_2242:
        /*01a8*/ 	.word	0x00000008
.L_2243:


//--------------------- .nv.info._ZN18transformer_engine13normalization21ln_fwd_general_kernelINS0_13Kernel_traitsI6__halfS3_S3_fjLj512ELj1ELj4ELj1ELj16ENS0_18Kernel_traits_baseILj512ES3_S3_S3_fjLj128EEEEEEEvNS0_19ForwardKernelParamsE --------------------------
	.section	.nv.info._ZN18transformer_engine13normalization21ln_fwd_general_kernelINS0_13Kernel_traitsI6__halfS3_S3_fjLj512ELj1ELj4ELj1ELj16ENS0_18Kernel_traits_baseILj512ES3_S3_S3_fjLj128EEEEEEEvNS0_19ForwardKernelParamsE,"",@"SHT_CUDA_INFO"
	.sectionflags	@""
	.align	4


	//----- nvinfo : EIATTR_CUDA_API_VERSION
	.align		4
        /*0000*/ 	.byte	0x04, 0x37
        /*0002*/ 	.short	(.L_2245 - .L_2244)
.L_2244:
        /*0004*/ 	.word	0x00000082


	//----- nvinfo : EIATTR_KPARAM_INFO
	.align		4
.L_2245:
        /*0008*/ 	.byte	0x04, 0x17
        /*000a*/ 	.short	(.L_2247 - .L_2246)
.L_2246:
        /*000c*/ 	.word	0x00000000
        /*0010*/ 	.short	0x0000
        /*0012*/ 	.short	0x0000
        /*0014*/ 	.byte	0x00, 0xf0, 0x21, 0x02


	//----- nvinfo : EIATTR_SPARSE_MMA_MASK
	.align		4
.L_2247:
        /*0018*/ 	.byte	0x03, 0x50
        /*001a*/ 	.short	0x0000


	//----- nvinfo : EIATTR_MAXREG_COUNT
	.align		4
        /*001c*/ 	.byte	0x03, 0x1b
        /*001e*/ 	.short	0x00ff


	//----- nvinfo : EIATTR_NUM_BARRIERS
	.align		4
        /*0020*/ 	.byte	0x02, 0x4c
        /*0022*/ 	.byte	0x01
	.zero		1


	//----- nvinfo : EIATTR_MERCURY_ISA_VERSION
	.align		4
        /*0024*/ 	.byte	0x03, 0x5f
        /*0026*/ 	.short	0x0101


	//----- nvinfo : EIATTR_COOP_GROUP_MASK_REGIDS
	.align		4
        /*0028*/ 	.byte	0x04, 0x29
        /*002a*/ 	.short	(.L_2249 - .L_2248)


	//   ....[0]....
.L_2248:
        /*002c*/ 	.word	0xffffffff


	//   ....[1]....
        /*0030*/ 	.word	0xffffffff


	//   ....[2]....
        /*0034*/ 	.word	0xffffffff


	//   ....[3]....
        /*0038*/ 	.word	0xffffffff


	//   ....[4]....
        /*003c*/ 	.word	0xffffffff


	//   ....[5]....
        /*0040*/ 	.word	0xffffffff


	//   ....[6]....
        /*0044*/ 	.word	0xffffffff


	//   ....[7]....
        /*0048*/ 	.word	0xffffffff


	//   ....[8]....
        /*004c*/ 	.word	0xffffffff


	//   ....[9]....
        /*0050*/ 	.word	0xffffffff


	//   ....[10]....
        /*0054*/ 	.word	0xffffffff


	//   ....[11]....
        /*0058*/ 	.word	0xffffffff


	//   ....[12]....
        /*005c*/ 	.word	0xffffffff


	//   ....[13]....
        /*0060*/ 	.word	0xffffffff


	//   ....[14]....
        /*0064*/ 	.word	0xffffffff


	//   ....[15]....
        /*0068*/ 	.word	0xffffffff


	//   ....[16]....
        /*006c*/ 	.word	0xffffffff


	//   ....[17]....
        /*0070*/ 	.word	0xffffffff


	//   ....[18]....
        /*0074*/ 	.word	0xffffffff


	//   ....[19]....
        /*0078*/ 	.word	0xffffffff


	//   ....[20]....
        /*007c*/ 	.word	0xffffffff


	//   ....[21]....
        /*0080*/ 	.word	0xffffffff


	//   ....[22]....
        /*0084*/ 	.word	0xffffffff


	//   ....[23]....
        /*0088*/ 	.word	0xffffffff


	//   ....[24]....
        /*008c*/ 	.word	0xffffffff


	//   ....[25]....
        /*0090*/ 	.word	0xffffffff


	//   ....[26]....
        /*0094*/ 	.word	0xffffffff


	//   ....[27]....
        /*0098*/ 	.word	0xffffffff


	//   ....[28]....
        /*009c*/ 	.word	0xffffffff


	//   ....[29]....
        /*00a0*/ 	.word	0xffffffff


	//   ....[30]....
        /*00a4*/ 	.word	0xffffffff


	//   ....[31]....
        /*00a8*/ 	.word	0xffffffff


	//   ....[32]....
        /*00ac*/ 	.word	0xffffffff


	//   ....[33]....
        /*00b0*/ 	.word	0xffffffff


	//   ....[34]....
        /*00b4*/ 	.word	0xffffffff


	//   ....[35]....
        /*00b8*/ 	.word	0xffffffff


	//   ....[36]....
        /*00bc*/ 	.word	0xffffffff


	//   ....[37]....
        /*00c0*/ 	.word	0x05000004


	//   ....[38]....
        /*00c4*/ 	.word	0x05000004


	//----- nvinfo : EIATTR_COOP_GROUP_INSTR_OFFSETS
	.align		4
.L_2249:
        /*00c8*/ 	.byte	0x04, 0x28
        /*00ca*/ 	.short	(.L_2251 - .L_2250)


	//   ....[0]....
.L_2250:
        /*00cc*/ 	.word	0x00001b60


	//   ....[1]....
        /*00d0*/ 	.word	0x00001b80


	//   ....[2]....
        /*00d4*/ 	.word	0x00001ba0


	//   ....[3]....
        /*00d8*/ 	.word	0x00001bc0


	//   ....[4]....
        /*00dc*/ 	.word	0x00001be0


	//   ....[5]....
        /*00e0*/ 	.word	0x00001c10


	//   ....[6]....
        /*00e4*/ 	.word	0x00001cb0


	//   ....[7]....
        /*00e8*/ 	.word	0x00001cf0


	//   ....[8]....
        /*00ec*/ 	.word	0x00001d20


	//   ....[9]....
        /*00f0*/ 	.word	0x00001d50


	//   ....[10]....
        /*00f4*/ 	.word	0x000025c0


	//   ....[11]....
        /*00f8*/ 	.word	0x000025f0


	//   ....[12]....
        /*00fc*/ 	.word	0x00002610


	//   ....[13]....
        /*0100*/ 	.word	0x00002630


	//   ....[14]....
        /*0104*/ 	.word	0x00002650


	//   ....[15]....
        /*0108*/ 	.word	0x000029f0


	//   ....[16]....
        /*010c*/ 	.word	0x00002a10


	//   ....[17]....
        /*0110*/ 	.word	0x00002a30


	//   ....[18]....
        /*0114*/ 	.word	0x00002a50


	//   ....[19]....
        /*0118*/ 	.word	0x00002a70


	//   ....[20]....
        /*011c*/ 	.word	0x00002aa0


	//   ....[21]....
        /*0120*/ 	.word	0x00002b40


	//   ....[22]....
        /*0124*/ 	.word	0x00002b80


	//   ....[23]....
        /*0128*/ 	.word	0x00002bb0


	//   ....[24]....
        /*012c*/ 	.word	0x00002bf0


	//   ....[25]....
        /*0130*/ 	.word	0x000033f0


	//   ....[26]....
        /*0134*/ 	.word	0x00003420


	//   ....[27]....
        /*0138*/ 	.word	0x00003440


	//   ....[28]....
        /*013c*/ 	.word	0x00003460


	//   ....[29]....
        /*0140*/ 	.word	0x00003480


	//   ....[30]....
        /*0144*/ 	.word	0x000043f0


	//   ....[31]....
        /*0148*/ 	.word	0x00004470


	//   ....[32]....
        /*014c*/ 	.word	0x000044a0


	//   ....[33]....
        /*0150*/ 	.word	0x000044d0


	//   ....[34]....
        /*0154*/ 	.word	0x000044f0


	//   ....[35]....
        /*0158*/ 	.word	0x000045e0


	//   ....[36]....
        /*015c*/ 	.word	0x00004600


	//   ....[37]....
        /*0160*/ 	.word	0x00004840


	//   ....[38]....
        /*0164*/ 	.word	0x000048b0


	//----- nvinfo : EIATTR_VRC_CTA_INIT_COUNT
	.align		4
.L_2251:
        /*0168*/ 	.byte	0x02, 0x4a
	.zero		1
	.zero		1


	//----- nvinfo : EIATTR_EXIT_INSTR_OFFSETS
	.align		4
        /*016c*/ 	.byte	0x04, 0x1c
        /*016e*/ 	.short	(.L_2253 - .L_2252)


	//   ....[0]....
.L_2252:
        /*0170*/ 	.word	0x00004690


	//   ....[1]....
        /*0174*/ 	.word	0x000046e0


	//   ....[2]....
        /*0178*/ 	.word	0x000047f0


	//----- nvinfo : EIATTR_MAX_THREADS
	.align		4
.L_2253:
        /*017c*/ 	.byte	0x04, 0x05
        /*017e*/ 	.short	(.L_2255 - .L_2254)
.L_2254:
        /*0180*/ 	.word	0x00000080
        /*0184*/ 	.word	0x00000001
        /*0188*/ 	.word	0x00000001


	//----- nvinfo : EIATTR_CRS_STACK_SIZE
	.align		4
.L_2255:
        /*018c*/ 	.byte	0x04, 0x1e
        /*018e*/ 	.short	(.L_2257 - .L_2256)
.L_2256:
        /*0190*/ 	.word	0x00000000


	//----- nvinfo : EIATTR_CBANK_PARAM_SIZE
	.align		4
.L_2257:
        /*0194*/ 	.byte	0x03, 0x19
        /*0196*/ 	.short	0x0088


	//----- nvinfo : EIATTR_PARAM_CBANK
	.align		4
        /*0198*/ 	.byte	0x04, 0x0a
        /*019a*/ 	.short	(.L_2259 - .L_2258)
	.align		4
.L_2258:
        /*019c*/ 	.word	index@(.nv.constant0._ZN18transformer_engine13normalization21ln_fwd_general_kernelINS0_13Kernel_traitsI6__halfS3_S3_fjLj512ELj1ELj4ELj1ELj16ENS0_18Kernel_traits_baseILj512ES3_S3_S3_fjLj128EEEEEEEvNS0_19ForwardKernelParamsE)
        /*01a0*/ 	.short	0x0380
        /*01a2*/ 	.short	0x0088


	//----- nvinfo : EIATTR_SW_WAR
	.align		4
.L_2259:
        /*01a4*/ 	.byte	0x04, 0x36
        /*01a6*/ 	.short	(.L_2261 - .L_2260)
.L_2260:
        /*01a8*/ 	.word	0x00000008
.L_2261:


//--------------------- .nv.info._ZN18transformer_engine13normalization21ln_fwd_general_kernelINS0_13Kernel_traitsIffffjLj512ELj1ELj4ELj1ELj16ENS0_18Kernel_traits_baseILj512EffffjLj128EEEEEEEvNS0_19ForwardKernelParamsE --------------------------
	.section	.nv.info._ZN18transformer_engine13normalization21ln_fwd_general_kernelINS0_13Kernel_traitsIffffjLj512ELj1ELj4ELj1ELj16ENS0_18Kernel_traits_baseILj512EffffjLj128EEEEEEEvNS0_19ForwardKernelParamsE,"",@"SHT_CUDA_INFO"
	.sectionflags	@""
	.align	4


	//----- nvinfo : EIATTR_CUDA_API_VERSION
	.align		4
        /*0000*/ 	.byte	0x04, 0x37
        /*0002*/ 	.short	(.L_2263 - .L_2262)
.L_2262:
        /*0004*/ 	.word	0x00000082


	//----- nvinfo : EIATTR_KPARAM_INFO
	.align		4
.L_2263:
        /*0008*/ 	.byte	0x04, 0x17
        /*000a*/ 	.short	(.L_2265 - .L_2264)
.L_2264:
        /*000c*/ 	.word	0x00000000
        /*0010*/ 	.short	0x0000
        /*0012*/ 	.short	0x0000
        /*0014*/ 	.byte	0x00, 0xf0, 0x21, 0x02


	//----- nvinfo : EIATTR_SPARSE_MMA_MASK
	.align		4
.L_2265:
        /*0018*/ 	.byte	0x03, 0x50
        /*001a*/ 	.short	0x0000


	//----- nvinfo : EIATTR_MAXREG_COUNT
	.align		4
        /*001c*/ 	.byte	0x03, 0x1b
        /*001e*/ 	.short	0x00ff


	//----- nvinfo : EIATTR_NUM_BARRIERS
	.align		4
        /*0020*/ 	.byte	0x02, 0x4c
        /*0022*/ 	.byte	0x01
	.zero		1


	//----- nvinfo : EIATTR_MERCURY_ISA_VERSION
	.align		4
        /*0024*/ 	.byte	0x03, 0x5f
        /*0026*/ 	.short	0x0101


	//----- nvinfo : EIATTR_COOP_GROUP_MASK_REGIDS
	.align		4
        /*0028*/ 	.byte	0x04, 0x29
        /*002a*/ 	.short	(.L_2267 - .L_2266)


	//   ....[0]....
.L_2266:
        /*002c*/ 	.word	0xffffffff


	//   ....[1]....
        /*0030*/ 	.word	0xffffffff


	//   ....[2]....
        /*0034*/ 	.word	0xffffffff


	//   ....[3]....
        /*0038*/ 	.word	0xffffffff


	//   ....[4]....
        /*003c*/ 	.word	0xffffffff


	//   ....[5]....
        /*0040*/ 	.word	0xffffffff


	//   ....[6]....
        /*0044*/ 	.word	0xffffffff


	//   ....[7]....
        /*0048*/ 	.word	0xffffffff


	//   ....[8]....
        /*004c*/ 	.word	0xffffffff


	//   ....[9]....
        /*0050*/ 	.word	0xffffffff


	//   ....[10]....
        /*0054*/ 	.word	0xffffffff


	//   ....[11]....
        /*0058*/ 	.word	0xffffffff


	//   ....[12]....
        /*005c*/ 	.word	0xffffffff


	//   ....[13]....
        /*0060*/ 	.word	0xffffffff


	//   ....[14]....
        /*0064*/ 	.word	0xffffffff


	//   ....[15]....
        /*0068*/ 	.word	0xffffffff


	//   ....[16]....
        /*006c*/ 	.word	0xffffffff


	//   ....[17]....
        /*0070*/ 	.word	0xffffffff


	//   ....[18]....
        /*0074*/ 	.word	0xffffffff


	//   ....[19]....
        /*0078*/ 	.word	0xffffffff


	//   ....[20]....
        /*007c*/ 	.word	0xffffffff


	//   ....[21]....
        /*0080*/ 	.word	0xffffffff


	//   ....[22]....
        /*0084*/ 	.word	0xffffffff


	//   ....[23]....
        /*0088*/ 	.word	0xffffffff


	//   ....[24]....
        /*008c*/ 	.word	0xffffffff


	//   ....[25]....
        /*0090*/ 	.word	0xffffffff


	//   ....[26]....
        /*0094*/ 	.word	0xffffffff


	//   ....[27]....
        /*0098*/ 	.word	0xffffffff


	//   ....[28]....
        /*009c*/ 	.word	0xffffffff


	//   ....[29]....
        /*00a0*/ 	.word	0xffffffff


	//   ....[30]....
        /*00a4*/ 	.word	0xffffffff


	//   ....[31]....
        /*00a8*/ 	.word	0xffffffff


	//   ....[32]....
        /*00ac*/ 	.word	0xffffffff


	//   ....[33]....
        /*00b0*/ 	.word	0xffffffff


	//   ....[34]....
        /*00b4*/ 	.word	0xffffffff


	//   ....[35]....
        /*00b8*/ 	.word	0xffffffff


	//   ....[36]....
        /*00bc*/ 	.word	0xffffffff


	//   ....[37]....
        /*00c0*/ 	.word	0x05000004


	//   ....[38]....
        /*00c4*/ 	.word	0x05000004


	//----- nvinfo : EIATTR_COOP_GROUP_INSTR_OFFSETS
	.align		4
.L_2267:
        /*00c8*/ 	.byte	0x04, 0x28
        /*00ca*/ 	.short	(.L_2269 - .L_2268)


	//   ....[0]....
.L_2268:
        /*00cc*/ 	.word	0x000019b0


	//   ....[1]....
        /*00d0*/ 	.word	0x000019d0


	//   ....[2]....
        /*00d4*/ 	.word	0x000019f0


	//   ....[3]....
        /*00d8*/ 	.word	0x00001a10


	//   ....[4]....
        /*00dc*/ 	.word	0x00001a30


	//   ....[5]....
        /*00e0*/ 	.word	0x00001a60


	//   ....[6]....
        /*00e4*/ 	.word	0x00001b30


	//   ....[7]....
        /*00e8*/ 	.word	0x00001b60


	//   ....[8]....
        /*00ec*/ 	.word	0x00001b80


	//   ....[9]....
        /*00f0*/ 	.word	0x00001bb0


	//   ....[10]....
        /*00f4*/ 	.word	0x00002420


	//   ....[11]....
        /*00f8*/ 	.word	0x00002450


	//   ....[12]....
        /*00fc*/ 	.word	0x00002470


	//   ....[13]....
        /*0100*/ 	.word	0x00002490


	//   ....[14]....
        /*0104*/ 	.word	0x000024b0


	//   ....[15]....
        /*0108*/ 	.word	0x00002890


	//   ....[16]....
        /*010c*/ 	.word	0x000028b0


	//   ....[17]....
        /*0110*/ 	.word	0x000028d0


	//   ....[18]....
        /*0114*/ 	.word	0x000028f0


	//   ....[19]....
        /*0118*/ 	.word	0x00002910


	//   ....[20]....
        /*011c*/ 	.word	0x00002940


	//   ....[21]....
        /*0120*/ 	.word	0x000029e0


	//   ....[22]....
        /*0124*/ 	.word	0x00002a10


	//   ....[23]....
        /*0128*/ 	.word	0x00002a40


	//   ....[24]....
        /*012c*/ 	.word	0x00002a70


	//   ....[25]....
        /*0130*/ 	.word	0x00003290


	//   ....[26]....
        /*0134*/ 	.word	0x000032c0


	//   ....[27]....
        /*0138*/ 	.word	0x000032e0


	//   ....[28]....
        /*013c*/ 	.word	0x00003300


	//   ....[29]....
        /*0140*/ 	.word	0x00003320


	//   ....[30]....
        /*0144*/ 	.word	0x00004360


	//   ....[31]....
        /*0148*/ 	.word	0x000043e0


	//   ....[32]....
        /*014c*/ 	.word	0x00004410


	//   ....[33]....
        /*0150*/ 	.word	0x00004440


	//   ....[34]....
        /*0154*/ 	.word	0x00004460


	//   ....[35]....
        /*0158*/ 	.word	0x00004550


	//   ....[36]....
        /*015c*/ 	.word	0x00004570


	//   ....[37]....
        /*0160*/ 	.word	0x000047b0


	//   ....[38]....
        /*0164*/ 	.word	0x00004820


	//----- nvinfo : EIATTR_VRC_CTA_INIT_COUNT
	.align		4
.L_2269:
        /*0168*/ 	.byte	0x02, 0x4a
	.zero		1
	.zero		1


	//----- nvinfo : EIATTR_EXIT_INSTR_OFFSETS
	.align		4
        /*016c*/ 	.byte	0x04, 0x1c
        /*016e*/ 	.short	(.L_2271 - .L_2270)


	//   ....[0]....
.L_2270:
        /*0170*/ 	.word	0x00004600


	//   ....[1]....
        /*0174*/ 	.word	0x00004650


	//   ....[2]....
        /*0178*/ 	.word	0x00004760


	//----- nvinfo : EIATTR_MAX_THREADS
	.align		4
.L_2271:
        /*017c*/ 	.byte	0x04, 0x05
        /*017e*/ 	.short	(.L_2273 - .L_2272)
.L_2272:
        /*0180*/ 	.word	0x00000080
        /*0184*/ 	.word	0x00000001
        /*0188*/ 	.word	0x00000001


	//----- nvinfo : EIATTR_CRS_STACK_SIZE
	.align		4
.L_2273:
        /*018c*/ 	.byte	0x04, 0x1e
        /*018e*/ 	.short	(.L_2275 - .L_2274)
.L_2274:
        /*0190*/ 	.word	0x00000000


	//----- nvinfo : EIATTR_CBANK_PARAM_SIZE
	.align		4
.L_2275:
        /*0194*/ 	.byte	0x03, 0x19
        /*0196*/ 	.short	0x0088


	//----- nvinfo : EIATTR_PARAM_CBANK
	.align		4
        /*0198*/ 	.byte	0x04, 0x0a
        /*019a*/ 	.short	(.L_2277 - .L_2276)
	.align		4
.L_2276:
        /*019c*/ 	.word	index@(.nv.constant0._ZN18transformer_engine13normalization21ln_fwd_general_kernelINS0_13Kernel_traitsIffffjLj512ELj1ELj4ELj1ELj16ENS0_18Kernel_traits_baseILj512EffffjLj128EEEEEEEvNS0_19ForwardKernelParamsE)
        /*01a0*/ 	.short	0x0380
        /*01a2*/ 	.short	0x0088


	//----- nvinfo : EIATTR_SW_WAR
	.align		4
.L_2277:
        /*01a4*/ 	.byte	0x04, 0x36
        /*01a6*/ 	.short	(.L_2279 - .L_2278)
.L_2278:
        /*01a8*/ 	.word	0x00000008
.L_2279:


//--------------------- .nv.info._ZN18transformer_engine13normalization21ln_fwd_general_kernelINS0_13Kernel_traitsIff13__nv_bfloat16fjLj128ELj1ELj4ELj1ELj8ENS0_18Kernel_traits_baseILj128EffS3_fjLj128EEEEEEEvNS0_19ForwardKernelParamsE --------------------------
	.section	.nv.info._ZN18transformer_engine13normalization21ln_fwd_general_kernelINS0_13Kernel_traitsIff13__nv_bfloat16fjLj128ELj1ELj4ELj1ELj8ENS0_18Kernel_traits_baseILj128EffS3_fjLj128EEEEEEEvNS0_19ForwardKernelParamsE,"",@"SHT_CUDA_INFO"
	.sectionflags	@""
	.align	4


	//----- nvinfo : EIATTR_CUDA_API_VERSION
	.align		4
        /*0000*/ 	.byte	0x04, 0x37
        /*0002*/ 	.short	(.L_2281 - .L_2280)
.L_2280:
        /*0004*/ 	.word	0x00000082


	//----- nvinfo : EIATTR_KPARAM_INFO
	.align		4
.L_2281:
        /*0008*/ 	.byte	0x04, 0x17
        /*000a*/ 	.short	(.L_2283 - .L_2282)
.L_2282:
        /*000c*/ 	.word	0x00000000
        /*0010*/ 	.short	0x0000
        /*0012*/ 	.short	0x0000
        /*0014*/ 	.byte	0x00, 0xf0, 0x21, 0x02


	//----- nvinfo : EIATTR_SPARSE_MMA_MASK
	.align		4
.L_2283:
        /*0018*/ 	.byte	0x03, 0x50
        /*001a*/ 	.short	0x0000


	//----- nvinfo : EIATTR_MAXREG_COUNT
	.align		4
        /*001c*/ 	.byte	0x03, 0x1b
        /*001e*/ 	.short	0x00ff


	//----- nvinfo : EIATTR_NUM_BARRIERS
	.align		4
        /*0020*/ 	.byte	0x02, 0x4c
        /*0022*/ 	.byte	0x01
	.zero		1


	//----- nvinfo : EIATTR_MERCURY_ISA_VERSION
	.align		4
        /*0024*/ 	.byte	0x03, 0x5f
        /*0026*/ 	.short	0x0101


	//----- nvinfo : EIATTR_COOP_GROUP_MASK_REGIDS
	.align		4
        /*0028*/ 	.byte	0x04, 0x29
        /*002a*/ 	.short	(.L_2285 - .L_2284)


	//   ....[0]....
.L_2284:
        /*002c*/ 	.word	0xffffffff


	//   ....[1]....
        /*0030*/ 	.word	0xffffffff


	//   ....[2]....
        /*0034*/ 	.word	0xffffffff


	//   ....[3]....
        /*0038*/ 	.word	0xffffffff


	//   ....[4]....
        /*003c*/ 	.word	0xffffffff


	//   ....[5]....
        /*0040*/ 	.word	0xffffffff


	//   ....[6]....
        /*0044*/ 	.word	0xffffffff


	//   ....[7]....
        /*0048*/ 	.word	0xffffffff


	//   ....[8]....
        /*004c*/ 	.word	0xffffffff


	//   ....[9]....
        /*0050*/ 	.word	0xffffffff


	//   ....[10]....
        /*0054*/ 	.word	0xffffffff


	//   ....[11]....
        /*0058*/ 	.word	0xffffffff


	//   ....[12]....
        /*005c*/ 	.word	0xffffffff


	//   ....[13]....
        /*0060*/ 	.word	0xffffffff


	//   ....[14]....
        /*0064*/ 	.word	0xffffffff


	//   ....[15]....
        /*0068*/ 	.word	0xffffffff


	//   ....[16]....
        /*006c*/ 	.word	0xffffffff


	//   ....[17]....
        /*0070*/ 	.word	0xffffffff


	//   ....[18]....
        /*0074*/ 	.word	0xffffffff


	//   ....[19]....
        /*0078*/ 	.word	0xffffffff


	//   ....[20]....
        /*007c*/ 	.word	0xffffffff


	//   ....[21]....
        /*0080*/ 	.word	0xffffffff


	//   ....[22]....
        /*0084*/ 	.word	0xffffffff


	//   ....[23]....
        /*0088*/ 	.word	0xffffffff


	//   ....[24]....
        /*008c*/ 	.word	0xffffffff


	//   ....[25]....
        /*0090*/ 	.word	0xffffffff


	//   ....[26]....
        /*0094*/ 	.word	0xffffffff


	//   ....[27]....
        /*0098*/ 	.word	0xffffffff


	//   ....[28]....
        /*009c*/ 	.word	0xffffffff


	//   ....[29]....
        /*00a0*/ 	.word	0xffffffff


	//   ....[30]....
        /*00a4*/ 	.word	0xffffffff


	//   ....[31]....
        /*00a8*/ 	.word	0xffffffff


	//   ....[32]....
        /*00ac*/ 	.word	0xffffffff


	//   ....[33]....
        /*00b0*/ 	.word	0xffffffff


	//   ....[34]....
        /*00b4*/ 	.word	0xffffffff


	//   ....[35]....
        /*00b8*/ 	.word	0xffffffff


	//   ....[36]....
        /*00bc*/ 	.word	0xffffffff


	//   ....[37]....
        /*00c0*/ 	.word	0x05000005


	//   ....[38]....
        /*00c4*/ 	.word	0x05000005


	//----- nvinfo : EIATTR_COOP_GROUP_INSTR_OFFSETS
	.align		4
.L_2285:
        /*00c8*/ 	.byte	0x04, 0x28
        /*00ca*/ 	.short	(.L_2287 - .L_2286)


	//   ....[0]....
.L_2286:
        /*00cc*/ 	.word	0x00000d80


	//   ....[1]....
        /*00d0*/ 	.word	0x00000da0


	//   ....[2]....
        /*00d4*/ 	.word	0x00000dc0


	//   ....[3]....
        /*00d8*/ 	.word	0x00000de0


	//   ....[4]....
        /*00dc*/ 	.word	0x00000e00


	//   ....[5]....
        /*00e0*/ 	.word	0x00000e30


	//   ....[6]....
        /*00e4*/ 	.word	0x00000ec0


	//   ....[7]....
        /*00e8*/ 	.word	0x00000ef0


	//   ....[8]....
        /*00ec*/ 	.word	0x00000f20


	//   ....[9]....
        /*00f0*/ 	.word	0x00000f50


	//   ....[10]....
        /*00f4*/ 	.word	0x000017b0


	//   ....[11]....
        /*00f8*/ 	.word	0x000017e0


	//   ....[12]....
        /*00fc*/ 	.word	0x00001800


	//   ....[13]....
        /*0100*/ 	.word	0x00001820


	//   ....[14]....
        /*0104*/ 	.word	0x00001840


	//   ....[15]....
        /*0108*/ 	.word	0x000019d0


	//   ....[16]....
        /*010c*/ 	.word	0x000019f0


	//   ....[17]....
        /*0110*/ 	.word	0x00001a10


	//   ....[18]....
        /*0114*/ 	.word	0x00001a30


	//   ....[19]....
        /*0118*/ 	.word	0x00001a50


	//   ....[20]....
        /*011c*/ 	.word	0x00001a80


	//   ....[21]....
        /*0120*/ 	.word	0x00001b20


	//   ....[22]....
        /*0124*/ 	.word	0x00001b50


	//   ....[23]....
        /*0128*/ 	.word	0x00001b80


	//   ....[24]....
        /*012c*/ 	.word	0x00001bb0


	//   ....[25]....
        /*0130*/ 	.word	0x00002390


	//   ....[26]....
        /*0134*/ 	.word	0x000023c0


	//   ....[27]....
        /*0138*/ 	.word	0x000023e0


	//   ....[28]....
        /*013c*/ 	.word	0x00002400


	//   ....[29]....
        /*0140*/ 	.word	0x00002420


	//   ....[30]....
        /*0144*/ 	.word	0x00002ab0


	//   ....[31]....
        /*0148*/ 	.word	0x00002b10


	//   ....[32]....
        /*014c*/ 	.word	0x00002b50


	//   ....[33]....
        /*0150*/ 	.word	0x00002b70


	//   ....[34]....
        /*0154*/ 	.word	0x00002b90


	//   ....[35]....
        /*0158*/ 	.word	0x00002c80


	//   ....[36]....
        /*015c*/ 	.word	0x00002ca0


	//   ....[37]....
        /*0160*/ 	.word	0x00002ee0


	//   ....[38]....
        /*0164*/ 	.word	0x00002f50


	//----- nvinfo : EIATTR_VRC_CTA_INIT_COUNT
	.align		4
.L_2287:
        /*0168*/ 	.byte	0x02, 0x4a
	.zero		1
	.zero		1


	//----- nvinfo : EIATTR_EXIT_INSTR_OFFSETS
	.align		4
        /*016c*/ 	.byte	0x04, 0x1c
        /*016e*/ 	.short	(.L_2289 - .L_2288)


	//   ....[0]....
.L_2288:
        /*0170*/ 	.word	0x00002d30


	//   ....[1]....
        /*0174*/ 	.word	0x00002d80


	//   ....[2]....
        /*0178*/ 	.word	0x00002e90


	//----- nvinfo : EIATTR_MAX_THREADS
	.align		4
.L_2289:
        /*017c*/ 	.byte	0x04, 0x05
        /*017e*/ 	.short	(.L_2291 - .L_2290)
.L_2290:
        /*0180*/ 	.word	0x00000080
        /*0184*/ 	.word	0x00000001
        /*0188*/ 	.word	0x00000001


	//----- nvinfo : EIATTR_CRS_STACK_SIZE
	.align		4
.L_2291:
        /*018c*/ 	.byte	0x04, 0x1e
        /*018e*/ 	.short	(.L_2293 - .L_2292)
.L_2292:
        /*0190*/ 	.word	0x00000000


	//----- nvinfo : EIATTR_CBANK_PARAM_SIZE
	.align		4
.L_2293:
        /*0194*/ 	.byte	0x03, 0x19
        /*0196*/ 	.short	0x0088


	//----- nvinfo : EIATTR_PARAM_CBANK
	.align		4
        /*0198*/ 	.byte	0x04, 0x0a
        /*019a*/ 	.short	(.L_2295 - .L_2294)
	.align		4
.L_2294:
        /*019c*/ 	.word	index@(.nv.constant0._ZN18transformer_engine13normalization21ln_fwd_general_kernelINS0_13Kernel_traitsIff13__nv_bfloat16fjLj128ELj1ELj4ELj1ELj8ENS0_18Kernel_traits_baseILj128EffS3_fjLj128EEEEEEEvNS0_19ForwardKernelParamsE)
        /*01a0*/ 	.short	0x0380
        /*01a2*/ 	.short	0x0088


	//----- nvinfo : EIATTR_SW_WAR
	.align		4
.L_2295:
        /*01a4*/ 	.byte	0x04, 0x36
        /*01a6*/ 	.short	(.L_2297 - .L_2296)
.L_2296:
        /*01a8*/ 	.word	0x00000008
.L_2297:


//--------------------- .nv.info._ZN18transformer_engine13normalization21ln_fwd_general_kernelINS0_13Kernel_traitsI13__nv_bfloat16S3_S3_fjLj128ELj1ELj4ELj1ELj8ENS0_18Kernel_traits_baseILj128ES3_S3_S3_fjLj128EEEEEEEvNS0_19ForwardKernelParamsE --------------------------
	.section	.nv.info._ZN18transformer_engine13normalization21ln_fwd_general_kernelINS0_13Kernel_traitsI13__nv_bfloat16S3_S3_fjLj128ELj1ELj4ELj1ELj8ENS0_18Kernel_traits_baseILj128ES3_S3_S3_fjLj128EEEEEEEvNS0_19ForwardKernelParamsE,"",@"SHT_CUDA_INFO"
	.sectionflags	@""
	.align	4


	//----- nvinfo : EIATTR_CUDA_API_VERSION
	.align		4
        /*0000*/ 	.byte	0x04, 0x37
        /*0002*/ 	.short	(.L_2299 - .L_2298)
.L_2298:
        /*0004*/ 	.word	0x00000082


	//----- nvinfo : EIATTR_KPARAM_INFO
	.align		4
.L_2299:
        /*0008*/ 	.byte	0x04, 0x17
        /*000a*/ 	.short	(.L_2301 - .L_2300)
.L_2300:
        /*000c*/ 	.word	0x00000000
        /*0010*/ 	.short	0x0000
        /*0012*/ 	.short	0x0000
        /*0014*/ 	.byte	0x00, 0xf0, 0x21, 0x02


	//----- nvinfo : EIATTR_SPARSE_MMA_MASK
	.align		4
.L_2301:
        /*0018*/ 	.byte	0x03, 0x50
        /*001a*/ 	.short	0x0000


	//----- nvinfo : EIATTR_MAXREG_COUNT
	.align		4
        /*001c*/ 	.byte	0x03, 0x1b
        /*001e*/ 	.short	0x00ff


	//----- nvinfo : EIATTR_NUM_BARRIERS
	.align		4
        /*0020*/ 	.byte	0x02, 0x4c
        /*0022*/ 	.byte	0x01
	.zero		1


	//----- nvinfo : EIATTR_MERCURY_ISA_VERSION
	.align		4
        /*0024*/ 	.byte	0x03, 0x5f
        /*0026*/ 	.short	0x0101


	//----- nvinfo : EIATTR_COOP_GROUP_MASK_REGIDS
	.align		4
        /*0028*/ 	.byte	0x04, 0x29
        /*002a*/ 	.short	(.L_2303 - .L_2302)


	//   ....[0]....
.L_2302:
        /*002c*/ 	.word	0xffffffff


	//   ....[1]....
        /*0030*/ 	.word	0xffffffff


	//   ....[2]....
        /*0034*/ 	.word	0xffffffff


	//   ....[3]....
        /*0038*/ 	.word	0xffffffff


	//   ....[4]....
        /*003c*/ 	.word	0xffffffff


	//   ....[5]....
        /*0040*/ 	.word	0xffffffff


	//   ....[6]....
        /*0044*/ 	.word	0xffffffff


	//   ....[7]....
        /*0048*/ 	.word	0xffffffff


	//   ....[8]....
        /*004c*/ 	.word	0xffffffff


	//   ....[9]....
        /*0050*/ 	.word	0xffffffff


	//   ....[10]....
        /*0054*/ 	.word	0xffffffff


	//   ....[11]....
        /*0058*/ 	.word	0xffffffff


	//   ....[12]....
        /*005c*/ 	.word	0xffffffff


	//   ....[13]....
        /*0060*/ 	.word	0xffffffff


	//   ....[14]....
        /*0064*/ 	.word	0xffffffff


	//   ....[15]....
        /*0068*/ 	.word	0xffffffff


	//   ....[16]....
        /*006c*/ 	.word	0xffffffff


	//   ....[17]....
        /*0070*/ 	.word	0xffffffff


	//   ....[18]....
        /*0074*/ 	.word	0xffffffff


	//   ....[19]....
        /*0078*/ 	.word	0xffffffff


	//   ....[20]....
        /*007c*/ 	.word	0xffffffff


	//   ....[21]....
        /*0080*/ 	.word	0xffffffff


	//   ....[22]....
        /*0084*/ 	.word	0xffffffff


	//   ....[23]....
        /*0088*/ 	.word	0xffffffff


	//   ....[24]....
        /*008c*/ 	.word	0xffffffff


	//   ....[25]....
        /*0090*/ 	.word	0xffffffff


	//   ....[26]....
        /*0094*/ 	.word	0xffffffff


	//   ....[27]....
        /*0098*/ 	.word	0xffffffff


	//   ....[28]....
        /*009c*/ 	.word	0xffffffff


	//   ....[29]....
        /*00a0*/ 	.word	0xffffffff


	//   ....[30]....
        /*00a4*/ 	.word	0xffffffff


	//   ....[31]....
        /*00a8*/ 	.word	0xffffffff


	//   ....[32]....
        /*00ac*/ 	.word	0xffffffff


	//   ....[33]....
        /*00b0*/ 	.word	0xffffffff


	//   ....[34]....
        /*00b4*/ 	.word	0xffffffff


	//   ....[35]....
        /*00b8*/ 	.word	0xffffffff


	//   ....[36]....
        /*00bc*/ 	.word	0xffffffff


	//   ....[37]....
        /*00c0*/ 	.word	0x05000004


	//   ....[38]....
        /*00c4*/ 	.word	0x05000004


	//----- nvinfo : EIATTR_COOP_GROUP_INSTR_OFFSETS
	.align		4
.L_2303:
        /*00c8*/ 	.byte	0x04, 0x28
        /*00ca*/ 	.short	(.L_2305 - .L_2304)


	//   ....[0]....
.L_2304:
        /*00cc*/ 	.word	0x00000d00


	//   ....[1]....
        /*00d0*/ 	.word	0x00000db0


	//   ....[2]....
        /*00d4*/ 	.word	0x00000de0


	//   ....[3]....
        /*00d8*/ 	.word	0x00000e20


	//   ....[4]....
        /*00dc*/ 	.word	0x00000e50


	//   ....[5]....
        /*00e0*/ 	.word	0x00001660


	//   ....[6]....
        /*00e4*/ 	.word	0x00001690


	//   ....[7]....
        /*00e8*/ 	.word	0x000016b0


	//   ....[8]....
        /*00ec*/ 	.word	0x000016d0


	//   ....[9]....
        /*00f0*/ 	.word	0x000016f0


	//   ....[10]....
        /*00f4*/ 	.word	0x00001720


	//   ....[11]....
        /*00f8*/ 	.word	0x00001740


	//   ....[12]....
        /*00fc*/ 	.word	0x00001760


	//   ....[13]....
        /*0100*/ 	.word	0x00001780


	//   ....[14]....
        /*0104*/ 	.word	0x000017a0


	//   ....[15]....
        /*0108*/ 	.word	0x000018e0


	//   ....[16]....
        /*010c*/ 	.word	0x00001900


	//   ....[17]....
        /*0110*/ 	.word	0x00001920


	//   ....[18]....
        /*0114*/ 	.word	0x00001940


	//   ....[19]....
        /*0118*/ 	.word	0x00001960


	//   ....[20]....
        /*011c*/ 	.word	0x00001990


	//   ....[21]....
        /*0120*/ 	.word	0x00001a40


	//   ....[22]....
        /*0124*/ 	.word	0x00001a70


	//   ....[23]....
        /*0128*/ 	.word	0x00001ab0


	//   ....[24]....
        /*012c*/ 	.word	0x00001ae0


	//   ....[25]....
        /*0130*/ 	.word	0x000022a0


	//   ....[26]....
        /*0134*/ 	.word	0x000022d0


	//   ....[27]....
        /*0138*/ 	.word	0x000022f0


	//   ....[28]....
        /*013c*/ 	.word	0x00002310


	//   ....[29]....
        /*0140*/ 	.word	0x00002330


	//   ....[30]....
        /*0144*/ 	.word	0x00002830


	//   ....[31]....
        /*0148*/ 	.word	0x00002890


	//   ....[32]....
        /*014c*/ 	.word	0x000028d0


	//   ....[33]....
        /*0150*/ 	.word	0x000028f0


	//   ....[34]....
        /*0154*/ 	.word	0x00002910


	//   ....[35]....
        /*0158*/ 	.word	0x00002a00


	//   ....[36]....
        /*015c*/ 	.word	0x00002a20


	//   ....[37]....
        /*0160*/ 	.word	0x00002c50


	//   ....[38]....
        /*0164*/ 	.word	0x00002cc0


	//----- nvinfo : EIATTR_VRC_CTA_INIT_COUNT
	.align		4
.L_2305:
        /*0168*/ 	.byte	0x02, 0x4a
	.zero		1
	.zero		1


	//----- nvinfo : EIATTR_EXIT_INSTR_OFFSETS
	.align		4
        /*016c*/ 	.byte	0x04, 0x1c
        /*016e*/ 	.short	(.L_2307 - .L_2306)


	//   ....[0]....
.L_2306:
        /*0170*/ 	.word	0x00002ab0


	//   ....[1]....
        /*0174*/ 	.word	0x00002b00


	//   ....[2]....
        /*0178*/ 	.word	0x00002c00


	//----- nvinfo : EIATTR_MAX_THREADS
	.align		4
.L_2307:
        /*017c*/ 	.byte	0x04, 0x05
        /*017e*/ 	.short	(.L_2309 - .L_2308)
.L_2308:
        /*0180*/ 	.word	0x00000080
        /*0184*/ 	.word	0x00000001
        /*0188*/ 	.word	0x00000001


	//----- nvinfo : EIATTR_CRS_STACK_SIZE
	.align		4
.L_2309:
        /*018c*/ 	.byte	0x04, 0x1e
        /*018e*/ 	.short	(.L_2311 - .L_2310)
.L_2310:
        /*0190*/ 	.word	0x00000000


	//----- nvinfo : EIATTR_CBANK_PARAM_SIZE
	.align		4
.L_2311:
        /*0194*/ 	.byte	0x03, 0x19
        /*0196*/ 	.short	0x0088


	//----- nvinfo : EIATTR_PARAM_CBANK
	.align		4
        /*0198*/ 	.byte	0x04, 0x0a
        /*019a*/ 	.short	(.L_2313 - .L_2312)
	.align		4
.L_2312:
        /*019c*/ 	.word	index@(.nv.constant0._ZN18transformer_engine13normalization21ln_fwd_general_kernelINS0_13Kernel_traitsI13__nv_bfloat16S3_S3_fjLj128ELj1ELj4ELj1ELj8ENS0_18Kernel_traits_baseILj128ES3_S3_S3_fjLj128EEEEEEEvNS0_19ForwardKernelParamsE)
        /*01a0*/ 	.short	0x0380
        /*01a2*/ 	.short	0x0088


	//----- nvinfo : EIATTR_SW_WAR
	.align		4
.L_2313:
        /*01a4*/ 	.byte	0x04, 0x36
        /*01a6*/ 	.short	(.L_2315 - .L_2314)
.L_2314:
        /*01a8*/ 	.word	0x00000008
.L_2315:


//--------------------- .nv.info._ZN18transformer_engine13normalization21ln_fwd_general_kernelINS0_13Kernel_traitsIff6__halffjLj128ELj1ELj4ELj1ELj8ENS0_18Kernel_traits_baseILj128EffS3_fjLj128EEEEEEEvNS0_19ForwardKernelParamsE --------------------------
	.section	.nv.info._ZN18transformer_engine13normalization21ln_fwd_general_kernelINS0_13Kernel_traitsIff6__halffjLj128ELj1ELj4ELj1ELj8ENS0_18Kernel_traits_baseILj128EffS3_fjLj128EEEEEEEvNS0_19ForwardKernelParamsE,"",@"SHT_CUDA_INFO"
	.sectionflags	@""
	.align	4


	//----- nvinfo : EIATTR_CUDA_API_VERSION
	.align		4
        /*0000*/ 	.byte	0x04, 0x37
        /*0002*/ 	.short	(.L_2317 - .L_2316)
.L_2316:
        /*0004*/ 	.word	0x00000082


	//----- nvinfo : EIATTR_KPARAM_INFO
	.align		4
.L_2317:
        /*0008*/ 	.byte	0x04, 0x17
        /*000a*/ 	.short	(.L_2319 - .L_2318)
.L_2318:
        /*000c*/ 	.word	0x00000000
        /*0010*/ 	.short	0x0000
        /*0012*/ 	.short	0x0000
        /*0014*/ 	.byte	0x00, 0xf0, 0x21, 0x02


	//----- nvinfo : EIATTR_SPARSE_MMA_MASK
	.align		4
.L_2319:
        /*0018*/ 	.byte	0x03, 0x50
        /*001a*/ 	.short	0x0000


	//----- nvinfo : EIATTR_MAXREG_COUNT
	.align		4
        /*001c*/ 	.byte	0x03, 0x1b
        /*001e*/ 	.short	0x00ff


	//----- nvinfo : EIATTR_NUM_BARRIERS
	.align		4
        /*0020*/ 	.byte	0x02, 0x4c
        /*0022*/ 	.byte	0x01
	.zero		1


	//----- nvinfo : EIATTR_MERCURY_ISA_VERSION
	.align		4
        /*0024*/ 	.byte	0x03, 0x5f
        /*0026*/ 	.short	0x0101


	//----- nvinfo : EIATTR_COOP_GROUP_MASK_REGIDS
	.align		4
        /*0028*/ 	.byte	0x04, 0x29
        /*002a*/ 	.short	(.L_2321 - .L_2320)


	//   ....[0]....
.L_2320:
        /*002c*/ 	.word	0xffffffff


	//   ....[1]....
        /*0030*/ 	.word	0xffffffff


	//   ....[2]....
        /*0034*/ 	.word	0xffffffff


	//   ....[3]....
        /*0038*/ 	.word	0xffffffff


	//   ....[4]....
        /*003c*/ 	.word	0xffffffff


	//   ....[5]....
        /*0040*/ 	.word	0xffffffff


	//   ....[6]....
        /*0044*/ 	.word	0xffffffff


	//   ....[7]....
        /*0048*/ 	.word	0xffffffff


	//   ....[8]....
        /*004c*/ 	.word	0xffffffff


	//   ....[9]....
        /*0050*/ 	.word	0xffffffff


	//   ....[10]....
        /*0054*/ 	.word	0xffffffff


	//   ....[11]....
        /*0058*/ 	.word	0xffffffff


	//   ....[12]....
        /*005c*/ 	.word	0xffffffff


	//   ....[13]....
        /*0060*/ 	.word	0xffffffff


	//   ....[14]....
        /*0064*/ 	.word	0xffffffff


	//   ....[15]....
        /*0068*/ 	.word	0xffffffff


	//   ....[16]....
        /*006c*/ 	.word	0xffffffff


	//   ....[17]....
        /*0070*/ 	.word	0xffffffff


	//   ....[18]....
        /*0074*/ 	.word	0xffffffff


	//   ....[19]....
        /*0078*/ 	.word	0xffffffff


	//   ....[20]....
        /*007c*/ 	.word	0xffffffff


	//   ....[21]....
        /*0080*/ 	.word	0xffffffff


	//   ....[22]....
        /*0084*/ 	.word	0xffffffff


	//   ....[23]....
        /*0088*/ 	.word	0xffffffff


	//   ....[24]....
        /*008c*/ 	.word	0xffffffff


	//   ....[25]....
        /*0090*/ 	.word	0xffffffff


	//   ....[26]....
        /*0094*/ 	.word	0xffffffff


	//   ....[27]....
        /*0098*/ 	.word	0xffffffff


	//   ....[28]....
        /*009c*/ 	.word	0xffffffff


	//   ....[29]....
        /*00a0*/ 	.word	0xffffffff


	//   ....[30]....
        /*00a4*/ 	.word	0xffffffff


	//   ....[31]....
        /*00a8*/ 	.word	0xffffffff


	//   ....[32]....
        /*00ac*/ 	.word	0xffffffff


	//   ....[33]....
        /*00b0*/ 	.word	0xffffffff


	//   ....[34]....
        /*00b4*/ 	.word	0xffffffff


	//   ....[35]....
        /*00b8*/ 	.word	0xffffffff


	//   ....[36]....
        /*00bc*/ 	.word	0xffffffff


	//   ....[37]....
        /*00c0*/ 	.word	0x05000005


	//   ....[38]....
        /*00c4*/ 	.word	0x05000005


	//----- nvinfo : EIATTR_COOP_GROUP_INSTR_OFFSETS
	.align		4
.L_2321:
        /*00c8*/ 	.byte	0x04, 0x28
        /*00ca*/ 	.short	(.L_2323 - .L_2322)


	//   ....[0]....
.L_2322:
        /*00cc*/ 	.word	0x00000d80


	//   ....[1]....
        /*00d0*/ 	.word	0x00000da0


	//   ....[2]....
        /*00d4*/ 	.word	0x00000dc0


	//   ....[3]....
        /*00d8*/ 	.word	0x00000de0


	//   ....[4]....
        /*00dc*/ 	.word	0x00000e00


	//   ....[5]....
        /*00e0*/ 	.word	0x00000e30


	//   ....[6]....
        /*00e4*/ 	.word	0x00000ec0


	//   ....[7]....
        /*00e8*/ 	.word	0x00000ef0


	//   ....[8]....
        /*00ec*/ 	.word	0x00000f20


	//   ....[9]....
        /*00f0*/ 	.word	0x00000f50


	//   ....[10]....
        /*00f4*/ 	.word	0x000017b0


	//   ....[11]....
        /*00f8*/ 	.word	0x000017e0


	//   ....[12]....
        /*00fc*/ 	.word	0x00001800


	//   ....[13]....
        /*0100*/ 	.word	0x00001820


	//   ....[14]....
        /*0104*/ 	.word	0x00001840


	//   ....[15]....
        /*0108*/ 	.word	0x000019d0


	//   ....[16]....
        /*010c*/ 	.word	0x000019f0


	//   ....[17]....
        /*0110*/ 	.word	0x00001a10


	//   ....[18]....
        /*0114*/ 	.word	0x00001a30


	//   ....[19]....
        /*0118*/ 	.word	0x00001a50


	//   ....[20]....
        /*011c*/ 	.word	0x00001a80


	//   ....[21]....
        /*0120*/ 	.word	0x00001b20


	//   ....[22]....
        /*0124*/ 	.word	0x00001b50


	//   ....[23]....
        /*0128*/ 	.word	0x00001b80


	//   ....[24]....
        /*012c*/ 	.word	0x00001bb0


	//   ....[25]....
        /*0130*/ 	.word	0x00002390


	//   ....[26]....
        /*0134*/ 	.word	0x000023c0


	//   ....[27]....
        /*0138*/ 	.word	0x000023e0


	//   ....[28]....
        /*013c*/ 	.word	0x00002400


	//   ....[29]....
        /*0140*/ 	.word	0x00002420


	//   ....[30]....
        /*0144*/ 	.word	0x00002ab0


	//   ....[31]....
        /*0148*/ 	.word	0x00002b10


	//   ....[32]....
        /*014c*/ 	.word	0x00002b50


	//   ....[33]....
        /*0150*/ 	.word	0x00002b70


	//   ....[34]....
        /*0154*/ 	.word	0x00002b90


	//   ....[35]....
        /*0158*/ 	.word	0x00002c80


	//   ....[36]....
        /*015c*/ 	.word	0x00002ca0


	//   ....[37]....
        /*0160*/ 	.word	0x00002ee0


	//   ....[38]....
        /*0164*/ 	.word	0x00002f50


	//----- nvinfo : EIATTR_VRC_CTA_INIT_COUNT
	.align		4
.L_2323:
        /*0168*/ 	.byte	0x02, 0x4a
	.zero		1
	.zero		1


	//----- nvinfo : EIATTR_EXIT_INSTR_OFFSETS
	.align		4
        /*016c*/ 	.byte	0x04, 0x1c
        /*016e*/ 	.short	(.L_2325 - .L_2324)


	//   ....[0]....
.L_2324:
        /*0170*/ 	.word	0x00002d30


	//   ....[1]....
        /*0174*/ 	.word	0x00002d80


	//   ....[2]....
        /*0178*/ 	.word	0x00002e90


	//----- nvinfo : EIATTR_MAX_THREADS
	.align		4
.L_2325:
        /*017c*/ 	.byte	0x04, 0x05
        /*017e*/ 	.short	(.L_2327 - .L_2326)
.L_2326:
        /*0180*/ 	.word	0x00000080
        /*0184*/ 	.word	0x00000001
        /*0188*/ 	.word	0x00000001


	//----- nvinfo : EIATTR_CRS_STACK_SIZE
	.align		4
.L_2327:
        /*018c*/ 	.byte	0x04, 0x1e
        /*018e*/ 	.short	(.L_2329 - .L_2328)
.L_2328:
        /*0190*/ 	.word	0x00000000


	//----- nvinfo : EIATTR_CBANK_PARAM_SIZE
	.align		4
.L_2329:
        /*0194*/ 	.byte	0x03, 0x19
        /*0196*/ 	.short	0x0088


	//----- nvinfo : EIATTR_PARAM_CBANK
	.align		4
        /*0198*/ 	.byte	0x04, 0x0a
        /*019a*/ 	.short	(.L_2331 - .L_2330)
	.align		4
.L_2330:
        /*019c*/ 	.word	index@(.nv.constant0._ZN18transformer_engine13normalization21ln_fwd_general_kernelINS0_13Kernel_traitsIff6__halffjLj128ELj1ELj4ELj1ELj8ENS0_18Kernel_traits_baseILj128EffS3_fjLj128EEEEEEEvNS0_19ForwardKernelParamsE)
        /*01a0*/ 	.short	0x0380
        /*01a2*/ 	.short	0x0088


	//----- nvinfo : EIATTR_SW_WAR
	.align		4
.L_2331:
        /*01a4*/ 	.byte	0x04, 0x36
        /*01a6*/ 	.short	(.L_2333 - .L_2332)
.L_2332:
        /*01a8*/ 	.word	0x00000008
.L_2333:


//--------------------- .nv.info._ZN18transformer_engine13normalization21ln_fwd_general_kernelINS0_13Kernel_traitsI6__halfS3_S3_fjLj128ELj1ELj4ELj1ELj8ENS0_18Kernel_traits_baseILj128ES3_S3_S3_fjLj128EEEEEEEvNS0_19ForwardKernelParamsE --------------------------
	.section	.nv.info._ZN18transformer_engine13normalization21ln_fwd_general_kernelINS0_13Kernel_traitsI6__halfS3_S3_fjLj128ELj1ELj4ELj1ELj8ENS0_18Kernel_traits_baseILj128ES3_S3_S3_fjLj128EEEEEEEvNS0_19ForwardKernelParamsE,"",@"SHT_CUDA_INFO"
	.sectionflags	@""
	.align	4


	//----- nvinfo : EIATTR_CUDA_API_VERSION
	.align		4
        /*0000*/ 	.byte	0x04, 0x37
        /*0002*/ 	.short	(.L_2335 - .L_2334)
.L_2334:
        /*0004*/ 	.word	0x00000082


	//----- nvinfo : EIATTR_KPARAM_INFO
	.align		4
.L_2335:
        /*0008*/ 	.byte	0x04, 0x17
        /*000a*/ 	.short	(.L_2337 - .L_2336)
.L_2336:
        /*000c*/ 	.word	0x00000000
        /*0010*/ 	.short	0x0000
        /*0012*/ 	.short	0x0000
        /*0014*/ 	.byte	0x00, 0xf0, 0x21, 0x02


	//----- nvinfo : EIATTR_SPARSE_MMA_MASK
	.align		4
.L_2337:
        /*0018*/ 	.byte	0x03, 0x50
        /*001a*/ 	.short	0x0000


	//----- nvinfo : EIATTR_MAXREG_COUNT
	.align		4
        /*001c*/ 	.byte	0x03, 0x1b
        /*001e*/ 	.short	0x00ff


	//----- nvinfo : EIATTR_NUM_BARRIERS
	.align		4
        /*0020*/ 	.byte	0x02, 0x4c
        /*0022*/ 	.byte	0x01
	.zero		1


	//----- nvinfo : EIATTR_MERCURY_ISA_VERSION
	.align		4
        /*0024*/ 	.byte	0x03, 0x5f
        /*0026*/ 	.short	0x0101


	//----- nvinfo : EIATTR_COOP_GROUP_MASK_REGIDS
	.align		4
        /*0028*/ 	.byte	0x04, 0x29
        /*002a*/ 	.short	(.L_2339 - .L_2338)


	//   ....[0]....
.L_2338:
        /*002c*/ 	.word	0xffffffff


	//   ....[1]....
        /*0030*/ 	.word	0xffffffff


	//   ....[2]....
        /*0034*/ 	.word	0xffffffff


	//   ....[3]....
        /*0038*/ 	.word	0xffffffff


	//   ....[4]....
        /*003c*/ 	.word	0xffffffff


	//   ....[5]....
        /*0040*/ 	.word	0xffffffff


	//   ....[6]....
        /*0044*/ 	.word	0xffffffff


	//   ....[7]....
        /*0048*/ 	.word	0xffffffff


	//   ....[8]....
        /*004c*/ 	.word	0xffffffff


	//   ....[9]....
        /*0050*/ 	.word	0xffffffff


	//   ....[10]....
        /*0054*/ 	.word	0xffffffff


	//   ....[11]....
        /*0058*/ 	.word	0xffffffff


	//   ....[12]....
        /*005c*/ 	.word	0xffffffff


	//   ....[13]....
        /*0060*/ 	.word	0xffffffff


	//   ....[14]....
        /*0064*/ 	.word	0xffffffff


	//   ....[15]....
        /*0068*/ 	.word	0xffffffff


	//   ....[16]....
        /*006c*/ 	.word	0xffffffff


	//   ....[17]....
        /*0070*/ 	.word	0xffffffff


	//   ....[18]....
        /*0074*/ 	.word	0xffffffff


	//   ....[19]....
        /*0078*/ 	.word	0xffffffff


	//   ....[20]....
        /*007c*/ 	.word	0xffffffff


	//   ....[21]....
        /*0080*/ 	.word	0xffffffff


	//   ....[22]....
        /*0084*/ 	.word	0xffffffff


	//   ....[23]....
        /*0088*/ 	.word	0xffffffff


	//   ....[24]....
        /*008c*/ 	.word	0xffffffff


	//   ....[25]....
        /*0090*/ 	.word	0xffffffff


	//   ....[26]....
        /*0094*/ 	.word	0xffffffff


	//   ....[27]....
        /*0098*/ 	.word	0xffffffff


	//   ....[28]....
        /*009c*/ 	.word	0xffffffff


	//   ....[29]....
        /*00a0*/ 	.word	0xffffffff


	//   ....[30]....
        /*00a4*/ 	.word	0xffffffff


	//   ....[31]....
        /*00a8*/ 	.word	0xffffffff


	//   ....[32]....
        /*00ac*/ 	.word	0xffffffff


	//   ....[33]....
        /*00b0*/ 	.word	0xffffffff


	//   ....[34]....
        /*00b4*/ 	.word	0xffffffff


	//   ....[35]....
        /*00b8*/ 	.word	0xffffffff


	//   ....[36]....
        /*00bc*/ 	.word	0xffffffff


	//   ....[37]....
        /*00c0*/ 	.word	0x05000004


	//   ....[38]....
        /*00c4*/ 	.word	0x05000004


	//----- nvinfo : EIATTR_COOP_GROUP_INSTR_OFFSETS
	.align		4
.L_2339:
        /*00c8*/ 	.byte	0x04, 0x28
        /*00ca*/ 	.short	(.L_2341 - .L_2340)


	//   ....[0]....
.L_2340:
        /*00cc*/ 	.word	0x00000d00


	//   ....[1]....
        /*00d0*/ 	.word	0x00000db0


	//   ....[2]....
        /*00d4*/ 	.word	0x00000de0


	//   ....[3]....
        /*00d8*/ 	.word	0x00000e20


	//   ....[4]....
        /*00dc*/ 	.word	0x00000e50


	//   ....[5]....
        /*00e0*/ 	.word	0x00001660


	//   ....[6]....
        /*00e4*/ 	.word	0x00001690


	//   ....[7]....
        /*00e8*/ 	.word	0x000016b0


	//   ....[8]....
        /*00ec*/ 	.word	0x000016d0


	//   ....[9]....
        /*00f0*/ 	.word	0x000016f0


	//   ....[10]....
        /*00f4*/ 	.word	0x00001720


	//   ....[11]....
        /*00f8*/ 	.word	0x00001740


	//   ....[12]....
        /*00fc*/ 	.word	0x00001760


	//   ....[13]....
        /*0100*/ 	.word	0x00001780


	//   ....[14]....
        /*0104*/ 	.word	0x000017a0


	//   ....[15]....
        /*0108*/ 	.word	0x000018e0


	//   ....[16]....
        /*010c*/ 	.word	0x00001900


	//   ....[17]....
        /*0110*/ 	.word	0x00001920


	//   ....[18]....
        /*0114*/ 	.word	0x00001940


	//   ....[19]....
        /*0118*/ 	.word	0x00001960


	//   ....[20]....
        /*011c*/ 	.word	0x00001990


	//   ....[21]....
        /*0120*/ 	.word	0x00001a40


	//   ....[22]....
        /*0124*/ 	.word	0x00001a70


	//   ....[23]....
        /*0128*/ 	.word	0x00001ab0


	//   ....[24]....
        /*012c*/ 	.word	0x00001ae0


	//   ....[25]....
        /*0130*/ 	.word	0x000022a0


	//   ....[26]....
        /*0134*/ 	.word	0x000022d0


	//   ....[27]....
        /*0138*/ 	.word	0x000022f0


	//   ....[28]....
        /*013c*/ 	.word	0x00002310


	//   ....[29]....
        /*0140*/ 	.word	0x00002330


	//   ....[30]....
        /*0144*/ 	.word	0x00002830


	//   ....[31]....
        /*0148*/ 	.word	0x00002890


	//   ....[32]....
        /*014c*/ 	.word	0x000028d0


	//   ....[33]....
        /*0150*/ 	.word	0x000028f0


	//   ....[34]....
        /*0154*/ 	.word	0x00002910


	//   ....[35]....
        /*0158*/ 	.word	0x00002a00


	//   ....[36]....
        /*015c*/ 	.word	0x00002a20


	//   ....[37]....
        /*0160*/ 	.word	0x00002c50


	//   ....[38]....
        /*0164*/ 	.word	0x00002cc0


	//----- nvinfo : EIATTR_VRC_CTA_INIT_COUNT
	.align		4
.L_2341:
        /*0168*/ 	.byte	0x02, 0x4a
	.zero		1
	.zero		1


	//----- nvinfo : EIATTR_EXIT_INSTR_OFFSETS
	.align		4
        /*016c*/ 	.byte	0x04, 0x1c
        /*016e*/ 	.short	(.L_2343 - .L_2342)


	//   ....[0]....
.L_2342:
        /*0170*/ 	.word	0x00002ab0


	//   ....[1]....
        /*0174*/ 	.word	0x00002b00


	//   ....[2]....
        /*0178*/ 	.word	0x00002c00


	//----- nvinfo : EIATTR_MAX_THREADS
	.align		4
.L_2343:
        /*017c*/ 	.byte	0x04, 0x05
        /*017e*/ 	.short	(.L_2345 - .L_2344)
.L_2344:
        /*0180*/ 	.word	0x00000080
        /*0184*/ 	.word	0x00000001
        /*0188*/ 	.word	0x00000001


	//----- nvinfo : EIATTR_CRS_STACK_SIZE
	.align		4
.L_2345:
        /*018c*/ 	.byte	0x04, 0x1e
        /*018e*/ 	.short	(.L_2347 - .L_2346)
.L_2346:
        /*0190*/ 	.word	0x00000000


	//----- nvinfo : EIATTR_CBANK_PARAM_SIZE
	.align		4
.L_2347:
        /*0194*/ 	.byte	0x03, 0x19
        /*0196*/ 	.short	0x0088


	//----- nvinfo : EIATTR_PARAM_CBANK
	.align		4
        /*0198*/ 	.byte	0x04, 0x0a
        /*019a*/ 	.short	(.L_2349 - .L_2348)
	.align		4
.L_2348:
        /*019c*/ 	.word	index@(.nv.constant0._ZN18transformer_engine13normalization21ln_fwd_general_kernelINS0_13Kernel_traitsI6__halfS3_S3_fjLj128ELj1ELj4ELj1ELj8ENS0_18Kernel_traits_baseILj128ES3_S3_S3_fjLj128EEEEEEEvNS0_19ForwardKernelParamsE)
        /*01a0*/ 	.short	0x0380
        /*01a2*/ 	.short	0x0088


	//----- nvinfo : EIATTR_SW_WAR
	.align		4
.L_2349:
        /*01a4*/ 	.byte	0x04, 0x36
        /*01a6*/ 	.short	(.L_2351 - .L_2350)
.L_2350:
        /*01a8*/ 	.word	0x00000008
.L_2351:


//--------------------- .nv.info._ZN18transformer_engine13normalization21ln_fwd_general_kernelINS0_13Kernel_traitsIffffjLj128ELj1ELj4ELj1ELj16ENS0_18Kernel_traits_baseILj128EffffjLj128EEEEEEEvNS0_19ForwardKernelParamsE --------------------------
	.section	.nv.info._ZN18transformer_engine13normalization21ln_fwd_general_kernelINS0_13Kernel_traitsIffffjLj128ELj1ELj4ELj1ELj16ENS0_18Kernel_traits_baseILj128EffffjLj128EEEEEEEvNS0_19ForwardKernelParamsE,"",@"SHT_CUDA_INFO"
	.sectionflags	@""
	.align	4


	//----- nvinfo : EIATTR_CUDA_API_VERSION
	.align		4
        /*0000*/ 	.byte	0x04, 0x37
        /*0002*/ 	.short	(.L_2353 - .L_2352)
.L_2352:
        /*0004*/ 	.word	0x00000082


	//----- nvinfo : EIATTR_KPARAM_INFO
	.align		4
.L_2353:
        /*0008*/ 	.byte	0x04, 0x17
        /*000a*/ 	.short	(.L_2355 - .L_2354)
.L_2354:
        /*000c*/ 	.word	0x00000000
        /*0010*/ 	.short	0x0000
        /*0012*/ 	.short	0x0000
        /*0014*/ 	.byte	0x00, 0xf0, 0x21, 0x02


	//----- nvinfo : EIATTR_SPARSE_MMA_MASK
	.align		4
.L_2355:
        /*0018*/ 	.byte	0x03, 0x50
        /*001a*/ 	.short	0x0000


	//----- nvinfo : EIATTR_MAXREG_COUNT
	.align		4
        /*001c*/ 	.byte	0x03, 0x1b
        /*001e*/ 	.short	0x00ff


	//----- nvinfo : EIATTR_NUM_BARRIERS
	.align		4
        /*0020*/ 	.byte	0x02, 0x4c
        /*0022*/ 	.byte	0x01
	.zero		1


	//----- nvinfo : EIATTR_MERCURY_ISA_VERSION
	.align		4
        /*0024*/ 	.byte	0x03, 0x5f
        /*0026*/ 	.short	0x0101


	//----- nvinfo : EIATTR_COOP_GROUP_MASK_REGIDS
	.align		4
        /*0028*/ 	.byte	0x04, 0x29
        /*002a*/ 	.short	(.L_2357 - .L_2356)


	//   ....[0]....
.L_2356:
        /*002c*/ 	.word	0xffffffff


	//   ....[1]....
        /*0030*/ 	.word	0xffffffff


	//   ....[2]....
        /*0034*/ 	.word	0xffffffff


	//   ....[3]....
        /*0038*/ 	.word	0xffffffff


	//   ....[4]....
        /*003c*/ 	.word	0xffffffff


	//   ....[5]....
        /*0040*/ 	.word	0xffffffff


	//   ....[6]....
        /*0044*/ 	.word	0xffffffff


	//   ....[7]....
        /*0048*/ 	.word	0xffffffff


	//   ....[8]....
        /*004c*/ 	.word	0xffffffff


	//   ....[9]....
        /*0050*/ 	.word	0xffffffff


	//   ....[10]....
        /*0054*/ 	.word	0xffffffff


	//   ....[11]....
        /*0058*/ 	.word	0xffffffff


	//   ....[12]....
        /*005c*/ 	.word	0xffffffff


	//   ....[13]....
        /*0060*/ 	.word	0xffffffff


	//   ....[14]....
        /*0064*/ 	.word	0xffffffff


	//   ....[15]....
        /*0068*/ 	.word	0xffffffff


	//   ....[16]....
        /*006c*/ 	.word	0xffffffff


	//   ....[17]....
        /*0070*/ 	.word	0xffffffff


	//   ....[18]....
        /*0074*/ 	.word	0xffffffff


	//   ....[19]....
        /*0078*/ 	.word	0xffffffff


	//   ....[20]....
        /*007c*/ 	.word	0xffffffff


	//   ....[21]....
        /*0080*/ 	.word	0xffffffff


	//   ....[22]....
        /*0084*/ 	.word	0xffffffff


	//   ....[23]....
        /*0088*/ 	.word	0xffffffff


	//   ....[24]....
        /*008c*/ 	.word	0xffffffff


	//   ....[25]....
        /*0090*/ 	.word	0xffffffff


	//   ....[26]....
        /*0094*/ 	.word	0xffffffff


	//   ....[27]....
        /*0098*/ 	.word	0xffffffff


	//   ....[28]....
        /*009c*/ 	.word	0xffffffff


	//   ....[29]....
        /*00a0*/ 	.word	0xffffffff


	//   ....[30]....
        /*00a4*/ 	.word	0xffffffff


	//   ....[31]....
        /*00a8*/ 	.word	0xffffffff


	//   ....[32]....
        /*00ac*/ 	.word	0xffffffff


	//   ....[33]....
        /*00b0*/ 	.word	0xffffffff


	//   ....[34]....
        /*00b4*/ 	.word	0xffffffff


	//   ....[35]....
        /*00b8*/ 	.word	0xffffffff


	//   ....[36]....
        /*00bc*/ 	.word	0xffffffff


	//   ....[37]....
        /*00c0*/ 	.word	0x05000005


	//   ....[38]....
        /*00c4*/ 	.word	0x05000005


	//----- nvinfo : EIATTR_COOP_GROUP_INSTR_OFFSETS
	.align		4
.L_2357:
        /*00c8*/ 	.byte	0x04, 0x28
        /*00ca*/ 	.short	(.L_2359 - .L_2358)


	//   ....[0]....
.L_2358:
        /*00cc*/ 	.word	0x00000af0


	//   ....[1]....
        /*00d0*/ 	.word	0x00000ba0


	//   ....[2]....
        /*00d4*/ 	.word	0x00000bd0


	//   ....[3]....
        /*00d8*/ 	.word	0x00000c10


	//   ....[4]....
        /*00dc*/ 	.word	0x00000c40


	//   ....[5]....
        /*00e0*/ 	.word	0x00001450


	//   ....[6]....
        /*00e4*/ 	.word	0x00001480


	//   ....[7]....
        /*00e8*/ 	.word	0x000014a0


	//   ....[8]....
        /*00ec*/ 	.word	0x000014c0


	//   ....[9]....
        /*00f0*/ 	.word	0x000014e0


	//   ....[10]....
        /*00f4*/ 	.word	0x00001510


	//   ....[11]....
        /*00f8*/ 	.word	0x00001530


	//   ....[12]....
        /*00fc*/ 	.word	0x00001550


	//   ....[13]....
        /*0100*/ 	.word	0x00001570


	//   ....[14]....
        /*0104*/ 	.word	0x00001590


	//   ....[15]....
        /*0108*/ 	.word	0x000016d0


	//   ....[16]....
        /*010c*/ 	.word	0x000016f0


	//   ....[17]....
        /*0110*/ 	.word	0x00001710


	//   ....[18]....
        /*0114*/ 	.word	0x00001730


	//   ....[19]....
        /*0118*/ 	.word	0x00001750


	//   ....[20]....
        /*011c*/ 	.word	0x00001780


	//   ....[21]....
        /*0120*/ 	.word	0x00001830


	//   ....[22]....
        /*0124*/ 	.word	0x00001870


	//   ....[23]....
        /*0128*/ 	.word	0x000018a0


	//   ....[24]....
        /*012c*/ 	.word	0x000018e0


	//   ....[25]....
        /*0130*/ 	.word	0x00002090


	//   ....[26]....
        /*0134*/ 	.word	0x000020c0


	//   ....[27]....
        /*0138*/ 	.word	0x000020e0


	//   ....[28]....
        /*013c*/ 	.word	0x00002100


	//   ....[29]....
        /*0140*/ 	.word	0x00002120


	//   ....[30]....
        /*0144*/ 	.word	0x000025a0


	//   ....[31]....
        /*0148*/ 	.word	0x00002600


	//   ....[32]....
        /*014c*/ 	.word	0x00002640


	//   ....[33]....
        /*0150*/ 	.word	0x00002660


	//   ....[34]....
        /*0154*/ 	.word	0x00002680


	//   ....[35]....
        /*0158*/ 	.word	0x00002770


	//   ....[36]....
        /*015c*/ 	.word	0x00002790


	//   ....[37]....
        /*0160*/ 	.word	0x000029c0


	//   ....[38]....
        /*0164*/ 	.word	0x00002a30


	//----- nvinfo : EIATTR_VRC_CTA_INIT_COUNT
	.align		4
.L_2359:
        /*0168*/ 	.byte	0x02, 0x4a
	.zero		1
	.zero		1


	//----- nvinfo : EIATTR_EXIT_INSTR_OFFSETS
	.align		4
        /*016c*/ 	.byte	0x04, 0x1c
        /*016e*/ 	.short	(.L_2361 - .L_2360)


	//   ....[0]....
.L_2360:
        /*0170*/ 	.word	0x00002820


	//   ....[1]....
        /*0174*/ 	.word	0x00002870


	//   ....[2]....
        /*0178*/ 	.word	0x00002970


	//----- nvinfo : EIATTR_MAX_THREADS
	.align		4
.L_2361:
        /*017c*/ 	.byte	0x04, 0x05
        /*017e*/ 	.short	(.L_2363 - .L_2362)
.L_2362:
        /*0180*/ 	.word	0x00000080
        /*0184*/ 	.word	0x00000001
        /*0188*/ 	.word	0x00000001


	//----- nvinfo : EIATTR_CRS_STACK_SIZE
	.align		4
.L_2363:
        /*018c*/ 	.byte	0x04, 0x1e
        /*018e*/ 	.short	(.L_2365 - .L_2364)
.L_2364:
        /*0190*/ 	.word	0x00000000


	//----- nvinfo : EIATTR_CBANK_PARAM_SIZE
	.align		4
.L_2365:
        /*0194*/ 	.byte	0x03, 0x19
        /*0196*/ 	.short	0x0088


	//----- nvinfo : EIATTR_PARAM_CBANK
	.align		4
        /*0198*/ 	.byte	0x04, 0x0a
        /*019a*/ 	.short	(.L_2367 - .L_2366)
	.align		4
.L_2366:
        /*019c*/ 	.word	index@(.nv.constant0._ZN18transformer_engine13normalization21ln_fwd_general_kernelINS0_13Kernel_traitsIffffjLj128ELj1ELj4ELj1ELj16ENS0_18Kernel_traits_baseILj128EffffjLj128EEEEEEEvNS0_19ForwardKernelParamsE)
        /*01a0*/ 	.short	0x0380
        /*01a2*/ 	.short	0x0088


	//----- nvinfo : EIATTR_SW_WAR
	.align		4
.L_2367:
        /*01a4*/ 	.byte	0x04, 0x36
        /*01a6*/ 	.short	(.L_2369 - .L_2368)
.L_2368:
        /*01a8*/ 	.word	0x00000008
.L_2369:


//--------------------- .nv.info._ZN18transformer_engine13normalization21ln_fwd_general_kernelINS0_13Kernel_traitsIff13__nv_fp8_e4m3fjLj8192ELj1ELj1ELj4ELj16ENS0_18Kernel_traits_baseILj8192EffS3_fjLj128EEEEEEEvNS0_19ForwardKernelParamsE --------------------------
	.section	.nv.info._ZN18transformer_engine13normalization21ln_fwd_general_kernelINS0_13Kernel_traitsIff13__nv_fp8_e4m3fjLj8192ELj1ELj1ELj4ELj16ENS0_18Kernel_traits_baseILj8192EffS3_fjLj128EEEEEEEvNS0_19ForwardKernelParamsE,"",@"SHT_CUDA_INFO"
	.sectionflags	@""
	.align	4


	//----- nvinfo : EIATTR_CUDA_API_VERSION
	.align		4
        /*0000*/ 	.byte	0x04, 0x37
        /*0002*/ 	.short	(.L_2371 - .L_2370)
.L_2370:
        /*0004*/ 	.word	0x00000082


	//----- nvinfo : EIATTR_KPARAM_INFO
	.align		4
.L_2371:
        /*0008*/ 	.byte	0x04, 0x17
        /*000a*/ 	.short	(.L_2373 - .L_2372)
.L_2372:
        /*000c*/ 	.word	0x00000000
        /*0010*/ 	.short	0x0000
        /*0012*/ 	.short	0x0000
        /*0014*/ 	.byte	0x00, 0xf0, 0x21, 0x02


	//----- nvinfo : EIATTR_SPARSE_MMA_MASK
	.align		4
.L_2373:
        /*0018*/ 	.byte	0x03, 0x50
        /*001a*/ 	.short	0x0000


	//----- nvinfo : EIATTR_MAXREG_COUNT
	.align		4
        /*001c*/ 	.byte	0x03, 0x1b
        /*001e*/ 	.short	0x00ff


	//----- nvinfo : EIATTR_NUM_BARRIERS
	.align		4
        /*0020*/ 	.byte	0x02, 0x4c
        /*0022*/ 	.byte	0x01
	.zero		1


	//----- nvinfo : EIATTR_MERCURY_ISA_VERSION
	.align		4
        /*0024*/ 	.byte	0x03, 0x5f
        /*0026*/ 	.short	0x0101


	//----- nvinfo : EIATTR_COOP_GROUP_MASK_REGIDS
	.align		4
        /*0028*/ 	.byte	0x04, 0x29
        /*002a*/ 	.short	(.L_2375 - .L_2374)


	//   ....[0]....
.L_2374:
        /*002c*/ 	.word	0xffffffff


	//   ....[1]....
        /*0030*/ 	.word	0xffffffff


	//   ....[2]....
        /*0034*/ 	.word	0xffffffff


	//   ....[3]....
        /*0038*/ 	.word	0xffffffff


	//   ....[4]....
        /*003c*/ 	.word	0xffffffff


	//   ....[5]....
        /*0040*/ 	.word	0xffffffff


	//   ....[6]....
        /*0044*/ 	.word	0xffffffff


	//   ....[7]....
        /*0048*/ 	.word	0xffffffff


	//   ....[8]....
        /*004c*/ 	.word	0xffffffff


	//   ....[9]....
        /*0050*/ 	.word	0xffffffff


	//   ....[10]....
        /*0054*/ 	.word	0xffffffff


	//   ....[11]....
        /*0058*/ 	.word	0xffffffff


	//   ....[12]....
        /*005c*/ 	.word	0xffffffff


	//   ....[13]....
        /*0060*/ 	.word	0xffffffff


	//   ....[14]....
        /*0064*/ 	.word	0xffffffff


	//   ....[15]....
        /*0068*/ 	.word	0xffffffff


	//   ....[16]....
        /*006c*/ 	.word	0xffffffff


	//   ....[17]....
        /*0070*/ 	.word	0xffffffff


	//   ....[18]....
        /*0074*/ 	.word	0xffffffff


	//   ....[19]....
        /*0078*/ 	.word	0xffffffff


	//   ....[20]....
        /*007c*/ 	.word	0xffffffff


	//   ....[21]....
        /*0080*/ 	.word	0xffffffff


	//   ....[22]....
        /*0084*/ 	.word	0xffffffff


	//   ....[23]....
        /*0088*/ 	.word	0xffffffff


	//   ....[24]....
        /*008c*/ 	.word	0xffffffff


	//   ....[25]....
        /*0090*/ 	.word	0xffffffff


	//   ....[26]....
        /*0094*/ 	.word	0xffffffff


	//   ....[27]....
        /*0098*/ 	.word	0xffffffff


	//   ....[28]....
        /*009c*/ 	.word	0xffffffff


	//   ....[29]....
        /*00a0*/ 	.word	0xffffffff


	//   ....[30]....
        /*00a4*/ 	.word	0xffffffff


	//   ....[31]....
        /*00a8*/ 	.word	0xffffffff


	//   ....[32]....
        /*00ac*/ 	.word	0xffffffff


	//   ....[33]....
        /*00b0*/ 	.word	0xffffffff


	//   ....[34]....
        /*00b4*/ 	.word	0xffffffff


	//   ....[35]....
        /*00b8*/ 	.word	0xffffffff


	//   ....[36]....
        /*00bc*/ 	.word	0xffffffff


	//   ....[37]....
        /*00c0*/ 	.word	0x05000005


	//   ....[38]....
        /*00c4*/ 	.word	0x05000005


	//----- nvinfo : EIATTR_COOP_GROUP_INSTR_OFFSETS
	.align		4
.L_2375:
        /*00c8*/ 	.byte	0x04, 0x28
        /*00ca*/ 	.short	(.L_2377 - .L_2376)


	//   ....[0]....
.L_2376:
        /*00cc*/ 	.word	0x00005230


	//   ....[1]....
        /*00d0*/ 	.word	0x000052a0


	//   ....[2]....
        /*00d4*/ 	.word	0x000052d0


	//   ....[3]....
        /*00d8*/ 	.word	0x000052f0


	//   ....[4]....
        /*00dc*/ 	.word	0x00005310


	//   ....[5]....
        /*00e0*/ 	.word	0x000053b0


	//   ....[6]....
        /*00e4*/ 	.word	0x00005460


	//   ....[7]....
        /*00e8*/ 	.word	0x000054a0


	//   ....[8]....
        /*00ec*/ 	.word	0x000054e0


	//   ....[9]....
        /*00f0*/ 	.word	0x00005510


	//   ....[10]....
        /*00f4*/ 	.word	0x00005f30


	//   ....[11]....
        /*00f8*/ 	.word	0x00005f60


	//   ....[12]....
        /*00fc*/ 	.word	0x00005f80


	//   ....[13]....
        /*0100*/ 	.word	0x00005fa0


	//   ....[14]....
        /*0104*/ 	.word	0x00005fc0


	//   ....[15]....
        /*0108*/ 	.word	0x00007030


	//   ....[16]....
        /*010c*/ 	.word	0x00007090


	//   ....[17]....
        /*0110*/ 	.word	0x000070c0


	//   ....[18]....
        /*0114*/ 	.word	0x000070e0


	//   ....[19]....
        /*0118*/ 	.word	0x00007100


	//   ....[20]....
        /*011c*/ 	.word	0x000071a0


	//   ....[21]....
        /*0120*/ 	.word	0x00007240


	//   ....[22]....
        /*0124*/ 	.word	0x000072b0


	//   ....[23]....
        /*0128*/ 	.word	0x000072e0


	//   ....[24]....
        /*012c*/ 	.word	0x00007300


	//   ....[25]....
        /*0130*/ 	.word	0x00007cb0


	//   ....[26]....
        /*0134*/ 	.word	0x00007ce0


	//   ....[27]....
        /*0138*/ 	.word	0x00007d00


	//   ....[28]....
        /*013c*/ 	.word	0x00007d20


	//   ....[29]....
        /*0140*/ 	.word	0x00007d40


	//   ....[30]....
        /*0144*/ 	.word	0x0000cbe0


	//   ....[31]....
        /*0148*/ 	.word	0x0000cc60


	//   ....[32]....
        /*014c*/ 	.word	0x0000cc90


	//   ....[33]....
        /*0150*/ 	.word	0x0000ccd0


	//   ....[34]....
        /*0154*/ 	.word	0x0000ccf0


	//   ....[35]....
        /*0158*/ 	.word	0x0000cdf0


	//   ....[36]....
        /*015c*/ 	.word	0x0000ce10


	//   ....[37]....
        /*0160*/ 	.word	0x0000d040


	//   ....[38]....
        /*0164*/ 	.word	0x0000d0b0


	//----- nvinfo : EIATTR_VRC_CTA_INIT_COUNT
	.align		4
.L_2377:
        /*0168*/ 	.byte	0x02, 0x4a
	.zero		1
	.zero		1


	//----- nvinfo : EIATTR_EXIT_INSTR_OFFSETS
	.align		4
        /*016c*/ 	.byte	0x04, 0x1c
        /*016e*/ 	.short	(.L_2379 - .L_2378)


	//   ....[0]....
.L_2378:
        /*0170*/ 	.word	0x0000cea0


	//   ....[1]....
        /*0174*/ 	.word	0x0000cf00


	//   ....[2]....
        /*0178*/ 	.word	0x0000cff0


	//----- nvinfo : EIATTR_MAX_THREADS
	.align		4
.L_2379:
        /*017c*/ 	.byte	0x04, 0x05
        /*017e*/ 	.short	(.L_2381 - .L_2380)
.L_2380:
        /*0180*/ 	.word	0x00000080
        /*0184*/ 	.word	0x00000001
        /*0188*/ 	.word	0x00000001


	//----- nvinfo : EIATTR_CRS_STACK_SIZE
	.align		4
.L_2381:
        /*018c*/ 	.byte	0x04, 0x1e
        /*018e*/ 	.short	(.L_2383 - .L_2382)
.L_2382:
        /*0190*/ 	.word	0x00000000


	//----- nvinfo : EIATTR_CBANK_PARAM_SIZE
	.align		4
.L_2383:
        /*0194*/ 	.byte	0x03, 0x19
        /*0196*/ 	.short	0x0088


	//----- nvinfo : EIATTR_PARAM_CBANK
	.align		4
        /*0198*/ 	.byte	0x04, 0x0a
        /*019a*/ 	.short	(.L_2385 - .L_2384)
	.align		4
.L_2384:
        /*019c*/ 	.word	index@(.nv.constant0._ZN18transformer_engine13normalization21ln_fwd_general_kernelINS0_13Kernel_traitsIff13__nv_fp8_e4m3fjLj8192ELj1ELj1ELj4ELj16ENS0_18Kernel_traits_baseILj8192EffS3_fjLj128EEEEEEEvNS0_19ForwardKernelParamsE)
        /*01a0*/ 	.short	0x0380
        /*01a2*/ 	.short	0x0088


	//----- nvinfo : EIATTR_SW_WAR
	.align		4
.L_2385:
        /*01a4*/ 	.byte	0x04, 0x36
        /*01a6*/ 	.short	(.L_2387 - .L_2386)
.L_2386:
        /*01a8*/ 	.word	0x00000008
.L_2387:


//--------------------- .nv.info._ZN18transformer_engine13normalization21ln_fwd_general_kernelINS0_13Kernel_traitsIff13__nv_fp8_e4m3fjLj2048ELj1ELj4ELj1ELj16ENS0_18Kernel_traits_baseILj2048EffS3_fjLj128EEEEEEEvNS0_19ForwardKernelParamsE --------------------------
	.section	.nv.info._ZN18transformer_engine13normalization21ln_fwd_general_kernelINS0_13Kernel_traitsIff13__nv_fp8_e4m3fjLj2048ELj1ELj4ELj1ELj16ENS0_18Kernel_traits_baseILj2048EffS3_fjLj128EEEEEEEvNS0_19ForwardKernelParamsE,"",@"SHT_CUDA_INFO"
	.sectionflags	@""
	.align	4


	//----- nvinfo : EIATTR_CUDA_API_VERSION
	.align		4
        /*0000*/ 	.byte	0x04, 0x37
        /*0002*/ 	.short	(.L_2389 - .L_2388)
.L_2388:
        /*0004*/ 	.word	0x00000082


	//----- nvinfo : EIATTR_KPARAM_INFO
	.align		4
.L_2389:
        /*0008*/ 	.byte	0x04, 0x17
        /*000a*/ 	.short	(.L_2391 - .L_2390)
.L_2390:
        /*000c*/ 	.word	0x00000000
        /*0010*/ 	.short	0x0000
        /*0012*/ 	.short	0x0000
        /*0014*/ 	.byte	0x00, 0xf0, 0x21, 0x02


	//----- nvinfo : EIATTR_SPARSE_MMA_MASK
	.align		4
.L_2391:
        /*0018*/ 	.byte	0x03, 0x50
        /*001a*/ 	.short	0x0000


	//----- nvinfo : EIATTR_MAXREG_COUNT
	.align		4
        /*001c*/ 	.byte	0x03, 0x1b
        /*001e*/ 	.short	0x00ff


	//----- nvinfo : EIATTR_NUM_BARRIERS
	.align		4
        /*0020*/ 	.byte	0x02, 0x4c
        /*0022*/ 	.byte	0x01
	.zero		1


	//----- nvinfo : EIATTR_MERCURY_ISA_VERSION
	.align		4
        /*0024*/ 	.byte	0x03, 0x5f
        /*0026*/ 	.short	0x0101


	//----- nvinfo : EIATTR_COOP_GROUP_MASK_REGIDS
	.align		4
        /*0028*/ 	.byte	0x04, 0x29
        /*002a*/ 	.short	(.L_2393 - .L_2392)


	//   ....[0]....
.L_2392:
        /*002c*/ 	.word	0xffffffff


	//   ....[1]....
        /*0030*/ 	.word	0xffffffff


	//   ....[2]....
        /*0034*/ 	.word	0xffffffff


	//   ....[3]....
        /*0038*/ 	.word	0xffffffff


	//   ....[4]....
        /*003c*/ 	.word	0xffffffff


	//   ....[5]....
        /*0040*/ 	.word	0xffffffff


	//   ....[6]....
        /*0044*/ 	.word	0xffffffff


	//   ....[7]....
        /*0048*/ 	.word	0xffffffff


	//   ....[8]....
        /*004c*/ 	.word	0xffffffff


	//   ....[9]....
        /*0050*/ 	.word	0xffffffff


	//   ....[10]....
        /*0054*/ 	.word	0xffffffff


	//   ....[11]....
        /*0058*/ 	.word	0xffffffff


	//   ....[12]....
        /*005c*/ 	.word	0xffffffff


	//   ....[13]....
        /*0060*/ 	.word	0xffffffff


	//   ....[14]....
        /*0064*/ 	.word	0xffffffff


	//   ....[15]....
        /*0068*/ 	.word	0xffffffff


	//   ....[16]....
        /*006c*/ 	.word	0xffffffff


	//   ....[17]....
        /*0070*/ 	.word	0xffffffff


	//   ....[18]....
        /*0074*/ 	.word	0xffffffff


	//   ....[19]....
        /*0078*/ 	.word	0xffffffff


	//   ....[20]....
        /*007c*/ 	.word	0xffffffff


	//   ....[21]....
        /*0080*/ 	.word	0xffffffff


	//   ....[22]....
        /*0084*/ 	.word	0xffffffff


	//   ....[23]....
        /*0088*/ 	.word	0xffffffff


	//   ....[24]....
        /*008c*/ 	.word	0xffffffff


	//   ....[25]....
        /*0090*/ 	.word	0xffffffff


	//   ....[26]....
        /*0094*/ 	.word	0xffffffff


	//   ....[27]....
        /*0098*/ 	.word	0xffffffff


	//   ....[28]....
        /*009c*/ 	.word	0xffffffff


	//   ....[29]....
        /*00a0*/ 	.word	0xffffffff


	//   ....[30]....
        /*00a4*/ 	.word	0xffffffff


	//   ....[31]....
        /*00a8*/ 	.word	0xffffffff


	//   ....[32]....
        /*00ac*/ 	.word	0xffffffff


	//   ....[33]....
        /*00b0*/ 	.word	0xffffffff


	//   ....[34]....
        /*00b4*/ 	.word	0xffffffff


	//   ....[35]....
        /*00b8*/ 	.word	0xffffffff


	//   ....[36]....
        /*00bc*/ 	.word	0xffffffff


	//   ....[37]....
        /*00c0*/ 	.word	0x05000004


	//   ....[38]....
        /*00c4*/ 	.word	0x05000004


	//----- nvinfo : EIATTR_COOP_GROUP_INSTR_OFFSETS
	.align		4
.L_2393:
        /*00c8*/ 	.byte	0x04, 0x28
        /*00ca*/ 	.short	(.L_2395 - .L_2394)


	//   ....[0]....
.L_2394:
        /*00cc*/ 	.word	0x000051e0


	//   ....[1]....
        /*00d0*/ 	.word	0x00005200


	//   ....[2]....
        /*00d4*/ 	.word	0x00005220


	//   ....[3]....
        /*00d8*/ 	.word	0x00005240


	//   ....[4]....
        /*00dc*/ 	.word	0x00005260


	//   ....[5]....
        /*00e0*/ 	.word	0x00005290


	//   ....[6]....
        /*00e4*/ 	.word	0x00005310


	//   ....[7]....
        /*00e8*/ 	.word	0x00005370


	//   ....[8]....
        /*00ec*/ 	.word	0x000053a0


	//   ....[9]....
        /*00f0*/ 	.word	0x000053f0


	//   ....[10]....
        /*00f4*/ 	.word	0x00005cd0


	//   ....[11]....
        /*00f8*/ 	.word	0x00005d00


	//   ....[12]....
        /*00fc*/ 	.word	0x00005d20


	//   ....[13]....
        /*0100*/ 	.word	0x00005d40


	//   ....[14]....
        /*0104*/ 	.word	0x00005d60


	//   ....[15]....
        /*0108*/ 	.word	0x00006de0


	//   ....[16]....
        /*010c*/ 	.word	0x00006e00


	//   ....[17]....
        /*0110*/ 	.word	0x00006e20


	//   ....[18]....
        /*0114*/ 	.word	0x00006e40


	//   ....[19]....
        /*0118*/ 	.word	0x00006e60


	//   ....[20]....
        /*011c*/ 	.word	0x00006e90


	//   ....[21]....
        /*0120*/ 	.word	0x00006f40


	//   ....[22]....
        /*0124*/ 	.word	0x00006f70


	//   ....[23]....
        /*0128*/ 	.word	0x00006fa0


	//   ....[24]....
        /*012c*/ 	.word	0x00006ff0


	//   ....[25]....
        /*0130*/ 	.word	0x000078c0


	//   ....[26]....
        /*0134*/ 	.word	0x000078f0


	//   ....[27]....
        /*0138*/ 	.word	0x00007910


	//   ....[28]....
        /*013c*/ 	.word	0x00007930


	//   ....[29]....
        /*0140*/ 	.word	0x00007950


	//   ....[30]....
        /*0144*/ 	.word	0x0000c800


	//   ....[31]....
        /*0148*/ 	.word	0x0000c880


	//   ....[32]....
        /*014c*/ 	.word	0x0000c8b0


	//   ....[33]....
        /*0150*/ 	.word	0x0000c8e0


	//   ....[34]....
        /*0154*/ 	.word	0x0000c900


	//   ....[35]....
        /*0158*/ 	.word	0x0000c9f0


	//   ....[36]....
        /*015c*/ 	.word	0x0000ca10


	//   ....[37]....
        /*0160*/ 	.word	0x0000cc40


	//   ....[38]....
        /*0164*/ 	.word	0x0000ccb0


	//----- nvinfo : EIATTR_VRC_CTA_INIT_COUNT
	.align		4
.L_2395:
        /*0168*/ 	.byte	0x02, 0x4a
	.zero		1
	.zero		1


	//----- nvinfo : EIATTR_EXIT_INSTR_OFFSETS
	.align		4
        /*016c*/ 	.byte	0x04, 0x1c
        /*016e*/ 	.short	(.L_2397 - .L_2396)


	//   ....[0]....
.L_2396:
        /*0170*/ 	.word	0x0000caa0


	//   ....[1]....
        /*0174*/ 	.word	0x0000cb00


	//   ....[2]....
        /*0178*/ 	.word	0x0000cbf0


	//----- nvinfo : EIATTR_MAX_THREADS
	.align		4
.L_2397:
        /*017c*/ 	.byte	0x04, 0x05
        /*017e*/ 	.short	(.L_2399 - .L_2398)
.L_2398:
        /*0180*/ 	.word	0x00000080
        /*0184*/ 	.word	0x00000001
        /*0188*/ 	.word	0x00000001


	//----- nvinfo : EIATTR_CRS_STACK_SIZE
	.align		4
.L_2399:
        /*018c*/ 	.byte	0x04, 0x1e
        /*018e*/ 	.short	(.L_2401 - .L_2400)
.L_2400:
        /*0190*/ 	.word	0x00000000


	//----- nvinfo : EIATTR_CBANK_PARAM_SIZE
	.align		4
.L_2401:
        /*0194*/ 	.byte	0x03, 0x19
        /*0196*/ 	.short	0x0088


	//----- nvinfo : EIATTR_PARAM_CBANK
	.align		4
        /*0198*/ 	.byte	0x04, 0x0a
        /*019a*/ 	.short	(.L_2403 - .L_2402)
	.align		4
.L_2402:
        /*019c*/ 	.word	index@(.nv.constant0._ZN18transformer_engine13normalization21ln_fwd_general_kernelINS0_13Kernel_traitsIff13__nv_fp8_e4m3fjLj2048ELj1ELj4ELj1ELj16ENS0_18Kernel_traits_baseILj2048EffS3_fjLj128EEEEEEEvNS0_19ForwardKernelParamsE)
        /*01a0*/ 	.short	0x0380
        /*01a2*/ 	.short	0x0088


	//----- nvinfo : EIATTR_SW_WAR
	.align		4
.L_2403:
        /*01a4*/ 	.byte	0x04, 0x36
        /*01a6*/ 	.short	(.L_2405 - .L_2404)
.L_2404:
        /*01a8*/ 	.word	0x00000008
.L_2405:


//--------------------- .nv.info._ZN18transformer_engine13normalization21ln_fwd_general_kernelINS0_13Kernel_traitsIff13__nv_fp8_e4m3fjLj1024ELj1ELj4ELj1ELj16ENS0_18Kernel_traits_baseILj1024EffS3_fjLj128EEEEEEEvNS0_19ForwardKernelParamsE --------------------------
	.section	.nv.info._ZN18transformer_engine13normalization21ln_fwd_general_kernelINS0_13Kernel_traitsIff13__nv_fp8_e4m3fjLj1024ELj1ELj4ELj1ELj16ENS0_18Kernel_traits_baseILj1024EffS3_fjLj128EEEEEEEvNS0_19ForwardKernelParamsE,"",@"SHT_CUDA_INFO"
	.sectionflags	@""
	.align	4


	//----- nvinfo : EIATTR_CUDA_API_VERSION
	.align		4
        /*0000*/ 	.byte	0x04, 0x37
        /*0002*/ 	.short	(.L_2407 - .L_2406)
.L_2406:
        /*0004*/ 	.word	0x00000082


	//----- nvinfo : EIATTR_KPARAM_INFO
	.align		4
.L_2407:
        /*0008*/ 	.byte	0x04, 0x17
        /*000a*/ 	.short	(.L_2409 - .L_2408)
.L_2408:
        /*000c*/ 	.word	0x00000000
        /*0010*/ 	.short	0x0000
        /*0012*/ 	.short	0x0000
        /*0014*/ 	.byte	0x00, 0xf0, 0x21, 0x02


	//----- nvinfo : EIATTR_SPARSE_MMA_MASK
	.align		4
.L_2409:
        /*0018*/ 	.byte	0x03, 0x50
        /*001a*/ 	.short	0x0000


	//----- nvinfo : EIATTR_MAXREG_COUNT
	.align		4
        /*001c*/ 	.byte	0x03, 0x1b
        /*001e*/ 	.short	0x00ff


	//----- nvinfo : EIATTR_NUM_BARRIERS
	.align		4
        /*0020*/ 	.byte	0x02, 0x4c
        /*0022*/ 	.byte	0x01
	.zero		1


	//----- nvinfo : EIATTR_MERCURY_ISA_VERSION
	.align		4
        /*0024*/ 	.byte	0x03, 0x5f
        /*0026*/ 	.short	0x0101


	//----- nvinfo : EIATTR_COOP_GROUP_MASK_REGIDS
	.align		4
        /*0028*/ 	.byte	0x04, 0x29
        /*002a*/ 	.short	(.L_2411 - .L_2410)


	//   ....[0]....
.L_2410:
        /*002c*/ 	.word	0xffffffff


	//   ....[1]....
        /*0030*/ 	.word	0xffffffff


	//   ....[2]....
        /*0034*/ 	.word	0xffffffff


	//   ....[3]....
        /*0038*/ 	.word	0xffffffff


	//   ....[4]....
        /*003c*/ 	.word	0xffffffff


	//   ....[5]....
        /*0040*/ 	.word	0xffffffff


	//   ....[6]....
        /*0044*/ 	.word	0xffffffff


	//   ....[7]....
        /*0048*/ 	.word	0xffffffff


	//   ....[8]....
        /*004c*/ 	.word	0xffffffff


	//   ....[9]....
        /*0050*/ 	.word	0xffffffff


	//   ....[10]....
        /*0054*/ 	.word	0xffffffff


	//   ....[11]....
        /*0058*/ 	.word	0xffffffff


	//   ....[12]....
        /*005c*/ 	.word	0xffffffff


	//   ....[13]....
        /*0060*/ 	.word	0xffffffff


	//   ....[14]....
        /*0064*/ 	.word	0xffffffff


	//   ....[15]....
        /*0068*/ 	.word	0xffffffff


	//   ....[16]....
        /*006c*/ 	.word	0xffffffff


	//   ....[17]....
        /*0070*/ 	.word	0xffffffff


	//   ....[18]....
        /*0074*/ 	.word	0xffffffff


	//   ....[19]....
        /*0078*/ 	.word	0xffffffff


	//   ....[20]....
        /*007c*/ 	.word	0xffffffff


	//   ....[21]....
        /*0080*/ 	.word	0xffffffff


	//   ....[22]....
        /*0084*/ 	.word	0xffffffff


	//   ....[23]....
        /*0088*/ 	.word	0xffffffff


	//   ....[24]....
        /*008c*/ 	.word	0xffffffff


	//   ....[25]....
        /*0090*/ 	.word	0xffffffff


	//   ....[26]....
        /*0094*/ 	.word	0xffffffff


	//   ....[27]....
        /*0098*/ 	.word	0xffffffff


	//   ....[28]....
        /*009c*/ 	.word	0xffffffff


	//   ....[29]....
        /*00a0*/ 	.word	0xffffffff


	//   ....[30]....
        /*00a4*/ 	.word	0xffffffff


	//   ....[31]....
        /*00a8*/ 	.word	0xffffffff


	//   ....[32]....
        /*00ac*/ 	.word	0xffffffff


	//   ....[33]....
        /*00b0*/ 	.word	0xffffffff


	//   ....[34]....
        /*00b4*/ 	.word	0xffffffff


	//   ....[35]....
        /*00b8*/ 	.word	0xffffffff


	//   ....[36]....
        /*00bc*/ 	.word	0xffffffff


	//   ....[37]....
        /*00c0*/ 	.word	0x05000004


	//   ....[38]....
        /*00c4*/ 	.word	0x05000004


	//----- nvinfo : EIATTR_COOP_GROUP_INSTR_OFFSETS
	.align		4
.L_2411:
        /*00c8*/ 	.byte	0x04, 0x28
        /*00ca*/ 	.short	(.L_2413 - .L_2412)


	//   ....[0]....
.L_2412:
        /*00cc*/ 	.word	0x00002c00


	//   ....[1]....
        /*00d0*/ 	.word	0x00002c20


	//   ....[2]....
        /*00d4*/ 	.word	0x00002c40


	//   ....[3]....
        /*00d8*/ 	.word	0x00002c60


	//   ....[4]....
        /*00dc*/ 	.word	0x00002c80


	//   ....[5]....
        /*00e0*/ 	.word	0x00002cb0


	//   ....[6]....
        /*00e4*/ 	.word	0x00002d20


	//   ....[7]....
        /*00e8*/ 	.word	0x00002d50


	//   ....[8]....
        /*00ec*/ 	.word	0x00002d80


	//   ....[9]....
        /*00f0*/ 	.word	0x00002dc0


	//   ....[10]....
        /*00f4*/ 	.word	0x00003650


	//   ....[11]....
        /*00f8*/ 	.word	0x00003680


	//   ....[12]....
        /*00fc*/ 	.word	0x000036a0


	//   ....[13]....
        /*0100*/ 	.word	0x000036c0


	//   ....[14]....
        /*0104*/ 	.word	0x000036e0


	//   ....[15]....
        /*0108*/ 	.word	0x00003f50


	//   ....[16]....
        /*010c*/ 	.word	0x00003f70


	//   ....[17]....
        /*0110*/ 	.word	0x00003f90


	//   ....[18]....
        /*0114*/ 	.word	0x00003fb0


	//   ....[19]....
        /*0118*/ 	.word	0x00003fd0


	//   ....[20]....
        /*011c*/ 	.word	0x00004000


	//   ....[21]....
        /*0120*/ 	.word	0x00004070


	//   ....[22]....
        /*0124*/ 	.word	0x000040b0


	//   ....[23]....
        /*0128*/ 	.word	0x000040e0


	//   ....[24]....
        /*012c*/ 	.word	0x00004110


	//   ....[25]....
        /*0130*/ 	.word	0x00004950


	//   ....[26]....
        /*0134*/ 	.word	0x00004980


	//   ....[27]....
        /*0138*/ 	.word	0x000049a0


	//   ....[28]....
        /*013c*/ 	.word	0x000049c0


	//   ....[29]....
        /*0140*/ 	.word	0x000049e0


	//   ....[30]....
        /*0144*/ 	.word	0x00007170


	//   ....[31]....
        /*0148*/ 	.word	0x000071f0


	//   ....[32]....
        /*014c*/ 	.word	0x00007220


	//   ....[33]....
        /*0150*/ 	.word	0x00007250


	//   ....[34]....
        /*0154*/ 	.word	0x00007270


	//   ....[35]....
        /*0158*/ 	.word	0x00007360


	//   ....[36]....
        /*015c*/ 	.word	0x00007380


	//   ....[37]....
        /*0160*/ 	.word	0x000075b0


	//   ....[38]....
        /*0164*/ 	.word	0x00007620


	//----- nvinfo : EIATTR_VRC_CTA_INIT_COUNT
	.align		4
.L_2413:
        /*0168*/ 	.byte	0x02, 0x4a
	.zero		1
	.zero		1


	//----- nvinfo : EIATTR_EXIT_INSTR_OFFSETS
	.align		4
        /*016c*/ 	.byte	0x04, 0x1c
        /*016e*/ 	.short	(.L_2415 - .L_2414)


	//   ....[0]....
.L_2414:
        /*0170*/ 	.word	0x00007410


	//   ....[1]....
        /*0174*/ 	.word	0x00007470


	//   ....[2]....
        /*0178*/ 	.word	0x00007560


	//----- nvinfo : EIATTR_MAX_THREADS
	.align		4
.L_2415:
        /*017c*/ 	.byte	0x04, 0x05
        /*017e*/ 	.short	(.L_2417 - .L_2416)
.L_2416:
        /*0180*/ 	.word	0x00000080
        /*0184*/ 	.word	0x00000001
        /*0188*/ 	.word	0x00000001


	//----- nvinfo : EIATTR_CRS_STACK_SIZE
	.align		4
.L_2417:
        /*018c*/ 	.byte	0x04, 0x1e
        /*018e*/ 	.short	(.L_2419 - .L_2418)
.L_2418:
        /*0190*/ 	.word	0x00000000


	//----- nvinfo : EIATTR_CBANK_PARAM_SIZE
	.align		4
.L_2419:
        /*0194*/ 	.byte	0x03, 0x19
        /*0196*/ 	.short	0x0088


	//----- nvinfo : EIATTR_PARAM_CBANK
	.align		4
        /*0198*/ 	.byte	0x04, 0x0a
        /*019a*/ 	.short	(.L_2421 - .L_2420)
	.align		4
.L_2420:
        /*019c*/ 	.word	index@(.nv.constant0._ZN18transformer_engine13normalization21ln_fwd_general_kernelINS0_13Kernel_traitsIff13__nv_fp8_e4m3fjLj1024ELj1ELj4ELj1ELj16ENS0_18Kernel_traits_baseILj1024EffS3_fjLj128EEEEEEEvNS0_19ForwardKernelParamsE)
        /*01a0*/ 	.short	0x0380
        /*01a2*/ 	.short	0x0088


	//----- nvinfo : EIATTR_SW_WAR
	.align		4
.L_2421:
        /*01a4*/ 	.byte	0x04, 0x36
        /*01a6*/ 	.short	(.L_2423 - .L_2422)
.L_2422:
        /*01a8*/ 	.word	0x00000008
.L_2423:


//--------------------- .nv.info._ZN18transformer_engine13normalization21ln_fwd_general_kernelINS0_13Kernel_traitsIff13__nv_fp8_e4m3fjLj512ELj1ELj4ELj1ELj16ENS0_18Kernel_traits_baseILj512EffS3_fjLj128EEEEEEEvNS0_19ForwardKernelParamsE --------------------------
	.section	.nv.info._ZN18transformer_engine13normalization21ln_fwd_general_kernelINS0_13Kernel_traitsIff13__nv_fp8_e4m3fjLj512ELj1ELj4ELj1ELj16ENS0_18Kernel_traits_baseILj512EffS3_fjLj128EEEEEEEvNS0_19ForwardKernelParamsE,"",@"SHT_CUDA_INFO"
	.sectionflags	@""
	.align	4


	//----- nvinfo : EIATTR_CUDA_API_VERSION
	.align		4
        /*0000*/ 	.byte	0x04, 0x37
        /*0002*/ 	.short	(.L_2425 - .L_2424)
.L_2424:
        /*0004*/ 	.word	0x00000082


	//----- nvinfo : EIATTR_KPARAM_INFO
	.align		4
.L_2425:
        /*0008*/ 	.byte	0x04, 0x17
        /*000a*/ 	.short	(.L_2427 - .L_2426)
.L_2426:
        /*000c*/ 	.word	0x00000000
        /*0010*/ 	.short	0x0000
        /*0012*/ 	.short	0x0000
        /*0014*/ 	.byte	0x00, 0xf0, 0x21, 0x02


	//----- nvinfo : EIATTR_SPARSE_MMA_MASK
	.align		4
.L_2427:
        /*0018*/ 	.byte	0x03, 0x50
        /*001a*/ 	.short	0x0000


	//----- nvinfo : EIATTR_MAXREG_COUNT
	.align		4
        /*001c*/ 	.byte	0x03, 0x1b
        /*001e*/ 	.short	0x00ff


	//----- nvinfo : EIATTR_NUM_BARRIERS
	.align		4
        /*0020*/ 	.byte	0x02, 0x4c
        /*0022*/ 	.byte	0x01
	.zero		1


	//----- nvinfo : EIATTR_MERCURY_ISA_VERSION
	.align		4
        /*0024*/ 	.byte	0x03, 0x5f
        /*0026*/ 	.short	0x0101


	//----- nvinfo : EIATTR_COOP_GROUP_MASK_REGIDS
	.align		4
        /*0028*/ 	.byte	0x04, 0x29
        /*002a*/ 	.short	(.L_2429 - .L_2428)


	//   ....[0]....
.L_2428:
        /*002c*/ 	.word	0xffffffff


	//   ....[1]....
        /*0030*/ 	.word	0xffffffff


	//   ....[2]....
        /*0034*/ 	.word	0xffffffff


	//   ....[3]....
        /*0038*/ 	.word	0xffffffff


	//   ....[4]....
        /*003c*/ 	.word	0xffffffff


	//   ....[5]....
        /*0040*/ 	.word	0xffffffff


	//   ....[6]....
        /*0044*/ 	.word	0xffffffff


	//   ....[7]....
        /*0048*/ 	.word	0xffffffff


	//   ....[8]....
        /*004c*/ 	.word	0xffffffff


	//   ....[9]....
        /*0050*/ 	.word	0xffffffff


	//   ....[10]....
        /*0054*/ 	.word	0xffffffff


	//   ....[11]....
        /*0058*/ 	.word	0xffffffff


	//   ....[12]....
        /*005c*/ 	.word	0xffffffff


	//   ....[13]....
        /*0060*/ 	.word	0xffffffff


	//   ....[14]....
        /*0064*/ 	.word	0xffffffff


	//   ....[15]....
        /*0068*/ 	.word	0xffffffff


	//   ....[16]....
        /*006c*/ 	.word	0xffffffff


	//   ....[17]....
        /*0070*/ 	.word	0xffffffff


	//   ....[18]....
        /*0074*/ 	.word	0xffffffff


	//   ....[19]....
        /*0078*/ 	.word	0xffffffff


	//   ....[20]....
        /*007c*/ 	.word	0xffffffff


	//   ....[21]....
        /*0080*/ 	.word	0xffffffff


	//   ....[22]....
        /*0084*/ 	.word	0xffffffff


	//   ....[23]....
        /*0088*/ 	.word	0xffffffff


	//   ....[24]....
        /*008c*/ 	.word	0xffffffff


	//   ....[25]....
        /*0090*/ 	.word	0xffffffff


	//   ....[26]....
        /*0094*/ 	.word	0xffffffff


	//   ....[27]....
        /*0098*/ 	.word	0xffffffff


	//   ....[28]....
        /*009c*/ 	.word	0xffffffff


	//   ....[29]....
        /*00a0*/ 	.word	0xffffffff


	//   ....[30]....
        /*00a4*/ 	.word	0xffffffff


	//   ....[31]....
        /*00a8*/ 	.word	0xffffffff


	//   ....[32]....
        /*00ac*/ 	.word	0xffffffff


	//   ....[33]....
        /*00b0*/ 	.word	0xffffffff


	//   ....[34]....
        /*00b4*/ 	.word	0xffffffff


	//   ....[35]....
        /*00b8*/ 	.word	0xffffffff


	//   ....[36]....
        /*00bc*/ 	.word	0xffffffff


	//   ....[37]....
        /*00c0*/ 	.word	0x05000004


	//   ....[38]....
        /*00c4*/ 	.word	0x05000004


	//----- nvinfo : EIATTR_COOP_GROUP_INSTR_OFFSETS
	.align		4
.L_2429:
        /*00c8*/ 	.byte	0x04, 0x28
        /*00ca*/ 	.short	(.L_2431 - .L_2430)


	//   ....[0]....
.L_2430:
        /*00cc*/ 	.word	0x000019b0


	//   ....[1]....
        /*00d0*/ 	.word	0x000019d0


	//   ....[2]....
        /*00d4*/ 	.word	0x000019f0


	//   ....[3]....
        /*00d8*/ 	.word	0x00001a10


	//   ....[4]....
        /*00dc*/ 	.word	0x00001a30


	//   ....[5]....
        /*00e0*/ 	.word	0x00001a60


	//   ....[6]....
        /*00e4*/ 	.word	0x00001b20


	//   ....[7]....
        /*00e8*/ 	.word	0x00001b40


	//   ....[8]....
        /*00ec*/ 	.word	0x00001b80


	//   ....[9]....
        /*00f0*/ 	.word	0x00001bb0


	//   ....[10]....
        /*00f4*/ 	.word	0x00002420


	//   ....[11]....
        /*00f8*/ 	.word	0x00002450


	//   ....[12]....
        /*00fc*/ 	.word	0x00002470


	//   ....[13]....
        /*0100*/ 	.word	0x00002490


	//   ....[14]....
        /*0104*/ 	.word	0x000024b0


	//   ....[15]....
        /*0108*/ 	.word	0x00002890


	//   ....[16]....
        /*010c*/ 	.word	0x000028b0


	//   ....[17]....
        /*0110*/ 	.word	0x000028d0


	//   ....[18]....
        /*0114*/ 	.word	0x000028f0


	//   ....[19]....
        /*0118*/ 	.word	0x00002910


	//   ....[20]....
        /*011c*/ 	.word	0x00002940


	//   ....[21]....
        /*0120*/ 	.word	0x000029d0


	//   ....[22]....
        /*0124*/ 	.word	0x00002a00


	//   ....[23]....
        /*0128*/ 	.word	0x00002a40


	//   ....[24]....
        /*012c*/ 	.word	0x00002a70


	//   ....[25]....
        /*0130*/ 	.word	0x00003290


	//   ....[26]....
        /*0134*/ 	.word	0x000032c0


	//   ....[27]....
        /*0138*/ 	.word	0x000032e0


	//   ....[28]....
        /*013c*/ 	.word	0x00003300


	//   ....[29]....
        /*0140*/ 	.word	0x00003320


	//   ....[30]....
        /*0144*/ 	.word	0x00004690


	//   ....[31]....
        /*0148*/ 	.word	0x00004710


	//   ....[32]....
        /*014c*/ 	.word	0x00004740


	//   ....[33]....
        /*0150*/ 	.word	0x00004770


	//   ....[34]....
        /*0154*/ 	.word	0x00004790


	//   ....[35]....
        /*0158*/ 	.word	0x00004880


	//   ....[36]....
        /*015c*/ 	.word	0x000048a0


	//   ....[37]....
        /*0160*/ 	.word	0x00004ae0


	//   ....[38]....
        /*0164*/ 	.word	0x00004b50


	//----- nvinfo : EIATTR_VRC_CTA_INIT_COUNT
	.align		4
.L_2431:
        /*0168*/ 	.byte	0x02, 0x4a
	.zero		1
	.zero		1


	//----- nvinfo : EIATTR_EXIT_INSTR_OFFSETS
	.align		4
        /*016c*/ 	.byte	0x04, 0x1c
        /*016e*/ 	.short	(.L_2433 - .L_2432)


	//   ....[0]....
.L_2432:
        /*0170*/ 	.word	0x00004930


	//   ....[1]....
        /*0174*/ 	.word	0x00004980


	//   ....[2]....
        /*0178*/ 	.word	0x00004a90


	//----- nvinfo : EIATTR_MAX_THREADS
	.align		4
.L_2433:
        /*017c*/ 	.byte	0x04, 0x05
        /*017e*/ 	.short	(.L_2435 - .L_2434)
.L_2434:
        /*0180*/ 	.word	0x00000080
        /*0184*/ 	.word	0x00000001
        /*0188*/ 	.word	0x00000001


	//----- nvinfo : EIATTR_CRS_STACK_SIZE
	.align		4
.L_2435:
        /*018c*/ 	.byte	0x04, 0x1e
        /*018e*/ 	.short	(.L_2437 - .L_2436)
.L_2436:
        /*0190*/ 	.word	0x00000000


	//----- nvinfo : EIATTR_CBANK_PARAM_SIZE
	.align		4
.L_2437:
        /*0194*/ 	.byte	0x03, 0x19
        /*0196*/ 	.short	0x0088


	//----- nvinfo : EIATTR_PARAM_CBANK
	.align		4
        /*0198*/ 	.byte	0x04, 0x0a
        /*019a*/ 	.short	(.L_2439 - .L_2438)
	.align		4
.L_2438:
        /*019c*/ 	.word	index@(.nv.constant0._ZN18transformer_engine13normalization21ln_fwd_general_kernelINS0_13Kernel_traitsIff13__nv_fp8_e4m3fjLj512ELj1ELj4ELj1ELj16ENS0_18Kernel_traits_baseILj512EffS3_fjLj128EEEEEEEvNS0_19ForwardKernelParamsE)
        /*01a0*/ 	.short	0x0380
        /*01a2*/ 	.short	0x0088


	//----- nvinfo : EIATTR_SW_WAR
	.align		4
.L_2439:
        /*01a4*/ 	.byte	0x04, 0x36
        /*01a6*/ 	.short	(.L_2441 - .L_2440)
.L_2440:
        /*01a8*/ 	.word	0x00000008
.L_2441:


//--------------------- .nv.info._ZN18transformer_engine13normalization21ln_fwd_general_kernelINS0_13Kernel_traitsIff13__nv_fp8_e4m3fjLj128ELj1ELj4ELj1ELj16ENS0_18Kernel_traits_baseILj128EffS3_fjLj128EEEEEEEvNS0_19ForwardKernelParamsE --------------------------
	.section	.nv.info._ZN18transformer_engine13normalization21ln_fwd_general_kernelINS0_13Kernel_traitsIff13__nv_fp8_e4m3fjLj128ELj1ELj4ELj1ELj16ENS0_18Kernel_traits_baseILj128EffS3_fjLj128EEEEEEEvNS0_19ForwardKernelParamsE,"",@"SHT_CUDA_INFO"
	.sectionflags	@""
	.align	4


	//----- nvinfo : EIATTR_CUDA_API_VERSION
	.align		4
        /*0000*/ 	.byte	0x04, 0x37
        /*0002*/ 	.short	(.L_2443 - .L_2442)
.L_2442:
        /*0004*/ 	.word	0x00000082


	//----- nvinfo : EIATTR_KPARAM_INFO
	.align		4
.L_2443:
        /*0008*/ 	.byte	0x04, 0x17
        /*000a*/ 	.short	(.L_2445 - .L_2444)
.L_2444:
        /*000c*/ 	.word	0x00000000
        /*0010*/ 	.short	0x0000
        /*0012*/ 	.short	0x0000
        /*0014*/ 	.byte	0x00, 0xf0, 0x21, 0x02


	//----- nvinfo : EIATTR_SPARSE_MMA_MASK
	.align		4
.L_2445:
        /*0018*/ 	.byte	0x03, 0x50
        /*001a*/ 	.short	0x0000


	//----- nvinfo : EIATTR_MAXREG_COUNT
	.align		4
        /*001c*/ 	.byte	0x03, 0x1b
        /*001e*/ 	.short	0x00ff


	//----- nvinfo : EIATTR_NUM_BARRIERS
	.align		4
        /*0020*/ 	.byte	0x02, 0x4c
        /*0022*/ 	.byte	0x01
	.zero		1


	//----- nvinfo : EIATTR_MERCURY_ISA_VERSION
	.align		4
        /*0024*/ 	.byte	0x03, 0x5f
        /*0026*/ 	.short	0x0101


	//----- nvinfo : EIATTR_COOP_GROUP_MASK_REGIDS
	.align		4
        /*0028*/ 	.byte	0x04, 0x29
        /*002a*/ 	.short	(.L_2447 - .L_2446)


	//   ....[0]....
.L_2446:
        /*002c*/ 	.word	0xffffffff


	//   ....[1]....
        /*0030*/ 	.word	0xffffffff


	//   ....[2]....
        /*0034*/ 	.word	0xffffffff


	//   ....[3]....
        /*0038*/ 	.word	0xffffffff


	//   ....[4]....
        /*003c*/ 	.word	0xffffffff


	//   ....[5]....
        /*0040*/ 	.word	0xffffffff


	//   ....[6]....
        /*0044*/ 	.word	0xffffffff


	//   ....[7]....
        /*0048*/ 	.word	0xffffffff


	//   ....[8]....
        /*004c*/ 	.word	0xffffffff


	//   ....[9]....
        /*0050*/ 	.word	0xffffffff


	//   ....[10]....
        /*0054*/ 	.word	0xffffffff


	//   ....[11]....
        /*0058*/ 	.word	0xffffffff


	//   ....[12]....
        /*005c*/ 	.word	0xffffffff


	//   ....[13]....
        /*0060*/ 	.word	0xffffffff


	//   ....[14]....
        /*0064*/ 	.word	0xffffffff


	//   ....[15]....
        /*0068*/ 	.word	0xffffffff


	//   ....[16]....
        /*006c*/ 	.word	0xffffffff


	//   ....[17]....
        /*0070*/ 	.word	0xffffffff


	//   ....[18]....
        /*0074*/ 	.word	0xffffffff


	//   ....[19]....
        /*0078*/ 	.word	0xffffffff


	//   ....[20]....
        /*007c*/ 	.word	0xffffffff


	//   ....[21]....
        /*0080*/ 	.word	0xffffffff


	//   ....[22]....
        /*0084*/ 	.word	0xffffffff


	//   ....[23]....
        /*0088*/ 	.word	0xffffffff


	//   ....[24]....
        /*008c*/ 	.word	0xffffffff


	//   ....[25]....
        /*0090*/ 	.word	0xffffffff


	//   ....[26]....
        /*0094*/ 	.word	0xffffffff


	//   ....[27]....
        /*0098*/ 	.word	0xffffffff


	//   ....[28]....
        /*009c*/ 	.word	0xffffffff


	//   ....[29]....
        /*00a0*/ 	.word	0xffffffff


	//   ....[30]....
        /*00a4*/ 	.word	0xffffffff


	//   ....[31]....
        /*00a8*/ 	.word	0xffffffff


	//   ....[32]....
        /*00ac*/ 	.word	0xffffffff


	//   ....[33]....
        /*00b0*/ 	.word	0xffffffff


	//   ....[34]....
        /*00b4*/ 	.word	0xffffffff


	//   ....[35]....
        /*00b8*/ 	.word	0xffffffff


	//   ....[36]....
        /*00bc*/ 	.word	0xffffffff


	//   ....[37]....
        /*00c0*/ 	.word	0x05000005


	//   ....[38]....
        /*00c4*/ 	.word	0x05000005


	//----- nvinfo : EIATTR_COOP_GROUP_INSTR_OFFSETS
	.align		4
.L_2447:
        /*00c8*/ 	.byte	0x04, 0x28
        /*00ca*/ 	.short	(.L_2449 - .L_2448)


	//   ....[0]....
.L_2448:
        /*00cc*/ 	.word	0x00000af0


	//   ....[1]....
        /*00d0*/ 	.word	0x00000b90


	//   ....[2]....
        /*00d4*/ 	.word	0x00000bc0


	//   ....[3]....
        /*00d8*/ 	.word	0x00000c10


	//   ....[4]....
        /*00dc*/ 	.word	0x00000c40


	//   ....[5]....
        /*00e0*/ 	.word	0x00001450


	//   ....[6]....
        /*00e4*/ 	.word	0x00001480


	//   ....[7]....
        /*00e8*/ 	.word	0x000014a0


	//   ....[8]....
        /*00ec*/ 	.word	0x000014c0


	//   ....[9]....
        /*00f0*/ 	.word	0x000014e0


	//   ....[10]....
        /*00f4*/ 	.word	0x00001510


	//   ....[11]....
        /*00f8*/ 	.word	0x00001530


	//   ....[12]....
        /*00fc*/ 	.word	0x00001550


	//   ....[13]....
        /*0100*/ 	.word	0x00001570


	//   ....[14]....
        /*0104*/ 	.word	0x00001590


	//   ....[15]....
        /*0108*/ 	.word	0x000016d0


	//   ....[16]....
        /*010c*/ 	.word	0x000016f0


	//   ....[17]....
        /*0110*/ 	.word	0x00001710


	//   ....[18]....
        /*0114*/ 	.word	0x00001730


	//   ....[19]....
        /*0118*/ 	.word	0x00001750


	//   ....[20]....
        /*011c*/ 	.word	0x00001780


	//   ....[21]....
        /*0120*/ 	.word	0x00001830


	//   ....[22]....
        /*0124*/ 	.word	0x00001870


	//   ....[23]....
        /*0128*/ 	.word	0x000018a0


	//   ....[24]....
        /*012c*/ 	.word	0x000018e0


	//   ....[25]....
        /*0130*/ 	.word	0x00002090


	//   ....[26]....
        /*0134*/ 	.word	0x000020c0


	//   ....[27]....
        /*0138*/ 	.word	0x000020e0


	//   ....[28]....
        /*013c*/ 	.word	0x00002100


	//   ....[29]....
        /*0140*/ 	.word	0x00002120


	//   ....[30]....
        /*0144*/ 	.word	0x00002660


	//   ....[31]....
        /*0148*/ 	.word	0x000026c0


	//   ....[32]....
        /*014c*/ 	.word	0x00002700


	//   ....[33]....
        /*0150*/ 	.word	0x00002720


	//   ....[34]....
        /*0154*/ 	.word	0x00002740


	//   ....[35]....
        /*0158*/ 	.word	0x00002830


	//   ....[36]....
        /*015c*/ 	.word	0x00002850


	//   ....[37]....
        /*0160*/ 	.word	0x00002a80


	//   ....[38]....
        /*0164*/ 	.word	0x00002af0


	//----- nvinfo : EIATTR_VRC_CTA_INIT_COUNT
	.align		4
.L_2449:
        /*0168*/ 	.byte	0x02, 0x4a
	.zero		1
	.zero		1


	//----- nvinfo : EIATTR_EXIT_INSTR_OFFSETS
	.align		4
        /*016c*/ 	.byte	0x04, 0x1c
        /*016e*/ 	.short	(.L_2451 - .L_2450)


	//   ....[0]....
.L_2450:
        /*0170*/ 	.word	0x000028e0


	//   ....[1]....
        /*0174*/ 	.word	0x00002930


	//   ....[2]....
        /*0178*/ 	.word	0x00002a30


	//----- nvinfo : EIATTR_MAX_THREADS
	.align		4
.L_2451:
        /*017c*/ 	.byte	0x04, 0x05
        /*017e*/ 	.short	(.L_2453 - .L_2452)
.L_2452:
        /*0180*/ 	.word	0x00000080
        /*0184*/ 	.word	0x00000001
        /*0188*/ 	.word	0x00000001


	//----- nvinfo : EIATTR_CRS_STACK_SIZE
	.align		4
.L_2453:
        /*018c*/ 	.byte	0x04, 0x1e
        /*018e*/ 	.short	(.L_2455 - .L_2454)
.L_2454:
        /*0190*/ 	.word	0x00000000


	//----- nvinfo : EIATTR_CBANK_PARAM_SIZE
	.align		4
.L_2455:
        /*0194*/ 	.byte	0x03, 0x19
        /*0196*/ 	.short	0x0088


	//----- nvinfo : EIATTR_PARAM_CBANK
	.align		4
        /*0198*/ 	.byte	0x04, 0x0a
        /*019a*/ 	.short	(.L_2457 - .L_2456)
	.align		4
.L_2456:
        /*019c*/ 	.word	index@(.nv.constant0._ZN18transformer_engine13normalization21ln_fwd_general_kernelINS0_13Kernel_traitsIff13__nv_fp8_e4m3fjLj128ELj1ELj4ELj1ELj16ENS0_18Kernel_traits_baseILj128EffS3_fjLj128EEEEEEEvNS0_19ForwardKernelParamsE)
        /*01a0*/ 	.short	0x0380
        /*01a2*/ 	.short	0x0088


	//----- nvinfo : EIATTR_SW_WAR
	.align		4
.L_2457:
        /*01a4*/ 	.byte	0x04, 0x36
        /*01a6*/ 	.short	(.L_2459 - .L_2458)
.L_2458:
        /*01a8*/ 	.word	0x00000008
.L_2459:


//--------------------- .nv.info._ZN18transformer_engine13normalization21ln_fwd_general_kernelINS0_13Kernel_traitsI6__halfS3_13__nv_fp8_e4m3fjLj8192ELj1ELj1ELj4ELj16ENS0_18Kernel_traits_baseILj8192ES3_S3_S4_fjLj128EEEEEEEvNS0_19ForwardKernelParamsE --------------------------
	.section	.nv.info._ZN18transformer_engine13normalization21ln_fwd_general_kernelINS0_13Kernel_traitsI6__halfS3_13__nv_fp8_e4m3fjLj8192ELj1ELj1ELj4ELj16ENS0_18Kernel_traits_baseILj8192ES3_S3_S4_fjLj128EEEEEEEvNS0_19ForwardKernelParamsE,"",@"SHT_CUDA_INFO"
	.sectionflags	@""
	.align	4


	//----- nvinfo : EIATTR_CUDA_API_VERSION
	.align		4
        /*0000*/ 	.byte	0x04, 0x37
        /*0002*/ 	.short	(.L_2461 - .L_2460)
.L_2460:
        /*0004*/ 	.word	0x00000082


	//----- nvinfo : EIATTR_KPARAM_INFO
	.align		4
.L_2461:
        /*0008*/ 	.byte	0x04, 0x17
        /*000a*/ 	.short	(.L_2463 - .L_2462)
.L_2462:
        /*000c*/ 	.word	0x00000000
        /*0010*/ 	.short	0x0000
        /*0012*/ 	.short	0x0000
        /*0014*/ 	.byte	0x00, 0xf0, 0x21, 0x02


	//----- nvinfo : EIATTR_SPARSE_MMA_MASK
	.align		4
.L_2463:
        /*0018*/ 	.byte	0x03, 0x50
        /*001a*/ 	.short	0x0000


	//----- nvinfo : EIATTR_MAXREG_COUNT
	.align		4
        /*001c*/ 	.byte	0x03, 0x1b
        /*001e*/ 	.short	0x00ff


	//----- nvinfo : EIATTR_NUM_BARRIERS
	.align		4
        /*0020*/ 	.byte	0x02, 0x4c
        /*0022*/ 	.byte	0x01
	.zero		1


	//----- nvinfo : EIATTR_MERCURY_ISA_VERSION
	.align		4
        /*0024*/ 	.byte	0x03, 0x5f
        /*0026*/ 	.short	0x0101


	//----- nvinfo : EIATTR_COOP_GROUP_MASK_REGIDS
	.align		4
        /*0028*/ 	.byte	0x04, 0x29
        /*002a*/ 	.short	(.L_2465 - .L_2464)


	//   ....[0]....
.L_2464:
        /*002c*/ 	.word	0xffffffff


	//   ....[1]....
        /*0030*/ 	.word	0xffffffff


	//   ....[2]....
        /*0034*/ 	.word	0xffffffff


	//   ....[3]....
        /*0038*/ 	.word	0xffffffff


	//   ....[4]....
        /*003c*/ 	.word	0xffffffff


	//   ....[5]....
        /*0040*/ 	.word	0xffffffff


	//   ....[6]....
        /*0044*/ 	.word	0xffffffff


	//   ....[7]....
        /*0048*/ 	.word	0xffffffff


	//   ....[8]....
        /*004c*/ 	.word	0xffffffff


	//   ....[9]....
        /*0050*/ 	.word	0xffffffff


	//   ....[10]....
        /*0054*/ 	.word	0xffffffff


	//   ....[11]....
        /*0058*/ 	.word	0xffffffff


	//   ....[12]....
        /*005c*/ 	.word	0xffffffff


	//   ....[13]....
        /*0060*/ 	.word	0xffffffff


	//   ....[14]....
        /*0064*/ 	.word	0xffffffff


	//   ....[15]....
        /*0068*/ 	.word	0xffffffff


	//   ....[16]....
        /*006c*/ 	.word	0xffffffff


	//   ....[17]....
        /*0070*/ 	.word	0xffffffff


	//   ....[18]....
        /*0074*/ 	.word	0xffffffff


	//   ....[19]....
        /*0078*/ 	.word	0xffffffff


	//   ....[20]....
        /*007c*/ 	.word	0xffffffff


	//   ....[21]....
        /*0080*/ 	.word	0xffffffff


	//   ....[22]....
        /*0084*/ 	.word	0xffffffff


	//   ....[23]....
        /*0088*/ 	.word	0xffffffff


	//   ....[24]....
        /*008c*/ 	.word	0xffffffff


	//   ....[25]....
        /*0090*/ 	.word	0xffffffff


	//   ....[26]....
        /*0094*/ 	.word	0xffffffff


	//   ....[27]....
        /*0098*/ 	.word	0xffffffff


	//   ....[28]....
        /*009c*/ 	.word	0xffffffff


	//   ....[29]....
        /*00a0*/ 	.word	0xffffffff


	//   ....[30]....
        /*00a4*/ 	.word	0xffffffff


	//   ....[31]....
        /*00a8*/ 	.word	0xffffffff


	//   ....[32]....
        /*00ac*/ 	.word	0xffffffff


	//   ....[33]....
        /*00b0*/ 	.word	0xffffffff


	//   ....[34]....
        /*00b4*/ 	.word	0xffffffff


	//   ....[35]....
        /*00b8*/ 	.word	0xffffffff


	//   ....[36]....
        /*00bc*/ 	.word	0xffffffff


	//   ....[37]....
        /*00c0*/ 	.word	0x05000004


	//   ....[38]....
        /*00c4*/ 	.word	0x05000004


	//----- nvinfo : EIATTR_COOP_GROUP_INSTR_OFFSETS
	.align		4
.L_2465:
        /*00c8*/ 	.byte	0x04, 0x28
        /*00ca*/ 	.short	(.L_2467 - .L_2466)


	//   ....[0]....
.L_2466:
        /*00cc*/ 	.word	0x000058f0


	//   ....[1]....
        /*00d0*/ 	.word	0x00005960


	//   ....[2]....
        /*00d4*/ 	.word	0x00005990


	//   ....[3]....
        /*00d8*/ 	.word	0x000059b0


	//   ....[4]....
        /*00dc*/ 	.word	0x000059d0


	//   ....[5]....
        /*00e0*/ 	.word	0x00005a70


	//   ....[6]....
        /*00e4*/ 	.word	0x00005b50


	//   ....[7]....
        /*00e8*/ 	.word	0x00005bb0


	//   ....[8]....
        /*00ec*/ 	.word	0x00005bf0


	//   ....[9]....
        /*00f0*/ 	.word	0x00005c20


	//   ....[10]....
        /*00f4*/ 	.word	0x000065a0


	//   ....[11]....
        /*00f8*/ 	.word	0x000065d0


	//   ....[12]....
        /*00fc*/ 	.word	0x000065f0


	//   ....[13]....
        /*0100*/ 	.word	0x00006610


	//   ....[14]....
        /*0104*/ 	.word	0x00006630


	//   ....[15]....
        /*0108*/ 	.word	0x000076b0


	//   ....[16]....
        /*010c*/ 	.word	0x00007710


	//   ....[17]....
        /*0110*/ 	.word	0x00007740


	//   ....[18]....
        /*0114*/ 	.word	0x00007760


	//   ....[19]....
        /*0118*/ 	.word	0x00007780


	//   ....[20]....
        /*011c*/ 	.word	0x00007820


	//   ....[21]....
        /*0120*/ 	.word	0x000078f0


	//   ....[22]....
        /*0124*/ 	.word	0x00007990


	//   ....[23]....
        /*0128*/ 	.word	0x000079b0


	//   ....[24]....
        /*012c*/ 	.word	0x000079e0


	//   ....[25]....
        /*0130*/ 	.word	0x000082f0


	//   ....[26]....
        /*0134*/ 	.word	0x00008320


	//   ....[27]....
        /*0138*/ 	.word	0x00008340


	//   ....[28]....
        /*013c*/ 	.word	0x00008360


	//   ....[29]....
        /*0140*/ 	.word	0x00008380


	//   ....[30]....
        /*0144*/ 	.word	0x0000cab0


	//   ....[31]....
        /*0148*/ 	.word	0x0000cb30


	//   ....[32]....
        /*014c*/ 	.word	0x0000cb60


	//   ....[33]....
        /*0150*/ 	.word	0x0000cba0


	//   ....[34]....
        /*0154*/ 	.word	0x0000cbc0


	//   ....[35]....
        /*0158*/ 	.word	0x0000ccc0


	//   ....[36]....
        /*015c*/ 	.word	0x0000cce0


	//   ....[37]....
        /*0160*/ 	.word	0x0000cf30


	//   ....[38]....
        /*0164*/ 	.word	0x0000cfa0


	//----- nvinfo : EIATTR_VRC_CTA_INIT_COUNT
	.align		4
.L_2467:
        /*0168*/ 	.byte	0x02, 0x4a
	.zero		1
	.zero		1


	//----- nvinfo : EIATTR_EXIT_INSTR_OFFSETS
	.align		4
        /*016c*/ 	.byte	0x04, 0x1c
        /*016e*/ 	.short	(.L_2469 - .L_2468)


	//   ....[0]....
.L_2468:
        /*0170*/ 	.word	0x0000cd70


	//   ....[1]....
        /*0174*/ 	.word	0x0000cdd0


	//   ....[2]....
        /*0178*/ 	.word	0x0000cee0


	//----- nvinfo : EIATTR_MAX_THREADS
	.align		4
.L_2469:
        /*017c*/ 	.byte	0x04, 0x05
        /*017e*/ 	.short	(.L_2471 - .L_2470)
.L_2470:
        /*0180*/ 	.word	0x00000080
        /*0184*/ 	.word	0x00000001
        /*0188*/ 	.word	0x00000001


	//----- nvinfo : EIATTR_CRS_STACK_SIZE
	.align		4
.L_2471:
        /*018c*/ 	.byte	0x04, 0x1e
        /*018e*/ 	.short	(.L_2473 - .L_2472)
.L_2472:
        /*0190*/ 	.word	0x00000000


	//----- nvinfo : EIATTR_CBANK_PARAM_SIZE
	.align		4
.L_2473:
        /*0194*/ 	.byte	0x03, 0x19
        /*0196*/ 	.short	0x0088


	//----- nvinfo : EIATTR_PARAM_CBANK
	.align		4
        /*0198*/ 	.byte	0x04, 0x0a
        /*019a*/ 	.short	(.L_2475 - .L_2474)
	.align		4
.L_2474:
        /*019c*/ 	.word	index@(.nv.constant0._ZN18transformer_engine13normalization21ln_fwd_general_kernelINS0_13Kernel_traitsI6__halfS3_13__nv_fp8_e4m3fjLj8192ELj1ELj1ELj4ELj16ENS0_18Kernel_traits_baseILj8192ES3_S3_S4_fjLj128EEEEEEEvNS0_19ForwardKernelParamsE)
        /*01a0*/ 	.short	0x0380
        /*01a2*/ 	.short	0x0088


	//----- nvinfo : EIATTR_SW_WAR
	.align		4
.L_2475:
        /*01a4*/ 	.byte	0x04, 0x36
        /*01a6*/ 	.short	(.L_2477 - .L_2476)
.L_2476:
        /*01a8*/ 	.word	0x00000008
.L_2477:


//--------------------- .nv.info._ZN18transformer_engine13normalization21ln_fwd_general_kernelINS0_13Kernel_traitsI6__halfS3_13__nv_fp8_e4m3fjLj2048ELj1ELj4ELj1ELj16ENS0_18Kernel_traits_baseILj2048ES3_S3_S4_fjLj128EEEEEEEvNS0_19ForwardKernelParamsE --------------------------
	.section	.nv.info._ZN18transformer_engine13normalization21ln_fwd_general_kernelINS0_13Kernel_traitsI6__halfS3_13__nv_fp8_e4m3fjLj2048ELj1ELj4ELj1ELj16ENS0_18Kernel_traits_baseILj2048ES3_S3_S4_fjLj128EEEEEEEvNS0_19ForwardKernelParamsE,"",@"SHT_CUDA_INFO"
	.sectionflags	@""
	.align	4


	//----- nvinfo : EIATTR_CUDA_API_VERSION
	.align		4
        /*0000*/ 	.byte	0x04, 0x37
        /*0002*/ 	.short	(.L_2479 - .L_2478)
.L_2478:
        /*0004*/ 	.word	0x00000082


	//----- nvinfo : EIATTR_KPARAM_INFO
	.align		4
.L_2479:
        /*0008*/ 	.byte	0x04, 0x17
        /*000a*/ 	.short	(.L_2481 - .L_2480)
.L_2480:
        /*000c*/ 	.word	0x00000000
        /*0010*/ 	.short	0x0000
        /*0012*/ 	.short	0x0000
        /*0014*/ 	.byte	0x00, 0xf0, 0x21, 0x02


	//----- nvinfo : EIATTR_SPARSE_MMA_MASK
	.align		4
.L_2481:
        /*0018*/ 	.byte	0x03, 0x50
        /*001a*/ 	.short	0x0000


	//----- nvinfo : EIATTR_MAXREG_COUNT
	.align		4
        /*001c*/ 	.byte	0x03, 0x1b
        /*001e*/ 	.short	0x00ff


	//----- nvinfo : EIATTR_NUM_BARRIERS
	.align		4
        /*0020*/ 	.byte	0x02, 0x4c
        /*0022*/ 	.byte	0x01
	.zero		1


	//----- nvinfo : EIATTR_MERCURY_ISA_VERSION
	.align		4
        /*0024*/ 	.byte	0x03, 0x5f
        /*0026*/ 	.short	0x0101


	//----- nvinfo : EIATTR_COOP_GROUP_MASK_REGIDS
	.align		4
        /*0028*/ 	.byte	0x04, 0x29
        /*002a*/ 	.short	(.L_2483 - .L_2482)


	//   ....[0]....
.L_2482:
        /*002c*/ 	.word	0xffffffff


	//   ....[1]....
        /*0030*/ 	.word	0xffffffff


	//   ....[2]....
        /*0034*/ 	.word	0xffffffff


	//   ....[3]....
        /*0038*/ 	.word	0xffffffff


	//   ....[4]....
        /*003c*/ 	.word	0xffffffff


	//   ....[5]....
        /*0040*/ 	.word	0xffffffff


	//   ....[6]....
        /*0044*/ 	.word	0xffffffff


	//   ....[7]....
        /*0048*/ 	.word	0xffffffff


	//   ....[8]....
        /*004c*/ 	.word	0xffffffff


	//   ....[9]....
        /*0050*/ 	.word	0xffffffff


	//   ....[10]....
        /*0054*/ 	.word	0xffffffff


	//   ....[11]....
        /*0058*/ 	.word	0xffffffff


	//   ....[12]....
        /*005c*/ 	.word	0xffffffff


	//   ....[13]....
        /*0060*/ 	.word	0xffffffff


	//   ....[14]....
        /*0064*/ 	.word	0xffffffff


	//   ....[15]....
        /*0068*/ 	.word	0xffffffff


	//   ....[16]....
        /*006c*/ 	.word	0xffffffff


	//   ....[17]....
        /*0070*/ 	.word	0xffffffff


	//   ....[18]....
        /*0074*/ 	.word	0xffffffff


	//   ....[19]....
        /*0078*/ 	.word	0xffffffff


	//   ....[20]....
        /*007c*/ 	.word	0xffffffff


	//   ....[21]....
        /*0080*/ 	.word	0xffffffff


	//   ....[22]....
        /*0084*/ 	.word	0xffffffff


	//   ....[23]....
        /*0088*/ 	.word	0xffffffff


	//   ....[24]....
        /*008c*/ 	.word	0xffffffff


	//   ....[25]....
        /*0090*/ 	.word	0xffffffff


	//   ....[26]....
        /*0094*/ 	.word	0xffffffff


	//   ....[27]....
        /*0098*/ 	.word	0xffffffff


	//   ....[28]....
        /*009c*/ 	.word	0xffffffff


	//   ....[29]....
        /*00a0*/ 	.word	0xffffffff


	//   ....[30]....
        /*00a4*/ 	.word	0xffffffff


	//   ....[31]....
        /*00a8*/ 	.word	0xffffffff


	//   ....[32]....
        /*00ac*/ 	.word	0xffffffff


	//   ....[33]....
        /*00b0*/ 	.word	0xffffffff


	//   ....[34]....
        /*00b4*/ 	.word	0xffffffff


	//   ....[35]....
        /*00b8*/ 	.word	0xffffffff


	//   ....[36]....
        /*00bc*/ 	.word	0xffffffff


	//   ....[37]....
        /*00c0*/ 	.word	0x05000004


	//   ....[38]....
        /*00c4*/ 	.word	0x05000004


	//----- nvinfo : EIATTR_COOP_GROUP_INSTR_OFFSETS
	.align		4
.L_2483:
        /*00c8*/ 	.byte	0x04, 0x28
        /*00ca*/ 	.short	(.L_2485 - .L_2484)


	//   ....[0]....
.L_2484:
        /*00cc*/ 	.word	0x00005930


	//   ....[1]....
        /*00d0*/ 	.word	0x00005950


	//   ....[2]....
        /*00d4*/ 	.word	0x00005970


	//   ....[3]....
        /*00d8*/ 	.word	0x00005990


	//   ....[4]....
        /*00dc*/ 	.word	0x000059b0


	//   ....[5]....
        /*00e0*/ 	.word	0x000059e0


	//   ....[6]....
        /*00e4*/ 	.word	0x00005a70


	//   ....[7]....
        /*00e8*/ 	.word	0x00005ae0


	//   ....[8]....
        /*00ec*/ 	.word	0x00005b10


	//   ....[9]....
        /*00f0*/ 	.word	0x00005b50


	//   ....[10]....
        /*00f4*/ 	.word	0x000063f0


	//   ....[11]....
        /*00f8*/ 	.word	0x00006420


	//   ....[12]....
        /*00fc*/ 	.word	0x00006440


	//   ....[13]....
        /*0100*/ 	.word	0x00006460


	//   ....[14]....
        /*0104*/ 	.word	0x00006480


	//   ....[15]....
        /*0108*/ 	.word	0x00007500


	//   ....[16]....
        /*010c*/ 	.word	0x00007520


	//   ....[17]....
        /*0110*/ 	.word	0x00007540


	//   ....[18]....
        /*0114*/ 	.word	0x00007560


	//   ....[19]....
        /*0118*/ 	.word	0x00007580


	//   ....[20]....
        /*011c*/ 	.word	0x000075b0


	//   ....[21]....
        /*0120*/ 	.word	0x00007640


	//   ....[22]....
        /*0124*/ 	.word	0x000076b0


	//   ....[23]....
        /*0128*/ 	.word	0x000076e0


	//   ....[24]....
        /*012c*/ 	.word	0x00007720


	//   ....[25]....
        /*0130*/ 	.word	0x00007f70


	//   ....[26]....
        /*0134*/ 	.word	0x00007fa0


	//   ....[27]....
        /*0138*/ 	.word	0x00007fc0


	//   ....[28]....
        /*013c*/ 	.word	0x00007fe0


	//   ....[29]....
        /*0140*/ 	.word	0x00008000


	//   ....[30]....
        /*0144*/ 	.word	0x0000c6d0


	//   ....[31]....
        /*0148*/ 	.word	0x0000c750


	//   ....[32]....
        /*014c*/ 	.word	0x0000c790


	//   ....[33]....
        /*0150*/ 	.word	0x0000c7b0


	//   ....[34]....
        /*0154*/ 	.word	0x0000c7d0


	//   ....[35]....
        /*0158*/ 	.word	0x0000c8c0


	//   ....[36]....
        /*015c*/ 	.word	0x0000c8e0


	//   ....[37]....
        /*0160*/ 	.word	0x0000cb30


	//   ....[38]....
        /*0164*/ 	.word	0x0000cba0


	//----- nvinfo : EIATTR_VRC_CTA_INIT_COUNT
	.align		4
.L_2485:
        /*0168*/ 	.byte	0x02, 0x4a
	.zero		1
	.zero		1


	//----- nvinfo : EIATTR_EXIT_INSTR_OFFSETS
	.align		4
        /*016c*/ 	.byte	0x04, 0x1c
        /*016e*/ 	.short	(.L_2487 - .L_2486)


	//   ....[0]....
.L_2486:
        /*0170*/ 	.word	0x0000c970


	//   ....[1]....
        /*0174*/ 	.word	0x0000c9d0


	//   ....[2]....
        /*0178*/ 	.word	0x0000cae0


	//----- nvinfo : EIATTR_MAX_THREADS
	.align		4
.L_2487:
        /*017c*/ 	.byte	0x04, 0x05
        /*017e*/ 	.short	(.L_2489 - .L_2488)
.L_2488:
        /*0180*/ 	.word	0x00000080
        /*0184*/ 	.word	0x00000001
        /*0188*/ 	.word	0x00000001


	//----- nvinfo : EIATTR_CRS_STACK_SIZE
	.align		4
.L_2489:
        /*018c*/ 	.byte	0x04, 0x1e
        /*018e*/ 	.short	(.L_2491 - .L_2490)
.L_2490:
        /*0190*/ 	.word	0x00000000


	//----- nvinfo : EIATTR_CBANK_PARAM_SIZE
	.align		4
.L_2491:
        /*0194*/ 	.byte	0x03, 0x19
        /*0196*/ 	.short	0x0088


	//----- nvinfo : EIATTR_PARAM_CBANK
	.align		4
        /*0198*/ 	.byte	0x04, 0x0a
        /*019a*/ 	.short	(.L_2493 - .L_2492)
	.align		4
.L_2492:
        /*019c*/ 	.word	index@(.nv.constant0._ZN18transformer_engine13normalization21ln_fwd_general_kernelINS0_13Kernel_traitsI6__halfS3_13__nv_fp8_e4m3fjLj2048ELj1ELj4ELj1ELj16ENS0_18Kernel_traits_baseILj2048ES3_S3_S4_fjLj128EEEEEEEvNS0_19ForwardKernelParamsE)
        /*01a0*/ 	.short	0x0380
        /*01a2*/ 	.short	0x0088


	//----- nvinfo : EIATTR_SW_WAR
	.align		4
.L_2493:
        /*01a4*/ 	.byte	0x04, 0x36
        /*01a6*/ 	.short	(.L_2495 - .L_2494)
.L_2494:
        /*01a8*/ 	.word	0x00000008
.L_2495:


//--------------------- .nv.info._ZN18transformer_engine13normalization21ln_fwd_general_kernelINS0_13Kernel_traitsI6__halfS3_13__nv_fp8_e4m3fjLj1024ELj1ELj4ELj1ELj16ENS0_18Kernel_traits_baseILj1024ES3_S3_S4_fjLj128EEEEEEEvNS0_19ForwardKernelParamsE --------------------------
	.section	.nv.info._ZN18transformer_engine13normalization21ln_fwd_general_kernelINS0_13Kernel_traitsI6__halfS3_13__nv_fp8_e4m3fjLj1024ELj1ELj4ELj1ELj16ENS0_18Kernel_traits_baseILj1024ES3_S3_S4_fjLj128EEEEEEEvNS0_19ForwardKernelParamsE,"",@"SHT_CUDA_INFO"
	.sectionflags	@""
	.align	4


	//----- nvinfo : EIATTR_CUDA_API_VERSION
	.align		4
        /*0000*/ 	.byte	0x04, 0x37
        /*0002*/ 	.short	(.L_2497 - .L_2496)
.L_2496:
        /*0004*/ 	.word	0x00000082


	//----- nvinfo : EIATTR_KPARAM_INFO
	.align		4
.L_2497:
        /*0008*/ 	.byte	0x04, 0x17
        /*000a*/ 	.short	(.L_2499 - .L_2498)
.L_2498:
        /*000c*/ 	.word	0x00000000
        /*0010*/ 	.short	0x0000
        /*0012*/ 	.short	0x0000
        /*0014*/ 	.byte	0x00, 0xf0, 0x21, 0x02


	//----- nvinfo : EIATTR_SPARSE_MMA_MASK
	.align		4
.L_2499:
        /*0018*/ 	.byte	0x03, 0x50
        /*001a*/ 	.short	0x0000


	//----- nvinfo : EIATTR_MAXREG_COUNT
	.align		4
        /*001c*/ 	.byte	0x03, 0x1b
        /*001e*/ 	.short	0x00ff


	//----- nvinfo : EIATTR_NUM_BARRIERS
	.align		4
        /*0020*/ 	.byte	0x02, 0x4c
        /*0022*/ 	.byte	0x01
	.zero		1


	//----- nvinfo : EIATTR_MERCURY_ISA_VERSION
	.align		4
        /*0024*/ 	.byte	0x03, 0x5f
        /*0026*/ 	.short	0x0101


	//----- nvinfo : EIATTR_COOP_GROUP_MASK_REGIDS
	.align		4
        /*0028*/ 	.byte	0x04, 0x29
        /*002a*/ 	.short	(.L_2501 - .L_2500)


	//   ....[0]....
.L_2500:
        /*002c*/ 	.word	0xffffffff


	//   ....[1]....
        /*0030*/ 	.word	0xffffffff


	//   ....[2]....
        /*0034*/ 	.word	0xffffffff


	//   ....[3]....
        /*0038*/ 	.word	0xffffffff


	//   ....[4]....
        /*003c*/ 	.word	0xffffffff


	//   ....[5]....
        /*0040*/ 	.word	0xffffffff


	//   ....[6]....
        /*0044*/ 	.word	0xffffffff


	//   ....[7]....
        /*0048*/ 	.word	0xffffffff


	//   ....[8]....
        /*004c*/ 	.word	0xffffffff


	//   ....[9]....
        /*0050*/ 	.word	0xffffffff


	//   ....[10]....
        /*0054*/ 	.word	0xffffffff


	//   ....[11]....
        /*0058*/ 	.word	0xffffffff


	//   ....[12]....
        /*005c*/ 	.word	0xffffffff


	//   ....[13]....
        /*0060*/ 	.word	0xffffffff


	//   ....[14]....
        /*0064*/ 	.word	0xffffffff


	//   ....[15]....
        /*0068*/ 	.word	0xffffffff


	//   ....[16]....
        /*006c*/ 	.word	0xffffffff


	//   ....[17]....
        /*0070*/ 	.word	0xffffffff


	//   ....[18]....
        /*0074*/ 	.word	0xffffffff


	//   ....[19]....
        /*0078*/ 	.word	0xffffffff


	//   ....[20]....
        /*007c*/ 	.word	0xffffffff


	//   ....[21]....
        /*0080*/ 	.word	0xffffffff


	//   ....[22]....
        /*0084*/ 	.word	0xffffffff


	//   ....[23]....
        /*0088*/ 	.word	0xffffffff


	//   ....[24]....
        /*008c*/ 	.word	0xffffffff


	//   ....[25]....
        /*0090*/ 	.word	0xffffffff


	//   ....[26]....
        /*0094*/ 	.word	0xffffffff


	//   ....[27]....
        /*0098*/ 	.word	0xffffffff


	//   ....[28]....
        /*009c*/ 	.word	0xffffffff


	//   ....[29]....
        /*00a0*/ 	.word	0xffffffff


	//   ....[30]....
        /*00a4*/ 	.word	0xffffffff


	//   ....[31]....
        /*00a8*/ 	.word	0xffffffff


	//   ....[32]....
        /*00ac*/ 	.word	0xffffffff


	//   ....[33]....
        /*00b0*/ 	.word	0xffffffff


	//   ....[34]....
        /*00b4*/ 	.word	0xffffffff


	//   ....[35]....
        /*00b8*/ 	.word	0xffffffff


	//   ....[36]....
        /*00bc*/ 	.word	0xffffffff


	//   ....[37]....
        /*00c0*/ 	.word	0x05000004


	//   ....[38]....
        /*00c4*/ 	.word	0x05000004


	//----- nvinfo : EIATTR_COOP_GROUP_INSTR_OFFSETS
	.align		4
.L_2501:
        /*00c8*/ 	.byte	0x04, 0x28
        /*00ca*/ 	.short	(.L_2503 - .L_2502)


	//   ....[0]....
.L_2502:
        /*00cc*/ 	.word	0x00002f40


	//   ....[1]....
        /*00d0*/ 	.word	0x00002f60


	//   ....[2]....
        /*00d4*/ 	.word	0x00002f80


	//   ....[3]....
        /*00d8*/ 	.word	0x00002fa0


	//   ....[4]....
        /*00dc*/ 	.word	0x00002fc0


	//   ....[5]....
        /*00e0*/ 	.word	0x00002ff0


	//   ....[6]....
        /*00e4*/ 	.word	0x00003060


	//   ....[7]....
        /*00e8*/ 	.word	0x00003090


	//   ....[8]....
        /*00ec*/ 	.word	0x000030c0


	//   ....[9]....
        /*00f0*/ 	.word	0x00003100


	//   ....[10]....
        /*00f4*/ 	.word	0x00003940


	//   ....[11]....
        /*00f8*/ 	.word	0x00003970


	//   ....[12]....
        /*00fc*/ 	.word	0x00003990


	//   ....[13]....
        /*0100*/ 	.word	0x000039b0


	//   ....[14]....
        /*0104*/ 	.word	0x000039d0


	//   ....[15]....
        /*0108*/ 	.word	0x00004250


	//   ....[16]....
        /*010c*/ 	.word	0x00004270


	//   ....[17]....
        /*0110*/ 	.word	0x00004290


	//   ....[18]....
        /*0114*/ 	.word	0x000042b0


	//   ....[19]....
        /*0118*/ 	.word	0x000042d0


	//   ....[20]....
        /*011c*/ 	.word	0x00004300


	//   ....[21]....
        /*0120*/ 	.word	0x00004370


	//   ....[22]....
        /*0124*/ 	.word	0x000043a0


	//   ....[23]....
        /*0128*/ 	.word	0x000043d0


	//   ....[24]....
        /*012c*/ 	.word	0x00004400


	//   ....[25]....
        /*0130*/ 	.word	0x00004c00


	//   ....[26]....
        /*0134*/ 	.word	0x00004c30


	//   ....[27]....
        /*0138*/ 	.word	0x00004c50


	//   ....[28]....
        /*013c*/ 	.word	0x00004c70


	//   ....[29]....
        /*0140*/ 	.word	0x00004c90


	//   ....[30]....
        /*0144*/ 	.word	0x000070e0


	//   ....[31]....
        /*0148*/ 	.word	0x00007160


	//   ....[32]....
        /*014c*/ 	.word	0x000071a0


	//   ....[33]....
        /*0150*/ 	.word	0x000071c0


	//   ....[34]....
        /*0154*/ 	.word	0x000071e0


	//   ....[35]....
        /*0158*/ 	.word	0x000072d0


	//   ....[36]....
        /*015c*/ 	.word	0x000072f0


	//   ....[37]....
        /*0160*/ 	.word	0x00007520


	//   ....[38]....
        /*0164*/ 	.word	0x00007590


	//----- nvinfo : EIATTR_VRC_CTA_INIT_COUNT
	.align		4
.L_2503:
        /*0168*/ 	.byte	0x02, 0x4a
	.zero		1
	.zero		1


	//----- nvinfo : EIATTR_EXIT_INSTR_OFFSETS
	.align		4
        /*016c*/ 	.byte	0x04, 0x1c
        /*016e*/ 	.short	(.L_2505 - .L_2504)


	//   ....[0]....
.L_2504:
        /*0170*/ 	.word	0x00007380


	//   ....[1]....
        /*0174*/ 	.word	0x000073d0


	//   ....[2]....
        /*0178*/ 	.word	0x000074d0


	//----- nvinfo : EIATTR_MAX_THREADS
	.align		4
.L_2505:
        /*017c*/ 	.byte	0x04, 0x05
        /*017e*/ 	.short	(.L_2507 - .L_2506)
.L_2506:
        /*0180*/ 	.word	0x00000080
        /*0184*/ 	.word	0x00000001
        /*0188*/ 	.word	0x00000001


	//----- nvinfo : EIATTR_CRS_STACK_SIZE
	.align		4
.L_2507:
        /*018c*/ 	.byte	0x04, 0x1e
        /*018e*/ 	.short	(.L_2509 - .L_2508)
.L_2508:
        /*0190*/ 	.word	0x00000000


	//----- nvinfo : EIATTR_CBANK_PARAM_SIZE
	.align		4
.L_2509:
        /*0194*/ 	.byte	0x03, 0x19
        /*0196*/ 	.short	0x0088


	//----- nvinfo : EIATTR_PARAM_CBANK
	.align		4
        /*0198*/ 	.byte	0x04, 0x0a
        /*019a*/ 	.short	(.L_2511 - .L_2510)
	.align		4
.L_2510:
        /*019c*/ 	.word	index@(.nv.constant0._ZN18transformer_engine13normalization21ln_fwd_general_kernelINS0_13Kernel_traitsI6__halfS3_13__nv_fp8_e4m3fjLj1024ELj1ELj4ELj1ELj16ENS0_18Kernel_traits_baseILj1024ES3_S3_S4_fjLj128EEEEEEEvNS0_19ForwardKernelParamsE)
        /*01a0*/ 	.short	0x0380
        /*01a2*/ 	.short	0x0088


	//----- nvinfo : EIATTR_SW_WAR
	.align		4
.L_2511:
        /*01a4*/ 	.byte	0x04, 0x36
        /*01a6*/ 	.short	(.L_2513 - .L_2512)
.L_2512:
        /*01a8*/ 	.word	0x00000008
.L_2513:


//--------------------- .nv.info._ZN18transformer_engine13normalization21ln_fwd_general_kernelINS0_13Kernel_traitsI6__halfS3_13__nv_fp8_e4m3fjLj512ELj1ELj4ELj1ELj16ENS0_18Kernel_traits_baseILj512ES3_S3_S4_fjLj128EEEEEEEvNS0_19ForwardKernelParamsE --------------------------
	.section	.nv.info._ZN18transformer_engine13normalization21ln_fwd_general_kernelINS0_13Kernel_traitsI6__halfS3_13__nv_fp8_e4m3fjLj512ELj1ELj4ELj1ELj16ENS0_18Kernel_traits_baseILj512ES3_S3_S4_fjLj128EEEEEEEvNS0_19ForwardKernelParamsE,"",@"SHT_CUDA_INFO"
	.sectionflags	@""
	.align	4


	//----- nvinfo : EIATTR_CUDA_API_VERSION
	.align		4
        /*0000*/ 	.byte	0x04, 0x37
        /*0002*/ 	.short	(.L_2515 - .L_2514)
.L_2514:
        /*0004*/ 	.word	0x00000082


	//----- nvinfo : EIATTR_KPARAM_INFO
	.align		4
.L_2515:
        /*0008*/ 	.byte	0x04, 0x17
        /*000a*/ 	.short	(.L_2517 - .L_2516)
.L_2516:
        /*000c*/ 	.word	0x00000000
        /*0010*/ 	.short	0x0000
        /*0012*/ 	.short	0x0000
        /*0014*/ 	.byte	0x00, 0xf0, 0x21, 0x02


	//----- nvinfo : EIATTR_SPARSE_MMA_MASK
	.align		4
.L_2517:
        /*0018*/ 	.byte	0x03, 0x50
        /*001a*/ 	.short	0x0000


	//----- nvinfo : EIATTR_MAXREG_COUNT
	.align		4
        /*001c*/ 	.byte	0x03, 0x1b
        /*001e*/ 	.short	0x00ff


	//----- nvinfo : EIATTR_NUM_BARRIERS
	.align		4
        /*0020*/ 	.byte	0x02, 0x4c
        /*0022*/ 	.byte	0x01
	.zero		1


	//----- nvinfo : EIATTR_MERCURY_ISA_VERSION
	.align		4
        /*0024*/ 	.byte	0x03, 0x5f
        /*0026*/ 	.short	0x0101


	//----- nvinfo : EIATTR_COOP_GROUP_MASK_REGIDS
	.align		4
        /*0028*/ 	.byte	0x04, 0x29
        /*002a*/ 	.short	(.L_2519 - .L_2518)


	//   ....[0]....
.L_2518:
        /*002c*/ 	.word	0xffffffff


	//   ....[1]....
        /*0030*/ 	.word	0xffffffff


	//   ....[2]....
        /*0034*/ 	.word	0xffffffff


	//   ....[3]....
        /*0038*/ 	.word	0xffffffff


	//   ....[4]....
        /*003c*/ 	.word	0xffffffff


	//   ....[5]....
        /*0040*/ 	.word	0xffffffff


	//   ....[6]....
        /*0044*/ 	.word	0xffffffff


	//   ....[7]....
        /*0048*/ 	.word	0xffffffff


	//   ....[8]....
        /*004c*/ 	.word	0xffffffff


	//   ....[9]....
        /*0050*/ 	.word	0xffffffff


	//   ....[10]....
        /*0054*/ 	.word	0xffffffff


	//   ....[11]....
        /*0058*/ 	.word	0xffffffff


	//   ....[12]....
        /*005c*/ 	.word	0xffffffff


	//   ....[13]....
        /*0060*/ 	.word	0xffffffff


	//   ....[14]....
        /*0064*/ 	.word	0xffffffff


	//   ....[15]....
        /*0068*/ 	.word	0xffffffff


	//   ....[16]....
        /*006c*/ 	.word	0xffffffff


	//   ....[17]....
        /*0070*/ 	.word	0xffffffff


	//   ....[18]....
        /*0074*/ 	.word	0xffffffff


	//   ....[19]....
        /*0078*/ 	.word	0xffffffff


	//   ....[20]....
        /*007c*/ 	.word	0xffffffff


	//   ....[21]....
        /*0080*/ 	.word	0xffffffff


	//   ....[22]....
        /*0084*/ 	.word	0xffffffff


	//   ....[23]....
        /*0088*/ 	.word	0xffffffff


	//   ....[24]....
        /*008c*/ 	.word	0xffffffff


	//   ....[25]....
        /*0090*/ 	.word	0xffffffff


	//   ....[26]....
        /*0094*/ 	.word	0xffffffff


	//   ....[27]....
        /*0098*/ 	.word	0xffffffff


	//   ....[28]....
        /*009c*/ 	.word	0xffffffff


	//   ....[29]....
        /*00a0*/ 	.word	0xffffffff


	//   ....[30]....
        /*00a4*/ 	.word	0xffffffff


	//   ....[31]....
        /*00a8*/ 	.word	0xffffffff


	//   ....[32]....
        /*00ac*/ 	.word	0xffffffff


	//   ....[33]....
        /*00b0*/ 	.word	0xffffffff


	//   ....[34]....
        /*00b4*/ 	.word	0xffffffff


	//   ....[35]....
        /*00b8*/ 	.word	0xffffffff


	//   ....[36]....
        /*00bc*/ 	.word	0xffffffff


	//   ....[37]....
        /*00c0*/ 	.word	0x05000004


	//   ....[38]....
        /*00c4*/ 	.word	0x05000004


	//----- nvinfo : EIATTR_COOP_GROUP_INSTR_OFFSETS
	.align		4
.L_2519:
        /*00c8*/ 	.byte	0x04, 0x28
        /*00ca*/ 	.short	(.L_2521 - .L_2520)


	//   ....[0]....
.L_2520:
        /*00cc*/ 	.word	0x00001b70


	//   ....[1]....
        /*00d0*/ 	.word	0x00001b90


	//   ....[2]....
        /*00d4*/ 	.word	0x00001bb0


	//   ....[3]....
        /*00d8*/ 	.word	0x00001bd0


	//   ....[4]....
        /*00dc*/ 	.word	0x00001bf0


	//   ....[5]....
        /*00e0*/ 	.word	0x00001c20


	//   ....[6]....
        /*00e4*/ 	.word	0x00001cc0


	//   ....[7]....
        /*00e8*/ 	.word	0x00001d00


	//   ....[8]....
        /*00ec*/ 	.word	0x00001d30


	//   ....[9]....
        /*00f0*/ 	.word	0x00001d70


	//   ....[10]....
        /*00f4*/ 	.word	0x000025d0


	//   ....[11]....
        /*00f8*/ 	.word	0x00002600


	//   ....[12]....
        /*00fc*/ 	.word	0x00002620


	//   ....[13]....
        /*0100*/ 	.word	0x00002640


	//   ....[14]....
        /*0104*/ 	.word	0x00002660


	//   ....[15]....
        /*0108*/ 	.word	0x00002a00


	//   ....[16]....
        /*010c*/ 	.word	0x00002a20


	//   ....[17]....
        /*0110*/ 	.word	0x00002a40


	//   ....[18]....
        /*0114*/ 	.word	0x00002a60


	//   ....[19]....
        /*0118*/ 	.word	0x00002a80


	//   ....[20]....
        /*011c*/ 	.word	0x00002ab0


	//   ....[21]....
        /*0120*/ 	.word	0x00002b50


	//   ....[22]....
        /*0124*/ 	.word	0x00002b90


	//   ....[23]....
        /*0128*/ 	.word	0x00002bc0


	//   ....[24]....
        /*012c*/ 	.word	0x00002c00


	//   ....[25]....
        /*0130*/ 	.word	0x00003400


	//   ....[26]....
        /*0134*/ 	.word	0x00003430


	//   ....[27]....
        /*0138*/ 	.word	0x00003450


	//   ....[28]....
        /*013c*/ 	.word	0x00003470


	//   ....[29]....
        /*0140*/ 	.word	0x00003490


	//   ....[30]....
        /*0144*/ 	.word	0x000045d0


	//   ....[31]....
        /*0148*/ 	.word	0x00004650


	//   ....[32]....
        /*014c*/ 	.word	0x00004680


	//   ....[33]....
        /*0150*/ 	.word	0x000046b0


	//   ....[34]....
        /*0154*/ 	.word	0x000046d0


	//   ....[35]....
        /*0158*/ 	.word	0x000047c0


	//   ....[36]....
        /*015c*/ 	.word	0x000047e0


	//   ....[37]....
        /*0160*/ 	.word	0x00004a10


	//   ....[38]....
        /*0164*/ 	.word	0x00004a80


	//----- nvinfo : EIATTR_VRC_CTA_INIT_COUNT
	.align		4
.L_2521:
        /*0168*/ 	.byte	0x02, 0x4a
	.zero		1
	.zero		1


	//----- nvinfo : EIATTR_EXIT_INSTR_OFFSETS
	.align		4
        /*016c*/ 	.byte	0x04, 0x1c
        /*016e*/ 	.short	(.L_2523 - .L_2522)


	//   ....[0]....
.L_2522:
        /*0170*/ 	.word	0x00004870


	//   ....[1]....
        /*0174*/ 	.word	0x000048c0


	//   ....[2]....
        /*0178*/ 	.word	0x000049c0


	//----- nvinfo : EIATTR_MAX_THREADS
	.align		4
.L_2523:
        /*017c*/ 	.byte	0x04, 0x05
        /*017e*/ 	.short	(.L_2525 - .L_2524)
.L_2524:
        /*0180*/ 	.word	0x00000080
        /*0184*/ 	.word	0x00000001
        /*0188*/ 	.word	0x00000001


	//----- nvinfo : EIATTR_CRS_STACK_SIZE
	.align		4
.L_2525:
        /*018c*/ 	.byte	0x04, 0x1e
        /*018e*/ 	.short	(.L_2527 - .L_2526)
.L_2526:
        /*0190*/ 	.word	0x00000000


	//----- nvinfo : EIATTR_CBANK_PARAM_SIZE
	.align		4
.L_2527:
        /*0194*/ 	.byte	0x03, 0x19
        /*0196*/ 	.short	0x0088


	//----- nvinfo : EIATTR_PARAM_CBANK
	.align		4
        /*0198*/ 	.byte	0x04, 0x0a
        /*019a*/ 	.short	(.L_2529 - .L_2528)
	.align		4
.L_2528:
        /*019c*/ 	.word	index@(.nv.constant0._ZN18transformer_engine13normalization21ln_fwd_general_kernelINS0_13Kernel_traitsI6__halfS3_13__nv_fp8_e4m3fjLj512ELj1ELj4ELj1ELj16ENS0_18Kernel_traits_baseILj512ES3_S3_S4_fjLj128EEEEEEEvNS0_19ForwardKernelParamsE)
        /*01a0*/ 	.short	0x0380
        /*01a2*/ 	.short	0x0088


	//----- nvinfo : EIATTR_SW_WAR
	.align		4
.L_2529:
        /*01a4*/ 	.byte	0x04, 0x36
        /*01a6*/ 	.short	(.L_2531 - .L_2530)
.L_2530:
        /*01a8*/ 	.word	0x00000008
.L_2531:


//--------------------- .nv.info._ZN18transformer_engine13normalization21ln_fwd_general_kernelINS0_13Kernel_traitsI6__halfS3_13__nv_fp8_e4m3fjLj128ELj1ELj4ELj1ELj8ENS0_18Kernel_traits_baseILj128ES3_S3_S4_fjLj128EEEEEEEvNS0_19ForwardKernelParamsE --------------------------
	.section	.nv.info._ZN18transformer_engine13normalization21ln_fwd_general_kernelINS0_13Kernel_traitsI6__halfS3_13__nv_fp8_e4m3fjLj128ELj1ELj4ELj1ELj8ENS0_18Kernel_traits_baseILj128ES3_S3_S4_fjLj128EEEEEEEvNS0_19ForwardKernelParamsE,"",@"SHT_CUDA_INFO"
	.sectionflags	@""
	.align	4


	//----- nvinfo : EIATTR_CUDA_API_VERSION
	.align		4
        /*0000*/ 	.byte	0x04, 0x37
        /*0002*/ 	.short	(.L_2533 - .L_2532)
.L_2532:
        /*0004*/ 	.word	0x00000082


	//----- nvinfo : EIATTR_KPARAM_INFO
	.align		4
.L_2533:
        /*0008*/ 	.byte	0x04, 0x17
        /*000a*/ 	.short	(.L_2535 - .L_2534)
.L_2534:
        /*000c*/ 	.word	0x00000000
        /*0010*/ 	.short	0x0000
        /*0012*/ 	.short	0x0000
        /*0014*/ 	.byte	0x00, 0xf0, 0x21, 0x02


	//----- nvinfo : EIATTR_SPARSE_MMA_MASK
	.align		4
.L_2535:
        /*0018*/ 	.byte	0x03, 0x50
        /*001a*/ 	.short	0x0000


	//----- nvinfo : EIATTR_MAXREG_COUNT
	.align		4
        /*001c*/ 	.byte	0x03, 0x1b
        /*001e*/ 	.short	0x00ff


	//----- nvinfo : EIATTR_NUM_BARRIERS
	.align		4
        /*0020*/ 	.byte	0x02, 0x4c
        /*0022*/ 	.byte	0x01
	.zero		1


	//----- nvinfo : EIATTR_MERCURY_ISA_VERSION
	.align		4
        /*0024*/ 	.byte	0x03, 0x5f
        /*0026*/ 	.short	0x0101


	//----- nvinfo : EIATTR_COOP_GROUP_MASK_REGIDS
	.align		4
        /*0028*/ 	.byte	0x04, 0x29
        /*002a*/ 	.short	(.L_2537 - .L_2536)


	//   ....[0]....
.L_2536:
        /*002c*/ 	.word	0xffffffff


	//   ....[1]....
        /*0030*/ 	.word	0xffffffff


	//   ....[2]....
        /*0034*/ 	.word	0xffffffff


	//   ....[3]....
        /*0038*/ 	.word	0xffffffff


	//   ....[4]....
        /*003c*/ 	.word	0xffffffff


	//   ....[5]....
        /*0040*/ 	.word	0xffffffff


	//   ....[6]....
        /*0044*/ 	.word	0xffffffff


	//   ....[7]....
        /*0048*/ 	.word	0xffffffff


	//   ....[8]....
        /*004c*/ 	.word	0xffffffff


	//   ....[9]....
        /*0050*/ 	.word	0xffffffff


	//   ....[10]....
        /*0054*/ 	.word	0xffffffff


	//   ....[11]....
        /*0058*/ 	.word	0xffffffff


	//   ....[12]....
        /*005c*/ 	.word	0xffffffff


	//   ....[13]....
        /*0060*/ 	.word	0xffffffff


	//   ....[14]....
        /*0064*/ 	.word	0xffffffff


	//   ....[15]....
        /*0068*/ 	.word	0xffffffff


	//   ....[16]....
        /*006c*/ 	.word	0xffffffff


	//   ....[17]....
        /*0070*/ 	.word	0xffffffff


	//   ....[18]....
        /*0074*/ 	.word	0xffffffff


	//   ....[19]....
        /*0078*/ 	.word	0xffffffff


	//   ....[20]....
        /*007c*/ 	.word	0xffffffff


	//   ....[21]....
        /*0080*/ 	.word	0xffffffff


	//   ....[22]....
        /*0084*/ 	.word	0xffffffff


	//   ....[23]....
        /*0088*/ 	.word	0xffffffff


	//   ....[24]....
        /*008c*/ 	.word	0xffffffff


	//   ....[25]....
        /*0090*/ 	.word	0xffffffff


	//   ....[26]....
        /*0094*/ 	.word	0xffffffff


	//   ....[27]....
        /*0098*/ 	.word	0xffffffff


	//   ....[28]....
        /*009c*/ 	.word	0xffffffff


	//   ....[29]....
        /*00a0*/ 	.word	0xffffffff


	//   ....[30]....
        /*00a4*/ 	.word	0xffffffff


	//   ....[31]....
        /*00a8*/ 	.word	0xffffffff


	//   ....[32]....
        /*00ac*/ 	.word	0xffffffff


	//   ....[33]....
        /*00b0*/ 	.word	0xffffffff


	//   ....[34]....
        /*00b4*/ 	.word	0xffffffff


	//   ....[35]....
        /*00b8*/ 	.word	0xffffffff


	//   ....[36]....
        /*00bc*/ 	.word	0xffffffff


	//   ....[37]....
        /*00c0*/ 	.word	0x05000004


	//   ....[38]....
        /*00c4*/ 	.word	0x05000004


	//----- nvinfo : EIATTR_COOP_GROUP_INSTR_OFFSETS
	.align		4
.L_2537:
        /*00c8*/ 	.byte	0x04, 0x28
        /*00ca*/ 	.short	(.L_2539 - .L_2538)


	//   ....[0]....
.L_2538:
        /*00cc*/ 	.word	0x00000d00


	//   ....[1]....
        /*00d0*/ 	.word	0x00000db0


	//   ....[2]....
        /*00d4*/ 	.word	0x00000de0


	//   ....[3]....
        /*00d8*/ 	.word	0x00000e20


	//   ....[4]....
        /*00dc*/ 	.word	0x00000e50


	//   ....[5]....
        /*00e0*/ 	.word	0x00001660


	//   ....[6]....
        /*00e4*/ 	.word	0x00001690


	//   ....[7]....
        /*00e8*/ 	.word	0x000016b0


	//   ....[8]....
        /*00ec*/ 	.word	0x000016d0


	//   ....[9]....
        /*00f0*/ 	.word	0x000016f0


	//   ....[10]....
        /*00f4*/ 	.word	0x00001720


	//   ....[11]....
        /*00f8*/ 	.word	0x00001740


	//   ....[12]....
        /*00fc*/ 	.word	0x00001760


	//   ....[13]....
        /*0100*/ 	.word	0x00001780


	//   ....[14]....
        /*0104*/ 	.word	0x000017a0


	//   ....[15]....
        /*0108*/ 	.word	0x000018e0


	//   ....[16]....
        /*010c*/ 	.word	0x00001900


	//   ....[17]....
        /*0110*/ 	.word	0x00001920


	//   ....[18]....
        /*0114*/ 	.word	0x00001940


	//   ....[19]....
        /*0118*/ 	.word	0x00001960


	//   ....[20]....
        /*011c*/ 	.word	0x00001990


	//   ....[21]....
        /*0120*/ 	.word	0x00001a40


	//   ....[22]....
        /*0124*/ 	.word	0x00001a70


	//   ....[23]....
        /*0128*/ 	.word	0x00001ab0


	//   ....[24]....
        /*012c*/ 	.word	0x00001ae0


	//   ....[25]....
        /*0130*/ 	.word	0x000022a0


	//   ....[26]....
        /*0134*/ 	.word	0x000022d0


	//   ....[27]....
        /*0138*/ 	.word	0x000022f0


	//   ....[28]....
        /*013c*/ 	.word	0x00002310


	//   ....[29]....
        /*0140*/ 	.word	0x00002330


	//   ....[30]....
        /*0144*/ 	.word	0x00002870


	//   ....[31]....
        /*0148*/ 	.word	0x000028d0


	//   ....[32]....
        /*014c*/ 	.word	0x00002910


	//   ....[33]....
        /*0150*/ 	.word	0x00002930


	//   ....[34]....
        /*0154*/ 	.word	0x00002950


	//   ....[35]....
        /*0158*/ 	.word	0x00002a40


	//   ....[36]....
        /*015c*/ 	.word	0x00002a60


	//   ....[37]....
        /*0160*/ 	.word	0x00002c90


	//   ....[38]....
        /*0164*/ 	.word	0x00002d00


	//----- nvinfo : EIATTR_VRC_CTA_INIT_COUNT
	.align		4
.L_2539:
        /*0168*/ 	.byte	0x02, 0x4a
	.zero		1
	.zero		1


	//----- nvinfo : EIATTR_EXIT_INSTR_OFFSETS
	.align		4
        /*016c*/ 	.byte	0x04, 0x1c
        /*016e*/ 	.short	(.L_2541 - .L_2540)


	//   ....[0]....
.L_2540:
        /*0170*/ 	.word	0x00002af0


	//   ....[1]....
        /*0174*/ 	.word	0x00002b40


	//   ....[2]....
        /*0178*/ 	.word	0x00002c40


	//----- nvinfo : EIATTR_MAX_THREADS
	.align		4
.L_2541:
        /*017c*/ 	.byte	0x04, 0x05
        /*017e*/ 	.short	(.L_2543 - .L_2542)
.L_2542:
        /*0180*/ 	.word	0x00000080
        /*0184*/ 	.word	0x00000001
        /*0188*/ 	.word	0x00000001


	//----- nvinfo : EIATTR_CRS_STACK_SIZE
	.align		4
.L_2543:
        /*018c*/ 	.byte	0x04, 0x1e
        /*018e*/ 	.short	(.L_2545 - .L_2544)
.L_2544:
        /*0190*/ 	.word	0x00000000


	//----- nvinfo : EIATTR_CBANK_PARAM_SIZE
	.align		4
.L_2545:
        /*0194*/ 	.byte	0x03, 0x19
        /*0196*/ 	.short	0x0088


	//----- nvinfo : EIATTR_PARAM_CBANK
	.align		4
        /*0198*/ 	.byte	0x04, 0x0a
        /*019a*/ 	.short	(.L_2547 - .L_2546)
	.align		4
.L_2546:
        /*019c*/ 	.word	index@(.nv.constant0._ZN18transformer_engine13normalization21ln_fwd_general_kernelINS0_13Kernel_traitsI6__halfS3_13__nv_fp8_e4m3fjLj128ELj1ELj4ELj1ELj8ENS0_18Kernel_traits_baseILj128ES3_S3_S4_fjLj128EEEEEEEvNS0_19ForwardKernelParamsE)
        /*01a0*/ 	.short	0x0380
        /*01a2*/ 	.short	0x0088


	//----- nvinfo : EIATTR_SW_WAR
	.align		4
.L_2547:
        /*01a4*/ 	.byte	0x04, 0x36
        /*01a6*/ 	.short	(.L_2549 - .L_2548)
.L_2548:
        /*01a8*/ 	.word	0x00000008
.L_2549:


//--------------------- .nv.info._ZN18transformer_engine13normalization21ln_fwd_general_kernelINS0_13Kernel_traitsI13__nv_bfloat16S3_13__nv_fp8_e4m3fjLj8192ELj1ELj1ELj4ELj16ENS0_18Kernel_traits_baseILj8192ES3_S3_S4_fjLj128EEEEEEEvNS0_19ForwardKernelParamsE --------------------------
	.section	.nv.info._ZN18transformer_engine13normalization21ln_fwd_general_kernelINS0_13Kernel_traitsI13__nv_bfloat16S3_13__nv_fp8_e4m3fjLj8192ELj1ELj1ELj4ELj16ENS0_18Kernel_traits_baseILj8192ES3_S3_S4_fjLj128EEEEEEEvNS0_19ForwardKernelParamsE,"",@"SHT_CUDA_INFO"
	.sectionflags	@""
	.align	4


	//----- nvinfo : EIATTR_CUDA_API_VERSION
	.align		4
        /*0000*/ 	.byte	0x04, 0x37
        /*0002*/ 	.short	(.L_2551 - .L_2550)
.L_2550:
        /*0004*/ 	.word	0x00000082


	//----- nvinfo : EIATTR_KPARAM_INFO
	.align		4
.L_2551:
        /*0008*/ 	.byte	0x04, 0x17
        /*000a*/ 	.short	(.L_2553 - .L_2552)
.L_2552:
        /*000c*/ 	.word	0x00000000
        /*0010*/ 	.short	0x0000
        /*0012*/ 	.short	0x0000
        /*0014*/ 	.byte	0x00, 0xf0, 0x21, 0x02


	//----- nvinfo : EIATTR_SPARSE_MMA_MASK
	.align		4
.L_2553:
        /*0018*/ 	.byte	0x03, 0x50
        /*001a*/ 	.short	0x0000


	//----- nvinfo : EIATTR_MAXREG_COUNT
	.align		4
        /*001c*/ 	.byte	0x03, 0x1b
        /*001e*/ 	.short	0x00ff


	//----- nvinfo : EIATTR_NUM_BARRIERS
	.align		4
        /*0020*/ 	.byte	0x02, 0x4c
        /*0022*/ 	.byte	0x01
	.zero		1


	//----- nvinfo : EIATTR_MERCURY_ISA_VERSION
	.align		4
        /*0024*/ 	.byte	0x03, 0x5f
        /*0026*/ 	.short	0x0101


	//----- nvinfo : EIATTR_COOP_GROUP_MASK_REGIDS
	.align		4
        /*0028*/ 	.byte	0x04, 0x29
        /*002a*/ 	.short	(.L_2555 - .L_2554)


	//   ....[0]....
.L_2554:
        /*002c*/ 	.word	0xffffffff


	//   ....[1]....
        /*0030*/ 	.word	0xffffffff


	//   ....[2]....
        /*0034*/ 	.word	0xffffffff


	//   ....[3]....
        /*0038*/ 	.word	0xffffffff


	//   ....[4]....
        /*003c*/ 	.word	0xffffffff


	//   ....[5]....
        /*0040*/ 	.word	0xffffffff


	//   ....[6]....
        /*0044*/ 	.word	0xffffffff


	//   ....[7]....
        /*0048*/ 	.word	0xffffffff


	//   ....[8]....
        /*004c*/ 	.word	0xffffffff


	//   ....[9]....
        /*0050*/ 	.word	0xffffffff


	//   ....[10]....
        /*0054*/ 	.word	0xffffffff


	//   ....[11]....
        /*0058*/ 	.word	0xffffffff


	//   ....[12]....
        /*005c*/ 	.word	0xffffffff


	//   ....[13]....
        /*0060*/ 	.word	0xffffffff


	//   ....[14]....
        /*0064*/ 	.word	0xffffffff


	//   ....[15]....
        /*0068*/ 	.word	0xffffffff


	//   ....[16]....
        /*006c*/ 	.word	0xffffffff


	//   ....[17]....
        /*0070*/ 	.word	0xffffffff


	//   ....[18]....
        /*0074*/ 	.word	0xffffffff


	//   ....[19]....
        /*0078*/ 	.word	0xffffffff


	//   ....[20]....
        /*007c*/ 	.word	0xffffffff


	//   ....[21]....
        /*0080*/ 	.word	0xffffffff


	//   ....[22]....
        /*0084*/ 	.word	0xffffffff


	//   ....[23]....
        /*0088*/ 	.word	0xffffffff


	//   ....[24]....
        /*008c*/ 	.word	0xffffffff


	//   ....[25]....
        /*0090*/ 	.word	0xffffffff


	//   ....[26]....
        /*0094*/ 	.word	0xffffffff


	//   ....[27]....
        /*0098*/ 	.word	0xffffffff


	//   ....[28]....
        /*009c*/ 	.word	0xffffffff


	//   ....[29]....
        /*00a0*/ 	.word	0xffffffff


	//   ....[30]....
        /*00a4*/ 	.word	0xffffffff


	//   ....[31]....
        /*00a8*/ 	.word	0xffffffff


	//   ....[32]....
        /*00ac*/ 	.word	0xffffffff


	//   ....[33]....
        /*00b0*/ 	.word	0xffffffff


	//   ....[34]....
        /*00b4*/ 	.word	0xffffffff


	//   ....[35]....
        /*00b8*/ 	.word	0xffffffff


	//   ....[36]....
        /*00bc*/ 	.word	0xffffffff


	//   ....[37]....
        /*00c0*/ 	.word	0x05000004


	//   ....[38]....
        /*00c4*/ 	.word	0x05000004


	//----- nvinfo : EIATTR_COOP_GROUP_INSTR_OFFSETS
	.align		4
.L_2555:
        /*00c8*/ 	.byte	0x04, 0x28
        /*00ca*/ 	.short	(.L_2557 - .L_2556)


	//   ....[0]....
.L_2556:
        /*00cc*/ 	.word	0x00005ee0


	//   ....[1]....
        /*00d0*/ 	.word	0x00005f50


	//   ....[2]....
        /*00d4*/ 	.word	0x00005f80


	//   ....[3]....
        /*00d8*/ 	.word	0x00005fa0


	//   ....[4]....
        /*00dc*/ 	.word	0x00005fc0


	//   ....[5]....
        /*00e0*/ 	.word	0x00006060


	//   ....[6]....
        /*00e4*/ 	.word	0x00006140


	//   ....[7]....
        /*00e8*/ 	.word	0x000061a0


	//   ....[8]....
        /*00ec*/ 	.word	0x000061f0


	//   ....[9]....
        /*00f0*/ 	.word	0x00006230


	//   ....[10]....
        /*00f4*/ 	.word	0x00006b90


	//   ....[11]....
        /*00f8*/ 	.word	0x00006bc0


	//   ....[12]....
        /*00fc*/ 	.word	0x00006be0


	//   ....[13]....
        /*0100*/ 	.word	0x00006c00


	//   ....[14]....
        /*0104*/ 	.word	0x00006c20


	//   ....[15]....
        /*0108*/ 	.word	0x00007ca0


	//   ....[16]....
        /*010c*/ 	.word	0x00007d00


	//   ....[17]....
        /*0110*/ 	.word	0x00007d30


	//   ....[18]....
        /*0114*/ 	.word	0x00007d50


	//   ....[19]....
        /*0118*/ 	.word	0x00007d70


	//   ....[20]....
        /*011c*/ 	.word	0x00007e10


	//   ....[21]....
        /*0120*/ 	.word	0x00007ee0


	//   ....[22]....
        /*0124*/ 	.word	0x00007f80


	//   ....[23]....
        /*0128*/ 	.word	0x00007fa0


	//   ....[24]....
        /*012c*/ 	.word	0x00007fd0


	//   ....[25]....
        /*0130*/ 	.word	0x000088e0


	//   ....[26]....
        /*0134*/ 	.word	0x00008910


	//   ....[27]....
        /*0138*/ 	.word	0x00008930


	//   ....[28]....
        /*013c*/ 	.word	0x00008950


	//   ....[29]....
        /*0140*/ 	.word	0x00008970


	//   ....[30]....
        /*0144*/ 	.word	0x0000d0a0


	//   ....[31]....
        /*0148*/ 	.word	0x0000d120


	//   ....[32]....
        /*014c*/ 	.word	0x0000d150


	//   ....[33]....
        /*0150*/ 	.word	0x0000d190


	//   ....[34]....
        /*0154*/ 	.word	0x0000d1b0


	//   ....[35]....
        /*0158*/ 	.word	0x0000d2b0


	//   ....[36]....
        /*015c*/ 	.word	0x0000d2d0


	//   ....[37]....
        /*0160*/ 	.word	0x0000d520


	//   ....[38]....
        /*0164*/ 	.word	0x0000d590


	//----- nvinfo : EIATTR_VRC_CTA_INIT_COUNT
	.align		4
.L_2557:
        /*0168*/ 	.byte	0x02, 0x4a
	.zero		1
	.zero		1


	//----- nvinfo : EIATTR_EXIT_INSTR_OFFSETS
	.align		4
        /*016c*/ 	.byte	0x04, 0x1c
        /*016e*/ 	.short	(.L_2559 - .L_2558)


	//   ....[0]....
.L_2558:
        /*0170*/ 	.word	0x0000d360


	//   ....[1]....
        /*0174*/ 	.word	0x0000d3c0


	//   ....[2]....
        /*0178*/ 	.word	0x0000d4d0


	//----- nvinfo : EIATTR_MAX_THREADS
	.align		4
.L_2559:
        /*017c*/ 	.byte	0x04, 0x05
        /*017e*/ 	.short	(.L_2561 - .L_2560)
.L_2560:
        /*0180*/ 	.word	0x00000080
        /*0184*/ 	.word	0x00000001
        /*0188*/ 	.word	0x00000001


	//----- nvinfo : EIATTR_CRS_STACK_SIZE
	.align		4
.L_2561:
        /*018c*/ 	.byte	0x04, 0x1e
        /*018e*/ 	.short	(.L_2563 - .L_2562)
.L_2562:
        /*0190*/ 	.word	0x00000000


	//----- nvinfo : EIATTR_CBANK_PARAM_SIZE
	.align		4
.L_2563:
        /*0194*/ 	.byte	0x03, 0x19
        /*0196*/ 	.short	0x0088


	//----- nvinfo : EIATTR_PARAM_CBANK
	.align		4
        /*0198*/ 	.byte	0x04, 0x0a
        /*019a*/ 	.short	(.L_2565 - .L_2564)
	.align		4
.L_2564:
        /*019c*/ 	.word	index@(.nv.constant0._ZN18transformer_engine13normalization21ln_fwd_general_kernelINS0_13Kernel_traitsI13__nv_bfloat16S3_13__nv_fp8_e4m3fjLj8192ELj1ELj1ELj4ELj16ENS0_18Kernel_traits_baseILj8192ES3_S3_S4_fjLj128EEEEEEEvNS0_19ForwardKernelParamsE)
        /*01a0*/ 	.short	0x0380
        /*01a2*/ 	.short	0x0088


	//----- nvinfo : EIATTR_SW_WAR
	.align		4
.L_2565:
        /*01a4*/ 	.byte	0x04, 0x36
        /*01a6*/ 	.short	(.L_2567 - .L_2566)
.L_2566:
        /*01a8*/ 	.word	0x00000008
.L_2567:


//--------------------- .nv.info._ZN18transformer_engine13normalization21ln_fwd_general_kernelINS0_13Kernel_traitsI13__nv_bfloat16S3_13__nv_fp8_e4m3fjLj2048ELj1ELj4ELj1ELj16ENS0_18Kernel_traits_baseILj2048ES3_S3_S4_fjLj128EEEEEEEvNS0_19ForwardKernelParamsE --------------------------
	.section	.nv.info._ZN18transformer_engine13normalization21ln_fwd_general_kernelINS0_13Kernel_traitsI13__nv_bfloat16S3_13__nv_fp8_e4m3fjLj2048ELj1ELj4ELj1ELj16ENS0_18Kernel_traits_baseILj2048ES3_S3_S4_fjLj128EEEEEEEvNS0_19ForwardKernelParamsE,"",@"SHT_CUDA_INFO"
	.sectionflags	@""
	.align	4


	//----- nvinfo : EIATTR_CUDA_API_VERSION
	.align		4
        /*0000*/ 	.byte	0x04, 0x37
        /*0002*/ 	.short	(.L_2569 - .L_2568)
.L_2568:
        /*0004*/ 	.word	0x00000082


	//----- nvinfo : EIATTR_KPARAM_INFO
	.align		4
.L_2569:
        /*0008*/ 	.byte	0x04, 0x17
        /*000a*/ 	.short	(.L_2571 - .L_2570)
.L_2570:
        /*000c*/ 	.word	0x00000000
        /*0010*/ 	.short	0x0000
        /*0012*/ 	.short	0x0000
        /*0014*/ 	.byte	0x00, 0xf0, 0x21, 0x02


	//----- nvinfo : EIATTR_SPARSE_MMA_MASK
	.align		4
.L_2571:
        /*0018*/ 	.byte	0x03, 0x50
        /*001a*/ 	.short	0x0000


	//----- nvinfo : EIATTR_MAXREG_COUNT
	.align		4
        /*001c*/ 	.byte	0x03, 0x1b
        /*001e*/ 	.short	0x00ff


	//----- nvinfo : EIATTR_NUM_BARRIERS
	.align		4
        /*0020*/ 	.byte	0x02, 0x4c
        /*0022*/ 	.byte	0x01
	.zero		1


	//----- nvinfo : EIATTR_MERCURY_ISA_VERSION
	.align		4
        /*0024*/ 	.byte	0x03, 0x5f
        /*0026*/ 	.short	0x0101


	//----- nvinfo : EIATTR_COOP_GROUP_MASK_REGIDS
	.align		4
        /*0028*/ 	.byte	0x04, 0x29
        /*002a*/ 	.short	(.L_2573 - .L_2572)


	//   ....[0]....
.L_2572:
        /*002c*/ 	.word	0xffffffff


	//   ....[1]....
        /*0030*/ 	.word	0xffffffff


	//   ....[2]....
        /*0034*/ 	.word	0xffffffff


	//   ....[3]....
        /*0038*/ 	.word	0xffffffff


	//   ....[4]....
        /*003c*/ 	.word	0xffffffff


	//   ....[5]....
        /*0040*/ 	.word	0xffffffff


	//   ....[6]....
        /*0044*/ 	.word	0xffffffff


	//   ....[7]....
        /*0048*/ 	.word	0xffffffff


	//   ....[8]....
        /*004c*/ 	.word	0xffffffff


	//   ....[9]....
        /*0050*/ 	.word	0xffffffff


	//   ....[10]....
        /*0054*/ 	.word	0xffffffff


	//   ....[11]....
        /*0058*/ 	.word	0xffffffff


	//   ....[12]....
        /*005c*/ 	.word	0xffffffff


	//   ....[13]....
        /*0060*/ 	.word	0xffffffff


	//   ....[14]....
        /*0064*/ 	.word	0xffffffff


	//   ....[15]....
        /*0068*/ 	.word	0xffffffff


	//   ....[16]....
        /*006c*/ 	.word	0xffffffff


	//   ....[17]....
        /*0070*/ 	.word	0xffffffff


	//   ....[18]....
        /*0074*/ 	.word	0xffffffff


	//   ....[19]....
        /*0078*/ 	.word	0xffffffff


	//   ....[20]....
        /*007c*/ 	.word	0xffffffff


	//   ....[21]....
        /*0080*/ 	.word	0xffffffff


	//   ....[22]....
        /*0084*/ 	.word	0xffffffff


	//   ....[23]....
        /*0088*/ 	.word	0xffffffff


	//   ....[24]....
        /*008c*/ 	.word	0xffffffff


	//   ....[25]....
        /*0090*/ 	.word	0xffffffff


	//   ....[26]....
        /*0094*/ 	.word	0xffffffff


	//   ....[27]....
        /*0098*/ 	.word	0xffffffff


	//   ....[28]....
        /*009c*/ 	.word	0xffffffff


	//   ....[29]....
        /*00a0*/ 	.word	0xffffffff


	//   ....[30]....
        /*00a4*/ 	.word	0xffffffff


	//   ....[31]....
        /*00a8*/ 	.word	0xffffffff


	//   ....[32]....
        /*00ac*/ 	.word	0xffffffff


	//   ....[33]....
        /*00b0*/ 	.word	0xffffffff


	//   ....[34]....
        /*00b4*/ 	.word	0xffffffff


	//   ....[35]....
        /*00b8*/ 	.word	0xffffffff


	//   ....[36]....
        /*00bc*/ 	.word	0xffffffff


	//   ....[37]....
        /*00c0*/ 	.word	0x05000004


	//   ....[38]....
        /*00c4*/ 	.word	0x05000004


	//----- nvinfo : EIATTR_COOP_GROUP_INSTR_OFFSETS
	.align		4
.L_2573:
        /*00c8*/ 	.byte	0x04, 0x28
        /*00ca*/ 	.short	(.L_2575 - .L_2574)


	//   ....[0]....
.L_2574:
        /*00cc*/ 	.word	0x00005f30


	//   ....[1]....
        /*00d0*/ 	.word	0x00005f50


	//   ....[2]....
        /*00d4*/ 	.word	0x00005f70


	//   ....[3]....
        /*00d8*/ 	.word	0x00005f90


	//   ....[4]....
        /*00dc*/ 	.word	0x00005fb0


	//   ....[5]....
        /*00e0*/ 	.word	0x00005fe0


	//   ....[6]....
        /*00e4*/ 	.word	0x00006070


	//   ....[7]....
        /*00e8*/ 	.word	0x000060e0


	//   ....[8]....
        /*00ec*/ 	.word	0x00006110


	//   ....[9]....
        /*00f0*/ 	.word	0x00006150


	//   ....[10]....
        /*00f4*/ 	.word	0x000069f0


	//   ....[11]....
        /*00f8*/ 	.word	0x00006a20


	//   ....[12]....
        /*00fc*/ 	.word	0x00006a40


	//   ....[13]....
        /*0100*/ 	.word	0x00006a60


	//   ....[14]....
        /*0104*/ 	.word	0x00006a80


	//   ....[15]....
        /*0108*/ 	.word	0x00007b00


	//   ....[16]....
        /*010c*/ 	.word	0x00007b20


	//   ....[17]....
        /*0110*/ 	.word	0x00007b40


	//   ....[18]....
        /*0114*/ 	.word	0x00007b60


	//   ....[19]....
        /*0118*/ 	.word	0x00007b80


	//   ....[20]....
        /*011c*/ 	.word	0x00007bb0


	//   ....[21]....
        /*0120*/ 	.word	0x00007c40


	//   ....[22]....
        /*0124*/ 	.word	0x00007cb0


	//   ....[23]....
        /*0128*/ 	.word	0x00007ce0


	//   ....[24]....
        /*012c*/ 	.word	0x00007d20


	//   ....[25]....
        /*0130*/ 	.word	0x00008570


	//   ....[26]....
        /*0134*/ 	.word	0x000085a0


	//   ....[27]....
        /*0138*/ 	.word	0x000085c0


	//   ....[28]....
        /*013c*/ 	.word	0x000085e0


	//   ....[29]....
        /*0140*/ 	.word	0x00008600


	//   ....[30]....
        /*0144*/ 	.word	0x0000ccd0


	//   ....[31]....
        /*0148*/ 	.word	0x0000cd50


	//   ....[32]....
        /*014c*/ 	.word	0x0000cd90


	//   ....[33]....
        /*0150*/ 	.word	0x0000cdb0


	//   ....[34]....
        /*0154*/ 	.word	0x0000cdd0


	//   ....[35]....
        /*0158*/ 	.word	0x0000cec0


	//   ....[36]....
        /*015c*/ 	.word	0x0000cee0


	//   ....[37]....
        /*0160*/ 	.word	0x0000d130


	//   ....[38]....
        /*0164*/ 	.word	0x0000d1a0


	//----- nvinfo : EIATTR_VRC_CTA_INIT_COUNT
	.align		4
.L_2575:
        /*0168*/ 	.byte	0x02, 0x4a
	.zero		1
	.zero		1


	//----- nvinfo : EIATTR_EXIT_INSTR_OFFSETS
	.align		4
        /*016c*/ 	.byte	0x04, 0x1c
        /*016e*/ 	.short	(.L_2577 - .L_2576)


	//   ....[0]....
.L_2576:
        /*0170*/ 	.word	0x0000cf70


	//   ....[1]....
        /*0174*/ 	.word	0x0000cfd0


	//   ....[2]....
        /*0178*/ 	.word	0x0000d0e0


	//----- nvinfo : EIATTR_MAX_THREADS
	.align		4
.L_2577:
        /*017c*/ 	.byte	0x04, 0x05
        /*017e*/ 	.short	(.L_2579 - .L_2578)
.L_2578:
        /*0180*/ 	.word	0x00000080
        /*0184*/ 	.word	0x00000001
        /*0188*/ 	.word	0x00000001


	//----- nvinfo : EIATTR_CRS_STACK_SIZE
	.align		4
.L_2579:
        /*018c*/ 	.byte	0x04, 0x1e
        /*018e*/ 	.short	(.L_2581 - .L_2580)
.L_2580:
        /*0190*/ 	.word	0x00000000


	//----- nvinfo : EIATTR_CBANK_PARAM_SIZE
	.align		4
.L_2581:
        /*0194*/ 	.byte	0x03, 0x19
        /*0196*/ 	.short	0x0088


	//----- nvinfo : EIATTR_PARAM_CBANK
	.align		4
        /*0198*/ 	.byte	0x04, 0x0a
        /*019a*/ 	.short	(.L_2583 - .L_2582)
	.align		4
.L_2582:
        /*019c*/ 	.word	index@(.nv.constant0._ZN18transformer_engine13normalization21ln_fwd_general_kernelINS0_13Kernel_traitsI13__nv_bfloat16S3_13__nv_fp8_e4m3fjLj2048ELj1ELj4ELj1ELj16ENS0_18Kernel_traits_baseILj2048ES3_S3_S4_fjLj128EEEEEEEvNS0_19ForwardKernelParamsE)
        /*01a0*/ 	.short	0x0380
        /*01a2*/ 	.short	0x0088


	//----- nvinfo : EIATTR_SW_WAR
	.align		4
.L_2583:
        /*01a4*/ 	.byte	0x04, 0x36
        /*01a6*/ 	.short	(.L_2585 - .L_2584)
.L_2584:
        /*01a8*/ 	.word	0x00000008
.L_2585:


//--------------------- .nv.info._ZN18transformer_engine13normalization21ln_fwd_general_kernelINS0_13Kernel_traitsI13__nv_bfloat16S3_13__nv_fp8_e4m3fjLj1024ELj1ELj4ELj1ELj16ENS0_18Kernel_traits_baseILj1024ES3_S3_S4_fjLj128EEEEEEEvNS0_19ForwardKernelParamsE --------------------------
	.section	.nv.info._ZN18transformer_engine13normalization21ln_fwd_general_kernelINS0_13Kernel_traitsI13__nv_bfloat16S3_13__nv_fp8_e4m3fjLj1024ELj1ELj4ELj1ELj16ENS0_18Kernel_traits_baseILj1024ES3_S3_S4_fjLj128EEEEEEEvNS0_19ForwardKernelParamsE,"",@"SHT_CUDA_INFO"
	.sectionflags	@""
	.align	4


	//----- nvinfo : EIATTR_CUDA_API_VERSION
	.align		4
        /*0000*/ 	.byte	0x04, 0x37
        /*0002*/ 	.short	(.L_2587 - .L_2586)
.L_2586:
        /*0004*/ 	.word	0x00000082


	//----- nvinfo : EIATTR_KPARAM_INFO
	.align		4
.L_2587:
        /*0008*/ 	.byte	0x04, 0x17
        /*000a*/ 	.short	(.L_2589 - .L_2588)
.L_2588:
        /*000c*/ 	.word	0x00000000
        /*0010*/ 	.short	0x0000
        /*0012*/ 	.short	0x0000
        /*0014*/ 	.byte	0x00, 0xf0, 0x21, 0x02


	//----- nvinfo : EIATTR_SPARSE_MMA_MASK
	.align		4
.L_2589:
        /*0018*/ 	.byte	0x03, 0x50
        /*001a*/ 	.short	0x0000


	//----- nvinfo : EIATTR_MAXREG_COUNT
	.align		4
        /*001c*/ 	.byte	0x03, 0x1b
        /*001e*/ 	.short	0x00ff


	//----- nvinfo : EIATTR_NUM_BARRIERS
	.align		4
        /*0020*/ 	.byte	0x02, 0x4c
        /*0022*/ 	.byte	0x01
	.zero		1


	//----- nvinfo : EIATTR_MERCURY_ISA_VERSION
	.align		4
        /*0024*/ 	.byte	0x03, 0x5f
        /*0026*/ 	.short	0x0101


	//----- nvinfo : EIATTR_COOP_GROUP_MASK_REGIDS
	.align		4
        /*0028*/ 	.byte	0x04, 0x29
        /*002a*/ 	.short	(.L_2591 - .L_2590)


	//   ....[0]....
.L_2590:
        /*002c*/ 	.word	0xffffffff


	//   ....[1]....
        /*0030*/ 	.word	0xffffffff


	//   ....[2]....
        /*0034*/ 	.word	0xffffffff


	//   ....[3]....
        /*0038*/ 	.word	0xffffffff


	//   ....[4]....
        /*003c*/ 	.word	0xffffffff


	//   ....[5]....
        /*0040*/ 	.word	0xffffffff


	//   ....[6]....
        /*0044*/ 	.word	0xffffffff


	//   ....[7]....
        /*0048*/ 	.word	0xffffffff


	//   ....[8]....
        /*004c*/ 	.word	0xffffffff


	//   ....[9]....
        /*0050*/ 	.word	0xffffffff


	//   ....[10]....
        /*0054*/ 	.word	0xffffffff


	//   ....[11]....
        /*0058*/ 	.word	0xffffffff


	//   ....[12]....
        /*005c*/ 	.word	0xffffffff


	//   ....[13]....
        /*0060*/ 	.word	0xffffffff


	//   ....[14]....
        /*0064*/ 	.word	0xffffffff


	//   ....[15]....
        /*0068*/ 	.word	0xffffffff


	//   ....[16]....
        /*006c*/ 	.word	0xffffffff


	//   ....[17]....
        /*0070*/ 	.word	0xffffffff


	//   ....[18]....
        /*0074*/ 	.word	0xffffffff


	//   ....[19]....
        /*0078*/ 	.word	0xffffffff


	//   ....[20]....
        /*007c*/ 	.word	0xffffffff


	//   ....[21]....
        /*0080*/ 	.word	0xffffffff


	//   ....[22]....
        /*0084*/ 	.word	0xffffffff


	//   ....[23]....
        /*0088*/ 	.word	0xffffffff


	//   ....[24]....
        /*008c*/ 	.word	0xffffffff


	//   ....[25]....
        /*0090*/ 	.word	0xffffffff


	//   ....[26]....
        /*0094*/ 	.word	0xffffffff


	//   ....[27]....
        /*0098*/ 	.word	0xffffffff


	//   ....[28]....
        /*009c*/ 	.word	0xffffffff


	//   ....[29]....
        /*00a0*/ 	.word	0xffffffff


	//   ....[30]....
        /*00a4*/ 	.word	0xffffffff


	//   ....[31]....
        /*00a8*/ 	.word	0xffffffff


	//   ....[32]....
        /*00ac*/ 	.word	0xffffffff


	//   ....[33]....
        /*00b0*/ 	.word	0xffffffff


	//   ....[34]....
        /*00b4*/ 	.word	0xffffffff


	//   ....[35]....
        /*00b8*/ 	.word	0xffffffff


	//   ....[36]....
        /*00bc*/ 	.word	0xffffffff


	//   ....[37]....
        /*00c0*/ 	.word	0x05000004


	//   ....[38]....
        /*00c4*/ 	.word	0x05000004


	//----- nvinfo : EIATTR_COOP_GROUP_INSTR_OFFSETS
	.align		4
.L_2591:
        /*00c8*/ 	.byte	0x04, 0x28
        /*00ca*/ 	.short	(.L_2593 - .L_2592)


	//   ....[0]....
.L_2592:
        /*00cc*/ 	.word	0x00003240


	//   ....[1]....
        /*00d0*/ 	.word	0x00003260


	//   ....[2]....
        /*00d4*/ 	.word	0x00003280


	//   ....[3]....
        /*00d8*/ 	.word	0x000032a0


	//   ....[4]....
        /*00dc*/ 	.word	0x000032c0


	//   ....[5]....
        /*00e0*/ 	.word	0x000032f0


	//   ....[6]....
        /*00e4*/ 	.word	0x00003360


	//   ....[7]....
        /*00e8*/ 	.word	0x00003390


	//   ....[8]....
        /*00ec*/ 	.word	0x000033c0


	//   ....[9]....
        /*00f0*/ 	.word	0x00003400


	//   ....[10]....
        /*00f4*/ 	.word	0x00003c40


	//   ....[11]....
        /*00f8*/ 	.word	0x00003c70


	//   ....[12]....
        /*00fc*/ 	.word	0x00003c90


	//   ....[13]....
        /*0100*/ 	.word	0x00003cb0


	//   ....[14]....
        /*0104*/ 	.word	0x00003cd0


	//   ....[15]....
        /*0108*/ 	.word	0x00004550


	//   ....[16]....
        /*010c*/ 	.word	0x00004570


	//   ....[17]....
        /*0110*/ 	.word	0x00004590


	//   ....[18]....
        /*0114*/ 	.word	0x000045b0


	//   ....[19]....
        /*0118*/ 	.word	0x000045d0


	//   ....[20]....
        /*011c*/ 	.word	0x00004600


	//   ....[21]....
        /*0120*/ 	.word	0x00004670


	//   ....[22]....
        /*0124*/ 	.word	0x000046a0


	//   ....[23]....
        /*0128*/ 	.word	0x000046d0


	//   ....[24]....
        /*012c*/ 	.word	0x00004700


	//   ....[25]....
        /*0130*/ 	.word	0x00004f00


	//   ....[26]....
        /*0134*/ 	.word	0x00004f30


	//   ....[27]....
        /*0138*/ 	.word	0x00004f50


	//   ....[28]....
        /*013c*/ 	.word	0x00004f70


	//   ....[29]....
        /*0140*/ 	.word	0x00004f90


	//   ....[30]....
        /*0144*/ 	.word	0x000073e0


	//   ....[31]....
        /*0148*/ 	.word	0x00007460


	//   ....[32]....
        /*014c*/ 	.word	0x00007490


	//   ....[33]....
        /*0150*/ 	.word	0x000074c0


	//   ....[34]....
        /*0154*/ 	.word	0x000074e0


	//   ....[35]....
        /*0158*/ 	.word	0x000075d0


	//   ....[36]....
        /*015c*/ 	.word	0x000075f0


	//   ....[37]....
        /*0160*/ 	.word	0x00007820


	//   ....[38]....
        /*0164*/ 	.word	0x00007890


	//----- nvinfo : EIATTR_VRC_CTA_INIT_COUNT
	.align		4
.L_2593:
        /*0168*/ 	.byte	0x02, 0x4a
	.zero		1
	.zero		1


	//----- nvinfo : EIATTR_EXIT_INSTR_OFFSETS
	.align		4
        /*016c*/ 	.byte	0x04, 0x1c
        /*016e*/ 	.short	(.L_2595 - .L_2594)


	//   ....[0]....
.L_2594:
        /*0170*/ 	.word	0x00007680


	//   ....[1]....
        /*0174*/ 	.word	0x000076d0


	//   ....[2]....
        /*0178*/ 	.word	0x000077d0


	//----- nvinfo : EIATTR_MAX_THREADS
	.align		4
.L_2595:
        /*017c*/ 	.byte	0x04, 0x05
        /*017e*/ 	.short	(.L_2597 - .L_2596)
.L_2596:
        /*0180*/ 	.word	0x00000080
        /*0184*/ 	.word	0x00000001
        /*0188*/ 	.word	0x00000001


	//----- nvinfo : EIATTR_CRS_STACK_SIZE
	.align		4
.L_2597:
        /*018c*/ 	.byte	0x04, 0x1e
        /*018e*/ 	.short	(.L_2599 - .L_2598)
.L_2598:
        /*0190*/ 	.word	0x00000000


	//----- nvinfo : EIATTR_CBANK_PARAM_SIZE
	.align		4
.L_2599:
        /*0194*/ 	.byte	0x03, 0x19
        /*0196*/ 	.short	0x0088


	//----- nvinfo : EIATTR_PARAM_CBANK
	.align		4
        /*0198*/ 	.byte	0x04, 0x0a
        /*019a*/ 	.short	(.L_2601 - .L_2600)
	.align		4
.L_2600:
        /*019c*/ 	.word	index@(.nv.constant0._ZN18transformer_engine13normalization21ln_fwd_general_kernelINS0_13Kernel_traitsI13__nv_bfloat16S3_13__nv_fp8_e4m3fjLj1024ELj1ELj4ELj1ELj16ENS0_18Kernel_traits_baseILj1024ES3_S3_S4_fjLj128EEEEEEEvNS0_19ForwardKernelParamsE)
        /*01a0*/ 	.short	0x0380
        /*01a2*/ 	.short	0x0088


	//----- nvinfo : EIATTR_SW_WAR
	.align		4
.L_2601:
        /*01a4*/ 	.byte	0x04, 0x36
        /*01a6*/ 	.short	(.L_2603 - .L_2602)
.L_2602:
        /*01a8*/ 	.word	0x00000008
.L_2603:


//--------------------- .nv.info._ZN18transformer_engine13normalization21ln_fwd_general_kernelINS0_13Kernel_traitsI13__nv_bfloat16S3_13__nv_fp8_e4m3fjLj512ELj1ELj4ELj1ELj16ENS0_18Kernel_traits_baseILj512ES3_S3_S4_fjLj128EEEEEEEvNS0_19ForwardKernelParamsE --------------------------
	.section	.nv.info._ZN18transformer_engine13normalization21ln_fwd_general_kernelINS0_13Kernel_traitsI13__nv_bfloat16S3_13__nv_fp8_e4m3fjLj512ELj1ELj4ELj1ELj16ENS0_18Kernel_traits_baseILj512ES3_S3_S4_fjLj128EEEEEEEvNS0_19ForwardKernelParamsE,"",@"SHT_CUDA_INFO"
	.sectionflags	@""
	.align	4


	//----- nvinfo : EIATTR_CUDA_API_VERSION
	.align		4
        /*0000*/ 	.byte	0x04, 0x37
        /*0002*/ 	.short	(.L_2605 - .L_2604)
.L_2604:
        /*0004*/ 	.word	0x00000082


	//----- nvinfo : EIATTR_KPARAM_INFO
	.align		4
.L_2605:
        /*0008*/ 	.byte	0x04, 0x17
        /*000a*/ 	.short	(.L_2607 - .L_2606)
.L_2606:
        /*000c*/ 	.word	0x00000000
        /*0010*/ 	.short	0x0000
        /*0012*/ 	.short	0x0000
        /*0014*/ 	.byte	0x00, 0xf0, 0x21, 0x02


	//----- nvinfo : EIATTR_SPARSE_MMA_MASK
	.align		4
.L_2607:
        /*0018*/ 	.byte	0x03, 0x50
        /*001a*/ 	.short	0x0000


	//----- nvinfo : EIATTR_MAXREG_COUNT
	.align		4
        /*001c*/ 	.byte	0x03, 0x1b
        /*001e*/ 	.short	0x00ff


	//----- nvinfo : EIATTR_NUM_BARRIERS
	.align		4
        /*0020*/ 	.byte	0x02, 0x4c
        /*0022*/ 	.byte	0x01
	.zero		1


	//----- nvinfo : EIATTR_MERCURY_ISA_VERSION
	.align		4
        /*0024*/ 	.byte	0x03, 0x5f
        /*0026*/ 	.short	0x0101


	//----- nvinfo : EIATTR_COOP_GROUP_MASK_REGIDS
	.align		4
        /*0028*/ 	.byte	0x04, 0x29
        /*002a*/ 	.short	(.L_2609 - .L_2608)


	//   ....[0]....
.L_2608:
        /*002c*/ 	.word	0xffffffff


	//   ....[1]....
        /*0030*/ 	.word	0xffffffff


	//   ....[2]....
        /*0034*/ 	.word	0xffffffff


	//   ....[3]....
        /*0038*/ 	.word	0xffffffff


	//   ....[4]....
        /*003c*/ 	.word	0xffffffff


	//   ....[5]....
        /*0040*/ 	.word	0xffffffff


	//   ....[6]....
        /*0044*/ 	.word	0xffffffff


	//   ....[7]....
        /*0048*/ 	.word	0xffffffff


	//   ....[8]....
        /*004c*/ 	.word	0xffffffff


	//   ....[9]....
        /*0050*/ 	.word	0xffffffff


	//   ....[10]....
        /*0054*/ 	.word	0xffffffff


	//   ....[11]....
        /*0058*/ 	.word	0xffffffff


	//   ....[12]....
        /*005c*/ 	.word	0xffffffff


	//   ....[13]....
        /*0060*/ 	.word	0xffffffff


	//   ....[14]....
        /*0064*/ 	.word	0xffffffff


	//   ....[15]....
        /*0068*/ 	.word	0xffffffff


	//   ....[16]....
        /*006c*/ 	.word	0xffffffff


	//   ....[17]....
        /*0070*/ 	.word	0xffffffff


	//   ....[18]....
        /*0074*/ 	.word	0xffffffff


	//   ....[19]....
        /*0078*/ 	.word	0xffffffff


	//   ....[20]....
        /*007c*/ 	.word	0xffffffff


	//   ....[21]....
        /*0080*/ 	.word	0xffffffff


	//   ....[22]....
        /*0084*/ 	.word	0xffffffff


	//   ....[23]....
        /*0088*/ 	.word	0xffffffff


	//   ....[24]....
        /*008c*/ 	.word	0xffffffff


	//   ....[25]....
        /*0090*/ 	.word	0xffffffff


	//   ....[26]....
        /*0094*/ 	.word	0xffffffff


	//   ....[27]....
        /*0098*/ 	.word	0xffffffff


	//   ....[28]....
        /*009c*/ 	.word	0xffffffff


	//   ....[29]....
        /*00a0*/ 	.word	0xffffffff


	//   ....[30]....
        /*00a4*/ 	.word	0xffffffff


	//   ....[31]....
        /*00a8*/ 	.word	0xffffffff


	//   ....[32]....
        /*00ac*/ 	.word	0xffffffff


	//   ....[33]....
        /*00b0*/ 	.word	0xffffffff


	//   ....[34]....
        /*00b4*/ 	.word	0xffffffff


	//   ....[35]....
        /*00b8*/ 	.word	0xffffffff


	//   ....[36]....
        /*00bc*/ 	.word	0xffffffff


	//   ....[37]....
        /*00c0*/ 	.word	0x05000004


	//   ....[38]....
        /*00c4*/ 	.word	0x05000004


	//----- nvinfo : EIATTR_COOP_GROUP_INSTR_OFFSETS
	.align		4
.L_2609:
        /*00c8*/ 	.byte	0x04, 0x28
        /*00ca*/ 	.short	(.L_2611 - .L_2610)


	//   ....[0]....
.L_2610:
        /*00cc*/ 	.word	0x00001cf0


	//   ....[1]....
        /*00d0*/ 	.word	0x00001d10


	//   ....[2]....
        /*00d4*/ 	.word	0x00001d30


	//   ....[3]....
        /*00d8*/ 	.word	0x00001d50


	//   ....[4]....
        /*00dc*/ 	.word	0x00001d70


	//   ....[5]....
        /*00e0*/ 	.word	0x00001da0


	//   ....[6]....
        /*00e4*/ 	.word	0x00001e40


	//   ....[7]....
        /*00e8*/ 	.word	0x00001e80


	//   ....[8]....
        /*00ec*/ 	.word	0x00001eb0


	//   ....[9]....
        /*00f0*/ 	.word	0x00001ee0


	//   ....[10]....
        /*00f4*/ 	.word	0x00002750


	//   ....[11]....
        /*00f8*/ 	.word	0x00002780


	//   ....[12]....
        /*00fc*/ 	.word	0x000027a0


	//   ....[13]....
        /*0100*/ 	.word	0x000027c0


	//   ....[14]....
        /*0104*/ 	.word	0x000027e0


	//   ....[15]....
        /*0108*/ 	.word	0x00002b80


	//   ....[16]....
        /*010c*/ 	.word	0x00002ba0


	//   ....[17]....
        /*0110*/ 	.word	0x00002bc0


	//   ....[18]....
        /*0114*/ 	.word	0x00002be0


	//   ....[19]....
        /*0118*/ 	.word	0x00002c00


	//   ....[20]....
        /*011c*/ 	.word	0x00002c30


	//   ....[21]....
        /*0120*/ 	.word	0x00002cd0


	//   ....[22]....
        /*0124*/ 	.word	0x00002d10


	//   ....[23]....
        /*0128*/ 	.word	0x00002d40


	//   ....[24]....
        /*012c*/ 	.word	0x00002d80


	//   ....[25]....
        /*0130*/ 	.word	0x00003580


	//   ....[26]....
        /*0134*/ 	.word	0x000035b0


	//   ....[27]....
        /*0138*/ 	.word	0x000035d0


	//   ....[28]....
        /*013c*/ 	.word	0x000035f0


	//   ....[29]....
        /*0140*/ 	.word	0x00003610


	//   ....[30]....
        /*0144*/ 	.word	0x00004750


	//   ....[31]....
        /*0148*/ 	.word	0x000047d0


	//   ....[32]....
        /*014c*/ 	.word	0x00004810


	//   ....[33]....
        /*0150*/ 	.word	0x00004830


	//   ....[34]....
        /*0154*/ 	.word	0x00004850


	//   ....[35]....
        /*0158*/ 	.word	0x00004940


	//   ....[36]....
        /*015c*/ 	.word	0x00004960


	//   ....[37]....
        /*0160*/ 	.word	0x00004b90


	//   ....[38]....
        /*0164*/ 	.word	0x00004c00


	//----- nvinfo : EIATTR_VRC_CTA_INIT_COUNT
	.align		4
.L_2611:
        /*0168*/ 	.byte	0x02, 0x4a
	.zero		1
	.zero		1


	//----- nvinfo : EIATTR_EXIT_INSTR_OFFSETS
	.align		4
        /*016c*/ 	.byte	0x04, 0x1c
        /*016e*/ 	.short	(.L_2613 - .L_2612)


	//   ....[0]....
.L_2612:
        /*0170*/ 	.word	0x000049f0


	//   ....[1]....
        /*0174*/ 	.word	0x00004a40


	//   ....[2]....
        /*0178*/ 	.word	0x00004b40


	//----- nvinfo : EIATTR_MAX_THREADS
	.align		4
.L_2613:
        /*017c*/ 	.byte	0x04, 0x05
        /*017e*/ 	.short	(.L_2615 - .L_2614)
.L_2614:
        /*0180*/ 	.word	0x00000080
        /*0184*/ 	.word	0x00000001
        /*0188*/ 	.word	0x00000001


	//----- nvinfo : EIATTR_CRS_STACK_SIZE
	.align		4
.L_2615:
        /*018c*/ 	.byte	0x04, 0x1e
        /*018e*/ 	.short	(.L_2617 - .L_2616)
.L_2616:
        /*0190*/ 	.word	0x00000000


	//----- nvinfo : EIATTR_CBANK_PARAM_SIZE
	.align		4
.L_2617:
        /*0194*/ 	.byte	0x03, 0x19
        /*0196*/ 	.short	0x0088


	//----- nvinfo : EIATTR_PARAM_CBANK
	.align		4
        /*0198*/ 	.byte	0x04, 0x0a
        /*019a*/ 	.short	(.L_2619 - .L_2618)
	.align		4
.L_2618:
        /*019c*/ 	.word	index@(.nv.constant0._ZN18transformer_engine13normalization21ln_fwd_general_kernelINS0_13Kernel_traitsI13__nv_bfloat16S3_13__nv_fp8_e4m3fjLj512ELj1ELj4ELj1ELj16ENS0_18Kernel_traits_baseILj512ES3_S3_S4_fjLj128EEEEEEEvNS0_19ForwardKernelParamsE)
        /*01a0*/ 	.short	0x0380
        /*01a2*/ 	.short	0x0088


	//----- nvinfo : EIATTR_SW_WAR
	.align		4
.L_2619:
        /*01a4*/ 	.byte	0x04, 0x36
        /*01a6*/ 	.short	(.L_2621 - .L_2620)
.L_2620:
        /*01a8*/ 	.word	0x00000008
.L_2621:


//--------------------- .nv.info._ZN18transformer_engine13normalization21ln_fwd_general_kernelINS0_13Kernel_traitsI13__nv_bfloat16S3_13__nv_fp8_e4m3fjLj128ELj1ELj4ELj1ELj8ENS0_18Kernel_traits_baseILj128ES3_S3_S4_fjLj128EEEEEEEvNS0_19ForwardKernelParamsE --------------------------
	.section	.nv.info._ZN18transformer_engine13normalization21ln_fwd_general_kernelINS0_13Kernel_traitsI13__nv_bfloat16S3_13__nv_fp8_e4m3fjLj128ELj1ELj4ELj1ELj8ENS0_18Kernel_traits_baseILj128ES3_S3_S4_fjLj128EEEEEEEvNS0_19ForwardKernelParamsE,"",@"SHT_CUDA_INFO"
	.sectionflags	@""
	.align	4


	//----- nvinfo : EIATTR_CUDA_API_VERSION
	.align		4
        /*0000*/ 	.byte	0x04, 0x37
        /*0002*/ 	.short	(.L_2623 - .L_2622)
.L_2622:
        /*0004*/ 	.word	0x00000082


	//----- nvinfo : EIATTR_KPARAM_INFO
	.align		4
.L_2623:
        /*0008*/ 	.byte	0x04, 0x17
        /*000a*/ 	.short	(.L_2625 - .L_2624)
.L_2624:
        /*000c*/ 	.word	0x00000000
        /*0010*/ 	.short	0x0000
        /*0012*/ 	.short	0x0000
        /*0014*/ 	.byte	0x00, 0xf0, 0x21, 0x02


	//----- nvinfo : EIATTR_SPARSE_MMA_MASK
	.align		4
.L_2625:
        /*0018*/ 	.byte	0x03, 0x50
        /*001a*/ 	.short	0x0000


	//----- nvinfo : EIATTR_MAXREG_COUNT
	.align		4
        /*001c*/ 	.byte	0x03, 0x1b
        /*001e*/ 	.short	0x00ff


	//----- nvinfo : EIATTR_NUM_BARRIERS
	.align		4
        /*0020*/ 	.byte	0x02, 0x4c
        /*0022*/ 	.byte	0x01
	.zero		1


	//----- nvinfo : EIATTR_MERCURY_ISA_VERSION
	.align		4
        /*0024*/ 	.byte	0x03, 0x5f
        /*0026*/ 	.short	0x0101


	//----- nvinfo : EIATTR_COOP_GROUP_MASK_REGIDS
	.align		4
        /*0028*/ 	.byte	0x04, 0x29
        /*002a*/ 	.short	(.L_2627 - .L_2626)


	//   ....[0]....
.L_2626:
        /*002c*/ 	.word	0xffffffff


	//   ....[1]....
        /*0030*/ 	.word	0xffffffff


	//   ....[2]....
        /*0034*/ 	.word	0xffffffff


	//   ....[3]....
        /*0038*/ 	.word	0xffffffff


	//   ....[4]....
        /*003c*/ 	.word	0xffffffff


	//   ....[5]....
        /*0040*/ 	.word	0xffffffff


	//   ....[6]....
        /*0044*/ 	.word	0xffffffff


	//   ....[7]....
        /*0048*/ 	.word	0xffffffff


	//   ....[8]....
        /*004c*/ 	.word	0xffffffff


	//   ....[9]....
        /*0050*/ 	.word	0xffffffff


	//   ....[10]....
        /*0054*/ 	.word	0xffffffff


	//   ....[11]....
        /*0058*/ 	.word	0xffffffff


	//   ....[12]....
        /*005c*/ 	.word	0xffffffff


	//   ....[13]....
        /*0060*/ 	.word	0xffffffff


	//   ....[14]....
        /*0064*/ 	.word	0xffffffff


	//   ....[15]....
        /*0068*/ 	.word	0xffffffff


	//   ....[16]....
        /*006c*/ 	.word	0xffffffff


	//   ....[17]....
        /*0070*/ 	.word	0xffffffff


	//   ....[18]....
        /*0074*/ 	.word	0xffffffff


	//   ....[19]....
        /*0078*/ 	.word	0xffffffff


	//   ....[20]....
        /*007c*/ 	.word	0xffffffff


	//   ....[21]....
        /*0080*/ 	.word	0xffffffff


	//   ....[22]....
        /*0084*/ 	.word	0xffffffff


	//   ....[23]....
        /*0088*/ 	.word	0xffffffff


	//   ....[24]....
        /*008c*/ 	.word	0xffffffff


	//   ....[25]....
        /*0090*/ 	.word	0xffffffff


	//   ....[26]....
        /*0094*/ 	.word	0xffffffff


	//   ....[27]....
        /*0098*/ 	.word	0xffffffff


	//   ....[28]....
        /*009c*/ 	.word	0xffffffff


	//   ....[29]....
        /*00a0*/ 	.word	0xffffffff


	//   ....[30]....
        /*00a4*/ 	.word	0xffffffff


	//   ....[31]....
        /*00a8*/ 	.word	0xffffffff


	//   ....[32]....
        /*00ac*/ 	.word	0xffffffff


	//   ....[33]....
        /*00b0*/ 	.word	0xffffffff


	//   ....[34]....
        /*00b4*/ 	.word	0xffffffff


	//   ....[35]....
        /*00b8*/ 	.word	0xffffffff


	//   ....[36]....
        /*00bc*/ 	.word	0xffffffff


	//   ....[37]....
        /*00c0*/ 	.word	0x05000004


	//   ....[38]....
        /*00c4*/ 	.word	0x05000004


	//----- nvinfo : EIATTR_COOP_GROUP_INSTR_OFFSETS
	.align		4
.L_2627:
        /*00c8*/ 	.byte	0x04, 0x28
        /*00ca*/ 	.short	(.L_2629 - .L_2628)


	//   ....[0]....
.L_2628:
        /*00cc*/ 	.word	0x00000d00


	//   ....[1]....
        /*00d0*/ 	.word	0x00000db0


	//   ....[2]....
        /*00d4*/ 	.word	0x00000de0


	//   ....[3]....
        /*00d8*/ 	.word	0x00000e20


	//   ....[4]....
        /*00dc*/ 	.word	0x00000e50


	//   ....[5]....
        /*00e0*/ 	.word	0x00001660


	//   ....[6]....
        /*00e4*/ 	.word	0x00001690


	//   ....[7]....
        /*00e8*/ 	.word	0x000016b0


	//   ....[8]....
        /*00ec*/ 	.word	0x000016d0


	//   ....[9]....
        /*00f0*/ 	.word	0x000016f0


	//   ....[10]....
        /*00f4*/ 	.word	0x00001720


	//   ....[11]....
        /*00f8*/ 	.word	0x00001740


	//   ....[12]....
        /*00fc*/ 	.word	0x00001760


	//   ....[13]....
        /*0100*/ 	.word	0x00001780


	//   ....[14]....
        /*0104*/ 	.word	0x000017a0


	//   ....[15]....
        /*0108*/ 	.word	0x000018e0


	//   ....[16]....
        /*010c*/ 	.word	0x00001900


	//   ....[17]....
        /*0110*/ 	.word	0x00001920


	//   ....[18]....
        /*0114*/ 	.word	0x00001940


	//   ....[19]....
        /*0118*/ 	.word	0x00001960


	//   ....[20]....
        /*011c*/ 	.word	0x00001990


	//   ....[21]....
        /*0120*/ 	.word	0x00001a40


	//   ....[22]....
        /*0124*/ 	.word	0x00001a70


	//   ....[23]....
        /*0128*/ 	.word	0x00001ab0


	//   ....[24]....
        /*012c*/ 	.word	0x00001ae0


	//   ....[25]....
        /*0130*/ 	.word	0x000022a0


	//   ....[26]....
        /*0134*/ 	.word	0x000022d0


	//   ....[27]....
        /*0138*/ 	.word	0x000022f0


	//   ....[28]....
        /*013c*/ 	.word	0x00002310


	//   ....[29]....
        /*0140*/ 	.word	0x00002330


	//   ....[30]....
        /*0144*/ 	.word	0x00002870


	//   ....[31]....
        /*0148*/ 	.word	0x000028d0


	//   ....[32]....
        /*014c*/ 	.word	0x00002910


	//   ....[33]....
        /*0150*/ 	.word	0x00002930


	//   ....[34]....
        /*0154*/ 	.word	0x00002950


	//   ....[35]....
        /*0158*/ 	.word	0x00002a40


	//   ....[36]....
        /*015c*/ 	.word	0x00002a60


	//   ....[37]....
        /*0160*/ 	.word	0x00002c90


	//   ....[38]....
        /*0164*/ 	.word	0x00002d00


	//----- nvinfo : EIATTR_VRC_CTA_INIT_COUNT
	.align		4
.L_2629:
        /*0168*/ 	.byte	0x02, 0x4a
	.zero		1
	.zero		1


	//----- nvinfo : EIATTR_EXIT_INSTR_OFFSETS
	.align		4
        /*016c*/ 	.byte	0x04, 0x1c
        /*016e*/ 	.short	(.L_2631 - .L_2630)


	//   ....[0]....
.L_2630:
        /*0170*/ 	.word	0x00002af0


	//   ....[1]....
        /*0174*/ 	.word	0x00002b40


	//   ....[2]....
        /*0178*/ 	.word	0x00002c40


	//----- nvinfo : EIATTR_MAX_THREADS
	.align		4
.L_2631:
        /*017c*/ 	.byte	0x04, 0x05
        /*017e*/ 	.short	(.L_2633 - .L_2632)
.L_2632:
        /*0180*/ 	.word	0x00000080
        /*0184*/ 	.word	0x00000001
        /*0188*/ 	.word	0x00000001


	//----- nvinfo : EIATTR_CRS_STACK_SIZE
	.align		4
.L_2633:
        /*018c*/ 	.byte	0x04, 0x1e
        /*018e*/ 	.short	(.L_2635 - .L_2634)
.L_2634:
        /*0190*/ 	.word	0x00000000


	//----- nvinfo : EIATTR_CBANK_PARAM_SIZE
	.align		4
.L_2635:
        /*0194*/ 	.byte	0x03, 0x19
        /*0196*/ 	.short	0x0088


	//----- nvinfo : EIATTR_PARAM_CBANK
	.align		4
        /*0198*/ 	.byte	0x04, 0x0a
        /*019a*/ 	.short	(.L_2637 - .L_2636)
	.align		4
.L_2636:
        /*019c*/ 	.word	index@(.nv.constant0._ZN18transformer_engine13normalization21ln_fwd_general_kernelINS0_13Kernel_traitsI13__nv_bfloat16S3_13__nv_fp8_e4m3fjLj128ELj1ELj4ELj1ELj8ENS0_18Kernel_traits_baseILj128ES3_S3_S4_fjLj128EEEEEEEvNS0_19ForwardKernelParamsE)
        /*01a0*/ 	.short	0x0380
        /*01a2*/ 	.short	0x0088


	//----- nvinfo : EIATTR_SW_WAR
	.align		4
.L_2637:
        /*01a4*/ 	.byte	0x04, 0x36
        /*01a6*/ 	.short	(.L_2639 - .L_2638)
.L_2638:
        /*01a8*/ 	.word	0x00000008
.L_2639:


//--------------------- .nv.info._ZN18transformer_engine13normalization19ln_fwd_tuned_kernelINS0_13Kernel_traitsIff13__nv_bfloat16fjLj65536ELj8ELj1ELj4ELj16ENS0_18Kernel_traits_baseILj65536EffS3_fjLj128EEEEEEEvNS0_19ForwardKernelParamsE --------------------------
	.section	.nv.info._ZN18transformer_engine13normalization19ln_fwd_tuned_kernelINS0_13Kernel_traitsIff13__nv_bfloat16fjLj65536ELj8ELj1ELj4ELj16ENS0_18Kernel_traits_baseILj65536EffS3_fjLj128EEEEEEEvNS0_19ForwardKernelParamsE,"",@"SHT_CUDA_INFO"
	.sectionflags	@""
	.align	4


	//----- nvinfo : EIATTR_CUDA_API_VERSION
	.align		4
        /*0000*/ 	.byte	0x04, 0x37
        /*0002*/ 	.short	(.L_2641 - .L_2640)
.L_2640:
        /*0004*/ 	.word	0x00000082


	//----- nvinfo : EIATTR_KPARAM_INFO
	.align		4
.L_2641:
        /*0008*/ 	.byte	0x04, 0x17
        /*000a*/ 	.short	(.L_2643 - .L_2642)
.L_2642:
        /*000c*/ 	.word	0x00000000
        /*0010*/ 	.short	0x0000
        /*0012*/ 	.short	0x0000
        /*0014*/ 	.byte	0x00, 0xf0, 0x21, 0x02


	//----- nvinfo : EIATTR_SPARSE_MMA_MASK
	.align		4
.L_2643:
        /*0018*/ 	.byte	0x03, 0x50
        /*001a*/ 	.short	0x0000


	//----- nvinfo : EIATTR_MAXREG_COUNT
	.align		4
        /*001c*/ 	.byte	0x03, 0x1b
        /*001e*/ 	.short	0x00ff


	//----- nvinfo : EIATTR_NUM_BARRIERS
	.align		4
        /*0020*/ 	.byte	0x02, 0x4c
        /*0022*/ 	.byte	0x01
	.zero		1


	//----- nvinfo : EIATTR_MERCURY_ISA_VERSION
	.align		4
        /*0024*/ 	.byte	0x03, 0x5f
        /*0026*/ 	.short	0x0101


	//----- nvinfo : EIATTR_COOP_GROUP_MASK_REGIDS
	.align		4
        /*0028*/ 	.byte	0x04, 0x29
        /*002a*/ 	.short	(.L_2645 - .L_2644)


	//   ....[0]....
.L_2644:
        /*002c*/ 	.word	0xffffffff


	//   ....[1]....
        /*0030*/ 	.word	0xffffffff


	//   ....[2]....
        /*0034*/ 	.word	0xffffffff


	//   ....[3]....
        /*0038*/ 	.word	0xffffffff


	//   ....[4]....
        /*003c*/ 	.word	0xffffffff


	//   ....[5]....
        /*0040*/ 	.word	0xffffffff


	//   ....[6]....
        /*0044*/ 	.word	0xffffffff


	//   ....[7]....
        /*0048*/ 	.word	0xffffffff


	//   ....[8]....
        /*004c*/ 	.word	0xffffffff


	//   ....[9]....
        /*0050*/ 	.word	0xffffffff


	//   ....[10]....
        /*0054*/ 	.word	0xffffffff


	//   ....[11]....
        /*0058*/ 	.word	0xffffffff


	//   ....[12]....
        /*005c*/ 	.word	0xffffffff


	//   ....[13]....
        /*0060*/ 	.word	0xffffffff


	//   ....[14]....
        /*0064*/ 	.word	0xffffffff


	//   ....[15]....
        /*0068*/ 	.word	0xffffffff


	//   ....[16]....
        /*006c*/ 	.word	0xffffffff


	//   ....[17]....
        /*0070*/ 	.word	0xffffffff


	//   ....[18]....
        /*0074*/ 	.word	0xffffffff


	//   ....[19]....
        /*0078*/ 	.word	0xffffffff


	//   ....[20]....
        /*007c*/ 	.word	0xffffffff


	//   ....[21]....
        /*0080*/ 	.word	0xffffffff


	//   ....[22]....
        /*0084*/ 	.word	0xffffffff


	//   ....[23]....
        /*0088*/ 	.word	0xffffffff


	//   ....[24]....
        /*008c*/ 	.word	0xffffffff


	//   ....[25]....
        /*0090*/ 	.word	0xffffffff


	//   ....[26]....
        /*0094*/ 	.word	0xffffffff


	//   ....[27]....
        /*0098*/ 	.word	0xffffffff


	//   ....[28]....
        /*009c*/ 	.word	0xffffffff


	//   ....[29]....
        /*00a0*/ 	.word	0xffffffff


	//   ....[30]....
        /*00a4*/ 	.word	0xffffffff


	//   ....[31]....
        /*00a8*/ 	.word	0xffffffff


	//   ....[32]....
        /*00ac*/ 	.word	0xffffffff


	//   ....[33]....
        /*00b0*/ 	.word	0xffffffff


	//   ....[34]....
        /*00b4*/ 	.word	0xffffffff


	//   ....[35]....
        /*00b8*/ 	.word	0xffffffff


	//   ....[36]....
        /*00bc*/ 	.word	0x05000004


	//   ....[37]....
        /*00c0*/ 	.word	0x05000004


	//----- nvinfo : EIATTR_COOP_GROUP_INSTR_OFFSETS
	.align		4
.L_2645:
        /*00c4*/ 	.byte	0x04, 0x28
        /*00c6*/ 	.short	(.L_2647 - .L_2646)


	//   ....[0]....
.L_2646:
        /*00c8*/ 	.word	0x00000dc0


	//   ....[1]....
        /*00cc*/ 	.word	0x00000de0


	//   ....[2]....
        /*00d0*/ 	.word	0x00000e00


	//   ....[3]....
        /*00d4*/ 	.word	0x00000e20


	//   ....[4]....
        /*00d8*/ 	.word	0x00000e40


	//   ....[5]....
        /*00dc*/ 	.word	0x000016b0


	//   ....[6]....
        /*00e0*/ 	.word	0x000016e0


	//   ....[7]....
        /*00e4*/ 	.word	0x00001720


	//   ....[8]....
        /*00e8*/ 	.word	0x00001740


	//   ....[9]....
        /*00ec*/ 	.word	0x00001760


	//   ....[10]....
        /*00f0*/ 	.word	0x00001890


	//   ....[11]....
        /*00f4*/ 	.word	0x000018b0


	//   ....[12]....
        /*00f8*/ 	.word	0x000018c0


	//   ....[13]....
        /*00fc*/ 	.word	0x000019b0


	//   ....[14]....
        /*0100*/ 	.word	0x00001a60


	//   ....[15]....
        /*0104*/ 	.word	0x00001a70


	//   ....[16]....
        /*0108*/ 	.word	0x00001d50


	//   ....[17]....
        /*010c*/ 	.word	0x00001d70


	//   ....[18]....
        /*0110*/ 	.word	0x00002070


	//   ....[19]....
        /*0114*/ 	.word	0x000020c0


	//   ....[20]....
        /*0118*/ 	.word	0x000020d0


	//   ....[21]....
        /*011c*/ 	.word	0x00002180


	//   ....[22]....
        /*0120*/ 	.word	0x00002230


	//   ....[23]....
        /*0124*/ 	.word	0x00002250


	//   ....[24]....
        /*0128*/ 	.word	0x00002330


	//   ....[25]....
        /*012c*/ 	.word	0x000023d0


	//   ....[26]....
        /*0130*/ 	.word	0x000023f0


	//   ....[27]....
        /*0134*/ 	.word	0x000025a0


	//   ....[28]....
        /*0138*/ 	.word	0x000025d0


	//   ....[29]....
        /*013c*/ 	.word	0x00005ea0


	//   ....[30]....
        /*0140*/ 	.word	0x00005f20


	//   ....[31]....
        /*0144*/ 	.word	0x00005f50


	//   ....[32]....
        /*0148*/ 	.word	0x00005f80


	//   ....[33]....
        /*014c*/ 	.word	0x00005fa0


	//   ....[34]....
        /*0150*/ 	.word	0x00006090


	//   ....[35]....
        /*0154*/ 	.word	0x000060b0


	//   ....[36]....
        /*0158*/ 	.word	0x000062c0


	//   ....[37]....
        /*015c*/ 	.word	0x00006330


	//----- nvinfo : EIATTR_VRC_CTA_INIT_COUNT
	.align		4
.L_2647:
        /*0160*/ 	.byte	0x02, 0x4a
	.zero		1
	.zero		1


	//----- nvinfo : EIATTR_EXIT_INSTR_OFFSETS
	.align		4
        /*0164*/ 	.byte	0x04, 0x1c
        /*0166*/ 	.short	(.L_2649 - .L_2648)


	//   ....[0]....
.L_2648:
        /*0168*/ 	.word	0x00006120


	//   ....[1]....
        /*016c*/ 	.word	0x00006170


	//   ....[2]....
        /*0170*/ 	.word	0x00006270


	//----- nvinfo : EIATTR_MAX_THREADS
	.align		4
.L_2649:
        /*0174*/ 	.byte	0x04, 0x05
        /*0176*/ 	.short	(.L_2651 - .L_2650)
.L_2650:
        /*0178*/ 	.word	0x00000080
        /*017c*/ 	.word	0x00000001
        /*0180*/ 	.word	0x00000001


	//----- nvinfo : EIATTR_CRS_STACK_SIZE
	.align		4
.L_2651:
        /*0184*/ 	.byte	0x04, 0x1e
        /*0186*/ 	.short	(.L_2653 - .L_2652)
.L_2652:
        /*0188*/ 	.word	0x00000000


	//----- nvinfo : EIATTR_CBANK_PARAM_SIZE
	.align		4
.L_2653:
        /*018c*/ 	.byte	0x03, 0x19
        /*018e*/ 	.short	0x0088


	//----- nvinfo : EIATTR_PARAM_CBANK
	.align		4
        /*0190*/ 	.byte	0x04, 0x0a
        /*0192*/ 	.short	(.L_2655 - .L_2654)
	.align		4
.L_2654:
        /*0194*/ 	.word	index@(.nv.constant0._ZN18transformer_engine13normalization19ln_fwd_tuned_kernelINS0_13Kernel_traitsIff13__nv_bfloat16fjLj65536ELj8ELj1ELj4ELj16ENS0_18Kernel_traits_baseILj65536EffS3_fjLj128EEEEEEEvNS0_19ForwardKernelParamsE)
        /*0198*/ 	.short	0x0380
        /*019a*/ 	.short	0x0088


	//----- nvinfo : EIATTR_SW_WAR
	.align		4
.L_2655:
        /*019c*/ 	.byte	0x04, 0x36
        /*019e*/ 	.short	(.L_2657 - .L_2656)
.L_2656:
        /*01a0*/ 	.word	0x00000008
.L_2657:


//--------------------- .nv.info._ZN18transformer_engine13normalization19ln_fwd_tuned_kernelINS0_13Kernel_traitsI13__nv_bfloat16S3_S3_fjLj65536ELj8ELj1ELj4ELj16ENS0_18Kernel_traits_baseILj65536ES3_S3_S3_fjLj128EEEEEEEvNS0_19ForwardKernelParamsE --------------------------
	.section	.nv.info._ZN18transformer_engine13normalization19ln_fwd_tuned_kernelINS0_13Kernel_traitsI13__nv_bfloat16S3_S3_fjLj65536ELj8ELj1ELj4ELj16ENS0_18Kernel_traits_baseILj65536ES3_S3_S3_fjLj128EEEEEEEvNS0_19ForwardKernelParamsE,"",@"SHT_CUDA_INFO"
	.sectionflags	@""
	.align	4


	//----- nvinfo : EIATTR_CUDA_API_VERSION
	.align		4
        /*0000*/ 	.byte	0x04, 0x37
        /*0002*/ 	.short	(.L_2659 - .L_2658)
.L_2658:
        /*0004*/ 	.word	0x00000082


	//----- nvinfo : EIATTR_KPARAM_INFO
	.align		4
.L_2659:
        /*0008*/ 	.byte	0x04, 0x17
        /*000a*/ 	.short	(.L_2661 - .L_2660)
.L_2660:
        /*000c*/ 	.word	0x00000000
        /*0010*/ 	.short	0x0000
        /*0012*/ 	.short	0x0000
        /*0014*/ 	.byte	0x00, 0xf0, 0x21, 0x02


	//----- nvinfo : EIATTR_SPARSE_MMA_MASK
	.align		4
.L_2661:
        /*0018*/ 	.byte	0x03, 0x50
        /*001a*/ 	.short	0x0000


	//----- nvinfo : EIATTR_MAXREG_COUNT
	.align		4
        /*001c*/ 	.byte	0x03, 0x1b
        /*001e*/ 	.short	0x00ff


	//----- nvinfo : EIATTR_NUM_BARRIERS
	.align		4
        /*0020*/ 	.byte	0x02, 0x4c
        /*0022*/ 	.byte	0x01
	.zero		1


	//----- nvinfo : EIATTR_MERCURY_ISA_VERSION
	.align		4
        /*0024*/ 	.byte	0x03, 0x5f
        /*0026*/ 	.short	0x0101


	//----- nvinfo : EIATTR_COOP_GROUP_MASK_REGIDS
	.align		4
        /*0028*/ 	.byte	0x04, 0x29
        /*002a*/ 	.short	(.L_2663 - .L_2662)


	//   ....[0]....
.L_2662:
        /*002c*/ 	.word	0xffffffff


	//   ....[1]....
        /*0030*/ 	.word	0xffffffff


	//   ....[2]....
        /*0034*/ 	.word	0xffffffff


	//   ....[3]....
        /*0038*/ 	.word	0xffffffff


	//   ....[4]....
        /*003c*/ 	.word	0xffffffff


	//   ....[5]....
        /*0040*/ 	.word	0xffffffff


	//   ....[6]....
        /*0044*/ 	.word	0xffffffff


	//   ....[7]....
        /*0048*/ 	.word	0xffffffff


	//   ....[8]....
        /*004c*/ 	.word	0xffffffff


	//   ....[9]....
        /*0050*/ 	.word	0xffffffff


	//   ....[10]....
        /*0054*/ 	.word	0xffffffff


	//   ....[11]....
        /*0058*/ 	.word	0xffffffff


	//   ....[12]....
        /*005c*/ 	.word	0xffffffff


	//   ....[13]....
        /*0060*/ 	.word	0xffffffff


	//   ....[14]....
        /*0064*/ 	.word	0xffffffff


	//   ....[15]....
        /*0068*/ 	.word	0xffffffff


	//   ....[16]....
        /*006c*/ 	.word	0xffffffff


	//   ....[17]....
        /*0070*/ 	.word	0xffffffff


	//   ....[18]....
        /*0074*/ 	.word	0xffffffff


	//   ....[19]....
        /*0078*/ 	.word	0xffffffff


	//   ....[20]....
        /*007c*/ 	.word	0xffffffff


	//   ....[21]....
        /*0080*/ 	.word	0xffffffff


	//   ....[22]....
        /*0084*/ 	.word	0xffffffff


	//   ....[23]....
        /*0088*/ 	.word	0xffffffff


	//   ....[24]....
        /*008c*/ 	.word	0xffffffff


	//   ....[25]....
        /*0090*/ 	.word	0xffffffff


	//   ....[26]....
        /*0094*/ 	.word	0xffffffff


	//   ....[27]....
        /*0098*/ 	.word	0xffffffff


	//   ....[28]....
        /*009c*/ 	.word	0xffffffff


	//   ....[29]....
        /*00a0*/ 	.word	0xffffffff


	//   ....[30]....
        /*00a4*/ 	.word	0xffffffff


	//   ....[31]....
        /*00a8*/ 	.word	0xffffffff


	//   ....[32]....
        /*00ac*/ 	.word	0xffffffff


	//   ....[33]....
        /*00b0*/ 	.word	0xffffffff


	//   ....[34]....
        /*00b4*/ 	.word	0xffffffff


	//   ....[35]....
        /*00b8*/ 	.word	0xffffffff


	//   ....[36]....
        /*00bc*/ 	.word	0x05000006


	//   ....[37]....
        /*00c0*/ 	.word	0x05000006


	//----- nvinfo : EIATTR_COOP_GROUP_INSTR_OFFSETS
	.align		4
.L_2663:
        /*00c4*/ 	.byte	0x04, 0x28
        /*00c6*/ 	.short	(.L_2665 - .L_2664)


	//   ....[0]....
.L_2664:
        /*00c8*/ 	.word	0x00001210


	//   ....[1]....
        /*00cc*/ 	.word	0x00001230


	//   ....[2]....
        /*00d0*/ 	.word	0x00001250


	//   ....[3]....
        /*00d4*/ 	.word	0x00001270


	//   ....[4]....
        /*00d8*/ 	.word	0x000012a0


	//   ....[5]....
        /*00dc*/ 	.word	0x00001b00


	//   ....[6]....
        /*00e0*/ 	.word	0x00001b30


	//   ....[7]....
        /*00e4*/ 	.word	0x00001b70


	//   ....[8]....
        /*00e8*/ 	.word	0x00001bb0


	//   ....[9]....
        /*00ec*/ 	.word	0x00001bd0


	//   ....[10]....
        /*00f0*/ 	.word	0x00001cf0


	//   ....[11]....
        /*00f4*/ 	.word	0x00001d10


	//   ....[12]....
        /*00f8*/ 	.word	0x00001d20


	//   ....[13]....
        /*00fc*/ 	.word	0x00001e20


	//   ....[14]....
        /*0100*/ 	.word	0x00001ed0


	//   ....[15]....
        /*0104*/ 	.word	0x00001ee0


	//   ....[16]....
        /*0108*/ 	.word	0x00002150


	//   ....[17]....
        /*010c*/ 	.word	0x00002160


	//   ....[18]....
        /*0110*/ 	.word	0x000024e0


	//   ....[19]....
        /*0114*/ 	.word	0x00002530


	//   ....[20]....
        /*0118*/ 	.word	0x00002540


	//   ....[21]....
        /*011c*/ 	.word	0x000025f0


	//   ....[22]....
        /*0120*/ 	.word	0x000026a0


	//   ....[23]....
        /*0124*/ 	.word	0x000026b0


	//   ....[24]....
        /*0128*/ 	.word	0x000027a0


	//   ....[25]....
        /*012c*/ 	.word	0x00002850


	//   ....[26]....
        /*0130*/ 	.word	0x00002860


	//   ....[27]....
        /*0134*/ 	.word	0x00002a00


	//   ....[28]....
        /*0138*/ 	.word	0x00002a40


	//   ....[29]....
        /*013c*/ 	.word	0x00006e50


	//   ....[30]....
        /*0140*/ 	.word	0x00006ed0


	//   ....[31]....
        /*0144*/ 	.word	0x00006f10


	//   ....[32]....
        /*0148*/ 	.word	0x00006f30


	//   ....[33]....
        /*014c*/ 	.word	0x00006f50


	//   ....[34]....
        /*0150*/ 	.word	0x00007040


	//   ....[35]....
        /*0154*/ 	.word	0x00007060


	//   ....[36]....
        /*0158*/ 	.word	0x00007270


	//   ....[37]....
        /*015c*/ 	.word	0x000072e0


	//----- nvinfo : EIATTR_VRC_CTA_INIT_COUNT
	.align		4
.L_2665:
        /*0160*/ 	.byte	0x02, 0x4a
	.zero		1
	.zero		1


	//----- nvinfo : EIATTR_EXIT_INSTR_OFFSETS
	.align		4
        /*0164*/ 	.byte	0x04, 0x1c
        /*0166*/ 	.short	(.L_2667 - .L_2666)


	//   ....[0]....
.L_2666:
        /*0168*/ 	.word	0x000070d0


	//   ....[1]....
        /*016c*/ 	.word	0x00007120


	//   ....[2]....
        /*0170*/ 	.word	0x00007220


	//----- nvinfo : EIATTR_MAX_THREADS
	.align		4
.L_2667:
        /*0174*/ 	.byte	0x04, 0x05
        /*0176*/ 	.short	(.L_2669 - .L_2668)
.L_2668:
        /*0178*/ 	.word	0x00000080
        /*017c*/ 	.word	0x00000001
        /*0180*/ 	.word	0x00000001


	//----- nvinfo : EIATTR_CRS_STACK_SIZE
	.align		4
.L_2669:
        /*0184*/ 	.byte	0x04, 0x1e
        /*0186*/ 	.short	(.L_2671 - .L_2670)
.L_2670:
        /*0188*/ 	.word	0x00000000


	//----- nvinfo : EIATTR_CBANK_PARAM_SIZE
	.align		4
.L_2671:
        /*018c*/ 	.byte	0x03, 0x19
        /*018e*/ 	.short	0x0088


	//----- nvinfo : EIATTR_PARAM_CBANK
	.align		4
        /*0190*/ 	.byte	0x04, 0x0a
        /*0192*/ 	.short	(.L_2673 - .L_2672)
	.align		4
.L_2672:
        /*0194*/ 	.word	index@(.nv.constant0._ZN18transformer_engine13normalization19ln_fwd_tuned_kernelINS0_13Kernel_traitsI13__nv_bfloat16S3_S3_fjLj65536ELj8ELj1ELj4ELj16ENS0_18Kernel_traits_baseILj65536ES3_S3_S3_fjLj128EEEEEEEvNS0_19ForwardKernelParamsE)
        /*0198*/ 	.short	0x0380
        /*019a*/ 	.short	0x0088


	//----- nvinfo : EIATTR_SW_WAR
	.align		4
.L_2673:
        /*019c*/ 	.byte	0x04, 0x36
        /*019e*/ 	.short	(.L_2675 - .L_2674)
.L_2674:
        /*01a0*/ 	.word	0x00000008
.L_2675:


//--------------------- .nv.info._ZN18transformer_engine13normalization19ln_fwd_tuned_kernelINS0_13Kernel_traitsIff6__halffjLj65536ELj8ELj1ELj4ELj16ENS0_18Kernel_traits_baseILj65536EffS3_fjLj128EEEEEEEvNS0_19ForwardKernelParamsE --------------------------
	.section	.nv.info._ZN18transformer_engine13normalization19ln_fwd_tuned_kernelINS0_13Kernel_traitsIff6__halffjLj65536ELj8ELj1ELj4ELj16ENS0_18Kernel_traits_baseILj65536EffS3_fjLj128EEEEEEEvNS0_19ForwardKernelParamsE,"",@"SHT_CUDA_INFO"
	.sectionflags	@""
	.align	4


	//----- nvinfo : EIATTR_CUDA_API_VERSION
	.align		4
        /*0000*/ 	.byte	0x04, 0x37
        /*0002*/ 	.short	(.L_2677 - .L_2676)
.L_2676:
        /*0004*/ 	.word	0x00000082


	//----- nvinfo : EIATTR_KPARAM_INFO
	.align		4
.L_2677:
        /*0008*/ 	.byte	0x04, 0x17
        /*000a*/ 	.short	(.L_2679 - .L_2678)
.L_2678:
        /*000c*/ 	.word	0x00000000
        /*0010*/ 	.short	0x0000
        /*0012*/ 	.short	0x0000
        /*0014*/ 	.byte	0x00, 0xf0, 0x21, 0x02


	//----- nvinfo : EIATTR_SPARSE_MMA_MASK
	.align		4
.L_2679:
        /*0018*/ 	.byte	0x03, 0x50
        /*001a*/ 	.short	0x0000


	//----- nvinfo : EIATTR_MAXREG_COUNT
	.align		4
        /*001c*/ 	.byte	0x03, 0x1b
        /*001e*/ 	.short	0x00ff


	//----- nvinfo : EIATTR_NUM_BARRIERS
	.align		4
        /*0020*/ 	.byte	0x02, 0x4c
        /*0022*/ 	.byte	0x01
	.zero		1


	//----- nvinfo : EIATTR_MERCURY_ISA_VERSION
	.align		4
        /*0024*/ 	.byte	0x03, 0x5f
        /*0026*/ 	.short	0x0101


	//----- nvinfo : EIATTR_COOP_GROUP_MASK_REGIDS
	.align		4
        /*0028*/ 	.byte	0x04, 0x29
        /*002a*/ 	.short	(.L_2681 - .L_2680)


	//   ....[0]....
.L_2680:
        /*002c*/ 	.word	0xffffffff


	//   ....[1]....
        /*0030*/ 	.word	0xffffffff


	//   ....[2]....
        /*0034*/ 	.word	0xffffffff


	//   ....[3]....
        /*0038*/ 	.word	0xffffffff


	//   ....[4]....
        /*003c*/ 	.word	0xffffffff


	//   ....[5]....
        /*0040*/ 	.word	0xffffffff


	//   ....[6]....
        /*0044*/ 	.word	0xffffffff


	//   ....[7]....
        /*0048*/ 	.word	0xffffffff


	//   ....[8]....
        /*004c*/ 	.word	0xffffffff


	//   ....[9]....
        /*0050*/ 	.word	0xffffffff


	//   ....[10]....
        /*0054*/ 	.word	0xffffffff


	//   ....[11]....
        /*0058*/ 	.word	0xffffffff


	//   ....[12]....
        /*005c*/ 	.word	0xffffffff


	//   ....[13]....
        /*0060*/ 	.word	0xffffffff


	//   ....[14]....
        /*0064*/ 	.word	0xffffffff


	//   ....[15]....
        /*0068*/ 	.word	0xffffffff


	//   ....[16]....
        /*006c*/ 	.word	0xffffffff


	//   ....[17]....
        /*0070*/ 	.word	0xffffffff


	//   ....[18]....
        /*0074*/ 	.word	0xffffffff


	//   ....[19]....
        /*0078*/ 	.word	0xffffffff


	//   ....[20]....
        /*007c*/ 	.word	0xffffffff


	//   ....[21]....
        /*0080*/ 	.word	0xffffffff


	//   ....[22]....
        /*0084*/ 	.word	0xffffffff


	//   ....[23]....
        /*0088*/ 	.word	0xffffffff


	//   ....[24]....
        /*008c*/ 	.word	0xffffffff


	//   ....[25]....
        /*0090*/ 	.word	0xffffffff


	//   ....[26]....
        /*0094*/ 	.word	0xffffffff


	//   ....[27]....
        /*0098*/ 	.word	0xffffffff


	//   ....[28]....
        /*009c*/ 	.word	0xffffffff


	//   ....[29]....
        /*00a0*/ 	.word	0xffffffff


	//   ....[30]....
        /*00a4*/ 	.word	0xffffffff


	//   ....[31]....
        /*00a8*/ 	.word	0xffffffff


	//   ....[32]....
        /*00ac*/ 	.word	0xffffffff


	//   ....[33]....
        /*00b0*/ 	.word	0xffffffff


	//   ....[34]....
        /*00b4*/ 	.word	0xffffffff


	//   ....[35]....
        /*00b8*/ 	.word	0xffffffff


	//   ....[36]....
        /*00bc*/ 	.word	0x05000004


	//   ....[37]....
        /*00c0*/ 	.word	0x05000004


	//----- nvinfo : EIATTR_COOP_GROUP_INSTR_OFFSETS
	.align		4
.L_2681:
        /*00c4*/ 	.byte	0x04, 0x28
        /*00c6*/ 	.short	(.L_2683 - .L_2682)


	//   ....[0]....
.L_2682:
        /*00c8*/ 	.word	0x00000dc0


	//   ....[1]....
        /*00cc*/ 	.word	0x00000de0


	//   ....[2]....
        /*00d0*/ 	.word	0x00000e00


	//   ....[3]....
        /*00d4*/ 	.word	0x00000e20


	//   ....[4]....
        /*00d8*/ 	.word	0x00000e40


	//   ....[5]....
        /*00dc*/ 	.word	0x000016b0


	//   ....[6]....
        /*00e0*/ 	.word	0x000016e0


	//   ....[7]....
        /*00e4*/ 	.word	0x00001720


	//   ....[8]....
        /*00e8*/ 	.word	0x00001740


	//   ....[9]....
        /*00ec*/ 	.word	0x00001760


	//   ....[10]....
        /*00f0*/ 	.word	0x00001890


	//   ....[11]....
        /*00f4*/ 	.word	0x000018b0


	//   ....[12]....
        /*00f8*/ 	.word	0x000018c0


	//   ....[13]....
        /*00fc*/ 	.word	0x000019b0


	//   ....[14]....
        /*0100*/ 	.word	0x00001a60


	//   ....[15]....
        /*0104*/ 	.word	0x00001a70


	//   ....[16]....
        /*0108*/ 	.word	0x00001d50


	//   ....[17]....
        /*010c*/ 	.word	0x00001d70


	//   ....[18]....
        /*0110*/ 	.word	0x00002070


	//   ....[19]....
        /*0114*/ 	.word	0x000020c0


	//   ....[20]....
        /*0118*/ 	.word	0x000020d0


	//   ....[21]....
        /*011c*/ 	.word	0x00002180


	//   ....[22]....
        /*0120*/ 	.word	0x00002230


	//   ....[23]....
        /*0124*/ 	.word	0x00002250


	//   ....[24]....
        /*0128*/ 	.word	0x00002330


	//   ....[25]....
        /*012c*/ 	.word	0x000023d0


	//   ....[26]....
        /*0130*/ 	.word	0x000023f0


	//   ....[27]....
        /*0134*/ 	.word	0x000025a0


	//   ....[28]....
        /*0138*/ 	.word	0x000025d0


	//   ....[29]....
        /*013c*/ 	.word	0x00005ea0


	//   ....[30]....
        /*0140*/ 	.word	0x00005f20


	//   ....[31]....
        /*0144*/ 	.word	0x00005f50


	//   ....[32]....
        /*0148*/ 	.word	0x00005f80


	//   ....[33]....
        /*014c*/ 	.word	0x00005fa0


	//   ....[34]....
        /*0150*/ 	.word	0x00006090


	//   ....[35]....
        /*0154*/ 	.word	0x000060b0


	//   ....[36]....
        /*0158*/ 	.word	0x000062c0


	//   ....[37]....
        /*015c*/ 	.word	0x00006330


	//----- nvinfo : EIATTR_VRC_CTA_INIT_COUNT
	.align		4
.L_2683:
        /*0160*/ 	.byte	0x02, 0x4a
	.zero		1
	.zero		1


	//----- nvinfo : EIATTR_EXIT_INSTR_OFFSETS
	.align		4
        /*0164*/ 	.byte	0x04, 0x1c
        /*0166*/ 	.short	(.L_2685 - .L_2684)


	//   ....[0]....
.L_2684:
        /*0168*/ 	.word	0x00006120


	//   ....[1]....
        /*016c*/ 	.word	0x00006170


	//   ....[2]....
        /*0170*/ 	.word	0x00006270


	//----- nvinfo : EIATTR_MAX_THREADS
	.align		4
.L_2685:
        /*0174*/ 	.byte	0x04, 0x05
        /*0176*/ 	.short	(.L_2687 - .L_2686)
.L_2686:
        /*0178*/ 	.word	0x00000080
        /*017c*/ 	.word	0x00000001
        /*0180*/ 	.word	0x00000001


	//----- nvinfo : EIATTR_CRS_STACK_SIZE
	.align		4
.L_2687:
        /*0184*/ 	.byte	0x04, 0x1e
        /*0186*/ 	.short	(.L_2689 - .L_2688)
.L_2688:
        /*0188*/ 	.word	0x00000000


	//----- nvinfo : EIATTR_CBANK_PARAM_SIZE
	.align		4
.L_2689:
        /*018c*/ 	.byte	0x03, 0x19
        /*018e*/ 	.short	0x0088


	//----- nvinfo : EIATTR_PARAM_CBANK
	.align		4
        /*0190*/ 	.byte	0x04, 0x0a
        /*0192*/ 	.short	(.L_2691 - .L_2690)
	.align		4
.L_2690:
        /*0194*/ 	.word	index@(.nv.constant0._ZN18transformer_engine13normalization19ln_fwd_tuned_kernelINS0_13Kernel_traitsIff6__halffjLj65536ELj8ELj1ELj4ELj16ENS0_18Kernel_traits_baseILj65536EffS3_fjLj128EEEEEEEvNS0_19ForwardKernelParamsE)
        /*0198*/ 	.short	0x0380
        /*019a*/ 	.short	0x0088


	//----- nvinfo : EIATTR_SW_WAR
	.align		4
.L_2691:
        /*019c*/ 	.byte	0x04, 0x36
        /*019e*/ 	.short	(.L_2693 - .L_2692)
.L_2692:
        /*01a0*/ 	.word	0x00000008
.L_2693:


//--------------------- .nv.info._ZN18transformer_engine13normalization19ln_fwd_tuned_kernelINS0_13Kernel_traitsI6__halfS3_S3_fjLj65536ELj8ELj1ELj4ELj16ENS0_18Kernel_traits_baseILj65536ES3_S3_S3_fjLj128EEEEEEEvNS0_19ForwardKernelParamsE --------------------------
	.section	.nv.info._ZN18transformer_engine13normalization19ln_fwd_tuned_kernelINS0_13Kernel_traitsI6__halfS3_S3_fjLj65536ELj8ELj1ELj4ELj16ENS0_18Kernel_traits_baseILj65536ES3_S3_S3_fjLj128EEEEEEEvNS0_19ForwardKernelParamsE,"",@"SHT_CUDA_INFO"
	.sectionflags	@""
	.align	4


	//----- nvinfo : EIATTR_CUDA_API_VERSION
	.align		4
        /*0000*/ 	.byte	0x04, 0x37
        /*0002*/ 	.short	(.L_2695 - .L_2694)
.L_2694:
        /*0004*/ 	.word	0x00000082


	//----- nvinfo : EIATTR_KPARAM_INFO
	.align		4
.L_2695:
        /*0008*/ 	.byte	0x04, 0x17
        /*000a*/ 	.short	(.L_2697 - .L_2696)
.L_2696:
        /*000c*/ 	.word	0x00000000
        /*0010*/ 	.short	0x0000
        /*0012*/ 	.short	0x0000
        /*0014*/ 	.byte	0x00, 0xf0, 0x21, 0x02


	//----- nvinfo : EIATTR_SPARSE_MMA_MASK
	.align		4
.L_2697:
        /*0018*/ 	.byte	0x03, 0x50
        /*001a*/ 	.short	0x0000


	//----- nvinfo : EIATTR_MAXREG_COUNT
	.align		4
        /*001c*/ 	.byte	0x03, 0x1b
        /*001e*/ 	.short	0x00ff


	//----- nvinfo : EIATTR_NUM_BARRIERS
	.align		4
        /*0020*/ 	.byte	0x02, 0x4c
        /*0022*/ 	.byte	0x01
	.zero		1


	//----- nvinfo : EIATTR_MERCURY_ISA_VERSION
	.align		4
        /*0024*/ 	.byte	0x03, 0x5f
        /*0026*/ 	.short	0x0101


	//----- nvinfo : EIATTR_COOP_GROUP_MASK_REGIDS
	.align		4
        /*0028*/ 	.byte	0x04, 0x29
        /*002a*/ 	.short	(.L_2699 - .L_2698)


	//   ....[0]....
.L_2698:
        /*002c*/ 	.word	0xffffffff


	//   ....[1]....
        /*0030*/ 	.word	0xffffffff


	//   ....[2]....
        /*0034*/ 	.word	0xffffffff


	//   ....[3]....
        /*0038*/ 	.word	0xffffffff


	//   ....[4]....
        /*003c*/ 	.word	0xffffffff


	//   ....[5]....
        /*0040*/ 	.word	0xffffffff


	//   ....[6]....
        /*0044*/ 	.word	0xffffffff


	//   ....[7]....
        /*0048*/ 	.word	0xffffffff


	//   ....[8]....
        /*004c*/ 	.word	0xffffffff


	//   ....[9]....
        /*0050*/ 	.word	0xffffffff


	//   ....[10]....
        /*0054*/ 	.word	0xffffffff


	//   ....[11]....
        /*0058*/ 	.word	0xffffffff


	//   ....[12]....
        /*005c*/ 	.word	0xffffffff


	//   ....[13]....
        /*0060*/ 	.word	0xffffffff


	//   ....[14]....
        /*0064*/ 	.word	0xffffffff


	//   ....[15]....
        /*0068*/ 	.word	0xffffffff


	//   ....[16]....
        /*006c*/ 	.word	0xffffffff


	//   ....[17]....
        /*0070*/ 	.word	0xffffffff


	//   ....[18]....
        /*0074*/ 	.word	0xffffffff


	//   ....[19]....
        /*0078*/ 	.word	0xffffffff


	//   ....[20]....
        /*007c*/ 	.word	0xffffffff


	//   ....[21]....
        /*0080*/ 	.word	0xffffffff


	//   ....[22]....
        /*0084*/ 	.word	0xffffffff


	//   ....[23]....
        /*0088*/ 	.word	0xffffffff


	//   ....[24]....
        /*008c*/ 	.word	0xffffffff


	//   ....[25]....
        /*0090*/ 	.word	0xffffffff


	//   ....[26]....
        /*0094*/ 	.word	0xffffffff


	//   ....[27]....
        /*0098*/ 	.word	0xffffffff


	//   ....[28]....
        /*009c*/ 	.word	0xffffffff


	//   ....[29]....
        /*00a0*/ 	.word	0xffffffff


	//   ....[30]....
        /*00a4*/ 	.word	0xffffffff


	//   ....[31]....
        /*00a8*/ 	.word	0xffffffff


	//   ....[32]....
        /*00ac*/ 	.word	0xffffffff


	//   ....[33]....
        /*00b0*/ 	.word	0xffffffff


	//   ....[34]....
        /*00b4*/ 	.word	0xffffffff


	//   ....[35]....
        /*00b8*/ 	.word	0xffffffff


	//   ....[36]....
        /*00bc*/ 	.word	0x05000005


	//   ....[37]....
        /*00c0*/ 	.word	0x05000005


	//----- nvinfo : EIATTR_COOP_GROUP_INSTR_OFFSETS
	.align		4
.L_2699:
        /*00c4*/ 	.byte	0x04, 0x28
        /*00c6*/ 	.short	(.L_2701 - .L_2700)


	//   ....[0]....
.L_2700:
        /*00c8*/ 	.word	0x00000c20


	//   ....[1]....
        /*00cc*/ 	.word	0x00000c40


	//   ....[2]....
        /*00d0*/ 	.word	0x00000c60


	//   ....[3]....
        /*00d4*/ 	.word	0x00000c80


	//   ....[4]....
        /*00d8*/ 	.word	0x00000ca0


	//   ....[5]....
        /*00dc*/ 	.word	0x000014d0


	//   ....[6]....
        /*00e0*/ 	.word	0x00001510


	//   ....[7]....
        /*00e4*/ 	.word	0x00001550


	//   ....[8]....
        /*00e8*/ 	.word	0x00001580


	//   ....[9]....
        /*00ec*/ 	.word	0x000015b0


	//   ....[10]....
        /*00f0*/ 	.word	0x000016e0


	//   ....[11]....
        /*00f4*/ 	.word	0x00001700


	//   ....[12]....
        /*00f8*/ 	.word	0x00001710


	//   ....[13]....
        /*00fc*/ 	.word	0x00001800


	//   ....[14]....
        /*0100*/ 	.word	0x000018b0


	//   ....[15]....
        /*0104*/ 	.word	0x000018c0


	//   ....[16]....
        /*0108*/ 	.word	0x00001b10


	//   ....[17]....
        /*010c*/ 	.word	0x00001b80


	//   ....[18]....
        /*0110*/ 	.word	0x00001ec0


	//   ....[19]....
        /*0114*/ 	.word	0x00001f10


	//   ....[20]....
        /*0118*/ 	.word	0x00001f20


	//   ....[21]....
        /*011c*/ 	.word	0x00001fd0


	//   ....[22]....
        /*0120*/ 	.word	0x00002080


	//   ....[23]....
        /*0124*/ 	.word	0x00002090


	//   ....[24]....
        /*0128*/ 	.word	0x00002180


	//   ....[25]....
        /*012c*/ 	.word	0x00002230


	//   ....[26]....
        /*0130*/ 	.word	0x00002240


	//   ....[27]....
        /*0134*/ 	.word	0x00002400


	//   ....[28]....
        /*0138*/ 	.word	0x00002420


	//   ....[29]....
        /*013c*/ 	.word	0x00006830


	//   ....[30]....
        /*0140*/ 	.word	0x000068b0


	//   ....[31]....
        /*0144*/ 	.word	0x000068e0


	//   ....[32]....
        /*0148*/ 	.word	0x00006910


	//   ....[33]....
        /*014c*/ 	.word	0x00006930


	//   ....[34]....
        /*0150*/ 	.word	0x00006a20


	//   ....[35]....
        /*0154*/ 	.word	0x00006a40


	//   ....[36]....
        /*0158*/ 	.word	0x00006c40


	//   ....[37]....
        /*015c*/ 	.word	0x00006cb0


	//----- nvinfo : EIATTR_VRC_CTA_INIT_COUNT
	.align		4
.L_2701:
        /*0160*/ 	.byte	0x02, 0x4a
	.zero		1
	.zero		1


	//----- nvinfo : EIATTR_EXIT_INSTR_OFFSETS
	.align		4
        /*0164*/ 	.byte	0x04, 0x1c
        /*0166*/ 	.short	(.L_2703 - .L_2702)


	//   ....[0]....
.L_2702:
        /*0168*/ 	.word	0x00006ab0


	//   ....[1]....
        /*016c*/ 	.word	0x00006b00


	//   ....[2]....
        /*0170*/ 	.word	0x00006bf0


	//----- nvinfo : EIATTR_MAX_THREADS
	.align		4
.L_2703:
        /*0174*/ 	.byte	0x04, 0x05
        /*0176*/ 	.short	(.L_2705 - .L_2704)
.L_2704:
        /*0178*/ 	.word	0x00000080
        /*017c*/ 	.word	0x00000001
        /*0180*/ 	.word	0x00000001


	//----- nvinfo : EIATTR_CRS_STACK_SIZE
	.align		4
.L_2705:
        /*0184*/ 	.byte	0x04, 0x1e
        /*0186*/ 	.short	(.L_2707 - .L_2706)
.L_2706:
        /*0188*/ 	.word	0x00000000


	//----- nvinfo : EIATTR_CBANK_PARAM_SIZE
	.align		4
.L_2707:
        /*018c*/ 	.byte	0x03, 0x19
        /*018e*/ 	.short	0x0088


	//----- nvinfo : EIATTR_PARAM_CBANK
	.align		4
        /*0190*/ 	.byte	0x04, 0x0a
        /*0192*/ 	.short	(.L_2709 - .L_2708)
	.align		4
.L_2708:
        /*0194*/ 	.word	index@(.nv.constant0._ZN18transformer_engine13normalization19ln_fwd_tuned_kernelINS0_13Kernel_traitsI6__halfS3_S3_fjLj65536ELj8ELj1ELj4ELj16ENS0_18Kernel_traits_baseILj65536ES3_S3_S3_fjLj128EEEEEEEvNS0_19ForwardKernelParamsE)
        /*0198*/ 	.short	0x0380
        /*019a*/ 	.short	0x0088


	//----- nvinfo : EIATTR_SW_WAR
	.align		4
.L_2709:
        /*019c*/ 	.byte	0x04, 0x36
        /*019e*/ 	.short	(.L_2711 - .L_2710)
.L_2710:
        /*01a0*/ 	.word	0x00000008
.L_2711:


//--------------------- .nv.info._ZN18transformer_engine13normalization19ln_fwd_tuned_kernelINS0_13Kernel_traitsIffffjLj65536ELj8ELj1ELj4ELj16ENS0_18Kernel_traits_baseILj65536EffffjLj128EEEEEEEvNS0_19ForwardKernelParamsE --------------------------
	.section	.nv.info._ZN18transformer_engine13normalization19ln_fwd_tuned_kernelINS0_13Kernel_traitsIffffjLj65536ELj8ELj1ELj4ELj16ENS0_18Kernel_traits_baseILj65536EffffjLj128EEEEEEEvNS0_19ForwardKernelParamsE,"",@"SHT_CUDA_INFO"
	.sectionflags	@""
	.align	4


	//----- nvinfo : EIATTR_CUDA_API_VERSION
	.align		4
        /*0000*/ 	.byte	0x04, 0x37
        /*0002*/ 	.short	(.L_2713 - .L_2712)
.L_2712:
        /*0004*/ 	.word	0x00000082


	//----- nvinfo : EIATTR_KPARAM_INFO
	.align		4
.L_2713:
        /*0008*/ 	.byte	0x04, 0x17
        /*000a*/ 	.short	(.L_2715 - .L_2714)
.L_2714:
        /*000c*/ 	.word	0x00000000
        /*0010*/ 	.short	0x0000
        /*0012*/ 	.short	0x0000
        /*0014*/ 	.byte	0x00, 0xf0, 0x21, 0x02


	//----- nvinfo : EIATTR_SPARSE_MMA_MASK
	.align		4
.L_2715:
        /*0018*/ 	.byte	0x03, 0x50
        /*001a*/ 	.short	0x0000


	//----- nvinfo : EIATTR_MAXREG_COUNT
	.align		4
        /*001c*/ 	.byte	0x03, 0x1b
        /*001e*/ 	.short	0x00ff


	//----- nvinfo : EIATTR_NUM_BARRIERS
	.align		4
        /*0020*/ 	.byte	0x02, 0x4c
        /*0022*/ 	.byte	0x01
	.zero		1


	//----- nvinfo : EIATTR_MERCURY_ISA_VERSION
	.align		4
        /*0024*/ 	.byte	0x03, 0x5f
        /*0026*/ 	.short	0x0101


	//----- nvinfo : EIATTR_COOP_GROUP_MASK_REGIDS
	.align		4
        /*0028*/ 	.byte	0x04, 0x29
        /*002a*/ 	.short	(.L_2717 - .L_2716)


	//   ....[0]....
.L_2716:
        /*002c*/ 	.word	0xffffffff


	//   ....[1]....
        /*0030*/ 	.word	0xffffffff


	//   ....[2]....
        /*0034*/ 	.word	0xffffffff


	//   ....[3]....
        /*0038*/ 	.word	0xffffffff


	//   ....[4]....
        /*003c*/ 	.word	0xffffffff


	//   ....[5]....
        /*0040*/ 	.word	0xffffffff


	//   ....[6]....
        /*0044*/ 	.word	0xffffffff


	//   ....[7]....
        /*0048*/ 	.word	0xffffffff


	//   ....[8]....
        /*004c*/ 	.word	0xffffffff


	//   ....[9]....
        /*0050*/ 	.word	0xffffffff


	//   ....[10]....
        /*0054*/ 	.word	0xffffffff


	//   ....[11]....
        /*0058*/ 	.word	0xffffffff


	//   ....[12]....
        /*005c*/ 	.word	0xffffffff


	//   ....[13]....
        /*0060*/ 	.word	0xffffffff


	//   ....[14]....
        /*0064*/ 	.word	0xffffffff


	//   ....[15]....
        /*0068*/ 	.word	0xffffffff


	//   ....[16]....
        /*006c*/ 	.word	0xffffffff


	//   ....[17]....
        /*0070*/ 	.word	0xffffffff


	//   ....[18]....
        /*0074*/ 	.word	0xffffffff


	//   ....[19]....
        /*0078*/ 	.word	0xffffffff


	//   ....[20]....
        /*007c*/ 	.word	0xffffffff


	//   ....[21]....
        /*0080*/ 	.word	0xffffffff


	//   ....[22]....
        /*0084*/ 	.word	0xffffffff


	//   ....[23]....
        /*0088*/ 	.word	0xffffffff


	//   ....[24]....
        /*008c*/ 	.word	0xffffffff


	//   ....[25]....
        /*0090*/ 	.word	0xffffffff


	//   ....[26]....
        /*0094*/ 	.word	0xffffffff


	//   ....[27]....
        /*0098*/ 	.word	0xffffffff


	//   ....[28]....
        /*009c*/ 	.word	0xffffffff


	//   ....[29]....
        /*00a0*/ 	.word	0xffffffff


	//   ....[30]....
        /*00a4*/ 	.word	0xffffffff


	//   ....[31]....
        /*00a8*/ 	.word	0xffffffff


	//   ....[32]....
        /*00ac*/ 	.word	0xffffffff


	//   ....[33]....
        /*00b0*/ 	.word	0xffffffff


	//   ....[34]....
        /*00b4*/ 	.word	0xffffffff


	//   ....[35]....
        /*00b8*/ 	.word	0xffffffff


	//   ....[36]....
        /*00bc*/ 	.word	0x05000005


	//   ....[37]....
        /*00c0*/ 	.word	0x05000005


	//----- nvinfo : EIATTR_COOP_GROUP_INSTR_OFFSETS
	.align		4
.L_2717:
        /*00c4*/ 	.byte	0x04, 0x28
        /*00c6*/ 	.short	(.L_2719 - .L_2718)


	//   ....[0]....
.L_2718:
        /*00c8*/ 	.word	0x00000df0


	//   ....[1]....
        /*00cc*/ 	.word	0x00000e10


	//   ....[2]....
        /*00d0*/ 	.word	0x00000e30


	//   ....[3]....
        /*00d4*/ 	.word	0x00000e50


	//   ....[4]....
        /*00d8*/ 	.word	0x00000e70


	//   ....[5]....
        /*00dc*/ 	.word	0x000016a0


	//   ....[6]....
        /*00e0*/ 	.word	0x000016c0


	//   ....[7]....
        /*00e4*/ 	.word	0x000016e0


	//   ....[8]....
        /*00e8*/ 	.word	0x00001710


	//   ....[9]....
        /*00ec*/ 	.word	0x00001750


	//   ....[10]....
        /*00f0*/ 	.word	0x00001880


	//   ....[11]....
        /*00f4*/ 	.word	0x000018a0


	//   ....[12]....
        /*00f8*/ 	.word	0x000018b0


	//   ....[13]....
        /*00fc*/ 	.word	0x000019b0


	//   ....[14]....
        /*0100*/ 	.word	0x00001a50


	//   ....[15]....
        /*0104*/ 	.word	0x00001a70


	//   ....[16]....
        /*0108*/ 	.word	0x00001cf0


	//   ....[17]....
        /*010c*/ 	.word	0x00001d60


	//   ....[18]....
        /*0110*/ 	.word	0x00002070


	//   ....[19]....
        /*0114*/ 	.word	0x000020c0


	//   ....[20]....
        /*0118*/ 	.word	0x000020d0


	//   ....[21]....
        /*011c*/ 	.word	0x00002180


	//   ....[22]....
        /*0120*/ 	.word	0x00002230


	//   ....[23]....
        /*0124*/ 	.word	0x00002250


	//   ....[24]....
        /*0128*/ 	.word	0x00002330


	//   ....[25]....
        /*012c*/ 	.word	0x000023d0


	//   ....[26]....
        /*0130*/ 	.word	0x000023f0


	//   ....[27]....
        /*0134*/ 	.word	0x000025a0


	//   ....[28]....
        /*0138*/ 	.word	0x000025d0


	//   ....[29]....
        /*013c*/ 	.word	0x00004ea0


	//   ....[30]....
        /*0140*/ 	.word	0x00004f20


	//   ....[31]....
        /*0144*/ 	.word	0x00004f50


	//   ....[32]....
        /*0148*/ 	.word	0x00004f80


	//   ....[33]....
        /*014c*/ 	.word	0x00004fa0


	//   ....[34]....
        /*0150*/ 	.word	0x00005090


	//   ....[35]....
        /*0154*/ 	.word	0x000050b0


	//   ....[36]....
        /*0158*/ 	.word	0x000052c0


	//   ....[37]....
        /*015c*/ 	.word	0x00005330


	//----- nvinfo : EIATTR_VRC_CTA_INIT_COUNT
	.align		4
.L_2719:
        /*0160*/ 	.byte	0x02, 0x4a
	.zero		1
	.zero		1


	//----- nvinfo : EIATTR_EXIT_INSTR_OFFSETS
	.align		4
        /*0164*/ 	.byte	0x04, 0x1c
        /*0166*/ 	.short	(.L_2721 - .L_2720)


	//   ....[0]....
.L_2720:
        /*0168*/ 	.word	0x00005120


	//   ....[1]....
        /*016c*/ 	.word	0x00005170


	//   ....[2]....
        /*0170*/ 	.word	0x00005270


	//----- nvinfo : EIATTR_MAX_THREADS
	.align		4
.L_2721:
        /*0174*/ 	.byte	0x04, 0x05
        /*0176*/ 	.short	(.L_2723 - .L_2722)
.L_2722:
        /*0178*/ 	.word	0x00000080
        /*017c*/ 	.word	0x00000001
        /*0180*/ 	.word	0x00000001


	//----- nvinfo : EIATTR_CRS_STACK_SIZE
	.align		4
.L_2723:
        /*0184*/ 	.byte	0x04, 0x1e
        /*0186*/ 	.short	(.L_2725 - .L_2724)
.L_2724:
        /*0188*/ 	.word	0x00000000


	//----- nvinfo : EIATTR_CBANK_PARAM_SIZE
	.align		4
.L_2725:
        /*018c*/ 	.byte	0x03, 0x19
        /*018e*/ 	.short	0x0088


	//----- nvinfo : EIATTR_PARAM_CBANK
	.align		4
        /*0190*/ 	.byte	0x04, 0x0a
        /*0192*/ 	.short	(.L_2727 - .L_2726)
	.align		4
.L_2726:
        /*0194*/ 	.word	index@(.nv.constant0._ZN18transformer_engine13normalization19ln_fwd_tuned_kernelINS0_13Kernel_traitsIffffjLj65536ELj8ELj1ELj4ELj16ENS0_18Kernel_traits_baseILj65536EffffjLj128EEEEEEEvNS0_19ForwardKernelParamsE)
        /*0198*/ 	.short	0x0380
        /*019a*/ 	.short	0x0088


	//----- nvinfo : EIATTR_SW_WAR
	.align		4
.L_2727:
        /*019c*/ 	.byte	0x04, 0x36
        /*019e*/ 	.short	(.L_2729 - .L_2728)
.L_2728:
        /*01a0*/ 	.word	0x00000008
.L_2729:


//--------------------- .nv.info._ZN18transformer_engine13normalization19ln_fwd_tuned_kernelINS0_13Kernel_traitsIff13__nv_bfloat16fjLj49152ELj4ELj1ELj4ELj16ENS0_18Kernel_traits_baseILj49152EffS3_fjLj128EEEEEEEvNS0_19ForwardKernelParamsE --------------------------
	.section	.nv.info._ZN18transformer_engine13normalization19ln_fwd_tuned_kernelINS0_13Kernel_traitsIff13__nv_bfloat16fjLj49152ELj4ELj1ELj4ELj16ENS0_18Kernel_traits_baseILj49152EffS3_fjLj128EEEEEEEvNS0_19ForwardKernelParamsE,"",@"SHT_CUDA_INFO"
	.sectionflags	@""
	.align	4


	//----- nvinfo : EIATTR_CUDA_API_VERSION
	.align		4
        /*0000*/ 	.byte	0x04, 0x37
        /*0002*/ 	.short	(.L_2731 - .L_2730)
.L_2730:
        /*0004*/ 	.word	0x00000082


	//----- nvinfo : EIATTR_KPARAM_INFO
	.align		4
.L_2731:
        /*0008*/ 	.byte	0x04, 0x17
        /*000a*/ 	.short	(.L_2733 - .L_2732)
.L_2732:
        /*000c*/ 	.word	0x00000000
        /*0010*/ 	.short	0x0000
        /*0012*/ 	.short	0x0000
        /*0014*/ 	.byte	0x00, 0xf0, 0x21, 0x02


	//----- nvinfo : EIATTR_SPARSE_MMA_MASK
	.align		4
.L_2733:
        /*0018*/ 	.byte	0x03, 0x50
        /*001a*/ 	.short	0x0000


	//----- nvinfo : EIATTR_MAXREG_COUNT
	.align		4
        /*001c*/ 	.byte	0x03, 0x1b
        /*001e*/ 	.short	0x00ff


	//----- nvinfo : EIATTR_NUM_BARRIERS
	.align		4
        /*0020*/ 	.byte	0x02, 0x4c
        /*0022*/ 	.byte	0x01
	.zero		1


	//----- nvinfo : EIATTR_ANNOTATIONS
	.align		4
        /*0024*/ 	.byte	0x04, 0x55
        /*0026*/ 	.short	(.L_2735 - .L_2734)


	//   ....[0]....
.L_2734:
        /*0028*/ 	.word	0x00000001
        /* <DEDUP_REMOVED lines=103> */


	//----- nvinfo : EIATTR_MERCURY_ISA_VERSION
	.align		4
.L_2735:
        /*0698*/ 	.byte	0x03, 0x5f
        /*069a*/ 	.short	0x0101


	//----- nvinfo : EIATTR_COOP_GROUP_MASK_REGIDS
	.align		4
        /*069c*/ 	.byte	0x04, 0x29
        /*069e*/ 	.short	(.L_2737 - .L_2736)


	//   ....[0]....
.L_2736:
        /*06a0*/ 	.word	0xffffffff


	//   ....[1]....
        /*06a4*/ 	.word	0xffffffff


	//   ....[2]....
        /*06a8*/ 	.word	0xffffffff


	//   ....[3]....
        /*06ac*/ 	.word	0xffffffff


	//   ....[4]....
        /*06b0*/ 	.word	0xffffffff


	//   ....[5]....
        /*06b4*/ 	.word	0xffffffff


	//   ....[6]....
        /*06b8*/ 	.word	0xffffffff


	//   ....[7]....
        /*06bc*/ 	.word	0xffffffff


	//   ....[8]....
        /*06c0*/ 	.word	0xffffffff


	//   ....[9]....
        /*06c4*/ 	.word	0xffffffff


	//   ....[10]....
        /*06c8*/ 	.word	0xffffffff


	//   ....[11]....
        /*06cc*/ 	.word	0xffffffff


	//   ....[12]....
        /*06d0*/ 	.word	0xffffffff


	//   ....[13]....
        /*06d4*/ 	.word	0xffffffff


	//   ....[14]....
        /*06d8*/ 	.word	0xffffffff


	//   ....[15]....
        /*06dc*/ 	.word	0xffffffff


	//   ....[16]....
        /*06e0*/ 	.word	0xffffffff


	//   ....[17]....
        /*06e4*/ 	.word	0xffffffff


	//   ....[18]....
        /*06e8*/ 	.word	0xffffffff


	//   ....[19]....
        /*06ec*/ 	.word	0xffffffff


	//   ....[20]....
        /*06f0*/ 	.word	0xffffffff


	//   ....[21]....
        /*06f4*/ 	.word	0xffffffff


	//   ....[22]....
        /*06f8*/ 	.word	0xffffffff


	//   ....[23]....
        /*06fc*/ 	.word	0xffffffff


	//   ....[24]....
        /*0700*/ 	.word	0xffffffff


	//   ....[25]....
        /*0704*/ 	.word	0xffffffff


	//   ....[26]....
        /*0708*/ 	.word	0xffffffff


	//   ....[27]....
        /*070c*/ 	.word	0xffffffff


	//   ....[28]....
        /*0710*/ 	.word	0xffffffff


	//   ....[29]....
        /*0714*/ 	.word	0xffffffff


	//   ....[30]....
        /*0718*/ 	.word	0xffffffff


	//   ....[31]....
        /*071c*/ 	.word	0xffffffff


	//   ....[32]....
        /*0720*/ 	.word	0xffffffff


	//   ....[33]....
        /*0724*/ 	.word	0x05000004


	//   ....[34]....
        /*0728*/ 	.word	0x05000004


	//----- nvinfo : EIATTR_COOP_GROUP_INSTR_OFFSETS
	.align		4
.L_2737:
        /*072c*/ 	.byte	0x04, 0x28
        /*072e*/ 	.short	(.L_2739 - .L_2738)


	//   ....[0]....
.L_2738:
        /*0730*/ 	.word	0x00001650


	//   ....[1]....
        /*0734*/ 	.word	0x00001670


	//   ....[2]....
        /*0738*/ 	.word	0x00001690


	//   ....[3]....
        /*073c*/ 	.word	0x000016b0


	//   ....[4]....
        /*0740*/ 	.word	0x000016d0


	//   ....[5]....
        /*0744*/ 	.word	0x00002320


	//   ....[6]....
        /*0748*/ 	.word	0x00002340


	//   ....[7]....
        /*074c*/ 	.word	0x00002360


	//   ....[8]....
        /*0750*/ 	.word	0x00002380


	//   ....[9]....
        /*0754*/ 	.word	0x000023b0


	//   ....[10]....
        /*0758*/ 	.word	0x00002620


	//   ....[11]....
        /*075c*/ 	.word	0x00002650


	//   ....[12]....
        /*0760*/ 	.word	0x00002660


	//   ....[13]....
        /*0764*/ 	.word	0x000028a0


	//   ....[14]....
        /*0768*/ 	.word	0x00002940


	//   ....[15]....
        /*076c*/ 	.word	0x00002980


	//   ....[16]....
        /*0770*/ 	.word	0x00002bb0


	//   ....[17]....
        /*0774*/ 	.word	0x00002bd0


	//   ....[18]....
        /*0778*/ 	.word	0x000030b0


	//   ....[19]....
        /*077c*/ 	.word	0x00003130


	//   ....[20]....
        /*0780*/ 	.word	0x00003180


	//   ....[21]....
        /*0784*/ 	.word	0x00003390


	//   ....[22]....
        /*0788*/ 	.word	0x00003430


	//   ....[23]....
        /*078c*/ 	.word	0x00003470


	//   ....[24]....
        /*0790*/ 	.word	0x00003690


	//   ....[25]....
        /*0794*/ 	.word	0x000036f0


	//   ....[26]....
        /*0798*/ 	.word	0x00009540


	//   ....[27]....
        /*079c*/ 	.word	0x00009560


	//   ....[28]....
        /*07a0*/ 	.word	0x00009580


	//   ....[29]....
        /*07a4*/ 	.word	0x000095a0


	//   ....[30]....
        /*07a8*/ 	.word	0x000095c0


	//   ....[31]....
        /*07ac*/ 	.word	0x000096b0


	//   ....[32]....
        /*07b0*/ 	.word	0x000096d0


	//   ....[33]....
        /*07b4*/ 	.word	0x000098e0


	//   ....[34]....
        /*07b8*/ 	.word	0x00009950


	//----- nvinfo : EIATTR_VRC_CTA_INIT_COUNT
	.align		4
.L_2739:
        /*07bc*/ 	.byte	0x02, 0x4a
	.zero		1
	.zero		1


	//----- nvinfo : EIATTR_EXIT_INSTR_OFFSETS
	.align		4
        /*07c0*/ 	.byte	0x04, 0x1c
        /*07c2*/ 	.short	(.L_2741 - .L_2740)


	//   ....[0]....
.L_2740:
        /*07c4*/ 	.word	0x00009740


	//   ....[1]....
        /*07c8*/ 	.word	0x00009790


	//   ....[2]....
        /*07cc*/ 	.word	0x00009890


	//----- nvinfo : EIATTR_MAX_THREADS
	.align		4
.L_2741:
        /*07d0*/ 	.byte	0x04, 0x05
        /*07d2*/ 	.short	(.L_2743 - .L_2742)
.L_2742:
        /*07d4*/ 	.word	0x00000080
        /*07d8*/ 	.word	0x00000001
        /*07dc*/ 	.word	0x00000001


	//----- nvinfo : EIATTR_CRS_STACK_SIZE
	.align		4
.L_2743:
        /*07e0*/ 	.byte	0x04, 0x1e
        /*07e2*/ 	.short	(.L_2745 - .L_2744)
.L_2744:
        /*07e4*/ 	.word	0x00000000


	//----- nvinfo : EIATTR_CBANK_PARAM_SIZE
	.align		4
.L_2745:
        /*07e8*/ 	.byte	0x03, 0x19
        /*07ea*/ 	.short	0x0088


	//----- nvinfo : EIATTR_PARAM_CBANK
	.align		4
        /*07ec*/ 	.byte	0x04, 0x0a
        /*07ee*/ 	.short	(.L_2747 - .L_2746)
	.align		4
.L_2746:
        /*07f0*/ 	.word	index@(.nv.constant0._ZN18transformer_engine13normalization19ln_fwd_tuned_kernelINS0_13Kernel_traitsIff13__nv_bfloat16fjLj49152ELj4ELj1ELj4ELj16ENS0_18Kernel_traits_baseILj49152EffS3_fjLj128EEEEEEEvNS0_19ForwardKernelParamsE)
        /*07f4*/ 	.short	0x0380
        /*07f6*/ 	.short	0x0088


	//----- nvinfo : EIATTR_SW_WAR
	.align		4
.L_2747:
        /*07f8*/ 	.byte	0x04, 0x36
        /*07fa*/ 	.short	(.L_2749 - .L_2748)
.L_2748:
        /*07fc*/ 	.word	0x00000008
.L_2749:


//--------------------- .nv.info._ZN18transformer_engine13normalization19ln_fwd_tuned_kernelINS0_13Kernel_traitsI13__nv_bfloat16S3_S3_fjLj49152ELj4ELj1ELj4ELj16ENS0_18Kernel_traits_baseILj49152ES3_S3_S3_fjLj128EEEEEEEvNS0_19ForwardKernelParamsE --------------------------
	.section	.nv.info._ZN18transformer_engine13normalization19ln_fwd_tuned_kernelINS0_13Kernel_traitsI13__nv_bfloat16S3_S3_fjLj49152ELj4ELj1ELj4ELj16ENS0_18Kernel_traits_baseILj49152ES3_S3_S3_fjLj128EEEEEEEvNS0_19ForwardKernelParamsE,"",@"SHT_CUDA_INFO"
	.sectionflags	@""
	.align	4


	//----- nvinfo : EIATTR_CUDA_API_VERSION
	.align		4
        /*0000*/ 	.byte	0x04, 0x37
        /*0002*/ 	.short	(.L_2751 - .L_2750)
.L_2750:
        /*0004*/ 	.word	0x00000082


	//----- nvinfo : EIATTR_KPARAM_INFO
	.align		4
.L_2751:
        /*0008*/ 	.byte	0x04, 0x17
        /*000a*/ 	.short	(.L_2753 - .L_2752)
.L_2752:
        /*000c*/ 	.word	0x00000000
        /*0010*/ 	.short	0x0000
        /*0012*/ 	.short	0x0000
        /*0014*/ 	.byte	0x00, 0xf0, 0x21, 0x02


	//----- nvinfo : EIATTR_SPARSE_MMA_MASK
	.align		4
.L_2753:
        /*0018*/ 	.byte	0x03, 0x50
        /*001a*/ 	.short	0x0000


	//----- nvinfo : EIATTR_MAXREG_COUNT
	.align		4
        /*001c*/ 	.byte	0x03, 0x1b
        /*001e*/ 	.short	0x00ff


	//----- nvinfo : EIATTR_NUM_BARRIERS
	.align		4
        /*0020*/ 	.byte	0x02, 0x4c
        /*0022*/ 	.byte	0x01
	.zero		1


	//----- nvinfo : EIATTR_ANNOTATIONS
	.align		4
        /*0024*/ 	.byte	0x04, 0x55
        /*0026*/ 	.short	(.L_2755 - .L_2754)


	//   ....[0]....
.L_2754:
        /* <DEDUP_REMOVED lines=61> */


	//----- nvinfo : EIATTR_MERCURY_ISA_VERSION
	.align		4
.L_2755:
        /*03e8*/ 	.byte	0x03, 0x5f
        /*03ea*/ 	.short	0x0101


	//----- nvinfo : EIATTR_COOP_GROUP_MASK_REGIDS
	.align		4
        /*03ec*/ 	.byte	0x04, 0x29
        /*03ee*/ 	.short	(.L_2757 - .L_2756)


	//   ....[0]....
.L_2756:
        /*03f0*/ 	.word	0xffffffff


	//   ....[1]....
        /*03f4*/ 	.word	0xffffffff


	//   ....[2]....
        /*03f8*/ 	.word	0xffffffff


	//   ....[3]....
        /*03fc*/ 	.word	0xffffffff


	//   ....[4]....
        /*0400*/ 	.word	0xffffffff


	//   ....[5]....
        /*0404*/ 	.word	0xffffffff


	//   ....[6]....
        /*0408*/ 	.word	0xffffffff


	//   ....[7]....
        /*040c*/ 	.word	0xffffffff


	//   ....[8]....
        /*0410*/ 	.word	0xffffffff


	//   ....[9]....
        /*0414*/ 	.word	0xffffffff


	//   ....[10]....
        /*0418*/ 	.word	0xffffffff


	//   ....[11]....
        /*041c*/ 	.word	0xffffffff


	//   ....[12]....
        /*0420*/ 	.word	0xffffffff


	//   ....[13]....
        /*0424*/ 	.word	0xffffffff


	//   ....[14]....
        /*0428*/ 	.word	0xffffffff


	//   ....[15]....
        /*042c*/ 	.word	0xffffffff


	//   ....[16]....
        /*0430*/ 	.word	0xffffffff


	//   ....[17]....
        /*0434*/ 	.word	0xffffffff


	//   ....[18]....
        /*0438*/ 	.word	0xffffffff


	//   ....[19]....
        /*043c*/ 	.word	0xffffffff


	//   ....[20]....
        /*0440*/ 	.word	0xffffffff


	//   ....[21]....
        /*0444*/ 	.word	0xffffffff


	//   ....[22]....
        /*0448*/ 	.word	0xffffffff


	//   ....[23]....
        /*044c*/ 	.word	0xffffffff


	//   ....[24]....
        /*0450*/ 	.word	0xffffffff


	//   ....[25]....
        /*0454*/ 	.word	0xffffffff


	//   ....[26]....
        /*0458*/ 	.word	0xffffffff


	//   ....[27]....
        /*045c*/ 	.word	0xffffffff


	//   ....[28]....
        /*0460*/ 	.word	0xffffffff


	//   ....[29]....
        /*0464*/ 	.word	0xffffffff


	//   ....[30]....
        /*0468*/ 	.word	0xffffffff


	//   ....[31]....
        /*046c*/ 	.word	0xffffffff


	//   ....[32]....
        /*0470*/ 	.word	0xffffffff


	//   ....[33]....
        /*0474*/ 	.word	0x05000004


	//   ....[34]....
        /*0478*/ 	.word	0x05000004


	//----- nvinfo : EIATTR_COOP_GROUP_INSTR_OFFSETS
	.align		4
.L_2757:
        /*047c*/ 	.byte	0x04, 0x28
        /*047e*/ 	.short	(.L_2759 - .L_2758)


	//   ....[0]....
.L_2758:
        /*0480*/ 	.word	0x00001c60


	//   ....[1]....
        /*0484*/ 	.word	0x00001c80


	//   ....[2]....
        /*0488*/ 	.word	0x00001ca0


	//   ....[3]....
        /*048c*/ 	.word	0x00001cc0


	//   ....[4]....
        /*0490*/ 	.word	0x00001ce0


	//   ....[5]....
        /*0494*/ 	.word	0x00002910


	//   ....[6]....
        /*0498*/ 	.word	0x00002930


	//   ....[7]....
        /*049c*/ 	.word	0x00002950


	//   ....[8]....
        /*04a0*/ 	.word	0x00002970


	//   ....[9]....
        /*04a4*/ 	.word	0x000029b0


	//   ....[10]....
        /*04a8*/ 	.word	0x00002ba0


	//   ....[11]....
        /*04ac*/ 	.word	0x00002bc0


	//   ....[12]....
        /*04b0*/ 	.word	0x00002bd0


	//   ....[13]....
        /*04b4*/ 	.word	0x00002d50


	//   ....[14]....
        /*04b8*/ 	.word	0x00002d70


	//   ....[15]....
        /*04bc*/ 	.word	0x00002d80


	//   ....[16]....
        /*04c0*/ 	.word	0x00002f50


	//   ....[17]....
        /*04c4*/ 	.word	0x00002f60


	//   ....[18]....
        /*04c8*/ 	.word	0x000033f0


	//   ....[19]....
        /*04cc*/ 	.word	0x00003440


	//   ....[20]....
        /*04d0*/ 	.word	0x00003450


	//   ....[21]....
        /*04d4*/ 	.word	0x00003590


	//   ....[22]....
        /*04d8*/ 	.word	0x000035b0


	//   ....[23]....
        /*04dc*/ 	.word	0x000035c0


	//   ....[24]....
        /*04e0*/ 	.word	0x00003790


	//   ....[25]....
        /*04e4*/ 	.word	0x000037b0


	//   ....[26]....
        /*04e8*/ 	.word	0x0000a540


	//   ....[27]....
        /*04ec*/ 	.word	0x0000a5c0


	//   ....[28]....
        /*04f0*/ 	.word	0x0000a5f0


	//   ....[29]....
        /*04f4*/ 	.word	0x0000a620


	//   ....[30]....
        /*04f8*/ 	.word	0x0000a640


	//   ....[31]....
        /*04fc*/ 	.word	0x0000a730


	//   ....[32]....
        /*0500*/ 	.word	0x0000a750


	//   ....[33]....
        /*0504*/ 	.word	0x0000a960


	//   ....[34]....
        /*0508*/ 	.word	0x0000a9d0


	//----- nvinfo : EIATTR_VRC_CTA_INIT_COUNT
	.align		4
.L_2759:
        /*050c*/ 	.byte	0x02, 0x4a
	.zero		1
	.zero		1


	//----- nvinfo : EIATTR_EXIT_INSTR_OFFSETS
	.align		4
        /*0510*/ 	.byte	0x04, 0x1c
        /*0512*/ 	.short	(.L_2761 - .L_2760)


	//   ....[0]....
.L_2760:
        /*0514*/ 	.word	0x0000a7c0


	//   ....[1]....
        /*0518*/ 	.word	0x0000a810


	//   ....[2]....
        /*051c*/ 	.word	0x0000a910


	//----- nvinfo : EIATTR_MAX_THREADS
	.align		4
.L_2761:
        /*0520*/ 	.byte	0x04, 0x05
        /*0522*/ 	.short	(.L_2763 - .L_2762)
.L_2762:
        /*0524*/ 	.word	0x00000080
        /*0528*/ 	.word	0x00000001
        /*052c*/ 	.word	0x00000001


	//----- nvinfo : EIATTR_CRS_STACK_SIZE
	.align		4
.L_2763:
        /*0530*/ 	.byte	0x04, 0x1e
        /*0532*/ 	.short	(.L_2765 - .L_2764)
.L_2764:
        /*0534*/ 	.word	0x00000000


	//----- nvinfo : EIATTR_CBANK_PARAM_SIZE
	.align		4
.L_2765:
        /*0538*/ 	.byte	0x03, 0x19
        /*053a*/ 	.short	0x0088


	//----- nvinfo : EIATTR_PARAM_CBANK
	.align		4
        /*053c*/ 	.byte	0x04, 0x0a
        /*053e*/ 	.short	(.L_2767 - .L_2766)
	.align		4
.L_2766:
        /*0540*/ 	.word	index@(.nv.constant0._ZN18transformer_engine13normalization19ln_fwd_tuned_kernelINS0_13Kernel_traitsI13__nv_bfloat16S3_S3_fjLj49152ELj4ELj1ELj4ELj16ENS0_18Kernel_traits_baseILj49152ES3_S3_S3_fjLj128EEEEEEEvNS0_19ForwardKernelParamsE)
        /*0544*/ 	.short	0x0380
        /*0546*/ 	.short	0x0088


	//----- nvinfo : EIATTR_SW_WAR
	.align		4
.L_2767:
        /*0548*/ 	.byte	0x04, 0x36
        /*054a*/ 	.short	(.L_2769 - .L_2768)
.L_2768:
        /*054c*/ 	.word	0x00000008
.L_2769:


//--------------------- .nv.info._ZN18transformer_engine13normalization19ln_fwd_tuned_kernelINS0_13Kernel_traitsIff6__halffjLj49152ELj4ELj1ELj4ELj16ENS0_18Kernel_traits_baseILj49152EffS3_fjLj128EEEEEEEvNS0_19ForwardKernelParamsE --------------------------
	.section	.nv.info._ZN18transformer_engine13normalization19ln_fwd_tuned_kernelINS0_13Kernel_traitsIff6__halffjLj49152ELj4ELj1ELj4ELj16ENS0_18Kernel_traits_baseILj49152EffS3_fjLj128EEEEEEEvNS0_19ForwardKernelParamsE,"",@"SHT_CUDA_INFO"
	.sectionflags	@""
	.align	4


	//----- nvinfo : EIATTR_CUDA_API_VERSION
	.align		4
        /*0000*/ 	.byte	0x04, 0x37
        /*0002*/ 	.short	(.L_2771 - .L_2770)
.L_2770:
        /*0004*/ 	.word	0x00000082


	//----- nvinfo : EIATTR_KPARAM_INFO
	.align		4
.L_2771:
        /*0008*/ 	.byte	0x04, 0x17
        /*000a*/ 	.short	(.L_2773 - .L_2772)
.L_2772:
        /*000c*/ 	.word	0x00000000
        /*0010*/ 	.short	0x0000
        /*0012*/ 	.short	0x0000
        /*0014*/ 	.byte	0x00, 0xf0, 0x21, 0x02


	//----- nvinfo : EIATTR_SPARSE_MMA_MASK
	.align		4
.L_2773:
        /*0018*/ 	.byte	0x03, 0x50
        /*001a*/ 	.short	0x0000


	//----- nvinfo : EIATTR_MAXREG_COUNT
	.align		4
        /*001c*/ 	.byte	0x03, 0x1b
        /*001e*/ 	.short	0x00ff


	//----- nvinfo : EIATTR_NUM_BARRIERS
	.align		4
        /*0020*/ 	.byte	0x02, 0x4c
        /*0022*/ 	.byte	0x01
	.zero		1


	//----- nvinfo : EIATTR_ANNOTATIONS
	.align		4
        /*0024*/ 	.byte	0x04, 0x55
        /*0026*/ 	.short	(.L_2775 - .L_2774)


	//   ....[0]....
.L_2774:
        /* <DEDUP_REMOVED lines=104> */


	//----- nvinfo : EIATTR_MERCURY_ISA_VERSION
	.align		4
.L_2775:
        /*0698*/ 	.byte	0x03, 0x5f
        /*069a*/ 	.short	0x0101


	//----- nvinfo : EIATTR_COOP_GROUP_MASK_REGIDS
	.align		4
        /*069c*/ 	.byte	0x04, 0x29
        /*069e*/ 	.short	(.L_2777 - .L_2776)


	//   ....[0]....
.L_2776:
        /*06a0*/ 	.word	0xffffffff


	//   ....[1]....
        /*06a4*/ 	.word	0xffffffff


	//   ....[2]....
        /*06a8*/ 	.word	0xffffffff


	//   ....[3]....
        /*06ac*/ 	.word	0xffffffff


	//   ....[4]....
        /*06b0*/ 	.word	0xffffffff


	//   ....[5]....
        /*06b4*/ 	.word	0xffffffff


	//   ....[6]....
        /*06b8*/ 	.word	0xffffffff


	//   ....[7]....
        /*06bc*/ 	.word	0xffffffff


	//   ....[8]....
        /*06c0*/ 	.word	0xffffffff


	//   ....[9]....
        /*06c4*/ 	.word	0xffffffff


	//   ....[10]....
        /*06c8*/ 	.word	0xffffffff


	//   ....[11]....
        /*06cc*/ 	.word	0xffffffff


	//   ....[12]....
        /*06d0*/ 	.word	0xffffffff


	//   ....[13]....
        /*06d4*/ 	.word	0xffffffff


	//   ....[14]....
        /*06d8*/ 	.word	0xffffffff


	//   ....[15]....
        /*06dc*/ 	.word	0xffffffff


	//   ....[16]....
        /*06e0*/ 	.word	0xffffffff


	//   ....[17]....
        /*06e4*/ 	.word	0xffffffff


	//   ....[18]....
        /*06e8*/ 	.word	0xffffffff


	//   ....[19]....
        /*06ec*/ 	.word	0xffffffff


	//   ....[20]....
        /*06f0*/ 	.word	0xffffffff


	//   ....[21]....
        /*06f4*/ 	.word	0xffffffff


	//   ....[22]....
        /*06f8*/ 	.word	0xffffffff


	//   ....[23]....
        /*06fc*/ 	.word	0xffffffff


	//   ....[24]....
        /*0700*/ 	.word	0xffffffff


	//   ....[25]....
        /*0704*/ 	.word	0xffffffff


	//   ....[26]....
        /*0708*/ 	.word	0xffffffff


	//   ....[27]....
        /*070c*/ 	.word	0xffffffff


	//   ....[28]....
        /*0710*/ 	.word	0xffffffff


	//   ....[29]....
        /*0714*/ 	.word	0xffffffff


	//   ....[30]....
        /*0718*/ 	.word	0xffffffff


	//   ....[31]....
        /*071c*/ 	.word	0xffffffff


	//   ....[32]....
        /*0720*/ 	.word	0xffffffff


	//   ....[33]....
        /*0724*/ 	.word	0x05000004


	//   ....[34]....
        /*0728*/ 	.word	0x05000004


	//----- nvinfo : EIATTR_COOP_GROUP_INSTR_OFFSETS
	.align		4
.L_2777:
        /*072c*/ 	.byte	0x04, 0x28
        /*072e*/ 	.short	(.L_2779 - .L_2778)


	//   ....[0]....
.L_2778:
        /*0730*/ 	.word	0x00001650


	//   ....[1]....
        /*0734*/ 	.word	0x00001670


	//   ....[2]....
        /*0738*/ 	.word	0x00001690


	//   ....[3]....
        /*073c*/ 	.word	0x000016b0


	//   ....[4]....
        /*0740*/ 	.word	0x000016d0


	//   ....[5]....
        /*0744*/ 	.word	0x00002320


	//   ....[6]....
        /*0748*/ 	.word	0x00002340


	//   ....[7]....
        /*074c*/ 	.word	0x00002360


	//   ....[8]....
        /*0750*/ 	.word	0x00002380


	//   ....[9]....
        /*0754*/ 	.word	0x000023b0


	//   ....[10]....
        /*0758*/ 	.word	0x00002620


	//   ....[11]....
        /*075c*/ 	.word	0x00002650


	//   ....[12]....
        /*0760*/ 	.word	0x00002660


	//   ....[13]....
        /*0764*/ 	.word	0x000028a0


	//   ....[14]....
        /*0768*/ 	.word	0x00002940


	//   ....[15]....
        /*076c*/ 	.word	0x00002980


	//   ....[16]....
        /*0770*/ 	.word	0x00002bb0


	//   ....[17]....
        /*0774*/ 	.word	0x00002bd0


	//   ....[18]....
        /*0778*/ 	.word	0x000030b0


	//   ....[19]....
        /*077c*/ 	.word	0x00003130


	//   ....[20]....
        /*0780*/ 	.word	0x00003180


	//   ....[21]....
        /*0784*/ 	.word	0x00003390


	//   ....[22]....
        /*0788*/ 	.word	0x00003430


	//   ....[23]....
        /*078c*/ 	.word	0x00003470


	//   ....[24]....
        /*0790*/ 	.word	0x00003690


	//   ....[25]....
        /*0794*/ 	.word	0x000036f0


	//   ....[26]....
        /*0798*/ 	.word	0x00009540


	//   ....[27]....
        /*079c*/ 	.word	0x00009560


	//   ....[28]....
        /*07a0*/ 	.word	0x00009580


	//   ....[29]....
        /*07a4*/ 	.word	0x000095a0


	//   ....[30]....
        /*07a8*/ 	.word	0x000095c0


	//   ....[31]....
        /*07ac*/ 	.word	0x000096b0


	//   ....[32]....
        /*07b0*/ 	.word	0x000096d0


	//   ....[33]....
        /*07b4*/ 	.word	0x000098e0


	//   ....[34]....
        /*07b8*/ 	.word	0x00009950


	//----- nvinfo : EIATTR_VRC_CTA_INIT_COUNT
	.align		4
.L_2779:
        /*07bc*/ 	.byte	0x02, 0x4a
	.zero		1
	.zero		1


	//----- nvinfo : EIATTR_EXIT_INSTR_OFFSETS
	.align		4
        /*07c0*/ 	.byte	0x04, 0x1c
        /*07c2*/ 	.short	(.L_2781 - .L_2780)


	//   ....[0]....
.L_2780:
        /*07c4*/ 	.word	0x00009740


	//   ....[1]....
        /*07c8*/ 	.word	0x00009790


	//   ....[2]....
        /*07cc*/ 	.word	0x00009890


	//----- nvinfo : EIATTR_MAX_THREADS
	.align		4
.L_2781:
        /*07d0*/ 	.byte	0x04, 0x05
        /*07d2*/ 	.short	(.L_2783 - .L_2782)
.L_2782:
        /*07d4*/ 	.word	0x00000080
        /*07d8*/ 	.word	0x00000001
        /*07dc*/ 	.word	0x00000001


	//----- nvinfo : EIATTR_CRS_STACK_SIZE
	.align		4
.L_2783:
        /*07e0*/ 	.byte	0x04, 0x1e
        /*07e2*/ 	.short	(.L_2785 - .L_2784)
.L_2784:
        /*07e4*/ 	.word	0x00000000


	//----- nvinfo : EIATTR_CBANK_PARAM_SIZE
	.align		4
.L_2785:
        /*07e8*/ 	.byte	0x03, 0x19
        /*07ea*/ 	.short	0x0088


	//----- nvinfo : EIATTR_PARAM_CBANK
	.align		4
        /*07ec*/ 	.byte	0x04, 0x0a
        /*07ee*/ 	.short	(.L_2787 - .L_2786)
	.align		4
.L_2786:
        /*07f0*/ 	.word	index@(.nv.constant0._ZN18transformer_engine13normalization19ln_fwd_tuned_kernelINS0_13Kernel_traitsIff6__halffjLj49152ELj4ELj1ELj4ELj16ENS0_18Kernel_traits_baseILj49152EffS3_fjLj128EEEEEEEvNS0_19ForwardKernelParamsE)
        /*07f4*/ 	.short	0x0380
        /*07f6*/ 	.short	0x0088


	//----- nvinfo : EIATTR_SW_WAR
	.align		4
.L_2787:
        /*07f8*/ 	.byte	0x04, 0x36
        /*07fa*/ 	.short	(.L_2789 - .L_2788)
.L_2788:
        /*07fc*/ 	.word	0x00000008
.L_2789:


//--------------------- .nv.info._ZN18transformer_engine13normalization19ln_fwd_tuned_kernelINS0_13Kernel_traitsI6__halfS3_S3_fjLj49152ELj4ELj1ELj4ELj16ENS0_18Kernel_traits_baseILj49152ES3_S3_S3_fjLj128EEEEEEEvNS0_19ForwardKernelParamsE --------------------------
	.section	.nv.info._ZN18transformer_engine13normalization19ln_fwd_tuned_kernelINS0_13Kernel_traitsI6__halfS3_S3_fjLj49152ELj4ELj1ELj4ELj16ENS0_18Kernel_traits_baseILj49152ES3_S3_S3_fjLj128EEEEEEEvNS0_19ForwardKernelParamsE,"",@"SHT_CUDA_INFO"
	.sectionflags	@""
	.align	4


	//----- nvinfo : EIATTR_CUDA_API_VERSION
	.align		4
        /*0000*/ 	.byte	0x04, 0x37
        /*0002*/ 	.short	(.L_2791 - .L_2790)
.L_2790:
        /*0004*/ 	.word	0x00000082


	//----- nvinfo : EIATTR_KPARAM_INFO
	.align		4
.L_2791:
        /*0008*/ 	.byte	0x04, 0x17
        /*000a*/ 	.short	(.L_2793 - .L_2792)
.L_2792:
        /*000c*/ 	.word	0x00000000
        /*0010*/ 	.short	0x0000
        /*0012*/ 	.short	0x0000
        /*0014*/ 	.byte	0x00, 0xf0, 0x21, 0x02


	//----- nvinfo : EIATTR_SPARSE_MMA_MASK
	.align		4
.L_2793:
        /*0018*/ 	.byte	0x03, 0x50
        /*001a*/ 	.short	0x0000


	//----- nvinfo : EIATTR_MAXREG_COUNT
	.align		4
        /*001c*/ 	.byte	0x03, 0x1b
        /*001e*/ 	.short	0x00ff


	//----- nvinfo : EIATTR_NUM_BARRIERS
	.align		4
        /*0020*/ 	.byte	0x02, 0x4c
        /*0022*/ 	.byte	0x01
	.zero		1


	//----- nvinfo : EIATTR_MERCURY_ISA_VERSION
	.align		4
        /*0024*/ 	.byte	0x03, 0x5f
        /*0026*/ 	.short	0x0101


	//----- nvinfo : EIATTR_COOP_GROUP_MASK_REGIDS
	.align		4
        /*0028*/ 	.byte	0x04, 0x29
        /*002a*/ 	.short	(.L_2795 - .L_2794)


	//   ....[0]....
.L_2794:
        /*002c*/ 	.word	0xffffffff


	//   ....[1]....
        /*0030*/ 	.word	0xffffffff


	//   ....[2]....
        /*0034*/ 	.word	0xffffffff


	//   ....[3]....
        /*0038*/ 	.word	0xffffffff


	//   ....[4]....
        /*003c*/ 	.word	0xffffffff


	//   ....[5]....
        /*0040*/ 	.word	0xffffffff


	//   ....[6]....
        /*0044*/ 	.word	0xffffffff


	//   ....[7]....
        /*0048*/ 	.word	0xffffffff


	//   ....[8]....
        /*004c*/ 	.word	0xffffffff


	//   ....[9]....
        /*0050*/ 	.word	0xffffffff


	//   ....[10]....
        /*0054*/ 	.word	0xffffffff


	//   ....[11]....
        /*0058*/ 	.word	0xffffffff


	//   ....[12]....
        /*005c*/ 	.word	0xffffffff


	//   ....[13]....
        /*0060*/ 	.word	0xffffffff


	//   ....[14]....
        /*0064*/ 	.word	0xffffffff


	//   ....[15]....
        /*0068*/ 	.word	0xffffffff


	//   ....[16]....
        /*006c*/ 	.word	0xffffffff


	//   ....[17]....
        /*0070*/ 	.word	0xffffffff


	//   ....[18]....
        /*0074*/ 	.word	0xffffffff


	//   ....[19]....
        /*0078*/ 	.word	0xffffffff


	//   ....[20]....
        /*007c*/ 	.word	0xffffffff


	//   ....[21]....
        /*0080*/ 	.word	0xffffffff


	//   ....[22]....
        /*0084*/ 	.word	0xffffffff


	//   ....[23]....
        /*0088*/ 	.word	0xffffffff


	//   ....[24]....
        /*008c*/ 	.word	0xffffffff


	//   ....[25]....
        /*0090*/ 	.word	0xffffffff


	//   ....[26]....
        /*0094*/ 	.word	0xffffffff


	//   ....[27]....
        /*0098*/ 	.word	0xffffffff


	//   ....[28]....
        /*009c*/ 	.word	0xffffffff


	//   ....[29]....
        /*00a0*/ 	.word	0xffffffff


	//   ....[30]....
        /*00a4*/ 	.word	0xffffffff


	//   ....[31]....
        /*00a8*/ 	.word	0xffffffff


	//   ....[32]....
        /*00ac*/ 	.word	0xffffffff


	//   ....[33]....
        /*00b0*/ 	.word	0x05000007


	//   ....[34]....
        /*00b4*/ 	.word	0x05000007


	//----- nvinfo : EIATTR_COOP_GROUP_INSTR_OFFSETS
	.align		4
.L_2795:
        /*00b8*/ 	.byte	0x04, 0x28
        /*00ba*/ 	.short	(.L_2797 - .L_2796)


	//   ....[0]....
.L_2796:
        /*00bc*/ 	.word	0x00001150


	//   ....[1]....
        /*00c0*/ 	.word	0x00001170


	//   ....[2]....
        /*00c4*/ 	.word	0x00001190


	//   ....[3]....
        /*00c8*/ 	.word	0x000011b0


	//   ....[4]....
        /*00cc*/ 	.word	0x000011d0


	//   ....[5]....
        /*00d0*/ 	.word	0x00001e00


	//   ....[6]....
        /*00d4*/ 	.word	0x00001e20


	//   ....[7]....
        /*00d8*/ 	.word	0x00001e40


	//   ....[8]....
        /*00dc*/ 	.word	0x00001e60


	//   ....[9]....
        /*00e0*/ 	.word	0x00001ea0


	//   ....[10]....
        /*00e4*/ 	.word	0x00002090


	//   ....[11]....
        /*00e8*/ 	.word	0x000020b0


	//   ....[12]....
        /*00ec*/ 	.word	0x000020c0


	//   ....[13]....
        /*00f0*/ 	.word	0x000021c0


	//   ....[14]....
        /*00f4*/ 	.word	0x00002270


	//   ....[15]....
        /*00f8*/ 	.word	0x00002280


	//   ....[16]....
        /*00fc*/ 	.word	0x000024e0


	//   ....[17]....
        /*0100*/ 	.word	0x000024f0


	//   ....[18]....
        /*0104*/ 	.word	0x00002870


	//   ....[19]....
        /*0108*/ 	.word	0x000028c0


	//   ....[20]....
        /*010c*/ 	.word	0x000028d0


	//   ....[21]....
        /*0110*/ 	.word	0x00002980


	//   ....[22]....
        /*0114*/ 	.word	0x00002a20


	//   ....[23]....
        /*0118*/ 	.word	0x00002a40


	//   ....[24]....
        /*011c*/ 	.word	0x00002c00


	//   ....[25]....
        /*0120*/ 	.word	0x00002c30


	//   ....[26]....
        /*0124*/ 	.word	0x000092b0


	//   ....[27]....
        /*0128*/ 	.word	0x00009320


	//   ....[28]....
        /*012c*/ 	.word	0x00009360


	//   ....[29]....
        /*0130*/ 	.word	0x00009390


	//   ....[30]....
        /*0134*/ 	.word	0x000093b0


	//   ....[31]....
        /*0138*/ 	.word	0x000094a0


	//   ....[32]....
        /*013c*/ 	.word	0x000094c0


	//   ....[33]....
        /*0140*/ 	.word	0x000096d0


	//   ....[34]....
        /*0144*/ 	.word	0x00009740


	//----- nvinfo : EIATTR_VRC_CTA_INIT_COUNT
	.align		4
.L_2797:
        /*0148*/ 	.byte	0x02, 0x4a
	.zero		1
	.zero		1


	//----- nvinfo : EIATTR_EXIT_INSTR_OFFSETS
	.align		4
        /*014c*/ 	.byte	0x04, 0x1c
        /*014e*/ 	.short	(.L_2799 - .L_2798)


	//   ....[0]....
.L_2798:
        /*0150*/ 	.word	0x00009530


	//   ....[1]....
        /*0154*/ 	.word	0x00009580


	//   ....[2]....
        /*0158*/ 	.word	0x00009680


	//----- nvinfo : EIATTR_MAX_THREADS
	.align		4
.L_2799:
        /*015c*/ 	.byte	0x04, 0x05
        /*015e*/ 	.short	(.L_2801 - .L_2800)
.L_2800:
        /*0160*/ 	.word	0x00000080
        /*0164*/ 	.word	0x00000001
        /*0168*/ 	.word	0x00000001


	//----- nvinfo : EIATTR_CRS_STACK_SIZE
	.align		4
.L_2801:
        /*016c*/ 	.byte	0x04, 0x1e
        /*016e*/ 	.short	(.L_2803 - .L_2802)
.L_2802:
        /*0170*/ 	.word	0x00000000


	//----- nvinfo : EIATTR_CBANK_PARAM_SIZE
	.align		4
.L_2803:
        /*0174*/ 	.byte	0x03, 0x19
        /*0176*/ 	.short	0x0088


	//----- nvinfo : EIATTR_PARAM_CBANK
	.align		4
        /*0178*/ 	.byte	0x04, 0x0a
        /*017a*/ 	.short	(.L_2805 - .L_2804)
	.align		4
.L_2804:
        /*017c*/ 	.word	index@(.nv.constant0._ZN18transformer_engine13normalization19ln_fwd_tuned_kernelINS0_13Kernel_traitsI6__halfS3_S3_fjLj49152ELj4ELj1ELj4ELj16ENS0_18Kernel_traits_baseILj49152ES3_S3_S3_fjLj128EEEEEEEvNS0_19ForwardKernelParamsE)
        /*0180*/ 	.short	0x0380
        /*0182*/ 	.short	0x0088


	//----- nvinfo : EIATTR_SW_WAR
	.align		4
.L_2805:
        /*0184*/ 	.byte	0x04, 0x36
        /*0186*/ 	.short	(.L_2807 - .L_2806)
.L_2806:
        /*0188*/ 	.word	0x00000008
.L_2807:


//--------------------- .nv.info._ZN18transformer_engine13normalization19ln_fwd_tuned_kernelINS0_13Kernel_traitsIffffjLj49152ELj8ELj1ELj4ELj16ENS0_18Kernel_traits_baseILj49152EffffjLj128EEEEEEEvNS0_19ForwardKernelParamsE --------------------------
	.section	.nv.info._ZN18transformer_engine13normalization19ln_fwd_tuned_kernelINS0_13Kernel_traitsIffffjLj49152ELj8ELj1ELj4ELj16ENS0_18Kernel_traits_baseILj49152EffffjLj128EEEEEEEvNS0_19ForwardKernelParamsE,"",@"SHT_CUDA_INFO"
	.sectionflags	@""
	.align	4


	//----- nvinfo : EIATTR_CUDA_API_VERSION
	.align		4
        /*0000*/ 	.byte	0x04, 0x37
        /*0002*/ 	.short	(.L_2809 - .L_2808)
.L_2808:
        /*0004*/ 	.word	0x00000082


	//----- nvinfo : EIATTR_KPARAM_INFO
	.align		4
.L_2809:
        /*0008*/ 	.byte	0x04, 0x17
        /*000a*/ 	.short	(.L_2811 - .L_2810)
.L_2810:
        /*000c*/ 	.word	0x00000000
        /*0010*/ 	.short	0x0000
        /*0012*/ 	.short	0x0000
        /*0014*/ 	.byte	0x00, 0xf0, 0x21, 0x02


	//----- nvinfo : EIATTR_SPARSE_MMA_MASK
	.align		4
.L_2811:
        /*0018*/ 	.byte	0x03, 0x50
        /*001a*/ 	.short	0x0000


	//----- nvinfo : EIATTR_MAXREG_COUNT
	.align		4
        /*001c*/ 	.byte	0x03, 0x1b
        /*001e*/ 	.short	0x00ff


	//----- nvinfo : EIATTR_NUM_BARRIERS
	.align		4
        /*0020*/ 	.byte	0x02, 0x4c
        /*0022*/ 	.byte	0x01
	.zero		1


	//----- nvinfo : EIATTR_MERCURY_ISA_VERSION
	.align		4
        /*0024*/ 	.byte	0x03, 0x5f
        /*0026*/ 	.short	0x0101


	//----- nvinfo : EIATTR_COOP_GROUP_MASK_REGIDS
	.align		4
        /*0028*/ 	.byte	0x04, 0x29
        /*002a*/ 	.short	(.L_2813 - .L_2812)


	//   ....[0]....
.L_2812:
        /*002c*/ 	.word	0xffffffff


	//   ....[1]....
        /*0030*/ 	.word	0xffffffff


	//   ....[2]....
        /*0034*/ 	.word	0xffffffff


	//   ....[3]....
        /*0038*/ 	.word	0xffffffff


	//   ....[4]....
        /*003c*/ 	.word	0xffffffff


	//   ....[5]....
        /*0040*/ 	.word	0xffffffff


	//   ....[6]....
        /*0044*/ 	.word	0xffffffff


	//   ....[7]....
        /*0048*/ 	.word	0xffffffff


	//   ....[8]....
        /*004c*/ 	.word	0xffffffff


	//   ....[9]....
        /*0050*/ 	.word	0xffffffff


	//   ....[10]....
        /*0054*/ 	.word	0xffffffff


	//   ....[11]....
        /*0058*/ 	.word	0xffffffff


	//   ....[12]....
        /*005c*/ 	.word	0xffffffff


	//   ....[13]....
        /*0060*/ 	.word	0xffffffff


	//   ....[14]....
        /*0064*/ 	.word	0xffffffff


	//   ....[15]....
        /*0068*/ 	.word	0xffffffff


	//   ....[16]....
        /*006c*/ 	.word	0xffffffff


	//   ....[17]....
        /*0070*/ 	.word	0xffffffff


	//   ....[18]....
        /*0074*/ 	.word	0xffffffff


	//   ....[19]....
        /*0078*/ 	.word	0xffffffff


	//   ....[20]....
        /*007c*/ 	.word	0xffffffff


	//   ....[21]....
        /*0080*/ 	.word	0xffffffff


	//   ....[22]....
        /*0084*/ 	.word	0xffffffff


	//   ....[23]....
        /*0088*/ 	.word	0xffffffff


	//   ....[24]....
        /*008c*/ 	.word	0xffffffff


	//   ....[25]....
        /*0090*/ 	.word	0xffffffff


	//   ....[26]....
        /*0094*/ 	.word	0xffffffff


	//   ....[27]....
        /*0098*/ 	.word	0xffffffff


	//   ....[28]....
        /*009c*/ 	.word	0xffffffff


	//   ....[29]....
        /*00a0*/ 	.word	0xffffffff


	//   ....[30]....
        /*00a4*/ 	.word	0xffffffff


	//   ....[31]....
        /*00a8*/ 	.word	0xffffffff


	//   ....[32]....
        /*00ac*/ 	.word	0xffffffff


	//   ....[33]....
        /*00b0*/ 	.word	0xffffffff


	//   ....[34]....
        /*00b4*/ 	.word	0xffffffff


	//   ....[35]....
        /*00b8*/ 	.word	0xffffffff


	//   ....[36]....
        /*00bc*/ 	.word	0x05000005


	//   ....[37]....
        /*00c0*/ 	.word	0x05000005


	//----- nvinfo : EIATTR_COOP_GROUP_INSTR_OFFSETS
	.align		4
.L_2813:
        /*00c4*/ 	.byte	0x04, 0x28
        /*00c6*/ 	.short	(.L_2815 - .L_2814)


	//   ....[0]....
.L_2814:
        /*00c8*/ 	.word	0x00000be0


	//   ....[1]....
        /*00cc*/ 	.word	0x00000c00


	//   ....[2]....
        /*00d0*/ 	.word	0x00000c20


	//   ....[3]....
        /*00d4*/ 	.word	0x00000c40


	//   ....[4]....
        /*00d8*/ 	.word	0x00000c60


	//   ....[5]....
        /*00dc*/ 	.word	0x00001290


	//   ....[6]....
        /*00e0*/ 	.word	0x000012b0


	//   ....[7]....
        /*00e4*/ 	.word	0x000012d0


	//   ....[8]....
        /*00e8*/ 	.word	0x000012f0


	//   ....[9]....
        /*00ec*/ 	.word	0x00001310


	//   ....[10]....
        /*00f0*/ 	.word	0x000014b0


	//   ....[11]....
        /*00f4*/ 	.word	0x000014e0


	//   ....[12]....
        /*00f8*/ 	.word	0x000014f0


	//   ....[13]....
        /*00fc*/ 	.word	0x000015e0


	//   ....[14]....
        /*0100*/ 	.word	0x00001690


	//   ....[15]....
        /*0104*/ 	.word	0x000016a0


	//   ....[16]....
        /*0108*/ 	.word	0x000018c0


	//   ....[17]....
        /*010c*/ 	.word	0x000018e0


	//   ....[18]....
        /*0110*/ 	.word	0x00001c40


	//   ....[19]....
        /*0114*/ 	.word	0x00001c90


	//   ....[20]....
        /*0118*/ 	.word	0x00001ca0


	//   ....[21]....
        /*011c*/ 	.word	0x00001d50


	//   ....[22]....
        /*0120*/ 	.word	0x00001e00


	//   ....[23]....
        /*0124*/ 	.word	0x00001e20


	//   ....[24]....
        /*0128*/ 	.word	0x00001f00


	//   ....[25]....
        /*012c*/ 	.word	0x00001fb0


	//   ....[26]....
        /*0130*/ 	.word	0x00001fd0


	//   ....[27]....
        /*0134*/ 	.word	0x00002180


	//   ....[28]....
        /*0138*/ 	.word	0x000021c0


	//   ....[29]....
        /*013c*/ 	.word	0x000042b0


	//   ....[30]....
        /*0140*/ 	.word	0x00004320


	//   ....[31]....
        /*0144*/ 	.word	0x00004360


	//   ....[32]....
        /*0148*/ 	.word	0x00004390


	//   ....[33]....
        /*014c*/ 	.word	0x000043b0


	//   ....[34]....
        /*0150*/ 	.word	0x000044a0


	//   ....[35]....
        /*0154*/ 	.word	0x000044c0


	//   ....[36]....
        /*0158*/ 	.word	0x000046d0


	//   ....[37]....
        /*015c*/ 	.word	0x00004740


	//----- nvinfo : EIATTR_VRC_CTA_INIT_COUNT
	.align		4
.L_2815:
        /*0160*/ 	.byte	0x02, 0x4a
	.zero		1
	.zero		1


	//----- nvinfo : EIATTR_EXIT_INSTR_OFFSETS
	.align		4
        /*0164*/ 	.byte	0x04, 0x1c
        /*0166*/ 	.short	(.L_2817 - .L_2816)


	//   ....[0]....
.L_2816:
        /*0168*/ 	.word	0x00004530


	//   ....[1]....
        /*016c*/ 	.word	0x00004580


	//   ....[2]....
        /*0170*/ 	.word	0x00004680


	//----- nvinfo : EIATTR_MAX_THREADS
	.align		4
.L_2817:
        /*0174*/ 	.byte	0x04, 0x05
        /*0176*/ 	.short	(.L_2819 - .L_2818)
.L_2818:
        /*0178*/ 	.word	0x00000080
        /*017c*/ 	.word	0x00000001
        /*0180*/ 	.word	0x00000001


	//----- nvinfo : EIATTR_CRS_STACK_SIZE
	.align		4
.L_2819:
        /*0184*/ 	.byte	0x04, 0x1e
        /*0186*/ 	.short	(.L_2821 - .L_2820)
.L_2820:
        /*0188*/ 	.word	0x00000000


	//----- nvinfo : EIATTR_CBANK_PARAM_SIZE
	.align		4
.L_2821:
        /*018c*/ 	.byte	0x03, 0x19
        /*018e*/ 	.short	0x0088


	//----- nvinfo : EIATTR_PARAM_CBANK
	.align		4
        /*0190*/ 	.byte	0x04, 0x0a
        /*0192*/ 	.short	(.L_2823 - .L_2822)
	.align		4
.L_2822:
        /*0194*/ 	.word	index@(.nv.constant0._ZN18transformer_engine13normalization19ln_fwd_tuned_kernelINS0_13Kernel_traitsIffffjLj49152ELj8ELj1ELj4ELj16ENS0_18Kernel_traits_baseILj49152EffffjLj128EEEEEEEvNS0_19ForwardKernelParamsE)
        /*0198*/ 	.short	0x0380
        /*019a*/ 	.short	0x0088


	//----- nvinfo : EIATTR_SW_WAR
	.align		4
.L_2823:
        /*019c*/ 	.byte	0x04, 0x36
        /*019e*/ 	.short	(.L_2825 - .L_2824)
.L_2824:
        /*01a0*/ 	.word	0x00000008
.L_2825:


//--------------------- .nv.info._ZN18transformer_engine13normalization19ln_fwd_tuned_kernelINS0_13Kernel_traitsIff13__nv_bfloat16fjLj40960ELj4ELj1ELj4ELj16ENS0_18Kernel_traits_baseILj40960EffS3_fjLj128EEEEEEEvNS0_19ForwardKernelParamsE --------------------------
	.section	.nv.info._ZN18transformer_engine13normalization19ln_fwd_tuned_kernelINS0_13Kernel_traitsIff13__nv_bfloat16fjLj40960ELj4ELj1ELj4ELj16ENS0_18Kernel_traits_baseILj40960EffS3_fjLj128EEEEEEEvNS0_19ForwardKernelParamsE,"",@"SHT_CUDA_INFO"
	.sectionflags	@""
	.align	4


	//----- nvinfo : EIATTR_CUDA_API_VERSION
	.align		4
        /*0000*/ 	.byte	0x04, 0x37
        /*0002*/ 	.short	(.L_2827 - .L_2826)
.L_2826:
        /*0004*/ 	.word	0x00000082


	//----- nvinfo : EIATTR_KPARAM_INFO
	.align		4
.L_2827:
        /*0008*/ 	.byte	0x04, 0x17
        /*000a*/ 	.short	(.L_2829 - .L_2828)
.L_2828:
        /*000c*/ 	.word	0x00000000
        /*0010*/ 	.short	0x0000
        /*0012*/ 	.short	0x0000
        /*0014*/ 	.byte	0x00, 0xf0, 0x21, 0x02


	//----- nvinfo : EIATTR_SPARSE_MMA_MASK
	.align		4
.L_2829:
        /*0018*/ 	.byte	0x03, 0x50
        /*001a*/ 	.short	0x0000


	//----- nvinfo : EIATTR_MAXREG_COUNT
	.align		4
        /*001c*/ 	.byte	0x03, 0x1b
        /*001e*/ 	.short	0x00ff


	//----- nvinfo : EIATTR_NUM_BARRIERS
	.align		4
        /*0020*/ 	.byte	0x02, 0x4c
        /*0022*/ 	.byte	0x01
	.zero		1


	//----- nvinfo : EIATTR_ANNOTATIONS
	.align		4
        /*0024*/ 	.byte	0x04, 0x55
        /*0026*/ 	.short	(.L_2831 - .L_2830)


	//   ....[0]....
.L_2830:
        /*0028*/ 	.word	0x00000001
        /*002c*/ 	.byte	0xe0, 0x00, 0x00, 0x00, 0x01, 0x00, 0x00, 0x00, 0x50, 0x04, 0x00, 0x00, 0x01, 0x00, 0x00, 0x00
        /*003c*/ 	.byte	0x10, 0x28, 0x00, 0x00, 0x01, 0x00, 0x00, 0x00, 0xc0, 0x28, 0x00, 0x00, 0x01, 0x00, 0x00, 0x00
        /*004c*/ 	.byte	0xc0, 0x4e, 0x00, 0x00, 0x01, 0x00, 0x00, 0x00, 0x40, 0x70, 0x00, 0x00, 0x01, 0x00, 0x00, 0x00
        /*005c*/ 	.byte	0xa0, 0x76, 0x00, 0x00, 0x01, 0x00, 0x00, 0x00, 0xa0, 0x7c, 0x00, 0x00, 0x01, 0x00, 0x00, 0x00
        /*006c*/ 	.byte	0xc0, 0x7c, 0x00, 0x00, 0x01, 0x00, 0x00, 0x00, 0xe0, 0x7c, 0x00, 0x00, 0x01, 0x00, 0x00, 0x00
        /*007c*/ 	.byte	0xe0, 0x7d, 0x00, 0x00, 0x01, 0x00, 0x00, 0x00, 0x10, 0x7e, 0x00, 0x00, 0x01, 0x00, 0x00, 0x00
        /*008c*/ 	.byte	0x20, 0x7e, 0x00, 0x00


	//----- nvinfo : EIATTR_MERCURY_ISA_VERSION
	.align		4
.L_2831:
        /*0090*/ 	.byte	0x03, 0x5f
        /*0092*/ 	.short	0x0101


	//----- nvinfo : EIATTR_COOP_GROUP_MASK_REGIDS
	.align		4
        /*0094*/ 	.byte	0x04, 0x29
        /*0096*/ 	.short	(.L_2833 - .L_2832)


	//   ....[0]....
.L_2832:
        /*0098*/ 	.word	0xffffffff


	//   ....[1]....
        /*009c*/ 	.word	0xffffffff


	//   ....[2]....
        /*00a0*/ 	.word	0xffffffff


	//   ....[3]....
        /*00a4*/ 	.word	0xffffffff


	//   ....[4]....
        /*00a8*/ 	.word	0xffffffff


	//   ....[5]....
        /*00ac*/ 	.word	0xffffffff


	//   ....[6]....
        /*00b0*/ 	.word	0xffffffff


	//   ....[7]....
        /*00b4*/ 	.word	0xffffffff


	//   ....[8]....
        /*00b8*/ 	.word	0xffffffff


	//   ....[9]....
        /*00bc*/ 	.word	0xffffffff


	//   ....[10]....
        /*00c0*/ 	.word	0xffffffff


	//   ....[11]....
        /*00c4*/ 	.word	0xffffffff


	//   ....[12]....
        /*00c8*/ 	.word	0xffffffff


	//   ....[13]....
        /*00cc*/ 	.word	0xffffffff


	//   ....[14]....
        /*00d0*/ 	.word	0xffffffff


	//   ....[15]....
        /*00d4*/ 	.word	0xffffffff


	//   ....[16]....
        /*00d8*/ 	.word	0xffffffff


	//   ....[17]....
        /*00dc*/ 	.word	0xffffffff


	//   ....[18]....
        /*00e0*/ 	.word	0xffffffff


	//   ....[19]....
        /*00e4*/ 	.word	0xffffffff


	//   ....[20]....
        /*00e8*/ 	.word	0xffffffff


	//   ....[21]....
        /*00ec*/ 	.word	0xffffffff


	//   ....[22]....
        /*00f0*/ 	.word	0xffffffff


	//   ....[23]....
        /*00f4*/ 	.word	0xffffffff


	//   ....[24]....
        /*00f8*/ 	.word	0xffffffff


	//   ....[25]....
        /*00fc*/ 	.word	0xffffffff


	//   ....[26]....
        /*0100*/ 	.word	0xffffffff


	//   ....[27]....
        /*0104*/ 	.word	0xffffffff


	//   ....[28]....
        /*0108*/ 	.word	0xffffffff


	//   ....[29]....
        /*010c*/ 	.word	0xffffffff


	//   ....[30]....
        /*0110*/ 	.word	0xffffffff


	//   ....[31]....
        /*0114*/ 	.word	0xffffffff


	//   ....[32]....
        /*0118*/ 	.word	0xffffffff


	//   ....[33]....
        /*011c*/ 	.word	0x05000005


	//   ....[34]....
        /*0120*/ 	.word	0x05000005


	//----- nvinfo : EIATTR_COOP_GROUP_INSTR_OFFSETS
	.align		4
.L_2833:
        /*0124*/ 	.byte	0x04, 0x28
        /*0126*/ 	.short	(.L_2835 - .L_2834)


	//   ....[0]....
.L_2834:
        /*0128*/ 	.word	0x00001220


	//   ....[1]....
        /*012c*/ 	.word	0x00001240


	//   ....[2]....
        /*0130*/ 	.word	0x00001260


	//   ....[3]....
        /*0134*/ 	.word	0x00001280


	//   ....[4]....
        /*0138*/ 	.word	0x000012a0


	//   ....[5]....
        /*013c*/ 	.word	0x00001cd0


	//   ....[6]....
        /*0140*/ 	.word	0x00001cf0


	//   ....[7]....
        /*0144*/ 	.word	0x00001d10


	//   ....[8]....
        /*0148*/ 	.word	0x00001d30


	//   ....[9]....
        /*014c*/ 	.word	0x00001d70


	//   ....[10]....
        /*0150*/ 	.word	0x00001f60


	//   ....[11]....
        /*0154*/ 	.word	0x00001f80


	//   ....[12]....
        /*0158*/ 	.word	0x00001f90


	//   ....[13]....
        /*015c*/ 	.word	0x00002110


	//   ....[14]....
        /*0160*/ 	.word	0x00002130


	//   ....[15]....
        /*0164*/ 	.word	0x00002140


	//   ....[16]....
        /*0168*/ 	.word	0x00002300


	//   ....[17]....
        /*016c*/ 	.word	0x00002310


	//   ....[18]....
        /*0170*/ 	.word	0x000027a0


	//   ....[19]....
        /*0174*/ 	.word	0x000027f0


	//   ....[20]....
        /*0178*/ 	.word	0x00002800


	//   ....[21]....
        /*017c*/ 	.word	0x00002930


	//   ....[22]....
        /*0180*/ 	.word	0x00002980


	//   ....[23]....
        /*0184*/ 	.word	0x00002990


	//   ....[24]....
        /*0188*/ 	.word	0x00002b40


	//   ....[25]....
        /*018c*/ 	.word	0x00002b80


	//   ....[26]....
        /*0190*/ 	.word	0x00007710


	//   ....[27]....
        /*0194*/ 	.word	0x00007730


	//   ....[28]....
        /*0198*/ 	.word	0x00007760


	//   ....[29]....
        /*019c*/ 	.word	0x00007790


	//   ....[30]....
        /*01a0*/ 	.word	0x000077b0


	//   ....[31]....
        /*01a4*/ 	.word	0x000078a0


	//   ....[32]....
        /*01a8*/ 	.word	0x000078c0


	//   ....[33]....
        /*01ac*/ 	.word	0x00007ad0


	//   ....[34]....
        /*01b0*/ 	.word	0x00007b40


	//----- nvinfo : EIATTR_VRC_CTA_INIT_COUNT
	.align		4
.L_2835:
        /*01b4*/ 	.byte	0x02, 0x4a
	.zero		1
	.zero		1


	//----- nvinfo : EIATTR_EXIT_INSTR_OFFSETS
	.align		4
        /*01b8*/ 	.byte	0x04, 0x1c
        /*01ba*/ 	.short	(.L_2837 - .L_2836)


	//   ....[0]....
.L_2836:
        /*01bc*/ 	.word	0x00007930


	//   ....[1]....
        /*01c0*/ 	.word	0x00007980


	//   ....[2]....
        /*01c4*/ 	.word	0x00007a80


	//----- nvinfo : EIATTR_MAX_THREADS
	.align		4
.L_2837:
        /*01c8*/ 	.byte	0x04, 0x05
        /*01ca*/ 	.short	(.L_2839 - .L_2838)
.L_2838:
        /*01cc*/ 	.word	0x00000080
        /*01d0*/ 	.word	0x00000001
        /*01d4*/ 	.word	0x00000001


	//----- nvinfo : EIATTR_CRS_STACK_SIZE
	.align		4
.L_2839:
        /*01d8*/ 	.byte	0x04, 0x1e
        /*01da*/ 	.short	(.L_2841 - .L_2840)
.L_2840:
        /*01dc*/ 	.word	0x00000000


	//----- nvinfo : EIATTR_CBANK_PARAM_SIZE
	.align		4
.L_2841:
        /*01e0*/ 	.byte	0x03, 0x19
        /*01e2*/ 	.short	0x0088


	//----- nvinfo : EIATTR_PARAM_CBANK
	.align		4
        /*01e4*/ 	.byte	0x04, 0x0a
        /*01e6*/ 	.short	(.L_2843 - .L_2842)
	.align		4
.L_2842:
        /*01e8*/ 	.word	index@(.nv.constant0._ZN18transformer_engine13normalization19ln_fwd_tuned_kernelINS0_13Kernel_traitsIff13__nv_bfloat16fjLj40960ELj4ELj1ELj4ELj16ENS0_18Kernel_traits_baseILj40960EffS3_fjLj128EEEEEEEvNS0_19ForwardKernelParamsE)
        /*01ec*/ 	.short	0x0380
        /*01ee*/ 	.short	0x0088


	//----- nvinfo : EIATTR_SW_WAR
	.align		4
.L_2843:
        /*01f0*/ 	.byte	0x04, 0x36
        /*01f2*/ 	.short	(.L_2845 - .L_2844)
.L_2844:
        /*01f4*/ 	.word	0x00000008
.L_2845:


//--------------------- .nv.info._ZN18transformer_engine13normalization19ln_fwd_tuned_kernelINS0_13Kernel_traitsI13__nv_bfloat16S3_S3_fjLj40960ELj4ELj1ELj4ELj16ENS0_18Kernel_traits_baseILj40960ES3_S3_S3_fjLj128EEEEEEEvNS0_19ForwardKernelParamsE --------------------------
	.section	.nv.info._ZN18transformer_engine13normalization19ln_fwd_tuned_kernelINS0_13Kernel_traitsI13__nv_bfloat16S3_S3_fjLj40960ELj4ELj1ELj4ELj16ENS0_18Kernel_traits_baseILj40960ES3_S3_S3_fjLj128EEEEEEEvNS0_19ForwardKernelParamsE,"",@"SHT_CUDA_INFO"
	.sectionflags	@""
	.align	4


	//----- nvinfo : EIATTR_CUDA_API_VERSION
	.align		4
        /*0000*/ 	.byte	0x04, 0x37
        /*0002*/ 	.short	(.L_2847 - .L_2846)
.L_2846:
        /*0004*/ 	.word	0x00000082


	//----- nvinfo : EIATTR_KPARAM_INFO
	.align		4
.L_2847:
        /*0008*/ 	.byte	0x04, 0x17
        /*000a*/ 	.short	(.L_2849 - .L_2848)
.L_2848:
        /*000c*/ 	.word	0x00000000
        /*0010*/ 	.short	0x0000
        /*0012*/ 	.short	0x0000
        /*0014*/ 	.byte	0x00, 0xf0, 0x21, 0x02


	//----- nvinfo : EIATTR_SPARSE_MMA_MASK
	.align		4
.L_2849:
        /*0018*/ 	.byte	0x03, 0x50
        /*001a*/ 	.short	0x0000


	//----- nvinfo : EIATTR_MAXREG_COUNT
	.align		4
        /*001c*/ 	.byte	0x03, 0x1b
        /*001e*/ 	.short	0x00ff


	//----- nvinfo : EIATTR_NUM_BARRIERS
	.align		4
        /*0020*/ 	.byte	0x02, 0x4c
        /*0022*/ 	.byte	0x01
	.zero		1


	//----- nvinfo : EIATTR_MERCURY_ISA_VERSION
	.align		4
        /*0024*/ 	.byte	0x03, 0x5f
        /*0026*/ 	.short	0x0101


	//----- nvinfo : EIATTR_COOP_GROUP_MASK_REGIDS
	.align		4
        /*0028*/ 	.byte	0x04, 0x29
        /*002a*/ 	.short	(.L_2851 - .L_2850)


	//   ....[0]....
.L_2850:
        /*002c*/ 	.word	0xffffffff


	//   ....[1]....
        /*0030*/ 	.word	0xffffffff


	//   ....[2]....
        /*0034*/ 	.word	0xffffffff


	//   ....[3]....
        /*0038*/ 	.word	0xffffffff


	//   ....[4]....
        /*003c*/ 	.word	0xffffffff


	//   ....[5]....
        /*0040*/ 	.word	0xffffffff


	//   ....[6]....
        /*0044*/ 	.word	0xffffffff


	//   ....[7]....
        /*0048*/ 	.word	0xffffffff


	//   ....[8]....
        /*004c*/ 	.word	0xffffffff


	//   ....[9]....
        /*0050*/ 	.word	0xffffffff


	//   ....[10]....
        /*0054*/ 	.word	0xffffffff


	//   ....[11]....
        /*0058*/ 	.word	0xffffffff


	//   ....[12]....
        /*005c*/ 	.word	0xffffffff


	//   ....[13]....
        /*0060*/ 	.word	0xffffffff


	//   ....[14]....
        /*0064*/ 	.word	0xffffffff


	//   ....[15]....
        /*0068*/ 	.word	0xffffffff


	//   ....[16]....
        /*006c*/ 	.word	0xffffffff


	//   ....[17]....
        /*0070*/ 	.word	0xffffffff


	//   ....[18]....
        /*0074*/ 	.word	0xffffffff


	//   ....[19]....
        /*0078*/ 	.word	0xffffffff


	//   ....[20]....
        /*007c*/ 	.word	0xffffffff


	//   ....[21]....
        /*0080*/ 	.word	0xffffffff


	//   ....[22]....
        /*0084*/ 	.word	0xffffffff


	//   ....[23]....
        /*0088*/ 	.word	0xffffffff


	//   ....[24]....
        /*008c*/ 	.word	0xffffffff


	//   ....[25]....
        /*0090*/ 	.word	0xffffffff


	//   ....[26]....
        /*0094*/ 	.word	0xffffffff


	//   ....[27]....
        /*0098*/ 	.word	0xffffffff


	//   ....[28]....
        /*009c*/ 	.word	0xffffffff


	//   ....[29]....
        /*00a0*/ 	.word	0xffffffff


	//   ....[30]....
        /*00a4*/ 	.word	0xffffffff


	//   ....[31]....
        /*00a8*/ 	.word	0xffffffff


	//   ....[32]....
        /*00ac*/ 	.word	0xffffffff


	//   ....[33]....
        /*00b0*/ 	.word	0x05000004


	//   ....[34]....
        /*00b4*/ 	.word	0x05000004


	//----- nvinfo : EIATTR_COOP_GROUP_INSTR_OFFSETS
	.align		4
.L_2851:
        /*00b8*/ 	.byte	0x04, 0x28
        /*00ba*/ 	.short	(.L_2853 - .L_2852)


	//   ....[0]....
.L_2852:
        /*00bc*/ 	.word	0x00001640


	//   ....[1]....
        /*00c0*/ 	.word	0x00001660


	//   ....[2]....
        /*00c4*/ 	.word	0x00001680


	//   ....[3]....
        /*00c8*/ 	.word	0x000016a0


	//   ....[4]....
        /*00cc*/ 	.word	0x000016c0


	//   ....[5]....
        /*00d0*/ 	.word	0x000020f0


	//   ....[6]....
        /*00d4*/ 	.word	0x00002120


	//   ....[7]....
        /*00d8*/ 	.word	0x00002150


	//   ....[8]....
        /*00dc*/ 	.word	0x00002170


	//   ....[9]....
        /*00e0*/ 	.word	0x00002190


	//   ....[10]....
        /*00e4*/ 	.word	0x00002350


	//   ....[11]....
        /*00e8*/ 	.word	0x00002370


	//   ....[12]....
        /*00ec*/ 	.word	0x00002380


	//   ....[13]....
        /*00f0*/ 	.word	0x00002470


	//   ....[14]....
        /*00f4*/ 	.word	0x00002510


	//   ....[15]....
        /*00f8*/ 	.word	0x00002530


	//   ....[16]....
        /*00fc*/ 	.word	0x00002810


	//   ....[17]....
        /*0100*/ 	.word	0x00002820


	//   ....[18]....
        /*0104*/ 	.word	0x00002b60


	//   ....[19]....
        /*0108*/ 	.word	0x00002bb0


	//   ....[20]....
        /*010c*/ 	.word	0x00002bc0


	//   ....[21]....
        /*0110*/ 	.word	0x00002c70


	//   ....[22]....
        /*0114*/ 	.word	0x00002d20


	//   ....[23]....
        /*0118*/ 	.word	0x00002d30


	//   ....[24]....
        /*011c*/ 	.word	0x00002ee0


	//   ....[25]....
        /*0120*/ 	.word	0x00002ef0


	//   ....[26]....
        /*0124*/ 	.word	0x00008720


	//   ....[27]....
        /*0128*/ 	.word	0x000087a0


	//   ....[28]....
        /*012c*/ 	.word	0x000087d0


	//   ....[29]....
        /*0130*/ 	.word	0x00008800


	//   ....[30]....
        /*0134*/ 	.word	0x00008820


	//   ....[31]....
        /*0138*/ 	.word	0x00008910


	//   ....[32]....
        /*013c*/ 	.word	0x00008930


	//   ....[33]....
        /*0140*/ 	.word	0x00008b40


	//   ....[34]....
        /*0144*/ 	.word	0x00008bb0


	//----- nvinfo : EIATTR_VRC_CTA_INIT_COUNT
	.align		4
.L_2853:
        /*0148*/ 	.byte	0x02, 0x4a
	.zero		1
	.zero		1


	//----- nvinfo : EIATTR_EXIT_INSTR_OFFSETS
	.align		4
        /*014c*/ 	.byte	0x04, 0x1c
        /*014e*/ 	.short	(.L_2855 - .L_2854)


	//   ....[0]....
.L_2854:
        /*0150*/ 	.word	0x000089a0


	//   ....[1]....
        /*0154*/ 	.word	0x000089f0


	//   ....[2]....
        /*0158*/ 	.word	0x00008af0


	//----- nvinfo : EIATTR_MAX_THREADS
	.align		4
.L_2855:
        /*015c*/ 	.byte	0x04, 0x05
        /*015e*/ 	.short	(.L_2857 - .L_2856)
.L_2856:
        /*0160*/ 	.word	0x00000080
        /*0164*/ 	.word	0x00000001
        /*0168*/ 	.word	0x00000001


	//----- nvinfo : EIATTR_CRS_STACK_SIZE
	.align		4
.L_2857:
        /*016c*/ 	.byte	0x04, 0x1e
        /*016e*/ 	.short	(.L_2859 - .L_2858)
.L_2858:
        /*0170*/ 	.word	0x00000000


	//----- nvinfo : EIATTR_CBANK_PARAM_SIZE
	.align		4
.L_2859:
        /*0174*/ 	.byte	0x03, 0x19
        /*0176*/ 	.short	0x0088


	//----- nvinfo : EIATTR_PARAM_CBANK
	.align		4
        /*0178*/ 	.byte	0x04, 0x0a
        /*017a*/ 	.short	(.L_2861 - .L_2860)
	.align		4
.L_2860:
        /*017c*/ 	.word	index@(.nv.constant0._ZN18transformer_engine13normalization19ln_fwd_tuned_kernelINS0_13Kernel_traitsI13__nv_bfloat16S3_S3_fjLj40960ELj4ELj1ELj4ELj16ENS0_18Kernel_traits_baseILj40960ES3_S3_S3_fjLj128EEEEEEEvNS0_19ForwardKernelParamsE)
        /*0180*/ 	.short	0x0380
        /*0182*/ 	.short	0x0088


	//----- nvinfo : EIATTR_SW_WAR
	.align		4
.L_2861:
        /*0184*/ 	.byte	0x04, 0x36
        /*0186*/ 	.short	(.L_2863 - .L_2862)
.L_2862:
        /*0188*/ 	.word	0x00000008
.L_2863:


//--------------------- .nv.info._ZN18transformer_engine13normalization19ln_fwd_tuned_kernelINS0_13Kernel_traitsIff6__halffjLj40960ELj4ELj1ELj4ELj16ENS0_18Kernel_traits_baseILj40960EffS3_fjLj128EEEEEEEvNS0_19ForwardKernelParamsE --------------------------
	.section	.nv.info._ZN18transformer_engine13normalization19ln_fwd_tuned_kernelINS0_13Kernel_traitsIff6__halffjLj40960ELj4ELj1ELj4ELj16ENS0_18Kernel_traits_baseILj40960EffS3_fjLj128EEEEEEEvNS0_19ForwardKernelParamsE,"",@"SHT_CUDA_INFO"
	.sectionflags	@""
	.align	4


	//----- nvinfo : EIATTR_CUDA_API_VERSION
	.align		4
        /*0000*/ 	.byte	0x04, 0x37
        /*0002*/ 	.short	(.L_2865 - .L_2864)
.L_2864:
        /*0004*/ 	.word	0x00000082


	//----- nvinfo : EIATTR_KPARAM_INFO
	.align		4
.L_2865:
        /*0008*/ 	.byte	0x04, 0x17
        /*000a*/ 	.short	(.L_2867 - .L_2866)
.L_2866:
        /*000c*/ 	.word	0x00000000
        /*0010*/ 	.short	0x0000
        /*0012*/ 	.short	0x0000
        /*0014*/ 	.byte	0x00, 0xf0, 0x21, 0x02


	//----- nvinfo : EIATTR_SPARSE_MMA_MASK
	.align		4
.L_2867:
        /*0018*/ 	.byte	0x03, 0x50
        /*001a*/ 	.short	0x0000


	//----- nvinfo : EIATTR_MAXREG_COUNT
	.align		4
        /*001c*/ 	.byte	0x03, 0x1b
        /*001e*/ 	.short	0x00ff


	//----- nvinfo : EIATTR_NUM_BARRIERS
	.align		4
        /*0020*/ 	.byte	0x02, 0x4c
        /*0022*/ 	.byte	0x01
	.zero		1


	//----- nvinfo : EIATTR_ANNOTATIONS
	.align		4
        /*0024*/ 	.byte	0x04, 0x55
        /*0026*/ 	.short	(.L_2869 - .L_2868)


	//   ....[0]....
.L_2868:
        /* <DEDUP_REMOVED lines=8> */


	//----- nvinfo : EIATTR_MERCURY_ISA_VERSION
	.align		4
.L_2869:
        /*0090*/ 	.byte	0x03, 0x5f
        /*0092*/ 	.short	0x0101


	//----- nvinfo : EIATTR_COOP_GROUP_MASK_REGIDS
	.align		4
        /*0094*/ 	.byte	0x04, 0x29
        /*0096*/ 	.short	(.L_2871 - .L_2870)


	//   ....[0]....
.L_2870:
        /*0098*/ 	.word	0xffffffff


	//   ....[1]....
        /*009c*/ 	.word	0xffffffff


	//   ....[2]....
        /*00a0*/ 	.word	0xffffffff


	//   ....[3]....
        /*00a4*/ 	.word	0xffffffff


	//   ....[4]....
        /*00a8*/ 	.word	0xffffffff


	//   ....[5]....
        /*00ac*/ 	.word	0xffffffff


	//   ....[6]....
        /*00b0*/ 	.word	0xffffffff


	//   ....[7]....
        /*00b4*/ 	.word	0xffffffff


	//   ....[8]....
        /*00b8*/ 	.word	0xffffffff


	//   ....[9]....
        /*00bc*/ 	.word	0xffffffff


	//   ....[10]....
        /*00c0*/ 	.word	0xffffffff


	//   ....[11]....
        /*00c4*/ 	.word	0xffffffff


	//   ....[12]....
        /*00c8*/ 	.word	0xffffffff


	//   ....[13]....
        /*00cc*/ 	.word	0xffffffff


	//   ....[14]....
        /*00d0*/ 	.word	0xffffffff


	//   ....[15]....
        /*00d4*/ 	.word	0xffffffff


	//   ....[16]....
        /*00d8*/ 	.word	0xffffffff


	//   ....[17]....
        /*00dc*/ 	.word	0xffffffff


	//   ....[18]....
        /*00e0*/ 	.word	0xffffffff


	//   ....[19]....
        /*00e4*/ 	.word	0xffffffff


	//   ....[20]....
        /*00e8*/ 	.word	0xffffffff


	//   ....[21]....
        /*00ec*/ 	.word	0xffffffff


	//   ....[22]....
        /*00f0*/ 	.word	0xffffffff


	//   ....[23]....
        /*00f4*/ 	.word	0xffffffff


	//   ....[24]....
        /*00f8*/ 	.word	0xffffffff


	//   ....[25]....
        /*00fc*/ 	.word	0xffffffff


	//   ....[26]....
        /*0100*/ 	.word	0xffffffff


	//   ....[27]....
        /*0104*/ 	.word	0xffffffff


	//   ....[28]....
        /*0108*/ 	.word	0xffffffff


	//   ....[29]....
        /*010c*/ 	.word	0xffffffff


	//   ....[30]....
        /*0110*/ 	.word	0xffffffff


	//   ....[31]....
        /*0114*/ 	.word	0xffffffff


	//   ....[32]....
        /*0118*/ 	.word	0xffffffff


	//   ....[33]....
        /*011c*/ 	.word	0x05000005


	//   ....[34]....
        /*0120*/ 	.word	0x05000005


	//----- nvinfo : EIATTR_COOP_GROUP_INSTR_OFFSETS
	.align		4
.L_2871:
        /*0124*/ 	.byte	0x04, 0x28
        /*0126*/ 	.short	(.L_2873 - .L_2872)


	//   ....[0]....
.L_2872:
        /*0128*/ 	.word	0x00001220


	//   ....[1]....
        /*012c*/ 	.word	0x00001240


	//   ....[2]....
        /*0130*/ 	.word	0x00001260


	//   ....[3]....
        /*0134*/ 	.word	0x00001280


	//   ....[4]....
        /*0138*/ 	.word	0x000012a0


	//   ....[5]....
        /*013c*/ 	.word	0x00001cd0


	//   ....[6]....
        /*0140*/ 	.word	0x00001cf0


	//   ....[7]....
        /*0144*/ 	.word	0x00001d10


	//   ....[8]....
        /*0148*/ 	.word	0x00001d30


	//   ....[9]....
        /*014c*/ 	.word	0x00001d70


	//   ....[10]....
        /*0150*/ 	.word	0x00001f60


	//   ....[11]....
        /*0154*/ 	.word	0x00001f80


	//   ....[12]....
        /*0158*/ 	.word	0x00001f90


	//   ....[13]....
        /*015c*/ 	.word	0x00002110


	//   ....[14]....
        /*0160*/ 	.word	0x00002130


	//   ....[15]....
        /*0164*/ 	.word	0x00002140


	//   ....[16]....
        /*0168*/ 	.word	0x00002300


	//   ....[17]....
        /*016c*/ 	.word	0x00002310


	//   ....[18]....
        /*0170*/ 	.word	0x000027a0


	//   ....[19]....
        /*0174*/ 	.word	0x000027f0


	//   ....[20]....
        /*0178*/ 	.word	0x00002800


	//   ....[21]....
        /*017c*/ 	.word	0x00002930


	//   ....[22]....
        /*0180*/ 	.word	0x00002980


	//   ....[23]....
        /*0184*/ 	.word	0x00002990


	//   ....[24]....
        /*0188*/ 	.word	0x00002b40


	//   ....[25]....
        /*018c*/ 	.word	0x00002b80


	//   ....[26]....
        /*0190*/ 	.word	0x00007710


	//   ....[27]....
        /*0194*/ 	.word	0x00007730


	//   ....[28]....
        /*0198*/ 	.word	0x00007760


	//   ....[29]....
        /*019c*/ 	.word	0x00007790


	//   ....[30]....
        /*01a0*/ 	.word	0x000077b0


	//   ....[31]....
        /*01a4*/ 	.word	0x000078a0


	//   ....[32]....
        /*01a8*/ 	.word	0x000078c0


	//   ....[33]....
        /*01ac*/ 	.word	0x00007ad0


	//   ....[34]....
        /*01b0*/ 	.word	0x00007b40


	//----- nvinfo : EIATTR_VRC_CTA_INIT_COUNT
	.align		4
.L_2873:
        /*01b4*/ 	.byte	0x02, 0x4a
	.zero		1
	.zero		1


	//----- nvinfo : EIATTR_EXIT_INSTR_OFFSETS
	.align		4
        /*01b8*/ 	.byte	0x04, 0x1c
        /*01ba*/ 	.short	(.L_2875 - .L_2874)


	//   ....[0]....
.L_2874:
        /*01bc*/ 	.word	0x00007930


	//   ....[1]....
        /*01c0*/ 	.word	0x00007980


	//   ....[2]....
        /*01c4*/ 	.word	0x00007a80


	//----- nvinfo : EIATTR_MAX_THREADS
	.align		4
.L_2875:
        /*01c8*/ 	.byte	0x04, 0x05
        /*01ca*/ 	.short	(.L_2877 - .L_2876)
.L_2876:
        /*01cc*/ 	.word	0x00000080
        /*01d0*/ 	.word	0x00000001
        /*01d4*/ 	.word	0x00000001


	//----- nvinfo : EIATTR_CRS_STACK_SIZE
	.align		4
.L_2877:
        /*01d8*/ 	.byte	0x04, 0x1e
        /*01da*/ 	.short	(.L_2879 - .L_2878)
.L_2878:
        /*01dc*/ 	.word	0x00000000


	//----- nvinfo : EIATTR_CBANK_PARAM_SIZE
	.align		4
.L_2879:
        /*01e0*/ 	.byte	0x03, 0x19
        /*01e2*/ 	.short	0x0088


	//----- nvinfo : EIATTR_PARAM_CBANK
	.align		4
        /*01e4*/ 	.byte	0x04, 0x0a
        /*01e6*/ 	.short	(.L_2881 - .L_2880)
	.align		4
.L_2880:
        /*01e8*/ 	.word	index@(.nv.constant0._ZN18transformer_engine13normalization19ln_fwd_tuned_kernelINS0_13Kernel_traitsIff6__halffjLj40960ELj4ELj1ELj4ELj16ENS0_18Kernel_traits_baseILj40960EffS3_fjLj128EEEEEEEvNS0_19ForwardKernelParamsE)
        /*01ec*/ 	.short	0x0380
        /*01ee*/ 	.short	0x0088


	//----- nvinfo : EIATTR_SW_WAR
	.align		4
.L_2881:
        /*01f0*/ 	.byte	0x04, 0x36
        /*01f2*/ 	.short	(.L_2883 - .L_2882)
.L_2882:
        /*01f4*/ 	.word	0x00000008
.L_2883:


//--------------------- .nv.info._ZN18transformer_engine13normalization19ln_fwd_tuned_kernelINS0_13Kernel_traitsI6__halfS3_S3_fjLj40960ELj4ELj1ELj4ELj16ENS0_18Kernel_traits_baseILj40960ES3_S3_S3_fjLj128EEEEEEEvNS0_19ForwardKernelParamsE --------------------------
	.section	.nv.info._ZN18transformer_engine13normalization19ln_fwd_tuned_kernelINS0_13Kernel_traitsI6__halfS3_S3_fjLj40960ELj4ELj1ELj4ELj16ENS0_18Kernel_traits_baseILj40960ES3_S3_S3_fjLj128EEEEEEEvNS0_19ForwardKernelParamsE,"",@"SHT_CUDA_INFO"
	.sectionflags	@""
	.align	4


	//----- nvinfo : EIATTR_CUDA_API_VERSION
	.align		4
        /*0000*/ 	.byte	0x04, 0x37
        /*0002*/ 	.short	(.L_2885 - .L_2884)
.L_2884:
        /*0004*/ 	.word	0x00000082


	//----- nvinfo : EIATTR_KPARAM_INFO
	.align		4
.L_2885:
        /*0008*/ 	.byte	0x04, 0x17
        /*000a*/ 	.short	(.L_2887 - .L_2886)
.L_2886:
        /*000c*/ 	.word	0x00000000
        /*0010*/ 	.short	0x0000
        /*0012*/ 	.short	0x0000
        /*0014*/ 	.byte	0x00, 0xf0, 0x21, 0x02


	//----- nvinfo : EIATTR_SPARSE_MMA_MASK
	.align		4
.L_2887:
        /*0018*/ 	.byte	0x03, 0x50
        /*001a*/ 	.short	0x0000


	//----- nvinfo : EIATTR_MAXREG_COUNT
	.align		4
        /*001c*/ 	.byte	0x03, 0x1b
        /*001e*/ 	.short	0x00ff


	//----- nvinfo : EIATTR_NUM_BARRIERS
	.align		4
        /*0020*/ 	.byte	0x02, 0x4c
        /*0022*/ 	.byte	0x01
	.zero		1


	//----- nvinfo : EIATTR_MERCURY_ISA_VERSION
	.align		4
        /*0024*/ 	.byte	0x03, 0x5f
        /*0026*/ 	.short	0x0101


	//----- nvinfo : EIATTR_COOP_GROUP_MASK_REGIDS
	.align		4
        /*0028*/ 	.byte	0x04, 0x29
        /*002a*/ 	.short	(.L_2889 - .L_2888)


	//   ....[0]....
.L_2888:
        /*002c*/ 	.word	0xffffffff


	//   ....[1]....
        /*0030*/ 	.word	0xffffffff


	//   ....[2]....
        /*0034*/ 	.word	0xffffffff


	//   ....[3]....
        /*0038*/ 	.word	0xffffffff


	//   ....[4]....
        /*003c*/ 	.word	0xffffffff


	//   ....[5]....
        /*0040*/ 	.word	0xffffffff


	//   ....[6]....
        /*0044*/ 	.word	0xffffffff


	//   ....[7]....
        /*0048*/ 	.word	0xffffffff


	//   ....[8]....
        /*004c*/ 	.word	0xffffffff


	//   ....[9]....
        /*0050*/ 	.word	0xffffffff


	//   ....[10]....
        /*0054*/ 	.word	0xffffffff


	//   ....[11]....
        /*0058*/ 	.word	0xffffffff


	//   ....[12]....
        /*005c*/ 	.word	0xffffffff


	//   ....[13]....
        /*0060*/ 	.word	0xffffffff


	//   ....[14]....
        /*0064*/ 	.word	0xffffffff


	//   ....[15]....
        /*0068*/ 	.word	0xffffffff


	//   ....[16]....
        /*006c*/ 	.word	0xffffffff


	//   ....[17]....
        /*0070*/ 	.word	0xffffffff


	//   ....[18]....
        /*0074*/ 	.word	0xffffffff


	//   ....[19]....
        /*0078*/ 	.word	0xffffffff


	//   ....[20]....
        /*007c*/ 	.word	0xffffffff


	//   ....[21]....
        /*0080*/ 	.word	0xffffffff


	//   ....[22]....
        /*0084*/ 	.word	0xffffffff


	//   ....[23]....
        /*0088*/ 	.word	0xffffffff


	//   ....[24]....
        /*008c*/ 	.word	0xffffffff


	//   ....[25]....
        /*0090*/ 	.word	0xffffffff


	//   ....[26]....
        /*0094*/ 	.word	0xffffffff


	//   ....[27]....
        /*0098*/ 	.word	0xffffffff


	//   ....[28]....
        /*009c*/ 	.word	0xffffffff


	//   ....[29]....
        /*00a0*/ 	.word	0xffffffff


	//   ....[30]....
        /*00a4*/ 	.word	0xffffffff


	//   ....[31]....
        /*00a8*/ 	.word	0xffffffff


	//   ....[32]....
        /*00ac*/ 	.word	0xffffffff


	//   ....[33]....
        /*00b0*/ 	.word	0x05000006


	//   ....[34]....
        /*00b4*/ 	.word	0x05000006


	//----- nvinfo : EIATTR_COOP_GROUP_INSTR_OFFSETS
	.align		4
.L_2889:
        /*00b8*/ 	.byte	0x04, 0x28
        /*00ba*/ 	.short	(.L_2891 - .L_2890)


	//   ....[0]....
.L_2890:
        /*00bc*/ 	.word	0x00000f50


	//   ....[1]....
        /*00c0*/ 	.word	0x00000f70


	//   ....[2]....
        /*00c4*/ 	.word	0x00000f90


	//   ....[3]....
        /*00c8*/ 	.word	0x00000fb0


	//   ....[4]....
        /*00cc*/ 	.word	0x00000fd0


	//   ....[5]....
        /*00d0*/ 	.word	0x00001a00


	//   ....[6]....
        /*00d4*/ 	.word	0x00001a20


	//   ....[7]....
        /*00d8*/ 	.word	0x00001a40


	//   ....[8]....
        /*00dc*/ 	.word	0x00001a60


	//   ....[9]....
        /*00e0*/ 	.word	0x00001a80


	//   ....[10]....
        /*00e4*/ 	.word	0x00001c30


	//   ....[11]....
        /*00e8*/ 	.word	0x00001c50


	//   ....[12]....
        /*00ec*/ 	.word	0x00001c60


	//   ....[13]....
        /*00f0*/ 	.word	0x00001d50


	//   ....[14]....
        /*00f4*/ 	.word	0x00001e00


	//   ....[15]....
        /*00f8*/ 	.word	0x00001e10


	//   ....[16]....
        /*00fc*/ 	.word	0x000020a0


	//   ....[17]....
        /*0100*/ 	.word	0x000020d0


	//   ....[18]....
        /*0104*/ 	.word	0x00002410


	//   ....[19]....
        /*0108*/ 	.word	0x00002460


	//   ....[20]....
        /*010c*/ 	.word	0x00002470


	//   ....[21]....
        /*0110*/ 	.word	0x00002520


	//   ....[22]....
        /*0114*/ 	.word	0x000025d0


	//   ....[23]....
        /*0118*/ 	.word	0x000025e0


	//   ....[24]....
        /*011c*/ 	.word	0x00002770


	//   ....[25]....
        /*0120*/ 	.word	0x00002800


	//   ....[26]....
        /*0124*/ 	.word	0x00007e10


	//   ....[27]....
        /*0128*/ 	.word	0x00007e90


	//   ....[28]....
        /*012c*/ 	.word	0x00007ed0


	//   ....[29]....
        /*0130*/ 	.word	0x00007ef0


	//   ....[30]....
        /*0134*/ 	.word	0x00007f10


	//   ....[31]....
        /*0138*/ 	.word	0x00008000


	//   ....[32]....
        /*013c*/ 	.word	0x00008020


	//   ....[33]....
        /*0140*/ 	.word	0x00008230


	//   ....[34]....
        /*0144*/ 	.word	0x000082a0


	//----- nvinfo : EIATTR_VRC_CTA_INIT_COUNT
	.align		4
.L_2891:
        /*0148*/ 	.byte	0x02, 0x4a
	.zero		1
	.zero		1


	//----- nvinfo : EIATTR_EXIT_INSTR_OFFSETS
	.align		4
        /*014c*/ 	.byte	0x04, 0x1c
        /*014e*/ 	.short	(.L_2893 - .L_2892)


	//   ....[0]....
.L_2892:
        /*0150*/ 	.word	0x00008090


	//   ....[1]....
        /*0154*/ 	.word	0x000080e0


	//   ....[2]....
        /*0158*/ 	.word	0x000081e0


	//----- nvinfo : EIATTR_MAX_THREADS
	.align		4
.L_2893:
        /*015c*/ 	.byte	0x04, 0x05
        /*015e*/ 	.short	(.L_2895 - .L_2894)
.L_2894:
        /*0160*/ 	.word	0x00000080
        /*0164*/ 	.word	0x00000001
        /*0168*/ 	.word	0x00000001


	//----- nvinfo : EIATTR_CRS_STACK_SIZE
	.align		4
.L_2895:
        /*016c*/ 	.byte	0x04, 0x1e
        /*016e*/ 	.short	(.L_2897 - .L_2896)
.L_2896:
        /*0170*/ 	.word	0x00000000


	//----- nvinfo : EIATTR_CBANK_PARAM_SIZE
	.align		4
.L_2897:
        /*0174*/ 	.byte	0x03, 0x19
        /*0176*/ 	.short	0x0088


	//----- nvinfo : EIATTR_PARAM_CBANK
	.align		4
        /*0178*/ 	.byte	0x04, 0x0a
        /*017a*/ 	.short	(.L_2899 - .L_2898)
	.align		4
.L_2898:
        /*017c*/ 	.word	index@(.nv.constant0._ZN18transformer_engine13normalization19ln_fwd_tuned_kernelINS0_13Kernel_traitsI6__halfS3_S3_fjLj40960ELj4ELj1ELj4ELj16ENS0_18Kernel_traits_baseILj40960ES3_S3_S3_fjLj128EEEEEEEvNS0_19ForwardKernelParamsE)
        /*0180*/ 	.short	0x0380
        /*0182*/ 	.short	0x0088


	//----- nvinfo : EIATTR_SW_WAR
	.align		4
.L_2899:
        /*0184*/ 	.byte	0x04, 0x36
        /*0186*/ 	.short	(.L_2901 - .L_2900)
.L_2900:
        /*0188*/ 	.word	0x00000008
.L_2901:


//--------------------- .nv.info._ZN18transformer_engine13normalization19ln_fwd_tuned_kernelINS0_13Kernel_traitsIffffjLj40960ELj4ELj1ELj4ELj16ENS0_18Kernel_traits_baseILj40960EffffjLj128EEEEEEEvNS0_19ForwardKernelParamsE --------------------------
	.section	.nv.info._ZN18transformer_engine13normalization19ln_fwd_tuned_kernelINS0_13Kernel_traitsIffffjLj40960ELj4ELj1ELj4ELj16ENS0_18Kernel_traits_baseILj40960EffffjLj128EEEEEEEvNS0_19ForwardKernelParamsE,"",@"SHT_CUDA_INFO"
	.sectionflags	@""
	.align	4


	//----- nvinfo : EIATTR_CUDA_API_VERSION
	.align		4
        /*0000*/ 	.byte	0x04, 0x37
        /*0002*/ 	.short	(.L_2903 - .L_2902)
.L_2902:
        /*0004*/ 	.word	0x00000082


	//----- nvinfo : EIATTR_KPARAM_INFO
	.align		4
.L_2903:
        /*0008*/ 	.byte	0x04, 0x17
        /*000a*/ 	.short	(.L_2905 - .L_2904)
.L_2904:
        /*000c*/ 	.word	0x00000000
        /*0010*/ 	.short	0x0000
        /*0012*/ 	.short	0x0000
        /*0014*/ 	.byte	0x00, 0xf0, 0x21, 0x02


	//----- nvinfo : EIATTR_SPARSE_MMA_MASK
	.align		4
.L_2905:
        /*0018*/ 	.byte	0x03, 0x50
        /*001a*/ 	.short	0x0000


	//----- nvinfo : EIATTR_MAXREG_COUNT
	.align		4
        /*001c*/ 	.byte	0x03, 0x1b
        /*001e*/ 	.short	0x00ff


	//----- nvinfo : EIATTR_NUM_BARRIERS
	.align		4
        /*0020*/ 	.byte	0x02, 0x4c
        /*0022*/ 	.byte	0x01
	.zero		1


	//----- nvinfo : EIATTR_ANNOTATIONS
	.align		4
        /*0024*/ 	.byte	0x04, 0x55
        /*0026*/ 	.short	(.L_2907 - .L_2906)


	//   ....[0]....
.L_2906:
        /*0028*/ 	.word	0x00000001
        /*002c*/ 	.byte	0xe0, 0x00, 0x00, 0x00, 0x01, 0x00, 0x00, 0x00, 0x60, 0x04, 0x00, 0x00, 0x01, 0x00, 0x00, 0x00
        /*003c*/ 	.byte	0x90, 0x04, 0x00, 0x00, 0x01, 0x00, 0x00, 0x00, 0xd0, 0x09, 0x00, 0x00, 0x01, 0x00, 0x00, 0x00
        /*004c*/ 	.byte	0xd0, 0x1f, 0x00, 0x00, 0x01, 0x00, 0x00, 0x00, 0xb0, 0x20, 0x00, 0x00, 0x01, 0x00, 0x00, 0x00
        /*005c*/ 	.byte	0xb0, 0x26, 0x00, 0x00, 0x01, 0x00, 0x00, 0x00, 0x60, 0x28, 0x00, 0x00, 0x01, 0x00, 0x00, 0x00
        /*006c*/ 	.byte	0x10, 0x29, 0x00, 0x00, 0x01, 0x00, 0x00, 0x00, 0x10, 0x45, 0x00, 0x00, 0x01, 0x00, 0x00, 0x00
        /*007c*/ 	.byte	0x10, 0x62, 0x00, 0x00, 0x01, 0x00, 0x00, 0x00, 0xf0, 0x62, 0x00, 0x00, 0x01, 0x00, 0x00, 0x00
        /*008c*/ 	.byte	0xf0, 0x68, 0x00, 0x00, 0x01, 0x00, 0x00, 0x00, 0x30, 0x6a, 0x00, 0x00


	//----- nvinfo : EIATTR_MERCURY_ISA_VERSION
	.align		4
.L_2907:
        /*0098*/ 	.byte	0x03, 0x5f
        /*009a*/ 	.short	0x0101


	//----- nvinfo : EIATTR_COOP_GROUP_MASK_REGIDS
	.align		4
        /*009c*/ 	.byte	0x04, 0x29
        /*009e*/ 	.short	(.L_2909 - .L_2908)


	//   ....[0]....
.L_2908:
        /*00a0*/ 	.word	0xffffffff


	//   ....[1]....
        /*00a4*/ 	.word	0xffffffff


	//   ....[2]....
        /*00a8*/ 	.word	0xffffffff


	//   ....[3]....
        /*00ac*/ 	.word	0xffffffff


	//   ....[4]....
        /*00b0*/ 	.word	0xffffffff


	//   ....[5]....
        /*00b4*/ 	.word	0xffffffff


	//   ....[6]....
        /*00b8*/ 	.word	0xffffffff


	//   ....[7]....
        /*00bc*/ 	.word	0xffffffff


	//   ....[8]....
        /*00c0*/ 	.word	0xffffffff


	//   ....[9]....
        /*00c4*/ 	.word	0xffffffff


	//   ....[10]....
        /*00c8*/ 	.word	0xffffffff


	//   ....[11]....
        /*00cc*/ 	.word	0xffffffff


	//   ....[12]....
        /*00d0*/ 	.word	0xffffffff


	//   ....[13]....
        /*00d4*/ 	.word	0xffffffff


	//   ....[14]....
        /*00d8*/ 	.word	0xffffffff


	//   ....[15]....
        /*00dc*/ 	.word	0xffffffff


	//   ....[16]....
        /*00e0*/ 	.word	0xffffffff


	//   ....[17]....
        /*00e4*/ 	.word	0xffffffff


	//   ....[18]....
        /*00e8*/ 	.word	0xffffffff


	//   ....[19]....
        /*00ec*/ 	.word	0xffffffff


	//   ....[20]....
        /*00f0*/ 	.word	0xffffffff


	//   ....[21]....
        /*00f4*/ 	.word	0xffffffff


	//   ....[22]....
        /*00f8*/ 	.word	0xffffffff


	//   ....[23]....
        /*00fc*/ 	.word	0xffffffff


	//   ....[24]....
        /*0100*/ 	.word	0xffffffff


	//   ....[25]....
        /*0104*/ 	.word	0xffffffff


	//   ....[26]....
        /*0108*/ 	.word	0xffffffff


	//   ....[27]....
        /*010c*/ 	.word	0xffffffff


	//   ....[28]....
        /*0110*/ 	.word	0xffffffff


	//   ....[29]....
        /*0114*/ 	.word	0xffffffff


	//   ....[30]....
        /*0118*/ 	.word	0xffffffff


	//   ....[31]....
        /*011c*/ 	.word	0xffffffff


	//   ....[32]....
        /*0120*/ 	.word	0xffffffff


	//   ....[33]....
        /*0124*/ 	.word	0x05000004


	//   ....[34]....
        /*0128*/ 	.word	0x05000004


	//----- nvinfo : EIATTR_COOP_GROUP_INSTR_OFFSETS
	.align		4
.L_2909:
        /*012c*/ 	.byte	0x04, 0x28
        /*012e*/ 	.short	(.L_2911 - .L_2910)


	//   ....[0]....
.L_2910:
        /*0130*/ 	.word	0x00001240


	//   ....[1]....
        /*0134*/ 	.word	0x00001260


	//   ....[2]....
        /*0138*/ 	.word	0x00001280


	//   ....[3]....
        /*013c*/ 	.word	0x000012a0


	//   ....[4]....
        /*0140*/ 	.word	0x000012c0


	//   ....[5]....
        /*0144*/ 	.word	0x00001cf0


	//   ....[6]....
        /*0148*/ 	.word	0x00001d10


	//   ....[7]....
        /*014c*/ 	.word	0x00001d30


	//   ....[8]....
        /*0150*/ 	.word	0x00001d50


	//   ....[9]....
        /*0154*/ 	.word	0x00001d90


	//   ....[10]....
        /*0158*/ 	.word	0x00001f80


	//   ....[11]....
        /*015c*/ 	.word	0x00001fa0


	//   ....[12]....
        /*0160*/ 	.word	0x00001fb0


	//   ....[13]....
        /*0164*/ 	.word	0x00002150


	//   ....[14]....
        /*0168*/ 	.word	0x00002170


	//   ....[15]....
        /*016c*/ 	.word	0x00002180


	//   ....[16]....
        /*0170*/ 	.word	0x00002340


	//   ....[17]....
        /*0174*/ 	.word	0x00002350


	//   ....[18]....
        /*0178*/ 	.word	0x000027f0


	//   ....[19]....
        /*017c*/ 	.word	0x00002840


	//   ....[20]....
        /*0180*/ 	.word	0x00002850


	//   ....[21]....
        /*0184*/ 	.word	0x000029b0


	//   ....[22]....
        /*0188*/ 	.word	0x000029d0


	//   ....[23]....
        /*018c*/ 	.word	0x000029e0


	//   ....[24]....
        /*0190*/ 	.word	0x00002b90


	//   ....[25]....
        /*0194*/ 	.word	0x00002bd0


	//   ....[26]....
        /*0198*/ 	.word	0x00006380


	//   ....[27]....
        /*019c*/ 	.word	0x000063a0


	//   ....[28]....
        /*01a0*/ 	.word	0x000063c0


	//   ....[29]....
        /*01a4*/ 	.word	0x000063e0


	//   ....[30]....
        /*01a8*/ 	.word	0x00006400


	//   ....[31]....
        /*01ac*/ 	.word	0x000064f0


	//   ....[32]....
        /*01b0*/ 	.word	0x00006510


	//   ....[33]....
        /*01b4*/ 	.word	0x00006720


	//   ....[34]....
        /*01b8*/ 	.word	0x00006790


	//----- nvinfo : EIATTR_VRC_CTA_INIT_COUNT
	.align		4
.L_2911:
        /*01bc*/ 	.byte	0x02, 0x4a
	.zero		1
	.zero		1


	//----- nvinfo : EIATTR_EXIT_INSTR_OFFSETS
	.align		4
        /*01c0*/ 	.byte	0x04, 0x1c
        /*01c2*/ 	.short	(.L_2913 - .L_2912)


	//   ....[0]....
.L_2912:
        /*01c4*/ 	.word	0x00006580


	//   ....[1]....
        /*01c8*/ 	.word	0x000065d0


	//   ....[2]....
        /*01cc*/ 	.word	0x000066d0


	//----- nvinfo : EIATTR_MAX_THREADS
	.align		4
.L_2913:
        /*01d0*/ 	.byte	0x04, 0x05
        /*01d2*/ 	.short	(.L_2915 - .L_2914)
.L_2914:
        /*01d4*/ 	.word	0x00000080
        /*01d8*/ 	.word	0x00000001
        /*01dc*/ 	.word	0x00000001


	//----- nvinfo : EIATTR_CRS_STACK_SIZE
	.align		4
.L_2915:
        /*01e0*/ 	.byte	0x04, 0x1e
        /*01e2*/ 	.short	(.L_2917 - .L_2916)
.L_2916:
        /*01e4*/ 	.word	0x00000000


	//----- nvinfo : EIATTR_CBANK_PARAM_SIZE
	.align		4
.L_2917:
        /*01e8*/ 	.byte	0x03, 0x19
        /*01ea*/ 	.short	0x0088


	//----- nvinfo : EIATTR_PARAM_CBANK
	.align		4
        /*01ec*/ 	.byte	0x04, 0x0a
        /*01ee*/ 	.short	(.L_2919 - .L_2918)
	.align		4
.L_2918:
        /*01f0*/ 	.word	index@(.nv.constant0._ZN18transformer_engine13normalization19ln_fwd_tuned_kernelINS0_13Kernel_traitsIffffjLj40960ELj4ELj1ELj4ELj16ENS0_18Kernel_traits_baseILj40960EffffjLj128EEEEEEEvNS0_19ForwardKernelParamsE)
        /*01f4*/ 	.short	0x0380
        /*01f6*/ 	.short	0x0088


	//----- nvinfo : EIATTR_SW_WAR
	.align		4
.L_2919:
        /*01f8*/ 	.byte	0x04, 0x36
        /*01fa*/ 	.short	(.L_2921 - .L_2920)
.L_2920:
        /*01fc*/ 	.word	0x00000008
.L_2921:


//--------------------- .nv.info._ZN18transformer_engine13normalization19ln_fwd_tuned_kernelINS0_13Kernel_traitsIff13__nv_bfloat16fjLj32768ELj4ELj1ELj4ELj16ENS0_18Kernel_traits_baseILj32768EffS3_fjLj128EEEEEEEvNS0_19ForwardKernelParamsE --------------------------
	.section	.nv.info._ZN18transformer_engine13normalization19ln_fwd_tuned_kernelINS0_13Kernel_traitsIff13__nv_bfloat16fjLj32768ELj4ELj1ELj4ELj16ENS0_18Kernel_traits_baseILj32768EffS3_fjLj128EEEEEEEvNS0_19ForwardKernelParamsE,"",@"SHT_CUDA_INFO"
	.sectionflags	@""
	.align	4


	//----- nvinfo : EIATTR_CUDA_API_VERSION
	.align		4
        /*0000*/ 	.byte	0x04, 0x37
        /*0002*/ 	.short	(.L_2923 - .L_2922)
.L_2922:
        /*0004*/ 	.word	0x00000082


	//----- nvinfo : EIATTR_KPARAM_INFO
	.align		4
.L_2923:
        /*0008*/ 	.byte	0x04, 0x17
        /*000a*/ 	.short	(.L_2925 - .L_2924)
.L_2924:
        /*000c*/ 	.word	0x00000000
        /*0010*/ 	.short	0x0000
        /*0012*/ 	.short	0x0000
        /*0014*/ 	.byte	0x00, 0xf0, 0x21, 0x02


	//----- nvinfo : EIATTR_SPARSE_MMA_MASK
	.align		4
.L_2925:
        /*0018*/ 	.byte	0x03, 0x50
        /*001a*/ 	.short	0x0000


	//----- nvinfo : EIATTR_MAXREG_COUNT
	.align		4
        /*001c*/ 	.byte	0x03, 0x1b
        /*001e*/ 	.short	0x00ff


	//----- nvinfo : EIATTR_NUM_BARRIERS
	.align		4
        /*0020*/ 	.byte	0x02, 0x4c
        /*0022*/ 	.byte	0x01
	.zero		1


	//----- nvinfo : EIATTR_MERCURY_ISA_VERSION
	.align		4
        /*0024*/ 	.byte	0x03, 0x5f
        /*0026*/ 	.short	0x0101


	//----- nvinfo : EIATTR_COOP_GROUP_MASK_REGIDS
	.align		4
        /*0028*/ 	.byte	0x04, 0x29
        /*002a*/ 	.short	(.L_2927 - .L_2926)


	//   ....[0]....
.L_2926:
        /*002c*/ 	.word	0xffffffff


	//   ....[1]....
        /*0030*/ 	.word	0xffffffff


	//   ....[2]....
        /*0034*/ 	.word	0xffffffff


	//   ....[3]....
        /*0038*/ 	.word	0xffffffff


	//   ....[4]....
        /*003c*/ 	.word	0xffffffff


	//   ....[5]....
        /*0040*/ 	.word	0xffffffff


	//   ....[6]....
        /*0044*/ 	.word	0xffffffff


	//   ....[7]....
        /*0048*/ 	.word	0xffffffff


	//   ....[8]....
        /*004c*/ 	.word	0xffffffff


	//   ....[9]....
        /*0050*/ 	.word	0xffffffff


	//   ....[10]....
        /*0054*/ 	.word	0xffffffff


	//   ....[11]....
        /*0058*/ 	.word	0xffffffff


	//   ....[12]....
        /*005c*/ 	.word	0xffffffff


	//   ....[13]....
        /*0060*/ 	.word	0xffffffff


	//   ....[14]....
        /*0064*/ 	.word	0xffffffff


	//   ....[15]....
        /*0068*/ 	.word	0xffffffff


	//   ....[16]....
        /*006c*/ 	.word	0xffffffff


	//   ....[17]....
        /*0070*/ 	.word	0xffffffff


	//   ....[18]....
        /*0074*/ 	.word	0xffffffff


	//   ....[19]....
        /*0078*/ 	.word	0xffffffff


	//   ....[20]....
        /*007c*/ 	.word	0xffffffff


	//   ....[21]....
        /*0080*/ 	.word	0xffffffff


	//   ....[22]....
        /*0084*/ 	.word	0xffffffff


	//   ....[23]....
        /*0088*/ 	.word	0xffffffff


	//   ....[24]....
        /*008c*/ 	.word	0xffffffff


	//   ....[25]....
        /*0090*/ 	.word	0xffffffff


	//   ....[26]....
        /*0094*/ 	.word	0xffffffff


	//   ....[27]....
        /*0098*/ 	.word	0xffffffff


	//   ....[28]....
        /*009c*/ 	.word	0xffffffff


	//   ....[29]....
        /*00a0*/ 	.word	0xffffffff


	//   ....[30]....
        /*00a4*/ 	.word	0xffffffff


	//   ....[31]....
        /*00a8*/ 	.word	0xffffffff


	//   ....[32]....
        /*00ac*/ 	.word	0xffffffff


	//   ....[33]....
        /*00b0*/ 	.word	0x05000004


	//   ....[34]....
        /*00b4*/ 	.word	0x05000004


	//----- nvinfo : EIATTR_COOP_GROUP_INSTR_OFFSETS
	.align		4
.L_2927:
        /*00b8*/ 	.byte	0x04, 0x28
        /*00ba*/ 	.short	(.L_2929 - .L_2928)


	//   ....[0]....
.L_2928:
        /*00bc*/ 	.word	0x00000dc0


	//   ....[1]....
        /*00c0*/ 	.word	0x00000de0


	//   ....[2]....
        /*00c4*/ 	.word	0x00000e00


	//   ....[3]....
        /*00c8*/ 	.word	0x00000e20


	//   ....[4]....
        /*00cc*/ 	.word	0x00000e40


	//   ....[5]....
        /*00d0*/ 	.word	0x000016b0


	//   ....[6]....
        /*00d4*/ 	.word	0x000016e0


	//   ....[7]....
        /*00d8*/ 	.word	0x00001720


	//   ....[8]....
        /*00dc*/ 	.word	0x00001740


	//   ....[9]....
        /*00e0*/ 	.word	0x00001760


	//   ....[10]....
        /*00e4*/ 	.word	0x00001890


	//   ....[11]....
        /*00e8*/ 	.word	0x000018b0


	//   ....[12]....
        /*00ec*/ 	.word	0x000018c0


	//   ....[13]....
        /*00f0*/ 	.word	0x000019b0


	//   ....[14]....
        /*00f4*/ 	.word	0x00001a60


	//   ....[15]....
        /*00f8*/ 	.word	0x00001a70


	//   ....[16]....
        /*00fc*/ 	.word	0x00001d50


	//   ....[17]....
        /*0100*/ 	.word	0x00001d70


	//   ....[18]....
        /*0104*/ 	.word	0x00002070


	//   ....[19]....
        /*0108*/ 	.word	0x000020c0


	//   ....[20]....
        /*010c*/ 	.word	0x000020d0


	//   ....[21]....
        /*0110*/ 	.word	0x00002180


	//   ....[22]....
        /*0114*/ 	.word	0x00002230


	//   ....[23]....
        /*0118*/ 	.word	0x00002240


	//   ....[24]....
        /*011c*/ 	.word	0x000023f0


	//   ....[25]....
        /*0120*/ 	.word	0x00002420


	//   ....[26]....
        /*0124*/ 	.word	0x00005cf0


	//   ....[27]....
        /*0128*/ 	.word	0x00005d70


	//   ....[28]....
        /*012c*/ 	.word	0x00005da0


	//   ....[29]....
        /*0130*/ 	.word	0x00005dd0


	//   ....[30]....
        /*0134*/ 	.word	0x00005df0


	//   ....[31]....
        /*0138*/ 	.word	0x00005ee0


	//   ....[32]....
        /*013c*/ 	.word	0x00005f00


	//   ....[33]....
        /*0140*/ 	.word	0x00006110


	//   ....[34]....
        /*0144*/ 	.word	0x00006180


	//----- nvinfo : EIATTR_VRC_CTA_INIT_COUNT
	.align		4
.L_2929:
        /*0148*/ 	.byte	0x02, 0x4a
	.zero		1
	.zero		1


	//----- nvinfo : EIATTR_EXIT_INSTR_OFFSETS
	.align		4
        /*014c*/ 	.byte	0x04, 0x1c
        /*014e*/ 	.short	(.L_2931 - .L_2930)


	//   ....[0]....
.L_2930:
        /*0150*/ 	.word	0x00005f70


	//   ....[1]....
        /*0154*/ 	.word	0x00005fc0


	//   ....[2]....
        /*0158*/ 	.word	0x000060c0


	//----- nvinfo : EIATTR_MAX_THREADS
	.align		4
.L_2931:
        /*015c*/ 	.byte	0x04, 0x05
        /*015e*/ 	.short	(.L_2933 - .L_2932)
.L_2932:
        /*0160*/ 	.word	0x00000080
        /*0164*/ 	.word	0x00000001
        /*0168*/ 	.word	0x00000001


	//----- nvinfo : EIATTR_CRS_STACK_SIZE
	.align		4
.L_2933:
        /*016c*/ 	.byte	0x04, 0x1e
        /*016e*/ 	.short	(.L_2935 - .L_2934)
.L_2934:
        /*0170*/ 	.word	0x00000000


	//----- nvinfo : EIATTR_CBANK_PARAM_SIZE
	.align		4
.L_2935:
        /*0174*/ 	.byte	0x03, 0x19
        /*0176*/ 	.short	0x0088


	//----- nvinfo : EIATTR_PARAM_CBANK
	.align		4
        /*0178*/ 	.byte	0x04, 0x0a
        /*017a*/ 	.short	(.L_2937 - .L_2936)
	.align		4
.L_2936:
        /*017c*/ 	.word	index@(.nv.constant0._ZN18transformer_engine13normalization19ln_fwd_tuned_kernelINS0_13Kernel_traitsIff13__nv_bfloat16fjLj32768ELj4ELj1ELj4ELj16ENS0_18Kernel_traits_baseILj32768EffS3_fjLj128EEEEEEEvNS0_19ForwardKernelParamsE)
        /*0180*/ 	.short	0x0380
        /*0182*/ 	.short	0x0088


	//----- nvinfo : EIATTR_SW_WAR
	.align		4
.L_2937:
        /*0184*/ 	.byte	0x04, 0x36
        /*0186*/ 	.short	(.L_2939 - .L_2938)
.L_2938:
        /*0188*/ 	.word	0x00000008
.L_2939:


//--------------------- .nv.info._ZN18transformer_engine13normalization19ln_fwd_tuned_kernelINS0_13Kernel_traitsI13__nv_bfloat16S3_S3_fjLj32768ELj4ELj1ELj4ELj16ENS0_18Kernel_traits_baseILj32768ES3_S3_S3_fjLj128EEEEEEEvNS0_19ForwardKernelParamsE --------------------------
	.section	.nv.info._ZN18transformer_engine13normalization19ln_fwd_tuned_kernelINS0_13Kernel_traitsI13__nv_bfloat16S3_S3_fjLj32768ELj4ELj1ELj4ELj16ENS0_18Kernel_traits_baseILj32768ES3_S3_S3_fjLj128EEEEEEEvNS0_19ForwardKernelParamsE,"",@"SHT_CUDA_INFO"
	.sectionflags	@""
	.align	4


	//----- nvinfo : EIATTR_CUDA_API_VERSION
	.align		4
        /*0000*/ 	.byte	0x04, 0x37
        /*0002*/ 	.short	(.L_2941 - .L_2940)
.L_2940:
        /*0004*/ 	.word	0x00000082


	//----- nvinfo : EIATTR_KPARAM_INFO
	.align		4
.L_2941:
        /*0008*/ 	.byte	0x04, 0x17
        /*000a*/ 	.short	(.L_2943 - .L_2942)
.L_2942:
        /*000c*/ 	.word	0x00000000
        /*0010*/ 	.short	0x0000
        /*0012*/ 	.short	0x0000
        /*0014*/ 	.byte	0x00, 0xf0, 0x21, 0x02


	//----- nvinfo : EIATTR_SPARSE_MMA_MASK
	.align		4
.L_2943:
        /*0018*/ 	.byte	0x03, 0x50
        /*001a*/ 	.short	0x0000


	//----- nvinfo : EIATTR_MAXREG_COUNT
	.align		4
        /*001c*/ 	.byte	0x03, 0x1b
        /*001e*/ 	.short	0x00ff


	//----- nvinfo : EIATTR_NUM_BARRIERS
	.align		4
        /*0020*/ 	.byte	0x02, 0x4c
        /*0022*/ 	.byte	0x01
	.zero		1


	//----- nvinfo : EIATTR_MERCURY_ISA_VERSION
	.align		4
        /*0024*/ 	.byte	0x03, 0x5f
        /*0026*/ 	.short	0x0101


	//----- nvinfo : EIATTR_COOP_GROUP_MASK_REGIDS
	.align		4
        /*0028*/ 	.byte	0x04, 0x29
        /*002a*/ 	.short	(.L_2945 - .L_2944)


	//   ....[0]....
.L_2944:
        /*002c*/ 	.word	0xffffffff


	//   ....[1]....
        /*0030*/ 	.word	0xffffffff


	//   ....[2]....
        /*0034*/ 	.word	0xffffffff


	//   ....[3]....
        /*0038*/ 	.word	0xffffffff


	//   ....[4]....
        /*003c*/ 	.word	0xffffffff


	//   ....[5]....
        /*0040*/ 	.word	0xffffffff


	//   ....[6]....
        /*0044*/ 	.word	0xffffffff


	//   ....[7]....
        /*0048*/ 	.word	0xffffffff


	//   ....[8]....
        /*004c*/ 	.word	0xffffffff


	//   ....[9]....
        /*0050*/ 	.word	0xffffffff


	//   ....[10]....
        /*0054*/ 	.word	0xffffffff


	//   ....[11]....
        /*0058*/ 	.word	0xffffffff


	//   ....[12]....
        /*005c*/ 	.word	0xffffffff


	//   ....[13]....
        /*0060*/ 	.word	0xffffffff


	//   ....[14]....
        /*0064*/ 	.word	0xffffffff


	//   ....[15]....
        /*0068*/ 	.word	0xffffffff


	//   ....[16]....
        /*006c*/ 	.word	0xffffffff


	//   ....[17]....
        /*0070*/ 	.word	0xffffffff


	//   ....[18]....
        /*0074*/ 	.word	0xffffffff


	//   ....[19]....
        /*0078*/ 	.word	0xffffffff


	//   ....[20]....
        /*007c*/ 	.word	0xffffffff


	//   ....[21]....
        /*0080*/ 	.word	0xffffffff


	//   ....[22]....
        /*0084*/ 	.word	0xffffffff


	//   ....[23]....
        /*0088*/ 	.word	0xffffffff


	//   ....[24]....
        /*008c*/ 	.word	0xffffffff


	//   ....[25]....
        /*0090*/ 	.word	0xffffffff


	//   ....[26]....
        /*0094*/ 	.word	0xffffffff


	//   ....[27]....
        /*0098*/ 	.word	0xffffffff


	//   ....[28]....
        /*009c*/ 	.word	0xffffffff


	//   ....[29]....
        /*00a0*/ 	.word	0xffffffff


	//   ....[30]....
        /*00a4*/ 	.word	0xffffffff


	//   ....[31]....
        /*00a8*/ 	.word	0xffffffff


	//   ....[32]....
        /*00ac*/ 	.word	0xffffffff


	//   ....[33]....
        /*00b0*/ 	.word	0x05000006


	//   ....[34]....
        /*00b4*/ 	.word	0x05000006


	//----- nvinfo : EIATTR_COOP_GROUP_INSTR_OFFSETS
	.align		4
.L_2945:
        /*00b8*/ 	.byte	0x04, 0x28
        /*00ba*/ 	.short	(.L_2947 - .L_2946)


	//   ....[0]....
.L_2946:
        /*00bc*/ 	.word	0x00001210


	//   ....[1]....
        /*00c0*/ 	.word	0x00001230


	//   ....[2]....
        /*00c4*/ 	.word	0x00001250


	//   ....[3]....
        /*00c8*/ 	.word	0x00001270


	//   ....[4]....
        /*00cc*/ 	.word	0x000012a0


	//   ....[5]....
        /*00d0*/ 	.word	0x00001b00


	//   ....[6]....
        /*00d4*/ 	.word	0x00001b30


	//   ....[7]....
        /*00d8*/ 	.word	0x00001b70


	//   ....[8]....
        /*00dc*/ 	.word	0x00001bb0


	//   ....[9]....
        /*00e0*/ 	.word	0x00001bd0


	//   ....[10]....
        /*00e4*/ 	.word	0x00001cf0


	//   ....[11]....
        /*00e8*/ 	.word	0x00001d10


	//   ....[12]....
        /*00ec*/ 	.word	0x00001d20


	//   ....[13]....
        /*00f0*/ 	.word	0x00001e20


	//   ....[14]....
        /*00f4*/ 	.word	0x00001ed0


	//   ....[15]....
        /*00f8*/ 	.word	0x00001ee0


	//   ....[16]....
        /*00fc*/ 	.word	0x00002150


	//   ....[17]....
        /*0100*/ 	.word	0x00002160


	//   ....[18]....
        /*0104*/ 	.word	0x000024e0


	//   ....[19]....
        /*0108*/ 	.word	0x00002530


	//   ....[20]....
        /*010c*/ 	.word	0x00002540


	//   ....[21]....
        /*0110*/ 	.word	0x000025f0


	//   ....[22]....
        /*0114*/ 	.word	0x00002690


	//   ....[23]....
        /*0118*/ 	.word	0x000026b0


	//   ....[24]....
        /*011c*/ 	.word	0x00002850


	//   ....[25]....
        /*0120*/ 	.word	0x00002880


	//   ....[26]....
        /*0124*/ 	.word	0x00006c90


	//   ....[27]....
        /*0128*/ 	.word	0x00006d10


	//   ....[28]....
        /*012c*/ 	.word	0x00006d50


	//   ....[29]....
        /*0130*/ 	.word	0x00006d70


	//   ....[30]....
        /*0134*/ 	.word	0x00006d90


	//   ....[31]....
        /*0138*/ 	.word	0x00006e80


	//   ....[32]....
        /*013c*/ 	.word	0x00006ea0


	//   ....[33]....
        /*0140*/ 	.word	0x000070b0


	//   ....[34]....
        /*0144*/ 	.word	0x00007120


	//----- nvinfo : EIATTR_VRC_CTA_INIT_COUNT
	.align		4
.L_2947:
        /*0148*/ 	.byte	0x02, 0x4a
	.zero		1
	.zero		1


	//----- nvinfo : EIATTR_EXIT_INSTR_OFFSETS
	.align		4
        /*014c*/ 	.byte	0x04, 0x1c
        /*014e*/ 	.short	(.L_2949 - .L_2948)


	//   ....[0]....
.L_2948:
        /*0150*/ 	.word	0x00006f10


	//   ....[1]....
        /*0154*/ 	.word	0x00006f60


	//   ....[2]....
        /*0158*/ 	.word	0x00007060


	//----- nvinfo : EIATTR_MAX_THREADS
	.align		4
.L_2949:
        /*015c*/ 	.byte	0x04, 0x05
        /*015e*/ 	.short	(.L_2951 - .L_2950)
.L_2950:
        /*0160*/ 	.word	0x00000080
        /*0164*/ 	.word	0x00000001
        /*0168*/ 	.word	0x00000001


	//----- nvinfo : EIATTR_CRS_STACK_SIZE
	.align		4
.L_2951:
        /*016c*/ 	.byte	0x04, 0x1e
        /*016e*/ 	.short	(.L_2953 - .L_2952)
.L_2952:
        /*0170*/ 	.word	0x00000000


	//----- nvinfo : EIATTR_CBANK_PARAM_SIZE
	.align		4
.L_2953:
        /*0174*/ 	.byte	0x03, 0x19
        /*0176*/ 	.short	0x0088


	//----- nvinfo : EIATTR_PARAM_CBANK
	.align		4
        /*0178*/ 	.byte	0x04, 0x0a
        /*017a*/ 	.short	(.L_2955 - .L_2954)
	.align		4
.L_2954:
        /*017c*/ 	.word	index@(.nv.constant0._ZN18transformer_engine13normalization19ln_fwd_tuned_kernelINS0_13Kernel_traitsI13__nv_bfloat16S3_S3_fjLj32768ELj4ELj1ELj4ELj16ENS0_18Kernel_traits_baseILj32768ES3_S3_S3_fjLj128EEEEEEEvNS0_19ForwardKernelParamsE)
        /*0180*/ 	.short	0x0380
        /*0182*/ 	.short	0x0088


	//----- nvinfo : EIATTR_SW_WAR
	.align		4
.L_2955:
        /*0184*/ 	.byte	0x04, 0x36
        /*0186*/ 	.short	(.L_2957 - .L_2956)
.L_2956:
        /*0188*/ 	.word	0x00000008
.L_2957:


//--------------------- .nv.info._ZN18transformer_engine13normalization19ln_fwd_tuned_kernelINS0_13Kernel_traitsIff6__halffjLj32768ELj4ELj1ELj4ELj16ENS0_18Kernel_traits_baseILj32768EffS3_fjLj128EEEEEEEvNS0_19ForwardKernelParamsE --------------------------
	.section	.nv.info._ZN18transformer_engine13normalization19ln_fwd_tuned_kernelINS0_13Kernel_traitsIff6__halffjLj32768ELj4ELj1ELj4ELj16ENS0_18Kernel_traits_baseILj32768EffS3_fjLj128EEEEEEEvNS0_19ForwardKernelParamsE,"",@"SHT_CUDA_INFO"
	.sectionflags	@""
	.align	4


	//----- nvinfo : EIATTR_CUDA_API_VERSION
	.align		4
        /*0000*/ 	.byte	0x04, 0x37
        /*0002*/ 	.short	(.L_2959 - .L_2958)
.L_2958:
        /*0004*/ 	.word	0x00000082


	//----- nvinfo : EIATTR_KPARAM_INFO
	.align		4
.L_2959:
        /*0008*/ 	.byte	0x04, 0x17
        /*000a*/ 	.short	(.L_2961 - .L_2960)
.L_2960:
        /*000c*/ 	.word	0x00000000
        /*0010*/ 	.short	0x0000
        /*0012*/ 	.short	0x0000
        /*0014*/ 	.byte	0x00, 0xf0, 0x21, 0x02


	//----- nvinfo : EIATTR_SPARSE_MMA_MASK
	.align		4
.L_2961:
        /*0018*/ 	.byte	0x03, 0x50
        /*001a*/ 	.short	0x0000


	//----- nvinfo : EIATTR_MAXREG_COUNT
	.align		4
        /*001c*/ 	.byte	0x03, 0x1b
        /*001e*/ 	.short	0x00ff


	//----- nvinfo : EIATTR_NUM_BARRIERS
	.align		4
        /*0020*/ 	.byte	0x02, 0x4c
        /*0022*/ 	.byte	0x01
	.zero		1


	//----- nvinfo : EIATTR_MERCURY_ISA_VERSION
	.align		4
        /*0024*/ 	.byte	0x03, 0x5f
        /*0026*/ 	.short	0x0101


	//----- nvinfo : EIATTR_COOP_GROUP_MASK_REGIDS
	.align		4
        /*0028*/ 	.byte	0x04, 0x29
        /*002a*/ 	.short	(.L_2963 - .L_2962)


	//   ....[0]....
.L_2962:
        /*002c*/ 	.word	0xffffffff


	//   ....[1]....
        /*0030*/ 	.word	0xffffffff


	//   ....[2]....
        /*0034*/ 	.word	0xffffffff


	//   ....[3]....
        /*0038*/ 	.word	0xffffffff


	//   ....[4]....
        /*003c*/ 	.word	0xffffffff


	//   ....[5]....
        /*0040*/ 	.word	0xffffffff


	//   ....[6]....
        /*0044*/ 	.word	0xffffffff


	//   ....[7]....
        /*0048*/ 	.word	0xffffffff


	//   ....[8]....
        /*004c*/ 	.word	0xffffffff


	//   ....[9]....
        /*0050*/ 	.word	0xffffffff


	//   ....[10]....
        /*0054*/ 	.word	0xffffffff


	//   ....[11]....
        /*0058*/ 	.word	0xffffffff


	//   ....[12]....
        /*005c*/ 	.word	0xffffffff


	//   ....[13]....
        /*0060*/ 	.word	0xffffffff


	//   ....[14]....
        /*0064*/ 	.word	0xffffffff


	//   ....[15]....
        /*0068*/ 	.word	0xffffffff


	//   ....[16]....
        /*006c*/ 	.word	0xffffffff


	//   ....[17]....
        /*0070*/ 	.word	0xffffffff


	//   ....[18]....
        /*0074*/ 	.word	0xffffffff


	//   ....[19]....
        /*0078*/ 	.word	0xffffffff


	//   ....[20]....
        /*007c*/ 	.word	0xffffffff


	//   ....[21]....
        /*0080*/ 	.word	0xffffffff


	//   ....[22]....
        /*0084*/ 	.word	0xffffffff


	//   ....[23]....
        /*0088*/ 	.word	0xffffffff


	//   ....[24]....
        /*008c*/ 	.word	0xffffffff


	//   ....[25]....
        /*0090*/ 	.word	0xffffffff


	//   ....[26]....
        /*0094*/ 	.word	0xffffffff


	//   ....[27]....
        /*0098*/ 	.word	0xffffffff


	//   ....[28]....
        /*009c*/ 	.word	0xffffffff


	//   ....[29]....
        /*00a0*/ 	.word	0xffffffff


	//   ....[30]....
        /*00a4*/ 	.word	0xffffffff


	//   ....[31]....
        /*00a8*/ 	.word	0xffffffff


	//   ....[32]....
        /*00ac*/ 	.word	0xffffffff


	//   ....[33]....
        /*00b0*/ 	.word	0x05000004


	//   ....[34]....
        /*00b4*/ 	.word	0x05000004


	//----- nvinfo : EIATTR_COOP_GROUP_INSTR_OFFSETS
	.align		4
.L_2963:
        /*00b8*/ 	.byte	0x04, 0x28
        /*00ba*/ 	.short	(.L_2965 - .L_2964)


	//   ....[0]....
.L_2964:
        /*00bc*/ 	.word	0x00000dc0


	//   ....[1]....
        /*00c0*/ 	.word	0x00000de0


	//   ....[2]....
        /*00c4*/ 	.word	0x00000e00


	//   ....[3]....
        /*00c8*/ 	.word	0x00000e20


	//   ....[4]....
        /*00cc*/ 	.word	0x00000e40


	//   ....[5]....
        /*00d0*/ 	.word	0x000016b0


	//   ....[6]....
        /*00d4*/ 	.word	0x000016e0


	//   ....[7]....
        /*00d8*/ 	.word	0x00001720


	//   ....[8]....
        /*00dc*/ 	.word	0x00001740


	//   ....[9]....
        /*00e0*/ 	.word	0x00001760


	//   ....[10]....
        /*00e4*/ 	.word	0x00001890


	//   ....[11]....
        /*00e8*/ 	.word	0x000018b0


	//   ....[12]....
        /*00ec*/ 	.word	0x000018c0


	//   ....[13]....
        /*00f0*/ 	.word	0x000019b0


	//   ....[14]....
        /*00f4*/ 	.word	0x00001a60


	//   ....[15]....
        /*00f8*/ 	.word	0x00001a70


	//   ....[16]....
        /*00fc*/ 	.word	0x00001d50


	//   ....[17]....
        /*0100*/ 	.word	0x00001d70


	//   ....[18]....
        /*0104*/ 	.word	0x00002070


	//   ....[19]....
        /*0108*/ 	.word	0x000020c0


	//   ....[20]....
        /*010c*/ 	.word	0x000020d0


	//   ....[21]....
        /*0110*/ 	.word	0x00002180


	//   ....[22]....
        /*0114*/ 	.word	0x00002230


	//   ....[23]....
        /*0118*/ 	.word	0x00002240


	//   ....[24]....
        /*011c*/ 	.word	0x000023f0


	//   ....[25]....
        /*0120*/ 	.word	0x00002420


	//   ....[26]....
        /*0124*/ 	.word	0x00005cf0


	//   ....[27]....
        /*0128*/ 	.word	0x00005d70


	//   ....[28]....
        /*012c*/ 	.word	0x00005da0


	//   ....[29]....
        /*0130*/ 	.word	0x00005dd0


	//   ....[30]....
        /*0134*/ 	.word	0x00005df0


	//   ....[31]....
        /*0138*/ 	.word	0x00005ee0


	//   ....[32]....
        /*013c*/ 	.word	0x00005f00


	//   ....[33]....
        /*0140*/ 	.word	0x00006110


	//   ....[34]....
        /*0144*/ 	.word	0x00006180


	//----- nvinfo : EIATTR_VRC_CTA_INIT_COUNT
	.align		4
.L_2965:
        /*0148*/ 	.byte	0x02, 0x4a
	.zero		1
	.zero		1


	//----- nvinfo : EIATTR_EXIT_INSTR_OFFSETS
	.align		4
        /*014c*/ 	.byte	0x04, 0x1c
        /*014e*/ 	.short	(.L_2967 - .L_2966)


	//   ....[0]....
.L_2966:
        /*0150*/ 	.word	0x00005f70


	//   ....[1]....
        /*0154*/ 	.word	0x00005fc0


	//   ....[2]....
        /*0158*/ 	.word	0x000060c0


	//----- nvinfo : EIATTR_MAX_THREADS
	.align		4
.L_2967:
        /*015c*/ 	.byte	0x04, 0x05
        /*015e*/ 	.short	(.L_2969 - .L_2968)
.L_2968:
        /*0160*/ 	.word	0x00000080
        /*0164*/ 	.word	0x00000001
        /*0168*/ 	.word	0x00000001


	//----- nvinfo : EIATTR_CRS_STACK_SIZE
	.align		4
.L_2969:
        /*016c*/ 	.byte	0x04, 0x1e
        /*016e*/ 	.short	(.L_2971 - .L_2970)
.L_2970:
        /*0170*/ 	.word	0x00000000


	//----- nvinfo : EIATTR_CBANK_PARAM_SIZE
	.align		4
.L_2971:
        /*0174*/ 	.byte	0x03, 0x19
        /*0176*/ 	.short	0x0088


	//----- nvinfo : EIATTR_PARAM_CBANK
	.align		4
        /*0178*/ 	.byte	0x04, 0x0a
        /*017a*/ 	.short	(.L_2973 - .L_2972)
	.align		4
.L_2972:
        /*017c*/ 	.word	index@(.nv.constant0._ZN18transformer_engine13normalization19ln_fwd_tuned_kernelINS0_13Kernel_traitsIff6__halffjLj32768ELj4ELj1ELj4ELj16ENS0_18Kernel_traits_baseILj32768EffS3_fjLj128EEEEEEEvNS0_19ForwardKernelParamsE)
        /*0180*/ 	.short	0x0380
        /*0182*/ 	.short	0x0088


	//----- nvinfo : EIATTR_SW_WAR
	.align		4
.L_2973:
        /*0184*/ 	.byte	0x04, 0x36
        /*0186*/ 	.short	(.L_2975 - .L_2974)
.L_2974:
        /*0188*/ 	.word	0x00000008
.L_2975:


//--------------------- .nv.info._ZN18transformer_engine13normalization19ln_fwd_tuned_kernelINS0_13Kernel_traitsI6__halfS3_S3_fjLj32768ELj4ELj1ELj4ELj16ENS0_18Kernel_traits_baseILj32768ES3_S3_S3_fjLj128EEEEEEEvNS0_19ForwardKernelParamsE --------------------------
	.section	.nv.info._ZN18transformer_engine13normalization19ln_fwd_tuned_kernelINS0_13Kernel_traitsI6__halfS3_S3_fjLj32768ELj4ELj1ELj4ELj16ENS0_18Kernel_traits_baseILj32768ES3_S3_S3_fjLj128EEEEEEEvNS0_19ForwardKernelParamsE,"",@"SHT_CUDA_INFO"
	.sectionflags	@""
	.align	4


	//----- nvinfo : EIATTR_CUDA_API_VERSION
	.align		4
        /*0000*/ 	.byte	0x04, 0x37
        /*0002*/ 	.short	(.L_2977 - .L_2976)
.L_2976:
        /*0004*/ 	.word	0x00000082


	//----- nvinfo : EIATTR_KPARAM_INFO
	.align		4
.L_2977:
        /*0008*/ 	.byte	0x04, 0x17
        /*000a*/ 	.short	(.L_2979 - .L_2978)
.L_2978:
        /*000c*/ 	.word	0x00000000
        /*0010*/ 	.short	0x0000
        /*0012*/ 	.short	0x0000
        /*0014*/ 	.byte	0x00, 0xf0, 0x21, 0x02


	//----- nvinfo : EIATTR_SPARSE_MMA_MASK
	.align		4
.L_2979:
        /*0018*/ 	.byte	0x03, 0x50
        /*001a*/ 	.short	0x0000


	//----- nvinfo : EIATTR_MAXREG_COUNT
	.align		4
        /*001c*/ 	.byte	0x03, 0x1b
        /*001e*/ 	.short	0x00ff


	//----- nvinfo : EIATTR_NUM_BARRIERS
	.align		4
        /*0020*/ 	.byte	0x02, 0x4c
        /*0022*/ 	.byte	0x01
	.zero		1


	//----- nvinfo : EIATTR_MERCURY_ISA_VERSION
	.align		4
        /*0024*/ 	.byte	0x03, 0x5f
        /*0026*/ 	.short	0x0101


	//----- nvinfo : EIATTR_COOP_GROUP_MASK_REGIDS
	.align		4
        /*0028*/ 	.byte	0x04, 0x29
        /*002a*/ 	.short	(.L_2981 - .L_2980)


	//   ....[0]....
.L_2980:
        /*002c*/ 	.word	0xffffffff


	//   ....[1]....
        /*0030*/ 	.word	0xffffffff


	//   ....[2]....
        /*0034*/ 	.word	0xffffffff


	//   ....[3]....
        /*0038*/ 	.word	0xffffffff


	//   ....[4]....
        /*003c*/ 	.word	0xffffffff


	//   ....[5]....
        /*0040*/ 	.word	0xffffffff


	//   ....[6]....
        /*0044*/ 	.word	0xffffffff


	//   ....[7]....
        /*0048*/ 	.word	0xffffffff


	//   ....[8]....
        /*004c*/ 	.word	0xffffffff


	//   ....[9]....
        /*0050*/ 	.word	0xffffffff


	//   ....[10]....
        /*0054*/ 	.word	0xffffffff


	//   ....[11]....
        /*0058*/ 	.word	0xffffffff


	//   ....[12]....
        /*005c*/ 	.word	0xffffffff


	//   ....[13]....
        /*0060*/ 	.word	0xffffffff


	//   ....[14]....
        /*0064*/ 	.word	0xffffffff


	//   ....[15]....
        /*0068*/ 	.word	0xffffffff


	//   ....[16]....
        /*006c*/ 	.word	0xffffffff


	//   ....[17]....
        /*0070*/ 	.word	0xffffffff


	//   ....[18]....
        /*0074*/ 	.word	0xffffffff


	//   ....[19]....
        /*0078*/ 	.word	0xffffffff


	//   ....[20]....
        /*007c*/ 	.word	0xffffffff


	//   ....[21]....
        /*0080*/ 	.word	0xffffffff


	//   ....[22]....
        /*0084*/ 	.word	0xffffffff


	//   ....[23]....
        /*0088*/ 	.word	0xffffffff


	//   ....[24]....
        /*008c*/ 	.word	0xffffffff


	//   ....[25]....
        /*0090*/ 	.word	0xffffffff


	//   ....[26]....
        /*0094*/ 	.word	0xffffffff


	//   ....[27]....
        /*0098*/ 	.word	0xffffffff


	//   ....[28]....
        /*009c*/ 	.word	0xffffffff


	//   ....[29]....
        /*00a0*/ 	.word	0xffffffff


	//   ....[30]....
        /*00a4*/ 	.word	0xffffffff


	//   ....[31]....
        /*00a8*/ 	.word	0xffffffff


	//   ....[32]....
        /*00ac*/ 	.word	0xffffffff


	//   ....[33]....
        /*00b0*/ 	.word	0x05000004


	//   ....[34]....
        /*00b4*/ 	.word	0x05000004


	//----- nvinfo : EIATTR_COOP_GROUP_INSTR_OFFSETS
	.align		4
.L_2981:
        /*00b8*/ 	.byte	0x04, 0x28
        /*00ba*/ 	.short	(.L_2983 - .L_2982)


	//   ....[0]....
.L_2982:
        /*00bc*/ 	.word	0x00000c50


	//   ....[1]....
        /*00c0*/ 	.word	0x00000c70


	//   ....[2]....
        /*00c4*/ 	.word	0x00000c90


	//   ....[3]....
        /*00c8*/ 	.word	0x00000cb0


	//   ....[4]....
        /*00cc*/ 	.word	0x00000cd0


	//   ....[5]....
        /*00d0*/ 	.word	0x00001500


	//   ....[6]....
        /*00d4*/ 	.word	0x00001520


	//   ....[7]....
        /*00d8*/ 	.word	0x00001560


	//   ....[8]....
        /*00dc*/ 	.word	0x00001590


	//   ....[9]....
        /*00e0*/ 	.word	0x000015c0


	//   ....[10]....
        /*00e4*/ 	.word	0x000016f0


	//   ....[11]....
        /*00e8*/ 	.word	0x00001710


	//   ....[12]....
        /*00ec*/ 	.word	0x00001720


	//   ....[13]....
        /*00f0*/ 	.word	0x00001820


	//   ....[14]....
        /*00f4*/ 	.word	0x000018c0


	//   ....[15]....
        /*00f8*/ 	.word	0x000018e0


	//   ....[16]....
        /*00fc*/ 	.word	0x00001b60


	//   ....[17]....
        /*0100*/ 	.word	0x00001b70


	//   ....[18]....
        /*0104*/ 	.word	0x00001ef0


	//   ....[19]....
        /*0108*/ 	.word	0x00001f40


	//   ....[20]....
        /*010c*/ 	.word	0x00001f50


	//   ....[21]....
        /*0110*/ 	.word	0x00002010


	//   ....[22]....
        /*0114*/ 	.word	0x000020b0


	//   ....[23]....
        /*0118*/ 	.word	0x000020d0


	//   ....[24]....
        /*011c*/ 	.word	0x00002290


	//   ....[25]....
        /*0120*/ 	.word	0x000022c0


	//   ....[26]....
        /*0124*/ 	.word	0x000066d0


	//   ....[27]....
        /*0128*/ 	.word	0x00006750


	//   ....[28]....
        /*012c*/ 	.word	0x00006780


	//   ....[29]....
        /*0130*/ 	.word	0x000067b0


	//   ....[30]....
        /*0134*/ 	.word	0x000067d0


	//   ....[31]....
        /*0138*/ 	.word	0x000068c0


	//   ....[32]....
        /*013c*/ 	.word	0x000068e0


	//   ....[33]....
        /*0140*/ 	.word	0x00006af0


	//   ....[34]....
        /*0144*/ 	.word	0x00006b60


	//----- nvinfo : EIATTR_VRC_CTA_INIT_COUNT
	.align		4
.L_2983:
        /*0148*/ 	.byte	0x02, 0x4a
	.zero		1
	.zero		1


	//----- nvinfo : EIATTR_EXIT_INSTR_OFFSETS
	.align		4
        /*014c*/ 	.byte	0x04, 0x1c
        /*014e*/ 	.short	(.L_2985 - .L_2984)


	//   ....[0]....
.L_2984:
        /*0150*/ 	.word	0x00006950


	//   ....[1]....
        /*0154*/ 	.word	0x000069a0


	//   ....[2]....
        /*0158*/ 	.word	0x00006aa0


	//----- nvinfo : EIATTR_MAX_THREADS
	.align		4
.L_2985:
        /*015c*/ 	.byte	0x04, 0x05
        /*015e*/ 	.short	(.L_2987 - .L_2986)
.L_2986:
        /*0160*/ 	.word	0x00000080
        /*0164*/ 	.word	0x00000001
        /*0168*/ 	.word	0x00000001


	//----- nvinfo : EIATTR_CRS_STACK_SIZE
	.align		4
.L_2987:
        /*016c*/ 	.byte	0x04, 0x1e
        /*016e*/ 	.short	(.L_2989 - .L_2988)
.L_2988:
        /*0170*/ 	.word	0x00000000


	//----- nvinfo : EIATTR_CBANK_PARAM_SIZE
	.align		4
.L_2989:
        /*0174*/ 	.byte	0x03, 0x19
        /*0176*/ 	.short	0x0088


	//----- nvinfo : EIATTR_PARAM_CBANK
	.align		4
        /*0178*/ 	.byte	0x04, 0x0a
        /*017a*/ 	.short	(.L_2991 - .L_2990)
	.align		4
.L_2990:
        /*017c*/ 	.word	index@(.nv.constant0._ZN18transformer_engine13normalization19ln_fwd_tuned_kernelINS0_13Kernel_traitsI6__halfS3_S3_fjLj32768ELj4ELj1ELj4ELj16ENS0_18Kernel_traits_baseILj32768ES3_S3_S3_fjLj128EEEEEEEvNS0_19ForwardKernelParamsE)
        /*0180*/ 	.short	0x0380
        /*0182*/ 	.short	0x0088


	//----- nvinfo : EIATTR_SW_WAR
	.align		4
.L_2991:
        /*0184*/ 	.byte	0x04, 0x36
        /*0186*/ 	.short	(.L_2993 - .L_2992)
.L_2992:
        /*0188*/ 	.word	0x00000008
.L_2993:


//--------------------- .nv.info._ZN18transformer_engine13normalization19ln_fwd_tuned_kernelINS0_13Kernel_traitsIffffjLj32768ELj4ELj1ELj4ELj16ENS0_18Kernel_traits_baseILj32768EffffjLj128EEEEEEEvNS0_19ForwardKernelParamsE --------------------------
	.section	.nv.info._ZN18transformer_engine13normalization19ln_fwd_tuned_kernelINS0_13Kernel_traitsIffffjLj32768ELj4ELj1ELj4ELj16ENS0_18Kernel_traits_baseILj32768EffffjLj128EEEEEEEvNS0_19ForwardKernelParamsE,"",@"SHT_CUDA_INFO"
	.sectionflags	@""
	.align	4


	//----- nvinfo : EIATTR_CUDA_API_VERSION
	.align		4
        /*0000*/ 	.byte	0x04, 0x37
        /*0002*/ 	.short	(.L_2995 - .L_2994)
.L_2994:
        /*0004*/ 	.word	0x00000082


	//----- nvinfo : EIATTR_KPARAM_INFO
	.align		4
.L_2995:
        /*0008*/ 	.byte	0x04, 0x17
        /*000a*/ 	.short	(.L_2997 - .L_2996)
.L_2996:
        /*000c*/ 	.word	0x00000000
        /*0010*/ 	.short	0x0000
        /*0012*/ 	.short	0x0000
        /*0014*/ 	.byte	0x00, 0xf0, 0x21, 0x02


	//----- nvinfo : EIATTR_SPARSE_MMA_MASK
	.align		4
.L_2997:
        /*0018*/ 	.byte	0x03, 0x50
        /*001a*/ 	.short	0x0000


	//----- nvinfo : EIATTR_MAXREG_COUNT
	.align		4
        /*001c*/ 	.byte	0x03, 0x1b
        /*001e*/ 	.short	0x00ff


	//----- nvinfo : EIATTR_NUM_BARRIERS
	.align		4
        /*0020*/ 	.byte	0x02, 0x4c
        /*0022*/ 	.byte	0x01
	.zero		1


	//----- nvinfo : EIATTR_MERCURY_ISA_VERSION
	.align		4
        /*0024*/ 	.byte	0x03, 0x5f
        /*0026*/ 	.short	0x0101


	//----- nvinfo : EIATTR_COOP_GROUP_MASK_REGIDS
	.align		4
        /*0028*/ 	.byte	0x04, 0x29
        /*002a*/ 	.short	(.L_2999 - .L_2998)


	//   ....[0]....
.L_2998:
        /*002c*/ 	.word	0xffffffff


	//   ....[1]....
        /*0030*/ 	.word	0xffffffff


	//   ....[2]....
        /*0034*/ 	.word	0xffffffff


	//   ....[3]....
        /*0038*/ 	.word	0xffffffff


	//   ....[4]....
        /*003c*/ 	.word	0xffffffff


	//   ....[5]....
        /*0040*/ 	.word	0xffffffff


	//   ....[6]....
        /*0044*/ 	.word	0xffffffff


	//   ....[7]....
        /*0048*/ 	.word	0xffffffff


	//   ....[8]....
        /*004c*/ 	.word	0xffffffff


	//   ....[9]....
        /*0050*/ 	.word	0xffffffff


	//   ....[10]....
        /*0054*/ 	.word	0xffffffff


	//   ....[11]....
        /*0058*/ 	.word	0xffffffff


	//   ....[12]....
        /*005c*/ 	.word	0xffffffff


	//   ....[13]....
        /*0060*/ 	.word	0xffffffff


	//   ....[14]....
        /*0064*/ 	.word	0xffffffff


	//   ....[15]....
        /*0068*/ 	.word	0xffffffff


	//   ....[16]....
        /*006c*/ 	.word	0xffffffff


	//   ....[17]....
        /*0070*/ 	.word	0xffffffff


	//   ....[18]....
        /*0074*/ 	.word	0xffffffff


	//   ....[19]....
        /*0078*/ 	.word	0xffffffff


	//   ....[20]....
        /*007c*/ 	.word	0xffffffff


	//   ....[21]....
        /*0080*/ 	.word	0xffffffff


	//   ....[22]....
        /*0084*/ 	.word	0xffffffff


	//   ....[23]....
        /*0088*/ 	.word	0xffffffff


	//   ....[24]....
        /*008c*/ 	.word	0xffffffff


	//   ....[25]....
        /*0090*/ 	.word	0xffffffff


	//   ....[26]....
        /*0094*/ 	.word	0xffffffff


	//   ....[27]....
        /*0098*/ 	.word	0xffffffff


	//   ....[28]....
        /*009c*/ 	.word	0xffffffff


	//   ....[29]....
        /*00a0*/ 	.word	0xffffffff


	//   ....[30]....
        /*00a4*/ 	.word	0xffffffff


	//   ....[31]....
        /*00a8*/ 	.word	0xffffffff


	//   ....[32]....
        /*00ac*/ 	.word	0xffffffff


	//   ....[33]....
        /*00b0*/ 	.word	0x05000005


	//   ....[34]....
        /*00b4*/ 	.word	0x05000005


	//----- nvinfo : EIATTR_COOP_GROUP_INSTR_OFFSETS
	.align		4
.L_2999:
        /*00b8*/ 	.byte	0x04, 0x28
        /*00ba*/ 	.short	(.L_3001 - .L_3000)


	//   ....[0]....
.L_3000:
        /*00bc*/ 	.word	0x00000df0


	//   ....[1]....
        /*00c0*/ 	.word	0x00000e10


	//   ....[2]....
        /*00c4*/ 	.word	0x00000e30


	//   ....[3]....
        /*00c8*/ 	.word	0x00000e50


	//   ....[4]....
        /*00cc*/ 	.word	0x00000e70


	//   ....[5]....
        /*00d0*/ 	.word	0x000016a0


	//   ....[6]....
        /*00d4*/ 	.word	0x000016c0


	//   ....[7]....
        /*00d8*/ 	.word	0x000016e0


	//   ....[8]....
        /*00dc*/ 	.word	0x00001710


	//   ....[9]....
        /*00e0*/ 	.word	0x00001750


	//   ....[10]....
        /*00e4*/ 	.word	0x00001880


	//   ....[11]....
        /*00e8*/ 	.word	0x000018a0


	//   ....[12]....
        /*00ec*/ 	.word	0x000018b0


	//   ....[13]....
        /*00f0*/ 	.word	0x000019b0


	//   ....[14]....
        /*00f4*/ 	.word	0x00001a50


	//   ....[15]....
        /*00f8*/ 	.word	0x00001a70


	//   ....[16]....
        /*00fc*/ 	.word	0x00001cf0


	//   ....[17]....
        /*0100*/ 	.word	0x00001d60


	//   ....[18]....
        /*0104*/ 	.word	0x00002070


	//   ....[19]....
        /*0108*/ 	.word	0x000020c0


	//   ....[20]....
        /*010c*/ 	.word	0x000020d0


	//   ....[21]....
        /*0110*/ 	.word	0x00002180


	//   ....[22]....
        /*0114*/ 	.word	0x00002230


	//   ....[23]....
        /*0118*/ 	.word	0x00002240


	//   ....[24]....
        /*011c*/ 	.word	0x000023f0


	//   ....[25]....
        /*0120*/ 	.word	0x00002420


	//   ....[26]....
        /*0124*/ 	.word	0x00004cf0


	//   ....[27]....
        /*0128*/ 	.word	0x00004d70


	//   ....[28]....
        /*012c*/ 	.word	0x00004da0


	//   ....[29]....
        /*0130*/ 	.word	0x00004dd0


	//   ....[30]....
        /*0134*/ 	.word	0x00004df0


	//   ....[31]....
        /*0138*/ 	.word	0x00004ee0


	//   ....[32]....
        /*013c*/ 	.word	0x00004f00


	//   ....[33]....
        /*0140*/ 	.word	0x00005110


	//   ....[34]....
        /*0144*/ 	.word	0x00005180


	//----- nvinfo : EIATTR_VRC_CTA_INIT_COUNT
	.align		4
.L_3001:
        /*0148*/ 	.byte	0x02, 0x4a
	.zero		1
	.zero		1


	//----- nvinfo : EIATTR_EXIT_INSTR_OFFSETS
	.align		4
        /*014c*/ 	.byte	0x04, 0x1c
        /*014e*/ 	.short	(.L_3003 - .L_3002)


	//   ....[0]....
.L_3002:
        /*0150*/ 	.word	0x00004f70


	//   ....[1]....
        /*0154*/ 	.word	0x00004fc0


	//   ....[2]....
        /*0158*/ 	.word	0x000050c0


	//----- nvinfo : EIATTR_MAX_THREADS
	.align		4
.L_3003:
        /*015c*/ 	.byte	0x04, 0x05
        /*015e*/ 	.short	(.L_3005 - .L_3004)
.L_3004:
        /*0160*/ 	.word	0x00000080
        /*0164*/ 	.word	0x00000001
        /*0168*/ 	.word	0x00000001


	//----- nvinfo : EIATTR_CRS_STACK_SIZE
	.align		4
.L_3005:
        /*016c*/ 	.byte	0x04, 0x1e
        /*016e*/ 	.short	(.L_3007 - .L_3006)
.L_3006:
        /*0170*/ 	.word	0x00000000


	//----- nvinfo : EIATTR_CBANK_PARAM_SIZE
	.align		4
.L_3007:
        /*0174*/ 	.byte	0x03, 0x19
        /*0176*/ 	.short	0x0088


	//----- nvinfo : EIATTR_PARAM_CBANK
	.align		4
        /*0178*/ 	.byte	0x04, 0x0a
        /*017a*/ 	.short	(.L_3009 - .L_3008)
	.align		4
.L_3008:
        /*017c*/ 	.word	index@(.nv.constant0._ZN18transformer_engine13normalization19ln_fwd_tuned_kernelINS0_13Kernel_traitsIffffjLj32768ELj4ELj1ELj4ELj16ENS0_18Kernel_traits_baseILj32768EffffjLj128EEEEEEEvNS0_19ForwardKernelParamsE)
        /*0180*/ 	.short	0x0380
        /*0182*/ 	.short	0x0088


	//----- nvinfo : EIATTR_SW_WAR
	.align		4
.L_3009:
        /*0184*/ 	.byte	0x04, 0x36
        /*0186*/ 	.short	(.L_3011 - .L_3010)
.L_3010:
        /*0188*/ 	.word	0x00000008
.L_3011:


//--------------------- .nv.info._ZN18transformer_engine13normalization19ln_fwd_tuned_kernelINS0_13Kernel_traitsIff13__nv_bfloat16fjLj30720ELj4ELj1ELj4ELj4ENS0_18Kernel_traits_baseILj30720EffS3_fjLj128EEEEEEEvNS0_19ForwardKernelParamsE --------------------------
	.section	.nv.info._ZN18transformer_engine13normalization19ln_fwd_tuned_kernelINS0_13Kernel_traitsIff13__nv_bfloat16fjLj30720ELj4ELj1ELj4ELj4ENS0_18Kernel_traits_baseILj30720EffS3_fjLj128EEEEEEEvNS0_19ForwardKernelParamsE,"",@"SHT_CUDA_INFO"
	.sectionflags	@""
	.align	4


	//----- nvinfo : EIATTR_CUDA_API_VERSION
	.align		4
        /*0000*/ 	.byte	0x04, 0x37
        /*0002*/ 	.short	(.L_3013 - .L_3012)
.L_3012:
        /*0004*/ 	.word	0x00000082


	//----- nvinfo : EIATTR_KPARAM_INFO
	.align		4
.L_3013:
        /*0008*/ 	.byte	0x04, 0x17
        /*000a*/ 	.short	(.L_3015 - .L_3014)
.L_3014:
        /*000c*/ 	.word	0x00000000
        /*0010*/ 	.short	0x0000
        /*0012*/ 	.short	0x0000
        /*0014*/ 	.byte	0x00, 0xf0, 0x21, 0x02


	//----- nvinfo : EIATTR_SPARSE_MMA_MASK
	.align		4
.L_3015:
        /*0018*/ 	.byte	0x03, 0x50
        /*001a*/ 	.short	0x0000


	//----- nvinfo : EIATTR_MAXREG_COUNT
	.align		4
        /*001c*/ 	.byte	0x03, 0x1b
        /*001e*/ 	.short	0x00ff


	//----- nvinfo : EIATTR_NUM_BARRIERS
	.align		4
        /*0020*/ 	.byte	0x02, 0x4c
        /*0022*/ 	.byte	0x01
	.zero		1


	//----- nvinfo : EIATTR_MERCURY_ISA_VERSION
	.align		4
        /*0024*/ 	.byte	0x03, 0x5f
        /*0026*/ 	.short	0x0101


	//----- nvinfo : EIATTR_COOP_GROUP_MASK_REGIDS
	.align		4
        /*0028*/ 	.byte	0x04, 0x29
        /*002a*/ 	.short	(.L_3017 - .L_3016)


	//   ....[0]....
.L_3016:
        /*002c*/ 	.word	0xffffffff


	//   ....[1]....
        /*0030*/ 	.word	0xffffffff


	//   ....[2]....
        /*0034*/ 	.word	0xffffffff


	//   ....[3]....
        /*0038*/ 	.word	0xffffffff


	//   ....[4]....
        /*003c*/ 	.word	0xffffffff


	//   ....[5]....
        /*0040*/ 	.word	0xffffffff


	//   ....[6]....
        /*0044*/ 	.word	0xffffffff


	//   ....[7]....
        /*0048*/ 	.word	0xffffffff


	//   ....[8]....
        /*004c*/ 	.word	0xffffffff


	//   ....[9]....
        /*0050*/ 	.word	0xffffffff


	//   ....[10]....
        /*0054*/ 	.word	0xffffffff


	//   ....[11]....
        /*0058*/ 	.word	0xffffffff


	//   ....[12]....
        /*005c*/ 	.word	0xffffffff


	//   ....[13]....
        /*0060*/ 	.word	0xffffffff


	//   ....[14]....
        /*0064*/ 	.word	0xffffffff


	//   ....[15]....
        /*0068*/ 	.word	0xffffffff


	//   ....[16]....
        /*006c*/ 	.word	0xffffffff


	//   ....[17]....
        /*0070*/ 	.word	0xffffffff


	//   ....[18]....
        /*0074*/ 	.word	0xffffffff


	//   ....[19]....
        /*0078*/ 	.word	0xffffffff


	//   ....[20]....
        /*007c*/ 	.word	0xffffffff


	//   ....[21]....
        /*0080*/ 	.word	0xffffffff


	//   ....[22]....
        /*0084*/ 	.word	0xffffffff


	//   ....[23]....
        /*0088*/ 	.word	0xffffffff


	//   ....[24]....
        /*008c*/ 	.word	0xffffffff


	//   ....[25]....
        /*0090*/ 	.word	0xffffffff


	//   ....[26]....
        /*0094*/ 	.word	0xffffffff


	//   ....[27]....
        /*0098*/ 	.word	0xffffffff


	//   ....[28]....
        /*009c*/ 	.word	0xffffffff


	//   ....[29]....
        /*00a0*/ 	.word	0xffffffff


	//   ....[30]....
        /*00a4*/ 	.word	0xffffffff


	//   ....[31]....
        /*00a8*/ 	.word	0xffffffff


	//   ....[32]....
        /*00ac*/ 	.word	0xffffffff


	//   ....[33]....
        /*00b0*/ 	.word	0x05000007


	//   ....[34]....
        /*00b4*/ 	.word	0x05000007


	//----- nvinfo : EIATTR_COOP_GROUP_INSTR_OFFSETS
	.align		4
.L_3017:
        /*00b8*/ 	.byte	0x04, 0x28
        /*00ba*/ 	.short	(.L_3019 - .L_3018)


	//   ....[0]....
.L_3018:
        /*00bc*/ 	.word	0x00001c10


	//   ....[1]....
        /*00c0*/ 	.word	0x00001c30


	//   ....[2]....
        /*00c4*/ 	.word	0x00001c50


	//   ....[3]....
        /*00c8*/ 	.word	0x00001c70


	//   ....[4]....
        /*00cc*/ 	.word	0x00001c90


	//   ....[5]....
        /*00d0*/ 	.word	0x00002440


	//   ....[6]....
        /*00d4*/ 	.word	0x00002460


	//   ....[7]....
        /*00d8*/ 	.word	0x00002480


	//   ....[8]....
        /*00dc*/ 	.word	0x000024a0


	//   ....[9]....
        /*00e0*/ 	.word	0x000024d0


	//   ....[10]....
        /*00e4*/ 	.word	0x00002690


	//   ....[11]....
        /*00e8*/ 	.word	0x000026c0


	//   ....[12]....
        /*00ec*/ 	.word	0x000026d0


	//   ....[13]....
        /*00f0*/ 	.word	0x000027d0


	//   ....[14]....
        /*00f4*/ 	.word	0x00002870


	//   ....[15]....
        /*00f8*/ 	.word	0x00002890


	//   ....[16]....
        /*00fc*/ 	.word	0x00002ab0


	//   ....[17]....
        /*0100*/ 	.word	0x00002ad0


	//   ....[18]....
        /*0104*/ 	.word	0x00002d20


	//   ....[19]....
        /*0108*/ 	.word	0x00002d70


	//   ....[20]....
        /*010c*/ 	.word	0x00002d80


	//   ....[21]....
        /*0110*/ 	.word	0x00002e40


	//   ....[22]....
        /*0114*/ 	.word	0x00002ef0


	//   ....[23]....
        /*0118*/ 	.word	0x00002f00


	//   ....[24]....
        /*011c*/ 	.word	0x00003150


	//   ....[25]....
        /*0120*/ 	.word	0x00003180


	//   ....[26]....
        /*0124*/ 	.word	0x00005260


	//   ....[27]....
        /*0128*/ 	.word	0x000052d0


	//   ....[28]....
        /*012c*/ 	.word	0x00005310


	//   ....[29]....
        /*0130*/ 	.word	0x00005340


	//   ....[30]....
        /*0134*/ 	.word	0x00005360


	//   ....[31]....
        /*0138*/ 	.word	0x00005450


	//   ....[32]....
        /*013c*/ 	.word	0x00005470


	//   ....[33]....
        /*0140*/ 	.word	0x00005680


	//   ....[34]....
        /*0144*/ 	.word	0x000056f0


	//----- nvinfo : EIATTR_VRC_CTA_INIT_COUNT
	.align		4
.L_3019:
        /*0148*/ 	.byte	0x02, 0x4a
	.zero		1
	.zero		1


	//----- nvinfo : EIATTR_EXIT_INSTR_OFFSETS
	.align		4
        /*014c*/ 	.byte	0x04, 0x1c
        /*014e*/ 	.short	(.L_3021 - .L_3020)


	//   ....[0]....
.L_3020:
        /*0150*/ 	.word	0x000054e0


	//   ....[1]....
        /*0154*/ 	.word	0x00005530


	//   ....[2]....
        /*0158*/ 	.word	0x00005630


	//----- nvinfo : EIATTR_MAX_THREADS
	.align		4
.L_3021:
        /*015c*/ 	.byte	0x04, 0x05
        /*015e*/ 	.short	(.L_3023 - .L_3022)
.L_3022:
        /*0160*/ 	.word	0x00000080
        /*0164*/ 	.word	0x00000001
        /*0168*/ 	.word	0x00000001


	//----- nvinfo : EIATTR_CRS_STACK_SIZE
	.align		4
.L_3023:
        /*016c*/ 	.byte	0x04, 0x1e
        /*016e*/ 	.short	(.L_3025 - .L_3024)
.L_3024:
        /*0170*/ 	.word	0x00000000


	//----- nvinfo : EIATTR_CBANK_PARAM_SIZE
	.align		4
.L_3025:
        /*0174*/ 	.byte	0x03, 0x19
        /*0176*/ 	.short	0x0088


	//----- nvinfo : EIATTR_PARAM_CBANK
	.align		4
        /*0178*/ 	.byte	0x04, 0x0a
        /*017a*/ 	.short	(.L_3027 - .L_3026)
	.align		4
.L_3026:
        /*017c*/ 	.word	index@(.nv.constant0._ZN18transformer_engine13normalization19ln_fwd_tuned_kernelINS0_13Kernel_traitsIff13__nv_bfloat16fjLj30720ELj4ELj1ELj4ELj4ENS0_18Kernel_traits_baseILj30720EffS3_fjLj128EEEEEEEvNS0_19ForwardKernelParamsE)
        /*0180*/ 	.short	0x0380
        /*0182*/ 	.short	0x0088


	//----- nvinfo : EIATTR_SW_WAR
	.align		4
.L_3027:
        /*0184*/ 	.byte	0x04, 0x36
        /*0186*/ 	.short	(.L_3029 - .L_3028)
.L_3028:
        /*0188*/ 	.word	0x00000008
.L_3029:


//--------------------- .nv.info._ZN18transformer_engine13normalization19ln_fwd_tuned_kernelINS0_13Kernel_traitsI13__nv_bfloat16S3_S3_fjLj30720ELj4ELj1ELj4ELj4ENS0_18Kernel_traits_baseILj30720ES3_S3_S3_fjLj128EEEEEEEvNS0_19ForwardKernelParamsE --------------------------
	.section	.nv.info._ZN18transformer_engine13normalization19ln_fwd_tuned_kernelINS0_13Kernel_traitsI13__nv_bfloat16S3_S3_fjLj30720ELj4ELj1ELj4ELj4ENS0_18Kernel_traits_baseILj30720ES3_S3_S3_fjLj128EEEEEEEvNS0_19ForwardKernelParamsE,"",@"SHT_CUDA_INFO"
	.sectionflags	@""
	.align	4


	//----- nvinfo : EIATTR_CUDA_API_VERSION
	.align		4
        /*0000*/ 	.byte	0x04, 0x37
        /*0002*/ 	.short	(.L_3031 - .L_3030)
.L_3030:
        /*0004*/ 	.word	0x00000082


	//----- nvinfo : EIATTR_KPARAM_INFO
	.align		4
.L_3031:
        /*0008*/ 	.byte	0x04, 0x17
        /*000a*/ 	.short	(.L_3033 - .L_3032)
.L_3032:
        /*000c*/ 	.word	0x00000000
        /*0010*/ 	.short	0x0000
        /*0012*/ 	.short	0x0000
        /*0014*/ 	.byte	0x00, 0xf0, 0x21, 0x02


	//----- nvinfo : EIATTR_SPARSE_MMA_MASK
	.align		4
.L_3033:
        /*0018*/ 	.byte	0x03, 0x50
        /*001a*/ 	.short	0x0000


	//----- nvinfo : EIATTR_MAXREG_COUNT
	.align		4
        /*001c*/ 	.byte	0x03, 0x1b
        /*001e*/ 	.short	0x00ff


	//----- nvinfo : EIATTR_NUM_BARRIERS
	.align		4
        /*0020*/ 	.byte	0x02, 0x4c
        /*0022*/ 	.byte	0x01
	.zero		1


	//----- nvinfo : EIATTR_MERCURY_ISA_VERSION
	.align		4
        /*0024*/ 	.byte	0x03, 0x5f
        /*0026*/ 	.short	0x0101


	//----- nvinfo : EIATTR_COOP_GROUP_MASK_REGIDS
	.align		4
        /*0028*/ 	.byte	0x04, 0x29
        /*002a*/ 	.short	(.L_3035 - .L_3034)


	//   ....[0]....
.L_3034:
        /*002c*/ 	.word	0xffffffff


	//   ....[1]....
        /*0030*/ 	.word	0xffffffff


	//   ....[2]....
        /*0034*/ 	.word	0xffffffff


	//   ....[3]....
        /*0038*/ 	.word	0xffffffff


	//   ....[4]....
        /*003c*/ 	.word	0xffffffff


	//   ....[5]....
        /*0040*/ 	.word	0xffffffff


	//   ....[6]....
        /*0044*/ 	.word	0xffffffff


	//   ....[7]....
        /*0048*/ 	.word	0xffffffff


	//   ....[8]....
        /*004c*/ 	.word	0xffffffff


	//   ....[9]....
        /*0050*/ 	.word	0xffffffff


	//   ....[10]....
        /*0054*/ 	.word	0xffffffff


	//   ....[11]....
        /*0058*/ 	.word	0xffffffff


	//   ....[12]....
        /*005c*/ 	.word	0xffffffff


	//   ....[13]....
        /*0060*/ 	.word	0xffffffff


	//   ....[14]....
        /*0064*/ 	.word	0xffffffff


	//   ....[15]....
        /*0068*/ 	.word	0xffffffff


	//   ....[16]....
        /*006c*/ 	.word	0xffffffff


	//   ....[17]....
        /*0070*/ 	.word	0xffffffff


	//   ....[18]....
        /*0074*/ 	.word	0xffffffff


	//   ....[19]....
        /*0078*/ 	.word	0xffffffff


	//   ....[20]....
        /*007c*/ 	.word	0xffffffff


	//   ....[21]....
        /*0080*/ 	.word	0xffffffff


	//   ....[22]....
        /*0084*/ 	.word	0xffffffff


	//   ....[23]....
        /*0088*/ 	.word	0xffffffff


	//   ....[24]....
        /*008c*/ 	.word	0xffffffff


	//   ....[25]....
        /*0090*/ 	.word	0xffffffff


	//   ....[26]....
        /*0094*/ 	.word	0xffffffff


	//   ....[27]....
        /*0098*/ 	.word	0xffffffff


	//   ....[28]....
        /*009c*/ 	.word	0xffffffff


	//   ....[29]....
        /*00a0*/ 	.word	0xffffffff


	//   ....[30]....
        /*00a4*/ 	.word	0xffffffff


	//   ....[31]....
        /*00a8*/ 	.word	0xffffffff


	//   ....[32]....
        /*00ac*/ 	.word	0xffffffff


	//   ....[33]....
        /*00b0*/ 	.word	0x05000005


	//   ....[34]....
        /*00b4*/ 	.word	0x05000005


	//----- nvinfo : EIATTR_COOP_GROUP_INSTR_OFFSETS
	.align		4
.L_3035:
        /*00b8*/ 	.byte	0x04, 0x28
        /*00ba*/ 	.short	(.L_3037 - .L_3036)


	//   ....[0]....
.L_3036:
        /*00bc*/ 	.word	0x00001000


	//   ....[1]....
        /*00c0*/ 	.word	0x00001970


	//   ....[2]....
        /*00c4*/ 	.word	0x00001990


	//   ....[3]....
        /*00c8*/ 	.word	0x000019b0


	//   ....[4]....
        /*00cc*/ 	.word	0x000019d0


	//   ....[5]....
        /*00d0*/ 	.word	0x000019f0


	//   ....[6]....
        /*00d4*/ 	.word	0x000021a0


	//   ....[7]....
        /*00d8*/ 	.word	0x000021d0


	//   ....[8]....
        /*00dc*/ 	.word	0x000021f0


	//   ....[9]....
        /*00e0*/ 	.word	0x00002230


	//   ....[10]....
        /*00e4*/ 	.word	0x00002260


	//   ....[11]....
        /*00e8*/ 	.word	0x000022f0


	//   ....[12]....
        /*00ec*/ 	.word	0x00002300


	//   ....[13]....
        /*00f0*/ 	.word	0x000023c0


	//   ....[14]....
        /*00f4*/ 	.word	0x00002470


	//   ....[15]....
        /*00f8*/ 	.word	0x00002490


	//   ....[16]....
        /*00fc*/ 	.word	0x00002660


	//   ....[17]....
        /*0100*/ 	.word	0x00002680


	//   ....[18]....
        /*0104*/ 	.word	0x00002930


	//   ....[19]....
        /*0108*/ 	.word	0x00002980


	//   ....[20]....
        /*010c*/ 	.word	0x00002990


	//   ....[21]....
        /*0110*/ 	.word	0x00002a50


	//   ....[22]....
        /*0114*/ 	.word	0x00002af0


	//   ....[23]....
        /*0118*/ 	.word	0x00002b10


	//   ....[24]....
        /*011c*/ 	.word	0x00002cd0


	//   ....[25]....
        /*0120*/ 	.word	0x00002d10


	//   ....[26]....
        /*0124*/ 	.word	0x00007310


	//   ....[27]....
        /*0128*/ 	.word	0x00007380


	//   ....[28]....
        /*012c*/ 	.word	0x000073c0


	//   ....[29]....
        /*0130*/ 	.word	0x000073f0


	//   ....[30]....
        /*0134*/ 	.word	0x00007410


	//   ....[31]....
        /*0138*/ 	.word	0x00007500


	//   ....[32]....
        /*013c*/ 	.word	0x00007520


	//   ....[33]....
        /*0140*/ 	.word	0x00007740


	//   ....[34]....
        /*0144*/ 	.word	0x000077b0


	//----- nvinfo : EIATTR_VRC_CTA_INIT_COUNT
	.align		4
.L_3037:
        /*0148*/ 	.byte	0x02, 0x4a
	.zero		1
	.zero		1


	//----- nvinfo : EIATTR_EXIT_INSTR_OFFSETS
	.align		4
        /*014c*/ 	.byte	0x04, 0x1c
        /*014e*/ 	.short	(.L_3039 - .L_3038)


	//   ....[0]....
.L_3038:
        /*0150*/ 	.word	0x00007590


	//   ....[1]....
        /*0154*/ 	.word	0x000075e0


	//   ....[2]....
        /*0158*/ 	.word	0x000076f0


	//----- nvinfo : EIATTR_MAX_THREADS
	.align		4
.L_3039:
        /*015c*/ 	.byte	0x04, 0x05
        /*015e*/ 	.short	(.L_3041 - .L_3040)
.L_3040:
        /*0160*/ 	.word	0x00000080
        /*0164*/ 	.word	0x00000001
        /*0168*/ 	.word	0x00000001


	//----- nvinfo : EIATTR_CRS_STACK_SIZE
	.align		4
.L_3041:
        /*016c*/ 	.byte	0x04, 0x1e
        /*016e*/ 	.short	(.L_3043 - .L_3042)
.L_3042:
        /*0170*/ 	.word	0x00000000


	//----- nvinfo : EIATTR_CBANK_PARAM_SIZE
	.align		4
.L_3043:
        /*0174*/ 	.byte	0x03, 0x19
        /*0176*/ 	.short	0x0088


	//----- nvinfo : EIATTR_PARAM_CBANK
	.align		4
        /*0178*/ 	.byte	0x04, 0x0a
        /*017a*/ 	.short	(.L_3045 - .L_3044)
	.align		4
.L_3044:
        /*017c*/ 	.word	index@(.nv.constant0._ZN18transformer_engine13normalization19ln_fwd_tuned_kernelINS0_13Kernel_traitsI13__nv_bfloat16S3_S3_fjLj30720ELj4ELj1ELj4ELj4ENS0_18Kernel_traits_baseILj30720ES3_S3_S3_fjLj128EEEEEEEvNS0_19ForwardKernelParamsE)
        /*0180*/ 	.short	0x0380
        /*0182*/ 	.short	0x0088


	//----- nvinfo : EIATTR_SW_WAR
	.align		4
.L_3045:
        /*0184*/ 	.byte	0x04, 0x36
        /*0186*/ 	.short	(.L_3047 - .L_3046)
.L_3046:
        /*0188*/ 	.word	0x00000008
.L_3047:


//--------------------- .nv.info._ZN18transformer_engine13normalization19ln_fwd_tuned_kernelINS0_13Kernel_traitsIff6__halffjLj30720ELj4ELj1ELj4ELj4ENS0_18Kernel_traits_baseILj30720EffS3_fjLj128EEEEEEEvNS0_19ForwardKernelParamsE --------------------------
	.section	.nv.info._ZN18transformer_engine13normalization19ln_fwd_tuned_kernelINS0_13Kernel_traitsIff6__halffjLj30720ELj4ELj1ELj4ELj4ENS0_18Kernel_traits_baseILj30720EffS3_fjLj128EEEEEEEvNS0_19ForwardKernelParamsE,"",@"SHT_CUDA_INFO"
	.sectionflags	@""
	.align	4


	//----- nvinfo : EIATTR_CUDA_API_VERSION
	.align		4
        /*0000*/ 	.byte	0x04, 0x37
        /*0002*/ 	.short	(.L_3049 - .L_3048)
.L_3048:
        /*0004*/ 	.word	0x00000082


	//----- nvinfo : EIATTR_KPARAM_INFO
	.align		4
.L_3049:
        /*0008*/ 	.byte	0x04, 0x17
        /*000a*/ 	.short	(.L_3051 - .L_3050)
.L_3050:
        /*000c*/ 	.word	0x00000000
        /*0010*/ 	.short	0x0000
        /*0012*/ 	.short	0x0000
        /*0014*/ 	.byte	0x00, 0xf0, 0x21, 0x02


	//----- nvinfo : EIATTR_SPARSE_MMA_MASK
	.align		4
.L_3051:
        /*0018*/ 	.byte	0x03, 0x50
        /*001a*/ 	.short	0x0000


	//----- nvinfo : EIATTR_MAXREG_COUNT
	.align		4
        /*001c*/ 	.byte	0x03, 0x1b
        /*001e*/ 	.short	0x00ff


	//----- nvinfo : EIATTR_NUM_BARRIERS
	.align		4
        /*0020*/ 	.byte	0x02, 0x4c
        /*0022*/ 	.byte	0x01
	.zero		1


	//----- nvinfo : EIATTR_MERCURY_ISA_VERSION
	.align		4
        /*0024*/ 	.byte	0x03, 0x5f
        /*0026*/ 	.short	0x0101


	//----- nvinfo : EIATTR_COOP_GROUP_MASK_REGIDS
	.align		4
        /*0028*/ 	.byte	0x04, 0x29
        /*002a*/ 	.short	(.L_3053 - .L_3052)


	//   ....[0]....
.L_3052:
        /*002c*/ 	.word	0xffffffff


	//   ....[1]....
        /*0030*/ 	.word	0xffffffff


	//   ....[2]....
        /*0034*/ 	.word	0xffffffff


	//   ....[3]....
        /*0038*/ 	.word	0xffffffff


	//   ....[4]....
        /*003c*/ 	.word	0xffffffff


	//   ....[5]....
        /*0040*/ 	.word	0xffffffff


	//   ....[6]....
        /*0044*/ 	.word	0xffffffff


	//   ....[7]....
        /*0048*/ 	.word	0xffffffff


	//   ....[8]....
        /*004c*/ 	.word	0xffffffff


	//   ....[9]....
        /*0050*/ 	.word	0xffffffff


	//   ....[10]....
        /*0054*/ 	.word	0xffffffff


	//   ....[11]....
        /*0058*/ 	.word	0xffffffff


	//   ....[12]....
        /*005c*/ 	.word	0xffffffff


	//   ....[13]....
        /*0060*/ 	.word	0xffffffff


	//   ....[14]....
        /*0064*/ 	.word	0xffffffff


	//   ....[15]....
        /*0068*/ 	.word	0xffffffff


	//   ....[16]....
        /*006c*/ 	.word	0xffffffff


	//   ....[17]....
        /*0070*/ 	.word	0xffffffff


	//   ....[18]....
        /*0074*/ 	.word	0xffffffff


	//   ....[19]....
        /*0078*/ 	.word	0xffffffff


	//   ....[20]....
        /*007c*/ 	.word	0xffffffff


	//   ....[21]....
        /*0080*/ 	.word	0xffffffff


	//   ....[22]....
        /*0084*/ 	.word	0xffffffff


	//   ....[23]....
        /*0088*/ 	.word	0xffffffff


	//   ....[24]....
        /*008c*/ 	.word	0xffffffff


	//   ....[25]....
        /*0090*/ 	.word	0xffffffff


	//   ....[26]....
        /*0094*/ 	.word	0xffffffff


	//   ....[27]....
        /*0098*/ 	.word	0xffffffff


	//   ....[28]....
        /*009c*/ 	.word	0xffffffff


	//   ....[29]....
        /*00a0*/ 	.word	0xffffffff


	//   ....[30]....
        /*00a4*/ 	.word	0xffffffff


	//   ....[31]....
        /*00a8*/ 	.word	0xffffffff


	//   ....[32]....
        /*00ac*/ 	.word	0xffffffff


	//   ....[33]....
        /*00b0*/ 	.word	0x05000007


	//   ....[34]....
        /*00b4*/ 	.word	0x05000007


	//----- nvinfo : EIATTR_COOP_GROUP_INSTR_OFFSETS
	.align		4
.L_3053:
        /*00b8*/ 	.byte	0x04, 0x28
        /*00ba*/ 	.short	(.L_3055 - .L_3054)


	//   ....[0]....
.L_3054:
        /*00bc*/ 	.word	0x00001c10


	//   ....[1]....
        /*00c0*/ 	.word	0x00001c30


	//   ....[2]....
        /*00c4*/ 	.word	0x00001c50


	//   ....[3]....
        /*00c8*/ 	.word	0x00001c70


	//   ....[4]....
        /*00cc*/ 	.word	0x00001c90


	//   ....[5]....
        /*00d0*/ 	.word	0x00002440


	//   ....[6]....
        /*00d4*/ 	.word	0x00002460


	//   ....[7]....
        /*00d8*/ 	.word	0x00002480


	//   ....[8]....
        /*00dc*/ 	.word	0x000024a0


	//   ....[9]....
        /*00e0*/ 	.word	0x000024d0


	//   ....[10]....
        /*00e4*/ 	.word	0x00002690


	//   ....[11]....
        /*00e8*/ 	.word	0x000026c0


	//   ....[12]....
        /*00ec*/ 	.word	0x000026d0


	//   ....[13]....
        /*00f0*/ 	.word	0x000027d0


	//   ....[14]....
        /*00f4*/ 	.word	0x00002870


	//   ....[15]....
        /*00f8*/ 	.word	0x00002890


	//   ....[16]....
        /*00fc*/ 	.word	0x00002ab0


	//   ....[17]....
        /*0100*/ 	.word	0x00002ad0


	//   ....[18]....
        /*0104*/ 	.word	0x00002d20


	//   ....[19]....
        /*0108*/ 	.word	0x00002d70


	//   ....[20]....
        /*010c*/ 	.word	0x00002d80


	//   ....[21]....
        /*0110*/ 	.word	0x00002e40


	//   ....[22]....
        /*0114*/ 	.word	0x00002ef0


	//   ....[23]....
        /*0118*/ 	.word	0x00002f00


	//   ....[24]....
        /*011c*/ 	.word	0x00003150


	//   ....[25]....
        /*0120*/ 	.word	0x00003180


	//   ....[26]....
        /*0124*/ 	.word	0x00005260


	//   ....[27]....
        /*0128*/ 	.word	0x000052d0


	//   ....[28]....
        /*012c*/ 	.word	0x00005310


	//   ....[29]....
        /*0130*/ 	.word	0x00005340


	//   ....[30]....
        /*0134*/ 	.word	0x00005360


	//   ....[31]....
        /*0138*/ 	.word	0x00005450


	//   ....[32]....
        /*013c*/ 	.word	0x00005470


	//   ....[33]....
        /*0140*/ 	.word	0x00005680


	//   ....[34]....
        /*0144*/ 	.word	0x000056f0


	//----- nvinfo : EIATTR_VRC_CTA_INIT_COUNT
	.align		4
.L_3055:
        /*0148*/ 	.byte	0x02, 0x4a
	.zero		1
	.zero		1


	//----- nvinfo : EIATTR_EXIT_INSTR_OFFSETS
	.align		4
        /*014c*/ 	.byte	0x04, 0x1c
        /*014e*/ 	.short	(.L_3057 - .L_3056)


	//   ....[0]....
.L_3056:
        /*0150*/ 	.word	0x000054e0


	//   ....[1]....
        /*0154*/ 	.word	0x00005530


	//   ....[2]....
        /*0158*/ 	.word	0x00005630


	//----- nvinfo : EIATTR_MAX_THREADS
	.align		4
.L_3057:
        /*015c*/ 	.byte	0x04, 0x05
        /*015e*/ 	.short	(.L_3059 - .L_3058)
.L_3058:
        /*0160*/ 	.word	0x00000080
        /*0164*/ 	.word	0x00000001
        /*0168*/ 	.word	0x00000001


	//----- nvinfo : EIATTR_CRS_STACK_SIZE
	.align		4
.L_3059:
        /*016c*/ 	.byte	0x04, 0x1e
        /*016e*/ 	.short	(.L_3061 - .L_3060)
.L_3060:
        /*0170*/ 	.word	0x00000000


	//----- nvinfo : EIATTR_CBANK_PARAM_SIZE
	.align		4
.L_3061:
        /*0174*/ 	.byte	0x03, 0x19
        /*0176*/ 	.short	0x0088


	//----- nvinfo : EIATTR_PARAM_CBANK
	.align		4
        /*0178*/ 	.byte	0x04, 0x0a
        /*017a*/ 	.short	(.L_3063 - .L_3062)
	.align		4
.L_3062:
        /*017c*/ 	.word	index@(.nv.constant0._ZN18transformer_engine13normalization19ln_fwd_tuned_kernelINS0_13Kernel_traitsIff6__halffjLj30720ELj4ELj1ELj4ELj4ENS0_18Kernel_traits_baseILj30720EffS3_fjLj128EEEEEEEvNS0_19ForwardKernelParamsE)
        /*0180*/ 	.short	0x0380
        /*0182*/ 	.short	0x0088


	//----- nvinfo : EIATTR_SW_WAR
	.align		4
.L_3063:
        /*0184*/ 	.byte	0x04, 0x36
        /*0186*/ 	.short	(.L_3065 - .L_3064)
.L_3064:
        /*0188*/ 	.word	0x00000008
.L_3065:


//--------------------- .nv.info._ZN18transformer_engine13normalization19ln_fwd_tuned_kernelINS0_13Kernel_traitsI6__halfS3_S3_fjLj30720ELj4ELj1ELj4ELj4ENS0_18Kernel_traits_baseILj30720ES3_S3_S3_fjLj128EEEEEEEvNS0_19ForwardKernelParamsE --------------------------
	.section	.nv.info._ZN18transformer_engine13normalization19ln_fwd_tuned_kernelINS0_13Kernel_traitsI6__halfS3_S3_fjLj30720ELj4ELj1ELj4ELj4ENS0_18Kernel_traits_baseILj30720ES3_S3_S3_fjLj128EEEEEEEvNS0_19ForwardKernelParamsE,"",@"SHT_CUDA_INFO"
	.sectionflags	@""
	.align	4


	//----- nvinfo : EIATTR_CUDA_API_VERSION
	.align		4
        /*0000*/ 	.byte	0x04, 0x37
        /*0002*/ 	.short	(.L_3067 - .L_3066)
.L_3066:
        /*0004*/ 	.word	0x00000082


	//----- nvinfo : EIATTR_KPARAM_INFO
	.align		4
.L_3067:
        /*0008*/ 	.byte	0x04, 0x17
        /*000a*/ 	.short	(.L_3069 - .L_3068)
.L_3068:
        /*000c*/ 	.word	0x00000000
        /*0010*/ 	.short	0x0000
        /*0012*/ 	.short	0x0000
        /*0014*/ 	.byte	0x00, 0xf0, 0x21, 0x02


	//----- nvinfo : EIATTR_SPARSE_MMA_MASK
	.align		4
.L_3069:
        /*0018*/ 	.byte	0x03, 0x50
        /*001a*/ 	.short	0x0000


	//----- nvinfo : EIATTR_MAXREG_COUNT
	.align		4
        /*001c*/ 	.byte	0x03, 0x1b
        /*001e*/ 	.short	0x00ff


	//----- nvinfo : EIATTR_NUM_BARRIERS
	.align		4
        /*0020*/ 	.byte	0x02, 0x4c
        /*0022*/ 	.byte	0x01
	.zero		1


	//----- nvinfo : EIATTR_MERCURY_ISA_VERSION
	.align		4
        /*0024*/ 	.byte	0x03, 0x5f
        /*0026*/ 	.short	0x0101


	//----- nvinfo : EIATTR_COOP_GROUP_MASK_REGIDS
	.align		4
        /*0028*/ 	.byte	0x04, 0x29
        /*002a*/ 	.short	(.L_3071 - .L_3070)


	//   ....[0]....
.L_3070:
        /*002c*/ 	.word	0xffffffff


	//   ....[1]....
        /*0030*/ 	.word	0xffffffff


	//   ....[2]....
        /*0034*/ 	.word	0xffffffff


	//   ....[3]....
        /*0038*/ 	.word	0xffffffff


	//   ....[4]....
        /*003c*/ 	.word	0xffffffff


	//   ....[5]....
        /*0040*/ 	.word	0xffffffff


	//   ....[6]....
        /*0044*/ 	.word	0xffffffff


	//   ....[7]....
        /*0048*/ 	.word	0xffffffff


	//   ....[8]....
        /*004c*/ 	.word	0xffffffff


	//   ....[9]....
        /*0050*/ 	.word	0xffffffff


	//   ....[10]....
        /*0054*/ 	.word	0xffffffff


	//   ....[11]....
        /*0058*/ 	.word	0xffffffff


	//   ....[12]....
        /*005c*/ 	.word	0xffffffff


	//   ....[13]....
        /*0060*/ 	.word	0xffffffff


	//   ....[14]....
        /*0064*/ 	.word	0xffffffff


	//   ....[15]....
        /*0068*/ 	.word	0xffffffff


	//   ....[16]....
        /*006c*/ 	.word	0xffffffff


	//   ....[17]....
        /*0070*/ 	.word	0xffffffff


	//   ....[18]....
        /*0074*/ 	.word	0xffffffff


	//   ....[19]....
        /*0078*/ 	.word	0xffffffff


	//   ....[20]....
        /*007c*/ 	.word	0xffffffff


	//   ....[21]....
        /*0080*/ 	.word	0xffffffff


	//   ....[22]....
        /*0084*/ 	.word	0xffffffff


	//   ....[23]....
        /*0088*/ 	.word	0xffffffff


	//   ....[24]....
        /*008c*/ 	.word	0xffffffff


	//   ....[25]....
        /*0090*/ 	.word	0xffffffff


	//   ....[26]....
        /*0094*/ 	.word	0xffffffff


	//   ....[27]....
        /*0098*/ 	.word	0xffffffff


	//   ....[28]....
        /*009c*/ 	.word	0xffffffff


	//   ....[29]....
        /*00a0*/ 	.word	0xffffffff


	//   ....[30]....
        /*00a4*/ 	.word	0xffffffff


	//   ....[31]....
        /*00a8*/ 	.word	0xffffffff


	//   ....[32]....
        /*00ac*/ 	.word	0xffffffff


	//   ....[33]....
        /*00b0*/ 	.word	0x05000004


	//   ....[34]....
        /*00b4*/ 	.word	0x05000004


	//----- nvinfo : EIATTR_COOP_GROUP_INSTR_OFFSETS
	.align		4
.L_3071:
        /*00b8*/ 	.byte	0x04, 0x28
        /*00ba*/ 	.short	(.L_3073 - .L_3072)


	//   ....[0]....
.L_3072:
        /*00bc*/ 	.word	0x00000c40


	//   ....[1]....
        /*00c0*/ 	.word	0x000013e0


	//   ....[2]....
        /*00c4*/ 	.word	0x00001400


	//   ....[3]....
        /*00c8*/ 	.word	0x00001420


	//   ....[4]....
        /*00cc*/ 	.word	0x00001440


	//   ....[5]....
        /*00d0*/ 	.word	0x00001460


	//   ....[6]....
        /*00d4*/ 	.word	0x00001c10


	//   ....[7]....
        /*00d8*/ 	.word	0x00001c40


	//   ....[8]....
        /*00dc*/ 	.word	0x00001c70


	//   ....[9]....
        /*00e0*/ 	.word	0x00001ca0


	//   ....[10]....
        /*00e4*/ 	.word	0x00001cd0


	//   ....[11]....
        /*00e8*/ 	.word	0x00001d50


	//   ....[12]....
        /*00ec*/ 	.word	0x00001d60


	//   ....[13]....
        /*00f0*/ 	.word	0x00001e10


	//   ....[14]....
        /*00f4*/ 	.word	0x00001ec0


	//   ....[15]....
        /*00f8*/ 	.word	0x00001ee0


	//   ....[16]....
        /*00fc*/ 	.word	0x000020a0


	//   ....[17]....
        /*0100*/ 	.word	0x000020c0


	//   ....[18]....
        /*0104*/ 	.word	0x00002380


	//   ....[19]....
        /*0108*/ 	.word	0x000023d0


	//   ....[20]....
        /*010c*/ 	.word	0x000023e0


	//   ....[21]....
        /*0110*/ 	.word	0x00002490


	//   ....[22]....
        /*0114*/ 	.word	0x00002540


	//   ....[23]....
        /*0118*/ 	.word	0x00002550


	//   ....[24]....
        /*011c*/ 	.word	0x00002700


	//   ....[25]....
        /*0120*/ 	.word	0x00002740


	//   ....[26]....
        /*0124*/ 	.word	0x00006e60


	//   ....[27]....
        /*0128*/ 	.word	0x00006ee0


	//   ....[28]....
        /*012c*/ 	.word	0x00006f20


	//   ....[29]....
        /*0130*/ 	.word	0x00006f40


	//   ....[30]....
        /*0134*/ 	.word	0x00006f60


	//   ....[31]....
        /*0138*/ 	.word	0x00007050


	//   ....[32]....
        /*013c*/ 	.word	0x00007070


	//   ....[33]....
        /*0140*/ 	.word	0x00007280


	//   ....[34]....
        /*0144*/ 	.word	0x000072f0


	//----- nvinfo : EIATTR_VRC_CTA_INIT_COUNT
	.align		4
.L_3073:
        /*0148*/ 	.byte	0x02, 0x4a
	.zero		1
	.zero		1


	//----- nvinfo : EIATTR_EXIT_INSTR_OFFSETS
	.align		4
        /*014c*/ 	.byte	0x04, 0x1c
        /*014e*/ 	.short	(.L_3075 - .L_3074)


	//   ....[0]....
.L_3074:
        /*0150*/ 	.word	0x000070e0


	//   ....[1]....
        /*0154*/ 	.word	0x00007130


	//   ....[2]....
        /*0158*/ 	.word	0x00007230


	//----- nvinfo : EIATTR_MAX_THREADS
	.align		4
.L_3075:
        /*015c*/ 	.byte	0x04, 0x05
        /*015e*/ 	.short	(.L_3077 - .L_3076)
.L_3076:
        /*0160*/ 	.word	0x00000080
        /*0164*/ 	.word	0x00000001
        /*0168*/ 	.word	0x00000001


	//----- nvinfo : EIATTR_CRS_STACK_SIZE
	.align		4
.L_3077:
        /*016c*/ 	.byte	0x04, 0x1e
        /*016e*/ 	.short	(.L_3079 - .L_3078)
.L_3078:
        /*0170*/ 	.word	0x00000000


	//----- nvinfo : EIATTR_CBANK_PARAM_SIZE
	.align		4
.L_3079:
        /*0174*/ 	.byte	0x03, 0x19
        /*0176*/ 	.short	0x0088


	//----- nvinfo : EIATTR_PARAM_CBANK
	.align		4
        /*0178*/ 	.byte	0x04, 0x0a
        /*017a*/ 	.short	(.L_3081 - .L_3080)
	.align		4
.L_3080:
        /*017c*/ 	.word	index@(.nv.constant0._ZN18transformer_engine13normalization19ln_fwd_tuned_kernelINS0_13Kernel_traitsI6__halfS3_S3_fjLj30720ELj4ELj1ELj4ELj4ENS0_18Kernel_traits_baseILj30720ES3_S3_S3_fjLj128EEEEEEEvNS0_19ForwardKernelParamsE)
        /*0180*/ 	.short	0x0380
        /*0182*/ 	.short	0x0088


	//----- nvinfo : EIATTR_SW_WAR
	.align		4
.L_3081:
        /*0184*/ 	.byte	0x04, 0x36
        /*0186*/ 	.short	(.L_3083 - .L_3082)
.L_3082:
        /*0188*/ 	.word	0x00000008
.L_3083:


//--------------------- .nv.info._ZN18transformer_engine13normalization19ln_fwd_tuned_kernelINS0_13Kernel_traitsIffffjLj30720ELj4ELj1ELj4ELj4ENS0_18Kernel_traits_baseILj30720EffffjLj128EEEEEEEvNS0_19ForwardKernelParamsE --------------------------
	.section	.nv.info._ZN18transformer_engine13normalization19ln_fwd_tuned_kernelINS0_13Kernel_traitsIffffjLj30720ELj4ELj1ELj4ELj4ENS0_18Kernel_traits_baseILj30720EffffjLj128EEEEEEEvNS0_19ForwardKernelParamsE,"",@"SHT_CUDA_INFO"
	.sectionflags	@""
	.align	4


	//----- nvinfo : EIATTR_CUDA_API_VERSION
	.align		4
        /*0000*/ 	.byte	0x04, 0x37
        /*0002*/ 	.short	(.L_3085 - .L_3084)
.L_3084:
        /*0004*/ 	.word	0x00000082


	//----- nvinfo : EIATTR_KPARAM_INFO
	.align		4
.L_3085:
        /*0008*/ 	.byte	0x04, 0x17
        /*000a*/ 	.short	(.L_3087 - .L_3086)
.L_3086:
        /*000c*/ 	.word	0x00000000
        /*0010*/ 	.short	0x0000
        /*0012*/ 	.short	0x0000
        /*0014*/ 	.byte	0x00, 0xf0, 0x21, 0x02


	//----- nvinfo : EIATTR_SPARSE_MMA_MASK
	.align		4
.L_3087:
        /*0018*/ 	.byte	0x03, 0x50
        /*001a*/ 	.short	0x0000


	//----- nvinfo : EIATTR_MAXREG_COUNT
	.align		4
        /*001c*/ 	.byte	0x03, 0x1b
        /*001e*/ 	.short	0x00ff


	//----- nvinfo : EIATTR_NUM_BARRIERS
	.align		4
        /*0020*/ 	.byte	0x02, 0x4c
        /*0022*/ 	.byte	0x01
	.zero		1


	//----- nvinfo : EIATTR_MERCURY_ISA_VERSION
	.align		4
        /*0024*/ 	.byte	0x03, 0x5f
        /*0026*/ 	.short	0x0101


	//----- nvinfo : EIATTR_COOP_GROUP_MASK_REGIDS
	.align		4
        /*0028*/ 	.byte	0x04, 0x29
        /*002a*/ 	.short	(.L_3089 - .L_3088)


	//   ....[0]....
.L_3088:
        /*002c*/ 	.word	0xffffffff


	//   ....[1]....
        /*0030*/ 	.word	0xffffffff


	//   ....[2]....
        /*0034*/ 	.word	0xffffffff


	//   ....[3]....
        /*0038*/ 	.word	0xffffffff


	//   ....[4]....
        /*003c*/ 	.word	0xffffffff


	//   ....[5]....
        /*0040*/ 	.word	0xffffffff


	//   ....[6]....
        /*0044*/ 	.word	0xffffffff


	//   ....[7]....
        /*0048*/ 	.word	0xffffffff


	//   ....[8]....
        /*004c*/ 	.word	0xffffffff


	//   ....[9]....
        /*0050*/ 	.word	0xffffffff


	//   ....[10]....
        /*0054*/ 	.word	0xffffffff


	//   ....[11]....
        /*0058*/ 	.word	0xffffffff


	//   ....[12]....
        /*005c*/ 	.word	0xffffffff


	//   ....[13]....
        /*0060*/ 	.word	0xffffffff


	//   ....[14]....
        /*0064*/ 	.word	0xffffffff


	//   ....[15]....
        /*0068*/ 	.word	0xffffffff


	//   ....[16]....
        /*006c*/ 	.word	0xffffffff


	//   ....[17]....
        /*0070*/ 	.word	0xffffffff


	//   ....[18]....
        /*0074*/ 	.word	0xffffffff


	//   ....[19]....
        /*0078*/ 	.word	0xffffffff


	//   ....[20]....
        /*007c*/ 	.word	0xffffffff


	//   ....[21]....
        /*0080*/ 	.word	0xffffffff


	//   ....[22]....
        /*0084*/ 	.word	0xffffffff


	//   ....[23]....
        /*0088*/ 	.word	0xffffffff


	//   ....[24]....
        /*008c*/ 	.word	0xffffffff


	//   ....[25]....
        /*0090*/ 	.word	0xffffffff


	//   ....[26]....
        /*0094*/ 	.word	0xffffffff


	//   ....[27]....
        /*0098*/ 	.word	0xffffffff


	//   ....[28]....
        /*009c*/ 	.word	0xffffffff


	//   ....[29]....
        /*00a0*/ 	.word	0xffffffff


	//   ....[30]....
        /*00a4*/ 	.word	0xffffffff


	//   ....[31]....
        /*00a8*/ 	.word	0xffffffff


	//   ....[32]....
        /*00ac*/ 	.word	0xffffffff


	//   ....[33]....
        /*00b0*/ 	.word	0x05000007


	//   ....[34]....
        /*00b4*/ 	.word	0x05000007


	//----- nvinfo : EIATTR_COOP_GROUP_INSTR_OFFSETS
	.align		4
.L_3089:
        /*00b8*/ 	.byte	0x04, 0x28
        /*00ba*/ 	.short	(.L_3091 - .L_3090)


	//   ....[0]....
.L_3090:
        /*00bc*/ 	.word	0x00001c10


	//   ....[1]....
        /*00c0*/ 	.word	0x00001c30


	//   ....[2]....
        /*00c4*/ 	.word	0x00001c50


	//   ....[3]....
        /*00c8*/ 	.word	0x00001c70


	//   ....[4]....
        /*00cc*/ 	.word	0x00001c90


	//   ....[5]....
        /*00d0*/ 	.word	0x00002440


	//   ....[6]....
        /*00d4*/ 	.word	0x00002460


	//   ....[7]....
        /*00d8*/ 	.word	0x00002480


	//   ....[8]....
        /*00dc*/ 	.word	0x000024a0


	//   ....[9]....
        /*00e0*/ 	.word	0x000024d0


	//   ....[10]....
        /*00e4*/ 	.word	0x00002690


	//   ....[11]....
        /*00e8*/ 	.word	0x000026c0


	//   ....[12]....
        /*00ec*/ 	.word	0x000026d0


	//   ....[13]....
        /*00f0*/ 	.word	0x000027d0


	//   ....[14]....
        /*00f4*/ 	.word	0x00002870


	//   ....[15]....
        /*00f8*/ 	.word	0x00002890


	//   ....[16]....
        /*00fc*/ 	.word	0x00002ab0


	//   ....[17]....
        /*0100*/ 	.word	0x00002ad0


	//   ....[18]....
        /*0104*/ 	.word	0x00002d20


	//   ....[19]....
        /*0108*/ 	.word	0x00002d70


	//   ....[20]....
        /*010c*/ 	.word	0x00002d80


	//   ....[21]....
        /*0110*/ 	.word	0x00002e40


	//   ....[22]....
        /*0114*/ 	.word	0x00002ef0


	//   ....[23]....
        /*0118*/ 	.word	0x00002f00


	//   ....[24]....
        /*011c*/ 	.word	0x00003140


	//   ....[25]....
        /*0120*/ 	.word	0x00003180


	//   ....[26]....
        /*0124*/ 	.word	0x00004ea0


	//   ....[27]....
        /*0128*/ 	.word	0x00004f10


	//   ....[28]....
        /*012c*/ 	.word	0x00004f50


	//   ....[29]....
        /*0130*/ 	.word	0x00004f80


	//   ....[30]....
        /*0134*/ 	.word	0x00004fa0


	//   ....[31]....
        /*0138*/ 	.word	0x00005090


	//   ....[32]....
        /*013c*/ 	.word	0x000050b0


	//   ....[33]....
        /*0140*/ 	.word	0x000052c0


	//   ....[34]....
        /*0144*/ 	.word	0x00005330


	//----- nvinfo : EIATTR_VRC_CTA_INIT_COUNT
	.align		4
.L_3091:
        /*0148*/ 	.byte	0x02, 0x4a
	.zero		1
	.zero		1


	//----- nvinfo : EIATTR_EXIT_INSTR_OFFSETS
	.align		4
        /*014c*/ 	.byte	0x04, 0x1c
        /*014e*/ 	.short	(.L_3093 - .L_3092)


	//   ....[0]....
.L_3092:
        /*0150*/ 	.word	0x00005120


	//   ....[1]....
        /*0154*/ 	.word	0x00005170


	//   ....[2]....
        /*0158*/ 	.word	0x00005270


	//----- nvinfo : EIATTR_MAX_THREADS
	.align		4
.L_3093:
        /*015c*/ 	.byte	0x04, 0x05
        /*015e*/ 	.short	(.L_3095 - .L_3094)
.L_3094:
        /*0160*/ 	.word	0x00000080
        /*0164*/ 	.word	0x00000001
        /*0168*/ 	.word	0x00000001


	//----- nvinfo : EIATTR_CRS_STACK_SIZE
	.align		4
.L_3095:
        /*016c*/ 	.byte	0x04, 0x1e
        /*016e*/ 	.short	(.L_3097 - .L_3096)
.L_3096:
        /*0170*/ 	.word	0x00000000


	//----- nvinfo : EIATTR_CBANK_PARAM_SIZE
	.align		4
.L_3097:
        /*0174*/ 	.byte	0x03, 0x19
        /*0176*/ 	.short	0x0088


	//----- nvinfo : EIATTR_PARAM_CBANK
	.align		4
        /*0178*/ 	.byte	0x04, 0x0a
        /*017a*/ 	.short	(.L_3099 - .L_3098)
	.align		4
.L_3098:
        /*017c*/ 	.word	index@(.nv.constant0._ZN18transformer_engine13normalization19ln_fwd_tuned_kernelINS0_13Kernel_traitsIffffjLj30720ELj4ELj1ELj4ELj4ENS0_18Kernel_traits_baseILj30720EffffjLj128EEEEEEEvNS0_19ForwardKernelParamsE)
        /*0180*/ 	.short	0x0380
        /*0182*/ 	.short	0x0088


	//----- nvinfo : EIATTR_SW_WAR
	.align		4
.L_3099:
        /*0184*/ 	.byte	0x04, 0x36
        /*0186*/ 	.short	(.L_3101 - .L_3100)
.L_3100:
        /*0188*/ 	.word	0x00000008
.L_3101:


//--------------------- .nv.info._ZN18transformer_engine13normalization19ln_fwd_tuned_kernelINS0_13Kernel_traitsIff13__nv_bfloat16fjLj25600ELj4ELj1ELj4ELj4ENS0_18Kernel_traits_baseILj25600EffS3_fjLj128EEEEEEEvNS0_19ForwardKernelParamsE --------------------------
	.section	.nv.info._ZN18transformer_engine13normalization19ln_fwd_tuned_kernelINS0_13Kernel_traitsIff13__nv_bfloat16fjLj25600ELj4ELj1ELj4ELj4ENS0_18Kernel_traits_baseILj25600EffS3_fjLj128EEEEEEEvNS0_19ForwardKernelParamsE,"",@"SHT_CUDA_INFO"
	.sectionflags	@""
	.align	4


	//----- nvinfo : EIATTR_CUDA_API_VERSION
	.align		4
        /*0000*/ 	.byte	0x04, 0x37
        /*0002*/ 	.short	(.L_3103 - .L_3102)
.L_3102:
        /*0004*/ 	.word	0x00000082


	//----- nvinfo : EIATTR_KPARAM_INFO
	.align		4
.L_3103:
        /*0008*/ 	.byte	0x04, 0x17
        /*000a*/ 	.short	(.L_3105 - .L_3104)
.L_3104:
        /*000c*/ 	.word	0x00000000
        /*0010*/ 	.short	0x0000
        /*0012*/ 	.short	0x0000
        /*0014*/ 	.byte	0x00, 0xf0, 0x21, 0x02


	//----- nvinfo : EIATTR_SPARSE_MMA_MASK
	.align		4
.L_3105:
        /*0018*/ 	.byte	0x03, 0x50
        /*001a*/ 	.short	0x0000


	//----- nvinfo : EIATTR_MAXREG_COUNT
	.align		4
        /*001c*/ 	.byte	0x03, 0x1b
        /*001e*/ 	.short	0x00ff


	//----- nvinfo : EIATTR_NUM_BARRIERS
	.align		4
        /*0020*/ 	.byte	0x02, 0x4c
        /*0022*/ 	.byte	0x01
	.zero		1


	//----- nvinfo : EIATTR_MERCURY_ISA_VERSION
	.align		4
        /*0024*/ 	.byte	0x03, 0x5f
        /*0026*/ 	.short	0x0101


	//----- nvinfo : EIATTR_COOP_GROUP_MASK_REGIDS
	.align		4
        /*0028*/ 	.byte	0x04, 0x29
        /*002a*/ 	.short	(.L_3107 - .L_3106)


	//   ....[0]....
.L_3106:
        /*002c*/ 	.word	0xffffffff


	//   ....[1]....
        /*0030*/ 	.word	0xffffffff


	//   ....[2]....
        /*0034*/ 	.word	0xffffffff


	//   ....[3]....
        /*0038*/ 	.word	0xffffffff


	//   ....[4]....
        /*003c*/ 	.word	0xffffffff


	//   ....[5]....
        /*0040*/ 	.word	0xffffffff


	//   ....[6]....
        /*0044*/ 	.word	0xffffffff


	//   ....[7]....
        /*0048*/ 	.word	0xffffffff


	//   ....[8]....
        /*004c*/ 	.word	0xffffffff


	//   ....[9]....
        /*0050*/ 	.word	0xffffffff


	//   ....[10]....
        /*0054*/ 	.word	0xffffffff


	//   ....[11]....
        /*0058*/ 	.word	0xffffffff


	//   ....[12]....
        /*005c*/ 	.word	0xffffffff


	//   ....[13]....
        /*0060*/ 	.word	0xffffffff


	//   ....[14]....
        /*0064*/ 	.word	0xffffffff


	//   ....[15]....
        /*0068*/ 	.word	0xffffffff


	//   ....[16]....
        /*006c*/ 	.word	0xffffffff


	//   ....[17]....
        /*0070*/ 	.word	0xffffffff


	//   ....[18]....
        /*0074*/ 	.word	0xffffffff


	//   ....[19]....
        /*0078*/ 	.word	0xffffffff


	//   ....[20]....
        /*007c*/ 	.word	0xffffffff


	//   ....[21]....
        /*0080*/ 	.word	0xffffffff


	//   ....[22]....
        /*0084*/ 	.word	0xffffffff


	//   ....[23]....
        /*0088*/ 	.word	0xffffffff


	//   ....[24]....
        /*008c*/ 	.word	0xffffffff


	//   ....[25]....
        /*0090*/ 	.word	0xffffffff


	//   ....[26]....
        /*0094*/ 	.word	0xffffffff


	//   ....[27]....
        /*0098*/ 	.word	0xffffffff


	//   ....[28]....
        /*009c*/ 	.word	0xffffffff


	//   ....[29]....
        /*00a0*/ 	.word	0xffffffff


	//   ....[30]....
        /*00a4*/ 	.word	0xffffffff


	//   ....[31]....
        /*00a8*/ 	.word	0xffffffff


	//   ....[32]....
        /*00ac*/ 	.word	0xffffffff


	//   ....[33]....
        /*00b0*/ 	.word	0x05000004


	//   ....[34]....
        /*00b4*/ 	.word	0x05000004


	//----- nvinfo : EIATTR_COOP_GROUP_INSTR_OFFSETS
	.align		4
.L_3107:
        /*00b8*/ 	.byte	0x04, 0x28
        /*00ba*/ 	.short	(.L_3109 - .L_3108)


	//   ....[0]....
.L_3108:
        /*00bc*/ 	.word	0x000017f0


	//   ....[1]....
        /*00c0*/ 	.word	0x00001810


	//   ....[2]....
        /*00c4*/ 	.word	0x00001830


	//   ....[3]....
        /*00c8*/ 	.word	0x00001850


	//   ....[4]....
        /*00cc*/ 	.word	0x00001870


	//   ....[5]....
        /*00d0*/ 	.word	0x00001ee0


	//   ....[6]....
        /*00d4*/ 	.word	0x00001f00


	//   ....[7]....
        /*00d8*/ 	.word	0x00001f20


	//   ....[8]....
        /*00dc*/ 	.word	0x00001f40


	//   ....[9]....
        /*00e0*/ 	.word	0x00001f80


	//   ....[10]....
        /*00e4*/ 	.word	0x00002170


	//   ....[11]....
        /*00e8*/ 	.word	0x00002190


	//   ....[12]....
        /*00ec*/ 	.word	0x000021a0


	//   ....[13]....
        /*00f0*/ 	.word	0x000022f0


	//   ....[14]....
        /*00f4*/ 	.word	0x00002340


	//   ....[15]....
        /*00f8*/ 	.word	0x00002350


	//   ....[16]....
        /*00fc*/ 	.word	0x00002510


	//   ....[17]....
        /*0100*/ 	.word	0x00002560


	//   ....[18]....
        /*0104*/ 	.word	0x00002990


	//   ....[19]....
        /*0108*/ 	.word	0x000029e0


	//   ....[20]....
        /*010c*/ 	.word	0x000029f0


	//   ....[21]....
        /*0110*/ 	.word	0x00002af0


	//   ....[22]....
        /*0114*/ 	.word	0x00002b40


	//   ....[23]....
        /*0118*/ 	.word	0x00002b60


	//   ....[24]....
        /*011c*/ 	.word	0x00002d60


	//   ....[25]....
        /*0120*/ 	.word	0x00002d80


	//   ....[26]....
        /*0124*/ 	.word	0x00004da0


	//   ....[27]....
        /*0128*/ 	.word	0x00004e10


	//   ....[28]....
        /*012c*/ 	.word	0x00004e50


	//   ....[29]....
        /*0130*/ 	.word	0x00004e80


	//   ....[30]....
        /*0134*/ 	.word	0x00004ea0


	//   ....[31]....
        /*0138*/ 	.word	0x00004f90


	//   ....[32]....
        /*013c*/ 	.word	0x00004fb0


	//   ....[33]....
        /*0140*/ 	.word	0x000051c0


	//   ....[34]....
        /*0144*/ 	.word	0x00005230


	//----- nvinfo : EIATTR_VRC_CTA_INIT_COUNT
	.align		4
.L_3109:
        /*0148*/ 	.byte	0x02, 0x4a
	.zero		1
	.zero		1


	//----- nvinfo : EIATTR_EXIT_INSTR_OFFSETS
	.align		4
        /*014c*/ 	.byte	0x04, 0x1c
        /*014e*/ 	.short	(.L_3111 - .L_3110)


	//   ....[0]....
.L_3110:
        /*0150*/ 	.word	0x00005020


	//   ....[1]....
        /*0154*/ 	.word	0x00005070


	//   ....[2]....
        /*0158*/ 	.word	0x00005170


	//----- nvinfo : EIATTR_MAX_THREADS
	.align		4
.L_3111:
        /*015c*/ 	.byte	0x04, 0x05
        /*015e*/ 	.short	(.L_3113 - .L_3112)
.L_3112:
        /*0160*/ 	.word	0x00000080
        /*0164*/ 	.word	0x00000001
        /*0168*/ 	.word	0x00000001


	//----- nvinfo : EIATTR_CRS_STACK_SIZE
	.align		4
.L_3113:
        /*016c*/ 	.byte	0x04, 0x1e
        /*016e*/ 	.short	(.L_3115 - .L_3114)
.L_3114:
        /*0170*/ 	.word	0x00000000


	//----- nvinfo : EIATTR_CBANK_PARAM_SIZE
	.align		4
.L_3115:
        /*0174*/ 	.byte	0x03, 0x19
        /*0176*/ 	.short	0x0088


	//----- nvinfo : EIATTR_PARAM_CBANK
	.align		4
        /*0178*/ 	.byte	0x04, 0x0a
        /*017a*/ 	.short	(.L_3117 - .L_3116)
	.align		4
.L_3116:
        /*017c*/ 	.word	index@(.nv.constant0._ZN18transformer_engine13normalization19ln_fwd_tuned_kernelINS0_13Kernel_traitsIff13__nv_bfloat16fjLj25600ELj4ELj1ELj4ELj4ENS0_18Kernel_traits_baseILj25600EffS3_fjLj128EEEEEEEvNS0_19ForwardKernelParamsE)
        /*0180*/ 	.short	0x0380
        /*0182*/ 	.short	0x0088


	//----- nvinfo : EIATTR_SW_WAR
	.align		4
.L_3117:
        /*0184*/ 	.byte	0x04, 0x36
        /*0186*/ 	.short	(.L_3119 - .L_3118)
.L_3118:
        /*0188*/ 	.word	0x00000008
.L_3119:


//--------------------- .nv.info._ZN18transformer_engine13normalization19ln_fwd_tuned_kernelINS0_13Kernel_traitsI13__nv_bfloat16S3_S3_fjLj25600ELj2ELj1ELj4ELj8ENS0_18Kernel_traits_baseILj25600ES3_S3_S3_fjLj128EEEEEEEvNS0_19ForwardKernelParamsE --------------------------
	.section	.nv.info._ZN18transformer_engine13normalization19ln_fwd_tuned_kernelINS0_13Kernel_traitsI13__nv_bfloat16S3_S3_fjLj25600ELj2ELj1ELj4ELj8ENS0_18Kernel_traits_baseILj25600ES3_S3_S3_fjLj128EEEEEEEvNS0_19ForwardKernelParamsE,"",@"SHT_CUDA_INFO"
	.sectionflags	@""
	.align	4


	//----- nvinfo : EIATTR_CUDA_API_VERSION
	.align		4
        /*0000*/ 	.byte	0x04, 0x37
        /*0002*/ 	.short	(.L_3121 - .L_3120)
.L_3120:
        /*0004*/ 	.word	0x00000082


	//----- nvinfo : EIATTR_KPARAM_INFO
	.align		4
.L_3121:
        /*0008*/ 	.byte	0x04, 0x17
        /*000a*/ 	.short	(.L_3123 - .L_3122)
.L_3122:
        /*000c*/ 	.word	0x00000000
        /*0010*/ 	.short	0x0000
        /*0012*/ 	.short	0x0000
        /*0014*/ 	.byte	0x00, 0xf0, 0x21, 0x02


	//----- nvinfo : EIATTR_SPARSE_MMA_MASK
	.align		4
.L_3123:
        /*0018*/ 	.byte	0x03, 0x50
        /*001a*/ 	.short	0x0000


	//----- nvinfo : EIATTR_MAXREG_COUNT
	.align		4
        /*001c*/ 	.byte	0x03, 0x1b
        /*001e*/ 	.short	0x00ff


	//----- nvinfo : EIATTR_NUM_BARRIERS
	.align		4
        /*0020*/ 	.byte	0x02, 0x4c
        /*0022*/ 	.byte	0x01
	.zero		1


	//----- nvinfo : EIATTR_ANNOTATIONS
	.align		4
        /*0024*/ 	.byte	0x04, 0x55
        /*0026*/ 	.short	(.L_3125 - .L_3124)


	//   ....[0]....
.L_3124:
        /* <DEDUP_REMOVED lines=81> */
        /*052c*/ 	.byte	0x50, 0xa4, 0x00, 0x00


	//----- nvinfo : EIATTR_MERCURY_ISA_VERSION
	.align		4
.L_3125:
        /*0530*/ 	.byte	0x03, 0x5f
        /*0532*/ 	.short	0x0101


	//----- nvinfo : EIATTR_COOP_GROUP_MASK_REGIDS
	.align		4
        /*0534*/ 	.byte	0x04, 0x29
        /*0536*/ 	.short	(.L_3127 - .L_3126)


	//   ....[0]....
.L_3126:
        /*0538*/ 	.word	0xffffffff


	//   ....[1]....
        /*053c*/ 	.word	0xffffffff


	//   ....[2]....
        /*0540*/ 	.word	0xffffffff


	//   ....[3]....
        /*0544*/ 	.word	0xffffffff


	//   ....[4]....
        /*0548*/ 	.word	0xffffffff


	//   ....[5]....
        /*054c*/ 	.word	0xffffffff


	//   ....[6]....
        /*0550*/ 	.word	0xffffffff


	//   ....[7]....
        /*0554*/ 	.word	0xffffffff


	//   ....[8]....
        /*0558*/ 	.word	0xffffffff


	//   ....[9]....
        /*055c*/ 	.word	0xffffffff


	//   ....[10]....
        /*0560*/ 	.word	0xffffffff


	//   ....[11]....
        /*0564*/ 	.word	0xffffffff


	//   ....[12]....
        /*0568*/ 	.word	0xffffffff


	//   ....[13]....
        /*056c*/ 	.word	0xffffffff


	//   ....[14]....
        /*0570*/ 	.word	0xffffffff


	//   ....[15]....
        /*0574*/ 	.word	0xffffffff


	//   ....[16]....
        /*0578*/ 	.word	0xffffffff


	//   ....[17]....
        /*057c*/ 	.word	0xffffffff


	//   ....[18]....
        /*0580*/ 	.word	0xffffffff


	//   ....[19]....
        /*0584*/ 	.word	0xffffffff


	//   ....[20]....
        /*0588*/ 	.word	0xffffffff


	//   ....[21]....
        /*058c*/ 	.word	0xffffffff


	//   ....[22]....
        /*0590*/ 	.word	0xffffffff


	//   ....[23]....
        /*0594*/ 	.word	0xffffffff


	//   ....[24]....
        /*0598*/ 	.word	0xffffffff


	//   ....[25]....
        /*059c*/ 	.word	0xffffffff


	//   ....[26]....
        /*05a0*/ 	.word	0xffffffff


	//   ....[27]....
        /*05a4*/ 	.word	0xffffffff


	//   ....[28]....
        /*05a8*/ 	.word	0xffffffff


	//   ....[29]....
        /*05ac*/ 	.word	0xffffffff


	//   ....[30]....
        /*05b0*/ 	.word	0x05000004


	//   ....[31]....
        /*05b4*/ 	.word	0x05000004


	//----- nvinfo : EIATTR_COOP_GROUP_INSTR_OFFSETS
	.align		4
.L_3127:
        /*05b8*/ 	.byte	0x04, 0x28
        /*05ba*/ 	.short	(.L_3129 - .L_3128)


	//   ....[0]....
.L_3128:
        /*05bc*/ 	.word	0x00002660


	//   ....[1]....
        /*05c0*/ 	.word	0x00002680


	//   ....[2]....
        /*05c4*/ 	.word	0x000026a0


	//   ....[3]....
        /*05c8*/ 	.word	0x000026c0


	//   ....[4]....
        /*05cc*/ 	.word	0x000026e0


	//   ....[5]....
        /*05d0*/ 	.word	0x00003390


	//   ....[6]....
        /*05d4*/ 	.word	0x000033b0


	//   ....[7]....
        /*05d8*/ 	.word	0x000033d0


	//   ....[8]....
        /*05dc*/ 	.word	0x000033f0


	//   ....[9]....
        /*05e0*/ 	.word	0x00003430


	//   ....[10]....
        /*05e4*/ 	.word	0x00003620


	//   ....[11]....
        /*05e8*/ 	.word	0x00003640


	//   ....[12]....
        /*05ec*/ 	.word	0x00003650


	//   ....[13]....
        /*05f0*/ 	.word	0x000037d0


	//   ....[14]....
        /*05f4*/ 	.word	0x000037f0


	//   ....[15]....
        /*05f8*/ 	.word	0x00003800


	//   ....[16]....
        /*05fc*/ 	.word	0x000039d0


	//   ....[17]....
        /*0600*/ 	.word	0x000039e0


	//   ....[18]....
        /*0604*/ 	.word	0x00003e80


	//   ....[19]....
        /*0608*/ 	.word	0x00003ed0


	//   ....[20]....
        /*060c*/ 	.word	0x00003ee0


	//   ....[21]....
        /*0610*/ 	.word	0x000040c0


	//   ....[22]....
        /*0614*/ 	.word	0x000040e0


	//   ....[23]....
        /*0618*/ 	.word	0x0000cba0


	//   ....[24]....
        /*061c*/ 	.word	0x0000cc20


	//   ....[25]....
        /*0620*/ 	.word	0x0000cc50


	//   ....[26]....
        /*0624*/ 	.word	0x0000cc80


	//   ....[27]....
        /*0628*/ 	.word	0x0000cca0


	//   ....[28]....
        /*062c*/ 	.word	0x0000cd90


	//   ....[29]....
        /*0630*/ 	.word	0x0000cdb0


	//   ....[30]....
        /*0634*/ 	.word	0x0000cfc0


	//   ....[31]....
        /*0638*/ 	.word	0x0000d030


	//----- nvinfo : EIATTR_VRC_CTA_INIT_COUNT
	.align		4
.L_3129:
        /*063c*/ 	.byte	0x02, 0x4a
	.zero		1
	.zero		1


	//----- nvinfo : EIATTR_EXIT_INSTR_OFFSETS
	.align		4
        /*0640*/ 	.byte	0x04, 0x1c
        /*0642*/ 	.short	(.L_3131 - .L_3130)


	//   ....[0]....
.L_3130:
        /*0644*/ 	.word	0x0000ce20


	//   ....[1]....
        /*0648*/ 	.word	0x0000ce70


	//   ....[2]....
        /*064c*/ 	.word	0x0000cf70


	//----- nvinfo : EIATTR_MAX_THREADS
	.align		4
.L_3131:
        /*0650*/ 	.byte	0x04, 0x05
        /*0652*/ 	.short	(.L_3133 - .L_3132)
.L_3132:
        /*0654*/ 	.word	0x00000080
        /*0658*/ 	.word	0x00000001
        /*065c*/ 	.word	0x00000001


	//----- nvinfo : EIATTR_CRS_STACK_SIZE
	.align		4
.L_3133:
        /*0660*/ 	.byte	0x04, 0x1e
        /*0662*/ 	.short	(.L_3135 - .L_3134)
.L_3134:
        /*0664*/ 	.word	0x00000000


	//----- nvinfo : EIATTR_CBANK_PARAM_SIZE
	.align		4
.L_3135:
        /*0668*/ 	.byte	0x03, 0x19
        /*066a*/ 	.short	0x0088


	//----- nvinfo : EIATTR_PARAM_CBANK
	.align		4
        /*066c*/ 	.byte	0x04, 0x0a
        /*066e*/ 	.short	(.L_3137 - .L_3136)
	.align		4
.L_3136:
        /*0670*/ 	.word	index@(.nv.constant0._ZN18transformer_engine13normalization19ln_fwd_tuned_kernelINS0_13Kernel_traitsI13__nv_bfloat16S3_S3_fjLj25600ELj2ELj1ELj4ELj8ENS0_18Kernel_traits_baseILj25600ES3_S3_S3_fjLj128EEEEEEEvNS0_19ForwardKernelParamsE)
        /*0674*/ 	.short	0x0380
        /*0676*/ 	.short	0x0088


	//----- nvinfo : EIATTR_SW_WAR
	.align		4
.L_3137:
        /*0678*/ 	.byte	0x04, 0x36
        /*067a*/ 	.short	(.L_3139 - .L_3138)
.L_3138:
        /*067c*/ 	.word	0x00000008
.L_3139:


//--------------------- .nv.info._ZN18transformer_engine13normalization19ln_fwd_tuned_kernelINS0_13Kernel_traitsIff6__halffjLj25600ELj4ELj1ELj4ELj4ENS0_18Kernel_traits_baseILj25600EffS3_fjLj128EEEEEEEvNS0_19ForwardKernelParamsE --------------------------
	.section	.nv.info._ZN18transformer_engine13normalization19ln_fwd_tuned_kernelINS0_13Kernel_traitsIff6__halffjLj25600ELj4ELj1ELj4ELj4ENS0_18Kernel_traits_baseILj25600EffS3_fjLj128EEEEEEEvNS0_19ForwardKernelParamsE,"",@"SHT_CUDA_INFO"
	.sectionflags	@""
	.align	4


	//----- nvinfo : EIATTR_CUDA_API_VERSION
	.align		4
        /*0000*/ 	.byte	0x04, 0x37
        /*0002*/ 	.short	(.L_3141 - .L_3140)
.L_3140:
        /*0004*/ 	.word	0x00000082


	//----- nvinfo : EIATTR_KPARAM_INFO
	.align		4
.L_3141:
        /*0008*/ 	.byte	0x04, 0x17
        /*000a*/ 	.short	(.L_3143 - .L_3142)
.L_3142:
        /*000c*/ 	.word	0x00000000
        /*0010*/ 	.short	0x0000
        /*0012*/ 	.short	0x0000
        /*0014*/ 	.byte	0x00, 0xf0, 0x21, 0x02


	//----- nvinfo : EIATTR_SPARSE_MMA_MASK
	.align		4
.L_3143:
        /*0018*/ 	.byte	0x03, 0x50
        /*001a*/ 	.short	0x0000


	//----- nvinfo : EIATTR_MAXREG_COUNT
	.align		4
        /*001c*/ 	.byte	0x03, 0x1b
        /*001e*/ 	.short	0x00ff


	//----- nvinfo : EIATTR_NUM_BARRIERS
	.align		4
        /*0020*/ 	.byte	0x02, 0x4c
        /*0022*/ 	.byte	0x01
	.zero		1


	//----- nvinfo : EIATTR_MERCURY_ISA_VERSION
	.align		4
        /*0024*/ 	.byte	0x03, 0x5f
        /*0026*/ 	.short	0x0101


	//----- nvinfo : EIATTR_COOP_GROUP_MASK_REGIDS
	.align		4
        /*0028*/ 	.byte	0x04, 0x29
        /*002a*/ 	.short	(.L_3145 - .L_3144)


	//   ....[0]....
.L_3144:
        /*002c*/ 	.word	0xffffffff


	//   ....[1]....
        /*0030*/ 	.word	0xffffffff


	//   ....[2]....
        /*0034*/ 	.word	0xffffffff


	//   ....[3]....
        /*0038*/ 	.word	0xffffffff


	//   ....[4]....
        /*003c*/ 	.word	0xffffffff


	//   ....[5]....
        /*0040*/ 	.word	0xffffffff


	//   ....[6]....
        /*0044*/ 	.word	0xffffffff


	//   ....[7]....
        /*0048*/ 	.word	0xffffffff


	//   ....[8]....
        /*004c*/ 	.word	0xffffffff


	//   ....[9]....
        /*0050*/ 	.word	0xffffffff


	//   ....[10]....
        /*0054*/ 	.word	0xffffffff


	//   ....[11]....
        /*0058*/ 	.word	0xffffffff


	//   ....[12]....
        /*005c*/ 	.word	0xffffffff


	//   ....[13]....
        /*0060*/ 	.word	0xffffffff


	//   ....[14]....
        /*0064*/ 	.word	0xffffffff


	//   ....[15]....
        /*0068*/ 	.word	0xffffffff


	//   ....[16]....
        /*006c*/ 	.word	0xffffffff


	//   ....[17]....
        /*0070*/ 	.word	0xffffffff


	//   ....[18]....
        /*0074*/ 	.word	0xffffffff


	//   ....[19]....
        /*0078*/ 	.word	0xffffffff


	//   ....[20]....
        /*007c*/ 	.word	0xffffffff


	//   ....[21]....
        /*0080*/ 	.word	0xffffffff


	//   ....[22]....
        /*0084*/ 	.word	0xffffffff


	//   ....[23]....
        /*0088*/ 	.word	0xffffffff


	//   ....[24]....
        /*008c*/ 	.word	0xffffffff


	//   ....[25]....
        /*0090*/ 	.word	0xffffffff


	//   ....[26]....
        /*0094*/ 	.word	0xffffffff


	//   ....[27]....
        /*0098*/ 	.word	0xffffffff


	//   ....[28]....
        /*009c*/ 	.word	0xffffffff


	//   ....[29]....
        /*00a0*/ 	.word	0xffffffff


	//   ....[30]....
        /*00a4*/ 	.word	0xffffffff


	//   ....[31]....
        /*00a8*/ 	.word	0xffffffff


	//   ....[32]....
        /*00ac*/ 	.word	0xffffffff


	//   ....[33]....
        /*00b0*/ 	.word	0x05000004


	//   ....[34]....
        /*00b4*/ 	.word	0x05000004


	//----- nvinfo : EIATTR_COOP_GROUP_INSTR_OFFSETS
	.align		4
.L_3145:
        /*00b8*/ 	.byte	0x04, 0x28
        /*00ba*/ 	.short	(.L_3147 - .L_3146)


	//   ....[0]....
.L_3146:
        /*00bc*/ 	.word	0x000017f0


	//   ....[1]....
        /*00c0*/ 	.word	0x00001810


	//   ....[2]....
        /*00c4*/ 	.word	0x00001830


	//   ....[3]....
        /*00c8*/ 	.word	0x00001850


	//   ....[4]....
        /*00cc*/ 	.word	0x00001870


	//   ....[5]....
        /*00d0*/ 	.word	0x00001ee0


	//   ....[6]....
        /*00d4*/ 	.word	0x00001f00


	//   ....[7]....
        /*00d8*/ 	.word	0x00001f20


	//   ....[8]....
        /*00dc*/ 	.word	0x00001f40


	//   ....[9]....
        /*00e0*/ 	.word	0x00001f80


	//   ....[10]....
        /*00e4*/ 	.word	0x00002170


	//   ....[11]....
        /*00e8*/ 	.word	0x00002190


	//   ....[12]....
        /*00ec*/ 	.word	0x000021a0


	//   ....[13]....
        /*00f0*/ 	.word	0x000022f0


	//   ....[14]....
        /*00f4*/ 	.word	0x00002340


	//   ....[15]....
        /*00f8*/ 	.word	0x00002350


	//   ....[16]....
        /*00fc*/ 	.word	0x00002510


	//   ....[17]....
        /*0100*/ 	.word	0x00002560


	//   ....[18]....
        /*0104*/ 	.word	0x00002990


	//   ....[19]....
        /*0108*/ 	.word	0x000029e0


	//   ....[20]....
        /*010c*/ 	.word	0x000029f0


	//   ....[21]....
        /*0110*/ 	.word	0x00002af0


	//   ....[22]....
        /*0114*/ 	.word	0x00002b40


	//   ....[23]....
        /*0118*/ 	.word	0x00002b60


	//   ....[24]....
        /*011c*/ 	.word	0x00002d60


	//   ....[25]....
        /*0120*/ 	.word	0x00002d80


	//   ....[26]....
        /*0124*/ 	.word	0x00004da0


	//   ....[27]....
        /*0128*/ 	.word	0x00004e10


	//   ....[28]....
        /*012c*/ 	.word	0x00004e50


	//   ....[29]....
        /*0130*/ 	.word	0x00004e80


	//   ....[30]....
        /*0134*/ 	.word	0x00004ea0


	//   ....[31]....
        /*0138*/ 	.word	0x00004f90


	//   ....[32]....
        /*013c*/ 	.word	0x00004fb0


	//   ....[33]....
        /*0140*/ 	.word	0x000051c0


	//   ....[34]....
        /*0144*/ 	.word	0x00005230


	//----- nvinfo : EIATTR_VRC_CTA_INIT_COUNT
	.align		4
.L_3147:
        /*0148*/ 	.byte	0x02, 0x4a
	.zero		1
	.zero		1


	//----- nvinfo : EIATTR_EXIT_INSTR_OFFSETS
	.align		4
        /*014c*/ 	.byte	0x04, 0x1c
        /*014e*/ 	.short	(.L_3149 - .L_3148)


	//   ....[0]....
.L_3148:
        /*0150*/ 	.word	0x00005020


	//   ....[1]....
        /*0154*/ 	.word	0x00005070


	//   ....[2]....
        /*0158*/ 	.word	0x00005170


	//----- nvinfo : EIATTR_MAX_THREADS
	.align		4
.L_3149:
        /*015c*/ 	.byte	0x04, 0x05
        /*015e*/ 	.short	(.L_3151 - .L_3150)
.L_3150:
        /*0160*/ 	.word	0x00000080
        /*0164*/ 	.word	0x00000001
        /*0168*/ 	.word	0x00000001


	//----- nvinfo : EIATTR_CRS_STACK_SIZE
	.align		4
.L_3151:
        /*016c*/ 	.byte	0x04, 0x1e
        /*016e*/ 	.short	(.L_3153 - .L_3152)
.L_3152:
        /*0170*/ 	.word	0x00000000


	//----- nvinfo : EIATTR_CBANK_PARAM_SIZE
	.align		4
.L_3153:
        /*0174*/ 	.byte	0x03, 0x19
        /*0176*/ 	.short	0x0088


	//----- nvinfo : EIATTR_PARAM_CBANK
	.align		4
        /*0178*/ 	.byte	0x04, 0x0a
        /*017a*/ 	.short	(.L_3155 - .L_3154)
	.align		4
.L_3154:
        /*017c*/ 	.word	index@(.nv.constant0._ZN18transformer_engine13normalization19ln_fwd_tuned_kernelINS0_13Kernel_traitsIff6__halffjLj25600ELj4ELj1ELj4ELj4ENS0_18Kernel_traits_baseILj25600EffS3_fjLj128EEEEEEEvNS0_19ForwardKernelParamsE)
        /*0180*/ 	.short	0x0380
        /*0182*/ 	.short	0x0088


	//----- nvinfo : EIATTR_SW_WAR
	.align		4
.L_3155:
        /*0184*/ 	.byte	0x04, 0x36
        /*0186*/ 	.short	(.L_3157 - .L_3156)
.L_3156:
        /*0188*/ 	.word	0x00000008
.L_3157:


//--------------------- .nv.info._ZN18transformer_engine13normalization19ln_fwd_tuned_kernelINS0_13Kernel_traitsI6__halfS3_S3_fjLj25600ELj2ELj1ELj4ELj8ENS0_18Kernel_traits_baseILj25600ES3_S3_S3_fjLj128EEEEEEEvNS0_19ForwardKernelParamsE --------------------------
	.section	.nv.info._ZN18transformer_engine13normalization19ln_fwd_tuned_kernelINS0_13Kernel_traitsI6__halfS3_S3_fjLj25600ELj2ELj1ELj4ELj8ENS0_18Kernel_traits_baseILj25600ES3_S3_S3_fjLj128EEEEEEEvNS0_19ForwardKernelParamsE,"",@"SHT_CUDA_INFO"
	.sectionflags	@""
	.align	4


	//----- nvinfo : EIATTR_CUDA_API_VERSION
	.align		4
        /*0000*/ 	.byte	0x04, 0x37
        /*0002*/ 	.short	(.L_3159 - .L_3158)
.L_3158:
        /*0004*/ 	.word	0x00000082


	//----- nvinfo : EIATTR_KPARAM_INFO
	.align		4
.L_3159:
        /*0008*/ 	.byte	0x04, 0x17
        /*000a*/ 	.short	(.L_3161 - .L_3160)
.L_3160:
        /*000c*/ 	.word	0x00000000
        /*0010*/ 	.short	0x0000
        /*0012*/ 	.short	0x0000
        /*0014*/ 	.byte	0x00, 0xf0, 0x21, 0x02


	//----- nvinfo : EIATTR_SPARSE_MMA_MASK
	.align		4
.L_3161:
        /*0018*/ 	.byte	0x03, 0x50
        /*001a*/ 	.short	0x0000


	//----- nvinfo : EIATTR_MAXREG_COUNT
	.align		4
        /*001c*/ 	.byte	0x03, 0x1b
        /*001e*/ 	.short	0x00ff


	//----- nvinfo : EIATTR_NUM_BARRIERS
	.align		4
        /*0020*/ 	.byte	0x02, 0x4c
        /*0022*/ 	.byte	0x01
	.zero		1


	//----- nvinfo : EIATTR_ANNOTATIONS
	.align		4
        /*0024*/ 	.byte	0x04, 0x55
        /*0026*/ 	.short	(.L_3163 - .L_3162)


	//   ....[0]....
.L_3162:
        /* <DEDUP_REMOVED lines=26> */


	//----- nvinfo : EIATTR_MERCURY_ISA_VERSION
	.align		4
.L_3163:
        /*01b8*/ 	.byte	0x03, 0x5f
        /*01ba*/ 	.short	0x0101


	//----- nvinfo : EIATTR_COOP_GROUP_MASK_REGIDS
	.align		4
        /*01bc*/ 	.byte	0x04, 0x29
        /*01be*/ 	.short	(.L_3165 - .L_3164)


	//   ....[0]....
.L_3164:
        /*01c0*/ 	.word	0xffffffff


	//   ....[1]....
        /*01c4*/ 	.word	0xffffffff


	//   ....[2]....
        /*01c8*/ 	.word	0xffffffff


	//   ....[3]....
        /*01cc*/ 	.word	0xffffffff


	//   ....[4]....
        /*01d0*/ 	.word	0xffffffff


	//   ....[5]....
        /*01d4*/ 	.word	0xffffffff


	//   ....[6]....
        /*01d8*/ 	.word	0xffffffff


	//   ....[7]....
        /*01dc*/ 	.word	0xffffffff


	//   ....[8]....
        /*01e0*/ 	.word	0xffffffff


	//   ....[9]....
        /*01e4*/ 	.word	0xffffffff


	//   ....[10]....
        /*01e8*/ 	.word	0xffffffff


	//   ....[11]....
        /*01ec*/ 	.word	0xffffffff


	//   ....[12]....
        /*01f0*/ 	.word	0xffffffff


	//   ....[13]....
        /*01f4*/ 	.word	0xffffffff


	//   ....[14]....
        /*01f8*/ 	.word	0xffffffff


	//   ....[15]....
        /*01fc*/ 	.word	0xffffffff


	//   ....[16]....
        /*0200*/ 	.word	0xffffffff


	//   ....[17]....
        /*0204*/ 	.word	0xffffffff


	//   ....[18]....
        /*0208*/ 	.word	0xffffffff


	//   ....[19]....
        /*020c*/ 	.word	0xffffffff


	//   ....[20]....
        /*0210*/ 	.word	0xffffffff


	//   ....[21]....
        /*0214*/ 	.word	0xffffffff


	//   ....[22]....
        /*0218*/ 	.word	0xffffffff


	//   ....[23]....
        /*021c*/ 	.word	0xffffffff


	//   ....[24]....
        /*0220*/ 	.word	0xffffffff


	//   ....[25]....
        /*0224*/ 	.word	0xffffffff


	//   ....[26]....
        /*0228*/ 	.word	0xffffffff


	//   ....[27]....
        /*022c*/ 	.word	0xffffffff


	//   ....[28]....
        /*0230*/ 	.word	0xffffffff


	//   ....[29]....
        /*0234*/ 	.word	0xffffffff


	//   ....[30]....
        /*0238*/ 	.word	0x05000004


	//   ....[31]....
        /*023c*/ 	.word	0x05000004


	//----- nvinfo : EIATTR_COOP_GROUP_INSTR_OFFSETS
	.align		4
.L_3165:
        /*0240*/ 	.byte	0x04, 0x28
        /*0242*/ 	.short	(.L_3167 - .L_3166)


	//   ....[0]....
.L_3166:
        /*0244*/ 	.word	0x00002410


	//   ....[1]....
        /*0248*/ 	.word	0x00002430


	//   ....[2]....
        /*024c*/ 	.word	0x00002450


	//   ....[3]....
        /*0250*/ 	.word	0x00002470


	//   ....[4]....
        /*0254*/ 	.word	0x00002490


	//   ....[5]....
        /*0258*/ 	.word	0x00003140


	//   ....[6]....
        /*025c*/ 	.word	0x00003160


	//   ....[7]....
        /*0260*/ 	.word	0x00003180


	//   ....[8]....
        /*0264*/ 	.word	0x000031a0


	//   ....[9]....
        /*0268*/ 	.word	0x000031e0


	//   ....[10]....
        /*026c*/ 	.word	0x000033d0


	//   ....[11]....
        /*0270*/ 	.word	0x000033f0


	//   ....[12]....
        /*0274*/ 	.word	0x00003400


	//   ....[13]....
        /*0278*/ 	.word	0x00003580


	//   ....[14]....
        /*027c*/ 	.word	0x000035a0


	//   ....[15]....
        /*0280*/ 	.word	0x000035b0


	//   ....[16]....
        /*0284*/ 	.word	0x00003780


	//   ....[17]....
        /*0288*/ 	.word	0x00003790


	//   ....[18]....
        /*028c*/ 	.word	0x00003c30


	//   ....[19]....
        /*0290*/ 	.word	0x00003c80


	//   ....[20]....
        /*0294*/ 	.word	0x00003c90


	//   ....[21]....
        /*0298*/ 	.word	0x00003e70


	//   ....[22]....
        /*029c*/ 	.word	0x00003e90


	//   ....[23]....
        /*02a0*/ 	.word	0x0000c4b0


	//   ....[24]....
        /*02a4*/ 	.word	0x0000c530


	//   ....[25]....
        /*02a8*/ 	.word	0x0000c570


	//   ....[26]....
        /*02ac*/ 	.word	0x0000c590


	//   ....[27]....
        /*02b0*/ 	.word	0x0000c5b0


	//   ....[28]....
        /*02b4*/ 	.word	0x0000c6a0


	//   ....[29]....
        /*02b8*/ 	.word	0x0000c6c0


	//   ....[30]....
        /*02bc*/ 	.word	0x0000c8d0


	//   ....[31]....
        /*02c0*/ 	.word	0x0000c940


	//----- nvinfo : EIATTR_VRC_CTA_INIT_COUNT
	.align		4
.L_3167:
        /*02c4*/ 	.byte	0x02, 0x4a
	.zero		1
	.zero		1


	//----- nvinfo : EIATTR_EXIT_INSTR_OFFSETS
	.align		4
        /*02c8*/ 	.byte	0x04, 0x1c
        /*02ca*/ 	.short	(.L_3169 - .L_3168)


	//   ....[0]....
.L_3168:
        /*02cc*/ 	.word	0x0000c730


	//   ....[1]....
        /*02d0*/ 	.word	0x0000c780


	//   ....[2]....
        /*02d4*/ 	.word	0x0000c880


	//----- nvinfo : EIATTR_MAX_THREADS
	.align		4
.L_3169:
        /*02d8*/ 	.byte	0x04, 0x05
        /*02da*/ 	.short	(.L_3171 - .L_3170)
.L_3170:
        /*02dc*/ 	.word	0x00000080
        /*02e0*/ 	.word	0x00000001
        /*02e4*/ 	.word	0x00000001


	//----- nvinfo : EIATTR_CRS_STACK_SIZE
	.align		4
.L_3171:
        /*02e8*/ 	.byte	0x04, 0x1e
        /*02ea*/ 	.short	(.L_3173 - .L_3172)
.L_3172:
        /*02ec*/ 	.word	0x00000000


	//----- nvinfo : EIATTR_CBANK_PARAM_SIZE
	.align		4
.L_3173:
        /*02f0*/ 	.byte	0x03, 0x19
        /*02f2*/ 	.short	0x0088


	//----- nvinfo : EIATTR_PARAM_CBANK
	.align		4
        /*02f4*/ 	.byte	0x04, 0x0a
        /*02f6*/ 	.short	(.L_3175 - .L_3174)
	.align		4
.L_3174:
        /*02f8*/ 	.word	index@(.nv.constant0._ZN18transformer_engine13normalization19ln_fwd_tuned_kernelINS0_13Kernel_traitsI6__halfS3_S3_fjLj25600ELj2ELj1ELj4ELj8ENS0_18Kernel_traits_baseILj25600ES3_S3_S3_fjLj128EEEEEEEvNS0_19ForwardKernelParamsE)
        /*02fc*/ 	.short	0x0380
        /*02fe*/ 	.short	0x0088


	//----- nvinfo : EIATTR_SW_WAR
	.align		4
.L_3175:
        /*0300*/ 	.byte	0x04, 0x36
        /*0302*/ 	.short	(.L_3177 - .L_3176)
.L_3176:
        /*0304*/ 	.word	0x00000008
.L_3177:


//--------------------- .nv.info._ZN18transformer_engine13normalization19ln_fwd_tuned_kernelINS0_13Kernel_traitsIffffjLj25600ELj4ELj1ELj4ELj4ENS0_18Kernel_traits_baseILj25600EffffjLj128EEEEEEEvNS0_19ForwardKernelParamsE --------------------------
	.section	.nv.info._ZN18transformer_engine13normalization19ln_fwd_tuned_kernelINS0_13Kernel_traitsIffffjLj25600ELj4ELj1ELj4ELj4ENS0_18Kernel_traits_baseILj25600EffffjLj128EEEEEEEvNS0_19ForwardKernelParamsE,"",@"SHT_CUDA_INFO"
	.sectionflags	@""
	.align	4


	//----- nvinfo : EIATTR_CUDA_API_VERSION
	.align		4
        /*0000*/ 	.byte	0x04, 0x37
        /*0002*/ 	.short	(.L_3179 - .L_3178)
.L_3178:
        /*0004*/ 	.word	0x00000082


	//----- nvinfo : EIATTR_KPARAM_INFO
	.align		4
.L_3179:
        /*0008*/ 	.byte	0x04, 0x17
        /*000a*/ 	.short	(.L_3181 - .L_3180)
.L_3180:
        /*000c*/ 	.word	0x00000000
        /*0010*/ 	.short	0x0000
        /*0012*/ 	.short	0x0000
        /*0014*/ 	.byte	0x00, 0xf0, 0x21, 0x02


	//----- nvinfo : EIATTR_SPARSE_MMA_MASK
	.align		4
.L_3181:
        /*0018*/ 	.byte	0x03, 0x50
        /*001a*/ 	.short	0x0000


	//----- nvinfo : EIATTR_MAXREG_COUNT
	.align		4
        /*001c*/ 	.byte	0x03, 0x1b
        /*001e*/ 	.short	0x00ff


	//----- nvinfo : EIATTR_NUM_BARRIERS
	.align		4
        /*0020*/ 	.byte	0x02, 0x4c
        /*0022*/ 	.byte	0x01
	.zero		1


	//----- nvinfo : EIATTR_MERCURY_ISA_VERSION
	.align		4
        /*0024*/ 	.byte	0x03, 0x5f
        /*0026*/ 	.short	0x0101


	//----- nvinfo : EIATTR_COOP_GROUP_MASK_REGIDS
	.align		4
        /*0028*/ 	.byte	0x04, 0x29
        /*002a*/ 	.short	(.L_3183 - .L_3182)


	//   ....[0]....
.L_3182:
        /*002c*/ 	.word	0xffffffff


	//   ....[1]....
        /*0030*/ 	.word	0xffffffff


	//   ....[2]....
        /*0034*/ 	.word	0xffffffff


	//   ....[3]....
        /*0038*/ 	.word	0xffffffff


	//   ....[4]....
        /*003c*/ 	.word	0xffffffff


	//   ....[5]....
        /*0040*/ 	.word	0xffffffff


	//   ....[6]....
        /*0044*/ 	.word	0xffffffff


	//   ....[7]....
        /*0048*/ 	.word	0xffffffff


	//   ....[8]....
        /*004c*/ 	.word	0xffffffff


	//   ....[9]....
        /*0050*/ 	.word	0xffffffff


	//   ....[10]....
        /*0054*/ 	.word	0xffffffff


	//   ....[11]....
        /*0058*/ 	.word	0xffffffff


	//   ....[12]....
        /*005c*/ 	.word	0xffffffff


	//   ....[13]....
        /*0060*/ 	.word	0xffffffff


	//   ....[14]....
        /*0064*/ 	.word	0xffffffff


	//   ....[15]....
        /*0068*/ 	.word	0xffffffff


	//   ....[16]....
        /*006c*/ 	.word	0xffffffff


	//   ....[17]....
        /*0070*/ 	.word	0xffffffff


	//   ....[18]....
        /*0074*/ 	.word	0xffffffff


	//   ....[19]....
        /*0078*/ 	.word	0xffffffff


	//   ....[20]....
        /*007c*/ 	.word	0xffffffff


	//   ....[21]....
        /*0080*/ 	.word	0xffffffff


	//   ....[22]....
        /*0084*/ 	.word	0xffffffff


	//   ....[23]....
        /*0088*/ 	.word	0xffffffff


	//   ....[24]....
        /*008c*/ 	.word	0xffffffff


	//   ....[25]....
        /*0090*/ 	.word	0xffffffff


	//   ....[26]....
        /*0094*/ 	.word	0xffffffff


	//   ....[27]....
        /*0098*/ 	.word	0xffffffff


	//   ....[28]....
        /*009c*/ 	.word	0xffffffff


	//   ....[29]....
        /*00a0*/ 	.word	0xffffffff


	//   ....[30]....
        /*00a4*/ 	.word	0xffffffff


	//   ....[31]....
        /*00a8*/ 	.word	0xffffffff


	//   ....[32]....
        /*00ac*/ 	.word	0xffffffff


	//   ....[33]....
        /*00b0*/ 	.word	0x05000004


	//   ....[34]....
        /*00b4*/ 	.word	0x05000004


	//----- nvinfo : EIATTR_COOP_GROUP_INSTR_OFFSETS
	.align		4
.L_3183:
        /*00b8*/ 	.byte	0x04, 0x28
        /*00ba*/ 	.short	(.L_3185 - .L_3184)


	//   ....[0]....
.L_3184:
        /*00bc*/ 	.word	0x000017f0


	//   ....[1]....
        /*00c0*/ 	.word	0x00001810


	//   ....[2]....
        /*00c4*/ 	.word	0x00001830


	//   ....[3]....
        /*00c8*/ 	.word	0x00001850


	//   ....[4]....
        /*00cc*/ 	.word	0x00001870


	//   ....[5]....
        /*00d0*/ 	.word	0x00001ee0


	//   ....[6]....
        /*00d4*/ 	.word	0x00001f00


	//   ....[7]....
        /*00d8*/ 	.word	0x00001f20


	//   ....[8]....
        /*00dc*/ 	.word	0x00001f40


	//   ....[9]....
        /*00e0*/ 	.word	0x00001f80


	//   ....[10]....
        /*00e4*/ 	.word	0x00002170


	//   ....[11]....
        /*00e8*/ 	.word	0x00002190


	//   ....[12]....
        /*00ec*/ 	.word	0x000021a0


	//   ....[13]....
        /*00f0*/ 	.word	0x000022f0


	//   ....[14]....
        /*00f4*/ 	.word	0x00002340


	//   ....[15]....
        /*00f8*/ 	.word	0x00002350


	//   ....[16]....
        /*00fc*/ 	.word	0x00002510


	//   ....[17]....
        /*0100*/ 	.word	0x00002560


	//   ....[18]....
        /*0104*/ 	.word	0x00002990


	//   ....[19]....
        /*0108*/ 	.word	0x000029e0


	//   ....[20]....
        /*010c*/ 	.word	0x000029f0


	//   ....[21]....
        /*0110*/ 	.word	0x00002b00


	//   ....[22]....
        /*0114*/ 	.word	0x00002b50


	//   ....[23]....
        /*0118*/ 	.word	0x00002b60


	//   ....[24]....
        /*011c*/ 	.word	0x00002d60


	//   ....[25]....
        /*0120*/ 	.word	0x00002d80


	//   ....[26]....
        /*0124*/ 	.word	0x00004900


	//   ....[27]....
        /*0128*/ 	.word	0x00004970


	//   ....[28]....
        /*012c*/ 	.word	0x000049b0


	//   ....[29]....
        /*0130*/ 	.word	0x000049e0


	//   ....[30]....
        /*0134*/ 	.word	0x00004a00


	//   ....[31]....
        /*0138*/ 	.word	0x00004af0


	//   ....[32]....
        /*013c*/ 	.word	0x00004b10


	//   ....[33]....
        /*0140*/ 	.word	0x00004d20


	//   ....[34]....
        /*0144*/ 	.word	0x00004d90


	//----- nvinfo : EIATTR_VRC_CTA_INIT_COUNT
	.align		4
.L_3185:
        /*0148*/ 	.byte	0x02, 0x4a
	.zero		1
	.zero		1


	//----- nvinfo : EIATTR_EXIT_INSTR_OFFSETS
	.align		4
        /*014c*/ 	.byte	0x04, 0x1c
        /*014e*/ 	.short	(.L_3187 - .L_3186)


	//   ....[0]....
.L_3186:
        /*0150*/ 	.word	0x00004b80


	//   ....[1]....
        /*0154*/ 	.word	0x00004bd0


	//   ....[2]....
        /*0158*/ 	.word	0x00004cd0


	//----- nvinfo : EIATTR_MAX_THREADS
	.align		4
.L_3187:
        /*015c*/ 	.byte	0x04, 0x05
        /*015e*/ 	.short	(.L_3189 - .L_3188)
.L_3188:
        /*0160*/ 	.word	0x00000080
        /*0164*/ 	.word	0x00000001
        /*0168*/ 	.word	0x00000001


	//----- nvinfo : EIATTR_CRS_STACK_SIZE
	.align		4
.L_3189:
        /*016c*/ 	.byte	0x04, 0x1e
        /*016e*/ 	.short	(.L_3191 - .L_3190)
.L_3190:
        /*0170*/ 	.word	0x00000000


	//----- nvinfo : EIATTR_CBANK_PARAM_SIZE
	.align		4
.L_3191:
        /*0174*/ 	.byte	0x03, 0x19
        /*0176*/ 	.short	0x0088


	//----- nvinfo : EIATTR_PARAM_CBANK
	.align		4
        /*0178*/ 	.byte	0x04, 0x0a
        /*017a*/ 	.short	(.L_3193 - .L_3192)
	.align		4
.L_3192:
        /*017c*/ 	.word	index@(.nv.constant0._ZN18transformer_engine13normalization19ln_fwd_tuned_kernelINS0_13Kernel_traitsIffffjLj25600ELj4ELj1ELj4ELj4ENS0_18Kernel_traits_baseILj25600EffffjLj128EEEEEEEvNS0_19ForwardKernelParamsE)
        /*0180*/ 	.short	0x0380
        /*0182*/ 	.short	0x0088


	//----- nvinfo : EIATTR_SW_WAR
	.align		4
.L_3193:
        /*0184*/ 	.byte	0x04, 0x36
        /*0186*/ 	.short	(.L_3195 - .L_3194)
.L_3194:
        /*0188*/ 	.word	0x00000008
.L_3195:


//--------------------- .nv.info._ZN18transformer_engine13normalization19ln_fwd_tuned_kernelINS0_13Kernel_traitsIff13__nv_bfloat16fjLj24576ELj2ELj1ELj4ELj16ENS0_18Kernel_traits_baseILj24576EffS3_fjLj128EEEEEEEvNS0_19ForwardKernelParamsE --------------------------
	.section	.nv.info._ZN18transformer_engine13normalization19ln_fwd_tuned_kernelINS0_13Kernel_traitsIff13__nv_bfloat16fjLj24576ELj2ELj1ELj4ELj16ENS0_18Kernel_traits_baseILj24576EffS3_fjLj128EEEEEEEvNS0_19ForwardKernelParamsE,"",@"SHT_CUDA_INFO"
	.sectionflags	@""
	.align	4


	//----- nvinfo : EIATTR_CUDA_API_VERSION
	.align		4
        /*0000*/ 	.byte	0x04, 0x37
        /*0002*/ 	.short	(.L_3197 - .L_3196)
.L_3196:
        /*0004*/ 	.word	0x00000082


	//----- nvinfo : EIATTR_KPARAM_INFO
	.align		4
.L_3197:
        /*0008*/ 	.byte	0x04, 0x17
        /*000a*/ 	.short	(.L_3199 - .L_3198)
.L_3198:
        /*000c*/ 	.word	0x00000000
        /*0010*/ 	.short	0x0000
        /*0012*/ 	.short	0x0000
        /*0014*/ 	.byte	0x00, 0xf0, 0x21, 0x02


	//----- nvinfo : EIATTR_SPARSE_MMA_MASK
	.align		4
.L_3199:
        /*0018*/ 	.byte	0x03, 0x50
        /*001a*/ 	.short	0x0000


	//----- nvinfo : EIATTR_MAXREG_COUNT
	.align		4
        /*001c*/ 	.byte	0x03, 0x1b
        /*001e*/ 	.short	0x00ff


	//----- nvinfo : EIATTR_NUM_BARRIERS
	.align		4
        /*0020*/ 	.byte	0x02, 0x4c
        /*0022*/ 	.byte	0x01
	.zero		1


	//----- nvinfo : EIATTR_ANNOTATIONS
	.align		4
        /*0024*/ 	.byte	0x04, 0x55
        /*0026*/ 	.short	(.L_3201 - .L_3200)


	//   ....[0]....
.L_3200:
        /* <DEDUP_REMOVED lines=96> */


	//----- nvinfo : EIATTR_MERCURY_ISA_VERSION
	.align		4
.L_3201:
        /*0618*/ 	.byte	0x03, 0x5f
        /*061a*/ 	.short	0x0101


	//----- nvinfo : EIATTR_COOP_GROUP_MASK_REGIDS
	.align		4
        /*061c*/ 	.byte	0x04, 0x29
        /*061e*/ 	.short	(.L_3203 - .L_3202)


	//   ....[0]....
.L_3202:
        /*0620*/ 	.word	0xffffffff


	//   ....[1]....
        /*0624*/ 	.word	0xffffffff


	//   ....[2]....
        /*0628*/ 	.word	0xffffffff


	//   ....[3]....
        /*062c*/ 	.word	0xffffffff


	//   ....[4]....
        /*0630*/ 	.word	0xffffffff


	//   ....[5]....
        /*0634*/ 	.word	0xffffffff


	//   ....[6]....
        /*0638*/ 	.word	0xffffffff


	//   ....[7]....
        /*063c*/ 	.word	0xffffffff


	//   ....[8]....
        /*0640*/ 	.word	0xffffffff


	//   ....[9]....
        /*0644*/ 	.word	0xffffffff


	//   ....[10]....
        /*0648*/ 	.word	0xffffffff


	//   ....[11]....
        /*064c*/ 	.word	0xffffffff


	//   ....[12]....
        /*0650*/ 	.word	0xffffffff


	//   ....[13]....
        /*0654*/ 	.word	0xffffffff


	//   ....[14]....
        /*0658*/ 	.word	0xffffffff


	//   ....[15]....
        /*065c*/ 	.word	0xffffffff


	//   ....[16]....
        /*0660*/ 	.word	0xffffffff


	//   ....[17]....
        /*0664*/ 	.word	0xffffffff


	//   ....[18]....
        /*0668*/ 	.word	0xffffffff


	//   ....[19]....
        /*066c*/ 	.word	0xffffffff


	//   ....[20]....
        /*0670*/ 	.word	0xffffffff


	//   ....[21]....
        /*0674*/ 	.word	0xffffffff


	//   ....[22]....
        /*0678*/ 	.word	0xffffffff


	//   ....[23]....
        /*067c*/ 	.word	0xffffffff


	//   ....[24]....
        /*0680*/ 	.word	0xffffffff


	//   ....[25]....
        /*0684*/ 	.word	0xffffffff


	//   ....[26]....
        /*0688*/ 	.word	0xffffffff


	//   ....[27]....
        /*068c*/ 	.word	0xffffffff


	//   ....[28]....
        /*0690*/ 	.word	0xffffffff


	//   ....[29]....
        /*0694*/ 	.word	0xffffffff


	//   ....[30]....
        /*0698*/ 	.word	0x05000004


	//   ....[31]....
        /*069c*/ 	.word	0x05000004


	//----- nvinfo : EIATTR_COOP_GROUP_INSTR_OFFSETS
	.align		4
.L_3203:
        /*06a0*/ 	.byte	0x04, 0x28
        /*06a2*/ 	.short	(.L_3205 - .L_3204)


	//   ....[0]....
.L_3204:
        /*06a4*/ 	.word	0x00001650


	//   ....[1]....
        /*06a8*/ 	.word	0x00001670


	//   ....[2]....
        /*06ac*/ 	.word	0x00001690


	//   ....[3]....
        /*06b0*/ 	.word	0x000016b0


	//   ....[4]....
        /*06b4*/ 	.word	0x000016d0


	//   ....[5]....
        /*06b8*/ 	.word	0x00002320


	//   ....[6]....
        /*06bc*/ 	.word	0x00002340


	//   ....[7]....
        /*06c0*/ 	.word	0x00002360


	//   ....[8]....
        /*06c4*/ 	.word	0x00002380


	//   ....[9]....
        /*06c8*/ 	.word	0x000023b0


	//   ....[10]....
        /*06cc*/ 	.word	0x00002620


	//   ....[11]....
        /*06d0*/ 	.word	0x00002650


	//   ....[12]....
        /*06d4*/ 	.word	0x00002660


	//   ....[13]....
        /*06d8*/ 	.word	0x000028a0


	//   ....[14]....
        /*06dc*/ 	.word	0x00002940


	//   ....[15]....
        /*06e0*/ 	.word	0x00002980


	//   ....[16]....
        /*06e4*/ 	.word	0x00002bb0


	//   ....[17]....
        /*06e8*/ 	.word	0x00002bd0


	//   ....[18]....
        /*06ec*/ 	.word	0x000030d0


	//   ....[19]....
        /*06f0*/ 	.word	0x00003180


	//   ....[20]....
        /*06f4*/ 	.word	0x000031b0


	//   ....[21]....
        /*06f8*/ 	.word	0x000033d0


	//   ....[22]....
        /*06fc*/ 	.word	0x00003430


	//   ....[23]....
        /*0700*/ 	.word	0x00009280


	//   ....[24]....
        /*0704*/ 	.word	0x000092a0


	//   ....[25]....
        /*0708*/ 	.word	0x000092c0


	//   ....[26]....
        /*070c*/ 	.word	0x000092e0


	//   ....[27]....
        /*0710*/ 	.word	0x00009300


	//   ....[28]....
        /*0714*/ 	.word	0x000093f0


	//   ....[29]....
        /*0718*/ 	.word	0x00009410


	//   ....[30]....
        /*071c*/ 	.word	0x00009620


	//   ....[31]....
        /*0720*/ 	.word	0x00009690


	//----- nvinfo : EIATTR_VRC_CTA_INIT_COUNT
	.align		4
.L_3205:
        /*0724*/ 	.byte	0x02, 0x4a
	.zero		1
	.zero		1


	//----- nvinfo : EIATTR_EXIT_INSTR_OFFSETS
	.align		4
        /*0728*/ 	.byte	0x04, 0x1c
        /*072a*/ 	.short	(.L_3207 - .L_3206)


	//   ....[0]....
.L_3206:
        /*072c*/ 	.word	0x00009480


	//   ....[1]....
        /*0730*/ 	.word	0x000094d0


	//   ....[2]....
        /*0734*/ 	.word	0x000095d0


	//----- nvinfo : EIATTR_MAX_THREADS
	.align		4
.L_3207:
        /*0738*/ 	.byte	0x04, 0x05
        /*073a*/ 	.short	(.L_3209 - .L_3208)
.L_3208:
        /*073c*/ 	.word	0x00000080
        /*0740*/ 	.word	0x00000001
        /*0744*/ 	.word	0x00000001


	//----- nvinfo : EIATTR_CRS_STACK_SIZE
	.align		4
.L_3209:
        /*0748*/ 	.byte	0x04, 0x1e
        /*074a*/ 	.short	(.L_3211 - .L_3210)
.L_3210:
        /*074c*/ 	.word	0x00000000


	//----- nvinfo : EIATTR_CBANK_PARAM_SIZE
	.align		4
.L_3211:
        /*0750*/ 	.byte	0x03, 0x19
        /*0752*/ 	.short	0x0088


	//----- nvinfo : EIATTR_PARAM_CBANK
	.align		4
        /*0754*/ 	.byte	0x04, 0x0a
        /*0756*/ 	.short	(.L_3213 - .L_3212)
	.align		4
.L_3212:
        /*0758*/ 	.word	index@(.nv.constant0._ZN18transformer_engine13normalization19ln_fwd_tuned_kernelINS0_13Kernel_traitsIff13__nv_bfloat16fjLj24576ELj2ELj1ELj4ELj16ENS0_18Kernel_traits_baseILj24576EffS3_fjLj128EEEEEEEvNS0_19ForwardKernelParamsE)
        /*075c*/ 	.short	0x0380
        /*075e*/ 	.short	0x0088


	//----- nvinfo : EIATTR_SW_WAR
	.align		4
.L_3213:
        /*0760*/ 	.byte	0x04, 0x36
        /*0762*/ 	.short	(.L_3215 - .L_3214)
.L_3214:
        /*0764*/ 	.word	0x00000008
.L_3215:


//--------------------- .nv.info._ZN18transformer_engine13normalization19ln_fwd_tuned_kernelINS0_13Kernel_traitsI13__nv_bfloat16S3_S3_fjLj24576ELj2ELj1ELj4ELj16ENS0_18Kernel_traits_baseILj24576ES3_S3_S3_fjLj128EEEEEEEvNS0_19ForwardKernelParamsE --------------------------
	.section	.nv.info._ZN18transformer_engine13normalization19ln_fwd_tuned_kernelINS0_13Kernel_traitsI13__nv_bfloat16S3_S3_fjLj24576ELj2ELj1ELj4ELj16ENS0_18Kernel_traits_baseILj24576ES3_S3_S3_fjLj128EEEEEEEvNS0_19ForwardKernelParamsE,"",@"SHT_CUDA_INFO"
	.sectionflags	@""
	.align	4


	//----- nvinfo : EIATTR_CUDA_API_VERSION
	.align		4
        /*0000*/ 	.byte	0x04, 0x37
        /*0002*/ 	.short	(.L_3217 - .L_3216)
.L_3216:
        /*0004*/ 	.word	0x00000082


	//----- nvinfo : EIATTR_KPARAM_INFO
	.align		4
.L_3217:
        /*0008*/ 	.byte	0x04, 0x17
        /*000a*/ 	.short	(.L_3219 - .L_3218)
.L_3218:
        /*000c*/ 	.word	0x00000000
        /*0010*/ 	.short	0x0000
        /*0012*/ 	.short	0x0000
        /*0014*/ 	.byte	0x00, 0xf0, 0x21, 0x02


	//----- nvinfo : EIATTR_SPARSE_MMA_MASK
	.align		4
.L_3219:
        /*0018*/ 	.byte	0x03, 0x50
        /*001a*/ 	.short	0x0000


	//----- nvinfo : EIATTR_MAXREG_COUNT
	.align		4
        /*001c*/ 	.byte	0x03, 0x1b
        /*001e*/ 	.short	0x00ff


	//----- nvinfo : EIATTR_NUM_BARRIERS
	.align		4
        /*0020*/ 	.byte	0x02, 0x4c
        /*0022*/ 	.byte	0x01
	.zero		1


	//----- nvinfo : EIATTR_ANNOTATIONS
	.align		4
        /*0024*/ 	.byte	0x04, 0x55
        /*0026*/ 	.short	(.L_3221 - .L_3220)


	//   ....[0]....
.L_3220:
        /* <DEDUP_REMOVED lines=61> */


	//----- nvinfo : EIATTR_MERCURY_ISA_VERSION
	.align		4
.L_3221:
        /*03e8*/ 	.byte	0x03, 0x5f
        /*03ea*/ 	.short	0x0101


	//----- nvinfo : EIATTR_COOP_GROUP_MASK_REGIDS
	.align		4
        /*03ec*/ 	.byte	0x04, 0x29
        /*03ee*/ 	.short	(.L_3223 - .L_3222)


	//   ....[0]....
.L_3222:
        /*03f0*/ 	.word	0xffffffff


	//   ....[1]....
        /*03f4*/ 	.word	0xffffffff


	//   ....[2]....
        /*03f8*/ 	.word	0xffffffff


	//   ....[3]....
        /*03fc*/ 	.word	0xffffffff


	//   ....[4]....
        /*0400*/ 	.word	0xffffffff


	//   ....[5]....
        /*0404*/ 	.word	0xffffffff


	//   ....[6]....
        /*0408*/ 	.word	0xffffffff


	//   ....[7]....
        /*040c*/ 	.word	0xffffffff


	//   ....[8]....
        /*0410*/ 	.word	0xffffffff


	//   ....[9]....
        /*0414*/ 	.word	0xffffffff


	//   ....[10]....
        /*0418*/ 	.word	0xffffffff


	//   ....[11]....
        /*041c*/ 	.word	0xffffffff


	//   ....[12]....
        /*0420*/ 	.word	0xffffffff


	//   ....[13]....
        /*0424*/ 	.word	0xffffffff


	//   ....[14]....
        /*0428*/ 	.word	0xffffffff


	//   ....[15]....
        /*042c*/ 	.word	0xffffffff


	//   ....[16]....
        /*0430*/ 	.word	0xffffffff


	//   ....[17]....
        /*0434*/ 	.word	0xffffffff


	//   ....[18]....
        /*0438*/ 	.word	0xffffffff


	//   ....[19]....
        /*043c*/ 	.word	0xffffffff


	//   ....[20]....
        /*0440*/ 	.word	0xffffffff


	//   ....[21]....
        /*0444*/ 	.word	0xffffffff


	//   ....[22]....
        /*0448*/ 	.word	0xffffffff


	//   ....[23]....
        /*044c*/ 	.word	0xffffffff


	//   ....[24]....
        /*0450*/ 	.word	0xffffffff


	//   ....[25]....
        /*0454*/ 	.word	0xffffffff


	//   ....[26]....
        /*0458*/ 	.word	0xffffffff


	//   ....[27]....
        /*045c*/ 	.word	0xffffffff


	//   ....[28]....
        /*0460*/ 	.word	0xffffffff


	//   ....[29]....
        /*0464*/ 	.word	0xffffffff


	//   ....[30]....
        /*0468*/ 	.word	0x05000004


	//   ....[31]....
        /*046c*/ 	.word	0x05000004


	//----- nvinfo : EIATTR_COOP_GROUP_INSTR_OFFSETS
	.align		4
.L_3223:
        /*0470*/ 	.byte	0x04, 0x28
        /*0472*/ 	.short	(.L_3225 - .L_3224)


	//   ....[0]....
.L_3224:
        /*0474*/ 	.word	0x00001c60


	//   ....[1]....
        /*0478*/ 	.word	0x00001c80


	//   ....[2]....
        /*047c*/ 	.word	0x00001ca0


	//   ....[3]....
        /*0480*/ 	.word	0x00001cc0


	//   ....[4]....
        /*0484*/ 	.word	0x00001ce0


	//   ....[5]....
        /*0488*/ 	.word	0x00002910


	//   ....[6]....
        /*048c*/ 	.word	0x00002930


	//   ....[7]....
        /*0490*/ 	.word	0x00002950


	//   ....[8]....
        /*0494*/ 	.word	0x00002970


	//   ....[9]....
        /*0498*/ 	.word	0x000029b0


	//   ....[10]....
        /*049c*/ 	.word	0x00002ba0


	//   ....[11]....
        /*04a0*/ 	.word	0x00002bc0


	//   ....[12]....
        /*04a4*/ 	.word	0x00002bd0


	//   ....[13]....
        /*04a8*/ 	.word	0x00002d50


	//   ....[14]....
        /*04ac*/ 	.word	0x00002d70


	//   ....[15]....
        /*04b0*/ 	.word	0x00002d80


	//   ....[16]....
        /*04b4*/ 	.word	0x00002f50


	//   ....[17]....
        /*04b8*/ 	.word	0x00002f60


	//   ....[18]....
        /*04bc*/ 	.word	0x00003400


	//   ....[19]....
        /*04c0*/ 	.word	0x00003450


	//   ....[20]....
        /*04c4*/ 	.word	0x00003460


	//   ....[21]....
        /*04c8*/ 	.word	0x00003600


	//   ....[22]....
        /*04cc*/ 	.word	0x00003620


	//   ....[23]....
        /*04d0*/ 	.word	0x0000a3a0


	//   ....[24]....
        /*04d4*/ 	.word	0x0000a420


	//   ....[25]....
        /*04d8*/ 	.word	0x0000a450


	//   ....[26]....
        /*04dc*/ 	.word	0x0000a480


	//   ....[27]....
        /*04e0*/ 	.word	0x0000a4a0


	//   ....[28]....
        /*04e4*/ 	.word	0x0000a590


	//   ....[29]....
        /*04e8*/ 	.word	0x0000a5b0


	//   ....[30]....
        /*04ec*/ 	.word	0x0000a7c0


	//   ....[31]....
        /*04f0*/ 	.word	0x0000a830


	//----- nvinfo : EIATTR_VRC_CTA_INIT_COUNT
	.align		4
.L_3225:
        /*04f4*/ 	.byte	0x02, 0x4a
	.zero		1
	.zero		1


	//----- nvinfo : EIATTR_EXIT_INSTR_OFFSETS
	.align		4
        /*04f8*/ 	.byte	0x04, 0x1c
        /*04fa*/ 	.short	(.L_3227 - .L_3226)


	//   ....[0]....
.L_3226:
        /*04fc*/ 	.word	0x0000a620


	//   ....[1]....
        /*0500*/ 	.word	0x0000a670


	//   ....[2]....
        /*0504*/ 	.word	0x0000a770


	//----- nvinfo : EIATTR_MAX_THREADS
	.align		4
.L_3227:
        /*0508*/ 	.byte	0x04, 0x05
        /*050a*/ 	.short	(.L_3229 - .L_3228)
.L_3228:
        /*050c*/ 	.word	0x00000080
        /*0510*/ 	.word	0x00000001
        /*0514*/ 	.word	0x00000001


	//----- nvinfo : EIATTR_CRS_STACK_SIZE
	.align		4
.L_3229:
        /*0518*/ 	.byte	0x04, 0x1e
        /*051a*/ 	.short	(.L_3231 - .L_3230)
.L_3230:
        /*051c*/ 	.word	0x00000000


	//----- nvinfo : EIATTR_CBANK_PARAM_SIZE
	.align		4
.L_3231:
        /*0520*/ 	.byte	0x03, 0x19
        /*0522*/ 	.short	0x0088


	//----- nvinfo : EIATTR_PARAM_CBANK
	.align		4
        /*0524*/ 	.byte	0x04, 0x0a
        /*0526*/ 	.short	(.L_3233 - .L_3232)
	.align		4
.L_3232:
        /*0528*/ 	.word	index@(.nv.constant0._ZN18transformer_engine13normalization19ln_fwd_tuned_kernelINS0_13Kernel_traitsI13__nv_bfloat16S3_S3_fjLj24576ELj2ELj1ELj4ELj16ENS0_18Kernel_traits_baseILj24576ES3_S3_S3_fjLj128EEEEEEEvNS0_19ForwardKernelParamsE)
        /*052c*/ 	.short	0x0380
        /*052e*/ 	.short	0x0088


	//----- nvinfo : EIATTR_SW_WAR
	.align		4
.L_3233:
        /*0530*/ 	.byte	0x04, 0x36
        /*0532*/ 	.short	(.L_3235 - .L_3234)
.L_3234:
        /*0534*/ 	.word	0x00000008
.L_3235:


//--------------------- .nv.info._ZN18transformer_engine13normalization19ln_fwd_tuned_kernelINS0_13Kernel_traitsIff6__halffjLj24576ELj2ELj1ELj4ELj16ENS0_18Kernel_traits_baseILj24576EffS3_fjLj128EEEEEEEvNS0_19ForwardKernelParamsE --------------------------
	.section	.nv.info._ZN18transformer_engine13normalization19ln_fwd_tuned_kernelINS0_13Kernel_traitsIff6__halffjLj24576ELj2ELj1ELj4ELj16ENS0_18Kernel_traits_baseILj24576EffS3_fjLj128EEEEEEEvNS0_19ForwardKernelParamsE,"",@"SHT_CUDA_INFO"
	.sectionflags	@""
	.align	4


	//----- nvinfo : EIATTR_CUDA_API_VERSION
	.align		4
        /*0000*/ 	.byte	0x04, 0x37
        /*0002*/ 	.short	(.L_3237 - .L_3236)
.L_3236:
        /*0004*/ 	.word	0x00000082


	//----- nvinfo : EIATTR_KPARAM_INFO
	.align		4
.L_3237:
        /*0008*/ 	.byte	0x04, 0x17
        /*000a*/ 	.short	(.L_3239 - .L_3238)
.L_3238:
        /*000c*/ 	.word	0x00000000
        /*0010*/ 	.short	0x0000
        /*0012*/ 	.short	0x0000
        /*0014*/ 	.byte	0x00, 0xf0, 0x21, 0x02


	//----- nvinfo : EIATTR_SPARSE_MMA_MASK
	.align		4
.L_3239:
        /*0018*/ 	.byte	0x03, 0x50
        /*001a*/ 	.short	0x0000


	//----- nvinfo : EIATTR_MAXREG_COUNT
	.align		4
        /*001c*/ 	.byte	0x03, 0x1b
        /*001e*/ 	.short	0x00ff


	//----- nvinfo : EIATTR_NUM_BARRIERS
	.align		4
        /*0020*/ 	.byte	0x02, 0x4c
        /*0022*/ 	.byte	0x01
	.zero		1


	//----- nvinfo : EIATTR_ANNOTATIONS
	.align		4
        /*0024*/ 	.byte	0x04, 0x55
        /*0026*/ 	.short	(.L_3241 - .L_3240)


	//   ....[0]....
.L_3240:
        /* <DEDUP_REMOVED lines=96> */


	//----- nvinfo : EIATTR_MERCURY_ISA_VERSION
	.align		4
.L_3241:
        /*0618*/ 	.byte	0x03, 0x5f
        /*061a*/ 	.short	0x0101


	//----- nvinfo : EIATTR_COOP_GROUP_MASK_REGIDS
	.align		4
        /*061c*/ 	.byte	0x04, 0x29
        /*061e*/ 	.short	(.L_3243 - .L_3242)


	//   ....[0]....
.L_3242:
        /*0620*/ 	.word	0xffffffff


	//   ....[1]....
        /*0624*/ 	.word	0xffffffff


	//   ....[2]....
        /*0628*/ 	.word	0xffffffff


	//   ....[3]....
        /*062c*/ 	.word	0xffffffff


	//   ....[4]....
        /*0630*/ 	.word	0xffffffff


	//   ....[5]....
        /*0634*/ 	.word	0xffffffff


	//   ....[6]....
        /*0638*/ 	.word	0xffffffff


	//   ....[7]....
        /*063c*/ 	.word	0xffffffff


	//   ....[8]....
        /*0640*/ 	.word	0xffffffff


	//   ....[9]....
        /*0644*/ 	.word	0xffffffff


	//   ....[10]....
        /*0648*/ 	.word	0xffffffff


	//   ....[11]....
        /*064c*/ 	.word	0xffffffff


	//   ....[12]....
        /*0650*/ 	.word	0xffffffff


	//   ....[13]....
        /*0654*/ 	.word	0xffffffff


	//   ....[14]....
        /*0658*/ 	.word	0xffffffff


	//   ....[15]....
        /*065c*/ 	.word	0xffffffff


	//   ....[16]....
        /*0660*/ 	.word	0xffffffff


	//   ....[17]....
        /*0664*/ 	.word	0xffffffff


	//   ....[18]....
        /*0668*/ 	.word	0xffffffff


	//   ....[19]....
        /*066c*/ 	.word	0xffffffff


	//   ....[20]....
        /*0670*/ 	.word	0xffffffff


	//   ....[21]....
        /*0674*/ 	.word	0xffffffff


	//   ....[22]....
        /*0678*/ 	.word	0xffffffff


	//   ....[23]....
        /*067c*/ 	.word	0xffffffff


	//   ....[24]....
        /*0680*/ 	.word	0xffffffff


	//   ....[25]....
        /*0684*/ 	.word	0xffffffff


	//   ....[26]....
        /*0688*/ 	.word	0xffffffff


	//   ....[27]....
        /*068c*/ 	.word	0xffffffff


	//   ....[28]....
        /*0690*/ 	.word	0xffffffff


	//   ....[29]....
        /*0694*/ 	.word	0xffffffff


	//   ....[30]....
        /*0698*/ 	.word	0x05000004


	//   ....[31]....
        /*069c*/ 	.word	0x05000004


	//----- nvinfo : EIATTR_COOP_GROUP_INSTR_OFFSETS
	.align		4
.L_3243:
        /*06a0*/ 	.byte	0x04, 0x28
        /*06a2*/ 	.short	(.L_3245 - .L_3244)


	//   ....[0]....
.L_3244:
        /*06a4*/ 	.word	0x00001650


	//   ....[1]....
        /*06a8*/ 	.word	0x00001670


	//   ....[2]....
        /*06ac*/ 	.word	0x00001690


	//   ....[3]....
        /*06b0*/ 	.word	0x000016b0


	//   ....[4]....
        /*06b4*/ 	.word	0x000016d0


	//   ....[5]....
        /*06b8*/ 	.word	0x00002320


	//   ....[6]....
        /*06bc*/ 	.word	0x00002340


	//   ....[7]....
        /*06c0*/ 	.word	0x00002360


	//   ....[8]....
        /*06c4*/ 	.word	0x00002380


	//   ....[9]....
        /*06c8*/ 	.word	0x000023b0


	//   ....[10]....
        /*06cc*/ 	.word	0x00002620


	//   ....[11]....
        /*06d0*/ 	.word	0x00002650


	//   ....[12]....
        /*06d4*/ 	.word	0x00002660


	//   ....[13]....
        /*06d8*/ 	.word	0x000028a0


	//   ....[14]....
        /*06dc*/ 	.word	0x00002940


	//   ....[15]....
        /*06e0*/ 	.word	0x00002980


	//   ....[16]....
        /*06e4*/ 	.word	0x00002bb0


	//   ....[17]....
        /*06e8*/ 	.word	0x00002bd0


	//   ....[18]....
        /*06ec*/ 	.word	0x000030d0


	//   ....[19]....
        /*06f0*/ 	.word	0x00003180


	//   ....[20]....
        /*06f4*/ 	.word	0x000031b0


	//   ....[21]....
        /*06f8*/ 	.word	0x000033d0


	//   ....[22]....
        /*06fc*/ 	.word	0x00003430


	//   ....[23]....
        /*0700*/ 	.word	0x00009280


	//   ....[24]....
        /*0704*/ 	.word	0x000092a0


	//   ....[25]....
        /*0708*/ 	.word	0x000092c0


	//   ....[26]....
        /*070c*/ 	.word	0x000092e0


	//   ....[27]....
        /*0710*/ 	.word	0x00009300


	//   ....[28]....
        /*0714*/ 	.word	0x000093f0


	//   ....[29]....
        /*0718*/ 	.word	0x00009410


	//   ....[30]....
        /*071c*/ 	.word	0x00009620


	//   ....[31]....
        /*0720*/ 	.word	0x00009690


	//----- nvinfo : EIATTR_VRC_CTA_INIT_COUNT
	.align		4
.L_3245:
        /*0724*/ 	.byte	0x02, 0x4a
	.zero		1
	.zero		1


	//----- nvinfo : EIATTR_EXIT_INSTR_OFFSETS
	.align		4
        /*0728*/ 	.byte	0x04, 0x1c
        /*072a*/ 	.short	(.L_3247 - .L_3246)


	//   ....[0]....
.L_3246:
        /*072c*/ 	.word	0x00009480


	//   ....[1]....
        /*0730*/ 	.word	0x000094d0


	//   ....[2]....
        /*0734*/ 	.word	0x000095d0


	//----- nvinfo : EIATTR_MAX_THREADS
	.align		4
.L_3247:
        /*0738*/ 	.byte	0x04, 0x05
        /*073a*/ 	.short	(.L_3249 - .L_3248)
.L_3248:
        /*073c*/ 	.word	0x00000080
        /*0740*/ 	.word	0x00000001
        /*0744*/ 	.word	0x00000001


	//----- nvinfo : EIATTR_CRS_STACK_SIZE
	.align		4
.L_3249:
        /*0748*/ 	.byte	0x04, 0x1e
        /*074a*/ 	.short	(.L_3251 - .L_3250)
.L_3250:
        /*074c*/ 	.word	0x00000000


	//----- nvinfo : EIATTR_CBANK_PARAM_SIZE
	.align		4
.L_3251:
        /*0750*/ 	.byte	0x03, 0x19
        /*0752*/ 	.short	0x0088


	//----- nvinfo : EIATTR_PARAM_CBANK
	.align		4
        /*0754*/ 	.byte	0x04, 0x0a
        /*0756*/ 	.short	(.L_3253 - .L_3252)
	.align		4
.L_3252:
        /*0758*/ 	.word	index@(.nv.constant0._ZN18transformer_engine13normalization19ln_fwd_tuned_kernelINS0_13Kernel_traitsIff6__halffjLj24576ELj2ELj1ELj4ELj16ENS0_18Kernel_traits_baseILj24576EffS3_fjLj128EEEEEEEvNS0_19ForwardKernelParamsE)
        /*075c*/ 	.short	0x0380
        /*075e*/ 	.short	0x0088


	//----- nvinfo : EIATTR_SW_WAR
	.align		4
.L_3253:
        /*0760*/ 	.byte	0x04, 0x36
        /*0762*/ 	.short	(.L_3255 - .L_3254)
.L_3254:
        /*0764*/ 	.word	0x00000008
.L_3255:


//--------------------- .nv.info._ZN18transformer_engine13normalization19ln_fwd_tuned_kernelINS0_13Kernel_traitsI6__halfS3_S3_fjLj24576ELj2ELj1ELj4ELj16ENS0_18Kernel_traits_baseILj24576ES3_S3_S3_fjLj128EEEEEEEvNS0_19ForwardKernelParamsE --------------------------
	.section	.nv.info._ZN18transformer_engine13normalization19ln_fwd_tuned_kernelINS0_13Kernel_traitsI6__halfS3_S3_fjLj24576ELj2ELj1ELj4ELj16ENS0_18Kernel_traits_baseILj24576ES3_S3_S3_fjLj128EEEEEEEvNS0_19ForwardKernelParamsE,"",@"SHT_CUDA_INFO"
	.sectionflags	@""
	.align	4


	//----- nvinfo : EIATTR_CUDA_API_VERSION
	.align		4
        /*0000*/ 	.byte	0x04, 0x37
        /*0002*/ 	.short	(.L_3257 - .L_3256)
.L_3256:
        /*0004*/ 	.word	0x00000082


	//----- nvinfo : EIATTR_KPARAM_INFO
	.align		4
.L_3257:
        /*0008*/ 	.byte	0x04, 0x17
        /*000a*/ 	.short	(.L_3259 - .L_3258)
.L_3258:
        /*000c*/ 	.word	0x00000000
        /*0010*/ 	.short	0x0000
        /*0012*/ 	.short	0x0000
        /*0014*/ 	.byte	0x00, 0xf0, 0x21, 0x02


	//----- nvinfo : EIATTR_SPARSE_MMA_MASK
	.align		4
.L_3259:
        /*0018*/ 	.byte	0x03, 0x50
        /*001a*/ 	.short	0x0000


	//----- nvinfo : EIATTR_MAXREG_COUNT
	.align		4
        /*001c*/ 	.byte	0x03, 0x1b
        /*001e*/ 	.short	0x00ff


	//----- nvinfo : EIATTR_NUM_BARRIERS
	.align		4
        /*0020*/ 	.byte	0x02, 0x4c
        /*0022*/ 	.byte	0x01
	.zero		1


	//----- nvinfo : EIATTR_MERCURY_ISA_VERSION
	.align		4
        /*0024*/ 	.byte	0x03, 0x5f
        /*0026*/ 	.short	0x0101


	//----- nvinfo : EIATTR_COOP_GROUP_MASK_REGIDS
	.align		4
        /*0028*/ 	.byte	0x04, 0x29
        /*002a*/ 	.short	(.L_3261 - .L_3260)


	//   ....[0]....
.L_3260:
        /*002c*/ 	.word	0xffffffff


	//   ....[1]....
        /*0030*/ 	.word	0xffffffff


	//   ....[2]....
        /*0034*/ 	.word	0xffffffff


	//   ....[3]....
        /*0038*/ 	.word	0xffffffff


	//   ....[4]....
        /*003c*/ 	.word	0xffffffff


	//   ....[5]....
        /*0040*/ 	.word	0xffffffff


	//   ....[6]....
        /*0044*/ 	.word	0xffffffff


	//   ....[7]....
        /*0048*/ 	.word	0xffffffff


	//   ....[8]....
        /*004c*/ 	.word	0xffffffff


	//   ....[9]....
        /*0050*/ 	.word	0xffffffff


	//   ....[10]....
        /*0054*/ 	.word	0xffffffff


	//   ....[11]....
        /*0058*/ 	.word	0xffffffff


	//   ....[12]....
        /*005c*/ 	.word	0xffffffff


	//   ....[13]....
        /*0060*/ 	.word	0xffffffff


	//   ....[14]....
        /*0064*/ 	.word	0xffffffff


	//   ....[15]....
        /*0068*/ 	.word	0xffffffff


	//   ....[16]....
        /*006c*/ 	.word	0xffffffff


	//   ....[17]....
        /*0070*/ 	.word	0xffffffff


	//   ....[18]....
        /*0074*/ 	.word	0xffffffff


	//   ....[19]....
        /*0078*/ 	.word	0xffffffff


	//   ....[20]....
        /*007c*/ 	.word	0xffffffff


	//   ....[21]....
        /*0080*/ 	.word	0xffffffff


	//   ....[22]....
        /*0084*/ 	.word	0xffffffff


	//   ....[23]....
        /*0088*/ 	.word	0xffffffff


	//   ....[24]....
        /*008c*/ 	.word	0xffffffff


	//   ....[25]....
        /*0090*/ 	.word	0xffffffff


	//   ....[26]....
        /*0094*/ 	.word	0xffffffff


	//   ....[27]....
        /*0098*/ 	.word	0xffffffff


	//   ....[28]....
        /*009c*/ 	.word	0xffffffff


	//   ....[29]....
        /*00a0*/ 	.word	0xffffffff


	//   ....[30]....
        /*00a4*/ 	.word	0x05000007


	//   ....[31]....
        /*00a8*/ 	.word	0x05000007


	//----- nvinfo : EIATTR_COOP_GROUP_INSTR_OFFSETS
	.align		4
.L_3261:
        /*00ac*/ 	.byte	0x04, 0x28
        /*00ae*/ 	.short	(.L_3263 - .L_3262)


	//   ....[0]....
.L_3262:
        /*00b0*/ 	.word	0x00001150


	//   ....[1]....
        /*00b4*/ 	.word	0x00001170


	//   ....[2]....
        /*00b8*/ 	.word	0x00001190


	//   ....[3]....
        /*00bc*/ 	.word	0x000011b0


	//   ....[4]....
        /*00c0*/ 	.word	0x000011d0


	//   ....[5]....
        /*00c4*/ 	.word	0x00001e00


	//   ....[6]....
        /*00c8*/ 	.word	0x00001e20


	//   ....[7]....
        /*00cc*/ 	.word	0x00001e40


	//   ....[8]....
        /*00d0*/ 	.word	0x00001e60


	//   ....[9]....
        /*00d4*/ 	.word	0x00001ea0


	//   ....[10]....
        /*00d8*/ 	.word	0x00002090


	//   ....[11]....
        /*00dc*/ 	.word	0x000020b0


	//   ....[12]....
        /*00e0*/ 	.word	0x000020c0


	//   ....[13]....
        /*00e4*/ 	.word	0x000021c0


	//   ....[14]....
        /*00e8*/ 	.word	0x00002270


	//   ....[15]....
        /*00ec*/ 	.word	0x00002280


	//   ....[16]....
        /*00f0*/ 	.word	0x000024e0


	//   ....[17]....
        /*00f4*/ 	.word	0x000024f0


	//   ....[18]....
        /*00f8*/ 	.word	0x00002880


	//   ....[19]....
        /*00fc*/ 	.word	0x000028d0


	//   ....[20]....
        /*0100*/ 	.word	0x000028e0


	//   ....[21]....
        /*0104*/ 	.word	0x00002a50


	//   ....[22]....
        /*0108*/ 	.word	0x00002a80


	//   ....[23]....
        /*010c*/ 	.word	0x00009110


	//   ....[24]....
        /*0110*/ 	.word	0x00009180


	//   ....[25]....
        /*0114*/ 	.word	0x000091c0


	//   ....[26]....
        /*0118*/ 	.word	0x000091f0


	//   ....[27]....
        /*011c*/ 	.word	0x00009210


	//   ....[28]....
        /*0120*/ 	.word	0x00009300


	//   ....[29]....
        /*0124*/ 	.word	0x00009320


	//   ....[30]....
        /*0128*/ 	.word	0x00009530


	//   ....[31]....
        /*012c*/ 	.word	0x000095a0


	//----- nvinfo : EIATTR_VRC_CTA_INIT_COUNT
	.align		4
.L_3263:
        /*0130*/ 	.byte	0x02, 0x4a
	.zero		1
	.zero		1


	//----- nvinfo : EIATTR_EXIT_INSTR_OFFSETS
	.align		4
        /*0134*/ 	.byte	0x04, 0x1c
        /*0136*/ 	.short	(.L_3265 - .L_3264)


	//   ....[0]....
.L_3264:
        /*0138*/ 	.word	0x00009390


	//   ....[1]....
        /*013c*/ 	.word	0x000093e0


	//   ....[2]....
        /*0140*/ 	.word	0x000094e0


	//----- nvinfo : EIATTR_MAX_THREADS
	.align		4
.L_3265:
        /*0144*/ 	.byte	0x04, 0x05
        /*0146*/ 	.short	(.L_3267 - .L_3266)
.L_3266:
        /*0148*/ 	.word	0x00000080
        /*014c*/ 	.word	0x00000001
        /*0150*/ 	.word	0x00000001


	//----- nvinfo : EIATTR_CRS_STACK_SIZE
	.align		4
.L_3267:
        /*0154*/ 	.byte	0x04, 0x1e
        /*0156*/ 	.short	(.L_3269 - .L_3268)
.L_3268:
        /*0158*/ 	.word	0x00000000


	//----- nvinfo : EIATTR_CBANK_PARAM_SIZE
	.align		4
.L_3269:
        /*015c*/ 	.byte	0x03, 0x19
        /*015e*/ 	.short	0x0088


	//----- nvinfo : EIATTR_PARAM_CBANK
	.align		4
        /*0160*/ 	.byte	0x04, 0x0a
        /*0162*/ 	.short	(.L_3271 - .L_3270)
	.align		4
.L_3270:
        /*0164*/ 	.word	index@(.nv.constant0._ZN18transformer_engine13normalization19ln_fwd_tuned_kernelINS0_13Kernel_traitsI6__halfS3_S3_fjLj24576ELj2ELj1ELj4ELj16ENS0_18Kernel_traits_baseILj24576ES3_S3_S3_fjLj128EEEEEEEvNS0_19ForwardKernelParamsE)
        /*0168*/ 	.short	0x0380
        /*016a*/ 	.short	0x0088


	//----- nvinfo : EIATTR_SW_WAR
	.align		4
.L_3271:
        /*016c*/ 	.byte	0x04, 0x36
        /*016e*/ 	.short	(.L_3273 - .L_3272)
.L_3272:
        /*0170*/ 	.word	0x00000008
.L_3273:


//--------------------- .nv.info._ZN18transformer_engine13normalization19ln_fwd_tuned_kernelINS0_13Kernel_traitsIffffjLj24576ELj4ELj1ELj4ELj16ENS0_18Kernel_traits_baseILj24576EffffjLj128EEEEEEEvNS0_19ForwardKernelParamsE --------------------------
	.section	.nv.info._ZN18transformer_engine13normalization19ln_fwd_tuned_kernelINS0_13Kernel_traitsIffffjLj24576ELj4ELj1ELj4ELj16ENS0_18Kernel_traits_baseILj24576EffffjLj128EEEEEEEvNS0_19ForwardKernelParamsE,"",@"SHT_CUDA_INFO"
	.sectionflags	@""
	.align	4


	//----- nvinfo : EIATTR_CUDA_API_VERSION
	.align		4
        /*0000*/ 	.byte	0x04, 0x37
        /*0002*/ 	.short	(.L_3275 - .L_3274)
.L_3274:
        /*0004*/ 	.word	0x00000082


	//----- nvinfo : EIATTR_KPARAM_INFO
	.align		4
.L_3275:
        /*0008*/ 	.byte	0x04, 0x17
        /*000a*/ 	.short	(.L_3277 - .L_3276)
.L_3276:
        /*000c*/ 	.word	0x00000000
        /*0010*/ 	.short	0x0000
        /*0012*/ 	.short	0x0000
        /*0014*/ 	.byte	0x00, 0xf0, 0x21, 0x02


	//----- nvinfo : EIATTR_SPARSE_MMA_MASK
	.align		4
.L_3277:
        /*0018*/ 	.byte	0x03, 0x50
        /*001a*/ 	.short	0x0000


	//----- nvinfo : EIATTR_MAXREG_COUNT
	.align		4
        /*001c*/ 	.byte	0x03, 0x1b
        /*001e*/ 	.short	0x00ff


	//----- nvinfo : EIATTR_NUM_BARRIERS
	.align		4
        /*0020*/ 	.byte	0x02, 0x4c
        /*0022*/ 	.byte	0x01
	.zero		1


	//----- nvinfo : EIATTR_MERCURY_ISA_VERSION
	.align		4
        /*0024*/ 	.byte	0x03, 0x5f
        /*0026*/ 	.short	0x0101


	//----- nvinfo : EIATTR_COOP_GROUP_MASK_REGIDS
	.align		4
        /*0028*/ 	.byte	0x04, 0x29
        /*002a*/ 	.short	(.L_3279 - .L_3278)


	//   ....[0]....
.L_3278:
        /*002c*/ 	.word	0xffffffff


	//   ....[1]....
        /*0030*/ 	.word	0xffffffff


	//   ....[2]....
        /*0034*/ 	.word	0xffffffff


	//   ....[3]....
        /*0038*/ 	.word	0xffffffff


	//   ....[4]....
        /*003c*/ 	.word	0xffffffff


	//   ....[5]....
        /*0040*/ 	.word	0xffffffff


	//   ....[6]....
        /*0044*/ 	.word	0xffffffff


	//   ....[7]....
        /*0048*/ 	.word	0xffffffff


	//   ....[8]....
        /*004c*/ 	.word	0xffffffff


	//   ....[9]....
        /*0050*/ 	.word	0xffffffff


	//   ....[10]....
        /*0054*/ 	.word	0xffffffff


	//   ....[11]....
        /*0058*/ 	.word	0xffffffff


	//   ....[12]....
        /*005c*/ 	.word	0xffffffff


	//   ....[13]....
        /*0060*/ 	.word	0xffffffff


	//   ....[14]....
        /*0064*/ 	.word	0xffffffff


	//   ....[15]....
        /*0068*/ 	.word	0xffffffff


	//   ....[16]....
        /*006c*/ 	.word	0xffffffff


	//   ....[17]....
        /*0070*/ 	.word	0xffffffff


	//   ....[18]....
        /*0074*/ 	.word	0xffffffff


	//   ....[19]....
        /*0078*/ 	.word	0xffffffff


	//   ....[20]....
        /*007c*/ 	.word	0xffffffff


	//   ....[21]....
        /*0080*/ 	.word	0xffffffff


	//   ....[22]....
        /*0084*/ 	.word	0xffffffff


	//   ....[23]....
        /*0088*/ 	.word	0xffffffff


	//   ....[24]....
        /*008c*/ 	.word	0xffffffff


	//   ....[25]....
        /*0090*/ 	.word	0xffffffff


	//   ....[26]....
        /*0094*/ 	.word	0xffffffff


	//   ....[27]....
        /*0098*/ 	.word	0xffffffff


	//   ....[28]....
        /*009c*/ 	.word	0xffffffff


	//   ....[29]....
        /*00a0*/ 	.word	0xffffffff


	//   ....[30]....
        /*00a4*/ 	.word	0xffffffff


	//   ....[31]....
        /*00a8*/ 	.word	0xffffffff


	//   ....[32]....
        /*00ac*/ 	.word	0xffffffff


	//   ....[33]....
        /*00b0*/ 	.word	0x05000005


	//   ....[34]....
        /*00b4*/ 	.word	0x05000005


	//----- nvinfo : EIATTR_COOP_GROUP_INSTR_OFFSETS
	.align		4
.L_3279:
        /*00b8*/ 	.byte	0x04, 0x28
        /*00ba*/ 	.short	(.L_3281 - .L_3280)


	//   ....[0]....
.L_3280:
        /*00bc*/ 	.word	0x00000be0


	//   ....[1]....
        /*00c0*/ 	.word	0x00000c00


	//   ....[2]....
        /*00c4*/ 	.word	0x00000c20


	//   ....[3]....
        /*00c8*/ 	.word	0x00000c40


	//   ....[4]....
        /*00cc*/ 	.word	0x00000c60


	//   ....[5]....
        /*00d0*/ 	.word	0x00001290


	//   ....[6]....
        /*00d4*/ 	.word	0x000012b0


	//   ....[7]....
        /*00d8*/ 	.word	0x000012d0


	//   ....[8]....
        /*00dc*/ 	.word	0x000012f0


	//   ....[9]....
        /*00e0*/ 	.word	0x00001310


	//   ....[10]....
        /*00e4*/ 	.word	0x000014b0


	//   ....[11]....
        /*00e8*/ 	.word	0x000014e0


	//   ....[12]....
        /*00ec*/ 	.word	0x000014f0


	//   ....[13]....
        /*00f0*/ 	.word	0x000015e0


	//   ....[14]....
        /*00f4*/ 	.word	0x00001690


	//   ....[15]....
        /*00f8*/ 	.word	0x000016b0


	//   ....[16]....
        /*00fc*/ 	.word	0x000018a0


	//   ....[17]....
        /*0100*/ 	.word	0x000018c0


	//   ....[18]....
        /*0104*/ 	.word	0x00001c30


	//   ....[19]....
        /*0108*/ 	.word	0x00001c80


	//   ....[20]....
        /*010c*/ 	.word	0x00001c90


	//   ....[21]....
        /*0110*/ 	.word	0x00001d40


	//   ....[22]....
        /*0114*/ 	.word	0x00001df0


	//   ....[23]....
        /*0118*/ 	.word	0x00001e00


	//   ....[24]....
        /*011c*/ 	.word	0x00001fc0


	//   ....[25]....
        /*0120*/ 	.word	0x00001ff0


	//   ....[26]....
        /*0124*/ 	.word	0x000040f0


	//   ....[27]....
        /*0128*/ 	.word	0x00004160


	//   ....[28]....
        /*012c*/ 	.word	0x000041a0


	//   ....[29]....
        /*0130*/ 	.word	0x000041d0


	//   ....[30]....
        /*0134*/ 	.word	0x000041f0


	//   ....[31]....
        /*0138*/ 	.word	0x000042e0


	//   ....[32]....
        /*013c*/ 	.word	0x00004300


	//   ....[33]....
        /*0140*/ 	.word	0x00004510


	//   ....[34]....
        /*0144*/ 	.word	0x00004580


	//----- nvinfo : EIATTR_VRC_CTA_INIT_COUNT
	.align		4
.L_3281:
        /*0148*/ 	.byte	0x02, 0x4a
	.zero		1
	.zero		1


	//----- nvinfo : EIATTR_EXIT_INSTR_OFFSETS
	.align		4
        /*014c*/ 	.byte	0x04, 0x1c
        /*014e*/ 	.short	(.L_3283 - .L_3282)


	//   ....[0]....
.L_3282:
        /*0150*/ 	.word	0x00004370


	//   ....[1]....
        /*0154*/ 	.word	0x000043c0


	//   ....[2]....
        /*0158*/ 	.word	0x000044c0


	//----- nvinfo : EIATTR_MAX_THREADS
	.align		4
.L_3283:
        /*015c*/ 	.byte	0x04, 0x05
        /*015e*/ 	.short	(.L_3285 - .L_3284)
.L_3284:
        /*0160*/ 	.word	0x00000080
        /*0164*/ 	.word	0x00000001
        /*0168*/ 	.word	0x00000001


	//----- nvinfo : EIATTR_CRS_STACK_SIZE
	.align		4
.L_3285:
        /*016c*/ 	.byte	0x04, 0x1e
        /*016e*/ 	.short	(.L_3287 - .L_3286)
.L_3286:
        /*0170*/ 	.word	0x00000000


	//----- nvinfo : EIATTR_CBANK_PARAM_SIZE
	.align		4
.L_3287:
        /*0174*/ 	.byte	0x03, 0x19
        /*0176*/ 	.short	0x0088


	//----- nvinfo : EIATTR_PARAM_CBANK
	.align		4
        /*0178*/ 	.byte	0x04, 0x0a
        /*017a*/ 	.short	(.L_3289 - .L_3288)
	.align		4
.L_3288:
        /*017c*/ 	.word	index@(.nv.constant0._ZN18transformer_engine13normalization19ln_fwd_tuned_kernelINS0_13Kernel_traitsIffffjLj24576ELj4ELj1ELj4ELj16ENS0_18Kernel_traits_baseILj24576EffffjLj128EEEEEEEvNS0_19ForwardKernelParamsE)
        /*0180*/ 	.short	0x0380
        /*0182*/ 	.short	0x0088


	//----- nvinfo : EIATTR_SW_WAR
	.align		4
.L_3289:
        /*0184*/ 	.byte	0x04, 0x36
        /*0186*/ 	.short	(.L_3291 - .L_3290)
.L_3290:
        /*0188*/ 	.word	0x00000008
.L_3291:


//--------------------- .nv.info._ZN18transformer_engine13normalization19ln_fwd_tuned_kernelINS0_13Kernel_traitsIff13__nv_bfloat16fjLj20480ELj2ELj1ELj4ELj16ENS0_18Kernel_traits_baseILj20480EffS3_fjLj128EEEEEEEvNS0_19ForwardKernelParamsE --------------------------
	.section	.nv.info._ZN18transformer_engine13normalization19ln_fwd_tuned_kernelINS0_13Kernel_traitsIff13__nv_bfloat16fjLj20480ELj2ELj1ELj4ELj16ENS0_18Kernel_traits_baseILj20480EffS3_fjLj128EEEEEEEvNS0_19ForwardKernelParamsE,"",@"SHT_CUDA_INFO"
	.sectionflags	@""
	.align	4


	//----- nvinfo : EIATTR_CUDA_API_VERSION
	.align		4
        /*0000*/ 	.byte	0x04, 0x37
        /*0002*/ 	.short	(.L_3293 - .L_3292)
.L_3292:
        /*0004*/ 	.word	0x00000082


	//----- nvinfo : EIATTR_KPARAM_INFO
	.align		4
.L_3293:
        /*0008*/ 	.byte	0x04, 0x17
        /*000a*/ 	.short	(.L_3295 - .L_3294)
.L_3294:
        /*000c*/ 	.word	0x00000000
        /*0010*/ 	.short	0x0000
        /*0012*/ 	.short	0x0000
        /*0014*/ 	.byte	0x00, 0xf0, 0x21, 0x02


	//----- nvinfo : EIATTR_SPARSE_MMA_MASK
	.align		4
.L_3295:
        /*0018*/ 	.byte	0x03, 0x50
        /*001a*/ 	.short	0x0000


	//----- nvinfo : EIATTR_MAXREG_COUNT
	.align		4
        /*001c*/ 	.byte	0x03, 0x1b
        /*001e*/ 	.short	0x00ff


	//----- nvinfo : EIATTR_NUM_BARRIERS
	.align		4
        /*0020*/ 	.byte	0x02, 0x4c
        /*0022*/ 	.byte	0x01
	.zero		1


	//----- nvinfo : EIATTR_ANNOTATIONS
	.align		4
        /*0024*/ 	.byte	0x04, 0x55
        /*0026*/ 	.short	(.L_3297 - .L_3296)


	//   ....[0]....
.L_3296:
        /*0028*/ 	.word	0x00000001
        /*002c*/ 	.byte	0xe0, 0x00, 0x00, 0x00, 0x01, 0x00, 0x00, 0x00, 0x50, 0x04, 0x00, 0x00, 0x01, 0x00, 0x00, 0x00
        /*003c*/ 	.byte	0xb0, 0x1f, 0x00, 0x00, 0x01, 0x00, 0x00, 0x00, 0x90, 0x20, 0x00, 0x00, 0x01, 0x00, 0x00, 0x00
        /*004c*/ 	.byte	0x40, 0x28, 0x00, 0x00, 0x01, 0x00, 0x00, 0x00, 0xf0, 0x28, 0x00, 0x00, 0x01, 0x00, 0x00, 0x00
        /*005c*/ 	.byte	0x40, 0x4d, 0x00, 0x00, 0x01, 0x00, 0x00, 0x00, 0xc0, 0x6e, 0x00, 0x00, 0x01, 0x00, 0x00, 0x00
        /*006c*/ 	.byte	0x20, 0x75, 0x00, 0x00, 0x01, 0x00, 0x00, 0x00, 0x20, 0x7b, 0x00, 0x00, 0x01, 0x00, 0x00, 0x00
        /*007c*/ 	.byte	0x60, 0x7c, 0x00, 0x00


	//----- nvinfo : EIATTR_MERCURY_ISA_VERSION
	.align		4
.L_3297:
        /*0080*/ 	.byte	0x03, 0x5f
        /*0082*/ 	.short	0x0101


	//----- nvinfo : EIATTR_COOP_GROUP_MASK_REGIDS
	.align		4
        /*0084*/ 	.byte	0x04, 0x29
        /*0086*/ 	.short	(.L_3299 - .L_3298)


	//   ....[0]....
.L_3298:
        /*0088*/ 	.word	0xffffffff


	//   ....[1]....
        /*008c*/ 	.word	0xffffffff


	//   ....[2]....
        /*0090*/ 	.word	0xffffffff


	//   ....[3]....
        /*0094*/ 	.word	0xffffffff


	//   ....[4]....
        /*0098*/ 	.word	0xffffffff


	//   ....[5]....
        /*009c*/ 	.word	0xffffffff


	//   ....[6]....
        /*00a0*/ 	.word	0xffffffff


	//   ....[7]....
        /*00a4*/ 	.word	0xffffffff


	//   ....[8]....
        /*00a8*/ 	.word	0xffffffff


	//   ....[9]....
        /*00ac*/ 	.word	0xffffffff


	//   ....[10]....
        /*00b0*/ 	.word	0xffffffff


	//   ....[11]....
        /*00b4*/ 	.word	0xffffffff


	//   ....[12]....
        /*00b8*/ 	.word	0xffffffff


	//   ....[13]....
        /*00bc*/ 	.word	0xffffffff


	//   ....[14]....
        /*00c0*/ 	.word	0xffffffff


	//   ....[15]....
        /*00c4*/ 	.word	0xffffffff


	//   ....[16]....
        /*00c8*/ 	.word	0xffffffff


	//   ....[17]....
        /*00cc*/ 	.word	0xffffffff


	//   ....[18]....
        /*00d0*/ 	.word	0xffffffff


	//   ....[19]....
        /*00d4*/ 	.word	0xffffffff


	//   ....[20]....
        /*00d8*/ 	.word	0xffffffff


	//   ....[21]....
        /*00dc*/ 	.word	0xffffffff


	//   ....[22]....
        /*00e0*/ 	.word	0xffffffff


	//   ....[23]....
        /*00e4*/ 	.word	0xffffffff


	//   ....[24]....
        /*00e8*/ 	.word	0xffffffff


	//   ....[25]....
        /*00ec*/ 	.word	0xffffffff


	//   ....[26]....
        /*00f0*/ 	.word	0xffffffff


	//   ....[27]....
        /*00f4*/ 	.word	0xffffffff


	//   ....[28]....
        /*00f8*/ 	.word	0xffffffff


	//   ....[29]....
        /*00fc*/ 	.word	0xffffffff


	//   ....[30]....
        /*0100*/ 	.word	0x05000005


	//   ....[31]....
        /*0104*/ 	.word	0x05000005


	//----- nvinfo : EIATTR_COOP_GROUP_INSTR_OFFSETS
	.align		4
.L_3299:
        /*0108*/ 	.byte	0x04, 0x28
        /*010a*/ 	.short	(.L_3301 - .L_3300)


	//   ....[0]....
.L_3300:
        /*010c*/ 	.word	0x00001220


	//   ....[1]....
        /*0110*/ 	.word	0x00001240


	//   ....[2]....
        /*0114*/ 	.word	0x00001260


	//   ....[3]....
        /*0118*/ 	.word	0x00001280


	//   ....[4]....
        /*011c*/ 	.word	0x000012a0


	//   ....[5]....
        /*0120*/ 	.word	0x00001cd0


	//   ....[6]....
        /*0124*/ 	.word	0x00001cf0


	//   ....[7]....
        /*0128*/ 	.word	0x00001d10


	//   ....[8]....
        /*012c*/ 	.word	0x00001d30


	//   ....[9]....
        /*0130*/ 	.word	0x00001d70


	//   ....[10]....
        /*0134*/ 	.word	0x00001f60


	//   ....[11]....
        /*0138*/ 	.word	0x00001f80


	//   ....[12]....
        /*013c*/ 	.word	0x00001f90


	//   ....[13]....
        /*0140*/ 	.word	0x00002130


	//   ....[14]....
        /*0144*/ 	.word	0x00002150


	//   ....[15]....
        /*0148*/ 	.word	0x00002160


	//   ....[16]....
        /*014c*/ 	.word	0x00002310


	//   ....[17]....
        /*0150*/ 	.word	0x00002330


	//   ....[18]....
        /*0154*/ 	.word	0x000027d0


	//   ....[19]....
        /*0158*/ 	.word	0x00002820


	//   ....[20]....
        /*015c*/ 	.word	0x00002830


	//   ....[21]....
        /*0160*/ 	.word	0x000029f0


	//   ....[22]....
        /*0164*/ 	.word	0x00002a00


	//   ....[23]....
        /*0168*/ 	.word	0x00007590


	//   ....[24]....
        /*016c*/ 	.word	0x000075b0


	//   ....[25]....
        /*0170*/ 	.word	0x000075e0


	//   ....[26]....
        /*0174*/ 	.word	0x00007610


	//   ....[27]....
        /*0178*/ 	.word	0x00007630


	//   ....[28]....
        /*017c*/ 	.word	0x00007720


	//   ....[29]....
        /*0180*/ 	.word	0x00007740


	//   ....[30]....
        /*0184*/ 	.word	0x00007950


	//   ....[31]....
        /*0188*/ 	.word	0x000079c0


	//----- nvinfo : EIATTR_VRC_CTA_INIT_COUNT
	.align		4
.L_3301:
        /*018c*/ 	.byte	0x02, 0x4a
	.zero		1
	.zero		1


	//----- nvinfo : EIATTR_EXIT_INSTR_OFFSETS
	.align		4
        /*0190*/ 	.byte	0x04, 0x1c
        /*0192*/ 	.short	(.L_3303 - .L_3302)


	//   ....[0]....
.L_3302:
        /*0194*/ 	.word	0x000077b0


	//   ....[1]....
        /*0198*/ 	.word	0x00007800


	//   ....[2]....
        /*019c*/ 	.word	0x00007900


	//----- nvinfo : EIATTR_MAX_THREADS
	.align		4
.L_3303:
        /*01a0*/ 	.byte	0x04, 0x05
        /*01a2*/ 	.short	(.L_3305 - .L_3304)
.L_3304:
        /*01a4*/ 	.word	0x00000080
        /*01a8*/ 	.word	0x00000001
        /*01ac*/ 	.word	0x00000001


	//----- nvinfo : EIATTR_CRS_STACK_SIZE
	.align		4
.L_3305:
        /*01b0*/ 	.byte	0x04, 0x1e
        /*01b2*/ 	.short	(.L_3307 - .L_3306)
.L_3306:
        /*01b4*/ 	.word	0x00000000


	//----- nvinfo : EIATTR_CBANK_PARAM_SIZE
	.align		4
.L_3307:
        /*01b8*/ 	.byte	0x03, 0x19
        /*01ba*/ 	.short	0x0088


	//----- nvinfo : EIATTR_PARAM_CBANK
	.align		4
        /*01bc*/ 	.byte	0x04, 0x0a
        /*01be*/ 	.short	(.L_3309 - .L_3308)
	.align		4
.L_3308:
        /*01c0*/ 	.word	index@(.nv.constant0._ZN18transformer_engine13normalization19ln_fwd_tuned_kernelINS0_13Kernel_traitsIff13__nv_bfloat16fjLj20480ELj2ELj1ELj4ELj16ENS0_18Kernel_traits_baseILj20480EffS3_fjLj128EEEEEEEvNS0_19ForwardKernelParamsE)
        /*01c4*/ 	.short	0x0380
        /*01c6*/ 	.short	0x0088


	//----- nvinfo : EIATTR_SW_WAR
	.align		4
.L_3309:
        /*01c8*/ 	.byte	0x04, 0x36
        /*01ca*/ 	.short	(.L_3311 - .L_3310)
.L_3310:
        /*01cc*/ 	.word	0x00000008
.L_3311:


//--------------------- .nv.info._ZN18transformer_engine13normalization19ln_fwd_tuned_kernelINS0_13Kernel_traitsI13__nv_bfloat16S3_S3_fjLj20480ELj2ELj1ELj4ELj16ENS0_18Kernel_traits_baseILj20480ES3_S3_S3_fjLj128EEEEEEEvNS0_19ForwardKernelParamsE --------------------------
	.section	.nv.info._ZN18transformer_engine13normalization19ln_fwd_tuned_kernelINS0_13Kernel_traitsI13__nv_bfloat16S3_S3_fjLj20480ELj2ELj1ELj4ELj16ENS0_18Kernel_traits_baseILj20480ES3_S3_S3_fjLj128EEEEEEEvNS0_19ForwardKernelParamsE,"",@"SHT_CUDA_INFO"
	.sectionflags	@""
	.align	4


	//----- nvinfo : EIATTR_CUDA_API_VERSION
	.align		4
        /*0000*/ 	.byte	0x04, 0x37
        /*0002*/ 	.short	(.L_3313 - .L_3312)
.L_3312:
        /*0004*/ 	.word	0x00000082


	//----- nvinfo : EIATTR_KPARAM_INFO
	.align		4
.L_3313:
        /*0008*/ 	.byte	0x04, 0x17
        /*000a*/ 	.short	(.L_3315 - .L_3314)
.L_3314:
        /*000c*/ 	.word	0x00000000
        /*0010*/ 	.short	0x0000
        /*0012*/ 	.short	0x0000
        /*0014*/ 	.byte	0x00, 0xf0, 0x21, 0x02


	//----- nvinfo : EIATTR_SPARSE_MMA_MASK
	.align		4
.L_3315:
        /*0018*/ 	.byte	0x03, 0x50
        /*001a*/ 	.short	0x0000


	//----- nvinfo : EIATTR_MAXREG_COUNT
	.align		4
        /*001c*/ 	.byte	0x03, 0x1b
        /*001e*/ 	.short	0x00ff


	//----- nvinfo : EIATTR_NUM_BARRIERS
	.align		4
        /*0020*/ 	.byte	0x02, 0x4c
        /*0022*/ 	.byte	0x01
	.zero		1


	//----- nvinfo : EIATTR_MERCURY_ISA_VERSION
	.align		4
        /*0024*/ 	.byte	0x03, 0x5f
        /*0026*/ 	.short	0x0101


	//----- nvinfo : EIATTR_COOP_GROUP_MASK_REGIDS
	.align		4
        /*0028*/ 	.byte	0x04, 0x29
        /*002a*/ 	.short	(.L_3317 - .L_3316)


	//   ....[0]....
.L_3316:
        /*002c*/ 	.word	0xffffffff


	//   ....[1]....
        /*0030*/ 	.word	0xffffffff


	//   ....[2]....
        /*0034*/ 	.word	0xffffffff


	//   ....[3]....
        /*0038*/ 	.word	0xffffffff


	//   ....[4]....
        /*003c*/ 	.word	0xffffffff


	//   ....[5]....
        /*0040*/ 	.word	0xffffffff


	//   ....[6]....
        /*0044*/ 	.word	0xffffffff


	//   ....[7]....
        /*0048*/ 	.word	0xffffffff


	//   ....[8]....
        /*004c*/ 	.word	0xffffffff


	//   ....[9]....
        /*0050*/ 	.word	0xffffffff


	//   ....[10]....
        /*0054*/ 	.word	0xffffffff


	//   ....[11]....
        /*0058*/ 	.word	0xffffffff


	//   ....[12]....
        /*005c*/ 	.word	0xffffffff


	//   ....[13]....
        /*0060*/ 	.word	0xffffffff


	//   ....[14]....
        /*0064*/ 	.word	0xffffffff


	//   ....[15]....
        /*0068*/ 	.word	0xffffffff


	//   ....[16]....
        /*006c*/ 	.word	0xffffffff


	//   ....[17]....
        /*0070*/ 	.word	0xffffffff


	//   ....[18]....
        /*0074*/ 	.word	0xffffffff


	//   ....[19]....
        /*0078*/ 	.word	0xffffffff


	//   ....[20]....
        /*007c*/ 	.word	0xffffffff


	//   ....[21]....
        /*0080*/ 	.word	0xffffffff


	//   ....[22]....
        /*0084*/ 	.word	0xffffffff


	//   ....[23]....
        /*0088*/ 	.word	0xffffffff


	//   ....[24]....
        /*008c*/ 	.word	0xffffffff


	//   ....[25]....
        /*0090*/ 	.word	0xffffffff


	//   ....[26]....
        /*0094*/ 	.word	0xffffffff


	//   ....[27]....
        /*0098*/ 	.word	0xffffffff


	//   ....[28]....
        /*009c*/ 	.word	0xffffffff


	//   ....[29]....
        /*00a0*/ 	.word	0xffffffff


	//   ....[30]....
        /*00a4*/ 	.word	0x05000004


	//   ....[31]....
        /*00a8*/ 	.word	0x05000004


	//----- nvinfo : EIATTR_COOP_GROUP_INSTR_OFFSETS
	.align		4
.L_3317:
        /*00ac*/ 	.byte	0x04, 0x28
        /*00ae*/ 	.short	(.L_3319 - .L_3318)


	//   ....[0]....
.L_3318:
        /*00b0*/ 	.word	0x00001650


	//   ....[1]....
        /*00b4*/ 	.word	0x00001670


	//   ....[2]....
        /*00b8*/ 	.word	0x00001690


	//   ....[3]....
        /*00bc*/ 	.word	0x000016b0


	//   ....[4]....
        /*00c0*/ 	.word	0x000016d0


	//   ....[5]....
        /*00c4*/ 	.word	0x00002100


	//   ....[6]....
        /*00c8*/ 	.word	0x00002120


	//   ....[7]....
        /*00cc*/ 	.word	0x00002140


	//   ....[8]....
        /*00d0*/ 	.word	0x00002160


	//   ....[9]....
        /*00d4*/ 	.word	0x00002180


	//   ....[10]....
        /*00d8*/ 	.word	0x00002340


	//   ....[11]....
        /*00dc*/ 	.word	0x00002360


	//   ....[12]....
        /*00e0*/ 	.word	0x00002370


	//   ....[13]....
        /*00e4*/ 	.word	0x00002460


	//   ....[14]....
        /*00e8*/ 	.word	0x00002510


	//   ....[15]....
        /*00ec*/ 	.word	0x00002520


	//   ....[16]....
        /*00f0*/ 	.word	0x000027d0


	//   ....[17]....
        /*00f4*/ 	.word	0x00002800


	//   ....[18]....
        /*00f8*/ 	.word	0x00002b50


	//   ....[19]....
        /*00fc*/ 	.word	0x00002ba0


	//   ....[20]....
        /*0100*/ 	.word	0x00002bb0


	//   ....[21]....
        /*0104*/ 	.word	0x00002d40


	//   ....[22]....
        /*0108*/ 	.word	0x00002d70


	//   ....[23]....
        /*010c*/ 	.word	0x00008580


	//   ....[24]....
        /*0110*/ 	.word	0x00008600


	//   ....[25]....
        /*0114*/ 	.word	0x00008640


	//   ....[26]....
        /*0118*/ 	.word	0x00008660


	//   ....[27]....
        /*011c*/ 	.word	0x00008680


	//   ....[28]....
        /*0120*/ 	.word	0x00008770


	//   ....[29]....
        /*0124*/ 	.word	0x00008790


	//   ....[30]....
        /*0128*/ 	.word	0x000089a0


	//   ....[31]....
        /*012c*/ 	.word	0x00008a10


	//----- nvinfo : EIATTR_VRC_CTA_INIT_COUNT
	.align		4
.L_3319:
        /*0130*/ 	.byte	0x02, 0x4a
	.zero		1
	.zero		1


	//----- nvinfo : EIATTR_EXIT_INSTR_OFFSETS
	.align		4
        /*0134*/ 	.byte	0x04, 0x1c
        /*0136*/ 	.short	(.L_3321 - .L_3320)


	//   ....[0]....
.L_3320:
        /*0138*/ 	.word	0x00008800


	//   ....[1]....
        /*013c*/ 	.word	0x00008850


	//   ....[2]....
        /*0140*/ 	.word	0x00008950


	//----- nvinfo : EIATTR_MAX_THREADS
	.align		4
.L_3321:
        /*0144*/ 	.byte	0x04, 0x05
        /*0146*/ 	.short	(.L_3323 - .L_3322)
.L_3322:
        /*0148*/ 	.word	0x00000080
        /*014c*/ 	.word	0x00000001
        /*0150*/ 	.word	0x00000001


	//----- nvinfo : EIATTR_CRS_STACK_SIZE
	.align		4
.L_3323:
        /*0154*/ 	.byte	0x04, 0x1e
        /*0156*/ 	.short	(.L_3325 - .L_3324)
.L_3324:
        /*0158*/ 	.word	0x00000000


	//----- nvinfo : EIATTR_CBANK_PARAM_SIZE
	.align		4
.L_3325:
        /*015c*/ 	.byte	0x03, 0x19
        /*015e*/ 	.short	0x0088


	//----- nvinfo : EIATTR_PARAM_CBANK
	.align		4
        /*0160*/ 	.byte	0x04, 0x0a
        /*0162*/ 	.short	(.L_3327 - .L_3326)
	.align		4
.L_3326:
        /*0164*/ 	.word	index@(.nv.constant0._ZN18transformer_engine13normalization19ln_fwd_tuned_kernelINS0_13Kernel_traitsI13__nv_bfloat16S3_S3_fjLj20480ELj2ELj1ELj4ELj16ENS0_18Kernel_traits_baseILj20480ES3_S3_S3_fjLj128EEEEEEEvNS0_19ForwardKernelParamsE)
        /*0168*/ 	.short	0x0380
        /*016a*/ 	.short	0x0088


	//----- nvinfo : EIATTR_SW_WAR
	.align		4
.L_3327:
        /*016c*/ 	.byte	0x04, 0x36
        /*016e*/ 	.short	(.L_3329 - .L_3328)
.L_3328:
        /*0170*/ 	.word	0x00000008
.L_3329:


//--------------------- .nv.info._ZN18transformer_engine13normalization19ln_fwd_tuned_kernelINS0_13Kernel_traitsIff6__halffjLj20480ELj2ELj1ELj4ELj16ENS0_18Kernel_traits_baseILj20480EffS3_fjLj128EEEEEEEvNS0_19ForwardKernelParamsE --------------------------
	.section	.nv.info._ZN18transformer_engine13normalization19ln_fwd_tuned_kernelINS0_13Kernel_traitsIff6__halffjLj20480ELj2ELj1ELj4ELj16ENS0_18Kernel_traits_baseILj20480EffS3_fjLj128EEEEEEEvNS0_19ForwardKernelParamsE,"",@"SHT_CUDA_INFO"
	.sectionflags	@""
	.align	4


	//----- nvinfo : EIATTR_CUDA_API_VERSION
	.align		4
        /*0000*/ 	.byte	0x04, 0x37
        /*0002*/ 	.short	(.L_3331 - .L_3330)
.L_3330:
        /*0004*/ 	.word	0x00000082


	//----- nvinfo : EIATTR_KPARAM_INFO
	.align		4
.L_3331:
        /*0008*/ 	.byte	0x04, 0x17
        /*000a*/ 	.short	(.L_3333 - .L_3332)
.L_3332:
        /*000c*/ 	.word	0x00000000
        /*0010*/ 	.short	0x0000
        /*0012*/ 	.short	0x0000
        /*0014*/ 	.byte	0x00, 0xf0, 0x21, 0x02


	//----- nvinfo : EIATTR_SPARSE_MMA_MASK
	.align		4
.L_3333:
        /*0018*/ 	.byte	0x03, 0x50
        /*001a*/ 	.short	0x0000


	//----- nvinfo : EIATTR_MAXREG_COUNT
	.align		4
        /*001c*/ 	.byte	0x03, 0x1b
        /*001e*/ 	.short	0x00ff


	//----- nvinfo : EIATTR_NUM_BARRIERS
	.align		4
        /*0020*/ 	.byte	0x02, 0x4c
        /*0022*/ 	.byte	0x01
	.zero		1


	//----- nvinfo : EIATTR_ANNOTATIONS
	.align		4
        /*0024*/ 	.byte	0x04, 0x55
        /*0026*/ 	.short	(.L_3335 - .L_3334)


	//   ....[0]....
.L_3334:
        /*0028*/ 	.word	0x00000001
        /*002c*/ 	.byte	0xe0, 0x00, 0x00, 0x00, 0x01, 0x00, 0x00, 0x00, 0x50, 0x04, 0x00, 0x00, 0x01, 0x00, 0x00, 0x00
        /*003c*/ 	.byte	0xb0, 0x1f, 0x00, 0x00, 0x01, 0x00, 0x00, 0x00, 0x90, 0x20, 0x00, 0x00, 0x01, 0x00, 0x00, 0x00
        /*004c*/ 	.byte	0x40, 0x28, 0x00, 0x00, 0x01, 0x00, 0x00, 0x00, 0xf0, 0x28, 0x00, 0x00, 0x01, 0x00, 0x00, 0x00
        /*005c*/ 	.byte	0x40, 0x4d, 0x00, 0x00, 0x01, 0x00, 0x00, 0x00, 0xc0, 0x6e, 0x00, 0x00, 0x01, 0x00, 0x00, 0x00
        /*006c*/ 	.byte	0x20, 0x75, 0x00, 0x00, 0x01, 0x00, 0x00, 0x00, 0x20, 0x7b, 0x00, 0x00, 0x01, 0x00, 0x00, 0x00
        /*007c*/ 	.byte	0x60, 0x7c, 0x00, 0x00


	//----- nvinfo : EIATTR_MERCURY_ISA_VERSION
	.align		4
.L_3335:
        /*0080*/ 	.byte	0x03, 0x5f
        /*0082*/ 	.short	0x0101


	//----- nvinfo : EIATTR_COOP_GROUP_MASK_REGIDS
	.align		4
        /*0084*/ 	.byte	0x04, 0x29
        /*0086*/ 	.short	(.L_3337 - .L_3336)


	//   ....[0]....
.L_3336:
        /*0088*/ 	.word	0xffffffff


	//   ....[1]....
        /*008c*/ 	.word	0xffffffff


	//   ....[2]....
        /*0090*/ 	.word	0xffffffff


	//   ....[3]....
        /*0094*/ 	.word	0xffffffff


	//   ....[4]....
        /*0098*/ 	.word	0xffffffff


	//   ....[5]....
        /*009c*/ 	.word	0xffffffff


	//   ....[6]....
        /*00a0*/ 	.word	0xffffffff


	//   ....[7]....
        /*00a4*/ 	.word	0xffffffff


	//   ....[8]....
        /*00a8*/ 	.word	0xffffffff


	//   ....[9]....
        /*00ac*/ 	.word	0xffffffff


	//   ....[10]....
        /*00b0*/ 	.word	0xffffffff


	//   ....[11]....
        /*00b4*/ 	.word	0xffffffff


	//   ....[12]....
        /*00b8*/ 	.word	0xffffffff


	//   ....[13]....
        /*00bc*/ 	.word	0xffffffff


	//   ....[14]....
        /*00c0*/ 	.word	0xffffffff


	//   ....[15]....
        /*00c4*/ 	.word	0xffffffff


	//   ....[16]....
        /*00c8*/ 	.word	0xffffffff


	//   ....[17]....
        /*00cc*/ 	.word	0xffffffff


	//   ....[18]....
        /*00d0*/ 	.word	0xffffffff


	//   ....[19]....
        /*00d4*/ 	.word	0xffffffff


	//   ....[20]....
        /*00d8*/ 	.word	0xffffffff


	//   ....[21]....
        /*00dc*/ 	.word	0xffffffff


	//   ....[22]....
        /*00e0*/ 	.word	0xffffffff


	//   ....[23]....
        /*00e4*/ 	.word	0xffffffff


	//   ....[24]....
        /*00e8*/ 	.word	0xffffffff


	//   ....[25]....
        /*00ec*/ 	.word	0xffffffff


	//   ....[26]....
        /*00f0*/ 	.word	0xffffffff


	//   ....[27]....
        /*00f4*/ 	.word	0xffffffff


	//   ....[28]....
        /*00f8*/ 	.word	0xffffffff


	//   ....[29]....
        /*00fc*/ 	.word	0xffffffff


	//   ....[30]....
        /*0100*/ 	.word	0x05000005


	//   ....[31]....
        /*0104*/ 	.word	0x05000005


	//----- nvinfo : EIATTR_COOP_GROUP_INSTR_OFFSETS
	.align		4
.L_3337:
        /*0108*/ 	.byte	0x04, 0x28
        /*010a*/ 	.short	(.L_3339 - .L_3338)


	//   ....[0]....
.L_3338:
        /*010c*/ 	.word	0x00001220


	//   ....[1]....
        /*0110*/ 	.word	0x00001240


	//   ....[2]....
        /*0114*/ 	.word	0x00001260


	//   ....[3]....
        /*0118*/ 	.word	0x00001280


	//   ....[4]....
        /*011c*/ 	.word	0x000012a0


	//   ....[5]....
        /*0120*/ 	.word	0x00001cd0


	//   ....[6]....
        /*0124*/ 	.word	0x00001cf0


	//   ....[7]....
        /*0128*/ 	.word	0x00001d10


	//   ....[8]....
        /*012c*/ 	.word	0x00001d30


	//   ....[9]....
        /*0130*/ 	.word	0x00001d70


	//   ....[10]....
        /*0134*/ 	.word	0x00001f60


	//   ....[11]....
        /*0138*/ 	.word	0x00001f80


	//   ....[12]....
        /*013c*/ 	.word	0x00001f90


	//   ....[13]....
        /*0140*/ 	.word	0x00002130


	//   ....[14]....
        /*0144*/ 	.word	0x00002150


	//   ....[15]....
        /*0148*/ 	.word	0x00002160


	//   ....[16]....
        /*014c*/ 	.word	0x00002310


	//   ....[17]....
        /*0150*/ 	.word	0x00002330


	//   ....[18]....
        /*0154*/ 	.word	0x000027d0


	//   ....[19]....
        /*0158*/ 	.word	0x00002820


	//   ....[20]....
        /*015c*/ 	.word	0x00002830


	//   ....[21]....
        /*0160*/ 	.word	0x000029f0


	//   ....[22]....
        /*0164*/ 	.word	0x00002a00


	//   ....[23]....
        /*0168*/ 	.word	0x00007590


	//   ....[24]....
        /*016c*/ 	.word	0x000075b0


	//   ....[25]....
        /*0170*/ 	.word	0x000075e0


	//   ....[26]....
        /*0174*/ 	.word	0x00007610


	//   ....[27]....
        /*0178*/ 	.word	0x00007630


	//   ....[28]....
        /*017c*/ 	.word	0x00007720


	//   ....[29]....
        /*0180*/ 	.word	0x00007740


	//   ....[30]....
        /*0184*/ 	.word	0x00007950


	//   ....[31]....
        /*0188*/ 	.word	0x000079c0


	//----- nvinfo : EIATTR_VRC_CTA_INIT_COUNT
	.align		4
.L_3339:
        /*018c*/ 	.byte	0x02, 0x4a
	.zero		1
	.zero		1


	//----- nvinfo : EIATTR_EXIT_INSTR_OFFSETS
	.align		4
        /*0190*/ 	.byte	0x04, 0x1c
        /*0192*/ 	.short	(.L_3341 - .L_3340)


	//   ....[0]....
.L_3340:
        /*0194*/ 	.word	0x000077b0


	//   ....[1]....
        /*0198*/ 	.word	0x00007800


	//   ....[2]....
        /*019c*/ 	.word	0x00007900


	//----- nvinfo : EIATTR_MAX_THREADS
	.align		4
.L_3341:
        /*01a0*/ 	.byte	0x04, 0x05
        /*01a2*/ 	.short	(.L_3343 - .L_3342)
.L_3342:
        /*01a4*/ 	.word	0x00000080
        /*01a8*/ 	.word	0x00000001
        /*01ac*/ 	.word	0x00000001


	//----- nvinfo : EIATTR_CRS_STACK_SIZE
	.align		4
.L_3343:
        /*01b0*/ 	.byte	0x04, 0x1e
        /*01b2*/ 	.short	(.L_3345 - .L_3344)
.L_3344:
        /*01b4*/ 	.word	0x00000000


	//----- nvinfo : EIATTR_CBANK_PARAM_SIZE
	.align		4
.L_3345:
        /*01b8*/ 	.byte	0x03, 0x19
        /*01ba*/ 	.short	0x0088


	//----- nvinfo : EIATTR_PARAM_CBANK
	.align		4
        /*01bc*/ 	.byte	0x04, 0x0a
        /*01be*/ 	.short	(.L_3347 - .L_3346)
	.align		4
.L_3346:
        /*01c0*/ 	.word	index@(.nv.constant0._ZN18transformer_engine13normalization19ln_fwd_tuned_kernelINS0_13Kernel_traitsIff6__halffjLj20480ELj2ELj1ELj4ELj16ENS0_18Kernel_traits_baseILj20480EffS3_fjLj128EEEEEEEvNS0_19ForwardKernelParamsE)
        /*01c4*/ 	.short	0x0380
        /*01c6*/ 	.short	0x0088


	//----- nvinfo : EIATTR_SW_WAR
	.align		4
.L_3347:
        /*01c8*/ 	.byte	0x04, 0x36
        /*01ca*/ 	.short	(.L_3349 - .L_3348)
.L_3348:
        /*01cc*/ 	.word	0x00000008
.L_3349:


//--------------------- .nv.info._ZN18transformer_engine13normalization19ln_fwd_tuned_kernelINS0_13Kernel_traitsI6__halfS3_S3_fjLj20480ELj2ELj1ELj4ELj16ENS0_18Kernel_traits_baseILj20480ES3_S3_S3_fjLj128EEEEEEEvNS0_19ForwardKernelParamsE --------------------------
	.section	.nv.info._ZN18transformer_engine13normalization19ln_fwd_tuned_kernelINS0_13Kernel_traitsI6__halfS3_S3_fjLj20480ELj2ELj1ELj4ELj16ENS0_18Kernel_traits_baseILj20480ES3_S3_S3_fjLj128EEEEEEEvNS0_19ForwardKernelParamsE,"",@"SHT_CUDA_INFO"
	.sectionflags	@""
	.align	4


	//----- nvinfo : EIATTR_CUDA_API_VERSION
	.align		4
        /*0000*/ 	.byte	0x04, 0x37
        /*0002*/ 	.short	(.L_3351 - .L_3350)
.L_3350:
        /*0004*/ 	.word	0x00000082


	//----- nvinfo : EIATTR_KPARAM_INFO
	.align		4
.L_3351:
        /*0008*/ 	.byte	0x04, 0x17
        /*000a*/ 	.short	(.L_3353 - .L_3352)
.L_3352:
        /*000c*/ 	.word	0x00000000
        /*0010*/ 	.short	0x0000
        /*0012*/ 	.short	0x0000
        /*0014*/ 	.byte	0x00, 0xf0, 0x21, 0x02


	//----- nvinfo : EIATTR_SPARSE_MMA_MASK
	.align		4
.L_3353:
        /*0018*/ 	.byte	0x03, 0x50
        /*001a*/ 	.short	0x0000


	//----- nvinfo : EIATTR_MAXREG_COUNT
	.align		4
        /*001c*/ 	.byte	0x03, 0x1b
        /*001e*/ 	.short	0x00ff


	//----- nvinfo : EIATTR_NUM_BARRIERS
	.align		4
        /*0020*/ 	.byte	0x02, 0x4c
        /*0022*/ 	.byte	0x01
	.zero		1


	//----- nvinfo : EIATTR_MERCURY_ISA_VERSION
	.align		4
        /*0024*/ 	.byte	0x03, 0x5f
        /*0026*/ 	.short	0x0101


	//----- nvinfo : EIATTR_COOP_GROUP_MASK_REGIDS
	.align		4
        /*0028*/ 	.byte	0x04, 0x29
        /*002a*/ 	.short	(.L_3355 - .L_3354)


	//   ....[0]....
.L_3354:
        /*002c*/ 	.word	0xffffffff


	//   ....[1]....
        /*0030*/ 	.word	0xffffffff


	//   ....[2]....
        /*0034*/ 	.word	0xffffffff


	//   ....[3]....
        /*0038*/ 	.word	0xffffffff


	//   ....[4]....
        /*003c*/ 	.word	0xffffffff


	//   ....[5]....
        /*0040*/ 	.word	0xffffffff


	//   ....[6]....
        /*0044*/ 	.word	0xffffffff


	//   ....[7]....
        /*0048*/ 	.word	0xffffffff


	//   ....[8]....
        /*004c*/ 	.word	0xffffffff


	//   ....[9]....
        /*0050*/ 	.word	0xffffffff


	//   ....[10]....
        /*0054*/ 	.word	0xffffffff


	//   ....[11]....
        /*0058*/ 	.word	0xffffffff


	//   ....[12]....
        /*005c*/ 	.word	0xffffffff


	//   ....[13]....
        /*0060*/ 	.word	0xffffffff


	//   ....[14]....
        /*0064*/ 	.word	0xffffffff


	//   ....[15]....
        /*0068*/ 	.word	0xffffffff


	//   ....[16]....
        /*006c*/ 	.word	0xffffffff


	//   ....[17]....
        /*0070*/ 	.word	0xffffffff


	//   ....[18]....
        /*0074*/ 	.word	0xffffffff


	//   ....[19]....
        /*0078*/ 	.word	0xffffffff


	//   ....[20]....
        /*007c*/ 	.word	0xffffffff


	//   ....[21]....
        /*0080*/ 	.word	0xffffffff


	//   ....[22]....
        /*0084*/ 	.word	0xffffffff


	//   ....[23]....
        /*0088*/ 	.word	0xffffffff


	//   ....[24]....
        /*008c*/ 	.word	0xffffffff


	//   ....[25]....
        /*0090*/ 	.word	0xffffffff


	//   ....[26]....
        /*0094*/ 	.word	0xffffffff


	//   ....[27]....
        /*0098*/ 	.word	0xffffffff


	//   ....[28]....
        /*009c*/ 	.word	0xffffffff


	//   ....[29]....
        /*00a0*/ 	.word	0xffffffff


	//   ....[30]....
        /*00a4*/ 	.word	0x05000006


	//   ....[31]....
        /*00a8*/ 	.word	0x05000006


	//----- nvinfo : EIATTR_COOP_GROUP_INSTR_OFFSETS
	.align		4
.L_3355:
        /*00ac*/ 	.byte	0x04, 0x28
        /*00ae*/ 	.short	(.L_3357 - .L_3356)


	//   ....[0]....
.L_3356:
        /*00b0*/ 	.word	0x00000f50


	//   ....[1]....
        /*00b4*/ 	.word	0x00000f70


	//   ....[2]....
        /*00b8*/ 	.word	0x00000f90


	//   ....[3]....
        /*00bc*/ 	.word	0x00000fb0


	//   ....[4]....
        /*00c0*/ 	.word	0x00000fd0


	//   ....[5]....
        /*00c4*/ 	.word	0x00001a00


	//   ....[6]....
        /*00c8*/ 	.word	0x00001a20


	//   ....[7]....
        /*00cc*/ 	.word	0x00001a40


	//   ....[8]....
        /*00d0*/ 	.word	0x00001a60


	//   ....[9]....
        /*00d4*/ 	.word	0x00001a80


	//   ....[10]....
        /*00d8*/ 	.word	0x00001c30


	//   ....[11]....
        /*00dc*/ 	.word	0x00001c50


	//   ....[12]....
        /*00e0*/ 	.word	0x00001c60


	//   ....[13]....
        /*00e4*/ 	.word	0x00001d50


	//   ....[14]....
        /*00e8*/ 	.word	0x00001e00


	//   ....[15]....
        /*00ec*/ 	.word	0x00001e10


	//   ....[16]....
        /*00f0*/ 	.word	0x000020a0


	//   ....[17]....
        /*00f4*/ 	.word	0x000020d0


	//   ....[18]....
        /*00f8*/ 	.word	0x00002420


	//   ....[19]....
        /*00fc*/ 	.word	0x00002470


	//   ....[20]....
        /*0100*/ 	.word	0x00002480


	//   ....[21]....
        /*0104*/ 	.word	0x000025f0


	//   ....[22]....
        /*0108*/ 	.word	0x00002610


	//   ....[23]....
        /*010c*/ 	.word	0x00007c70


	//   ....[24]....
        /*0110*/ 	.word	0x00007cf0


	//   ....[25]....
        /*0114*/ 	.word	0x00007d30


	//   ....[26]....
        /*0118*/ 	.word	0x00007d50


	//   ....[27]....
        /*011c*/ 	.word	0x00007d70


	//   ....[28]....
        /*0120*/ 	.word	0x00007e60


	//   ....[29]....
        /*0124*/ 	.word	0x00007e80


	//   ....[30]....
        /*0128*/ 	.word	0x00008090


	//   ....[31]....
        /*012c*/ 	.word	0x00008100


	//----- nvinfo : EIATTR_VRC_CTA_INIT_COUNT
	.align		4
.L_3357:
        /*0130*/ 	.byte	0x02, 0x4a
	.zero		1
	.zero		1


	//----- nvinfo : EIATTR_EXIT_INSTR_OFFSETS
	.align		4
        /*0134*/ 	.byte	0x04, 0x1c
        /*0136*/ 	.short	(.L_3359 - .L_3358)


	//   ....[0]....
.L_3358:
        /*0138*/ 	.word	0x00007ef0


	//   ....[1]....
        /*013c*/ 	.word	0x00007f40


	//   ....[2]....
        /*0140*/ 	.word	0x00008040


	//----- nvinfo : EIATTR_MAX_THREADS
	.align		4
.L_3359:
        /*0144*/ 	.byte	0x04, 0x05
        /*0146*/ 	.short	(.L_3361 - .L_3360)
.L_3360:
        /*0148*/ 	.word	0x00000080
        /*014c*/ 	.word	0x00000001
        /*0150*/ 	.word	0x00000001


	//----- nvinfo : EIATTR_CRS_STACK_SIZE
	.align		4
.L_3361:
        /*0154*/ 	.byte	0x04, 0x1e
        /*0156*/ 	.short	(.L_3363 - .L_3362)
.L_3362:
        /*0158*/ 	.word	0x00000000


	//----- nvinfo : EIATTR_CBANK_PARAM_SIZE
	.align		4
.L_3363:
        /*015c*/ 	.byte	0x03, 0x19
        /*015e*/ 	.short	0x0088


	//----- nvinfo : EIATTR_PARAM_CBANK
	.align		4
        /*0160*/ 	.byte	0x04, 0x0a
        /*0162*/ 	.short	(.L_3365 - .L_3364)
	.align		4
.L_3364:
        /*0164*/ 	.word	index@(.nv.constant0._ZN18transformer_engine13normalization19ln_fwd_tuned_kernelINS0_13Kernel_traitsI6__halfS3_S3_fjLj20480ELj2ELj1ELj4ELj16ENS0_18Kernel_traits_baseILj20480ES3_S3_S3_fjLj128EEEEEEEvNS0_19ForwardKernelParamsE)
        /*0168*/ 	.short	0x0380
        /*016a*/ 	.short	0x0088


	//----- nvinfo : EIATTR_SW_WAR
	.align		4
.L_3365:
        /*016c*/ 	.byte	0x04, 0x36
        /*016e*/ 	.short	(.L_3367 - .L_3366)
.L_3366:
        /*0170*/ 	.word	0x00000008
.L_3367:


//--------------------- .nv.info._ZN18transformer_engine13normalization19ln_fwd_tuned_kernelINS0_13Kernel_traitsIffffjLj20480ELj2ELj1ELj4ELj16ENS0_18Kernel_traits_baseILj20480EffffjLj128EEEEEEEvNS0_19ForwardKernelParamsE --------------------------
	.section	.nv.info._ZN18transformer_engine13normalization19ln_fwd_tuned_kernelINS0_13Kernel_traitsIffffjLj20480ELj2ELj1ELj4ELj16ENS0_18Kernel_traits_baseILj20480EffffjLj128EEEEEEEvNS0_19ForwardKernelParamsE,"",@"SHT_CUDA_INFO"
	.sectionflags	@""
	.align	4


	//----- nvinfo : EIATTR_CUDA_API_VERSION
	.align		4
        /*0000*/ 	.byte	0x04, 0x37
        /*0002*/ 	.short	(.L_3369 - .L_3368)
.L_3368:
        /*0004*/ 	.word	0x00000082


	//----- nvinfo : EIATTR_KPARAM_INFO
	.align		4
.L_3369:
        /*0008*/ 	.byte	0x04, 0x17
        /*000a*/ 	.short	(.L_3371 - .L_3370)
.L_3370:
        /*000c*/ 	.word	0x00000000
        /*0010*/ 	.short	0x0000
        /*0012*/ 	.short	0x0000
        /*0014*/ 	.byte	0x00, 0xf0, 0x21, 0x02


	//----- nvinfo : EIATTR_SPARSE_MMA_MASK
	.align		4
.L_3371:
        /*0018*/ 	.byte	0x03, 0x50
        /*001a*/ 	.short	0x0000


	//----- nvinfo : EIATTR_MAXREG_COUNT
	.align		4
        /*001c*/ 	.byte	0x03, 0x1b
        /*001e*/ 	.short	0x00ff


	//----- nvinfo : EIATTR_NUM_BARRIERS
	.align		4
        /*0020*/ 	.byte	0x02, 0x4c
        /*0022*/ 	.byte	0x01
	.zero		1


	//----- nvinfo : EIATTR_ANNOTATIONS
	.align		4
        /*0024*/ 	.byte	0x04, 0x55
        /*0026*/ 	.short	(.L_3373 - .L_3372)


	//   ....[0]....
.L_3372:
        /*0028*/ 	.word	0x00000001
        /*002c*/ 	.byte	0xe0, 0x00, 0x00, 0x00, 0x01, 0x00, 0x00, 0x00, 0x50, 0x04, 0x00, 0x00, 0x01, 0x00, 0x00, 0x00
        /*003c*/ 	.byte	0xb0, 0x1f, 0x00, 0x00, 0x01, 0x00, 0x00, 0x00, 0x90, 0x20, 0x00, 0x00, 0x01, 0x00, 0x00, 0x00
        /*004c*/ 	.byte	0x40, 0x28, 0x00, 0x00, 0x01, 0x00, 0x00, 0x00, 0xf0, 0x28, 0x00, 0x00, 0x01, 0x00, 0x00, 0x00
        /*005c*/ 	.byte	0x40, 0x43, 0x00, 0x00, 0x01, 0x00, 0x00, 0x00, 0x40, 0x60, 0x00, 0x00, 0x01, 0x00, 0x00, 0x00
        /*006c*/ 	.byte	0x20, 0x61, 0x00, 0x00, 0x01, 0x00, 0x00, 0x00, 0x20, 0x67, 0x00, 0x00, 0x01, 0x00, 0x00, 0x00
        /*007c*/ 	.byte	0x60, 0x68, 0x00, 0x00


	//----- nvinfo : EIATTR_MERCURY_ISA_VERSION
	.align		4
.L_3373:
        /*0080*/ 	.byte	0x03, 0x5f
        /*0082*/ 	.short	0x0101


	//----- nvinfo : EIATTR_COOP_GROUP_MASK_REGIDS
	.align		4
        /*0084*/ 	.byte	0x04, 0x29
        /*0086*/ 	.short	(.L_3375 - .L_3374)


	//   ....[0]....
.L_3374:
        /*0088*/ 	.word	0xffffffff


	//   ....[1]....
        /*008c*/ 	.word	0xffffffff


	//   ....[2]....
        /*0090*/ 	.word	0xffffffff


	//   ....[3]....
        /*0094*/ 	.word	0xffffffff


	//   ....[4]....
        /*0098*/ 	.word	0xffffffff


	//   ....[5]....
        /*009c*/ 	.word	0xffffffff


	//   ....[6]....
        /*00a0*/ 	.word	0xffffffff


	//   ....[7]....
        /*00a4*/ 	.word	0xffffffff


	//   ....[8]....
        /*00a8*/ 	.word	0xffffffff


	//   ....[9]....
        /*00ac*/ 	.word	0xffffffff


	//   ....[10]....
        /*00b0*/ 	.word	0xffffffff


	//   ....[11]....
        /*00b4*/ 	.word	0xffffffff


	//   ....[12]....
        /*00b8*/ 	.word	0xffffffff


	//   ....[13]....
        /*00bc*/ 	.word	0xffffffff


	//   ....[14]....
        /*00c0*/ 	.word	0xffffffff


	//   ....[15]....
        /*00c4*/ 	.word	0xffffffff


	//   ....[16]....
        /*00c8*/ 	.word	0xffffffff


	//   ....[17]....
        /*00cc*/ 	.word	0xffffffff


	//   ....[18]....
        /*00d0*/ 	.word	0xffffffff


	//   ....[19]....
        /*00d4*/ 	.word	0xffffffff


	//   ....[20]....
        /*00d8*/ 	.word	0xffffffff


	//   ....[21]....
        /*00dc*/ 	.word	0xffffffff


	//   ....[22]....
        /*00e0*/ 	.word	0xffffffff


	//   ....[23]....
        /*00e4*/ 	.word	0xffffffff


	//   ....[24]....
        /*00e8*/ 	.word	0xffffffff


	//   ....[25]....
        /*00ec*/ 	.word	0xffffffff


	//   ....[26]....
        /*00f0*/ 	.word	0xffffffff


	//   ....[27]....
        /*00f4*/ 	.word	0xffffffff


	//   ....[28]....
        /*00f8*/ 	.word	0xffffffff


	//   ....[29]....
        /*00fc*/ 	.word	0xffffffff


	//   ....[30]....
        /*0100*/ 	.word	0x05000004


	//   ....[31]....
        /*0104*/ 	.word	0x05000004


	//----- nvinfo : EIATTR_COOP_GROUP_INSTR_OFFSETS
	.align		4
.L_3375:
        /*0108*/ 	.byte	0x04, 0x28
        /*010a*/ 	.short	(.L_3377 - .L_3376)


	//   ....[0]....
.L_3376:
        /*010c*/ 	.word	0x00001220


	//   ....[1]....
        /*0110*/ 	.word	0x00001240


	//   ....[2]....
        /*0114*/ 	.word	0x00001260


	//   ....[3]....
        /*0118*/ 	.word	0x00001280


	//   ....[4]....
        /*011c*/ 	.word	0x000012a0


	//   ....[5]....
        /*0120*/ 	.word	0x00001cd0


	//   ....[6]....
        /*0124*/ 	.word	0x00001cf0


	//   ....[7]....
        /*0128*/ 	.word	0x00001d10


	//   ....[8]....
        /*012c*/ 	.word	0x00001d30


	//   ....[9]....
        /*0130*/ 	.word	0x00001d70


	//   ....[10]....
        /*0134*/ 	.word	0x00001f60


	//   ....[11]....
        /*0138*/ 	.word	0x00001f80


	//   ....[12]....
        /*013c*/ 	.word	0x00001f90


	//   ....[13]....
        /*0140*/ 	.word	0x00002130


	//   ....[14]....
        /*0144*/ 	.word	0x00002150


	//   ....[15]....
        /*0148*/ 	.word	0x00002160


	//   ....[16]....
        /*014c*/ 	.word	0x00002310


	//   ....[17]....
        /*0150*/ 	.word	0x00002330


	//   ....[18]....
        /*0154*/ 	.word	0x000027d0


	//   ....[19]....
        /*0158*/ 	.word	0x00002820


	//   ....[20]....
        /*015c*/ 	.word	0x00002830


	//   ....[21]....
        /*0160*/ 	.word	0x000029f0


	//   ....[22]....
        /*0164*/ 	.word	0x00002a00


	//   ....[23]....
        /*0168*/ 	.word	0x000061b0


	//   ....[24]....
        /*016c*/ 	.word	0x000061d0


	//   ....[25]....
        /*0170*/ 	.word	0x000061f0


	//   ....[26]....
        /*0174*/ 	.word	0x00006210


	//   ....[27]....
        /*0178*/ 	.word	0x00006230


	//   ....[28]....
        /*017c*/ 	.word	0x00006320


	//   ....[29]....
        /*0180*/ 	.word	0x00006340


	//   ....[30]....
        /*0184*/ 	.word	0x00006550


	//   ....[31]....
        /*0188*/ 	.word	0x000065c0


	//----- nvinfo : EIATTR_VRC_CTA_INIT_COUNT
	.align		4
.L_3377:
        /*018c*/ 	.byte	0x02, 0x4a
	.zero		1
	.zero		1


	//----- nvinfo : EIATTR_EXIT_INSTR_OFFSETS
	.align		4
        /*0190*/ 	.byte	0x04, 0x1c
        /*0192*/ 	.short	(.L_3379 - .L_3378)


	//   ....[0]....
.L_3378:
        /*0194*/ 	.word	0x000063b0


	//   ....[1]....
        /*0198*/ 	.word	0x00006400


	//   ....[2]....
        /*019c*/ 	.word	0x00006500


	//----- nvinfo : EIATTR_MAX_THREADS
	.align		4
.L_3379:
        /*01a0*/ 	.byte	0x04, 0x05
        /*01a2*/ 	.short	(.L_3381 - .L_3380)
.L_3380:
        /*01a4*/ 	.word	0x00000080
        /*01a8*/ 	.word	0x00000001
        /*01ac*/ 	.word	0x00000001


	//----- nvinfo : EIATTR_CRS_STACK_SIZE
	.align		4
.L_3381:
        /*01b0*/ 	.byte	0x04, 0x1e
        /*01b2*/ 	.short	(.L_3383 - .L_3382)
.L_3382:
        /*01b4*/ 	.word	0x00000000


	//----- nvinfo : EIATTR_CBANK_PARAM_SIZE
	.align		4
.L_3383:
        /*01b8*/ 	.byte	0x03, 0x19
        /*01ba*/ 	.short	0x0088


	//----- nvinfo : EIATTR_PARAM_CBANK
	.align		4
        /*01bc*/ 	.byte	0x04, 0x0a
        /*01be*/ 	.short	(.L_3385 - .L_3384)
	.align		4
.L_3384:
        /*01c0*/ 	.word	index@(.nv.constant0._ZN18transformer_engine13normalization19ln_fwd_tuned_kernelINS0_13Kernel_traitsIffffjLj20480ELj2ELj1ELj4ELj16ENS0_18Kernel_traits_baseILj20480EffffjLj128EEEEEEEvNS0_19ForwardKernelParamsE)
        /*01c4*/ 	.short	0x0380
        /*01c6*/ 	.short	0x0088


	//----- nvinfo : EIATTR_SW_WAR
	.align		4
.L_3385:
        /*01c8*/ 	.byte	0x04, 0x36
        /*01ca*/ 	.short	(.L_3387 - .L_3386)
.L_3386:
        /*01cc*/ 	.word	0x00000008
.L_3387:


//--------------------- .nv.info._ZN18transformer_engine13normalization19ln_fwd_tuned_kernelINS0_13Kernel_traitsIff13__nv_bfloat16fjLj18432ELj4ELj1ELj4ELj16ENS0_18Kernel_traits_baseILj18432EffS3_fjLj128EEEEEEEvNS0_19ForwardKernelParamsE --------------------------
	.section	.nv.info._ZN18transformer_engine13normalization19ln_fwd_tuned_kernelINS0_13Kernel_traitsIff13__nv_bfloat16fjLj18432ELj4ELj1ELj4ELj16ENS0_18Kernel_traits_baseILj18432EffS3_fjLj128EEEEEEEvNS0_19ForwardKernelParamsE,"",@"SHT_CUDA_INFO"
	.sectionflags	@""
	.align	4


	//----- nvinfo : EIATTR_CUDA_API_VERSION
	.align		4
        /*0000*/ 	.byte	0x04, 0x37
        /*0002*/ 	.short	(.L_3389 - .L_3388)
.L_3388:
        /*0004*/ 	.word	0x00000082


	//----- nvinfo : EIATTR_KPARAM_INFO
	.align		4
.L_3389:
        /*0008*/ 	.byte	0x04, 0x17
        /*000a*/ 	.short	(.L_3391 - .L_3390)
.L_3390:
        /*000c*/ 	.word	0x00000000
        /*0010*/ 	.short	0x0000
        /*0012*/ 	.short	0x0000
        /*0014*/ 	.byte	0x00, 0xf0, 0x21, 0x02


	//----- nvinfo : EIATTR_SPARSE_MMA_MASK
	.align		4
.L_3391:
        /*0018*/ 	.byte	0x03, 0x50
        /*001a*/ 	.short	0x0000


	//----- nvinfo : EIATTR_MAXREG_COUNT
	.align		4
        /*001c*/ 	.byte	0x03, 0x1b
        /*001e*/ 	.short	0x00ff


	//----- nvinfo : EIATTR_NUM_BARRIERS
	.align		4
        /*0020*/ 	.byte	0x02, 0x4c
        /*0022*/ 	.byte	0x01
	.zero		1


	//----- nvinfo : EIATTR_MERCURY_ISA_VERSION
	.align		4
        /*0024*/ 	.byte	0x03, 0x5f
        /*0026*/ 	.short	0x0101


	//----- nvinfo : EIATTR_COOP_GROUP_MASK_REGIDS
	.align		4
        /*0028*/ 	.byte	0x04, 0x29
        /*002a*/ 	.short	(.L_3393 - .L_3392)


	//   ....[0]....
.L_3392:
        /*002c*/ 	.word	0xffffffff


	//   ....[1]....
        /*0030*/ 	.word	0xffffffff


	//   ....[2]....
        /*0034*/ 	.word	0xffffffff


	//   ....[3]....
        /*0038*/ 	.word	0xffffffff


	//   ....[4]....
        /*003c*/ 	.word	0xffffffff


	//   ....[5]....
        /*0040*/ 	.word	0xffffffff


	//   ....[6]....
        /*0044*/ 	.word	0xffffffff


	//   ....[7]....
        /*0048*/ 	.word	0xffffffff


	//   ....[8]....
        /*004c*/ 	.word	0xffffffff


	//   ....[9]....
        /*0050*/ 	.word	0xffffffff


	//   ....[10]....
        /*0054*/ 	.word	0xffffffff


	//   ....[11]....
        /*0058*/ 	.word	0xffffffff


	//   ....[12]....
        /*005c*/ 	.word	0xffffffff


	//   ....[13]....
        /*0060*/ 	.word	0xffffffff


	//   ....[14]....
        /*0064*/ 	.word	0xffffffff


	//   ....[15]....
        /*0068*/ 	.word	0xffffffff


	//   ....[16]....
        /*006c*/ 	.word	0xffffffff


	//   ....[17]....
        /*0070*/ 	.word	0xffffffff


	//   ....[18]....
        /*0074*/ 	.word	0xffffffff


	//   ....[19]....
        /*0078*/ 	.word	0xffffffff


	//   ....[20]....
        /*007c*/ 	.word	0xffffffff


	//   ....[21]....
        /*0080*/ 	.word	0xffffffff


	//   ....[22]....
        /*0084*/ 	.word	0xffffffff


	//   ....[23]....
        /*0088*/ 	.word	0xffffffff


	//   ....[24]....
        /*008c*/ 	.word	0xffffffff


	//   ....[25]....
        /*0090*/ 	.word	0xffffffff


	//   ....[26]....
        /*0094*/ 	.word	0xffffffff


	//   ....[27]....
        /*0098*/ 	.word	0xffffffff


	//   ....[28]....
        /*009c*/ 	.word	0xffffffff


	//   ....[29]....
        /*00a0*/ 	.word	0xffffffff


	//   ....[30]....
        /*00a4*/ 	.word	0xffffffff


	//   ....[31]....
        /*00a8*/ 	.word	0xffffffff


	//   ....[32]....
        /*00ac*/ 	.word	0xffffffff


	//   ....[33]....
        /*00b0*/ 	.word	0x05000004


	//   ....[34]....
        /*00b4*/ 	.word	0x05000004


	//----- nvinfo : EIATTR_COOP_GROUP_INSTR_OFFSETS
	.align		4
.L_3393:
        /*00b8*/ 	.byte	0x04, 0x28
        /*00ba*/ 	.short	(.L_3395 - .L_3394)


	//   ....[0]....
.L_3394:
        /*00bc*/ 	.word	0x00000a20


	//   ....[1]....
        /*00c0*/ 	.word	0x00000a40


	//   ....[2]....
        /*00c4*/ 	.word	0x00000a60


	//   ....[3]....
        /*00c8*/ 	.word	0x00000a80


	//   ....[4]....
        /*00cc*/ 	.word	0x00000aa0


	//   ....[5]....
        /*00d0*/ 	.word	0x00000f50


	//   ....[6]....
        /*00d4*/ 	.word	0x00000f80


	//   ....[7]....
        /*00d8*/ 	.word	0x00000fd0


	//   ....[8]....
        /*00dc*/ 	.word	0x00001000


	//   ....[9]....
        /*00e0*/ 	.word	0x00001030


	//   ....[10]....
        /*00e4*/ 	.word	0x00001140


	//   ....[11]....
        /*00e8*/ 	.word	0x00001170


	//   ....[12]....
        /*00ec*/ 	.word	0x00001180


	//   ....[13]....
        /*00f0*/ 	.word	0x00001270


	//   ....[14]....
        /*00f4*/ 	.word	0x00001320


	//   ....[15]....
        /*00f8*/ 	.word	0x00001330


	//   ....[16]....
        /*00fc*/ 	.word	0x000014f0


	//   ....[17]....
        /*0100*/ 	.word	0x00001510


	//   ....[18]....
        /*0104*/ 	.word	0x00001970


	//   ....[19]....
        /*0108*/ 	.word	0x000019c0


	//   ....[20]....
        /*010c*/ 	.word	0x000019d0


	//   ....[21]....
        /*0110*/ 	.word	0x00001ae0


	//   ....[22]....
        /*0114*/ 	.word	0x00001b30


	//   ....[23]....
        /*0118*/ 	.word	0x00001b40


	//   ....[24]....
        /*011c*/ 	.word	0x00001d10


	//   ....[25]....
        /*0120*/ 	.word	0x00001d40


	//   ....[26]....
        /*0124*/ 	.word	0x00004100


	//   ....[27]....
        /*0128*/ 	.word	0x00004140


	//   ....[28]....
        /*012c*/ 	.word	0x000041b0


	//   ....[29]....
        /*0130*/ 	.word	0x000041f0


	//   ....[30]....
        /*0134*/ 	.word	0x00004210


	//   ....[31]....
        /*0138*/ 	.word	0x00004300


	//   ....[32]....
        /*013c*/ 	.word	0x00004320


	//   ....[33]....
        /*0140*/ 	.word	0x00004540


	//   ....[34]....
        /*0144*/ 	.word	0x000045b0


	//----- nvinfo : EIATTR_VRC_CTA_INIT_COUNT
	.align		4
.L_3395:
        /*0148*/ 	.byte	0x02, 0x4a
	.zero		1
	.zero		1


	//----- nvinfo : EIATTR_EXIT_INSTR_OFFSETS
	.align		4
        /*014c*/ 	.byte	0x04, 0x1c
        /*014e*/ 	.short	(.L_3397 - .L_3396)


	//   ....[0]....
.L_3396:
        /*0150*/ 	.word	0x00004390


	//   ....[1]....
        /*0154*/ 	.word	0x000043f0


	//   ....[2]....
        /*0158*/ 	.word	0x000044f0


	//----- nvinfo : EIATTR_MAX_THREADS
	.align		4
.L_3397:
        /*015c*/ 	.byte	0x04, 0x05
        /*015e*/ 	.short	(.L_3399 - .L_3398)
.L_3398:
        /*0160*/ 	.word	0x00000080
        /*0164*/ 	.word	0x00000001
        /*0168*/ 	.word	0x00000001


	//----- nvinfo : EIATTR_CRS_STACK_SIZE
	.align		4
.L_3399:
        /*016c*/ 	.byte	0x04, 0x1e
        /*016e*/ 	.short	(.L_3401 - .L_3400)
.L_3400:
        /*0170*/ 	.word	0x00000000


	//----- nvinfo : EIATTR_CBANK_PARAM_SIZE
	.align		4
.L_3401:
        /*0174*/ 	.byte	0x03, 0x19
        /*0176*/ 	.short	0x0088


	//----- nvinfo : EIATTR_PARAM_CBANK
	.align		4
        /*0178*/ 	.byte	0x04, 0x0a
        /*017a*/ 	.short	(.L_3403 - .L_3402)
	.align		4
.L_3402:
        /*017c*/ 	.word	index@(.nv.constant0._ZN18transformer_engine13normalization19ln_fwd_tuned_kernelINS0_13Kernel_traitsIff13__nv_bfloat16fjLj18432ELj4ELj1ELj4ELj16ENS0_18Kernel_traits_baseILj18432EffS3_fjLj128EEEEEEEvNS0_19ForwardKernelParamsE)
        /*0180*/ 	.short	0x0380
        /*0182*/ 	.short	0x0088


	//----- nvinfo : EIATTR_SW_WAR
	.align		4
.L_3403:
        /*0184*/ 	.byte	0x04, 0x36
        /*0186*/ 	.short	(.L_3405 - .L_3404)
.L_3404:
        /*0188*/ 	.word	0x00000008
.L_3405:


//--------------------- .nv.info._ZN18transformer_engine13normalization19ln_fwd_tuned_kernelINS0_13Kernel_traitsI13__nv_bfloat16S3_S3_fjLj18432ELj2ELj1ELj4ELj16ENS0_18Kernel_traits_baseILj18432ES3_S3_S3_fjLj128EEEEEEEvNS0_19ForwardKernelParamsE --------------------------
	.section	.nv.info._ZN18transformer_engine13normalization19ln_fwd_tuned_kernelINS0_13Kernel_traitsI13__nv_bfloat16S3_S3_fjLj18432ELj2ELj1ELj4ELj16ENS0_18Kernel_traits_baseILj18432ES3_S3_S3_fjLj128EEEEEEEvNS0_19ForwardKernelParamsE,"",@"SHT_CUDA_INFO"
	.sectionflags	@""
	.align	4


	//----- nvinfo : EIATTR_CUDA_API_VERSION
	.align		4
        /*0000*/ 	.byte	0x04, 0x37
        /*0002*/ 	.short	(.L_3407 - .L_3406)
.L_3406:
        /*0004*/ 	.word	0x00000082


	//----- nvinfo : EIATTR_KPARAM_INFO
	.align		4
.L_3407:
        /*0008*/ 	.byte	0x04, 0x17
        /*000a*/ 	.short	(.L_3409 - .L_3408)
.L_3408:
        /*000c*/ 	.word	0x00000000
        /*0010*/ 	.short	0x0000
        /*0012*/ 	.short	0x0000
        /*0014*/ 	.byte	0x00, 0xf0, 0x21, 0x02


	//----- nvinfo : EIATTR_SPARSE_MMA_MASK
	.align		4
.L_3409:
        /*0018*/ 	.byte	0x03, 0x50
        /*001a*/ 	.short	0x0000


	//----- nvinfo : EIATTR_MAXREG_COUNT
	.align		4
        /*001c*/ 	.byte	0x03, 0x1b
        /*001e*/ 	.short	0x00ff


	//----- nvinfo : EIATTR_NUM_BARRIERS
	.align		4
        /*0020*/ 	.byte	0x02, 0x4c
        /*0022*/ 	.byte	0x01
	.zero		1


	//----- nvinfo : EIATTR_MERCURY_ISA_VERSION
	.align		4
        /*0024*/ 	.byte	0x03, 0x5f
        /*0026*/ 	.short	0x0101


	//----- nvinfo : EIATTR_COOP_GROUP_MASK_REGIDS
	.align		4
        /*0028*/ 	.byte	0x04, 0x29
        /*002a*/ 	.short	(.L_3411 - .L_3410)


	//   ....[0]....
.L_3410:
        /*002c*/ 	.word	0xffffffff


	//   ....[1]....
        /*0030*/ 	.word	0xffffffff


	//   ....[2]....
        /*0034*/ 	.word	0xffffffff


	//   ....[3]....
        /*0038*/ 	.word	0xffffffff


	//   ....[4]....
        /*003c*/ 	.word	0xffffffff


	//   ....[5]....
        /*0040*/ 	.word	0xffffffff


	//   ....[6]....
        /*0044*/ 	.word	0xffffffff


	//   ....[7]....
        /*0048*/ 	.word	0xffffffff


	//   ....[8]....
        /*004c*/ 	.word	0xffffffff


	//   ....[9]....
        /*0050*/ 	.word	0xffffffff


	//   ....[10]....
        /*0054*/ 	.word	0xffffffff


	//   ....[11]....
        /*0058*/ 	.word	0xffffffff


	//   ....[12]....
        /*005c*/ 	.word	0xffffffff


	//   ....[13]....
        /*0060*/ 	.word	0xffffffff


	//   ....[14]....
        /*0064*/ 	.word	0xffffffff


	//   ....[15]....
        /*0068*/ 	.word	0xffffffff


	//   ....[16]....
        /*006c*/ 	.word	0xffffffff


	//   ....[17]....
        /*0070*/ 	.word	0xffffffff


	//   ....[18]....
        /*0074*/ 	.word	0xffffffff


	//   ....[19]....
        /*0078*/ 	.word	0xffffffff


	//   ....[20]....
        /*007c*/ 	.word	0xffffffff


	//   ....[21]....
        /*0080*/ 	.word	0xffffffff


	//   ....[22]....
        /*0084*/ 	.word	0xffffffff


	//   ....[23]....
        /*0088*/ 	.word	0xffffffff


	//   ....[24]....
        /*008c*/ 	.word	0xffffffff


	//   ....[25]....
        /*0090*/ 	.word	0xffffffff


	//   ....[26]....
        /*0094*/ 	.word	0xffffffff


	//   ....[27]....
        /*0098*/ 	.word	0xffffffff


	//   ....[28]....
        /*009c*/ 	.word	0xffffffff


	//   ....[29]....
        /*00a0*/ 	.word	0xffffffff


	//   ....[30]....
        /*00a4*/ 	.word	0x05000005


	//   ....[31]....
        /*00a8*/ 	.word	0x05000005


	//----- nvinfo : EIATTR_COOP_GROUP_INSTR_OFFSETS
	.align		4
.L_3411:
        /*00ac*/ 	.byte	0x04, 0x28
        /*00ae*/ 	.short	(.L_3413 - .L_3412)


	//   ....[0]....
.L_3412:
        /*00b0*/ 	.word	0x00001520


	//   ....[1]....
        /*00b4*/ 	.word	0x00001540


	//   ....[2]....
        /*00b8*/ 	.word	0x00001560


	//   ....[3]....
        /*00bc*/ 	.word	0x00001580


	//   ....[4]....
        /*00c0*/ 	.word	0x000015a0


	//   ....[5]....
        /*00c4*/ 	.word	0x00001ed0


	//   ....[6]....
        /*00c8*/ 	.word	0x00001ef0


	//   ....[7]....
        /*00cc*/ 	.word	0x00001f10


	//   ....[8]....
        /*00d0*/ 	.word	0x00001f30


	//   ....[9]....
        /*00d4*/ 	.word	0x00001f50


	//   ....[10]....
        /*00d8*/ 	.word	0x000020e0


	//   ....[11]....
        /*00dc*/ 	.word	0x00002110


	//   ....[12]....
        /*00e0*/ 	.word	0x00002120


	//   ....[13]....
        /*00e4*/ 	.word	0x00002210


	//   ....[14]....
        /*00e8*/ 	.word	0x000022c0


	//   ....[15]....
        /*00ec*/ 	.word	0x000022e0


	//   ....[16]....
        /*00f0*/ 	.word	0x000024d0


	//   ....[17]....
        /*00f4*/ 	.word	0x00002500


	//   ....[18]....
        /*00f8*/ 	.word	0x00002790


	//   ....[19]....
        /*00fc*/ 	.word	0x000027e0


	//   ....[20]....
        /*0100*/ 	.word	0x000027f0


	//   ....[21]....
        /*0104*/ 	.word	0x00002960


	//   ....[22]....
        /*0108*/ 	.word	0x00002980


	//   ....[23]....
        /*010c*/ 	.word	0x00007630


	//   ....[24]....
        /*0110*/ 	.word	0x000076b0


	//   ....[25]....
        /*0114*/ 	.word	0x000076e0


	//   ....[26]....
        /*0118*/ 	.word	0x00007710


	//   ....[27]....
        /*011c*/ 	.word	0x00007730


	//   ....[28]....
        /*0120*/ 	.word	0x00007820


	//   ....[29]....
        /*0124*/ 	.word	0x00007840


	//   ....[30]....
        /*0128*/ 	.word	0x00007a50


	//   ....[31]....
        /*012c*/ 	.word	0x00007ac0


	//----- nvinfo : EIATTR_VRC_CTA_INIT_COUNT
	.align		4
.L_3413:
        /*0130*/ 	.byte	0x02, 0x4a
	.zero		1
	.zero		1


	//----- nvinfo : EIATTR_EXIT_INSTR_OFFSETS
	.align		4
        /*0134*/ 	.byte	0x04, 0x1c
        /*0136*/ 	.short	(.L_3415 - .L_3414)


	//   ....[0]....
.L_3414:
        /*0138*/ 	.word	0x000078b0


	//   ....[1]....
        /*013c*/ 	.word	0x00007900


	//   ....[2]....
        /*0140*/ 	.word	0x00007a00


	//----- nvinfo : EIATTR_MAX_THREADS
	.align		4
.L_3415:
        /*0144*/ 	.byte	0x04, 0x05
        /*0146*/ 	.short	(.L_3417 - .L_3416)
.L_3416:
        /*0148*/ 	.word	0x00000080
        /*014c*/ 	.word	0x00000001
        /*0150*/ 	.word	0x00000001


	//----- nvinfo : EIATTR_CRS_STACK_SIZE
	.align		4
.L_3417:
        /*0154*/ 	.byte	0x04, 0x1e
        /*0156*/ 	.short	(.L_3419 - .L_3418)
.L_3418:
        /*0158*/ 	.word	0x00000000


	//----- nvinfo : EIATTR_CBANK_PARAM_SIZE
	.align		4
.L_3419:
        /*015c*/ 	.byte	0x03, 0x19
        /*015e*/ 	.short	0x0088


	//----- nvinfo : EIATTR_PARAM_CBANK
	.align		4
        /*0160*/ 	.byte	0x04, 0x0a
        /*0162*/ 	.short	(.L_3421 - .L_3420)
	.align		4
.L_3420:
        /*0164*/ 	.word	index@(.nv.constant0._ZN18transformer_engine13normalization19ln_fwd_tuned_kernelINS0_13Kernel_traitsI13__nv_bfloat16S3_S3_fjLj18432ELj2ELj1ELj4ELj16ENS0_18Kernel_traits_baseILj18432ES3_S3_S3_fjLj128EEEEEEEvNS0_19ForwardKernelParamsE)
        /*0168*/ 	.short	0x0380
        /*016a*/ 	.short	0x0088


	//----- nvinfo : EIATTR_SW_WAR
	.align		4
.L_3421:
        /*016c*/ 	.byte	0x04, 0x36
        /*016e*/ 	.short	(.L_3423 - .L_3422)
.L_3422:
        /*0170*/ 	.word	0x00000008
.L_3423:


//--------------------- .nv.info._ZN18transformer_engine13normalization19ln_fwd_tuned_kernelINS0_13Kernel_traitsIff6__halffjLj18432ELj2ELj1ELj4ELj16ENS0_18Kernel_traits_baseILj18432EffS3_fjLj128EEEEEEEvNS0_19ForwardKernelParamsE --------------------------
	.section	.nv.info._ZN18transformer_engine13normalization19ln_fwd_tuned_kernelINS0_13Kernel_traitsIff6__halffjLj18432ELj2ELj1ELj4ELj16ENS0_18Kernel_traits_baseILj18432EffS3_fjLj128EEEEEEEvNS0_19ForwardKernelParamsE,"",@"SHT_CUDA_INFO"
	.sectionflags	@""
	.align	4


	//----- nvinfo : EIATTR_CUDA_API_VERSION
	.align		4
        /*0000*/ 	.byte	0x04, 0x37
        /*0002*/ 	.short	(.L_3425 - .L_3424)
.L_3424:
        /*0004*/ 	.word	0x00000082


	//----- nvinfo : EIATTR_KPARAM_INFO
	.align		4
.L_3425:
        /*0008*/ 	.byte	0x04, 0x17
        /*000a*/ 	.short	(.L_3427 - .L_3426)
.L_3426:
        /*000c*/ 	.word	0x00000000
        /*0010*/ 	.short	0x0000
        /*0012*/ 	.short	0x0000
        /*0014*/ 	.byte	0x00, 0xf0, 0x21, 0x02


	//----- nvinfo : EIATTR_SPARSE_MMA_MASK
	.align		4
.L_3427:
        /*0018*/ 	.byte	0x03, 0x50
        /*001a*/ 	.short	0x0000


	//----- nvinfo : EIATTR_MAXREG_COUNT
	.align		4
        /*001c*/ 	.byte	0x03, 0x1b
        /*001e*/ 	.short	0x00ff


	//----- nvinfo : EIATTR_NUM_BARRIERS
	.align		4
        /*0020*/ 	.byte	0x02, 0x4c
        /*0022*/ 	.byte	0x01
	.zero		1


	//----- nvinfo : EIATTR_MERCURY_ISA_VERSION
	.align		4
        /*0024*/ 	.byte	0x03, 0x5f
        /*0026*/ 	.short	0x0101


	//----- nvinfo : EIATTR_COOP_GROUP_MASK_REGIDS
	.align		4
        /*0028*/ 	.byte	0x04, 0x29
        /*002a*/ 	.short	(.L_3429 - .L_3428)


	//   ....[0]....
.L_3428:
        /*002c*/ 	.word	0xffffffff


	//   ....[1]....
        /*0030*/ 	.word	0xffffffff


	//   ....[2]....
        /*0034*/ 	.word	0xffffffff


	//   ....[3]....
        /*0038*/ 	.word	0xffffffff


	//   ....[4]....
        /*003c*/ 	.word	0xffffffff


	//   ....[5]....
        /*0040*/ 	.word	0xffffffff


	//   ....[6]....
        /*0044*/ 	.word	0xffffffff


	//   ....[7]....
        /*0048*/ 	.word	0xffffffff


	//   ....[8]....
        /*004c*/ 	.word	0xffffffff


	//   ....[9]....
        /*0050*/ 	.word	0xffffffff


	//   ....[10]....
        /*0054*/ 	.word	0xffffffff


	//   ....[11]....
        /*0058*/ 	.word	0xffffffff


	//   ....[12]....
        /*005c*/ 	.word	0xffffffff


	//   ....[13]....
        /*0060*/ 	.word	0xffffffff


	//   ....[14]....
        /*0064*/ 	.word	0xffffffff


	//   ....[15]....
        /*0068*/ 	.word	0xffffffff


	//   ....[16]....
        /*006c*/ 	.word	0xffffffff


	//   ....[17]....
        /*0070*/ 	.word	0xffffffff


	//   ....[18]....
        /*0074*/ 	.word	0xffffffff


	//   ....[19]....
        /*0078*/ 	.word	0xffffffff


	//   ....[20]....
        /*007c*/ 	.word	0xffffffff


	//   ....[21]....
        /*0080*/ 	.word	0xffffffff


	//   ....[22]....
        /*0084*/ 	.word	0xffffffff


	//   ....[23]....
        /*0088*/ 	.word	0xffffffff


	//   ....[24]....
        /*008c*/ 	.word	0xffffffff


	//   ....[25]....
        /*0090*/ 	.word	0xffffffff


	//   ....[26]....
        /*0094*/ 	.word	0xffffffff


	//   ....[27]....
        /*0098*/ 	.word	0xffffffff


	//   ....[28]....
        /*009c*/ 	.word	0xffffffff


	//   ....[29]....
        /*00a0*/ 	.word	0xffffffff


	//   ....[30]....
        /*00a4*/ 	.word	0x05000006


	//   ....[31]....
        /*00a8*/ 	.word	0x05000006


	//----- nvinfo : EIATTR_COOP_GROUP_INSTR_OFFSETS
	.align		4
.L_3429:
        /*00ac*/ 	.byte	0x04, 0x28
        /*00ae*/ 	.short	(.L_3431 - .L_3430)


	//   ....[0]....
.L_3430:
        /*00b0*/ 	.word	0x000010c0


	//   ....[1]....
        /*00b4*/ 	.word	0x000010e0


	//   ....[2]....
        /*00b8*/ 	.word	0x00001100


	//   ....[3]....
        /*00bc*/ 	.word	0x00001120


	//   ....[4]....
        /*00c0*/ 	.word	0x00001140


	//   ....[5]....
        /*00c4*/ 	.word	0x00001a70


	//   ....[6]....
        /*00c8*/ 	.word	0x00001a90


	//   ....[7]....
        /*00cc*/ 	.word	0x00001ab0


	//   ....[8]....
        /*00d0*/ 	.word	0x00001ad0


	//   ....[9]....
        /*00d4*/ 	.word	0x00001af0


	//   ....[10]....
        /*00d8*/ 	.word	0x00001c90


	//   ....[11]....
        /*00dc*/ 	.word	0x00001cc0


	//   ....[12]....
        /*00e0*/ 	.word	0x00001cd0


	//   ....[13]....
        /*00e4*/ 	.word	0x00001dc0


	//   ....[14]....
        /*00e8*/ 	.word	0x00001e70


	//   ....[15]....
        /*00ec*/ 	.word	0x00001e90


	//   ....[16]....
        /*00f0*/ 	.word	0x000020b0


	//   ....[17]....
        /*00f4*/ 	.word	0x000020d0


	//   ....[18]....
        /*00f8*/ 	.word	0x000023c0


	//   ....[19]....
        /*00fc*/ 	.word	0x00002410


	//   ....[20]....
        /*0100*/ 	.word	0x00002420


	//   ....[21]....
        /*0104*/ 	.word	0x00002590


	//   ....[22]....
        /*0108*/ 	.word	0x000025c0


	//   ....[23]....
        /*010c*/ 	.word	0x000067d0


	//   ....[24]....
        /*0110*/ 	.word	0x00006840


	//   ....[25]....
        /*0114*/ 	.word	0x00006880


	//   ....[26]....
        /*0118*/ 	.word	0x000068b0


	//   ....[27]....
        /*011c*/ 	.word	0x000068d0


	//   ....[28]....
        /*0120*/ 	.word	0x000069c0


	//   ....[29]....
        /*0124*/ 	.word	0x000069e0


	//   ....[30]....
        /*0128*/ 	.word	0x00006be0


	//   ....[31]....
        /*012c*/ 	.word	0x00006c50


	//----- nvinfo : EIATTR_VRC_CTA_INIT_COUNT
	.align		4
.L_3431:
        /*0130*/ 	.byte	0x02, 0x4a
	.zero		1
	.zero		1


	//----- nvinfo : EIATTR_EXIT_INSTR_OFFSETS
	.align		4
        /*0134*/ 	.byte	0x04, 0x1c
        /*0136*/ 	.short	(.L_3433 - .L_3432)


	//   ....[0]....
.L_3432:
        /*0138*/ 	.word	0x00006a50


	//   ....[1]....
        /*013c*/ 	.word	0x00006aa0


	//   ....[2]....
        /*0140*/ 	.word	0x00006b90


	//----- nvinfo : EIATTR_MAX_THREADS
	.align		4
.L_3433:
        /*0144*/ 	.byte	0x04, 0x05
        /*0146*/ 	.short	(.L_3435 - .L_3434)
.L_3434:
        /*0148*/ 	.word	0x00000080
        /*014c*/ 	.word	0x00000001
        /*0150*/ 	.word	0x00000001


	//----- nvinfo : EIATTR_CRS_STACK_SIZE
	.align		4
.L_3435:
        /*0154*/ 	.byte	0x04, 0x1e
        /*0156*/ 	.short	(.L_3437 - .L_3436)
.L_3436:
        /*0158*/ 	.word	0x00000000


	//----- nvinfo : EIATTR_CBANK_PARAM_SIZE
	.align		4
.L_3437:
        /*015c*/ 	.byte	0x03, 0x19
        /*015e*/ 	.short	0x0088


	//----- nvinfo : EIATTR_PARAM_CBANK
	.align		4
        /*0160*/ 	.byte	0x04, 0x0a
        /*0162*/ 	.short	(.L_3439 - .L_3438)
	.align		4
.L_3438:
        /*0164*/ 	.word	index@(.nv.constant0._ZN18transformer_engine13normalization19ln_fwd_tuned_kernelINS0_13Kernel_traitsIff6__halffjLj18432ELj2ELj1ELj4ELj16ENS0_18Kernel_traits_baseILj18432EffS3_fjLj128EEEEEEEvNS0_19ForwardKernelParamsE)
        /*0168*/ 	.short	0x0380
        /*016a*/ 	.short	0x0088


	//----- nvinfo : EIATTR_SW_WAR
	.align		4
.L_3439:
        /*016c*/ 	.byte	0x04, 0x36
        /*016e*/ 	.short	(.L_3441 - .L_3440)
.L_3440:
        /*0170*/ 	.word	0x00000008
.L_3441:


//--------------------- .nv.info._ZN18transformer_engine13normalization19ln_fwd_tuned_kernelINS0_13Kernel_traitsI6__halfS3_S3_fjLj18432ELj2ELj1ELj4ELj16ENS0_18Kernel_traits_baseILj18432ES3_S3_S3_fjLj128EEEEEEEvNS0_19ForwardKernelParamsE --------------------------
	.section	.nv.info._ZN18transformer_engine13normalization19ln_fwd_tuned_kernelINS0_13Kernel_traitsI6__halfS3_S3_fjLj18432ELj2ELj1ELj4ELj16ENS0_18Kernel_traits_baseILj18432ES3_S3_S3_fjLj128EEEEEEEvNS0_19ForwardKernelParamsE,"",@"SHT_CUDA_INFO"
	.sectionflags	@""
	.align	4


	//----- nvinfo : EIATTR_CUDA_API_VERSION
	.align		4
        /*0000*/ 	.byte	0x04, 0x37
        /*0002*/ 	.short	(.L_3443 - .L_3442)
.L_3442:
        /*0004*/ 	.word	0x00000082


	//----- nvinfo : EIATTR_KPARAM_INFO
	.align		4
.L_3443:
        /*0008*/ 	.byte	0x04, 0x17
        /*000a*/ 	.short	(.L_3445 - .L_3444)
.L_3444:
        /*000c*/ 	.word	0x00000000
        /*0010*/ 	.short	0x0000
        /*0012*/ 	.short	0x0000
        /*0014*/ 	.byte	0x00, 0xf0, 0x21, 0x02


	//----- nvinfo : EIATTR_SPARSE_MMA_MASK
	.align		4
.L_3445:
        /*0018*/ 	.byte	0x03, 0x50
        /*001a*/ 	.short	0x0000


	//----- nvinfo : EIATTR_MAXREG_COUNT
	.align		4
        /*001c*/ 	.byte	0x03, 0x1b
        /*001e*/ 	.short	0x00ff


	//----- nvinfo : EIATTR_NUM_BARRIERS
	.align		4
        /*0020*/ 	.byte	0x02, 0x4c
        /*0022*/ 	.byte	0x01
	.zero		1


	//----- nvinfo : EIATTR_MERCURY_ISA_VERSION
	.align		4
        /*0024*/ 	.byte	0x03, 0x5f
        /*0026*/ 	.short	0x0101


	//----- nvinfo : EIATTR_COOP_GROUP_MASK_REGIDS
	.align		4
        /*0028*/ 	.byte	0x04, 0x29
        /*002a*/ 	.short	(.L_3447 - .L_3446)


	//   ....[0]....
.L_3446:
        /*002c*/ 	.word	0xffffffff


	//   ....[1]....
        /*0030*/ 	.word	0xffffffff


	//   ....[2]....
        /*0034*/ 	.word	0xffffffff


	//   ....[3]....
        /*0038*/ 	.word	0xffffffff


	//   ....[4]....
        /*003c*/ 	.word	0xffffffff


	//   ....[5]....
        /*0040*/ 	.word	0xffffffff


	//   ....[6]....
        /*0044*/ 	.word	0xffffffff


	//   ....[7]....
        /*0048*/ 	.word	0xffffffff


	//   ....[8]....
        /*004c*/ 	.word	0xffffffff


	//   ....[9]....
        /*0050*/ 	.word	0xffffffff


	//   ....[10]....
        /*0054*/ 	.word	0xffffffff


	//   ....[11]....
        /*0058*/ 	.word	0xffffffff


	//   ....[12]....
        /*005c*/ 	.word	0xffffffff


	//   ....[13]....
        /*0060*/ 	.word	0xffffffff


	//   ....[14]....
        /*0064*/ 	.word	0xffffffff


	//   ....[15]....
        /*0068*/ 	.word	0xffffffff


	//   ....[16]....
        /*006c*/ 	.word	0xffffffff


	//   ....[17]....
        /*0070*/ 	.word	0xffffffff


	//   ....[18]....
        /*0074*/ 	.word	0xffffffff


	//   ....[19]....
        /*0078*/ 	.word	0xffffffff


	//   ....[20]....
        /*007c*/ 	.word	0xffffffff


	//   ....[21]....
        /*0080*/ 	.word	0xffffffff


	//   ....[22]....
        /*0084*/ 	.word	0xffffffff


	//   ....[23]....
        /*0088*/ 	.word	0xffffffff


	//   ....[24]....
        /*008c*/ 	.word	0xffffffff


	//   ....[25]....
        /*0090*/ 	.word	0xffffffff


	//   ....[26]....
        /*0094*/ 	.word	0xffffffff


	//   ....[27]....
        /*0098*/ 	.word	0xffffffff


	//   ....[28]....
        /*009c*/ 	.word	0xffffffff


	//   ....[29]....
        /*00a0*/ 	.word	0xffffffff


	//   ....[30]....
        /*00a4*/ 	.word	0x05000004


	//   ....[31]....
        /*00a8*/ 	.word	0x05000004


	//----- nvinfo : EIATTR_COOP_GROUP_INSTR_OFFSETS
	.align		4
.L_3447:
        /*00ac*/ 	.byte	0x04, 0x28
        /*00ae*/ 	.short	(.L_3449 - .L_3448)


	//   ....[0]....
.L_3448:
        /*00b0*/ 	.word	0x00000e10


	//   ....[1]....
        /*00b4*/ 	.word	0x00000e30


	//   ....[2]....
        /*00b8*/ 	.word	0x00000e50


	//   ....[3]....
        /*00bc*/ 	.word	0x00000e70


	//   ....[4]....
        /*00c0*/ 	.word	0x00000e90


	//   ....[5]....
        /*00c4*/ 	.word	0x000017d0


	//   ....[6]....
        /*00c8*/ 	.word	0x000017f0


	//   ....[7]....
        /*00cc*/ 	.word	0x00001810


	//   ....[8]....
        /*00d0*/ 	.word	0x00001830


	//   ....[9]....
        /*00d4*/ 	.word	0x00001850


	//   ....[10]....
        /*00d8*/ 	.word	0x000019e0


	//   ....[11]....
        /*00dc*/ 	.word	0x00001a10


	//   ....[12]....
        /*00e0*/ 	.word	0x00001a20


	//   ....[13]....
        /*00e4*/ 	.word	0x00001b10


	//   ....[14]....
        /*00e8*/ 	.word	0x00001bc0


	//   ....[15]....
        /*00ec*/ 	.word	0x00001bd0


	//   ....[16]....
        /*00f0*/ 	.word	0x00001df0


	//   ....[17]....
        /*00f4*/ 	.word	0x00001e10


	//   ....[18]....
        /*00f8*/ 	.word	0x00002030


	//   ....[19]....
        /*00fc*/ 	.word	0x00002080


	//   ....[20]....
        /*0100*/ 	.word	0x00002090


	//   ....[21]....
        /*0104*/ 	.word	0x00002200


	//   ....[22]....
        /*0108*/ 	.word	0x00002220


	//   ....[23]....
        /*010c*/ 	.word	0x00006e60


	//   ....[24]....
        /*0110*/ 	.word	0x00006ee0


	//   ....[25]....
        /*0114*/ 	.word	0x00006f10


	//   ....[26]....
        /*0118*/ 	.word	0x00006f40


	//   ....[27]....
        /*011c*/ 	.word	0x00006f60


	//   ....[28]....
        /*0120*/ 	.word	0x00007050


	//   ....[29]....
        /*0124*/ 	.word	0x00007070


	//   ....[30]....
        /*0128*/ 	.word	0x00007280


	//   ....[31]....
        /*012c*/ 	.word	0x000072f0


	//----- nvinfo : EIATTR_VRC_CTA_INIT_COUNT
	.align		4
.L_3449:
        /*0130*/ 	.byte	0x02, 0x4a
	.zero		1
	.zero		1


	//----- nvinfo : EIATTR_EXIT_INSTR_OFFSETS
	.align		4
        /*0134*/ 	.byte	0x04, 0x1c
        /*0136*/ 	.short	(.L_3451 - .L_3450)


	//   ....[0]....
.L_3450:
        /*0138*/ 	.word	0x000070e0


	//   ....[1]....
        /*013c*/ 	.word	0x00007130


	//   ....[2]....
        /*0140*/ 	.word	0x00007230


	//----- nvinfo : EIATTR_MAX_THREADS
	.align		4
.L_3451:
        /*0144*/ 	.byte	0x04, 0x05
        /*0146*/ 	.short	(.L_3453 - .L_3452)
.L_3452:
        /*0148*/ 	.word	0x00000080
        /*014c*/ 	.word	0x00000001
        /*0150*/ 	.word	0x00000001


	//----- nvinfo : EIATTR_CRS_STACK_SIZE
	.align		4
.L_3453:
        /*0154*/ 	.byte	0x04, 0x1e
        /*0156*/ 	.short	(.L_3455 - .L_3454)
.L_3454:
        /*0158*/ 	.word	0x00000000


	//----- nvinfo : EIATTR_CBANK_PARAM_SIZE
	.align		4
.L_3455:
        /*015c*/ 	.byte	0x03, 0x19
        /*015e*/ 	.short	0x0088


	//----- nvinfo : EIATTR_PARAM_CBANK
	.align		4
        /*0160*/ 	.byte	0x04, 0x0a
        /*0162*/ 	.short	(.L_3457 - .L_3456)
	.align		4
.L_3456:
        /*0164*/ 	.word	index@(.nv.constant0._ZN18transformer_engine13normalization19ln_fwd_tuned_kernelINS0_13Kernel_traitsI6__halfS3_S3_fjLj18432ELj2ELj1ELj4ELj16ENS0_18Kernel_traits_baseILj18432ES3_S3_S3_fjLj128EEEEEEEvNS0_19ForwardKernelParamsE)
        /*0168*/ 	.short	0x0380
        /*016a*/ 	.short	0x0088


	//----- nvinfo : EIATTR_SW_WAR
	.align		4
.L_3457:
        /*016c*/ 	.byte	0x04, 0x36
        /*016e*/ 	.short	(.L_3459 - .L_3458)
.L_3458:
        /*0170*/ 	.word	0x00000008
.L_3459:


//--------------------- .nv.info._ZN18transformer_engine13normalization19ln_fwd_tuned_kernelINS0_13Kernel_traitsIffffjLj18432ELj4ELj1ELj4ELj16ENS0_18Kernel_traits_baseILj18432EffffjLj128EEEEEEEvNS0_19ForwardKernelParamsE --------------------------
	.section	.nv.info._ZN18transformer_engine13normalization19ln_fwd_tuned_kernelINS0_13Kernel_traitsIffffjLj18432ELj4ELj1ELj4ELj16ENS0_18Kernel_traits_baseILj18432EffffjLj128EEEEEEEvNS0_19ForwardKernelParamsE,"",@"SHT_CUDA_INFO"
	.sectionflags	@""
	.align	4


	//----- nvinfo : EIATTR_CUDA_API_VERSION
	.align		4
        /*0000*/ 	.byte	0x04, 0x37
        /*0002*/ 	.short	(.L_3461 - .L_3460)
.L_3460:
        /*0004*/ 	.word	0x00000082


	//----- nvinfo : EIATTR_KPARAM_INFO
	.align		4
.L_3461:
        /*0008*/ 	.byte	0x04, 0x17
        /*000a*/ 	.short	(.L_3463 - .L_3462)
.L_3462:
        /*000c*/ 	.word	0x00000000
        /*0010*/ 	.short	0x0000
        /*0012*/ 	.short	0x0000
        /*0014*/ 	.byte	0x00, 0xf0, 0x21, 0x02


	//----- nvinfo : EIATTR_SPARSE_MMA_MASK
	.align		4
.L_3463:
        /*0018*/ 	.byte	0x03, 0x50
        /*001a*/ 	.short	0x0000


	//----- nvinfo : EIATTR_MAXREG_COUNT
	.align		4
        /*001c*/ 	.byte	0x03, 0x1b
        /*001e*/ 	.short	0x00ff


	//----- nvinfo : EIATTR_NUM_BARRIERS
	.align		4
        /*0020*/ 	.byte	0x02, 0x4c
        /*0022*/ 	.byte	0x01
	.zero		1


	//----- nvinfo : EIATTR_MERCURY_ISA_VERSION
	.align		4
        /*0024*/ 	.byte	0x03, 0x5f
        /*0026*/ 	.short	0x0101


	//----- nvinfo : EIATTR_COOP_GROUP_MASK_REGIDS
	.align		4
        /*0028*/ 	.byte	0x04, 0x29
        /*002a*/ 	.short	(.L_3465 - .L_3464)


	//   ....[0]....
.L_3464:
        /*002c*/ 	.word	0xffffffff


	//   ....[1]....
        /*0030*/ 	.word	0xffffffff


	//   ....[2]....
        /*0034*/ 	.word	0xffffffff


	//   ....[3]....
        /*0038*/ 	.word	0xffffffff


	//   ....[4]....
        /*003c*/ 	.word	0xffffffff


	//   ....[5]....
        /*0040*/ 	.word	0xffffffff


	//   ....[6]....
        /*0044*/ 	.word	0xffffffff


	//   ....[7]....
        /*0048*/ 	.word	0xffffffff


	//   ....[8]....
        /*004c*/ 	.word	0xffffffff


	//   ....[9]....
        /*0050*/ 	.word	0xffffffff


	//   ....[10]....
        /*0054*/ 	.word	0xffffffff


	//   ....[11]....
        /*0058*/ 	.word	0xffffffff


	//   ....[12]....
        /*005c*/ 	.word	0xffffffff


	//   ....[13]....
        /*0060*/ 	.word	0xffffffff


	//   ....[14]....
        /*0064*/ 	.word	0xffffffff


	//   ....[15]....
        /*0068*/ 	.word	0xffffffff


	//   ....[16]....
        /*006c*/ 	.word	0xffffffff


	//   ....[17]....
        /*0070*/ 	.word	0xffffffff


	//   ....[18]....
        /*0074*/ 	.word	0xffffffff


	//   ....[19]....
        /*0078*/ 	.word	0xffffffff


	//   ....[20]....
        /*007c*/ 	.word	0xffffffff


	//   ....[21]....
        /*0080*/ 	.word	0xffffffff


	//   ....[22]....
        /*0084*/ 	.word	0xffffffff


	//   ....[23]....
        /*0088*/ 	.word	0xffffffff


	//   ....[24]....
        /*008c*/ 	.word	0xffffffff


	//   ....[25]....
        /*0090*/ 	.word	0xffffffff


	//   ....[26]....
        /*0094*/ 	.word	0xffffffff


	//   ....[27]....
        /*0098*/ 	.word	0xffffffff


	//   ....[28]....
        /*009c*/ 	.word	0xffffffff


	//   ....[29]....
        /*00a0*/ 	.word	0xffffffff


	//   ....[30]....
        /*00a4*/ 	.word	0xffffffff


	//   ....[31]....
        /*00a8*/ 	.word	0xffffffff


	//   ....[32]....
        /*00ac*/ 	.word	0xffffffff


	//   ....[33]....
        /*00b0*/ 	.word	0x05000004


	//   ....[34]....
        /*00b4*/ 	.word	0x05000004


	//----- nvinfo : EIATTR_COOP_GROUP_INSTR_OFFSETS
	.align		4
.L_3465:
        /*00b8*/ 	.byte	0x04, 0x28
        /*00ba*/ 	.short	(.L_3467 - .L_3466)


	//   ....[0]....
.L_3466:
        /*00bc*/ 	.word	0x00000a00


	//   ....[1]....
        /*00c0*/ 	.word	0x00000a20


	//   ....[2]....
        /*00c4*/ 	.word	0x00000a40


	//   ....[3]....
        /*00c8*/ 	.word	0x00000a60


	//   ....[4]....
        /*00cc*/ 	.word	0x00000a80


	//   ....[5]....
        /*00d0*/ 	.word	0x00000f30


	//   ....[6]....
        /*00d4*/ 	.word	0x00000f50


	//   ....[7]....
        /*00d8*/ 	.word	0x00000f70


	//   ....[8]....
        /*00dc*/ 	.word	0x00000f90


	//   ....[9]....
        /*00e0*/ 	.word	0x00000fb0


	//   ....[10]....
        /*00e4*/ 	.word	0x00001150


	//   ....[11]....
        /*00e8*/ 	.word	0x00001180


	//   ....[12]....
        /*00ec*/ 	.word	0x00001190


	//   ....[13]....
        /*00f0*/ 	.word	0x00001280


	//   ....[14]....
        /*00f4*/ 	.word	0x00001330


	//   ....[15]....
        /*00f8*/ 	.word	0x00001350


	//   ....[16]....
        /*00fc*/ 	.word	0x00001580


	//   ....[17]....
        /*0100*/ 	.word	0x000015a0


	//   ....[18]....
        /*0104*/ 	.word	0x00001910


	//   ....[19]....
        /*0108*/ 	.word	0x00001960


	//   ....[20]....
        /*010c*/ 	.word	0x00001970


	//   ....[21]....
        /*0110*/ 	.word	0x00001a20


	//   ....[22]....
        /*0114*/ 	.word	0x00001ad0


	//   ....[23]....
        /*0118*/ 	.word	0x00001ae0


	//   ....[24]....
        /*011c*/ 	.word	0x00001ca0


	//   ....[25]....
        /*0120*/ 	.word	0x00001cd0


	//   ....[26]....
        /*0124*/ 	.word	0x00003790


	//   ....[27]....
        /*0128*/ 	.word	0x000037e0


	//   ....[28]....
        /*012c*/ 	.word	0x00003850


	//   ....[29]....
        /*0130*/ 	.word	0x00003890


	//   ....[30]....
        /*0134*/ 	.word	0x000038c0


	//   ....[31]....
        /*0138*/ 	.word	0x000039b0


	//   ....[32]....
        /*013c*/ 	.word	0x000039d0


	//   ....[33]....
        /*0140*/ 	.word	0x00003bf0


	//   ....[34]....
        /*0144*/ 	.word	0x00003c60


	//----- nvinfo : EIATTR_VRC_CTA_INIT_COUNT
	.align		4
.L_3467:
        /*0148*/ 	.byte	0x02, 0x4a
	.zero		1
	.zero		1


	//----- nvinfo : EIATTR_EXIT_INSTR_OFFSETS
	.align		4
        /*014c*/ 	.byte	0x04, 0x1c
        /*014e*/ 	.short	(.L_3469 - .L_3468)


	//   ....[0]....
.L_3468:
        /*0150*/ 	.word	0x00003a40


	//   ....[1]....
        /*0154*/ 	.word	0x00003aa0


	//   ....[2]....
        /*0158*/ 	.word	0x00003ba0


	//----- nvinfo : EIATTR_MAX_THREADS
	.align		4
.L_3469:
        /*015c*/ 	.byte	0x04, 0x05
        /*015e*/ 	.short	(.L_3471 - .L_3470)
.L_3470:
        /*0160*/ 	.word	0x00000080
        /*0164*/ 	.word	0x00000001
        /*0168*/ 	.word	0x00000001


	//----- nvinfo : EIATTR_CRS_STACK_SIZE
	.align		4
.L_3471:
        /*016c*/ 	.byte	0x04, 0x1e
        /*016e*/ 	.short	(.L_3473 - .L_3472)
.L_3472:
        /*0170*/ 	.word	0x00000000


	//----- nvinfo : EIATTR_CBANK_PARAM_SIZE
	.align		4
.L_3473:
        /*0174*/ 	.byte	0x03, 0x19
        /*0176*/ 	.short	0x0088


	//----- nvinfo : EIATTR_PARAM_CBANK
	.align		4
        /*0178*/ 	.byte	0x04, 0x0a
        /*017a*/ 	.short	(.L_3475 - .L_3474)
	.align		4
.L_3474:
        /*017c*/ 	.word	index@(.nv.constant0._ZN18transformer_engine13normalization19ln_fwd_tuned_kernelINS0_13Kernel_traitsIffffjLj18432ELj4ELj1ELj4ELj16ENS0_18Kernel_traits_baseILj18432EffffjLj128EEEEEEEvNS0_19ForwardKernelParamsE)
        /*0180*/ 	.short	0x0380
        /*0182*/ 	.short	0x0088


	//----- nvinfo : EIATTR_SW_WAR
	.align		4
.L_3475:
        /*0184*/ 	.byte	0x04, 0x36
        /*0186*/ 	.short	(.L_3477 - .L_3476)
.L_3476:
        /*0188*/ 	.word	0x00000008
.L_3477:


//--------------------- .nv.info._ZN18transformer_engine13normalization19ln_fwd_tuned_kernelINS0_13Kernel_traitsIff13__nv_bfloat16fjLj16384ELj2ELj1ELj4ELj16ENS0_18Kernel_traits_baseILj16384EffS3_fjLj128EEEEEEEvNS0_19ForwardKernelParamsE --------------------------
	.section	.nv.info._ZN18transformer_engine13normalization19ln_fwd_tuned_kernelINS0_13Kernel_traitsIff13__nv_bfloat16fjLj16384ELj2ELj1ELj4ELj16ENS0_18Kernel_traits_baseILj16384EffS3_fjLj128EEEEEEEvNS0_19ForwardKernelParamsE,"",@"SHT_CUDA_INFO"
	.sectionflags	@""
	.align	4


	//----- nvinfo : EIATTR_CUDA_API_VERSION
	.align		4
        /*0000*/ 	.byte	0x04, 0x37
        /*0002*/ 	.short	(.L_3479 - .L_3478)
.L_3478:
        /*0004*/ 	.word	0x00000082


	//----- nvinfo : EIATTR_KPARAM_INFO
	.align		4
.L_3479:
        /*0008*/ 	.byte	0x04, 0x17
        /*000a*/ 	.short	(.L_3481 - .L_3480)
.L_3480:
        /*000c*/ 	.word	0x00000000
        /*0010*/ 	.short	0x0000
        /*0012*/ 	.short	0x0000
        /*0014*/ 	.byte	0x00, 0xf0, 0x21, 0x02


	//----- nvinfo : EIATTR_SPARSE_MMA_MASK
	.align		4
.L_3481:
        /*0018*/ 	.byte	0x03, 0x50
        /*001a*/ 	.short	0x0000


	//----- nvinfo : EIATTR_MAXREG_COUNT
	.align		4
        /*001c*/ 	.byte	0x03, 0x1b
        /*001e*/ 	.short	0x00ff


	//----- nvinfo : EIATTR_NUM_BARRIERS
	.align		4
        /*0020*/ 	.byte	0x02, 0x4c
        /*0022*/ 	.byte	0x01
	.zero		1


	//----- nvinfo : EIATTR_MERCURY_ISA_VERSION
	.align		4
        /*0024*/ 	.byte	0x03, 0x5f
        /*0026*/ 	.short	0x0101


	//----- nvinfo : EIATTR_COOP_GROUP_MASK_REGIDS
	.align		4
        /*0028*/ 	.byte	0x04, 0x29
        /*002a*/ 	.short	(.L_3483 - .L_3482)


	//   ....[0]....
.L_3482:
        /*002c*/ 	.word	0xffffffff


	//   ....[1]....
        /*0030*/ 	.word	0xffffffff


	//   ....[2]....
        /*0034*/ 	.word	0xffffffff


	//   ....[3]....
        /*0038*/ 	.word	0xffffffff


	//   ....[4]....
        /*003c*/ 	.word	0xffffffff


	//   ....[5]....
        /*0040*/ 	.word	0xffffffff


	//   ....[6]....
        /*0044*/ 	.word	0xffffffff


	//   ....[7]....
        /*0048*/ 	.word	0xffffffff


	//   ....[8]....
        /*004c*/ 	.word	0xffffffff


	//   ....[9]....
        /*0050*/ 	.word	0xffffffff


	//   ....[10]....
        /*0054*/ 	.word	0xffffffff


	//   ....[11]....
        /*0058*/ 	.word	0xffffffff


	//   ....[12]....
        /*005c*/ 	.word	0xffffffff


	//   ....[13]....
        /*0060*/ 	.word	0xffffffff


	//   ....[14]....
        /*0064*/ 	.word	0xffffffff


	//   ....[15]....
        /*0068*/ 	.word	0xffffffff


	//   ....[16]....
        /*006c*/ 	.word	0xffffffff


	//   ....[17]....
        /*0070*/ 	.word	0xffffffff


	//   ....[18]....
        /*0074*/ 	.word	0xffffffff


	//   ....[19]....
        /*0078*/ 	.word	0xffffffff


	//   ....[20]....
        /*007c*/ 	.word	0xffffffff


	//   ....[21]....
        /*0080*/ 	.word	0xffffffff


	//   ....[22]....
        /*0084*/ 	.word	0xffffffff


	//   ....[23]....
        /*0088*/ 	.word	0xffffffff


	//   ....[24]....
        /*008c*/ 	.word	0xffffffff


	//   ....[25]....
        /*0090*/ 	.word	0xffffffff


	//   ....[26]....
        /*0094*/ 	.word	0xffffffff


	//   ....[27]....
        /*0098*/ 	.word	0xffffffff


	//   ....[28]....
        /*009c*/ 	.word	0xffffffff


	//   ....[29]....
        /*00a0*/ 	.word	0xffffffff


	//   ....[30]....
        /*00a4*/ 	.word	0x05000004


	//   ....[31]....
        /*00a8*/ 	.word	0x05000004


	//----- nvinfo : EIATTR_COOP_GROUP_INSTR_OFFSETS
	.align		4
.L_3483:
        /*00ac*/ 	.byte	0x04, 0x28
        /*00ae*/ 	.short	(.L_3485 - .L_3484)


	//   ....[0]....
.L_3484:
        /*00b0*/ 	.word	0x00000dc0


	//   ....[1]....
        /*00b4*/ 	.word	0x00000de0


	//   ....[2]....
        /*00b8*/ 	.word	0x00000e00


	//   ....[3]....
        /*00bc*/ 	.word	0x00000e20


	//   ....[4]....
        /*00c0*/ 	.word	0x00000e40


	//   ....[5]....
        /*00c4*/ 	.word	0x000016b0


	//   ....[6]....
        /*00c8*/ 	.word	0x000016e0


	//   ....[7]....
        /*00cc*/ 	.word	0x00001720


	//   ....[8]....
        /*00d0*/ 	.word	0x00001740


	//   ....[9]....
        /*00d4*/ 	.word	0x00001760


	//   ....[10]....
        /*00d8*/ 	.word	0x00001890


	//   ....[11]....
        /*00dc*/ 	.word	0x000018b0


	//   ....[12]....
        /*00e0*/ 	.word	0x000018c0


	//   ....[13]....
        /*00e4*/ 	.word	0x000019c0


	//   ....[14]....
        /*00e8*/ 	.word	0x00001a70


	//   ....[15]....
        /*00ec*/ 	.word	0x00001a80


	//   ....[16]....
        /*00f0*/ 	.word	0x00001d60


	//   ....[17]....
        /*00f4*/ 	.word	0x00001d80


	//   ....[18]....
        /*00f8*/ 	.word	0x00002090


	//   ....[19]....
        /*00fc*/ 	.word	0x000020e0


	//   ....[20]....
        /*0100*/ 	.word	0x000020f0


	//   ....[21]....
        /*0104*/ 	.word	0x00002260


	//   ....[22]....
        /*0108*/ 	.word	0x00002290


	//   ....[23]....
        /*010c*/ 	.word	0x00005b60


	//   ....[24]....
        /*0110*/ 	.word	0x00005be0


	//   ....[25]....
        /*0114*/ 	.word	0x00005c10


	//   ....[26]....
        /*0118*/ 	.word	0x00005c40


	//   ....[27]....
        /*011c*/ 	.word	0x00005c60


	//   ....[28]....
        /*0120*/ 	.word	0x00005d50


	//   ....[29]....
        /*0124*/ 	.word	0x00005d70


	//   ....[30]....
        /*0128*/ 	.word	0x00005f80


	//   ....[31]....
        /*012c*/ 	.word	0x00005ff0


	//----- nvinfo : EIATTR_VRC_CTA_INIT_COUNT
	.align		4
.L_3485:
        /*0130*/ 	.byte	0x02, 0x4a
	.zero		1
	.zero		1


	//----- nvinfo : EIATTR_EXIT_INSTR_OFFSETS
	.align		4
        /*0134*/ 	.byte	0x04, 0x1c
        /*0136*/ 	.short	(.L_3487 - .L_3486)


	//   ....[0]....
.L_3486:
        /*0138*/ 	.word	0x00005de0


	//   ....[1]....
        /*013c*/ 	.word	0x00005e30


	//   ....[2]....
        /*0140*/ 	.word	0x00005f30


	//----- nvinfo : EIATTR_MAX_THREADS
	.align		4
.L_3487:
        /*0144*/ 	.byte	0x04, 0x05
        /*0146*/ 	.short	(.L_3489 - .L_3488)
.L_3488:
        /*0148*/ 	.word	0x00000080
        /*014c*/ 	.word	0x00000001
        /*0150*/ 	.word	0x00000001


	//----- nvinfo : EIATTR_CRS_STACK_SIZE
	.align		4
.L_3489:
        /*0154*/ 	.byte	0x04, 0x1e
        /*0156*/ 	.short	(.L_3491 - .L_3490)
.L_3490:
        /*0158*/ 	.word	0x00000000


	//----- nvinfo : EIATTR_CBANK_PARAM_SIZE
	.align		4
.L_3491:
        /*015c*/ 	.byte	0x03, 0x19
        /*015e*/ 	.short	0x0088


	//----- nvinfo : EIATTR_PARAM_CBANK
	.align		4
        /*0160*/ 	.byte	0x04, 0x0a
        /*0162*/ 	.short	(.L_3493 - .L_3492)
	.align		4
.L_3492:
        /*0164*/ 	.word	index@(.nv.constant0._ZN18transformer_engine13normalization19ln_fwd_tuned_kernelINS0_13Kernel_traitsIff13__nv_bfloat16fjLj16384ELj2ELj1ELj4ELj16ENS0_18Kernel_traits_baseILj16384EffS3_fjLj128EEEEEEEvNS0_19ForwardKernelParamsE)
        /*0168*/ 	.short	0x0380
        /*016a*/ 	.short	0x0088


	//----- nvinfo : EIATTR_SW_WAR
	.align		4
.L_3493:
        /*016c*/ 	.byte	0x04, 0x36
        /*016e*/ 	.short	(.L_3495 - .L_3494)
.L_3494:
        /*0170*/ 	.word	0x00000008
.L_3495:


//--------------------- .nv.info._ZN18transformer_engine13normalization19ln_fwd_tuned_kernelINS0_13Kernel_traitsI13__nv_bfloat16S3_S3_fjLj16384ELj2ELj1ELj4ELj16ENS0_18Kernel_traits_baseILj16384ES3_S3_S3_fjLj128EEEEEEEvNS0_19ForwardKernelParamsE --------------------------
	.section	.nv.info._ZN18transformer_engine13normalization19ln_fwd_tuned_kernelINS0_13Kernel_traitsI13__nv_bfloat16S3_S3_fjLj16384ELj2ELj1ELj4ELj16ENS0_18Kernel_traits_baseILj16384ES3_S3_S3_fjLj128EEEEEEEvNS0_19ForwardKernelParamsE,"",@"SHT_CUDA_INFO"
	.sectionflags	@""
	.align	4


	//----- nvinfo : EIATTR_CUDA_API_VERSION
	.align		4
        /*0000*/ 	.byte	0x04, 0x37
        /*0002*/ 	.short	(.L_3497 - .L_3496)
.L_3496:
        /*0004*/ 	.word	0x00000082


	//----- nvinfo : EIATTR_KPARAM_INFO
	.align		4
.L_3497:
        /*0008*/ 	.byte	0x04, 0x17
        /*000a*/ 	.short	(.L_3499 - .L_3498)
.L_3498:
        /*000c*/ 	.word	0x00000000
        /*0010*/ 	.short	0x0000
        /*0012*/ 	.short	0x0000
        /*0014*/ 	.byte	0x00, 0xf0, 0x21, 0x02


	//----- nvinfo : EIATTR_SPARSE_MMA_MASK
	.align		4
.L_3499:
        /*0018*/ 	.byte	0x03, 0x50
        /*001a*/ 	.short	0x0000


	//----- nvinfo : EIATTR_MAXREG_COUNT
	.align		4
        /*001c*/ 	.byte	0x03, 0x1b
        /*001e*/ 	.short	0x00ff


	//----- nvinfo : EIATTR_NUM_BARRIERS
	.align		4
        /*0020*/ 	.byte	0x02, 0x4c
        /*0022*/ 	.byte	0x01
	.zero		1


	//----- nvinfo : EIATTR_MERCURY_ISA_VERSION
	.align		4
        /*0024*/ 	.byte	0x03, 0x5f
        /*0026*/ 	.short	0x0101


	//----- nvinfo : EIATTR_COOP_GROUP_MASK_REGIDS
	.align		4
        /*0028*/ 	.byte	0x04, 0x29
        /*002a*/ 	.short	(.L_3501 - .L_3500)


	//   ....[0]....
.L_3500:
        /*002c*/ 	.word	0xffffffff


	//   ....[1]....
        /*0030*/ 	.word	0xffffffff


	//   ....[2]....
        /*0034*/ 	.word	0xffffffff


	//   ....[3]....
        /*0038*/ 	.word	0xffffffff


	//   ....[4]....
        /*003c*/ 	.word	0xffffffff


	//   ....[5]....
        /*0040*/ 	.word	0xffffffff


	//   ....[6]....
        /*0044*/ 	.word	0xffffffff


	//   ....[7]....
        /*0048*/ 	.word	0xffffffff


	//   ....[8]....
        /*004c*/ 	.word	0xffffffff


	//   ....[9]....
        /*0050*/ 	.word	0xffffffff


	//   ....[10]....
        /*0054*/ 	.word	0xffffffff


	//   ....[11]....
        /*0058*/ 	.word	0xffffffff


	//   ....[12]....
        /*005c*/ 	.word	0xffffffff


	//   ....[13]....
        /*0060*/ 	.word	0xffffffff


	//   ....[14]....
        /*0064*/ 	.word	0xffffffff


	//   ....[15]....
        /*0068*/ 	.word	0xffffffff


	//   ....[16]....
        /*006c*/ 	.word	0xffffffff


	//   ....[17]....
        /*0070*/ 	.word	0xffffffff


	//   ....[18]....
        /*0074*/ 	.word	0xffffffff


	//   ....[19]....
        /*0078*/ 	.word	0xffffffff


	//   ....[20]....
        /*007c*/ 	.word	0xffffffff


	//   ....[21]....
        /*0080*/ 	.word	0xffffffff


	//   ....[22]....
        /*0084*/ 	.word	0xffffffff


	//   ....[23]....
        /*0088*/ 	.word	0xffffffff


	//   ....[24]....
        /*008c*/ 	.word	0xffffffff


	//   ....[25]....
        /*0090*/ 	.word	0xffffffff


	//   ....[26]....
        /*0094*/ 	.word	0xffffffff


	//   ....[27]....
        /*0098*/ 	.word	0xffffffff


	//   ....[28]....
        /*009c*/ 	.word	0xffffffff


	//   ....[29]....
        /*00a0*/ 	.word	0xffffffff


	//   ....[30]....
        /*00a4*/ 	.word	0x05000006


	//   ....[31]....
        /*00a8*/ 	.word	0x05000006


	//----- nvinfo : EIATTR_COOP_GROUP_INSTR_OFFSETS
	.align		4
.L_3501:
        /*00ac*/ 	.byte	0x04, 0x28
        /*00ae*/ 	.short	(.L_3503 - .L_3502)


	//   ....[0]....
.L_3502:
        /*00b0*/ 	.word	0x00001210


	//   ....[1]....
        /*00b4*/ 	.word	0x00001230


	//   ....[2]....
        /*00b8*/ 	.word	0x00001250


	//   ....[3]....
        /*00bc*/ 	.word	0x00001270


	//   ....[4]....
        /*00c0*/ 	.word	0x000012a0


	//   ....[5]....
        /*00c4*/ 	.word	0x00001b00


	//   ....[6]....
        /*00c8*/ 	.word	0x00001b30


	//   ....[7]....
        /*00cc*/ 	.word	0x00001b70


	//   ....[8]....
        /*00d0*/ 	.word	0x00001bb0


	//   ....[9]....
        /*00d4*/ 	.word	0x00001bd0


	//   ....[10]....
        /*00d8*/ 	.word	0x00001cf0


	//   ....[11]....
        /*00dc*/ 	.word	0x00001d10


	//   ....[12]....
        /*00e0*/ 	.word	0x00001d20


	//   ....[13]....
        /*00e4*/ 	.word	0x00001e20


	//   ....[14]....
        /*00e8*/ 	.word	0x00001ed0


	//   ....[15]....
        /*00ec*/ 	.word	0x00001ee0


	//   ....[16]....
        /*00f0*/ 	.word	0x00002150


	//   ....[17]....
        /*00f4*/ 	.word	0x00002160


	//   ....[18]....
        /*00f8*/ 	.word	0x000024f0


	//   ....[19]....
        /*00fc*/ 	.word	0x00002540


	//   ....[20]....
        /*0100*/ 	.word	0x00002550


	//   ....[21]....
        /*0104*/ 	.word	0x000026b0


	//   ....[22]....
        /*0108*/ 	.word	0x000026e0


	//   ....[23]....
        /*010c*/ 	.word	0x00006af0


	//   ....[24]....
        /*0110*/ 	.word	0x00006b70


	//   ....[25]....
        /*0114*/ 	.word	0x00006bb0


	//   ....[26]....
        /*0118*/ 	.word	0x00006bd0


	//   ....[27]....
        /*011c*/ 	.word	0x00006bf0


	//   ....[28]....
        /*0120*/ 	.word	0x00006ce0


	//   ....[29]....
        /*0124*/ 	.word	0x00006d00


	//   ....[30]....
        /*0128*/ 	.word	0x00006f10


	//   ....[31]....
        /*012c*/ 	.word	0x00006f80


	//----- nvinfo : EIATTR_VRC_CTA_INIT_COUNT
	.align		4
.L_3503:
        /*0130*/ 	.byte	0x02, 0x4a
	.zero		1
	.zero		1


	//----- nvinfo : EIATTR_EXIT_INSTR_OFFSETS
	.align		4
        /*0134*/ 	.byte	0x04, 0x1c
        /*0136*/ 	.short	(.L_3505 - .L_3504)


	//   ....[0]....
.L_3504:
        /*0138*/ 	.word	0x00006d70


	//   ....[1]....
        /*013c*/ 	.word	0x00006dc0


	//   ....[2]....
        /*0140*/ 	.word	0x00006ec0


	//----- nvinfo : EIATTR_MAX_THREADS
	.align		4
.L_3505:
        /*0144*/ 	.byte	0x04, 0x05
        /*0146*/ 	.short	(.L_3507 - .L_3506)
.L_3506:
        /*0148*/ 	.word	0x00000080
        /*014c*/ 	.word	0x00000001
        /*0150*/ 	.word	0x00000001


	//----- nvinfo : EIATTR_CRS_STACK_SIZE
	.align		4
.L_3507:
        /*0154*/ 	.byte	0x04, 0x1e
        /*0156*/ 	.short	(.L_3509 - .L_3508)
.L_3508:
        /*0158*/ 	.word	0x00000000


	//----- nvinfo : EIATTR_CBANK_PARAM_SIZE
	.align		4
.L_3509:
        /*015c*/ 	.byte	0x03, 0x19
        /*015e*/ 	.short	0x0088


	//----- nvinfo : EIATTR_PARAM_CBANK
	.align		4
        /*0160*/ 	.byte	0x04, 0x0a
        /*0162*/ 	.short	(.L_3511 - .L_3510)
	.align		4
.L_3510:
        /*0164*/ 	.word	index@(.nv.constant0._ZN18transformer_engine13normalization19ln_fwd_tuned_kernelINS0_13Kernel_traitsI13__nv_bfloat16S3_S3_fjLj16384ELj2ELj1ELj4ELj16ENS0_18Kernel_traits_baseILj16384ES3_S3_S3_fjLj128EEEEEEEvNS0_19ForwardKernelParamsE)
        /*0168*/ 	.short	0x0380
        /*016a*/ 	.short	0x0088


	//----- nvinfo : EIATTR_SW_WAR
	.align		4
.L_3511:
        /*016c*/ 	.byte	0x04, 0x36
        /*016e*/ 	.short	(.L_3513 - .L_3512)
.L_3512:
        /*0170*/ 	.word	0x00000008
.L_3513:


//--------------------- .nv.info._ZN18transformer_engine13normalization19ln_fwd_tuned_kernelINS0_13Kernel_traitsIff6__halffjLj16384ELj2ELj1ELj4ELj16ENS0_18Kernel_traits_baseILj16384EffS3_fjLj128EEEEEEEvNS0_19ForwardKernelParamsE --------------------------
	.section	.nv.info._ZN18transformer_engine13normalization19ln_fwd_tuned_kernelINS0_13Kernel_traitsIff6__halffjLj16384ELj2ELj1ELj4ELj16ENS0_18Kernel_traits_baseILj16384EffS3_fjLj128EEEEEEEvNS0_19ForwardKernelParamsE,"",@"SHT_CUDA_INFO"
	.sectionflags	@""
	.align	4


	//----- nvinfo : EIATTR_CUDA_API_VERSION
	.align		4
        /*0000*/ 	.byte	0x04, 0x37
        /*0002*/ 	.short	(.L_3515 - .L_3514)
.L_3514:
        /*0004*/ 	.word	0x00000082


	//----- nvinfo : EIATTR_KPARAM_INFO
	.align		4
.L_3515:
        /*0008*/ 	.byte	0x04, 0x17
        /*000a*/ 	.short	(.L_3517 - .L_3516)
.L_3516:
        /*000c*/ 	.word	0x00000000
        /*0010*/ 	.short	0x0000
        /*0012*/ 	.short	0x0000
        /*0014*/ 	.byte	0x00, 0xf0, 0x21, 0x02


	//----- nvinfo : EIATTR_SPARSE_MMA_MASK
	.align		4
.L_3517:
        /*0018*/ 	.byte	0x03, 0x50
        /*001a*/ 	.short	0x0000


	//----- nvinfo : EIATTR_MAXREG_COUNT
	.align		4
        /*001c*/ 	.byte	0x03, 0x1b
        /*001e*/ 	.short	0x00ff


	//----- nvinfo : EIATTR_NUM_BARRIERS
	.align		4
        /*0020*/ 	.byte	0x02, 0x4c
        /*0022*/ 	.byte	0x01
	.zero		1


	//----- nvinfo : EIATTR_MERCURY_ISA_VERSION
	.align		4
        /*0024*/ 	.byte	0x03, 0x5f
        /*0026*/ 	.short	0x0101


	//----- nvinfo : EIATTR_COOP_GROUP_MASK_REGIDS
	.align		4
        /*0028*/ 	.byte	0x04, 0x29
        /*002a*/ 	.short	(.L_3519 - .L_3518)


	//   ....[0]....
.L_3518:
        /*002c*/ 	.word	0xffffffff


	//   ....[1]....
        /*0030*/ 	.word	0xffffffff


	//   ....[2]....
        /*0034*/ 	.word	0xffffffff


	//   ....[3]....
        /*0038*/ 	.word	0xffffffff


	//   ....[4]....
        /*003c*/ 	.word	0xffffffff


	//   ....[5]....
        /*0040*/ 	.word	0xffffffff


	//   ....[6]....
        /*0044*/ 	.word	0xffffffff


	//   ....[7]....
        /*0048*/ 	.word	0xffffffff


	//   ....[8]....
        /*004c*/ 	.word	0xffffffff


	//   ....[9]....
        /*0050*/ 	.word	0xffffffff


	//   ....[10]....
        /*0054*/ 	.word	0xffffffff


	//   ....[11]....
        /*0058*/ 	.word	0xffffffff


	//   ....[12]....
        /*005c*/ 	.word	0xffffffff


	//   ....[13]....
        /*0060*/ 	.word	0xffffffff


	//   ....[14]....
        /*0064*/ 	.word	0xffffffff


	//   ....[15]....
        /*0068*/ 	.word	0xffffffff


	//   ....[16]....
        /*006c*/ 	.word	0xffffffff


	//   ....[17]....
        /*0070*/ 	.word	0xffffffff


	//   ....[18]....
        /*0074*/ 	.word	0xffffffff


	//   ....[19]....
        /*0078*/ 	.word	0xffffffff


	//   ....[20]....
        /*007c*/ 	.word	0xffffffff


	//   ....[21]....
        /*0080*/ 	.word	0xffffffff


	//   ....[22]....
        /*0084*/ 	.word	0xffffffff


	//   ....[23]....
        /*0088*/ 	.word	0xffffffff


	//   ....[24]....
        /*008c*/ 	.word	0xffffffff


	//   ....[25]....
        /*0090*/ 	.word	0xffffffff


	//   ....[26]....
        /*0094*/ 	.word	0xffffffff


	//   ....[27]....
        /*0098*/ 	.word	0xffffffff


	//   ....[28]....
        /*009c*/ 	.word	0xffffffff


	//   ....[29]....
        /*00a0*/ 	.word	0xffffffff


	//   ....[30]....
        /*00a4*/ 	.word	0x05000004


	//   ....[31]....
        /*00a8*/ 	.word	0x05000004


	//----- nvinfo : EIATTR_COOP_GROUP_INSTR_OFFSETS
	.align		4
.L_3519:
        /*00ac*/ 	.byte	0x04, 0x28
        /*00ae*/ 	.short	(.L_3521 - .L_3520)


	//   ....[0]....
.L_3520:
        /*00b0*/ 	.word	0x00000dc0


	//   ....[1]....
        /*00b4*/ 	.word	0x00000de0


	//   ....[2]....
        /*00b8*/ 	.word	0x00000e00


	//   ....[3]....
        /*00bc*/ 	.word	0x00000e20


	//   ....[4]....
        /*00c0*/ 	.word	0x00000e40


	//   ....[5]....
        /*00c4*/ 	.word	0x000016b0


	//   ....[6]....
        /*00c8*/ 	.word	0x000016e0


	//   ....[7]....
        /*00cc*/ 	.word	0x00001720


	//   ....[8]....
        /*00d0*/ 	.word	0x00001740


	//   ....[9]....
        /*00d4*/ 	.word	0x00001760


	//   ....[10]....
        /*00d8*/ 	.word	0x00001890


	//   ....[11]....
        /*00dc*/ 	.word	0x000018b0


	//   ....[12]....
        /*00e0*/ 	.word	0x000018c0


	//   ....[13]....
        /*00e4*/ 	.word	0x000019c0


	//   ....[14]....
        /*00e8*/ 	.word	0x00001a70


	//   ....[15]....
        /*00ec*/ 	.word	0x00001a80


	//   ....[16]....
        /*00f0*/ 	.word	0x00001d60


	//   ....[17]....
        /*00f4*/ 	.word	0x00001d80


	//   ....[18]....
        /*00f8*/ 	.word	0x00002090


	//   ....[19]....
        /*00fc*/ 	.word	0x000020e0


	//   ....[20]....
        /*0100*/ 	.word	0x000020f0


	//   ....[21]....
        /*0104*/ 	.word	0x00002260


	//   ....[22]....
        /*0108*/ 	.word	0x00002290


	//   ....[23]....
        /*010c*/ 	.word	0x00005b60


	//   ....[24]....
        /*0110*/ 	.word	0x00005be0


	//   ....[25]....
        /*0114*/ 	.word	0x00005c10


	//   ....[26]....
        /*0118*/ 	.word	0x00005c40


	//   ....[27]....
        /*011c*/ 	.word	0x00005c60


	//   ....[28]....
        /*0120*/ 	.word	0x00005d50


	//   ....[29]....
        /*0124*/ 	.word	0x00005d70


	//   ....[30]....
        /*0128*/ 	.word	0x00005f80


	//   ....[31]....
        /*012c*/ 	.word	0x00005ff0


	//----- nvinfo : EIATTR_VRC_CTA_INIT_COUNT
	.align		4
.L_3521:
        /*0130*/ 	.byte	0x02, 0x4a
	.zero		1
	.zero		1


	//----- nvinfo : EIATTR_EXIT_INSTR_OFFSETS
	.align		4
        /*0134*/ 	.byte	0x04, 0x1c
        /*0136*/ 	.short	(.L_3523 - .L_3522)


	//   ....[0]....
.L_3522:
        /*0138*/ 	.word	0x00005de0


	//   ....[1]....
        /*013c*/ 	.word	0x00005e30


	//   ....[2]....
        /*0140*/ 	.word	0x00005f30


	//----- nvinfo : EIATTR_MAX_THREADS
	.align		4
.L_3523:
        /*0144*/ 	.byte	0x04, 0x05
        /*0146*/ 	.short	(.L_3525 - .L_3524)
.L_3524:
        /*0148*/ 	.word	0x00000080
        /*014c*/ 	.word	0x00000001
        /*0150*/ 	.word	0x00000001


	//----- nvinfo : EIATTR_CRS_STACK_SIZE
	.align		4
.L_3525:
        /*0154*/ 	.byte	0x04, 0x1e
        /*0156*/ 	.short	(.L_3527 - .L_3526)
.L_3526:
        /*0158*/ 	.word	0x00000000


	//----- nvinfo : EIATTR_CBANK_PARAM_SIZE
	.align		4
.L_3527:
        /*015c*/ 	.byte	0x03, 0x19
        /*015e*/ 	.short	0x0088


	//----- nvinfo : EIATTR_PARAM_CBANK
	.align		4
        /*0160*/ 	.byte	0x04, 0x0a
        /*0162*/ 	.short	(.L_3529 - .L_3528)
	.align		4
.L_3528:
        /*0164*/ 	.word	index@(.nv.constant0._ZN18transformer_engine13normalization19ln_fwd_tuned_kernelINS0_13Kernel_traitsIff6__halffjLj16384ELj2ELj1ELj4ELj16ENS0_18Kernel_traits_baseILj16384EffS3_fjLj128EEEEEEEvNS0_19ForwardKernelParamsE)
        /*0168*/ 	.short	0x0380
        /*016a*/ 	.short	0x0088


	//----- nvinfo : EIATTR_SW_WAR
	.align		4
.L_3529:
        /*016c*/ 	.byte	0x04, 0x36
        /*016e*/ 	.short	(.L_3531 - .L_3530)
.L_3530:
        /*0170*/ 	.word	0x00000008
.L_3531:


//--------------------- .nv.info._ZN18transformer_engine13normalization19ln_fwd_tuned_kernelINS0_13Kernel_traitsI6__halfS3_S3_fjLj16384ELj2ELj1ELj4ELj16ENS0_18Kernel_traits_baseILj16384ES3_S3_S3_fjLj128EEEEEEEvNS0_19ForwardKernelParamsE --------------------------
	.section	.nv.info._ZN18transformer_engine13normalization19ln_fwd_tuned_kernelINS0_13Kernel_traitsI6__halfS3_S3_fjLj16384ELj2ELj1ELj4ELj16ENS0_18Kernel_traits_baseILj16384ES3_S3_S3_fjLj128EEEEEEEvNS0_19ForwardKernelParamsE,"",@"SHT_CUDA_INFO"
	.sectionflags	@""
	.align	4


	//----- nvinfo : EIATTR_CUDA_API_VERSION
	.align		4
        /*0000*/ 	.byte	0x04, 0x37
        /*0002*/ 	.short	(.L_3533 - .L_3532)
.L_3532:
        /*0004*/ 	.word	0x00000082


	//----- nvinfo : EIATTR_KPARAM_INFO
	.align		4
.L_3533:
        /*0008*/ 	.byte	0x04, 0x17
        /*000a*/ 	.short	(.L_3535 - .L_3534)
.L_3534:
        /*000c*/ 	.word	0x00000000
        /*0010*/ 	.short	0x0000
        /*0012*/ 	.short	0x0000
        /*0014*/ 	.byte	0x00, 0xf0, 0x21, 0x02


	//----- nvinfo : EIATTR_SPARSE_MMA_MASK
	.align		4
.L_3535:
        /*0018*/ 	.byte	0x03, 0x50
        /*001a*/ 	.short	0x0000


	//----- nvinfo : EIATTR_MAXREG_COUNT
	.align		4
        /*001c*/ 	.byte	0x03, 0x1b
        /*001e*/ 	.short	0x00ff


	//----- nvinfo : EIATTR_NUM_BARRIERS
	.align		4
        /*0020*/ 	.byte	0x02, 0x4c
        /*0022*/ 	.byte	0x01
	.zero		1


	//----- nvinfo : EIATTR_MERCURY_ISA_VERSION
	.align		4
        /*0024*/ 	.byte	0x03, 0x5f
        /*0026*/ 	.short	0x0101


	//----- nvinfo : EIATTR_COOP_GROUP_MASK_REGIDS
	.align		4
        /*0028*/ 	.byte	0x04, 0x29
        /*002a*/ 	.short	(.L_3537 - .L_3536)


	//   ....[0]....
.L_3536:
        /*002c*/ 	.word	0xffffffff


	//   ....[1]....
        /*0030*/ 	.word	0xffffffff


	//   ....[2]....
        /*0034*/ 	.word	0xffffffff


	//   ....[3]....
        /*0038*/ 	.word	0xffffffff


	//   ....[4]....
        /*003c*/ 	.word	0xffffffff


	//   ....[5]....
        /*0040*/ 	.word	0xffffffff


	//   ....[6]....
        /*0044*/ 	.word	0xffffffff


	//   ....[7]....
        /*0048*/ 	.word	0xffffffff


	//   ....[8]....
        /*004c*/ 	.word	0xffffffff


	//   ....[9]....
        /*0050*/ 	.word	0xffffffff


	//   ....[10]....
        /*0054*/ 	.word	0xffffffff


	//   ....[11]....
        /*0058*/ 	.word	0xffffffff


	//   ....[12]....
        /*005c*/ 	.word	0xffffffff


	//   ....[13]....
        /*0060*/ 	.word	0xffffffff


	//   ....[14]....
        /*0064*/ 	.word	0xffffffff


	//   ....[15]....
        /*0068*/ 	.word	0xffffffff


	//   ....[16]....
        /*006c*/ 	.word	0xffffffff


	//   ....[17]....
        /*0070*/ 	.word	0xffffffff


	//   ....[18]....
        /*0074*/ 	.word	0xffffffff


	//   ....[19]....
        /*0078*/ 	.word	0xffffffff


	//   ....[20]....
        /*007c*/ 	.word	0xffffffff


	//   ....[21]....
        /*0080*/ 	.word	0xffffffff


	//   ....[22]....
        /*0084*/ 	.word	0xffffffff


	//   ....[23]....
        /*0088*/ 	.word	0xffffffff


	//   ....[24]....
        /*008c*/ 	.word	0xffffffff


	//   ....[25]....
        /*0090*/ 	.word	0xffffffff


	//   ....[26]....
        /*0094*/ 	.word	0xffffffff


	//   ....[27]....
        /*0098*/ 	.word	0xffffffff


	//   ....[28]....
        /*009c*/ 	.word	0xffffffff


	//   ....[29]....
        /*00a0*/ 	.word	0xffffffff


	//   ....[30]....
        /*00a4*/ 	.word	0x05000004


	//   ....[31]....
        /*00a8*/ 	.word	0x05000004


	//----- nvinfo : EIATTR_COOP_GROUP_INSTR_OFFSETS
	.align		4
.L_3537:
        /*00ac*/ 	.byte	0x04, 0x28
        /*00ae*/ 	.short	(.L_3539 - .L_3538)


	//   ....[0]....
.L_3538:
        /*00b0*/ 	.word	0x00000c40


	//   ....[1]....
        /*00b4*/ 	.word	0x00000c60


	//   ....[2]....
        /*00b8*/ 	.word	0x00000c80


	//   ....[3]....
        /*00bc*/ 	.word	0x00000ca0


	//   ....[4]....
        /*00c0*/ 	.word	0x00000cc0


	//   ....[5]....
        /*00c4*/ 	.word	0x000014f0


	//   ....[6]....
        /*00c8*/ 	.word	0x00001510


	//   ....[7]....
        /*00cc*/ 	.word	0x00001550


	//   ....[8]....
        /*00d0*/ 	.word	0x00001580


	//   ....[9]....
        /*00d4*/ 	.word	0x000015b0


	//   ....[10]....
        /*00d8*/ 	.word	0x000016f0


	//   ....[11]....
        /*00dc*/ 	.word	0x00001710


	//   ....[12]....
        /*00e0*/ 	.word	0x00001720


	//   ....[13]....
        /*00e4*/ 	.word	0x00001820


	//   ....[14]....
        /*00e8*/ 	.word	0x000018d0


	//   ....[15]....
        /*00ec*/ 	.word	0x000018e0


	//   ....[16]....
        /*00f0*/ 	.word	0x00001ac0


	//   ....[17]....
        /*00f4*/ 	.word	0x00001ad0


	//   ....[18]....
        /*00f8*/ 	.word	0x00001f00


	//   ....[19]....
        /*00fc*/ 	.word	0x00001f50


	//   ....[20]....
        /*0100*/ 	.word	0x00001f60


	//   ....[21]....
        /*0104*/ 	.word	0x000020e0


	//   ....[22]....
        /*0108*/ 	.word	0x00002110


	//   ....[23]....
        /*010c*/ 	.word	0x00006520


	//   ....[24]....
        /*0110*/ 	.word	0x000065a0


	//   ....[25]....
        /*0114*/ 	.word	0x000065d0


	//   ....[26]....
        /*0118*/ 	.word	0x00006600


	//   ....[27]....
        /*011c*/ 	.word	0x00006620


	//   ....[28]....
        /*0120*/ 	.word	0x00006710


	//   ....[29]....
        /*0124*/ 	.word	0x00006730


	//   ....[30]....
        /*0128*/ 	.word	0x00006940


	//   ....[31]....
        /*012c*/ 	.word	0x000069b0


	//----- nvinfo : EIATTR_VRC_CTA_INIT_COUNT
	.align		4
.L_3539:
        /*0130*/ 	.byte	0x02, 0x4a
	.zero		1
	.zero		1


	//----- nvinfo : EIATTR_EXIT_INSTR_OFFSETS
	.align		4
        /*0134*/ 	.byte	0x04, 0x1c
        /*0136*/ 	.short	(.L_3541 - .L_3540)


	//   ....[0]....
.L_3540:
        /*0138*/ 	.word	0x000067a0


	//   ....[1]....
        /*013c*/ 	.word	0x000067f0


	//   ....[2]....
        /*0140*/ 	.word	0x000068f0


	//----- nvinfo : EIATTR_MAX_THREADS
	.align		4
.L_3541:
        /*0144*/ 	.byte	0x04, 0x05
        /*0146*/ 	.short	(.L_3543 - .L_3542)
.L_3542:
        /*0148*/ 	.word	0x00000080
        /*014c*/ 	.word	0x00000001
        /*0150*/ 	.word	0x00000001


	//----- nvinfo : EIATTR_CRS_STACK_SIZE
	.align		4
.L_3543:
        /*0154*/ 	.byte	0x04, 0x1e
        /*0156*/ 	.short	(.L_3545 - .L_3544)
.L_3544:
        /*0158*/ 	.word	0x00000000


	//----- nvinfo : EIATTR_CBANK_PARAM_SIZE
	.align		4
.L_3545:
        /*015c*/ 	.byte	0x03, 0x19
        /*015e*/ 	.short	0x0088


	//----- nvinfo : EIATTR_PARAM_CBANK
	.align		4
        /*0160*/ 	.byte	0x04, 0x0a
        /*0162*/ 	.short	(.L_3547 - .L_3546)
	.align		4
.L_3546:
        /*0164*/ 	.word	index@(.nv.constant0._ZN18transformer_engine13normalization19ln_fwd_tuned_kernelINS0_13Kernel_traitsI6__halfS3_S3_fjLj16384ELj2ELj1ELj4ELj16ENS0_18Kernel_traits_baseILj16384ES3_S3_S3_fjLj128EEEEEEEvNS0_19ForwardKernelParamsE)
        /*0168*/ 	.short	0x0380
        /*016a*/ 	.short	0x0088


	//----- nvinfo : EIATTR_SW_WAR
	.align		4
.L_3547:
        /*016c*/ 	.byte	0x04, 0x36
        /*016e*/ 	.short	(.L_3549 - .L_3548)
.L_3548:
        /*0170*/ 	.word	0x00000008
.L_3549:


//--------------------- .nv.info._ZN18transformer_engine13normalization19ln_fwd_tuned_kernelINS0_13Kernel_traitsIffffjLj16384ELj2ELj1ELj4ELj16ENS0_18Kernel_traits_baseILj16384EffffjLj128EEEEEEEvNS0_19ForwardKernelParamsE --------------------------
	.section	.nv.info._ZN18transformer_engine13normalization19ln_fwd_tuned_kernelINS0_13Kernel_traitsIffffjLj16384ELj2ELj1ELj4ELj16ENS0_18Kernel_traits_baseILj16384EffffjLj128EEEEEEEvNS0_19ForwardKernelParamsE,"",@"SHT_CUDA_INFO"
	.sectionflags	@""
	.align	4


	//----- nvinfo : EIATTR_CUDA_API_VERSION
	.align		4
        /*0000*/ 	.byte	0x04, 0x37
        /*0002*/ 	.short	(.L_3551 - .L_3550)
.L_3550:
        /*0004*/ 	.word	0x00000082


	//----- nvinfo : EIATTR_KPARAM_INFO
	.align		4
.L_3551:
        /*0008*/ 	.byte	0x04, 0x17
        /*000a*/ 	.short	(.L_3553 - .L_3552)
.L_3552:
        /*000c*/ 	.word	0x00000000
        /*0010*/ 	.short	0x0000
        /*0012*/ 	.short	0x0000
        /*0014*/ 	.byte	0x00, 0xf0, 0x21, 0x02


	//----- nvinfo : EIATTR_SPARSE_MMA_MASK
	.align		4
.L_3553:
        /*0018*/ 	.byte	0x03, 0x50
        /*001a*/ 	.short	0x0000


	//----- nvinfo : EIATTR_MAXREG_COUNT
	.align		4
        /*001c*/ 	.byte	0x03, 0x1b
        /*001e*/ 	.short	0x00ff


	//----- nvinfo : EIATTR_NUM_BARRIERS
	.align		4
        /*0020*/ 	.byte	0x02, 0x4c
        /*0022*/ 	.byte	0x01
	.zero		1


	//----- nvinfo : EIATTR_MERCURY_ISA_VERSION
	.align		4
        /*0024*/ 	.byte	0x03, 0x5f
        /*0026*/ 	.short	0x0101


	//----- nvinfo : EIATTR_COOP_GROUP_MASK_REGIDS
	.align		4
        /*0028*/ 	.byte	0x04, 0x29
        /*002a*/ 	.short	(.L_3555 - .L_3554)


	//   ....[0]....
.L_3554:
        /*002c*/ 	.word	0xffffffff


	//   ....[1]....
        /*0030*/ 	.word	0xffffffff


	//   ....[2]....
        /*0034*/ 	.word	0xffffffff


	//   ....[3]....
        /*0038*/ 	.word	0xffffffff


	//   ....[4]....
        /*003c*/ 	.word	0xffffffff


	//   ....[5]....
        /*0040*/ 	.word	0xffffffff


	//   ....[6]....
        /*0044*/ 	.word	0xffffffff


	//   ....[7]....
        /*0048*/ 	.word	0xffffffff


	//   ....[8]....
        /*004c*/ 	.word	0xffffffff


	//   ....[9]....
        /*0050*/ 	.word	0xffffffff


	//   ....[10]....
        /*0054*/ 	.word	0xffffffff


	//   ....[11]....
        /*0058*/ 	.word	0xffffffff


	//   ....[12]....
        /*005c*/ 	.word	0xffffffff


	//   ....[13]....
        /*0060*/ 	.word	0xffffffff


	//   ....[14]....
        /*0064*/ 	.word	0xffffffff


	//   ....[15]....
        /*0068*/ 	.word	0xffffffff


	//   ....[16]....
        /*006c*/ 	.word	0xffffffff


	//   ....[17]....
        /*0070*/ 	.word	0xffffffff


	//   ....[18]....
        /*0074*/ 	.word	0xffffffff


	//   ....[19]....
        /*0078*/ 	.word	0xffffffff


	//   ....[20]....
        /*007c*/ 	.word	0xffffffff


	//   ....[21]....
        /*0080*/ 	.word	0xffffffff


	//   ....[22]....
        /*0084*/ 	.word	0xffffffff


	//   ....[23]....
        /*0088*/ 	.word	0xffffffff


	//   ....[24]....
        /*008c*/ 	.word	0xffffffff


	//   ....[25]....
        /*0090*/ 	.word	0xffffffff


	//   ....[26]....
        /*0094*/ 	.word	0xffffffff


	//   ....[27]....
        /*0098*/ 	.word	0xffffffff


	//   ....[28]....
        /*009c*/ 	.word	0xffffffff


	//   ....[29]....
        /*00a0*/ 	.word	0xffffffff


	//   ....[30]....
        /*00a4*/ 	.word	0x05000005


	//   ....[31]....
        /*00a8*/ 	.word	0x05000005


	//----- nvinfo : EIATTR_COOP_GROUP_INSTR_OFFSETS
	.align		4
.L_3555:
        /*00ac*/ 	.byte	0x04, 0x28
        /*00ae*/ 	.short	(.L_3557 - .L_3556)


	//   ....[0]....
.L_3556:
        /*00b0*/ 	.word	0x00000df0


	//   ....[1]....
        /*00b4*/ 	.word	0x00000e10


	//   ....[2]....
        /*00b8*/ 	.word	0x00000e30


	//   ....[3]....
        /*00bc*/ 	.word	0x00000e50


	//   ....[4]....
        /*00c0*/ 	.word	0x00000e70


	//   ....[5]....
        /*00c4*/ 	.word	0x000016a0


	//   ....[6]....
        /*00c8*/ 	.word	0x000016c0


	//   ....[7]....
        /*00cc*/ 	.word	0x000016e0


	//   ....[8]....
        /*00d0*/ 	.word	0x00001710


	//   ....[9]....
        /*00d4*/ 	.word	0x00001750


	//   ....[10]....
        /*00d8*/ 	.word	0x00001880


	//   ....[11]....
        /*00dc*/ 	.word	0x000018a0


	//   ....[12]....
        /*00e0*/ 	.word	0x000018b0


	//   ....[13]....
        /*00e4*/ 	.word	0x000019b0


	//   ....[14]....
        /*00e8*/ 	.word	0x00001a50


	//   ....[15]....
        /*00ec*/ 	.word	0x00001a70


	//   ....[16]....
        /*00f0*/ 	.word	0x00001cf0


	//   ....[17]....
        /*00f4*/ 	.word	0x00001d60


	//   ....[18]....
        /*00f8*/ 	.word	0x00002080


	//   ....[19]....
        /*00fc*/ 	.word	0x000020d0


	//   ....[20]....
        /*0100*/ 	.word	0x000020e0


	//   ....[21]....
        /*0104*/ 	.word	0x00002260


	//   ....[22]....
        /*0108*/ 	.word	0x00002280


	//   ....[23]....
        /*010c*/ 	.word	0x00004b50


	//   ....[24]....
        /*0110*/ 	.word	0x00004bd0


	//   ....[25]....
        /*0114*/ 	.word	0x00004c00


	//   ....[26]....
        /*0118*/ 	.word	0x00004c30


	//   ....[27]....
        /*011c*/ 	.word	0x00004c50


	//   ....[28]....
        /*0120*/ 	.word	0x00004d40


	//   ....[29]....
        /*0124*/ 	.word	0x00004d60


	//   ....[30]....
        /*0128*/ 	.word	0x00004f70


	//   ....[31]....
        /*012c*/ 	.word	0x00004fe0


	//----- nvinfo : EIATTR_VRC_CTA_INIT_COUNT
	.align		4
.L_3557:
        /*0130*/ 	.byte	0x02, 0x4a
	.zero		1
	.zero		1


	//----- nvinfo : EIATTR_EXIT_INSTR_OFFSETS
	.align		4
        /*0134*/ 	.byte	0x04, 0x1c
        /*0136*/ 	.short	(.L_3559 - .L_3558)


	//   ....[0]....
.L_3558:
        /*0138*/ 	.word	0x00004dd0


	//   ....[1]....
        /*013c*/ 	.word	0x00004e20


	//   ....[2]....
        /*0140*/ 	.word	0x00004f20


	//----- nvinfo : EIATTR_MAX_THREADS
	.align		4
.L_3559:
        /*0144*/ 	.byte	0x04, 0x05
        /*0146*/ 	.short	(.L_3561 - .L_3560)
.L_3560:
        /*0148*/ 	.word	0x00000080
        /*014c*/ 	.word	0x00000001
        /*0150*/ 	.word	0x00000001


	//----- nvinfo : EIATTR_CRS_STACK_SIZE
	.align		4
.L_3561:
        /*0154*/ 	.byte	0x04, 0x1e
        /*0156*/ 	.short	(.L_3563 - .L_3562)
.L_3562:
        /*0158*/ 	.word	0x00000000


	//----- nvinfo : EIATTR_CBANK_PARAM_SIZE
	.align		4
.L_3563:
        /*015c*/ 	.byte	0x03, 0x19
        /*015e*/ 	.short	0x0088


	//----- nvinfo : EIATTR_PARAM_CBANK
	.align		4
        /*0160*/ 	.byte	0x04, 0x0a
        /*0162*/ 	.short	(.L_3565 - .L_3564)
	.align		4
.L_3564:
        /*0164*/ 	.word	index@(.nv.constant0._ZN18transformer_engine13normalization19ln_fwd_tuned_kernelINS0_13Kernel_traitsIffffjLj16384ELj2ELj1ELj4ELj16ENS0_18Kernel_traits_baseILj16384EffffjLj128EEEEEEEvNS0_19ForwardKernelParamsE)
        /*0168*/ 	.short	0x0380
        /*016a*/ 	.short	0x0088


	//----- nvinfo : EIATTR_SW_WAR
	.align		4
.L_3565:
        /*016c*/ 	.byte	0x04, 0x36
        /*016e*/ 	.short	(.L_3567 - .L_3566)
.L_3566:
        /*0170*/ 	.word	0x00000008
.L_3567:


//--------------------- .nv.info._ZN18transformer_engine13normalization19ln_fwd_tuned_kernelINS0_13Kernel_traitsIff13__nv_bfloat16fjLj15360ELj2ELj1ELj4ELj8ENS0_18Kernel_traits_baseILj15360EffS3_fjLj128EEEEEEEvNS0_19ForwardKernelParamsE --------------------------
	.section	.nv.info._ZN18transformer_engine13normalization19ln_fwd_tuned_kernelINS0_13Kernel_traitsIff13__nv_bfloat16fjLj15360ELj2ELj1ELj4ELj8ENS0_18Kernel_traits_baseILj15360EffS3_fjLj128EEEEEEEvNS0_19ForwardKernelParamsE,"",@"SHT_CUDA_INFO"
	.sectionflags	@""
	.align	4


	//----- nvinfo : EIATTR_CUDA_API_VERSION
	.align		4
        /*0000*/ 	.byte	0x04, 0x37
        /*0002*/ 	.short	(.L_3569 - .L_3568)
.L_3568:
        /*0004*/ 	.word	0x00000082


	//----- nvinfo : EIATTR_KPARAM_INFO
	.align		4
.L_3569:
        /*0008*/ 	.byte	0x04, 0x17
        /*000a*/ 	.short	(.L_3571 - .L_3570)
.L_3570:
        /*000c*/ 	.word	0x00000000
        /*0010*/ 	.short	0x0000
        /*0012*/ 	.short	0x0000
        /*0014*/ 	.byte	0x00, 0xf0, 0x21, 0x02


	//----- nvinfo : EIATTR_SPARSE_MMA_MASK
	.align		4
.L_3571:
        /*0018*/ 	.byte	0x03, 0x50
        /*001a*/ 	.short	0x0000


	//----- nvinfo : EIATTR_MAXREG_COUNT
	.align		4
        /*001c*/ 	.byte	0x03, 0x1b
        /*001e*/ 	.short	0x00ff


	//----- nvinfo : EIATTR_NUM_BARRIERS
	.align		4
        /*0020*/ 	.byte	0x02, 0x4c
        /*0022*/ 	.byte	0x01
	.zero		1


	//----- nvinfo : EIATTR_MERCURY_ISA_VERSION
	.align		4
        /*0024*/ 	.byte	0x03, 0x5f
        /*0026*/ 	.short	0x0101


	//----- nvinfo : EIATTR_COOP_GROUP_MASK_REGIDS
	.align		4
        /*0028*/ 	.byte	0x04, 0x29
        /*002a*/ 	.short	(.L_3573 - .L_3572)


	//   ....[0]....
.L_3572:
        /*002c*/ 	.word	0xffffffff


	//   ....[1]....
        /*0030*/ 	.word	0xffffffff


	//   ....[2]....
        /*0034*/ 	.word	0xffffffff


	//   ....[3]....
        /*0038*/ 	.word	0xffffffff


	//   ....[4]....
        /*003c*/ 	.word	0xffffffff


	//   ....[5]....
        /*0040*/ 	.word	0xffffffff


	//   ....[6]....
        /*0044*/ 	.word	0xffffffff


	//   ....[7]....
        /*0048*/ 	.word	0xffffffff


	//   ....[8]....
        /*004c*/ 	.word	0xffffffff


	//   ....[9]....
        /*0050*/ 	.word	0xffffffff


	//   ....[10]....
        /*0054*/ 	.word	0xffffffff


	//   ....[11]....
        /*0058*/ 	.word	0xffffffff


	//   ....[12]....
        /*005c*/ 	.word	0xffffffff


	//   ....[13]....
        /*0060*/ 	.word	0xffffffff


	//   ....[14]....
        /*0064*/ 	.word	0xffffffff


	//   ....[15]....
        /*0068*/ 	.word	0xffffffff


	//   ....[16]....
        /*006c*/ 	.word	0xffffffff


	//   ....[17]....
        /*0070*/ 	.word	0xffffffff


	//   ....[18]....
        /*0074*/ 	.word	0xffffffff


	//   ....[19]....
        /*0078*/ 	.word	0xffffffff


	//   ....[20]....
        /*007c*/ 	.word	0xffffffff


	//   ....[21]....
        /*0080*/ 	.word	0xffffffff


	//   ....[22]....
        /*0084*/ 	.word	0xffffffff


	//   ....[23]....
        /*0088*/ 	.word	0xffffffff


	//   ....[24]....
        /*008c*/ 	.word	0xffffffff


	//   ....[25]....
        /*0090*/ 	.word	0xffffffff


	//   ....[26]....
        /*0094*/ 	.word	0xffffffff


	//   ....[27]....
        /*0098*/ 	.word	0xffffffff


	//   ....[28]....
        /*009c*/ 	.word	0xffffffff


	//   ....[29]....
        /*00a0*/ 	.word	0xffffffff


	//   ....[30]....
        /*00a4*/ 	.word	0x05000007


	//   ....[31]....
        /*00a8*/ 	.word	0x05000007


	//----- nvinfo : EIATTR_COOP_GROUP_INSTR_OFFSETS
	.align		4
.L_3573:
        /*00ac*/ 	.byte	0x04, 0x28
        /*00ae*/ 	.short	(.L_3575 - .L_3574)


	//   ....[0]....
.L_3574:
        /*00b0*/ 	.word	0x00001380


	//   ....[1]....
        /*00b4*/ 	.word	0x000013a0


	//   ....[2]....
        /*00b8*/ 	.word	0x000013c0


	//   ....[3]....
        /*00bc*/ 	.word	0x000013e0


	//   ....[4]....
        /*00c0*/ 	.word	0x00001400


	//   ....[5]....
        /*00c4*/ 	.word	0x00001bd0


	//   ....[6]....
        /*00c8*/ 	.word	0x00001c00


	//   ....[7]....
        /*00cc*/ 	.word	0x00001c40


	//   ....[8]....
        /*00d0*/ 	.word	0x00001c60


	//   ....[9]....
        /*00d4*/ 	.word	0x00001c90


	//   ....[10]....
        /*00d8*/ 	.word	0x00001cb0


	//   ....[11]....
        /*00dc*/ 	.word	0x00001d30


	//   ....[12]....
        /*00e0*/ 	.word	0x00001d40


	//   ....[13]....
        /*00e4*/ 	.word	0x00001e00


	//   ....[14]....
        /*00e8*/ 	.word	0x00001ea0


	//   ....[15]....
        /*00ec*/ 	.word	0x00001ec0


	//   ....[16]....
        /*00f0*/ 	.word	0x00002090


	//   ....[17]....
        /*00f4*/ 	.word	0x000020d0


	//   ....[18]....
        /*00f8*/ 	.word	0x00002340


	//   ....[19]....
        /*00fc*/ 	.word	0x00002390


	//   ....[20]....
        /*0100*/ 	.word	0x000023a0


	//   ....[21]....
        /*0104*/ 	.word	0x00002510


	//   ....[22]....
        /*0108*/ 	.word	0x00002550


	//   ....[23]....
        /*010c*/ 	.word	0x00005420


	//   ....[24]....
        /*0110*/ 	.word	0x00005490


	//   ....[25]....
        /*0114*/ 	.word	0x000054d0


	//   ....[26]....
        /*0118*/ 	.word	0x00005500


	//   ....[27]....
        /*011c*/ 	.word	0x00005520


	//   ....[28]....
        /*0120*/ 	.word	0x00005610


	//   ....[29]....
        /*0124*/ 	.word	0x00005630


	//   ....[30]....
        /*0128*/ 	.word	0x00005840


	//   ....[31]....
        /*012c*/ 	.word	0x000058b0


	//----- nvinfo : EIATTR_VRC_CTA_INIT_COUNT
	.align		4
.L_3575:
        /*0130*/ 	.byte	0x02, 0x4a
	.zero		1
	.zero		1


	//----- nvinfo : EIATTR_EXIT_INSTR_OFFSETS
	.align		4
        /*0134*/ 	.byte	0x04, 0x1c
        /*0136*/ 	.short	(.L_3577 - .L_3576)


	//   ....[0]....
.L_3576:
        /*0138*/ 	.word	0x000056a0


	//   ....[1]....
        /*013c*/ 	.word	0x000056f0


	//   ....[2]....
        /*0140*/ 	.word	0x000057f0


	//----- nvinfo : EIATTR_MAX_THREADS
	.align		4
.L_3577:
        /*0144*/ 	.byte	0x04, 0x05
        /*0146*/ 	.short	(.L_3579 - .L_3578)
.L_3578:
        /*0148*/ 	.word	0x00000080
        /*014c*/ 	.word	0x00000001
        /*0150*/ 	.word	0x00000001


	//----- nvinfo : EIATTR_CRS_STACK_SIZE
	.align		4
.L_3579:
        /*0154*/ 	.byte	0x04, 0x1e
        /*0156*/ 	.short	(.L_3581 - .L_3580)
.L_3580:
        /*0158*/ 	.word	0x00000000


	//----- nvinfo : EIATTR_CBANK_PARAM_SIZE
	.align		4
.L_3581:
        /*015c*/ 	.byte	0x03, 0x19
        /*015e*/ 	.short	0x0088


	//----- nvinfo : EIATTR_PARAM_CBANK
	.align		4
        /*0160*/ 	.byte	0x04, 0x0a
        /*0162*/ 	.short	(.L_3583 - .L_3582)
	.align		4
.L_3582:
        /*0164*/ 	.word	index@(.nv.constant0._ZN18transformer_engine13normalization19ln_fwd_tuned_kernelINS0_13Kernel_traitsIff13__nv_bfloat16fjLj15360ELj2ELj1ELj4ELj8ENS0_18Kernel_traits_baseILj15360EffS3_fjLj128EEEEEEEvNS0_19ForwardKernelParamsE)
        /*0168*/ 	.short	0x0380
        /*016a*/ 	.short	0x0088


	//----- nvinfo : EIATTR_SW_WAR
	.align		4
.L_3583:
        /*016c*/ 	.byte	0x04, 0x36
        /*016e*/ 	.short	(.L_3585 - .L_3584)
.L_3584:
        /*0170*/ 	.word	0x00000008
.L_3585:


//--------------------- .nv.info._ZN18transformer_engine13normalization19ln_fwd_tuned_kernelINS0_13Kernel_traitsI13__nv_bfloat16S3_S3_fjLj15360ELj2ELj1ELj4ELj8ENS0_18Kernel_traits_baseILj15360ES3_S3_S3_fjLj128EEEEEEEvNS0_19ForwardKernelParamsE --------------------------
	.section	.nv.info._ZN18transformer_engine13normalization19ln_fwd_tuned_kernelINS0_13Kernel_traitsI13__nv_bfloat16S3_S3_fjLj15360ELj2ELj1ELj4ELj8ENS0_18Kernel_traits_baseILj15360ES3_S3_S3_fjLj128EEEEEEEvNS0_19ForwardKernelParamsE,"",@"SHT_CUDA_INFO"
	.sectionflags	@""
	.align	4


	//----- nvinfo : EIATTR_CUDA_API_VERSION
	.align		4
        /*0000*/ 	.byte	0x04, 0x37
        /*0002*/ 	.short	(.L_3587 - .L_3586)
.L_3586:
        /*0004*/ 	.word	0x00000082


	//----- nvinfo : EIATTR_KPARAM_INFO
	.align		4
.L_3587:
        /*0008*/ 	.byte	0x04, 0x17
        /*000a*/ 	.short	(.L_3589 - .L_3588)
.L_3588:
        /*000c*/ 	.word	0x00000000
        /*0010*/ 	.short	0x0000
        /*0012*/ 	.short	0x0000
        /*0014*/ 	.byte	0x00, 0xf0, 0x21, 0x02


	//----- nvinfo : EIATTR_SPARSE_MMA_MASK
	.align		4
.L_3589:
        /*0018*/ 	.byte	0x03, 0x50
        /*001a*/ 	.short	0x0000


	//----- nvinfo : EIATTR_MAXREG_COUNT
	.align		4
        /*001c*/ 	.byte	0x03, 0x1b
        /*001e*/ 	.short	0x00ff


	//----- nvinfo : EIATTR_NUM_BARRIERS
	.align		4
        /*0020*/ 	.byte	0x02, 0x4c
        /*0022*/ 	.byte	0x01
	.zero		1


	//----- nvinfo : EIATTR_MERCURY_ISA_VERSION
	.align		4
        /*0024*/ 	.byte	0x03, 0x5f
        /*0026*/ 	.short	0x0101


	//----- nvinfo : EIATTR_COOP_GROUP_MASK_REGIDS
	.align		4
        /*0028*/ 	.byte	0x04, 0x29
        /*002a*/ 	.short	(.L_3591 - .L_3590)


	//   ....[0]....
.L_3590:
        /*002c*/ 	.word	0xffffffff


	//   ....[1]....
        /*0030*/ 	.word	0xffffffff


	//   ....[2]....
        /*0034*/ 	.word	0xffffffff


	//   ....[3]....
        /*0038*/ 	.word	0xffffffff


	//   ....[4]....
        /*003c*/ 	.word	0xffffffff


	//   ....[5]....
        /*0040*/ 	.word	0xffffffff


	//   ....[6]....
        /*0044*/ 	.word	0xffffffff


	//   ....[7]....
        /*0048*/ 	.word	0xffffffff


	//   ....[8]....
        /*004c*/ 	.word	0xffffffff


	//   ....[9]....
        /*0050*/ 	.word	0xffffffff


	//   ....[10]....
        /*0054*/ 	.word	0xffffffff


	//   ....[11]....
        /*0058*/ 	.word	0xffffffff


	//   ....[12]....
        /*005c*/ 	.word	0xffffffff


	//   ....[13]....
        /*0060*/ 	.word	0xffffffff


	//   ....[14]....
        /*0064*/ 	.word	0xffffffff


	//   ....[15]....
        /*0068*/ 	.word	0xffffffff


	//   ....[16]....
        /*006c*/ 	.word	0xffffffff


	//   ....[17]....
        /*0070*/ 	.word	0xffffffff


	//   ....[18]....
        /*0074*/ 	.word	0xffffffff


	//   ....[19]....
        /*0078*/ 	.word	0xffffffff


	//   ....[20]....
        /*007c*/ 	.word	0xffffffff


	//   ....[21]....
        /*0080*/ 	.word	0xffffffff


	//   ....[22]....
        /*0084*/ 	.word	0xffffffff


	//   ....[23]....
        /*0088*/ 	.word	0xffffffff


	//   ....[24]....
        /*008c*/ 	.word	0xffffffff


	//   ....[25]....
        /*0090*/ 	.word	0xffffffff


	//   ....[26]....
        /*0094*/ 	.word	0xffffffff


	//   ....[27]....
        /*0098*/ 	.word	0xffffffff


	//   ....[28]....
        /*009c*/ 	.word	0xffffffff


	//   ....[29]....
        /*00a0*/ 	.word	0xffffffff


	//   ....[30]....
        /*00a4*/ 	.word	0x05000005


	//   ....[31]....
        /*00a8*/ 	.word	0x05000005


	//----- nvinfo : EIATTR_COOP_GROUP_INSTR_OFFSETS
	.align		4
.L_3591:
        /*00ac*/ 	.byte	0x04, 0x28
        /*00ae*/ 	.short	(.L_3593 - .L_3592)


	//   ....[0]....
.L_3592:
        /*00b0*/ 	.word	0x000013e0


	//   ....[1]....
        /*00b4*/ 	.word	0x00001400


	//   ....[2]....
        /*00b8*/ 	.word	0x00001420


	//   ....[3]....
        /*00bc*/ 	.word	0x00001440


	//   ....[4]....
        /*00c0*/ 	.word	0x00001460


	//   ....[5]....
        /*00c4*/ 	.word	0x00001c50


	//   ....[6]....
        /*00c8*/ 	.word	0x00001c70


	//   ....[7]....
        /*00cc*/ 	.word	0x00001c90


	//   ....[8]....
        /*00d0*/ 	.word	0x00001cb0


	//   ....[9]....
        /*00d4*/ 	.word	0x00001cd0


	//   ....[10]....
        /*00d8*/ 	.word	0x00001e80


	//   ....[11]....
        /*00dc*/ 	.word	0x00001ea0


	//   ....[12]....
        /*00e0*/ 	.word	0x00001eb0


	//   ....[13]....
        /*00e4*/ 	.word	0x00001fa0


	//   ....[14]....
        /*00e8*/ 	.word	0x00002050


	//   ....[15]....
        /*00ec*/ 	.word	0x00002060


	//   ....[16]....
        /*00f0*/ 	.word	0x000022d0


	//   ....[17]....
        /*00f4*/ 	.word	0x000022e0


	//   ....[18]....
        /*00f8*/ 	.word	0x00002670


	//   ....[19]....
        /*00fc*/ 	.word	0x000026c0


	//   ....[20]....
        /*0100*/ 	.word	0x000026d0


	//   ....[21]....
        /*0104*/ 	.word	0x00002810


	//   ....[22]....
        /*0108*/ 	.word	0x00002870


	//   ....[23]....
        /*010c*/ 	.word	0x00007820


	//   ....[24]....
        /*0110*/ 	.word	0x000078a0


	//   ....[25]....
        /*0114*/ 	.word	0x000078d0


	//   ....[26]....
        /*0118*/ 	.word	0x00007900


	//   ....[27]....
        /*011c*/ 	.word	0x00007920


	//   ....[28]....
        /*0120*/ 	.word	0x00007a10


	//   ....[29]....
        /*0124*/ 	.word	0x00007a30


	//   ....[30]....
        /*0128*/ 	.word	0x00007c40


	//   ....[31]....
        /*012c*/ 	.word	0x00007cb0


	//----- nvinfo : EIATTR_VRC_CTA_INIT_COUNT
	.align		4
.L_3593:
        /*0130*/ 	.byte	0x02, 0x4a
	.zero		1
	.zero		1


	//----- nvinfo : EIATTR_EXIT_INSTR_OFFSETS
	.align		4
        /*0134*/ 	.byte	0x04, 0x1c
        /*0136*/ 	.short	(.L_3595 - .L_3594)


	//   ....[0]....
.L_3594:
        /*0138*/ 	.word	0x00007aa0


	//   ....[1]....
        /*013c*/ 	.word	0x00007af0


	//   ....[2]....
        /*0140*/ 	.word	0x00007bf0


	//----- nvinfo : EIATTR_MAX_THREADS
	.align		4
.L_3595:
        /*0144*/ 	.byte	0x04, 0x05
        /*0146*/ 	.short	(.L_3597 - .L_3596)
.L_3596:
        /*0148*/ 	.word	0x00000080
        /*014c*/ 	.word	0x00000001
        /*0150*/ 	.word	0x00000001


	//----- nvinfo : EIATTR_CRS_STACK_SIZE
	.align		4
.L_3597:
        /*0154*/ 	.byte	0x04, 0x1e
        /*0156*/ 	.short	(.L_3599 - .L_3598)
.L_3598:
        /*0158*/ 	.word	0x00000000


	//----- nvinfo : EIATTR_CBANK_PARAM_SIZE
	.align		4
.L_3599:
        /*015c*/ 	.byte	0x03, 0x19
        /*015e*/ 	.short	0x0088


	//----- nvinfo : EIATTR_PARAM_CBANK
	.align		4
        /*0160*/ 	.byte	0x04, 0x0a
        /*0162*/ 	.short	(.L_3601 - .L_3600)
	.align		4
.L_3600:
        /*0164*/ 	.word	index@(.nv.constant0._ZN18transformer_engine13normalization19ln_fwd_tuned_kernelINS0_13Kernel_traitsI13__nv_bfloat16S3_S3_fjLj15360ELj2ELj1ELj4ELj8ENS0_18Kernel_traits_baseILj15360ES3_S3_S3_fjLj128EEEEEEEvNS0_19ForwardKernelParamsE)
        /*0168*/ 	.short	0x0380
        /*016a*/ 	.short	0x0088


	//----- nvinfo : EIATTR_SW_WAR
	.align		4
.L_3601:
        /*016c*/ 	.byte	0x04, 0x36
        /*016e*/ 	.short	(.L_3603 - .L_3602)
.L_3602:
        /*0170*/ 	.word	0x00000008
.L_3603:


//--------------------- .nv.info._ZN18transformer_engine13normalization19ln_fwd_tuned_kernelINS0_13Kernel_traitsIff6__halffjLj15360ELj2ELj1ELj4ELj8ENS0_18Kernel_traits_baseILj15360EffS3_fjLj128EEEEEEEvNS0_19ForwardKernelParamsE --------------------------
	.section	.nv.info._ZN18transformer_engine13normalization19ln_fwd_tuned_kernelINS0_13Kernel_traitsIff6__halffjLj15360ELj2ELj1ELj4ELj8ENS0_18Kernel_traits_baseILj15360EffS3_fjLj128EEEEEEEvNS0_19ForwardKernelParamsE,"",@"SHT_CUDA_INFO"
	.sectionflags	@""
	.align	4


	//----- nvinfo : EIATTR_CUDA_API_VERSION
	.align		4
        /*0000*/ 	.byte	0x04, 0x37
        /*0002*/ 	.short	(.L_3605 - .L_3604)
.L_3604:
        /*0004*/ 	.word	0x00000082


	//----- nvinfo : EIATTR_KPARAM_INFO
	.align		4
.L_3605:
        /*0008*/ 	.byte	0x04, 0x17
        /*000a*/ 	.short	(.L_3607 - .L_3606)
.L_3606:
        /*000c*/ 	.word	0x00000000
        /*0010*/ 	.short	0x0000
        /*0012*/ 	.short	0x0000
        /*0014*/ 	.byte	0x00, 0xf0, 0x21, 0x02


	//----- nvinfo : EIATTR_SPARSE_MMA_MASK
	.align		4
.L_3607:
        /*0018*/ 	.byte	0x03, 0x50
        /*001a*/ 	.short	0x0000


	//----- nvinfo : EIATTR_MAXREG_COUNT
	.align		4
        /*001c*/ 	.byte	0x03, 0x1b
        /*001e*/ 	.short	0x00ff


	//----- nvinfo : EIATTR_NUM_BARRIERS
	.align		4
        /*0020*/ 	.byte	0x02, 0x4c
        /*0022*/ 	.byte	0x01
	.zero		1


	//----- nvinfo : EIATTR_MERCURY_ISA_VERSION
	.align		4
        /*0024*/ 	.byte	0x03, 0x5f
        /*0026*/ 	.short	0x0101


	//----- nvinfo : EIATTR_COOP_GROUP_MASK_REGIDS
	.align		4
        /*0028*/ 	.byte	0x04, 0x29
        /*002a*/ 	.short	(.L_3609 - .L_3608)


	//   ....[0]....
.L_3608:
        /*002c*/ 	.word	0xffffffff


	//   ....[1]....
        /*0030*/ 	.word	0xffffffff


	//   ....[2]....
        /*0034*/ 	.word	0xffffffff


	//   ....[3]....
        /*0038*/ 	.word	0xffffffff


	//   ....[4]....
        /*003c*/ 	.word	0xffffffff


	//   ....[5]....
        /*0040*/ 	.word	0xffffffff


	//   ....[6]....
        /*0044*/ 	.word	0xffffffff


	//   ....[7]....
        /*0048*/ 	.word	0xffffffff


	//   ....[8]....
        /*004c*/ 	.word	0xffffffff


	//   ....[9]....
        /*0050*/ 	.word	0xffffffff


	//   ....[10]....
        /*0054*/ 	.word	0xffffffff


	//   ....[11]....
        /*0058*/ 	.word	0xffffffff


	//   ....[12]....
        /*005c*/ 	.word	0xffffffff


	//   ....[13]....
        /*0060*/ 	.word	0xffffffff


	//   ....[14]....
        /*0064*/ 	.word	0xffffffff


	//   ....[15]....
        /*0068*/ 	.word	0xffffffff


	//   ....[16]....
        /*006c*/ 	.word	0xffffffff


	//   ....[17]....
        /*0070*/ 	.word	0xffffffff


	//   ....[18]....
        /*0074*/ 	.word	0xffffffff


	//   ....[19]....
        /*0078*/ 	.word	0xffffffff


	//   ....[20]....
        /*007c*/ 	.word	0xffffffff


	//   ....[21]....
        /*0080*/ 	.word	0xffffffff


	//   ....[22]....
        /*0084*/ 	.word	0xffffffff


	//   ....[23]....
        /*0088*/ 	.word	0xffffffff


	//   ....[24]....
        /*008c*/ 	.word	0xffffffff


	//   ....[25]....
        /*0090*/ 	.word	0xffffffff


	//   ....[26]....
        /*0094*/ 	.word	0xffffffff


	//   ....[27]....
        /*0098*/ 	.word	0xffffffff


	//   ....[28]....
        /*009c*/ 	.word	0xffffffff


	//   ....[29]....
        /*00a0*/ 	.word	0xffffffff


	//   ....[30]....
        /*00a4*/ 	.word	0x05000007


	//   ....[31]....
        /*00a8*/ 	.word	0x05000007


	//----- nvinfo : EIATTR_COOP_GROUP_INSTR_OFFSETS
	.align		4
.L_3609:
        /*00ac*/ 	.byte	0x04, 0x28
        /*00ae*/ 	.short	(.L_3611 - .L_3610)


	//   ....[0]....
.L_3610:
        /*00b0*/ 	.word	0x00001380


	//   ....[1]....
        /*00b4*/ 	.word	0x000013a0


	//   ....[2]....
        /*00b8*/ 	.word	0x000013c0


	//   ....[3]....
        /*00bc*/ 	.word	0x000013e0


	//   ....[4]....
        /*00c0*/ 	.word	0x00001400


	//   ....[5]....
        /*00c4*/ 	.word	0x00001bd0


	//   ....[6]....
        /*00c8*/ 	.word	0x00001c00


	//   ....[7]....
        /*00cc*/ 	.word	0x00001c40


	//   ....[8]....
        /*00d0*/ 	.word	0x00001c60


	//   ....[9]....
        /*00d4*/ 	.word	0x00001c90


	//   ....[10]....
        /*00d8*/ 	.word	0x00001cb0


	//   ....[11]....
        /*00dc*/ 	.word	0x00001d30


	//   ....[12]....
        /*00e0*/ 	.word	0x00001d40


	//   ....[13]....
        /*00e4*/ 	.word	0x00001e00


	//   ....[14]....
        /*00e8*/ 	.word	0x00001ea0


	//   ....[15]....
        /*00ec*/ 	.word	0x00001ec0


	//   ....[16]....
        /*00f0*/ 	.word	0x00002090


	//   ....[17]....
        /*00f4*/ 	.word	0x000020d0


	//   ....[18]....
        /*00f8*/ 	.word	0x00002340


	//   ....[19]....
        /*00fc*/ 	.word	0x00002390


	//   ....[20]....
        /*0100*/ 	.word	0x000023a0


	//   ....[21]....
        /*0104*/ 	.word	0x00002510


	//   ....[22]....
        /*0108*/ 	.word	0x00002550


	//   ....[23]....
        /*010c*/ 	.word	0x00005420


	//   ....[24]....
        /*0110*/ 	.word	0x00005490


	//   ....[25]....
        /*0114*/ 	.word	0x000054d0


	//   ....[26]....
        /*0118*/ 	.word	0x00005500


	//   ....[27]....
        /*011c*/ 	.word	0x00005520


	//   ....[28]....
        /*0120*/ 	.word	0x00005610


	//   ....[29]....
        /*0124*/ 	.word	0x00005630


	//   ....[30]....
        /*0128*/ 	.word	0x00005840


	//   ....[31]....
        /*012c*/ 	.word	0x000058b0


	//----- nvinfo : EIATTR_VRC_CTA_INIT_COUNT
	.align		4
.L_3611:
        /*0130*/ 	.byte	0x02, 0x4a
	.zero		1
	.zero		1


	//----- nvinfo : EIATTR_EXIT_INSTR_OFFSETS
	.align		4
        /*0134*/ 	.byte	0x04, 0x1c
        /*0136*/ 	.short	(.L_3613 - .L_3612)


	//   ....[0]....
.L_3612:
        /*0138*/ 	.word	0x000056a0


	//   ....[1]....
        /*013c*/ 	.word	0x000056f0


	//   ....[2]....
        /*0140*/ 	.word	0x000057f0


	//----- nvinfo : EIATTR_MAX_THREADS
	.align		4
.L_3613:
        /*0144*/ 	.byte	0x04, 0x05
        /*0146*/ 	.short	(.L_3615 - .L_3614)
.L_3614:
        /*0148*/ 	.word	0x00000080
        /*014c*/ 	.word	0x00000001
        /*0150*/ 	.word	0x00000001


	//----- nvinfo : EIATTR_CRS_STACK_SIZE
	.align		4
.L_3615:
        /*0154*/ 	.byte	0x04, 0x1e
        /*0156*/ 	.short	(.L_3617 - .L_3616)
.L_3616:
        /*0158*/ 	.word	0x00000000


	//----- nvinfo : EIATTR_CBANK_PARAM_SIZE
	.align		4
.L_3617:
        /*015c*/ 	.byte	0x03, 0x19
        /*015e*/ 	.short	0x0088


	//----- nvinfo : EIATTR_PARAM_CBANK
	.align		4
        /*0160*/ 	.byte	0x04, 0x0a
        /*0162*/ 	.short	(.L_3619 - .L_3618)
	.align		4
.L_3618:
        /*0164*/ 	.word	index@(.nv.constant0._ZN18transformer_engine13normalization19ln_fwd_tuned_kernelINS0_13Kernel_traitsIff6__halffjLj15360ELj2ELj1ELj4ELj8ENS0_18Kernel_traits_baseILj15360EffS3_fjLj128EEEEEEEvNS0_19ForwardKernelParamsE)
        /*0168*/ 	.short	0x0380
        /*016a*/ 	.short	0x0088


	//----- nvinfo : EIATTR_SW_WAR
	.align		4
.L_3619:
        /*016c*/ 	.byte	0x04, 0x36
        /*016e*/ 	.short	(.L_3621 - .L_3620)
.L_3620:
        /*0170*/ 	.word	0x00000008
.L_3621:


//--------------------- .nv.info._ZN18transformer_engine13normalization19ln_fwd_tuned_kernelINS0_13Kernel_traitsI6__halfS3_S3_fjLj15360ELj2ELj1ELj4ELj8ENS0_18Kernel_traits_baseILj15360ES3_S3_S3_fjLj128EEEEEEEvNS0_19ForwardKernelParamsE --------------------------
	.section	.nv.info._ZN18transformer_engine13normalization19ln_fwd_tuned_kernelINS0_13Kernel_traitsI6__halfS3_S3_fjLj15360ELj2ELj1ELj4ELj8ENS0_18Kernel_traits_baseILj15360ES3_S3_S3_fjLj128EEEEEEEvNS0_19ForwardKernelParamsE,"",@"SHT_CUDA_INFO"
	.sectionflags	@""
	.align	4


	//----- nvinfo : EIATTR_CUDA_API_VERSION
	.align		4
        /*0000*/ 	.byte	0x04, 0x37
        /*0002*/ 	.short	(.L_3623 - .L_3622)
.L_3622:
        /*0004*/ 	.word	0x00000082


	//----- nvinfo : EIATTR_KPARAM_INFO
	.align		4
.L_3623:
        /*0008*/ 	.byte	0x04, 0x17
        /*000a*/ 	.short	(.L_3625 - .L_3624)
.L_3624:
        /*000c*/ 	.word	0x00000000
        /*0010*/ 	.short	0x0000
        /*0012*/ 	.short	0x0000
        /*0014*/ 	.byte	0x00, 0xf0, 0x21, 0x02


	//----- nvinfo : EIATTR_SPARSE_MMA_MASK
	.align		4
.L_3625:
        /*0018*/ 	.byte	0x03, 0x50
        /*001a*/ 	.short	0x0000


	//----- nvinfo : EIATTR_MAXREG_COUNT
	.align		4
        /*001c*/ 	.byte	0x03, 0x1b
        /*001e*/ 	.short	0x00ff


	//----- nvinfo : EIATTR_NUM_BARRIERS
	.align		4
        /*0020*/ 	.byte	0x02, 0x4c
        /*0022*/ 	.byte	0x01
	.zero		1


	//----- nvinfo : EIATTR_MERCURY_ISA_VERSION
	.align		4
        /*0024*/ 	.byte	0x03, 0x5f
        /*0026*/ 	.short	0x0101


	//----- nvinfo : EIATTR_COOP_GROUP_MASK_REGIDS
	.align		4
        /*0028*/ 	.byte	0x04, 0x29
        /*002a*/ 	.short	(.L_3627 - .L_3626)


	//   ....[0]....
.L_3626:
        /*002c*/ 	.word	0xffffffff


	//   ....[1]....
        /*0030*/ 	.word	0xffffffff


	//   ....[2]....
        /*0034*/ 	.word	0xffffffff


	//   ....[3]....
        /*0038*/ 	.word	0xffffffff


	//   ....[4]....
        /*003c*/ 	.word	0xffffffff


	//   ....[5]....
        /*0040*/ 	.word	0xffffffff


	//   ....[6]....
        /*0044*/ 	.word	0xffffffff


	//   ....[7]....
        /*0048*/ 	.word	0xffffffff


	//   ....[8]....
        /*004c*/ 	.word	0xffffffff


	//   ....[9]....
        /*0050*/ 	.word	0xffffffff


	//   ....[10]....
        /*0054*/ 	.word	0xffffffff


	//   ....[11]....
        /*0058*/ 	.word	0xffffffff


	//   ....[12]....
        /*005c*/ 	.word	0xffffffff


	//   ....[13]....
        /*0060*/ 	.word	0xffffffff


	//   ....[14]....
        /*0064*/ 	.word	0xffffffff


	//   ....[15]....
        /*0068*/ 	.word	0xffffffff


	//   ....[16]....
        /*006c*/ 	.word	0xffffffff


	//   ....[17]....
        /*0070*/ 	.word	0xffffffff


	//   ....[18]....
        /*0074*/ 	.word	0xffffffff


	//   ....[19]....
        /*0078*/ 	.word	0xffffffff


	//   ....[20]....
        /*007c*/ 	.word	0xffffffff


	//   ....[21]....
        /*0080*/ 	.word	0xffffffff


	//   ....[22]....
        /*0084*/ 	.word	0xffffffff


	//   ....[23]....
        /*0088*/ 	.word	0xffffffff


	//   ....[24]....
        /*008c*/ 	.word	0xffffffff


	//   ....[25]....
        /*0090*/ 	.word	0xffffffff


	//   ....[26]....
        /*0094*/ 	.word	0xffffffff


	//   ....[27]....
        /*0098*/ 	.word	0xffffffff


	//   ....[28]....
        /*009c*/ 	.word	0xffffffff


	//   ....[29]....
        /*00a0*/ 	.word	0xffffffff


	//   ....[30]....
        /*00a4*/ 	.word	0x05000005


	//   ....[31]....
        /*00a8*/ 	.word	0x05000005


	//----- nvinfo : EIATTR_COOP_GROUP_INSTR_OFFSETS
	.align		4
.L_3627:
        /*00ac*/ 	.byte	0x04, 0x28
        /*00ae*/ 	.short	(.L_3629 - .L_3628)


	//   ....[0]....
.L_3628:
        /*00b0*/ 	.word	0x000015c0


	//   ....[1]....
        /*00b4*/ 	.word	0x000015e0


	//   ....[2]....
        /*00b8*/ 	.word	0x00001600


	//   ....[3]....
        /*00bc*/ 	.word	0x00001620


	//   ....[4]....
        /*00c0*/ 	.word	0x00001640


	//   ....[5]....
        /*00c4*/ 	.word	0x00001e30


	//   ....[6]....
        /*00c8*/ 	.word	0x00001e50


	//   ....[7]....
        /*00cc*/ 	.word	0x00001e70


	//   ....[8]....
        /*00d0*/ 	.word	0x00001e90


	//   ....[9]....
        /*00d4*/ 	.word	0x00001eb0


	//   ....[10]....
        /*00d8*/ 	.word	0x00002060


	//   ....[11]....
        /*00dc*/ 	.word	0x00002080


	//   ....[12]....
        /*00e0*/ 	.word	0x00002090


	//   ....[13]....
        /*00e4*/ 	.word	0x00002180


	//   ....[14]....
        /*00e8*/ 	.word	0x00002230


	//   ....[15]....
        /*00ec*/ 	.word	0x00002240


	//   ....[16]....
        /*00f0*/ 	.word	0x000024a0


	//   ....[17]....
        /*00f4*/ 	.word	0x000024b0


	//   ....[18]....
        /*00f8*/ 	.word	0x00002850


	//   ....[19]....
        /*00fc*/ 	.word	0x000028a0


	//   ....[20]....
        /*0100*/ 	.word	0x000028b0


	//   ....[21]....
        /*0104*/ 	.word	0x000029f0


	//   ....[22]....
        /*0108*/ 	.word	0x00002a50


	//   ....[23]....
        /*010c*/ 	.word	0x00007a00


	//   ....[24]....
        /*0110*/ 	.word	0x00007a80


	//   ....[25]....
        /*0114*/ 	.word	0x00007ab0


	//   ....[26]....
        /*0118*/ 	.word	0x00007ae0


	//   ....[27]....
        /*011c*/ 	.word	0x00007b00


	//   ....[28]....
        /*0120*/ 	.word	0x00007bf0


	//   ....[29]....
        /*0124*/ 	.word	0x00007c10


	//   ....[30]....
        /*0128*/ 	.word	0x00007e20


	//   ....[31]....
        /*012c*/ 	.word	0x00007e90


	//----- nvinfo : EIATTR_VRC_CTA_INIT_COUNT
	.align		4
.L_3629:
        /*0130*/ 	.byte	0x02, 0x4a
	.zero		1
	.zero		1


	//----- nvinfo : EIATTR_EXIT_INSTR_OFFSETS
	.align		4
        /*0134*/ 	.byte	0x04, 0x1c
        /*0136*/ 	.short	(.L_3631 - .L_3630)


	//   ....[0]....
.L_3630:
        /*0138*/ 	.word	0x00007c80


	//   ....[1]....
        /*013c*/ 	.word	0x00007cd0


	//   ....[2]....
        /*0140*/ 	.word	0x00007dd0


	//----- nvinfo : EIATTR_MAX_THREADS
	.align		4
.L_3631:
        /*0144*/ 	.byte	0x04, 0x05
        /*0146*/ 	.short	(.L_3633 - .L_3632)
.L_3632:
        /*0148*/ 	.word	0x00000080
        /*014c*/ 	.word	0x00000001
        /*0150*/ 	.word	0x00000001


	//----- nvinfo : EIATTR_CRS_STACK_SIZE
	.align		4
.L_3633:
        /*0154*/ 	.byte	0x04, 0x1e
        /*0156*/ 	.short	(.L_3635 - .L_3634)
.L_3634:
        /*0158*/ 	.word	0x00000000


	//----- nvinfo : EIATTR_CBANK_PARAM_SIZE
	.align		4
.L_3635:
        /*015c*/ 	.byte	0x03, 0x19
        /*015e*/ 	.short	0x0088


	//----- nvinfo : EIATTR_PARAM_CBANK
	.align		4
        /*0160*/ 	.byte	0x04, 0x0a
        /*0162*/ 	.short	(.L_3637 - .L_3636)
	.align		4
.L_3636:
        /*0164*/ 	.word	index@(.nv.constant0._ZN18transformer_engine13normalization19ln_fwd_tuned_kernelINS0_13Kernel_traitsI6__halfS3_S3_fjLj15360ELj2ELj1ELj4ELj8ENS0_18Kernel_traits_baseILj15360ES3_S3_S3_fjLj128EEEEEEEvNS0_19ForwardKernelParamsE)
        /*0168*/ 	.short	0x0380
        /*016a*/ 	.short	0x0088


	//----- nvinfo : EIATTR_SW_WAR
	.align		4
.L_3637:
        /*016c*/ 	.byte	0x04, 0x36
        /*016e*/ 	.short	(.L_3639 - .L_3638)
.L_3638:
        /*0170*/ 	.word	0x00000008
.L_3639:


//--------------------- .nv.info._ZN18transformer_engine13normalization19ln_fwd_tuned_kernelINS0_13Kernel_traitsIffffjLj15360ELj2ELj1ELj4ELj8ENS0_18Kernel_traits_baseILj15360EffffjLj128EEEEEEEvNS0_19ForwardKernelParamsE --------------------------
	.section	.nv.info._ZN18transformer_engine13normalization19ln_fwd_tuned_kernelINS0_13Kernel_traitsIffffjLj15360ELj2ELj1ELj4ELj8ENS0_18Kernel_traits_baseILj15360EffffjLj128EEEEEEEvNS0_19ForwardKernelParamsE,"",@"SHT_CUDA_INFO"
	.sectionflags	@""
	.align	4


	//----- nvinfo : EIATTR_CUDA_API_VERSION
	.align		4
        /*0000*/ 	.byte	0x04, 0x37
        /*0002*/ 	.short	(.L_3641 - .L_3640)
.L_3640:
        /*0004*/ 	.word	0x00000082


	//----- nvinfo : EIATTR_KPARAM_INFO
	.align		4
.L_3641:
        /*0008*/ 	.byte	0x04, 0x17
        /*000a*/ 	.short	(.L_3643 - .L_3642)
.L_3642:
        /*000c*/ 	.word	0x00000000
        /*0010*/ 	.short	0x0000
        /*0012*/ 	.short	0x0000
        /*0014*/ 	.byte	0x00, 0xf0, 0x21, 0x02


	//----- nvinfo : EIATTR_SPARSE_MMA_MASK
	.align		4
.L_3643:
        /*0018*/ 	.byte	0x03, 0x50
        /*001a*/ 	.short	0x0000


	//----- nvinfo : EIATTR_MAXREG_COUNT
	.align		4
        /*001c*/ 	.byte	0x03, 0x1b
        /*001e*/ 	.short	0x00ff


	//----- nvinfo : EIATTR_NUM_BARRIERS
	.align		4
        /*0020*/ 	.byte	0x02, 0x4c
        /*0022*/ 	.byte	0x01
	.zero		1


	//----- nvinfo : EIATTR_MERCURY_ISA_VERSION
	.align		4
        /*0024*/ 	.byte	0x03, 0x5f
        /*0026*/ 	.short	0x0101


	//----- nvinfo : EIATTR_COOP_GROUP_MASK_REGIDS
	.align		4
        /*0028*/ 	.byte	0x04, 0x29
        /*002a*/ 	.short	(.L_3645 - .L_3644)


	//   ....[0]....
.L_3644:
        /*002c*/ 	.word	0xffffffff


	//   ....[1]....
        /*0030*/ 	.word	0xffffffff


	//   ....[2]....
        /*0034*/ 	.word	0xffffffff


	//   ....[3]....
        /*0038*/ 	.word	0xffffffff


	//   ....[4]....
        /*003c*/ 	.word	0xffffffff


	//   ....[5]....
        /*0040*/ 	.word	0xffffffff


	//   ....[6]....
        /*0044*/ 	.word	0xffffffff


	//   ....[7]....
        /*0048*/ 	.word	0xffffffff


	//   ....[8]....
        /*004c*/ 	.word	0xffffffff


	//   ....[9]....
        /*0050*/ 	.word	0xffffffff


	//   ....[10]....
        /*0054*/ 	.word	0xffffffff


	//   ....[11]....
        /*0058*/ 	.word	0xffffffff


	//   ....[12]....
        /*005c*/ 	.word	0xffffffff


	//   ....[13]....
        /*0060*/ 	.word	0xffffffff


	//   ....[14]....
        /*0064*/ 	.word	0xffffffff


	//   ....[15]....
        /*0068*/ 	.word	0xffffffff


	//   ....[16]....
        /*006c*/ 	.word	0xffffffff


	//   ....[17]....
        /*0070*/ 	.word	0xffffffff


	//   ....[18]....
        /*0074*/ 	.word	0xffffffff


	//   ....[19]....
        /*0078*/ 	.word	0xffffffff


	//   ....[20]....
        /*007c*/ 	.word	0xffffffff


	//   ....[21]....
        /*0080*/ 	.word	0xffffffff


	//   ....[22]....
        /*0084*/ 	.word	0xffffffff


	//   ....[23]....
        /*0088*/ 	.word	0xffffffff


	//   ....[24]....
        /*008c*/ 	.word	0xffffffff


	//   ....[25]....
        /*0090*/ 	.word	0xffffffff


	//   ....[26]....
        /*0094*/ 	.word	0xffffffff


	//   ....[27]....
        /*0098*/ 	.word	0xffffffff


	//   ....[28]....
        /*009c*/ 	.word	0xffffffff


	//   ....[29]....
        /*00a0*/ 	.word	0xffffffff


	//   ....[30]....
        /*00a4*/ 	.word	0x05000007


	//   ....[31]....
        /*00a8*/ 	.word	0x05000007


	//----- nvinfo : EIATTR_COOP_GROUP_INSTR_OFFSETS
	.align		4
.L_3645:
        /*00ac*/ 	.byte	0x04, 0x28
        /*00ae*/ 	.short	(.L_3647 - .L_3646)


	//   ....[0]....
.L_3646:
        /*00b0*/ 	.word	0x00000fe0


	//   ....[1]....
        /*00b4*/ 	.word	0x000013b0


	//   ....[2]....
        /*00b8*/ 	.word	0x000013d0


	//   ....[3]....
        /*00bc*/ 	.word	0x000013f0


	//   ....[4]....
        /*00c0*/ 	.word	0x00001410


	//   ....[5]....
        /*00c4*/ 	.word	0x00001430


	//   ....[6]....
        /*00c8*/ 	.word	0x00001be0


	//   ....[7]....
        /*00cc*/ 	.word	0x00001c10


	//   ....[8]....
        /*00d0*/ 	.word	0x00001c30


	//   ....[9]....
        /*00d4*/ 	.word	0x00001c70


	//   ....[10]....
        /*00d8*/ 	.word	0x00001ca0


	//   ....[11]....
        /*00dc*/ 	.word	0x00001d30


	//   ....[12]....
        /*00e0*/ 	.word	0x00001d40


	//   ....[13]....
        /*00e4*/ 	.word	0x00001e00


	//   ....[14]....
        /*00e8*/ 	.word	0x00001ea0


	//   ....[15]....
        /*00ec*/ 	.word	0x00001ec0


	//   ....[16]....
        /*00f0*/ 	.word	0x00002090


	//   ....[17]....
        /*00f4*/ 	.word	0x000020b0


	//   ....[18]....
        /*00f8*/ 	.word	0x00002330


	//   ....[19]....
        /*00fc*/ 	.word	0x00002380


	//   ....[20]....
        /*0100*/ 	.word	0x00002390


	//   ....[21]....
        /*0104*/ 	.word	0x000024f0


	//   ....[22]....
        /*0108*/ 	.word	0x00002530


	//   ....[23]....
        /*010c*/ 	.word	0x00005040


	//   ....[24]....
        /*0110*/ 	.word	0x000050b0


	//   ....[25]....
        /*0114*/ 	.word	0x000050f0


	//   ....[26]....
        /*0118*/ 	.word	0x00005120


	//   ....[27]....
        /*011c*/ 	.word	0x00005140


	//   ....[28]....
        /*0120*/ 	.word	0x00005230


	//   ....[29]....
        /*0124*/ 	.word	0x00005250


	//   ....[30]....
        /*0128*/ 	.word	0x00005460


	//   ....[31]....
        /*012c*/ 	.word	0x000054d0


	//----- nvinfo : EIATTR_VRC_CTA_INIT_COUNT
	.align		4
.L_3647:
        /*0130*/ 	.byte	0x02, 0x4a
	.zero		1
	.zero		1


	//----- nvinfo : EIATTR_EXIT_INSTR_OFFSETS
	.align		4
        /*0134*/ 	.byte	0x04, 0x1c
        /*0136*/ 	.short	(.L_3649 - .L_3648)


	//   ....[0]....
.L_3648:
        /*0138*/ 	.word	0x000052c0


	//   ....[1]....
        /*013c*/ 	.word	0x00005310


	//   ....[2]....
        /*0140*/ 	.word	0x00005410


	//----- nvinfo : EIATTR_MAX_THREADS
	.align		4
.L_3649:
        /*0144*/ 	.byte	0x04, 0x05
        /*0146*/ 	.short	(.L_3651 - .L_3650)
.L_3650:
        /*0148*/ 	.word	0x00000080
        /*014c*/ 	.word	0x00000001
        /*0150*/ 	.word	0x00000001


	//----- nvinfo : EIATTR_CRS_STACK_SIZE
	.align		4
.L_3651:
        /*0154*/ 	.byte	0x04, 0x1e
        /*0156*/ 	.short	(.L_3653 - .L_3652)
.L_3652:
        /*0158*/ 	.word	0x00000000


	//----- nvinfo : EIATTR_CBANK_PARAM_SIZE
	.align		4
.L_3653:
        /*015c*/ 	.byte	0x03, 0x19
        /*015e*/ 	.short	0x0088


	//----- nvinfo : EIATTR_PARAM_CBANK
	.align		4
        /*0160*/ 	.byte	0x04, 0x0a
        /*0162*/ 	.short	(.L_3655 - .L_3654)
	.align		4
.L_3654:
        /*0164*/ 	.word	index@(.nv.constant0._ZN18transformer_engine13normalization19ln_fwd_tuned_kernelINS0_13Kernel_traitsIffffjLj15360ELj2ELj1ELj4ELj8ENS0_18Kernel_traits_baseILj15360EffffjLj128EEEEEEEvNS0_19ForwardKernelParamsE)
        /*0168*/ 	.short	0x0380
        /*016a*/ 	.short	0x0088


	//----- nvinfo : EIATTR_SW_WAR
	.align		4
.L_3655:
        /*016c*/ 	.byte	0x04, 0x36
        /*016e*/ 	.short	(.L_3657 - .L_3656)
.L_3656:
        /*0170*/ 	.word	0x00000008
.L_3657:


//--------------------- .nv.info._ZN18transformer_engine13normalization19ln_fwd_tuned_kernelINS0_13Kernel_traitsIff13__nv_bfloat16fjLj12800ELj2ELj1ELj4ELj4ENS0_18Kernel_traits_baseILj12800EffS3_fjLj128EEEEEEEvNS0_19ForwardKernelParamsE --------------------------
	.section	.nv.info._ZN18transformer_engine13normalization19ln_fwd_tuned_kernelINS0_13Kernel_traitsIff13__nv_bfloat16fjLj12800ELj2ELj1ELj4ELj4ENS0_18Kernel_traits_baseILj12800EffS3_fjLj128EEEEEEEvNS0_19ForwardKernelParamsE,"",@"SHT_CUDA_INFO"
	.sectionflags	@""
	.align	4


	//----- nvinfo : EIATTR_CUDA_API_VERSION
	.align		4
        /*0000*/ 	.byte	0x04, 0x37
        /*0002*/ 	.short	(.L_3659 - .L_3658)
.L_3658:
        /*0004*/ 	.word	0x00000082


	//----- nvinfo : EIATTR_KPARAM_INFO
	.align		4
.L_3659:
        /*0008*/ 	.byte	0x04, 0x17
        /*000a*/ 	.short	(.L_3661 - .L_3660)
.L_3660:
        /*000c*/ 	.word	0x00000000
        /*0010*/ 	.short	0x0000
        /*0012*/ 	.short	0x0000
        /*0014*/ 	.byte	0x00, 0xf0, 0x21, 0x02


	//----- nvinfo : EIATTR_SPARSE_MMA_MASK
	.align		4
.L_3661:
        /*0018*/ 	.byte	0x03, 0x50
        /*001a*/ 	.short	0x0000


	//----- nvinfo : EIATTR_MAXREG_COUNT
	.align		4
        /*001c*/ 	.byte	0x03, 0x1b
        /*001e*/ 	.short	0x00ff


	//----- nvinfo : EIATTR_NUM_BARRIERS
	.align		4
        /*0020*/ 	.byte	0x02, 0x4c
        /*0022*/ 	.byte	0x01
	.zero		1


	//----- nvinfo : EIATTR_MERCURY_ISA_VERSION
	.align		4
        /*0024*/ 	.byte	0x03, 0x5f
        /*0026*/ 	.short	0x0101


	//----- nvinfo : EIATTR_COOP_GROUP_MASK_REGIDS
	.align		4
        /*0028*/ 	.byte	0x04, 0x29
        /*002a*/ 	.short	(.L_3663 - .L_3662)


	//   ....[0]....
.L_3662:
        /*002c*/ 	.word	0xffffffff


	//   ....[1]....
        /*0030*/ 	.word	0xffffffff


	//   ....[2]....
        /*0034*/ 	.word	0xffffffff


	//   ....[3]....
        /*0038*/ 	.word	0xffffffff


	//   ....[4]....
        /*003c*/ 	.word	0xffffffff


	//   ....[5]....
        /*0040*/ 	.word	0xffffffff


	//   ....[6]....
        /*0044*/ 	.word	0xffffffff


	//   ....[7]....
        /*0048*/ 	.word	0xffffffff


	//   ....[8]....
        /*004c*/ 	.word	0xffffffff


	//   ....[9]....
        /*0050*/ 	.word	0xffffffff


	//   ....[10]....
        /*0054*/ 	.word	0xffffffff


	//   ....[11]....
        /*0058*/ 	.word	0xffffffff


	//   ....[12]....
        /*005c*/ 	.word	0xffffffff


	//   ....[13]....
        /*0060*/ 	.word	0xffffffff


	//   ....[14]....
        /*0064*/ 	.word	0xffffffff


	//   ....[15]....
        /*0068*/ 	.word	0xffffffff


	//   ....[16]....
        /*006c*/ 	.word	0xffffffff


	//   ....[17]....
        /*0070*/ 	.word	0xffffffff


	//   ....[18]....
        /*0074*/ 	.word	0xffffffff


	//   ....[19]....
        /*0078*/ 	.word	0xffffffff


	//   ....[20]....
        /*007c*/ 	.word	0xffffffff


	//   ....[21]....
        /*0080*/ 	.word	0xffffffff


	//   ....[22]....
        /*0084*/ 	.word	0xffffffff


	//   ....[23]....
        /*0088*/ 	.word	0xffffffff


	//   ....[24]....
        /*008c*/ 	.word	0xffffffff


	//   ....[25]....
        /*0090*/ 	.word	0xffffffff


	//   ....[26]....
        /*0094*/ 	.word	0xffffffff


	//   ....[27]....
        /*0098*/ 	.word	0xffffffff


	//   ....[28]....
        /*009c*/ 	.word	0xffffffff


	//   ....[29]....
        /*00a0*/ 	.word	0xffffffff


	//   ....[30]....
        /*00a4*/ 	.word	0x05000004


	//   ....[31]....
        /*00a8*/ 	.word	0x05000004


	//----- nvinfo : EIATTR_COOP_GROUP_INSTR_OFFSETS
	.align		4
.L_3663:
        /*00ac*/ 	.byte	0x04, 0x28
        /*00ae*/ 	.short	(.L_3665 - .L_3664)


	//   ....[0]....
.L_3664:
        /*00b0*/ 	.word	0x000017f0


	//   ....[1]....
        /*00b4*/ 	.word	0x00001810


	//   ....[2]....
        /*00b8*/ 	.word	0x00001830


	//   ....[3]....
        /*00bc*/ 	.word	0x00001850


	//   ....[4]....
        /*00c0*/ 	.word	0x00001870


	//   ....[5]....
        /*00c4*/ 	.word	0x00001ee0


	//   ....[6]....
        /*00c8*/ 	.word	0x00001f00


	//   ....[7]....
        /*00cc*/ 	.word	0x00001f20


	//   ....[8]....
        /*00d0*/ 	.word	0x00001f40


	//   ....[9]....
        /*00d4*/ 	.word	0x00001f80


	//   ....[10]....
        /*00d8*/ 	.word	0x00002170


	//   ....[11]....
        /*00dc*/ 	.word	0x00002190


	//   ....[12]....
        /*00e0*/ 	.word	0x000021a0


	//   ....[13]....
        /*00e4*/ 	.word	0x000022f0


	//   ....[14]....
        /*00e8*/ 	.word	0x00002340


	//   ....[15]....
        /*00ec*/ 	.word	0x00002350


	//   ....[16]....
        /*00f0*/ 	.word	0x00002510


	//   ....[17]....
        /*00f4*/ 	.word	0x00002560


	//   ....[18]....
        /*00f8*/ 	.word	0x000029a0


	//   ....[19]....
        /*00fc*/ 	.word	0x000029f0


	//   ....[20]....
        /*0100*/ 	.word	0x00002a00


	//   ....[21]....
        /*0104*/ 	.word	0x00002ba0


	//   ....[22]....
        /*0108*/ 	.word	0x00002be0


	//   ....[23]....
        /*010c*/ 	.word	0x00004c00


	//   ....[24]....
        /*0110*/ 	.word	0x00004c70


	//   ....[25]....
        /*0114*/ 	.word	0x00004cb0


	//   ....[26]....
        /*0118*/ 	.word	0x00004ce0


	//   ....[27]....
        /*011c*/ 	.word	0x00004d00


	//   ....[28]....
        /*0120*/ 	.word	0x00004df0


	//   ....[29]....
        /*0124*/ 	.word	0x00004e10


	//   ....[30]....
        /*0128*/ 	.word	0x00005020


	//   ....[31]....
        /*012c*/ 	.word	0x00005090


	//----- nvinfo : EIATTR_VRC_CTA_INIT_COUNT
	.align		4
.L_3665:
        /*0130*/ 	.byte	0x02, 0x4a
	.zero		1
	.zero		1


	//----- nvinfo : EIATTR_EXIT_INSTR_OFFSETS
	.align		4
        /*0134*/ 	.byte	0x04, 0x1c
        /*0136*/ 	.short	(.L_3667 - .L_3666)


	//   ....[0]....
.L_3666:
        /*0138*/ 	.word	0x00004e80


	//   ....[1]....
        /*013c*/ 	.word	0x00004ed0


	//   ....[2]....
        /*0140*/ 	.word	0x00004fd0


	//----- nvinfo : EIATTR_MAX_THREADS
	.align		4
.L_3667:
        /*0144*/ 	.byte	0x04, 0x05
        /*0146*/ 	.short	(.L_3669 - .L_3668)
.L_3668:
        /*0148*/ 	.word	0x00000080
        /*014c*/ 	.word	0x00000001
        /*0150*/ 	.word	0x00000001


	//----- nvinfo : EIATTR_CRS_STACK_SIZE
	.align		4
.L_3669:
        /*0154*/ 	.byte	0x04, 0x1e
        /*0156*/ 	.short	(.L_3671 - .L_3670)
.L_3670:
        /*0158*/ 	.word	0x00000000


	//----- nvinfo : EIATTR_CBANK_PARAM_SIZE
	.align		4
.L_3671:
        /*015c*/ 	.byte	0x03, 0x19
        /*015e*/ 	.short	0x0088


	//----- nvinfo : EIATTR_PARAM_CBANK
	.align		4
        /*0160*/ 	.byte	0x04, 0x0a
        /*0162*/ 	.short	(.L_3673 - .L_3672)
	.align		4
.L_3672:
        /*0164*/ 	.word	index@(.nv.constant0._ZN18transformer_engine13normalization19ln_fwd_tuned_kernelINS0_13Kernel_traitsIff13__nv_bfloat16fjLj12800ELj2ELj1ELj4ELj4ENS0_18Kernel_traits_baseILj12800EffS3_fjLj128EEEEEEEvNS0_19ForwardKernelParamsE)
        /*0168*/ 	.short	0x0380
        /*016a*/ 	.short	0x0088


	//----- nvinfo : EIATTR_SW_WAR
	.align		4
.L_3673:
        /*016c*/ 	.byte	0x04, 0x36
        /*016e*/ 	.short	(.L_3675 - .L_3674)
.L_3674:
        /*0170*/ 	.word	0x00000008
.L_3675:


//--------------------- .nv.info._ZN18transformer_engine13normalization19ln_fwd_tuned_kernelINS0_13Kernel_traitsI13__nv_bfloat16S3_S3_fjLj12800ELj2ELj1ELj4ELj4ENS0_18Kernel_traits_baseILj12800ES3_S3_S3_fjLj128EEEEEEEvNS0_19ForwardKernelParamsE --------------------------
	.section	.nv.info._ZN18transformer_engine13normalization19ln_fwd_tuned_kernelINS0_13Kernel_traitsI13__nv_bfloat16S3_S3_fjLj12800ELj2ELj1ELj4ELj4ENS0_18Kernel_traits_baseILj12800ES3_S3_S3_fjLj128EEEEEEEvNS0_19ForwardKernelParamsE,"",@"SHT_CUDA_INFO"
	.sectionflags	@""
	.align	4


	//----- nvinfo : EIATTR_CUDA_API_VERSION
	.align		4
        /*0000*/ 	.byte	0x04, 0x37
        /*0002*/ 	.short	(.L_3677 - .L_3676)
.L_3676:
        /*0004*/ 	.word	0x00000082


	//----- nvinfo : EIATTR_KPARAM_INFO
	.align		4
.L_3677:
        /*0008*/ 	.byte	0x04, 0x17
        /*000a*/ 	.short	(.L_3679 - .L_3678)
.L_3678:
        /*000c*/ 	.word	0x00000000
        /*0010*/ 	.short	0x0000
        /*0012*/ 	.short	0x0000
        /*0014*/ 	.byte	0x00, 0xf0, 0x21, 0x02


	//----- nvinfo : EIATTR_SPARSE_MMA_MASK
	.align		4
.L_3679:
        /*0018*/ 	.byte	0x03, 0x50
        /*001a*/ 	.short	0x0000


	//----- nvinfo : EIATTR_MAXREG_COUNT
	.align		4
        /*001c*/ 	.byte	0x03, 0x1b
        /*001e*/ 	.short	0x00ff


	//----- nvinfo : EIATTR_NUM_BARRIERS
	.align		4
        /*0020*/ 	.byte	0x02, 0x4c
        /*0022*/ 	.byte	0x01
	.zero		1


	//----- nvinfo : EIATTR_MERCURY_ISA_VERSION
	.align		4
        /*0024*/ 	.byte	0x03, 0x5f
        /*0026*/ 	.short	0x0101


	//----- nvinfo : EIATTR_COOP_GROUP_MASK_REGIDS
	.align		4
        /*0028*/ 	.byte	0x04, 0x29
        /*002a*/ 	.short	(.L_3681 - .L_3680)


	//   ....[0]....
.L_3680:
        /*002c*/ 	.word	0xffffffff


	//   ....[1]....
        /*0030*/ 	.word	0xffffffff


	//   ....[2]....
        /*0034*/ 	.word	0xffffffff


	//   ....[3]....
        /*0038*/ 	.word	0xffffffff


	//   ....[4]....
        /*003c*/ 	.word	0xffffffff


	//   ....[5]....
        /*0040*/ 	.word	0xffffffff


	//   ....[6]....
        /*0044*/ 	.word	0xffffffff


	//   ....[7]....
        /*0048*/ 	.word	0xffffffff


	//   ....[8]....
        /*004c*/ 	.word	0xffffffff


	//   ....[9]....
        /*0050*/ 	.word	0xffffffff


	//   ....[10]....
        /*0054*/ 	.word	0xffffffff


	//   ....[11]....
        /*0058*/ 	.word	0xffffffff


	//   ....[12]....
        /*005c*/ 	.word	0xffffffff


	//   ....[13]....
        /*0060*/ 	.word	0xffffffff


	//   ....[14]....
        /*0064*/ 	.word	0xffffffff


	//   ....[15]....
        /*0068*/ 	.word	0xffffffff


	//   ....[16]....
        /*006c*/ 	.word	0xffffffff


	//   ....[17]....
        /*0070*/ 	.word	0xffffffff


	//   ....[18]....
        /*0074*/ 	.word	0xffffffff


	//   ....[19]....
        /*0078*/ 	.word	0xffffffff


	//   ....[20]....
        /*007c*/ 	.word	0xffffffff


	//   ....[21]....
        /*0080*/ 	.word	0xffffffff


	//   ....[22]....
        /*0084*/ 	.word	0xffffffff


	//   ....[23]....
        /*0088*/ 	.word	0xffffffff


	//   ....[24]....
        /*008c*/ 	.word	0xffffffff


	//   ....[25]....
        /*0090*/ 	.word	0xffffffff


	//   ....[26]....
        /*0094*/ 	.word	0xffffffff


	//   ....[27]....
        /*0098*/ 	.word	0xffffffff


	//   ....[28]....
        /*009c*/ 	.word	0xffffffff


	//   ....[29]....
        /*00a0*/ 	.word	0xffffffff


	//   ....[30]....
        /*00a4*/ 	.word	0x05000005


	//   ....[31]....
        /*00a8*/ 	.word	0x05000005


	//----- nvinfo : EIATTR_COOP_GROUP_INSTR_OFFSETS
	.align		4
.L_3681:
        /*00ac*/ 	.byte	0x04, 0x28
        /*00ae*/ 	.short	(.L_3683 - .L_3682)


	//   ....[0]....
.L_3682:
        /*00b0*/ 	.word	0x00001450


	//   ....[1]....
        /*00b4*/ 	.word	0x00001470


	//   ....[2]....
        /*00b8*/ 	.word	0x00001490


	//   ....[3]....
        /*00bc*/ 	.word	0x000014b0


	//   ....[4]....
        /*00c0*/ 	.word	0x000014d0


	//   ....[5]....
        /*00c4*/ 	.word	0x00001b40


	//   ....[6]....
        /*00c8*/ 	.word	0x00001b60


	//   ....[7]....
        /*00cc*/ 	.word	0x00001b80


	//   ....[8]....
        /*00d0*/ 	.word	0x00001bb0


	//   ....[9]....
        /*00d4*/ 	.word	0x00001be0


	//   ....[10]....
        /*00d8*/ 	.word	0x00001da0


	//   ....[11]....
        /*00dc*/ 	.word	0x00001dc0


	//   ....[12]....
        /*00e0*/ 	.word	0x00001dd0


	//   ....[13]....
        /*00e4*/ 	.word	0x00001ec0


	//   ....[14]....
        /*00e8*/ 	.word	0x00001f70


	//   ....[15]....
        /*00ec*/ 	.word	0x00001f80


	//   ....[16]....
        /*00f0*/ 	.word	0x00002240


	//   ....[17]....
        /*00f4*/ 	.word	0x00002260


	//   ....[18]....
        /*00f8*/ 	.word	0x000025c0


	//   ....[19]....
        /*00fc*/ 	.word	0x00002610


	//   ....[20]....
        /*0100*/ 	.word	0x00002620


	//   ....[21]....
        /*0104*/ 	.word	0x000027a0


	//   ....[22]....
        /*0108*/ 	.word	0x000027d0


	//   ....[23]....
        /*010c*/ 	.word	0x00006810


	//   ....[24]....
        /*0110*/ 	.word	0x00006890


	//   ....[25]....
        /*0114*/ 	.word	0x000068c0


	//   ....[26]....
        /*0118*/ 	.word	0x000068f0


	//   ....[27]....
        /*011c*/ 	.word	0x00006910


	//   ....[28]....
        /*0120*/ 	.word	0x00006a00


	//   ....[29]....
        /*0124*/ 	.word	0x00006a20


	//   ....[30]....
        /*0128*/ 	.word	0x00006c30


	//   ....[31]....
        /*012c*/ 	.word	0x00006ca0


	//----- nvinfo : EIATTR_VRC_CTA_INIT_COUNT
	.align		4
.L_3683:
        /*0130*/ 	.byte	0x02, 0x4a
	.zero		1
	.zero		1


	//----- nvinfo : EIATTR_EXIT_INSTR_OFFSETS
	.align		4
        /*0134*/ 	.byte	0x04, 0x1c
        /*0136*/ 	.short	(.L_3685 - .L_3684)


	//   ....[0]....
.L_3684:
        /*0138*/ 	.word	0x00006a90


	//   ....[1]....
        /*013c*/ 	.word	0x00006ae0


	//   ....[2]....
        /*0140*/ 	.word	0x00006be0


	//----- nvinfo : EIATTR_MAX_THREADS
	.align		4
.L_3685:
        /*0144*/ 	.byte	0x04, 0x05
        /*0146*/ 	.short	(.L_3687 - .L_3686)
.L_3686:
        /*0148*/ 	.word	0x00000080
        /*014c*/ 	.word	0x00000001
        /*0150*/ 	.word	0x00000001


	//----- nvinfo : EIATTR_CRS_STACK_SIZE
	.align		4
.L_3687:
        /*0154*/ 	.byte	0x04, 0x1e
        /*0156*/ 	.short	(.L_3689 - .L_3688)
.L_3688:
        /*0158*/ 	.word	0x00000000


	//----- nvinfo : EIATTR_CBANK_PARAM_SIZE
	.align		4
.L_3689:
        /*015c*/ 	.byte	0x03, 0x19
        /*015e*/ 	.short	0x0088


	//----- nvinfo : EIATTR_PARAM_CBANK
	.align		4
        /*0160*/ 	.byte	0x04, 0x0a
        /*0162*/ 	.short	(.L_3691 - .L_3690)
	.align		4
.L_3690:
        /*0164*/ 	.word	index@(.nv.constant0._ZN18transformer_engine13normalization19ln_fwd_tuned_kernelINS0_13Kernel_traitsI13__nv_bfloat16S3_S3_fjLj12800ELj2ELj1ELj4ELj4ENS0_18Kernel_traits_baseILj12800ES3_S3_S3_fjLj128EEEEEEEvNS0_19ForwardKernelParamsE)
        /*0168*/ 	.short	0x0380
        /*016a*/ 	.short	0x0088


	//----- nvinfo : EIATTR_SW_WAR
	.align		4
.L_3691:
        /*016c*/ 	.byte	0x04, 0x36
        /*016e*/ 	.short	(.L_3693 - .L_3692)
.L_3692:
        /*0170*/ 	.word	0x00000008
.L_3693:


//--------------------- .nv.info._ZN18transformer_engine13normalization19ln_fwd_tuned_kernelINS0_13Kernel_traitsIff6__halffjLj12800ELj2ELj1ELj4ELj4ENS0_18Kernel_traits_baseILj12800EffS3_fjLj128EEEEEEEvNS0_19ForwardKernelParamsE --------------------------
	.section	.nv.info._ZN18transformer_engine13normalization19ln_fwd_tuned_kernelINS0_13Kernel_traitsIff6__halffjLj12800ELj2ELj1ELj4ELj4ENS0_18Kernel_traits_baseILj12800EffS3_fjLj128EEEEEEEvNS0_19ForwardKernelParamsE,"",@"SHT_CUDA_INFO"
	.sectionflags	@""
	.align	4


	//----- nvinfo : EIATTR_CUDA_API_VERSION
	.align		4
        /*0000*/ 	.byte	0x04, 0x37
        /*0002*/ 	.short	(.L_3695 - .L_3694)
.L_3694:
        /*0004*/ 	.word	0x00000082


	//----- nvinfo : EIATTR_KPARAM_INFO
	.align		4
.L_3695:
        /*0008*/ 	.byte	0x04, 0x17
        /*000a*/ 	.short	(.L_3697 - .L_3696)
.L_3696:
        /*000c*/ 	.word	0x00000000
        /*0010*/ 	.short	0x0000
        /*0012*/ 	.short	0x0000
        /*0014*/ 	.byte	0x00, 0xf0, 0x21, 0x02


	//----- nvinfo : EIATTR_SPARSE_MMA_MASK
	.align		4
.L_3697:
        /*0018*/ 	.byte	0x03, 0x50
        /*001a*/ 	.short	0x0000


	//----- nvinfo : EIATTR_MAXREG_COUNT
	.align		4
        /*001c*/ 	.byte	0x03, 0x1b
        /*001e*/ 	.short	0x00ff


	//----- nvinfo : EIATTR_NUM_BARRIERS
	.align		4
        /*0020*/ 	.byte	0x02, 0x4c
        /*0022*/ 	.byte	0x01
	.zero		1


	//----- nvinfo : EIATTR_MERCURY_ISA_VERSION
	.align		4
        /*0024*/ 	.byte	0x03, 0x5f
        /*0026*/ 	.short	0x0101


	//----- nvinfo : EIATTR_COOP_GROUP_MASK_REGIDS
	.align		4
        /*0028*/ 	.byte	0x04, 0x29
        /*002a*/ 	.short	(.L_3699 - .L_3698)


	//   ....[0]....
.L_3698:
        /*002c*/ 	.word	0xffffffff


	//   ....[1]....
        /*0030*/ 	.word	0xffffffff


	//   ....[2]....
        /*0034*/ 	.word	0xffffffff


	//   ....[3]....
        /*0038*/ 	.word	0xffffffff


	//   ....[4]....
        /*003c*/ 	.word	0xffffffff


	//   ....[5]....
        /*0040*/ 	.word	0xffffffff


	//   ....[6]....
        /*0044*/ 	.word	0xffffffff


	//   ....[7]....
        /*0048*/ 	.word	0xffffffff


	//   ....[8]....
        /*004c*/ 	.word	0xffffffff


	//   ....[9]....
        /*0050*/ 	.word	0xffffffff


	//   ....[10]....
        /*0054*/ 	.word	0xffffffff


	//   ....[11]....
        /*0058*/ 	.word	0xffffffff


	//   ....[12]....
        /*005c*/ 	.word	0xffffffff


	//   ....[13]....
        /*0060*/ 	.word	0xffffffff


	//   ....[14]....
        /*0064*/ 	.word	0xffffffff


	//   ....[15]....
        /*0068*/ 	.word	0xffffffff


	//   ....[16]....
        /*006c*/ 	.word	0xffffffff


	//   ....[17]....
        /*0070*/ 	.word	0xffffffff


	//   ....[18]....
        /*0074*/ 	.word	0xffffffff


	//   ....[19]....
        /*0078*/ 	.word	0xffffffff


	//   ....[20]....
        /*007c*/ 	.word	0xffffffff


	//   ....[21]....
        /*0080*/ 	.word	0xffffffff


	//   ....[22]....
        /*0084*/ 	.word	0xffffffff


	//   ....[23]....
        /*0088*/ 	.word	0xffffffff


	//   ....[24]....
        /*008c*/ 	.word	0xffffffff


	//   ....[25]....
        /*0090*/ 	.word	0xffffffff


	//   ....[26]....
        /*0094*/ 	.word	0xffffffff


	//   ....[27]....
        /*0098*/ 	.word	0xffffffff


	//   ....[28]....
        /*009c*/ 	.word	0xffffffff


	//   ....[29]....
        /*00a0*/ 	.word	0xffffffff


	//   ....[30]....
        /*00a4*/ 	.word	0x05000004


	//   ....[31]....
        /*00a8*/ 	.word	0x05000004


	//----- nvinfo : EIATTR_COOP_GROUP_INSTR_OFFSETS
	.align		4
.L_3699:
        /*00ac*/ 	.byte	0x04, 0x28
        /*00ae*/ 	.short	(.L_3701 - .L_3700)


	//   ....[0]....
.L_3700:
        /*00b0*/ 	.word	0x000017f0


	//   ....[1]....
        /*00b4*/ 	.word	0x00001810


	//   ....[2]....
        /*00b8*/ 	.word	0x00001830


	//   ....[3]....
        /*00bc*/ 	.word	0x00001850


	//   ....[4]....
        /*00c0*/ 	.word	0x00001870


	//   ....[5]....
        /*00c4*/ 	.word	0x00001ee0


	//   ....[6]....
        /*00c8*/ 	.word	0x00001f00


	//   ....[7]....
        /*00cc*/ 	.word	0x00001f20


	//   ....[8]....
        /*00d0*/ 	.word	0x00001f40


	//   ....[9]....
        /*00d4*/ 	.word	0x00001f80


	//   ....[10]....
        /*00d8*/ 	.word	0x00002170


	//   ....[11]....
        /*00dc*/ 	.word	0x00002190


	//   ....[12]....
        /*00e0*/ 	.word	0x000021a0


	//   ....[13]....
        /*00e4*/ 	.word	0x000022f0


	//   ....[14]....
        /*00e8*/ 	.word	0x00002340


	//   ....[15]....
        /*00ec*/ 	.word	0x00002350


	//   ....[16]....
        /*00f0*/ 	.word	0x00002510


	//   ....[17]....
        /*00f4*/ 	.word	0x00002560


	//   ....[18]....
        /*00f8*/ 	.word	0x000029a0


	//   ....[19]....
        /*00fc*/ 	.word	0x000029f0


	//   ....[20]....
        /*0100*/ 	.word	0x00002a00


	//   ....[21]....
        /*0104*/ 	.word	0x00002ba0


	//   ....[22]....
        /*0108*/ 	.word	0x00002be0


	//   ....[23]....
        /*010c*/ 	.word	0x00004c00


	//   ....[24]....
        /*0110*/ 	.word	0x00004c70


	//   ....[25]....
        /*0114*/ 	.word	0x00004cb0


	//   ....[26]....
        /*0118*/ 	.word	0x00004ce0


	//   ....[27]....
        /*011c*/ 	.word	0x00004d00


	//   ....[28]....
        /*0120*/ 	.word	0x00004df0


	//   ....[29]....
        /*0124*/ 	.word	0x00004e10


	//   ....[30]....
        /*0128*/ 	.word	0x00005020


	//   ....[31]....
        /*012c*/ 	.word	0x00005090


	//----- nvinfo : EIATTR_VRC_CTA_INIT_COUNT
	.align		4
.L_3701:
        /*0130*/ 	.byte	0x02, 0x4a
	.zero		1
	.zero		1


	//----- nvinfo : EIATTR_EXIT_INSTR_OFFSETS
	.align		4
        /*0134*/ 	.byte	0x04, 0x1c
        /*0136*/ 	.short	(.L_3703 - .L_3702)


	//   ....[0]....
.L_3702:
        /*0138*/ 	.word	0x00004e80


	//   ....[1]....
        /*013c*/ 	.word	0x00004ed0


	//   ....[2]....
        /*0140*/ 	.word	0x00004fd0


	//----- nvinfo : EIATTR_MAX_THREADS
	.align		4
.L_3703:
        /*0144*/ 	.byte	0x04, 0x05
        /*0146*/ 	.short	(.L_3705 - .L_3704)
.L_3704:
        /*0148*/ 	.word	0x00000080
        /*014c*/ 	.word	0x00000001
        /*0150*/ 	.word	0x00000001


	//----- nvinfo : EIATTR_CRS_STACK_SIZE
	.align		4
.L_3705:
        /*0154*/ 	.byte	0x04, 0x1e
        /*0156*/ 	.short	(.L_3707 - .L_3706)
.L_3706:
        /*0158*/ 	.word	0x00000000


	//----- nvinfo : EIATTR_CBANK_PARAM_SIZE
	.align		4
.L_3707:
        /*015c*/ 	.byte	0x03, 0x19
        /*015e*/ 	.short	0x0088


	//----- nvinfo : EIATTR_PARAM_CBANK
	.align		4
        /*0160*/ 	.byte	0x04, 0x0a
        /*0162*/ 	.short	(.L_3709 - .L_3708)
	.align		4
.L_3708:
        /*0164*/ 	.word	index@(.nv.constant0._ZN18transformer_engine13normalization19ln_fwd_tuned_kernelINS0_13Kernel_traitsIff6__halffjLj12800ELj2ELj1ELj4ELj4ENS0_18Kernel_traits_baseILj12800EffS3_fjLj128EEEEEEEvNS0_19ForwardKernelParamsE)
        /*0168*/ 	.short	0x0380
        /*016a*/ 	.short	0x0088


	//----- nvinfo : EIATTR_SW_WAR
	.align		4
.L_3709:
        /*016c*/ 	.byte	0x04, 0x36
        /*016e*/ 	.short	(.L_3711 - .L_3710)
.L_3710:
        /*0170*/ 	.word	0x00000008
.L_3711:


//--------------------- .nv.info._ZN18transformer_engine13normalization19ln_fwd_tuned_kernelINS0_13Kernel_traitsI6__halfS3_S3_fjLj12800ELj2ELj1ELj4ELj4ENS0_18Kernel_traits_baseILj12800ES3_S3_S3_fjLj128EEEEEEEvNS0_19ForwardKernelParamsE --------------------------
	.section	.nv.info._ZN18transformer_engine13normalization19ln_fwd_tuned_kernelINS0_13Kernel_traitsI6__halfS3_S3_fjLj12800ELj2ELj1ELj4ELj4ENS0_18Kernel_traits_baseILj12800ES3_S3_S3_fjLj128EEEEEEEvNS0_19ForwardKernelParamsE,"",@"SHT_CUDA_INFO"
	.sectionflags	@""
	.align	4


	//----- nvinfo : EIATTR_CUDA_API_VERSION
	.align		4
        /*0000*/ 	.byte	0x04, 0x37
        /*0002*/ 	.short	(.L_3713 - .L_3712)
.L_3712:
        /*0004*/ 	.word	0x00000082


	//----- nvinfo : EIATTR_KPARAM_INFO
	.align		4
.L_3713:
        /*0008*/ 	.byte	0x04, 0x17
        /*000a*/ 	.short	(.L_3715 - .L_3714)
.L_3714:
        /*000c*/ 	.word	0x00000000
        /*0010*/ 	.short	0x0000
        /*0012*/ 	.short	0x0000
        /*0014*/ 	.byte	0x00, 0xf0, 0x21, 0x02


	//----- nvinfo : EIATTR_SPARSE_MMA_MASK
	.align		4
.L_3715:
        /*0018*/ 	.byte	0x03, 0x50
        /*001a*/ 	.short	0x0000


	//----- nvinfo : EIATTR_MAXREG_COUNT
	.align		4
        /*001c*/ 	.byte	0x03, 0x1b
        /*001e*/ 	.short	0x00ff


	//----- nvinfo : EIATTR_NUM_BARRIERS
	.align		4
        /*0020*/ 	.byte	0x02, 0x4c
        /*0022*/ 	.byte	0x01
	.zero		1


	//----- nvinfo : EIATTR_MERCURY_ISA_VERSION
	.align		4
        /*0024*/ 	.byte	0x03, 0x5f
        /*0026*/ 	.short	0x0101


	//----- nvinfo : EIATTR_COOP_GROUP_MASK_REGIDS
	.align		4
        /*0028*/ 	.byte	0x04, 0x29
        /*002a*/ 	.short	(.L_3717 - .L_3716)


	//   ....[0]....
.L_3716:
        /*002c*/ 	.word	0xffffffff


	//   ....[1]....
        /*0030*/ 	.word	0xffffffff


	//   ....[2]....
        /*0034*/ 	.word	0xffffffff


	//   ....[3]....
        /*0038*/ 	.word	0xffffffff


	//   ....[4]....
        /*003c*/ 	.word	0xffffffff


	//   ....[5]....
        /*0040*/ 	.word	0xffffffff


	//   ....[6]....
        /*0044*/ 	.word	0xffffffff


	//   ....[7]....
        /*0048*/ 	.word	0xffffffff


	//   ....[8]....
        /*004c*/ 	.word	0xffffffff


	//   ....[9]....
        /*0050*/ 	.word	0xffffffff


	//   ....[10]....
        /*0054*/ 	.word	0xffffffff


	//   ....[11]....
        /*0058*/ 	.word	0xffffffff


	//   ....[12]....
        /*005c*/ 	.word	0xffffffff


	//   ....[13]....
        /*0060*/ 	.word	0xffffffff


	//   ....[14]....
        /*0064*/ 	.word	0xffffffff


	//   ....[15]....
        /*0068*/ 	.word	0xffffffff


	//   ....[16]....
        /*006c*/ 	.word	0xffffffff


	//   ....[17]....
        /*0070*/ 	.word	0xffffffff


	//   ....[18]....
        /*0074*/ 	.word	0xffffffff


	//   ....[19]....
        /*0078*/ 	.word	0xffffffff


	//   ....[20]....
        /*007c*/ 	.word	0xffffffff


	//   ....[21]....
        /*0080*/ 	.word	0xffffffff


	//   ....[22]....
        /*0084*/ 	.word	0xffffffff


	//   ....[23]....
        /*0088*/ 	.word	0xffffffff


	//   ....[24]....
        /*008c*/ 	.word	0xffffffff


	//   ....[25]....
        /*0090*/ 	.word	0xffffffff


	//   ....[26]....
        /*0094*/ 	.word	0xffffffff


	//   ....[27]....
        /*0098*/ 	.word	0xffffffff


	//   ....[28]....
        /*009c*/ 	.word	0xffffffff


	//   ....[29]....
        /*00a0*/ 	.word	0xffffffff


	//   ....[30]....
        /*00a4*/ 	.word	0x05000005


	//   ....[31]....
        /*00a8*/ 	.word	0x05000005


	//----- nvinfo : EIATTR_COOP_GROUP_INSTR_OFFSETS
	.align		4
.L_3717:
        /*00ac*/ 	.byte	0x04, 0x28
        /*00ae*/ 	.short	(.L_3719 - .L_3718)


	//   ....[0]....
.L_3718:
        /*00b0*/ 	.word	0x00001030


	//   ....[1]....
        /*00b4*/ 	.word	0x00001050


	//   ....[2]....
        /*00b8*/ 	.word	0x00001070


	//   ....[3]....
        /*00bc*/ 	.word	0x00001090


	//   ....[4]....
        /*00c0*/ 	.word	0x000010b0


	//   ....[5]....
        /*00c4*/ 	.word	0x00001720


	//   ....[6]....
        /*00c8*/ 	.word	0x00001740


	//   ....[7]....
        /*00cc*/ 	.word	0x00001760


	//   ....[8]....
        /*00d0*/ 	.word	0x00001790


	//   ....[9]....
        /*00d4*/ 	.word	0x000017c0


	//   ....[10]....
        /*00d8*/ 	.word	0x00001980


	//   ....[11]....
        /*00dc*/ 	.word	0x000019a0


	//   ....[12]....
        /*00e0*/ 	.word	0x000019b0


	//   ....[13]....
        /*00e4*/ 	.word	0x00001aa0


	//   ....[14]....
        /*00e8*/ 	.word	0x00001b50


	//   ....[15]....
        /*00ec*/ 	.word	0x00001b60


	//   ....[16]....
        /*00f0*/ 	.word	0x00001dd0


	//   ....[17]....
        /*00f4*/ 	.word	0x00001de0


	//   ....[18]....
        /*00f8*/ 	.word	0x00002170


	//   ....[19]....
        /*00fc*/ 	.word	0x000021c0


	//   ....[20]....
        /*0100*/ 	.word	0x000021d0


	//   ....[21]....
        /*0104*/ 	.word	0x00002340


	//   ....[22]....
        /*0108*/ 	.word	0x00002370


	//   ....[23]....
        /*010c*/ 	.word	0x000061a0


	//   ....[24]....
        /*0110*/ 	.word	0x00006210


	//   ....[25]....
        /*0114*/ 	.word	0x00006250


	//   ....[26]....
        /*0118*/ 	.word	0x00006280


	//   ....[27]....
        /*011c*/ 	.word	0x000062a0


	//   ....[28]....
        /*0120*/ 	.word	0x00006390


	//   ....[29]....
        /*0124*/ 	.word	0x000063b0


	//   ....[30]....
        /*0128*/ 	.word	0x000065b0


	//   ....[31]....
        /*012c*/ 	.word	0x00006620


	//----- nvinfo : EIATTR_VRC_CTA_INIT_COUNT
	.align		4
.L_3719:
        /*0130*/ 	.byte	0x02, 0x4a
	.zero		1
	.zero		1


	//----- nvinfo : EIATTR_EXIT_INSTR_OFFSETS
	.align		4
        /*0134*/ 	.byte	0x04, 0x1c
        /*0136*/ 	.short	(.L_3721 - .L_3720)


	//   ....[0]....
.L_3720:
        /*0138*/ 	.word	0x00006420


	//   ....[1]....
        /*013c*/ 	.word	0x00006470


	//   ....[2]....
        /*0140*/ 	.word	0x00006560


	//----- nvinfo : EIATTR_MAX_THREADS
	.align		4
.L_3721:
        /*0144*/ 	.byte	0x04, 0x05
        /*0146*/ 	.short	(.L_3723 - .L_3722)
.L_3722:
        /*0148*/ 	.word	0x00000080
        /*014c*/ 	.word	0x00000001
        /*0150*/ 	.word	0x00000001


	//----- nvinfo : EIATTR_CRS_STACK_SIZE
	.align		4
.L_3723:
        /*0154*/ 	.byte	0x04, 0x1e
        /*0156*/ 	.short	(.L_3725 - .L_3724)
.L_3724:
        /*0158*/ 	.word	0x00000000


	//----- nvinfo : EIATTR_CBANK_PARAM_SIZE
	.align		4
.L_3725:
        /*015c*/ 	.byte	0x03, 0x19
        /*015e*/ 	.short	0x0088


	//----- nvinfo : EIATTR_PARAM_CBANK
	.align		4
        /*0160*/ 	.byte	0x04, 0x0a
        /*0162*/ 	.short	(.L_3727 - .L_3726)
	.align		4
.L_3726:
        /*0164*/ 	.word	index@(.nv.constant0._ZN18transformer_engine13normalization19ln_fwd_tuned_kernelINS0_13Kernel_traitsI6__halfS3_S3_fjLj12800ELj2ELj1ELj4ELj4ENS0_18Kernel_traits_baseILj12800ES3_S3_S3_fjLj128EEEEEEEvNS0_19ForwardKernelParamsE)
        /*0168*/ 	.short	0x0380
        /*016a*/ 	.short	0x0088


	//----- nvinfo : EIATTR_SW_WAR
	.align		4
.L_3727:
        /*016c*/ 	.byte	0x04, 0x36
        /*016e*/ 	.short	(.L_3729 - .L_3728)
.L_3728:
        /*0170*/ 	.word	0x00000008
.L_3729:


//--------------------- .nv.info._ZN18transformer_engine13normalization19ln_fwd_tuned_kernelINS0_13Kernel_traitsIffffjLj12800ELj2ELj1ELj4ELj4ENS0_18Kernel_traits_baseILj12800EffffjLj128EEEEEEEvNS0_19ForwardKernelParamsE --------------------------
	.section	.nv.info._ZN18transformer_engine13normalization19ln_fwd_tuned_kernelINS0_13Kernel_traitsIffffjLj12800ELj2ELj1ELj4ELj4ENS0_18Kernel_traits_baseILj12800EffffjLj128EEEEEEEvNS0_19ForwardKernelParamsE,"",@"SHT_CUDA_INFO"
	.sectionflags	@""
	.align	4


	//----- nvinfo : EIATTR_CUDA_API_VERSION
	.align		4
        /*0000*/ 	.byte	0x04, 0x37
        /*0002*/ 	.short	(.L_3731 - .L_3730)
.L_3730:
        /*0004*/ 	.word	0x00000082


	//----- nvinfo : EIATTR_KPARAM_INFO
	.align		4
.L_3731:
        /*0008*/ 	.byte	0x04, 0x17
        /*000a*/ 	.short	(.L_3733 - .L_3732)
.L_3732:
        /*000c*/ 	.word	0x00000000
        /*0010*/ 	.short	0x0000
        /*0012*/ 	.short	0x0000
        /*0014*/ 	.byte	0x00, 0xf0, 0x21, 0x02


	//----- nvinfo : EIATTR_SPARSE_MMA_MASK
	.align		4
.L_3733:
        /*0018*/ 	.byte	0x03, 0x50
        /*001a*/ 	.short	0x0000


	//----- nvinfo : EIATTR_MAXREG_COUNT
	.align		4
        /*001c*/ 	.byte	0x03, 0x1b
        /*001e*/ 	.short	0x00ff


	//----- nvinfo : EIATTR_NUM_BARRIERS
	.align		4
        /*0020*/ 	.byte	0x02, 0x4c
        /*0022*/ 	.byte	0x01
	.zero		1


	//----- nvinfo : EIATTR_MERCURY_ISA_VERSION
	.align		4
        /*0024*/ 	.byte	0x03, 0x5f
        /*0026*/ 	.short	0x0101


	//----- nvinfo : EIATTR_COOP_GROUP_MASK_REGIDS
	.align		4
        /*0028*/ 	.byte	0x04, 0x29
        /*002a*/ 	.short	(.L_3735 - .L_3734)


	//   ....[0]....
.L_3734:
        /*002c*/ 	.word	0xffffffff


	//   ....[1]....
        /*0030*/ 	.word	0xffffffff


	//   ....[2]....
        /*0034*/ 	.word	0xffffffff


	//   ....[3]....
        /*0038*/ 	.word	0xffffffff


	//   ....[4]....
        /*003c*/ 	.word	0xffffffff


	//   ....[5]....
        /*0040*/ 	.word	0xffffffff


	//   ....[6]....
        /*0044*/ 	.word	0xffffffff


	//   ....[7]....
        /*0048*/ 	.word	0xffffffff


	//   ....[8]....
        /*004c*/ 	.word	0xffffffff


	//   ....[9]....
        /*0050*/ 	.word	0xffffffff


	//   ....[10]....
        /*0054*/ 	.word	0xffffffff


	//   ....[11]....
        /*0058*/ 	.word	0xffffffff


	//   ....[12]....
        /*005c*/ 	.word	0xffffffff


	//   ....[13]....
        /*0060*/ 	.word	0xffffffff


	//   ....[14]....
        /*0064*/ 	.word	0xffffffff


	//   ....[15]....
        /*0068*/ 	.word	0xffffffff


	//   ....[16]....
        /*006c*/ 	.word	0xffffffff


	//   ....[17]....
        /*0070*/ 	.word	0xffffffff


	//   ....[18]....
        /*0074*/ 	.word	0xffffffff


	//   ....[19]....
        /*0078*/ 	.word	0xffffffff


	//   ....[20]....
        /*007c*/ 	.word	0xffffffff


	//   ....[21]....
        /*0080*/ 	.word	0xffffffff


	//   ....[22]....
        /*0084*/ 	.word	0xffffffff


	//   ....[23]....
        /*0088*/ 	.word	0xffffffff


	//   ....[24]....
        /*008c*/ 	.word	0xffffffff


	//   ....[25]....
        /*0090*/ 	.word	0xffffffff


	//   ....[26]....
        /*0094*/ 	.word	0xffffffff


	//   ....[27]....
        /*0098*/ 	.word	0xffffffff


	//   ....[28]....
        /*009c*/ 	.word	0xffffffff


	//   ....[29]....
        /*00a0*/ 	.word	0xffffffff


	//   ....[30]....
        /*00a4*/ 	.word	0x05000004


	//   ....[31]....
        /*00a8*/ 	.word	0x05000004


	//----- nvinfo : EIATTR_COOP_GROUP_INSTR_OFFSETS
	.align		4
.L_3735:
        /*00ac*/ 	.byte	0x04, 0x28
        /*00ae*/ 	.short	(.L_3737 - .L_3736)


	//   ....[0]....
.L_3736:
        /*00b0*/ 	.word	0x000017f0


	//   ....[1]....
        /*00b4*/ 	.word	0x00001810


	//   ....[2]....
        /*00b8*/ 	.word	0x00001830


	//   ....[3]....
        /*00bc*/ 	.word	0x00001850


	//   ....[4]....
        /*00c0*/ 	.word	0x00001870


	//   ....[5]....
        /*00c4*/ 	.word	0x00001ee0


	//   ....[6]....
        /*00c8*/ 	.word	0x00001f00


	//   ....[7]....
        /*00cc*/ 	.word	0x00001f20


	//   ....[8]....
        /*00d0*/ 	.word	0x00001f40


	//   ....[9]....
        /*00d4*/ 	.word	0x00001f80


	//   ....[10]....
        /*00d8*/ 	.word	0x00002170


	//   ....[11]....
        /*00dc*/ 	.word	0x00002190


	//   ....[12]....
        /*00e0*/ 	.word	0x000021a0


	//   ....[13]....
        /*00e4*/ 	.word	0x000022f0


	//   ....[14]....
        /*00e8*/ 	.word	0x00002340


	//   ....[15]....
        /*00ec*/ 	.word	0x00002350


	//   ....[16]....
        /*00f0*/ 	.word	0x00002510


	//   ....[17]....
        /*00f4*/ 	.word	0x00002560


	//   ....[18]....
        /*00f8*/ 	.word	0x000029a0


	//   ....[19]....
        /*00fc*/ 	.word	0x000029f0


	//   ....[20]....
        /*0100*/ 	.word	0x00002a00


	//   ....[21]....
        /*0104*/ 	.word	0x00002bd0


	//   ....[22]....
        /*0108*/ 	.word	0x00002c10


	//   ....[23]....
        /*010c*/ 	.word	0x00004760


	//   ....[24]....
        /*0110*/ 	.word	0x000047d0


	//   ....[25]....
        /*0114*/ 	.word	0x00004810


	//   ....[26]....
        /*0118*/ 	.word	0x00004840


	//   ....[27]....
        /*011c*/ 	.word	0x00004860


	//   ....[28]....
        /*0120*/ 	.word	0x00004950


	//   ....[29]....
        /*0124*/ 	.word	0x00004970


	//   ....[30]....
        /*0128*/ 	.word	0x00004b80


	//   ....[31]....
        /*012c*/ 	.word	0x00004bf0


	//----- nvinfo : EIATTR_VRC_CTA_INIT_COUNT
	.align		4
.L_3737:
        /*0130*/ 	.byte	0x02, 0x4a
	.zero		1
	.zero		1


	//----- nvinfo : EIATTR_EXIT_INSTR_OFFSETS
	.align		4
        /*0134*/ 	.byte	0x04, 0x1c
        /*0136*/ 	.short	(.L_3739 - .L_3738)


	//   ....[0]....
.L_3738:
        /*0138*/ 	.word	0x000049e0


	//   ....[1]....
        /*013c*/ 	.word	0x00004a30


	//   ....[2]....
        /*0140*/ 	.word	0x00004b30


	//----- nvinfo : EIATTR_MAX_THREADS
	.align		4
.L_3739:
        /*0144*/ 	.byte	0x04, 0x05
        /*0146*/ 	.short	(.L_3741 - .L_3740)
.L_3740:
        /*0148*/ 	.word	0x00000080
        /*014c*/ 	.word	0x00000001
        /*0150*/ 	.word	0x00000001


	//----- nvinfo : EIATTR_CRS_STACK_SIZE
	.align		4
.L_3741:
        /*0154*/ 	.byte	0x04, 0x1e
        /*0156*/ 	.short	(.L_3743 - .L_3742)
.L_3742:
        /*0158*/ 	.word	0x00000000


	//----- nvinfo : EIATTR_CBANK_PARAM_SIZE
	.align		4
.L_3743:
        /*015c*/ 	.byte	0x03, 0x19
        /*015e*/ 	.short	0x0088


	//----- nvinfo : EIATTR_PARAM_CBANK
	.align		4
        /*0160*/ 	.byte	0x04, 0x0a
        /*0162*/ 	.short	(.L_3745 - .L_3744)
	.align		4
.L_3744:
        /*0164*/ 	.word	index@(.nv.constant0._ZN18transformer_engine13normalization19ln_fwd_tuned_kernelINS0_13Kernel_traitsIffffjLj12800ELj2ELj1ELj4ELj4ENS0_18Kernel_traits_baseILj12800EffffjLj128EEEEEEEvNS0_19ForwardKernelParamsE)
        /*0168*/ 	.short	0x0380
        /*016a*/ 	.short	0x0088


	//----- nvinfo : EIATTR_SW_WAR
	.align		4
.L_3745:
        /*016c*/ 	.byte	0x04, 0x36
        /*016e*/ 	.short	(.L_3747 - .L_3746)
.L_3746:
        /*0170*/ 	.word	0x00000008
.L_3747:


//--------------------- .nv.info._ZN18transformer_engine13normalization19ln_fwd_tuned_kernelINS0_13Kernel_traitsIff13__nv_bfloat16fjLj12288ELj2ELj1ELj4ELj16ENS0_18Kernel_traits_baseILj12288EffS3_fjLj128EEEEEEEvNS0_19ForwardKernelParamsE --------------------------
	.section	.nv.info._ZN18transformer_engine13normalization19ln_fwd_tuned_kernelINS0_13Kernel_traitsIff13__nv_bfloat16fjLj12288ELj2ELj1ELj4ELj16ENS0_18Kernel_traits_baseILj12288EffS3_fjLj128EEEEEEEvNS0_19ForwardKernelParamsE,"",@"SHT_CUDA_INFO"
	.sectionflags	@""
	.align	4


	//----- nvinfo : EIATTR_CUDA_API_VERSION
	.align		4
        /*0000*/ 	.byte	0x04, 0x37
        /*0002*/ 	.short	(.L_3749 - .L_3748)
.L_3748:
        /*0004*/ 	.word	0x00000082


	//----- nvinfo : EIATTR_KPARAM_INFO
	.align		4
.L_3749:
        /*0008*/ 	.byte	0x04, 0x17
        /*000a*/ 	.short	(.L_3751 - .L_3750)
.L_3750:
        /*000c*/ 	.word	0x00000000
        /*0010*/ 	.short	0x0000
        /*0012*/ 	.short	0x0000
        /*0014*/ 	.byte	0x00, 0xf0, 0x21, 0x02


	//----- nvinfo : EIATTR_SPARSE_MMA_MASK
	.align		4
.L_3751:
        /*0018*/ 	.byte	0x03, 0x50
        /*001a*/ 	.short	0x0000


	//----- nvinfo : EIATTR_MAXREG_COUNT
	.align		4
        /*001c*/ 	.byte	0x03, 0x1b
        /*001e*/ 	.short	0x00ff


	//----- nvinfo : EIATTR_NUM_BARRIERS
	.align		4
        /*0020*/ 	.byte	0x02, 0x4c
        /*0022*/ 	.byte	0x01
	.zero		1


	//----- nvinfo : EIATTR_MERCURY_ISA_VERSION
	.align		4
        /*0024*/ 	.byte	0x03, 0x5f
        /*0026*/ 	.short	0x0101


	//----- nvinfo : EIATTR_COOP_GROUP_MASK_REGIDS
	.align		4
        /*0028*/ 	.byte	0x04, 0x29
        /*002a*/ 	.short	(.L_3753 - .L_3752)


	//   ....[0]....
.L_3752:
        /*002c*/ 	.word	0xffffffff


	//   ....[1]....
        /*0030*/ 	.word	0xffffffff


	//   ....[2]....
        /*0034*/ 	.word	0xffffffff


	//   ....[3]....
        /*0038*/ 	.word	0xffffffff


	//   ....[4]....
        /*003c*/ 	.word	0xffffffff


	//   ....[5]....
        /*0040*/ 	.word	0xffffffff


	//   ....[6]....
        /*0044*/ 	.word	0xffffffff


	//   ....[7]....
        /*0048*/ 	.word	0xffffffff


	//   ....[8]....
        /*004c*/ 	.word	0xffffffff


	//   ....[9]....
        /*0050*/ 	.word	0xffffffff


	//   ....[10]....
        /*0054*/ 	.word	0xffffffff


	//   ....[11]....
        /*0058*/ 	.word	0xffffffff


	//   ....[12]....
        /*005c*/ 	.word	0xffffffff


	//   ....[13]....
        /*0060*/ 	.word	0xffffffff


	//   ....[14]....
        /*0064*/ 	.word	0xffffffff


	//   ....[15]....
        /*0068*/ 	.word	0xffffffff


	//   ....[16]....
        /*006c*/ 	.word	0xffffffff


	//   ....[17]....
        /*0070*/ 	.word	0xffffffff


	//   ....[18]....
        /*0074*/ 	.word	0xffffffff


	//   ....[19]....
        /*0078*/ 	.word	0xffffffff


	//   ....[20]....
        /*007c*/ 	.word	0xffffffff


	//   ....[21]....
        /*0080*/ 	.word	0xffffffff


	//   ....[22]....
        /*0084*/ 	.word	0xffffffff


	//   ....[23]....
        /*0088*/ 	.word	0xffffffff


	//   ....[24]....
        /*008c*/ 	.word	0xffffffff


	//   ....[25]....
        /*0090*/ 	.word	0xffffffff


	//   ....[26]....
        /*0094*/ 	.word	0xffffffff


	//   ....[27]....
        /*0098*/ 	.word	0xffffffff


	//   ....[28]....
        /*009c*/ 	.word	0xffffffff


	//   ....[29]....
        /*00a0*/ 	.word	0xffffffff


	//   ....[30]....
        /*00a4*/ 	.word	0x05000004


	//   ....[31]....
        /*00a8*/ 	.word	0x05000004


	//----- nvinfo : EIATTR_COOP_GROUP_INSTR_OFFSETS
	.align		4
.L_3753:
        /*00ac*/ 	.byte	0x04, 0x28
        /*00ae*/ 	.short	(.L_3755 - .L_3754)


	//   ....[0]....
.L_3754:
        /*00b0*/ 	.word	0x00000be0


	//   ....[1]....
        /*00b4*/ 	.word	0x00000c00


	//   ....[2]....
        /*00b8*/ 	.word	0x00000c20


	//   ....[3]....
        /*00bc*/ 	.word	0x00000c40


	//   ....[4]....
        /*00c0*/ 	.word	0x00000c60


	//   ....[5]....
        /*00c4*/ 	.word	0x00001290


	//   ....[6]....
        /*00c8*/ 	.word	0x000012b0


	//   ....[7]....
        /*00cc*/ 	.word	0x000012d0


	//   ....[8]....
        /*00d0*/ 	.word	0x000012f0


	//   ....[9]....
        /*00d4*/ 	.word	0x00001310


	//   ....[10]....
        /*00d8*/ 	.word	0x000014b0


	//   ....[11]....
        /*00dc*/ 	.word	0x000014e0


	//   ....[12]....
        /*00e0*/ 	.word	0x000014f0


	//   ....[13]....
        /*00e4*/ 	.word	0x000015e0


	//   ....[14]....
        /*00e8*/ 	.word	0x00001690


	//   ....[15]....
        /*00ec*/ 	.word	0x000016a0


	//   ....[16]....
        /*00f0*/ 	.word	0x000018f0


	//   ....[17]....
        /*00f4*/ 	.word	0x00001910


	//   ....[18]....
        /*00f8*/ 	.word	0x00001c40


	//   ....[19]....
        /*00fc*/ 	.word	0x00001c90


	//   ....[20]....
        /*0100*/ 	.word	0x00001ca0


	//   ....[21]....
        /*0104*/ 	.word	0x00001e40


	//   ....[22]....
        /*0108*/ 	.word	0x00001e60


	//   ....[23]....
        /*010c*/ 	.word	0x00004b50


	//   ....[24]....
        /*0110*/ 	.word	0x00004bc0


	//   ....[25]....
        /*0114*/ 	.word	0x00004c00


	//   ....[26]....
        /*0118*/ 	.word	0x00004c30


	//   ....[27]....
        /*011c*/ 	.word	0x00004c50


	//   ....[28]....
        /*0120*/ 	.word	0x00004d40


	//   ....[29]....
        /*0124*/ 	.word	0x00004d60


	//   ....[30]....
        /*0128*/ 	.word	0x00004f70


	//   ....[31]....
        /*012c*/ 	.word	0x00004fe0


	//----- nvinfo : EIATTR_VRC_CTA_INIT_COUNT
	.align		4
.L_3755:
        /*0130*/ 	.byte	0x02, 0x4a
	.zero		1
	.zero		1


	//----- nvinfo : EIATTR_EXIT_INSTR_OFFSETS
	.align		4
        /*0134*/ 	.byte	0x04, 0x1c
        /*0136*/ 	.short	(.L_3757 - .L_3756)


	//   ....[0]....
.L_3756:
        /*0138*/ 	.word	0x00004dd0


	//   ....[1]....
        /*013c*/ 	.word	0x00004e20


	//   ....[2]....
        /*0140*/ 	.word	0x00004f20


	//----- nvinfo : EIATTR_MAX_THREADS
	.align		4
.L_3757:
        /*0144*/ 	.byte	0x04, 0x05
        /*0146*/ 	.short	(.L_3759 - .L_3758)
.L_3758:
        /*0148*/ 	.word	0x00000080
        /*014c*/ 	.word	0x00000001
        /*0150*/ 	.word	0x00000001


	//----- nvinfo : EIATTR_CRS_STACK_SIZE
	.align		4
.L_3759:
        /*0154*/ 	.byte	0x04, 0x1e
        /*0156*/ 	.short	(.L_3761 - .L_3760)
.L_3760:
        /*0158*/ 	.word	0x00000000


	//----- nvinfo : EIATTR_CBANK_PARAM_SIZE
	.align		4
.L_3761:
        /*015c*/ 	.byte	0x03, 0x19
        /*015e*/ 	.short	0x0088


	//----- nvinfo : EIATTR_PARAM_CBANK
	.align		4
        /*0160*/ 	.byte	0x04, 0x0a
        /*0162*/ 	.short	(.L_3763 - .L_3762)
	.align		4
.L_3762:
        /*0164*/ 	.word	index@(.nv.constant0._ZN18transformer_engine13normalization19ln_fwd_tuned_kernelINS0_13Kernel_traitsIff13__nv_bfloat16fjLj12288ELj2ELj1ELj4ELj16ENS0_18Kernel_traits_baseILj12288EffS3_fjLj128EEEEEEEvNS0_19ForwardKernelParamsE)
        /*0168*/ 	.short	0x0380
        /*016a*/ 	.short	0x0088


	//----- nvinfo : EIATTR_SW_WAR
	.align		4
.L_3763:
        /*016c*/ 	.byte	0x04, 0x36
        /*016e*/ 	.short	(.L_3765 - .L_3764)
.L_3764:
        /*0170*/ 	.word	0x00000008
.L_3765:


//--------------------- .nv.info._ZN18transformer_engine13normalization19ln_fwd_tuned_kernelINS0_13Kernel_traitsI13__nv_bfloat16S3_S3_fjLj12288ELj2ELj1ELj4ELj16ENS0_18Kernel_traits_baseILj12288ES3_S3_S3_fjLj128EEEEEEEvNS0_19ForwardKernelParamsE --------------------------
	.section	.nv.info._ZN18transformer_engine13normalization19ln_fwd_tuned_kernelINS0_13Kernel_traitsI13__nv_bfloat16S3_S3_fjLj12288ELj2ELj1ELj4ELj16ENS0_18Kernel_traits_baseILj12288ES3_S3_S3_fjLj128EEEEEEEvNS0_19ForwardKernelParamsE,"",@"SHT_CUDA_INFO"
	.sectionflags	@""
	.align	4


	//----- nvinfo : EIATTR_CUDA_API_VERSION
	.align		4
        /*0000*/ 	.byte	0x04, 0x37
        /*0002*/ 	.short	(.L_3767 - .L_3766)
.L_3766:
        /*0004*/ 	.word	0x00000082


	//----- nvinfo : EIATTR_KPARAM_INFO
	.align		4
.L_3767:
        /*0008*/ 	.byte	0x04, 0x17
        /*000a*/ 	.short	(.L_3769 - .L_3768)
.L_3768:
        /*000c*/ 	.word	0x00000000
        /*0010*/ 	.short	0x0000
        /*0012*/ 	.short	0x0000
        /*0014*/ 	.byte	0x00, 0xf0, 0x21, 0x02


	//----- nvinfo : EIATTR_SPARSE_MMA_MASK
	.align		4
.L_3769:
        /*0018*/ 	.byte	0x03, 0x50
        /*001a*/ 	.short	0x0000


	//----- nvinfo : EIATTR_MAXREG_COUNT
	.align		4
        /*001c*/ 	.byte	0x03, 0x1b
        /*001e*/ 	.short	0x00ff


	//----- nvinfo : EIATTR_NUM_BARRIERS
	.align		4
        /*0020*/ 	.byte	0x02, 0x4c
        /*0022*/ 	.byte	0x01
	.zero		1


	//----- nvinfo : EIATTR_MERCURY_ISA_VERSION
	.align		4
        /*0024*/ 	.byte	0x03, 0x5f
        /*0026*/ 	.short	0x0101


	//----- nvinfo : EIATTR_COOP_GROUP_MASK_REGIDS
	.align		4
        /*0028*/ 	.byte	0x04, 0x29
        /*002a*/ 	.short	(.L_3771 - .L_3770)


	//   ....[0]....
.L_3770:
        /*002c*/ 	.word	0xffffffff


	//   ....[1]....
        /*0030*/ 	.word	0xffffffff


	//   ....[2]....
        /*0034*/ 	.word	0xffffffff


	//   ....[3]....
        /*0038*/ 	.word	0xffffffff


	//   ....[4]....
        /*003c*/ 	.word	0xffffffff


	//   ....[5]....
        /*0040*/ 	.word	0xffffffff


	//   ....[6]....
        /*0044*/ 	.word	0xffffffff


	//   ....[7]....
        /*0048*/ 	.word	0xffffffff


	//   ....[8]....
        /*004c*/ 	.word	0xffffffff


	//   ....[9]....
        /*0050*/ 	.word	0xffffffff


	//   ....[10]....
        /*0054*/ 	.word	0xffffffff


	//   ....[11]....
        /*0058*/ 	.word	0xffffffff


	//   ....[12]....
        /*005c*/ 	.word	0xffffffff


	//   ....[13]....
        /*0060*/ 	.word	0xffffffff


	//   ....[14]....
        /*0064*/ 	.word	0xffffffff


	//   ....[15]....
        /*0068*/ 	.word	0xffffffff


	//   ....[16]....
        /*006c*/ 	.word	0xffffffff


	//   ....[17]....
        /*0070*/ 	.word	0xffffffff


	//   ....[18]....
        /*0074*/ 	.word	0xffffffff


	//   ....[19]....
        /*0078*/ 	.word	0xffffffff


	//   ....[20]....
        /*007c*/ 	.word	0xffffffff


	//   ....[21]....
        /*0080*/ 	.word	0xffffffff


	//   ....[22]....
        /*0084*/ 	.word	0xffffffff


	//   ....[23]....
        /*0088*/ 	.word	0xffffffff


	//   ....[24]....
        /*008c*/ 	.word	0xffffffff


	//   ....[25]....
        /*0090*/ 	.word	0xffffffff


	//   ....[26]....
        /*0094*/ 	.word	0xffffffff


	//   ....[27]....
        /*0098*/ 	.word	0xffffffff


	//   ....[28]....
        /*009c*/ 	.word	0xffffffff


	//   ....[29]....
        /*00a0*/ 	.word	0xffffffff


	//   ....[30]....
        /*00a4*/ 	.word	0x05000005


	//   ....[31]....
        /*00a8*/ 	.word	0x05000005


	//----- nvinfo : EIATTR_COOP_GROUP_INSTR_OFFSETS
	.align		4
.L_3771:
        /*00ac*/ 	.byte	0x04, 0x28
        /*00ae*/ 	.short	(.L_3773 - .L_3772)


	//   ....[0]....
.L_3772:
        /*00b0*/ 	.word	0x00000e70


	//   ....[1]....
        /*00b4*/ 	.word	0x00000e90


	//   ....[2]....
        /*00b8*/ 	.word	0x00000eb0


	//   ....[3]....
        /*00bc*/ 	.word	0x00000ed0


	//   ....[4]....
        /*00c0*/ 	.word	0x00000ef0


	//   ....[5]....
        /*00c4*/ 	.word	0x00001520


	//   ....[6]....
        /*00c8*/ 	.word	0x00001540


	//   ....[7]....
        /*00cc*/ 	.word	0x00001560


	//   ....[8]....
        /*00d0*/ 	.word	0x00001580


	//   ....[9]....
        /*00d4*/ 	.word	0x000015a0


	//   ....[10]....
        /*00d8*/ 	.word	0x00001740


	//   ....[11]....
        /*00dc*/ 	.word	0x00001770


	//   ....[12]....
        /*00e0*/ 	.word	0x00001780


	//   ....[13]....
        /*00e4*/ 	.word	0x00001870


	//   ....[14]....
        /*00e8*/ 	.word	0x00001920


	//   ....[15]....
        /*00ec*/ 	.word	0x00001930


	//   ....[16]....
        /*00f0*/ 	.word	0x00001b90


	//   ....[17]....
        /*00f4*/ 	.word	0x00001ba0


	//   ....[18]....
        /*00f8*/ 	.word	0x00001ed0


	//   ....[19]....
        /*00fc*/ 	.word	0x00001f20


	//   ....[20]....
        /*0100*/ 	.word	0x00001f30


	//   ....[21]....
        /*0104*/ 	.word	0x000020c0


	//   ....[22]....
        /*0108*/ 	.word	0x000020e0


	//   ....[23]....
        /*010c*/ 	.word	0x00005530


	//   ....[24]....
        /*0110*/ 	.word	0x000055b0


	//   ....[25]....
        /*0114*/ 	.word	0x000055e0


	//   ....[26]....
        /*0118*/ 	.word	0x00005610


	//   ....[27]....
        /*011c*/ 	.word	0x00005630


	//   ....[28]....
        /*0120*/ 	.word	0x00005720


	//   ....[29]....
        /*0124*/ 	.word	0x00005740


	//   ....[30]....
        /*0128*/ 	.word	0x00005950


	//   ....[31]....
        /*012c*/ 	.word	0x000059c0


	//----- nvinfo : EIATTR_VRC_CTA_INIT_COUNT
	.align		4
.L_3773:
        /*0130*/ 	.byte	0x02, 0x4a
	.zero		1
	.zero		1


	//----- nvinfo : EIATTR_EXIT_INSTR_OFFSETS
	.align		4
        /*0134*/ 	.byte	0x04, 0x1c
        /*0136*/ 	.short	(.L_3775 - .L_3774)


	//   ....[0]....
.L_3774:
        /*0138*/ 	.word	0x000057b0


	//   ....[1]....
        /*013c*/ 	.word	0x00005800


	//   ....[2]....
        /*0140*/ 	.word	0x00005900


	//----- nvinfo : EIATTR_MAX_THREADS
	.align		4
.L_3775:
        /*0144*/ 	.byte	0x04, 0x05
        /*0146*/ 	.short	(.L_3777 - .L_3776)
.L_3776:
        /*0148*/ 	.word	0x00000080
        /*014c*/ 	.word	0x00000001
        /*0150*/ 	.word	0x00000001


	//----- nvinfo : EIATTR_CRS_STACK_SIZE
	.align		4
.L_3777:
        /*0154*/ 	.byte	0x04, 0x1e
        /*0156*/ 	.short	(.L_3779 - .L_3778)
.L_3778:
        /*0158*/ 	.word	0x00000000


	//----- nvinfo : EIATTR_CBANK_PARAM_SIZE
	.align		4
.L_3779:
        /*015c*/ 	.byte	0x03, 0x19
        /*015e*/ 	.short	0x0088


	//----- nvinfo : EIATTR_PARAM_CBANK
	.align		4
        /*0160*/ 	.byte	0x04, 0x0a
        /*0162*/ 	.short	(.L_3781 - .L_3780)
	.align		4
.L_3780:
        /*0164*/ 	.word	index@(.nv.constant0._ZN18transformer_engine13normalization19ln_fwd_tuned_kernelINS0_13Kernel_traitsI13__nv_bfloat16S3_S3_fjLj12288ELj2ELj1ELj4ELj16ENS0_18Kernel_traits_baseILj12288ES3_S3_S3_fjLj128EEEEEEEvNS0_19ForwardKernelParamsE)
        /*0168*/ 	.short	0x0380
        /*016a*/ 	.short	0x0088


	//----- nvinfo : EIATTR_SW_WAR
	.align		4
.L_3781:
        /*016c*/ 	.byte	0x04, 0x36
        /*016e*/ 	.short	(.L_3783 - .L_3782)
.L_3782:
        /*0170*/ 	.word	0x00000008
.L_3783:


//--------------------- .nv.info._ZN18transformer_engine13normalization19ln_fwd_tuned_kernelINS0_13Kernel_traitsIff6__halffjLj12288ELj2ELj1ELj4ELj16ENS0_18Kernel_traits_baseILj12288EffS3_fjLj128EEEEEEEvNS0_19ForwardKernelParamsE --------------------------
	.section	.nv.info._ZN18transformer_engine13normalization19ln_fwd_tuned_kernelINS0_13Kernel_traitsIff6__halffjLj12288ELj2ELj1ELj4ELj16ENS0_18Kernel_traits_baseILj12288EffS3_fjLj128EEEEEEEvNS0_19ForwardKernelParamsE,"",@"SHT_CUDA_INFO"
	.sectionflags	@""
	.align	4


	//----- nvinfo : EIATTR_CUDA_API_VERSION
	.align		4
        /*0000*/ 	.byte	0x04, 0x37
        /*0002*/ 	.short	(.L_3785 - .L_3784)
.L_3784:
        /*0004*/ 	.word	0x00000082


	//----- nvinfo : EIATTR_KPARAM_INFO
	.align		4
.L_3785:
        /*0008*/ 	.byte	0x04, 0x17
        /*000a*/ 	.short	(.L_3787 - .L_3786)
.L_3786:
        /*000c*/ 	.word	0x00000000
        /*0010*/ 	.short	0x0000
        /*0012*/ 	.short	0x0000
        /*0014*/ 	.byte	0x00, 0xf0, 0x21, 0x02


	//----- nvinfo : EIATTR_SPARSE_MMA_MASK
	.align		4
.L_3787:
        /*0018*/ 	.byte	0x03, 0x50
        /*001a*/ 	.short	0x0000


	//----- nvinfo : EIATTR_MAXREG_COUNT
	.align		4
        /*001c*/ 	.byte	0x03, 0x1b
        /*001e*/ 	.short	0x00ff


	//----- nvinfo : EIATTR_NUM_BARRIERS
	.align		4
        /*0020*/ 	.byte	0x02, 0x4c
        /*0022*/ 	.byte	0x01
	.zero		1


	//----- nvinfo : EIATTR_MERCURY_ISA_VERSION
	.align		4
        /*0024*/ 	.byte	0x03, 0x5f
        /*0026*/ 	.short	0x0101


	//----- nvinfo : EIATTR_COOP_GROUP_MASK_REGIDS
	.align		4
        /*0028*/ 	.byte	0x04, 0x29
        /*002a*/ 	.short	(.L_3789 - .L_3788)


	//   ....[0]....
.L_3788:
        /*002c*/ 	.word	0xffffffff


	//   ....[1]....
        /*0030*/ 	.word	0xffffffff


	//   ....[2]....
        /*0034*/ 	.word	0xffffffff


	//   ....[3]....
        /*0038*/ 	.word	0xffffffff


	//   ....[4]....
        /*003c*/ 	.word	0xffffffff


	//   ....[5]....
        /*0040*/ 	.word	0xffffffff


	//   ....[6]....
        /*0044*/ 	.word	0xffffffff


	//   ....[7]....
        /*0048*/ 	.word	0xffffffff


	//   ....[8]....
        /*004c*/ 	.word	0xffffffff


	//   ....[9]....
        /*0050*/ 	.word	0xffffffff


	//   ....[10]....
        /*0054*/ 	.word	0xffffffff


	//   ....[11]....
        /*0058*/ 	.word	0xffffffff


	//   ....[12]....
        /*005c*/ 	.word	0xffffffff


	//   ....[13]....
        /*0060*/ 	.word	0xffffffff


	//   ....[14]....
        /*0064*/ 	.word	0xffffffff


	//   ....[15]....
        /*0068*/ 	.word	0xffffffff


	//   ....[16]....
        /*006c*/ 	.word	0xffffffff


	//   ....[17]....
        /*0070*/ 	.word	0xffffffff


	//   ....[18]....
        /*0074*/ 	.word	0xffffffff


	//   ....[19]....
        /*0078*/ 	.word	0xffffffff


	//   ....[20]....
        /*007c*/ 	.word	0xffffffff


	//   ....[21]....
        /*0080*/ 	.word	0xffffffff


	//   ....[22]....
        /*0084*/ 	.word	0xffffffff


	//   ....[23]....
        /*0088*/ 	.word	0xffffffff


	//   ....[24]....
        /*008c*/ 	.word	0xffffffff


	//   ....[25]....
        /*0090*/ 	.word	0xffffffff


	//   ....[26]....
        /*0094*/ 	.word	0xffffffff


	//   ....[27]....
        /*0098*/ 	.word	0xffffffff


	//   ....[28]....
        /*009c*/ 	.word	0xffffffff


	//   ....[29]....
        /*00a0*/ 	.word	0xffffffff


	//   ....[30]....
        /*00a4*/ 	.word	0x05000004


	//   ....[31]....
        /*00a8*/ 	.word	0x05000004


	//----- nvinfo : EIATTR_COOP_GROUP_INSTR_OFFSETS
	.align		4
.L_3789:
        /*00ac*/ 	.byte	0x04, 0x28
        /*00ae*/ 	.short	(.L_3791 - .L_3790)


	//   ....[0]....
.L_3790:
        /*00b0*/ 	.word	0x00000be0


	//   ....[1]....
        /*00b4*/ 	.word	0x00000c00


	//   ....[2]....
        /*00b8*/ 	.word	0x00000c20


	//   ....[3]....
        /*00bc*/ 	.word	0x00000c40


	//   ....[4]....
        /*00c0*/ 	.word	0x00000c60


	//   ....[5]....
        /*00c4*/ 	.word	0x00001290


	//   ....[6]....
        /*00c8*/ 	.word	0x000012b0


	//   ....[7]....
        /*00cc*/ 	.word	0x000012d0


	//   ....[8]....
        /*00d0*/ 	.word	0x000012f0


	//   ....[9]....
        /*00d4*/ 	.word	0x00001310


	//   ....[10]....
        /*00d8*/ 	.word	0x000014b0


	//   ....[11]....
        /*00dc*/ 	.word	0x000014e0


	//   ....[12]....
        /*00e0*/ 	.word	0x000014f0


	//   ....[13]....
        /*00e4*/ 	.word	0x000015e0


	//   ....[14]....
        /*00e8*/ 	.word	0x00001690


	//   ....[15]....
        /*00ec*/ 	.word	0x000016a0


	//   ....[16]....
        /*00f0*/ 	.word	0x000018f0


	//   ....[17]....
        /*00f4*/ 	.word	0x00001910


	//   ....[18]....
        /*00f8*/ 	.word	0x00001c40


	//   ....[19]....
        /*00fc*/ 	.word	0x00001c90


	//   ....[20]....
        /*0100*/ 	.word	0x00001ca0


	//   ....[21]....
        /*0104*/ 	.word	0x00001e40


	//   ....[22]....
        /*0108*/ 	.word	0x00001e60


	//   ....[23]....
        /*010c*/ 	.word	0x00004b50


	//   ....[24]....
        /*0110*/ 	.word	0x00004bc0


	//   ....[25]....
        /*0114*/ 	.word	0x00004c00


	//   ....[26]....
        /*0118*/ 	.word	0x00004c30


	//   ....[27]....
        /*011c*/ 	.word	0x00004c50


	//   ....[28]....
        /*0120*/ 	.word	0x00004d40


	//   ....[29]....
        /*0124*/ 	.word	0x00004d60


	//   ....[30]....
        /*0128*/ 	.word	0x00004f70


	//   ....[31]....
        /*012c*/ 	.word	0x00004fe0


	//----- nvinfo : EIATTR_VRC_CTA_INIT_COUNT
	.align		4
.L_3791:
        /*0130*/ 	.byte	0x02, 0x4a
	.zero		1
	.zero		1


	//----- nvinfo : EIATTR_EXIT_INSTR_OFFSETS
	.align		4
        /*0134*/ 	.byte	0x04, 0x1c
        /*0136*/ 	.short	(.L_3793 - .L_3792)


	//   ....[0]....
.L_3792:
        /*0138*/ 	.word	0x00004dd0


	//   ....[1]....
        /*013c*/ 	.word	0x00004e20


	//   ....[2]....
        /*0140*/ 	.word	0x00004f20


	//----- nvinfo : EIATTR_MAX_THREADS
	.align		4
.L_3793:
        /*0144*/ 	.byte	0x04, 0x05
        /*0146*/ 	.short	(.L_3795 - .L_3794)
.L_3794:
        /*0148*/ 	.word	0x00000080
        /*014c*/ 	.word	0x00000001
        /*0150*/ 	.word	0x00000001


	//----- nvinfo : EIATTR_CRS_STACK_SIZE
	.align		4
.L_3795:
        /*0154*/ 	.byte	0x04, 0x1e
        /*0156*/ 	.short	(.L_3797 - .L_3796)
.L_3796:
        /*0158*/ 	.word	0x00000000


	//----- nvinfo : EIATTR_CBANK_PARAM_SIZE
	.align		4
.L_3797:
        /*015c*/ 	.byte	0x03, 0x19
        /*015e*/ 	.short	0x0088


	//----- nvinfo : EIATTR_PARAM_CBANK
	.align		4
        /*0160*/ 	.byte	0x04, 0x0a
        /*0162*/ 	.short	(.L_3799 - .L_3798)
	.align		4
.L_3798:
        /*0164*/ 	.word	index@(.nv.constant0._ZN18transformer_engine13normalization19ln_fwd_tuned_kernelINS0_13Kernel_traitsIff6__halffjLj12288ELj2ELj1ELj4ELj16ENS0_18Kernel_traits_baseILj12288EffS3_fjLj128EEEEEEEvNS0_19ForwardKernelParamsE)
        /*0168*/ 	.short	0x0380
        /*016a*/ 	.short	0x0088


	//----- nvinfo : EIATTR_SW_WAR
	.align		4
.L_3799:
        /*016c*/ 	.byte	0x04, 0x36
        /*016e*/ 	.short	(.L_3801 - .L_3800)
.L_3800:
        /*0170*/ 	.word	0x00000008
.L_3801:


//--------------------- .nv.info._ZN18transformer_engine13normalization19ln_fwd_tuned_kernelINS0_13Kernel_traitsI6__halfS3_S3_fjLj12288ELj2ELj1ELj4ELj16ENS0_18Kernel_traits_baseILj12288ES3_S3_S3_fjLj128EEEEEEEvNS0_19ForwardKernelParamsE --------------------------
	.section	.nv.info._ZN18transformer_engine13normalization19ln_fwd_tuned_kernelINS0_13Kernel_traitsI6__halfS3_S3_fjLj12288ELj2ELj1ELj4ELj16ENS0_18Kernel_traits_baseILj12288ES3_S3_S3_fjLj128EEEEEEEvNS0_19ForwardKernelParamsE,"",@"SHT_CUDA_INFO"
	.sectionflags	@""
	.align	4


	//----- nvinfo : EIATTR_CUDA_API_VERSION
	.align		4
        /*0000*/ 	.byte	0x04, 0x37
        /*0002*/ 	.short	(.L_3803 - .L_3802)
.L_3802:
        /*0004*/ 	.word	0x00000082


	//----- nvinfo : EIATTR_KPARAM_INFO
	.align		4
.L_3803:
        /*0008*/ 	.byte	0x04, 0x17
        /*000a*/ 	.short	(.L_3805 - .L_3804)
.L_3804:
        /*000c*/ 	.word	0x00000000
        /*0010*/ 	.short	0x0000
        /*0012*/ 	.short	0x0000
        /*0014*/ 	.byte	0x00, 0xf0, 0x21, 0x02


	//----- nvinfo : EIATTR_SPARSE_MMA_MASK
	.align		4
.L_3805:
        /*0018*/ 	.byte	0x03, 0x50
        /*001a*/ 	.short	0x0000


	//----- nvinfo : EIATTR_MAXREG_COUNT
	.align		4
        /*001c*/ 	.byte	0x03, 0x1b
        /*001e*/ 	.short	0x00ff


	//----- nvinfo : EIATTR_NUM_BARRIERS
	.align		4
        /*0020*/ 	.byte	0x02, 0x4c
        /*0022*/ 	.byte	0x01
	.zero		1


	//----- nvinfo : EIATTR_MERCURY_ISA_VERSION
	.align		4
        /*0024*/ 	.byte	0x03, 0x5f
        /*0026*/ 	.short	0x0101


	//----- nvinfo : EIATTR_COOP_GROUP_MASK_REGIDS
	.align		4
        /*0028*/ 	.byte	0x04, 0x29
        /*002a*/ 	.short	(.L_3807 - .L_3806)


	//   ....[0]....
.L_3806:
        /*002c*/ 	.word	0xffffffff


	//   ....[1]....
        /*0030*/ 	.word	0xffffffff


	//   ....[2]....
        /*0034*/ 	.word	0xffffffff


	//   ....[3]....
        /*0038*/ 	.word	0xffffffff


	//   ....[4]....
        /*003c*/ 	.word	0xffffffff


	//   ....[5]....
        /*0040*/ 	.word	0xffffffff


	//   ....[6]....
        /*0044*/ 	.word	0xffffffff


	//   ....[7]....
        /*0048*/ 	.word	0xffffffff


	//   ....[8]....
        /*004c*/ 	.word	0xffffffff


	//   ....[9]....
        /*0050*/ 	.word	0xffffffff


	//   ....[10]....
        /*0054*/ 	.word	0xffffffff


	//   ....[11]....
        /*0058*/ 	.word	0xffffffff


	//   ....[12]....
        /*005c*/ 	.word	0xffffffff


	//   ....[13]....
        /*0060*/ 	.word	0xffffffff


	//   ....[14]....
        /*0064*/ 	.word	0xffffffff


	//   ....[15]....
        /*0068*/ 	.word	0xffffffff


	//   ....[16]....
        /*006c*/ 	.word	0xffffffff


	//   ....[17]....
        /*0070*/ 	.word	0xffffffff


	//   ....[18]....
        /*0074*/ 	.word	0xffffffff


	//   ....[19]....
        /*0078*/ 	.word	0xffffffff


	//   ....[20]....
        /*007c*/ 	.word	0xffffffff


	//   ....[21]....
        /*0080*/ 	.word	0xffffffff


	//   ....[22]....
        /*0084*/ 	.word	0xffffffff


	//   ....[23]....
        /*0088*/ 	.word	0xffffffff


	//   ....[24]....
        /*008c*/ 	.word	0xffffffff


	//   ....[25]....
        /*0090*/ 	.word	0xffffffff


	//   ....[26]....
        /*0094*/ 	.word	0xffffffff


	//   ....[27]....
        /*0098*/ 	.word	0xffffffff


	//   ....[28]....
        /*009c*/ 	.word	0xffffffff


	//   ....[29]....
        /*00a0*/ 	.word	0xffffffff


	//   ....[30]....
        /*00a4*/ 	.word	0x05000004


	//   ....[31]....
        /*00a8*/ 	.word	0x05000004


	//----- nvinfo : EIATTR_COOP_GROUP_INSTR_OFFSETS
	.align		4
.L_3807:
        /*00ac*/ 	.byte	0x04, 0x28
        /*00ae*/ 	.short	(.L_3809 - .L_3808)


	//   ....[0]....
.L_3808:
        /*00b0*/ 	.word	0x00000a20


	//   ....[1]....
        /*00b4*/ 	.word	0x00000a40


	//   ....[2]....
        /*00b8*/ 	.word	0x00000a60


	//   ....[3]....
        /*00bc*/ 	.word	0x00000a80


	//   ....[4]....
        /*00c0*/ 	.word	0x00000aa0


	//   ....[5]....
        /*00c4*/ 	.word	0x000010e0


	//   ....[6]....
        /*00c8*/ 	.word	0x00001100


	//   ....[7]....
        /*00cc*/ 	.word	0x00001120


	//   ....[8]....
        /*00d0*/ 	.word	0x00001140


	//   ....[9]....
        /*00d4*/ 	.word	0x00001160


	//   ....[10]....
        /*00d8*/ 	.word	0x000012f0


	//   ....[11]....
        /*00dc*/ 	.word	0x00001320


	//   ....[12]....
        /*00e0*/ 	.word	0x00001330


	//   ....[13]....
        /*00e4*/ 	.word	0x00001420


	//   ....[14]....
        /*00e8*/ 	.word	0x000014d0


	//   ....[15]....
        /*00ec*/ 	.word	0x000014e0


	//   ....[16]....
        /*00f0*/ 	.word	0x000016c0


	//   ....[17]....
        /*00f4*/ 	.word	0x00001710


	//   ....[18]....
        /*00f8*/ 	.word	0x00001a90


	//   ....[19]....
        /*00fc*/ 	.word	0x00001ae0


	//   ....[20]....
        /*0100*/ 	.word	0x00001af0


	//   ....[21]....
        /*0104*/ 	.word	0x00001c70


	//   ....[22]....
        /*0108*/ 	.word	0x00001cb0


	//   ....[23]....
        /*010c*/ 	.word	0x000050c0


	//   ....[24]....
        /*0110*/ 	.word	0x00005140


	//   ....[25]....
        /*0114*/ 	.word	0x00005180


	//   ....[26]....
        /*0118*/ 	.word	0x000051a0


	//   ....[27]....
        /*011c*/ 	.word	0x000051c0


	//   ....[28]....
        /*0120*/ 	.word	0x000052b0


	//   ....[29]....
        /*0124*/ 	.word	0x000052d0


	//   ....[30]....
        /*0128*/ 	.word	0x000054e0


	//   ....[31]....
        /*012c*/ 	.word	0x00005550


	//----- nvinfo : EIATTR_VRC_CTA_INIT_COUNT
	.align		4
.L_3809:
        /*0130*/ 	.byte	0x02, 0x4a
	.zero		1
	.zero		1


	//----- nvinfo : EIATTR_EXIT_INSTR_OFFSETS
	.align		4
        /*0134*/ 	.byte	0x04, 0x1c
        /*0136*/ 	.short	(.L_3811 - .L_3810)


	//   ....[0]....
.L_3810:
        /*0138*/ 	.word	0x00005340


	//   ....[1]....
        /*013c*/ 	.word	0x00005390


	//   ....[2]....
        /*0140*/ 	.word	0x00005490


	//----- nvinfo : EIATTR_MAX_THREADS
	.align		4
.L_3811:
        /*0144*/ 	.byte	0x04, 0x05
        /*0146*/ 	.short	(.L_3813 - .L_3812)
.L_3812:
        /*0148*/ 	.word	0x00000080
        /*014c*/ 	.word	0x00000001
        /*0150*/ 	.word	0x00000001


	//----- nvinfo : EIATTR_CRS_STACK_SIZE
	.align		4
.L_3813:
        /*0154*/ 	.byte	0x04, 0x1e
        /*0156*/ 	.short	(.L_3815 - .L_3814)
.L_3814:
        /*0158*/ 	.word	0x00000000


	//----- nvinfo : EIATTR_CBANK_PARAM_SIZE
	.align		4
.L_3815:
        /*015c*/ 	.byte	0x03, 0x19
        /*015e*/ 	.short	0x0088


	//----- nvinfo : EIATTR_PARAM_CBANK
	.align		4
        /*0160*/ 	.byte	0x04, 0x0a
        /*0162*/ 	.short	(.L_3817 - .L_3816)
	.align		4
.L_3816:
        /*0164*/ 	.word	index@(.nv.constant0._ZN18transformer_engine13normalization19ln_fwd_tuned_kernelINS0_13Kernel_traitsI6__halfS3_S3_fjLj12288ELj2ELj1ELj4ELj16ENS0_18Kernel_traits_baseILj12288ES3_S3_S3_fjLj128EEEEEEEvNS0_19ForwardKernelParamsE)
        /*0168*/ 	.short	0x0380
        /*016a*/ 	.short	0x0088


	//----- nvinfo : EIATTR_SW_WAR
	.align		4
.L_3817:
        /*016c*/ 	.byte	0x04, 0x36
        /*016e*/ 	.short	(.L_3819 - .L_3818)
.L_3818:
        /*0170*/ 	.word	0x00000008
.L_3819:


//--------------------- .nv.info._ZN18transformer_engine13normalization19ln_fwd_tuned_kernelINS0_13Kernel_traitsIffffjLj12288ELj2ELj1ELj4ELj16ENS0_18Kernel_traits_baseILj12288EffffjLj128EEEEEEEvNS0_19ForwardKernelParamsE --------------------------
	.section	.nv.info._ZN18transformer_engine13normalization19ln_fwd_tuned_kernelINS0_13Kernel_traitsIffffjLj12288ELj2ELj1ELj4ELj16ENS0_18Kernel_traits_baseILj12288EffffjLj128EEEEEEEvNS0_19ForwardKernelParamsE,"",@"SHT_CUDA_INFO"
	.sectionflags	@""
	.align	4


	//----- nvinfo : EIATTR_CUDA_API_VERSION
	.align		4
        /*0000*/ 	.byte	0x04, 0x37
        /*0002*/ 	.short	(.L_3821 - .L_3820)
.L_3820:
        /*0004*/ 	.word	0x00000082


	//----- nvinfo : EIATTR_KPARAM_INFO
	.align		4
.L_3821:
        /*0008*/ 	.byte	0x04, 0x17
        /*000a*/ 	.short	(.L_3823 - .L_3822)
.L_3822:
        /*000c*/ 	.word	0x00000000
        /*0010*/ 	.short	0x0000
        /*0012*/ 	.short	0x0000
        /*0014*/ 	.byte	0x00, 0xf0, 0x21, 0x02


	//----- nvinfo : EIATTR_SPARSE_MMA_MASK
	.align		4
.L_3823:
        /*0018*/ 	.byte	0x03, 0x50
        /*001a*/ 	.short	0x0000


	//----- nvinfo : EIATTR_MAXREG_COUNT
	.align		4
        /*001c*/ 	.byte	0x03, 0x1b
        /*001e*/ 	.short	0x00ff


	//----- nvinfo : EIATTR_NUM_BARRIERS
	.align		4
        /*0020*/ 	.byte	0x02, 0x4c
        /*0022*/ 	.byte	0x01
	.zero		1


	//----- nvinfo : EIATTR_MERCURY_ISA_VERSION
	.align		4
        /*0024*/ 	.byte	0x03, 0x5f
        /*0026*/ 	.short	0x0101


	//----- nvinfo : EIATTR_COOP_GROUP_MASK_REGIDS
	.align		4
        /*0028*/ 	.byte	0x04, 0x29
        /*002a*/ 	.short	(.L_3825 - .L_3824)


	//   ....[0]....
.L_3824:
        /*002c*/ 	.word	0xffffffff


	//   ....[1]....
        /*0030*/ 	.word	0xffffffff


	//   ....[2]....
        /*0034*/ 	.word	0xffffffff


	//   ....[3]....
        /*0038*/ 	.word	0xffffffff


	//   ....[4]....
        /*003c*/ 	.word	0xffffffff


	//   ....[5]....
        /*0040*/ 	.word	0xffffffff


	//   ....[6]....
        /*0044*/ 	.word	0xffffffff


	//   ....[7]....
        /*0048*/ 	.word	0xffffffff


	//   ....[8]....
        /*004c*/ 	.word	0xffffffff


	//   ....[9]....
        /*0050*/ 	.word	0xffffffff


	//   ....[10]....
        /*0054*/ 	.word	0xffffffff


	//   ....[11]....
        /*0058*/ 	.word	0xffffffff


	//   ....[12]....
        /*005c*/ 	.word	0xffffffff


	//   ....[13]....
        /*0060*/ 	.word	0xffffffff


	//   ....[14]....
        /*0064*/ 	.word	0xffffffff


	//   ....[15]....
        /*0068*/ 	.word	0xffffffff


	//   ....[16]....
        /*006c*/ 	.word	0xffffffff


	//   ....[17]....
        /*0070*/ 	.word	0xffffffff


	//   ....[18]....
        /*0074*/ 	.word	0xffffffff


	//   ....[19]....
        /*0078*/ 	.word	0xffffffff


	//   ....[20]....
        /*007c*/ 	.word	0xffffffff


	//   ....[21]....
        /*0080*/ 	.word	0xffffffff


	//   ....[22]....
        /*0084*/ 	.word	0xffffffff


	//   ....[23]....
        /*0088*/ 	.word	0xffffffff


	//   ....[24]....
        /*008c*/ 	.word	0xffffffff


	//   ....[25]....
        /*0090*/ 	.word	0xffffffff


	//   ....[26]....
        /*0094*/ 	.word	0xffffffff


	//   ....[27]....
        /*0098*/ 	.word	0xffffffff


	//   ....[28]....
        /*009c*/ 	.word	0xffffffff


	//   ....[29]....
        /*00a0*/ 	.word	0xffffffff


	//   ....[30]....
        /*00a4*/ 	.word	0x05000005


	//   ....[31]....
        /*00a8*/ 	.word	0x05000005


	//----- nvinfo : EIATTR_COOP_GROUP_INSTR_OFFSETS
	.align		4
.L_3825:
        /*00ac*/ 	.byte	0x04, 0x28
        /*00ae*/ 	.short	(.L_3827 - .L_3826)


	//   ....[0]....
.L_3826:
        /*00b0*/ 	.word	0x00000be0


	//   ....[1]....
        /*00b4*/ 	.word	0x00000c00


	//   ....[2]....
        /*00b8*/ 	.word	0x00000c20


	//   ....[3]....
        /*00bc*/ 	.word	0x00000c40


	//   ....[4]....
        /*00c0*/ 	.word	0x00000c60


	//   ....[5]....
        /*00c4*/ 	.word	0x00001290


	//   ....[6]....
        /*00c8*/ 	.word	0x000012b0


	//   ....[7]....
        /*00cc*/ 	.word	0x000012d0


	//   ....[8]....
        /*00d0*/ 	.word	0x000012f0


	//   ....[9]....
        /*00d4*/ 	.word	0x00001310


	//   ....[10]....
        /*00d8*/ 	.word	0x000014b0


	//   ....[11]....
        /*00dc*/ 	.word	0x000014e0


	//   ....[12]....
        /*00e0*/ 	.word	0x000014f0


	//   ....[13]....
        /*00e4*/ 	.word	0x000015e0


	//   ....[14]....
        /*00e8*/ 	.word	0x00001690


	//   ....[15]....
        /*00ec*/ 	.word	0x000016a0


	//   ....[16]....
        /*00f0*/ 	.word	0x000018a0


	//   ....[17]....
        /*00f4*/ 	.word	0x000018c0


	//   ....[18]....
        /*00f8*/ 	.word	0x00001c40


	//   ....[19]....
        /*00fc*/ 	.word	0x00001c90


	//   ....[20]....
        /*0100*/ 	.word	0x00001ca0


	//   ....[21]....
        /*0104*/ 	.word	0x00001e20


	//   ....[22]....
        /*0108*/ 	.word	0x00001e50


	//   ....[23]....
        /*010c*/ 	.word	0x00003f50


	//   ....[24]....
        /*0110*/ 	.word	0x00003fc0


	//   ....[25]....
        /*0114*/ 	.word	0x00004000


	//   ....[26]....
        /*0118*/ 	.word	0x00004030


	//   ....[27]....
        /*011c*/ 	.word	0x00004050


	//   ....[28]....
        /*0120*/ 	.word	0x00004140


	//   ....[29]....
        /*0124*/ 	.word	0x00004160


	//   ....[30]....
        /*0128*/ 	.word	0x00004370


	//   ....[31]....
        /*012c*/ 	.word	0x000043e0


	//----- nvinfo : EIATTR_VRC_CTA_INIT_COUNT
	.align		4
.L_3827:
        /*0130*/ 	.byte	0x02, 0x4a
	.zero		1
	.zero		1


	//----- nvinfo : EIATTR_EXIT_INSTR_OFFSETS
	.align		4
        /*0134*/ 	.byte	0x04, 0x1c
        /*0136*/ 	.short	(.L_3829 - .L_3828)


	//   ....[0]....
.L_3828:
        /*0138*/ 	.word	0x000041d0


	//   ....[1]....
        /*013c*/ 	.word	0x00004220


	//   ....[2]....
        /*0140*/ 	.word	0x00004320


	//----- nvinfo : EIATTR_MAX_THREADS
	.align		4
.L_3829:
        /*0144*/ 	.byte	0x04, 0x05
        /*0146*/ 	.short	(.L_3831 - .L_3830)
.L_3830:
        /*0148*/ 	.word	0x00000080
        /*014c*/ 	.word	0x00000001
        /*0150*/ 	.word	0x00000001


	//----- nvinfo : EIATTR_CRS_STACK_SIZE
	.align		4
.L_3831:
        /*0154*/ 	.byte	0x04, 0x1e
        /*0156*/ 	.short	(.L_3833 - .L_3832)
.L_3832:
        /*0158*/ 	.word	0x00000000


	//----- nvinfo : EIATTR_CBANK_PARAM_SIZE
	.align		4
.L_3833:
        /*015c*/ 	.byte	0x03, 0x19
        /*015e*/ 	.short	0x0088


	//----- nvinfo : EIATTR_PARAM_CBANK
	.align		4
        /*0160*/ 	.byte	0x04, 0x0a
        /*0162*/ 	.short	(.L_3835 - .L_3834)
	.align		4
.L_3834:
        /*0164*/ 	.word	index@(.nv.constant0._ZN18transformer_engine13normalization19ln_fwd_tuned_kernelINS0_13Kernel_traitsIffffjLj12288ELj2ELj1ELj4ELj16ENS0_18Kernel_traits_baseILj12288EffffjLj128EEEEEEEvNS0_19ForwardKernelParamsE)
        /*0168*/ 	.short	0x0380
        /*016a*/ 	.short	0x0088


	//----- nvinfo : EIATTR_SW_WAR
	.align		4
.L_3835:
        /*016c*/ 	.byte	0x04, 0x36
        /*016e*/ 	.short	(.L_3837 - .L_3836)
.L_3836:
        /*0170*/ 	.word	0x00000008
.L_3837:


//--------------------- .nv.info._ZN18transformer_engine13normalization19ln_fwd_tuned_kernelINS0_13Kernel_traitsIff13__nv_bfloat16fjLj10240ELj1ELj1ELj4ELj16ENS0_18Kernel_traits_baseILj10240EffS3_fjLj128EEEEEEEvNS0_19ForwardKernelParamsE --------------------------
	.section	.nv.info._ZN18transformer_engine13normalization19ln_fwd_tuned_kernelINS0_13Kernel_traitsIff13__nv_bfloat16fjLj10240ELj1ELj1ELj4ELj16ENS0_18Kernel_traits_baseILj10240EffS3_fjLj128EEEEEEEvNS0_19ForwardKernelParamsE,"",@"SHT_CUDA_INFO"
	.sectionflags	@""
	.align	4


	//----- nvinfo : EIATTR_CUDA_API_VERSION
	.align		4
        /*0000*/ 	.byte	0x04, 0x37
        /*0002*/ 	.short	(.L_3839 - .L_3838)
.L_3838:
        /*0004*/ 	.word	0x00000082


	//----- nvinfo : EIATTR_KPARAM_INFO
	.align		4
.L_3839:
        /*0008*/ 	.byte	0x04, 0x17
        /*000a*/ 	.short	(.L_3841 - .L_3840)
.L_3840:
        /*000c*/ 	.word	0x00000000
        /*0010*/ 	.short	0x0000
        /*0012*/ 	.short	0x0000
        /*0014*/ 	.byte	0x00, 0xf0, 0x21, 0x02


	//----- nvinfo : EIATTR_SPARSE_MMA_MASK
	.align		4
.L_3841:
        /*0018*/ 	.byte	0x03, 0x50
        /*001a*/ 	.short	0x0000


	//----- nvinfo : EIATTR_MAXREG_COUNT
	.align		4
        /*001c*/ 	.byte	0x03, 0x1b
        /*001e*/ 	.short	0x00ff


	//----- nvinfo : EIATTR_NUM_BARRIERS
	.align		4
        /*0020*/ 	.byte	0x02, 0x4c
        /*0022*/ 	.byte	0x01
	.zero		1


	//----- nvinfo : EIATTR_ANNOTATIONS
	.align		4
        /*0024*/ 	.byte	0x04, 0x55
        /*0026*/ 	.short	(.L_3843 - .L_3842)


	//   ....[0]....
.L_3842:
        /* <DEDUP_REMOVED lines=10> */


	//----- nvinfo : EIATTR_MERCURY_ISA_VERSION
	.align		4
.L_3843:
        /*00b0*/ 	.byte	0x03, 0x5f
        /*00b2*/ 	.short	0x0101


	//----- nvinfo : EIATTR_COOP_GROUP_MASK_REGIDS
	.align		4
        /*00b4*/ 	.byte	0x04, 0x29
        /*00b6*/ 	.short	(.L_3845 - .L_3844)


	//   ....[0]....
.L_3844:
        /*00b8*/ 	.word	0xffffffff


	//   ....[1]....
        /*00bc*/ 	.word	0xffffffff


	//   ....[2]....
        /*00c0*/ 	.word	0xffffffff


	//   ....[3]....
        /*00c4*/ 	.word	0xffffffff


	//   ....[4]....
        /*00c8*/ 	.word	0xffffffff


	//   ....[5]....
        /*00cc*/ 	.word	0xffffffff


	//   ....[6]....
        /*00d0*/ 	.word	0xffffffff


	//   ....[7]....
        /*00d4*/ 	.word	0xffffffff


	//   ....[8]....
        /*00d8*/ 	.word	0xffffffff


	//   ....[9]....
        /*00dc*/ 	.word	0xffffffff


	//   ....[10]....
        /*00e0*/ 	.word	0xffffffff


	//   ....[11]....
        /*00e4*/ 	.word	0xffffffff


	//   ....[12]....
        /*00e8*/ 	.word	0xffffffff


	//   ....[13]....
        /*00ec*/ 	.word	0xffffffff


	//   ....[14]....
        /*00f0*/ 	.word	0xffffffff


	//   ....[15]....
        /*00f4*/ 	.word	0xffffffff


	//   ....[16]....
        /*00f8*/ 	.word	0xffffffff


	//   ....[17]....
        /*00fc*/ 	.word	0xffffffff


	//   ....[18]....
        /*0100*/ 	.word	0xffffffff


	//   ....[19]....
        /*0104*/ 	.word	0xffffffff


	//   ....[20]....
        /*0108*/ 	.word	0xffffffff


	//   ....[21]....
        /*010c*/ 	.word	0xffffffff


	//   ....[22]....
        /*0110*/ 	.word	0xffffffff


	//   ....[23]....
        /*0114*/ 	.word	0xffffffff


	//   ....[24]....
        /*0118*/ 	.word	0xffffffff


	//   ....[25]....
        /*011c*/ 	.word	0x05000005


	//   ....[26]....
        /*0120*/ 	.word	0x05000005


	//----- nvinfo : EIATTR_COOP_GROUP_INSTR_OFFSETS
	.align		4
.L_3845:
        /*0124*/ 	.byte	0x04, 0x28
        /*0126*/ 	.short	(.L_3847 - .L_3846)


	//   ....[0]....
.L_3846:
        /*0128*/ 	.word	0x00001230


	//   ....[1]....
        /*012c*/ 	.word	0x00001250


	//   ....[2]....
        /*0130*/ 	.word	0x00001270


	//   ....[3]....
        /*0134*/ 	.word	0x00001290


	//   ....[4]....
        /*0138*/ 	.word	0x000012b0


	//   ....[5]....
        /*013c*/ 	.word	0x00001ce0


	//   ....[6]....
        /*0140*/ 	.word	0x00001d00


	//   ....[7]....
        /*0144*/ 	.word	0x00001d20


	//   ....[8]....
        /*0148*/ 	.word	0x00001d40


	//   ....[9]....
        /*014c*/ 	.word	0x00001d80


	//   ....[10]....
        /*0150*/ 	.word	0x00001f30


	//   ....[11]....
        /*0154*/ 	.word	0x00001f50


	//   ....[12]....
        /*0158*/ 	.word	0x00001f60


	//   ....[13]....
        /*015c*/ 	.word	0x00002130


	//   ....[14]....
        /*0160*/ 	.word	0x00002160


	//   ....[15]....
        /*0164*/ 	.word	0x000021b0


	//   ....[16]....
        /*0168*/ 	.word	0x00002360


	//   ....[17]....
        /*016c*/ 	.word	0x00002380


	//   ....[18]....
        /*0170*/ 	.word	0x00006e40


	//   ....[19]....
        /*0174*/ 	.word	0x00006e60


	//   ....[20]....
        /*0178*/ 	.word	0x00006e90


	//   ....[21]....
        /*017c*/ 	.word	0x00006ec0


	//   ....[22]....
        /*0180*/ 	.word	0x00006ee0


	//   ....[23]....
        /*0184*/ 	.word	0x00006fd0


	//   ....[24]....
        /*0188*/ 	.word	0x00006ff0


	//   ....[25]....
        /*018c*/ 	.word	0x00007220


	//   ....[26]....
        /*0190*/ 	.word	0x00007290


	//----- nvinfo : EIATTR_VRC_CTA_INIT_COUNT
	.align		4
.L_3847:
        /*0194*/ 	.byte	0x02, 0x4a
	.zero		1
	.zero		1


	//----- nvinfo : EIATTR_EXIT_INSTR_OFFSETS
	.align		4
        /*0198*/ 	.byte	0x04, 0x1c
        /*019a*/ 	.short	(.L_3849 - .L_3848)


	//   ....[0]....
.L_3848:
        /*019c*/ 	.word	0x00007060


	//   ....[1]....
        /*01a0*/ 	.word	0x000070c0


	//   ....[2]....
        /*01a4*/ 	.word	0x000071d0


	//----- nvinfo : EIATTR_MAX_THREADS
	.align		4
.L_3849:
        /*01a8*/ 	.byte	0x04, 0x05
        /*01aa*/ 	.short	(.L_3851 - .L_3850)
.L_3850:
        /*01ac*/ 	.word	0x00000080
        /*01b0*/ 	.word	0x00000001
        /*01b4*/ 	.word	0x00000001


	//----- nvinfo : EIATTR_CRS_STACK_SIZE
	.align		4
.L_3851:
        /*01b8*/ 	.byte	0x04, 0x1e
        /*01ba*/ 	.short	(.L_3853 - .L_3852)
.L_3852:
        /*01bc*/ 	.word	0x00000000


	//----- nvinfo : EIATTR_CBANK_PARAM_SIZE
	.align		4
.L_3853:
        /*01c0*/ 	.byte	0x03, 0x19
        /*01c2*/ 	.short	0x0088


	//----- nvinfo : EIATTR_PARAM_CBANK
	.align		4
        /*01c4*/ 	.byte	0x04, 0x0a
        /*01c6*/ 	.short	(.L_3855 - .L_3854)
	.align		4
.L_3854:
        /*01c8*/ 	.word	index@(.nv.constant0._ZN18transformer_engine13normalization19ln_fwd_tuned_kernelINS0_13Kernel_traitsIff13__nv_bfloat16fjLj10240ELj1ELj1ELj4ELj16ENS0_18Kernel_traits_baseILj10240EffS3_fjLj128EEEEEEEvNS0_19ForwardKernelParamsE)
        /*01cc*/ 	.short	0x0380
        /*01ce*/ 	.short	0x0088


	//----- nvinfo : EIATTR_SW_WAR
	.align		4
.L_3855:
        /*01d0*/ 	.byte	0x04, 0x36
        /*01d2*/ 	.short	(.L_3857 - .L_3856)
.L_3856:
        /*01d4*/ 	.word	0x00000008
.L_3857:


//--------------------- .nv.info._ZN18transformer_engine13normalization19ln_fwd_tuned_kernelINS0_13Kernel_traitsI13__nv_bfloat16S3_S3_fjLj10240ELj1ELj1ELj4ELj16ENS0_18Kernel_traits_baseILj10240ES3_S3_S3_fjLj128EEEEEEEvNS0_19ForwardKernelParamsE --------------------------
	.section	.nv.info._ZN18transformer_engine13normalization19ln_fwd_tuned_kernelINS0_13Kernel_traitsI13__nv_bfloat16S3_S3_fjLj10240ELj1ELj1ELj4ELj16ENS0_18Kernel_traits_baseILj10240ES3_S3_S3_fjLj128EEEEEEEvNS0_19ForwardKernelParamsE,"",@"SHT_CUDA_INFO"
	.sectionflags	@""
	.align	4


	//----- nvinfo : EIATTR_CUDA_API_VERSION
	.align		4
        /*0000*/ 	.byte	0x04, 0x37
        /*0002*/ 	.short	(.L_3859 - .L_3858)
.L_3858:
        /*0004*/ 	.word	0x00000082


	//----- nvinfo : EIATTR_KPARAM_INFO
	.align		4
.L_3859:
        /*0008*/ 	.byte	0x04, 0x17
        /*000a*/ 	.short	(.L_3861 - .L_3860)
.L_3860:
        /*000c*/ 	.word	0x00000000
        /*0010*/ 	.short	0x0000
        /*0012*/ 	.short	0x0000
        /*0014*/ 	.byte	0x00, 0xf0, 0x21, 0x02


	//----- nvinfo : EIATTR_SPARSE_MMA_MASK
	.align		4
.L_3861:
        /*0018*/ 	.byte	0x03, 0x50
        /*001a*/ 	.short	0x0000


	//----- nvinfo : EIATTR_MAXREG_COUNT
	.align		4
        /*001c*/ 	.byte	0x03, 0x1b
        /*001e*/ 	.short	0x00ff


	//----- nvinfo : EIATTR_NUM_BARRIERS
	.align		4
        /*0020*/ 	.byte	0x02, 0x4c
        /*0022*/ 	.byte	0x01
	.zero		1


	//----- nvinfo : EIATTR_ANNOTATIONS
	.align		4
        /*0024*/ 	.byte	0x04, 0x55
        /*0026*/ 	.short	(.L_3863 - .L_3862)


	//   ....[0]....
.L_3862:
        /* <DEDUP_REMOVED lines=11> */


	//----- nvinfo : EIATTR_MERCURY_ISA_VERSION
	.align		4
.L_3863:
        /*00c8*/ 	.byte	0x03, 0x5f
        /*00ca*/ 	.short	0x0101


	//----- nvinfo : EIATTR_COOP_GROUP_MASK_REGIDS
	.align		4
        /*00cc*/ 	.byte	0x04, 0x29
        /*00ce*/ 	.short	(.L_3865 - .L_3864)


	//   ....[0]....
.L_3864:
        /*00d0*/ 	.word	0xffffffff


	//   ....[1]....
        /*00d4*/ 	.word	0xffffffff


	//   ....[2]....
        /*00d8*/ 	.word	0xffffffff


	//   ....[3]....
        /*00dc*/ 	.word	0xffffffff


	//   ....[4]....
        /*00e0*/ 	.word	0xffffffff


	//   ....[5]....
        /*00e4*/ 	.word	0xffffffff


	//   ....[6]....
        /*00e8*/ 	.word	0xffffffff


	//   ....[7]....
        /*00ec*/ 	.word	0xffffffff


	//   ....[8]....
        /*00f0*/ 	.word	0xffffffff


	//   ....[9]....
        /*00f4*/ 	.word	0xffffffff


	//   ....[10]....
        /*00f8*/ 	.word	0xffffffff


	//   ....[11]....
        /*00fc*/ 	.word	0xffffffff


	//   ....[12]....
        /*0100*/ 	.word	0xffffffff


	//   ....[13]....
        /*0104*/ 	.word	0xffffffff


	//   ....[14]....
        /*0108*/ 	.word	0xffffffff


	//   ....[15]....
        /*010c*/ 	.word	0xffffffff


	//   ....[16]....
        /*0110*/ 	.word	0xffffffff


	//   ....[17]....
        /*0114*/ 	.word	0xffffffff


	//   ....[18]....
        /*0118*/ 	.word	0xffffffff


	//   ....[19]....
        /*011c*/ 	.word	0xffffffff


	//   ....[20]....
        /*0120*/ 	.word	0xffffffff


	//   ....[21]....
        /*0124*/ 	.word	0xffffffff


	//   ....[22]....
        /*0128*/ 	.word	0xffffffff


	//   ....[23]....
        /*012c*/ 	.word	0xffffffff


	//   ....[24]....
        /*0130*/ 	.word	0xffffffff


	//   ....[25]....
        /*0134*/ 	.word	0x05000005


	//   ....[26]....
        /*0138*/ 	.word	0x05000005


	//----- nvinfo : EIATTR_COOP_GROUP_INSTR_OFFSETS
	.align		4
.L_3865:
        /*013c*/ 	.byte	0x04, 0x28
        /*013e*/ 	.short	(.L_3867 - .L_3866)


	//   ....[0]....
.L_3866:
        /*0140*/ 	.word	0x00001750


	//   ....[1]....
        /*0144*/ 	.word	0x00001770


	//   ....[2]....
        /*0148*/ 	.word	0x00001790


	//   ....[3]....
        /*014c*/ 	.word	0x000017b0


	//   ....[4]....
        /*0150*/ 	.word	0x000017d0


	//   ....[5]....
        /*0154*/ 	.word	0x00002200


	//   ....[6]....
        /*0158*/ 	.word	0x00002230


	//   ....[7]....
        /*015c*/ 	.word	0x00002270


	//   ....[8]....
        /*0160*/ 	.word	0x00002290


	//   ....[9]....
        /*0164*/ 	.word	0x000022b0


	//   ....[10]....
        /*0168*/ 	.word	0x00002400


	//   ....[11]....
        /*016c*/ 	.word	0x00002420


	//   ....[12]....
        /*0170*/ 	.word	0x00002430


	//   ....[13]....
        /*0174*/ 	.word	0x00002590


	//   ....[14]....
        /*0178*/ 	.word	0x000025d0


	//   ....[15]....
        /*017c*/ 	.word	0x00002620


	//   ....[16]....
        /*0180*/ 	.word	0x00002790


	//   ....[17]....
        /*0184*/ 	.word	0x000027f0


	//   ....[18]....
        /*0188*/ 	.word	0x00007e50


	//   ....[19]....
        /*018c*/ 	.word	0x00007ed0


	//   ....[20]....
        /*0190*/ 	.word	0x00007f00


	//   ....[21]....
        /*0194*/ 	.word	0x00007f30


	//   ....[22]....
        /*0198*/ 	.word	0x00007f50


	//   ....[23]....
        /*019c*/ 	.word	0x00008040


	//   ....[24]....
        /*01a0*/ 	.word	0x00008060


	//   ....[25]....
        /*01a4*/ 	.word	0x00008270


	//   ....[26]....
        /*01a8*/ 	.word	0x000082e0


	//----- nvinfo : EIATTR_VRC_CTA_INIT_COUNT
	.align		4
.L_3867:
        /*01ac*/ 	.byte	0x02, 0x4a
	.zero		1
	.zero		1


	//----- nvinfo : EIATTR_EXIT_INSTR_OFFSETS
	.align		4
        /*01b0*/ 	.byte	0x04, 0x1c
        /*01b2*/ 	.short	(.L_3869 - .L_3868)


	//   ....[0]....
.L_3868:
        /*01b4*/ 	.word	0x000080d0


	//   ....[1]....
        /*01b8*/ 	.word	0x00008130


	//   ....[2]....
        /*01bc*/ 	.word	0x00008220


	//----- nvinfo : EIATTR_MAX_THREADS
	.align		4
.L_3869:
        /*01c0*/ 	.byte	0x04, 0x05
        /*01c2*/ 	.short	(.L_3871 - .L_3870)
.L_3870:
        /*01c4*/ 	.word	0x00000080
        /*01c8*/ 	.word	0x00000001
        /*01cc*/ 	.word	0x00000001


	//----- nvinfo : EIATTR_CRS_STACK_SIZE
	.align		4
.L_3871:
        /*01d0*/ 	.byte	0x04, 0x1e
        /*01d2*/ 	.short	(.L_3873 - .L_3872)
.L_3872:
        /*01d4*/ 	.word	0x00000000


	//----- nvinfo : EIATTR_CBANK_PARAM_SIZE
	.align		4
.L_3873:
        /*01d8*/ 	.byte	0x03, 0x19
        /*01da*/ 	.short	0x0088


	//----- nvinfo : EIATTR_PARAM_CBANK
	.align		4
        /*01dc*/ 	.byte	0x04, 0x0a
        /*01de*/ 	.short	(.L_3875 - .L_3874)
	.align		4
.L_3874:
        /*01e0*/ 	.word	index@(.nv.constant0._ZN18transformer_engine13normalization19ln_fwd_tuned_kernelINS0_13Kernel_traitsI13__nv_bfloat16S3_S3_fjLj10240ELj1ELj1ELj4ELj16ENS0_18Kernel_traits_baseILj10240ES3_S3_S3_fjLj128EEEEEEEvNS0_19ForwardKernelParamsE)
        /*01e4*/ 	.short	0x0380
        /*01e6*/ 	.short	0x0088


	//----- nvinfo : EIATTR_SW_WAR
	.align		4
.L_3875:
        /*01e8*/ 	.byte	0x04, 0x36
        /*01ea*/ 	.short	(.L_3877 - .L_3876)
.L_3876:
        /*01ec*/ 	.word	0x00000008
.L_3877:


//--------------------- .nv.info._ZN18transformer_engine13normalization19ln_fwd_tuned_kernelINS0_13Kernel_traitsIff6__halffjLj10240ELj1ELj1ELj4ELj16ENS0_18Kernel_traits_baseILj10240EffS3_fjLj128EEEEEEEvNS0_19ForwardKernelParamsE --------------------------
	.section	.nv.info._ZN18transformer_engine13normalization19ln_fwd_tuned_kernelINS0_13Kernel_traitsIff6__halffjLj10240ELj1ELj1ELj4ELj16ENS0_18Kernel_traits_baseILj10240EffS3_fjLj128EEEEEEEvNS0_19ForwardKernelParamsE,"",@"SHT_CUDA_INFO"
	.sectionflags	@""
	.align	4


	//----- nvinfo : EIATTR_CUDA_API_VERSION
	.align		4
        /*0000*/ 	.byte	0x04, 0x37
        /*0002*/ 	.short	(.L_3879 - .L_3878)
.L_3878:
        /*0004*/ 	.word	0x00000082


	//----- nvinfo : EIATTR_KPARAM_INFO
	.align		4
.L_3879:
        /*0008*/ 	.byte	0x04, 0x17
        /*000a*/ 	.short	(.L_3881 - .L_3880)
.L_3880:
        /*000c*/ 	.word	0x00000000
        /*0010*/ 	.short	0x0000
        /*0012*/ 	.short	0x0000
        /*0014*/ 	.byte	0x00, 0xf0, 0x21, 0x02


	//----- nvinfo : EIATTR_SPARSE_MMA_MASK
	.align		4
.L_3881:
        /*0018*/ 	.byte	0x03, 0x50
        /*001a*/ 	.short	0x0000


	//----- nvinfo : EIATTR_MAXREG_COUNT
	.align		4
        /*001c*/ 	.byte	0x03, 0x1b
        /*001e*/ 	.short	0x00ff


	//----- nvinfo : EIATTR_NUM_BARRIERS
	.align		4
        /*0020*/ 	.byte	0x02, 0x4c
        /*0022*/ 	.byte	0x01
	.zero		1


	//----- nvinfo : EIATTR_ANNOTATIONS
	.align		4
        /*0024*/ 	.byte	0x04, 0x55
        /*0026*/ 	.short	(.L_3883 - .L_3882)


	//   ....[0]....
.L_3882:
        /* <DEDUP_REMOVED lines=10> */


	//----- nvinfo : EIATTR_MERCURY_ISA_VERSION
	.align		4
.L_3883:
        /*00b0*/ 	.byte	0x03, 0x5f
        /*00b2*/ 	.short	0x0101


	//----- nvinfo : EIATTR_COOP_GROUP_MASK_REGIDS
	.align		4
        /*00b4*/ 	.byte	0x04, 0x29
        /*00b6*/ 	.short	(.L_3885 - .L_3884)


	//   ....[0]....
.L_3884:
        /*00b8*/ 	.word	0xffffffff


	//   ....[1]....
        /*00bc*/ 	.word	0xffffffff


	//   ....[2]....
        /*00c0*/ 	.word	0xffffffff


	//   ....[3]....
        /*00c4*/ 	.word	0xffffffff


	//   ....[4]....
        /*00c8*/ 	.word	0xffffffff


	//   ....[5]....
        /*00cc*/ 	.word	0xffffffff


	//   ....[6]....
        /*00d0*/ 	.word	0xffffffff


	//   ....[7]....
        /*00d4*/ 	.word	0xffffffff


	//   ....[8]....
        /*00d8*/ 	.word	0xffffffff


	//   ....[9]....
        /*00dc*/ 	.word	0xffffffff


	//   ....[10]....
        /*00e0*/ 	.word	0xffffffff


	//   ....[11]....
        /*00e4*/ 	.word	0xffffffff


	//   ....[12]....
        /*00e8*/ 	.word	0xffffffff


	//   ....[13]....
        /*00ec*/ 	.word	0xffffffff


	//   ....[14]....
        /*00f0*/ 	.word	0xffffffff


	//   ....[15]....
        /*00f4*/ 	.word	0xffffffff


	//   ....[16]....
        /*00f8*/ 	.word	0xffffffff


	//   ....[17]....
        /*00fc*/ 	.word	0xffffffff


	//   ....[18]....
        /*0100*/ 	.word	0xffffffff


	//   ....[19]....
        /*0104*/ 	.word	0xffffffff


	//   ....[20]....
        /*0108*/ 	.word	0xffffffff


	//   ....[21]....
        /*010c*/ 	.word	0xffffffff


	//   ....[22]....
        /*0110*/ 	.word	0xffffffff


	//   ....[23]....
        /*0114*/ 	.word	0xffffffff


	//   ....[24]....
        /*0118*/ 	.word	0xffffffff


	//   ....[25]....
        /*011c*/ 	.word	0x05000005


	//   ....[26]....
        /*0120*/ 	.word	0x05000005


	//----- nvinfo : EIATTR_COOP_GROUP_INSTR_OFFSETS
	.align		4
.L_3885:
        /*0124*/ 	.byte	0x04, 0x28
        /*0126*/ 	.short	(.L_3887 - .L_3886)


	//   ....[0]....
.L_3886:
        /*0128*/ 	.word	0x00001230


	//   ....[1]....
        /*012c*/ 	.word	0x00001250


	//   ....[2]....
        /*0130*/ 	.word	0x00001270


	//   ....[3]....
        /*0134*/ 	.word	0x00001290


	//   ....[4]....
        /*0138*/ 	.word	0x000012b0


	//   ....[5]....
        /*013c*/ 	.word	0x00001ce0


	//   ....[6]....
        /*0140*/ 	.word	0x00001d00


	//   ....[7]....
        /*0144*/ 	.word	0x00001d20


	//   ....[8]....
        /*0148*/ 	.word	0x00001d40


	//   ....[9]....
        /*014c*/ 	.word	0x00001d80


	//   ....[10]....
        /*0150*/ 	.word	0x00001f30


	//   ....[11]....
        /*0154*/ 	.word	0x00001f50


	//   ....[12]....
        /*0158*/ 	.word	0x00001f60


	//   ....[13]....
        /*015c*/ 	.word	0x00002130


	//   ....[14]....
        /*0160*/ 	.word	0x00002160


	//   ....[15]....
        /*0164*/ 	.word	0x000021b0


	//   ....[16]....
        /*0168*/ 	.word	0x00002360


	//   ....[17]....
        /*016c*/ 	.word	0x00002380


	//   ....[18]....
        /*0170*/ 	.word	0x00006e40


	//   ....[19]....
        /*0174*/ 	.word	0x00006e60


	//   ....[20]....
        /*0178*/ 	.word	0x00006e90


	//   ....[21]....
        /*017c*/ 	.word	0x00006ec0


	//   ....[22]....
        /*0180*/ 	.word	0x00006ee0


	//   ....[23]....
        /*0184*/ 	.word	0x00006fd0


	//   ....[24]....
        /*0188*/ 	.word	0x00006ff0


	//   ....[25]....
        /*018c*/ 	.word	0x00007220


	//   ....[26]....
        /*0190*/ 	.word	0x00007290


	//----- nvinfo : EIATTR_VRC_CTA_INIT_COUNT
	.align		4
.L_3887:
        /*0194*/ 	.byte	0x02, 0x4a
	.zero		1
	.zero		1


	//----- nvinfo : EIATTR_EXIT_INSTR_OFFSETS
	.align		4
        /*0198*/ 	.byte	0x04, 0x1c
        /*019a*/ 	.short	(.L_3889 - .L_3888)


	//   ....[0]....
.L_3888:
        /*019c*/ 	.word	0x00007060


	//   ....[1]....
        /*01a0*/ 	.word	0x000070c0


	//   ....[2]....
        /*01a4*/ 	.word	0x000071d0


	//----- nvinfo : EIATTR_MAX_THREADS
	.align		4
.L_3889:
        /*01a8*/ 	.byte	0x04, 0x05
        /*01aa*/ 	.short	(.L_3891 - .L_3890)
.L_3890:
        /*01ac*/ 	.word	0x00000080
        /*01b0*/ 	.word	0x00000001
        /*01b4*/ 	.word	0x00000001


	//----- nvinfo : EIATTR_CRS_STACK_SIZE
	.align		4
.L_3891:
        /*01b8*/ 	.byte	0x04, 0x1e
        /*01ba*/ 	.short	(.L_3893 - .L_3892)
.L_3892:
        /*01bc*/ 	.word	0x00000000


	//----- nvinfo : EIATTR_CBANK_PARAM_SIZE
	.align		4
.L_3893:
        /*01c0*/ 	.byte	0x03, 0x19
        /*01c2*/ 	.short	0x0088


	//----- nvinfo : EIATTR_PARAM_CBANK
	.align		4
        /*01c4*/ 	.byte	0x04, 0x0a
        /*01c6*/ 	.short	(.L_3895 - .L_3894)
	.align		4
.L_3894:
        /*01c8*/ 	.word	index@(.nv.constant0._ZN18transformer_engine13normalization19ln_fwd_tuned_kernelINS0_13Kernel_traitsIff6__halffjLj10240ELj1ELj1ELj4ELj16ENS0_18Kernel_traits_baseILj10240EffS3_fjLj128EEEEEEEvNS0_19ForwardKernelParamsE)
        /*01cc*/ 	.short	0x0380
        /*01ce*/ 	.short	0x0088


	//----- nvinfo : EIATTR_SW_WAR
	.align		4
.L_3895:
        /*01d0*/ 	.byte	0x04, 0x36
        /*01d2*/ 	.short	(.L_3897 - .L_3896)
.L_3896:
        /*01d4*/ 	.word	0x00000008
.L_3897:


//--------------------- .nv.info._ZN18transformer_engine13normalization19ln_fwd_tuned_kernelINS0_13Kernel_traitsI6__halfS3_S3_fjLj10240ELj1ELj1ELj4ELj16ENS0_18Kernel_traits_baseILj10240ES3_S3_S3_fjLj128EEEEEEEvNS0_19ForwardKernelParamsE --------------------------
	.section	.nv.info._ZN18transformer_engine13normalization19ln_fwd_tuned_kernelINS0_13Kernel_traitsI6__halfS3_S3_fjLj10240ELj1ELj1ELj4ELj16ENS0_18Kernel_traits_baseILj10240ES3_S3_S3_fjLj128EEEEEEEvNS0_19ForwardKernelParamsE,"",@"SHT_CUDA_INFO"
	.sectionflags	@""
	.align	4


	//----- nvinfo : EIATTR_CUDA_API_VERSION
	.align		4
        /*0000*/ 	.byte	0x04, 0x37
        /*0002*/ 	.short	(.L_3899 - .L_3898)
.L_3898:
        /*0004*/ 	.word	0x00000082


	//----- nvinfo : EIATTR_KPARAM_INFO
	.align		4
.L_3899:
        /*0008*/ 	.byte	0x04, 0x17
        /*000a*/ 	.short	(.L_3901 - .L_3900)
.L_3900:
        /*000c*/ 	.word	0x00000000
        /*0010*/ 	.short	0x0000
        /*0012*/ 	.short	0x0000
        /*0014*/ 	.byte	0x00, 0xf0, 0x21, 0x02


	//----- nvinfo : EIATTR_SPARSE_MMA_MASK
	.align		4
.L_3901:
        /*0018*/ 	.byte	0x03, 0x50
        /*001a*/ 	.short	0x0000


	//----- nvinfo : EIATTR_MAXREG_COUNT
	.align		4
        /*001c*/ 	.byte	0x03, 0x1b
        /*001e*/ 	.short	0x00ff


	//----- nvinfo : EIATTR_NUM_BARRIERS
	.align		4
        /*0020*/ 	.byte	0x02, 0x4c
        /*0022*/ 	.byte	0x01
	.zero		1


	//----- nvinfo : EIATTR_MERCURY_ISA_VERSION
	.align		4
        /*0024*/ 	.byte	0x03, 0x5f
        /*0026*/ 	.short	0x0101


	//----- nvinfo : EIATTR_COOP_GROUP_MASK_REGIDS
	.align		4
        /*0028*/ 	.byte	0x04, 0x29
        /*002a*/ 	.short	(.L_3903 - .L_3902)


	//   ....[0]....
.L_3902:
        /*002c*/ 	.word	0xffffffff


	//   ....[1]....
        /*0030*/ 	.word	0xffffffff


	//   ....[2]....
        /*0034*/ 	.word	0xffffffff


	//   ....[3]....
        /*0038*/ 	.word	0xffffffff


	//   ....[4]....
        /*003c*/ 	.word	0xffffffff


	//   ....[5]....
        /*0040*/ 	.word	0xffffffff


	//   ....[6]....
        /*0044*/ 	.word	0xffffffff


	//   ....[7]....
        /*0048*/ 	.word	0xffffffff


	//   ....[8]....
        /*004c*/ 	.word	0xffffffff


	//   ....[9]....
        /*0050*/ 	.word	0xffffffff


	//   ....[10]....
        /*0054*/ 	.word	0xffffffff


	//   ....[11]....
        /*0058*/ 	.word	0xffffffff


	//   ....[12]....
        /*005c*/ 	.word	0xffffffff


	//   ....[13]....
        /*0060*/ 	.word	0xffffffff


	//   ....[14]....
        /*0064*/ 	.word	0xffffffff


	//   ....[15]....
        /*0068*/ 	.word	0xffffffff


	//   ....[16]....
        /*006c*/ 	.word	0xffffffff


	//   ....[17]....
        /*0070*/ 	.word	0xffffffff


	//   ....[18]....
        /*0074*/ 	.word	0xffffffff


	//   ....[19]....
        /*0078*/ 	.word	0xffffffff


	//   ....[20]....
        /*007c*/ 	.word	0xffffffff


	//   ....[21]....
        /*0080*/ 	.word	0xffffffff


	//   ....[22]....
        /*0084*/ 	.word	0xffffffff


	//   ....[23]....
        /*0088*/ 	.word	0xffffffff


	//   ....[24]....
        /*008c*/ 	.word	0xffffffff


	//   ....[25]....
        /*0090*/ 	.word	0x05000006


	//   ....[26]....
        /*0094*/ 	.word	0x05000006


	//----- nvinfo : EIATTR_COOP_GROUP_INSTR_OFFSETS
	.align		4
.L_3903:
        /*0098*/ 	.byte	0x04, 0x28
        /*009a*/ 	.short	(.L_3905 - .L_3904)


	//   ....[0]....
.L_3904:
        /*009c*/ 	.word	0x00000f30


	//   ....[1]....
        /*00a0*/ 	.word	0x00000f50


	//   ....[2]....
        /*00a4*/ 	.word	0x00000f70


	//   ....[3]....
        /*00a8*/ 	.word	0x00000f90


	//   ....[4]....
        /*00ac*/ 	.word	0x00000fb0


	//   ....[5]....
        /*00b0*/ 	.word	0x00001a10


	//   ....[6]....
        /*00b4*/ 	.word	0x00001a40


	//   ....[7]....
        /*00b8*/ 	.word	0x00001a70


	//   ....[8]....
        /*00bc*/ 	.word	0x00001ab0


	//   ....[9]....
        /*00c0*/ 	.word	0x00001ad0


	//   ....[10]....
        /*00c4*/ 	.word	0x00001c00


	//   ....[11]....
        /*00c8*/ 	.word	0x00001c20


	//   ....[12]....
        /*00cc*/ 	.word	0x00001c30


	//   ....[13]....
        /*00d0*/ 	.word	0x00001d20


	//   ....[14]....
        /*00d4*/ 	.word	0x00001dd0


	//   ....[15]....
        /*00d8*/ 	.word	0x00001de0


	//   ....[16]....
        /*00dc*/ 	.word	0x00001fa0


	//   ....[17]....
        /*00e0*/ 	.word	0x00002010


	//   ....[18]....
        /*00e4*/ 	.word	0x00007560


	//   ....[19]....
        /*00e8*/ 	.word	0x000075e0


	//   ....[20]....
        /*00ec*/ 	.word	0x00007620


	//   ....[21]....
        /*00f0*/ 	.word	0x00007640


	//   ....[22]....
        /*00f4*/ 	.word	0x00007660


	//   ....[23]....
        /*00f8*/ 	.word	0x00007750


	//   ....[24]....
        /*00fc*/ 	.word	0x00007770


	//   ....[25]....
        /*0100*/ 	.word	0x00007990


	//   ....[26]....
        /*0104*/ 	.word	0x00007a00


	//----- nvinfo : EIATTR_VRC_CTA_INIT_COUNT
	.align		4
.L_3905:
        /*0108*/ 	.byte	0x02, 0x4a
	.zero		1
	.zero		1


	//----- nvinfo : EIATTR_EXIT_INSTR_OFFSETS
	.align		4
        /*010c*/ 	.byte	0x04, 0x1c
        /*010e*/ 	.short	(.L_3907 - .L_3906)


	//   ....[0]....
.L_3906:
        /*0110*/ 	.word	0x000077e0


	//   ....[1]....
        /*0114*/ 	.word	0x00007840


	//   ....[2]....
        /*0118*/ 	.word	0x00007940


	//----- nvinfo : EIATTR_MAX_THREADS
	.align		4
.L_3907:
        /*011c*/ 	.byte	0x04, 0x05
        /*011e*/ 	.short	(.L_3909 - .L_3908)
.L_3908:
        /*0120*/ 	.word	0x00000080
        /*0124*/ 	.word	0x00000001
        /*0128*/ 	.word	0x00000001


	//----- nvinfo : EIATTR_CRS_STACK_SIZE
	.align		4
.L_3909:
        /*012c*/ 	.byte	0x04, 0x1e
        /*012e*/ 	.short	(.L_3911 - .L_3910)
.L_3910:
        /*0130*/ 	.word	0x00000000


	//----- nvinfo : EIATTR_CBANK_PARAM_SIZE
	.align		4
.L_3911:
        /*0134*/ 	.byte	0x03, 0x19
        /*0136*/ 	.short	0x0088


	//----- nvinfo : EIATTR_PARAM_CBANK
	.align		4
        /*0138*/ 	.byte	0x04, 0x0a
        /*013a*/ 	.short	(.L_3913 - .L_3912)
	.align		4
.L_3912:
        /*013c*/ 	.word	index@(.nv.constant0._ZN18transformer_engine13normalization19ln_fwd_tuned_kernelINS0_13Kernel_traitsI6__halfS3_S3_fjLj10240ELj1ELj1ELj4ELj16ENS0_18Kernel_traits_baseILj10240ES3_S3_S3_fjLj128EEEEEEEvNS0_19ForwardKernelParamsE)
        /*0140*/ 	.short	0x0380
        /*0142*/ 	.short	0x0088


	//----- nvinfo : EIATTR_SW_WAR
	.align		4
.L_3913:
        /*0144*/ 	.byte	0x04, 0x36
        /*0146*/ 	.short	(.L_3915 - .L_3914)
.L_3914:
        /*0148*/ 	.word	0x00000008
.L_3915:


//--------------------- .nv.info._ZN18transformer_engine13normalization19ln_fwd_tuned_kernelINS0_13Kernel_traitsIffffjLj10240ELj2ELj1ELj4ELj16ENS0_18Kernel_traits_baseILj10240EffffjLj128EEEEEEEvNS0_19ForwardKernelParamsE --------------------------
	.section	.nv.info._ZN18transformer_engine13normalization19ln_fwd_tuned_kernelINS0_13Kernel_traitsIffffjLj10240ELj2ELj1ELj4ELj16ENS0_18Kernel_traits_baseILj10240EffffjLj128EEEEEEEvNS0_19ForwardKernelParamsE,"",@"SHT_CUDA_INFO"
	.sectionflags	@""
	.align	4


	//----- nvinfo : EIATTR_CUDA_API_VERSION
	.align		4
        /*0000*/ 	.byte	0x04, 0x37
        /*0002*/ 	.short	(.L_3917 - .L_3916)
.L_3916:
        /*0004*/ 	.word	0x00000082


	//----- nvinfo : EIATTR_KPARAM_INFO
	.align		4
.L_3917:
        /*0008*/ 	.byte	0x04, 0x17
        /*000a*/ 	.short	(.L_3919 - .L_3918)
.L_3918:
        /*000c*/ 	.word	0x00000000
        /*0010*/ 	.short	0x0000
        /*0012*/ 	.short	0x0000
        /*0014*/ 	.byte	0x00, 0xf0, 0x21, 0x02


	//----- nvinfo : EIATTR_SPARSE_MMA_MASK
	.align		4
.L_3919:
        /*0018*/ 	.byte	0x03, 0x50
        /*001a*/ 	.short	0x0000


	//----- nvinfo : EIATTR_MAXREG_COUNT
	.align		4
        /*001c*/ 	.byte	0x03, 0x1b
        /*001e*/ 	.short	0x00ff


	//----- nvinfo : EIATTR_NUM_BARRIERS
	.align		4
        /*0020*/ 	.byte	0x02, 0x4c
        /*0022*/ 	.byte	0x01
	.zero		1


	//----- nvinfo : EIATTR_MERCURY_ISA_VERSION
	.align		4
        /*0024*/ 	.byte	0x03, 0x5f
        /*0026*/ 	.short	0x0101


	//----- nvinfo : EIATTR_COOP_GROUP_MASK_REGIDS
	.align		4
        /*0028*/ 	.byte	0x04, 0x29
        /*002a*/ 	.short	(.L_3921 - .L_3920)


	//   ....[0]....
.L_3920:
        /*002c*/ 	.word	0xffffffff


	//   ....[1]....
        /*0030*/ 	.word	0xffffffff


	//   ....[2]....
        /*0034*/ 	.word	0xffffffff


	//   ....[3]....
        /*0038*/ 	.word	0xffffffff


	//   ....[4]....
        /*003c*/ 	.word	0xffffffff


	//   ....[5]....
        /*0040*/ 	.word	0xffffffff


	//   ....[6]....
        /*0044*/ 	.word	0xffffffff


	//   ....[7]....
        /*0048*/ 	.word	0xffffffff


	//   ....[8]....
        /*004c*/ 	.word	0xffffffff


	//   ....[9]....
        /*0050*/ 	.word	0xffffffff


	//   ....[10]....
        /*0054*/ 	.word	0xffffffff


	//   ....[11]....
        /*0058*/ 	.word	0xffffffff


	//   ....[12]....
        /*005c*/ 	.word	0xffffffff


	//   ....[13]....
        /*0060*/ 	.word	0xffffffff


	//   ....[14]....
        /*0064*/ 	.word	0xffffffff


	//   ....[15]....
        /*0068*/ 	.word	0xffffffff


	//   ....[16]....
        /*006c*/ 	.word	0xffffffff


	//   ....[17]....
        /*0070*/ 	.word	0xffffffff


	//   ....[18]....
        /*0074*/ 	.word	0xffffffff


	//   ....[19]....
        /*0078*/ 	.word	0xffffffff


	//   ....[20]....
        /*007c*/ 	.word	0xffffffff


	//   ....[21]....
        /*0080*/ 	.word	0xffffffff


	//   ....[22]....
        /*0084*/ 	.word	0xffffffff


	//   ....[23]....
        /*0088*/ 	.word	0xffffffff


	//   ....[24]....
        /*008c*/ 	.word	0xffffffff


	//   ....[25]....
        /*0090*/ 	.word	0xffffffff


	//   ....[26]....
        /*0094*/ 	.word	0xffffffff


	//   ....[27]....
        /*0098*/ 	.word	0xffffffff


	//   ....[28]....
        /*009c*/ 	.word	0xffffffff


	//   ....[29]....
        /*00a0*/ 	.word	0xffffffff


	//   ....[30]....
        /*00a4*/ 	.word	0x05000005


	//   ....[31]....
        /*00a8*/ 	.word	0x05000005


	//----- nvinfo : EIATTR_COOP_GROUP_INSTR_OFFSETS
	.align		4
.L_3921:
        /*00ac*/ 	.byte	0x04, 0x28
        /*00ae*/ 	.short	(.L_3923 - .L_3922)


	//   ....[0]....
.L_3922:
        /*00b0*/ 	.word	0x00000a70


	//   ....[1]....
        /*00b4*/ 	.word	0x00000a90


	//   ....[2]....
        /*00b8*/ 	.word	0x00000ab0


	//   ....[3]....
        /*00bc*/ 	.word	0x00000ad0


	//   ....[4]....
        /*00c0*/ 	.word	0x00000af0


	//   ....[5]....
        /*00c4*/ 	.word	0x00001030


	//   ....[6]....
        /*00c8*/ 	.word	0x00001050


	//   ....[7]....
        /*00cc*/ 	.word	0x00001070


	//   ....[8]....
        /*00d0*/ 	.word	0x00001090


	//   ....[9]....
        /*00d4*/ 	.word	0x000010b0


	//   ....[10]....
        /*00d8*/ 	.word	0x00001240


	//   ....[11]....
        /*00dc*/ 	.word	0x00001270


	//   ....[12]....
        /*00e0*/ 	.word	0x00001280


	//   ....[13]....
        /*00e4*/ 	.word	0x00001380


	//   ....[14]....
        /*00e8*/ 	.word	0x00001420


	//   ....[15]....
        /*00ec*/ 	.word	0x00001440


	//   ....[16]....
        /*00f0*/ 	.word	0x00001620


	//   ....[17]....
        /*00f4*/ 	.word	0x00001670


	//   ....[18]....
        /*00f8*/ 	.word	0x00001920


	//   ....[19]....
        /*00fc*/ 	.word	0x00001970


	//   ....[20]....
        /*0100*/ 	.word	0x00001980


	//   ....[21]....
        /*0104*/ 	.word	0x00001b20


	//   ....[22]....
        /*0108*/ 	.word	0x00001b50


	//   ....[23]....
        /*010c*/ 	.word	0x00003660


	//   ....[24]....
        /*0110*/ 	.word	0x000036d0


	//   ....[25]....
        /*0114*/ 	.word	0x00003710


	//   ....[26]....
        /*0118*/ 	.word	0x00003740


	//   ....[27]....
        /*011c*/ 	.word	0x00003760


	//   ....[28]....
        /*0120*/ 	.word	0x00003850


	//   ....[29]....
        /*0124*/ 	.word	0x00003870


	//   ....[30]....
        /*0128*/ 	.word	0x00003a90


	//   ....[31]....
        /*012c*/ 	.word	0x00003b00


	//----- nvinfo : EIATTR_VRC_CTA_INIT_COUNT
	.align		4
.L_3923:
        /*0130*/ 	.byte	0x02, 0x4a
	.zero		1
	.zero		1


	//----- nvinfo : EIATTR_EXIT_INSTR_OFFSETS
	.align		4
        /*0134*/ 	.byte	0x04, 0x1c
        /*0136*/ 	.short	(.L_3925 - .L_3924)


	//   ....[0]....
.L_3924:
        /*0138*/ 	.word	0x000038e0


	//   ....[1]....
        /*013c*/ 	.word	0x00003930


	//   ....[2]....
        /*0140*/ 	.word	0x00003a40


	//----- nvinfo : EIATTR_MAX_THREADS
	.align		4
.L_3925:
        /*0144*/ 	.byte	0x04, 0x05
        /*0146*/ 	.short	(.L_3927 - .L_3926)
.L_3926:
        /*0148*/ 	.word	0x00000080
        /*014c*/ 	.word	0x00000001
        /*0150*/ 	.word	0x00000001


	//----- nvinfo : EIATTR_CRS_STACK_SIZE
	.align		4
.L_3927:
        /*0154*/ 	.byte	0x04, 0x1e
        /*0156*/ 	.short	(.L_3929 - .L_3928)
.L_3928:
        /*0158*/ 	.word	0x00000000


	//----- nvinfo : EIATTR_CBANK_PARAM_SIZE
	.align		4
.L_3929:
        /*015c*/ 	.byte	0x03, 0x19
        /*015e*/ 	.short	0x0088


	//----- nvinfo : EIATTR_PARAM_CBANK
	.align		4
        /*0160*/ 	.byte	0x04, 0x0a
        /*0162*/ 	.short	(.L_3931 - .L_3930)
	.align		4
.L_3930:
        /*0164*/ 	.word	index@(.nv.constant0._ZN18transformer_engine13normalization19ln_fwd_tuned_kernelINS0_13Kernel_traitsIffffjLj10240ELj2ELj1ELj4ELj16ENS0_18Kernel_traits_baseILj10240EffffjLj128EEEEEEEvNS0_19ForwardKernelParamsE)
        /*0168*/ 	.short	0x0380
        /*016a*/ 	.short	0x0088


	//----- nvinfo : EIATTR_SW_WAR
	.align		4
.L_3931:
        /*016c*/ 	.byte	0x04, 0x36
        /*016e*/ 	.short	(.L_3933 - .L_3932)
.L_3932:
        /*0170*/ 	.word	0x00000008
.L_3933:


//--------------------- .nv.info._ZN18transformer_engine13normalization19ln_fwd_tuned_kernelINS0_13Kernel_traitsIff13__nv_bfloat16fjLj8192ELj1ELj1ELj4ELj16ENS0_18Kernel_traits_baseILj8192EffS3_fjLj128EEEEEEEvNS0_19ForwardKernelParamsE --------------------------
	.section	.nv.info._ZN18transformer_engine13normalization19ln_fwd_tuned_kernelINS0_13Kernel_traitsIff13__nv_bfloat16fjLj8192ELj1ELj1ELj4ELj16ENS0_18Kernel_traits_baseILj8192EffS3_fjLj128EEEEEEEvNS0_19ForwardKernelParamsE,"",@"SHT_CUDA_INFO"
	.sectionflags	@""
	.align	4


	//----- nvinfo : EIATTR_CUDA_API_VERSION
	.align		4
        /*0000*/ 	.byte	0x04, 0x37
        /*0002*/ 	.short	(.L_3935 - .L_3934)
.L_3934:
        /*0004*/ 	.word	0x00000082


	//----- nvinfo : EIATTR_KPARAM_INFO
	.align		4
.L_3935:
        /*0008*/ 	.byte	0x04, 0x17
        /*000a*/ 	.short	(.L_3937 - .L_3936)
.L_3936:
        /*000c*/ 	.word	0x00000000
        /*0010*/ 	.short	0x0000
        /*0012*/ 	.short	0x0000
        /*0014*/ 	.byte	0x00, 0xf0, 0x21, 0x02


	//----- nvinfo : EIATTR_SPARSE_MMA_MASK
	.align		4
.L_3937:
        /*0018*/ 	.byte	0x03, 0x50
        /*001a*/ 	.short	0x0000


	//----- nvinfo : EIATTR_MAXREG_COUNT
	.align		4
        /*001c*/ 	.byte	0x03, 0x1b
        /*001e*/ 	.short	0x00ff


	//----- nvinfo : EIATTR_NUM_BARRIERS
	.align		4
        /*0020*/ 	.byte	0x02, 0x4c
        /*0022*/ 	.byte	0x01
	.zero		1


	//----- nvinfo : EIATTR_MERCURY_ISA_VERSION
	.align		4
        /*0024*/ 	.byte	0x03, 0x5f
        /*0026*/ 	.short	0x0101


	//----- nvinfo : EIATTR_COOP_GROUP_MASK_REGIDS
	.align		4
        /*0028*/ 	.byte	0x04, 0x29
        /*002a*/ 	.short	(.L_3939 - .L_3938)


	//   ....[0]....
.L_3938:
        /*002c*/ 	.word	0xffffffff


	//   ....[1]....
        /*0030*/ 	.word	0xffffffff


	//   ....[2]....
        /*0034*/ 	.word	0xffffffff


	//   ....[3]....
        /*0038*/ 	.word	0xffffffff


	//   ....[4]....
        /*003c*/ 	.word	0xffffffff


	//   ....[5]....
        /*0040*/ 	.word	0xffffffff


	//   ....[6]....
        /*0044*/ 	.word	0xffffffff


	//   ....[7]....
        /*0048*/ 	.word	0xffffffff


	//   ....[8]....
        /*004c*/ 	.word	0xffffffff


	//   ....[9]....
        /*0050*/ 	.word	0xffffffff


	//   ....[10]....
        /*0054*/ 	.word	0xffffffff


	//   ....[11]....
        /*0058*/ 	.word	0xffffffff


	//   ....[12]....
        /*005c*/ 	.word	0xffffffff


	//   ....[13]....
        /*0060*/ 	.word	0xffffffff


	//   ....[14]....
        /*0064*/ 	.word	0xffffffff


	//   ....[15]....
        /*0068*/ 	.word	0xffffffff


	//   ....[16]....
        /*006c*/ 	.word	0xffffffff


	//   ....[17]....
        /*0070*/ 	.word	0xffffffff


	//   ....[18]....
        /*0074*/ 	.word	0xffffffff


	//   ....[19]....
        /*0078*/ 	.word	0xffffffff


	//   ....[20]....
        /*007c*/ 	.word	0xffffffff


	//   ....[21]....
        /*0080*/ 	.word	0xffffffff


	//   ....[22]....
        /*0084*/ 	.word	0xffffffff


	//   ....[23]....
        /*0088*/ 	.word	0xffffffff


	//   ....[24]....
        /*008c*/ 	.word	0xffffffff


	//   ....[25]....
        /*0090*/ 	.word	0x05000006


	//   ....[26]....
        /*0094*/ 	.word	0x05000006


	//----- nvinfo : EIATTR_COOP_GROUP_INSTR_OFFSETS
	.align		4
.L_3939:
        /*0098*/ 	.byte	0x04, 0x28
        /*009a*/ 	.short	(.L_3941 - .L_3940)


	//   ....[0]....
.L_3940:
        /*009c*/ 	.word	0x00000d60


	//   ....[1]....
        /*00a0*/ 	.word	0x00000d80


	//   ....[2]....
        /*00a4*/ 	.word	0x00000da0


	//   ....[3]....
        /*00a8*/ 	.word	0x00000dc0


	//   ....[4]....
        /*00ac*/ 	.word	0x00000de0


	//   ....[5]....
        /*00b0*/ 	.word	0x00001610


	//   ....[6]....
        /*00b4*/ 	.word	0x00001640


	//   ....[7]....
        /*00b8*/ 	.word	0x00001670


	//   ....[8]....
        /*00bc*/ 	.word	0x000016b0


	//   ....[9]....
        /*00c0*/ 	.word	0x000016e0


	//   ....[10]....
        /*00c4*/ 	.word	0x00001830


	//   ....[11]....
        /*00c8*/ 	.word	0x00001850


	//   ....[12]....
        /*00cc*/ 	.word	0x00001860


	//   ....[13]....
        /*00d0*/ 	.word	0x00001950


	//   ....[14]....
        /*00d4*/ 	.word	0x00001a00


	//   ....[15]....
        /*00d8*/ 	.word	0x00001a10


	//   ....[16]....
        /*00dc*/ 	.word	0x00001be0


	//   ....[17]....
        /*00e0*/ 	.word	0x00001c00


	//   ....[18]....
        /*00e4*/ 	.word	0x00005430


	//   ....[19]....
        /*00e8*/ 	.word	0x000054b0


	//   ....[20]....
        /*00ec*/ 	.word	0x000054e0


	//   ....[21]....
        /*00f0*/ 	.word	0x00005510


	//   ....[22]....
        /*00f4*/ 	.word	0x00005530


	//   ....[23]....
        /*00f8*/ 	.word	0x00005620


	//   ....[24]....
        /*00fc*/ 	.word	0x00005640


	//   ....[25]....
        /*0100*/ 	.word	0x00005860


	//   ....[26]....
        /*0104*/ 	.word	0x000058d0


	//----- nvinfo : EIATTR_VRC_CTA_INIT_COUNT
	.align		4
.L_3941:
        /*0108*/ 	.byte	0x02, 0x4a
	.zero		1
	.zero		1


	//----- nvinfo : EIATTR_EXIT_INSTR_OFFSETS
	.align		4
        /*010c*/ 	.byte	0x04, 0x1c
        /*010e*/ 	.short	(.L_3943 - .L_3942)


	//   ....[0]....
.L_3942:
        /*0110*/ 	.word	0x000056b0


	//   ....[1]....
        /*0114*/ 	.word	0x00005710


	//   ....[2]....
        /*0118*/ 	.word	0x00005810


	//----- nvinfo : EIATTR_MAX_THREADS
	.align		4
.L_3943:
        /*011c*/ 	.byte	0x04, 0x05
        /*011e*/ 	.short	(.L_3945 - .L_3944)
.L_3944:
        /*0120*/ 	.word	0x00000080
        /*0124*/ 	.word	0x00000001
        /*0128*/ 	.word	0x00000001


	//----- nvinfo : EIATTR_CRS_STACK_SIZE
	.align		4
.L_3945:
        /*012c*/ 	.byte	0x04, 0x1e
        /*012e*/ 	.short	(.L_3947 - .L_3946)
.L_3946:
        /*0130*/ 	.word	0x00000000


	//----- nvinfo : EIATTR_CBANK_PARAM_SIZE
	.align		4
.L_3947:
        /*0134*/ 	.byte	0x03, 0x19
        /*0136*/ 	.short	0x0088


	//----- nvinfo : EIATTR_PARAM_CBANK
	.align		4
        /*0138*/ 	.byte	0x04, 0x0a
        /*013a*/ 	.short	(.L_3949 - .L_3948)
	.align		4
.L_3948:
        /*013c*/ 	.word	index@(.nv.constant0._ZN18transformer_engine13normalization19ln_fwd_tuned_kernelINS0_13Kernel_traitsIff13__nv_bfloat16fjLj8192ELj1ELj1ELj4ELj16ENS0_18Kernel_traits_baseILj8192EffS3_fjLj128EEEEEEEvNS0_19ForwardKernelParamsE)
        /*0140*/ 	.short	0x0380
        /*0142*/ 	.short	0x0088


	//----- nvinfo : EIATTR_SW_WAR
	.align		4
.L_3949:
        /*0144*/ 	.byte	0x04, 0x36
        /*0146*/ 	.short	(.L_3951 - .L_3950)
.L_3950:
        /*0148*/ 	.word	0x00000008
.L_3951:


//--------------------- .nv.info._ZN18transformer_engine13normalization19ln_fwd_tuned_kernelINS0_13Kernel_traitsI13__nv_bfloat16S3_S3_fjLj8192ELj1ELj1ELj4ELj16ENS0_18Kernel_traits_baseILj8192ES3_S3_S3_fjLj128EEEEEEEvNS0_19ForwardKernelParamsE --------------------------
	.section	.nv.info._ZN18transformer_engine13normalization19ln_fwd_tuned_kernelINS0_13Kernel_traitsI13__nv_bfloat16S3_S3_fjLj8192ELj1ELj1ELj4ELj16ENS0_18Kernel_traits_baseILj8192ES3_S3_S3_fjLj128EEEEEEEvNS0_19ForwardKernelParamsE,"",@"SHT_CUDA_INFO"
	.sectionflags	@""
	.align	4


	//----- nvinfo : EIATTR_CUDA_API_VERSION
	.align		4
        /*0000*/ 	.byte	0x04, 0x37
        /*0002*/ 	.short	(.L_3953 - .L_3952)
.L_3952:
        /*0004*/ 	.word	0x00000082


	//----- nvinfo : EIATTR_KPARAM_INFO
	.align		4
.L_3953:
        /*0008*/ 	.byte	0x04, 0x17
        /*000a*/ 	.short	(.L_3955 - .L_3954)
.L_3954:
        /*000c*/ 	.word	0x00000000
        /*0010*/ 	.short	0x0000
        /*0012*/ 	.short	0x0000
        /*0014*/ 	.byte	0x00, 0xf0, 0x21, 0x02


	//----- nvinfo : EIATTR_SPARSE_MMA_MASK
	.align		4
.L_3955:
        /*0018*/ 	.byte	0x03, 0x50
        /*001a*/ 	.short	0x0000


	//----- nvinfo : EIATTR_MAXREG_COUNT
	.align		4
        /*001c*/ 	.byte	0x03, 0x1b
        /*001e*/ 	.short	0x00ff


	//----- nvinfo : EIATTR_NUM_BARRIERS
	.align		4
        /*0020*/ 	.byte	0x02, 0x4c
        /*0022*/ 	.byte	0x01
	.zero		1


	//----- nvinfo : EIATTR_MERCURY_ISA_VERSION
	.align		4
        /*0024*/ 	.byte	0x03, 0x5f
        /*0026*/ 	.short	0x0101


	//----- nvinfo : EIATTR_COOP_GROUP_MASK_REGIDS
	.align		4
        /*0028*/ 	.byte	0x04, 0x29
        /*002a*/ 	.short	(.L_3957 - .L_3956)


	//   ....[0]....
.L_3956:
        /*002c*/ 	.word	0xffffffff


	//   ....[1]....
        /*0030*/ 	.word	0xffffffff


	//   ....[2]....
        /*0034*/ 	.word	0xffffffff


	//   ....[3]....
        /*0038*/ 	.word	0xffffffff


	//   ....[4]....
        /*003c*/ 	.word	0xffffffff


	//   ....[5]....
        /*0040*/ 	.word	0xffffffff


	//   ....[6]....
        /*0044*/ 	.word	0xffffffff


	//   ....[7]....
        /*0048*/ 	.word	0xffffffff


	//   ....[8]....
        /*004c*/ 	.word	0xffffffff


	//   ....[9]....
        /*0050*/ 	.word	0xffffffff


	//   ....[10]....
        /*0054*/ 	.word	0xffffffff


	//   ....[11]....
        /*0058*/ 	.word	0xffffffff


	//   ....[12]....
        /*005c*/ 	.word	0xffffffff


	//   ....[13]....
        /*0060*/ 	.word	0xffffffff


	//   ....[14]....
        /*0064*/ 	.word	0xffffffff


	//   ....[15]....
        /*0068*/ 	.word	0xffffffff


	//   ....[16]....
        /*006c*/ 	.word	0xffffffff


	//   ....[17]....
        /*0070*/ 	.word	0xffffffff


	//   ....[18]....
        /*0074*/ 	.word	0xffffffff


	//   ....[19]....
        /*0078*/ 	.word	0xffffffff


	//   ....[20]....
        /*007c*/ 	.word	0xffffffff


	//   ....[21]....
        /*0080*/ 	.word	0xffffffff


	//   ....[22]....
        /*0084*/ 	.word	0xffffffff


	//   ....[23]....
        /*0088*/ 	.word	0xffffffff


	//   ....[24]....
        /*008c*/ 	.word	0xffffffff


	//   ....[25]....
        /*0090*/ 	.word	0x05000005


	//   ....[26]....
        /*0094*/ 	.word	0x05000005


	//----- nvinfo : EIATTR_COOP_GROUP_INSTR_OFFSETS
	.align		4
.L_3957:
        /*0098*/ 	.byte	0x04, 0x28
        /*009a*/ 	.short	(.L_3959 - .L_3958)


	//   ....[0]....
.L_3958:
        /*009c*/ 	.word	0x000011d0


	//   ....[1]....
        /*00a0*/ 	.word	0x000011f0


	//   ....[2]....
        /*00a4*/ 	.word	0x00001210


	//   ....[3]....
        /*00a8*/ 	.word	0x00001230


	//   ....[4]....
        /*00ac*/ 	.word	0x00001250


	//   ....[5]....
        /*00b0*/ 	.word	0x00001ac0


	//   ....[6]....
        /*00b4*/ 	.word	0x00001af0


	//   ....[7]....
        /*00b8*/ 	.word	0x00001b20


	//   ....[8]....
        /*00bc*/ 	.word	0x00001b60


	//   ....[9]....
        /*00c0*/ 	.word	0x00001b80


	//   ....[10]....
        /*00c4*/ 	.word	0x00001ca0


	//   ....[11]....
        /*00c8*/ 	.word	0x00001cc0


	//   ....[12]....
        /*00cc*/ 	.word	0x00001cd0


	//   ....[13]....
        /*00d0*/ 	.word	0x00001dc0


	//   ....[14]....
        /*00d4*/ 	.word	0x00001e70


	//   ....[15]....
        /*00d8*/ 	.word	0x00001e90


	//   ....[16]....
        /*00dc*/ 	.word	0x00002010


	//   ....[17]....
        /*00e0*/ 	.word	0x00002090


	//   ....[18]....
        /*00e4*/ 	.word	0x000063b0


	//   ....[19]....
        /*00e8*/ 	.word	0x00006430


	//   ....[20]....
        /*00ec*/ 	.word	0x00006460


	//   ....[21]....
        /*00f0*/ 	.word	0x00006490


	//   ....[22]....
        /*00f4*/ 	.word	0x000064b0


	//   ....[23]....
        /*00f8*/ 	.word	0x000065a0


	//   ....[24]....
        /*00fc*/ 	.word	0x000065c0


	//   ....[25]....
        /*0100*/ 	.word	0x000067e0


	//   ....[26]....
        /*0104*/ 	.word	0x00006850


	//----- nvinfo : EIATTR_VRC_CTA_INIT_COUNT
	.align		4
.L_3959:
        /*0108*/ 	.byte	0x02, 0x4a
	.zero		1
	.zero		1


	//----- nvinfo : EIATTR_EXIT_INSTR_OFFSETS
	.align		4
        /*010c*/ 	.byte	0x04, 0x1c
        /*010e*/ 	.short	(.L_3961 - .L_3960)


	//   ....[0]....
.L_3960:
        /*0110*/ 	.word	0x00006630


	//   ....[1]....
        /*0114*/ 	.word	0x00006690


	//   ....[2]....
        /*0118*/ 	.word	0x00006790


	//----- nvinfo : EIATTR_MAX_THREADS
	.align		4
.L_3961:
        /*011c*/ 	.byte	0x04, 0x05
        /*011e*/ 	.short	(.L_3963 - .L_3962)
.L_3962:
        /*0120*/ 	.word	0x00000080
        /*0124*/ 	.word	0x00000001
        /*0128*/ 	.word	0x00000001


	//----- nvinfo : EIATTR_CRS_STACK_SIZE
	.align		4
.L_3963:
        /*012c*/ 	.byte	0x04, 0x1e
        /*012e*/ 	.short	(.L_3965 - .L_3964)
.L_3964:
        /*0130*/ 	.word	0x00000000


	//----- nvinfo : EIATTR_CBANK_PARAM_SIZE
	.align		4
.L_3965:
        /*0134*/ 	.byte	0x03, 0x19
        /*0136*/ 	.short	0x0088


	//----- nvinfo : EIATTR_PARAM_CBANK
	.align		4
        /*0138*/ 	.byte	0x04, 0x0a
        /*013a*/ 	.short	(.L_3967 - .L_3966)
	.align		4
.L_3966:
        /*013c*/ 	.word	index@(.nv.constant0._ZN18transformer_engine13normalization19ln_fwd_tuned_kernelINS0_13Kernel_traitsI13__nv_bfloat16S3_S3_fjLj8192ELj1ELj1ELj4ELj16ENS0_18Kernel_traits_baseILj8192ES3_S3_S3_fjLj128EEEEEEEvNS0_19ForwardKernelParamsE)
        /*0140*/ 	.short	0x0380
        /*0142*/ 	.short	0x0088


	//----- nvinfo : EIATTR_SW_WAR
	.align		4
.L_3967:
        /*0144*/ 	.byte	0x04, 0x36
        /*0146*/ 	.short	(.L_3969 - .L_3968)
.L_3968:
        /*0148*/ 	.word	0x00000008
.L_3969:


//--------------------- .nv.info._ZN18transformer_engine13normalization19ln_fwd_tuned_kernelINS0_13Kernel_traitsIff6__halffjLj8192ELj1ELj1ELj4ELj16ENS0_18Kernel_traits_baseILj8192EffS3_fjLj128EEEEEEEvNS0_19ForwardKernelParamsE --------------------------
	.section	.nv.info._ZN18transformer_engine13normalization19ln_fwd_tuned_kernelINS0_13Kernel_traitsIff6__halffjLj8192ELj1ELj1ELj4ELj16ENS0_18Kernel_traits_baseILj8192EffS3_fjLj128EEEEEEEvNS0_19ForwardKernelParamsE,"",@"SHT_CUDA_INFO"
	.sectionflags	@""
	.align	4


	//----- nvinfo : EIATTR_CUDA_API_VERSION
	.align		4
        /*0000*/ 	.byte	0x04, 0x37
        /*0002*/ 	.short	(.L_3971 - .L_3970)
.L_3970:
        /*0004*/ 	.word	0x00000082


	//----- nvinfo : EIATTR_KPARAM_INFO
	.align		4
.L_3971:
        /*0008*/ 	.byte	0x04, 0x17
        /*000a*/ 	.short	(.L_3973 - .L_3972)
.L_3972:
        /*000c*/ 	.word	0x00000000
        /*0010*/ 	.short	0x0000
        /*0012*/ 	.short	0x0000
        /*0014*/ 	.byte	0x00, 0xf0, 0x21, 0x02


	//----- nvinfo : EIATTR_SPARSE_MMA_MASK
	.align		4
.L_3973:
        /*0018*/ 	.byte	0x03, 0x50
        /*001a*/ 	.short	0x0000


	//----- nvinfo : EIATTR_MAXREG_COUNT
	.align		4
        /*001c*/ 	.byte	0x03, 0x1b
        /*001e*/ 	.short	0x00ff


	//----- nvinfo : EIATTR_NUM_BARRIERS
	.align		4
        /*0020*/ 	.byte	0x02, 0x4c
        /*0022*/ 	.byte	0x01
	.zero		1


	//----- nvinfo : EIATTR_MERCURY_ISA_VERSION
	.align		4
        /*0024*/ 	.byte	0x03, 0x5f
        /*0026*/ 	.short	0x0101


	//----- nvinfo : EIATTR_COOP_GROUP_MASK_REGIDS
	.align		4
        /*0028*/ 	.byte	0x04, 0x29
        /*002a*/ 	.short	(.L_3975 - .L_3974)


	//   ....[0]....
.L_3974:
        /*002c*/ 	.word	0xffffffff


	//   ....[1]....
        /*0030*/ 	.word	0xffffffff


	//   ....[2]....
        /*0034*/ 	.word	0xffffffff


	//   ....[3]....
        /*0038*/ 	.word	0xffffffff


	//   ....[4]....
        /*003c*/ 	.word	0xffffffff


	//   ....[5]....
        /*0040*/ 	.word	0xffffffff


	//   ....[6]....
        /*0044*/ 	.word	0xffffffff


	//   ....[7]....
        /*0048*/ 	.word	0xffffffff


	//   ....[8]....
        /*004c*/ 	.word	0xffffffff


	//   ....[9]....
        /*0050*/ 	.word	0xffffffff


	//   ....[10]....
        /*0054*/ 	.word	0xffffffff


	//   ....[11]....
        /*0058*/ 	.word	0xffffffff


	//   ....[12]....
        /*005c*/ 	.word	0xffffffff


	//   ....[13]....
        /*0060*/ 	.word	0xffffffff


	//   ....[14]....
        /*0064*/ 	.word	0xffffffff


	//   ....[15]....
        /*0068*/ 	.word	0xffffffff


	//   ....[16]....
        /*006c*/ 	.word	0xffffffff


	//   ....[17]....
        /*0070*/ 	.word	0xffffffff


	//   ....[18]....
        /*0074*/ 	.word	0xffffffff


	//   ....[19]....
        /*0078*/ 	.word	0xffffffff


	//   ....[20]....
        /*007c*/ 	.word	0xffffffff


	//   ....[21]....
        /*0080*/ 	.word	0xffffffff


	//   ....[22]....
        /*0084*/ 	.word	0xffffffff


	//   ....[23]....
        /*0088*/ 	.word	0xffffffff


	//   ....[24]....
        /*008c*/ 	.word	0xffffffff


	//   ....[25]....
        /*0090*/ 	.word	0x05000006


	//   ....[26]....
        /*0094*/ 	.word	0x05000006


	//----- nvinfo : EIATTR_COOP_GROUP_INSTR_OFFSETS
	.align		4
.L_3975:
        /*0098*/ 	.byte	0x04, 0x28
        /*009a*/ 	.short	(.L_3977 - .L_3976)


	//   ....[0]....
.L_3976:
        /*009c*/ 	.word	0x00000d60


	//   ....[1]....
        /*00a0*/ 	.word	0x00000d80


	//   ....[2]....
        /*00a4*/ 	.word	0x00000da0


	//   ....[3]....
        /*00a8*/ 	.word	0x00000dc0


	//   ....[4]....
        /*00ac*/ 	.word	0x00000de0


	//   ....[5]....
        /*00b0*/ 	.word	0x00001610


	//   ....[6]....
        /*00b4*/ 	.word	0x00001640


	//   ....[7]....
        /*00b8*/ 	.word	0x00001670


	//   ....[8]....
        /*00bc*/ 	.word	0x000016b0


	//   ....[9]....
        /*00c0*/ 	.word	0x000016e0


	//   ....[10]....
        /*00c4*/ 	.word	0x00001830


	//   ....[11]....
        /*00c8*/ 	.word	0x00001850


	//   ....[12]....
        /*00cc*/ 	.word	0x00001860


	//   ....[13]....
        /*00d0*/ 	.word	0x00001950


	//   ....[14]....
        /*00d4*/ 	.word	0x00001a00


	//   ....[15]....
        /*00d8*/ 	.word	0x00001a10


	//   ....[16]....
        /*00dc*/ 	.word	0x00001be0


	//   ....[17]....
        /*00e0*/ 	.word	0x00001c00


	//   ....[18]....
        /*00e4*/ 	.word	0x00005430


	//   ....[19]....
        /*00e8*/ 	.word	0x000054b0


	//   ....[20]....
        /*00ec*/ 	.word	0x000054e0


	//   ....[21]....
        /*00f0*/ 	.word	0x00005510


	//   ....[22]....
        /*00f4*/ 	.word	0x00005530


	//   ....[23]....
        /*00f8*/ 	.word	0x00005620


	//   ....[24]....
        /*00fc*/ 	.word	0x00005640


	//   ....[25]....
        /*0100*/ 	.word	0x00005860


	//   ....[26]....
        /*0104*/ 	.word	0x000058d0


	//----- nvinfo : EIATTR_VRC_CTA_INIT_COUNT
	.align		4
.L_3977:
        /*0108*/ 	.byte	0x02, 0x4a
	.zero		1
	.zero		1


	//----- nvinfo : EIATTR_EXIT_INSTR_OFFSETS
	.align		4
        /*010c*/ 	.byte	0x04, 0x1c
        /*010e*/ 	.short	(.L_3979 - .L_3978)


	//   ....[0]....
.L_3978:
        /*0110*/ 	.word	0x000056b0


	//   ....[1]....
        /*0114*/ 	.word	0x00005710


	//   ....[2]....
        /*0118*/ 	.word	0x00005810


	//----- nvinfo : EIATTR_MAX_THREADS
	.align		4
.L_3979:
        /*011c*/ 	.byte	0x04, 0x05
        /*011e*/ 	.short	(.L_3981 - .L_3980)
.L_3980:
        /*0120*/ 	.word	0x00000080
        /*0124*/ 	.word	0x00000001
        /*0128*/ 	.word	0x00000001


	//----- nvinfo : EIATTR_CRS_STACK_SIZE
	.align		4
.L_3981:
        /*012c*/ 	.byte	0x04, 0x1e
        /*012e*/ 	.short	(.L_3983 - .L_3982)
.L_3982:
        /*0130*/ 	.word	0x00000000


	//----- nvinfo : EIATTR_CBANK_PARAM_SIZE
	.align		4
.L_3983:
        /*0134*/ 	.byte	0x03, 0x19
        /*0136*/ 	.short	0x0088


	//----- nvinfo : EIATTR_PARAM_CBANK
	.align		4
        /*0138*/ 	.byte	0x04, 0x0a
        /*013a*/ 	.short	(.L_3985 - .L_3984)
	.align		4
.L_3984:
        /*013c*/ 	.word	index@(.nv.constant0._ZN18transformer_engine13normalization19ln_fwd_tuned_kernelINS0_13Kernel_traitsIff6__halffjLj8192ELj1ELj1ELj4ELj16ENS0_18Kernel_traits_baseILj8192EffS3_fjLj128EEEEEEEvNS0_19ForwardKernelParamsE)
        /*0140*/ 	.short	0x0380
        /*0142*/ 	.short	0x0088


	//----- nvinfo : EIATTR_SW_WAR
	.align		4
.L_3985:
        /*0144*/ 	.byte	0x04, 0x36
        /*0146*/ 	.short	(.L_3987 - .L_3986)
.L_3986:
        /*0148*/ 	.word	0x00000008
.L_3987:


//--------------------- .nv.info._ZN18transformer_engine13normalization19ln_fwd_tuned_kernelINS0_13Kernel_traitsI6__halfS3_S3_fjLj8192ELj1ELj1ELj4ELj16ENS0_18Kernel_traits_baseILj8192ES3_S3_S3_fjLj128EEEEEEEvNS0_19ForwardKernelParamsE --------------------------
	.section	.nv.info._ZN18transformer_engine13normalization19ln_fwd_tuned_kernelINS0_13Kernel_traitsI6__halfS3_S3_fjLj8192ELj1ELj1ELj4ELj16ENS0_18Kernel_traits_baseILj8192ES3_S3_S3_fjLj128EEEEEEEvNS0_19ForwardKernelParamsE,"",@"SHT_CUDA_INFO"
	.sectionflags	@""
	.align	4


	//----- nvinfo : EIATTR_CUDA_API_VERSION
	.align		4
        /*0000*/ 	.byte	0x04, 0x37
        /*0002*/ 	.short	(.L_3989 - .L_3988)
.L_3988:
        /*0004*/ 	.word	0x00000082


	//----- nvinfo : EIATTR_KPARAM_INFO
	.align		4
.L_3989:
        /*0008*/ 	.byte	0x04, 0x17
        /*000a*/ 	.short	(.L_3991 - .L_3990)
.L_3990:
        /*000c*/ 	.word	0x00000000
        /*0010*/ 	.short	0x0000
        /*0012*/ 	.short	0x0000
        /*0014*/ 	.byte	0x00, 0xf0, 0x21, 0x02


	//----- nvinfo : EIATTR_SPARSE_MMA_MASK
	.align		4
.L_3991:
        /*0018*/ 	.byte	0x03, 0x50
        /*001a*/ 	.short	0x0000


	//----- nvinfo : EIATTR_MAXREG_COUNT
	.align		4
        /*001c*/ 	.byte	0x03, 0x1b
        /*001e*/ 	.short	0x00ff


	//----- nvinfo : EIATTR_NUM_BARRIERS
	.align		4
        /*0020*/ 	.byte	0x02, 0x4c
        /*0022*/ 	.byte	0x01
	.zero		1


	//----- nvinfo : EIATTR_MERCURY_ISA_VERSION
	.align		4
        /*0024*/ 	.byte	0x03, 0x5f
        /*0026*/ 	.short	0x0101


	//----- nvinfo : EIATTR_COOP_GROUP_MASK_REGIDS
	.align		4
        /*0028*/ 	.byte	0x04, 0x29
        /*002a*/ 	.short	(.L_3993 - .L_3992)


	//   ....[0]....
.L_3992:
        /*002c*/ 	.word	0xffffffff


	//   ....[1]....
        /*0030*/ 	.word	0xffffffff


	//   ....[2]....
        /*0034*/ 	.word	0xffffffff


	//   ....[3]....
        /*0038*/ 	.word	0xffffffff


	//   ....[4]....
        /*003c*/ 	.word	0xffffffff


	//   ....[5]....
        /*0040*/ 	.word	0xffffffff


	//   ....[6]....
        /*0044*/ 	.word	0xffffffff


	//   ....[7]....
        /*0048*/ 	.word	0xffffffff


	//   ....[8]....
        /*004c*/ 	.word	0xffffffff


	//   ....[9]....
        /*0050*/ 	.word	0xffffffff


	//   ....[10]....
        /*0054*/ 	.word	0xffffffff


	//   ....[11]....
        /*0058*/ 	.word	0xffffffff


	//   ....[12]....
        /*005c*/ 	.word	0xffffffff


	//   ....[13]....
        /*0060*/ 	.word	0xffffffff


	//   ....[14]....
        /*0064*/ 	.word	0xffffffff


	//   ....[15]....
        /*0068*/ 	.word	0xffffffff


	//   ....[16]....
        /*006c*/ 	.word	0xffffffff


	//   ....[17]....
        /*0070*/ 	.word	0xffffffff


	//   ....[18]....
        /*0074*/ 	.word	0xffffffff


	//   ....[19]....
        /*0078*/ 	.word	0xffffffff


	//   ....[20]....
        /*007c*/ 	.word	0xffffffff


	//   ....[21]....
        /*0080*/ 	.word	0xffffffff


	//   ....[22]....
        /*0084*/ 	.word	0xffffffff


	//   ....[23]....
        /*0088*/ 	.word	0xffffffff


	//   ....[24]....
        /*008c*/ 	.word	0xffffffff


	//   ....[25]....
        /*0090*/ 	.word	0x05000004


	//   ....[26]....
        /*0094*/ 	.word	0x05000004


	//----- nvinfo : EIATTR_COOP_GROUP_INSTR_OFFSETS
	.align		4
.L_3993:
        /*0098*/ 	.byte	0x04, 0x28
        /*009a*/ 	.short	(.L_3995 - .L_3994)


	//   ....[0]....
.L_3994:
        /*009c*/ 	.word	0x00000bc0


	//   ....[1]....
        /*00a0*/ 	.word	0x00000be0


	//   ....[2]....
        /*00a4*/ 	.word	0x00000c00


	//   ....[3]....
        /*00a8*/ 	.word	0x00000c20


	//   ....[4]....
        /*00ac*/ 	.word	0x00000c40


	//   ....[5]....
        /*00b0*/ 	.word	0x00001470


	//   ....[6]....
        /*00b4*/ 	.word	0x000014b0


	//   ....[7]....
        /*00b8*/ 	.word	0x00001500


	//   ....[8]....
        /*00bc*/ 	.word	0x00001530


	//   ....[9]....
        /*00c0*/ 	.word	0x00001570


	//   ....[10]....
        /*00c4*/ 	.word	0x000016a0


	//   ....[11]....
        /*00c8*/ 	.word	0x000016c0


	//   ....[12]....
        /*00cc*/ 	.word	0x000016d0


	//   ....[13]....
        /*00d0*/ 	.word	0x000017c0


	//   ....[14]....
        /*00d4*/ 	.word	0x00001870


	//   ....[15]....
        /*00d8*/ 	.word	0x00001890


	//   ....[16]....
        /*00dc*/ 	.word	0x00001a30


	//   ....[17]....
        /*00e0*/ 	.word	0x00001ac0


	//   ....[18]....
        /*00e4*/ 	.word	0x00005dd0


	//   ....[19]....
        /*00e8*/ 	.word	0x00005e40


	//   ....[20]....
        /*00ec*/ 	.word	0x00005e80


	//   ....[21]....
        /*00f0*/ 	.word	0x00005eb0


	//   ....[22]....
        /*00f4*/ 	.word	0x00005ed0


	//   ....[23]....
        /*00f8*/ 	.word	0x00005fc0


	//   ....[24]....
        /*00fc*/ 	.word	0x00005fe0


	//   ....[25]....
        /*0100*/ 	.word	0x00006200


	//   ....[26]....
        /*0104*/ 	.word	0x00006270


	//----- nvinfo : EIATTR_VRC_CTA_INIT_COUNT
	.align		4
.L_3995:
        /*0108*/ 	.byte	0x02, 0x4a
	.zero		1
	.zero		1


	//----- nvinfo : EIATTR_EXIT_INSTR_OFFSETS
	.align		4
        /*010c*/ 	.byte	0x04, 0x1c
        /*010e*/ 	.short	(.L_3997 - .L_3996)


	//   ....[0]....
.L_3996:
        /*0110*/ 	.word	0x00006050


	//   ....[1]....
        /*0114*/ 	.word	0x000060b0


	//   ....[2]....
        /*0118*/ 	.word	0x000061b0


	//----- nvinfo : EIATTR_MAX_THREADS
	.align		4
.L_3997:
        /*011c*/ 	.byte	0x04, 0x05
        /*011e*/ 	.short	(.L_3999 - .L_3998)
.L_3998:
        /*0120*/ 	.word	0x00000080
        /*0124*/ 	.word	0x00000001
        /*0128*/ 	.word	0x00000001


	//----- nvinfo : EIATTR_CRS_STACK_SIZE
	.align		4
.L_3999:
        /*012c*/ 	.byte	0x04, 0x1e
        /*012e*/ 	.short	(.L_4001 - .L_4000)
.L_4000:
        /*0130*/ 	.word	0x00000000


	//----- nvinfo : EIATTR_CBANK_PARAM_SIZE
	.align		4
.L_4001:
        /*0134*/ 	.byte	0x03, 0x19
        /*0136*/ 	.short	0x0088


	//----- nvinfo : EIATTR_PARAM_CBANK
	.align		4
        /*0138*/ 	.byte	0x04, 0x0a
        /*013a*/ 	.short	(.L_4003 - .L_4002)
	.align		4
.L_4002:
        /*013c*/ 	.word	index@(.nv.constant0._ZN18transformer_engine13normalization19ln_fwd_tuned_kernelINS0_13Kernel_traitsI6__halfS3_S3_fjLj8192ELj1ELj1ELj4ELj16ENS0_18Kernel_traits_baseILj8192ES3_S3_S3_fjLj128EEEEEEEvNS0_19ForwardKernelParamsE)
        /*0140*/ 	.short	0x0380
        /*0142*/ 	.short	0x0088


	//----- nvinfo : EIATTR_SW_WAR
	.align		4
.L_4003:
        /*0144*/ 	.byte	0x04, 0x36
        /*0146*/ 	.short	(.L_4005 - .L_4004)
.L_4004:
        /*0148*/ 	.word	0x00000008
.L_4005:


//--------------------- .nv.info._ZN18transformer_engine13normalization19ln_fwd_tuned_kernelINS0_13Kernel_traitsIffffjLj8192ELj1ELj1ELj4ELj16ENS0_18Kernel_traits_baseILj8192EffffjLj128EEEEEEEvNS0_19ForwardKernelParamsE --------------------------
	.section	.nv.info._ZN18transformer_engine13normalization19ln_fwd_tuned_kernelINS0_13Kernel_traitsIffffjLj8192ELj1ELj1ELj4ELj16ENS0_18Kernel_traits_baseILj8192EffffjLj128EEEEEEEvNS0_19ForwardKernelParamsE,"",@"SHT_CUDA_INFO"
	.sectionflags	@""
	.align	4


	//----- nvinfo : EIATTR_CUDA_API_VERSION
	.align		4
        /*0000*/ 	.byte	0x04, 0x37
        /*0002*/ 	.short	(.L_4007 - .L_4006)
.L_4006:
        /*0004*/ 	.word	0x00000082


	//----- nvinfo : EIATTR_KPARAM_INFO
	.align		4
.L_4007:
        /*0008*/ 	.byte	0x04, 0x17
        /*000a*/ 	.short	(.L_4009 - .L_4008)
.L_4008:
        /*000c*/ 	.word	0x00000000
        /*0010*/ 	.short	0x0000
        /*0012*/ 	.short	0x0000
        /*0014*/ 	.byte	0x00, 0xf0, 0x21, 0x02


	//----- nvinfo : EIATTR_SPARSE_MMA_MASK
	.align		4
.L_4009:
        /*0018*/ 	.byte	0x03, 0x50
        /*001a*/ 	.short	0x0000


	//----- nvinfo : EIATTR_MAXREG_COUNT
	.align		4
        /*001c*/ 	.byte	0x03, 0x1b
        /*001e*/ 	.short	0x00ff


	//----- nvinfo : EIATTR_NUM_BARRIERS
	.align		4
        /*0020*/ 	.byte	0x02, 0x4c
        /*0022*/ 	.byte	0x01
	.zero		1


	//----- nvinfo : EIATTR_MERCURY_ISA_VERSION
	.align		4
        /*0024*/ 	.byte	0x03, 0x5f
        /*0026*/ 	.short	0x0101


	//----- nvinfo : EIATTR_COOP_GROUP_MASK_REGIDS
	.align		4
        /*0028*/ 	.byte	0x04, 0x29
        /*002a*/ 	.short	(.L_4011 - .L_4010)


	//   ....[0]....
.L_4010:
        /*002c*/ 	.word	0xffffffff


	//   ....[1]....
        /*0030*/ 	.word	0xffffffff


	//   ....[2]....
        /*0034*/ 	.word	0xffffffff


	//   ....[3]....
        /*0038*/ 	.word	0xffffffff


	//   ....[4]....
        /*003c*/ 	.word	0xffffffff


	//   ....[5]....
        /*0040*/ 	.word	0xffffffff


	//   ....[6]....
        /*0044*/ 	.word	0xffffffff


	//   ....[7]....
        /*0048*/ 	.word	0xffffffff


	//   ....[8]....
        /*004c*/ 	.word	0xffffffff


	//   ....[9]....
        /*0050*/ 	.word	0xffffffff


	//   ....[10]....
        /*0054*/ 	.word	0xffffffff


	//   ....[11]....
        /*0058*/ 	.word	0xffffffff


	//   ....[12]....
        /*005c*/ 	.word	0xffffffff


	//   ....[13]....
        /*0060*/ 	.word	0xffffffff


	//   ....[14]....
        /*0064*/ 	.word	0xffffffff


	//   ....[15]....
        /*0068*/ 	.word	0xffffffff


	//   ....[16]....
        /*006c*/ 	.word	0xffffffff


	//   ....[17]....
        /*0070*/ 	.word	0xffffffff


	//   ....[18]....
        /*0074*/ 	.word	0xffffffff


	//   ....[19]....
        /*0078*/ 	.word	0xffffffff


	//   ....[20]....
        /*007c*/ 	.word	0xffffffff


	//   ....[21]....
        /*0080*/ 	.word	0xffffffff


	//   ....[22]....
        /*0084*/ 	.word	0xffffffff


	//   ....[23]....
        /*0088*/ 	.word	0xffffffff


	//   ....[24]....
        /*008c*/ 	.word	0xffffffff


	//   ....[25]....
        /*0090*/ 	.word	0x05000005


	//   ....[26]....
        /*0094*/ 	.word	0x05000005


	//----- nvinfo : EIATTR_COOP_GROUP_INSTR_OFFSETS
	.align		4
.L_4011:
        /*0098*/ 	.byte	0x04, 0x28
        /*009a*/ 	.short	(.L_4013 - .L_4012)


	//   ....[0]....
.L_4012:
        /*009c*/ 	.word	0x00000d60


	//   ....[1]....
        /*00a0*/ 	.word	0x00000d80


	//   ....[2]....
        /*00a4*/ 	.word	0x00000da0


	//   ....[3]....
        /*00a8*/ 	.word	0x00000dc0


	//   ....[4]....
        /*00ac*/ 	.word	0x00000de0


	//   ....[5]....
        /*00b0*/ 	.word	0x00001610


	//   ....[6]....
        /*00b4*/ 	.word	0x00001640


	//   ....[7]....
        /*00b8*/ 	.word	0x00001670


	//   ....[8]....
        /*00bc*/ 	.word	0x000016b0


	//   ....[9]....
        /*00c0*/ 	.word	0x000016e0


	//   ....[10]....
        /*00c4*/ 	.word	0x00001830


	//   ....[11]....
        /*00c8*/ 	.word	0x00001850


	//   ....[12]....
        /*00cc*/ 	.word	0x00001860


	//   ....[13]....
        /*00d0*/ 	.word	0x00001950


	//   ....[14]....
        /*00d4*/ 	.word	0x00001a00


	//   ....[15]....
        /*00d8*/ 	.word	0x00001a10


	//   ....[16]....
        /*00dc*/ 	.word	0x00001be0


	//   ....[17]....
        /*00e0*/ 	.word	0x00001bf0


	//   ....[18]....
        /*00e4*/ 	.word	0x00004430


	//   ....[19]....
        /*00e8*/ 	.word	0x000044b0


	//   ....[20]....
        /*00ec*/ 	.word	0x000044e0


	//   ....[21]....
        /*00f0*/ 	.word	0x00004510


	//   ....[22]....
        /*00f4*/ 	.word	0x00004530


	//   ....[23]....
        /*00f8*/ 	.word	0x00004620


	//   ....[24]....
        /*00fc*/ 	.word	0x00004640


	//   ....[25]....
        /*0100*/ 	.word	0x00004860


	//   ....[26]....
        /*0104*/ 	.word	0x000048d0


	//----- nvinfo : EIATTR_VRC_CTA_INIT_COUNT
	.align		4
.L_4013:
        /*0108*/ 	.byte	0x02, 0x4a
	.zero		1
	.zero		1


	//----- nvinfo : EIATTR_EXIT_INSTR_OFFSETS
	.align		4
        /*010c*/ 	.byte	0x04, 0x1c
        /*010e*/ 	.short	(.L_4015 - .L_4014)


	//   ....[0]....
.L_4014:
        /*0110*/ 	.word	0x000046b0


	//   ....[1]....
        /*0114*/ 	.word	0x00004710


	//   ....[2]....
        /*0118*/ 	.word	0x00004810


	//----- nvinfo : EIATTR_MAX_THREADS
	.align		4
.L_4015:
        /*011c*/ 	.byte	0x04, 0x05
        /*011e*/ 	.short	(.L_4017 - .L_4016)
.L_4016:
        /*0120*/ 	.word	0x00000080
        /*0124*/ 	.word	0x00000001
        /*0128*/ 	.word	0x00000001


	//----- nvinfo : EIATTR_CRS_STACK_SIZE
	.align		4
.L_4017:
        /*012c*/ 	.byte	0x04, 0x1e
        /*012e*/ 	.short	(.L_4019 - .L_4018)
.L_4018:
        /*0130*/ 	.word	0x00000000


	//----- nvinfo : EIATTR_CBANK_PARAM_SIZE
	.align		4
.L_4019:
        /*0134*/ 	.byte	0x03, 0x19
        /*0136*/ 	.short	0x0088


	//----- nvinfo : EIATTR_PARAM_CBANK
	.align		4
        /*0138*/ 	.byte	0x04, 0x0a
        /*013a*/ 	.short	(.L_4021 - .L_4020)
	.align		4
.L_4020:
        /*013c*/ 	.word	index@(.nv.constant0._ZN18transformer_engine13normalization19ln_fwd_tuned_kernelINS0_13Kernel_traitsIffffjLj8192ELj1ELj1ELj4ELj16ENS0_18Kernel_traits_baseILj8192EffffjLj128EEEEEEEvNS0_19ForwardKernelParamsE)
        /*0140*/ 	.short	0x0380
        /*0142*/ 	.short	0x0088


	//----- nvinfo : EIATTR_SW_WAR
	.align		4
.L_4021:
        /*0144*/ 	.byte	0x04, 0x36
        /*0146*/ 	.short	(.L_4023 - .L_4022)
.L_4022:
        /*0148*/ 	.word	0x00000008
.L_4023:


//--------------------- .nv.info._ZN18transformer_engine13normalization19ln_fwd_tuned_kernelINS0_13Kernel_traitsIff13__nv_bfloat16fjLj6144ELj1ELj1ELj4ELj16ENS0_18Kernel_traits_baseILj6144EffS3_fjLj128EEEEEEEvNS0_19ForwardKernelParamsE --------------------------
	.section	.nv.info._ZN18transformer_engine13normalization19ln_fwd_tuned_kernelINS0_13Kernel_traitsIff13__nv_bfloat16fjLj6144ELj1ELj1ELj4ELj16ENS0_18Kernel_traits_baseILj6144EffS3_fjLj128EEEEEEEvNS0_19ForwardKernelParamsE,"",@"SHT_CUDA_INFO"
	.sectionflags	@""
	.align	4


	//----- nvinfo : EIATTR_CUDA_API_VERSION
	.align		4
        /*0000*/ 	.byte	0x04, 0x37
        /*0002*/ 	.short	(.L_4025 - .L_4024)
.L_4024:
        /*0004*/ 	.word	0x00000082


	//----- nvinfo : EIATTR_KPARAM_INFO
	.align		4
.L_4025:
        /*0008*/ 	.byte	0x04, 0x17
        /*000a*/ 	.short	(.L_4027 - .L_4026)
.L_4026:
        /*000c*/ 	.word	0x00000000
        /*0010*/ 	.short	0x0000
        /*0012*/ 	.short	0x0000
        /*0014*/ 	.byte	0x00, 0xf0, 0x21, 0x02


	//----- nvinfo : EIATTR_SPARSE_MMA_MASK
	.align		4
.L_4027:
        /*0018*/ 	.byte	0x03, 0x50
        /*001a*/ 	.short	0x0000


	//----- nvinfo : EIATTR_MAXREG_COUNT
	.align		4
        /*001c*/ 	.byte	0x03, 0x1b
        /*001e*/ 	.short	0x00ff


	//----- nvinfo : EIATTR_NUM_BARRIERS
	.align		4
        /*0020*/ 	.byte	0x02, 0x4c
        /*0022*/ 	.byte	0x01
	.zero		1


	//----- nvinfo : EIATTR_MERCURY_ISA_VERSION
	.align		4
        /*0024*/ 	.byte	0x03, 0x5f
        /*0026*/ 	.short	0x0101


	//----- nvinfo : EIATTR_INT_WARP_WIDE_INSTR_OFFSETS
	.align		4
        /*0028*/ 	.byte	0x04, 0x31
        /*002a*/ 	.short	(.L_4029 - .L_4028)


	//   ....[0]....
.L_4028:
        /*002c*/ 	.word	0x00000900


	//   ....[1]....
        /*0030*/ 	.word	0x00000920


	//----- nvinfo : EIATTR_COOP_GROUP_MASK_REGIDS
	.align		4
.L_4029:
        /*0034*/ 	.byte	0x04, 0x29
        /*0036*/ 	.short	(.L_4031 - .L_4030)


	//   ....[0]....
.L_4030:
        /*0038*/ 	.word	0xffffffff


	//   ....[1]....
        /*003c*/ 	.word	0xffffffff


	//   ....[2]....
        /*0040*/ 	.word	0xffffffff


	//   ....[3]....
        /*0044*/ 	.word	0xffffffff


	//   ....[4]....
        /*0048*/ 	.word	0xffffffff


	//   ....[5]....
        /*004c*/ 	.word	0xffffffff


	//   ....[6]....
        /*0050*/ 	.word	0xffffffff


	//   ....[7]....
        /*0054*/ 	.word	0xffffffff


	//   ....[8]....
        /*0058*/ 	.word	0xffffffff


	//   ....[9]....
        /*005c*/ 	.word	0xffffffff


	//   ....[10]....
        /*0060*/ 	.word	0xffffffff


	//   ....[11]....
        /*0064*/ 	.word	0xffffffff


	//   ....[12]....
        /*0068*/ 	.word	0xffffffff


	//   ....[13]....
        /*006c*/ 	.word	0xffffffff


	//   ....[14]....
        /*0070*/ 	.word	0xffffffff


	//   ....[15]....
        /*0074*/ 	.word	0xffffffff


	//   ....[16]....
        /*0078*/ 	.word	0xffffffff


	//   ....[17]....
        /*007c*/ 	.word	0xffffffff


	//   ....[18]....
        /*0080*/ 	.word	0xffffffff


	//   ....[19]....
        /*0084*/ 	.word	0xffffffff


	//   ....[20]....
        /*0088*/ 	.word	0xffffffff


	//   ....[21]....
        /*008c*/ 	.word	0xffffffff


	//   ....[22]....
        /*0090*/ 	.word	0xffffffff


	//   ....[23]....
        /*0094*/ 	.word	0xffffffff


	//   ....[24]....
        /*0098*/ 	.word	0xffffffff


	//   ....[25]....
        /*009c*/ 	.word	0x05000004


	//   ....[26]....
        /*00a0*/ 	.word	0x05000004


	//----- nvinfo : EIATTR_COOP_GROUP_INSTR_OFFSETS
	.align		4
.L_4031:
        /*00a4*/ 	.byte	0x04, 0x28
        /*00a6*/ 	.short	(.L_4033 - .L_4032)


	//   ....[0]....
.L_4032:
        /*00a8*/ 	.word	0x00000c30


	//   ....[1]....
        /*00ac*/ 	.word	0x00000c50


	//   ....[2]....
        /*00b0*/ 	.word	0x00000c70


	//   ....[3]....
        /*00b4*/ 	.word	0x00000c90


	//   ....[4]....
        /*00b8*/ 	.word	0x00000cb0


	//   ....[5]....
        /*00bc*/ 	.word	0x000012e0


	//   ....[6]....
        /*00c0*/ 	.word	0x00001310


	//   ....[7]....
        /*00c4*/ 	.word	0x00001360


	//   ....[8]....
        /*00c8*/ 	.word	0x00001380


	//   ....[9]....
        /*00cc*/ 	.word	0x000013b0


	//   ....[10]....
        /*00d0*/ 	.word	0x000013d0


	//   ....[11]....
        /*00d4*/ 	.word	0x00001470


	//   ....[12]....
        /*00d8*/ 	.word	0x00001480


	//   ....[13]....
        /*00dc*/ 	.word	0x00001530


	//   ....[14]....
        /*00e0*/ 	.word	0x000015e0


	//   ....[15]....
        /*00e4*/ 	.word	0x000015f0


	//   ....[16]....
        /*00e8*/ 	.word	0x000017b0


	//   ....[17]....
        /*00ec*/ 	.word	0x000017d0


	//   ....[18]....
        /*00f0*/ 	.word	0x00004470


	//   ....[19]....
        /*00f4*/ 	.word	0x000044e0


	//   ....[20]....
        /*00f8*/ 	.word	0x00004520


	//   ....[21]....
        /*00fc*/ 	.word	0x00004550


	//   ....[22]....
        /*0100*/ 	.word	0x00004570


	//   ....[23]....
        /*0104*/ 	.word	0x00004660


	//   ....[24]....
        /*0108*/ 	.word	0x00004680


	//   ....[25]....
        /*010c*/ 	.word	0x000048a0


	//   ....[26]....
        /*0110*/ 	.word	0x00004910


	//----- nvinfo : EIATTR_VRC_CTA_INIT_COUNT
	.align		4
.L_4033:
        /*0114*/ 	.byte	0x02, 0x4a
	.zero		1
	.zero		1


	//----- nvinfo : EIATTR_EXIT_INSTR_OFFSETS
	.align		4
        /*0118*/ 	.byte	0x04, 0x1c
        /*011a*/ 	.short	(.L_4035 - .L_4034)


	//   ....[0]....
.L_4034:
        /*011c*/ 	.word	0x000046f0


	//   ....[1]....
        /*0120*/ 	.word	0x00004750


	//   ....[2]....
        /*0124*/ 	.word	0x00004850


	//----- nvinfo : EIATTR_MAX_THREADS
	.align		4
.L_4035:
        /*0128*/ 	.byte	0x04, 0x05
        /*012a*/ 	.short	(.L_4037 - .L_4036)
.L_4036:
        /*012c*/ 	.word	0x00000080
        /*0130*/ 	.word	0x00000001
        /*0134*/ 	.word	0x00000001


	//----- nvinfo : EIATTR_CRS_STACK_SIZE
	.align		4
.L_4037:
        /*0138*/ 	.byte	0x04, 0x1e
        /*013a*/ 	.short	(.L_4039 - .L_4038)
.L_4038:
        /*013c*/ 	.word	0x00000000


	//----- nvinfo : EIATTR_CBANK_PARAM_SIZE
	.align		4
.L_4039:
        /*0140*/ 	.byte	0x03, 0x19
        /*0142*/ 	.short	0x0088


	//----- nvinfo : EIATTR_PARAM_CBANK
	.align		4
        /*0144*/ 	.byte	0x04, 0x0a
        /*0146*/ 	.short	(.L_4041 - .L_4040)
	.align		4
.L_4040:
        /*0148*/ 	.word	index@(.nv.constant0._ZN18transformer_engine13normalization19ln_fwd_tuned_kernelINS0_13Kernel_traitsIff13__nv_bfloat16fjLj6144ELj1ELj1ELj4ELj16ENS0_18Kernel_traits_baseILj6144EffS3_fjLj128EEEEEEEvNS0_19ForwardKernelParamsE)
        /*014c*/ 	.short	0x0380
        /*014e*/ 	.short	0x0088


	//----- nvinfo : EIATTR_SW_WAR
	.align		4
.L_4041:
        /*0150*/ 	.byte	0x04, 0x36
        /*0152*/ 	.short	(.L_4043 - .L_4042)
.L_4042:
        /*0154*/ 	.word	0x00000008
.L_4043:


//--------------------- .nv.info._ZN18transformer_engine13normalization19ln_fwd_tuned_kernelINS0_13Kernel_traitsI13__nv_bfloat16S3_S3_fjLj6144ELj1ELj1ELj4ELj16ENS0_18Kernel_traits_baseILj6144ES3_S3_S3_fjLj128EEEEEEEvNS0_19ForwardKernelParamsE --------------------------
	.section	.nv.info._ZN18transformer_engine13normalization19ln_fwd_tuned_kernelINS0_13Kernel_traitsI13__nv_bfloat16S3_S3_fjLj6144ELj1ELj1ELj4ELj16ENS0_18Kernel_traits_baseILj6144ES3_S3_S3_fjLj128EEEEEEEvNS0_19ForwardKernelParamsE,"",@"SHT_CUDA_INFO"
	.sectionflags	@""
	.align	4


	//----- nvinfo : EIATTR_CUDA_API_VERSION
	.align		4
        /*0000*/ 	.byte	0x04, 0x37
        /*0002*/ 	.short	(.L_4045 - .L_4044)
.L_4044:
        /*0004*/ 	.word	0x00000082


	//----- nvinfo : EIATTR_KPARAM_INFO
	.align		4
.L_4045:
        /*0008*/ 	.byte	0x04, 0x17
        /*000a*/ 	.short	(.L_4047 - .L_4046)
.L_4046:
        /*000c*/ 	.word	0x00000000
        /*0010*/ 	.short	0x0000
        /*0012*/ 	.short	0x0000
        /*0014*/ 	.byte	0x00, 0xf0, 0x21, 0x02


	//----- nvinfo : EIATTR_SPARSE_MMA_MASK
	.align		4
.L_4047:
        /*0018*/ 	.byte	0x03, 0x50
        /*001a*/ 	.short	0x0000


	//----- nvinfo : EIATTR_MAXREG_COUNT
	.align		4
        /*001c*/ 	.byte	0x03, 0x1b
        /*001e*/ 	.short	0x00ff


	//----- nvinfo : EIATTR_NUM_BARRIERS
	.align		4
        /*0020*/ 	.byte	0x02, 0x4c
        /*0022*/ 	.byte	0x01
	.zero		1


	//----- nvinfo : EIATTR_MERCURY_ISA_VERSION
	.align		4
        /*0024*/ 	.byte	0x03, 0x5f
        /*0026*/ 	.short	0x0101


	//----- nvinfo : EIATTR_COOP_GROUP_MASK_REGIDS
	.align		4
        /*0028*/ 	.byte	0x04, 0x29
        /*002a*/ 	.short	(.L_4049 - .L_4048)


	//   ....[0]....
.L_4048:
        /*002c*/ 	.word	0xffffffff


	//   ....[1]....
        /*0030*/ 	.word	0xffffffff


	//   ....[2]....
        /*0034*/ 	.word	0xffffffff


	//   ....[3]....
        /*0038*/ 	.word	0xffffffff


	//   ....[4]....
        /*003c*/ 	.word	0xffffffff


	//   ....[5]....
        /*0040*/ 	.word	0xffffffff


	//   ....[6]....
        /*0044*/ 	.word	0xffffffff


	//   ....[7]....
        /*0048*/ 	.word	0xffffffff


	//   ....[8]....
        /*004c*/ 	.word	0xffffffff


	//   ....[9]....
        /*0050*/ 	.word	0xffffffff


	//   ....[10]....
        /*0054*/ 	.word	0xffffffff


	//   ....[11]....
        /*0058*/ 	.word	0xffffffff


	//   ....[12]....
        /*005c*/ 	.word	0xffffffff


	//   ....[13]....
        /*0060*/ 	.word	0xffffffff


	//   ....[14]....
        /*0064*/ 	.word	0xffffffff


	//   ....[15]....
        /*0068*/ 	.word	0xffffffff


	//   ....[16]....
        /*006c*/ 	.word	0xffffffff


	//   ....[17]....
        /*0070*/ 	.word	0xffffffff


	//   ....[18]....
        /*0074*/ 	.word	0xffffffff


	//   ....[19]....
        /*0078*/ 	.word	0xffffffff


	//   ....[20]....
        /*007c*/ 	.word	0xffffffff


	//   ....[21]....
        /*0080*/ 	.word	0xffffffff


	//   ....[22]....
        /*0084*/ 	.word	0xffffffff


	//   ....[23]....
        /*0088*/ 	.word	0xffffffff


	//   ....[24]....
        /*008c*/ 	.word	0xffffffff


	//   ....[25]....
        /*0090*/ 	.word	0x05000004


	//   ....[26]....
        /*0094*/ 	.word	0x05000004


	//----- nvinfo : EIATTR_COOP_GROUP_INSTR_OFFSETS
	.align		4
.L_4049:
        /*0098*/ 	.byte	0x04, 0x28
        /*009a*/ 	.short	(.L_4051 - .L_4050)


	//   ....[0]....
.L_4050:
        /*009c*/ 	.word	0x00000e40


	//   ....[1]....
        /*00a0*/ 	.word	0x00000e60


	//   ....[2]....
        /*00a4*/ 	.word	0x00000e80


	//   ....[3]....
        /*00a8*/ 	.word	0x00000ea0


	//   ....[4]....
        /*00ac*/ 	.word	0x00000ec0


	//   ....[5]....
        /*00b0*/ 	.word	0x000014f0


	//   ....[6]....
        /*00b4*/ 	.word	0x00001510


	//   ....[7]....
        /*00b8*/ 	.word	0x00001530


	//   ....[8]....
        /*00bc*/ 	.word	0x00001550


	//   ....[9]....
        /*00c0*/ 	.word	0x00001570


	//   ....[10]....
        /*00c4*/ 	.word	0x00001720


	//   ....[11]....
        /*00c8*/ 	.word	0x00001750


	//   ....[12]....
        /*00cc*/ 	.word	0x00001760


	//   ....[13]....
        /*00d0*/ 	.word	0x000018b0


	//   ....[14]....
        /*00d4*/ 	.word	0x00001900


	//   ....[15]....
        /*00d8*/ 	.word	0x00001910


	//   ....[16]....
        /*00dc*/ 	.word	0x00001ad0


	//   ....[17]....
        /*00e0*/ 	.word	0x00001ae0


	//   ....[18]....
        /*00e4*/ 	.word	0x00004e80


	//   ....[19]....
        /*00e8*/ 	.word	0x00004f00


	//   ....[20]....
        /*00ec*/ 	.word	0x00004f30


	//   ....[21]....
        /*00f0*/ 	.word	0x00004f60


	//   ....[22]....
        /*00f4*/ 	.word	0x00004f80


	//   ....[23]....
        /*00f8*/ 	.word	0x00005070


	//   ....[24]....
        /*00fc*/ 	.word	0x00005090


	//   ....[25]....
        /*0100*/ 	.word	0x000052b0


	//   ....[26]....
        /*0104*/ 	.word	0x00005320


	//----- nvinfo : EIATTR_VRC_CTA_INIT_COUNT
	.align		4
.L_4051:
        /*0108*/ 	.byte	0x02, 0x4a
	.zero		1
	.zero		1


	//----- nvinfo : EIATTR_EXIT_INSTR_OFFSETS
	.align		4
        /*010c*/ 	.byte	0x04, 0x1c
        /*010e*/ 	.short	(.L_4053 - .L_4052)


	//   ....[0]....
.L_4052:
        /*0110*/ 	.word	0x00005100


	//   ....[1]....
        /*0114*/ 	.word	0x00005160


	//   ....[2]....
        /*0118*/ 	.word	0x00005260


	//----- nvinfo : EIATTR_MAX_THREADS
	.align		4
.L_4053:
        /*011c*/ 	.byte	0x04, 0x05
        /*011e*/ 	.short	(.L_4055 - .L_4054)
.L_4054:
        /*0120*/ 	.word	0x00000080
        /*0124*/ 	.word	0x00000001
        /*0128*/ 	.word	0x00000001


	//----- nvinfo : EIATTR_CRS_STACK_SIZE
	.align		4
.L_4055:
        /*012c*/ 	.byte	0x04, 0x1e
        /*012e*/ 	.short	(.L_4057 - .L_4056)
.L_4056:
        /*0130*/ 	.word	0x00000000


	//----- nvinfo : EIATTR_CBANK_PARAM_SIZE
	.align		4
.L_4057:
        /*0134*/ 	.byte	0x03, 0x19
        /*0136*/ 	.short	0x0088


	//----- nvinfo : EIATTR_PARAM_CBANK
	.align		4
        /*0138*/ 	.byte	0x04, 0x0a
        /*013a*/ 	.short	(.L_4059 - .L_4058)
	.align		4
.L_4058:
        /*013c*/ 	.word	index@(.nv.constant0._ZN18transformer_engine13normalization19ln_fwd_tuned_kernelINS0_13Kernel_traitsI13__nv_bfloat16S3_S3_fjLj6144ELj1ELj1ELj4ELj16ENS0_18Kernel_traits_baseILj6144ES3_S3_S3_fjLj128EEEEEEEvNS0_19ForwardKernelParamsE)
        /*0140*/ 	.short	0x0380
        /*0142*/ 	.short	0x0088


	//----- nvinfo : EIATTR_SW_WAR
	.align		4
.L_4059:
        /*0144*/ 	.byte	0x04, 0x36
        /*0146*/ 	.short	(.L_4061 - .L_4060)
.L_4060:
        /*0148*/ 	.word	0x00000008
.L_4061:


//--------------------- .nv.info._ZN18transformer_engine13normalization19ln_fwd_tuned_kernelINS0_13Kernel_traitsIff6__halffjLj6144ELj1ELj1ELj4ELj16ENS0_18Kernel_traits_baseILj6144EffS3_fjLj128EEEEEEEvNS0_19ForwardKernelParamsE --------------------------
	.section	.nv.info._ZN18transformer_engine13normalization19ln_fwd_tuned_kernelINS0_13Kernel_traitsIff6__halffjLj6144ELj1ELj1ELj4ELj16ENS0_18Kernel_traits_baseILj6144EffS3_fjLj128EEEEEEEvNS0_19ForwardKernelParamsE,"",@"SHT_CUDA_INFO"
	.sectionflags	@""
	.align	4


	//----- nvinfo : EIATTR_CUDA_API_VERSION
	.align		4
        /*0000*/ 	.byte	0x04, 0x37
        /*0002*/ 	.short	(.L_4063 - .L_4062)
.L_4062:
        /*0004*/ 	.word	0x00000082


	//----- nvinfo : EIATTR_KPARAM_INFO
	.align		4
.L_4063:
        /*0008*/ 	.byte	0x04, 0x17
        /*000a*/ 	.short	(.L_4065 - .L_4064)
.L_4064:
        /*000c*/ 	.word	0x00000000
        /*0010*/ 	.short	0x0000
        /*0012*/ 	.short	0x0000
        /*0014*/ 	.byte	0x00, 0xf0, 0x21, 0x02


	//----- nvinfo : EIATTR_SPARSE_MMA_MASK
	.align		4
.L_4065:
        /*0018*/ 	.byte	0x03, 0x50
        /*001a*/ 	.short	0x0000


	//----- nvinfo : EIATTR_MAXREG_COUNT
	.align		4
        /*001c*/ 	.byte	0x03, 0x1b
        /*001e*/ 	.short	0x00ff


	//----- nvinfo : EIATTR_NUM_BARRIERS
	.align		4
        /*0020*/ 	.byte	0x02, 0x4c
        /*0022*/ 	.byte	0x01
	.zero		1


	//----- nvinfo : EIATTR_MERCURY_ISA_VERSION
	.align		4
        /*0024*/ 	.byte	0x03, 0x5f
        /*0026*/ 	.short	0x0101


	//----- nvinfo : EIATTR_INT_WARP_WIDE_INSTR_OFFSETS
	.align		4
        /*0028*/ 	.byte	0x04, 0x31
        /*002a*/ 	.short	(.L_4067 - .L_4066)


	//   ....[0]....
.L_4066:
        /*002c*/ 	.word	0x00000900


	//   ....[1]....
        /*0030*/ 	.word	0x00000920


	//----- nvinfo : EIATTR_COOP_GROUP_MASK_REGIDS
	.align		4
.L_4067:
        /*0034*/ 	.byte	0x04, 0x29
        /*0036*/ 	.short	(.L_4069 - .L_4068)


	//   ....[0]....
.L_4068:
        /*0038*/ 	.word	0xffffffff


	//   ....[1]....
        /*003c*/ 	.word	0xffffffff


	//   ....[2]....
        /*0040*/ 	.word	0xffffffff


	//   ....[3]....
        /*0044*/ 	.word	0xffffffff


	//   ....[4]....
        /*0048*/ 	.word	0xffffffff


	//   ....[5]....
        /*004c*/ 	.word	0xffffffff


	//   ....[6]....
        /*0050*/ 	.word	0xffffffff


	//   ....[7]....
        /*0054*/ 	.word	0xffffffff


	//   ....[8]....
        /*0058*/ 	.word	0xffffffff


	//   ....[9]....
        /*005c*/ 	.word	0xffffffff


	//   ....[10]....
        /*0060*/ 	.word	0xffffffff


	//   ....[11]....
        /*0064*/ 	.word	0xffffffff


	//   ....[12]....
        /*0068*/ 	.word	0xffffffff


	//   ....[13]....
        /*006c*/ 	.word	0xffffffff


	//   ....[14]....
        /*0070*/ 	.word	0xffffffff


	//   ....[15]....
        /*0074*/ 	.word	0xffffffff


	//   ....[16]....
        /*0078*/ 	.word	0xffffffff


	//   ....[17]....
        /*007c*/ 	.word	0xffffffff


	//   ....[18]....
        /*0080*/ 	.word	0xffffffff


	//   ....[19]....
        /*0084*/ 	.word	0xffffffff


	//   ....[20]....
        /*0088*/ 	.word	0xffffffff


	//   ....[21]....
        /*008c*/ 	.word	0xffffffff


	//   ....[22]....
        /*0090*/ 	.word	0xffffffff


	//   ....[23]....
        /*0094*/ 	.word	0xffffffff


	//   ....[24]....
        /*0098*/ 	.word	0xffffffff


	//   ....[25]....
        /*009c*/ 	.word	0x05000004


	//   ....[26]....
        /*00a0*/ 	.word	0x05000004


	//----- nvinfo : EIATTR_COOP_GROUP_INSTR_OFFSETS
	.align		4
.L_4069:
        /*00a4*/ 	.byte	0x04, 0x28
        /*00a6*/ 	.short	(.L_4071 - .L_4070)


	//   ....[0]....
.L_4070:
        /*00a8*/ 	.word	0x00000c30


	//   ....[1]....
        /*00ac*/ 	.word	0x00000c50


	//   ....[2]....
        /*00b0*/ 	.word	0x00000c70


	//   ....[3]....
        /*00b4*/ 	.word	0x00000c90


	//   ....[4]....
        /*00b8*/ 	.word	0x00000cb0


	//   ....[5]....
        /*00bc*/ 	.word	0x000012e0


	//   ....[6]....
        /*00c0*/ 	.word	0x00001310


	//   ....[7]....
        /*00c4*/ 	.word	0x00001360


	//   ....[8]....
        /*00c8*/ 	.word	0x00001380


	//   ....[9]....
        /*00cc*/ 	.word	0x000013b0


	//   ....[10]....
        /*00d0*/ 	.word	0x000013d0


	//   ....[11]....
        /*00d4*/ 	.word	0x00001470


	//   ....[12]....
        /*00d8*/ 	.word	0x00001480


	//   ....[13]....
        /*00dc*/ 	.word	0x00001530


	//   ....[14]....
        /*00e0*/ 	.word	0x000015e0


	//   ....[15]....
        /*00e4*/ 	.word	0x000015f0


	//   ....[16]....
        /*00e8*/ 	.word	0x000017b0


	//   ....[17]....
        /*00ec*/ 	.word	0x000017d0


	//   ....[18]....
        /*00f0*/ 	.word	0x00004470


	//   ....[19]....
        /*00f4*/ 	.word	0x000044e0


	//   ....[20]....
        /*00f8*/ 	.word	0x00004520


	//   ....[21]....
        /*00fc*/ 	.word	0x00004550


	//   ....[22]....
        /*0100*/ 	.word	0x00004570


	//   ....[23]....
        /*0104*/ 	.word	0x00004660


	//   ....[24]....
        /*0108*/ 	.word	0x00004680


	//   ....[25]....
        /*010c*/ 	.word	0x000048a0


	//   ....[26]....
        /*0110*/ 	.word	0x00004910


	//----- nvinfo : EIATTR_VRC_CTA_INIT_COUNT
	.align		4
.L_4071:
        /*0114*/ 	.byte	0x02, 0x4a
	.zero		1
	.zero		1


	//----- nvinfo : EIATTR_EXIT_INSTR_OFFSETS
	.align		4
        /*0118*/ 	.byte	0x04, 0x1c
        /*011a*/ 	.short	(.L_4073 - .L_4072)


	//   ....[0]....
.L_4072:
        /*011c*/ 	.word	0x000046f0


	//   ....[1]....
        /*0120*/ 	.word	0x00004750


	//   ....[2]....
        /*0124*/ 	.word	0x00004850


	//----- nvinfo : EIATTR_MAX_THREADS
	.align		4
.L_4073:
        /*0128*/ 	.byte	0x04, 0x05
        /*012a*/ 	.short	(.L_4075 - .L_4074)
.L_4074:
        /*012c*/ 	.word	0x00000080
        /*0130*/ 	.word	0x00000001
        /*0134*/ 	.word	0x00000001


	//----- nvinfo : EIATTR_CRS_STACK_SIZE
	.align		4
.L_4075:
        /*0138*/ 	.byte	0x04, 0x1e
        /*013a*/ 	.short	(.L_4077 - .L_4076)
.L_4076:
        /*013c*/ 	.word	0x00000000


	//----- nvinfo : EIATTR_CBANK_PARAM_SIZE
	.align		4
.L_4077:
        /*0140*/ 	.byte	0x03, 0x19
        /*0142*/ 	.short	0x0088


	//----- nvinfo : EIATTR_PARAM_CBANK
	.align		4
        /*0144*/ 	.byte	0x04, 0x0a
        /*0146*/ 	.short	(.L_4079 - .L_4078)
	.align		4
.L_4078:
        /*0148*/ 	.word	index@(.nv.constant0._ZN18transformer_engine13normalization19ln_fwd_tuned_kernelINS0_13Kernel_traitsIff6__halffjLj6144ELj1ELj1ELj4ELj16ENS0_18Kernel_traits_baseILj6144EffS3_fjLj128EEEEEEEvNS0_19ForwardKernelParamsE)
        /*014c*/ 	.short	0x0380
        /*014e*/ 	.short	0x0088


	//----- nvinfo : EIATTR_SW_WAR
	.align		4
.L_4079:
        /*0150*/ 	.byte	0x04, 0x36
        /*0152*/ 	.short	(.L_4081 - .L_4080)
.L_4080:
        /*0154*/ 	.word	0x00000008
.L_4081:


//--------------------- .nv.info._ZN18transformer_engine13normalization19ln_fwd_tuned_kernelINS0_13Kernel_traitsI6__halfS3_S3_fjLj6144ELj1ELj1ELj4ELj16ENS0_18Kernel_traits_baseILj6144ES3_S3_S3_fjLj128EEEEEEEvNS0_19ForwardKernelParamsE --------------------------
	.section	.nv.info._ZN18transformer_engine13normalization19ln_fwd_tuned_kernelINS0_13Kernel_traitsI6__halfS3_S3_fjLj6144ELj1ELj1ELj4ELj16ENS0_18Kernel_traits_baseILj6144ES3_S3_S3_fjLj128EEEEEEEvNS0_19ForwardKernelParamsE,"",@"SHT_CUDA_INFO"
	.sectionflags	@""
	.align	4


	//----- nvinfo : EIATTR_CUDA_API_VERSION
	.align		4
        /*0000*/ 	.byte	0x04, 0x37
        /*0002*/ 	.short	(.L_4083 - .L_4082)
.L_4082:
        /*0004*/ 	.word	0x00000082


	//----- nvinfo : EIATTR_KPARAM_INFO
	.align		4
.L_4083:
        /*0008*/ 	.byte	0x04, 0x17
        /*000a*/ 	.short	(.L_4085 - .L_4084)
.L_4084:
        /*000c*/ 	.word	0x00000000
        /*0010*/ 	.short	0x0000
        /*0012*/ 	.short	0x0000
        /*0014*/ 	.byte	0x00, 0xf0, 0x21, 0x02


	//----- nvinfo : EIATTR_SPARSE_MMA_MASK
	.align		4
.L_4085:
        /*0018*/ 	.byte	0x03, 0x50
        /*001a*/ 	.short	0x0000


	//----- nvinfo : EIATTR_MAXREG_COUNT
	.align		4
        /*001c*/ 	.byte	0x03, 0x1b
        /*001e*/ 	.short	0x00ff


	//----- nvinfo : EIATTR_NUM_BARRIERS
	.align		4
        /*0020*/ 	.byte	0x02, 0x4c
        /*0022*/ 	.byte	0x01
	.zero		1


	//----- nvinfo : EIATTR_MERCURY_ISA_VERSION
	.align		4
        /*0024*/ 	.byte	0x03, 0x5f
        /*0026*/ 	.short	0x0101


	//----- nvinfo : EIATTR_COOP_GROUP_MASK_REGIDS
	.align		4
        /*0028*/ 	.byte	0x04, 0x29
        /*002a*/ 	.short	(.L_4087 - .L_4086)


	//   ....[0]....
.L_4086:
        /*002c*/ 	.word	0xffffffff


	//   ....[1]....
        /*0030*/ 	.word	0xffffffff


	//   ....[2]....
        /*0034*/ 	.word	0xffffffff


	//   ....[3]....
        /*0038*/ 	.word	0xffffffff


	//   ....[4]....
        /*003c*/ 	.word	0xffffffff


	//   ....[5]....
        /*0040*/ 	.word	0xffffffff


	//   ....[6]....
        /*0044*/ 	.word	0xffffffff


	//   ....[7]....
        /*0048*/ 	.word	0xffffffff


	//   ....[8]....
        /*004c*/ 	.word	0xffffffff


	//   ....[9]....
        /*0050*/ 	.word	0xffffffff


	//   ....[10]....
        /*0054*/ 	.word	0xffffffff


	//   ....[11]....
        /*0058*/ 	.word	0xffffffff


	//   ....[12]....
        /*005c*/ 	.word	0xffffffff


	//   ....[13]....
        /*0060*/ 	.word	0xffffffff


	//   ....[14]....
        /*0064*/ 	.word	0xffffffff


	//   ....[15]....
        /*0068*/ 	.word	0xffffffff


	//   ....[16]....
        /*006c*/ 	.word	0xffffffff


	//   ....[17]....
        /*0070*/ 	.word	0xffffffff


	//   ....[18]....
        /*0074*/ 	.word	0xffffffff


	//   ....[19]....
        /*0078*/ 	.word	0xffffffff


	//   ....[20]....
        /*007c*/ 	.word	0xffffffff


	//   ....[21]....
        /*0080*/ 	.word	0xffffffff


	//   ....[22]....
        /*0084*/ 	.word	0xffffffff


	//   ....[23]....
        /*0088*/ 	.word	0xffffffff


	//   ....[24]....
        /*008c*/ 	.word	0xffffffff


	//   ....[25]....
        /*0090*/ 	.word	0x05000004


	//   ....[26]....
        /*0094*/ 	.word	0x05000004


	//----- nvinfo : EIATTR_COOP_GROUP_INSTR_OFFSETS
	.align		4
.L_4087:
        /*0098*/ 	.byte	0x04, 0x28
        /*009a*/ 	.short	(.L_4089 - .L_4088)


	//   ....[0]....
.L_4088:
        /*009c*/ 	.word	0x000009e0


	//   ....[1]....
        /*00a0*/ 	.word	0x00000a00


	//   ....[2]....
        /*00a4*/ 	.word	0x00000a20


	//   ....[3]....
        /*00a8*/ 	.word	0x00000a40


	//   ....[4]....
        /*00ac*/ 	.word	0x00000a60


	//   ....[5]....
        /*00b0*/ 	.word	0x00001090


	//   ....[6]....
        /*00b4*/ 	.word	0x000010b0


	//   ....[7]....
        /*00b8*/ 	.word	0x000010d0


	//   ....[8]....
        /*00bc*/ 	.word	0x000010f0


	//   ....[9]....
        /*00c0*/ 	.word	0x00001110


	//   ....[10]....
        /*00c4*/ 	.word	0x000012a0


	//   ....[11]....
        /*00c8*/ 	.word	0x000012d0


	//   ....[12]....
        /*00cc*/ 	.word	0x000012e0


	//   ....[13]....
        /*00d0*/ 	.word	0x000013e0


	//   ....[14]....
        /*00d4*/ 	.word	0x00001490


	//   ....[15]....
        /*00d8*/ 	.word	0x000014a0


	//   ....[16]....
        /*00dc*/ 	.word	0x00001680


	//   ....[17]....
        /*00e0*/ 	.word	0x000016a0


	//   ....[18]....
        /*00e4*/ 	.word	0x00004a10


	//   ....[19]....
        /*00e8*/ 	.word	0x00004a90


	//   ....[20]....
        /*00ec*/ 	.word	0x00004ad0


	//   ....[21]....
        /*00f0*/ 	.word	0x00004af0


	//   ....[22]....
        /*00f4*/ 	.word	0x00004b10


	//   ....[23]....
        /*00f8*/ 	.word	0x00004c00


	//   ....[24]....
        /*00fc*/ 	.word	0x00004c20


	//   ....[25]....
        /*0100*/ 	.word	0x00004e50


	//   ....[26]....
        /*0104*/ 	.word	0x00004ec0


	//----- nvinfo : EIATTR_VRC_CTA_INIT_COUNT
	.align		4
.L_4089:
        /*0108*/ 	.byte	0x02, 0x4a
	.zero		1
	.zero		1


	//----- nvinfo : EIATTR_EXIT_INSTR_OFFSETS
	.align		4
        /*010c*/ 	.byte	0x04, 0x1c
        /*010e*/ 	.short	(.L_4091 - .L_4090)


	//   ....[0]....
.L_4090:
        /*0110*/ 	.word	0x00004c90


	//   ....[1]....
        /*0114*/ 	.word	0x00004cf0


	//   ....[2]....
        /*0118*/ 	.word	0x00004e00


	//----- nvinfo : EIATTR_MAX_THREADS
	.align		4
.L_4091:
        /*011c*/ 	.byte	0x04, 0x05
        /*011e*/ 	.short	(.L_4093 - .L_4092)
.L_4092:
        /*0120*/ 	.word	0x00000080
        /*0124*/ 	.word	0x00000001
        /*0128*/ 	.word	0x00000001


	//----- nvinfo : EIATTR_CRS_STACK_SIZE
	.align		4
.L_4093:
        /*012c*/ 	.byte	0x04, 0x1e
        /*012e*/ 	.short	(.L_4095 - .L_4094)
.L_4094:
        /*0130*/ 	.word	0x00000000


	//----- nvinfo : EIATTR_CBANK_PARAM_SIZE
	.align		4
.L_4095:
        /*0134*/ 	.byte	0x03, 0x19
        /*0136*/ 	.short	0x0088


	//----- nvinfo : EIATTR_PARAM_CBANK
	.align		4
        /*0138*/ 	.byte	0x04, 0x0a
        /*013a*/ 	.short	(.L_4097 - .L_4096)
	.align		4
.L_4096:
        /*013c*/ 	.word	index@(.nv.constant0._ZN18transformer_engine13normalization19ln_fwd_tuned_kernelINS0_13Kernel_traitsI6__halfS3_S3_fjLj6144ELj1ELj1ELj4ELj16ENS0_18Kernel_traits_baseILj6144ES3_S3_S3_fjLj128EEEEEEEvNS0_19ForwardKernelParamsE)
        /*0140*/ 	.short	0x0380
        /*0142*/ 	.short	0x0088


	//----- nvinfo : EIATTR_SW_WAR
	.align		4
.L_4097:
        /*0144*/ 	.byte	0x04, 0x36
        /*0146*/ 	.short	(.L_4099 - .L_4098)
.L_4098:
        /*0148*/ 	.word	0x00000008
.L_4099:


//--------------------- .nv.info._ZN18transformer_engine13normalization19ln_fwd_tuned_kernelINS0_13Kernel_traitsIffffjLj6144ELj1ELj1ELj4ELj16ENS0_18Kernel_traits_baseILj6144EffffjLj128EEEEEEEvNS0_19ForwardKernelParamsE --------------------------
	.section	.nv.info._ZN18transformer_engine13normalization19ln_fwd_tuned_kernelINS0_13Kernel_traitsIffffjLj6144ELj1ELj1ELj4ELj16ENS0_18Kernel_traits_baseILj6144EffffjLj128EEEEEEEvNS0_19ForwardKernelParamsE,"",@"SHT_CUDA_INFO"
	.sectionflags	@""
	.align	4


	//----- nvinfo : EIATTR_CUDA_API_VERSION
	.align		4
        /*0000*/ 	.byte	0x04, 0x37
        /*0002*/ 	.short	(.L_4101 - .L_4100)
.L_4100:
        /*0004*/ 	.word	0x00000082


	//----- nvinfo : EIATTR_KPARAM_INFO
	.align		4
.L_4101:
        /*0008*/ 	.byte	0x04, 0x17
        /*000a*/ 	.short	(.L_4103 - .L_4102)
.L_4102:
        /*000c*/ 	.word	0x00000000
        /*0010*/ 	.short	0x0000
        /*0012*/ 	.short	0x0000
        /*0014*/ 	.byte	0x00, 0xf0, 0x21, 0x02


	//----- nvinfo : EIATTR_SPARSE_MMA_MASK
	.align		4
.L_4103:
        /*0018*/ 	.byte	0x03, 0x50
        /*001a*/ 	.short	0x0000


	//----- nvinfo : EIATTR_MAXREG_COUNT
	.align		4
        /*001c*/ 	.byte	0x03, 0x1b
        /*001e*/ 	.short	0x00ff


	//----- nvinfo : EIATTR_NUM_BARRIERS
	.align		4
        /*0020*/ 	.byte	0x02, 0x4c
        /*0022*/ 	.byte	0x01
	.zero		1


	//----- nvinfo : EIATTR_MERCURY_ISA_VERSION
	.align		4
        /*0024*/ 	.byte	0x03, 0x5f
        /*0026*/ 	.short	0x0101


	//----- nvinfo : EIATTR_COOP_GROUP_MASK_REGIDS
	.align		4
        /*0028*/ 	.byte	0x04, 0x29
        /*002a*/ 	.short	(.L_4105 - .L_4104)


	//   ....[0]....
.L_4104:
        /*002c*/ 	.word	0xffffffff


	//   ....[1]....
        /*0030*/ 	.word	0xffffffff


	//   ....[2]....
        /*0034*/ 	.word	0xffffffff


	//   ....[3]....
        /*0038*/ 	.word	0xffffffff


	//   ....[4]....
        /*003c*/ 	.word	0xffffffff


	//   ....[5]....
        /*0040*/ 	.word	0xffffffff


	//   ....[6]....
        /*0044*/ 	.word	0xffffffff


	//   ....[7]....
        /*0048*/ 	.word	0xffffffff


	//   ....[8]....
        /*004c*/ 	.word	0xffffffff


	//   ....[9]....
        /*0050*/ 	.word	0xffffffff


	//   ....[10]....
        /*0054*/ 	.word	0xffffffff


	//   ....[11]....
        /*0058*/ 	.word	0xffffffff


	//   ....[12]....
        /*005c*/ 	.word	0xffffffff


	//   ....[13]....
        /*0060*/ 	.word	0xffffffff


	//   ....[14]....
        /*0064*/ 	.word	0xffffffff


	//   ....[15]....
        /*0068*/ 	.word	0xffffffff


	//   ....[16]....
        /*006c*/ 	.word	0xffffffff


	//   ....[17]....
        /*0070*/ 	.word	0xffffffff


	//   ....[18]....
        /*0074*/ 	.word	0xffffffff


	//   ....[19]....
        /*0078*/ 	.word	0xffffffff


	//   ....[20]....
        /*007c*/ 	.word	0xffffffff


	//   ....[21]....
        /*0080*/ 	.word	0xffffffff


	//   ....[22]....
        /*0084*/ 	.word	0xffffffff


	//   ....[23]....
        /*0088*/ 	.word	0xffffffff


	//   ....[24]....
        /*008c*/ 	.word	0xffffffff


	//   ....[25]....
        /*0090*/ 	.word	0x05000005


	//   ....[26]....
        /*0094*/ 	.word	0x05000005


	//----- nvinfo : EIATTR_COOP_GROUP_INSTR_OFFSETS
	.align		4
.L_4105:
        /*0098*/ 	.byte	0x04, 0x28
        /*009a*/ 	.short	(.L_4107 - .L_4106)


	//   ....[0]....
.L_4106:
        /*009c*/ 	.word	0x00000b90


	//   ....[1]....
        /*00a0*/ 	.word	0x00000bb0


	//   ....[2]....
        /*00a4*/ 	.word	0x00000bd0


	//   ....[3]....
        /*00a8*/ 	.word	0x00000bf0


	//   ....[4]....
        /*00ac*/ 	.word	0x00000c10


	//   ....[5]....
        /*00b0*/ 	.word	0x00001240


	//   ....[6]....
        /*00b4*/ 	.word	0x00001260


	//   ....[7]....
        /*00b8*/ 	.word	0x00001280


	//   ....[8]....
        /*00bc*/ 	.word	0x000012a0


	//   ....[9]....
        /*00c0*/ 	.word	0x000012c0


	//   ....[10]....
        /*00c4*/ 	.word	0x00001470


	//   ....[11]....
        /*00c8*/ 	.word	0x000014a0


	//   ....[12]....
        /*00cc*/ 	.word	0x000014b0


	//   ....[13]....
        /*00d0*/ 	.word	0x00001600


	//   ....[14]....
        /*00d4*/ 	.word	0x00001650


	//   ....[15]....
        /*00d8*/ 	.word	0x00001660


	//   ....[16]....
        /*00dc*/ 	.word	0x00001800


	//   ....[17]....
        /*00e0*/ 	.word	0x00001830


	//   ....[18]....
        /*00e4*/ 	.word	0x000038a0


	//   ....[19]....
        /*00e8*/ 	.word	0x00003920


	//   ....[20]....
        /*00ec*/ 	.word	0x00003950


	//   ....[21]....
        /*00f0*/ 	.word	0x00003980


	//   ....[22]....
        /*00f4*/ 	.word	0x000039a0


	//   ....[23]....
        /*00f8*/ 	.word	0x00003a90


	//   ....[24]....
        /*00fc*/ 	.word	0x00003ab0


	//   ....[25]....
        /*0100*/ 	.word	0x00003cd0


	//   ....[26]....
        /*0104*/ 	.word	0x00003d40


	//----- nvinfo : EIATTR_VRC_CTA_INIT_COUNT
	.align		4
.L_4107:
        /*0108*/ 	.byte	0x02, 0x4a
	.zero		1
	.zero		1


	//----- nvinfo : EIATTR_EXIT_INSTR_OFFSETS
	.align		4
        /*010c*/ 	.byte	0x04, 0x1c
        /*010e*/ 	.short	(.L_4109 - .L_4108)


	//   ....[0]....
.L_4108:
        /*0110*/ 	.word	0x00003b20


	//   ....[1]....
        /*0114*/ 	.word	0x00003b80


	//   ....[2]....
        /*0118*/ 	.word	0x00003c80


	//----- nvinfo : EIATTR_MAX_THREADS
	.align		4
.L_4109:
        /*011c*/ 	.byte	0x04, 0x05
        /*011e*/ 	.short	(.L_4111 - .L_4110)
.L_4110:
        /*0120*/ 	.word	0x00000080
        /*0124*/ 	.word	0x00000001
        /*0128*/ 	.word	0x00000001


	//----- nvinfo : EIATTR_CRS_STACK_SIZE
	.align		4
.L_4111:
        /*012c*/ 	.byte	0x04, 0x1e
        /*012e*/ 	.short	(.L_4113 - .L_4112)
.L_4112:
        /*0130*/ 	.word	0x00000000


	//----- nvinfo : EIATTR_CBANK_PARAM_SIZE
	.align		4
.L_4113:
        /*0134*/ 	.byte	0x03, 0x19
        /*0136*/ 	.short	0x0088


	//----- nvinfo : EIATTR_PARAM_CBANK
	.align		4
        /*0138*/ 	.byte	0x04, 0x0a
        /*013a*/ 	.short	(.L_4115 - .L_4114)
	.align		4
.L_4114:
        /*013c*/ 	.word	index@(.nv.constant0._ZN18transformer_engine13normalization19ln_fwd_tuned_kernelINS0_13Kernel_traitsIffffjLj6144ELj1ELj1ELj4ELj16ENS0_18Kernel_traits_baseILj6144EffffjLj128EEEEEEEvNS0_19ForwardKernelParamsE)
        /*0140*/ 	.short	0x0380
        /*0142*/ 	.short	0x0088


	//----- nvinfo : EIATTR_SW_WAR
	.align		4
.L_4115:
        /*0144*/ 	.byte	0x04, 0x36
        /*0146*/ 	.short	(.L_4117 - .L_4116)
.L_4116:
        /*0148*/ 	.word	0x00000008
.L_4117:


//--------------------- .nv.info._ZN18transformer_engine13normalization19ln_fwd_tuned_kernelINS0_13Kernel_traitsIff13__nv_bfloat16fjLj5120ELj1ELj1ELj4ELj16ENS0_18Kernel_traits_baseILj5120EffS3_fjLj128EEEEEEEvNS0_19ForwardKernelParamsE --------------------------
	.section	.nv.info._ZN18transformer_engine13normalization19ln_fwd_tuned_kernelINS0_13Kernel_traitsIff13__nv_bfloat16fjLj5120ELj1ELj1ELj4ELj16ENS0_18Kernel_traits_baseILj5120EffS3_fjLj128EEEEEEEvNS0_19ForwardKernelParamsE,"",@"SHT_CUDA_INFO"
	.sectionflags	@""
	.align	4


	//----- nvinfo : EIATTR_CUDA_API_VERSION
	.align		4
        /*0000*/ 	.byte	0x04, 0x37
        /*0002*/ 	.short	(.L_4119 - .L_4118)
.L_4118:
        /*0004*/ 	.word	0x00000082


	//----- nvinfo : EIATTR_KPARAM_INFO
	.align		4
.L_4119:
        /*0008*/ 	.byte	0x04, 0x17
        /*000a*/ 	.short	(.L_4121 - .L_4120)
.L_4120:
        /*000c*/ 	.word	0x00000000
        /*0010*/ 	.short	0x0000
        /*0012*/ 	.short	0x0000
        /*0014*/ 	.byte	0x00, 0xf0, 0x21, 0x02


	//----- nvinfo : EIATTR_SPARSE_MMA_MASK
	.align		4
.L_4121:
        /*0018*/ 	.byte	0x03, 0x50
        /*001a*/ 	.short	0x0000


	//----- nvinfo : EIATTR_MAXREG_COUNT
	.align		4
        /*001c*/ 	.byte	0x03, 0x1b
        /*001e*/ 	.short	0x00ff


	//----- nvinfo : EIATTR_NUM_BARRIERS
	.align		4
        /*0020*/ 	.byte	0x02, 0x4c
        /*0022*/ 	.byte	0x01
	.zero		1


	//----- nvinfo : EIATTR_MERCURY_ISA_VERSION
	.align		4
        /*0024*/ 	.byte	0x03, 0x5f
        /*0026*/ 	.short	0x0101


	//----- nvinfo : EIATTR_COOP_GROUP_MASK_REGIDS
	.align		4
        /*0028*/ 	.byte	0x04, 0x29
        /*002a*/ 	.short	(.L_4123 - .L_4122)


	//   ....[0]....
.L_4122:
        /*002c*/ 	.word	0xffffffff


	//   ....[1]....
        /*0030*/ 	.word	0xffffffff


	//   ....[2]....
        /*0034*/ 	.word	0xffffffff


	//   ....[3]....
        /*0038*/ 	.word	0xffffffff


	//   ....[4]....
        /*003c*/ 	.word	0xffffffff


	//   ....[5]....
        /*0040*/ 	.word	0xffffffff


	//   ....[6]....
        /*0044*/ 	.word	0xffffffff


	//   ....[7]....
        /*0048*/ 	.word	0xffffffff


	//   ....[8]....
        /*004c*/ 	.word	0xffffffff


	//   ....[9]....
        /*0050*/ 	.word	0xffffffff


	//   ....[10]....
        /*0054*/ 	.word	0xffffffff


	//   ....[11]....
        /*0058*/ 	.word	0xffffffff


	//   ....[12]....
        /*005c*/ 	.word	0xffffffff


	//   ....[13]....
        /*0060*/ 	.word	0xffffffff


	//   ....[14]....
        /*0064*/ 	.word	0xffffffff


	//   ....[15]....
        /*0068*/ 	.word	0xffffffff


	//   ....[16]....
        /*006c*/ 	.word	0xffffffff


	//   ....[17]....
        /*0070*/ 	.word	0xffffffff


	//   ....[18]....
        /*0074*/ 	.word	0xffffffff


	//   ....[19]....
        /*0078*/ 	.word	0xffffffff


	//   ....[20]....
        /*007c*/ 	.word	0xffffffff


	//   ....[21]....
        /*0080*/ 	.word	0xffffffff


	//   ....[22]....
        /*0084*/ 	.word	0xffffffff


	//   ....[23]....
        /*0088*/ 	.word	0xffffffff


	//   ....[24]....
        /*008c*/ 	.word	0xffffffff


	//   ....[25]....
        /*0090*/ 	.word	0x05000006


	//   ....[26]....
        /*0094*/ 	.word	0x05000006


	//----- nvinfo : EIATTR_COOP_GROUP_INSTR_OFFSETS
	.align		4
.L_4123:
        /*0098*/ 	.byte	0x04, 0x28
        /*009a*/ 	.short	(.L_4125 - .L_4124)


	//   ....[0]....
.L_4124:
        /*009c*/ 	.word	0x00000a40


	//   ....[1]....
        /*00a0*/ 	.word	0x00000a60


	//   ....[2]....
        /*00a4*/ 	.word	0x00000a80


	//   ....[3]....
        /*00a8*/ 	.word	0x00000aa0


	//   ....[4]....
        /*00ac*/ 	.word	0x00000ac0


	//   ....[5]....
        /*00b0*/ 	.word	0x00001020


	//   ....[6]....
        /*00b4*/ 	.word	0x00001050


	//   ....[7]....
        /*00b8*/ 	.word	0x00001080


	//   ....[8]....
        /*00bc*/ 	.word	0x000010b0


	//   ....[9]....
        /*00c0*/ 	.word	0x000010e0


	//   ....[10]....
        /*00c4*/ 	.word	0x00001210


	//   ....[11]....
        /*00c8*/ 	.word	0x00001230


	//   ....[12]....
        /*00cc*/ 	.word	0x00001240


	//   ....[13]....
        /*00d0*/ 	.word	0x00001330


	//   ....[14]....
        /*00d4*/ 	.word	0x000013d0


	//   ....[15]....
        /*00d8*/ 	.word	0x000013f0


	//   ....[16]....
        /*00dc*/ 	.word	0x000015d0


	//   ....[17]....
        /*00e0*/ 	.word	0x000015e0


	//   ....[18]....
        /*00e4*/ 	.word	0x00003bd0


	//   ....[19]....
        /*00e8*/ 	.word	0x00003c50


	//   ....[20]....
        /*00ec*/ 	.word	0x00003c90


	//   ....[21]....
        /*00f0*/ 	.word	0x00003cb0


	//   ....[22]....
        /*00f4*/ 	.word	0x00003cd0


	//   ....[23]....
        /*00f8*/ 	.word	0x00003dc0


	//   ....[24]....
        /*00fc*/ 	.word	0x00003de0


	//   ....[25]....
        /*0100*/ 	.word	0x00004000


	//   ....[26]....
        /*0104*/ 	.word	0x00004070


	//----- nvinfo : EIATTR_VRC_CTA_INIT_COUNT
	.align		4
.L_4125:
        /*0108*/ 	.byte	0x02, 0x4a
	.zero		1
	.zero		1


	//----- nvinfo : EIATTR_EXIT_INSTR_OFFSETS
	.align		4
        /*010c*/ 	.byte	0x04, 0x1c
        /*010e*/ 	.short	(.L_4127 - .L_4126)


	//   ....[0]....
.L_4126:
        /*0110*/ 	.word	0x00003e50


	//   ....[1]....
        /*0114*/ 	.word	0x00003eb0


	//   ....[2]....
        /*0118*/ 	.word	0x00003fb0


	//----- nvinfo : EIATTR_MAX_THREADS
	.align		4
.L_4127:
        /*011c*/ 	.byte	0x04, 0x05
        /*011e*/ 	.short	(.L_4129 - .L_4128)
.L_4128:
        /*0120*/ 	.word	0x00000080
        /*0124*/ 	.word	0x00000001
        /*0128*/ 	.word	0x00000001


	//----- nvinfo : EIATTR_CRS_STACK_SIZE
	.align		4
.L_4129:
        /*012c*/ 	.byte	0x04, 0x1e
        /*012e*/ 	.short	(.L_4131 - .L_4130)
.L_4130:
        /*0130*/ 	.word	0x00000000


	//----- nvinfo : EIATTR_CBANK_PARAM_SIZE
	.align		4
.L_4131:
        /*0134*/ 	.byte	0x03, 0x19
        /*0136*/ 	.short	0x0088


	//----- nvinfo : EIATTR_PARAM_CBANK
	.align		4
        /*0138*/ 	.byte	0x04, 0x0a
        /*013a*/ 	.short	(.L_4133 - .L_4132)
	.align		4
.L_4132:
        /*013c*/ 	.word	index@(.nv.constant0._ZN18transformer_engine13normalization19ln_fwd_tuned_kernelINS0_13Kernel_traitsIff13__nv_bfloat16fjLj5120ELj1ELj1ELj4ELj16ENS0_18Kernel_traits_baseILj5120EffS3_fjLj128EEEEEEEvNS0_19ForwardKernelParamsE)
        /*0140*/ 	.short	0x0380
        /*0142*/ 	.short	0x0088


	//----- nvinfo : EIATTR_SW_WAR
	.align		4
.L_4133:
        /*0144*/ 	.byte	0x04, 0x36
        /*0146*/ 	.short	(.L_4135 - .L_4134)
.L_4134:
        /*0148*/ 	.word	0x00000008
.L_4135:


//--------------------- .nv.info._ZN18transformer_engine13normalization19ln_fwd_tuned_kernelINS0_13Kernel_traitsI13__nv_bfloat16S3_S3_fjLj5120ELj1ELj1ELj4ELj16ENS0_18Kernel_traits_baseILj5120ES3_S3_S3_fjLj128EEEEEEEvNS0_19ForwardKernelParamsE --------------------------
	.section	.nv.info._ZN18transformer_engine13normalization19ln_fwd_tuned_kernelINS0_13Kernel_traitsI13__nv_bfloat16S3_S3_fjLj5120ELj1ELj1ELj4ELj16ENS0_18Kernel_traits_baseILj5120ES3_S3_S3_fjLj128EEEEEEEvNS0_19ForwardKernelParamsE,"",@"SHT_CUDA_INFO"
	.sectionflags	@""
	.align	4


	//----- nvinfo : EIATTR_CUDA_API_VERSION
	.align		4
        /*0000*/ 	.byte	0x04, 0x37
        /*0002*/ 	.short	(.L_4137 - .L_4136)
.L_4136:
        /*0004*/ 	.word	0x00000082


	//----- nvinfo : EIATTR_KPARAM_INFO
	.align		4
.L_4137:
        /*0008*/ 	.byte	0x04, 0x17
        /*000a*/ 	.short	(.L_4139 - .L_4138)
.L_4138:
        /*000c*/ 	.word	0x00000000
        /*0010*/ 	.short	0x0000
        /*0012*/ 	.short	0x0000
        /*0014*/ 	.byte	0x00, 0xf0, 0x21, 0x02


	//----- nvinfo : EIATTR_SPARSE_MMA_MASK
	.align		4
.L_4139:
        /*0018*/ 	.byte	0x03, 0x50
        /*001a*/ 	.short	0x0000


	//----- nvinfo : EIATTR_MAXREG_COUNT
	.align		4
        /*001c*/ 	.byte	0x03, 0x1b
        /*001e*/ 	.short	0x00ff


	//----- nvinfo : EIATTR_NUM_BARRIERS
	.align		4
        /*0020*/ 	.byte	0x02, 0x4c
        /*0022*/ 	.byte	0x01
	.zero		1


	//----- nvinfo : EIATTR_MERCURY_ISA_VERSION
	.align		4
        /*0024*/ 	.byte	0x03, 0x5f
        /*0026*/ 	.short	0x0101


	//----- nvinfo : EIATTR_COOP_GROUP_MASK_REGIDS
	.align		4
        /*0028*/ 	.byte	0x04, 0x29
        /*002a*/ 	.short	(.L_4141 - .L_4140)


	//   ....[0]....
.L_4140:
        /*002c*/ 	.word	0xffffffff


	//   ....[1]....
        /*0030*/ 	.word	0xffffffff


	//   ....[2]....
        /*0034*/ 	.word	0xffffffff


	//   ....[3]....
        /*0038*/ 	.word	0xffffffff


	//   ....[4]....
        /*003c*/ 	.word	0xffffffff


	//   ....[5]....
        /*0040*/ 	.word	0xffffffff


	//   ....[6]....
        /*0044*/ 	.word	0xffffffff


	//   ....[7]....
        /*0048*/ 	.word	0xffffffff


	//   ....[8]....
        /*004c*/ 	.word	0xffffffff


	//   ....[9]....
        /*0050*/ 	.word	0xffffffff


	//   ....[10]....
        /*0054*/ 	.word	0xffffffff


	//   ....[11]....
        /*0058*/ 	.word	0xffffffff


	//   ....[12]....
        /*005c*/ 	.word	0xffffffff


	//   ....[13]....
        /*0060*/ 	.word	0xffffffff


	//   ....[14]....
        /*0064*/ 	.word	0xffffffff


	//   ....[15]....
        /*0068*/ 	.word	0xffffffff


	//   ....[16]....
        /*006c*/ 	.word	0xffffffff


	//   ....[17]....
        /*0070*/ 	.word	0xffffffff


	//   ....[18]....
        /*0074*/ 	.word	0xffffffff


	//   ....[19]....
        /*0078*/ 	.word	0xffffffff


	//   ....[20]....
        /*007c*/ 	.word	0xffffffff


	//   ....[21]....
        /*0080*/ 	.word	0xffffffff


	//   ....[22]....
        /*0084*/ 	.word	0xffffffff


	//   ....[23]....
        /*0088*/ 	.word	0xffffffff


	//   ....[24]....
        /*008c*/ 	.word	0xffffffff


	//   ....[25]....
        /*0090*/ 	.word	0x05000005


	//   ....[26]....
        /*0094*/ 	.word	0x05000005


	//----- nvinfo : EIATTR_COOP_GROUP_INSTR_OFFSETS
	.align		4
.L_4141:
        /*0098*/ 	.byte	0x04, 0x28
        /*009a*/ 	.short	(.L_4143 - .L_4142)


	//   ....[0]....
.L_4142:
        /*009c*/ 	.word	0x00000c80


	//   ....[1]....
        /*00a0*/ 	.word	0x00000ca0


	//   ....[2]....
        /*00a4*/ 	.word	0x00000cc0


	//   ....[3]....
        /*00a8*/ 	.word	0x00000ce0


	//   ....[4]....
        /*00ac*/ 	.word	0x00000d10


	//   ....[5]....
        /*00b0*/ 	.word	0x00001270


	//   ....[6]....
        /*00b4*/ 	.word	0x000012a0


	//   ....[7]....
        /*00b8*/ 	.word	0x000012d0


	//   ....[8]....
        /*00bc*/ 	.word	0x00001310


	//   ....[9]....
        /*00c0*/ 	.word	0x00001330


	//   ....[10]....
        /*00c4*/ 	.word	0x00001450


	//   ....[11]....
        /*00c8*/ 	.word	0x00001470


	//   ....[12]....
        /*00cc*/ 	.word	0x00001480


	//   ....[13]....
        /*00d0*/ 	.word	0x00001570


	//   ....[14]....
        /*00d4*/ 	.word	0x00001620


	//   ....[15]....
        /*00d8*/ 	.word	0x00001640


	//   ....[16]....
        /*00dc*/ 	.word	0x000017c0


	//   ....[17]....
        /*00e0*/ 	.word	0x00001840


	//   ....[18]....
        /*00e4*/ 	.word	0x00004400


	//   ....[19]....
        /*00e8*/ 	.word	0x00004480


	//   ....[20]....
        /*00ec*/ 	.word	0x000044b0


	//   ....[21]....
        /*00f0*/ 	.word	0x000044e0


	//   ....[22]....
        /*00f4*/ 	.word	0x00004500


	//   ....[23]....
        /*00f8*/ 	.word	0x000045f0


	//   ....[24]....
        /*00fc*/ 	.word	0x00004610


	//   ....[25]....
        /*0100*/ 	.word	0x00004830


	//   ....[26]....
        /*0104*/ 	.word	0x000048a0


	//----- nvinfo : EIATTR_VRC_CTA_INIT_COUNT
	.align		4
.L_4143:
        /*0108*/ 	.byte	0x02, 0x4a
	.zero		1
	.zero		1


	//----- nvinfo : EIATTR_EXIT_INSTR_OFFSETS
	.align		4
        /*010c*/ 	.byte	0x04, 0x1c
        /*010e*/ 	.short	(.L_4145 - .L_4144)


	//   ....[0]....
.L_4144:
        /*0110*/ 	.word	0x00004680


	//   ....[1]....
        /*0114*/ 	.word	0x000046e0


	//   ....[2]....
        /*0118*/ 	.word	0x000047e0


	//----- nvinfo : EIATTR_MAX_THREADS
	.align		4
.L_4145:
        /*011c*/ 	.byte	0x04, 0x05
        /*011e*/ 	.short	(.L_4147 - .L_4146)
.L_4146:
        /*0120*/ 	.word	0x00000080
        /*0124*/ 	.word	0x00000001
        /*0128*/ 	.word	0x00000001


	//----- nvinfo : EIATTR_CRS_STACK_SIZE
	.align		4
.L_4147:
        /*012c*/ 	.byte	0x04, 0x1e
        /*012e*/ 	.short	(.L_4149 - .L_4148)
.L_4148:
        /*0130*/ 	.word	0x00000000


	//----- nvinfo : EIATTR_CBANK_PARAM_SIZE
	.align		4
.L_4149:
        /*0134*/ 	.byte	0x03, 0x19
        /*0136*/ 	.short	0x0088


	//----- nvinfo : EIATTR_PARAM_CBANK
	.align		4
        /*0138*/ 	.byte	0x04, 0x0a
        /*013a*/ 	.short	(.L_4151 - .L_4150)
	.align		4
.L_4150:
        /*013c*/ 	.word	index@(.nv.constant0._ZN18transformer_engine13normalization19ln_fwd_tuned_kernelINS0_13Kernel_traitsI13__nv_bfloat16S3_S3_fjLj5120ELj1ELj1ELj4ELj16ENS0_18Kernel_traits_baseILj5120ES3_S3_S3_fjLj128EEEEEEEvNS0_19ForwardKernelParamsE)
        /*0140*/ 	.short	0x0380
        /*0142*/ 	.short	0x0088


	//----- nvinfo : EIATTR_SW_WAR
	.align		4
.L_4151:
        /*0144*/ 	.byte	0x04, 0x36
        /*0146*/ 	.short	(.L_4153 - .L_4152)
.L_4152:
        /*0148*/ 	.word	0x00000008
.L_4153:


//--------------------- .nv.info._ZN18transformer_engine13normalization19ln_fwd_tuned_kernelINS0_13Kernel_traitsIff6__halffjLj5120ELj1ELj1ELj4ELj16ENS0_18Kernel_traits_baseILj5120EffS3_fjLj128EEEEEEEvNS0_19ForwardKernelParamsE --------------------------
	.section	.nv.info._ZN18transformer_engine13normalization19ln_fwd_tuned_kernelINS0_13Kernel_traitsIff6__halffjLj5120ELj1ELj1ELj4ELj16ENS0_18Kernel_traits_baseILj5120EffS3_fjLj128EEEEEEEvNS0_19ForwardKernelParamsE,"",@"SHT_CUDA_INFO"
	.sectionflags	@""
	.align	4


	//----- nvinfo : EIATTR_CUDA_API_VERSION
	.align		4
        /*0000*/ 	.byte	0x04, 0x37
        /*0002*/ 	.short	(.L_4155 - .L_4154)
.L_4154:
        /*0004*/ 	.word	0x00000082


	//----- nvinfo : EIATTR_KPARAM_INFO
	.align		4
.L_4155:
        /*0008*/ 	.byte	0x04, 0x17
        /*000a*/ 	.short	(.L_4157 - .L_4156)
.L_4156:
        /*000c*/ 	.word	0x00000000
        /*0010*/ 	.short	0x0000
        /*0012*/ 	.short	0x0000
        /*0014*/ 	.byte	0x00, 0xf0, 0x21, 0x02


	//----- nvinfo : EIATTR_SPARSE_MMA_MASK
	.align		4
.L_4157:
        /*0018*/ 	.byte	0x03, 0x50
        /*001a*/ 	.short	0x0000


	//----- nvinfo : EIATTR_MAXREG_COUNT
	.align		4
        /*001c*/ 	.byte	0x03, 0x1b
        /*001e*/ 	.short	0x00ff


	//----- nvinfo : EIATTR_NUM_BARRIERS
	.align		4
        /*0020*/ 	.byte	0x02, 0x4c
        /*0022*/ 	.byte	0x01
	.zero		1


	//----- nvinfo : EIATTR_MERCURY_ISA_VERSION
	.align		4
        /*0024*/ 	.byte	0x03, 0x5f
        /*0026*/ 	.short	0x0101


	//----- nvinfo : EIATTR_COOP_GROUP_MASK_REGIDS
	.align		4
        /*0028*/ 	.byte	0x04, 0x29
        /*002a*/ 	.short	(.L_4159 - .L_4158)


	//   ....[0]....
.L_4158:
        /*002c*/ 	.word	0xffffffff


	//   ....[1]....
        /*0030*/ 	.word	0xffffffff


	//   ....[2]....
        /*0034*/ 	.word	0xffffffff


	//   ....[3]....
        /*0038*/ 	.word	0xffffffff


	//   ....[4]....
        /*003c*/ 	.word	0xffffffff


	//   ....[5]....
        /*0040*/ 	.word	0xffffffff


	//   ....[6]....
        /*0044*/ 	.word	0xffffffff


	//   ....[7]....
        /*0048*/ 	.word	0xffffffff


	//   ....[8]....
        /*004c*/ 	.word	0xffffffff


	//   ....[9]....
        /*0050*/ 	.word	0xffffffff


	//   ....[10]....
        /*0054*/ 	.word	0xffffffff


	//   ....[11]....
        /*0058*/ 	.word	0xffffffff


	//   ....[12]....
        /*005c*/ 	.word	0xffffffff


	//   ....[13]....
        /*0060*/ 	.word	0xffffffff


	//   ....[14]....
        /*0064*/ 	.word	0xffffffff


	//   ....[15]....
        /*0068*/ 	.word	0xffffffff


	//   ....[16]....
        /*006c*/ 	.word	0xffffffff


	//   ....[17]....
        /*0070*/ 	.word	0xffffffff


	//   ....[18]....
        /*0074*/ 	.word	0xffffffff


	//   ....[19]....
        /*0078*/ 	.word	0xffffffff


	//   ....[20]....
        /*007c*/ 	.word	0xffffffff


	//   ....[21]....
        /*0080*/ 	.word	0xffffffff


	//   ....[22]....
        /*0084*/ 	.word	0xffffffff


	//   ....[23]....
        /*0088*/ 	.word	0xffffffff


	//   ....[24]....
        /*008c*/ 	.word	0xffffffff


	//   ....[25]....
        /*0090*/ 	.word	0x05000006


	//   ....[26]....
        /*0094*/ 	.word	0x05000006


	//----- nvinfo : EIATTR_COOP_GROUP_INSTR_OFFSETS
	.align		4
.L_4159:
        /*0098*/ 	.byte	0x04, 0x28
        /*009a*/ 	.short	(.L_4161 - .L_4160)


	//   ....[0]....
.L_4160:
        /*009c*/ 	.word	0x00000a40


	//   ....[1]....
        /*00a0*/ 	.word	0x00000a60


	//   ....[2]....
        /*00a4*/ 	.word	0x00000a80


	//   ....[3]....
        /*00a8*/ 	.word	0x00000aa0


	//   ....[4]....
        /*00ac*/ 	.word	0x00000ac0


	//   ....[5]....
        /*00b0*/ 	.word	0x00001020


	//   ....[6]....
        /*00b4*/ 	.word	0x00001050


	//   ....[7]....
        /*00b8*/ 	.word	0x00001080


	//   ....[8]....
        /*00bc*/ 	.word	0x000010b0


	//   ....[9]....
        /*00c0*/ 	.word	0x000010e0


	//   ....[10]....
        /*00c4*/ 	.word	0x00001210


	//   ....[11]....
        /*00c8*/ 	.word	0x00001230


	//   ....[12]....
        /*00cc*/ 	.word	0x00001240


	//   ....[13]....
        /*00d0*/ 	.word	0x00001330


	//   ....[14]....
        /*00d4*/ 	.word	0x000013d0


	//   ....[15]....
        /*00d8*/ 	.word	0x000013f0


	//   ....[16]....
        /*00dc*/ 	.word	0x000015d0


	//   ....[17]....
        /*00e0*/ 	.word	0x000015e0


	//   ....[18]....
        /*00e4*/ 	.word	0x00003bd0


	//   ....[19]....
        /*00e8*/ 	.word	0x00003c50


	//   ....[20]....
        /*00ec*/ 	.word	0x00003c90


	//   ....[21]....
        /*00f0*/ 	.word	0x00003cb0


	//   ....[22]....
        /*00f4*/ 	.word	0x00003cd0


	//   ....[23]....
        /*00f8*/ 	.word	0x00003dc0


	//   ....[24]....
        /*00fc*/ 	.word	0x00003de0


	//   ....[25]....
        /*0100*/ 	.word	0x00004000


	//   ....[26]....
        /*0104*/ 	.word	0x00004070


	//----- nvinfo : EIATTR_VRC_CTA_INIT_COUNT
	.align		4
.L_4161:
        /*0108*/ 	.byte	0x02, 0x4a
	.zero		1
	.zero		1


	//----- nvinfo : EIATTR_EXIT_INSTR_OFFSETS
	.align		4
        /*010c*/ 	.byte	0x04, 0x1c
        /*010e*/ 	.short	(.L_4163 - .L_4162)


	//   ....[0]....
.L_4162:
        /*0110*/ 	.word	0x00003e50


	//   ....[1]....
        /*0114*/ 	.word	0x00003eb0


	//   ....[2]....
        /*0118*/ 	.word	0x00003fb0


	//----- nvinfo : EIATTR_MAX_THREADS
	.align		4
.L_4163:
        /*011c*/ 	.byte	0x04, 0x05
        /*011e*/ 	.short	(.L_4165 - .L_4164)
.L_4164:
        /*0120*/ 	.word	0x00000080
        /*0124*/ 	.word	0x00000001
        /*0128*/ 	.word	0x00000001


	//----- nvinfo : EIATTR_CRS_STACK_SIZE
	.align		4
.L_4165:
        /*012c*/ 	.byte	0x04, 0x1e
        /*012e*/ 	.short	(.L_4167 - .L_4166)
.L_4166:
        /*0130*/ 	.word	0x00000000


	//----- nvinfo : EIATTR_CBANK_PARAM_SIZE
	.align		4
.L_4167:
        /*0134*/ 	.byte	0x03, 0x19
        /*0136*/ 	.short	0x0088


	//----- nvinfo : EIATTR_PARAM_CBANK
	.align		4
        /*0138*/ 	.byte	0x04, 0x0a
        /*013a*/ 	.short	(.L_4169 - .L_4168)
	.align		4
.L_4168:
        /*013c*/ 	.word	index@(.nv.constant0._ZN18transformer_engine13normalization19ln_fwd_tuned_kernelINS0_13Kernel_traitsIff6__halffjLj5120ELj1ELj1ELj4ELj16ENS0_18Kernel_traits_baseILj5120EffS3_fjLj128EEEEEEEvNS0_19ForwardKernelParamsE)
        /*0140*/ 	.short	0x0380
        /*0142*/ 	.short	0x0088


	//----- nvinfo : EIATTR_SW_WAR
	.align		4
.L_4169:
        /*0144*/ 	.byte	0x04, 0x36
        /*0146*/ 	.short	(.L_4171 - .L_4170)
.L_4170:
        /*0148*/ 	.word	0x00000008
.L_4171:


//--------------------- .nv.info._ZN18transformer_engine13normalization19ln_fwd_tuned_kernelINS0_13Kernel_traitsI6__halfS3_S3_fjLj5120ELj1ELj1ELj4ELj16ENS0_18Kernel_traits_baseILj5120ES3_S3_S3_fjLj128EEEEEEEvNS0_19ForwardKernelParamsE --------------------------
	.section	.nv.info._ZN18transformer_engine13normalization19ln_fwd_tuned_kernelINS0_13Kernel_traitsI6__halfS3_S3_fjLj5120ELj1ELj1ELj4ELj16ENS0_18Kernel_traits_baseILj5120ES3_S3_S3_fjLj128EEEEEEEvNS0_19ForwardKernelParamsE,"",@"SHT_CUDA_INFO"
	.sectionflags	@""
	.align	4


	//----- nvinfo : EIATTR_CUDA_API_VERSION
	.align		4
        /*0000*/ 	.byte	0x04, 0x37
        /*0002*/ 	.short	(.L_4173 - .L_4172)
.L_4172:
        /*0004*/ 	.word	0x00000082


	//----- nvinfo : EIATTR_KPARAM_INFO
	.align		4
.L_4173:
        /*0008*/ 	.byte	0x04, 0x17
        /*000a*/ 	.short	(.L_4175 - .L_4174)
.L_4174:
        /*000c*/ 	.word	0x00000000
        /*0010*/ 	.short	0x0000
        /*0012*/ 	.short	0x0000
        /*0014*/ 	.byte	0x00, 0xf0, 0x21, 0x02


	//----- nvinfo : EIATTR_SPARSE_MMA_MASK
	.align		4
.L_4175:
        /*0018*/ 	.byte	0x03, 0x50
        /*001a*/ 	.short	0x0000


	//----- nvinfo : EIATTR_MAXREG_COUNT
	.align		4
        /*001c*/ 	.byte	0x03, 0x1b
        /*001e*/ 	.short	0x00ff


	//----- nvinfo : EIATTR_NUM_BARRIERS
	.align		4
        /*0020*/ 	.byte	0x02, 0x4c
        /*0022*/ 	.byte	0x01
	.zero		1


	//----- nvinfo : EIATTR_MERCURY_ISA_VERSION
	.align		4
        /*0024*/ 	.byte	0x03, 0x5f
        /*0026*/ 	.short	0x0101


	//----- nvinfo : EIATTR_COOP_GROUP_MASK_REGIDS
	.align		4
        /*0028*/ 	.byte	0x04, 0x29
        /*002a*/ 	.short	(.L_4177 - .L_4176)


	//   ....[0]....
.L_4176:
        /*002c*/ 	.word	0xffffffff


	//   ....[1]....
        /*0030*/ 	.word	0xffffffff


	//   ....[2]....
        /*0034*/ 	.word	0xffffffff


	//   ....[3]....
        /*0038*/ 	.word	0xffffffff


	//   ....[4]....
        /*003c*/ 	.word	0xffffffff


	//   ....[5]....
        /*0040*/ 	.word	0xffffffff


	//   ....[6]....
        /*0044*/ 	.word	0xffffffff


	//   ....[7]....
        /*0048*/ 	.word	0xffffffff


	//   ....[8]....
        /*004c*/ 	.word	0xffffffff


	//   ....[9]....
        /*0050*/ 	.word	0xffffffff


	//   ....[10]....
        /*0054*/ 	.word	0xffffffff


	//   ....[11]....
        /*0058*/ 	.word	0xffffffff


	//   ....[12]....
        /*005c*/ 	.word	0xffffffff


	//   ....[13]....
        /*0060*/ 	.word	0xffffffff


	//   ....[14]....
        /*0064*/ 	.word	0xffffffff


	//   ....[15]....
        /*0068*/ 	.word	0xffffffff


	//   ....[16]....
        /*006c*/ 	.word	0xffffffff


	//   ....[17]....
        /*0070*/ 	.word	0xffffffff


	//   ....[18]....
        /*0074*/ 	.word	0xffffffff


	//   ....[19]....
        /*0078*/ 	.word	0xffffffff


	//   ....[20]....
        /*007c*/ 	.word	0xffffffff


	//   ....[21]....
        /*0080*/ 	.word	0xffffffff


	//   ....[22]....
        /*0084*/ 	.word	0xffffffff


	//   ....[23]....
        /*0088*/ 	.word	0xffffffff


	//   ....[24]....
        /*008c*/ 	.word	0xffffffff


	//   ....[25]....
        /*0090*/ 	.word	0x05000004


	//   ....[26]....
        /*0094*/ 	.word	0x05000004


	//----- nvinfo : EIATTR_COOP_GROUP_INSTR_OFFSETS
	.align		4
.L_4177:
        /*0098*/ 	.byte	0x04, 0x28
        /*009a*/ 	.short	(.L_4179 - .L_4178)


	//   ....[0]....
.L_4178:
        /*009c*/ 	.word	0x000008c0


	//   ....[1]....
        /*00a0*/ 	.word	0x000008e0


	//   ....[2]....
        /*00a4*/ 	.word	0x00000900


	//   ....[3]....
        /*00a8*/ 	.word	0x00000920


	//   ....[4]....
        /*00ac*/ 	.word	0x00000940


	//   ....[5]....
        /*00b0*/ 	.word	0x00000eb0


	//   ....[6]....
        /*00b4*/ 	.word	0x00000ee0


	//   ....[7]....
        /*00b8*/ 	.word	0x00000f10


	//   ....[8]....
        /*00bc*/ 	.word	0x00000f40


	//   ....[9]....
        /*00c0*/ 	.word	0x00000f70


	//   ....[10]....
        /*00c4*/ 	.word	0x00001090


	//   ....[11]....
        /*00c8*/ 	.word	0x000010b0


	//   ....[12]....
        /*00cc*/ 	.word	0x000010c0


	//   ....[13]....
        /*00d0*/ 	.word	0x000011b0


	//   ....[14]....
        /*00d4*/ 	.word	0x00001260


	//   ....[15]....
        /*00d8*/ 	.word	0x00001280


	//   ....[16]....
        /*00dc*/ 	.word	0x00001420


	//   ....[17]....
        /*00e0*/ 	.word	0x00001450


	//   ....[18]....
        /*00e4*/ 	.word	0x00004040


	//   ....[19]....
        /*00e8*/ 	.word	0x000040c0


	//   ....[20]....
        /*00ec*/ 	.word	0x000040f0


	//   ....[21]....
        /*00f0*/ 	.word	0x00004120


	//   ....[22]....
        /*00f4*/ 	.word	0x00004140


	//   ....[23]....
        /*00f8*/ 	.word	0x00004230


	//   ....[24]....
        /*00fc*/ 	.word	0x00004250


	//   ....[25]....
        /*0100*/ 	.word	0x00004470


	//   ....[26]....
        /*0104*/ 	.word	0x000044e0


	//----- nvinfo : EIATTR_VRC_CTA_INIT_COUNT
	.align		4
.L_4179:
        /*0108*/ 	.byte	0x02, 0x4a
	.zero		1
	.zero		1


	//----- nvinfo : EIATTR_EXIT_INSTR_OFFSETS
	.align		4
        /*010c*/ 	.byte	0x04, 0x1c
        /*010e*/ 	.short	(.L_4181 - .L_4180)


	//   ....[0]....
.L_4180:
        /*0110*/ 	.word	0x000042c0


	//   ....[1]....
        /*0114*/ 	.word	0x00004320


	//   ....[2]....
        /*0118*/ 	.word	0x00004420


	//----- nvinfo : EIATTR_MAX_THREADS
	.align		4
.L_4181:
        /*011c*/ 	.byte	0x04, 0x05
        /*011e*/ 	.short	(.L_4183 - .L_4182)
.L_4182:
        /*0120*/ 	.word	0x00000080
        /*0124*/ 	.word	0x00000001
        /*0128*/ 	.word	0x00000001


	//----- nvinfo : EIATTR_CRS_STACK_SIZE
	.align		4
.L_4183:
        /*012c*/ 	.byte	0x04, 0x1e
        /*012e*/ 	.short	(.L_4185 - .L_4184)
.L_4184:
        /*0130*/ 	.word	0x00000000


	//----- nvinfo : EIATTR_CBANK_PARAM_SIZE
	.align		4
.L_4185:
        /*0134*/ 	.byte	0x03, 0x19
        /*0136*/ 	.short	0x0088


	//----- nvinfo : EIATTR_PARAM_CBANK
	.align		4
        /*0138*/ 	.byte	0x04, 0x0a
        /*013a*/ 	.short	(.L_4187 - .L_4186)
	.align		4
.L_4186:
        /*013c*/ 	.word	index@(.nv.constant0._ZN18transformer_engine13normalization19ln_fwd_tuned_kernelINS0_13Kernel_traitsI6__halfS3_S3_fjLj5120ELj1ELj1ELj4ELj16ENS0_18Kernel_traits_baseILj5120ES3_S3_S3_fjLj128EEEEEEEvNS0_19ForwardKernelParamsE)
        /*0140*/ 	.short	0x0380
        /*0142*/ 	.short	0x0088


	//----- nvinfo : EIATTR_SW_WAR
	.align		4
.L_4187:
        /*0144*/ 	.byte	0x04, 0x36
        /*0146*/ 	.short	(.L_4189 - .L_4188)
.L_4188:
        /*0148*/ 	.word	0x00000008
.L_4189:


//--------------------- .nv.info._ZN18transformer_engine13normalization19ln_fwd_tuned_kernelINS0_13Kernel_traitsIffffjLj5120ELj1ELj1ELj4ELj16ENS0_18Kernel_traits_baseILj5120EffffjLj128EEEEEEEvNS0_19ForwardKernelParamsE --------------------------
	.section	.nv.info._ZN18transformer_engine13normalization19ln_fwd_tuned_kernelINS0_13Kernel_traitsIffffjLj5120ELj1ELj1ELj4ELj16ENS0_18Kernel_traits_baseILj5120EffffjLj128EEEEEEEvNS0_19ForwardKernelParamsE,"",@"SHT_CUDA_INFO"
	.sectionflags	@""
	.align	4


	//----- nvinfo : EIATTR_CUDA_API_VERSION
	.align		4
        /*0000*/ 	.byte	0x04, 0x37
        /*0002*/ 	.short	(.L_4191 - .L_4190)
.L_4190:
        /*0004*/ 	.word	0x00000082


	//----- nvinfo : EIATTR_KPARAM_INFO
	.align		4
.L_4191:
        /*0008*/ 	.byte	0x04, 0x17
        /*000a*/ 	.short	(.L_4193 - .L_4192)
.L_4192:
        /*000c*/ 	.word	0x00000000
        /*0010*/ 	.short	0x0000
        /*0012*/ 	.short	0x0000
        /*0014*/ 	.byte	0x00, 0xf0, 0x21, 0x02


	//----- nvinfo : EIATTR_SPARSE_MMA_MASK
	.align		4
.L_4193:
        /*0018*/ 	.byte	0x03, 0x50
        /*001a*/ 	.short	0x0000


	//----- nvinfo : EIATTR_MAXREG_COUNT
	.align		4
        /*001c*/ 	.byte	0x03, 0x1b
        /*001e*/ 	.short	0x00ff


	//----- nvinfo : EIATTR_NUM_BARRIERS
	.align		4
        /*0020*/ 	.byte	0x02, 0x4c
        /*0022*/ 	.byte	0x01
	.zero		1


	//----- nvinfo : EIATTR_MERCURY_ISA_VERSION
	.align		4
        /*0024*/ 	.byte	0x03, 0x5f
        /*0026*/ 	.short	0x0101


	//----- nvinfo : EIATTR_COOP_GROUP_MASK_REGIDS
	.align		4
        /*0028*/ 	.byte	0x04, 0x29
        /*002a*/ 	.short	(.L_4195 - .L_4194)


	//   ....[0]....
.L_4194:
        /*002c*/ 	.word	0xffffffff


	//   ....[1]....
        /*0030*/ 	.word	0xffffffff


	//   ....[2]....
        /*0034*/ 	.word	0xffffffff


	//   ....[3]....
        /*0038*/ 	.word	0xffffffff


	//   ....[4]....
        /*003c*/ 	.word	0xffffffff


	//   ....[5]....
        /*0040*/ 	.word	0xffffffff


	//   ....[6]....
        /*0044*/ 	.word	0xffffffff


	//   ....[7]....
        /*0048*/ 	.word	0xffffffff


	//   ....[8]....
        /*004c*/ 	.word	0xffffffff


	//   ....[9]....
        /*0050*/ 	.word	0xffffffff


	//   ....[10]....
        /*0054*/ 	.word	0xffffffff


	//   ....[11]....
        /*0058*/ 	.word	0xffffffff


	//   ....[12]....
        /*005c*/ 	.word	0xffffffff


	//   ....[13]....
        /*0060*/ 	.word	0xffffffff


	//   ....[14]....
        /*0064*/ 	.word	0xffffffff


	//   ....[15]....
        /*0068*/ 	.word	0xffffffff


	//   ....[16]....
        /*006c*/ 	.word	0xffffffff


	//   ....[17]....
        /*0070*/ 	.word	0xffffffff


	//   ....[18]....
        /*0074*/ 	.word	0xffffffff


	//   ....[19]....
        /*0078*/ 	.word	0xffffffff


	//   ....[20]....
        /*007c*/ 	.word	0xffffffff


	//   ....[21]....
        /*0080*/ 	.word	0xffffffff


	//   ....[22]....
        /*0084*/ 	.word	0xffffffff


	//   ....[23]....
        /*0088*/ 	.word	0xffffffff


	//   ....[24]....
        /*008c*/ 	.word	0xffffffff


	//   ....[25]....
        /*0090*/ 	.word	0x05000006


	//   ....[26]....
        /*0094*/ 	.word	0x05000006


	//----- nvinfo : EIATTR_COOP_GROUP_INSTR_OFFSETS
	.align		4
.L_4195:
        /*0098*/ 	.byte	0x04, 0x28
        /*009a*/ 	.short	(.L_4197 - .L_4196)


	//   ....[0]....
.L_4196:
        /*009c*/ 	.word	0x00000a30


	//   ....[1]....
        /*00a0*/ 	.word	0x00000a50


	//   ....[2]....
        /*00a4*/ 	.word	0x00000a70


	//   ....[3]....
        /*00a8*/ 	.word	0x00000a90


	//   ....[4]....
        /*00ac*/ 	.word	0x00000ab0


	//   ....[5]....
        /*00b0*/ 	.word	0x00000fe0


	//   ....[6]....
        /*00b4*/ 	.word	0x00001020


	//   ....[7]....
        /*00b8*/ 	.word	0x00001060


	//   ....[8]....
        /*00bc*/ 	.word	0x00001090


	//   ....[9]....
        /*00c0*/ 	.word	0x000010c0


	//   ....[10]....
        /*00c4*/ 	.word	0x00001210


	//   ....[11]....
        /*00c8*/ 	.word	0x00001230


	//   ....[12]....
        /*00cc*/ 	.word	0x00001240


	//   ....[13]....
        /*00d0*/ 	.word	0x00001340


	//   ....[14]....
        /*00d4*/ 	.word	0x000013e0


	//   ....[15]....
        /*00d8*/ 	.word	0x00001400


	//   ....[16]....
        /*00dc*/ 	.word	0x000015f0


	//   ....[17]....
        /*00e0*/ 	.word	0x00001600


	//   ....[18]....
        /*00e4*/ 	.word	0x000031f0


	//   ....[19]....
        /*00e8*/ 	.word	0x00003260


	//   ....[20]....
        /*00ec*/ 	.word	0x000032a0


	//   ....[21]....
        /*00f0*/ 	.word	0x000032d0


	//   ....[22]....
        /*00f4*/ 	.word	0x000032f0


	//   ....[23]....
        /*00f8*/ 	.word	0x000033e0


	//   ....[24]....
        /*00fc*/ 	.word	0x00003400


	//   ....[25]....
        /*0100*/ 	.word	0x00003620


	//   ....[26]....
        /*0104*/ 	.word	0x00003690


	//----- nvinfo : EIATTR_VRC_CTA_INIT_COUNT
	.align		4
.L_4197:
        /*0108*/ 	.byte	0x02, 0x4a
	.zero		1
	.zero		1


	//----- nvinfo : EIATTR_EXIT_INSTR_OFFSETS
	.align		4
        /*010c*/ 	.byte	0x04, 0x1c
        /*010e*/ 	.short	(.L_4199 - .L_4198)


	//   ....[0]....
.L_4198:
        /*0110*/ 	.word	0x00003470


	//   ....[1]....
        /*0114*/ 	.word	0x000034d0


	//   ....[2]....
        /*0118*/ 	.word	0x000035d0


	//----- nvinfo : EIATTR_MAX_THREADS
	.align		4
.L_4199:
        /*011c*/ 	.byte	0x04, 0x05
        /*011e*/ 	.short	(.L_4201 - .L_4200)
.L_4200:
        /*0120*/ 	.word	0x00000080
        /*0124*/ 	.word	0x00000001
        /*0128*/ 	.word	0x00000001


	//----- nvinfo : EIATTR_CRS_STACK_SIZE
	.align		4
.L_4201:
        /*012c*/ 	.byte	0x04, 0x1e
        /*012e*/ 	.short	(.L_4203 - .L_4202)
.L_4202:
        /*0130*/ 	.word	0x00000000


	//----- nvinfo : EIATTR_CBANK_PARAM_SIZE
	.align		4
.L_4203:
        /*0134*/ 	.byte	0x03, 0x19
        /*0136*/ 	.short	0x0088


	//----- nvinfo : EIATTR_PARAM_CBANK
	.align		4
        /*0138*/ 	.byte	0x04, 0x0a
        /*013a*/ 	.short	(.L_4205 - .L_4204)
	.align		4
.L_4204:
        /*013c*/ 	.word	index@(.nv.constant0._ZN18transformer_engine13normalization19ln_fwd_tuned_kernelINS0_13Kernel_traitsIffffjLj5120ELj1ELj1ELj4ELj16ENS0_18Kernel_traits_baseILj5120EffffjLj128EEEEEEEvNS0_19ForwardKernelParamsE)
        /*0140*/ 	.short	0x0380
        /*0142*/ 	.short	0x0088


	//----- nvinfo : EIATTR_SW_WAR
	.align		4
.L_4205:
        /*0144*/ 	.byte	0x04, 0x36
        /*0146*/ 	.short	(.L_4207 - .L_4206)
.L_4206:
        /*0148*/ 	.word	0x00000008
.L_4207:


//--------------------- .nv.info._ZN18transformer_engine13normalization19ln_fwd_tuned_kernelINS0_13Kernel_traitsIff13__nv_bfloat16fjLj4096ELj1ELj1ELj4ELj16ENS0_18Kernel_traits_baseILj4096EffS3_fjLj128EEEEEEEvNS0_19ForwardKernelParamsE --------------------------
	.section	.nv.info._ZN18transformer_engine13normalization19ln_fwd_tuned_kernelINS0_13Kernel_traitsIff13__nv_bfloat16fjLj4096ELj1ELj1ELj4ELj16ENS0_18Kernel_traits_baseILj4096EffS3_fjLj128EEEEEEEvNS0_19ForwardKernelParamsE,"",@"SHT_CUDA_INFO"
	.sectionflags	@""
	.align	4


	//----- nvinfo : EIATTR_CUDA_API_VERSION
	.align		4
        /*0000*/ 	.byte	0x04, 0x37
        /*0002*/ 	.short	(.L_4209 - .L_4208)
.L_4208:
        /*0004*/ 	.word	0x00000082


	//----- nvinfo : EIATTR_KPARAM_INFO
	.align		4
.L_4209:
        /*0008*/ 	.byte	0x04, 0x17
        /*000a*/ 	.short	(.L_4211 - .L_4210)
.L_4210:
        /*000c*/ 	.word	0x00000000
        /*0010*/ 	.short	0x0000
        /*0012*/ 	.short	0x0000
        /*0014*/ 	.byte	0x00, 0xf0, 0x21, 0x02


	//----- nvinfo : EIATTR_SPARSE_MMA_MASK
	.align		4
.L_4211:
        /*0018*/ 	.byte	0x03, 0x50
        /*001a*/ 	.short	0x0000


	//----- nvinfo : EIATTR_MAXREG_COUNT
	.align		4
        /*001c*/ 	.byte	0x03, 0x1b
        /*001e*/ 	.short	0x00ff


	//----- nvinfo : EIATTR_NUM_BARRIERS
	.align		4
        /*0020*/ 	.byte	0x02, 0x4c
        /*0022*/ 	.byte	0x01
	.zero		1


	//----- nvinfo : EIATTR_MERCURY_ISA_VERSION
	.align		4
        /*0024*/ 	.byte	0x03, 0x5f
        /*0026*/ 	.short	0x0101


	//----- nvinfo : EIATTR_COOP_GROUP_MASK_REGIDS
	.align		4
        /*0028*/ 	.byte	0x04, 0x29
        /*002a*/ 	.short	(.L_4213 - .L_4212)


	//   ....[0]....
.L_4212:
        /*002c*/ 	.word	0xffffffff


	//   ....[1]....
        /*0030*/ 	.word	0xffffffff


	//   ....[2]....
        /*0034*/ 	.word	0xffffffff


	//   ....[3]....
        /*0038*/ 	.word	0xffffffff


	//   ....[4]....
        /*003c*/ 	.word	0xffffffff


	//   ....[5]....
        /*0040*/ 	.word	0xffffffff


	//   ....[6]....
        /*0044*/ 	.word	0xffffffff


	//   ....[7]....
        /*0048*/ 	.word	0xffffffff


	//   ....[8]....
        /*004c*/ 	.word	0xffffffff


	//   ....[9]....
        /*0050*/ 	.word	0xffffffff


	//   ....[10]....
        /*0054*/ 	.word	0xffffffff


	//   ....[11]....
        /*0058*/ 	.word	0xffffffff


	//   ....[12]....
        /*005c*/ 	.word	0xffffffff


	//   ....[13]....
        /*0060*/ 	.word	0xffffffff


	//   ....[14]....
        /*0064*/ 	.word	0xffffffff


	//   ....[15]....
        /*0068*/ 	.word	0xffffffff


	//   ....[16]....
        /*006c*/ 	.word	0xffffffff


	//   ....[17]....
        /*0070*/ 	.word	0xffffffff


	//   ....[18]....
        /*0074*/ 	.word	0xffffffff


	//   ....[19]....
        /*0078*/ 	.word	0xffffffff


	//   ....[20]....
        /*007c*/ 	.word	0xffffffff


	//   ....[21]....
        /*0080*/ 	.word	0xffffffff


	//   ....[22]....
        /*0084*/ 	.word	0xffffffff


	//   ....[23]....
        /*0088*/ 	.word	0xffffffff


	//   ....[24]....
        /*008c*/ 	.word	0xffffffff


	//   ....[25]....
        /*0090*/ 	.word	0x05000004


	//   ....[26]....
        /*0094*/ 	.word	0x05000004


	//----- nvinfo : EIATTR_COOP_GROUP_INSTR_OFFSETS
	.align		4
.L_4213:
        /*0098*/ 	.byte	0x04, 0x28
        /*009a*/ 	.short	(.L_4215 - .L_4214)


	//   ....[0]....
.L_4214:
        /*009c*/ 	.word	0x00000620


	//   ....[1]....
        /*00a0*/ 	.word	0x00000830


	//   ....[2]....
        /*00a4*/ 	.word	0x00000850


	//   ....[3]....
        /*00a8*/ 	.word	0x00000870


	//   ....[4]....
        /*00ac*/ 	.word	0x00000890


	//   ....[5]....
        /*00b0*/ 	.word	0x000008b0


	//   ....[6]....
        /*00b4*/ 	.word	0x00000ce0


	//   ....[7]....
        /*00b8*/ 	.word	0x00000d10


	//   ....[8]....
        /*00bc*/ 	.word	0x00000d40


	//   ....[9]....
        /*00c0*/ 	.word	0x00000d70


	//   ....[10]....
        /*00c4*/ 	.word	0x00000da0


	//   ....[11]....
        /*00c8*/ 	.word	0x00000e30


	//   ....[12]....
        /*00cc*/ 	.word	0x00000e40


	//   ....[13]....
        /*00d0*/ 	.word	0x00000ef0


	//   ....[14]....
        /*00d4*/ 	.word	0x00000f90


	//   ....[15]....
        /*00d8*/ 	.word	0x00000fb0


	//   ....[16]....
        /*00dc*/ 	.word	0x00001180


	//   ....[17]....
        /*00e0*/ 	.word	0x00001190


	//   ....[18]....
        /*00e4*/ 	.word	0x00002e40


	//   ....[19]....
        /*00e8*/ 	.word	0x00002ec0


	//   ....[20]....
        /*00ec*/ 	.word	0x00002f00


	//   ....[21]....
        /*00f0*/ 	.word	0x00002f20


	//   ....[22]....
        /*00f4*/ 	.word	0x00002f40


	//   ....[23]....
        /*00f8*/ 	.word	0x00003030


	//   ....[24]....
        /*00fc*/ 	.word	0x00003050


	//   ....[25]....
        /*0100*/ 	.word	0x00003260


	//   ....[26]....
        /*0104*/ 	.word	0x000032d0


	//----- nvinfo : EIATTR_VRC_CTA_INIT_COUNT
	.align		4
.L_4215:
        /*0108*/ 	.byte	0x02, 0x4a
	.zero		1
	.zero		1


	//----- nvinfo : EIATTR_EXIT_INSTR_OFFSETS
	.align		4
        /*010c*/ 	.byte	0x04, 0x1c
        /*010e*/ 	.short	(.L_4217 - .L_4216)


	//   ....[0]....
.L_4216:
        /*0110*/ 	.word	0x000030c0


	//   ....[1]....
        /*0114*/ 	.word	0x00003110


	//   ....[2]....
        /*0118*/ 	.word	0x00003210


	//----- nvinfo : EIATTR_MAX_THREADS
	.align		4
.L_4217:
        /*011c*/ 	.byte	0x04, 0x05
        /*011e*/ 	.short	(.L_4219 - .L_4218)
.L_4218:
        /*0120*/ 	.word	0x00000080
        /*0124*/ 	.word	0x00000001
        /*0128*/ 	.word	0x00000001


	//----- nvinfo : EIATTR_CRS_STACK_SIZE
	.align		4
.L_4219:
        /*012c*/ 	.byte	0x04, 0x1e
        /*012e*/ 	.short	(.L_4221 - .L_4220)
.L_4220:
        /*0130*/ 	.word	0x00000000


	//----- nvinfo : EIATTR_CBANK_PARAM_SIZE
	.align		4
.L_4221:
        /*0134*/ 	.byte	0x03, 0x19
        /*0136*/ 	.short	0x0088


	//----- nvinfo : EIATTR_PARAM_CBANK
	.align		4
        /*0138*/ 	.byte	0x04, 0x0a
        /*013a*/ 	.short	(.L_4223 - .L_4222)
	.align		4
.L_4222:
        /*013c*/ 	.word	index@(.nv.constant0._ZN18transformer_engine13normalization19ln_fwd_tuned_kernelINS0_13Kernel_traitsIff13__nv_bfloat16fjLj4096ELj1ELj1ELj4ELj16ENS0_18Kernel_traits_baseILj4096EffS3_fjLj128EEEEEEEvNS0_19ForwardKernelParamsE)
        /*0140*/ 	.short	0x0380
        /*0142*/ 	.short	0x0088


	//----- nvinfo : EIATTR_SW_WAR
	.align		4
.L_4223:
        /*0144*/ 	.byte	0x04, 0x36
        /*0146*/ 	.short	(.L_4225 - .L_4224)
.L_4224:
        /*0148*/ 	.word	0x00000008
.L_4225:


//--------------------- .nv.info._ZN18transformer_engine13normalization19ln_fwd_tuned_kernelINS0_13Kernel_traitsI13__nv_bfloat16S3_S3_fjLj4096ELj1ELj1ELj4ELj16ENS0_18Kernel_traits_baseILj4096ES3_S3_S3_fjLj128EEEEEEEvNS0_19ForwardKernelParamsE --------------------------
	.section	.nv.info._ZN18transformer_engine13normalization19ln_fwd_tuned_kernelINS0_13Kernel_traitsI13__nv_bfloat16S3_S3_fjLj4096ELj1ELj1ELj4ELj16ENS0_18Kernel_traits_baseILj4096ES3_S3_S3_fjLj128EEEEEEEvNS0_19ForwardKernelParamsE,"",@"SHT_CUDA_INFO"
	.sectionflags	@""
	.align	4


	//----- nvinfo : EIATTR_CUDA_API_VERSION
	.align		4
        /*0000*/ 	.byte	0x04, 0x37
        /*0002*/ 	.short	(.L_4227 - .L_4226)
.L_4226:
        /*0004*/ 	.word	0x00000082


	//----- nvinfo : EIATTR_KPARAM_INFO
	.align		4
.L_4227:
        /*0008*/ 	.byte	0x04, 0x17
        /*000a*/ 	.short	(.L_4229 - .L_4228)
.L_4228:
        /*000c*/ 	.word	0x00000000
        /*0010*/ 	.short	0x0000
        /*0012*/ 	.short	0x0000
        /*0014*/ 	.byte	0x00, 0xf0, 0x21, 0x02


	//----- nvinfo : EIATTR_SPARSE_MMA_MASK
	.align		4
.L_4229:
        /*0018*/ 	.byte	0x03, 0x50
        /*001a*/ 	.short	0x0000


	//----- nvinfo : EIATTR_MAXREG_COUNT
	.align		4
        /*001c*/ 	.byte	0x03, 0x1b
        /*001e*/ 	.short	0x00ff


	//----- nvinfo : EIATTR_NUM_BARRIERS
	.align		4
        /*0020*/ 	.byte	0x02, 0x4c
        /*0022*/ 	.byte	0x01
	.zero		1


	//----- nvinfo : EIATTR_MERCURY_ISA_VERSION
	.align		4
        /*0024*/ 	.byte	0x03, 0x5f
        /*0026*/ 	.short	0x0101


	//----- nvinfo : EIATTR_COOP_GROUP_MASK_REGIDS
	.align		4
        /*0028*/ 	.byte	0x04, 0x29
        /*002a*/ 	.short	(.L_4231 - .L_4230)


	//   ....[0]....
.L_4230:
        /*002c*/ 	.word	0xffffffff


	//   ....[1]....
        /*0030*/ 	.word	0xffffffff


	//   ....[2]....
        /*0034*/ 	.word	0xffffffff


	//   ....[3]....
        /*0038*/ 	.word	0xffffffff


	//   ....[4]....
        /*003c*/ 	.word	0xffffffff


	//   ....[5]....
        /*0040*/ 	.word	0xffffffff


	//   ....[6]....
        /*0044*/ 	.word	0xffffffff


	//   ....[7]....
        /*0048*/ 	.word	0xffffffff


	//   ....[8]....
        /*004c*/ 	.word	0xffffffff


	//   ....[9]....
        /*0050*/ 	.word	0xffffffff


	//   ....[10]....
        /*0054*/ 	.word	0xffffffff


	//   ....[11]....
        /*0058*/ 	.word	0xffffffff


	//   ....[12]....
        /*005c*/ 	.word	0xffffffff


	//   ....[13]....
        /*0060*/ 	.word	0xffffffff


	//   ....[14]....
        /*0064*/ 	.word	0xffffffff


	//   ....[15]....
        /*0068*/ 	.word	0xffffffff


	//   ....[16]....
        /*006c*/ 	.word	0xffffffff


	//   ....[17]....
        /*0070*/ 	.word	0xffffffff


	//   ....[18]....
        /*0074*/ 	.word	0xffffffff


	//   ....[19]....
        /*0078*/ 	.word	0xffffffff


	//   ....[20]....
        /*007c*/ 	.word	0xffffffff


	//   ....[21]....
        /*0080*/ 	.word	0xffffffff


	//   ....[22]....
        /*0084*/ 	.word	0xffffffff


	//   ....[23]....
        /*0088*/ 	.word	0xffffffff


	//   ....[24]....
        /*008c*/ 	.word	0xffffffff


	//   ....[25]....
        /*0090*/ 	.word	0x05000004


	//   ....[26]....
        /*0094*/ 	.word	0x05000004


	//----- nvinfo : EIATTR_COOP_GROUP_INSTR_OFFSETS
	.align		4
.L_4231:
        /*0098*/ 	.byte	0x04, 0x28
        /*009a*/ 	.short	(.L_4233 - .L_4232)


	//   ....[0]....
.L_4232:
        /*009c*/ 	.word	0x00000560


	//   ....[1]....
        /*00a0*/ 	.word	0x00000a70


	//   ....[2]....
        /*00a4*/ 	.word	0x00000a90


	//   ....[3]....
        /*00a8*/ 	.word	0x00000ab0


	//   ....[4]....
        /*00ac*/ 	.word	0x00000ad0


	//   ....[5]....
        /*00b0*/ 	.word	0x00000af0


	//   ....[6]....
        /*00b4*/ 	.word	0x00000f20


	//   ....[7]....
        /*00b8*/ 	.word	0x00000f50


	//   ....[8]....
        /*00bc*/ 	.word	0x00000f80


	//   ....[9]....
        /*00c0*/ 	.word	0x00000fa0


	//   ....[10]....
        /*00c4*/ 	.word	0x00000fd0


	//   ....[11]....
        /*00c8*/ 	.word	0x00001060


	//   ....[12]....
        /*00cc*/ 	.word	0x00001070


	//   ....[13]....
        /*00d0*/ 	.word	0x00001120


	//   ....[14]....
        /*00d4*/ 	.word	0x000011d0


	//   ....[15]....
        /*00d8*/ 	.word	0x000011f0


	//   ....[16]....
        /*00dc*/ 	.word	0x00001360


	//   ....[17]....
        /*00e0*/ 	.word	0x000013e0


	//   ....[18]....
        /*00e4*/ 	.word	0x00003610


	//   ....[19]....
        /*00e8*/ 	.word	0x00003690


	//   ....[20]....
        /*00ec*/ 	.word	0x000036d0


	//   ....[21]....
        /*00f0*/ 	.word	0x000036f0


	//   ....[22]....
        /*00f4*/ 	.word	0x00003710


	//   ....[23]....
        /*00f8*/ 	.word	0x00003800


	//   ....[24]....
        /*00fc*/ 	.word	0x00003820


	//   ....[25]....
        /*0100*/ 	.word	0x00003a30


	//   ....[26]....
        /*0104*/ 	.word	0x00003aa0


	//----- nvinfo : EIATTR_VRC_CTA_INIT_COUNT
	.align		4
.L_4233:
        /*0108*/ 	.byte	0x02, 0x4a
	.zero		1
	.zero		1


	//----- nvinfo : EIATTR_EXIT_INSTR_OFFSETS
	.align		4
        /*010c*/ 	.byte	0x04, 0x1c
        /*010e*/ 	.short	(.L_4235 - .L_4234)


	//   ....[0]....
.L_4234:
        /*0110*/ 	.word	0x00003890


	//   ....[1]....
        /*0114*/ 	.word	0x000038e0


	//   ....[2]....
        /*0118*/ 	.word	0x000039e0


	//----- nvinfo : EIATTR_MAX_THREADS
	.align		4
.L_4235:
        /*011c*/ 	.byte	0x04, 0x05
        /*011e*/ 	.short	(.L_4237 - .L_4236)
.L_4236:
        /*0120*/ 	.word	0x00000080
        /*0124*/ 	.word	0x00000001
        /*0128*/ 	.word	0x00000001


	//----- nvinfo : EIATTR_CRS_STACK_SIZE
	.align		4
.L_4237:
        /*012c*/ 	.byte	0x04, 0x1e
        /*012e*/ 	.short	(.L_4239 - .L_4238)
.L_4238:
        /*0130*/ 	.word	0x00000000


	//----- nvinfo : EIATTR_CBANK_PARAM_SIZE
	.align		4
.L_4239:
        /*0134*/ 	.byte	0x03, 0x19
        /*0136*/ 	.short	0x0088


	//----- nvinfo : EIATTR_PARAM_CBANK
	.align		4
        /*0138*/ 	.byte	0x04, 0x0a
        /*013a*/ 	.short	(.L_4241 - .L_4240)
	.align		4
.L_4240:
        /*013c*/ 	.word	index@(.nv.constant0._ZN18transformer_engine13normalization19ln_fwd_tuned_kernelINS0_13Kernel_traitsI13__nv_bfloat16S3_S3_fjLj4096ELj1ELj1ELj4ELj16ENS0_18Kernel_traits_baseILj4096ES3_S3_S3_fjLj128EEEEEEEvNS0_19ForwardKernelParamsE)
        /*0140*/ 	.short	0x0380
        /*0142*/ 	.short	0x0088


	//----- nvinfo : EIATTR_SW_WAR
	.align		4
.L_4241:
        /*0144*/ 	.byte	0x04, 0x36
        /*0146*/ 	.short	(.L_4243 - .L_4242)
.L_4242:
        /*0148*/ 	.word	0x00000008
.L_4243:


//--------------------- .nv.info._ZN18transformer_engine13normalization19ln_fwd_tuned_kernelINS0_13Kernel_traitsIff6__halffjLj4096ELj1ELj1ELj4ELj16ENS0_18Kernel_traits_baseILj4096EffS3_fjLj128EEEEEEEvNS0_19ForwardKernelParamsE --------------------------
	.section	.nv.info._ZN18transformer_engine13normalization19ln_fwd_tuned_kernelINS0_13Kernel_traitsIff6__halffjLj4096ELj1ELj1ELj4ELj16ENS0_18Kernel_traits_baseILj4096EffS3_fjLj128EEEEEEEvNS0_19ForwardKernelParamsE,"",@"SHT_CUDA_INFO"
	.sectionflags	@""
	.align	4


	//----- nvinfo : EIATTR_CUDA_API_VERSION
	.align		4
        /*0000*/ 	.byte	0x04, 0x37
        /*0002*/ 	.short	(.L_4245 - .L_4244)
.L_4244:
        /*0004*/ 	.word	0x00000082


	//----- nvinfo : EIATTR_KPARAM_INFO
	.align		4
.L_4245:
        /*0008*/ 	.byte	0x04, 0x17
        /*000a*/ 	.short	(.L_4247 - .L_4246)
.L_4246:
        /*000c*/ 	.word	0x00000000
        /*0010*/ 	.short	0x0000
        /*0012*/ 	.short	0x0000
        /*0014*/ 	.byte	0x00, 0xf0, 0x21, 0x02


	//----- nvinfo : EIATTR_SPARSE_MMA_MASK
	.align		4
.L_4247:
        /*0018*/ 	.byte	0x03, 0x50
        /*001a*/ 	.short	0x0000


	//----- nvinfo : EIATTR_MAXREG_COUNT
	.align		4
        /*001c*/ 	.byte	0x03, 0x1b
        /*001e*/ 	.short	0x00ff


	//----- nvinfo : EIATTR_NUM_BARRIERS
	.align		4
        /*0020*/ 	.byte	0x02, 0x4c
        /*0022*/ 	.byte	0x01
	.zero		1


	//----- nvinfo : EIATTR_MERCURY_ISA_VERSION
	.align		4
        /*0024*/ 	.byte	0x03, 0x5f
        /*0026*/ 	.short	0x0101


	//----- nvinfo : EIATTR_COOP_GROUP_MASK_REGIDS
	.align		4
        /*0028*/ 	.byte	0x04, 0x29
        /*002a*/ 	.short	(.L_4249 - .L_4248)


	//   ....[0]....
.L_4248:
        /*002c*/ 	.word	0xffffffff


	//   ....[1]....
        /*0030*/ 	.word	0xffffffff


	//   ....[2]....
        /*0034*/ 	.word	0xffffffff


	//   ....[3]....
        /*0038*/ 	.word	0xffffffff


	//   ....[4]....
        /*003c*/ 	.word	0xffffffff


	//   ....[5]....
        /*0040*/ 	.word	0xffffffff


	//   ....[6]....
        /*0044*/ 	.word	0xffffffff


	//   ....[7]....
        /*0048*/ 	.word	0xffffffff


	//   ....[8]....
        /*004c*/ 	.word	0xffffffff


	//   ....[9]....
        /*0050*/ 	.word	0xffffffff


	//   ....[10]....
        /*0054*/ 	.word	0xffffffff


	//   ....[11]....
        /*0058*/ 	.word	0xffffffff


	//   ....[12]....
        /*005c*/ 	.word	0xffffffff


	//   ....[13]....
        /*0060*/ 	.word	0xffffffff


	//   ....[14]....
        /*0064*/ 	.word	0xffffffff


	//   ....[15]....
        /*0068*/ 	.word	0xffffffff


	//   ....[16]....
        /*006c*/ 	.word	0xffffffff


	//   ....[17]....
        /*0070*/ 	.word	0xffffffff


	//   ....[18]....
        /*0074*/ 	.word	0xffffffff


	//   ....[19]....
        /*0078*/ 	.word	0xffffffff


	//   ....[20]....
        /*007c*/ 	.word	0xffffffff


	//   ....[21]....
        /*0080*/ 	.word	0xffffffff


	//   ....[22]....
        /*0084*/ 	.word	0xffffffff


	//   ....[23]....
        /*0088*/ 	.word	0xffffffff


	//   ....[24]....
        /*008c*/ 	.word	0xffffffff


	//   ....[25]....
        /*0090*/ 	.word	0x05000004


	//   ....[26]....
        /*0094*/ 	.word	0x05000004


	//----- nvinfo : EIATTR_COOP_GROUP_INSTR_OFFSETS
	.align		4
.L_4249:
        /*0098*/ 	.byte	0x04, 0x28
        /*009a*/ 	.short	(.L_4251 - .L_4250)


	//   ....[0]....
.L_4250:
        /*009c*/ 	.word	0x00000620


	//   ....[1]....
        /*00a0*/ 	.word	0x00000830


	//   ....[2]....
        /*00a4*/ 	.word	0x00000850


	//   ....[3]....
        /*00a8*/ 	.word	0x00000870


	//   ....[4]....
        /*00ac*/ 	.word	0x00000890


	//   ....[5]....
        /*00b0*/ 	.word	0x000008b0


	//   ....[6]....
        /*00b4*/ 	.word	0x00000ce0


	//   ....[7]....
        /*00b8*/ 	.word	0x00000d10


	//   ....[8]....
        /*00bc*/ 	.word	0x00000d40


	//   ....[9]....
        /*00c0*/ 	.word	0x00000d70


	//   ....[10]....
        /*00c4*/ 	.word	0x00000da0


	//   ....[11]....
        /*00c8*/ 	.word	0x00000e30


	//   ....[12]....
        /*00cc*/ 	.word	0x00000e40


	//   ....[13]....
        /*00d0*/ 	.word	0x00000ef0


	//   ....[14]....
        /*00d4*/ 	.word	0x00000f90


	//   ....[15]....
        /*00d8*/ 	.word	0x00000fb0


	//   ....[16]....
        /*00dc*/ 	.word	0x00001180


	//   ....[17]....
        /*00e0*/ 	.word	0x00001190


	//   ....[18]....
        /*00e4*/ 	.word	0x00002e40


	//   ....[19]....
        /*00e8*/ 	.word	0x00002ec0


	//   ....[20]....
        /*00ec*/ 	.word	0x00002f00


	//   ....[21]....
        /*00f0*/ 	.word	0x00002f20


	//   ....[22]....
        /*00f4*/ 	.word	0x00002f40


	//   ....[23]....
        /*00f8*/ 	.word	0x00003030


	//   ....[24]....
        /*00fc*/ 	.word	0x00003050


	//   ....[25]....
        /*0100*/ 	.word	0x00003260


	//   ....[26]....
        /*0104*/ 	.word	0x000032d0


	//----- nvinfo : EIATTR_VRC_CTA_INIT_COUNT
	.align		4
.L_4251:
        /*0108*/ 	.byte	0x02, 0x4a
	.zero		1
	.zero		1


	//----- nvinfo : EIATTR_EXIT_INSTR_OFFSETS
	.align		4
        /*010c*/ 	.byte	0x04, 0x1c
        /*010e*/ 	.short	(.L_4253 - .L_4252)


	//   ....[0]....
.L_4252:
        /*0110*/ 	.word	0x000030c0


	//   ....[1]....
        /*0114*/ 	.word	0x00003110


	//   ....[2]....
        /*0118*/ 	.word	0x00003210


	//----- nvinfo : EIATTR_MAX_THREADS
	.align		4
.L_4253:
        /*011c*/ 	.byte	0x04, 0x05
        /*011e*/ 	.short	(.L_4255 - .L_4254)
.L_4254:
        /*0120*/ 	.word	0x00000080
        /*0124*/ 	.word	0x00000001
        /*0128*/ 	.word	0x00000001


	//----- nvinfo : EIATTR_CRS_STACK_SIZE
	.align		4
.L_4255:
        /*012c*/ 	.byte	0x04, 0x1e
        /*012e*/ 	.short	(.L_4257 - .L_4256)
.L_4256:
        /*0130*/ 	.word	0x00000000


	//----- nvinfo : EIATTR_CBANK_PARAM_SIZE
	.align		4
.L_4257:
        /*0134*/ 	.byte	0x03, 0x19
        /*0136*/ 	.short	0x0088


	//----- nvinfo : EIATTR_PARAM_CBANK
	.align		4
        /*0138*/ 	.byte	0x04, 0x0a
        /*013a*/ 	.short	(.L_4259 - .L_4258)
	.align		4
.L_4258:
        /*013c*/ 	.word	index@(.nv.constant0._ZN18transformer_engine13normalization19ln_fwd_tuned_kernelINS0_13Kernel_traitsIff6__halffjLj4096ELj1ELj1ELj4ELj16ENS0_18Kernel_traits_baseILj4096EffS3_fjLj128EEEEEEEvNS0_19ForwardKernelParamsE)
        /*0140*/ 	.short	0x0380
        /*0142*/ 	.short	0x0088


	//----- nvinfo : EIATTR_SW_WAR
	.align		4
.L_4259:
        /*0144*/ 	.byte	0x04, 0x36
        /*0146*/ 	.short	(.L_4261 - .L_4260)
.L_4260:
        /*0148*/ 	.word	0x00000008
.L_4261:


//--------------------- .nv.info._ZN18transformer_engine13normalization19ln_fwd_tuned_kernelINS0_13Kernel_traitsI6__halfS3_S3_fjLj4096ELj1ELj1ELj4ELj16ENS0_18Kernel_traits_baseILj4096ES3_S3_S3_fjLj128EEEEEEEvNS0_19ForwardKernelParamsE --------------------------
	.section	.nv.info._ZN18transformer_engine13normalization19ln_fwd_tuned_kernelINS0_13Kernel_traitsI6__halfS3_S3_fjLj4096ELj1ELj1ELj4ELj16ENS0_18Kernel_traits_baseILj4096ES3_S3_S3_fjLj128EEEEEEEvNS0_19ForwardKernelParamsE,"",@"SHT_CUDA_INFO"
	.sectionflags	@""
	.align	4


	//----- nvinfo : EIATTR_CUDA_API_VERSION
	.align		4
        /*0000*/ 	.byte	0x04, 0x37
        /*0002*/ 	.short	(.L_4263 - .L_4262)
.L_4262:
        /*0004*/ 	.word	0x00000082


	//----- nvinfo : EIATTR_KPARAM_INFO
	.align		4
.L_4263:
        /*0008*/ 	.byte	0x04, 0x17
        /*000a*/ 	.short	(.L_4265 - .L_4264)
.L_4264:
        /*000c*/ 	.word	0x00000000
        /*0010*/ 	.short	0x0000
        /*0012*/ 	.short	0x0000
        /*0014*/ 	.byte	0x00, 0xf0, 0x21, 0x02


	//----- nvinfo : EIATTR_SPARSE_MMA_MASK
	.align		4
.L_4265:
        /*0018*/ 	.byte	0x03, 0x50
        /*001a*/ 	.short	0x0000


	//----- nvinfo : EIATTR_MAXREG_COUNT
	.align		4
        /*001c*/ 	.byte	0x03, 0x1b
        /*001e*/ 	.short	0x00ff


	//----- nvinfo : EIATTR_NUM_BARRIERS
	.align		4
        /*0020*/ 	.byte	0x02, 0x4c
        /*0022*/ 	.byte	0x01
	.zero		1


	//----- nvinfo : EIATTR_MERCURY_ISA_VERSION
	.align		4
        /*0024*/ 	.byte	0x03, 0x5f
        /*0026*/ 	.short	0x0101


	//----- nvinfo : EIATTR_COOP_GROUP_MASK_REGIDS
	.align		4
        /*0028*/ 	.byte	0x04, 0x29
        /*002a*/ 	.short	(.L_4267 - .L_4266)


	//   ....[0]....
.L_4266:
        /*002c*/ 	.word	0xffffffff


	//   ....[1]....
        /*0030*/ 	.word	0xffffffff


	//   ....[2]....
        /*0034*/ 	.word	0xffffffff


	//   ....[3]....
        /*0038*/ 	.word	0xffffffff


	//   ....[4]....
        /*003c*/ 	.word	0xffffffff


	//   ....[5]....
        /*0040*/ 	.word	0xffffffff


	//   ....[6]....
        /*0044*/ 	.word	0xffffffff


	//   ....[7]....
        /*0048*/ 	.word	0xffffffff


	//   ....[8]....
        /*004c*/ 	.word	0xffffffff


	//   ....[9]....
        /*0050*/ 	.word	0xffffffff


	//   ....[10]....
        /*0054*/ 	.word	0xffffffff


	//   ....[11]....
        /*0058*/ 	.word	0xffffffff


	//   ....[12]....
        /*005c*/ 	.word	0xffffffff


	//   ....[13]....
        /*0060*/ 	.word	0xffffffff


	//   ....[14]....
        /*0064*/ 	.word	0xffffffff


	//   ....[15]....
        /*0068*/ 	.word	0xffffffff


	//   ....[16]....
        /*006c*/ 	.word	0xffffffff


	//   ....[17]....
        /*0070*/ 	.word	0xffffffff


	//   ....[18]....
        /*0074*/ 	.word	0xffffffff


	//   ....[19]....
        /*0078*/ 	.word	0xffffffff


	//   ....[20]....
        /*007c*/ 	.word	0xffffffff


	//   ....[21]....
        /*0080*/ 	.word	0xffffffff


	//   ....[22]....
        /*0084*/ 	.word	0xffffffff


	//   ....[23]....
        /*0088*/ 	.word	0xffffffff


	//   ....[24]....
        /*008c*/ 	.word	0xffffffff


	//   ....[25]....
        /*0090*/ 	.word	0x05000004


	//   ....[26]....
        /*0094*/ 	.word	0x05000004


	//----- nvinfo : EIATTR_COOP_GROUP_INSTR_OFFSETS
	.align		4
.L_4267:
        /*0098*/ 	.byte	0x04, 0x28
        /*009a*/ 	.short	(.L_4269 - .L_4268)


	//   ....[0]....
.L_4268:
        /*009c*/ 	.word	0x00000360


	//   ....[1]....
        /*00a0*/ 	.word	0x00000770


	//   ....[2]....
        /*00a4*/ 	.word	0x00000790


	//   ....[3]....
        /*00a8*/ 	.word	0x000007b0


	//   ....[4]....
        /*00ac*/ 	.word	0x000007d0


	//   ....[5]....
        /*00b0*/ 	.word	0x000007f0


	//   ....[6]....
        /*00b4*/ 	.word	0x00000c20


	//   ....[7]....
        /*00b8*/ 	.word	0x00000c50


	//   ....[8]....
        /*00bc*/ 	.word	0x00000c80


	//   ....[9]....
        /*00c0*/ 	.word	0x00000ca0


	//   ....[10]....
        /*00c4*/ 	.word	0x00000cd0


	//   ....[11]....
        /*00c8*/ 	.word	0x00000d60


	//   ....[12]....
        /*00cc*/ 	.word	0x00000d70


	//   ....[13]....
        /*00d0*/ 	.word	0x00000e20


	//   ....[14]....
        /*00d4*/ 	.word	0x00000ed0


	//   ....[15]....
        /*00d8*/ 	.word	0x00000ef0


	//   ....[16]....
        /*00dc*/ 	.word	0x00001060


	//   ....[17]....
        /*00e0*/ 	.word	0x000010e0


	//   ....[18]....
        /*00e4*/ 	.word	0x00003310


	//   ....[19]....
        /*00e8*/ 	.word	0x00003390


	//   ....[20]....
        /*00ec*/ 	.word	0x000033c0


	//   ....[21]....
        /*00f0*/ 	.word	0x000033f0


	//   ....[22]....
        /*00f4*/ 	.word	0x00003410


	//   ....[23]....
        /*00f8*/ 	.word	0x00003500


	//   ....[24]....
        /*00fc*/ 	.word	0x00003520


	//   ....[25]....
        /*0100*/ 	.word	0x00003730


	//   ....[26]....
        /*0104*/ 	.word	0x000037a0


	//----- nvinfo : EIATTR_VRC_CTA_INIT_COUNT
	.align		4
.L_4269:
        /*0108*/ 	.byte	0x02, 0x4a
	.zero		1
	.zero		1


	//----- nvinfo : EIATTR_EXIT_INSTR_OFFSETS
	.align		4
        /*010c*/ 	.byte	0x04, 0x1c
        /*010e*/ 	.short	(.L_4271 - .L_4270)


	//   ....[0]....
.L_4270:
        /*0110*/ 	.word	0x00003590


	//   ....[1]....
        /*0114*/ 	.word	0x000035e0


	//   ....[2]....
        /*0118*/ 	.word	0x000036e0


	//----- nvinfo : EIATTR_MAX_THREADS
	.align		4
.L_4271:
        /*011c*/ 	.byte	0x04, 0x05
        /*011e*/ 	.short	(.L_4273 - .L_4272)
.L_4272:
        /*0120*/ 	.word	0x00000080
        /*0124*/ 	.word	0x00000001
        /*0128*/ 	.word	0x00000001


	//----- nvinfo : EIATTR_CRS_STACK_SIZE
	.align		4
.L_4273:
        /*012c*/ 	.byte	0x04, 0x1e
        /*012e*/ 	.short	(.L_4275 - .L_4274)
.L_4274:
        /*0130*/ 	.word	0x00000000


	//----- nvinfo : EIATTR_CBANK_PARAM_SIZE
	.align		4
.L_4275:
        /*0134*/ 	.byte	0x03, 0x19
        /*0136*/ 	.short	0x0088


	//----- nvinfo : EIATTR_PARAM_CBANK
	.align		4
        /*0138*/ 	.byte	0x04, 0x0a
        /*013a*/ 	.short	(.L_4277 - .L_4276)
	.align		4
.L_4276:
        /*013c*/ 	.word	index@(.nv.constant0._ZN18transformer_engine13normalization19ln_fwd_tuned_kernelINS0_13Kernel_traitsI6__halfS3_S3_fjLj4096ELj1ELj1ELj4ELj16ENS0_18Kernel_traits_baseILj4096ES3_S3_S3_fjLj128EEEEEEEvNS0_19ForwardKernelParamsE)
        /*0140*/ 	.short	0x0380
        /*0142*/ 	.short	0x0088


	//----- nvinfo : EIATTR_SW_WAR
	.align		4
.L_4277:
        /*0144*/ 	.byte	0x04, 0x36
        /*0146*/ 	.short	(.L_4279 - .L_4278)
.L_4278:
        /*0148*/ 	.word	0x00000008
.L_4279:


//--------------------- .nv.info._ZN18transformer_engine13normalization19ln_fwd_tuned_kernelINS0_13Kernel_traitsIffffjLj4096ELj1ELj1ELj4ELj16ENS0_18Kernel_traits_baseILj4096EffffjLj128EEEEEEEvNS0_19ForwardKernelParamsE --------------------------
	.section	.nv.info._ZN18transformer_engine13normalization19ln_fwd_tuned_kernelINS0_13Kernel_traitsIffffjLj4096ELj1ELj1ELj4ELj16ENS0_18Kernel_traits_baseILj4096EffffjLj128EEEEEEEvNS0_19ForwardKernelParamsE,"",@"SHT_CUDA_INFO"
	.sectionflags	@""
	.align	4


	//----- nvinfo : EIATTR_CUDA_API_VERSION
	.align		4
        /*0000*/ 	.byte	0x04, 0x37
        /*0002*/ 	.short	(.L_4281 - .L_4280)
.L_4280:
        /*0004*/ 	.word	0x00000082


	//----- nvinfo : EIATTR_KPARAM_INFO
	.align		4
.L_4281:
        /*0008*/ 	.byte	0x04, 0x17
        /*000a*/ 	.short	(.L_4283 - .L_4282)
.L_4282:
        /*000c*/ 	.word	0x00000000
        /*0010*/ 	.short	0x0000
        /*0012*/ 	.short	0x0000
        /*0014*/ 	.byte	0x00, 0xf0, 0x21, 0x02


	//----- nvinfo : EIATTR_SPARSE_MMA_MASK
	.align		4
.L_4283:
        /*0018*/ 	.byte	0x03, 0x50
        /*001a*/ 	.short	0x0000


	//----- nvinfo : EIATTR_MAXREG_COUNT
	.align		4
        /*001c*/ 	.byte	0x03, 0x1b
        /*001e*/ 	.short	0x00ff


	//----- nvinfo : EIATTR_NUM_BARRIERS
	.align		4
        /*0020*/ 	.byte	0x02, 0x4c
        /*0022*/ 	.byte	0x01
	.zero		1


	//----- nvinfo : EIATTR_MERCURY_ISA_VERSION
	.align		4
        /*0024*/ 	.byte	0x03, 0x5f
        /*0026*/ 	.short	0x0101


	//----- nvinfo : EIATTR_COOP_GROUP_MASK_REGIDS
	.align		4
        /*0028*/ 	.byte	0x04, 0x29
        /*002a*/ 	.short	(.L_4285 - .L_4284)


	//   ....[0]....
.L_4284:
        /*002c*/ 	.word	0xffffffff


	//   ....[1]....
        /*0030*/ 	.word	0xffffffff


	//   ....[2]....
        /*0034*/ 	.word	0xffffffff


	//   ....[3]....
        /*0038*/ 	.word	0xffffffff


	//   ....[4]....
        /*003c*/ 	.word	0xffffffff


	//   ....[5]....
        /*0040*/ 	.word	0xffffffff


	//   ....[6]....
        /*0044*/ 	.word	0xffffffff


	//   ....[7]....
        /*0048*/ 	.word	0xffffffff


	//   ....[8]....
        /*004c*/ 	.word	0xffffffff


	//   ....[9]....
        /*0050*/ 	.word	0xffffffff


	//   ....[10]....
        /*0054*/ 	.word	0xffffffff


	//   ....[11]....
        /*0058*/ 	.word	0xffffffff


	//   ....[12]....
        /*005c*/ 	.word	0xffffffff


	//   ....[13]....
        /*0060*/ 	.word	0xffffffff


	//   ....[14]....
        /*0064*/ 	.word	0xffffffff


	//   ....[15]....
        /*0068*/ 	.word	0xffffffff


	//   ....[16]....
        /*006c*/ 	.word	0xffffffff


	//   ....[17]....
        /*0070*/ 	.word	0xffffffff


	//   ....[18]....
        /*0074*/ 	.word	0xffffffff


	//   ....[19]....
        /*0078*/ 	.word	0xffffffff


	//   ....[20]....
        /*007c*/ 	.word	0xffffffff


	//   ....[21]....
        /*0080*/ 	.word	0xffffffff


	//   ....[22]....
        /*0084*/ 	.word	0xffffffff


	//   ....[23]....
        /*0088*/ 	.word	0xffffffff


	//   ....[24]....
        /*008c*/ 	.word	0xffffffff


	//   ....[25]....
        /*0090*/ 	.word	0x05000006


	//   ....[26]....
        /*0094*/ 	.word	0x05000006


	//----- nvinfo : EIATTR_COOP_GROUP_INSTR_OFFSETS
	.align		4
.L_4285:
        /*0098*/ 	.byte	0x04, 0x28
        /*009a*/ 	.short	(.L_4287 - .L_4286)


	//   ....[0]....
.L_4286:
        /*009c*/ 	.word	0x00000820


	//   ....[1]....
        /*00a0*/ 	.word	0x00000840


	//   ....[2]....
        /*00a4*/ 	.word	0x00000860


	//   ....[3]....
        /*00a8*/ 	.word	0x00000880


	//   ....[4]....
        /*00ac*/ 	.word	0x000008a0


	//   ....[5]....
        /*00b0*/ 	.word	0x00000cd0


	//   ....[6]....
        /*00b4*/ 	.word	0x00000d00


	//   ....[7]....
        /*00b8*/ 	.word	0x00000d40


	//   ....[8]....
        /*00bc*/ 	.word	0x00000d60


	//   ....[9]....
        /*00c0*/ 	.word	0x00000d90


	//   ....[10]....
        /*00c4*/ 	.word	0x00000db0


	//   ....[11]....
        /*00c8*/ 	.word	0x00000e30


	//   ....[12]....
        /*00cc*/ 	.word	0x00000e40


	//   ....[13]....
        /*00d0*/ 	.word	0x00000ef0


	//   ....[14]....
        /*00d4*/ 	.word	0x00000f90


	//   ....[15]....
        /*00d8*/ 	.word	0x00000fb0


	//   ....[16]....
        /*00dc*/ 	.word	0x00001170


	//   ....[17]....
        /*00e0*/ 	.word	0x00001190


	//   ....[18]....
        /*00e4*/ 	.word	0x00002640


	//   ....[19]....
        /*00e8*/ 	.word	0x000026b0


	//   ....[20]....
        /*00ec*/ 	.word	0x000026f0


	//   ....[21]....
        /*00f0*/ 	.word	0x00002720


	//   ....[22]....
        /*00f4*/ 	.word	0x00002740


	//   ....[23]....
        /*00f8*/ 	.word	0x00002830


	//   ....[24]....
        /*00fc*/ 	.word	0x00002850


	//   ....[25]....
        /*0100*/ 	.word	0x00002a60


	//   ....[26]....
        /*0104*/ 	.word	0x00002ad0


	//----- nvinfo : EIATTR_VRC_CTA_INIT_COUNT
	.align		4
.L_4287:
        /*0108*/ 	.byte	0x02, 0x4a
	.zero		1
	.zero		1


	//----- nvinfo : EIATTR_EXIT_INSTR_OFFSETS
	.align		4
        /*010c*/ 	.byte	0x04, 0x1c
        /*010e*/ 	.short	(.L_4289 - .L_4288)


	//   ....[0]....
.L_4288:
        /*0110*/ 	.word	0x000028c0


	//   ....[1]....
        /*0114*/ 	.word	0x00002910


	//   ....[2]....
        /*0118*/ 	.word	0x00002a10


	//----- nvinfo : EIATTR_MAX_THREADS
	.align		4
.L_4289:
        /*011c*/ 	.byte	0x04, 0x05
        /*011e*/ 	.short	(.L_4291 - .L_4290)
.L_4290:
        /*0120*/ 	.word	0x00000080
        /*0124*/ 	.word	0x00000001
        /*0128*/ 	.word	0x00000001


	//----- nvinfo : EIATTR_CRS_STACK_SIZE
	.align		4
.L_4291:
        /*012c*/ 	.byte	0x04, 0x1e
        /*012e*/ 	.short	(.L_4293 - .L_4292)
.L_4292:
        /*0130*/ 	.word	0x00000000


	//----- nvinfo : EIATTR_CBANK_PARAM_SIZE
	.align		4
.L_4293:
        /*0134*/ 	.byte	0x03, 0x19
        /*0136*/ 	.short	0x0088


	//----- nvinfo : EIATTR_PARAM_CBANK
	.align		4
        /*0138*/ 	.byte	0x04, 0x0a
        /*013a*/ 	.short	(.L_4295 - .L_4294)
	.align		4
.L_4294:
        /*013c*/ 	.word	index@(.nv.constant0._ZN18transformer_engine13normalization19ln_fwd_tuned_kernelINS0_13Kernel_traitsIffffjLj4096ELj1ELj1ELj4ELj16ENS0_18Kernel_traits_baseILj4096EffffjLj128EEEEEEEvNS0_19ForwardKernelParamsE)
        /*0140*/ 	.short	0x0380
        /*0142*/ 	.short	0x0088


	//----- nvinfo : EIATTR_SW_WAR
	.align		4
.L_4295:
        /*0144*/ 	.byte	0x04, 0x36
        /*0146*/ 	.short	(.L_4297 - .L_4296)
.L_4296:
        /*0148*/ 	.word	0x00000008
.L_4297:


//--------------------- .nv.info._ZN18transformer_engine13normalization19ln_fwd_tuned_kernelINS0_13Kernel_traitsIff13__nv_bfloat16fjLj3840ELj1ELj1ELj4ELj4ENS0_18Kernel_traits_baseILj3840EffS3_fjLj128EEEEEEEvNS0_19ForwardKernelParamsE --------------------------
	.section	.nv.info._ZN18transformer_engine13normalization19ln_fwd_tuned_kernelINS0_13Kernel_traitsIff13__nv_bfloat16fjLj3840ELj1ELj1ELj4ELj4ENS0_18Kernel_traits_baseILj3840EffS3_fjLj128EEEEEEEvNS0_19ForwardKernelParamsE,"",@"SHT_CUDA_INFO"
	.sectionflags	@""
	.align	4


	//----- nvinfo : EIATTR_CUDA_API_VERSION
	.align		4
        /*0000*/ 	.byte	0x04, 0x37
        /*0002*/ 	.short	(.L_4299 - .L_4298)
.L_4298:
        /*0004*/ 	.word	0x00000082


	//----- nvinfo : EIATTR_KPARAM_INFO
	.align		4
.L_4299:
        /*0008*/ 	.byte	0x04, 0x17
        /*000a*/ 	.short	(.L_4301 - .L_4300)
.L_4300:
        /*000c*/ 	.word	0x00000000
        /*0010*/ 	.short	0x0000
        /*0012*/ 	.short	0x0000
        /*0014*/ 	.byte	0x00, 0xf0, 0x21, 0x02


	//----- nvinfo : EIATTR_SPARSE_MMA_MASK
	.align		4
.L_4301:
        /*0018*/ 	.byte	0x03, 0x50
        /*001a*/ 	.short	0x0000


	//----- nvinfo : EIATTR_MAXREG_COUNT
	.align		4
        /*001c*/ 	.byte	0x03, 0x1b
        /*001e*/ 	.short	0x00ff


	//----- nvinfo : EIATTR_NUM_BARRIERS
	.align		4
        /*0020*/ 	.byte	0x02, 0x4c
        /*0022*/ 	.byte	0x01
	.zero		1


	//----- nvinfo : EIATTR_MERCURY_ISA_VERSION
	.align		4
        /*0024*/ 	.byte	0x03, 0x5f
        /*0026*/ 	.short	0x0101


	//----- nvinfo : EIATTR_COOP_GROUP_MASK_REGIDS
	.align		4
        /*0028*/ 	.byte	0x04, 0x29
        /*002a*/ 	.short	(.L_4303 - .L_4302)


	//   ....[0]....
.L_4302:
        /*002c*/ 	.word	0xffffffff


	//   ....[1]....
        /*0030*/ 	.word	0xffffffff


	//   ....[2]....
        /*0034*/ 	.word	0xffffffff


	//   ....[3]....
        /*0038*/ 	.word	0xffffffff


	//   ....[4]....
        /*003c*/ 	.word	0xffffffff


	//   ....[5]....
        /*0040*/ 	.word	0xffffffff


	//   ....[6]....
        /*0044*/ 	.word	0xffffffff


	//   ....[7]....
        /*0048*/ 	.word	0xffffffff


	//   ....[8]....
        /*004c*/ 	.word	0xffffffff


	//   ....[9]....
        /*0050*/ 	.word	0xffffffff


	//   ....[10]....
        /*0054*/ 	.word	0xffffffff


	//   ....[11]....
        /*0058*/ 	.word	0xffffffff


	//   ....[12]....
        /*005c*/ 	.word	0xffffffff


	//   ....[13]....
        /*0060*/ 	.word	0xffffffff


	//   ....[14]....
        /*0064*/ 	.word	0xffffffff


	//   ....[15]....
        /*0068*/ 	.word	0xffffffff


	//   ....[16]....
        /*006c*/ 	.word	0xffffffff


	//   ....[17]....
        /*0070*/ 	.word	0xffffffff


	//   ....[18]....
        /*0074*/ 	.word	0xffffffff


	//   ....[19]....
        /*0078*/ 	.word	0xffffffff


	//   ....[20]....
        /*007c*/ 	.word	0xffffffff


	//   ....[21]....
        /*0080*/ 	.word	0xffffffff


	//   ....[22]....
        /*0084*/ 	.word	0xffffffff


	//   ....[23]....
        /*0088*/ 	.word	0xffffffff


	//   ....[24]....
        /*008c*/ 	.word	0xffffffff


	//   ....[25]....
        /*0090*/ 	.word	0x05000004


	//   ....[26]....
        /*0094*/ 	.word	0x05000004


	//----- nvinfo : EIATTR_COOP_GROUP_INSTR_OFFSETS
	.align		4
.L_4303:
        /*0098*/ 	.byte	0x04, 0x28
        /*009a*/ 	.short	(.L_4305 - .L_4304)


	//   ....[0]....
.L_4304:
        /*009c*/ 	.word	0x00000f20


	//   ....[1]....
        /*00a0*/ 	.word	0x00000f40


	//   ....[2]....
        /*00a4*/ 	.word	0x00000f60


	//   ....[3]....
        /*00a8*/ 	.word	0x00000f80


	//   ....[4]....
        /*00ac*/ 	.word	0x00000fa0


	//   ....[5]....
        /*00b0*/ 	.word	0x00001390


	//   ....[6]....
        /*00b4*/ 	.word	0x000013b0


	//   ....[7]....
        /*00b8*/ 	.word	0x000013d0


	//   ....[8]....
        /*00bc*/ 	.word	0x000013f0


	//   ....[9]....
        /*00c0*/ 	.word	0x00001430


	//   ....[10]....
        /*00c4*/ 	.word	0x000014d0


	//   ....[11]....
        /*00c8*/ 	.word	0x00001580


	//   ....[12]....
        /*00cc*/ 	.word	0x00001590


	//   ....[13]....
        /*00d0*/ 	.word	0x00001640


	//   ....[14]....
        /*00d4*/ 	.word	0x000016f0


	//   ....[15]....
        /*00d8*/ 	.word	0x00001700


	//   ....[16]....
        /*00dc*/ 	.word	0x000018d0


	//   ....[17]....
        /*00e0*/ 	.word	0x000018e0


	//   ....[18]....
        /*00e4*/ 	.word	0x00003990


	//   ....[19]....
        /*00e8*/ 	.word	0x00003a10


	//   ....[20]....
        /*00ec*/ 	.word	0x00003a50


	//   ....[21]....
        /*00f0*/ 	.word	0x00003a80


	//   ....[22]....
        /*00f4*/ 	.word	0x00003aa0


	//   ....[23]....
        /*00f8*/ 	.word	0x00003b90


	//   ....[24]....
        /*00fc*/ 	.word	0x00003bb0


	//   ....[25]....
        /*0100*/ 	.word	0x00003dc0


	//   ....[26]....
        /*0104*/ 	.word	0x00003e30


	//----- nvinfo : EIATTR_VRC_CTA_INIT_COUNT
	.align		4
.L_4305:
        /*0108*/ 	.byte	0x02, 0x4a
	.zero		1
	.zero		1


	//----- nvinfo : EIATTR_EXIT_INSTR_OFFSETS
	.align		4
        /*010c*/ 	.byte	0x04, 0x1c
        /*010e*/ 	.short	(.L_4307 - .L_4306)


	//   ....[0]....
.L_4306:
        /*0110*/ 	.word	0x00003c20


	//   ....[1]....
        /*0114*/ 	.word	0x00003c70


	//   ....[2]....
        /*0118*/ 	.word	0x00003d70


	//----- nvinfo : EIATTR_MAX_THREADS
	.align		4
.L_4307:
        /*011c*/ 	.byte	0x04, 0x05
        /*011e*/ 	.short	(.L_4309 - .L_4308)
.L_4308:
        /*0120*/ 	.word	0x00000080
        /*0124*/ 	.word	0x00000001
        /*0128*/ 	.word	0x00000001


	//----- nvinfo : EIATTR_CRS_STACK_SIZE
	.align		4
.L_4309:
        /*012c*/ 	.byte	0x04, 0x1e
        /*012e*/ 	.short	(.L_4311 - .L_4310)
.L_4310:
        /*0130*/ 	.word	0x00000000


	//----- nvinfo : EIATTR_CBANK_PARAM_SIZE
	.align		4
.L_4311:
        /*0134*/ 	.byte	0x03, 0x19
        /*0136*/ 	.short	0x0088


	//----- nvinfo : EIATTR_PARAM_CBANK
	.align		4
        /*0138*/ 	.byte	0x04, 0x0a
        /*013a*/ 	.short	(.L_4313 - .L_4312)
	.align		4
.L_4312:
        /*013c*/ 	.word	index@(.nv.constant0._ZN18transformer_engine13normalization19ln_fwd_tuned_kernelINS0_13Kernel_traitsIff13__nv_bfloat16fjLj3840ELj1ELj1ELj4ELj4ENS0_18Kernel_traits_baseILj3840EffS3_fjLj128EEEEEEEvNS0_19ForwardKernelParamsE)
        /*0140*/ 	.short	0x0380
        /*0142*/ 	.short	0x0088


	//----- nvinfo : EIATTR_SW_WAR
	.align		4
.L_4313:
        /*0144*/ 	.byte	0x04, 0x36
        /*0146*/ 	.short	(.L_4315 - .L_4314)
.L_4314:
        /*0148*/ 	.word	0x00000008
.L_4315:


//--------------------- .nv.info._ZN18transformer_engine13normalization19ln_fwd_tuned_kernelINS0_13Kernel_traitsI13__nv_bfloat16S3_S3_fjLj3840ELj1ELj1ELj4ELj4ENS0_18Kernel_traits_baseILj3840ES3_S3_S3_fjLj128EEEEEEEvNS0_19ForwardKernelParamsE --------------------------
	.section	.nv.info._ZN18transformer_engine13normalization19ln_fwd_tuned_kernelINS0_13Kernel_traitsI13__nv_bfloat16S3_S3_fjLj3840ELj1ELj1ELj4ELj4ENS0_18Kernel_traits_baseILj3840ES3_S3_S3_fjLj128EEEEEEEvNS0_19ForwardKernelParamsE,"",@"SHT_CUDA_INFO"
	.sectionflags	@""
	.align	4


	//----- nvinfo : EIATTR_CUDA_API_VERSION
	.align		4
        /*0000*/ 	.byte	0x04, 0x37
        /*0002*/ 	.short	(.L_4317 - .L_4316)
.L_4316:
        /*0004*/ 	.word	0x00000082


	//----- nvinfo : EIATTR_KPARAM_INFO
	.align		4
.L_4317:
        /*0008*/ 	.byte	0x04, 0x17
        /*000a*/ 	.short	(.L_4319 - .L_4318)
.L_4318:
        /*000c*/ 	.word	0x00000000
        /*0010*/ 	.short	0x0000
        /*0012*/ 	.short	0x0000
        /*0014*/ 	.byte	0x00, 0xf0, 0x21, 0x02


	//----- nvinfo : EIATTR_SPARSE_MMA_MASK
	.align		4
.L_4319:
        /*0018*/ 	.byte	0x03, 0x50
        /*001a*/ 	.short	0x0000


	//----- nvinfo : EIATTR_MAXREG_COUNT
	.align		4
        /*001c*/ 	.byte	0x03, 0x1b
        /*001e*/ 	.short	0x00ff


	//----- nvinfo : EIATTR_NUM_BARRIERS
	.align		4
        /*0020*/ 	.byte	0x02, 0x4c
        /*0022*/ 	.byte	0x01
	.zero		1


	//----- nvinfo : EIATTR_MERCURY_ISA_VERSION
	.align		4
        /*0024*/ 	.byte	0x03, 0x5f
        /*0026*/ 	.short	0x0101


	//----- nvinfo : EIATTR_COOP_GROUP_MASK_REGIDS
	.align		4
        /*0028*/ 	.byte	0x04, 0x29
        /*002a*/ 	.short	(.L_4321 - .L_4320)


	//   ....[0]....
.L_4320:
        /*002c*/ 	.word	0xffffffff


	//   ....[1]....
        /*0030*/ 	.word	0xffffffff


	//   ....[2]....
        /*0034*/ 	.word	0xffffffff


	//   ....[3]....
        /*0038*/ 	.word	0xffffffff


	//   ....[4]....
        /*003c*/ 	.word	0xffffffff


	//   ....[5]....
        /*0040*/ 	.word	0xffffffff


	//   ....[6]....
        /*0044*/ 	.word	0xffffffff


	//   ....[7]....
        /*0048*/ 	.word	0xffffffff


	//   ....[8]....
        /*004c*/ 	.word	0xffffffff


	//   ....[9]....
        /*0050*/ 	.word	0xffffffff


	//   ....[10]....
        /*0054*/ 	.word	0xffffffff


	//   ....[11]....
        /*0058*/ 	.word	0xffffffff


	//   ....[12]....
        /*005c*/ 	.word	0xffffffff


	//   ....[13]....
        /*0060*/ 	.word	0xffffffff


	//   ....[14]....
        /*0064*/ 	.word	0xffffffff


	//   ....[15]....
        /*0068*/ 	.word	0xffffffff


	//   ....[16]....
        /*006c*/ 	.word	0xffffffff


	//   ....[17]....
        /*0070*/ 	.word	0xffffffff


	//   ....[18]....
        /*0074*/ 	.word	0xffffffff


	//   ....[19]....
        /*0078*/ 	.word	0xffffffff


	//   ....[20]....
        /*007c*/ 	.word	0xffffffff


	//   ....[21]....
        /*0080*/ 	.word	0xffffffff


	//   ....[22]....
        /*0084*/ 	.word	0xffffffff


	//   ....[23]....
        /*0088*/ 	.word	0xffffffff


	//   ....[24]....
        /*008c*/ 	.word	0xffffffff


	//   ....[25]....
        /*0090*/ 	.word	0x05000004


	//   ....[26]....
        /*0094*/ 	.word	0x05000004


	//----- nvinfo : EIATTR_COOP_GROUP_INSTR_OFFSETS
	.align		4
.L_4321:
        /*0098*/ 	.byte	0x04, 0x28
        /*009a*/ 	.short	(.L_4323 - .L_4322)


	//   ....[0]....
.L_4322:
        /*009c*/ 	.word	0x00000ca0


	//   ....[1]....
        /*00a0*/ 	.word	0x00000cc0


	//   ....[2]....
        /*00a4*/ 	.word	0x00000ce0


	//   ....[3]....
        /*00a8*/ 	.word	0x00000d00


	//   ....[4]....
        /*00ac*/ 	.word	0x00000d20


	//   ....[5]....
        /*00b0*/ 	.word	0x00001120


	//   ....[6]....
        /*00b4*/ 	.word	0x00001140


	//   ....[7]....
        /*00b8*/ 	.word	0x00001160


	//   ....[8]....
        /*00bc*/ 	.word	0x00001180


	//   ....[9]....
        /*00c0*/ 	.word	0x000011a0


	//   ....[10]....
        /*00c4*/ 	.word	0x00001330


	//   ....[11]....
        /*00c8*/ 	.word	0x00001360


	//   ....[12]....
        /*00cc*/ 	.word	0x00001370


	//   ....[13]....
        /*00d0*/ 	.word	0x00001460


	//   ....[14]....
        /*00d4*/ 	.word	0x00001500


	//   ....[15]....
        /*00d8*/ 	.word	0x00001520


	//   ....[16]....
        /*00dc*/ 	.word	0x000016a0


	//   ....[17]....
        /*00e0*/ 	.word	0x00001720


	//   ....[18]....
        /*00e4*/ 	.word	0x00003c70


	//   ....[19]....
        /*00e8*/ 	.word	0x00003cf0


	//   ....[20]....
        /*00ec*/ 	.word	0x00003d30


	//   ....[21]....
        /*00f0*/ 	.word	0x00003d50


	//   ....[22]....
        /*00f4*/ 	.word	0x00003d70


	//   ....[23]....
        /*00f8*/ 	.word	0x00003e60


	//   ....[24]....
        /*00fc*/ 	.word	0x00003e80


	//   ....[25]....
        /*0100*/ 	.word	0x000040a0


	//   ....[26]....
        /*0104*/ 	.word	0x00004110


	//----- nvinfo : EIATTR_VRC_CTA_INIT_COUNT
	.align		4
.L_4323:
        /*0108*/ 	.byte	0x02, 0x4a
	.zero		1
	.zero		1


	//----- nvinfo : EIATTR_EXIT_INSTR_OFFSETS
	.align		4
        /*010c*/ 	.byte	0x04, 0x1c
        /*010e*/ 	.short	(.L_4325 - .L_4324)


	//   ....[0]....
.L_4324:
        /*0110*/ 	.word	0x00003ef0


	//   ....[1]....
        /*0114*/ 	.word	0x00003f50


	//   ....[2]....
        /*0118*/ 	.word	0x00004050


	//----- nvinfo : EIATTR_MAX_THREADS
	.align		4
.L_4325:
        /*011c*/ 	.byte	0x04, 0x05
        /*011e*/ 	.short	(.L_4327 - .L_4326)
.L_4326:
        /*0120*/ 	.word	0x00000080
        /*0124*/ 	.word	0x00000001
        /*0128*/ 	.word	0x00000001


	//----- nvinfo : EIATTR_CRS_STACK_SIZE
	.align		4
.L_4327:
        /*012c*/ 	.byte	0x04, 0x1e
        /*012e*/ 	.short	(.L_4329 - .L_4328)
.L_4328:
        /*0130*/ 	.word	0x00000000


	//----- nvinfo : EIATTR_CBANK_PARAM_SIZE
	.align		4
.L_4329:
        /*0134*/ 	.byte	0x03, 0x19
        /*0136*/ 	.short	0x0088


	//----- nvinfo : EIATTR_PARAM_CBANK
	.align		4
        /*0138*/ 	.byte	0x04, 0x0a
        /*013a*/ 	.short	(.L_4331 - .L_4330)
	.align		4
.L_4330:
        /*013c*/ 	.word	index@(.nv.constant0._ZN18transformer_engine13normalization19ln_fwd_tuned_kernelINS0_13Kernel_traitsI13__nv_bfloat16S3_S3_fjLj3840ELj1ELj1ELj4ELj4ENS0_18Kernel_traits_baseILj3840ES3_S3_S3_fjLj128EEEEEEEvNS0_19ForwardKernelParamsE)
        /*0140*/ 	.short	0x0380
        /*0142*/ 	.short	0x0088


	//----- nvinfo : EIATTR_SW_WAR
	.align		4
.L_4331:
        /*0144*/ 	.byte	0x04, 0x36
        /*0146*/ 	.short	(.L_4333 - .L_4332)
.L_4332:
        /*0148*/ 	.word	0x00000008
.L_4333:


//--------------------- .nv.info._ZN18transformer_engine13normalization19ln_fwd_tuned_kernelINS0_13Kernel_traitsIff6__halffjLj3840ELj1ELj1ELj4ELj4ENS0_18Kernel_traits_baseILj3840EffS3_fjLj128EEEEEEEvNS0_19ForwardKernelParamsE --------------------------
	.section	.nv.info._ZN18transformer_engine13normalization19ln_fwd_tuned_kernelINS0_13Kernel_traitsIff6__halffjLj3840ELj1ELj1ELj4ELj4ENS0_18Kernel_traits_baseILj3840EffS3_fjLj128EEEEEEEvNS0_19ForwardKernelParamsE,"",@"SHT_CUDA_INFO"
	.sectionflags	@""
	.align	4


	//----- nvinfo : EIATTR_CUDA_API_VERSION
	.align		4
        /*0000*/ 	.byte	0x04, 0x37
        /*0002*/ 	.short	(.L_4335 - .L_4334)
.L_4334:
        /*0004*/ 	.word	0x00000082


	//----- nvinfo : EIATTR_KPARAM_INFO
	.align		4
.L_4335:
        /*0008*/ 	.byte	0x04, 0x17
        /*000a*/ 	.short	(.L_4337 - .L_4336)
.L_4336:
        /*000c*/ 	.word	0x00000000
        /*0010*/ 	.short	0x0000
        /*0012*/ 	.short	0x0000
        /*0014*/ 	.byte	0x00, 0xf0, 0x21, 0x02


	//----- nvinfo : EIATTR_SPARSE_MMA_MASK
	.align		4
.L_4337:
        /*0018*/ 	.byte	0x03, 0x50
        /*001a*/ 	.short	0x0000


	//----- nvinfo : EIATTR_MAXREG_COUNT
	.align		4
        /*001c*/ 	.byte	0x03, 0x1b
        /*001e*/ 	.short	0x00ff


	//----- nvinfo : EIATTR_NUM_BARRIERS
	.align		4
        /*0020*/ 	.byte	0x02, 0x4c
        /*0022*/ 	.byte	0x01
	.zero		1


	//----- nvinfo : EIATTR_MERCURY_ISA_VERSION
	.align		4
        /*0024*/ 	.byte	0x03, 0x5f
        /*0026*/ 	.short	0x0101


	//----- nvinfo : EIATTR_COOP_GROUP_MASK_REGIDS
	.align		4
        /*0028*/ 	.byte	0x04, 0x29
        /*002a*/ 	.short	(.L_4339 - .L_4338)


	//   ....[0]....
.L_4338:
        /*002c*/ 	.word	0xffffffff


	//   ....[1]....
        /*0030*/ 	.word	0xffffffff


	//   ....[2]....
        /*0034*/ 	.word	0xffffffff


	//   ....[3]....
        /*0038*/ 	.word	0xffffffff


	//   ....[4]....
        /*003c*/ 	.word	0xffffffff


	//   ....[5]....
        /*0040*/ 	.word	0xffffffff


	//   ....[6]....
        /*0044*/ 	.word	0xffffffff


	//   ....[7]....
        /*0048*/ 	.word	0xffffffff


	//   ....[8]....
        /*004c*/ 	.word	0xffffffff


	//   ....[9]....
        /*0050*/ 	.word	0xffffffff


	//   ....[10]....
        /*0054*/ 	.word	0xffffffff


	//   ....[11]....
        /*0058*/ 	.word	0xffffffff


	//   ....[12]....
        /*005c*/ 	.word	0xffffffff


	//   ....[13]....
        /*0060*/ 	.word	0xffffffff


	//   ....[14]....
        /*0064*/ 	.word	0xffffffff


	//   ....[15]....
        /*0068*/ 	.word	0xffffffff


	//   ....[16]....
        /*006c*/ 	.word	0xffffffff


	//   ....[17]....
        /*0070*/ 	.word	0xffffffff


	//   ....[18]....
        /*0074*/ 	.word	0xffffffff


	//   ....[19]....
        /*0078*/ 	.word	0xffffffff


	//   ....[20]....
        /*007c*/ 	.word	0xffffffff


	//   ....[21]....
        /*0080*/ 	.word	0xffffffff


	//   ....[22]....
        /*0084*/ 	.word	0xffffffff


	//   ....[23]....
        /*0088*/ 	.word	0xffffffff


	//   ....[24]....
        /*008c*/ 	.word	0xffffffff


	//   ....[25]....
        /*0090*/ 	.word	0x05000004


	//   ....[26]....
        /*0094*/ 	.word	0x05000004


	//----- nvinfo : EIATTR_COOP_GROUP_INSTR_OFFSETS
	.align		4
.L_4339:
        /*0098*/ 	.byte	0x04, 0x28
        /*009a*/ 	.short	(.L_4341 - .L_4340)


	//   ....[0]....
.L_4340:
        /*009c*/ 	.word	0x00000f20


	//   ....[1]....
        /*00a0*/ 	.word	0x00000f40


	//   ....[2]....
        /*00a4*/ 	.word	0x00000f60


	//   ....[3]....
        /*00a8*/ 	.word	0x00000f80


	//   ....[4]....
        /*00ac*/ 	.word	0x00000fa0


	//   ....[5]....
        /*00b0*/ 	.word	0x00001390


	//   ....[6]....
        /*00b4*/ 	.word	0x000013b0


	//   ....[7]....
        /*00b8*/ 	.word	0x000013d0


	//   ....[8]....
        /*00bc*/ 	.word	0x000013f0


	//   ....[9]....
        /*00c0*/ 	.word	0x00001430


	//   ....[10]....
        /*00c4*/ 	.word	0x000014d0


	//   ....[11]....
        /*00c8*/ 	.word	0x00001580


	//   ....[12]....
        /*00cc*/ 	.word	0x00001590


	//   ....[13]....
        /*00d0*/ 	.word	0x00001640


	//   ....[14]....
        /*00d4*/ 	.word	0x000016f0


	//   ....[15]....
        /*00d8*/ 	.word	0x00001700


	//   ....[16]....
        /*00dc*/ 	.word	0x000018d0


	//   ....[17]....
        /*00e0*/ 	.word	0x000018e0


	//   ....[18]....
        /*00e4*/ 	.word	0x00003990


	//   ....[19]....
        /*00e8*/ 	.word	0x00003a10


	//   ....[20]....
        /*00ec*/ 	.word	0x00003a50


	//   ....[21]....
        /*00f0*/ 	.word	0x00003a80


	//   ....[22]....
        /*00f4*/ 	.word	0x00003aa0


	//   ....[23]....
        /*00f8*/ 	.word	0x00003b90


	//   ....[24]....
        /*00fc*/ 	.word	0x00003bb0


	//   ....[25]....
        /*0100*/ 	.word	0x00003dc0


	//   ....[26]....
        /*0104*/ 	.word	0x00003e30


	//----- nvinfo : EIATTR_VRC_CTA_INIT_COUNT
	.align		4
.L_4341:
        /*0108*/ 	.byte	0x02, 0x4a
	.zero		1
	.zero		1


	//----- nvinfo : EIATTR_EXIT_INSTR_OFFSETS
	.align		4
        /*010c*/ 	.byte	0x04, 0x1c
        /*010e*/ 	.short	(.L_4343 - .L_4342)


	//   ....[0]....
.L_4342:
        /*0110*/ 	.word	0x00003c20


	//   ....[1]....
        /*0114*/ 	.word	0x00003c70


	//   ....[2]....
        /*0118*/ 	.word	0x00003d70


	//----- nvinfo : EIATTR_MAX_THREADS
	.align		4
.L_4343:
        /*011c*/ 	.byte	0x04, 0x05
        /*011e*/ 	.short	(.L_4345 - .L_4344)
.L_4344:
        /*0120*/ 	.word	0x00000080
        /*0124*/ 	.word	0x00000001
        /*0128*/ 	.word	0x00000001


	//----- nvinfo : EIATTR_CRS_STACK_SIZE
	.align		4
.L_4345:
        /*012c*/ 	.byte	0x04, 0x1e
        /*012e*/ 	.short	(.L_4347 - .L_4346)
.L_4346:
        /*0130*/ 	.word	0x00000000


	//----- nvinfo : EIATTR_CBANK_PARAM_SIZE
	.align		4
.L_4347:
        /*0134*/ 	.byte	0x03, 0x19
        /*0136*/ 	.short	0x0088


	//----- nvinfo : EIATTR_PARAM_CBANK
	.align		4
        /*0138*/ 	.byte	0x04, 0x0a
        /*013a*/ 	.short	(.L_4349 - .L_4348)
	.align		4
.L_4348:
        /*013c*/ 	.word	index@(.nv.constant0._ZN18transformer_engine13normalization19ln_fwd_tuned_kernelINS0_13Kernel_traitsIff6__halffjLj3840ELj1ELj1ELj4ELj4ENS0_18Kernel_traits_baseILj3840EffS3_fjLj128EEEEEEEvNS0_19ForwardKernelParamsE)
        /*0140*/ 	.short	0x0380
        /*0142*/ 	.short	0x0088


	//----- nvinfo : EIATTR_SW_WAR
	.align		4
.L_4349:
        /*0144*/ 	.byte	0x04, 0x36
        /*0146*/ 	.short	(.L_4351 - .L_4350)
.L_4350:
        /*0148*/ 	.word	0x00000008
.L_4351:


//--------------------- .nv.info._ZN18transformer_engine13normalization19ln_fwd_tuned_kernelINS0_13Kernel_traitsI6__halfS3_S3_fjLj3840ELj1ELj1ELj4ELj4ENS0_18Kernel_traits_baseILj3840ES3_S3_S3_fjLj128EEEEEEEvNS0_19ForwardKernelParamsE --------------------------
	.section	.nv.info._ZN18transformer_engine13normalization19ln_fwd_tuned_kernelINS0_13Kernel_traitsI6__halfS3_S3_fjLj3840ELj1ELj1ELj4ELj4ENS0_18Kernel_traits_baseILj3840ES3_S3_S3_fjLj128EEEEEEEvNS0_19ForwardKernelParamsE,"",@"SHT_CUDA_INFO"
	.sectionflags	@""
	.align	4


	//----- nvinfo : EIATTR_CUDA_API_VERSION
	.align		4
        /*0000*/ 	.byte	0x04, 0x37
        /*0002*/ 	.short	(.L_4353 - .L_4352)
.L_4352:
        /*0004*/ 	.word	0x00000082


	//----- nvinfo : EIATTR_KPARAM_INFO
	.align		4
.L_4353:
        /*0008*/ 	.byte	0x04, 0x17
        /*000a*/ 	.short	(.L_4355 - .L_4354)
.L_4354:
        /*000c*/ 	.word	0x00000000
        /*0010*/ 	.short	0x0000
        /*0012*/ 	.short	0x0000
        /*0014*/ 	.byte	0x00, 0xf0, 0x21, 0x02


	//----- nvinfo : EIATTR_SPARSE_MMA_MASK
	.align		4
.L_4355:
        /*0018*/ 	.byte	0x03, 0x50
        /*001a*/ 	.short	0x0000


	//----- nvinfo : EIATTR_MAXREG_COUNT
	.align		4
        /*001c*/ 	.byte	0x03, 0x1b
        /*001e*/ 	.short	0x00ff


	//----- nvinfo : EIATTR_NUM_BARRIERS
	.align		4
        /*0020*/ 	.byte	0x02, 0x4c
        /*0022*/ 	.byte	0x01
	.zero		1


	//----- nvinfo : EIATTR_MERCURY_ISA_VERSION
	.align		4
        /*0024*/ 	.byte	0x03, 0x5f
        /*0026*/ 	.short	0x0101


	//----- nvinfo : EIATTR_COOP_GROUP_MASK_REGIDS
	.align		4
        /*0028*/ 	.byte	0x04, 0x29
        /*002a*/ 	.short	(.L_4357 - .L_4356)


	//   ....[0]....
.L_4356:
        /*002c*/ 	.word	0xffffffff


	//   ....[1]....
        /*0030*/ 	.word	0xffffffff


	//   ....[2]....
        /*0034*/ 	.word	0xffffffff


	//   ....[3]....
        /*0038*/ 	.word	0xffffffff


	//   ....[4]....
        /*003c*/ 	.word	0xffffffff


	//   ....[5]....
        /*0040*/ 	.word	0xffffffff


	//   ....[6]....
        /*0044*/ 	.word	0xffffffff


	//   ....[7]....
        /*0048*/ 	.word	0xffffffff


	//   ....[8]....
        /*004c*/ 	.word	0xffffffff


	//   ....[9]....
        /*0050*/ 	.word	0xffffffff


	//   ....[10]....
        /*0054*/ 	.word	0xffffffff


	//   ....[11]....
        /*0058*/ 	.word	0xffffffff


	//   ....[12]....
        /*005c*/ 	.word	0xffffffff


	//   ....[13]....
        /*0060*/ 	.word	0xffffffff


	//   ....[14]....
        /*0064*/ 	.word	0xffffffff


	//   ....[15]....
        /*0068*/ 	.word	0xffffffff


	//   ....[16]....
        /*006c*/ 	.word	0xffffffff


	//   ....[17]....
        /*0070*/ 	.word	0xffffffff


	//   ....[18]....
        /*0074*/ 	.word	0xffffffff


	//   ....[19]....
        /*0078*/ 	.word	0xffffffff


	//   ....[20]....
        /*007c*/ 	.word	0xffffffff


	//   ....[21]....
        /*0080*/ 	.word	0xffffffff


	//   ....[22]....
        /*0084*/ 	.word	0xffffffff


	//   ....[23]....
        /*0088*/ 	.word	0xffffffff


	//   ....[24]....
        /*008c*/ 	.word	0xffffffff


	//   ....[25]....
        /*0090*/ 	.word	0x05000005


	//   ....[26]....
        /*0094*/ 	.word	0x05000005


	//----- nvinfo : EIATTR_COOP_GROUP_INSTR_OFFSETS
	.align		4
.L_4357:
        /*0098*/ 	.byte	0x04, 0x28
        /*009a*/ 	.short	(.L_4359 - .L_4358)


	//   ....[0]....
.L_4358:
        /*009c*/ 	.word	0x00000aa0


	//   ....[1]....
        /*00a0*/ 	.word	0x00000ac0


	//   ....[2]....
        /*00a4*/ 	.word	0x00000ae0


	//   ....[3]....
        /*00a8*/ 	.word	0x00000b00


	//   ....[4]....
        /*00ac*/ 	.word	0x00000b20


	//   ....[5]....
        /*00b0*/ 	.word	0x00000f20


	//   ....[6]....
        /*00b4*/ 	.word	0x00000f40


	//   ....[7]....
        /*00b8*/ 	.word	0x00000f60


	//   ....[8]....
        /*00bc*/ 	.word	0x00000f80


	//   ....[9]....
        /*00c0*/ 	.word	0x00000fa0


	//   ....[10]....
        /*00c4*/ 	.word	0x00001130


	//   ....[11]....
        /*00c8*/ 	.word	0x00001160


	//   ....[12]....
        /*00cc*/ 	.word	0x00001170


	//   ....[13]....
        /*00d0*/ 	.word	0x00001270


	//   ....[14]....
        /*00d4*/ 	.word	0x00001320


	//   ....[15]....
        /*00d8*/ 	.word	0x00001340


	//   ....[16]....
        /*00dc*/ 	.word	0x00001500


	//   ....[17]....
        /*00e0*/ 	.word	0x00001520


	//   ....[18]....
        /*00e4*/ 	.word	0x000039a0


	//   ....[19]....
        /*00e8*/ 	.word	0x00003a10


	//   ....[20]....
        /*00ec*/ 	.word	0x00003a50


	//   ....[21]....
        /*00f0*/ 	.word	0x00003a80


	//   ....[22]....
        /*00f4*/ 	.word	0x00003aa0


	//   ....[23]....
        /*00f8*/ 	.word	0x00003b90


	//   ....[24]....
        /*00fc*/ 	.word	0x00003bb0


	//   ....[25]....
        /*0100*/ 	.word	0x00003de0


	//   ....[26]....
        /*0104*/ 	.word	0x00003e50


	//----- nvinfo : EIATTR_VRC_CTA_INIT_COUNT
	.align		4
.L_4359:
        /*0108*/ 	.byte	0x02, 0x4a
	.zero		1
	.zero		1


	//----- nvinfo : EIATTR_EXIT_INSTR_OFFSETS
	.align		4
        /*010c*/ 	.byte	0x04, 0x1c
        /*010e*/ 	.short	(.L_4361 - .L_4360)


	//   ....[0]....
.L_4360:
        /*0110*/ 	.word	0x00003c20


	//   ....[1]....
        /*0114*/ 	.word	0x00003c80


	//   ....[2]....
        /*0118*/ 	.word	0x00003d90


	//----- nvinfo : EIATTR_MAX_THREADS
	.align		4
.L_4361:
        /*011c*/ 	.byte	0x04, 0x05
        /*011e*/ 	.short	(.L_4363 - .L_4362)
.L_4362:
        /*0120*/ 	.word	0x00000080
        /*0124*/ 	.word	0x00000001
        /*0128*/ 	.word	0x00000001


	//----- nvinfo : EIATTR_CRS_STACK_SIZE
	.align		4
.L_4363:
        /*012c*/ 	.byte	0x04, 0x1e
        /*012e*/ 	.short	(.L_4365 - .L_4364)
.L_4364:
        /*0130*/ 	.word	0x00000000


	//----- nvinfo : EIATTR_CBANK_PARAM_SIZE
	.align		4
.L_4365:
        /*0134*/ 	.byte	0x03, 0x19
        /*0136*/ 	.short	0x0088


	//----- nvinfo : EIATTR_PARAM_CBANK
	.align		4
        /*0138*/ 	.byte	0x04, 0x0a
        /*013a*/ 	.short	(.L_4367 - .L_4366)
	.align		4
.L_4366:
        /*013c*/ 	.word	index@(.nv.constant0._ZN18transformer_engine13normalization19ln_fwd_tuned_kernelINS0_13Kernel_traitsI6__halfS3_S3_fjLj3840ELj1ELj1ELj4ELj4ENS0_18Kernel_traits_baseILj3840ES3_S3_S3_fjLj128EEEEEEEvNS0_19ForwardKernelParamsE)
        /*0140*/ 	.short	0x0380
        /*0142*/ 	.short	0x0088


	//----- nvinfo : EIATTR_SW_WAR
	.align		4
.L_4367:
        /*0144*/ 	.byte	0x04, 0x36
        /*0146*/ 	.short	(.L_4369 - .L_4368)
.L_4368:
        /*0148*/ 	.word	0x00000008
.L_4369:


//--------------------- .nv.info._ZN18transformer_engine13normalization19ln_fwd_tuned_kernelINS0_13Kernel_traitsIffffjLj3840ELj1ELj1ELj4ELj4ENS0_18Kernel_traits_baseILj3840EffffjLj128EEEEEEEvNS0_19ForwardKernelParamsE --------------------------
	.section	.nv.info._ZN18transformer_engine13normalization19ln_fwd_tuned_kernelINS0_13Kernel_traitsIffffjLj3840ELj1ELj1ELj4ELj4ENS0_18Kernel_traits_baseILj3840EffffjLj128EEEEEEEvNS0_19ForwardKernelParamsE,"",@"SHT_CUDA_INFO"
	.sectionflags	@""
	.align	4


	//----- nvinfo : EIATTR_CUDA_API_VERSION
	.align		4
        /*0000*/ 	.byte	0x04, 0x37
        /*0002*/ 	.short	(.L_4371 - .L_4370)
.L_4370:
        /*0004*/ 	.word	0x00000082


	//----- nvinfo : EIATTR_KPARAM_INFO
	.align		4
.L_4371:
        /*0008*/ 	.byte	0x04, 0x17
        /*000a*/ 	.short	(.L_4373 - .L_4372)
.L_4372:
        /*000c*/ 	.word	0x00000000
        /*0010*/ 	.short	0x0000
        /*0012*/ 	.short	0x0000
        /*0014*/ 	.byte	0x00, 0xf0, 0x21, 0x02


	//----- nvinfo : EIATTR_SPARSE_MMA_MASK
	.align		4
.L_4373:
        /*0018*/ 	.byte	0x03, 0x50
        /*001a*/ 	.short	0x0000


	//----- nvinfo : EIATTR_MAXREG_COUNT
	.align		4
        /*001c*/ 	.byte	0x03, 0x1b
        /*001e*/ 	.short	0x00ff


	//----- nvinfo : EIATTR_NUM_BARRIERS
	.align		4
        /*0020*/ 	.byte	0x02, 0x4c
        /*0022*/ 	.byte	0x01
	.zero		1


	//----- nvinfo : EIATTR_MERCURY_ISA_VERSION
	.align		4
        /*0024*/ 	.byte	0x03, 0x5f
        /*0026*/ 	.short	0x0101


	//----- nvinfo : EIATTR_COOP_GROUP_MASK_REGIDS
	.align		4
        /*0028*/ 	.byte	0x04, 0x29
        /*002a*/ 	.short	(.L_4375 - .L_4374)


	//   ....[0]....
.L_4374:
        /*002c*/ 	.word	0xffffffff


	//   ....[1]....
        /*0030*/ 	.word	0xffffffff


	//   ....[2]....
        /*0034*/ 	.word	0xffffffff


	//   ....[3]....
        /*0038*/ 	.word	0xffffffff


	//   ....[4]....
        /*003c*/ 	.word	0xffffffff


	//   ....[5]....
        /*0040*/ 	.word	0xffffffff


	//   ....[6]....
        /*0044*/ 	.word	0xffffffff


	//   ....[7]....
        /*0048*/ 	.word	0xffffffff


	//   ....[8]....
        /*004c*/ 	.word	0xffffffff


	//   ....[9]....
        /*0050*/ 	.word	0xffffffff


	//   ....[10]....
        /*0054*/ 	.word	0xffffffff


	//   ....[11]....
        /*0058*/ 	.word	0xffffffff


	//   ....[12]....
        /*005c*/ 	.word	0xffffffff


	//   ....[13]....
        /*0060*/ 	.word	0xffffffff


	//   ....[14]....
        /*0064*/ 	.word	0xffffffff


	//   ....[15]....
        /*0068*/ 	.word	0xffffffff


	//   ....[16]....
        /*006c*/ 	.word	0xffffffff


	//   ....[17]....
        /*0070*/ 	.word	0xffffffff


	//   ....[18]....
        /*0074*/ 	.word	0xffffffff


	//   ....[19]....
        /*0078*/ 	.word	0xffffffff


	//   ....[20]....
        /*007c*/ 	.word	0xffffffff


	//   ....[21]....
        /*0080*/ 	.word	0xffffffff


	//   ....[22]....
        /*0084*/ 	.word	0xffffffff


	//   ....[23]....
        /*0088*/ 	.word	0xffffffff


	//   ....[24]....
        /*008c*/ 	.word	0xffffffff


	//   ....[25]....
        /*0090*/ 	.word	0x05000005


	//   ....[26]....
        /*0094*/ 	.word	0x05000005


	//----- nvinfo : EIATTR_COOP_GROUP_INSTR_OFFSETS
	.align		4
.L_4375:
        /*0098*/ 	.byte	0x04, 0x28
        /*009a*/ 	.short	(.L_4377 - .L_4376)


	//   ....[0]....
.L_4376:
        /*009c*/ 	.word	0x00000f20


	//   ....[1]....
        /*00a0*/ 	.word	0x00000f40


	//   ....[2]....
        /*00a4*/ 	.word	0x00000f60


	//   ....[3]....
        /*00a8*/ 	.word	0x00000f80


	//   ....[4]....
        /*00ac*/ 	.word	0x00000fa0


	//   ....[5]....
        /*00b0*/ 	.word	0x00001390


	//   ....[6]....
        /*00b4*/ 	.word	0x000013b0


	//   ....[7]....
        /*00b8*/ 	.word	0x000013d0


	//   ....[8]....
        /*00bc*/ 	.word	0x000013f0


	//   ....[9]....
        /*00c0*/ 	.word	0x00001430


	//   ....[10]....
        /*00c4*/ 	.word	0x000014d0


	//   ....[11]....
        /*00c8*/ 	.word	0x00001580


	//   ....[12]....
        /*00cc*/ 	.word	0x00001590


	//   ....[13]....
        /*00d0*/ 	.word	0x00001640


	//   ....[14]....
        /*00d4*/ 	.word	0x000016f0


	//   ....[15]....
        /*00d8*/ 	.word	0x00001700


	//   ....[16]....
        /*00dc*/ 	.word	0x000018d0


	//   ....[17]....
        /*00e0*/ 	.word	0x000018e0


	//   ....[18]....
        /*00e4*/ 	.word	0x00003500


	//   ....[19]....
        /*00e8*/ 	.word	0x00003570


	//   ....[20]....
        /*00ec*/ 	.word	0x000035b0


	//   ....[21]....
        /*00f0*/ 	.word	0x000035f0


	//   ....[22]....
        /*00f4*/ 	.word	0x00003610


	//   ....[23]....
        /*00f8*/ 	.word	0x00003700


	//   ....[24]....
        /*00fc*/ 	.word	0x00003720


	//   ....[25]....
        /*0100*/ 	.word	0x00003930


	//   ....[26]....
        /*0104*/ 	.word	0x000039a0


	//----- nvinfo : EIATTR_VRC_CTA_INIT_COUNT
	.align		4
.L_4377:
        /*0108*/ 	.byte	0x02, 0x4a
	.zero		1
	.zero		1


	//----- nvinfo : EIATTR_EXIT_INSTR_OFFSETS
	.align		4
        /*010c*/ 	.byte	0x04, 0x1c
        /*010e*/ 	.short	(.L_4379 - .L_4378)


	//   ....[0]....
.L_4378:
        /*0110*/ 	.word	0x00003790


	//   ....[1]....
        /*0114*/ 	.word	0x000037e0


	//   ....[2]....
        /*0118*/ 	.word	0x000038e0


	//----- nvinfo : EIATTR_MAX_THREADS
	.align		4
.L_4379:
        /*011c*/ 	.byte	0x04, 0x05
        /*011e*/ 	.short	(.L_4381 - .L_4380)
.L_4380:
        /*0120*/ 	.word	0x00000080
        /*0124*/ 	.word	0x00000001
        /*0128*/ 	.word	0x00000001


	//----- nvinfo : EIATTR_CRS_STACK_SIZE
	.align		4
.L_4381:
        /*012c*/ 	.byte	0x04, 0x1e
        /*012e*/ 	.short	(.L_4383 - .L_4382)
.L_4382:
        /*0130*/ 	.word	0x00000000


	//----- nvinfo : EIATTR_CBANK_PARAM_SIZE
	.align		4
.L_4383:
        /*0134*/ 	.byte	0x03, 0x19
        /*0136*/ 	.short	0x0088


	//----- nvinfo : EIATTR_PARAM_CBANK
	.align		4
        /*0138*/ 	.byte	0x04, 0x0a
        /*013a*/ 	.short	(.L_4385 - .L_4384)
	.align		4
.L_4384:
        /*013c*/ 	.word	index@(.nv.constant0._ZN18transformer_engine13normalization19ln_fwd_tuned_kernelINS0_13Kernel_traitsIffffjLj3840ELj1ELj1ELj4ELj4ENS0_18Kernel_traits_baseILj3840EffffjLj128EEEEEEEvNS0_19ForwardKernelParamsE)
        /*0140*/ 	.short	0x0380
        /*0142*/ 	.short	0x0088


	//----- nvinfo : EIATTR_SW_WAR
	.align		4
.L_4385:
        /*0144*/ 	.byte	0x04, 0x36
        /*0146*/ 	.short	(.L_4387 - .L_4386)
.L_4386:
        /*0148*/ 	.word	0x00000008
.L_4387:


//--------------------- .nv.info._ZN18transformer_engine13normalization19ln_fwd_tuned_kernelINS0_13Kernel_traitsIff13__nv_bfloat16fjLj3072ELj1ELj1ELj4ELj16ENS0_18Kernel_traits_baseILj3072EffS3_fjLj128EEEEEEEvNS0_19ForwardKernelParamsE --------------------------
	.section	.nv.info._ZN18transformer_engine13normalization19ln_fwd_tuned_kernelINS0_13Kernel_traitsIff13__nv_bfloat16fjLj3072ELj1ELj1ELj4ELj16ENS0_18Kernel_traits_baseILj3072EffS3_fjLj128EEEEEEEvNS0_19ForwardKernelParamsE,"",@"SHT_CUDA_INFO"
	.sectionflags	@""
	.align	4


	//----- nvinfo : EIATTR_CUDA_API_VERSION
	.align		4
        /*0000*/ 	.byte	0x04, 0x37
        /*0002*/ 	.short	(.L_4389 - .L_4388)
.L_4388:
        /*0004*/ 	.word	0x00000082


	//----- nvinfo : EIATTR_KPARAM_INFO
	.align		4
.L_4389:
        /*0008*/ 	.byte	0x04, 0x17
        /*000a*/ 	.short	(.L_4391 - .L_4390)
.L_4390:
        /*000c*/ 	.word	0x00000000
        /*0010*/ 	.short	0x0000
        /*0012*/ 	.short	0x0000
        /*0014*/ 	.byte	0x00, 0xf0, 0x21, 0x02


	//----- nvinfo : EIATTR_SPARSE_MMA_MASK
	.align		4
.L_4391:
        /*0018*/ 	.byte	0x03, 0x50
        /*001a*/ 	.short	0x0000


	//----- nvinfo : EIATTR_MAXREG_COUNT
	.align		4
        /*001c*/ 	.byte	0x03, 0x1b
        /*001e*/ 	.short	0x00ff


	//----- nvinfo : EIATTR_NUM_BARRIERS
	.align		4
        /*0020*/ 	.byte	0x02, 0x4c
        /*0022*/ 	.byte	0x01
	.zero		1


	//----- nvinfo : EIATTR_MERCURY_ISA_VERSION
	.align		4
        /*0024*/ 	.byte	0x03, 0x5f
        /*0026*/ 	.short	0x0101


	//----- nvinfo : EIATTR_COOP_GROUP_MASK_REGIDS
	.align		4
        /*0028*/ 	.byte	0x04, 0x29
        /*002a*/ 	.short	(.L_4393 - .L_4392)


	//   ....[0]....
.L_4392:
        /*002c*/ 	.word	0xffffffff


	//   ....[1]....
        /*0030*/ 	.word	0xffffffff


	//   ....[2]....
        /*0034*/ 	.word	0xffffffff


	//   ....[3]....
        /*0038*/ 	.word	0xffffffff


	//   ....[4]....
        /*003c*/ 	.word	0xffffffff


	//   ....[5]....
        /*0040*/ 	.word	0xffffffff


	//   ....[6]....
        /*0044*/ 	.word	0xffffffff


	//   ....[7]....
        /*0048*/ 	.word	0xffffffff


	//   ....[8]....
        /*004c*/ 	.word	0xffffffff


	//   ....[9]....
        /*0050*/ 	.word	0xffffffff


	//   ....[10]....
        /*0054*/ 	.word	0xffffffff


	//   ....[11]....
        /*0058*/ 	.word	0xffffffff


	//   ....[12]....
        /*005c*/ 	.word	0xffffffff


	//   ....[13]....
        /*0060*/ 	.word	0xffffffff


	//   ....[14]....
        /*0064*/ 	.word	0xffffffff


	//   ....[15]....
        /*0068*/ 	.word	0xffffffff


	//   ....[16]....
        /*006c*/ 	.word	0xffffffff


	//   ....[17]....
        /*0070*/ 	.word	0xffffffff


	//   ....[18]....
        /*0074*/ 	.word	0xffffffff


	//   ....[19]....
        /*0078*/ 	.word	0xffffffff


	//   ....[20]....
        /*007c*/ 	.word	0xffffffff


	//   ....[21]....
        /*0080*/ 	.word	0xffffffff


	//   ....[22]....
        /*0084*/ 	.word	0xffffffff


	//   ....[23]....
        /*0088*/ 	.word	0xffffffff


	//   ....[24]....
        /*008c*/ 	.word	0xffffffff


	//   ....[25]....
        /*0090*/ 	.word	0x05000004


	//   ....[26]....
        /*0094*/ 	.word	0x05000004


	//----- nvinfo : EIATTR_COOP_GROUP_INSTR_OFFSETS
	.align		4
.L_4393:
        /*0098*/ 	.byte	0x04, 0x28
        /*009a*/ 	.short	(.L_4395 - .L_4394)


	//   ....[0]....
.L_4394:
        /*009c*/ 	.word	0x000006d0


	//   ....[1]....
        /*00a0*/ 	.word	0x000006f0


	//   ....[2]....
        /*00a4*/ 	.word	0x00000710


	//   ....[3]....
        /*00a8*/ 	.word	0x00000730


	//   ....[4]....
        /*00ac*/ 	.word	0x00000750


	//   ....[5]....
        /*00b0*/ 	.word	0x00000a90


	//   ....[6]....
        /*00b4*/ 	.word	0x00000ab0


	//   ....[7]....
        /*00b8*/ 	.word	0x00000ad0


	//   ....[8]....
        /*00bc*/ 	.word	0x00000af0


	//   ....[9]....
        /*00c0*/ 	.word	0x00000b10


	//   ....[10]....
        /*00c4*/ 	.word	0x00000ca0


	//   ....[11]....
        /*00c8*/ 	.word	0x00000cd0


	//   ....[12]....
        /*00cc*/ 	.word	0x00000ce0


	//   ....[13]....
        /*00d0*/ 	.word	0x00000dd0


	//   ....[14]....
        /*00d4*/ 	.word	0x00000e80


	//   ....[15]....
        /*00d8*/ 	.word	0x00000e90


	//   ....[16]....
        /*00dc*/ 	.word	0x00001050


	//   ....[17]....
        /*00e0*/ 	.word	0x00001070


	//   ....[18]....
        /*00e4*/ 	.word	0x00002700


	//   ....[19]....
        /*00e8*/ 	.word	0x00002780


	//   ....[20]....
        /*00ec*/ 	.word	0x000027b0


	//   ....[21]....
        /*00f0*/ 	.word	0x000027e0


	//   ....[22]....
        /*00f4*/ 	.word	0x00002800


	//   ....[23]....
        /*00f8*/ 	.word	0x000028f0


	//   ....[24]....
        /*00fc*/ 	.word	0x00002910


	//   ....[25]....
        /*0100*/ 	.word	0x00002b30


	//   ....[26]....
        /*0104*/ 	.word	0x00002ba0


	//----- nvinfo : EIATTR_VRC_CTA_INIT_COUNT
	.align		4
.L_4395:
        /*0108*/ 	.byte	0x02, 0x4a
	.zero		1
	.zero		1


	//----- nvinfo : EIATTR_EXIT_INSTR_OFFSETS
	.align		4
        /*010c*/ 	.byte	0x04, 0x1c
        /*010e*/ 	.short	(.L_4397 - .L_4396)


	//   ....[0]....
.L_4396:
        /*0110*/ 	.word	0x00002980


	//   ....[1]....
        /*0114*/ 	.word	0x000029e0


	//   ....[2]....
        /*0118*/ 	.word	0x00002ae0


	//----- nvinfo : EIATTR_MAX_THREADS
	.align		4
.L_4397:
        /*011c*/ 	.byte	0x04, 0x05
        /*011e*/ 	.short	(.L_4399 - .L_4398)
.L_4398:
        /*0120*/ 	.word	0x00000080
        /*0124*/ 	.word	0x00000001
        /*0128*/ 	.word	0x00000001


	//----- nvinfo : EIATTR_CRS_STACK_SIZE
	.align		4
.L_4399:
        /*012c*/ 	.byte	0x04, 0x1e
        /*012e*/ 	.short	(.L_4401 - .L_4400)
.L_4400:
        /*0130*/ 	.word	0x00000000


	//----- nvinfo : EIATTR_CBANK_PARAM_SIZE
	.align		4
.L_4401:
        /*0134*/ 	.byte	0x03, 0x19
        /*0136*/ 	.short	0x0088


	//----- nvinfo : EIATTR_PARAM_CBANK
	.align		4
        /*0138*/ 	.byte	0x04, 0x0a
        /*013a*/ 	.short	(.L_4403 - .L_4402)
	.align		4
.L_4402:
        /*013c*/ 	.word	index@(.nv.constant0._ZN18transformer_engine13normalization19ln_fwd_tuned_kernelINS0_13Kernel_traitsIff13__nv_bfloat16fjLj3072ELj1ELj1ELj4ELj16ENS0_18Kernel_traits_baseILj3072EffS3_fjLj128EEEEEEEvNS0_19ForwardKernelParamsE)
        /*0140*/ 	.short	0x0380
        /*0142*/ 	.short	0x0088


	//----- nvinfo : EIATTR_SW_WAR
	.align		4
.L_4403:
        /*0144*/ 	.byte	0x04, 0x36
        /*0146*/ 	.short	(.L_4405 - .L_4404)
.L_4404:
        /*0148*/ 	.word	0x00000008
.L_4405:


//--------------------- .nv.info._ZN18transformer_engine13normalization19ln_fwd_tuned_kernelINS0_13Kernel_traitsI13__nv_bfloat16S3_S3_fjLj3072ELj1ELj1ELj4ELj16ENS0_18Kernel_traits_baseILj3072ES3_S3_S3_fjLj128EEEEEEEvNS0_19ForwardKernelParamsE --------------------------
	.section	.nv.info._ZN18transformer_engine13normalization19ln_fwd_tuned_kernelINS0_13Kernel_traitsI13__nv_bfloat16S3_S3_fjLj3072ELj1ELj1ELj4ELj16ENS0_18Kernel_traits_baseILj3072ES3_S3_S3_fjLj128EEEEEEEvNS0_19ForwardKernelParamsE,"",@"SHT_CUDA_INFO"
	.sectionflags	@""
	.align	4


	//----- nvinfo : EIATTR_CUDA_API_VERSION
	.align		4
        /*0000*/ 	.byte	0x04, 0x37
        /*0002*/ 	.short	(.L_4407 - .L_4406)
.L_4406:
        /*0004*/ 	.word	0x00000082


	//----- nvinfo : EIATTR_KPARAM_INFO
	.align		4
.L_4407:
        /*0008*/ 	.byte	0x04, 0x17
        /*000a*/ 	.short	(.L_4409 - .L_4408)
.L_4408:
        /*000c*/ 	.word	0x00000000
        /*0010*/ 	.short	0x0000
        /*0012*/ 	.short	0x0000
        /*0014*/ 	.byte	0x00, 0xf0, 0x21, 0x02


	//----- nvinfo : EIATTR_SPARSE_MMA_MASK
	.align		4
.L_4409:
        /*0018*/ 	.byte	0x03, 0x50
        /*001a*/ 	.short	0x0000


	//----- nvinfo : EIATTR_MAXREG_COUNT
	.align		4
        /*001c*/ 	.byte	0x03, 0x1b
        /*001e*/ 	.short	0x00ff


	//----- nvinfo : EIATTR_NUM_BARRIERS
	.align		4
        /*0020*/ 	.byte	0x02, 0x4c
        /*0022*/ 	.byte	0x01
	.zero		1


	//----- nvinfo : EIATTR_MERCURY_ISA_VERSION
	.align		4
        /*0024*/ 	.byte	0x03, 0x5f
        /*0026*/ 	.short	0x0101


	//----- nvinfo : EIATTR_COOP_GROUP_MASK_REGIDS
	.align		4
        /*0028*/ 	.byte	0x04, 0x29
        /*002a*/ 	.short	(.L_4411 - .L_4410)


	//   ....[0]....
.L_4410:
        /*002c*/ 	.word	0xffffffff


	//   ....[1]....
        /*0030*/ 	.word	0xffffffff


	//   ....[2]....
        /*0034*/ 	.word	0xffffffff


	//   ....[3]....
        /*0038*/ 	.word	0xffffffff


	//   ....[4]....
        /*003c*/ 	.word	0xffffffff


	//   ....[5]....
        /*0040*/ 	.word	0xffffffff


	//   ....[6]....
        /*0044*/ 	.word	0xffffffff


	//   ....[7]....
        /*0048*/ 	.word	0xffffffff


	//   ....[8]....
        /*004c*/ 	.word	0xffffffff


	//   ....[9]....
        /*0050*/ 	.word	0xffffffff


	//   ....[10]....
        /*0054*/ 	.word	0xffffffff


	//   ....[11]....
        /*0058*/ 	.word	0xffffffff


	//   ....[12]....
        /*005c*/ 	.word	0xffffffff


	//   ....[13]....
        /*0060*/ 	.word	0xffffffff


	//   ....[14]....
        /*0064*/ 	.word	0xffffffff


	//   ....[15]....
        /*0068*/ 	.word	0xffffffff


	//   ....[16]....
        /*006c*/ 	.word	0xffffffff


	//   ....[17]....
        /*0070*/ 	.word	0xffffffff


	//   ....[18]....
        /*0074*/ 	.word	0xffffffff


	//   ....[19]....
        /*0078*/ 	.word	0xffffffff


	//   ....[20]....
        /*007c*/ 	.word	0xffffffff


	//   ....[21]....
        /*0080*/ 	.word	0xffffffff


	//   ....[22]....
        /*0084*/ 	.word	0xffffffff


	//   ....[23]....
        /*0088*/ 	.word	0xffffffff


	//   ....[24]....
        /*008c*/ 	.word	0xffffffff


	//   ....[25]....
        /*0090*/ 	.word	0x05000004


	//   ....[26]....
        /*0094*/ 	.word	0x05000004


	//----- nvinfo : EIATTR_COOP_GROUP_INSTR_OFFSETS
	.align		4
.L_4411:
        /*0098*/ 	.byte	0x04, 0x28
        /*009a*/ 	.short	(.L_4413 - .L_4412)


	//   ....[0]....
.L_4412:
        /*009c*/ 	.word	0x00000820


	//   ....[1]....
        /*00a0*/ 	.word	0x00000840


	//   ....[2]....
        /*00a4*/ 	.word	0x00000860


	//   ....[3]....
        /*00a8*/ 	.word	0x00000880


	//   ....[4]....
        /*00ac*/ 	.word	0x000008a0


	//   ....[5]....
        /*00b0*/ 	.word	0x00000bd0


	//   ....[6]....
        /*00b4*/ 	.word	0x00000bf0


	//   ....[7]....
        /*00b8*/ 	.word	0x00000c10


	//   ....[8]....
        /*00bc*/ 	.word	0x00000c30


	//   ....[9]....
        /*00c0*/ 	.word	0x00000c50


	//   ....[10]....
        /*00c4*/ 	.word	0x00000de0


	//   ....[11]....
        /*00c8*/ 	.word	0x00000e10


	//   ....[12]....
        /*00cc*/ 	.word	0x00000e20


	//   ....[13]....
        /*00d0*/ 	.word	0x00000f10


	//   ....[14]....
        /*00d4*/ 	.word	0x00000fb0


	//   ....[15]....
        /*00d8*/ 	.word	0x00000fd0


	//   ....[16]....
        /*00dc*/ 	.word	0x00001180


	//   ....[17]....
        /*00e0*/ 	.word	0x000011a0


	//   ....[18]....
        /*00e4*/ 	.word	0x00002c40


	//   ....[19]....
        /*00e8*/ 	.word	0x00002cb0


	//   ....[20]....
        /*00ec*/ 	.word	0x00002cf0


	//   ....[21]....
        /*00f0*/ 	.word	0x00002d20


	//   ....[22]....
        /*00f4*/ 	.word	0x00002d40


	//   ....[23]....
        /*00f8*/ 	.word	0x00002e30


	//   ....[24]....
        /*00fc*/ 	.word	0x00002e50


	//   ....[25]....
        /*0100*/ 	.word	0x00003060


	//   ....[26]....
        /*0104*/ 	.word	0x000030d0


	//----- nvinfo : EIATTR_VRC_CTA_INIT_COUNT
	.align		4
.L_4413:
        /*0108*/ 	.byte	0x02, 0x4a
	.zero		1
	.zero		1


	//----- nvinfo : EIATTR_EXIT_INSTR_OFFSETS
	.align		4
        /*010c*/ 	.byte	0x04, 0x1c
        /*010e*/ 	.short	(.L_4415 - .L_4414)


	//   ....[0]....
.L_4414:
        /*0110*/ 	.word	0x00002ec0


	//   ....[1]....
        /*0114*/ 	.word	0x00002f10


	//   ....[2]....
        /*0118*/ 	.word	0x00003010


	//----- nvinfo : EIATTR_MAX_THREADS
	.align		4
.L_4415:
        /*011c*/ 	.byte	0x04, 0x05
        /*011e*/ 	.short	(.L_4417 - .L_4416)
.L_4416:
        /*0120*/ 	.word	0x00000080
        /*0124*/ 	.word	0x00000001
        /*0128*/ 	.word	0x00000001


	//----- nvinfo : EIATTR_CRS_STACK_SIZE
	.align		4
.L_4417:
        /*012c*/ 	.byte	0x04, 0x1e
        /*012e*/ 	.short	(.L_4419 - .L_4418)
.L_4418:
        /*0130*/ 	.word	0x00000000


	//----- nvinfo : EIATTR_CBANK_PARAM_SIZE
	.align		4
.L_4419:
        /*0134*/ 	.byte	0x03, 0x19
        /*0136*/ 	.short	0x0088


	//----- nvinfo : EIATTR_PARAM_CBANK
	.align		4
        /*0138*/ 	.byte	0x04, 0x0a
        /*013a*/ 	.short	(.L_4421 - .L_4420)
	.align		4
.L_4420:
        /*013c*/ 	.word	index@(.nv.constant0._ZN18transformer_engine13normalization19ln_fwd_tuned_kernelINS0_13Kernel_traitsI13__nv_bfloat16S3_S3_fjLj3072ELj1ELj1ELj4ELj16ENS0_18Kernel_traits_baseILj3072ES3_S3_S3_fjLj128EEEEEEEvNS0_19ForwardKernelParamsE)
        /*0140*/ 	.short	0x0380
        /*0142*/ 	.short	0x0088


	//----- nvinfo : EIATTR_SW_WAR
	.align		4
.L_4421:
        /*0144*/ 	.byte	0x04, 0x36
        /*0146*/ 	.short	(.L_4423 - .L_4422)
.L_4422:
        /*0148*/ 	.word	0x00000008
.L_4423:


//--------------------- .nv.info._ZN18transformer_engine13normalization19ln_fwd_tuned_kernelINS0_13Kernel_traitsIff6__halffjLj3072ELj1ELj1ELj4ELj16ENS0_18Kernel_traits_baseILj3072EffS3_fjLj128EEEEEEEvNS0_19ForwardKernelParamsE --------------------------
	.section	.nv.info._ZN18transformer_engine13normalization19ln_fwd_tuned_kernelINS0_13Kernel_traitsIff6__halffjLj3072ELj1ELj1ELj4ELj16ENS0_18Kernel_traits_baseILj3072EffS3_fjLj128EEEEEEEvNS0_19ForwardKernelParamsE,"",@"SHT_CUDA_INFO"
	.sectionflags	@""
	.align	4


	//----- nvinfo : EIATTR_CUDA_API_VERSION
	.align		4
        /*0000*/ 	.byte	0x04, 0x37
        /*0002*/ 	.short	(.L_4425 - .L_4424)
.L_4424:
        /*0004*/ 	.word	0x00000082


	//----- nvinfo : EIATTR_KPARAM_INFO
	.align		4
.L_4425:
        /*0008*/ 	.byte	0x04, 0x17
        /*000a*/ 	.short	(.L_4427 - .L_4426)
.L_4426:
        /*000c*/ 	.word	0x00000000
        /*0010*/ 	.short	0x0000
        /*0012*/ 	.short	0x0000
        /*0014*/ 	.byte	0x00, 0xf0, 0x21, 0x02


	//----- nvinfo : EIATTR_SPARSE_MMA_MASK
	.align		4
.L_4427:
        /*0018*/ 	.byte	0x03, 0x50
        /*001a*/ 	.short	0x0000


	//----- nvinfo : EIATTR_MAXREG_COUNT
	.align		4
        /*001c*/ 	.byte	0x03, 0x1b
        /*001e*/ 	.short	0x00ff


	//----- nvinfo : EIATTR_NUM_BARRIERS
	.align		4
        /*0020*/ 	.byte	0x02, 0x4c
        /*0022*/ 	.byte	0x01
	.zero		1


	//----- nvinfo : EIATTR_MERCURY_ISA_VERSION
	.align		4
        /*0024*/ 	.byte	0x03, 0x5f
        /*0026*/ 	.short	0x0101


	//----- nvinfo : EIATTR_COOP_GROUP_MASK_REGIDS
	.align		4
        /*0028*/ 	.byte	0x04, 0x29
        /*002a*/ 	.short	(.L_4429 - .L_4428)


	//   ....[0]....
.L_4428:
        /*002c*/ 	.word	0xffffffff


	//   ....[1]....
        /*0030*/ 	.word	0xffffffff


	//   ....[2]....
        /*0034*/ 	.word	0xffffffff


	//   ....[3]....
        /*0038*/ 	.word	0xffffffff


	//   ....[4]....
        /*003c*/ 	.word	0xffffffff


	//   ....[5]....
        /*0040*/ 	.word	0xffffffff


	//   ....[6]....
        /*0044*/ 	.word	0xffffffff


	//   ....[7]....
        /*0048*/ 	.word	0xffffffff


	//   ....[8]....
        /*004c*/ 	.word	0xffffffff


	//   ....[9]....
        /*0050*/ 	.word	0xffffffff


	//   ....[10]....
        /*0054*/ 	.word	0xffffffff


	//   ....[11]....
        /*0058*/ 	.word	0xffffffff


	//   ....[12]....
        /*005c*/ 	.word	0xffffffff


	//   ....[13]....
        /*0060*/ 	.word	0xffffffff


	//   ....[14]....
        /*0064*/ 	.word	0xffffffff


	//   ....[15]....
        /*0068*/ 	.word	0xffffffff


	//   ....[16]....
        /*006c*/ 	.word	0xffffffff


	//   ....[17]....
        /*0070*/ 	.word	0xffffffff


	//   ....[18]....
        /*0074*/ 	.word	0xffffffff


	//   ....[19]....
        /*0078*/ 	.word	0xffffffff


	//   ....[20]....
        /*007c*/ 	.word	0xffffffff


	//   ....[21]....
        /*0080*/ 	.word	0xffffffff


	//   ....[22]....
        /*0084*/ 	.word	0xffffffff


	//   ....[23]....
        /*0088*/ 	.word	0xffffffff


	//   ....[24]....
        /*008c*/ 	.word	0xffffffff


	//   ....[25]....
        /*0090*/ 	.word	0x05000004


	//   ....[26]....
        /*0094*/ 	.word	0x05000004


	//----- nvinfo : EIATTR_COOP_GROUP_INSTR_OFFSETS
	.align		4
.L_4429:
        /*0098*/ 	.byte	0x04, 0x28
        /*009a*/ 	.short	(.L_4431 - .L_4430)


	//   ....[0]....
.L_4430:
        /*009c*/ 	.word	0x000006d0


	//   ....[1]....
        /*00a0*/ 	.word	0x000006f0


	//   ....[2]....
        /*00a4*/ 	.word	0x00000710


	//   ....[3]....
        /*00a8*/ 	.word	0x00000730


	//   ....[4]....
        /*00ac*/ 	.word	0x00000750


	//   ....[5]....
        /*00b0*/ 	.word	0x00000a90


	//   ....[6]....
        /*00b4*/ 	.word	0x00000ab0


	//   ....[7]....
        /*00b8*/ 	.word	0x00000ad0


	//   ....[8]....
        /*00bc*/ 	.word	0x00000af0


	//   ....[9]....
        /*00c0*/ 	.word	0x00000b10


	//   ....[10]....
        /*00c4*/ 	.word	0x00000ca0


	//   ....[11]....
        /*00c8*/ 	.word	0x00000cd0


	//   ....[12]....
        /*00cc*/ 	.word	0x00000ce0


	//   ....[13]....
        /*00d0*/ 	.word	0x00000dd0


	//   ....[14]....
        /*00d4*/ 	.word	0x00000e80


	//   ....[15]....
        /*00d8*/ 	.word	0x00000e90


	//   ....[16]....
        /*00dc*/ 	.word	0x00001050


	//   ....[17]....
        /*00e0*/ 	.word	0x00001070


	//   ....[18]....
        /*00e4*/ 	.word	0x00002700


	//   ....[19]....
        /*00e8*/ 	.word	0x00002780


	//   ....[20]....
        /*00ec*/ 	.word	0x000027b0


	//   ....[21]....
        /*00f0*/ 	.word	0x000027e0


	//   ....[22]....
        /*00f4*/ 	.word	0x00002800


	//   ....[23]....
        /*00f8*/ 	.word	0x000028f0


	//   ....[24]....
        /*00fc*/ 	.word	0x00002910


	//   ....[25]....
        /*0100*/ 	.word	0x00002b30


	//   ....[26]....
        /*0104*/ 	.word	0x00002ba0


	//----- nvinfo : EIATTR_VRC_CTA_INIT_COUNT
	.align		4
.L_4431:
        /*0108*/ 	.byte	0x02, 0x4a
	.zero		1
	.zero		1


	//----- nvinfo : EIATTR_EXIT_INSTR_OFFSETS
	.align		4
        /*010c*/ 	.byte	0x04, 0x1c
        /*010e*/ 	.short	(.L_4433 - .L_4432)


	//   ....[0]....
.L_4432:
        /*0110*/ 	.word	0x00002980


	//   ....[1]....
        /*0114*/ 	.word	0x000029e0


	//   ....[2]....
        /*0118*/ 	.word	0x00002ae0


	//----- nvinfo : EIATTR_MAX_THREADS
	.align		4
.L_4433:
        /*011c*/ 	.byte	0x04, 0x05
        /*011e*/ 	.short	(.L_4435 - .L_4434)
.L_4434:
        /*0120*/ 	.word	0x00000080
        /*0124*/ 	.word	0x00000001
        /*0128*/ 	.word	0x00000001


	//----- nvinfo : EIATTR_CRS_STACK_SIZE
	.align		4
.L_4435:
        /*012c*/ 	.byte	0x04, 0x1e
        /*012e*/ 	.short	(.L_4437 - .L_4436)
.L_4436:
        /*0130*/ 	.word	0x00000000


	//----- nvinfo : EIATTR_CBANK_PARAM_SIZE
	.align		4
.L_4437:
        /*0134*/ 	.byte	0x03, 0x19
        /*0136*/ 	.short	0x0088


	//----- nvinfo : EIATTR_PARAM_CBANK
	.align		4
        /*0138*/ 	.byte	0x04, 0x0a
        /*013a*/ 	.short	(.L_4439 - .L_4438)
	.align		4
.L_4438:
        /*013c*/ 	.word	index@(.nv.constant0._ZN18transformer_engine13normalization19ln_fwd_tuned_kernelINS0_13Kernel_traitsIff6__halffjLj3072ELj1ELj1ELj4ELj16ENS0_18Kernel_traits_baseILj3072EffS3_fjLj128EEEEEEEvNS0_19ForwardKernelParamsE)
        /*0140*/ 	.short	0x0380
        /*0142*/ 	.short	0x0088


	//----- nvinfo : EIATTR_SW_WAR
	.align		4
.L_4439:
        /*0144*/ 	.byte	0x04, 0x36
        /*0146*/ 	.short	(.L_4441 - .L_4440)
.L_4440:
        /*0148*/ 	.word	0x00000008
.L_4441:


//--------------------- .nv.info._ZN18transformer_engine13normalization19ln_fwd_tuned_kernelINS0_13Kernel_traitsI6__halfS3_S3_fjLj3072ELj1ELj1ELj4ELj16ENS0_18Kernel_traits_baseILj3072ES3_S3_S3_fjLj128EEEEEEEvNS0_19ForwardKernelParamsE --------------------------
	.section	.nv.info._ZN18transformer_engine13normalization19ln_fwd_tuned_kernelINS0_13Kernel_traitsI6__halfS3_S3_fjLj3072ELj1ELj1ELj4ELj16ENS0_18Kernel_traits_baseILj3072ES3_S3_S3_fjLj128EEEEEEEvNS0_19ForwardKernelParamsE,"",@"SHT_CUDA_INFO"
	.sectionflags	@""
	.align	4


	//----- nvinfo : EIATTR_CUDA_API_VERSION
	.align		4
        /*0000*/ 	.byte	0x04, 0x37
        /*0002*/ 	.short	(.L_4443 - .L_4442)
.L_4442:
        /*0004*/ 	.word	0x00000082


	//----- nvinfo : EIATTR_KPARAM_INFO
	.align		4
.L_4443:
        /*0008*/ 	.byte	0x04, 0x17
        /*000a*/ 	.short	(.L_4445 - .L_4444)
.L_4444:
        /*000c*/ 	.word	0x00000000
        /*0010*/ 	.short	0x0000
        /*0012*/ 	.short	0x0000
        /*0014*/ 	.byte	0x00, 0xf0, 0x21, 0x02


	//----- nvinfo : EIATTR_SPARSE_MMA_MASK
	.align		4
.L_4445:
        /*0018*/ 	.byte	0x03, 0x50
        /*001a*/ 	.short	0x0000


	//----- nvinfo : EIATTR_MAXREG_COUNT
	.align		4
        /*001c*/ 	.byte	0x03, 0x1b
        /*001e*/ 	.short	0x00ff


	//----- nvinfo : EIATTR_NUM_BARRIERS
	.align		4
        /*0020*/ 	.byte	0x02, 0x4c
        /*0022*/ 	.byte	0x01
	.zero		1


	//----- nvinfo : EIATTR_MERCURY_ISA_VERSION
	.align		4
        /*0024*/ 	.byte	0x03, 0x5f
        /*0026*/ 	.short	0x0101


	//----- nvinfo : EIATTR_COOP_GROUP_MASK_REGIDS
	.align		4
        /*0028*/ 	.byte	0x04, 0x29
        /*002a*/ 	.short	(.L_4447 - .L_4446)


	//   ....[0]....
.L_4446:
        /*002c*/ 	.word	0xffffffff


	//   ....[1]....
        /*0030*/ 	.word	0xffffffff


	//   ....[2]....
        /*0034*/ 	.word	0xffffffff


	//   ....[3]....
        /*0038*/ 	.word	0xffffffff


	//   ....[4]....
        /*003c*/ 	.word	0xffffffff


	//   ....[5]....
        /*0040*/ 	.word	0xffffffff


	//   ....[6]....
        /*0044*/ 	.word	0xffffffff


	//   ....[7]....
        /*0048*/ 	.word	0xffffffff


	//   ....[8]....
        /*004c*/ 	.word	0xffffffff


	//   ....[9]....
        /*0050*/ 	.word	0xffffffff


	//   ....[10]....
        /*0054*/ 	.word	0xffffffff


	//   ....[11]....
        /*0058*/ 	.word	0xffffffff


	//   ....[12]....
        /*005c*/ 	.word	0xffffffff


	//   ....[13]....
        /*0060*/ 	.word	0xffffffff


	//   ....[14]....
        /*0064*/ 	.word	0xffffffff


	//   ....[15]....
        /*0068*/ 	.word	0xffffffff


	//   ....[16]....
        /*006c*/ 	.word	0xffffffff


	//   ....[17]....
        /*0070*/ 	.word	0xffffffff


	//   ....[18]....
        /*0074*/ 	.word	0xffffffff


	//   ....[19]....
        /*0078*/ 	.word	0xffffffff


	//   ....[20]....
        /*007c*/ 	.word	0xffffffff


	//   ....[21]....
        /*0080*/ 	.word	0xffffffff


	//   ....[22]....
        /*0084*/ 	.word	0xffffffff


	//   ....[23]....
        /*0088*/ 	.word	0xffffffff


	//   ....[24]....
        /*008c*/ 	.word	0xffffffff


	//   ....[25]....
        /*0090*/ 	.word	0x05000004


	//   ....[26]....
        /*0094*/ 	.word	0x05000004


	//----- nvinfo : EIATTR_COOP_GROUP_INSTR_OFFSETS
	.align		4
.L_4447:
        /*0098*/ 	.byte	0x04, 0x28
        /*009a*/ 	.short	(.L_4449 - .L_4448)


	//   ....[0]....
.L_4448:
        /*009c*/ 	.word	0x000005e0


	//   ....[1]....
        /*00a0*/ 	.word	0x00000600


	//   ....[2]....
        /*00a4*/ 	.word	0x00000620


	//   ....[3]....
        /*00a8*/ 	.word	0x00000640


	//   ....[4]....
        /*00ac*/ 	.word	0x00000660


	//   ....[5]....
        /*00b0*/ 	.word	0x00000990


	//   ....[6]....
        /*00b4*/ 	.word	0x000009b0


	//   ....[7]....
        /*00b8*/ 	.word	0x000009d0


	//   ....[8]....
        /*00bc*/ 	.word	0x000009f0


	//   ....[9]....
        /*00c0*/ 	.word	0x00000a10


	//   ....[10]....
        /*00c4*/ 	.word	0x00000ba0


	//   ....[11]....
        /*00c8*/ 	.word	0x00000bd0


	//   ....[12]....
        /*00cc*/ 	.word	0x00000be0


	//   ....[13]....
        /*00d0*/ 	.word	0x00000cd0


	//   ....[14]....
        /*00d4*/ 	.word	0x00000d80


	//   ....[15]....
        /*00d8*/ 	.word	0x00000da0


	//   ....[16]....
        /*00dc*/ 	.word	0x00000f10


	//   ....[17]....
        /*00e0*/ 	.word	0x00000f90


	//   ....[18]....
        /*00e4*/ 	.word	0x00002a00


	//   ....[19]....
        /*00e8*/ 	.word	0x00002a80


	//   ....[20]....
        /*00ec*/ 	.word	0x00002ab0


	//   ....[21]....
        /*00f0*/ 	.word	0x00002ae0


	//   ....[22]....
        /*00f4*/ 	.word	0x00002b00


	//   ....[23]....
        /*00f8*/ 	.word	0x00002bf0


	//   ....[24]....
        /*00fc*/ 	.word	0x00002c10


	//   ....[25]....
        /*0100*/ 	.word	0x00002e20


	//   ....[26]....
        /*0104*/ 	.word	0x00002e90


	//----- nvinfo : EIATTR_VRC_CTA_INIT_COUNT
	.align		4
.L_4449:
        /*0108*/ 	.byte	0x02, 0x4a
	.zero		1
	.zero		1


	//----- nvinfo : EIATTR_EXIT_INSTR_OFFSETS
	.align		4
        /*010c*/ 	.byte	0x04, 0x1c
        /*010e*/ 	.short	(.L_4451 - .L_4450)


	//   ....[0]....
.L_4450:
        /*0110*/ 	.word	0x00002c80


	//   ....[1]....
        /*0114*/ 	.word	0x00002cd0


	//   ....[2]....
        /*0118*/ 	.word	0x00002dd0


	//----- nvinfo : EIATTR_MAX_THREADS
	.align		4
.L_4451:
        /*011c*/ 	.byte	0x04, 0x05
        /*011e*/ 	.short	(.L_4453 - .L_4452)
.L_4452:
        /*0120*/ 	.word	0x00000080
        /*0124*/ 	.word	0x00000001
        /*0128*/ 	.word	0x00000001


	//----- nvinfo : EIATTR_CRS_STACK_SIZE
	.align		4
.L_4453:
        /*012c*/ 	.byte	0x04, 0x1e
        /*012e*/ 	.short	(.L_4455 - .L_4454)
.L_4454:
        /*0130*/ 	.word	0x00000000


	//----- nvinfo : EIATTR_CBANK_PARAM_SIZE
	.align		4
.L_4455:
        /*0134*/ 	.byte	0x03, 0x19
        /*0136*/ 	.short	0x0088


	//----- nvinfo : EIATTR_PARAM_CBANK
	.align		4
        /*0138*/ 	.byte	0x04, 0x0a
        /*013a*/ 	.short	(.L_4457 - .L_4456)
	.align		4
.L_4456:
        /*013c*/ 	.word	index@(.nv.constant0._ZN18transformer_engine13normalization19ln_fwd_tuned_kernelINS0_13Kernel_traitsI6__halfS3_S3_fjLj3072ELj1ELj1ELj4ELj16ENS0_18Kernel_traits_baseILj3072ES3_S3_S3_fjLj128EEEEEEEvNS0_19ForwardKernelParamsE)
        /*0140*/ 	.short	0x0380
        /*0142*/ 	.short	0x0088


	//----- nvinfo : EIATTR_SW_WAR
	.align		4
.L_4457:
        /*0144*/ 	.byte	0x04, 0x36
        /*0146*/ 	.short	(.L_4459 - .L_4458)
.L_4458:
        /*0148*/ 	.word	0x00000008
.L_4459:


//--------------------- .nv.info._ZN18transformer_engine13normalization19ln_fwd_tuned_kernelINS0_13Kernel_traitsIffffjLj3072ELj1ELj1ELj4ELj16ENS0_18Kernel_traits_baseILj3072EffffjLj128EEEEEEEvNS0_19ForwardKernelParamsE --------------------------
	.section	.nv.info._ZN18transformer_engine13normalization19ln_fwd_tuned_kernelINS0_13Kernel_traitsIffffjLj3072ELj1ELj1ELj4ELj16ENS0_18Kernel_traits_baseILj3072EffffjLj128EEEEEEEvNS0_19ForwardKernelParamsE,"",@"SHT_CUDA_INFO"
	.sectionflags	@""
	.align	4


	//----- nvinfo : EIATTR_CUDA_API_VERSION
	.align		4
        /*0000*/ 	.byte	0x04, 0x37
        /*0002*/ 	.short	(.L_4461 - .L_4460)
.L_4460:
        /*0004*/ 	.word	0x00000082


	//----- nvinfo : EIATTR_KPARAM_INFO
	.align		4
.L_4461:
        /*0008*/ 	.byte	0x04, 0x17
        /*000a*/ 	.short	(.L_4463 - .L_4462)
.L_4462:
        /*000c*/ 	.word	0x00000000
        /*0010*/ 	.short	0x0000
        /*0012*/ 	.short	0x0000
        /*0014*/ 	.byte	0x00, 0xf0, 0x21, 0x02


	//----- nvinfo : EIATTR_SPARSE_MMA_MASK
	.align		4
.L_4463:
        /*0018*/ 	.byte	0x03, 0x50
        /*001a*/ 	.short	0x0000


	//----- nvinfo : EIATTR_MAXREG_COUNT
	.align		4
        /*001c*/ 	.byte	0x03, 0x1b
        /*001e*/ 	.short	0x00ff


	//----- nvinfo : EIATTR_NUM_BARRIERS
	.align		4
        /*0020*/ 	.byte	0x02, 0x4c
        /*0022*/ 	.byte	0x01
	.zero		1


	//----- nvinfo : EIATTR_MERCURY_ISA_VERSION
	.align		4
        /*0024*/ 	.byte	0x03, 0x5f
        /*0026*/ 	.short	0x0101


	//----- nvinfo : EIATTR_COOP_GROUP_MASK_REGIDS
	.align		4
        /*0028*/ 	.byte	0x04, 0x29
        /*002a*/ 	.short	(.L_4465 - .L_4464)


	//   ....[0]....
.L_4464:
        /*002c*/ 	.word	0xffffffff


	//   ....[1]....
        /*0030*/ 	.word	0xffffffff


	//   ....[2]....
        /*0034*/ 	.word	0xffffffff


	//   ....[3]....
        /*0038*/ 	.word	0xffffffff


	//   ....[4]....
        /*003c*/ 	.word	0xffffffff


	//   ....[5]....
        /*0040*/ 	.word	0xffffffff


	//   ....[6]....
        /*0044*/ 	.word	0xffffffff


	//   ....[7]....
        /*0048*/ 	.word	0xffffffff


	//   ....[8]....
        /*004c*/ 	.word	0xffffffff


	//   ....[9]....
        /*0050*/ 	.word	0xffffffff


	//   ....[10]....
        /*0054*/ 	.word	0xffffffff


	//   ....[11]....
        /*0058*/ 	.word	0xffffffff


	//   ....[12]....
        /*005c*/ 	.word	0xffffffff


	//   ....[13]....
        /*0060*/ 	.word	0xffffffff


	//   ....[14]....
        /*0064*/ 	.word	0xffffffff


	//   ....[15]....
        /*0068*/ 	.word	0xffffffff


	//   ....[16]....
        /*006c*/ 	.word	0xffffffff


	//   ....[17]....
        /*0070*/ 	.word	0xffffffff


	//   ....[18]....
        /*0074*/ 	.word	0xffffffff


	//   ....[19]....
        /*0078*/ 	.word	0xffffffff


	//   ....[20]....
        /*007c*/ 	.word	0xffffffff


	//   ....[21]....
        /*0080*/ 	.word	0xffffffff


	//   ....[22]....
        /*0084*/ 	.word	0xffffffff


	//   ....[23]....
        /*0088*/ 	.word	0xffffffff


	//   ....[24]....
        /*008c*/ 	.word	0xffffffff


	//   ....[25]....
        /*0090*/ 	.word	0x05000004


	//   ....[26]....
        /*0094*/ 	.word	0x05000004


	//----- nvinfo : EIATTR_COOP_GROUP_INSTR_OFFSETS
	.align		4
.L_4465:
        /*0098*/ 	.byte	0x04, 0x28
        /*009a*/ 	.short	(.L_4467 - .L_4466)


	//   ....[0]....
.L_4466:
        /*009c*/ 	.word	0x000006b0


	//   ....[1]....
        /*00a0*/ 	.word	0x000006d0


	//   ....[2]....
        /*00a4*/ 	.word	0x000006f0


	//   ....[3]....
        /*00a8*/ 	.word	0x00000710


	//   ....[4]....
        /*00ac*/ 	.word	0x00000730


	//   ....[5]....
        /*00b0*/ 	.word	0x00000a70


	//   ....[6]....
        /*00b4*/ 	.word	0x00000a90


	//   ....[7]....
        /*00b8*/ 	.word	0x00000ab0


	//   ....[8]....
        /*00bc*/ 	.word	0x00000ad0


	//   ....[9]....
        /*00c0*/ 	.word	0x00000af0


	//   ....[10]....
        /*00c4*/ 	.word	0x00000c80


	//   ....[11]....
        /*00c8*/ 	.word	0x00000cb0


	//   ....[12]....
        /*00cc*/ 	.word	0x00000cc0


	//   ....[13]....
        /*00d0*/ 	.word	0x00000db0


	//   ....[14]....
        /*00d4*/ 	.word	0x00000e50


	//   ....[15]....
        /*00d8*/ 	.word	0x00000e70


	//   ....[16]....
        /*00dc*/ 	.word	0x00001030


	//   ....[17]....
        /*00e0*/ 	.word	0x00001050


	//   ....[18]....
        /*00e4*/ 	.word	0x000020e0


	//   ....[19]....
        /*00e8*/ 	.word	0x00002160


	//   ....[20]....
        /*00ec*/ 	.word	0x00002190


	//   ....[21]....
        /*00f0*/ 	.word	0x000021c0


	//   ....[22]....
        /*00f4*/ 	.word	0x000021e0


	//   ....[23]....
        /*00f8*/ 	.word	0x000022d0


	//   ....[24]....
        /*00fc*/ 	.word	0x000022f0


	//   ....[25]....
        /*0100*/ 	.word	0x00002510


	//   ....[26]....
        /*0104*/ 	.word	0x00002580


	//----- nvinfo : EIATTR_VRC_CTA_INIT_COUNT
	.align		4
.L_4467:
        /*0108*/ 	.byte	0x02, 0x4a
	.zero		1
	.zero		1


	//----- nvinfo : EIATTR_EXIT_INSTR_OFFSETS
	.align		4
        /*010c*/ 	.byte	0x04, 0x1c
        /*010e*/ 	.short	(.L_4469 - .L_4468)


	//   ....[0]....
.L_4468:
        /*0110*/ 	.word	0x00002360


	//   ....[1]....
        /*0114*/ 	.word	0x000023c0


	//   ....[2]....
        /*0118*/ 	.word	0x000024c0


	//----- nvinfo : EIATTR_MAX_THREADS
	.align		4
.L_4469:
        /*011c*/ 	.byte	0x04, 0x05
        /*011e*/ 	.short	(.L_4471 - .L_4470)
.L_4470:
        /*0120*/ 	.word	0x00000080
        /*0124*/ 	.word	0x00000001
        /*0128*/ 	.word	0x00000001


	//----- nvinfo : EIATTR_CRS_STACK_SIZE
	.align		4
.L_4471:
        /*012c*/ 	.byte	0x04, 0x1e
        /*012e*/ 	.short	(.L_4473 - .L_4472)
.L_4472:
        /*0130*/ 	.word	0x00000000


	//----- nvinfo : EIATTR_CBANK_PARAM_SIZE
	.align		4
.L_4473:
        /*0134*/ 	.byte	0x03, 0x19
        /*0136*/ 	.short	0x0088


	//----- nvinfo : EIATTR_PARAM_CBANK
	.align		4
        /*0138*/ 	.byte	0x04, 0x0a
        /*013a*/ 	.short	(.L_4475 - .L_4474)
	.align		4
.L_4474:
        /*013c*/ 	.word	index@(.nv.constant0._ZN18transformer_engine13normalization19ln_fwd_tuned_kernelINS0_13Kernel_traitsIffffjLj3072ELj1ELj1ELj4ELj16ENS0_18Kernel_traits_baseILj3072EffffjLj128EEEEEEEvNS0_19ForwardKernelParamsE)
        /*0140*/ 	.short	0x0380
        /*0142*/ 	.short	0x0088


	//----- nvinfo : EIATTR_SW_WAR
	.align		4
.L_4475:
        /*0144*/ 	.byte	0x04, 0x36
        /*0146*/ 	.short	(.L_4477 - .L_4476)
.L_4476:
        /*0148*/ 	.word	0x00000008
.L_4477:


//--------------------- .nv.info._ZN18transformer_engine13normalization19ln_fwd_tuned_kernelINS0_13Kernel_traitsIff13__nv_bfloat16fjLj2304ELj1ELj4ELj1ELj16ENS0_18Kernel_traits_baseILj2304EffS3_fjLj128EEEEEEEvNS0_19ForwardKernelParamsE --------------------------
	.section	.nv.info._ZN18transformer_engine13normalization19ln_fwd_tuned_kernelINS0_13Kernel_traitsIff13__nv_bfloat16fjLj2304ELj1ELj4ELj1ELj16ENS0_18Kernel_traits_baseILj2304EffS3_fjLj128EEEEEEEvNS0_19ForwardKernelParamsE,"",@"SHT_CUDA_INFO"
	.sectionflags	@""
	.align	4


	//----- nvinfo : EIATTR_CUDA_API_VERSION
	.align		4
        /*0000*/ 	.byte	0x04, 0x37
        /*0002*/ 	.short	(.L_4479 - .L_4478)
.L_4478:
        /*0004*/ 	.word	0x00000082


	//----- nvinfo : EIATTR_KPARAM_INFO
	.align		4
.L_4479:
        /*0008*/ 	.byte	0x04, 0x17
        /*000a*/ 	.short	(.L_4481 - .L_4480)
.L_4480:
        /*000c*/ 	.word	0x00000000
        /*0010*/ 	.short	0x0000
        /*0012*/ 	.short	0x0000
        /*0014*/ 	.byte	0x00, 0xf0, 0x21, 0x02


	//----- nvinfo : EIATTR_SPARSE_MMA_MASK
	.align		4
.L_4481:
        /*0018*/ 	.byte	0x03, 0x50
        /*001a*/ 	.short	0x0000


	//----- nvinfo : EIATTR_MAXREG_COUNT
	.align		4
        /*001c*/ 	.byte	0x03, 0x1b
        /*001e*/ 	.short	0x00ff


	//----- nvinfo : EIATTR_NUM_BARRIERS
	.align		4
        /*0020*/ 	.byte	0x02, 0x4c
        /*0022*/ 	.byte	0x01
	.zero		1


	//----- nvinfo : EIATTR_MERCURY_ISA_VERSION
	.align		4
        /*0024*/ 	.byte	0x03, 0x5f
        /*0026*/ 	.short	0x0101


	//----- nvinfo : EIATTR_COOP_GROUP_MASK_REGIDS
	.align		4
        /*0028*/ 	.byte	0x04, 0x29
        /*002a*/ 	.short	(.L_4483 - .L_4482)


	//   ....[0]....
.L_4482:
        /*002c*/ 	.word	0xffffffff


	//   ....[1]....
        /*0030*/ 	.word	0xffffffff


	//   ....[2]....
        /*0034*/ 	.word	0xffffffff


	//   ....[3]....
        /*0038*/ 	.word	0xffffffff


	//   ....[4]....
        /*003c*/ 	.word	0xffffffff


	//   ....[5]....
        /*0040*/ 	.word	0xffffffff


	//   ....[6]....
        /*0044*/ 	.word	0xffffffff


	//   ....[7]....
        /*0048*/ 	.word	0xffffffff


	//   ....[8]....
        /*004c*/ 	.word	0xffffffff


	//   ....[9]....
        /*0050*/ 	.word	0xffffffff


	//   ....[10]....
        /*0054*/ 	.word	0xffffffff


	//   ....[11]....
        /*0058*/ 	.word	0xffffffff


	//   ....[12]....
        /*005c*/ 	.word	0xffffffff


	//   ....[13]....
        /*0060*/ 	.word	0xffffffff


	//   ....[14]....
        /*0064*/ 	.word	0xffffffff


	//   ....[15]....
        /*0068*/ 	.word	0xffffffff


	//   ....[16]....
        /*006c*/ 	.word	0xffffffff


	//   ....[17]....
        /*0070*/ 	.word	0xffffffff


	//   ....[18]....
        /*0074*/ 	.word	0xffffffff


	//   ....[19]....
        /*0078*/ 	.word	0xffffffff


	//   ....[20]....
        /*007c*/ 	.word	0xffffffff


	//   ....[21]....
        /*0080*/ 	.word	0xffffffff


	//   ....[22]....
        /*0084*/ 	.word	0xffffffff


	//   ....[23]....
        /*0088*/ 	.word	0xffffffff


	//   ....[24]....
        /*008c*/ 	.word	0xffffffff


	//   ....[25]....
        /*0090*/ 	.word	0xffffffff


	//   ....[26]....
        /*0094*/ 	.word	0xffffffff


	//   ....[27]....
        /*0098*/ 	.word	0x0500000b


	//   ....[28]....
        /*009c*/ 	.word	0x0500000b


	//   ....[29]....
        /*00a0*/ 	.word	0x0500000b


	//   ....[30]....
        /*00a4*/ 	.word	0x0500000b


	//   ....[31]....
        /*00a8*/ 	.word	0x0500000b


	//   ....[32]....
        /*00ac*/ 	.word	0x0500000b


	//   ....[33]....
        /*00b0*/ 	.word	0x0500000b


	//   ....[34]....
        /*00b4*/ 	.word	0x0500000b


	//   ....[35]....
        /*00b8*/ 	.word	0x0500000b


	//   ....[36]....
        /*00bc*/ 	.word	0x0500000b


	//   ....[37]....
        /*00c0*/ 	.word	0x0500000b


	//   ....[38]....
        /*00c4*/ 	.word	0x0500000b


	//   ....[39]....
        /*00c8*/ 	.word	0x0500000b


	//   ....[40]....
        /*00cc*/ 	.word	0x0500000b


	//   ....[41]....
        /*00d0*/ 	.word	0x0500000b


	//   ....[42]....
        /*00d4*/ 	.word	0x0500000b


	//   ....[43]....
        /*00d8*/ 	.word	0x0500000b


	//   ....[44]....
        /*00dc*/ 	.word	0x0500000b


	//   ....[45]....
        /*00e0*/ 	.word	0x0500000b


	//   ....[46]....
        /*00e4*/ 	.word	0x0500000b


	//   ....[47]....
        /*00e8*/ 	.word	0x0500000b


	//   ....[48]....
        /*00ec*/ 	.word	0x0500000b


	//   ....[49]....
        /*00f0*/ 	.word	0x0500000b


	//   ....[50]....
        /*00f4*/ 	.word	0x0500000b


	//   ....[51]....
        /*00f8*/ 	.word	0x0500000b


	//   ....[52]....
        /*00fc*/ 	.word	0x0500000b


	//   ....[53]....
        /*0100*/ 	.word	0x0500000b


	//----- nvinfo : EIATTR_COOP_GROUP_INSTR_OFFSETS
	.align		4
.L_4483:
        /*0104*/ 	.byte	0x04, 0x28
        /*0106*/ 	.short	(.L_4485 - .L_4484)


	//   ....[0]....
.L_4484:
        /*0108*/ 	.word	0x00001570


	//   ....[1]....
        /*010c*/ 	.word	0x00001590


	//   ....[2]....
        /*0110*/ 	.word	0x000015b0


	//   ....[3]....
        /*0114*/ 	.word	0x000015d0


	//   ....[4]....
        /*0118*/ 	.word	0x000015f0


	//   ....[5]....
        /*011c*/ 	.word	0x00001f20


	//   ....[6]....
        /*0120*/ 	.word	0x00001f40


	//   ....[7]....
        /*0124*/ 	.word	0x00001f60


	//   ....[8]....
        /*0128*/ 	.word	0x00001f80


	//   ....[9]....
        /*012c*/ 	.word	0x00001fa0


	//   ....[10]....
        /*0130*/ 	.word	0x00004ac0


	//   ....[11]....
        /*0134*/ 	.word	0x00004ae0


	//   ....[12]....
        /*0138*/ 	.word	0x00004b00


	//   ....[13]....
        /*013c*/ 	.word	0x00004b20


	//   ....[14]....
        /*0140*/ 	.word	0x00004b40


	//   ....[15]....
        /*0144*/ 	.word	0x00005470


	//   ....[16]....
        /*0148*/ 	.word	0x00005490


	//   ....[17]....
        /*014c*/ 	.word	0x000054b0


	//   ....[18]....
        /*0150*/ 	.word	0x000054d0


	//   ....[19]....
        /*0154*/ 	.word	0x000054f0


	//   ....[20]....
        /*0158*/ 	.word	0x00006f60


	//   ....[21]....
        /*015c*/ 	.word	0x00006f80


	//   ....[22]....
        /*0160*/ 	.word	0x00006fa0


	//   ....[23]....
        /*0164*/ 	.word	0x00006fc0


	//   ....[24]....
        /*0168*/ 	.word	0x00006fe0


	//   ....[25]....
        /*016c*/ 	.word	0x00007160


	//   ....[26]....
        /*0170*/ 	.word	0x00007180


	//   ....[27]....
        /*0174*/ 	.word	0x00007390


	//   ....[28]....
        /*0178*/ 	.word	0x00007410


	//   ....[29]....
        /*017c*/ 	.word	0x00007470


	//   ....[30]....
        /*0180*/ 	.word	0x000074d0


	//   ....[31]....
        /*0184*/ 	.word	0x00007530


	//   ....[32]....
        /*0188*/ 	.word	0x00007e90


	//   ....[33]....
        /*018c*/ 	.word	0x00007ef0


	//   ....[34]....
        /*0190*/ 	.word	0x00007f50


	//   ....[35]....
        /*0194*/ 	.word	0x00007fb0


	//   ....[36]....
        /*0198*/ 	.word	0x00008010


	//   ....[37]....
        /*019c*/ 	.word	0x00008090


	//   ....[38]....
        /*01a0*/ 	.word	0x00008110


	//   ....[39]....
        /*01a4*/ 	.word	0x00008170


	//   ....[40]....
        /*01a8*/ 	.word	0x000081d0


	//   ....[41]....
        /*01ac*/ 	.word	0x00008230


	//   ....[42]....
        /*01b0*/ 	.word	0x00008b90


	//   ....[43]....
        /*01b4*/ 	.word	0x00008bf0


	//   ....[44]....
        /*01b8*/ 	.word	0x00008c50


	//   ....[45]....
        /*01bc*/ 	.word	0x00008cb0


	//   ....[46]....
        /*01c0*/ 	.word	0x00008d10


	//   ....[47]....
        /*01c4*/ 	.word	0x00008da0


	//   ....[48]....
        /*01c8*/ 	.word	0x00008e30


	//   ....[49]....
        /*01cc*/ 	.word	0x00008ea0


	//   ....[50]....
        /*01d0*/ 	.word	0x00008f10


	//   ....[51]....
        /*01d4*/ 	.word	0x00008f80


	//   ....[52]....
        /*01d8*/ 	.word	0x00008ff0


	//   ....[53]....
        /*01dc*/ 	.word	0x00009060


	//----- nvinfo : EIATTR_VRC_CTA_INIT_COUNT
	.align		4
.L_4485:
        /*01e0*/ 	.byte	0x02, 0x4a
	.zero		1
	.zero		1


	//----- nvinfo : EIATTR_EXIT_INSTR_OFFSETS
	.align		4
        /*01e4*/ 	.byte	0x04, 0x1c
        /*01e6*/ 	.short	(.L_4487 - .L_4486)


	//   ....[0]....
.L_4486:
        /*01e8*/ 	.word	0x000071f0


	//   ....[1]....
        /*01ec*/ 	.word	0x00007240


	//   ....[2]....
        /*01f0*/ 	.word	0x00007330


	//----- nvinfo : EIATTR_MAX_THREADS
	.align		4
.L_4487:
        /*01f4*/ 	.byte	0x04, 0x05
        /*01f6*/ 	.short	(.L_4489 - .L_4488)
.L_4488:
        /*01f8*/ 	.word	0x00000080
        /*01fc*/ 	.word	0x00000001
        /*0200*/ 	.word	0x00000001


	//----- nvinfo : EIATTR_CRS_STACK_SIZE
	.align		4
.L_4489:
        /*0204*/ 	.byte	0x04, 0x1e
        /*0206*/ 	.short	(.L_4491 - .L_4490)
.L_4490:
        /*0208*/ 	.word	0x00000000


	//----- nvinfo : EIATTR_CBANK_PARAM_SIZE
	.align		4
.L_4491:
        /*020c*/ 	.byte	0x03, 0x19
        /*020e*/ 	.short	0x0088


	//----- nvinfo : EIATTR_PARAM_CBANK
	.align		4
        /*0210*/ 	.byte	0x04, 0x0a
        /*0212*/ 	.short	(.L_4493 - .L_4492)
	.align		4
.L_4492:
        /*0214*/ 	.word	index@(.nv.constant0._ZN18transformer_engine13normalization19ln_fwd_tuned_kernelINS0_13Kernel_traitsIff13__nv_bfloat16fjLj2304ELj1ELj4ELj1ELj16ENS0_18Kernel_traits_baseILj2304EffS3_fjLj128EEEEEEEvNS0_19ForwardKernelParamsE)
        /*0218*/ 	.short	0x0380
        /*021a*/ 	.short	0x0088


	//----- nvinfo : EIATTR_SW_WAR
	.align		4
.L_4493:
        /*021c*/ 	.byte	0x04, 0x36
        /*021e*/ 	.short	(.L_4495 - .L_4494)
.L_4494:
        /*0220*/ 	.word	0x00000008
.L_4495:


//--------------------- .nv.info._ZN18transformer_engine13normalization19ln_fwd_tuned_kernelINS0_13Kernel_traitsI13__nv_bfloat16S3_S3_fjLj2304ELj1ELj4ELj1ELj16ENS0_18Kernel_traits_baseILj2304ES3_S3_S3_fjLj128EEEEEEEvNS0_19ForwardKernelParamsE --------------------------
	.section	.nv.info._ZN18transformer_engine13normalization19ln_fwd_tuned_kernelINS0_13Kernel_traitsI13__nv_bfloat16S3_S3_fjLj2304ELj1ELj4ELj1ELj16ENS0_18Kernel_traits_baseILj2304ES3_S3_S3_fjLj128EEEEEEEvNS0_19ForwardKernelParamsE,"",@"SHT_CUDA_INFO"
	.sectionflags	@""
	.align	4


	//----- nvinfo : EIATTR_CUDA_API_VERSION
	.align		4
        /*0000*/ 	.byte	0x04, 0x37
        /*0002*/ 	.short	(.L_4497 - .L_4496)
.L_4496:
        /*0004*/ 	.word	0x00000082


	//----- nvinfo : EIATTR_KPARAM_INFO
	.align		4
.L_4497:
        /*0008*/ 	.byte	0x04, 0x17
        /*000a*/ 	.short	(.L_4499 - .L_4498)
.L_4498:
        /*000c*/ 	.word	0x00000000
        /*0010*/ 	.short	0x0000
        /*0012*/ 	.short	0x0000
        /*0014*/ 	.byte	0x00, 0xf0, 0x21, 0x02


	//----- nvinfo : EIATTR_SPARSE_MMA_MASK
	.align		4
.L_4499:
        /*0018*/ 	.byte	0x03, 0x50
        /*001a*/ 	.short	0x0000


	//----- nvinfo : EIATTR_MAXREG_COUNT
	.align		4
        /*001c*/ 	.byte	0x03, 0x1b
        /*001e*/ 	.short	0x00ff


	//----- nvinfo : EIATTR_NUM_BARRIERS
	.align		4
        /*0020*/ 	.byte	0x02, 0x4c
        /*0022*/ 	.byte	0x01
	.zero		1


	//----- nvinfo : EIATTR_MERCURY_ISA_VERSION
	.align		4
        /*0024*/ 	.byte	0x03, 0x5f
        /*0026*/ 	.short	0x0101


	//----- nvinfo : EIATTR_COOP_GROUP_MASK_REGIDS
	.align		4
        /*0028*/ 	.byte	0x04, 0x29
        /*002a*/ 	.short	(.L_4501 - .L_4500)


	//   ....[0]....
.L_4500:
        /*002c*/ 	.word	0xffffffff


	//   ....[1]....
        /*0030*/ 	.word	0xffffffff


	//   ....[2]....
        /*0034*/ 	.word	0xffffffff


	//   ....[3]....
        /*0038*/ 	.word	0xffffffff


	//   ....[4]....
        /*003c*/ 	.word	0xffffffff


	//   ....[5]....
        /*0040*/ 	.word	0xffffffff


	//   ....[6]....
        /*0044*/ 	.word	0xffffffff


	//   ....[7]....
        /*0048*/ 	.word	0xffffffff


	//   ....[8]....
        /*004c*/ 	.word	0xffffffff


	//   ....[9]....
        /*0050*/ 	.word	0xffffffff


	//   ....[10]....
        /*0054*/ 	.word	0xffffffff


	//   ....[11]....
        /*0058*/ 	.word	0xffffffff


	//   ....[12]....
        /*005c*/ 	.word	0xffffffff


	//   ....[13]....
        /*0060*/ 	.word	0xffffffff


	//   ....[14]....
        /*0064*/ 	.word	0xffffffff


	//   ....[15]....
        /*0068*/ 	.word	0xffffffff


	//   ....[16]....
        /*006c*/ 	.word	0xffffffff


	//   ....[17]....
        /*0070*/ 	.word	0xffffffff


	//   ....[18]....
        /*0074*/ 	.word	0xffffffff


	//   ....[19]....
        /*0078*/ 	.word	0xffffffff


	//   ....[20]....
        /*007c*/ 	.word	0xffffffff


	//   ....[21]....
        /*0080*/ 	.word	0xffffffff


	//   ....[22]....
        /*0084*/ 	.word	0xffffffff


	//   ....[23]....
        /*0088*/ 	.word	0xffffffff


	//   ....[24]....
        /*008c*/ 	.word	0xffffffff


	//   ....[25]....
        /*0090*/ 	.word	0xffffffff


	//   ....[26]....
        /*0094*/ 	.word	0xffffffff


	//   ....[27]....
        /*0098*/ 	.word	0x050000eb


	//   ....[28]....
        /*009c*/ 	.word	0x050000eb


	//   ....[29]....
        /*00a0*/ 	.word	0x050000eb


	//   ....[30]....
        /*00a4*/ 	.word	0x050000eb


	//   ....[31]....
        /*00a8*/ 	.word	0x050000eb


	//   ....[32]....
        /*00ac*/ 	.word	0x050000eb


	//   ....[33]....
        /*00b0*/ 	.word	0x050000eb


	//   ....[34]....
        /*00b4*/ 	.word	0x050000eb


	//   ....[35]....
        /*00b8*/ 	.word	0x050000eb


	//   ....[36]....
        /*00bc*/ 	.word	0x050000eb


	//   ....[37]....
        /*00c0*/ 	.word	0x050000eb


	//   ....[38]....
        /*00c4*/ 	.word	0x050000eb


	//   ....[39]....
        /*00c8*/ 	.word	0x050000eb


	//   ....[40]....
        /*00cc*/ 	.word	0x050000eb


	//   ....[41]....
        /*00d0*/ 	.word	0x050000eb


	//   ....[42]....
        /*00d4*/ 	.word	0x050000eb


	//   ....[43]....
        /*00d8*/ 	.word	0x050000eb


	//   ....[44]....
        /*00dc*/ 	.word	0x050000eb


	//   ....[45]....
        /*00e0*/ 	.word	0x050000eb


	//   ....[46]....
        /*00e4*/ 	.word	0x050000eb


	//   ....[47]....
        /*00e8*/ 	.word	0x050000eb


	//   ....[48]....
        /*00ec*/ 	.word	0x050000eb


	//   ....[49]....
        /*00f0*/ 	.word	0x050000eb


	//   ....[50]....
        /*00f4*/ 	.word	0x050000eb


	//   ....[51]....
        /*00f8*/ 	.word	0x050000eb


	//   ....[52]....
        /*00fc*/ 	.word	0x050000eb


	//   ....[53]....
        /*0100*/ 	.word	0x050000eb


	//----- nvinfo : EIATTR_COOP_GROUP_INSTR_OFFSETS
	.align		4
.L_4501:
        /*0104*/ 	.byte	0x04, 0x28
        /*0106*/ 	.short	(.L_4503 - .L_4502)


	//   ....[0]....
.L_4502:
        /*0108*/ 	.word	0x000014f0


	//   ....[1]....
        /*010c*/ 	.word	0x00001510


	//   ....[2]....
        /*0110*/ 	.word	0x00001530


	//   ....[3]....
        /*0114*/ 	.word	0x00001550


	//   ....[4]....
        /*0118*/ 	.word	0x00001570


	//   ....[5]....
        /*011c*/ 	.word	0x00001ea0


	//   ....[6]....
        /*0120*/ 	.word	0x00001ec0


	//   ....[7]....
        /*0124*/ 	.word	0x00001ee0


	//   ....[8]....
        /*0128*/ 	.word	0x00001f00


	//   ....[9]....
        /*012c*/ 	.word	0x00001f20


	//   ....[10]....
        /*0130*/ 	.word	0x00005530


	//   ....[11]....
        /*0134*/ 	.word	0x00005550


	//   ....[12]....
        /*0138*/ 	.word	0x00005570


	//   ....[13]....
        /*013c*/ 	.word	0x00005590


	//   ....[14]....
        /*0140*/ 	.word	0x000055b0


	//   ....[15]....
        /*0144*/ 	.word	0x00005ee0


	//   ....[16]....
        /*0148*/ 	.word	0x00005f00


	//   ....[17]....
        /*014c*/ 	.word	0x00005f20


	//   ....[18]....
        /*0150*/ 	.word	0x00005f40


	//   ....[19]....
        /*0154*/ 	.word	0x00005f60


	//   ....[20]....
        /*0158*/ 	.word	0x00007f90


	//   ....[21]....
        /*015c*/ 	.word	0x00007fb0


	//   ....[22]....
        /*0160*/ 	.word	0x00007fd0


	//   ....[23]....
        /*0164*/ 	.word	0x00007ff0


	//   ....[24]....
        /*0168*/ 	.word	0x00008010


	//   ....[25]....
        /*016c*/ 	.word	0x00008170


	//   ....[26]....
        /*0170*/ 	.word	0x00008190


	//   ....[27]....
        /*0174*/ 	.word	0x000083a0


	//   ....[28]....
        /*0178*/ 	.word	0x00008420


	//   ....[29]....
        /*017c*/ 	.word	0x00008480


	//   ....[30]....
        /*0180*/ 	.word	0x000084e0


	//   ....[31]....
        /*0184*/ 	.word	0x00008540


	//   ....[32]....
        /*0188*/ 	.word	0x00008ec0


	//   ....[33]....
        /*018c*/ 	.word	0x00008f20


	//   ....[34]....
        /*0190*/ 	.word	0x00008f80


	//   ....[35]....
        /*0194*/ 	.word	0x00008fe0


	//   ....[36]....
        /*0198*/ 	.word	0x00009040


	//   ....[37]....
        /*019c*/ 	.word	0x000090c0


	//   ....[38]....
        /*01a0*/ 	.word	0x00009140


	//   ....[39]....
        /*01a4*/ 	.word	0x000091a0


	//   ....[40]....
        /*01a8*/ 	.word	0x00009200


	//   ....[41]....
        /*01ac*/ 	.word	0x00009260


	//   ....[42]....
        /*01b0*/ 	.word	0x00009be0


	//   ....[43]....
        /*01b4*/ 	.word	0x00009c40


	//   ....[44]....
        /*01b8*/ 	.word	0x00009ca0


	//   ....[45]....
        /*01bc*/ 	.word	0x00009d00


	//   ....[46]....
        /*01c0*/ 	.word	0x00009d60


	//   ....[47]....
        /*01c4*/ 	.word	0x00009de0


	//   ....[48]....
        /*01c8*/ 	.word	0x00009e80


	//   ....[49]....
        /*01cc*/ 	.word	0x00009ef0


	//   ....[50]....
        /*01d0*/ 	.word	0x00009f60


	//   ....[51]....
        /*01d4*/ 	.word	0x00009fd0


	//   ....[52]....
        /*01d8*/ 	.word	0x0000a050


	//   ....[53]....
        /*01dc*/ 	.word	0x0000a0c0


	//----- nvinfo : EIATTR_VRC_CTA_INIT_COUNT
	.align		4
.L_4503:
        /*01e0*/ 	.byte	0x02, 0x4a
	.zero		1
	.zero		1


	//----- nvinfo : EIATTR_EXIT_INSTR_OFFSETS
	.align		4
        /*01e4*/ 	.byte	0x04, 0x1c
        /*01e6*/ 	.short	(.L_4505 - .L_4504)


	//   ....[0]....
.L_4504:
        /*01e8*/ 	.word	0x00008200


	//   ....[1]....
        /*01ec*/ 	.word	0x00008250


	//   ....[2]....
        /*01f0*/ 	.word	0x00008340


	//----- nvinfo : EIATTR_MAX_THREADS
	.align		4
.L_4505:
        /*01f4*/ 	.byte	0x04, 0x05
        /*01f6*/ 	.short	(.L_4507 - .L_4506)
.L_4506:
        /*01f8*/ 	.word	0x00000080
        /*01fc*/ 	.word	0x00000001
        /*0200*/ 	.word	0x00000001


	//----- nvinfo : EIATTR_CRS_STACK_SIZE
	.align		4
.L_4507:
        /*0204*/ 	.byte	0x04, 0x1e
        /*0206*/ 	.short	(.L_4509 - .L_4508)
.L_4508:
        /*0208*/ 	.word	0x00000000


	//----- nvinfo : EIATTR_CBANK_PARAM_SIZE
	.align		4
.L_4509:
        /*020c*/ 	.byte	0x03, 0x19
        /*020e*/ 	.short	0x0088


	//----- nvinfo : EIATTR_PARAM_CBANK
	.align		4
        /*0210*/ 	.byte	0x04, 0x0a
        /*0212*/ 	.short	(.L_4511 - .L_4510)
	.align		4
.L_4510:
        /*0214*/ 	.word	index@(.nv.constant0._ZN18transformer_engine13normalization19ln_fwd_tuned_kernelINS0_13Kernel_traitsI13__nv_bfloat16S3_S3_fjLj2304ELj1ELj4ELj1ELj16ENS0_18Kernel_traits_baseILj2304ES3_S3_S3_fjLj128EEEEEEEvNS0_19ForwardKernelParamsE)
        /*0218*/ 	.short	0x0380
        /*021a*/ 	.short	0x0088


	//----- nvinfo : EIATTR_SW_WAR
	.align		4
.L_4511:
        /*021c*/ 	.byte	0x04, 0x36
        /*021e*/ 	.short	(.L_4513 - .L_4512)
.L_4512:
        /*0220*/ 	.word	0x00000008
.L_4513:


//--------------------- .nv.info._ZN18transformer_engine13normalization19ln_fwd_tuned_kernelINS0_13Kernel_traitsIff6__halffjLj2304ELj1ELj4ELj1ELj16ENS0_18Kernel_traits_baseILj2304EffS3_fjLj128EEEEEEEvNS0_19ForwardKernelParamsE --------------------------
	.section	.nv.info._ZN18transformer_engine13normalization19ln_fwd_tuned_kernelINS0_13Kernel_traitsIff6__halffjLj2304ELj1ELj4ELj1ELj16ENS0_18Kernel_traits_baseILj2304EffS3_fjLj128EEEEEEEvNS0_19ForwardKernelParamsE,"",@"SHT_CUDA_INFO"
	.sectionflags	@""
	.align	4


	//----- nvinfo : EIATTR_CUDA_API_VERSION
	.align		4
        /*0000*/ 	.byte	0x04, 0x37
        /*0002*/ 	.short	(.L_4515 - .L_4514)
.L_4514:
        /*0004*/ 	.word	0x00000082


	//----- nvinfo : EIATTR_KPARAM_INFO
	.align		4
.L_4515:
        /*0008*/ 	.byte	0x04, 0x17
        /*000a*/ 	.short	(.L_4517 - .L_4516)
.L_4516:
        /*000c*/ 	.word	0x00000000
        /*0010*/ 	.short	0x0000
        /*0012*/ 	.short	0x0000
        /*0014*/ 	.byte	0x00, 0xf0, 0x21, 0x02


	//----- nvinfo : EIATTR_SPARSE_MMA_MASK
	.align		4
.L_4517:
        /*0018*/ 	.byte	0x03, 0x50
        /*001a*/ 	.short	0x0000


	//----- nvinfo : EIATTR_MAXREG_COUNT
	.align		4
        /*001c*/ 	.byte	0x03, 0x1b
        /*001e*/ 	.short	0x00ff


	//----- nvinfo : EIATTR_NUM_BARRIERS
	.align		4
        /*0020*/ 	.byte	0x02, 0x4c
        /*0022*/ 	.byte	0x01
	.zero		1


	//----- nvinfo : EIATTR_MERCURY_ISA_VERSION
	.align		4
        /*0024*/ 	.byte	0x03, 0x5f
        /*0026*/ 	.short	0x0101


	//----- nvinfo : EIATTR_COOP_GROUP_MASK_REGIDS
	.align		4
        /*0028*/ 	.byte	0x04, 0x29
        /*002a*/ 	.short	(.L_4519 - .L_4518)


	//   ....[0]....
.L_4518:
        /*002c*/ 	.word	0xffffffff


	//   ....[1]....
        /*0030*/ 	.word	0xffffffff


	//   ....[2]....
        /*0034*/ 	.word	0xffffffff


	//   ....[3]....
        /*0038*/ 	.word	0xffffffff


	//   ....[4]....
        /*003c*/ 	.word	0xffffffff


	//   ....[5]....
        /*0040*/ 	.word	0xffffffff


	//   ....[6]....
        /*0044*/ 	.word	0xffffffff


	//   ....[7]....
        /*0048*/ 	.word	0xffffffff


	//   ....[8]....
        /*004c*/ 	.word	0xffffffff


	//   ....[9]....
        /*0050*/ 	.word	0xffffffff


	//   ....[10]....
        /*0054*/ 	.word	0xffffffff


	//   ....[11]....
        /*0058*/ 	.word	0xffffffff


	//   ....[12]....
        /*005c*/ 	.word	0xffffffff


	//   ....[13]....
        /*0060*/ 	.word	0xffffffff


	//   ....[14]....
        /*0064*/ 	.word	0xffffffff


	//   ....[15]....
        /*0068*/ 	.word	0xffffffff


	//   ....[16]....
        /*006c*/ 	.word	0xffffffff


	//   ....[17]....
        /*0070*/ 	.word	0xffffffff


	//   ....[18]....
        /*0074*/ 	.word	0xffffffff


	//   ....[19]....
        /*0078*/ 	.word	0xffffffff


	//   ....[20]....
        /*007c*/ 	.word	0xffffffff


	//   ....[21]....
        /*0080*/ 	.word	0xffffffff


	//   ....[22]....
        /*0084*/ 	.word	0xffffffff


	//   ....[23]....
        /*0088*/ 	.word	0xffffffff


	//   ....[24]....
        /*008c*/ 	.word	0xffffffff


	//   ....[25]....
        /*0090*/ 	.word	0xffffffff


	//   ....[26]....
        /*0094*/ 	.word	0xffffffff


	//   ....[27]....
        /*0098*/ 	.word	0x0500000b


	//   ....[28]....
        /*009c*/ 	.word	0x0500000b


	//   ....[29]....
        /*00a0*/ 	.word	0x0500000b


	//   ....[30]....
        /*00a4*/ 	.word	0x0500000b


	//   ....[31]....
        /*00a8*/ 	.word	0x0500000b


	//   ....[32]....
        /*00ac*/ 	.word	0x0500000b


	//   ....[33]....
        /*00b0*/ 	.word	0x0500000b


	//   ....[34]....
        /*00b4*/ 	.word	0x0500000b


	//   ....[35]....
        /*00b8*/ 	.word	0x0500000b


	//   ....[36]....
        /*00bc*/ 	.word	0x0500000b


	//   ....[37]....
        /*00c0*/ 	.word	0x0500000b


	//   ....[38]....
        /*00c4*/ 	.word	0x0500000b


	//   ....[39]....
        /*00c8*/ 	.word	0x0500000b


	//   ....[40]....
        /*00cc*/ 	.word	0x0500000b


	//   ....[41]....
        /*00d0*/ 	.word	0x0500000b


	//   ....[42]....
        /*00d4*/ 	.word	0x0500000b


	//   ....[43]....
        /*00d8*/ 	.word	0x0500000b


	//   ....[44]....
        /*00dc*/ 	.word	0x0500000b


	//   ....[45]....
        /*00e0*/ 	.word	0x0500000b


	//   ....[46]....
        /*00e4*/ 	.word	0x0500000b


	//   ....[47]....
        /*00e8*/ 	.word	0x0500000b


	//   ....[48]....
        /*00ec*/ 	.word	0x0500000b


	//   ....[49]....
        /*00f0*/ 	.word	0x0500000b


	//   ....[50]....
        /*00f4*/ 	.word	0x0500000b


	//   ....[51]....
        /*00f8*/ 	.word	0x0500000b


	//   ....[52]....
        /*00fc*/ 	.word	0x0500000b


	//   ....[53]....
        /*0100*/ 	.word	0x0500000b


	//----- nvinfo : EIATTR_COOP_GROUP_INSTR_OFFSETS
	.align		4
.L_4519:
        /*0104*/ 	.byte	0x04, 0x28
        /*0106*/ 	.short	(.L_4521 - .L_4520)


	//   ....[0]....
.L_4520:
        /*0108*/ 	.word	0x00001570


	//   ....[1]....
        /*010c*/ 	.word	0x00001590


	//   ....[2]....
        /*0110*/ 	.word	0x000015b0


	//   ....[3]....
        /*0114*/ 	.word	0x000015d0


	//   ....[4]....
        /*0118*/ 	.word	0x000015f0


	//   ....[5]....
        /*011c*/ 	.word	0x00001f20


	//   ....[6]....
        /*0120*/ 	.word	0x00001f40


	//   ....[7]....
        /*0124*/ 	.word	0x00001f60


	//   ....[8]....
        /*0128*/ 	.word	0x00001f80


	//   ....[9]....
        /*012c*/ 	.word	0x00001fa0


	//   ....[10]....
        /*0130*/ 	.word	0x00004ac0


	//   ....[11]....
        /*0134*/ 	.word	0x00004ae0


	//   ....[12]....
        /*0138*/ 	.word	0x00004b00


	//   ....[13]....
        /*013c*/ 	.word	0x00004b20


	//   ....[14]....
        /*0140*/ 	.word	0x00004b40


	//   ....[15]....
        /*0144*/ 	.word	0x00005470


	//   ....[16]....
        /*0148*/ 	.word	0x00005490


	//   ....[17]....
        /*014c*/ 	.word	0x000054b0


	//   ....[18]....
        /*0150*/ 	.word	0x000054d0


	//   ....[19]....
        /*0154*/ 	.word	0x000054f0


	//   ....[20]....
        /*0158*/ 	.word	0x00006f60


	//   ....[21]....
        /*015c*/ 	.word	0x00006f80


	//   ....[22]....
        /*0160*/ 	.word	0x00006fa0


	//   ....[23]....
        /*0164*/ 	.word	0x00006fc0


	//   ....[24]....
        /*0168*/ 	.word	0x00006fe0


	//   ....[25]....
        /*016c*/ 	.word	0x00007160


	//   ....[26]....
        /*0170*/ 	.word	0x00007180


	//   ....[27]....
        /*0174*/ 	.word	0x00007390


	//   ....[28]....
        /*0178*/ 	.word	0x00007410


	//   ....[29]....
        /*017c*/ 	.word	0x00007470


	//   ....[30]....
        /*0180*/ 	.word	0x000074d0


	//   ....[31]....
        /*0184*/ 	.word	0x00007530


	//   ....[32]....
        /*0188*/ 	.word	0x00007e90


	//   ....[33]....
        /*018c*/ 	.word	0x00007ef0


	//   ....[34]....
        /*0190*/ 	.word	0x00007f50


	//   ....[35]....
        /*0194*/ 	.word	0x00007fb0


	//   ....[36]....
        /*0198*/ 	.word	0x00008010


	//   ....[37]....
        /*019c*/ 	.word	0x00008090


	//   ....[38]....
        /*01a0*/ 	.word	0x00008110


	//   ....[39]....
        /*01a4*/ 	.word	0x00008170


	//   ....[40]....
        /*01a8*/ 	.word	0x000081d0


	//   ....[41]....
        /*01ac*/ 	.word	0x00008230


	//   ....[42]....
        /*01b0*/ 	.word	0x00008b90


	//   ....[43]....
        /*01b4*/ 	.word	0x00008bf0


	//   ....[44]....
        /*01b8*/ 	.word	0x00008c50


	//   ....[45]....
        /*01bc*/ 	.word	0x00008cb0


	//   ....[46]....
        /*01c0*/ 	.word	0x00008d10


	//   ....[47]....
        /*01c4*/ 	.word	0x00008da0


	//   ....[48]....
        /*01c8*/ 	.word	0x00008e30


	//   ....[49]....
        /*01cc*/ 	.word	0x00008ea0


	//   ....[50]....
        /*01d0*/ 	.word	0x00008f10


	//   ....[51]....
        /*01d4*/ 	.word	0x00008f80


	//   ....[52]....
        /*01d8*/ 	.word	0x00008ff0


	//   ....[53]....
        /*01dc*/ 	.word	0x00009060


	//----- nvinfo : EIATTR_VRC_CTA_INIT_COUNT
	.align		4
.L_4521:
        /*01e0*/ 	.byte	0x02, 0x4a
	.zero		1
	.zero		1


	//----- nvinfo : EIATTR_EXIT_INSTR_OFFSETS
	.align		4
        /*01e4*/ 	.byte	0x04, 0x1c
        /*01e6*/ 	.short	(.L_4523 - .L_4522)


	//   ....[0]....
.L_4522:
        /*01e8*/ 	.word	0x000071f0


	//   ....[1]....
        /*01ec*/ 	.word	0x00007240


	//   ....[2]....
        /*01f0*/ 	.word	0x00007330


	//----- nvinfo : EIATTR_MAX_THREADS
	.align		4
.L_4523:
        /*01f4*/ 	.byte	0x04, 0x05
        /*01f6*/ 	.short	(.L_4525 - .L_4524)
.L_4524:
        /*01f8*/ 	.word	0x00000080
        /*01fc*/ 	.word	0x00000001
        /*0200*/ 	.word	0x00000001


	//----- nvinfo : EIATTR_CRS_STACK_SIZE
	.align		4
.L_4525:
        /*0204*/ 	.byte	0x04, 0x1e
        /*0206*/ 	.short	(.L_4527 - .L_4526)
.L_4526:
        /*0208*/ 	.word	0x00000000


	//----- nvinfo : EIATTR_CBANK_PARAM_SIZE
	.align		4
.L_4527:
        /*020c*/ 	.byte	0x03, 0x19
        /*020e*/ 	.short	0x0088


	//----- nvinfo : EIATTR_PARAM_CBANK
	.align		4
        /*0210*/ 	.byte	0x04, 0x0a
        /*0212*/ 	.short	(.L_4529 - .L_4528)
	.align		4
.L_4528:
        /*0214*/ 	.word	index@(.nv.constant0._ZN18transformer_engine13normalization19ln_fwd_tuned_kernelINS0_13Kernel_traitsIff6__halffjLj2304ELj1ELj4ELj1ELj16ENS0_18Kernel_traits_baseILj2304EffS3_fjLj128EEEEEEEvNS0_19ForwardKernelParamsE)
        /*0218*/ 	.short	0x0380
        /*021a*/ 	.short	0x0088


	//----- nvinfo : EIATTR_SW_WAR
	.align		4
.L_4529:
        /*021c*/ 	.byte	0x04, 0x36
        /*021e*/ 	.short	(.L_4531 - .L_4530)
.L_4530:
        /*0220*/ 	.word	0x00000008
.L_4531:


//--------------------- .nv.info._ZN18transformer_engine13normalization19ln_fwd_tuned_kernelINS0_13Kernel_traitsI6__halfS3_S3_fjLj2304ELj1ELj4ELj1ELj16ENS0_18Kernel_traits_baseILj2304ES3_S3_S3_fjLj128EEEEEEEvNS0_19ForwardKernelParamsE --------------------------
	.section	.nv.info._ZN18transformer_engine13normalization19ln_fwd_tuned_kernelINS0_13Kernel_traitsI6__halfS3_S3_fjLj2304ELj1ELj4ELj1ELj16ENS0_18Kernel_traits_baseILj2304ES3_S3_S3_fjLj128EEEEEEEvNS0_19ForwardKernelParamsE,"",@"SHT_CUDA_INFO"
	.sectionflags	@""
	.align	4


	//----- nvinfo : EIATTR_CUDA_API_VERSION
	.align		4
        /*0000*/ 	.byte	0x04, 0x37
        /*0002*/ 	.short	(.L_4533 - .L_4532)
.L_4532:
        /*0004*/ 	.word	0x00000082


	//----- nvinfo : EIATTR_KPARAM_INFO
	.align		4
.L_4533:
        /*0008*/ 	.byte	0x04, 0x17
        /*000a*/ 	.short	(.L_4535 - .L_4534)
.L_4534:
        /*000c*/ 	.word	0x00000000
        /*0010*/ 	.short	0x0000
        /*0012*/ 	.short	0x0000
        /*0014*/ 	.byte	0x00, 0xf0, 0x21, 0x02


	//----- nvinfo : EIATTR_SPARSE_MMA_MASK
	.align		4
.L_4535:
        /*0018*/ 	.byte	0x03, 0x50
        /*001a*/ 	.short	0x0000


	//----- nvinfo : EIATTR_MAXREG_COUNT
	.align		4
        /*001c*/ 	.byte	0x03, 0x1b
        /*001e*/ 	.short	0x00ff


	//----- nvinfo : EIATTR_NUM_BARRIERS
	.align		4
        /*0020*/ 	.byte	0x02, 0x4c
        /*0022*/ 	.byte	0x01
	.zero		1


	//----- nvinfo : EIATTR_MERCURY_ISA_VERSION
	.align		4
        /*0024*/ 	.byte	0x03, 0x5f
        /*0026*/ 	.short	0x0101


	//----- nvinfo : EIATTR_COOP_GROUP_MASK_REGIDS
	.align		4
        /*0028*/ 	.byte	0x04, 0x29
        /*002a*/ 	.short	(.L_4537 - .L_4536)


	//   ....[0]....
.L_4536:
        /*002c*/ 	.word	0xffffffff


	//   ....[1]....
        /*0030*/ 	.word	0xffffffff


	//   ....[2]....
        /*0034*/ 	.word	0xffffffff


	//   ....[3]....
        /*0038*/ 	.word	0xffffffff


	//   ....[4]....
        /*003c*/ 	.word	0xffffffff


	//   ....[5]....
        /*0040*/ 	.word	0xffffffff


	//   ....[6]....
        /*0044*/ 	.word	0xffffffff


	//   ....[7]....
        /*0048*/ 	.word	0xffffffff


	//   ....[8]....
        /*004c*/ 	.word	0xffffffff


	//   ....[9]....
        /*0050*/ 	.word	0xffffffff


	//   ....[10]....
        /*0054*/ 	.word	0xffffffff


	//   ....[11]....
        /*0058*/ 	.word	0xffffffff


	//   ....[12]....
        /*005c*/ 	.word	0xffffffff


	//   ....[13]....
        /*0060*/ 	.word	0xffffffff


	//   ....[14]....
        /*0064*/ 	.word	0xffffffff


	//   ....[15]....
        /*0068*/ 	.word	0xffffffff


	//   ....[16]....
        /*006c*/ 	.word	0xffffffff


	//   ....[17]....
        /*0070*/ 	.word	0xffffffff


	//   ....[18]....
        /*0074*/ 	.word	0xffffffff


	//   ....[19]....
        /*0078*/ 	.word	0xffffffff


	//   ....[20]....
        /*007c*/ 	.word	0xffffffff


	//   ....[21]....
        /*0080*/ 	.word	0xffffffff


	//   ....[22]....
        /*0084*/ 	.word	0xffffffff


	//   ....[23]....
        /*0088*/ 	.word	0xffffffff


	//   ....[24]....
        /*008c*/ 	.word	0xffffffff


	//   ....[25]....
        /*0090*/ 	.word	0xffffffff


	//   ....[26]....
        /*0094*/ 	.word	0xffffffff


	//   ....[27]....
        /*0098*/ 	.word	0x0500009d


	//   ....[28]....
        /*009c*/ 	.word	0x0500009d


	//   ....[29]....
        /*00a0*/ 	.word	0x0500009d


	//   ....[30]....
        /*00a4*/ 	.word	0x0500009d


	//   ....[31]....
        /*00a8*/ 	.word	0x0500009d


	//   ....[32]....
        /*00ac*/ 	.word	0x0500009d


	//   ....[33]....
        /*00b0*/ 	.word	0x0500009d


	//   ....[34]....
        /*00b4*/ 	.word	0x0500009d


	//   ....[35]....
        /*00b8*/ 	.word	0x0500009d


	//   ....[36]....
        /*00bc*/ 	.word	0x0500009d


	//   ....[37]....
        /*00c0*/ 	.word	0x0500009d


	//   ....[38]....
        /*00c4*/ 	.word	0x0500009d


	//   ....[39]....
        /*00c8*/ 	.word	0x0500009d


	//   ....[40]....
        /*00cc*/ 	.word	0x0500009d


	//   ....[41]....
        /*00d0*/ 	.word	0x0500009d


	//   ....[42]....
        /*00d4*/ 	.word	0x0500009d


	//   ....[43]....
        /*00d8*/ 	.word	0x0500009d


	//   ....[44]....
        /*00dc*/ 	.word	0x0500009d


	//   ....[45]....
        /*00e0*/ 	.word	0x0500009d


	//   ....[46]....
        /*00e4*/ 	.word	0x0500009d


	//   ....[47]....
        /*00e8*/ 	.word	0x0500009d


	//   ....[48]....
        /*00ec*/ 	.word	0x0500009d


	//   ....[49]....
        /*00f0*/ 	.word	0x0500009d


	//   ....[50]....
        /*00f4*/ 	.word	0x0500009d


	//   ....[51]....
        /*00f8*/ 	.word	0x0500009d


	//   ....[52]....
        /*00fc*/ 	.word	0x0500009d


	//   ....[53]....
        /*0100*/ 	.word	0x0500009d


	//----- nvinfo : EIATTR_COOP_GROUP_INSTR_OFFSETS
	.align		4
.L_4537:
        /*0104*/ 	.byte	0x04, 0x28
        /*0106*/ 	.short	(.L_4539 - .L_4538)


	//   ....[0]....
.L_4538:
        /*0108*/ 	.word	0x00000e30


	//   ....[1]....
        /*010c*/ 	.word	0x00000e50


	//   ....[2]....
        /*0110*/ 	.word	0x00000e70


	//   ....[3]....
        /*0114*/ 	.word	0x00000e90


	//   ....[4]....
        /*0118*/ 	.word	0x00000eb0


	//   ....[5]....
        /*011c*/ 	.word	0x000017e0


	//   ....[6]....
        /*0120*/ 	.word	0x00001800


	//   ....[7]....
        /*0124*/ 	.word	0x00001820


	//   ....[8]....
        /*0128*/ 	.word	0x00001840


	//   ....[9]....
        /*012c*/ 	.word	0x00001860


	//   ....[10]....
        /*0130*/ 	.word	0x00004800


	//   ....[11]....
        /*0134*/ 	.word	0x00004820


	//   ....[12]....
        /*0138*/ 	.word	0x00004840


	//   ....[13]....
        /*013c*/ 	.word	0x00004860


	//   ....[14]....
        /*0140*/ 	.word	0x00004880


	//   ....[15]....
        /*0144*/ 	.word	0x000051b0


	//   ....[16]....
        /*0148*/ 	.word	0x000051d0


	//   ....[17]....
        /*014c*/ 	.word	0x000051f0


	//   ....[18]....
        /*0150*/ 	.word	0x00005210


	//   ....[19]....
        /*0154*/ 	.word	0x00005230


	//   ....[20]....
        /*0158*/ 	.word	0x000072d0


	//   ....[21]....
        /*015c*/ 	.word	0x000072f0


	//   ....[22]....
        /*0160*/ 	.word	0x00007310


	//   ....[23]....
        /*0164*/ 	.word	0x00007330


	//   ....[24]....
        /*0168*/ 	.word	0x00007350


	//   ....[25]....
        /*016c*/ 	.word	0x000074b0


	//   ....[26]....
        /*0170*/ 	.word	0x000074d0


	//   ....[27]....
        /*0174*/ 	.word	0x000076e0


	//   ....[28]....
        /*0178*/ 	.word	0x00007760


	//   ....[29]....
        /*017c*/ 	.word	0x000077c0


	//   ....[30]....
        /*0180*/ 	.word	0x00007820


	//   ....[31]....
        /*0184*/ 	.word	0x00007880


	//   ....[32]....
        /*0188*/ 	.word	0x00008200


	//   ....[33]....
        /*018c*/ 	.word	0x00008260


	//   ....[34]....
        /*0190*/ 	.word	0x000082c0


	//   ....[35]....
        /*0194*/ 	.word	0x00008320


	//   ....[36]....
        /*0198*/ 	.word	0x00008380


	//   ....[37]....
        /*019c*/ 	.word	0x00008400


	//   ....[38]....
        /*01a0*/ 	.word	0x00008480


	//   ....[39]....
        /*01a4*/ 	.word	0x000084e0


	//   ....[40]....
        /*01a8*/ 	.word	0x00008540


	//   ....[41]....
        /*01ac*/ 	.word	0x000085a0


	//   ....[42]....
        /*01b0*/ 	.word	0x00008f20


	//   ....[43]....
        /*01b4*/ 	.word	0x00008f80


	//   ....[44]....
        /*01b8*/ 	.word	0x00008fe0


	//   ....[45]....
        /*01bc*/ 	.word	0x00009040


	//   ....[46]....
        /*01c0*/ 	.word	0x000090a0


	//   ....[47]....
        /*01c4*/ 	.word	0x00009130


	//   ....[48]....
        /*01c8*/ 	.word	0x000091c0


	//   ....[49]....
        /*01cc*/ 	.word	0x00009230


	//   ....[50]....
        /*01d0*/ 	.word	0x000092a0


	//   ....[51]....
        /*01d4*/ 	.word	0x00009310


	//   ....[52]....
        /*01d8*/ 	.word	0x00009380


	//   ....[53]....
        /*01dc*/ 	.word	0x000093f0


	//----- nvinfo : EIATTR_VRC_CTA_INIT_COUNT
	.align		4
.L_4539:
        /*01e0*/ 	.byte	0x02, 0x4a
	.zero		1
	.zero		1


	//----- nvinfo : EIATTR_EXIT_INSTR_OFFSETS
	.align		4
        /*01e4*/ 	.byte	0x04, 0x1c
        /*01e6*/ 	.short	(.L_4541 - .L_4540)


	//   ....[0]....
.L_4540:
        /*01e8*/ 	.word	0x00007540


	//   ....[1]....
        /*01ec*/ 	.word	0x00007590


	//   ....[2]....
        /*01f0*/ 	.word	0x00007680


	//----- nvinfo : EIATTR_MAX_THREADS
	.align		4
.L_4541:
        /*01f4*/ 	.byte	0x04, 0x05
        /*01f6*/ 	.short	(.L_4543 - .L_4542)
.L_4542:
        /*01f8*/ 	.word	0x00000080
        /*01fc*/ 	.word	0x00000001
        /*0200*/ 	.word	0x00000001


	//----- nvinfo : EIATTR_CRS_STACK_SIZE
	.align		4
.L_4543:
        /*0204*/ 	.byte	0x04, 0x1e
        /*0206*/ 	.short	(.L_4545 - .L_4544)
.L_4544:
        /*0208*/ 	.word	0x00000000


	//----- nvinfo : EIATTR_CBANK_PARAM_SIZE
	.align		4
.L_4545:
        /*020c*/ 	.byte	0x03, 0x19
        /*020e*/ 	.short	0x0088


	//----- nvinfo : EIATTR_PARAM_CBANK
	.align		4
        /*0210*/ 	.byte	0x04, 0x0a
        /*0212*/ 	.short	(.L_4547 - .L_4546)
	.align		4
.L_4546:
        /*0214*/ 	.word	index@(.nv.constant0._ZN18transformer_engine13normalization19ln_fwd_tuned_kernelINS0_13Kernel_traitsI6__halfS3_S3_fjLj2304ELj1ELj4ELj1ELj16ENS0_18Kernel_traits_baseILj2304ES3_S3_S3_fjLj128EEEEEEEvNS0_19ForwardKernelParamsE)
        /*0218*/ 	.short	0x0380
        /*021a*/ 	.short	0x0088


	//----- nvinfo : EIATTR_SW_WAR
	.align		4
.L_4547:
        /*021c*/ 	.byte	0x04, 0x36
        /*021e*/ 	.short	(.L_4549 - .L_4548)
.L_4548:
        /*0220*/ 	.word	0x00000008
.L_4549:


//--------------------- .nv.info._ZN18transformer_engine13normalization19ln_fwd_tuned_kernelINS0_13Kernel_traitsIffffjLj2304ELj1ELj4ELj1ELj16ENS0_18Kernel_traits_baseILj2304EffffjLj128EEEEEEEvNS0_19ForwardKernelParamsE --------------------------
	.section	.nv.info._ZN18transformer_engine13normalization19ln_fwd_tuned_kernelINS0_13Kernel_traitsIffffjLj2304ELj1ELj4ELj1ELj16ENS0_18Kernel_traits_baseILj2304EffffjLj128EEEEEEEvNS0_19ForwardKernelParamsE,"",@"SHT_CUDA_INFO"
	.sectionflags	@""
	.align	4


	//----- nvinfo : EIATTR_CUDA_API_VERSION
	.align		4
        /*0000*/ 	.byte	0x04, 0x37
        /*0002*/ 	.short	(.L_4551 - .L_4550)
.L_4550:
        /*0004*/ 	.word	0x00000082


	//----- nvinfo : EIATTR_KPARAM_INFO
	.align		4
.L_4551:
        /*0008*/ 	.byte	0x04, 0x17
        /*000a*/ 	.short	(.L_4553 - .L_4552)
.L_4552:
        /*000c*/ 	.word	0x00000000
        /*0010*/ 	.short	0x0000
        /*0012*/ 	.short	0x0000
        /*0014*/ 	.byte	0x00, 0xf0, 0x21, 0x02


	//----- nvinfo : EIATTR_SPARSE_MMA_MASK
	.align		4
.L_4553:
        /*0018*/ 	.byte	0x03, 0x50
        /*001a*/ 	.short	0x0000


	//----- nvinfo : EIATTR_MAXREG_COUNT
	.align		4
        /*001c*/ 	.byte	0x03, 0x1b
        /*001e*/ 	.short	0x00ff


	//----- nvinfo : EIATTR_NUM_BARRIERS
	.align		4
        /*0020*/ 	.byte	0x02, 0x4c
        /*0022*/ 	.byte	0x01
	.zero		1


	//----- nvinfo : EIATTR_MERCURY_ISA_VERSION
	.align		4
        /*0024*/ 	.byte	0x03, 0x5f
        /*0026*/ 	.short	0x0101


	//----- nvinfo : EIATTR_COOP_GROUP_MASK_REGIDS
	.align		4
        /*0028*/ 	.byte	0x04, 0x29
        /*002a*/ 	.short	(.L_4555 - .L_4554)


	//   ....[0]....
.L_4554:
        /*002c*/ 	.word	0xffffffff


	//   ....[1]....
        /*0030*/ 	.word	0xffffffff


	//   ....[2]....
        /*0034*/ 	.word	0xffffffff


	//   ....[3]....
        /*0038*/ 	.word	0xffffffff


	//   ....[4]....
        /*003c*/ 	.word	0xffffffff


	//   ....[5]....
        /*0040*/ 	.word	0xffffffff


	//   ....[6]....
        /*0044*/ 	.word	0xffffffff


	//   ....[7]....
        /*0048*/ 	.word	0xffffffff


	//   ....[8]....
        /*004c*/ 	.word	0xffffffff


	//   ....[9]....
        /*0050*/ 	.word	0xffffffff


	//   ....[10]....
        /*0054*/ 	.word	0xffffffff


	//   ....[11]....
        /*0058*/ 	.word	0xffffffff


	//   ....[12]....
        /*005c*/ 	.word	0xffffffff


	//   ....[13]....
        /*0060*/ 	.word	0xffffffff


	//   ....[14]....
        /*0064*/ 	.word	0xffffffff


	//   ....[15]....
        /*0068*/ 	.word	0xffffffff


	//   ....[16]....
        /*006c*/ 	.word	0xffffffff


	//   ....[17]....
        /*0070*/ 	.word	0xffffffff


	//   ....[18]....
        /*0074*/ 	.word	0xffffffff


	//   ....[19]....
        /*0078*/ 	.word	0xffffffff


	//   ....[20]....
        /*007c*/ 	.word	0xffffffff


	//   ....[21]....
        /*0080*/ 	.word	0xffffffff


	//   ....[22]....
        /*0084*/ 	.word	0xffffffff


	//   ....[23]....
        /*0088*/ 	.word	0xffffffff


	//   ....[24]....
        /*008c*/ 	.word	0xffffffff


	//   ....[25]....
        /*0090*/ 	.word	0xffffffff


	//   ....[26]....
        /*0094*/ 	.word	0xffffffff


	//   ....[27]....
        /*0098*/ 	.word	0x0500000a


	//   ....[28]....
        /*009c*/ 	.word	0x0500000a


	//   ....[29]....
        /*00a0*/ 	.word	0x0500000a


	//   ....[30]....
        /*00a4*/ 	.word	0x0500000a


	//   ....[31]....
        /*00a8*/ 	.word	0x0500000a


	//   ....[32]....
        /*00ac*/ 	.word	0x0500000a


	//   ....[33]....
        /*00b0*/ 	.word	0x0500000a


	//   ....[34]....
        /*00b4*/ 	.word	0x0500000a


	//   ....[35]....
        /*00b8*/ 	.word	0x0500000a


	//   ....[36]....
        /*00bc*/ 	.word	0x0500000a


	//   ....[37]....
        /*00c0*/ 	.word	0x0500000a


	//   ....[38]....
        /*00c4*/ 	.word	0x0500000a


	//   ....[39]....
        /*00c8*/ 	.word	0x0500000a


	//   ....[40]....
        /*00cc*/ 	.word	0x0500000a


	//   ....[41]....
        /*00d0*/ 	.word	0x0500000a


	//   ....[42]....
        /*00d4*/ 	.word	0x0500000a


	//   ....[43]....
        /*00d8*/ 	.word	0x0500000a


	//   ....[44]....
        /*00dc*/ 	.word	0x0500000a


	//   ....[45]....
        /*00e0*/ 	.word	0x0500000a


	//   ....[46]....
        /*00e4*/ 	.word	0x0500000a


	//   ....[47]....
        /*00e8*/ 	.word	0x0500000a


	//   ....[48]....
        /*00ec*/ 	.word	0x0500000a


	//   ....[49]....
        /*00f0*/ 	.word	0x0500000a


	//   ....[50]....
        /*00f4*/ 	.word	0x0500000a


	//   ....[51]....
        /*00f8*/ 	.word	0x0500000a


	//   ....[52]....
        /*00fc*/ 	.word	0x0500000a


	//   ....[53]....
        /*0100*/ 	.word	0x0500000a


	//----- nvinfo : EIATTR_COOP_GROUP_INSTR_OFFSETS
	.align		4
.L_4555:
        /*0104*/ 	.byte	0x04, 0x28
        /*0106*/ 	.short	(.L_4557 - .L_4556)


	//   ....[0]....
.L_4556:
        /*0108*/ 	.word	0x00001570


	//   ....[1]....
        /*010c*/ 	.word	0x00001590


	//   ....[2]....
        /*0110*/ 	.word	0x000015b0


	//   ....[3]....
        /*0114*/ 	.word	0x000015d0


	//   ....[4]....
        /*0118*/ 	.word	0x000015f0


	//   ....[5]....
        /*011c*/ 	.word	0x00001f20


	//   ....[6]....
        /*0120*/ 	.word	0x00001f40


	//   ....[7]....
        /*0124*/ 	.word	0x00001f60


	//   ....[8]....
        /*0128*/ 	.word	0x00001f80


	//   ....[9]....
        /*012c*/ 	.word	0x00001fa0


	//   ....[10]....
        /*0130*/ 	.word	0x000041c0


	//   ....[11]....
        /*0134*/ 	.word	0x000041e0


	//   ....[12]....
        /*0138*/ 	.word	0x00004200


	//   ....[13]....
        /*013c*/ 	.word	0x00004220


	//   ....[14]....
        /*0140*/ 	.word	0x00004240


	//   ....[15]....
        /*0144*/ 	.word	0x00004b70


	//   ....[16]....
        /*0148*/ 	.word	0x00004b90


	//   ....[17]....
        /*014c*/ 	.word	0x00004bb0


	//   ....[18]....
        /*0150*/ 	.word	0x00004bd0


	//   ....[19]....
        /*0154*/ 	.word	0x00004bf0


	//   ....[20]....
        /*0158*/ 	.word	0x00005d60


	//   ....[21]....
        /*015c*/ 	.word	0x00005d80


	//   ....[22]....
        /*0160*/ 	.word	0x00005da0


	//   ....[23]....
        /*0164*/ 	.word	0x00005dc0


	//   ....[24]....
        /*0168*/ 	.word	0x00005de0


	//   ....[25]....
        /*016c*/ 	.word	0x00005f60


	//   ....[26]....
        /*0170*/ 	.word	0x00005f80


	//   ....[27]....
        /*0174*/ 	.word	0x00006190


	//   ....[28]....
        /*0178*/ 	.word	0x00006210


	//   ....[29]....
        /*017c*/ 	.word	0x00006270


	//   ....[30]....
        /*0180*/ 	.word	0x000062d0


	//   ....[31]....
        /*0184*/ 	.word	0x00006330


	//   ....[32]....
        /*0188*/ 	.word	0x00006c90


	//   ....[33]....
        /*018c*/ 	.word	0x00006cf0


	//   ....[34]....
        /*0190*/ 	.word	0x00006d50


	//   ....[35]....
        /*0194*/ 	.word	0x00006db0


	//   ....[36]....
        /*0198*/ 	.word	0x00006e10


	//   ....[37]....
        /*019c*/ 	.word	0x00006e90


	//   ....[38]....
        /*01a0*/ 	.word	0x00006f10


	//   ....[39]....
        /*01a4*/ 	.word	0x00006f70


	//   ....[40]....
        /*01a8*/ 	.word	0x00006fd0


	//   ....[41]....
        /*01ac*/ 	.word	0x00007030


	//   ....[42]....
        /*01b0*/ 	.word	0x00007990


	//   ....[43]....
        /*01b4*/ 	.word	0x000079f0


	//   ....[44]....
        /*01b8*/ 	.word	0x00007a50


	//   ....[45]....
        /*01bc*/ 	.word	0x00007ab0


	//   ....[46]....
        /*01c0*/ 	.word	0x00007b10


	//   ....[47]....
        /*01c4*/ 	.word	0x00007ba0


	//   ....[48]....
        /*01c8*/ 	.word	0x00007c40


	//   ....[49]....
        /*01cc*/ 	.word	0x00007cb0


	//   ....[50]....
        /*01d0*/ 	.word	0x00007d20


	//   ....[51]....
        /*01d4*/ 	.word	0x00007d90


	//   ....[52]....
        /*01d8*/ 	.word	0x00007e10


	//   ....[53]....
        /*01dc*/ 	.word	0x00007e80


	//----- nvinfo : EIATTR_VRC_CTA_INIT_COUNT
	.align		4
.L_4557:
        /*01e0*/ 	.byte	0x02, 0x4a
	.zero		1
	.zero		1


	//----- nvinfo : EIATTR_EXIT_INSTR_OFFSETS
	.align		4
        /*01e4*/ 	.byte	0x04, 0x1c
        /*01e6*/ 	.short	(.L_4559 - .L_4558)


	//   ....[0]....
.L_4558:
        /*01e8*/ 	.word	0x00005ff0


	//   ....[1]....
        /*01ec*/ 	.word	0x00006040


	//   ....[2]....
        /*01f0*/ 	.word	0x00006130


	//----- nvinfo : EIATTR_MAX_THREADS
	.align		4
.L_4559:
        /*01f4*/ 	.byte	0x04, 0x05
        /*01f6*/ 	.short	(.L_4561 - .L_4560)
.L_4560:
        /*01f8*/ 	.word	0x00000080
        /*01fc*/ 	.word	0x00000001
        /*0200*/ 	.word	0x00000001


	//----- nvinfo : EIATTR_CRS_STACK_SIZE
	.align		4
.L_4561:
        /*0204*/ 	.byte	0x04, 0x1e
        /*0206*/ 	.short	(.L_4563 - .L_4562)
.L_4562:
        /*0208*/ 	.word	0x00000000


	//----- nvinfo : EIATTR_CBANK_PARAM_SIZE
	.align		4
.L_4563:
        /*020c*/ 	.byte	0x03, 0x19
        /*020e*/ 	.short	0x0088


	//----- nvinfo : EIATTR_PARAM_CBANK
	.align		4
        /*0210*/ 	.byte	0x04, 0x0a
        /*0212*/ 	.short	(.L_4565 - .L_4564)
	.align		4
.L_4564:
        /*0214*/ 	.word	index@(.nv.constant0._ZN18transformer_engine13normalization19ln_fwd_tuned_kernelINS0_13Kernel_traitsIffffjLj2304ELj1ELj4ELj1ELj16ENS0_18Kernel_traits_baseILj2304EffffjLj128EEEEEEEvNS0_19ForwardKernelParamsE)
        /*0218*/ 	.short	0x0380
        /*021a*/ 	.short	0x0088


	//----- nvinfo : EIATTR_SW_WAR
	.align		4
.L_4565:
        /*021c*/ 	.byte	0x04, 0x36
        /*021e*/ 	.short	(.L_4567 - .L_4566)
.L_4566:
        /*0220*/ 	.word	0x00000008
.L_4567:


//--------------------- .nv.info._ZN18transformer_engine13normalization19ln_fwd_tuned_kernelINS0_13Kernel_traitsIff13__nv_bfloat16fjLj2048ELj1ELj4ELj1ELj16ENS0_18Kernel_traits_baseILj2048EffS3_fjLj128EEEEEEEvNS0_19ForwardKernelParamsE --------------------------
	.section	.nv.info._ZN18transformer_engine13normalization19ln_fwd_tuned_kernelINS0_13Kernel_traitsIff13__nv_bfloat16fjLj2048ELj1ELj4ELj1ELj16ENS0_18Kernel_traits_baseILj2048EffS3_fjLj128EEEEEEEvNS0_19ForwardKernelParamsE,"",@"SHT_CUDA_INFO"
	.sectionflags	@""
	.align	4


	//----- nvinfo : EIATTR_CUDA_API_VERSION
	.align		4
        /*0000*/ 	.byte	0x04, 0x37
        /*0002*/ 	.short	(.L_4569 - .L_4568)
.L_4568:
        /*0004*/ 	.word	0x00000082


	//----- nvinfo : EIATTR_KPARAM_INFO
	.align		4
.L_4569:
        /*0008*/ 	.byte	0x04, 0x17
        /*000a*/ 	.short	(.L_4571 - .L_4570)
.L_4570:
        /*000c*/ 	.word	0x00000000
        /*0010*/ 	.short	0x0000
        /*0012*/ 	.short	0x0000
        /*0014*/ 	.byte	0x00, 0xf0, 0x21, 0x02


	//----- nvinfo : EIATTR_SPARSE_MMA_MASK
	.align		4
.L_4571:
        /*0018*/ 	.byte	0x03, 0x50
        /*001a*/ 	.short	0x0000


	//----- nvinfo : EIATTR_MAXREG_COUNT
	.align		4
        /*001c*/ 	.byte	0x03, 0x1b
        /*001e*/ 	.short	0x00ff


	//----- nvinfo : EIATTR_NUM_BARRIERS
	.align		4
        /*0020*/ 	.byte	0x02, 0x4c
        /*0022*/ 	.byte	0x01
	.zero		1


	//----- nvinfo : EIATTR_MERCURY_ISA_VERSION
	.align		4
        /*0024*/ 	.byte	0x03, 0x5f
        /*0026*/ 	.short	0x0101


	//----- nvinfo : EIATTR_COOP_GROUP_MASK_REGIDS
	.align		4
        /*0028*/ 	.byte	0x04, 0x29
        /*002a*/ 	.short	(.L_4573 - .L_4572)


	//   ....[0]....
.L_4572:
        /*002c*/ 	.word	0xffffffff


	//   ....[1]....
        /*0030*/ 	.word	0xffffffff


	//   ....[2]....
        /*0034*/ 	.word	0xffffffff


	//   ....[3]....
        /*0038*/ 	.word	0xffffffff


	//   ....[4]....
        /*003c*/ 	.word	0xffffffff


	//   ....[5]....
        /*0040*/ 	.word	0xffffffff


	//   ....[6]....
        /*0044*/ 	.word	0xffffffff


	//   ....[7]....
        /*0048*/ 	.word	0xffffffff


	//   ....[8]....
        /*004c*/ 	.word	0xffffffff


	//   ....[9]....
        /*0050*/ 	.word	0xffffffff


	//   ....[10]....
        /*0054*/ 	.word	0xffffffff


	//   ....[11]....
        /*0058*/ 	.word	0xffffffff


	//   ....[12]....
        /*005c*/ 	.word	0xffffffff


	//   ....[13]....
        /*0060*/ 	.word	0xffffffff


	//   ....[14]....
        /*0064*/ 	.word	0xffffffff


	//   ....[15]....
        /*0068*/ 	.word	0xffffffff


	//   ....[16]....
        /*006c*/ 	.word	0xffffffff


	//   ....[17]....
        /*0070*/ 	.word	0xffffffff


	//   ....[18]....
        /*0074*/ 	.word	0xffffffff


	//   ....[19]....
        /*0078*/ 	.word	0xffffffff


	//   ....[20]....
        /*007c*/ 	.word	0xffffffff


	//   ....[21]....
        /*0080*/ 	.word	0xffffffff


	//   ....[22]....
        /*0084*/ 	.word	0xffffffff


	//   ....[23]....
        /*0088*/ 	.word	0xffffffff


	//   ....[24]....
        /*008c*/ 	.word	0xffffffff


	//   ....[25]....
        /*0090*/ 	.word	0xffffffff


	//   ....[26]....
        /*0094*/ 	.word	0xffffffff


	//   ....[27]....
        /*0098*/ 	.word	0x05000002


	//   ....[28]....
        /*009c*/ 	.word	0x05000002


	//   ....[29]....
        /*00a0*/ 	.word	0x05000002


	//   ....[30]....
        /*00a4*/ 	.word	0x05000002


	//   ....[31]....
        /*00a8*/ 	.word	0x05000002


	//   ....[32]....
        /*00ac*/ 	.word	0x05000002


	//   ....[33]....
        /*00b0*/ 	.word	0x05000002


	//   ....[34]....
        /*00b4*/ 	.word	0x05000002


	//   ....[35]....
        /*00b8*/ 	.word	0x05000002


	//   ....[36]....
        /*00bc*/ 	.word	0x05000002


	//   ....[37]....
        /*00c0*/ 	.word	0x05000002


	//   ....[38]....
        /*00c4*/ 	.word	0x05000002


	//   ....[39]....
        /*00c8*/ 	.word	0x05000002


	//   ....[40]....
        /*00cc*/ 	.word	0x05000002


	//   ....[41]....
        /*00d0*/ 	.word	0x05000002


	//   ....[42]....
        /*00d4*/ 	.word	0x05000002


	//   ....[43]....
        /*00d8*/ 	.word	0x05000002


	//   ....[44]....
        /*00dc*/ 	.word	0x05000002


	//   ....[45]....
        /*00e0*/ 	.word	0x05000002


	//   ....[46]....
        /*00e4*/ 	.word	0x05000002


	//   ....[47]....
        /*00e8*/ 	.word	0x05000002


	//   ....[48]....
        /*00ec*/ 	.word	0x05000002


	//   ....[49]....
        /*00f0*/ 	.word	0x05000002


	//   ....[50]....
        /*00f4*/ 	.word	0x05000002


	//   ....[51]....
        /*00f8*/ 	.word	0x05000002


	//   ....[52]....
        /*00fc*/ 	.word	0x05000002


	//   ....[53]....
        /*0100*/ 	.word	0x05000002


	//----- nvinfo : EIATTR_COOP_GROUP_INSTR_OFFSETS
	.align		4
.L_4573:
        /*0104*/ 	.byte	0x04, 0x28
        /*0106*/ 	.short	(.L_4575 - .L_4574)


	//   ....[0]....
.L_4574:
        /*0108*/ 	.word	0x000011b0


	//   ....[1]....
        /*010c*/ 	.word	0x000011d0


	//   ....[2]....
        /*0110*/ 	.word	0x000011f0


	//   ....[3]....
        /*0114*/ 	.word	0x00001210


	//   ....[4]....
        /*0118*/ 	.word	0x00001230


	//   ....[5]....
        /*011c*/ 	.word	0x00001a60


	//   ....[6]....
        /*0120*/ 	.word	0x00001a80


	//   ....[7]....
        /*0124*/ 	.word	0x00001aa0


	//   ....[8]....
        /*0128*/ 	.word	0x00001ac0


	//   ....[9]....
        /*012c*/ 	.word	0x00001ae0


	//   ....[10]....
        /*0130*/ 	.word	0x00003f00


	//   ....[11]....
        /*0134*/ 	.word	0x00003f20


	//   ....[12]....
        /*0138*/ 	.word	0x00003f40


	//   ....[13]....
        /*013c*/ 	.word	0x00003f60


	//   ....[14]....
        /*0140*/ 	.word	0x00003f80


	//   ....[15]....
        /*0144*/ 	.word	0x000047b0


	//   ....[16]....
        /*0148*/ 	.word	0x000047d0


	//   ....[17]....
        /*014c*/ 	.word	0x000047f0


	//   ....[18]....
        /*0150*/ 	.word	0x00004810


	//   ....[19]....
        /*0154*/ 	.word	0x00004830


	//   ....[20]....
        /*0158*/ 	.word	0x00005f30


	//   ....[21]....
        /*015c*/ 	.word	0x00005f50


	//   ....[22]....
        /*0160*/ 	.word	0x00005f70


	//   ....[23]....
        /*0164*/ 	.word	0x00005f90


	//   ....[24]....
        /*0168*/ 	.word	0x00005fb0


	//   ....[25]....
        /*016c*/ 	.word	0x00006130


	//   ....[26]....
        /*0170*/ 	.word	0x00006150


	//   ....[27]....
        /*0174*/ 	.word	0x00006370


	//   ....[28]....
        /*0178*/ 	.word	0x000063f0


	//   ....[29]....
        /*017c*/ 	.word	0x00006450


	//   ....[30]....
        /*0180*/ 	.word	0x000064b0


	//   ....[31]....
        /*0184*/ 	.word	0x00006510


	//   ....[32]....
        /*0188*/ 	.word	0x00006d90


	//   ....[33]....
        /*018c*/ 	.word	0x00006df0


	//   ....[34]....
        /*0190*/ 	.word	0x00006e50


	//   ....[35]....
        /*0194*/ 	.word	0x00006eb0


	//   ....[36]....
        /*0198*/ 	.word	0x00006f10


	//   ....[37]....
        /*019c*/ 	.word	0x00006f90


	//   ....[38]....
        /*01a0*/ 	.word	0x00007010


	//   ....[39]....
        /*01a4*/ 	.word	0x00007070


	//   ....[40]....
        /*01a8*/ 	.word	0x000070d0


	//   ....[41]....
        /*01ac*/ 	.word	0x00007130


	//   ....[42]....
        /*01b0*/ 	.word	0x000079b0


	//   ....[43]....
        /*01b4*/ 	.word	0x00007a10


	//   ....[44]....
        /*01b8*/ 	.word	0x00007a70


	//   ....[45]....
        /*01bc*/ 	.word	0x00007ad0


	//   ....[46]....
        /*01c0*/ 	.word	0x00007b30


	//   ....[47]....
        /*01c4*/ 	.word	0x00007bc0


	//   ....[48]....
        /*01c8*/ 	.word	0x00007c60


	//   ....[49]....
        /*01cc*/ 	.word	0x00007cd0


	//   ....[50]....
        /*01d0*/ 	.word	0x00007d40


	//   ....[51]....
        /*01d4*/ 	.word	0x00007db0


	//   ....[52]....
        /*01d8*/ 	.word	0x00007e30


	//   ....[53]....
        /*01dc*/ 	.word	0x00007ea0


	//----- nvinfo : EIATTR_VRC_CTA_INIT_COUNT
	.align		4
.L_4575:
        /*01e0*/ 	.byte	0x02, 0x4a
	.zero		1
	.zero		1


	//----- nvinfo : EIATTR_EXIT_INSTR_OFFSETS
	.align		4
        /*01e4*/ 	.byte	0x04, 0x1c
        /*01e6*/ 	.short	(.L_4577 - .L_4576)


	//   ....[0]....
.L_4576:
        /*01e8*/ 	.word	0x000061c0


	//   ....[1]....
        /*01ec*/ 	.word	0x00006220


	//   ....[2]....
        /*01f0*/ 	.word	0x00006310


	//----- nvinfo : EIATTR_MAX_THREADS
	.align		4
.L_4577:
        /*01f4*/ 	.byte	0x04, 0x05
        /*01f6*/ 	.short	(.L_4579 - .L_4578)
.L_4578:
        /*01f8*/ 	.word	0x00000080
        /*01fc*/ 	.word	0x00000001
        /*0200*/ 	.word	0x00000001


	//----- nvinfo : EIATTR_CRS_STACK_SIZE
	.align		4
.L_4579:
        /*0204*/ 	.byte	0x04, 0x1e
        /*0206*/ 	.short	(.L_4581 - .L_4580)
.L_4580:
        /*0208*/ 	.word	0x00000000


	//----- nvinfo : EIATTR_CBANK_PARAM_SIZE
	.align		4
.L_4581:
        /*020c*/ 	.byte	0x03, 0x19
        /*020e*/ 	.short	0x0088


	//----- nvinfo : EIATTR_PARAM_CBANK
	.align		4
        /*0210*/ 	.byte	0x04, 0x0a
        /*0212*/ 	.short	(.L_4583 - .L_4582)
	.align		4
.L_4582:
        /*0214*/ 	.word	index@(.nv.constant0._ZN18transformer_engine13normalization19ln_fwd_tuned_kernelINS0_13Kernel_traitsIff13__nv_bfloat16fjLj2048ELj1ELj4ELj1ELj16ENS0_18Kernel_traits_baseILj2048EffS3_fjLj128EEEEEEEvNS0_19ForwardKernelParamsE)
        /*0218*/ 	.short	0x0380
        /*021a*/ 	.short	0x0088


	//----- nvinfo : EIATTR_SW_WAR
	.align		4
.L_4583:
        /*021c*/ 	.byte	0x04, 0x36
        /*021e*/ 	.short	(.L_4585 - .L_4584)
.L_4584:
        /*0220*/ 	.word	0x00000008
.L_4585:


//--------------------- .nv.info._ZN18transformer_engine13normalization19ln_fwd_tuned_kernelINS0_13Kernel_traitsI13__nv_bfloat16S3_S3_fjLj2048ELj1ELj4ELj1ELj16ENS0_18Kernel_traits_baseILj2048ES3_S3_S3_fjLj128EEEEEEEvNS0_19ForwardKernelParamsE --------------------------
	.section	.nv.info._ZN18transformer_engine13normalization19ln_fwd_tuned_kernelINS0_13Kernel_traitsI13__nv_bfloat16S3_S3_fjLj2048ELj1ELj4ELj1ELj16ENS0_18Kernel_traits_baseILj2048ES3_S3_S3_fjLj128EEEEEEEvNS0_19ForwardKernelParamsE,"",@"SHT_CUDA_INFO"
	.sectionflags	@""
	.align	4


	//----- nvinfo : EIATTR_CUDA_API_VERSION
	.align		4
        /*0000*/ 	.byte	0x04, 0x37
        /*0002*/ 	.short	(.L_4587 - .L_4586)
.L_4586:
        /*0004*/ 	.word	0x00000082


	//----- nvinfo : EIATTR_KPARAM_INFO
	.align		4
.L_4587:
        /*0008*/ 	.byte	0x04, 0x17
        /*000a*/ 	.short	(.L_4589 - .L_4588)
.L_4588:
        /*000c*/ 	.word	0x00000000
        /*0010*/ 	.short	0x0000
        /*0012*/ 	.short	0x0000
        /*0014*/ 	.byte	0x00, 0xf0, 0x21, 0x02


	//----- nvinfo : EIATTR_SPARSE_MMA_MASK
	.align		4
.L_4589:
        /*0018*/ 	.byte	0x03, 0x50
        /*001a*/ 	.short	0x0000


	//----- nvinfo : EIATTR_MAXREG_COUNT
	.align		4
        /*001c*/ 	.byte	0x03, 0x1b
        /*001e*/ 	.short	0x00ff


	//----- nvinfo : EIATTR_NUM_BARRIERS
	.align		4
        /*0020*/ 	.byte	0x02, 0x4c
        /*0022*/ 	.byte	0x01
	.zero		1


	//----- nvinfo : EIATTR_MERCURY_ISA_VERSION
	.align		4
        /*0024*/ 	.byte	0x03, 0x5f
        /*0026*/ 	.short	0x0101


	//----- nvinfo : EIATTR_COOP_GROUP_MASK_REGIDS
	.align		4
        /*0028*/ 	.byte	0x04, 0x29
        /*002a*/ 	.short	(.L_4591 - .L_4590)


	//   ....[0]....
.L_4590:
        /*002c*/ 	.word	0xffffffff


	//   ....[1]....
        /*0030*/ 	.word	0xffffffff


	//   ....[2]....
        /*0034*/ 	.word	0xffffffff


	//   ....[3]....
        /*0038*/ 	.word	0xffffffff


	//   ....[4]....
        /*003c*/ 	.word	0xffffffff


	//   ....[5]....
        /*0040*/ 	.word	0xffffffff


	//   ....[6]....
        /*0044*/ 	.word	0xffffffff


	//   ....[7]....
        /*0048*/ 	.word	0xffffffff


	//   ....[8]....
        /*004c*/ 	.word	0xffffffff


	//   ....[9]....
        /*0050*/ 	.word	0xffffffff


	//   ....[10]....
        /*0054*/ 	.word	0xffffffff


	//   ....[11]....
        /*0058*/ 	.word	0xffffffff


	//   ....[12]....
        /*005c*/ 	.word	0xffffffff


	//   ....[13]....
        /*0060*/ 	.word	0xffffffff


	//   ....[14]....
        /*0064*/ 	.word	0xffffffff


	//   ....[15]....
        /*0068*/ 	.word	0xffffffff


	//   ....[16]....
        /*006c*/ 	.word	0xffffffff


	//   ....[17]....
        /*0070*/ 	.word	0xffffffff


	//   ....[18]....
        /*0074*/ 	.word	0xffffffff


	//   ....[19]....
        /*0078*/ 	.word	0xffffffff


	//   ....[20]....
        /*007c*/ 	.word	0xffffffff


	//   ....[21]....
        /*0080*/ 	.word	0xffffffff


	//   ....[22]....
        /*0084*/ 	.word	0xffffffff


	//   ....[23]....
        /*0088*/ 	.word	0xffffffff


	//   ....[24]....
        /*008c*/ 	.word	0xffffffff


	//   ....[25]....
        /*0090*/ 	.word	0xffffffff


	//   ....[26]....
        /*0094*/ 	.word	0xffffffff


	//   ....[27]....
        /*0098*/ 	.word	0x05000042


	//   ....[28]....
        /*009c*/ 	.word	0x05000042


	//   ....[29]....
        /*00a0*/ 	.word	0x05000042


	//   ....[30]....
        /*00a4*/ 	.word	0x05000042


	//   ....[31]....
        /*00a8*/ 	.word	0x05000042


	//   ....[32]....
        /*00ac*/ 	.word	0x05000042


	//   ....[33]....
        /*00b0*/ 	.word	0x05000042


	//   ....[34]....
        /*00b4*/ 	.word	0x05000042


	//   ....[35]....
        /*00b8*/ 	.word	0x05000042


	//   ....[36]....
        /*00bc*/ 	.word	0x05000042


	//   ....[37]....
        /*00c0*/ 	.word	0x05000042


	//   ....[38]....
        /*00c4*/ 	.word	0x05000042


	//   ....[39]....
        /*00c8*/ 	.word	0x05000042


	//   ....[40]....
        /*00cc*/ 	.word	0x05000042


	//   ....[41]....
        /*00d0*/ 	.word	0x05000042


	//   ....[42]....
        /*00d4*/ 	.word	0x05000042


	//   ....[43]....
        /*00d8*/ 	.word	0x05000042


	//   ....[44]....
        /*00dc*/ 	.word	0x05000042


	//   ....[45]....
        /*00e0*/ 	.word	0x05000042


	//   ....[46]....
        /*00e4*/ 	.word	0x05000042


	//   ....[47]....
        /*00e8*/ 	.word	0x05000042


	//   ....[48]....
        /*00ec*/ 	.word	0x05000042


	//   ....[49]....
        /*00f0*/ 	.word	0x05000042


	//   ....[50]....
        /*00f4*/ 	.word	0x05000042


	//   ....[51]....
        /*00f8*/ 	.word	0x05000042


	//   ....[52]....
        /*00fc*/ 	.word	0x05000042


	//   ....[53]....
        /*0100*/ 	.word	0x05000042


	//----- nvinfo : EIATTR_COOP_GROUP_INSTR_OFFSETS
	.align		4
.L_4591:
        /*0104*/ 	.byte	0x04, 0x28
        /*0106*/ 	.short	(.L_4593 - .L_4592)


	//   ....[0]....
.L_4592:
        /*0108*/ 	.word	0x00001230


	//   ....[1]....
        /*010c*/ 	.word	0x00001250


	//   ....[2]....
        /*0110*/ 	.word	0x00001270


	//   ....[3]....
        /*0114*/ 	.word	0x00001290


	//   ....[4]....
        /*0118*/ 	.word	0x000012b0


	//   ....[5]....
        /*011c*/ 	.word	0x00001ae0


	//   ....[6]....
        /*0120*/ 	.word	0x00001b00


	//   ....[7]....
        /*0124*/ 	.word	0x00001b20


	//   ....[8]....
        /*0128*/ 	.word	0x00001b40


	//   ....[9]....
        /*012c*/ 	.word	0x00001b60


	//   ....[10]....
        /*0130*/ 	.word	0x00004a80


	//   ....[11]....
        /*0134*/ 	.word	0x00004aa0


	//   ....[12]....
        /*0138*/ 	.word	0x00004ac0


	//   ....[13]....
        /*013c*/ 	.word	0x00004ae0


	//   ....[14]....
        /*0140*/ 	.word	0x00004b00


	//   ....[15]....
        /*0144*/ 	.word	0x00005330


	//   ....[16]....
        /*0148*/ 	.word	0x00005350


	//   ....[17]....
        /*014c*/ 	.word	0x00005370


	//   ....[18]....
        /*0150*/ 	.word	0x00005390


	//   ....[19]....
        /*0154*/ 	.word	0x000053b0


	//   ....[20]....
        /*0158*/ 	.word	0x00007040


	//   ....[21]....
        /*015c*/ 	.word	0x00007060


	//   ....[22]....
        /*0160*/ 	.word	0x00007080


	//   ....[23]....
        /*0164*/ 	.word	0x000070a0


	//   ....[24]....
        /*0168*/ 	.word	0x000070c0


	//   ....[25]....
        /*016c*/ 	.word	0x00007240


	//   ....[26]....
        /*0170*/ 	.word	0x00007260


	//   ....[27]....
        /*0174*/ 	.word	0x00007480


	//   ....[28]....
        /*0178*/ 	.word	0x00007500


	//   ....[29]....
        /*017c*/ 	.word	0x00007560


	//   ....[30]....
        /*0180*/ 	.word	0x000075c0


	//   ....[31]....
        /*0184*/ 	.word	0x00007620


	//   ....[32]....
        /*0188*/ 	.word	0x00007ea0


	//   ....[33]....
        /*018c*/ 	.word	0x00007f00


	//   ....[34]....
        /*0190*/ 	.word	0x00007f60


	//   ....[35]....
        /*0194*/ 	.word	0x00007fc0


	//   ....[36]....
        /*0198*/ 	.word	0x00008020


	//   ....[37]....
        /*019c*/ 	.word	0x000080a0


	//   ....[38]....
        /*01a0*/ 	.word	0x00008120


	//   ....[39]....
        /*01a4*/ 	.word	0x00008180


	//   ....[40]....
        /*01a8*/ 	.word	0x000081e0


	//   ....[41]....
        /*01ac*/ 	.word	0x00008240


	//   ....[42]....
        /*01b0*/ 	.word	0x00008ac0


	//   ....[43]....
        /*01b4*/ 	.word	0x00008b20


	//   ....[44]....
        /*01b8*/ 	.word	0x00008b80


	//   ....[45]....
        /*01bc*/ 	.word	0x00008be0


	//   ....[46]....
        /*01c0*/ 	.word	0x00008c40


	//   ....[47]....
        /*01c4*/ 	.word	0x00008cd0


	//   ....[48]....
        /*01c8*/ 	.word	0x00008d70


	//   ....[49]....
        /*01cc*/ 	.word	0x00008de0


	//   ....[50]....
        /*01d0*/ 	.word	0x00008e50


	//   ....[51]....
        /*01d4*/ 	.word	0x00008ec0


	//   ....[52]....
        /*01d8*/ 	.word	0x00008f40


	//   ....[53]....
        /*01dc*/ 	.word	0x00008fb0


	//----- nvinfo : EIATTR_VRC_CTA_INIT_COUNT
	.align		4
.L_4593:
        /*01e0*/ 	.byte	0x02, 0x4a
	.zero		1
	.zero		1


	//----- nvinfo : EIATTR_EXIT_INSTR_OFFSETS
	.align		4
        /*01e4*/ 	.byte	0x04, 0x1c
        /*01e6*/ 	.short	(.L_4595 - .L_4594)


	//   ....[0]....
.L_4594:
        /*01e8*/ 	.word	0x000072d0


	//   ....[1]....
        /*01ec*/ 	.word	0x00007330


	//   ....[2]....
        /*01f0*/ 	.word	0x00007420


	//----- nvinfo : EIATTR_MAX_THREADS
	.align		4
.L_4595:
        /*01f4*/ 	.byte	0x04, 0x05
        /*01f6*/ 	.short	(.L_4597 - .L_4596)
.L_4596:
        /*01f8*/ 	.word	0x00000080
        /*01fc*/ 	.word	0x00000001
        /*0200*/ 	.word	0x00000001


	//----- nvinfo : EIATTR_CRS_STACK_SIZE
	.align		4
.L_4597:
        /*0204*/ 	.byte	0x04, 0x1e
        /*0206*/ 	.short	(.L_4599 - .L_4598)
.L_4598:
        /*0208*/ 	.word	0x00000000


	//----- nvinfo : EIATTR_CBANK_PARAM_SIZE
	.align		4
.L_4599:
        /*020c*/ 	.byte	0x03, 0x19
        /*020e*/ 	.short	0x0088


	//----- nvinfo : EIATTR_PARAM_CBANK
	.align		4
        /*0210*/ 	.byte	0x04, 0x0a
        /*0212*/ 	.short	(.L_4601 - .L_4600)
	.align		4
.L_4600:
        /*0214*/ 	.word	index@(.nv.constant0._ZN18transformer_engine13normalization19ln_fwd_tuned_kernelINS0_13Kernel_traitsI13__nv_bfloat16S3_S3_fjLj2048ELj1ELj4ELj1ELj16ENS0_18Kernel_traits_baseILj2048ES3_S3_S3_fjLj128EEEEEEEvNS0_19ForwardKernelParamsE)
        /*0218*/ 	.short	0x0380
        /*021a*/ 	.short	0x0088


	//----- nvinfo : EIATTR_SW_WAR
	.align		4
.L_4601:
        /*021c*/ 	.byte	0x04, 0x36
        /*021e*/ 	.short	(.L_4603 - .L_4602)
.L_4602:
        /*0220*/ 	.word	0x00000008
.L_4603:


//--------------------- .nv.info._ZN18transformer_engine13normalization19ln_fwd_tuned_kernelINS0_13Kernel_traitsIff6__halffjLj2048ELj1ELj4ELj1ELj16ENS0_18Kernel_traits_baseILj2048EffS3_fjLj128EEEEEEEvNS0_19ForwardKernelParamsE --------------------------
	.section	.nv.info._ZN18transformer_engine13normalization19ln_fwd_tuned_kernelINS0_13Kernel_traitsIff6__halffjLj2048ELj1ELj4ELj1ELj16ENS0_18Kernel_traits_baseILj2048EffS3_fjLj128EEEEEEEvNS0_19ForwardKernelParamsE,"",@"SHT_CUDA_INFO"
	.sectionflags	@""
	.align	4


	//----- nvinfo : EIATTR_CUDA_API_VERSION
	.align		4
        /*0000*/ 	.byte	0x04, 0x37
        /*0002*/ 	.short	(.L_4605 - .L_4604)
.L_4604:
        /*0004*/ 	.word	0x00000082


	//----- nvinfo : EIATTR_KPARAM_INFO
	.align		4
.L_4605:
        /*0008*/ 	.byte	0x04, 0x17
        /*000a*/ 	.short	(.L_4607 - .L_4606)
.L_4606:
        /*000c*/ 	.word	0x00000000
        /*0010*/ 	.short	0x0000
        /*0012*/ 	.short	0x0000
        /*0014*/ 	.byte	0x00, 0xf0, 0x21, 0x02


	//----- nvinfo : EIATTR_SPARSE_MMA_MASK
	.align		4
.L_4607:
        /*0018*/ 	.byte	0x03, 0x50
        /*001a*/ 	.short	0x0000


	//----- nvinfo : EIATTR_MAXREG_COUNT
	.align		4
        /*001c*/ 	.byte	0x03, 0x1b
        /*001e*/ 	.short	0x00ff


	//----- nvinfo : EIATTR_NUM_BARRIERS
	.align		4
        /*0020*/ 	.byte	0x02, 0x4c
        /*0022*/ 	.byte	0x01
	.zero		1


	//----- nvinfo : EIATTR_MERCURY_ISA_VERSION
	.align		4
        /*0024*/ 	.byte	0x03, 0x5f
        /*0026*/ 	.short	0x0101


	//----- nvinfo : EIATTR_COOP_GROUP_MASK_REGIDS
	.align		4
        /*0028*/ 	.byte	0x04, 0x29
        /*002a*/ 	.short	(.L_4609 - .L_4608)


	//   ....[0]....
.L_4608:
        /*002c*/ 	.word	0xffffffff


	//   ....[1]....
        /*0030*/ 	.word	0xffffffff


	//   ....[2]....
        /*0034*/ 	.word	0xffffffff


	//   ....[3]....
        /*0038*/ 	.word	0xffffffff


	//   ....[4]....
        /*003c*/ 	.word	0xffffffff


	//   ....[5]....
        /*0040*/ 	.word	0xffffffff


	//   ....[6]....
        /*0044*/ 	.word	0xffffffff


	//   ....[7]....
        /*0048*/ 	.word	0xffffffff


	//   ....[8]....
        /*004c*/ 	.word	0xffffffff


	//   ....[9]....
        /*0050*/ 	.word	0xffffffff


	//   ....[10]....
        /*0054*/ 	.word	0xffffffff


	//   ....[11]....
        /*0058*/ 	.word	0xffffffff


	//   ....[12]....
        /*005c*/ 	.word	0xffffffff


	//   ....[13]....
        /*0060*/ 	.word	0xffffffff


	//   ....[14]....
        /*0064*/ 	.word	0xffffffff


	//   ....[15]....
        /*0068*/ 	.word	0xffffffff


	//   ....[16]....
        /*006c*/ 	.word	0xffffffff


	//   ....[17]....
        /*0070*/ 	.word	0xffffffff


	//   ....[18]....
        /*0074*/ 	.word	0xffffffff


	//   ....[19]....
        /*0078*/ 	.word	0xffffffff


	//   ....[20]....
        /*007c*/ 	.word	0xffffffff


	//   ....[21]....
        /*0080*/ 	.word	0xffffffff


	//   ....[22]....
        /*0084*/ 	.word	0xffffffff


	//   ....[23]....
        /*0088*/ 	.word	0xffffffff


	//   ....[24]....
        /*008c*/ 	.word	0xffffffff


	//   ....[25]....
        /*0090*/ 	.word	0xffffffff


	//   ....[26]....
        /*0094*/ 	.word	0xffffffff


	//   ....[27]....
        /*0098*/ 	.word	0x05000002


	//   ....[28]....
        /*009c*/ 	.word	0x05000002


	//   ....[29]....
        /*00a0*/ 	.word	0x05000002


	//   ....[30]....
        /*00a4*/ 	.word	0x05000002


	//   ....[31]....
        /*00a8*/ 	.word	0x05000002


	//   ....[32]....
        /*00ac*/ 	.word	0x05000002


	//   ....[33]....
        /*00b0*/ 	.word	0x05000002


	//   ....[34]....
        /*00b4*/ 	.word	0x05000002


	//   ....[35]....
        /*00b8*/ 	.word	0x05000002


	//   ....[36]....
        /*00bc*/ 	.word	0x05000002


	//   ....[37]....
        /*00c0*/ 	.word	0x05000002


	//   ....[38]....
        /*00c4*/ 	.word	0x05000002


	//   ....[39]....
        /*00c8*/ 	.word	0x05000002


	//   ....[40]....
        /*00cc*/ 	.word	0x05000002


	//   ....[41]....
        /*00d0*/ 	.word	0x05000002


	//   ....[42]....
        /*00d4*/ 	.word	0x05000002


	//   ....[43]....
        /*00d8*/ 	.word	0x05000002


	//   ....[44]....
        /*00dc*/ 	.word	0x05000002


	//   ....[45]....
        /*00e0*/ 	.word	0x05000002


	//   ....[46]....
        /*00e4*/ 	.word	0x05000002


	//   ....[47]....
        /*00e8*/ 	.word	0x05000002


	//   ....[48]....
        /*00ec*/ 	.word	0x05000002


	//   ....[49]....
        /*00f0*/ 	.word	0x05000002


	//   ....[50]....
        /*00f4*/ 	.word	0x05000002


	//   ....[51]....
        /*00f8*/ 	.word	0x05000002


	//   ....[52]....
        /*00fc*/ 	.word	0x05000002


	//   ....[53]....
        /*0100*/ 	.word	0x05000002


	//----- nvinfo : EIATTR_COOP_GROUP_INSTR_OFFSETS
	.align		4
.L_4609:
        /*0104*/ 	.byte	0x04, 0x28
        /*0106*/ 	.short	(.L_4611 - .L_4610)


	//   ....[0]....
.L_4610:
        /*0108*/ 	.word	0x000011b0


	//   ....[1]....
        /*010c*/ 	.word	0x000011d0


	//   ....[2]....
        /*0110*/ 	.word	0x000011f0


	//   ....[3]....
        /*0114*/ 	.word	0x00001210


	//   ....[4]....
        /*0118*/ 	.word	0x00001230


	//   ....[5]....
        /*011c*/ 	.word	0x00001a60


	//   ....[6]....
        /*0120*/ 	.word	0x00001a80


	//   ....[7]....
        /*0124*/ 	.word	0x00001aa0


	//   ....[8]....
        /*0128*/ 	.word	0x00001ac0


	//   ....[9]....
        /*012c*/ 	.word	0x00001ae0


	//   ....[10]....
        /*0130*/ 	.word	0x00003f00


	//   ....[11]....
        /*0134*/ 	.word	0x00003f20


	//   ....[12]....
        /*0138*/ 	.word	0x00003f40


	//   ....[13]....
        /*013c*/ 	.word	0x00003f60


	//   ....[14]....
        /*0140*/ 	.word	0x00003f80


	//   ....[15]....
        /*0144*/ 	.word	0x000047b0


	//   ....[16]....
        /*0148*/ 	.word	0x000047d0


	//   ....[17]....
        /*014c*/ 	.word	0x000047f0


	//   ....[18]....
        /*0150*/ 	.word	0x00004810


	//   ....[19]....
        /*0154*/ 	.word	0x00004830


	//   ....[20]....
        /*0158*/ 	.word	0x00005f30


	//   ....[21]....
        /*015c*/ 	.word	0x00005f50


	//   ....[22]....
        /*0160*/ 	.word	0x00005f70


	//   ....[23]....
        /*0164*/ 	.word	0x00005f90


	//   ....[24]....
        /*0168*/ 	.word	0x00005fb0


	//   ....[25]....
        /*016c*/ 	.word	0x00006130


	//   ....[26]....
        /*0170*/ 	.word	0x00006150


	//   ....[27]....
        /*0174*/ 	.word	0x00006370


	//   ....[28]....
        /*0178*/ 	.word	0x000063f0


	//   ....[29]....
        /*017c*/ 	.word	0x00006450


	//   ....[30]....
        /*0180*/ 	.word	0x000064b0


	//   ....[31]....
        /*0184*/ 	.word	0x00006510


	//   ....[32]....
        /*0188*/ 	.word	0x00006d90


	//   ....[33]....
        /*018c*/ 	.word	0x00006df0


	//   ....[34]....
        /*0190*/ 	.word	0x00006e50


	//   ....[35]....
        /*0194*/ 	.word	0x00006eb0


	//   ....[36]....
        /*0198*/ 	.word	0x00006f10


	//   ....[37]....
        /*019c*/ 	.word	0x00006f90


	//   ....[38]....
        /*01a0*/ 	.word	0x00007010


	//   ....[39]....
        /*01a4*/ 	.word	0x00007070


	//   ....[40]....
        /*01a8*/ 	.word	0x000070d0


	//   ....[41]....
        /*01ac*/ 	.word	0x00007130


	//   ....[42]....
        /*01b0*/ 	.word	0x000079b0


	//   ....[43]....
        /*01b4*/ 	.word	0x00007a10


	//   ....[44]....
        /*01b8*/ 	.word	0x00007a70


	//   ....[45]....
        /*01bc*/ 	.word	0x00007ad0


	//   ....[46]....
        /*01c0*/ 	.word	0x00007b30


	//   ....[47]....
        /*01c4*/ 	.word	0x00007bc0


	//   ....[48]....
        /*01c8*/ 	.word	0x00007c60


	//   ....[49]....
        /*01cc*/ 	.word	0x00007cd0


	//   ....[50]....
        /*01d0*/ 	.word	0x00007d40


	//   ....[51]....
        /*01d4*/ 	.word	0x00007db0


	//   ....[52]....
        /*01d8*/ 	.word	0x00007e30


	//   ....[53]....
        /*01dc*/ 	.word	0x00007ea0


	//----- nvinfo : EIATTR_VRC_CTA_INIT_COUNT
	.align		4
.L_4611:
        /*01e0*/ 	.byte	0x02, 0x4a
	.zero		1
	.zero		1


	//----- nvinfo : EIATTR_EXIT_INSTR_OFFSETS
	.align		4
        /*01e4*/ 	.byte	0x04, 0x1c
        /*01e6*/ 	.short	(.L_4613 - .L_4612)


	//   ....[0]....
.L_4612:
        /*01e8*/ 	.word	0x000061c0


	//   ....[1]....
        /*01ec*/ 	.word	0x00006220


	//   ....[2]....
        /*01f0*/ 	.word	0x00006310


	//----- nvinfo : EIATTR_MAX_THREADS
	.align		4
.L_4613:
        /*01f4*/ 	.byte	0x04, 0x05
        /*01f6*/ 	.short	(.L_4615 - .L_4614)
.L_4614:
        /*01f8*/ 	.word	0x00000080
        /*01fc*/ 	.word	0x00000001
        /*0200*/ 	.word	0x00000001


	//----- nvinfo : EIATTR_CRS_STACK_SIZE
	.align		4
.L_4615:
        /*0204*/ 	.byte	0x04, 0x1e
        /*0206*/ 	.short	(.L_4617 - .L_4616)
.L_4616:
        /*0208*/ 	.word	0x00000000


	//----- nvinfo : EIATTR_CBANK_PARAM_SIZE
	.align		4
.L_4617:
        /*020c*/ 	.byte	0x03, 0x19
        /*020e*/ 	.short	0x0088


	//----- nvinfo : EIATTR_PARAM_CBANK
	.align		4
        /*0210*/ 	.byte	0x04, 0x0a
        /*0212*/ 	.short	(.L_4619 - .L_4618)
	.align		4
.L_4618:
        /*0214*/ 	.word	index@(.nv.constant0._ZN18transformer_engine13normalization19ln_fwd_tuned_kernelINS0_13Kernel_traitsIff6__halffjLj2048ELj1ELj4ELj1ELj16ENS0_18Kernel_traits_baseILj2048EffS3_fjLj128EEEEEEEvNS0_19ForwardKernelParamsE)
        /*0218*/ 	.short	0x0380
        /*021a*/ 	.short	0x0088


	//----- nvinfo : EIATTR_SW_WAR
	.align		4
.L_4619:
        /*021c*/ 	.byte	0x04, 0x36
        /*021e*/ 	.short	(.L_4621 - .L_4620)
.L_4620:
        /*0220*/ 	.word	0x00000008
.L_4621:


//--------------------- .nv.info._ZN18transformer_engine13normalization19ln_fwd_tuned_kernelINS0_13Kernel_traitsI6__halfS3_S3_fjLj2048ELj1ELj4ELj1ELj16ENS0_18Kernel_traits_baseILj2048ES3_S3_S3_fjLj128EEEEEEEvNS0_19ForwardKernelParamsE --------------------------
	.section	.nv.info._ZN18transformer_engine13normalization19ln_fwd_tuned_kernelINS0_13Kernel_traitsI6__halfS3_S3_fjLj2048ELj1ELj4ELj1ELj16ENS0_18Kernel_traits_baseILj2048ES3_S3_S3_fjLj128EEEEEEEvNS0_19ForwardKernelParamsE,"",@"SHT_CUDA_INFO"
	.sectionflags	@""
	.align	4


	//----- nvinfo : EIATTR_CUDA_API_VERSION
	.align		4
        /*0000*/ 	.byte	0x04, 0x37
        /*0002*/ 	.short	(.L_4623 - .L_4622)
.L_4622:
        /*0004*/ 	.word	0x00000082


	//----- nvinfo : EIATTR_KPARAM_INFO
	.align		4
.L_4623:
        /*0008*/ 	.byte	0x04, 0x17
        /*000a*/ 	.short	(.L_4625 - .L_4624)
.L_4624:
        /*000c*/ 	.word	0x00000000
        /*0010*/ 	.short	0x0000
        /*0012*/ 	.short	0x0000
        /*0014*/ 	.byte	0x00, 0xf0, 0x21, 0x02


	//----- nvinfo : EIATTR_SPARSE_MMA_MASK
	.align		4
.L_4625:
        /*0018*/ 	.byte	0x03, 0x50
        /*001a*/ 	.short	0x0000


	//----- nvinfo : EIATTR_MAXREG_COUNT
	.align		4
        /*001c*/ 	.byte	0x03, 0x1b
        /*001e*/ 	.short	0x00ff


	//----- nvinfo : EIATTR_NUM_BARRIERS
	.align		4
        /*0020*/ 	.byte	0x02, 0x4c
        /*0022*/ 	.byte	0x01
	.zero		1


	//----- nvinfo : EIATTR_MERCURY_ISA_VERSION
	.align		4
        /*0024*/ 	.byte	0x03, 0x5f
        /*0026*/ 	.short	0x0101


	//----- nvinfo : EIATTR_COOP_GROUP_MASK_REGIDS
	.align		4
        /*0028*/ 	.byte	0x04, 0x29
        /*002a*/ 	.short	(.L_4627 - .L_4626)


	//   ....[0]....
.L_4626:
        /*002c*/ 	.word	0xffffffff


	//   ....[1]....
        /*0030*/ 	.word	0xffffffff


	//   ....[2]....
        /*0034*/ 	.word	0xffffffff


	//   ....[3]....
        /*0038*/ 	.word	0xffffffff


	//   ....[4]....
        /*003c*/ 	.word	0xffffffff


	//   ....[5]....
        /*0040*/ 	.word	0xffffffff


	//   ....[6]....
        /*0044*/ 	.word	0xffffffff


	//   ....[7]....
        /*0048*/ 	.word	0xffffffff


	//   ....[8]....
        /*004c*/ 	.word	0xffffffff


	//   ....[9]....
        /*0050*/ 	.word	0xffffffff


	//   ....[10]....
        /*0054*/ 	.word	0xffffffff


	//   ....[11]....
        /*0058*/ 	.word	0xffffffff


	//   ....[12]....
        /*005c*/ 	.word	0xffffffff


	//   ....[13]....
        /*0060*/ 	.word	0xffffffff


	//   ....[14]....
        /*0064*/ 	.word	0xffffffff


	//   ....[15]....
        /*0068*/ 	.word	0xffffffff


	//   ....[16]....
        /*006c*/ 	.word	0xffffffff


	//   ....[17]....
        /*0070*/ 	.word	0xffffffff


	//   ....[18]....
        /*0074*/ 	.word	0xffffffff


	//   ....[19]....
        /*0078*/ 	.word	0xffffffff


	//   ....[20]....
        /*007c*/ 	.word	0xffffffff


	//   ....[21]....
        /*0080*/ 	.word	0xffffffff


	//   ....[22]....
        /*0084*/ 	.word	0xffffffff


	//   ....[23]....
        /*0088*/ 	.word	0xffffffff


	//   ....[24]....
        /*008c*/ 	.word	0xffffffff


	//   ....[25]....
        /*0090*/ 	.word	0xffffffff


	//   ....[26]....
        /*0094*/ 	.word	0xffffffff


	//   ....[27]....
        /*0098*/ 	.word	0x05000059


	//   ....[28]....
        /*009c*/ 	.word	0x05000059


	//   ....[29]....
        /*00a0*/ 	.word	0x05000059


	//   ....[30]....
        /*00a4*/ 	.word	0x05000059


	//   ....[31]....
        /*00a8*/ 	.word	0x05000059


	//   ....[32]....
        /*00ac*/ 	.word	0x05000059


	//   ....[33]....
        /*00b0*/ 	.word	0x05000059


	//   ....[34]....
        /*00b4*/ 	.word	0x05000059


	//   ....[35]....
        /*00b8*/ 	.word	0x05000059


	//   ....[36]....
        /*00bc*/ 	.word	0x05000059


	//   ....[37]....
        /*00c0*/ 	.word	0x05000059


	//   ....[38]....
        /*00c4*/ 	.word	0x05000059


	//   ....[39]....
        /*00c8*/ 	.word	0x05000059


	//   ....[40]....
        /*00cc*/ 	.word	0x05000059


	//   ....[41]....
        /*00d0*/ 	.word	0x05000059


	//   ....[42]....
        /*00d4*/ 	.word	0x05000059


	//   ....[43]....
        /*00d8*/ 	.word	0x05000059


	//   ....[44]....
        /*00dc*/ 	.word	0x05000059


	//   ....[45]....
        /*00e0*/ 	.word	0x05000059


	//   ....[46]....
        /*00e4*/ 	.word	0x05000059


	//   ....[47]....
        /*00e8*/ 	.word	0x05000059


	//   ....[48]....
        /*00ec*/ 	.word	0x05000059


	//   ....[49]....
        /*00f0*/ 	.word	0x05000059


	//   ....[50]....
        /*00f4*/ 	.word	0x05000059


	//   ....[51]....
        /*00f8*/ 	.word	0x05000059


	//   ....[52]....
        /*00fc*/ 	.word	0x05000059


	//   ....[53]....
        /*0100*/ 	.word	0x05000059


	//----- nvinfo : EIATTR_COOP_GROUP_INSTR_OFFSETS
	.align		4
.L_4627:
        /*0104*/ 	.byte	0x04, 0x28
        /*0106*/ 	.short	(.L_4629 - .L_4628)


	//   ....[0]....
.L_4628:
        /*0108*/ 	.word	0x00000c30


	//   ....[1]....
        /*010c*/ 	.word	0x00000c50


	//   ....[2]....
        /*0110*/ 	.word	0x00000c70


	//   ....[3]....
        /*0114*/ 	.word	0x00000c90


	//   ....[4]....
        /*0118*/ 	.word	0x00000cb0


	//   ....[5]....
        /*011c*/ 	.word	0x000014e0


	//   ....[6]....
        /*0120*/ 	.word	0x00001500


	//   ....[7]....
        /*0124*/ 	.word	0x00001520


	//   ....[8]....
        /*0128*/ 	.word	0x00001540


	//   ....[9]....
        /*012c*/ 	.word	0x00001560


	//   ....[10]....
        /*0130*/ 	.word	0x00003e80


	//   ....[11]....
        /*0134*/ 	.word	0x00003ea0


	//   ....[12]....
        /*0138*/ 	.word	0x00003ec0


	//   ....[13]....
        /*013c*/ 	.word	0x00003ee0


	//   ....[14]....
        /*0140*/ 	.word	0x00003f00


	//   ....[15]....
        /*0144*/ 	.word	0x00004730


	//   ....[16]....
        /*0148*/ 	.word	0x00004750


	//   ....[17]....
        /*014c*/ 	.word	0x00004770


	//   ....[18]....
        /*0150*/ 	.word	0x00004790


	//   ....[19]....
        /*0154*/ 	.word	0x000047b0


	//   ....[20]....
        /*0158*/ 	.word	0x00006440


	//   ....[21]....
        /*015c*/ 	.word	0x00006460


	//   ....[22]....
        /*0160*/ 	.word	0x00006480


	//   ....[23]....
        /*0164*/ 	.word	0x000064a0


	//   ....[24]....
        /*0168*/ 	.word	0x000064c0


	//   ....[25]....
        /*016c*/ 	.word	0x00006640


	//   ....[26]....
        /*0170*/ 	.word	0x00006660


	//   ....[27]....
        /*0174*/ 	.word	0x00006880


	//   ....[28]....
        /*0178*/ 	.word	0x00006900


	//   ....[29]....
        /*017c*/ 	.word	0x00006960


	//   ....[30]....
        /*0180*/ 	.word	0x000069c0


	//   ....[31]....
        /*0184*/ 	.word	0x00006a20


	//   ....[32]....
        /*0188*/ 	.word	0x000072a0


	//   ....[33]....
        /*018c*/ 	.word	0x00007300


	//   ....[34]....
        /*0190*/ 	.word	0x00007360


	//   ....[35]....
        /*0194*/ 	.word	0x000073c0


	//   ....[36]....
        /*0198*/ 	.word	0x00007420


	//   ....[37]....
        /*019c*/ 	.word	0x000074a0


	//   ....[38]....
        /*01a0*/ 	.word	0x00007520


	//   ....[39]....
        /*01a4*/ 	.word	0x00007580


	//   ....[40]....
        /*01a8*/ 	.word	0x000075e0


	//   ....[41]....
        /*01ac*/ 	.word	0x00007640


	//   ....[42]....
        /*01b0*/ 	.word	0x00007ec0


	//   ....[43]....
        /*01b4*/ 	.word	0x00007f20


	//   ....[44]....
        /*01b8*/ 	.word	0x00007f80


	//   ....[45]....
        /*01bc*/ 	.word	0x00007fe0


	//   ....[46]....
        /*01c0*/ 	.word	0x00008040


	//   ....[47]....
        /*01c4*/ 	.word	0x000080d0


	//   ....[48]....
        /*01c8*/ 	.word	0x00008170


	//   ....[49]....
        /*01cc*/ 	.word	0x000081e0


	//   ....[50]....
        /*01d0*/ 	.word	0x00008250


	//   ....[51]....
        /*01d4*/ 	.word	0x000082c0


	//   ....[52]....
        /*01d8*/ 	.word	0x00008340


	//   ....[53]....
        /*01dc*/ 	.word	0x000083b0


	//----- nvinfo : EIATTR_VRC_CTA_INIT_COUNT
	.align		4
.L_4629:
        /*01e0*/ 	.byte	0x02, 0x4a
	.zero		1
	.zero		1


	//----- nvinfo : EIATTR_EXIT_INSTR_OFFSETS
	.align		4
        /*01e4*/ 	.byte	0x04, 0x1c
        /*01e6*/ 	.short	(.L_4631 - .L_4630)


	//   ....[0]....
.L_4630:
        /*01e8*/ 	.word	0x000066d0


	//   ....[1]....
        /*01ec*/ 	.word	0x00006730


	//   ....[2]....
        /*01f0*/ 	.word	0x00006820


	//----- nvinfo : EIATTR_MAX_THREADS
	.align		4
.L_4631:
        /*01f4*/ 	.byte	0x04, 0x05
        /*01f6*/ 	.short	(.L_4633 - .L_4632)
.L_4632:
        /*01f8*/ 	.word	0x00000080
        /*01fc*/ 	.word	0x00000001
        /*0200*/ 	.word	0x00000001


	//----- nvinfo : EIATTR_CRS_STACK_SIZE
	.align		4
.L_4633:
        /*0204*/ 	.byte	0x04, 0x1e
        /*0206*/ 	.short	(.L_4635 - .L_4634)
.L_4634:
        /*0208*/ 	.word	0x00000000


	//----- nvinfo : EIATTR_CBANK_PARAM_SIZE
	.align		4
.L_4635:
        /*020c*/ 	.byte	0x03, 0x19
        /*020e*/ 	.short	0x0088


	//----- nvinfo : EIATTR_PARAM_CBANK
	.align		4
        /*0210*/ 	.byte	0x04, 0x0a
        /*0212*/ 	.short	(.L_4637 - .L_4636)
	.align		4
.L_4636:
        /*0214*/ 	.word	index@(.nv.constant0._ZN18transformer_engine13normalization19ln_fwd_tuned_kernelINS0_13Kernel_traitsI6__halfS3_S3_fjLj2048ELj1ELj4ELj1ELj16ENS0_18Kernel_traits_baseILj2048ES3_S3_S3_fjLj128EEEEEEEvNS0_19ForwardKernelParamsE)
        /*0218*/ 	.short	0x0380
        /*021a*/ 	.short	0x0088


	//----- nvinfo : EIATTR_SW_WAR
	.align		4
.L_4637:
        /*021c*/ 	.byte	0x04, 0x36
        /*021e*/ 	.short	(.L_4639 - .L_4638)
.L_4638:
        /*0220*/ 	.word	0x00000008
.L_4639:


//--------------------- .nv.info._ZN18transformer_engine13normalization19ln_fwd_tuned_kernelINS0_13Kernel_traitsIffffjLj2048ELj1ELj4ELj1ELj16ENS0_18Kernel_traits_baseILj2048EffffjLj128EEEEEEEvNS0_19ForwardKernelParamsE --------------------------
	.section	.nv.info._ZN18transformer_engine13normalization19ln_fwd_tuned_kernelINS0_13Kernel_traitsIffffjLj2048ELj1ELj4ELj1ELj16ENS0_18Kernel_traits_baseILj2048EffffjLj128EEEEEEEvNS0_19ForwardKernelParamsE,"",@"SHT_CUDA_INFO"
	.sectionflags	@""
	.align	4


	//----- nvinfo : EIATTR_CUDA_API_VERSION
	.align		4
        /*0000*/ 	.byte	0x04, 0x37
        /*0002*/ 	.short	(.L_4641 - .L_4640)
.L_4640:
        /*0004*/ 	.word	0x00000082


	//----- nvinfo : EIATTR_KPARAM_INFO
	.align		4
.L_4641:
        /*0008*/ 	.byte	0x04, 0x17
        /*000a*/ 	.short	(.L_4643 - .L_4642)
.L_4642:
        /*000c*/ 	.word	0x00000000
        /*0010*/ 	.short	0x0000
        /*0012*/ 	.short	0x0000
        /*0014*/ 	.byte	0x00, 0xf0, 0x21, 0x02


	//----- nvinfo : EIATTR_SPARSE_MMA_MASK
	.align		4
.L_4643:
        /*0018*/ 	.byte	0x03, 0x50
        /*001a*/ 	.short	0x0000


	//----- nvinfo : EIATTR_MAXREG_COUNT
	.align		4
        /*001c*/ 	.byte	0x03, 0x1b
        /*001e*/ 	.short	0x00ff


	//----- nvinfo : EIATTR_NUM_BARRIERS
	.align		4
        /*0020*/ 	.byte	0x02, 0x4c
        /*0022*/ 	.byte	0x01
	.zero		1


	//----- nvinfo : EIATTR_MERCURY_ISA_VERSION
	.align		4
        /*0024*/ 	.byte	0x03, 0x5f
        /*0026*/ 	.short	0x0101


	//----- nvinfo : EIATTR_COOP_GROUP_MASK_REGIDS
	.align		4
        /*0028*/ 	.byte	0x04, 0x29
        /*002a*/ 	.short	(.L_4645 - .L_4644)


	//   ....[0]....
.L_4644:
        /*002c*/ 	.word	0xffffffff


	//   ....[1]....
        /*0030*/ 	.word	0xffffffff


	//   ....[2]....
        /*0034*/ 	.word	0xffffffff


	//   ....[3]....
        /*0038*/ 	.word	0xffffffff


	//   ....[4]....
        /*003c*/ 	.word	0xffffffff


	//   ....[5]....
        /*0040*/ 	.word	0xffffffff


	//   ....[6]....
        /*0044*/ 	.word	0xffffffff


	//   ....[7]....
        /*0048*/ 	.word	0xffffffff


	//   ....[8]....
        /*004c*/ 	.word	0xffffffff


	//   ....[9]....
        /*0050*/ 	.word	0xffffffff


	//   ....[10]....
        /*0054*/ 	.word	0xffffffff


	//   ....[11]....
        /*0058*/ 	.word	0xffffffff


	//   ....[12]....
        /*005c*/ 	.word	0xffffffff


	//   ....[13]....
        /*0060*/ 	.word	0xffffffff


	//   ....[14]....
        /*0064*/ 	.word	0xffffffff


	//   ....[15]....
        /*0068*/ 	.word	0xffffffff


	//   ....[16]....
        /*006c*/ 	.word	0xffffffff


	//   ....[17]....
        /*0070*/ 	.word	0xffffffff


	//   ....[18]....
        /*0074*/ 	.word	0xffffffff


	//   ....[19]....
        /*0078*/ 	.word	0xffffffff


	//   ....[20]....
        /*007c*/ 	.word	0xffffffff


	//   ....[21]....
        /*0080*/ 	.word	0xffffffff


	//   ....[22]....
        /*0084*/ 	.word	0xffffffff


	//   ....[23]....
        /*0088*/ 	.word	0xffffffff


	//   ....[24]....
        /*008c*/ 	.word	0xffffffff


	//   ....[25]....
        /*0090*/ 	.word	0xffffffff


	//   ....[26]....
        /*0094*/ 	.word	0xffffffff


	//   ....[27]....
        /*0098*/ 	.word	0x050000c5


	//   ....[28]....
        /*009c*/ 	.word	0x050000c5


	//   ....[29]....
        /*00a0*/ 	.word	0x050000c5


	//   ....[30]....
        /*00a4*/ 	.word	0x050000c5


	//   ....[31]....
        /*00a8*/ 	.word	0x050000c5


	//   ....[32]....
        /*00ac*/ 	.word	0x050000c5


	//   ....[33]....
        /*00b0*/ 	.word	0x050000c5


	//   ....[34]....
        /*00b4*/ 	.word	0x050000c5


	//   ....[35]....
        /*00b8*/ 	.word	0x050000c5


	//   ....[36]....
        /*00bc*/ 	.word	0x050000c5


	//   ....[37]....
        /*00c0*/ 	.word	0x050000c5


	//   ....[38]....
        /*00c4*/ 	.word	0x050000c5


	//   ....[39]....
        /*00c8*/ 	.word	0x050000c5


	//   ....[40]....
        /*00cc*/ 	.word	0x050000c5


	//   ....[41]....
        /*00d0*/ 	.word	0x050000c5


	//   ....[42]....
        /*00d4*/ 	.word	0x050000c5


	//   ....[43]....
        /*00d8*/ 	.word	0x050000c5


	//   ....[44]....
        /*00dc*/ 	.word	0x050000c5


	//   ....[45]....
        /*00e0*/ 	.word	0x050000c5


	//   ....[46]....
        /*00e4*/ 	.word	0x050000c5


	//   ....[47]....
        /*00e8*/ 	.word	0x050000c5


	//   ....[48]....
        /*00ec*/ 	.word	0x050000c5


	//   ....[49]....
        /*00f0*/ 	.word	0x050000c5


	//   ....[50]....
        /*00f4*/ 	.word	0x050000c5


	//   ....[51]....
        /*00f8*/ 	.word	0x050000c5


	//   ....[52]....
        /*00fc*/ 	.word	0x050000c5


	//   ....[53]....
        /*0100*/ 	.word	0x050000c5


	//----- nvinfo : EIATTR_COOP_GROUP_INSTR_OFFSETS
	.align		4
.L_4645:
        /*0104*/ 	.byte	0x04, 0x28
        /*0106*/ 	.short	(.L_4647 - .L_4646)


	//   ....[0]....
.L_4646:
        /*0108*/ 	.word	0x00001190


	//   ....[1]....
        /*010c*/ 	.word	0x000011b0


	//   ....[2]....
        /*0110*/ 	.word	0x000011d0


	//   ....[3]....
        /*0114*/ 	.word	0x000011f0


	//   ....[4]....
        /*0118*/ 	.word	0x00001210


	//   ....[5]....
        /*011c*/ 	.word	0x00001a40


	//   ....[6]....
        /*0120*/ 	.word	0x00001a60


	//   ....[7]....
        /*0124*/ 	.word	0x00001a80


	//   ....[8]....
        /*0128*/ 	.word	0x00001aa0


	//   ....[9]....
        /*012c*/ 	.word	0x00001ac0


	//   ....[10]....
        /*0130*/ 	.word	0x000036c0


	//   ....[11]....
        /*0134*/ 	.word	0x000036e0


	//   ....[12]....
        /*0138*/ 	.word	0x00003700


	//   ....[13]....
        /*013c*/ 	.word	0x00003720


	//   ....[14]....
        /*0140*/ 	.word	0x00003740


	//   ....[15]....
        /*0144*/ 	.word	0x00003f70


	//   ....[16]....
        /*0148*/ 	.word	0x00003f90


	//   ....[17]....
        /*014c*/ 	.word	0x00003fb0


	//   ....[18]....
        /*0150*/ 	.word	0x00003fd0


	//   ....[19]....
        /*0154*/ 	.word	0x00003ff0


	//   ....[20]....
        /*0158*/ 	.word	0x00004ec0


	//   ....[21]....
        /*015c*/ 	.word	0x00004ee0


	//   ....[22]....
        /*0160*/ 	.word	0x00004f00


	//   ....[23]....
        /*0164*/ 	.word	0x00004f20


	//   ....[24]....
        /*0168*/ 	.word	0x00004f40


	//   ....[25]....
        /*016c*/ 	.word	0x000050c0


	//   ....[26]....
        /*0170*/ 	.word	0x000050e0


	//   ....[27]....
        /*0174*/ 	.word	0x00005310


	//   ....[28]....
        /*0178*/ 	.word	0x00005390


	//   ....[29]....
        /*017c*/ 	.word	0x000053f0


	//   ....[30]....
        /*0180*/ 	.word	0x00005450


	//   ....[31]....
        /*0184*/ 	.word	0x000054b0


	//   ....[32]....
        /*0188*/ 	.word	0x00005d30


	//   ....[33]....
        /*018c*/ 	.word	0x00005d90


	//   ....[34]....
        /*0190*/ 	.word	0x00005df0


	//   ....[35]....
        /*0194*/ 	.word	0x00005e50


	//   ....[36]....
        /*0198*/ 	.word	0x00005eb0


	//   ....[37]....
        /*019c*/ 	.word	0x00005f30


	//   ....[38]....
        /*01a0*/ 	.word	0x00005fb0


	//   ....[39]....
        /*01a4*/ 	.word	0x00006010


	//   ....[40]....
        /*01a8*/ 	.word	0x00006070


	//   ....[41]....
        /*01ac*/ 	.word	0x000060d0


	//   ....[42]....
        /*01b0*/ 	.word	0x00006950


	//   ....[43]....
        /*01b4*/ 	.word	0x000069b0


	//   ....[44]....
        /*01b8*/ 	.word	0x00006a10


	//   ....[45]....
        /*01bc*/ 	.word	0x00006a70


	//   ....[46]....
        /*01c0*/ 	.word	0x00006ad0


	//   ....[47]....
        /*01c4*/ 	.word	0x00006b50


	//   ....[48]....
        /*01c8*/ 	.word	0x00006bf0


	//   ....[49]....
        /*01cc*/ 	.word	0x00006c60


	//   ....[50]....
        /*01d0*/ 	.word	0x00006cd0


	//   ....[51]....
        /*01d4*/ 	.word	0x00006d40


	//   ....[52]....
        /*01d8*/ 	.word	0x00006dc0


	//   ....[53]....
        /*01dc*/ 	.word	0x00006e30


	//----- nvinfo : EIATTR_VRC_CTA_INIT_COUNT
	.align		4
.L_4647:
        /*01e0*/ 	.byte	0x02, 0x4a
	.zero		1
	.zero		1


	//----- nvinfo : EIATTR_EXIT_INSTR_OFFSETS
	.align		4
        /*01e4*/ 	.byte	0x04, 0x1c
        /*01e6*/ 	.short	(.L_4649 - .L_4648)


	//   ....[0]....
.L_4648:
        /*01e8*/ 	.word	0x00005170


	//   ....[1]....
        /*01ec*/ 	.word	0x000051d0


	//   ....[2]....
        /*01f0*/ 	.word	0x000052b0


	//----- nvinfo : EIATTR_MAX_THREADS
	.align		4
.L_4649:
        /*01f4*/ 	.byte	0x04, 0x05
        /*01f6*/ 	.short	(.L_4651 - .L_4650)
.L_4650:
        /*01f8*/ 	.word	0x00000080
        /*01fc*/ 	.word	0x00000001
        /*0200*/ 	.word	0x00000001


	//----- nvinfo : EIATTR_CRS_STACK_SIZE
	.align		4
.L_4651:
        /*0204*/ 	.byte	0x04, 0x1e
        /*0206*/ 	.short	(.L_4653 - .L_4652)
.L_4652:
        /*0208*/ 	.word	0x00000000


	//----- nvinfo : EIATTR_CBANK_PARAM_SIZE
	.align		4
.L_4653:
        /*020c*/ 	.byte	0x03, 0x19
        /*020e*/ 	.short	0x0088


	//----- nvinfo : EIATTR_PARAM_CBANK
	.align		4
        /*0210*/ 	.byte	0x04, 0x0a
        /*0212*/ 	.short	(.L_4655 - .L_4654)
	.align		4
.L_4654:
        /*0214*/ 	.word	index@(.nv.constant0._ZN18transformer_engine13normalization19ln_fwd_tuned_kernelINS0_13Kernel_traitsIffffjLj2048ELj1ELj4ELj1ELj16ENS0_18Kernel_traits_baseILj2048EffffjLj128EEEEEEEvNS0_19ForwardKernelParamsE)
        /*0218*/ 	.short	0x0380
        /*021a*/ 	.short	0x0088


	//----- nvinfo : EIATTR_SW_WAR
	.align		4
.L_4655:
        /*021c*/ 	.byte	0x04, 0x36
        /*021e*/ 	.short	(.L_4657 - .L_4656)
.L_4656:
        /*0220*/ 	.word	0x00000008
.L_4657:


//--------------------- .nv.info._ZN18transformer_engine13normalization19ln_fwd_tuned_kernelINS0_13Kernel_traitsIff13__nv_bfloat16fjLj1536ELj1ELj4ELj1ELj16ENS0_18Kernel_traits_baseILj1536EffS3_fjLj128EEEEEEEvNS0_19ForwardKernelParamsE --------------------------
	.section	.nv.info._ZN18transformer_engine13normalization19ln_fwd_tuned_kernelINS0_13Kernel_traitsIff13__nv_bfloat16fjLj1536ELj1ELj4ELj1ELj16ENS0_18Kernel_traits_baseILj1536EffS3_fjLj128EEEEEEEvNS0_19ForwardKernelParamsE,"",@"SHT_CUDA_INFO"
	.sectionflags	@""
	.align	4


	//----- nvinfo : EIATTR_CUDA_API_VERSION
	.align		4
        /*0000*/ 	.byte	0x04, 0x37
        /*0002*/ 	.short	(.L_4659 - .L_4658)
.L_4658:
        /*0004*/ 	.word	0x00000082


	//----- nvinfo : EIATTR_KPARAM_INFO
	.align		4
.L_4659:
        /*0008*/ 	.byte	0x04, 0x17
        /*000a*/ 	.short	(.L_4661 - .L_4660)
.L_4660:
        /*000c*/ 	.word	0x00000000
        /*0010*/ 	.short	0x0000
        /*0012*/ 	.short	0x0000
        /*0014*/ 	.byte	0x00, 0xf0, 0x21, 0x02


	//----- nvinfo : EIATTR_SPARSE_MMA_MASK
	.align		4
.L_4661:
        /*0018*/ 	.byte	0x03, 0x50
        /*001a*/ 	.short	0x0000


	//----- nvinfo : EIATTR_MAXREG_COUNT
	.align		4
        /*001c*/ 	.byte	0x03, 0x1b
        /*001e*/ 	.short	0x00ff


	//----- nvinfo : EIATTR_NUM_BARRIERS
	.align		4
        /*0020*/ 	.byte	0x02, 0x4c
        /*0022*/ 	.byte	0x01
	.zero		1


	//----- nvinfo : EIATTR_MERCURY_ISA_VERSION
	.align		4
        /*0024*/ 	.byte	0x03, 0x5f
        /*0026*/ 	.short	0x0101


	//----- nvinfo : EIATTR_COOP_GROUP_MASK_REGIDS
	.align		4
        /*0028*/ 	.byte	0x04, 0x29
        /*002a*/ 	.short	(.L_4663 - .L_4662)


	//   ....[0]....
.L_4662:
        /*002c*/ 	.word	0xffffffff


	//   ....[1]....
        /*0030*/ 	.word	0xffffffff


	//   ....[2]....
        /*0034*/ 	.word	0xffffffff


	//   ....[3]....
        /*0038*/ 	.word	0xffffffff


	//   ....[4]....
        /*003c*/ 	.word	0xffffffff


	//   ....[5]....
        /*0040*/ 	.word	0xffffffff


	//   ....[6]....
        /*0044*/ 	.word	0xffffffff


	//   ....[7]....
        /*0048*/ 	.word	0xffffffff


	//   ....[8]....
        /*004c*/ 	.word	0xffffffff


	//   ....[9]....
        /*0050*/ 	.word	0xffffffff


	//   ....[10]....
        /*0054*/ 	.word	0xffffffff


	//   ....[11]....
        /*0058*/ 	.word	0xffffffff


	//   ....[12]....
        /*005c*/ 	.word	0xffffffff


	//   ....[13]....
        /*0060*/ 	.word	0xffffffff


	//   ....[14]....
        /*0064*/ 	.word	0xffffffff


	//   ....[15]....
        /*0068*/ 	.word	0xffffffff


	//   ....[16]....
        /*006c*/ 	.word	0xffffffff


	//   ....[17]....
        /*0070*/ 	.word	0xffffffff


	//   ....[18]....
        /*0074*/ 	.word	0xffffffff


	//   ....[19]....
        /*0078*/ 	.word	0xffffffff


	//   ....[20]....
        /*007c*/ 	.word	0xffffffff


	//   ....[21]....
        /*0080*/ 	.word	0xffffffff


	//   ....[22]....
        /*0084*/ 	.word	0xffffffff


	//   ....[23]....
        /*0088*/ 	.word	0xffffffff


	//   ....[24]....
        /*008c*/ 	.word	0xffffffff


	//   ....[25]....
        /*0090*/ 	.word	0xffffffff


	//   ....[26]....
        /*0094*/ 	.word	0xffffffff


	//   ....[27]....
        /*0098*/ 	.word	0x05000098


	//   ....[28]....
        /*009c*/ 	.word	0x05000098


	//   ....[29]....
        /*00a0*/ 	.word	0x05000098


	//   ....[30]....
        /*00a4*/ 	.word	0x05000098


	//   ....[31]....
        /*00a8*/ 	.word	0x05000098


	//   ....[32]....
        /*00ac*/ 	.word	0x05000098


	//   ....[33]....
        /*00b0*/ 	.word	0x05000098


	//   ....[34]....
        /*00b4*/ 	.word	0x05000098


	//   ....[35]....
        /*00b8*/ 	.word	0x05000098


	//   ....[36]....
        /*00bc*/ 	.word	0x05000098


	//   ....[37]....
        /*00c0*/ 	.word	0x05000098


	//   ....[38]....
        /*00c4*/ 	.word	0x05000098


	//   ....[39]....
        /*00c8*/ 	.word	0x05000098


	//   ....[40]....
        /*00cc*/ 	.word	0x05000098


	//   ....[41]....
        /*00d0*/ 	.word	0x05000098


	//   ....[42]....
        /*00d4*/ 	.word	0x05000098


	//   ....[43]....
        /*00d8*/ 	.word	0x05000098


	//   ....[44]....
        /*00dc*/ 	.word	0x05000098


	//   ....[45]....
        /*00e0*/ 	.word	0x05000098


	//   ....[46]....
        /*00e4*/ 	.word	0x05000098


	//   ....[47]....
        /*00e8*/ 	.word	0x05000098


	//   ....[48]....
        /*00ec*/ 	.word	0x05000098


	//   ....[49]....
        /*00f0*/ 	.word	0x05000098


	//   ....[50]....
        /*00f4*/ 	.word	0x05000098


	//   ....[51]....
        /*00f8*/ 	.word	0x05000098


	//   ....[52]....
        /*00fc*/ 	.word	0x05000098


	//   ....[53]....
        /*0100*/ 	.word	0x05000098


	//----- nvinfo : EIATTR_COOP_GROUP_INSTR_OFFSETS
	.align		4
.L_4663:
        /*0104*/ 	.byte	0x04, 0x28
        /*0106*/ 	.short	(.L_4665 - .L_4664)


	//   ....[0]....
.L_4664:
        /*0108*/ 	.word	0x00000ed0


	//   ....[1]....
        /*010c*/ 	.word	0x00000ef0


	//   ....[2]....
        /*0110*/ 	.word	0x00000f10


	//   ....[3]....
        /*0114*/ 	.word	0x00000f30


	//   ....[4]....
        /*0118*/ 	.word	0x00000f50


	//   ....[5]....
        /*011c*/ 	.word	0x00001580


	//   ....[6]....
        /*0120*/ 	.word	0x000015a0


	//   ....[7]....
        /*0124*/ 	.word	0x000015c0


	//   ....[8]....
        /*0128*/ 	.word	0x000015e0


	//   ....[9]....
        /*012c*/ 	.word	0x00001600


	//   ....[10]....
        /*0130*/ 	.word	0x000032e0


	//   ....[11]....
        /*0134*/ 	.word	0x00003300


	//   ....[12]....
        /*0138*/ 	.word	0x00003320


	//   ....[13]....
        /*013c*/ 	.word	0x00003340


	//   ....[14]....
        /*0140*/ 	.word	0x00003360


	//   ....[15]....
        /*0144*/ 	.word	0x00003990


	//   ....[16]....
        /*0148*/ 	.word	0x000039b0


	//   ....[17]....
        /*014c*/ 	.word	0x000039d0


	//   ....[18]....
        /*0150*/ 	.word	0x000039f0


	//   ....[19]....
        /*0154*/ 	.word	0x00003a10


	//   ....[20]....
        /*0158*/ 	.word	0x00004c30


	//   ....[21]....
        /*015c*/ 	.word	0x00004c50


	//   ....[22]....
        /*0160*/ 	.word	0x00004c70


	//   ....[23]....
        /*0164*/ 	.word	0x00004c90


	//   ....[24]....
        /*0168*/ 	.word	0x00004cb0


	//   ....[25]....
        /*016c*/ 	.word	0x00004e30


	//   ....[26]....
        /*0170*/ 	.word	0x00004e50


	//   ....[27]....
        /*0174*/ 	.word	0x00005070


	//   ....[28]....
        /*0178*/ 	.word	0x000050f0


	//   ....[29]....
        /*017c*/ 	.word	0x00005150


	//   ....[30]....
        /*0180*/ 	.word	0x000051b0


	//   ....[31]....
        /*0184*/ 	.word	0x00005210


	//   ....[32]....
        /*0188*/ 	.word	0x00005870


	//   ....[33]....
        /*018c*/ 	.word	0x000058d0


	//   ....[34]....
        /*0190*/ 	.word	0x00005930


	//   ....[35]....
        /*0194*/ 	.word	0x00005990


	//   ....[36]....
        /*0198*/ 	.word	0x000059f0


	//   ....[37]....
        /*019c*/ 	.word	0x00005a70


	//   ....[38]....
        /*01a0*/ 	.word	0x00005af0


	//   ....[39]....
        /*01a4*/ 	.word	0x00005b50


	//   ....[40]....
        /*01a8*/ 	.word	0x00005bb0


	//   ....[41]....
        /*01ac*/ 	.word	0x00005c10


	//   ....[42]....
        /*01b0*/ 	.word	0x00006270


	//   ....[43]....
        /*01b4*/ 	.word	0x000062d0


	//   ....[44]....
        /*01b8*/ 	.word	0x00006330


	//   ....[45]....
        /*01bc*/ 	.word	0x00006390


	//   ....[46]....
        /*01c0*/ 	.word	0x000063f0


	//   ....[47]....
        /*01c4*/ 	.word	0x00006480


	//   ....[48]....
        /*01c8*/ 	.word	0x00006520


	//   ....[49]....
        /*01cc*/ 	.word	0x00006590


	//   ....[50]....
        /*01d0*/ 	.word	0x00006600


	//   ....[51]....
        /*01d4*/ 	.word	0x00006670


	//   ....[52]....
        /*01d8*/ 	.word	0x000066f0


	//   ....[53]....
        /*01dc*/ 	.word	0x00006760


	//----- nvinfo : EIATTR_VRC_CTA_INIT_COUNT
	.align		4
.L_4665:
        /*01e0*/ 	.byte	0x02, 0x4a
	.zero		1
	.zero		1


	//----- nvinfo : EIATTR_EXIT_INSTR_OFFSETS
	.align		4
        /*01e4*/ 	.byte	0x04, 0x1c
        /*01e6*/ 	.short	(.L_4667 - .L_4666)


	//   ....[0]....
.L_4666:
        /*01e8*/ 	.word	0x00004ec0


	//   ....[1]....
        /*01ec*/ 	.word	0x00004f20


	//   ....[2]....
        /*01f0*/ 	.word	0x00005010


	//----- nvinfo : EIATTR_MAX_THREADS
	.align		4
.L_4667:
        /*01f4*/ 	.byte	0x04, 0x05
        /*01f6*/ 	.short	(.L_4669 - .L_4668)
.L_4668:
        /*01f8*/ 	.word	0x00000080
        /*01fc*/ 	.word	0x00000001
        /*0200*/ 	.word	0x00000001


	//----- nvinfo : EIATTR_CRS_STACK_SIZE
	.align		4
.L_4669:
        /*0204*/ 	.byte	0x04, 0x1e
        /*0206*/ 	.short	(.L_4671 - .L_4670)
.L_4670:
        /*0208*/ 	.word	0x00000000


	//----- nvinfo : EIATTR_CBANK_PARAM_SIZE
	.align		4
.L_4671:
        /*020c*/ 	.byte	0x03, 0x19
        /*020e*/ 	.short	0x0088


	//----- nvinfo : EIATTR_PARAM_CBANK
	.align		4
        /*0210*/ 	.byte	0x04, 0x0a
        /*0212*/ 	.short	(.L_4673 - .L_4672)
	.align		4
.L_4672:
        /*0214*/ 	.word	index@(.nv.constant0._ZN18transformer_engine13normalization19ln_fwd_tuned_kernelINS0_13Kernel_traitsIff13__nv_bfloat16fjLj1536ELj1ELj4ELj1ELj16ENS0_18Kernel_traits_baseILj1536EffS3_fjLj128EEEEEEEvNS0_19ForwardKernelParamsE)
        /*0218*/ 	.short	0x0380
        /*021a*/ 	.short	0x0088


	//----- nvinfo : EIATTR_SW_WAR
	.align		4
.L_4673:
        /*021c*/ 	.byte	0x04, 0x36
        /*021e*/ 	.short	(.L_4675 - .L_4674)
.L_4674:
        /*0220*/ 	.word	0x00000008
.L_4675:


//--------------------- .nv.info._ZN18transformer_engine13normalization19ln_fwd_tuned_kernelINS0_13Kernel_traitsI13__nv_bfloat16S3_S3_fjLj1536ELj1ELj4ELj1ELj16ENS0_18Kernel_traits_baseILj1536ES3_S3_S3_fjLj128EEEEEEEvNS0_19ForwardKernelParamsE --------------------------
	.section	.nv.info._ZN18transformer_engine13normalization19ln_fwd_tuned_kernelINS0_13Kernel_traitsI13__nv_bfloat16S3_S3_fjLj1536ELj1ELj4ELj1ELj16ENS0_18Kernel_traits_baseILj1536ES3_S3_S3_fjLj128EEEEEEEvNS0_19ForwardKernelParamsE,"",@"SHT_CUDA_INFO"
	.sectionflags	@""
	.align	4


	//----- nvinfo : EIATTR_CUDA_API_VERSION
	.align		4
        /*0000*/ 	.byte	0x04, 0x37
        /*0002*/ 	.short	(.L_4677 - .L_4676)
.L_4676:
        /*0004*/ 	.word	0x00000082


	//----- nvinfo : EIATTR_KPARAM_INFO
	.align		4
.L_4677:
        /*0008*/ 	.byte	0x04, 0x17
        /*000a*/ 	.short	(.L_4679 - .L_4678)
.L_4678:
        /*000c*/ 	.word	0x00000000
        /*0010*/ 	.short	0x0000
        /*0012*/ 	.short	0x0000
        /*0014*/ 	.byte	0x00, 0xf0, 0x21, 0x02


	//----- nvinfo : EIATTR_SPARSE_MMA_MASK
	.align		4
.L_4679:
        /*0018*/ 	.byte	0x03, 0x50
        /*001a*/ 	.short	0x0000


	//----- nvinfo : EIATTR_MAXREG_COUNT
	.align		4
        /*001c*/ 	.byte	0x03, 0x1b
        /*001e*/ 	.short	0x00ff


	//----- nvinfo : EIATTR_NUM_BARRIERS
	.align		4
        /*0020*/ 	.byte	0x02, 0x4c
        /*0022*/ 	.byte	0x01
	.zero		1


	//----- nvinfo : EIATTR_MERCURY_ISA_VERSION
	.align		4
        /*0024*/ 	.byte	0x03, 0x5f
        /*0026*/ 	.short	0x0101


	//----- nvinfo : EIATTR_COOP_GROUP_MASK_REGIDS
	.align		4
        /*0028*/ 	.byte	0x04, 0x29
        /*002a*/ 	.short	(.L_4681 - .L_4680)


	//   ....[0]....
.L_4680:
        /*002c*/ 	.word	0xffffffff


	//   ....[1]....
        /*0030*/ 	.word	0xffffffff


	//   ....[2]....
        /*0034*/ 	.word	0xffffffff


	//   ....[3]....
        /*0038*/ 	.word	0xffffffff


	//   ....[4]....
        /*003c*/ 	.word	0xffffffff


	//   ....[5]....
        /*0040*/ 	.word	0xffffffff


	//   ....[6]....
        /*0044*/ 	.word	0xffffffff


	//   ....[7]....
        /*0048*/ 	.word	0xffffffff


	//   ....[8]....
        /*004c*/ 	.word	0xffffffff


	//   ....[9]....
        /*0050*/ 	.word	0xffffffff


	//   ....[10]....
        /*0054*/ 	.word	0xffffffff


	//   ....[11]....
        /*0058*/ 	.word	0xffffffff


	//   ....[12]....
        /*005c*/ 	.word	0xffffffff


	//   ....[13]....
        /*0060*/ 	.word	0xffffffff


	//   ....[14]....
        /*0064*/ 	.word	0xffffffff


	//   ....[15]....
        /*0068*/ 	.word	0xffffffff


	//   ....[16]....
        /*006c*/ 	.word	0xffffffff


	//   ....[17]....
        /*0070*/ 	.word	0xffffffff


	//   ....[18]....
        /*0074*/ 	.word	0xffffffff


	//   ....[19]....
        /*0078*/ 	.word	0xffffffff


	//   ....[20]....
        /*007c*/ 	.word	0xffffffff


	//   ....[21]....
        /*0080*/ 	.word	0xffffffff


	//   ....[22]....
        /*0084*/ 	.word	0xffffffff


	//   ....[23]....
        /*0088*/ 	.word	0xffffffff


	//   ....[24]....
        /*008c*/ 	.word	0xffffffff


	//   ....[25]....
        /*0090*/ 	.word	0xffffffff


	//   ....[26]....
        /*0094*/ 	.word	0xffffffff


	//   ....[27]....
        /*0098*/ 	.word	0x0500009b


	//   ....[28]....
        /*009c*/ 	.word	0x0500009b


	//   ....[29]....
        /*00a0*/ 	.word	0x0500009b


	//   ....[30]....
        /*00a4*/ 	.word	0x0500009b


	//   ....[31]....
        /*00a8*/ 	.word	0x0500009b


	//   ....[32]....
        /*00ac*/ 	.word	0x0500009b


	//   ....[33]....
        /*00b0*/ 	.word	0x0500009b


	//   ....[34]....
        /*00b4*/ 	.word	0x0500009b


	//   ....[35]....
        /*00b8*/ 	.word	0x0500009b


	//   ....[36]....
        /*00bc*/ 	.word	0x0500009b


	//   ....[37]....
        /*00c0*/ 	.word	0x0500009b


	//   ....[38]....
        /*00c4*/ 	.word	0x0500009b


	//   ....[39]....
        /*00c8*/ 	.word	0x0500009b


	//   ....[40]....
        /*00cc*/ 	.word	0x0500009b


	//   ....[41]....
        /*00d0*/ 	.word	0x0500009b


	//   ....[42]....
        /*00d4*/ 	.word	0x0500009b


	//   ....[43]....
        /*00d8*/ 	.word	0x0500009b


	//   ....[44]....
        /*00dc*/ 	.word	0x0500009b


	//   ....[45]....
        /*00e0*/ 	.word	0x0500009b


	//   ....[46]....
        /*00e4*/ 	.word	0x0500009b


	//   ....[47]....
        /*00e8*/ 	.word	0x0500009b


	//   ....[48]....
        /*00ec*/ 	.word	0x0500009b


	//   ....[49]....
        /*00f0*/ 	.word	0x0500009b


	//   ....[50]....
        /*00f4*/ 	.word	0x0500009b


	//   ....[51]....
        /*00f8*/ 	.word	0x0500009b


	//   ....[52]....
        /*00fc*/ 	.word	0x0500009b


	//   ....[53]....
        /*0100*/ 	.word	0x0500009b


	//----- nvinfo : EIATTR_COOP_GROUP_INSTR_OFFSETS
	.align		4
.L_4681:
        /*0104*/ 	.byte	0x04, 0x28
        /*0106*/ 	.short	(.L_4683 - .L_4682)


	//   ....[0]....
.L_4682:
        /*0108*/ 	.word	0x00000ea0


	//   ....[1]....
        /*010c*/ 	.word	0x00000ec0


	//   ....[2]....
        /*0110*/ 	.word	0x00000ee0


	//   ....[3]....
        /*0114*/ 	.word	0x00000f00


	//   ....[4]....
        /*0118*/ 	.word	0x00000f20


	//   ....[5]....
        /*011c*/ 	.word	0x00001550


	//   ....[6]....
        /*0120*/ 	.word	0x00001570


	//   ....[7]....
        /*0124*/ 	.word	0x00001590


	//   ....[8]....
        /*0128*/ 	.word	0x000015b0


	//   ....[9]....
        /*012c*/ 	.word	0x000015d0


	//   ....[10]....
        /*0130*/ 	.word	0x00003a40


	//   ....[11]....
        /*0134*/ 	.word	0x00003a60


	//   ....[12]....
        /*0138*/ 	.word	0x00003a80


	//   ....[13]....
        /*013c*/ 	.word	0x00003aa0


	//   ....[14]....
        /*0140*/ 	.word	0x00003ac0


	//   ....[15]....
        /*0144*/ 	.word	0x000040f0


	//   ....[16]....
        /*0148*/ 	.word	0x00004110


	//   ....[17]....
        /*014c*/ 	.word	0x00004130


	//   ....[18]....
        /*0150*/ 	.word	0x00004150


	//   ....[19]....
        /*0154*/ 	.word	0x00004170


	//   ....[20]....
        /*0158*/ 	.word	0x00005780


	//   ....[21]....
        /*015c*/ 	.word	0x000057a0


	//   ....[22]....
        /*0160*/ 	.word	0x000057c0


	//   ....[23]....
        /*0164*/ 	.word	0x000057e0


	//   ....[24]....
        /*0168*/ 	.word	0x00005800


	//   ....[25]....
        /*016c*/ 	.word	0x00005980


	//   ....[26]....
        /*0170*/ 	.word	0x000059a0


	//   ....[27]....
        /*0174*/ 	.word	0x00005bb0


	//   ....[28]....
        /*0178*/ 	.word	0x00005c30


	//   ....[29]....
        /*017c*/ 	.word	0x00005c90


	//   ....[30]....
        /*0180*/ 	.word	0x00005cf0


	//   ....[31]....
        /*0184*/ 	.word	0x00005d50


	//   ....[32]....
        /*0188*/ 	.word	0x000063d0


	//   ....[33]....
        /*018c*/ 	.word	0x00006430


	//   ....[34]....
        /*0190*/ 	.word	0x00006490


	//   ....[35]....
        /*0194*/ 	.word	0x000064f0


	//   ....[36]....
        /*0198*/ 	.word	0x00006550


	//   ....[37]....
        /*019c*/ 	.word	0x000065d0


	//   ....[38]....
        /*01a0*/ 	.word	0x00006650


	//   ....[39]....
        /*01a4*/ 	.word	0x000066b0


	//   ....[40]....
        /*01a8*/ 	.word	0x00006710


	//   ....[41]....
        /*01ac*/ 	.word	0x00006770


	//   ....[42]....
        /*01b0*/ 	.word	0x00006df0


	//   ....[43]....
        /*01b4*/ 	.word	0x00006e50


	//   ....[44]....
        /*01b8*/ 	.word	0x00006eb0


	//   ....[45]....
        /*01bc*/ 	.word	0x00006f10


	//   ....[46]....
        /*01c0*/ 	.word	0x00006f70


	//   ....[47]....
        /*01c4*/ 	.word	0x00006ff0


	//   ....[48]....
        /*01c8*/ 	.word	0x00007090


	//   ....[49]....
        /*01cc*/ 	.word	0x00007100


	//   ....[50]....
        /*01d0*/ 	.word	0x00007170


	//   ....[51]....
        /*01d4*/ 	.word	0x000071e0


	//   ....[52]....
        /*01d8*/ 	.word	0x00007260


	//   ....[53]....
        /*01dc*/ 	.word	0x000072d0


	//----- nvinfo : EIATTR_VRC_CTA_INIT_COUNT
	.align		4
.L_4683:
        /*01e0*/ 	.byte	0x02, 0x4a
	.zero		1
	.zero		1


	//----- nvinfo : EIATTR_EXIT_INSTR_OFFSETS
	.align		4
        /*01e4*/ 	.byte	0x04, 0x1c
        /*01e6*/ 	.short	(.L_4685 - .L_4684)


	//   ....[0]....
.L_4684:
        /*01e8*/ 	.word	0x00005a10


	//   ....[1]....
        /*01ec*/ 	.word	0x00005a60


	//   ....[2]....
        /*01f0*/ 	.word	0x00005b50


	//----- nvinfo : EIATTR_MAX_THREADS
	.align		4
.L_4685:
        /*01f4*/ 	.byte	0x04, 0x05
        /*01f6*/ 	.short	(.L_4687 - .L_4686)
.L_4686:
        /*01f8*/ 	.word	0x00000080
        /*01fc*/ 	.word	0x00000001
        /*0200*/ 	.word	0x00000001


	//----- nvinfo : EIATTR_CRS_STACK_SIZE
	.align		4
.L_4687:
        /*0204*/ 	.byte	0x04, 0x1e
        /*0206*/ 	.short	(.L_4689 - .L_4688)
.L_4688:
        /*0208*/ 	.word	0x00000000


	//----- nvinfo : EIATTR_CBANK_PARAM_SIZE
	.align		4
.L_4689:
        /*020c*/ 	.byte	0x03, 0x19
        /*020e*/ 	.short	0x0088


	//----- nvinfo : EIATTR_PARAM_CBANK
	.align		4
        /*0210*/ 	.byte	0x04, 0x0a
        /*0212*/ 	.short	(.L_4691 - .L_4690)
	.align		4
.L_4690:
        /*0214*/ 	.word	index@(.nv.constant0._ZN18transformer_engine13normalization19ln_fwd_tuned_kernelINS0_13Kernel_traitsI13__nv_bfloat16S3_S3_fjLj1536ELj1ELj4ELj1ELj16ENS0_18Kernel_traits_baseILj1536ES3_S3_S3_fjLj128EEEEEEEvNS0_19ForwardKernelParamsE)
        /*0218*/ 	.short	0x0380
        /*021a*/ 	.short	0x0088


	//----- nvinfo : EIATTR_SW_WAR
	.align		4
.L_4691:
        /*021c*/ 	.byte	0x04, 0x36
        /*021e*/ 	.short	(.L_4693 - .L_4692)
.L_4692:
        /*0220*/ 	.word	0x00000008
.L_4693:


//--------------------- .nv.info._ZN18transformer_engine13normalization19ln_fwd_tuned_kernelINS0_13Kernel_traitsIff6__halffjLj1536ELj1ELj4ELj1ELj16ENS0_18Kernel_traits_baseILj1536EffS3_fjLj128EEEEEEEvNS0_19ForwardKernelParamsE --------------------------
	.section	.nv.info._ZN18transformer_engine13normalization19ln_fwd_tuned_kernelINS0_13Kernel_traitsIff6__halffjLj1536ELj1ELj4ELj1ELj16ENS0_18Kernel_traits_baseILj1536EffS3_fjLj128EEEEEEEvNS0_19ForwardKernelParamsE,"",@"SHT_CUDA_INFO"
	.sectionflags	@""
	.align	4


	//----- nvinfo : EIATTR_CUDA_API_VERSION
	.align		4
        /*0000*/ 	.byte	0x04, 0x37
        /*0002*/ 	.short	(.L_4695 - .L_4694)
.L_4694:
        /*0004*/ 	.word	0x00000082


	//----- nvinfo : EIATTR_KPARAM_INFO
	.align		4
.L_4695:
        /*0008*/ 	.byte	0x04, 0x17
        /*000a*/ 	.short	(.L_4697 - .L_4696)
.L_4696:
        /*000c*/ 	.word	0x00000000
        /*0010*/ 	.short	0x0000
        /*0012*/ 	.short	0x0000
        /*0014*/ 	.byte	0x00, 0xf0, 0x21, 0x02


	//----- nvinfo : EIATTR_SPARSE_MMA_MASK
	.align		4
.L_4697:
        /*0018*/ 	.byte	0x03, 0x50
        /*001a*/ 	.short	0x0000


	//----- nvinfo : EIATTR_MAXREG_COUNT
	.align		4
        /*001c*/ 	.byte	0x03, 0x1b
        /*001e*/ 	.short	0x00ff


	//----- nvinfo : EIATTR_NUM_BARRIERS
	.align		4
        /*0020*/ 	.byte	0x02, 0x4c
        /*0022*/ 	.byte	0x01
	.zero		1


	//----- nvinfo : EIATTR_MERCURY_ISA_VERSION
	.align		4
        /*0024*/ 	.byte	0x03, 0x5f
        /*0026*/ 	.short	0x0101


	//----- nvinfo : EIATTR_COOP_GROUP_MASK_REGIDS
	.align		4
        /*0028*/ 	.byte	0x04, 0x29
        /*002a*/ 	.short	(.L_4699 - .L_4698)


	//   ....[0]....
.L_4698:
        /*002c*/ 	.word	0xffffffff


	//   ....[1]....
        /*0030*/ 	.word	0xffffffff


	//   ....[2]....
        /*0034*/ 	.word	0xffffffff


	//   ....[3]....
        /*0038*/ 	.word	0xffffffff


	//   ....[4]....
        /*003c*/ 	.word	0xffffffff


	//   ....[5]....
        /*0040*/ 	.word	0xffffffff


	//   ....[6]....
        /*0044*/ 	.word	0xffffffff


	//   ....[7]....
        /*0048*/ 	.word	0xffffffff


	//   ....[8]....
        /*004c*/ 	.word	0xffffffff


	//   ....[9]....
        /*0050*/ 	.word	0xffffffff


	//   ....[10]....
        /*0054*/ 	.word	0xffffffff


	//   ....[11]....
        /*0058*/ 	.word	0xffffffff


	//   ....[12]....
        /*005c*/ 	.word	0xffffffff


	//   ....[13]....
        /*0060*/ 	.word	0xffffffff


	//   ....[14]....
        /*0064*/ 	.word	0xffffffff


	//   ....[15]....
        /*0068*/ 	.word	0xffffffff


	//   ....[16]....
        /*006c*/ 	.word	0xffffffff


	//   ....[17]....
        /*0070*/ 	.word	0xffffffff


	//   ....[18]....
        /*0074*/ 	.word	0xffffffff


	//   ....[19]....
        /*0078*/ 	.word	0xffffffff


	//   ....[20]....
        /*007c*/ 	.word	0xffffffff


	//   ....[21]....
        /*0080*/ 	.word	0xffffffff


	//   ....[22]....
        /*0084*/ 	.word	0xffffffff


	//   ....[23]....
        /*0088*/ 	.word	0xffffffff


	//   ....[24]....
        /*008c*/ 	.word	0xffffffff


	//   ....[25]....
        /*0090*/ 	.word	0xffffffff


	//   ....[26]....
        /*0094*/ 	.word	0xffffffff


	//   ....[27]....
        /*0098*/ 	.word	0x05000098


	//   ....[28]....
        /*009c*/ 	.word	0x05000098


	//   ....[29]....
        /*00a0*/ 	.word	0x05000098


	//   ....[30]....
        /*00a4*/ 	.word	0x05000098


	//   ....[31]....
        /*00a8*/ 	.word	0x05000098


	//   ....[32]....
        /*00ac*/ 	.word	0x05000098


	//   ....[33]....
        /*00b0*/ 	.word	0x05000098


	//   ....[34]....
        /*00b4*/ 	.word	0x05000098


	//   ....[35]....
        /*00b8*/ 	.word	0x05000098


	//   ....[36]....
        /*00bc*/ 	.word	0x05000098


	//   ....[37]....
        /*00c0*/ 	.word	0x05000098


	//   ....[38]....
        /*00c4*/ 	.word	0x05000098


	//   ....[39]....
        /*00c8*/ 	.word	0x05000098


	//   ....[40]....
        /*00cc*/ 	.word	0x05000098


	//   ....[41]....
        /*00d0*/ 	.word	0x05000098


	//   ....[42]....
        /*00d4*/ 	.word	0x05000098


	//   ....[43]....
        /*00d8*/ 	.word	0x05000098


	//   ....[44]....
        /*00dc*/ 	.word	0x05000098


	//   ....[45]....
        /*00e0*/ 	.word	0x05000098


	//   ....[46]....
        /*00e4*/ 	.word	0x05000098


	//   ....[47]....
        /*00e8*/ 	.word	0x05000098


	//   ....[48]....
        /*00ec*/ 	.word	0x05000098


	//   ....[49]....
        /*00f0*/ 	.word	0x05000098


	//   ....[50]....
        /*00f4*/ 	.word	0x05000098


	//   ....[51]....
        /*00f8*/ 	.word	0x05000098


	//   ....[52]....
        /*00fc*/ 	.word	0x05000098


	//   ....[53]....
        /*0100*/ 	.word	0x05000098


	//----- nvinfo : EIATTR_COOP_GROUP_INSTR_OFFSETS
	.align		4
.L_4699:
        /*0104*/ 	.byte	0x04, 0x28
        /*0106*/ 	.short	(.L_4701 - .L_4700)


	//   ....[0]....
.L_4700:
        /*0108*/ 	.word	0x00000ed0


	//   ....[1]....
        /*010c*/ 	.word	0x00000ef0


	//   ....[2]....
        /*0110*/ 	.word	0x00000f10


	//   ....[3]....
        /*0114*/ 	.word	0x00000f30


	//   ....[4]....
        /*0118*/ 	.word	0x00000f50


	//   ....[5]....
        /*011c*/ 	.word	0x00001580


	//   ....[6]....
        /*0120*/ 	.word	0x000015a0


	//   ....[7]....
        /*0124*/ 	.word	0x000015c0


	//   ....[8]....
        /*0128*/ 	.word	0x000015e0


	//   ....[9]....
        /*012c*/ 	.word	0x00001600


	//   ....[10]....
        /*0130*/ 	.word	0x000032e0


	//   ....[11]....
        /*0134*/ 	.word	0x00003300


	//   ....[12]....
        /*0138*/ 	.word	0x00003320


	//   ....[13]....
        /*013c*/ 	.word	0x00003340


	//   ....[14]....
        /*0140*/ 	.word	0x00003360


	//   ....[15]....
        /*0144*/ 	.word	0x00003990


	//   ....[16]....
        /*0148*/ 	.word	0x000039b0


	//   ....[17]....
        /*014c*/ 	.word	0x000039d0


	//   ....[18]....
        /*0150*/ 	.word	0x000039f0


	//   ....[19]....
        /*0154*/ 	.word	0x00003a10


	//   ....[20]....
        /*0158*/ 	.word	0x00004c30


	//   ....[21]....
        /*015c*/ 	.word	0x00004c50


	//   ....[22]....
        /*0160*/ 	.word	0x00004c70


	//   ....[23]....
        /*0164*/ 	.word	0x00004c90


	//   ....[24]....
        /*0168*/ 	.word	0x00004cb0


	//   ....[25]....
        /*016c*/ 	.word	0x00004e30


	//   ....[26]....
        /*0170*/ 	.word	0x00004e50


	//   ....[27]....
        /*0174*/ 	.word	0x00005070


	//   ....[28]....
        /*0178*/ 	.word	0x000050f0


	//   ....[29]....
        /*017c*/ 	.word	0x00005150


	//   ....[30]....
        /*0180*/ 	.word	0x000051b0


	//   ....[31]....
        /*0184*/ 	.word	0x00005210


	//   ....[32]....
        /*0188*/ 	.word	0x00005870


	//   ....[33]....
        /*018c*/ 	.word	0x000058d0


	//   ....[34]....
        /*0190*/ 	.word	0x00005930


	//   ....[35]....
        /*0194*/ 	.word	0x00005990


	//   ....[36]....
        /*0198*/ 	.word	0x000059f0


	//   ....[37]....
        /*019c*/ 	.word	0x00005a70


	//   ....[38]....
        /*01a0*/ 	.word	0x00005af0


	//   ....[39]....
        /*01a4*/ 	.word	0x00005b50


	//   ....[40]....
        /*01a8*/ 	.word	0x00005bb0


	//   ....[41]....
        /*01ac*/ 	.word	0x00005c10


	//   ....[42]....
        /*01b0*/ 	.word	0x00006270


	//   ....[43]....
        /*01b4*/ 	.word	0x000062d0


	//   ....[44]....
        /*01b8*/ 	.word	0x00006330


	//   ....[45]....
        /*01bc*/ 	.word	0x00006390


	//   ....[46]....
        /*01c0*/ 	.word	0x000063f0


	//   ....[47]....
        /*01c4*/ 	.word	0x00006480


	//   ....[48]....
        /*01c8*/ 	.word	0x00006520


	//   ....[49]....
        /*01cc*/ 	.word	0x00006590


	//   ....[50]....
        /*01d0*/ 	.word	0x00006600


	//   ....[51]....
        /*01d4*/ 	.word	0x00006670


	//   ....[52]....
        /*01d8*/ 	.word	0x000066f0


	//   ....[53]....
        /*01dc*/ 	.word	0x00006760


	//----- nvinfo : EIATTR_VRC_CTA_INIT_COUNT
	.align		4
.L_4701:
        /*01e0*/ 	.byte	0x02, 0x4a
	.zero		1
	.zero		1


	//----- nvinfo : EIATTR_EXIT_INSTR_OFFSETS
	.align		4
        /*01e4*/ 	.byte	0x04, 0x1c
        /*01e6*/ 	.short	(.L_4703 - .L_4702)


	//   ....[0]....
.L_4702:
        /*01e8*/ 	.word	0x00004ec0


	//   ....[1]....
        /*01ec*/ 	.word	0x00004f20


	//   ....[2]....
        /*01f0*/ 	.word	0x00005010


	//----- nvinfo : EIATTR_MAX_THREADS
	.align		4
.L_4703:
        /*01f4*/ 	.byte	0x04, 0x05
        /*01f6*/ 	.short	(.L_4705 - .L_4704)
.L_4704:
        /*01f8*/ 	.word	0x00000080
        /*01fc*/ 	.word	0x00000001
        /*0200*/ 	.word	0x00000001


	//----- nvinfo : EIATTR_CRS_STACK_SIZE
	.align		4
.L_4705:
        /*0204*/ 	.byte	0x04, 0x1e
        /*0206*/ 	.short	(.L_4707 - .L_4706)
.L_4706:
        /*0208*/ 	.word	0x00000000


	//----- nvinfo : EIATTR_CBANK_PARAM_SIZE
	.align		4
.L_4707:
        /*020c*/ 	.byte	0x03, 0x19
        /*020e*/ 	.short	0x0088


	//----- nvinfo : EIATTR_PARAM_CBANK
	.align		4
        /*0210*/ 	.byte	0x04, 0x0a
        /*0212*/ 	.short	(.L_4709 - .L_4708)
	.align		4
.L_4708:
        /*0214*/ 	.word	index@(.nv.constant0._ZN18transformer_engine13normalization19ln_fwd_tuned_kernelINS0_13Kernel_traitsIff6__halffjLj1536ELj1ELj4ELj1ELj16ENS0_18Kernel_traits_baseILj1536EffS3_fjLj128EEEEEEEvNS0_19ForwardKernelParamsE)
        /*0218*/ 	.short	0x0380
        /*021a*/ 	.short	0x0088


	//----- nvinfo : EIATTR_SW_WAR
	.align		4
.L_4709:
        /*021c*/ 	.byte	0x04, 0x36
        /*021e*/ 	.short	(.L_4711 - .L_4710)
.L_4710:
        /*0220*/ 	.word	0x00000008
.L_4711:


//--------------------- .nv.info._ZN18transformer_engine13normalization19ln_fwd_tuned_kernelINS0_13Kernel_traitsI6__halfS3_S3_fjLj1536ELj1ELj4ELj1ELj16ENS0_18Kernel_traits_baseILj1536ES3_S3_S3_fjLj128EEEEEEEvNS0_19ForwardKernelParamsE --------------------------
	.section	.nv.info._ZN18transformer_engine13normalization19ln_fwd_tuned_kernelINS0_13Kernel_traitsI6__halfS3_S3_fjLj1536ELj1ELj4ELj1ELj16ENS0_18Kernel_traits_baseILj1536ES3_S3_S3_fjLj128EEEEEEEvNS0_19ForwardKernelParamsE,"",@"SHT_CUDA_INFO"
	.sectionflags	@""
	.align	4


	//----- nvinfo : EIATTR_CUDA_API_VERSION
	.align		4
        /*0000*/ 	.byte	0x04, 0x37
        /*0002*/ 	.short	(.L_4713 - .L_4712)
.L_4712:
        /*0004*/ 	.word	0x00000082


	//----- nvinfo : EIATTR_KPARAM_INFO
	.align		4
.L_4713:
        /*0008*/ 	.byte	0x04, 0x17
        /*000a*/ 	.short	(.L_4715 - .L_4714)
.L_4714:
        /*000c*/ 	.word	0x00000000
        /*0010*/ 	.short	0x0000
        /*0012*/ 	.short	0x0000
        /*0014*/ 	.byte	0x00, 0xf0, 0x21, 0x02


	//----- nvinfo : EIATTR_SPARSE_MMA_MASK
	.align		4
.L_4715:
        /*0018*/ 	.byte	0x03, 0x50
        /*001a*/ 	.short	0x0000


	//----- nvinfo : EIATTR_MAXREG_COUNT
	.align		4
        /*001c*/ 	.byte	0x03, 0x1b
        /*001e*/ 	.short	0x00ff


	//----- nvinfo : EIATTR_NUM_BARRIERS
	.align		4
        /*0020*/ 	.byte	0x02, 0x4c
        /*0022*/ 	.byte	0x01
	.zero		1


	//----- nvinfo : EIATTR_MERCURY_ISA_VERSION
	.align		4
        /*0024*/ 	.byte	0x03, 0x5f
        /*0026*/ 	.short	0x0101


	//----- nvinfo : EIATTR_COOP_GROUP_MASK_REGIDS
	.align		4
        /*0028*/ 	.byte	0x04, 0x29
        /*002a*/ 	.short	(.L_4717 - .L_4716)


	//   ....[0]....
.L_4716:
        /*002c*/ 	.word	0xffffffff


	//   ....[1]....
        /*0030*/ 	.word	0xffffffff


	//   ....[2]....
        /*0034*/ 	.word	0xffffffff


	//   ....[3]....
        /*0038*/ 	.word	0xffffffff


	//   ....[4]....
        /*003c*/ 	.word	0xffffffff


	//   ....[5]....
        /*0040*/ 	.word	0xffffffff


	//   ....[6]....
        /*0044*/ 	.word	0xffffffff


	//   ....[7]....
        /*0048*/ 	.word	0xffffffff


	//   ....[8]....
        /*004c*/ 	.word	0xffffffff


	//   ....[9]....
        /*0050*/ 	.word	0xffffffff


	//   ....[10]....
        /*0054*/ 	.word	0xffffffff


	//   ....[11]....
        /*0058*/ 	.word	0xffffffff


	//   ....[12]....
        /*005c*/ 	.word	0xffffffff


	//   ....[13]....
        /*0060*/ 	.word	0xffffffff


	//   ....[14]....
        /*0064*/ 	.word	0xffffffff


	//   ....[15]....
        /*0068*/ 	.word	0xffffffff


	//   ....[16]....
        /*006c*/ 	.word	0xffffffff


	//   ....[17]....
        /*0070*/ 	.word	0xffffffff


	//   ....[18]....
        /*0074*/ 	.word	0xffffffff


	//   ....[19]....
        /*0078*/ 	.word	0xffffffff


	//   ....[20]....
        /*007c*/ 	.word	0xffffffff


	//   ....[21]....
        /*0080*/ 	.word	0xffffffff


	//   ....[22]....
        /*0084*/ 	.word	0xffffffff


	//   ....[23]....
        /*0088*/ 	.word	0xffffffff


	//   ....[24]....
        /*008c*/ 	.word	0xffffffff


	//   ....[25]....
        /*0090*/ 	.word	0xffffffff


	//   ....[26]....
        /*0094*/ 	.word	0xffffffff


	//   ....[27]....
        /*0098*/ 	.word	0x0500006d


	//   ....[28]....
        /*009c*/ 	.word	0x0500006d


	//   ....[29]....
        /*00a0*/ 	.word	0x0500006d


	//   ....[30]....
        /*00a4*/ 	.word	0x0500006d


	//   ....[31]....
        /*00a8*/ 	.word	0x0500006d


	//   ....[32]....
        /*00ac*/ 	.word	0x0500006d


	//   ....[33]....
        /*00b0*/ 	.word	0x0500006d


	//   ....[34]....
        /*00b4*/ 	.word	0x0500006d


	//   ....[35]....
        /*00b8*/ 	.word	0x0500006d


	//   ....[36]....
        /*00bc*/ 	.word	0x0500006d


	//   ....[37]....
        /*00c0*/ 	.word	0x0500006d


	//   ....[38]....
        /*00c4*/ 	.word	0x0500006d


	//   ....[39]....
        /*00c8*/ 	.word	0x0500006d


	//   ....[40]....
        /*00cc*/ 	.word	0x0500006d


	//   ....[41]....
        /*00d0*/ 	.word	0x0500006d


	//   ....[42]....
        /*00d4*/ 	.word	0x0500006d


	//   ....[43]....
        /*00d8*/ 	.word	0x0500006d


	//   ....[44]....
        /*00dc*/ 	.word	0x0500006d


	//   ....[45]....
        /*00e0*/ 	.word	0x0500006d


	//   ....[46]....
        /*00e4*/ 	.word	0x0500006d


	//   ....[47]....
        /*00e8*/ 	.word	0x0500006d


	//   ....[48]....
        /*00ec*/ 	.word	0x0500006d


	//   ....[49]....
        /*00f0*/ 	.word	0x0500006d


	//   ....[50]....
        /*00f4*/ 	.word	0x0500006d


	//   ....[51]....
        /*00f8*/ 	.word	0x0500006d


	//   ....[52]....
        /*00fc*/ 	.word	0x0500006d


	//   ....[53]....
        /*0100*/ 	.word	0x0500006d


	//----- nvinfo : EIATTR_COOP_GROUP_INSTR_OFFSETS
	.align		4
.L_4717:
        /*0104*/ 	.byte	0x04, 0x28
        /*0106*/ 	.short	(.L_4719 - .L_4718)


	//   ....[0]....
.L_4718:
        /*0108*/ 	.word	0x00000a20


	//   ....[1]....
        /*010c*/ 	.word	0x00000a40


	//   ....[2]....
        /*0110*/ 	.word	0x00000a60


	//   ....[3]....
        /*0114*/ 	.word	0x00000a80


	//   ....[4]....
        /*0118*/ 	.word	0x00000aa0


	//   ....[5]....
        /*011c*/ 	.word	0x000010d0


	//   ....[6]....
        /*0120*/ 	.word	0x000010f0


	//   ....[7]....
        /*0124*/ 	.word	0x00001110


	//   ....[8]....
        /*0128*/ 	.word	0x00001130


	//   ....[9]....
        /*012c*/ 	.word	0x00001150


	//   ....[10]....
        /*0130*/ 	.word	0x00003140


	//   ....[11]....
        /*0134*/ 	.word	0x00003160


	//   ....[12]....
        /*0138*/ 	.word	0x00003180


	//   ....[13]....
        /*013c*/ 	.word	0x000031a0


	//   ....[14]....
        /*0140*/ 	.word	0x000031c0


	//   ....[15]....
        /*0144*/ 	.word	0x000037f0


	//   ....[16]....
        /*0148*/ 	.word	0x00003810


	//   ....[17]....
        /*014c*/ 	.word	0x00003830


	//   ....[18]....
        /*0150*/ 	.word	0x00003850


	//   ....[19]....
        /*0154*/ 	.word	0x00003870


	//   ....[20]....
        /*0158*/ 	.word	0x00004e80


	//   ....[21]....
        /*015c*/ 	.word	0x00004ea0


	//   ....[22]....
        /*0160*/ 	.word	0x00004ec0


	//   ....[23]....
        /*0164*/ 	.word	0x00004ee0


	//   ....[24]....
        /*0168*/ 	.word	0x00004f00


	//   ....[25]....
        /*016c*/ 	.word	0x00005080


	//   ....[26]....
        /*0170*/ 	.word	0x000050a0


	//   ....[27]....
        /*0174*/ 	.word	0x000052b0


	//   ....[28]....
        /*0178*/ 	.word	0x00005330


	//   ....[29]....
        /*017c*/ 	.word	0x00005390


	//   ....[30]....
        /*0180*/ 	.word	0x000053f0


	//   ....[31]....
        /*0184*/ 	.word	0x00005450


	//   ....[32]....
        /*0188*/ 	.word	0x00005ad0


	//   ....[33]....
        /*018c*/ 	.word	0x00005b30


	//   ....[34]....
        /*0190*/ 	.word	0x00005b90


	//   ....[35]....
        /*0194*/ 	.word	0x00005bf0


	//   ....[36]....
        /*0198*/ 	.word	0x00005c50


	//   ....[37]....
        /*019c*/ 	.word	0x00005cd0


	//   ....[38]....
        /*01a0*/ 	.word	0x00005d50


	//   ....[39]....
        /*01a4*/ 	.word	0x00005db0


	//   ....[40]....
        /*01a8*/ 	.word	0x00005e10


	//   ....[41]....
        /*01ac*/ 	.word	0x00005e70


	//   ....[42]....
        /*01b0*/ 	.word	0x000064f0


	//   ....[43]....
        /*01b4*/ 	.word	0x00006550


	//   ....[44]....
        /*01b8*/ 	.word	0x000065b0


	//   ....[45]....
        /*01bc*/ 	.word	0x00006610


	//   ....[46]....
        /*01c0*/ 	.word	0x00006670


	//   ....[47]....
        /*01c4*/ 	.word	0x00006700


	//   ....[48]....
        /*01c8*/ 	.word	0x00006790


	//   ....[49]....
        /*01cc*/ 	.word	0x00006800


	//   ....[50]....
        /*01d0*/ 	.word	0x00006870


	//   ....[51]....
        /*01d4*/ 	.word	0x000068e0


	//   ....[52]....
        /*01d8*/ 	.word	0x00006950


	//   ....[53]....
        /*01dc*/ 	.word	0x000069c0


	//----- nvinfo : EIATTR_VRC_CTA_INIT_COUNT
	.align		4
.L_4719:
        /*01e0*/ 	.byte	0x02, 0x4a
	.zero		1
	.zero		1


	//----- nvinfo : EIATTR_EXIT_INSTR_OFFSETS
	.align		4
        /*01e4*/ 	.byte	0x04, 0x1c
        /*01e6*/ 	.short	(.L_4721 - .L_4720)


	//   ....[0]....
.L_4720:
        /*01e8*/ 	.word	0x00005110


	//   ....[1]....
        /*01ec*/ 	.word	0x00005160


	//   ....[2]....
        /*01f0*/ 	.word	0x00005250


	//----- nvinfo : EIATTR_MAX_THREADS
	.align		4
.L_4721:
        /*01f4*/ 	.byte	0x04, 0x05
        /*01f6*/ 	.short	(.L_4723 - .L_4722)
.L_4722:
        /*01f8*/ 	.word	0x00000080
        /*01fc*/ 	.word	0x00000001
        /*0200*/ 	.word	0x00000001


	//----- nvinfo : EIATTR_CRS_STACK_SIZE
	.align		4
.L_4723:
        /*0204*/ 	.byte	0x04, 0x1e
        /*0206*/ 	.short	(.L_4725 - .L_4724)
.L_4724:
        /*0208*/ 	.word	0x00000000


	//----- nvinfo : EIATTR_CBANK_PARAM_SIZE
	.align		4
.L_4725:
        /*020c*/ 	.byte	0x03, 0x19
        /*020e*/ 	.short	0x0088


	//----- nvinfo : EIATTR_PARAM_CBANK
	.align		4
        /*0210*/ 	.byte	0x04, 0x0a
        /*0212*/ 	.short	(.L_4727 - .L_4726)
	.align		4
.L_4726:
        /*0214*/ 	.word	index@(.nv.constant0._ZN18transformer_engine13normalization19ln_fwd_tuned_kernelINS0_13Kernel_traitsI6__halfS3_S3_fjLj1536ELj1ELj4ELj1ELj16ENS0_18Kernel_traits_baseILj1536ES3_S3_S3_fjLj128EEEEEEEvNS0_19ForwardKernelParamsE)
        /*0218*/ 	.short	0x0380
        /*021a*/ 	.short	0x0088


	//----- nvinfo : EIATTR_SW_WAR
	.align		4
.L_4727:
        /*021c*/ 	.byte	0x04, 0x36
        /*021e*/ 	.short	(.L_4729 - .L_4728)
.L_4728:
        /*0220*/ 	.word	0x00000008
.L_4729:


//--------------------- .nv.info._ZN18transformer_engine13normalization19ln_fwd_tuned_kernelINS0_13Kernel_traitsIffffjLj1536ELj1ELj4ELj1ELj16ENS0_18Kernel_traits_baseILj1536EffffjLj128EEEEEEEvNS0_19ForwardKernelParamsE --------------------------
	.section	.nv.info._ZN18transformer_engine13normalization19ln_fwd_tuned_kernelINS0_13Kernel_traitsIffffjLj1536ELj1ELj4ELj1ELj16ENS0_18Kernel_traits_baseILj1536EffffjLj128EEEEEEEvNS0_19ForwardKernelParamsE,"",@"SHT_CUDA_INFO"
	.sectionflags	@""
	.align	4


	//----- nvinfo : EIATTR_CUDA_API_VERSION
	.align		4
        /*0000*/ 	.byte	0x04, 0x37
        /*0002*/ 	.short	(.L_4731 - .L_4730)
.L_4730:
        /*0004*/ 	.word	0x00000082


	//----- nvinfo : EIATTR_KPARAM_INFO
	.align		4
.L_4731:
        /*0008*/ 	.byte	0x04, 0x17
        /*000a*/ 	.short	(.L_4733 - .L_4732)
.L_4732:
        /*000c*/ 	.word	0x00000000
        /*0010*/ 	.short	0x0000
        /*0012*/ 	.short	0x0000
        /*0014*/ 	.byte	0x00, 0xf0, 0x21, 0x02


	//----- nvinfo : EIATTR_SPARSE_MMA_MASK
	.align		4
.L_4733:
        /*0018*/ 	.byte	0x03, 0x50
        /*001a*/ 	.short	0x0000


	//----- nvinfo : EIATTR_MAXREG_COUNT
	.align		4
        /*001c*/ 	.byte	0x03, 0x1b
        /*001e*/ 	.short	0x00ff


	//----- nvinfo : EIATTR_NUM_BARRIERS
	.align		4
        /*0020*/ 	.byte	0x02, 0x4c
        /*0022*/ 	.byte	0x01
	.zero		1


	//----- nvinfo : EIATTR_MERCURY_ISA_VERSION
	.align		4
        /*0024*/ 	.byte	0x03, 0x5f
        /*0026*/ 	.short	0x0101


	//----- nvinfo : EIATTR_COOP_GROUP_MASK_REGIDS
	.align		4
        /*0028*/ 	.byte	0x04, 0x29
        /*002a*/ 	.short	(.L_4735 - .L_4734)


	//   ....[0]....
.L_4734:
        /*002c*/ 	.word	0xffffffff


	//   ....[1]....
        /*0030*/ 	.word	0xffffffff


	//   ....[2]....
        /*0034*/ 	.word	0xffffffff


	//   ....[3]....
        /*0038*/ 	.word	0xffffffff


	//   ....[4]....
        /*003c*/ 	.word	0xffffffff


	//   ....[5]....
        /*0040*/ 	.word	0xffffffff


	//   ....[6]....
        /*0044*/ 	.word	0xffffffff


	//   ....[7]....
        /*0048*/ 	.word	0xffffffff


	//   ....[8]....
        /*004c*/ 	.word	0xffffffff


	//   ....[9]....
        /*0050*/ 	.word	0xffffffff


	//   ....[10]....
        /*0054*/ 	.word	0xffffffff


	//   ....[11]....
        /*0058*/ 	.word	0xffffffff


	//   ....[12]....
        /*005c*/ 	.word	0xffffffff


	//   ....[13]....
        /*0060*/ 	.word	0xffffffff


	//   ....[14]....
        /*0064*/ 	.word	0xffffffff


	//   ....[15]....
        /*0068*/ 	.word	0xffffffff


	//   ....[16]....
        /*006c*/ 	.word	0xffffffff


	//   ....[17]....
        /*0070*/ 	.word	0xffffffff


	//   ....[18]....
        /*0074*/ 	.word	0xffffffff


	//   ....[19]....
        /*0078*/ 	.word	0xffffffff


	//   ....[20]....
        /*007c*/ 	.word	0xffffffff


	//   ....[21]....
        /*0080*/ 	.word	0xffffffff


	//   ....[22]....
        /*0084*/ 	.word	0xffffffff


	//   ....[23]....
        /*0088*/ 	.word	0xffffffff


	//   ....[24]....
        /*008c*/ 	.word	0xffffffff


	//   ....[25]....
        /*0090*/ 	.word	0xffffffff


	//   ....[26]....
        /*0094*/ 	.word	0xffffffff


	//   ....[27]....
        /*0098*/ 	.word	0x0500009a


	//   ....[28]....
        /*009c*/ 	.word	0x0500009a


	//   ....[29]....
        /*00a0*/ 	.word	0x0500009a


	//   ....[30]....
        /*00a4*/ 	.word	0x0500009a


	//   ....[31]....
        /*00a8*/ 	.word	0x0500009a


	//   ....[32]....
        /*00ac*/ 	.word	0x0500009a


	//   ....[33]....
        /*00b0*/ 	.word	0x0500009a


	//   ....[34]....
        /*00b4*/ 	.word	0x0500009a


	//   ....[35]....
        /*00b8*/ 	.word	0x0500009a


	//   ....[36]....
        /*00bc*/ 	.word	0x0500009a


	//   ....[37]....
        /*00c0*/ 	.word	0x0500009a


	//   ....[38]....
        /*00c4*/ 	.word	0x0500009a


	//   ....[39]....
        /*00c8*/ 	.word	0x0500009a


	//   ....[40]....
        /*00cc*/ 	.word	0x0500009a


	//   ....[41]....
        /*00d0*/ 	.word	0x0500009a


	//   ....[42]....
        /*00d4*/ 	.word	0x0500009a


	//   ....[43]....
        /*00d8*/ 	.word	0x0500009a


	//   ....[44]....
        /*00dc*/ 	.word	0x0500009a


	//   ....[45]....
        /*00e0*/ 	.word	0x0500009a


	//   ....[46]....
        /*00e4*/ 	.word	0x0500009a


	//   ....[47]....
        /*00e8*/ 	.word	0x0500009a


	//   ....[48]....
        /*00ec*/ 	.word	0x0500009a


	//   ....[49]....
        /*00f0*/ 	.word	0x0500009a


	//   ....[50]....
        /*00f4*/ 	.word	0x0500009a


	//   ....[51]....
        /*00f8*/ 	.word	0x0500009a


	//   ....[52]....
        /*00fc*/ 	.word	0x0500009a


	//   ....[53]....
        /*0100*/ 	.word	0x0500009a


	//----- nvinfo : EIATTR_COOP_GROUP_INSTR_OFFSETS
	.align		4
.L_4735:
        /*0104*/ 	.byte	0x04, 0x28
        /*0106*/ 	.short	(.L_4737 - .L_4736)


	//   ....[0]....
.L_4736:
        /*0108*/ 	.word	0x00000ed0


	//   ....[1]....
        /*010c*/ 	.word	0x00000ef0


	//   ....[2]....
        /*0110*/ 	.word	0x00000f10


	//   ....[3]....
        /*0114*/ 	.word	0x00000f30


	//   ....[4]....
        /*0118*/ 	.word	0x00000f50


	//   ....[5]....
        /*011c*/ 	.word	0x00001580


	//   ....[6]....
        /*0120*/ 	.word	0x000015a0


	//   ....[7]....
        /*0124*/ 	.word	0x000015c0


	//   ....[8]....
        /*0128*/ 	.word	0x000015e0


	//   ....[9]....
        /*012c*/ 	.word	0x00001600


	//   ....[10]....
        /*0130*/ 	.word	0x00002ce0


	//   ....[11]....
        /*0134*/ 	.word	0x00002d00


	//   ....[12]....
        /*0138*/ 	.word	0x00002d20


	//   ....[13]....
        /*013c*/ 	.word	0x00002d40


	//   ....[14]....
        /*0140*/ 	.word	0x00002d60


	//   ....[15]....
        /*0144*/ 	.word	0x00003390


	//   ....[16]....
        /*0148*/ 	.word	0x000033b0


	//   ....[17]....
        /*014c*/ 	.word	0x000033d0


	//   ....[18]....
        /*0150*/ 	.word	0x000033f0


	//   ....[19]....
        /*0154*/ 	.word	0x00003410


	//   ....[20]....
        /*0158*/ 	.word	0x00004030


	//   ....[21]....
        /*015c*/ 	.word	0x00004050


	//   ....[22]....
        /*0160*/ 	.word	0x00004070


	//   ....[23]....
        /*0164*/ 	.word	0x00004090


	//   ....[24]....
        /*0168*/ 	.word	0x000040b0


	//   ....[25]....
        /*016c*/ 	.word	0x00004230


	//   ....[26]....
        /*0170*/ 	.word	0x00004250


	//   ....[27]....
        /*0174*/ 	.word	0x00004460


	//   ....[28]....
        /*0178*/ 	.word	0x000044e0


	//   ....[29]....
        /*017c*/ 	.word	0x00004540


	//   ....[30]....
        /*0180*/ 	.word	0x000045a0


	//   ....[31]....
        /*0184*/ 	.word	0x00004600


	//   ....[32]....
        /*0188*/ 	.word	0x00004c60


	//   ....[33]....
        /*018c*/ 	.word	0x00004cc0


	//   ....[34]....
        /*0190*/ 	.word	0x00004d20


	//   ....[35]....
        /*0194*/ 	.word	0x00004d80


	//   ....[36]....
        /*0198*/ 	.word	0x00004dd0


	//   ....[37]....
        /*019c*/ 	.word	0x00004e50


	//   ....[38]....
        /*01a0*/ 	.word	0x00004ed0


	//   ....[39]....
        /*01a4*/ 	.word	0x00004f30


	//   ....[40]....
        /*01a8*/ 	.word	0x00004f90


	//   ....[41]....
        /*01ac*/ 	.word	0x00004ff0


	//   ....[42]....
        /*01b0*/ 	.word	0x00005650


	//   ....[43]....
        /*01b4*/ 	.word	0x000056b0


	//   ....[44]....
        /*01b8*/ 	.word	0x00005710


	//   ....[45]....
        /*01bc*/ 	.word	0x00005770


	//   ....[46]....
        /*01c0*/ 	.word	0x000057c0


	//   ....[47]....
        /*01c4*/ 	.word	0x00005850


	//   ....[48]....
        /*01c8*/ 	.word	0x000058f0


	//   ....[49]....
        /*01cc*/ 	.word	0x00005960


	//   ....[50]....
        /*01d0*/ 	.word	0x000059d0


	//   ....[51]....
        /*01d4*/ 	.word	0x00005a40


	//   ....[52]....
        /*01d8*/ 	.word	0x00005ac0


	//   ....[53]....
        /*01dc*/ 	.word	0x00005b30


	//----- nvinfo : EIATTR_VRC_CTA_INIT_COUNT
	.align		4
.L_4737:
        /*01e0*/ 	.byte	0x02, 0x4a
	.zero		1
	.zero		1


	//----- nvinfo : EIATTR_EXIT_INSTR_OFFSETS
	.align		4
        /*01e4*/ 	.byte	0x04, 0x1c
        /*01e6*/ 	.short	(.L_4739 - .L_4738)


	//   ....[0]....
.L_4738:
        /*01e8*/ 	.word	0x000042c0


	//   ....[1]....
        /*01ec*/ 	.word	0x00004310


	//   ....[2]....
        /*01f0*/ 	.word	0x00004400


	//----- nvinfo : EIATTR_MAX_THREADS
	.align		4
.L_4739:
        /*01f4*/ 	.byte	0x04, 0x05
        /*01f6*/ 	.short	(.L_4741 - .L_4740)
.L_4740:
        /*01f8*/ 	.word	0x00000080
        /*01fc*/ 	.word	0x00000001
        /*0200*/ 	.word	0x00000001


	//----- nvinfo : EIATTR_CRS_STACK_SIZE
	.align		4
.L_4741:
        /*0204*/ 	.byte	0x04, 0x1e
        /*0206*/ 	.short	(.L_4743 - .L_4742)
.L_4742:
        /*0208*/ 	.word	0x00000000


	//----- nvinfo : EIATTR_CBANK_PARAM_SIZE
	.align		4
.L_4743:
        /*020c*/ 	.byte	0x03, 0x19
        /*020e*/ 	.short	0x0088


	//----- nvinfo : EIATTR_PARAM_CBANK
	.align		4
        /*0210*/ 	.byte	0x04, 0x0a
        /*0212*/ 	.short	(.L_4745 - .L_4744)
	.align		4
.L_4744:
        /*0214*/ 	.word	index@(.nv.constant0._ZN18transformer_engine13normalization19ln_fwd_tuned_kernelINS0_13Kernel_traitsIffffjLj1536ELj1ELj4ELj1ELj16ENS0_18Kernel_traits_baseILj1536EffffjLj128EEEEEEEvNS0_19ForwardKernelParamsE)
        /*0218*/ 	.short	0x0380
        /*021a*/ 	.short	0x0088


	//----- nvinfo : EIATTR_SW_WAR
	.align		4
.L_4745:
        /*021c*/ 	.byte	0x04, 0x36
        /*021e*/ 	.short	(.L_4747 - .L_4746)
.L_4746:
        /*0220*/ 	.word	0x00000008
.L_4747:


//--------------------- .nv.info._ZN18transformer_engine13normalization19ln_fwd_tuned_kernelINS0_13Kernel_traitsIff13__nv_bfloat16fjLj1024ELj1ELj4ELj1ELj16ENS0_18Kernel_traits_baseILj1024EffS3_fjLj128EEEEEEEvNS0_19ForwardKernelParamsE --------------------------
	.section	.nv.info._ZN18transformer_engine13normalization19ln_fwd_tuned_kernelINS0_13Kernel_traitsIff13__nv_bfloat16fjLj1024ELj1ELj4ELj1ELj16ENS0_18Kernel_traits_baseILj1024EffS3_fjLj128EEEEEEEvNS0_19ForwardKernelParamsE,"",@"SHT_CUDA_INFO"
	.sectionflags	@""
	.align	4


	//----- nvinfo : EIATTR_CUDA_API_VERSION
	.align		4
        /*0000*/ 	.byte	0x04, 0x37
        /*0002*/ 	.short	(.L_4749 - .L_4748)
.L_4748:
        /*0004*/ 	.word	0x00000082


	//----- nvinfo : EIATTR_KPARAM_INFO
	.align		4
.L_4749:
        /*0008*/ 	.byte	0x04, 0x17
        /*000a*/ 	.short	(.L_4751 - .L_4750)
.L_4750:
        /*000c*/ 	.word	0x00000000
        /*0010*/ 	.short	0x0000
        /*0012*/ 	.short	0x0000
        /*0014*/ 	.byte	0x00, 0xf0, 0x21, 0x02


	//----- nvinfo : EIATTR_SPARSE_MMA_MASK
	.align		4
.L_4751:
        /*0018*/ 	.byte	0x03, 0x50
        /*001a*/ 	.short	0x0000


	//----- nvinfo : EIATTR_MAXREG_COUNT
	.align		4
        /*001c*/ 	.byte	0x03, 0x1b
        /*001e*/ 	.short	0x00ff


	//----- nvinfo : EIATTR_NUM_BARRIERS
	.align		4
        /*0020*/ 	.byte	0x02, 0x4c
        /*0022*/ 	.byte	0x01
	.zero		1


	//----- nvinfo : EIATTR_MERCURY_ISA_VERSION
	.align		4
        /*0024*/ 	.byte	0x03, 0x5f
        /*0026*/ 	.short	0x0101


	//----- nvinfo : EIATTR_COOP_GROUP_MASK_REGIDS
	.align		4
        /*0028*/ 	.byte	0x04, 0x29
        /*002a*/ 	.short	(.L_4753 - .L_4752)


	//   ....[0]....
.L_4752:
        /*002c*/ 	.word	0xffffffff


	//   ....[1]....
        /*0030*/ 	.word	0xffffffff


	//   ....[2]....
        /*0034*/ 	.word	0xffffffff


	//   ....[3]....
        /*0038*/ 	.word	0xffffffff


	//   ....[4]....
        /*003c*/ 	.word	0xffffffff


	//   ....[5]....
        /*0040*/ 	.word	0xffffffff


	//   ....[6]....
        /*0044*/ 	.word	0xffffffff


	//   ....[7]....
        /*0048*/ 	.word	0xffffffff


	//   ....[8]....
        /*004c*/ 	.word	0xffffffff


	//   ....[9]....
        /*0050*/ 	.word	0xffffffff


	//   ....[10]....
        /*0054*/ 	.word	0xffffffff


	//   ....[11]....
        /*0058*/ 	.word	0xffffffff


	//   ....[12]....
        /*005c*/ 	.word	0xffffffff


	//   ....[13]....
        /*0060*/ 	.word	0xffffffff


	//   ....[14]....
        /*0064*/ 	.word	0xffffffff


	//   ....[15]....
        /*0068*/ 	.word	0xffffffff


	//   ....[16]....
        /*006c*/ 	.word	0xffffffff


	//   ....[17]....
        /*0070*/ 	.word	0xffffffff


	//   ....[18]....
        /*0074*/ 	.word	0xffffffff


	//   ....[19]....
        /*0078*/ 	.word	0xffffffff


	//   ....[20]....
        /*007c*/ 	.word	0xffffffff


	//   ....[21]....
        /*0080*/ 	.word	0xffffffff


	//   ....[22]....
        /*0084*/ 	.word	0xffffffff


	//   ....[23]....
        /*0088*/ 	.word	0xffffffff


	//   ....[24]....
        /*008c*/ 	.word	0xffffffff


	//   ....[25]....
        /*0090*/ 	.word	0xffffffff


	//   ....[26]....
        /*0094*/ 	.word	0xffffffff


	//   ....[27]....
        /*0098*/ 	.word	0x05000068


	//   ....[28]....
        /*009c*/ 	.word	0x05000068


	//   ....[29]....
        /*00a0*/ 	.word	0x05000068


	//   ....[30]....
        /*00a4*/ 	.word	0x05000068


	//   ....[31]....
        /*00a8*/ 	.word	0x05000068


	//   ....[32]....
        /*00ac*/ 	.word	0x05000068


	//   ....[33]....
        /*00b0*/ 	.word	0x05000068


	//   ....[34]....
        /*00b4*/ 	.word	0x05000068


	//   ....[35]....
        /*00b8*/ 	.word	0x05000068


	//   ....[36]....
        /*00bc*/ 	.word	0x05000068


	//   ....[37]....
        /*00c0*/ 	.word	0x05000068


	//   ....[38]....
        /*00c4*/ 	.word	0x05000068


	//   ....[39]....
        /*00c8*/ 	.word	0x05000068


	//   ....[40]....
        /*00cc*/ 	.word	0x05000068


	//   ....[41]....
        /*00d0*/ 	.word	0x05000068


	//   ....[42]....
        /*00d4*/ 	.word	0x05000068


	//   ....[43]....
        /*00d8*/ 	.word	0x05000068


	//   ....[44]....
        /*00dc*/ 	.word	0x05000068


	//   ....[45]....
        /*00e0*/ 	.word	0x05000068


	//   ....[46]....
        /*00e4*/ 	.word	0x05000068


	//   ....[47]....
        /*00e8*/ 	.word	0x05000068


	//   ....[48]....
        /*00ec*/ 	.word	0x05000068


	//   ....[49]....
        /*00f0*/ 	.word	0x05000068


	//   ....[50]....
        /*00f4*/ 	.word	0x05000068


	//   ....[51]....
        /*00f8*/ 	.word	0x05000068


	//   ....[52]....
        /*00fc*/ 	.word	0x05000068


	//   ....[53]....
        /*0100*/ 	.word	0x05000068


	//----- nvinfo : EIATTR_COOP_GROUP_INSTR_OFFSETS
	.align		4
.L_4753:
        /*0104*/ 	.byte	0x04, 0x28
        /*0106*/ 	.short	(.L_4755 - .L_4754)


	//   ....[0]....
.L_4754:
        /*0108*/ 	.word	0x00000a00


	//   ....[1]....
        /*010c*/ 	.word	0x00000a20


	//   ....[2]....
        /*0110*/ 	.word	0x00000a40


	//   ....[3]....
        /*0114*/ 	.word	0x00000a60


	//   ....[4]....
        /*0118*/ 	.word	0x00000a80


	//   ....[5]....
        /*011c*/ 	.word	0x00000eb0


	//   ....[6]....
        /*0120*/ 	.word	0x00000ed0


	//   ....[7]....
        /*0124*/ 	.word	0x00000ef0


	//   ....[8]....
        /*0128*/ 	.word	0x00000f10


	//   ....[9]....
        /*012c*/ 	.word	0x00000f30


	//   ....[10]....
        /*0130*/ 	.word	0x00002230


	//   ....[11]....
        /*0134*/ 	.word	0x00002250


	//   ....[12]....
        /*0138*/ 	.word	0x00002270


	//   ....[13]....
        /*013c*/ 	.word	0x00002290


	//   ....[14]....
        /*0140*/ 	.word	0x000022b0


	//   ....[15]....
        /*0144*/ 	.word	0x000026e0


	//   ....[16]....
        /*0148*/ 	.word	0x00002700


	//   ....[17]....
        /*014c*/ 	.word	0x00002720


	//   ....[18]....
        /*0150*/ 	.word	0x00002740


	//   ....[19]....
        /*0154*/ 	.word	0x00002760


	//   ....[20]....
        /*0158*/ 	.word	0x000033c0


	//   ....[21]....
        /*015c*/ 	.word	0x000033e0


	//   ....[22]....
        /*0160*/ 	.word	0x00003400


	//   ....[23]....
        /*0164*/ 	.word	0x00003420


	//   ....[24]....
        /*0168*/ 	.word	0x00003440


	//   ....[25]....
        /*016c*/ 	.word	0x000035c0


	//   ....[26]....
        /*0170*/ 	.word	0x000035e0


	//   ....[27]....
        /*0174*/ 	.word	0x00003820


	//   ....[28]....
        /*0178*/ 	.word	0x000038a0


	//   ....[29]....
        /*017c*/ 	.word	0x00003900


	//   ....[30]....
        /*0180*/ 	.word	0x00003960


	//   ....[31]....
        /*0184*/ 	.word	0x000039c0


	//   ....[32]....
        /*0188*/ 	.word	0x00003e20


	//   ....[33]....
        /*018c*/ 	.word	0x00003e80


	//   ....[34]....
        /*0190*/ 	.word	0x00003ee0


	//   ....[35]....
        /*0194*/ 	.word	0x00003f40


	//   ....[36]....
        /*0198*/ 	.word	0x00003fa0


	//   ....[37]....
        /*019c*/ 	.word	0x00004020


	//   ....[38]....
        /*01a0*/ 	.word	0x000040a0


	//   ....[39]....
        /*01a4*/ 	.word	0x00004100


	//   ....[40]....
        /*01a8*/ 	.word	0x00004160


	//   ....[41]....
        /*01ac*/ 	.word	0x000041c0


	//   ....[42]....
        /*01b0*/ 	.word	0x00004620


	//   ....[43]....
        /*01b4*/ 	.word	0x00004680


	//   ....[44]....
        /*01b8*/ 	.word	0x000046e0


	//   ....[45]....
        /*01bc*/ 	.word	0x00004740


	//   ....[46]....
        /*01c0*/ 	.word	0x000047a0


	//   ....[47]....
        /*01c4*/ 	.word	0x00004820


	//   ....[48]....
        /*01c8*/ 	.word	0x000048c0


	//   ....[49]....
        /*01cc*/ 	.word	0x00004930


	//   ....[50]....
        /*01d0*/ 	.word	0x000049a0


	//   ....[51]....
        /*01d4*/ 	.word	0x00004a10


	//   ....[52]....
        /*01d8*/ 	.word	0x00004a80


	//   ....[53]....
        /*01dc*/ 	.word	0x00004af0


	//----- nvinfo : EIATTR_VRC_CTA_INIT_COUNT
	.align		4
.L_4755:
        /*01e0*/ 	.byte	0x02, 0x4a
	.zero		1
	.zero		1


	//----- nvinfo : EIATTR_EXIT_INSTR_OFFSETS
	.align		4
        /*01e4*/ 	.byte	0x04, 0x1c
        /*01e6*/ 	.short	(.L_4757 - .L_4756)


	//   ....[0]....
.L_4756:
        /*01e8*/ 	.word	0x00003670


	//   ....[1]....
        /*01ec*/ 	.word	0x000036d0


	//   ....[2]....
        /*01f0*/ 	.word	0x000037c0


	//----- nvinfo : EIATTR_MAX_THREADS
	.align		4
.L_4757:
        /*01f4*/ 	.byte	0x04, 0x05
        /*01f6*/ 	.short	(.L_4759 - .L_4758)
.L_4758:
        /*01f8*/ 	.word	0x00000080
        /*01fc*/ 	.word	0x00000001
        /*0200*/ 	.word	0x00000001


	//----- nvinfo : EIATTR_CRS_STACK_SIZE
	.align		4
.L_4759:
        /*0204*/ 	.byte	0x04, 0x1e
        /*0206*/ 	.short	(.L_4761 - .L_4760)
.L_4760:
        /*0208*/ 	.word	0x00000000


	//----- nvinfo : EIATTR_CBANK_PARAM_SIZE
	.align		4
.L_4761:
        /*020c*/ 	.byte	0x03, 0x19
        /*020e*/ 	.short	0x0088


	//----- nvinfo : EIATTR_PARAM_CBANK
	.align		4
        /*0210*/ 	.byte	0x04, 0x0a
        /*0212*/ 	.short	(.L_4763 - .L_4762)
	.align		4
.L_4762:
        /*0214*/ 	.word	index@(.nv.constant0._ZN18transformer_engine13normalization19ln_fwd_tuned_kernelINS0_13Kernel_traitsIff13__nv_bfloat16fjLj1024ELj1ELj4ELj1ELj16ENS0_18Kernel_traits_baseILj1024EffS3_fjLj128EEEEEEEvNS0_19ForwardKernelParamsE)
        /*0218*/ 	.short	0x0380
        /*021a*/ 	.short	0x0088


	//----- nvinfo : EIATTR_SW_WAR
	.align		4
.L_4763:
        /*021c*/ 	.byte	0x04, 0x36
        /*021e*/ 	.short	(.L_4765 - .L_4764)
.L_4764:
        /*0220*/ 	.word	0x00000008
.L_4765:


//--------------------- .nv.info._ZN18transformer_engine13normalization19ln_fwd_tuned_kernelINS0_13Kernel_traitsI13__nv_bfloat16S3_S3_fjLj1024ELj1ELj4ELj1ELj16ENS0_18Kernel_traits_baseILj1024ES3_S3_S3_fjLj128EEEEEEEvNS0_19ForwardKernelParamsE --------------------------
	.section	.nv.info._ZN18transformer_engine13normalization19ln_fwd_tuned_kernelINS0_13Kernel_traitsI13__nv_bfloat16S3_S3_fjLj1024ELj1ELj4ELj1ELj16ENS0_18Kernel_traits_baseILj1024ES3_S3_S3_fjLj128EEEEEEEvNS0_19ForwardKernelParamsE,"",@"SHT_CUDA_INFO"
	.sectionflags	@""
	.align	4


	//----- nvinfo : EIATTR_CUDA_API_VERSION
	.align		4
        /*0000*/ 	.byte	0x04, 0x37
        /*0002*/ 	.short	(.L_4767 - .L_4766)
.L_4766:
        /*0004*/ 	.word	0x00000082


	//----- nvinfo : EIATTR_KPARAM_INFO
	.align		4
.L_4767:
        /*0008*/ 	.byte	0x04, 0x17
        /*000a*/ 	.short	(.L_4769 - .L_4768)
.L_4768:
        /*000c*/ 	.word	0x00000000
        /*0010*/ 	.short	0x0000
        /*0012*/ 	.short	0x0000
        /*0014*/ 	.byte	0x00, 0xf0, 0x21, 0x02


	//----- nvinfo : EIATTR_SPARSE_MMA_MASK
	.align		4
.L_4769:
        /*0018*/ 	.byte	0x03, 0x50
        /*001a*/ 	.short	0x0000


	//----- nvinfo : EIATTR_MAXREG_COUNT
	.align		4
        /*001c*/ 	.byte	0x03, 0x1b
        /*001e*/ 	.short	0x00ff


	//----- nvinfo : EIATTR_NUM_BARRIERS
	.align		4
        /*0020*/ 	.byte	0x02, 0x4c
        /*0022*/ 	.byte	0x01
	.zero		1


	//----- nvinfo : EIATTR_MERCURY_ISA_VERSION
	.align		4
        /*0024*/ 	.byte	0x03, 0x5f
        /*0026*/ 	.short	0x0101


	//----- nvinfo : EIATTR_COOP_GROUP_MASK_REGIDS
	.align		4
        /*0028*/ 	.byte	0x04, 0x29
        /*002a*/ 	.short	(.L_4771 - .L_4770)


	//   ....[0]....
.L_4770:
        /*002c*/ 	.word	0xffffffff


	//   ....[1]....
        /*0030*/ 	.word	0xffffffff


	//   ....[2]....
        /*0034*/ 	.word	0xffffffff


	//   ....[3]....
        /*0038*/ 	.word	0xffffffff


	//   ....[4]....
        /*003c*/ 	.word	0xffffffff


	//   ....[5]....
        /*0040*/ 	.word	0xffffffff


	//   ....[6]....
        /*0044*/ 	.word	0xffffffff


	//   ....[7]....
        /*0048*/ 	.word	0xffffffff


	//   ....[8]....
        /*004c*/ 	.word	0xffffffff


	//   ....[9]....
        /*0050*/ 	.word	0xffffffff


	//   ....[10]....
        /*0054*/ 	.word	0xffffffff


	//   ....[11]....
        /*0058*/ 	.word	0xffffffff


	//   ....[12]....
        /*005c*/ 	.word	0xffffffff


	//   ....[13]....
        /*0060*/ 	.word	0xffffffff


	//   ....[14]....
        /*0064*/ 	.word	0xffffffff


	//   ....[15]....
        /*0068*/ 	.word	0xffffffff


	//   ....[16]....
        /*006c*/ 	.word	0xffffffff


	//   ....[17]....
        /*0070*/ 	.word	0xffffffff


	//   ....[18]....
        /*0074*/ 	.word	0xffffffff


	//   ....[19]....
        /*0078*/ 	.word	0xffffffff


	//   ....[20]....
        /*007c*/ 	.word	0xffffffff


	//   ....[21]....
        /*0080*/ 	.word	0xffffffff


	//   ....[22]....
        /*0084*/ 	.word	0xffffffff


	//   ....[23]....
        /*0088*/ 	.word	0xffffffff


	//   ....[24]....
        /*008c*/ 	.word	0xffffffff


	//   ....[25]....
        /*0090*/ 	.word	0xffffffff


	//   ....[26]....
        /*0094*/ 	.word	0xffffffff


	//   ....[27]....
        /*0098*/ 	.word	0x05000004


	//   ....[28]....
        /*009c*/ 	.word	0x05000004


	//   ....[29]....
        /*00a0*/ 	.word	0x05000004


	//   ....[30]....
        /*00a4*/ 	.word	0x05000004


	//   ....[31]....
        /*00a8*/ 	.word	0x05000004


	//   ....[32]....
        /*00ac*/ 	.word	0x05000004


	//   ....[33]....
        /*00b0*/ 	.word	0x05000004


	//   ....[34]....
        /*00b4*/ 	.word	0x05000004


	//   ....[35]....
        /*00b8*/ 	.word	0x05000004


	//   ....[36]....
        /*00bc*/ 	.word	0x05000004


	//   ....[37]....
        /*00c0*/ 	.word	0x05000004


	//   ....[38]....
        /*00c4*/ 	.word	0x05000004


	//   ....[39]....
        /*00c8*/ 	.word	0x05000004


	//   ....[40]....
        /*00cc*/ 	.word	0x05000004


	//   ....[41]....
        /*00d0*/ 	.word	0x05000004


	//   ....[42]....
        /*00d4*/ 	.word	0x05000004


	//   ....[43]....
        /*00d8*/ 	.word	0x05000004


	//   ....[44]....
        /*00dc*/ 	.word	0x05000004


	//   ....[45]....
        /*00e0*/ 	.word	0x05000004


	//   ....[46]....
        /*00e4*/ 	.word	0x05000004


	//   ....[47]....
        /*00e8*/ 	.word	0x05000004


	//   ....[48]....
        /*00ec*/ 	.word	0x05000004


	//   ....[49]....
        /*00f0*/ 	.word	0x05000004


	//   ....[50]....
        /*00f4*/ 	.word	0x05000004


	//   ....[51]....
        /*00f8*/ 	.word	0x05000004


	//   ....[52]....
        /*00fc*/ 	.word	0x05000004


	//   ....[53]....
        /*0100*/ 	.word	0x05000004


	//----- nvinfo : EIATTR_COOP_GROUP_INSTR_OFFSETS
	.align		4
.L_4771:
        /*0104*/ 	.byte	0x04, 0x28
        /*0106*/ 	.short	(.L_4773 - .L_4772)


	//   ....[0]....
.L_4772:
        /*0108*/ 	.word	0x00001040


	//   ....[1]....
        /*010c*/ 	.word	0x00001060


	//   ....[2]....
        /*0110*/ 	.word	0x00001080


	//   ....[3]....
        /*0114*/ 	.word	0x000010a0


	//   ....[4]....
        /*0118*/ 	.word	0x000010c0


	//   ....[5]....
        /*011c*/ 	.word	0x000014f0


	//   ....[6]....
        /*0120*/ 	.word	0x00001510


	//   ....[7]....
        /*0124*/ 	.word	0x00001530


	//   ....[8]....
        /*0128*/ 	.word	0x00001550


	//   ....[9]....
        /*012c*/ 	.word	0x00001570


	//   ....[10]....
        /*0130*/ 	.word	0x00002e00


	//   ....[11]....
        /*0134*/ 	.word	0x00002e20


	//   ....[12]....
        /*0138*/ 	.word	0x00002e40


	//   ....[13]....
        /*013c*/ 	.word	0x00002e60


	//   ....[14]....
        /*0140*/ 	.word	0x00002e80


	//   ....[15]....
        /*0144*/ 	.word	0x000032b0


	//   ....[16]....
        /*0148*/ 	.word	0x000032d0


	//   ....[17]....
        /*014c*/ 	.word	0x000032f0


	//   ....[18]....
        /*0150*/ 	.word	0x00003310


	//   ....[19]....
        /*0154*/ 	.word	0x00003330


	//   ....[20]....
        /*0158*/ 	.word	0x00003c50


	//   ....[21]....
        /*015c*/ 	.word	0x00003c70


	//   ....[22]....
        /*0160*/ 	.word	0x00003c90


	//   ....[23]....
        /*0164*/ 	.word	0x00003cb0


	//   ....[24]....
        /*0168*/ 	.word	0x00003cd0


	//   ....[25]....
        /*016c*/ 	.word	0x00003e50


	//   ....[26]....
        /*0170*/ 	.word	0x00003e70


	//   ....[27]....
        /*0174*/ 	.word	0x000040b0


	//   ....[28]....
        /*0178*/ 	.word	0x00004130


	//   ....[29]....
        /*017c*/ 	.word	0x00004190


	//   ....[30]....
        /*0180*/ 	.word	0x000041f0


	//   ....[31]....
        /*0184*/ 	.word	0x00004250


	//   ....[32]....
        /*0188*/ 	.word	0x000046b0


	//   ....[33]....
        /*018c*/ 	.word	0x00004710


	//   ....[34]....
        /*0190*/ 	.word	0x00004770


	//   ....[35]....
        /*0194*/ 	.word	0x000047d0


	//   ....[36]....
        /*0198*/ 	.word	0x00004830


	//   ....[37]....
        /*019c*/ 	.word	0x000048b0


	//   ....[38]....
        /*01a0*/ 	.word	0x00004930


	//   ....[39]....
        /*01a4*/ 	.word	0x00004990


	//   ....[40]....
        /*01a8*/ 	.word	0x000049f0


	//   ....[41]....
        /*01ac*/ 	.word	0x00004a50


	//   ....[42]....
        /*01b0*/ 	.word	0x00004ec0


	//   ....[43]....
        /*01b4*/ 	.word	0x00004f20


	//   ....[44]....
        /*01b8*/ 	.word	0x00004f80


	//   ....[45]....
        /*01bc*/ 	.word	0x00004fe0


	//   ....[46]....
        /*01c0*/ 	.word	0x00005040


	//   ....[47]....
        /*01c4*/ 	.word	0x000050d0


	//   ....[48]....
        /*01c8*/ 	.word	0x00005160


	//   ....[49]....
        /*01cc*/ 	.word	0x000051d0


	//   ....[50]....
        /*01d0*/ 	.word	0x00005240


	//   ....[51]....
        /*01d4*/ 	.word	0x000052b0


	//   ....[52]....
        /*01d8*/ 	.word	0x00005320


	//   ....[53]....
        /*01dc*/ 	.word	0x00005390


	//----- nvinfo : EIATTR_VRC_CTA_INIT_COUNT
	.align		4
.L_4773:
        /*01e0*/ 	.byte	0x02, 0x4a
	.zero		1
	.zero		1


	//----- nvinfo : EIATTR_EXIT_INSTR_OFFSETS
	.align		4
        /*01e4*/ 	.byte	0x04, 0x1c
        /*01e6*/ 	.short	(.L_4775 - .L_4774)


	//   ....[0]....
.L_4774:
        /*01e8*/ 	.word	0x00003f00


	//   ....[1]....
        /*01ec*/ 	.word	0x00003f60


	//   ....[2]....
        /*01f0*/ 	.word	0x00004050


	//----- nvinfo : EIATTR_MAX_THREADS
	.align		4
.L_4775:
        /*01f4*/ 	.byte	0x04, 0x05
        /*01f6*/ 	.short	(.L_4777 - .L_4776)
.L_4776:
        /*01f8*/ 	.word	0x00000080
        /*01fc*/ 	.word	0x00000001
        /*0200*/ 	.word	0x00000001


	//----- nvinfo : EIATTR_CRS_STACK_SIZE
	.align		4
.L_4777:
        /*0204*/ 	.byte	0x04, 0x1e
        /*0206*/ 	.short	(.L_4779 - .L_4778)
.L_4778:
        /*0208*/ 	.word	0x00000000


	//----- nvinfo : EIATTR_CBANK_PARAM_SIZE
	.align		4
.L_4779:
        /*020c*/ 	.byte	0x03, 0x19
        /*020e*/ 	.short	0x0088


	//----- nvinfo : EIATTR_PARAM_CBANK
	.align		4
        /*0210*/ 	.byte	0x04, 0x0a
        /*0212*/ 	.short	(.L_4781 - .L_4780)
	.align		4
.L_4780:
        /*0214*/ 	.word	index@(.nv.constant0._ZN18transformer_engine13normalization19ln_fwd_tuned_kernelINS0_13Kernel_traitsI13__nv_bfloat16S3_S3_fjLj1024ELj1ELj4ELj1ELj16ENS0_18Kernel_traits_baseILj1024ES3_S3_S3_fjLj128EEEEEEEvNS0_19ForwardKernelParamsE)
        /*0218*/ 	.short	0x0380
        /*021a*/ 	.short	0x0088


	//----- nvinfo : EIATTR_SW_WAR
	.align		4
.L_4781:
        /*021c*/ 	.byte	0x04, 0x36
        /*021e*/ 	.short	(.L_4783 - .L_4782)
.L_4782:
        /*0220*/ 	.word	0x00000008
.L_4783:


//--------------------- .nv.info._ZN18transformer_engine13normalization19ln_fwd_tuned_kernelINS0_13Kernel_traitsIff6__halffjLj1024ELj1ELj4ELj1ELj16ENS0_18Kernel_traits_baseILj1024EffS3_fjLj128EEEEEEEvNS0_19ForwardKernelParamsE --------------------------
	.section	.nv.info._ZN18transformer_engine13normalization19ln_fwd_tuned_kernelINS0_13Kernel_traitsIff6__halffjLj1024ELj1ELj4ELj1ELj16ENS0_18Kernel_traits_baseILj1024EffS3_fjLj128EEEEEEEvNS0_19ForwardKernelParamsE,"",@"SHT_CUDA_INFO"
	.sectionflags	@""
	.align	4


	//----- nvinfo : EIATTR_CUDA_API_VERSION
	.align		4
        /*0000*/ 	.byte	0x04, 0x37
        /*0002*/ 	.short	(.L_4785 - .L_4784)
.L_4784:
        /*0004*/ 	.word	0x00000082


	//----- nvinfo : EIATTR_KPARAM_INFO
	.align		4
.L_4785:
        /*0008*/ 	.byte	0x04, 0x17
        /*000a*/ 	.short	(.L_4787 - .L_4786)
.L_4786:
        /*000c*/ 	.word	0x00000000
        /*0010*/ 	.short	0x0000
        /*0012*/ 	.short	0x0000
        /*0014*/ 	.byte	0x00, 0xf0, 0x21, 0x02


	//----- nvinfo : EIATTR_SPARSE_MMA_MASK
	.align		4
.L_4787:
        /*0018*/ 	.byte	0x03, 0x50
        /*001a*/ 	.short	0x0000


	//----- nvinfo : EIATTR_MAXREG_COUNT
	.align		4
        /*001c*/ 	.byte	0x03, 0x1b
        /*001e*/ 	.short	0x00ff


	//----- nvinfo : EIATTR_NUM_BARRIERS
	.align		4
        /*0020*/ 	.byte	0x02, 0x4c
        /*0022*/ 	.byte	0x01
	.zero		1


	//----- nvinfo : EIATTR_MERCURY_ISA_VERSION
	.align		4
        /*0024*/ 	.byte	0x03, 0x5f
        /*0026*/ 	.short	0x0101


	//----- nvinfo : EIATTR_COOP_GROUP_MASK_REGIDS
	.align		4
        /*0028*/ 	.byte	0x04, 0x29
        /*002a*/ 	.short	(.L_4789 - .L_4788)


	//   ....[0]....
.L_4788:
        /*002c*/ 	.word	0xffffffff


	//   ....[1]....
        /*0030*/ 	.word	0xffffffff


	//   ....[2]....
        /*0034*/ 	.word	0xffffffff


	//   ....[3]....
        /*0038*/ 	.word	0xffffffff


	//   ....[4]....
        /*003c*/ 	.word	0xffffffff


	//   ....[5]....
        /*0040*/ 	.word	0xffffffff


	//   ....[6]....
        /*0044*/ 	.word	0xffffffff


	//   ....[7]....
        /*0048*/ 	.word	0xffffffff


	//   ....[8]....
        /*004c*/ 	.word	0xffffffff


	//   ....[9]....
        /*0050*/ 	.word	0xffffffff


	//   ....[10]....
        /*0054*/ 	.word	0xffffffff


	//   ....[11]....
        /*0058*/ 	.word	0xffffffff


	//   ....[12]....
        /*005c*/ 	.word	0xffffffff


	//   ....[13]....
        /*0060*/ 	.word	0xffffffff


	//   ....[14]....
        /*0064*/ 	.word	0xffffffff


	//   ....[15]....
        /*0068*/ 	.word	0xffffffff


	//   ....[16]....
        /*006c*/ 	.word	0xffffffff


	//   ....[17]....
        /*0070*/ 	.word	0xffffffff


	//   ....[18]....
        /*0074*/ 	.word	0xffffffff


	//   ....[19]....
        /*0078*/ 	.word	0xffffffff


	//   ....[20]....
        /*007c*/ 	.word	0xffffffff


	//   ....[21]....
        /*0080*/ 	.word	0xffffffff


	//   ....[22]....
        /*0084*/ 	.word	0xffffffff


	//   ....[23]....
        /*0088*/ 	.word	0xffffffff


	//   ....[24]....
        /*008c*/ 	.word	0xffffffff


	//   ....[25]....
        /*0090*/ 	.word	0xffffffff


	//   ....[26]....
        /*0094*/ 	.word	0xffffffff


	//   ....[27]....
        /*0098*/ 	.word	0x05000068


	//   ....[28]....
        /*009c*/ 	.word	0x05000068


	//   ....[29]....
        /*00a0*/ 	.word	0x05000068


	//   ....[30]....
        /*00a4*/ 	.word	0x05000068


	//   ....[31]....
        /*00a8*/ 	.word	0x05000068


	//   ....[32]....
        /*00ac*/ 	.word	0x05000068


	//   ....[33]....
        /*00b0*/ 	.word	0x05000068


	//   ....[34]....
        /*00b4*/ 	.word	0x05000068


	//   ....[35]....
        /*00b8*/ 	.word	0x05000068


	//   ....[36]....
        /*00bc*/ 	.word	0x05000068


	//   ....[37]....
        /*00c0*/ 	.word	0x05000068


	//   ....[38]....
        /*00c4*/ 	.word	0x05000068


	//   ....[39]....
        /*00c8*/ 	.word	0x05000068


	//   ....[40]....
        /*00cc*/ 	.word	0x05000068


	//   ....[41]....
        /*00d0*/ 	.word	0x05000068


	//   ....[42]....
        /*00d4*/ 	.word	0x05000068


	//   ....[43]....
        /*00d8*/ 	.word	0x05000068


	//   ....[44]....
        /*00dc*/ 	.word	0x05000068


	//   ....[45]....
        /*00e0*/ 	.word	0x05000068


	//   ....[46]....
        /*00e4*/ 	.word	0x05000068


	//   ....[47]....
        /*00e8*/ 	.word	0x05000068


	//   ....[48]....
        /*00ec*/ 	.word	0x05000068


	//   ....[49]....
        /*00f0*/ 	.word	0x05000068


	//   ....[50]....
        /*00f4*/ 	.word	0x05000068


	//   ....[51]....
        /*00f8*/ 	.word	0x05000068


	//   ....[52]....
        /*00fc*/ 	.word	0x05000068


	//   ....[53]....
        /*0100*/ 	.word	0x05000068


	//----- nvinfo : EIATTR_COOP_GROUP_INSTR_OFFSETS
	.align		4
.L_4789:
        /*0104*/ 	.byte	0x04, 0x28
        /*0106*/ 	.short	(.L_4791 - .L_4790)


	//   ....[0]....
.L_4790:
        /*0108*/ 	.word	0x00000a00


	//   ....[1]....
        /*010c*/ 	.word	0x00000a20


	//   ....[2]....
        /*0110*/ 	.word	0x00000a40


	//   ....[3]....
        /*0114*/ 	.word	0x00000a60


	//   ....[4]....
        /*0118*/ 	.word	0x00000a80


	//   ....[5]....
        /*011c*/ 	.word	0x00000eb0


	//   ....[6]....
        /*0120*/ 	.word	0x00000ed0


	//   ....[7]....
        /*0124*/ 	.word	0x00000ef0


	//   ....[8]....
        /*0128*/ 	.word	0x00000f10


	//   ....[9]....
        /*012c*/ 	.word	0x00000f30


	//   ....[10]....
        /*0130*/ 	.word	0x00002230


	//   ....[11]....
        /*0134*/ 	.word	0x00002250


	//   ....[12]....
        /*0138*/ 	.word	0x00002270


	//   ....[13]....
        /*013c*/ 	.word	0x00002290


	//   ....[14]....
        /*0140*/ 	.word	0x000022b0


	//   ....[15]....
        /*0144*/ 	.word	0x000026e0


	//   ....[16]....
        /*0148*/ 	.word	0x00002700


	//   ....[17]....
        /*014c*/ 	.word	0x00002720


	//   ....[18]....
        /*0150*/ 	.word	0x00002740


	//   ....[19]....
        /*0154*/ 	.word	0x00002760


	//   ....[20]....
        /*0158*/ 	.word	0x000033c0


	//   ....[21]....
        /*015c*/ 	.word	0x000033e0


	//   ....[22]....
        /*0160*/ 	.word	0x00003400


	//   ....[23]....
        /*0164*/ 	.word	0x00003420


	//   ....[24]....
        /*0168*/ 	.word	0x00003440


	//   ....[25]....
        /*016c*/ 	.word	0x000035c0


	//   ....[26]....
        /*0170*/ 	.word	0x000035e0


	//   ....[27]....
        /*0174*/ 	.word	0x00003820


	//   ....[28]....
        /*0178*/ 	.word	0x000038a0


	//   ....[29]....
        /*017c*/ 	.word	0x00003900


	//   ....[30]....
        /*0180*/ 	.word	0x00003960


	//   ....[31]....
        /*0184*/ 	.word	0x000039c0


	//   ....[32]....
        /*0188*/ 	.word	0x00003e20


	//   ....[33]....
        /*018c*/ 	.word	0x00003e80


	//   ....[34]....
        /*0190*/ 	.word	0x00003ee0


	//   ....[35]....
        /*0194*/ 	.word	0x00003f40


	//   ....[36]....
        /*0198*/ 	.word	0x00003fa0


	//   ....[37]....
        /*019c*/ 	.word	0x00004020


	//   ....[38]....
        /*01a0*/ 	.word	0x000040a0


	//   ....[39]....
        /*01a4*/ 	.word	0x00004100


	//   ....[40]....
        /*01a8*/ 	.word	0x00004160


	//   ....[41]....
        /*01ac*/ 	.word	0x000041c0


	//   ....[42]....
        /*01b0*/ 	.word	0x00004620


	//   ....[43]....
        /*01b4*/ 	.word	0x00004680


	//   ....[44]....
        /*01b8*/ 	.word	0x000046e0


	//   ....[45]....
        /*01bc*/ 	.word	0x00004740


	//   ....[46]....
        /*01c0*/ 	.word	0x000047a0


	//   ....[47]....
        /*01c4*/ 	.word	0x00004820


	//   ....[48]....
        /*01c8*/ 	.word	0x000048c0


	//   ....[49]....
        /*01cc*/ 	.word	0x00004930


	//   ....[50]....
        /*01d0*/ 	.word	0x000049a0


	//   ....[51]....
        /*01d4*/ 	.word	0x00004a10


	//   ....[52]....
        /*01d8*/ 	.word	0x00004a80


	//   ....[53]....
        /*01dc*/ 	.word	0x00004af0


	//----- nvinfo : EIATTR_VRC_CTA_INIT_COUNT
	.align		4
.L_4791:
        /*01e0*/ 	.byte	0x02, 0x4a
	.zero		1
	.zero		1


	//----- nvinfo : EIATTR_EXIT_INSTR_OFFSETS
	.align		4
        /*01e4*/ 	.byte	0x04, 0x1c
        /*01e6*/ 	.short	(.L_4793 - .L_4792)


	//   ....[0]....
.L_4792:
        /*01e8*/ 	.word	0x00003670


	//   ....[1]....
        /*01ec*/ 	.word	0x000036d0


	//   ....[2]....
        /*01f0*/ 	.word	0x000037c0


	//----- nvinfo : EIATTR_MAX_THREADS
	.align		4
.L_4793:
        /*01f4*/ 	.byte	0x04, 0x05
        /*01f6*/ 	.short	(.L_4795 - .L_4794)
.L_4794:
        /*01f8*/ 	.word	0x00000080
        /*01fc*/ 	.word	0x00000001
        /*0200*/ 	.word	0x00000001


	//----- nvinfo : EIATTR_CRS_STACK_SIZE
	.align		4
.L_4795:
        /*0204*/ 	.byte	0x04, 0x1e
        /*0206*/ 	.short	(.L_4797 - .L_4796)
.L_4796:
        /*0208*/ 	.word	0x00000000


	//----- nvinfo : EIATTR_CBANK_PARAM_SIZE
	.align		4
.L_4797:
        /*020c*/ 	.byte	0x03, 0x19
        /*020e*/ 	.short	0x0088


	//----- nvinfo : EIATTR_PARAM_CBANK
	.align		4
        /*0210*/ 	.byte	0x04, 0x0a
        /*0212*/ 	.short	(.L_4799 - .L_4798)
	.align		4
.L_4798:
        /*0214*/ 	.word	index@(.nv.constant0._ZN18transformer_engine13normalization19ln_fwd_tuned_kernelINS0_13Kernel_traitsIff6__halffjLj1024ELj1ELj4ELj1ELj16ENS0_18Kernel_traits_baseILj1024EffS3_fjLj128EEEEEEEvNS0_19ForwardKernelParamsE)
        /*0218*/ 	.short	0x0380
        /*021a*/ 	.short	0x0088


	//----- nvinfo : EIATTR_SW_WAR
	.align		4
.L_4799:
        /*021c*/ 	.byte	0x04, 0x36
        /*021e*/ 	.short	(.L_4801 - .L_4800)
.L_4800:
        /*0220*/ 	.word	0x00000008
.L_4801:


//--------------------- .nv.info._ZN18transformer_engine13normalization19ln_fwd_tuned_kernelINS0_13Kernel_traitsI6__halfS3_S3_fjLj1024ELj1ELj4ELj1ELj16ENS0_18Kernel_traits_baseILj1024ES3_S3_S3_fjLj128EEEEEEEvNS0_19ForwardKernelParamsE --------------------------
	.section	.nv.info._ZN18transformer_engine13normalization19ln_fwd_tuned_kernelINS0_13Kernel_traitsI6__halfS3_S3_fjLj1024ELj1ELj4ELj1ELj16ENS0_18Kernel_traits_baseILj1024ES3_S3_S3_fjLj128EEEEEEEvNS0_19ForwardKernelParamsE,"",@"SHT_CUDA_INFO"
	.sectionflags	@""
	.align	4


	//----- nvinfo : EIATTR_CUDA_API_VERSION
	.align		4
        /*0000*/ 	.byte	0x04, 0x37
        /*0002*/ 	.short	(.L_4803 - .L_4802)
.L_4802:
        /*0004*/ 	.word	0x00000082


	//----- nvinfo : EIATTR_KPARAM_INFO
	.align		4
.L_4803:
        /*0008*/ 	.byte	0x04, 0x17
        /*000a*/ 	.short	(.L_4805 - .L_4804)
.L_4804:
        /*000c*/ 	.word	0x00000000
        /*0010*/ 	.short	0x0000
        /*0012*/ 	.short	0x0000
        /*0014*/ 	.byte	0x00, 0xf0, 0x21, 0x02


	//----- nvinfo : EIATTR_SPARSE_MMA_MASK
	.align		4
.L_4805:
        /*0018*/ 	.byte	0x03, 0x50
        /*001a*/ 	.short	0x0000


	//----- nvinfo : EIATTR_MAXREG_COUNT
	.align		4
        /*001c*/ 	.byte	0x03, 0x1b
        /*001e*/ 	.short	0x00ff


	//----- nvinfo : EIATTR_NUM_BARRIERS
	.align		4
        /*0020*/ 	.byte	0x02, 0x4c
        /*0022*/ 	.byte	0x01
	.zero		1


	//----- nvinfo : EIATTR_MERCURY_ISA_VERSION
	.align		4
        /*0024*/ 	.byte	0x03, 0x5f
        /*0026*/ 	.short	0x0101


	//----- nvinfo : EIATTR_COOP_GROUP_MASK_REGIDS
	.align		4
        /*0028*/ 	.byte	0x04, 0x29
        /*002a*/ 	.short	(.L_4807 - .L_4806)


	//   ....[0]....
.L_4806:
        /*002c*/ 	.word	0xffffffff


	//   ....[1]....
        /*0030*/ 	.word	0xffffffff


	//   ....[2]....
        /*0034*/ 	.word	0xffffffff


	//   ....[3]....
        /*0038*/ 	.word	0xffffffff


	//   ....[4]....
        /*003c*/ 	.word	0xffffffff


	//   ....[5]....
        /*0040*/ 	.word	0xffffffff


	//   ....[6]....
        /*0044*/ 	.word	0xffffffff


	//   ....[7]....
        /*0048*/ 	.word	0xffffffff


	//   ....[8]....
        /*004c*/ 	.word	0xffffffff


	//   ....[9]....
        /*0050*/ 	.word	0xffffffff


	//   ....[10]....
        /*0054*/ 	.word	0xffffffff


	//   ....[11]....
        /*0058*/ 	.word	0xffffffff


	//   ....[12]....
        /*005c*/ 	.word	0xffffffff


	//   ....[13]....
        /*0060*/ 	.word	0xffffffff


	//   ....[14]....
        /*0064*/ 	.word	0xffffffff


	//   ....[15]....
        /*0068*/ 	.word	0xffffffff


	//   ....[16]....
        /*006c*/ 	.word	0xffffffff


	//   ....[17]....
        /*0070*/ 	.word	0xffffffff


	//   ....[18]....
        /*0074*/ 	.word	0xffffffff


	//   ....[19]....
        /*0078*/ 	.word	0xffffffff


	//   ....[20]....
        /*007c*/ 	.word	0xffffffff


	//   ....[21]....
        /*0080*/ 	.word	0xffffffff


	//   ....[22]....
        /*0084*/ 	.word	0xffffffff


	//   ....[23]....
        /*0088*/ 	.word	0xffffffff


	//   ....[24]....
        /*008c*/ 	.word	0xffffffff


	//   ....[25]....
        /*0090*/ 	.word	0xffffffff


	//   ....[26]....
        /*0094*/ 	.word	0xffffffff


	//   ....[27]....
        /*0098*/ 	.word	0x05000004


	//   ....[28]....
        /*009c*/ 	.word	0x05000004


	//   ....[29]....
        /*00a0*/ 	.word	0x05000004


	//   ....[30]....
        /*00a4*/ 	.word	0x05000004


	//   ....[31]....
        /*00a8*/ 	.word	0x05000004


	//   ....[32]....
        /*00ac*/ 	.word	0x05000004


	//   ....[33]....
        /*00b0*/ 	.word	0x05000004


	//   ....[34]....
        /*00b4*/ 	.word	0x05000004


	//   ....[35]....
        /*00b8*/ 	.word	0x05000004


	//   ....[36]....
        /*00bc*/ 	.word	0x05000004


	//   ....[37]....
        /*00c0*/ 	.word	0x05000004


	//   ....[38]....
        /*00c4*/ 	.word	0x05000004


	//   ....[39]....
        /*00c8*/ 	.word	0x05000004


	//   ....[40]....
        /*00cc*/ 	.word	0x05000004


	//   ....[41]....
        /*00d0*/ 	.word	0x05000004


	//   ....[42]....
        /*00d4*/ 	.word	0x05000004


	//   ....[43]....
        /*00d8*/ 	.word	0x05000004


	//   ....[44]....
        /*00dc*/ 	.word	0x05000004


	//   ....[45]....
        /*00e0*/ 	.word	0x05000004


	//   ....[46]....
        /*00e4*/ 	.word	0x05000004


	//   ....[47]....
        /*00e8*/ 	.word	0x05000004


	//   ....[48]....
        /*00ec*/ 	.word	0x05000004


	//   ....[49]....
        /*00f0*/ 	.word	0x05000004


	//   ....[50]....
        /*00f4*/ 	.word	0x05000004


	//   ....[51]....
        /*00f8*/ 	.word	0x05000004


	//   ....[52]....
        /*00fc*/ 	.word	0x05000004


	//   ....[53]....
        /*0100*/ 	.word	0x05000004


	//----- nvinfo : EIATTR_COOP_GROUP_INSTR_OFFSETS
	.align		4
.L_4807:
        /*0104*/ 	.byte	0x04, 0x28
        /*0106*/ 	.short	(.L_4809 - .L_4808)


	//   ....[0]....
.L_4808:
        /*0108*/ 	.word	0x00000d40


	//   ....[1]....
        /*010c*/ 	.word	0x00000d60


	//   ....[2]....
        /*0110*/ 	.word	0x00000d80


	//   ....[3]....
        /*0114*/ 	.word	0x00000da0


	//   ....[4]....
        /*0118*/ 	.word	0x00000dc0


	//   ....[5]....
        /*011c*/ 	.word	0x000011f0


	//   ....[6]....
        /*0120*/ 	.word	0x00001210


	//   ....[7]....
        /*0124*/ 	.word	0x00001230


	//   ....[8]....
        /*0128*/ 	.word	0x00001250


	//   ....[9]....
        /*012c*/ 	.word	0x00001270


	//   ....[10]....
        /*0130*/ 	.word	0x00002800


	//   ....[11]....
        /*0134*/ 	.word	0x00002820


	//   ....[12]....
        /*0138*/ 	.word	0x00002840


	//   ....[13]....
        /*013c*/ 	.word	0x00002860


	//   ....[14]....
        /*0140*/ 	.word	0x00002880


	//   ....[15]....
        /*0144*/ 	.word	0x00002cb0


	//   ....[16]....
        /*0148*/ 	.word	0x00002cd0


	//   ....[17]....
        /*014c*/ 	.word	0x00002cf0


	//   ....[18]....
        /*0150*/ 	.word	0x00002d10


	//   ....[19]....
        /*0154*/ 	.word	0x00002d30


	//   ....[20]....
        /*0158*/ 	.word	0x00003650


	//   ....[21]....
        /*015c*/ 	.word	0x00003670


	//   ....[22]....
        /*0160*/ 	.word	0x00003690


	//   ....[23]....
        /*0164*/ 	.word	0x000036b0


	//   ....[24]....
        /*0168*/ 	.word	0x000036d0


	//   ....[25]....
        /*016c*/ 	.word	0x00003850


	//   ....[26]....
        /*0170*/ 	.word	0x00003870


	//   ....[27]....
        /*0174*/ 	.word	0x00003ab0


	//   ....[28]....
        /*0178*/ 	.word	0x00003b30


	//   ....[29]....
        /*017c*/ 	.word	0x00003b90


	//   ....[30]....
        /*0180*/ 	.word	0x00003bf0


	//   ....[31]....
        /*0184*/ 	.word	0x00003c50


	//   ....[32]....
        /*0188*/ 	.word	0x000040c0


	//   ....[33]....
        /*018c*/ 	.word	0x00004120


	//   ....[34]....
        /*0190*/ 	.word	0x00004180


	//   ....[35]....
        /*0194*/ 	.word	0x000041e0


	//   ....[36]....
        /*0198*/ 	.word	0x00004240


	//   ....[37]....
        /*019c*/ 	.word	0x000042c0


	//   ....[38]....
        /*01a0*/ 	.word	0x00004340


	//   ....[39]....
        /*01a4*/ 	.word	0x000043a0


	//   ....[40]....
        /*01a8*/ 	.word	0x00004400


	//   ....[41]....
        /*01ac*/ 	.word	0x00004460


	//   ....[42]....
        /*01b0*/ 	.word	0x000048d0


	//   ....[43]....
        /*01b4*/ 	.word	0x00004930


	//   ....[44]....
        /*01b8*/ 	.word	0x00004990


	//   ....[45]....
        /*01bc*/ 	.word	0x000049f0


	//   ....[46]....
        /*01c0*/ 	.word	0x00004a50


	//   ....[47]....
        /*01c4*/ 	.word	0x00004ae0


	//   ....[48]....
        /*01c8*/ 	.word	0x00004b80


	//   ....[49]....
        /*01cc*/ 	.word	0x00004bf0


	//   ....[50]....
        /*01d0*/ 	.word	0x00004c60


	//   ....[51]....
        /*01d4*/ 	.word	0x00004cd0


	//   ....[52]....
        /*01d8*/ 	.word	0x00004d50


	//   ....[53]....
        /*01dc*/ 	.word	0x00004dc0


	//----- nvinfo : EIATTR_VRC_CTA_INIT_COUNT
	.align		4
.L_4809:
        /*01e0*/ 	.byte	0x02, 0x4a
	.zero		1
	.zero		1


	//----- nvinfo : EIATTR_EXIT_INSTR_OFFSETS
	.align		4
        /*01e4*/ 	.byte	0x04, 0x1c
        /*01e6*/ 	.short	(.L_4811 - .L_4810)


	//   ....[0]....
.L_4810:
        /*01e8*/ 	.word	0x00003900


	//   ....[1]....
        /*01ec*/ 	.word	0x00003960


	//   ....[2]....
        /*01f0*/ 	.word	0x00003a50


	//----- nvinfo : EIATTR_MAX_THREADS
	.align		4
.L_4811:
        /*01f4*/ 	.byte	0x04, 0x05
        /*01f6*/ 	.short	(.L_4813 - .L_4812)
.L_4812:
        /*01f8*/ 	.word	0x00000080
        /*01fc*/ 	.word	0x00000001
        /*0200*/ 	.word	0x00000001


	//----- nvinfo : EIATTR_CRS_STACK_SIZE
	.align		4
.L_4813:
        /*0204*/ 	.byte	0x04, 0x1e
        /*0206*/ 	.short	(.L_4815 - .L_4814)
.L_4814:
        /*0208*/ 	.word	0x00000000


	//----- nvinfo : EIATTR_CBANK_PARAM_SIZE
	.align		4
.L_4815:
        /*020c*/ 	.byte	0x03, 0x19
        /*020e*/ 	.short	0x0088


	//----- nvinfo : EIATTR_PARAM_CBANK
	.align		4
        /*0210*/ 	.byte	0x04, 0x0a
        /*0212*/ 	.short	(.L_4817 - .L_4816)
	.align		4
.L_4816:
        /*0214*/ 	.word	index@(.nv.constant0._ZN18transformer_engine13normalization19ln_fwd_tuned_kernelINS0_13Kernel_traitsI6__halfS3_S3_fjLj1024ELj1ELj4ELj1ELj16ENS0_18Kernel_traits_baseILj1024ES3_S3_S3_fjLj128EEEEEEEvNS0_19ForwardKernelParamsE)
        /*0218*/ 	.short	0x0380
        /*021a*/ 	.short	0x0088


	//----- nvinfo : EIATTR_SW_WAR
	.align		4
.L_4817:
        /*021c*/ 	.byte	0x04, 0x36
        /*021e*/ 	.short	(.L_4819 - .L_4818)
.L_4818:
        /*0220*/ 	.word	0x00000008
.L_4819:


//--------------------- .nv.info._ZN18transformer_engine13normalization19ln_fwd_tuned_kernelINS0_13Kernel_traitsIffffjLj1024ELj1ELj4ELj1ELj16ENS0_18Kernel_traits_baseILj1024EffffjLj128EEEEEEEvNS0_19ForwardKernelParamsE --------------------------
	.section	.nv.info._ZN18transformer_engine13normalization19ln_fwd_tuned_kernelINS0_13Kernel_traitsIffffjLj1024ELj1ELj4ELj1ELj16ENS0_18Kernel_traits_baseILj1024EffffjLj128EEEEEEEvNS0_19ForwardKernelParamsE,"",@"SHT_CUDA_INFO"
	.sectionflags	@""
	.align	4


	//----- nvinfo : EIATTR_CUDA_API_VERSION
	.align		4
        /*0000*/ 	.byte	0x04, 0x37
        /*0002*/ 	.short	(.L_4821 - .L_4820)
.L_4820:
        /*0004*/ 	.word	0x00000082


	//----- nvinfo : EIATTR_KPARAM_INFO
	.align		4
.L_4821:
        /*0008*/ 	.byte	0x04, 0x17
        /*000a*/ 	.short	(.L_4823 - .L_4822)
.L_4822:
        /*000c*/ 	.word	0x00000000
        /*0010*/ 	.short	0x0000
        /*0012*/ 	.short	0x0000
        /*0014*/ 	.byte	0x00, 0xf0, 0x21, 0x02


	//----- nvinfo : EIATTR_SPARSE_MMA_MASK
	.align		4
.L_4823:
        /*0018*/ 	.byte	0x03, 0x50
        /*001a*/ 	.short	0x0000


	//----- nvinfo : EIATTR_MAXREG_COUNT
	.align		4
        /*001c*/ 	.byte	0x03, 0x1b
        /*001e*/ 	.short	0x00ff


	//----- nvinfo : EIATTR_NUM_BARRIERS
	.align		4
        /*0020*/ 	.byte	0x02, 0x4c
        /*0022*/ 	.byte	0x01
	.zero		1


	//----- nvinfo : EIATTR_MERCURY_ISA_VERSION
	.align		4
        /*0024*/ 	.byte	0x03, 0x5f
        /*0026*/ 	.short	0x0101


	//----- nvinfo : EIATTR_COOP_GROUP_MASK_REGIDS
	.align		4
        /*0028*/ 	.byte	0x04, 0x29
        /*002a*/ 	.short	(.L_4825 - .L_4824)


	//   ....[0]....
.L_4824:
        /*002c*/ 	.word	0xffffffff


	//   ....[1]....
        /*0030*/ 	.word	0xffffffff


	//   ....[2]....
        /*0034*/ 	.word	0xffffffff


	//   ....[3]....
        /*0038*/ 	.word	0xffffffff


	//   ....[4]....
        /*003c*/ 	.word	0xffffffff


	//   ....[5]....
        /*0040*/ 	.word	0xffffffff


	//   ....[6]....
        /*0044*/ 	.word	0xffffffff


	//   ....[7]....
        /*0048*/ 	.word	0xffffffff


	//   ....[8]....
        /*004c*/ 	.word	0xffffffff


	//   ....[9]....
        /*0050*/ 	.word	0xffffffff


	//   ....[10]....
        /*0054*/ 	.word	0xffffffff


	//   ....[11]....
        /*0058*/ 	.word	0xffffffff


	//   ....[12]....
        /*005c*/ 	.word	0xffffffff


	//   ....[13]....
        /*0060*/ 	.word	0xffffffff


	//   ....[14]....
        /*0064*/ 	.word	0xffffffff


	//   ....[15]....
        /*0068*/ 	.word	0xffffffff


	//   ....[16]....
        /*006c*/ 	.word	0xffffffff


	//   ....[17]....
        /*0070*/ 	.word	0xffffffff


	//   ....[18]....
        /*0074*/ 	.word	0xffffffff


	//   ....[19]....
        /*0078*/ 	.word	0xffffffff


	//   ....[20]....
        /*007c*/ 	.word	0xffffffff


	//   ....[21]....
        /*0080*/ 	.word	0xffffffff


	//   ....[22]....
        /*0084*/ 	.word	0xffffffff


	//   ....[23]....
        /*0088*/ 	.word	0xffffffff


	//   ....[24]....
        /*008c*/ 	.word	0xffffffff


	//   ....[25]....
        /*0090*/ 	.word	0xffffffff


	//   ....[26]....
        /*0094*/ 	.word	0xffffffff


	//   ....[27]....
        /*0098*/ 	.word	0x05000007


	//   ....[28]....
        /*009c*/ 	.word	0x05000007


	//   ....[29]....
        /*00a0*/ 	.word	0x05000007


	//   ....[30]....
        /*00a4*/ 	.word	0x05000007


	//   ....[31]....
        /*00a8*/ 	.word	0x05000007


	//   ....[32]....
        /*00ac*/ 	.word	0x05000007


	//   ....[33]....
        /*00b0*/ 	.word	0x05000007


	//   ....[34]....
        /*00b4*/ 	.word	0x05000007


	//   ....[35]....
        /*00b8*/ 	.word	0x05000007


	//   ....[36]....
        /*00bc*/ 	.word	0x05000007


	//   ....[37]....
        /*00c0*/ 	.word	0x05000007


	//   ....[38]....
        /*00c4*/ 	.word	0x05000007


	//   ....[39]....
        /*00c8*/ 	.word	0x05000007


	//   ....[40]....
        /*00cc*/ 	.word	0x05000007


	//   ....[41]....
        /*00d0*/ 	.word	0x05000007


	//   ....[42]....
        /*00d4*/ 	.word	0x05000007


	//   ....[43]....
        /*00d8*/ 	.word	0x05000007


	//   ....[44]....
        /*00dc*/ 	.word	0x05000007


	//   ....[45]....
        /*00e0*/ 	.word	0x05000007


	//   ....[46]....
        /*00e4*/ 	.word	0x05000007


	//   ....[47]....
        /*00e8*/ 	.word	0x05000007


	//   ....[48]....
        /*00ec*/ 	.word	0x05000007


	//   ....[49]....
        /*00f0*/ 	.word	0x05000007


	//   ....[50]....
        /*00f4*/ 	.word	0x05000007


	//   ....[51]....
        /*00f8*/ 	.word	0x05000007


	//   ....[52]....
        /*00fc*/ 	.word	0x05000007


	//   ....[53]....
        /*0100*/ 	.word	0x05000007


	//----- nvinfo : EIATTR_COOP_GROUP_INSTR_OFFSETS
	.align		4
.L_4825:
        /*0104*/ 	.byte	0x04, 0x28
        /*0106*/ 	.short	(.L_4827 - .L_4826)


	//   ....[0]....
.L_4826:
        /*0108*/ 	.word	0x00000a00


	//   ....[1]....
        /*010c*/ 	.word	0x00000a20


	//   ....[2]....
        /*0110*/ 	.word	0x00000a40


	//   ....[3]....
        /*0114*/ 	.word	0x00000a60


	//   ....[4]....
        /*0118*/ 	.word	0x00000a80


	//   ....[5]....
        /*011c*/ 	.word	0x00000eb0


	//   ....[6]....
        /*0120*/ 	.word	0x00000ed0


	//   ....[7]....
        /*0124*/ 	.word	0x00000ef0


	//   ....[8]....
        /*0128*/ 	.word	0x00000f10


	//   ....[9]....
        /*012c*/ 	.word	0x00000f30


	//   ....[10]....
        /*0130*/ 	.word	0x00001e30


	//   ....[11]....
        /*0134*/ 	.word	0x00001e50


	//   ....[12]....
        /*0138*/ 	.word	0x00001e70


	//   ....[13]....
        /*013c*/ 	.word	0x00001e90


	//   ....[14]....
        /*0140*/ 	.word	0x00001eb0


	//   ....[15]....
        /*0144*/ 	.word	0x000022e0


	//   ....[16]....
        /*0148*/ 	.word	0x00002300


	//   ....[17]....
        /*014c*/ 	.word	0x00002320


	//   ....[18]....
        /*0150*/ 	.word	0x00002340


	//   ....[19]....
        /*0154*/ 	.word	0x00002360


	//   ....[20]....
        /*0158*/ 	.word	0x00002bc0


	//   ....[21]....
        /*015c*/ 	.word	0x00002be0


	//   ....[22]....
        /*0160*/ 	.word	0x00002c00


	//   ....[23]....
        /*0164*/ 	.word	0x00002c20


	//   ....[24]....
        /*0168*/ 	.word	0x00002c40


	//   ....[25]....
        /*016c*/ 	.word	0x00002dc0


	//   ....[26]....
        /*0170*/ 	.word	0x00002de0


	//   ....[27]....
        /*0174*/ 	.word	0x00003020


	//   ....[28]....
        /*0178*/ 	.word	0x000030a0


	//   ....[29]....
        /*017c*/ 	.word	0x00003100


	//   ....[30]....
        /*0180*/ 	.word	0x00003160


	//   ....[31]....
        /*0184*/ 	.word	0x000031c0


	//   ....[32]....
        /*0188*/ 	.word	0x00003620


	//   ....[33]....
        /*018c*/ 	.word	0x00003680


	//   ....[34]....
        /*0190*/ 	.word	0x000036e0


	//   ....[35]....
        /*0194*/ 	.word	0x00003740


	//   ....[36]....
        /*0198*/ 	.word	0x000037a0


	//   ....[37]....
        /*019c*/ 	.word	0x00003820


	//   ....[38]....
        /*01a0*/ 	.word	0x000038a0


	//   ....[39]....
        /*01a4*/ 	.word	0x00003900


	//   ....[40]....
        /*01a8*/ 	.word	0x00003960


	//   ....[41]....
        /*01ac*/ 	.word	0x000039c0


	//   ....[42]....
        /*01b0*/ 	.word	0x00003e20


	//   ....[43]....
        /*01b4*/ 	.word	0x00003e80


	//   ....[44]....
        /*01b8*/ 	.word	0x00003ee0


	//   ....[45]....
        /*01bc*/ 	.word	0x00003f40


	//   ....[46]....
        /*01c0*/ 	.word	0x00003fa0


	//   ....[47]....
        /*01c4*/ 	.word	0x00004020


	//   ....[48]....
        /*01c8*/ 	.word	0x000040c0


	//   ....[49]....
        /*01cc*/ 	.word	0x00004130


	//   ....[50]....
        /*01d0*/ 	.word	0x000041a0


	//   ....[51]....
        /*01d4*/ 	.word	0x00004210


	//   ....[52]....
        /*01d8*/ 	.word	0x00004280


	//   ....[53]....
        /*01dc*/ 	.word	0x000042f0


	//----- nvinfo : EIATTR_VRC_CTA_INIT_COUNT
	.align		4
.L_4827:
        /*01e0*/ 	.byte	0x02, 0x4a
	.zero		1
	.zero		1


	//----- nvinfo : EIATTR_EXIT_INSTR_OFFSETS
	.align		4
        /*01e4*/ 	.byte	0x04, 0x1c
        /*01e6*/ 	.short	(.L_4829 - .L_4828)


	//   ....[0]....
.L_4828:
        /*01e8*/ 	.word	0x00002e70


	//   ....[1]....
        /*01ec*/ 	.word	0x00002ed0


	//   ....[2]....
        /*01f0*/ 	.word	0x00002fc0


	//----- nvinfo : EIATTR_MAX_THREADS
	.align		4
.L_4829:
        /*01f4*/ 	.byte	0x04, 0x05
        /*01f6*/ 	.short	(.L_4831 - .L_4830)
.L_4830:
        /*01f8*/ 	.word	0x00000080
        /*01fc*/ 	.word	0x00000001
        /*0200*/ 	.word	0x00000001


	//----- nvinfo : EIATTR_CRS_STACK_SIZE
	.align		4
.L_4831:
        /*0204*/ 	.byte	0x04, 0x1e
        /*0206*/ 	.short	(.L_4833 - .L_4832)
.L_4832:
        /*0208*/ 	.word	0x00000000


	//----- nvinfo : EIATTR_CBANK_PARAM_SIZE
	.align		4
.L_4833:
        /*020c*/ 	.byte	0x03, 0x19
        /*020e*/ 	.short	0x0088


	//----- nvinfo : EIATTR_PARAM_CBANK
	.align		4
        /*0210*/ 	.byte	0x04, 0x0a
        /*0212*/ 	.short	(.L_4835 - .L_4834)
	.align		4
.L_4834:
        /*0214*/ 	.word	index@(.nv.constant0._ZN18transformer_engine13normalization19ln_fwd_tuned_kernelINS0_13Kernel_traitsIffffjLj1024ELj1ELj4ELj1ELj16ENS0_18Kernel_traits_baseILj1024EffffjLj128EEEEEEEvNS0_19ForwardKernelParamsE)
        /*0218*/ 	.short	0x0380
        /*021a*/ 	.short	0x0088


	//----- nvinfo : EIATTR_SW_WAR
	.align		4
.L_4835:
        /*021c*/ 	.byte	0x04, 0x36
        /*021e*/ 	.short	(.L_4837 - .L_4836)
.L_4836:
        /*0220*/ 	.word	0x00000008
.L_4837:


//--------------------- .nv.info._ZN18transformer_engine13normalization19ln_fwd_tuned_kernelINS0_13Kernel_traitsIff13__nv_bfloat16fjLj768ELj1ELj4ELj1ELj16ENS0_18Kernel_traits_baseILj768EffS3_fjLj128EEEEEEEvNS0_19ForwardKernelParamsE --------------------------
	.section	.nv.info._ZN18transformer_engine13normalization19ln_fwd_tuned_kernelINS0_13Kernel_traitsIff13__nv_bfloat16fjLj768ELj1ELj4ELj1ELj16ENS0_18Kernel_traits_baseILj768EffS3_fjLj128EEEEEEEvNS0_19ForwardKernelParamsE,"",@"SHT_CUDA_INFO"
	.sectionflags	@""
	.align	4


	//----- nvinfo : EIATTR_CUDA_API_VERSION
	.align		4
        /*0000*/ 	.byte	0x04, 0x37
        /*0002*/ 	.short	(.L_4839 - .L_4838)
.L_4838:
        /*0004*/ 	.word	0x00000082


	//----- nvinfo : EIATTR_KPARAM_INFO
	.align		4
.L_4839:
        /*0008*/ 	.byte	0x04, 0x17
        /*000a*/ 	.short	(.L_4841 - .L_4840)
.L_4840:
        /*000c*/ 	.word	0x00000000
        /*0010*/ 	.short	0x0000
        /*0012*/ 	.short	0x0000
        /*0014*/ 	.byte	0x00, 0xf0, 0x21, 0x02


	//----- nvinfo : EIATTR_SPARSE_MMA_MASK
	.align		4
.L_4841:
        /*0018*/ 	.byte	0x03, 0x50
        /*001a*/ 	.short	0x0000


	//----- nvinfo : EIATTR_MAXREG_COUNT
	.align		4
        /*001c*/ 	.byte	0x03, 0x1b
        /*001e*/ 	.short	0x00ff


	//----- nvinfo : EIATTR_NUM_BARRIERS
	.align		4
        /*0020*/ 	.byte	0x02, 0x4c
        /*0022*/ 	.byte	0x01
	.zero		1


	//----- nvinfo : EIATTR_MERCURY_ISA_VERSION
	.align		4
        /*0024*/ 	.byte	0x03, 0x5f
        /*0026*/ 	.short	0x0101


	//----- nvinfo : EIATTR_COOP_GROUP_MASK_REGIDS
	.align		4
        /*0028*/ 	.byte	0x04, 0x29
        /*002a*/ 	.short	(.L_4843 - .L_4842)


	//   ....[0]....
.L_4842:
        /*002c*/ 	.word	0xffffffff


	//   ....[1]....
        /*0030*/ 	.word	0xffffffff


	//   ....[2]....
        /*0034*/ 	.word	0xffffffff


	//   ....[3]....
        /*0038*/ 	.word	0xffffffff


	//   ....[4]....
        /*003c*/ 	.word	0xffffffff


	//   ....[5]....
        /*0040*/ 	.word	0xffffffff


	//   ....[6]....
        /*0044*/ 	.word	0xffffffff


	//   ....[7]....
        /*0048*/ 	.word	0xffffffff


	//   ....[8]....
        /*004c*/ 	.word	0xffffffff


	//   ....[9]....
        /*0050*/ 	.word	0xffffffff


	//   ....[10]....
        /*0054*/ 	.word	0xffffffff


	//   ....[11]....
        /*0058*/ 	.word	0xffffffff


	//   ....[12]....
        /*005c*/ 	.word	0xffffffff


	//   ....[13]....
        /*0060*/ 	.word	0xffffffff


	//   ....[14]....
        /*0064*/ 	.word	0xffffffff


	//   ....[15]....
        /*0068*/ 	.word	0xffffffff


	//   ....[16]....
        /*006c*/ 	.word	0xffffffff


	//   ....[17]....
        /*0070*/ 	.word	0xffffffff


	//   ....[18]....
        /*0074*/ 	.word	0xffffffff


	//   ....[19]....
        /*0078*/ 	.word	0xffffffff


	//   ....[20]....
        /*007c*/ 	.word	0xffffffff


	//   ....[21]....
        /*0080*/ 	.word	0xffffffff


	//   ....[22]....
        /*0084*/ 	.word	0xffffffff


	//   ....[23]....
        /*0088*/ 	.word	0xffffffff


	//   ....[24]....
        /*008c*/ 	.word	0xffffffff


	//   ....[25]....
        /*0090*/ 	.word	0xffffffff


	//   ....[26]....
        /*0094*/ 	.word	0xffffffff


	//   ....[27]....
        /*0098*/ 	.word	0x05000051


	//   ....[28]....
        /*009c*/ 	.word	0x05000051


	//   ....[29]....
        /*00a0*/ 	.word	0x05000051


	//   ....[30]....
        /*00a4*/ 	.word	0x05000051


	//   ....[31]....
        /*00a8*/ 	.word	0x05000051


	//   ....[32]....
        /*00ac*/ 	.word	0x05000051


	//   ....[33]....
        /*00b0*/ 	.word	0x05000051


	//   ....[34]....
        /*00b4*/ 	.word	0x05000051


	//   ....[35]....
        /*00b8*/ 	.word	0x05000051


	//   ....[36]....
        /*00bc*/ 	.word	0x05000051


	//   ....[37]....
        /*00c0*/ 	.word	0x05000051


	//   ....[38]....
        /*00c4*/ 	.word	0x05000051


	//   ....[39]....
        /*00c8*/ 	.word	0x05000051


	//   ....[40]....
        /*00cc*/ 	.word	0x05000051


	//   ....[41]....
        /*00d0*/ 	.word	0x05000051


	//   ....[42]....
        /*00d4*/ 	.word	0x05000051


	//   ....[43]....
        /*00d8*/ 	.word	0x05000051


	//   ....[44]....
        /*00dc*/ 	.word	0x05000051


	//   ....[45]....
        /*00e0*/ 	.word	0x05000051


	//   ....[46]....
        /*00e4*/ 	.word	0x05000051


	//   ....[47]....
        /*00e8*/ 	.word	0x05000051


	//   ....[48]....
        /*00ec*/ 	.word	0x05000051


	//   ....[49]....
        /*00f0*/ 	.word	0x05000051


	//   ....[50]....
        /*00f4*/ 	.word	0x05000051


	//   ....[51]....
        /*00f8*/ 	.word	0x05000051


	//   ....[52]....
        /*00fc*/ 	.word	0x05000051


	//   ....[53]....
        /*0100*/ 	.word	0x05000051


	//----- nvinfo : EIATTR_COOP_GROUP_INSTR_OFFSETS
	.align		4
.L_4843:
        /*0104*/ 	.byte	0x04, 0x28
        /*0106*/ 	.short	(.L_4845 - .L_4844)


	//   ....[0]....
.L_4844:
        /*0108*/ 	.word	0x000008a0


	//   ....[1]....
        /*010c*/ 	.word	0x000008c0


	//   ....[2]....
        /*0110*/ 	.word	0x000008e0


	//   ....[3]....
        /*0114*/ 	.word	0x00000900


	//   ....[4]....
        /*0118*/ 	.word	0x00000920


	//   ....[5]....
        /*011c*/ 	.word	0x00000c50


	//   ....[6]....
        /*0120*/ 	.word	0x00000c70


	//   ....[7]....
        /*0124*/ 	.word	0x00000c90


	//   ....[8]....
        /*0128*/ 	.word	0x00000cb0


	//   ....[9]....
        /*012c*/ 	.word	0x00000cd0


	//   ....[10]....
        /*0130*/ 	.word	0x00001c20


	//   ....[11]....
        /*0134*/ 	.word	0x00001c40


	//   ....[12]....
        /*0138*/ 	.word	0x00001c60


	//   ....[13]....
        /*013c*/ 	.word	0x00001c80


	//   ....[14]....
        /*0140*/ 	.word	0x00001ca0


	//   ....[15]....
        /*0144*/ 	.word	0x00001fd0


	//   ....[16]....
        /*0148*/ 	.word	0x00001ff0


	//   ....[17]....
        /*014c*/ 	.word	0x00002010


	//   ....[18]....
        /*0150*/ 	.word	0x00002030


	//   ....[19]....
        /*0154*/ 	.word	0x00002050


	//   ....[20]....
        /*0158*/ 	.word	0x00002a30


	//   ....[21]....
        /*015c*/ 	.word	0x00002a50


	//   ....[22]....
        /*0160*/ 	.word	0x00002a70


	//   ....[23]....
        /*0164*/ 	.word	0x00002a90


	//   ....[24]....
        /*0168*/ 	.word	0x00002ab0


	//   ....[25]....
        /*016c*/ 	.word	0x00002c30


	//   ....[26]....
        /*0170*/ 	.word	0x00002c50


	//   ....[27]....
        /*0174*/ 	.word	0x00002e80


	//   ....[28]....
        /*0178*/ 	.word	0x00002f00


	//   ....[29]....
        /*017c*/ 	.word	0x00002f60


	//   ....[30]....
        /*0180*/ 	.word	0x00002fc0


	//   ....[31]....
        /*0184*/ 	.word	0x00003020


	//   ....[32]....
        /*0188*/ 	.word	0x00003380


	//   ....[33]....
        /*018c*/ 	.word	0x000033e0


	//   ....[34]....
        /*0190*/ 	.word	0x00003440


	//   ....[35]....
        /*0194*/ 	.word	0x000034a0


	//   ....[36]....
        /*0198*/ 	.word	0x00003500


	//   ....[37]....
        /*019c*/ 	.word	0x00003580


	//   ....[38]....
        /*01a0*/ 	.word	0x00003600


	//   ....[39]....
        /*01a4*/ 	.word	0x00003660


	//   ....[40]....
        /*01a8*/ 	.word	0x000036c0


	//   ....[41]....
        /*01ac*/ 	.word	0x00003720


	//   ....[42]....
        /*01b0*/ 	.word	0x00003a80


	//   ....[43]....
        /*01b4*/ 	.word	0x00003ae0


	//   ....[44]....
        /*01b8*/ 	.word	0x00003b40


	//   ....[45]....
        /*01bc*/ 	.word	0x00003ba0


	//   ....[46]....
        /*01c0*/ 	.word	0x00003c00


	//   ....[47]....
        /*01c4*/ 	.word	0x00003c90


	//   ....[48]....
        /*01c8*/ 	.word	0x00003d30


	//   ....[49]....
        /*01cc*/ 	.word	0x00003da0


	//   ....[50]....
        /*01d0*/ 	.word	0x00003e10


	//   ....[51]....
        /*01d4*/ 	.word	0x00003e80


	//   ....[52]....
        /*01d8*/ 	.word	0x00003f00


	//   ....[53]....
        /*01dc*/ 	.word	0x00003f70


	//----- nvinfo : EIATTR_VRC_CTA_INIT_COUNT
	.align		4
.L_4845:
        /*01e0*/ 	.byte	0x02, 0x4a
	.zero		1
	.zero		1


	//----- nvinfo : EIATTR_EXIT_INSTR_OFFSETS
	.align		4
        /*01e4*/ 	.byte	0x04, 0x1c
        /*01e6*/ 	.short	(.L_4847 - .L_4846)


	//   ....[0]....
.L_4846:
        /*01e8*/ 	.word	0x00002ce0


	//   ....[1]....
        /*01ec*/ 	.word	0x00002d30


	//   ....[2]....
        /*01f0*/ 	.word	0x00002e20


	//----- nvinfo : EIATTR_MAX_THREADS
	.align		4
.L_4847:
        /*01f4*/ 	.byte	0x04, 0x05
        /*01f6*/ 	.short	(.L_4849 - .L_4848)
.L_4848:
        /*01f8*/ 	.word	0x00000080
        /*01fc*/ 	.word	0x00000001
        /*0200*/ 	.word	0x00000001


	//----- nvinfo : EIATTR_CRS_STACK_SIZE
	.align		4
.L_4849:
        /*0204*/ 	.byte	0x04, 0x1e
        /*0206*/ 	.short	(.L_4851 - .L_4850)
.L_4850:
        /*0208*/ 	.word	0x00000000


	//----- nvinfo : EIATTR_CBANK_PARAM_SIZE
	.align		4
.L_4851:
        /*020c*/ 	.byte	0x03, 0x19
        /*020e*/ 	.short	0x0088


	//----- nvinfo : EIATTR_PARAM_CBANK
	.align		4
        /*0210*/ 	.byte	0x04, 0x0a
        /*0212*/ 	.short	(.L_4853 - .L_4852)
	.align		4
.L_4852:
        /*0214*/ 	.word	index@(.nv.constant0._ZN18transformer_engine13normalization19ln_fwd_tuned_kernelINS0_13Kernel_traitsIff13__nv_bfloat16fjLj768ELj1ELj4ELj1ELj16ENS0_18Kernel_traits_baseILj768EffS3_fjLj128EEEEEEEvNS0_19ForwardKernelParamsE)
        /*0218*/ 	.short	0x0380
        /*021a*/ 	.short	0x0088


	//----- nvinfo : EIATTR_SW_WAR
	.align		4
.L_4853:
        /*021c*/ 	.byte	0x04, 0x36
        /*021e*/ 	.short	(.L_4855 - .L_4854)
.L_4854:
        /*0220*/ 	.word	0x00000008
.L_4855:


//--------------------- .nv.info._ZN18transformer_engine13normalization19ln_fwd_tuned_kernelINS0_13Kernel_traitsI13__nv_bfloat16S3_S3_fjLj768ELj1ELj4ELj1ELj16ENS0_18Kernel_traits_baseILj768ES3_S3_S3_fjLj128EEEEEEEvNS0_19ForwardKernelParamsE --------------------------
	.section	.nv.info._ZN18transformer_engine13normalization19ln_fwd_tuned_kernelINS0_13Kernel_traitsI13__nv_bfloat16S3_S3_fjLj768ELj1ELj4ELj1ELj16ENS0_18Kernel_traits_baseILj768ES3_S3_S3_fjLj128EEEEEEEvNS0_19ForwardKernelParamsE,"",@"SHT_CUDA_INFO"
	.sectionflags	@""
	.align	4


	//----- nvinfo : EIATTR_CUDA_API_VERSION
	.align		4
        /*0000*/ 	.byte	0x04, 0x37
        /*0002*/ 	.short	(.L_4857 - .L_4856)
.L_4856:
        /*0004*/ 	.word	0x00000082


	//----- nvinfo : EIATTR_KPARAM_INFO
	.align		4
.L_4857:
        /*0008*/ 	.byte	0x04, 0x17
        /*000a*/ 	.short	(.L_4859 - .L_4858)
.L_4858:
        /*000c*/ 	.word	0x00000000
        /*0010*/ 	.short	0x0000
        /*0012*/ 	.short	0x0000
        /*0014*/ 	.byte	0x00, 0xf0, 0x21, 0x02


	//----- nvinfo : EIATTR_SPARSE_MMA_MASK
	.align		4
.L_4859:
        /*0018*/ 	.byte	0x03, 0x50
        /*001a*/ 	.short	0x0000


	//----- nvinfo : EIATTR_MAXREG_COUNT
	.align		4
        /*001c*/ 	.byte	0x03, 0x1b
        /*001e*/ 	.short	0x00ff


	//----- nvinfo : EIATTR_NUM_BARRIERS
	.align		4
        /*0020*/ 	.byte	0x02, 0x4c
        /*0022*/ 	.byte	0x01
	.zero		1


	//----- nvinfo : EIATTR_MERCURY_ISA_VERSION
	.align		4
        /*0024*/ 	.byte	0x03, 0x5f
        /*0026*/ 	.short	0x0101


	//----- nvinfo : EIATTR_COOP_GROUP_MASK_REGIDS
	.align		4
        /*0028*/ 	.byte	0x04, 0x29
        /*002a*/ 	.short	(.L_4861 - .L_4860)


	//   ....[0]....
.L_4860:
        /*002c*/ 	.word	0xffffffff


	//   ....[1]....
        /*0030*/ 	.word	0xffffffff


	//   ....[2]....
        /*0034*/ 	.word	0xffffffff


	//   ....[3]....
        /*0038*/ 	.word	0xffffffff


	//   ....[4]....
        /*003c*/ 	.word	0xffffffff


	//   ....[5]....
        /*0040*/ 	.word	0xffffffff


	//   ....[6]....
        /*0044*/ 	.word	0xffffffff


	//   ....[7]....
        /*0048*/ 	.word	0xffffffff


	//   ....[8]....
        /*004c*/ 	.word	0xffffffff


	//   ....[9]....
        /*0050*/ 	.word	0xffffffff


	//   ....[10]....
        /*0054*/ 	.word	0xffffffff


	//   ....[11]....
        /*0058*/ 	.word	0xffffffff


	//   ....[12]....
        /*005c*/ 	.word	0xffffffff


	//   ....[13]....
        /*0060*/ 	.word	0xffffffff


	//   ....[14]....
        /*0064*/ 	.word	0xffffffff


	//   ....[15]....
        /*0068*/ 	.word	0xffffffff


	//   ....[16]....
        /*006c*/ 	.word	0xffffffff


	//   ....[17]....
        /*0070*/ 	.word	0xffffffff


	//   ....[18]....
        /*0074*/ 	.word	0xffffffff


	//   ....[19]....
        /*0078*/ 	.word	0xffffffff


	//   ....[20]....
        /*007c*/ 	.word	0xffffffff


	//   ....[21]....
        /*0080*/ 	.word	0xffffffff


	//   ....[22]....
        /*0084*/ 	.word	0xffffffff


	//   ....[23]....
        /*0088*/ 	.word	0xffffffff


	//   ....[24]....
        /*008c*/ 	.word	0xffffffff


	//   ....[25]....
        /*0090*/ 	.word	0xffffffff


	//   ....[26]....
        /*0094*/ 	.word	0xffffffff


	//   ....[27]....
        /*0098*/ 	.word	0x05000052


	//   ....[28]....
        /*009c*/ 	.word	0x05000052


	//   ....[29]....
        /*00a0*/ 	.word	0x05000052


	//   ....[30]....
        /*00a4*/ 	.word	0x05000052


	//   ....[31]....
        /*00a8*/ 	.word	0x05000052


	//   ....[32]....
        /*00ac*/ 	.word	0x05000052


	//   ....[33]....
        /*00b0*/ 	.word	0x05000052


	//   ....[34]....
        /*00b4*/ 	.word	0x05000052


	//   ....[35]....
        /*00b8*/ 	.word	0x05000052


	//   ....[36]....
        /*00bc*/ 	.word	0x05000052


	//   ....[37]....
        /*00c0*/ 	.word	0x05000052


	//   ....[38]....
        /*00c4*/ 	.word	0x05000052


	//   ....[39]....
        /*00c8*/ 	.word	0x05000052


	//   ....[40]....
        /*00cc*/ 	.word	0x05000052


	//   ....[41]....
        /*00d0*/ 	.word	0x05000052


	//   ....[42]....
        /*00d4*/ 	.word	0x05000052


	//   ....[43]....
        /*00d8*/ 	.word	0x05000052


	//   ....[44]....
        /*00dc*/ 	.word	0x05000052


	//   ....[45]....
        /*00e0*/ 	.word	0x05000052


	//   ....[46]....
        /*00e4*/ 	.word	0x05000052


	//   ....[47]....
        /*00e8*/ 	.word	0x05000052


	//   ....[48]....
        /*00ec*/ 	.word	0x05000052


	//   ....[49]....
        /*00f0*/ 	.word	0x05000052


	//   ....[50]....
        /*00f4*/ 	.word	0x05000052


	//   ....[51]....
        /*00f8*/ 	.word	0x05000052


	//   ....[52]....
        /*00fc*/ 	.word	0x05000052


	//   ....[53]....
        /*0100*/ 	.word	0x05000052


	//----- nvinfo : EIATTR_COOP_GROUP_INSTR_OFFSETS
	.align		4
.L_4861:
        /*0104*/ 	.byte	0x04, 0x28
        /*0106*/ 	.short	(.L_4863 - .L_4862)


	//   ....[0]....
.L_4862:
        /*0108*/ 	.word	0x00000d10


	//   ....[1]....
        /*010c*/ 	.word	0x00000d30


	//   ....[2]....
        /*0110*/ 	.word	0x00000d50


	//   ....[3]....
        /*0114*/ 	.word	0x00000d70


	//   ....[4]....
        /*0118*/ 	.word	0x00000d90


	//   ....[5]....
        /*011c*/ 	.word	0x000010c0


	//   ....[6]....
        /*0120*/ 	.word	0x000010e0


	//   ....[7]....
        /*0124*/ 	.word	0x00001100


	//   ....[8]....
        /*0128*/ 	.word	0x00001120


	//   ....[9]....
        /*012c*/ 	.word	0x00001140


	//   ....[10]....
        /*0130*/ 	.word	0x00002450


	//   ....[11]....
        /*0134*/ 	.word	0x00002470


	//   ....[12]....
        /*0138*/ 	.word	0x00002490


	//   ....[13]....
        /*013c*/ 	.word	0x000024b0


	//   ....[14]....
        /*0140*/ 	.word	0x000024d0


	//   ....[15]....
        /*0144*/ 	.word	0x00002800


	//   ....[16]....
        /*0148*/ 	.word	0x00002820


	//   ....[17]....
        /*014c*/ 	.word	0x00002840


	//   ....[18]....
        /*0150*/ 	.word	0x00002860


	//   ....[19]....
        /*0154*/ 	.word	0x00002880


	//   ....[20]....
        /*0158*/ 	.word	0x00002fe0


	//   ....[21]....
        /*015c*/ 	.word	0x00003000


	//   ....[22]....
        /*0160*/ 	.word	0x00003020


	//   ....[23]....
        /*0164*/ 	.word	0x00003040


	//   ....[24]....
        /*0168*/ 	.word	0x00003060


	//   ....[25]....
        /*016c*/ 	.word	0x000031c0


	//   ....[26]....
        /*0170*/ 	.word	0x000031e0


	//   ....[27]....
        /*0174*/ 	.word	0x00003410


	//   ....[28]....
        /*0178*/ 	.word	0x00003490


	//   ....[29]....
        /*017c*/ 	.word	0x000034f0


	//   ....[30]....
        /*0180*/ 	.word	0x00003550


	//   ....[31]....
        /*0184*/ 	.word	0x000035b0


	//   ....[32]....
        /*0188*/ 	.word	0x00003930


	//   ....[33]....
        /*018c*/ 	.word	0x00003990


	//   ....[34]....
        /*0190*/ 	.word	0x000039f0


	//   ....[35]....
        /*0194*/ 	.word	0x00003a50


	//   ....[36]....
        /*0198*/ 	.word	0x00003ab0


	//   ....[37]....
        /*019c*/ 	.word	0x00003b30


	//   ....[38]....
        /*01a0*/ 	.word	0x00003bb0


	//   ....[39]....
        /*01a4*/ 	.word	0x00003c10


	//   ....[40]....
        /*01a8*/ 	.word	0x00003c70


	//   ....[41]....
        /*01ac*/ 	.word	0x00003cd0


	//   ....[42]....
        /*01b0*/ 	.word	0x00004050


	//   ....[43]....
        /*01b4*/ 	.word	0x000040b0


	//   ....[44]....
        /*01b8*/ 	.word	0x00004110


	//   ....[45]....
        /*01bc*/ 	.word	0x00004170


	//   ....[46]....
        /*01c0*/ 	.word	0x000041d0


	//   ....[47]....
        /*01c4*/ 	.word	0x00004250


	//   ....[48]....
        /*01c8*/ 	.word	0x000042f0


	//   ....[49]....
        /*01cc*/ 	.word	0x00004360


	//   ....[50]....
        /*01d0*/ 	.word	0x000043d0


	//   ....[51]....
        /*01d4*/ 	.word	0x00004440


	//   ....[52]....
        /*01d8*/ 	.word	0x000044c0


	//   ....[53]....
        /*01dc*/ 	.word	0x00004530


	//----- nvinfo : EIATTR_VRC_CTA_INIT_COUNT
	.align		4
.L_4863:
        /*01e0*/ 	.byte	0x02, 0x4a
	.zero		1
	.zero		1


	//----- nvinfo : EIATTR_EXIT_INSTR_OFFSETS
	.align		4
        /*01e4*/ 	.byte	0x04, 0x1c
        /*01e6*/ 	.short	(.L_4865 - .L_4864)


	//   ....[0]....
.L_4864:
        /*01e8*/ 	.word	0x00003270


	//   ....[1]....
        /*01ec*/ 	.word	0x000032c0


	//   ....[2]....
        /*01f0*/ 	.word	0x000033b0


	//----- nvinfo : EIATTR_MAX_THREADS
	.align		4
.L_4865:
        /*01f4*/ 	.byte	0x04, 0x05
        /*01f6*/ 	.short	(.L_4867 - .L_4866)
.L_4866:
        /*01f8*/ 	.word	0x00000080
        /*01fc*/ 	.word	0x00000001
        /*0200*/ 	.word	0x00000001


	//----- nvinfo : EIATTR_CRS_STACK_SIZE
	.align		4
.L_4867:
        /*0204*/ 	.byte	0x04, 0x1e
        /*0206*/ 	.short	(.L_4869 - .L_4868)
.L_4868:
        /*0208*/ 	.word	0x00000000


	//----- nvinfo : EIATTR_CBANK_PARAM_SIZE
	.align		4
.L_4869:
        /*020c*/ 	.byte	0x03, 0x19
        /*020e*/ 	.short	0x0088


	//----- nvinfo : EIATTR_PARAM_CBANK
	.align		4
        /*0210*/ 	.byte	0x04, 0x0a
        /*0212*/ 	.short	(.L_4871 - .L_4870)
	.align		4
.L_4870:
        /*0214*/ 	.word	index@(.nv.constant0._ZN18transformer_engine13normalization19ln_fwd_tuned_kernelINS0_13Kernel_traitsI13__nv_bfloat16S3_S3_fjLj768ELj1ELj4ELj1ELj16ENS0_18Kernel_traits_baseILj768ES3_S3_S3_fjLj128EEEEEEEvNS0_19ForwardKernelParamsE)
        /*0218*/ 	.short	0x0380
        /*021a*/ 	.short	0x0088


	//----- nvinfo : EIATTR_SW_WAR
	.align		4
.L_4871:
        /*021c*/ 	.byte	0x04, 0x36
        /*021e*/ 	.short	(.L_4873 - .L_4872)
.L_4872:
        /*0220*/ 	.word	0x00000008
.L_4873:


//--------------------- .nv.info._ZN18transformer_engine13normalization19ln_fwd_tuned_kernelINS0_13Kernel_traitsIff6__halffjLj768ELj1ELj4ELj1ELj16ENS0_18Kernel_traits_baseILj768EffS3_fjLj128EEEEEEEvNS0_19ForwardKernelParamsE --------------------------
	.section	.nv.info._ZN18transformer_engine13normalization19ln_fwd_tuned_kernelINS0_13Kernel_traitsIff6__halffjLj768ELj1ELj4ELj1ELj16ENS0_18Kernel_traits_baseILj768EffS3_fjLj128EEEEEEEvNS0_19ForwardKernelParamsE,"",@"SHT_CUDA_INFO"
	.sectionflags	@""
	.align	4


	//----- nvinfo : EIATTR_CUDA_API_VERSION
	.align		4
        /*0000*/ 	.byte	0x04, 0x37
        /*0002*/ 	.short	(.L_4875 - .L_4874)
.L_4874:
        /*0004*/ 	.word	0x00000082


	//----- nvinfo : EIATTR_KPARAM_INFO
	.align		4
.L_4875:
        /*0008*/ 	.byte	0x04, 0x17
        /*000a*/ 	.short	(.L_4877 - .L_4876)
.L_4876:
        /*000c*/ 	.word	0x00000000
        /*0010*/ 	.short	0x0000
        /*0012*/ 	.short	0x0000
        /*0014*/ 	.byte	0x00, 0xf0, 0x21, 0x02


	//----- nvinfo : EIATTR_SPARSE_MMA_MASK
	.align		4
.L_4877:
        /*0018*/ 	.byte	0x03, 0x50
        /*001a*/ 	.short	0x0000


	//----- nvinfo : EIATTR_MAXREG_COUNT
	.align		4
        /*001c*/ 	.byte	0x03, 0x1b
        /*001e*/ 	.short	0x00ff


	//----- nvinfo : EIATTR_NUM_BARRIERS
	.align		4
        /*0020*/ 	.byte	0x02, 0x4c
        /*0022*/ 	.byte	0x01
	.zero		1


	//----- nvinfo : EIATTR_MERCURY_ISA_VERSION
	.align		4
        /*0024*/ 	.byte	0x03, 0x5f
        /*0026*/ 	.short	0x0101


	//----- nvinfo : EIATTR_COOP_GROUP_MASK_REGIDS
	.align		4
        /*0028*/ 	.byte	0x04, 0x29
        /*002a*/ 	.short	(.L_4879 - .L_4878)


	//   ....[0]....
.L_4878:
        /*002c*/ 	.word	0xffffffff


	//   ....[1]....
        /*0030*/ 	.word	0xffffffff


	//   ....[2]....
        /*0034*/ 	.word	0xffffffff


	//   ....[3]....
        /*0038*/ 	.word	0xffffffff


	//   ....[4]....
        /*003c*/ 	.word	0xffffffff


	//   ....[5]....
        /*0040*/ 	.word	0xffffffff


	//   ....[6]....
        /*0044*/ 	.word	0xffffffff


	//   ....[7]....
        /*0048*/ 	.word	0xffffffff


	//   ....[8]....
        /*004c*/ 	.word	0xffffffff


	//   ....[9]....
        /*0050*/ 	.word	0xffffffff


	//   ....[10]....
        /*0054*/ 	.word	0xffffffff


	//   ....[11]....
        /*0058*/ 	.word	0xffffffff


	//   ....[12]....
        /*005c*/ 	.word	0xffffffff


	//   ....[13]....
        /*0060*/ 	.word	0xffffffff


	//   ....[14]....
        /*0064*/ 	.word	0xffffffff


	//   ....[15]....
        /*0068*/ 	.word	0xffffffff


	//   ....[16]....
        /*006c*/ 	.word	0xffffffff


	//   ....[17]....
        /*0070*/ 	.word	0xffffffff


	//   ....[18]....
        /*0074*/ 	.word	0xffffffff


	//   ....[19]....
        /*0078*/ 	.word	0xffffffff


	//   ....[20]....
        /*007c*/ 	.word	0xffffffff


	//   ....[21]....
        /*0080*/ 	.word	0xffffffff


	//   ....[22]....
        /*0084*/ 	.word	0xffffffff


	//   ....[23]....
        /*0088*/ 	.word	0xffffffff


	//   ....[24]....
        /*008c*/ 	.word	0xffffffff


	//   ....[25]....
        /*0090*/ 	.word	0xffffffff


	//   ....[26]....
        /*0094*/ 	.word	0xffffffff


	//   ....[27]....
        /*0098*/ 	.word	0x05000051


	//   ....[28]....
        /*009c*/ 	.word	0x05000051


	//   ....[29]....
        /*00a0*/ 	.word	0x05000051


	//   ....[30]....
        /*00a4*/ 	.word	0x05000051


	//   ....[31]....
        /*00a8*/ 	.word	0x05000051


	//   ....[32]....
        /*00ac*/ 	.word	0x05000051


	//   ....[33]....
        /*00b0*/ 	.word	0x05000051


	//   ....[34]....
        /*00b4*/ 	.word	0x05000051


	//   ....[35]....
        /*00b8*/ 	.word	0x05000051


	//   ....[36]....
        /*00bc*/ 	.word	0x05000051


	//   ....[37]....
        /*00c0*/ 	.word	0x05000051


	//   ....[38]....
        /*00c4*/ 	.word	0x05000051


	//   ....[39]....
        /*00c8*/ 	.word	0x05000051


	//   ....[40]....
        /*00cc*/ 	.word	0x05000051


	//   ....[41]....
        /*00d0*/ 	.word	0x05000051


	//   ....[42]....
        /*00d4*/ 	.word	0x05000051


	//   ....[43]....
        /*00d8*/ 	.word	0x05000051


	//   ....[44]....
        /*00dc*/ 	.word	0x05000051


	//   ....[45]....
        /*00e0*/ 	.word	0x05000051


	//   ....[46]....
        /*00e4*/ 	.word	0x05000051


	//   ....[47]....
        /*00e8*/ 	.word	0x05000051


	//   ....[48]....
        /*00ec*/ 	.word	0x05000051


	//   ....[49]....
        /*00f0*/ 	.word	0x05000051


	//   ....[50]....
        /*00f4*/ 	.word	0x05000051


	//   ....[51]....
        /*00f8*/ 	.word	0x05000051


	//   ....[52]....
        /*00fc*/ 	.word	0x05000051


	//   ....[53]....
        /*0100*/ 	.word	0x05000051


	//----- nvinfo : EIATTR_COOP_GROUP_INSTR_OFFSETS
	.align		4
.L_4879:
        /*0104*/ 	.byte	0x04, 0x28
        /*0106*/ 	.short	(.L_4881 - .L_4880)


	//   ....[0]....
.L_4880:
        /*0108*/ 	.word	0x000008a0


	//   ....[1]....
        /*010c*/ 	.word	0x000008c0


	//   ....[2]....
        /*0110*/ 	.word	0x000008e0


	//   ....[3]....
        /*0114*/ 	.word	0x00000900


	//   ....[4]....
        /*0118*/ 	.word	0x00000920


	//   ....[5]....
        /*011c*/ 	.word	0x00000c50


	//   ....[6]....
        /*0120*/ 	.word	0x00000c70


	//   ....[7]....
        /*0124*/ 	.word	0x00000c90


	//   ....[8]....
        /*0128*/ 	.word	0x00000cb0


	//   ....[9]....
        /*012c*/ 	.word	0x00000cd0


	//   ....[10]....
        /*0130*/ 	.word	0x00001c20


	//   ....[11]....
        /*0134*/ 	.word	0x00001c40


	//   ....[12]....
        /*0138*/ 	.word	0x00001c60


	//   ....[13]....
        /*013c*/ 	.word	0x00001c80


	//   ....[14]....
        /*0140*/ 	.word	0x00001ca0


	//   ....[15]....
        /*0144*/ 	.word	0x00001fd0


	//   ....[16]....
        /*0148*/ 	.word	0x00001ff0


	//   ....[17]....
        /*014c*/ 	.word	0x00002010


	//   ....[18]....
        /*0150*/ 	.word	0x00002030


	//   ....[19]....
        /*0154*/ 	.word	0x00002050


	//   ....[20]....
        /*0158*/ 	.word	0x00002a30


	//   ....[21]....
        /*015c*/ 	.word	0x00002a50


	//   ....[22]....
        /*0160*/ 	.word	0x00002a70


	//   ....[23]....
        /*0164*/ 	.word	0x00002a90


	//   ....[24]....
        /*0168*/ 	.word	0x00002ab0


	//   ....[25]....
        /*016c*/ 	.word	0x00002c30


	//   ....[26]....
        /*0170*/ 	.word	0x00002c50


	//   ....[27]....
        /*0174*/ 	.word	0x00002e80


	//   ....[28]....
        /*0178*/ 	.word	0x00002f00


	//   ....[29]....
        /*017c*/ 	.word	0x00002f60


	//   ....[30]....
        /*0180*/ 	.word	0x00002fc0


	//   ....[31]....
        /*0184*/ 	.word	0x00003020


	//   ....[32]....
        /*0188*/ 	.word	0x00003380


	//   ....[33]....
        /*018c*/ 	.word	0x000033e0


	//   ....[34]....
        /*0190*/ 	.word	0x00003440


	//   ....[35]....
        /*0194*/ 	.word	0x000034a0


	//   ....[36]....
        /*0198*/ 	.word	0x00003500


	//   ....[37]....
        /*019c*/ 	.word	0x00003580


	//   ....[38]....
        /*01a0*/ 	.word	0x00003600


	//   ....[39]....
        /*01a4*/ 	.word	0x00003660


	//   ....[40]....
        /*01a8*/ 	.word	0x000036c0


	//   ....[41]....
        /*01ac*/ 	.word	0x00003720


	//   ....[42]....
        /*01b0*/ 	.word	0x00003a80


	//   ....[43]....
        /*01b4*/ 	.word	0x00003ae0


	//   ....[44]....
        /*01b8*/ 	.word	0x00003b40


	//   ....[45]....
        /*01bc*/ 	.word	0x00003ba0


	//   ....[46]....
        /*01c0*/ 	.word	0x00003c00


	//   ....[47]....
        /*01c4*/ 	.word	0x00003c90


	//   ....[48]....
        /*01c8*/ 	.word	0x00003d30


	//   ....[49]....
        /*01cc*/ 	.word	0x00003da0


	//   ....[50]....
        /*01d0*/ 	.word	0x00003e10


	//   ....[51]....
        /*01d4*/ 	.word	0x00003e80


	//   ....[52]....
        /*01d8*/ 	.word	0x00003f00


	//   ....[53]....
        /*01dc*/ 	.word	0x00003f70


	//----- nvinfo : EIATTR_VRC_CTA_INIT_COUNT
	.align		4
.L_4881:
        /*01e0*/ 	.byte	0x02, 0x4a
	.zero		1
	.zero		1


	//----- nvinfo : EIATTR_EXIT_INSTR_OFFSETS
	.align		4
        /*01e4*/ 	.byte	0x04, 0x1c
        /*01e6*/ 	.short	(.L_4883 - .L_4882)


	//   ....[0]....
.L_4882:
        /*01e8*/ 	.word	0x00002ce0


	//   ....[1]....
        /*01ec*/ 	.word	0x00002d30


	//   ....[2]....
        /*01f0*/ 	.word	0x00002e20


	//----- nvinfo : EIATTR_MAX_THREADS
	.align		4
.L_4883:
        /*01f4*/ 	.byte	0x04, 0x05
        /*01f6*/ 	.short	(.L_4885 - .L_4884)
.L_4884:
        /*01f8*/ 	.word	0x00000080
        /*01fc*/ 	.word	0x00000001
        /*0200*/ 	.word	0x00000001


	//----- nvinfo : EIATTR_CRS_STACK_SIZE
	.align		4
.L_4885:
        /*0204*/ 	.byte	0x04, 0x1e
        /*0206*/ 	.short	(.L_4887 - .L_4886)
.L_4886:
        /*0208*/ 	.word	0x00000000


	//----- nvinfo : EIATTR_CBANK_PARAM_SIZE
	.align		4
.L_4887:
        /*020c*/ 	.byte	0x03, 0x19
        /*020e*/ 	.short	0x0088


	//----- nvinfo : EIATTR_PARAM_CBANK
	.align		4
        /*0210*/ 	.byte	0x04, 0x0a
        /*0212*/ 	.short	(.L_4889 - .L_4888)
	.align		4
.L_4888:
        /*0214*/ 	.word	index@(.nv.constant0._ZN18transformer_engine13normalization19ln_fwd_tuned_kernelINS0_13Kernel_traitsIff6__halffjLj768ELj1ELj4ELj1ELj16ENS0_18Kernel_traits_baseILj768EffS3_fjLj128EEEEEEEvNS0_19ForwardKernelParamsE)
        /*0218*/ 	.short	0x0380
        /*021a*/ 	.short	0x0088


	//----- nvinfo : EIATTR_SW_WAR
	.align		4
.L_4889:
        /*021c*/ 	.byte	0x04, 0x36
        /*021e*/ 	.short	(.L_4891 - .L_4890)
.L_4890:
        /*0220*/ 	.word	0x00000008
.L_4891:


//--------------------- .nv.info._ZN18transformer_engine13normalization19ln_fwd_tuned_kernelINS0_13Kernel_traitsI6__halfS3_S3_fjLj768ELj1ELj4ELj1ELj16ENS0_18Kernel_traits_baseILj768ES3_S3_S3_fjLj128EEEEEEEvNS0_19ForwardKernelParamsE --------------------------
	.section	.nv.info._ZN18transformer_engine13normalization19ln_fwd_tuned_kernelINS0_13Kernel_traitsI6__halfS3_S3_fjLj768ELj1ELj4ELj1ELj16ENS0_18Kernel_traits_baseILj768ES3_S3_S3_fjLj128EEEEEEEvNS0_19ForwardKernelParamsE,"",@"SHT_CUDA_INFO"
	.sectionflags	@""
	.align	4


	//----- nvinfo : EIATTR_CUDA_API_VERSION
	.align		4
        /*0000*/ 	.byte	0x04, 0x37
        /*0002*/ 	.short	(.L_4893 - .L_4892)
.L_4892:
        /*0004*/ 	.word	0x00000082


	//----- nvinfo : EIATTR_KPARAM_INFO
	.align		4
.L_4893:
        /*0008*/ 	.byte	0x04, 0x17
        /*000a*/ 	.short	(.L_4895 - .L_4894)
.L_4894:
        /*000c*/ 	.word	0x00000000
        /*0010*/ 	.short	0x0000
        /*0012*/ 	.short	0x0000
        /*0014*/ 	.byte	0x00, 0xf0, 0x21, 0x02


	//----- nvinfo : EIATTR_SPARSE_MMA_MASK
	.align		4
.L_4895:
        /*0018*/ 	.byte	0x03, 0x50
        /*001a*/ 	.short	0x0000


	//----- nvinfo : EIATTR_MAXREG_COUNT
	.align		4
        /*001c*/ 	.byte	0x03, 0x1b
        /*001e*/ 	.short	0x00ff


	//----- nvinfo : EIATTR_NUM_BARRIERS
	.align		4
        /*0020*/ 	.byte	0x02, 0x4c
        /*0022*/ 	.byte	0x01
	.zero		1


	//----- nvinfo : EIATTR_MERCURY_ISA_VERSION
	.align		4
        /*0024*/ 	.byte	0x03, 0x5f
        /*0026*/ 	.short	0x0101


	//----- nvinfo : EIATTR_COOP_GROUP_MASK_REGIDS
	.align		4
        /*0028*/ 	.byte	0x04, 0x29
        /*002a*/ 	.short	(.L_4897 - .L_4896)


	//   ....[0]....
.L_4896:
        /*002c*/ 	.word	0xffffffff


	//   ....[1]....
        /*0030*/ 	.word	0xffffffff


	//   ....[2]....
        /*0034*/ 	.word	0xffffffff


	//   ....[3]....
        /*0038*/ 	.word	0xffffffff


	//   ....[4]....
        /*003c*/ 	.word	0xffffffff


	//   ....[5]....
        /*0040*/ 	.word	0xffffffff


	//   ....[6]....
        /*0044*/ 	.word	0xffffffff


	//   ....[7]....
        /*0048*/ 	.word	0xffffffff


	//   ....[8]....
        /*004c*/ 	.word	0xffffffff


	//   ....[9]....
        /*0050*/ 	.word	0xffffffff


	//   ....[10]....
        /*0054*/ 	.word	0xffffffff


	//   ....[11]....
        /*0058*/ 	.word	0xffffffff


	//   ....[12]....
        /*005c*/ 	.word	0xffffffff


	//   ....[13]....
        /*0060*/ 	.word	0xffffffff


	//   ....[14]....
        /*0064*/ 	.word	0xffffffff


	//   ....[15]....
        /*0068*/ 	.word	0xffffffff


	//   ....[16]....
        /*006c*/ 	.word	0xffffffff


	//   ....[17]....
        /*0070*/ 	.word	0xffffffff


	//   ....[18]....
        /*0074*/ 	.word	0xffffffff


	//   ....[19]....
        /*0078*/ 	.word	0xffffffff


	//   ....[20]....
        /*007c*/ 	.word	0xffffffff


	//   ....[21]....
        /*0080*/ 	.word	0xffffffff


	//   ....[22]....
        /*0084*/ 	.word	0xffffffff


	//   ....[23]....
        /*0088*/ 	.word	0xffffffff


	//   ....[24]....
        /*008c*/ 	.word	0xffffffff


	//   ....[25]....
        /*0090*/ 	.word	0xffffffff


	//   ....[26]....
        /*0094*/ 	.word	0xffffffff


	//   ....[27]....
        /*0098*/ 	.word	0x05000052


	//   ....[28]....
        /*009c*/ 	.word	0x05000052


	//   ....[29]....
        /*00a0*/ 	.word	0x05000052


	//   ....[30]....
        /*00a4*/ 	.word	0x05000052


	//   ....[31]....
        /*00a8*/ 	.word	0x05000052


	//   ....[32]....
        /*00ac*/ 	.word	0x05000052


	//   ....[33]....
        /*00b0*/ 	.word	0x05000052


	//   ....[34]....
        /*00b4*/ 	.word	0x05000052


	//   ....[35]....
        /*00b8*/ 	.word	0x05000052


	//   ....[36]....
        /*00bc*/ 	.word	0x05000052


	//   ....[37]....
        /*00c0*/ 	.word	0x05000052


	//   ....[38]....
        /*00c4*/ 	.word	0x05000052


	//   ....[39]....
        /*00c8*/ 	.word	0x05000052


	//   ....[40]....
        /*00cc*/ 	.word	0x05000052


	//   ....[41]....
        /*00d0*/ 	.word	0x05000052


	//   ....[42]....
        /*00d4*/ 	.word	0x05000052


	//   ....[43]....
        /*00d8*/ 	.word	0x05000052


	//   ....[44]....
        /*00dc*/ 	.word	0x05000052


	//   ....[45]....
        /*00e0*/ 	.word	0x05000052


	//   ....[46]....
        /*00e4*/ 	.word	0x05000052


	//   ....[47]....
        /*00e8*/ 	.word	0x05000052


	//   ....[48]....
        /*00ec*/ 	.word	0x05000052


	//   ....[49]....
        /*00f0*/ 	.word	0x05000052


	//   ....[50]....
        /*00f4*/ 	.word	0x05000052


	//   ....[51]....
        /*00f8*/ 	.word	0x05000052


	//   ....[52]....
        /*00fc*/ 	.word	0x05000052


	//   ....[53]....
        /*0100*/ 	.word	0x05000052


	//----- nvinfo : EIATTR_COOP_GROUP_INSTR_OFFSETS
	.align		4
.L_4897:
        /*0104*/ 	.byte	0x04, 0x28
        /*0106*/ 	.short	(.L_4899 - .L_4898)


	//   ....[0]....
.L_4898:
        /*0108*/ 	.word	0x00000ad0


	//   ....[1]....
        /*010c*/ 	.word	0x00000af0


	//   ....[2]....
        /*0110*/ 	.word	0x00000b10


	//   ....[3]....
        /*0114*/ 	.word	0x00000b30


	//   ....[4]....
        /*0118*/ 	.word	0x00000b50


	//   ....[5]....
        /*011c*/ 	.word	0x00000e80


	//   ....[6]....
        /*0120*/ 	.word	0x00000ea0


	//   ....[7]....
        /*0124*/ 	.word	0x00000ec0


	//   ....[8]....
        /*0128*/ 	.word	0x00000ee0


	//   ....[9]....
        /*012c*/ 	.word	0x00000f00


	//   ....[10]....
        /*0130*/ 	.word	0x00001fd0


	//   ....[11]....
        /*0134*/ 	.word	0x00001ff0


	//   ....[12]....
        /*0138*/ 	.word	0x00002010


	//   ....[13]....
        /*013c*/ 	.word	0x00002030


	//   ....[14]....
        /*0140*/ 	.word	0x00002050


	//   ....[15]....
        /*0144*/ 	.word	0x00002380


	//   ....[16]....
        /*0148*/ 	.word	0x000023a0


	//   ....[17]....
        /*014c*/ 	.word	0x000023c0


	//   ....[18]....
        /*0150*/ 	.word	0x000023e0


	//   ....[19]....
        /*0154*/ 	.word	0x00002400


	//   ....[20]....
        /*0158*/ 	.word	0x00002b60


	//   ....[21]....
        /*015c*/ 	.word	0x00002b80


	//   ....[22]....
        /*0160*/ 	.word	0x00002ba0


	//   ....[23]....
        /*0164*/ 	.word	0x00002bc0


	//   ....[24]....
        /*0168*/ 	.word	0x00002be0


	//   ....[25]....
        /*016c*/ 	.word	0x00002d40


	//   ....[26]....
        /*0170*/ 	.word	0x00002d60


	//   ....[27]....
        /*0174*/ 	.word	0x00002f90


	//   ....[28]....
        /*0178*/ 	.word	0x00003010


	//   ....[29]....
        /*017c*/ 	.word	0x00003070


	//   ....[30]....
        /*0180*/ 	.word	0x000030d0


	//   ....[31]....
        /*0184*/ 	.word	0x00003130


	//   ....[32]....
        /*0188*/ 	.word	0x000034a0


	//   ....[33]....
        /*018c*/ 	.word	0x00003500


	//   ....[34]....
        /*0190*/ 	.word	0x00003560


	//   ....[35]....
        /*0194*/ 	.word	0x000035c0


	//   ....[36]....
        /*0198*/ 	.word	0x00003620


	//   ....[37]....
        /*019c*/ 	.word	0x000036a0


	//   ....[38]....
        /*01a0*/ 	.word	0x00003720


	//   ....[39]....
        /*01a4*/ 	.word	0x00003780


	//   ....[40]....
        /*01a8*/ 	.word	0x000037e0


	//   ....[41]....
        /*01ac*/ 	.word	0x00003840


	//   ....[42]....
        /*01b0*/ 	.word	0x00003bc0


	//   ....[43]....
        /*01b4*/ 	.word	0x00003c20


	//   ....[44]....
        /*01b8*/ 	.word	0x00003c80


	//   ....[45]....
        /*01bc*/ 	.word	0x00003ce0


	//   ....[46]....
        /*01c0*/ 	.word	0x00003d40


	//   ....[47]....
        /*01c4*/ 	.word	0x00003dd0


	//   ....[48]....
        /*01c8*/ 	.word	0x00003e70


	//   ....[49]....
        /*01cc*/ 	.word	0x00003ee0


	//   ....[50]....
        /*01d0*/ 	.word	0x00003f50


	//   ....[51]....
        /*01d4*/ 	.word	0x00003fc0


	//   ....[52]....
        /*01d8*/ 	.word	0x00004040


	//   ....[53]....
        /*01dc*/ 	.word	0x000040b0


	//----- nvinfo : EIATTR_VRC_CTA_INIT_COUNT
	.align		4
.L_4899:
        /*01e0*/ 	.byte	0x02, 0x4a
	.zero		1
	.zero		1


	//----- nvinfo : EIATTR_EXIT_INSTR_OFFSETS
	.align		4
        /*01e4*/ 	.byte	0x04, 0x1c
        /*01e6*/ 	.short	(.L_4901 - .L_4900)


	//   ....[0]....
.L_4900:
        /*01e8*/ 	.word	0x00002df0


	//   ....[1]....
        /*01ec*/ 	.word	0x00002e40


	//   ....[2]....
        /*01f0*/ 	.word	0x00002f30


	//----- nvinfo : EIATTR_MAX_THREADS
	.align		4
.L_4901:
        /*01f4*/ 	.byte	0x04, 0x05
        /*01f6*/ 	.short	(.L_4903 - .L_4902)
.L_4902:
        /*01f8*/ 	.word	0x00000080
        /*01fc*/ 	.word	0x00000001
        /*0200*/ 	.word	0x00000001


	//----- nvinfo : EIATTR_CRS_STACK_SIZE
	.align		4
.L_4903:
        /*0204*/ 	.byte	0x04, 0x1e
        /*0206*/ 	.short	(.L_4905 - .L_4904)
.L_4904:
        /*0208*/ 	.word	0x00000000


	//----- nvinfo : EIATTR_CBANK_PARAM_SIZE
	.align		4
.L_4905:
        /*020c*/ 	.byte	0x03, 0x19
        /*020e*/ 	.short	0x0088


	//----- nvinfo : EIATTR_PARAM_CBANK
	.align		4
        /*0210*/ 	.byte	0x04, 0x0a
        /*0212*/ 	.short	(.L_4907 - .L_4906)
	.align		4
.L_4906:
        /*0214*/ 	.word	index@(.nv.constant0._ZN18transformer_engine13normalization19ln_fwd_tuned_kernelINS0_13Kernel_traitsI6__halfS3_S3_fjLj768ELj1ELj4ELj1ELj16ENS0_18Kernel_traits_baseILj768ES3_S3_S3_fjLj128EEEEEEEvNS0_19ForwardKernelParamsE)
        /*0218*/ 	.short	0x0380
        /*021a*/ 	.short	0x0088


	//----- nvinfo : EIATTR_SW_WAR
	.align		4
.L_4907:
        /*021c*/ 	.byte	0x04, 0x36
        /*021e*/ 	.short	(.L_4909 - .L_4908)
.L_4908:
        /*0220*/ 	.word	0x00000008
.L_4909:


//--------------------- .nv.info._ZN18transformer_engine13normalization19ln_fwd_tuned_kernelINS0_13Kernel_traitsIffffjLj768ELj1ELj4ELj1ELj16ENS0_18Kernel_traits_baseILj768EffffjLj128EEEEEEEvNS0_19ForwardKernelParamsE --------------------------
	.section	.nv.info._ZN18transformer_engine13normalization19ln_fwd_tuned_kernelINS0_13Kernel_traitsIffffjLj768ELj1ELj4ELj1ELj16ENS0_18Kernel_traits_baseILj768EffffjLj128EEEEEEEvNS0_19ForwardKernelParamsE,"",@"SHT_CUDA_INFO"
	.sectionflags	@""
	.align	4


	//----- nvinfo : EIATTR_CUDA_API_VERSION
	.align		4
        /*0000*/ 	.byte	0x04, 0x37
        /*0002*/ 	.short	(.L_4911 - .L_4910)
.L_4910:
        /*0004*/ 	.word	0x00000082


	//----- nvinfo : EIATTR_KPARAM_INFO
	.align		4
.L_4911:
        /*0008*/ 	.byte	0x04, 0x17
        /*000a*/ 	.short	(.L_4913 - .L_4912)
.L_4912:
        /*000c*/ 	.word	0x00000000
        /*0010*/ 	.short	0x0000
        /*0012*/ 	.short	0x0000
        /*0014*/ 	.byte	0x00, 0xf0, 0x21, 0x02


	//----- nvinfo : EIATTR_SPARSE_MMA_MASK
	.align		4
.L_4913:
        /*0018*/ 	.byte	0x03, 0x50
        /*001a*/ 	.short	0x0000


	//----- nvinfo : EIATTR_MAXREG_COUNT
	.align		4
        /*001c*/ 	.byte	0x03, 0x1b
        /*001e*/ 	.short	0x00ff


	//----- nvinfo : EIATTR_NUM_BARRIERS
	.align		4
        /*0020*/ 	.byte	0x02, 0x4c
        /*0022*/ 	.byte	0x01
	.zero		1


	//----- nvinfo : EIATTR_MERCURY_ISA_VERSION
	.align		4
        /*0024*/ 	.byte	0x03, 0x5f
        /*0026*/ 	.short	0x0101


	//----- nvinfo : EIATTR_COOP_GROUP_MASK_REGIDS
	.align		4
        /*0028*/ 	.byte	0x04, 0x29
        /*002a*/ 	.short	(.L_4915 - .L_4914)


	//   ....[0]....
.L_4914:
        /*002c*/ 	.word	0xffffffff


	//   ....[1]....
        /*0030*/ 	.word	0xffffffff


	//   ....[2]....
        /*0034*/ 	.word	0xffffffff


	//   ....[3]....
        /*0038*/ 	.word	0xffffffff


	//   ....[4]....
        /*003c*/ 	.word	0xffffffff


	//   ....[5]....
        /*0040*/ 	.word	0xffffffff


	//   ....[6]....
        /*0044*/ 	.word	0xffffffff


	//   ....[7]....
        /*0048*/ 	.word	0xffffffff


	//   ....[8]....
        /*004c*/ 	.word	0xffffffff


	//   ....[9]....
        /*0050*/ 	.word	0xffffffff


	//   ....[10]....
        /*0054*/ 	.word	0xffffffff


	//   ....[11]....
        /*0058*/ 	.word	0xffffffff


	//   ....[12]....
        /*005c*/ 	.word	0xffffffff


	//   ....[13]....
        /*0060*/ 	.word	0xffffffff


	//   ....[14]....
        /*0064*/ 	.word	0xffffffff


	//   ....[15]....
        /*0068*/ 	.word	0xffffffff


	//   ....[16]....
        /*006c*/ 	.word	0xffffffff


	//   ....[17]....
        /*0070*/ 	.word	0xffffffff


	//   ....[18]....
        /*0074*/ 	.word	0xffffffff


	//   ....[19]....
        /*0078*/ 	.word	0xffffffff


	//   ....[20]....
        /*007c*/ 	.word	0xffffffff


	//   ....[21]....
        /*0080*/ 	.word	0xffffffff


	//   ....[22]....
        /*0084*/ 	.word	0xffffffff


	//   ....[23]....
        /*0088*/ 	.word	0xffffffff


	//   ....[24]....
        /*008c*/ 	.word	0xffffffff


	//   ....[25]....
        /*0090*/ 	.word	0xffffffff


	//   ....[26]....
        /*0094*/ 	.word	0xffffffff


	//   ....[27]....
        /*0098*/ 	.word	0x05000052


	//   ....[28]....
        /*009c*/ 	.word	0x05000052


	//   ....[29]....
        /*00a0*/ 	.word	0x05000052


	//   ....[30]....
        /*00a4*/ 	.word	0x05000052


	//   ....[31]....
        /*00a8*/ 	.word	0x05000052


	//   ....[32]....
        /*00ac*/ 	.word	0x05000052


	//   ....[33]....
        /*00b0*/ 	.word	0x05000052


	//   ....[34]....
        /*00b4*/ 	.word	0x05000052


	//   ....[35]....
        /*00b8*/ 	.word	0x05000052


	//   ....[36]....
        /*00bc*/ 	.word	0x05000052


	//   ....[37]....
        /*00c0*/ 	.word	0x05000052


	//   ....[38]....
        /*00c4*/ 	.word	0x05000052


	//   ....[39]....
        /*00c8*/ 	.word	0x05000052


	//   ....[40]....
        /*00cc*/ 	.word	0x05000052


	//   ....[41]....
        /*00d0*/ 	.word	0x05000052


	//   ....[42]....
        /*00d4*/ 	.word	0x05000052


	//   ....[43]....
        /*00d8*/ 	.word	0x05000052


	//   ....[44]....
        /*00dc*/ 	.word	0x05000052


	//   ....[45]....
        /*00e0*/ 	.word	0x05000052


	//   ....[46]....
        /*00e4*/ 	.word	0x05000052


	//   ....[47]....
        /*00e8*/ 	.word	0x05000052


	//   ....[48]....
        /*00ec*/ 	.word	0x05000052


	//   ....[49]....
        /*00f0*/ 	.word	0x05000052


	//   ....[50]....
        /*00f4*/ 	.word	0x05000052


	//   ....[51]....
        /*00f8*/ 	.word	0x05000052


	//   ....[52]....
        /*00fc*/ 	.word	0x05000052


	//   ....[53]....
        /*0100*/ 	.word	0x05000052


	//----- nvinfo : EIATTR_COOP_GROUP_INSTR_OFFSETS
	.align		4
.L_4915:
        /*0104*/ 	.byte	0x04, 0x28
        /*0106*/ 	.short	(.L_4917 - .L_4916)


	//   ....[0]....
.L_4916:
        /*0108*/ 	.word	0x000008a0


	//   ....[1]....
        /*010c*/ 	.word	0x000008c0


	//   ....[2]....
        /*0110*/ 	.word	0x000008e0


	//   ....[3]....
        /*0114*/ 	.word	0x00000900


	//   ....[4]....
        /*0118*/ 	.word	0x00000920


	//   ....[5]....
        /*011c*/ 	.word	0x00000c50


	//   ....[6]....
        /*0120*/ 	.word	0x00000c70


	//   ....[7]....
        /*0124*/ 	.word	0x00000c90


	//   ....[8]....
        /*0128*/ 	.word	0x00000cb0


	//   ....[9]....
        /*012c*/ 	.word	0x00000cd0


	//   ....[10]....
        /*0130*/ 	.word	0x00001910


	//   ....[11]....
        /*0134*/ 	.word	0x00001930


	//   ....[12]....
        /*0138*/ 	.word	0x00001950


	//   ....[13]....
        /*013c*/ 	.word	0x00001970


	//   ....[14]....
        /*0140*/ 	.word	0x00001990


	//   ....[15]....
        /*0144*/ 	.word	0x00001cc0


	//   ....[16]....
        /*0148*/ 	.word	0x00001ce0


	//   ....[17]....
        /*014c*/ 	.word	0x00001d00


	//   ....[18]....
        /*0150*/ 	.word	0x00001d20


	//   ....[19]....
        /*0154*/ 	.word	0x00001d40


	//   ....[20]....
        /*0158*/ 	.word	0x00002420


	//   ....[21]....
        /*015c*/ 	.word	0x00002440


	//   ....[22]....
        /*0160*/ 	.word	0x00002460


	//   ....[23]....
        /*0164*/ 	.word	0x00002480


	//   ....[24]....
        /*0168*/ 	.word	0x000024a0


	//   ....[25]....
        /*016c*/ 	.word	0x00002620


	//   ....[26]....
        /*0170*/ 	.word	0x00002640


	//   ....[27]....
        /*0174*/ 	.word	0x00002870


	//   ....[28]....
        /*0178*/ 	.word	0x000028f0


	//   ....[29]....
        /*017c*/ 	.word	0x00002950


	//   ....[30]....
        /*0180*/ 	.word	0x000029b0


	//   ....[31]....
        /*0184*/ 	.word	0x00002a10


	//   ....[32]....
        /*0188*/ 	.word	0x00002d70


	//   ....[33]....
        /*018c*/ 	.word	0x00002dd0


	//   ....[34]....
        /*0190*/ 	.word	0x00002e30


	//   ....[35]....
        /*0194*/ 	.word	0x00002e90


	//   ....[36]....
        /*0198*/ 	.word	0x00002ef0


	//   ....[37]....
        /*019c*/ 	.word	0x00002f70


	//   ....[38]....
        /*01a0*/ 	.word	0x00002ff0


	//   ....[39]....
        /*01a4*/ 	.word	0x00003050


	//   ....[40]....
        /*01a8*/ 	.word	0x000030b0


	//   ....[41]....
        /*01ac*/ 	.word	0x00003110


	//   ....[42]....
        /*01b0*/ 	.word	0x00003470


	//   ....[43]....
        /*01b4*/ 	.word	0x000034d0


	//   ....[44]....
        /*01b8*/ 	.word	0x00003530


	//   ....[45]....
        /*01bc*/ 	.word	0x00003590


	//   ....[46]....
        /*01c0*/ 	.word	0x000035f0


	//   ....[47]....
        /*01c4*/ 	.word	0x00003680


	//   ....[48]....
        /*01c8*/ 	.word	0x00003720


	//   ....[49]....
        /*01cc*/ 	.word	0x00003790


	//   ....[50]....
        /*01d0*/ 	.word	0x00003800


	//   ....[51]....
        /*01d4*/ 	.word	0x00003870


	//   ....[52]....
        /*01d8*/ 	.word	0x000038f0


	//   ....[53]....
        /*01dc*/ 	.word	0x00003960


	//----- nvinfo : EIATTR_VRC_CTA_INIT_COUNT
	.align		4
.L_4917:
        /*01e0*/ 	.byte	0x02, 0x4a
	.zero		1
	.zero		1


	//----- nvinfo : EIATTR_EXIT_INSTR_OFFSETS
	.align		4
        /*01e4*/ 	.byte	0x04, 0x1c
        /*01e6*/ 	.short	(.L_4919 - .L_4918)


	//   ....[0]....
.L_4918:
        /*01e8*/ 	.word	0x000026d0


	//   ....[1]....
        /*01ec*/ 	.word	0x00002720


	//   ....[2]....
        /*01f0*/ 	.word	0x00002810


	//----- nvinfo : EIATTR_MAX_THREADS
	.align		4
.L_4919:
        /*01f4*/ 	.byte	0x04, 0x05
        /*01f6*/ 	.short	(.L_4921 - .L_4920)
.L_4920:
        /*01f8*/ 	.word	0x00000080
        /*01fc*/ 	.word	0x00000001
        /*0200*/ 	.word	0x00000001


	//----- nvinfo : EIATTR_CRS_STACK_SIZE
	.align		4
.L_4921:
        /*0204*/ 	.byte	0x04, 0x1e
        /*0206*/ 	.short	(.L_4923 - .L_4922)
.L_4922:
        /*0208*/ 	.word	0x00000000


	//----- nvinfo : EIATTR_CBANK_PARAM_SIZE
	.align		4
.L_4923:
        /*020c*/ 	.byte	0x03, 0x19
        /*020e*/ 	.short	0x0088


	//----- nvinfo : EIATTR_PARAM_CBANK
	.align		4
        /*0210*/ 	.byte	0x04, 0x0a
        /*0212*/ 	.short	(.L_4925 - .L_4924)
	.align		4
.L_4924:
        /*0214*/ 	.word	index@(.nv.constant0._ZN18transformer_engine13normalization19ln_fwd_tuned_kernelINS0_13Kernel_traitsIffffjLj768ELj1ELj4ELj1ELj16ENS0_18Kernel_traits_baseILj768EffffjLj128EEEEEEEvNS0_19ForwardKernelParamsE)
        /*0218*/ 	.short	0x0380
        /*021a*/ 	.short	0x0088


	//----- nvinfo : EIATTR_SW_WAR
	.align		4
.L_4925:
        /*021c*/ 	.byte	0x04, 0x36
        /*021e*/ 	.short	(.L_4927 - .L_4926)
.L_4926:
        /*0220*/ 	.word	0x00000008
.L_4927:


//--------------------- .nv.info._ZN18transformer_engine13normalization19ln_fwd_tuned_kernelINS0_13Kernel_traitsIff13__nv_fp8_e4m3fjLj65536ELj8ELj1ELj4ELj16ENS0_18Kernel_traits_baseILj65536EffS3_fjLj128EEEEEEEvNS0_19ForwardKernelParamsE --------------------------
	.section	.nv.info._ZN18transformer_engine13normalization19ln_fwd_tuned_kernelINS0_13Kernel_traitsIff13__nv_fp8_e4m3fjLj65536ELj8ELj1ELj4ELj16ENS0_18Kernel_traits_baseILj65536EffS3_fjLj128EEEEEEEvNS0_19ForwardKernelParamsE,"",@"SHT_CUDA_INFO"
	.sectionflags	@""
	.align	4


	//----- nvinfo : EIATTR_CUDA_API_VERSION
	.align		4
        /*0000*/ 	.byte	0x04, 0x37
        /*0002*/ 	.short	(.L_4929 - .L_4928)
.L_4928:
        /*0004*/ 	.word	0x00000082


	//----- nvinfo : EIATTR_KPARAM_INFO
	.align		4
.L_4929:
        /*0008*/ 	.byte	0x04, 0x17
        /*000a*/ 	.short	(.L_4931 - .L_4930)
.L_4930:
        /*000c*/ 	.word	0x00000000
        /*0010*/ 	.short	0x0000
        /*0012*/ 	.short	0x0000
        /*0014*/ 	.byte	0x00, 0xf0, 0x21, 0x02


	//----- nvinfo : EIATTR_SPARSE_MMA_MASK
	.align		4
.L_4931:
        /*0018*/ 	.byte	0x03, 0x50
        /*001a*/ 	.short	0x0000


	//----- nvinfo : EIATTR_MAXREG_COUNT
	.align		4
        /*001c*/ 	.byte	0x03, 0x1b
        /*001e*/ 	.short	0x00ff


	//----- nvinfo : EIATTR_NUM_BARRIERS
	.align		4
        /*0020*/ 	.byte	0x02, 0x4c
        /*0022*/ 	.byte	0x01
	.zero		1


	//----- nvinfo : EIATTR_MERCURY_ISA_VERSION
	.align		4
        /*0024*/ 	.byte	0x03, 0x5f
        /*0026*/ 	.short	0x0101


	//----- nvinfo : EIATTR_COOP_GROUP_MASK_REGIDS
	.align		4
        /*0028*/ 	.byte	0x04, 0x29
        /*002a*/ 	.short	(.L_4933 - .L_4932)


	//   ....[0]....
.L_4932:
        /*002c*/ 	.word	0xffffffff


	//   ....[1]....
        /*0030*/ 	.word	0xffffffff


	//   ....[2]....
        /*0034*/ 	.word	0xffffffff


	//   ....[3]....
        /*0038*/ 	.word	0xffffffff


	//   ....[4]....
        /*003c*/ 	.word	0xffffffff


	//   ....[5]....
        /*0040*/ 	.word	0xffffffff


	//   ....[6]....
        /*0044*/ 	.word	0xffffffff


	//   ....[7]....
        /*0048*/ 	.word	0xffffffff


	//   ....[8]....
        /*004c*/ 	.word	0xffffffff


	//   ....[9]....
        /*0050*/ 	.word	0xffffffff


	//   ....[10]....
        /*0054*/ 	.word	0xffffffff


	//   ....[11]....
        /*0058*/ 	.word	0xffffffff


	//   ....[12]....
        /*005c*/ 	.word	0xffffffff


	//   ....[13]....
        /*0060*/ 	.word	0xffffffff


	//   ....[14]....
        /*0064*/ 	.word	0xffffffff


	//   ....[15]....
        /*0068*/ 	.word	0xffffffff


	//   ....[16]....
        /*006c*/ 	.word	0xffffffff


	//   ....[17]....
        /*0070*/ 	.word	0xffffffff


	//   ....[18]....
        /*0074*/ 	.word	0xffffffff


	//   ....[19]....
        /*0078*/ 	.word	0xffffffff


	//   ....[20]....
        /*007c*/ 	.word	0xffffffff


	//   ....[21]....
        /*0080*/ 	.word	0xffffffff


	//   ....[22]....
        /*0084*/ 	.word	0xffffffff


	//   ....[23]....
        /*0088*/ 	.word	0xffffffff


	//   ....[24]....
        /*008c*/ 	.word	0xffffffff


	//   ....[25]....
        /*0090*/ 	.word	0xffffffff


	//   ....[26]....
        /*0094*/ 	.word	0xffffffff


	//   ....[27]....
        /*0098*/ 	.word	0xffffffff


	//   ....[28]....
        /*009c*/ 	.word	0xffffffff


	//   ....[29]....
        /*00a0*/ 	.word	0xffffffff


	//   ....[30]....
        /*00a4*/ 	.word	0xffffffff


	//   ....[31]....
        /*00a8*/ 	.word	0xffffffff


	//   ....[32]....
        /*00ac*/ 	.word	0xffffffff


	//   ....[33]....
        /*00b0*/ 	.word	0xffffffff


	//   ....[34]....
        /*00b4*/ 	.word	0xffffffff


	//   ....[35]....
        /*00b8*/ 	.word	0xffffffff


	//   ....[36]....
        /*00bc*/ 	.word	0x05000006


	//   ....[37]....
        /*00c0*/ 	.word	0x05000006


	//----- nvinfo : EIATTR_COOP_GROUP_INSTR_OFFSETS
	.align		4
.L_4933:
        /*00c4*/ 	.byte	0x04, 0x28
        /*00c6*/ 	.short	(.L_4935 - .L_4934)


	//   ....[0]....
.L_4934:
        /*00c8*/ 	.word	0x00000df0


	//   ....[1]....
        /*00cc*/ 	.word	0x00000e10


	//   ....[2]....
        /*00d0*/ 	.word	0x00000e30


	//   ....[3]....
        /*00d4*/ 	.word	0x00000e50


	//   ....[4]....
        /*00d8*/ 	.word	0x00000e70


	//   ....[5]....
        /*00dc*/ 	.word	0x000016a0


	//   ....[6]....
        /*00e0*/ 	.word	0x000016c0


	//   ....[7]....
        /*00e4*/ 	.word	0x000016e0


	//   ....[8]....
        /*00e8*/ 	.word	0x00001710


	//   ....[9]....
        /*00ec*/ 	.word	0x00001750


	//   ....[10]....
        /*00f0*/ 	.word	0x00001890


	//   ....[11]....
        /*00f4*/ 	.word	0x000018b0


	//   ....[12]....
        /*00f8*/ 	.word	0x000018c0


	//   ....[13]....
        /*00fc*/ 	.word	0x000019b0


	//   ....[14]....
        /*0100*/ 	.word	0x00001a50


	//   ....[15]....
        /*0104*/ 	.word	0x00001a70


	//   ....[16]....
        /*0108*/ 	.word	0x00001d50


	//   ....[17]....
        /*010c*/ 	.word	0x00001d70


	//   ....[18]....
        /*0110*/ 	.word	0x00002070


	//   ....[19]....
        /*0114*/ 	.word	0x000020c0


	//   ....[20]....
        /*0118*/ 	.word	0x000020d0


	//   ....[21]....
        /*011c*/ 	.word	0x00002180


	//   ....[22]....
        /*0120*/ 	.word	0x00002230


	//   ....[23]....
        /*0124*/ 	.word	0x00002250


	//   ....[24]....
        /*0128*/ 	.word	0x00002330


	//   ....[25]....
        /*012c*/ 	.word	0x000023d0


	//   ....[26]....
        /*0130*/ 	.word	0x000023f0


	//   ....[27]....
        /*0134*/ 	.word	0x000025a0


	//   ....[28]....
        /*0138*/ 	.word	0x000025d0


	//   ....[29]....
        /*013c*/ 	.word	0x000066a0


	//   ....[30]....
        /*0140*/ 	.word	0x00006720


	//   ....[31]....
        /*0144*/ 	.word	0x00006760


	//   ....[32]....
        /*0148*/ 	.word	0x00006780


	//   ....[33]....
        /*014c*/ 	.word	0x000067a0


	//   ....[34]....
        /*0150*/ 	.word	0x00006890


	//   ....[35]....
        /*0154*/ 	.word	0x000068b0


	//   ....[36]....
        /*0158*/ 	.word	0x00006ac0


	//   ....[37]....
        /*015c*/ 	.word	0x00006b30


	//----- nvinfo : EIATTR_VRC_CTA_INIT_COUNT
	.align		4
.L_4935:
        /*0160*/ 	.byte	0x02, 0x4a
	.zero		1
	.zero		1


	//----- nvinfo : EIATTR_EXIT_INSTR_OFFSETS
	.align		4
        /*0164*/ 	.byte	0x04, 0x1c
        /*0166*/ 	.short	(.L_4937 - .L_4936)


	//   ....[0]....
.L_4936:
        /*0168*/ 	.word	0x00006920


	//   ....[1]....
        /*016c*/ 	.word	0x00006970


	//   ....[2]....
        /*0170*/ 	.word	0x00006a70


	//----- nvinfo : EIATTR_MAX_THREADS
	.align		4
.L_4937:
        /*0174*/ 	.byte	0x04, 0x05
        /*0176*/ 	.short	(.L_4939 - .L_4938)
.L_4938:
        /*0178*/ 	.word	0x00000080
        /*017c*/ 	.word	0x00000001
        /*0180*/ 	.word	0x00000001


	//----- nvinfo : EIATTR_CRS_STACK_SIZE
	.align		4
.L_4939:
        /*0184*/ 	.byte	0x04, 0x1e
        /*0186*/ 	.short	(.L_4941 - .L_4940)
.L_4940:
        /*0188*/ 	.word	0x00000000


	//----- nvinfo : EIATTR_CBANK_PARAM_SIZE
	.align		4
.L_4941:
        /*018c*/ 	.byte	0x03, 0x19
        /*018e*/ 	.short	0x0088


	//----- nvinfo : EIATTR_PARAM_CBANK
	.align		4
        /*0190*/ 	.byte	0x04, 0x0a
        /*0192*/ 	.short	(.L_4943 - .L_4942)
	.align		4
.L_4942:
        /*0194*/ 	.word	index@(.nv.constant0._ZN18transformer_engine13normalization19ln_fwd_tuned_kernelINS0_13Kernel_traitsIff13__nv_fp8_e4m3fjLj65536ELj8ELj1ELj4ELj16ENS0_18Kernel_traits_baseILj65536EffS3_fjLj128EEEEEEEvNS0_19ForwardKernelParamsE)
        /*0198*/ 	.short	0x0380
        /*019a*/ 	.short	0x0088


	//----- nvinfo : EIATTR_SW_WAR
	.align		4
.L_4943:
        /*019c*/ 	.byte	0x04, 0x36
        /*019e*/ 	.short	(.L_4945 - .L_4944)
.L_4944:
        /*01a0*/ 	.word	0x00000008
.L_4945:


//--------------------- .nv.info._ZN18transformer_engine13normalization19ln_fwd_tuned_kernelINS0_13Kernel_traitsIff13__nv_fp8_e4m3fjLj49152ELj4ELj1ELj4ELj16ENS0_18Kernel_traits_baseILj49152EffS3_fjLj128EEEEEEEvNS0_19ForwardKernelParamsE --------------------------
	.section	.nv.info._ZN18transformer_engine13normalization19ln_fwd_tuned_kernelINS0_13Kernel_traitsIff13__nv_fp8_e4m3fjLj49152ELj4ELj1ELj4ELj16ENS0_18Kernel_traits_baseILj49152EffS3_fjLj128EEEEEEEvNS0_19ForwardKernelParamsE,"",@"SHT_CUDA_INFO"
	.sectionflags	@""
	.align	4


	//----- nvinfo : EIATTR_CUDA_API_VERSION
	.align		4
        /*0000*/ 	.byte	0x04, 0x37
        /*0002*/ 	.short	(.L_4947 - .L_4946)
.L_4946:
        /*0004*/ 	.word	0x00000082


	//----- nvinfo : EIATTR_KPARAM_INFO
	.align		4
.L_4947:
        /*0008*/ 	.byte	0x04, 0x17
        /*000a*/ 	.short	(.L_4949 - .L_4948)
.L_4948:
        /*000c*/ 	.word	0x00000000
        /*0010*/ 	.short	0x0000
        /*0012*/ 	.short	0x0000
        /*0014*/ 	.byte	0x00, 0xf0, 0x21, 0x02


	//----- nvinfo : EIATTR_SPARSE_MMA_MASK
	.align		4
.L_4949:
        /*0018*/ 	.byte	0x03, 0x50
        /*001a*/ 	.short	0x0000


	//----- nvinfo : EIATTR_MAXREG_COUNT
	.align		4
        /*001c*/ 	.byte	0x03, 0x1b
        /*001e*/ 	.short	0x00ff


	//----- nvinfo : EIATTR_NUM_BARRIERS
	.align		4
        /*0020*/ 	.byte	0x02, 0x4c
        /*0022*/ 	.byte	0x01
	.zero		1


	//----- nvinfo : EIATTR_ANNOTATIONS
	.align		4
        /*0024*/ 	.byte	0x04, 0x55
        /*0026*/ 	.short	(.L_4951 - .L_4950)


	//   ....[0]....
.L_4950:
        /* <DEDUP_REMOVED lines=105> */


	//----- nvinfo : EIATTR_MERCURY_ISA_VERSION
	.align		4
.L_4951:
        /*06a0*/ 	.byte	0x03, 0x5f
        /*06a2*/ 	.short	0x0101


	//----- nvinfo : EIATTR_COOP_GROUP_MASK_REGIDS
	.align		4
        /*06a4*/ 	.byte	0x04, 0x29
        /*06a6*/ 	.short	(.L_4953 - .L_4952)


	//   ....[0]....
.L_4952:
        /*06a8*/ 	.word	0xffffffff


	//   ....[1]....
        /*06ac*/ 	.word	0xffffffff


	//   ....[2]....
        /*06b0*/ 	.word	0xffffffff


	//   ....[3]....
        /*06b4*/ 	.word	0xffffffff


	//   ....[4]....
        /*06b8*/ 	.word	0xffffffff


	//   ....[5]....
        /*06bc*/ 	.word	0xffffffff


	//   ....[6]....
        /*06c0*/ 	.word	0xffffffff


	//   ....[7]....
        /*06c4*/ 	.word	0xffffffff


	//   ....[8]....
        /*06c8*/ 	.word	0xffffffff


	//   ....[9]....
        /*06cc*/ 	.word	0xffffffff


	//   ....[10]....
        /*06d0*/ 	.word	0xffffffff


	//   ....[11]....
        /*06d4*/ 	.word	0xffffffff


	//   ....[12]....
        /*06d8*/ 	.word	0xffffffff


	//   ....[13]....
        /*06dc*/ 	.word	0xffffffff


	//   ....[14]....
        /*06e0*/ 	.word	0xffffffff


	//   ....[15]....
        /*06e4*/ 	.word	0xffffffff


	//   ....[16]....
        /*06e8*/ 	.word	0xffffffff


	//   ....[17]....
        /*06ec*/ 	.word	0xffffffff


	//   ....[18]....
        /*06f0*/ 	.word	0xffffffff


	//   ....[19]....
        /*06f4*/ 	.word	0xffffffff


	//   ....[20]....
        /*06f8*/ 	.word	0xffffffff


	//   ....[21]....
        /*06fc*/ 	.word	0xffffffff


	//   ....[22]....
        /*0700*/ 	.word	0xffffffff


	//   ....[23]....
        /*0704*/ 	.word	0xffffffff


	//   ....[24]....
        /*0708*/ 	.word	0xffffffff


	//   ....[25]....
        /*070c*/ 	.word	0xffffffff


	//   ....[26]....
        /*0710*/ 	.word	0xffffffff


	//   ....[27]....
        /*0714*/ 	.word	0xffffffff


	//   ....[28]....
        /*0718*/ 	.word	0xffffffff


	//   ....[29]....
        /*071c*/ 	.word	0xffffffff


	//   ....[30]....
        /*0720*/ 	.word	0xffffffff


	//   ....[31]....
        /*0724*/ 	.word	0xffffffff


	//   ....[32]....
        /*0728*/ 	.word	0xffffffff


	//   ....[33]....
        /*072c*/ 	.word	0x05000004


	//   ....[34]....
        /*0730*/ 	.word	0x05000004


	//----- nvinfo : EIATTR_COOP_GROUP_INSTR_OFFSETS
	.align		4
.L_4953:
        /*0734*/ 	.byte	0x04, 0x28
        /*0736*/ 	.short	(.L_4955 - .L_4954)


	//   ....[0]....
.L_4954:
        /*0738*/ 	.word	0x00001650


	//   ....[1]....
        /*073c*/ 	.word	0x00001670


	//   ....[2]....
        /*0740*/ 	.word	0x00001690


	//   ....[3]....
        /*0744*/ 	.word	0x000016b0


	//   ....[4]....
        /*0748*/ 	.word	0x000016d0


	//   ....[5]....
        /*074c*/ 	.word	0x00002320


	//   ....[6]....
        /*0750*/ 	.word	0x00002340


	//   ....[7]....
        /*0754*/ 	.word	0x00002360


	//   ....[8]....
        /*0758*/ 	.word	0x00002380


	//   ....[9]....
        /*075c*/ 	.word	0x000023b0


	//   ....[10]....
        /*0760*/ 	.word	0x00002620


	//   ....[11]....
        /*0764*/ 	.word	0x00002650


	//   ....[12]....
        /*0768*/ 	.word	0x00002660


	//   ....[13]....
        /*076c*/ 	.word	0x000028a0


	//   ....[14]....
        /*0770*/ 	.word	0x00002940


	//   ....[15]....
        /*0774*/ 	.word	0x00002980


	//   ....[16]....
        /*0778*/ 	.word	0x00002bb0


	//   ....[17]....
        /*077c*/ 	.word	0x00002bd0


	//   ....[18]....
        /*0780*/ 	.word	0x000030b0


	//   ....[19]....
        /*0784*/ 	.word	0x00003130


	//   ....[20]....
        /*0788*/ 	.word	0x00003180


	//   ....[21]....
        /*078c*/ 	.word	0x00003390


	//   ....[22]....
        /*0790*/ 	.word	0x00003430


	//   ....[23]....
        /*0794*/ 	.word	0x00003470


	//   ....[24]....
        /*0798*/ 	.word	0x00003690


	//   ....[25]....
        /*079c*/ 	.word	0x000036f0


	//   ....[26]....
        /*07a0*/ 	.word	0x0000a150


	//   ....[27]....
        /*07a4*/ 	.word	0x0000a170


	//   ....[28]....
        /*07a8*/ 	.word	0x0000a190


	//   ....[29]....
        /*07ac*/ 	.word	0x0000a1b0


	//   ....[30]....
        /*07b0*/ 	.word	0x0000a1d0


	//   ....[31]....
        /*07b4*/ 	.word	0x0000a2c0


	//   ....[32]....
        /*07b8*/ 	.word	0x0000a2e0


	//   ....[33]....
        /*07bc*/ 	.word	0x0000a4f0


	//   ....[34]....
        /*07c0*/ 	.word	0x0000a560


	//----- nvinfo : EIATTR_VRC_CTA_INIT_COUNT
	.align		4
.L_4955:
        /*07c4*/ 	.byte	0x02, 0x4a
	.zero		1
	.zero		1


	//----- nvinfo : EIATTR_EXIT_INSTR_OFFSETS
	.align		4
        /*07c8*/ 	.byte	0x04, 0x1c
        /*07ca*/ 	.short	(.L_4957 - .L_4956)


	//   ....[0]....
.L_4956:
        /*07cc*/ 	.word	0x0000a350


	//   ....[1]....
        /*07d0*/ 	.word	0x0000a3a0


	//   ....[2]....
        /*07d4*/ 	.word	0x0000a4a0


	//----- nvinfo : EIATTR_MAX_THREADS
	.align		4
.L_4957:
        /*07d8*/ 	.byte	0x04, 0x05
        /*07da*/ 	.short	(.L_4959 - .L_4958)
.L_4958:
        /*07dc*/ 	.word	0x00000080
        /*07e0*/ 	.word	0x00000001
        /*07e4*/ 	.word	0x00000001


	//----- nvinfo : EIATTR_CRS_STACK_SIZE
	.align		4
.L_4959:
        /*07e8*/ 	.byte	0x04, 0x1e
        /*07ea*/ 	.short	(.L_4961 - .L_4960)
.L_4960:
        /*07ec*/ 	.word	0x00000000


	//----- nvinfo : EIATTR_CBANK_PARAM_SIZE
	.align		4
.L_4961:
        /*07f0*/ 	.byte	0x03, 0x19
        /*07f2*/ 	.short	0x0088


	//----- nvinfo : EIATTR_PARAM_CBANK
	.align		4
        /*07f4*/ 	.byte	0x04, 0x0a
        /*07f6*/ 	.short	(.L_4963 - .L_4962)
	.align		4
.L_4962:
        /*07f8*/ 	.word	index@(.nv.constant0._ZN18transformer_engine13normalization19ln_fwd_tuned_kernelINS0_13Kernel_traitsIff13__nv_fp8_e4m3fjLj49152ELj4ELj1ELj4ELj16ENS0_18Kernel_traits_baseILj49152EffS3_fjLj128EEEEEEEvNS0_19ForwardKernelParamsE)
        /*07fc*/ 	.short	0x0380
        /*07fe*/ 	.short	0x0088


	//----- nvinfo : EIATTR_SW_WAR
	.align		4
.L_4963:
        /*0800*/ 	.byte	0x04, 0x36
        /*0802*/ 	.short	(.L_4965 - .L_4964)
.L_4964:
        /*0804*/ 	.word	0x00000008
.L_4965:


//--------------------- .nv.info._ZN18transformer_engine13normalization19ln_fwd_tuned_kernelINS0_13Kernel_traitsIff13__nv_fp8_e4m3fjLj40960ELj4ELj1ELj4ELj16ENS0_18Kernel_traits_baseILj40960EffS3_fjLj128EEEEEEEvNS0_19ForwardKernelParamsE --------------------------
	.section	.nv.info._ZN18transformer_engine13normalization19ln_fwd_tuned_kernelINS0_13Kernel_traitsIff13__nv_fp8_e4m3fjLj40960ELj4ELj1ELj4ELj16ENS0_18Kernel_traits_baseILj40960EffS3_fjLj128EEEEEEEvNS0_19ForwardKernelParamsE,"",@"SHT_CUDA_INFO"
	.sectionflags	@""
	.align	4


	//----- nvinfo : EIATTR_CUDA_API_VERSION
	.align		4
        /*0000*/ 	.byte	0x04, 0x37
        /*0002*/ 	.short	(.L_4967 - .L_4966)
.L_4966:
        /*0004*/ 	.word	0x00000082


	//----- nvinfo : EIATTR_KPARAM_INFO
	.align		4
.L_4967:
        /*0008*/ 	.byte	0x04, 0x17
        /*000a*/ 	.short	(.L_4969 - .L_4968)
.L_4968:
        /*000c*/ 	.word	0x00000000
        /*0010*/ 	.short	0x0000
        /*0012*/ 	.short	0x0000
        /*0014*/ 	.byte	0x00, 0xf0, 0x21, 0x02


	//----- nvinfo : EIATTR_SPARSE_MMA_MASK
	.align		4
.L_4969:
        /*0018*/ 	.byte	0x03, 0x50
        /*001a*/ 	.short	0x0000


	//----- nvinfo : EIATTR_MAXREG_COUNT
	.align		4
        /*001c*/ 	.byte	0x03, 0x1b
        /*001e*/ 	.short	0x00ff


	//----- nvinfo : EIATTR_NUM_BARRIERS
	.align		4
        /*0020*/ 	.byte	0x02, 0x4c
        /*0022*/ 	.byte	0x01
	.zero		1


	//----- nvinfo : EIATTR_ANNOTATIONS
	.align		4
        /*0024*/ 	.byte	0x04, 0x55
        /*0026*/ 	.short	(.L_4971 - .L_4970)


	//   ....[0]....
.L_4970:
        /* <DEDUP_REMOVED lines=8> */


	//----- nvinfo : EIATTR_MERCURY_ISA_VERSION
	.align		4
.L_4971:
        /*0090*/ 	.byte	0x03, 0x5f
        /*0092*/ 	.short	0x0101


	//----- nvinfo : EIATTR_COOP_GROUP_MASK_REGIDS
	.align		4
        /*0094*/ 	.byte	0x04, 0x29
        /*0096*/ 	.short	(.L_4973 - .L_4972)


	//   ....[0]....
.L_4972:
        /*0098*/ 	.word	0xffffffff


	//   ....[1]....
        /*009c*/ 	.word	0xffffffff


	//   ....[2]....
        /*00a0*/ 	.word	0xffffffff


	//   ....[3]....
        /*00a4*/ 	.word	0xffffffff


	//   ....[4]....
        /*00a8*/ 	.word	0xffffffff


	//   ....[5]....
        /*00ac*/ 	.word	0xffffffff


	//   ....[6]....
        /*00b0*/ 	.word	0xffffffff


	//   ....[7]....
        /*00b4*/ 	.word	0xffffffff


	//   ....[8]....
        /*00b8*/ 	.word	0xffffffff


	//   ....[9]....
        /*00bc*/ 	.word	0xffffffff


	//   ....[10]....
        /*00c0*/ 	.word	0xffffffff


	//   ....[11]....
        /*00c4*/ 	.word	0xffffffff


	//   ....[12]....
        /*00c8*/ 	.word	0xffffffff


	//   ....[13]....
        /*00cc*/ 	.word	0xffffffff


	//   ....[14]....
        /*00d0*/ 	.word	0xffffffff


	//   ....[15]....
        /*00d4*/ 	.word	0xffffffff


	//   ....[16]....
        /*00d8*/ 	.word	0xffffffff


	//   ....[17]....
        /*00dc*/ 	.word	0xffffffff


	//   ....[18]....
        /*00e0*/ 	.word	0xffffffff


	//   ....[19]....
        /*00e4*/ 	.word	0xffffffff


	//   ....[20]....
        /*00e8*/ 	.word	0xffffffff


	//   ....[21]....
        /*00ec*/ 	.word	0xffffffff


	//   ....[22]....
        /*00f0*/ 	.word	0xffffffff


	//   ....[23]....
        /*00f4*/ 	.word	0xffffffff


	//   ....[24]....
        /*00f8*/ 	.word	0xffffffff


	//   ....[25]....
        /*00fc*/ 	.word	0xffffffff


	//   ....[26]....
        /*0100*/ 	.word	0xffffffff


	//   ....[27]....
        /*0104*/ 	.word	0xffffffff


	//   ....[28]....
        /*0108*/ 	.word	0xffffffff


	//   ....[29]....
        /*010c*/ 	.word	0xffffffff


	//   ....[30]....
        /*0110*/ 	.word	0xffffffff


	//   ....[31]....
        /*0114*/ 	.word	0xffffffff


	//   ....[32]....
        /*0118*/ 	.word	0xffffffff


	//   ....[33]....
        /*011c*/ 	.word	0x05000005


	//   ....[34]....
        /*0120*/ 	.word	0x05000005


	//----- nvinfo : EIATTR_COOP_GROUP_INSTR_OFFSETS
	.align		4
.L_4973:
        /*0124*/ 	.byte	0x04, 0x28
        /*0126*/ 	.short	(.L_4975 - .L_4974)


	//   ....[0]....
.L_4974:
        /*0128*/ 	.word	0x00001220


	//   ....[1]....
        /*012c*/ 	.word	0x00001240


	//   ....[2]....
        /*0130*/ 	.word	0x00001260


	//   ....[3]....
        /*0134*/ 	.word	0x00001280


	//   ....[4]....
        /*0138*/ 	.word	0x000012a0


	//   ....[5]....
        /*013c*/ 	.word	0x00001cd0


	//   ....[6]....
        /*0140*/ 	.word	0x00001cf0


	//   ....[7]....
        /*0144*/ 	.word	0x00001d10


	//   ....[8]....
        /*0148*/ 	.word	0x00001d30


	//   ....[9]....
        /*014c*/ 	.word	0x00001d70


	//   ....[10]....
        /*0150*/ 	.word	0x00001f60


	//   ....[11]....
        /*0154*/ 	.word	0x00001f80


	//   ....[12]....
        /*0158*/ 	.word	0x00001f90


	//   ....[13]....
        /*015c*/ 	.word	0x00002110


	//   ....[14]....
        /*0160*/ 	.word	0x00002130


	//   ....[15]....
        /*0164*/ 	.word	0x00002140


	//   ....[16]....
        /*0168*/ 	.word	0x00002300


	//   ....[17]....
        /*016c*/ 	.word	0x00002310


	//   ....[18]....
        /*0170*/ 	.word	0x000027a0


	//   ....[19]....
        /*0174*/ 	.word	0x000027f0


	//   ....[20]....
        /*0178*/ 	.word	0x00002800


	//   ....[21]....
        /*017c*/ 	.word	0x00002930


	//   ....[22]....
        /*0180*/ 	.word	0x00002980


	//   ....[23]....
        /*0184*/ 	.word	0x00002990


	//   ....[24]....
        /*0188*/ 	.word	0x00002b40


	//   ....[25]....
        /*018c*/ 	.word	0x00002b80


	//   ....[26]....
        /*0190*/ 	.word	0x00008110


	//   ....[27]....
        /*0194*/ 	.word	0x00008130


	//   ....[28]....
        /*0198*/ 	.word	0x00008160


	//   ....[29]....
        /*019c*/ 	.word	0x00008190


	//   ....[30]....
        /*01a0*/ 	.word	0x000081b0


	//   ....[31]....
        /*01a4*/ 	.word	0x000082a0


	//   ....[32]....
        /*01a8*/ 	.word	0x000082c0


	//   ....[33]....
        /*01ac*/ 	.word	0x000084d0


	//   ....[34]....
        /*01b0*/ 	.word	0x00008540


	//----- nvinfo : EIATTR_VRC_CTA_INIT_COUNT
	.align		4
.L_4975:
        /*01b4*/ 	.byte	0x02, 0x4a
	.zero		1
	.zero		1


	//----- nvinfo : EIATTR_EXIT_INSTR_OFFSETS
	.align		4
        /*01b8*/ 	.byte	0x04, 0x1c
        /*01ba*/ 	.short	(.L_4977 - .L_4976)


	//   ....[0]....
.L_4976:
        /*01bc*/ 	.word	0x00008330


	//   ....[1]....
        /*01c0*/ 	.word	0x00008380


	//   ....[2]....
        /*01c4*/ 	.word	0x00008480


	//----- nvinfo : EIATTR_MAX_THREADS
	.align		4
.L_4977:
        /*01c8*/ 	.byte	0x04, 0x05
        /*01ca*/ 	.short	(.L_4979 - .L_4978)
.L_4978:
        /*01cc*/ 	.word	0x00000080
        /*01d0*/ 	.word	0x00000001
        /*01d4*/ 	.word	0x00000001


	//----- nvinfo : EIATTR_CRS_STACK_SIZE
	.align		4
.L_4979:
        /*01d8*/ 	.byte	0x04, 0x1e
        /*01da*/ 	.short	(.L_4981 - .L_4980)
.L_4980:
        /*01dc*/ 	.word	0x00000000


	//----- nvinfo : EIATTR_CBANK_PARAM_SIZE
	.align		4
.L_4981:
        /*01e0*/ 	.byte	0x03, 0x19
        /*01e2*/ 	.short	0x0088


	//----- nvinfo : EIATTR_PARAM_CBANK
	.align		4
        /*01e4*/ 	.byte	0x04, 0x0a
        /*01e6*/ 	.short	(.L_4983 - .L_4982)
	.align		4
.L_4982:
        /*01e8*/ 	.word	index@(.nv.constant0._ZN18transformer_engine13normalization19ln_fwd_tuned_kernelINS0_13Kernel_traitsIff13__nv_fp8_e4m3fjLj40960ELj4ELj1ELj4ELj16ENS0_18Kernel_traits_baseILj40960EffS3_fjLj128EEEEEEEvNS0_19ForwardKernelParamsE)
        /*01ec*/ 	.short	0x0380
        /*01ee*/ 	.short	0x0088


	//----- nvinfo : EIATTR_SW_WAR
	.align		4
.L_4983:
        /*01f0*/ 	.byte	0x04, 0x36
        /*01f2*/ 	.short	(.L_4985 - .L_4984)
.L_4984:
        /*01f4*/ 	.word	0x00000008
.L_4985:


//--------------------- .nv.info._ZN18transformer_engine13normalization19ln_fwd_tuned_kernelINS0_13Kernel_traitsIff13__nv_fp8_e4m3fjLj32768ELj4ELj1ELj4ELj16ENS0_18Kernel_traits_baseILj32768EffS3_fjLj128EEEEEEEvNS0_19ForwardKernelParamsE --------------------------
	.section	.nv.info._ZN18transformer_engine13normalization19ln_fwd_tuned_kernelINS0_13Kernel_traitsIff13__nv_fp8_e4m3fjLj32768ELj4ELj1ELj4ELj16ENS0_18Kernel_traits_baseILj32768EffS3_fjLj128EEEEEEEvNS0_19ForwardKernelParamsE,"",@"SHT_CUDA_INFO"
	.sectionflags	@""
	.align	4


	//----- nvinfo : EIATTR_CUDA_API_VERSION
	.align		4
        /*0000*/ 	.byte	0x04, 0x37
        /*0002*/ 	.short	(.L_4987 - .L_4986)
.L_4986:
        /*0004*/ 	.word	0x00000082


	//----- nvinfo : EIATTR_KPARAM_INFO
	.align		4
.L_4987:
        /*0008*/ 	.byte	0x04, 0x17
        /*000a*/ 	.short	(.L_4989 - .L_4988)
.L_4988:
        /*000c*/ 	.word	0x00000000
        /*0010*/ 	.short	0x0000
        /*0012*/ 	.short	0x0000
        /*0014*/ 	.byte	0x00, 0xf0, 0x21, 0x02


	//----- nvinfo : EIATTR_SPARSE_MMA_MASK
	.align		4
.L_4989:
        /*0018*/ 	.byte	0x03, 0x50
        /*001a*/ 	.short	0x0000


	//----- nvinfo : EIATTR_MAXREG_COUNT
	.align		4
        /*001c*/ 	.byte	0x03, 0x1b
        /*001e*/ 	.short	0x00ff


	//----- nvinfo : EIATTR_NUM_BARRIERS
	.align		4
        /*0020*/ 	.byte	0x02, 0x4c
        /*0022*/ 	.byte	0x01
	.zero		1


	//----- nvinfo : EIATTR_MERCURY_ISA_VERSION
	.align		4
        /*0024*/ 	.byte	0x03, 0x5f
        /*0026*/ 	.short	0x0101


	//----- nvinfo : EIATTR_COOP_GROUP_MASK_REGIDS
	.align		4
        /*0028*/ 	.byte	0x04, 0x29
        /*002a*/ 	.short	(.L_4991 - .L_4990)


	//   ....[0]....
.L_4990:
        /*002c*/ 	.word	0xffffffff


	//   ....[1]....
        /*0030*/ 	.word	0xffffffff


	//   ....[2]....
        /*0034*/ 	.word	0xffffffff


	//   ....[3]....
        /*0038*/ 	.word	0xffffffff


	//   ....[4]....
        /*003c*/ 	.word	0xffffffff


	//   ....[5]....
        /*0040*/ 	.word	0xffffffff


	//   ....[6]....
        /*0044*/ 	.word	0xffffffff


	//   ....[7]....
        /*0048*/ 	.word	0xffffffff


	//   ....[8]....
        /*004c*/ 	.word	0xffffffff


	//   ....[9]....
        /*0050*/ 	.word	0xffffffff


	//   ....[10]....
        /*0054*/ 	.word	0xffffffff


	//   ....[11]....
        /*0058*/ 	.word	0xffffffff


	//   ....[12]....
        /*005c*/ 	.word	0xffffffff


	//   ....[13]....
        /*0060*/ 	.word	0xffffffff


	//   ....[14]....
        /*0064*/ 	.word	0xffffffff


	//   ....[15]....
        /*0068*/ 	.word	0xffffffff


	//   ....[16]....
        /*006c*/ 	.word	0xffffffff


	//   ....[17]....
        /*0070*/ 	.word	0xffffffff


	//   ....[18]....
        /*0074*/ 	.word	0xffffffff


	//   ....[19]....
        /*0078*/ 	.word	0xffffffff


	//   ....[20]....
        /*007c*/ 	.word	0xffffffff


	//   ....[21]....
        /*0080*/ 	.word	0xffffffff


	//   ....[22]....
        /*0084*/ 	.word	0xffffffff


	//   ....[23]....
        /*0088*/ 	.word	0xffffffff


	//   ....[24]....
        /*008c*/ 	.word	0xffffffff


	//   ....[25]....
        /*0090*/ 	.word	0xffffffff


	//   ....[26]....
        /*0094*/ 	.word	0xffffffff


	//   ....[27]....
        /*0098*/ 	.word	0xffffffff


	//   ....[28]....
        /*009c*/ 	.word	0xffffffff


	//   ....[29]....
        /*00a0*/ 	.word	0xffffffff


	//   ....[30]....
        /*00a4*/ 	.word	0xffffffff


	//   ....[31]....
        /*00a8*/ 	.word	0xffffffff


	//   ....[32]....
        /*00ac*/ 	.word	0xffffffff


	//   ....[33]....
        /*00b0*/ 	.word	0x05000006


	//   ....[34]....
        /*00b4*/ 	.word	0x05000006


	//----- nvinfo : EIATTR_COOP_GROUP_INSTR_OFFSETS
	.align		4
.L_4991:
        /*00b8*/ 	.byte	0x04, 0x28
        /*00ba*/ 	.short	(.L_4993 - .L_4992)


	//   ....[0]....
.L_4992:
        /*00bc*/ 	.word	0x00000df0


	//   ....[1]....
        /*00c0*/ 	.word	0x00000e10


	//   ....[2]....
        /*00c4*/ 	.word	0x00000e30


	//   ....[3]....
        /*00c8*/ 	.word	0x00000e50


	//   ....[4]....
        /*00cc*/ 	.word	0x00000e70


	//   ....[5]....
        /*00d0*/ 	.word	0x000016a0


	//   ....[6]....
        /*00d4*/ 	.word	0x000016c0


	//   ....[7]....
        /*00d8*/ 	.word	0x000016e0


	//   ....[8]....
        /*00dc*/ 	.word	0x00001710


	//   ....[9]....
        /*00e0*/ 	.word	0x00001750


	//   ....[10]....
        /*00e4*/ 	.word	0x00001890


	//   ....[11]....
        /*00e8*/ 	.word	0x000018b0


	//   ....[12]....
        /*00ec*/ 	.word	0x000018c0


	//   ....[13]....
        /*00f0*/ 	.word	0x000019b0


	//   ....[14]....
        /*00f4*/ 	.word	0x00001a50


	//   ....[15]....
        /*00f8*/ 	.word	0x00001a70


	//   ....[16]....
        /*00fc*/ 	.word	0x00001d50


	//   ....[17]....
        /*0100*/ 	.word	0x00001d70


	//   ....[18]....
        /*0104*/ 	.word	0x00002070


	//   ....[19]....
        /*0108*/ 	.word	0x000020c0


	//   ....[20]....
        /*010c*/ 	.word	0x000020d0


	//   ....[21]....
        /*0110*/ 	.word	0x00002180


	//   ....[22]....
        /*0114*/ 	.word	0x00002230


	//   ....[23]....
        /*0118*/ 	.word	0x00002240


	//   ....[24]....
        /*011c*/ 	.word	0x000023f0


	//   ....[25]....
        /*0120*/ 	.word	0x00002420


	//   ....[26]....
        /*0124*/ 	.word	0x000064f0


	//   ....[27]....
        /*0128*/ 	.word	0x00006570


	//   ....[28]....
        /*012c*/ 	.word	0x000065b0


	//   ....[29]....
        /*0130*/ 	.word	0x000065d0


	//   ....[30]....
        /*0134*/ 	.word	0x000065f0


	//   ....[31]....
        /*0138*/ 	.word	0x000066e0


	//   ....[32]....
        /*013c*/ 	.word	0x00006700


	//   ....[33]....
        /*0140*/ 	.word	0x00006910


	//   ....[34]....
        /*0144*/ 	.word	0x00006980


	//----- nvinfo : EIATTR_VRC_CTA_INIT_COUNT
	.align		4
.L_4993:
        /*0148*/ 	.byte	0x02, 0x4a
	.zero		1
	.zero		1


	//----- nvinfo : EIATTR_EXIT_INSTR_OFFSETS
	.align		4
        /*014c*/ 	.byte	0x04, 0x1c
        /*014e*/ 	.short	(.L_4995 - .L_4994)


	//   ....[0]....
.L_4994:
        /*0150*/ 	.word	0x00006770


	//   ....[1]....
        /*0154*/ 	.word	0x000067c0


	//   ....[2]....
        /*0158*/ 	.word	0x000068c0


	//----- nvinfo : EIATTR_MAX_THREADS
	.align		4
.L_4995:
        /*015c*/ 	.byte	0x04, 0x05
        /*015e*/ 	.short	(.L_4997 - .L_4996)
.L_4996:
        /*0160*/ 	.word	0x00000080
        /*0164*/ 	.word	0x00000001
        /*0168*/ 	.word	0x00000001


	//----- nvinfo : EIATTR_CRS_STACK_SIZE
	.align		4
.L_4997:
        /*016c*/ 	.byte	0x04, 0x1e
        /*016e*/ 	.short	(.L_4999 - .L_4998)
.L_4998:
        /*0170*/ 	.word	0x00000000


	//----- nvinfo : EIATTR_CBANK_PARAM_SIZE
	.align		4
.L_4999:
        /*0174*/ 	.byte	0x03, 0x19
        /*0176*/ 	.short	0x0088


	//----- nvinfo : EIATTR_PARAM_CBANK
	.align		4
        /*0178*/ 	.byte	0x04, 0x0a
        /*017a*/ 	.short	(.L_5001 - .L_5000)
	.align		4
.L_5000:
        /*017c*/ 	.word	index@(.nv.constant0._ZN18transformer_engine13normalization19ln_fwd_tuned_kernelINS0_13Kernel_traitsIff13__nv_fp8_e4m3fjLj32768ELj4ELj1ELj4ELj16ENS0_18Kernel_traits_baseILj32768EffS3_fjLj128EEEEEEEvNS0_19ForwardKernelParamsE)
        /*0180*/ 	.short	0x0380
        /*0182*/ 	.short	0x0088


	//----- nvinfo : EIATTR_SW_WAR
	.align		4
.L_5001:
        /*0184*/ 	.byte	0x04, 0x36
        /*0186*/ 	.short	(.L_5003 - .L_5002)
.L_5002:
        /*0188*/ 	.word	0x00000008
.L_5003:


//--------------------- .nv.info._ZN18transformer_engine13normalization19ln_fwd_tuned_kernelINS0_13Kernel_traitsIff13__nv_fp8_e4m3fjLj30720ELj4ELj1ELj4ELj4ENS0_18Kernel_traits_baseILj30720EffS3_fjLj128EEEEEEEvNS0_19ForwardKernelParamsE --------------------------
	.section	.nv.info._ZN18transformer_engine13normalization19ln_fwd_tuned_kernelINS0_13Kernel_traitsIff13__nv_fp8_e4m3fjLj30720ELj4ELj1ELj4ELj4ENS0_18Kernel_traits_baseILj30720EffS3_fjLj128EEEEEEEvNS0_19ForwardKernelParamsE,"",@"SHT_CUDA_INFO"
	.sectionflags	@""
	.align	4


	//----- nvinfo : EIATTR_CUDA_API_VERSION
	.align		4
        /*0000*/ 	.byte	0x04, 0x37
        /*0002*/ 	.short	(.L_5005 - .L_5004)
.L_5004:
        /*0004*/ 	.word	0x00000082


	//----- nvinfo : EIATTR_KPARAM_INFO
	.align		4
.L_5005:
        /*0008*/ 	.byte	0x04, 0x17
        /*000a*/ 	.short	(.L_5007 - .L_5006)
.L_5006:
        /*000c*/ 	.word	0x00000000
        /*0010*/ 	.short	0x0000
        /*0012*/ 	.short	0x0000
        /*0014*/ 	.byte	0x00, 0xf0, 0x21, 0x02


	//----- nvinfo : EIATTR_SPARSE_MMA_MASK
	.align		4
.L_5007:
        /*0018*/ 	.byte	0x03, 0x50
        /*001a*/ 	.short	0x0000


	//----- nvinfo : EIATTR_MAXREG_COUNT
	.align		4
        /*001c*/ 	.byte	0x03, 0x1b
        /*001e*/ 	.short	0x00ff


	//----- nvinfo : EIATTR_NUM_BARRIERS
	.align		4
        /*0020*/ 	.byte	0x02, 0x4c
        /*0022*/ 	.byte	0x01
	.zero		1


	//----- nvinfo : EIATTR_MERCURY_ISA_VERSION
	.align		4
        /*0024*/ 	.byte	0x03, 0x5f
        /*0026*/ 	.short	0x0101


	//----- nvinfo : EIATTR_COOP_GROUP_MASK_REGIDS
	.align		4
        /*0028*/ 	.byte	0x04, 0x29
        /*002a*/ 	.short	(.L_5009 - .L_5008)


	//   ....[0]....
.L_5008:
        /*002c*/ 	.word	0xffffffff


	//   ....[1]....
        /*0030*/ 	.word	0xffffffff


	//   ....[2]....
        /*0034*/ 	.word	0xffffffff


	//   ....[3]....
        /*0038*/ 	.word	0xffffffff


	//   ....[4]....
        /*003c*/ 	.word	0xffffffff


	//   ....[5]....
        /*0040*/ 	.word	0xffffffff


	//   ....[6]....
        /*0044*/ 	.word	0xffffffff


	//   ....[7]....
        /*0048*/ 	.word	0xffffffff


	//   ....[8]....
        /*004c*/ 	.word	0xffffffff


	//   ....[9]....
        /*0050*/ 	.word	0xffffffff


	//   ....[10]....
        /*0054*/ 	.word	0xffffffff


	//   ....[11]....
        /*0058*/ 	.word	0xffffffff


	//   ....[12]....
        /*005c*/ 	.word	0xffffffff


	//   ....[13]....
        /*0060*/ 	.word	0xffffffff


	//   ....[14]....
        /*0064*/ 	.word	0xffffffff


	//   ....[15]....
        /*0068*/ 	.word	0xffffffff


	//   ....[16]....
        /*006c*/ 	.word	0xffffffff


	//   ....[17]....
        /*0070*/ 	.word	0xffffffff


	//   ....[18]....
        /*0074*/ 	.word	0xffffffff


	//   ....[19]....
        /*0078*/ 	.word	0xffffffff


	//   ....[20]....
        /*007c*/ 	.word	0xffffffff


	//   ....[21]....
        /*0080*/ 	.word	0xffffffff


	//   ....[22]....
        /*0084*/ 	.word	0xffffffff


	//   ....[23]....
        /*0088*/ 	.word	0xffffffff


	//   ....[24]....
        /*008c*/ 	.word	0xffffffff


	//   ....[25]....
        /*0090*/ 	.word	0xffffffff


	//   ....[26]....
        /*0094*/ 	.word	0xffffffff


	//   ....[27]....
        /*0098*/ 	.word	0xffffffff


	//   ....[28]....
        /*009c*/ 	.word	0xffffffff


	//   ....[29]....
        /*00a0*/ 	.word	0xffffffff


	//   ....[30]....
        /*00a4*/ 	.word	0xffffffff


	//   ....[31]....
        /*00a8*/ 	.word	0xffffffff


	//   ....[32]....
        /*00ac*/ 	.word	0xffffffff


	//   ....[33]....
        /*00b0*/ 	.word	0x05000007


	//   ....[34]....
        /*00b4*/ 	.word	0x05000007


	//----- nvinfo : EIATTR_COOP_GROUP_INSTR_OFFSETS
	.align		4
.L_5009:
        /*00b8*/ 	.byte	0x04, 0x28
        /*00ba*/ 	.short	(.L_5011 - .L_5010)


	//   ....[0]....
.L_5010:
        /*00bc*/ 	.word	0x00001c50


	//   ....[1]....
        /*00c0*/ 	.word	0x00001c70


	//   ....[2]....
        /*00c4*/ 	.word	0x00001c90


	//   ....[3]....
        /*00c8*/ 	.word	0x00001cb0


	//   ....[4]....
        /*00cc*/ 	.word	0x00001cd0


	//   ....[5]....
        /*00d0*/ 	.word	0x00002480


	//   ....[6]....
        /*00d4*/ 	.word	0x000024a0


	//   ....[7]....
        /*00d8*/ 	.word	0x000024c0


	//   ....[8]....
        /*00dc*/ 	.word	0x000024e0


	//   ....[9]....
        /*00e0*/ 	.word	0x00002500


	//   ....[10]....
        /*00e4*/ 	.word	0x00002690


	//   ....[11]....
        /*00e8*/ 	.word	0x000026c0


	//   ....[12]....
        /*00ec*/ 	.word	0x000026d0


	//   ....[13]....
        /*00f0*/ 	.word	0x000027d0


	//   ....[14]....
        /*00f4*/ 	.word	0x00002870


	//   ....[15]....
        /*00f8*/ 	.word	0x00002890


	//   ....[16]....
        /*00fc*/ 	.word	0x00002ab0


	//   ....[17]....
        /*0100*/ 	.word	0x00002ad0


	//   ....[18]....
        /*0104*/ 	.word	0x00002d20


	//   ....[19]....
        /*0108*/ 	.word	0x00002d70


	//   ....[20]....
        /*010c*/ 	.word	0x00002d80


	//   ....[21]....
        /*0110*/ 	.word	0x00002e40


	//   ....[22]....
        /*0114*/ 	.word	0x00002ef0


	//   ....[23]....
        /*0118*/ 	.word	0x00002f00


	//   ....[24]....
        /*011c*/ 	.word	0x00003110


	//   ....[25]....
        /*0120*/ 	.word	0x00003140


	//   ....[26]....
        /*0124*/ 	.word	0x000055f0


	//   ....[27]....
        /*0128*/ 	.word	0x00005660


	//   ....[28]....
        /*012c*/ 	.word	0x000056a0


	//   ....[29]....
        /*0130*/ 	.word	0x000056d0


	//   ....[30]....
        /*0134*/ 	.word	0x000056f0


	//   ....[31]....
        /*0138*/ 	.word	0x000057e0


	//   ....[32]....
        /*013c*/ 	.word	0x00005800


	//   ....[33]....
        /*0140*/ 	.word	0x00005a10


	//   ....[34]....
        /*0144*/ 	.word	0x00005a80


	//----- nvinfo : EIATTR_VRC_CTA_INIT_COUNT
	.align		4
.L_5011:
        /*0148*/ 	.byte	0x02, 0x4a
	.zero		1
	.zero		1


	//----- nvinfo : EIATTR_EXIT_INSTR_OFFSETS
	.align		4
        /*014c*/ 	.byte	0x04, 0x1c
        /*014e*/ 	.short	(.L_5013 - .L_5012)


	//   ....[0]....
.L_5012:
        /*0150*/ 	.word	0x00005870


	//   ....[1]....
        /*0154*/ 	.word	0x000058c0


	//   ....[2]....
        /*0158*/ 	.word	0x000059c0


	//----- nvinfo : EIATTR_MAX_THREADS
	.align		4
.L_5013:
        /*015c*/ 	.byte	0x04, 0x05
        /*015e*/ 	.short	(.L_5015 - .L_5014)
.L_5014:
        /*0160*/ 	.word	0x00000080
        /*0164*/ 	.word	0x00000001
        /*0168*/ 	.word	0x00000001


	//----- nvinfo : EIATTR_CRS_STACK_SIZE
	.align		4
.L_5015:
        /*016c*/ 	.byte	0x04, 0x1e
        /*016e*/ 	.short	(.L_5017 - .L_5016)
.L_5016:
        /*0170*/ 	.word	0x00000000


	//----- nvinfo : EIATTR_CBANK_PARAM_SIZE
	.align		4
.L_5017:
        /*0174*/ 	.byte	0x03, 0x19
        /*0176*/ 	.short	0x0088


	//----- nvinfo : EIATTR_PARAM_CBANK
	.align		4
        /*0178*/ 	.byte	0x04, 0x0a
        /*017a*/ 	.short	(.L_5019 - .L_5018)
	.align		4
.L_5018:
        /*017c*/ 	.word	index@(.nv.constant0._ZN18transformer_engine13normalization19ln_fwd_tuned_kernelINS0_13Kernel_traitsIff13__nv_fp8_e4m3fjLj30720ELj4ELj1ELj4ELj4ENS0_18Kernel_traits_baseILj30720EffS3_fjLj128EEEEEEEvNS0_19ForwardKernelParamsE)
        /*0180*/ 	.short	0x0380
        /*0182*/ 	.short	0x0088


	//----- nvinfo : EIATTR_SW_WAR
	.align		4
.L_5019:
        /*0184*/ 	.byte	0x04, 0x36
        /*0186*/ 	.short	(.L_5021 - .L_5020)
.L_5020:
        /*0188*/ 	.word	0x00000008
.L_5021:


//--------------------- .nv.info._ZN18transformer_engine13normalization19ln_fwd_tuned_kernelINS0_13Kernel_traitsIff13__nv_fp8_e4m3fjLj25600ELj2ELj1ELj4ELj8ENS0_18Kernel_traits_baseILj25600EffS3_fjLj128EEEEEEEvNS0_19ForwardKernelParamsE --------------------------
	.section	.nv.info._ZN18transformer_engine13normalization19ln_fwd_tuned_kernelINS0_13Kernel_traitsIff13__nv_fp8_e4m3fjLj25600ELj2ELj1ELj4ELj8ENS0_18Kernel_traits_baseILj25600EffS3_fjLj128EEEEEEEvNS0_19ForwardKernelParamsE,"",@"SHT_CUDA_INFO"
	.sectionflags	@""
	.align	4


	//----- nvinfo : EIATTR_CUDA_API_VERSION
	.align		4
        /*0000*/ 	.byte	0x04, 0x37
        /*0002*/ 	.short	(.L_5023 - .L_5022)
.L_5022:
        /*0004*/ 	.word	0x00000082


	//----- nvinfo : EIATTR_KPARAM_INFO
	.align		4
.L_5023:
        /*0008*/ 	.byte	0x04, 0x17
        /*000a*/ 	.short	(.L_5025 - .L_5024)
.L_5024:
        /*000c*/ 	.word	0x00000000
        /*0010*/ 	.short	0x0000
        /*0012*/ 	.short	0x0000
        /*0014*/ 	.byte	0x00, 0xf0, 0x21, 0x02


	//----- nvinfo : EIATTR_SPARSE_MMA_MASK
	.align		4
.L_5025:
        /*0018*/ 	.byte	0x03, 0x50
        /*001a*/ 	.short	0x0000


	//----- nvinfo : EIATTR_MAXREG_COUNT
	.align		4
        /*001c*/ 	.byte	0x03, 0x1b
        /*001e*/ 	.short	0x00ff


	//----- nvinfo : EIATTR_NUM_BARRIERS
	.align		4
        /*0020*/ 	.byte	0x02, 0x4c
        /*0022*/ 	.byte	0x01
	.zero		1


	//----- nvinfo : EIATTR_ANNOTATIONS
	.align		4
        /*0024*/ 	.byte	0x04, 0x55
        /*0026*/ 	.short	(.L_5027 - .L_5026)


	//   ....[0]....
.L_5026:
        /* <DEDUP_REMOVED lines=94> */


	//----- nvinfo : EIATTR_MERCURY_ISA_VERSION
	.align		4
.L_5027:
        /*05f8*/ 	.byte	0x03, 0x5f
        /*05fa*/ 	.short	0x0101


	//----- nvinfo : EIATTR_COOP_GROUP_MASK_REGIDS
	.align		4
        /*05fc*/ 	.byte	0x04, 0x29
        /*05fe*/ 	.short	(.L_5029 - .L_5028)


	//   ....[0]....
.L_5028:
        /*0600*/ 	.word	0xffffffff


	//   ....[1]....
        /*0604*/ 	.word	0xffffffff


	//   ....[2]....
        /*0608*/ 	.word	0xffffffff


	//   ....[3]....
        /*060c*/ 	.word	0xffffffff


	//   ....[4]....
        /*0610*/ 	.word	0xffffffff


	//   ....[5]....
        /*0614*/ 	.word	0xffffffff


	//   ....[6]....
        /*0618*/ 	.word	0xffffffff


	//   ....[7]....
        /*061c*/ 	.word	0xffffffff


	//   ....[8]....
        /*0620*/ 	.word	0xffffffff


	//   ....[9]....
        /*0624*/ 	.word	0xffffffff


	//   ....[10]....
        /*0628*/ 	.word	0xffffffff


	//   ....[11]....
        /*062c*/ 	.word	0xffffffff


	//   ....[12]....
        /*0630*/ 	.word	0xffffffff


	//   ....[13]....
        /*0634*/ 	.word	0xffffffff


	//   ....[14]....
        /*0638*/ 	.word	0xffffffff


	//   ....[15]....
        /*063c*/ 	.word	0xffffffff


	//   ....[16]....
        /*0640*/ 	.word	0xffffffff


	//   ....[17]....
        /*0644*/ 	.word	0xffffffff


	//   ....[18]....
        /*0648*/ 	.word	0xffffffff


	//   ....[19]....
        /*064c*/ 	.word	0xffffffff


	//   ....[20]....
        /*0650*/ 	.word	0xffffffff


	//   ....[21]....
        /*0654*/ 	.word	0xffffffff


	//   ....[22]....
        /*0658*/ 	.word	0xffffffff


	//   ....[23]....
        /*065c*/ 	.word	0xffffffff


	//   ....[24]....
        /*0660*/ 	.word	0xffffffff


	//   ....[25]....
        /*0664*/ 	.word	0xffffffff


	//   ....[26]....
        /*0668*/ 	.word	0xffffffff


	//   ....[27]....
        /*066c*/ 	.word	0xffffffff


	//   ....[28]....
        /*0670*/ 	.word	0xffffffff


	//   ....[29]....
        /*0674*/ 	.word	0xffffffff


	//   ....[30]....
        /*0678*/ 	.word	0x05000004


	//   ....[31]....
        /*067c*/ 	.word	0x05000004


	//----- nvinfo : EIATTR_COOP_GROUP_INSTR_OFFSETS
	.align		4
.L_5029:
        /*0680*/ 	.byte	0x04, 0x28
        /*0682*/ 	.short	(.L_5031 - .L_5030)


	//   ....[0]....
.L_5030:
        /*0684*/ 	.word	0x00002010


	//   ....[1]....
        /*0688*/ 	.word	0x00002030


	//   ....[2]....
        /*068c*/ 	.word	0x00002050


	//   ....[3]....
        /*0690*/ 	.word	0x00002070


	//   ....[4]....
        /*0694*/ 	.word	0x00002090


	//   ....[5]....
        /*0698*/ 	.word	0x00002d40


	//   ....[6]....
        /*069c*/ 	.word	0x00002d60


	//   ....[7]....
        /*06a0*/ 	.word	0x00002d80


	//   ....[8]....
        /*06a4*/ 	.word	0x00002da0


	//   ....[9]....
        /*06a8*/ 	.word	0x00002de0


	//   ....[10]....
        /*06ac*/ 	.word	0x00003000


	//   ....[11]....
        /*06b0*/ 	.word	0x00003020


	//   ....[12]....
        /*06b4*/ 	.word	0x00003050


	//   ....[13]....
        /*06b8*/ 	.word	0x00003240


	//   ....[14]....
        /*06bc*/ 	.word	0x000032f0


	//   ....[15]....
        /*06c0*/ 	.word	0x00003310


	//   ....[16]....
        /*06c4*/ 	.word	0x000034d0


	//   ....[17]....
        /*06c8*/ 	.word	0x00003500


	//   ....[18]....
        /*06cc*/ 	.word	0x000039a0


	//   ....[19]....
        /*06d0*/ 	.word	0x00003a00


	//   ....[20]....
        /*06d4*/ 	.word	0x00003a10


	//   ....[21]....
        /*06d8*/ 	.word	0x00003bb0


	//   ....[22]....
        /*06dc*/ 	.word	0x00003bf0


	//   ....[23]....
        /*06e0*/ 	.word	0x0000a430


	//   ....[24]....
        /*06e4*/ 	.word	0x0000a450


	//   ....[25]....
        /*06e8*/ 	.word	0x0000a470


	//   ....[26]....
        /*06ec*/ 	.word	0x0000a490


	//   ....[27]....
        /*06f0*/ 	.word	0x0000a4b0


	//   ....[28]....
        /*06f4*/ 	.word	0x0000a5a0


	//   ....[29]....
        /*06f8*/ 	.word	0x0000a5c0


	//   ....[30]....
        /*06fc*/ 	.word	0x0000a7d0


	//   ....[31]....
        /*0700*/ 	.word	0x0000a840


	//----- nvinfo : EIATTR_VRC_CTA_INIT_COUNT
	.align		4
.L_5031:
        /*0704*/ 	.byte	0x02, 0x4a
	.zero		1
	.zero		1


	//----- nvinfo : EIATTR_EXIT_INSTR_OFFSETS
	.align		4
        /*0708*/ 	.byte	0x04, 0x1c
        /*070a*/ 	.short	(.L_5033 - .L_5032)


	//   ....[0]....
.L_5032:
        /*070c*/ 	.word	0x0000a630


	//   ....[1]....
        /*0710*/ 	.word	0x0000a680


	//   ....[2]....
        /*0714*/ 	.word	0x0000a780


	//----- nvinfo : EIATTR_MAX_THREADS
	.align		4
.L_5033:
        /*0718*/ 	.byte	0x04, 0x05
        /*071a*/ 	.short	(.L_5035 - .L_5034)
.L_5034:
        /*071c*/ 	.word	0x00000080
        /*0720*/ 	.word	0x00000001
        /*0724*/ 	.word	0x00000001


	//----- nvinfo : EIATTR_CRS_STACK_SIZE
	.align		4
.L_5035:
        /*0728*/ 	.byte	0x04, 0x1e
        /*072a*/ 	.short	(.L_5037 - .L_5036)
.L_5036:
        /*072c*/ 	.word	0x00000000


	//----- nvinfo : EIATTR_CBANK_PARAM_SIZE
	.align		4
.L_5037:
        /*0730*/ 	.byte	0x03, 0x19
        /*0732*/ 	.short	0x0088


	//----- nvinfo : EIATTR_PARAM_CBANK
	.align		4
        /*0734*/ 	.byte	0x04, 0x0a
        /*0736*/ 	.short	(.L_5039 - .L_5038)
	.align		4
.L_5038:
        /*0738*/ 	.word	index@(.nv.constant0._ZN18transformer_engine13normalization19ln_fwd_tuned_kernelINS0_13Kernel_traitsIff13__nv_fp8_e4m3fjLj25600ELj2ELj1ELj4ELj8ENS0_18Kernel_traits_baseILj25600EffS3_fjLj128EEEEEEEvNS0_19ForwardKernelParamsE)
        /*073c*/ 	.short	0x0380
        /*073e*/ 	.short	0x0088


	//----- nvinfo : EIATTR_SW_WAR
	.align		4
.L_5039:
        /*0740*/ 	.byte	0x04, 0x36
        /*0742*/ 	.short	(.L_5041 - .L_5040)
.L_5040:
        /*0744*/ 	.word	0x00000008
.L_5041:


//--------------------- .nv.info._ZN18transformer_engine13normalization19ln_fwd_tuned_kernelINS0_13Kernel_traitsIff13__nv_fp8_e4m3fjLj24576ELj2ELj1ELj4ELj16ENS0_18Kernel_traits_baseILj24576EffS3_fjLj128EEEEEEEvNS0_19ForwardKernelParamsE --------------------------
	.section	.nv.info._ZN18transformer_engine13normalization19ln_fwd_tuned_kernelINS0_13Kernel_traitsIff13__nv_fp8_e4m3fjLj24576ELj2ELj1ELj4ELj16ENS0_18Kernel_traits_baseILj24576EffS3_fjLj128EEEEEEEvNS0_19ForwardKernelParamsE,"",@"SHT_CUDA_INFO"
	.sectionflags	@""
	.align	4


	//----- nvinfo : EIATTR_CUDA_API_VERSION
	.align		4
        /*0000*/ 	.byte	0x04, 0x37
        /*0002*/ 	.short	(.L_5043 - .L_5042)
.L_5042:
        /*0004*/ 	.word	0x00000082


	//----- nvinfo : EIATTR_KPARAM_INFO
	.align		4
.L_5043:
        /*0008*/ 	.byte	0x04, 0x17
        /*000a*/ 	.short	(.L_5045 - .L_5044)
.L_5044:
        /*000c*/ 	.word	0x00000000
        /*0010*/ 	.short	0x0000
        /*0012*/ 	.short	0x0000
        /*0014*/ 	.byte	0x00, 0xf0, 0x21, 0x02


	//----- nvinfo : EIATTR_SPARSE_MMA_MASK
	.align		4
.L_5045:
        /*0018*/ 	.byte	0x03, 0x50
        /*001a*/ 	.short	0x0000


	//----- nvinfo : EIATTR_MAXREG_COUNT
	.align		4
        /*001c*/ 	.byte	0x03, 0x1b
        /*001e*/ 	.short	0x00ff


	//----- nvinfo : EIATTR_NUM_BARRIERS
	.align		4
        /*0020*/ 	.byte	0x02, 0x4c
        /*0022*/ 	.byte	0x01
	.zero		1


	//----- nvinfo : EIATTR_ANNOTATIONS
	.align		4
        /*0024*/ 	.byte	0x04, 0x55
        /*0026*/ 	.short	(.L_5047 - .L_5046)


	//   ....[0]....
.L_5046:
        /* <DEDUP_REMOVED lines=97> */


	//----- nvinfo : EIATTR_MERCURY_ISA_VERSION
	.align		4
.L_5047:
        /*0620*/ 	.byte	0x03, 0x5f
        /*0622*/ 	.short	0x0101


	//----- nvinfo : EIATTR_COOP_GROUP_MASK_REGIDS
	.align		4
        /*0624*/ 	.byte	0x04, 0x29
        /*0626*/ 	.short	(.L_5049 - .L_5048)


	//   ....[0]....
.L_5048:
        /*0628*/ 	.word	0xffffffff


	//   ....[1]....
        /*062c*/ 	.word	0xffffffff


	//   ....[2]....
        /*0630*/ 	.word	0xffffffff


	//   ....[3]....
        /*0634*/ 	.word	0xffffffff


	//   ....[4]....
        /*0638*/ 	.word	0xffffffff


	//   ....[5]....
        /*063c*/ 	.word	0xffffffff


	//   ....[6]....
        /*0640*/ 	.word	0xffffffff


	//   ....[7]....
        /*0644*/ 	.word	0xffffffff


	//   ....[8]....
        /*0648*/ 	.word	0xffffffff


	//   ....[9]....
        /*064c*/ 	.word	0xffffffff


	//   ....[10]....
        /*0650*/ 	.word	0xffffffff


	//   ....[11]....
        /*0654*/ 	.word	0xffffffff


	//   ....[12]....
        /*0658*/ 	.word	0xffffffff


	//   ....[13]....
        /*065c*/ 	.word	0xffffffff


	//   ....[14]....
        /*0660*/ 	.word	0xffffffff


	//   ....[15]....
        /*0664*/ 	.word	0xffffffff


	//   ....[16]....
        /*0668*/ 	.word	0xffffffff


	//   ....[17]....
        /*066c*/ 	.word	0xffffffff


	//   ....[18]....
        /*0670*/ 	.word	0xffffffff


	//   ....[19]....
        /*0674*/ 	.word	0xffffffff


	//   ....[20]....
        /*0678*/ 	.word	0xffffffff


	//   ....[21]....
        /*067c*/ 	.word	0xffffffff


	//   ....[22]....
        /*0680*/ 	.word	0xffffffff


	//   ....[23]....
        /*0684*/ 	.word	0xffffffff


	//   ....[24]....
        /*0688*/ 	.word	0xffffffff


	//   ....[25]....
        /*068c*/ 	.word	0xffffffff


	//   ....[26]....
        /*0690*/ 	.word	0xffffffff


	//   ....[27]....
        /*0694*/ 	.word	0xffffffff


	//   ....[28]....
        /*0698*/ 	.word	0xffffffff


	//   ....[29]....
        /*069c*/ 	.word	0xffffffff


	//   ....[30]....
        /*06a0*/ 	.word	0x05000004


	//   ....[31]....
        /*06a4*/ 	.word	0x05000004


	//----- nvinfo : EIATTR_COOP_GROUP_INSTR_OFFSETS
	.align		4
.L_5049:
        /*06a8*/ 	.byte	0x04, 0x28
        /*06aa*/ 	.short	(.L_5051 - .L_5050)


	//   ....[0]....
.L_5050:
        /*06ac*/ 	.word	0x00001650


	//   ....[1]....
        /*06b0*/ 	.word	0x00001670


	//   ....[2]....
        /*06b4*/ 	.word	0x00001690


	//   ....[3]....
        /*06b8*/ 	.word	0x000016b0


	//   ....[4]....
        /*06bc*/ 	.word	0x000016d0


	//   ....[5]....
        /*06c0*/ 	.word	0x00002320


	//   ....[6]....
        /*06c4*/ 	.word	0x00002340


	//   ....[7]....
        /*06c8*/ 	.word	0x00002360


	//   ....[8]....
        /*06cc*/ 	.word	0x00002380


	//   ....[9]....
        /*06d0*/ 	.word	0x000023b0


	//   ....[10]....
        /*06d4*/ 	.word	0x00002620


	//   ....[11]....
        /*06d8*/ 	.word	0x00002650


	//   ....[12]....
        /*06dc*/ 	.word	0x00002660


	//   ....[13]....
        /*06e0*/ 	.word	0x000028a0


	//   ....[14]....
        /*06e4*/ 	.word	0x00002940


	//   ....[15]....
        /*06e8*/ 	.word	0x00002980


	//   ....[16]....
        /*06ec*/ 	.word	0x00002bb0


	//   ....[17]....
        /*06f0*/ 	.word	0x00002bd0


	//   ....[18]....
        /*06f4*/ 	.word	0x000030d0


	//   ....[19]....
        /*06f8*/ 	.word	0x00003180


	//   ....[20]....
        /*06fc*/ 	.word	0x000031b0


	//   ....[21]....
        /*0700*/ 	.word	0x000033d0


	//   ....[22]....
        /*0704*/ 	.word	0x00003430


	//   ....[23]....
        /*0708*/ 	.word	0x00009e90


	//   ....[24]....
        /*070c*/ 	.word	0x00009eb0


	//   ....[25]....
        /*0710*/ 	.word	0x00009ed0


	//   ....[26]....
        /*0714*/ 	.word	0x00009ef0


	//   ....[27]....
        /*0718*/ 	.word	0x00009f10


	//   ....[28]....
        /*071c*/ 	.word	0x0000a000


	//   ....[29]....
        /*0720*/ 	.word	0x0000a020


	//   ....[30]....
        /*0724*/ 	.word	0x0000a230


	//   ....[31]....
        /*0728*/ 	.word	0x0000a2a0


	//----- nvinfo : EIATTR_VRC_CTA_INIT_COUNT
	.align		4
.L_5051:
        /*072c*/ 	.byte	0x02, 0x4a
	.zero		1
	.zero		1


	//----- nvinfo : EIATTR_EXIT_INSTR_OFFSETS
	.align		4
        /*0730*/ 	.byte	0x04, 0x1c
        /*0732*/ 	.short	(.L_5053 - .L_5052)


	//   ....[0]....
.L_5052:
        /*0734*/ 	.word	0x0000a090


	//   ....[1]....
        /*0738*/ 	.word	0x0000a0e0


	//   ....[2]....
        /*073c*/ 	.word	0x0000a1e0


	//----- nvinfo : EIATTR_MAX_THREADS
	.align		4
.L_5053:
        /*0740*/ 	.byte	0x04, 0x05
        /*0742*/ 	.short	(.L_5055 - .L_5054)
.L_5054:
        /*0744*/ 	.word	0x00000080
        /*0748*/ 	.word	0x00000001
        /*074c*/ 	.word	0x00000001


	//----- nvinfo : EIATTR_CRS_STACK_SIZE
	.align		4
.L_5055:
        /*0750*/ 	.byte	0x04, 0x1e
        /*0752*/ 	.short	(.L_5057 - .L_5056)
.L_5056:
        /*0754*/ 	.word	0x00000000


	//----- nvinfo : EIATTR_CBANK_PARAM_SIZE
	.align		4
.L_5057:
        /*0758*/ 	.byte	0x03, 0x19
        /*075a*/ 	.short	0x0088


	//----- nvinfo : EIATTR_PARAM_CBANK
	.align		4
        /*075c*/ 	.byte	0x04, 0x0a
        /*075e*/ 	.short	(.L_5059 - .L_5058)
	.align		4
.L_5058:
        /*0760*/ 	.word	index@(.nv.constant0._ZN18transformer_engine13normalization19ln_fwd_tuned_kernelINS0_13Kernel_traitsIff13__nv_fp8_e4m3fjLj24576ELj2ELj1ELj4ELj16ENS0_18Kernel_traits_baseILj24576EffS3_fjLj128EEEEEEEvNS0_19ForwardKernelParamsE)
        /*0764*/ 	.short	0x0380
        /*0766*/ 	.short	0x0088


	//----- nvinfo : EIATTR_SW_WAR
	.align		4
.L_5059:
        /*0768*/ 	.byte	0x04, 0x36
        /*076a*/ 	.short	(.L_5061 - .L_5060)
.L_5060:
        /*076c*/ 	.word	0x00000008
.L_5061:


//--------------------- .nv.info._ZN18transformer_engine13normalization19ln_fwd_tuned_kernelINS0_13Kernel_traitsIff13__nv_fp8_e4m3fjLj20480ELj2ELj1ELj4ELj16ENS0_18Kernel_traits_baseILj20480EffS3_fjLj128EEEEEEEvNS0_19ForwardKernelParamsE --------------------------
	.section	.nv.info._ZN18transformer_engine13normalization19ln_fwd_tuned_kernelINS0_13Kernel_traitsIff13__nv_fp8_e4m3fjLj20480ELj2ELj1ELj4ELj16ENS0_18Kernel_traits_baseILj20480EffS3_fjLj128EEEEEEEvNS0_19ForwardKernelParamsE,"",@"SHT_CUDA_INFO"
	.sectionflags	@""
	.align	4


	//----- nvinfo : EIATTR_CUDA_API_VERSION
	.align		4
        /*0000*/ 	.byte	0x04, 0x37
        /*0002*/ 	.short	(.L_5063 - .L_5062)
.L_5062:
        /*0004*/ 	.word	0x00000082


	//----- nvinfo : EIATTR_KPARAM_INFO
	.align		4
.L_5063:
        /*0008*/ 	.byte	0x04, 0x17
        /*000a*/ 	.short	(.L_5065 - .L_5064)
.L_5064:
        /*000c*/ 	.word	0x00000000
        /*0010*/ 	.short	0x0000
        /*0012*/ 	.short	0x0000
        /*0014*/ 	.byte	0x00, 0xf0, 0x21, 0x02


	//----- nvinfo : EIATTR_SPARSE_MMA_MASK
	.align		4
.L_5065:
        /*0018*/ 	.byte	0x03, 0x50
        /*001a*/ 	.short	0x0000


	//----- nvinfo : EIATTR_MAXREG_COUNT
	.align		4
        /*001c*/ 	.byte	0x03, 0x1b
        /*001e*/ 	.short	0x00ff


	//----- nvinfo : EIATTR_NUM_BARRIERS
	.align		4
        /*0020*/ 	.byte	0x02, 0x4c
        /*0022*/ 	.byte	0x01
	.zero		1


	//----- nvinfo : EIATTR_ANNOTATIONS
	.align		4
        /*0024*/ 	.byte	0x04, 0x55
        /*0026*/ 	.short	(.L_5067 - .L_5066)


	//   ....[0]....
.L_5066:
        /*0028*/ 	.word	0x00000001
        /*002c*/ 	.byte	0xe0, 0x00, 0x00, 0x00, 0x01, 0x00, 0x00, 0x00, 0x50, 0x04, 0x00, 0x00, 0x01, 0x00, 0x00, 0x00
        /*003c*/ 	.byte	0xb0, 0x1f, 0x00, 0x00, 0x01, 0x00, 0x00, 0x00, 0x90, 0x20, 0x00, 0x00, 0x01, 0x00, 0x00, 0x00
        /*004c*/ 	.byte	0x40, 0x28, 0x00, 0x00, 0x01, 0x00, 0x00, 0x00, 0xf0, 0x28, 0x00, 0x00, 0x01, 0x00, 0x00, 0x00
        /*005c*/ 	.byte	0x40, 0x52, 0x00, 0x00, 0x01, 0x00, 0x00, 0x00, 0x80, 0x77, 0x00, 0x00, 0x01, 0x00, 0x00, 0x00
        /*006c*/ 	.byte	0x20, 0x7f, 0x00, 0x00, 0x01, 0x00, 0x00, 0x00, 0x20, 0x85, 0x00, 0x00, 0x01, 0x00, 0x00, 0x00
        /*007c*/ 	.byte	0x60, 0x86, 0x00, 0x00


	//----- nvinfo : EIATTR_MERCURY_ISA_VERSION
	.align		4
.L_5067:
        /*0080*/ 	.byte	0x03, 0x5f
        /*0082*/ 	.short	0x0101


	//----- nvinfo : EIATTR_COOP_GROUP_MASK_REGIDS
	.align		4
        /*0084*/ 	.byte	0x04, 0x29
        /*0086*/ 	.short	(.L_5069 - .L_5068)


	//   ....[0]....
.L_5068:
        /*0088*/ 	.word	0xffffffff


	//   ....[1]....
        /*008c*/ 	.word	0xffffffff


	//   ....[2]....
        /*0090*/ 	.word	0xffffffff


	//   ....[3]....
        /*0094*/ 	.word	0xffffffff


	//   ....[4]....
        /*0098*/ 	.word	0xffffffff


	//   ....[5]....
        /*009c*/ 	.word	0xffffffff


	//   ....[6]....
        /*00a0*/ 	.word	0xffffffff


	//   ....[7]....
        /*00a4*/ 	.word	0xffffffff


	//   ....[8]....
        /*00a8*/ 	.word	0xffffffff


	//   ....[9]....
        /*00ac*/ 	.word	0xffffffff


	//   ....[10]....
        /*00b0*/ 	.word	0xffffffff


	//   ....[11]....
        /*00b4*/ 	.word	0xffffffff


	//   ....[12]....
        /*00b8*/ 	.word	0xffffffff


	//   ....[13]....
        /*00bc*/ 	.word	0xffffffff


	//   ....[14]....
        /*00c0*/ 	.word	0xffffffff


	//   ....[15]....
        /*00c4*/ 	.word	0xffffffff


	//   ....[16]....
        /*00c8*/ 	.word	0xffffffff


	//   ....[17]....
        /*00cc*/ 	.word	0xffffffff


	//   ....[18]....
        /*00d0*/ 	.word	0xffffffff


	//   ....[19]....
        /*00d4*/ 	.word	0xffffffff


	//   ....[20]....
        /*00d8*/ 	.word	0xffffffff


	//   ....[21]....
        /*00dc*/ 	.word	0xffffffff


	//   ....[22]....
        /*00e0*/ 	.word	0xffffffff


	//   ....[23]....
        /*00e4*/ 	.word	0xffffffff


	//   ....[24]....
        /*00e8*/ 	.word	0xffffffff


	//   ....[25]....
        /*00ec*/ 	.word	0xffffffff


	//   ....[26]....
        /*00f0*/ 	.word	0xffffffff


	//   ....[27]....
        /*00f4*/ 	.word	0xffffffff


	//   ....[28]....
        /*00f8*/ 	.word	0xffffffff


	//   ....[29]....
        /*00fc*/ 	.word	0xffffffff


	//   ....[30]....
        /*0100*/ 	.word	0x05000005


	//   ....[31]....
        /*0104*/ 	.word	0x05000005


	//----- nvinfo : EIATTR_COOP_GROUP_INSTR_OFFSETS
	.align		4
.L_5069:
        /*0108*/ 	.byte	0x04, 0x28
        /*010a*/ 	.short	(.L_5071 - .L_5070)


	//   ....[0]....
.L_5070:
        /*010c*/ 	.word	0x00001220


	//   ....[1]....
        /*0110*/ 	.word	0x00001240


	//   ....[2]....
        /*0114*/ 	.word	0x00001260


	//   ....[3]....
        /*0118*/ 	.word	0x00001280


	//   ....[4]....
        /*011c*/ 	.word	0x000012a0


	//   ....[5]....
        /*0120*/ 	.word	0x00001cd0


	//   ....[6]....
        /*0124*/ 	.word	0x00001cf0


	//   ....[7]....
        /*0128*/ 	.word	0x00001d10


	//   ....[8]....
        /*012c*/ 	.word	0x00001d30


	//   ....[9]....
        /*0130*/ 	.word	0x00001d70


	//   ....[10]....
        /*0134*/ 	.word	0x00001f60


	//   ....[11]....
        /*0138*/ 	.word	0x00001f80


	//   ....[12]....
        /*013c*/ 	.word	0x00001f90


	//   ....[13]....
        /*0140*/ 	.word	0x00002130


	//   ....[14]....
        /*0144*/ 	.word	0x00002150


	//   ....[15]....
        /*0148*/ 	.word	0x00002160


	//   ....[16]....
        /*014c*/ 	.word	0x00002310


	//   ....[17]....
        /*0150*/ 	.word	0x00002330


	//   ....[18]....
        /*0154*/ 	.word	0x000027d0


	//   ....[19]....
        /*0158*/ 	.word	0x00002820


	//   ....[20]....
        /*015c*/ 	.word	0x00002830


	//   ....[21]....
        /*0160*/ 	.word	0x000029f0


	//   ....[22]....
        /*0164*/ 	.word	0x00002a00


	//   ....[23]....
        /*0168*/ 	.word	0x00007f90


	//   ....[24]....
        /*016c*/ 	.word	0x00007fb0


	//   ....[25]....
        /*0170*/ 	.word	0x00007fe0


	//   ....[26]....
        /*0174*/ 	.word	0x00008010


	//   ....[27]....
        /*0178*/ 	.word	0x00008030


	//   ....[28]....
        /*017c*/ 	.word	0x00008120


	//   ....[29]....
        /*0180*/ 	.word	0x00008140


	//   ....[30]....
        /*0184*/ 	.word	0x00008350


	//   ....[31]....
        /*0188*/ 	.word	0x000083c0


	//----- nvinfo : EIATTR_VRC_CTA_INIT_COUNT
	.align		4
.L_5071:
        /*018c*/ 	.byte	0x02, 0x4a
	.zero		1
	.zero		1


	//----- nvinfo : EIATTR_EXIT_INSTR_OFFSETS
	.align		4
        /*0190*/ 	.byte	0x04, 0x1c
        /*0192*/ 	.short	(.L_5073 - .L_5072)


	//   ....[0]....
.L_5072:
        /*0194*/ 	.word	0x000081b0


	//   ....[1]....
        /*0198*/ 	.word	0x00008200


	//   ....[2]....
        /*019c*/ 	.word	0x00008300


	//----- nvinfo : EIATTR_MAX_THREADS
	.align		4
.L_5073:
        /*01a0*/ 	.byte	0x04, 0x05
        /*01a2*/ 	.short	(.L_5075 - .L_5074)
.L_5074:
        /*01a4*/ 	.word	0x00000080
        /*01a8*/ 	.word	0x00000001
        /*01ac*/ 	.word	0x00000001


	//----- nvinfo : EIATTR_CRS_STACK_SIZE
	.align		4
.L_5075:
        /*01b0*/ 	.byte	0x04, 0x1e
        /*01b2*/ 	.short	(.L_5077 - .L_5076)
.L_5076:
        /*01b4*/ 	.word	0x00000000


	//----- nvinfo : EIATTR_CBANK_PARAM_SIZE
	.align		4
.L_5077:
        /*01b8*/ 	.byte	0x03, 0x19
        /*01ba*/ 	.short	0x0088


	//----- nvinfo : EIATTR_PARAM_CBANK
	.align		4
        /*01bc*/ 	.byte	0x04, 0x0a
        /*01be*/ 	.short	(.L_5079 - .L_5078)
	.align		4
.L_5078:
        /*01c0*/ 	.word	index@(.nv.constant0._ZN18transformer_engine13normalization19ln_fwd_tuned_kernelINS0_13Kernel_traitsIff13__nv_fp8_e4m3fjLj20480ELj2ELj1ELj4ELj16ENS0_18Kernel_traits_baseILj20480EffS3_fjLj128EEEEEEEvNS0_19ForwardKernelParamsE)
        /*01c4*/ 	.short	0x0380
        /*01c6*/ 	.short	0x0088


	//----- nvinfo : EIATTR_SW_WAR
	.align		4
.L_5079:
        /*01c8*/ 	.byte	0x04, 0x36
        /*01ca*/ 	.short	(.L_5081 - .L_5080)
.L_5080:
        /*01cc*/ 	.word	0x00000008
.L_5081:


//--------------------- .nv.info._ZN18transformer_engine13normalization19ln_fwd_tuned_kernelINS0_13Kernel_traitsIff13__nv_fp8_e4m3fjLj18432ELj2ELj1ELj4ELj16ENS0_18Kernel_traits_baseILj18432EffS3_fjLj128EEEEEEEvNS0_19ForwardKernelParamsE --------------------------
	.section	.nv.info._ZN18transformer_engine13normalization19ln_fwd_tuned_kernelINS0_13Kernel_traitsIff13__nv_fp8_e4m3fjLj18432ELj2ELj1ELj4ELj16ENS0_18Kernel_traits_baseILj18432EffS3_fjLj128EEEEEEEvNS0_19ForwardKernelParamsE,"",@"SHT_CUDA_INFO"
	.sectionflags	@""
	.align	4


	//----- nvinfo : EIATTR_CUDA_API_VERSION
	.align		4
        /*0000*/ 	.byte	0x04, 0x37
        /*0002*/ 	.short	(.L_5083 - .L_5082)
.L_5082:
        /*0004*/ 	.word	0x00000082


	//----- nvinfo : EIATTR_KPARAM_INFO
	.align		4
.L_5083:
        /*0008*/ 	.byte	0x04, 0x17
        /*000a*/ 	.short	(.L_5085 - .L_5084)
.L_5084:
        /*000c*/ 	.word	0x00000000
        /*0010*/ 	.short	0x0000
        /*0012*/ 	.short	0x0000
        /*0014*/ 	.byte	0x00, 0xf0, 0x21, 0x02


	//----- nvinfo : EIATTR_SPARSE_MMA_MASK
	.align		4
.L_5085:
        /*0018*/ 	.byte	0x03, 0x50
        /*001a*/ 	.short	0x0000


	//----- nvinfo : EIATTR_MAXREG_COUNT
	.align		4
        /*001c*/ 	.byte	0x03, 0x1b
        /*001e*/ 	.short	0x00ff


	//----- nvinfo : EIATTR_NUM_BARRIERS
	.align		4
        /*0020*/ 	.byte	0x02, 0x4c
        /*0022*/ 	.byte	0x01
	.zero		1


	//----- nvinfo : EIATTR_MERCURY_ISA_VERSION
	.align		4
        /*0024*/ 	.byte	0x03, 0x5f
        /*0026*/ 	.short	0x0101


	//----- nvinfo : EIATTR_COOP_GROUP_MASK_REGIDS
	.align		4
        /*0028*/ 	.byte	0x04, 0x29
        /*002a*/ 	.short	(.L_5087 - .L_5086)


	//   ....[0]....
.L_5086:
        /*002c*/ 	.word	0xffffffff


	//   ....[1]....
        /*0030*/ 	.word	0xffffffff


	//   ....[2]....
        /*0034*/ 	.word	0xffffffff


	//   ....[3]....
        /*0038*/ 	.word	0xffffffff


	//   ....[4]....
        /*003c*/ 	.word	0xffffffff


	//   ....[5]....
        /*0040*/ 	.word	0xffffffff


	//   ....[6]....
        /*0044*/ 	.word	0xffffffff


	//   ....[7]....
        /*0048*/ 	.word	0xffffffff


	//   ....[8]....
        /*004c*/ 	.word	0xffffffff


	//   ....[9]....
        /*0050*/ 	.word	0xffffffff


	//   ....[10]....
        /*0054*/ 	.word	0xffffffff


	//   ....[11]....
        /*0058*/ 	.word	0xffffffff


	//   ....[12]....
        /*005c*/ 	.word	0xffffffff


	//   ....[13]....
        /*0060*/ 	.word	0xffffffff


	//   ....[14]....
        /*0064*/ 	.word	0xffffffff


	//   ....[15]....
        /*0068*/ 	.word	0xffffffff


	//   ....[16]....
        /*006c*/ 	.word	0xffffffff


	//   ....[17]....
        /*0070*/ 	.word	0xffffffff


	//   ....[18]....
        /*0074*/ 	.word	0xffffffff


	//   ....[19]....
        /*0078*/ 	.word	0xffffffff


	//   ....[20]....
        /*007c*/ 	.word	0xffffffff


	//   ....[21]....
        /*0080*/ 	.word	0xffffffff


	//   ....[22]....
        /*0084*/ 	.word	0xffffffff


	//   ....[23]....
        /*0088*/ 	.word	0xffffffff


	//   ....[24]....
        /*008c*/ 	.word	0xffffffff


	//   ....[25]....
        /*0090*/ 	.word	0xffffffff


	//   ....[26]....
        /*0094*/ 	.word	0xffffffff


	//   ....[27]....
        /*0098*/ 	.word	0xffffffff


	//   ....[28]....
        /*009c*/ 	.word	0xffffffff


	//   ....[29]....
        /*00a0*/ 	.word	0xffffffff


	//   ....[30]....
        /*00a4*/ 	.word	0x05000007


	//   ....[31]....
        /*00a8*/ 	.word	0x05000007


	//----- nvinfo : EIATTR_COOP_GROUP_INSTR_OFFSETS
	.align		4
.L_5087:
        /*00ac*/ 	.byte	0x04, 0x28
        /*00ae*/ 	.short	(.L_5089 - .L_5088)


	//   ....[0]....
.L_5088:
        /*00b0*/ 	.word	0x000010c0


	//   ....[1]....
        /*00b4*/ 	.word	0x000010e0


	//   ....[2]....
        /*00b8*/ 	.word	0x00001100


	//   ....[3]....
        /*00bc*/ 	.word	0x00001120


	//   ....[4]....
        /*00c0*/ 	.word	0x00001140


	//   ....[5]....
        /*00c4*/ 	.word	0x00001a70


	//   ....[6]....
        /*00c8*/ 	.word	0x00001a90


	//   ....[7]....
        /*00cc*/ 	.word	0x00001ab0


	//   ....[8]....
        /*00d0*/ 	.word	0x00001ad0


	//   ....[9]....
        /*00d4*/ 	.word	0x00001af0


	//   ....[10]....
        /*00d8*/ 	.word	0x00001c90


	//   ....[11]....
        /*00dc*/ 	.word	0x00001cc0


	//   ....[12]....
        /*00e0*/ 	.word	0x00001cd0


	//   ....[13]....
        /*00e4*/ 	.word	0x00001dc0


	//   ....[14]....
        /*00e8*/ 	.word	0x00001e70


	//   ....[15]....
        /*00ec*/ 	.word	0x00001e90


	//   ....[16]....
        /*00f0*/ 	.word	0x000020c0


	//   ....[17]....
        /*00f4*/ 	.word	0x000020d0


	//   ....[18]....
        /*00f8*/ 	.word	0x000023c0


	//   ....[19]....
        /*00fc*/ 	.word	0x00002410


	//   ....[20]....
        /*0100*/ 	.word	0x00002420


	//   ....[21]....
        /*0104*/ 	.word	0x00002580


	//   ....[22]....
        /*0108*/ 	.word	0x000025c0


	//   ....[23]....
        /*010c*/ 	.word	0x00007090


	//   ....[24]....
        /*0110*/ 	.word	0x00007100


	//   ....[25]....
        /*0114*/ 	.word	0x00007140


	//   ....[26]....
        /*0118*/ 	.word	0x00007170


	//   ....[27]....
        /*011c*/ 	.word	0x00007190


	//   ....[28]....
        /*0120*/ 	.word	0x00007280


	//   ....[29]....
        /*0124*/ 	.word	0x000072a0


	//   ....[30]....
        /*0128*/ 	.word	0x000074a0


	//   ....[31]....
        /*012c*/ 	.word	0x00007510


	//----- nvinfo : EIATTR_VRC_CTA_INIT_COUNT
	.align		4
.L_5089:
        /*0130*/ 	.byte	0x02, 0x4a
	.zero		1
	.zero		1


	//----- nvinfo : EIATTR_EXIT_INSTR_OFFSETS
	.align		4
        /*0134*/ 	.byte	0x04, 0x1c
        /*0136*/ 	.short	(.L_5091 - .L_5090)


	//   ....[0]....
.L_5090:
        /*0138*/ 	.word	0x00007310


	//   ....[1]....
        /*013c*/ 	.word	0x00007360


	//   ....[2]....
        /*0140*/ 	.word	0x00007450


	//----- nvinfo : EIATTR_MAX_THREADS
	.align		4
.L_5091:
        /*0144*/ 	.byte	0x04, 0x05
        /*0146*/ 	.short	(.L_5093 - .L_5092)
.L_5092:
        /*0148*/ 	.word	0x00000080
        /*014c*/ 	.word	0x00000001
        /*0150*/ 	.word	0x00000001


	//----- nvinfo : EIATTR_CRS_STACK_SIZE
	.align		4
.L_5093:
        /*0154*/ 	.byte	0x04, 0x1e
        /*0156*/ 	.short	(.L_5095 - .L_5094)
.L_5094:
        /*0158*/ 	.word	0x00000000


	//----- nvinfo : EIATTR_CBANK_PARAM_SIZE
	.align		4
.L_5095:
        /*015c*/ 	.byte	0x03, 0x19
        /*015e*/ 	.short	0x0088


	//----- nvinfo : EIATTR_PARAM_CBANK
	.align		4
        /*0160*/ 	.byte	0x04, 0x0a
        /*0162*/ 	.short	(.L_5097 - .L_5096)
	.align		4
.L_5096:
        /*0164*/ 	.word	index@(.nv.constant0._ZN18transformer_engine13normalization19ln_fwd_tuned_kernelINS0_13Kernel_traitsIff13__nv_fp8_e4m3fjLj18432ELj2ELj1ELj4ELj16ENS0_18Kernel_traits_baseILj18432EffS3_fjLj128EEEEEEEvNS0_19ForwardKernelParamsE)
        /*0168*/ 	.short	0x0380
        /*016a*/ 	.short	0x0088


	//----- nvinfo : EIATTR_SW_WAR
	.align		4
.L_5097:
        /*016c*/ 	.byte	0x04, 0x36
        /*016e*/ 	.short	(.L_5099 - .L_5098)
.L_5098:
        /*0170*/ 	.word	0x00000008
.L_5099:


//--------------------- .nv.info._ZN18transformer_engine13normalization19ln_fwd_tuned_kernelINS0_13Kernel_traitsIff13__nv_fp8_e4m3fjLj16384ELj2ELj1ELj4ELj16ENS0_18Kernel_traits_baseILj16384EffS3_fjLj128EEEEEEEvNS0_19ForwardKernelParamsE --------------------------
	.section	.nv.info._ZN18transformer_engine13normalization19ln_fwd_tuned_kernelINS0_13Kernel_traitsIff13__nv_fp8_e4m3fjLj16384ELj2ELj1ELj4ELj16ENS0_18Kernel_traits_baseILj16384EffS3_fjLj128EEEEEEEvNS0_19ForwardKernelParamsE,"",@"SHT_CUDA_INFO"
	.sectionflags	@""
	.align	4


	//----- nvinfo : EIATTR_CUDA_API_VERSION
	.align		4
        /*0000*/ 	.byte	0x04, 0x37
        /*0002*/ 	.short	(.L_5101 - .L_5100)
.L_5100:
        /*0004*/ 	.word	0x00000082


	//----- nvinfo : EIATTR_KPARAM_INFO
	.align		4
.L_5101:
        /*0008*/ 	.byte	0x04, 0x17
        /*000a*/ 	.short	(.L_5103 - .L_5102)
.L_5102:
        /*000c*/ 	.word	0x00000000
        /*0010*/ 	.short	0x0000
        /*0012*/ 	.short	0x0000
        /*0014*/ 	.byte	0x00, 0xf0, 0x21, 0x02


	//----- nvinfo : EIATTR_SPARSE_MMA_MASK
	.align		4
.L_5103:
        /*0018*/ 	.byte	0x03, 0x50
        /*001a*/ 	.short	0x0000


	//----- nvinfo : EIATTR_MAXREG_COUNT
	.align		4
        /*001c*/ 	.byte	0x03, 0x1b
        /*001e*/ 	.short	0x00ff


	//----- nvinfo : EIATTR_NUM_BARRIERS
	.align		4
        /*0020*/ 	.byte	0x02, 0x4c
        /*0022*/ 	.byte	0x01
	.zero		1


	//----- nvinfo : EIATTR_MERCURY_ISA_VERSION
	.align		4
        /*0024*/ 	.byte	0x03, 0x5f
        /*0026*/ 	.short	0x0101


	//----- nvinfo : EIATTR_COOP_GROUP_MASK_REGIDS
	.align		4
        /*0028*/ 	.byte	0x04, 0x29
        /*002a*/ 	.short	(.L_5105 - .L_5104)


	//   ....[0]....
.L_5104:
        /*002c*/ 	.word	0xffffffff


	//   ....[1]....
        /*0030*/ 	.word	0xffffffff


	//   ....[2]....
        /*0034*/ 	.word	0xffffffff


	//   ....[3]....
        /*0038*/ 	.word	0xffffffff


	//   ....[4]....
        /*003c*/ 	.word	0xffffffff


	//   ....[5]....
        /*0040*/ 	.word	0xffffffff


	//   ....[6]....
        /*0044*/ 	.word	0xffffffff


	//   ....[7]....
        /*0048*/ 	.word	0xffffffff


	//   ....[8]....
        /*004c*/ 	.word	0xffffffff


	//   ....[9]....
        /*0050*/ 	.word	0xffffffff


	//   ....[10]....
        /*0054*/ 	.word	0xffffffff


	//   ....[11]....
        /*0058*/ 	.word	0xffffffff


	//   ....[12]....
        /*005c*/ 	.word	0xffffffff


	//   ....[13]....
        /*0060*/ 	.word	0xffffffff


	//   ....[14]....
        /*0064*/ 	.word	0xffffffff


	//   ....[15]....
        /*0068*/ 	.word	0xffffffff


	//   ....[16]....
        /*006c*/ 	.word	0xffffffff


	//   ....[17]....
        /*0070*/ 	.word	0xffffffff


	//   ....[18]....
        /*0074*/ 	.word	0xffffffff


	//   ....[19]....
        /*0078*/ 	.word	0xffffffff


	//   ....[20]....
        /*007c*/ 	.word	0xffffffff


	//   ....[21]....
        /*0080*/ 	.word	0xffffffff


	//   ....[22]....
        /*0084*/ 	.word	0xffffffff


	//   ....[23]....
        /*0088*/ 	.word	0xffffffff


	//   ....[24]....
        /*008c*/ 	.word	0xffffffff


	//   ....[25]....
        /*0090*/ 	.word	0xffffffff


	//   ....[26]....
        /*0094*/ 	.word	0xffffffff


	//   ....[27]....
        /*0098*/ 	.word	0xffffffff


	//   ....[28]....
        /*009c*/ 	.word	0xffffffff


	//   ....[29]....
        /*00a0*/ 	.word	0xffffffff


	//   ....[30]....
        /*00a4*/ 	.word	0x05000006


	//   ....[31]....
        /*00a8*/ 	.word	0x05000006


	//----- nvinfo : EIATTR_COOP_GROUP_INSTR_OFFSETS
	.align		4
.L_5105:
        /*00ac*/ 	.byte	0x04, 0x28
        /*00ae*/ 	.short	(.L_5107 - .L_5106)


	//   ....[0]....
.L_5106:
        /*00b0*/ 	.word	0x00000df0


	//   ....[1]....
        /*00b4*/ 	.word	0x00000e10


	//   ....[2]....
        /*00b8*/ 	.word	0x00000e30


	//   ....[3]....
        /*00bc*/ 	.word	0x00000e50


	//   ....[4]....
        /*00c0*/ 	.word	0x00000e70


	//   ....[5]....
        /*00c4*/ 	.word	0x000016a0


	//   ....[6]....
        /*00c8*/ 	.word	0x000016c0


	//   ....[7]....
        /*00cc*/ 	.word	0x000016e0


	//   ....[8]....
        /*00d0*/ 	.word	0x00001710


	//   ....[9]....
        /*00d4*/ 	.word	0x00001750


	//   ....[10]....
        /*00d8*/ 	.word	0x00001890


	//   ....[11]....
        /*00dc*/ 	.word	0x000018b0


	//   ....[12]....
        /*00e0*/ 	.word	0x000018c0


	//   ....[13]....
        /*00e4*/ 	.word	0x000019c0


	//   ....[14]....
        /*00e8*/ 	.word	0x00001a60


	//   ....[15]....
        /*00ec*/ 	.word	0x00001a80


	//   ....[16]....
        /*00f0*/ 	.word	0x00001d00


	//   ....[17]....
        /*00f4*/ 	.word	0x00001d70


	//   ....[18]....
        /*00f8*/ 	.word	0x00002090


	//   ....[19]....
        /*00fc*/ 	.word	0x000020e0


	//   ....[20]....
        /*0100*/ 	.word	0x000020f0


	//   ....[21]....
        /*0104*/ 	.word	0x00002260


	//   ....[22]....
        /*0108*/ 	.word	0x00002290


	//   ....[23]....
        /*010c*/ 	.word	0x00006360


	//   ....[24]....
        /*0110*/ 	.word	0x000063e0


	//   ....[25]....
        /*0114*/ 	.word	0x00006420


	//   ....[26]....
        /*0118*/ 	.word	0x00006440


	//   ....[27]....
        /*011c*/ 	.word	0x00006460


	//   ....[28]....
        /*0120*/ 	.word	0x00006550


	//   ....[29]....
        /*0124*/ 	.word	0x00006570


	//   ....[30]....
        /*0128*/ 	.word	0x00006780


	//   ....[31]....
        /*012c*/ 	.word	0x000067f0


	//----- nvinfo : EIATTR_VRC_CTA_INIT_COUNT
	.align		4
.L_5107:
        /*0130*/ 	.byte	0x02, 0x4a
	.zero		1
	.zero		1


	//----- nvinfo : EIATTR_EXIT_INSTR_OFFSETS
	.align		4
        /*0134*/ 	.byte	0x04, 0x1c
        /*0136*/ 	.short	(.L_5109 - .L_5108)


	//   ....[0]....
.L_5108:
        /*0138*/ 	.word	0x000065e0


	//   ....[1]....
        /*013c*/ 	.word	0x00006630


	//   ....[2]....
        /*0140*/ 	.word	0x00006730


	//----- nvinfo : EIATTR_MAX_THREADS
	.align		4
.L_5109:
        /*0144*/ 	.byte	0x04, 0x05
        /*0146*/ 	.short	(.L_5111 - .L_5110)
.L_5110:
        /*0148*/ 	.word	0x00000080
        /*014c*/ 	.word	0x00000001
        /*0150*/ 	.word	0x00000001


	//----- nvinfo : EIATTR_CRS_STACK_SIZE
	.align		4
.L_5111:
        /*0154*/ 	.byte	0x04, 0x1e
        /*0156*/ 	.short	(.L_5113 - .L_5112)
.L_5112:
        /*0158*/ 	.word	0x00000000


	//----- nvinfo : EIATTR_CBANK_PARAM_SIZE
	.align		4
.L_5113:
        /*015c*/ 	.byte	0x03, 0x19
        /*015e*/ 	.short	0x0088


	//----- nvinfo : EIATTR_PARAM_CBANK
	.align		4
        /*0160*/ 	.byte	0x04, 0x0a
        /*0162*/ 	.short	(.L_5115 - .L_5114)
	.align		4
.L_5114:
        /*0164*/ 	.word	index@(.nv.constant0._ZN18transformer_engine13normalization19ln_fwd_tuned_kernelINS0_13Kernel_traitsIff13__nv_fp8_e4m3fjLj16384ELj2ELj1ELj4ELj16ENS0_18Kernel_traits_baseILj16384EffS3_fjLj128EEEEEEEvNS0_19ForwardKernelParamsE)
        /*0168*/ 	.short	0x0380
        /*016a*/ 	.short	0x0088


	//----- nvinfo : EIATTR_SW_WAR
	.align		4
.L_5115:
        /*016c*/ 	.byte	0x04, 0x36
        /*016e*/ 	.short	(.L_5117 - .L_5116)
.L_5116:
        /*0170*/ 	.word	0x00000008
.L_5117:


//--------------------- .nv.info._ZN18transformer_engine13normalization19ln_fwd_tuned_kernelINS0_13Kernel_traitsIff13__nv_fp8_e4m3fjLj15360ELj2ELj1ELj4ELj8ENS0_18Kernel_traits_baseILj15360EffS3_fjLj128EEEEEEEvNS0_19ForwardKernelParamsE --------------------------
	.section	.nv.info._ZN18transformer_engine13normalization19ln_fwd_tuned_kernelINS0_13Kernel_traitsIff13__nv_fp8_e4m3fjLj15360ELj2ELj1ELj4ELj8ENS0_18Kernel_traits_baseILj15360EffS3_fjLj128EEEEEEEvNS0_19ForwardKernelParamsE,"",@"SHT_CUDA_INFO"
	.sectionflags	@""
	.align	4


	//----- nvinfo : EIATTR_CUDA_API_VERSION
	.align		4
        /*0000*/ 	.byte	0x04, 0x37
        /*0002*/ 	.short	(.L_5119 - .L_5118)
.L_5118:
        /*0004*/ 	.word	0x00000082


	//----- nvinfo : EIATTR_KPARAM_INFO
	.align		4
.L_5119:
        /*0008*/ 	.byte	0x04, 0x17
        /*000a*/ 	.short	(.L_5121 - .L_5120)
.L_5120:
        /*000c*/ 	.word	0x00000000
        /*0010*/ 	.short	0x0000
        /*0012*/ 	.short	0x0000
        /*0014*/ 	.byte	0x00, 0xf0, 0x21, 0x02


	//----- nvinfo : EIATTR_SPARSE_MMA_MASK
	.align		4
.L_5121:
        /*0018*/ 	.byte	0x03, 0x50
        /*001a*/ 	.short	0x0000


	//----- nvinfo : EIATTR_MAXREG_COUNT
	.align		4
        /*001c*/ 	.byte	0x03, 0x1b
        /*001e*/ 	.short	0x00ff


	//----- nvinfo : EIATTR_NUM_BARRIERS
	.align		4
        /*0020*/ 	.byte	0x02, 0x4c
        /*0022*/ 	.byte	0x01
	.zero		1


	//----- nvinfo : EIATTR_MERCURY_ISA_VERSION
	.align		4
        /*0024*/ 	.byte	0x03, 0x5f
        /*0026*/ 	.short	0x0101


	//----- nvinfo : EIATTR_COOP_GROUP_MASK_REGIDS
	.align		4
        /*0028*/ 	.byte	0x04, 0x29
        /*002a*/ 	.short	(.L_5123 - .L_5122)


	//   ....[0]....
.L_5122:
        /*002c*/ 	.word	0xffffffff


	//   ....[1]....
        /*0030*/ 	.word	0xffffffff


	//   ....[2]....
        /*0034*/ 	.word	0xffffffff


	//   ....[3]....
        /*0038*/ 	.word	0xffffffff


	//   ....[4]....
        /*003c*/ 	.word	0xffffffff


	//   ....[5]....
        /*0040*/ 	.word	0xffffffff


	//   ....[6]....
        /*0044*/ 	.word	0xffffffff


	//   ....[7]....
        /*0048*/ 	.word	0xffffffff


	//   ....[8]....
        /*004c*/ 	.word	0xffffffff


	//   ....[9]....
        /*0050*/ 	.word	0xffffffff


	//   ....[10]....
        /*0054*/ 	.word	0xffffffff


	//   ....[11]....
        /*0058*/ 	.word	0xffffffff


	//   ....[12]....
        /*005c*/ 	.word	0xffffffff


	//   ....[13]....
        /*0060*/ 	.word	0xffffffff


	//   ....[14]....
        /*0064*/ 	.word	0xffffffff


	//   ....[15]....
        /*0068*/ 	.word	0xffffffff


	//   ....[16]....
        /*006c*/ 	.word	0xffffffff


	//   ....[17]....
        /*0070*/ 	.word	0xffffffff


	//   ....[18]....
        /*0074*/ 	.word	0xffffffff


	//   ....[19]....
        /*0078*/ 	.word	0xffffffff


	//   ....[20]....
        /*007c*/ 	.word	0xffffffff


	//   ....[21]....
        /*0080*/ 	.word	0xffffffff


	//   ....[22]....
        /*0084*/ 	.word	0xffffffff


	//   ....[23]....
        /*0088*/ 	.word	0xffffffff


	//   ....[24]....
        /*008c*/ 	.word	0xffffffff


	//   ....[25]....
        /*0090*/ 	.word	0xffffffff


	//   ....[26]....
        /*0094*/ 	.word	0xffffffff


	//   ....[27]....
        /*0098*/ 	.word	0xffffffff


	//   ....[28]....
        /*009c*/ 	.word	0xffffffff


	//   ....[29]....
        /*00a0*/ 	.word	0xffffffff


	//   ....[30]....
        /*00a4*/ 	.word	0x05000007


	//   ....[31]....
        /*00a8*/ 	.word	0x05000007


	//----- nvinfo : EIATTR_COOP_GROUP_INSTR_OFFSETS
	.align		4
.L_5123:
        /*00ac*/ 	.byte	0x04, 0x28
        /*00ae*/ 	.short	(.L_5125 - .L_5124)


	//   ....[0]....
.L_5124:
        /*00b0*/ 	.word	0x00001380


	//   ....[1]....
        /*00b4*/ 	.word	0x000013a0


	//   ....[2]....
        /*00b8*/ 	.word	0x000013c0


	//   ....[3]....
        /*00bc*/ 	.word	0x000013e0


	//   ....[4]....
        /*00c0*/ 	.word	0x00001400


	//   ....[5]....
        /*00c4*/ 	.word	0x00001bd0


	//   ....[6]....
        /*00c8*/ 	.word	0x00001c00


	//   ....[7]....
        /*00cc*/ 	.word	0x00001c40


	//   ....[8]....
        /*00d0*/ 	.word	0x00001c60


	//   ....[9]....
        /*00d4*/ 	.word	0x00001c90


	//   ....[10]....
        /*00d8*/ 	.word	0x00001cb0


	//   ....[11]....
        /*00dc*/ 	.word	0x00001d30


	//   ....[12]....
        /*00e0*/ 	.word	0x00001d40


	//   ....[13]....
        /*00e4*/ 	.word	0x00001e00


	//   ....[14]....
        /*00e8*/ 	.word	0x00001ea0


	//   ....[15]....
        /*00ec*/ 	.word	0x00001ec0


	//   ....[16]....
        /*00f0*/ 	.word	0x00002090


	//   ....[17]....
        /*00f4*/ 	.word	0x000020d0


	//   ....[18]....
        /*00f8*/ 	.word	0x00002340


	//   ....[19]....
        /*00fc*/ 	.word	0x00002390


	//   ....[20]....
        /*0100*/ 	.word	0x000023a0


	//   ....[21]....
        /*0104*/ 	.word	0x00002510


	//   ....[22]....
        /*0108*/ 	.word	0x00002550


	//   ....[23]....
        /*010c*/ 	.word	0x00005ba0


	//   ....[24]....
        /*0110*/ 	.word	0x00005c10


	//   ....[25]....
        /*0114*/ 	.word	0x00005c50


	//   ....[26]....
        /*0118*/ 	.word	0x00005c80


	//   ....[27]....
        /*011c*/ 	.word	0x00005ca0


	//   ....[28]....
        /*0120*/ 	.word	0x00005d90


	//   ....[29]....
        /*0124*/ 	.word	0x00005db0


	//   ....[30]....
        /*0128*/ 	.word	0x00005fc0


	//   ....[31]....
        /*012c*/ 	.word	0x00006030


	//----- nvinfo : EIATTR_VRC_CTA_INIT_COUNT
	.align		4
.L_5125:
        /*0130*/ 	.byte	0x02, 0x4a
	.zero		1
	.zero		1


	//----- nvinfo : EIATTR_EXIT_INSTR_OFFSETS
	.align		4
        /*0134*/ 	.byte	0x04, 0x1c
        /*0136*/ 	.short	(.L_5127 - .L_5126)


	//   ....[0]....
.L_5126:
        /*0138*/ 	.word	0x00005e20


	//   ....[1]....
        /*013c*/ 	.word	0x00005e70


	//   ....[2]....
        /*0140*/ 	.word	0x00005f70


	//----- nvinfo : EIATTR_MAX_THREADS
	.align		4
.L_5127:
        /*0144*/ 	.byte	0x04, 0x05
        /*0146*/ 	.short	(.L_5129 - .L_5128)
.L_5128:
        /*0148*/ 	.word	0x00000080
        /*014c*/ 	.word	0x00000001
        /*0150*/ 	.word	0x00000001


	//----- nvinfo : EIATTR_CRS_STACK_SIZE
	.align		4
.L_5129:
        /*0154*/ 	.byte	0x04, 0x1e
        /*0156*/ 	.short	(.L_5131 - .L_5130)
.L_5130:
        /*0158*/ 	.word	0x00000000


	//----- nvinfo : EIATTR_CBANK_PARAM_SIZE
	.align		4
.L_5131:
        /*015c*/ 	.byte	0x03, 0x19
        /*015e*/ 	.short	0x0088


	//----- nvinfo : EIATTR_PARAM_CBANK
	.align		4
        /*0160*/ 	.byte	0x04, 0x0a
        /*0162*/ 	.short	(.L_5133 - .L_5132)
	.align		4
.L_5132:
        /*0164*/ 	.word	index@(.nv.constant0._ZN18transformer_engine13normalization19ln_fwd_tuned_kernelINS0_13Kernel_traitsIff13__nv_fp8_e4m3fjLj15360ELj2ELj1ELj4ELj8ENS0_18Kernel_traits_baseILj15360EffS3_fjLj128EEEEEEEvNS0_19ForwardKernelParamsE)
        /*0168*/ 	.short	0x0380
        /*016a*/ 	.short	0x0088


	//----- nvinfo : EIATTR_SW_WAR
	.align		4
.L_5133:
        /*016c*/ 	.byte	0x04, 0x36
        /*016e*/ 	.short	(.L_5135 - .L_5134)
.L_5134:
        /*0170*/ 	.word	0x00000008
.L_5135:


//--------------------- .nv.info._ZN18transformer_engine13normalization19ln_fwd_tuned_kernelINS0_13Kernel_traitsIff13__nv_fp8_e4m3fjLj12800ELj2ELj1ELj4ELj4ENS0_18Kernel_traits_baseILj12800EffS3_fjLj128EEEEEEEvNS0_19ForwardKernelParamsE --------------------------
	.section	.nv.info._ZN18transformer_engine13normalization19ln_fwd_tuned_kernelINS0_13Kernel_traitsIff13__nv_fp8_e4m3fjLj12800ELj2ELj1ELj4ELj4ENS0_18Kernel_traits_baseILj12800EffS3_fjLj128EEEEEEEvNS0_19ForwardKernelParamsE,"",@"SHT_CUDA_INFO"
	.sectionflags	@""
	.align	4


	//----- nvinfo : EIATTR_CUDA_API_VERSION
	.align		4
        /*0000*/ 	.byte	0x04, 0x37
        /*0002*/ 	.short	(.L_5137 - .L_5136)
.L_5136:
        /*0004*/ 	.word	0x00000082


	//----- nvinfo : EIATTR_KPARAM_INFO
	.align		4
.L_5137:
        /*0008*/ 	.byte	0x04, 0x17
        /*000a*/ 	.short	(.L_5139 - .L_5138)
.L_5138:
        /*000c*/ 	.word	0x00000000
        /*0010*/ 	.short	0x0000
        /*0012*/ 	.short	0x0000
        /*0014*/ 	.byte	0x00, 0xf0, 0x21, 0x02


	//----- nvinfo : EIATTR_SPARSE_MMA_MASK
	.align		4
.L_5139:
        /*0018*/ 	.byte	0x03, 0x50
        /*001a*/ 	.short	0x0000


	//----- nvinfo : EIATTR_MAXREG_COUNT
	.align		4
        /*001c*/ 	.byte	0x03, 0x1b
        /*001e*/ 	.short	0x00ff


	//----- nvinfo : EIATTR_NUM_BARRIERS
	.align		4
        /*0020*/ 	.byte	0x02, 0x4c
        /*0022*/ 	.byte	0x01
	.zero		1


	//----- nvinfo : EIATTR_MERCURY_ISA_VERSION
	.align		4
        /*0024*/ 	.byte	0x03, 0x5f
        /*0026*/ 	.short	0x0101


	//----- nvinfo : EIATTR_COOP_GROUP_MASK_REGIDS
	.align		4
        /*0028*/ 	.byte	0x04, 0x29
        /*002a*/ 	.short	(.L_5141 - .L_5140)


	//   ....[0]....
.L_5140:
        /*002c*/ 	.word	0xffffffff


	//   ....[1]....
        /*0030*/ 	.word	0xffffffff


	//   ....[2]....
        /*0034*/ 	.word	0xffffffff


	//   ....[3]....
        /*0038*/ 	.word	0xffffffff


	//   ....[4]....
        /*003c*/ 	.word	0xffffffff


	//   ....[5]....
        /*0040*/ 	.word	0xffffffff


	//   ....[6]....
        /*0044*/ 	.word	0xffffffff


	//   ....[7]....
        /*0048*/ 	.word	0xffffffff


	//   ....[8]....
        /*004c*/ 	.word	0xffffffff


	//   ....[9]....
        /*0050*/ 	.word	0xffffffff


	//   ....[10]....
        /*0054*/ 	.word	0xffffffff


	//   ....[11]....
        /*0058*/ 	.word	0xffffffff


	//   ....[12]....
        /*005c*/ 	.word	0xffffffff


	//   ....[13]....
        /*0060*/ 	.word	0xffffffff


	//   ....[14]....
        /*0064*/ 	.word	0xffffffff


	//   ....[15]....
        /*0068*/ 	.word	0xffffffff


	//   ....[16]....
        /*006c*/ 	.word	0xffffffff


	//   ....[17]....
        /*0070*/ 	.word	0xffffffff


	//   ....[18]....
        /*0074*/ 	.word	0xffffffff


	//   ....[19]....
        /*0078*/ 	.word	0xffffffff


	//   ....[20]....
        /*007c*/ 	.word	0xffffffff


	//   ....[21]....
        /*0080*/ 	.word	0xffffffff


	//   ....[22]....
        /*0084*/ 	.word	0xffffffff


	//   ....[23]....
        /*0088*/ 	.word	0xffffffff


	//   ....[24]....
        /*008c*/ 	.word	0xffffffff


	//   ....[25]....
        /*0090*/ 	.word	0xffffffff


	//   ....[26]....
        /*0094*/ 	.word	0xffffffff


	//   ....[27]....
        /*0098*/ 	.word	0xffffffff


	//   ....[28]....
        /*009c*/ 	.word	0xffffffff


	//   ....[29]....
        /*00a0*/ 	.word	0xffffffff


	//   ....[30]....
        /*00a4*/ 	.word	0x05000004


	//   ....[31]....
        /*00a8*/ 	.word	0x05000004


	//----- nvinfo : EIATTR_COOP_GROUP_INSTR_OFFSETS
	.align		4
.L_5141:
        /*00ac*/ 	.byte	0x04, 0x28
        /*00ae*/ 	.short	(.L_5143 - .L_5142)


	//   ....[0]....
.L_5142:
        /*00b0*/ 	.word	0x000017f0


	//   ....[1]....
        /*00b4*/ 	.word	0x00001810


	//   ....[2]....
        /*00b8*/ 	.word	0x00001830


	//   ....[3]....
        /*00bc*/ 	.word	0x00001850


	//   ....[4]....
        /*00c0*/ 	.word	0x00001870


	//   ....[5]....
        /*00c4*/ 	.word	0x00001ee0


	//   ....[6]....
        /*00c8*/ 	.word	0x00001f00


	//   ....[7]....
        /*00cc*/ 	.word	0x00001f20


	//   ....[8]....
        /*00d0*/ 	.word	0x00001f40


	//   ....[9]....
        /*00d4*/ 	.word	0x00001f80


	//   ....[10]....
        /*00d8*/ 	.word	0x00002170


	//   ....[11]....
        /*00dc*/ 	.word	0x00002190


	//   ....[12]....
        /*00e0*/ 	.word	0x000021a0


	//   ....[13]....
        /*00e4*/ 	.word	0x000022f0


	//   ....[14]....
        /*00e8*/ 	.word	0x00002340


	//   ....[15]....
        /*00ec*/ 	.word	0x00002350


	//   ....[16]....
        /*00f0*/ 	.word	0x00002510


	//   ....[17]....
        /*00f4*/ 	.word	0x00002560


	//   ....[18]....
        /*00f8*/ 	.word	0x000029a0


	//   ....[19]....
        /*00fc*/ 	.word	0x000029f0


	//   ....[20]....
        /*0100*/ 	.word	0x00002a00


	//   ....[21]....
        /*0104*/ 	.word	0x00002bc0


	//   ....[22]....
        /*0108*/ 	.word	0x00002c00


	//   ....[23]....
        /*010c*/ 	.word	0x00004d90


	//   ....[24]....
        /*0110*/ 	.word	0x00004e10


	//   ....[25]....
        /*0114*/ 	.word	0x00004e50


	//   ....[26]....
        /*0118*/ 	.word	0x00004e70


	//   ....[27]....
        /*011c*/ 	.word	0x00004e90


	//   ....[28]....
        /*0120*/ 	.word	0x00004f80


	//   ....[29]....
        /*0124*/ 	.word	0x00004fa0


	//   ....[30]....
        /*0128*/ 	.word	0x000051b0


	//   ....[31]....
        /*012c*/ 	.word	0x00005220


	//----- nvinfo : EIATTR_VRC_CTA_INIT_COUNT
	.align		4
.L_5143:
        /*0130*/ 	.byte	0x02, 0x4a
	.zero		1
	.zero		1


	//----- nvinfo : EIATTR_EXIT_INSTR_OFFSETS
	.align		4
        /*0134*/ 	.byte	0x04, 0x1c
        /*0136*/ 	.short	(.L_5145 - .L_5144)


	//   ....[0]....
.L_5144:
        /*0138*/ 	.word	0x00005010


	//   ....[1]....
        /*013c*/ 	.word	0x00005060


	//   ....[2]....
        /*0140*/ 	.word	0x00005160


	//----- nvinfo : EIATTR_MAX_THREADS
	.align		4
.L_5145:
        /*0144*/ 	.byte	0x04, 0x05
        /*0146*/ 	.short	(.L_5147 - .L_5146)
.L_5146:
        /*0148*/ 	.word	0x00000080
        /*014c*/ 	.word	0x00000001
        /*0150*/ 	.word	0x00000001


	//----- nvinfo : EIATTR_CRS_STACK_SIZE
	.align		4
.L_5147:
        /*0154*/ 	.byte	0x04, 0x1e
        /*0156*/ 	.short	(.L_5149 - .L_5148)
.L_5148:
        /*0158*/ 	.word	0x00000000


	//----- nvinfo : EIATTR_CBANK_PARAM_SIZE
	.align		4
.L_5149:
        /*015c*/ 	.byte	0x03, 0x19
        /*015e*/ 	.short	0x0088


	//----- nvinfo : EIATTR_PARAM_CBANK
	.align		4
        /*0160*/ 	.byte	0x04, 0x0a
        /*0162*/ 	.short	(.L_5151 - .L_5150)
	.align		4
.L_5150:
        /*0164*/ 	.word	index@(.nv.constant0._ZN18transformer_engine13normalization19ln_fwd_tuned_kernelINS0_13Kernel_traitsIff13__nv_fp8_e4m3fjLj12800ELj2ELj1ELj4ELj4ENS0_18Kernel_traits_baseILj12800EffS3_fjLj128EEEEEEEvNS0_19ForwardKernelParamsE)
        /*0168*/ 	.short	0x0380
        /*016a*/ 	.short	0x0088


	//----- nvinfo : EIATTR_SW_WAR
	.align		4
.L_5151:
        /*016c*/ 	.byte	0x04, 0x36
        /*016e*/ 	.short	(.L_5153 - .L_5152)
.L_5152:
        /*0170*/ 	.word	0x00000008
.L_5153:


//--------------------- .nv.info._ZN18transformer_engine13normalization19ln_fwd_tuned_kernelINS0_13Kernel_traitsIff13__nv_fp8_e4m3fjLj12288ELj2ELj1ELj4ELj16ENS0_18Kernel_traits_baseILj12288EffS3_fjLj128EEEEEEEvNS0_19ForwardKernelParamsE --------------------------
	.section	.nv.info._ZN18transformer_engine13normalization19ln_fwd_tuned_kernelINS0_13Kernel_traitsIff13__nv_fp8_e4m3fjLj12288ELj2ELj1ELj4ELj16ENS0_18Kernel_traits_baseILj12288EffS3_fjLj128EEEEEEEvNS0_19ForwardKernelParamsE,"",@"SHT_CUDA_INFO"
	.sectionflags	@""
	.align	4


	//----- nvinfo : EIATTR_CUDA_API_VERSION
	.align		4
        /*0000*/ 	.byte	0x04, 0x37
        /*0002*/ 	.short	(.L_5155 - .L_5154)
.L_5154:
        /*0004*/ 	.word	0x00000082


	//----- nvinfo : EIATTR_KPARAM_INFO
	.align		4
.L_5155:
        /*0008*/ 	.byte	0x04, 0x17
        /*000a*/ 	.short	(.L_5157 - .L_5156)
.L_5156:
        /*000c*/ 	.word	0x00000000
        /*0010*/ 	.short	0x0000
        /*0012*/ 	.short	0x0000
        /*0014*/ 	.byte	0x00, 0xf0, 0x21, 0x02


	//----- nvinfo : EIATTR_SPARSE_MMA_MASK
	.align		4
.L_5157:
        /*0018*/ 	.byte	0x03, 0x50
        /*001a*/ 	.short	0x0000


	//----- nvinfo : EIATTR_MAXREG_COUNT
	.align		4
        /*001c*/ 	.byte	0x03, 0x1b
        /*001e*/ 	.short	0x00ff


	//----- nvinfo : EIATTR_NUM_BARRIERS
	.align		4
        /*0020*/ 	.byte	0x02, 0x4c
        /*0022*/ 	.byte	0x01
	.zero		1


	//----- nvinfo : EIATTR_MERCURY_ISA_VERSION
	.align		4
        /*0024*/ 	.byte	0x03, 0x5f
        /*0026*/ 	.short	0x0101


	//----- nvinfo : EIATTR_COOP_GROUP_MASK_REGIDS
	.align		4
        /*0028*/ 	.byte	0x04, 0x29
        /*002a*/ 	.short	(.L_5159 - .L_5158)


	//   ....[0]....
.L_5158:
        /*002c*/ 	.word	0xffffffff


	//   ....[1]....
        /*0030*/ 	.word	0xffffffff


	//   ....[2]....
        /*0034*/ 	.word	0xffffffff


	//   ....[3]....
        /*0038*/ 	.word	0xffffffff


	//   ....[4]....
        /*003c*/ 	.word	0xffffffff


	//   ....[5]....
        /*0040*/ 	.word	0xffffffff


	//   ....[6]....
        /*0044*/ 	.word	0xffffffff


	//   ....[7]....
        /*0048*/ 	.word	0xffffffff


	//   ....[8]....
        /*004c*/ 	.word	0xffffffff


	//   ....[9]....
        /*0050*/ 	.word	0xffffffff


	//   ....[10]....
        /*0054*/ 	.word	0xffffffff


	//   ....[11]....
        /*0058*/ 	.word	0xffffffff


	//   ....[12]....
        /*005c*/ 	.word	0xffffffff


	//   ....[13]....
        /*0060*/ 	.word	0xffffffff


	//   ....[14]....
        /*0064*/ 	.word	0xffffffff


	//   ....[15]....
        /*0068*/ 	.word	0xffffffff


	//   ....[16]....
        /*006c*/ 	.word	0xffffffff


	//   ....[17]....
        /*0070*/ 	.word	0xffffffff


	//   ....[18]....
        /*0074*/ 	.word	0xffffffff


	//   ....[19]....
        /*0078*/ 	.word	0xffffffff


	//   ....[20]....
        /*007c*/ 	.word	0xffffffff


	//   ....[21]....
        /*0080*/ 	.word	0xffffffff


	//   ....[22]....
        /*0084*/ 	.word	0xffffffff


	//   ....[23]....
        /*0088*/ 	.word	0xffffffff


	//   ....[24]....
        /*008c*/ 	.word	0xffffffff


	//   ....[25]....
        /*0090*/ 	.word	0xffffffff


	//   ....[26]....
        /*0094*/ 	.word	0xffffffff


	//   ....[27]....
        /*0098*/ 	.word	0xffffffff


	//   ....[28]....
        /*009c*/ 	.word	0xffffffff


	//   ....[29]....
        /*00a0*/ 	.word	0xffffffff


	//   ....[30]....
        /*00a4*/ 	.word	0x05000004


	//   ....[31]....
        /*00a8*/ 	.word	0x05000004


	//----- nvinfo : EIATTR_COOP_GROUP_INSTR_OFFSETS
	.align		4
.L_5159:
        /*00ac*/ 	.byte	0x04, 0x28
        /*00ae*/ 	.short	(.L_5161 - .L_5160)


	//   ....[0]....
.L_5160:
        /*00b0*/ 	.word	0x00000be0


	//   ....[1]....
        /*00b4*/ 	.word	0x00000c00


	//   ....[2]....
        /*00b8*/ 	.word	0x00000c20


	//   ....[3]....
        /*00bc*/ 	.word	0x00000c40


	//   ....[4]....
        /*00c0*/ 	.word	0x00000c60


	//   ....[5]....
        /*00c4*/ 	.word	0x00001290


	//   ....[6]....
        /*00c8*/ 	.word	0x000012b0


	//   ....[7]....
        /*00cc*/ 	.word	0x000012d0


	//   ....[8]....
        /*00d0*/ 	.word	0x000012f0


	//   ....[9]....
        /*00d4*/ 	.word	0x00001310


	//   ....[10]....
        /*00d8*/ 	.word	0x000014b0


	//   ....[11]....
        /*00dc*/ 	.word	0x000014e0


	//   ....[12]....
        /*00e0*/ 	.word	0x000014f0


	//   ....[13]....
        /*00e4*/ 	.word	0x000015e0


	//   ....[14]....
        /*00e8*/ 	.word	0x00001690


	//   ....[15]....
        /*00ec*/ 	.word	0x000016a0


	//   ....[16]....
        /*00f0*/ 	.word	0x000018f0


	//   ....[17]....
        /*00f4*/ 	.word	0x00001910


	//   ....[18]....
        /*00f8*/ 	.word	0x00001c40


	//   ....[19]....
        /*00fc*/ 	.word	0x00001c90


	//   ....[20]....
        /*0100*/ 	.word	0x00001ca0


	//   ....[21]....
        /*0104*/ 	.word	0x00001e40


	//   ....[22]....
        /*0108*/ 	.word	0x00001e60


	//   ....[23]....
        /*010c*/ 	.word	0x00005150


	//   ....[24]....
        /*0110*/ 	.word	0x000051c0


	//   ....[25]....
        /*0114*/ 	.word	0x00005200


	//   ....[26]....
        /*0118*/ 	.word	0x00005230


	//   ....[27]....
        /*011c*/ 	.word	0x00005250


	//   ....[28]....
        /*0120*/ 	.word	0x00005340


	//   ....[29]....
        /*0124*/ 	.word	0x00005360


	//   ....[30]....
        /*0128*/ 	.word	0x00005570


	//   ....[31]....
        /*012c*/ 	.word	0x000055e0


	//----- nvinfo : EIATTR_VRC_CTA_INIT_COUNT
	.align		4
.L_5161:
        /*0130*/ 	.byte	0x02, 0x4a
	.zero		1
	.zero		1


	//----- nvinfo : EIATTR_EXIT_INSTR_OFFSETS
	.align		4
        /*0134*/ 	.byte	0x04, 0x1c
        /*0136*/ 	.short	(.L_5163 - .L_5162)


	//   ....[0]....
.L_5162:
        /*0138*/ 	.word	0x000053d0


	//   ....[1]....
        /*013c*/ 	.word	0x00005420


	//   ....[2]....
        /*0140*/ 	.word	0x00005520


	//----- nvinfo : EIATTR_MAX_THREADS
	.align		4
.L_5163:
        /*0144*/ 	.byte	0x04, 0x05
        /*0146*/ 	.short	(.L_5165 - .L_5164)
.L_5164:
        /*0148*/ 	.word	0x00000080
        /*014c*/ 	.word	0x00000001
        /*0150*/ 	.word	0x00000001


	//----- nvinfo : EIATTR_CRS_STACK_SIZE
	.align		4
.L_5165:
        /*0154*/ 	.byte	0x04, 0x1e
        /*0156*/ 	.short	(.L_5167 - .L_5166)
.L_5166:
        /*0158*/ 	.word	0x00000000


	//----- nvinfo : EIATTR_CBANK_PARAM_SIZE
	.align		4
.L_5167:
        /*015c*/ 	.byte	0x03, 0x19
        /*015e*/ 	.short	0x0088


	//----- nvinfo : EIATTR_PARAM_CBANK
	.align		4
        /*0160*/ 	.byte	0x04, 0x0a
        /*0162*/ 	.short	(.L_5169 - .L_5168)
	.align		4
.L_5168:
        /*0164*/ 	.word	index@(.nv.constant0._ZN18transformer_engine13normalization19ln_fwd_tuned_kernelINS0_13Kernel_traitsIff13__nv_fp8_e4m3fjLj12288ELj2ELj1ELj4ELj16ENS0_18Kernel_traits_baseILj12288EffS3_fjLj128EEEEEEEvNS0_19ForwardKernelParamsE)
        /*0168*/ 	.short	0x0380
        /*016a*/ 	.short	0x0088


	//----- nvinfo : EIATTR_SW_WAR
	.align		4
.L_5169:
        /*016c*/ 	.byte	0x04, 0x36
        /*016e*/ 	.short	(.L_5171 - .L_5170)
.L_5170:
        /*0170*/ 	.word	0x00000008
.L_5171:


//--------------------- .nv.info._ZN18transformer_engine13normalization19ln_fwd_tuned_kernelINS0_13Kernel_traitsIff13__nv_fp8_e4m3fjLj10240ELj1ELj1ELj4ELj16ENS0_18Kernel_traits_baseILj10240EffS3_fjLj128EEEEEEEvNS0_19ForwardKernelParamsE --------------------------
	.section	.nv.info._ZN18transformer_engine13normalization19ln_fwd_tuned_kernelINS0_13Kernel_traitsIff13__nv_fp8_e4m3fjLj10240ELj1ELj1ELj4ELj16ENS0_18Kernel_traits_baseILj10240EffS3_fjLj128EEEEEEEvNS0_19ForwardKernelParamsE,"",@"SHT_CUDA_INFO"
	.sectionflags	@""
	.align	4


	//----- nvinfo : EIATTR_CUDA_API_VERSION
	.align		4
        /*0000*/ 	.byte	0x04, 0x37
        /*0002*/ 	.short	(.L_5173 - .L_5172)
.L_5172:
        /*0004*/ 	.word	0x00000082


	//----- nvinfo : EIATTR_KPARAM_INFO
	.align		4
.L_5173:
        /*0008*/ 	.byte	0x04, 0x17
        /*000a*/ 	.short	(.L_5175 - .L_5174)
.L_5174:
        /*000c*/ 	.word	0x00000000
        /*0010*/ 	.short	0x0000
        /*0012*/ 	.short	0x0000
        /*0014*/ 	.byte	0x00, 0xf0, 0x21, 0x02


	//----- nvinfo : EIATTR_SPARSE_MMA_MASK
	.align		4
.L_5175:
        /*0018*/ 	.byte	0x03, 0x50
        /*001a*/ 	.short	0x0000


	//----- nvinfo : EIATTR_MAXREG_COUNT
	.align		4
        /*001c*/ 	.byte	0x03, 0x1b
        /*001e*/ 	.short	0x00ff


	//----- nvinfo : EIATTR_NUM_BARRIERS
	.align		4
        /*0020*/ 	.byte	0x02, 0x4c
        /*0022*/ 	.byte	0x01
	.zero		1


	//----- nvinfo : EIATTR_ANNOTATIONS
	.align		4
        /*0024*/ 	.byte	0x04, 0x55
        /*0026*/ 	.short	(.L_5177 - .L_5176)


	//   ....[0]....
.L_5176:
        /* <DEDUP_REMOVED lines=10> */


	//----- nvinfo : EIATTR_MERCURY_ISA_VERSION
	.align		4
.L_5177:
        /*00b0*/ 	.byte	0x03, 0x5f
        /*00b2*/ 	.short	0x0101


	//----- nvinfo : EIATTR_COOP_GROUP_MASK_REGIDS
	.align		4
        /*00b4*/ 	.byte	0x04, 0x29
        /*00b6*/ 	.short	(.L_5179 - .L_5178)


	//   ....[0]....
.L_5178:
        /*00b8*/ 	.word	0xffffffff


	//   ....[1]....
        /*00bc*/ 	.word	0xffffffff


	//   ....[2]....
        /*00c0*/ 	.word	0xffffffff


	//   ....[3]....
        /*00c4*/ 	.word	0xffffffff


	//   ....[4]....
        /*00c8*/ 	.word	0xffffffff


	//   ....[5]....
        /*00cc*/ 	.word	0xffffffff


	//   ....[6]....
        /*00d0*/ 	.word	0xffffffff


	//   ....[7]....
        /*00d4*/ 	.word	0xffffffff


	//   ....[8]....
        /*00d8*/ 	.word	0xffffffff


	//   ....[9]....
        /*00dc*/ 	.word	0xffffffff


	//   ....[10]....
        /*00e0*/ 	.word	0xffffffff


	//   ....[11]....
        /*00e4*/ 	.word	0xffffffff


	//   ....[12]....
        /*00e8*/ 	.word	0xffffffff


	//   ....[13]....
        /*00ec*/ 	.word	0xffffffff


	//   ....[14]....
        /*00f0*/ 	.word	0xffffffff


	//   ....[15]....
        /*00f4*/ 	.word	0xffffffff


	//   ....[16]....
        /*00f8*/ 	.word	0xffffffff


	//   ....[17]....
        /*00fc*/ 	.word	0xffffffff


	//   ....[18]....
        /*0100*/ 	.word	0xffffffff


	//   ....[19]....
        /*0104*/ 	.word	0xffffffff


	//   ....[20]....
        /*0108*/ 	.word	0xffffffff


	//   ....[21]....
        /*010c*/ 	.word	0xffffffff


	//   ....[22]....
        /*0110*/ 	.word	0xffffffff


	//   ....[23]....
        /*0114*/ 	.word	0xffffffff


	//   ....[24]....
        /*0118*/ 	.word	0xffffffff


	//   ....[25]....
        /*011c*/ 	.word	0x05000005


	//   ....[26]....
        /*0120*/ 	.word	0x05000005


	//----- nvinfo : EIATTR_COOP_GROUP_INSTR_OFFSETS
	.align		4
.L_5179:
        /*0124*/ 	.byte	0x04, 0x28
        /*0126*/ 	.short	(.L_5181 - .L_5180)


	//   ....[0]....
.L_5180:
        /*0128*/ 	.word	0x00001230


	//   ....[1]....
        /*012c*/ 	.word	0x00001250


	//   ....[2]....
        /*0130*/ 	.word	0x00001270


	//   ....[3]....
        /*0134*/ 	.word	0x00001290


	//   ....[4]....
        /*0138*/ 	.word	0x000012b0


	//   ....[5]....
        /*013c*/ 	.word	0x00001ce0


	//   ....[6]....
        /*0140*/ 	.word	0x00001d00


	//   ....[7]....
        /*0144*/ 	.word	0x00001d20


	//   ....[8]....
        /*0148*/ 	.word	0x00001d40


	//   ....[9]....
        /*014c*/ 	.word	0x00001d80


	//   ....[10]....
        /*0150*/ 	.word	0x00001f30


	//   ....[11]....
        /*0154*/ 	.word	0x00001f50


	//   ....[12]....
        /*0158*/ 	.word	0x00001f60


	//   ....[13]....
        /*015c*/ 	.word	0x00002130


	//   ....[14]....
        /*0160*/ 	.word	0x00002160


	//   ....[15]....
        /*0164*/ 	.word	0x000021b0


	//   ....[16]....
        /*0168*/ 	.word	0x00002360


	//   ....[17]....
        /*016c*/ 	.word	0x00002380


	//   ....[18]....
        /*0170*/ 	.word	0x00007840


	//   ....[19]....
        /*0174*/ 	.word	0x00007860


	//   ....[20]....
        /*0178*/ 	.word	0x00007890


	//   ....[21]....
        /*017c*/ 	.word	0x000078c0


	//   ....[22]....
        /*0180*/ 	.word	0x000078e0


	//   ....[23]....
        /*0184*/ 	.word	0x000079d0


	//   ....[24]....
        /*0188*/ 	.word	0x000079f0


	//   ....[25]....
        /*018c*/ 	.word	0x00007c20


	//   ....[26]....
        /*0190*/ 	.word	0x00007c90


	//----- nvinfo : EIATTR_VRC_CTA_INIT_COUNT
	.align		4
.L_5181:
        /*0194*/ 	.byte	0x02, 0x4a
	.zero		1
	.zero		1


	//----- nvinfo : EIATTR_EXIT_INSTR_OFFSETS
	.align		4
        /*0198*/ 	.byte	0x04, 0x1c
        /*019a*/ 	.short	(.L_5183 - .L_5182)


	//   ....[0]....
.L_5182:
        /*019c*/ 	.word	0x00007a60


	//   ....[1]....
        /*01a0*/ 	.word	0x00007ac0


	//   ....[2]....
        /*01a4*/ 	.word	0x00007bd0


	//----- nvinfo : EIATTR_MAX_THREADS
	.align		4
.L_5183:
        /*01a8*/ 	.byte	0x04, 0x05
        /*01aa*/ 	.short	(.L_5185 - .L_5184)
.L_5184:
        /*01ac*/ 	.word	0x00000080
        /*01b0*/ 	.word	0x00000001
        /*01b4*/ 	.word	0x00000001


	//----- nvinfo : EIATTR_CRS_STACK_SIZE
	.align		4
.L_5185:
        /*01b8*/ 	.byte	0x04, 0x1e
        /*01ba*/ 	.short	(.L_5187 - .L_5186)
.L_5186:
        /*01bc*/ 	.word	0x00000000


	//----- nvinfo : EIATTR_CBANK_PARAM_SIZE
	.align		4
.L_5187:
        /*01c0*/ 	.byte	0x03, 0x19
        /*01c2*/ 	.short	0x0088


	//----- nvinfo : EIATTR_PARAM_CBANK
	.align		4
        /*01c4*/ 	.byte	0x04, 0x0a
        /*01c6*/ 	.short	(.L_5189 - .L_5188)
	.align		4
.L_5188:
        /*01c8*/ 	.word	index@(.nv.constant0._ZN18transformer_engine13normalization19ln_fwd_tuned_kernelINS0_13Kernel_traitsIff13__nv_fp8_e4m3fjLj10240ELj1ELj1ELj4ELj16ENS0_18Kernel_traits_baseILj10240EffS3_fjLj128EEEEEEEvNS0_19ForwardKernelParamsE)
        /*01cc*/ 	.short	0x0380
        /*01ce*/ 	.short	0x0088


	//----- nvinfo : EIATTR_SW_WAR
	.align		4
.L_5189:
        /*01d0*/ 	.byte	0x04, 0x36
        /*01d2*/ 	.short	(.L_5191 - .L_5190)
.L_5190:
        /*01d4*/ 	.word	0x00000008
.L_5191:


//--------------------- .nv.info._ZN18transformer_engine13normalization19ln_fwd_tuned_kernelINS0_13Kernel_traitsIff13__nv_fp8_e4m3fjLj8192ELj1ELj1ELj4ELj16ENS0_18Kernel_traits_baseILj8192EffS3_fjLj128EEEEEEEvNS0_19ForwardKernelParamsE --------------------------
	.section	.nv.info._ZN18transformer_engine13normalization19ln_fwd_tuned_kernelINS0_13Kernel_traitsIff13__nv_fp8_e4m3fjLj8192ELj1ELj1ELj4ELj16ENS0_18Kernel_traits_baseILj8192EffS3_fjLj128EEEEEEEvNS0_19ForwardKernelParamsE,"",@"SHT_CUDA_INFO"
	.sectionflags	@""
	.align	4


	//----- nvinfo : EIATTR_CUDA_API_VERSION
	.align		4
        /*0000*/ 	.byte	0x04, 0x37
        /*0002*/ 	.short	(.L_5193 - .L_5192)
.L_5192:
        /*0004*/ 	.word	0x00000082


	//----- nvinfo : EIATTR_KPARAM_INFO
	.align		4
.L_5193:
        /*0008*/ 	.byte	0x04, 0x17
        /*000a*/ 	.short	(.L_5195 - .L_5194)
.L_5194:
        /*000c*/ 	.word	0x00000000
        /*0010*/ 	.short	0x0000
        /*0012*/ 	.short	0x0000
        /*0014*/ 	.byte	0x00, 0xf0, 0x21, 0x02


	//----- nvinfo : EIATTR_SPARSE_MMA_MASK
	.align		4
.L_5195:
        /*0018*/ 	.byte	0x03, 0x50
        /*001a*/ 	.short	0x0000


	//----- nvinfo : EIATTR_MAXREG_COUNT
	.align		4
        /*001c*/ 	.byte	0x03, 0x1b
        /*001e*/ 	.short	0x00ff


	//----- nvinfo : EIATTR_NUM_BARRIERS
	.align		4
        /*0020*/ 	.byte	0x02, 0x4c
        /*0022*/ 	.byte	0x01
	.zero		1


	//----- nvinfo : EIATTR_MERCURY_ISA_VERSION
	.align		4
        /*0024*/ 	.byte	0x03, 0x5f
        /*0026*/ 	.short	0x0101


	//----- nvinfo : EIATTR_COOP_GROUP_MASK_REGIDS
	.align		4
        /*0028*/ 	.byte	0x04, 0x29
        /*002a*/ 	.short	(.L_5197 - .L_5196)


	//   ....[0]....
.L_5196:
        /*002c*/ 	.word	0xffffffff


	//   ....[1]....
        /*0030*/ 	.word	0xffffffff


	//   ....[2]....
        /*0034*/ 	.word	0xffffffff


	//   ....[3]....
        /*0038*/ 	.word	0xffffffff


	//   ....[4]....
        /*003c*/ 	.word	0xffffffff


	//   ....[5]....
        /*0040*/ 	.word	0xffffffff


	//   ....[6]....
        /*0044*/ 	.word	0xffffffff


	//   ....[7]....
        /*0048*/ 	.word	0xffffffff


	//   ....[8]....
        /*004c*/ 	.word	0xffffffff


	//   ....[9]....
        /*0050*/ 	.word	0xffffffff


	//   ....[10]....
        /*0054*/ 	.word	0xffffffff


	//   ....[11]....
        /*0058*/ 	.word	0xffffffff


	//   ....[12]....
        /*005c*/ 	.word	0xffffffff


	//   ....[13]....
        /*0060*/ 	.word	0xffffffff


	//   ....[14]....
        /*0064*/ 	.word	0xffffffff


	//   ....[15]....
        /*0068*/ 	.word	0xffffffff


	//   ....[16]....
        /*006c*/ 	.word	0xffffffff


	//   ....[17]....
        /*0070*/ 	.word	0xffffffff


	//   ....[18]....
        /*0074*/ 	.word	0xffffffff


	//   ....[19]....
        /*0078*/ 	.word	0xffffffff


	//   ....[20]....
        /*007c*/ 	.word	0xffffffff


	//   ....[21]....
        /*0080*/ 	.word	0xffffffff


	//   ....[22]....
        /*0084*/ 	.word	0xffffffff


	//   ....[23]....
        /*0088*/ 	.word	0xffffffff


	//   ....[24]....
        /*008c*/ 	.word	0xffffffff


	//   ....[25]....
        /*0090*/ 	.word	0x05000006


	//   ....[26]....
        /*0094*/ 	.word	0x05000006


	//----- nvinfo : EIATTR_COOP_GROUP_INSTR_OFFSETS
	.align		4
.L_5197:
        /*0098*/ 	.byte	0x04, 0x28
        /*009a*/ 	.short	(.L_5199 - .L_5198)


	//   ....[0]....
.L_5198:
        /*009c*/ 	.word	0x00000d60


	//   ....[1]....
        /*00a0*/ 	.word	0x00000d80


	//   ....[2]....
        /*00a4*/ 	.word	0x00000da0


	//   ....[3]....
        /*00a8*/ 	.word	0x00000dc0


	//   ....[4]....
        /*00ac*/ 	.word	0x00000de0


	//   ....[5]....
        /*00b0*/ 	.word	0x00001610


	//   ....[6]....
        /*00b4*/ 	.word	0x00001640


	//   ....[7]....
        /*00b8*/ 	.word	0x00001670


	//   ....[8]....
        /*00bc*/ 	.word	0x000016c0


	//   ....[9]....
        /*00c0*/ 	.word	0x000016f0


	//   ....[10]....
        /*00c4*/ 	.word	0x00001830


	//   ....[11]....
        /*00c8*/ 	.word	0x00001850


	//   ....[12]....
        /*00cc*/ 	.word	0x00001860


	//   ....[13]....
        /*00d0*/ 	.word	0x00001950


	//   ....[14]....
        /*00d4*/ 	.word	0x00001a00


	//   ....[15]....
        /*00d8*/ 	.word	0x00001a10


	//   ....[16]....
        /*00dc*/ 	.word	0x00001bf0


	//   ....[17]....
        /*00e0*/ 	.word	0x00001c00


	//   ....[18]....
        /*00e4*/ 	.word	0x00005c30


	//   ....[19]....
        /*00e8*/ 	.word	0x00005cb0


	//   ....[20]....
        /*00ec*/ 	.word	0x00005cf0


	//   ....[21]....
        /*00f0*/ 	.word	0x00005d10


	//   ....[22]....
        /*00f4*/ 	.word	0x00005d30


	//   ....[23]....
        /*00f8*/ 	.word	0x00005e20


	//   ....[24]....
        /*00fc*/ 	.word	0x00005e40


	//   ....[25]....
        /*0100*/ 	.word	0x00006060


	//   ....[26]....
        /*0104*/ 	.word	0x000060d0


	//----- nvinfo : EIATTR_VRC_CTA_INIT_COUNT
	.align		4
.L_5199:
        /*0108*/ 	.byte	0x02, 0x4a
	.zero		1
	.zero		1


	//----- nvinfo : EIATTR_EXIT_INSTR_OFFSETS
	.align		4
        /*010c*/ 	.byte	0x04, 0x1c
        /*010e*/ 	.short	(.L_5201 - .L_5200)


	//   ....[0]....
.L_5200:
        /*0110*/ 	.word	0x00005eb0


	//   ....[1]....
        /*0114*/ 	.word	0x00005f10


	//   ....[2]....
        /*0118*/ 	.word	0x00006010


	//----- nvinfo : EIATTR_MAX_THREADS
	.align		4
.L_5201:
        /*011c*/ 	.byte	0x04, 0x05
        /*011e*/ 	.short	(.L_5203 - .L_5202)
.L_5202:
        /*0120*/ 	.word	0x00000080
        /*0124*/ 	.word	0x00000001
        /*0128*/ 	.word	0x00000001


	//----- nvinfo : EIATTR_CRS_STACK_SIZE
	.align		4
.L_5203:
        /*012c*/ 	.byte	0x04, 0x1e
        /*012e*/ 	.short	(.L_5205 - .L_5204)
.L_5204:
        /*0130*/ 	.word	0x00000000


	//----- nvinfo : EIATTR_CBANK_PARAM_SIZE
	.align		4
.L_5205:
        /*0134*/ 	.byte	0x03, 0x19
        /*0136*/ 	.short	0x0088


	//----- nvinfo : EIATTR_PARAM_CBANK
	.align		4
        /*0138*/ 	.byte	0x04, 0x0a
        /*013a*/ 	.short	(.L_5207 - .L_5206)
	.align		4
.L_5206:
        /*013c*/ 	.word	index@(.nv.constant0._ZN18transformer_engine13normalization19ln_fwd_tuned_kernelINS0_13Kernel_traitsIff13__nv_fp8_e4m3fjLj8192ELj1ELj1ELj4ELj16ENS0_18Kernel_traits_baseILj8192EffS3_fjLj128EEEEEEEvNS0_19ForwardKernelParamsE)
        /*0140*/ 	.short	0x0380
        /*0142*/ 	.short	0x0088


	//----- nvinfo : EIATTR_SW_WAR
	.align		4
.L_5207:
        /*0144*/ 	.byte	0x04, 0x36
        /*0146*/ 	.short	(.L_5209 - .L_5208)
.L_5208:
        /*0148*/ 	.word	0x00000008
.L_5209:


//--------------------- .nv.info._ZN18transformer_engine13normalization19ln_fwd_tuned_kernelINS0_13Kernel_traitsIff13__nv_fp8_e4m3fjLj6144ELj1ELj1ELj4ELj16ENS0_18Kernel_traits_baseILj6144EffS3_fjLj128EEEEEEEvNS0_19ForwardKernelParamsE --------------------------
	.section	.nv.info._ZN18transformer_engine13normalization19ln_fwd_tuned_kernelINS0_13Kernel_traitsIff13__nv_fp8_e4m3fjLj6144ELj1ELj1ELj4ELj16ENS0_18Kernel_traits_baseILj6144EffS3_fjLj128EEEEEEEvNS0_19ForwardKernelParamsE,"",@"SHT_CUDA_INFO"
	.sectionflags	@""
	.align	4


	//----- nvinfo : EIATTR_CUDA_API_VERSION
	.align		4
        /*0000*/ 	.byte	0x04, 0x37
        /*0002*/ 	.short	(.L_5211 - .L_5210)
.L_5210:
        /*0004*/ 	.word	0x00000082


	//----- nvinfo : EIATTR_KPARAM_INFO
	.align		4
.L_5211:
        /*0008*/ 	.byte	0x04, 0x17
        /*000a*/ 	.short	(.L_5213 - .L_5212)
.L_5212:
        /*000c*/ 	.word	0x00000000
        /*0010*/ 	.short	0x0000
        /*0012*/ 	.short	0x0000
        /*0014*/ 	.byte	0x00, 0xf0, 0x21, 0x02


	//----- nvinfo : EIATTR_SPARSE_MMA_MASK
	.align		4
.L_5213:
        /*0018*/ 	.byte	0x03, 0x50
        /*001a*/ 	.short	0x0000


	//----- nvinfo : EIATTR_MAXREG_COUNT
	.align		4
        /*001c*/ 	.byte	0x03, 0x1b
        /*001e*/ 	.short	0x00ff


	//----- nvinfo : EIATTR_NUM_BARRIERS
	.align		4
        /*0020*/ 	.byte	0x02, 0x4c
        /*0022*/ 	.byte	0x01
	.zero		1


	//----- nvinfo : EIATTR_MERCURY_ISA_VERSION
	.align		4
        /*0024*/ 	.byte	0x03, 0x5f
        /*0026*/ 	.short	0x0101


	//----- nvinfo : EIATTR_COOP_GROUP_MASK_REGIDS
	.align		4
        /*0028*/ 	.byte	0x04, 0x29
        /*002a*/ 	.short	(.L_5215 - .L_5214)


	//   ....[0]....
.L_5214:
        /*002c*/ 	.word	0xffffffff


	//   ....[1]....
        /*0030*/ 	.word	0xffffffff


	//   ....[2]....
        /*0034*/ 	.word	0xffffffff


	//   ....[3]....
        /*0038*/ 	.word	0xffffffff


	//   ....[4]....
        /*003c*/ 	.word	0xffffffff


	//   ....[5]....
        /*0040*/ 	.word	0xffffffff


	//   ....[6]....
        /*0044*/ 	.word	0xffffffff


	//   ....[7]....
        /*0048*/ 	.word	0xffffffff


	//   ....[8]....
        /*004c*/ 	.word	0xffffffff


	//   ....[9]....
        /*0050*/ 	.word	0xffffffff


	//   ....[10]....
        /*0054*/ 	.word	0xffffffff


	//   ....[11]....
        /*0058*/ 	.word	0xffffffff


	//   ....[12]....
        /*005c*/ 	.word	0xffffffff


	//   ....[13]....
        /*0060*/ 	.word	0xffffffff


	//   ....[14]....
        /*0064*/ 	.word	0xffffffff


	//   ....[15]....
        /*0068*/ 	.word	0xffffffff


	//   ....[16]....
        /*006c*/ 	.word	0xffffffff


	//   ....[17]....
        /*0070*/ 	.word	0xffffffff


	//   ....[18]....
        /*0074*/ 	.word	0xffffffff


	//   ....[19]....
        /*0078*/ 	.word	0xffffffff


	//   ....[20]....
        /*007c*/ 	.word	0xffffffff


	//   ....[21]....
        /*0080*/ 	.word	0xffffffff


	//   ....[22]....
        /*0084*/ 	.word	0xffffffff


	//   ....[23]....
        /*0088*/ 	.word	0xffffffff


	//   ....[24]....
        /*008c*/ 	.word	0xffffffff


	//   ....[25]....
        /*0090*/ 	.word	0x05000004


	//   ....[26]....
        /*0094*/ 	.word	0x05000004


	//----- nvinfo : EIATTR_COOP_GROUP_INSTR_OFFSETS
	.align		4
.L_5215:
        /*0098*/ 	.byte	0x04, 0x28
        /*009a*/ 	.short	(.L_5217 - .L_5216)


	//   ....[0]....
.L_5216:
        /*009c*/ 	.word	0x00000b90


	//   ....[1]....
        /*00a0*/ 	.word	0x00000bb0


	//   ....[2]....
        /*00a4*/ 	.word	0x00000bd0


	//   ....[3]....
        /*00a8*/ 	.word	0x00000bf0


	//   ....[4]....
        /*00ac*/ 	.word	0x00000c10


	//   ....[5]....
        /*00b0*/ 	.word	0x00001240


	//   ....[6]....
        /*00b4*/ 	.word	0x00001260


	//   ....[7]....
        /*00b8*/ 	.word	0x00001280


	//   ....[8]....
        /*00bc*/ 	.word	0x000012a0


	//   ....[9]....
        /*00c0*/ 	.word	0x000012c0


	//   ....[10]....
        /*00c4*/ 	.word	0x00001470


	//   ....[11]....
        /*00c8*/ 	.word	0x000014a0


	//   ....[12]....
        /*00cc*/ 	.word	0x000014b0


	//   ....[13]....
        /*00d0*/ 	.word	0x000015d0


	//   ....[14]....
        /*00d4*/ 	.word	0x00001640


	//   ....[15]....
        /*00d8*/ 	.word	0x00001660


	//   ....[16]....
        /*00dc*/ 	.word	0x00001820


	//   ....[17]....
        /*00e0*/ 	.word	0x00001840


	//   ....[18]....
        /*00e4*/ 	.word	0x00004aa0


	//   ....[19]....
        /*00e8*/ 	.word	0x00004b10


	//   ....[20]....
        /*00ec*/ 	.word	0x00004b50


	//   ....[21]....
        /*00f0*/ 	.word	0x00004b80


	//   ....[22]....
        /*00f4*/ 	.word	0x00004ba0


	//   ....[23]....
        /*00f8*/ 	.word	0x00004c90


	//   ....[24]....
        /*00fc*/ 	.word	0x00004cb0


	//   ....[25]....
        /*0100*/ 	.word	0x00004ed0


	//   ....[26]....
        /*0104*/ 	.word	0x00004f40


	//----- nvinfo : EIATTR_VRC_CTA_INIT_COUNT
	.align		4
.L_5217:
        /*0108*/ 	.byte	0x02, 0x4a
	.zero		1
	.zero		1


	//----- nvinfo : EIATTR_EXIT_INSTR_OFFSETS
	.align		4
        /*010c*/ 	.byte	0x04, 0x1c
        /*010e*/ 	.short	(.L_5219 - .L_5218)


	//   ....[0]....
.L_5218:
        /*0110*/ 	.word	0x00004d20


	//   ....[1]....
        /*0114*/ 	.word	0x00004d80


	//   ....[2]....
        /*0118*/ 	.word	0x00004e80


	//----- nvinfo : EIATTR_MAX_THREADS
	.align		4
.L_5219:
        /*011c*/ 	.byte	0x04, 0x05
        /*011e*/ 	.short	(.L_5221 - .L_5220)
.L_5220:
        /*0120*/ 	.word	0x00000080
        /*0124*/ 	.word	0x00000001
        /*0128*/ 	.word	0x00000001


	//----- nvinfo : EIATTR_CRS_STACK_SIZE
	.align		4
.L_5221:
        /*012c*/ 	.byte	0x04, 0x1e
        /*012e*/ 	.short	(.L_5223 - .L_5222)
.L_5222:
        /*0130*/ 	.word	0x00000000


	//----- nvinfo : EIATTR_CBANK_PARAM_SIZE
	.align		4
.L_5223:
        /*0134*/ 	.byte	0x03, 0x19
        /*0136*/ 	.short	0x0088


	//----- nvinfo : EIATTR_PARAM_CBANK
	.align		4
        /*0138*/ 	.byte	0x04, 0x0a
        /*013a*/ 	.short	(.L_5225 - .L_5224)
	.align		4
.L_5224:
        /*013c*/ 	.word	index@(.nv.constant0._ZN18transformer_engine13normalization19ln_fwd_tuned_kernelINS0_13Kernel_traitsIff13__nv_fp8_e4m3fjLj6144ELj1ELj1ELj4ELj16ENS0_18Kernel_traits_baseILj6144EffS3_fjLj128EEEEEEEvNS0_19ForwardKernelParamsE)
        /*0140*/ 	.short	0x0380
        /*0142*/ 	.short	0x0088


	//----- nvinfo : EIATTR_SW_WAR
	.align		4
.L_5225:
        /*0144*/ 	.byte	0x04, 0x36
        /*0146*/ 	.short	(.L_5227 - .L_5226)
.L_5226:
        /*0148*/ 	.word	0x00000008
.L_5227:


//--------------------- .nv.info._ZN18transformer_engine13normalization19ln_fwd_tuned_kernelINS0_13Kernel_traitsIff13__nv_fp8_e4m3fjLj5120ELj1ELj1ELj4ELj16ENS0_18Kernel_traits_baseILj5120EffS3_fjLj128EEEEEEEvNS0_19ForwardKernelParamsE --------------------------
	.section	.nv.info._ZN18transformer_engine13normalization19ln_fwd_tuned_kernelINS0_13Kernel_traitsIff13__nv_fp8_e4m3fjLj5120ELj1ELj1ELj4ELj16ENS0_18Kernel_traits_baseILj5120EffS3_fjLj128EEEEEEEvNS0_19ForwardKernelParamsE,"",@"SHT_CUDA_INFO"
	.sectionflags	@""
	.align	4


	//----- nvinfo : EIATTR_CUDA_API_VERSION
	.align		4
        /*0000*/ 	.byte	0x04, 0x37
        /*0002*/ 	.short	(.L_5229 - .L_5228)
.L_5228:
        /*0004*/ 	.word	0x00000082


	//----- nvinfo : EIATTR_KPARAM_INFO
	.align		4
.L_5229:
        /*0008*/ 	.byte	0x04, 0x17
        /*000a*/ 	.short	(.L_5231 - .L_5230)
.L_5230:
        /*000c*/ 	.word	0x00000000
        /*0010*/ 	.short	0x0000
        /*0012*/ 	.short	0x0000
        /*0014*/ 	.byte	0x00, 0xf0, 0x21, 0x02


	//----- nvinfo : EIATTR_SPARSE_MMA_MASK
	.align		4
.L_5231:
        /*0018*/ 	.byte	0x03, 0x50
        /*001a*/ 	.short	0x0000


	//----- nvinfo : EIATTR_MAXREG_COUNT
	.align		4
        /*001c*/ 	.byte	0x03, 0x1b
        /*001e*/ 	.short	0x00ff


	//----- nvinfo : EIATTR_NUM_BARRIERS
	.align		4
        /*0020*/ 	.byte	0x02, 0x4c
        /*0022*/ 	.byte	0x01
	.zero		1


	//----- nvinfo : EIATTR_MERCURY_ISA_VERSION
	.align		4
        /*0024*/ 	.byte	0x03, 0x5f
        /*0026*/ 	.short	0x0101


	//----- nvinfo : EIATTR_COOP_GROUP_MASK_REGIDS
	.align		4
        /*0028*/ 	.byte	0x04, 0x29
        /*002a*/ 	.short	(.L_5233 - .L_5232)


	//   ....[0]....
.L_5232:
        /*002c*/ 	.word	0xffffffff


	//   ....[1]....
        /*0030*/ 	.word	0xffffffff


	//   ....[2]....
        /*0034*/ 	.word	0xffffffff


	//   ....[3]....
        /*0038*/ 	.word	0xffffffff


	//   ....[4]....
        /*003c*/ 	.word	0xffffffff


	//   ....[5]....
        /*0040*/ 	.word	0xffffffff


	//   ....[6]....
        /*0044*/ 	.word	0xffffffff


	//   ....[7]....
        /*0048*/ 	.word	0xffffffff


	//   ....[8]....
        /*004c*/ 	.word	0xffffffff


	//   ....[9]....
        /*0050*/ 	.word	0xffffffff


	//   ....[10]....
        /*0054*/ 	.word	0xffffffff


	//   ....[11]....
        /*0058*/ 	.word	0xffffffff


	//   ....[12]....
        /*005c*/ 	.word	0xffffffff


	//   ....[13]....
        /*0060*/ 	.word	0xffffffff


	//   ....[14]....
        /*0064*/ 	.word	0xffffffff


	//   ....[15]....
        /*0068*/ 	.word	0xffffffff


	//   ....[16]....
        /*006c*/ 	.word	0xffffffff


	//   ....[17]....
        /*0070*/ 	.word	0xffffffff


	//   ....[18]....
        /*0074*/ 	.word	0xffffffff


	//   ....[19]....
        /*0078*/ 	.word	0xffffffff


	//   ....[20]....
        /*007c*/ 	.word	0xffffffff


	//   ....[21]....
        /*0080*/ 	.word	0xffffffff


	//   ....[22]....
        /*0084*/ 	.word	0xffffffff


	//   ....[23]....
        /*0088*/ 	.word	0xffffffff


	//   ....[24]....
        /*008c*/ 	.word	0xffffffff


	//   ....[25]....
        /*0090*/ 	.word	0x05000006


	//   ....[26]....
        /*0094*/ 	.word	0x05000006


	//----- nvinfo : EIATTR_COOP_GROUP_INSTR_OFFSETS
	.align		4
.L_5233:
        /*0098*/ 	.byte	0x04, 0x28
        /*009a*/ 	.short	(.L_5235 - .L_5234)


	//   ....[0]....
.L_5234:
        /*009c*/ 	.word	0x00000a40


	//   ....[1]....
        /*00a0*/ 	.word	0x00000a60


	//   ....[2]....
        /*00a4*/ 	.word	0x00000a80


	//   ....[3]....
        /*00a8*/ 	.word	0x00000aa0


	//   ....[4]....
        /*00ac*/ 	.word	0x00000ac0


	//   ....[5]....
        /*00b0*/ 	.word	0x00001020


	//   ....[6]....
        /*00b4*/ 	.word	0x00001050


	//   ....[7]....
        /*00b8*/ 	.word	0x00001080


	//   ....[8]....
        /*00bc*/ 	.word	0x000010b0


	//   ....[9]....
        /*00c0*/ 	.word	0x000010e0


	//   ....[10]....
        /*00c4*/ 	.word	0x00001210


	//   ....[11]....
        /*00c8*/ 	.word	0x00001230


	//   ....[12]....
        /*00cc*/ 	.word	0x00001240


	//   ....[13]....
        /*00d0*/ 	.word	0x00001330


	//   ....[14]....
        /*00d4*/ 	.word	0x000013d0


	//   ....[15]....
        /*00d8*/ 	.word	0x000013f0


	//   ....[16]....
        /*00dc*/ 	.word	0x000015d0


	//   ....[17]....
        /*00e0*/ 	.word	0x000015e0


	//   ....[18]....
        /*00e4*/ 	.word	0x000040d0


	//   ....[19]....
        /*00e8*/ 	.word	0x00004150


	//   ....[20]....
        /*00ec*/ 	.word	0x00004190


	//   ....[21]....
        /*00f0*/ 	.word	0x000041b0


	//   ....[22]....
        /*00f4*/ 	.word	0x000041d0


	//   ....[23]....
        /*00f8*/ 	.word	0x000042c0


	//   ....[24]....
        /*00fc*/ 	.word	0x000042e0


	//   ....[25]....
        /*0100*/ 	.word	0x00004500


	//   ....[26]....
        /*0104*/ 	.word	0x00004570


	//----- nvinfo : EIATTR_VRC_CTA_INIT_COUNT
	.align		4
.L_5235:
        /*0108*/ 	.byte	0x02, 0x4a
	.zero		1
	.zero		1


	//----- nvinfo : EIATTR_EXIT_INSTR_OFFSETS
	.align		4
        /*010c*/ 	.byte	0x04, 0x1c
        /*010e*/ 	.short	(.L_5237 - .L_5236)


	//   ....[0]....
.L_5236:
        /*0110*/ 	.word	0x00004350


	//   ....[1]....
        /*0114*/ 	.word	0x000043b0


	//   ....[2]....
        /*0118*/ 	.word	0x000044b0


	//----- nvinfo : EIATTR_MAX_THREADS
	.align		4
.L_5237:
        /*011c*/ 	.byte	0x04, 0x05
        /*011e*/ 	.short	(.L_5239 - .L_5238)
.L_5238:
        /*0120*/ 	.word	0x00000080
        /*0124*/ 	.word	0x00000001
        /*0128*/ 	.word	0x00000001


	//----- nvinfo : EIATTR_CRS_STACK_SIZE
	.align		4
.L_5239:
        /*012c*/ 	.byte	0x04, 0x1e
        /*012e*/ 	.short	(.L_5241 - .L_5240)
.L_5240:
        /*0130*/ 	.word	0x00000000


	//----- nvinfo : EIATTR_CBANK_PARAM_SIZE
	.align		4
.L_5241:
        /*0134*/ 	.byte	0x03, 0x19
        /*0136*/ 	.short	0x0088


	//----- nvinfo : EIATTR_PARAM_CBANK
	.align		4
        /*0138*/ 	.byte	0x04, 0x0a
        /*013a*/ 	.short	(.L_5243 - .L_5242)
	.align		4
.L_5242:
        /*013c*/ 	.word	index@(.nv.constant0._ZN18transformer_engine13normalization19ln_fwd_tuned_kernelINS0_13Kernel_traitsIff13__nv_fp8_e4m3fjLj5120ELj1ELj1ELj4ELj16ENS0_18Kernel_traits_baseILj5120EffS3_fjLj128EEEEEEEvNS0_19ForwardKernelParamsE)
        /*0140*/ 	.short	0x0380
        /*0142*/ 	.short	0x0088


	//----- nvinfo : EIATTR_SW_WAR
	.align		4
.L_5243:
        /*0144*/ 	.byte	0x04, 0x36
        /*0146*/ 	.short	(.L_5245 - .L_5244)
.L_5244:
        /*0148*/ 	.word	0x00000008
.L_5245:


//--------------------- .nv.info._ZN18transformer_engine13normalization19ln_fwd_tuned_kernelINS0_13Kernel_traitsIff13__nv_fp8_e4m3fjLj4096ELj1ELj1ELj4ELj16ENS0_18Kernel_traits_baseILj4096EffS3_fjLj128EEEEEEEvNS0_19ForwardKernelParamsE --------------------------
	.section	.nv.info._ZN18transformer_engine13normalization19ln_fwd_tuned_kernelINS0_13Kernel_traitsIff13__nv_fp8_e4m3fjLj4096ELj1ELj1ELj4ELj16ENS0_18Kernel_traits_baseILj4096EffS3_fjLj128EEEEEEEvNS0_19ForwardKernelParamsE,"",@"SHT_CUDA_INFO"
	.sectionflags	@""
	.align	4


	//----- nvinfo : EIATTR_CUDA_API_VERSION
	.align		4
        /*0000*/ 	.byte	0x04, 0x37
        /*0002*/ 	.short	(.L_5247 - .L_5246)
.L_5246:
        /*0004*/ 	.word	0x00000082


	//----- nvinfo : EIATTR_KPARAM_INFO
	.align		4
.L_5247:
        /*0008*/ 	.byte	0x04, 0x17
        /*000a*/ 	.short	(.L_5249 - .L_5248)
.L_5248:
        /*000c*/ 	.word	0x00000000
        /*0010*/ 	.short	0x0000
        /*0012*/ 	.short	0x0000
        /*0014*/ 	.byte	0x00, 0xf0, 0x21, 0x02


	//----- nvinfo : EIATTR_SPARSE_MMA_MASK
	.align		4
.L_5249:
        /*0018*/ 	.byte	0x03, 0x50
        /*001a*/ 	.short	0x0000


	//----- nvinfo : EIATTR_MAXREG_COUNT
	.align		4
        /*001c*/ 	.byte	0x03, 0x1b
        /*001e*/ 	.short	0x00ff


	//----- nvinfo : EIATTR_NUM_BARRIERS
	.align		4
        /*0020*/ 	.byte	0x02, 0x4c
        /*0022*/ 	.byte	0x01
	.zero		1


	//----- nvinfo : EIATTR_MERCURY_ISA_VERSION
	.align		4
        /*0024*/ 	.byte	0x03, 0x5f
        /*0026*/ 	.short	0x0101


	//----- nvinfo : EIATTR_COOP_GROUP_MASK_REGIDS
	.align		4
        /*0028*/ 	.byte	0x04, 0x29
        /*002a*/ 	.short	(.L_5251 - .L_5250)


	//   ....[0]....
.L_5250:
        /*002c*/ 	.word	0xffffffff


	//   ....[1]....
        /*0030*/ 	.word	0xffffffff


	//   ....[2]....
        /*0034*/ 	.word	0xffffffff


	//   ....[3]....
        /*0038*/ 	.word	0xffffffff


	//   ....[4]....
        /*003c*/ 	.word	0xffffffff


	//   ....[5]....
        /*0040*/ 	.word	0xffffffff


	//   ....[6]....
        /*0044*/ 	.word	0xffffffff


	//   ....[7]....
        /*0048*/ 	.word	0xffffffff


	//   ....[8]....
        /*004c*/ 	.word	0xffffffff


	//   ....[9]....
        /*0050*/ 	.word	0xffffffff


	//   ....[10]....
        /*0054*/ 	.word	0xffffffff


	//   ....[11]....
        /*0058*/ 	.word	0xffffffff


	//   ....[12]....
        /*005c*/ 	.word	0xffffffff


	//   ....[13]....
        /*0060*/ 	.word	0xffffffff


	//   ....[14]....
        /*0064*/ 	.word	0xffffffff


	//   ....[15]....
        /*0068*/ 	.word	0xffffffff


	//   ....[16]....
        /*006c*/ 	.word	0xffffffff


	//   ....[17]....
        /*0070*/ 	.word	0xffffffff


	//   ....[18]....
        /*0074*/ 	.word	0xffffffff


	//   ....[19]....
        /*0078*/ 	.word	0xffffffff


	//   ....[20]....
        /*007c*/ 	.word	0xffffffff


	//   ....[21]....
        /*0080*/ 	.word	0xffffffff


	//   ....[22]....
        /*0084*/ 	.word	0xffffffff


	//   ....[23]....
        /*0088*/ 	.word	0xffffffff


	//   ....[24]....
        /*008c*/ 	.word	0xffffffff


	//   ....[25]....
        /*0090*/ 	.word	0x05000004


	//   ....[26]....
        /*0094*/ 	.word	0x05000004


	//----- nvinfo : EIATTR_COOP_GROUP_INSTR_OFFSETS
	.align		4
.L_5251:
        /*0098*/ 	.byte	0x04, 0x28
        /*009a*/ 	.short	(.L_5253 - .L_5252)


	//   ....[0]....
.L_5252:
        /*009c*/ 	.word	0x00000620


	//   ....[1]....
        /*00a0*/ 	.word	0x00000830


	//   ....[2]....
        /*00a4*/ 	.word	0x00000850


	//   ....[3]....
        /*00a8*/ 	.word	0x00000870


	//   ....[4]....
        /*00ac*/ 	.word	0x00000890


	//   ....[5]....
        /*00b0*/ 	.word	0x000008b0


	//   ....[6]....
        /*00b4*/ 	.word	0x00000ce0


	//   ....[7]....
        /*00b8*/ 	.word	0x00000d10


	//   ....[8]....
        /*00bc*/ 	.word	0x00000d40


	//   ....[9]....
        /*00c0*/ 	.word	0x00000d70


	//   ....[10]....
        /*00c4*/ 	.word	0x00000da0


	//   ....[11]....
        /*00c8*/ 	.word	0x00000e30


	//   ....[12]....
        /*00cc*/ 	.word	0x00000e40


	//   ....[13]....
        /*00d0*/ 	.word	0x00000ef0


	//   ....[14]....
        /*00d4*/ 	.word	0x00000f90


	//   ....[15]....
        /*00d8*/ 	.word	0x00000fb0


	//   ....[16]....
        /*00dc*/ 	.word	0x00001180


	//   ....[17]....
        /*00e0*/ 	.word	0x00001190


	//   ....[18]....
        /*00e4*/ 	.word	0x00003240


	//   ....[19]....
        /*00e8*/ 	.word	0x000032c0


	//   ....[20]....
        /*00ec*/ 	.word	0x00003300


	//   ....[21]....
        /*00f0*/ 	.word	0x00003320


	//   ....[22]....
        /*00f4*/ 	.word	0x00003340


	//   ....[23]....
        /*00f8*/ 	.word	0x00003430


	//   ....[24]....
        /*00fc*/ 	.word	0x00003450


	//   ....[25]....
        /*0100*/ 	.word	0x00003660


	//   ....[26]....
        /*0104*/ 	.word	0x000036d0


	//----- nvinfo : EIATTR_VRC_CTA_INIT_COUNT
	.align		4
.L_5253:
        /*0108*/ 	.byte	0x02, 0x4a
	.zero		1
	.zero		1


	//----- nvinfo : EIATTR_EXIT_INSTR_OFFSETS
	.align		4
        /*010c*/ 	.byte	0x04, 0x1c
        /*010e*/ 	.short	(.L_5255 - .L_5254)


	//   ....[0]....
.L_5254:
        /*0110*/ 	.word	0x000034c0


	//   ....[1]....
        /*0114*/ 	.word	0x00003510


	//   ....[2]....
        /*0118*/ 	.word	0x00003610


	//----- nvinfo : EIATTR_MAX_THREADS
	.align		4
.L_5255:
        /*011c*/ 	.byte	0x04, 0x05
        /*011e*/ 	.short	(.L_5257 - .L_5256)
.L_5256:
        /*0120*/ 	.word	0x00000080
        /*0124*/ 	.word	0x00000001
        /*0128*/ 	.word	0x00000001


	//----- nvinfo : EIATTR_CRS_STACK_SIZE
	.align		4
.L_5257:
        /*012c*/ 	.byte	0x04, 0x1e
        /*012e*/ 	.short	(.L_5259 - .L_5258)
.L_5258:
        /*0130*/ 	.word	0x00000000


	//----- nvinfo : EIATTR_CBANK_PARAM_SIZE
	.align		4
.L_5259:
        /*0134*/ 	.byte	0x03, 0x19
        /*0136*/ 	.short	0x0088


	//----- nvinfo : EIATTR_PARAM_CBANK
	.align		4
        /*0138*/ 	.byte	0x04, 0x0a
        /*013a*/ 	.short	(.L_5261 - .L_5260)
	.align		4
.L_5260:
        /*013c*/ 	.word	index@(.nv.constant0._ZN18transformer_engine13normalization19ln_fwd_tuned_kernelINS0_13Kernel_traitsIff13__nv_fp8_e4m3fjLj4096ELj1ELj1ELj4ELj16ENS0_18Kernel_traits_baseILj4096EffS3_fjLj128EEEEEEEvNS0_19ForwardKernelParamsE)
        /*0140*/ 	.short	0x0380
        /*0142*/ 	.short	0x0088


	//----- nvinfo : EIATTR_SW_WAR
	.align		4
.L_5261:
        /*0144*/ 	.byte	0x04, 0x36
        /*0146*/ 	.short	(.L_5263 - .L_5262)
.L_5262:
        /*0148*/ 	.word	0x00000008
.L_5263:


//--------------------- .nv.info._ZN18transformer_engine13normalization19ln_fwd_tuned_kernelINS0_13Kernel_traitsIff13__nv_fp8_e4m3fjLj3840ELj1ELj1ELj4ELj4ENS0_18Kernel_traits_baseILj3840EffS3_fjLj128EEEEEEEvNS0_19ForwardKernelParamsE --------------------------
	.section	.nv.info._ZN18transformer_engine13normalization19ln_fwd_tuned_kernelINS0_13Kernel_traitsIff13__nv_fp8_e4m3fjLj3840ELj1ELj1ELj4ELj4ENS0_18Kernel_traits_baseILj3840EffS3_fjLj128EEEEEEEvNS0_19ForwardKernelParamsE,"",@"SHT_CUDA_INFO"
	.sectionflags	@""
	.align	4


	//----- nvinfo : EIATTR_CUDA_API_VERSION
	.align		4
        /*0000*/ 	.byte	0x04, 0x37
        /*0002*/ 	.short	(.L_5265 - .L_5264)
.L_5264:
        /*0004*/ 	.word	0x00000082


	//----- nvinfo : EIATTR_KPARAM_INFO
	.align		4
.L_5265:
        /*0008*/ 	.byte	0x04, 0x17
        /*000a*/ 	.short	(.L_5267 - .L_5266)
.L_5266:
        /*000c*/ 	.word	0x00000000
        /*0010*/ 	.short	0x0000
        /*0012*/ 	.short	0x0000
        /*0014*/ 	.byte	0x00, 0xf0, 0x21, 0x02


	//----- nvinfo : EIATTR_SPARSE_MMA_MASK
	.align		4
.L_5267:
        /*0018*/ 	.byte	0x03, 0x50
        /*001a*/ 	.short	0x0000


	//----- nvinfo : EIATTR_MAXREG_COUNT
	.align		4
        /*001c*/ 	.byte	0x03, 0x1b
        /*001e*/ 	.short	0x00ff


	//----- nvinfo : EIATTR_NUM_BARRIERS
	.align		4
        /*0020*/ 	.byte	0x02, 0x4c
        /*0022*/ 	.byte	0x01
	.zero		1


	//----- nvinfo : EIATTR_MERCURY_ISA_VERSION
	.align		4
        /*0024*/ 	.byte	0x03, 0x5f
        /*0026*/ 	.short	0x0101


	//----- nvinfo : EIATTR_COOP_GROUP_MASK_REGIDS
	.align		4
        /*0028*/ 	.byte	0x04, 0x29
        /*002a*/ 	.short	(.L_5269 - .L_5268)


	//   ....[0]....
.L_5268:
        /*002c*/ 	.word	0xffffffff


	//   ....[1]....
        /*0030*/ 	.word	0xffffffff


	//   ....[2]....
        /*0034*/ 	.word	0xffffffff


	//   ....[3]....
        /*0038*/ 	.word	0xffffffff


	//   ....[4]....
        /*003c*/ 	.word	0xffffffff


	//   ....[5]....
        /*0040*/ 	.word	0xffffffff


	//   ....[6]....
        /*0044*/ 	.word	0xffffffff


	//   ....[7]....
        /*0048*/ 	.word	0xffffffff


	//   ....[8]....
        /*004c*/ 	.word	0xffffffff


	//   ....[9]....
        /*0050*/ 	.word	0xffffffff


	//   ....[10]....
        /*0054*/ 	.word	0xffffffff


	//   ....[11]....
        /*0058*/ 	.word	0xffffffff


	//   ....[12]....
        /*005c*/ 	.word	0xffffffff


	//   ....[13]....
        /*0060*/ 	.word	0xffffffff


	//   ....[14]....
        /*0064*/ 	.word	0xffffffff


	//   ....[15]....
        /*0068*/ 	.word	0xffffffff


	//   ....[16]....
        /*006c*/ 	.word	0xffffffff


	//   ....[17]....
        /*0070*/ 	.word	0xffffffff


	//   ....[18]....
        /*0074*/ 	.word	0xffffffff


	//   ....[19]....
        /*0078*/ 	.word	0xffffffff


	//   ....[20]....
        /*007c*/ 	.word	0xffffffff


	//   ....[21]....
        /*0080*/ 	.word	0xffffffff


	//   ....[22]....
        /*0084*/ 	.word	0xffffffff


	//   ....[23]....
        /*0088*/ 	.word	0xffffffff


	//   ....[24]....
        /*008c*/ 	.word	0xffffffff


	//   ....[25]....
        /*0090*/ 	.word	0x05000005


	//   ....[26]....
        /*0094*/ 	.word	0x05000005


	//----- nvinfo : EIATTR_COOP_GROUP_INSTR_OFFSETS
	.align		4
.L_5269:
        /*0098*/ 	.byte	0x04, 0x28
        /*009a*/ 	.short	(.L_5271 - .L_5270)


	//   ....[0]....
.L_5270:
        /*009c*/ 	.word	0x00000f30


	//   ....[1]....
        /*00a0*/ 	.word	0x00000f50


	//   ....[2]....
        /*00a4*/ 	.word	0x00000f70


	//   ....[3]....
        /*00a8*/ 	.word	0x00000f90


	//   ....[4]....
        /*00ac*/ 	.word	0x00000fb0


	//   ....[5]....
        /*00b0*/ 	.word	0x000013a0


	//   ....[6]....
        /*00b4*/ 	.word	0x000013c0


	//   ....[7]....
        /*00b8*/ 	.word	0x000013e0


	//   ....[8]....
        /*00bc*/ 	.word	0x00001400


	//   ....[9]....
        /*00c0*/ 	.word	0x00001440


	//   ....[10]....
        /*00c4*/ 	.word	0x000014e0


	//   ....[11]....
        /*00c8*/ 	.word	0x00001590


	//   ....[12]....
        /*00cc*/ 	.word	0x000015a0


	//   ....[13]....
        /*00d0*/ 	.word	0x00001650


	//   ....[14]....
        /*00d4*/ 	.word	0x00001700


	//   ....[15]....
        /*00d8*/ 	.word	0x00001710


	//   ....[16]....
        /*00dc*/ 	.word	0x000018f0


	//   ....[17]....
        /*00e0*/ 	.word	0x00001900


	//   ....[18]....
        /*00e4*/ 	.word	0x00003c30


	//   ....[19]....
        /*00e8*/ 	.word	0x00003ca0


	//   ....[20]....
        /*00ec*/ 	.word	0x00003ce0


	//   ....[21]....
        /*00f0*/ 	.word	0x00003d20


	//   ....[22]....
        /*00f4*/ 	.word	0x00003d40


	//   ....[23]....
        /*00f8*/ 	.word	0x00003e30


	//   ....[24]....
        /*00fc*/ 	.word	0x00003e50


	//   ....[25]....
        /*0100*/ 	.word	0x00004060


	//   ....[26]....
        /*0104*/ 	.word	0x000040d0


	//----- nvinfo : EIATTR_VRC_CTA_INIT_COUNT
	.align		4
.L_5271:
        /*0108*/ 	.byte	0x02, 0x4a
	.zero		1
	.zero		1


	//----- nvinfo : EIATTR_EXIT_INSTR_OFFSETS
	.align		4
        /*010c*/ 	.byte	0x04, 0x1c
        /*010e*/ 	.short	(.L_5273 - .L_5272)


	//   ....[0]....
.L_5272:
        /*0110*/ 	.word	0x00003ec0


	//   ....[1]....
        /*0114*/ 	.word	0x00003f10


	//   ....[2]....
        /*0118*/ 	.word	0x00004010


	//----- nvinfo : EIATTR_MAX_THREADS
	.align		4
.L_5273:
        /*011c*/ 	.byte	0x04, 0x05
        /*011e*/ 	.short	(.L_5275 - .L_5274)
.L_5274:
        /*0120*/ 	.word	0x00000080
        /*0124*/ 	.word	0x00000001
        /*0128*/ 	.word	0x00000001


	//----- nvinfo : EIATTR_CRS_STACK_SIZE
	.align		4
.L_5275:
        /*012c*/ 	.byte	0x04, 0x1e
        /*012e*/ 	.short	(.L_5277 - .L_5276)
.L_5276:
        /*0130*/ 	.word	0x00000000


	//----- nvinfo : EIATTR_CBANK_PARAM_SIZE
	.align		4
.L_5277:
        /*0134*/ 	.byte	0x03, 0x19
        /*0136*/ 	.short	0x0088


	//----- nvinfo : EIATTR_PARAM_CBANK
	.align		4
        /*0138*/ 	.byte	0x04, 0x0a
        /*013a*/ 	.short	(.L_5279 - .L_5278)
	.align		4
.L_5278:
        /*013c*/ 	.word	index@(.nv.constant0._ZN18transformer_engine13normalization19ln_fwd_tuned_kernelINS0_13Kernel_traitsIff13__nv_fp8_e4m3fjLj3840ELj1ELj1ELj4ELj4ENS0_18Kernel_traits_baseILj3840EffS3_fjLj128EEEEEEEvNS0_19ForwardKernelParamsE)
        /*0140*/ 	.short	0x0380
        /*0142*/ 	.short	0x0088


	//----- nvinfo : EIATTR_SW_WAR
	.align		4
.L_5279:
        /*0144*/ 	.byte	0x04, 0x36
        /*0146*/ 	.short	(.L_5281 - .L_5280)
.L_5280:
        /*0148*/ 	.word	0x00000008
.L_5281:


//--------------------- .nv.info._ZN18transformer_engine13normalization19ln_fwd_tuned_kernelINS0_13Kernel_traitsIff13__nv_fp8_e4m3fjLj3072ELj1ELj1ELj4ELj16ENS0_18Kernel_traits_baseILj3072EffS3_fjLj128EEEEEEEvNS0_19ForwardKernelParamsE --------------------------
	.section	.nv.info._ZN18transformer_engine13normalization19ln_fwd_tuned_kernelINS0_13Kernel_traitsIff13__nv_fp8_e4m3fjLj3072ELj1ELj1ELj4ELj16ENS0_18Kernel_traits_baseILj3072EffS3_fjLj128EEEEEEEvNS0_19ForwardKernelParamsE,"",@"SHT_CUDA_INFO"
	.sectionflags	@""
	.align	4


	//----- nvinfo : EIATTR_CUDA_API_VERSION
	.align		4
        /*0000*/ 	.byte	0x04, 0x37
        /*0002*/ 	.short	(.L_5283 - .L_5282)
.L_5282:
        /*0004*/ 	.word	0x00000082


	//----- nvinfo : EIATTR_KPARAM_INFO
	.align		4
.L_5283:
        /*0008*/ 	.byte	0x04, 0x17
        /*000a*/ 	.short	(.L_5285 - .L_5284)
.L_5284:
        /*000c*/ 	.word	0x00000000
        /*0010*/ 	.short	0x0000
        /*0012*/ 	.short	0x0000
        /*0014*/ 	.byte	0x00, 0xf0, 0x21, 0x02


	//----- nvinfo : EIATTR_SPARSE_MMA_MASK
	.align		4
.L_5285:
        /*0018*/ 	.byte	0x03, 0x50
        /*001a*/ 	.short	0x0000


	//----- nvinfo : EIATTR_MAXREG_COUNT
	.align		4
        /*001c*/ 	.byte	0x03, 0x1b
        /*001e*/ 	.short	0x00ff


	//----- nvinfo : EIATTR_NUM_BARRIERS
	.align		4
        /*0020*/ 	.byte	0x02, 0x4c
        /*0022*/ 	.byte	0x01
	.zero		1


	//----- nvinfo : EIATTR_MERCURY_ISA_VERSION
	.align		4
        /*0024*/ 	.byte	0x03, 0x5f
        /*0026*/ 	.short	0x0101


	//----- nvinfo : EIATTR_COOP_GROUP_MASK_REGIDS
	.align		4
        /*0028*/ 	.byte	0x04, 0x29
        /*002a*/ 	.short	(.L_5287 - .L_5286)


	//   ....[0]....
.L_5286:
        /*002c*/ 	.word	0xffffffff


	//   ....[1]....
        /*0030*/ 	.word	0xffffffff


	//   ....[2]....
        /*0034*/ 	.word	0xffffffff


	//   ....[3]....
        /*0038*/ 	.word	0xffffffff


	//   ....[4]....
        /*003c*/ 	.word	0xffffffff


	//   ....[5]....
        /*0040*/ 	.word	0xffffffff


	//   ....[6]....
        /*0044*/ 	.word	0xffffffff


	//   ....[7]....
        /*0048*/ 	.word	0xffffffff


	//   ....[8]....
        /*004c*/ 	.word	0xffffffff


	//   ....[9]....
        /*0050*/ 	.word	0xffffffff


	//   ....[10]....
        /*0054*/ 	.word	0xffffffff


	//   ....[11]....
        /*0058*/ 	.word	0xffffffff


	//   ....[12]....
        /*005c*/ 	.word	0xffffffff


	//   ....[13]....
        /*0060*/ 	.word	0xffffffff


	//   ....[14]....
        /*0064*/ 	.word	0xffffffff


	//   ....[15]....
        /*0068*/ 	.word	0xffffffff


	//   ....[16]....
        /*006c*/ 	.word	0xffffffff


	//   ....[17]....
        /*0070*/ 	.word	0xffffffff


	//   ....[18]....
        /*0074*/ 	.word	0xffffffff


	//   ....[19]....
        /*0078*/ 	.word	0xffffffff


	//   ....[20]....
        /*007c*/ 	.word	0xffffffff


	//   ....[21]....
        /*0080*/ 	.word	0xffffffff


	//   ....[22]....
        /*0084*/ 	.word	0xffffffff


	//   ....[23]....
        /*0088*/ 	.word	0xffffffff


	//   ....[24]....
        /*008c*/ 	.word	0xffffffff


	//   ....[25]....
        /*0090*/ 	.word	0x05000004


	//   ....[26]....
        /*0094*/ 	.word	0x05000004


	//----- nvinfo : EIATTR_COOP_GROUP_INSTR_OFFSETS
	.align		4
.L_5287:
        /*0098*/ 	.byte	0x04, 0x28
        /*009a*/ 	.short	(.L_5289 - .L_5288)


	//   ....[0]....
.L_5288:
        /*009c*/ 	.word	0x000006b0


	//   ....[1]....
        /*00a0*/ 	.word	0x000006d0


	//   ....[2]....
        /*00a4*/ 	.word	0x000006f0


	//   ....[3]....
        /*00a8*/ 	.word	0x00000710


	//   ....[4]....
        /*00ac*/ 	.word	0x00000730


	//   ....[5]....
        /*00b0*/ 	.word	0x00000a70


	//   ....[6]....
        /*00b4*/ 	.word	0x00000a90


	//   ....[7]....
        /*00b8*/ 	.word	0x00000ab0


	//   ....[8]....
        /*00bc*/ 	.word	0x00000ad0


	//   ....[9]....
        /*00c0*/ 	.word	0x00000af0


	//   ....[10]....
        /*00c4*/ 	.word	0x00000c80


	//   ....[11]....
        /*00c8*/ 	.word	0x00000cb0


	//   ....[12]....
        /*00cc*/ 	.word	0x00000cc0


	//   ....[13]....
        /*00d0*/ 	.word	0x00000db0


	//   ....[14]....
        /*00d4*/ 	.word	0x00000e50


	//   ....[15]....
        /*00d8*/ 	.word	0x00000e70


	//   ....[16]....
        /*00dc*/ 	.word	0x00001030


	//   ....[17]....
        /*00e0*/ 	.word	0x00001050


	//   ....[18]....
        /*00e4*/ 	.word	0x000029e0


	//   ....[19]....
        /*00e8*/ 	.word	0x00002a50


	//   ....[20]....
        /*00ec*/ 	.word	0x00002a90


	//   ....[21]....
        /*00f0*/ 	.word	0x00002ac0


	//   ....[22]....
        /*00f4*/ 	.word	0x00002ae0


	//   ....[23]....
        /*00f8*/ 	.word	0x00002bd0


	//   ....[24]....
        /*00fc*/ 	.word	0x00002bf0


	//   ....[25]....
        /*0100*/ 	.word	0x00002e10


	//   ....[26]....
        /*0104*/ 	.word	0x00002e80


	//----- nvinfo : EIATTR_VRC_CTA_INIT_COUNT
	.align		4
.L_5289:
        /*0108*/ 	.byte	0x02, 0x4a
	.zero		1
	.zero		1


	//----- nvinfo : EIATTR_EXIT_INSTR_OFFSETS
	.align		4
        /*010c*/ 	.byte	0x04, 0x1c
        /*010e*/ 	.short	(.L_5291 - .L_5290)


	//   ....[0]....
.L_5290:
        /*0110*/ 	.word	0x00002c60


	//   ....[1]....
        /*0114*/ 	.word	0x00002cc0


	//   ....[2]....
        /*0118*/ 	.word	0x00002dc0


	//----- nvinfo : EIATTR_MAX_THREADS
	.align		4
.L_5291:
        /*011c*/ 	.byte	0x04, 0x05
        /*011e*/ 	.short	(.L_5293 - .L_5292)
.L_5292:
        /*0120*/ 	.word	0x00000080
        /*0124*/ 	.word	0x00000001
        /*0128*/ 	.word	0x00000001


	//----- nvinfo : EIATTR_CRS_STACK_SIZE
	.align		4
.L_5293:
        /*012c*/ 	.byte	0x04, 0x1e
        /*012e*/ 	.short	(.L_5295 - .L_5294)
.L_5294:
        /*0130*/ 	.word	0x00000000


	//----- nvinfo : EIATTR_CBANK_PARAM_SIZE
	.align		4
.L_5295:
        /*0134*/ 	.byte	0x03, 0x19
        /*0136*/ 	.short	0x0088


	//----- nvinfo : EIATTR_PARAM_CBANK
	.align		4
        /*0138*/ 	.byte	0x04, 0x0a
        /*013a*/ 	.short	(.L_5297 - .L_5296)
	.align		4
.L_5296:
        /*013c*/ 	.word	index@(.nv.constant0._ZN18transformer_engine13normalization19ln_fwd_tuned_kernelINS0_13Kernel_traitsIff13__nv_fp8_e4m3fjLj3072ELj1ELj1ELj4ELj16ENS0_18Kernel_traits_baseILj3072EffS3_fjLj128EEEEEEEvNS0_19ForwardKernelParamsE)
        /*0140*/ 	.short	0x0380
        /*0142*/ 	.short	0x0088


	//----- nvinfo : EIATTR_SW_WAR
	.align		4
.L_5297:
        /*0144*/ 	.byte	0x04, 0x36
        /*0146*/ 	.short	(.L_5299 - .L_5298)
.L_5298:
        /*0148*/ 	.word	0x00000008
.L_5299:


//--------------------- .nv.info._ZN18transformer_engine13normalization19ln_fwd_tuned_kernelINS0_13Kernel_traitsIff13__nv_fp8_e4m3fjLj2304ELj1ELj4ELj1ELj16ENS0_18Kernel_traits_baseILj2304EffS3_fjLj128EEEEEEEvNS0_19ForwardKernelParamsE --------------------------
	.section	.nv.info._ZN18transformer_engine13normalization19ln_fwd_tuned_kernelINS0_13Kernel_traitsIff13__nv_fp8_e4m3fjLj2304ELj1ELj4ELj1ELj16ENS0_18Kernel_traits_baseILj2304EffS3_fjLj128EEEEEEEvNS0_19ForwardKernelParamsE,"",@"SHT_CUDA_INFO"
	.sectionflags	@""
	.align	4


	//----- nvinfo : EIATTR_CUDA_API_VERSION
	.align		4
        /*0000*/ 	.byte	0x04, 0x37
        /*0002*/ 	.short	(.L_5301 - .L_5300)
.L_5300:
        /*0004*/ 	.word	0x00000082


	//----- nvinfo : EIATTR_KPARAM_INFO
	.align		4
.L_5301:
        /*0008*/ 	.byte	0x04, 0x17
        /*000a*/ 	.short	(.L_5303 - .L_5302)
.L_5302:
        /*000c*/ 	.word	0x00000000
        /*0010*/ 	.short	0x0000
        /*0012*/ 	.short	0x0000
        /*0014*/ 	.byte	0x00, 0xf0, 0x21, 0x02


	//----- nvinfo : EIATTR_SPARSE_MMA_MASK
	.align		4
.L_5303:
        /*0018*/ 	.byte	0x03, 0x50
        /*001a*/ 	.short	0x0000


	//----- nvinfo : EIATTR_MAXREG_COUNT
	.align		4
        /*001c*/ 	.byte	0x03, 0x1b
        /*001e*/ 	.short	0x00ff


	//----- nvinfo : EIATTR_NUM_BARRIERS
	.align		4
        /*0020*/ 	.byte	0x02, 0x4c
        /*0022*/ 	.byte	0x01
	.zero		1


	//----- nvinfo : EIATTR_MERCURY_ISA_VERSION
	.align		4
        /*0024*/ 	.byte	0x03, 0x5f
        /*0026*/ 	.short	0x0101


	//----- nvinfo : EIATTR_COOP_GROUP_MASK_REGIDS
	.align		4
        /*0028*/ 	.byte	0x04, 0x29
        /*002a*/ 	.short	(.L_5305 - .L_5304)


	//   ....[0]....
.L_5304:
        /*002c*/ 	.word	0xffffffff


	//   ....[1]....
        /*0030*/ 	.word	0xffffffff


	//   ....[2]....
        /*0034*/ 	.word	0xffffffff


	//   ....[3]....
        /*0038*/ 	.word	0xffffffff


	//   ....[4]....
        /*003c*/ 	.word	0xffffffff


	//   ....[5]....
        /*0040*/ 	.word	0xffffffff


	//   ....[6]....
        /*0044*/ 	.word	0xffffffff


	//   ....[7]....
        /*0048*/ 	.word	0xffffffff


	//   ....[8]....
        /*004c*/ 	.word	0xffffffff


	//   ....[9]....
        /*0050*/ 	.word	0xffffffff


	//   ....[10]....
        /*0054*/ 	.word	0xffffffff


	//   ....[11]....
        /*0058*/ 	.word	0xffffffff


	//   ....[12]....
        /*005c*/ 	.word	0xffffffff


	//   ....[13]....
        /*0060*/ 	.word	0xffffffff


	//   ....[14]....
        /*0064*/ 	.word	0xffffffff


	//   ....[15]....
        /*0068*/ 	.word	0xffffffff


	//   ....[16]....
        /*006c*/ 	.word	0xffffffff


	//   ....[17]....
        /*0070*/ 	.word	0xffffffff


	//   ....[18]....
        /*0074*/ 	.word	0xffffffff


	//   ....[19]....
        /*0078*/ 	.word	0xffffffff


	//   ....[20]....
        /*007c*/ 	.word	0xffffffff


	//   ....[21]....
        /*0080*/ 	.word	0xffffffff


	//   ....[22]....
        /*0084*/ 	.word	0xffffffff


	//   ....[23]....
        /*0088*/ 	.word	0xffffffff


	//   ....[24]....
        /*008c*/ 	.word	0xffffffff


	//   ....[25]....
        /*0090*/ 	.word	0xffffffff


	//   ....[26]....
        /*0094*/ 	.word	0xffffffff


	//   ....[27]....
        /*0098*/ 	.word	0x05000009


	//   ....[28]....
        /*009c*/ 	.word	0x05000009


	//   ....[29]....
        /*00a0*/ 	.word	0x05000009


	//   ....[30]....
        /*00a4*/ 	.word	0x05000009


	//   ....[31]....
        /*00a8*/ 	.word	0x05000009


	//   ....[32]....
        /*00ac*/ 	.word	0x05000009


	//   ....[33]....
        /*00b0*/ 	.word	0x05000009


	//   ....[34]....
        /*00b4*/ 	.word	0x05000009


	//   ....[35]....
        /*00b8*/ 	.word	0x05000009


	//   ....[36]....
        /*00bc*/ 	.word	0x05000009


	//   ....[37]....
        /*00c0*/ 	.word	0x05000009


	//   ....[38]....
        /*00c4*/ 	.word	0x05000009


	//   ....[39]....
        /*00c8*/ 	.word	0x05000009


	//   ....[40]....
        /*00cc*/ 	.word	0x05000009


	//   ....[41]....
        /*00d0*/ 	.word	0x05000009


	//   ....[42]....
        /*00d4*/ 	.word	0x05000009


	//   ....[43]....
        /*00d8*/ 	.word	0x05000009


	//   ....[44]....
        /*00dc*/ 	.word	0x05000009


	//   ....[45]....
        /*00e0*/ 	.word	0x05000009


	//   ....[46]....
        /*00e4*/ 	.word	0x05000009


	//   ....[47]....
        /*00e8*/ 	.word	0x05000009


	//   ....[48]....
        /*00ec*/ 	.word	0x05000009


	//   ....[49]....
        /*00f0*/ 	.word	0x05000009


	//   ....[50]....
        /*00f4*/ 	.word	0x05000009


	//   ....[51]....
        /*00f8*/ 	.word	0x05000009


	//   ....[52]....
        /*00fc*/ 	.word	0x05000009


	//   ....[53]....
        /*0100*/ 	.word	0x05000009


	//----- nvinfo : EIATTR_COOP_GROUP_INSTR_OFFSETS
	.align		4
.L_5305:
        /*0104*/ 	.byte	0x04, 0x28
        /*0106*/ 	.short	(.L_5307 - .L_5306)


	//   ....[0]....
.L_5306:
        /*0108*/ 	.word	0x00001570


	//   ....[1]....
        /*010c*/ 	.word	0x00001590


	//   ....[2]....
        /*0110*/ 	.word	0x000015b0


	//   ....[3]....
        /*0114*/ 	.word	0x000015d0


	//   ....[4]....
        /*0118*/ 	.word	0x000015f0


	//   ....[5]....
        /*011c*/ 	.word	0x00001f20


	//   ....[6]....
        /*0120*/ 	.word	0x00001f40


	//   ....[7]....
        /*0124*/ 	.word	0x00001f60


	//   ....[8]....
        /*0128*/ 	.word	0x00001f80


	//   ....[9]....
        /*012c*/ 	.word	0x00001fa0


	//   ....[10]....
        /*0130*/ 	.word	0x00004f50


	//   ....[11]....
        /*0134*/ 	.word	0x00004f70


	//   ....[12]....
        /*0138*/ 	.word	0x00004f90


	//   ....[13]....
        /*013c*/ 	.word	0x00004fb0


	//   ....[14]....
        /*0140*/ 	.word	0x00004fd0


	//   ....[15]....
        /*0144*/ 	.word	0x00005900


	//   ....[16]....
        /*0148*/ 	.word	0x00005920


	//   ....[17]....
        /*014c*/ 	.word	0x00005940


	//   ....[18]....
        /*0150*/ 	.word	0x00005960


	//   ....[19]....
        /*0154*/ 	.word	0x00005980


	//   ....[20]....
        /*0158*/ 	.word	0x00007890


	//   ....[21]....
        /*015c*/ 	.word	0x000078b0


	//   ....[22]....
        /*0160*/ 	.word	0x000078d0


	//   ....[23]....
        /*0164*/ 	.word	0x000078f0


	//   ....[24]....
        /*0168*/ 	.word	0x00007910


	//   ....[25]....
        /*016c*/ 	.word	0x00007a90


	//   ....[26]....
        /*0170*/ 	.word	0x00007ab0


	//   ....[27]....
        /*0174*/ 	.word	0x00007cc0


	//   ....[28]....
        /*0178*/ 	.word	0x00007d40


	//   ....[29]....
        /*017c*/ 	.word	0x00007da0


	//   ....[30]....
        /*0180*/ 	.word	0x00007e00


	//   ....[31]....
        /*0184*/ 	.word	0x00007e60


	//   ....[32]....
        /*0188*/ 	.word	0x000087c0


	//   ....[33]....
        /*018c*/ 	.word	0x00008820


	//   ....[34]....
        /*0190*/ 	.word	0x00008880


	//   ....[35]....
        /*0194*/ 	.word	0x000088e0


	//   ....[36]....
        /*0198*/ 	.word	0x00008940


	//   ....[37]....
        /*019c*/ 	.word	0x000089c0


	//   ....[38]....
        /*01a0*/ 	.word	0x00008a40


	//   ....[39]....
        /*01a4*/ 	.word	0x00008aa0


	//   ....[40]....
        /*01a8*/ 	.word	0x00008b00


	//   ....[41]....
        /*01ac*/ 	.word	0x00008b60


	//   ....[42]....
        /*01b0*/ 	.word	0x000094c0


	//   ....[43]....
        /*01b4*/ 	.word	0x00009520


	//   ....[44]....
        /*01b8*/ 	.word	0x00009580


	//   ....[45]....
        /*01bc*/ 	.word	0x000095e0


	//   ....[46]....
        /*01c0*/ 	.word	0x00009640


	//   ....[47]....
        /*01c4*/ 	.word	0x000096c0


	//   ....[48]....
        /*01c8*/ 	.word	0x00009760


	//   ....[49]....
        /*01cc*/ 	.word	0x000097d0


	//   ....[50]....
        /*01d0*/ 	.word	0x00009840


	//   ....[51]....
        /*01d4*/ 	.word	0x000098b0


	//   ....[52]....
        /*01d8*/ 	.word	0x00009930


	//   ....[53]....
        /*01dc*/ 	.word	0x000099a0


	//----- nvinfo : EIATTR_VRC_CTA_INIT_COUNT
	.align		4
.L_5307:
        /*01e0*/ 	.byte	0x02, 0x4a
	.zero		1
	.zero		1


	//----- nvinfo : EIATTR_EXIT_INSTR_OFFSETS
	.align		4
        /*01e4*/ 	.byte	0x04, 0x1c
        /*01e6*/ 	.short	(.L_5309 - .L_5308)


	//   ....[0]....
.L_5308:
        /*01e8*/ 	.word	0x00007b20


	//   ....[1]....
        /*01ec*/ 	.word	0x00007b70


	//   ....[2]....
        /*01f0*/ 	.word	0x00007c60


	//----- nvinfo : EIATTR_MAX_THREADS
	.align		4
.L_5309:
        /*01f4*/ 	.byte	0x04, 0x05
        /*01f6*/ 	.short	(.L_5311 - .L_5310)
.L_5310:
        /*01f8*/ 	.word	0x00000080
        /*01fc*/ 	.word	0x00000001
        /*0200*/ 	.word	0x00000001


	//----- nvinfo : EIATTR_CRS_STACK_SIZE
	.align		4
.L_5311:
        /*0204*/ 	.byte	0x04, 0x1e
        /*0206*/ 	.short	(.L_5313 - .L_5312)
.L_5312:
        /*0208*/ 	.word	0x00000000


	//----- nvinfo : EIATTR_CBANK_PARAM_SIZE
	.align		4
.L_5313:
        /*020c*/ 	.byte	0x03, 0x19
        /*020e*/ 	.short	0x0088


	//----- nvinfo : EIATTR_PARAM_CBANK
	.align		4
        /*0210*/ 	.byte	0x04, 0x0a
        /*0212*/ 	.short	(.L_5315 - .L_5314)
	.align		4
.L_5314:
        /*0214*/ 	.word	index@(.nv.constant0._ZN18transformer_engine13normalization19ln_fwd_tuned_kernelINS0_13Kernel_traitsIff13__nv_fp8_e4m3fjLj2304ELj1ELj4ELj1ELj16ENS0_18Kernel_traits_baseILj2304EffS3_fjLj128EEEEEEEvNS0_19ForwardKernelParamsE)
        /*0218*/ 	.short	0x0380
        /*021a*/ 	.short	0x0088


	//----- nvinfo : EIATTR_SW_WAR
	.align		4
.L_5315:
        /*021c*/ 	.byte	0x04, 0x36
        /*021e*/ 	.short	(.L_5317 - .L_5316)
.L_5316:
        /*0220*/ 	.word	0x00000008
.L_5317:


//--------------------- .nv.info._ZN18transformer_engine13normalization19ln_fwd_tuned_kernelINS0_13Kernel_traitsIff13__nv_fp8_e4m3fjLj2048ELj1ELj4ELj1ELj16ENS0_18Kernel_traits_baseILj2048EffS3_fjLj128EEEEEEEvNS0_19ForwardKernelParamsE --------------------------
	.section	.nv.info._ZN18transformer_engine13normalization19ln_fwd_tuned_kernelINS0_13Kernel_traitsIff13__nv_fp8_e4m3fjLj2048ELj1ELj4ELj1ELj16ENS0_18Kernel_traits_baseILj2048EffS3_fjLj128EEEEEEEvNS0_19ForwardKernelParamsE,"",@"SHT_CUDA_INFO"
	.sectionflags	@""
	.align	4


	//----- nvinfo : EIATTR_CUDA_API_VERSION
	.align		4
        /*0000*/ 	.byte	0x04, 0x37
        /*0002*/ 	.short	(.L_5319 - .L_5318)
.L_5318:
        /*0004*/ 	.word	0x00000082


	//----- nvinfo : EIATTR_KPARAM_INFO
	.align		4
.L_5319:
        /*0008*/ 	.byte	0x04, 0x17
        /*000a*/ 	.short	(.L_5321 - .L_5320)
.L_5320:
        /*000c*/ 	.word	0x00000000
        /*0010*/ 	.short	0x0000
        /*0012*/ 	.short	0x0000
        /*0014*/ 	.byte	0x00, 0xf0, 0x21, 0x02


	//----- nvinfo : EIATTR_SPARSE_MMA_MASK
	.align		4
.L_5321:
        /*0018*/ 	.byte	0x03, 0x50
        /*001a*/ 	.short	0x0000


	//----- nvinfo : EIATTR_MAXREG_COUNT
	.align		4
        /*001c*/ 	.byte	0x03, 0x1b
        /*001e*/ 	.short	0x00ff


	//----- nvinfo : EIATTR_NUM_BARRIERS
	.align		4
        /*0020*/ 	.byte	0x02, 0x4c
        /*0022*/ 	.byte	0x01
	.zero		1


	//----- nvinfo : EIATTR_MERCURY_ISA_VERSION
	.align		4
        /*0024*/ 	.byte	0x03, 0x5f
        /*0026*/ 	.short	0x0101


	//----- nvinfo : EIATTR_COOP_GROUP_MASK_REGIDS
	.align		4
        /*0028*/ 	.byte	0x04, 0x29
        /*002a*/ 	.short	(.L_5323 - .L_5322)


	//   ....[0]....
.L_5322:
        /*002c*/ 	.word	0xffffffff


	//   ....[1]....
        /*0030*/ 	.word	0xffffffff


	//   ....[2]....
        /*0034*/ 	.word	0xffffffff


	//   ....[3]....
        /*0038*/ 	.word	0xffffffff


	//   ....[4]....
        /*003c*/ 	.word	0xffffffff


	//   ....[5]....
        /*0040*/ 	.word	0xffffffff


	//   ....[6]....
        /*0044*/ 	.word	0xffffffff


	//   ....[7]....
        /*0048*/ 	.word	0xffffffff


	//   ....[8]....
        /*004c*/ 	.word	0xffffffff


	//   ....[9]....
        /*0050*/ 	.word	0xffffffff


	//   ....[10]....
        /*0054*/ 	.word	0xffffffff


	//   ....[11]....
        /*0058*/ 	.word	0xffffffff


	//   ....[12]....
        /*005c*/ 	.word	0xffffffff


	//   ....[13]....
        /*0060*/ 	.word	0xffffffff


	//   ....[14]....
        /*0064*/ 	.word	0xffffffff


	//   ....[15]....
        /*0068*/ 	.word	0xffffffff


	//   ....[16]....
        /*006c*/ 	.word	0xffffffff


	//   ....[17]....
        /*0070*/ 	.word	0xffffffff


	//   ....[18]....
        /*0074*/ 	.word	0xffffffff


	//   ....[19]....
        /*0078*/ 	.word	0xffffffff


	//   ....[20]....
        /*007c*/ 	.word	0xffffffff


	//   ....[21]....
        /*0080*/ 	.word	0xffffffff


	//   ....[22]....
        /*0084*/ 	.word	0xffffffff


	//   ....[23]....
        /*0088*/ 	.word	0xffffffff


	//   ....[24]....
        /*008c*/ 	.word	0xffffffff


	//   ....[25]....
        /*0090*/ 	.word	0xffffffff


	//   ....[26]....
        /*0094*/ 	.word	0xffffffff


	//   ....[27]....
        /*0098*/ 	.word	0x05000085


	//   ....[28]....
        /*009c*/ 	.word	0x05000085


	//   ....[29]....
        /*00a0*/ 	.word	0x05000085


	//   ....[30]....
        /*00a4*/ 	.word	0x05000085


	//   ....[31]....
        /*00a8*/ 	.word	0x05000085


	//   ....[32]....
        /*00ac*/ 	.word	0x05000085


	//   ....[33]....
        /*00b0*/ 	.word	0x05000085


	//   ....[34]....
        /*00b4*/ 	.word	0x05000085


	//   ....[35]....
        /*00b8*/ 	.word	0x05000085


	//   ....[36]....
        /*00bc*/ 	.word	0x05000085


	//   ....[37]....
        /*00c0*/ 	.word	0x05000085


	//   ....[38]....
        /*00c4*/ 	.word	0x05000085


	//   ....[39]....
        /*00c8*/ 	.word	0x05000085


	//   ....[40]....
        /*00cc*/ 	.word	0x05000085


	//   ....[41]....
        /*00d0*/ 	.word	0x05000085


	//   ....[42]....
        /*00d4*/ 	.word	0x05000085


	//   ....[43]....
        /*00d8*/ 	.word	0x05000085


	//   ....[44]....
        /*00dc*/ 	.word	0x05000085


	//   ....[45]....
        /*00e0*/ 	.word	0x05000085


	//   ....[46]....
        /*00e4*/ 	.word	0x05000085


	//   ....[47]....
        /*00e8*/ 	.word	0x05000085


	//   ....[48]....
        /*00ec*/ 	.word	0x05000085


	//   ....[49]....
        /*00f0*/ 	.word	0x05000085


	//   ....[50]....
        /*00f4*/ 	.word	0x05000085


	//   ....[51]....
        /*00f8*/ 	.word	0x05000085


	//   ....[52]....
        /*00fc*/ 	.word	0x05000085


	//   ....[53]....
        /*0100*/ 	.word	0x05000085


	//----- nvinfo : EIATTR_COOP_GROUP_INSTR_OFFSETS
	.align		4
.L_5323:
        /*0104*/ 	.byte	0x04, 0x28
        /*0106*/ 	.short	(.L_5325 - .L_5324)


	//   ....[0]....
.L_5324:
        /*0108*/ 	.word	0x000011b0


	//   ....[1]....
        /*010c*/ 	.word	0x000011d0


	//   ....[2]....
        /*0110*/ 	.word	0x000011f0


	//   ....[3]....
        /*0114*/ 	.word	0x00001210


	//   ....[4]....
        /*0118*/ 	.word	0x00001230


	//   ....[5]....
        /*011c*/ 	.word	0x00001a60


	//   ....[6]....
        /*0120*/ 	.word	0x00001a80


	//   ....[7]....
        /*0124*/ 	.word	0x00001aa0


	//   ....[8]....
        /*0128*/ 	.word	0x00001ac0


	//   ....[9]....
        /*012c*/ 	.word	0x00001ae0


	//   ....[10]....
        /*0130*/ 	.word	0x00004310


	//   ....[11]....
        /*0134*/ 	.word	0x00004330


	//   ....[12]....
        /*0138*/ 	.word	0x00004350


	//   ....[13]....
        /*013c*/ 	.word	0x00004370


	//   ....[14]....
        /*0140*/ 	.word	0x00004390


	//   ....[15]....
        /*0144*/ 	.word	0x00004bc0


	//   ....[16]....
        /*0148*/ 	.word	0x00004be0


	//   ....[17]....
        /*014c*/ 	.word	0x00004c00


	//   ....[18]....
        /*0150*/ 	.word	0x00004c20


	//   ....[19]....
        /*0154*/ 	.word	0x00004c40


	//   ....[20]....
        /*0158*/ 	.word	0x00006760


	//   ....[21]....
        /*015c*/ 	.word	0x00006780


	//   ....[22]....
        /*0160*/ 	.word	0x000067a0


	//   ....[23]....
        /*0164*/ 	.word	0x000067c0


	//   ....[24]....
        /*0168*/ 	.word	0x000067e0


	//   ....[25]....
        /*016c*/ 	.word	0x00006960


	//   ....[26]....
        /*0170*/ 	.word	0x00006980


	//   ....[27]....
        /*0174*/ 	.word	0x00006ba0


	//   ....[28]....
        /*0178*/ 	.word	0x00006c20


	//   ....[29]....
        /*017c*/ 	.word	0x00006c80


	//   ....[30]....
        /*0180*/ 	.word	0x00006ce0


	//   ....[31]....
        /*0184*/ 	.word	0x00006d40


	//   ....[32]....
        /*0188*/ 	.word	0x000075a0


	//   ....[33]....
        /*018c*/ 	.word	0x00007600


	//   ....[34]....
        /*0190*/ 	.word	0x00007660


	//   ....[35]....
        /*0194*/ 	.word	0x000076c0


	//   ....[36]....
        /*0198*/ 	.word	0x00007720


	//   ....[37]....
        /*019c*/ 	.word	0x000077a0


	//   ....[38]....
        /*01a0*/ 	.word	0x00007820


	//   ....[39]....
        /*01a4*/ 	.word	0x00007880


	//   ....[40]....
        /*01a8*/ 	.word	0x000078e0


	//   ....[41]....
        /*01ac*/ 	.word	0x00007940


	//   ....[42]....
        /*01b0*/ 	.word	0x000081c0


	//   ....[43]....
        /*01b4*/ 	.word	0x00008220


	//   ....[44]....
        /*01b8*/ 	.word	0x00008280


	//   ....[45]....
        /*01bc*/ 	.word	0x000082e0


	//   ....[46]....
        /*01c0*/ 	.word	0x00008340


	//   ....[47]....
        /*01c4*/ 	.word	0x000083c0


	//   ....[48]....
        /*01c8*/ 	.word	0x00008460


	//   ....[49]....
        /*01cc*/ 	.word	0x000084d0


	//   ....[50]....
        /*01d0*/ 	.word	0x00008540


	//   ....[51]....
        /*01d4*/ 	.word	0x000085b0


	//   ....[52]....
        /*01d8*/ 	.word	0x00008630


	//   ....[53]....
        /*01dc*/ 	.word	0x000086a0


	//----- nvinfo : EIATTR_VRC_CTA_INIT_COUNT
	.align		4
.L_5325:
        /*01e0*/ 	.byte	0x02, 0x4a
	.zero		1
	.zero		1


	//----- nvinfo : EIATTR_EXIT_INSTR_OFFSETS
	.align		4
        /*01e4*/ 	.byte	0x04, 0x1c
        /*01e6*/ 	.short	(.L_5327 - .L_5326)


	//   ....[0]....
.L_5326:
        /*01e8*/ 	.word	0x000069f0


	//   ....[1]....
        /*01ec*/ 	.word	0x00006a50


	//   ....[2]....
        /*01f0*/ 	.word	0x00006b40


	//----- nvinfo : EIATTR_MAX_THREADS
	.align		4
.L_5327:
        /*01f4*/ 	.byte	0x04, 0x05
        /*01f6*/ 	.short	(.L_5329 - .L_5328)
.L_5328:
        /*01f8*/ 	.word	0x00000080
        /*01fc*/ 	.word	0x00000001
        /*0200*/ 	.word	0x00000001


	//----- nvinfo : EIATTR_CRS_STACK_SIZE
	.align		4
.L_5329:
        /*0204*/ 	.byte	0x04, 0x1e
        /*0206*/ 	.short	(.L_5331 - .L_5330)
.L_5330:
        /*0208*/ 	.word	0x00000000


	//----- nvinfo : EIATTR_CBANK_PARAM_SIZE
	.align		4
.L_5331:
        /*020c*/ 	.byte	0x03, 0x19
        /*020e*/ 	.short	0x0088


	//----- nvinfo : EIATTR_PARAM_CBANK
	.align		4
        /*0210*/ 	.byte	0x04, 0x0a
        /*0212*/ 	.short	(.L_5333 - .L_5332)
	.align		4
.L_5332:
        /*0214*/ 	.word	index@(.nv.constant0._ZN18transformer_engine13normalization19ln_fwd_tuned_kernelINS0_13Kernel_traitsIff13__nv_fp8_e4m3fjLj2048ELj1ELj4ELj1ELj16ENS0_18Kernel_traits_baseILj2048EffS3_fjLj128EEEEEEEvNS0_19ForwardKernelParamsE)
        /*0218*/ 	.short	0x0380
        /*021a*/ 	.short	0x0088


	//----- nvinfo : EIATTR_SW_WAR
	.align		4
.L_5333:
        /*021c*/ 	.byte	0x04, 0x36
        /*021e*/ 	.short	(.L_5335 - .L_5334)
.L_5334:
        /*0220*/ 	.word	0x00000008
.L_5335:


//--------------------- .nv.info._ZN18transformer_engine13normalization19ln_fwd_tuned_kernelINS0_13Kernel_traitsIff13__nv_fp8_e4m3fjLj1536ELj1ELj4ELj1ELj16ENS0_18Kernel_traits_baseILj1536EffS3_fjLj128EEEEEEEvNS0_19ForwardKernelParamsE --------------------------
	.section	.nv.info._ZN18transformer_engine13normalization19ln_fwd_tuned_kernelINS0_13Kernel_traitsIff13__nv_fp8_e4m3fjLj1536ELj1ELj4ELj1ELj16ENS0_18Kernel_traits_baseILj1536EffS3_fjLj128EEEEEEEvNS0_19ForwardKernelParamsE,"",@"SHT_CUDA_INFO"
	.sectionflags	@""
	.align	4


	//----- nvinfo : EIATTR_CUDA_API_VERSION
	.align		4
        /*0000*/ 	.byte	0x04, 0x37
        /*0002*/ 	.short	(.L_5337 - .L_5336)
.L_5336:
        /*0004*/ 	.word	0x00000082


	//----- nvinfo : EIATTR_KPARAM_INFO
	.align		4
.L_5337:
        /*0008*/ 	.byte	0x04, 0x17
        /*000a*/ 	.short	(.L_5339 - .L_5338)
.L_5338:
        /*000c*/ 	.word	0x00000000
        /*0010*/ 	.short	0x0000
        /*0012*/ 	.short	0x0000
        /*0014*/ 	.byte	0x00, 0xf0, 0x21, 0x02


	//----- nvinfo : EIATTR_SPARSE_MMA_MASK
	.align		4
.L_5339:
        /*0018*/ 	.byte	0x03, 0x50
        /*001a*/ 	.short	0x0000


	//----- nvinfo : EIATTR_MAXREG_COUNT
	.align		4
        /*001c*/ 	.byte	0x03, 0x1b
        /*001e*/ 	.short	0x00ff


	//----- nvinfo : EIATTR_NUM_BARRIERS
	.align		4
        /*0020*/ 	.byte	0x02, 0x4c
        /*0022*/ 	.byte	0x01
	.zero		1


	//----- nvinfo : EIATTR_MERCURY_ISA_VERSION
	.align		4
        /*0024*/ 	.byte	0x03, 0x5f
        /*0026*/ 	.short	0x0101


	//----- nvinfo : EIATTR_COOP_GROUP_MASK_REGIDS
	.align		4
        /*0028*/ 	.byte	0x04, 0x29
        /*002a*/ 	.short	(.L_5341 - .L_5340)


	//   ....[0]....
.L_5340:
        /*002c*/ 	.word	0xffffffff


	//   ....[1]....
        /*0030*/ 	.word	0xffffffff


	//   ....[2]....
        /*0034*/ 	.word	0xffffffff


	//   ....[3]....
        /*0038*/ 	.word	0xffffffff


	//   ....[4]....
        /*003c*/ 	.word	0xffffffff


	//   ....[5]....
        /*0040*/ 	.word	0xffffffff


	//   ....[6]....
        /*0044*/ 	.word	0xffffffff


	//   ....[7]....
        /*0048*/ 	.word	0xffffffff


	//   ....[8]....
        /*004c*/ 	.word	0xffffffff


	//   ....[9]....
        /*0050*/ 	.word	0xffffffff


	//   ....[10]....
        /*0054*/ 	.word	0xffffffff


	//   ....[11]....
        /*0058*/ 	.word	0xffffffff


	//   ....[12]....
        /*005c*/ 	.word	0xffffffff


	//   ....[13]....
        /*0060*/ 	.word	0xffffffff


	//   ....[14]....
        /*0064*/ 	.word	0xffffffff


	//   ....[15]....
        /*0068*/ 	.word	0xffffffff


	//   ....[16]....
        /*006c*/ 	.word	0xffffffff


	//   ....[17]....
        /*0070*/ 	.word	0xffffffff


	//   ....[18]....
        /*0074*/ 	.word	0xffffffff


	//   ....[19]....
        /*0078*/ 	.word	0xffffffff


	//   ....[20]....
        /*007c*/ 	.word	0xffffffff


	//   ....[21]....
        /*0080*/ 	.word	0xffffffff


	//   ....[22]....
        /*0084*/ 	.word	0xffffffff


	//   ....[23]....
        /*0088*/ 	.word	0xffffffff


	//   ....[24]....
        /*008c*/ 	.word	0xffffffff


	//   ....[25]....
        /*0090*/ 	.word	0xffffffff


	//   ....[26]....
        /*0094*/ 	.word	0xffffffff


	//   ....[27]....
        /*0098*/ 	.word	0x05000099


	//   ....[28]....
        /*009c*/ 	.word	0x05000099


	//   ....[29]....
        /*00a0*/ 	.word	0x05000099


	//   ....[30]....
        /*00a4*/ 	.word	0x05000099


	//   ....[31]....
        /*00a8*/ 	.word	0x05000099


	//   ....[32]....
        /*00ac*/ 	.word	0x05000099


	//   ....[33]....
        /*00b0*/ 	.word	0x05000099


	//   ....[34]....
        /*00b4*/ 	.word	0x05000099


	//   ....[35]....
        /*00b8*/ 	.word	0x05000099


	//   ....[36]....
        /*00bc*/ 	.word	0x05000099


	//   ....[37]....
        /*00c0*/ 	.word	0x05000099


	//   ....[38]....
        /*00c4*/ 	.word	0x05000099


	//   ....[39]....
        /*00c8*/ 	.word	0x05000099


	//   ....[40]....
        /*00cc*/ 	.word	0x05000099


	//   ....[41]....
        /*00d0*/ 	.word	0x05000099


	//   ....[42]....
        /*00d4*/ 	.word	0x05000099


	//   ....[43]....
        /*00d8*/ 	.word	0x05000099


	//   ....[44]....
        /*00dc*/ 	.word	0x05000099


	//   ....[45]....
        /*00e0*/ 	.word	0x05000099


	//   ....[46]....
        /*00e4*/ 	.word	0x05000099


	//   ....[47]....
        /*00e8*/ 	.word	0x05000099


	//   ....[48]....
        /*00ec*/ 	.word	0x05000099


	//   ....[49]....
        /*00f0*/ 	.word	0x05000099


	//   ....[50]....
        /*00f4*/ 	.word	0x05000099


	//   ....[51]....
        /*00f8*/ 	.word	0x05000099


	//   ....[52]....
        /*00fc*/ 	.word	0x05000099


	//   ....[53]....
        /*0100*/ 	.word	0x05000099


	//----- nvinfo : EIATTR_COOP_GROUP_INSTR_OFFSETS
	.align		4
.L_5341:
        /*0104*/ 	.byte	0x04, 0x28
        /*0106*/ 	.short	(.L_5343 - .L_5342)


	//   ....[0]....
.L_5342:
        /*0108*/ 	.word	0x00000ed0


	//   ....[1]....
        /*010c*/ 	.word	0x00000ef0


	//   ....[2]....
        /*0110*/ 	.word	0x00000f10


	//   ....[3]....
        /*0114*/ 	.word	0x00000f30


	//   ....[4]....
        /*0118*/ 	.word	0x00000f50


	//   ....[5]....
        /*011c*/ 	.word	0x00001580


	//   ....[6]....
        /*0120*/ 	.word	0x000015a0


	//   ....[7]....
        /*0124*/ 	.word	0x000015c0


	//   ....[8]....
        /*0128*/ 	.word	0x000015e0


	//   ....[9]....
        /*012c*/ 	.word	0x00001600


	//   ....[10]....
        /*0130*/ 	.word	0x000035f0


	//   ....[11]....
        /*0134*/ 	.word	0x00003610


	//   ....[12]....
        /*0138*/ 	.word	0x00003630


	//   ....[13]....
        /*013c*/ 	.word	0x00003650


	//   ....[14]....
        /*0140*/ 	.word	0x00003670


	//   ....[15]....
        /*0144*/ 	.word	0x00003ca0


	//   ....[16]....
        /*0148*/ 	.word	0x00003cc0


	//   ....[17]....
        /*014c*/ 	.word	0x00003ce0


	//   ....[18]....
        /*0150*/ 	.word	0x00003d00


	//   ....[19]....
        /*0154*/ 	.word	0x00003d20


	//   ....[20]....
        /*0158*/ 	.word	0x00005260


	//   ....[21]....
        /*015c*/ 	.word	0x00005280


	//   ....[22]....
        /*0160*/ 	.word	0x000052a0


	//   ....[23]....
        /*0164*/ 	.word	0x000052c0


	//   ....[24]....
        /*0168*/ 	.word	0x000052e0


	//   ....[25]....
        /*016c*/ 	.word	0x00005460


	//   ....[26]....
        /*0170*/ 	.word	0x00005480


	//   ....[27]....
        /*0174*/ 	.word	0x00005690


	//   ....[28]....
        /*0178*/ 	.word	0x00005710


	//   ....[29]....
        /*017c*/ 	.word	0x00005770


	//   ....[30]....
        /*0180*/ 	.word	0x000057d0


	//   ....[31]....
        /*0184*/ 	.word	0x00005830


	//   ....[32]....
        /*0188*/ 	.word	0x00005e90


	//   ....[33]....
        /*018c*/ 	.word	0x00005ef0


	//   ....[34]....
        /*0190*/ 	.word	0x00005f50


	//   ....[35]....
        /*0194*/ 	.word	0x00005fb0


	//   ....[36]....
        /*0198*/ 	.word	0x00006000


	//   ....[37]....
        /*019c*/ 	.word	0x00006080


	//   ....[38]....
        /*01a0*/ 	.word	0x00006100


	//   ....[39]....
        /*01a4*/ 	.word	0x00006160


	//   ....[40]....
        /*01a8*/ 	.word	0x000061c0


	//   ....[41]....
        /*01ac*/ 	.word	0x00006220


	//   ....[42]....
        /*01b0*/ 	.word	0x00006880


	//   ....[43]....
        /*01b4*/ 	.word	0x000068e0


	//   ....[44]....
        /*01b8*/ 	.word	0x00006940


	//   ....[45]....
        /*01bc*/ 	.word	0x000069a0


	//   ....[46]....
        /*01c0*/ 	.word	0x00006a00


	//   ....[47]....
        /*01c4*/ 	.word	0x00006a90


	//   ....[48]....
        /*01c8*/ 	.word	0x00006b20


	//   ....[49]....
        /*01cc*/ 	.word	0x00006b90


	//   ....[50]....
        /*01d0*/ 	.word	0x00006c00


	//   ....[51]....
        /*01d4*/ 	.word	0x00006c70


	//   ....[52]....
        /*01d8*/ 	.word	0x00006ce0


	//   ....[53]....
        /*01dc*/ 	.word	0x00006d50


	//----- nvinfo : EIATTR_VRC_CTA_INIT_COUNT
	.align		4
.L_5343:
        /*01e0*/ 	.byte	0x02, 0x4a
	.zero		1
	.zero		1


	//----- nvinfo : EIATTR_EXIT_INSTR_OFFSETS
	.align		4
        /*01e4*/ 	.byte	0x04, 0x1c
        /*01e6*/ 	.short	(.L_5345 - .L_5344)


	//   ....[0]....
.L_5344:
        /*01e8*/ 	.word	0x000054f0


	//   ....[1]....
        /*01ec*/ 	.word	0x00005540


	//   ....[2]....
        /*01f0*/ 	.word	0x00005630


	//----- nvinfo : EIATTR_MAX_THREADS
	.align		4
.L_5345:
        /*01f4*/ 	.byte	0x04, 0x05
        /*01f6*/ 	.short	(.L_5347 - .L_5346)
.L_5346:
        /*01f8*/ 	.word	0x00000080
        /*01fc*/ 	.word	0x00000001
        /*0200*/ 	.word	0x00000001


	//----- nvinfo : EIATTR_CRS_STACK_SIZE
	.align		4
.L_5347:
        /*0204*/ 	.byte	0x04, 0x1e
        /*0206*/ 	.short	(.L_5349 - .L_5348)
.L_5348:
        /*0208*/ 	.word	0x00000000


	//----- nvinfo : EIATTR_CBANK_PARAM_SIZE
	.align		4
.L_5349:
        /*020c*/ 	.byte	0x03, 0x19
        /*020e*/ 	.short	0x0088


	//----- nvinfo : EIATTR_PARAM_CBANK
	.align		4
        /*0210*/ 	.byte	0x04, 0x0a
        /*0212*/ 	.short	(.L_5351 - .L_5350)
	.align		4
.L_5350:
        /*0214*/ 	.word	index@(.nv.constant0._ZN18transformer_engine13normalization19ln_fwd_tuned_kernelINS0_13Kernel_traitsIff13__nv_fp8_e4m3fjLj1536ELj1ELj4ELj1ELj16ENS0_18Kernel_traits_baseILj1536EffS3_fjLj128EEEEEEEvNS0_19ForwardKernelParamsE)
        /*0218*/ 	.short	0x0380
        /*021a*/ 	.short	0x0088


	//----- nvinfo : EIATTR_SW_WAR
	.align		4
.L_5351:
        /*021c*/ 	.byte	0x04, 0x36
        /*021e*/ 	.short	(.L_5353 - .L_5352)
.L_5352:
        /*0220*/ 	.word	0x00000008
.L_5353:


//--------------------- .nv.info._ZN18transformer_engine13normalization19ln_fwd_tuned_kernelINS0_13Kernel_traitsIff13__nv_fp8_e4m3fjLj1024ELj1ELj4ELj1ELj16ENS0_18Kernel_traits_baseILj1024EffS3_fjLj128EEEEEEEvNS0_19ForwardKernelParamsE --------------------------
	.section	.nv.info._ZN18transformer_engine13normalization19ln_fwd_tuned_kernelINS0_13Kernel_traitsIff13__nv_fp8_e4m3fjLj1024ELj1ELj4ELj1ELj16ENS0_18Kernel_traits_baseILj1024EffS3_fjLj128EEEEEEEvNS0_19ForwardKernelParamsE,"",@"SHT_CUDA_INFO"
	.sectionflags	@""
	.align	4


	//----- nvinfo : EIATTR_CUDA_API_VERSION
	.align		4
        /*0000*/ 	.byte	0x04, 0x37
        /*0002*/ 	.short	(.L_5355 - .L_5354)
.L_5354:
        /*0004*/ 	.word	0x00000082


	//----- nvinfo : EIATTR_KPARAM_INFO
	.align		4
.L_5355:
        /*0008*/ 	.byte	0x04, 0x17
        /*000a*/ 	.short	(.L_5357 - .L_5356)
.L_5356:
        /*000c*/ 	.word	0x00000000
        /*0010*/ 	.short	0x0000
        /*0012*/ 	.short	0x0000
        /*0014*/ 	.byte	0x00, 0xf0, 0x21, 0x02


	//----- nvinfo : EIATTR_SPARSE_MMA_MASK
	.align		4
.L_5357:
        /*0018*/ 	.byte	0x03, 0x50
        /*001a*/ 	.short	0x0000


	//----- nvinfo : EIATTR_MAXREG_COUNT
	.align		4
        /*001c*/ 	.byte	0x03, 0x1b
        /*001e*/ 	.short	0x00ff


	//----- nvinfo : EIATTR_NUM_BARRIERS
	.align		4
        /*0020*/ 	.byte	0x02, 0x4c
        /*0022*/ 	.byte	0x01
	.zero		1


	//----- nvinfo : EIATTR_MERCURY_ISA_VERSION
	.align		4
        /*0024*/ 	.byte	0x03, 0x5f
        /*0026*/ 	.short	0x0101


	//----- nvinfo : EIATTR_COOP_GROUP_MASK_REGIDS
	.align		4
        /*0028*/ 	.byte	0x04, 0x29
        /*002a*/ 	.short	(.L_5359 - .L_5358)


	//   ....[0]....
.L_5358:
        /*002c*/ 	.word	0xffffffff


	//   ....[1]....
        /*0030*/ 	.word	0xffffffff


	//   ....[2]....
        /*0034*/ 	.word	0xffffffff


	//   ....[3]....
        /*0038*/ 	.word	0xffffffff


	//   ....[4]....
        /*003c*/ 	.word	0xffffffff


	//   ....[5]....
        /*0040*/ 	.word	0xffffffff


	//   ....[6]....
        /*0044*/ 	.word	0xffffffff


	//   ....[7]....
        /*0048*/ 	.word	0xffffffff


	//   ....[8]....
        /*004c*/ 	.word	0xffffffff


	//   ....[9]....
        /*0050*/ 	.word	0xffffffff


	//   ....[10]....
        /*0054*/ 	.word	0xffffffff


	//   ....[11]....
        /*0058*/ 	.word	0xffffffff


	//   ....[12]....
        /*005c*/ 	.word	0xffffffff


	//   ....[13]....
        /*0060*/ 	.word	0xffffffff


	//   ....[14]....
        /*0064*/ 	.word	0xffffffff


	//   ....[15]....
        /*0068*/ 	.word	0xffffffff


	//   ....[16]....
        /*006c*/ 	.word	0xffffffff


	//   ....[17]....
        /*0070*/ 	.word	0xffffffff


	//   ....[18]....
        /*0074*/ 	.word	0xffffffff


	//   ....[19]....
        /*0078*/ 	.word	0xffffffff


	//   ....[20]....
        /*007c*/ 	.word	0xffffffff


	//   ....[21]....
        /*0080*/ 	.word	0xffffffff


	//   ....[22]....
        /*0084*/ 	.word	0xffffffff


	//   ....[23]....
        /*0088*/ 	.word	0xffffffff


	//   ....[24]....
        /*008c*/ 	.word	0xffffffff


	//   ....[25]....
        /*0090*/ 	.word	0xffffffff


	//   ....[26]....
        /*0094*/ 	.word	0xffffffff


	//   ....[27]....
        /*0098*/ 	.word	0x05000067


	//   ....[28]....
        /*009c*/ 	.word	0x05000067


	//   ....[29]....
        /*00a0*/ 	.word	0x05000067


	//   ....[30]....
        /*00a4*/ 	.word	0x05000067


	//   ....[31]....
        /*00a8*/ 	.word	0x05000067


	//   ....[32]....
        /*00ac*/ 	.word	0x05000067


	//   ....[33]....
        /*00b0*/ 	.word	0x05000067


	//   ....[34]....
        /*00b4*/ 	.word	0x05000067


	//   ....[35]....
        /*00b8*/ 	.word	0x05000067


	//   ....[36]....
        /*00bc*/ 	.word	0x05000067


	//   ....[37]....
        /*00c0*/ 	.word	0x05000067


	//   ....[38]....
        /*00c4*/ 	.word	0x05000067


	//   ....[39]....
        /*00c8*/ 	.word	0x05000067


	//   ....[40]....
        /*00cc*/ 	.word	0x05000067


	//   ....[41]....
        /*00d0*/ 	.word	0x05000067


	//   ....[42]....
        /*00d4*/ 	.word	0x05000067


	//   ....[43]....
        /*00d8*/ 	.word	0x05000067


	//   ....[44]....
        /*00dc*/ 	.word	0x05000067


	//   ....[45]....
        /*00e0*/ 	.word	0x05000067


	//   ....[46]....
        /*00e4*/ 	.word	0x05000067


	//   ....[47]....
        /*00e8*/ 	.word	0x05000067


	//   ....[48]....
        /*00ec*/ 	.word	0x05000067


	//   ....[49]....
        /*00f0*/ 	.word	0x05000067


	//   ....[50]....
        /*00f4*/ 	.word	0x05000067


	//   ....[51]....
        /*00f8*/ 	.word	0x05000067


	//   ....[52]....
        /*00fc*/ 	.word	0x05000067


	//   ....[53]....
        /*0100*/ 	.word	0x05000067


	//----- nvinfo : EIATTR_COOP_GROUP_INSTR_OFFSETS
	.align		4
.L_5359:
        /*0104*/ 	.byte	0x04, 0x28
        /*0106*/ 	.short	(.L_5361 - .L_5360)


	//   ....[0]....
.L_5360:
        /*0108*/ 	.word	0x00000a00


	//   ....[1]....
        /*010c*/ 	.word	0x00000a20


	//   ....[2]....
        /*0110*/ 	.word	0x00000a40


	//   ....[3]....
        /*0114*/ 	.word	0x00000a60


	//   ....[4]....
        /*0118*/ 	.word	0x00000a80


	//   ....[5]....
        /*011c*/ 	.word	0x00000eb0


	//   ....[6]....
        /*0120*/ 	.word	0x00000ed0


	//   ....[7]....
        /*0124*/ 	.word	0x00000ef0


	//   ....[8]....
        /*0128*/ 	.word	0x00000f10


	//   ....[9]....
        /*012c*/ 	.word	0x00000f30


	//   ....[10]....
        /*0130*/ 	.word	0x00002440


	//   ....[11]....
        /*0134*/ 	.word	0x00002460


	//   ....[12]....
        /*0138*/ 	.word	0x00002480


	//   ....[13]....
        /*013c*/ 	.word	0x000024a0


	//   ....[14]....
        /*0140*/ 	.word	0x000024c0


	//   ....[15]....
        /*0144*/ 	.word	0x000028f0


	//   ....[16]....
        /*0148*/ 	.word	0x00002910


	//   ....[17]....
        /*014c*/ 	.word	0x00002930


	//   ....[18]....
        /*0150*/ 	.word	0x00002950


	//   ....[19]....
        /*0154*/ 	.word	0x00002970


	//   ....[20]....
        /*0158*/ 	.word	0x000037f0


	//   ....[21]....
        /*015c*/ 	.word	0x00003810


	//   ....[22]....
        /*0160*/ 	.word	0x00003830


	//   ....[23]....
        /*0164*/ 	.word	0x00003850


	//   ....[24]....
        /*0168*/ 	.word	0x00003870


	//   ....[25]....
        /*016c*/ 	.word	0x000039f0


	//   ....[26]....
        /*0170*/ 	.word	0x00003a10


	//   ....[27]....
        /*0174*/ 	.word	0x00003c50


	//   ....[28]....
        /*0178*/ 	.word	0x00003cd0


	//   ....[29]....
        /*017c*/ 	.word	0x00003d30


	//   ....[30]....
        /*0180*/ 	.word	0x00003d90


	//   ....[31]....
        /*0184*/ 	.word	0x00003df0


	//   ....[32]....
        /*0188*/ 	.word	0x00004250


	//   ....[33]....
        /*018c*/ 	.word	0x000042b0


	//   ....[34]....
        /*0190*/ 	.word	0x00004310


	//   ....[35]....
        /*0194*/ 	.word	0x00004370


	//   ....[36]....
        /*0198*/ 	.word	0x000043d0


	//   ....[37]....
        /*019c*/ 	.word	0x00004450


	//   ....[38]....
        /*01a0*/ 	.word	0x000044d0


	//   ....[39]....
        /*01a4*/ 	.word	0x00004530


	//   ....[40]....
        /*01a8*/ 	.word	0x00004590


	//   ....[41]....
        /*01ac*/ 	.word	0x000045f0


	//   ....[42]....
        /*01b0*/ 	.word	0x00004a50


	//   ....[43]....
        /*01b4*/ 	.word	0x00004ab0


	//   ....[44]....
        /*01b8*/ 	.word	0x00004b10


	//   ....[45]....
        /*01bc*/ 	.word	0x00004b70


	//   ....[46]....
        /*01c0*/ 	.word	0x00004bd0


	//   ....[47]....
        /*01c4*/ 	.word	0x00004c50


	//   ....[48]....
        /*01c8*/ 	.word	0x00004cf0


	//   ....[49]....
        /*01cc*/ 	.word	0x00004d60


	//   ....[50]....
        /*01d0*/ 	.word	0x00004dd0


	//   ....[51]....
        /*01d4*/ 	.word	0x00004e40


	//   ....[52]....
        /*01d8*/ 	.word	0x00004ec0


	//   ....[53]....
        /*01dc*/ 	.word	0x00004f30


	//----- nvinfo : EIATTR_VRC_CTA_INIT_COUNT
	.align		4
.L_5361:
        /*01e0*/ 	.byte	0x02, 0x4a
	.zero		1
	.zero		1


	//----- nvinfo : EIATTR_EXIT_INSTR_OFFSETS
	.align		4
        /*01e4*/ 	.byte	0x04, 0x1c
        /*01e6*/ 	.short	(.L_5363 - .L_5362)


	//   ....[0]....
.L_5362:
        /*01e8*/ 	.word	0x00003aa0


	//   ....[1]....
        /*01ec*/ 	.word	0x00003b00


	//   ....[2]....
        /*01f0*/ 	.word	0x00003bf0


	//----- nvinfo : EIATTR_MAX_THREADS
	.align		4
.L_5363:
        /*01f4*/ 	.byte	0x04, 0x05
        /*01f6*/ 	.short	(.L_5365 - .L_5364)
.L_5364:
        /*01f8*/ 	.word	0x00000080
        /*01fc*/ 	.word	0x00000001
        /*0200*/ 	.word	0x00000001


	//----- nvinfo : EIATTR_CRS_STACK_SIZE
	.align		4
.L_5365:
        /*0204*/ 	.byte	0x04, 0x1e
        /*0206*/ 	.short	(.L_5367 - .L_5366)
.L_5366:
        /*0208*/ 	.word	0x00000000


	//----- nvinfo : EIATTR_CBANK_PARAM_SIZE
	.align		4
.L_5367:
        /*020c*/ 	.byte	0x03, 0x19
        /*020e*/ 	.short	0x0088


	//----- nvinfo : EIATTR_PARAM_CBANK
	.align		4
        /*0210*/ 	.byte	0x04, 0x0a
        /*0212*/ 	.short	(.L_5369 - .L_5368)
	.align		4
.L_5368:
        /*0214*/ 	.word	index@(.nv.constant0._ZN18transformer_engine13normalization19ln_fwd_tuned_kernelINS0_13Kernel_traitsIff13__nv_fp8_e4m3fjLj1024ELj1ELj4ELj1ELj16ENS0_18Kernel_traits_baseILj1024EffS3_fjLj128EEEEEEEvNS0_19ForwardKernelParamsE)
        /*0218*/ 	.short	0x0380
        /*021a*/ 	.short	0x0088


	//----- nvinfo : EIATTR_SW_WAR
	.align		4
.L_5369:
        /*021c*/ 	.byte	0x04, 0x36
        /*021e*/ 	.short	(.L_5371 - .L_5370)
.L_5370:
        /*0220*/ 	.word	0x00000008
.L_5371:


//--------------------- .nv.info._ZN18transformer_engine13normalization19ln_fwd_tuned_kernelINS0_13Kernel_traitsIff13__nv_fp8_e4m3fjLj768ELj1ELj4ELj1ELj16ENS0_18Kernel_traits_baseILj768EffS3_fjLj128EEEEEEEvNS0_19ForwardKernelParamsE --------------------------
	.section	.nv.info._ZN18transformer_engine13normalization19ln_fwd_tuned_kernelINS0_13Kernel_traitsIff13__nv_fp8_e4m3fjLj768ELj1ELj4ELj1ELj16ENS0_18Kernel_traits_baseILj768EffS3_fjLj128EEEEEEEvNS0_19ForwardKernelParamsE,"",@"SHT_CUDA_INFO"
	.sectionflags	@""
	.align	4


	//----- nvinfo : EIATTR_CUDA_API_VERSION
	.align		4
        /*0000*/ 	.byte	0x04, 0x37
        /*0002*/ 	.short	(.L_5373 - .L_5372)
.L_5372:
        /*0004*/ 	.word	0x00000082


	//----- nvinfo : EIATTR_KPARAM_INFO
	.align		4
.L_5373:
        /*0008*/ 	.byte	0x04, 0x17
        /*000a*/ 	.short	(.L_5375 - .L_5374)
.L_5374:
        /*000c*/ 	.word	0x00000000
        /*0010*/ 	.short	0x0000
        /*0012*/ 	.short	0x0000
        /*0014*/ 	.byte	0x00, 0xf0, 0x21, 0x02


	//----- nvinfo : EIATTR_SPARSE_MMA_MASK
	.align		4
.L_5375:
        /*0018*/ 	.byte	0x03, 0x50
        /*001a*/ 	.short	0x0000


	//----- nvinfo : EIATTR_MAXREG_COUNT
	.align		4
        /*001c*/ 	.byte	0x03, 0x1b
        /*001e*/ 	.short	0x00ff


	//----- nvinfo : EIATTR_NUM_BARRIERS
	.align		4
        /*0020*/ 	.byte	0x02, 0x4c
        /*0022*/ 	.byte	0x01
	.zero		1


	//----- nvinfo : EIATTR_MERCURY_ISA_VERSION
	.align		4
        /*0024*/ 	.byte	0x03, 0x5f
        /*0026*/ 	.short	0x0101


	//----- nvinfo : EIATTR_COOP_GROUP_MASK_REGIDS
	.align		4
        /*0028*/ 	.byte	0x04, 0x29
        /*002a*/ 	.short	(.L_5377 - .L_5376)


	//   ....[0]....
.L_5376:
        /*002c*/ 	.word	0xffffffff


	//   ....[1]....
        /*0030*/ 	.word	0xffffffff


	//   ....[2]....
        /*0034*/ 	.word	0xffffffff


	//   ....[3]....
        /*0038*/ 	.word	0xffffffff


	//   ....[4]....
        /*003c*/ 	.word	0xffffffff


	//   ....[5]....
        /*0040*/ 	.word	0xffffffff


	//   ....[6]....
        /*0044*/ 	.word	0xffffffff


	//   ....[7]....
        /*0048*/ 	.word	0xffffffff


	//   ....[8]....
        /*004c*/ 	.word	0xffffffff


	//   ....[9]....
        /*0050*/ 	.word	0xffffffff


	//   ....[10]....
        /*0054*/ 	.word	0xffffffff


	//   ....[11]....
        /*0058*/ 	.word	0xffffffff


	//   ....[12]....
        /*005c*/ 	.word	0xffffffff


	//   ....[13]....
        /*0060*/ 	.word	0xffffffff


	//   ....[14]....
        /*0064*/ 	.word	0xffffffff


	//   ....[15]....
        /*0068*/ 	.word	0xffffffff


	//   ....[16]....
        /*006c*/ 	.word	0xffffffff


	//   ....[17]....
        /*0070*/ 	.word	0xffffffff


	//   ....[18]....
        /*0074*/ 	.word	0xffffffff


	//   ....[19]....
        /*0078*/ 	.word	0xffffffff


	//   ....[20]....
        /*007c*/ 	.word	0xffffffff


	//   ....[21]....
        /*0080*/ 	.word	0xffffffff


	//   ....[22]....
        /*0084*/ 	.word	0xffffffff


	//   ....[23]....
        /*0088*/ 	.word	0xffffffff


	//   ....[24]....
        /*008c*/ 	.word	0xffffffff


	//   ....[25]....
        /*0090*/ 	.word	0xffffffff


	//   ....[26]....
        /*0094*/ 	.word	0xffffffff


	//   ....[27]....
        /*0098*/ 	.word	0x05000050


	//   ....[28]....
        /*009c*/ 	.word	0x05000050


	//   ....[29]....
        /*00a0*/ 	.word	0x05000050


	//   ....[30]....
        /*00a4*/ 	.word	0x05000050


	//   ....[31]....
        /*00a8*/ 	.word	0x05000050


	//   ....[32]....
        /*00ac*/ 	.word	0x05000050


	//   ....[33]....
        /*00b0*/ 	.word	0x05000050


	//   ....[34]....
        /*00b4*/ 	.word	0x05000050


	//   ....[35]....
        /*00b8*/ 	.word	0x05000050


	//   ....[36]....
        /*00bc*/ 	.word	0x05000050


	//   ....[37]....
        /*00c0*/ 	.word	0x05000050


	//   ....[38]....
        /*00c4*/ 	.word	0x05000050


	//   ....[39]....
        /*00c8*/ 	.word	0x05000050


	//   ....[40]....
        /*00cc*/ 	.word	0x05000050


	//   ....[41]....
        /*00d0*/ 	.word	0x05000050


	//   ....[42]....
        /*00d4*/ 	.word	0x05000050


	//   ....[43]....
        /*00d8*/ 	.word	0x05000050


	//   ....[44]....
        /*00dc*/ 	.word	0x05000050


	//   ....[45]....
        /*00e0*/ 	.word	0x05000050


	//   ....[46]....
        /*00e4*/ 	.word	0x05000050


	//   ....[47]....
        /*00e8*/ 	.word	0x05000050


	//   ....[48]....
        /*00ec*/ 	.word	0x05000050


	//   ....[49]....
        /*00f0*/ 	.word	0x05000050


	//   ....[50]....
        /*00f4*/ 	.word	0x05000050


	//   ....[51]....
        /*00f8*/ 	.word	0x05000050


	//   ....[52]....
        /*00fc*/ 	.word	0x05000050


	//   ....[53]....
        /*0100*/ 	.word	0x05000050


	//----- nvinfo : EIATTR_COOP_GROUP_INSTR_OFFSETS
	.align		4
.L_5377:
        /*0104*/ 	.byte	0x04, 0x28
        /*0106*/ 	.short	(.L_5379 - .L_5378)


	//   ....[0]....
.L_5378:
        /*0108*/ 	.word	0x000008a0


	//   ....[1]....
        /*010c*/ 	.word	0x000008c0


	//   ....[2]....
        /*0110*/ 	.word	0x000008e0


	//   ....[3]....
        /*0114*/ 	.word	0x00000900


	//   ....[4]....
        /*0118*/ 	.word	0x00000920


	//   ....[5]....
        /*011c*/ 	.word	0x00000c50


	//   ....[6]....
        /*0120*/ 	.word	0x00000c70


	//   ....[7]....
        /*0124*/ 	.word	0x00000c90


	//   ....[8]....
        /*0128*/ 	.word	0x00000cb0


	//   ....[9]....
        /*012c*/ 	.word	0x00000cd0


	//   ....[10]....
        /*0130*/ 	.word	0x00001db0


	//   ....[11]....
        /*0134*/ 	.word	0x00001dd0


	//   ....[12]....
        /*0138*/ 	.word	0x00001df0


	//   ....[13]....
        /*013c*/ 	.word	0x00001e10


	//   ....[14]....
        /*0140*/ 	.word	0x00001e30


	//   ....[15]....
        /*0144*/ 	.word	0x00002160


	//   ....[16]....
        /*0148*/ 	.word	0x00002180


	//   ....[17]....
        /*014c*/ 	.word	0x000021a0


	//   ....[18]....
        /*0150*/ 	.word	0x000021c0


	//   ....[19]....
        /*0154*/ 	.word	0x000021e0


	//   ....[20]....
        /*0158*/ 	.word	0x00002d60


	//   ....[21]....
        /*015c*/ 	.word	0x00002d80


	//   ....[22]....
        /*0160*/ 	.word	0x00002da0


	//   ....[23]....
        /*0164*/ 	.word	0x00002dc0


	//   ....[24]....
        /*0168*/ 	.word	0x00002de0


	//   ....[25]....
        /*016c*/ 	.word	0x00002f60


	//   ....[26]....
        /*0170*/ 	.word	0x00002f80


	//   ....[27]....
        /*0174*/ 	.word	0x000031b0


	//   ....[28]....
        /*0178*/ 	.word	0x00003230


	//   ....[29]....
        /*017c*/ 	.word	0x00003290


	//   ....[30]....
        /*0180*/ 	.word	0x000032f0


	//   ....[31]....
        /*0184*/ 	.word	0x00003350


	//   ....[32]....
        /*0188*/ 	.word	0x000036b0


	//   ....[33]....
        /*018c*/ 	.word	0x00003710


	//   ....[34]....
        /*0190*/ 	.word	0x00003770


	//   ....[35]....
        /*0194*/ 	.word	0x000037d0


	//   ....[36]....
        /*0198*/ 	.word	0x00003830


	//   ....[37]....
        /*019c*/ 	.word	0x000038b0


	//   ....[38]....
        /*01a0*/ 	.word	0x00003930


	//   ....[39]....
        /*01a4*/ 	.word	0x00003990


	//   ....[40]....
        /*01a8*/ 	.word	0x000039f0


	//   ....[41]....
        /*01ac*/ 	.word	0x00003a50


	//   ....[42]....
        /*01b0*/ 	.word	0x00003db0


	//   ....[43]....
        /*01b4*/ 	.word	0x00003e10


	//   ....[44]....
        /*01b8*/ 	.word	0x00003e70


	//   ....[45]....
        /*01bc*/ 	.word	0x00003ed0


	//   ....[46]....
        /*01c0*/ 	.word	0x00003f30


	//   ....[47]....
        /*01c4*/ 	.word	0x00003fc0


	//   ....[48]....
        /*01c8*/ 	.word	0x00004060


	//   ....[49]....
        /*01cc*/ 	.word	0x000040d0


	//   ....[50]....
        /*01d0*/ 	.word	0x00004140


	//   ....[51]....
        /*01d4*/ 	.word	0x000041b0


	//   ....[52]....
        /*01d8*/ 	.word	0x00004230


	//   ....[53]....
        /*01dc*/ 	.word	0x000042a0


	//----- nvinfo : EIATTR_VRC_CTA_INIT_COUNT
	.align		4
.L_5379:
        /*01e0*/ 	.byte	0x02, 0x4a
	.zero		1
	.zero		1


	//----- nvinfo : EIATTR_EXIT_INSTR_OFFSETS
	.align		4
        /*01e4*/ 	.byte	0x04, 0x1c
        /*01e6*/ 	.short	(.L_5381 - .L_5380)


	//   ....[0]....
.L_5380:
        /*01e8*/ 	.word	0x00003010


	//   ....[1]....
        /*01ec*/ 	.word	0x00003060


	//   ....[2]....
        /*01f0*/ 	.word	0x00003150


	//----- nvinfo : EIATTR_MAX_THREADS
	.align		4
.L_5381:
        /*01f4*/ 	.byte	0x04, 0x05
        /*01f6*/ 	.short	(.L_5383 - .L_5382)
.L_5382:
        /*01f8*/ 	.word	0x00000080
        /*01fc*/ 	.word	0x00000001
        /*0200*/ 	.word	0x00000001


	//----- nvinfo : EIATTR_CRS_STACK_SIZE
	.align		4
.L_5383:
        /*0204*/ 	.byte	0x04, 0x1e
        /*0206*/ 	.short	(.L_5385 - .L_5384)
.L_5384:
        /*0208*/ 	.word	0x00000000


	//----- nvinfo : EIATTR_CBANK_PARAM_SIZE
	.align		4
.L_5385:
        /*020c*/ 	.byte	0x03, 0x19
        /*020e*/ 	.short	0x0088


	//----- nvinfo : EIATTR_PARAM_CBANK
	.align		4
        /*0210*/ 	.byte	0x04, 0x0a
        /*0212*/ 	.short	(.L_5387 - .L_5386)
	.align		4
.L_5386:
        /*0214*/ 	.word	index@(.nv.constant0._ZN18transformer_engine13normalization19ln_fwd_tuned_kernelINS0_13Kernel_traitsIff13__nv_fp8_e4m3fjLj768ELj1ELj4ELj1ELj16ENS0_18Kernel_traits_baseILj768EffS3_fjLj128EEEEEEEvNS0_19ForwardKernelParamsE)
        /*0218*/ 	.short	0x0380
        /*021a*/ 	.short	0x0088


	//----- nvinfo : EIATTR_SW_WAR
	.align		4
.L_5387:
        /*021c*/ 	.byte	0x04, 0x36
        /*021e*/ 	.short	(.L_5389 - .L_5388)
.L_5388:
        /*0220*/ 	.word	0x00000008
.L_5389:


//--------------------- .nv.info._ZN18transformer_engine13normalization19ln_fwd_tuned_kernelINS0_13Kernel_traitsI6__halfS3_13__nv_fp8_e4m3fjLj65536ELj8ELj1ELj4ELj16ENS0_18Kernel_traits_baseILj65536ES3_S3_S4_fjLj128EEEEEEEvNS0_19ForwardKernelParamsE --------------------------
	.section	.nv.info._ZN18transformer_engine13normalization19ln_fwd_tuned_kernelINS0_13Kernel_traitsI6__halfS3_13__nv_fp8_e4m3fjLj65536ELj8ELj1ELj4ELj16ENS0_18Kernel_traits_baseILj65536ES3_S3_S4_fjLj128EEEEEEEvNS0_19ForwardKernelParamsE,"",@"SHT_CUDA_INFO"
	.sectionflags	@""
	.align	4


	//----- nvinfo : EIATTR_CUDA_API_VERSION
	.align		4
        /*0000*/ 	.byte	0x04, 0x37
        /*0002*/ 	.short	(.L_5391 - .L_5390)
.L_5390:
        /*0004*/ 	.word	0x00000082


	//----- nvinfo : EIATTR_KPARAM_INFO
	.align		4
.L_5391:
        /*0008*/ 	.byte	0x04, 0x17
        /*000a*/ 	.short	(.L_5393 - .L_5392)
.L_5392:
        /*000c*/ 	.word	0x00000000
        /*0010*/ 	.short	0x0000
        /*0012*/ 	.short	0x0000
        /*0014*/ 	.byte	0x00, 0xf0, 0x21, 0x02


	//----- nvinfo : EIATTR_SPARSE_MMA_MASK
	.align		4
.L_5393:
        /*0018*/ 	.byte	0x03, 0x50
        /*001a*/ 	.short	0x0000


	//----- nvinfo : EIATTR_MAXREG_COUNT
	.align		4
        /*001c*/ 	.byte	0x03, 0x1b
        /*001e*/ 	.short	0x00ff


	//----- nvinfo : EIATTR_NUM_BARRIERS
	.align		4
        /*0020*/ 	.byte	0x02, 0x4c
        /*0022*/ 	.byte	0x01
	.zero		1


	//----- nvinfo : EIATTR_MERCURY_ISA_VERSION
	.align		4
        /*0024*/ 	.byte	0x03, 0x5f
        /*0026*/ 	.short	0x0101


	//----- nvinfo : EIATTR_COOP_GROUP_MASK_REGIDS
	.align		4
        /*0028*/ 	.byte	0x04, 0x29
        /*002a*/ 	.short	(.L_5395 - .L_5394)


	//   ....[0]....
.L_5394:
        /*002c*/ 	.word	0xffffffff


	//   ....[1]....
        /*0030*/ 	.word	0xffffffff


	//   ....[2]....
        /*0034*/ 	.word	0xffffffff


	//   ....[3]....
        /*0038*/ 	.word	0xffffffff


	//   ....[4]....
        /*003c*/ 	.word	0xffffffff


	//   ....[5]....
        /*0040*/ 	.word	0xffffffff


	//   ....[6]....
        /*0044*/ 	.word	0xffffffff


	//   ....[7]....
        /*0048*/ 	.word	0xffffffff


	//   ....[8]....
        /*004c*/ 	.word	0xffffffff


	//   ....[9]....
        /*0050*/ 	.word	0xffffffff


	//   ....[10]....
        /*0054*/ 	.word	0xffffffff


	//   ....[11]....
        /*0058*/ 	.word	0xffffffff


	//   ....[12]....
        /*005c*/ 	.word	0xffffffff


	//   ....[13]....
        /*0060*/ 	.word	0xffffffff


	//   ....[14]....
        /*0064*/ 	.word	0xffffffff


	//   ....[15]....
        /*0068*/ 	.word	0xffffffff


	//   ....[16]....
        /*006c*/ 	.word	0xffffffff


	//   ....[17]....
        /*0070*/ 	.word	0xffffffff


	//   ....[18]....
        /*0074*/ 	.word	0xffffffff


	//   ....[19]....
        /*0078*/ 	.word	0xffffffff


	//   ....[20]....
        /*007c*/ 	.word	0xffffffff


	//   ....[21]....
        /*0080*/ 	.word	0xffffffff


	//   ....[22]....
        /*0084*/ 	.word	0xffffffff


	//   ....[23]....
        /*0088*/ 	.word	0xffffffff


	//   ....[24]....
        /*008c*/ 	.word	0xffffffff


	//   ....[25]....
        /*0090*/ 	.word	0xffffffff


	//   ....[26]....
        /*0094*/ 	.word	0xffffffff


	//   ....[27]....
        /*0098*/ 	.word	0xffffffff


	//   ....[28]....
        /*009c*/ 	.word	0xffffffff


	//   ....[29]....
        /*00a0*/ 	.word	0xffffffff


	//   ....[30]....
        /*00a4*/ 	.word	0xffffffff


	//   ....[31]....
        /*00a8*/ 	.word	0xffffffff


	//   ....[32]....
        /*00ac*/ 	.word	0xffffffff


	//   ....[33]....
        /*00b0*/ 	.word	0xffffffff


	//   ....[34]....
        /*00b4*/ 	.word	0xffffffff


	//   ....[35]....
        /*00b8*/ 	.word	0xffffffff


	//   ....[36]....
        /*00bc*/ 	.word	0x05000004


	//   ....[37]....
        /*00c0*/ 	.word	0x05000004


	//----- nvinfo : EIATTR_COOP_GROUP_INSTR_OFFSETS
	.align		4
.L_5395:
        /*00c4*/ 	.byte	0x04, 0x28
        /*00c6*/ 	.short	(.L_5397 - .L_5396)


	//   ....[0]....
.L_5396:
        /*00c8*/ 	.word	0x00000c50


	//   ....[1]....
        /*00cc*/ 	.word	0x00000c70


	//   ....[2]....
        /*00d0*/ 	.word	0x00000c90


	//   ....[3]....
        /*00d4*/ 	.word	0x00000cb0


	//   ....[4]....
        /*00d8*/ 	.word	0x00000cd0


	//   ....[5]....
        /*00dc*/ 	.word	0x00001510


	//   ....[6]....
        /*00e0*/ 	.word	0x00001540


	//   ....[7]....
        /*00e4*/ 	.word	0x00001590


	//   ....[8]....
        /*00e8*/ 	.word	0x000015c0


	//   ....[9]....
        /*00ec*/ 	.word	0x000015e0


	//   ....[10]....
        /*00f0*/ 	.word	0x00001710


	//   ....[11]....
        /*00f4*/ 	.word	0x00001740


	//   ....[12]....
        /*00f8*/ 	.word	0x00001770


	//   ....[13]....
        /*00fc*/ 	.word	0x000018a0


	//   ....[14]....
        /*0100*/ 	.word	0x00001940


	//   ....[15]....
        /*0104*/ 	.word	0x00001960


	//   ....[16]....
        /*0108*/ 	.word	0x00001b30


	//   ....[17]....
        /*010c*/ 	.word	0x00001bf0


	//   ....[18]....
        /*0110*/ 	.word	0x00001f90


	//   ....[19]....
        /*0114*/ 	.word	0x00001fe0


	//   ....[20]....
        /*0118*/ 	.word	0x00001ff0


	//   ....[21]....
        /*011c*/ 	.word	0x000020a0


	//   ....[22]....
        /*0120*/ 	.word	0x00002150


	//   ....[23]....
        /*0124*/ 	.word	0x00002160


	//   ....[24]....
        /*0128*/ 	.word	0x00002250


	//   ....[25]....
        /*012c*/ 	.word	0x00002300


	//   ....[26]....
        /*0130*/ 	.word	0x00002310


	//   ....[27]....
        /*0134*/ 	.word	0x000024c0


	//   ....[28]....
        /*0138*/ 	.word	0x000024e0


	//   ....[29]....
        /*013c*/ 	.word	0x000080c0


	//   ....[30]....
        /*0140*/ 	.word	0x00008130


	//   ....[31]....
        /*0144*/ 	.word	0x00008170


	//   ....[32]....
        /*0148*/ 	.word	0x000081a0


	//   ....[33]....
        /*014c*/ 	.word	0x000081c0


	//   ....[34]....
        /*0150*/ 	.word	0x000082b0


	//   ....[35]....
        /*0154*/ 	.word	0x000082d0


	//   ....[36]....
        /*0158*/ 	.word	0x000084e0


	//   ....[37]....
        /*015c*/ 	.word	0x00008550


	//----- nvinfo : EIATTR_VRC_CTA_INIT_COUNT
	.align		4
.L_5397:
        /*0160*/ 	.byte	0x02, 0x4a
	.zero		1
	.zero		1


	//----- nvinfo : EIATTR_EXIT_INSTR_OFFSETS
	.align		4
        /*0164*/ 	.byte	0x04, 0x1c
        /*0166*/ 	.short	(.L_5399 - .L_5398)


	//   ....[0]....
.L_5398:
        /*0168*/ 	.word	0x00008340


	//   ....[1]....
        /*016c*/ 	.word	0x00008390


	//   ....[2]....
        /*0170*/ 	.word	0x00008490


	//----- nvinfo : EIATTR_MAX_THREADS
	.align		4
.L_5399:
        /*0174*/ 	.byte	0x04, 0x05
        /*0176*/ 	.short	(.L_5401 - .L_5400)
.L_5400:
        /*0178*/ 	.word	0x00000080
        /*017c*/ 	.word	0x00000001
        /*0180*/ 	.word	0x00000001


	//----- nvinfo : EIATTR_CRS_STACK_SIZE
	.align		4
.L_5401:
        /*0184*/ 	.byte	0x04, 0x1e
        /*0186*/ 	.short	(.L_5403 - .L_5402)
.L_5402:
        /*0188*/ 	.word	0x00000000


	//----- nvinfo : EIATTR_CBANK_PARAM_SIZE
	.align		4
.L_5403:
        /*018c*/ 	.byte	0x03, 0x19
        /*018e*/ 	.short	0x0088


	//----- nvinfo : EIATTR_PARAM_CBANK
	.align		4
        /*0190*/ 	.byte	0x04, 0x0a
        /*0192*/ 	.short	(.L_5405 - .L_5404)
	.align		4
.L_5404:
        /*0194*/ 	.word	index@(.nv.constant0._ZN18transformer_engine13normalization19ln_fwd_tuned_kernelINS0_13Kernel_traitsI6__halfS3_13__nv_fp8_e4m3fjLj65536ELj8ELj1ELj4ELj16ENS0_18Kernel_traits_baseILj65536ES3_S3_S4_fjLj128EEEEEEEvNS0_19ForwardKernelParamsE)
        /*0198*/ 	.short	0x0380
        /*019a*/ 	.short	0x0088


	//----- nvinfo : EIATTR_SW_WAR
	.align		4
.L_5405:
        /*019c*/ 	.byte	0x04, 0x36
        /*019e*/ 	.short	(.L_5407 - .L_5406)
.L_5406:
        /*01a0*/ 	.word	0x00000008
.L_5407:


//--------------------- .nv.info._ZN18transformer_engine13normalization19ln_fwd_tuned_kernelINS0_13Kernel_traitsI6__halfS3_13__nv_fp8_e4m3fjLj49152ELj4ELj1ELj4ELj16ENS0_18Kernel_traits_baseILj49152ES3_S3_S4_fjLj128EEEEEEEvNS0_19ForwardKernelParamsE --------------------------
	.section	.nv.info._ZN18transformer_engine13normalization19ln_fwd_tuned_kernelINS0_13Kernel_traitsI6__halfS3_13__nv_fp8_e4m3fjLj49152ELj4ELj1ELj4ELj16ENS0_18Kernel_traits_baseILj49152ES3_S3_S4_fjLj128EEEEEEEvNS0_19ForwardKernelParamsE,"",@"SHT_CUDA_INFO"
	.sectionflags	@""
	.align	4


	//----- nvinfo : EIATTR_CUDA_API_VERSION
	.align		4
        /*0000*/ 	.byte	0x04, 0x37
        /*0002*/ 	.short	(.L_5409 - .L_5408)
.L_5408:
        /*0004*/ 	.word	0x00000082


	//----- nvinfo : EIATTR_KPARAM_INFO
	.align		4
.L_5409:
        /*0008*/ 	.byte	0x04, 0x17
        /*000a*/ 	.short	(.L_5411 - .L_5410)
.L_5410:
        /*000c*/ 	.word	0x00000000
        /*0010*/ 	.short	0x0000
        /*0012*/ 	.short	0x0000
        /*0014*/ 	.byte	0x00, 0xf0, 0x21, 0x02


	//----- nvinfo : EIATTR_SPARSE_MMA_MASK
	.align		4
.L_5411:
        /*0018*/ 	.byte	0x03, 0x50
        /*001a*/ 	.short	0x0000


	//----- nvinfo : EIATTR_MAXREG_COUNT
	.align		4
        /*001c*/ 	.byte	0x03, 0x1b
        /*001e*/ 	.short	0x00ff


	//----- nvinfo : EIATTR_NUM_BARRIERS
	.align		4
        /*0020*/ 	.byte	0x02, 0x4c
        /*0022*/ 	.byte	0x01
	.zero		1


	//----- nvinfo : EIATTR_MERCURY_ISA_VERSION
	.align		4
        /*0024*/ 	.byte	0x03, 0x5f
        /*0026*/ 	.short	0x0101


	//----- nvinfo : EIATTR_COOP_GROUP_MASK_REGIDS
	.align		4
        /*0028*/ 	.byte	0x04, 0x29
        /*002a*/ 	.short	(.L_5413 - .L_5412)


	//   ....[0]....
.L_5412:
        /*002c*/ 	.word	0xffffffff


	//   ....[1]....
        /*0030*/ 	.word	0xffffffff


	//   ....[2]....
        /*0034*/ 	.word	0xffffffff


	//   ....[3]....
        /*0038*/ 	.word	0xffffffff


	//   ....[4]....
        /*003c*/ 	.word	0xffffffff


	//   ....[5]....
        /*0040*/ 	.word	0xffffffff


	//   ....[6]....
        /*0044*/ 	.word	0xffffffff


	//   ....[7]....
        /*0048*/ 	.word	0xffffffff


	//   ....[8]....
        /*004c*/ 	.word	0xffffffff


	//   ....[9]....
        /*0050*/ 	.word	0xffffffff


	//   ....[10]....
        /*0054*/ 	.word	0xffffffff


	//   ....[11]....
        /*0058*/ 	.word	0xffffffff


	//   ....[12]....
        /*005c*/ 	.word	0xffffffff


	//   ....[13]....
        /*0060*/ 	.word	0xffffffff


	//   ....[14]....
        /*0064*/ 	.word	0xffffffff


	//   ....[15]....
        /*0068*/ 	.word	0xffffffff


	//   ....[16]....
        /*006c*/ 	.word	0xffffffff


	//   ....[17]....
        /*0070*/ 	.word	0xffffffff


	//   ....[18]....
        /*0074*/ 	.word	0xffffffff


	//   ....[19]....
        /*0078*/ 	.word	0xffffffff


	//   ....[20]....
        /*007c*/ 	.word	0xffffffff


	//   ....[21]....
        /*0080*/ 	.word	0xffffffff


	//   ....[22]....
        /*0084*/ 	.word	0xffffffff


	//   ....[23]....
        /*0088*/ 	.word	0xffffffff


	//   ....[24]....
        /*008c*/ 	.word	0xffffffff


	//   ....[25]....
        /*0090*/ 	.word	0xffffffff


	//   ....[26]....
        /*0094*/ 	.word	0xffffffff


	//   ....[27]....
        /*0098*/ 	.word	0xffffffff


	//   ....[28]....
        /*009c*/ 	.word	0xffffffff


	//   ....[29]....
        /*00a0*/ 	.word	0xffffffff


	//   ....[30]....
        /*00a4*/ 	.word	0xffffffff


	//   ....[31]....
        /*00a8*/ 	.word	0xffffffff


	//   ....[32]....
        /*00ac*/ 	.word	0xffffffff


	//   ....[33]....
        /*00b0*/ 	.word	0x05000006


	//   ....[34]....
        /*00b4*/ 	.word	0x05000006


	//----- nvinfo : EIATTR_COOP_GROUP_INSTR_OFFSETS
	.align		4
.L_5413:
        /*00b8*/ 	.byte	0x04, 0x28
        /*00ba*/ 	.short	(.L_5415 - .L_5414)


	//   ....[0]....
.L_5414:
        /*00bc*/ 	.word	0x00001150


	//   ....[1]....
        /*00c0*/ 	.word	0x00001170


	//   ....[2]....
        /*00c4*/ 	.word	0x00001190


	//   ....[3]....
        /*00c8*/ 	.word	0x000011b0


	//   ....[4]....
        /*00cc*/ 	.word	0x000011d0


	//   ....[5]....
        /*00d0*/ 	.word	0x00001e00


	//   ....[6]....
        /*00d4*/ 	.word	0x00001e20


	//   ....[7]....
        /*00d8*/ 	.word	0x00001e40


	//   ....[8]....
        /*00dc*/ 	.word	0x00001e70


	//   ....[9]....
        /*00e0*/ 	.word	0x00001ea0


	//   ....[10]....
        /*00e4*/ 	.word	0x00002090


	//   ....[11]....
        /*00e8*/ 	.word	0x000020b0


	//   ....[12]....
        /*00ec*/ 	.word	0x000020c0


	//   ....[13]....
        /*00f0*/ 	.word	0x000021b0


	//   ....[14]....
        /*00f4*/ 	.word	0x00002260


	//   ....[15]....
        /*00f8*/ 	.word	0x00002270


	//   ....[16]....
        /*00fc*/ 	.word	0x00002440


	//   ....[17]....
        /*0100*/ 	.word	0x00002450


	//   ....[18]....
        /*0104*/ 	.word	0x00002870


	//   ....[19]....
        /*0108*/ 	.word	0x000028c0


	//   ....[20]....
        /*010c*/ 	.word	0x000028d0


	//   ....[21]....
        /*0110*/ 	.word	0x00002980


	//   ....[22]....
        /*0114*/ 	.word	0x00002a20


	//   ....[23]....
        /*0118*/ 	.word	0x00002a40


	//   ....[24]....
        /*011c*/ 	.word	0x00002c00


	//   ....[25]....
        /*0120*/ 	.word	0x00002c30


	//   ....[26]....
        /*0124*/ 	.word	0x0000b530


	//   ....[27]....
        /*0128*/ 	.word	0x0000b5b0


	//   ....[28]....
        /*012c*/ 	.word	0x0000b5e0


	//   ....[29]....
        /*0130*/ 	.word	0x0000b610


	//   ....[30]....
        /*0134*/ 	.word	0x0000b630


	//   ....[31]....
        /*0138*/ 	.word	0x0000b720


	//   ....[32]....
        /*013c*/ 	.word	0x0000b740


	//   ....[33]....
        /*0140*/ 	.word	0x0000b950


	//   ....[34]....
        /*0144*/ 	.word	0x0000b9c0


	//----- nvinfo : EIATTR_VRC_CTA_INIT_COUNT
	.align		4
.L_5415:
        /*0148*/ 	.byte	0x02, 0x4a
	.zero		1
	.zero		1


	//----- nvinfo : EIATTR_EXIT_INSTR_OFFSETS
	.align		4
        /*014c*/ 	.byte	0x04, 0x1c
        /*014e*/ 	.short	(.L_5417 - .L_5416)


	//   ....[0]....
.L_5416:
        /*0150*/ 	.word	0x0000b7b0


	//   ....[1]....
        /*0154*/ 	.word	0x0000b800


	//   ....[2]....
        /*0158*/ 	.word	0x0000b900


	//----- nvinfo : EIATTR_MAX_THREADS
	.align		4
.L_5417:
        /*015c*/ 	.byte	0x04, 0x05
        /*015e*/ 	.short	(.L_5419 - .L_5418)
.L_5418:
        /*0160*/ 	.word	0x00000080
        /*0164*/ 	.word	0x00000001
        /*0168*/ 	.word	0x00000001


	//----- nvinfo : EIATTR_CRS_STACK_SIZE
	.align		4
.L_5419:
        /*016c*/ 	.byte	0x04, 0x1e
        /*016e*/ 	.short	(.L_5421 - .L_5420)
.L_5420:
        /*0170*/ 	.word	0x00000000


	//----- nvinfo : EIATTR_CBANK_PARAM_SIZE
	.align		4
.L_5421:
        /*0174*/ 	.byte	0x03, 0x19
        /*0176*/ 	.short	0x0088


	//----- nvinfo : EIATTR_PARAM_CBANK
	.align		4
        /*0178*/ 	.byte	0x04, 0x0a
        /*017a*/ 	.short	(.L_5423 - .L_5422)
	.align		4
.L_5422:
        /*017c*/ 	.word	index@(.nv.constant0._ZN18transformer_engine13normalization19ln_fwd_tuned_kernelINS0_13Kernel_traitsI6__halfS3_13__nv_fp8_e4m3fjLj49152ELj4ELj1ELj4ELj16ENS0_18Kernel_traits_baseILj49152ES3_S3_S4_fjLj128EEEEEEEvNS0_19ForwardKernelParamsE)
        /*0180*/ 	.short	0x0380
        /*0182*/ 	.short	0x0088


	//----- nvinfo : EIATTR_SW_WAR
	.align		4
.L_5423:
        /*0184*/ 	.byte	0x04, 0x36
        /*0186*/ 	.short	(.L_5425 - .L_5424)
.L_5424:
        /*0188*/ 	.word	0x00000008
.L_5425:


//--------------------- .nv.info._ZN18transformer_engine13normalization19ln_fwd_tuned_kernelINS0_13Kernel_traitsI6__halfS3_13__nv_fp8_e4m3fjLj40960ELj4ELj1ELj4ELj16ENS0_18Kernel_traits_baseILj40960ES3_S3_S4_fjLj128EEEEEEEvNS0_19ForwardKernelParamsE --------------------------
	.section	.nv.info._ZN18transformer_engine13normalization19ln_fwd_tuned_kernelINS0_13Kernel_traitsI6__halfS3_13__nv_fp8_e4m3fjLj40960ELj4ELj1ELj4ELj16ENS0_18Kernel_traits_baseILj40960ES3_S3_S4_fjLj128EEEEEEEvNS0_19ForwardKernelParamsE,"",@"SHT_CUDA_INFO"
	.sectionflags	@""
	.align	4


	//----- nvinfo : EIATTR_CUDA_API_VERSION
	.align		4
        /*0000*/ 	.byte	0x04, 0x37
        /*0002*/ 	.short	(.L_5427 - .L_5426)
.L_5426:
        /*0004*/ 	.word	0x00000082


	//----- nvinfo : EIATTR_KPARAM_INFO
	.align		4
.L_5427:
        /*0008*/ 	.byte	0x04, 0x17
        /*000a*/ 	.short	(.L_5429 - .L_5428)
.L_5428:
        /*000c*/ 	.word	0x00000000
        /*0010*/ 	.short	0x0000
        /*0012*/ 	.short	0x0000
        /*0014*/ 	.byte	0x00, 0xf0, 0x21, 0x02


	//----- nvinfo : EIATTR_SPARSE_MMA_MASK
	.align		4
.L_5429:
        /*0018*/ 	.byte	0x03, 0x50
        /*001a*/ 	.short	0x0000


	//----- nvinfo : EIATTR_MAXREG_COUNT
	.align		4
        /*001c*/ 	.byte	0x03, 0x1b
        /*001e*/ 	.short	0x00ff


	//----- nvinfo : EIATTR_NUM_BARRIERS
	.align		4
        /*0020*/ 	.byte	0x02, 0x4c
        /*0022*/ 	.byte	0x01
	.zero		1


	//----- nvinfo : EIATTR_MERCURY_ISA_VERSION
	.align		4
        /*0024*/ 	.byte	0x03, 0x5f
        /*0026*/ 	.short	0x0101


	//----- nvinfo : EIATTR_COOP_GROUP_MASK_REGIDS
	.align		4
        /*0028*/ 	.byte	0x04, 0x29
        /*002a*/ 	.short	(.L_5431 - .L_5430)


	//   ....[0]....
.L_5430:
        /*002c*/ 	.word	0xffffffff


	//   ....[1]....
        /*0030*/ 	.word	0xffffffff


	//   ....[2]....
        /*0034*/ 	.word	0xffffffff


	//   ....[3]....
        /*0038*/ 	.word	0xffffffff


	//   ....[4]....
        /*003c*/ 	.word	0xffffffff


	//   ....[5]....
        /*0040*/ 	.word	0xffffffff


	//   ....[6]....
        /*0044*/ 	.word	0xffffffff


	//   ....[7]....
        /*0048*/ 	.word	0xffffffff


	//   ....[8]....
        /*004c*/ 	.word	0xffffffff


	//   ....[9]....
        /*0050*/ 	.word	0xffffffff


	//   ....[10]....
        /*0054*/ 	.word	0xffffffff


	//   ....[11]....
        /*0058*/ 	.word	0xffffffff


	//   ....[12]....
        /*005c*/ 	.word	0xffffffff


	//   ....[13]....
        /*0060*/ 	.word	0xffffffff


	//   ....[14]....
        /*0064*/ 	.word	0xffffffff


	//   ....[15]....
        /*0068*/ 	.word	0xffffffff


	//   ....[16]....
        /*006c*/ 	.word	0xffffffff


	//   ....[17]....
        /*0070*/ 	.word	0xffffffff


	//   ....[18]....
        /*0074*/ 	.word	0xffffffff


	//   ....[19]....
        /*0078*/ 	.word	0xffffffff


	//   ....[20]....
        /*007c*/ 	.word	0xffffffff


	//   ....[21]....
        /*0080*/ 	.word	0xffffffff


	//   ....[22]....
        /*0084*/ 	.word	0xffffffff


	//   ....[23]....
        /*0088*/ 	.word	0xffffffff


	//   ....[24]....
        /*008c*/ 	.word	0xffffffff


	//   ....[25]....
        /*0090*/ 	.word	0xffffffff


	//   ....[26]....
        /*0094*/ 	.word	0xffffffff


	//   ....[27]....
        /*0098*/ 	.word	0xffffffff


	//   ....[28]....
        /*009c*/ 	.word	0xffffffff


	//   ....[29]....
        /*00a0*/ 	.word	0xffffffff


	//   ....[30]....
        /*00a4*/ 	.word	0xffffffff


	//   ....[31]....
        /*00a8*/ 	.word	0xffffffff


	//   ....[32]....
        /*00ac*/ 	.word	0xffffffff


	//   ....[33]....
        /*00b0*/ 	.word	0x05000006


	//   ....[34]....
        /*00b4*/ 	.word	0x05000006


	//----- nvinfo : EIATTR_COOP_GROUP_INSTR_OFFSETS
	.align		4
.L_5431:
        /*00b8*/ 	.byte	0x04, 0x28
        /*00ba*/ 	.short	(.L_5433 - .L_5432)


	//   ....[0]....
.L_5432:
        /*00bc*/ 	.word	0x00000f00


	//   ....[1]....
        /*00c0*/ 	.word	0x00000f20


	//   ....[2]....
        /*00c4*/ 	.word	0x00000f40


	//   ....[3]....
        /*00c8*/ 	.word	0x00000f60


	//   ....[4]....
        /*00cc*/ 	.word	0x00000f80


	//   ....[5]....
        /*00d0*/ 	.word	0x000019f0


	//   ....[6]....
        /*00d4*/ 	.word	0x00001a10


	//   ....[7]....
        /*00d8*/ 	.word	0x00001a30


	//   ....[8]....
        /*00dc*/ 	.word	0x00001a50


	//   ....[9]....
        /*00e0*/ 	.word	0x00001a70


	//   ....[10]....
        /*00e4*/ 	.word	0x00001c20


	//   ....[11]....
        /*00e8*/ 	.word	0x00001c50


	//   ....[12]....
        /*00ec*/ 	.word	0x00001c80


	//   ....[13]....
        /*00f0*/ 	.word	0x00001de0


	//   ....[14]....
        /*00f4*/ 	.word	0x00001e90


	//   ....[15]....
        /*00f8*/ 	.word	0x00001ea0


	//   ....[16]....
        /*00fc*/ 	.word	0x00002100


	//   ....[17]....
        /*0100*/ 	.word	0x00002110


	//   ....[18]....
        /*0104*/ 	.word	0x00002490


	//   ....[19]....
        /*0108*/ 	.word	0x000024e0


	//   ....[20]....
        /*010c*/ 	.word	0x000024f0


	//   ....[21]....
        /*0110*/ 	.word	0x000025a0


	//   ....[22]....
        /*0114*/ 	.word	0x00002650


	//   ....[23]....
        /*0118*/ 	.word	0x00002660


	//   ....[24]....
        /*011c*/ 	.word	0x00002810


	//   ....[25]....
        /*0120*/ 	.word	0x00002850


	//   ....[26]....
        /*0124*/ 	.word	0x00009b50


	//   ....[27]....
        /*0128*/ 	.word	0x00009bd0


	//   ....[28]....
        /*012c*/ 	.word	0x00009c10


	//   ....[29]....
        /*0130*/ 	.word	0x00009c30


	//   ....[30]....
        /*0134*/ 	.word	0x00009c50


	//   ....[31]....
        /*0138*/ 	.word	0x00009d40


	//   ....[32]....
        /*013c*/ 	.word	0x00009d60


	//   ....[33]....
        /*0140*/ 	.word	0x00009f70


	//   ....[34]....
        /*0144*/ 	.word	0x00009fe0


	//----- nvinfo : EIATTR_VRC_CTA_INIT_COUNT
	.align		4
.L_5433:
        /*0148*/ 	.byte	0x02, 0x4a
	.zero		1
	.zero		1


	//----- nvinfo : EIATTR_EXIT_INSTR_OFFSETS
	.align		4
        /*014c*/ 	.byte	0x04, 0x1c
        /*014e*/ 	.short	(.L_5435 - .L_5434)


	//   ....[0]....
.L_5434:
        /*0150*/ 	.word	0x00009dd0


	//   ....[1]....
        /*0154*/ 	.word	0x00009e20


	//   ....[2]....
        /*0158*/ 	.word	0x00009f20


	//----- nvinfo : EIATTR_MAX_THREADS
	.align		4
.L_5435:
        /*015c*/ 	.byte	0x04, 0x05
        /*015e*/ 	.short	(.L_5437 - .L_5436)
.L_5436:
        /*0160*/ 	.word	0x00000080
        /*0164*/ 	.word	0x00000001
        /*0168*/ 	.word	0x00000001


	//----- nvinfo : EIATTR_CRS_STACK_SIZE
	.align		4
.L_5437:
        /*016c*/ 	.byte	0x04, 0x1e
        /*016e*/ 	.short	(.L_5439 - .L_5438)
.L_5438:
        /*0170*/ 	.word	0x00000000


	//----- nvinfo : EIATTR_CBANK_PARAM_SIZE
	.align		4
.L_5439:
        /*0174*/ 	.byte	0x03, 0x19
        /*0176*/ 	.short	0x0088


	//----- nvinfo : EIATTR_PARAM_CBANK
	.align		4
        /*0178*/ 	.byte	0x04, 0x0a
        /*017a*/ 	.short	(.L_5441 - .L_5440)
	.align		4
.L_5440:
        /*017c*/ 	.word	index@(.nv.constant0._ZN18transformer_engine13normalization19ln_fwd_tuned_kernelINS0_13Kernel_traitsI6__halfS3_13__nv_fp8_e4m3fjLj40960ELj4ELj1ELj4ELj16ENS0_18Kernel_traits_baseILj40960ES3_S3_S4_fjLj128EEEEEEEvNS0_19ForwardKernelParamsE)
        /*0180*/ 	.short	0x0380
        /*0182*/ 	.short	0x0088


	//----- nvinfo : EIATTR_SW_WAR
	.align		4
.L_5441:
        /*0184*/ 	.byte	0x04, 0x36
        /*0186*/ 	.short	(.L_5443 - .L_5442)
.L_5442:
        /*0188*/ 	.word	0x00000008
.L_5443:


//--------------------- .nv.info._ZN18transformer_engine13normalization19ln_fwd_tuned_kernelINS0_13Kernel_traitsI6__halfS3_13__nv_fp8_e4m3fjLj32768ELj4ELj1ELj4ELj16ENS0_18Kernel_traits_baseILj32768ES3_S3_S4_fjLj128EEEEEEEvNS0_19ForwardKernelParamsE --------------------------
	.section	.nv.info._ZN18transformer_engine13normalization19ln_fwd_tuned_kernelINS0_13Kernel_traitsI6__halfS3_13__nv_fp8_e4m3fjLj32768ELj4ELj1ELj4ELj16ENS0_18Kernel_traits_baseILj32768ES3_S3_S4_fjLj128EEEEEEEvNS0_19ForwardKernelParamsE,"",@"SHT_CUDA_INFO"
	.sectionflags	@""
	.align	4


	//----- nvinfo : EIATTR_CUDA_API_VERSION
	.align		4
        /*0000*/ 	.byte	0x04, 0x37
        /*0002*/ 	.short	(.L_5445 - .L_5444)
.L_5444:
        /*0004*/ 	.word	0x00000082


	//----- nvinfo : EIATTR_KPARAM_INFO
	.align		4
.L_5445:
        /*0008*/ 	.byte	0x04, 0x17
        /*000a*/ 	.short	(.L_5447 - .L_5446)
.L_5446:
        /*000c*/ 	.word	0x00000000
        /*0010*/ 	.short	0x0000
        /*0012*/ 	.short	0x0000
        /*0014*/ 	.byte	0x00, 0xf0, 0x21, 0x02


	//----- nvinfo : EIATTR_SPARSE_MMA_MASK
	.align		4
.L_5447:
        /*0018*/ 	.byte	0x03, 0x50
        /*001a*/ 	.short	0x0000


	//----- nvinfo : EIATTR_MAXREG_COUNT
	.align		4
        /*001c*/ 	.byte	0x03, 0x1b
        /*001e*/ 	.short	0x00ff


	//----- nvinfo : EIATTR_NUM_BARRIERS
	.align		4
        /*0020*/ 	.byte	0x02, 0x4c
        /*0022*/ 	.byte	0x01
	.zero		1


	//----- nvinfo : EIATTR_MERCURY_ISA_VERSION
	.align		4
        /*0024*/ 	.byte	0x03, 0x5f
        /*0026*/ 	.short	0x0101


	//----- nvinfo : EIATTR_COOP_GROUP_MASK_REGIDS
	.align		4
        /*0028*/ 	.byte	0x04, 0x29
        /*002a*/ 	.short	(.L_5449 - .L_5448)


	//   ....[0]....
.L_5448:
        /*002c*/ 	.word	0xffffffff


	//   ....[1]....
        /*0030*/ 	.word	0xffffffff


	//   ....[2]....
        /*0034*/ 	.word	0xffffffff


	//   ....[3]....
        /*0038*/ 	.word	0xffffffff


	//   ....[4]....
        /*003c*/ 	.word	0xffffffff


	//   ....[5]....
        /*0040*/ 	.word	0xffffffff


	//   ....[6]....
        /*0044*/ 	.word	0xffffffff


	//   ....[7]....
        /*0048*/ 	.word	0xffffffff


	//   ....[8]....
        /*004c*/ 	.word	0xffffffff


	//   ....[9]....
        /*0050*/ 	.word	0xffffffff


	//   ....[10]....
        /*0054*/ 	.word	0xffffffff


	//   ....[11]....
        /*0058*/ 	.word	0xffffffff


	//   ....[12]....
        /*005c*/ 	.word	0xffffffff


	//   ....[13]....
        /*0060*/ 	.word	0xffffffff


	//   ....[14]....
        /*0064*/ 	.word	0xffffffff


	//   ....[15]....
        /*0068*/ 	.word	0xffffffff


	//   ....[16]....
        /*006c*/ 	.word	0xffffffff


	//   ....[17]....
        /*0070*/ 	.word	0xffffffff


	//   ....[18]....
        /*0074*/ 	.word	0xffffffff


	//   ....[19]....
        /*0078*/ 	.word	0xffffffff


	//   ....[20]....
        /*007c*/ 	.word	0xffffffff


	//   ....[21]....
        /*0080*/ 	.word	0xffffffff


	//   ....[22]....
        /*0084*/ 	.word	0xffffffff


	//   ....[23]....
        /*0088*/ 	.word	0xffffffff


	//   ....[24]....
        /*008c*/ 	.word	0xffffffff


	//   ....[25]....
        /*0090*/ 	.word	0xffffffff


	//   ....[26]....
        /*0094*/ 	.word	0xffffffff


	//   ....[27]....
        /*0098*/ 	.word	0xffffffff


	//   ....[28]....
        /*009c*/ 	.word	0xffffffff


	//   ....[29]....
        /*00a0*/ 	.word	0xffffffff


	//   ....[30]....
        /*00a4*/ 	.word	0xffffffff


	//   ....[31]....
        /*00a8*/ 	.word	0xffffffff


	//   ....[32]....
        /*00ac*/ 	.word	0xffffffff


	//   ....[33]....
        /*00b0*/ 	.word	0x05000004


	//   ....[34]....
        /*00b4*/ 	.word	0x05000004


	//----- nvinfo : EIATTR_COOP_GROUP_INSTR_OFFSETS
	.align		4
.L_5449:
        /*00b8*/ 	.byte	0x04, 0x28
        /*00ba*/ 	.short	(.L_5451 - .L_5450)


	//   ....[0]....
.L_5450:
        /*00bc*/ 	.word	0x00000c50


	//   ....[1]....
        /*00c0*/ 	.word	0x00000c70


	//   ....[2]....
        /*00c4*/ 	.word	0x00000c90


	//   ....[3]....
        /*00c8*/ 	.word	0x00000cb0


	//   ....[4]....
        /*00cc*/ 	.word	0x00000cd0


	//   ....[5]....
        /*00d0*/ 	.word	0x00001510


	//   ....[6]....
        /*00d4*/ 	.word	0x00001540


	//   ....[7]....
        /*00d8*/ 	.word	0x00001590


	//   ....[8]....
        /*00dc*/ 	.word	0x000015c0


	//   ....[9]....
        /*00e0*/ 	.word	0x000015e0


	//   ....[10]....
        /*00e4*/ 	.word	0x00001710


	//   ....[11]....
        /*00e8*/ 	.word	0x00001740


	//   ....[12]....
        /*00ec*/ 	.word	0x00001770


	//   ....[13]....
        /*00f0*/ 	.word	0x000018a0


	//   ....[14]....
        /*00f4*/ 	.word	0x00001940


	//   ....[15]....
        /*00f8*/ 	.word	0x00001960


	//   ....[16]....
        /*00fc*/ 	.word	0x00001b30


	//   ....[17]....
        /*0100*/ 	.word	0x00001bf0


	//   ....[18]....
        /*0104*/ 	.word	0x00001f90


	//   ....[19]....
        /*0108*/ 	.word	0x00001fe0


	//   ....[20]....
        /*010c*/ 	.word	0x00001ff0


	//   ....[21]....
        /*0110*/ 	.word	0x000020a0


	//   ....[22]....
        /*0114*/ 	.word	0x00002140


	//   ....[23]....
        /*0118*/ 	.word	0x00002160


	//   ....[24]....
        /*011c*/ 	.word	0x00002330


	//   ....[25]....
        /*0120*/ 	.word	0x00002340


	//   ....[26]....
        /*0124*/ 	.word	0x00007f10


	//   ....[27]....
        /*0128*/ 	.word	0x00007f80


	//   ....[28]....
        /*012c*/ 	.word	0x00007fc0


	//   ....[29]....
        /*0130*/ 	.word	0x00007ff0


	//   ....[30]....
        /*0134*/ 	.word	0x00008010


	//   ....[31]....
        /*0138*/ 	.word	0x00008100


	//   ....[32]....
        /*013c*/ 	.word	0x00008120


	//   ....[33]....
        /*0140*/ 	.word	0x00008330


	//   ....[34]....
        /*0144*/ 	.word	0x000083a0


	//----- nvinfo : EIATTR_VRC_CTA_INIT_COUNT
	.align		4
.L_5451:
        /*0148*/ 	.byte	0x02, 0x4a
	.zero		1
	.zero		1


	//----- nvinfo : EIATTR_EXIT_INSTR_OFFSETS
	.align		4
        /*014c*/ 	.byte	0x04, 0x1c
        /*014e*/ 	.short	(.L_5453 - .L_5452)


	//   ....[0]....
.L_5452:
        /*0150*/ 	.word	0x00008190


	//   ....[1]....
        /*0154*/ 	.word	0x000081e0


	//   ....[2]....
        /*0158*/ 	.word	0x000082e0


	//----- nvinfo : EIATTR_MAX_THREADS
	.align		4
.L_5453:
        /*015c*/ 	.byte	0x04, 0x05
        /*015e*/ 	.short	(.L_5455 - .L_5454)
.L_5454:
        /*0160*/ 	.word	0x00000080
        /*0164*/ 	.word	0x00000001
        /*0168*/ 	.word	0x00000001


	//----- nvinfo : EIATTR_CRS_STACK_SIZE
	.align		4
.L_5455:
        /*016c*/ 	.byte	0x04, 0x1e
        /*016e*/ 	.short	(.L_5457 - .L_5456)
.L_5456:
        /*0170*/ 	.word	0x00000000


	//----- nvinfo : EIATTR_CBANK_PARAM_SIZE
	.align		4
.L_5457:
        /*0174*/ 	.byte	0x03, 0x19
        /*0176*/ 	.short	0x0088


	//----- nvinfo : EIATTR_PARAM_CBANK
	.align		4
        /*0178*/ 	.byte	0x04, 0x0a
        /*017a*/ 	.short	(.L_5459 - .L_5458)
	.align		4
.L_5458:
        /*017c*/ 	.word	index@(.nv.constant0._ZN18transformer_engine13normalization19ln_fwd_tuned_kernelINS0_13Kernel_traitsI6__halfS3_13__nv_fp8_e4m3fjLj32768ELj4ELj1ELj4ELj16ENS0_18Kernel_traits_baseILj32768ES3_S3_S4_fjLj128EEEEEEEvNS0_19ForwardKernelParamsE)
        /*0180*/ 	.short	0x0380
        /*0182*/ 	.short	0x0088


	//----- nvinfo : EIATTR_SW_WAR
	.align		4
.L_5459:
        /*0184*/ 	.byte	0x04, 0x36
        /*0186*/ 	.short	(.L_5461 - .L_5460)
.L_5460:
        /*0188*/ 	.word	0x00000008
.L_5461:


//--------------------- .nv.info._ZN18transformer_engine13normalization19ln_fwd_tuned_kernelINS0_13Kernel_traitsI6__halfS3_13__nv_fp8_e4m3fjLj30720ELj4ELj1ELj4ELj4ENS0_18Kernel_traits_baseILj30720ES3_S3_S4_fjLj128EEEEEEEvNS0_19ForwardKernelParamsE --------------------------
	.section	.nv.info._ZN18transformer_engine13normalization19ln_fwd_tuned_kernelINS0_13Kernel_traitsI6__halfS3_13__nv_fp8_e4m3fjLj30720ELj4ELj1ELj4ELj4ENS0_18Kernel_traits_baseILj30720ES3_S3_S4_fjLj128EEEEEEEvNS0_19ForwardKernelParamsE,"",@"SHT_CUDA_INFO"
	.sectionflags	@""
	.align	4


	//----- nvinfo : EIATTR_CUDA_API_VERSION
	.align		4
        /*0000*/ 	.byte	0x04, 0x37
        /*0002*/ 	.short	(.L_5463 - .L_5462)
.L_5462:
        /*0004*/ 	.word	0x00000082


	//----- nvinfo : EIATTR_KPARAM_INFO
	.align		4
.L_5463:
        /*0008*/ 	.byte	0x04, 0x17
        /*000a*/ 	.short	(.L_5465 - .L_5464)
.L_5464:
        /*000c*/ 	.word	0x00000000
        /*0010*/ 	.short	0x0000
        /*0012*/ 	.short	0x0000
        /*0014*/ 	.byte	0x00, 0xf0, 0x21, 0x02


	//----- nvinfo : EIATTR_SPARSE_MMA_MASK
	.align		4
.L_5465:
        /*0018*/ 	.byte	0x03, 0x50
        /*001a*/ 	.short	0x0000


	//----- nvinfo : EIATTR_MAXREG_COUNT
	.align		4
        /*001c*/ 	.byte	0x03, 0x1b
        /*001e*/ 	.short	0x00ff


	//----- nvinfo : EIATTR_NUM_BARRIERS
	.align		4
        /*0020*/ 	.byte	0x02, 0x4c
        /*0022*/ 	.byte	0x01
	.zero		1


	//----- nvinfo : EIATTR_MERCURY_ISA_VERSION
	.align		4
        /*0024*/ 	.byte	0x03, 0x5f
        /*0026*/ 	.short	0x0101


	//----- nvinfo : EIATTR_COOP_GROUP_MASK_REGIDS
	.align		4
        /*0028*/ 	.byte	0x04, 0x29
        /*002a*/ 	.short	(.L_5467 - .L_5466)


	//   ....[0]....
.L_5466:
        /*002c*/ 	.word	0xffffffff


	//   ....[1]....
        /*0030*/ 	.word	0xffffffff


	//   ....[2]....
        /*0034*/ 	.word	0xffffffff


	//   ....[3]....
        /*0038*/ 	.word	0xffffffff


	//   ....[4]....
        /*003c*/ 	.word	0xffffffff


	//   ....[5]....
        /*0040*/ 	.word	0xffffffff


	//   ....[6]....
        /*0044*/ 	.word	0xffffffff


	//   ....[7]....
        /*0048*/ 	.word	0xffffffff


	//   ....[8]....
        /*004c*/ 	.word	0xffffffff


	//   ....[9]....
        /*0050*/ 	.word	0xffffffff


	//   ....[10]....
        /*0054*/ 	.word	0xffffffff


	//   ....[11]....
        /*0058*/ 	.word	0xffffffff


	//   ....[12]....
        /*005c*/ 	.word	0xffffffff


	//   ....[13]....
        /*0060*/ 	.word	0xffffffff


	//   ....[14]....
        /*0064*/ 	.word	0xffffffff


	//   ....[15]....
        /*0068*/ 	.word	0xffffffff


	//   ....[16]....
        /*006c*/ 	.word	0xffffffff


	//   ....[17]....
        /*0070*/ 	.word	0xffffffff


	//   ....[18]....
        /*0074*/ 	.word	0xffffffff


	//   ....[19]....
        /*0078*/ 	.word	0xffffffff


	//   ....[20]....
        /*007c*/ 	.word	0xffffffff


	//   ....[21]....
        /*0080*/ 	.word	0xffffffff


	//   ....[22]....
        /*0084*/ 	.word	0xffffffff


	//   ....[23]....
        /*0088*/ 	.word	0xffffffff


	//   ....[24]....
        /*008c*/ 	.word	0xffffffff


	//   ....[25]....
        /*0090*/ 	.word	0xffffffff


	//   ....[26]....
        /*0094*/ 	.word	0xffffffff


	//   ....[27]....
        /*0098*/ 	.word	0xffffffff


	//   ....[28]....
        /*009c*/ 	.word	0xffffffff


	//   ....[29]....
        /*00a0*/ 	.word	0xffffffff


	//   ....[30]....
        /*00a4*/ 	.word	0xffffffff


	//   ....[31]....
        /*00a8*/ 	.word	0xffffffff


	//   ....[32]....
        /*00ac*/ 	.word	0xffffffff


	//   ....[33]....
        /*00b0*/ 	.word	0x05000004


	//   ....[34]....
        /*00b4*/ 	.word	0x05000004


	//----- nvinfo : EIATTR_COOP_GROUP_INSTR_OFFSETS
	.align		4
.L_5467:
        /*00b8*/ 	.byte	0x04, 0x28
        /*00ba*/ 	.short	(.L_5469 - .L_5468)


	//   ....[0]....
.L_5468:
        /*00bc*/ 	.word	0x00000c40


	//   ....[1]....
        /*00c0*/ 	.word	0x000013e0


	//   ....[2]....
        /*00c4*/ 	.word	0x00001400


	//   ....[3]....
        /*00c8*/ 	.word	0x00001420


	//   ....[4]....
        /*00cc*/ 	.word	0x00001440


	//   ....[5]....
        /*00d0*/ 	.word	0x00001460


	//   ....[6]....
        /*00d4*/ 	.word	0x00001c10


	//   ....[7]....
        /*00d8*/ 	.word	0x00001c40


	//   ....[8]....
        /*00dc*/ 	.word	0x00001c70


	//   ....[9]....
        /*00e0*/ 	.word	0x00001ca0


	//   ....[10]....
        /*00e4*/ 	.word	0x00001cd0


	//   ....[11]....
        /*00e8*/ 	.word	0x00001d50


	//   ....[12]....
        /*00ec*/ 	.word	0x00001d60


	//   ....[13]....
        /*00f0*/ 	.word	0x00001e10


	//   ....[14]....
        /*00f4*/ 	.word	0x00001ec0


	//   ....[15]....
        /*00f8*/ 	.word	0x00001ed0


	//   ....[16]....
        /*00fc*/ 	.word	0x000020a0


	//   ....[17]....
        /*0100*/ 	.word	0x000020c0


	//   ....[18]....
        /*0104*/ 	.word	0x00002380


	//   ....[19]....
        /*0108*/ 	.word	0x000023d0


	//   ....[20]....
        /*010c*/ 	.word	0x000023e0


	//   ....[21]....
        /*0110*/ 	.word	0x00002490


	//   ....[22]....
        /*0114*/ 	.word	0x00002540


	//   ....[23]....
        /*0118*/ 	.word	0x00002550


	//   ....[24]....
        /*011c*/ 	.word	0x00002710


	//   ....[25]....
        /*0120*/ 	.word	0x00002730


	//   ....[26]....
        /*0124*/ 	.word	0x000075c0


	//   ....[27]....
        /*0128*/ 	.word	0x00007640


	//   ....[28]....
        /*012c*/ 	.word	0x00007680


	//   ....[29]....
        /*0130*/ 	.word	0x000076a0


	//   ....[30]....
        /*0134*/ 	.word	0x000076c0


	//   ....[31]....
        /*0138*/ 	.word	0x000077b0


	//   ....[32]....
        /*013c*/ 	.word	0x000077d0


	//   ....[33]....
        /*0140*/ 	.word	0x000079e0


	//   ....[34]....
        /*0144*/ 	.word	0x00007a50


	//----- nvinfo : EIATTR_VRC_CTA_INIT_COUNT
	.align		4
.L_5469:
        /*0148*/ 	.byte	0x02, 0x4a
	.zero		1
	.zero		1


	//----- nvinfo : EIATTR_EXIT_INSTR_OFFSETS
	.align		4
        /*014c*/ 	.byte	0x04, 0x1c
        /*014e*/ 	.short	(.L_5471 - .L_5470)


	//   ....[0]....
.L_5470:
        /*0150*/ 	.word	0x00007840


	//   ....[1]....
        /*0154*/ 	.word	0x00007890


	//   ....[2]....
        /*0158*/ 	.word	0x00007990


	//----- nvinfo : EIATTR_MAX_THREADS
	.align		4
.L_5471:
        /*015c*/ 	.byte	0x04, 0x05
        /*015e*/ 	.short	(.L_5473 - .L_5472)
.L_5472:
        /*0160*/ 	.word	0x00000080
        /*0164*/ 	.word	0x00000001
        /*0168*/ 	.word	0x00000001


	//----- nvinfo : EIATTR_CRS_STACK_SIZE
	.align		4
.L_5473:
        /*016c*/ 	.byte	0x04, 0x1e
        /*016e*/ 	.short	(.L_5475 - .L_5474)
.L_5474:
        /*0170*/ 	.word	0x00000000


	//----- nvinfo : EIATTR_CBANK_PARAM_SIZE
	.align		4
.L_5475:
        /*0174*/ 	.byte	0x03, 0x19
        /*0176*/ 	.short	0x0088


	//----- nvinfo : EIATTR_PARAM_CBANK
	.align		4
        /*0178*/ 	.byte	0x04, 0x0a
        /*017a*/ 	.short	(.L_5477 - .L_5476)
	.align		4
.L_5476:
        /*017c*/ 	.word	index@(.nv.constant0._ZN18transformer_engine13normalization19ln_fwd_tuned_kernelINS0_13Kernel_traitsI6__halfS3_13__nv_fp8_e4m3fjLj30720ELj4ELj1ELj4ELj4ENS0_18Kernel_traits_baseILj30720ES3_S3_S4_fjLj128EEEEEEEvNS0_19ForwardKernelParamsE)
        /*0180*/ 	.short	0x0380
        /*0182*/ 	.short	0x0088


	//----- nvinfo : EIATTR_SW_WAR
	.align		4
.L_5477:
        /*0184*/ 	.byte	0x04, 0x36
        /*0186*/ 	.short	(.L_5479 - .L_5478)
.L_5478:
        /*0188*/ 	.word	0x00000008
.L_5479:


//--------------------- .nv.info._ZN18transformer_engine13normalization19ln_fwd_tuned_kernelINS0_13Kernel_traitsI6__halfS3_13__nv_fp8_e4m3fjLj25600ELj2ELj1ELj4ELj8ENS0_18Kernel_traits_baseILj25600ES3_S3_S4_fjLj128EEEEEEEvNS0_19ForwardKernelParamsE --------------------------
	.section	.nv.info._ZN18transformer_engine13normalization19ln_fwd_tuned_kernelINS0_13Kernel_traitsI6__halfS3_13__nv_fp8_e4m3fjLj25600ELj2ELj1ELj4ELj8ENS0_18Kernel_traits_baseILj25600ES3_S3_S4_fjLj128EEEEEEEvNS0_19ForwardKernelParamsE,"",@"SHT_CUDA_INFO"
	.sectionflags	@""
	.align	4


	//----- nvinfo : EIATTR_CUDA_API_VERSION
	.align		4
        /*0000*/ 	.byte	0x04, 0x37
        /*0002*/ 	.short	(.L_5481 - .L_5480)
.L_5480:
        /*0004*/ 	.word	0x00000082


	//----- nvinfo : EIATTR_KPARAM_INFO
	.align		4
.L_5481:
        /*0008*/ 	.byte	0x04, 0x17
        /*000a*/ 	.short	(.L_5483 - .L_5482)
.L_5482:
        /*000c*/ 	.word	0x00000000
        /*0010*/ 	.short	0x0000
        /*0012*/ 	.short	0x0000
        /*0014*/ 	.byte	0x00, 0xf0, 0x21, 0x02


	//----- nvinfo : EIATTR_SPARSE_MMA_MASK
	.align		4
.L_5483:
        /*0018*/ 	.byte	0x03, 0x50
        /*001a*/ 	.short	0x0000


	//----- nvinfo : EIATTR_MAXREG_COUNT
	.align		4
        /*001c*/ 	.byte	0x03, 0x1b
        /*001e*/ 	.short	0x00ff


	//----- nvinfo : EIATTR_NUM_BARRIERS
	.align		4
        /*0020*/ 	.byte	0x02, 0x4c
        /*0022*/ 	.byte	0x01
	.zero		1


	//----- nvinfo : EIATTR_ANNOTATIONS
	.align		4
        /*0024*/ 	.byte	0x04, 0x55
        /*0026*/ 	.short	(.L_5485 - .L_5484)


	//   ....[0]....
.L_5484:
        /* <DEDUP_REMOVED lines=26> */


	//----- nvinfo : EIATTR_MERCURY_ISA_VERSION
	.align		4
.L_5485:
        /*01b0*/ 	.byte	0x03, 0x5f
        /*01b2*/ 	.short	0x0101


	//----- nvinfo : EIATTR_COOP_GROUP_MASK_REGIDS
	.align		4
        /*01b4*/ 	.byte	0x04, 0x29
        /*01b6*/ 	.short	(.L_5487 - .L_5486)


	//   ....[0]....
.L_5486:
        /*01b8*/ 	.word	0xffffffff


	//   ....[1]....
        /*01bc*/ 	.word	0xffffffff


	//   ....[2]....
        /*01c0*/ 	.word	0xffffffff


	//   ....[3]....
        /*01c4*/ 	.word	0xffffffff


	//   ....[4]....
        /*01c8*/ 	.word	0xffffffff


	//   ....[5]....
        /*01cc*/ 	.word	0xffffffff


	//   ....[6]....
        /*01d0*/ 	.word	0xffffffff


	//   ....[7]....
        /*01d4*/ 	.word	0xffffffff


	//   ....[8]....
        /*01d8*/ 	.word	0xffffffff


	//   ....[9]....
        /*01dc*/ 	.word	0xffffffff


	//   ....[10]....
        /*01e0*/ 	.word	0xffffffff


	//   ....[11]....
        /*01e4*/ 	.word	0xffffffff


	//   ....[12]....
        /*01e8*/ 	.word	0xffffffff


	//   ....[13]....
        /*01ec*/ 	.word	0xffffffff


	//   ....[14]....
        /*01f0*/ 	.word	0xffffffff


	//   ....[15]....
        /*01f4*/ 	.word	0xffffffff


	//   ....[16]....
        /*01f8*/ 	.word	0xffffffff


	//   ....[17]....
        /*01fc*/ 	.word	0xffffffff


	//   ....[18]....
        /*0200*/ 	.word	0xffffffff


	//   ....[19]....
        /*0204*/ 	.word	0xffffffff


	//   ....[20]....
        /*0208*/ 	.word	0xffffffff


	//   ....[21]....
        /*020c*/ 	.word	0xffffffff


	//   ....[22]....
        /*0210*/ 	.word	0xffffffff


	//   ....[23]....
        /*0214*/ 	.word	0xffffffff


	//   ....[24]....
        /*0218*/ 	.word	0xffffffff


	//   ....[25]....
        /*021c*/ 	.word	0xffffffff


	//   ....[26]....
        /*0220*/ 	.word	0xffffffff


	//   ....[27]....
        /*0224*/ 	.word	0xffffffff


	//   ....[28]....
        /*0228*/ 	.word	0xffffffff


	//   ....[29]....
        /*022c*/ 	.word	0xffffffff


	//   ....[30]....
        /*0230*/ 	.word	0x05000004


	//   ....[31]....
        /*0234*/ 	.word	0x05000004


	//----- nvinfo : EIATTR_COOP_GROUP_INSTR_OFFSETS
	.align		4
.L_5487:
        /*0238*/ 	.byte	0x04, 0x28
        /*023a*/ 	.short	(.L_5489 - .L_5488)


	//   ....[0]....
.L_5488:
        /*023c*/ 	.word	0x00002430


	//   ....[1]....
        /*0240*/ 	.word	0x00002450


	//   ....[2]....
        /*0244*/ 	.word	0x00002470


	//   ....[3]....
        /*0248*/ 	.word	0x00002490


	//   ....[4]....
        /*024c*/ 	.word	0x000024b0


	//   ....[5]....
        /*0250*/ 	.word	0x00003160


	//   ....[6]....
        /*0254*/ 	.word	0x00003180


	//   ....[7]....
        /*0258*/ 	.word	0x000031a0


	//   ....[8]....
        /*025c*/ 	.word	0x000031c0


	//   ....[9]....
        /*0260*/ 	.word	0x00003200


	//   ....[10]....
        /*0264*/ 	.word	0x000033f0


	//   ....[11]....
        /*0268*/ 	.word	0x00003410


	//   ....[12]....
        /*026c*/ 	.word	0x00003420


	//   ....[13]....
        /*0270*/ 	.word	0x000035a0


	//   ....[14]....
        /*0274*/ 	.word	0x000035c0


	//   ....[15]....
        /*0278*/ 	.word	0x000035d0


	//   ....[16]....
        /*027c*/ 	.word	0x00003790


	//   ....[17]....
        /*0280*/ 	.word	0x000037a0


	//   ....[18]....
        /*0284*/ 	.word	0x00003c40


	//   ....[19]....
        /*0288*/ 	.word	0x00003c90


	//   ....[20]....
        /*028c*/ 	.word	0x00003ca0


	//   ....[21]....
        /*0290*/ 	.word	0x00003ea0


	//   ....[22]....
        /*0294*/ 	.word	0x00003ec0


	//   ....[23]....
        /*0298*/ 	.word	0x0000d140


	//   ....[24]....
        /*029c*/ 	.word	0x0000d1c0


	//   ....[25]....
        /*02a0*/ 	.word	0x0000d1f0


	//   ....[26]....
        /*02a4*/ 	.word	0x0000d220


	//   ....[27]....
        /*02a8*/ 	.word	0x0000d240


	//   ....[28]....
        /*02ac*/ 	.word	0x0000d330


	//   ....[29]....
        /*02b0*/ 	.word	0x0000d350


	//   ....[30]....
        /*02b4*/ 	.word	0x0000d560


	//   ....[31]....
        /*02b8*/ 	.word	0x0000d5d0


	//----- nvinfo : EIATTR_VRC_CTA_INIT_COUNT
	.align		4
.L_5489:
        /*02bc*/ 	.byte	0x02, 0x4a
	.zero		1
	.zero		1


	//----- nvinfo : EIATTR_EXIT_INSTR_OFFSETS
	.align		4
        /*02c0*/ 	.byte	0x04, 0x1c
        /*02c2*/ 	.short	(.L_5491 - .L_5490)


	//   ....[0]....
.L_5490:
        /*02c4*/ 	.word	0x0000d3c0


	//   ....[1]....
        /*02c8*/ 	.word	0x0000d410


	//   ....[2]....
        /*02cc*/ 	.word	0x0000d510


	//----- nvinfo : EIATTR_MAX_THREADS
	.align		4
.L_5491:
        /*02d0*/ 	.byte	0x04, 0x05
        /*02d2*/ 	.short	(.L_5493 - .L_5492)
.L_5492:
        /*02d4*/ 	.word	0x00000080
        /*02d8*/ 	.word	0x00000001
        /*02dc*/ 	.word	0x00000001


	//----- nvinfo : EIATTR_CRS_STACK_SIZE
	.align		4
.L_5493:
        /*02e0*/ 	.byte	0x04, 0x1e
        /*02e2*/ 	.short	(.L_5495 - .L_5494)
.L_5494:
        /*02e4*/ 	.word	0x00000000


	//----- nvinfo : EIATTR_CBANK_PARAM_SIZE
	.align		4
.L_5495:
        /*02e8*/ 	.byte	0x03, 0x19
        /*02ea*/ 	.short	0x0088


	//----- nvinfo : EIATTR_PARAM_CBANK
	.align		4
        /*02ec*/ 	.byte	0x04, 0x0a
        /*02ee*/ 	.short	(.L_5497 - .L_5496)
	.align		4
.L_5496:
        /*02f0*/ 	.word	index@(.nv.constant0._ZN18transformer_engine13normalization19ln_fwd_tuned_kernelINS0_13Kernel_traitsI6__halfS3_13__nv_fp8_e4m3fjLj25600ELj2ELj1ELj4ELj8ENS0_18Kernel_traits_baseILj25600ES3_S3_S4_fjLj128EEEEEEEvNS0_19ForwardKernelParamsE)
        /*02f4*/ 	.short	0x0380
        /*02f6*/ 	.short	0x0088


	//----- nvinfo : EIATTR_SW_WAR
	.align		4
.L_5497:
        /*02f8*/ 	.byte	0x04, 0x36
        /*02fa*/ 	.short	(.L_5499 - .L_5498)
.L_5498:
        /*02fc*/ 	.word	0x00000008
.L_5499:


//--------------------- .nv.info._ZN18transformer_engine13normalization19ln_fwd_tuned_kernelINS0_13Kernel_traitsI6__halfS3_13__nv_fp8_e4m3fjLj24576ELj2ELj1ELj4ELj16ENS0_18Kernel_traits_baseILj24576ES3_S3_S4_fjLj128EEEEEEEvNS0_19ForwardKernelParamsE --------------------------
	.section	.nv.info._ZN18transformer_engine13normalization19ln_fwd_tuned_kernelINS0_13Kernel_traitsI6__halfS3_13__nv_fp8_e4m3fjLj24576ELj2ELj1ELj4ELj16ENS0_18Kernel_traits_baseILj24576ES3_S3_S4_fjLj128EEEEEEEvNS0_19ForwardKernelParamsE,"",@"SHT_CUDA_INFO"
	.sectionflags	@""
	.align	4


	//----- nvinfo : EIATTR_CUDA_API_VERSION
	.align		4
        /*0000*/ 	.byte	0x04, 0x37
        /*0002*/ 	.short	(.L_5501 - .L_5500)
.L_5500:
        /*0004*/ 	.word	0x00000082


	//----- nvinfo : EIATTR_KPARAM_INFO
	.align		4
.L_5501:
        /*0008*/ 	.byte	0x04, 0x17
        /*000a*/ 	.short	(.L_5503 - .L_5502)
.L_5502:
        /*000c*/ 	.word	0x00000000
        /*0010*/ 	.short	0x0000
        /*0012*/ 	.short	0x0000
        /*0014*/ 	.byte	0x00, 0xf0, 0x21, 0x02


	//----- nvinfo : EIATTR_SPARSE_MMA_MASK
	.align		4
.L_5503:
        /*0018*/ 	.byte	0x03, 0x50
        /*001a*/ 	.short	0x0000


	//----- nvinfo : EIATTR_MAXREG_COUNT
	.align		4
        /*001c*/ 	.byte	0x03, 0x1b
        /*001e*/ 	.short	0x00ff


	//----- nvinfo : EIATTR_NUM_BARRIERS
	.align		4
        /*0020*/ 	.byte	0x02, 0x4c
        /*0022*/ 	.byte	0x01
	.zero		1


	//----- nvinfo : EIATTR_MERCURY_ISA_VERSION
	.align		4
        /*0024*/ 	.byte	0x03, 0x5f
        /*0026*/ 	.short	0x0101


	//----- nvinfo : EIATTR_COOP_GROUP_MASK_REGIDS
	.align		4
        /*0028*/ 	.byte	0x04, 0x29
        /*002a*/ 	.short	(.L_5505 - .L_5504)


	//   ....[0]....
.L_5504:
        /*002c*/ 	.word	0xffffffff


	//   ....[1]....
        /*0030*/ 	.word	0xffffffff


	//   ....[2]....
        /*0034*/ 	.word	0xffffffff


	//   ....[3]....
        /*0038*/ 	.word	0xffffffff


	//   ....[4]....
        /*003c*/ 	.word	0xffffffff


	//   ....[5]....
        /*0040*/ 	.word	0xffffffff


	//   ....[6]....
        /*0044*/ 	.word	0xffffffff


	//   ....[7]....
        /*0048*/ 	.word	0xffffffff


	//   ....[8]....
        /*004c*/ 	.word	0xffffffff


	//   ....[9]....
        /*0050*/ 	.word	0xffffffff


	//   ....[10]....
        /*0054*/ 	.word	0xffffffff


	//   ....[11]....
        /*0058*/ 	.word	0xffffffff


	//   ....[12]....
        /*005c*/ 	.word	0xffffffff


	//   ....[13]....
        /*0060*/ 	.word	0xffffffff


	//   ....[14]....
        /*0064*/ 	.word	0xffffffff


	//   ....[15]....
        /*0068*/ 	.word	0xffffffff


	//   ....[16]....
        /*006c*/ 	.word	0xffffffff


	//   ....[17]....
        /*0070*/ 	.word	0xffffffff


	//   ....[18]....
        /*0074*/ 	.word	0xffffffff


	//   ....[19]....
        /*0078*/ 	.word	0xffffffff


	//   ....[20]....
        /*007c*/ 	.word	0xffffffff


	//   ....[21]....
        /*0080*/ 	.word	0xffffffff


	//   ....[22]....
        /*0084*/ 	.word	0xffffffff


	//   ....[23]....
        /*0088*/ 	.word	0xffffffff


	//   ....[24]....
        /*008c*/ 	.word	0xffffffff


	//   ....[25]....
        /*0090*/ 	.word	0xffffffff


	//   ....[26]....
        /*0094*/ 	.word	0xffffffff


	//   ....[27]....
        /*0098*/ 	.word	0xffffffff


	//   ....[28]....
        /*009c*/ 	.word	0xffffffff


	//   ....[29]....
        /*00a0*/ 	.word	0xffffffff


	//   ....[30]....
        /*00a4*/ 	.word	0x05000006


	//   ....[31]....
        /*00a8*/ 	.word	0x05000006


	//----- nvinfo : EIATTR_COOP_GROUP_INSTR_OFFSETS
	.align		4
.L_5505:
        /*00ac*/ 	.byte	0x04, 0x28
        /*00ae*/ 	.short	(.L_5507 - .L_5506)


	//   ....[0]....
.L_5506:
        /*00b0*/ 	.word	0x00001150


	//   ....[1]....
        /*00b4*/ 	.word	0x00001170


	//   ....[2]....
        /*00b8*/ 	.word	0x00001190


	//   ....[3]....
        /*00bc*/ 	.word	0x000011b0


	//   ....[4]....
        /*00c0*/ 	.word	0x000011d0


	//   ....[5]....
        /*00c4*/ 	.word	0x00001e00


	//   ....[6]....
        /*00c8*/ 	.word	0x00001e20


	//   ....[7]....
        /*00cc*/ 	.word	0x00001e40


	//   ....[8]....
        /*00d0*/ 	.word	0x00001e70


	//   ....[9]....
        /*00d4*/ 	.word	0x00001ea0


	//   ....[10]....
        /*00d8*/ 	.word	0x00002090


	//   ....[11]....
        /*00dc*/ 	.word	0x000020b0


	//   ....[12]....
        /*00e0*/ 	.word	0x000020c0


	//   ....[13]....
        /*00e4*/ 	.word	0x000021b0


	//   ....[14]....
        /*00e8*/ 	.word	0x00002260


	//   ....[15]....
        /*00ec*/ 	.word	0x00002270


	//   ....[16]....
        /*00f0*/ 	.word	0x00002440


	//   ....[17]....
        /*00f4*/ 	.word	0x00002450


	//   ....[18]....
        /*00f8*/ 	.word	0x00002880


	//   ....[19]....
        /*00fc*/ 	.word	0x000028d0


	//   ....[20]....
        /*0100*/ 	.word	0x000028e0


	//   ....[21]....
        /*0104*/ 	.word	0x00002a40


	//   ....[22]....
        /*0108*/ 	.word	0x00002a80


	//   ....[23]....
        /*010c*/ 	.word	0x0000b390


	//   ....[24]....
        /*0110*/ 	.word	0x0000b410


	//   ....[25]....
        /*0114*/ 	.word	0x0000b440


	//   ....[26]....
        /*0118*/ 	.word	0x0000b470


	//   ....[27]....
        /*011c*/ 	.word	0x0000b490


	//   ....[28]....
        /*0120*/ 	.word	0x0000b580


	//   ....[29]....
        /*0124*/ 	.word	0x0000b5a0


	//   ....[30]....
        /*0128*/ 	.word	0x0000b7b0


	//   ....[31]....
        /*012c*/ 	.word	0x0000b820


	//----- nvinfo : EIATTR_VRC_CTA_INIT_COUNT
	.align		4
.L_5507:
        /*0130*/ 	.byte	0x02, 0x4a
	.zero		1
	.zero		1


	//----- nvinfo : EIATTR_EXIT_INSTR_OFFSETS
	.align		4
        /*0134*/ 	.byte	0x04, 0x1c
        /*0136*/ 	.short	(.L_5509 - .L_5508)


	//   ....[0]....
.L_5508:
        /*0138*/ 	.word	0x0000b610


	//   ....[1]....
        /*013c*/ 	.word	0x0000b660


	//   ....[2]....
        /*0140*/ 	.word	0x0000b760


	//----- nvinfo : EIATTR_MAX_THREADS
	.align		4
.L_5509:
        /*0144*/ 	.byte	0x04, 0x05
        /*0146*/ 	.short	(.L_5511 - .L_5510)
.L_5510:
        /*0148*/ 	.word	0x00000080
        /*014c*/ 	.word	0x00000001
        /*0150*/ 	.word	0x00000001


	//----- nvinfo : EIATTR_CRS_STACK_SIZE
	.align		4
.L_5511:
        /*0154*/ 	.byte	0x04, 0x1e
        /*0156*/ 	.short	(.L_5513 - .L_5512)
.L_5512:
        /*0158*/ 	.word	0x00000000


	//----- nvinfo : EIATTR_CBANK_PARAM_SIZE
	.align		4
.L_5513:
        /*015c*/ 	.byte	0x03, 0x19
        /*015e*/ 	.short	0x0088


	//----- nvinfo : EIATTR_PARAM_CBANK
	.align		4
        /*0160*/ 	.byte	0x04, 0x0a
        /*0162*/ 	.short	(.L_5515 - .L_5514)
	.align		4
.L_5514:
        /*0164*/ 	.word	index@(.nv.constant0._ZN18transformer_engine13normalization19ln_fwd_tuned_kernelINS0_13Kernel_traitsI6__halfS3_13__nv_fp8_e4m3fjLj24576ELj2ELj1ELj4ELj16ENS0_18Kernel_traits_baseILj24576ES3_S3_S4_fjLj128EEEEEEEvNS0_19ForwardKernelParamsE)
        /*0168*/ 	.short	0x0380
        /*016a*/ 	.short	0x0088


	//----- nvinfo : EIATTR_SW_WAR
	.align		4
.L_5515:
        /*016c*/ 	.byte	0x04, 0x36
        /*016e*/ 	.short	(.L_5517 - .L_5516)
.L_5516:
        /*0170*/ 	.word	0x00000008
.L_5517:


//--------------------- .nv.info._ZN18transformer_engine13normalization19ln_fwd_tuned_kernelINS0_13Kernel_traitsI6__halfS3_13__nv_fp8_e4m3fjLj20480ELj2ELj1ELj4ELj16ENS0_18Kernel_traits_baseILj20480ES3_S3_S4_fjLj128EEEEEEEvNS0_19ForwardKernelParamsE --------------------------
	.section	.nv.info._ZN18transformer_engine13normalization19ln_fwd_tuned_kernelINS0_13Kernel_traitsI6__halfS3_13__nv_fp8_e4m3fjLj20480ELj2ELj1ELj4ELj16ENS0_18Kernel_traits_baseILj20480ES3_S3_S4_fjLj128EEEEEEEvNS0_19ForwardKernelParamsE,"",@"SHT_CUDA_INFO"
	.sectionflags	@""
	.align	4


	//----- nvinfo : EIATTR_CUDA_API_VERSION
	.align		4
        /*0000*/ 	.byte	0x04, 0x37
        /*0002*/ 	.short	(.L_5519 - .L_5518)
.L_5518:
        /*0004*/ 	.word	0x00000082


	//----- nvinfo : EIATTR_KPARAM_INFO
	.align		4
.L_5519:
        /*0008*/ 	.byte	0x04, 0x17
        /*000a*/ 	.short	(.L_5521 - .L_5520)
.L_5520:
        /*000c*/ 	.word	0x00000000
        /*0010*/ 	.short	0x0000
        /*0012*/ 	.short	0x0000
        /*0014*/ 	.byte	0x00, 0xf0, 0x21, 0x02


	//----- nvinfo : EIATTR_SPARSE_MMA_MASK
	.align		4
.L_5521:
        /*0018*/ 	.byte	0x03, 0x50
        /*001a*/ 	.short	0x0000


	//----- nvinfo : EIATTR_MAXREG_COUNT
	.align		4
        /*001c*/ 	.byte	0x03, 0x1b
        /*001e*/ 	.short	0x00ff


	//----- nvinfo : EIATTR_NUM_BARRIERS
	.align		4
        /*0020*/ 	.byte	0x02, 0x4c
        /*0022*/ 	.byte	0x01
	.zero		1


	//----- nvinfo : EIATTR_MERCURY_ISA_VERSION
	.align		4
        /*0024*/ 	.byte	0x03, 0x5f
        /*0026*/ 	.short	0x0101


	//----- nvinfo : EIATTR_COOP_GROUP_MASK_REGIDS
	.align		4
        /*0028*/ 	.byte	0x04, 0x29
        /*002a*/ 	.short	(.L_5523 - .L_5522)


	//   ....[0]....
.L_5522:
        /*002c*/ 	.word	0xffffffff


	//   ....[1]....
        /*0030*/ 	.word	0xffffffff


	//   ....[2]....
        /*0034*/ 	.word	0xffffffff


	//   ....[3]....
        /*0038*/ 	.word	0xffffffff


	//   ....[4]....
        /*003c*/ 	.word	0xffffffff


	//   ....[5]....
        /*0040*/ 	.word	0xffffffff


	//   ....[6]....
        /*0044*/ 	.word	0xffffffff


	//   ....[7]....
        /*0048*/ 	.word	0xffffffff


	//   ....[8]....
        /*004c*/ 	.word	0xffffffff


	//   ....[9]....
        /*0050*/ 	.word	0xffffffff


	//   ....[10]....
        /*0054*/ 	.word	0xffffffff


	//   ....[11]....
        /*0058*/ 	.word	0xffffffff


	//   ....[12]....
        /*005c*/ 	.word	0xffffffff


	//   ....[13]....
        /*0060*/ 	.word	0xffffffff


	//   ....[14]....
        /*0064*/ 	.word	0xffffffff


	//   ....[15]....
        /*0068*/ 	.word	0xffffffff


	//   ....[16]....
        /*006c*/ 	.word	0xffffffff


	//   ....[17]....
        /*0070*/ 	.word	0xffffffff


	//   ....[18]....
        /*0074*/ 	.word	0xffffffff


	//   ....[19]....
        /*0078*/ 	.word	0xffffffff


	//   ....[20]....
        /*007c*/ 	.word	0xffffffff


	//   ....[21]....
        /*0080*/ 	.word	0xffffffff


	//   ....[22]....
        /*0084*/ 	.word	0xffffffff


	//   ....[23]....
        /*0088*/ 	.word	0xffffffff


	//   ....[24]....
        /*008c*/ 	.word	0xffffffff


	//   ....[25]....
        /*0090*/ 	.word	0xffffffff


	//   ....[26]....
        /*0094*/ 	.word	0xffffffff


	//   ....[27]....
        /*0098*/ 	.word	0xffffffff


	//   ....[28]....
        /*009c*/ 	.word	0xffffffff


	//   ....[29]....
        /*00a0*/ 	.word	0xffffffff


	//   ....[30]....
        /*00a4*/ 	.word	0x05000006


	//   ....[31]....
        /*00a8*/ 	.word	0x05000006


	//----- nvinfo : EIATTR_COOP_GROUP_INSTR_OFFSETS
	.align		4
.L_5523:
        /*00ac*/ 	.byte	0x04, 0x28
        /*00ae*/ 	.short	(.L_5525 - .L_5524)


	//   ....[0]....
.L_5524:
        /*00b0*/ 	.word	0x00000f00


	//   ....[1]....
        /*00b4*/ 	.word	0x00000f20


	//   ....[2]....
        /*00b8*/ 	.word	0x00000f40


	//   ....[3]....
        /*00bc*/ 	.word	0x00000f60


	//   ....[4]....
        /*00c0*/ 	.word	0x00000f80


	//   ....[5]....
        /*00c4*/ 	.word	0x000019f0


	//   ....[6]....
        /*00c8*/ 	.word	0x00001a10


	//   ....[7]....
        /*00cc*/ 	.word	0x00001a30


	//   ....[8]....
        /*00d0*/ 	.word	0x00001a50


	//   ....[9]....
        /*00d4*/ 	.word	0x00001a70


	//   ....[10]....
        /*00d8*/ 	.word	0x00001c20


	//   ....[11]....
        /*00dc*/ 	.word	0x00001c50


	//   ....[12]....
        /*00e0*/ 	.word	0x00001c80


	//   ....[13]....
        /*00e4*/ 	.word	0x00001de0


	//   ....[14]....
        /*00e8*/ 	.word	0x00001e90


	//   ....[15]....
        /*00ec*/ 	.word	0x00001ea0


	//   ....[16]....
        /*00f0*/ 	.word	0x00002100


	//   ....[17]....
        /*00f4*/ 	.word	0x00002110


	//   ....[18]....
        /*00f8*/ 	.word	0x000024a0


	//   ....[19]....
        /*00fc*/ 	.word	0x000024f0


	//   ....[20]....
        /*0100*/ 	.word	0x00002500


	//   ....[21]....
        /*0104*/ 	.word	0x00002640


	//   ....[22]....
        /*0108*/ 	.word	0x000026a0


	//   ....[23]....
        /*010c*/ 	.word	0x000099b0


	//   ....[24]....
        /*0110*/ 	.word	0x00009a30


	//   ....[25]....
        /*0114*/ 	.word	0x00009a70


	//   ....[26]....
        /*0118*/ 	.word	0x00009a90


	//   ....[27]....
        /*011c*/ 	.word	0x00009ab0


	//   ....[28]....
        /*0120*/ 	.word	0x00009ba0


	//   ....[29]....
        /*0124*/ 	.word	0x00009bc0


	//   ....[30]....
        /*0128*/ 	.word	0x00009dd0


	//   ....[31]....
        /*012c*/ 	.word	0x00009e40


	//----- nvinfo : EIATTR_VRC_CTA_INIT_COUNT
	.align		4
.L_5525:
        /*0130*/ 	.byte	0x02, 0x4a
	.zero		1
	.zero		1


	//----- nvinfo : EIATTR_EXIT_INSTR_OFFSETS
	.align		4
        /*0134*/ 	.byte	0x04, 0x1c
        /*0136*/ 	.short	(.L_5527 - .L_5526)


	//   ....[0]....
.L_5526:
        /*0138*/ 	.word	0x00009c30


	//   ....[1]....
        /*013c*/ 	.word	0x00009c80


	//   ....[2]....
        /*0140*/ 	.word	0x00009d80


	//----- nvinfo : EIATTR_MAX_THREADS
	.align		4
.L_5527:
        /*0144*/ 	.byte	0x04, 0x05
        /*0146*/ 	.short	(.L_5529 - .L_5528)
.L_5528:
        /*0148*/ 	.word	0x00000080
        /*014c*/ 	.word	0x00000001
        /*0150*/ 	.word	0x00000001


	//----- nvinfo : EIATTR_CRS_STACK_SIZE
	.align		4
.L_5529:
        /*0154*/ 	.byte	0x04, 0x1e
        /*0156*/ 	.short	(.L_5531 - .L_5530)
.L_5530:
        /*0158*/ 	.word	0x00000000


	//----- nvinfo : EIATTR_CBANK_PARAM_SIZE
	.align		4
.L_5531:
        /*015c*/ 	.byte	0x03, 0x19
        /*015e*/ 	.short	0x0088


	//----- nvinfo : EIATTR_PARAM_CBANK
	.align		4
        /*0160*/ 	.byte	0x04, 0x0a
        /*0162*/ 	.short	(.L_5533 - .L_5532)
	.align		4
.L_5532:
        /*0164*/ 	.word	index@(.nv.constant0._ZN18transformer_engine13normalization19ln_fwd_tuned_kernelINS0_13Kernel_traitsI6__halfS3_13__nv_fp8_e4m3fjLj20480ELj2ELj1ELj4ELj16ENS0_18Kernel_traits_baseILj20480ES3_S3_S4_fjLj128EEEEEEEvNS0_19ForwardKernelParamsE)
        /*0168*/ 	.short	0x0380
        /*016a*/ 	.short	0x0088


	//----- nvinfo : EIATTR_SW_WAR
	.align		4
.L_5533:
        /*016c*/ 	.byte	0x04, 0x36
        /*016e*/ 	.short	(.L_5535 - .L_5534)
.L_5534:
        /*0170*/ 	.word	0x00000008
.L_5535:


//--------------------- .nv.info._ZN18transformer_engine13normalization19ln_fwd_tuned_kernelINS0_13Kernel_traitsI6__halfS3_13__nv_fp8_e4m3fjLj18432ELj2ELj1ELj4ELj16ENS0_18Kernel_traits_baseILj18432ES3_S3_S4_fjLj128EEEEEEEvNS0_19ForwardKernelParamsE --------------------------
	.section	.nv.info._ZN18transformer_engine13normalization19ln_fwd_tuned_kernelINS0_13Kernel_traitsI6__halfS3_13__nv_fp8_e4m3fjLj18432ELj2ELj1ELj4ELj16ENS0_18Kernel_traits_baseILj18432ES3_S3_S4_fjLj128EEEEEEEvNS0_19ForwardKernelParamsE,"",@"SHT_CUDA_INFO"
	.sectionflags	@""
	.align	4


	//----- nvinfo : EIATTR_CUDA_API_VERSION
	.align		4
        /*0000*/ 	.byte	0x04, 0x37
        /*0002*/ 	.short	(.L_5537 - .L_5536)
.L_5536:
        /*0004*/ 	.word	0x00000082


	//----- nvinfo : EIATTR_KPARAM_INFO
	.align		4
.L_5537:
        /*0008*/ 	.byte	0x04, 0x17
        /*000a*/ 	.short	(.L_5539 - .L_5538)
.L_5538:
        /*000c*/ 	.word	0x00000000
        /*0010*/ 	.short	0x0000
        /*0012*/ 	.short	0x0000
        /*0014*/ 	.byte	0x00, 0xf0, 0x21, 0x02


	//----- nvinfo : EIATTR_SPARSE_MMA_MASK
	.align		4
.L_5539:
        /*0018*/ 	.byte	0x03, 0x50
        /*001a*/ 	.short	0x0000


	//----- nvinfo : EIATTR_MAXREG_COUNT
	.align		4
        /*001c*/ 	.byte	0x03, 0x1b
        /*001e*/ 	.short	0x00ff


	//----- nvinfo : EIATTR_NUM_BARRIERS
	.align		4
        /*0020*/ 	.byte	0x02, 0x4c
        /*0022*/ 	.byte	0x01
	.zero		1


	//----- nvinfo : EIATTR_MERCURY_ISA_VERSION
	.align		4
        /*0024*/ 	.byte	0x03, 0x5f
        /*0026*/ 	.short	0x0101


	//----- nvinfo : EIATTR_COOP_GROUP_MASK_REGIDS
	.align		4
        /*0028*/ 	.byte	0x04, 0x29
        /*002a*/ 	.short	(.L_5541 - .L_5540)


	//   ....[0]....
.L_5540:
        /*002c*/ 	.word	0xffffffff


	//   ....[1]....
        /*0030*/ 	.word	0xffffffff


	//   ....[2]....
        /*0034*/ 	.word	0xffffffff


	//   ....[3]....
        /*0038*/ 	.word	0xffffffff


	//   ....[4]....
        /*003c*/ 	.word	0xffffffff


	//   ....[5]....
        /*0040*/ 	.word	0xffffffff


	//   ....[6]....
        /*0044*/ 	.word	0xffffffff


	//   ....[7]....
        /*0048*/ 	.word	0xffffffff


	//   ....[8]....
        /*004c*/ 	.word	0xffffffff


	//   ....[9]....
        /*0050*/ 	.word	0xffffffff


	//   ....[10]....
        /*0054*/ 	.word	0xffffffff


	//   ....[11]....
        /*0058*/ 	.word	0xffffffff


	//   ....[12]....
        /*005c*/ 	.word	0xffffffff


	//   ....[13]....
        /*0060*/ 	.word	0xffffffff


	//   ....[14]....
        /*0064*/ 	.word	0xffffffff


	//   ....[15]....
        /*0068*/ 	.word	0xffffffff


	//   ....[16]....
        /*006c*/ 	.word	0xffffffff


	//   ....[17]....
        /*0070*/ 	.word	0xffffffff


	//   ....[18]....
        /*0074*/ 	.word	0xffffffff


	//   ....[19]....
        /*0078*/ 	.word	0xffffffff


	//   ....[20]....
        /*007c*/ 	.word	0xffffffff


	//   ....[21]....
        /*0080*/ 	.word	0xffffffff


	//   ....[22]....
        /*0084*/ 	.word	0xffffffff


	//   ....[23]....
        /*0088*/ 	.word	0xffffffff


	//   ....[24]....
        /*008c*/ 	.word	0xffffffff


	//   ....[25]....
        /*0090*/ 	.word	0xffffffff


	//   ....[26]....
        /*0094*/ 	.word	0xffffffff


	//   ....[27]....
        /*0098*/ 	.word	0xffffffff


	//   ....[28]....
        /*009c*/ 	.word	0xffffffff


	//   ....[29]....
        /*00a0*/ 	.word	0xffffffff


	//   ....[30]....
        /*00a4*/ 	.word	0x05000004


	//   ....[31]....
        /*00a8*/ 	.word	0x05000004


	//----- nvinfo : EIATTR_COOP_GROUP_INSTR_OFFSETS
	.align		4
.L_5541:
        /*00ac*/ 	.byte	0x04, 0x28
        /*00ae*/ 	.short	(.L_5543 - .L_5542)


	//   ....[0]....
.L_5542:
        /*00b0*/ 	.word	0x00000e00


	//   ....[1]....
        /*00b4*/ 	.word	0x00000e20


	//   ....[2]....
        /*00b8*/ 	.word	0x00000e40


	//   ....[3]....
        /*00bc*/ 	.word	0x00000e60


	//   ....[4]....
        /*00c0*/ 	.word	0x00000e80


	//   ....[5]....
        /*00c4*/ 	.word	0x000017b0


	//   ....[6]....
        /*00c8*/ 	.word	0x000017d0


	//   ....[7]....
        /*00cc*/ 	.word	0x000017f0


	//   ....[8]....
        /*00d0*/ 	.word	0x00001810


	//   ....[9]....
        /*00d4*/ 	.word	0x00001830


	//   ....[10]....
        /*00d8*/ 	.word	0x000019c0


	//   ....[11]....
        /*00dc*/ 	.word	0x000019f0


	//   ....[12]....
        /*00e0*/ 	.word	0x00001a20


	//   ....[13]....
        /*00e4*/ 	.word	0x00001b80


	//   ....[14]....
        /*00e8*/ 	.word	0x00001c30


	//   ....[15]....
        /*00ec*/ 	.word	0x00001c40


	//   ....[16]....
        /*00f0*/ 	.word	0x00001e70


	//   ....[17]....
        /*00f4*/ 	.word	0x00001e90


	//   ....[18]....
        /*00f8*/ 	.word	0x00002190


	//   ....[19]....
        /*00fc*/ 	.word	0x000021e0


	//   ....[20]....
        /*0100*/ 	.word	0x000021f0


	//   ....[21]....
        /*0104*/ 	.word	0x00002330


	//   ....[22]....
        /*0108*/ 	.word	0x00002390


	//   ....[23]....
        /*010c*/ 	.word	0x00008ab0


	//   ....[24]....
        /*0110*/ 	.word	0x00008b30


	//   ....[25]....
        /*0114*/ 	.word	0x00008b60


	//   ....[26]....
        /*0118*/ 	.word	0x00008b90


	//   ....[27]....
        /*011c*/ 	.word	0x00008bb0


	//   ....[28]....
        /*0120*/ 	.word	0x00008ca0


	//   ....[29]....
        /*0124*/ 	.word	0x00008cc0


	//   ....[30]....
        /*0128*/ 	.word	0x00008ed0


	//   ....[31]....
        /*012c*/ 	.word	0x00008f40


	//----- nvinfo : EIATTR_VRC_CTA_INIT_COUNT
	.align		4
.L_5543:
        /*0130*/ 	.byte	0x02, 0x4a
	.zero		1
	.zero		1


	//----- nvinfo : EIATTR_EXIT_INSTR_OFFSETS
	.align		4
        /*0134*/ 	.byte	0x04, 0x1c
        /*0136*/ 	.short	(.L_5545 - .L_5544)


	//   ....[0]....
.L_5544:
        /*0138*/ 	.word	0x00008d30


	//   ....[1]....
        /*013c*/ 	.word	0x00008d80


	//   ....[2]....
        /*0140*/ 	.word	0x00008e80


	//----- nvinfo : EIATTR_MAX_THREADS
	.align		4
.L_5545:
        /*0144*/ 	.byte	0x04, 0x05
        /*0146*/ 	.short	(.L_5547 - .L_5546)
.L_5546:
        /*0148*/ 	.word	0x00000080
        /*014c*/ 	.word	0x00000001
        /*0150*/ 	.word	0x00000001


	//----- nvinfo : EIATTR_CRS_STACK_SIZE
	.align		4
.L_5547:
        /*0154*/ 	.byte	0x04, 0x1e
        /*0156*/ 	.short	(.L_5549 - .L_5548)
.L_5548:
        /*0158*/ 	.word	0x00000000


	//----- nvinfo : EIATTR_CBANK_PARAM_SIZE
	.align		4
.L_5549:
        /*015c*/ 	.byte	0x03, 0x19
        /*015e*/ 	.short	0x0088


	//----- nvinfo : EIATTR_PARAM_CBANK
	.align		4
        /*0160*/ 	.byte	0x04, 0x0a
        /*0162*/ 	.short	(.L_5551 - .L_5550)
	.align		4
.L_5550:
        /*0164*/ 	.word	index@(.nv.constant0._ZN18transformer_engine13normalization19ln_fwd_tuned_kernelINS0_13Kernel_traitsI6__halfS3_13__nv_fp8_e4m3fjLj18432ELj2ELj1ELj4ELj16ENS0_18Kernel_traits_baseILj18432ES3_S3_S4_fjLj128EEEEEEEvNS0_19ForwardKernelParamsE)
        /*0168*/ 	.short	0x0380
        /*016a*/ 	.short	0x0088


	//----- nvinfo : EIATTR_SW_WAR
	.align		4
.L_5551:
        /*016c*/ 	.byte	0x04, 0x36
        /*016e*/ 	.short	(.L_5553 - .L_5552)
.L_5552:
        /*0170*/ 	.word	0x00000008
.L_5553:


//--------------------- .nv.info._ZN18transformer_engine13normalization19ln_fwd_tuned_kernelINS0_13Kernel_traitsI6__halfS3_13__nv_fp8_e4m3fjLj16384ELj2ELj1ELj4ELj16ENS0_18Kernel_traits_baseILj16384ES3_S3_S4_fjLj128EEEEEEEvNS0_19ForwardKernelParamsE --------------------------
	.section	.nv.info._ZN18transformer_engine13normalization19ln_fwd_tuned_kernelINS0_13Kernel_traitsI6__halfS3_13__nv_fp8_e4m3fjLj16384ELj2ELj1ELj4ELj16ENS0_18Kernel_traits_baseILj16384ES3_S3_S4_fjLj128EEEEEEEvNS0_19ForwardKernelParamsE,"",@"SHT_CUDA_INFO"
	.sectionflags	@""
	.align	4


	//----- nvinfo : EIATTR_CUDA_API_VERSION
	.align		4
        /*0000*/ 	.byte	0x04, 0x37
        /*0002*/ 	.short	(.L_5555 - .L_5554)
.L_5554:
        /*0004*/ 	.word	0x00000082


	//----- nvinfo : EIATTR_KPARAM_INFO
	.align		4
.L_5555:
        /*0008*/ 	.byte	0x04, 0x17
        /*000a*/ 	.short	(.L_5557 - .L_5556)
.L_5556:
        /*000c*/ 	.word	0x00000000
        /*0010*/ 	.short	0x0000
        /*0012*/ 	.short	0x0000
        /*0014*/ 	.byte	0x00, 0xf0, 0x21, 0x02


	//----- nvinfo : EIATTR_SPARSE_MMA_MASK
	.align		4
.L_5557:
        /*0018*/ 	.byte	0x03, 0x50
        /*001a*/ 	.short	0x0000


	//----- nvinfo : EIATTR_MAXREG_COUNT
	.align		4
        /*001c*/ 	.byte	0x03, 0x1b
        /*001e*/ 	.short	0x00ff


	//----- nvinfo : EIATTR_NUM_BARRIERS
	.align		4
        /*0020*/ 	.byte	0x02, 0x4c
        /*0022*/ 	.byte	0x01
	.zero		1


	//----- nvinfo : EIATTR_MERCURY_ISA_VERSION
	.align		4
        /*0024*/ 	.byte	0x03, 0x5f
        /*0026*/ 	.short	0x0101


	//----- nvinfo : EIATTR_COOP_GROUP_MASK_REGIDS
	.align		4
        /*0028*/ 	.byte	0x04, 0x29
        /*002a*/ 	.short	(.L_5559 - .L_5558)


	//   ....[0]....
.L_5558:
        /*002c*/ 	.word	0xffffffff


	//   ....[1]....
        /*0030*/ 	.word	0xffffffff


	//   ....[2]....
        /*0034*/ 	.word	0xffffffff


	//   ....[3]....
        /*0038*/ 	.word	0xffffffff


	//   ....[4]....
        /*003c*/ 	.word	0xffffffff


	//   ....[5]....
        /*0040*/ 	.word	0xffffffff


	//   ....[6]....
        /*0044*/ 	.word	0xffffffff


	//   ....[7]....
        /*0048*/ 	.word	0xffffffff


	//   ....[8]....
        /*004c*/ 	.word	0xffffffff


	//   ....[9]....
        /*0050*/ 	.word	0xffffffff


	//   ....[10]....
        /*0054*/ 	.word	0xffffffff


	//   ....[11]....
        /*0058*/ 	.word	0xffffffff


	//   ....[12]....
        /*005c*/ 	.word	0xffffffff


	//   ....[13]....
        /*0060*/ 	.word	0xffffffff


	//   ....[14]....
        /*0064*/ 	.word	0xffffffff


	//   ....[15]....
        /*0068*/ 	.word	0xffffffff


	//   ....[16]....
        /*006c*/ 	.word	0xffffffff


	//   ....[17]....
        /*0070*/ 	.word	0xffffffff


	//   ....[18]....
        /*0074*/ 	.word	0xffffffff


	//   ....[19]....
        /*0078*/ 	.word	0xffffffff


	//   ....[20]....
        /*007c*/ 	.word	0xffffffff


	//   ....[21]....
        /*0080*/ 	.word	0xffffffff


	//   ....[22]....
        /*0084*/ 	.word	0xffffffff


	//   ....[23]....
        /*0088*/ 	.word	0xffffffff


	//   ....[24]....
        /*008c*/ 	.word	0xffffffff


	//   ....[25]....
        /*0090*/ 	.word	0xffffffff


	//   ....[26]....
        /*0094*/ 	.word	0xffffffff


	//   ....[27]....
        /*0098*/ 	.word	0xffffffff


	//   ....[28]....
        /*009c*/ 	.word	0xffffffff


	//   ....[29]....
        /*00a0*/ 	.word	0xffffffff


	//   ....[30]....
        /*00a4*/ 	.word	0x05000004


	//   ....[31]....
        /*00a8*/ 	.word	0x05000004


	//----- nvinfo : EIATTR_COOP_GROUP_INSTR_OFFSETS
	.align		4
.L_5559:
        /*00ac*/ 	.byte	0x04, 0x28
        /*00ae*/ 	.short	(.L_5561 - .L_5560)


	//   ....[0]....
.L_5560:
        /*00b0*/ 	.word	0x00000c40


	//   ....[1]....
        /*00b4*/ 	.word	0x00000c60


	//   ....[2]....
        /*00b8*/ 	.word	0x00000c80


	//   ....[3]....
        /*00bc*/ 	.word	0x00000ca0


	//   ....[4]....
        /*00c0*/ 	.word	0x00000cc0


	//   ....[5]....
        /*00c4*/ 	.word	0x000014f0


	//   ....[6]....
        /*00c8*/ 	.word	0x00001520


	//   ....[7]....
        /*00cc*/ 	.word	0x00001560


	//   ....[8]....
        /*00d0*/ 	.word	0x00001590


	//   ....[9]....
        /*00d4*/ 	.word	0x000015c0


	//   ....[10]....
        /*00d8*/ 	.word	0x00001710


	//   ....[11]....
        /*00dc*/ 	.word	0x00001740


	//   ....[12]....
        /*00e0*/ 	.word	0x00001770


	//   ....[13]....
        /*00e4*/ 	.word	0x00001880


	//   ....[14]....
        /*00e8*/ 	.word	0x00001920


	//   ....[15]....
        /*00ec*/ 	.word	0x00001940


	//   ....[16]....
        /*00f0*/ 	.word	0x00001bd0


	//   ....[17]....
        /*00f4*/ 	.word	0x00001be0


	//   ....[18]....
        /*00f8*/ 	.word	0x00001f80


	//   ....[19]....
        /*00fc*/ 	.word	0x00001fd0


	//   ....[20]....
        /*0100*/ 	.word	0x00001fe0


	//   ....[21]....
        /*0104*/ 	.word	0x00002160


	//   ....[22]....
        /*0108*/ 	.word	0x00002180


	//   ....[23]....
        /*010c*/ 	.word	0x00007cd0


	//   ....[24]....
        /*0110*/ 	.word	0x00007d40


	//   ....[25]....
        /*0114*/ 	.word	0x00007d80


	//   ....[26]....
        /*0118*/ 	.word	0x00007db0


	//   ....[27]....
        /*011c*/ 	.word	0x00007dd0


	//   ....[28]....
        /*0120*/ 	.word	0x00007ec0


	//   ....[29]....
        /*0124*/ 	.word	0x00007ee0


	//   ....[30]....
        /*0128*/ 	.word	0x00008100


	//   ....[31]....
        /*012c*/ 	.word	0x00008170


	//----- nvinfo : EIATTR_VRC_CTA_INIT_COUNT
	.align		4
.L_5561:
        /*0130*/ 	.byte	0x02, 0x4a
	.zero		1
	.zero		1


	//----- nvinfo : EIATTR_EXIT_INSTR_OFFSETS
	.align		4
        /*0134*/ 	.byte	0x04, 0x1c
        /*0136*/ 	.short	(.L_5563 - .L_5562)


	//   ....[0]....
.L_5562:
        /*0138*/ 	.word	0x00007f50


	//   ....[1]....
        /*013c*/ 	.word	0x00007fa0


	//   ....[2]....
        /*0140*/ 	.word	0x000080b0


	//----- nvinfo : EIATTR_MAX_THREADS
	.align		4
.L_5563:
        /*0144*/ 	.byte	0x04, 0x05
        /*0146*/ 	.short	(.L_5565 - .L_5564)
.L_5564:
        /*0148*/ 	.word	0x00000080
        /*014c*/ 	.word	0x00000001
        /*0150*/ 	.word	0x00000001


	//----- nvinfo : EIATTR_CRS_STACK_SIZE
	.align		4
.L_5565:
        /*0154*/ 	.byte	0x04, 0x1e
        /*0156*/ 	.short	(.L_5567 - .L_5566)
.L_5566:
        /*0158*/ 	.word	0x00000000


	//----- nvinfo : EIATTR_CBANK_PARAM_SIZE
	.align		4
.L_5567:
        /*015c*/ 	.byte	0x03, 0x19
        /*015e*/ 	.short	0x0088


	//----- nvinfo : EIATTR_PARAM_CBANK
	.align		4
        /*0160*/ 	.byte	0x04, 0x0a
        /*0162*/ 	.short	(.L_5569 - .L_5568)
	.align		4
.L_5568:
        /*0164*/ 	.word	index@(.nv.constant0._ZN18transformer_engine13normalization19ln_fwd_tuned_kernelINS0_13Kernel_traitsI6__halfS3_13__nv_fp8_e4m3fjLj16384ELj2ELj1ELj4ELj16ENS0_18Kernel_traits_baseILj16384ES3_S3_S4_fjLj128EEEEEEEvNS0_19ForwardKernelParamsE)
        /*0168*/ 	.short	0x0380
        /*016a*/ 	.short	0x0088


	//----- nvinfo : EIATTR_SW_WAR
	.align		4
.L_5569:
        /*016c*/ 	.byte	0x04, 0x36
        /*016e*/ 	.short	(.L_5571 - .L_5570)
.L_5570:
        /*0170*/ 	.word	0x00000008
.L_5571:


//--------------------- .nv.info._ZN18transformer_engine13normalization19ln_fwd_tuned_kernelINS0_13Kernel_traitsI6__halfS3_13__nv_fp8_e4m3fjLj15360ELj2ELj1ELj4ELj8ENS0_18Kernel_traits_baseILj15360ES3_S3_S4_fjLj128EEEEEEEvNS0_19ForwardKernelParamsE --------------------------
	.section	.nv.info._ZN18transformer_engine13normalization19ln_fwd_tuned_kernelINS0_13Kernel_traitsI6__halfS3_13__nv_fp8_e4m3fjLj15360ELj2ELj1ELj4ELj8ENS0_18Kernel_traits_baseILj15360ES3_S3_S4_fjLj128EEEEEEEvNS0_19ForwardKernelParamsE,"",@"SHT_CUDA_INFO"
	.sectionflags	@""
	.align	4


	//----- nvinfo : EIATTR_CUDA_API_VERSION
	.align		4
        /*0000*/ 	.byte	0x04, 0x37
        /*0002*/ 	.short	(.L_5573 - .L_5572)
.L_5572:
        /*0004*/ 	.word	0x00000082


	//----- nvinfo : EIATTR_KPARAM_INFO
	.align		4
.L_5573:
        /*0008*/ 	.byte	0x04, 0x17
        /*000a*/ 	.short	(.L_5575 - .L_5574)
.L_5574:
        /*000c*/ 	.word	0x00000000
        /*0010*/ 	.short	0x0000
        /*0012*/ 	.short	0x0000
        /*0014*/ 	.byte	0x00, 0xf0, 0x21, 0x02


	//----- nvinfo : EIATTR_SPARSE_MMA_MASK
	.align		4
.L_5575:
        /*0018*/ 	.byte	0x03, 0x50
        /*001a*/ 	.short	0x0000


	//----- nvinfo : EIATTR_MAXREG_COUNT
	.align		4
        /*001c*/ 	.byte	0x03, 0x1b
        /*001e*/ 	.short	0x00ff


	//----- nvinfo : EIATTR_NUM_BARRIERS
	.align		4
        /*0020*/ 	.byte	0x02, 0x4c
        /*0022*/ 	.byte	0x01
	.zero		1


	//----- nvinfo : EIATTR_MERCURY_ISA_VERSION
	.align		4
        /*0024*/ 	.byte	0x03, 0x5f
        /*0026*/ 	.short	0x0101


	//----- nvinfo : EIATTR_COOP_GROUP_MASK_REGIDS
	.align		4
        /*0028*/ 	.byte	0x04, 0x29
        /*002a*/ 	.short	(.L_5577 - .L_5576)


	//   ....[0]....
.L_5576:
        /*002c*/ 	.word	0xffffffff


	//   ....[1]....
        /*0030*/ 	.word	0xffffffff


	//   ....[2]....
        /*0034*/ 	.word	0xffffffff


	//   ....[3]....
        /*0038*/ 	.word	0xffffffff


	//   ....[4]....
        /*003c*/ 	.word	0xffffffff


	//   ....[5]....
        /*0040*/ 	.word	0xffffffff


	//   ....[6]....
        /*0044*/ 	.word	0xffffffff


	//   ....[7]....
        /*0048*/ 	.word	0xffffffff


	//   ....[8]....
        /*004c*/ 	.word	0xffffffff


	//   ....[9]....
        /*0050*/ 	.word	0xffffffff


	//   ....[10]....
        /*0054*/ 	.word	0xffffffff


	//   ....[11]....
        /*0058*/ 	.word	0xffffffff


	//   ....[12]....
        /*005c*/ 	.word	0xffffffff


	//   ....[13]....
        /*0060*/ 	.word	0xffffffff


	//   ....[14]....
        /*0064*/ 	.word	0xffffffff


	//   ....[15]....
        /*0068*/ 	.word	0xffffffff


	//   ....[16]....
        /*006c*/ 	.word	0xffffffff


	//   ....[17]....
        /*0070*/ 	.word	0xffffffff


	//   ....[18]....
        /*0074*/ 	.word	0xffffffff


	//   ....[19]....
        /*0078*/ 	.word	0xffffffff


	//   ....[20]....
        /*007c*/ 	.word	0xffffffff


	//   ....[21]....
        /*0080*/ 	.word	0xffffffff


	//   ....[22]....
        /*0084*/ 	.word	0xffffffff


	//   ....[23]....
        /*0088*/ 	.word	0xffffffff


	//   ....[24]....
        /*008c*/ 	.word	0xffffffff


	//   ....[25]....
        /*0090*/ 	.word	0xffffffff


	//   ....[26]....
        /*0094*/ 	.word	0xffffffff


	//   ....[27]....
        /*0098*/ 	.word	0xffffffff


	//   ....[28]....
        /*009c*/ 	.word	0xffffffff


	//   ....[29]....
        /*00a0*/ 	.word	0xffffffff


	//   ....[30]....
        /*00a4*/ 	.word	0x05000006


	//   ....[31]....
        /*00a8*/ 	.word	0x05000006


	//----- nvinfo : EIATTR_COOP_GROUP_INSTR_OFFSETS
	.align		4
.L_5577:
        /*00ac*/ 	.byte	0x04, 0x28
        /*00ae*/ 	.short	(.L_5579 - .L_5578)


	//   ....[0]....
.L_5578:
        /*00b0*/ 	.word	0x000015b0


	//   ....[1]....
        /*00b4*/ 	.word	0x000015d0


	//   ....[2]....
        /*00b8*/ 	.word	0x000015f0


	//   ....[3]....
        /*00bc*/ 	.word	0x00001610


	//   ....[4]....
        /*00c0*/ 	.word	0x00001630


	//   ....[5]....
        /*00c4*/ 	.word	0x00001e20


	//   ....[6]....
        /*00c8*/ 	.word	0x00001e40


	//   ....[7]....
        /*00cc*/ 	.word	0x00001e60


	//   ....[8]....
        /*00d0*/ 	.word	0x00001e80


	//   ....[9]....
        /*00d4*/ 	.word	0x00001ea0


	//   ....[10]....
        /*00d8*/ 	.word	0x00002050


	//   ....[11]....
        /*00dc*/ 	.word	0x00002070


	//   ....[12]....
        /*00e0*/ 	.word	0x00002080


	//   ....[13]....
        /*00e4*/ 	.word	0x00002170


	//   ....[14]....
        /*00e8*/ 	.word	0x00002220


	//   ....[15]....
        /*00ec*/ 	.word	0x00002230


	//   ....[16]....
        /*00f0*/ 	.word	0x00002490


	//   ....[17]....
        /*00f4*/ 	.word	0x000024a0


	//   ....[18]....
        /*00f8*/ 	.word	0x00002840


	//   ....[19]....
        /*00fc*/ 	.word	0x00002890


	//   ....[20]....
        /*0100*/ 	.word	0x000028a0


	//   ....[21]....
        /*0104*/ 	.word	0x000029e0


	//   ....[22]....
        /*0108*/ 	.word	0x00002a40


	//   ....[23]....
        /*010c*/ 	.word	0x00008170


	//   ....[24]....
        /*0110*/ 	.word	0x000081f0


	//   ....[25]....
        /*0114*/ 	.word	0x00008230


	//   ....[26]....
        /*0118*/ 	.word	0x00008250


	//   ....[27]....
        /*011c*/ 	.word	0x00008270


	//   ....[28]....
        /*0120*/ 	.word	0x00008360


	//   ....[29]....
        /*0124*/ 	.word	0x00008380


	//   ....[30]....
        /*0128*/ 	.word	0x00008590


	//   ....[31]....
        /*012c*/ 	.word	0x00008600


	//----- nvinfo : EIATTR_VRC_CTA_INIT_COUNT
	.align		4
.L_5579:
        /*0130*/ 	.byte	0x02, 0x4a
	.zero		1
	.zero		1


	//----- nvinfo : EIATTR_EXIT_INSTR_OFFSETS
	.align		4
        /*0134*/ 	.byte	0x04, 0x1c
        /*0136*/ 	.short	(.L_5581 - .L_5580)


	//   ....[0]....
.L_5580:
        /*0138*/ 	.word	0x000083f0


	//   ....[1]....
        /*013c*/ 	.word	0x00008440


	//   ....[2]....
        /*0140*/ 	.word	0x00008540


	//----- nvinfo : EIATTR_MAX_THREADS
	.align		4
.L_5581:
        /*0144*/ 	.byte	0x04, 0x05
        /*0146*/ 	.short	(.L_5583 - .L_5582)
.L_5582:
        /*0148*/ 	.word	0x00000080
        /*014c*/ 	.word	0x00000001
        /*0150*/ 	.word	0x00000001


	//----- nvinfo : EIATTR_CRS_STACK_SIZE
	.align		4
.L_5583:
        /*0154*/ 	.byte	0x04, 0x1e
        /*0156*/ 	.short	(.L_5585 - .L_5584)
.L_5584:
        /*0158*/ 	.word	0x00000000


	//----- nvinfo : EIATTR_CBANK_PARAM_SIZE
	.align		4
.L_5585:
        /*015c*/ 	.byte	0x03, 0x19
        /*015e*/ 	.short	0x0088


	//----- nvinfo : EIATTR_PARAM_CBANK
	.align		4
        /*0160*/ 	.byte	0x04, 0x0a
        /*0162*/ 	.short	(.L_5587 - .L_5586)
	.align		4
.L_5586:
        /*0164*/ 	.word	index@(.nv.constant0._ZN18transformer_engine13normalization19ln_fwd_tuned_kernelINS0_13Kernel_traitsI6__halfS3_13__nv_fp8_e4m3fjLj15360ELj2ELj1ELj4ELj8ENS0_18Kernel_traits_baseILj15360ES3_S3_S4_fjLj128EEEEEEEvNS0_19ForwardKernelParamsE)
        /*0168*/ 	.short	0x0380
        /*016a*/ 	.short	0x0088


	//----- nvinfo : EIATTR_SW_WAR
	.align		4
.L_5587:
        /*016c*/ 	.byte	0x04, 0x36
        /*016e*/ 	.short	(.L_5589 - .L_5588)
.L_5588:
        /*0170*/ 	.word	0x00000008
.L_5589:


//--------------------- .nv.info._ZN18transformer_engine13normalization19ln_fwd_tuned_kernelINS0_13Kernel_traitsI6__halfS3_13__nv_fp8_e4m3fjLj12800ELj2ELj1ELj4ELj4ENS0_18Kernel_traits_baseILj12800ES3_S3_S4_fjLj128EEEEEEEvNS0_19ForwardKernelParamsE --------------------------
	.section	.nv.info._ZN18transformer_engine13normalization19ln_fwd_tuned_kernelINS0_13Kernel_traitsI6__halfS3_13__nv_fp8_e4m3fjLj12800ELj2ELj1ELj4ELj4ENS0_18Kernel_traits_baseILj12800ES3_S3_S4_fjLj128EEEEEEEvNS0_19ForwardKernelParamsE,"",@"SHT_CUDA_INFO"
	.sectionflags	@""
	.align	4


	//----- nvinfo : EIATTR_CUDA_API_VERSION
	.align		4
        /*0000*/ 	.byte	0x04, 0x37
        /*0002*/ 	.short	(.L_5591 - .L_5590)
.L_5590:
        /*0004*/ 	.word	0x00000082


	//----- nvinfo : EIATTR_KPARAM_INFO
	.align		4
.L_5591:
        /*0008*/ 	.byte	0x04, 0x17
        /*000a*/ 	.short	(.L_5593 - .L_5592)
.L_5592:
        /*000c*/ 	.word	0x00000000
        /*0010*/ 	.short	0x0000
        /*0012*/ 	.short	0x0000
        /*0014*/ 	.byte	0x00, 0xf0, 0x21, 0x02


	//----- nvinfo : EIATTR_SPARSE_MMA_MASK
	.align		4
.L_5593:
        /*0018*/ 	.byte	0x03, 0x50
        /*001a*/ 	.short	0x0000


	//----- nvinfo : EIATTR_MAXREG_COUNT
	.align		4
        /*001c*/ 	.byte	0x03, 0x1b
        /*001e*/ 	.short	0x00ff


	//----- nvinfo : EIATTR_NUM_BARRIERS
	.align		4
        /*0020*/ 	.byte	0x02, 0x4c
        /*0022*/ 	.byte	0x01
	.zero		1


	//----- nvinfo : EIATTR_MERCURY_ISA_VERSION
	.align		4
        /*0024*/ 	.byte	0x03, 0x5f
        /*0026*/ 	.short	0x0101


	//----- nvinfo : EIATTR_COOP_GROUP_MASK_REGIDS
	.align		4
        /*0028*/ 	.byte	0x04, 0x29
        /*002a*/ 	.short	(.L_5595 - .L_5594)


	//   ....[0]....
.L_5594:
        /*002c*/ 	.word	0xffffffff


	//   ....[1]....
        /*0030*/ 	.word	0xffffffff


	//   ....[2]....
        /*0034*/ 	.word	0xffffffff


	//   ....[3]....
        /*0038*/ 	.word	0xffffffff


	//   ....[4]....
        /*003c*/ 	.word	0xffffffff


	//   ....[5]....
        /*0040*/ 	.word	0xffffffff


	//   ....[6]....
        /*0044*/ 	.word	0xffffffff


	//   ....[7]....
        /*0048*/ 	.word	0xffffffff


	//   ....[8]....
        /*004c*/ 	.word	0xffffffff


	//   ....[9]....
        /*0050*/ 	.word	0xffffffff


	//   ....[10]....
        /*0054*/ 	.word	0xffffffff


	//   ....[11]....
        /*0058*/ 	.word	0xffffffff


	//   ....[12]....
        /*005c*/ 	.word	0xffffffff


	//   ....[13]....
        /*0060*/ 	.word	0xffffffff


	//   ....[14]....
        /*0064*/ 	.word	0xffffffff


	//   ....[15]....
        /*0068*/ 	.word	0xffffffff


	//   ....[16]....
        /*006c*/ 	.word	0xffffffff


	//   ....[17]....
        /*0070*/ 	.word	0xffffffff


	//   ....[18]....
        /*0074*/ 	.word	0xffffffff


	//   ....[19]....
        /*0078*/ 	.word	0xffffffff


	//   ....[20]....
        /*007c*/ 	.word	0xffffffff


	//   ....[21]....
        /*0080*/ 	.word	0xffffffff


	//   ....[22]....
        /*0084*/ 	.word	0xffffffff


	//   ....[23]....
        /*0088*/ 	.word	0xffffffff


	//   ....[24]....
        /*008c*/ 	.word	0xffffffff


	//   ....[25]....
        /*0090*/ 	.word	0xffffffff


	//   ....[26]....
        /*0094*/ 	.word	0xffffffff


	//   ....[27]....
        /*0098*/ 	.word	0xffffffff


	//   ....[28]....
        /*009c*/ 	.word	0xffffffff


	//   ....[29]....
        /*00a0*/ 	.word	0xffffffff


	//   ....[30]....
        /*00a4*/ 	.word	0x05000005


	//   ....[31]....
        /*00a8*/ 	.word	0x05000005


	//----- nvinfo : EIATTR_COOP_GROUP_INSTR_OFFSETS
	.align		4
.L_5595:
        /*00ac*/ 	.byte	0x04, 0x28
        /*00ae*/ 	.short	(.L_5597 - .L_5596)


	//   ....[0]....
.L_5596:
        /*00b0*/ 	.word	0x00001030


	//   ....[1]....
        /*00b4*/ 	.word	0x00001050


	//   ....[2]....
        /*00b8*/ 	.word	0x00001070


	//   ....[3]....
        /*00bc*/ 	.word	0x00001090


	//   ....[4]....
        /*00c0*/ 	.word	0x000010b0


	//   ....[5]....
        /*00c4*/ 	.word	0x00001720


	//   ....[6]....
        /*00c8*/ 	.word	0x00001740


	//   ....[7]....
        /*00cc*/ 	.word	0x00001760


	//   ....[8]....
        /*00d0*/ 	.word	0x00001790


	//   ....[9]....
        /*00d4*/ 	.word	0x000017c0


	//   ....[10]....
        /*00d8*/ 	.word	0x00001980


	//   ....[11]....
        /*00dc*/ 	.word	0x000019a0


	//   ....[12]....
        /*00e0*/ 	.word	0x000019b0


	//   ....[13]....
        /*00e4*/ 	.word	0x00001aa0


	//   ....[14]....
        /*00e8*/ 	.word	0x00001b50


	//   ....[15]....
        /*00ec*/ 	.word	0x00001b60


	//   ....[16]....
        /*00f0*/ 	.word	0x00001dd0


	//   ....[17]....
        /*00f4*/ 	.word	0x00001de0


	//   ....[18]....
        /*00f8*/ 	.word	0x00002170


	//   ....[19]....
        /*00fc*/ 	.word	0x000021c0


	//   ....[20]....
        /*0100*/ 	.word	0x000021d0


	//   ....[21]....
        /*0104*/ 	.word	0x00002340


	//   ....[22]....
        /*0108*/ 	.word	0x00002370


	//   ....[23]....
        /*010c*/ 	.word	0x000067e0


	//   ....[24]....
        /*0110*/ 	.word	0x00006850


	//   ....[25]....
        /*0114*/ 	.word	0x00006890


	//   ....[26]....
        /*0118*/ 	.word	0x000068c0


	//   ....[27]....
        /*011c*/ 	.word	0x000068e0


	//   ....[28]....
        /*0120*/ 	.word	0x000069d0


	//   ....[29]....
        /*0124*/ 	.word	0x000069f0


	//   ....[30]....
        /*0128*/ 	.word	0x00006bf0


	//   ....[31]....
        /*012c*/ 	.word	0x00006c60


	//----- nvinfo : EIATTR_VRC_CTA_INIT_COUNT
	.align		4
.L_5597:
        /*0130*/ 	.byte	0x02, 0x4a
	.zero		1
	.zero		1


	//----- nvinfo : EIATTR_EXIT_INSTR_OFFSETS
	.align		4
        /*0134*/ 	.byte	0x04, 0x1c
        /*0136*/ 	.short	(.L_5599 - .L_5598)


	//   ....[0]....
.L_5598:
        /*0138*/ 	.word	0x00006a60


	//   ....[1]....
        /*013c*/ 	.word	0x00006ab0


	//   ....[2]....
        /*0140*/ 	.word	0x00006ba0


	//----- nvinfo : EIATTR_MAX_THREADS
	.align		4
.L_5599:
        /*0144*/ 	.byte	0x04, 0x05
        /*0146*/ 	.short	(.L_5601 - .L_5600)
.L_5600:
        /*0148*/ 	.word	0x00000080
        /*014c*/ 	.word	0x00000001
        /*0150*/ 	.word	0x00000001


	//----- nvinfo : EIATTR_CRS_STACK_SIZE
	.align		4
.L_5601:
        /*0154*/ 	.byte	0x04, 0x1e
        /*0156*/ 	.short	(.L_5603 - .L_5602)
.L_5602:
        /*0158*/ 	.word	0x00000000


	//----- nvinfo : EIATTR_CBANK_PARAM_SIZE
	.align		4
.L_5603:
        /*015c*/ 	.byte	0x03, 0x19
        /*015e*/ 	.short	0x0088


	//----- nvinfo : EIATTR_PARAM_CBANK
	.align		4
        /*0160*/ 	.byte	0x04, 0x0a
        /*0162*/ 	.short	(.L_5605 - .L_5604)
	.align		4
.L_5604:
        /*0164*/ 	.word	index@(.nv.constant0._ZN18transformer_engine13normalization19ln_fwd_tuned_kernelINS0_13Kernel_traitsI6__halfS3_13__nv_fp8_e4m3fjLj12800ELj2ELj1ELj4ELj4ENS0_18Kernel_traits_baseILj12800ES3_S3_S4_fjLj128EEEEEEEvNS0_19ForwardKernelParamsE)
        /*0168*/ 	.short	0x0380
        /*016a*/ 	.short	0x0088


	//----- nvinfo : EIATTR_SW_WAR
	.align		4
.L_5605:
        /*016c*/ 	.byte	0x04, 0x36
        /*016e*/ 	.short	(.L_5607 - .L_5606)
.L_5606:
        /*0170*/ 	.word	0x00000008
.L_5607:


//--------------------- .nv.info._ZN18transformer_engine13normalization19ln_fwd_tuned_kernelINS0_13Kernel_traitsI6__halfS3_13__nv_fp8_e4m3fjLj12288ELj2ELj1ELj4ELj16ENS0_18Kernel_traits_baseILj12288ES3_S3_S4_fjLj128EEEEEEEvNS0_19ForwardKernelParamsE --------------------------
	.section	.nv.info._ZN18transformer_engine13normalization19ln_fwd_tuned_kernelINS0_13Kernel_traitsI6__halfS3_13__nv_fp8_e4m3fjLj12288ELj2ELj1ELj4ELj16ENS0_18Kernel_traits_baseILj12288ES3_S3_S4_fjLj128EEEEEEEvNS0_19ForwardKernelParamsE,"",@"SHT_CUDA_INFO"
	.sectionflags	@""
	.align	4


	//----- nvinfo : EIATTR_CUDA_API_VERSION
	.align		4
        /*0000*/ 	.byte	0x04, 0x37
        /*0002*/ 	.short	(.L_5609 - .L_5608)
.L_5608:
        /*0004*/ 	.word	0x00000082


	//----- nvinfo : EIATTR_KPARAM_INFO
	.align		4
.L_5609:
        /*0008*/ 	.byte	0x04, 0x17
        /*000a*/ 	.short	(.L_5611 - .L_5610)
.L_5610:
        /*000c*/ 	.word	0x00000000
        /*0010*/ 	.short	0x0000
        /*0012*/ 	.short	0x0000
        /*0014*/ 	.byte	0x00, 0xf0, 0x21, 0x02


	//----- nvinfo : EIATTR_SPARSE_MMA_MASK
	.align		4
.L_5611:
        /*0018*/ 	.byte	0x03, 0x50
        /*001a*/ 	.short	0x0000


	//----- nvinfo : EIATTR_MAXREG_COUNT
	.align		4
        /*001c*/ 	.byte	0x03, 0x1b
        /*001e*/ 	.short	0x00ff


	//----- nvinfo : EIATTR_NUM_BARRIERS
	.align		4
        /*0020*/ 	.byte	0x02, 0x4c
        /*0022*/ 	.byte	0x01
	.zero		1


	//----- nvinfo : EIATTR_MERCURY_ISA_VERSION
	.align		4
        /*0024*/ 	.byte	0x03, 0x5f
        /*0026*/ 	.short	0x0101


	//----- nvinfo : EIATTR_COOP_GROUP_MASK_REGIDS
	.align		4
        /*0028*/ 	.byte	0x04, 0x29
        /*002a*/ 	.short	(.L_5613 - .L_5612)


	//   ....[0]....
.L_5612:
        /*002c*/ 	.word	0xffffffff


	//   ....[1]....
        /*0030*/ 	.word	0xffffffff


	//   ....[2]....
        /*0034*/ 	.word	0xffffffff


	//   ....[3]....
        /*0038*/ 	.word	0xffffffff


	//   ....[4]....
        /*003c*/ 	.word	0xffffffff


	//   ....[5]....
        /*0040*/ 	.word	0xffffffff


	//   ....[6]....
        /*0044*/ 	.word	0xffffffff


	//   ....[7]....
        /*0048*/ 	.word	0xffffffff


	//   ....[8]....
        /*004c*/ 	.word	0xffffffff


	//   ....[9]....
        /*0050*/ 	.word	0xffffffff


	//   ....[10]....
        /*0054*/ 	.word	0xffffffff


	//   ....[11]....
        /*0058*/ 	.word	0xffffffff


	//   ....[12]....
        /*005c*/ 	.word	0xffffffff


	//   ....[13]....
        /*0060*/ 	.word	0xffffffff


	//   ....[14]....
        /*0064*/ 	.word	0xffffffff


	//   ....[15]....
        /*0068*/ 	.word	0xffffffff


	//   ....[16]....
        /*006c*/ 	.word	0xffffffff


	//   ....[17]....
        /*0070*/ 	.word	0xffffffff


	//   ....[18]....
        /*0074*/ 	.word	0xffffffff


	//   ....[19]....
        /*0078*/ 	.word	0xffffffff


	//   ....[20]....
        /*007c*/ 	.word	0xffffffff


	//   ....[21]....
        /*0080*/ 	.word	0xffffffff


	//   ....[22]....
        /*0084*/ 	.word	0xffffffff


	//   ....[23]....
        /*0088*/ 	.word	0xffffffff


	//   ....[24]....
        /*008c*/ 	.word	0xffffffff


	//   ....[25]....
        /*0090*/ 	.word	0xffffffff


	//   ....[26]....
        /*0094*/ 	.word	0xffffffff


	//   ....[27]....
        /*0098*/ 	.word	0xffffffff


	//   ....[28]....
        /*009c*/ 	.word	0xffffffff


	//   ....[29]....
        /*00a0*/ 	.word	0xffffffff


	//   ....[30]....
        /*00a4*/ 	.word	0x05000004


	//   ....[31]....
        /*00a8*/ 	.word	0x05000004


	//----- nvinfo : EIATTR_COOP_GROUP_INSTR_OFFSETS
	.align		4
.L_5613:
        /*00ac*/ 	.byte	0x04, 0x28
        /*00ae*/ 	.short	(.L_5615 - .L_5614)


	//   ....[0]....
.L_5614:
        /*00b0*/ 	.word	0x00000a00


	//   ....[1]....
        /*00b4*/ 	.word	0x00000a20


	//   ....[2]....
        /*00b8*/ 	.word	0x00000a40


	//   ....[3]....
        /*00bc*/ 	.word	0x00000a60


	//   ....[4]....
        /*00c0*/ 	.word	0x00000a80


	//   ....[5]....
        /*00c4*/ 	.word	0x000010e0


	//   ....[6]....
        /*00c8*/ 	.word	0x00001100


	//   ....[7]....
        /*00cc*/ 	.word	0x00001120


	//   ....[8]....
        /*00d0*/ 	.word	0x00001140


	//   ....[9]....
        /*00d4*/ 	.word	0x00001160


	//   ....[10]....
        /*00d8*/ 	.word	0x00001310


	//   ....[11]....
        /*00dc*/ 	.word	0x00001340


	//   ....[12]....
        /*00e0*/ 	.word	0x00001370


	//   ....[13]....
        /*00e4*/ 	.word	0x00001480


	//   ....[14]....
        /*00e8*/ 	.word	0x00001530


	//   ....[15]....
        /*00ec*/ 	.word	0x00001540


	//   ....[16]....
        /*00f0*/ 	.word	0x00001710


	//   ....[17]....
        /*00f4*/ 	.word	0x00001810


	//   ....[18]....
        /*00f8*/ 	.word	0x00001b80


	//   ....[19]....
        /*00fc*/ 	.word	0x00001bd0


	//   ....[20]....
        /*0100*/ 	.word	0x00001be0


	//   ....[21]....
        /*0104*/ 	.word	0x00001d50


	//   ....[22]....
        /*0108*/ 	.word	0x00001d80


	//   ....[23]....
        /*010c*/ 	.word	0x00006450


	//   ....[24]....
        /*0110*/ 	.word	0x000064c0


	//   ....[25]....
        /*0114*/ 	.word	0x00006500


	//   ....[26]....
        /*0118*/ 	.word	0x00006530


	//   ....[27]....
        /*011c*/ 	.word	0x00006550


	//   ....[28]....
        /*0120*/ 	.word	0x00006640


	//   ....[29]....
        /*0124*/ 	.word	0x00006660


	//   ....[30]....
        /*0128*/ 	.word	0x00006870


	//   ....[31]....
        /*012c*/ 	.word	0x000068e0


	//----- nvinfo : EIATTR_VRC_CTA_INIT_COUNT
	.align		4
.L_5615:
        /*0130*/ 	.byte	0x02, 0x4a
	.zero		1
	.zero		1


	//----- nvinfo : EIATTR_EXIT_INSTR_OFFSETS
	.align		4
        /*0134*/ 	.byte	0x04, 0x1c
        /*0136*/ 	.short	(.L_5617 - .L_5616)


	//   ....[0]....
.L_5616:
        /*0138*/ 	.word	0x000066d0


	//   ....[1]....
        /*013c*/ 	.word	0x00006720


	//   ....[2]....
        /*0140*/ 	.word	0x00006820


	//----- nvinfo : EIATTR_MAX_THREADS
	.align		4
.L_5617:
        /*0144*/ 	.byte	0x04, 0x05
        /*0146*/ 	.short	(.L_5619 - .L_5618)
.L_5618:
        /*0148*/ 	.word	0x00000080
        /*014c*/ 	.word	0x00000001
        /*0150*/ 	.word	0x00000001


	//----- nvinfo : EIATTR_CRS_STACK_SIZE
	.align		4
.L_5619:
        /*0154*/ 	.byte	0x04, 0x1e
        /*0156*/ 	.short	(.L_5621 - .L_5620)
.L_5620:
        /*0158*/ 	.word	0x00000000


	//----- nvinfo : EIATTR_CBANK_PARAM_SIZE
	.align		4
.L_5621:
        /*015c*/ 	.byte	0x03, 0x19
        /*015e*/ 	.short	0x0088


	//----- nvinfo : EIATTR_PARAM_CBANK
	.align		4
        /*0160*/ 	.byte	0x04, 0x0a
        /*0162*/ 	.short	(.L_5623 - .L_5622)
	.align		4
.L_5622:
        /*0164*/ 	.word	index@(.nv.constant0._ZN18transformer_engine13normalization19ln_fwd_tuned_kernelINS0_13Kernel_traitsI6__halfS3_13__nv_fp8_e4m3fjLj12288ELj2ELj1ELj4ELj16ENS0_18Kernel_traits_baseILj12288ES3_S3_S4_fjLj128EEEEEEEvNS0_19ForwardKernelParamsE)
        /*0168*/ 	.short	0x0380
        /*016a*/ 	.short	0x0088


	//----- nvinfo : EIATTR_SW_WAR
	.align		4
.L_5623:
        /*016c*/ 	.byte	0x04, 0x36
        /*016e*/ 	.short	(.L_5625 - .L_5624)
.L_5624:
        /*0170*/ 	.word	0x00000008
.L_5625:


//--------------------- .nv.info._ZN18transformer_engine13normalization19ln_fwd_tuned_kernelINS0_13Kernel_traitsI6__halfS3_13__nv_fp8_e4m3fjLj10240ELj1ELj1ELj4ELj16ENS0_18Kernel_traits_baseILj10240ES3_S3_S4_fjLj128EEEEEEEvNS0_19ForwardKernelParamsE --------------------------
	.section	.nv.info._ZN18transformer_engine13normalization19ln_fwd_tuned_kernelINS0_13Kernel_traitsI6__halfS3_13__nv_fp8_e4m3fjLj10240ELj1ELj1ELj4ELj16ENS0_18Kernel_traits_baseILj10240ES3_S3_S4_fjLj128EEEEEEEvNS0_19ForwardKernelParamsE,"",@"SHT_CUDA_INFO"
	.sectionflags	@""
	.align	4


	//----- nvinfo : EIATTR_CUDA_API_VERSION
	.align		4
        /*0000*/ 	.byte	0x04, 0x37
        /*0002*/ 	.short	(.L_5627 - .L_5626)
.L_5626:
        /*0004*/ 	.word	0x00000082


	//----- nvinfo : EIATTR_KPARAM_INFO
	.align		4
.L_5627:
        /*0008*/ 	.byte	0x04, 0x17
        /*000a*/ 	.short	(.L_5629 - .L_5628)
.L_5628:
        /*000c*/ 	.word	0x00000000
        /*0010*/ 	.short	0x0000
        /*0012*/ 	.short	0x0000
        /*0014*/ 	.byte	0x00, 0xf0, 0x21, 0x02


	//----- nvinfo : EIATTR_SPARSE_MMA_MASK
	.align		4
.L_5629:
        /*0018*/ 	.byte	0x03, 0x50
        /*001a*/ 	.short	0x0000


	//----- nvinfo : EIATTR_MAXREG_COUNT
	.align		4
        /*001c*/ 	.byte	0x03, 0x1b
        /*001e*/ 	.short	0x00ff


	//----- nvinfo : EIATTR_NUM_BARRIERS
	.align		4
        /*0020*/ 	.byte	0x02, 0x4c
        /*0022*/ 	.byte	0x01
	.zero		1


	//----- nvinfo : EIATTR_MERCURY_ISA_VERSION
	.align		4
        /*0024*/ 	.byte	0x03, 0x5f
        /*0026*/ 	.short	0x0101


	//----- nvinfo : EIATTR_COOP_GROUP_MASK_REGIDS
	.align		4
        /*0028*/ 	.byte	0x04, 0x29
        /*002a*/ 	.short	(.L_5631 - .L_5630)


	//   ....[0]....
.L_5630:
        /*002c*/ 	.word	0xffffffff


	//   ....[1]....
        /*0030*/ 	.word	0xffffffff


	//   ....[2]....
        /*0034*/ 	.word	0xffffffff


	//   ....[3]....
        /*0038*/ 	.word	0xffffffff


	//   ....[4]....
        /*003c*/ 	.word	0xffffffff


	//   ....[5]....
        /*0040*/ 	.word	0xffffffff


	//   ....[6]....
        /*0044*/ 	.word	0xffffffff


	//   ....[7]....
        /*0048*/ 	.word	0xffffffff


	//   ....[8]....
        /*004c*/ 	.word	0xffffffff


	//   ....[9]....
        /*0050*/ 	.word	0xffffffff


	//   ....[10]....
        /*0054*/ 	.word	0xffffffff


	//   ....[11]....
        /*0058*/ 	.word	0xffffffff


	//   ....[12]....
        /*005c*/ 	.word	0xffffffff


	//   ....[13]....
        /*0060*/ 	.word	0xffffffff


	//   ....[14]....
        /*0064*/ 	.word	0xffffffff


	//   ....[15]....
        /*0068*/ 	.word	0xffffffff


	//   ....[16]....
        /*006c*/ 	.word	0xffffffff


	//   ....[17]....
        /*0070*/ 	.word	0xffffffff


	//   ....[18]....
        /*0074*/ 	.word	0xffffffff


	//   ....[19]....
        /*0078*/ 	.word	0xffffffff


	//   ....[20]....
        /*007c*/ 	.word	0xffffffff


	//   ....[21]....
        /*0080*/ 	.word	0xffffffff


	//   ....[22]....
        /*0084*/ 	.word	0xffffffff


	//   ....[23]....
        /*0088*/ 	.word	0xffffffff


	//   ....[24]....
        /*008c*/ 	.word	0xffffffff


	//   ....[25]....
        /*0090*/ 	.word	0x05000006


	//   ....[26]....
        /*0094*/ 	.word	0x05000006


	//----- nvinfo : EIATTR_COOP_GROUP_INSTR_OFFSETS
	.align		4
.L_5631:
        /*0098*/ 	.byte	0x04, 0x28
        /*009a*/ 	.short	(.L_5633 - .L_5632)


	//   ....[0]....
.L_5632:
        /*009c*/ 	.word	0x00000f70


	//   ....[1]....
        /*00a0*/ 	.word	0x00000f90


	//   ....[2]....
        /*00a4*/ 	.word	0x00000fb0


	//   ....[3]....
        /*00a8*/ 	.word	0x00000fd0


	//   ....[4]....
        /*00ac*/ 	.word	0x00000ff0


	//   ....[5]....
        /*00b0*/ 	.word	0x00001a20


	//   ....[6]....
        /*00b4*/ 	.word	0x00001a50


	//   ....[7]....
        /*00b8*/ 	.word	0x00001a80


	//   ....[8]....
        /*00bc*/ 	.word	0x00001ac0


	//   ....[9]....
        /*00c0*/ 	.word	0x00001ae0


	//   ....[10]....
        /*00c4*/ 	.word	0x00001c00


	//   ....[11]....
        /*00c8*/ 	.word	0x00001c30


	//   ....[12]....
        /*00cc*/ 	.word	0x00001c60


	//   ....[13]....
        /*00d0*/ 	.word	0x00001dc0


	//   ....[14]....
        /*00d4*/ 	.word	0x00001e60


	//   ....[15]....
        /*00d8*/ 	.word	0x00001e80


	//   ....[16]....
        /*00dc*/ 	.word	0x00002030


	//   ....[17]....
        /*00e0*/ 	.word	0x000020c0


	//   ....[18]....
        /*00e4*/ 	.word	0x00009290


	//   ....[19]....
        /*00e8*/ 	.word	0x00009310


	//   ....[20]....
        /*00ec*/ 	.word	0x00009350


	//   ....[21]....
        /*00f0*/ 	.word	0x00009370


	//   ....[22]....
        /*00f4*/ 	.word	0x00009390


	//   ....[23]....
        /*00f8*/ 	.word	0x00009480


	//   ....[24]....
        /*00fc*/ 	.word	0x000094a0


	//   ....[25]....
        /*0100*/ 	.word	0x000096c0


	//   ....[26]....
        /*0104*/ 	.word	0x00009730


	//----- nvinfo : EIATTR_VRC_CTA_INIT_COUNT
	.align		4
.L_5633:
        /*0108*/ 	.byte	0x02, 0x4a
	.zero		1
	.zero		1


	//----- nvinfo : EIATTR_EXIT_INSTR_OFFSETS
	.align		4
        /*010c*/ 	.byte	0x04, 0x1c
        /*010e*/ 	.short	(.L_5635 - .L_5634)


	//   ....[0]....
.L_5634:
        /*0110*/ 	.word	0x00009510


	//   ....[1]....
        /*0114*/ 	.word	0x00009570


	//   ....[2]....
        /*0118*/ 	.word	0x00009670


	//----- nvinfo : EIATTR_MAX_THREADS
	.align		4
.L_5635:
        /*011c*/ 	.byte	0x04, 0x05
        /*011e*/ 	.short	(.L_5637 - .L_5636)
.L_5636:
        /*0120*/ 	.word	0x00000080
        /*0124*/ 	.word	0x00000001
        /*0128*/ 	.word	0x00000001


	//----- nvinfo : EIATTR_CRS_STACK_SIZE
	.align		4
.L_5637:
        /*012c*/ 	.byte	0x04, 0x1e
        /*012e*/ 	.short	(.L_5639 - .L_5638)
.L_5638:
        /*0130*/ 	.word	0x00000000


	//----- nvinfo : EIATTR_CBANK_PARAM_SIZE
	.align		4
.L_5639:
        /*0134*/ 	.byte	0x03, 0x19
        /*0136*/ 	.short	0x0088


	//----- nvinfo : EIATTR_PARAM_CBANK
	.align		4
        /*0138*/ 	.byte	0x04, 0x0a
        /*013a*/ 	.short	(.L_5641 - .L_5640)
	.align		4
.L_5640:
        /*013c*/ 	.word	index@(.nv.constant0._ZN18transformer_engine13normalization19ln_fwd_tuned_kernelINS0_13Kernel_traitsI6__halfS3_13__nv_fp8_e4m3fjLj10240ELj1ELj1ELj4ELj16ENS0_18Kernel_traits_baseILj10240ES3_S3_S4_fjLj128EEEEEEEvNS0_19ForwardKernelParamsE)
        /*0140*/ 	.short	0x0380
        /*0142*/ 	.short	0x0088


	//----- nvinfo : EIATTR_SW_WAR
	.align		4
.L_5641:
        /*0144*/ 	.byte	0x04, 0x36
        /*0146*/ 	.short	(.L_5643 - .L_5642)
.L_5642:
        /*0148*/ 	.word	0x00000008
.L_5643:


//--------------------- .nv.info._ZN18transformer_engine13normalization19ln_fwd_tuned_kernelINS0_13Kernel_traitsI6__halfS3_13__nv_fp8_e4m3fjLj8192ELj1ELj1ELj4ELj16ENS0_18Kernel_traits_baseILj8192ES3_S3_S4_fjLj128EEEEEEEvNS0_19ForwardKernelParamsE --------------------------
	.section	.nv.info._ZN18transformer_engine13normalization19ln_fwd_tuned_kernelINS0_13Kernel_traitsI6__halfS3_13__nv_fp8_e4m3fjLj8192ELj1ELj1ELj4ELj16ENS0_18Kernel_traits_baseILj8192ES3_S3_S4_fjLj128EEEEEEEvNS0_19ForwardKernelParamsE,"",@"SHT_CUDA_INFO"
	.sectionflags	@""
	.align	4


	//----- nvinfo : EIATTR_CUDA_API_VERSION
	.align		4
        /*0000*/ 	.byte	0x04, 0x37
        /*0002*/ 	.short	(.L_5645 - .L_5644)
.L_5644:
        /*0004*/ 	.word	0x00000082


	//----- nvinfo : EIATTR_KPARAM_INFO
	.align		4
.L_5645:
        /*0008*/ 	.byte	0x04, 0x17
        /*000a*/ 	.short	(.L_5647 - .L_5646)
.L_5646:
        /*000c*/ 	.word	0x00000000
        /*0010*/ 	.short	0x0000
        /*0012*/ 	.short	0x0000
        /*0014*/ 	.byte	0x00, 0xf0, 0x21, 0x02


	//----- nvinfo : EIATTR_SPARSE_MMA_MASK
	.align		4
.L_5647:
        /*0018*/ 	.byte	0x03, 0x50
        /*001a*/ 	.short	0x0000


	//----- nvinfo : EIATTR_MAXREG_COUNT
	.align		4
        /*001c*/ 	.byte	0x03, 0x1b
        /*001e*/ 	.short	0x00ff


	//----- nvinfo : EIATTR_NUM_BARRIERS
	.align		4
        /*0020*/ 	.byte	0x02, 0x4c
        /*0022*/ 	.byte	0x01
	.zero		1


	//----- nvinfo : EIATTR_MERCURY_ISA_VERSION
	.align		4
        /*0024*/ 	.byte	0x03, 0x5f
        /*0026*/ 	.short	0x0101


	//----- nvinfo : EIATTR_COOP_GROUP_MASK_REGIDS
	.align		4
        /*0028*/ 	.byte	0x04, 0x29
        /*002a*/ 	.short	(.L_5649 - .L_5648)


	//   ....[0]....
.L_5648:
        /*002c*/ 	.word	0xffffffff


	//   ....[1]....
        /*0030*/ 	.word	0xffffffff


	//   ....[2]....
        /*0034*/ 	.word	0xffffffff


	//   ....[3]....
        /*0038*/ 	.word	0xffffffff


	//   ....[4]....
        /*003c*/ 	.word	0xffffffff


	//   ....[5]....
        /*0040*/ 	.word	0xffffffff


	//   ....[6]....
        /*0044*/ 	.word	0xffffffff


	//   ....[7]....
        /*0048*/ 	.word	0xffffffff


	//   ....[8]....
        /*004c*/ 	.word	0xffffffff


	//   ....[9]....
        /*0050*/ 	.word	0xffffffff


	//   ....[10]....
        /*0054*/ 	.word	0xffffffff


	//   ....[11]....
        /*0058*/ 	.word	0xffffffff


	//   ....[12]....
        /*005c*/ 	.word	0xffffffff


	//   ....[13]....
        /*0060*/ 	.word	0xffffffff


	//   ....[14]....
        /*0064*/ 	.word	0xffffffff


	//   ....[15]....
        /*0068*/ 	.word	0xffffffff


	//   ....[16]....
        /*006c*/ 	.word	0xffffffff


	//   ....[17]....
        /*0070*/ 	.word	0xffffffff


	//   ....[18]....
        /*0074*/ 	.word	0xffffffff


	//   ....[19]....
        /*0078*/ 	.word	0xffffffff


	//   ....[20]....
        /*007c*/ 	.word	0xffffffff


	//   ....[21]....
        /*0080*/ 	.word	0xffffffff


	//   ....[22]....
        /*0084*/ 	.word	0xffffffff


	//   ....[23]....
        /*0088*/ 	.word	0xffffffff


	//   ....[24]....
        /*008c*/ 	.word	0xffffffff


	//   ....[25]....
        /*0090*/ 	.word	0x05000004


	//   ....[26]....
        /*0094*/ 	.word	0x05000004


	//----- nvinfo : EIATTR_COOP_GROUP_INSTR_OFFSETS
	.align		4
.L_5649:
        /*0098*/ 	.byte	0x04, 0x28
        /*009a*/ 	.short	(.L_5651 - .L_5650)


	//   ....[0]....
.L_5650:
        /*009c*/ 	.word	0x00000c00


	//   ....[1]....
        /*00a0*/ 	.word	0x00000c20


	//   ....[2]....
        /*00a4*/ 	.word	0x00000c40


	//   ....[3]....
        /*00a8*/ 	.word	0x00000c60


	//   ....[4]....
        /*00ac*/ 	.word	0x00000c80


	//   ....[5]....
        /*00b0*/ 	.word	0x000014e0


	//   ....[6]....
        /*00b4*/ 	.word	0x00001510


	//   ....[7]....
        /*00b8*/ 	.word	0x00001550


	//   ....[8]....
        /*00bc*/ 	.word	0x00001580


	//   ....[9]....
        /*00c0*/ 	.word	0x000015b0


	//   ....[10]....
        /*00c4*/ 	.word	0x000016d0


	//   ....[11]....
        /*00c8*/ 	.word	0x000016f0


	//   ....[12]....
        /*00cc*/ 	.word	0x00001700


	//   ....[13]....
        /*00d0*/ 	.word	0x000017f0


	//   ....[14]....
        /*00d4*/ 	.word	0x000018a0


	//   ....[15]....
        /*00d8*/ 	.word	0x000018c0


	//   ....[16]....
        /*00dc*/ 	.word	0x00001a50


	//   ....[17]....
        /*00e0*/ 	.word	0x00001ae0


	//   ....[18]....
        /*00e4*/ 	.word	0x00007460


	//   ....[19]....
        /*00e8*/ 	.word	0x000074e0


	//   ....[20]....
        /*00ec*/ 	.word	0x00007510


	//   ....[21]....
        /*00f0*/ 	.word	0x00007540


	//   ....[22]....
        /*00f4*/ 	.word	0x00007560


	//   ....[23]....
        /*00f8*/ 	.word	0x00007650


	//   ....[24]....
        /*00fc*/ 	.word	0x00007670


	//   ....[25]....
        /*0100*/ 	.word	0x000078a0


	//   ....[26]....
        /*0104*/ 	.word	0x00007910


	//----- nvinfo : EIATTR_VRC_CTA_INIT_COUNT
	.align		4
.L_5651:
        /*0108*/ 	.byte	0x02, 0x4a
	.zero		1
	.zero		1


	//----- nvinfo : EIATTR_EXIT_INSTR_OFFSETS
	.align		4
        /*010c*/ 	.byte	0x04, 0x1c
        /*010e*/ 	.short	(.L_5653 - .L_5652)


	//   ....[0]....
.L_5652:
        /*0110*/ 	.word	0x000076e0


	//   ....[1]....
        /*0114*/ 	.word	0x00007740


	//   ....[2]....
        /*0118*/ 	.word	0x00007850


	//----- nvinfo : EIATTR_MAX_THREADS
	.align		4
.L_5653:
        /*011c*/ 	.byte	0x04, 0x05
        /*011e*/ 	.short	(.L_5655 - .L_5654)
.L_5654:
        /*0120*/ 	.word	0x00000080
        /*0124*/ 	.word	0x00000001
        /*0128*/ 	.word	0x00000001


	//----- nvinfo : EIATTR_CRS_STACK_SIZE
	.align		4
.L_5655:
        /*012c*/ 	.byte	0x04, 0x1e
        /*012e*/ 	.short	(.L_5657 - .L_5656)
.L_5656:
        /*0130*/ 	.word	0x00000000


	//----- nvinfo : EIATTR_CBANK_PARAM_SIZE
	.align		4
.L_5657:
        /*0134*/ 	.byte	0x03, 0x19
        /*0136*/ 	.short	0x0088


	//----- nvinfo : EIATTR_PARAM_CBANK
	.align		4
        /*0138*/ 	.byte	0x04, 0x0a
        /*013a*/ 	.short	(.L_5659 - .L_5658)
	.align		4
.L_5658:
        /*013c*/ 	.word	index@(.nv.constant0._ZN18transformer_engine13normalization19ln_fwd_tuned_kernelINS0_13Kernel_traitsI6__halfS3_13__nv_fp8_e4m3fjLj8192ELj1ELj1ELj4ELj16ENS0_18Kernel_traits_baseILj8192ES3_S3_S4_fjLj128EEEEEEEvNS0_19ForwardKernelParamsE)
        /*0140*/ 	.short	0x0380
        /*0142*/ 	.short	0x0088


	//----- nvinfo : EIATTR_SW_WAR
	.align		4
.L_5659:
        /*0144*/ 	.byte	0x04, 0x36
        /*0146*/ 	.short	(.L_5661 - .L_5660)
.L_5660:
        /*0148*/ 	.word	0x00000008
.L_5661:


//--------------------- .nv.info._ZN18transformer_engine13normalization19ln_fwd_tuned_kernelINS0_13Kernel_traitsI6__halfS3_13__nv_fp8_e4m3fjLj6144ELj1ELj1ELj4ELj16ENS0_18Kernel_traits_baseILj6144ES3_S3_S4_fjLj128EEEEEEEvNS0_19ForwardKernelParamsE --------------------------
	.section	.nv.info._ZN18transformer_engine13normalization19ln_fwd_tuned_kernelINS0_13Kernel_traitsI6__halfS3_13__nv_fp8_e4m3fjLj6144ELj1ELj1ELj4ELj16ENS0_18Kernel_traits_baseILj6144ES3_S3_S4_fjLj128EEEEEEEvNS0_19ForwardKernelParamsE,"",@"SHT_CUDA_INFO"
	.sectionflags	@""
	.align	4


	//----- nvinfo : EIATTR_CUDA_API_VERSION
	.align		4
        /*0000*/ 	.byte	0x04, 0x37
        /*0002*/ 	.short	(.L_5663 - .L_5662)
.L_5662:
        /*0004*/ 	.word	0x00000082


	//----- nvinfo : EIATTR_KPARAM_INFO
	.align		4
.L_5663:
        /*0008*/ 	.byte	0x04, 0x17
        /*000a*/ 	.short	(.L_5665 - .L_5664)
.L_5664:
        /*000c*/ 	.word	0x00000000
        /*0010*/ 	.short	0x0000
        /*0012*/ 	.short	0x0000
        /*0014*/ 	.byte	0x00, 0xf0, 0x21, 0x02


	//----- nvinfo : EIATTR_SPARSE_MMA_MASK
	.align		4
.L_5665:
        /*0018*/ 	.byte	0x03, 0x50
        /*001a*/ 	.short	0x0000


	//----- nvinfo : EIATTR_MAXREG_COUNT
	.align		4
        /*001c*/ 	.byte	0x03, 0x1b
        /*001e*/ 	.short	0x00ff


	//----- nvinfo : EIATTR_NUM_BARRIERS
	.align		4
        /*0020*/ 	.byte	0x02, 0x4c
        /*0022*/ 	.byte	0x01
	.zero		1


	//----- nvinfo : EIATTR_MERCURY_ISA_VERSION
	.align		4
        /*0024*/ 	.byte	0x03, 0x5f
        /*0026*/ 	.short	0x0101


	//----- nvinfo : EIATTR_COOP_GROUP_MASK_REGIDS
	.align		4
        /*0028*/ 	.byte	0x04, 0x29
        /*002a*/ 	.short	(.L_5667 - .L_5666)


	//   ....[0]....
.L_5666:
        /*002c*/ 	.word	0xffffffff


	//   ....[1]....
        /*0030*/ 	.word	0xffffffff


	//   ....[2]....
        /*0034*/ 	.word	0xffffffff


	//   ....[3]....
        /*0038*/ 	.word	0xffffffff


	//   ....[4]....
        /*003c*/ 	.word	0xffffffff


	//   ....[5]....
        /*0040*/ 	.word	0xffffffff


	//   ....[6]....
        /*0044*/ 	.word	0xffffffff


	//   ....[7]....
        /*0048*/ 	.word	0xffffffff


	//   ....[8]....
        /*004c*/ 	.word	0xffffffff


	//   ....[9]....
        /*0050*/ 	.word	0xffffffff


	//   ....[10]....
        /*0054*/ 	.word	0xffffffff


	//   ....[11]....
        /*0058*/ 	.word	0xffffffff


	//   ....[12]....
        /*005c*/ 	.word	0xffffffff


	//   ....[13]....
        /*0060*/ 	.word	0xffffffff


	//   ....[14]....
        /*0064*/ 	.word	0xffffffff


	//   ....[15]....
        /*0068*/ 	.word	0xffffffff


	//   ....[16]....
        /*006c*/ 	.word	0xffffffff


	//   ....[17]....
        /*0070*/ 	.word	0xffffffff


	//   ....[18]....
        /*0074*/ 	.word	0xffffffff


	//   ....[19]....
        /*0078*/ 	.word	0xffffffff


	//   ....[20]....
        /*007c*/ 	.word	0xffffffff


	//   ....[21]....
        /*0080*/ 	.word	0xffffffff


	//   ....[22]....
        /*0084*/ 	.word	0xffffffff


	//   ....[23]....
        /*0088*/ 	.word	0xffffffff


	//   ....[24]....
        /*008c*/ 	.word	0xffffffff


	//   ....[25]....
        /*0090*/ 	.word	0x05000005


	//   ....[26]....
        /*0094*/ 	.word	0x05000005


	//----- nvinfo : EIATTR_COOP_GROUP_INSTR_OFFSETS
	.align		4
.L_5667:
        /*0098*/ 	.byte	0x04, 0x28
        /*009a*/ 	.short	(.L_5669 - .L_5668)


	//   ....[0]....
.L_5668:
        /*009c*/ 	.word	0x00000a20


	//   ....[1]....
        /*00a0*/ 	.word	0x00000a40


	//   ....[2]....
        /*00a4*/ 	.word	0x00000a60


	//   ....[3]....
        /*00a8*/ 	.word	0x00000a80


	//   ....[4]....
        /*00ac*/ 	.word	0x00000aa0


	//   ....[5]....
        /*00b0*/ 	.word	0x00001100


	//   ....[6]....
        /*00b4*/ 	.word	0x00001130


	//   ....[7]....
        /*00b8*/ 	.word	0x00001160


	//   ....[8]....
        /*00bc*/ 	.word	0x000011a0


	//   ....[9]....
        /*00c0*/ 	.word	0x000011c0


	//   ....[10]....
        /*00c4*/ 	.word	0x000012f0


	//   ....[11]....
        /*00c8*/ 	.word	0x00001310


	//   ....[12]....
        /*00cc*/ 	.word	0x00001320


	//   ....[13]....
        /*00d0*/ 	.word	0x00001410


	//   ....[14]....
        /*00d4*/ 	.word	0x000014b0


	//   ....[15]....
        /*00d8*/ 	.word	0x000014d0


	//   ....[16]....
        /*00dc*/ 	.word	0x000016a0


	//   ....[17]....
        /*00e0*/ 	.word	0x000016b0


	//   ....[18]....
        /*00e4*/ 	.word	0x00005c60


	//   ....[19]....
        /*00e8*/ 	.word	0x00005ce0


	//   ....[20]....
        /*00ec*/ 	.word	0x00005d10


	//   ....[21]....
        /*00f0*/ 	.word	0x00005d40


	//   ....[22]....
        /*00f4*/ 	.word	0x00005d60


	//   ....[23]....
        /*00f8*/ 	.word	0x00005e50


	//   ....[24]....
        /*00fc*/ 	.word	0x00005e70


	//   ....[25]....
        /*0100*/ 	.word	0x000060a0


	//   ....[26]....
        /*0104*/ 	.word	0x00006110


	//----- nvinfo : EIATTR_VRC_CTA_INIT_COUNT
	.align		4
.L_5669:
        /*0108*/ 	.byte	0x02, 0x4a
	.zero		1
	.zero		1


	//----- nvinfo : EIATTR_EXIT_INSTR_OFFSETS
	.align		4
        /*010c*/ 	.byte	0x04, 0x1c
        /*010e*/ 	.short	(.L_5671 - .L_5670)


	//   ....[0]....
.L_5670:
        /*0110*/ 	.word	0x00005ee0


	//   ....[1]....
        /*0114*/ 	.word	0x00005f40


	//   ....[2]....
        /*0118*/ 	.word	0x00006050


	//----- nvinfo : EIATTR_MAX_THREADS
	.align		4
.L_5671:
        /*011c*/ 	.byte	0x04, 0x05
        /*011e*/ 	.short	(.L_5673 - .L_5672)
.L_5672:
        /*0120*/ 	.word	0x00000080
        /*0124*/ 	.word	0x00000001
        /*0128*/ 	.word	0x00000001


	//----- nvinfo : EIATTR_CRS_STACK_SIZE
	.align		4
.L_5673:
        /*012c*/ 	.byte	0x04, 0x1e
        /*012e*/ 	.short	(.L_5675 - .L_5674)
.L_5674:
        /*0130*/ 	.word	0x00000000


	//----- nvinfo : EIATTR_CBANK_PARAM_SIZE
	.align		4
.L_5675:
        /*0134*/ 	.byte	0x03, 0x19
        /*0136*/ 	.short	0x0088


	//----- nvinfo : EIATTR_PARAM_CBANK
	.align		4
        /*0138*/ 	.byte	0x04, 0x0a
        /*013a*/ 	.short	(.L_5677 - .L_5676)
	.align		4
.L_5676:
        /*013c*/ 	.word	index@(.nv.constant0._ZN18transformer_engine13normalization19ln_fwd_tuned_kernelINS0_13Kernel_traitsI6__halfS3_13__nv_fp8_e4m3fjLj6144ELj1ELj1ELj4ELj16ENS0_18Kernel_traits_baseILj6144ES3_S3_S4_fjLj128EEEEEEEvNS0_19ForwardKernelParamsE)
        /*0140*/ 	.short	0x0380
        /*0142*/ 	.short	0x0088


	//----- nvinfo : EIATTR_SW_WAR
	.align		4
.L_5677:
        /*0144*/ 	.byte	0x04, 0x36
        /*0146*/ 	.short	(.L_5679 - .L_5678)
.L_5678:
        /*0148*/ 	.word	0x00000008
.L_5679:


//--------------------- .nv.info._ZN18transformer_engine13normalization19ln_fwd_tuned_kernelINS0_13Kernel_traitsI6__halfS3_13__nv_fp8_e4m3fjLj5120ELj1ELj1ELj4ELj16ENS0_18Kernel_traits_baseILj5120ES3_S3_S4_fjLj128EEEEEEEvNS0_19ForwardKernelParamsE --------------------------
	.section	.nv.info._ZN18transformer_engine13normalization19ln_fwd_tuned_kernelINS0_13Kernel_traitsI6__halfS3_13__nv_fp8_e4m3fjLj5120ELj1ELj1ELj4ELj16ENS0_18Kernel_traits_baseILj5120ES3_S3_S4_fjLj128EEEEEEEvNS0_19ForwardKernelParamsE,"",@"SHT_CUDA_INFO"
	.sectionflags	@""
	.align	4


	//----- nvinfo : EIATTR_CUDA_API_VERSION
	.align		4
        /*0000*/ 	.byte	0x04, 0x37
        /*0002*/ 	.short	(.L_5681 - .L_5680)
.L_5680:
        /*0004*/ 	.word	0x00000082


	//----- nvinfo : EIATTR_KPARAM_INFO
	.align		4
.L_5681:
        /*0008*/ 	.byte	0x04, 0x17
        /*000a*/ 	.short	(.L_5683 - .L_5682)
.L_5682:
        /*000c*/ 	.word	0x00000000
        /*0010*/ 	.short	0x0000
        /*0012*/ 	.short	0x0000
        /*0014*/ 	.byte	0x00, 0xf0, 0x21, 0x02


	//----- nvinfo : EIATTR_SPARSE_MMA_MASK
	.align		4
.L_5683:
        /*0018*/ 	.byte	0x03, 0x50
        /*001a*/ 	.short	0x0000


	//----- nvinfo : EIATTR_MAXREG_COUNT
	.align		4
        /*001c*/ 	.byte	0x03, 0x1b
        /*001e*/ 	.short	0x00ff


	//----- nvinfo : EIATTR_NUM_BARRIERS
	.align		4
        /*0020*/ 	.byte	0x02, 0x4c
        /*0022*/ 	.byte	0x01
	.zero		1


	//----- nvinfo : EIATTR_MERCURY_ISA_VERSION
	.align		4
        /*0024*/ 	.byte	0x03, 0x5f
        /*0026*/ 	.short	0x0101


	//----- nvinfo : EIATTR_COOP_GROUP_MASK_REGIDS
	.align		4
        /*0028*/ 	.byte	0x04, 0x29
        /*002a*/ 	.short	(.L_5685 - .L_5684)


	//   ....[0]....
.L_5684:
        /*002c*/ 	.word	0xffffffff


	//   ....[1]....
        /*0030*/ 	.word	0xffffffff


	//   ....[2]....
        /*0034*/ 	.word	0xffffffff


	//   ....[3]....
        /*0038*/ 	.word	0xffffffff


	//   ....[4]....
        /*003c*/ 	.word	0xffffffff


	//   ....[5]....
        /*0040*/ 	.word	0xffffffff


	//   ....[6]....
        /*0044*/ 	.word	0xffffffff


	//   ....[7]....
        /*0048*/ 	.word	0xffffffff


	//   ....[8]....
        /*004c*/ 	.word	0xffffffff


	//   ....[9]....
        /*0050*/ 	.word	0xffffffff


	//   ....[10]....
        /*0054*/ 	.word	0xffffffff


	//   ....[11]....
        /*0058*/ 	.word	0xffffffff


	//   ....[12]....
        /*005c*/ 	.word	0xffffffff


	//   ....[13]....
        /*0060*/ 	.word	0xffffffff


	//   ....[14]....
        /*0064*/ 	.word	0xffffffff


	//   ....[15]....
        /*0068*/ 	.word	0xffffffff


	//   ....[16]....
        /*006c*/ 	.word	0xffffffff


	//   ....[17]....
        /*0070*/ 	.word	0xffffffff


	//   ....[18]....
        /*0074*/ 	.word	0xffffffff


	//   ....[19]....
        /*0078*/ 	.word	0xffffffff


	//   ....[20]....
        /*007c*/ 	.word	0xffffffff


	//   ....[21]....
        /*0080*/ 	.word	0xffffffff


	//   ....[22]....
        /*0084*/ 	.word	0xffffffff


	//   ....[23]....
        /*0088*/ 	.word	0xffffffff


	//   ....[24]....
        /*008c*/ 	.word	0xffffffff


	//   ....[25]....
        /*0090*/ 	.word	0x05000004


	//   ....[26]....
        /*0094*/ 	.word	0x05000004


	//----- nvinfo : EIATTR_COOP_GROUP_INSTR_OFFSETS
	.align		4
.L_5685:
        /*0098*/ 	.byte	0x04, 0x28
        /*009a*/ 	.short	(.L_5687 - .L_5686)


	//   ....[0]....
.L_5686:
        /*009c*/ 	.word	0x00000400


	//   ....[1]....
        /*00a0*/ 	.word	0x00000950


	//   ....[2]....
        /*00a4*/ 	.word	0x00000970


	//   ....[3]....
        /*00a8*/ 	.word	0x00000990


	//   ....[4]....
        /*00ac*/ 	.word	0x000009b0


	//   ....[5]....
        /*00b0*/ 	.word	0x000009d0


	//   ....[6]....
        /*00b4*/ 	.word	0x00000f00


	//   ....[7]....
        /*00b8*/ 	.word	0x00000f30


	//   ....[8]....
        /*00bc*/ 	.word	0x00000f60


	//   ....[9]....
        /*00c0*/ 	.word	0x00000f80


	//   ....[10]....
        /*00c4*/ 	.word	0x00000fb0


	//   ....[11]....
        /*00c8*/ 	.word	0x00001060


	//   ....[12]....
        /*00cc*/ 	.word	0x00001070


	//   ....[13]....
        /*00d0*/ 	.word	0x00001130


	//   ....[14]....
        /*00d4*/ 	.word	0x000011e0


	//   ....[15]....
        /*00d8*/ 	.word	0x00001200


	//   ....[16]....
        /*00dc*/ 	.word	0x00001370


	//   ....[17]....
        /*00e0*/ 	.word	0x000013f0


	//   ....[18]....
        /*00e4*/ 	.word	0x00004d20


	//   ....[19]....
        /*00e8*/ 	.word	0x00004da0


	//   ....[20]....
        /*00ec*/ 	.word	0x00004de0


	//   ....[21]....
        /*00f0*/ 	.word	0x00004e00


	//   ....[22]....
        /*00f4*/ 	.word	0x00004e20


	//   ....[23]....
        /*00f8*/ 	.word	0x00004f10


	//   ....[24]....
        /*00fc*/ 	.word	0x00004f30


	//   ....[25]....
        /*0100*/ 	.word	0x00005140


	//   ....[26]....
        /*0104*/ 	.word	0x000051b0


	//----- nvinfo : EIATTR_VRC_CTA_INIT_COUNT
	.align		4
.L_5687:
        /*0108*/ 	.byte	0x02, 0x4a
	.zero		1
	.zero		1


	//----- nvinfo : EIATTR_EXIT_INSTR_OFFSETS
	.align		4
        /*010c*/ 	.byte	0x04, 0x1c
        /*010e*/ 	.short	(.L_5689 - .L_5688)


	//   ....[0]....
.L_5688:
        /*0110*/ 	.word	0x00004fa0


	//   ....[1]....
        /*0114*/ 	.word	0x00004ff0


	//   ....[2]....
        /*0118*/ 	.word	0x000050f0


	//----- nvinfo : EIATTR_MAX_THREADS
	.align		4
.L_5689:
        /*011c*/ 	.byte	0x04, 0x05
        /*011e*/ 	.short	(.L_5691 - .L_5690)
.L_5690:
        /*0120*/ 	.word	0x00000080
        /*0124*/ 	.word	0x00000001
        /*0128*/ 	.word	0x00000001


	//----- nvinfo : EIATTR_CRS_STACK_SIZE
	.align		4
.L_5691:
        /*012c*/ 	.byte	0x04, 0x1e
        /*012e*/ 	.short	(.L_5693 - .L_5692)
.L_5692:
        /*0130*/ 	.word	0x00000000


	//----- nvinfo : EIATTR_CBANK_PARAM_SIZE
	.align		4
.L_5693:
        /*0134*/ 	.byte	0x03, 0x19
        /*0136*/ 	.short	0x0088


	//----- nvinfo : EIATTR_PARAM_CBANK
	.align		4
        /*0138*/ 	.byte	0x04, 0x0a
        /*013a*/ 	.short	(.L_5695 - .L_5694)
	.align		4
.L_5694:
        /*013c*/ 	.word	index@(.nv.constant0._ZN18transformer_engine13normalization19ln_fwd_tuned_kernelINS0_13Kernel_traitsI6__halfS3_13__nv_fp8_e4m3fjLj5120ELj1ELj1ELj4ELj16ENS0_18Kernel_traits_baseILj5120ES3_S3_S4_fjLj128EEEEEEEvNS0_19ForwardKernelParamsE)
        /*0140*/ 	.short	0x0380
        /*0142*/ 	.short	0x0088


	//----- nvinfo : EIATTR_SW_WAR
	.align		4
.L_5695:
        /*0144*/ 	.byte	0x04, 0x36
        /*0146*/ 	.short	(.L_5697 - .L_5696)
.L_5696:
        /*0148*/ 	.word	0x00000008
.L_5697:


//--------------------- .nv.info._ZN18transformer_engine13normalization19ln_fwd_tuned_kernelINS0_13Kernel_traitsI6__halfS3_13__nv_fp8_e4m3fjLj4096ELj1ELj1ELj4ELj16ENS0_18Kernel_traits_baseILj4096ES3_S3_S4_fjLj128EEEEEEEvNS0_19ForwardKernelParamsE --------------------------
	.section	.nv.info._ZN18transformer_engine13normalization19ln_fwd_tuned_kernelINS0_13Kernel_traitsI6__halfS3_13__nv_fp8_e4m3fjLj4096ELj1ELj1ELj4ELj16ENS0_18Kernel_traits_baseILj4096ES3_S3_S4_fjLj128EEEEEEEvNS0_19ForwardKernelParamsE,"",@"SHT_CUDA_INFO"
	.sectionflags	@""
	.align	4


	//----- nvinfo : EIATTR_CUDA_API_VERSION
	.align		4
        /*0000*/ 	.byte	0x04, 0x37
        /*0002*/ 	.short	(.L_5699 - .L_5698)
.L_5698:
        /*0004*/ 	.word	0x00000082


	//----- nvinfo : EIATTR_KPARAM_INFO
	.align		4
.L_5699:
        /*0008*/ 	.byte	0x04, 0x17
        /*000a*/ 	.short	(.L_5701 - .L_5700)
.L_5700:
        /*000c*/ 	.word	0x00000000
        /*0010*/ 	.short	0x0000
        /*0012*/ 	.short	0x0000
        /*0014*/ 	.byte	0x00, 0xf0, 0x21, 0x02


	//----- nvinfo : EIATTR_SPARSE_MMA_MASK
	.align		4
.L_5701:
        /*0018*/ 	.byte	0x03, 0x50
        /*001a*/ 	.short	0x0000


	//----- nvinfo : EIATTR_MAXREG_COUNT
	.align		4
        /*001c*/ 	.byte	0x03, 0x1b
        /*001e*/ 	.short	0x00ff


	//----- nvinfo : EIATTR_NUM_BARRIERS
	.align		4
        /*0020*/ 	.byte	0x02, 0x4c
        /*0022*/ 	.byte	0x01
	.zero		1


	//----- nvinfo : EIATTR_MERCURY_ISA_VERSION
	.align		4
        /*0024*/ 	.byte	0x03, 0x5f
        /*0026*/ 	.short	0x0101


	//----- nvinfo : EIATTR_INT_WARP_WIDE_INSTR_OFFSETS
	.align		4
        /*0028*/ 	.byte	0x04, 0x31
        /*002a*/ 	.short	(.L_5703 - .L_5702)


	//   ....[0]....
.L_5702:
        /*002c*/ 	.word	0x00000360


	//   ....[1]....
        /*0030*/ 	.word	0x00000370


	//----- nvinfo : EIATTR_COOP_GROUP_MASK_REGIDS
	.align		4
.L_5703:
        /*0034*/ 	.byte	0x04, 0x29
        /*0036*/ 	.short	(.L_5705 - .L_5704)


	//   ....[0]....
.L_5704:
        /*0038*/ 	.word	0xffffffff


	//   ....[1]....
        /*003c*/ 	.word	0xffffffff


	//   ....[2]....
        /*0040*/ 	.word	0xffffffff


	//   ....[3]....
        /*0044*/ 	.word	0xffffffff


	//   ....[4]....
        /*0048*/ 	.word	0xffffffff


	//   ....[5]....
        /*004c*/ 	.word	0xffffffff


	//   ....[6]....
        /*0050*/ 	.word	0xffffffff


	//   ....[7]....
        /*0054*/ 	.word	0xffffffff


	//   ....[8]....
        /*0058*/ 	.word	0xffffffff


	//   ....[9]....
        /*005c*/ 	.word	0xffffffff


	//   ....[10]....
        /*0060*/ 	.word	0xffffffff


	//   ....[11]....
        /*0064*/ 	.word	0xffffffff


	//   ....[12]....
        /*0068*/ 	.word	0xffffffff


	//   ....[13]....
        /*006c*/ 	.word	0xffffffff


	//   ....[14]....
        /*0070*/ 	.word	0xffffffff


	//   ....[15]....
        /*0074*/ 	.word	0xffffffff


	//   ....[16]....
        /*0078*/ 	.word	0xffffffff


	//   ....[17]....
        /*007c*/ 	.word	0xffffffff


	//   ....[18]....
        /*0080*/ 	.word	0xffffffff


	//   ....[19]....
        /*0084*/ 	.word	0xffffffff


	//   ....[20]....
        /*0088*/ 	.word	0xffffffff


	//   ....[21]....
        /*008c*/ 	.word	0xffffffff


	//   ....[22]....
        /*0090*/ 	.word	0xffffffff


	//   ....[23]....
        /*0094*/ 	.word	0xffffffff


	//   ....[24]....
        /*0098*/ 	.word	0xffffffff


	//   ....[25]....
        /*009c*/ 	.word	0x05000004


	//   ....[26]....
        /*00a0*/ 	.word	0x05000004


	//----- nvinfo : EIATTR_COOP_GROUP_INSTR_OFFSETS
	.align		4
.L_5705:
        /*00a4*/ 	.byte	0x04, 0x28
        /*00a6*/ 	.short	(.L_5707 - .L_5706)


	//   ....[0]....
.L_5706:
        /*00a8*/ 	.word	0x000003b0


	//   ....[1]....
        /*00ac*/ 	.word	0x000007c0


	//   ....[2]....
        /*00b0*/ 	.word	0x000007e0


	//   ....[3]....
        /*00b4*/ 	.word	0x00000800


	//   ....[4]....
        /*00b8*/ 	.word	0x00000820


	//   ....[5]....
        /*00bc*/ 	.word	0x00000840


	//   ....[6]....
        /*00c0*/ 	.word	0x00000c70


	//   ....[7]....
        /*00c4*/ 	.word	0x00000ca0


	//   ....[8]....
        /*00c8*/ 	.word	0x00000cd0


	//   ....[9]....
        /*00cc*/ 	.word	0x00000cf0


	//   ....[10]....
        /*00d0*/ 	.word	0x00000d20


	//   ....[11]....
        /*00d4*/ 	.word	0x00000dc0


	//   ....[12]....
        /*00d8*/ 	.word	0x00000dd0


	//   ....[13]....
        /*00dc*/ 	.word	0x00000e80


	//   ....[14]....
        /*00e0*/ 	.word	0x00000f30


	//   ....[15]....
        /*00e4*/ 	.word	0x00000f50


	//   ....[16]....
        /*00e8*/ 	.word	0x000010c0


	//   ....[17]....
        /*00ec*/ 	.word	0x00001140


	//   ....[18]....
        /*00f0*/ 	.word	0x00003f60


	//   ....[19]....
        /*00f4*/ 	.word	0x00003fe0


	//   ....[20]....
        /*00f8*/ 	.word	0x00004020


	//   ....[21]....
        /*00fc*/ 	.word	0x00004040


	//   ....[22]....
        /*0100*/ 	.word	0x00004060


	//   ....[23]....
        /*0104*/ 	.word	0x00004150


	//   ....[24]....
        /*0108*/ 	.word	0x00004170


	//   ....[25]....
        /*010c*/ 	.word	0x00004390


	//   ....[26]....
        /*0110*/ 	.word	0x00004400


	//----- nvinfo : EIATTR_VRC_CTA_INIT_COUNT
	.align		4
.L_5707:
        /*0114*/ 	.byte	0x02, 0x4a
	.zero		1
	.zero		1


	//----- nvinfo : EIATTR_EXIT_INSTR_OFFSETS
	.align		4
        /*0118*/ 	.byte	0x04, 0x1c
        /*011a*/ 	.short	(.L_5709 - .L_5708)


	//   ....[0]....
.L_5708:
        /*011c*/ 	.word	0x000041e0


	//   ....[1]....
        /*0120*/ 	.word	0x00004230


	//   ....[2]....
        /*0124*/ 	.word	0x00004340


	//----- nvinfo : EIATTR_MAX_THREADS
	.align		4
.L_5709:
        /*0128*/ 	.byte	0x04, 0x05
        /*012a*/ 	.short	(.L_5711 - .L_5710)
.L_5710:
        /*012c*/ 	.word	0x00000080
        /*0130*/ 	.word	0x00000001
        /*0134*/ 	.word	0x00000001


	//----- nvinfo : EIATTR_CRS_STACK_SIZE
	.align		4
.L_5711:
        /*0138*/ 	.byte	0x04, 0x1e
        /*013a*/ 	.short	(.L_5713 - .L_5712)
.L_5712:
        /*013c*/ 	.word	0x00000000


	//----- nvinfo : EIATTR_CBANK_PARAM_SIZE
	.align		4
.L_5713:
        /*0140*/ 	.byte	0x03, 0x19
        /*0142*/ 	.short	0x0088


	//----- nvinfo : EIATTR_PARAM_CBANK
	.align		4
        /*0144*/ 	.byte	0x04, 0x0a
        /*0146*/ 	.short	(.L_5715 - .L_5714)
	.align		4
.L_5714:
        /*0148*/ 	.word	index@(.nv.constant0._ZN18transformer_engine13normalization19ln_fwd_tuned_kernelINS0_13Kernel_traitsI6__halfS3_13__nv_fp8_e4m3fjLj4096ELj1ELj1ELj4ELj16ENS0_18Kernel_traits_baseILj4096ES3_S3_S4_fjLj128EEEEEEEvNS0_19ForwardKernelParamsE)
        /*014c*/ 	.short	0x0380
        /*014e*/ 	.short	0x0088


	//----- nvinfo : EIATTR_SW_WAR
	.align		4
.L_5715:
        /*0150*/ 	.byte	0x04, 0x36
        /*0152*/ 	.short	(.L_5717 - .L_5716)
.L_5716:
        /*0154*/ 	.word	0x00000008
.L_5717:


//--------------------- .nv.info._ZN18transformer_engine13normalization19ln_fwd_tuned_kernelINS0_13Kernel_traitsI6__halfS3_13__nv_fp8_e4m3fjLj3840ELj1ELj1ELj4ELj4ENS0_18Kernel_traits_baseILj3840ES3_S3_S4_fjLj128EEEEEEEvNS0_19ForwardKernelParamsE --------------------------
	.section	.nv.info._ZN18transformer_engine13normalization19ln_fwd_tuned_kernelINS0_13Kernel_traitsI6__halfS3_13__nv_fp8_e4m3fjLj3840ELj1ELj1ELj4ELj4ENS0_18Kernel_traits_baseILj3840ES3_S3_S4_fjLj128EEEEEEEvNS0_19ForwardKernelParamsE,"",@"SHT_CUDA_INFO"
	.sectionflags	@""
	.align	4


	//----- nvinfo : EIATTR_CUDA_API_VERSION
	.align		4
        /*0000*/ 	.byte	0x04, 0x37
        /*0002*/ 	.short	(.L_5719 - .L_5718)
.L_5718:
        /*0004*/ 	.word	0x00000082


	//----- nvinfo : EIATTR_KPARAM_INFO
	.align		4
.L_5719:
        /*0008*/ 	.byte	0x04, 0x17
        /*000a*/ 	.short	(.L_5721 - .L_5720)
.L_5720:
        /*000c*/ 	.word	0x00000000
        /*0010*/ 	.short	0x0000
        /*0012*/ 	.short	0x0000
        /*0014*/ 	.byte	0x00, 0xf0, 0x21, 0x02


	//----- nvinfo : EIATTR_SPARSE_MMA_MASK
	.align		4
.L_5721:
        /*0018*/ 	.byte	0x03, 0x50
        /*001a*/ 	.short	0x0000


	//----- nvinfo : EIATTR_MAXREG_COUNT
	.align		4
        /*001c*/ 	.byte	0x03, 0x1b
        /*001e*/ 	.short	0x00ff


	//----- nvinfo : EIATTR_NUM_BARRIERS
	.align		4
        /*0020*/ 	.byte	0x02, 0x4c
        /*0022*/ 	.byte	0x01
	.zero		1


	//----- nvinfo : EIATTR_MERCURY_ISA_VERSION
	.align		4
        /*0024*/ 	.byte	0x03, 0x5f
        /*0026*/ 	.short	0x0101


	//----- nvinfo : EIATTR_COOP_GROUP_MASK_REGIDS
	.align		4
        /*0028*/ 	.byte	0x04, 0x29
        /*002a*/ 	.short	(.L_5723 - .L_5722)


	//   ....[0]....
.L_5722:
        /*002c*/ 	.word	0xffffffff


	//   ....[1]....
        /*0030*/ 	.word	0xffffffff


	//   ....[2]....
        /*0034*/ 	.word	0xffffffff


	//   ....[3]....
        /*0038*/ 	.word	0xffffffff


	//   ....[4]....
        /*003c*/ 	.word	0xffffffff


	//   ....[5]....
        /*0040*/ 	.word	0xffffffff


	//   ....[6]....
        /*0044*/ 	.word	0xffffffff


	//   ....[7]....
        /*0048*/ 	.word	0xffffffff


	//   ....[8]....
        /*004c*/ 	.word	0xffffffff


	//   ....[9]....
        /*0050*/ 	.word	0xffffffff


	//   ....[10]....
        /*0054*/ 	.word	0xffffffff


	//   ....[11]....
        /*0058*/ 	.word	0xffffffff


	//   ....[12]....
        /*005c*/ 	.word	0xffffffff


	//   ....[13]....
        /*0060*/ 	.word	0xffffffff


	//   ....[14]....
        /*0064*/ 	.word	0xffffffff


	//   ....[15]....
        /*0068*/ 	.word	0xffffffff


	//   ....[16]....
        /*006c*/ 	.word	0xffffffff


	//   ....[17]....
        /*0070*/ 	.word	0xffffffff


	//   ....[18]....
        /*0074*/ 	.word	0xffffffff


	//   ....[19]....
        /*0078*/ 	.word	0xffffffff


	//   ....[20]....
        /*007c*/ 	.word	0xffffffff


	//   ....[21]....
        /*0080*/ 	.word	0xffffffff


	//   ....[22]....
        /*0084*/ 	.word	0xffffffff


	//   ....[23]....
        /*0088*/ 	.word	0xffffffff


	//   ....[24]....
        /*008c*/ 	.word	0xffffffff


	//   ....[25]....
        /*0090*/ 	.word	0x05000005


	//   ....[26]....
        /*0094*/ 	.word	0x05000005


	//----- nvinfo : EIATTR_COOP_GROUP_INSTR_OFFSETS
	.align		4
.L_5723:
        /*0098*/ 	.byte	0x04, 0x28
        /*009a*/ 	.short	(.L_5725 - .L_5724)


	//   ....[0]....
.L_5724:
        /*009c*/ 	.word	0x00000aa0


	//   ....[1]....
        /*00a0*/ 	.word	0x00000ac0


	//   ....[2]....
        /*00a4*/ 	.word	0x00000ae0


	//   ....[3]....
        /*00a8*/ 	.word	0x00000b00


	//   ....[4]....
        /*00ac*/ 	.word	0x00000b20


	//   ....[5]....
        /*00b0*/ 	.word	0x00000f20


	//   ....[6]....
        /*00b4*/ 	.word	0x00000f40


	//   ....[7]....
        /*00b8*/ 	.word	0x00000f60


	//   ....[8]....
        /*00bc*/ 	.word	0x00000f80


	//   ....[9]....
        /*00c0*/ 	.word	0x00000fa0


	//   ....[10]....
        /*00c4*/ 	.word	0x00001130


	//   ....[11]....
        /*00c8*/ 	.word	0x00001160


	//   ....[12]....
        /*00cc*/ 	.word	0x00001170


	//   ....[13]....
        /*00d0*/ 	.word	0x00001270


	//   ....[14]....
        /*00d4*/ 	.word	0x00001320


	//   ....[15]....
        /*00d8*/ 	.word	0x00001340


	//   ....[16]....
        /*00dc*/ 	.word	0x00001500


	//   ....[17]....
        /*00e0*/ 	.word	0x00001520


	//   ....[18]....
        /*00e4*/ 	.word	0x00003d60


	//   ....[19]....
        /*00e8*/ 	.word	0x00003dd0


	//   ....[20]....
        /*00ec*/ 	.word	0x00003e10


	//   ....[21]....
        /*00f0*/ 	.word	0x00003e40


	//   ....[22]....
        /*00f4*/ 	.word	0x00003e60


	//   ....[23]....
        /*00f8*/ 	.word	0x00003f50


	//   ....[24]....
        /*00fc*/ 	.word	0x00003f70


	//   ....[25]....
        /*0100*/ 	.word	0x000041a0


	//   ....[26]....
        /*0104*/ 	.word	0x00004210


	//----- nvinfo : EIATTR_VRC_CTA_INIT_COUNT
	.align		4
.L_5725:
        /*0108*/ 	.byte	0x02, 0x4a
	.zero		1
	.zero		1


	//----- nvinfo : EIATTR_EXIT_INSTR_OFFSETS
	.align		4
        /*010c*/ 	.byte	0x04, 0x1c
        /*010e*/ 	.short	(.L_5727 - .L_5726)


	//   ....[0]....
.L_5726:
        /*0110*/ 	.word	0x00003fe0


	//   ....[1]....
        /*0114*/ 	.word	0x00004040


	//   ....[2]....
        /*0118*/ 	.word	0x00004150


	//----- nvinfo : EIATTR_MAX_THREADS
	.align		4
.L_5727:
        /*011c*/ 	.byte	0x04, 0x05
        /*011e*/ 	.short	(.L_5729 - .L_5728)
.L_5728:
        /*0120*/ 	.word	0x00000080
        /*0124*/ 	.word	0x00000001
        /*0128*/ 	.word	0x00000001


	//----- nvinfo : EIATTR_CRS_STACK_SIZE
	.align		4
.L_5729:
        /*012c*/ 	.byte	0x04, 0x1e
        /*012e*/ 	.short	(.L_5731 - .L_5730)
.L_5730:
        /*0130*/ 	.word	0x00000000


	//----- nvinfo : EIATTR_CBANK_PARAM_SIZE
	.align		4
.L_5731:
        /*0134*/ 	.byte	0x03, 0x19
        /*0136*/ 	.short	0x0088


	//----- nvinfo : EIATTR_PARAM_CBANK
	.align		4
        /*0138*/ 	.byte	0x04, 0x0a
        /*013a*/ 	.short	(.L_5733 - .L_5732)
	.align		4
.L_5732:
        /*013c*/ 	.word	index@(.nv.constant0._ZN18transformer_engine13normalization19ln_fwd_tuned_kernelINS0_13Kernel_traitsI6__halfS3_13__nv_fp8_e4m3fjLj3840ELj1ELj1ELj4ELj4ENS0_18Kernel_traits_baseILj3840ES3_S3_S4_fjLj128EEEEEEEvNS0_19ForwardKernelParamsE)
        /*0140*/ 	.short	0x0380
        /*0142*/ 	.short	0x0088


	//----- nvinfo : EIATTR_SW_WAR
	.align		4
.L_5733:
        /*0144*/ 	.byte	0x04, 0x36
        /*0146*/ 	.short	(.L_5735 - .L_5734)
.L_5734:
        /*0148*/ 	.word	0x00000008
.L_5735:


//--------------------- .nv.info._ZN18transformer_engine13normalization19ln_fwd_tuned_kernelINS0_13Kernel_traitsI6__halfS3_13__nv_fp8_e4m3fjLj3072ELj1ELj1ELj4ELj16ENS0_18Kernel_traits_baseILj3072ES3_S3_S4_fjLj128EEEEEEEvNS0_19ForwardKernelParamsE --------------------------
	.section	.nv.info._ZN18transformer_engine13normalization19ln_fwd_tuned_kernelINS0_13Kernel_traitsI6__halfS3_13__nv_fp8_e4m3fjLj3072ELj1ELj1ELj4ELj16ENS0_18Kernel_traits_baseILj3072ES3_S3_S4_fjLj128EEEEEEEvNS0_19ForwardKernelParamsE,"",@"SHT_CUDA_INFO"
	.sectionflags	@""
	.align	4


	//----- nvinfo : EIATTR_CUDA_API_VERSION
	.align		4
        /*0000*/ 	.byte	0x04, 0x37
        /*0002*/ 	.short	(.L_5737 - .L_5736)
.L_5736:
        /*0004*/ 	.word	0x00000082


	//----- nvinfo : EIATTR_KPARAM_INFO
	.align		4
.L_5737:
        /*0008*/ 	.byte	0x04, 0x17
        /*000a*/ 	.short	(.L_5739 - .L_5738)
.L_5738:
        /*000c*/ 	.word	0x00000000
        /*0010*/ 	.short	0x0000
        /*0012*/ 	.short	0x0000
        /*0014*/ 	.byte	0x00, 0xf0, 0x21, 0x02


	//----- nvinfo : EIATTR_SPARSE_MMA_MASK
	.align		4
.L_5739:
        /*0018*/ 	.byte	0x03, 0x50
        /*001a*/ 	.short	0x0000


	//----- nvinfo : EIATTR_MAXREG_COUNT
	.align		4
        /*001c*/ 	.byte	0x03, 0x1b
        /*001e*/ 	.short	0x00ff


	//----- nvinfo : EIATTR_NUM_BARRIERS
	.align		4
        /*0020*/ 	.byte	0x02, 0x4c
        /*0022*/ 	.byte	0x01
	.zero		1


	//----- nvinfo : EIATTR_MERCURY_ISA_VERSION
	.align		4
        /*0024*/ 	.byte	0x03, 0x5f
        /*0026*/ 	.short	0x0101


	//----- nvinfo : EIATTR_INT_WARP_WIDE_INSTR_OFFSETS
	.align		4
        /*0028*/ 	.byte	0x04, 0x31
        /*002a*/ 	.short	(.L_5741 - .L_5740)


	//   ....[0]....
.L_5740:
        /*002c*/ 	.word	0x00000380


	//   ....[1]....
        /*0030*/ 	.word	0x00000390


	//----- nvinfo : EIATTR_COOP_GROUP_MASK_REGIDS
	.align		4
.L_5741:
        /*0034*/ 	.byte	0x04, 0x29
        /*0036*/ 	.short	(.L_5743 - .L_5742)


	//   ....[0]....
.L_5742:
        /*0038*/ 	.word	0xffffffff


	//   ....[1]....
        /*003c*/ 	.word	0xffffffff


	//   ....[2]....
        /*0040*/ 	.word	0xffffffff


	//   ....[3]....
        /*0044*/ 	.word	0xffffffff


	//   ....[4]....
        /*0048*/ 	.word	0xffffffff


	//   ....[5]....
        /*004c*/ 	.word	0xffffffff


	//   ....[6]....
        /*0050*/ 	.word	0xffffffff


	//   ....[7]....
        /*0054*/ 	.word	0xffffffff


	//   ....[8]....
        /*0058*/ 	.word	0xffffffff


	//   ....[9]....
        /*005c*/ 	.word	0xffffffff


	//   ....[10]....
        /*0060*/ 	.word	0xffffffff


	//   ....[11]....
        /*0064*/ 	.word	0xffffffff


	//   ....[12]....
        /*0068*/ 	.word	0xffffffff


	//   ....[13]....
        /*006c*/ 	.word	0xffffffff


	//   ....[14]....
        /*0070*/ 	.word	0xffffffff


	//   ....[15]....
        /*0074*/ 	.word	0xffffffff


	//   ....[16]....
        /*0078*/ 	.word	0xffffffff


	//   ....[17]....
        /*007c*/ 	.word	0xffffffff


	//   ....[18]....
        /*0080*/ 	.word	0xffffffff


	//   ....[19]....
        /*0084*/ 	.word	0xffffffff


	//   ....[20]....
        /*0088*/ 	.word	0xffffffff


	//   ....[21]....
        /*008c*/ 	.word	0xffffffff


	//   ....[22]....
        /*0090*/ 	.word	0xffffffff


	//   ....[23]....
        /*0094*/ 	.word	0xffffffff


	//   ....[24]....
        /*0098*/ 	.word	0xffffffff


	//   ....[25]....
        /*009c*/ 	.word	0x05000004


	//   ....[26]....
        /*00a0*/ 	.word	0x05000004


	//----- nvinfo : EIATTR_COOP_GROUP_INSTR_OFFSETS
	.align		4
.L_5743:
        /*00a4*/ 	.byte	0x04, 0x28
        /*00a6*/ 	.short	(.L_5745 - .L_5744)


	//   ....[0]....
.L_5744:
        /*00a8*/ 	.word	0x000006c0


	//   ....[1]....
        /*00ac*/ 	.word	0x000006e0


	//   ....[2]....
        /*00b0*/ 	.word	0x00000700


	//   ....[3]....
        /*00b4*/ 	.word	0x00000720


	//   ....[4]....
        /*00b8*/ 	.word	0x00000740


	//   ....[5]....
        /*00bc*/ 	.word	0x00000a70


	//   ....[6]....
        /*00c0*/ 	.word	0x00000aa0


	//   ....[7]....
        /*00c4*/ 	.word	0x00000ae0


	//   ....[8]....
        /*00c8*/ 	.word	0x00000b00


	//   ....[9]....
        /*00cc*/ 	.word	0x00000b30


	//   ....[10]....
        /*00d0*/ 	.word	0x00000b90


	//   ....[11]....
        /*00d4*/ 	.word	0x00000c20


	//   ....[12]....
        /*00d8*/ 	.word	0x00000c30


	//   ....[13]....
        /*00dc*/ 	.word	0x00000d40


	//   ....[14]....
        /*00e0*/ 	.word	0x00000d90


	//   ....[15]....
        /*00e4*/ 	.word	0x00000da0


	//   ....[16]....
        /*00e8*/ 	.word	0x00000f80


	//   ....[17]....
        /*00ec*/ 	.word	0x00000f90


	//   ....[18]....
        /*00f0*/ 	.word	0x00003340


	//   ....[19]....
        /*00f4*/ 	.word	0x000033d0


	//   ....[20]....
        /*00f8*/ 	.word	0x00003410


	//   ....[21]....
        /*00fc*/ 	.word	0x00003430


	//   ....[22]....
        /*0100*/ 	.word	0x00003450


	//   ....[23]....
        /*0104*/ 	.word	0x00003540


	//   ....[24]....
        /*0108*/ 	.word	0x00003560


	//   ....[25]....
        /*010c*/ 	.word	0x00003780


	//   ....[26]....
        /*0110*/ 	.word	0x000037f0


	//----- nvinfo : EIATTR_VRC_CTA_INIT_COUNT
	.align		4
.L_5745:
        /*0114*/ 	.byte	0x02, 0x4a
	.zero		1
	.zero		1


	//----- nvinfo : EIATTR_EXIT_INSTR_OFFSETS
	.align		4
        /*0118*/ 	.byte	0x04, 0x1c
        /*011a*/ 	.short	(.L_5747 - .L_5746)


	//   ....[0]....
.L_5746:
        /*011c*/ 	.word	0x000035d0


	//   ....[1]....
        /*0120*/ 	.word	0x00003630


	//   ....[2]....
        /*0124*/ 	.word	0x00003730


	//----- nvinfo : EIATTR_MAX_THREADS
	.align		4
.L_5747:
        /*0128*/ 	.byte	0x04, 0x05
        /*012a*/ 	.short	(.L_5749 - .L_5748)
.L_5748:
        /*012c*/ 	.word	0x00000080
        /*0130*/ 	.word	0x00000001
        /*0134*/ 	.word	0x00000001


	//----- nvinfo : EIATTR_CRS_STACK_SIZE
	.align		4
.L_5749:
        /*0138*/ 	.byte	0x04, 0x1e
        /*013a*/ 	.short	(.L_5751 - .L_5750)
.L_5750:
        /*013c*/ 	.word	0x00000000


	//----- nvinfo : EIATTR_CBANK_PARAM_SIZE
	.align		4
.L_5751:
        /*0140*/ 	.byte	0x03, 0x19
        /*0142*/ 	.short	0x0088


	//----- nvinfo : EIATTR_PARAM_CBANK
	.align		4
        /*0144*/ 	.byte	0x04, 0x0a
        /*0146*/ 	.short	(.L_5753 - .L_5752)
	.align		4
.L_5752:
        /*0148*/ 	.word	index@(.nv.constant0._ZN18transformer_engine13normalization19ln_fwd_tuned_kernelINS0_13Kernel_traitsI6__halfS3_13__nv_fp8_e4m3fjLj3072ELj1ELj1ELj4ELj16ENS0_18Kernel_traits_baseILj3072ES3_S3_S4_fjLj128EEEEEEEvNS0_19ForwardKernelParamsE)
        /*014c*/ 	.short	0x0380
        /*014e*/ 	.short	0x0088


	//----- nvinfo : EIATTR_SW_WAR
	.align		4
.L_5753:
        /*0150*/ 	.byte	0x04, 0x36
        /*0152*/ 	.short	(.L_5755 - .L_5754)
.L_5754:
        /*0154*/ 	.word	0x00000008
.L_5755:


//--------------------- .nv.info._ZN18transformer_engine13normalization19ln_fwd_tuned_kernelINS0_13Kernel_traitsI6__halfS3_13__nv_fp8_e4m3fjLj2304ELj1ELj4ELj1ELj16ENS0_18Kernel_traits_baseILj2304ES3_S3_S4_fjLj128EEEEEEEvNS0_19ForwardKernelParamsE --------------------------
	.section	.nv.info._ZN18transformer_engine13normalization19ln_fwd_tuned_kernelINS0_13Kernel_traitsI6__halfS3_13__nv_fp8_e4m3fjLj2304ELj1ELj4ELj1ELj16ENS0_18Kernel_traits_baseILj2304ES3_S3_S4_fjLj128EEEEEEEvNS0_19ForwardKernelParamsE,"",@"SHT_CUDA_INFO"
	.sectionflags	@""
	.align	4


	//----- nvinfo : EIATTR_CUDA_API_VERSION
	.align		4
        /*0000*/ 	.byte	0x04, 0x37
        /*0002*/ 	.short	(.L_5757 - .L_5756)
.L_5756:
        /*0004*/ 	.word	0x00000082


	//----- nvinfo : EIATTR_KPARAM_INFO
	.align		4
.L_5757:
        /*0008*/ 	.byte	0x04, 0x17
        /*000a*/ 	.short	(.L_5759 - .L_5758)
.L_5758:
        /*000c*/ 	.word	0x00000000
        /*0010*/ 	.short	0x0000
        /*0012*/ 	.short	0x0000
        /*0014*/ 	.byte	0x00, 0xf0, 0x21, 0x02


	//----- nvinfo : EIATTR_SPARSE_MMA_MASK
	.align		4
.L_5759:
        /*0018*/ 	.byte	0x03, 0x50
        /*001a*/ 	.short	0x0000


	//----- nvinfo : EIATTR_MAXREG_COUNT
	.align		4
        /*001c*/ 	.byte	0x03, 0x1b
        /*001e*/ 	.short	0x00ff


	//----- nvinfo : EIATTR_NUM_BARRIERS
	.align		4
        /*0020*/ 	.byte	0x02, 0x4c
        /*0022*/ 	.byte	0x01
	.zero		1


	//----- nvinfo : EIATTR_MERCURY_ISA_VERSION
	.align		4
        /*0024*/ 	.byte	0x03, 0x5f
        /*0026*/ 	.short	0x0101


	//----- nvinfo : EIATTR_COOP_GROUP_MASK_REGIDS
	.align		4
        /*0028*/ 	.byte	0x04, 0x29
        /*002a*/ 	.short	(.L_5761 - .L_5760)


	//   ....[0]....
.L_5760:
        /*002c*/ 	.word	0xffffffff


	//   ....[1]....
        /*0030*/ 	.word	0xffffffff


	//   ....[2]....
        /*0034*/ 	.word	0xffffffff


	//   ....[3]....
        /*0038*/ 	.word	0xffffffff


	//   ....[4]....
        /*003c*/ 	.word	0xffffffff


	//   ....[5]....
        /*0040*/ 	.word	0xffffffff


	//   ....[6]....
        /*0044*/ 	.word	0xffffffff


	//   ....[7]....
        /*0048*/ 	.word	0xffffffff


	//   ....[8]....
        /*004c*/ 	.word	0xffffffff


	//   ....[9]....
        /*0050*/ 	.word	0xffffffff


	//   ....[10]....
        /*0054*/ 	.word	0xffffffff


	//   ....[11]....
        /*0058*/ 	.word	0xffffffff


	//   ....[12]....
        /*005c*/ 	.word	0xffffffff


	//   ....[13]....
        /*0060*/ 	.word	0xffffffff


	//   ....[14]....
        /*0064*/ 	.word	0xffffffff


	//   ....[15]....
        /*0068*/ 	.word	0xffffffff


	//   ....[16]....
        /*006c*/ 	.word	0xffffffff


	//   ....[17]....
        /*0070*/ 	.word	0xffffffff


	//   ....[18]....
        /*0074*/ 	.word	0xffffffff


	//   ....[19]....
        /*0078*/ 	.word	0xffffffff


	//   ....[20]....
        /*007c*/ 	.word	0xffffffff


	//   ....[21]....
        /*0080*/ 	.word	0xffffffff


	//   ....[22]....
        /*0084*/ 	.word	0xffffffff


	//   ....[23]....
        /*0088*/ 	.word	0xffffffff


	//   ....[24]....
        /*008c*/ 	.word	0xffffffff


	//   ....[25]....
        /*0090*/ 	.word	0xffffffff


	//   ....[26]....
        /*0094*/ 	.word	0xffffffff


	//   ....[27]....
        /*0098*/ 	.word	0x05000048


	//   ....[28]....
        /*009c*/ 	.word	0x05000048


	//   ....[29]....
        /*00a0*/ 	.word	0x05000048


	//   ....[30]....
        /*00a4*/ 	.word	0x05000048


	//   ....[31]....
        /*00a8*/ 	.word	0x05000048


	//   ....[32]....
        /*00ac*/ 	.word	0x05000048


	//   ....[33]....
        /*00b0*/ 	.word	0x05000048


	//   ....[34]....
        /*00b4*/ 	.word	0x05000048


	//   ....[35]....
        /*00b8*/ 	.word	0x05000048


	//   ....[36]....
        /*00bc*/ 	.word	0x05000048


	//   ....[37]....
        /*00c0*/ 	.word	0x05000048


	//   ....[38]....
        /*00c4*/ 	.word	0x05000048


	//   ....[39]....
        /*00c8*/ 	.word	0x05000048


	//   ....[40]....
        /*00cc*/ 	.word	0x05000048


	//   ....[41]....
        /*00d0*/ 	.word	0x05000048


	//   ....[42]....
        /*00d4*/ 	.word	0x05000048


	//   ....[43]....
        /*00d8*/ 	.word	0x05000048


	//   ....[44]....
        /*00dc*/ 	.word	0x05000048


	//   ....[45]....
        /*00e0*/ 	.word	0x05000048


	//   ....[46]....
        /*00e4*/ 	.word	0x05000048


	//   ....[47]....
        /*00e8*/ 	.word	0x05000048


	//   ....[48]....
        /*00ec*/ 	.word	0x05000048


	//   ....[49]....
        /*00f0*/ 	.word	0x05000048


	//   ....[50]....
        /*00f4*/ 	.word	0x05000048


	//   ....[51]....
        /*00f8*/ 	.word	0x05000048


	//   ....[52]....
        /*00fc*/ 	.word	0x05000048


	//   ....[53]....
        /*0100*/ 	.word	0x05000048


	//----- nvinfo : EIATTR_COOP_GROUP_INSTR_OFFSETS
	.align		4
.L_5761:
        /*0104*/ 	.byte	0x04, 0x28
        /*0106*/ 	.short	(.L_5763 - .L_5762)


	//   ....[0]....
.L_5762:
        /*0108*/ 	.word	0x00000e60


	//   ....[1]....
        /*010c*/ 	.word	0x00000e80


	//   ....[2]....
        /*0110*/ 	.word	0x00000ea0


	//   ....[3]....
        /*0114*/ 	.word	0x00000ec0


	//   ....[4]....
        /*0118*/ 	.word	0x00000ee0


	//   ....[5]....
        /*011c*/ 	.word	0x00001810


	//   ....[6]....
        /*0120*/ 	.word	0x00001830


	//   ....[7]....
        /*0124*/ 	.word	0x00001850


	//   ....[8]....
        /*0128*/ 	.word	0x00001870


	//   ....[9]....
        /*012c*/ 	.word	0x00001890


	//   ....[10]....
        /*0130*/ 	.word	0x000054d0


	//   ....[11]....
        /*0134*/ 	.word	0x000054f0


	//   ....[12]....
        /*0138*/ 	.word	0x00005510


	//   ....[13]....
        /*013c*/ 	.word	0x00005530


	//   ....[14]....
        /*0140*/ 	.word	0x00005550


	//   ....[15]....
        /*0144*/ 	.word	0x00005e80


	//   ....[16]....
        /*0148*/ 	.word	0x00005ea0


	//   ....[17]....
        /*014c*/ 	.word	0x00005ec0


	//   ....[18]....
        /*0150*/ 	.word	0x00005ee0


	//   ....[19]....
        /*0154*/ 	.word	0x00005f00


	//   ....[20]....
        /*0158*/ 	.word	0x00008be0


	//   ....[21]....
        /*015c*/ 	.word	0x00008c00


	//   ....[22]....
        /*0160*/ 	.word	0x00008c20


	//   ....[23]....
        /*0164*/ 	.word	0x00008c40


	//   ....[24]....
        /*0168*/ 	.word	0x00008c60


	//   ....[25]....
        /*016c*/ 	.word	0x00008de0


	//   ....[26]....
        /*0170*/ 	.word	0x00008e00


	//   ....[27]....
        /*0174*/ 	.word	0x00009020


	//   ....[28]....
        /*0178*/ 	.word	0x000090a0


	//   ....[29]....
        /*017c*/ 	.word	0x00009100


	//   ....[30]....
        /*0180*/ 	.word	0x00009160


	//   ....[31]....
        /*0184*/ 	.word	0x000091c0


	//   ....[32]....
        /*0188*/ 	.word	0x00009b20


	//   ....[33]....
        /*018c*/ 	.word	0x00009b80


	//   ....[34]....
        /*0190*/ 	.word	0x00009be0


	//   ....[35]....
        /*0194*/ 	.word	0x00009c40


	//   ....[36]....
        /*0198*/ 	.word	0x00009ca0


	//   ....[37]....
        /*019c*/ 	.word	0x00009d20


	//   ....[38]....
        /*01a0*/ 	.word	0x00009da0


	//   ....[39]....
        /*01a4*/ 	.word	0x00009e00


	//   ....[40]....
        /*01a8*/ 	.word	0x00009e60


	//   ....[41]....
        /*01ac*/ 	.word	0x00009ec0


	//   ....[42]....
        /*01b0*/ 	.word	0x0000a820


	//   ....[43]....
        /*01b4*/ 	.word	0x0000a880


	//   ....[44]....
        /*01b8*/ 	.word	0x0000a8e0


	//   ....[45]....
        /*01bc*/ 	.word	0x0000a940


	//   ....[46]....
        /*01c0*/ 	.word	0x0000a9a0


	//   ....[47]....
        /*01c4*/ 	.word	0x0000aa30


	//   ....[48]....
        /*01c8*/ 	.word	0x0000aad0


	//   ....[49]....
        /*01cc*/ 	.word	0x0000ab40


	//   ....[50]....
        /*01d0*/ 	.word	0x0000abb0


	//   ....[51]....
        /*01d4*/ 	.word	0x0000ac20


	//   ....[52]....
        /*01d8*/ 	.word	0x0000aca0


	//   ....[53]....
        /*01dc*/ 	.word	0x0000ad10


	//----- nvinfo : EIATTR_VRC_CTA_INIT_COUNT
	.align		4
.L_5763:
        /*01e0*/ 	.byte	0x02, 0x4a
	.zero		1
	.zero		1


	//----- nvinfo : EIATTR_EXIT_INSTR_OFFSETS
	.align		4
        /*01e4*/ 	.byte	0x04, 0x1c
        /*01e6*/ 	.short	(.L_5765 - .L_5764)


	//   ....[0]....
.L_5764:
        /*01e8*/ 	.word	0x00008e70


	//   ....[1]....
        /*01ec*/ 	.word	0x00008ed0


	//   ....[2]....
        /*01f0*/ 	.word	0x00008fc0


	//----- nvinfo : EIATTR_MAX_THREADS
	.align		4
.L_5765:
        /*01f4*/ 	.byte	0x04, 0x05
        /*01f6*/ 	.short	(.L_5767 - .L_5766)
.L_5766:
        /*01f8*/ 	.word	0x00000080
        /*01fc*/ 	.word	0x00000001
        /*0200*/ 	.word	0x00000001


	//----- nvinfo : EIATTR_CRS_STACK_SIZE
	.align		4
.L_5767:
        /*0204*/ 	.byte	0x04, 0x1e
        /*0206*/ 	.short	(.L_5769 - .L_5768)
.L_5768:
        /*0208*/ 	.word	0x00000000


	//----- nvinfo : EIATTR_CBANK_PARAM_SIZE
	.align		4
.L_5769:
        /*020c*/ 	.byte	0x03, 0x19
        /*020e*/ 	.short	0x0088


	//----- nvinfo : EIATTR_PARAM_CBANK
	.align		4
        /*0210*/ 	.byte	0x04, 0x0a
        /*0212*/ 	.short	(.L_5771 - .L_5770)
	.align		4
.L_5770:
        /*0214*/ 	.word	index@(.nv.constant0._ZN18transformer_engine13normalization19ln_fwd_tuned_kernelINS0_13Kernel_traitsI6__halfS3_13__nv_fp8_e4m3fjLj2304ELj1ELj4ELj1ELj16ENS0_18Kernel_traits_baseILj2304ES3_S3_S4_fjLj128EEEEEEEvNS0_19ForwardKernelParamsE)
        /*0218*/ 	.short	0x0380
        /*021a*/ 	.short	0x0088


	//----- nvinfo : EIATTR_SW_WAR
	.align		4
.L_5771:
        /*021c*/ 	.byte	0x04, 0x36
        /*021e*/ 	.short	(.L_5773 - .L_5772)
.L_5772:
        /*0220*/ 	.word	0x00000008
.L_5773:


//--------------------- .nv.info._ZN18transformer_engine13normalization19ln_fwd_tuned_kernelINS0_13Kernel_traitsI6__halfS3_13__nv_fp8_e4m3fjLj2048ELj1ELj4ELj1ELj16ENS0_18Kernel_traits_baseILj2048ES3_S3_S4_fjLj128EEEEEEEvNS0_19ForwardKernelParamsE --------------------------
	.section	.nv.info._ZN18transformer_engine13normalization19ln_fwd_tuned_kernelINS0_13Kernel_traitsI6__halfS3_13__nv_fp8_e4m3fjLj2048ELj1ELj4ELj1ELj16ENS0_18Kernel_traits_baseILj2048ES3_S3_S4_fjLj128EEEEEEEvNS0_19ForwardKernelParamsE,"",@"SHT_CUDA_INFO"
	.sectionflags	@""
	.align	4


	//----- nvinfo : EIATTR_CUDA_API_VERSION
	.align		4
        /*0000*/ 	.byte	0x04, 0x37
        /*0002*/ 	.short	(.L_5775 - .L_5774)
.L_5774:
        /*0004*/ 	.word	0x00000082


	//----- nvinfo : EIATTR_KPARAM_INFO
	.align		4
.L_5775:
        /*0008*/ 	.byte	0x04, 0x17
        /*000a*/ 	.short	(.L_5777 - .L_5776)
.L_5776:
        /*000c*/ 	.word	0x00000000
        /*0010*/ 	.short	0x0000
        /*0012*/ 	.short	0x0000
        /*0014*/ 	.byte	0x00, 0xf0, 0x21, 0x02


	//----- nvinfo : EIATTR_SPARSE_MMA_MASK
	.align		4
.L_5777:
        /*0018*/ 	.byte	0x03, 0x50
        /*001a*/ 	.short	0x0000


	//----- nvinfo : EIATTR_MAXREG_COUNT
	.align		4
        /*001c*/ 	.byte	0x03, 0x1b
        /*001e*/ 	.short	0x00ff


	//----- nvinfo : EIATTR_NUM_BARRIERS
	.align		4
        /*0020*/ 	.byte	0x02, 0x4c
        /*0022*/ 	.byte	0x01
	.zero		1


	//----- nvinfo : EIATTR_MERCURY_ISA_VERSION
	.align		4
        /*0024*/ 	.byte	0x03, 0x5f
        /*0026*/ 	.short	0x0101


	//----- nvinfo : EIATTR_COOP_GROUP_MASK_REGIDS
	.align		4
        /*0028*/ 	.byte	0x04, 0x29
        /*002a*/ 	.short	(.L_5779 - .L_5778)


	//   ....[0]....
.L_5778:
        /*002c*/ 	.word	0xffffffff


	//   ....[1]....
        /*0030*/ 	.word	0xffffffff


	//   ....[2]....
        /*0034*/ 	.word	0xffffffff


	//   ....[3]....
        /*0038*/ 	.word	0xffffffff


	//   ....[4]....
        /*003c*/ 	.word	0xffffffff


	//   ....[5]....
        /*0040*/ 	.word	0xffffffff


	//   ....[6]....
        /*0044*/ 	.word	0xffffffff


	//   ....[7]....
        /*0048*/ 	.word	0xffffffff


	//   ....[8]....
        /*004c*/ 	.word	0xffffffff


	//   ....[9]....
        /*0050*/ 	.word	0xffffffff


	//   ....[10]....
        /*0054*/ 	.word	0xffffffff


	//   ....[11]....
        /*0058*/ 	.word	0xffffffff


	//   ....[12]....
        /*005c*/ 	.word	0xffffffff


	//   ....[13]....
        /*0060*/ 	.word	0xffffffff


	//   ....[14]....
        /*0064*/ 	.word	0xffffffff


	//   ....[15]....
        /*0068*/ 	.word	0xffffffff


	//   ....[16]....
        /*006c*/ 	.word	0xffffffff


	//   ....[17]....
        /*0070*/ 	.word	0xffffffff


	//   ....[18]....
        /*0074*/ 	.word	0xffffffff


	//   ....[19]....
        /*0078*/ 	.word	0xffffffff


	//   ....[20]....
        /*007c*/ 	.word	0xffffffff


	//   ....[21]....
        /*0080*/ 	.word	0xffffffff


	//   ....[22]....
        /*0084*/ 	.word	0xffffffff


	//   ....[23]....
        /*0088*/ 	.word	0xffffffff


	//   ....[24]....
        /*008c*/ 	.word	0xffffffff


	//   ....[25]....
        /*0090*/ 	.word	0xffffffff


	//   ....[26]....
        /*0094*/ 	.word	0xffffffff


	//   ....[27]....
        /*0098*/ 	.word	0x05000047


	//   ....[28]....
        /*009c*/ 	.word	0x05000047


	//   ....[29]....
        /*00a0*/ 	.word	0x05000047


	//   ....[30]....
        /*00a4*/ 	.word	0x05000047


	//   ....[31]....
        /*00a8*/ 	.word	0x05000047


	//   ....[32]....
        /*00ac*/ 	.word	0x05000047


	//   ....[33]....
        /*00b0*/ 	.word	0x05000047


	//   ....[34]....
        /*00b4*/ 	.word	0x05000047


	//   ....[35]....
        /*00b8*/ 	.word	0x05000047


	//   ....[36]....
        /*00bc*/ 	.word	0x05000047


	//   ....[37]....
        /*00c0*/ 	.word	0x05000047


	//   ....[38]....
        /*00c4*/ 	.word	0x05000047


	//   ....[39]....
        /*00c8*/ 	.word	0x05000047


	//   ....[40]....
        /*00cc*/ 	.word	0x05000047


	//   ....[41]....
        /*00d0*/ 	.word	0x05000047


	//   ....[42]....
        /*00d4*/ 	.word	0x05000047


	//   ....[43]....
        /*00d8*/ 	.word	0x05000047


	//   ....[44]....
        /*00dc*/ 	.word	0x05000047


	//   ....[45]....
        /*00e0*/ 	.word	0x05000047


	//   ....[46]....
        /*00e4*/ 	.word	0x05000047


	//   ....[47]....
        /*00e8*/ 	.word	0x05000047


	//   ....[48]....
        /*00ec*/ 	.word	0x05000047


	//   ....[49]....
        /*00f0*/ 	.word	0x05000047


	//   ....[50]....
        /*00f4*/ 	.word	0x05000047


	//   ....[51]....
        /*00f8*/ 	.word	0x05000047


	//   ....[52]....
        /*00fc*/ 	.word	0x05000047


	//   ....[53]....
        /*0100*/ 	.word	0x05000047


	//----- nvinfo : EIATTR_COOP_GROUP_INSTR_OFFSETS
	.align		4
.L_5779:
        /*0104*/ 	.byte	0x04, 0x28
        /*0106*/ 	.short	(.L_5781 - .L_5780)


	//   ....[0]....
.L_5780:
        /*0108*/ 	.word	0x00000c30


	//   ....[1]....
        /*010c*/ 	.word	0x00000c50


	//   ....[2]....
        /*0110*/ 	.word	0x00000c70


	//   ....[3]....
        /*0114*/ 	.word	0x00000c90


	//   ....[4]....
        /*0118*/ 	.word	0x00000cb0


	//   ....[5]....
        /*011c*/ 	.word	0x000014e0


	//   ....[6]....
        /*0120*/ 	.word	0x00001500


	//   ....[7]....
        /*0124*/ 	.word	0x00001520


	//   ....[8]....
        /*0128*/ 	.word	0x00001540


	//   ....[9]....
        /*012c*/ 	.word	0x00001560


	//   ....[10]....
        /*0130*/ 	.word	0x000049a0


	//   ....[11]....
        /*0134*/ 	.word	0x000049c0


	//   ....[12]....
        /*0138*/ 	.word	0x000049e0


	//   ....[13]....
        /*013c*/ 	.word	0x00004a00


	//   ....[14]....
        /*0140*/ 	.word	0x00004a20


	//   ....[15]....
        /*0144*/ 	.word	0x00005250


	//   ....[16]....
        /*0148*/ 	.word	0x00005270


	//   ....[17]....
        /*014c*/ 	.word	0x00005290


	//   ....[18]....
        /*0150*/ 	.word	0x000052b0


	//   ....[19]....
        /*0154*/ 	.word	0x000052d0


	//   ....[20]....
        /*0158*/ 	.word	0x00007a90


	//   ....[21]....
        /*015c*/ 	.word	0x00007ab0


	//   ....[22]....
        /*0160*/ 	.word	0x00007ad0


	//   ....[23]....
        /*0164*/ 	.word	0x00007af0


	//   ....[24]....
        /*0168*/ 	.word	0x00007b10


	//   ....[25]....
        /*016c*/ 	.word	0x00007c90


	//   ....[26]....
        /*0170*/ 	.word	0x00007cb0


	//   ....[27]....
        /*0174*/ 	.word	0x00007ed0


	//   ....[28]....
        /*0178*/ 	.word	0x00007f50


	//   ....[29]....
        /*017c*/ 	.word	0x00007fb0


	//   ....[30]....
        /*0180*/ 	.word	0x00008010


	//   ....[31]....
        /*0184*/ 	.word	0x00008070


	//   ....[32]....
        /*0188*/ 	.word	0x000088f0


	//   ....[33]....
        /*018c*/ 	.word	0x00008950


	//   ....[34]....
        /*0190*/ 	.word	0x000089b0


	//   ....[35]....
        /*0194*/ 	.word	0x00008a10


	//   ....[36]....
        /*0198*/ 	.word	0x00008a70


	//   ....[37]....
        /*019c*/ 	.word	0x00008af0


	//   ....[38]....
        /*01a0*/ 	.word	0x00008b70


	//   ....[39]....
        /*01a4*/ 	.word	0x00008bd0


	//   ....[40]....
        /*01a8*/ 	.word	0x00008c30


	//   ....[41]....
        /*01ac*/ 	.word	0x00008c90


	//   ....[42]....
        /*01b0*/ 	.word	0x00009510


	//   ....[43]....
        /*01b4*/ 	.word	0x00009570


	//   ....[44]....
        /*01b8*/ 	.word	0x000095d0


	//   ....[45]....
        /*01bc*/ 	.word	0x00009630


	//   ....[46]....
        /*01c0*/ 	.word	0x00009690


	//   ....[47]....
        /*01c4*/ 	.word	0x00009720


	//   ....[48]....
        /*01c8*/ 	.word	0x000097b0


	//   ....[49]....
        /*01cc*/ 	.word	0x00009820


	//   ....[50]....
        /*01d0*/ 	.word	0x00009890


	//   ....[51]....
        /*01d4*/ 	.word	0x00009900


	//   ....[52]....
        /*01d8*/ 	.word	0x00009970


	//   ....[53]....
        /*01dc*/ 	.word	0x000099e0


	//----- nvinfo : EIATTR_VRC_CTA_INIT_COUNT
	.align		4
.L_5781:
        /*01e0*/ 	.byte	0x02, 0x4a
	.zero		1
	.zero		1


	//----- nvinfo : EIATTR_EXIT_INSTR_OFFSETS
	.align		4
        /*01e4*/ 	.byte	0x04, 0x1c
        /*01e6*/ 	.short	(.L_5783 - .L_5782)


	//   ....[0]....
.L_5782:
        /*01e8*/ 	.word	0x00007d20


	//   ....[1]....
        /*01ec*/ 	.word	0x00007d80


	//   ....[2]....
        /*01f0*/ 	.word	0x00007e70


	//----- nvinfo : EIATTR_MAX_THREADS
	.align		4
.L_5783:
        /*01f4*/ 	.byte	0x04, 0x05
        /*01f6*/ 	.short	(.L_5785 - .L_5784)
.L_5784:
        /*01f8*/ 	.word	0x00000080
        /*01fc*/ 	.word	0x00000001
        /*0200*/ 	.word	0x00000001


	//----- nvinfo : EIATTR_CRS_STACK_SIZE
	.align		4
.L_5785:
        /*0204*/ 	.byte	0x04, 0x1e
        /*0206*/ 	.short	(.L_5787 - .L_5786)
.L_5786:
        /*0208*/ 	.word	0x00000000


	//----- nvinfo : EIATTR_CBANK_PARAM_SIZE
	.align		4
.L_5787:
        /*020c*/ 	.byte	0x03, 0x19
        /*020e*/ 	.short	0x0088


	//----- nvinfo : EIATTR_PARAM_CBANK
	.align		4
        /*0210*/ 	.byte	0x04, 0x0a
        /*0212*/ 	.short	(.L_5789 - .L_5788)
	.align		4
.L_5788:
        /*0214*/ 	.word	index@(.nv.constant0._ZN18transformer_engine13normalization19ln_fwd_tuned_kernelINS0_13Kernel_traitsI6__halfS3_13__nv_fp8_e4m3fjLj2048ELj1ELj4ELj1ELj16ENS0_18Kernel_traits_baseILj2048ES3_S3_S4_fjLj128EEEEEEEvNS0_19ForwardKernelParamsE)
        /*0218*/ 	.short	0x0380
        /*021a*/ 	.short	0x0088


	//----- nvinfo : EIATTR_SW_WAR
	.align		4
.L_5789:
        /*021c*/ 	.byte	0x04, 0x36
        /*021e*/ 	.short	(.L_5791 - .L_5790)
.L_5790:
        /*0220*/ 	.word	0x00000008
.L_5791:


//--------------------- .nv.info._ZN18transformer_engine13normalization19ln_fwd_tuned_kernelINS0_13Kernel_traitsI6__halfS3_13__nv_fp8_e4m3fjLj1536ELj1ELj4ELj1ELj16ENS0_18Kernel_traits_baseILj1536ES3_S3_S4_fjLj128EEEEEEEvNS0_19ForwardKernelParamsE --------------------------
	.section	.nv.info._ZN18transformer_engine13normalization19ln_fwd_tuned_kernelINS0_13Kernel_traitsI6__halfS3_13__nv_fp8_e4m3fjLj1536ELj1ELj4ELj1ELj16ENS0_18Kernel_traits_baseILj1536ES3_S3_S4_fjLj128EEEEEEEvNS0_19ForwardKernelParamsE,"",@"SHT_CUDA_INFO"
	.sectionflags	@""
	.align	4


	//----- nvinfo : EIATTR_CUDA_API_VERSION
	.align		4
        /*0000*/ 	.byte	0x04, 0x37
        /*0002*/ 	.short	(.L_5793 - .L_5792)
.L_5792:
        /*0004*/ 	.word	0x00000082


	//----- nvinfo : EIATTR_KPARAM_INFO
	.align		4
.L_5793:
        /*0008*/ 	.byte	0x04, 0x17
        /*000a*/ 	.short	(.L_5795 - .L_5794)
.L_5794:
        /*000c*/ 	.word	0x00000000
        /*0010*/ 	.short	0x0000
        /*0012*/ 	.short	0x0000
        /*0014*/ 	.byte	0x00, 0xf0, 0x21, 0x02


	//----- nvinfo : EIATTR_SPARSE_MMA_MASK
	.align		4
.L_5795:
        /*0018*/ 	.byte	0x03, 0x50
        /*001a*/ 	.short	0x0000


	//----- nvinfo : EIATTR_MAXREG_COUNT
	.align		4
        /*001c*/ 	.byte	0x03, 0x1b
        /*001e*/ 	.short	0x00ff


	//----- nvinfo : EIATTR_NUM_BARRIERS
	.align		4
        /*0020*/ 	.byte	0x02, 0x4c
        /*0022*/ 	.byte	0x01
	.zero		1


	//----- nvinfo : EIATTR_MERCURY_ISA_VERSION
	.align		4
        /*0024*/ 	.byte	0x03, 0x5f
        /*0026*/ 	.short	0x0101


	//----- nvinfo : EIATTR_COOP_GROUP_MASK_REGIDS
	.align		4
        /*0028*/ 	.byte	0x04, 0x29
        /*002a*/ 	.short	(.L_5797 - .L_5796)


	//   ....[0]....
.L_5796:
        /*002c*/ 	.word	0xffffffff


	//   ....[1]....
        /*0030*/ 	.word	0xffffffff


	//   ....[2]....
        /*0034*/ 	.word	0xffffffff


	//   ....[3]....
        /*0038*/ 	.word	0xffffffff


	//   ....[4]....
        /*003c*/ 	.word	0xffffffff


	//   ....[5]....
        /*0040*/ 	.word	0xffffffff


	//   ....[6]....
        /*0044*/ 	.word	0xffffffff


	//   ....[7]....
        /*0048*/ 	.word	0xffffffff


	//   ....[8]....
        /*004c*/ 	.word	0xffffffff


	//   ....[9]....
        /*0050*/ 	.word	0xffffffff


	//   ....[10]....
        /*0054*/ 	.word	0xffffffff


	//   ....[11]....
        /*0058*/ 	.word	0xffffffff


	//   ....[12]....
        /*005c*/ 	.word	0xffffffff


	//   ....[13]....
        /*0060*/ 	.word	0xffffffff


	//   ....[14]....
        /*0064*/ 	.word	0xffffffff


	//   ....[15]....
        /*0068*/ 	.word	0xffffffff


	//   ....[16]....
        /*006c*/ 	.word	0xffffffff


	//   ....[17]....
        /*0070*/ 	.word	0xffffffff


	//   ....[18]....
        /*0074*/ 	.word	0xffffffff


	//   ....[19]....
        /*0078*/ 	.word	0xffffffff


	//   ....[20]....
        /*007c*/ 	.word	0xffffffff


	//   ....[21]....
        /*0080*/ 	.word	0xffffffff


	//   ....[22]....
        /*0084*/ 	.word	0xffffffff


	//   ....[23]....
        /*0088*/ 	.word	0xffffffff


	//   ....[24]....
        /*008c*/ 	.word	0xffffffff


	//   ....[25]....
        /*0090*/ 	.word	0xffffffff


	//   ....[26]....
        /*0094*/ 	.word	0xffffffff


	//   ....[27]....
        /*0098*/ 	.word	0x05000043


	//   ....[28]....
        /*009c*/ 	.word	0x05000043


	//   ....[29]....
        /*00a0*/ 	.word	0x05000043


	//   ....[30]....
        /*00a4*/ 	.word	0x05000043


	//   ....[31]....
        /*00a8*/ 	.word	0x05000043


	//   ....[32]....
        /*00ac*/ 	.word	0x05000043


	//   ....[33]....
        /*00b0*/ 	.word	0x05000043


	//   ....[34]....
        /*00b4*/ 	.word	0x05000043


	//   ....[35]....
        /*00b8*/ 	.word	0x05000043


	//   ....[36]....
        /*00bc*/ 	.word	0x05000043


	//   ....[37]....
        /*00c0*/ 	.word	0x05000043


	//   ....[38]....
        /*00c4*/ 	.word	0x05000043


	//   ....[39]....
        /*00c8*/ 	.word	0x05000043


	//   ....[40]....
        /*00cc*/ 	.word	0x05000043


	//   ....[41]....
        /*00d0*/ 	.word	0x05000043


	//   ....[42]....
        /*00d4*/ 	.word	0x05000043


	//   ....[43]....
        /*00d8*/ 	.word	0x05000043


	//   ....[44]....
        /*00dc*/ 	.word	0x05000043


	//   ....[45]....
        /*00e0*/ 	.word	0x05000043


	//   ....[46]....
        /*00e4*/ 	.word	0x05000043


	//   ....[47]....
        /*00e8*/ 	.word	0x05000043


	//   ....[48]....
        /*00ec*/ 	.word	0x05000043


	//   ....[49]....
        /*00f0*/ 	.word	0x05000043


	//   ....[50]....
        /*00f4*/ 	.word	0x05000043


	//   ....[51]....
        /*00f8*/ 	.word	0x05000043


	//   ....[52]....
        /*00fc*/ 	.word	0x05000043


	//   ....[53]....
        /*0100*/ 	.word	0x05000043


	//----- nvinfo : EIATTR_COOP_GROUP_INSTR_OFFSETS
	.align		4
.L_5797:
        /*0104*/ 	.byte	0x04, 0x28
        /*0106*/ 	.short	(.L_5799 - .L_5798)


	//   ....[0]....
.L_5798:
        /*0108*/ 	.word	0x00000a50


	//   ....[1]....
        /*010c*/ 	.word	0x00000a70


	//   ....[2]....
        /*0110*/ 	.word	0x00000a90


	//   ....[3]....
        /*0114*/ 	.word	0x00000ab0


	//   ....[4]....
        /*0118*/ 	.word	0x00000ad0


	//   ....[5]....
        /*011c*/ 	.word	0x00001100


	//   ....[6]....
        /*0120*/ 	.word	0x00001120


	//   ....[7]....
        /*0124*/ 	.word	0x00001140


	//   ....[8]....
        /*0128*/ 	.word	0x00001160


	//   ....[9]....
        /*012c*/ 	.word	0x00001180


	//   ....[10]....
        /*0130*/ 	.word	0x00003a40


	//   ....[11]....
        /*0134*/ 	.word	0x00003a60


	//   ....[12]....
        /*0138*/ 	.word	0x00003a80


	//   ....[13]....
        /*013c*/ 	.word	0x00003aa0


	//   ....[14]....
        /*0140*/ 	.word	0x00003ac0


	//   ....[15]....
        /*0144*/ 	.word	0x000040f0


	//   ....[16]....
        /*0148*/ 	.word	0x00004110


	//   ....[17]....
        /*014c*/ 	.word	0x00004130


	//   ....[18]....
        /*0150*/ 	.word	0x00004150


	//   ....[19]....
        /*0154*/ 	.word	0x00004170


	//   ....[20]....
        /*0158*/ 	.word	0x00006050


	//   ....[21]....
        /*015c*/ 	.word	0x00006070


	//   ....[22]....
        /*0160*/ 	.word	0x00006090


	//   ....[23]....
        /*0164*/ 	.word	0x000060b0


	//   ....[24]....
        /*0168*/ 	.word	0x000060d0


	//   ....[25]....
        /*016c*/ 	.word	0x00006250


	//   ....[26]....
        /*0170*/ 	.word	0x00006270


	//   ....[27]....
        /*0174*/ 	.word	0x00006490


	//   ....[28]....
        /*0178*/ 	.word	0x00006510


	//   ....[29]....
        /*017c*/ 	.word	0x00006570


	//   ....[30]....
        /*0180*/ 	.word	0x000065d0


	//   ....[31]....
        /*0184*/ 	.word	0x00006630


	//   ....[32]....
        /*0188*/ 	.word	0x00006cb0


	//   ....[33]....
        /*018c*/ 	.word	0x00006d10


	//   ....[34]....
        /*0190*/ 	.word	0x00006d70


	//   ....[35]....
        /*0194*/ 	.word	0x00006dd0


	//   ....[36]....
        /*0198*/ 	.word	0x00006e30


	//   ....[37]....
        /*019c*/ 	.word	0x00006eb0


	//   ....[38]....
        /*01a0*/ 	.word	0x00006f30


	//   ....[39]....
        /*01a4*/ 	.word	0x00006f90


	//   ....[40]....
        /*01a8*/ 	.word	0x00006ff0


	//   ....[41]....
        /*01ac*/ 	.word	0x00007050


	//   ....[42]....
        /*01b0*/ 	.word	0x000076d0


	//   ....[43]....
        /*01b4*/ 	.word	0x00007730


	//   ....[44]....
        /*01b8*/ 	.word	0x00007790


	//   ....[45]....
        /*01bc*/ 	.word	0x000077f0


	//   ....[46]....
        /*01c0*/ 	.word	0x00007850


	//   ....[47]....
        /*01c4*/ 	.word	0x000078e0


	//   ....[48]....
        /*01c8*/ 	.word	0x00007970


	//   ....[49]....
        /*01cc*/ 	.word	0x000079e0


	//   ....[50]....
        /*01d0*/ 	.word	0x00007a50


	//   ....[51]....
        /*01d4*/ 	.word	0x00007ac0


	//   ....[52]....
        /*01d8*/ 	.word	0x00007b30


	//   ....[53]....
        /*01dc*/ 	.word	0x00007ba0


	//----- nvinfo : EIATTR_VRC_CTA_INIT_COUNT
	.align		4
.L_5799:
        /*01e0*/ 	.byte	0x02, 0x4a
	.zero		1
	.zero		1


	//----- nvinfo : EIATTR_EXIT_INSTR_OFFSETS
	.align		4
        /*01e4*/ 	.byte	0x04, 0x1c
        /*01e6*/ 	.short	(.L_5801 - .L_5800)


	//   ....[0]....
.L_5800:
        /*01e8*/ 	.word	0x000062e0


	//   ....[1]....
        /*01ec*/ 	.word	0x00006340


	//   ....[2]....
        /*01f0*/ 	.word	0x00006430


	//----- nvinfo : EIATTR_MAX_THREADS
	.align		4
.L_5801:
        /*01f4*/ 	.byte	0x04, 0x05
        /*01f6*/ 	.short	(.L_5803 - .L_5802)
.L_5802:
        /*01f8*/ 	.word	0x00000080
        /*01fc*/ 	.word	0x00000001
        /*0200*/ 	.word	0x00000001


	//----- nvinfo : EIATTR_CRS_STACK_SIZE
	.align		4
.L_5803:
        /*0204*/ 	.byte	0x04, 0x1e
        /*0206*/ 	.short	(.L_5805 - .L_5804)
.L_5804:
        /*0208*/ 	.word	0x00000000


	//----- nvinfo : EIATTR_CBANK_PARAM_SIZE
	.align		4
.L_5805:
        /*020c*/ 	.byte	0x03, 0x19
        /*020e*/ 	.short	0x0088


	//----- nvinfo : EIATTR_PARAM_CBANK
	.align		4
        /*0210*/ 	.byte	0x04, 0x0a
        /*0212*/ 	.short	(.L_5807 - .L_5806)
	.align		4
.L_5806:
        /*0214*/ 	.word	index@(.nv.constant0._ZN18transformer_engine13normalization19ln_fwd_tuned_kernelINS0_13Kernel_traitsI6__halfS3_13__nv_fp8_e4m3fjLj1536ELj1ELj4ELj1ELj16ENS0_18Kernel_traits_baseILj1536ES3_S3_S4_fjLj128EEEEEEEvNS0_19ForwardKernelParamsE)
        /*0218*/ 	.short	0x0380
        /*021a*/ 	.short	0x0088


	//----- nvinfo : EIATTR_SW_WAR
	.align		4
.L_5807:
        /*021c*/ 	.byte	0x04, 0x36
        /*021e*/ 	.short	(.L_5809 - .L_5808)
.L_5808:
        /*0220*/ 	.word	0x00000008
.L_5809:


//--------------------- .nv.info._ZN18transformer_engine13normalization19ln_fwd_tuned_kernelINS0_13Kernel_traitsI6__halfS3_13__nv_fp8_e4m3fjLj1024ELj1ELj4ELj1ELj16ENS0_18Kernel_traits_baseILj1024ES3_S3_S4_fjLj128EEEEEEEvNS0_19ForwardKernelParamsE --------------------------
	.section	.nv.info._ZN18transformer_engine13normalization19ln_fwd_tuned_kernelINS0_13Kernel_traitsI6__halfS3_13__nv_fp8_e4m3fjLj1024ELj1ELj4ELj1ELj16ENS0_18Kernel_traits_baseILj1024ES3_S3_S4_fjLj128EEEEEEEvNS0_19ForwardKernelParamsE,"",@"SHT_CUDA_INFO"
	.sectionflags	@""
	.align	4


	//----- nvinfo : EIATTR_CUDA_API_VERSION
	.align		4
        /*0000*/ 	.byte	0x04, 0x37
        /*0002*/ 	.short	(.L_5811 - .L_5810)
.L_5810:
        /*0004*/ 	.word	0x00000082


	//----- nvinfo : EIATTR_KPARAM_INFO
	.align		4
.L_5811:
        /*0008*/ 	.byte	0x04, 0x17
        /*000a*/ 	.short	(.L_5813 - .L_5812)
.L_5812:
        /*000c*/ 	.word	0x00000000
        /*0010*/ 	.short	0x0000
        /*0012*/ 	.short	0x0000
        /*0014*/ 	.byte	0x00, 0xf0, 0x21, 0x02


	//----- nvinfo : EIATTR_SPARSE_MMA_MASK
	.align		4
.L_5813:
        /*0018*/ 	.byte	0x03, 0x50
        /*001a*/ 	.short	0x0000


	//----- nvinfo : EIATTR_MAXREG_COUNT
	.align		4
        /*001c*/ 	.byte	0x03, 0x1b
        /*001e*/ 	.short	0x00ff


	//----- nvinfo : EIATTR_NUM_BARRIERS
	.align		4
        /*0020*/ 	.byte	0x02, 0x4c
        /*0022*/ 	.byte	0x01
	.zero		1


	//----- nvinfo : EIATTR_MERCURY_ISA_VERSION
	.align		4
        /*0024*/ 	.byte	0x03, 0x5f
        /*0026*/ 	.short	0x0101


	//----- nvinfo : EIATTR_COOP_GROUP_MASK_REGIDS
	.align		4
        /*0028*/ 	.byte	0x04, 0x29
        /*002a*/ 	.short	(.L_5815 - .L_5814)


	//   ....[0]....
.L_5814:
        /*002c*/ 	.word	0xffffffff


	//   ....[1]....
        /*0030*/ 	.word	0xffffffff


	//   ....[2]....
        /*0034*/ 	.word	0xffffffff


	//   ....[3]....
        /*0038*/ 	.word	0xffffffff


	//   ....[4]....
        /*003c*/ 	.word	0xffffffff


	//   ....[5]....
        /*0040*/ 	.word	0xffffffff


	//   ....[6]....
        /*0044*/ 	.word	0xffffffff


	//   ....[7]....
        /*0048*/ 	.word	0xffffffff


	//   ....[8]....
        /*004c*/ 	.word	0xffffffff


	//   ....[9]....
        /*0050*/ 	.word	0xffffffff


	//   ....[10]....
        /*0054*/ 	.word	0xffffffff


	//   ....[11]....
        /*0058*/ 	.word	0xffffffff


	//   ....[12]....
        /*005c*/ 	.word	0xffffffff


	//   ....[13]....
        /*0060*/ 	.word	0xffffffff


	//   ....[14]....
        /*0064*/ 	.word	0xffffffff


	//   ....[15]....
        /*0068*/ 	.word	0xffffffff


	//   ....[16]....
        /*006c*/ 	.word	0xffffffff


	//   ....[17]....
        /*0070*/ 	.word	0xffffffff


	//   ....[18]....
        /*0074*/ 	.word	0xffffffff


	//   ....[19]....
        /*0078*/ 	.word	0xffffffff


	//   ....[20]....
        /*007c*/ 	.word	0xffffffff


	//   ....[21]....
        /*0080*/ 	.word	0xffffffff


	//   ....[22]....
        /*0084*/ 	.word	0xffffffff


	//   ....[23]....
        /*0088*/ 	.word	0xffffffff


	//   ....[24]....
        /*008c*/ 	.word	0xffffffff


	//   ....[25]....
        /*0090*/ 	.word	0xffffffff


	//   ....[26]....
        /*0094*/ 	.word	0xffffffff


	//   ....[27]....
        /*0098*/ 	.word	0x05000028


	//   ....[28]....
        /*009c*/ 	.word	0x05000028


	//   ....[29]....
        /*00a0*/ 	.word	0x05000028


	//   ....[30]....
        /*00a4*/ 	.word	0x05000028


	//   ....[31]....
        /*00a8*/ 	.word	0x05000028


	//   ....[32]....
        /*00ac*/ 	.word	0x05000028


	//   ....[33]....
        /*00b0*/ 	.word	0x05000028


	//   ....[34]....
        /*00b4*/ 	.word	0x05000028


	//   ....[35]....
        /*00b8*/ 	.word	0x05000028


	//   ....[36]....
        /*00bc*/ 	.word	0x05000028


	//   ....[37]....
        /*00c0*/ 	.word	0x05000028


	//   ....[38]....
        /*00c4*/ 	.word	0x05000028


	//   ....[39]....
        /*00c8*/ 	.word	0x05000028


	//   ....[40]....
        /*00cc*/ 	.word	0x05000028


	//   ....[41]....
        /*00d0*/ 	.word	0x05000028


	//   ....[42]....
        /*00d4*/ 	.word	0x05000028


	//   ....[43]....
        /*00d8*/ 	.word	0x05000028


	//   ....[44]....
        /*00dc*/ 	.word	0x05000028


	//   ....[45]....
        /*00e0*/ 	.word	0x05000028


	//   ....[46]....
        /*00e4*/ 	.word	0x05000028


	//   ....[47]....
        /*00e8*/ 	.word	0x05000028


	//   ....[48]....
        /*00ec*/ 	.word	0x05000028


	//   ....[49]....
        /*00f0*/ 	.word	0x05000028


	//   ....[50]....
        /*00f4*/ 	.word	0x05000028


	//   ....[51]....
        /*00f8*/ 	.word	0x05000028


	//   ....[52]....
        /*00fc*/ 	.word	0x05000028


	//   ....[53]....
        /*0100*/ 	.word	0x05000028


	//----- nvinfo : EIATTR_COOP_GROUP_INSTR_OFFSETS
	.align		4
.L_5815:
        /*0104*/ 	.byte	0x04, 0x28
        /*0106*/ 	.short	(.L_5817 - .L_5816)


	//   ....[0]....
.L_5816:
        /*0108*/ 	.word	0x00000740


	//   ....[1]....
        /*010c*/ 	.word	0x00000760


	//   ....[2]....
        /*0110*/ 	.word	0x00000780


	//   ....[3]....
        /*0114*/ 	.word	0x000007a0


	//   ....[4]....
        /*0118*/ 	.word	0x000007c0


	//   ....[5]....
        /*011c*/ 	.word	0x00000bf0


	//   ....[6]....
        /*0120*/ 	.word	0x00000c10


	//   ....[7]....
        /*0124*/ 	.word	0x00000c30


	//   ....[8]....
        /*0128*/ 	.word	0x00000c50


	//   ....[9]....
        /*012c*/ 	.word	0x00000c70


	//   ....[10]....
        /*0130*/ 	.word	0x00002770


	//   ....[11]....
        /*0134*/ 	.word	0x00002790


	//   ....[12]....
        /*0138*/ 	.word	0x000027b0


	//   ....[13]....
        /*013c*/ 	.word	0x000027d0


	//   ....[14]....
        /*0140*/ 	.word	0x000027f0


	//   ....[15]....
        /*0144*/ 	.word	0x00002c20


	//   ....[16]....
        /*0148*/ 	.word	0x00002c40


	//   ....[17]....
        /*014c*/ 	.word	0x00002c60


	//   ....[18]....
        /*0150*/ 	.word	0x00002c80


	//   ....[19]....
        /*0154*/ 	.word	0x00002ca0


	//   ....[20]....
        /*0158*/ 	.word	0x00004190


	//   ....[21]....
        /*015c*/ 	.word	0x000041b0


	//   ....[22]....
        /*0160*/ 	.word	0x000041d0


	//   ....[23]....
        /*0164*/ 	.word	0x000041f0


	//   ....[24]....
        /*0168*/ 	.word	0x00004210


	//   ....[25]....
        /*016c*/ 	.word	0x00004370


	//   ....[26]....
        /*0170*/ 	.word	0x00004390


	//   ....[27]....
        /*0174*/ 	.word	0x000045a0


	//   ....[28]....
        /*0178*/ 	.word	0x00004620


	//   ....[29]....
        /*017c*/ 	.word	0x00004680


	//   ....[30]....
        /*0180*/ 	.word	0x000046e0


	//   ....[31]....
        /*0184*/ 	.word	0x00004740


	//   ....[32]....
        /*0188*/ 	.word	0x00004bc0


	//   ....[33]....
        /*018c*/ 	.word	0x00004c20


	//   ....[34]....
        /*0190*/ 	.word	0x00004c80


	//   ....[35]....
        /*0194*/ 	.word	0x00004ce0


	//   ....[36]....
        /*0198*/ 	.word	0x00004d40


	//   ....[37]....
        /*019c*/ 	.word	0x00004dc0


	//   ....[38]....
        /*01a0*/ 	.word	0x00004e40


	//   ....[39]....
        /*01a4*/ 	.word	0x00004ea0


	//   ....[40]....
        /*01a8*/ 	.word	0x00004f00


	//   ....[41]....
        /*01ac*/ 	.word	0x00004f60


	//   ....[42]....
        /*01b0*/ 	.word	0x000053e0


	//   ....[43]....
        /*01b4*/ 	.word	0x00005440


	//   ....[44]....
        /*01b8*/ 	.word	0x000054a0


	//   ....[45]....
        /*01bc*/ 	.word	0x00005500


	//   ....[46]....
        /*01c0*/ 	.word	0x00005560


	//   ....[47]....
        /*01c4*/ 	.word	0x000055e0


	//   ....[48]....
        /*01c8*/ 	.word	0x00005680


	//   ....[49]....
        /*01cc*/ 	.word	0x000056f0


	//   ....[50]....
        /*01d0*/ 	.word	0x00005760


	//   ....[51]....
        /*01d4*/ 	.word	0x000057d0


	//   ....[52]....
        /*01d8*/ 	.word	0x00005850


	//   ....[53]....
        /*01dc*/ 	.word	0x000058c0


	//----- nvinfo : EIATTR_VRC_CTA_INIT_COUNT
	.align		4
.L_5817:
        /*01e0*/ 	.byte	0x02, 0x4a
	.zero		1
	.zero		1


	//----- nvinfo : EIATTR_EXIT_INSTR_OFFSETS
	.align		4
        /*01e4*/ 	.byte	0x04, 0x1c
        /*01e6*/ 	.short	(.L_5819 - .L_5818)


	//   ....[0]....
.L_5818:
        /*01e8*/ 	.word	0x00004400


	//   ....[1]....
        /*01ec*/ 	.word	0x00004450


	//   ....[2]....
        /*01f0*/ 	.word	0x00004540


	//----- nvinfo : EIATTR_MAX_THREADS
	.align		4
.L_5819:
        /*01f4*/ 	.byte	0x04, 0x05
        /*01f6*/ 	.short	(.L_5821 - .L_5820)
.L_5820:
        /*01f8*/ 	.word	0x00000080
        /*01fc*/ 	.word	0x00000001
        /*0200*/ 	.word	0x00000001


	//----- nvinfo : EIATTR_CRS_STACK_SIZE
	.align		4
.L_5821:
        /*0204*/ 	.byte	0x04, 0x1e
        /*0206*/ 	.short	(.L_5823 - .L_5822)
.L_5822:
        /*0208*/ 	.word	0x00000000


	//----- nvinfo : EIATTR_CBANK_PARAM_SIZE
	.align		4
.L_5823:
        /*020c*/ 	.byte	0x03, 0x19
        /*020e*/ 	.short	0x0088


	//----- nvinfo : EIATTR_PARAM_CBANK
	.align		4
        /*0210*/ 	.byte	0x04, 0x0a
        /*0212*/ 	.short	(.L_5825 - .L_5824)
	.align		4
.L_5824:
        /*0214*/ 	.word	index@(.nv.constant0._ZN18transformer_engine13normalization19ln_fwd_tuned_kernelINS0_13Kernel_traitsI6__halfS3_13__nv_fp8_e4m3fjLj1024ELj1ELj4ELj1ELj16ENS0_18Kernel_traits_baseILj1024ES3_S3_S4_fjLj128EEEEEEEvNS0_19ForwardKernelParamsE)
        /*0218*/ 	.short	0x0380
        /*021a*/ 	.short	0x0088


	//----- nvinfo : EIATTR_SW_WAR
	.align		4
.L_5825:
        /*021c*/ 	.byte	0x04, 0x36
        /*021e*/ 	.short	(.L_5827 - .L_5826)
.L_5826:
        /*0220*/ 	.word	0x00000008
.L_5827:


//--------------------- .nv.info._ZN18transformer_engine13normalization19ln_fwd_tuned_kernelINS0_13Kernel_traitsI6__halfS3_13__nv_fp8_e4m3fjLj768ELj1ELj4ELj1ELj16ENS0_18Kernel_traits_baseILj768ES3_S3_S4_fjLj128EEEEEEEvNS0_19ForwardKernelParamsE --------------------------
	.section	.nv.info._ZN18transformer_engine13normalization19ln_fwd_tuned_kernelINS0_13Kernel_traitsI6__halfS3_13__nv_fp8_e4m3fjLj768ELj1ELj4ELj1ELj16ENS0_18Kernel_traits_baseILj768ES3_S3_S4_fjLj128EEEEEEEvNS0_19ForwardKernelParamsE,"",@"SHT_CUDA_INFO"
	.sectionflags	@""
	.align	4


	//----- nvinfo : EIATTR_CUDA_API_VERSION
	.align		4
        /*0000*/ 	.byte	0x04, 0x37
        /*0002*/ 	.short	(.L_5829 - .L_5828)
.L_5828:
        /*0004*/ 	.word	0x00000082


	//----- nvinfo : EIATTR_KPARAM_INFO
	.align		4
.L_5829:
        /*0008*/ 	.byte	0x04, 0x17
        /*000a*/ 	.short	(.L_5831 - .L_5830)
.L_5830:
        /*000c*/ 	.word	0x00000000
        /*0010*/ 	.short	0x0000
        /*0012*/ 	.short	0x0000
        /*0014*/ 	.byte	0x00, 0xf0, 0x21, 0x02


	//----- nvinfo : EIATTR_SPARSE_MMA_MASK
	.align		4
.L_5831:
        /*0018*/ 	.byte	0x03, 0x50
        /*001a*/ 	.short	0x0000


	//----- nvinfo : EIATTR_MAXREG_COUNT
	.align		4
        /*001c*/ 	.byte	0x03, 0x1b
        /*001e*/ 	.short	0x00ff


	//----- nvinfo : EIATTR_NUM_BARRIERS
	.align		4
        /*0020*/ 	.byte	0x02, 0x4c
        /*0022*/ 	.byte	0x01
	.zero		1


	//----- nvinfo : EIATTR_MERCURY_ISA_VERSION
	.align		4
        /*0024*/ 	.byte	0x03, 0x5f
        /*0026*/ 	.short	0x0101


	//----- nvinfo : EIATTR_COOP_GROUP_MASK_REGIDS
	.align		4
        /*0028*/ 	.byte	0x04, 0x29
        /*002a*/ 	.short	(.L_5833 - .L_5832)


	//   ....[0]....
.L_5832:
        /*002c*/ 	.word	0xffffffff


	//   ....[1]....
        /*0030*/ 	.word	0xffffffff


	//   ....[2]....
        /*0034*/ 	.word	0xffffffff


	//   ....[3]....
        /*0038*/ 	.word	0xffffffff


	//   ....[4]....
        /*003c*/ 	.word	0xffffffff


	//   ....[5]....
        /*0040*/ 	.word	0xffffffff


	//   ....[6]....
        /*0044*/ 	.word	0xffffffff


	//   ....[7]....
        /*0048*/ 	.word	0xffffffff


	//   ....[8]....
        /*004c*/ 	.word	0xffffffff


	//   ....[9]....
        /*0050*/ 	.word	0xffffffff


	//   ....[10]....
        /*0054*/ 	.word	0xffffffff


	//   ....[11]....
        /*0058*/ 	.word	0xffffffff


	//   ....[12]....
        /*005c*/ 	.word	0xffffffff


	//   ....[13]....
        /*0060*/ 	.word	0xffffffff


	//   ....[14]....
        /*0064*/ 	.word	0xffffffff


	//   ....[15]....
        /*0068*/ 	.word	0xffffffff


	//   ....[16]....
        /*006c*/ 	.word	0xffffffff


	//   ....[17]....
        /*0070*/ 	.word	0xffffffff


	//   ....[18]....
        /*0074*/ 	.word	0xffffffff


	//   ....[19]....
        /*0078*/ 	.word	0xffffffff


	//   ....[20]....
        /*007c*/ 	.word	0xffffffff


	//   ....[21]....
        /*0080*/ 	.word	0xffffffff


	//   ....[22]....
        /*0084*/ 	.word	0xffffffff


	//   ....[23]....
        /*0088*/ 	.word	0xffffffff


	//   ....[24]....
        /*008c*/ 	.word	0xffffffff


	//   ....[25]....
        /*0090*/ 	.word	0xffffffff


	//   ....[26]....
        /*0094*/ 	.word	0xffffffff


	//   ....[27]....
        /*0098*/ 	.word	0x05000023


	//   ....[28]....
        /*009c*/ 	.word	0x05000023


	//   ....[29]....
        /*00a0*/ 	.word	0x05000023


	//   ....[30]....
        /*00a4*/ 	.word	0x05000023


	//   ....[31]....
        /*00a8*/ 	.word	0x05000023


	//   ....[32]....
        /*00ac*/ 	.word	0x05000023


	//   ....[33]....
        /*00b0*/ 	.word	0x05000023


	//   ....[34]....
        /*00b4*/ 	.word	0x05000023


	//   ....[35]....
        /*00b8*/ 	.word	0x05000023


	//   ....[36]....
        /*00bc*/ 	.word	0x05000023


	//   ....[37]....
        /*00c0*/ 	.word	0x05000023


	//   ....[38]....
        /*00c4*/ 	.word	0x05000023


	//   ....[39]....
        /*00c8*/ 	.word	0x05000023


	//   ....[40]....
        /*00cc*/ 	.word	0x05000023


	//   ....[41]....
        /*00d0*/ 	.word	0x05000023


	//   ....[42]....
        /*00d4*/ 	.word	0x05000023


	//   ....[43]....
        /*00d8*/ 	.word	0x05000023


	//   ....[44]....
        /*00dc*/ 	.word	0x05000023


	//   ....[45]....
        /*00e0*/ 	.word	0x05000023


	//   ....[46]....
        /*00e4*/ 	.word	0x05000023


	//   ....[47]....
        /*00e8*/ 	.word	0x05000023


	//   ....[48]....
        /*00ec*/ 	.word	0x05000023


	//   ....[49]....
        /*00f0*/ 	.word	0x05000023


	//   ....[50]....
        /*00f4*/ 	.word	0x05000023


	//   ....[51]....
        /*00f8*/ 	.word	0x05000023


	//   ....[52]....
        /*00fc*/ 	.word	0x05000023


	//   ....[53]....
        /*0100*/ 	.word	0x05000023


	//----- nvinfo : EIATTR_COOP_GROUP_INSTR_OFFSETS
	.align		4
.L_5833:
        /*0104*/ 	.byte	0x04, 0x28
        /*0106*/ 	.short	(.L_5835 - .L_5834)


	//   ....[0]....
.L_5834:
        /*0108*/ 	.word	0x00000ad0


	//   ....[1]....
        /*010c*/ 	.word	0x00000af0


	//   ....[2]....
        /*0110*/ 	.word	0x00000b10


	//   ....[3]....
        /*0114*/ 	.word	0x00000b30


	//   ....[4]....
        /*0118*/ 	.word	0x00000b50


	//   ....[5]....
        /*011c*/ 	.word	0x00000e80


	//   ....[6]....
        /*0120*/ 	.word	0x00000ea0


	//   ....[7]....
        /*0124*/ 	.word	0x00000ec0


	//   ....[8]....
        /*0128*/ 	.word	0x00000ee0


	//   ....[9]....
        /*012c*/ 	.word	0x00000f00


	//   ....[10]....
        /*0130*/ 	.word	0x00002410


	//   ....[11]....
        /*0134*/ 	.word	0x00002430


	//   ....[12]....
        /*0138*/ 	.word	0x00002450


	//   ....[13]....
        /*013c*/ 	.word	0x00002470


	//   ....[14]....
        /*0140*/ 	.word	0x00002490


	//   ....[15]....
        /*0144*/ 	.word	0x000027c0


	//   ....[16]....
        /*0148*/ 	.word	0x000027e0


	//   ....[17]....
        /*014c*/ 	.word	0x00002800


	//   ....[18]....
        /*0150*/ 	.word	0x00002820


	//   ....[19]....
        /*0154*/ 	.word	0x00002840


	//   ....[20]....
        /*0158*/ 	.word	0x000033f0


	//   ....[21]....
        /*015c*/ 	.word	0x00003410


	//   ....[22]....
        /*0160*/ 	.word	0x00003430


	//   ....[23]....
        /*0164*/ 	.word	0x00003450


	//   ....[24]....
        /*0168*/ 	.word	0x00003470


	//   ....[25]....
        /*016c*/ 	.word	0x000035f0


	//   ....[26]....
        /*0170*/ 	.word	0x00003610


	//   ....[27]....
        /*0174*/ 	.word	0x00003850


	//   ....[28]....
        /*0178*/ 	.word	0x000038d0


	//   ....[29]....
        /*017c*/ 	.word	0x00003930


	//   ....[30]....
        /*0180*/ 	.word	0x00003990


	//   ....[31]....
        /*0184*/ 	.word	0x000039f0


	//   ....[32]....
        /*0188*/ 	.word	0x00003d50


	//   ....[33]....
        /*018c*/ 	.word	0x00003db0


	//   ....[34]....
        /*0190*/ 	.word	0x00003e10


	//   ....[35]....
        /*0194*/ 	.word	0x00003e70


	//   ....[36]....
        /*0198*/ 	.word	0x00003ed0


	//   ....[37]....
        /*019c*/ 	.word	0x00003f50


	//   ....[38]....
        /*01a0*/ 	.word	0x00003fd0


	//   ....[39]....
        /*01a4*/ 	.word	0x00004030


	//   ....[40]....
        /*01a8*/ 	.word	0x00004090


	//   ....[41]....
        /*01ac*/ 	.word	0x000040f0


	//   ....[42]....
        /*01b0*/ 	.word	0x00004450


	//   ....[43]....
        /*01b4*/ 	.word	0x000044b0


	//   ....[44]....
        /*01b8*/ 	.word	0x00004510


	//   ....[45]....
        /*01bc*/ 	.word	0x00004570


	//   ....[46]....
        /*01c0*/ 	.word	0x000045d0


	//   ....[47]....
        /*01c4*/ 	.word	0x00004650


	//   ....[48]....
        /*01c8*/ 	.word	0x000046f0


	//   ....[49]....
        /*01cc*/ 	.word	0x00004760


	//   ....[50]....
        /*01d0*/ 	.word	0x000047d0


	//   ....[51]....
        /*01d4*/ 	.word	0x00004840


	//   ....[52]....
        /*01d8*/ 	.word	0x000048c0


	//   ....[53]....
        /*01dc*/ 	.word	0x00004930


	//----- nvinfo : EIATTR_VRC_CTA_INIT_COUNT
	.align		4
.L_5835:
        /*01e0*/ 	.byte	0x02, 0x4a
	.zero		1
	.zero		1


	//----- nvinfo : EIATTR_EXIT_INSTR_OFFSETS
	.align		4
        /*01e4*/ 	.byte	0x04, 0x1c
        /*01e6*/ 	.short	(.L_5837 - .L_5836)


	//   ....[0]....
.L_5836:
        /*01e8*/ 	.word	0x000036a0


	//   ....[1]....
        /*01ec*/ 	.word	0x00003700


	//   ....[2]....
        /*01f0*/ 	.word	0x000037f0


	//----- nvinfo : EIATTR_MAX_THREADS
	.align		4
.L_5837:
        /*01f4*/ 	.byte	0x04, 0x05
        /*01f6*/ 	.short	(.L_5839 - .L_5838)
.L_5838:
        /*01f8*/ 	.word	0x00000080
        /*01fc*/ 	.word	0x00000001
        /*0200*/ 	.word	0x00000001


	//----- nvinfo : EIATTR_CRS_STACK_SIZE
	.align		4
.L_5839:
        /*0204*/ 	.byte	0x04, 0x1e
        /*0206*/ 	.short	(.L_5841 - .L_5840)
.L_5840:
        /*0208*/ 	.word	0x00000000


	//----- nvinfo : EIATTR_CBANK_PARAM_SIZE
	.align		4
.L_5841:
        /*020c*/ 	.byte	0x03, 0x19
        /*020e*/ 	.short	0x0088


	//----- nvinfo : EIATTR_PARAM_CBANK
	.align		4
        /*0210*/ 	.byte	0x04, 0x0a
        /*0212*/ 	.short	(.L_5843 - .L_5842)
	.align		4
.L_5842:
        /*0214*/ 	.word	index@(.nv.constant0._ZN18transformer_engine13normalization19ln_fwd_tuned_kernelINS0_13Kernel_traitsI6__halfS3_13__nv_fp8_e4m3fjLj768ELj1ELj4ELj1ELj16ENS0_18Kernel_traits_baseILj768ES3_S3_S4_fjLj128EEEEEEEvNS0_19ForwardKernelParamsE)
        /*0218*/ 	.short	0x0380
        /*021a*/ 	.short	0x0088


	//----- nvinfo : EIATTR_SW_WAR
	.align		4
.L_5843:
        /*021c*/ 	.byte	0x04, 0x36
        /*021e*/ 	.short	(.L_5845 - .L_5844)
.L_5844:
        /*0220*/ 	.word	0x00000008
.L_5845:


//--------------------- .nv.info._ZN18transformer_engine13normalization19ln_fwd_tuned_kernelINS0_13Kernel_traitsI13__nv_bfloat16S3_13__nv_fp8_e4m3fjLj65536ELj8ELj1ELj4ELj16ENS0_18Kernel_traits_baseILj65536ES3_S3_S4_fjLj128EEEEEEEvNS0_19ForwardKernelParamsE --------------------------
	.section	.nv.info._ZN18transformer_engine13normalization19ln_fwd_tuned_kernelINS0_13Kernel_traitsI13__nv_bfloat16S3_13__nv_fp8_e4m3fjLj65536ELj8ELj1ELj4ELj16ENS0_18Kernel_traits_baseILj65536ES3_S3_S4_fjLj128EEEEEEEvNS0_19ForwardKernelParamsE,"",@"SHT_CUDA_INFO"
	.sectionflags	@""
	.align	4


	//----- nvinfo : EIATTR_CUDA_API_VERSION
	.align		4
        /*0000*/ 	.byte	0x04, 0x37
        /*0002*/ 	.short	(.L_5847 - .L_5846)
.L_5846:
        /*0004*/ 	.word	0x00000082


	//----- nvinfo : EIATTR_KPARAM_INFO
	.align		4
.L_5847:
        /*0008*/ 	.byte	0x04, 0x17
        /*000a*/ 	.short	(.L_5849 - .L_5848)
.L_5848:
        /*000c*/ 	.word	0x00000000
        /*0010*/ 	.short	0x0000
        /*0012*/ 	.short	0x0000
        /*0014*/ 	.byte	0x00, 0xf0, 0x21, 0x02


	//----- nvinfo : EIATTR_SPARSE_MMA_MASK
	.align		4
.L_5849:
        /*0018*/ 	.byte	0x03, 0x50
        /*001a*/ 	.short	0x0000


	//----- nvinfo : EIATTR_MAXREG_COUNT
	.align		4
        /*001c*/ 	.byte	0x03, 0x1b
        /*001e*/ 	.short	0x00ff


	//----- nvinfo : EIATTR_NUM_BARRIERS
	.align		4
        /*0020*/ 	.byte	0x02, 0x4c
        /*0022*/ 	.byte	0x01
	.zero		1


	//----- nvinfo : EIATTR_MERCURY_ISA_VERSION
	.align		4
        /*0024*/ 	.byte	0x03, 0x5f
        /*0026*/ 	.short	0x0101


	//----- nvinfo : EIATTR_COOP_GROUP_MASK_REGIDS
	.align		4
        /*0028*/ 	.byte	0x04, 0x29
        /*002a*/ 	.short	(.L_5851 - .L_5850)


	//   ....[0]....
.L_5850:
        /*002c*/ 	.word	0xffffffff


	//   ....[1]....
        /*0030*/ 	.word	0xffffffff


	//   ....[2]....
        /*0034*/ 	.word	0xffffffff


	//   ....[3]....
        /*0038*/ 	.word	0xffffffff


	//   ....[4]....
        /*003c*/ 	.word	0xffffffff


	//   ....[5]....
        /*0040*/ 	.word	0xffffffff


	//   ....[6]....
        /*0044*/ 	.word	0xffffffff


	//   ....[7]....
        /*0048*/ 	.word	0xffffffff


	//   ....[8]....
        /*004c*/ 	.word	0xffffffff


	//   ....[9]....
        /*0050*/ 	.word	0xffffffff


	//   ....[10]....
        /*0054*/ 	.word	0xffffffff


	//   ....[11]....
        /*0058*/ 	.word	0xffffffff


	//   ....[12]....
        /*005c*/ 	.word	0xffffffff


	//   ....[13]....
        /*0060*/ 	.word	0xffffffff


	//   ....[14]....
        /*0064*/ 	.word	0xffffffff


	//   ....[15]....
        /*0068*/ 	.word	0xffffffff


	//   ....[16]....
        /*006c*/ 	.word	0xffffffff


	//   ....[17]....
        /*0070*/ 	.word	0xffffffff


	//   ....[18]....
        /*0074*/ 	.word	0xffffffff


	//   ....[19]....
        /*0078*/ 	.word	0xffffffff


	//   ....[20]....
        /*007c*/ 	.word	0xffffffff


	//   ....[21]....
        /*0080*/ 	.word	0xffffffff


	//   ....[22]....
        /*0084*/ 	.word	0xffffffff


	//   ....[23]....
        /*0088*/ 	.word	0xffffffff


	//   ....[24]....
        /*008c*/ 	.word	0xffffffff


	//   ....[25]....
        /*0090*/ 	.word	0xffffffff


	//   ....[26]....
        /*0094*/ 	.word	0xffffffff


	//   ....[27]....
        /*0098*/ 	.word	0xffffffff


	//   ....[28]....
        /*009c*/ 	.word	0xffffffff


	//   ....[29]....
        /*00a0*/ 	.word	0xffffffff


	//   ....[30]....
        /*00a4*/ 	.word	0xffffffff


	//   ....[31]....
        /*00a8*/ 	.word	0xffffffff


	//   ....[32]....
        /*00ac*/ 	.word	0xffffffff


	//   ....[33]....
        /*00b0*/ 	.word	0xffffffff


	//   ....[34]....
        /*00b4*/ 	.word	0xffffffff


	//   ....[35]....
        /*00b8*/ 	.word	0xffffffff


	//   ....[36]....
        /*00bc*/ 	.word	0x05000006


	//   ....[37]....
        /*00c0*/ 	.word	0x05000006


	//----- nvinfo : EIATTR_COOP_GROUP_INSTR_OFFSETS
	.align		4
.L_5851:
        /*00c4*/ 	.byte	0x04, 0x28
        /*00c6*/ 	.short	(.L_5853 - .L_5852)


	//   ....[0]....
.L_5852:
        /*00c8*/ 	.word	0x00001200


	//   ....[1]....
        /*00cc*/ 	.word	0x00001220


	//   ....[2]....
        /*00d0*/ 	.word	0x00001240


	//   ....[3]....
        /*00d4*/ 	.word	0x00001260


	//   ....[4]....
        /*00d8*/ 	.word	0x00001280


	//   ....[5]....
        /*00dc*/ 	.word	0x00001ac0


	//   ....[6]....
        /*00e0*/ 	.word	0x00001b00


	//   ....[7]....
        /*00e4*/ 	.word	0x00001b60


	//   ....[8]....
        /*00e8*/ 	.word	0x00001ba0


	//   ....[9]....
        /*00ec*/ 	.word	0x00001bc0


	//   ....[10]....
        /*00f0*/ 	.word	0x00001cf0


	//   ....[11]....
        /*00f4*/ 	.word	0x00001d30


	//   ....[12]....
        /*00f8*/ 	.word	0x00001d60


	//   ....[13]....
        /*00fc*/ 	.word	0x00001e90


	//   ....[14]....
        /*0100*/ 	.word	0x00001f40


	//   ....[15]....
        /*0104*/ 	.word	0x00001f50


	//   ....[16]....
        /*0108*/ 	.word	0x00002120


	//   ....[17]....
        /*010c*/ 	.word	0x00002130


	//   ....[18]....
        /*0110*/ 	.word	0x00002550


	//   ....[19]....
        /*0114*/ 	.word	0x000025a0


	//   ....[20]....
        /*0118*/ 	.word	0x000025b0


	//   ....[21]....
        /*011c*/ 	.word	0x00002660


	//   ....[22]....
        /*0120*/ 	.word	0x00002710


	//   ....[23]....
        /*0124*/ 	.word	0x00002720


	//   ....[24]....
        /*0128*/ 	.word	0x00002810


	//   ....[25]....
        /*012c*/ 	.word	0x000028c0


	//   ....[26]....
        /*0130*/ 	.word	0x000028d0


	//   ....[27]....
        /*0134*/ 	.word	0x00002a90


	//   ....[28]....
        /*0138*/ 	.word	0x00002ac0


	//   ....[29]....
        /*013c*/ 	.word	0x000084c0


	//   ....[30]....
        /*0140*/ 	.word	0x00008540


	//   ....[31]....
        /*0144*/ 	.word	0x00008570


	//   ....[32]....
        /*0148*/ 	.word	0x000085a0


	//   ....[33]....
        /*014c*/ 	.word	0x000085c0


	//   ....[34]....
        /*0150*/ 	.word	0x000086b0


	//   ....[35]....
        /*0154*/ 	.word	0x000086d0


	//   ....[36]....
        /*0158*/ 	.word	0x000088e0


	//   ....[37]....
        /*015c*/ 	.word	0x00008950


	//----- nvinfo : EIATTR_VRC_CTA_INIT_COUNT
	.align		4
.L_5853:
        /*0160*/ 	.byte	0x02, 0x4a
	.zero		1
	.zero		1


	//----- nvinfo : EIATTR_EXIT_INSTR_OFFSETS
	.align		4
        /*0164*/ 	.byte	0x04, 0x1c
        /*0166*/ 	.short	(.L_5855 - .L_5854)


	//   ....[0]....
.L_5854:
        /*0168*/ 	.word	0x00008740


	//   ....[1]....
        /*016c*/ 	.word	0x00008790


	//   ....[2]....
        /*0170*/ 	.word	0x00008890


	//----- nvinfo : EIATTR_MAX_THREADS
	.align		4
.L_5855:
        /*0174*/ 	.byte	0x04, 0x05
        /*0176*/ 	.short	(.L_5857 - .L_5856)
.L_5856:
        /*0178*/ 	.word	0x00000080
        /*017c*/ 	.word	0x00000001
        /*0180*/ 	.word	0x00000001


	//----- nvinfo : EIATTR_CRS_STACK_SIZE
	.align		4
.L_5857:
        /*0184*/ 	.byte	0x04, 0x1e
        /*0186*/ 	.short	(.L_5859 - .L_5858)
.L_5858:
        /*0188*/ 	.word	0x00000000


	//----- nvinfo : EIATTR_CBANK_PARAM_SIZE
	.align		4
.L_5859:
        /*018c*/ 	.byte	0x03, 0x19
        /*018e*/ 	.short	0x0088


	//----- nvinfo : EIATTR_PARAM_CBANK
	.align		4
        /*0190*/ 	.byte	0x04, 0x0a
        /*0192*/ 	.short	(.L_5861 - .L_5860)
	.align		4
.L_5860:
        /*0194*/ 	.word	index@(.nv.constant0._ZN18transformer_engine13normalization19ln_fwd_tuned_kernelINS0_13Kernel_traitsI13__nv_bfloat16S3_13__nv_fp8_e4m3fjLj65536ELj8ELj1ELj4ELj16ENS0_18Kernel_traits_baseILj65536ES3_S3_S4_fjLj128EEEEEEEvNS0_19ForwardKernelParamsE)
        /*0198*/ 	.short	0x0380
        /*019a*/ 	.short	0x0088


	//----- nvinfo : EIATTR_SW_WAR
	.align		4
.L_5861:
        /*019c*/ 	.byte	0x04, 0x36
        /*019e*/ 	.short	(.L_5863 - .L_5862)
.L_5862:
        /*01a0*/ 	.word	0x00000008
.L_5863:


//--------------------- .nv.info._ZN18transformer_engine13normalization19ln_fwd_tuned_kernelINS0_13Kernel_traitsI13__nv_bfloat16S3_13__nv_fp8_e4m3fjLj49152ELj4ELj1ELj4ELj16ENS0_18Kernel_traits_baseILj49152ES3_S3_S4_fjLj128EEEEEEEvNS0_19ForwardKernelParamsE --------------------------
	.section	.nv.info._ZN18transformer_engine13normalization19ln_fwd_tuned_kernelINS0_13Kernel_traitsI13__nv_bfloat16S3_13__nv_fp8_e4m3fjLj49152ELj4ELj1ELj4ELj16ENS0_18Kernel_traits_baseILj49152ES3_S3_S4_fjLj128EEEEEEEvNS0_19ForwardKernelParamsE,"",@"SHT_CUDA_INFO"
	.sectionflags	@""
	.align	4


	//----- nvinfo : EIATTR_CUDA_API_VERSION
	.align		4
        /*0000*/ 	.byte	0x04, 0x37
        /*0002*/ 	.short	(.L_5865 - .L_5864)
.L_5864:
        /*0004*/ 	.word	0x00000082


	//----- nvinfo : EIATTR_KPARAM_INFO
	.align		4
.L_5865:
        /*0008*/ 	.byte	0x04, 0x17
        /*000a*/ 	.short	(.L_5867 - .L_5866)
.L_5866:
        /*000c*/ 	.word	0x00000000
        /*0010*/ 	.short	0x0000
        /*0012*/ 	.short	0x0000
        /*0014*/ 	.byte	0x00, 0xf0, 0x21, 0x02


	//----- nvinfo : EIATTR_SPARSE_MMA_MASK
	.align		4
.L_5867:
        /*0018*/ 	.byte	0x03, 0x50
        /*001a*/ 	.short	0x0000


	//----- nvinfo : EIATTR_MAXREG_COUNT
	.align		4
        /*001c*/ 	.byte	0x03, 0x1b
        /*001e*/ 	.short	0x00ff


	//----- nvinfo : EIATTR_NUM_BARRIERS
	.align		4
        /*0020*/ 	.byte	0x02, 0x4c
        /*0022*/ 	.byte	0x01
	.zero		1


	//----- nvinfo : EIATTR_ANNOTATIONS
	.align		4
        /*0024*/ 	.byte	0x04, 0x55
        /*0026*/ 	.short	(.L_5869 - .L_5868)


	//   ....[0]....
.L_5868:
        /* <DEDUP_REMOVED lines=81> */


	//----- nvinfo : EIATTR_MERCURY_ISA_VERSION
	.align		4
.L_5869:
        /*0520*/ 	.byte	0x03, 0x5f
        /*0522*/ 	.short	0x0101


	//----- nvinfo : EIATTR_COOP_GROUP_MASK_REGIDS
	.align		4
        /*0524*/ 	.byte	0x04, 0x29
        /*0526*/ 	.short	(.L_5871 - .L_5870)


	//   ....[0]....
.L_5870:
        /*0528*/ 	.word	0xffffffff


	//   ....[1]....
        /*052c*/ 	.word	0xffffffff


	//   ....[2]....
        /*0530*/ 	.word	0xffffffff


	//   ....[3]....
        /*0534*/ 	.word	0xffffffff


	//   ....[4]....
        /*0538*/ 	.word	0xffffffff


	//   ....[5]....
        /*053c*/ 	.word	0xffffffff


	//   ....[6]....
        /*0540*/ 	.word	0xffffffff


	//   ....[7]....
        /*0544*/ 	.word	0xffffffff


	//   ....[8]....
        /*0548*/ 	.word	0xffffffff


	//   ....[9]....
        /*054c*/ 	.word	0xffffffff


	//   ....[10]....
        /*0550*/ 	.word	0xffffffff


	//   ....[11]....
        /*0554*/ 	.word	0xffffffff


	//   ....[12]....
        /*0558*/ 	.word	0xffffffff


	//   ....[13]....
        /*055c*/ 	.word	0xffffffff


	//   ....[14]....
        /*0560*/ 	.word	0xffffffff


	//   ....[15]....
        /*0564*/ 	.word	0xffffffff


	//   ....[16]....
        /*0568*/ 	.word	0xffffffff


	//   ....[17]....
        /*056c*/ 	.word	0xffffffff


	//   ....[18]....
        /*0570*/ 	.word	0xffffffff


	//   ....[19]....
        /*0574*/ 	.word	0xffffffff


	//   ....[20]....
        /*0578*/ 	.word	0xffffffff


	//   ....[21]....
        /*057c*/ 	.word	0xffffffff


	//   ....[22]....
        /*0580*/ 	.word	0xffffffff


	//   ....[23]....
        /*0584*/ 	.word	0xffffffff


	//   ....[24]....
        /*0588*/ 	.word	0xffffffff


	//   ....[25]....
        /*058c*/ 	.word	0xffffffff


	//   ....[26]....
        /*0590*/ 	.word	0xffffffff


	//   ....[27]....
        /*0594*/ 	.word	0xffffffff


	//   ....[28]....
        /*0598*/ 	.word	0xffffffff


	//   ....[29]....
        /*059c*/ 	.word	0xffffffff


	//   ....[30]....
        /*05a0*/ 	.word	0xffffffff


	//   ....[31]....
        /*05a4*/ 	.word	0xffffffff


	//   ....[32]....
        /*05a8*/ 	.word	0xffffffff


	//   ....[33]....
        /*05ac*/ 	.word	0x05000004


	//   ....[34]....
        /*05b0*/ 	.word	0x05000004


	//----- nvinfo : EIATTR_COOP_GROUP_INSTR_OFFSETS
	.align		4
.L_5871:
        /*05b4*/ 	.byte	0x04, 0x28
        /*05b6*/ 	.short	(.L_5873 - .L_5872)


	//   ....[0]....
.L_5872:
        /*05b8*/ 	.word	0x00001dc0


	//   ....[1]....
        /*05bc*/ 	.word	0x00001de0


	//   ....[2]....
        /*05c0*/ 	.word	0x00001e00


	//   ....[3]....
        /*05c4*/ 	.word	0x00001e20


	//   ....[4]....
        /*05c8*/ 	.word	0x00001e40


	//   ....[5]....
        /*05cc*/ 	.word	0x00002a70


	//   ....[6]....
        /*05d0*/ 	.word	0x00002a90


	//   ....[7]....
        /*05d4*/ 	.word	0x00002ab0


	//   ....[8]....
        /*05d8*/ 	.word	0x00002ad0


	//   ....[9]....
        /*05dc*/ 	.word	0x00002af0


	//   ....[10]....
        /*05e0*/ 	.word	0x00002cb0


	//   ....[11]....
        /*05e4*/ 	.word	0x00002ce0


	//   ....[12]....
        /*05e8*/ 	.word	0x00002d10


	//   ....[13]....
        /*05ec*/ 	.word	0x00002eb0


	//   ....[14]....
        /*05f0*/ 	.word	0x00002ed0


	//   ....[15]....
        /*05f4*/ 	.word	0x00002ee0


	//   ....[16]....
        /*05f8*/ 	.word	0x000030b0


	//   ....[17]....
        /*05fc*/ 	.word	0x000030c0


	//   ....[18]....
        /*0600*/ 	.word	0x00003550


	//   ....[19]....
        /*0604*/ 	.word	0x000035a0


	//   ....[20]....
        /*0608*/ 	.word	0x000035b0


	//   ....[21]....
        /*060c*/ 	.word	0x000036f0


	//   ....[22]....
        /*0610*/ 	.word	0x00003710


	//   ....[23]....
        /*0614*/ 	.word	0x00003720


	//   ....[24]....
        /*0618*/ 	.word	0x00003950


	//   ....[25]....
        /*061c*/ 	.word	0x00003990


	//   ....[26]....
        /*0620*/ 	.word	0x0000ca70


	//   ....[27]....
        /*0624*/ 	.word	0x0000cae0


	//   ....[28]....
        /*0628*/ 	.word	0x0000cb20


	//   ....[29]....
        /*062c*/ 	.word	0x0000cb50


	//   ....[30]....
        /*0630*/ 	.word	0x0000cb70


	//   ....[31]....
        /*0634*/ 	.word	0x0000cc60


	//   ....[32]....
        /*0638*/ 	.word	0x0000cc80


	//   ....[33]....
        /*063c*/ 	.word	0x0000ce90


	//   ....[34]....
        /*0640*/ 	.word	0x0000cf00


	//----- nvinfo : EIATTR_VRC_CTA_INIT_COUNT
	.align		4
.L_5873:
        /*0644*/ 	.byte	0x02, 0x4a
	.zero		1
	.zero		1


	//----- nvinfo : EIATTR_EXIT_INSTR_OFFSETS
	.align		4
        /*0648*/ 	.byte	0x04, 0x1c
        /*064a*/ 	.short	(.L_5875 - .L_5874)


	//   ....[0]....
.L_5874:
        /*064c*/ 	.word	0x0000ccf0


	//   ....[1]....
        /*0650*/ 	.word	0x0000cd40


	//   ....[2]....
        /*0654*/ 	.word	0x0000ce40


	//----- nvinfo : EIATTR_MAX_THREADS
	.align		4
.L_5875:
        /*0658*/ 	.byte	0x04, 0x05
        /*065a*/ 	.short	(.L_5877 - .L_5876)
.L_5876:
        /*065c*/ 	.word	0x00000080
        /*0660*/ 	.word	0x00000001
        /*0664*/ 	.word	0x00000001


	//----- nvinfo : EIATTR_CRS_STACK_SIZE
	.align		4
.L_5877:
        /*0668*/ 	.byte	0x04, 0x1e
        /*066a*/ 	.short	(.L_5879 - .L_5878)
.L_5878:
        /*066c*/ 	.word	0x00000000


	//----- nvinfo : EIATTR_CBANK_PARAM_SIZE
	.align		4
.L_5879:
        /*0670*/ 	.byte	0x03, 0x19
        /*0672*/ 	.short	0x0088


	//----- nvinfo : EIATTR_PARAM_CBANK
	.align		4
        /*0674*/ 	.byte	0x04, 0x0a
        /*0676*/ 	.short	(.L_5881 - .L_5880)
	.align		4
.L_5880:
        /*0678*/ 	.word	index@(.nv.constant0._ZN18transformer_engine13normalization19ln_fwd_tuned_kernelINS0_13Kernel_traitsI13__nv_bfloat16S3_13__nv_fp8_e4m3fjLj49152ELj4ELj1ELj4ELj16ENS0_18Kernel_traits_baseILj49152ES3_S3_S4_fjLj128EEEEEEEvNS0_19ForwardKernelParamsE)
        /*067c*/ 	.short	0x0380
        /*067e*/ 	.short	0x0088


	//----- nvinfo : EIATTR_SW_WAR
	.align		4
.L_5881:
        /*0680*/ 	.byte	0x04, 0x36
        /*0682*/ 	.short	(.L_5883 - .L_5882)
.L_5882:
        /*0684*/ 	.word	0x00000008
.L_5883:


//--------------------- .nv.info._ZN18transformer_engine13normalization19ln_fwd_tuned_kernelINS0_13Kernel_traitsI13__nv_bfloat16S3_13__nv_fp8_e4m3fjLj40960ELj4ELj1ELj4ELj16ENS0_18Kernel_traits_baseILj40960ES3_S3_S4_fjLj128EEEEEEEvNS0_19ForwardKernelParamsE --------------------------
	.section	.nv.info._ZN18transformer_engine13normalization19ln_fwd_tuned_kernelINS0_13Kernel_traitsI13__nv_bfloat16S3_13__nv_fp8_e4m3fjLj40960ELj4ELj1ELj4ELj16ENS0_18Kernel_traits_baseILj40960ES3_S3_S4_fjLj128EEEEEEEvNS0_19ForwardKernelParamsE,"",@"SHT_CUDA_INFO"
	.sectionflags	@""
	.align	4


	//----- nvinfo : EIATTR_CUDA_API_VERSION
	.align		4
        /*0000*/ 	.byte	0x04, 0x37
        /*0002*/ 	.short	(.L_5885 - .L_5884)
.L_5884:
        /*0004*/ 	.word	0x00000082


	//----- nvinfo : EIATTR_KPARAM_INFO
	.align		4
.L_5885:
        /*0008*/ 	.byte	0x04, 0x17
        /*000a*/ 	.short	(.L_5887 - .L_5886)
.L_5886:
        /*000c*/ 	.word	0x00000000
        /*0010*/ 	.short	0x0000
        /*0012*/ 	.short	0x0000
        /*0014*/ 	.byte	0x00, 0xf0, 0x21, 0x02


	//----- nvinfo : EIATTR_SPARSE_MMA_MASK
	.align		4
.L_5887:
        /*0018*/ 	.byte	0x03, 0x50
        /*001a*/ 	.short	0x0000


	//----- nvinfo : EIATTR_MAXREG_COUNT
	.align		4
        /*001c*/ 	.byte	0x03, 0x1b
        /*001e*/ 	.short	0x00ff


	//----- nvinfo : EIATTR_NUM_BARRIERS
	.align		4
        /*0020*/ 	.byte	0x02, 0x4c
        /*0022*/ 	.byte	0x01
	.zero		1


	//----- nvinfo : EIATTR_ANNOTATIONS
	.align		4
        /*0024*/ 	.byte	0x04, 0x55
        /*0026*/ 	.short	(.L_5889 - .L_5888)


	//   ....[0]....
.L_5888:
        /* <DEDUP_REMOVED lines=12> */


	//----- nvinfo : EIATTR_MERCURY_ISA_VERSION
	.align		4
.L_5889:
        /*00d8*/ 	.byte	0x03, 0x5f
        /*00da*/ 	.short	0x0101


	//----- nvinfo : EIATTR_COOP_GROUP_MASK_REGIDS
	.align		4
        /*00dc*/ 	.byte	0x04, 0x29
        /*00de*/ 	.short	(.L_5891 - .L_5890)


	//   ....[0]....
.L_5890:
        /*00e0*/ 	.word	0xffffffff


	//   ....[1]....
        /*00e4*/ 	.word	0xffffffff


	//   ....[2]....
        /*00e8*/ 	.word	0xffffffff


	//   ....[3]....
        /*00ec*/ 	.word	0xffffffff


	//   ....[4]....
        /*00f0*/ 	.word	0xffffffff


	//   ....[5]....
        /*00f4*/ 	.word	0xffffffff


	//   ....[6]....
        /*00f8*/ 	.word	0xffffffff


	//   ....[7]....
        /*00fc*/ 	.word	0xffffffff


	//   ....[8]....
        /*0100*/ 	.word	0xffffffff


	//   ....[9]....
        /*0104*/ 	.word	0xffffffff


	//   ....[10]....
        /*0108*/ 	.word	0xffffffff


	//   ....[11]....
        /*010c*/ 	.word	0xffffffff


	//   ....[12]....
        /*0110*/ 	.word	0xffffffff


	//   ....[13]....
        /*0114*/ 	.word	0xffffffff


	//   ....[14]....
        /*0118*/ 	.word	0xffffffff


	//   ....[15]....
        /*011c*/ 	.word	0xffffffff


	//   ....[16]....
        /*0120*/ 	.word	0xffffffff


	//   ....[17]....
        /*0124*/ 	.word	0xffffffff


	//   ....[18]....
        /*0128*/ 	.word	0xffffffff


	//   ....[19]....
        /*012c*/ 	.word	0xffffffff


	//   ....[20]....
        /*0130*/ 	.word	0xffffffff


	//   ....[21]....
        /*0134*/ 	.word	0xffffffff


	//   ....[22]....
        /*0138*/ 	.word	0xffffffff


	//   ....[23]....
        /*013c*/ 	.word	0xffffffff


	//   ....[24]....
        /*0140*/ 	.word	0xffffffff


	//   ....[25]....
        /*0144*/ 	.word	0xffffffff


	//   ....[26]....
        /*0148*/ 	.word	0xffffffff


	//   ....[27]....
        /*014c*/ 	.word	0xffffffff


	//   ....[28]....
        /*0150*/ 	.word	0xffffffff


	//   ....[29]....
        /*0154*/ 	.word	0xffffffff


	//   ....[30]....
        /*0158*/ 	.word	0xffffffff


	//   ....[31]....
        /*015c*/ 	.word	0xffffffff


	//   ....[32]....
        /*0160*/ 	.word	0xffffffff


	//   ....[33]....
        /*0164*/ 	.word	0x05000004


	//   ....[34]....
        /*0168*/ 	.word	0x05000004


	//----- nvinfo : EIATTR_COOP_GROUP_INSTR_OFFSETS
	.align		4
.L_5891:
        /*016c*/ 	.byte	0x04, 0x28
        /*016e*/ 	.short	(.L_5893 - .L_5892)


	//   ....[0]....
.L_5892:
        /*0170*/ 	.word	0x00001730


	//   ....[1]....
        /*0174*/ 	.word	0x00001750


	//   ....[2]....
        /*0178*/ 	.word	0x00001770


	//   ....[3]....
        /*017c*/ 	.word	0x00001790


	//   ....[4]....
        /*0180*/ 	.word	0x000017b0


	//   ....[5]....
        /*0184*/ 	.word	0x000021e0


	//   ....[6]....
        /*0188*/ 	.word	0x00002210


	//   ....[7]....
        /*018c*/ 	.word	0x00002240


	//   ....[8]....
        /*0190*/ 	.word	0x00002260


	//   ....[9]....
        /*0194*/ 	.word	0x00002280


	//   ....[10]....
        /*0198*/ 	.word	0x00002440


	//   ....[11]....
        /*019c*/ 	.word	0x00002460


	//   ....[12]....
        /*01a0*/ 	.word	0x00002470


	//   ....[13]....
        /*01a4*/ 	.word	0x000025f0


	//   ....[14]....
        /*01a8*/ 	.word	0x00002610


	//   ....[15]....
        /*01ac*/ 	.word	0x00002620


	//   ....[16]....
        /*01b0*/ 	.word	0x000027f0


	//   ....[17]....
        /*01b4*/ 	.word	0x00002800


	//   ....[18]....
        /*01b8*/ 	.word	0x00002c80


	//   ....[19]....
        /*01bc*/ 	.word	0x00002cd0


	//   ....[20]....
        /*01c0*/ 	.word	0x00002ce0


	//   ....[21]....
        /*01c4*/ 	.word	0x00002e20


	//   ....[22]....
        /*01c8*/ 	.word	0x00002e40


	//   ....[23]....
        /*01cc*/ 	.word	0x00002e50


	//   ....[24]....
        /*01d0*/ 	.word	0x00003050


	//   ....[25]....
        /*01d4*/ 	.word	0x00003070


	//   ....[26]....
        /*01d8*/ 	.word	0x0000a540


	//   ....[27]....
        /*01dc*/ 	.word	0x0000a5c0


	//   ....[28]....
        /*01e0*/ 	.word	0x0000a600


	//   ....[29]....
        /*01e4*/ 	.word	0x0000a620


	//   ....[30]....
        /*01e8*/ 	.word	0x0000a640


	//   ....[31]....
        /*01ec*/ 	.word	0x0000a730


	//   ....[32]....
        /*01f0*/ 	.word	0x0000a750


	//   ....[33]....
        /*01f4*/ 	.word	0x0000a960


	//   ....[34]....
        /*01f8*/ 	.word	0x0000a9d0


	//----- nvinfo : EIATTR_VRC_CTA_INIT_COUNT
	.align		4
.L_5893:
        /*01fc*/ 	.byte	0x02, 0x4a
	.zero		1
	.zero		1


	//----- nvinfo : EIATTR_EXIT_INSTR_OFFSETS
	.align		4
        /*0200*/ 	.byte	0x04, 0x1c
        /*0202*/ 	.short	(.L_5895 - .L_5894)


	//   ....[0]....
.L_5894:
        /*0204*/ 	.word	0x0000a7c0


	//   ....[1]....
        /*0208*/ 	.word	0x0000a810


	//   ....[2]....
        /*020c*/ 	.word	0x0000a910


	//----- nvinfo : EIATTR_MAX_THREADS
	.align		4
.L_5895:
        /*0210*/ 	.byte	0x04, 0x05
        /*0212*/ 	.short	(.L_5897 - .L_5896)
.L_5896:
        /*0214*/ 	.word	0x00000080
        /*0218*/ 	.word	0x00000001
        /*021c*/ 	.word	0x00000001


	//----- nvinfo : EIATTR_CRS_STACK_SIZE
	.align		4
.L_5897:
        /*0220*/ 	.byte	0x04, 0x1e
        /*0222*/ 	.short	(.L_5899 - .L_5898)
.L_5898:
        /*0224*/ 	.word	0x00000000


	//----- nvinfo : EIATTR_CBANK_PARAM_SIZE
	.align		4
.L_5899:
        /*0228*/ 	.byte	0x03, 0x19
        /*022a*/ 	.short	0x0088


	//----- nvinfo : EIATTR_PARAM_CBANK
	.align		4
        /*022c*/ 	.byte	0x04, 0x0a
        /*022e*/ 	.short	(.L_5901 - .L_5900)
	.align		4
.L_5900:
        /*0230*/ 	.word	index@(.nv.constant0._ZN18transformer_engine13normalization19ln_fwd_tuned_kernelINS0_13Kernel_traitsI13__nv_bfloat16S3_13__nv_fp8_e4m3fjLj40960ELj4ELj1ELj4ELj16ENS0_18Kernel_traits_baseILj40960ES3_S3_S4_fjLj128EEEEEEEvNS0_19ForwardKernelParamsE)
        /*0234*/ 	.short	0x0380
        /*0236*/ 	.short	0x0088


	//----- nvinfo : EIATTR_SW_WAR
	.align		4
.L_5901:
        /*0238*/ 	.byte	0x04, 0x36
        /*023a*/ 	.short	(.L_5903 - .L_5902)
.L_5902:
        /*023c*/ 	.word	0x00000008
.L_5903:


//--------------------- .nv.info._ZN18transformer_engine13normalization19ln_fwd_tuned_kernelINS0_13Kernel_traitsI13__nv_bfloat16S3_13__nv_fp8_e4m3fjLj32768ELj4ELj1ELj4ELj16ENS0_18Kernel_traits_baseILj32768ES3_S3_S4_fjLj128EEEEEEEvNS0_19ForwardKernelParamsE --------------------------
	.section	.nv.info._ZN18transformer_engine13normalization19ln_fwd_tuned_kernelINS0_13Kernel_traitsI13__nv_bfloat16S3_13__nv_fp8_e4m3fjLj32768ELj4ELj1ELj4ELj16ENS0_18Kernel_traits_baseILj32768ES3_S3_S4_fjLj128EEEEEEEvNS0_19ForwardKernelParamsE,"",@"SHT_CUDA_INFO"
	.sectionflags	@""
	.align	4


	//----- nvinfo : EIATTR_CUDA_API_VERSION
	.align		4
        /*0000*/ 	.byte	0x04, 0x37
        /*0002*/ 	.short	(.L_5905 - .L_5904)
.L_5904:
        /*0004*/ 	.word	0x00000082


	//----- nvinfo : EIATTR_KPARAM_INFO
	.align		4
.L_5905:
        /*0008*/ 	.byte	0x04, 0x17
        /*000a*/ 	.short	(.L_5907 - .L_5906)
.L_5906:
        /*000c*/ 	.word	0x00000000
        /*0010*/ 	.short	0x0000
        /*0012*/ 	.short	0x0000
        /*0014*/ 	.byte	0x00, 0xf0, 0x21, 0x02


	//----- nvinfo : EIATTR_SPARSE_MMA_MASK
	.align		4
.L_5907:
        /*0018*/ 	.byte	0x03, 0x50
        /*001a*/ 	.short	0x0000


	//----- nvinfo : EIATTR_MAXREG_COUNT
	.align		4
        /*001c*/ 	.byte	0x03, 0x1b
        /*001e*/ 	.short	0x00ff


	//----- nvinfo : EIATTR_NUM_BARRIERS
	.align		4
        /*0020*/ 	.byte	0x02, 0x4c
        /*0022*/ 	.byte	0x01
	.zero		1


	//----- nvinfo : EIATTR_MERCURY_ISA_VERSION
	.align		4
        /*0024*/ 	.byte	0x03, 0x5f
        /*0026*/ 	.short	0x0101


	//----- nvinfo : EIATTR_COOP_GROUP_MASK_REGIDS
	.align		4
        /*0028*/ 	.byte	0x04, 0x29
        /*002a*/ 	.short	(.L_5909 - .L_5908)


	//   ....[0]....
.L_5908:
        /*002c*/ 	.word	0xffffffff


	//   ....[1]....
        /*0030*/ 	.word	0xffffffff


	//   ....[2]....
        /*0034*/ 	.word	0xffffffff


	//   ....[3]....
        /*0038*/ 	.word	0xffffffff


	//   ....[4]....
        /*003c*/ 	.word	0xffffffff


	//   ....[5]....
        /*0040*/ 	.word	0xffffffff


	//   ....[6]....
        /*0044*/ 	.word	0xffffffff


	//   ....[7]....
        /*0048*/ 	.word	0xffffffff


	//   ....[8]....
        /*004c*/ 	.word	0xffffffff


	//   ....[9]....
        /*0050*/ 	.word	0xffffffff


	//   ....[10]....
        /*0054*/ 	.word	0xffffffff


	//   ....[11]....
        /*0058*/ 	.word	0xffffffff


	//   ....[12]....
        /*005c*/ 	.word	0xffffffff


	//   ....[13]....
        /*0060*/ 	.word	0xffffffff


	//   ....[14]....
        /*0064*/ 	.word	0xffffffff


	//   ....[15]....
        /*0068*/ 	.word	0xffffffff


	//   ....[16]....
        /*006c*/ 	.word	0xffffffff


	//   ....[17]....
        /*0070*/ 	.word	0xffffffff


	//   ....[18]....
        /*0074*/ 	.word	0xffffffff


	//   ....[19]....
        /*0078*/ 	.word	0xffffffff


	//   ....[20]....
        /*007c*/ 	.word	0xffffffff


	//   ....[21]....
        /*0080*/ 	.word	0xffffffff


	//   ....[22]....
        /*0084*/ 	.word	0xffffffff


	//   ....[23]....
        /*0088*/ 	.word	0xffffffff


	//   ....[24]....
        /*008c*/ 	.word	0xffffffff


	//   ....[25]....
        /*0090*/ 	.word	0xffffffff


	//   ....[26]....
        /*0094*/ 	.word	0xffffffff


	//   ....[27]....
        /*0098*/ 	.word	0xffffffff


	//   ....[28]....
        /*009c*/ 	.word	0xffffffff


	//   ....[29]....
        /*00a0*/ 	.word	0xffffffff


	//   ....[30]....
        /*00a4*/ 	.word	0xffffffff


	//   ....[31]....
        /*00a8*/ 	.word	0xffffffff


	//   ....[32]....
        /*00ac*/ 	.word	0xffffffff


	//   ....[33]....
        /*00b0*/ 	.word	0x05000006


	//   ....[34]....
        /*00b4*/ 	.word	0x05000006


	//----- nvinfo : EIATTR_COOP_GROUP_INSTR_OFFSETS
	.align		4
.L_5909:
        /*00b8*/ 	.byte	0x04, 0x28
        /*00ba*/ 	.short	(.L_5911 - .L_5910)


	//   ....[0]....
.L_5910:
        /*00bc*/ 	.word	0x00001200


	//   ....[1]....
        /*00c0*/ 	.word	0x00001220


	//   ....[2]....
        /*00c4*/ 	.word	0x00001240


	//   ....[3]....
        /*00c8*/ 	.word	0x00001260


	//   ....[4]....
        /*00cc*/ 	.word	0x00001280


	//   ....[5]....
        /*00d0*/ 	.word	0x00001ac0


	//   ....[6]....
        /*00d4*/ 	.word	0x00001b00


	//   ....[7]....
        /*00d8*/ 	.word	0x00001b60


	//   ....[8]....
        /*00dc*/ 	.word	0x00001ba0


	//   ....[9]....
        /*00e0*/ 	.word	0x00001bc0


	//   ....[10]....
        /*00e4*/ 	.word	0x00001cf0


	//   ....[11]....
        /*00e8*/ 	.word	0x00001d30


	//   ....[12]....
        /*00ec*/ 	.word	0x00001d60


	//   ....[13]....
        /*00f0*/ 	.word	0x00001e90


	//   ....[14]....
        /*00f4*/ 	.word	0x00001f40


	//   ....[15]....
        /*00f8*/ 	.word	0x00001f50


	//   ....[16]....
        /*00fc*/ 	.word	0x00002120


	//   ....[17]....
        /*0100*/ 	.word	0x00002130


	//   ....[18]....
        /*0104*/ 	.word	0x00002550


	//   ....[19]....
        /*0108*/ 	.word	0x000025a0


	//   ....[20]....
        /*010c*/ 	.word	0x000025b0


	//   ....[21]....
        /*0110*/ 	.word	0x00002660


	//   ....[22]....
        /*0114*/ 	.word	0x00002700


	//   ....[23]....
        /*0118*/ 	.word	0x00002720


	//   ....[24]....
        /*011c*/ 	.word	0x000028e0


	//   ....[25]....
        /*0120*/ 	.word	0x00002910


	//   ....[26]....
        /*0124*/ 	.word	0x00008310


	//   ....[27]....
        /*0128*/ 	.word	0x00008390


	//   ....[28]....
        /*012c*/ 	.word	0x000083c0


	//   ....[29]....
        /*0130*/ 	.word	0x000083f0


	//   ....[30]....
        /*0134*/ 	.word	0x00008410


	//   ....[31]....
        /*0138*/ 	.word	0x00008500


	//   ....[32]....
        /*013c*/ 	.word	0x00008520


	//   ....[33]....
        /*0140*/ 	.word	0x00008730


	//   ....[34]....
        /*0144*/ 	.word	0x000087a0


	//----- nvinfo : EIATTR_VRC_CTA_INIT_COUNT
	.align		4
.L_5911:
        /*0148*/ 	.byte	0x02, 0x4a
	.zero		1
	.zero		1


	//----- nvinfo : EIATTR_EXIT_INSTR_OFFSETS
	.align		4
        /*014c*/ 	.byte	0x04, 0x1c
        /*014e*/ 	.short	(.L_5913 - .L_5912)


	//   ....[0]....
.L_5912:
        /*0150*/ 	.word	0x00008590


	//   ....[1]....
        /*0154*/ 	.word	0x000085e0


	//   ....[2]....
        /*0158*/ 	.word	0x000086e0


	//----- nvinfo : EIATTR_MAX_THREADS
	.align		4
.L_5913:
        /*015c*/ 	.byte	0x04, 0x05
        /*015e*/ 	.short	(.L_5915 - .L_5914)
.L_5914:
        /*0160*/ 	.word	0x00000080
        /*0164*/ 	.word	0x00000001
        /*0168*/ 	.word	0x00000001


	//----- nvinfo : EIATTR_CRS_STACK_SIZE
	.align		4
.L_5915:
        /*016c*/ 	.byte	0x04, 0x1e
        /*016e*/ 	.short	(.L_5917 - .L_5916)
.L_5916:
        /*0170*/ 	.word	0x00000000


	//----- nvinfo : EIATTR_CBANK_PARAM_SIZE
	.align		4
.L_5917:
        /*0174*/ 	.byte	0x03, 0x19
        /*0176*/ 	.short	0x0088


	//----- nvinfo : EIATTR_PARAM_CBANK
	.align		4
        /*0178*/ 	.byte	0x04, 0x0a
        /*017a*/ 	.short	(.L_5919 - .L_5918)
	.align		4
.L_5918:
        /*017c*/ 	.word	index@(.nv.constant0._ZN18transformer_engine13normalization19ln_fwd_tuned_kernelINS0_13Kernel_traitsI13__nv_bfloat16S3_13__nv_fp8_e4m3fjLj32768ELj4ELj1ELj4ELj16ENS0_18Kernel_traits_baseILj32768ES3_S3_S4_fjLj128EEEEEEEvNS0_19ForwardKernelParamsE)
        /*0180*/ 	.short	0x0380
        /*0182*/ 	.short	0x0088


	//----- nvinfo : EIATTR_SW_WAR
	.align		4
.L_5919:
        /*0184*/ 	.byte	0x04, 0x36
        /*0186*/ 	.short	(.L_5921 - .L_5920)
.L_5920:
        /*0188*/ 	.word	0x00000008
.L_5921:


//--------------------- .nv.info._ZN18transformer_engine13normalization19ln_fwd_tuned_kernelINS0_13Kernel_traitsI13__nv_bfloat16S3_13__nv_fp8_e4m3fjLj30720ELj4ELj1ELj4ELj4ENS0_18Kernel_traits_baseILj30720ES3_S3_S4_fjLj128EEEEEEEvNS0_19ForwardKernelParamsE --------------------------
	.section	.nv.info._ZN18transformer_engine13normalization19ln_fwd_tuned_kernelINS0_13Kernel_traitsI13__nv_bfloat16S3_13__nv_fp8_e4m3fjLj30720ELj4ELj1ELj4ELj4ENS0_18Kernel_traits_baseILj30720ES3_S3_S4_fjLj128EEEEEEEvNS0_19ForwardKernelParamsE,"",@"SHT_CUDA_INFO"
	.sectionflags	@""
	.align	4


	//----- nvinfo : EIATTR_CUDA_API_VERSION
	.align		4
        /*0000*/ 	.byte	0x04, 0x37
        /*0002*/ 	.short	(.L_5923 - .L_5922)
.L_5922:
        /*0004*/ 	.word	0x00000082


	//----- nvinfo : EIATTR_KPARAM_INFO
	.align		4
.L_5923:
        /*0008*/ 	.byte	0x04, 0x17
        /*000a*/ 	.short	(.L_5925 - .L_5924)
.L_5924:
        /*000c*/ 	.word	0x00000000
        /*0010*/ 	.short	0x0000
        /*0012*/ 	.short	0x0000
        /*0014*/ 	.byte	0x00, 0xf0, 0x21, 0x02


	//----- nvinfo : EIATTR_SPARSE_MMA_MASK
	.align		4
.L_5925:
        /*0018*/ 	.byte	0x03, 0x50
        /*001a*/ 	.short	0x0000


	//----- nvinfo : EIATTR_MAXREG_COUNT
	.align		4
        /*001c*/ 	.byte	0x03, 0x1b
        /*001e*/ 	.short	0x00ff


	//----- nvinfo : EIATTR_NUM_BARRIERS
	.align		4
        /*0020*/ 	.byte	0x02, 0x4c
        /*0022*/ 	.byte	0x01
	.zero		1


	//----- nvinfo : EIATTR_MERCURY_ISA_VERSION
	.align		4
        /*0024*/ 	.byte	0x03, 0x5f
        /*0026*/ 	.short	0x0101


	//----- nvinfo : EIATTR_COOP_GROUP_MASK_REGIDS
	.align		4
        /*0028*/ 	.byte	0x04, 0x29
        /*002a*/ 	.short	(.L_5927 - .L_5926)


	//   ....[0]....
.L_5926:
        /*002c*/ 	.word	0xffffffff


	//   ....[1]....
        /*0030*/ 	.word	0xffffffff


	//   ....[2]....
        /*0034*/ 	.word	0xffffffff


	//   ....[3]....
        /*0038*/ 	.word	0xffffffff


	//   ....[4]....
        /*003c*/ 	.word	0xffffffff


	//   ....[5]....
        /*0040*/ 	.word	0xffffffff


	//   ....[6]....
        /*0044*/ 	.word	0xffffffff


	//   ....[7]....
        /*0048*/ 	.word	0xffffffff


	//   ....[8]....
        /*004c*/ 	.word	0xffffffff


	//   ....[9]....
        /*0050*/ 	.word	0xffffffff


	//   ....[10]....
        /*0054*/ 	.word	0xffffffff


	//   ....[11]....
        /*0058*/ 	.word	0xffffffff


	//   ....[12]....
        /*005c*/ 	.word	0xffffffff


	//   ....[13]....
        /*0060*/ 	.word	0xffffffff


	//   ....[14]....
        /*0064*/ 	.word	0xffffffff


	//   ....[15]....
        /*0068*/ 	.word	0xffffffff


	//   ....[16]....
        /*006c*/ 	.word	0xffffffff


	//   ....[17]....
        /*0070*/ 	.word	0xffffffff


	//   ....[18]....
        /*0074*/ 	.word	0xffffffff


	//   ....[19]....
        /*0078*/ 	.word	0xffffffff


	//   ....[20]....
        /*007c*/ 	.word	0xffffffff


	//   ....[21]....
        /*0080*/ 	.word	0xffffffff


	//   ....[22]....
        /*0084*/ 	.word	0xffffffff


	//   ....[23]....
        /*0088*/ 	.word	0xffffffff


	//   ....[24]....
        /*008c*/ 	.word	0xffffffff


	//   ....[25]....
        /*0090*/ 	.word	0xffffffff


	//   ....[26]....
        /*0094*/ 	.word	0xffffffff


	//   ....[27]....
        /*0098*/ 	.word	0xffffffff


	//   ....[28]....
        /*009c*/ 	.word	0xffffffff


	//   ....[29]....
        /*00a0*/ 	.word	0xffffffff


	//   ....[30]....
        /*00a4*/ 	.word	0xffffffff


	//   ....[31]....
        /*00a8*/ 	.word	0xffffffff


	//   ....[32]....
        /*00ac*/ 	.word	0xffffffff


	//   ....[33]....
        /*00b0*/ 	.word	0x05000005


	//   ....[34]....
        /*00b4*/ 	.word	0x05000005


	//----- nvinfo : EIATTR_COOP_GROUP_INSTR_OFFSETS
	.align		4
.L_5927:
        /*00b8*/ 	.byte	0x04, 0x28
        /*00ba*/ 	.short	(.L_5929 - .L_5928)


	//   ....[0]....
.L_5928:
        /*00bc*/ 	.word	0x00001000


	//   ....[1]....
        /*00c0*/ 	.word	0x00001970


	//   ....[2]....
        /*00c4*/ 	.word	0x00001990


	//   ....[3]....
        /*00c8*/ 	.word	0x000019b0


	//   ....[4]....
        /*00cc*/ 	.word	0x000019d0


	//   ....[5]....
        /*00d0*/ 	.word	0x000019f0


	//   ....[6]....
        /*00d4*/ 	.word	0x000021a0


	//   ....[7]....
        /*00d8*/ 	.word	0x000021d0


	//   ....[8]....
        /*00dc*/ 	.word	0x000021f0


	//   ....[9]....
        /*00e0*/ 	.word	0x00002230


	//   ....[10]....
        /*00e4*/ 	.word	0x00002260


	//   ....[11]....
        /*00e8*/ 	.word	0x000022f0


	//   ....[12]....
        /*00ec*/ 	.word	0x00002300


	//   ....[13]....
        /*00f0*/ 	.word	0x000023c0


	//   ....[14]....
        /*00f4*/ 	.word	0x00002470


	//   ....[15]....
        /*00f8*/ 	.word	0x00002490


	//   ....[16]....
        /*00fc*/ 	.word	0x00002660


	//   ....[17]....
        /*0100*/ 	.word	0x00002680


	//   ....[18]....
        /*0104*/ 	.word	0x00002930


	//   ....[19]....
        /*0108*/ 	.word	0x00002980


	//   ....[20]....
        /*010c*/ 	.word	0x00002990


	//   ....[21]....
        /*0110*/ 	.word	0x00002a50


	//   ....[22]....
        /*0114*/ 	.word	0x00002af0


	//   ....[23]....
        /*0118*/ 	.word	0x00002b10


	//   ....[24]....
        /*011c*/ 	.word	0x00002cd0


	//   ....[25]....
        /*0120*/ 	.word	0x00002d10


	//   ....[26]....
        /*0124*/ 	.word	0x00007a90


	//   ....[27]....
        /*0128*/ 	.word	0x00007b00


	//   ....[28]....
        /*012c*/ 	.word	0x00007b40


	//   ....[29]....
        /*0130*/ 	.word	0x00007b70


	//   ....[30]....
        /*0134*/ 	.word	0x00007b90


	//   ....[31]....
        /*0138*/ 	.word	0x00007c80


	//   ....[32]....
        /*013c*/ 	.word	0x00007ca0


	//   ....[33]....
        /*0140*/ 	.word	0x00007ec0


	//   ....[34]....
        /*0144*/ 	.word	0x00007f30


	//----- nvinfo : EIATTR_VRC_CTA_INIT_COUNT
	.align		4
.L_5929:
        /*0148*/ 	.byte	0x02, 0x4a
	.zero		1
	.zero		1


	//----- nvinfo : EIATTR_EXIT_INSTR_OFFSETS
	.align		4
        /*014c*/ 	.byte	0x04, 0x1c
        /*014e*/ 	.short	(.L_5931 - .L_5930)


	//   ....[0]....
.L_5930:
        /*0150*/ 	.word	0x00007d10


	//   ....[1]....
        /*0154*/ 	.word	0x00007d60


	//   ....[2]....
        /*0158*/ 	.word	0x00007e70


	//----- nvinfo : EIATTR_MAX_THREADS
	.align		4
.L_5931:
        /*015c*/ 	.byte	0x04, 0x05
        /*015e*/ 	.short	(.L_5933 - .L_5932)
.L_5932:
        /*0160*/ 	.word	0x00000080
        /*0164*/ 	.word	0x00000001
        /*0168*/ 	.word	0x00000001


	//----- nvinfo : EIATTR_CRS_STACK_SIZE
	.align		4
.L_5933:
        /*016c*/ 	.byte	0x04, 0x1e
        /*016e*/ 	.short	(.L_5935 - .L_5934)
.L_5934:
        /*0170*/ 	.word	0x00000000


	//----- nvinfo : EIATTR_CBANK_PARAM_SIZE
	.align		4
.L_5935:
        /*0174*/ 	.byte	0x03, 0x19
        /*0176*/ 	.short	0x0088


	//----- nvinfo : EIATTR_PARAM_CBANK
	.align		4
        /*0178*/ 	.byte	0x04, 0x0a
        /*017a*/ 	.short	(.L_5937 - .L_5936)
	.align		4
.L_5936:
        /*017c*/ 	.word	index@(.nv.constant0._ZN18transformer_engine13normalization19ln_fwd_tuned_kernelINS0_13Kernel_traitsI13__nv_bfloat16S3_13__nv_fp8_e4m3fjLj30720ELj4ELj1ELj4ELj4ENS0_18Kernel_traits_baseILj30720ES3_S3_S4_fjLj128EEEEEEEvNS0_19ForwardKernelParamsE)
        /*0180*/ 	.short	0x0380
        /*0182*/ 	.short	0x0088


	//----- nvinfo : EIATTR_SW_WAR
	.align		4
.L_5937:
        /*0184*/ 	.byte	0x04, 0x36
        /*0186*/ 	.short	(.L_5939 - .L_5938)
.L_5938:
        /*0188*/ 	.word	0x00000008
.L_5939:


//--------------------- .nv.info._ZN18transformer_engine13normalization19ln_fwd_tuned_kernelINS0_13Kernel_traitsI13__nv_bfloat16S3_13__nv_fp8_e4m3fjLj25600ELj2ELj1ELj4ELj8ENS0_18Kernel_traits_baseILj25600ES3_S3_S4_fjLj128EEEEEEEvNS0_19ForwardKernelParamsE --------------------------
	.section	.nv.info._ZN18transformer_engine13normalization19ln_fwd_tuned_kernelINS0_13Kernel_traitsI13__nv_bfloat16S3_13__nv_fp8_e4m3fjLj25600ELj2ELj1ELj4ELj8ENS0_18Kernel_traits_baseILj25600ES3_S3_S4_fjLj128EEEEEEEvNS0_19ForwardKernelParamsE,"",@"SHT_CUDA_INFO"
	.sectionflags	@""
	.align	4


	//----- nvinfo : EIATTR_CUDA_API_VERSION
	.align		4
        /*0000*/ 	.byte	0x04, 0x37
        /*0002*/ 	.short	(.L_5941 - .L_5940)
.L_5940:
        /*0004*/ 	.word	0x00000082


	//----- nvinfo : EIATTR_KPARAM_INFO
	.align		4
.L_5941:
        /*0008*/ 	.byte	0x04, 0x17
        /*000a*/ 	.short	(.L_5943 - .L_5942)
.L_5942:
        /*000c*/ 	.word	0x00000000
        /*0010*/ 	.short	0x0000
        /*0012*/ 	.short	0x0000
        /*0014*/ 	.byte	0x00, 0xf0, 0x21, 0x02


	//----- nvinfo : EIATTR_SPARSE_MMA_MASK
	.align		4
.L_5943:
        /*0018*/ 	.byte	0x03, 0x50
        /*001a*/ 	.short	0x0000


	//----- nvinfo : EIATTR_MAXREG_COUNT
	.align		4
        /*001c*/ 	.byte	0x03, 0x1b
        /*001e*/ 	.short	0x00ff


	//----- nvinfo : EIATTR_NUM_BARRIERS
	.align		4
        /*0020*/ 	.byte	0x02, 0x4c
        /*0022*/ 	.byte	0x01
	.zero		1


	//----- nvinfo : EIATTR_ANNOTATIONS
	.align		4
        /*0024*/ 	.byte	0x04, 0x55
        /*0026*/ 	.short	(.L_5945 - .L_5944)


	//   ....[0]....
.L_5944:
        /* <DEDUP_REMOVED lines=81> */


	//----- nvinfo : EIATTR_MERCURY_ISA_VERSION
	.align		4
.L_5945:
        /*0520*/ 	.byte	0x03, 0x5f
        /*0522*/ 	.short	0x0101


	//----- nvinfo : EIATTR_COOP_GROUP_MASK_REGIDS
	.align		4
        /*0524*/ 	.byte	0x04, 0x29
        /*0526*/ 	.short	(.L_5947 - .L_5946)


	//   ....[0]....
.L_5946:
        /*0528*/ 	.word	0xffffffff


	//   ....[1]....
        /*052c*/ 	.word	0xffffffff


	//   ....[2]....
        /*0530*/ 	.word	0xffffffff


	//   ....[3]....
        /*0534*/ 	.word	0xffffffff


	//   ....[4]....
        /*0538*/ 	.word	0xffffffff


	//   ....[5]....
        /*053c*/ 	.word	0xffffffff


	//   ....[6]....
        /*0540*/ 	.word	0xffffffff


	//   ....[7]....
        /*0544*/ 	.word	0xffffffff


	//   ....[8]....
        /*0548*/ 	.word	0xffffffff


	//   ....[9]....
        /*054c*/ 	.word	0xffffffff


	//   ....[10]....
        /*0550*/ 	.word	0xffffffff


	//   ....[11]....
        /*0554*/ 	.word	0xffffffff


	//   ....[12]....
        /*0558*/ 	.word	0xffffffff


	//   ....[13]....
        /*055c*/ 	.word	0xffffffff


	//   ....[14]....
        /*0560*/ 	.word	0xffffffff


	//   ....[15]....
        /*0564*/ 	.word	0xffffffff


	//   ....[16]....
        /*0568*/ 	.word	0xffffffff


	//   ....[17]....
        /*056c*/ 	.word	0xffffffff


	//   ....[18]....
        /*0570*/ 	.word	0xffffffff


	//   ....[19]....
        /*0574*/ 	.word	0xffffffff


	//   ....[20]....
        /*0578*/ 	.word	0xffffffff


	//   ....[21]....
        /*057c*/ 	.word	0xffffffff


	//   ....[22]....
        /*0580*/ 	.word	0xffffffff


	//   ....[23]....
        /*0584*/ 	.word	0xffffffff


	//   ....[24]....
        /*0588*/ 	.word	0xffffffff


	//   ....[25]....
        /*058c*/ 	.word	0xffffffff


	//   ....[26]....
        /*0590*/ 	.word	0xffffffff


	//   ....[27]....
        /*0594*/ 	.word	0xffffffff


	//   ....[28]....
        /*0598*/ 	.word	0xffffffff


	//   ....[29]....
        /*059c*/ 	.word	0xffffffff


	//   ....[30]....
        /*05a0*/ 	.word	0x05000004


	//   ....[31]....
        /*05a4*/ 	.word	0x05000004


	//----- nvinfo : EIATTR_COOP_GROUP_INSTR_OFFSETS
	.align		4
.L_5947:
        /*05a8*/ 	.byte	0x04, 0x28
        /*05aa*/ 	.short	(.L_5949 - .L_5948)


	//   ....[0]....
.L_5948:
        /*05ac*/ 	.word	0x00002660


	//   ....[1]....
        /*05b0*/ 	.word	0x00002680


	//   ....[2]....
        /*05b4*/ 	.word	0x000026a0


	//   ....[3]....
        /*05b8*/ 	.word	0x000026c0


	//   ....[4]....
        /*05bc*/ 	.word	0x000026e0


	//   ....[5]....
        /*05c0*/ 	.word	0x00003390


	//   ....[6]....
        /*05c4*/ 	.word	0x000033b0


	//   ....[7]....
        /*05c8*/ 	.word	0x000033d0


	//   ....[8]....
        /*05cc*/ 	.word	0x000033f0


	//   ....[9]....
        /*05d0*/ 	.word	0x00003430


	//   ....[10]....
        /*05d4*/ 	.word	0x00003620


	//   ....[11]....
        /*05d8*/ 	.word	0x00003640


	//   ....[12]....
        /*05dc*/ 	.word	0x00003650


	//   ....[13]....
        /*05e0*/ 	.word	0x000037d0


	//   ....[14]....
        /*05e4*/ 	.word	0x000037f0


	//   ....[15]....
        /*05e8*/ 	.word	0x00003800


	//   ....[16]....
        /*05ec*/ 	.word	0x000039d0


	//   ....[17]....
        /*05f0*/ 	.word	0x000039e0


	//   ....[18]....
        /*05f4*/ 	.word	0x00003e80


	//   ....[19]....
        /*05f8*/ 	.word	0x00003ed0


	//   ....[20]....
        /*05fc*/ 	.word	0x00003ee0


	//   ....[21]....
        /*0600*/ 	.word	0x000040e0


	//   ....[22]....
        /*0604*/ 	.word	0x00004100


	//   ....[23]....
        /*0608*/ 	.word	0x0000d800


	//   ....[24]....
        /*060c*/ 	.word	0x0000d880


	//   ....[25]....
        /*0610*/ 	.word	0x0000d8b0


	//   ....[26]....
        /*0614*/ 	.word	0x0000d8e0


	//   ....[27]....
        /*0618*/ 	.word	0x0000d900


	//   ....[28]....
        /*061c*/ 	.word	0x0000d9f0


	//   ....[29]....
        /*0620*/ 	.word	0x0000da10


	//   ....[30]....
        /*0624*/ 	.word	0x0000dc20


	//   ....[31]....
        /*0628*/ 	.word	0x0000dc90


	//----- nvinfo : EIATTR_VRC_CTA_INIT_COUNT
	.align		4
.L_5949:
        /*062c*/ 	.byte	0x02, 0x4a
	.zero		1
	.zero		1


	//----- nvinfo : EIATTR_EXIT_INSTR_OFFSETS
	.align		4
        /*0630*/ 	.byte	0x04, 0x1c
        /*0632*/ 	.short	(.L_5951 - .L_5950)


	//   ....[0]....
.L_5950:
        /*0634*/ 	.word	0x0000da80


	//   ....[1]....
        /*0638*/ 	.word	0x0000dad0


	//   ....[2]....
        /*063c*/ 	.word	0x0000dbd0


	//----- nvinfo : EIATTR_MAX_THREADS
	.align		4
.L_5951:
        /*0640*/ 	.byte	0x04, 0x05
        /*0642*/ 	.short	(.L_5953 - .L_5952)
.L_5952:
        /*0644*/ 	.word	0x00000080
        /*0648*/ 	.word	0x00000001
        /*064c*/ 	.word	0x00000001


	//----- nvinfo : EIATTR_CRS_STACK_SIZE
	.align		4
.L_5953:
        /*0650*/ 	.byte	0x04, 0x1e
        /*0652*/ 	.short	(.L_5955 - .L_5954)
.L_5954:
        /*0654*/ 	.word	0x00000000


	//----- nvinfo : EIATTR_CBANK_PARAM_SIZE
	.align		4
.L_5955:
        /*0658*/ 	.byte	0x03, 0x19
        /*065a*/ 	.short	0x0088


	//----- nvinfo : EIATTR_PARAM_CBANK
	.align		4
        /*065c*/ 	.byte	0x04, 0x0a
        /*065e*/ 	.short	(.L_5957 - .L_5956)
	.align		4
.L_5956:
        /*0660*/ 	.word	index@(.nv.constant0._ZN18transformer_engine13normalization19ln_fwd_tuned_kernelINS0_13Kernel_traitsI13__nv_bfloat16S3_13__nv_fp8_e4m3fjLj25600ELj2ELj1ELj4ELj8ENS0_18Kernel_traits_baseILj25600ES3_S3_S4_fjLj128EEEEEEEvNS0_19ForwardKernelParamsE)
        /*0664*/ 	.short	0x0380
        /*0666*/ 	.short	0x0088


	//----- nvinfo : EIATTR_SW_WAR
	.align		4
.L_5957:
        /*0668*/ 	.byte	0x04, 0x36
        /*066a*/ 	.short	(.L_5959 - .L_5958)
.L_5958:
        /*066c*/ 	.word	0x00000008
.L_5959:


//--------------------- .nv.info._ZN18transformer_engine13normalization19ln_fwd_tuned_kernelINS0_13Kernel_traitsI13__nv_bfloat16S3_13__nv_fp8_e4m3fjLj24576ELj2ELj1ELj4ELj16ENS0_18Kernel_traits_baseILj24576ES3_S3_S4_fjLj128EEEEEEEvNS0_19ForwardKernelParamsE --------------------------
	.section	.nv.info._ZN18transformer_engine13normalization19ln_fwd_tuned_kernelINS0_13Kernel_traitsI13__nv_bfloat16S3_13__nv_fp8_e4m3fjLj24576ELj2ELj1ELj4ELj16ENS0_18Kernel_traits_baseILj24576ES3_S3_S4_fjLj128EEEEEEEvNS0_19ForwardKernelParamsE,"",@"SHT_CUDA_INFO"
	.sectionflags	@""
	.align	4


	//----- nvinfo : EIATTR_CUDA_API_VERSION
	.align		4
        /*0000*/ 	.byte	0x04, 0x37
        /*0002*/ 	.short	(.L_5961 - .L_5960)
.L_5960:
        /*0004*/ 	.word	0x00000082


	//----- nvinfo : EIATTR_KPARAM_INFO
	.align		4
.L_5961:
        /*0008*/ 	.byte	0x04, 0x17
        /*000a*/ 	.short	(.L_5963 - .L_5962)
.L_5962:
        /*000c*/ 	.word	0x00000000
        /*0010*/ 	.short	0x0000
        /*0012*/ 	.short	0x0000
        /*0014*/ 	.byte	0x00, 0xf0, 0x21, 0x02


	//----- nvinfo : EIATTR_SPARSE_MMA_MASK
	.align		4
.L_5963:
        /*0018*/ 	.byte	0x03, 0x50
        /*001a*/ 	.short	0x0000


	//----- nvinfo : EIATTR_MAXREG_COUNT
	.align		4
        /*001c*/ 	.byte	0x03, 0x1b
        /*001e*/ 	.short	0x00ff


	//----- nvinfo : EIATTR_NUM_BARRIERS
	.align		4
        /*0020*/ 	.byte	0x02, 0x4c
        /*0022*/ 	.byte	0x01
	.zero		1


	//----- nvinfo : EIATTR_ANNOTATIONS
	.align		4
        /*0024*/ 	.byte	0x04, 0x55
        /*0026*/ 	.short	(.L_5965 - .L_5964)


	//   ....[0]....
.L_5964:
        /* <DEDUP_REMOVED lines=81> */


	//----- nvinfo : EIATTR_MERCURY_ISA_VERSION
	.align		4
.L_5965:
        /*0520*/ 	.byte	0x03, 0x5f
        /*0522*/ 	.short	0x0101


	//----- nvinfo : EIATTR_COOP_GROUP_MASK_REGIDS
	.align		4
        /*0524*/ 	.byte	0x04, 0x29
        /*0526*/ 	.short	(.L_5967 - .L_5966)


	//   ....[0]....
.L_5966:
        /*0528*/ 	.word	0xffffffff


	//   ....[1]....
        /*052c*/ 	.word	0xffffffff


	//   ....[2]....
        /*0530*/ 	.word	0xffffffff


	//   ....[3]....
        /*0534*/ 	.word	0xffffffff


	//   ....[4]....
        /*0538*/ 	.word	0xffffffff


	//   ....[5]....
        /*053c*/ 	.word	0xffffffff


	//   ....[6]....
        /*0540*/ 	.word	0xffffffff


	//   ....[7]....
        /*0544*/ 	.word	0xffffffff


	//   ....[8]....
        /*0548*/ 	.word	0xffffffff


	//   ....[9]....
        /*054c*/ 	.word	0xffffffff


	//   ....[10]....
        /*0550*/ 	.word	0xffffffff


	//   ....[11]....
        /*0554*/ 	.word	0xffffffff


	//   ....[12]....
        /*0558*/ 	.word	0xffffffff


	//   ....[13]....
        /*055c*/ 	.word	0xffffffff


	//   ....[14]....
        /*0560*/ 	.word	0xffffffff


	//   ....[15]....
        /*0564*/ 	.word	0xffffffff


	//   ....[16]....
        /*0568*/ 	.word	0xffffffff


	//   ....[17]....
        /*056c*/ 	.word	0xffffffff


	//   ....[18]....
        /*0570*/ 	.word	0xffffffff


	//   ....[19]....
        /*0574*/ 	.word	0xffffffff


	//   ....[20]....
        /*0578*/ 	.word	0xffffffff


	//   ....[21]....
        /*057c*/ 	.word	0xffffffff


	//   ....[22]....
        /*0580*/ 	.word	0xffffffff


	//   ....[23]....
        /*0584*/ 	.word	0xffffffff


	//   ....[24]....
        /*0588*/ 	.word	0xffffffff


	//   ....[25]....
        /*058c*/ 	.word	0xffffffff


	//   ....[26]....
        /*0590*/ 	.word	0xffffffff


	//   ....[27]....
        /*0594*/ 	.word	0xffffffff


	//   ....[28]....
        /*0598*/ 	.word	0xffffffff


	//   ....[29]....
        /*059c*/ 	.word	0xffffffff


	//   ....[30]....
        /*05a0*/ 	.word	0x05000004


	//   ....[31]....
        /*05a4*/ 	.word	0x05000004


	//----- nvinfo : EIATTR_COOP_GROUP_INSTR_OFFSETS
	.align		4
.L_5967:
        /*05a8*/ 	.byte	0x04, 0x28
        /*05aa*/ 	.short	(.L_5969 - .L_5968)


	//   ....[0]....
.L_5968:
        /*05ac*/ 	.word	0x00001dc0


	//   ....[1]....
        /*05b0*/ 	.word	0x00001de0


	//   ....[2]....
        /*05b4*/ 	.word	0x00001e00


	//   ....[3]....
        /*05b8*/ 	.word	0x00001e20


	//   ....[4]....
        /*05bc*/ 	.word	0x00001e40


	//   ....[5]....
        /*05c0*/ 	.word	0x00002a70


	//   ....[6]....
        /*05c4*/ 	.word	0x00002a90


	//   ....[7]....
        /*05c8*/ 	.word	0x00002ab0


	//   ....[8]....
        /*05cc*/ 	.word	0x00002ad0


	//   ....[9]....
        /*05d0*/ 	.word	0x00002af0


	//   ....[10]....
        /*05d4*/ 	.word	0x00002cb0


	//   ....[11]....
        /*05d8*/ 	.word	0x00002ce0


	//   ....[12]....
        /*05dc*/ 	.word	0x00002d10


	//   ....[13]....
        /*05e0*/ 	.word	0x00002e20


	//   ....[14]....
        /*05e4*/ 	.word	0x00002ed0


	//   ....[15]....
        /*05e8*/ 	.word	0x00002ef0


	//   ....[16]....
        /*05ec*/ 	.word	0x000030b0


	//   ....[17]....
        /*05f0*/ 	.word	0x000030d0


	//   ....[18]....
        /*05f4*/ 	.word	0x00003560


	//   ....[19]....
        /*05f8*/ 	.word	0x000035b0


	//   ....[20]....
        /*05fc*/ 	.word	0x000035c0


	//   ....[21]....
        /*0600*/ 	.word	0x000037b0


	//   ....[22]....
        /*0604*/ 	.word	0x000037f0


	//   ....[23]....
        /*0608*/ 	.word	0x0000c8d0


	//   ....[24]....
        /*060c*/ 	.word	0x0000c940


	//   ....[25]....
        /*0610*/ 	.word	0x0000c980


	//   ....[26]....
        /*0614*/ 	.word	0x0000c9b0


	//   ....[27]....
        /*0618*/ 	.word	0x0000c9d0


	//   ....[28]....
        /*061c*/ 	.word	0x0000cac0


	//   ....[29]....
        /*0620*/ 	.word	0x0000cae0


	//   ....[30]....
        /*0624*/ 	.word	0x0000ccf0


	//   ....[31]....
        /*0628*/ 	.word	0x0000cd60


	//----- nvinfo : EIATTR_VRC_CTA_INIT_COUNT
	.align		4
.L_5969:
        /*062c*/ 	.byte	0x02, 0x4a
	.zero		1
	.zero		1


	//----- nvinfo : EIATTR_EXIT_INSTR_OFFSETS
	.align		4
        /*0630*/ 	.byte	0x04, 0x1c
        /*0632*/ 	.short	(.L_5971 - .L_5970)


	//   ....[0]....
.L_5970:
        /*0634*/ 	.word	0x0000cb50


	//   ....[1]....
        /*0638*/ 	.word	0x0000cba0


	//   ....[2]....
        /*063c*/ 	.word	0x0000cca0


	//----- nvinfo : EIATTR_MAX_THREADS
	.align		4
.L_5971:
        /*0640*/ 	.byte	0x04, 0x05
        /*0642*/ 	.short	(.L_5973 - .L_5972)
.L_5972:
        /*0644*/ 	.word	0x00000080
        /*0648*/ 	.word	0x00000001
        /*064c*/ 	.word	0x00000001


	//----- nvinfo : EIATTR_CRS_STACK_SIZE
	.align		4
.L_5973:
        /*0650*/ 	.byte	0x04, 0x1e
        /*0652*/ 	.short	(.L_5975 - .L_5974)
.L_5974:
        /*0654*/ 	.word	0x00000000


	//----- nvinfo : EIATTR_CBANK_PARAM_SIZE
	.align		4
.L_5975:
        /*0658*/ 	.byte	0x03, 0x19
        /*065a*/ 	.short	0x0088


	//----- nvinfo : EIATTR_PARAM_CBANK
	.align		4
        /*065c*/ 	.byte	0x04, 0x0a
        /*065e*/ 	.short	(.L_5977 - .L_5976)
	.align		4
.L_5976:
        /*0660*/ 	.word	index@(.nv.constant0._ZN18transformer_engine13normalization19ln_fwd_tuned_kernelINS0_13Kernel_traitsI13__nv_bfloat16S3_13__nv_fp8_e4m3fjLj24576ELj2ELj1ELj4ELj16ENS0_18Kernel_traits_baseILj24576ES3_S3_S4_fjLj128EEEEEEEvNS0_19ForwardKernelParamsE)
        /*0664*/ 	.short	0x0380
        /*0666*/ 	.short	0x0088


	//----- nvinfo : EIATTR_SW_WAR
	.align		4
.L_5977:
        /*0668*/ 	.byte	0x04, 0x36
        /*066a*/ 	.short	(.L_5979 - .L_5978)
.L_5978:
        /*066c*/ 	.word	0x00000008
.L_5979:


//--------------------- .nv.info._ZN18transformer_engine13normalization19ln_fwd_tuned_kernelINS0_13Kernel_traitsI13__nv_bfloat16S3_13__nv_fp8_e4m3fjLj20480ELj2ELj1ELj4ELj16ENS0_18Kernel_traits_baseILj20480ES3_S3_S4_fjLj128EEEEEEEvNS0_19ForwardKernelParamsE --------------------------
	.section	.nv.info._ZN18transformer_engine13normalization19ln_fwd_tuned_kernelINS0_13Kernel_traitsI13__nv_bfloat16S3_13__nv_fp8_e4m3fjLj20480ELj2ELj1ELj4ELj16ENS0_18Kernel_traits_baseILj20480ES3_S3_S4_fjLj128EEEEEEEvNS0_19ForwardKernelParamsE,"",@"SHT_CUDA_INFO"
	.sectionflags	@""
	.align	4


	//----- nvinfo : EIATTR_CUDA_API_VERSION
	.align		4
        /*0000*/ 	.byte	0x04, 0x37
        /*0002*/ 	.short	(.L_5981 - .L_5980)
.L_5980:
        /*0004*/ 	.word	0x00000082


	//----- nvinfo : EIATTR_KPARAM_INFO
	.align		4
.L_5981:
        /*0008*/ 	.byte	0x04, 0x17
        /*000a*/ 	.short	(.L_5983 - .L_5982)
.L_5982:
        /*000c*/ 	.word	0x00000000
        /*0010*/ 	.short	0x0000
        /*0012*/ 	.short	0x0000
        /*0014*/ 	.byte	0x00, 0xf0, 0x21, 0x02


	//----- nvinfo : EIATTR_SPARSE_MMA_MASK
	.align		4
.L_5983:
        /*0018*/ 	.byte	0x03, 0x50
        /*001a*/ 	.short	0x0000


	//----- nvinfo : EIATTR_MAXREG_COUNT
	.align		4
        /*001c*/ 	.byte	0x03, 0x1b
        /*001e*/ 	.short	0x00ff


	//----- nvinfo : EIATTR_NUM_BARRIERS
	.align		4
        /*0020*/ 	.byte	0x02, 0x4c
        /*0022*/ 	.byte	0x01
	.zero		1


	//----- nvinfo : EIATTR_ANNOTATIONS
	.align		4
        /*0024*/ 	.byte	0x04, 0x55
        /*0026*/ 	.short	(.L_5985 - .L_5984)


	//   ....[0]....
.L_5984:
        /* <DEDUP_REMOVED lines=11> */


	//----- nvinfo : EIATTR_MERCURY_ISA_VERSION
	.align		4
.L_5985:
        /*00c8*/ 	.byte	0x03, 0x5f
        /*00ca*/ 	.short	0x0101


	//----- nvinfo : EIATTR_COOP_GROUP_MASK_REGIDS
	.align		4
        /*00cc*/ 	.byte	0x04, 0x29
        /*00ce*/ 	.short	(.L_5987 - .L_5986)


	//   ....[0]....
.L_5986:
        /*00d0*/ 	.word	0xffffffff


	//   ....[1]....
        /*00d4*/ 	.word	0xffffffff


	//   ....[2]....
        /*00d8*/ 	.word	0xffffffff


	//   ....[3]....
        /*00dc*/ 	.word	0xffffffff


	//   ....[4]....
        /*00e0*/ 	.word	0xffffffff


	//   ....[5]....
        /*00e4*/ 	.word	0xffffffff


	//   ....[6]....
        /*00e8*/ 	.word	0xffffffff


	//   ....[7]....
        /*00ec*/ 	.word	0xffffffff


	//   ....[8]....
        /*00f0*/ 	.word	0xffffffff


	//   ....[9]....
        /*00f4*/ 	.word	0xffffffff


	//   ....[10]....
        /*00f8*/ 	.word	0xffffffff


	//   ....[11]....
        /*00fc*/ 	.word	0xffffffff


	//   ....[12]....
        /*0100*/ 	.word	0xffffffff


	//   ....[13]....
        /*0104*/ 	.word	0xffffffff


	//   ....[14]....
        /*0108*/ 	.word	0xffffffff


	//   ....[15]....
        /*010c*/ 	.word	0xffffffff


	//   ....[16]....
        /*0110*/ 	.word	0xffffffff


	//   ....[17]....
        /*0114*/ 	.word	0xffffffff


	//   ....[18]....
        /*0118*/ 	.word	0xffffffff


	//   ....[19]....
        /*011c*/ 	.word	0xffffffff


	//   ....[20]....
        /*0120*/ 	.word	0xffffffff


	//   ....[21]....
        /*0124*/ 	.word	0xffffffff


	//   ....[22]....
        /*0128*/ 	.word	0xffffffff


	//   ....[23]....
        /*012c*/ 	.word	0xffffffff


	//   ....[24]....
        /*0130*/ 	.word	0xffffffff


	//   ....[25]....
        /*0134*/ 	.word	0xffffffff


	//   ....[26]....
        /*0138*/ 	.word	0xffffffff


	//   ....[27]....
        /*013c*/ 	.word	0xffffffff


	//   ....[28]....
        /*0140*/ 	.word	0xffffffff


	//   ....[29]....
        /*0144*/ 	.word	0xffffffff


	//   ....[30]....
        /*0148*/ 	.word	0x05000004


	//   ....[31]....
        /*014c*/ 	.word	0x05000004


	//----- nvinfo : EIATTR_COOP_GROUP_INSTR_OFFSETS
	.align		4
.L_5987:
        /*0150*/ 	.byte	0x04, 0x28
        /*0152*/ 	.short	(.L_5989 - .L_5988)


	//   ....[0]....
.L_5988:
        /*0154*/ 	.word	0x00001720


	//   ....[1]....
        /*0158*/ 	.word	0x00001740


	//   ....[2]....
        /*015c*/ 	.word	0x00001760


	//   ....[3]....
        /*0160*/ 	.word	0x00001780


	//   ....[4]....
        /*0164*/ 	.word	0x000017a0


	//   ....[5]....
        /*0168*/ 	.word	0x000021d0


	//   ....[6]....
        /*016c*/ 	.word	0x00002200


	//   ....[7]....
        /*0170*/ 	.word	0x00002230


	//   ....[8]....
        /*0174*/ 	.word	0x00002250


	//   ....[9]....
        /*0178*/ 	.word	0x00002270


	//   ....[10]....
        /*017c*/ 	.word	0x00002430


	//   ....[11]....
        /*0180*/ 	.word	0x00002450


	//   ....[12]....
        /*0184*/ 	.word	0x00002460


	//   ....[13]....
        /*0188*/ 	.word	0x000025b0


	//   ....[14]....
        /*018c*/ 	.word	0x000025f0


	//   ....[15]....
        /*0190*/ 	.word	0x00002610


	//   ....[16]....
        /*0194*/ 	.word	0x000027e0


	//   ....[17]....
        /*0198*/ 	.word	0x000027f0


	//   ....[18]....
        /*019c*/ 	.word	0x00002c90


	//   ....[19]....
        /*01a0*/ 	.word	0x00002ce0


	//   ....[20]....
        /*01a4*/ 	.word	0x00002cf0


	//   ....[21]....
        /*01a8*/ 	.word	0x00002ed0


	//   ....[22]....
        /*01ac*/ 	.word	0x00002ee0


	//   ....[23]....
        /*01b0*/ 	.word	0x0000a390


	//   ....[24]....
        /*01b4*/ 	.word	0x0000a410


	//   ....[25]....
        /*01b8*/ 	.word	0x0000a450


	//   ....[26]....
        /*01bc*/ 	.word	0x0000a470


	//   ....[27]....
        /*01c0*/ 	.word	0x0000a490


	//   ....[28]....
        /*01c4*/ 	.word	0x0000a580


	//   ....[29]....
        /*01c8*/ 	.word	0x0000a5a0


	//   ....[30]....
        /*01cc*/ 	.word	0x0000a7b0


	//   ....[31]....
        /*01d0*/ 	.word	0x0000a820


	//----- nvinfo : EIATTR_VRC_CTA_INIT_COUNT
	.align		4
.L_5989:
        /*01d4*/ 	.byte	0x02, 0x4a
	.zero		1
	.zero		1


	//----- nvinfo : EIATTR_EXIT_INSTR_OFFSETS
	.align		4
        /*01d8*/ 	.byte	0x04, 0x1c
        /*01da*/ 	.short	(.L_5991 - .L_5990)


	//   ....[0]....
.L_5990:
        /*01dc*/ 	.word	0x0000a610


	//   ....[1]....
        /*01e0*/ 	.word	0x0000a660


	//   ....[2]....
        /*01e4*/ 	.word	0x0000a760


	//----- nvinfo : EIATTR_MAX_THREADS
	.align		4
.L_5991:
        /*01e8*/ 	.byte	0x04, 0x05
        /*01ea*/ 	.short	(.L_5993 - .L_5992)
.L_5992:
        /*01ec*/ 	.word	0x00000080
        /*01f0*/ 	.word	0x00000001
        /*01f4*/ 	.word	0x00000001


	//----- nvinfo : EIATTR_CRS_STACK_SIZE
	.align		4
.L_5993:
        /*01f8*/ 	.byte	0x04, 0x1e
        /*01fa*/ 	.short	(.L_5995 - .L_5994)
.L_5994:
        /*01fc*/ 	.word	0x00000000


	//----- nvinfo : EIATTR_CBANK_PARAM_SIZE
	.align		4
.L_5995:
        /*0200*/ 	.byte	0x03, 0x19
        /*0202*/ 	.short	0x0088


	//----- nvinfo : EIATTR_PARAM_CBANK
	.align		4
        /*0204*/ 	.byte	0x04, 0x0a
        /*0206*/ 	.short	(.L_5997 - .L_5996)
	.align		4
.L_5996:
        /*0208*/ 	.word	index@(.nv.constant0._ZN18transformer_engine13normalization19ln_fwd_tuned_kernelINS0_13Kernel_traitsI13__nv_bfloat16S3_13__nv_fp8_e4m3fjLj20480ELj2ELj1ELj4ELj16ENS0_18Kernel_traits_baseILj20480ES3_S3_S4_fjLj128EEEEEEEvNS0_19ForwardKernelParamsE)
        /*020c*/ 	.short	0x0380
        /*020e*/ 	.short	0x0088


	//----- nvinfo : EIATTR_SW_WAR
	.align		4
.L_5997:
        /*0210*/ 	.byte	0x04, 0x36
        /*0212*/ 	.short	(.L_5999 - .L_5998)
.L_5998:
        /*0214*/ 	.word	0x00000008
.L_5999:


//--------------------- .nv.info._ZN18transformer_engine13normalization19ln_fwd_tuned_kernelINS0_13Kernel_traitsI13__nv_bfloat16S3_13__nv_fp8_e4m3fjLj18432ELj2ELj1ELj4ELj16ENS0_18Kernel_traits_baseILj18432ES3_S3_S4_fjLj128EEEEEEEvNS0_19ForwardKernelParamsE --------------------------
	.section	.nv.info._ZN18transformer_engine13normalization19ln_fwd_tuned_kernelINS0_13Kernel_traitsI13__nv_bfloat16S3_13__nv_fp8_e4m3fjLj18432ELj2ELj1ELj4ELj16ENS0_18Kernel_traits_baseILj18432ES3_S3_S4_fjLj128EEEEEEEvNS0_19ForwardKernelParamsE,"",@"SHT_CUDA_INFO"
	.sectionflags	@""
	.align	4


	//----- nvinfo : EIATTR_CUDA_API_VERSION
	.align		4
        /*0000*/ 	.byte	0x04, 0x37
        /*0002*/ 	.short	(.L_6001 - .L_6000)
.L_6000:
        /*0004*/ 	.word	0x00000082


	//----- nvinfo : EIATTR_KPARAM_INFO
	.align		4
.L_6001:
        /*0008*/ 	.byte	0x04, 0x17
        /*000a*/ 	.short	(.L_6003 - .L_6002)
.L_6002:
        /*000c*/ 	.word	0x00000000
        /*0010*/ 	.short	0x0000
        /*0012*/ 	.short	0x0000
        /*0014*/ 	.byte	0x00, 0xf0, 0x21, 0x02


	//----- nvinfo : EIATTR_SPARSE_MMA_MASK
	.align		4
.L_6003:
        /*0018*/ 	.byte	0x03, 0x50
        /*001a*/ 	.short	0x0000


	//----- nvinfo : EIATTR_MAXREG_COUNT
	.align		4
        /*001c*/ 	.byte	0x03, 0x1b
        /*001e*/ 	.short	0x00ff


	//----- nvinfo : EIATTR_NUM_BARRIERS
	.align		4
        /*0020*/ 	.byte	0x02, 0x4c
        /*0022*/ 	.byte	0x01
	.zero		1


	//----- nvinfo : EIATTR_MERCURY_ISA_VERSION
	.align		4
        /*0024*/ 	.byte	0x03, 0x5f
        /*0026*/ 	.short	0x0101


	//----- nvinfo : EIATTR_COOP_GROUP_MASK_REGIDS
	.align		4
        /*0028*/ 	.byte	0x04, 0x29
        /*002a*/ 	.short	(.L_6005 - .L_6004)


	//   ....[0]....
.L_6004:
        /*002c*/ 	.word	0xffffffff


	//   ....[1]....
        /*0030*/ 	.word	0xffffffff


	//   ....[2]....
        /*0034*/ 	.word	0xffffffff


	//   ....[3]....
        /*0038*/ 	.word	0xffffffff


	//   ....[4]....
        /*003c*/ 	.word	0xffffffff


	//   ....[5]....
        /*0040*/ 	.word	0xffffffff


	//   ....[6]....
        /*0044*/ 	.word	0xffffffff


	//   ....[7]....
        /*0048*/ 	.word	0xffffffff


	//   ....[8]....
        /*004c*/ 	.word	0xffffffff


	//   ....[9]....
        /*0050*/ 	.word	0xffffffff


	//   ....[10]....
        /*0054*/ 	.word	0xffffffff


	//   ....[11]....
        /*0058*/ 	.word	0xffffffff


	//   ....[12]....
        /*005c*/ 	.word	0xffffffff


	//   ....[13]....
        /*0060*/ 	.word	0xffffffff


	//   ....[14]....
        /*0064*/ 	.word	0xffffffff


	//   ....[15]....
        /*0068*/ 	.word	0xffffffff


	//   ....[16]....
        /*006c*/ 	.word	0xffffffff


	//   ....[17]....
        /*0070*/ 	.word	0xffffffff


	//   ....[18]....
        /*0074*/ 	.word	0xffffffff


	//   ....[19]....
        /*0078*/ 	.word	0xffffffff


	//   ....[20]....
        /*007c*/ 	.word	0xffffffff


	//   ....[21]....
        /*0080*/ 	.word	0xffffffff


	//   ....[22]....
        /*0084*/ 	.word	0xffffffff


	//   ....[23]....
        /*0088*/ 	.word	0xffffffff


	//   ....[24]....
        /*008c*/ 	.word	0xffffffff


	//   ....[25]....
        /*0090*/ 	.word	0xffffffff


	//   ....[26]....
        /*0094*/ 	.word	0xffffffff


	//   ....[27]....
        /*0098*/ 	.word	0xffffffff


	//   ....[28]....
        /*009c*/ 	.word	0xffffffff


	//   ....[29]....
        /*00a0*/ 	.word	0xffffffff


	//   ....[30]....
        /*00a4*/ 	.word	0x05000004


	//   ....[31]....
        /*00a8*/ 	.word	0x05000004


	//----- nvinfo : EIATTR_COOP_GROUP_INSTR_OFFSETS
	.align		4
.L_6005:
        /*00ac*/ 	.byte	0x04, 0x28
        /*00ae*/ 	.short	(.L_6007 - .L_6006)


	//   ....[0]....
.L_6006:
        /*00b0*/ 	.word	0x000014f0


	//   ....[1]....
        /*00b4*/ 	.word	0x00001510


	//   ....[2]....
        /*00b8*/ 	.word	0x00001530


	//   ....[3]....
        /*00bc*/ 	.word	0x00001550


	//   ....[4]....
        /*00c0*/ 	.word	0x00001570


	//   ....[5]....
        /*00c4*/ 	.word	0x00001ea0


	//   ....[6]....
        /*00c8*/ 	.word	0x00001ec0


	//   ....[7]....
        /*00cc*/ 	.word	0x00001ee0


	//   ....[8]....
        /*00d0*/ 	.word	0x00001f00


	//   ....[9]....
        /*00d4*/ 	.word	0x00001f30


	//   ....[10]....
        /*00d8*/ 	.word	0x000020c0


	//   ....[11]....
        /*00dc*/ 	.word	0x000020f0


	//   ....[12]....
        /*00e0*/ 	.word	0x00002100


	//   ....[13]....
        /*00e4*/ 	.word	0x00002200


	//   ....[14]....
        /*00e8*/ 	.word	0x000022a0


	//   ....[15]....
        /*00ec*/ 	.word	0x000022c0


	//   ....[16]....
        /*00f0*/ 	.word	0x000024c0


	//   ....[17]....
        /*00f4*/ 	.word	0x00002550


	//   ....[18]....
        /*00f8*/ 	.word	0x00002880


	//   ....[19]....
        /*00fc*/ 	.word	0x000028d0


	//   ....[20]....
        /*0100*/ 	.word	0x000028e0


	//   ....[21]....
        /*0104*/ 	.word	0x00002a60


	//   ....[22]....
        /*0108*/ 	.word	0x00002a90


	//   ....[23]....
        /*010c*/ 	.word	0x00009300


	//   ....[24]....
        /*0110*/ 	.word	0x00009380


	//   ....[25]....
        /*0114*/ 	.word	0x000093b0


	//   ....[26]....
        /*0118*/ 	.word	0x000093e0


	//   ....[27]....
        /*011c*/ 	.word	0x00009400


	//   ....[28]....
        /*0120*/ 	.word	0x000094f0


	//   ....[29]....
        /*0124*/ 	.word	0x00009510


	//   ....[30]....
        /*0128*/ 	.word	0x00009730


	//   ....[31]....
        /*012c*/ 	.word	0x000097a0


	//----- nvinfo : EIATTR_VRC_CTA_INIT_COUNT
	.align		4
.L_6007:
        /*0130*/ 	.byte	0x02, 0x4a
	.zero		1
	.zero		1


	//----- nvinfo : EIATTR_EXIT_INSTR_OFFSETS
	.align		4
        /*0134*/ 	.byte	0x04, 0x1c
        /*0136*/ 	.short	(.L_6009 - .L_6008)


	//   ....[0]....
.L_6008:
        /*0138*/ 	.word	0x00009580


	//   ....[1]....
        /*013c*/ 	.word	0x000095d0


	//   ....[2]....
        /*0140*/ 	.word	0x000096e0


	//----- nvinfo : EIATTR_MAX_THREADS
	.align		4
.L_6009:
        /*0144*/ 	.byte	0x04, 0x05
        /*0146*/ 	.short	(.L_6011 - .L_6010)
.L_6010:
        /*0148*/ 	.word	0x00000080
        /*014c*/ 	.word	0x00000001
        /*0150*/ 	.word	0x00000001


	//----- nvinfo : EIATTR_CRS_STACK_SIZE
	.align		4
.L_6011:
        /*0154*/ 	.byte	0x04, 0x1e
        /*0156*/ 	.short	(.L_6013 - .L_6012)
.L_6012:
        /*0158*/ 	.word	0x00000000


	//----- nvinfo : EIATTR_CBANK_PARAM_SIZE
	.align		4
.L_6013:
        /*015c*/ 	.byte	0x03, 0x19
        /*015e*/ 	.short	0x0088


	//----- nvinfo : EIATTR_PARAM_CBANK
	.align		4
        /*0160*/ 	.byte	0x04, 0x0a
        /*0162*/ 	.short	(.L_6015 - .L_6014)
	.align		4
.L_6014:
        /*0164*/ 	.word	index@(.nv.constant0._ZN18transformer_engine13normalization19ln_fwd_tuned_kernelINS0_13Kernel_traitsI13__nv_bfloat16S3_13__nv_fp8_e4m3fjLj18432ELj2ELj1ELj4ELj16ENS0_18Kernel_traits_baseILj18432ES3_S3_S4_fjLj128EEEEEEEvNS0_19ForwardKernelParamsE)
        /*0168*/ 	.short	0x0380
        /*016a*/ 	.short	0x0088


	//----- nvinfo : EIATTR_SW_WAR
	.align		4
.L_6015:
        /*016c*/ 	.byte	0x04, 0x36
        /*016e*/ 	.short	(.L_6017 - .L_6016)
.L_6016:
        /*0170*/ 	.word	0x00000008
.L_6017:


//--------------------- .nv.info._ZN18transformer_engine13normalization19ln_fwd_tuned_kernelINS0_13Kernel_traitsI13__nv_bfloat16S3_13__nv_fp8_e4m3fjLj16384ELj2ELj1ELj4ELj16ENS0_18Kernel_traits_baseILj16384ES3_S3_S4_fjLj128EEEEEEEvNS0_19ForwardKernelParamsE --------------------------
	.section	.nv.info._ZN18transformer_engine13normalization19ln_fwd_tuned_kernelINS0_13Kernel_traitsI13__nv_bfloat16S3_13__nv_fp8_e4m3fjLj16384ELj2ELj1ELj4ELj16ENS0_18Kernel_traits_baseILj16384ES3_S3_S4_fjLj128EEEEEEEvNS0_19ForwardKernelParamsE,"",@"SHT_CUDA_INFO"
	.sectionflags	@""
	.align	4


	//----- nvinfo : EIATTR_CUDA_API_VERSION
	.align		4
        /*0000*/ 	.byte	0x04, 0x37
        /*0002*/ 	.short	(.L_6019 - .L_6018)
.L_6018:
        /*0004*/ 	.word	0x00000082


	//----- nvinfo : EIATTR_KPARAM_INFO
	.align		4
.L_6019:
        /*0008*/ 	.byte	0x04, 0x17
        /*000a*/ 	.short	(.L_6021 - .L_6020)
.L_6020:
        /*000c*/ 	.word	0x00000000
        /*0010*/ 	.short	0x0000
        /*0012*/ 	.short	0x0000
        /*0014*/ 	.byte	0x00, 0xf0, 0x21, 0x02


	//----- nvinfo : EIATTR_SPARSE_MMA_MASK
	.align		4
.L_6021:
        /*0018*/ 	.byte	0x03, 0x50
        /*001a*/ 	.short	0x0000


	//----- nvinfo : EIATTR_MAXREG_COUNT
	.align		4
        /*001c*/ 	.byte	0x03, 0x1b
        /*001e*/ 	.short	0x00ff


	//----- nvinfo : EIATTR_NUM_BARRIERS
	.align		4
        /*0020*/ 	.byte	0x02, 0x4c
        /*0022*/ 	.byte	0x01
	.zero		1


	//----- nvinfo : EIATTR_MERCURY_ISA_VERSION
	.align		4
        /*0024*/ 	.byte	0x03, 0x5f
        /*0026*/ 	.short	0x0101


	//----- nvinfo : EIATTR_COOP_GROUP_MASK_REGIDS
	.align		4
        /*0028*/ 	.byte	0x04, 0x29
        /*002a*/ 	.short	(.L_6023 - .L_6022)


	//   ....[0]....
.L_6022:
        /*002c*/ 	.word	0xffffffff


	//   ....[1]....
        /*0030*/ 	.word	0xffffffff


	//   ....[2]....
        /*0034*/ 	.word	0xffffffff


	//   ....[3]....
        /*0038*/ 	.word	0xffffffff


	//   ....[4]....
        /*003c*/ 	.word	0xffffffff


	//   ....[5]....
        /*0040*/ 	.word	0xffffffff


	//   ....[6]....
        /*0044*/ 	.word	0xffffffff


	//   ....[7]....
        /*0048*/ 	.word	0xffffffff


	//   ....[8]....
        /*004c*/ 	.word	0xffffffff


	//   ....[9]....
        /*0050*/ 	.word	0xffffffff


	//   ....[10]....
        /*0054*/ 	.word	0xffffffff


	//   ....[11]....
        /*0058*/ 	.word	0xffffffff


	//   ....[12]....
        /*005c*/ 	.word	0xffffffff


	//   ....[13]....
        /*0060*/ 	.word	0xffffffff


	//   ....[14]....
        /*0064*/ 	.word	0xffffffff


	//   ....[15]....
        /*0068*/ 	.word	0xffffffff


	//   ....[16]....
        /*006c*/ 	.word	0xffffffff


	//   ....[17]....
        /*0070*/ 	.word	0xffffffff


	//   ....[18]....
        /*0074*/ 	.word	0xffffffff


	//   ....[19]....
        /*0078*/ 	.word	0xffffffff


	//   ....[20]....
        /*007c*/ 	.word	0xffffffff


	//   ....[21]....
        /*0080*/ 	.word	0xffffffff


	//   ....[22]....
        /*0084*/ 	.word	0xffffffff


	//   ....[23]....
        /*0088*/ 	.word	0xffffffff


	//   ....[24]....
        /*008c*/ 	.word	0xffffffff


	//   ....[25]....
        /*0090*/ 	.word	0xffffffff


	//   ....[26]....
        /*0094*/ 	.word	0xffffffff


	//   ....[27]....
        /*0098*/ 	.word	0xffffffff


	//   ....[28]....
        /*009c*/ 	.word	0xffffffff


	//   ....[29]....
        /*00a0*/ 	.word	0xffffffff


	//   ....[30]....
        /*00a4*/ 	.word	0x05000006


	//   ....[31]....
        /*00a8*/ 	.word	0x05000006


	//----- nvinfo : EIATTR_COOP_GROUP_INSTR_OFFSETS
	.align		4
.L_6023:
        /*00ac*/ 	.byte	0x04, 0x28
        /*00ae*/ 	.short	(.L_6025 - .L_6024)


	//   ....[0]....
.L_6024:
        /*00b0*/ 	.word	0x00001200


	//   ....[1]....
        /*00b4*/ 	.word	0x00001220


	//   ....[2]....
        /*00b8*/ 	.word	0x00001240


	//   ....[3]....
        /*00bc*/ 	.word	0x00001260


	//   ....[4]....
        /*00c0*/ 	.word	0x00001280


	//   ....[5]....
        /*00c4*/ 	.word	0x00001ac0


	//   ....[6]....
        /*00c8*/ 	.word	0x00001b00


	//   ....[7]....
        /*00cc*/ 	.word	0x00001b60


	//   ....[8]....
        /*00d0*/ 	.word	0x00001ba0


	//   ....[9]....
        /*00d4*/ 	.word	0x00001bc0


	//   ....[10]....
        /*00d8*/ 	.word	0x00001cf0


	//   ....[11]....
        /*00dc*/ 	.word	0x00001d30


	//   ....[12]....
        /*00e0*/ 	.word	0x00001d60


	//   ....[13]....
        /*00e4*/ 	.word	0x00001e90


	//   ....[14]....
        /*00e8*/ 	.word	0x00001f40


	//   ....[15]....
        /*00ec*/ 	.word	0x00001f50


	//   ....[16]....
        /*00f0*/ 	.word	0x00002120


	//   ....[17]....
        /*00f4*/ 	.word	0x00002130


	//   ....[18]....
        /*00f8*/ 	.word	0x00002560


	//   ....[19]....
        /*00fc*/ 	.word	0x000025b0


	//   ....[20]....
        /*0100*/ 	.word	0x000025c0


	//   ....[21]....
        /*0104*/ 	.word	0x00002720


	//   ....[22]....
        /*0108*/ 	.word	0x00002760


	//   ....[23]....
        /*010c*/ 	.word	0x00008170


	//   ....[24]....
        /*0110*/ 	.word	0x000081f0


	//   ....[25]....
        /*0114*/ 	.word	0x00008220


	//   ....[26]....
        /*0118*/ 	.word	0x00008250


	//   ....[27]....
        /*011c*/ 	.word	0x00008270


	//   ....[28]....
        /*0120*/ 	.word	0x00008360


	//   ....[29]....
        /*0124*/ 	.word	0x00008380


	//   ....[30]....
        /*0128*/ 	.word	0x00008590


	//   ....[31]....
        /*012c*/ 	.word	0x00008600


	//----- nvinfo : EIATTR_VRC_CTA_INIT_COUNT
	.align		4
.L_6025:
        /*0130*/ 	.byte	0x02, 0x4a
	.zero		1
	.zero		1


	//----- nvinfo : EIATTR_EXIT_INSTR_OFFSETS
	.align		4
        /*0134*/ 	.byte	0x04, 0x1c
        /*0136*/ 	.short	(.L_6027 - .L_6026)


	//   ....[0]....
.L_6026:
        /*0138*/ 	.word	0x000083f0


	//   ....[1]....
        /*013c*/ 	.word	0x00008440


	//   ....[2]....
        /*0140*/ 	.word	0x00008540


	//----- nvinfo : EIATTR_MAX_THREADS
	.align		4
.L_6027:
        /*0144*/ 	.byte	0x04, 0x05
        /*0146*/ 	.short	(.L_6029 - .L_6028)
.L_6028:
        /*0148*/ 	.word	0x00000080
        /*014c*/ 	.word	0x00000001
        /*0150*/ 	.word	0x00000001


	//----- nvinfo : EIATTR_CRS_STACK_SIZE
	.align		4
.L_6029:
        /*0154*/ 	.byte	0x04, 0x1e
        /*0156*/ 	.short	(.L_6031 - .L_6030)
.L_6030:
        /*0158*/ 	.word	0x00000000


	//----- nvinfo : EIATTR_CBANK_PARAM_SIZE
	.align		4
.L_6031:
        /*015c*/ 	.byte	0x03, 0x19
        /*015e*/ 	.short	0x0088


	//----- nvinfo : EIATTR_PARAM_CBANK
	.align		4
        /*0160*/ 	.byte	0x04, 0x0a
        /*0162*/ 	.short	(.L_6033 - .L_6032)
	.align		4
.L_6032:
        /*0164*/ 	.word	index@(.nv.constant0._ZN18transformer_engine13normalization19ln_fwd_tuned_kernelINS0_13Kernel_traitsI13__nv_bfloat16S3_13__nv_fp8_e4m3fjLj16384ELj2ELj1ELj4ELj16ENS0_18Kernel_traits_baseILj16384ES3_S3_S4_fjLj128EEEEEEEvNS0_19ForwardKernelParamsE)
        /*0168*/ 	.short	0x0380
        /*016a*/ 	.short	0x0088


	//----- nvinfo : EIATTR_SW_WAR
	.align		4
.L_6033:
        /*016c*/ 	.byte	0x04, 0x36
        /*016e*/ 	.short	(.L_6035 - .L_6034)
.L_6034:
        /*0170*/ 	.word	0x00000008
.L_6035:


//--------------------- .nv.info._ZN18transformer_engine13normalization19ln_fwd_tuned_kernelINS0_13Kernel_traitsI13__nv_bfloat16S3_13__nv_fp8_e4m3fjLj15360ELj2ELj1ELj4ELj8ENS0_18Kernel_traits_baseILj15360ES3_S3_S4_fjLj128EEEEEEEvNS0_19ForwardKernelParamsE --------------------------
	.section	.nv.info._ZN18transformer_engine13normalization19ln_fwd_tuned_kernelINS0_13Kernel_traitsI13__nv_bfloat16S3_13__nv_fp8_e4m3fjLj15360ELj2ELj1ELj4ELj8ENS0_18Kernel_traits_baseILj15360ES3_S3_S4_fjLj128EEEEEEEvNS0_19ForwardKernelParamsE,"",@"SHT_CUDA_INFO"
	.sectionflags	@""
	.align	4


	//----- nvinfo : EIATTR_CUDA_API_VERSION
	.align		4
        /*0000*/ 	.byte	0x04, 0x37
        /*0002*/ 	.short	(.L_6037 - .L_6036)
.L_6036:
        /*0004*/ 	.word	0x00000082


	//----- nvinfo : EIATTR_KPARAM_INFO
	.align		4
.L_6037:
        /*0008*/ 	.byte	0x04, 0x17
        /*000a*/ 	.short	(.L_6039 - .L_6038)
.L_6038:
        /*000c*/ 	.word	0x00000000
        /*0010*/ 	.short	0x0000
        /*0012*/ 	.short	0x0000
        /*0014*/ 	.byte	0x00, 0xf0, 0x21, 0x02


	//----- nvinfo : EIATTR_SPARSE_MMA_MASK
	.align		4
.L_6039:
        /*0018*/ 	.byte	0x03, 0x50
        /*001a*/ 	.short	0x0000


	//----- nvinfo : EIATTR_MAXREG_COUNT
	.align		4
        /*001c*/ 	.byte	0x03, 0x1b
        /*001e*/ 	.short	0x00ff


	//----- nvinfo : EIATTR_NUM_BARRIERS
	.align		4
        /*0020*/ 	.byte	0x02, 0x4c
        /*0022*/ 	.byte	0x01
	.zero		1


	//----- nvinfo : EIATTR_MERCURY_ISA_VERSION
	.align		4
        /*0024*/ 	.byte	0x03, 0x5f
        /*0026*/ 	.short	0x0101


	//----- nvinfo : EIATTR_COOP_GROUP_MASK_REGIDS
	.align		4
        /*0028*/ 	.byte	0x04, 0x29
        /*002a*/ 	.short	(.L_6041 - .L_6040)


	//   ....[0]....
.L_6040:
        /*002c*/ 	.word	0xffffffff


	//   ....[1]....
        /*0030*/ 	.word	0xffffffff


	//   ....[2]....
        /*0034*/ 	.word	0xffffffff


	//   ....[3]....
        /*0038*/ 	.word	0xffffffff


	//   ....[4]....
        /*003c*/ 	.word	0xffffffff


	//   ....[5]....
        /*0040*/ 	.word	0xffffffff


	//   ....[6]....
        /*0044*/ 	.word	0xffffffff


	//   ....[7]....
        /*0048*/ 	.word	0xffffffff


	//   ....[8]....
        /*004c*/ 	.word	0xffffffff


	//   ....[9]....
        /*0050*/ 	.word	0xffffffff


	//   ....[10]....
        /*0054*/ 	.word	0xffffffff


	//   ....[11]....
        /*0058*/ 	.word	0xffffffff


	//   ....[12]....
        /*005c*/ 	.word	0xffffffff


	//   ....[13]....
        /*0060*/ 	.word	0xffffffff


	//   ....[14]....
        /*0064*/ 	.word	0xffffffff


	//   ....[15]....
        /*0068*/ 	.word	0xffffffff


	//   ....[16]....
        /*006c*/ 	.word	0xffffffff


	//   ....[17]....
        /*0070*/ 	.word	0xffffffff


	//   ....[18]....
        /*0074*/ 	.word	0xffffffff


	//   ....[19]....
        /*0078*/ 	.word	0xffffffff


	//   ....[20]....
        /*007c*/ 	.word	0xffffffff


	//   ....[21]....
        /*0080*/ 	.word	0xffffffff


	//   ....[22]....
        /*0084*/ 	.word	0xffffffff


	//   ....[23]....
        /*0088*/ 	.word	0xffffffff


	//   ....[24]....
        /*008c*/ 	.word	0xffffffff


	//   ....[25]....
        /*0090*/ 	.word	0xffffffff


	//   ....[26]....
        /*0094*/ 	.word	0xffffffff


	//   ....[27]....
        /*0098*/ 	.word	0xffffffff


	//   ....[28]....
        /*009c*/ 	.word	0xffffffff


	//   ....[29]....
        /*00a0*/ 	.word	0xffffffff


	//   ....[30]....
        /*00a4*/ 	.word	0x05000006


	//   ....[31]....
        /*00a8*/ 	.word	0x05000006


	//----- nvinfo : EIATTR_COOP_GROUP_INSTR_OFFSETS
	.align		4
.L_6041:
        /*00ac*/ 	.byte	0x04, 0x28
        /*00ae*/ 	.short	(.L_6043 - .L_6042)


	//   ....[0]....
.L_6042:
        /*00b0*/ 	.word	0x000013d0


	//   ....[1]....
        /*00b4*/ 	.word	0x000013f0


	//   ....[2]....
        /*00b8*/ 	.word	0x00001410


	//   ....[3]....
        /*00bc*/ 	.word	0x00001430


	//   ....[4]....
        /*00c0*/ 	.word	0x00001450


	//   ....[5]....
        /*00c4*/ 	.word	0x00001c40


	//   ....[6]....
        /*00c8*/ 	.word	0x00001c60


	//   ....[7]....
        /*00cc*/ 	.word	0x00001c80


	//   ....[8]....
        /*00d0*/ 	.word	0x00001ca0


	//   ....[9]....
        /*00d4*/ 	.word	0x00001cc0


	//   ....[10]....
        /*00d8*/ 	.word	0x00001e70


	//   ....[11]....
        /*00dc*/ 	.word	0x00001e90


	//   ....[12]....
        /*00e0*/ 	.word	0x00001ea0


	//   ....[13]....
        /*00e4*/ 	.word	0x00001f90


	//   ....[14]....
        /*00e8*/ 	.word	0x00002040


	//   ....[15]....
        /*00ec*/ 	.word	0x00002050


	//   ....[16]....
        /*00f0*/ 	.word	0x000022b0


	//   ....[17]....
        /*00f4*/ 	.word	0x000022c0


	//   ....[18]....
        /*00f8*/ 	.word	0x00002650


	//   ....[19]....
        /*00fc*/ 	.word	0x000026a0


	//   ....[20]....
        /*0100*/ 	.word	0x000026b0


	//   ....[21]....
        /*0104*/ 	.word	0x000027f0


	//   ....[22]....
        /*0108*/ 	.word	0x00002850


	//   ....[23]....
        /*010c*/ 	.word	0x00007f80


	//   ....[24]....
        /*0110*/ 	.word	0x00008000


	//   ....[25]....
        /*0114*/ 	.word	0x00008040


	//   ....[26]....
        /*0118*/ 	.word	0x00008060


	//   ....[27]....
        /*011c*/ 	.word	0x00008080


	//   ....[28]....
        /*0120*/ 	.word	0x00008170


	//   ....[29]....
        /*0124*/ 	.word	0x00008190


	//   ....[30]....
        /*0128*/ 	.word	0x000083a0


	//   ....[31]....
        /*012c*/ 	.word	0x00008410


	//----- nvinfo : EIATTR_VRC_CTA_INIT_COUNT
	.align		4
.L_6043:
        /*0130*/ 	.byte	0x02, 0x4a
	.zero		1
	.zero		1


	//----- nvinfo : EIATTR_EXIT_INSTR_OFFSETS
	.align		4
        /*0134*/ 	.byte	0x04, 0x1c
        /*0136*/ 	.short	(.L_6045 - .L_6044)


	//   ....[0]....
.L_6044:
        /*0138*/ 	.word	0x00008200


	//   ....[1]....
        /*013c*/ 	.word	0x00008250


	//   ....[2]....
        /*0140*/ 	.word	0x00008350


	//----- nvinfo : EIATTR_MAX_THREADS
	.align		4
.L_6045:
        /*0144*/ 	.byte	0x04, 0x05
        /*0146*/ 	.short	(.L_6047 - .L_6046)
.L_6046:
        /*0148*/ 	.word	0x00000080
        /*014c*/ 	.word	0x00000001
        /*0150*/ 	.word	0x00000001


	//----- nvinfo : EIATTR_CRS_STACK_SIZE
	.align		4
.L_6047:
        /*0154*/ 	.byte	0x04, 0x1e
        /*0156*/ 	.short	(.L_6049 - .L_6048)
.L_6048:
        /*0158*/ 	.word	0x00000000


	//----- nvinfo : EIATTR_CBANK_PARAM_SIZE
	.align		4
.L_6049:
        /*015c*/ 	.byte	0x03, 0x19
        /*015e*/ 	.short	0x0088


	//----- nvinfo : EIATTR_PARAM_CBANK
	.align		4
        /*0160*/ 	.byte	0x04, 0x0a
        /*0162*/ 	.short	(.L_6051 - .L_6050)
	.align		4
.L_6050:
        /*0164*/ 	.word	index@(.nv.constant0._ZN18transformer_engine13normalization19ln_fwd_tuned_kernelINS0_13Kernel_traitsI13__nv_bfloat16S3_13__nv_fp8_e4m3fjLj15360ELj2ELj1ELj4ELj8ENS0_18Kernel_traits_baseILj15360ES3_S3_S4_fjLj128EEEEEEEvNS0_19ForwardKernelParamsE)
        /*0168*/ 	.short	0x0380
        /*016a*/ 	.short	0x0088


	//----- nvinfo : EIATTR_SW_WAR
	.align		4
.L_6051:
        /*016c*/ 	.byte	0x04, 0x36
        /*016e*/ 	.short	(.L_6053 - .L_6052)
.L_6052:
        /*0170*/ 	.word	0x00000008
.L_6053:


//--------------------- .nv.info._ZN18transformer_engine13normalization19ln_fwd_tuned_kernelINS0_13Kernel_traitsI13__nv_bfloat16S3_13__nv_fp8_e4m3fjLj12800ELj2ELj1ELj4ELj4ENS0_18Kernel_traits_baseILj12800ES3_S3_S4_fjLj128EEEEEEEvNS0_19ForwardKernelParamsE --------------------------
	.section	.nv.info._ZN18transformer_engine13normalization19ln_fwd_tuned_kernelINS0_13Kernel_traitsI13__nv_bfloat16S3_13__nv_fp8_e4m3fjLj12800ELj2ELj1ELj4ELj4ENS0_18Kernel_traits_baseILj12800ES3_S3_S4_fjLj128EEEEEEEvNS0_19ForwardKernelParamsE,"",@"SHT_CUDA_INFO"
	.sectionflags	@""
	.align	4


	//----- nvinfo : EIATTR_CUDA_API_VERSION
	.align		4
        /*0000*/ 	.byte	0x04, 0x37
        /*0002*/ 	.short	(.L_6055 - .L_6054)
.L_6054:
        /*0004*/ 	.word	0x00000082


	//----- nvinfo : EIATTR_KPARAM_INFO
	.align		4
.L_6055:
        /*0008*/ 	.byte	0x04, 0x17
        /*000a*/ 	.short	(.L_6057 - .L_6056)
.L_6056:
        /*000c*/ 	.word	0x00000000
        /*0010*/ 	.short	0x0000
        /*0012*/ 	.short	0x0000
        /*0014*/ 	.byte	0x00, 0xf0, 0x21, 0x02


	//----- nvinfo : EIATTR_SPARSE_MMA_MASK
	.align		4
.L_6057:
        /*0018*/ 	.byte	0x03, 0x50
        /*001a*/ 	.short	0x0000


	//----- nvinfo : EIATTR_MAXREG_COUNT
	.align		4
        /*001c*/ 	.byte	0x03, 0x1b
        /*001e*/ 	.short	0x00ff


	//----- nvinfo : EIATTR_NUM_BARRIERS
	.align		4
        /*0020*/ 	.byte	0x02, 0x4c
        /*0022*/ 	.byte	0x01
	.zero		1


	//----- nvinfo : EIATTR_MERCURY_ISA_VERSION
	.align		4
        /*0024*/ 	.byte	0x03, 0x5f
        /*0026*/ 	.short	0x0101


	//----- nvinfo : EIATTR_COOP_GROUP_MASK_REGIDS
	.align		4
        /*0028*/ 	.byte	0x04, 0x29
        /*002a*/ 	.short	(.L_6059 - .L_6058)


	//   ....[0]....
.L_6058:
        /*002c*/ 	.word	0xffffffff


	//   ....[1]....
        /*0030*/ 	.word	0xffffffff


	//   ....[2]....
        /*0034*/ 	.word	0xffffffff


	//   ....[3]....
        /*0038*/ 	.word	0xffffffff


	//   ....[4]....
        /*003c*/ 	.word	0xffffffff


	//   ....[5]....
        /*0040*/ 	.word	0xffffffff


	//   ....[6]....
        /*0044*/ 	.word	0xffffffff


	//   ....[7]....
        /*0048*/ 	.word	0xffffffff


	//   ....[8]....
        /*004c*/ 	.word	0xffffffff


	//   ....[9]....
        /*0050*/ 	.word	0xffffffff


	//   ....[10]....
        /*0054*/ 	.word	0xffffffff


	//   ....[11]....
        /*0058*/ 	.word	0xffffffff


	//   ....[12]....
        /*005c*/ 	.word	0xffffffff


	//   ....[13]....
        /*0060*/ 	.word	0xffffffff


	//   ....[14]....
        /*0064*/ 	.word	0xffffffff


	//   ....[15]....
        /*0068*/ 	.word	0xffffffff


	//   ....[16]....
        /*006c*/ 	.word	0xffffffff


	//   ....[17]....
        /*0070*/ 	.word	0xffffffff


	//   ....[18]....
        /*0074*/ 	.word	0xffffffff


	//   ....[19]....
        /*0078*/ 	.word	0xffffffff


	//   ....[20]....
        /*007c*/ 	.word	0xffffffff


	//   ....[21]....
        /*0080*/ 	.word	0xffffffff


	//   ....[22]....
        /*0084*/ 	.word	0xffffffff


	//   ....[23]....
        /*0088*/ 	.word	0xffffffff


	//   ....[24]....
        /*008c*/ 	.word	0xffffffff


	//   ....[25]....
        /*0090*/ 	.word	0xffffffff


	//   ....[26]....
        /*0094*/ 	.word	0xffffffff


	//   ....[27]....
        /*0098*/ 	.word	0xffffffff


	//   ....[28]....
        /*009c*/ 	.word	0xffffffff


	//   ....[29]....
        /*00a0*/ 	.word	0xffffffff


	//   ....[30]....
        /*00a4*/ 	.word	0x05000004


	//   ....[31]....
        /*00a8*/ 	.word	0x05000004


	//----- nvinfo : EIATTR_COOP_GROUP_INSTR_OFFSETS
	.align		4
.L_6059:
        /*00ac*/ 	.byte	0x04, 0x28
        /*00ae*/ 	.short	(.L_6061 - .L_6060)


	//   ....[0]....
.L_6060:
        /*00b0*/ 	.word	0x00001380


	//   ....[1]....
        /*00b4*/ 	.word	0x000013a0


	//   ....[2]....
        /*00b8*/ 	.word	0x000013c0


	//   ....[3]....
        /*00bc*/ 	.word	0x000013e0


	//   ....[4]....
        /*00c0*/ 	.word	0x00001400


	//   ....[5]....
        /*00c4*/ 	.word	0x00001a70


	//   ....[6]....
        /*00c8*/ 	.word	0x00001a90


	//   ....[7]....
        /*00cc*/ 	.word	0x00001ab0


	//   ....[8]....
        /*00d0*/ 	.word	0x00001ae0


	//   ....[9]....
        /*00d4*/ 	.word	0x00001b10


	//   ....[10]....
        /*00d8*/ 	.word	0x00001ce0


	//   ....[11]....
        /*00dc*/ 	.word	0x00001d00


	//   ....[12]....
        /*00e0*/ 	.word	0x00001d10


	//   ....[13]....
        /*00e4*/ 	.word	0x00001e10


	//   ....[14]....
        /*00e8*/ 	.word	0x00001ec0


	//   ....[15]....
        /*00ec*/ 	.word	0x00001ed0


	//   ....[16]....
        /*00f0*/ 	.word	0x000020b0


	//   ....[17]....
        /*00f4*/ 	.word	0x000020c0


	//   ....[18]....
        /*00f8*/ 	.word	0x000024f0


	//   ....[19]....
        /*00fc*/ 	.word	0x00002540


	//   ....[20]....
        /*0100*/ 	.word	0x00002550


	//   ....[21]....
        /*0104*/ 	.word	0x000026d0


	//   ....[22]....
        /*0108*/ 	.word	0x00002700


	//   ....[23]....
        /*010c*/ 	.word	0x00006e10


	//   ....[24]....
        /*0110*/ 	.word	0x00006e90


	//   ....[25]....
        /*0114*/ 	.word	0x00006ed0


	//   ....[26]....
        /*0118*/ 	.word	0x00006ef0


	//   ....[27]....
        /*011c*/ 	.word	0x00006f10


	//   ....[28]....
        /*0120*/ 	.word	0x00007000


	//   ....[29]....
        /*0124*/ 	.word	0x00007020


	//   ....[30]....
        /*0128*/ 	.word	0x00007230


	//   ....[31]....
        /*012c*/ 	.word	0x000072a0


	//----- nvinfo : EIATTR_VRC_CTA_INIT_COUNT
	.align		4
.L_6061:
        /*0130*/ 	.byte	0x02, 0x4a
	.zero		1
	.zero		1


	//----- nvinfo : EIATTR_EXIT_INSTR_OFFSETS
	.align		4
        /*0134*/ 	.byte	0x04, 0x1c
        /*0136*/ 	.short	(.L_6063 - .L_6062)


	//   ....[0]....
.L_6062:
        /*0138*/ 	.word	0x00007090


	//   ....[1]....
        /*013c*/ 	.word	0x000070e0


	//   ....[2]....
        /*0140*/ 	.word	0x000071e0


	//----- nvinfo : EIATTR_MAX_THREADS
	.align		4
.L_6063:
        /*0144*/ 	.byte	0x04, 0x05
        /*0146*/ 	.short	(.L_6065 - .L_6064)
.L_6064:
        /*0148*/ 	.word	0x00000080
        /*014c*/ 	.word	0x00000001
        /*0150*/ 	.word	0x00000001


	//----- nvinfo : EIATTR_CRS_STACK_SIZE
	.align		4
.L_6065:
        /*0154*/ 	.byte	0x04, 0x1e
        /*0156*/ 	.short	(.L_6067 - .L_6066)
.L_6066:
        /*0158*/ 	.word	0x00000000


	//----- nvinfo : EIATTR_CBANK_PARAM_SIZE
	.align		4
.L_6067:
        /*015c*/ 	.byte	0x03, 0x19
        /*015e*/ 	.short	0x0088


	//----- nvinfo : EIATTR_PARAM_CBANK
	.align		4
        /*0160*/ 	.byte	0x04, 0x0a
        /*0162*/ 	.short	(.L_6069 - .L_6068)
	.align		4
.L_6068:
        /*0164*/ 	.word	index@(.nv.constant0._ZN18transformer_engine13normalization19ln_fwd_tuned_kernelINS0_13Kernel_traitsI13__nv_bfloat16S3_13__nv_fp8_e4m3fjLj12800ELj2ELj1ELj4ELj4ENS0_18Kernel_traits_baseILj12800ES3_S3_S4_fjLj128EEEEEEEvNS0_19ForwardKernelParamsE)
        /*0168*/ 	.short	0x0380
        /*016a*/ 	.short	0x0088


	//----- nvinfo : EIATTR_SW_WAR
	.align		4
.L_6069:
        /*016c*/ 	.byte	0x04, 0x36
        /*016e*/ 	.short	(.L_6071 - .L_6070)
.L_6070:
        /*0170*/ 	.word	0x00000008
.L_6071:


//--------------------- .nv.info._ZN18transformer_engine13normalization19ln_fwd_tuned_kernelINS0_13Kernel_traitsI13__nv_bfloat16S3_13__nv_fp8_e4m3fjLj12288ELj2ELj1ELj4ELj16ENS0_18Kernel_traits_baseILj12288ES3_S3_S4_fjLj128EEEEEEEvNS0_19ForwardKernelParamsE --------------------------
	.section	.nv.info._ZN18transformer_engine13normalization19ln_fwd_tuned_kernelINS0_13Kernel_traitsI13__nv_bfloat16S3_13__nv_fp8_e4m3fjLj12288ELj2ELj1ELj4ELj16ENS0_18Kernel_traits_baseILj12288ES3_S3_S4_fjLj128EEEEEEEvNS0_19ForwardKernelParamsE,"",@"SHT_CUDA_INFO"
	.sectionflags	@""
	.align	4


	//----- nvinfo : EIATTR_CUDA_API_VERSION
	.align		4
        /*0000*/ 	.byte	0x04, 0x37
        /*0002*/ 	.short	(.L_6073 - .L_6072)
.L_6072:
        /*0004*/ 	.word	0x00000082


	//----- nvinfo : EIATTR_KPARAM_INFO
	.align		4
.L_6073:
        /*0008*/ 	.byte	0x04, 0x17
        /*000a*/ 	.short	(.L_6075 - .L_6074)
.L_6074:
        /*000c*/ 	.word	0x00000000
        /*0010*/ 	.short	0x0000
        /*0012*/ 	.short	0x0000
        /*0014*/ 	.byte	0x00, 0xf0, 0x21, 0x02


	//----- nvinfo : EIATTR_SPARSE_MMA_MASK
	.align		4
.L_6075:
        /*0018*/ 	.byte	0x03, 0x50
        /*001a*/ 	.short	0x0000


	//----- nvinfo : EIATTR_MAXREG_COUNT
	.align		4
        /*001c*/ 	.byte	0x03, 0x1b
        /*001e*/ 	.short	0x00ff


	//----- nvinfo : EIATTR_NUM_BARRIERS
	.align		4
        /*0020*/ 	.byte	0x02, 0x4c
        /*0022*/ 	.byte	0x01
	.zero		1


	//----- nvinfo : EIATTR_MERCURY_ISA_VERSION
	.align		4
        /*0024*/ 	.byte	0x03, 0x5f
        /*0026*/ 	.short	0x0101


	//----- nvinfo : EIATTR_COOP_GROUP_MASK_REGIDS
	.align		4
        /*0028*/ 	.byte	0x04, 0x29
        /*002a*/ 	.short	(.L_6077 - .L_6076)


	//   ....[0]....
.L_6076:
        /*002c*/ 	.word	0xffffffff


	//   ....[1]....
        /*0030*/ 	.word	0xffffffff


	//   ....[2]....
        /*0034*/ 	.word	0xffffffff


	//   ....[3]....
        /*0038*/ 	.word	0xffffffff


	//   ....[4]....
        /*003c*/ 	.word	0xffffffff


	//   ....[5]....
        /*0040*/ 	.word	0xffffffff


	//   ....[6]....
        /*0044*/ 	.word	0xffffffff


	//   ....[7]....
        /*0048*/ 	.word	0xffffffff


	//   ....[8]....
        /*004c*/ 	.word	0xffffffff


	//   ....[9]....
        /*0050*/ 	.word	0xffffffff


	//   ....[10]....
        /*0054*/ 	.word	0xffffffff


	//   ....[11]....
        /*0058*/ 	.word	0xffffffff


	//   ....[12]....
        /*005c*/ 	.word	0xffffffff


	//   ....[13]....
        /*0060*/ 	.word	0xffffffff


	//   ....[14]....
        /*0064*/ 	.word	0xffffffff


	//   ....[15]....
        /*0068*/ 	.word	0xffffffff


	//   ....[16]....
        /*006c*/ 	.word	0xffffffff


	//   ....[17]....
        /*0070*/ 	.word	0xffffffff


	//   ....[18]....
        /*0074*/ 	.word	0xffffffff


	//   ....[19]....
        /*0078*/ 	.word	0xffffffff


	//   ....[20]....
        /*007c*/ 	.word	0xffffffff


	//   ....[21]....
        /*0080*/ 	.word	0xffffffff


	//   ....[22]....
        /*0084*/ 	.word	0xffffffff


	//   ....[23]....
        /*0088*/ 	.word	0xffffffff


	//   ....[24]....
        /*008c*/ 	.word	0xffffffff


	//   ....[25]....
        /*0090*/ 	.word	0xffffffff


	//   ....[26]....
        /*0094*/ 	.word	0xffffffff


	//   ....[27]....
        /*0098*/ 	.word	0xffffffff


	//   ....[28]....
        /*009c*/ 	.word	0xffffffff


	//   ....[29]....
        /*00a0*/ 	.word	0xffffffff


	//   ....[30]....
        /*00a4*/ 	.word	0x05000004


	//   ....[31]....
        /*00a8*/ 	.word	0x05000004


	//----- nvinfo : EIATTR_COOP_GROUP_INSTR_OFFSETS
	.align		4
.L_6077:
        /*00ac*/ 	.byte	0x04, 0x28
        /*00ae*/ 	.short	(.L_6079 - .L_6078)


	//   ....[0]....
.L_6078:
        /*00b0*/ 	.word	0x00000e40


	//   ....[1]....
        /*00b4*/ 	.word	0x00000e60


	//   ....[2]....
        /*00b8*/ 	.word	0x00000e80


	//   ....[3]....
        /*00bc*/ 	.word	0x00000ea0


	//   ....[4]....
        /*00c0*/ 	.word	0x00000ec0


	//   ....[5]....
        /*00c4*/ 	.word	0x000014f0


	//   ....[6]....
        /*00c8*/ 	.word	0x00001510


	//   ....[7]....
        /*00cc*/ 	.word	0x00001540


	//   ....[8]....
        /*00d0*/ 	.word	0x00001570


	//   ....[9]....
        /*00d4*/ 	.word	0x000015a0


	//   ....[10]....
        /*00d8*/ 	.word	0x00001760


	//   ....[11]....
        /*00dc*/ 	.word	0x00001780


	//   ....[12]....
        /*00e0*/ 	.word	0x00001790


	//   ....[13]....
        /*00e4*/ 	.word	0x00001890


	//   ....[14]....
        /*00e8*/ 	.word	0x00001940


	//   ....[15]....
        /*00ec*/ 	.word	0x00001950


	//   ....[16]....
        /*00f0*/ 	.word	0x00001c30


	//   ....[17]....
        /*00f4*/ 	.word	0x00001c40


	//   ....[18]....
        /*00f8*/ 	.word	0x00001f90


	//   ....[19]....
        /*00fc*/ 	.word	0x00001fe0


	//   ....[20]....
        /*0100*/ 	.word	0x00001ff0


	//   ....[21]....
        /*0104*/ 	.word	0x00002180


	//   ....[22]....
        /*0108*/ 	.word	0x000021a0


	//   ....[23]....
        /*010c*/ 	.word	0x000068c0


	//   ....[24]....
        /*0110*/ 	.word	0x00006940


	//   ....[25]....
        /*0114*/ 	.word	0x00006980


	//   ....[26]....
        /*0118*/ 	.word	0x000069a0


	//   ....[27]....
        /*011c*/ 	.word	0x000069c0


	//   ....[28]....
        /*0120*/ 	.word	0x00006ab0


	//   ....[29]....
        /*0124*/ 	.word	0x00006ad0


	//   ....[30]....
        /*0128*/ 	.word	0x00006ce0


	//   ....[31]....
        /*012c*/ 	.word	0x00006d50


	//----- nvinfo : EIATTR_VRC_CTA_INIT_COUNT
	.align		4
.L_6079:
        /*0130*/ 	.byte	0x02, 0x4a
	.zero		1
	.zero		1


	//----- nvinfo : EIATTR_EXIT_INSTR_OFFSETS
	.align		4
        /*0134*/ 	.byte	0x04, 0x1c
        /*0136*/ 	.short	(.L_6081 - .L_6080)


	//   ....[0]....
.L_6080:
        /*0138*/ 	.word	0x00006b40


	//   ....[1]....
        /*013c*/ 	.word	0x00006b90


	//   ....[2]....
        /*0140*/ 	.word	0x00006c90


	//----- nvinfo : EIATTR_MAX_THREADS
	.align		4
.L_6081:
        /*0144*/ 	.byte	0x04, 0x05
        /*0146*/ 	.short	(.L_6083 - .L_6082)
.L_6082:
        /*0148*/ 	.word	0x00000080
        /*014c*/ 	.word	0x00000001
        /*0150*/ 	.word	0x00000001


	//----- nvinfo : EIATTR_CRS_STACK_SIZE
	.align		4
.L_6083:
        /*0154*/ 	.byte	0x04, 0x1e
        /*0156*/ 	.short	(.L_6085 - .L_6084)
.L_6084:
        /*0158*/ 	.word	0x00000000


	//----- nvinfo : EIATTR_CBANK_PARAM_SIZE
	.align		4
.L_6085:
        /*015c*/ 	.byte	0x03, 0x19
        /*015e*/ 	.short	0x0088


	//----- nvinfo : EIATTR_PARAM_CBANK
	.align		4
        /*0160*/ 	.byte	0x04, 0x0a
        /*0162*/ 	.short	(.L_6087 - .L_6086)
	.align		4
.L_6086:
        /*0164*/ 	.word	index@(.nv.constant0._ZN18transformer_engine13normalization19ln_fwd_tuned_kernelINS0_13Kernel_traitsI13__nv_bfloat16S3_13__nv_fp8_e4m3fjLj12288ELj2ELj1ELj4ELj16ENS0_18Kernel_traits_baseILj12288ES3_S3_S4_fjLj128EEEEEEEvNS0_19ForwardKernelParamsE)
        /*0168*/ 	.short	0x0380
        /*016a*/ 	.short	0x0088


	//----- nvinfo : EIATTR_SW_WAR
	.align		4
.L_6087:
        /*016c*/ 	.byte	0x04, 0x36
        /*016e*/ 	.short	(.L_6089 - .L_6088)
.L_6088:
        /*0170*/ 	.word	0x00000008
.L_6089:


//--------------------- .nv.info._ZN18transformer_engine13normalization19ln_fwd_tuned_kernelINS0_13Kernel_traitsI13__nv_bfloat16S3_13__nv_fp8_e4m3fjLj10240ELj1ELj1ELj4ELj16ENS0_18Kernel_traits_baseILj10240ES3_S3_S4_fjLj128EEEEEEEvNS0_19ForwardKernelParamsE --------------------------
	.section	.nv.info._ZN18transformer_engine13normalization19ln_fwd_tuned_kernelINS0_13Kernel_traitsI13__nv_bfloat16S3_13__nv_fp8_e4m3fjLj10240ELj1ELj1ELj4ELj16ENS0_18Kernel_traits_baseILj10240ES3_S3_S4_fjLj128EEEEEEEvNS0_19ForwardKernelParamsE,"",@"SHT_CUDA_INFO"
	.sectionflags	@""
	.align	4


	//----- nvinfo : EIATTR_CUDA_API_VERSION
	.align		4
        /*0000*/ 	.byte	0x04, 0x37
        /*0002*/ 	.short	(.L_6091 - .L_6090)
.L_6090:
        /*0004*/ 	.word	0x00000082


	//----- nvinfo : EIATTR_KPARAM_INFO
	.align		4
.L_6091:
        /*0008*/ 	.byte	0x04, 0x17
        /*000a*/ 	.short	(.L_6093 - .L_6092)
.L_6092:
        /*000c*/ 	.word	0x00000000
        /*0010*/ 	.short	0x0000
        /*0012*/ 	.short	0x0000
        /*0014*/ 	.byte	0x00, 0xf0, 0x21, 0x02


	//----- nvinfo : EIATTR_SPARSE_MMA_MASK
	.align		4
.L_6093:
        /*0018*/ 	.byte	0x03, 0x50
        /*001a*/ 	.short	0x0000


	//----- nvinfo : EIATTR_MAXREG_COUNT
	.align		4
        /*001c*/ 	.byte	0x03, 0x1b
        /*001e*/ 	.short	0x00ff


	//----- nvinfo : EIATTR_NUM_BARRIERS
	.align		4
        /*0020*/ 	.byte	0x02, 0x4c
        /*0022*/ 	.byte	0x01
	.zero		1


	//----- nvinfo : EIATTR_ANNOTATIONS
	.align		4
        /*0024*/ 	.byte	0x04, 0x55
        /*0026*/ 	.short	(.L_6095 - .L_6094)


	//   ....[0]....
.L_6094:
        /* <DEDUP_REMOVED lines=19> */


	//----- nvinfo : EIATTR_MERCURY_ISA_VERSION
	.align		4
.L_6095:
        /*0148*/ 	.byte	0x03, 0x5f
        /*014a*/ 	.short	0x0101


	//----- nvinfo : EIATTR_COOP_GROUP_MASK_REGIDS
	.align		4
        /*014c*/ 	.byte	0x04, 0x29
        /*014e*/ 	.short	(.L_6097 - .L_6096)


	//   ....[0]....
.L_6096:
        /*0150*/ 	.word	0xffffffff


	//   ....[1]....
        /*0154*/ 	.word	0xffffffff


	//   ....[2]....
        /*0158*/ 	.word	0xffffffff


	//   ....[3]....
        /*015c*/ 	.word	0xffffffff


	//   ....[4]....
        /*0160*/ 	.word	0xffffffff


	//   ....[5]....
        /*0164*/ 	.word	0xffffffff


	//   ....[6]....
        /*0168*/ 	.word	0xffffffff


	//   ....[7]....
        /*016c*/ 	.word	0xffffffff


	//   ....[8]....
        /*0170*/ 	.word	0xffffffff


	//   ....[9]....
        /*0174*/ 	.word	0xffffffff


	//   ....[10]....
        /*0178*/ 	.word	0xffffffff


	//   ....[11]....
        /*017c*/ 	.word	0xffffffff


	//   ....[12]....
        /*0180*/ 	.word	0xffffffff


	//   ....[13]....
        /*0184*/ 	.word	0xffffffff


	//   ....[14]....
        /*0188*/ 	.word	0xffffffff


	//   ....[15]....
        /*018c*/ 	.word	0xffffffff


	//   ....[16]....
        /*0190*/ 	.word	0xffffffff


	//   ....[17]....
        /*0194*/ 	.word	0xffffffff


	//   ....[18]....
        /*0198*/ 	.word	0xffffffff


	//   ....[19]....
        /*019c*/ 	.word	0xffffffff


	//   ....[20]....
        /*01a0*/ 	.word	0xffffffff


	//   ....[21]....
        /*01a4*/ 	.word	0xffffffff


	//   ....[22]....
        /*01a8*/ 	.word	0xffffffff


	//   ....[23]....
        /*01ac*/ 	.word	0xffffffff


	//   ....[24]....
        /*01b0*/ 	.word	0xffffffff


	//   ....[25]....
        /*01b4*/ 	.word	0x05000004


	//   ....[26]....
        /*01b8*/ 	.word	0x05000004


	//----- nvinfo : EIATTR_COOP_GROUP_INSTR_OFFSETS
	.align		4
.L_6097:
        /*01bc*/ 	.byte	0x04, 0x28
        /*01be*/ 	.short	(.L_6099 - .L_6098)


	//   ....[0]....
.L_6098:
        /*01c0*/ 	.word	0x00001830


	//   ....[1]....
        /*01c4*/ 	.word	0x00001850


	//   ....[2]....
        /*01c8*/ 	.word	0x00001870


	//   ....[3]....
        /*01cc*/ 	.word	0x00001890


	//   ....[4]....
        /*01d0*/ 	.word	0x000018b0


	//   ....[5]....
        /*01d4*/ 	.word	0x000022e0


	//   ....[6]....
        /*01d8*/ 	.word	0x00002300


	//   ....[7]....
        /*01dc*/ 	.word	0x00002320


	//   ....[8]....
        /*01e0*/ 	.word	0x00002340


	//   ....[9]....
        /*01e4*/ 	.word	0x00002360


	//   ....[10]....
        /*01e8*/ 	.word	0x000024b0


	//   ....[11]....
        /*01ec*/ 	.word	0x000024d0


	//   ....[12]....
        /*01f0*/ 	.word	0x000024e0


	//   ....[13]....
        /*01f4*/ 	.word	0x00002640


	//   ....[14]....
        /*01f8*/ 	.word	0x00002680


	//   ....[15]....
        /*01fc*/ 	.word	0x000026d0


	//   ....[16]....
        /*0200*/ 	.word	0x000028b0


	//   ....[17]....
        /*0204*/ 	.word	0x00002910


	//   ....[18]....
        /*0208*/ 	.word	0x00009cb0


	//   ....[19]....
        /*020c*/ 	.word	0x00009d20


	//   ....[20]....
        /*0210*/ 	.word	0x00009d60


	//   ....[21]....
        /*0214*/ 	.word	0x00009d90


	//   ....[22]....
        /*0218*/ 	.word	0x00009db0


	//   ....[23]....
        /*021c*/ 	.word	0x00009ea0


	//   ....[24]....
        /*0220*/ 	.word	0x00009ec0


	//   ....[25]....
        /*0224*/ 	.word	0x0000a0e0


	//   ....[26]....
        /*0228*/ 	.word	0x0000a150


	//----- nvinfo : EIATTR_VRC_CTA_INIT_COUNT
	.align		4
.L_6099:
        /*022c*/ 	.byte	0x02, 0x4a
	.zero		1
	.zero		1


	//----- nvinfo : EIATTR_EXIT_INSTR_OFFSETS
	.align		4
        /*0230*/ 	.byte	0x04, 0x1c
        /*0232*/ 	.short	(.L_6101 - .L_6100)


	//   ....[0]....
.L_6100:
        /*0234*/ 	.word	0x00009f30


	//   ....[1]....
        /*0238*/ 	.word	0x00009f90


	//   ....[2]....
        /*023c*/ 	.word	0x0000a090


	//----- nvinfo : EIATTR_MAX_THREADS
	.align		4
.L_6101:
        /*0240*/ 	.byte	0x04, 0x05
        /*0242*/ 	.short	(.L_6103 - .L_6102)
.L_6102:
        /*0244*/ 	.word	0x00000080
        /*0248*/ 	.word	0x00000001
        /*024c*/ 	.word	0x00000001


	//----- nvinfo : EIATTR_CRS_STACK_SIZE
	.align		4
.L_6103:
        /*0250*/ 	.byte	0x04, 0x1e
        /*0252*/ 	.short	(.L_6105 - .L_6104)
.L_6104:
        /*0254*/ 	.word	0x00000000


	//----- nvinfo : EIATTR_CBANK_PARAM_SIZE
	.align		4
.L_6105:
        /*0258*/ 	.byte	0x03, 0x19
        /*025a*/ 	.short	0x0088


	//----- nvinfo : EIATTR_PARAM_CBANK
	.align		4
        /*025c*/ 	.byte	0x04, 0x0a
        /*025e*/ 	.short	(.L_6107 - .L_6106)
	.align		4
.L_6106:
        /*0260*/ 	.word	index@(.nv.constant0._ZN18transformer_engine13normalization19ln_fwd_tuned_kernelINS0_13Kernel_traitsI13__nv_bfloat16S3_13__nv_fp8_e4m3fjLj10240ELj1ELj1ELj4ELj16ENS0_18Kernel_traits_baseILj10240ES3_S3_S4_fjLj128EEEEEEEvNS0_19ForwardKernelParamsE)
        /*0264*/ 	.short	0x0380
        /*0266*/ 	.short	0x0088


	//----- nvinfo : EIATTR_SW_WAR
	.align		4
.L_6107:
        /*0268*/ 	.byte	0x04, 0x36
        /*026a*/ 	.short	(.L_6109 - .L_6108)
.L_6108:
        /*026c*/ 	.word	0x00000008
.L_6109:


//--------------------- .nv.info._ZN18transformer_engine13normalization19ln_fwd_tuned_kernelINS0_13Kernel_traitsI13__nv_bfloat16S3_13__nv_fp8_e4m3fjLj8192ELj1ELj1ELj4ELj16ENS0_18Kernel_traits_baseILj8192ES3_S3_S4_fjLj128EEEEEEEvNS0_19ForwardKernelParamsE --------------------------
	.section	.nv.info._ZN18transformer_engine13normalization19ln_fwd_tuned_kernelINS0_13Kernel_traitsI13__nv_bfloat16S3_13__nv_fp8_e4m3fjLj8192ELj1ELj1ELj4ELj16ENS0_18Kernel_traits_baseILj8192ES3_S3_S4_fjLj128EEEEEEEvNS0_19ForwardKernelParamsE,"",@"SHT_CUDA_INFO"
	.sectionflags	@""
	.align	4


	//----- nvinfo : EIATTR_CUDA_API_VERSION
	.align		4
        /*0000*/ 	.byte	0x04, 0x37
        /*0002*/ 	.short	(.L_6111 - .L_6110)
.L_6110:
        /*0004*/ 	.word	0x00000082


	//----- nvinfo : EIATTR_KPARAM_INFO
	.align		4
.L_6111:
        /*0008*/ 	.byte	0x04, 0x17
        /*000a*/ 	.short	(.L_6113 - .L_6112)
.L_6112:
        /*000c*/ 	.word	0x00000000
        /*0010*/ 	.short	0x0000
        /*0012*/ 	.short	0x0000
        /*0014*/ 	.byte	0x00, 0xf0, 0x21, 0x02


	//----- nvinfo : EIATTR_SPARSE_MMA_MASK
	.align		4
.L_6113:
        /*0018*/ 	.byte	0x03, 0x50
        /*001a*/ 	.short	0x0000


	//----- nvinfo : EIATTR_MAXREG_COUNT
	.align		4
        /*001c*/ 	.byte	0x03, 0x1b
        /*001e*/ 	.short	0x00ff


	//----- nvinfo : EIATTR_NUM_BARRIERS
	.align		4
        /*0020*/ 	.byte	0x02, 0x4c
        /*0022*/ 	.byte	0x01
	.zero		1


	//----- nvinfo : EIATTR_MERCURY_ISA_VERSION
	.align		4
        /*0024*/ 	.byte	0x03, 0x5f
        /*0026*/ 	.short	0x0101


	//----- nvinfo : EIATTR_COOP_GROUP_MASK_REGIDS
	.align		4
        /*0028*/ 	.byte	0x04, 0x29
        /*002a*/ 	.short	(.L_6115 - .L_6114)


	//   ....[0]....
.L_6114:
        /*002c*/ 	.word	0xffffffff


	//   ....[1]....
        /*0030*/ 	.word	0xffffffff


	//   ....[2]....
        /*0034*/ 	.word	0xffffffff


	//   ....[3]....
        /*0038*/ 	.word	0xffffffff


	//   ....[4]....
        /*003c*/ 	.word	0xffffffff


	//   ....[5]....
        /*0040*/ 	.word	0xffffffff


	//   ....[6]....
        /*0044*/ 	.word	0xffffffff


	//   ....[7]....
        /*0048*/ 	.word	0xffffffff


	//   ....[8]....
        /*004c*/ 	.word	0xffffffff


	//   ....[9]....
        /*0050*/ 	.word	0xffffffff


	//   ....[10]....
        /*0054*/ 	.word	0xffffffff


	//   ....[11]....
        /*0058*/ 	.word	0xffffffff


	//   ....[12]....
        /*005c*/ 	.word	0xffffffff


	//   ....[13]....
        /*0060*/ 	.word	0xffffffff


	//   ....[14]....
        /*0064*/ 	.word	0xffffffff


	//   ....[15]....
        /*0068*/ 	.word	0xffffffff


	//   ....[16]....
        /*006c*/ 	.word	0xffffffff


	//   ....[17]....
        /*0070*/ 	.word	0xffffffff


	//   ....[18]....
        /*0074*/ 	.word	0xffffffff


	//   ....[19]....
        /*0078*/ 	.word	0xffffffff


	//   ....[20]....
        /*007c*/ 	.word	0xffffffff


	//   ....[21]....
        /*0080*/ 	.word	0xffffffff


	//   ....[22]....
        /*0084*/ 	.word	0xffffffff


	//   ....[23]....
        /*0088*/ 	.word	0xffffffff


	//   ....[24]....
        /*008c*/ 	.word	0xffffffff


	//   ....[25]....
        /*0090*/ 	.word	0x05000004


	//   ....[26]....
        /*0094*/ 	.word	0x05000004


	//----- nvinfo : EIATTR_COOP_GROUP_INSTR_OFFSETS
	.align		4
.L_6115:
        /*0098*/ 	.byte	0x04, 0x28
        /*009a*/ 	.short	(.L_6117 - .L_6116)


	//   ....[0]....
.L_6116:
        /*009c*/ 	.word	0x00001200


	//   ....[1]....
        /*00a0*/ 	.word	0x00001220


	//   ....[2]....
        /*00a4*/ 	.word	0x00001240


	//   ....[3]....
        /*00a8*/ 	.word	0x00001260


	//   ....[4]....
        /*00ac*/ 	.word	0x00001280


	//   ....[5]....
        /*00b0*/ 	.word	0x00001ab0


	//   ....[6]....
        /*00b4*/ 	.word	0x00001ae0


	//   ....[7]....
        /*00b8*/ 	.word	0x00001b10


	//   ....[8]....
        /*00bc*/ 	.word	0x00001b40


	//   ....[9]....
        /*00c0*/ 	.word	0x00001b70


	//   ....[10]....
        /*00c4*/ 	.word	0x00001ca0


	//   ....[11]....
        /*00c8*/ 	.word	0x00001ce0


	//   ....[12]....
        /*00cc*/ 	.word	0x00001d10


	//   ....[13]....
        /*00d0*/ 	.word	0x00001e40


	//   ....[14]....
        /*00d4*/ 	.word	0x00001ee0


	//   ....[15]....
        /*00d8*/ 	.word	0x00001f00


	//   ....[16]....
        /*00dc*/ 	.word	0x000020d0


	//   ....[17]....
        /*00e0*/ 	.word	0x000020f0


	//   ....[18]....
        /*00e4*/ 	.word	0x00007a60


	//   ....[19]....
        /*00e8*/ 	.word	0x00007ae0


	//   ....[20]....
        /*00ec*/ 	.word	0x00007b10


	//   ....[21]....
        /*00f0*/ 	.word	0x00007b40


	//   ....[22]....
        /*00f4*/ 	.word	0x00007b60


	//   ....[23]....
        /*00f8*/ 	.word	0x00007c50


	//   ....[24]....
        /*00fc*/ 	.word	0x00007c70


	//   ....[25]....
        /*0100*/ 	.word	0x00007e90


	//   ....[26]....
        /*0104*/ 	.word	0x00007f00


	//----- nvinfo : EIATTR_VRC_CTA_INIT_COUNT
	.align		4
.L_6117:
        /*0108*/ 	.byte	0x02, 0x4a
	.zero		1
	.zero		1


	//----- nvinfo : EIATTR_EXIT_INSTR_OFFSETS
	.align		4
        /*010c*/ 	.byte	0x04, 0x1c
        /*010e*/ 	.short	(.L_6119 - .L_6118)


	//   ....[0]....
.L_6118:
        /*0110*/ 	.word	0x00007ce0


	//   ....[1]....
        /*0114*/ 	.word	0x00007d40


	//   ....[2]....
        /*0118*/ 	.word	0x00007e40


	//----- nvinfo : EIATTR_MAX_THREADS
	.align		4
.L_6119:
        /*011c*/ 	.byte	0x04, 0x05
        /*011e*/ 	.short	(.L_6121 - .L_6120)
.L_6120:
        /*0120*/ 	.word	0x00000080
        /*0124*/ 	.word	0x00000001
        /*0128*/ 	.word	0x00000001


	//----- nvinfo : EIATTR_CRS_STACK_SIZE
	.align		4
.L_6121:
        /*012c*/ 	.byte	0x04, 0x1e
        /*012e*/ 	.short	(.L_6123 - .L_6122)
.L_6122:
        /*0130*/ 	.word	0x00000000


	//----- nvinfo : EIATTR_CBANK_PARAM_SIZE
	.align		4
.L_6123:
        /*0134*/ 	.byte	0x03, 0x19
        /*0136*/ 	.short	0x0088


	//----- nvinfo : EIATTR_PARAM_CBANK
	.align		4
        /*0138*/ 	.byte	0x04, 0x0a
        /*013a*/ 	.short	(.L_6125 - .L_6124)
	.align		4
.L_6124:
        /*013c*/ 	.word	index@(.nv.constant0._ZN18transformer_engine13normalization19ln_fwd_tuned_kernelINS0_13Kernel_traitsI13__nv_bfloat16S3_13__nv_fp8_e4m3fjLj8192ELj1ELj1ELj4ELj16ENS0_18Kernel_traits_baseILj8192ES3_S3_S4_fjLj128EEEEEEEvNS0_19ForwardKernelParamsE)
        /*0140*/ 	.short	0x0380
        /*0142*/ 	.short	0x0088


	//----- nvinfo : EIATTR_SW_WAR
	.align		4
.L_6125:
        /*0144*/ 	.byte	0x04, 0x36
        /*0146*/ 	.short	(.L_6127 - .L_6126)
.L_6126:
        /*0148*/ 	.word	0x00000008
.L_6127:


//--------------------- .nv.info._ZN18transformer_engine13normalization19ln_fwd_tuned_kernelINS0_13Kernel_traitsI13__nv_bfloat16S3_13__nv_fp8_e4m3fjLj6144ELj1ELj1ELj4ELj16ENS0_18Kernel_traits_baseILj6144ES3_S3_S4_fjLj128EEEEEEEvNS0_19ForwardKernelParamsE --------------------------
	.section	.nv.info._ZN18transformer_engine13normalization19ln_fwd_tuned_kernelINS0_13Kernel_traitsI13__nv_bfloat16S3_13__nv_fp8_e4m3fjLj6144ELj1ELj1ELj4ELj16ENS0_18Kernel_traits_baseILj6144ES3_S3_S4_fjLj128EEEEEEEvNS0_19ForwardKernelParamsE,"",@"SHT_CUDA_INFO"
	.sectionflags	@""
	.align	4


	//----- nvinfo : EIATTR_CUDA_API_VERSION
	.align		4
        /*0000*/ 	.byte	0x04, 0x37
        /*0002*/ 	.short	(.L_6129 - .L_6128)
.L_6128:
        /*0004*/ 	.word	0x00000082


	//----- nvinfo : EIATTR_KPARAM_INFO
	.align		4
.L_6129:
        /*0008*/ 	.byte	0x04, 0x17
        /*000a*/ 	.short	(.L_6131 - .L_6130)
.L_6130:
        /*000c*/ 	.word	0x00000000
        /*0010*/ 	.short	0x0000
        /*0012*/ 	.short	0x0000
        /*0014*/ 	.byte	0x00, 0xf0, 0x21, 0x02


	//----- nvinfo : EIATTR_SPARSE_MMA_MASK
	.align		4
.L_6131:
        /*0018*/ 	.byte	0x03, 0x50
        /*001a*/ 	.short	0x0000


	//----- nvinfo : EIATTR_MAXREG_COUNT
	.align		4
        /*001c*/ 	.byte	0x03, 0x1b
        /*001e*/ 	.short	0x00ff


	//----- nvinfo : EIATTR_NUM_BARRIERS
	.align		4
        /*0020*/ 	.byte	0x02, 0x4c
        /*0022*/ 	.byte	0x01
	.zero		1


	//----- nvinfo : EIATTR_MERCURY_ISA_VERSION
	.align		4
        /*0024*/ 	.byte	0x03, 0x5f
        /*0026*/ 	.short	0x0101


	//----- nvinfo : EIATTR_COOP_GROUP_MASK_REGIDS
	.align		4
        /*0028*/ 	.byte	0x04, 0x29
        /*002a*/ 	.short	(.L_6133 - .L_6132)


	//   ....[0]....
.L_6132:
        /*002c*/ 	.word	0xffffffff


	//   ....[1]....
        /*0030*/ 	.word	0xffffffff


	//   ....[2]....
        /*0034*/ 	.word	0xffffffff


	//   ....[3]....
        /*0038*/ 	.word	0xffffffff


	//   ....[4]....
        /*003c*/ 	.word	0xffffffff


	//   ....[5]....
        /*0040*/ 	.word	0xffffffff


	//   ....[6]....
        /*0044*/ 	.word	0xffffffff


	//   ....[7]....
        /*0048*/ 	.word	0xffffffff


	//   ....[8]....
        /*004c*/ 	.word	0xffffffff


	//   ....[9]....
        /*0050*/ 	.word	0xffffffff


	//   ....[10]....
        /*0054*/ 	.word	0xffffffff


	//   ....[11]....
        /*0058*/ 	.word	0xffffffff


	//   ....[12]....
        /*005c*/ 	.word	0xffffffff


	//   ....[13]....
        /*0060*/ 	.word	0xffffffff


	//   ....[14]....
        /*0064*/ 	.word	0xffffffff


	//   ....[15]....
        /*0068*/ 	.word	0xffffffff


	//   ....[16]....
        /*006c*/ 	.word	0xffffffff


	//   ....[17]....
        /*0070*/ 	.word	0xffffffff


	//   ....[18]....
        /*0074*/ 	.word	0xffffffff


	//   ....[19]....
        /*0078*/ 	.word	0xffffffff


	//   ....[20]....
        /*007c*/ 	.word	0xffffffff


	//   ....[21]....
        /*0080*/ 	.word	0xffffffff


	//   ....[22]....
        /*0084*/ 	.word	0xffffffff


	//   ....[23]....
        /*0088*/ 	.word	0xffffffff


	//   ....[24]....
        /*008c*/ 	.word	0xffffffff


	//   ....[25]....
        /*0090*/ 	.word	0x05000004


	//   ....[26]....
        /*0094*/ 	.word	0x05000004


	//----- nvinfo : EIATTR_COOP_GROUP_INSTR_OFFSETS
	.align		4
.L_6133:
        /*0098*/ 	.byte	0x04, 0x28
        /*009a*/ 	.short	(.L_6135 - .L_6134)


	//   ....[0]....
.L_6134:
        /*009c*/ 	.word	0x00000ec0


	//   ....[1]....
        /*00a0*/ 	.word	0x00000ee0


	//   ....[2]....
        /*00a4*/ 	.word	0x00000f00


	//   ....[3]....
        /*00a8*/ 	.word	0x00000f20


	//   ....[4]....
        /*00ac*/ 	.word	0x00000f40


	//   ....[5]....
        /*00b0*/ 	.word	0x00001570


	//   ....[6]....
        /*00b4*/ 	.word	0x000015a0


	//   ....[7]....
        /*00b8*/ 	.word	0x000015f0


	//   ....[8]....
        /*00bc*/ 	.word	0x00001620


	//   ....[9]....
        /*00c0*/ 	.word	0x00001650


	//   ....[10]....
        /*00c4*/ 	.word	0x00001770


	//   ....[11]....
        /*00c8*/ 	.word	0x000017b0


	//   ....[12]....
        /*00cc*/ 	.word	0x000017e0


	//   ....[13]....
        /*00d0*/ 	.word	0x000018f0


	//   ....[14]....
        /*00d4*/ 	.word	0x000019a0


	//   ....[15]....
        /*00d8*/ 	.word	0x000019b0


	//   ....[16]....
        /*00dc*/ 	.word	0x00001b60


	//   ....[17]....
        /*00e0*/ 	.word	0x00001bf0


	//   ....[18]....
        /*00e4*/ 	.word	0x000060d0


	//   ....[19]....
        /*00e8*/ 	.word	0x00006150


	//   ....[20]....
        /*00ec*/ 	.word	0x00006180


	//   ....[21]....
        /*00f0*/ 	.word	0x000061b0


	//   ....[22]....
        /*00f4*/ 	.word	0x000061d0


	//   ....[23]....
        /*00f8*/ 	.word	0x000062c0


	//   ....[24]....
        /*00fc*/ 	.word	0x000062e0


	//   ....[25]....
        /*0100*/ 	.word	0x00006510


	//   ....[26]....
        /*0104*/ 	.word	0x00006580


	//----- nvinfo : EIATTR_VRC_CTA_INIT_COUNT
	.align		4
.L_6135:
        /*0108*/ 	.byte	0x02, 0x4a
	.zero		1
	.zero		1


	//----- nvinfo : EIATTR_EXIT_INSTR_OFFSETS
	.align		4
        /*010c*/ 	.byte	0x04, 0x1c
        /*010e*/ 	.short	(.L_6137 - .L_6136)


	//   ....[0]....
.L_6136:
        /*0110*/ 	.word	0x00006350


	//   ....[1]....
        /*0114*/ 	.word	0x000063b0


	//   ....[2]....
        /*0118*/ 	.word	0x000064c0


	//----- nvinfo : EIATTR_MAX_THREADS
	.align		4
.L_6137:
        /*011c*/ 	.byte	0x04, 0x05
        /*011e*/ 	.short	(.L_6139 - .L_6138)
.L_6138:
        /*0120*/ 	.word	0x00000080
        /*0124*/ 	.word	0x00000001
        /*0128*/ 	.word	0x00000001


	//----- nvinfo : EIATTR_CRS_STACK_SIZE
	.align		4
.L_6139:
        /*012c*/ 	.byte	0x04, 0x1e
        /*012e*/ 	.short	(.L_6141 - .L_6140)
.L_6140:
        /*0130*/ 	.word	0x00000000


	//----- nvinfo : EIATTR_CBANK_PARAM_SIZE
	.align		4
.L_6141:
        /*0134*/ 	.byte	0x03, 0x19
        /*0136*/ 	.short	0x0088


	//----- nvinfo : EIATTR_PARAM_CBANK
	.align		4
        /*0138*/ 	.byte	0x04, 0x0a
        /*013a*/ 	.short	(.L_6143 - .L_6142)
	.align		4
.L_6142:
        /*013c*/ 	.word	index@(.nv.constant0._ZN18transformer_engine13normalization19ln_fwd_tuned_kernelINS0_13Kernel_traitsI13__nv_bfloat16S3_13__nv_fp8_e4m3fjLj6144ELj1ELj1ELj4ELj16ENS0_18Kernel_traits_baseILj6144ES3_S3_S4_fjLj128EEEEEEEvNS0_19ForwardKernelParamsE)
        /*0140*/ 	.short	0x0380
        /*0142*/ 	.short	0x0088


	//----- nvinfo : EIATTR_SW_WAR
	.align		4
.L_6143:
        /*0144*/ 	.byte	0x04, 0x36
        /*0146*/ 	.short	(.L_6145 - .L_6144)
.L_6144:
        /*0148*/ 	.word	0x00000008
.L_6145:


//--------------------- .nv.info._ZN18transformer_engine13normalization19ln_fwd_tuned_kernelINS0_13Kernel_traitsI13__nv_bfloat16S3_13__nv_fp8_e4m3fjLj5120ELj1ELj1ELj4ELj16ENS0_18Kernel_traits_baseILj5120ES3_S3_S4_fjLj128EEEEEEEvNS0_19ForwardKernelParamsE --------------------------
	.section	.nv.info._ZN18transformer_engine13normalization19ln_fwd_tuned_kernelINS0_13Kernel_traitsI13__nv_bfloat16S3_13__nv_fp8_e4m3fjLj5120ELj1ELj1ELj4ELj16ENS0_18Kernel_traits_baseILj5120ES3_S3_S4_fjLj128EEEEEEEvNS0_19ForwardKernelParamsE,"",@"SHT_CUDA_INFO"
	.sectionflags	@""
	.align	4


	//----- nvinfo : EIATTR_CUDA_API_VERSION
	.align		4
        /*0000*/ 	.byte	0x04, 0x37
        /*0002*/ 	.short	(.L_6147 - .L_6146)
.L_6146:
        /*0004*/ 	.word	0x00000082


	//----- nvinfo : EIATTR_KPARAM_INFO
	.align		4
.L_6147:
        /*0008*/ 	.byte	0x04, 0x17
        /*000a*/ 	.short	(.L_6149 - .L_6148)
.L_6148:
        /*000c*/ 	.word	0x00000000
        /*0010*/ 	.short	0x0000
        /*0012*/ 	.short	0x0000
        /*0014*/ 	.byte	0x00, 0xf0, 0x21, 0x02


	//----- nvinfo : EIATTR_SPARSE_MMA_MASK
	.align		4
.L_6149:
        /*0018*/ 	.byte	0x03, 0x50
        /*001a*/ 	.short	0x0000


	//----- nvinfo : EIATTR_MAXREG_COUNT
	.align		4
        /*001c*/ 	.byte	0x03, 0x1b
        /*001e*/ 	.short	0x00ff


	//----- nvinfo : EIATTR_NUM_BARRIERS
	.align		4
        /*0020*/ 	.byte	0x02, 0x4c
        /*0022*/ 	.byte	0x01
	.zero		1


	//----- nvinfo : EIATTR_MERCURY_ISA_VERSION
	.align		4
        /*0024*/ 	.byte	0x03, 0x5f
        /*0026*/ 	.short	0x0101


	//----- nvinfo : EIATTR_COOP_GROUP_MASK_REGIDS
	.align		4
        /*0028*/ 	.byte	0x04, 0x29
        /*002a*/ 	.short	(.L_6151 - .L_6150)


	//   ....[0]....
.L_6150:
        /*002c*/ 	.word	0xffffffff


	//   ....[1]....
        /*0030*/ 	.word	0xffffffff


	//   ....[2]....
        /*0034*/ 	.word	0xffffffff


	//   ....[3]....
        /*0038*/ 	.word	0xffffffff


	//   ....[4]....
        /*003c*/ 	.word	0xffffffff


	//   ....[5]....
        /*0040*/ 	.word	0xffffffff


	//   ....[6]....
        /*0044*/ 	.word	0xffffffff


	//   ....[7]....
        /*0048*/ 	.word	0xffffffff


	//   ....[8]....
        /*004c*/ 	.word	0xffffffff


	//   ....[9]....
        /*0050*/ 	.word	0xffffffff


	//   ....[10]....
        /*0054*/ 	.word	0xffffffff


	//   ....[11]....
        /*0058*/ 	.word	0xffffffff


	//   ....[12]....
        /*005c*/ 	.word	0xffffffff


	//   ....[13]....
        /*0060*/ 	.word	0xffffffff


	//   ....[14]....
        /*0064*/ 	.word	0xffffffff


	//   ....[15]....
        /*0068*/ 	.word	0xffffffff


	//   ....[16]....
        /*006c*/ 	.word	0xffffffff


	//   ....[17]....
        /*0070*/ 	.word	0xffffffff


	//   ....[18]....
        /*0074*/ 	.word	0xffffffff


	//   ....[19]....
        /*0078*/ 	.word	0xffffffff


	//   ....[20]....
        /*007c*/ 	.word	0xffffffff


	//   ....[21]....
        /*0080*/ 	.word	0xffffffff


	//   ....[22]....
        /*0084*/ 	.word	0xffffffff


	//   ....[23]....
        /*0088*/ 	.word	0xffffffff


	//   ....[24]....
        /*008c*/ 	.word	0xffffffff


	//   ....[25]....
        /*0090*/ 	.word	0x05000004


	//   ....[26]....
        /*0094*/ 	.word	0x05000004


	//----- nvinfo : EIATTR_COOP_GROUP_INSTR_OFFSETS
	.align		4
.L_6151:
        /*0098*/ 	.byte	0x04, 0x28
        /*009a*/ 	.short	(.L_6153 - .L_6152)


	//   ....[0]....
.L_6152:
        /*009c*/ 	.word	0x00000ce0


	//   ....[1]....
        /*00a0*/ 	.word	0x00000d00


	//   ....[2]....
        /*00a4*/ 	.word	0x00000d20


	//   ....[3]....
        /*00a8*/ 	.word	0x00000d40


	//   ....[4]....
        /*00ac*/ 	.word	0x00000d60


	//   ....[5]....
        /*00b0*/ 	.word	0x000012b0


	//   ....[6]....
        /*00b4*/ 	.word	0x000012e0


	//   ....[7]....
        /*00b8*/ 	.word	0x00001310


	//   ....[8]....
        /*00bc*/ 	.word	0x00001330


	//   ....[9]....
        /*00c0*/ 	.word	0x00001350


	//   ....[10]....
        /*00c4*/ 	.word	0x00001380


	//   ....[11]....
        /*00c8*/ 	.word	0x00001400


	//   ....[12]....
        /*00cc*/ 	.word	0x00001410


	//   ....[13]....
        /*00d0*/ 	.word	0x000014c0


	//   ....[14]....
        /*00d4*/ 	.word	0x00001560


	//   ....[15]....
        /*00d8*/ 	.word	0x00001580


	//   ....[16]....
        /*00dc*/ 	.word	0x00001750


	//   ....[17]....
        /*00e0*/ 	.word	0x00001770


	//   ....[18]....
        /*00e4*/ 	.word	0x00005120


	//   ....[19]....
        /*00e8*/ 	.word	0x000051a0


	//   ....[20]....
        /*00ec*/ 	.word	0x000051d0


	//   ....[21]....
        /*00f0*/ 	.word	0x00005200


	//   ....[22]....
        /*00f4*/ 	.word	0x00005220


	//   ....[23]....
        /*00f8*/ 	.word	0x00005310


	//   ....[24]....
        /*00fc*/ 	.word	0x00005330


	//   ....[25]....
        /*0100*/ 	.word	0x00005550


	//   ....[26]....
        /*0104*/ 	.word	0x000055c0


	//----- nvinfo : EIATTR_VRC_CTA_INIT_COUNT
	.align		4
.L_6153:
        /*0108*/ 	.byte	0x02, 0x4a
	.zero		1
	.zero		1


	//----- nvinfo : EIATTR_EXIT_INSTR_OFFSETS
	.align		4
        /*010c*/ 	.byte	0x04, 0x1c
        /*010e*/ 	.short	(.L_6155 - .L_6154)


	//   ....[0]....
.L_6154:
        /*0110*/ 	.word	0x000053a0


	//   ....[1]....
        /*0114*/ 	.word	0x000053f0


	//   ....[2]....
        /*0118*/ 	.word	0x00005500


	//----- nvinfo : EIATTR_MAX_THREADS
	.align		4
.L_6155:
        /*011c*/ 	.byte	0x04, 0x05
        /*011e*/ 	.short	(.L_6157 - .L_6156)
.L_6156:
        /*0120*/ 	.word	0x00000080
        /*0124*/ 	.word	0x00000001
        /*0128*/ 	.word	0x00000001


	//----- nvinfo : EIATTR_CRS_STACK_SIZE
	.align		4
.L_6157:
        /*012c*/ 	.byte	0x04, 0x1e
        /*012e*/ 	.short	(.L_6159 - .L_6158)
.L_6158:
        /*0130*/ 	.word	0x00000000


	//----- nvinfo : EIATTR_CBANK_PARAM_SIZE
	.align		4
.L_6159:
        /*0134*/ 	.byte	0x03, 0x19
        /*0136*/ 	.short	0x0088


	//----- nvinfo : EIATTR_PARAM_CBANK
	.align		4
        /*0138*/ 	.byte	0x04, 0x0a
        /*013a*/ 	.short	(.L_6161 - .L_6160)
	.align		4
.L_6160:
        /*013c*/ 	.word	index@(.nv.constant0._ZN18transformer_engine13normalization19ln_fwd_tuned_kernelINS0_13Kernel_traitsI13__nv_bfloat16S3_13__nv_fp8_e4m3fjLj5120ELj1ELj1ELj4ELj16ENS0_18Kernel_traits_baseILj5120ES3_S3_S4_fjLj128EEEEEEEvNS0_19ForwardKernelParamsE)
        /*0140*/ 	.short	0x0380
        /*0142*/ 	.short	0x0088


	//----- nvinfo : EIATTR_SW_WAR
	.align		4
.L_6161:
        /*0144*/ 	.byte	0x04, 0x36
        /*0146*/ 	.short	(.L_6163 - .L_6162)
.L_6162:
        /*0148*/ 	.word	0x00000008
.L_6163:


//--------------------- .nv.info._ZN18transformer_engine13normalization19ln_fwd_tuned_kernelINS0_13Kernel_traitsI13__nv_bfloat16S3_13__nv_fp8_e4m3fjLj4096ELj1ELj1ELj4ELj16ENS0_18Kernel_traits_baseILj4096ES3_S3_S4_fjLj128EEEEEEEvNS0_19ForwardKernelParamsE --------------------------
	.section	.nv.info._ZN18transformer_engine13normalization19ln_fwd_tuned_kernelINS0_13Kernel_traitsI13__nv_bfloat16S3_13__nv_fp8_e4m3fjLj4096ELj1ELj1ELj4ELj16ENS0_18Kernel_traits_baseILj4096ES3_S3_S4_fjLj128EEEEEEEvNS0_19ForwardKernelParamsE,"",@"SHT_CUDA_INFO"
	.sectionflags	@""
	.align	4


	//----- nvinfo : EIATTR_CUDA_API_VERSION
	.align		4
        /*0000*/ 	.byte	0x04, 0x37
        /*0002*/ 	.short	(.L_6165 - .L_6164)
.L_6164:
        /*0004*/ 	.word	0x00000082


	//----- nvinfo : EIATTR_KPARAM_INFO
	.align		4
.L_6165:
        /*0008*/ 	.byte	0x04, 0x17
        /*000a*/ 	.short	(.L_6167 - .L_6166)
.L_6166:
        /*000c*/ 	.word	0x00000000
        /*0010*/ 	.short	0x0000
        /*0012*/ 	.short	0x0000
        /*0014*/ 	.byte	0x00, 0xf0, 0x21, 0x02


	//----- nvinfo : EIATTR_SPARSE_MMA_MASK
	.align		4
.L_6167:
        /*0018*/ 	.byte	0x03, 0x50
        /*001a*/ 	.short	0x0000


	//----- nvinfo : EIATTR_MAXREG_COUNT
	.align		4
        /*001c*/ 	.byte	0x03, 0x1b
        /*001e*/ 	.short	0x00ff


	//----- nvinfo : EIATTR_NUM_BARRIERS
	.align		4
        /*0020*/ 	.byte	0x02, 0x4c
        /*0022*/ 	.byte	0x01
	.zero		1


	//----- nvinfo : EIATTR_MERCURY_ISA_VERSION
	.align		4
        /*0024*/ 	.byte	0x03, 0x5f
        /*0026*/ 	.short	0x0101


	//----- nvinfo : EIATTR_INT_WARP_WIDE_INSTR_OFFSETS
	.align		4
        /*0028*/ 	.byte	0x04, 0x31
        /*002a*/ 	.short	(.L_6169 - .L_6168)


	//   ....[0]....
.L_6168:
        /*002c*/ 	.word	0x00000560


	//   ....[1]....
        /*0030*/ 	.word	0x00000570


	//----- nvinfo : EIATTR_COOP_GROUP_MASK_REGIDS
	.align		4
.L_6169:
        /*0034*/ 	.byte	0x04, 0x29
        /*0036*/ 	.short	(.L_6171 - .L_6170)


	//   ....[0]....
.L_6170:
        /*0038*/ 	.word	0xffffffff


	//   ....[1]....
        /*003c*/ 	.word	0xffffffff


	//   ....[2]....
        /*0040*/ 	.word	0xffffffff


	//   ....[3]....
        /*0044*/ 	.word	0xffffffff


	//   ....[4]....
        /*0048*/ 	.word	0xffffffff


	//   ....[5]....
        /*004c*/ 	.word	0xffffffff


	//   ....[6]....
        /*0050*/ 	.word	0xffffffff


	//   ....[7]....
        /*0054*/ 	.word	0xffffffff


	//   ....[8]....
        /*0058*/ 	.word	0xffffffff


	//   ....[9]....
        /*005c*/ 	.word	0xffffffff


	//   ....[10]....
        /*0060*/ 	.word	0xffffffff


	//   ....[11]....
        /*0064*/ 	.word	0xffffffff


	//   ....[12]....
        /*0068*/ 	.word	0xffffffff


	//   ....[13]....
        /*006c*/ 	.word	0xffffffff


	//   ....[14]....
        /*0070*/ 	.word	0xffffffff


	//   ....[15]....
        /*0074*/ 	.word	0xffffffff


	//   ....[16]....
        /*0078*/ 	.word	0xffffffff


	//   ....[17]....
        /*007c*/ 	.word	0xffffffff


	//   ....[18]....
        /*0080*/ 	.word	0xffffffff


	//   ....[19]....
        /*0084*/ 	.word	0xffffffff


	//   ....[20]....
        /*0088*/ 	.word	0xffffffff


	//   ....[21]....
        /*008c*/ 	.word	0xffffffff


	//   ....[22]....
        /*0090*/ 	.word	0xffffffff


	//   ....[23]....
        /*0094*/ 	.word	0xffffffff


	//   ....[24]....
        /*0098*/ 	.word	0xffffffff


	//   ....[25]....
        /*009c*/ 	.word	0x05000004


	//   ....[26]....
        /*00a0*/ 	.word	0x05000004


	//----- nvinfo : EIATTR_COOP_GROUP_INSTR_OFFSETS
	.align		4
.L_6171:
        /*00a4*/ 	.byte	0x04, 0x28
        /*00a6*/ 	.short	(.L_6173 - .L_6172)


	//   ....[0]....
.L_6172:
        /*00a8*/ 	.word	0x000005b0


	//   ....[1]....
        /*00ac*/ 	.word	0x00000ac0


	//   ....[2]....
        /*00b0*/ 	.word	0x00000ae0


	//   ....[3]....
        /*00b4*/ 	.word	0x00000b00


	//   ....[4]....
        /*00b8*/ 	.word	0x00000b20


	//   ....[5]....
        /*00bc*/ 	.word	0x00000b40


	//   ....[6]....
        /*00c0*/ 	.word	0x00000f70


	//   ....[7]....
        /*00c4*/ 	.word	0x00000fa0


	//   ....[8]....
        /*00c8*/ 	.word	0x00000fd0


	//   ....[9]....
        /*00cc*/ 	.word	0x00000ff0


	//   ....[10]....
        /*00d0*/ 	.word	0x00001020


	//   ....[11]....
        /*00d4*/ 	.word	0x000010c0


	//   ....[12]....
        /*00d8*/ 	.word	0x000010d0


	//   ....[13]....
        /*00dc*/ 	.word	0x00001180


	//   ....[14]....
        /*00e0*/ 	.word	0x00001220


	//   ....[15]....
        /*00e4*/ 	.word	0x00001240


	//   ....[16]....
        /*00e8*/ 	.word	0x000013c0


	//   ....[17]....
        /*00ec*/ 	.word	0x00001440


	//   ....[18]....
        /*00f0*/ 	.word	0x000041e0


	//   ....[19]....
        /*00f4*/ 	.word	0x00004260


	//   ....[20]....
        /*00f8*/ 	.word	0x000042a0


	//   ....[21]....
        /*00fc*/ 	.word	0x000042c0


	//   ....[22]....
        /*0100*/ 	.word	0x000042e0


	//   ....[23]....
        /*0104*/ 	.word	0x000043d0


	//   ....[24]....
        /*0108*/ 	.word	0x000043f0


	//   ....[25]....
        /*010c*/ 	.word	0x00004610


	//   ....[26]....
        /*0110*/ 	.word	0x00004680


	//----- nvinfo : EIATTR_VRC_CTA_INIT_COUNT
	.align		4
.L_6173:
        /*0114*/ 	.byte	0x02, 0x4a
	.zero		1
	.zero		1


	//----- nvinfo : EIATTR_EXIT_INSTR_OFFSETS
	.align		4
        /*0118*/ 	.byte	0x04, 0x1c
        /*011a*/ 	.short	(.L_6175 - .L_6174)


	//   ....[0]....
.L_6174:
        /*011c*/ 	.word	0x00004460


	//   ....[1]....
        /*0120*/ 	.word	0x000044b0


	//   ....[2]....
        /*0124*/ 	.word	0x000045c0


	//----- nvinfo : EIATTR_MAX_THREADS
	.align		4
.L_6175:
        /*0128*/ 	.byte	0x04, 0x05
        /*012a*/ 	.short	(.L_6177 - .L_6176)
.L_6176:
        /*012c*/ 	.word	0x00000080
        /*0130*/ 	.word	0x00000001
        /*0134*/ 	.word	0x00000001


	//----- nvinfo : EIATTR_CRS_STACK_SIZE
	.align		4
.L_6177:
        /*0138*/ 	.byte	0x04, 0x1e
        /*013a*/ 	.short	(.L_6179 - .L_6178)
.L_6178:
        /*013c*/ 	.word	0x00000000


	//----- nvinfo : EIATTR_CBANK_PARAM_SIZE
	.align		4
.L_6179:
        /*0140*/ 	.byte	0x03, 0x19
        /*0142*/ 	.short	0x0088


	//----- nvinfo : EIATTR_PARAM_CBANK
	.align		4
        /*0144*/ 	.byte	0x04, 0x0a
        /*0146*/ 	.short	(.L_6181 - .L_6180)
	.align		4
.L_6180:
        /*0148*/ 	.word	index@(.nv.constant0._ZN18transformer_engine13normalization19ln_fwd_tuned_kernelINS0_13Kernel_traitsI13__nv_bfloat16S3_13__nv_fp8_e4m3fjLj4096ELj1ELj1ELj4ELj16ENS0_18Kernel_traits_baseILj4096ES3_S3_S4_fjLj128EEEEEEEvNS0_19ForwardKernelParamsE)
        /*014c*/ 	.short	0x0380
        /*014e*/ 	.short	0x0088


	//----- nvinfo : EIATTR_SW_WAR
	.align		4
.L_6181:
        /*0150*/ 	.byte	0x04, 0x36
        /*0152*/ 	.short	(.L_6183 - .L_6182)
.L_6182:
        /*0154*/ 	.word	0x00000008
.L_6183:


//--------------------- .nv.info._ZN18transformer_engine13normalization19ln_fwd_tuned_kernelINS0_13Kernel_traitsI13__nv_bfloat16S3_13__nv_fp8_e4m3fjLj3840ELj1ELj1ELj4ELj4ENS0_18Kernel_traits_baseILj3840ES3_S3_S4_fjLj128EEEEEEEvNS0_19ForwardKernelParamsE --------------------------
	.section	.nv.info._ZN18transformer_engine13normalization19ln_fwd_tuned_kernelINS0_13Kernel_traitsI13__nv_bfloat16S3_13__nv_fp8_e4m3fjLj3840ELj1ELj1ELj4ELj4ENS0_18Kernel_traits_baseILj3840ES3_S3_S4_fjLj128EEEEEEEvNS0_19ForwardKernelParamsE,"",@"SHT_CUDA_INFO"
	.sectionflags	@""
	.align	4


	//----- nvinfo : EIATTR_CUDA_API_VERSION
	.align		4
        /*0000*/ 	.byte	0x04, 0x37
        /*0002*/ 	.short	(.L_6185 - .L_6184)
.L_6184:
        /*0004*/ 	.word	0x00000082


	//----- nvinfo : EIATTR_KPARAM_INFO
	.align		4
.L_6185:
        /*0008*/ 	.byte	0x04, 0x17
        /*000a*/ 	.short	(.L_6187 - .L_6186)
.L_6186:
        /*000c*/ 	.word	0x00000000
        /*0010*/ 	.short	0x0000
        /*0012*/ 	.short	0x0000
        /*0014*/ 	.byte	0x00, 0xf0, 0x21, 0x02


	//----- nvinfo : EIATTR_SPARSE_MMA_MASK
	.align		4
.L_6187:
        /*0018*/ 	.byte	0x03, 0x50
        /*001a*/ 	.short	0x0000


	//----- nvinfo : EIATTR_MAXREG_COUNT
	.align		4
        /*001c*/ 	.byte	0x03, 0x1b
        /*001e*/ 	.short	0x00ff


	//----- nvinfo : EIATTR_NUM_BARRIERS
	.align		4
        /*0020*/ 	.byte	0x02, 0x4c
        /*0022*/ 	.byte	0x01
	.zero		1


	//----- nvinfo : EIATTR_MERCURY_ISA_VERSION
	.align		4
        /*0024*/ 	.byte	0x03, 0x5f
        /*0026*/ 	.short	0x0101


	//----- nvinfo : EIATTR_COOP_GROUP_MASK_REGIDS
	.align		4
        /*0028*/ 	.byte	0x04, 0x29
        /*002a*/ 	.short	(.L_6189 - .L_6188)


	//   ....[0]....
.L_6188:
        /*002c*/ 	.word	0xffffffff


	//   ....[1]....
        /*0030*/ 	.word	0xffffffff


	//   ....[2]....
        /*0034*/ 	.word	0xffffffff


	//   ....[3]....
        /*0038*/ 	.word	0xffffffff


	//   ....[4]....
        /*003c*/ 	.word	0xffffffff


	//   ....[5]....
        /*0040*/ 	.word	0xffffffff


	//   ....[6]....
        /*0044*/ 	.word	0xffffffff


	//   ....[7]....
        /*0048*/ 	.word	0xffffffff


	//   ....[8]....
        /*004c*/ 	.word	0xffffffff


	//   ....[9]....
        /*0050*/ 	.word	0xffffffff


	//   ....[10]....
        /*0054*/ 	.word	0xffffffff


	//   ....[11]....
        /*0058*/ 	.word	0xffffffff


	//   ....[12]....
        /*005c*/ 	.word	0xffffffff


	//   ....[13]....
        /*0060*/ 	.word	0xffffffff


	//   ....[14]....
        /*0064*/ 	.word	0xffffffff


	//   ....[15]....
        /*0068*/ 	.word	0xffffffff


	//   ....[16]....
        /*006c*/ 	.word	0xffffffff


	//   ....[17]....
        /*0070*/ 	.word	0xffffffff


	//   ....[18]....
        /*0074*/ 	.word	0xffffffff


	//   ....[19]....
        /*0078*/ 	.word	0xffffffff


	//   ....[20]....
        /*007c*/ 	.word	0xffffffff


	//   ....[21]....
        /*0080*/ 	.word	0xffffffff


	//   ....[22]....
        /*0084*/ 	.word	0xffffffff


	//   ....[23]....
        /*0088*/ 	.word	0xffffffff


	//   ....[24]....
        /*008c*/ 	.word	0xffffffff


	//   ....[25]....
        /*0090*/ 	.word	0x05000004


	//   ....[26]....
        /*0094*/ 	.word	0x05000004


	//----- nvinfo : EIATTR_COOP_GROUP_INSTR_OFFSETS
	.align		4
.L_6189:
        /*0098*/ 	.byte	0x04, 0x28
        /*009a*/ 	.short	(.L_6191 - .L_6190)


	//   ....[0]....
.L_6190:
        /*009c*/ 	.word	0x00000ca0


	//   ....[1]....
        /*00a0*/ 	.word	0x00000cc0


	//   ....[2]....
        /*00a4*/ 	.word	0x00000ce0


	//   ....[3]....
        /*00a8*/ 	.word	0x00000d00


	//   ....[4]....
        /*00ac*/ 	.word	0x00000d20


	//   ....[5]....
        /*00b0*/ 	.word	0x00001120


	//   ....[6]....
        /*00b4*/ 	.word	0x00001140


	//   ....[7]....
        /*00b8*/ 	.word	0x00001160


	//   ....[8]....
        /*00bc*/ 	.word	0x00001180


	//   ....[9]....
        /*00c0*/ 	.word	0x000011a0


	//   ....[10]....
        /*00c4*/ 	.word	0x00001330


	//   ....[11]....
        /*00c8*/ 	.word	0x00001360


	//   ....[12]....
        /*00cc*/ 	.word	0x00001370


	//   ....[13]....
        /*00d0*/ 	.word	0x00001460


	//   ....[14]....
        /*00d4*/ 	.word	0x00001500


	//   ....[15]....
        /*00d8*/ 	.word	0x00001520


	//   ....[16]....
        /*00dc*/ 	.word	0x000016a0


	//   ....[17]....
        /*00e0*/ 	.word	0x00001720


	//   ....[18]....
        /*00e4*/ 	.word	0x00004030


	//   ....[19]....
        /*00e8*/ 	.word	0x000040b0


	//   ....[20]....
        /*00ec*/ 	.word	0x000040f0


	//   ....[21]....
        /*00f0*/ 	.word	0x00004110


	//   ....[22]....
        /*00f4*/ 	.word	0x00004130


	//   ....[23]....
        /*00f8*/ 	.word	0x00004220


	//   ....[24]....
        /*00fc*/ 	.word	0x00004240


	//   ....[25]....
        /*0100*/ 	.word	0x00004460


	//   ....[26]....
        /*0104*/ 	.word	0x000044d0


	//----- nvinfo : EIATTR_VRC_CTA_INIT_COUNT
	.align		4
.L_6191:
        /*0108*/ 	.byte	0x02, 0x4a
	.zero		1
	.zero		1


	//----- nvinfo : EIATTR_EXIT_INSTR_OFFSETS
	.align		4
        /*010c*/ 	.byte	0x04, 0x1c
        /*010e*/ 	.short	(.L_6193 - .L_6192)


	//   ....[0]....
.L_6192:
        /*0110*/ 	.word	0x000042b0


	//   ....[1]....
        /*0114*/ 	.word	0x00004310


	//   ....[2]....
        /*0118*/ 	.word	0x00004410


	//----- nvinfo : EIATTR_MAX_THREADS
	.align		4
.L_6193:
        /*011c*/ 	.byte	0x04, 0x05
        /*011e*/ 	.short	(.L_6195 - .L_6194)
.L_6194:
        /*0120*/ 	.word	0x00000080
        /*0124*/ 	.word	0x00000001
        /*0128*/ 	.word	0x00000001


	//----- nvinfo : EIATTR_CRS_STACK_SIZE
	.align		4
.L_6195:
        /*012c*/ 	.byte	0x04, 0x1e
        /*012e*/ 	.short	(.L_6197 - .L_6196)
.L_6196:
        /*0130*/ 	.word	0x00000000


	//----- nvinfo : EIATTR_CBANK_PARAM_SIZE
	.align		4
.L_6197:
        /*0134*/ 	.byte	0x03, 0x19
        /*0136*/ 	.short	0x0088


	//----- nvinfo : EIATTR_PARAM_CBANK
	.align		4
        /*0138*/ 	.byte	0x04, 0x0a
        /*013a*/ 	.short	(.L_6199 - .L_6198)
	.align		4
.L_6198:
        /*013c*/ 	.word	index@(.nv.constant0._ZN18transformer_engine13normalization19ln_fwd_tuned_kernelINS0_13Kernel_traitsI13__nv_bfloat16S3_13__nv_fp8_e4m3fjLj3840ELj1ELj1ELj4ELj4ENS0_18Kernel_traits_baseILj3840ES3_S3_S4_fjLj128EEEEEEEvNS0_19ForwardKernelParamsE)
        /*0140*/ 	.short	0x0380
        /*0142*/ 	.short	0x0088


	//----- nvinfo : EIATTR_SW_WAR
	.align		4
.L_6199:
        /*0144*/ 	.byte	0x04, 0x36
        /*0146*/ 	.short	(.L_6201 - .L_6200)
.L_6200:
        /*0148*/ 	.word	0x00000008
.L_6201:


//--------------------- .nv.info._ZN18transformer_engine13normalization19ln_fwd_tuned_kernelINS0_13Kernel_traitsI13__nv_bfloat16S3_13__nv_fp8_e4m3fjLj3072ELj1ELj1ELj4ELj16ENS0_18Kernel_traits_baseILj3072ES3_S3_S4_fjLj128EEEEEEEvNS0_19ForwardKernelParamsE --------------------------
	.section	.nv.info._ZN18transformer_engine13normalization19ln_fwd_tuned_kernelINS0_13Kernel_traitsI13__nv_bfloat16S3_13__nv_fp8_e4m3fjLj3072ELj1ELj1ELj4ELj16ENS0_18Kernel_traits_baseILj3072ES3_S3_S4_fjLj128EEEEEEEvNS0_19ForwardKernelParamsE,"",@"SHT_CUDA_INFO"
	.sectionflags	@""
	.align	4


	//----- nvinfo : EIATTR_CUDA_API_VERSION
	.align		4
        /*0000*/ 	.byte	0x04, 0x37
        /*0002*/ 	.short	(.L_6203 - .L_6202)
.L_6202:
        /*0004*/ 	.word	0x00000082


	//----- nvinfo : EIATTR_KPARAM_INFO
	.align		4
.L_6203:
        /*0008*/ 	.byte	0x04, 0x17
        /*000a*/ 	.short	(.L_6205 - .L_6204)
.L_6204:
        /*000c*/ 	.word	0x00000000
        /*0010*/ 	.short	0x0000
        /*0012*/ 	.short	0x0000
        /*0014*/ 	.byte	0x00, 0xf0, 0x21, 0x02


	//----- nvinfo : EIATTR_SPARSE_MMA_MASK
	.align		4
.L_6205:
        /*0018*/ 	.byte	0x03, 0x50
        /*001a*/ 	.short	0x0000


	//----- nvinfo : EIATTR_MAXREG_COUNT
	.align		4
        /*001c*/ 	.byte	0x03, 0x1b
        /*001e*/ 	.short	0x00ff


	//----- nvinfo : EIATTR_NUM_BARRIERS
	.align		4
        /*0020*/ 	.byte	0x02, 0x4c
        /*0022*/ 	.byte	0x01
	.zero		1


	//----- nvinfo : EIATTR_MERCURY_ISA_VERSION
	.align		4
        /*0024*/ 	.byte	0x03, 0x5f
        /*0026*/ 	.short	0x0101


	//----- nvinfo : EIATTR_INT_WARP_WIDE_INSTR_OFFSETS
	.align		4
        /*0028*/ 	.byte	0x04, 0x31
        /*002a*/ 	.short	(.L_6207 - .L_6206)


	//   ....[0]....
.L_6206:
        /*002c*/ 	.word	0x00000500


	//   ....[1]....
        /*0030*/ 	.word	0x00000520


	//----- nvinfo : EIATTR_COOP_GROUP_MASK_REGIDS
	.align		4
.L_6207:
        /*0034*/ 	.byte	0x04, 0x29
        /*0036*/ 	.short	(.L_6209 - .L_6208)


	//   ....[0]....
.L_6208:
        /*0038*/ 	.word	0xffffffff


	//   ....[1]....
        /*003c*/ 	.word	0xffffffff


	//   ....[2]....
        /*0040*/ 	.word	0xffffffff


	//   ....[3]....
        /*0044*/ 	.word	0xffffffff


	//   ....[4]....
        /*0048*/ 	.word	0xffffffff


	//   ....[5]....
        /*004c*/ 	.word	0xffffffff


	//   ....[6]....
        /*0050*/ 	.word	0xffffffff


	//   ....[7]....
        /*0054*/ 	.word	0xffffffff


	//   ....[8]....
        /*0058*/ 	.word	0xffffffff


	//   ....[9]....
        /*005c*/ 	.word	0xffffffff


	//   ....[10]....
        /*0060*/ 	.word	0xffffffff


	//   ....[11]....
        /*0064*/ 	.word	0xffffffff


	//   ....[12]....
        /*0068*/ 	.word	0xffffffff


	//   ....[13]....
        /*006c*/ 	.word	0xffffffff


	//   ....[14]....
        /*0070*/ 	.word	0xffffffff


	//   ....[15]....
        /*0074*/ 	.word	0xffffffff


	//   ....[16]....
        /*0078*/ 	.word	0xffffffff


	//   ....[17]....
        /*007c*/ 	.word	0xffffffff


	//   ....[18]....
        /*0080*/ 	.word	0xffffffff


	//   ....[19]....
        /*0084*/ 	.word	0xffffffff


	//   ....[20]....
        /*0088*/ 	.word	0xffffffff


	//   ....[21]....
        /*008c*/ 	.word	0xffffffff


	//   ....[22]....
        /*0090*/ 	.word	0xffffffff


	//   ....[23]....
        /*0094*/ 	.word	0xffffffff


	//   ....[24]....
        /*0098*/ 	.word	0xffffffff


	//   ....[25]....
        /*009c*/ 	.word	0x05000004


	//   ....[26]....
        /*00a0*/ 	.word	0x05000004


	//----- nvinfo : EIATTR_COOP_GROUP_INSTR_OFFSETS
	.align		4
.L_6209:
        /*00a4*/ 	.byte	0x04, 0x28
        /*00a6*/ 	.short	(.L_6211 - .L_6210)


	//   ....[0]....
.L_6210:
        /*00a8*/ 	.word	0x00000900


	//   ....[1]....
        /*00ac*/ 	.word	0x00000920


	//   ....[2]....
        /*00b0*/ 	.word	0x00000940


	//   ....[3]....
        /*00b4*/ 	.word	0x00000960


	//   ....[4]....
        /*00b8*/ 	.word	0x00000980


	//   ....[5]....
        /*00bc*/ 	.word	0x00000cb0


	//   ....[6]....
        /*00c0*/ 	.word	0x00000cd0


	//   ....[7]....
        /*00c4*/ 	.word	0x00000d00


	//   ....[8]....
        /*00c8*/ 	.word	0x00000d40


	//   ....[9]....
        /*00cc*/ 	.word	0x00000d80


	//   ....[10]....
        /*00d0*/ 	.word	0x00000d90


	//   ....[11]....
        /*00d4*/ 	.word	0x00000e40


	//   ....[12]....
        /*00d8*/ 	.word	0x00000e50


	//   ....[13]....
        /*00dc*/ 	.word	0x00000f60


	//   ....[14]....
        /*00e0*/ 	.word	0x00000fb0


	//   ....[15]....
        /*00e4*/ 	.word	0x00000fc0


	//   ....[16]....
        /*00e8*/ 	.word	0x00001190


	//   ....[17]....
        /*00ec*/ 	.word	0x000011a0


	//   ....[18]....
        /*00f0*/ 	.word	0x00003570


	//   ....[19]....
        /*00f4*/ 	.word	0x000035f0


	//   ....[20]....
        /*00f8*/ 	.word	0x00003630


	//   ....[21]....
        /*00fc*/ 	.word	0x00003650


	//   ....[22]....
        /*0100*/ 	.word	0x00003670


	//   ....[23]....
        /*0104*/ 	.word	0x00003760


	//   ....[24]....
        /*0108*/ 	.word	0x00003780


	//   ....[25]....
        /*010c*/ 	.word	0x000039a0


	//   ....[26]....
        /*0110*/ 	.word	0x00003a10


	//----- nvinfo : EIATTR_VRC_CTA_INIT_COUNT
	.align		4
.L_6211:
        /*0114*/ 	.byte	0x02, 0x4a
	.zero		1
	.zero		1


	//----- nvinfo : EIATTR_EXIT_INSTR_OFFSETS
	.align		4
        /*0118*/ 	.byte	0x04, 0x1c
        /*011a*/ 	.short	(.L_6213 - .L_6212)


	//   ....[0]....
.L_6212:
        /*011c*/ 	.word	0x000037f0


	//   ....[1]....
        /*0120*/ 	.word	0x00003850


	//   ....[2]....
        /*0124*/ 	.word	0x00003950


	//----- nvinfo : EIATTR_MAX_THREADS
	.align		4
.L_6213:
        /*0128*/ 	.byte	0x04, 0x05
        /*012a*/ 	.short	(.L_6215 - .L_6214)
.L_6214:
        /*012c*/ 	.word	0x00000080
        /*0130*/ 	.word	0x00000001
        /*0134*/ 	.word	0x00000001


	//----- nvinfo : EIATTR_CRS_STACK_SIZE
	.align		4
.L_6215:
        /*0138*/ 	.byte	0x04, 0x1e
        /*013a*/ 	.short	(.L_6217 - .L_6216)
.L_6216:
        /*013c*/ 	.word	0x00000000


	//----- nvinfo : EIATTR_CBANK_PARAM_SIZE
	.align		4
.L_6217:
        /*0140*/ 	.byte	0x03, 0x19
        /*0142*/ 	.short	0x0088


	//----- nvinfo : EIATTR_PARAM_CBANK
	.align		4
        /*0144*/ 	.byte	0x04, 0x0a
        /*0146*/ 	.short	(.L_6219 - .L_6218)
	.align		4
.L_6218:
        /*0148*/ 	.word	index@(.nv.constant0._ZN18transformer_engine13normalization19ln_fwd_tuned_kernelINS0_13Kernel_traitsI13__nv_bfloat16S3_13__nv_fp8_e4m3fjLj3072ELj1ELj1ELj4ELj16ENS0_18Kernel_traits_baseILj3072ES3_S3_S4_fjLj128EEEEEEEvNS0_19ForwardKernelParamsE)
        /*014c*/ 	.short	0x0380
        /*014e*/ 	.short	0x0088


	//----- nvinfo : EIATTR_SW_WAR
	.align		4
.L_6219:
        /*0150*/ 	.byte	0x04, 0x36
        /*0152*/ 	.short	(.L_6221 - .L_6220)
.L_6220:
        /*0154*/ 	.word	0x00000008
.L_6221:


//--------------------- .nv.info._ZN18transformer_engine13normalization19ln_fwd_tuned_kernelINS0_13Kernel_traitsI13__nv_bfloat16S3_13__nv_fp8_e4m3fjLj2304ELj1ELj4ELj1ELj16ENS0_18Kernel_traits_baseILj2304ES3_S3_S4_fjLj128EEEEEEEvNS0_19ForwardKernelParamsE --------------------------
	.section	.nv.info._ZN18transformer_engine13normalization19ln_fwd_tuned_kernelINS0_13Kernel_traitsI13__nv_bfloat16S3_13__nv_fp8_e4m3fjLj2304ELj1ELj4ELj1ELj16ENS0_18Kernel_traits_baseILj2304ES3_S3_S4_fjLj128EEEEEEEvNS0_19ForwardKernelParamsE,"",@"SHT_CUDA_INFO"
	.sectionflags	@""
	.align	4


	//----- nvinfo : EIATTR_CUDA_API_VERSION
	.align		4
        /*0000*/ 	.byte	0x04, 0x37
        /*0002*/ 	.short	(.L_6223 - .L_6222)
.L_6222:
        /*0004*/ 	.word	0x00000082


	//----- nvinfo : EIATTR_KPARAM_INFO
	.align		4
.L_6223:
        /*0008*/ 	.byte	0x04, 0x17
        /*000a*/ 	.short	(.L_6225 - .L_6224)
.L_6224:
        /*000c*/ 	.word	0x00000000
        /*0010*/ 	.short	0x0000
        /*0012*/ 	.short	0x0000
        /*0014*/ 	.byte	0x00, 0xf0, 0x21, 0x02


	//----- nvinfo : EIATTR_SPARSE_MMA_MASK
	.align		4
.L_6225:
        /*0018*/ 	.byte	0x03, 0x50
        /*001a*/ 	.short	0x0000


	//----- nvinfo : EIATTR_MAXREG_COUNT
	.align		4
        /*001c*/ 	.byte	0x03, 0x1b
        /*001e*/ 	.short	0x00ff


	//----- nvinfo : EIATTR_NUM_BARRIERS
	.align		4
        /*0020*/ 	.byte	0x02, 0x4c
        /*0022*/ 	.byte	0x01
	.zero		1


	//----- nvinfo : EIATTR_MERCURY_ISA_VERSION
	.align		4
        /*0024*/ 	.byte	0x03, 0x5f
        /*0026*/ 	.short	0x0101


	//----- nvinfo : EIATTR_COOP_GROUP_MASK_REGIDS
	.align		4
        /*0028*/ 	.byte	0x04, 0x29
        /*002a*/ 	.short	(.L_6227 - .L_6226)


	//   ....[0]....
.L_6226:
        /*002c*/ 	.word	0xffffffff


	//   ....[1]....
        /*0030*/ 	.word	0xffffffff


	//   ....[2]....
        /*0034*/ 	.word	0xffffffff


	//   ....[3]....
        /*0038*/ 	.word	0xffffffff


	//   ....[4]....
        /*003c*/ 	.word	0xffffffff


	//   ....[5]....
        /*0040*/ 	.word	0xffffffff


	//   ....[6]....
        /*0044*/ 	.word	0xffffffff


	//   ....[7]....
        /*0048*/ 	.word	0xffffffff


	//   ....[8]....
        /*004c*/ 	.word	0xffffffff


	//   ....[9]....
        /*0050*/ 	.word	0xffffffff


	//   ....[10]....
        /*0054*/ 	.word	0xffffffff


	//   ....[11]....
        /*0058*/ 	.word	0xffffffff


	//   ....[12]....
        /*005c*/ 	.word	0xffffffff


	//   ....[13]....
        /*0060*/ 	.word	0xffffffff


	//   ....[14]....
        /*0064*/ 	.word	0xffffffff


	//   ....[15]....
        /*0068*/ 	.word	0xffffffff


	//   ....[16]....
        /*006c*/ 	.word	0xffffffff


	//   ....[17]....
        /*0070*/ 	.word	0xffffffff


	//   ....[18]....
        /*0074*/ 	.word	0xffffffff


	//   ....[19]....
        /*0078*/ 	.word	0xffffffff


	//   ....[20]....
        /*007c*/ 	.word	0xffffffff


	//   ....[21]....
        /*0080*/ 	.word	0xffffffff


	//   ....[22]....
        /*0084*/ 	.word	0xffffffff


	//   ....[23]....
        /*0088*/ 	.word	0xffffffff


	//   ....[24]....
        /*008c*/ 	.word	0xffffffff


	//   ....[25]....
        /*0090*/ 	.word	0xffffffff


	//   ....[26]....
        /*0094*/ 	.word	0xffffffff


	//   ....[27]....
        /*0098*/ 	.word	0x050000eb


	//   ....[28]....
        /*009c*/ 	.word	0x050000eb


	//   ....[29]....
        /*00a0*/ 	.word	0x050000eb


	//   ....[30]....
        /*00a4*/ 	.word	0x050000eb


	//   ....[31]....
        /*00a8*/ 	.word	0x050000eb


	//   ....[32]....
        /*00ac*/ 	.word	0x050000eb


	//   ....[33]....
        /*00b0*/ 	.word	0x050000eb


	//   ....[34]....
        /*00b4*/ 	.word	0x050000eb


	//   ....[35]....
        /*00b8*/ 	.word	0x050000eb


	//   ....[36]....
        /*00bc*/ 	.word	0x050000eb


	//   ....[37]....
        /*00c0*/ 	.word	0x050000eb


	//   ....[38]....
        /*00c4*/ 	.word	0x050000eb


	//   ....[39]....
        /*00c8*/ 	.word	0x050000eb


	//   ....[40]....
        /*00cc*/ 	.word	0x050000eb


	//   ....[41]....
        /*00d0*/ 	.word	0x050000eb


	//   ....[42]....
        /*00d4*/ 	.word	0x050000eb


	//   ....[43]....
        /*00d8*/ 	.word	0x050000eb


	//   ....[44]....
        /*00dc*/ 	.word	0x050000eb


	//   ....[45]....
        /*00e0*/ 	.word	0x050000eb


	//   ....[46]....
        /*00e4*/ 	.word	0x050000eb


	//   ....[47]....
        /*00e8*/ 	.word	0x050000eb


	//   ....[48]....
        /*00ec*/ 	.word	0x050000eb


	//   ....[49]....
        /*00f0*/ 	.word	0x050000eb


	//   ....[50]....
        /*00f4*/ 	.word	0x050000eb


	//   ....[51]....
        /*00f8*/ 	.word	0x050000eb


	//   ....[52]....
        /*00fc*/ 	.word	0x050000eb


	//   ....[53]....
        /*0100*/ 	.word	0x050000eb


	//----- nvinfo : EIATTR_COOP_GROUP_INSTR_OFFSETS
	.align		4
.L_6227:
        /*0104*/ 	.byte	0x04, 0x28
        /*0106*/ 	.short	(.L_6229 - .L_6228)


	//   ....[0]....
.L_6228:
        /*0108*/ 	.word	0x00001520


	//   ....[1]....
        /*010c*/ 	.word	0x00001540


	//   ....[2]....
        /*0110*/ 	.word	0x00001560


	//   ....[3]....
        /*0114*/ 	.word	0x00001580


	//   ....[4]....
        /*0118*/ 	.word	0x000015a0


	//   ....[5]....
        /*011c*/ 	.word	0x00001ed0


	//   ....[6]....
        /*0120*/ 	.word	0x00001ef0


	//   ....[7]....
        /*0124*/ 	.word	0x00001f10


	//   ....[8]....
        /*0128*/ 	.word	0x00001f30


	//   ....[9]....
        /*012c*/ 	.word	0x00001f50


	//   ....[10]....
        /*0130*/ 	.word	0x00006220


	//   ....[11]....
        /*0134*/ 	.word	0x00006240


	//   ....[12]....
        /*0138*/ 	.word	0x00006260


	//   ....[13]....
        /*013c*/ 	.word	0x00006280


	//   ....[14]....
        /*0140*/ 	.word	0x000062a0


	//   ....[15]....
        /*0144*/ 	.word	0x00006bd0


	//   ....[16]....
        /*0148*/ 	.word	0x00006bf0


	//   ....[17]....
        /*014c*/ 	.word	0x00006c10


	//   ....[18]....
        /*0150*/ 	.word	0x00006c30


	//   ....[19]....
        /*0154*/ 	.word	0x00006c50


	//   ....[20]....
        /*0158*/ 	.word	0x00009990


	//   ....[21]....
        /*015c*/ 	.word	0x000099b0


	//   ....[22]....
        /*0160*/ 	.word	0x000099d0


	//   ....[23]....
        /*0164*/ 	.word	0x000099f0


	//   ....[24]....
        /*0168*/ 	.word	0x00009a10


	//   ....[25]....
        /*016c*/ 	.word	0x00009b90


	//   ....[26]....
        /*0170*/ 	.word	0x00009bb0


	//   ....[27]....
        /*0174*/ 	.word	0x00009dd0


	//   ....[28]....
        /*0178*/ 	.word	0x00009e50


	//   ....[29]....
        /*017c*/ 	.word	0x00009eb0


	//   ....[30]....
        /*0180*/ 	.word	0x00009f10


	//   ....[31]....
        /*0184*/ 	.word	0x00009f70


	//   ....[32]....
        /*0188*/ 	.word	0x0000a8d0


	//   ....[33]....
        /*018c*/ 	.word	0x0000a930


	//   ....[34]....
        /*0190*/ 	.word	0x0000a990


	//   ....[35]....
        /*0194*/ 	.word	0x0000a9f0


	//   ....[36]....
        /*0198*/ 	.word	0x0000aa50


	//   ....[37]....
        /*019c*/ 	.word	0x0000aad0


	//   ....[38]....
        /*01a0*/ 	.word	0x0000ab50


	//   ....[39]....
        /*01a4*/ 	.word	0x0000abb0


	//   ....[40]....
        /*01a8*/ 	.word	0x0000ac10


	//   ....[41]....
        /*01ac*/ 	.word	0x0000ac70


	//   ....[42]....
        /*01b0*/ 	.word	0x0000b5d0


	//   ....[43]....
        /*01b4*/ 	.word	0x0000b630


	//   ....[44]....
        /*01b8*/ 	.word	0x0000b690


	//   ....[45]....
        /*01bc*/ 	.word	0x0000b6f0


	//   ....[46]....
        /*01c0*/ 	.word	0x0000b750


	//   ....[47]....
        /*01c4*/ 	.word	0x0000b7d0


	//   ....[48]....
        /*01c8*/ 	.word	0x0000b870


	//   ....[49]....
        /*01cc*/ 	.word	0x0000b8e0


	//   ....[50]....
        /*01d0*/ 	.word	0x0000b950


	//   ....[51]....
        /*01d4*/ 	.word	0x0000b9c0


	//   ....[52]....
        /*01d8*/ 	.word	0x0000ba40


	//   ....[53]....
        /*01dc*/ 	.word	0x0000bab0


	//----- nvinfo : EIATTR_VRC_CTA_INIT_COUNT
	.align		4
.L_6229:
        /*01e0*/ 	.byte	0x02, 0x4a
	.zero		1
	.zero		1


	//----- nvinfo : EIATTR_EXIT_INSTR_OFFSETS
	.align		4
        /*01e4*/ 	.byte	0x04, 0x1c
        /*01e6*/ 	.short	(.L_6231 - .L_6230)


	//   ....[0]....
.L_6230:
        /*01e8*/ 	.word	0x00009c20


	//   ....[1]....
        /*01ec*/ 	.word	0x00009c80


	//   ....[2]....
        /*01f0*/ 	.word	0x00009d70


	//----- nvinfo : EIATTR_MAX_THREADS
	.align		4
.L_6231:
        /*01f4*/ 	.byte	0x04, 0x05
        /*01f6*/ 	.short	(.L_6233 - .L_6232)
.L_6232:
        /*01f8*/ 	.word	0x00000080
        /*01fc*/ 	.word	0x00000001
        /*0200*/ 	.word	0x00000001


	//----- nvinfo : EIATTR_CRS_STACK_SIZE
	.align		4
.L_6233:
        /*0204*/ 	.byte	0x04, 0x1e
        /*0206*/ 	.short	(.L_6235 - .L_6234)
.L_6234:
        /*0208*/ 	.word	0x00000000


	//----- nvinfo : EIATTR_CBANK_PARAM_SIZE
	.align		4
.L_6235:
        /*020c*/ 	.byte	0x03, 0x19
        /*020e*/ 	.short	0x0088


	//----- nvinfo : EIATTR_PARAM_CBANK
	.align		4
        /*0210*/ 	.byte	0x04, 0x0a
        /*0212*/ 	.short	(.L_6237 - .L_6236)
	.align		4
.L_6236:
        /*0214*/ 	.word	index@(.nv.constant0._ZN18transformer_engine13normalization19ln_fwd_tuned_kernelINS0_13Kernel_traitsI13__nv_bfloat16S3_13__nv_fp8_e4m3fjLj2304ELj1ELj4ELj1ELj16ENS0_18Kernel_traits_baseILj2304ES3_S3_S4_fjLj128EEEEEEEvNS0_19ForwardKernelParamsE)
        /*0218*/ 	.short	0x0380
        /*021a*/ 	.short	0x0088


	//----- nvinfo : EIATTR_SW_WAR
	.align		4
.L_6237:
        /*021c*/ 	.byte	0x04, 0x36
        /*021e*/ 	.short	(.L_6239 - .L_6238)
.L_6238:
        /*0220*/ 	.word	0x00000008
.L_6239:


//--------------------- .nv.info._ZN18transformer_engine13normalization19ln_fwd_tuned_kernelINS0_13Kernel_traitsI13__nv_bfloat16S3_13__nv_fp8_e4m3fjLj2048ELj1ELj4ELj1ELj16ENS0_18Kernel_traits_baseILj2048ES3_S3_S4_fjLj128EEEEEEEvNS0_19ForwardKernelParamsE --------------------------
	.section	.nv.info._ZN18transformer_engine13normalization19ln_fwd_tuned_kernelINS0_13Kernel_traitsI13__nv_bfloat16S3_13__nv_fp8_e4m3fjLj2048ELj1ELj4ELj1ELj16ENS0_18Kernel_traits_baseILj2048ES3_S3_S4_fjLj128EEEEEEEvNS0_19ForwardKernelParamsE,"",@"SHT_CUDA_INFO"
	.sectionflags	@""
	.align	4


	//----- nvinfo : EIATTR_CUDA_API_VERSION
	.align		4
        /*0000*/ 	.byte	0x04, 0x37
        /*0002*/ 	.short	(.L_6241 - .L_6240)
.L_6240:
        /*0004*/ 	.word	0x00000082


	//----- nvinfo : EIATTR_KPARAM_INFO
	.align		4
.L_6241:
        /*0008*/ 	.byte	0x04, 0x17
        /*000a*/ 	.short	(.L_6243 - .L_6242)
.L_6242:
        /*000c*/ 	.word	0x00000000
        /*0010*/ 	.short	0x0000
        /*0012*/ 	.short	0x0000
        /*0014*/ 	.byte	0x00, 0xf0, 0x21, 0x02


	//----- nvinfo : EIATTR_SPARSE_MMA_MASK
	.align		4
.L_6243:
        /*0018*/ 	.byte	0x03, 0x50
        /*001a*/ 	.short	0x0000


	//----- nvinfo : EIATTR_MAXREG_COUNT
	.align		4
        /*001c*/ 	.byte	0x03, 0x1b
        /*001e*/ 	.short	0x00ff


	//----- nvinfo : EIATTR_NUM_BARRIERS
	.align		4
        /*0020*/ 	.byte	0x02, 0x4c
        /*0022*/ 	.byte	0x01
	.zero		1


	//----- nvinfo : EIATTR_MERCURY_ISA_VERSION
	.align		4
        /*0024*/ 	.byte	0x03, 0x5f
        /*0026*/ 	.short	0x0101


	//----- nvinfo : EIATTR_COOP_GROUP_MASK_REGIDS
	.align		4
        /*0028*/ 	.byte	0x04, 0x29
        /*002a*/ 	.short	(.L_6245 - .L_6244)


	//   ....[0]....
.L_6244:
        /*002c*/ 	.word	0xffffffff


	//   ....[1]....
        /*0030*/ 	.word	0xffffffff


	//   ....[2]....
        /*0034*/ 	.word	0xffffffff


	//   ....[3]....
        /*0038*/ 	.word	0xffffffff


	//   ....[4]....
        /*003c*/ 	.word	0xffffffff


	//   ....[5]....
        /*0040*/ 	.word	0xffffffff


	//   ....[6]....
        /*0044*/ 	.word	0xffffffff


	//   ....[7]....
        /*0048*/ 	.word	0xffffffff


	//   ....[8]....
        /*004c*/ 	.word	0xffffffff


	//   ....[9]....
        /*0050*/ 	.word	0xffffffff


	//   ....[10]....
        /*0054*/ 	.word	0xffffffff


	//   ....[11]....
        /*0058*/ 	.word	0xffffffff


	//   ....[12]....
        /*005c*/ 	.word	0xffffffff


	//   ....[13]....
        /*0060*/ 	.word	0xffffffff


	//   ....[14]....
        /*0064*/ 	.word	0xffffffff


	//   ....[15]....
        /*0068*/ 	.word	0xffffffff


	//   ....[16]....
        /*006c*/ 	.word	0xffffffff


	//   ....[17]....
        /*0070*/ 	.word	0xffffffff


	//   ....[18]....
        /*0074*/ 	.word	0xffffffff


	//   ....[19]....
        /*0078*/ 	.word	0xffffffff


	//   ....[20]....
        /*007c*/ 	.word	0xffffffff


	//   ....[21]....
        /*0080*/ 	.word	0xffffffff


	//   ....[22]....
        /*0084*/ 	.word	0xffffffff


	//   ....[23]....
        /*0088*/ 	.word	0xffffffff


	//   ....[24]....
        /*008c*/ 	.word	0xffffffff


	//   ....[25]....
        /*0090*/ 	.word	0xffffffff


	//   ....[26]....
        /*0094*/ 	.word	0xffffffff


	//   ....[27]....
        /*0098*/ 	.word	0x05000044


	//   ....[28]....
        /*009c*/ 	.word	0x05000044


	//   ....[29]....
        /*00a0*/ 	.word	0x05000044


	//   ....[30]....
        /*00a4*/ 	.word	0x05000044


	//   ....[31]....
        /*00a8*/ 	.word	0x05000044


	//   ....[32]....
        /*00ac*/ 	.word	0x05000044


	//   ....[33]....
        /*00b0*/ 	.word	0x05000044


	//   ....[34]....
        /*00b4*/ 	.word	0x05000044


	//   ....[35]....
        /*00b8*/ 	.word	0x05000044


	//   ....[36]....
        /*00bc*/ 	.word	0x05000044


	//   ....[37]....
        /*00c0*/ 	.word	0x05000044


	//   ....[38]....
        /*00c4*/ 	.word	0x05000044


	//   ....[39]....
        /*00c8*/ 	.word	0x05000044


	//   ....[40]....
        /*00cc*/ 	.word	0x05000044


	//   ....[41]....
        /*00d0*/ 	.word	0x05000044


	//   ....[42]....
        /*00d4*/ 	.word	0x05000044


	//   ....[43]....
        /*00d8*/ 	.word	0x05000044


	//   ....[44]....
        /*00dc*/ 	.word	0x05000044


	//   ....[45]....
        /*00e0*/ 	.word	0x05000044


	//   ....[46]....
        /*00e4*/ 	.word	0x05000044


	//   ....[47]....
        /*00e8*/ 	.word	0x05000044


	//   ....[48]....
        /*00ec*/ 	.word	0x05000044


	//   ....[49]....
        /*00f0*/ 	.word	0x05000044


	//   ....[50]....
        /*00f4*/ 	.word	0x05000044


	//   ....[51]....
        /*00f8*/ 	.word	0x05000044


	//   ....[52]....
        /*00fc*/ 	.word	0x05000044


	//   ....[53]....
        /*0100*/ 	.word	0x05000044


	//----- nvinfo : EIATTR_COOP_GROUP_INSTR_OFFSETS
	.align		4
.L_6245:
        /*0104*/ 	.byte	0x04, 0x28
        /*0106*/ 	.short	(.L_6247 - .L_6246)


	//   ....[0]....
.L_6246:
        /*0108*/ 	.word	0x00001230


	//   ....[1]....
        /*010c*/ 	.word	0x00001250


	//   ....[2]....
        /*0110*/ 	.word	0x00001270


	//   ....[3]....
        /*0114*/ 	.word	0x00001290


	//   ....[4]....
        /*0118*/ 	.word	0x000012b0


	//   ....[5]....
        /*011c*/ 	.word	0x00001ae0


	//   ....[6]....
        /*0120*/ 	.word	0x00001b00


	//   ....[7]....
        /*0124*/ 	.word	0x00001b20


	//   ....[8]....
        /*0128*/ 	.word	0x00001b40


	//   ....[9]....
        /*012c*/ 	.word	0x00001b60


	//   ....[10]....
        /*0130*/ 	.word	0x000055a0


	//   ....[11]....
        /*0134*/ 	.word	0x000055c0


	//   ....[12]....
        /*0138*/ 	.word	0x000055e0


	//   ....[13]....
        /*013c*/ 	.word	0x00005600


	//   ....[14]....
        /*0140*/ 	.word	0x00005620


	//   ....[15]....
        /*0144*/ 	.word	0x00005e50


	//   ....[16]....
        /*0148*/ 	.word	0x00005e70


	//   ....[17]....
        /*014c*/ 	.word	0x00005e90


	//   ....[18]....
        /*0150*/ 	.word	0x00005eb0


	//   ....[19]....
        /*0154*/ 	.word	0x00005ed0


	//   ....[20]....
        /*0158*/ 	.word	0x00008680


	//   ....[21]....
        /*015c*/ 	.word	0x000086a0


	//   ....[22]....
        /*0160*/ 	.word	0x000086c0


	//   ....[23]....
        /*0164*/ 	.word	0x000086e0


	//   ....[24]....
        /*0168*/ 	.word	0x00008700


	//   ....[25]....
        /*016c*/ 	.word	0x00008880


	//   ....[26]....
        /*0170*/ 	.word	0x000088a0


	//   ....[27]....
        /*0174*/ 	.word	0x00008ac0


	//   ....[28]....
        /*0178*/ 	.word	0x00008b40


	//   ....[29]....
        /*017c*/ 	.word	0x00008ba0


	//   ....[30]....
        /*0180*/ 	.word	0x00008c00


	//   ....[31]....
        /*0184*/ 	.word	0x00008c60


	//   ....[32]....
        /*0188*/ 	.word	0x000094c0


	//   ....[33]....
        /*018c*/ 	.word	0x00009520


	//   ....[34]....
        /*0190*/ 	.word	0x00009580


	//   ....[35]....
        /*0194*/ 	.word	0x000095e0


	//   ....[36]....
        /*0198*/ 	.word	0x00009640


	//   ....[37]....
        /*019c*/ 	.word	0x000096c0


	//   ....[38]....
        /*01a0*/ 	.word	0x00009740


	//   ....[39]....
        /*01a4*/ 	.word	0x000097a0


	//   ....[40]....
        /*01a8*/ 	.word	0x00009800


	//   ....[41]....
        /*01ac*/ 	.word	0x00009860


	//   ....[42]....
        /*01b0*/ 	.word	0x0000a0c0


	//   ....[43]....
        /*01b4*/ 	.word	0x0000a120


	//   ....[44]....
        /*01b8*/ 	.word	0x0000a180


	//   ....[45]....
        /*01bc*/ 	.word	0x0000a1e0


	//   ....[46]....
        /*01c0*/ 	.word	0x0000a240


	//   ....[47]....
        /*01c4*/ 	.word	0x0000a2d0


	//   ....[48]....
        /*01c8*/ 	.word	0x0000a370


	//   ....[49]....
        /*01cc*/ 	.word	0x0000a3e0


	//   ....[50]....
        /*01d0*/ 	.word	0x0000a450


	//   ....[51]....
        /*01d4*/ 	.word	0x0000a4c0


	//   ....[52]....
        /*01d8*/ 	.word	0x0000a540


	//   ....[53]....
        /*01dc*/ 	.word	0x0000a5b0


	//----- nvinfo : EIATTR_VRC_CTA_INIT_COUNT
	.align		4
.L_6247:
        /*01e0*/ 	.byte	0x02, 0x4a
	.zero		1
	.zero		1


	//----- nvinfo : EIATTR_EXIT_INSTR_OFFSETS
	.align		4
        /*01e4*/ 	.byte	0x04, 0x1c
        /*01e6*/ 	.short	(.L_6249 - .L_6248)


	//   ....[0]....
.L_6248:
        /*01e8*/ 	.word	0x00008910


	//   ....[1]....
        /*01ec*/ 	.word	0x00008970


	//   ....[2]....
        /*01f0*/ 	.word	0x00008a60


	//----- nvinfo : EIATTR_MAX_THREADS
	.align		4
.L_6249:
        /*01f4*/ 	.byte	0x04, 0x05
        /*01f6*/ 	.short	(.L_6251 - .L_6250)
.L_6250:
        /*01f8*/ 	.word	0x00000080
        /*01fc*/ 	.word	0x00000001
        /*0200*/ 	.word	0x00000001


	//----- nvinfo : EIATTR_CRS_STACK_SIZE
	.align		4
.L_6251:
        /*0204*/ 	.byte	0x04, 0x1e
        /*0206*/ 	.short	(.L_6253 - .L_6252)
.L_6252:
        /*0208*/ 	.word	0x00000000


	//----- nvinfo : EIATTR_CBANK_PARAM_SIZE
	.align		4
.L_6253:
        /*020c*/ 	.byte	0x03, 0x19
        /*020e*/ 	.short	0x0088


	//----- nvinfo : EIATTR_PARAM_CBANK
	.align		4
        /*0210*/ 	.byte	0x04, 0x0a
        /*0212*/ 	.short	(.L_6255 - .L_6254)
	.align		4
.L_6254:
        /*0214*/ 	.word	index@(.nv.constant0._ZN18transformer_engine13normalization19ln_fwd_tuned_kernelINS0_13Kernel_traitsI13__nv_bfloat16S3_13__nv_fp8_e4m3fjLj2048ELj1ELj4ELj1ELj16ENS0_18Kernel_traits_baseILj2048ES3_S3_S4_fjLj128EEEEEEEvNS0_19ForwardKernelParamsE)
        /*0218*/ 	.short	0x0380
        /*021a*/ 	.short	0x0088


	//----- nvinfo : EIATTR_SW_WAR
	.align		4
.L_6255:
        /*021c*/ 	.byte	0x04, 0x36
        /*021e*/ 	.short	(.L_6257 - .L_6256)
.L_6256:
        /*0220*/ 	.word	0x00000008
.L_6257:


//--------------------- .nv.info._ZN18transformer_engine13normalization19ln_fwd_tuned_kernelINS0_13Kernel_traitsI13__nv_bfloat16S3_13__nv_fp8_e4m3fjLj1536ELj1ELj4ELj1ELj16ENS0_18Kernel_traits_baseILj1536ES3_S3_S4_fjLj128EEEEEEEvNS0_19ForwardKernelParamsE --------------------------
	.section	.nv.info._ZN18transformer_engine13normalization19ln_fwd_tuned_kernelINS0_13Kernel_traitsI13__nv_bfloat16S3_13__nv_fp8_e4m3fjLj1536ELj1ELj4ELj1ELj16ENS0_18Kernel_traits_baseILj1536ES3_S3_S4_fjLj128EEEEEEEvNS0_19ForwardKernelParamsE,"",@"SHT_CUDA_INFO"
	.sectionflags	@""
	.align	4


	//----- nvinfo : EIATTR_CUDA_API_VERSION
	.align		4
        /*0000*/ 	.byte	0x04, 0x37
        /*0002*/ 	.short	(.L_6259 - .L_6258)
.L_6258:
        /*0004*/ 	.word	0x00000082


	//----- nvinfo : EIATTR_KPARAM_INFO
	.align		4
.L_6259:
        /*0008*/ 	.byte	0x04, 0x17
        /*000a*/ 	.short	(.L_6261 - .L_6260)
.L_6260:
        /*000c*/ 	.word	0x00000000
        /*0010*/ 	.short	0x0000
        /*0012*/ 	.short	0x0000
        /*0014*/ 	.byte	0x00, 0xf0, 0x21, 0x02


	//----- nvinfo : EIATTR_SPARSE_MMA_MASK
	.align		4
.L_6261:
        /*0018*/ 	.byte	0x03, 0x50
        /*001a*/ 	.short	0x0000


	//----- nvinfo : EIATTR_MAXREG_COUNT
	.align		4
        /*001c*/ 	.byte	0x03, 0x1b
        /*001e*/ 	.short	0x00ff


	//----- nvinfo : EIATTR_NUM_BARRIERS
	.align		4
        /*0020*/ 	.byte	0x02, 0x4c
        /*0022*/ 	.byte	0x01
	.zero		1


	//----- nvinfo : EIATTR_MERCURY_ISA_VERSION
	.align		4
        /*0024*/ 	.byte	0x03, 0x5f
        /*0026*/ 	.short	0x0101


	//----- nvinfo : EIATTR_COOP_GROUP_MASK_REGIDS
	.align		4
        /*0028*/ 	.byte	0x04, 0x29
        /*002a*/ 	.short	(.L_6263 - .L_6262)


	//   ....[0]....
.L_6262:
        /*002c*/ 	.word	0xffffffff


	//   ....[1]....
        /*0030*/ 	.word	0xffffffff


	//   ....[2]....
        /*0034*/ 	.word	0xffffffff


	//   ....[3]....
        /*0038*/ 	.word	0xffffffff


	//   ....[4]....
        /*003c*/ 	.word	0xffffffff


	//   ....[5]....
        /*0040*/ 	.word	0xffffffff


	//   ....[6]....
        /*0044*/ 	.word	0xffffffff


	//   ....[7]....
        /*0048*/ 	.word	0xffffffff


	//   ....[8]....
        /*004c*/ 	.word	0xffffffff


	//   ....[9]....
        /*0050*/ 	.word	0xffffffff


	//   ....[10]....
        /*0054*/ 	.word	0xffffffff


	//   ....[11]....
        /*0058*/ 	.word	0xffffffff


	//   ....[12]....
        /*005c*/ 	.word	0xffffffff


	//   ....[13]....
        /*0060*/ 	.word	0xffffffff


	//   ....[14]....
        /*0064*/ 	.word	0xffffffff


	//   ....[15]....
        /*0068*/ 	.word	0xffffffff


	//   ....[16]....
        /*006c*/ 	.word	0xffffffff


	//   ....[17]....
        /*0070*/ 	.word	0xffffffff


	//   ....[18]....
        /*0074*/ 	.word	0xffffffff


	//   ....[19]....
        /*0078*/ 	.word	0xffffffff


	//   ....[20]....
        /*007c*/ 	.word	0xffffffff


	//   ....[21]....
        /*0080*/ 	.word	0xffffffff


	//   ....[22]....
        /*0084*/ 	.word	0xffffffff


	//   ....[23]....
        /*0088*/ 	.word	0xffffffff


	//   ....[24]....
        /*008c*/ 	.word	0xffffffff


	//   ....[25]....
        /*0090*/ 	.word	0xffffffff


	//   ....[26]....
        /*0094*/ 	.word	0xffffffff


	//   ....[27]....
        /*0098*/ 	.word	0x05000037


	//   ....[28]....
        /*009c*/ 	.word	0x05000037


	//   ....[29]....
        /*00a0*/ 	.word	0x05000037


	//   ....[30]....
        /*00a4*/ 	.word	0x05000037


	//   ....[31]....
        /*00a8*/ 	.word	0x05000037


	//   ....[32]....
        /*00ac*/ 	.word	0x05000037


	//   ....[33]....
        /*00b0*/ 	.word	0x05000037


	//   ....[34]....
        /*00b4*/ 	.word	0x05000037


	//   ....[35]....
        /*00b8*/ 	.word	0x05000037


	//   ....[36]....
        /*00bc*/ 	.word	0x05000037


	//   ....[37]....
        /*00c0*/ 	.word	0x05000037


	//   ....[38]....
        /*00c4*/ 	.word	0x05000037


	//   ....[39]....
        /*00c8*/ 	.word	0x05000037


	//   ....[40]....
        /*00cc*/ 	.word	0x05000037


	//   ....[41]....
        /*00d0*/ 	.word	0x05000037


	//   ....[42]....
        /*00d4*/ 	.word	0x05000037


	//   ....[43]....
        /*00d8*/ 	.word	0x05000037


	//   ....[44]....
        /*00dc*/ 	.word	0x05000037


	//   ....[45]....
        /*00e0*/ 	.word	0x05000037


	//   ....[46]....
        /*00e4*/ 	.word	0x05000037


	//   ....[47]....
        /*00e8*/ 	.word	0x05000037


	//   ....[48]....
        /*00ec*/ 	.word	0x05000037


	//   ....[49]....
        /*00f0*/ 	.word	0x05000037


	//   ....[50]....
        /*00f4*/ 	.word	0x05000037


	//   ....[51]....
        /*00f8*/ 	.word	0x05000037


	//   ....[52]....
        /*00fc*/ 	.word	0x05000037


	//   ....[53]....
        /*0100*/ 	.word	0x05000037


	//----- nvinfo : EIATTR_COOP_GROUP_INSTR_OFFSETS
	.align		4
.L_6263:
        /*0104*/ 	.byte	0x04, 0x28
        /*0106*/ 	.short	(.L_6265 - .L_6264)


	//   ....[0]....
.L_6264:
        /*0108*/ 	.word	0x00000ed0


	//   ....[1]....
        /*010c*/ 	.word	0x00000ef0


	//   ....[2]....
        /*0110*/ 	.word	0x00000f10


	//   ....[3]....
        /*0114*/ 	.word	0x00000f30


	//   ....[4]....
        /*0118*/ 	.word	0x00000f50


	//   ....[5]....
        /*011c*/ 	.word	0x00001580


	//   ....[6]....
        /*0120*/ 	.word	0x000015a0


	//   ....[7]....
        /*0124*/ 	.word	0x000015c0


	//   ....[8]....
        /*0128*/ 	.word	0x000015e0


	//   ....[9]....
        /*012c*/ 	.word	0x00001600


	//   ....[10]....
        /*0130*/ 	.word	0x00004340


	//   ....[11]....
        /*0134*/ 	.word	0x00004360


	//   ....[12]....
        /*0138*/ 	.word	0x00004380


	//   ....[13]....
        /*013c*/ 	.word	0x000043a0


	//   ....[14]....
        /*0140*/ 	.word	0x000043c0


	//   ....[15]....
        /*0144*/ 	.word	0x000049f0


	//   ....[16]....
        /*0148*/ 	.word	0x00004a10


	//   ....[17]....
        /*014c*/ 	.word	0x00004a30


	//   ....[18]....
        /*0150*/ 	.word	0x00004a50


	//   ....[19]....
        /*0154*/ 	.word	0x00004a70


	//   ....[20]....
        /*0158*/ 	.word	0x00006990


	//   ....[21]....
        /*015c*/ 	.word	0x000069b0


	//   ....[22]....
        /*0160*/ 	.word	0x000069d0


	//   ....[23]....
        /*0164*/ 	.word	0x000069f0


	//   ....[24]....
        /*0168*/ 	.word	0x00006a10


	//   ....[25]....
        /*016c*/ 	.word	0x00006b90


	//   ....[26]....
        /*0170*/ 	.word	0x00006bb0


	//   ....[27]....
        /*0174*/ 	.word	0x00006dd0


	//   ....[28]....
        /*0178*/ 	.word	0x00006e50


	//   ....[29]....
        /*017c*/ 	.word	0x00006eb0


	//   ....[30]....
        /*0180*/ 	.word	0x00006f10


	//   ....[31]....
        /*0184*/ 	.word	0x00006f70


	//   ....[32]....
        /*0188*/ 	.word	0x000075d0


	//   ....[33]....
        /*018c*/ 	.word	0x00007630


	//   ....[34]....
        /*0190*/ 	.word	0x00007690


	//   ....[35]....
        /*0194*/ 	.word	0x000076f0


	//   ....[36]....
        /*0198*/ 	.word	0x00007750


	//   ....[37]....
        /*019c*/ 	.word	0x000077d0


	//   ....[38]....
        /*01a0*/ 	.word	0x00007850


	//   ....[39]....
        /*01a4*/ 	.word	0x000078b0


	//   ....[40]....
        /*01a8*/ 	.word	0x00007910


	//   ....[41]....
        /*01ac*/ 	.word	0x00007970


	//   ....[42]....
        /*01b0*/ 	.word	0x00007fd0


	//   ....[43]....
        /*01b4*/ 	.word	0x00008030


	//   ....[44]....
        /*01b8*/ 	.word	0x00008090


	//   ....[45]....
        /*01bc*/ 	.word	0x000080f0


	//   ....[46]....
        /*01c0*/ 	.word	0x00008150


	//   ....[47]....
        /*01c4*/ 	.word	0x000081e0


	//   ....[48]....
        /*01c8*/ 	.word	0x00008280


	//   ....[49]....
        /*01cc*/ 	.word	0x000082f0


	//   ....[50]....
        /*01d0*/ 	.word	0x00008360


	//   ....[51]....
        /*01d4*/ 	.word	0x000083d0


	//   ....[52]....
        /*01d8*/ 	.word	0x00008450


	//   ....[53]....
        /*01dc*/ 	.word	0x000084c0


	//----- nvinfo : EIATTR_VRC_CTA_INIT_COUNT
	.align		4
.L_6265:
        /*01e0*/ 	.byte	0x02, 0x4a
	.zero		1
	.zero		1


	//----- nvinfo : EIATTR_EXIT_INSTR_OFFSETS
	.align		4
        /*01e4*/ 	.byte	0x04, 0x1c
        /*01e6*/ 	.short	(.L_6267 - .L_6266)


	//   ....[0]....
.L_6266:
        /*01e8*/ 	.word	0x00006c20


	//   ....[1]....
        /*01ec*/ 	.word	0x00006c80


	//   ....[2]....
        /*01f0*/ 	.word	0x00006d70


	//----- nvinfo : EIATTR_MAX_THREADS
	.align		4
.L_6267:
        /*01f4*/ 	.byte	0x04, 0x05
        /*01f6*/ 	.short	(.L_6269 - .L_6268)
.L_6268:
        /*01f8*/ 	.word	0x00000080
        /*01fc*/ 	.word	0x00000001
        /*0200*/ 	.word	0x00000001


	//----- nvinfo : EIATTR_CRS_STACK_SIZE
	.align		4
.L_6269:
        /*0204*/ 	.byte	0x04, 0x1e
        /*0206*/ 	.short	(.L_6271 - .L_6270)
.L_6270:
        /*0208*/ 	.word	0x00000000


	//----- nvinfo : EIATTR_CBANK_PARAM_SIZE
	.align		4
.L_6271:
        /*020c*/ 	.byte	0x03, 0x19
        /*020e*/ 	.short	0x0088


	//----- nvinfo : EIATTR_PARAM_CBANK
	.align		4
        /*0210*/ 	.byte	0x04, 0x0a
        /*0212*/ 	.short	(.L_6273 - .L_6272)
	.align		4
.L_6272:
        /*0214*/ 	.word	index@(.nv.constant0._ZN18transformer_engine13normalization19ln_fwd_tuned_kernelINS0_13Kernel_traitsI13__nv_bfloat16S3_13__nv_fp8_e4m3fjLj1536ELj1ELj4ELj1ELj16ENS0_18Kernel_traits_baseILj1536ES3_S3_S4_fjLj128EEEEEEEvNS0_19ForwardKernelParamsE)
        /*0218*/ 	.short	0x0380
        /*021a*/ 	.short	0x0088


	//----- nvinfo : EIATTR_SW_WAR
	.align		4
.L_6273:
        /*021c*/ 	.byte	0x04, 0x36
        /*021e*/ 	.short	(.L_6275 - .L_6274)
.L_6274:
        /*0220*/ 	.word	0x00000008
.L_6275:


//--------------------- .nv.info._ZN18transformer_engine13normalization19ln_fwd_tuned_kernelINS0_13Kernel_traitsI13__nv_bfloat16S3_13__nv_fp8_e4m3fjLj1024ELj1ELj4ELj1ELj16ENS0_18Kernel_traits_baseILj1024ES3_S3_S4_fjLj128EEEEEEEvNS0_19ForwardKernelParamsE --------------------------
	.section	.nv.info._ZN18transformer_engine13normalization19ln_fwd_tuned_kernelINS0_13Kernel_traitsI13__nv_bfloat16S3_13__nv_fp8_e4m3fjLj1024ELj1ELj4ELj1ELj16ENS0_18Kernel_traits_baseILj1024ES3_S3_S4_fjLj128EEEEEEEvNS0_19ForwardKernelParamsE,"",@"SHT_CUDA_INFO"
	.sectionflags	@""
	.align	4


	//----- nvinfo : EIATTR_CUDA_API_VERSION
	.align		4
        /*0000*/ 	.byte	0x04, 0x37
        /*0002*/ 	.short	(.L_6277 - .L_6276)
.L_6276:
        /*0004*/ 	.word	0x00000082


	//----- nvinfo : EIATTR_KPARAM_INFO
	.align		4
.L_6277:
        /*0008*/ 	.byte	0x04, 0x17
        /*000a*/ 	.short	(.L_6279 - .L_6278)
.L_6278:
        /*000c*/ 	.word	0x00000000
        /*0010*/ 	.short	0x0000
        /*0012*/ 	.short	0x0000
        /*0014*/ 	.byte	0x00, 0xf0, 0x21, 0x02


	//----- nvinfo : EIATTR_SPARSE_MMA_MASK
	.align		4
.L_6279:
        /*0018*/ 	.byte	0x03, 0x50
        /*001a*/ 	.short	0x0000


	//----- nvinfo : EIATTR_MAXREG_COUNT
	.align		4
        /*001c*/ 	.byte	0x03, 0x1b
        /*001e*/ 	.short	0x00ff


	//----- nvinfo : EIATTR_NUM_BARRIERS
	.align		4
        /*0020*/ 	.byte	0x02, 0x4c
        /*0022*/ 	.byte	0x01
	.zero		1


	//----- nvinfo : EIATTR_MERCURY_ISA_VERSION
	.align		4
        /*0024*/ 	.byte	0x03, 0x5f
        /*0026*/ 	.short	0x0101


	//----- nvinfo : EIATTR_COOP_GROUP_MASK_REGIDS
	.align		4
        /*0028*/ 	.byte	0x04, 0x29
        /*002a*/ 	.short	(.L_6281 - .L_6280)


	//   ....[0]....
.L_6280:
        /*002c*/ 	.word	0xffffffff


	//   ....[1]....
        /*0030*/ 	.word	0xffffffff


	//   ....[2]....
        /*0034*/ 	.word	0xffffffff


	//   ....[3]....
        /*0038*/ 	.word	0xffffffff


	//   ....[4]....
        /*003c*/ 	.word	0xffffffff


	//   ....[5]....
        /*0040*/ 	.word	0xffffffff


	//   ....[6]....
        /*0044*/ 	.word	0xffffffff


	//   ....[7]....
        /*0048*/ 	.word	0xffffffff


	//   ....[8]....
        /*004c*/ 	.word	0xffffffff


	//   ....[9]....
        /*0050*/ 	.word	0xffffffff


	//   ....[10]....
        /*0054*/ 	.word	0xffffffff


	//   ....[11]....
        /*0058*/ 	.word	0xffffffff


	//   ....[12]....
        /*005c*/ 	.word	0xffffffff


	//   ....[13]....
        /*0060*/ 	.word	0xffffffff


	//   ....[14]....
        /*0064*/ 	.word	0xffffffff


	//   ....[15]....
        /*0068*/ 	.word	0xffffffff


	//   ....[16]....
        /*006c*/ 	.word	0xffffffff


	//   ....[17]....
        /*0070*/ 	.word	0xffffffff


	//   ....[18]....
        /*0074*/ 	.word	0xffffffff


	//   ....[19]....
        /*0078*/ 	.word	0xffffffff


	//   ....[20]....
        /*007c*/ 	.word	0xffffffff


	//   ....[21]....
        /*0080*/ 	.word	0xffffffff


	//   ....[22]....
        /*0084*/ 	.word	0xffffffff


	//   ....[23]....
        /*0088*/ 	.word	0xffffffff


	//   ....[24]....
        /*008c*/ 	.word	0xffffffff


	//   ....[25]....
        /*0090*/ 	.word	0xffffffff


	//   ....[26]....
        /*0094*/ 	.word	0xffffffff


	//   ....[27]....
        /*0098*/ 	.word	0x05000023


	//   ....[28]....
        /*009c*/ 	.word	0x05000023


	//   ....[29]....
        /*00a0*/ 	.word	0x05000023


	//   ....[30]....
        /*00a4*/ 	.word	0x05000023


	//   ....[31]....
        /*00a8*/ 	.word	0x05000023


	//   ....[32]....
        /*00ac*/ 	.word	0x05000023


	//   ....[33]....
        /*00b0*/ 	.word	0x05000023


	//   ....[34]....
        /*00b4*/ 	.word	0x05000023


	//   ....[35]....
        /*00b8*/ 	.word	0x05000023


	//   ....[36]....
        /*00bc*/ 	.word	0x05000023


	//   ....[37]....
        /*00c0*/ 	.word	0x05000023


	//   ....[38]....
        /*00c4*/ 	.word	0x05000023


	//   ....[39]....
        /*00c8*/ 	.word	0x05000023


	//   ....[40]....
        /*00cc*/ 	.word	0x05000023


	//   ....[41]....
        /*00d0*/ 	.word	0x05000023


	//   ....[42]....
        /*00d4*/ 	.word	0x05000023


	//   ....[43]....
        /*00d8*/ 	.word	0x05000023


	//   ....[44]....
        /*00dc*/ 	.word	0x05000023


	//   ....[45]....
        /*00e0*/ 	.word	0x05000023


	//   ....[46]....
        /*00e4*/ 	.word	0x05000023


	//   ....[47]....
        /*00e8*/ 	.word	0x05000023


	//   ....[48]....
        /*00ec*/ 	.word	0x05000023


	//   ....[49]....
        /*00f0*/ 	.word	0x05000023


	//   ....[50]....
        /*00f4*/ 	.word	0x05000023


	//   ....[51]....
        /*00f8*/ 	.word	0x05000023


	//   ....[52]....
        /*00fc*/ 	.word	0x05000023


	//   ....[53]....
        /*0100*/ 	.word	0x05000023


	//----- nvinfo : EIATTR_COOP_GROUP_INSTR_OFFSETS
	.align		4
.L_6281:
        /*0104*/ 	.byte	0x04, 0x28
        /*0106*/ 	.short	(.L_6283 - .L_6282)


	//   ....[0]....
.L_6282:
        /*0108*/ 	.word	0x00000a40


	//   ....[1]....
        /*010c*/ 	.word	0x00000a60


	//   ....[2]....
        /*0110*/ 	.word	0x00000a80


	//   ....[3]....
        /*0114*/ 	.word	0x00000aa0


	//   ....[4]....
        /*0118*/ 	.word	0x00000ac0


	//   ....[5]....
        /*011c*/ 	.word	0x00000ef0


	//   ....[6]....
        /*0120*/ 	.word	0x00000f10


	//   ....[7]....
        /*0124*/ 	.word	0x00000f30


	//   ....[8]....
        /*0128*/ 	.word	0x00000f50


	//   ....[9]....
        /*012c*/ 	.word	0x00000f70


	//   ....[10]....
        /*0130*/ 	.word	0x00002d70


	//   ....[11]....
        /*0134*/ 	.word	0x00002d90


	//   ....[12]....
        /*0138*/ 	.word	0x00002db0


	//   ....[13]....
        /*013c*/ 	.word	0x00002dd0


	//   ....[14]....
        /*0140*/ 	.word	0x00002df0


	//   ....[15]....
        /*0144*/ 	.word	0x00003220


	//   ....[16]....
        /*0148*/ 	.word	0x00003240


	//   ....[17]....
        /*014c*/ 	.word	0x00003260


	//   ....[18]....
        /*0150*/ 	.word	0x00003280


	//   ....[19]....
        /*0154*/ 	.word	0x000032a0


	//   ....[20]....
        /*0158*/ 	.word	0x000047c0


	//   ....[21]....
        /*015c*/ 	.word	0x000047e0


	//   ....[22]....
        /*0160*/ 	.word	0x00004800


	//   ....[23]....
        /*0164*/ 	.word	0x00004820


	//   ....[24]....
        /*0168*/ 	.word	0x00004840


	//   ....[25]....
        /*016c*/ 	.word	0x000049a0


	//   ....[26]....
        /*0170*/ 	.word	0x000049c0


	//   ....[27]....
        /*0174*/ 	.word	0x00004bd0


	//   ....[28]....
        /*0178*/ 	.word	0x00004c50


	//   ....[29]....
        /*017c*/ 	.word	0x00004cb0


	//   ....[30]....
        /*0180*/ 	.word	0x00004d10


	//   ....[31]....
        /*0184*/ 	.word	0x00004d70


	//   ....[32]....
        /*0188*/ 	.word	0x000051d0


	//   ....[33]....
        /*018c*/ 	.word	0x00005230


	//   ....[34]....
        /*0190*/ 	.word	0x00005290


	//   ....[35]....
        /*0194*/ 	.word	0x000052f0


	//   ....[36]....
        /*0198*/ 	.word	0x00005350


	//   ....[37]....
        /*019c*/ 	.word	0x000053d0


	//   ....[38]....
        /*01a0*/ 	.word	0x00005450


	//   ....[39]....
        /*01a4*/ 	.word	0x000054b0


	//   ....[40]....
        /*01a8*/ 	.word	0x00005510


	//   ....[41]....
        /*01ac*/ 	.word	0x00005570


	//   ....[42]....
        /*01b0*/ 	.word	0x000059d0


	//   ....[43]....
        /*01b4*/ 	.word	0x00005a30


	//   ....[44]....
        /*01b8*/ 	.word	0x00005a90


	//   ....[45]....
        /*01bc*/ 	.word	0x00005af0


	//   ....[46]....
        /*01c0*/ 	.word	0x00005b50


	//   ....[47]....
        /*01c4*/ 	.word	0x00005be0


	//   ....[48]....
        /*01c8*/ 	.word	0x00005c70


	//   ....[49]....
        /*01cc*/ 	.word	0x00005ce0


	//   ....[50]....
        /*01d0*/ 	.word	0x00005d50


	//   ....[51]....
        /*01d4*/ 	.word	0x00005dc0


	//   ....[52]....
        /*01d8*/ 	.word	0x00005e30


	//   ....[53]....
        /*01dc*/ 	.word	0x00005ea0


	//----- nvinfo : EIATTR_VRC_CTA_INIT_COUNT
	.align		4
.L_6283:
        /*01e0*/ 	.byte	0x02, 0x4a
	.zero		1
	.zero		1


	//----- nvinfo : EIATTR_EXIT_INSTR_OFFSETS
	.align		4
        /*01e4*/ 	.byte	0x04, 0x1c
        /*01e6*/ 	.short	(.L_6285 - .L_6284)


	//   ....[0]....
.L_6284:
        /*01e8*/ 	.word	0x00004a30


	//   ....[1]....
        /*01ec*/ 	.word	0x00004a80


	//   ....[2]....
        /*01f0*/ 	.word	0x00004b70


	//----- nvinfo : EIATTR_MAX_THREADS
	.align		4
.L_6285:
        /*01f4*/ 	.byte	0x04, 0x05
        /*01f6*/ 	.short	(.L_6287 - .L_6286)
.L_6286:
        /*01f8*/ 	.word	0x00000080
        /*01fc*/ 	.word	0x00000001
        /*0200*/ 	.word	0x00000001


	//----- nvinfo : EIATTR_CRS_STACK_SIZE
	.align		4
.L_6287:
        /*0204*/ 	.byte	0x04, 0x1e
        /*0206*/ 	.short	(.L_6289 - .L_6288)
.L_6288:
        /*0208*/ 	.word	0x00000000


	//----- nvinfo : EIATTR_CBANK_PARAM_SIZE
	.align		4
.L_6289:
        /*020c*/ 	.byte	0x03, 0x19
        /*020e*/ 	.short	0x0088


	//----- nvinfo : EIATTR_PARAM_CBANK
	.align		4
        /*0210*/ 	.byte	0x04, 0x0a
        /*0212*/ 	.short	(.L_6291 - .L_6290)
	.align		4
.L_6290:
        /*0214*/ 	.word	index@(.nv.constant0._ZN18transformer_engine13normalization19ln_fwd_tuned_kernelINS0_13Kernel_traitsI13__nv_bfloat16S3_13__nv_fp8_e4m3fjLj1024ELj1ELj4ELj1ELj16ENS0_18Kernel_traits_baseILj1024ES3_S3_S4_fjLj128EEEEEEEvNS0_19ForwardKernelParamsE)
        /*0218*/ 	.short	0x0380
        /*021a*/ 	.short	0x0088


	//----- nvinfo : EIATTR_SW_WAR
	.align		4
.L_6291:
        /*021c*/ 	.byte	0x04, 0x36
        /*021e*/ 	.short	(.L_6293 - .L_6292)
.L_6292:
        /*0220*/ 	.word	0x00000008
.L_6293:


//--------------------- .nv.info._ZN18transformer_engine13normalization19ln_fwd_tuned_kernelINS0_13Kernel_traitsI13__nv_bfloat16S3_13__nv_fp8_e4m3fjLj768ELj1ELj4ELj1ELj16ENS0_18Kernel_traits_baseILj768ES3_S3_S4_fjLj128EEEEEEEvNS0_19ForwardKernelParamsE --------------------------
	.section	.nv.info._ZN18transformer_engine13normalization19ln_fwd_tuned_kernelINS0_13Kernel_traitsI13__nv_bfloat16S3_13__nv_fp8_e4m3fjLj768ELj1ELj4ELj1ELj16ENS0_18Kernel_traits_baseILj768ES3_S3_S4_fjLj128EEEEEEEvNS0_19ForwardKernelParamsE,"",@"SHT_CUDA_INFO"
	.sectionflags	@""
	.align	4


	//----- nvinfo : EIATTR_CUDA_API_VERSION
	.align		4
        /*0000*/ 	.byte	0x04, 0x37
        /*0002*/ 	.short	(.L_6295 - .L_6294)
.L_6294:
        /*0004*/ 	.word	0x00000082


	//----- nvinfo : EIATTR_KPARAM_INFO
	.align		4
.L_6295:
        /*0008*/ 	.byte	0x04, 0x17
        /*000a*/ 	.short	(.L_6297 - .L_6296)
.L_6296:
        /*000c*/ 	.word	0x00000000
        /*0010*/ 	.short	0x0000
        /*0012*/ 	.short	0x0000
        /*0014*/ 	.byte	0x00, 0xf0, 0x21, 0x02


	//----- nvinfo : EIATTR_SPARSE_MMA_MASK
	.align		4
.L_6297:
        /*0018*/ 	.byte	0x03, 0x50
        /*001a*/ 	.short	0x0000


	//----- nvinfo : EIATTR_MAXREG_COUNT
	.align		4
        /*001c*/ 	.byte	0x03, 0x1b
        /*001e*/ 	.short	0x00ff


	//----- nvinfo : EIATTR_NUM_BARRIERS
	.align		4
        /*0020*/ 	.byte	0x02, 0x4c
        /*0022*/ 	.byte	0x01
	.zero		1


	//----- nvinfo : EIATTR_MERCURY_ISA_VERSION
	.align		4
        /*0024*/ 	.byte	0x03, 0x5f
        /*0026*/ 	.short	0x0101


	//----- nvinfo : EIATTR_COOP_GROUP_MASK_REGIDS
	.align		4
        /*0028*/ 	.byte	0x04, 0x29
        /*002a*/ 	.short	(.L_6299 - .L_6298)


	//   ....[0]....
.L_6298:
        /*002c*/ 	.word	0xffffffff


	//   ....[1]....
        /*0030*/ 	.word	0xffffffff


	//   ....[2]....
        /*0034*/ 	.word	0xffffffff


	//   ....[3]....
        /*0038*/ 	.word	0xffffffff


	//   ....[4]....
        /*003c*/ 	.word	0xffffffff


	//   ....[5]....
        /*0040*/ 	.word	0xffffffff


	//   ....[6]....
        /*0044*/ 	.word	0xffffffff


	//   ....[7]....
        /*0048*/ 	.word	0xffffffff


	//   ....[8]....
        /*004c*/ 	.word	0xffffffff


	//   ....[9]....
        /*0050*/ 	.word	0xffffffff


	//   ....[10]....
        /*0054*/ 	.word	0xffffffff


	//   ....[11]....
        /*0058*/ 	.word	0xffffffff


	//   ....[12]....
        /*005c*/ 	.word	0xffffffff


	//   ....[13]....
        /*0060*/ 	.word	0xffffffff


	//   ....[14]....
        /*0064*/ 	.word	0xffffffff


	//   ....[15]....
        /*0068*/ 	.word	0xffffffff


	//   ....[16]....
        /*006c*/ 	.word	0xffffffff


	//   ....[17]....
        /*0070*/ 	.word	0xffffffff


	//   ....[18]....
        /*0074*/ 	.word	0xffffffff


	//   ....[19]....
        /*0078*/ 	.word	0xffffffff


	//   ....[20]....
        /*007c*/ 	.word	0xffffffff


	//   ....[21]....
        /*0080*/ 	.word	0xffffffff


	//   ....[22]....
        /*0084*/ 	.word	0xffffffff


	//   ....[23]....
        /*0088*/ 	.word	0xffffffff


	//   ....[24]....
        /*008c*/ 	.word	0xffffffff


	//   ....[25]....
        /*0090*/ 	.word	0xffffffff


	//   ....[26]....
        /*0094*/ 	.word	0xffffffff


	//   ....[27]....
        /*0098*/ 	.word	0x0500004f


	//   ....[28]....
        /*009c*/ 	.word	0x0500004f


	//   ....[29]....
        /*00a0*/ 	.word	0x0500004f


	//   ....[30]....
        /*00a4*/ 	.word	0x0500004f


	//   ....[31]....
        /*00a8*/ 	.word	0x0500004f


	//   ....[32]....
        /*00ac*/ 	.word	0x0500004f


	//   ....[33]....
        /*00b0*/ 	.word	0x0500004f


	//   ....[34]....
        /*00b4*/ 	.word	0x0500004f


	//   ....[35]....
        /*00b8*/ 	.word	0x0500004f


	//   ....[36]....
        /*00bc*/ 	.word	0x0500004f


	//   ....[37]....
        /*00c0*/ 	.word	0x0500004f


	//   ....[38]....
        /*00c4*/ 	.word	0x0500004f


	//   ....[39]....
        /*00c8*/ 	.word	0x0500004f


	//   ....[40]....
        /*00cc*/ 	.word	0x0500004f


	//   ....[41]....
        /*00d0*/ 	.word	0x0500004f


	//   ....[42]....
        /*00d4*/ 	.word	0x0500004f


	//   ....[43]....
        /*00d8*/ 	.word	0x0500004f


	//   ....[44]....
        /*00dc*/ 	.word	0x0500004f


	//   ....[45]....
        /*00e0*/ 	.word	0x0500004f


	//   ....[46]....
        /*00e4*/ 	.word	0x0500004f


	//   ....[47]....
        /*00e8*/ 	.word	0x0500004f


	//   ....[48]....
        /*00ec*/ 	.word	0x0500004f


	//   ....[49]....
        /*00f0*/ 	.word	0x0500004f


	//   ....[50]....
        /*00f4*/ 	.word	0x0500004f


	//   ....[51]....
        /*00f8*/ 	.word	0x0500004f


	//   ....[52]....
        /*00fc*/ 	.word	0x0500004f


	//   ....[53]....
        /*0100*/ 	.word	0x0500004f


	//----- nvinfo : EIATTR_COOP_GROUP_INSTR_OFFSETS
	.align		4
.L_6299:
        /*0104*/ 	.byte	0x04, 0x28
        /*0106*/ 	.short	(.L_6301 - .L_6300)


	//   ....[0]....
.L_6300:
        /*0108*/ 	.word	0x00000d10


	//   ....[1]....
        /*010c*/ 	.word	0x00000d30


	//   ....[2]....
        /*0110*/ 	.word	0x00000d50


	//   ....[3]....
        /*0114*/ 	.word	0x00000d70


	//   ....[4]....
        /*0118*/ 	.word	0x00000d90


	//   ....[5]....
        /*011c*/ 	.word	0x000010c0


	//   ....[6]....
        /*0120*/ 	.word	0x000010e0


	//   ....[7]....
        /*0124*/ 	.word	0x00001100


	//   ....[8]....
        /*0128*/ 	.word	0x00001120


	//   ....[9]....
        /*012c*/ 	.word	0x00001140


	//   ....[10]....
        /*0130*/ 	.word	0x00002890


	//   ....[11]....
        /*0134*/ 	.word	0x000028b0


	//   ....[12]....
        /*0138*/ 	.word	0x000028d0


	//   ....[13]....
        /*013c*/ 	.word	0x000028f0


	//   ....[14]....
        /*0140*/ 	.word	0x00002910


	//   ....[15]....
        /*0144*/ 	.word	0x00002c40


	//   ....[16]....
        /*0148*/ 	.word	0x00002c60


	//   ....[17]....
        /*014c*/ 	.word	0x00002c80


	//   ....[18]....
        /*0150*/ 	.word	0x00002ca0


	//   ....[19]....
        /*0154*/ 	.word	0x00002cc0


	//   ....[20]....
        /*0158*/ 	.word	0x00003870


	//   ....[21]....
        /*015c*/ 	.word	0x00003890


	//   ....[22]....
        /*0160*/ 	.word	0x000038b0


	//   ....[23]....
        /*0164*/ 	.word	0x000038d0


	//   ....[24]....
        /*0168*/ 	.word	0x000038f0


	//   ....[25]....
        /*016c*/ 	.word	0x00003a70


	//   ....[26]....
        /*0170*/ 	.word	0x00003a90


	//   ....[27]....
        /*0174*/ 	.word	0x00003cd0


	//   ....[28]....
        /*0178*/ 	.word	0x00003d50


	//   ....[29]....
        /*017c*/ 	.word	0x00003db0


	//   ....[30]....
        /*0180*/ 	.word	0x00003e10


	//   ....[31]....
        /*0184*/ 	.word	0x00003e70


	//   ....[32]....
        /*0188*/ 	.word	0x000041d0


	//   ....[33]....
        /*018c*/ 	.word	0x00004230


	//   ....[34]....
        /*0190*/ 	.word	0x00004290


	//   ....[35]....
        /*0194*/ 	.word	0x000042f0


	//   ....[36]....
        /*0198*/ 	.word	0x00004350


	//   ....[37]....
        /*019c*/ 	.word	0x000043d0


	//   ....[38]....
        /*01a0*/ 	.word	0x00004450


	//   ....[39]....
        /*01a4*/ 	.word	0x000044b0


	//   ....[40]....
        /*01a8*/ 	.word	0x00004510


	//   ....[41]....
        /*01ac*/ 	.word	0x00004570


	//   ....[42]....
        /*01b0*/ 	.word	0x000048d0


	//   ....[43]....
        /*01b4*/ 	.word	0x00004930


	//   ....[44]....
        /*01b8*/ 	.word	0x00004990


	//   ....[45]....
        /*01bc*/ 	.word	0x000049f0


	//   ....[46]....
        /*01c0*/ 	.word	0x00004a50


	//   ....[47]....
        /*01c4*/ 	.word	0x00004ad0


	//   ....[48]....
        /*01c8*/ 	.word	0x00004b70


	//   ....[49]....
        /*01cc*/ 	.word	0x00004be0


	//   ....[50]....
        /*01d0*/ 	.word	0x00004c50


	//   ....[51]....
        /*01d4*/ 	.word	0x00004cc0


	//   ....[52]....
        /*01d8*/ 	.word	0x00004d40


	//   ....[53]....
        /*01dc*/ 	.word	0x00004db0


	//----- nvinfo : EIATTR_VRC_CTA_INIT_COUNT
	.align		4
.L_6301:
        /*01e0*/ 	.byte	0x02, 0x4a
	.zero		1
	.zero		1


	//----- nvinfo : EIATTR_EXIT_INSTR_OFFSETS
	.align		4
        /*01e4*/ 	.byte	0x04, 0x1c
        /*01e6*/ 	.short	(.L_6303 - .L_6302)


	//   ....[0]....
.L_6302:
        /*01e8*/ 	.word	0x00003b20


	//   ....[1]....
        /*01ec*/ 	.word	0x00003b80


	//   ....[2]....
        /*01f0*/ 	.word	0x00003c70


	//----- nvinfo : EIATTR_MAX_THREADS
	.align		4
.L_6303:
        /*01f4*/ 	.byte	0x04, 0x05
        /*01f6*/ 	.short	(.L_6305 - .L_6304)
.L_6304:
        /*01f8*/ 	.word	0x00000080
        /*01fc*/ 	.word	0x00000001
        /*0200*/ 	.word	0x00000001


	//----- nvinfo : EIATTR_CRS_STACK_SIZE
	.align		4
.L_6305:
        /*0204*/ 	.byte	0x04, 0x1e
        /*0206*/ 	.short	(.L_6307 - .L_6306)
.L_6306:
        /*0208*/ 	.word	0x00000000


	//----- nvinfo : EIATTR_CBANK_PARAM_SIZE
	.align		4
.L_6307:
        /*020c*/ 	.byte	0x03, 0x19
        /*020e*/ 	.short	0x0088


	//----- nvinfo : EIATTR_PARAM_CBANK
	.align		4
        /*0210*/ 	.byte	0x04, 0x0a
        /*0212*/ 	.short	(.L_6309 - .L_6308)
	.align		4
.L_6308:
        /*0214*/ 	.word	index@(.nv.constant0._ZN18transformer_engine13normalization19ln_fwd_tuned_kernelINS0_13Kernel_traitsI13__nv_bfloat16S3_13__nv_fp8_e4m3fjLj768ELj1ELj4ELj1ELj16ENS0_18Kernel_traits_baseILj768ES3_S3_S4_fjLj128EEEEEEEvNS0_19ForwardKernelParamsE)
        /*0218*/ 	.short	0x0380
        /*021a*/ 	.short	0x0088


	//----- nvinfo : EIATTR_SW_WAR
	.align		4
.L_6309:
        /*021c*/ 	.byte	0x04, 0x36
        /*021e*/ 	.short	(.L_6311 - .L_6310)
.L_6310:
        /*0220*/ 	.word	0x00000008
.L_6311:


//--------------------- .nv.callgraph             --------------------------
	.section	.nv.callgraph,"",@"SHT_CUDA_CALLGRAPH"
	.align	4
	.sectionentsize	8
	.align		4
        /*0000*/ 	.word	0x00000000
	.align		4
        /*0004*/ 	.word	0xffffffff
	.align		4
        /*0008*/ 	.word	0x00000000
	.align		4
        /*000c*/ 	.word	0xfffffffe
	.align		4
        /*0010*/ 	.word	0x00000000
	.align		4
        /*0014*/ 	.word	0xfffffffd
	.align		4
        /*0018*/ 	.word	0x00000000
	.align		4
        /*001c*/ 	.word	0xfffffffc


//--------------------- .text._ZN18transformer_engine13normalization21ln_fwd_general_kernelINS0_13Kernel_traitsIff13__nv_bfloat16fjLj8192ELj1ELj1ELj4ELj16ENS0_18Kernel_traits_baseILj8192EffS3_fjLj128EEEEEEEvNS0_19ForwardKernelParamsE --------------------------
	.section	.text._ZN18transformer_engine13normalization21ln_fwd_general_kernelINS0_13Kernel_traitsIff13__nv_bfloat16fjLj8192ELj1ELj1ELj4ELj16ENS0_18Kernel_traits_baseILj8192EffS3_fjLj128EEEEEEEvNS0_19ForwardKernelParamsE,"ax",@progbits
	.align	128
        .global         _ZN18transformer_engine13normalization21ln_fwd_general_kernelINS0_13Kernel_traitsIff13__nv_bfloat16fjLj8192ELj1ELj1ELj4ELj16ENS0_18Kernel_traits_baseILj8192EffS3_fjLj128EEEEEEEvNS0_19ForwardKernelParamsE
        .type           _ZN18transformer_engine13normalization21ln_fwd_general_kernelINS0_13Kernel_traitsIff13__nv_bfloat16fjLj8192ELj1ELj1ELj4ELj16ENS0_18Kernel_traits_baseILj8192EffS3_fjLj128EEEEEEEvNS0_19ForwardKernelParamsE,@function
        .size           _ZN18transformer_engine13normalization21ln_fwd_general_kernelINS0_13Kernel_traitsIff13__nv_bfloat16fjLj8192ELj1ELj1ELj4ELj16ENS0_18Kernel_traits_baseILj8192EffS3_fjLj128EEEEEEEvNS0_19ForwardKernelParamsE,(.L_x_12868 - _ZN18transformer_engine13normalization21ln_fwd_general_kernelINS0_13Kernel_traitsIff13__nv_bfloat16fjLj8192ELj1ELj1ELj4ELj16ENS0_18Kernel_traits_baseILj8192EffS3_fjLj128EEEEEEEvNS0_19ForwardKernelParamsE)
        .other          _ZN18transformer_engine13normalization21ln_fwd_general_kernelINS0_13Kernel_traitsIff13__nv_bfloat16fjLj8192ELj1ELj1ELj4ELj16ENS0_18Kernel_traits_baseILj8192EffS3_fjLj128EEEEEEEvNS0_19ForwardKernelParamsE,@"STO_CUDA_ENTRY STV_DEFAULT"
_ZN18transformer_engine13normalization21ln_fwd_general_kernelINS0_13Kernel_traitsIff13__nv_bfloat16fjLj8192ELj1ELj1ELj4ELj16ENS0_18Kernel_traits_baseILj8192EffS3_fjLj128EEEEEEEvNS0_19ForwardKernelParamsE:
.text._ZN18transformer_engine13normalization21ln_fwd_general_kernelINS0_13Kernel_traitsIff13__nv_bfloat16fjLj8192ELj1ELj1ELj4ELj16ENS0_18Kernel_traits_baseILj8192EffS3_fjLj128EEEEEEEvNS0_19ForwardKernelParamsE:
[----:B------:R-:W-:Y:S08]  /*0000*/  LDC R1, c[0x0][0x37c] ;  /* 0x0000df00ff017b82 */ /* 0x000ff00000000800 */
[----:B------:R-:W0:Y:S01]  /*0010*/  LDC R5, c[0x0][0x384] ;  /* 0x0000e100ff057b82 */ /* 0x000e220000000800 */
[----:B------:R-:W1:Y:S01]  /*0020*/  LDCU UR5, c[0x0][0x38c] ;  /* 0x00007180ff0577ac */ /* 0x000e620008000800 */
[----:B------:R-:W2:Y:S06]  /*0030*/  S2R R169, SR_TID.X ;  /* 0x0000000000a97919 */ /* 0x000eac0000002100 */
[----:B------:R-:W3:Y:S01]  /*0040*/  S2UR UR4, SR_CTAID.X ;  /* 0x00000000000479c3 */ /* 0x000ee20000002500 */
[----:B-1----:R-:W-:Y:S01]  /*0050*/  I2FP.F32.S32 R166, UR5 ;  /* 0x0000000500a67c45 */ /* 0x002fe20008201400 */
[----:B0-----:R-:W0:Y:S01]  /*0060*/  I2F.U32.RP R0, R5 ;  /* 0x0000000500007306 */ /* 0x001e220000209000 */
[----:B------:R-:W-:-:S02]  /*0070*/  ISETP.NE.U32.AND P2, PT, R5, RZ, PT ;  /* 0x000000ff0500720c */ /* 0x000fc40003f45070 */
[C---:B--2---:R-:W-:Y:S02]  /*0080*/  LOP3.LUT R137, R169.reuse, 0x1f, RZ, 0xc0, !PT ;  /* 0x0000001fa9897812 */ /* 0x044fe400078ec0ff */
[----:B------:R-:W-:-:S03]  /*0090*/  LOP3.LUT R136, R169, 0x3e0, RZ, 0xc0, !PT ;  /* 0x000003e0a9887812 */ /* 0x000fc600078ec0ff */
[----:B0-----:R-:W0:Y:S02]  /*00a0*/  MUFU.RCP R0, R0 ;  /* 0x0000000000007308 */ /* 0x001e240000001000 */
[----:B0-----:R-:W-:-:S06]  /*00b0*/  VIADD R2, R0, 0xffffffe ;  /* 0x0ffffffe00027836 */ /* 0x001fcc0000000000 */
[----:B------:R0:W1:Y:S02]  /*00c0*/  F2I.FTZ.U32.TRUNC.NTZ R3, R2 ;  /* 0x0000000200037305 */ /* 0x000064000021f000 */
[----:B0-----:R-:W-:Y:S02]  /*00d0*/  IMAD.MOV.U32 R2, RZ, RZ, RZ ;  /* 0x000000ffff027224 */ /* 0x001fe400078e00ff */
[----:B-1----:R-:W-:-:S04]  /*00e0*/  IMAD.MOV R4, RZ, RZ, -R3 ;  /* 0x000000ffff047224 */ /* 0x002fc800078e0a03 */
[----:B------:R-:W-:-:S04]  /*00f0*/  IMAD R7, R4, R5, RZ ;  /* 0x0000000504077224 */ /* 0x000fc800078e02ff */
[----:B------:R-:W-:-:S06]  /*0100*/  IMAD.HI.U32 R3, R3, R7, R2 ;  /* 0x0000000703037227 */ /* 0x000fcc00078e0002 */
[----:B---3--:R-:W-:-:S04]  /*0110*/  IMAD.HI.U32 R170, R3, UR4, RZ ;  /* 0x0000000403aa7c27 */ /* 0x008fc8000f8e00ff */
[----:B------:R-:W-:Y:S02]  /*0120*/  IMAD.MOV R4, RZ, RZ, -R170 ;  /* 0x000000ffff047224 */ /* 0x000fe400078e0aaa */
[----:B------:R-:W-:Y:S02]  /*0130*/  IMAD R3, R136, R5, R137 ;  /* 0x0000000588037224 */ /* 0x000fe400078e0289 */
[----:B------:R-:W-:-:S05]  /*0140*/  IMAD R0, R5, R4, UR4 ;  /* 0x0000000405007e24 */ /* 0x000fca000f8e0204 */
[----:B------:R-:W-:-:S13]  /*0150*/  ISETP.GE.U32.AND P0, PT, R0, R5, PT ;  /* 0x000000050000720c */ /* 0x000fda0003f06070 */
[----:B------:R-:W-:Y:S02]  /*0160*/  @P0 IMAD.IADD R0, R0, 0x1, -R5 ;  /* 0x0000000100000824 */ /* 0x000fe400078e0a05 */
[----:B------:R-:W-:-:S03]  /*0170*/  @P0 VIADD R170, R170, 0x1 ;  /* 0x00000001aaaa0836 */ /* 0x000fc60000000000 */
[----:B------:R-:W-:Y:S01]  /*0180*/  ISETP.GE.U32.AND P1, PT, R0, R5, PT ;  /* 0x000000050000720c */ /* 0x000fe20003f26070 */
[----:B------:R-:W-:-:S05]  /*0190*/  VIADD R0, R166, 0x1800000 ;  /* 0x01800000a6007836 */ /* 0x000fca0000000000 */
[----:B------:R-:W-:-:S04]  /*01a0*/  LOP3.LUT R0, R0, 0x7f800000, RZ, 0xc0, !PT ;  /* 0x7f80000000007812 */ /* 0x000fc800078ec0ff */
[----:B------:R-:W-:-:S03]  /*01b0*/  ISETP.GT.U32.AND P0, PT, R0, 0x1ffffff, PT ;  /* 0x01ffffff0000780c */ /* 0x000fc60003f04070 */
[----:B------:R-:W-:Y:S01]  /*01c0*/  @P1 VIADD R170, R170, 0x1 ;  /* 0x00000001aaaa1836 */ /* 0x000fe20000000000 */
[----:B------:R-:W-:-:S05]  /*01d0*/  @!P2 LOP3.LUT R170, RZ, R5, RZ, 0x33, !PT ;  /* 0x00000005ffaaa212 */ /* 0x000fca00078e33ff */
[----:B------:R-:W-:-:S04]  /*01e0*/  IMAD.MOV R168, RZ, RZ, -R170 ;  /* 0x000000ffffa87224 */ /* 0x000fc800078e0aaa */
[----:B------:R-:W-:-:S05]  /*01f0*/  IMAD R168, R5, R168, UR4 ;  /* 0x0000000405a87e24 */ /* 0x000fca000f8e02a8 */
[----:B------:R-:W-:Y:S01]  /*0200*/  LEA R4, R168, R3, 0x5 ;  /* 0x00000003a8047211 */ /* 0x000fe200078e28ff */
[----:B------:R-:W-:Y:S06]  /*0210*/  @P0 BRA `(.L_x_0) ;  /* 0x00000000000c0947 */ /* 0x000fec0003800000 */
[----:B------:R-:W-:-:S07]  /*0220*/  MOV R5, 0x240 ;  /* 0x0000024000057802 */ /* 0x000fce0000000f00 */
[----:B------:R-:W-:Y:S05]  /*0230*/  CALL.REL.NOINC `($__internal_0_$__cuda_sm20_rcp_rn_f32_slowpath) ;  /* 0x000000c8006c7944 */ /* 0x000fea0003c00000 */
[----:B------:R-:W-:Y:S05]  /*0240*/  BRA `(.L_x_1) ;  /* 0x0000000000107947 */ /* 0x000fea0003800000 */
.L_x_0:
[----:B------:R-:W0:Y:S02]  /*0250*/  MUFU.RCP R167, R166 ;  /* 0x000000a600a77308 */ /* 0x000e240000001000 */
[----:B0-----:R-:W-:-:S04]  /*0260*/  FFMA R0, R166, R167, -1 ;  /* 0xbf800000a6007423 */ /* 0x001fc800000000a7 */
[----:B------:R-:W-:-:S04]  /*0270*/  FADD.FTZ R0, -R0, -RZ ;  /* 0x800000ff00007221 */ /* 0x000fc80000010100 */
[----:B------:R-:W-:-:S07]  /*0280*/  FFMA R167, R167, R0, R167 ;  /* 0x00000000a7a77223 */ /* 0x000fce00000000a7 */
.L_x_1:
[----:B------:R-:W0:Y:S01]  /*0290*/  LDCU UR4, c[0x0][0x38c] ;  /* 0x00007180ff0477ac */ /* 0x000e220008000800 */
[----:B------:R-:W-:Y:S01]  /*02a0*/  IMAD.SHL.U32 R7, R4, 0x4, RZ ;  /* 0x0000000404077824 */ /* 0x000fe200078e00ff */
[----:B------:R-:W-:Y:S01]  /*02b0*/  BSSY.RECONVERGENT B0, `(.L_x_2) ;  /* 0x0000282000007945 */ /* 0x000fe20003800200 */
[----:B------:R-:W1:Y:S03]  /*02c0*/  LDCU.64 UR6, c[0x0][0x358] ;  /* 0x00006b00ff0677ac */ /* 0x000e660008000a00 */
[----:B0-----:R-:W-:-:S13]  /*02d0*/  ISETP.GE.AND P0, PT, R7, UR4, PT ;  /* 0x0000000407007c0c */ /* 0x001fda000bf06270 */
[----:B-1----:R-:W-:Y:S05]  /*02e0*/  @P0 BRA `(.L_x_3) ;  /* 0x0000002400f80947 */ /* 0x002fea0003800000 */
[----:B------:R-:W0:Y:S01]  /*02f0*/  LDC.64 R28, c[0x0][0x3a8] ;  /* 0x0000ea00ff1c7b82 */ /* 0x000e220000000a00 */
[C---:B------:R-:W-:Y:S01]  /*0300*/  IADD3 R0, PT, PT, -R7.reuse, UR4, RZ ;  /* 0x0000000407007c10 */ /* 0x040fe2000fffe1ff */
[----:B------:R-:W-:Y:S03]  /*0310*/  BSSY.RECONVERGENT B1, `(.L_x_4) ;  /* 0x0000012000017945 */ /* 0x000fe60003800200 */
[----:B------:R-:W-:Y:S01]  /*0320*/  ISETP.GT.U32.AND P1, PT, R0, 0x3, PT ;  /* 0x000000030000780c */ /* 0x000fe20003f24070 */
[----:B0-----:R-:W-:-:S03]  /*0330*/  IMAD.WIDE R2, R7, 0x4, R28 ;  /* 0x0000000407027825 */ /* 0x001fc600078e021c */
[----:B------:R-:W-:-:S13]  /*0340*/  LOP3.LUT P0, RZ, R2, 0xf, RZ, 0xc0, !PT ;  /* 0x0000000f02ff7812 */ /* 0x000fda000780c0ff */
[----:B------:R-:W-:Y:S05]  /*0350*/  @!P0 BRA P1, `(.L_x_5) ;  /* 0x0000000000308947 */ /* 0x000fea0000800000 */
[C---:B------:R-:W-:Y:S02]  /*0360*/  ISETP.GE.U32.AND P1, PT, R0.reuse, 0x2, PT ;  /* 0x000000020000780c */ /* 0x040fe40003f26070 */
[----:B------:R-:W-:Y:S02]  /*0370*/  CS2R R24, SRZ ;  /* 0x0000000000187805 */ /* 0x000fe4000001ff00 */
[C---:B------:R-:W-:Y:S02]  /*0380*/  ISETP.GE.U32.AND P2, PT, R0.reuse, 0x3, PT ;  /* 0x000000030000780c */ /* 0x040fe40003f46070 */
[----:B------:R-:W-:Y:S02]  /*0390*/  CS2R R26, SRZ ;  /* 0x00000000001a7805 */ /* 0x000fe4000001ff00 */
[----:B------:R-:W-:-:S05]  /*03a0*/  ISETP.NE.AND P0, PT, R0, RZ, PT ;  /* 0x000000ff0000720c */ /* 0x000fca0003f05270 */
[----:B------:R1:W5:Y:S04]  /*03b0*/  @P1 LDG.E R25, desc[UR6][R2.64+0x4] ;  /* 0x0000040602191981 */ /* 0x000368000c1e1900 */
[----:B------:R1:W5:Y:S04]  /*03c0*/  @P2 LDG.E R26, desc[UR6][R2.64+0x8] ;  /* 0x00000806021a2981 */ /* 0x000368000c1e1900 */
[----:B------:R1:W5:Y:S01]  /*03d0*/  @P0 LDG.E R24, desc[UR6][R2.64] ;  /* 0x0000000602180981 */ /* 0x000362000c1e1900 */
[----:B------:R-:W-:-:S13]  /*03e0*/  ISETP.GE.U32.AND P0, PT, R0, 0x4, PT ;  /* 0x000000040000780c */ /* 0x000fda0003f06070 */
[----:B-1----:R-:W-:Y:S05]  /*03f0*/  @!P0 BRA `(.L_x_6) ;  /* 0x00000000000c8947 */ /* 0x002fea0003800000 */
[----:B------:R1:W5:Y:S01]  /*0400*/  LDG.E R27, desc[UR6][R2.64+0xc] ;  /* 0x00000c06021b7981 */ /* 0x000362000c1e1900 */
[----:B------:R-:W-:Y:S05]  /*0410*/  BRA `(.L_x_6) ;  /* 0x0000000000047947 */ /* 0x000fea0003800000 */
.L_x_5:
[----:B------:R0:W5:Y:S02]  /*0420*/  LDG.E.128 R24, desc[UR6][R2.64] ;  /* 0x0000000602187981 */ /* 0x000164000c1e1d00 */
.L_x_6:
[----:B------:R-:W-:Y:S05]  /*0430*/  BSYNC.RECONVERGENT B1 ;  /* 0x0000000000017941 */ /* 0x000fea0003800200 */
.L_x_4:
[----:B01----:R-:W0:Y:S01]  /*0440*/  LDC.64 R2, c[0x0][0x3d0] ;  /* 0x0000f400ff027b82 */ /* 0x003e220000000a00 */
[----:B------:R-:W-:Y:S01]  /*0450*/  ISETP.GT.U32.AND P1, PT, R0, 0x3, PT ;  /* 0x000000030000780c */ /* 0x000fe20003f24070 */
[----:B------:R-:W-:Y:S01]  /*0460*/  BSSY.RECONVERGENT B1, `(.L_x_7) ;  /* 0x0000011000017945 */ /* 0x000fe20003800200 */
        /* <DEDUP_REMOVED lines=15> */
.L_x_8:
[----:B------:R0:W5:Y:S02]  /*0560*/  LDG.E.128 R32, desc[UR6][R4.64] ;  /* 0x0000000604207981 */ /* 0x000164000c1e1d00 */
.L_x_9:
[----:B------:R-:W-:Y:S05]  /*0570*/  BSYNC.RECONVERGENT B1 ;  /* 0x0000000000017941 */ /* 0x000fea0003800200 */
.L_x_7:
[----:B------:R-:W2:Y:S02]  /*0580*/  LDC R0, c[0x0][0x384] ;  /* 0x0000e100ff007b82 */ /* 0x000ea40000000800 */
[----:B--2---:R-:W-:-:S05]  /*0590*/  IMAD R7, R0, 0x200, R7 ;  /* 0x0000020000077824 */ /* 0x004fca00078e0207 */
[----:B------:R-:W-:-:S13]  /*05a0*/  ISETP.GE.AND P0, PT, R7, UR4, PT ;  /* 0x0000000407007c0c */ /* 0x000fda000bf06270 */
[----:B------:R-:W-:Y:S05]  /*05b0*/  @P0 BRA `(.L_x_3) ;  /* 0x0000002400440947 */ /* 0x000fea0003800000 */
[C---:B01----:R-:W-:Y:S01]  /*05c0*/  IMAD.WIDE R4, R7.reuse, 0x4, R28 ;  /* 0x0000000407047825 */ /* 0x043fe200078e021c */
[----:B------:R-:W-:Y:S01]  /*05d0*/  IADD3 R6, PT, PT, -R7, UR4, RZ ;  /* 0x0000000407067c10 */ /* 0x000fe2000fffe1ff */
[----:B------:R-:W-:Y:S01]  /*05e0*/  BSSY.RECONVERGENT B1, `(.L_x_10) ;  /* 0x0000010000017945 */ /* 0x000fe20003800200 */
[----:B------:R-:W-:-:S04]  /*05f0*/  LOP3.LUT P0, RZ, R4, 0xf, RZ, 0xc0, !PT ;  /* 0x0000000f04ff7812 */ /* 0x000fc8000780c0ff */
[----:B------:R-:W-:-:S13]  /*0600*/  ISETP.LT.U32.OR P0, PT, R6, 0x4, P0 ;  /* 0x000000040600780c */ /* 0x000fda0000701470 */
[----:B------:R-:W-:Y:S05]  /*0610*/  @P0 BRA `(.L_x_11) ;  /* 0x0000000000080947 */ /* 0x000fea0003800000 */
[----:B------:R0:W5:Y:S01]  /*0620*/  LDG.E.128 R20, desc[UR6][R4.64] ;  /* 0x0000000604147981 */ /* 0x000162000c1e1d00 */
[----:B------:R-:W-:Y:S05]  /*0630*/  BRA `(.L_x_12) ;  /* 0x0000000000287947 */ /* 0x000fea0003800000 */
.L_x_11:
[C---:B------:R-:W-:Y:S02]  /*0640*/  ISETP.NE.AND P0, PT, R6.reuse, RZ, PT ;  /* 0x000000ff0600720c */ /* 0x040fe40003f05270 */
[----:B------:R-:W-:Y:S02]  /*0650*/  CS2R R20, SRZ ;  /* 0x0000000000147805 */ /* 0x000fe4000001ff00 */
[C---:B------:R-:W-:Y:S02]  /*0660*/  ISETP.GE.U32.AND P1, PT, R6.reuse, 0x2, PT ;  /* 0x000000020600780c */ /* 0x040fe40003f26070 */
[----:B------:R-:W-:Y:S02]  /*0670*/  CS2R R22, SRZ ;  /* 0x0000000000167805 */ /* 0x000fe4000001ff00 */
[C---:B------:R-:W-:Y:S02]  /*0680*/  ISETP.GE.U32.AND P2, PT, R6.reuse, 0x3, PT ;  /* 0x000000030600780c */ /* 0x040fe40003f46070 */
[----:B------:R-:W-:-:S03]  /*0690*/  ISETP.GE.U32.AND P3, PT, R6, 0x4, PT ;  /* 0x000000040600780c */ /* 0x000fc60003f66070 */
[----:B------:R1:W5:Y:S04]  /*06a0*/  @P0 LDG.E R20, desc[UR6][R4.64] ;  /* 0x0000000604140981 */ /* 0x000368000c1e1900 */
[----:B------:R1:W5:Y:S04]  /*06b0*/  @P1 LDG.E R21, desc[UR6][R4.64+0x4] ;  /* 0x0000040604151981 */ /* 0x000368000c1e1900 */
[----:B------:R1:W5:Y:S04]  /*06c0*/  @P2 LDG.E R22, desc[UR6][R4.64+0x8] ;  /* 0x0000080604162981 */ /* 0x000368000c1e1900 */
[----:B------:R1:W5:Y:S02]  /*06d0*/  @P3 LDG.E R23, desc[UR6][R4.64+0xc] ;  /* 0x00000c0604173981 */ /* 0x000364000c1e1900 */
.L_x_12:
[----:B------:R-:W-:Y:S05]  /*06e0*/  BSYNC.RECONVERGENT B1 ;  /* 0x0000000000017941 */ /* 0x000fea0003800200 */
.L_x_10:
[----:B01----:R-:W-:Y:S01]  /*06f0*/  IMAD.WIDE R4, R7, 0x4, R2 ;  /* 0x0000000407047825 */ /* 0x003fe200078e0202 */
[----:B------:R-:W-:Y:S02]  /*0700*/  BSSY.RECONVERGENT B1, `(.L_x_13) ;  /* 0x0000010000017945 */ /* 0x000fe40003800200 */
[----:B------:R-:W-:-:S04]  /*0710*/  LOP3.LUT P0, RZ, R4, 0xf, RZ, 0xc0, !PT ;  /* 0x0000000f04ff7812 */ /* 0x000fc8000780c0ff */
[----:B------:R-:W-:-:S13]  /*0720*/  ISETP.LT.U32.OR P0, PT, R6, 0x4, P0 ;  /* 0x000000040600780c */ /* 0x000fda0000701470 */
[----:B------:R-:W-:Y:S05]  /*0730*/  @P0 BRA `(.L_x_14) ;  /* 0x0000000000080947 */ /* 0x000fea0003800000 */
[----:B------:R0:W5:Y:S01]  /*0740*/  LDG.E.128 R36, desc[UR6][R4.64] ;  /* 0x0000000604247981 */ /* 0x000162000c1e1d00 */
[----:B------:R-:W-:Y:S05]  /*0750*/  BRA `(.L_x_15) ;  /* 0x0000000000287947 */ /* 0x000fea0003800000 */
.L_x_14:
        /* <DEDUP_REMOVED lines=10> */
.L_x_15:
[----:B------:R-:W-:Y:S05]  /*0800*/  BSYNC.RECONVERGENT B1 ;  /* 0x0000000000017941 */ /* 0x000fea0003800200 */
.L_x_13:
[----:B------:R-:W-:-:S05]  /*0810*/  IMAD R7, R0, 0x200, R7 ;  /* 0x0000020000077824 */ /* 0x000fca00078e0207 */
        /* <DEDUP_REMOVED lines=10> */
.L_x_17:
        /* <DEDUP_REMOVED lines=10> */
.L_x_18:
[----:B------:R-:W-:Y:S05]  /*0960*/  BSYNC.RECONVERGENT B1 ;  /* 0x0000000000017941 */ /* 0x000fea0003800200 */
.L_x_16:
[----:B01----:R-:W-:Y:S01]  /*0970*/  IMAD.WIDE R4, R7, 0x4, R2 ;  /* 0x0000000407047825 */ /* 0x003fe200078e0202 */
[----:B------:R-:W-:Y:S02]  /*0980*/  BSSY.RECONVERGENT B1, `(.L_x_19) ;  /* 0x0000010000017945 */ /* 0x000fe40003800200 */
[----:B------:R-:W-:-:S04]  /*0990*/  LOP3.LUT P0, RZ, R4, 0xf, RZ, 0xc0, !PT ;  /* 0x0000000f04ff7812 */ /* 0x000fc8000780c0ff */
[----:B------:R-:W-:-:S13]  /*09a0*/  ISETP.LT.U32.OR P0, PT, R6, 0x4, P0 ;  /* 0x000000040600780c */ /* 0x000fda0000701470 */
[----:B------:R-:W-:Y:S05]  /*09b0*/  @P0 BRA `(.L_x_20) ;  /* 0x0000000000080947 */ /* 0x000fea0003800000 */
[----:B------:R1:W5:Y:S01]  /*09c0*/  LDG.E.128 R40, desc[UR6][R4.64] ;  /* 0x0000000604287981 */ /* 0x000362000c1e1d00 */
[----:B------:R-:W-:Y:S05]  /*09d0*/  BRA `(.L_x_21) ;  /* 0x0000000000287947 */ /* 0x000fea0003800000 */
.L_x_20:
        /* <DEDUP_REMOVED lines=10> */
.L_x_21:
[----:B------:R-:W-:Y:S05]  /*0a80*/  BSYNC.RECONVERGENT B1 ;  /* 0x0000000000017941 */ /* 0x000fea0003800200 */
.L_x_19:
        /* <DEDUP_REMOVED lines=11> */
.L_x_23:
        /* <DEDUP_REMOVED lines=10> */
.L_x_24:
[----:B------:R-:W-:Y:S05]  /*0be0*/  BSYNC.RECONVERGENT B1 ;  /* 0x0000000000017941 */ /* 0x000fea0003800200 */
.L_x_22:
[----:B01----:R-:W-:Y:S01]  /*0bf0*/  IMAD.WIDE R4, R7, 0x4, R2 ;  /* 0x0000000407047825 */ /* 0x003fe200078e0202 */
[----:B------:R-:W-:Y:S02]  /*0c00*/  BSSY.RECONVERGENT B1, `(.L_x_25) ;  /* 0x0000010000017945 */ /* 0x000fe40003800200 */
[----:B------:R-:W-:-:S04]  /*0c10*/  LOP3.LUT P0, RZ, R4, 0xf, RZ, 0xc0, !PT ;  /* 0x0000000f04ff7812 */ /* 0x000fc8000780c0ff */
[----:B------:R-:W-:-:S13]  /*0c20*/  ISETP.LT.U32.OR P0, PT, R6, 0x4, P0 ;  /* 0x000000040600780c */ /* 0x000fda0000701470 */
[----:B------:R-:W-:Y:S05]  /*0c30*/  @P0 BRA `(.L_x_26) ;  /* 0x0000000000080947 */ /* 0x000fea0003800000 */
[----:B------:R0:W5:Y:S01]  /*0c40*/  LDG.E.128 R44, desc[UR6][R4.64] ;  /* 0x00000006042c7981 */ /* 0x000162000c1e1d00 */
[----:B------:R-:W-:Y:S05]  /*0c50*/  BRA `(.L_x_27) ;  /* 0x0000000000287947 */ /* 0x000fea0003800000 */
.L_x_26:
        /* <DEDUP_REMOVED lines=10> */
.L_x_27:
[----:B------:R-:W-:Y:S05]  /*0d00*/  BSYNC.RECONVERGENT B1 ;  /* 0x0000000000017941 */ /* 0x000fea0003800200 */
.L_x_25:
        /* <DEDUP_REMOVED lines=11> */
.L_x_29:
        /* <DEDUP_REMOVED lines=10> */
.L_x_30:
[----:B------:R-:W-:Y:S05]  /*0e60*/  BSYNC.RECONVERGENT B1 ;  /* 0x0000000000017941 */ /* 0x000fea0003800200 */
.L_x_28:
[----:B01----:R-:W-:Y:S01]  /*0e70*/  IMAD.WIDE R4, R7, 0x4, R2 ;  /* 0x0000000407047825 */ /* 0x003fe200078e0202 */
[----:B------:R-:W-:Y:S02]  /*0e80*/  BSSY.RECONVERGENT B1, `(.L_x_31) ;  /* 0x0000010000017945 */ /* 0x000fe40003800200 */
[----:B------:R-:W-:-:S04]  /*0e90*/  LOP3.LUT P0, RZ, R4, 0xf, RZ, 0xc0, !PT ;  /* 0x0000000f04ff7812 */ /* 0x000fc8000780c0ff */
[----:B------:R-:W-:-:S13]  /*0ea0*/  ISETP.LT.U32.OR P0, PT, R6, 0x4, P0 ;  /* 0x000000040600780c */ /* 0x000fda0000701470 */
[----:B------:R-:W-:Y:S05]  /*0eb0*/  @P0 BRA `(.L_x_32) ;  /* 0x0000000000080947 */ /* 0x000fea0003800000 */
[----:B------:R1:W5:Y:S01]  /*0ec0*/  LDG.E.128 R48, desc[UR6][R4.64] ;  /* 0x0000000604307981 */ /* 0x000362000c1e1d00 */
[----:B------:R-:W-:Y:S05]  /*0ed0*/  BRA `(.L_x_33) ;  /* 0x0000000000287947 */ /* 0x000fea0003800000 */
.L_x_32:
        /* <DEDUP_REMOVED lines=10> */
.L_x_33:
[----:B------:R-:W-:Y:S05]  /*0f80*/  BSYNC.RECONVERGENT B1 ;  /* 0x0000000000017941 */ /* 0x000fea0003800200 */
.L_x_31:
[----:B------:R-:W-:-:S05]  /*0f90*/  IMAD R57, R0, 0x200, R7 ;  /* 0x0000020000397824 */ /* 0x000fca00078e0207 */
[----:B------:R-:W-:-:S13]  /*0fa0*/  ISETP.GE.AND P0, PT, R57, UR4, PT ;  /* 0x0000000439007c0c */ /* 0x000fda000bf06270 */
[----:B------:R-:W-:Y:S05]  /*0fb0*/  @P0 BRA `(.L_x_3) ;  /* 0x0000001800c40947 */ /* 0x000fea0003800000 */
[C---:B------:R-:W-:Y:S01]  /*0fc0*/  IMAD.WIDE R30, R57.reuse, 0x4, R28 ;  /* 0x00000004391e7825 */ /* 0x040fe200078e021c */
[----:B------:R-:W-:Y:S01]  /*0fd0*/  IADD3 R52, PT, PT, -R57, UR4, RZ ;  /* 0x0000000439347c10 */ /* 0x000fe2000fffe1ff */
[----:B------:R-:W-:Y:S01]  /*0fe0*/  BSSY.RECONVERGENT B1, `(.L_x_34) ;  /* 0x0000010000017945 */ /* 0x000fe20003800200 */
[----:B------:R-:W-:-:S04]  /*0ff0*/  LOP3.LUT P0, RZ, R30, 0xf, RZ, 0xc0, !PT ;  /* 0x0000000f1eff7812 */ /* 0x000fc8000780c0ff */
[----:B------:R-:W-:-:S13]  /*1000*/  ISETP.LT.U32.OR P0, PT, R52, 0x4, P0 ;  /* 0x000000043400780c */ /* 0x000fda0000701470 */
[----:B------:R-:W-:Y:S05]  /*1010*/  @P0 BRA `(.L_x_35) ;  /* 0x0000000000080947 */ /* 0x000fea0003800000 */
[----:B01----:R0:W5:Y:S01]  /*1020*/  LDG.E.128 R4, desc[UR6][R30.64] ;  /* 0x000000061e047981 */ /* 0x003162000c1e1d00 */
[----:B------:R-:W-:Y:S05]  /*1030*/  BRA `(.L_x_36) ;  /* 0x0000000000287947 */ /* 0x000fea0003800000 */
.L_x_35:
[C---:B------:R-:W-:Y:S02]  /*1040*/  ISETP.NE.AND P0, PT, R52.reuse, RZ, PT ;  /* 0x000000ff3400720c */ /* 0x040fe40003f05270 */
[----:B01----:R-:W-:Y:S02]  /*1050*/  CS2R R4, SRZ ;  /* 0x0000000000047805 */ /* 0x003fe4000001ff00 */
        /* <DEDUP_REMOVED lines=8> */
.L_x_36:
[----:B------:R-:W-:Y:S05]  /*10e0*/  BSYNC.RECONVERGENT B1 ;  /* 0x0000000000017941 */ /* 0x000fea0003800200 */
.L_x_34:
[----:B01----:R-:W-:Y:S01]  /*10f0*/  IMAD.WIDE R30, R57, 0x4, R2 ;  /* 0x00000004391e7825 */ /* 0x003fe200078e0202 */
[----:B------:R-:W-:Y:S02]  /*1100*/  BSSY.RECONVERGENT B1, `(.L_x_37) ;  /* 0x0000010000017945 */ /* 0x000fe40003800200 */
[----:B------:R-:W-:-:S04]  /*1110*/  LOP3.LUT P0, RZ, R30, 0xf, RZ, 0xc0, !PT ;  /* 0x0000000f1eff7812 */ /* 0x000fc8000780c0ff */
[----:B------:R-:W-:-:S13]  /*1120*/  ISETP.LT.U32.OR P0, PT, R52, 0x4, P0 ;  /* 0x000000043400780c */ /* 0x000fda0000701470 */
[----:B------:R-:W-:Y:S05]  /*1130*/  @P0 BRA `(.L_x_38) ;  /* 0x0000000000080947 */ /* 0x000fea0003800000 */
[----:B------:R0:W5:Y:S01]  /*1140*/  LDG.E.128 R52, desc[UR6][R30.64] ;  /* 0x000000061e347981 */ /* 0x000162000c1e1d00 */
[----:B------:R-:W-:Y:S05]  /*1150*/  BRA `(.L_x_39) ;  /* 0x0000000000287947 */ /* 0x000fea0003800000 */
.L_x_38:
[C---:B------:R-:W-:Y:S02]  /*1160*/  ISETP.NE.AND P0, PT, R52.reuse, RZ, PT ;  /* 0x000000ff3400720c */ /* 0x040fe40003f05270 */
[----:B------:R-:W-:Y:S02]  /*1170*/  CS2R R54, SRZ ;  /* 0x0000000000367805 */ /* 0x000fe4000001ff00 */
[C---:B------:R-:W-:Y:S02]  /*1180*/  ISETP.GE.U32.AND P1, PT, R52.reuse, 0x2, PT ;  /* 0x000000023400780c */ /* 0x040fe40003f26070 */
[C---:B------:R-:W-:Y:S02]  /*1190*/  ISETP.GE.U32.AND P2, PT, R52.reuse, 0x3, PT ;  /* 0x000000033400780c */ /* 0x040fe40003f46070 */
[----:B------:R-:W-:Y:S02]  /*11a0*/  ISETP.GE.U32.AND P3, PT, R52, 0x4, PT ;  /* 0x000000043400780c */ /* 0x000fe40003f66070 */
[----:B------:R-:W-:-:S06]  /*11b0*/  CS2R R52, SRZ ;  /* 0x0000000000347805 */ /* 0x000fcc000001ff00 */
[----:B------:R1:W5:Y:S04]  /*11c0*/  @P0 LDG.E R52, desc[UR6][R30.64] ;  /* 0x000000061e340981 */ /* 0x000368000c1e1900 */
[----:B------:R1:W5:Y:S04]  /*11d0*/  @P1 LDG.E R53, desc[UR6][R30.64+0x4] ;  /* 0x000004061e351981 */ /* 0x000368000c1e1900 */
[----:B------:R1:W5:Y:S04]  /*11e0*/  @P2 LDG.E R54, desc[UR6][R30.64+0x8] ;  /* 0x000008061e362981 */ /* 0x000368000c1e1900 */
[----:B------:R1:W5:Y:S02]  /*11f0*/  @P3 LDG.E R55, desc[UR6][R30.64+0xc] ;  /* 0x00000c061e373981 */ /* 0x000364000c1e1900 */
.L_x_39:
[----:B------:R-:W-:Y:S05]  /*1200*/  BSYNC.RECONVERGENT B1 ;  /* 0x0000000000017941 */ /* 0x000fea0003800200 */
.L_x_37:
        /* <DEDUP_REMOVED lines=11> */
.L_x_41:
        /* <DEDUP_REMOVED lines=10> */
.L_x_42:
[----:B------:R-:W-:Y:S05]  /*1360*/  BSYNC.RECONVERGENT B1 ;  /* 0x0000000000017941 */ /* 0x000fea0003800200 */
.L_x_40:
[----:B01----:R-:W-:Y:S01]  /*1370*/  IMAD.WIDE R30, R61, 0x4, R2 ;  /* 0x000000043d1e7825 */ /* 0x003fe200078e0202 */
[----:B------:R-:W-:Y:S02]  /*1380*/  BSSY.RECONVERGENT B1, `(.L_x_43) ;  /* 0x0000010000017945 */ /* 0x000fe40003800200 */
[----:B------:R-:W-:-:S04]  /*1390*/  LOP3.LUT P0, RZ, R30, 0xf, RZ, 0xc0, !PT ;  /* 0x0000000f1eff7812 */ /* 0x000fc8000780c0ff */
[----:B------:R-:W-:-:S13]  /*13a0*/  ISETP.LT.U32.OR P0, PT, R56, 0x4, P0 ;  /* 0x000000043800780c */ /* 0x000fda0000701470 */
[----:B------:R-:W-:Y:S05]  /*13b0*/  @P0 BRA `(.L_x_44) ;  /* 0x0000000000080947 */ /* 0x000fea0003800000 */
[----:B------:R0:W5:Y:S01]  /*13c0*/  LDG.E.128 R56, desc[UR6][R30.64] ;  /* 0x000000061e387981 */ /* 0x000162000c1e1d00 */
[----:B------:R-:W-:Y:S05]  /*13d0*/  BRA `(.L_x_45) ;  /* 0x0000000000287947 */ /* 0x000fea0003800000 */
.L_x_44:
        /* <DEDUP_REMOVED lines=10> */
.L_x_45:
[----:B------:R-:W-:Y:S05]  /*1480*/  BSYNC.RECONVERGENT B1 ;  /* 0x0000000000017941 */ /* 0x000fea0003800200 */
.L_x_43:
        /* <DEDUP_REMOVED lines=11> */
.L_x_47:
        /* <DEDUP_REMOVED lines=10> */
.L_x_48:
[----:B------:R-:W-:Y:S05]  /*15e0*/  BSYNC.RECONVERGENT B1 ;  /* 0x0000000000017941 */ /* 0x000fea0003800200 */
.L_x_46:
[----:B01----:R-:W-:Y:S01]  /*15f0*/  IMAD.WIDE R30, R65, 0x4, R2 ;  /* 0x00000004411e7825 */ /* 0x003fe200078e0202 */
[----:B------:R-:W-:Y:S02]  /*1600*/  BSSY.RECONVERGENT B1, `(.L_x_49) ;  /* 0x0000010000017945 */ /* 0x000fe40003800200 */
[----:B------:R-:W-:-:S04]  /*1610*/  LOP3.LUT P0, RZ, R30, 0xf, RZ, 0xc0, !PT ;  /* 0x0000000f1eff7812 */ /* 0x000fc8000780c0ff */
[----:B------:R-:W-:-:S13]  /*1620*/  ISETP.LT.U32.OR P0, PT, R60, 0x4, P0 ;  /* 0x000000043c00780c */ /* 0x000fda0000701470 */
[----:B------:R-:W-:Y:S05]  /*1630*/  @P0 BRA `(.L_x_50) ;  /* 0x0000000000080947 */ /* 0x000fea0003800000 */
[----:B------:R0:W5:Y:S01]  /*1640*/  LDG.E.128 R60, desc[UR6][R30.64] ;  /* 0x000000061e3c7981 */ /* 0x000162000c1e1d00 */
[----:B------:R-:W-:Y:S05]  /*1650*/  BRA `(.L_x_51) ;  /* 0x0000000000287947 */ /* 0x000fea0003800000 */
.L_x_50:
        /* <DEDUP_REMOVED lines=10> */
.L_x_51:
[----:B------:R-:W-:Y:S05]  /*1700*/  BSYNC.RECONVERGENT B1 ;  /* 0x0000000000017941 */ /* 0x000fea0003800200 */
.L_x_49:
        /* <DEDUP_REMOVED lines=11> */
.L_x_53:
        /* <DEDUP_REMOVED lines=10> */
.L_x_54:
[----:B------:R-:W-:Y:S05]  /*1860*/  BSYNC.RECONVERGENT B1 ;  /* 0x0000000000017941 */ /* 0x000fea0003800200 */
.L_x_52:
[----:B01----:R-:W-:Y:S01]  /*1870*/  IMAD.WIDE R30, R69, 0x4, R2 ;  /* 0x00000004451e7825 */ /* 0x003fe200078e0202 */
[----:B------:R-:W-:Y:S02]  /*1880*/  BSSY.RECONVERGENT B1, `(.L_x_55) ;  /* 0x0000010000017945 */ /* 0x000fe40003800200 */
[----:B------:R-:W-:-:S04]  /*1890*/  LOP3.LUT P0, RZ, R30, 0xf, RZ, 0xc0, !PT ;  /* 0x0000000f1eff7812 */ /* 0x000fc8000780c0ff */
[----:B------:R-:W-:-:S13]  /*18a0*/  ISETP.LT.U32.OR P0, PT, R64, 0x4, P0 ;  /* 0x000000044000780c */ /* 0x000fda0000701470 */
[----:B------:R-:W-:Y:S05]  /*18b0*/  @P0 BRA `(.L_x_56) ;  /* 0x0000000000080947 */ /* 0x000fea0003800000 */
[----:B------:R1:W5:Y:S01]  /*18c0*/  LDG.E.128 R64, desc[UR6][R30.64] ;  /* 0x000000061e407981 */ /* 0x000362000c1e1d00 */
[----:B------:R-:W-:Y:S05]  /*18d0*/  BRA `(.L_x_57) ;  /* 0x0000000000287947 */ /* 0x000fea0003800000 */
.L_x_56:
        /* <DEDUP_REMOVED lines=10> */
.L_x_57:
[----:B------:R-:W-:Y:S05]  /*1980*/  BSYNC.RECONVERGENT B1 ;  /* 0x0000000000017941 */ /* 0x000fea0003800200 */
.L_x_55:
[----:B------:R-:W-:-:S04]  /*1990*/  LEA R73, R0, R69, 0x9 ;  /* 0x0000004500497211 */ /* 0x000fc800078e48ff */
        /* <DEDUP_REMOVED lines=10> */
.L_x_59:
        /* <DEDUP_REMOVED lines=10> */
.L_x_60:
[----:B------:R-:W-:Y:S05]  /*1ae0*/  BSYNC.RECONVERGENT B1 ;  /* 0x0000000000017941 */ /* 0x000fea0003800200 */
.L_x_58:
[----:B01----:R-:W-:Y:S01]  /*1af0*/  IMAD.WIDE R30, R73, 0x4, R2 ;  /* 0x00000004491e7825 */ /* 0x003fe200078e0202 */
[----:B------:R-:W-:Y:S02]  /*1b00*/  BSSY.RECONVERGENT B1, `(.L_x_61) ;  /* 0x0000010000017945 */ /* 0x000fe40003800200 */
[----:B------:R-:W-:-:S04]  /*1b10*/  LOP3.LUT P0, RZ, R30, 0xf, RZ, 0xc0, !PT ;  /* 0x0000000f1eff7812 */ /* 0x000fc8000780c0ff */
[----:B------:R-:W-:-:S13]  /*1b20*/  ISETP.LT.U32.OR P0, PT, R68, 0x4, P0 ;  /* 0x000000044400780c */ /* 0x000fda0000701470 */
[----:B------:R-:W-:Y:S05]  /*1b30*/  @P0 BRA `(.L_x_62) ;  /* 0x0000000000080947 */ /* 0x000fea0003800000 */
[----:B------:R0:W5:Y:S01]  /*1b40*/  LDG.E.128 R68, desc[UR6][R30.64] ;  /* 0x000000061e447981 */ /* 0x000162000c1e1d00 */
[----:B------:R-:W-:Y:S05]  /*1b50*/  BRA `(.L_x_63) ;  /* 0x0000000000287947 */ /* 0x000fea0003800000 */
.L_x_62:
        /* <DEDUP_REMOVED lines=10> */
.L_x_63:
[----:B------:R-:W-:Y:S05]  /*1c00*/  BSYNC.RECONVERGENT B1 ;  /* 0x0000000000017941 */ /* 0x000fea0003800200 */
.L_x_61:
        /* <DEDUP_REMOVED lines=11> */
.L_x_65:
        /* <DEDUP_REMOVED lines=10> */
.L_x_66:
[----:B------:R-:W-:Y:S05]  /*1d60*/  BSYNC.RECONVERGENT B1 ;  /* 0x0000000000017941 */ /* 0x000fea0003800200 */
.L_x_64:
[----:B01----:R-:W-:Y:S01]  /*1d70*/  IMAD.WIDE R30, R77, 0x4, R2 ;  /* 0x000000044d1e7825 */ /* 0x003fe200078e0202 */
[----:B------:R-:W-:Y:S02]  /*1d80*/  BSSY.RECONVERGENT B1, `(.L_x_67) ;  /* 0x0000010000017945 */ /* 0x000fe40003800200 */
[----:B------:R-:W-:-:S04]  /*1d90*/  LOP3.LUT P0, RZ, R30, 0xf, RZ, 0xc0, !PT ;  /* 0x0000000f1eff7812 */ /* 0x000fc8000780c0ff */
[----:B------:R-:W-:-:S13]  /*1da0*/  ISETP.LT.U32.OR P0, PT, R72, 0x4, P0 ;  /* 0x000000044800780c */ /* 0x000fda0000701470 */
[----:B------:R-:W-:Y:S05]  /*1db0*/  @P0 BRA `(.L_x_68) ;  /* 0x0000000000080947 */ /* 0x000fea0003800000 */
[----:B------:R1:W5:Y:S01]  /*1dc0*/  LDG.E.128 R72, desc[UR6][R30.64] ;  /* 0x000000061e487981 */ /* 0x000362000c1e1d00 */
[----:B------:R-:W-:Y:S05]  /*1dd0*/  BRA `(.L_x_69) ;  /* 0x0000000000287947 */ /* 0x000fea0003800000 */
.L_x_68:
        /* <DEDUP_REMOVED lines=10> */
.L_x_69:
[----:B------:R-:W-:Y:S05]  /*1e80*/  BSYNC.RECONVERGENT B1 ;  /* 0x0000000000017941 */ /* 0x000fea0003800200 */
.L_x_67:
        /* <DEDUP_REMOVED lines=11> */
.L_x_71:
        /* <DEDUP_REMOVED lines=10> */
.L_x_72:
[----:B------:R-:W-:Y:S05]  /*1fe0*/  BSYNC.RECONVERGENT B1 ;  /* 0x0000000000017941 */ /* 0x000fea0003800200 */
.L_x_70:
[----:B01----:R-:W-:Y:S01]  /*1ff0*/  IMAD.WIDE R30, R81, 0x4, R2 ;  /* 0x00000004511e7825 */ /* 0x003fe200078e0202 */
[----:B------:R-:W-:Y:S02]  /*2000*/  BSSY.RECONVERGENT B1, `(.L_x_73) ;  /* 0x0000010000017945 */ /* 0x000fe40003800200 */
[----:B------:R-:W-:-:S04]  /*2010*/  LOP3.LUT P0, RZ, R30, 0xf, RZ, 0xc0, !PT ;  /* 0x0000000f1eff7812 */ /* 0x000fc8000780c0ff */
[----:B------:R-:W-:-:S13]  /*2020*/  ISETP.LT.U32.OR P0, PT, R76, 0x4, P0 ;  /* 0x000000044c00780c */ /* 0x000fda0000701470 */
[----:B------:R-:W-:Y:S05]  /*2030*/  @P0 BRA `(.L_x_74) ;  /* 0x0000000000080947 */ /* 0x000fea0003800000 */
[----:B------:R0:W5:Y:S01]  /*2040*/  LDG.E.128 R76, desc[UR6][R30.64] ;  /* 0x000000061e4c7981 */ /* 0x000162000c1e1d00 */
[----:B------:R-:W-:Y:S05]  /*2050*/  BRA `(.L_x_75) ;  /* 0x0000000000287947 */ /* 0x000fea0003800000 */
.L_x_74:
        /* <DEDUP_REMOVED lines=10> */
.L_x_75:
[----:B------:R-:W-:Y:S05]  /*2100*/  BSYNC.RECONVERGENT B1 ;  /* 0x0000000000017941 */ /* 0x000fea0003800200 */
.L_x_73:
        /* <DEDUP_REMOVED lines=11> */
.L_x_77:
        /* <DEDUP_REMOVED lines=10> */
.L_x_78:
[----:B------:R-:W-:Y:S05]  /*2260*/  BSYNC.RECONVERGENT B1 ;  /* 0x0000000000017941 */ /* 0x000fea0003800200 */
.L_x_76:
[----:B01----:R-:W-:Y:S01]  /*2270*/  IMAD.WIDE R30, R85, 0x4, R2 ;  /* 0x00000004551e7825 */ /* 0x003fe200078e0202 */
[----:B------:R-:W-:Y:S02]  /*2280*/  BSSY.RECONVERGENT B1, `(.L_x_79) ;  /* 0x0000010000017945 */ /* 0x000fe40003800200 */
[----:B------:R-:W-:-:S04]  /*2290*/  LOP3.LUT P0, RZ, R30, 0xf, RZ, 0xc0, !PT ;  /* 0x0000000f1eff7812 */ /* 0x000fc8000780c0ff */
[----:B------:R-:W-:-:S13]  /*22a0*/  ISETP.LT.U32.OR P0, PT, R80, 0x4, P0 ;  /* 0x000000045000780c */ /* 0x000fda0000701470 */
[----:B------:R-:W-:Y:S05]  /*22b0*/  @P0 BRA `(.L_x_80) ;  /* 0x0000000000080947 */ /* 0x000fea0003800000 */
[----:B------:R1:W5:Y:S01]  /*22c0*/  LDG.E.128 R80, desc[UR6][R30.64] ;  /* 0x000000061e507981 */ /* 0x000362000c1e1d00 */
[----:B------:R-:W-:Y:S05]  /*22d0*/  BRA `(.L_x_81) ;  /* 0x0000000000287947 */ /* 0x000fea0003800000 */
.L_x_80:
        /* <DEDUP_REMOVED lines=10> */
.L_x_81:
[----:B------:R-:W-:Y:S05]  /*2380*/  BSYNC.RECONVERGENT B1 ;  /* 0x0000000000017941 */ /* 0x000fea0003800200 */
.L_x_79:
        /* <DEDUP_REMOVED lines=11> */
.L_x_83:
        /* <DEDUP_REMOVED lines=10> */
.L_x_84:
[----:B------:R-:W-:Y:S05]  /*24e0*/  BSYNC.RECONVERGENT B1 ;  /* 0x0000000000017941 */ /* 0x000fea0003800200 */
.L_x_82:
[----:B01----:R-:W-:Y:S01]  /*24f0*/  IMAD.WIDE R30, R89, 0x4, R2 ;  /* 0x00000004591e7825 */ /* 0x003fe200078e0202 */
[----:B------:R-:W-:Y:S02]  /*2500*/  BSSY.RECONVERGENT B1, `(.L_x_85) ;  /* 0x0000010000017945 */ /* 0x000fe40003800200 */
[----:B------:R-:W-:-:S04]  /*2510*/  LOP3.LUT P0, RZ, R30, 0xf, RZ, 0xc0, !PT ;  /* 0x0000000f1eff7812 */ /* 0x000fc8000780c0ff */
[----:B------:R-:W-:-:S13]  /*2520*/  ISETP.LT.U32.OR P0, PT, R84, 0x4, P0 ;  /* 0x000000045400780c */ /* 0x000fda0000701470 */
[----:B------:R-:W-:Y:S05]  /*2530*/  @P0 BRA `(.L_x_86) ;  /* 0x0000000000080947 */ /* 0x000fea0003800000 */
[----:B------:R0:W5:Y:S01]  /*2540*/  LDG.E.128 R84, desc[UR6][R30.64] ;  /* 0x000000061e547981 */ /* 0x000162000c1e1d00 */
[----:B------:R-:W-:Y:S05]  /*2550*/  BRA `(.L_x_87) ;  /* 0x0000000000287947 */ /* 0x000fea0003800000 */
.L_x_86:
        /* <DEDUP_REMOVED lines=10> */
.L_x_87:
[----:B------:R-:W-:Y:S05]  /*2600*/  BSYNC.RECONVERGENT B1 ;  /* 0x0000000000017941 */ /* 0x000fea0003800200 */
.L_x_85:
[----:B------:R-:W-:-:S05]  /*2610*/  IMAD R93, R0, 0x200, R89 ;  /* 0x00000200005d7824 */ /* 0x000fca00078e0259 */
[----:B------:R-:W-:-:S13]  /*2620*/  ISETP.GE.AND P0, PT, R93, UR4, PT ;  /* 0x000000045d007c0c */ /* 0x000fda000bf06270 */
[----:B------:R-:W-:Y:S05]  /*2630*/  @P0 BRA `(.L_x_3) ;  /* 0x0000000400240947 */ /* 0x000fea0003800000 */
[C---:B01----:R-:W-:Y:S01]  /*2640*/  IMAD.WIDE R30, R93.reuse, 0x4, R28 ;  /* 0x000000045d1e7825 */ /* 0x043fe200078e021c */
[----:B------:R-:W-:Y:S01]  /*2650*/  IADD3 R88, PT, PT, -R93, UR4, RZ ;  /* 0x000000045d587c10 */ /* 0x000fe2000fffe1ff */
[----:B------:R-:W-:Y:S01]  /*2660*/  BSSY.RECONVERGENT B1, `(.L_x_88) ;  /* 0x0000010000017945 */ /* 0x000fe20003800200 */
[----:B------:R-:W-:Y:S02]  /*2670*/  LOP3.LUT P0, RZ, R30, 0xf, RZ, 0xc0, !PT ;  /* 0x0000000f1eff7812 */ /* 0x000fe4000780c0ff */
[C---:B------:R-:W-:Y:S02]  /*2680*/  ISETP.GE.U32.AND P1, PT, R88.reuse, 0x4, PT ;  /* 0x000000045800780c */ /* 0x040fe40003f26070 */
[----:B------:R-:W-:-:S13]  /*2690*/  ISETP.LT.U32.OR P0, PT, R88, 0x4, P0 ;  /* 0x000000045800780c */ /* 0x000fda0000701470 */
[----:B------:R-:W-:Y:S05]  /*26a0*/  @P0 BRA `(.L_x_89) ;  /* 0x0000000000080947 */ /* 0x000fea0003800000 */
[----:B------:R1:W5:Y:S01]  /*26b0*/  LDG.E.128 R100, desc[UR6][R30.64] ;  /* 0x000000061e647981 */ /* 0x000362000c1e1d00 */
[----:B------:R-:W-:Y:S05]  /*26c0*/  BRA `(.L_x_90) ;  /* 0x0000000000247947 */ /* 0x000fea0003800000 */
.L_x_89:
[C---:B------:R-:W-:Y:S02]  /*26d0*/  ISETP.NE.AND P0, PT, R88.reuse, RZ, PT ;  /* 0x000000ff5800720c */ /* 0x040fe40003f05270 */
[----:B------:R-:W-:Y:S02]  /*26e0*/  CS2R R100, SRZ ;  /* 0x0000000000647805 */ /* 0x000fe4000001ff00 */
[C---:B------:R-:W-:Y:S02]  /*26f0*/  ISETP.GE.U32.AND P2, PT, R88.reuse, 0x2, PT ;  /* 0x000000025800780c */ /* 0x040fe40003f46070 */
[----:B------:R-:W-:Y:S02]  /*2700*/  CS2R R102, SRZ ;  /* 0x0000000000667805 */ /* 0x000fe4000001ff00 */
[----:B------:R-:W-:-:S04]  /*2710*/  ISETP.GE.U32.AND P3, PT, R88, 0x3, PT ;  /* 0x000000035800780c */ /* 0x000fc80003f66070 */
[----:B------:R0:W5:Y:S04]  /*2720*/  @P1 LDG.E R103, desc[UR6][R30.64+0xc] ;  /* 0x00000c061e671981 */ /* 0x000168000c1e1900 */
[----:B------:R0:W5:Y:S04]  /*2730*/  @P0 LDG.E R100, desc[UR6][R30.64] ;  /* 0x000000061e640981 */ /* 0x000168000c1e1900 */
[----:B------:R0:W5:Y:S04]  /*2740*/  @P2 LDG.E R101, desc[UR6][R30.64+0x4] ;  /* 0x000004061e652981 */ /* 0x000168000c1e1900 */
[----:B------:R0:W5:Y:S02]  /*2750*/  @P3 LDG.E R102, desc[UR6][R30.64+0x8] ;  /* 0x000008061e663981 */ /* 0x000164000c1e1900 */
.L_x_90:
[----:B------:R-:W-:Y:S05]  /*2760*/  BSYNC.RECONVERGENT B1 ;  /* 0x0000000000017941 */ /* 0x000fea0003800200 */
.L_x_88:
[----:B01----:R-:W-:Y:S01]  /*2770*/  IMAD.WIDE R30, R93, 0x4, R2 ;  /* 0x000000045d1e7825 */ /* 0x003fe200078e0202 */
[----:B------:R-:W-:Y:S02]  /*2780*/  BSSY.RECONVERGENT B1, `(.L_x_91) ;  /* 0x000000f000017945 */ /* 0x000fe40003800200 */
[----:B------:R-:W-:-:S04]  /*2790*/  LOP3.LUT P0, RZ, R30, 0xf, RZ, 0xc0, !PT ;  /* 0x0000000f1eff7812 */ /* 0x000fc8000780c0ff */
[----:B------:R-:W-:-:S13]  /*27a0*/  ISETP.LT.U32.OR P0, PT, R88, 0x4, P0 ;  /* 0x000000045800780c */ /* 0x000fda0000701470 */
[----:B------:R-:W-:Y:S05]  /*27b0*/  @P0 BRA `(.L_x_92) ;  /* 0x0000000000080947 */ /* 0x000fea0003800000 */
[----:B------:R0:W5:Y:S01]  /*27c0*/  LDG.E.128 R88, desc[UR6][R30.64] ;  /* 0x000000061e587981 */ /* 0x000162000c1e1d00 */
[----:B------:R-:W-:Y:S05]  /*27d0*/  BRA `(.L_x_93) ;  /* 0x0000000000247947 */ /* 0x000fea0003800000 */
.L_x_92:
[C---:B------:R-:W-:Y:S02]  /*27e0*/  ISETP.NE.AND P0, PT, R88.reuse, RZ, PT ;  /* 0x000000ff5800720c */ /* 0x040fe40003f05270 */
[----:B------:R-:W-:Y:S02]  /*27f0*/  CS2R R90, SRZ ;  /* 0x00000000005a7805 */ /* 0x000fe4000001ff00 */
[C---:B------:R-:W-:Y:S02]  /*2800*/  ISETP.GE.U32.AND P2, PT, R88.reuse, 0x2, PT ;  /* 0x000000025800780c */ /* 0x040fe40003f46070 */
[----:B------:R-:W-:Y:S02]  /*2810*/  ISETP.GE.U32.AND P3, PT, R88, 0x3, PT ;  /* 0x000000035800780c */ /* 0x000fe40003f66070 */
[----:B------:R-:W-:Y:S01]  /*2820*/  CS2R R88, SRZ ;  /* 0x0000000000587805 */ /* 0x000fe2000001ff00 */
[----:B------:R1:W5:Y:S05]  /*2830*/  @P1 LDG.E R91, desc[UR6][R30.64+0xc] ;  /* 0x00000c061e5b1981 */ /* 0x00036a000c1e1900 */
[----:B------:R1:W5:Y:S04]  /*2840*/  @P0 LDG.E R88, desc[UR6][R30.64] ;  /* 0x000000061e580981 */ /* 0x000368000c1e1900 */
[----:B------:R1:W5:Y:S04]  /*2850*/  @P2 LDG.E R89, desc[UR6][R30.64+0x4] ;  /* 0x000004061e592981 */ /* 0x000368000c1e1900 */
[----:B------:R1:W5:Y:S02]  /*2860*/  @P3 LDG.E R90, desc[UR6][R30.64+0x8] ;  /* 0x000008061e5a3981 */ /* 0x000364000c1e1900 */
.L_x_93:
[----:B------:R-:W-:Y:S05]  /*2870*/  BSYNC.RECONVERGENT B1 ;  /* 0x0000000000017941 */ /* 0x000fea0003800200 */
.L_x_91:
[----:B------:R-:W-:-:S05]  /*2880*/  IMAD R93, R0, 0x200, R93 ;  /* 0x00000200005d7824 */ /* 0x000fca00078e025d */
[----:B------:R-:W-:-:S13]  /*2890*/  ISETP.GE.AND P0, PT, R93, UR4, PT ;  /* 0x000000045d007c0c */ /* 0x000fda000bf06270 */
[----:B------:R-:W-:Y:S05]  /*28a0*/  @P0 BRA `(.L_x_3) ;  /* 0x0000000000880947 */ /* 0x000fea0003800000 */
[C---:B------:R-:W-:Y:S01]  /*28b0*/  IMAD.WIDE R28, R93.reuse, 0x4, R28 ;  /* 0x000000045d1c7825 */ /* 0x040fe200078e021c */
        /* <DEDUP_REMOVED lines=8> */
.L_x_95:
        /* <DEDUP_REMOVED lines=9> */
.L_x_96:
[----:B------:R-:W-:Y:S05]  /*29d0*/  BSYNC.RECONVERGENT B1 ;  /* 0x0000000000017941 */ /* 0x000fea0003800200 */
.L_x_94:
[----:B------:R-:W-:-:S03]  /*29e0*/  IMAD.WIDE R2, R93, 0x4, R2 ;  /* 0x000000045d027825 */ /* 0x000fc600078e0202 */
[----:B------:R-:W-:-:S04]  /*29f0*/  LOP3.LUT P0, RZ, R2, 0xf, RZ, 0xc0, !PT ;  /* 0x0000000f02ff7812 */ /* 0x000fc8000780c0ff */
[----:B------:R-:W-:-:S13]  /*2a00*/  ISETP.LT.U32.OR P0, PT, R0, 0x4, P0 ;  /* 0x000000040000780c */ /* 0x000fda0000701470 */
[----:B------:R-:W-:Y:S05]  /*2a10*/  @P0 BRA `(.L_x_97) ;  /* 0x0000000000080947 */ /* 0x000fea0003800000 */
[----:B------:R4:W5:Y:S01]  /*2a20*/  LDG.E.128 R92, desc[UR6][R2.64] ;  /* 0x00000006025c7981 */ /* 0x000962000c1e1d00 */
[----:B------:R-:W-:Y:S05]  /*2a30*/  BRA `(.L_x_3) ;  /* 0x0000000000247947 */ /* 0x000fea0003800000 */
.L_x_97:
        /* <DEDUP_REMOVED lines=9> */
.L_x_3:
[----:B------:R-:W-:Y:S05]  /*2ad0*/  BSYNC.RECONVERGENT B0 ;  /* 0x0000000000007941 */ /* 0x000fea0003800200 */
.L_x_2:
[----:B------:R-:W0:Y:S01]  /*2ae0*/  LDCU.U8 UR8, c[0x0][0x404] ;  /* 0x00008080ff0877ac */ /* 0x000e220008000000 */
[----:B------:R-:W1:Y:S01]  /*2af0*/  LDCU UR4, c[0x0][0x388] ;  /* 0x00007100ff0477ac */ /* 0x000e620008000800 */
[----:B0-----:R-:W-:-:S13]  /*2b00*/  ISETP.NE.AND P0, PT, RZ, UR8, PT ;  /* 0x00000008ff007c0c */ /* 0x001fda000bf05270 */
[----:B----4-:R-:W0:Y:S01]  /*2b10*/  @P0 LDC.64 R2, c[0x0][0x3e0] ;  /* 0x0000f800ff020b82 */ /* 0x010e220000000a00 */
[----:B------:R-:W-:Y:S01]  /*2b20*/  IMAD.MOV.U32 R164, RZ, RZ, RZ ;  /* 0x000000ffffa47224 */ /* 0x000fe200078e00ff */
[----:B0-----:R0:W5:Y:S01]  /*2b30*/  @P0 LDG.E R166, desc[UR6][R2.64] ;  /* 0x0000000602a60981 */ /* 0x001162000c1e1900 */
[----:B-1----:R-:W-:-:S13]  /*2b40*/  ISETP.GE.AND P0, PT, R170, UR4, PT ;  /* 0x00000004aa007c0c */ /* 0x002fda000bf06270 */
[----:B0-----:R-:W-:Y:S05]  /*2b50*/  @P0 BRA `(.L_x_98) ;  /* 0x0000009800d00947 */ /* 0x001fea0003800000 */
[----:B-----5:R-:W-:Y:S01]  /*2b60*/  IMAD.MOV.U32 R179, RZ, RZ, R116 ;  /* 0x000000ffffb37224 */ /* 0x020fe200078e0074 */
[----:B------:R-:W0:Y:S01]  /*2b70*/  LDCU.U8 UR9, c[0x0][0x3c0] ;  /* 0x00007800ff0977ac */ /* 0x000e220008000000 */
[----:B------:R-:W1:Y:S01]  /*2b80*/  LDC R116, c[0x0][0x384] ;  /* 0x0000e100ff747b82 */ /* 0x000e620000000800 */
[----:B------:R-:W-:Y:S01]  /*2b90*/  IMAD.MOV.U32 R208, RZ, RZ, R97 ;  /* 0x000000ffffd07224 */ /* 0x000fe200078e0061 */
[----:B------:R-:W-:Y:S01]  /*2ba0*/  MOV R31, R26 ;  /* 0x0000001a001f7202 */ /* 0x000fe20000000f00 */
[----:B------:R-:W-:Y:S01]  /*2bb0*/  IMAD.MOV.U32 R207, RZ, RZ, R96 ;  /* 0x000000ffffcf7224 */ /* 0x000fe200078e0060 */
[----:B------:R-:W4:Y:S01]  /*2bc0*/  LDCU.64 UR4, c[0x0][0x3f8] ;  /* 0x00007f00ff0477ac */ /* 0x000f220008000a00 */
[----:B------:R-:W-:Y:S01]  /*2bd0*/  IMAD.MOV.U32 R165, RZ, RZ, R24 ;  /* 0x000000ffffa57224 */ /* 0x000fe200078e0018 */
[----:B------:R-:W-:Y:S01]  /*2be0*/  MOV R171, R124 ;  /* 0x0000007c00ab7202 */ /* 0x000fe20000000f00 */
[----:B------:R-:W-:Y:S01]  /*2bf0*/  IMAD.MOV.U32 R30, RZ, RZ, R25 ;  /* 0x000000ffff1e7224 */ /* 0x000fe200078e0019 */
[----:B------:R-:W-:Y:S01]  /*2c00*/  MOV R181, R118 ;  /* 0x0000007600b57202 */ /* 0x000fe20000000f00 */
[----:B--23--:R-:W-:Y:S01]  /*2c10*/  IMAD.MOV.U32 R28, RZ, RZ, R27 ;  /* 0x000000ffff1c7224 */ /* 0x00cfe200078e001b */
[----:B------:R-:W-:Y:S01]  /*2c20*/  MOV R199, R104 ;  /* 0x0000006800c77202 */ /* 0x000fe20000000f00 */
[----:B------:R-:W-:Y:S01]  /*2c30*/  IMAD.MOV.U32 R29, RZ, RZ, R20 ;  /* 0x000000ffff1d7224 */ /* 0x000fe200078e0014 */
[----:B------:R-:W-:Y:S01]  /*2c40*/  MOV R209, R98 ;  /* 0x0000006200d17202 */ /* 0x000fe20000000f00 */
[----:B------:R-:W-:Y:S01]  /*2c50*/  IMAD.MOV.U32 R26, RZ, RZ, R21 ;  /* 0x000000ffff1a7224 */ /* 0x000fe200078e0015 */
[----:B------:R-:W-:Y:S01]  /*2c60*/  MOV R21, R12 ;  /* 0x0000000c00157202 */ /* 0x000fe20000000f00 */
[----:B------:R-:W-:Y:S01]  /*2c70*/  IMAD.MOV.U32 R27, RZ, RZ, R22 ;  /* 0x000000ffff1b7224 */ /* 0x000fe200078e0016 */
[----:B0-----:R-:W-:Y:S01]  /*2c80*/  ISETP.NE.AND P0, PT, RZ, UR9, PT ;  /* 0x00000009ff007c0c */ /* 0x001fe2000bf05270 */
[----:B------:R-:W-:-:S02]  /*2c90*/  IMAD.MOV.U32 R24, RZ, RZ, R23 ;  /* 0x000000ffff187224 */ /* 0x000fc400078e0017 */
[----:B------:R-:W-:Y:S02]  /*2ca0*/  IMAD.MOV.U32 R25, RZ, RZ, R16 ;  /* 0x000000ffff197224 */ /* 0x000fe400078e0010 */
[----:B------:R-:W-:Y:S01]  /*2cb0*/  IMAD.MOV.U32 R22, RZ, RZ, R17 ;  /* 0x000000ffff167224 */ /* 0x000fe200078e0011 */
[----:B----4-:R-:W-:Y:S01]  /*2cc0*/  UISETP.NE.U32.AND UP0, UPT, UR4, URZ, UPT ;  /* 0x000000ff0400728c */ /* 0x010fe2000bf05070 */
[----:B-1----:R-:W-:Y:S02]  /*2cd0*/  IMAD R137, R136, R116, R137 ;  /* 0x0000007488897224 */ /* 0x002fe400078e0289 */
[----:B------:R-:W-:Y:S01]  /*2ce0*/  IMAD.SHL.U32 R97, R116, 0x200, RZ ;  /* 0x0000020074617824 */ /* 0x000fe200078e00ff */
[----:B------:R-:W-:Y:S01]  /*2cf0*/  UISETP.NE.AND.EX UP0, UPT, UR5, URZ, UPT, UP0 ;  /* 0x000000ff0500728c */ /* 0x000fe2000bf05300 */
[----:B------:R-:W-:Y:S02]  /*2d00*/  IMAD R212, R168, 0x20, R137 ;  /* 0x00000020a8d47824 */ /* 0x000fe400078e0289 */
[----:B------:R-:W-:-:S02]  /*2d10*/  IMAD.MOV.U32 R23, RZ, RZ, R18 ;  /* 0x000000ffff177224 */ /* 0x000fc400078e0012 */
[----:B------:R-:W-:Y:S01]  /*2d20*/  @P0 FADD R165, R165, 1 ;  /* 0x3f800000a5a50421 */ /* 0x000fe20000000000 */
[----:B------:R-:W-:Y:S02]  /*2d30*/  IMAD R212, R212, 0x4, R97 ;  /* 0x00000004d4d47824 */ /* 0x000fe400078e0261 */
[----:B------:R-:W-:Y:S01]  /*2d40*/  @P0 FADD R30, R30, 1 ;  /* 0x3f8000001e1e0421 */ /* 0x000fe20000000000 */
[----:B------:R-:W-:Y:S02]  /*2d50*/  IMAD.MOV.U32 R20, RZ, RZ, R19 ;  /* 0x000000ffff147224 */ /* 0x000fe400078e0013 */
[----:B------:R-:W-:Y:S01]  /*2d60*/  @P0 FADD R31, R31, 1 ;  /* 0x3f8000001f1f0421 */ /* 0x000fe20000000000 */
[----:B------:R-:W-:Y:S02]  /*2d70*/  IMAD.IADD R214, R97, 0x1, R212 ;  /* 0x0000000161d67824 */ /* 0x000fe400078e02d4 */
[----:B------:R-:W-:Y:S01]  /*2d80*/  @P0 FADD R28, R28, 1 ;  /* 0x3f8000001c1c0421 */ /* 0x000fe20000000000 */
[----:B------:R-:W-:-:S02]  /*2d90*/  IMAD.MOV.U32 R16, RZ, RZ, R15 ;  /* 0x000000ffff107224 */ /* 0x000fc400078e000f */
[----:B------:R-:W-:Y:S01]  /*2da0*/  @P0 FADD R29, R29, 1 ;  /* 0x3f8000001d1d0421 */ /* 0x000fe20000000000 */
[----:B------:R-:W-:Y:S01]  /*2db0*/  IMAD.MOV.U32 R18, RZ, RZ, R13 ;  /* 0x000000ffff127224 */ /* 0x000fe200078e000d */
[C-C-:B------:R-:W-:Y:S01]  /*2dc0*/  IADD3 R96, PT, PT, R97.reuse, R214, R97.reuse ;  /* 0x000000d661607210 */ /* 0x140fe20007ffe061 */
[----:B------:R-:W-:Y:S02]  /*2dd0*/  IMAD.MOV.U32 R19, RZ, RZ, R14 ;  /* 0x000000ffff137224 */ /* 0x000fe400078e000e */
[----:B------:R-:W-:Y:S01]  /*2de0*/  @P0 FADD R26, R26, 1 ;  /* 0x3f8000001a1a0421 */ /* 0x000fe20000000000 */
[----:B------:R-:W-:Y:S01]  /*2df0*/  IMAD.MOV.U32 R17, RZ, RZ, R8 ;  /* 0x000000ffff117224 */ /* 0x000fe200078e0008 */
[----:B------:R-:W-:Y:S01]  /*2e00*/  IADD3 R96, PT, PT, R97, R96, R97 ;  /* 0x0000006061607210 */ /* 0x000fe20007ffe061 */
[----:B------:R-:W-:Y:S02]  /*2e10*/  IMAD.MOV.U32 R15, RZ, RZ, R10 ;  /* 0x000000ffff0f7224 */ /* 0x000fe400078e000a */
[----:B------:R-:W-:Y:S01]  /*2e20*/  @P0 FADD R27, R27, 1 ;  /* 0x3f8000001b1b0421 */ /* 0x000fe20000000000 */
[----:B------:R-:W-:Y:S01]  /*2e30*/  IMAD.MOV.U32 R12, RZ, RZ, R11 ;  /* 0x000000ffff0c7224 */ /* 0x000fe200078e000b */
[----:B------:R-:W-:Y:S01]  /*2e40*/  MOV R11, R6 ;  /* 0x00000006000b7202 */ /* 0x000fe20000000f00 */
[----:B------:R-:W-:-:S02]  /*2e50*/  IMAD.IADD R216, R97, 0x1, R96 ;  /* 0x0000000161d87824 */ /* 0x000fc400078e0260 */
[----:B------:R-:W-:Y:S01]  /*2e60*/  @P0 FADD R24, R24, 1 ;  /* 0x3f80000018180421 */ /* 0x000fe20000000000 */
[----:B------:R-:W-:Y:S02]  /*2e70*/  IMAD.MOV.U32 R14, RZ, RZ, R9 ;  /* 0x000000ffff0e7224 */ /* 0x000fe400078e0009 */
[----:B------:R-:W-:Y:S01]  /*2e80*/  @P0 FADD R25, R25, 1 ;  /* 0x3f80000019190421 */ /* 0x000fe20000000000 */
[----:B------:R-:W-:Y:S01]  /*2e90*/  IMAD.MOV.U32 R13, RZ, RZ, R4 ;  /* 0x000000ffff0d7224 */ /* 0x000fe200078e0004 */
[----:B------:R-:W-:Y:S01]  /*2ea0*/  IADD3 R218, PT, PT, R97, R216, RZ ;  /* 0x000000d861da7210 */ /* 0x000fe20007ffe0ff */
[----:B------:R-:W-:Y:S02]  /*2eb0*/  IMAD.MOV.U32 R10, RZ, RZ, R5 ;  /* 0x000000ffff0a7224 */ /* 0x000fe400078e0005 */
[----:B------:R-:W-:Y:S01]  /*2ec0*/  @P0 FADD R22, R22, 1 ;  /* 0x3f80000016160421 */ /* 0x000fe20000000000 */
[----:B------:R-:W-:Y:S02]  /*2ed0*/  IMAD.MOV.U32 R8, RZ, RZ, R7 ;  /* 0x000000ffff087224 */ /* 0x000fe400078e0007 */
[----:B------:R-:W-:Y:S01]  /*2ee0*/  @P0 FADD R23, R23, 1 ;  /* 0x3f80000017170421 */ /* 0x000fe20000000000 */
[----:B------:R-:W-:-:S02]  /*2ef0*/  IMAD.IADD R220, R97, 0x1, R218 ;  /* 0x0000000161dc7824 */ /* 0x000fc400078e02da */
[----:B------:R-:W-:Y:S01]  /*2f00*/  @P0 FADD R20, R20, 1 ;  /* 0x3f80000014140421 */ /* 0x000fe20000000000 */
[----:B------:R-:W-:Y:S02]  /*2f10*/  IMAD.MOV.U32 R9, RZ, RZ, R132 ;  /* 0x000000ffff097224 */ /* 0x000fe400078e0084 */
[----:B------:R-:W-:Y:S01]  /*2f20*/  @P0 FADD R21, R21, 1 ;  /* 0x3f80000015150421 */ /* 0x000fe20000000000 */
[----:B------:R-:W-:Y:S02]  /*2f30*/  IMAD.IADD R222, R97, 0x1, R220 ;  /* 0x0000000161de7824 */ /* 0x000fe400078e02dc */
        /* <DEDUP_REMOVED lines=11> */
[----:B------:R-:W-:-:S02]  /*2ff0*/  IMAD.MOV.U32 R5, RZ, RZ, R128 ;  /* 0x000000ffff057224 */ /* 0x000fc400078e0080 */
[----:B------:R-:W-:Y:S01]  /*3000*/  @P0 FADD R12, R12, 1 ;  /* 0x3f8000000c0c0421 */ /* 0x000fe20000000000 */
[----:B------:R-:W-:Y:S02]  /*3010*/  IMAD.MOV.U32 R2, RZ, RZ, R129 ;  /* 0x000000ffff027224 */ /* 0x000fe400078e0081 */
[----:B------:R-:W-:Y:S01]  /*3020*/  @P0 FADD R13, R13, 1 ;  /* 0x3f8000000d0d0421 */ /* 0x000fe20000000000 */
[----:B------:R-:W-:Y:S02]  /*3030*/  IMAD.MOV.U32 R3, RZ, RZ, R130 ;  /* 0x000000ffff037224 */ /* 0x000fe400078e0082 */
        /* <DEDUP_REMOVED lines=53> */
[----:B------:R-:W-:Y:S02]  /*3390*/  IMAD.IADD R228, R97, 0x1, R226 ;  /* 0x0000000161e47824 */ /* 0x000fe400078e02e2 */
[----:B------:R-:W-:Y:S01]  /*33a0*/  @P0 FADD R189, R189, 1 ;  /* 0x3f800000bdbd0421 */ /* 0x000fe20000000000 */
[----:B------:R-:W-:Y:S02]  /*33b0*/  IMAD.MOV.U32 R211, RZ, RZ, RZ ;  /* 0x000000ffffd37224 */ /* 0x000fe400078e00ff */
[----:B------:R-:W-:Y:S01]  /*33c0*/  @P0 FADD R196, R196, 1 ;  /* 0x3f800000c4c40421 */ /* 0x000fe20000000000 */
[----:B------:R-:W-:Y:S02]  /*33d0*/  IMAD.MOV.U32 R164, RZ, RZ, RZ ;  /* 0x000000ffffa47224 */ /* 0x000fe400078e00ff */
[----:B------:R-:W-:Y:S01]  /*33e0*/  @P0 FADD R197, R197, 1 ;  /* 0x3f800000c5c50421 */ /* 0x000fe20000000000 */
[----:B------:R-:W-:-:S02]  /*33f0*/  IMAD.MOV.U32 R213, RZ, RZ, R170 ;  /* 0x000000ffffd57224 */ /* 0x000fc400078e00aa */
[----:B------:R-:W-:Y:S01]  /*3400*/  @P0 FADD R198, R198, 1 ;  /* 0x3f800000c6c60421 */ /* 0x000fe20000000000 */
        /* <DEDUP_REMOVED lines=12> */
[----:B------:R-:W-:Y:S01]  /*34d0*/  IMAD.IADD R230, R97, 0x1, R228 ;  /* 0x0000000161e67824 */ /* 0x000fe200078e02e4 */
[----:B------:R-:W-:-:S11]  /*34e0*/  UISETP.NE.OR UP0, UPT, UR8, URZ, UP0 ;  /* 0x000000ff0800728c */ /* 0x000fd60008705670 */
.L_x_250:
[----:B-1----:R-:W0:Y:S01]  /*34f0*/  LDC R217, c[0x0][0x384] ;  /* 0x0000e100ffd97b82 */ /* 0x002e220000000800 */
[C---:B------:R-:W-:Y:S01]  /*3500*/  LOP3.LUT R160, R169.reuse, 0x3e0, RZ, 0xc0, !PT ;  /* 0x000003e0a9a07812 */ /* 0x040fe200078ec0ff */
[----:B------:R-:W-:Y:S01]  /*3510*/  BSSY.RECONVERGENT B0, `(.L_x_99) ;  /* 0x000016e000007945 */ /* 0x000fe20003800200 */
[----:B------:R-:W-:-:S05]  /*3520*/  LOP3.LUT R215, R169, 0x1f, RZ, 0xc0, !PT ;  /* 0x0000001fa9d77812 */ /* 0x000fca00078ec0ff */
[----:B------:R-:W1:Y:S01]  /*3530*/  LDC.64 R186, c[0x0][0x388] ;  /* 0x0000e200ffba7b82 */ /* 0x000e620000000a00 */
[----:B0-----:R-:W-:Y:S02]  /*3540*/  IMAD R161, R160, R217, R215 ;  /* 0x000000d9a0a17224 */ /* 0x001fe400078e02d7 */
[C---:B------:R-:W-:Y:S02]  /*3550*/  IMAD R234, R217.reuse, 0x200, R214 ;  /* 0x00000200d9ea7824 */ /* 0x040fe400078e02d6 */
[----:B------:R-:W-:Y:S02]  /*3560*/  IMAD R232, R168, 0x20, R161 ;  /* 0x00000020a8e87824 */ /* 0x000fe400078e02a1 */
[C---:B------:R-:W-:Y:S01]  /*3570*/  IMAD R240, R217.reuse, 0x200, R230 ;  /* 0x00000200d9f07824 */ /* 0x040fe200078e02e6 */
[----:B------:R-:W-:Y:S01]  /*3580*/  LEA R236, R217, R234, 0x9 ;  /* 0x000000ead9ec7211 */ /* 0x000fe200078e48ff */
[----:B------:R-:W-:-:S04]  /*3590*/  IMAD.SHL.U32 R244, R232, 0x4, RZ ;  /* 0x00000004e8f47824 */ /* 0x000fc800078e00ff */
[----:B------:R-:W-:Y:S01]  /*35a0*/  IMAD R238, R217, 0x200, R236 ;  /* 0x00000200d9ee7824 */ /* 0x000fe200078e02ec */
[----:B-1----:R-:W-:-:S03]  /*35b0*/  ISETP.GE.AND P0, PT, R244, R187, PT ;  /* 0x000000bbf400720c */ /* 0x002fc60003f06270 */
[----:B------:R-:W-:Y:S01]  /*35c0*/  IMAD R242, R217, 0x200, R238 ;  /* 0x00000200d9f27824 */ /* 0x000fe200078e02ee */
[----:B------:R-:W-:-:S13]  /*35d0*/  ISETP.LT.AND P2, PT, R213, R186, !P0 ;  /* 0x000000bad500720c */ /* 0x000fda0004741270 */
[----:B-----5:R-:W-:Y:S05]  /*35e0*/  @!P2 BRA `(.L_x_100) ;  /* 0x000000140080a947 */ /* 0x020fea0003800000 */
[----:B------:R-:W0:Y:S01]  /*35f0*/  LDC.64 R162, c[0x0][0x390] ;  /* 0x0000e400ffa27b82 */ /* 0x000e220000000a00 */
[----:B------:R-:W-:Y:S01]  /*3600*/  IMAD R191, R213, R187, RZ ;  /* 0x000000bbd5bf7224 */ /* 0x000fe200078e02ff */
[----:B------:R-:W-:Y:S01]  /*3610*/  BSSY.RECONVERGENT B1, `(.L_x_101) ;  /* 0x0000013000017945 */ /* 0x000fe20003800200 */
[C---:B------:R-:W-:Y:S02]  /*3620*/  IMAD R96, R232.reuse, -0x4, R187 ;  /* 0xfffffffce8607824 */ /* 0x040fe400078e02bb */
[----:B------:R-:W-:-:S04]  /*3630*/  IMAD R161, R232, 0x4, R191 ;  /* 0x00000004e8a17824 */ /* 0x000fc800078e02bf */
[----:B0-----:R-:W-:-:S03]  /*3640*/  IMAD.WIDE R160, R161, 0x4, R162 ;  /* 0x00000004a1a07825 */ /* 0x001fc600078e02a2 */
[----:B------:R-:W-:-:S04]  /*3650*/  LOP3.LUT P1, RZ, R160, 0xf, RZ, 0xc0, !PT ;  /* 0x0000000fa0ff7812 */ /* 0x000fc8000782c0ff */
[----:B------:R-:W-:-:S13]  /*3660*/  ISETP.LT.U32.OR P1, PT, R96, 0x4, P1 ;  /* 0x000000046000780c */ /* 0x000fda0000f21470 */
[----:B------:R-:W-:Y:S05]  /*3670*/  @P1 BRA `(.L_x_102) ;  /* 0x0000000000081947 */ /* 0x000fea0003800000 */
[----:B------:R0:W5:Y:S01]  /*3680*/  LDG.E.128 R96, desc[UR6][R160.64] ;  /* 0x00000006a0607981 */ /* 0x000162000c1e1d00 */
[----:B------:R-:W-:Y:S05]  /*3690*/  BRA `(.L_x_103) ;  /* 0x0000000000287947 */ /* 0x000fea0003800000 */
.L_x_102:
        /* <DEDUP_REMOVED lines=10> */
.L_x_103:
[----:B------:R-:W-:Y:S05]  /*3740*/  BSYNC.RECONVERGENT B1 ;  /* 0x0000000000017941 */ /* 0x000fea0003800200 */
.L_x_101:
[----:B------:R-:W-:-:S13]  /*3750*/  ISETP.GE.AND P1, PT, R212, R187, PT ;  /* 0x000000bbd400720c */ /* 0x000fda0003f26270 */
[----:B------:R-:W-:Y:S05]  /*3760*/  @P1 BRA `(.L_x_100) ;  /* 0x0000001400201947 */ /* 0x000fea0003800000 */
[----:B01----:R-:W-:Y:S01]  /*3770*/  IMAD.IADD R161, R212, 0x1, R191 ;  /* 0x00000001d4a17824 */ /* 0x003fe200078e02bf */
[----:B------:R-:W-:Y:S01]  /*3780*/  BSSY.RECONVERGENT B1, `(.L_x_104) ;  /* 0x0000012000017945 */ /* 0x000fe20003800200 */
[----:B------:R-:W-:Y:S02]  /*3790*/  IMAD.IADD R100, R187, 0x1, -R212 ;  /* 0x00000001bb647824 */ /* 0x000fe400078e0ad4 */
[----:B------:R-:W-:-:S03]  /*37a0*/  IMAD.WIDE R160, R161, 0x4, R162 ;  /* 0x00000004a1a07825 */ /* 0x000fc600078e02a2 */
[----:B------:R-:W-:-:S04]  /*37b0*/  LOP3.LUT P1, RZ, R160, 0xf, RZ, 0xc0, !PT ;  /* 0x0000000fa0ff7812 */ /* 0x000fc8000782c0ff */
[----:B------:R-:W-:-:S13]  /*37c0*/  ISETP.LT.U32.OR P1, PT, R100, 0x4, P1 ;  /* 0x000000046400780c */ /* 0x000fda0000f21470 */
[----:B------:R-:W-:Y:S05]  /*37d0*/  @P1 BRA `(.L_x_105) ;  /* 0x0000000000081947 */ /* 0x000fea0003800000 */
[----:B------:R0:W5:Y:S01]  /*37e0*/  LDG.E.128 R100, desc[UR6][R160.64] ;  /* 0x00000006a0647981 */ /* 0x000162000c1e1d00 */
[----:B------:R-:W-:Y:S05]  /*37f0*/  BRA `(.L_x_106) ;  /* 0x0000000000287947 */ /* 0x000fea0003800000 */
.L_x_105:
        /* <DEDUP_REMOVED lines=10> */
.L_x_106:
[----:B------:R-:W-:Y:S05]  /*38a0*/  BSYNC.RECONVERGENT B1 ;  /* 0x0000000000017941 */ /* 0x000fea0003800200 */
.L_x_104:
        /* <DEDUP_REMOVED lines=11> */
.L_x_108:
        /* <DEDUP_REMOVED lines=10> */
.L_x_109:
[----:B------:R-:W-:Y:S05]  /*3a00*/  BSYNC.RECONVERGENT B1 ;  /* 0x0000000000017941 */ /* 0x000fea0003800200 */
.L_x_107:
[----:B------:R-:W-:-:S13]  /*3a10*/  ISETP.GE.AND P1, PT, R234, R187, PT ;  /* 0x000000bbea00720c */ /* 0x000fda0003f26270 */
[----:B------:R-:W-:Y:S05]  /*3a20*/  @P1 BRA `(.L_x_100) ;  /* 0x0000001000701947 */ /* 0x000fea0003800000 */
[C---:B01----:R-:W-:Y:S01]  /*3a30*/  IMAD.IADD R161, R234.reuse, 0x1, R191 ;  /* 0x00000001eaa17824 */ /* 0x043fe200078e02bf */
[----:B------:R-:W-:Y:S01]  /*3a40*/  IADD3 R108, PT, PT, -R234, R187, RZ ;  /* 0x000000bbea6c7210 */ /* 0x000fe20007ffe1ff */
[----:B------:R-:W-:Y:S02]  /*3a50*/  BSSY.RECONVERGENT B1, `(.L_x_110) ;  /* 0x0000011000017945 */ /* 0x000fe40003800200 */
[----:B------:R-:W-:-:S03]  /*3a60*/  IMAD.WIDE R160, R161, 0x4, R162 ;  /* 0x00000004a1a07825 */ /* 0x000fc600078e02a2 */
[----:B------:R-:W-:-:S04]  /*3a70*/  LOP3.LUT P1, RZ, R160, 0xf, RZ, 0xc0, !PT ;  /* 0x0000000fa0ff7812 */ /* 0x000fc8000782c0ff */
[----:B------:R-:W-:-:S13]  /*3a80*/  ISETP.LT.U32.OR P1, PT, R108, 0x4, P1 ;  /* 0x000000046c00780c */ /* 0x000fda0000f21470 */
[----:B------:R-:W-:Y:S05]  /*3a90*/  @P1 BRA `(.L_x_111) ;  /* 0x0000000000081947 */ /* 0x000fea0003800000 */
[----:B------:R0:W5:Y:S01]  /*3aa0*/  LDG.E.128 R108, desc[UR6][R160.64] ;  /* 0x00000006a06c7981 */ /* 0x000162000c1e1d00 */
[----:B------:R-:W-:Y:S05]  /*3ab0*/  BRA `(.L_x_112) ;  /* 0x0000000000287947 */ /* 0x000fea0003800000 */
.L_x_111:
        /* <DEDUP_REMOVED lines=10> */
.L_x_112:
[----:B------:R-:W-:Y:S05]  /*3b60*/  BSYNC.RECONVERGENT B1 ;  /* 0x0000000000017941 */ /* 0x000fea0003800200 */
.L_x_110:
        /* <DEDUP_REMOVED lines=11> */
.L_x_114:
        /* <DEDUP_REMOVED lines=10> */
.L_x_115:
[----:B------:R-:W-:Y:S05]  /*3cc0*/  BSYNC.RECONVERGENT B1 ;  /* 0x0000000000017941 */ /* 0x000fea0003800200 */
.L_x_113:
        /* <DEDUP_REMOVED lines=11> */
.L_x_117:
        /* <DEDUP_REMOVED lines=10> */
.L_x_118:
[----:B------:R-:W-:Y:S05]  /*3e20*/  BSYNC.RECONVERGENT B1 ;  /* 0x0000000000017941 */ /* 0x000fea0003800200 */
.L_x_116:
        /* <DEDUP_REMOVED lines=11> */
.L_x_120:
        /* <DEDUP_REMOVED lines=10> */
.L_x_121:
[----:B------:R-:W-:Y:S05]  /*3f80*/  BSYNC.RECONVERGENT B1 ;  /* 0x0000000000017941 */ /* 0x000fea0003800200 */
.L_x_119:
        /* <DEDUP_REMOVED lines=11> */
.L_x_123:
        /* <DEDUP_REMOVED lines=10> */
.L_x_124:
[----:B------:R-:W-:Y:S05]  /*40e0*/  BSYNC.RECONVERGENT B1 ;  /* 0x0000000000017941 */ /* 0x000fea0003800200 */
.L_x_122:
        /* <DEDUP_REMOVED lines=11> */
.L_x_126:
        /* <DEDUP_REMOVED lines=10> */
.L_x_127:
[----:B------:R-:W-:Y:S05]  /*4240*/  BSYNC.RECONVERGENT B1 ;  /* 0x0000000000017941 */ /* 0x000fea0003800200 */
.L_x_125:
        /* <DEDUP_REMOVED lines=11> */
.L_x_129:
        /* <DEDUP_REMOVED lines=10> */
.L_x_130:
[----:B------:R-:W-:Y:S05]  /*43a0*/  BSYNC.RECONVERGENT B1 ;  /* 0x0000000000017941 */ /* 0x000fea0003800200 */
.L_x_128:
        /* <DEDUP_REMOVED lines=11> */
.L_x_132:
        /* <DEDUP_REMOVED lines=10> */
.L_x_133:
[----:B------:R-:W-:Y:S05]  /*4500*/  BSYNC.RECONVERGENT B1 ;  /* 0x0000000000017941 */ /* 0x000fea0003800200 */
.L_x_131:
        /* <DEDUP_REMOVED lines=11> */
.L_x_135:
        /* <DEDUP_REMOVED lines=10> */
.L_x_136:
[----:B------:R-:W-:Y:S05]  /*4660*/  BSYNC.RECONVERGENT B1 ;  /* 0x0000000000017941 */ /* 0x000fea0003800200 */
.L_x_134:
        /* <DEDUP_REMOVED lines=11> */
.L_x_138:
        /* <DEDUP_REMOVED lines=10> */
.L_x_139:
[----:B------:R-:W-:Y:S05]  /*47c0*/  BSYNC.RECONVERGENT B1 ;  /* 0x0000000000017941 */ /* 0x000fea0003800200 */
.L_x_137:
        /* <DEDUP_REMOVED lines=11> */
.L_x_141:
        /* <DEDUP_REMOVED lines=10> */
.L_x_142:
[----:B------:R-:W-:Y:S05]  /*4920*/  BSYNC.RECONVERGENT B1 ;  /* 0x0000000000017941 */ /* 0x000fea0003800200 */
.L_x_140:
        /* <DEDUP_REMOVED lines=11> */
.L_x_144:
        /* <DEDUP_REMOVED lines=10> */
.L_x_145:
[----:B------:R-:W-:Y:S05]  /*4a80*/  BSYNC.RECONVERGENT B1 ;  /* 0x0000000000017941 */ /* 0x000fea0003800200 */
.L_x_143:
[----:B------:R-:W-:-:S13]  /*4a90*/  ISETP.GE.AND P1, PT, R240, R187, PT ;  /* 0x000000bbf000720c */ /* 0x000fda0003f26270 */
[----:B------:R-:W-:Y:S05]  /*4aa0*/  @P1 BRA `(.L_x_100) ;  /* 0x0000000000501947 */ /* 0x000fea0003800000 */
[----:B------:R-:W-:Y:S02]  /*4ab0*/  IMAD.IADD R191, R240, 0x1, R191 ;  /* 0x00000001f0bf7824 */ /* 0x000fe400078e02bf */
[----:B------:R-:W-:Y:S02]  /*4ac0*/  IMAD.IADD R159, R187, 0x1, -R240 ;  /* 0x00000001bb9f7824 */ /* 0x000fe400078e0af0 */
[----:B------:R-:W-:-:S03]  /*4ad0*/  IMAD.WIDE R162, R191, 0x4, R162 ;  /* 0x00000004bfa27825 */ /* 0x000fc600078e02a2 */
[----:B------:R-:W-:-:S04]  /*4ae0*/  LOP3.LUT P1, RZ, R162, 0xf, RZ, 0xc0, !PT ;  /* 0x0000000fa2ff7812 */ /* 0x000fc8000782c0ff */
[----:B------:R-:W-:-:S13]  /*4af0*/  ISETP.LT.U32.OR P1, PT, R159, 0x4, P1 ;  /* 0x000000049f00780c */ /* 0x000fda0000f21470 */
[----:B------:R-:W-:Y:S05]  /*4b00*/  @!P1 BRA `(.L_x_146) ;  /* 0x0000000000349947 */ /* 0x000fea0003800000 */
[C---:B------:R-:W-:Y:S02]  /*4b10*/  ISETP.GE.U32.AND P3, PT, R159.reuse, 0x2, PT ;  /* 0x000000029f00780c */ /* 0x040fe40003f66070 */
[----:B------:R-:W-:Y:S02]  /*4b20*/  CS2R R156, SRZ ;  /* 0x00000000009c7805 */ /* 0x000fe4000001ff00 */
[C---:B------:R-:W-:Y:S01]  /*4b30*/  ISETP.GE.U32.AND P4, PT, R159.reuse, 0x3, PT ;  /* 0x000000039f00780c */ /* 0x040fe20003f86070 */
[----:B------:R-:W-:Y:S01]  /*4b40*/  IMAD.MOV.U32 R158, RZ, RZ, RZ ;  /* 0x000000ffff9e7224 */ /* 0x000fe200078e00ff */
[----:B------:R-:W-:-:S07]  /*4b50*/  ISETP.NE.AND P1, PT, R159, RZ, PT ;  /* 0x000000ff9f00720c */ /* 0x000fce0003f25270 */
[----:B------:R3:W5:Y:S04]  /*4b60*/  @P3 LDG.E R157, desc[UR6][R162.64+0x4] ;  /* 0x00000406a29d3981 */ /* 0x000768000c1e1900 */
[----:B------:R3:W5:Y:S04]  /*4b70*/  @P4 LDG.E R158, desc[UR6][R162.64+0x8] ;  /* 0x00000806a29e4981 */ /* 0x000768000c1e1900 */
[----:B------:R3:W5:Y:S01]  /*4b80*/  @P1 LDG.E R156, desc[UR6][R162.64] ;  /* 0x00000006a29c1981 */ /* 0x000762000c1e1900 */
[----:B------:R-:W-:Y:S01]  /*4b90*/  ISETP.GE.U32.AND P1, PT, R159, 0x4, PT ;  /* 0x000000049f00780c */ /* 0x000fe20003f26070 */
[----:B------:R-:W-:-:S12]  /*4ba0*/  IMAD.MOV.U32 R159, RZ, RZ, RZ ;  /* 0x000000ffff9f7224 */ /* 0x000fd800078e00ff */
[----:B---3--:R-:W-:Y:S05]  /*4bb0*/  @!P1 BRA `(.L_x_100) ;  /* 0x00000000000c9947 */ /* 0x008fea0003800000 */
[----:B------:R3:W5:Y:S01]  /*4bc0*/  LDG.E R159, desc[UR6][R162.64+0xc] ;  /* 0x00000c06a29f7981 */ /* 0x000762000c1e1900 */
[----:B------:R-:W-:Y:S05]  /*4bd0*/  BRA `(.L_x_100) ;  /* 0x0000000000047947 */ /* 0x000fea0003800000 */
.L_x_146:
[----:B------:R2:W5:Y:S02]  /*4be0*/  LDG.E.128 R156, desc[UR6][R162.64] ;  /* 0x00000006a29c7981 */ /* 0x000564000c1e1d00 */
.L_x_100:
[----:B------:R-:W-:Y:S05]  /*4bf0*/  BSYNC.RECONVERGENT B0 ;  /* 0x0000000000007941 */ /* 0x000fea0003800200 */
.L_x_99:
[----:B------:R-:W-:Y:S01]  /*4c00*/  BSSY.RECONVERGENT B0, `(.L_x_147) ;  /* 0x0000060000007945 */ /* 0x000fe20003800200 */
[----:B01----:R-:W-:-:S03]  /*4c10*/  IMAD.MOV.U32 R161, RZ, RZ, RZ ;  /* 0x000000ffffa17224 */ /* 0x003fc600078e00ff */
[----:B------:R-:W-:Y:S05]  /*4c20*/  @!P2 BRA `(.L_x_148) ;  /* 0x000000040074a947 */ /* 0x000fea0003800000 */
[----:B------:R-:W-:Y:S01]  /*4c30*/  ISETP.GE.AND P1, PT, R212, R187, PT ;  /* 0x000000bbd400720c */ /* 0x000fe20003f26270 */
[----:B-----5:R-:W-:-:S04]  /*4c40*/  FADD R160, RZ, R96 ;  /* 0x00000060ffa07221 */ /* 0x020fc80000000000 */
[----:B------:R-:W-:-:S04]  /*4c50*/  FADD R161, R97, R160 ;  /* 0x000000a061a17221 */ /* 0x000fc80000000000 */
[----:B------:R-:W-:-:S04]  /*4c60*/  FADD R160, R98, R161 ;  /* 0x000000a162a07221 */ /* 0x000fc80000000000 */
[----:B------:R-:W-:Y:S01]  /*4c70*/  FADD R161, R99, R160 ;  /* 0x000000a063a17221 */ /* 0x000fe20000000000 */
[----:B------:R-:W-:Y:S06]  /*4c80*/  @P1 BRA `(.L_x_148) ;  /* 0x00000004005c1947 */ /* 0x000fec0003800000 */
[----:B------:R-:W-:Y:S01]  /*4c90*/  ISETP.GE.AND P1, PT, R214, R187, PT ;  /* 0x000000bbd600720c */ /* 0x000fe20003f26270 */
[----:B------:R-:W-:-:S04]  /*4ca0*/  FADD R160, R100, R161 ;  /* 0x000000a164a07221 */ /* 0x000fc80000000000 */
        /* <DEDUP_REMOVED lines=76> */
[----:B------:R-:W-:Y:S01]  /*5170*/  FADD R160, R152, R161 ;  /* 0x000000a198a07221 */ /* 0x000fe20000000000 */
[----:B------:R-:W-:-:S03]  /*5180*/  ISETP.GE.AND P1, PT, R240, R187, PT ;  /* 0x000000bbf000720c */ /* 0x000fc60003f26270 */
[----:B------:R-:W-:-:S04]  /*5190*/  FADD R161, R153, R160 ;  /* 0x000000a099a17221 */ /* 0x000fc80000000000 */
[----:B------:R-:W-:-:S04]  /*51a0*/  FADD R160, R154, R161 ;  /* 0x000000a19aa07221 */ /* 0x000fc80000000000 */
[----:B------:R-:W-:-:S04]  /*51b0*/  FADD R161, R155, R160 ;  /* 0x000000a09ba17221 */ /* 0x000fc80000000000 */
[----:B------:R-:W-:-:S04]  /*51c0*/  @!P1 FADD R160, R156, R161 ;  /* 0x000000a19ca09221 */ /* 0x000fc80000000000 */
[----:B--23--:R-:W-:-:S04]  /*51d0*/  @!P1 FADD R163, R157, R160 ;  /* 0x000000a09da39221 */ /* 0x00cfc80000000000 */
[----:B------:R-:W-:-:S04]  /*51e0*/  @!P1 FADD R160, R158, R163 ;  /* 0x000000a39ea09221 */ /* 0x000fc80000000000 */
[----:B------:R-:W-:-:S07]  /*51f0*/  @!P1 FADD R161, R159, R160 ;  /* 0x000000a09fa19221 */ /* 0x000fce0000000000 */
.L_x_148:
[----:B------:R-:W-:Y:S05]  /*5200*/  BSYNC.RECONVERGENT B0 ;  /* 0x0000000000007941 */ /* 0x000fea0003800200 */
.L_x_147:
[----:B------:R-:W-:-:S13]  /*5210*/  ISETP.NE.AND P1, PT, R217, 0x1, PT ;  /* 0x00000001d900780c */ /* 0x000fda0003f25270 */
[----:B------:R-:W-:Y:S05]  /*5220*/  @P1 BRA `(.L_x_149) ;  /* 0x0000000000601947 */ /* 0x000fea0003800000 */
[----:B------:R-:W0:Y:S01]  /*5230*/  SHFL.DOWN PT, R160, R161, 0x10, 0x1f ;  /* 0x0a001f00a1a07f89 */ /* 0x000e2200000e0000 */
[----:B------:R-:W1:Y:S01]  /*5240*/  S2UR UR5, SR_CgaCtaId ;  /* 0x00000000000579c3 */ /* 0x000e620000008800 */
[----:B------:R-:W-:Y:S01]  /*5250*/  LOP3.LUT P2, RZ, R169, 0x1f, RZ, 0xc0, !PT ;  /* 0x0000001fa9ff7812 */ /* 0x000fe2000784c0ff */
[----:B------:R-:W-:Y:S01]  /*5260*/  UMOV UR4, 0x400 ;  /* 0x0000040000047882 */ /* 0x000fe20000000000 */
[----:B0-----:R-:W-:-:S11]  /*5270*/  FADD R160, R160, R161 ;  /* 0x000000a1a0a07221 */ /* 0x001fd60000000000 */
[----:B------:R-:W-:Y:S01]  /*5280*/  @!P2 SHF.R.U32.HI R161, RZ, 0x3, R169 ;  /* 0x00000003ffa1a819 */ /* 0x000fe200000116a9 */
[----:B-1----:R-:W-:Y:S01]  /*5290*/  ULEA UR4, UR5, UR4, 0x18 ;  /* 0x0000000405047291 */ /* 0x002fe2000f8ec0ff */
[----:B--23--:R-:W0:Y:S02]  /*52a0*/  SHFL.DOWN PT, R163, R160, 0x8, 0x1f ;  /* 0x09001f00a0a37f89 */ /* 0x00ce2400000e0000 */
[----:B------:R-:W-:Y:S01]  /*52b0*/  @!P2 LOP3.LUT R192, R161, 0x7c, RZ, 0xc0, !PT ;  /* 0x0000007ca1c0a812 */ /* 0x000fe200078ec0ff */
[----:B0-----:R-:W-:-:S05]  /*52c0*/  FADD R163, R160, R163 ;  /* 0x000000a3a0a37221 */ /* 0x001fca0000000000 */
[----:B------:R-:W0:Y:S02]  /*52d0*/  SHFL.DOWN PT, R162, R163, 0x4, 0x1f ;  /* 0x08801f00a3a27f89 */ /* 0x000e2400000e0000 */
[----:B0-----:R-:W-:-:S05]  /*52e0*/  FADD R162, R163, R162 ;  /* 0x000000a2a3a27221 */ /* 0x001fca0000000000 */
[----:B------:R-:W0:Y:S02]  /*52f0*/  SHFL.DOWN PT, R191, R162, 0x2, 0x1f ;  /* 0x08401f00a2bf7f89 */ /* 0x000e2400000e0000 */
[----:B0-----:R-:W-:-:S05]  /*5300*/  FADD R191, R162, R191 ;  /* 0x000000bfa2bf7221 */ /* 0x001fca0000000000 */
[----:B------:R-:W0:Y:S02]  /*5310*/  SHFL.DOWN PT, R190, R191, 0x1, 0x1f ;  /* 0x08201f00bfbe7f89 */ /* 0x000e2400000e0000 */
[----:B0-----:R-:W-:-:S05]  /*5320*/  FADD R193, R191, R190 ;  /* 0x000000bebfc17221 */ /* 0x001fca0000000000 */
[----:B------:R-:W-:Y:S01]  /*5330*/  @!P2 STS [R192+UR4], R193 ;  /* 0x000000c1c000a988 */ /* 0x000fe20008000804 */
[----:B------:R-:W-:Y:S06]  /*5340*/  BAR.SYNC.DEFER_BLOCKING 0x0 ;  /* 0x0000000000007b1d */ /* 0x000fec0000010000 */
[----:B------:R-:W0:Y:S02]  /*5350*/  LDS.128 R160, [UR4] ;  /* 0x00000004ffa07984 */ /* 0x000e240008000c00 */
[----:B0-----:R-:W-:-:S04]  /*5360*/  FADD R160, RZ, R160 ;  /* 0x000000a0ffa07221 */ /* 0x001fc80000000000 */
[----:B------:R-:W-:-:S04]  /*5370*/  FADD R161, R160, R161 ;  /* 0x000000a1a0a17221 */ /* 0x000fc80000000000 */
[----:B------:R-:W-:-:S04]  /*5380*/  FADD R162, R161, R162 ;  /* 0x000000a2a1a27221 */ /* 0x000fc80000000000 */
[----:B------:R-:W-:Y:S01]  /*5390*/  FADD R162, R162, R163 ;  /* 0x000000a3a2a27221 */ /* 0x000fe20000000000 */
[----:B------:R-:W-:Y:S06]  /*53a0*/  BRA `(.L_x_150) ;  /* 0x0000000c000c7947 */ /* 0x000fec0003800000 */
.L_x_149:
[----:B------:R-:W0:Y:S01]  /*53b0*/  SHFL.DOWN PT, R160, R161, 0x10, 0x1f ;  /* 0x0a001f00a1a07f89 */ /* 0x000e2200000e0000 */
[C---:B------:R-:W-:Y:S01]  /*53c0*/  LOP3.LUT P2, RZ, R169.reuse, 0x1f, RZ, 0xc0, !PT ;  /* 0x0000001fa9ff7812 */ /* 0x040fe2000784c0ff */
[----:B------:R-:W1:Y:S01]  /*53d0*/  LDC R194, c[0x0][0x380] ;  /* 0x0000e000ffc27b82 */ /* 0x000e620000000800 */
[----:B------:R-:W-:Y:S01]  /*53e0*/  ISETP.NE.AND P4, PT, R169, RZ, PT ;  /* 0x000000ffa900720c */ /* 0x000fe20003f85270 */
[----:B------:R-:W-:Y:S01]  /*53f0*/  IMAD R195, R170, R217, RZ ;  /* 0x000000d9aac37224 */ /* 0x000fe200078e02ff */
[----:B------:R-:W-:-:S09]  /*5400*/  LOP3.LUT P3, RZ, R211, 0x1, RZ, 0xc0, !PT ;  /* 0x00000001d3ff7812 */ /* 0x000fd2000786c0ff */
[----:B------:R-:W4:Y:S02]  /*5410*/  @!P2 S2R R192, SR_CgaCtaId ;  /* 0x0000000000c0a919 */ /* 0x000f240000008800 */
[----:B------:R-:W4:Y:S01]  /*5420*/  @!P4 S2R R193, SR_CgaCtaId ;  /* 0x0000000000c1c919 */ /* 0x000f220000008800 */
[----:B0-----:R-:W-:Y:S01]  /*5430*/  FADD R160, R160, R161 ;  /* 0x000000a1a0a07221 */ /* 0x001fe20000000000 */
[----:B------:R-:W-:Y:S01]  /*5440*/  @!P2 MOV R161, 0x400 ;  /* 0x0000040000a1a802 */ /* 0x000fe20000000f00 */
[----:B-1----:R-:W-:-:S03]  /*5450*/  IMAD R219, R217, R194, RZ ;  /* 0x000000c2d9db7224 */ /* 0x002fc600078e02ff */
[----:B--23--:R-:W0:Y:S01]  /*5460*/  SHFL.DOWN PT, R163, R160, 0x8, 0x1f ;  /* 0x09001f00a0a37f89 */ /* 0x00ce2200000e0000 */
[----:B----4-:R-:W-:Y:S01]  /*5470*/  @!P2 LEA R161, R192, R161, 0x18 ;  /* 0x000000a1c0a1a211 */ /* 0x010fe200078ec0ff */
[----:B0-----:R-:W-:Y:S01]  /*5480*/  FADD R163, R160, R163 ;  /* 0x000000a3a0a37221 */ /* 0x001fe20000000000 */
[----:B------:R-:W-:-:S04]  /*5490*/  @!P2 SHF.R.U32.HI R160, RZ, 0x3, R169 ;  /* 0x00000003ffa0a819 */ /* 0x000fc800000116a9 */
[----:B------:R-:W0:Y:S01]  /*54a0*/  SHFL.DOWN PT, R162, R163, 0x4, 0x1f ;  /* 0x08801f00a3a27f89 */ /* 0x000e2200000e0000 */
[----:B------:R-:W-:-:S05]  /*54b0*/  @!P2 LOP3.LUT R160, R160, 0x7c, RZ, 0xc0, !PT ;  /* 0x0000007ca0a0a812 */ /* 0x000fca00078ec0ff */
[----:B------:R-:W-:Y:S02]  /*54c0*/  @!P2 IMAD.IADD R246, R160, 0x1, R161 ;  /* 0x00000001a0f6a824 */ /* 0x000fe400078e02a1 */
[----:B0-----:R-:W-:-:S05]  /*54d0*/  FADD R162, R163, R162 ;  /* 0x000000a2a3a27221 */ /* 0x001fca0000000000 */
[----:B------:R-:W0:Y:S02]  /*54e0*/  SHFL.DOWN PT, R191, R162, 0x2, 0x1f ;  /* 0x08401f00a2bf7f89 */ /* 0x000e2400000e0000 */
[----:B0-----:R-:W-:Y:S01]  /*54f0*/  FADD R191, R162, R191 ;  /* 0x000000bfa2bf7221 */ /* 0x001fe20000000000 */
[----:B------:R-:W-:-:S04]  /*5500*/  @!P4 MOV R162, 0x400 ;  /* 0x0000040000a2c802 */ /* 0x000fc80000000f00 */
[----:B------:R-:W0:Y:S01]  /*5510*/  SHFL.DOWN PT, R190, R191, 0x1, 0x1f ;  /* 0x08201f00bfbe7f89 */ /* 0x000e2200000e0000 */
[----:B------:R-:W-:Y:S02]  /*5520*/  @!P4 LEA R162, R193, R162, 0x18 ;  /* 0x000000a2c1a2c211 */ /* 0x000fe400078ec0ff */
[----:B------:R-:W1:Y:S01]  /*5530*/  LDC.64 R192, c[0x0][0x3b8] ;  /* 0x0000ee00ffc07b82 */ /* 0x000e620000000a00 */
[----:B0-----:R-:W-:-:S07]  /*5540*/  FADD R221, R191, R190 ;  /* 0x000000bebfdd7221 */ /* 0x001fce0000000000 */
[----:B------:R-:W0:Y:S01]  /*5550*/  LDC.64 R190, c[0x0][0x3b0] ;  /* 0x0000ec00ffbe7b82 */ /* 0x000e220000000a00 */
[----:B------:R-:W-:Y:S07]  /*5560*/  @!P2 STS [R246], R221 ;  /* 0x000000ddf600a388 */ /* 0x000fee0000000800 */
[----:B------:R-:W-:Y:S01]  /*5570*/  BAR.SYNC.DEFER_BLOCKING 0x0 ;  /* 0x0000000000007b1d */ /* 0x000fe20000010000 */
[----:B0-----:R-:W-:-:S05]  /*5580*/  IMAD.WIDE.U32 R190, R195, 0x4, R190 ;  /* 0x00000004c3be7825 */ /* 0x001fca00078e00be */
[----:B------:R-:W0:Y:S02]  /*5590*/  @!P4 LDS.128 R160, [R162] ;  /* 0x00000000a2a0c984 */ /* 0x000e240000000c00 */
[----:B0-----:R-:W-:-:S04]  /*55a0*/  @!P4 FADD R160, RZ, R160 ;  /* 0x000000a0ffa0c221 */ /* 0x001fc80000000000 */
[----:B------:R-:W-:Y:S01]  /*55b0*/  @!P4 FADD R195, R160, R161 ;  /* 0x000000a1a0c3c221 */ /* 0x000fe20000000000 */
[----:B-1----:R-:W-:-:S04]  /*55c0*/  IMAD.WIDE.U32 R160, R170, 0x4, R192 ;  /* 0x00000004aaa07825 */ /* 0x002fc800078e00c0 */
[----:B------:R-:W-:Y:S01]  /*55d0*/  @!P4 FADD R162, R195, R162 ;  /* 0x000000a2c3a2c221 */ /* 0x000fe20000000000 */
[----:B------:R-:W-:-:S04]  /*55e0*/  IMAD.WIDE.U32 R192, R219, 0x4, R190 ;  /* 0x00000004dbc07825 */ /* 0x000fc800078e00be */
[----:B------:R-:W-:Y:S02]  /*55f0*/  HFMA2 R219, -RZ, RZ, 0, 0 ;  /* 0x00000000ffdb7431 */ /* 0x000fe400000001ff */
[----:B------:R-:W-:Y:S01]  /*5600*/  IMAD.WIDE R194, R194, 0x4, R160 ;  /* 0x00000004c2c27825 */ /* 0x000fe200078e02a0 */
[----:B------:R-:W-:Y:S02]  /*5610*/  SEL R190, R190, R192, !P3 ;  /* 0x000000c0bebe7207 */ /* 0x000fe40005800000 */
[----:B------:R-:W-:Y:S01]  /*5620*/  SEL R191, R191, R193, !P3 ;  /* 0x000000c1bfbf7207 */ /* 0x000fe20005800000 */
[----:B------:R-:W-:Y:S01]  /*5630*/  @!P4 FADD R219, R162, R163 ;  /* 0x000000a3a2dbc221 */ /* 0x000fe20000000000 */
[----:B------:R-:W-:Y:S02]  /*5640*/  SEL R160, R160, R194, !P3 ;  /* 0x000000c2a0a07207 */ /* 0x000fe40005800000 */
[----:B------:R-:W-:Y:S01]  /*5650*/  SEL R161, R161, R195, !P3 ;  /* 0x000000c3a1a17207 */ /* 0x000fe20005800000 */
[----:B------:R-:W-:Y:S01]  /*5660*/  @!P4 IMAD.WIDE.U32 R162, R168, 0x4, R190 ;  /* 0x00000004a8a2c825 */ /* 0x000fe200078e00be */
[----:B------:R-:W-:-:S04]  /*5670*/  LOP3.LUT P3, R192, R211, 0x2, RZ, 0xc0, !PT ;  /* 0x00000002d3c07812 */ /* 0x000fc8000786c0ff */
[----:B------:R0:W-:Y:S01]  /*5680*/  @!P4 STG.E desc[UR6][R162.64], R219 ;  /* 0x000000dba200c986 */ /* 0x0001e2000c101906 */
[----:B------:R-:W-:Y:S01]  /*5690*/  SEL R193, R217, RZ, !P3 ;  /* 0x000000ffd9c17207 */ /* 0x000fe20005800000 */
[----:B------:R-:W-:Y:S07]  /*56a0*/  @P4 BRA `(.L_x_151) ;  /* 0x0000000000304947 */ /* 0x000fee0003800000 */
[----:B------:R-:W-:Y:S02]  /*56b0*/  ISETP.NE.AND P3, PT, R193, -0x1, PT ;  /* 0xffffffffc100780c */ /* 0x000fe40003f65270 */
[----:B0-----:R-:W-:Y:S01]  /*56c0*/  IADD3 R163, PT, PT, -R192, 0x1, RZ ;  /* 0x00000001c0a37810 */ /* 0x001fe20007ffe1ff */
[----:B------:R-:W-:Y:S06]  /*56d0*/  MEMBAR.ALL.GPU ;  /* 0x0000000000007992 */ /* 0x000fec000000a000 */
[----:B------:R-:W-:-:S00]  /*56e0*/  ERRBAR ;  /* 0x00000000000079ab */ /* 0x000fc00000000000 */
[----:B------:R-:W-:Y:S06]  /*56f0*/  CGAERRBAR ;  /* 0x00000000000075ab */ /* 0x000fec0000000000 */
[----:B------:R1:W-:Y:S01]  /*5700*/  REDG.E.ADD.S32.STRONG.GPU desc[UR6][R160.64], R163 ;  /* 0x000000a3a000798e */ /* 0x0003e2000c12e306 */
[----:B------:R-:W-:Y:S05]  /*5710*/  @!P3 BRA `(.L_x_151) ;  /* 0x000000000014b947 */ /* 0x000fea0003800000 */
.L_x_152:
[----:B------:R-:W2:Y:S04]  /*5720*/  LDG.E.STRONG.GPU R162, desc[UR6][R160.64] ;  /* 0x00000006a0a27981 */ /* 0x000ea8000c1ef900 */
[----:B--2---:R-:W-:Y:S01]  /*5730*/  CCTL.IVALL ;  /* 0x00000000ff00798f */ /* 0x004fe20002000000 */
[----:B------:R-:W-:Y:S05]  /*5740*/  YIELD ;  /* 0x0000000000007946 */ /* 0x000fea0003800000 */
[----:B------:R-:W-:-:S13]  /*5750*/  ISETP.NE.AND P3, PT, R162, R193, PT ;  /* 0x000000c1a200720c */ /* 0x000fda0003f65270 */
[----:B------:R-:W-:Y:S05]  /*5760*/  @P3 BRA `(.L_x_152) ;  /* 0xfffffffc00ec3947 */ /* 0x000fea000383ffff */
.L_x_151:
[----:B------:R-:W-:Y:S01]  /*5770*/  ISETP.GE.AND P3, PT, R215, R217, PT ;  /* 0x000000d9d700720c */ /* 0x000fe20003f66270 */
[----:B------:R-:W-:Y:S05]  /*5780*/  WARPSYNC.ALL ;  /* 0x0000000000007948 */ /* 0x000fea0003800000 */
[----:B------:R-:W-:Y:S01]  /*5790*/  BAR.SYNC.DEFER_BLOCKING 0x0 ;  /* 0x0000000000007b1d */ /* 0x000fe20000010000 */
[----:B------:R-:W-:Y:S02]  /*57a0*/  VIADD R211, R211, 0x1 ;  /* 0x00000001d3d37836 */ /* 0x000fe40000000000 */
[----:B------:R-:W-:-:S03]  /*57b0*/  IMAD.MOV.U32 R229, RZ, RZ, RZ ;  /* 0x000000ffffe57224 */ /* 0x000fc600078e00ff */
[----:B------:R-:W-:Y:S04]  /*57c0*/  BSSY.RECONVERGENT B0, `(.L_x_153) ;  /* 0x0000076000007945 */ /* 0x000fe80003800200 */
[----:B------:R-:W-:Y:S05]  /*57d0*/  @P3 BRA `(.L_x_154) ;  /* 0x0000000400d03947 */ /* 0x000fea0003800000 */
[----:B01----:R-:W-:Y:S01]  /*57e0*/  IMAD.MOV.U32 R163, RZ, RZ, R215 ;  /* 0x000000ffffa37224 */ /* 0x003fe200078e00d7 */
[----:B------:R-:W-:Y:S01]  /*57f0*/  LOP3.LUT R162, R169, 0x1e0, RZ, 0xcf, !PT ;  /* 0x000001e0a9a27812 */ /* 0x000fe200078ecfff */
[----:B------:R-:W-:Y:S01]  /*5800*/  BSSY.RECONVERGENT B1, `(.L_x_155) ;  /* 0x0000039000017945 */ /* 0x000fe20003800200 */
[----:B------:R-:W-:Y:S02]  /*5810*/  IMAD.MOV.U32 R229, RZ, RZ, RZ ;  /* 0x000000ffffe57224 */ /* 0x000fe400078e00ff */
[----:B------:R-:W-:Y:S01]  /*5820*/  LOP3.LUT R160, RZ, R163, RZ, 0x33, !PT ;  /* 0x000000a3ffa07212 */ /* 0x000fe200078e33ff */
[----:B------:R-:W-:-:S04]  /*5830*/  IMAD.IADD R162, R162, 0x1, R217 ;  /* 0x00000001a2a27824 */ /* 0x000fc800078e02d9 */
[----:B------:R-:W-:Y:S01]  /*5840*/  IMAD.IADD R160, R160, 0x1, R217 ;  /* 0x00000001a0a07824 */ /* 0x000fe200078e02d9 */
[----:B------:R-:W-:-:S04]  /*5850*/  LEA.HI R162, R162, 0x1, RZ, 0x1b ;  /* 0x00000001a2a27811 */ /* 0x000fc800078fd8ff */
[----:B------:R-:W-:Y:S02]  /*5860*/  ISETP.GE.U32.AND P4, PT, R160, 0x1e0, PT ;  /* 0x000001e0a000780c */ /* 0x000fe40003f86070 */
[----:B------:R-:W-:-:S11]  /*5870*/  LOP3.LUT P3, RZ, R162, 0xf, RZ, 0xc0, !PT ;  /* 0x0000000fa2ff7812 */ /* 0x000fd6000786c0ff */
[----:B------:R-:W-:Y:S05]  /*5880*/  @!P4 BRA `(.L_x_156) ;  /* 0x0000000000c0c947 */ /* 0x000fea0003800000 */
[----:B------:R-:W-:Y:S01]  /*5890*/  LOP3.LUT R160, RZ, R215, RZ, 0x33, !PT ;  /* 0x000000d7ffa07212 */ /* 0x000fe200078e33ff */
[----:B------:R-:W-:-:S04]  /*58a0*/  IMAD.MOV.U32 R229, RZ, RZ, RZ ;  /* 0x000000ffffe57224 */ /* 0x000fc800078e00ff */
[----:B------:R-:W-:Y:S02]  /*58b0*/  IMAD.IADD R163, R160, 0x1, R217 ;  /* 0x00000001a0a37824 */ /* 0x000fe400078e02d9 */
[----:B------:R-:W-:-:S03]  /*58c0*/  IMAD.WIDE.U32 R160, R215, 0x4, R190 ;  /* 0x00000004d7a07825 */ /* 0x000fc600078e00be */
[----:B------:R-:W-:Y:S02]  /*58d0*/  LEA.HI R163, R163, 0x1, RZ, 0x1b ;  /* 0x00000001a3a37811 */ /* 0x000fe400078fd8ff */
[----:B------:R-:W-:Y:S02]  /*58e0*/  IADD3 R160, P4, PT, R160, 0x400, RZ ;  /* 0x00000400a0a07810 */ /* 0x000fe40007f9e0ff */
[----:B------:R-:W-:Y:S01]  /*58f0*/  LOP3.LUT R195, R163, 0xffffff0, RZ, 0xc0, !PT ;  /* 0x0ffffff0a3c37812 */ /* 0x000fe200078ec0ff */
[----:B------:R-:W-:Y:S01]  /*5900*/  IMAD.MOV.U32 R163, RZ, RZ, R215 ;  /* 0x000000ffffa37224 */ /* 0x000fe200078e00d7 */
[----:B------:R-:W-:-:S03]  /*5910*/  IADD3.X R161, PT, PT, RZ, R161, RZ, P4, !PT ;  /* 0x000000a1ffa17210 */ /* 0x000fc600027fe4ff */
[----:B------:R-:W-:-:S07]  /*5920*/  IMAD.MOV R195, RZ, RZ, -R195 ;  /* 0x000000ffffc37224 */ /* 0x000fce00078e0ac3 */
.L_x_157:
[----:B------:R-:W2:Y:S04]  /*5930*/  LDG.E R246, desc[UR6][R160.64+-0x400] ;  /* 0xfffc0006a0f67981 */ /* 0x000ea8000c1e1900 */
[----:B------:R-:W3:Y:S04]  /*5940*/  LDG.E R231, desc[UR6][R160.64+-0x380] ;  /* 0xfffc8006a0e77981 */ /* 0x000ee8000c1e1900 */
[----:B------:R-:W4:Y:S04]  /*5950*/  LDG.E R248, desc[UR6][R160.64+-0x300] ;  /* 0xfffd0006a0f87981 */ /* 0x000f28000c1e1900 */
        /* <DEDUP_REMOVED lines=12> */
[----:B------:R0:W4:Y:S01]  /*5a20*/  LDG.E R194, desc[UR6][R160.64+0x380] ;  /* 0x00038006a0c27981 */ /* 0x000122000c1e1900 */
[----:B------:R-:W-:-:S02]  /*5a30*/  VIADD R195, R195, 0x10 ;  /* 0x00000010c3c37836 */ /* 0x000fc40000000000 */
[----:B------:R-:W-:-:S03]  /*5a40*/  VIADD R163, R163, 0x200 ;  /* 0x00000200a3a37836 */ /* 0x000fc60000000000 */
[----:B------:R-:W-:Y:S02]  /*5a50*/  ISETP.NE.AND P4, PT, R195, RZ, PT ;  /* 0x000000ffc300720c */ /* 0x000fe40003f85270 */
[----:B0-----:R-:W-:-:S05]  /*5a60*/  IADD3 R160, P5, PT, R160, 0x800, RZ ;  /* 0x00000800a0a07810 */ /* 0x001fca0007fbe0ff */
[----:B------:R-:W-:Y:S02]  /*5a70*/  IMAD.X R161, RZ, RZ, R161, P5 ;  /* 0x000000ffffa17224 */ /* 0x000fe400028e06a1 */
[----:B--2---:R-:W-:-:S04]  /*5a80*/  FADD R246, R246, R229 ;  /* 0x000000e5f6f67221 */ /* 0x004fc80000000000 */
[----:B---3--:R-:W-:-:S04]  /*5a90*/  FADD R231, R246, R231 ;  /* 0x000000e7f6e77221 */ /* 0x008fc80000000000 */
[----:B----4-:R-:W-:-:S04]  /*5aa0*/  FADD R231, R231, R248 ;  /* 0x000000f8e7e77221 */ /* 0x010fc80000000000 */
[----:B------:R-:W-:-:S04]  /*5ab0*/  FADD R231, R231, R250 ;  /* 0x000000fae7e77221 */ /* 0x000fc80000000000 */
        /* <DEDUP_REMOVED lines=11> */
[----:B------:R-:W-:Y:S01]  /*5b70*/  FADD R229, R193, R194 ;  /* 0x000000c2c1e57221 */ /* 0x000fe20000000000 */
[----:B------:R-:W-:Y:S06]  /*5b80*/  @P4 BRA `(.L_x_157) ;  /* 0xfffffffc00684947 */ /* 0x000fec000383ffff */
.L_x_156:
[----:B------:R-:W-:Y:S05]  /*5b90*/  BSYNC.RECONVERGENT B1 ;  /* 0x0000000000017941 */ /* 0x000fea0003800200 */
.L_x_155:
[----:B------:R-:W-:Y:S05]  /*5ba0*/  @!P3 BRA `(.L_x_154) ;  /* 0x0000000000dcb947 */ /* 0x000fea0003800000 */
[----:B------:R-:W-:-:S05]  /*5bb0*/  LOP3.LUT R162, R162, 0xf, RZ, 0xc0, !PT ;  /* 0x0000000fa2a27812 */ /* 0x000fca00078ec0ff */
[----:B------:R-:W-:-:S05]  /*5bc0*/  VIADD R162, R162, 0xffffffff ;  /* 0xffffffffa2a27836 */ /* 0x000fca0000000000 */
[----:B------:R-:W-:-:S13]  /*5bd0*/  ISETP.GE.U32.AND P3, PT, R162, 0x7, PT ;  /* 0x00000007a200780c */ /* 0x000fda0003f66070 */
[----:B------:R-:W-:-:S05]  /*5be0*/  @P3 IMAD.WIDE R160, R163, 0x4, R190 ;  /* 0x00000004a3a03825 */ /* 0x000fca00078e02be */
[----:B------:R-:W2:Y:S04]  /*5bf0*/  @P3 LDG.E R162, desc[UR6][R160.64] ;  /* 0x00000006a0a23981 */ /* 0x000ea8000c1e1900 */
[----:B------:R-:W3:Y:S04]  /*5c00*/  @P3 LDG.E R193, desc[UR6][R160.64+0x80] ;  /* 0x00008006a0c13981 */ /* 0x000ee8000c1e1900 */
[----:B------:R-:W4:Y:S04]  /*5c10*/  @P3 LDG.E R195, desc[UR6][R160.64+0x100] ;  /* 0x00010006a0c33981 */ /* 0x000f28000c1e1900 */
[----:B------:R-:W4:Y:S04]  /*5c20*/  @P3 LDG.E R219, desc[UR6][R160.64+0x180] ;  /* 0x00018006a0db3981 */ /* 0x000f28000c1e1900 */
[----:B------:R-:W4:Y:S04]  /*5c30*/  @P3 LDG.E R221, desc[UR6][R160.64+0x200] ;  /* 0x00020006a0dd3981 */ /* 0x000f28000c1e1900 */
[----:B------:R-:W4:Y:S04]  /*5c40*/  @P3 LDG.E R223, desc[UR6][R160.64+0x280] ;  /* 0x00028006a0df3981 */ /* 0x000f28000c1e1900 */
[----:B------:R-:W4:Y:S04]  /*5c50*/  @P3 LDG.E R225, desc[UR6][R160.64+0x300] ;  /* 0x00030006a0e13981 */ /* 0x000f28000c1e1900 */
[----:B------:R-:W4:Y:S01]  /*5c60*/  @P3 LDG.E R227, desc[UR6][R160.64+0x380] ;  /* 0x00038006a0e33981 */ /* 0x000f22000c1e1900 */
[----:B------:R-:W-:Y:S01]  /*5c70*/  LOP3.LUT R192, R169, 0xe0, RZ, 0xcf, !PT ;  /* 0x000000e0a9c07812 */ /* 0x000fe200078ecfff */
[----:B------:R-:W-:-:S04]  /*5c80*/  @P3 VIADD R163, R163, 0x100 ;  /* 0x00000100a3a33836 */ /* 0x000fc80000000000 */
[----:B------:R-:W-:-:S05]  /*5c90*/  IMAD.IADD R192, R192, 0x1, R217 ;  /* 0x00000001c0c07824 */ /* 0x000fca00078e02d9 */
[----:B------:R-:W-:-:S04]  /*5ca0*/  LEA.HI R192, R192, 0x1, RZ, 0x1b ;  /* 0x00000001c0c07811 */ /* 0x000fc800078fd8ff */
[----:B------:R-:W-:Y:S01]  /*5cb0*/  LOP3.LUT P4, RZ, R192, 0x7, RZ, 0xc0, !PT ;  /* 0x00000007c0ff7812 */ /* 0x000fe2000788c0ff */
[----:B--2---:R-:W-:-:S04]  /*5cc0*/  @P3 FADD R162, R229, R162 ;  /* 0x000000a2e5a23221 */ /* 0x004fc80000000000 */
[----:B---3--:R-:W-:-:S04]  /*5cd0*/  @P3 FADD R162, R162, R193 ;  /* 0x000000c1a2a23221 */ /* 0x008fc80000000000 */
[----:B----4-:R-:W-:-:S04]  /*5ce0*/  @P3 FADD R162, R162, R195 ;  /* 0x000000c3a2a23221 */ /* 0x010fc80000000000 */
[----:B------:R-:W-:-:S04]  /*5cf0*/  @P3 FADD R162, R162, R219 ;  /* 0x000000dba2a23221 */ /* 0x000fc80000000000 */
[----:B------:R-:W-:-:S04]  /*5d00*/  @P3 FADD R162, R162, R221 ;  /* 0x000000dda2a23221 */ /* 0x000fc80000000000 */
[----:B------:R-:W-:-:S04]  /*5d10*/  @P3 FADD R162, R162, R223 ;  /* 0x000000dfa2a23221 */ /* 0x000fc80000000000 */
[----:B------:R-:W-:-:S04]  /*5d20*/  @P3 FADD R162, R162, R225 ;  /* 0x000000e1a2a23221 */ /* 0x000fc80000000000 */
[----:B------:R-:W-:Y:S01]  /*5d30*/  @P3 FADD R229, R162, R227 ;  /* 0x000000e3a2e53221 */ /* 0x000fe20000000000 */
[----:B------:R-:W-:Y:S06]  /*5d40*/  @!P4 BRA `(.L_x_154) ;  /* 0x000000000074c947 */ /* 0x000fec0003800000 */
[----:B------:R-:W-:-:S04]  /*5d50*/  LOP3.LUT R192, R192, 0x7, RZ, 0xc0, !PT ;  /* 0x00000007c0c07812 */ /* 0x000fc800078ec0ff */
[----:B------:R-:W-:-:S04]  /*5d60*/  IADD3 R192, PT, PT, R192, -0x1, RZ ;  /* 0xffffffffc0c07810 */ /* 0x000fc80007ffe0ff */
[----:B------:R-:W-:-:S13]  /*5d70*/  ISETP.GE.U32.AND P3, PT, R192, 0x3, PT ;  /* 0x00000003c000780c */ /* 0x000fda0003f66070 */
[----:B------:R-:W-:-:S05]  /*5d80*/  @P3 IMAD.WIDE R160, R163, 0x4, R190 ;  /* 0x00000004a3a03825 */ /* 0x000fca00078e02be */
[----:B------:R-:W2:Y:S04]  /*5d90*/  @P3 LDG.E R192, desc[UR6][R160.64] ;  /* 0x00000006a0c03981 */ /* 0x000ea8000c1e1900 */
[----:B------:R-:W3:Y:S04]  /*5da0*/  @P3 LDG.E R193, desc[UR6][R160.64+0x80] ;  /* 0x00008006a0c13981 */ /* 0x000ee8000c1e1900 */
        /* <DEDUP_REMOVED lines=10> */
[----:B------:R-:W-:Y:S01]  /*5e50*/  @P3 FADD R229, R192, R219 ;  /* 0x000000dbc0e53221 */ /* 0x000fe20000000000 */
[----:B------:R-:W-:Y:S06]  /*5e60*/  @!P4 BRA `(.L_x_154) ;  /* 0x00000000002cc947 */ /* 0x000fec0003800000 */
[----:B------:R-:W-:-:S05]  /*5e70*/  IMAD.WIDE R190, R163, 0x4, R190 ;  /* 0x00000004a3be7825 */ /* 0x000fca00078e02be */
[----:B------:R-:W2:Y:S01]  /*5e80*/  LDG.E R160, desc[UR6][R190.64] ;  /* 0x00000006bea07981 */ /* 0x000ea2000c1e1900 */
[----:B------:R-:W-:-:S04]  /*5e90*/  LOP3.LUT R162, R162, 0x3, RZ, 0xc0, !PT ;  /* 0x00000003a2a27812 */ /* 0x000fc800078ec0ff */
[----:B------:R-:W-:Y:S01]  /*5ea0*/  ISETP.NE.AND P3, PT, R162, 0x1, PT ;  /* 0x00000001a200780c */ /* 0x000fe20003f65270 */
[----:B--2---:R-:W-:-:S12]  /*5eb0*/  FADD R229, R229, R160 ;  /* 0x000000a0e5e57221 */ /* 0x004fd80000000000 */
[----:B------:R-:W-:Y:S05]  /*5ec0*/  @!P3 BRA `(.L_x_154) ;  /* 0x000000000014b947 */ /* 0x000fea0003800000 */
[----:B------:R-:W-:Y:S01]  /*5ed0*/  ISETP.NE.AND P3, PT, R162, 0x2, PT ;  /* 0x00000002a200780c */ /* 0x000fe20003f65270 */
[----:B------:R-:W2:-:S12]  /*5ee0*/  LDG.E R160, desc[UR6][R190.64+0x80] ;  /* 0x00008006bea07981 */ /* 0x000e98000c1e1900 */
[----:B------:R-:W3:Y:S01]  /*5ef0*/  @P3 LDG.E R162, desc[UR6][R190.64+0x100] ;  /* 0x00010006bea23981 */ /* 0x000ee2000c1e1900 */
[----:B--2---:R-:W-:-:S04]  /*5f00*/  FADD R229, R229, R160 ;  /* 0x000000a0e5e57221 */ /* 0x004fc80000000000 */
[----:B---3--:R-:W-:-:S07]  /*5f10*/  @P3 FADD R229, R229, R162 ;  /* 0x000000a2e5e53221 */ /* 0x008fce0000000000 */
.L_x_154:
[----:B------:R-:W-:Y:S05]  /*5f20*/  BSYNC.RECONVERGENT B0 ;  /* 0x0000000000007941 */ /* 0x000fea0003800200 */
.L_x_153:
[----:B-1----:R-:W1:Y:S01]  /*5f30*/  SHFL.BFLY PT, R160, R229, 0x1, 0x1f ;  /* 0x0c201f00e5a07f89 */ /* 0x002e6200000e0000 */
[----:B------:R-:W-:Y:S01]  /*5f40*/  LOP3.LUT R211, R211, 0x3, RZ, 0xc0, !PT ;  /* 0x00000003d3d37812 */ /* 0x000fe200078ec0ff */
[----:B-1----:R-:W-:-:S05]  /*5f50*/  FADD R160, R160, R229 ;  /* 0x000000e5a0a07221 */ /* 0x002fca0000000000 */
[----:B------:R-:W1:Y:S02]  /*5f60*/  SHFL.BFLY PT, R161, R160, 0x2, 0x1f ;  /* 0x0c401f00a0a17f89 */ /* 0x000e6400000e0000 */
[----:B-1----:R-:W-:-:S05]  /*5f70*/  FADD R161, R160, R161 ;  /* 0x000000a1a0a17221 */ /* 0x002fca0000000000 */
[----:B0-----:R-:W0:Y:S02]  /*5f80*/  SHFL.BFLY PT, R162, R161, 0x4, 0x1f ;  /* 0x0c801f00a1a27f89 */ /* 0x001e2400000e0000 */
[----:B0-----:R-:W-:-:S05]  /*5f90*/  FADD R163, R161, R162 ;  /* 0x000000a2a1a37221 */ /* 0x001fca0000000000 */
[----:B------:R-:W0:Y:S02]  /*5fa0*/  SHFL.BFLY PT, R162, R163, 0x8, 0x1f ;  /* 0x0d001f00a3a27f89 */ /* 0x000e2400000e0000 */
[----:B0-----:R-:W-:-:S05]  /*5fb0*/  FADD R190, R163, R162 ;  /* 0x000000a2a3be7221 */ /* 0x001fca0000000000 */
[----:B------:R-:W0:Y:S02]  /*5fc0*/  SHFL.BFLY PT, R191, R190, 0x10, 0x1f ;  /* 0x0e001f00bebf7f89 */ /* 0x000e2400000e0000 */
[----:B0-----:R-:W-:-:S07]  /*5fd0*/  FADD R162, R190, R191 ;  /* 0x000000bfbea27221 */ /* 0x001fce0000000000 */
.L_x_150:
[----:B------:R-:W-:Y:S01]  /*5fe0*/  ISETP.LT.AND P0, PT, R213, R186, !P0 ;  /* 0x000000bad500720c */ /* 0x000fe20004701270 */
[----:B------:R-:W-:Y:S01]  /*5ff0*/  BSSY.RECONVERGENT B0, `(.L_x_158) ;  /* 0x0000102000007945 */ /* 0x000fe20003800200 */
[----:B------:R-:W-:Y:S01]  /*6000*/  FMUL R219, R162, R167 ;  /* 0x000000a7a2db7220 */ /* 0x000fe20000400000 */
[----:B------:R-:W-:-:S10]  /*6010*/  IMAD.MOV.U32 R160, RZ, RZ, RZ ;  /* 0x000000ffffa07224 */ /* 0x000fd400078e00ff */
[----:B------:R-:W-:Y:S05]  /*6020*/  @!P0 BRA `(.L_x_159) ;  /* 0x0000000c00f88947 */ /* 0x000fea0003800000 */
[C---:B------:R-:W-:Y:S02]  /*6030*/  VIADD R162, R244.reuse, 0x1 ;  /* 0x00000001f4a27836 */ /* 0x040fe40000000000 */
[--C-:B-----5:R-:W-:Y:S01]  /*6040*/  FADD R161, R97, -R219.reuse ;  /* 0x800000db61a17221 */ /* 0x120fe20000000000 */
[C---:B------:R-:W-:Y:S02]  /*6050*/  VIADD R160, R244.reuse, 0x2 ;  /* 0x00000002f4a07836 */ /* 0x040fe40000000000 */
[--C-:B------:R-:W-:Y:S01]  /*6060*/  FADD R163, R99, -R219.reuse ;  /* 0x800000db63a37221 */ /* 0x100fe20000000000 */
[----:B------:R-:W-:Y:S01]  /*6070*/  VIADD R244, R244, 0x3 ;  /* 0x00000003f4f47836 */ /* 0x000fe20000000000 */
[-C--:B------:R-:W-:Y:S02]  /*6080*/  ISETP.GE.AND P5, PT, R162, R187.reuse, PT ;  /* 0x000000bba200720c */ /* 0x080fe40003fa6270 */
[-C--:B------:R-:W-:Y:S01]  /*6090*/  ISETP.GE.AND P4, PT, R160, R187.reuse, PT ;  /* 0x000000bba000720c */ /* 0x080fe20003f86270 */
[----:B------:R-:W-:Y:S01]  /*60a0*/  FADD R160, R96, -R219 ;  /* 0x800000db60a07221 */ /* 0x000fe20000000000 */
[----:B------:R-:W-:-:S03]  /*60b0*/  ISETP.GE.AND P3, PT, R244, R187, PT ;  /* 0x000000bbf400720c */ /* 0x000fc60003f66270 */
[----:B------:R-:W-:-:S06]  /*60c0*/  FFMA R160, R160, R160, RZ ;  /* 0x000000a0a0a07223 */ /* 0x000fcc00000000ff */
[----:B------:R-:W-:Y:S01]  /*60d0*/  @!P5 FFMA R160, R161, R161, R160 ;  /* 0x000000a1a1a0d223 */ /* 0x000fe200000000a0 */
[----:B------:R-:W-:-:S04]  /*60e0*/  FADD R161, R98, -R219 ;  /* 0x800000db62a17221 */ /* 0x000fc80000000000 */
[----:B------:R-:W-:Y:S01]  /*60f0*/  @!P4 FFMA R160, R161, R161, R160 ;  /* 0x000000a1a1a0c223 */ /* 0x000fe200000000a0 */
[----:B------:R-:W-:-:S03]  /*6100*/  ISETP.GE.AND P4, PT, R212, R187, PT ;  /* 0x000000bbd400720c */ /* 0x000fc60003f86270 */
[----:B------:R-:W-:-:S10]  /*6110*/  @!P3 FFMA R160, R163, R163, R160 ;  /* 0x000000a3a3a0b223 */ /* 0x000fd400000000a0 */
[----:B------:R-:W-:Y:S05]  /*6120*/  @P4 BRA `(.L_x_159) ;  /* 0x0000000c00b84947 */ /* 0x000fea0003800000 */
[----:B------:R-:W-:Y:S02]  /*6130*/  VIADD R162, R212, 0x1 ;  /* 0x00000001d4a27836 */ /* 0x000fe40000000000 */
[--C-:B------:R-:W-:Y:S01]  /*6140*/  FADD R161, R100, -R219.reuse ;  /* 0x800000db64a17221 */ /* 0x100fe20000000000 */
[----:B------:R-:W-:Y:S02]  /*6150*/  VIADD R190, R212, 0x2 ;  /* 0x00000002d4be7836 */ /* 0x000fe40000000000 */
[--C-:B------:R-:W-:Y:S01]  /*6160*/  FADD R163, R103, -R219.reuse ;  /* 0x800000db67a37221 */ /* 0x100fe20000000000 */
[----:B------:R-:W-:Y:S01]  /*6170*/  ISETP.GE.AND P5, PT, R162, R187, PT ;  /* 0x000000bba200720c */ /* 0x000fe20003fa6270 */
[----:B------:R-:W-:Y:S01]  /*6180*/  FFMA R160, R161, R161, R160 ;  /* 0x000000a1a1a07223 */ /* 0x000fe200000000a0 */
[----:B------:R-:W-:Y:S01]  /*6190*/  ISETP.GE.AND P4, PT, R190, R187, PT ;  /* 0x000000bbbe00720c */ /* 0x000fe20003f86270 */
[----:B------:R-:W-:Y:S01]  /*61a0*/  FADD R161, R101, -R219 ;  /* 0x800000db65a17221 */ /* 0x000fe20000000000 */
[----:B------:R-:W-:-:S04]  /*61b0*/  IADD3 R162, PT, PT, R212, 0x3, RZ ;  /* 0x00000003d4a27810 */ /* 0x000fc80007ffe0ff */
[----:B------:R-:W-:-:S05]  /*61c0*/  ISETP.GE.AND P3, PT, R162, R187, PT ;  /* 0x000000bba200720c */ /* 0x000fca0003f66270 */
        /* <DEDUP_REMOVED lines=14> */
[----:B------:R-:W-:-:S05]  /*62b0*/  VIADD R162, R214, 0x3 ;  /* 0x00000003d6a27836 */ /* 0x000fca0000000000 */
[----:B------:R-:W-:-:S04]  /*62c0*/  ISETP.GE.AND P3, PT, R162, R187, PT ;  /* 0x000000bba200720c */ /* 0x000fc80003f66270 */
        /* <DEDUP_REMOVED lines=202> */
[-C--:B------:R-:W-:Y:S01]  /*6f70*/  ISETP.GE.AND P5, PT, R162, R187.reuse, PT ;  /* 0x000000bba200720c */ /* 0x080fe20003fa6270 */
[----:B------:R-:W-:Y:S01]  /*6f80*/  VIADD R162, R240, 0x3 ;  /* 0x00000003f0a27836 */ /* 0x000fe20000000000 */
[----:B------:R-:W-:Y:S01]  /*6f90*/  ISETP.GE.AND P4, PT, R190, R187, PT ;  /* 0x000000bbbe00720c */ /* 0x000fe20003f86270 */
[----:B------:R-:W-:Y:S01]  /*6fa0*/  FFMA R160, R161, R161, R160 ;  /* 0x000000a1a1a07223 */ /* 0x000fe200000000a0 */
[----:B------:R-:W-:-:S02]  /*6fb0*/  FADD R161, R157, -R219 ;  /* 0x800000db9da17221 */ /* 0x000fc40000000000 */
[----:B------:R-:W-:-:S07]  /*6fc0*/  ISETP.GE.AND P3, PT, R162, R187, PT ;  /* 0x000000bba200720c */ /* 0x000fce0003f66270 */
[----:B------:R-:W-:Y:S01]  /*6fd0*/  @!P5 FFMA R160, R161, R161, R160 ;  /* 0x000000a1a1a0d223 */ /* 0x000fe200000000a0 */
[----:B------:R-:W-:-:S04]  /*6fe0*/  FADD R161, R158, -R219 ;  /* 0x800000db9ea17221 */ /* 0x000fc80000000000 */
[----:B------:R-:W-:-:S04]  /*6ff0*/  @!P4 FFMA R160, R161, R161, R160 ;  /* 0x000000a1a1a0c223 */ /* 0x000fc800000000a0 */
[----:B------:R-:W-:-:S07]  /*7000*/  @!P3 FFMA R160, R163, R163, R160 ;  /* 0x000000a3a3a0b223 */ /* 0x000fce00000000a0 */
.L_x_159:
[----:B------:R-:W-:Y:S05]  /*7010*/  BSYNC.RECONVERGENT B0 ;  /* 0x0000000000007941 */ /* 0x000fea0003800200 */
.L_x_158:
[----:B------:R-:W-:Y:S05]  /*7020*/  @P1 BRA `(.L_x_160) ;  /* 0x00000000005c1947 */ /* 0x000fea0003800000 */
[----:B------:R-:W0:Y:S01]  /*7030*/  SHFL.DOWN PT, R161, R160, 0x10, 0x1f ;  /* 0x0a001f00a0a17f89 */ /* 0x000e2200000e0000 */
[----:B------:R-:W1:Y:S01]  /*7040*/  S2UR UR5, SR_CgaCtaId ;  /* 0x00000000000579c3 */ /* 0x000e620000008800 */
[----:B------:R-:W-:Y:S01]  /*7050*/  UMOV UR4, 0x400 ;  /* 0x0000040000047882 */ /* 0x000fe20000000000 */
[----:B0-----:R-:W-:Y:S01]  /*7060*/  FADD R161, R161, R160 ;  /* 0x000000a0a1a17221 */ /* 0x001fe20000000000 */
[----:B------:R-:W-:Y:S01]  /*7070*/  @!P2 SHF.R.U32.HI R160, RZ, 0x3, R169 ;  /* 0x00000003ffa0a819 */ /* 0x000fe200000116a9 */
[----:B-1----:R-:W-:-:S03]  /*7080*/  ULEA UR4, UR5, UR4, 0x18 ;  /* 0x0000000405047291 */ /* 0x002fc6000f8ec0ff */
[----:B------:R-:W0:Y:S01]  /*7090*/  SHFL.DOWN PT, R162, R161, 0x8, 0x1f ;  /* 0x09001f00a1a27f89 */ /* 0x000e2200000e0000 */
        /* <DEDUP_REMOVED lines=8> */
[----:B------:R-:W-:Y:S01]  /*7120*/  @!P2 STS [R192+UR4+0x10], R191 ;  /* 0x000010bfc000a988 */ /* 0x000fe20008000804 */
[----:B------:R-:W-:Y:S06]  /*7130*/  BAR.SYNC.DEFER_BLOCKING 0x0 ;  /* 0x0000000000007b1d */ /* 0x000fec0000010000 */
[----:B------:R-:W0:Y:S02]  /*7140*/  LDS.128 R160, [UR4+0x10] ;  /* 0x00001004ffa07984 */ /* 0x000e240008000c00 */
[----:B0-----:R-:W-:-:S04]  /*7150*/  FADD R160, RZ, R160 ;  /* 0x000000a0ffa07221 */ /* 0x001fc80000000000 */
[----:B------:R-:W-:-:S04]  /*7160*/  FADD R161, R160, R161 ;  /* 0x000000a1a0a17221 */ /* 0x000fc80000000000 */
[----:B------:R-:W-:-:S04]  /*7170*/  FADD R162, R161, R162 ;  /* 0x000000a2a1a27221 */ /* 0x000fc80000000000 */
[----:B------:R-:W-:Y:S01]  /*7180*/  FADD R162, R162, R163 ;  /* 0x000000a3a2a27221 */ /* 0x000fe20000000000 */
[----:B------:R-:W-:Y:S06]  /*7190*/  BRA `(.L_x_161) ;  /* 0x0000000800f07947 */ /* 0x000fec0003800000 */
.L_x_160:
[----:B------:R-:W0:Y:S01]  /*71a0*/  SHFL.DOWN PT, R161, R160, 0x10, 0x1f ;  /* 0x0a001f00a0a17f89 */ /* 0x000e2200000e0000 */
[----:B------:R-:W-:Y:S01]  /*71b0*/  ISETP.NE.AND P1, PT, R169, RZ, PT ;  /* 0x000000ffa900720c */ /* 0x000fe20003f25270 */
[----:B------:R-:W1:Y:S01]  /*71c0*/  LDC R223, c[0x0][0x380] ;  /* 0x0000e000ffdf7b82 */ /* 0x000e620000000800 */
[----:B------:R-:W-:Y:S01]  /*71d0*/  @!P2 MOV R192, 0x400 ;  /* 0x0000040000c0a802 */ /* 0x000fe20000000f00 */
[----:B------:R-:W2:Y:S01]  /*71e0*/  @!P2 S2R R193, SR_CgaCtaId ;  /* 0x0000000000c1a919 */ /* 0x000ea20000008800 */
[----:B------:R-:W-:-:S09]  /*71f0*/  IMAD R195, R170, R217, RZ ;  /* 0x000000d9aac37224 */ /* 0x000fd200078e02ff */
[----:B------:R-:W3:Y:S01]  /*7200*/  @!P1 S2R R244, SR_CgaCtaId ;  /* 0x0000000000f49919 */ /* 0x000ee20000008800 */
[----:B0-----:R-:W-:Y:S01]  /*7210*/  FADD R161, R161, R160 ;  /* 0x000000a0a1a17221 */ /* 0x001fe20000000000 */
[----:B------:R-:W-:Y:S01]  /*7220*/  @!P2 SHF.R.U32.HI R160, RZ, 0x3, R169 ;  /* 0x00000003ffa0a819 */ /* 0x000fe200000116a9 */
[----:B-1----:R-:W-:-:S03]  /*7230*/  IMAD R225, R217, R223, RZ ;  /* 0x000000dfd9e17224 */ /* 0x002fc600078e02ff */
[----:B------:R-:W0:Y:S01]  /*7240*/  SHFL.DOWN PT, R162, R161, 0x8, 0x1f ;  /* 0x09001f00a1a27f89 */ /* 0x000e2200000e0000 */
[----:B------:R-:W-:Y:S02]  /*7250*/  @!P2 LOP3.LUT R160, R160, 0x7c, RZ, 0xc0, !PT ;  /* 0x0000007ca0a0a812 */ /* 0x000fe400078ec0ff */
[----:B--2---:R-:W-:-:S05]  /*7260*/  @!P2 LEA R193, R193, R192, 0x18 ;  /* 0x000000c0c1c1a211 */ /* 0x004fca00078ec0ff */
[----:B------:R-:W-:Y:S02]  /*7270*/  @!P2 IMAD.IADD R221, R160, 0x1, R193 ;  /* 0x00000001a0dda824 */ /* 0x000fe400078e02c1 */
[----:B------:R-:W1:Y:S01]  /*7280*/  LDC.64 R192, c[0x0][0x3b8] ;  /* 0x0000ee00ffc07b82 */ /* 0x000e620000000a00 */
[----:B0-----:R-:W-:Y:S01]  /*7290*/  FADD R162, R161, R162 ;  /* 0x000000a2a1a27221 */ /* 0x001fe20000000000 */
[----:B------:R-:W-:-:S04]  /*72a0*/  @!P1 MOV R161, 0x400 ;  /* 0x0000040000a19802 */ /* 0x000fc80000000f00 */
[----:B------:R-:W0:Y:S02]  /*72b0*/  SHFL.DOWN PT, R163, R162, 0x4, 0x1f ;  /* 0x08801f00a2a37f89 */ /* 0x000e2400000e0000 */
[----:B0-----:R-:W-:Y:S01]  /*72c0*/  FADD R163, R162, R163 ;  /* 0x000000a3a2a37221 */ /* 0x001fe20000000000 */
[----:B---3--:R-:W-:-:S04]  /*72d0*/  @!P1 LEA R162, R244, R161, 0x18 ;  /* 0x000000a1f4a29211 */ /* 0x008fc800078ec0ff */
[----:B------:R-:W0:Y:S02]  /*72e0*/  SHFL.DOWN PT, R190, R163, 0x2, 0x1f ;  /* 0x08401f00a3be7f89 */ /* 0x000e2400000e0000 */
[----:B0-----:R-:W-:-:S05]  /*72f0*/  FADD R190, R163, R190 ;  /* 0x000000bea3be7221 */ /* 0x001fca0000000000 */
[----:B------:R-:W0:Y:S02]  /*7300*/  SHFL.DOWN PT, R191, R190, 0x1, 0x1f ;  /* 0x08201f00bebf7f89 */ /* 0x000e2400000e0000 */
[----:B0-----:R-:W-:Y:S02]  /*7310*/  FADD R194, R190, R191 ;  /* 0x000000bfbec27221 */ /* 0x001fe40000000000 */
[----:B------:R-:W0:Y:S03]  /*7320*/  LDC.64 R190, c[0x0][0x3b0] ;  /* 0x0000ec00ffbe7b82 */ /* 0x000e260000000a00 */
[----:B------:R2:W-:Y:S05]  /*7330*/  @!P2 STS [R221+0x10], R194 ;  /* 0x000010c2dd00a388 */ /* 0x0005ea0000000800 */
[----:B------:R-:W-:Y:S01]  /*7340*/  BAR.SYNC.DEFER_BLOCKING 0x0 ;  /* 0x0000000000007b1d */ /* 0x000fe20000010000 */
[----:B------:R-:W-:Y:S01]  /*7350*/  LOP3.LUT P2, RZ, R211, 0x1, RZ, 0xc0, !PT ;  /* 0x00000001d3ff7812 */ /* 0x000fe2000784c0ff */
[----:B--2---:R-:W-:-:S02]  /*7360*/  IMAD.MOV.U32 R221, RZ, RZ, RZ ;  /* 0x000000ffffdd7224 */ /* 0x004fc400078e00ff */
[----:B0-----:R-:W-:Y:S02]  /*7370*/  IMAD.WIDE.U32 R190, R195, 0x4, R190 ;  /* 0x00000004c3be7825 */ /* 0x001fe400078e00be */
[----:B------:R-:W0:Y:S02]  /*7380*/  @!P1 LDS.128 R160, [R162+0x10] ;  /* 0x00001000a2a09984 */ /* 0x000e240000000c00 */
[----:B0-----:R-:W-:-:S04]  /*7390*/  @!P1 FADD R160, RZ, R160 ;  /* 0x000000a0ffa09221 */ /* 0x001fc80000000000 */
[----:B------:R-:W-:Y:S01]  /*73a0*/  @!P1 FADD R195, R160, R161 ;  /* 0x000000a1a0c39221 */ /* 0x000fe20000000000 */
[----:B-1----:R-:W-:-:S04]  /*73b0*/  IMAD.WIDE.U32 R160, R170, 0x4, R192 ;  /* 0x00000004aaa07825 */ /* 0x002fc800078e00c0 */
[----:B------:R-:W-:Y:S01]  /*73c0*/  @!P1 FADD R162, R195, R162 ;  /* 0x000000a2c3a29221 */ /* 0x000fe20000000000 */
[----:B------:R-:W-:-:S04]  /*73d0*/  IMAD.WIDE.U32 R192, R225, 0x4, R190 ;  /* 0x00000004e1c07825 */ /* 0x000fc800078e00be */
[----:B------:R-:W-:Y:S01]  /*73e0*/  @!P1 FADD R221, R162, R163 ;  /* 0x000000a3a2dd9221 */ /* 0x000fe20000000000 */
[----:B------:R-:W-:Y:S01]  /*73f0*/  IMAD.WIDE R194, R223, 0x4, R160 ;  /* 0x00000004dfc27825 */ /* 0x000fe200078e02a0 */
[----:B------:R-:W-:Y:S02]  /*7400*/  SEL R190, R190, R192, !P2 ;  /* 0x000000c0bebe7207 */ /* 0x000fe40005000000 */
[----:B------:R-:W-:Y:S02]  /*7410*/  SEL R191, R191, R193, !P2 ;  /* 0x000000c1bfbf7207 */ /* 0x000fe40005000000 */
        /* <DEDUP_REMOVED lines=14> */
.L_x_163:
[----:B------:R-:W2:Y:S04]  /*7500*/  LDG.E.STRONG.GPU R162, desc[UR6][R160.64] ;  /* 0x00000006a0a27981 */ /* 0x000ea8000c1ef900 */
[----:B--2---:R-:W-:Y:S01]  /*7510*/  CCTL.IVALL ;  /* 0x00000000ff00798f */ /* 0x004fe20002000000 */
[----:B------:R-:W-:Y:S05]  /*7520*/  YIELD ;  /* 0x0000000000007946 */ /* 0x000fea0003800000 */
[----:B------:R-:W-:-:S13]  /*7530*/  ISETP.NE.AND P1, PT, R162, R193, PT ;  /* 0x000000c1a200720c */ /* 0x000fda0003f25270 */
[----:B------:R-:W-:Y:S05]  /*7540*/  @P1 BRA `(.L_x_163) ;  /* 0xfffffffc00ec1947 */ /* 0x000fea000383ffff */
.L_x_162:
[----:B------:R-:W-:Y:S01]  /*7550*/  ISETP.GE.AND P1, PT, R215, R217, PT ;  /* 0x000000d9d700720c */ /* 0x000fe20003f26270 */
[----:B------:R-:W-:Y:S05]  /*7560*/  WARPSYNC.ALL ;  /* 0x0000000000007948 */ /* 0x000fea0003800000 */
[----:B------:R-:W-:Y:S01]  /*7570*/  BAR.SYNC.DEFER_BLOCKING 0x0 ;  /* 0x0000000000007b1d */ /* 0x000fe20000010000 */
[----:B------:R-:W-:Y:S01]  /*7580*/  IADD3 R211, PT, PT, R211, 0x1, RZ ;  /* 0x00000001d3d37810 */ /* 0x000fe20007ffe0ff */
[----:B------:R-:W-:-:S04]  /*7590*/  IMAD.MOV.U32 R231, RZ, RZ, RZ ;  /* 0x000000ffffe77224 */ /* 0x000fc800078e00ff */
[----:B------:R-:W-:Y:S04]  /*75a0*/  BSSY.RECONVERGENT B0, `(.L_x_164) ;  /* 0x0000070000007945 */ /* 0x000fe80003800200 */
[----:B------:R-:W-:Y:S05]  /*75b0*/  @P1 BRA `(.L_x_165) ;  /* 0x0000000400b81947 */ /* 0x000fea0003800000 */
[----:B-1----:R-:W-:Y:S01]  /*75c0*/  LOP3.LUT R160, RZ, R215, RZ, 0x33, !PT ;  /* 0x000000d7ffa07212 */ /* 0x002fe200078e33ff */
[----:B------:R-:W-:Y:S01]  /*75d0*/  BSSY.RECONVERGENT B1, `(.L_x_166) ;  /* 0x0000034000017945 */ /* 0x000fe20003800200 */
[----:B0-----:R-:W-:Y:S01]  /*75e0*/  LOP3.LUT R162, R169, 0x1e0, RZ, 0xcf, !PT ;  /* 0x000001e0a9a27812 */ /* 0x001fe200078ecfff */
[----:B------:R-:W-:Y:S02]  /*75f0*/  IMAD.MOV.U32 R231, RZ, RZ, RZ ;  /* 0x000000ffffe77224 */ /* 0x000fe400078e00ff */
[--C-:B------:R-:W-:Y:S02]  /*7600*/  IMAD.IADD R160, R160, 0x1, R217.reuse ;  /* 0x00000001a0a07824 */ /* 0x100fe400078e02d9 */
[----:B------:R-:W-:-:S03]  /*7610*/  IMAD.IADD R162, R162, 0x1, R217 ;  /* 0x00000001a2a27824 */ /* 0x000fc600078e02d9 */
[----:B------:R-:W-:Y:S02]  /*7620*/  ISETP.GE.U32.AND P1, PT, R160, 0x1e0, PT ;  /* 0x000001e0a000780c */ /* 0x000fe40003f26070 */
[----:B------:R-:W-:-:S04]  /*7630*/  LEA.HI R162, R162, 0x1, RZ, 0x1b ;  /* 0x00000001a2a27811 */ /* 0x000fc800078fd8ff */
[----:B------:R-:W-:-:S07]  /*7640*/  LOP3.LUT P2, RZ, R162, 0xf, RZ, 0xc0, !PT ;  /* 0x0000000fa2ff7812 */ /* 0x000fce000784c0ff */
[----:B------:R-:W-:Y:S06]  /*7650*/  @!P1 BRA `(.L_x_167) ;  /* 0x0000000000ac9947 */ /* 0x000fec0003800000 */
[----:B------:R-:W-:Y:S01]  /*7660*/  LOP3.LUT R160, R169, 0xffffffe0, RZ, 0xcf, !PT ;  /* 0xffffffe0a9a07812 */ /* 0x000fe200078ecfff */
[----:B------:R-:W-:Y:S02]  /*7670*/  IMAD.MOV.U32 R194, RZ, RZ, RZ ;  /* 0x000000ffffc27224 */ /* 0x000fe400078e00ff */
[----:B------:R-:W-:Y:S02]  /*7680*/  IMAD.MOV.U32 R231, RZ, RZ, RZ ;  /* 0x000000ffffe77224 */ /* 0x000fe400078e00ff */
[----:B------:R-:W-:-:S05]  /*7690*/  IMAD.IADD R160, R160, 0x1, R217 ;  /* 0x00000001a0a07824 */ /* 0x000fca00078e02d9 */
[----:B------:R-:W-:-:S04]  /*76a0*/  LEA.HI R160, R160, 0x1, RZ, 0x1b ;  /* 0x00000001a0a07811 */ /* 0x000fc800078fd8ff */
[----:B------:R-:W-:-:S07]  /*76b0*/  LOP3.LUT R163, R160, 0xffffff0, RZ, 0xc0, !PT ;  /* 0x0ffffff0a0a37812 */ /* 0x000fce00078ec0ff */
.L_x_168:
[----:B------:R-:W-:-:S05]  /*76c0*/  IMAD.WIDE.U32 R160, R215, 0x4, R190 ;  /* 0x00000004d7a07825 */ /* 0x000fca00078e00be */
        /* <DEDUP_REMOVED lines=15> */
[----:B------:R-:W4:Y:S01]  /*77c0*/  LDG.E R229, desc[UR6][R160.64+0x780] ;  /* 0x00078006a0e57981 */ /* 0x000f22000c1e1900 */
[----:B------:R-:W-:Y:S01]  /*77d0*/  VIADD R194, R194, 0x10 ;  /* 0x00000010c2c27836 */ /* 0x000fe20000000000 */
[----:B------:R-:W-:-:S04]  /*77e0*/  IADD3 R215, PT, PT, R215, 0x200, RZ ;  /* 0x00000200d7d77810 */ /* 0x000fc80007ffe0ff */
[----:B------:R-:W-:Y:S01]  /*77f0*/  ISETP.NE.AND P1, PT, R194, R163, PT ;  /* 0x000000a3c200720c */ /* 0x000fe20003f25270 */
        /* <DEDUP_REMOVED lines=17> */
.L_x_167:
[----:B------:R-:W-:Y:S05]  /*7910*/  BSYNC.RECONVERGENT B1 ;  /* 0x0000000000017941 */ /* 0x000fea0003800200 */
.L_x_166:
        /* <DEDUP_REMOVED lines=27> */
[----:B------:R-:W-:-:S05]  /*7ad0*/  LOP3.LUT R192, R192, 0x7, RZ, 0xc0, !PT ;  /* 0x00000007c0c07812 */ /* 0x000fca00078ec0ff */
[----:B------:R-:W-:-:S05]  /*7ae0*/  VIADD R192, R192, 0xffffffff ;  /* 0xffffffffc0c07836 */ /* 0x000fca0000000000 */
        /* <DEDUP_REMOVED lines=27> */
.L_x_165:
[----:B------:R-:W-:Y:S05]  /*7ca0*/  BSYNC.RECONVERGENT B0 ;  /* 0x0000000000007941 */ /* 0x000fea0003800200 */
.L_x_164:
        /* <DEDUP_REMOVED lines=11> */
.L_x_161:
[----:B------:R-:W0:Y:S01]  /*7d60*/  LDCU UR4, c[0x0][0x3d8] ;  /* 0x00007b00ff0477ac */ /* 0x000e220008000800 */
[----:B------:R-:W-:Y:S01]  /*7d70*/  ISETP.GE.AND P1, PT, R213, R186, PT ;  /* 0x000000bad500720c */ /* 0x000fe20003f26270 */
[----:B------:R-:W-:Y:S03]  /*7d80*/  BSSY.RECONVERGENT B0, `(.L_x_169) ;  /* 0x000048d000007945 */ /* 0x000fe60003800200 */
[----:B------:R-:W-:Y:S01]  /*7d90*/  ISETP.NE.OR P1, PT, R232, RZ, P1 ;  /* 0x000000ffe800720c */ /* 0x000fe20000f25670 */
[----:B0-----:R-:W-:-:S12]  /*7da0*/  FFMA R190, R162, R167, UR4 ;  /* 0x00000004a2be7e23 */ /* 0x001fd800080000a7 */
[----:B------:R-:W0:Y:S01]  /*7db0*/  @!P1 LDC.64 R160, c[0x0][0x3a0] ;  /* 0x0000e800ffa09b82 */ /* 0x000e220000000a00 */
[----:B------:R-:W-:-:S07]  /*7dc0*/  FSETP.GEU.AND P2, PT, |R190|, 1.175494350822287508e-38, PT ;  /* 0x00800000be00780b */ /* 0x000fce0003f4e200 */
[----:B------:R-:W1:Y:S06]  /*7dd0*/  @!P1 LDC.64 R162, c[0x0][0x398] ;  /* 0x0000e600ffa29b82 */ /* 0x000e6c0000000a00 */
[----:B------:R-:W-:-:S04]  /*7de0*/  @!P2 FMUL R190, R190, 16777216 ;  /* 0x4b800000bebea820 */ /* 0x000fc80000400000 */
[----:B------:R-:W2:Y:S01]  /*7df0*/  MUFU.RSQ R193, R190 ;  /* 0x000000be00c17308 */ /* 0x000ea20000001400 */
[----:B0-----:R-:W-:-:S04]  /*7e00*/  @!P1 IMAD.WIDE R160, R213, 0x4, R160 ;  /* 0x00000004d5a09825 */ /* 0x001fc800078e02a0 */
[----:B-1----:R-:W-:-:S05]  /*7e10*/  @!P1 IMAD.WIDE R162, R213, 0x4, R162 ;  /* 0x00000004d5a29825 */ /* 0x002fca00078e02a2 */
[----:B------:R0:W-:Y:S01]  /*7e20*/  @!P1 STG.E desc[UR6][R162.64], R219 ;  /* 0x000000dba2009986 */ /* 0x0001e2000c101906 */
[----:B--2---:R-:W-:-:S05]  /*7e30*/  @!P2 FMUL R193, R193, 4096 ;  /* 0x45800000c1c1a820 */ /* 0x004fca0000400000 */
[----:B------:R0:W-:Y:S01]  /*7e40*/  @!P1 STG.E desc[UR6][R160.64], R193 ;  /* 0x000000c1a0009986 */ /* 0x0001e2000c101906 */
[----:B------:R-:W-:Y:S05]  /*7e50*/  @!P0 BRA `(.L_x_170) ;  /* 0x0000004400fc8947 */ /* 0x000fea0003800000 */
[--C-:B0----5:R-:W-:Y:S01]  /*7e60*/  FADD R162, R97, -R219.reuse ;  /* 0x800000db61a27221 */ /* 0x121fe20000000000 */
[--C-:B------:R-:W-:Y:S01]  /*7e70*/  FADD R160, R96, -R219.reuse ;  /* 0x800000db60a07221 */ /* 0x100fe20000000000 */
[--C-:B------:R-:W-:Y:S01]  /*7e80*/  FADD R190, R98, -R219.reuse ;  /* 0x800000db62be7221 */ /* 0x100fe20000000000 */
[----:B------:R-:W-:Y:S01]  /*7e90*/  FADD R192, R99, -R219 ;  /* 0x800000db63c07221 */ /* 0x000fe20000000000 */
[-C--:B------:R-:W-:Y:S01]  /*7ea0*/  FMUL R161, R162, R193.reuse ;  /* 0x000000c1a2a17220 */ /* 0x080fe20000400000 */
[-C--:B------:R-:W-:Y:S01]  /*7eb0*/  FMUL R160, R160, R193.reuse ;  /* 0x000000c1a0a07220 */ /* 0x080fe20000400000 */
[-C--:B------:R-:W-:Y:S01]  /*7ec0*/  FMUL R162, R190, R193.reuse ;  /* 0x000000c1bea27220 */ /* 0x080fe20000400000 */
[----:B------:R-:W-:Y:S01]  /*7ed0*/  FMUL R163, R192, R193 ;  /* 0x000000c1c0a37220 */ /* 0x000fe20000400000 */
[----:B------:R-:W-:Y:S02]  /*7ee0*/  IMAD R195, R213, R187, RZ ;  /* 0x000000bbd5c37224 */ /* 0x000fe400078e02ff */
[----:B------:R-:W-:Y:S01]  /*7ef0*/  FFMA R191, R165, R160, R32 ;  /* 0x000000a0a5bf7223 */ /* 0x000fe20000000020 */
[----:B------:R-:W-:Y:S01]  /*7f00*/  FFMA R215, R30, R161, R33 ;  /* 0x000000a11ed77223 */ /* 0x000fe20000000021 */
[----:B------:R-:W-:Y:S01]  /*7f10*/  FFMA R217, R31, R162, R34 ;  /* 0x000000a21fd97223 */ /* 0x000fe20000000022 */
[----:B------:R-:W-:Y:S01]  /*7f20*/  FFMA R221, R28, R163, R35 ;  /* 0x000000a31cdd7223 */ /* 0x000fe20000000023 */
[----:B------:R-:W-:Y:S06]  /*7f30*/  BRA.U !UP0, `(.L_x_171) ;  /* 0x0000000108787547 */ /* 0x000fec000b800000 */
[----:B------:R-:W-:Y:S01]  /*7f40*/  UISETP.NE.AND UP1, UPT, UR8, URZ, UPT ;  /* 0x000000ff0800728c */ /* 0x000fe2000bf25270 */
[----:B------:R-:W-:Y:S08]  /*7f50*/  BSSY.RECONVERGENT B1, `(.L_x_171) ;  /* 0x000001c000017945 */ /* 0x000ff00003800200 */
[----:B------:R-:W-:Y:S05]  /*7f60*/  BRA.U UP1, `(.L_x_172) ;  /* 0x0000000101307547 */ /* 0x000fea000b800000 */
[C---:B------:R-:W-:Y:S02]  /*7f70*/  LEA R160, R232.reuse, 0x1, 0x2 ;  /* 0x00000001e8a07811 */ /* 0x040fe400078e10ff */
[----:B------:R-:W-:Y:S02]  /*7f80*/  LEA R162, R232, 0x2, 0x2 ;  /* 0x00000002e8a27811 */ /* 0x000fe400078e10ff */
[-C--:B------:R-:W-:Y:S02]  /*7f90*/  ISETP.GE.AND P0, PT, R160, R187.reuse, PT ;  /* 0x000000bba000720c */ /* 0x080fe40003f06270 */
[----:B------:R-:W-:Y:S02]  /*7fa0*/  LEA R160, R232, 0x3, 0x2 ;  /* 0x00000003e8a07811 */ /* 0x000fe400078e10ff */
[-C--:B------:R-:W-:Y:S02]  /*7fb0*/  ISETP.GE.AND P1, PT, R162, R187.reuse, PT ;  /* 0x000000bba200720c */ /* 0x080fe40003f26270 */
[----:B------:R-:W-:-:S02]  /*7fc0*/  ISETP.GE.AND P2, PT, R160, R187, PT ;  /* 0x000000bba000720c */ /* 0x000fc40003f46270 */
[----:B------:R-:W-:-:S05]  /*7fd0*/  FMNMX R164, R164, |R191|, !PT ;  /* 0x400000bfa4a47209 */ /* 0x000fca0007800000 */
[----:B------:R-:W-:-:S04]  /*7fe0*/  @!P0 FMNMX R164, R164, |R215|, !PT ;  /* 0x400000d7a4a48209 */ /* 0x000fc80007800000 */
[----:B------:R-:W-:Y:S02]  /*7ff0*/  @!P1 FMNMX R164, R164, |R217|, !PT ;  /* 0x400000d9a4a49209 */ /* 0x000fe40007800000 */
[----:B------:R-:W-:Y:S05]  /*8000*/  @P2 BRA `(.L_x_173) ;  /* 0x0000000000402947 */ /* 0x000fea0003800000 */
[----:B------:R-:W-:Y:S01]  /*8010*/  FMNMX R164, R164, |R221|, !PT ;  /* 0x400000dda4a47209 */ /* 0x000fe20007800000 */
[----:B------:R-:W-:Y:S06]  /*8020*/  BRA `(.L_x_173) ;  /* 0x0000000000387947 */ /* 0x000fec0003800000 */
.L_x_172:
[C---:B------:R-:W-:Y:S02]  /*8030*/  LEA R160, R232.reuse, 0x1, 0x2 ;  /* 0x00000001e8a07811 */ /* 0x040fe400078e10ff */
[----:B------:R-:W-:Y:S02]  /*8040*/  LEA R162, R232, 0x2, 0x2 ;  /* 0x00000002e8a27811 */ /* 0x000fe400078e10ff */
[-C--:B------:R-:W-:Y:S02]  /*8050*/  ISETP.GE.AND P0, PT, R160, R187.reuse, PT ;  /* 0x000000bba000720c */ /* 0x080fe40003f06270 */
[----:B------:R-:W-:Y:S02]  /*8060*/  LEA R160, R232, 0x3, 0x2 ;  /* 0x00000003e8a07811 */ /* 0x000fe400078e10ff */
[-C--:B------:R-:W-:Y:S02]  /*8070*/  ISETP.GE.AND P1, PT, R162, R187.reuse, PT ;  /* 0x000000bba200720c */ /* 0x080fe40003f26270 */
[----:B------:R-:W-:-:S02]  /*8080*/  ISETP.GE.AND P2, PT, R160, R187, PT ;  /* 0x000000bba000720c */ /* 0x000fc40003f46270 */
[-C--:B------:R-:W-:Y:S01]  /*8090*/  FMNMX R164, R164, |R191|.reuse, !PT ;  /* 0x400000bfa4a47209 */ /* 0x080fe20007800000 */
[----:B------:R-:W-:-:S04]  /*80a0*/  FMUL R191, R166, R191 ;  /* 0x000000bfa6bf7220 */ /* 0x000fc80000400000 */
[-C--:B------:R-:W-:Y:S01]  /*80b0*/  @!P0 FMNMX R164, R164, |R215|.reuse, !PT ;  /* 0x400000d7a4a48209 */ /* 0x080fe20007800000 */
[----:B------:R-:W-:-:S03]  /*80c0*/  @!P0 FMUL R215, R166, R215 ;  /* 0x000000d7a6d78220 */ /* 0x000fc60000400000 */
[-C--:B------:R-:W-:Y:S01]  /*80d0*/  @!P1 FMNMX R164, R164, |R217|.reuse, !PT ;  /* 0x400000d9a4a49209 */ /* 0x080fe20007800000 */
[----:B------:R-:W-:-:S03]  /*80e0*/  @!P1 FMUL R217, R166, R217 ;  /* 0x000000d9a6d99220 */ /* 0x000fc60000400000 */
[-C--:B------:R-:W-:Y:S01]  /*80f0*/  @!P2 FMNMX R164, R164, |R221|.reuse, !PT ;  /* 0x400000dda4a4a209 */ /* 0x080fe20007800000 */
[----:B------:R-:W-:-:S07]  /*8100*/  @!P2 FMUL R221, R166, R221 ;  /* 0x000000dda6dda220 */ /* 0x000fce0000400000 */
.L_x_173:
[----:B------:R-:W-:Y:S05]  /*8110*/  BSYNC.RECONVERGENT B1 ;  /* 0x0000000000017941 */ /* 0x000fea0003800200 */
.L_x_171:
[----:B------:R-:W0:Y:S01]  /*8120*/  LDC.64 R160, c[0x0][0x3c8] ;  /* 0x0000f200ffa07b82 */ /* 0x000e220000000a00 */
[C---:B------:R-:W-:Y:S01]  /*8130*/  IMAD R163, R232.reuse, 0x4, R195 ;  /* 0x00000004e8a37824 */ /* 0x040fe200078e02c3 */
[----:B------:R1:W2:Y:S01]  /*8140*/  F2F.BF16.F32 R223, R191 ;  /* 0x000000bf00df7304 */ /* 0x0002a20000202000 */
[----:B------:R-:W-:Y:S01]  /*8150*/  IMAD R232, R232, -0x4, R187 ;  /* 0xfffffffce8e87824 */ /* 0x000fe200078e02bb */
[----:B------:R-:W-:Y:S04]  /*8160*/  BSSY.RECONVERGENT B1, `(.L_x_174) ;  /* 0x0000017000017945 */ /* 0x000fe80003800200 */
[----:B------:R-:W-:Y:S02]  /*8170*/  ISETP.GT.U32.AND P1, PT, R232, 0x3, PT ;  /* 0x00000003e800780c */ /* 0x000fe40003f24070 */
[----:B------:R-:W3:Y:S08]  /*8180*/  F2F.BF16.F32 R215, R215 ;  /* 0x000000d700d77304 */ /* 0x000ef00000202000 */
[----:B------:R-:W4:Y:S01]  /*8190*/  F2F.BF16.F32 R217, R217 ;  /* 0x000000d900d97304 */ /* 0x000f220000202000 */
[----:B0-----:R-:W-:-:S07]  /*81a0*/  IMAD.WIDE R162, R163, 0x2, R160 ;  /* 0x00000002a3a27825 */ /* 0x001fce00078e02a0 */
[----:B------:R-:W0:Y:S01]  /*81b0*/  F2F.BF16.F32 R221, R221 ;  /* 0x000000dd00dd7304 */ /* 0x000e220000202000 */
[----:B------:R-:W-:-:S13]  /*81c0*/  LOP3.LUT P0, RZ, R162, 0x7, RZ, 0xc0, !PT ;  /* 0x00000007a2ff7812 */ /* 0x000fda000780c0ff */
[----:B-1234-:R-:W-:Y:S05]  /*81d0*/  @!P0 BRA P1, `(.L_x_175) ;  /* 0x0000000000288947 */ /* 0x01efea0000800000 */
[C---:B------:R-:W-:Y:S02]  /*81e0*/  ISETP.GE.U32.AND P1, PT, R232.reuse, 0x2, PT ;  /* 0x00000002e800780c */ /* 0x040fe40003f26070 */
[C---:B------:R-:W-:Y:S02]  /*81f0*/  ISETP.GE.U32.AND P2, PT, R232.reuse, 0x3, PT ;  /* 0x00000003e800780c */ /* 0x040fe40003f46070 */
[----:B------:R-:W-:-:S09]  /*8200*/  ISETP.NE.AND P0, PT, R232, RZ, PT ;  /* 0x000000ffe800720c */ /* 0x000fd20003f05270 */
[----:B------:R1:W-:Y:S04]  /*8210*/  @P1 STG.E.U16 desc[UR6][R162.64+0x2], R215 ;  /* 0x000002d7a2001986 */ /* 0x0003e8000c101506 */
[----:B------:R1:W-:Y:S04]  /*8220*/  @P2 STG.E.U16 desc[UR6][R162.64+0x4], R217 ;  /* 0x000004d9a2002986 */ /* 0x0003e8000c101506 */
[----:B------:R1:W-:Y:S01]  /*8230*/  @P0 STG.E.U16 desc[UR6][R162.64], R223 ;  /* 0x000000dfa2000986 */ /* 0x0003e2000c101506 */
[----:B------:R-:W-:-:S13]  /*8240*/  ISETP.GE.U32.AND P0, PT, R232, 0x4, PT ;  /* 0x00000004e800780c */ /* 0x000fda0003f06070 */
[----:B-1----:R-:W-:Y:S05]  /*8250*/  @!P0 BRA `(.L_x_176) ;  /* 0x00000000001c8947 */ /* 0x002fea0003800000 */
[----:B0-----:R1:W-:Y:S01]  /*8260*/  STG.E.U16 desc[UR6][R162.64+0x6], R221 ;  /* 0x000006dda2007986 */ /* 0x0013e2000c101506 */
[----:B------:R-:W-:Y:S05]  /*8270*/  BRA `(.L_x_176) ;  /* 0x0000000000147947 */ /* 0x000fea0003800000 */
.L_x_175:
[----:B------:R-:W-:-:S04]  /*8280*/  IMAD.WIDE.U32 R190, R215, 0x10000, RZ ;  /* 0x00010000d7be7825 */ /* 0x000fc800078e00ff */
[----:B0-----:R-:W-:Y:S01]  /*8290*/  IMAD.U32 R215, R221, 0x10000, RZ ;  /* 0x00010000ddd77824 */ /* 0x001fe200078e00ff */
[----:B------:R-:W-:-:S04]  /*82a0*/  LOP3.LUT R190, R190, R223, RZ, 0xfc, !PT ;  /* 0x000000dfbebe7212 */ /* 0x000fc800078efcff */
[----:B------:R-:W-:-:S05]  /*82b0*/  LOP3.LUT R191, R191, R215, R217, 0xfe, !PT ;  /* 0x000000d7bfbf7212 */ /* 0x000fca00078efed9 */
[----:B------:R0:W-:Y:S02]  /*82c0*/  STG.E.64 desc[UR6][R162.64], R190 ;  /* 0x000000bea2007986 */ /* 0x0001e4000c101b06 */
.L_x_176:
[----:B------:R-:W-:Y:S05]  /*82d0*/  BSYNC.RECONVERGENT B1 ;  /* 0x0000000000017941 */ /* 0x000fea0003800200 */
.L_x_174:
[----:B------:R-:W-:-:S04]  /*82e0*/  ISETP.GE.AND P0, PT, R212, R187, PT ;  /* 0x000000bbd400720c */ /* 0x000fc80003f06270 */
[----:B------:R-:W-:-:S13]  /*82f0*/  ISETP.GE.OR P0, PT, R213, R186, P0 ;  /* 0x000000bad500720c */ /* 0x000fda0000706670 */
[----:B------:R-:W-:Y:S05]  /*8300*/  @P0 BRA `(.L_x_170) ;  /* 0x0000004000d00947 */ /* 0x000fea0003800000 */
[--C-:B0-----:R-:W-:Y:S01]  /*8310*/  FADD R190, R101, -R219.reuse ;  /* 0x800000db65be7221 */ /* 0x101fe20000000000 */
[--C-:B-1----:R-:W-:Y:S01]  /*8320*/  FADD R162, R100, -R219.reuse ;  /* 0x800000db64a27221 */ /* 0x102fe20000000000 */
[--C-:B------:R-:W-:Y:S01]  /*8330*/  FADD R192, R102, -R219.reuse ;  /* 0x800000db66c07221 */ /* 0x100fe20000000000 */
[----:B------:R-:W-:Y:S01]  /*8340*/  FADD R194, R103, -R219 ;  /* 0x800000db67c27221 */ /* 0x000fe20000000000 */
[-C--:B------:R-:W-:Y:S01]  /*8350*/  FMUL R163, R190, R193.reuse ;  /* 0x000000c1bea37220 */ /* 0x080fe20000400000 */
[-C--:B------:R-:W-:Y:S01]  /*8360*/  FMUL R162, R162, R193.reuse ;  /* 0x000000c1a2a27220 */ /* 0x080fe20000400000 */
[-C--:B------:R-:W-:Y:S01]  /*8370*/  FMUL R190, R192, R193.reuse ;  /* 0x000000c1c0be7220 */ /* 0x080fe20000400000 */
[----:B------:R-:W-:Y:S01]  /*8380*/  FMUL R191, R194, R193 ;  /* 0x000000c1c2bf7220 */ /* 0x000fe20000400000 */
[----:B------:R-:W-:Y:S01]  /*8390*/  FFMA R217, R26, R163, R37 ;  /* 0x000000a31ad97223 */ /* 0x000fe20000000025 */
[----:B------:R-:W-:Y:S01]  /*83a0*/  FFMA R215, R29, R162, R36 ;  /* 0x000000a21dd77223 */ /* 0x000fe20000000024 */
[----:B------:R-:W-:Y:S01]  /*83b0*/  FFMA R221, R27, R190, R38 ;  /* 0x000000be1bdd7223 */ /* 0x000fe20000000026 */
[----:B------:R-:W-:Y:S01]  /*83c0*/  FFMA R223, R24, R191, R39 ;  /* 0x000000bf18df7223 */ /* 0x000fe20000000027 */
[----:B------:R-:W-:Y:S06]  /*83d0*/  BRA.U !UP0, `(.L_x_177) ;  /* 0x0000000108807547 */ /* 0x000fec000b800000 */
[----:B------:R-:W-:Y:S01]  /*83e0*/  UISETP.NE.AND UP1, UPT, UR8, URZ, UPT ;  /* 0x000000ff0800728c */ /* 0x000fe2000bf25270 */
[----:B------:R-:W-:Y:S08]  /*83f0*/  BSSY.RECONVERGENT B1, `(.L_x_177) ;  /* 0x000001e000017945 */ /* 0x000ff00003800200 */
[----:B------:R-:W-:Y:S05]  /*8400*/  BRA.U !UP1, `(.L_x_178) ;  /* 0x0000000109487547 */ /* 0x000fea000b800000 */
[C---:B------:R-:W-:Y:S01]  /*8410*/  VIADD R162, R212.reuse, 0x2 ;  /* 0x00000002d4a27836 */ /* 0x040fe20000000000 */
[----:B------:R-:W-:Y:S02]  /*8420*/  IADD3 R190, PT, PT, R212, 0x1, RZ ;  /* 0x00000001d4be7810 */ /* 0x000fe40007ffe0ff */
[-C--:B------:R-:W-:Y:S01]  /*8430*/  FMNMX R164, R164, |R215|.reuse, !PT ;  /* 0x400000d7a4a47209 */ /* 0x080fe20007800000 */
[----:B------:R-:W-:Y:S01]  /*8440*/  FMUL R215, R166, R215 ;  /* 0x000000d7a6d77220 */ /* 0x000fe20000400000 */
[-C--:B------:R-:W-:Y:S01]  /*8450*/  ISETP.GE.AND P1, PT, R162, R187.reuse, PT ;  /* 0x000000bba200720c */ /* 0x080fe20003f26270 */
[----:B------:R-:W-:Y:S01]  /*8460*/  VIADD R162, R212, 0x3 ;  /* 0x00000003d4a27836 */ /* 0x000fe20000000000 */
[-C--:B------:R-:W-:Y:S02]  /*8470*/  ISETP.GE.AND P2, PT, R190, R187.reuse, PT ;  /* 0x000000bbbe00720c */ /* 0x080fe40003f46270 */
[----:B------:R-:W-:Y:S02]  /*8480*/  FMNMX R163, |R217|, R164, !PT ;  /* 0x000000a4d9a37209 */ /* 0x000fe40007800200 */
[----:B------:R-:W-:-:S02]  /*8490*/  ISETP.GE.AND P0, PT, R162, R187, PT ;  /* 0x000000bba200720c */ /* 0x000fc40003f06270 */
[----:B------:R-:W-:-:S04]  /*84a0*/  FSEL R164, R163, R164, !P2 ;  /* 0x000000a4a3a47208 */ /* 0x000fc80005000000 */
[-C--:B------:R-:W-:Y:S01]  /*84b0*/  FMNMX R163, |R221|, R164.reuse, !PT ;  /* 0x000000a4dda37209 */ /* 0x080fe20007800200 */
[C---:B------:R-:W-:Y:S02]  /*84c0*/  @!P1 FMUL R221, R166.reuse, R221 ;  /* 0x000000dda6dd9220 */ /* 0x040fe40000400000 */
[----:B------:R-:W-:Y:S01]  /*84d0*/  @!P2 FMUL R217, R166, R217 ;  /* 0x000000d9a6d9a220 */ /* 0x000fe20000400000 */
[----:B------:R-:W-:-:S03]  /*84e0*/  FSEL R164, R163, R164, !P1 ;  /* 0x000000a4a3a47208 */ /* 0x000fc60004800000 */
[----:B------:R-:W-:Y:S05]  /*84f0*/  @P0 BRA `(.L_x_179) ;  /* 0x0000000000340947 */ /* 0x000fea0003800000 */
[-C--:B------:R-:W-:Y:S01]  /*8500*/  FMNMX R164, R164, |R223|.reuse, !PT ;  /* 0x400000dfa4a47209 */ /* 0x080fe20007800000 */
[----:B------:R-:W-:Y:S01]  /*8510*/  FMUL R223, R166, R223 ;  /* 0x000000dfa6df7220 */ /* 0x000fe20000400000 */
[----:B------:R-:W-:Y:S06]  /*8520*/  BRA `(.L_x_179) ;  /* 0x0000000000287947 */ /* 0x000fec0003800000 */
.L_x_178:
[----:B------:R-:W-:Y:S01]  /*8530*/  VIADD R190, R212, 0x1 ;  /* 0x00000001d4be7836 */ /* 0x000fe20000000000 */
[----:B------:R-:W-:Y:S01]  /*8540*/  FMNMX R164, R164, |R215|, !PT ;  /* 0x400000d7a4a47209 */ /* 0x000fe20007800000 */
[----:B------:R-:W-:-:S03]  /*8550*/  VIADD R162, R212, 0x2 ;  /* 0x00000002d4a27836 */ /* 0x000fc60000000000 */
[-C--:B------:R-:W-:Y:S02]  /*8560*/  ISETP.GE.AND P2, PT, R190, R187.reuse, PT ;  /* 0x000000bbbe00720c */ /* 0x080fe40003f46270 */
[----:B------:R-:W-:Y:S01]  /*8570*/  ISETP.GE.AND P1, PT, R162, R187, PT ;  /* 0x000000bba200720c */ /* 0x000fe20003f26270 */
[----:B------:R-:W-:-:S05]  /*8580*/  VIADD R162, R212, 0x3 ;  /* 0x00000003d4a27836 */ /* 0x000fca0000000000 */
[----:B------:R-:W-:-:S05]  /*8590*/  ISETP.GE.AND P0, PT, R162, R187, PT ;  /* 0x000000bba200720c */ /* 0x000fca0003f06270 */
[----:B------:R-:W-:-:S04]  /*85a0*/  @!P2 FMNMX R164, |R217|, R164, !PT ;  /* 0x000000a4d9a4a209 */ /* 0x000fc80007800200 */
[----:B------:R-:W-:-:S04]  /*85b0*/  @!P1 FMNMX R164, |R221|, R164, !PT ;  /* 0x000000a4dda49209 */ /* 0x000fc80007800200 */
[----:B------:R-:W-:-:S07]  /*85c0*/  @!P0 FMNMX R164, R164, |R223|, !PT ;  /* 0x400000dfa4a48209 */ /* 0x000fce0007800000 */
.L_x_179:
[----:B------:R-:W-:Y:S05]  /*85d0*/  BSYNC.RECONVERGENT B1 ;  /* 0x0000000000017941 */ /* 0x000fea0003800200 */
.L_x_177:
[----:B------:R-:W-:Y:S01]  /*85e0*/  IMAD.IADD R163, R212, 0x1, R195 ;  /* 0x00000001d4a37824 */ /* 0x000fe200078e02c3 */
[----:B------:R-:W0:Y:S01]  /*85f0*/  F2F.BF16.F32 R217, R217 ;  /* 0x000000d900d97304 */ /* 0x000e220000202000 */
[----:B------:R-:W-:Y:S01]  /*8600*/  IMAD.IADD R192, R187, 0x1, -R212 ;  /* 0x00000001bbc07824 */ /* 0x000fe200078e0ad4 */
[----:B------:R-:W-:Y:S01]  /*8610*/  BSSY.RECONVERGENT B1, `(.L_x_180) ;  /* 0x0000016000017945 */ /* 0x000fe20003800200 */
[----:B------:R-:W-:Y:S01]  /*8620*/  IMAD.WIDE R162, R163, 0x2, R160 ;  /* 0x00000002a3a27825 */ /* 0x000fe200078e02a0 */
[----:B------:R-:W-:Y:S02]  /*8630*/  ISETP.GE.AND P4, PT, R214, R187, PT ;  /* 0x000000bbd600720c */ /* 0x000fe40003f86270 */
[----:B------:R-:W-:Y:S02]  /*8640*/  LOP3.LUT P0, RZ, R162, 0x7, RZ, 0xc0, !PT ;  /* 0x00000007a2ff7812 */ /* 0x000fe4000780c0ff */
[----:B------:R-:W1:Y:S02]  /*8650*/  F2F.BF16.F32 R223, R223 ;  /* 0x000000df00df7304 */ /* 0x000e640000202000 */
[----:B------:R-:W-:-:S06]  /*8660*/  ISETP.LT.U32.OR P0, PT, R192, 0x4, P0 ;  /* 0x00000004c000780c */ /* 0x000fcc0000701470 */
[----:B------:R-:W2:Y:S08]  /*8670*/  F2F.BF16.F32 R221, R221 ;  /* 0x000000dd00dd7304 */ /* 0x000eb00000202000 */
[----:B------:R-:W3:Y:S01]  /*8680*/  F2F.BF16.F32 R215, R215 ;  /* 0x000000d700d77304 */ /* 0x000ee20000202000 */
[----:B0-----:R-:W-:-:S04]  /*8690*/  @!P0 IMAD.WIDE.U32 R190, R217, 0x10000, RZ ;  /* 0x00010000d9be8825 */ /* 0x001fc800078e00ff */
[----:B-1----:R-:W-:-:S05]  /*86a0*/  @!P0 IMAD.U32 R225, R223, 0x10000, RZ ;  /* 0x00010000dfe18824 */ /* 0x002fca00078e00ff */
[----:B--2---:R-:W-:Y:S02]  /*86b0*/  @!P0 LOP3.LUT R191, R191, R225, R221, 0xfe, !PT ;  /* 0x000000e1bfbf8212 */ /* 0x004fe400078efedd */
[----:B---3--:R-:W-:-:S05]  /*86c0*/  @!P0 LOP3.LUT R190, R190, R215, RZ, 0xfc, !PT ;  /* 0x000000d7bebe8212 */ /* 0x008fca00078efcff */
[----:B------:R0:W-:Y:S01]  /*86d0*/  @!P0 STG.E.64 desc[UR6][R162.64], R190 ;  /* 0x000000bea2008986 */ /* 0x0001e2000c101b06 */
[----:B------:R-:W-:Y:S05]  /*86e0*/  @!P0 BRA `(.L_x_181) ;  /* 0x0000000000208947 */ /* 0x000fea0003800000 */
[C---:B------:R-:W-:Y:S02]  /*86f0*/  ISETP.NE.AND P0, PT, R192.reuse, RZ, PT ;  /* 0x000000ffc000720c */ /* 0x040fe40003f05270 */
[C---:B------:R-:W-:Y:S02]  /*8700*/  ISETP.GE.U32.AND P1, PT, R192.reuse, 0x2, PT ;  /* 0x00000002c000780c */ /* 0x040fe40003f26070 */
[C---:B------:R-:W-:Y:S02]  /*8710*/  ISETP.GE.U32.AND P2, PT, R192.reuse, 0x3, PT ;  /* 0x00000003c000780c */ /* 0x040fe40003f46070 */
[----:B------:R-:W-:-:S07]  /*8720*/  ISETP.GE.U32.AND P3, PT, R192, 0x4, PT ;  /* 0x00000004c000780c */ /* 0x000fce0003f66070 */
[----:B------:R1:W-:Y:S04]  /*8730*/  @P0 STG.E.U16 desc[UR6][R162.64], R215 ;  /* 0x000000d7a2000986 */ /* 0x0003e8000c101506 */
[----:B------:R1:W-:Y:S04]  /*8740*/  @P1 STG.E.U16 desc[UR6][R162.64+0x2], R217 ;  /* 0x000002d9a2001986 */ /* 0x0003e8000c101506 */
[----:B------:R1:W-:Y:S04]  /*8750*/  @P2 STG.E.U16 desc[UR6][R162.64+0x4], R221 ;  /* 0x000004dda2002986 */ /* 0x0003e8000c101506 */
[----:B------:R1:W-:Y:S02]  /*8760*/  @P3 STG.E.U16 desc[UR6][R162.64+0x6], R223 ;  /* 0x000006dfa2003986 */ /* 0x0003e4000c101506 */
.L_x_181:
[----:B------:R-:W-:Y:S05]  /*8770*/  BSYNC.RECONVERGENT B1 ;  /* 0x0000000000017941 */ /* 0x000fea0003800200 */
.L_x_180:
        /* <DEDUP_REMOVED lines=35> */
.L_x_183:
        /* <DEDUP_REMOVED lines=10> */
.L_x_184:
[----:B------:R-:W-:Y:S05]  /*8a50*/  BSYNC.RECONVERGENT B1 ;  /* 0x0000000000017941 */ /* 0x000fea0003800200 */
.L_x_182:
        /* <DEDUP_REMOVED lines=25> */
.L_x_186:
[----:B------:R-:W-:Y:S05]  /*8bf0*/  BSYNC.RECONVERGENT B1 ;  /* 0x0000000000017941 */ /* 0x000fea0003800200 */
.L_x_185:
        /* <DEDUP_REMOVED lines=35> */
.L_x_188:
        /* <DEDUP_REMOVED lines=10> */
.L_x_189:
[----:B------:R-:W-:Y:S05]  /*8ed0*/  BSYNC.RECONVERGENT B1 ;  /* 0x0000000000017941 */ /* 0x000fea0003800200 */
.L_x_187:
        /* <DEDUP_REMOVED lines=25> */
.L_x_191:
[----:B------:R-:W-:Y:S05]  /*9070*/  BSYNC.RECONVERGENT B1 ;  /* 0x0000000000017941 */ /* 0x000fea0003800200 */
.L_x_190:
        /* <DEDUP_REMOVED lines=35> */
.L_x_193:
        /* <DEDUP_REMOVED lines=10> */
.L_x_194:
[----:B------:R-:W-:Y:S05]  /*9350*/  BSYNC.RECONVERGENT B1 ;  /* 0x0000000000017941 */ /* 0x000fea0003800200 */
.L_x_192:
        /* <DEDUP_REMOVED lines=25> */
.L_x_196:
[----:B------:R-:W-:Y:S05]  /*94f0*/  BSYNC.RECONVERGENT B1 ;  /* 0x0000000000017941 */ /* 0x000fea0003800200 */
.L_x_195:
        /* <DEDUP_REMOVED lines=35> */
.L_x_198:
        /* <DEDUP_REMOVED lines=10> */
.L_x_199:
[----:B------:R-:W-:Y:S05]  /*97d0*/  BSYNC.RECONVERGENT B1 ;  /* 0x0000000000017941 */ /* 0x000fea0003800200 */
.L_x_197:
        /* <DEDUP_REMOVED lines=25> */
.L_x_201:
[----:B------:R-:W-:Y:S05]  /*9970*/  BSYNC.RECONVERGENT B1 ;  /* 0x0000000000017941 */ /* 0x000fea0003800200 */
.L_x_200:
        /* <DEDUP_REMOVED lines=35> */
.L_x_203:
        /* <DEDUP_REMOVED lines=10> */
.L_x_204:
[----:B------:R-:W-:Y:S05]  /*9c50*/  BSYNC.RECONVERGENT B1 ;  /* 0x0000000000017941 */ /* 0x000fea0003800200 */
.L_x_202:
        /* <DEDUP_REMOVED lines=25> */
.L_x_206:
[----:B------:R-:W-:Y:S05]  /*9df0*/  BSYNC.RECONVERGENT B1 ;  /* 0x0000000000017941 */ /* 0x000fea0003800200 */
.L_x_205:
        /* <DEDUP_REMOVED lines=35> */
.L_x_208:
        /* <DEDUP_REMOVED lines=10> */
.L_x_209:
[----:B------:R-:W-:Y:S05]  /*a0d0*/  BSYNC.RECONVERGENT B1 ;  /* 0x0000000000017941 */ /* 0x000fea0003800200 */
.L_x_207:
        /* <DEDUP_REMOVED lines=25> */
.L_x_211:
[----:B------:R-:W-:Y:S05]  /*a270*/  BSYNC.RECONVERGENT B1 ;  /* 0x0000000000017941 */ /* 0x000fea0003800200 */
.L_x_210:
        /* <DEDUP_REMOVED lines=35> */
.L_x_213:
        /* <DEDUP_REMOVED lines=10> */
.L_x_214:
[----:B------:R-:W-:Y:S05]  /*a550*/  BSYNC.RECONVERGENT B1 ;  /* 0x0000000000017941 */ /* 0x000fea0003800200 */
.L_x_212:
        /* <DEDUP_REMOVED lines=25> */
.L_x_216:
[----:B------:R-:W-:Y:S05]  /*a6f0*/  BSYNC.RECONVERGENT B1 ;  /* 0x0000000000017941 */ /* 0x000fea0003800200 */
.L_x_215:
        /* <DEDUP_REMOVED lines=35> */
.L_x_218:
        /* <DEDUP_REMOVED lines=10> */
.L_x_219:
[----:B------:R-:W-:Y:S05]  /*a9d0*/  BSYNC.RECONVERGENT B1 ;  /* 0x0000000000017941 */ /* 0x000fea0003800200 */
.L_x_217:
        /* <DEDUP_REMOVED lines=25> */
.L_x_221:
[----:B------:R-:W-:Y:S05]  /*ab70*/  BSYNC.RECONVERGENT B1 ;  /* 0x0000000000017941 */ /* 0x000fea0003800200 */
.L_x_220:
        /* <DEDUP_REMOVED lines=35> */
.L_x_223:
        /* <DEDUP_REMOVED lines=10> */
.L_x_224:
[----:B------:R-:W-:Y:S05]  /*ae50*/  BSYNC.RECONVERGENT B1 ;  /* 0x0000000000017941 */ /* 0x000fea0003800200 */
.L_x_222:
        /* <DEDUP_REMOVED lines=25> */
.L_x_226:
[----:B------:R-:W-:Y:S05]  /*aff0*/  BSYNC.RECONVERGENT B1 ;  /* 0x0000000000017941 */ /* 0x000fea0003800200 */
.L_x_225:
        /* <DEDUP_REMOVED lines=35> */
.L_x_228:
        /* <DEDUP_REMOVED lines=10> */
.L_x_229:
[----:B------:R-:W-:Y:S05]  /*b2d0*/  BSYNC.RECONVERGENT B1 ;  /* 0x0000000000017941 */ /* 0x000fea0003800200 */
.L_x_227:
        /* <DEDUP_REMOVED lines=25> */
.L_x_231:
[----:B------:R-:W-:Y:S05]  /*b470*/  BSYNC.RECONVERGENT B1 ;  /* 0x0000000000017941 */ /* 0x000fea0003800200 */
.L_x_230:
        /* <DEDUP_REMOVED lines=35> */
.L_x_233:
        /* <DEDUP_REMOVED lines=10> */
.L_x_234:
[----:B------:R-:W-:Y:S05]  /*b750*/  BSYNC.RECONVERGENT B1 ;  /* 0x0000000000017941 */ /* 0x000fea0003800200 */
.L_x_232:
        /* <DEDUP_REMOVED lines=25> */
.L_x_236:
[----:B------:R-:W-:Y:S05]  /*b8f0*/  BSYNC.RECONVERGENT B1 ;  /* 0x0000000000017941 */ /* 0x000fea0003800200 */
.L_x_235:
        /* <DEDUP_REMOVED lines=35> */
.L_x_238:
        /* <DEDUP_REMOVED lines=10> */
.L_x_239:
[----:B------:R-:W-:Y:S05]  /*bbd0*/  BSYNC.RECONVERGENT B1 ;  /* 0x0000000000017941 */ /* 0x000fea0003800200 */
.L_x_237:
        /* <DEDUP_REMOVED lines=25> */
.L_x_241:
[----:B------:R-:W-:Y:S05]  /*bd70*/  BSYNC.RECONVERGENT B1 ;  /* 0x0000000000017941 */ /* 0x000fea0003800200 */
.L_x_240:
        /* <DEDUP_REMOVED lines=35> */
.L_x_243:
        /* <DEDUP_REMOVED lines=10> */
.L_x_244:
[----:B------:R-:W-:Y:S05]  /*c050*/  BSYNC.RECONVERGENT B1 ;  /* 0x0000000000017941 */ /* 0x000fea0003800200 */
.L_x_242:
        /* <DEDUP_REMOVED lines=25> */
.L_x_246:
[----:B------:R-:W-:Y:S05]  /*c1f0*/  BSYNC.RECONVERGENT B1 ;  /* 0x0000000000017941 */ /* 0x000fea0003800200 */
.L_x_245:
        /* <DEDUP_REMOVED lines=35> */
.L_x_248:
        /* <DEDUP_REMOVED lines=10> */
.L_x_249:
[----:B------:R-:W-:Y:S05]  /*c4d0*/  BSYNC.RECONVERGENT B1 ;  /* 0x0000000000017941 */ /* 0x000fea0003800200 */
.L_x_247:
[----:B------:R-:W-:Y:S01]  /*c4e0*/  IMAD.IADD R195, R240, 0x1, R195 ;  /* 0x00000001f0c37824 */ /* 0x000fe200078e02c3 */
[----:B------:R-:W0:Y:S01]  /*c4f0*/  F2F.BF16.F32 R215, R215 ;  /* 0x000000d700d77304 */ /* 0x000e220000202000 */
[----:B------:R-:W-:Y:S02]  /*c500*/  IMAD.IADD R240, R187, 0x1, -R240 ;  /* 0x00000001bbf07824 */ /* 0x000fe400078e0af0 */
[----:B------:R-:W-:-:S03]  /*c510*/  IMAD.WIDE R160, R195, 0x2, R160 ;  /* 0x00000002c3a07825 */ /* 0x000fc600078e02a0 */
        /* <DEDUP_REMOVED lines=19> */
.L_x_170:
[----:B------:R-:W-:Y:S05]  /*c650*/  BSYNC.RECONVERGENT B0 ;  /* 0x0000000000007941 */ /* 0x000fea0003800200 */
.L_x_169:
[----:B0-23--:R-:W0:Y:S02]  /*c660*/  LDC R160, c[0x0][0x380] ;  /* 0x0000e000ffa07b82 */ /* 0x00de240000000800 */
[----:B0-----:R-:W-:-:S04]  /*c670*/  IADD3 R213, PT, PT, R213, R160, RZ ;  /* 0x000000a0d5d57210 */ /* 0x001fc80007ffe0ff */
[----:B------:R-:W-:-:S13]  /*c680*/  ISETP.GE.AND P0, PT, R213, R186, PT ;  /* 0x000000bad500720c */ /* 0x000fda0003f06270 */
[----:B------:R-:W-:Y:S05]  /*c690*/  @!P0 BRA `(.L_x_250) ;  /* 0xffffff6c00948947 */ /* 0x000fea000383ffff */
.L_x_98:
[----:B------:R-:W0:Y:S01]  /*c6a0*/  LDCU.64 UR4, c[0x0][0x3f8] ;  /* 0x00007f00ff0477ac */ /* 0x000e220008000a00 */
[----:B-----5:R-:W4:Y:S01]  /*c6b0*/  S2R R4, SR_TID.X ;  /* 0x0000000000047919 */ /* 0x020f220000002100 */
[----:B0-----:R-:W-:-:S04]  /*c6c0*/  UISETP.NE.U32.AND UP0, UPT, UR4, URZ, UPT ;  /* 0x000000ff0400728c */ /* 0x001fc8000bf05070 */
[----:B------:R-:W-:-:S09]  /*c6d0*/  UISETP.NE.AND.EX UP0, UPT, UR5, URZ, UPT, UP0 ;  /* 0x000000ff0500728c */ /* 0x000fd2000bf05300 */
[----:B------:R-:W-:Y:S05]  /*c6e0*/  BRA.U !UP0, `(.L_x_251) ;  /* 0x0000000108a87547 */ /* 0x000fea000b800000 */
[----:B------:R-:W0:Y:S01]  /*c6f0*/  SHFL.DOWN PT, R3, R164, 0x10, 0x1f ;  /* 0x0a001f00a4037f89 */ /* 0x000e2200000e0000 */
[----:B----4-:R-:W-:Y:S01]  /*c700*/  LOP3.LUT P0, RZ, R4, 0x1f, RZ, 0xc0, !PT ;  /* 0x0000001f04ff7812 */ /* 0x010fe2000780c0ff */
[----:B------:R-:W-:-:S12]  /*c710*/  BSSY B0, `(.L_x_251) ;  /* 0x0000027000007945 */ /* 0x000fd80003800000 */
[----:B------:R-:W4:Y:S01]  /*c720*/  @!P0 S2R R10, SR_CgaCtaId ;  /* 0x00000000000a8919 */ /* 0x000f220000008800 */
[----:B------:R-:W-:Y:S02]  /*c730*/  @!P0 MOV R8, 0x400 ;  /* 0x0000040000088802 */ /* 0x000fe40000000f00 */
[----:B------:R-:W-:-:S04]  /*c740*/  @!P0 SHF.R.U32.HI R6, RZ, 0x3, R4 ;  /* 0x00000003ff068819 */ /* 0x000fc80000011604 */
[----:B------:R-:W-:Y:S02]  /*c750*/  @!P0 LOP3.LUT R6, R6, 0x7c, RZ, 0xc0, !PT ;  /* 0x0000007c06068812 */ /* 0x000fe400078ec0ff */
[----:B0-----:R-:W-:-:S05]  /*c760*/  FMNMX R3, R3, R164, !PT ;  /* 0x000000a403037209 */ /* 0x001fca0007800000 */
[----:B------:R-:W0:Y:S02]  /*c770*/  SHFL.DOWN PT, R0, R3, 0x8, 0x1f ;  /* 0x09001f0003007f89 */ /* 0x000e2400000e0000 */
[----:B0-----:R-:W-:Y:S01]  /*c780*/  FMNMX R0, R3, R0, !PT ;  /* 0x0000000003007209 */ /* 0x001fe20007800000 */
[----:B------:R-:W-:-:S04]  /*c790*/  @!P0 VIADD R3, R8, 0x20 ;  /* 0x0000002008038836 */ /* 0x000fc80000000000 */
[----:B------:R-:W0:Y:S01]  /*c7a0*/  SHFL.DOWN PT, R5, R0, 0x4, 0x1f ;  /* 0x08801f0000057f89 */ /* 0x000e2200000e0000 */
[----:B----4-:R-:W-:-:S05]  /*c7b0*/  @!P0 LEA R3, R10, R3, 0x18 ;  /* 0x000000030a038211 */ /* 0x010fca00078ec0ff */
[----:B------:R-:W-:Y:S01]  /*c7c0*/  @!P0 IMAD.IADD R3, R6, 0x1, R3 ;  /* 0x0000000106038824 */ /* 0x000fe200078e0203 */
[----:B0-----:R-:W-:-:S05]  /*c7d0*/  FMNMX R5, R0, R5, !PT ;  /* 0x0000000500057209 */ /* 0x001fca0007800000 */
[----:B------:R-:W0:Y:S02]  /*c7e0*/  SHFL.DOWN PT, R2, R5, 0x2, 0x1f ;  /* 0x08401f0005027f89 */ /* 0x000e2400000e0000 */
[----:B0-----:R-:W-:-:S05]  /*c7f0*/  FMNMX R2, R5, R2, !PT ;  /* 0x0000000205027209 */ /* 0x001fca0007800000 */
[----:B------:R-:W0:Y:S02]  /*c800*/  SHFL.DOWN PT, R7, R2, 0x1, 0x1f ;  /* 0x08201f0002077f89 */ /* 0x000e2400000e0000 */
[----:B0-----:R-:W-:-:S05]  /*c810*/  FMNMX R0, R2, R7, !PT ;  /* 0x0000000702007209 */ /* 0x001fca0007800000 */
[----:B------:R0:W-:Y:S01]  /*c820*/  @!P0 STS [R3], R0 ;  /* 0x0000000003008388 */ /* 0x0001e20000000800 */
[----:B------:R-:W-:Y:S01]  /*c830*/  BAR.SYNC.DEFER_BLOCKING 0x0 ;  /* 0x0000000000007b1d */ /* 0x000fe20000010000 */
[----:B------:R-:W-:-:S13]  /*c840*/  ISETP.GT.U32.AND P0, PT, R4, 0x1f, PT ;  /* 0x0000001f0400780c */ /* 0x000fda0003f04070 */
[----:B0-----:R-:W-:Y:S05]  /*c850*/  @P0 BRA `(.L_x_252) ;  /* 0x0000000000480947 */ /* 0x001fea0003800000 */
[----:B------:R-:W-:Y:S01]  /*c860*/  ISETP.GT.U32.AND P0, PT, R4, 0x3, PT ;  /* 0x000000030400780c */ /* 0x000fe20003f04070 */
[----:B------:R-:W-:-:S12]  /*c870*/  UMOV UR4, 0xffffffff ;  /* 0xffffffff00047882 */ /* 0x000fd80000000000 */
[----:B------:R-:W0:Y:S01]  /*c880*/  @!P0 S2R R3, SR_CgaCtaId ;  /* 0x0000000000038919 */ /* 0x000e220000008800 */
[----:B------:R-:W-:-:S05]  /*c890*/  @!P0 MOV R0, 0x400 ;  /* 0x0000040000008802 */ /* 0x000fca0000000f00 */
[----:B------:R-:W-:-:S05]  /*c8a0*/  @!P0 VIADD R0, R0, 0x20 ;  /* 0x0000002000008836 */ /* 0x000fca0000000000 */
[----:B0-----:R-:W-:Y:S01]  /*c8b0*/  @!P0 LEA R3, R3, R0, 0x18 ;  /* 0x0000000003038211 */ /* 0x001fe200078ec0ff */
[----:B------:R-:W-:-:S04]  /*c8c0*/  IMAD.MOV.U32 R0, RZ, RZ, RZ ;  /* 0x000000ffff007224 */ /* 0x000fc800078e00ff */
[----:B------:R-:W-:-:S05]  /*c8d0*/  @!P0 IMAD R2, R4, 0x4, R3 ;  /* 0x0000000404028824 */ /* 0x000fca00078e0203 */
[----:B------:R0:W4:Y:S01]  /*c8e0*/  @!P0 LDS R0, [R2] ;  /* 0x0000000002008984 */ /* 0x0001220000000800 */
[----:B------:R-:W-:Y:S05]  /*c8f0*/  BRA.DIV UR4, `(.L_x_253) ;  /* 0x0000000204847947 */ /* 0x000fea000b800000 */
[----:B----4-:R-:W4:Y:S02]  /*c900*/  SHFL.DOWN PT, R3, R0, 0x2, 0x1f ;  /* 0x08401f0000037f89 */ /* 0x010f2400000e0000 */
[----:B----4-:R-:W-:-:S05]  /*c910*/  FMNMX R3, R3, R0, !PT ;  /* 0x0000000003037209 */ /* 0x010fca0007800000 */
[----:B0-----:R0:W4:Y:S02]  /*c920*/  SHFL.DOWN PT, R2, R3, 0x1, 0x1f ;  /* 0x08201f0003027f89 */ /* 0x00112400000e0000 */
.L_x_258:
[----:B------:R-:W-:Y:S02]  /*c930*/  ISETP.NE.AND P0, PT, R4, RZ, PT ;  /* 0x000000ff0400720c */ /* 0x000fe40003f05270 */
[----:B----4-:R-:W-:-:S11]  /*c940*/  FMNMX R5, R3, R2, !PT ;  /* 0x0000000203057209 */ /* 0x010fd60007800000 */
[----:B------:R-:W-:Y:S05]  /*c950*/  @P0 BRA `(.L_x_252) ;  /* 0x0000000000080947 */ /* 0x000fea0003800000 */
[----:B0-----:R-:W0:Y:S02]  /*c960*/  LDC.64 R2, c[0x0][0x3f8] ;  /* 0x0000fe00ff027b82 */ /* 0x001e240000000a00 */
[----:B0-----:R4:W-:Y:S02]  /*c970*/  REDG.E.MAX.S32.STRONG.GPU desc[UR6][R2.64], R5 ;  /* 0x000000050200798e */ /* 0x0019e4000d12e306 */
.L_x_252:
[----:B------:R-:W-:Y:S05]  /*c980*/  BSYNC B0 ;  /* 0x0000000000007941 */ /* 0x000fea0003800000 */
.L_x_251:
[----:B------:R-:W5:Y:S02]  /*c990*/  LDCU.U8 UR4, c[0x0][0x404] ;  /* 0x00008080ff0477ac */ /* 0x000f640008000000 */
[----:B-----5:R-:W-:-:S13]  /*c9a0*/  ISETP.NE.AND P0, PT, RZ, UR4, PT ;  /* 0x00000004ff007c0c */ /* 0x020fda000bf05270 */
[----:B------:R-:W-:Y:S05]  /*c9b0*/  @!P0 EXIT ;  /* 0x000000000000894d */ /* 0x000fea0003800000 */
[----:B------:R-:W4:Y:S01]  /*c9c0*/  S2UR UR8, SR_CTAID.X ;  /* 0x00000000000879c3 */ /* 0x000f220000002500 */
[----:B------:R-:W5:Y:S02]  /*c9d0*/  LDCU.64 UR4, c[0x0][0x3f0] ;  /* 0x00007e00ff0477ac */ /* 0x000f640008000a00 */
[----:B-----5:R-:W-:Y:S02]  /*c9e0*/  ISETP.EQ.U32.AND P1, PT, RZ, UR4, PT ;  /* 0x00000004ff007c0c */ /* 0x020fe4000bf22070 */
[----:B----4-:R-:W-:-:S04]  /*c9f0*/  LOP3.LUT P0, RZ, R4, UR8, RZ, 0xfc, !PT ;  /* 0x0000000804ff7c12 */ /* 0x010fc8000f80fcff */
[----:B------:R-:W-:-:S13]  /*ca00*/  ISETP.EQ.OR.EX P0, PT, RZ, UR5, P0, P1 ;  /* 0x00000005ff007c0c */ /* 0x000fda0008702710 */
[----:B------:R-:W-:Y:S05]  /*ca10*/  @P0 EXIT ;  /* 0x000000000000094d */ /* 0x000fea0003800000 */
[----:B------:R-:W-:-:S05]  /*ca20*/  VIADD R0, R166, 0x1800000 ;  /* 0x01800000a6007836 */ /* 0x000fca0000000000 */
[----:B------:R-:W-:-:S04]  /*ca30*/  LOP3.LUT R0, R0, 0x7f800000, RZ, 0xc0, !PT ;  /* 0x7f80000000007812 */ /* 0x000fc800078ec0ff */
[----:B------:R-:W-:-:S13]  /*ca40*/  ISETP.GT.U32.AND P0, PT, R0, 0x1ffffff, PT ;  /* 0x01ffffff0000780c */ /* 0x000fda0003f04070 */
[----:B------:R-:W-:Y:S05]  /*ca50*/  @P0 BRA `(.L_x_254) ;  /* 0x0000000000100947 */ /* 0x000fea0003800000 */
[----:B------:R-:W-:-:S07]  /*ca60*/  MOV R5, 0xca80 ;  /* 0x0000ca8000057802 */ /* 0x000fce0000000f00 */
[----:B0123--:R-:W-:Y:S05]  /*ca70*/  CALL.REL.NOINC `($__internal_0_$__cuda_sm20_rcp_rn_f32_slowpath) ;  /* 0x00000000005c7944 */ /* 0x00ffea0003c00000 */
[----:B------:R-:W-:Y:S01]  /*ca80*/  IMAD.MOV.U32 R5, RZ, RZ, R167 ;  /* 0x000000ffff057224 */ /* 0x000fe200078e00a7 */
[----:B------:R-:W-:Y:S06]  /*ca90*/  BRA `(.L_x_255) ;  /* 0x0000000000107947 */ /* 0x000fec0003800000 */
.L_x_254:
[----:B------:R-:W4:Y:S02]  /*caa0*/  MUFU.RCP R5, R166 ;  /* 0x000000a600057308 */ /* 0x000f240000001000 */
[----:B----4-:R-:W-:-:S04]  /*cab0*/  FFMA R0, R166, R5, -1 ;  /* 0xbf800000a6007423 */ /* 0x010fc80000000005 */
[----:B------:R-:W-:-:S04]  /*cac0*/  FADD.FTZ R0, -R0, -RZ ;  /* 0x800000ff00007221 */ /* 0x000fc80000010100 */
[----:B------:R-:W-:-:S07]  /*cad0*/  FFMA R5, R5, R0, R5 ;  /* 0x0000000005057223 */ /* 0x000fce0000000005 */
.L_x_255:
[----:B0-----:R-:W0:Y:S02]  /*cae0*/  LDC.64 R2, c[0x0][0x3f0] ;  /* 0x0000fc00ff027b82 */ /* 0x001e240000000a00 */
[----:B0-----:R-:W-:Y:S01]  /*caf0*/  STG.E desc[UR6][R2.64], R5 ;  /* 0x0000000502007986 */ /* 0x001fe2000c101906 */
[----:B------:R-:W-:Y:S05]  /*cb00*/  EXIT ;  /* 0x000000000000794d */ /* 0x000fea0003800000 */
.L_x_253:
[----:B------:R-:W-:Y:S02]  /*cb10*/  HFMA2 R7, -RZ, RZ, 0, 1.847743988037109375e-06 ;  /* 0x0000001fff077431 */ /* 0x000fe400000001ff */
[----:B------:R-:W-:Y:S02]  /*cb20*/  IMAD.MOV.U32 R6, RZ, RZ, 0x2 ;  /* 0x00000002ff067424 */ /* 0x000fe400078e00ff */
[----:B------:R-:W-:-:S07]  /*cb30*/  IMAD.MOV.U32 R5, RZ, RZ, -0x1 ;  /* 0xffffffffff057424 */ /* 0x000fce00078e00ff */
[----:B01234-:R-:W-:Y:S05]  /*cb40*/  WARPSYNC.COLLECTIVE R5, `(.L_x_256) ;  /* 0x0000000005087348 */ /* 0x01ffea0003c00000 */
[----:B0---4-:R0:W4:Y:S02]  /*cb50*/  SHFL.DOWN P0, R2, R0, R6, R7 ;  /* 0x0800000600027389 */ /* 0x0111240000000007 */
[----:B01234-:R-:W-:Y:S05]  /*cb60*/  ENDCOLLECTIVE ;  /* 0x000000000000791b */ /* 0x01ffea0003800000 */
.L_x_256:
[----:B------:R-:W-:Y:S02]  /*cb70*/  IMAD.MOV.U32 R6, RZ, RZ, 0x1 ;  /* 0x00000001ff067424 */ /* 0x000fe400078e00ff */
[----:B------:R-:W-:-:S05]  /*cb80*/  IMAD.MOV.U32 R3, RZ, RZ, R2 ;  /* 0x000000ffff037224 */ /* 0x000fca00078e0002 */
[----:B------:R-:W-:-:S05]  /*cb90*/  FMNMX R3, R3, R0, !PT ;  /* 0x0000000003037209 */ /* 0x000fca0007800000 */
[----:B------:R-:W-:-:S07]  /*cba0*/  IMAD.MOV.U32 R0, RZ, RZ, R3 ;  /* 0x000000ffff007224 */ /* 0x000fce00078e0003 */
[----:B------:R-:W-:Y:S05]  /*cbb0*/  WARPSYNC.COLLECTIVE R5, `(.L_x_257) ;  /* 0x0000000005087348 */ /* 0x000fea0003c00000 */
[----:B------:R0:W1:Y:S02]  /*cbc0*/  SHFL.DOWN P0, R2, R0, R6, R7 ;  /* 0x0800000600027389 */ /* 0x0000640000000007 */
[----:B01----:R-:W-:Y:S05]  /*cbd0*/  ENDCOLLECTIVE ;  /* 0x000000000000791b */ /* 0x003fea0003800000 */
.L_x_257:
[----:B------:R-:W-:Y:S05]  /*cbe0*/  BRA `(.L_x_258) ;  /* 0xfffffffc00507947 */ /* 0x000fea000383ffff */
        .weak           $__internal_0_$__cuda_sm20_rcp_rn_f32_slowpath
        .type           $__internal_0_$__cuda_sm20_rcp_rn_f32_slowpath,@function
        .size           $__internal_0_$__cuda_sm20_rcp_rn_f32_slowpath,(.L_x_12868 - $__internal_0_$__cuda_sm20_rcp_rn_f32_slowpath)
$__internal_0_$__cuda_sm20_rcp_rn_f32_slowpath:
[----:B------:R-:W-:-:S05]  /*cbf0*/  IMAD.SHL.U32 R0, R166, 0x2, RZ ;  /* 0x00000002a6007824 */ /* 0x000fca00078e00ff */
[----:B------:R-:W-:-:S04]  /*cc00*/  SHF.R.U32.HI R30, RZ, 0x18, R0 ;  /* 0x00000018ff1e7819 */ /* 0x000fc80000011600 */
[----:B------:R-:W-:-:S13]  /*cc10*/  ISETP.NE.U32.AND P0, PT, R30, RZ, PT ;  /* 0x000000ff1e00720c */ /* 0x000fda0003f05070 */
[----:B------:R-:W-:Y:S05]  /*cc20*/  @P0 BRA `(.L_x_259) ;  /* 0x0000000000280947 */ /* 0x000fea0003800000 */
[----:B------:R-:W-:-:S05]  /*cc30*/  IMAD.SHL.U32 R0, R166, 0x2, RZ ;  /* 0x00000002a6007824 */ /* 0x000fca00078e00ff */
[----:B------:R-:W-:-:S13]  /*cc40*/  ISETP.NE.AND P0, PT, R0, RZ, PT ;  /* 0x000000ff0000720c */ /* 0x000fda0003f05270 */
[----:B------:R-:W-:Y:S01]  /*cc50*/  @P0 FFMA R3, R166, 1.84467440737095516160e+19, RZ ;  /* 0x5f800000a6030823 */ /* 0x000fe200000000ff */
[----:B------:R-:W-:Y:S08]  /*cc60*/  @!P0 MUFU.RCP R2, R166 ;  /* 0x000000a600028308 */ /* 0x000ff00000001000 */
[----:B------:R-:W0:Y:S02]  /*cc70*/  @P0 MUFU.RCP R0, R3 ;  /* 0x0000000300000308 */ /* 0x000e240000001000 */
[----:B0-----:R-:W-:-:S04]  /*cc80*/  @P0 FFMA R28, R3, R0, -1 ;  /* 0xbf800000031c0423 */ /* 0x001fc80000000000 */
[----:B------:R-:W-:-:S04]  /*cc90*/  @P0 FADD.FTZ R29, -R28, -RZ ;  /* 0x800000ff1c1d0221 */ /* 0x000fc80000010100 */
[----:B------:R-:W-:-:S04]  /*cca0*/  @P0 FFMA R0, R0, R29, R0 ;  /* 0x0000001d00000223 */ /* 0x000fc80000000000 */
[----:B------:R-:W-:Y:S01]  /*ccb0*/  @P0 FFMA R2, R0, 1.84467440737095516160e+19, RZ ;  /* 0x5f80000000020823 */ /* 0x000fe200000000ff */
[----:B------:R-:W-:Y:S06]  /*ccc0*/  BRA `(.L_x_260) ;  /* 0x0000000000887947 */ /* 0x000fec0003800000 */
.L_x_259:
[----:B------:R-:W-:-:S05]  /*ccd0*/  VIADD R160, R30, 0xffffff03 ;  /* 0xffffff031ea07836 */ /* 0x000fca0000000000 */
[----:B------:R-:W-:-:S13]  /*cce0*/  ISETP.GT.U32.AND P0, PT, R160, 0x1, PT ;  /* 0x00000001a000780c */ /* 0x000fda0003f04070 */
[----:B------:R-:W-:Y:S05]  /*ccf0*/  @P0 BRA `(.L_x_261) ;  /* 0x0000000000780947 */ /* 0x000fea0003800000 */
[----:B------:R-:W-:Y:S01]  /*cd00*/  LOP3.LUT R0, R166, 0x7fffff, RZ, 0xc0, !PT ;  /* 0x007fffffa6007812 */ /* 0x000fe200078ec0ff */
[----:B------:R-:W-:-:S03]  /*cd10*/  IMAD.MOV.U32 R29, RZ, RZ, 0x3 ;  /* 0x00000003ff1d7424 */ /* 0x000fc600078e00ff */
[----:B------:R-:W-:Y:S02]  /*cd20*/  LOP3.LUT R0, R0, 0x3f800000, RZ, 0xfc, !PT ;  /* 0x3f80000000007812 */ /* 0x000fe400078efcff */
[----:B------:R-:W-:Y:S02]  /*cd30*/  SHF.L.U32 R29, R29, R160, RZ ;  /* 0x000000a01d1d7219 */ /* 0x000fe400000006ff */
[----:B------:R-:W0:Y:S02]  /*cd40*/  MUFU.RCP R3, R0 ;  /* 0x0000000000037308 */ /* 0x000e240000001000 */
[----:B0-----:R-:W-:-:S04]  /*cd50*/  FFMA R2, R0, R3, -1 ;  /* 0xbf80000000027423 */ /* 0x001fc80000000003 */
[----:B------:R-:W-:-:S04]  /*cd60*/  FADD.FTZ R2, -R2, -RZ ;  /* 0x800000ff02027221 */ /* 0x000fc80000010100 */
[CCC-:B------:R-:W-:Y:S01]  /*cd70*/  FFMA.RM R28, R3.reuse, R2.reuse, R3.reuse ;  /* 0x00000002031c7223 */ /* 0x1c0fe20000004003 */
[----:B------:R-:W-:-:S04]  /*cd80*/  FFMA.RP R3, R3, R2, R3 ;  /* 0x0000000203037223 */ /* 0x000fc80000008003 */
[C---:B------:R-:W-:Y:S02]  /*cd90*/  LOP3.LUT R2, R28.reuse, 0x7fffff, RZ, 0xc0, !PT ;  /* 0x007fffff1c027812 */ /* 0x040fe400078ec0ff */
[----:B------:R-:W-:Y:S02]  /*cda0*/  FSETP.NEU.FTZ.AND P0, PT, R28, R3, PT ;  /* 0x000000031c00720b */ /* 0x000fe40003f1d000 */
[----:B------:R-:W-:Y:S02]  /*cdb0*/  LOP3.LUT R2, R2, 0x800000, RZ, 0xfc, !PT ;  /* 0x0080000002027812 */ /* 0x000fe400078efcff */
[----:B------:R-:W-:Y:S02]  /*cdc0*/  SEL R3, RZ, 0xffffffff, !P0 ;  /* 0xffffffffff037807 */ /* 0x000fe40004000000 */
[----:B------:R-:W-:Y:S02]  /*cdd0*/  LOP3.LUT R29, R29, R2, RZ, 0xc0, !PT ;  /* 0x000000021d1d7212 */ /* 0x000fe400078ec0ff */
[----:B------:R-:W-:-:S02]  /*cde0*/  IADD3 R3, PT, PT, -R3, RZ, RZ ;  /* 0x000000ff03037210 */ /* 0x000fc40007ffe1ff */
[-C--:B------:R-:W-:Y:S02]  /*cdf0*/  SHF.R.U32.HI R29, RZ, R160.reuse, R29 ;  /* 0x000000a0ff1d7219 */ /* 0x080fe4000001161d */
[--C-:B------:R-:W-:Y:S01]  /*ce00*/  LOP3.LUT P1, RZ, R3, R160, R2.reuse, 0xf8, !PT ;  /* 0x000000a003ff7212 */ /* 0x100fe2000782f802 */
[----:B------:R-:W-:Y:S01]  /*ce10*/  VIADD R3, R30, 0xffffff04 ;  /* 0xffffff041e037836 */ /* 0x000fe20000000000 */
[C---:B------:R-:W-:Y:S02]  /*ce20*/  LOP3.LUT P0, RZ, R29.reuse, 0x1, RZ, 0xc0, !PT ;  /* 0x000000011dff7812 */ /* 0x040fe4000780c0ff */
[----:B------:R-:W-:Y:S02]  /*ce30*/  LOP3.LUT P2, RZ, R29, 0x2, RZ, 0xc0, !PT ;  /* 0x000000021dff7812 */ /* 0x000fe4000784c0ff */
[----:B------:R-:W-:Y:S02]  /*ce40*/  SHF.R.U32.HI R3, RZ, R3, R2 ;  /* 0x00000003ff037219 */ /* 0x000fe40000011602 */
[----:B------:R-:W-:-:S02]  /*ce50*/  PLOP3.LUT P0, PT, P0, P1, P2, 0xe0, 0x0 ;  /* 0x000000000000781c */ /* 0x000fc40000703c20 */
[----:B------:R-:W-:Y:S02]  /*ce60*/  LOP3.LUT P1, RZ, R166, 0x7fffff, RZ, 0xc0, !PT ;  /* 0x007fffffa6ff7812 */ /* 0x000fe4000782c0ff */
[----:B------:R-:W-:-:S05]  /*ce70*/  SEL R0, RZ, 0x1, !P0 ;  /* 0x00000001ff007807 */ /* 0x000fca0004000000 */
[----:B------:R-:W-:-:S05]  /*ce80*/  IMAD.MOV R0, RZ, RZ, -R0 ;  /* 0x000000ffff007224 */ /* 0x000fca00078e0a00 */
[----:B------:R-:W-:-:S13]  /*ce90*/  ISETP.GE.AND P0, PT, R0, RZ, PT ;  /* 0x000000ff0000720c */ /* 0x000fda0003f06270 */
[----:B------:R-:W-:-:S04]  /*cea0*/  @!P0 VIADD R3, R3, 0x1 ;  /* 0x0000000103038836 */ /* 0x000fc80000000000 */
[----:B------:R-:W-:-:S05]  /*ceb0*/  @!P1 IMAD.SHL.U32 R3, R3, 0x2, RZ ;  /* 0x0000000203039824 */ /* 0x000fca00078e00ff */
[----:B------:R-:W-:Y:S01]  /*cec0*/  LOP3.LUT R2, R3, 0x80000000, R166, 0xf8, !PT ;  /* 0x8000000003027812 */ /* 0x000fe200078ef8a6 */
[----:B------:R-:W-:Y:S06]  /*ced0*/  BRA `(.L_x_260) ;  /* 0x0000000000047947 */ /* 0x000fec0003800000 */
.L_x_261:
[----:B------:R0:W1:Y:S02]  /*cee0*/  MUFU.RCP R2, R166 ;  /* 0x000000a600027308 */ /* 0x0000640000001000 */
.L_x_260:
[----:B-1----:R-:W-:Y:S02]  /*cef0*/  IMAD.MOV.U32 R167, RZ, RZ, R2 ;  /* 0x000000ffffa77224 */ /* 0x002fe400078e0002 */
[----:B------:R-:W-:Y:S02]  /*cf00*/  IMAD.MOV.U32 R2, RZ, RZ, R5 ;  /* 0x000000ffff027224 */ /* 0x000fe400078e0005 */
[----:B------:R-:W-:-:S04]  /*cf10*/  IMAD.MOV.U32 R3, RZ, RZ, 0x0 ;  /* 0x00000000ff037424 */ /* 0x000fc800078e00ff */
[----:B0-----:R-:W-:Y:S05]  /*cf20*/  RET.REL.NODEC R2 `(_ZN18transformer_engine13normalization21ln_fwd_general_kernelINS0_13Kernel_traitsIff13__nv_bfloat16fjLj8192ELj1ELj1ELj4ELj16ENS0_18Kernel_traits_baseILj8192EffS3_fjLj128EEEEEEEvNS0_19ForwardKernelParamsE) ;  /* 0xffffff3002347950 */ /* 0x001fea0003c3ffff */
.L_x_262:
[----:B------:R-:W-:-:S00]  /*cf30*/  BRA `(.L_x_262) ;  /* 0xfffffffc00fc7947 */ /* 0x000fc0000383ffff */
[----:B------:R-:W-:-:S00]  /*cf40*/  NOP ;  /* 0x0000000000007918 */ /* 0x000fc00000000000 */
        /* <DEDUP_REMOVED lines=11> */
.L_x_12868:


//--------------------- .text._ZN18transformer_engine13normalization21ln_fwd_general_kernelINS0_13Kernel_traitsI13__nv_bfloat16S3_S3_fjLj8192ELj1ELj1ELj4ELj16ENS0_18Kernel_traits_baseILj8192ES3_S3_S3_fjLj128EEEEEEEvNS0_19ForwardKernelParamsE --------------------------
	.section	.text._ZN18transformer_engine13normalization21ln_fwd_general_kernelINS0_13Kernel_traitsI13__nv_bfloat16S3_S3_fjLj8192ELj1ELj1ELj4ELj16ENS0_18Kernel_traits_baseILj8192ES3_S3_S3_fjLj128EEEEEEEvNS0_19ForwardKernelParamsE,"ax",@progbits
	.align	128
        .global         _ZN18transformer_engine13normalization21ln_fwd_general_kernelINS0_13Kernel_traitsI13__nv_bfloat16S3_S3_fjLj8192ELj1ELj1ELj4ELj16ENS0_18Kernel_traits_baseILj8192ES3_S3_S3_fjLj128EEEEEEEvNS0_19ForwardKernelParamsE
        .type           _ZN18transformer_engine13normalization21ln_fwd_general_kernelINS0_13Kernel_traitsI13__nv_bfloat16S3_S3_fjLj8192ELj1ELj1ELj4ELj16ENS0_18Kernel_traits_baseILj8192ES3_S3_S3_fjLj128EEEEEEEvNS0_19ForwardKernelParamsE,@function
        .size           _ZN18transformer_engine13normalization21ln_fwd_general_kernelINS0_13Kernel_traitsI13__nv_bfloat16S3_S3_fjLj8192ELj1ELj1ELj4ELj16ENS0_18Kernel_traits_baseILj8192ES3_S3_S3_fjLj128EEEEEEEvNS0_19ForwardKernelParamsE,(.L_x_12869 - _ZN18transformer_engine13normalization21ln_fwd_general_kernelINS0_13Kernel_traitsI13__nv_bfloat16S3_S3_fjLj8192ELj1ELj1ELj4ELj16ENS0_18Kernel_traits_baseILj8192ES3_S3_S3_fjLj128EEEEEEEvNS0_19ForwardKernelParamsE)
        .other          _ZN18transformer_engine13normalization21ln_fwd_general_kernelINS0_13Kernel_traitsI13__nv_bfloat16S3_S3_fjLj8192ELj1ELj1ELj4ELj16ENS0_18Kernel_traits_baseILj8192ES3_S3_S3_fjLj128EEEEEEEvNS0_19ForwardKernelParamsE,@"STO_CUDA_ENTRY STV_DEFAULT"
_ZN18transformer_engine13normalization21ln_fwd_general_kernelINS0_13Kernel_traitsI13__nv_bfloat16S3_S3_fjLj8192ELj1ELj1ELj4ELj16ENS0_18Kernel_traits_baseILj8192ES3_S3_S3_fjLj128EEEEEEEvNS0_19ForwardKernelParamsE:
.text._ZN18transformer_engine13normalization21ln_fwd_general_kernelINS0_13Kernel_traitsI13__nv_bfloat16S3_S3_fjLj8192ELj1ELj1ELj4ELj16ENS0_18Kernel_traits_baseILj8192ES3_S3_S3_fjLj128EEEEEEEvNS0_19ForwardKernelParamsE:
[----:B------:R-:W-:Y:S01]  /*0000*/  LDC R1, c[0x0][0x37c] ;  /* 0x0000df00ff017b82 */ /* 0x000fe20000000800 */
[----:B------:R-:W0:Y:S07]  /*0010*/  LDCU UR7, c[0x0][0x384] ;  /* 0x00007080ff0777ac */ /* 0x000e2e0008000800 */
[----:B------:R-:W1:Y:S01]  /*0020*/  S2UR UR14, SR_CTAID.X ;  /* 0x00000000000e79c3 */ /* 0x000e620000002500 */
[----:B------:R-:W2:Y:S01]  /*0030*/  S2R R60, SR_TID.X ;  /* 0x00000000003c7919 */ /* 0x000ea20000002100 */
[----:B------:R-:W-:Y:S01]  /*0040*/  UMOV UR4, URZ ;  /* 0x000000ff00047c82 */ /* 0x000fe20008000000 */
[----:B0-----:R-:W0:Y:S01]  /*0050*/  I2F.U32.RP R0, UR7 ;  /* 0x0000000700007d06 */ /* 0x001e220008209000 */
[----:B------:R-:W-:-:S07]  /*0060*/  UISETP.NE.U32.AND UP2, UPT, UR7, URZ, UPT ;  /* 0x000000ff0700728c */ /* 0x000fce000bf45070 */
[----:B0-----:R-:W0:Y:S01]  /*0070*/  MUFU.RCP R0, R0 ;  /* 0x0000000000007308 */ /* 0x001e220000001000 */
[----:B--2---:R-:W-:Y:S01]  /*0080*/  LOP3.LUT R59, R60, 0x1f, RZ, 0xc0, !PT ;  /* 0x0000001f3c3b7812 */ /* 0x004fe200078ec0ff */
[----:B0-----:R-:W-:Y:S01]  /*0090*/  VIADD R2, R0, 0xffffffe ;  /* 0x0ffffffe00027836 */ /* 0x001fe20000000000 */
[----:B------:R-:W-:-:S05]  /*00a0*/  LOP3.LUT R0, R60, 0x3e0, RZ, 0xc0, !PT ;  /* 0x000003e03c007812 */ /* 0x000fca00078ec0ff */
[----:B------:R-:W0:Y:S01]  /*00b0*/  F2I.FTZ.U32.TRUNC.NTZ R2, R2 ;  /* 0x0000000200027305 */ /* 0x000e22000021f000 */
[----:B------:R-:W-:Y:S01]  /*00c0*/  IMAD R0, R0, UR7, R59 ;  /* 0x0000000700007c24 */ /* 0x000fe2000f8e023b */
[----:B0-----:R-:W-:-:S13]  /*00d0*/  R2UR UR5, R2 ;  /* 0x00000000020572ca */ /* 0x001fda00000e0000 */
[----:B------:R-:W-:-:S04]  /*00e0*/  UIADD3 UR6, UPT, UPT, URZ, -UR5, URZ ;  /* 0x80000005ff067290 */ /* 0x000fc8000fffe0ff */
[----:B------:R-:W-:-:S04]  /*00f0*/  UIMAD UR6, UR6, UR7, URZ ;  /* 0x00000007060672a4 */ /* 0x000fc8000f8e02ff */
[----:B------:R-:W-:-:S04]  /*0100*/  UIMAD.WIDE.U32 UR4, UR5, UR6, UR4 ;  /* 0x00000006050472a5 */ /* 0x000fc8000f8e0004 */
[----:B-1----:R-:W-:-:S03]  /*0110*/  UIMAD.WIDE.U32 UR4, UR5, UR14, URZ ;  /* 0x0000000e050472a5 */ /* 0x002fc6000f8e00ff */
[----:B------:R-:W0:Y:S01]  /*0120*/  LDCU UR6, c[0x0][0x38c] ;  /* 0x00007180ff0677ac */ /* 0x000e220008000800 */
[----:B------:R-:W-:-:S04]  /*0130*/  UIADD3 UR4, UPT, UPT, -UR5, URZ, URZ ;  /* 0x000000ff05047290 */ /* 0x000fc8000fffe1ff */
[----:B------:R-:W-:-:S04]  /*0140*/  UIMAD UR4, UR7, UR4, UR14 ;  /* 0x00000004070472a4 */ /* 0x000fc8000f8e020e */
[----:B------:R-:W-:Y:S01]  /*0150*/  UISETP.GE.U32.AND UP0, UPT, UR4, UR7, UPT ;  /* 0x000000070400728c */ /* 0x000fe2000bf06070 */
[----:B0-----:R-:W-:-:S10]  /*0160*/  I2FP.F32.S32 R149, UR6 ;  /* 0x0000000600957c45 */ /* 0x001fd40008201400 */
[----:B------:R-:W-:Y:S01]  /*0170*/  @UP0 UIADD3 UR4, UPT, UPT, UR4, -UR7, URZ ;  /* 0x8000000704040290 */ /* 0x000fe2000fffe0ff */
[----:B------:R-:W-:Y:S01]  /*0180*/  VIADD R2, R149, 0x1800000 ;  /* 0x0180000095027836 */ /* 0x000fe20000000000 */
[----:B------:R-:W-:Y:S02]  /*0190*/  @UP0 UIADD3 UR5, UPT, UPT, UR5, 0x1, URZ ;  /* 0x0000000105050890 */ /* 0x000fe4000fffe0ff */
[----:B------:R-:W-:Y:S02]  /*01a0*/  UISETP.GE.U32.AND UP1, UPT, UR4, UR7, UPT ;  /* 0x000000070400728c */ /* 0x000fe4000bf26070 */
[----:B------:R-:W-:-:S04]  /*01b0*/  LOP3.LUT R2, R2, 0x7f800000, RZ, 0xc0, !PT ;  /* 0x7f80000002027812 */ /* 0x000fc800078ec0ff */
[----:B------:R-:W-:-:S05]  /*01c0*/  ISETP.GT.U32.AND P0, PT, R2, 0x1ffffff, PT ;  /* 0x01ffffff0200780c */ /* 0x000fca0003f04070 */
[----:B------:R-:W-:Y:S02]  /*01d0*/  @UP1 UIADD3 UR5, UPT, UPT, UR5, 0x1, URZ ;  /* 0x0000000105051890 */ /* 0x000fe4000fffe0ff */
[----:B------:R-:W-:-:S04]  /*01e0*/  @!UP2 ULOP3.LUT UR5, URZ, UR7, URZ, 0x33, !UPT ;  /* 0x00000007ff05a292 */ /* 0x000fc8000f8e33ff */
[----:B------:R-:W-:-:S03]  /*01f0*/  UIADD3 UR4, UPT, UPT, -UR5, URZ, URZ ;  /* 0x000000ff05047290 */ /* 0x000fc6000fffe1ff */
[----:B------:R-:W-:Y:S01]  /*0200*/  UMOV UR15, UR5 ;  /* 0x00000005000f7c82 */ /* 0x000fe20008000000 */
[----:B------:R-:W-:-:S06]  /*0210*/  UIMAD UR14, UR7, UR4, UR14 ;  /* 0x00000004070e72a4 */ /* 0x000fcc000f8e020e */
[----:B------:R-:W-:-:S04]  /*0220*/  IMAD.U32 R3, RZ, RZ, UR14 ;  /* 0x0000000eff037e24 */ /* 0x000fc8000f8e00ff */
[----:B------:R-:W-:Y:S01]  /*0230*/  IMAD R0, R3, 0x20, R0 ;  /* 0x0000002003007824 */ /* 0x000fe200078e0200 */
[----:B------:R-:W-:Y:S06]  /*0240*/  @P0 BRA `(.L_x_263) ;  /* 0x00000000000c0947 */ /* 0x000fec0003800000 */
[----:B------:R-:W-:-:S07]  /*0250*/  MOV R2, 0x270 ;  /* 0x0000027000027802 */ /* 0x000fce0000000f00 */
[----:B------:R-:W-:Y:S05]  /*0260*/  CALL.REL.NOINC `($__internal_1_$__cuda_sm20_rcp_rn_f32_slowpath) ;  /* 0x000000cc00107944 */ /* 0x000fea0003c00000 */
[----:B------:R-:W-:Y:S05]  /*0270*/  BRA `(.L_x_264) ;  /* 0x0000000000107947 */ /* 0x000fea0003800000 */
.L_x_263:
[----:B------:R-:W0:Y:S02]  /*0280*/  MUFU.RCP R58, R149 ;  /* 0x00000095003a7308 */ /* 0x000e240000001000 */
[----:B0-----:R-:W-:-:S04]  /*0290*/  FFMA R2, R149, R58, -1 ;  /* 0xbf80000095027423 */ /* 0x001fc8000000003a */
[----:B------:R-:W-:-:S04]  /*02a0*/  FADD.FTZ R3, -R2, -RZ ;  /* 0x800000ff02037221 */ /* 0x000fc80000010100 */
[----:B------:R-:W-:-:S07]  /*02b0*/  FFMA R58, R58, R3, R58 ;  /* 0x000000033a3a7223 */ /* 0x000fce000000003a */
.L_x_264:
        /* <DEDUP_REMOVED lines=13> */
[C---:B------:R-:W-:Y:S02]  /*0390*/  ISETP.GT.U32.AND P6, PT, R10.reuse, 0x1, PT ;  /* 0x000000010a00780c */ /* 0x040fe40003fc4070 */
[C---:B------:R-:W-:Y:S02]  /*03a0*/  ISETP.GT.U32.AND P5, PT, R10.reuse, 0x2, PT ;  /* 0x000000020a00780c */ /* 0x040fe40003fa4070 */
[C---:B------:R-:W-:Y:S02]  /*03b0*/  ISETP.GT.U32.AND P4, PT, R10.reuse, 0x3, PT ;  /* 0x000000030a00780c */ /* 0x040fe40003f84070 */
[C---:B------:R-:W-:Y:S02]  /*03c0*/  ISETP.GT.U32.AND P3, PT, R10.reuse, 0x4, PT ;  /* 0x000000040a00780c */ /* 0x040fe40003f64070 */
[C---:B------:R-:W-:Y:S02]  /*03d0*/  ISETP.GT.U32.AND P2, PT, R10.reuse, 0x5, PT ;  /* 0x000000050a00780c */ /* 0x040fe40003f44070 */
[----:B------:R-:W-:-:S02]  /*03e0*/  ISETP.GT.U32.AND P1, PT, R10, 0x6, PT ;  /* 0x000000060a00780c */ /* 0x000fc40003f24070 */
[----:B------:R-:W-:Y:S02]  /*03f0*/  ISETP.NE.AND P0, PT, R10, RZ, PT ;  /* 0x000000ff0a00720c */ /* 0x000fe40003f05270 */
[----:B------:R-:W-:-:S06]  /*0400*/  @!P6 PRMT R5, RZ, 0x7610, R5 ;  /* 0x00007610ff05e816 */ /* 0x000fcc0000000005 */
[----:B------:R-:W2:Y:S01]  /*0410*/  @P6 LDG.E.U16 R5, desc[UR16][R2.64+0x2] ;  /* 0x0000021002056981 */ /* 0x000ea2000c1e1500 */
[----:B------:R-:W-:Y:S02]  /*0420*/  ISETP.GT.U32.AND P6, PT, R10, 0x7, PT ;  /* 0x000000070a00780c */ /* 0x000fe40003fc4070 */
[----:B------:R-:W-:Y:S02]  /*0430*/  @!P5 PRMT R4, RZ, 0x7610, R4 ;  /* 0x00007610ff04d816 */ /* 0x000fe40000000004 */
[----:B------:R-:W-:Y:S01]  /*0440*/  @!P4 PRMT R7, RZ, 0x7610, R7 ;  /* 0x00007610ff07c816 */ /* 0x000fe20000000007 */
[----:B------:R-:W2:Y:S01]  /*0450*/  @P0 LDG.E.U16 R0, desc[UR16][R2.64] ;  /* 0x0000001002000981 */ /* 0x000ea2000c1e1500 */
[----:B------:R-:W-:Y:S02]  /*0460*/  @!P3 PRMT R6, RZ, 0x7610, R6 ;  /* 0x00007610ff06b816 */ /* 0x000fe40000000006 */
[----:B------:R-:W-:Y:S01]  /*0470*/  @!P2 PRMT R9, RZ, 0x7610, R9 ;  /* 0x00007610ff09a816 */ /* 0x000fe20000000009 */
[----:B------:R-:W3:Y:S01]  /*0480*/  @P5 LDG.E.U16 R4, desc[UR16][R2.64+0x4] ;  /* 0x0000041002045981 */ /* 0x000ee2000c1e1500 */
[----:B------:R-:W-:-:S03]  /*0490*/  @!P1 PRMT R8, RZ, 0x7610, R8 ;  /* 0x00007610ff089816 */ /* 0x000fc60000000008 */
[----:B------:R-:W-:Y:S01]  /*04a0*/  @!P6 PRMT R11, RZ, 0x7610, R11 ;  /* 0x00007610ff0be816 */ /* 0x000fe2000000000b */
[----:B------:R-:W3:Y:S04]  /*04b0*/  @P4 LDG.E.U16 R7, desc[UR16][R2.64+0x6] ;  /* 0x0000061002074981 */ /* 0x000ee8000c1e1500 */
[----:B------:R-:W4:Y:S04]  /*04c0*/  @P3 LDG.E.U16 R6, desc[UR16][R2.64+0x8] ;  /* 0x0000081002063981 */ /* 0x000f28000c1e1500 */
[----:B------:R-:W4:Y:S04]  /*04d0*/  @P2 LDG.E.U16 R9, desc[UR16][R2.64+0xa] ;  /* 0x00000a1002092981 */ /* 0x000f28000c1e1500 */
[----:B------:R-:W5:Y:S04]  /*04e0*/  @P1 LDG.E.U16 R8, desc[UR16][R2.64+0xc] ;  /* 0x00000c1002081981 */ /* 0x000f68000c1e1500 */
[----:B------:R-:W5:Y:S01]  /*04f0*/  @P6 LDG.E.U16 R11, desc[UR16][R2.64+0xe] ;  /* 0x00000e10020b6981 */ /* 0x000f62000c1e1500 */
[----:B------:R-:W-:-:S04]  /*0500*/  @!P0 PRMT R0, RZ, 0x7610, R0 ;  /* 0x00007610ff008816 */ /* 0x000fc80000000000 */
[----:B--2---:R-:W-:Y:S02]  /*0510*/  PRMT R12, R0, 0x5410, R5 ;  /* 0x00005410000c7816 */ /* 0x004fe40000000005 */
[----:B---3--:R-:W-:Y:S02]  /*0520*/  PRMT R13, R4, 0x5410, R7 ;  /* 0x00005410040d7816 */ /* 0x008fe40000000007 */
[----:B----4-:R-:W-:Y:S02]  /*0530*/  PRMT R14, R6, 0x5410, R9 ;  /* 0x00005410060e7816 */ /* 0x010fe40000000009 */
[----:B-----5:R-:W-:Y:S01]  /*0540*/  PRMT R15, R8, 0x5410, R11 ;  /* 0x00005410080f7816 */ /* 0x020fe2000000000b */
[----:B------:R-:W-:Y:S06]  /*0550*/  BRA `(.L_x_269) ;  /* 0x0000000000047947 */ /* 0x000fec0003800000 */
.L_x_268:
[----:B------:R0:W5:Y:S02]  /*0560*/  LDG.E.128 R12, desc[UR16][R2.64] ;  /* 0x00000010020c7981 */ /* 0x000164000c1e1d00 */
.L_x_269:
[----:B------:R-:W-:Y:S05]  /*0570*/  BSYNC.RECONVERGENT B1 ;  /* 0x0000000000017941 */ /* 0x000fea0003800200 */
.L_x_267:
[----:B------:R-:W0:Y:S01]  /*0580*/  LDC.64 R62, c[0x0][0x3d0] ;  /* 0x0000f400ff3e7b82 */ /* 0x000e220000000a00 */
[----:B------:R-:W-:Y:S01]  /*0590*/  ISETP.GT.U32.AND P1, PT, R10, 0x7, PT ;  /* 0x000000070a00780c */ /* 0x000fe20003f24070 */
[----:B------:R-:W-:Y:S01]  /*05a0*/  BSSY.RECONVERGENT B1, `(.L_x_270) ;  /* 0x0000026000017945 */ /* 0x000fe20003800200 */
[----:B-----5:R-:W-:Y:S02]  /*05b0*/  PRMT R140, R15, 0x7632, R140 ;  /* 0x000076320f8c7816 */ /* 0x020fe4000000008c */
[----:B------:R-:W-:Y:S02]  /*05c0*/  PRMT R141, R14, 0x7632, R141 ;  /* 0x000076320e8d7816 */ /* 0x000fe4000000008d */
[----:B------:R-:W-:Y:S02]  /*05d0*/  PRMT R144, R13, 0x7632, R144 ;  /* 0x000076320d907816 */ /* 0x000fe40000000090 */
[----:B------:R-:W-:Y:S01]  /*05e0*/  PRMT R145, R12, 0x7632, R145 ;  /* 0x000076320c917816 */ /* 0x000fe20000000091 */
        /* <DEDUP_REMOVED lines=32> */
.L_x_271:
[----:B------:R0:W5:Y:S02]  /*07f0*/  LDG.E.128 R16, desc[UR16][R2.64] ;  /* 0x0000001002107981 */ /* 0x000164000c1e1d00 */
.L_x_272:
[----:B------:R-:W-:Y:S05]  /*0800*/  BSYNC.RECONVERGENT B1 ;  /* 0x0000000000017941 */ /* 0x000fea0003800200 */
.L_x_270:
[----:B------:R-:W1:Y:S01]  /*0810*/  LDC R0, c[0x0][0x384] ;  /* 0x0000e100ff007b82 */ /* 0x000e620000000800 */
[----:B-----5:R-:W-:Y:S01]  /*0820*/  PRMT R52, R16, 0x7632, R52 ;  /* 0x0000763210347816 */ /* 0x020fe20000000034 */
[----:B------:R-:W-:Y:S01]  /*0830*/  IMAD.U32 R147, R12, 0x10000, RZ ;  /* 0x000100000c937824 */ /* 0x000fe200078e00ff */
[----:B------:R-:W-:Y:S01]  /*0840*/  PRMT R51, R17, 0x7632, R51 ;  /* 0x0000763211337816 */ /* 0x000fe20000000033 */
[----:B------:R-:W-:Y:S01]  /*0850*/  IMAD.U32 R146, R13, 0x10000, RZ ;  /* 0x000100000d927824 */ /* 0x000fe200078e00ff */
[----:B------:R-:W-:Y:S01]  /*0860*/  PRMT R50, R18, 0x7632, R50 ;  /* 0x0000763212327816 */ /* 0x000fe20000000032 */
[----:B------:R-:W-:Y:S01]  /*0870*/  IMAD.U32 R143, R14, 0x10000, RZ ;  /* 0x000100000e8f7824 */ /* 0x000fe200078e00ff */
[----:B------:R-:W-:Y:S01]  /*0880*/  PRMT R49, R19, 0x7632, R49 ;  /* 0x0000763213317816 */ /* 0x000fe20000000031 */
[----:B------:R-:W-:Y:S02]  /*0890*/  IMAD.U32 R142, R15, 0x10000, RZ ;  /* 0x000100000f8e7824 */ /* 0x000fe400078e00ff */
[----:B------:R-:W-:-:S02]  /*08a0*/  IMAD.U32 R56, R16, 0x10000, RZ ;  /* 0x0001000010387824 */ /* 0x000fc400078e00ff */
[----:B------:R-:W-:Y:S02]  /*08b0*/  IMAD.U32 R55, R17, 0x10000, RZ ;  /* 0x0001000011377824 */ /* 0x000fe400078e00ff */
[----:B------:R-:W-:Y:S02]  /*08c0*/  IMAD.U32 R54, R18, 0x10000, RZ ;  /* 0x0001000012367824 */ /* 0x000fe400078e00ff */
[----:B------:R-:W-:Y:S02]  /*08d0*/  IMAD.U32 R53, R19, 0x10000, RZ ;  /* 0x0001000013357824 */ /* 0x000fe400078e00ff */
[----:B------:R-:W-:Y:S02]  /*08e0*/  IMAD.U32 R145, R145, 0x10000, RZ ;  /* 0x0001000091917824 */ /* 0x000fe400078e00ff */
[----:B------:R-:W-:Y:S02]  /*08f0*/  IMAD.U32 R144, R144, 0x10000, RZ ;  /* 0x0001000090907824 */ /* 0x000fe400078e00ff */
[----:B------:R-:W-:-:S02]  /*0900*/  IMAD.U32 R141, R141, 0x10000, RZ ;  /* 0x000100008d8d7824 */ /* 0x000fc400078e00ff */
[----:B-1----:R-:W-:Y:S02]  /*0910*/  IMAD R5, R0, 0x400, R57 ;  /* 0x0000040000057824 */ /* 0x002fe400078e0239 */
[----:B------:R-:W-:Y:S02]  /*0920*/  IMAD.U32 R140, R140, 0x10000, RZ ;  /* 0x000100008c8c7824 */ /* 0x000fe400078e00ff */
[----:B------:R-:W-:Y:S01]  /*0930*/  IMAD.U32 R52, R52, 0x10000, RZ ;  /* 0x0001000034347824 */ /* 0x000fe200078e00ff */
[----:B------:R-:W-:Y:S01]  /*0940*/  ISETP.GE.AND P0, PT, R5, UR12, PT ;  /* 0x0000000c05007c0c */ /* 0x000fe2000bf06270 */
[----:B------:R-:W-:Y:S02]  /*0950*/  IMAD.U32 R51, R51, 0x10000, RZ ;  /* 0x0001000033337824 */ /* 0x000fe400078e00ff */
[----:B------:R-:W-:Y:S02]  /*0960*/  IMAD.U32 R50, R50, 0x10000, RZ ;  /* 0x0001000032327824 */ /* 0x000fe400078e00ff */
[----:B------:R-:W-:-:S08]  /*0970*/  IMAD.U32 R49, R49, 0x10000, RZ ;  /* 0x0001000031317824 */ /* 0x000fd000078e00ff */
[----:B------:R-:W-:Y:S05]  /*0980*/  @P0 BRA `(.L_x_266) ;  /* 0x0000002800e40947 */ /* 0x000fea0003800000 */
[C---:B0-----:R-:W-:Y:S01]  /*0990*/  IMAD.WIDE R2, R5.reuse, 0x2, R68 ;  /* 0x0000000205027825 */ /* 0x041fe200078e0244 */
[----:B------:R-:W-:Y:S01]  /*09a0*/  IADD3 R14, PT, PT, -R5, UR12, RZ ;  /* 0x0000000c050e7c10 */ /* 0x000fe2000fffe1ff */
[----:B------:R-:W-:Y:S01]  /*09b0*/  BSSY.RECONVERGENT B1, `(.L_x_273) ;  /* 0x0000022000017945 */ /* 0x000fe20003800200 */
[----:B------:R-:W-:-:S04]  /*09c0*/  LOP3.LUT P0, RZ, R2, 0xf, RZ, 0xc0, !PT ;  /* 0x0000000f02ff7812 */ /* 0x000fc8000780c0ff */
[----:B------:R-:W-:-:S13]  /*09d0*/  ISETP.LT.U32.OR P0, PT, R14, 0x8, P0 ;  /* 0x000000080e00780c */ /* 0x000fda0000701470 */
[----:B------:R-:W-:Y:S05]  /*09e0*/  @P0 BRA `(.L_x_274) ;  /* 0x0000000000080947 */ /* 0x000fea0003800000 */
[----:B------:R0:W5:Y:S01]  /*09f0*/  LDG.E.128 R8, desc[UR16][R2.64] ;  /* 0x0000001002087981 */ /* 0x000162000c1e1d00 */
[----:B------:R-:W-:Y:S05]  /*0a00*/  BRA `(.L_x_275) ;  /* 0x0000000000707947 */ /* 0x000fea0003800000 */
.L_x_274:
[C---:B------:R-:W-:Y:S02]  /*0a10*/  ISETP.NE.AND P6, PT, R14.reuse, RZ, PT ;  /* 0x000000ff0e00720c */ /* 0x040fe40003fc5270 */
[C---:B------:R-:W-:Y:S02]  /*0a20*/  ISETP.GT.U32.AND P2, PT, R14.reuse, 0x4, PT ;  /* 0x000000040e00780c */ /* 0x040fe40003f44070 */
[C---:B------:R-:W-:Y:S02]  /*0a30*/  ISETP.GT.U32.AND P1, PT, R14.reuse, 0x5, PT ;  /* 0x000000050e00780c */ /* 0x040fe40003f24070 */
[C---:B------:R-:W-:Y:S02]  /*0a40*/  ISETP.GT.U32.AND P5, PT, R14.reuse, 0x1, PT ;  /* 0x000000010e00780c */ /* 0x040fe40003fa4070 */
[C---:B------:R-:W-:Y:S02]  /*0a50*/  ISETP.GT.U32.AND P4, PT, R14.reuse, 0x2, PT ;  /* 0x000000020e00780c */ /* 0x040fe40003f84070 */
[----:B------:R-:W-:-:S02]  /*0a60*/  ISETP.GT.U32.AND P3, PT, R14, 0x3, PT ;  /* 0x000000030e00780c */ /* 0x000fc40003f64070 */
[----:B------:R-:W-:Y:S02]  /*0a70*/  ISETP.GT.U32.AND P0, PT, R14, 0x6, PT ;  /* 0x000000060e00780c */ /* 0x000fe40003f04070 */
[----:B------:R-:W-:-:S06]  /*0a80*/  @!P6 PRMT R8, RZ, 0x7610, R8 ;  /* 0x00007610ff08e816 */ /* 0x000fcc0000000008 */
[----:B------:R-:W2:Y:S01]  /*0a90*/  @P6 LDG.E.U16 R8, desc[UR16][R2.64] ;  /* 0x0000001002086981 */ /* 0x000ea2000c1e1500 */
[----:B------:R-:W-:Y:S02]  /*0aa0*/  ISETP.GT.U32.AND P6, PT, R14, 0x7, PT ;  /* 0x000000070e00780c */ /* 0x000fe40003fc4070 */
[----:B------:R-:W-:Y:S02]  /*0ab0*/  @!P2 PRMT R10, RZ, 0x7610, R10 ;  /* 0x00007610ff0aa816 */ /* 0x000fe4000000000a */
[----:B------:R-:W-:Y:S02]  /*0ac0*/  @!P1 PRMT R11, RZ, 0x7610, R11 ;  /* 0x00007610ff0b9816 */ /* 0x000fe4000000000b */
[----:B------:R-:W-:Y:S02]  /*0ad0*/  @!P5 PRMT R7, RZ, 0x7610, R7 ;  /* 0x00007610ff07d816 */ /* 0x000fe40000000007 */
[----:B------:R-:W-:Y:S01]  /*0ae0*/  @!P4 PRMT R9, RZ, 0x7610, R9 ;  /* 0x00007610ff09c816 */ /* 0x000fe20000000009 */
[----:B------:R-:W3:Y:S01]  /*0af0*/  @P2 LDG.E.U16 R10, desc[UR16][R2.64+0x8] ;  /* 0x00000810020a2981 */ /* 0x000ee2000c1e1500 */
[----:B------:R-:W-:-:S02]  /*0b00*/  @!P3 PRMT R4, RZ, 0x7610, R4 ;  /* 0x00007610ff04b816 */ /* 0x000fc40000000004 */
[----:B------:R-:W-:Y:S01]  /*0b10*/  @!P0 PRMT R6, RZ, 0x7610, R6 ;  /* 0x00007610ff068816 */ /* 0x000fe20000000006 */
[----:B------:R-:W3:Y:S01]  /*0b20*/  @P1 LDG.E.U16 R11, desc[UR16][R2.64+0xa] ;  /* 0x00000a10020b1981 */ /* 0x000ee2000c1e1500 */
[----:B------:R-:W-:-:S03]  /*0b30*/  @!P6 PRMT R13, RZ, 0x7610, R13 ;  /* 0x00007610ff0de816 */ /* 0x000fc6000000000d */
[----:B------:R-:W2:Y:S04]  /*0b40*/  @P5 LDG.E.U16 R7, desc[UR16][R2.64+0x2] ;  /* 0x0000021002075981 */ /* 0x000ea8000c1e1500 */
[----:B------:R-:W4:Y:S04]  /*0b50*/  @P4 LDG.E.U16 R9, desc[UR16][R2.64+0x4] ;  /* 0x0000041002094981 */ /* 0x000f28000c1e1500 */
[----:B------:R-:W4:Y:S04]  /*0b60*/  @P3 LDG.E.U16 R4, desc[UR16][R2.64+0x6] ;  /* 0x0000061002043981 */ /* 0x000f28000c1e1500 */
[----:B------:R-:W5:Y:S04]  /*0b70*/  @P0 LDG.E.U16 R6, desc[UR16][R2.64+0xc] ;  /* 0x00000c1002060981 */ /* 0x000f68000c1e1500 */
[----:B------:R-:W5:Y:S01]  /*0b80*/  @P6 LDG.E.U16 R13, desc[UR16][R2.64+0xe] ;  /* 0x00000e10020d6981 */ /* 0x000f62000c1e1500 */
[----:B---3--:R-:W-:-:S02]  /*0b90*/  PRMT R10, R10, 0x5410, R11 ;  /* 0x000054100a0a7816 */ /* 0x008fc4000000000b */
[----:B--2---:R-:W-:Y:S02]  /*0ba0*/  PRMT R8, R8, 0x5410, R7 ;  /* 0x0000541008087816 */ /* 0x004fe40000000007 */
[----:B----4-:R-:W-:Y:S02]  /*0bb0*/  PRMT R9, R9, 0x5410, R4 ;  /* 0x0000541009097816 */ /* 0x010fe40000000004 */
[----:B-----5:R-:W-:-:S07]  /*0bc0*/  PRMT R11, R6, 0x5410, R13 ;  /* 0x00005410060b7816 */ /* 0x020fce000000000d */
.L_x_275:
[----:B------:R-:W-:Y:S05]  /*0bd0*/  BSYNC.RECONVERGENT B1 ;  /* 0x0000000000017941 */ /* 0x000fea0003800200 */
.L_x_273:
[----:B0-----:R-:W-:Y:S01]  /*0be0*/  IMAD.WIDE R2, R5, 0x2, R62 ;  /* 0x0000000205027825 */ /* 0x001fe200078e023e */
[----:B------:R-:W-:Y:S01]  /*0bf0*/  BSSY.RECONVERGENT B1, `(.L_x_276) ;  /* 0x0000026000017945 */ /* 0x000fe20003800200 */
[----:B-----5:R-:W-:Y:S02]  /*0c00*/  PRMT R132, R11, 0x7632, R132 ;  /* 0x000076320b847816 */ /* 0x020fe40000000084 */
[----:B------:R-:W-:Y:S02]  /*0c10*/  PRMT R133, R10, 0x7632, R133 ;  /* 0x000076320a857816 */ /* 0x000fe40000000085 */
[----:B------:R-:W-:Y:S02]  /*0c20*/  LOP3.LUT P0, RZ, R2, 0xf, RZ, 0xc0, !PT ;  /* 0x0000000f02ff7812 */ /* 0x000fe4000780c0ff */
[----:B------:R-:W-:Y:S02]  /*0c30*/  PRMT R136, R9, 0x7632, R136 ;  /* 0x0000763209887816 */ /* 0x000fe40000000088 */
[----:B------:R-:W-:-:S02]  /*0c40*/  ISETP.LT.U32.OR P0, PT, R14, 0x8, P0 ;  /* 0x000000080e00780c */ /* 0x000fc40000701470 */
[----:B------:R-:W-:-:S11]  /*0c50*/  PRMT R137, R8, 0x7632, R137 ;  /* 0x0000763208897816 */ /* 0x000fd60000000089 */
[----:B------:R-:W-:Y:S05]  /*0c60*/  @P0 BRA `(.L_x_277) ;  /* 0x0000000000080947 */ /* 0x000fea0003800000 */
[----:B------:R0:W5:Y:S01]  /*0c70*/  LDG.E.128 R12, desc[UR16][R2.64] ;  /* 0x00000010020c7981 */ /* 0x000162000c1e1d00 */
[----:B------:R-:W-:Y:S05]  /*0c80*/  BRA `(.L_x_278) ;  /* 0x0000000000707947 */ /* 0x000fea0003800000 */
.L_x_277:
        /* <DEDUP_REMOVED lines=28> */
.L_x_278:
[----:B------:R-:W-:Y:S05]  /*0e50*/  BSYNC.RECONVERGENT B1 ;  /* 0x0000000000017941 */ /* 0x000fea0003800200 */
.L_x_276:
[----:B0-----:R-:W-:Y:S01]  /*0e60*/  IMAD R3, R0, 0x400, R5 ;  /* 0x0000040000037824 */ /* 0x001fe200078e0205 */
[----:B-----5:R-:W-:Y:S01]  /*0e70*/  PRMT R44, R12, 0x7632, R44 ;  /* 0x000076320c2c7816 */ /* 0x020fe2000000002c */
[----:B------:R-:W-:Y:S01]  /*0e80*/  IMAD.U32 R139, R8, 0x10000, RZ ;  /* 0x00010000088b7824 */ /* 0x000fe200078e00ff */
[----:B------:R-:W-:Y:S01]  /*0e90*/  PRMT R43, R13, 0x7632, R43 ;  /* 0x000076320d2b7816 */ /* 0x000fe2000000002b */
[----:B------:R-:W-:Y:S01]  /*0ea0*/  IMAD.U32 R138, R9, 0x10000, RZ ;  /* 0x00010000098a7824 */ /* 0x000fe200078e00ff */
[----:B------:R-:W-:Y:S01]  /*0eb0*/  ISETP.GE.AND P0, PT, R3, UR12, PT ;  /* 0x0000000c03007c0c */ /* 0x000fe2000bf06270 */
[----:B------:R-:W-:Y:S01]  /*0ec0*/  IMAD.U32 R135, R10, 0x10000, RZ ;  /* 0x000100000a877824 */ /* 0x000fe200078e00ff */
[----:B------:R-:W-:Y:S01]  /*0ed0*/  PRMT R42, R14, 0x7632, R42 ;  /* 0x000076320e2a7816 */ /* 0x000fe2000000002a */
[----:B------:R-:W-:Y:S01]  /*0ee0*/  IMAD.U32 R134, R11, 0x10000, RZ ;  /* 0x000100000b867824 */ /* 0x000fe200078e00ff */
[----:B------:R-:W-:Y:S01]  /*0ef0*/  PRMT R41, R15, 0x7632, R41 ;  /* 0x000076320f297816 */ /* 0x000fe20000000029 */
[----:B------:R-:W-:-:S02]  /*0f00*/  IMAD.U32 R48, R12, 0x10000, RZ ;  /* 0x000100000c307824 */ /* 0x000fc400078e00ff */
[----:B------:R-:W-:Y:S02]  /*0f10*/  IMAD.U32 R47, R13, 0x10000, RZ ;  /* 0x000100000d2f7824 */ /* 0x000fe400078e00ff */
[----:B------:R-:W-:Y:S02]  /*0f20*/  IMAD.U32 R46, R14, 0x10000, RZ ;  /* 0x000100000e2e7824 */ /* 0x000fe400078e00ff */
[----:B------:R-:W-:Y:S02]  /*0f30*/  IMAD.U32 R45, R15, 0x10000, RZ ;  /* 0x000100000f2d7824 */ /* 0x000fe400078e00ff */
[----:B------:R-:W-:Y:S02]  /*0f40*/  IMAD.U32 R137, R137, 0x10000, RZ ;  /* 0x0001000089897824 */ /* 0x000fe400078e00ff */
[----:B------:R-:W-:Y:S02]  /*0f50*/  IMAD.U32 R136, R136, 0x10000, RZ ;  /* 0x0001000088887824 */ /* 0x000fe400078e00ff */
[----:B------:R-:W-:-:S02]  /*0f60*/  IMAD.U32 R133, R133, 0x10000, RZ ;  /* 0x0001000085857824 */ /* 0x000fc400078e00ff */
[----:B------:R-:W-:Y:S02]  /*0f70*/  IMAD.U32 R132, R132, 0x10000, RZ ;  /* 0x0001000084847824 */ /* 0x000fe400078e00ff */
[----:B------:R-:W-:Y:S02]  /*0f80*/  IMAD.U32 R44, R44, 0x10000, RZ ;  /* 0x000100002c2c7824 */ /* 0x000fe400078e00ff */
[----:B------:R-:W-:Y:S02]  /*0f90*/  IMAD.U32 R43, R43, 0x10000, RZ ;  /* 0x000100002b2b7824 */ /* 0x000fe400078e00ff */
[----:B------:R-:W-:Y:S02]  /*0fa0*/  IMAD.U32 R42, R42, 0x10000, RZ ;  /* 0x000100002a2a7824 */ /* 0x000fe400078e00ff */
[----:B------:R-:W-:Y:S01]  /*0fb0*/  IMAD.U32 R41, R41, 0x10000, RZ ;  /* 0x0001000029297824 */ /* 0x000fe200078e00ff */
[----:B------:R-:W-:Y:S06]  /*0fc0*/  @P0 BRA `(.L_x_266) ;  /* 0x0000002400540947 */ /* 0x000fec0003800000 */
[C---:B------:R-:W-:Y:S01]  /*0fd0*/  IMAD.WIDE R4, R3.reuse, 0x2, R68 ;  /* 0x0000000203047825 */ /* 0x040fe200078e0244 */
[----:B------:R-:W-:Y:S01]  /*0fe0*/  IADD3 R12, PT, PT, -R3, UR12, RZ ;  /* 0x0000000c030c7c10 */ /* 0x000fe2000fffe1ff */
[----:B------:R-:W-:Y:S01]  /*0ff0*/  BSSY.RECONVERGENT B1, `(.L_x_279) ;  /* 0x0000022000017945 */ /* 0x000fe20003800200 */
[----:B------:R-:W-:-:S04]  /*1000*/  LOP3.LUT P0, RZ, R4, 0xf, RZ, 0xc0, !PT ;  /* 0x0000000f04ff7812 */ /* 0x000fc8000780c0ff */
[----:B------:R-:W-:-:S13]  /*1010*/  ISETP.LT.U32.OR P0, PT, R12, 0x8, P0 ;  /* 0x000000080c00780c */ /* 0x000fda0000701470 */
[----:B------:R-:W-:Y:S05]  /*1020*/  @P0 BRA `(.L_x_280) ;  /* 0x0000000000080947 */ /* 0x000fea0003800000 */
[----:B------:R-:W5:Y:S01]  /*1030*/  LDG.E.128 R4, desc[UR16][R4.64] ;  /* 0x0000001004047981 */ /* 0x000f62000c1e1d00 */
[----:B------:R-:W-:Y:S05]  /*1040*/  BRA `(.L_x_281) ;  /* 0x0000000000707947 */ /* 0x000fea0003800000 */
.L_x_280:
        /* <DEDUP_REMOVED lines=14> */
[----:B------:R-:W2:Y:S01]  /*1130*/  @P5 LDG.E.U16 R7, desc[UR16][R4.64+0x2] ;  /* 0x0000021004075981 */ /* 0x000ea2000c1e1500 */
[----:B------:R-:W-:-:S02]  /*1140*/  @!P1 PRMT R11, RZ, 0x7610, R11 ;  /* 0x00007610ff0b9816 */ /* 0x000fc4000000000b */
[----:B------:R-:W-:Y:S01]  /*1150*/  @!P0 PRMT R10, RZ, 0x7610, R10 ;  /* 0x00007610ff0a8816 */ /* 0x000fe2000000000a */
[----:B------:R-:W3:Y:S01]  /*1160*/  @P4 LDG.E.U16 R6, desc[UR16][R4.64+0x4] ;  /* 0x0000041004064981 */ /* 0x000ee2000c1e1500 */
[----:B------:R-:W-:-:S03]  /*1170*/  @!P6 PRMT R13, RZ, 0x7610, R13 ;  /* 0x00007610ff0de816 */ /* 0x000fc6000000000d */
[----:B------:R-:W3:Y:S04]  /*1180*/  @P3 LDG.E.U16 R9, desc[UR16][R4.64+0x6] ;  /* 0x0000061004093981 */ /* 0x000ee8000c1e1500 */
[----:B------:R-:W4:Y:S04]  /*1190*/  @P2 LDG.E.U16 R8, desc[UR16][R4.64+0x8] ;  /* 0x0000081004082981 */ /* 0x000f28000c1e1500 */
[----:B------:R-:W4:Y:S04]  /*11a0*/  @P1 LDG.E.U16 R11, desc[UR16][R4.64+0xa] ;  /* 0x00000a10040b1981 */ /* 0x000f28000c1e1500 */
[----:B------:R-:W5:Y:S04]  /*11b0*/  @P0 LDG.E.U16 R10, desc[UR16][R4.64+0xc] ;  /* 0x00000c10040a0981 */ /* 0x000f68000c1e1500 */
[----:B------:R2:W5:Y:S02]  /*11c0*/  @P6 LDG.E.U16 R13, desc[UR16][R4.64+0xe] ;  /* 0x00000e10040d6981 */ /* 0x000564000c1e1500 */
[----:B--2---:R-:W-:-:S02]  /*11d0*/  PRMT R4, R2, 0x5410, R7 ;  /* 0x0000541002047816 */ /* 0x004fc40000000007 */
[----:B---3--:R-:W-:Y:S02]  /*11e0*/  PRMT R5, R6, 0x5410, R9 ;  /* 0x0000541006057816 */ /* 0x008fe40000000009 */
[----:B----4-:R-:W-:Y:S02]  /*11f0*/  PRMT R6, R8, 0x5410, R11 ;  /* 0x0000541008067816 */ /* 0x010fe4000000000b */
[----:B-----5:R-:W-:-:S07]  /*1200*/  PRMT R7, R10, 0x5410, R13 ;  /* 0x000054100a077816 */ /* 0x020fce000000000d */
.L_x_281:
[----:B------:R-:W-:Y:S05]  /*1210*/  BSYNC.RECONVERGENT B1 ;  /* 0x0000000000017941 */ /* 0x000fea0003800200 */
.L_x_279:
[----:B------:R-:W-:Y:S01]  /*1220*/  IMAD.WIDE R8, R3, 0x2, R62 ;  /* 0x0000000203087825 */ /* 0x000fe200078e023e */
        /* <DEDUP_REMOVED lines=8> */
[----:B------:R-:W5:Y:S01]  /*12b0*/  LDG.E.128 R8, desc[UR16][R8.64] ;  /* 0x0000001008087981 */ /* 0x000f62000c1e1d00 */
[----:B------:R-:W-:Y:S05]  /*12c0*/  BRA `(.L_x_284) ;  /* 0x0000000000707947 */ /* 0x000fea0003800000 */
.L_x_283:
        /* <DEDUP_REMOVED lines=28> */
.L_x_284:
[----:B------:R-:W-:Y:S05]  /*1490*/  BSYNC.RECONVERGENT B1 ;  /* 0x0000000000017941 */ /* 0x000fea0003800200 */
.L_x_282:
[----:B------:R-:W-:Y:S01]  /*14a0*/  IMAD R3, R0, 0x400, R3 ;  /* 0x0000040000037824 */ /* 0x000fe200078e0203 */
        /* <DEDUP_REMOVED lines=30> */
.L_x_286:
        /* <DEDUP_REMOVED lines=23> */
[----:B------:R2:W5:Y:S01]  /*1800*/  @P6 LDG.E.U16 R13, desc[UR16][R8.64+0xe] ;  /* 0x00000e10080d6981 */ /* 0x000562000c1e1500 */
[----:B---3--:R-:W-:-:S02]  /*1810*/  PRMT R10, R10, 0x5410, R11 ;  /* 0x000054100a0a7816 */ /* 0x008fc4000000000b */
[----:B--2---:R-:W-:Y:S02]  /*1820*/  PRMT R8, R2, 0x5410, R5 ;  /* 0x0000541002087816 */ /* 0x004fe40000000005 */
[----:B----4-:R-:W-:Y:S02]  /*1830*/  PRMT R9, R4, 0x5410, R7 ;  /* 0x0000541004097816 */ /* 0x010fe40000000007 */
[----:B-----5:R-:W-:-:S07]  /*1840*/  PRMT R11, R6, 0x5410, R13 ;  /* 0x00005410060b7816 */ /* 0x020fce000000000d */
.L_x_287:
[----:B------:R-:W-:Y:S05]  /*1850*/  BSYNC.RECONVERGENT B1 ;  /* 0x0000000000017941 */ /* 0x000fea0003800200 */
.L_x_285:
        /* <DEDUP_REMOVED lines=11> */
.L_x_289:
        /* <DEDUP_REMOVED lines=28> */
.L_x_290:
[----:B------:R-:W-:Y:S05]  /*1ad0*/  BSYNC.RECONVERGENT B1 ;  /* 0x0000000000017941 */ /* 0x000fea0003800200 */
.L_x_288:
        /* <DEDUP_REMOVED lines=31> */
.L_x_292:
        /* <DEDUP_REMOVED lines=28> */
.L_x_293:
[----:B------:R-:W-:Y:S05]  /*1e90*/  BSYNC.RECONVERGENT B1 ;  /* 0x0000000000017941 */ /* 0x000fea0003800200 */
.L_x_291:
        /* <DEDUP_REMOVED lines=11> */
.L_x_295:
        /* <DEDUP_REMOVED lines=28> */
.L_x_296:
[----:B------:R-:W-:Y:S05]  /*2110*/  BSYNC.RECONVERGENT B1 ;  /* 0x0000000000017941 */ /* 0x000fea0003800200 */
.L_x_294:
        /* <DEDUP_REMOVED lines=31> */
.L_x_298:
        /* <DEDUP_REMOVED lines=28> */
.L_x_299:
[----:B------:R-:W-:Y:S05]  /*24d0*/  BSYNC.RECONVERGENT B1 ;  /* 0x0000000000017941 */ /* 0x000fea0003800200 */
.L_x_297:
        /* <DEDUP_REMOVED lines=11> */
.L_x_301:
        /* <DEDUP_REMOVED lines=28> */
.L_x_302:
[----:B------:R-:W-:Y:S05]  /*2750*/  BSYNC.RECONVERGENT B1 ;  /* 0x0000000000017941 */ /* 0x000fea0003800200 */
.L_x_300:
        /* <DEDUP_REMOVED lines=31> */
.L_x_304:
        /* <DEDUP_REMOVED lines=28> */
.L_x_305:
[----:B------:R-:W-:Y:S05]  /*2b10*/  BSYNC.RECONVERGENT B1 ;  /* 0x0000000000017941 */ /* 0x000fea0003800200 */
.L_x_303:
        /* <DEDUP_REMOVED lines=11> */
.L_x_307:
        /* <DEDUP_REMOVED lines=23> */
[----:B------:R3:W5:Y:S02]  /*2d40*/  @P6 LDG.E.U16 R73, desc[UR16][R64.64+0xe] ;  /* 0x00000e1040496981 */ /* 0x000764000c1e1500 */
[----:B---3--:R-:W-:-:S02]  /*2d50*/  PRMT R65, R8, 0x5410, R67 ;  /* 0x0000541008417816 */ /* 0x008fc40000000043 */
[----:B--2---:R-:W-:Y:S02]  /*2d60*/  PRMT R64, R2, 0x5410, R61 ;  /* 0x0000541002407816 */ /* 0x004fe4000000003d */
[----:B----4-:R-:W-:Y:S02]  /*2d70*/  PRMT R66, R66, 0x5410, R71 ;  /* 0x0000541042427816 */ /* 0x010fe40000000047 */
[----:B-----5:R-:W-:-:S07]  /*2d80*/  PRMT R67, R70, 0x5410, R73 ;  /* 0x0000541046437816 */ /* 0x020fce0000000049 */
.L_x_308:
[----:B------:R-:W-:Y:S05]  /*2d90*/  BSYNC.RECONVERGENT B1 ;  /* 0x0000000000017941 */ /* 0x000fea0003800200 */
.L_x_306:
[--C-:B------:R-:W-:Y:S01]  /*2da0*/  IMAD R61, R0, 0x400, R3.reuse ;  /* 0x00000400003d7824 */ /* 0x100fe200078e0203 */
        /* <DEDUP_REMOVED lines=30> */
.L_x_310:
        /* <DEDUP_REMOVED lines=28> */
.L_x_311:
[----:B------:R-:W-:Y:S05]  /*3150*/  BSYNC.RECONVERGENT B1 ;  /* 0x0000000000017941 */ /* 0x000fea0003800200 */
.L_x_309:
        /* <DEDUP_REMOVED lines=11> */
.L_x_313:
        /* <DEDUP_REMOVED lines=19> */
[----:B------:R-:W4:Y:S04]  /*3340*/  @P2 LDG.E.U16 R67, desc[UR16][R62.64+0x8] ;  /* 0x000008103e432981 */ /* 0x000f28000c1e1500 */
[----:B------:R-:W4:Y:S04]  /*3350*/  @P1 LDG.E.U16 R72, desc[UR16][R62.64+0xa] ;  /* 0x00000a103e481981 */ /* 0x000f28000c1e1500 */
[----:B------:R-:W2:Y:S04]  /*3360*/  @P5 LDG.E.U16 R61, desc[UR16][R62.64+0x2] ;  /* 0x000002103e3d5981 */ /* 0x000ea8000c1e1500 */
[----:B------:R-:W5:Y:S04]  /*3370*/  @P0 LDG.E.U16 R73, desc[UR16][R62.64+0xc] ;  /* 0x00000c103e490981 */ /* 0x000f68000c1e1500 */
[----:B------:R-:W5:Y:S01]  /*3380*/  @P6 LDG.E.U16 R74, desc[UR16][R62.64+0xe] ;  /* 0x00000e103e4a6981 */ /* 0x000f62000c1e1500 */
[----:B---3--:R-:W-:-:S02]  /*3390*/  PRMT R65, R65, 0x5410, R66 ;  /* 0x0000541041417816 */ /* 0x008fc40000000042 */
[----:B----4-:R-:W-:Y:S02]  /*33a0*/  PRMT R66, R67, 0x5410, R72 ;  /* 0x0000541043427816 */ /* 0x010fe40000000048 */
[----:B--2---:R-:W-:Y:S02]  /*33b0*/  PRMT R64, R64, 0x5410, R61 ;  /* 0x0000541040407816 */ /* 0x004fe4000000003d */
[----:B-----5:R-:W-:-:S07]  /*33c0*/  PRMT R67, R73, 0x5410, R74 ;  /* 0x0000541049437816 */ /* 0x020fce000000004a */
.L_x_314:
[----:B------:R-:W-:Y:S05]  /*33d0*/  BSYNC.RECONVERGENT B1 ;  /* 0x0000000000017941 */ /* 0x000fea0003800200 */
.L_x_312:
        /* <DEDUP_REMOVED lines=8> */
[----:B------:R-:W-:Y:S02]  /*3460*/  IMAD.U32 R61, R64, 0x10000, RZ ;  /* 0x00010000403d7824 */ /* 0x000fe400078e00ff */
[----:B0-----:R-:W-:-:S02]  /*3470*/  IMAD.U32 R62, R65, 0x10000, RZ ;  /* 0x00010000413e7824 */ /* 0x001fc400078e00ff */
        /* <DEDUP_REMOVED lines=9> */
[----:B------:R-:W-:-:S07]  /*3510*/  IMAD.U32 R151, R151, 0x10000, RZ ;  /* 0x0001000097977824 */ /* 0x000fce00078e00ff */
.L_x_266:
[----:B------:R-:W-:Y:S05]  /*3520*/  BSYNC.RECONVERGENT B0 ;  /* 0x0000000000007941 */ /* 0x000fea0003800200 */
.L_x_265:
[----:B------:R-:W1:Y:S01]  /*3530*/  LDCU.U8 UR22, c[0x0][0x404] ;  /* 0x00008080ff1677ac */ /* 0x000e620008000000 */
[----:B------:R-:W2:Y:S01]  /*3540*/  LDCU UR4, c[0x0][0x388] ;  /* 0x00007100ff0477ac */ /* 0x000ea20008000800 */
[----:B-1----:R-:W-:Y:S02]  /*3550*/  UISETP.NE.AND UP0, UPT, UR22, URZ, UPT ;  /* 0x000000ff1600728c */ /* 0x002fe4000bf05270 */
[----:B--2---:R-:W-:-:S07]  /*3560*/  UISETP.GE.AND UP1, UPT, UR15, UR4, UPT ;  /* 0x000000040f00728c */ /* 0x004fce000bf26270 */
[----:B------:R-:W-:Y:S05]  /*3570*/  BRA.U !UP0, `(.L_x_315) ;  /* 0x0000000108087547 */ /* 0x000fea000b800000 */
[----:B------:R-:W1:Y:S02]  /*3580*/  LDC.64 R64, c[0x0][0x3e0] ;  /* 0x0000f800ff407b82 */ /* 0x000e640000000a00 */
[----:B-1----:R1:W5:Y:S02]  /*3590*/  LDG.E R149, desc[UR16][R64.64] ;  /* 0x0000001040957981 */ /* 0x002364000c1e1900 */
.L_x_315:
[----:B------:R-:W-:Y:S01]  /*35a0*/  IMAD.MOV.U32 R148, RZ, RZ, RZ ;  /* 0x000000ffff947224 */ /* 0x000fe200078e00ff */
[----:B------:R-:W-:Y:S06]  /*35b0*/  BRA.U UP1, `(.L_x_316) ;  /* 0x0000009101e47547 */ /* 0x000fec000b800000 */
[----:B------:R-:W2:Y:S01]  /*35c0*/  LDCU.U8 UR4, c[0x0][0x3c0] ;  /* 0x00007800ff0477ac */ /* 0x000ea20008000000 */
[----:B-1----:R-:W-:Y:S01]  /*35d0*/  FADD R64, R147, 1 ;  /* 0x3f80000093407421 */ /* 0x002fe20000000000 */
[----:B------:R-:W-:Y:S01]  /*35e0*/  FADD R65, R146, 1 ;  /* 0x3f80000092417421 */ /* 0x000fe20000000000 */
[----:B------:R-:W-:Y:S01]  /*35f0*/  FADD R67, R144, 1 ;  /* 0x3f80000090437421 */ /* 0x000fe20000000000 */
[----:B------:R-:W-:Y:S01]  /*3600*/  FADD R66, R145, 1 ;  /* 0x3f80000091427421 */ /* 0x000fe20000000000 */
[----:B------:R-:W-:Y:S01]  /*3610*/  FADD R72, R141, 1 ;  /* 0x3f8000008d487421 */ /* 0x000fe20000000000 */
[----:B------:R-:W1:Y:S01]  /*3620*/  LDCU.64 UR10, c[0x0][0x380] ;  /* 0x00007000ff0a77ac */ /* 0x000e620008000a00 */
[----:B------:R-:W-:Y:S01]  /*3630*/  FADD R73, R138, 1 ;  /* 0x3f8000008a497421 */ /* 0x000fe20000000000 */
[----:B------:R-:W-:Y:S01]  /*3640*/  FADD R84, R71, 1 ;  /* 0x3f80000047547421 */ /* 0x000fe20000000000 */
[----:B------:R-:W-:Y:S01]  /*3650*/  IADD3 R79, PT, PT, -R57, UR12, RZ ;  /* 0x0000000c394f7c10 */ /* 0x000fe2000fffe1ff */
[----:B------:R-:W-:Y:S01]  /*3660*/  IMAD.MOV.U32 R148, RZ, RZ, RZ ;  /* 0x000000ffff947224 */ /* 0x000fe200078e00ff */
[----:B--2---:R-:W-:Y:S01]  /*3670*/  ISETP.NE.AND P0, PT, RZ, UR4, PT ;  /* 0x00000004ff007c0c */ /* 0x004fe2000bf05270 */
[----:B------:R-:W2:Y:S03]  /*3680*/  LDCU.128 UR4, c[0x0][0x3b0] ;  /* 0x00007600ff0477ac */ /* 0x000ea60008000c00 */
[----:B------:R-:W-:Y:S01]  /*3690*/  FSEL R147, R147, R64, !P0 ;  /* 0x0000004093937208 */ /* 0x000fe20004000000 */
[C---:B------:R-:W-:Y:S01]  /*36a0*/  FADD R64, R143.reuse, 1 ;  /* 0x3f8000008f407421 */ /* 0x040fe20000000000 */
[----:B------:R-:W-:Y:S01]  /*36b0*/  FSEL R146, R146, R65, !P0 ;  /* 0x0000004192927208 */ /* 0x000fe20004000000 */
[----:B------:R-:W-:Y:S01]  /*36c0*/  FADD R65, R142, 1 ;  /* 0x3f8000008e417421 */ /* 0x000fe20000000000 */
        /* <DEDUP_REMOVED lines=65> */
[----:B-1----:R-:W-:Y:S01]  /*3ae0*/  IMAD.U32 R72, RZ, RZ, UR11 ;  /* 0x0000000bff487e24 */ /* 0x002fe2000f8e00ff */
        /* <DEDUP_REMOVED lines=10> */
[----:B------:R-:W-:Y:S01]  /*3b90*/  IMAD R87, R72, 0x400, R57 ;  /* 0x0000040048577824 */ /* 0x000fe200078e0239 */
[----:B------:R-:W-:Y:S01]  /*3ba0*/  FSEL R95, R95, R64, !P0 ;  /* 0x000000405f5f7208 */ /* 0x000fe20004000000 */
[----:B------:R-:W-:Y:S01]  /*3bb0*/  FADD R64, R91, 1 ;  /* 0x3f8000005b407421 */ /* 0x000fe20000000000 */
[----:B------:R-:W-:Y:S01]  /*3bc0*/  FSEL R132, R132, R73, !P0 ;  /* 0x0000004984847208 */ /* 0x000fe20004000000 */
[----:B------:R-:W-:Y:S01]  /*3bd0*/  IMAD R83, R72, 0x400, R87 ;  /* 0x0000040048537824 */ /* 0x000fe200078e0257 */
[----:B------:R-:W-:Y:S01]  /*3be0*/  FSEL R109, R109, R66, !P0 ;  /* 0x000000426d6d7208 */ /* 0x000fe20004000000 */
[----:B------:R-:W-:Y:S01]  /*3bf0*/  FADD R73, R118, 1 ;  /* 0x3f80000076497421 */ /* 0x000fe20000000000 */
[----:B------:R-:W-:Y:S01]  /*3c00*/  FSEL R106, R106, R65, !P0 ;  /* 0x000000416a6a7208 */ /* 0x000fe20004000000 */
[----:B------:R-:W-:Y:S01]  /*3c10*/  FADD R66, R103, 1 ;  /* 0x3f80000067427421 */ /* 0x000fe20000000000 */
[----:B------:R-:W-:Y:S01]  /*3c20*/  FSEL R104, R104, R67, !P0 ;  /* 0x0000004368687208 */ /* 0x000fe20004000000 */
[----:B------:R-:W-:Y:S01]  /*3c30*/  FADD R65, R102, 1 ;  /* 0x3f80000066417421 */ /* 0x000fe20000000000 */
[----:B------:R-:W-:Y:S01]  /*3c40*/  FADD R67, R100, 1 ;  /* 0x3f80000064437421 */ /* 0x000fe20000000000 */
[----:B------:R-:W-:Y:S01]  /*3c50*/  FSEL R91, R91, R64, !P0 ;  /* 0x000000405b5b7208 */ /* 0x000fe20004000000 */
[----:B------:R-:W-:-:S02]  /*3c60*/  IMAD R81, R72, 0x400, R83 ;  /* 0x0000040048517824 */ /* 0x000fc400078e0253 */
        /* <DEDUP_REMOVED lines=9> */
[C---:B------:R-:W-:Y:S01]  /*3d00*/  IMAD R80, R72.reuse, 0x400, R81 ;  /* 0x0000040048507824 */ /* 0x040fe200078e0251 */
[----:B------:R-:W-:Y:S01]  /*3d10*/  FSEL R85, R85, R64, !P0 ;  /* 0x0000004055557208 */ /* 0x000fe20004000000 */
[----:B------:R-:W-:Y:S01]  /*3d20*/  UIMAD UR8, UR15, UR11, URZ ;  /* 0x0000000b0f0872a4 */ /* 0x000fe2000f8e02ff */
[----:B------:R-:W-:Y:S01]  /*3d30*/  LOP3.LUT R64, RZ, R59, RZ, 0x33, !PT ;  /* 0x0000003bff407212 */ /* 0x000fe200078e33ff */
[----:B------:R-:W-:Y:S01]  /*3d40*/  IMAD R78, R72, 0x400, R80 ;  /* 0x00000400484e7824 */ /* 0x000fe200078e0250 */
        /* <DEDUP_REMOVED lines=8> */
[----:B------:R-:W-:Y:S01]  /*3dd0*/  VIADD R64, R64, UR11 ;  /* 0x0000000b40407c36 */ /* 0x000fe20008000000 */
[----:B------:R-:W-:Y:S01]  /*3de0*/  FSEL R98, R98, R73, !P0 ;  /* 0x0000004962627208 */ /* 0x000fe20004000000 */
[----:B------:R-:W-:Y:S01]  /*3df0*/  IMAD R76, R72, 0x400, R78 ;  /* 0x00000400484c7824 */ /* 0x000fe200078e024e */
[----:B------:R-:W-:Y:S01]  /*3e00*/  FSEL R93, R93, R66, !P0 ;  /* 0x000000425d5d7208 */ /* 0x000fe20004000000 */
[C---:B------:R-:W-:Y:S01]  /*3e10*/  FADD R66, R69.reuse, 1 ;  /* 0x3f80000045427421 */ /* 0x040fe20000000000 */
[----:B------:R-:W-:Y:S01]  /*3e20*/  FSEL R92, R68, R65, !P0 ;  /* 0x00000041445c7208 */ /* 0x000fe20004000000 */
[----:B------:R-:W-:Y:S01]  /*3e30*/  FADD R73, R88, 1 ;  /* 0x3f80000058497421 */ /* 0x000fe20000000000 */
[----:B------:R-:W-:Y:S01]  /*3e40*/  FSEL R90, R90, R67, !P0 ;  /* 0x000000435a5a7208 */ /* 0x000fe20004000000 */
[----:B------:R-:W-:Y:S01]  /*3e50*/  FADD R65, R70, 1 ;  /* 0x3f80000046417421 */ /* 0x000fe20000000000 */
[----:B------:R-:W-:Y:S01]  /*3e60*/  FADD R67, R82, 1 ;  /* 0x3f80000052437421 */ /* 0x000fe20000000000 */
[----:B------:R-:W-:Y:S01]  /*3e70*/  IMAD R72, R72, 0x400, R76 ;  /* 0x0000040048487824 */ /* 0x000fe200078e024c */
[----:B------:R-:W-:Y:S01]  /*3e80*/  LEA.HI R64, R64, 0x1, RZ, 0x1b ;  /* 0x0000000140407811 */ /* 0x000fe200078fd8ff */
[----:B------:R-:W-:Y:S01]  /*3e90*/  UIMAD UR10, UR11, UR10, URZ ;  /* 0x0000000a0b0a72a4 */ /* 0x000fe2000f8e02ff */
[----:B------:R-:W-:Y:S01]  /*3ea0*/  FSEL R89, R69, R66, !P0 ;  /* 0x0000004245597208 */ /* 0x000fe20004000000 */
[----:B--2---:R-:W-:Y:S01]  /*3eb0*/  UIMAD.WIDE.U32 UR8, UR8, 0x4, UR4 ;  /* 0x00000004080878a5 */ /* 0x004fe2000f8e0004 */
[----:B------:R-:W-:Y:S01]  /*3ec0*/  FSEL R88, R88, R73, !P0 ;  /* 0x0000004958587208 */ /* 0x000fe20004000000 */
[----:B------:R-:W-:Y:S01]  /*3ed0*/  UIMAD.WIDE.U32 UR6, UR15, 0x4, UR6 ;  /* 0x000000040f0678a5 */ /* 0x000fe2000f8e0006 */
[----:B------:R-:W-:Y:S01]  /*3ee0*/  FSEL R86, R70, R65, !P0 ;  /* 0x0000004146567208 */ /* 0x000fe20004000000 */
[----:B------:R-:W-:Y:S01]  /*3ef0*/  UIMAD.WIDE.U32 UR10, UR10, 0x4, UR8 ;  /* 0x000000040a0a78a5 */ /* 0x000fe2000f8e0008 */
[----:B------:R-:W-:Y:S01]  /*3f00*/  FSEL R84, R71, R84, !P0 ;  /* 0x0000005447547208 */ /* 0x000fe20004000000 */
[----:B------:R-:W-:Y:S01]  /*3f10*/  UMOV UR4, URZ ;  /* 0x000000ff00047c82 */ /* 0x000fe20008000000 */
[----:B------:R-:W-:-:S02]  /*3f20*/  FSEL R82, R82, R67, !P0 ;  /* 0x0000004352527208 */ /* 0x000fc40004000000 */
[----:B------:R-:W-:Y:S02]  /*3f30*/  LOP3.LUT R77, R64, 0x3, RZ, 0xc0, !PT ;  /* 0x00000003404d7812 */ /* 0x000fe400078ec0ff */
[----:B------:R-:W-:Y:S02]  /*3f40*/  IADD3 R75, PT, PT, -R87, UR12, RZ ;  /* 0x0000000c574b7c10 */ /* 0x000fe4000fffe1ff */
[----:B------:R-:W-:Y:S02]  /*3f50*/  IADD3 R74, PT, PT, -R83, UR12, RZ ;  /* 0x0000000c534a7c10 */ /* 0x000fe4000fffe1ff */
[----:B------:R-:W-:Y:S02]  /*3f60*/  IADD3 R73, PT, PT, -R81, UR12, RZ ;  /* 0x0000000c51497c10 */ /* 0x000fe4000fffe1ff */
[----:B------:R-:W-:Y:S02]  /*3f70*/  IADD3 R71, PT, PT, -R80, UR12, RZ ;  /* 0x0000000c50477c10 */ /* 0x000fe4000fffe1ff */
[----:B------:R-:W-:-:S02]  /*3f80*/  IADD3 R70, PT, PT, -R78, UR12, RZ ;  /* 0x0000000c4e467c10 */ /* 0x000fc4000fffe1ff */
[----:B------:R-:W-:Y:S02]  /*3f90*/  IADD3 R69, PT, PT, -R76, UR12, RZ ;  /* 0x0000000c4c457c10 */ /* 0x000fe4000fffe1ff */
[----:B------:R-:W-:-:S07]  /*3fa0*/  IADD3 R68, PT, PT, -R72, UR12, RZ ;  /* 0x0000000c48447c10 */ /* 0x000fce000fffe1ff */
.L_x_414:
[----:B-1----:R-:W1:Y:S01]  /*3fb0*/  LDCU.64 UR18, c[0x0][0x388] ;  /* 0x00007100ff1277ac */ /* 0x002e620008000a00 */
[----:B------:R-:W-:Y:S01]  /*3fc0*/  BSSY.RECONVERGENT B0, `(.L_x_317) ;  /* 0x000019d000007945 */ /* 0x000fe20003800200 */
[----:B-12-4-:R-:W-:Y:S01]  /*3fd0*/  IMAD.U32 R219, RZ, RZ, UR18 ;  /* 0x00000012ffdb7e24 */ /* 0x016fe2000f8e00ff */
[----:B------:R-:W-:-:S04]  /*3fe0*/  ISETP.GE.AND P0, PT, R57, UR19, PT ;  /* 0x0000001339007c0c */ /* 0x000fc8000bf06270 */
[----:B------:R-:W-:-:S13]  /*3ff0*/  ISETP.GT.AND P0, PT, R219, UR15, !P0 ;  /* 0x0000000fdb007c0c */ /* 0x000fda000c704270 */
[----:B---3--:R-:W-:Y:S05]  /*4000*/  @!P0 BRA `(.L_x_318) ;  /* 0x0000001800608947 */ /* 0x008fea0003800000 */
[----:B------:R-:W1:Y:S01]  /*4010*/  LDC.64 R220, c[0x0][0x390] ;  /* 0x0000e400ffdc7b82 */ /* 0x000e620000000a00 */
[----:B------:R-:W-:Y:S01]  /*4020*/  IMAD.U32 R222, RZ, RZ, UR19 ;  /* 0x00000013ffde7e24 */ /* 0x000fe2000f8e00ff */
[----:B------:R-:W-:Y:S03]  /*4030*/  BSSY.RECONVERGENT B1, `(.L_x_319) ;  /* 0x0000024000017945 */ /* 0x000fe60003800200 */
[----:B------:R-:W-:-:S04]  /*4040*/  IMAD R65, R222, UR15, R57 ;  /* 0x0000000fde417c24 */ /* 0x000fc8000f8e0239 */
[----:B-1----:R-:W-:-:S03]  /*4050*/  IMAD.WIDE R64, R65, 0x2, R220 ;  /* 0x0000000241407825 */ /* 0x002fc600078e02dc */
[----:B------:R-:W-:-:S04]  /*4060*/  LOP3.LUT P1, RZ, R64, 0xf, RZ, 0xc0, !PT ;  /* 0x0000000f40ff7812 */ /* 0x000fc8000782c0ff */
[----:B------:R-:W-:-:S13]  /*4070*/  ISETP.LT.U32.OR P1, PT, R79, 0x8, P1 ;  /* 0x000000084f00780c */ /* 0x000fda0000f21470 */
[----:B------:R-:W-:Y:S05]  /*4080*/  @P1 BRA `(.L_x_320) ;  /* 0x0000000000081947 */ /* 0x000fea0003800000 */
[----:B------:R-:W5:Y:S01]  /*4090*/  LDG.E.128 R64, desc[UR16][R64.64] ;  /* 0x0000001040407981 */ /* 0x000f62000c1e1d00 */
[----:B------:R-:W-:Y:S05]  /*40a0*/  BRA `(.L_x_321) ;  /* 0x0000000000707947 */ /* 0x000fea0003800000 */
.L_x_320:
[C---:B------:R-:W-:Y:S02]  /*40b0*/  ISETP.GT.U32.AND P6, PT, R79.reuse, 0x1, PT ;  /* 0x000000014f00780c */ /* 0x040fe40003fc4070 */
[C---:B------:R-:W-:Y:S02]  /*40c0*/  ISETP.GT.U32.AND P1, PT, R79.reuse, 0x2, PT ;  /* 0x000000024f00780c */ /* 0x040fe40003f24070 */
[C---:B------:R-:W-:Y:S02]  /*40d0*/  ISETP.GT.U32.AND P3, PT, R79.reuse, 0x3, PT ;  /* 0x000000034f00780c */ /* 0x040fe40003f64070 */
[C---:B------:R-:W-:Y:S02]  /*40e0*/  ISETP.GT.U32.AND P4, PT, R79.reuse, 0x4, PT ;  /* 0x000000044f00780c */ /* 0x040fe40003f84070 */
[C---:B------:R-:W-:Y:S02]  /*40f0*/  ISETP.GT.U32.AND P5, PT, R79.reuse, 0x5, PT ;  /* 0x000000054f00780c */ /* 0x040fe40003fa4070 */
[----:B------:R-:W-:-:S03]  /*4100*/  ISETP.NE.AND P2, PT, R79, RZ, PT ;  /* 0x000000ff4f00720c */ /* 0x000fc60003f45270 */
[----:B------:R-:W-:Y:S02]  /*4110*/  @!P6 PRMT R67, RZ, 0x7610, R67 ;  /* 0x00007610ff43e816 */ /* 0x000fe40000000043 */
[----:B------:R-:W-:-:S04]  /*4120*/  @!P1 PRMT R152, RZ, 0x7610, R152 ;  /* 0x00007610ff989816 */ /* 0x000fc80000000098 */
[----:B------:R-:W2:Y:S01]  /*4130*/  @P6 LDG.E.U16 R67, desc[UR16][R64.64+0x2] ;  /* 0x0000021040436981 */ /* 0x000ea2000c1e1500 */
[----:B------:R-:W-:-:S03]  /*4140*/  ISETP.GT.U32.AND P6, PT, R79, 0x6, PT ;  /* 0x000000064f00780c */ /* 0x000fc60003fc4070 */
[----:B------:R-:W3:Y:S01]  /*4150*/  @P1 LDG.E.U16 R152, desc[UR16][R64.64+0x4] ;  /* 0x0000041040981981 */ /* 0x000ee2000c1e1500 */
[----:B------:R-:W-:Y:S02]  /*4160*/  ISETP.GT.U32.AND P1, PT, R79, 0x7, PT ;  /* 0x000000074f00780c */ /* 0x000fe40003f24070 */
[----:B------:R-:W-:Y:S01]  /*4170*/  @!P3 PRMT R215, RZ, 0x7610, R215 ;  /* 0x00007610ffd7b816 */ /* 0x000fe200000000d7 */
[----:B------:R-:W2:Y:S01]  /*4180*/  @P2 LDG.E.U16 R66, desc[UR16][R64.64] ;  /* 0x0000001040422981 */ /* 0x000ea2000c1e1500 */
[----:B------:R-:W-:Y:S02]  /*4190*/  @!P4 PRMT R170, RZ, 0x7610, R170 ;  /* 0x00007610ffaac816 */ /* 0x000fe400000000aa */
[----:B------:R-:W-:Y:S02]  /*41a0*/  @!P5 PRMT R217, RZ, 0x7610, R217 ;  /* 0x00007610ffd9d816 */ /* 0x000fe400000000d9 */
[----:B------:R-:W3:Y:S01]  /*41b0*/  @P3 LDG.E.U16 R215, desc[UR16][R64.64+0x6] ;  /* 0x0000061040d73981 */ /* 0x000ee2000c1e1500 */
[----:B------:R-:W-:-:S03]  /*41c0*/  @!P6 PRMT R178, RZ, 0x7610, R178 ;  /* 0x00007610ffb2e816 */ /* 0x000fc600000000b2 */
[----:B------:R-:W4:Y:S01]  /*41d0*/  @P4 LDG.E.U16 R170, desc[UR16][R64.64+0x8] ;  /* 0x0000081040aa4981 */ /* 0x000f22000c1e1500 */
[----:B------:R-:W-:-:S03]  /*41e0*/  @!P1 PRMT R223, RZ, 0x7610, R223 ;  /* 0x00007610ffdf9816 */ /* 0x000fc600000000df */
[----:B------:R-:W4:Y:S04]  /*41f0*/  @P5 LDG.E.U16 R217, desc[UR16][R64.64+0xa] ;  /* 0x00000a1040d95981 */ /* 0x000f28000c1e1500 */
[----:B------:R-:W4:Y:S04]  /*4200*/  @P6 LDG.E.U16 R178, desc[UR16][R64.64+0xc] ;  /* 0x00000c1040b26981 */ /* 0x000f28000c1e1500 */
[----:B------:R2:W4:Y:S01]  /*4210*/  @P1 LDG.E.U16 R223, desc[UR16][R64.64+0xe] ;  /* 0x00000e1040df1981 */ /* 0x000522000c1e1500 */
[----:B------:R-:W-:-:S04]  /*4220*/  @!P2 PRMT R66, RZ, 0x7610, R66 ;  /* 0x00007610ff42a816 */ /* 0x000fc80000000042 */
[----:B--2---:R-:W-:Y:S02]  /*4230*/  PRMT R64, R66, 0x5410, R67 ;  /* 0x0000541042407816 */ /* 0x004fe40000000043 */
[----:B---3--:R-:W-:Y:S02]  /*4240*/  PRMT R65, R152, 0x5410, R215 ;  /* 0x0000541098417816 */ /* 0x008fe400000000d7 */
[----:B----4-:R-:W-:Y:S02]  /*4250*/  PRMT R66, R170, 0x5410, R217 ;  /* 0x00005410aa427816 */ /* 0x010fe400000000d9 */
[----:B------:R-:W-:-:S07]  /*4260*/  PRMT R67, R178, 0x5410, R223 ;  /* 0x00005410b2437816 */ /* 0x000fce00000000df */
.L_x_321:
[----:B------:R-:W-:Y:S05]  /*4270*/  BSYNC.RECONVERGENT B1 ;  /* 0x0000000000017941 */ /* 0x000fea0003800200 */
.L_x_319:
[----:B------:R-:W-:Y:S01]  /*4280*/  ISETP.GE.AND P1, PT, R87, UR19, PT ;  /* 0x0000001357007c0c */ /* 0x000fe2000bf26270 */
[C---:B-----5:R-:W-:Y:S01]  /*4290*/  IMAD.U32 R152, R64.reuse, 0x10000, RZ ;  /* 0x0001000040987824 */ /* 0x060fe200078e00ff */
[----:B------:R-:W-:Y:S01]  /*42a0*/  PRMT R218, R64, 0x7632, R218 ;  /* 0x0000763240da7816 */ /* 0x000fe200000000da */
[C---:B------:R-:W-:Y:S01]  /*42b0*/  IMAD.U32 R170, R65.reuse, 0x10000, RZ ;  /* 0x0001000041aa7824 */ /* 0x040fe200078e00ff */
[----:B------:R-:W-:Y:S01]  /*42c0*/  PRMT R217, R65, 0x7632, R217 ;  /* 0x0000763241d97816 */ /* 0x000fe200000000d9 */
[C---:B------:R-:W-:Y:S01]  /*42d0*/  IMAD.U32 R178, R66.reuse, 0x10000, RZ ;  /* 0x0001000042b27824 */ /* 0x040fe200078e00ff */
[----:B------:R-:W-:Y:S01]  /*42e0*/  PRMT R216, R66, 0x7632, R216 ;  /* 0x0000763242d87816 */ /* 0x000fe200000000d8 */
[C---:B------:R-:W-:Y:S01]  /*42f0*/  IMAD.U32 R215, R67.reuse, 0x10000, RZ ;  /* 0x0001000043d77824 */ /* 0x040fe200078e00ff */
[----:B------:R-:W-:Y:S01]  /*4300*/  PRMT R214, R67, 0x7632, R214 ;  /* 0x0000763243d67816 */ /* 0x000fe200000000d6 */
[----:B------:R-:W-:Y:S02]  /*4310*/  IMAD.U32 R218, R218, 0x10000, RZ ;  /* 0x00010000dada7824 */ /* 0x000fe400078e00ff */
[----:B------:R-:W-:-:S02]  /*4320*/  IMAD.U32 R217, R217, 0x10000, RZ ;  /* 0x00010000d9d97824 */ /* 0x000fc400078e00ff */
[----:B------:R-:W-:Y:S02]  /*4330*/  IMAD.U32 R216, R216, 0x10000, RZ ;  /* 0x00010000d8d87824 */ /* 0x000fe400078e00ff */
[----:B------:R-:W-:Y:S01]  /*4340*/  IMAD.U32 R214, R214, 0x10000, RZ ;  /* 0x00010000d6d67824 */ /* 0x000fe200078e00ff */
[----:B------:R-:W-:Y:S06]  /*4350*/  @P1 BRA `(.L_x_318) ;  /* 0x00000014008c1947 */ /* 0x000fec0003800000 */
[----:B------:R-:W-:Y:S01]  /*4360*/  IMAD R65, R222, UR15, R87 ;  /* 0x0000000fde417c24 */ /* 0x000fe2000f8e0257 */
[----:B------:R-:W-:Y:S03]  /*4370*/  BSSY.RECONVERGENT B1, `(.L_x_322) ;  /* 0x0000023000017945 */ /* 0x000fe60003800200 */
[----:B------:R-:W-:-:S03]  /*4380*/  IMAD.WIDE R64, R65, 0x2, R220 ;  /* 0x0000000241407825 */ /* 0x000fc600078e02dc */
[----:B------:R-:W-:-:S04]  /*4390*/  LOP3.LUT P1, RZ, R64, 0xf, RZ, 0xc0, !PT ;  /* 0x0000000f40ff7812 */ /* 0x000fc8000782c0ff */
[----:B------:R-:W-:-:S13]  /*43a0*/  ISETP.LT.U32.OR P1, PT, R75, 0x8, P1 ;  /* 0x000000084b00780c */ /* 0x000fda0000f21470 */
[----:B------:R-:W-:Y:S05]  /*43b0*/  @P1 BRA `(.L_x_323) ;  /* 0x0000000000081947 */ /* 0x000fea0003800000 */
[----:B------:R-:W5:Y:S01]  /*43c0*/  LDG.E.128 R64, desc[UR16][R64.64] ;  /* 0x0000001040407981 */ /* 0x000f62000c1e1d00 */
[----:B------:R-:W-:Y:S05]  /*43d0*/  BRA `(.L_x_324) ;  /* 0x0000000000707947 */ /* 0x000fea0003800000 */
.L_x_323:
[C---:B------:R-:W-:Y:S02]  /*43e0*/  ISETP.NE.AND P6, PT, R75.reuse, RZ, PT ;  /* 0x000000ff4b00720c */ /* 0x040fe40003fc5270 */
[C---:B------:R-:W-:Y:S02]  /*43f0*/  ISETP.GT.U32.AND P1, PT, R75.reuse, 0x1, PT ;  /* 0x000000014b00780c */ /* 0x040fe40003f24070 */
[C---:B------:R-:W-:Y:S02]  /*4400*/  ISETP.GT.U32.AND P2, PT, R75.reuse, 0x2, PT ;  /* 0x000000024b00780c */ /* 0x040fe40003f44070 */
[C---:B------:R-:W-:Y:S02]  /*4410*/  ISETP.GT.U32.AND P3, PT, R75.reuse, 0x3, PT ;  /* 0x000000034b00780c */ /* 0x040fe40003f64070 */
[C---:B------:R-:W-:Y:S02]  /*4420*/  ISETP.GT.U32.AND P4, PT, R75.reuse, 0x4, PT ;  /* 0x000000044b00780c */ /* 0x040fe40003f84070 */
[----:B------:R-:W-:-:S03]  /*4430*/  ISETP.GT.U32.AND P5, PT, R75, 0x5, PT ;  /* 0x000000054b00780c */ /* 0x000fc60003fa4070 */
[----:B------:R-:W-:Y:S02]  /*4440*/  @!P6 PRMT R66, RZ, 0x7610, R66 ;  /* 0x00007610ff42e816 */ /* 0x000fe40000000042 */
[----:B------:R-:W-:-:S04]  /*4450*/  @!P1 PRMT R67, RZ, 0x7610, R67 ;  /* 0x00007610ff439816 */ /* 0x000fc80000000043 */
[----:B------:R-:W2:Y:S01]  /*4460*/  @P6 LDG.E.U16 R66, desc[UR16][R64.64] ;  /* 0x0000001040426981 */ /* 0x000ea2000c1e1500 */
[----:B------:R-:W-:-:S03]  /*4470*/  ISETP.GT.U32.AND P6, PT, R75, 0x6, PT ;  /* 0x000000064b00780c */ /* 0x000fc60003fc4070 */
[----:B------:R-:W2:Y:S01]  /*4480*/  @P1 LDG.E.U16 R67, desc[UR16][R64.64+0x2] ;  /* 0x0000021040431981 */ /* 0x000ea2000c1e1500 */
[----:B------:R-:W-:Y:S02]  /*4490*/  ISETP.GT.U32.AND P1, PT, R75, 0x7, PT ;  /* 0x000000074b00780c */ /* 0x000fe40003f24070 */
[----:B------:R-:W-:Y:S02]  /*44a0*/  @!P2 PRMT R154, RZ, 0x7610, R154 ;  /* 0x00007610ff9aa816 */ /* 0x000fe4000000009a */
[----:B------:R-:W-:Y:S02]  /*44b0*/  @!P3 PRMT R169, RZ, 0x7610, R169 ;  /* 0x00007610ffa9b816 */ /* 0x000fe400000000a9 */
        /* <DEDUP_REMOVED lines=14> */
.L_x_324:
[----:B------:R-:W-:Y:S05]  /*45a0*/  BSYNC.RECONVERGENT B1 ;  /* 0x0000000000017941 */ /* 0x000fea0003800200 */
.L_x_322:
        /* <DEDUP_REMOVED lines=22> */
.L_x_326:
        /* <DEDUP_REMOVED lines=28> */
.L_x_327:
[----:B------:R-:W-:Y:S05]  /*48d0*/  BSYNC.RECONVERGENT B1 ;  /* 0x0000000000017941 */ /* 0x000fea0003800200 */
.L_x_325:
        /* <DEDUP_REMOVED lines=22> */
.L_x_329:
        /* <DEDUP_REMOVED lines=28> */
.L_x_330:
[----:B------:R-:W-:Y:S05]  /*4c00*/  BSYNC.RECONVERGENT B1 ;  /* 0x0000000000017941 */ /* 0x000fea0003800200 */
.L_x_328:
        /* <DEDUP_REMOVED lines=22> */
.L_x_332:
        /* <DEDUP_REMOVED lines=28> */
.L_x_333:
[----:B------:R-:W-:Y:S05]  /*4f30*/  BSYNC.RECONVERGENT B1 ;  /* 0x0000000000017941 */ /* 0x000fea0003800200 */
.L_x_331:
        /* <DEDUP_REMOVED lines=22> */
.L_x_335:
        /* <DEDUP_REMOVED lines=28> */
.L_x_336:
[----:B------:R-:W-:Y:S05]  /*5260*/  BSYNC.RECONVERGENT B1 ;  /* 0x0000000000017941 */ /* 0x000fea0003800200 */
.L_x_334:
        /* <DEDUP_REMOVED lines=22> */
.L_x_338:
        /* <DEDUP_REMOVED lines=28> */
.L_x_339:
[----:B------:R-:W-:Y:S05]  /*5590*/  BSYNC.RECONVERGENT B1 ;  /* 0x0000000000017941 */ /* 0x000fea0003800200 */
.L_x_337:
        /* <DEDUP_REMOVED lines=22> */
.L_x_341:
        /* <DEDUP_REMOVED lines=28> */
.L_x_342:
[----:B------:R-:W-:Y:S05]  /*58c0*/  BSYNC.RECONVERGENT B1 ;  /* 0x0000000000017941 */ /* 0x000fea0003800200 */
.L_x_340:
[C---:B-----5:R-:W-:Y:S01]  /*58d0*/  PRMT R183, R64.reuse, 0x7632, R183 ;  /* 0x0000763240b77816 */ /* 0x060fe200000000b7 */
[----:B------:R-:W-:Y:S01]  /*58e0*/  IMAD.U32 R162, R64, 0x10000, RZ ;  /* 0x0001000040a27824 */ /* 0x000fe200078e00ff */
[C---:B------:R-:W-:Y:S01]  /*58f0*/  PRMT R182, R65.reuse, 0x7632, R182 ;  /* 0x0000763241b67816 */ /* 0x040fe200000000b6 */
[----:B------:R-:W-:Y:S01]  /*5900*/  IMAD.U32 R163, R65, 0x10000, RZ ;  /* 0x0001000041a37824 */ /* 0x000fe200078e00ff */
[C---:B------:R-:W-:Y:S01]  /*5910*/  PRMT R181, R66.reuse, 0x7632, R181 ;  /* 0x0000763242b57816 */ /* 0x040fe200000000b5 */
[----:B------:R-:W-:Y:S01]  /*5920*/  IMAD.U32 R171, R66, 0x10000, RZ ;  /* 0x0001000042ab7824 */ /* 0x000fe200078e00ff */
[C---:B------:R-:W-:Y:S01]  /*5930*/  PRMT R180, R67.reuse, 0x7632, R180 ;  /* 0x0000763243b47816 */ /* 0x040fe200000000b4 */
[----:B------:R-:W-:Y:S02]  /*5940*/  IMAD.U32 R179, R67, 0x10000, RZ ;  /* 0x0001000043b37824 */ /* 0x000fe400078e00ff */
[----:B------:R-:W-:Y:S02]  /*5950*/  IMAD.U32 R183, R183, 0x10000, RZ ;  /* 0x00010000b7b77824 */ /* 0x000fe400078e00ff */
[----:B------:R-:W-:-:S02]  /*5960*/  IMAD.U32 R182, R182, 0x10000, RZ ;  /* 0x00010000b6b67824 */ /* 0x000fc400078e00ff */
[----:B------:R-:W-:Y:S02]  /*5970*/  IMAD.U32 R181, R181, 0x10000, RZ ;  /* 0x00010000b5b57824 */ /* 0x000fe400078e00ff */
[----:B------:R-:W-:-:S07]  /*5980*/  IMAD.U32 R180, R180, 0x10000, RZ ;  /* 0x00010000b4b47824 */ /* 0x000fce00078e00ff */
.L_x_318:
[----:B------:R-:W-:Y:S05]  /*5990*/  BSYNC.RECONVERGENT B0 ;  /* 0x0000000000007941 */ /* 0x000fea0003800200 */
.L_x_317:
[----:B------:R-:W-:Y:S01]  /*59a0*/  BSSY.RECONVERGENT B0, `(.L_x_343) ;  /* 0x0000050000007945 */ /* 0x000fe20003800200 */
[----:B------:R-:W-:-:S03]  /*59b0*/  IMAD.MOV.U32 R65, RZ, RZ, RZ ;  /* 0x000000ffff417224 */ /* 0x000fc600078e00ff */
[----:B------:R-:W-:Y:S05]  /*59c0*/  @!P0 BRA `(.L_x_344) ;  /* 0x0000000400348947 */ /* 0x000fea0003800000 */
[----:B------:R-:W-:Y:S01]  /*59d0*/  FADD R65, RZ, R152 ;  /* 0x00000098ff417221 */ /* 0x000fe20000000000 */
[----:B------:R-:W-:-:S03]  /*59e0*/  ISETP.GE.AND P0, PT, R87, UR19, PT ;  /* 0x0000001357007c0c */ /* 0x000fc6000bf06270 */
        /* <DEDUP_REMOVED lines=8> */
[----:B------:R-:W-:Y:S01]  /*5a70*/  FADD R64, R154, R65 ;  /* 0x000000419a407221 */ /* 0x000fe20000000000 */
        /* <DEDUP_REMOVED lines=57> */
[----:B------:R-:W-:-:S04]  /*5e10*/  FADD R65, R184, R65 ;  /* 0x00000041b8417221 */ /* 0x000fc80000000000 */
[----:B------:R-:W-:-:S04]  /*5e20*/  @!P0 FADD R64, R162, R65 ;  /* 0x00000041a2408221 */ /* 0x000fc80000000000 */
[----:B------:R-:W-:-:S04]  /*5e30*/  @!P0 FADD R64, R183, R64 ;  /* 0x00000040b7408221 */ /* 0x000fc80000000000 */
[----:B------:R-:W-:-:S04]  /*5e40*/  @!P0 FADD R67, R163, R64 ;  /* 0x00000040a3438221 */ /* 0x000fc80000000000 */
[----:B------:R-:W-:-:S04]  /*5e50*/  @!P0 FADD R64, R182, R67 ;  /* 0x00000043b6408221 */ /* 0x000fc80000000000 */
[----:B------:R-:W-:-:S04]  /*5e60*/  @!P0 FADD R64, R171, R64 ;  /* 0x00000040ab408221 */ /* 0x000fc80000000000 */
[----:B------:R-:W-:-:S04]  /*5e70*/  @!P0 FADD R64, R181, R64 ;  /* 0x00000040b5408221 */ /* 0x000fc80000000000 */
[----:B------:R-:W-:-:S04]  /*5e80*/  @!P0 FADD R67, R179, R64 ;  /* 0x00000040b3438221 */ /* 0x000fc80000000000 */
[----:B------:R-:W-:-:S07]  /*5e90*/  @!P0 FADD R65, R180, R67 ;  /* 0x00000043b4418221 */ /* 0x000fce0000000000 */
.L_x_344:
[----:B------:R-:W-:Y:S05]  /*5ea0*/  BSYNC.RECONVERGENT B0 ;  /* 0x0000000000007941 */ /* 0x000fea0003800200 */
.L_x_343:
[----:B------:R-:W1:Y:S02]  /*5eb0*/  LDCU UR23, c[0x0][0x384] ;  /* 0x00007080ff1777ac */ /* 0x000e640008000800 */
[----:B-1----:R-:W-:-:S09]  /*5ec0*/  UISETP.NE.AND UP0, UPT, UR23, 0x1, UPT ;  /* 0x000000011700788c */ /* 0x002fd2000bf05270 */
[----:B------:R-:W-:Y:S05]  /*5ed0*/  BRA.U UP0, `(.L_x_345) ;  /* 0x0000000100607547 */ /* 0x000fea000b800000 */
[----:B------:R-:W1:Y:S01]  /*5ee0*/  SHFL.DOWN PT, R64, R65, 0x10, 0x1f ;  /* 0x0a001f0041407f89 */ /* 0x000e6200000e0000 */
[----:B------:R-:W2:Y:S01]  /*5ef0*/  S2UR UR12, SR_CgaCtaId ;  /* 0x00000000000c79c3 */ /* 0x000ea20000008800 */
[----:B------:R-:W-:Y:S01]  /*5f00*/  ISETP.NE.AND P1, PT, R59, RZ, PT ;  /* 0x000000ff3b00720c */ /* 0x000fe20003f25270 */
[----:B------:R-:W-:Y:S01]  /*5f10*/  UMOV UR5, 0x400 ;  /* 0x0000040000057882 */ /* 0x000fe20000000000 */
[----:B-1----:R-:W-:-:S11]  /*5f20*/  FADD R64, R64, R65 ;  /* 0x0000004140407221 */ /* 0x002fd60000000000 */
[----:B------:R-:W-:Y:S01]  /*5f30*/  @!P1 SHF.R.U32.HI R65, RZ, 0x3, R60 ;  /* 0x00000003ff419819 */ /* 0x000fe2000001163c */
[----:B--2---:R-:W-:Y:S01]  /*5f40*/  ULEA UR5, UR12, UR5, 0x18 ;  /* 0x000000050c057291 */ /* 0x004fe2000f8ec0ff */
[----:B------:R-:W1:Y:S02]  /*5f50*/  SHFL.DOWN PT, R67, R64, 0x8, 0x1f ;  /* 0x09001f0040437f89 */ /* 0x000e6400000e0000 */
[----:B------:R-:W-:Y:S01]  /*5f60*/  @!P1 LOP3.LUT R222, R65, 0x7c, RZ, 0xc0, !PT ;  /* 0x0000007c41de9812 */ /* 0x000fe200078ec0ff */
[----:B-1----:R-:W-:-:S05]  /*5f70*/  FADD R67, R64, R67 ;  /* 0x0000004340437221 */ /* 0x002fca0000000000 */
[----:B------:R-:W1:Y:S02]  /*5f80*/  SHFL.DOWN PT, R66, R67, 0x4, 0x1f ;  /* 0x08801f0043427f89 */ /* 0x000e6400000e0000 */
[----:B-1----:R-:W-:-:S05]  /*5f90*/  FADD R66, R67, R66 ;  /* 0x0000004243427221 */ /* 0x002fca0000000000 */
[----:B------:R-:W1:Y:S02]  /*5fa0*/  SHFL.DOWN PT, R221, R66, 0x2, 0x1f ;  /* 0x08401f0042dd7f89 */ /* 0x000e6400000e0000 */
[----:B-1----:R-:W-:-:S05]  /*5fb0*/  FADD R221, R66, R221 ;  /* 0x000000dd42dd7221 */ /* 0x002fca0000000000 */
[----:B------:R-:W1:Y:S02]  /*5fc0*/  SHFL.DOWN PT, R220, R221, 0x1, 0x1f ;  /* 0x08201f00dddc7f89 */ /* 0x000e6400000e0000 */
[----:B-1----:R-:W-:-:S05]  /*5fd0*/  FADD R223, R221, R220 ;  /* 0x000000dcdddf7221 */ /* 0x002fca0000000000 */
[----:B------:R-:W-:Y:S01]  /*5fe0*/  @!P1 STS [R222+UR5], R223 ;  /* 0x000000dfde009988 */ /* 0x000fe20008000805 */
[----:B------:R-:W-:Y:S06]  /*5ff0*/  BAR.SYNC.DEFER_BLOCKING 0x0 ;  /* 0x0000000000007b1d */ /* 0x000fec0000010000 */
[----:B------:R-:W1:Y:S02]  /*6000*/  LDS.128 R64, [UR5] ;  /* 0x00000005ff407984 */ /* 0x000e640008000c00 */
[----:B-1----:R-:W-:-:S04]  /*6010*/  FADD R64, RZ, R64 ;  /* 0x00000040ff407221 */ /* 0x002fc80000000000 */
[----:B------:R-:W-:-:S04]  /*6020*/  FADD R65, R64, R65 ;  /* 0x0000004140417221 */ /* 0x000fc80000000000 */
[----:B------:R-:W-:-:S04]  /*6030*/  FADD R66, R65, R66 ;  /* 0x0000004241427221 */ /* 0x000fc80000000000 */
[----:B------:R-:W-:Y:S01]  /*6040*/  FADD R221, R66, R67 ;  /* 0x0000004342dd7221 */ /* 0x000fe20000000000 */
[----:B------:R-:W-:Y:S06]  /*6050*/  BRA `(.L_x_346) ;  /* 0x0000000800f87947 */ /* 0x000fec0003800000 */
.L_x_345:
[----:B------:R-:W1:Y:S01]  /*6060*/  SHFL.DOWN PT, R64, R65, 0x10, 0x1f ;  /* 0x0a001f0041407f89 */ /* 0x000e6200000e0000 */
[----:B------:R-:W-:Y:S01]  /*6070*/  ISETP.NE.AND P1, PT, R59, RZ, PT ;  /* 0x000000ff3b00720c */ /* 0x000fe20003f25270 */
[----:B------:R-:W-:Y:S01]  /*6080*/  ULOP3.LUT UP1, URZ, UR4, 0x1, URZ, 0xc0, !UPT ;  /* 0x0000000104ff7892 */ /* 0x000fe2000f82c0ff */
[----:B------:R-:W-:Y:S01]  /*6090*/  ISETP.NE.AND P0, PT, R60, RZ, PT ;  /* 0x000000ff3c00720c */ /* 0x000fe20003f05270 */
[----:B------:R-:W2:Y:S02]  /*60a0*/  LDCU UR12, c[0x0][0x380] ;  /* 0x00007000ff0c77ac */ /* 0x000ea40008000800 */
[----:B------:R-:W-:Y:S02]  /*60b0*/  USEL UR5, UR8, UR10, !UP1 ;  /* 0x0000000a08057287 */ /* 0x000fe4000c800000 */
[----:B------:R-:W-:-:S06]  /*60c0*/  USEL UR20, UR9, UR11, !UP1 ;  /* 0x0000000b09147287 */ /* 0x000fcc000c800000 */
[----:B------:R-:W3:Y:S02]  /*60d0*/  @!P1 S2R R222, SR_CgaCtaId ;  /* 0x0000000000de9919 */ /* 0x000ee40000008800 */
[----:B------:R-:W4:Y:S01]  /*60e0*/  @!P0 S2R R225, SR_CgaCtaId ;  /* 0x0000000000e18919 */ /* 0x000f220000008800 */
[----:B--2---:R-:W-:Y:S01]  /*60f0*/  UIMAD.WIDE UR12, UR12, 0x4, UR6 ;  /* 0x000000040c0c78a5 */ /* 0x004fe2000f8e0206 */
[----:B-1----:R-:W-:Y:S01]  /*6100*/  FADD R64, R64, R65 ;  /* 0x0000004140407221 */ /* 0x002fe20000000000 */
[----:B------:R-:W-:Y:S02]  /*6110*/  @!P1 MOV R65, 0x400 ;  /* 0x0000040000419802 */ /* 0x000fe40000000f00 */
[----:B------:R-:W-:Y:S02]  /*6120*/  USEL UR21, UR6, UR12, !UP1 ;  /* 0x0000000c06157287 */ /* 0x000fe4000c800000 */
[----:B------:R-:W-:Y:S01]  /*6130*/  USEL UR12, UR7, UR13, !UP1 ;  /* 0x0000000d070c7287 */ /* 0x000fe2000c800000 */
[----:B------:R-:W1:Y:S01]  /*6140*/  SHFL.DOWN PT, R67, R64, 0x8, 0x1f ;  /* 0x09001f0040437f89 */ /* 0x000e6200000e0000 */
[----:B------:R-:W-:-:S02]  /*6150*/  ULOP3.LUT UP1, UR13, UR4, 0x2, URZ, 0xc0, !UPT ;  /* 0x00000002040d7892 */ /* 0x000fc4000f82c0ff */
[----:B------:R-:W-:Y:S01]  /*6160*/  UIADD3 UR4, UPT, UPT, UR4, 0x1, URZ ;  /* 0x0000000104047890 */ /* 0x000fe2000fffe0ff */
[----:B---3--:R-:W-:Y:S01]  /*6170*/  @!P1 LEA R65, R222, R65, 0x18 ;  /* 0x00000041de419211 */ /* 0x008fe200078ec0ff */
[----:B-1----:R-:W-:Y:S01]  /*6180*/  FADD R67, R64, R67 ;  /* 0x0000004340437221 */ /* 0x002fe20000000000 */
[----:B------:R-:W-:-:S04]  /*6190*/  @!P1 SHF.R.U32.HI R64, RZ, 0x3, R60 ;  /* 0x00000003ff409819 */ /* 0x000fc8000001163c */
[----:B------:R-:W1:Y:S01]  /*61a0*/  SHFL.DOWN PT, R66, R67, 0x4, 0x1f ;  /* 0x08801f0043427f89 */ /* 0x000e6200000e0000 */
[----:B------:R-:W-:-:S05]  /*61b0*/  @!P1 LOP3.LUT R64, R64, 0x7c, RZ, 0xc0, !PT ;  /* 0x0000007c40409812 */ /* 0x000fca00078ec0ff */
[----:B------:R-:W-:Y:S02]  /*61c0*/  @!P1 IMAD.IADD R223, R64, 0x1, R65 ;  /* 0x0000000140df9824 */ /* 0x000fe400078e0241 */
[----:B-1----:R-:W-:-:S05]  /*61d0*/  FADD R66, R67, R66 ;  /* 0x0000004243427221 */ /* 0x002fca0000000000 */
[----:B------:R-:W1:Y:S02]  /*61e0*/  SHFL.DOWN PT, R221, R66, 0x2, 0x1f ;  /* 0x08401f0042dd7f89 */ /* 0x000e6400000e0000 */
[----:B-1----:R-:W-:Y:S01]  /*61f0*/  FADD R221, R66, R221 ;  /* 0x000000dd42dd7221 */ /* 0x002fe20000000000 */
[----:B------:R-:W-:-:S04]  /*6200*/  @!P0 MOV R66, 0x400 ;  /* 0x0000040000428802 */ /* 0x000fc80000000f00 */
[----:B------:R-:W1:Y:S01]  /*6210*/  SHFL.DOWN PT, R220, R221, 0x1, 0x1f ;  /* 0x08201f00dddc7f89 */ /* 0x000e6200000e0000 */
[----:B----4-:R-:W-:Y:S01]  /*6220*/  @!P0 LEA R67, R225, R66, 0x18 ;  /* 0x00000042e1438211 */ /* 0x010fe200078ec0ff */
[----:B-1----:R-:W-:Y:S01]  /*6230*/  FADD R220, R221, R220 ;  /* 0x000000dcdddc7221 */ /* 0x002fe20000000000 */
[----:B------:R-:W-:-:S04]  /*6240*/  IMAD.U32 R221, RZ, RZ, UR14 ;  /* 0x0000000effdd7e24 */ /* 0x000fc8000f8e00ff */
[----:B------:R1:W-:Y:S01]  /*6250*/  @!P1 STS [R223], R220 ;  /* 0x000000dcdf009388 */ /* 0x0003e20000000800 */
[----:B------:R-:W-:Y:S01]  /*6260*/  BAR.SYNC.DEFER_BLOCKING 0x0 ;  /* 0x0000000000007b1d */ /* 0x000fe20000010000 */
[----:B-1----:R-:W-:-:S05]  /*6270*/  IMAD.MOV.U32 R223, RZ, RZ, RZ ;  /* 0x000000ffffdf7224 */ /* 0x002fca00078e00ff */
[----:B------:R-:W1:Y:S02]  /*6280*/  @!P0 LDS.128 R64, [R67] ;  /* 0x0000000043408984 */ /* 0x000e640000000c00 */
[----:B-1----:R-:W-:-:S04]  /*6290*/  @!P0 FADD R64, RZ, R64 ;  /* 0x00000040ff408221 */ /* 0x002fc80000000000 */
[----:B------:R-:W-:Y:S01]  /*62a0*/  @!P0 FADD R65, R64, R65 ;  /* 0x0000004140418221 */ /* 0x000fe20000000000 */
[----:B------:R-:W-:-:S03]  /*62b0*/  IMAD.U32 R64, RZ, RZ, UR5 ;  /* 0x00000005ff407e24 */ /* 0x000fc6000f8e00ff */
[----:B------:R-:W-:Y:S01]  /*62c0*/  @!P0 FADD R66, R65, R66 ;  /* 0x0000004241428221 */ /* 0x000fe20000000000 */
[----:B------:R-:W-:-:S03]  /*62d0*/  IMAD.U32 R65, RZ, RZ, UR20 ;  /* 0x00000014ff417e24 */ /* 0x000fc6000f8e00ff */
[----:B------:R-:W-:Y:S01]  /*62e0*/  @!P0 FADD R223, R66, R67 ;  /* 0x0000004342df8221 */ /* 0x000fe20000000000 */
[----:B------:R-:W-:-:S04]  /*62f0*/  @!P0 IMAD.WIDE.U32 R220, R221, 0x4, R64 ;  /* 0x00000004dddc8825 */ /* 0x000fc800078e0040 */
[----:B------:R-:W-:Y:S01]  /*6300*/  IMAD.U32 R67, RZ, RZ, UR12 ;  /* 0x0000000cff437e24 */ /* 0x000fe2000f8e00ff */
[----:B------:R1:W-:Y:S01]  /*6310*/  @!P0 STG.E desc[UR16][R220.64], R223 ;  /* 0x000000dfdc008986 */ /* 0x0003e2000c101910 */
[----:B------:R-:W-:Y:S01]  /*6320*/  IMAD.U32 R66, RZ, RZ, UR21 ;  /* 0x00000015ff427e24 */ /* 0x000fe2000f8e00ff */
[----:B------:R-:W-:Y:S01]  /*6330*/  USEL UR12, UR23, URZ, !UP1 ;  /* 0x000000ff170c7287 */ /* 0x000fe2000c800000 */
[----:B------:R-:W-:Y:S11]  /*6340*/  @P0 BRA `(.L_x_347) ;  /* 0x0000000000340947 */ /* 0x000ff60003800000 */
[----:B------:R-:W-:-:S06]  /*6350*/  UIADD3 UR5, UPT, UPT, -UR13, 0x1, URZ ;  /* 0x000000010d057890 */ /* 0x000fcc000fffe1ff */
[----:B-1----:R-:W-:Y:S01]  /*6360*/  IMAD.U32 R221, RZ, RZ, UR5 ;  /* 0x00000005ffdd7e24 */ /* 0x002fe2000f8e00ff */
[----:B------:R-:W-:Y:S06]  /*6370*/  MEMBAR.ALL.GPU ;  /* 0x0000000000007992 */ /* 0x000fec000000a000 */
[----:B------:R-:W-:-:S00]  /*6380*/  ERRBAR ;  /* 0x00000000000079ab */ /* 0x000fc00000000000 */
[----:B------:R-:W-:Y:S06]  /*6390*/  CGAERRBAR ;  /* 0x00000000000075ab */ /* 0x000fec0000000000 */
[----:B------:R2:W-:Y:S01]  /*63a0*/  REDG.E.ADD.S32.STRONG.GPU desc[UR16][R66.64], R221 ;  /* 0x000000dd4200798e */ /* 0x0005e2000c12e310 */
[----:B------:R-:W-:-:S09]  /*63b0*/  UISETP.NE.AND UP1, UPT, UR12, -0x1, UPT ;  /* 0xffffffff0c00788c */ /* 0x000fd2000bf25270 */
[----:B------:R-:W-:Y:S05]  /*63c0*/  BRA.U !UP1, `(.L_x_347) ;  /* 0x0000000109147547 */ /* 0x000fea000b800000 */
.L_x_348:
[----:B------:R-:W3:Y:S04]  /*63d0*/  LDG.E.STRONG.GPU R220, desc[UR16][R66.64] ;  /* 0x0000001042dc7981 */ /* 0x000ee8000c1ef900 */
[----:B---3--:R-:W-:Y:S01]  /*63e0*/  CCTL.IVALL ;  /* 0x00000000ff00798f */ /* 0x008fe20002000000 */
[----:B------:R-:W-:Y:S05]  /*63f0*/  YIELD ;  /* 0x0000000000007946 */ /* 0x000fea0003800000 */
[----:B------:R-:W-:-:S13]  /*6400*/  ISETP.NE.AND P0, PT, R220, UR12, PT ;  /* 0x0000000cdc007c0c */ /* 0x000fda000bf05270 */
[----:B------:R-:W-:Y:S05]  /*6410*/  @P0 BRA `(.L_x_348) ;  /* 0xfffffffc00ec0947 */ /* 0x000fea000383ffff */
.L_x_347:
[----:B------:R-:W-:Y:S01]  /*6420*/  ISETP.GE.AND P0, PT, R59, UR23, PT ;  /* 0x000000173b007c0c */ /* 0x000fe2000bf06270 */
[----:B------:R-:W-:Y:S05]  /*6430*/  WARPSYNC.ALL ;  /* 0x0000000000007948 */ /* 0x000fea0003800000 */
[----:B------:R-:W-:Y:S01]  /*6440*/  BAR.SYNC.DEFER_BLOCKING 0x0 ;  /* 0x0000000000007b1d */ /* 0x000fe20000010000 */
[----:B------:R-:W-:-:S05]  /*6450*/  IMAD.MOV.U32 R225, RZ, RZ, RZ ;  /* 0x000000ffffe17224 */ /* 0x000fca00078e00ff */
[----:B------:R-:W-:Y:S04]  /*6460*/  BSSY.RECONVERGENT B0, `(.L_x_349) ;  /* 0x0000072000007945 */ /* 0x000fe80003800200 */
[----:B------:R-:W-:Y:S05]  /*6470*/  @P0 BRA `(.L_x_350) ;  /* 0x0000000400c00947 */ /* 0x000fea0003800000 */
[----:B--2---:R-:W-:Y:S01]  /*6480*/  LOP3.LUT R66, RZ, R59, RZ, 0x33, !PT ;  /* 0x0000003bff427212 */ /* 0x004fe200078e33ff */
[----:B------:R-:W-:Y:S01]  /*6490*/  BSSY.RECONVERGENT B1, `(.L_x_351) ;  /* 0x0000037000017945 */ /* 0x000fe20003800200 */
[----:B------:R-:W-:Y:S02]  /*64a0*/  IMAD.MOV.U32 R225, RZ, RZ, RZ ;  /* 0x000000ffffe17224 */ /* 0x000fe400078e00ff */
[----:B-1----:R-:W-:Y:S02]  /*64b0*/  IMAD.MOV.U32 R221, RZ, RZ, R59 ;  /* 0x000000ffffdd7224 */ /* 0x002fe400078e003b */
[----:B------:R-:W-:-:S05]  /*64c0*/  VIADD R222, R66, UR23 ;  /* 0x0000001742de7c36 */ /* 0x000fca0008000000 */
[C---:B------:R-:W-:Y:S02]  /*64d0*/  ISETP.GE.U32.AND P0, PT, R222.reuse, 0x1e0, PT ;  /* 0x000001e0de00780c */ /* 0x040fe40003f06070 */
[----:B------:R-:W-:-:S04]  /*64e0*/  LEA.HI R220, R222, 0x1, RZ, 0x1b ;  /* 0x00000001dedc7811 */ /* 0x000fc800078fd8ff */
[----:B------:R-:W-:-:S07]  /*64f0*/  LOP3.LUT P2, RZ, R220, 0xf, RZ, 0xc0, !PT ;  /* 0x0000000fdcff7812 */ /* 0x000fce000784c0ff */
[----:B------:R-:W-:Y:S06]  /*6500*/  @!P0 BRA `(.L_x_352) ;  /* 0x0000000000bc8947 */ /* 0x000fec0003800000 */
[----:B------:R-:W-:Y:S01]  /*6510*/  IMAD.MOV.U32 R221, RZ, RZ, R59 ;  /* 0x000000ffffdd7224 */ /* 0x000fe200078e003b */
[----:B------:R-:W-:Y:S01]  /*6520*/  LOP3.LUT R59, R60, 0x1f, RZ, 0xc0, !PT ;  /* 0x0000001f3c3b7812 */ /* 0x000fe200078ec0ff */
[----:B------:R-:W-:Y:S01]  /*6530*/  IMAD.MOV.U32 R225, RZ, RZ, RZ ;  /* 0x000000ffffe17224 */ /* 0x000fe200078e00ff */
[----:B------:R-:W-:-:S03]  /*6540*/  LEA.HI R222, R222, 0x1, RZ, 0x1b ;  /* 0x00000001dede7811 */ /* 0x000fc600078fd8ff */
[----:B------:R-:W-:Y:S01]  /*6550*/  IMAD.WIDE.U32 R66, R59, 0x4, R64 ;  /* 0x000000043b427825 */ /* 0x000fe200078e0040 */
[----:B------:R-:W-:Y:S02]  /*6560*/  LOP3.LUT R222, R222, 0xffffff0, RZ, 0xc0, !PT ;  /* 0x0ffffff0dede7812 */ /* 0x000fe400078ec0ff */
[----:B------:R-:W-:-:S03]  /*6570*/  IADD3 R66, P0, PT, R66, 0x400, RZ ;  /* 0x0000040042427810 */ /* 0x000fc60007f1e0ff */
[----:B------:R-:W-:Y:S02]  /*6580*/  IMAD.MOV R222, RZ, RZ, -R222 ;  /* 0x000000ffffde7224 */ /* 0x000fe400078e0ade */
[----:B------:R-:W-:-:S08]  /*6590*/  IMAD.X R67, RZ, RZ, R67, P0 ;  /* 0x000000ffff437224 */ /* 0x000fd000000e0643 */
.L_x_353:
        /* <DEDUP_REMOVED lines=19> */
[----:B-1----:R-:W-:-:S05]  /*66d0*/  IADD3 R66, P3, PT, R66, 0x800, RZ ;  /* 0x0000080042427810 */ /* 0x002fca0007f7e0ff */
        /* <DEDUP_REMOVED lines=18> */
.L_x_352:
[----:B------:R-:W-:Y:S05]  /*6800*/  BSYNC.RECONVERGENT B1 ;  /* 0x0000000000017941 */ /* 0x000fea0003800200 */
.L_x_351:
[----:B------:R-:W-:Y:S05]  /*6810*/  @!P2 BRA `(.L_x_350) ;  /* 0x0000000000d8a947 */ /* 0x000fea0003800000 */
[C---:B------:R-:W-:Y:S01]  /*6820*/  LOP3.LUT R66, R220.reuse, 0xf, RZ, 0xc0, !PT ;  /* 0x0000000fdc427812 */ /* 0x040fe200078ec0ff */
[----:B------:R-:W-:Y:S01]  /*6830*/  BSSY.RECONVERGENT B1, `(.L_x_354) ;  /* 0x0000017000017945 */ /* 0x000fe20003800200 */
[----:B------:R-:W-:-:S03]  /*6840*/  LOP3.LUT P2, RZ, R220, 0x7, RZ, 0xc0, !PT ;  /* 0x00000007dcff7812 */ /* 0x000fc6000784c0ff */
[----:B------:R-:W-:-:S05]  /*6850*/  VIADD R66, R66, 0xffffffff ;  /* 0xffffffff42427836 */ /* 0x000fca0000000000 */
[----:B------:R-:W-:-:S13]  /*6860*/  ISETP.GE.U32.AND P0, PT, R66, 0x7, PT ;  /* 0x000000074200780c */ /* 0x000fda0003f06070 */
[----:B------:R-:W-:Y:S05]  /*6870*/  @!P0 BRA `(.L_x_355) ;  /* 0x0000000000488947 */ /* 0x000fea0003800000 */
[----:B------:R-:W-:-:S05]  /*6880*/  IMAD.WIDE R66, R221, 0x4, R64 ;  /* 0x00000004dd427825 */ /* 0x000fca00078e0240 */
[----:B------:R-:W2:Y:S04]  /*6890*/  LDG.E R222, desc[UR16][R66.64] ;  /* 0x0000001042de7981 */ /* 0x000ea8000c1e1900 */
[----:B------:R-:W3:Y:S04]  /*68a0*/  LDG.E R223, desc[UR16][R66.64+0x80] ;  /* 0x0000801042df7981 */ /* 0x000ee8000c1e1900 */
[----:B------:R-:W4:Y:S04]  /*68b0*/  LDG.E R227, desc[UR16][R66.64+0x100] ;  /* 0x0001001042e37981 */ /* 0x000f28000c1e1900 */
[----:B------:R-:W4:Y:S04]  /*68c0*/  LDG.E R229, desc[UR16][R66.64+0x180] ;  /* 0x0001801042e57981 */ /* 0x000f28000c1e1900 */
[----:B------:R-:W4:Y:S04]  /*68d0*/  LDG.E R231, desc[UR16][R66.64+0x200] ;  /* 0x0002001042e77981 */ /* 0x000f28000c1e1900 */
[----:B------:R-:W4:Y:S04]  /*68e0*/  LDG.E R233, desc[UR16][R66.64+0x280] ;  /* 0x0002801042e97981 */ /* 0x000f28000c1e1900 */
[----:B------:R-:W4:Y:S04]  /*68f0*/  LDG.E R235, desc[UR16][R66.64+0x300] ;  /* 0x0003001042eb7981 */ /* 0x000f28000c1e1900 */
[----:B------:R-:W4:Y:S01]  /*6900*/  LDG.E R237, desc[UR16][R66.64+0x380] ;  /* 0x0003801042ed7981 */ /* 0x000f22000c1e1900 */
[----:B------:R-:W-:-:S02]  /*6910*/  VIADD R221, R221, 0x100 ;  /* 0x00000100dddd7836 */ /* 0x000fc40000000000 */
[----:B--2---:R-:W-:-:S04]  /*6920*/  FADD R222, R225, R222 ;  /* 0x000000dee1de7221 */ /* 0x004fc80000000000 */
[----:B---3--:R-:W-:-:S04]  /*6930*/  FADD R222, R222, R223 ;  /* 0x000000dfdede7221 */ /* 0x008fc80000000000 */
[----:B----4-:R-:W-:-:S04]  /*6940*/  FADD R222, R222, R227 ;  /* 0x000000e3dede7221 */ /* 0x010fc80000000000 */
[----:B------:R-:W-:-:S04]  /*6950*/  FADD R222, R222, R229 ;  /* 0x000000e5dede7221 */ /* 0x000fc80000000000 */
[----:B------:R-:W-:-:S04]  /*6960*/  FADD R222, R222, R231 ;  /* 0x000000e7dede7221 */ /* 0x000fc80000000000 */
[----:B------:R-:W-:-:S04]  /*6970*/  FADD R222, R222, R233 ;  /* 0x000000e9dede7221 */ /* 0x000fc80000000000 */
[----:B------:R-:W-:-:S04]  /*6980*/  FADD R222, R222, R235 ;  /* 0x000000ebdede7221 */ /* 0x000fc80000000000 */
[----:B------:R-:W-:-:S07]  /*6990*/  FADD R225, R222, R237 ;  /* 0x000000eddee17221 */ /* 0x000fce0000000000 */
.L_x_355:
[----:B------:R-:W-:Y:S05]  /*69a0*/  BSYNC.RECONVERGENT B1 ;  /* 0x0000000000017941 */ /* 0x000fea0003800200 */
.L_x_354:
[----:B------:R-:W-:Y:S05]  /*69b0*/  @!P2 BRA `(.L_x_350) ;  /* 0x000000000070a947 */ /* 0x000fea0003800000 */
[----:B------:R-:W-:Y:S01]  /*69c0*/  LOP3.LUT R220, R220, 0x7, RZ, 0xc0, !PT ;  /* 0x00000007dcdc7812 */ /* 0x000fe200078ec0ff */
[----:B------:R-:W-:Y:S01]  /*69d0*/  BSSY.RECONVERGENT B1, `(.L_x_356) ;  /* 0x000000f000017945 */ /* 0x000fe20003800200 */
[----:B------:R-:W-:-:S03]  /*69e0*/  ISETP.NE.AND P2, PT, R77, RZ, PT ;  /* 0x000000ff4d00720c */ /* 0x000fc60003f45270 */
[----:B------:R-:W-:-:S05]  /*69f0*/  VIADD R220, R220, 0xffffffff ;  /* 0xffffffffdcdc7836 */ /* 0x000fca0000000000 */
[----:B------:R-:W-:-:S13]  /*6a00*/  ISETP.GE.U32.AND P0, PT, R220, 0x3, PT ;  /* 0x00000003dc00780c */ /* 0x000fda0003f06070 */
[----:B------:R-:W-:Y:S05]  /*6a10*/  @!P0 BRA `(.L_x_357) ;  /* 0x0000000000288947 */ /* 0x000fea0003800000 */
[----:B------:R-:W-:-:S05]  /*6a20*/  IMAD.WIDE R66, R221, 0x4, R64 ;  /* 0x00000004dd427825 */ /* 0x000fca00078e0240 */
[----:B------:R-:W2:Y:S04]  /*6a30*/  LDG.E R220, desc[UR16][R66.64] ;  /* 0x0000001042dc7981 */ /* 0x000ea8000c1e1900 */
[----:B------:R-:W3:Y:S04]  /*6a40*/  LDG.E R223, desc[UR16][R66.64+0x80] ;  /* 0x0000801042df7981 */ /* 0x000ee8000c1e1900 */
[----:B------:R-:W4:Y:S04]  /*6a50*/  LDG.E R227, desc[UR16][R66.64+0x100] ;  /* 0x0001001042e37981 */ /* 0x000f28000c1e1900 */
[----:B------:R-:W4:Y:S01]  /*6a60*/  LDG.E R229, desc[UR16][R66.64+0x180] ;  /* 0x0001801042e57981 */ /* 0x000f22000c1e1900 */
[----:B------:R-:W-:-:S02]  /*6a70*/  VIADD R221, R221, 0x80 ;  /* 0x00000080dddd7836 */ /* 0x000fc40000000000 */
[----:B--2---:R-:W-:-:S04]  /*6a80*/  FADD R220, R225, R220 ;  /* 0x000000dce1dc7221 */ /* 0x004fc80000000000 */
[----:B---3--:R-:W-:-:S04]  /*6a90*/  FADD R220, R220, R223 ;  /* 0x000000dfdcdc7221 */ /* 0x008fc80000000000 */
[----:B----4-:R-:W-:-:S04]  /*6aa0*/  FADD R220, R220, R227 ;  /* 0x000000e3dcdc7221 */ /* 0x010fc80000000000 */
[----:B------:R-:W-:-:S07]  /*6ab0*/  FADD R225, R220, R229 ;  /* 0x000000e5dce17221 */ /* 0x000fce0000000000 */
.L_x_357:
[----:B------:R-:W-:Y:S05]  /*6ac0*/  BSYNC.RECONVERGENT B1 ;  /* 0x0000000000017941 */ /* 0x000fea0003800200 */
.L_x_356:
[----:B------:R-:W-:Y:S05]  /*6ad0*/  @!P2 BRA `(.L_x_350) ;  /* 0x000000000028a947 */ /* 0x000fea0003800000 */
[----:B------:R-:W-:-:S05]  /*6ae0*/  IMAD.WIDE R64, R221, 0x4, R64 ;  /* 0x00000004dd407825 */ /* 0x000fca00078e0240 */
[----:B------:R-:W2:Y:S01]  /*6af0*/  LDG.E R66, desc[UR16][R64.64] ;  /* 0x0000001040427981 */ /* 0x000ea2000c1e1900 */
        /* <DEDUP_REMOVED lines=8> */
.L_x_350:
[----:B------:R-:W-:Y:S05]  /*6b80*/  BSYNC.RECONVERGENT B0 ;  /* 0x0000000000007941 */ /* 0x000fea0003800200 */
.L_x_349:
[----:B------:R-:W3:Y:S01]  /*6b90*/  SHFL.BFLY PT, R64, R225, 0x1, 0x1f ;  /* 0x0c201f00e1407f89 */ /* 0x000ee200000e0000 */
[----:B------:R-:W-:Y:S01]  /*6ba0*/  ULOP3.LUT UR4, UR4, 0x3, URZ, 0xc0, !UPT ;  /* 0x0000000304047892 */ /* 0x000fe2000f8ec0ff */
[----:B---3--:R-:W-:-:S05]  /*6bb0*/  FADD R64, R64, R225 ;  /* 0x000000e140407221 */ /* 0x008fca0000000000 */
[----:B------:R-:W3:Y:S02]  /*6bc0*/  SHFL.BFLY PT, R65, R64, 0x2, 0x1f ;  /* 0x0c401f0040417f89 */ /* 0x000ee400000e0000 */
[----:B---3--:R-:W-:-:S05]  /*6bd0*/  FADD R65, R64, R65 ;  /* 0x0000004140417221 */ /* 0x008fca0000000000 */
[----:B--2---:R-:W2:Y:S02]  /*6be0*/  SHFL.BFLY PT, R66, R65, 0x4, 0x1f ;  /* 0x0c801f0041427f89 */ /* 0x004ea400000e0000 */
[----:B--2---:R-:W-:-:S05]  /*6bf0*/  FADD R66, R65, R66 ;  /* 0x0000004241427221 */ /* 0x004fca0000000000 */
[----:B------:R-:W2:Y:S02]  /*6c00*/  SHFL.BFLY PT, R67, R66, 0x8, 0x1f ;  /* 0x0d001f0042437f89 */ /* 0x000ea400000e0000 */
[----:B--2---:R-:W-:-:S05]  /*6c10*/  FADD R67, R66, R67 ;  /* 0x0000004342437221 */ /* 0x004fca0000000000 */
[----:B-1----:R-:W1:Y:S02]  /*6c20*/  SHFL.BFLY PT, R220, R67, 0x10, 0x1f ;  /* 0x0e001f0043dc7f89 */ /* 0x002e6400000e0000 */
[----:B-1----:R-:W-:-:S07]  /*6c30*/  FADD R221, R67, R220 ;  /* 0x000000dc43dd7221 */ /* 0x002fce0000000000 */
.L_x_346:
[----:B------:R-:W-:Y:S01]  /*6c40*/  ISETP.GE.AND P0, PT, R57, UR19, PT ;  /* 0x0000001339007c0c */ /* 0x000fe2000bf06270 */
[----:B------:R-:W-:Y:S01]  /*6c50*/  BSSY.RECONVERGENT B0, `(.L_x_358) ;  /* 0x0000103000007945 */ /* 0x000fe20003800200 */
[----:B------:R-:W-:Y:S01]  /*6c60*/  FMUL R221, R221, R58 ;  /* 0x0000003adddd7220 */ /* 0x000fe20000400000 */
[----:B------:R-:W-:Y:S01]  /*6c70*/  IMAD.MOV.U32 R64, RZ, RZ, RZ ;  /* 0x000000ffff407224 */ /* 0x000fe200078e00ff */
[----:B------:R-:W-:-:S13]  /*6c80*/  ISETP.LE.OR P2, PT, R219, UR15, P0 ;  /* 0x0000000fdb007c0c */ /* 0x000fda0008743670 */
[----:B------:R-:W-:Y:S05]  /*6c90*/  @P2 BRA `(.L_x_359) ;  /* 0x0000000c00f82947 */ /* 0x000fea0003800000 */
[C---:B------:R-:W-:Y:S02]  /*6ca0*/  VIADD R64, R57.reuse, 0x1 ;  /* 0x0000000139407836 */ /* 0x040fe40000000000 */
[C---:B------:R-:W-:Y:S02]  /*6cb0*/  VIADD R65, R57.reuse, 0x2 ;  /* 0x0000000239417836 */ /* 0x040fe40000000000 */
[----:B------:R-:W-:Y:S01]  /*6cc0*/  VIADD R66, R57, 0x3 ;  /* 0x0000000339427836 */ /* 0x000fe20000000000 */
[----:B------:R-:W-:Y:S01]  /*6cd0*/  ISETP.GE.AND P2, PT, R64, UR19, PT ;  /* 0x0000001340007c0c */ /* 0x000fe2000bf46270 */
[--C-:B------:R-:W-:Y:S01]  /*6ce0*/  FADD R64, R152, -R221.reuse ;  /* 0x800000dd98407221 */ /* 0x100fe20000000000 */
[----:B------:R-:W-:Y:S01]  /*6cf0*/  ISETP.GE.AND P4, PT, R65, UR19, PT ;  /* 0x0000001341007c0c */ /* 0x000fe2000bf86270 */
[----:B------:R-:W-:Y:S01]  /*6d00*/  FADD R65, R218, -R221 ;  /* 0x800000ddda417221 */ /* 0x000fe20000000000 */
[----:B------:R-:W-:Y:S01]  /*6d10*/  ISETP.GE.AND P3, PT, R66, UR19, PT ;  /* 0x0000001342007c0c */ /* 0x000fe2000bf66270 */
[----:B------:R-:W-:Y:S01]  /*6d20*/  FFMA R64, R64, R64, RZ ;  /* 0x0000004040407223 */ /* 0x000fe200000000ff */
[----:B------:R-:W-:-:S02]  /*6d30*/  VIADD R66, R57, 0x4 ;  /* 0x0000000439427836 */ /* 0x000fc40000000000 */
[----:B------:R-:W-:-:S05]  /*6d40*/  VIADD R67, R57, 0x6 ;  /* 0x0000000639437836 */ /* 0x000fca0000000000 */
[----:B------:R-:W-:Y:S01]  /*6d50*/  @!P2 FFMA R64, R65, R65, R64 ;  /* 0x000000414140a223 */ /* 0x000fe20000000040 */
[--C-:B------:R-:W-:Y:S01]  /*6d60*/  FADD R65, R170, -R221.reuse ;  /* 0x800000ddaa417221 */ /* 0x100fe20000000000 */
[----:B------:R-:W-:Y:S01]  /*6d70*/  ISETP.GE.AND P2, PT, R66, UR19, PT ;  /* 0x0000001342007c0c */ /* 0x000fe2000bf46270 */
[----:B------:R-:W-:Y:S02]  /*6d80*/  VIADD R66, R57, 0x5 ;  /* 0x0000000539427836 */ /* 0x000fe40000000000 */
[----:B------:R-:W-:Y:S01]  /*6d90*/  @!P4 FFMA R64, R65, R65, R64 ;  /* 0x000000414140c223 */ /* 0x000fe20000000040 */
[--C-:B------:R-:W-:Y:S01]  /*6da0*/  FADD R65, R217, -R221.reuse ;  /* 0x800000ddd9417221 */ /* 0x100fe20000000000 */
[----:B------:R-:W-:Y:S01]  /*6db0*/  ISETP.GE.AND P4, PT, R67, UR19, PT ;  /* 0x0000001343007c0c */ /* 0x000fe2000bf86270 */
[--C-:B------:R-:W-:Y:S01]  /*6dc0*/  FADD R67, R214, -R221.reuse ;  /* 0x800000ddd6437221 */ /* 0x100fe20000000000 */
[----:B------:R-:W-:Y:S01]  /*6dd0*/  ISETP.GE.AND P5, PT, R66, UR19, PT ;  /* 0x0000001342007c0c */ /* 0x000fe2000bfa6270 */
[----:B------:R-:W-:Y:S01]  /*6de0*/  @!P3 FFMA R64, R65, R65, R64 ;  /* 0x000000414140b223 */ /* 0x000fe20000000040 */
[----:B------:R-:W-:Y:S01]  /*6df0*/  FADD R65, R178, -R221 ;  /* 0x800000ddb2417221 */ /* 0x000fe20000000000 */
[----:B------:R-:W-:-:S03]  /*6e00*/  VIADD R66, R57, 0x7 ;  /* 0x0000000739427836 */ /* 0x000fc60000000000 */
[----:B------:R-:W-:Y:S01]  /*6e10*/  @!P2 FFMA R64, R65, R65, R64 ;  /* 0x000000414140a223 */ /* 0x000fe20000000040 */
[----:B------:R-:W-:Y:S01]  /*6e20*/  ISETP.GE.AND P2, PT, R87, UR19, PT ;  /* 0x0000001357007c0c */ /* 0x000fe2000bf46270 */
[----:B------:R-:W-:Y:S01]  /*6e30*/  FADD R65, R216, -R221 ;  /* 0x800000ddd8417221 */ /* 0x000fe20000000000 */
[----:B------:R-:W-:-:S04]  /*6e40*/  ISETP.GE.AND P3, PT, R66, UR19, PT ;  /* 0x0000001342007c0c */ /* 0x000fc8000bf66270 */
[----:B------:R-:W-:Y:S01]  /*6e50*/  @!P5 FFMA R64, R65, R65, R64 ;  /* 0x000000414140d223 */ /* 0x000fe20000000040 */
[----:B------:R-:W-:-:S04]  /*6e60*/  FADD R65, R215, -R221 ;  /* 0x800000ddd7417221 */ /* 0x000fc80000000000 */
[----:B------:R-:W-:-:S04]  /*6e70*/  @!P4 FFMA R64, R65, R65, R64 ;  /* 0x000000414140c223 */ /* 0x000fc80000000040 */
[----:B------:R-:W-:Y:S01]  /*6e80*/  @!P3 FFMA R64, R67, R67, R64 ;  /* 0x000000434340b223 */ /* 0x000fe20000000040 */
[----:B------:R-:W-:Y:S06]  /*6e90*/  @P2 BRA `(.L_x_359) ;  /* 0x0000000c00782947 */ /* 0x000fec0003800000 */
[C---:B------:R-:W-:Y:S02]  /*6ea0*/  VIADD R65, R87.reuse, 0x1 ;  /* 0x0000000157417836 */ /* 0x040fe40000000000 */
[C---:B------:R-:W-:Y:S02]  /*6eb0*/  VIADD R66, R87.reuse, 0x2 ;  /* 0x0000000257427836 */ /* 0x040fe40000000000 */
[----:B------:R-:W-:Y:S01]  /*6ec0*/  VIADD R67, R87, 0x6 ;  /* 0x0000000657437836 */ /* 0x000fe20000000000 */
[----:B------:R-:W-:Y:S01]  /*6ed0*/  ISETP.GE.AND P2, PT, R65, UR19, PT ;  /* 0x0000001341007c0c */ /* 0x000fe2000bf46270 */
[--C-:B------:R-:W-:Y:S01]  /*6ee0*/  FADD R65, R154, -R221.reuse ;  /* 0x800000dd9a417221 */ /* 0x100fe20000000000 */
[----:B------:R-:W-:Y:S01]  /*6ef0*/  ISETP.GE.AND P4, PT, R66, UR19, PT ;  /* 0x0000001342007c0c */ /* 0x000fe2000bf86270 */
[----:B------:R-:W-:Y:S02]  /*6f00*/  VIADD R66, R87, 0x3 ;  /* 0x0000000357427836 */ /* 0x000fe40000000000 */
[----:B------:R-:W-:Y:S01]  /*6f10*/  FFMA R64, R65, R65, R64 ;  /* 0x0000004141407223 */ /* 0x000fe20000000040 */
[----:B------:R-:W-:-:S02]  /*6f20*/  FADD R65, R213, -R221 ;  /* 0x800000ddd5417221 */ /* 0x000fc40000000000 */
[----:B------:R-:W-:Y:S01]  /*6f30*/  ISETP.GE.AND P3, PT, R66, UR19, PT ;  /* 0x0000001342007c0c */ /* 0x000fe2000bf66270 */
[----:B------:R-:W-:-:S04]  /*6f40*/  VIADD R66, R87, 0x4 ;  /* 0x0000000457427836 */ /* 0x000fc80000000000 */
        /* <DEDUP_REMOVED lines=199> */
[----:B------:R-:W-:Y:S01]  /*7bc0*/  FADD R67, R180, -R221 ;  /* 0x800000ddb4437221 */ /* 0x000fe20000000000 */
[----:B------:R-:W-:Y:S01]  /*7bd0*/  ISETP.GE.AND P5, PT, R66, UR19, PT ;  /* 0x0000001342007c0c */ /* 0x000fe2000bfa6270 */
[----:B------:R-:W-:Y:S01]  /*7be0*/  @!P3 FFMA R64, R65, R65, R64 ;  /* 0x000000414140b223 */ /* 0x000fe20000000040 */
[----:B------:R-:W-:-:S02]  /*7bf0*/  VIADD R66, R72, 0x7 ;  /* 0x0000000748427836 */ /* 0x000fc40000000000 */
[----:B------:R-:W-:-:S04]  /*7c00*/  FADD R65, R171, -R221 ;  /* 0x800000ddab417221 */ /* 0x000fc80000000000 */
[----:B------:R-:W-:Y:S01]  /*7c10*/  @!P2 FFMA R64, R65, R65, R64 ;  /* 0x000000414140a223 */ /* 0x000fe20000000040 */
[----:B------:R-:W-:Y:S01]  /*7c20*/  ISETP.GE.AND P3, PT, R66, UR19, PT ;  /* 0x0000001342007c0c */ /* 0x000fe2000bf66270 */
[----:B------:R-:W-:-:S04]  /*7c30*/  FADD R65, R181, -R221 ;  /* 0x800000ddb5417221 */ /* 0x000fc80000000000 */
[----:B------:R-:W-:Y:S01]  /*7c40*/  @!P5 FFMA R64, R65, R65, R64 ;  /* 0x000000414140d223 */ /* 0x000fe20000000040 */
[----:B------:R-:W-:-:S04]  /*7c50*/  FADD R65, R179, -R221 ;  /* 0x800000ddb3417221 */ /* 0x000fc80000000000 */
[----:B------:R-:W-:-:S04]  /*7c60*/  @!P4 FFMA R64, R65, R65, R64 ;  /* 0x000000414140c223 */ /* 0x000fc80000000040 */
[----:B------:R-:W-:-:S07]  /*7c70*/  @!P3 FFMA R64, R67, R67, R64 ;  /* 0x000000434340b223 */ /* 0x000fce0000000040 */
.L_x_359:
[----:B------:R-:W-:Y:S05]  /*7c80*/  BSYNC.RECONVERGENT B0 ;  /* 0x0000000000007941 */ /* 0x000fea0003800200 */
.L_x_358:
[----:B------:R-:W-:Y:S05]  /*7c90*/  BRA.U UP0, `(.L_x_360) ;  /* 0x00000001005c7547 */ /* 0x000fea000b800000 */
[----:B------:R-:W1:Y:S01]  /*7ca0*/  SHFL.DOWN PT, R65, R64, 0x10, 0x1f ;  /* 0x0a001f0040417f89 */ /* 0x000e6200000e0000 */
[----:B------:R-:W2:Y:S01]  /*7cb0*/  S2UR UR12, SR_CgaCtaId ;  /* 0x00000000000c79c3 */ /* 0x000ea20000008800 */
[----:B------:R-:W-:Y:S01]  /*7cc0*/  UMOV UR5, 0x400 ;  /* 0x0000040000057882 */ /* 0x000fe20000000000 */
[----:B-1----:R-:W-:Y:S01]  /*7cd0*/  FADD R65, R65, R64 ;  /* 0x0000004041417221 */ /* 0x002fe20000000000 */
[----:B------:R-:W-:Y:S01]  /*7ce0*/  @!P1 SHF.R.U32.HI R64, RZ, 0x3, R60 ;  /* 0x00000003ff409819 */ /* 0x000fe2000001163c */
[----:B--2---:R-:W-:-:S03]  /*7cf0*/  ULEA UR5, UR12, UR5, 0x18 ;  /* 0x000000050c057291 */ /* 0x004fc6000f8ec0ff */
[----:B------:R-:W1:Y:S01]  /*7d00*/  SHFL.DOWN PT, R66, R65, 0x8, 0x1f ;  /* 0x09001f0041427f89 */ /* 0x000e6200000e0000 */
        /* <DEDUP_REMOVED lines=8> */
[----:B------:R-:W-:Y:S01]  /*7d90*/  @!P1 STS [R222+UR5+0x10], R223 ;  /* 0x000010dfde009988 */ /* 0x000fe20008000805 */
[----:B------:R-:W-:Y:S06]  /*7da0*/  BAR.SYNC.DEFER_BLOCKING 0x0 ;  /* 0x0000000000007b1d */ /* 0x000fec0000010000 */
[----:B------:R-:W1:Y:S02]  /*7db0*/  LDS.128 R64, [UR5+0x10] ;  /* 0x00001005ff407984 */ /* 0x000e640008000c00 */
[----:B-1----:R-:W-:-:S04]  /*7dc0*/  FADD R64, RZ, R64 ;  /* 0x00000040ff407221 */ /* 0x002fc80000000000 */
[----:B------:R-:W-:-:S04]  /*7dd0*/  FADD R65, R64, R65 ;  /* 0x0000004140417221 */ /* 0x000fc80000000000 */
[----:B------:R-:W-:-:S04]  /*7de0*/  FADD R66, R65, R66 ;  /* 0x0000004241427221 */ /* 0x000fc80000000000 */
[----:B------:R-:W-:Y:S01]  /*7df0*/  FADD R67, R66, R67 ;  /* 0x0000004342437221 */ /* 0x000fe20000000000 */
[----:B------:R-:W-:Y:S06]  /*7e00*/  BRA `(.L_x_361) ;  /* 0x0000000800e07947 */ /* 0x000fec0003800000 */
.L_x_360:
[----:B------:R-:W1:Y:S01]  /*7e10*/  SHFL.DOWN PT, R65, R64, 0x10, 0x1f ;  /* 0x0a001f0040417f89 */ /* 0x000e6200000e0000 */
[----:B------:R-:W-:Y:S01]  /*7e20*/  ISETP.NE.AND P2, PT, R60, RZ, PT ;  /* 0x000000ff3c00720c */ /* 0x000fe20003f45270 */
[----:B------:R-:W-:Y:S01]  /*7e30*/  ULOP3.LUT UP0, URZ, UR4, 0x1, URZ, 0xc0, !UPT ;  /* 0x0000000104ff7892 */ /* 0x000fe2000f80c0ff */
[----:B------:R-:W-:Y:S01]  /*7e40*/  @!P1 MOV R222, 0x400 ;  /* 0x0000040000de9802 */ /* 0x000fe20000000f00 */
[----:B------:R-:W2:Y:S01]  /*7e50*/  @!P1 S2R R225, SR_CgaCtaId ;  /* 0x0000000000e19919 */ /* 0x000ea20000008800 */
[----:B------:R-:W3:Y:S01]  /*7e60*/  LDCU UR12, c[0x0][0x380] ;  /* 0x00007000ff0c77ac */ /* 0x000ee20008000800 */
[----:B------:R-:W-:Y:S02]  /*7e70*/  USEL UR5, UR8, UR10, !UP0 ;  /* 0x0000000a08057287 */ /* 0x000fe4000c000000 */
[----:B------:R-:W-:-:S06]  /*7e80*/  USEL UR20, UR9, UR11, !UP0 ;  /* 0x0000000b09147287 */ /* 0x000fcc000c000000 */
[----:B------:R-:W4:Y:S01]  /*7e90*/  @!P2 S2R R224, SR_CgaCtaId ;  /* 0x0000000000e0a919 */ /* 0x000f220000008800 */
[----:B---3--:R-:W-:Y:S01]  /*7ea0*/  UIMAD.WIDE UR12, UR12, 0x4, UR6 ;  /* 0x000000040c0c78a5 */ /* 0x008fe2000f8e0206 */
[----:B-1----:R-:W-:Y:S01]  /*7eb0*/  FADD R65, R65, R64 ;  /* 0x0000004041417221 */ /* 0x002fe20000000000 */
[----:B------:R-:W-:Y:S02]  /*7ec0*/  @!P1 SHF.R.U32.HI R64, RZ, 0x3, R60 ;  /* 0x00000003ff409819 */ /* 0x000fe4000001163c */
[----:B------:R-:W-:Y:S02]  /*7ed0*/  USEL UR21, UR6, UR12, !UP0 ;  /* 0x0000000c06157287 */ /* 0x000fe4000c000000 */
[----:B------:R-:W1:Y:S01]  /*7ee0*/  SHFL.DOWN PT, R66, R65, 0x8, 0x1f ;  /* 0x09001f0041427f89 */ /* 0x000e6200000e0000 */
[----:B------:R-:W-:Y:S01]  /*7ef0*/  @!P1 LOP3.LUT R64, R64, 0x7c, RZ, 0xc0, !PT ;  /* 0x0000007c40409812 */ /* 0x000fe200078ec0ff */
[----:B------:R-:W-:Y:S02]  /*7f00*/  USEL UR12, UR7, UR13, !UP0 ;  /* 0x0000000d070c7287 */ /* 0x000fe4000c000000 */
[----:B------:R-:W-:-:S02]  /*7f10*/  ULOP3.LUT UP0, UR13, UR4, 0x2, URZ, 0xc0, !UPT ;  /* 0x00000002040d7892 */ /* 0x000fc4000f80c0ff */
[----:B------:R-:W-:Y:S01]  /*7f20*/  UIADD3 UR4, UPT, UPT, UR4, 0x1, URZ ;  /* 0x0000000104047890 */ /* 0x000fe2000fffe0ff */
[----:B--2---:R-:W-:-:S05]  /*7f30*/  @!P1 LEA R225, R225, R222, 0x18 ;  /* 0x000000dee1e19211 */ /* 0x004fca00078ec0ff */
[----:B------:R-:W-:Y:S02]  /*7f40*/  @!P1 IMAD.IADD R222, R64, 0x1, R225 ;  /* 0x0000000140de9824 */ /* 0x000fe400078e02e1 */
[----:B------:R-:W-:Y:S02]  /*7f50*/  IMAD.MOV.U32 R225, RZ, RZ, RZ ;  /* 0x000000ffffe17224 */ /* 0x000fe400078e00ff */
[----:B-1----:R-:W-:Y:S01]  /*7f60*/  FADD R66, R65, R66 ;  /* 0x0000004241427221 */ /* 0x002fe20000000000 */
[----:B------:R-:W-:-:S04]  /*7f70*/  @!P2 MOV R65, 0x400 ;  /* 0x000004000041a802 */ /* 0x000fc80000000f00 */
[----:B------:R-:W1:Y:S02]  /*7f80*/  SHFL.DOWN PT, R67, R66, 0x4, 0x1f ;  /* 0x08801f0042437f89 */ /* 0x000e6400000e0000 */
[----:B-1----:R-:W-:-:S05]  /*7f90*/  FADD R67, R66, R67 ;  /* 0x0000004342437221 */ /* 0x002fca0000000000 */
[----:B------:R-:W1:Y:S02]  /*7fa0*/  SHFL.DOWN PT, R220, R67, 0x2, 0x1f ;  /* 0x08401f0043dc7f89 */ /* 0x000e6400000e0000 */
[----:B-1----:R-:W-:Y:S01]  /*7fb0*/  FADD R220, R67, R220 ;  /* 0x000000dc43dc7221 */ /* 0x002fe20000000000 */
[----:B----4-:R-:W-:-:S04]  /*7fc0*/  @!P2 LEA R67, R224, R65, 0x18 ;  /* 0x00000041e043a211 */ /* 0x010fc800078ec0ff */
[----:B------:R-:W1:Y:S02]  /*7fd0*/  SHFL.DOWN PT, R223, R220, 0x1, 0x1f ;  /* 0x08201f00dcdf7f89 */ /* 0x000e6400000e0000 */
[----:B-1----:R-:W-:-:S05]  /*7fe0*/  FADD R223, R220, R223 ;  /* 0x000000dfdcdf7221 */ /* 0x002fca0000000000 */
[----:B------:R1:W-:Y:S01]  /*7ff0*/  @!P1 STS [R222+0x10], R223 ;  /* 0x000010dfde009388 */ /* 0x0003e20000000800 */
[----:B------:R-:W-:Y:S01]  /*8000*/  BAR.SYNC.DEFER_BLOCKING 0x0 ;  /* 0x0000000000007b1d */ /* 0x000fe20000010000 */
[----:B-1----:R-:W-:-:S05]  /*8010*/  IMAD.U32 R223, RZ, RZ, UR14 ;  /* 0x0000000effdf7e24 */ /* 0x002fca000f8e00ff */
[----:B------:R-:W1:Y:S02]  /*8020*/  @!P2 LDS.128 R64, [R67+0x10] ;  /* 0x000010004340a984 */ /* 0x000e640000000c00 */
        /* <DEDUP_REMOVED lines=20> */
.L_x_363:
[----:B------:R-:W3:Y:S04]  /*8170*/  LDG.E.STRONG.GPU R220, desc[UR16][R66.64] ;  /* 0x0000001042dc7981 */ /* 0x000ee8000c1ef900 */
[----:B---3--:R-:W-:Y:S01]  /*8180*/  CCTL.IVALL ;  /* 0x00000000ff00798f */ /* 0x008fe20002000000 */
[----:B------:R-:W-:Y:S05]  /*8190*/  YIELD ;  /* 0x0000000000007946 */ /* 0x000fea0003800000 */
[----:B------:R-:W-:-:S13]  /*81a0*/  ISETP.NE.AND P1, PT, R220, UR12, PT ;  /* 0x0000000cdc007c0c */ /* 0x000fda000bf25270 */
[----:B------:R-:W-:Y:S05]  /*81b0*/  @P1 BRA `(.L_x_363) ;  /* 0xfffffffc00ec1947 */ /* 0x000fea000383ffff */
.L_x_362:
        /* <DEDUP_REMOVED lines=15> */
[----:B------:R-:W-:Y:S01]  /*82b0*/  LEA.HI R222, R66, 0x1, RZ, 0x1b ;  /* 0x0000000142de7811 */ /* 0x000fe200078fd8ff */
[----:B------:R-:W-:Y:S02]  /*82c0*/  IMAD.MOV.U32 R227, RZ, RZ, RZ ;  /* 0x000000ffffe37224 */ /* 0x000fe400078e00ff */
[----:B------:R-:W-:Y:S01]  /*82d0*/  IMAD.MOV.U32 R229, RZ, RZ, RZ ;  /* 0x000000ffffe57224 */ /* 0x000fe200078e00ff */
[----:B------:R-:W-:Y:S01]  /*82e0*/  LOP3.LUT R222, R222, 0xffffff0, RZ, 0xc0, !PT ;  /* 0x0ffffff0dede7812 */ /* 0x000fe200078ec0ff */
[----:B------:R-:W-:-:S07]  /*82f0*/  IMAD.MOV.U32 R223, RZ, RZ, R59 ;  /* 0x000000ffffdf7224 */ /* 0x000fce00078e003b */
.L_x_368:
        /* <DEDUP_REMOVED lines=17> */
[----:B------:R-:W-:-:S02]  /*8410*/  VIADD R227, R227, 0x10 ;  /* 0x00000010e3e37836 */ /* 0x000fc40000000000 */
[----:B------:R-:W-:-:S03]  /*8420*/  VIADD R223, R223, 0x200 ;  /* 0x00000200dfdf7836 */ /* 0x000fc60000000000 */
        /* <DEDUP_REMOVED lines=18> */
.L_x_367:
[----:B------:R-:W-:Y:S05]  /*8550*/  BSYNC.RECONVERGENT B1 ;  /* 0x0000000000017941 */ /* 0x000fea0003800200 */
.L_x_366:
        /* <DEDUP_REMOVED lines=25> */
.L_x_370:
[----:B------:R-:W-:Y:S05]  /*86f0*/  BSYNC.RECONVERGENT B1 ;  /* 0x0000000000017941 */ /* 0x000fea0003800200 */
.L_x_369:
        /* <DEDUP_REMOVED lines=17> */
.L_x_372:
[----:B------:R-:W-:Y:S05]  /*8810*/  BSYNC.RECONVERGENT B1 ;  /* 0x0000000000017941 */ /* 0x000fea0003800200 */
.L_x_371:
        /* <DEDUP_REMOVED lines=11> */
.L_x_365:
[----:B------:R-:W-:Y:S05]  /*88d0*/  BSYNC.RECONVERGENT B0 ;  /* 0x0000000000007941 */ /* 0x000fea0003800200 */
.L_x_364:
        /* <DEDUP_REMOVED lines=9> */
[----:B------:R-:W2:Y:S02]  /*8970*/  SHFL.BFLY PT, R67, R220, 0x10, 0x1f ;  /* 0x0e001f00dc437f89 */ /* 0x000ea400000e0000 */
[----:B--2---:R-:W-:-:S07]  /*8980*/  FADD R67, R220, R67 ;  /* 0x00000043dc437221 */ /* 0x004fce0000000000 */
.L_x_361:
[----:B------:R-:W2:Y:S01]  /*8990*/  LDCU UR5, c[0x0][0x3d8] ;  /* 0x00007b00ff0577ac */ /* 0x000ea20008000800 */
[----:B------:R-:W-:Y:S01]  /*89a0*/  LOP3.LUT R64, R60, 0x3e0, RZ, 0xc0, !PT ;  /* 0x000003e03c407812 */ /* 0x000fe200078ec0ff */
[----:B------:R-:W-:Y:S01]  /*89b0*/  IMAD.U32 R65, RZ, RZ, UR14 ;  /* 0x0000000eff417e24 */ /* 0x000fe2000f8e00ff */
[----:B------:R-:W-:Y:S01]  /*89c0*/  ISETP.LE.OR P0, PT, R219, UR15, P0 ;  /* 0x0000000fdb007c0c */ /* 0x000fe20008703670 */
[----:B------:R-:W-:Y:S02]  /*89d0*/  UISETP.GE.AND UP0, UPT, UR15, UR18, UPT ;  /* 0x000000120f00728c */ /* 0x000fe4000bf06270 */
[----:B-1----:R-:W-:Y:S01]  /*89e0*/  IMAD.U32 R223, RZ, RZ, UR15 ;  /* 0x0000000fffdf7e24 */ /* 0x002fe2000f8e00ff */
[----:B------:R-:W-:Y:S01]  /*89f0*/  BSSY.RECONVERGENT B0, `(.L_x_373) ;  /* 0x00003f1000007945 */ /* 0x000fe20003800200 */
[----:B------:R-:W-:Y:S02]  /*8a00*/  IMAD R64, R64, UR23, R59 ;  /* 0x0000001740407c24 */ /* 0x000fe4000f8e023b */
[----:B------:R-:W-:Y:S01]  /*8a10*/  IMAD.U32 R225, RZ, RZ, UR15 ;  /* 0x0000000fffe17e24 */ /* 0x000fe2000f8e00ff */
[----:B------:R-:W-:Y:S01]  /*8a20*/  PLOP3.LUT P1, PT, PT, PT, UP0, 0x80, 0x8 ;  /* 0x000000000008781c */ /* 0x000fe20003f2f008 */
[----:B------:R-:W-:-:S05]  /*8a30*/  IMAD R64, R65, 0x20, R64 ;  /* 0x0000002041407824 */ /* 0x000fca00078e0240 */
[----:B------:R-:W-:Y:S01]  /*8a40*/  ISETP.NE.OR P1, PT, R64, RZ, P1 ;  /* 0x000000ff4000720c */ /* 0x000fe20000f25670 */
[----:B--2---:R-:W-:-:S05]  /*8a50*/  FFMA R220, R67, R58, UR5 ;  /* 0x0000000543dc7e23 */ /* 0x004fca000800003a */
[----:B------:R-:W-:-:S07]  /*8a60*/  FSETP.GEU.AND P2, PT, |R220|, 1.175494350822287508e-38, PT ;  /* 0x00800000dc00780b */ /* 0x000fce0003f4e200 */
[----:B------:R-:W1:Y:S06]  /*8a70*/  @!P1 LDC.64 R66, c[0x0][0x398] ;  /* 0x0000e600ff429b82 */ /* 0x000e6c0000000a00 */
[----:B------:R-:W-:Y:S02]  /*8a80*/  @!P2 FMUL R220, R220, 16777216 ;  /* 0x4b800000dcdca820 */ /* 0x000fe40000400000 */
[----:B------:R-:W2:Y:S02]  /*8a90*/  @!P1 LDC.64 R64, c[0x0][0x3a0] ;  /* 0x0000e800ff409b82 */ /* 0x000ea40000000a00 */
[----:B------:R-:W3:Y:S01]  /*8aa0*/  MUFU.RSQ R226, R220 ;  /* 0x000000dc00e27308 */ /* 0x000ee20000001400 */
[----:B-1----:R-:W-:-:S04]  /*8ab0*/  @!P1 IMAD.WIDE R66, R223, 0x4, R66 ;  /* 0x00000004df429825 */ /* 0x002fc800078e0242 */
[----:B---3--:R-:W-:Y:S01]  /*8ac0*/  @!P2 FMUL R226, R226, 4096 ;  /* 0x45800000e2e2a820 */ /* 0x008fe20000400000 */
[----:B------:R1:W-:Y:S01]  /*8ad0*/  @!P1 STG.E desc[UR16][R66.64], R221 ;  /* 0x000000dd42009986 */ /* 0x0003e2000c101910 */
[----:B--2---:R-:W-:-:S05]  /*8ae0*/  @!P1 IMAD.WIDE R64, R225, 0x4, R64 ;  /* 0x00000004e1409825 */ /* 0x004fca00078e0240 */
[----:B------:R1:W-:Y:S01]  /*8af0*/  @!P1 STG.E desc[UR16][R64.64], R226 ;  /* 0x000000e240009986 */ /* 0x0003e2000c101910 */
[----:B------:R-:W-:Y:S05]  /*8b00*/  @P0 BRA `(.L_x_374) ;  /* 0x0000003c007c0947 */ /* 0x000fea0003800000 */
[----:B------:R-:W2:Y:S01]  /*8b10*/  LDCU.64 UR12, c[0x0][0x3f8] ;  /* 0x00007f00ff0c77ac */ /* 0x000ea20008000a00 */
[--C-:B-1----:R-:W-:Y:S01]  /*8b20*/  FADD R65, R152, -R221.reuse ;  /* 0x800000dd98417221 */ /* 0x102fe20000000000 */
[--C-:B------:R-:W-:Y:S01]  /*8b30*/  FADD R67, R218, -R221.reuse ;  /* 0x800000ddda437221 */ /* 0x100fe20000000000 */
[--C-:B------:R-:W-:Y:S01]  /*8b40*/  FADD R223, R170, -R221.reuse ;  /* 0x800000ddaadf7221 */ /* 0x100fe20000000000 */
[--C-:B------:R-:W-:Y:S01]  /*8b50*/  FADD R225, R217, -R221.reuse ;  /* 0x800000ddd9e17221 */ /* 0x100fe20000000000 */
[--C-:B------:R-:W-:Y:S01]  /*8b60*/  FADD R227, R178, -R221.reuse ;  /* 0x800000ddb2e37221 */ /* 0x100fe20000000000 */
[--C-:B------:R-:W-:Y:S01]  /*8b70*/  FADD R229, R216, -R221.reuse ;  /* 0x800000ddd8e57221 */ /* 0x100fe20000000000 */
[--C-:B------:R-:W-:Y:S01]  /*8b80*/  FADD R231, R215, -R221.reuse ;  /* 0x800000ddd7e77221 */ /* 0x100fe20000000000 */
[----:B------:R-:W-:Y:S01]  /*8b90*/  FADD R233, R214, -R221 ;  /* 0x800000ddd6e97221 */ /* 0x000fe20000000000 */
[-C--:B------:R-:W-:Y:S01]  /*8ba0*/  FMUL R64, R65, R226.reuse ;  /* 0x000000e241407220 */ /* 0x080fe20000400000 */
[-C--:B------:R-:W-:Y:S01]  /*8bb0*/  FMUL R65, R67, R226.reuse ;  /* 0x000000e243417220 */ /* 0x080fe20000400000 */
[-C--:B------:R-:W-:Y:S01]  /*8bc0*/  FMUL R66, R223, R226.reuse ;  /* 0x000000e2df427220 */ /* 0x080fe20000400000 */
[-C--:B------:R-:W-:Y:S01]  /*8bd0*/  FMUL R67, R225, R226.reuse ;  /* 0x000000e2e1437220 */ /* 0x080fe20000400000 */
[-C--:B------:R-:W-:Y:S01]  /*8be0*/  FMUL R220, R227, R226.reuse ;  /* 0x000000e2e3dc7220 */ /* 0x080fe20000400000 */
[-C--:B------:R-:W-:Y:S01]  /*8bf0*/  FMUL R222, R229, R226.reuse ;  /* 0x000000e2e5de7220 */ /* 0x080fe20000400000 */
[-C--:B------:R-:W-:Y:S01]  /*8c00*/  FMUL R223, R231, R226.reuse ;  /* 0x000000e2e7df7220 */ /* 0x080fe20000400000 */
[----:B------:R-:W-:Y:S01]  /*8c10*/  FMUL R224, R233, R226 ;  /* 0x000000e2e9e07220 */ /* 0x000fe20000400000 */
[----:B------:R-:W-:Y:S01]  /*8c20*/  FFMA R227, R147, R64, R56 ;  /* 0x0000004093e37223 */ /* 0x000fe20000000038 */
[----:B--2---:R-:W-:Y:S01]  /*8c30*/  ISETP.NE.U32.AND P0, PT, RZ, UR12, PT ;  /* 0x0000000cff007c0c */ /* 0x004fe2000bf05070 */
[----:B------:R-:W-:Y:S01]  /*8c40*/  FFMA R229, R146, R66, R55 ;  /* 0x0000004292e57223 */ /* 0x000fe20000000037 */
[----:B------:R-:W-:Y:S01]  /*8c50*/  FFMA R65, R145, R65, R52 ;  /* 0x0000004191417223 */ /* 0x000fe20000000034 */
[----:B------:R-:W-:Y:S01]  /*8c60*/  FFMA R67, R144, R67, R51 ;  /* 0x0000004390437223 */ /* 0x000fe20000000033 */
[----:B------:R-:W-:Y:S01]  /*8c70*/  ISETP.NE.AND.EX P0, PT, RZ, UR13, PT, P0 ;  /* 0x0000000dff007c0c */ /* 0x000fe2000bf05300 */
[----:B------:R-:W-:Y:S01]  /*8c80*/  FFMA R231, R143, R220, R54 ;  /* 0x000000dc8fe77223 */ /* 0x000fe20000000036 */
[----:B------:R-:W-:Y:S01]  /*8c90*/  FFMA R64, R141, R222, R50 ;  /* 0x000000de8d407223 */ /* 0x000fe20000000032 */
[----:B------:R-:W-:Y:S01]  /*8ca0*/  FFMA R233, R142, R223, R53 ;  /* 0x000000df8ee97223 */ /* 0x000fe20000000035 */
[----:B------:R-:W-:Y:S01]  /*8cb0*/  ISETP.NE.OR P0, PT, RZ, UR22, P0 ;  /* 0x00000016ff007c0c */ /* 0x000fe20008705670 */
[----:B------:R-:W-:-:S12]  /*8cc0*/  FFMA R66, R140, R224, R49 ;  /* 0x000000e08c427223 */ /* 0x000fd80000000031 */
[----:B------:R-:W-:Y:S05]  /*8cd0*/  @!P0 BRA `(.L_x_375) ;  /* 0x0000000000e88947 */ /* 0x000fea0003800000 */
[----:B------:R-:W-:Y:S01]  /*8ce0*/  UISETP.NE.AND UP0, UPT, UR22, URZ, UPT ;  /* 0x000000ff1600728c */ /* 0x000fe2000bf05270 */
[----:B------:R-:W-:Y:S08]  /*8cf0*/  BSSY.RECONVERGENT B1, `(.L_x_375) ;  /* 0x0000038000017945 */ /* 0x000ff00003800200 */
[----:B------:R-:W-:Y:S05]  /*8d00*/  BRA.U UP0, `(.L_x_376) ;  /* 0x0000000100607547 */ /* 0x000fea000b800000 */
[C---:B------:R-:W-:Y:S01]  /*8d10*/  VIADD R220, R57.reuse, 0x1 ;  /* 0x0000000139dc7836 */ /* 0x040fe20000000000 */
[----:B------:R-:W-:Y:S01]  /*8d20*/  FMNMX R148, R148, |R227|, !PT ;  /* 0x400000e394947209 */ /* 0x000fe20007800000 */
[----:B------:R-:W-:-:S03]  /*8d30*/  VIADD R222, R57, 0x2 ;  /* 0x0000000239de7836 */ /* 0x000fc60000000000 */
[----:B------:R-:W-:Y:S01]  /*8d40*/  ISETP.GE.AND P1, PT, R220, UR19, PT ;  /* 0x00000013dc007c0c */ /* 0x000fe2000bf26270 */
[C---:B------:R-:W-:Y:S01]  /*8d50*/  VIADD R220, R57.reuse, 0x3 ;  /* 0x0000000339dc7836 */ /* 0x040fe20000000000 */
[----:B------:R-:W-:Y:S01]  /*8d60*/  ISETP.GE.AND P2, PT, R222, UR19, PT ;  /* 0x00000013de007c0c */ /* 0x000fe2000bf46270 */
[----:B------:R-:W-:-:S03]  /*8d70*/  VIADD R222, R57, 0x5 ;  /* 0x0000000539de7836 */ /* 0x000fc60000000000 */
[----:B------:R-:W-:Y:S01]  /*8d80*/  ISETP.GE.AND P3, PT, R220, UR19, PT ;  /* 0x00000013dc007c0c */ /* 0x000fe2000bf66270 */
[----:B------:R-:W-:-:S05]  /*8d90*/  VIADD R220, R57, 0x4 ;  /* 0x0000000439dc7836 */ /* 0x000fca0000000000 */
[----:B------:R-:W-:Y:S01]  /*8da0*/  ISETP.GE.AND P4, PT, R220, UR19, PT ;  /* 0x00000013dc007c0c */ /* 0x000fe2000bf86270 */
[C---:B------:R-:W-:Y:S01]  /*8db0*/  VIADD R220, R57.reuse, 0x6 ;  /* 0x0000000639dc7836 */ /* 0x040fe20000000000 */
[----:B------:R-:W-:Y:S02]  /*8dc0*/  @!P1 FMNMX R148, R148, |R65|, !PT ;  /* 0x4000004194949209 */ /* 0x000fe40007800000 */
[----:B------:R-:W-:Y:S02]  /*8dd0*/  ISETP.GE.AND P1, PT, R222, UR19, PT ;  /* 0x00000013de007c0c */ /* 0x000fe4000bf26270 */
[----:B------:R-:W-:Y:S02]  /*8de0*/  @!P2 FMNMX R148, R148, |R229|, !PT ;  /* 0x400000e59494a209 */ /* 0x000fe40007800000 */
[----:B------:R-:W-:Y:S01]  /*8df0*/  ISETP.GE.AND P2, PT, R220, UR19, PT ;  /* 0x00000013dc007c0c */ /* 0x000fe2000bf46270 */
[----:B------:R-:W-:Y:S01]  /*8e00*/  VIADD R220, R57, 0x7 ;  /* 0x0000000739dc7836 */ /* 0x000fe20000000000 */
[----:B------:R-:W-:-:S04]  /*8e10*/  @!P3 FMNMX R148, R148, |R67|, !PT ;  /* 0x400000439494b209 */ /* 0x000fc80007800000 */
[----:B------:R-:W-:Y:S02]  /*8e20*/  ISETP.GE.AND P3, PT, R220, UR19, PT ;  /* 0x00000013dc007c0c */ /* 0x000fe4000bf66270 */
[----:B------:R-:W-:-:S04]  /*8e30*/  @!P4 FMNMX R148, R148, |R231|, !PT ;  /* 0x400000e79494c209 */ /* 0x000fc80007800000 */
[----:B------:R-:W-:-:S04]  /*8e40*/  @!P1 FMNMX R148, R148, |R64|, !PT ;  /* 0x4000004094949209 */ /* 0x000fc80007800000 */
[----:B------:R-:W-:-:S03]  /*8e50*/  @!P2 FMNMX R148, R148, |R233|, !PT ;  /* 0x400000e99494a209 */ /* 0x000fc60007800000 */
[----:B------:R-:W-:Y:S05]  /*8e60*/  @P3 BRA `(.L_x_377) ;  /* 0x0000000000803947 */ /* 0x000fea0003800000 */
[----:B------:R-:W-:Y:S01]  /*8e70*/  FMNMX R148, R148, |R66|, !PT ;  /* 0x4000004294947209 */ /* 0x000fe20007800000 */
[----:B------:R-:W-:Y:S06]  /*8e80*/  BRA `(.L_x_377) ;  /* 0x0000000000787947 */ /* 0x000fec0003800000 */
.L_x_376:
[C---:B------:R-:W-:Y:S01]  /*8e90*/  VIADD R220, R57.reuse, 0x1 ;  /* 0x0000000139dc7836 */ /* 0x040fe20000000000 */
[-C--:B------:R-:W-:Y:S01]  /*8ea0*/  FMNMX R148, R148, |R227|.reuse, !PT ;  /* 0x400000e394947209 */ /* 0x080fe20007800000 */
[----:B------:R-:W-:Y:S02]  /*8eb0*/  VIADD R222, R57, 0x2 ;  /* 0x0000000239de7836 */ /* 0x000fe40000000000 */
[----:B-----5:R-:W-:Y:S01]  /*8ec0*/  FMUL R227, R149, R227 ;  /* 0x000000e395e37220 */ /* 0x020fe20000400000 */
[----:B------:R-:W-:Y:S01]  /*8ed0*/  ISETP.GE.AND P6, PT, R220, UR19, PT ;  /* 0x00000013dc007c0c */ /* 0x000fe2000bfc6270 */
[C---:B------:R-:W-:Y:S01]  /*8ee0*/  VIADD R220, R57.reuse, 0x3 ;  /* 0x0000000339dc7836 */ /* 0x040fe20000000000 */
[----:B------:R-:W-:Y:S01]  /*8ef0*/  ISETP.GE.AND P5, PT, R222, UR19, PT ;  /* 0x00000013de007c0c */ /* 0x000fe2000bfa6270 */
[----:B------:R-:W-:-:S03]  /*8f00*/  VIADD R222, R57, 0x4 ;  /* 0x0000000439de7836 */ /* 0x000fc60000000000 */
[----:B------:R-:W-:Y:S01]  /*8f10*/  ISETP.GE.AND P4, PT, R220, UR19, PT ;  /* 0x00000013dc007c0c */ /* 0x000fe2000bf86270 */
[C---:B------:R-:W-:Y:S01]  /*8f20*/  VIADD R220, R57.reuse, 0x5 ;  /* 0x0000000539dc7836 */ /* 0x040fe20000000000 */
[----:B------:R-:W-:Y:S01]  /*8f30*/  ISETP.GE.AND P3, PT, R222, UR19, PT ;  /* 0x00000013de007c0c */ /* 0x000fe2000bf66270 */
[----:B------:R-:W-:-:S03]  /*8f40*/  VIADD R222, R57, 0x6 ;  /* 0x0000000639de7836 */ /* 0x000fc60000000000 */
[----:B------:R-:W-:Y:S01]  /*8f50*/  ISETP.GE.AND P2, PT, R220, UR19, PT ;  /* 0x00000013dc007c0c */ /* 0x000fe2000bf46270 */
[----:B------:R-:W-:Y:S01]  /*8f60*/  VIADD R220, R57, 0x7 ;  /* 0x0000000739dc7836 */ /* 0x000fe20000000000 */
[-C--:B------:R-:W-:Y:S01]  /*8f70*/  @!P6 FMNMX R148, R148, |R65|.reuse, !PT ;  /* 0x400000419494e209 */ /* 0x080fe20007800000 */
[C---:B------:R-:W-:Y:S01]  /*8f80*/  @!P6 FMUL R65, R149.reuse, R65 ;  /* 0x000000419541e220 */ /* 0x040fe20000400000 */
[----:B------:R-:W-:Y:S02]  /*8f90*/  ISETP.GE.AND P1, PT, R222, UR19, PT ;  /* 0x00000013de007c0c */ /* 0x000fe4000bf26270 */
[-C--:B------:R-:W-:Y:S01]  /*8fa0*/  @!P5 FMNMX R148, R148, |R229|.reuse, !PT ;  /* 0x400000e59494d209 */ /* 0x080fe20007800000 */
[C---:B------:R-:W-:Y:S01]  /*8fb0*/  @!P5 FMUL R229, R149.reuse, R229 ;  /* 0x000000e595e5d220 */ /* 0x040fe20000400000 */
[----:B------:R-:W-:Y:S02]  /*8fc0*/  ISETP.GE.AND P6, PT, R220, UR19, PT ;  /* 0x00000013dc007c0c */ /* 0x000fe4000bfc6270 */
[-C--:B------:R-:W-:Y:S01]  /*8fd0*/  @!P4 FMNMX R148, R148, |R67|.reuse, !PT ;  /* 0x400000439494c209 */ /* 0x080fe20007800000 */
[----:B------:R-:W-:-:S03]  /*8fe0*/  @!P4 FMUL R67, R149, R67 ;  /* 0x000000439543c220 */ /* 0x000fc60000400000 */
[-C--:B------:R-:W-:Y:S01]  /*8ff0*/  @!P3 FMNMX R148, R148, |R231|.reuse, !PT ;  /* 0x400000e79494b209 */ /* 0x080fe20007800000 */
[----:B------:R-:W-:-:S03]  /*9000*/  @!P3 FMUL R231, R149, R231 ;  /* 0x000000e795e7b220 */ /* 0x000fc60000400000 */
[-C--:B------:R-:W-:Y:S01]  /*9010*/  @!P2 FMNMX R148, R148, |R64|.reuse, !PT ;  /* 0x400000409494a209 */ /* 0x080fe20007800000 */
[----:B------:R-:W-:-:S03]  /*9020*/  @!P2 FMUL R64, R149, R64 ;  /* 0x000000409540a220 */ /* 0x000fc60000400000 */
[-C--:B------:R-:W-:Y:S01]  /*9030*/  @!P1 FMNMX R148, R148, |R233|.reuse, !PT ;  /* 0x400000e994949209 */ /* 0x080fe20007800000 */
[----:B------:R-:W-:-:S03]  /*9040*/  @!P1 FMUL R233, R149, R233 ;  /* 0x000000e995e99220 */ /* 0x000fc60000400000 */
[-C--:B------:R-:W-:Y:S01]  /*9050*/  @!P6 FMNMX R148, R148, |R66|.reuse, !PT ;  /* 0x400000429494e209 */ /* 0x080fe20007800000 */
[----:B------:R-:W-:-:S07]  /*9060*/  @!P6 FMUL R66, R149, R66 ;  /* 0x000000429542e220 */ /* 0x000fce0000400000 */
.L_x_377:
[----:B------:R-:W-:Y:S05]  /*9070*/  BSYNC.RECONVERGENT B1 ;  /* 0x0000000000017941 */ /* 0x000fea0003800200 */
.L_x_375:
[----:B------:R-:W1:Y:S01]  /*9080*/  LDC.64 R222, c[0x0][0x3c8] ;  /* 0x0000f200ffde7b82 */ /* 0x000e620000000a00 */
[----:B------:R-:W-:Y:S01]  /*9090*/  IMAD.U32 R220, RZ, RZ, UR19 ;  /* 0x00000013ffdc7e24 */ /* 0x000fe2000f8e00ff */
[----:B------:R-:W-:Y:S01]  /*90a0*/  ISETP.GT.U32.AND P2, PT, R79, 0x7, PT ;  /* 0x000000074f00780c */ /* 0x000fe20003f44070 */
[----:B------:R-:W-:Y:S01]  /*90b0*/  BSSY.RECONVERGENT B1, `(.L_x_378) ;  /* 0x0000022000017945 */ /* 0x000fe20003800200 */
[----:B------:R-:W-:Y:S01]  /*90c0*/  F2FP.BF16.F32.PACK_AB R227, R65, R227 ;  /* 0x000000e341e3723e */ /* 0x000fe200000010ff */
[----:B------:R-:W-:Y:S01]  /*90d0*/  IMAD R225, R220, UR15, R57 ;  /* 0x0000000fdce17c24 */ /* 0x000fe2000f8e0239 */
[----:B------:R-:W-:Y:S02]  /*90e0*/  F2FP.BF16.F32.PACK_AB R65, R67, R229 ;  /* 0x000000e54341723e */ /* 0x000fe400000010ff */
[----:B------:R-:W-:Y:S02]  /*90f0*/  F2FP.BF16.F32.PACK_AB R64, R64, R231 ;  /* 0x000000e74040723e */ /* 0x000fe400000010ff */
[----:B------:R-:W-:Y:S01]  /*9100*/  F2FP.BF16.F32.PACK_AB R67, R66, R233 ;  /* 0x000000e94243723e */ /* 0x000fe200000010ff */
[----:B-1----:R-:W-:-:S03]  /*9110*/  IMAD.WIDE R224, R225, 0x2, R222 ;  /* 0x00000002e1e07825 */ /* 0x002fc600078e02de */
[----:B------:R-:W-:-:S13]  /*9120*/  LOP3.LUT P1, RZ, R224, 0xf, RZ, 0xc0, !PT ;  /* 0x0000000fe0ff7812 */ /* 0x000fda000782c0ff */
[----:B------:R-:W-:Y:S05]  /*9130*/  @!P1 BRA P2, `(.L_x_379) ;  /* 0x0000000000589947 */ /* 0x000fea0001000000 */
[----:B------:R-:W-:Y:S02]  /*9140*/  ISETP.GE.U32.AND P3, PT, R79, 0x2, PT ;  /* 0x000000024f00780c */ /* 0x000fe40003f66070 */
[----:B------:R-:W-:Y:S02]  /*9150*/  PRMT R66, R227, 0x7632, R66 ;  /* 0x00007632e3427816 */ /* 0x000fe40000000042 */
[C---:B------:R-:W-:Y:S02]  /*9160*/  ISETP.GE.U32.AND P2, PT, R79.reuse, 0x3, PT ;  /* 0x000000034f00780c */ /* 0x040fe40003f46070 */
[C---:B------:R-:W-:Y:S02]  /*9170*/  ISETP.GE.U32.AND P4, PT, R79.reuse, 0x6, PT ;  /* 0x000000064f00780c */ /* 0x040fe40003f86070 */
[C---:B------:R-:W-:Y:S02]  /*9180*/  ISETP.GE.U32.AND P5, PT, R79.reuse, 0x7, PT ;  /* 0x000000074f00780c */ /* 0x040fe40003fa6070 */
[----:B------:R-:W-:-:S02]  /*9190*/  ISETP.NE.AND P6, PT, R79, RZ, PT ;  /* 0x000000ff4f00720c */ /* 0x000fc40003fc5270 */
[C---:B------:R-:W-:Y:S01]  /*91a0*/  ISETP.GE.U32.AND P1, PT, R79.reuse, 0x4, PT ;  /* 0x000000044f00780c */ /* 0x040fe20003f26070 */
[----:B------:R2:W-:Y:S01]  /*91b0*/  @P3 STG.E.U16 desc[UR16][R224.64+0x2], R66 ;  /* 0x00000242e0003986 */ /* 0x0005e2000c101510 */
[----:B------:R-:W-:Y:S02]  /*91c0*/  ISETP.GE.U32.AND P3, PT, R79, 0x5, PT ;  /* 0x000000054f00780c */ /* 0x000fe40003f66070 */
[----:B------:R-:W-:Y:S01]  /*91d0*/  PRMT R229, R64, 0x7632, R229 ;  /* 0x0000763240e57816 */ /* 0x000fe200000000e5 */
[----:B------:R2:W-:Y:S01]  /*91e0*/  @P2 STG.E.U16 desc[UR16][R224.64+0x4], R65 ;  /* 0x00000441e0002986 */ /* 0x0005e2000c101510 */
[----:B------:R-:W-:-:S03]  /*91f0*/  PRMT R228, R65, 0x7632, R228 ;  /* 0x0000763241e47816 */ /* 0x000fc600000000e4 */
[----:B------:R2:W-:Y:S04]  /*9200*/  @P4 STG.E.U16 desc[UR16][R224.64+0xa], R229 ;  /* 0x00000ae5e0004986 */ /* 0x0005e8000c101510 */
[----:B------:R2:W-:Y:S04]  /*9210*/  @P5 STG.E.U16 desc[UR16][R224.64+0xc], R67 ;  /* 0x00000c43e0005986 */ /* 0x0005e8000c101510 */
[----:B------:R2:W-:Y:S04]  /*9220*/  @P3 STG.E.U16 desc[UR16][R224.64+0x8], R64 ;  /* 0x00000840e0003986 */ /* 0x0005e8000c101510 */
[----:B------:R2:W-:Y:S04]  /*9230*/  @P6 STG.E.U16 desc[UR16][R224.64], R227 ;  /* 0x000000e3e0006986 */ /* 0x0005e8000c101510 */
[----:B------:R2:W-:Y:S01]  /*9240*/  @P1 STG.E.U16 desc[UR16][R224.64+0x6], R228 ;  /* 0x000006e4e0001986 */ /* 0x0005e2000c101510 */
[----:B------:R-:W-:-:S13]  /*9250*/  ISETP.GE.U32.AND P1, PT, R79, 0x8, PT ;  /* 0x000000084f00780c */ /* 0x000fda0003f26070 */
[----:B--2---:R-:W-:Y:S05]  /*9260*/  @!P1 BRA `(.L_x_380) ;  /* 0x0000000000189947 */ /* 0x004fea0003800000 */
[----:B------:R-:W-:-:S05]  /*9270*/  PRMT R64, R67, 0x7632, R64 ;  /* 0x0000763243407816 */ /* 0x000fca0000000040 */
[----:B------:R2:W-:Y:S01]  /*9280*/  STG.E.U16 desc[UR16][R224.64+0xe], R64 ;  /* 0x00000e40e0007986 */ /* 0x0005e2000c101510 */
[----:B------:R-:W-:Y:S05]  /*9290*/  BRA `(.L_x_380) ;  /* 0x00000000000c7947 */ /* 0x000fea0003800000 */
.L_x_379:
[----:B------:R-:W-:Y:S02]  /*92a0*/  IMAD.MOV.U32 R66, RZ, RZ, R64 ;  /* 0x000000ffff427224 */ /* 0x000fe400078e0040 */
[----:B------:R-:W-:-:S05]  /*92b0*/  IMAD.MOV.U32 R64, RZ, RZ, R227 ;  /* 0x000000ffff407224 */ /* 0x000fca00078e00e3 */
[----:B------:R1:W-:Y:S02]  /*92c0*/  STG.E.128 desc[UR16][R224.64], R64 ;  /* 0x00000040e0007986 */ /* 0x0003e4000c101d10 */
.L_x_380:
[----:B------:R-:W-:Y:S05]  /*92d0*/  BSYNC.RECONVERGENT B1 ;  /* 0x0000000000017941 */ /* 0x000fea0003800200 */
.L_x_378:
[----:B------:R-:W-:-:S04]  /*92e0*/  ISETP.GE.AND P1, PT, R87, UR19, PT ;  /* 0x0000001357007c0c */ /* 0x000fc8000bf26270 */
[----:B------:R-:W-:-:S13]  /*92f0*/  ISETP.LE.OR P1, PT, R219, UR15, P1 ;  /* 0x0000000fdb007c0c */ /* 0x000fda0008f23670 */
[----:B------:R-:W-:Y:S05]  /*9300*/  @P1 BRA `(.L_x_374) ;  /* 0x00000034007c1947 */ /* 0x000fea0003800000 */
[--C-:B------:R-:W-:Y:S01]  /*9310*/  FADD R219, R169, -R221.reuse ;  /* 0x800000dda9db7221 */ /* 0x100fe20000000000 */
[--C-:B-1----:R-:W-:Y:S01]  /*9320*/  FADD R67, R213, -R221.reuse ;  /* 0x800000ddd5437221 */ /* 0x102fe20000000000 */
[--C-:B------:R-:W-:Y:S01]  /*9330*/  FADD R227, R177, -R221.reuse ;  /* 0x800000ddb1e37221 */ /* 0x100fe20000000000 */
[--C-:B------:R-:W-:Y:S01]  /*9340*/  FADD R229, R211, -R221.reuse ;  /* 0x800000ddd3e57221 */ /* 0x100fe20000000000 */
[--C-:B------:R-:W-:Y:S01]  /*9350*/  FADD R65, R154, -R221.reuse ;  /* 0x800000dd9a417221 */ /* 0x100fe20000000000 */
[--C-:B--2---:R-:W-:Y:S01]  /*9360*/  FADD R225, R212, -R221.reuse ;  /* 0x800000ddd4e17221 */ /* 0x104fe20000000000 */
        /* <DEDUP_REMOVED lines=14> */
[----:B------:R-:W-:Y:S01]  /*9450*/  FFMA R228, R135, R228, R46 ;  /* 0x000000e487e47223 */ /* 0x000fe2000000002e */
[----:B------:R-:W-:Y:S01]  /*9460*/  FFMA R219, R133, R219, R42 ;  /* 0x000000db85db7223 */ /* 0x000fe2000000002a */
[----:B------:R-:W-:Y:S01]  /*9470*/  FFMA R227, R134, R227, R45 ;  /* 0x000000e386e37223 */ /* 0x000fe2000000002d */
[----:B------:R-:W-:Y:S01]  /*9480*/  FFMA R229, R132, R229, R41 ;  /* 0x000000e584e57223 */ /* 0x000fe20000000029 */
[----:B------:R-:W-:Y:S06]  /*9490*/  @!P0 BRA `(.L_x_381) ;  /* 0x0000000000f88947 */ /* 0x000fec0003800000 */
[----:B------:R-:W-:Y:S01]  /*94a0*/  UISETP.NE.AND UP0, UPT, UR22, URZ, UPT ;  /* 0x000000ff1600728c */ /* 0x000fe2000bf05270 */
[----:B------:R-:W-:Y:S08]  /*94b0*/  BSSY.RECONVERGENT B1, `(.L_x_381) ;  /* 0x000003c000017945 */ /* 0x000ff00003800200 */
[----:B------:R-:W-:Y:S05]  /*94c0*/  BRA.U !UP0, `(.L_x_382) ;  /* 0x0000000108907547 */ /* 0x000fea000b800000 */
[C---:B------:R-:W-:Y:S01]  /*94d0*/  VIADD R224, R87.reuse, 0x1 ;  /* 0x0000000157e07836 */ /* 0x040fe20000000000 */
[-C--:B------:R-:W-:Y:S01]  /*94e0*/  FMNMX R225, R148, |R65|.reuse, !PT ;  /* 0x4000004194e17209 */ /* 0x080fe20007800000 */
[----:B------:R-:W-:Y:S02]  /*94f0*/  VIADD R230, R87, 0x3 ;  /* 0x0000000357e67836 */ /* 0x000fe40000000000 */
[----:B-----5:R-:W-:Y:S01]  /*9500*/  FMUL R65, R149, R65 ;  /* 0x0000004195417220 */ /* 0x020fe20000400000 */
[----:B------:R-:W-:Y:S01]  /*9510*/  ISETP.GE.AND P6, PT, R224, UR19, PT ;  /* 0x00000013e0007c0c */ /* 0x000fe2000bfc6270 */
[C---:B------:R-:W-:Y:S01]  /*9520*/  VIADD R224, R87.reuse, 0x2 ;  /* 0x0000000257e07836 */ /* 0x040fe20000000000 */
[-C--:B------:R-:W-:Y:S02]  /*9530*/  FMNMX R148, |R64|, R225.reuse, !PT ;  /* 0x000000e140947209 */ /* 0x080fe40007800200 */
[----:B------:R-:W-:Y:S01]  /*9540*/  ISETP.GE.AND P2, PT, R230, UR19, PT ;  /* 0x00000013e6007c0c */ /* 0x000fe2000bf46270 */
[----:B------:R-:W-:Y:S01]  /*9550*/  VIADD R230, R87, 0x6 ;  /* 0x0000000657e67836 */ /* 0x000fe20000000000 */
[----:B------:R-:W-:-:S02]  /*9560*/  FSEL R225, R148, R225, !P6 ;  /* 0x000000e194e17208 */ /* 0x000fc40007000000 */
[----:B------:R-:W-:Y:S01]  /*9570*/  ISETP.GE.AND P1, PT, R224, UR19, PT ;  /* 0x00000013e0007c0c */ /* 0x000fe2000bf26270 */
[----:B------:R-:W-:Y:S01]  /*9580*/  VIADD R224, R87, 0x5 ;  /* 0x0000000557e07836 */ /* 0x000fe20000000000 */
[-C--:B------:R-:W-:Y:S02]  /*9590*/  FMNMX R148, |R66|, R225.reuse, !PT ;  /* 0x000000e142947209 */ /* 0x080fe40007800200 */
[----:B------:R-:W-:Y:S01]  /*95a0*/  ISETP.GE.AND P5, PT, R230, UR19, PT ;  /* 0x00000013e6007c0c */ /* 0x000fe2000bfa6270 */
[----:B------:R-:W-:Y:S01]  /*95b0*/  @!P6 FMUL R64, R149, R64 ;  /* 0x000000409540e220 */ /* 0x000fe20000400000 */
[----:B------:R-:W-:Y:S01]  /*95c0*/  ISETP.GE.AND P3, PT, R224, UR19, PT ;  /* 0x00000013e0007c0c */ /* 0x000fe2000bf66270 */
[----:B------:R-:W-:Y:S01]  /*95d0*/  VIADD R224, R87, 0x4 ;  /* 0x0000000457e07836 */ /* 0x000fe20000000000 */
[----:B------:R-:W-:-:S04]  /*95e0*/  FSEL R148, R148, R225, !P1 ;  /* 0x000000e194947208 */ /* 0x000fc80004800000 */
[----:B------:R-:W-:Y:S01]  /*95f0*/  FMNMX R225, |R67|, R148, !PT ;  /* 0x0000009443e17209 */ /* 0x000fe20007800200 */
[----:B------:R-:W-:Y:S01]  /*9600*/  @!P1 FMUL R66, R149, R66 ;  /* 0x0000004295429220 */ /* 0x000fe20000400000 */
[----:B------:R-:W-:Y:S01]  /*9610*/  ISETP.GE.AND P4, PT, R224, UR19, PT ;  /* 0x00000013e0007c0c */ /* 0x000fe2000bf86270 */
[----:B------:R-:W-:Y:S01]  /*9620*/  VIADD R224, R87, 0x7 ;  /* 0x0000000757e07836 */ /* 0x000fe20000000000 */
[----:B------:R-:W-:Y:S01]  /*9630*/  FSEL R225, R225, R148, !P2 ;  /* 0x00000094e1e17208 */ /* 0x000fe20005000000 */
[----:B------:R-:W-:-:S03]  /*9640*/  @!P2 FMUL R67, R149, R67 ;  /* 0x000000439543a220 */ /* 0x000fc60000400000 */
[----:B------:R-:W-:Y:S02]  /*9650*/  ISETP.GE.AND P6, PT, R224, UR19, PT ;  /* 0x00000013e0007c0c */ /* 0x000fe4000bfc6270 */
[----:B------:R-:W-:-:S04]  /*9660*/  FMNMX R148, |R228|, R225, !PT ;  /* 0x000000e1e4947209 */ /* 0x000fc80007800200 */
[----:B------:R-:W-:Y:S01]  /*9670*/  FSEL R148, R148, R225, !P4 ;  /* 0x000000e194947208 */ /* 0x000fe20006000000 */
[----:B------:R-:W-:-:S03]  /*9680*/  @!P4 FMUL R228, R149, R228 ;  /* 0x000000e495e4c220 */ /* 0x000fc60000400000 */
[-C--:B------:R-:W-:Y:S01]  /*9690*/  @!P3 FMNMX R148, R148, |R219|.reuse, !PT ;  /* 0x400000db9494b209 */ /* 0x080fe20007800000 */
[----:B------:R-:W-:-:S03]  /*96a0*/  @!P3 FMUL R219, R149, R219 ;  /* 0x000000db95dbb220 */ /* 0x000fc60000400000 */
[-C--:B------:R-:W-:Y:S01]  /*96b0*/  @!P5 FMNMX R148, R148, |R227|.reuse, !PT ;  /* 0x400000e39494d209 */ /* 0x080fe20007800000 */
[----:B------:R-:W-:Y:S01]  /*96c0*/  @!P5 FMUL R227, R149, R227 ;  /* 0x000000e395e3d220 */ /* 0x000fe20000400000 */
[----:B------:R-:W-:Y:S06]  /*96d0*/  @P6 BRA `(.L_x_383) ;  /* 0x0000000000646947 */ /* 0x000fec0003800000 */
[-C--:B------:R-:W-:Y:S01]  /*96e0*/  FMNMX R148, R148, |R229|.reuse, !PT ;  /* 0x400000e594947209 */ /* 0x080fe20007800000 */
[----:B------:R-:W-:Y:S01]  /*96f0*/  FMUL R229, R149, R229 ;  /* 0x000000e595e57220 */ /* 0x000fe20000400000 */
[----:B------:R-:W-:Y:S06]  /*9700*/  BRA `(.L_x_383) ;  /* 0x0000000000587947 */ /* 0x000fec0003800000 */
.L_x_382:
[C---:B------:R-:W-:Y:S01]  /*9710*/  VIADD R224, R87.reuse, 0x1 ;  /* 0x0000000157e07836 */ /* 0x040fe20000000000 */
[----:B------:R-:W-:Y:S01]  /*9720*/  FMNMX R148, R148, |R65|, !PT ;  /* 0x4000004194947209 */ /* 0x000fe20007800000 */
[----:B------:R-:W-:-:S03]  /*9730*/  VIADD R225, R87, 0x2 ;  /* 0x0000000257e17836 */ /* 0x000fc60000000000 */
[----:B------:R-:W-:Y:S01]  /*9740*/  ISETP.GE.AND P4, PT, R224, UR19, PT ;  /* 0x00000013e0007c0c */ /* 0x000fe2000bf86270 */
[----:B------:R-:W-:Y:S01]  /*9750*/  VIADD R224, R87, 0x3 ;  /* 0x0000000357e07836 */ /* 0x000fe20000000000 */
[----:B------:R-:W-:Y:S01]  /*9760*/  ISETP.GE.AND P1, PT, R225, UR19, PT ;  /* 0x00000013e1007c0c */ /* 0x000fe2000bf26270 */
[----:B------:R-:W-:-:S03]  /*9770*/  VIADD R225, R87, 0x6 ;  /* 0x0000000657e17836 */ /* 0x000fc60000000000 */
[----:B------:R-:W-:Y:S01]  /*9780*/  ISETP.GE.AND P3, PT, R224, UR19, PT ;  /* 0x00000013e0007c0c */ /* 0x000fe2000bf66270 */
[----:B------:R-:W-:-:S05]  /*9790*/  VIADD R224, R87, 0x4 ;  /* 0x0000000457e07836 */ /* 0x000fca0000000000 */
[----:B------:R-:W-:Y:S01]  /*97a0*/  ISETP.GE.AND P2, PT, R224, UR19, PT ;  /* 0x00000013e0007c0c */ /* 0x000fe2000bf46270 */
[----:B------:R-:W-:Y:S01]  /*97b0*/  VIADD R224, R87, 0x5 ;  /* 0x0000000557e07836 */ /* 0x000fe20000000000 */
[----:B------:R-:W-:-:S04]  /*97c0*/  @!P4 FMNMX R148, |R64|, R148, !PT ;  /* 0x000000944094c209 */ /* 0x000fc80007800200 */
[----:B------:R-:W-:Y:S02]  /*97d0*/  @!P1 FMNMX R148, |R66|, R148, !PT ;  /* 0x0000009442949209 */ /* 0x000fe40007800200 */
[----:B------:R-:W-:Y:S01]  /*97e0*/  ISETP.GE.AND P1, PT, R224, UR19, PT ;  /* 0x00000013e0007c0c */ /* 0x000fe2000bf26270 */
[----:B------:R-:W-:Y:S01]  /*97f0*/  VIADD R224, R87, 0x7 ;  /* 0x0000000757e07836 */ /* 0x000fe20000000000 */
[----:B------:R-:W-:Y:S02]  /*9800*/  @!P3 FMNMX R148, |R67|, R148, !PT ;  /* 0x000000944394b209 */ /* 0x000fe40007800200 */
[----:B------:R-:W-:Y:S02]  /*9810*/  ISETP.GE.AND P3, PT, R225, UR19, PT ;  /* 0x00000013e1007c0c */ /* 0x000fe4000bf66270 */
[----:B------:R-:W-:Y:S02]  /*9820*/  @!P2 FMNMX R148, |R228|, R148, !PT ;  /* 0x00000094e494a209 */ /* 0x000fe40007800200 */
[----:B------:R-:W-:-:S05]  /*9830*/  ISETP.GE.AND P2, PT, R224, UR19, PT ;  /* 0x00000013e0007c0c */ /* 0x000fca000bf46270 */
[----:B------:R-:W-:-:S04]  /*9840*/  @!P1 FMNMX R148, R148, |R219|, !PT ;  /* 0x400000db94949209 */ /* 0x000fc80007800000 */
[----:B------:R-:W-:-:S04]  /*9850*/  @!P3 FMNMX R148, R148, |R227|, !PT ;  /* 0x400000e39494b209 */ /* 0x000fc80007800000 */
[----:B------:R-:W-:-:S07]  /*9860*/  @!P2 FMNMX R148, R148, |R229|, !PT ;  /* 0x400000e59494a209 */ /* 0x000fce0007800000 */
.L_x_383:
[----:B------:R-:W-:Y:S05]  /*9870*/  BSYNC.RECONVERGENT B1 ;  /* 0x0000000000017941 */ /* 0x000fea0003800200 */
.L_x_381:
[----:B------:R-:W-:Y:S01]  /*9880*/  IMAD R225, R220, UR15, R87 ;  /* 0x0000000fdce17c24 */ /* 0x000fe2000f8e0257 */
[----:B------:R-:W-:Y:S01]  /*9890*/  F2FP.BF16.F32.PACK_AB R228, R219, R228 ;  /* 0x000000e4dbe4723e */ /* 0x000fe200000010ff */
[----:B------:R-:W-:Y:S01]  /*98a0*/  BSSY.RECONVERGENT B1, `(.L_x_384) ;  /* 0x0000021000017945 */ /* 0x000fe20003800200 */
[----:B------:R-:W-:Y:S01]  /*98b0*/  F2FP.BF16.F32.PACK_AB R227, R229, R227 ;  /* 0x000000e3e5e3723e */ /* 0x000fe200000010ff */
[----:B------:R-:W-:Y:S01]  /*98c0*/  IMAD.WIDE R224, R225, 0x2, R222 ;  /* 0x00000002e1e07825 */ /* 0x000fe200078e02de */
[----:B------:R-:W-:Y:S02]  /*98d0*/  F2FP.BF16.F32.PACK_AB R219, R67, R66 ;  /* 0x0000004243db723e */ /* 0x000fe400000010ff */
[----:B------:R-:W-:Y:S02]  /*98e0*/  F2FP.BF16.F32.PACK_AB R64, R64, R65 ;  /* 0x000000414040723e */ /* 0x000fe400000010ff */
[----:B------:R-:W-:Y:S02]  /*98f0*/  LOP3.LUT P1, RZ, R224, 0xf, RZ, 0xc0, !PT ;  /* 0x0000000fe0ff7812 */ /* 0x000fe4000782c0ff */
[----:B------:R-:W-:-:S02]  /*9900*/  ISETP.GE.AND P2, PT, R83, UR19, PT ;  /* 0x0000001353007c0c */ /* 0x000fc4000bf46270 */
[----:B------:R-:W-:-:S13]  /*9910*/  ISETP.LT.U32.OR P1, PT, R75, 0x8, P1 ;  /* 0x000000084b00780c */ /* 0x000fda0000f21470 */
[----:B------:R-:W-:Y:S02]  /*9920*/  @!P1 IMAD.MOV.U32 R67, RZ, RZ, R227 ;  /* 0x000000ffff439224 */ /* 0x000fe400078e00e3 */
[----:B------:R-:W-:Y:S02]  /*9930*/  @!P1 IMAD.MOV.U32 R66, RZ, RZ, R228 ;  /* 0x000000ffff429224 */ /* 0x000fe400078e00e4 */
[----:B------:R-:W-:-:S05]  /*9940*/  @!P1 IMAD.MOV.U32 R65, RZ, RZ, R219 ;  /* 0x000000ffff419224 */ /* 0x000fca00078e00db */
[----:B------:R1:W-:Y:S01]  /*9950*/  @!P1 STG.E.128 desc[UR16][R224.64], R64 ;  /* 0x00000040e0009986 */ /* 0x0003e2000c101d10 */
[----:B------:R-:W-:Y:S05]  /*9960*/  @!P1 BRA `(.L_x_385) ;  /* 0x0000000000509947 */ /* 0x000fea0003800000 */
[C---:B------:R-:W-:Y:S02]  /*9970*/  ISETP.NE.AND P1, PT, R75.reuse, RZ, PT ;  /* 0x000000ff4b00720c */ /* 0x040fe40003f25270 */
[C---:B------:R-:W-:Y:S02]  /*9980*/  ISETP.GE.U32.AND P3, PT, R75.reuse, 0x2, PT ;  /* 0x000000024b00780c */ /* 0x040fe40003f66070 */
[C---:B------:R-:W-:Y:S02]  /*9990*/  ISETP.GE.U32.AND P4, PT, R75.reuse, 0x3, PT ;  /* 0x000000034b00780c */ /* 0x040fe40003f86070 */
[----:B-1----:R-:W-:Y:S02]  /*99a0*/  PRMT R65, R64, 0x7632, R65 ;  /* 0x0000763240417816 */ /* 0x002fe40000000041 */
[C---:B------:R-:W-:Y:S02]  /*99b0*/  ISETP.GE.U32.AND P5, PT, R75.reuse, 0x7, PT ;  /* 0x000000074b00780c */ /* 0x040fe40003fa6070 */
[----:B------:R-:W-:-:S02]  /*99c0*/  ISETP.GE.U32.AND P6, PT, R75, 0x8, PT ;  /* 0x000000084b00780c */ /* 0x000fc40003fc6070 */
[----:B------:R-:W-:Y:S01]  /*99d0*/  PRMT R66, R219, 0x7632, R66 ;  /* 0x00007632db427816 */ /* 0x000fe20000000042 */
[----:B------:R1:W-:Y:S01]  /*99e0*/  @P1 STG.E.U16 desc[UR16][R224.64], R64 ;  /* 0x00000040e0001986 */ /* 0x0003e2000c101510 */
[C---:B------:R-:W-:Y:S02]  /*99f0*/  ISETP.GE.U32.AND P1, PT, R75.reuse, 0x4, PT ;  /* 0x000000044b00780c */ /* 0x040fe40003f26070 */
[----:B------:R-:W-:Y:S01]  /*9a00*/  PRMT R67, R228, 0x7632, R67 ;  /* 0x00007632e4437816 */ /* 0x000fe20000000043 */
[----:B------:R2:W-:Y:S01]  /*9a10*/  @P3 STG.E.U16 desc[UR16][R224.64+0x2], R65 ;  /* 0x00000241e0003986 */ /* 0x0005e2000c101510 */
[----:B------:R-:W-:-:S03]  /*9a20*/  ISETP.GE.U32.AND P3, PT, R75, 0x5, PT ;  /* 0x000000054b00780c */ /* 0x000fc60003f66070 */
[----:B------:R2:W-:Y:S01]  /*9a30*/  @P4 STG.E.U16 desc[UR16][R224.64+0x4], R219 ;  /* 0x000004dbe0004986 */ /* 0x0005e2000c101510 */
[----:B------:R-:W-:Y:S02]  /*9a40*/  ISETP.GE.U32.AND P4, PT, R75, 0x6, PT ;  /* 0x000000064b00780c */ /* 0x000fe40003f86070 */
[----:B-1----:R-:W-:Y:S01]  /*9a50*/  PRMT R64, R227, 0x7632, R64 ;  /* 0x00007632e3407816 */ /* 0x002fe20000000040 */
[----:B------:R2:W-:Y:S04]  /*9a60*/  @P5 STG.E.U16 desc[UR16][R224.64+0xc], R227 ;  /* 0x00000ce3e0005986 */ /* 0x0005e8000c101510 */
[----:B------:R2:W-:Y:S04]  /*9a70*/  @P1 STG.E.U16 desc[UR16][R224.64+0x6], R66 ;  /* 0x00000642e0001986 */ /* 0x0005e8000c101510 */
[----:B------:R2:W-:Y:S04]  /*9a80*/  @P3 STG.E.U16 desc[UR16][R224.64+0x8], R228 ;  /* 0x000008e4e0003986 */ /* 0x0005e8000c101510 */
[----:B------:R2:W-:Y:S04]  /*9a90*/  @P4 STG.E.U16 desc[UR16][R224.64+0xa], R67 ;  /* 0x00000a43e0004986 */ /* 0x0005e8000c101510 */
[----:B------:R2:W-:Y:S02]  /*9aa0*/  @P6 STG.E.U16 desc[UR16][R224.64+0xe], R64 ;  /* 0x00000e40e0006986 */ /* 0x0005e4000c101510 */
.L_x_385:
[----:B------:R-:W-:Y:S05]  /*9ab0*/  BSYNC.RECONVERGENT B1 ;  /* 0x0000000000017941 */ /* 0x000fea0003800200 */
.L_x_384:
[----:B------:R-:W-:Y:S05]  /*9ac0*/  @P2 BRA `(.L_x_374) ;  /* 0x0000002c008c2947 */ /* 0x000fea0003800000 */
[--C-:B--2---:R-:W-:Y:S01]  /*9ad0*/  FADD R219, R168, -R221.reuse ;  /* 0x800000dda8db7221 */ /* 0x104fe20000000000 */
[--C-:B-1----:R-:W-:Y:S01]  /*9ae0*/  FADD R67, R208, -R221.reuse ;  /* 0x800000ddd0437221 */ /* 0x102fe20000000000 */
        /* <DEDUP_REMOVED lines=62> */
.L_x_387:
        /* <DEDUP_REMOVED lines=22> */
.L_x_388:
[----:B------:R-:W-:Y:S05]  /*a030*/  BSYNC.RECONVERGENT B1 ;  /* 0x0000000000017941 */ /* 0x000fea0003800200 */
.L_x_386:
        /* <DEDUP_REMOVED lines=17> */
[----:B------:R-:W-:Y:S02]  /*a150*/  ISETP.GE.U32.AND P4, PT, R74, 0x3, PT ;  /* 0x000000034a00780c */ /* 0x000fe40003f86070 */
[----:B-1----:R-:W-:Y:S02]  /*a160*/  PRMT R65, R64, 0x7632, R65 ;  /* 0x0000763240417816 */ /* 0x002fe40000000041 */
[C---:B------:R-:W-:Y:S02]  /*a170*/  ISETP.GE.U32.AND P5, PT, R74.reuse, 0x7, PT ;  /* 0x000000074a00780c */ /* 0x040fe40003fa6070 */
[----:B------:R-:W-:-:S02]  /*a180*/  ISETP.GE.U32.AND P6, PT, R74, 0x8, PT ;  /* 0x000000084a00780c */ /* 0x000fc40003fc6070 */
[----:B------:R-:W-:Y:S01]  /*a190*/  PRMT R66, R219, 0x7632, R66 ;  /* 0x00007632db427816 */ /* 0x000fe20000000042 */
[----:B------:R1:W-:Y:S01]  /*a1a0*/  @P1 STG.E.U16 desc[UR16][R224.64], R64 ;  /* 0x00000040e0001986 */ /* 0x0003e2000c101510 */
[----:B------:R-:W-:Y:S02]  /*a1b0*/  ISETP.GE.U32.AND P1, PT, R74, 0x4, PT ;  /* 0x000000044a00780c */ /* 0x000fe40003f26070 */
        /* <DEDUP_REMOVED lines=11> */
.L_x_390:
[----:B------:R-:W-:Y:S05]  /*a270*/  BSYNC.RECONVERGENT B1 ;  /* 0x0000000000017941 */ /* 0x000fea0003800200 */
.L_x_389:
        /* <DEDUP_REMOVED lines=65> */
.L_x_392:
        /* <DEDUP_REMOVED lines=22> */
.L_x_393:
[----:B------:R-:W-:Y:S05]  /*a7f0*/  BSYNC.RECONVERGENT B1 ;  /* 0x0000000000017941 */ /* 0x000fea0003800200 */
.L_x_391:
        /* <DEDUP_REMOVED lines=35> */
.L_x_395:
[----:B------:R-:W-:Y:S05]  /*aa30*/  BSYNC.RECONVERGENT B1 ;  /* 0x0000000000017941 */ /* 0x000fea0003800200 */
.L_x_394:
        /* <DEDUP_REMOVED lines=29> */
[----:B------:R-:W-:Y:S01]  /*ac10*/  VIADD R224, R80, 0x1 ;  /* 0x0000000150e07836 */ /* 0x000fe20000000000 */
[-C--:B------:R-:W-:Y:S01]  /*ac20*/  FMNMX R225, R148, |R65|.reuse, !PT ;  /* 0x4000004194e17209 */ /* 0x080fe20007800000 */
[----:B------:R-:W-:Y:S02]  /*ac30*/  VIADD R230, R80, 0x3 ;  /* 0x0000000350e67836 */ /* 0x000fe40000000000 */
[----:B-----5:R-:W-:Y:S01]  /*ac40*/  FMUL R65, R149, R65 ;  /* 0x0000004195417220 */ /* 0x020fe20000400000 */
[----:B------:R-:W-:Y:S01]  /*ac50*/  ISETP.GE.AND P6, PT, R224, UR19, PT ;  /* 0x00000013e0007c0c */ /* 0x000fe2000bfc6270 */
[----:B------:R-:W-:Y:S01]  /*ac60*/  VIADD R224, R80, 0x2 ;  /* 0x0000000250e07836 */ /* 0x000fe20000000000 */
        /* <DEDUP_REMOVED lines=30> */
.L_x_397:
[----:B------:R-:W-:Y:S01]  /*ae50*/  VIADD R224, R80, 0x1 ;  /* 0x0000000150e07836 */ /* 0x000fe20000000000 */
        /* <DEDUP_REMOVED lines=21> */
.L_x_398:
[----:B------:R-:W-:Y:S05]  /*afb0*/  BSYNC.RECONVERGENT B1 ;  /* 0x0000000000017941 */ /* 0x000fea0003800200 */
.L_x_396:
        /* <DEDUP_REMOVED lines=35> */
.L_x_400:
[----:B------:R-:W-:Y:S05]  /*b1f0*/  BSYNC.RECONVERGENT B1 ;  /* 0x0000000000017941 */ /* 0x000fea0003800200 */
.L_x_399:
        /* <DEDUP_REMOVED lines=65> */
.L_x_402:
        /* <DEDUP_REMOVED lines=22> */
.L_x_403:
[----:B------:R-:W-:Y:S05]  /*b770*/  BSYNC.RECONVERGENT B1 ;  /* 0x0000000000017941 */ /* 0x000fea0003800200 */
.L_x_401:
        /* <DEDUP_REMOVED lines=35> */
.L_x_405:
[----:B------:R-:W-:Y:S05]  /*b9b0*/  BSYNC.RECONVERGENT B1 ;  /* 0x0000000000017941 */ /* 0x000fea0003800200 */
.L_x_404:
        /* <DEDUP_REMOVED lines=65> */
.L_x_407:
        /* <DEDUP_REMOVED lines=22> */
.L_x_408:
[----:B------:R-:W-:Y:S05]  /*bf30*/  BSYNC.RECONVERGENT B1 ;  /* 0x0000000000017941 */ /* 0x000fea0003800200 */
.L_x_406:
        /* <DEDUP_REMOVED lines=35> */
.L_x_410:
[----:B------:R-:W-:Y:S05]  /*c170*/  BSYNC.RECONVERGENT B1 ;  /* 0x0000000000017941 */ /* 0x000fea0003800200 */
.L_x_409:
        /* <DEDUP_REMOVED lines=31> */
[C---:B------:R-:W-:Y:S02]  /*c370*/  VIADD R228, R72.reuse, 0x3 ;  /* 0x0000000348e47836 */ /* 0x040fe40000000000 */
[----:B-----5:R-:W-:Y:S01]  /*c380*/  FMUL R65, R149, R65 ;  /* 0x0000004195417220 */ /* 0x020fe20000400000 */
[C---:B------:R-:W-:Y:S01]  /*c390*/  VIADD R229, R72.reuse, 0x6 ;  /* 0x0000000648e57836 */ /* 0x040fe20000000000 */
        /* <DEDUP_REMOVED lines=11> */
[----:B------:R-:W-:Y:S02]  /*c450*/  FSEL R148, R148, R225, !P5 ;  /* 0x000000e194947208 */ /* 0x000fe40006800000 */
[----:B------:R-:W-:Y:S01]  /*c460*/  ISETP.GE.AND P0, PT, R227, UR19, PT ;  /* 0x00000013e3007c0c */ /* 0x000fe2000bf06270 */
[----:B------:R-:W-:Y:S01]  /*c470*/  VIADD R227, R72, 0x7 ;  /* 0x0000000748e37836 */ /* 0x000fe20000000000 */
[----:B------:R-:W-:Y:S01]  /*c480*/  FMNMX R225, |R219|, R148, !PT ;  /* 0x00000094dbe17209 */ /* 0x000fe20007800200 */
[C---:B------:R-:W-:Y:S01]  /*c490*/  @!P4 FMUL R219, R149.reuse, R219 ;  /* 0x000000db95dbc220 */ /* 0x040fe20000400000 */
[----:B------:R-:W-:Y:S01]  /*c4a0*/  ISETP.GE.AND P3, PT, R228, UR19, PT ;  /* 0x00000013e4007c0c */ /* 0x000fe2000bf66270 */
[----:B------:R-:W-:Y:S01]  /*c4b0*/  @!P5 FMUL R66, R149, R66 ;  /* 0x000000429542d220 */ /* 0x000fe20000400000 */
[----:B------:R-:W-:-:S02]  /*c4c0*/  FSEL R225, R225, R148, !P4 ;  /* 0x00000094e1e17208 */ /* 0x000fc40006000000 */
[----:B------:R-:W-:Y:S02]  /*c4d0*/  ISETP.GE.AND P2, PT, R227, UR19, PT ;  /* 0x00000013e3007c0c */ /* 0x000fe4000bf46270 */
[----:B------:R-:W-:-:S04]  /*c4e0*/  FMNMX R148, |R224|, R225, !PT ;  /* 0x000000e1e0947209 */ /* 0x000fc80007800200 */
[----:B------:R-:W-:-:S03]  /*c4f0*/  FSEL R148, R148, R225, !P3 ;  /* 0x000000e194947208 */ /* 0x000fc60005800000 */
[C---:B------:R-:W-:Y:S01]  /*c500*/  @!P3 FMUL R224, R149.reuse, R224 ;  /* 0x000000e095e0b220 */ /* 0x040fe20000400000 */
        /* <DEDUP_REMOVED lines=8> */
.L_x_412:
        /* <DEDUP_REMOVED lines=22> */
.L_x_413:
[----:B------:R-:W-:Y:S05]  /*c6f0*/  BSYNC.RECONVERGENT B1 ;  /* 0x0000000000017941 */ /* 0x000fea0003800200 */
.L_x_411:
[----:B------:R-:W-:Y:S01]  /*c700*/  IMAD R225, R220, UR15, R72 ;  /* 0x0000000fdce17c24 */ /* 0x000fe2000f8e0248 */
[----:B------:R-:W-:Y:S02]  /*c710*/  F2FP.BF16.F32.PACK_AB R221, R221, R224 ;  /* 0x000000e0dddd723e */ /* 0x000fe400000010ff */
[----:B------:R-:W-:Y:S01]  /*c720*/  F2FP.BF16.F32.PACK_AB R219, R219, R66 ;  /* 0x00000042dbdb723e */ /* 0x000fe200000010ff */
[----:B------:R-:W-:Y:S01]  /*c730*/  IMAD.WIDE R222, R225, 0x2, R222 ;  /* 0x00000002e1de7825 */ /* 0x000fe200078e02de */
[----:B------:R-:W-:Y:S02]  /*c740*/  F2FP.BF16.F32.PACK_AB R64, R64, R65 ;  /* 0x000000414040723e */ /* 0x000fe400000010ff */
[----:B------:R-:W-:Y:S02]  /*c750*/  F2FP.BF16.F32.PACK_AB R67, R67, R226 ;  /* 0x000000e24343723e */ /* 0x000fe400000010ff */
[----:B------:R-:W-:-:S04]  /*c760*/  LOP3.LUT P0, RZ, R222, 0xf, RZ, 0xc0, !PT ;  /* 0x0000000fdeff7812 */ /* 0x000fc8000780c0ff */
[----:B------:R-:W-:-:S13]  /*c770*/  ISETP.LT.U32.OR P0, PT, R68, 0x8, P0 ;  /* 0x000000084400780c */ /* 0x000fda0000701470 */
[----:B------:R-:W-:Y:S02]  /*c780*/  @!P0 IMAD.MOV.U32 R66, RZ, RZ, R221 ;  /* 0x000000ffff428224 */ /* 0x000fe400078e00dd */
[----:B------:R-:W-:-:S05]  /*c790*/  @!P0 IMAD.MOV.U32 R65, RZ, RZ, R219 ;  /* 0x000000ffff418224 */ /* 0x000fca00078e00db */
[----:B------:R3:W-:Y:S01]  /*c7a0*/  @!P0 STG.E.128 desc[UR16][R222.64], R64 ;  /* 0x00000040de008986 */ /* 0x0007e2000c101d10 */
[----:B------:R-:W-:Y:S05]  /*c7b0*/  @!P0 BRA `(.L_x_374) ;  /* 0x0000000000508947 */ /* 0x000fea0003800000 */
[C---:B------:R-:W-:Y:S02]  /*c7c0*/  ISETP.NE.AND P2, PT, R68.reuse, RZ, PT ;  /* 0x000000ff4400720c */ /* 0x040fe40003f45270 */
[C---:B------:R-:W-:Y:S02]  /*c7d0*/  ISETP.GE.U32.AND P1, PT, R68.reuse, 0x2, PT ;  /* 0x000000024400780c */ /* 0x040fe40003f26070 */
[C---:B------:R-:W-:Y:S02]  /*c7e0*/  ISETP.GE.U32.AND P0, PT, R68.reuse, 0x3, PT ;  /* 0x000000034400780c */ /* 0x040fe40003f06070 */
[C---:B------:R-:W-:Y:S02]  /*c7f0*/  ISETP.GE.U32.AND P3, PT, R68.reuse, 0x5, PT ;  /* 0x000000054400780c */ /* 0x040fe40003f66070 */
[C---:B------:R-:W-:Y:S02]  /*c800*/  ISETP.GE.U32.AND P4, PT, R68.reuse, 0x6, PT ;  /* 0x000000064400780c */ /* 0x040fe40003f86070 */
[----:B------:R-:W-:-:S02]  /*c810*/  ISETP.GE.U32.AND P5, PT, R68, 0x7, PT ;  /* 0x000000074400780c */ /* 0x000fc40003fa6070 */
[C---:B------:R-:W-:Y:S01]  /*c820*/  ISETP.GE.U32.AND P6, PT, R68.reuse, 0x8, PT ;  /* 0x000000084400780c */ /* 0x040fe20003fc6070 */
[----:B------:R1:W-:Y:S01]  /*c830*/  @P2 STG.E.U16 desc[UR16][R222.64], R64 ;  /* 0x00000040de002986 */ /* 0x0003e2000c101510 */
[----:B------:R-:W-:Y:S02]  /*c840*/  ISETP.GE.U32.AND P2, PT, R68, 0x4, PT ;  /* 0x000000044400780c */ /* 0x000fe40003f46070 */
[----:B---3--:R-:W-:Y:S01]  /*c850*/  PRMT R65, R64, 0x7632, R65 ;  /* 0x0000763240417816 */ /* 0x008fe20000000041 */
[----:B------:R4:W-:Y:S01]  /*c860*/  @P0 STG.E.U16 desc[UR16][R222.64+0x4], R219 ;  /* 0x000004dbde000986 */ /* 0x0009e2000c101510 */
[----:B------:R-:W-:Y:S02]  /*c870*/  PRMT R66, R219, 0x7632, R66 ;  /* 0x00007632db427816 */ /* 0x000fe40000000042 */
[----:B------:R-:W-:Y:S01]  /*c880*/  PRMT R220, R67, 0x7632, R220 ;  /* 0x0000763243dc7816 */ /* 0x000fe200000000dc */
[----:B------:R4:W-:Y:S01]  /*c890*/  @P1 STG.E.U16 desc[UR16][R222.64+0x2], R65 ;  /* 0x00000241de001986 */ /* 0x0009e2000c101510 */
[----:B-1----:R-:W-:-:S03]  /*c8a0*/  PRMT R64, R221, 0x7632, R64 ;  /* 0x00007632dd407816 */ /* 0x002fc60000000040 */
[----:B------:R4:W-:Y:S04]  /*c8b0*/  @P3 STG.E.U16 desc[UR16][R222.64+0x8], R221 ;  /* 0x000008ddde003986 */ /* 0x0009e8000c101510 */
[----:B------:R4:W-:Y:S04]  /*c8c0*/  @P2 STG.E.U16 desc[UR16][R222.64+0x6], R66 ;  /* 0x00000642de002986 */ /* 0x0009e8000c101510 */
[----:B------:R4:W-:Y:S04]  /*c8d0*/  @P4 STG.E.U16 desc[UR16][R222.64+0xa], R64 ;  /* 0x00000a40de004986 */ /* 0x0009e8000c101510 */
[----:B------:R4:W-:Y:S04]  /*c8e0*/  @P5 STG.E.U16 desc[UR16][R222.64+0xc], R67 ;  /* 0x00000c43de005986 */ /* 0x0009e8000c101510 */
[----:B------:R4:W-:Y:S02]  /*c8f0*/  @P6 STG.E.U16 desc[UR16][R222.64+0xe], R220 ;  /* 0x00000edcde006986 */ /* 0x0009e4000c101510 */
.L_x_374:
[----:B------:R-:W-:Y:S05]  /*c900*/  BSYNC.RECONVERGENT B0 ;  /* 0x0000000000007941 */ /* 0x000fea0003800200 */
.L_x_373:
[----:B------:R-:W0:Y:S02]  /*c910*/  LDCU UR5, c[0x0][0x380] ;  /* 0x00007000ff0577ac */ /* 0x000e240008000800 */
[----:B0-----:R-:W-:-:S04]  /*c920*/  UIADD3 UR15, UPT, UPT, UR15, UR5, URZ ;  /* 0x000000050f0f7290 */ /* 0x001fc8000fffe0ff */
[----:B------:R-:W-:-:S09]  /*c930*/  UISETP.GE.AND UP0, UPT, UR15, UR18, UPT ;  /* 0x000000120f00728c */ /* 0x000fd2000bf06270 */
[----:B------:R-:W-:Y:S05]  /*c940*/  BRA.U !UP0, `(.L_x_414) ;  /* 0xffffff7508987547 */ /* 0x000fea000b83ffff */
.L_x_316:
[----:B------:R-:W0:Y:S02]  /*c950*/  LDCU.64 UR4, c[0x0][0x3f8] ;  /* 0x00007f00ff0477ac */ /* 0x000e240008000a00 */
[----:B0-----:R-:W-:-:S04]  /*c960*/  UISETP.NE.U32.AND UP0, UPT, UR4, URZ, UPT ;  /* 0x000000ff0400728c */ /* 0x001fc8000bf05070 */
[----:B------:R-:W-:-:S09]  /*c970*/  UISETP.NE.AND.EX UP0, UPT, UR5, URZ, UPT, UP0 ;  /* 0x000000ff0500728c */ /* 0x000fd2000bf05300 */
[----:B------:R-:W-:Y:S05]  /*c980*/  BRA.U !UP0, `(.L_x_415) ;  /* 0x0000000108a87547 */ /* 0x000fea000b800000 */
[----:B------:R-:W0:Y:S01]  /*c990*/  SHFL.DOWN PT, R3, R148, 0x10, 0x1f ;  /* 0x0a001f0094037f89 */ /* 0x000e2200000e0000 */
[----:B------:R-:W-:Y:S01]  /*c9a0*/  ISETP.NE.AND P0, PT, R59, RZ, PT ;  /* 0x000000ff3b00720c */ /* 0x000fe20003f05270 */
[----:B------:R-:W-:-:S12]  /*c9b0*/  BSSY B0, `(.L_x_415) ;  /* 0x0000027000007945 */ /* 0x000fd80003800000 */
[----:B------:R-:W1:Y:S01]  /*c9c0*/  @!P0 S2R R8, SR_CgaCtaId ;  /* 0x0000000000088919 */ /* 0x000e620000008800 */
        /* <DEDUP_REMOVED lines=8> */
[----:B-1----:R-:W-:-:S05]  /*ca50*/  @!P0 LEA R3, R8, R3, 0x18 ;  /* 0x0000000308038211 */ /* 0x002fca00078ec0ff */
        /* <DEDUP_REMOVED lines=18> */
[----:B------:R0:W1:Y:S01]  /*cb80*/  @!P0 LDS R0, [R2] ;  /* 0x0000000002008984 */ /* 0x0000620000000800 */
[----:B------:R-:W-:Y:S05]  /*cb90*/  BRA.DIV UR4, `(.L_x_417) ;  /* 0x00000002048c7947 */ /* 0x000fea000b800000 */
[----:B-1----:R-:W1:Y:S02]  /*cba0*/  SHFL.DOWN PT, R3, R0, 0x2, 0x1f ;  /* 0x08401f0000037f89 */ /* 0x002e6400000e0000 */
[----:B-1----:R-:W-:-:S05]  /*cbb0*/  FMNMX R3, R3, R0, !PT ;  /* 0x0000000003037209 */ /* 0x002fca0007800000 */
[----:B0-----:R0:W1:Y:S02]  /*cbc0*/  SHFL.DOWN PT, R2, R3, 0x1, 0x1f ;  /* 0x08201f0003027f89 */ /* 0x00106400000e0000 */
.L_x_423:
[----:B------:R-:W-:Y:S02]  /*cbd0*/  ISETP.NE.AND P0, PT, R60, RZ, PT ;  /* 0x000000ff3c00720c */ /* 0x000fe40003f05270 */
[----:B-1----:R-:W-:-:S11]  /*cbe0*/  FMNMX R5, R3, R2, !PT ;  /* 0x0000000203057209 */ /* 0x002fd60007800000 */
[----:B------:R-:W-:Y:S05]  /*cbf0*/  @P0 BRA `(.L_x_416) ;  /* 0x0000000000080947 */ /* 0x000fea0003800000 */
[----:B0-----:R-:W0:Y:S02]  /*cc00*/  LDC.64 R2, c[0x0][0x3f8] ;  /* 0x0000fe00ff027b82 */ /* 0x001e240000000a00 */
[----:B0-----:R1:W-:Y:S02]  /*cc10*/  REDG.E.MAX.S32.STRONG.GPU desc[UR16][R2.64], R5 ;  /* 0x000000050200798e */ /* 0x0013e4000d12e310 */
.L_x_416:
[----:B------:R-:W-:Y:S05]  /*cc20*/  BSYNC B0 ;  /* 0x0000000000007941 */ /* 0x000fea0003800000 */
.L_x_415:
[----:B------:R-:W0:Y:S02]  /*cc30*/  LDCU.U8 UR4, c[0x0][0x404] ;  /* 0x00008080ff0477ac */ /* 0x000e240008000000 */
[----:B0-----:R-:W-:-:S13]  /*cc40*/  ISETP.NE.AND P0, PT, RZ, UR4, PT ;  /* 0x00000004ff007c0c */ /* 0x001fda000bf05270 */
[----:B------:R-:W-:Y:S05]  /*cc50*/  @!P0 EXIT ;  /* 0x000000000000894d */ /* 0x000fea0003800000 */
[----:B------:R-:W0:Y:S01]  /*cc60*/  S2UR UR6, SR_CTAID.X ;  /* 0x00000000000679c3 */ /* 0x000e220000002500 */
[----:B------:R-:W1:Y:S02]  /*cc70*/  LDCU.64 UR4, c[0x0][0x3f0] ;  /* 0x00007e00ff0477ac */ /* 0x000e640008000a00 */
[----:B-1----:R-:W-:Y:S02]  /*cc80*/  ISETP.EQ.U32.AND P1, PT, RZ, UR4, PT ;  /* 0x00000004ff007c0c */ /* 0x002fe4000bf22070 */
[----:B0-----:R-:W-:-:S04]  /*cc90*/  LOP3.LUT P0, RZ, R60, UR6, RZ, 0xfc, !PT ;  /* 0x000000063cff7c12 */ /* 0x001fc8000f80fcff */
[----:B------:R-:W-:-:S13]  /*cca0*/  ISETP.EQ.OR.EX P0, PT, RZ, UR5, P0, P1 ;  /* 0x00000005ff007c0c */ /* 0x000fda0008702710 */
[----:B------:R-:W-:Y:S05]  /*ccb0*/  @P0 EXIT ;  /* 0x000000000000094d */ /* 0x000fea0003800000 */
[----:B-----5:R-:W-:Y:S01]  /*ccc0*/  VIADD R0, R149, 0x1800000 ;  /* 0x0180000095007836 */ /* 0x020fe20000000000 */
[----:B------:R-:W-:Y:S04]  /*ccd0*/  BSSY.RECONVERGENT B0, `(.L_x_418) ;  /* 0x000000c000007945 */ /* 0x000fe80003800200 */
[----:B------:R-:W-:-:S04]  /*cce0*/  LOP3.LUT R0, R0, 0x7f800000, RZ, 0xc0, !PT ;  /* 0x7f80000000007812 */ /* 0x000fc800078ec0ff */
[----:B------:R-:W-:-:S13]  /*ccf0*/  ISETP.GT.U32.AND P0, PT, R0, 0x1ffffff, PT ;  /* 0x01ffffff0000780c */ /* 0x000fda0003f04070 */
[----:B------:R-:W-:Y:S05]  /*cd00*/  @P0 BRA `(.L_x_419) ;  /* 0x0000000000100947 */ /* 0x000fea0003800000 */
[----:B------:R-:W-:-:S07]  /*cd10*/  MOV R2, 0xcd30 ;  /* 0x0000cd3000027802 */ /* 0x000fce0000000f00 */
[----:B--234-:R-:W-:Y:S05]  /*cd20*/  CALL.REL.NOINC `($__internal_1_$__cuda_sm20_rcp_rn_f32_slowpath) ;  /* 0x0000000000607944 */ /* 0x01cfea0003c00000 */
[----:B------:R-:W-:Y:S01]  /*cd30*/  IMAD.MOV.U32 R5, RZ, RZ, R58 ;  /* 0x000000ffff057224 */ /* 0x000fe200078e003a */
[----:B------:R-:W-:Y:S06]  /*cd40*/  BRA `(.L_x_420) ;  /* 0x0000000000107947 */ /* 0x000fec0003800000 */
.L_x_419:
[----:B------:R-:W0:Y:S02]  /*cd50*/  MUFU.RCP R0, R149 ;  /* 0x0000009500007308 */ /* 0x000e240000001000 */
[----:B0-----:R-:W-:-:S04]  /*cd60*/  FFMA R2, R149, R0, -1 ;  /* 0xbf80000095027423 */ /* 0x001fc80000000000 */
[----:B------:R-:W-:-:S04]  /*cd70*/  FADD.FTZ R5, -R2, -RZ ;  /* 0x800000ff02057221 */ /* 0x000fc80000010100 */
[----:B------:R-:W-:-:S07]  /*cd80*/  FFMA R5, R0, R5, R0 ;  /* 0x0000000500057223 */ /* 0x000fce0000000000 */
.L_x_420:
[----:B------:R-:W-:Y:S05]  /*cd90*/  BSYNC.RECONVERGENT B0 ;  /* 0x0000000000007941 */ /* 0x000fea0003800200 */
.L_x_418:
[----:B------:R-:W0:Y:S02]  /*cda0*/  LDC.64 R2, c[0x0][0x3f0] ;  /* 0x0000fc00ff027b82 */ /* 0x000e240000000a00 */
[----:B0-----:R-:W-:Y:S01]  /*cdb0*/  STG.E desc[UR16][R2.64], R5 ;  /* 0x0000000502007986 */ /* 0x001fe2000c101910 */
[----:B------:R-:W-:Y:S05]  /*cdc0*/  EXIT ;  /* 0x000000000000794d */ /* 0x000fea0003800000 */
.L_x_417:
[----:B------:R-:W-:Y:S02]  /*cdd0*/  IMAD.MOV.U32 R5, RZ, RZ, 0x2 ;  /* 0x00000002ff057424 */ /* 0x000fe400078e00ff */
[----:B------:R-:W-:Y:S02]  /*cde0*/  IMAD.MOV.U32 R7, RZ, RZ, 0x1f ;  /* 0x0000001fff077424 */ /* 0x000fe400078e00ff */
[----:B------:R-:W-:-:S07]  /*cdf0*/  IMAD.MOV.U32 R4, RZ, RZ, -0x1 ;  /* 0xffffffffff047424 */ /* 0x000fce00078e00ff */
[----:B012345:R-:W-:Y:S05]  /*ce00*/  WARPSYNC.COLLECTIVE R4, `(.L_x_421) ;  /* 0x0000000004087348 */ /* 0x03ffea0003c00000 */
[----:B01----:R0:W1:Y:S02]  /*ce10*/  SHFL.DOWN P0, R2, R0, R5, R7 ;  /* 0x0800000500027389 */ /* 0x0030640000000007 */
[----:B012345:R-:W-:Y:S05]  /*ce20*/  ENDCOLLECTIVE ;  /* 0x000000000000791b */ /* 0x03ffea0003800000 */
.L_x_421:
[----:B------:R-:W-:Y:S02]  /*ce30*/  IMAD.MOV.U32 R5, RZ, RZ, 0x1 ;  /* 0x00000001ff057424 */ /* 0x000fe400078e00ff */
[----:B------:R-:W-:-:S05]  /*ce40*/  IMAD.MOV.U32 R3, RZ, RZ, R2 ;  /* 0x000000ffff037224 */ /* 0x000fca00078e0002 */
[----:B------:R-:W-:-:S05]  /*ce50*/  FMNMX R3, R3, R0, !PT ;  /* 0x0000000003037209 */ /* 0x000fca0007800000 */
[----:B------:R-:W-:-:S07]  /*ce60*/  IMAD.MOV.U32 R0, RZ, RZ, R3 ;  /* 0x000000ffff007224 */ /* 0x000fce00078e0003 */
[----:B------:R-:W-:Y:S05]  /*ce70*/  WARPSYNC.COLLECTIVE R4, `(.L_x_422) ;  /* 0x0000000004087348 */ /* 0x000fea0003c00000 */
[----:B------:R0:W1:Y:S02]  /*ce80*/  SHFL.DOWN P0, R2, R0, R5, R7 ;  /* 0x0800000500027389 */ /* 0x0000640000000007 */
[----:B01----:R-:W-:Y:S05]  /*ce90*/  ENDCOLLECTIVE ;  /* 0x000000000000791b */ /* 0x003fea0003800000 */
.L_x_422:
[----:B------:R-:W-:Y:S05]  /*cea0*/  BRA `(.L_x_423) ;  /* 0xfffffffc00487947 */ /* 0x000fea000383ffff */
        .weak           $__internal_1_$__cuda_sm20_rcp_rn_f32_slowpath
        .type           $__internal_1_$__cuda_sm20_rcp_rn_f32_slowpath,@function
        .size           $__internal_1_$__cuda_sm20_rcp_rn_f32_slowpath,(.L_x_12869 - $__internal_1_$__cuda_sm20_rcp_rn_f32_slowpath)
$__internal_1_$__cuda_sm20_rcp_rn_f32_slowpath:
[----:B------:R-:W-:Y:S01]  /*ceb0*/  IMAD.SHL.U32 R57, R149, 0x2, RZ ;  /* 0x0000000295397824 */ /* 0x000fe200078e00ff */
[----:B------:R-:W-:Y:S04]  /*cec0*/  BSSY.RECONVERGENT B1, `(.L_x_424) ;  /* 0x0000030000017945 */ /* 0x000fe80003800200 */
        /* <DEDUP_REMOVED lines=13> */
.L_x_425:
        /* <DEDUP_REMOVED lines=16> */
[----:B------:R-:W-:-:S03]  /*d0a0*/  LOP3.LUT R67, R67, R58, RZ, 0xc0, !PT ;  /* 0x0000003a43437212 */ /* 0x000fc600078ec0ff */
[----:B------:R-:W-:Y:S01]  /*d0b0*/  IMAD.MOV R57, RZ, RZ, -R64 ;  /* 0x000000ffff397224 */ /* 0x000fe200078e0a40 */
[----:B------:R-:W-:-:S04]  /*d0c0*/  SHF.R.U32.HI R67, RZ, R72, R67 ;  /* 0x00000048ff437219 */ /* 0x000fc80000011643 */
[----:B------:R-:W-:Y:S02]  /*d0d0*/  LOP3.LUT P1, RZ, R57, R72, R58, 0xf8, !PT ;  /* 0x0000004839ff7212 */ /* 0x000fe4000782f83a */
[C---:B------:R-:W-:Y:S02]  /*d0e0*/  LOP3.LUT P0, RZ, R67.reuse, 0x1, RZ, 0xc0, !PT ;  /* 0x0000000143ff7812 */ /* 0x040fe4000780c0ff */
[----:B------:R-:W-:-:S04]  /*d0f0*/  LOP3.LUT P2, RZ, R67, 0x2, RZ, 0xc0, !PT ;  /* 0x0000000243ff7812 */ /* 0x000fc8000784c0ff */
[----:B------:R-:W-:Y:S02]  /*d100*/  PLOP3.LUT P0, PT, P0, P1, P2, 0xe0, 0x0 ;  /* 0x000000000000781c */ /* 0x000fe40000703c20 */
[----:B------:R-:W-:Y:S02]  /*d110*/  LOP3.LUT P1, RZ, R149, 0x7fffff, RZ, 0xc0, !PT ;  /* 0x007fffff95ff7812 */ /* 0x000fe4000782c0ff */
[----:B------:R-:W-:-:S05]  /*d120*/  SEL R57, RZ, 0x1, !P0 ;  /* 0x00000001ff397807 */ /* 0x000fca0004000000 */
[----:B------:R-:W-:-:S05]  /*d130*/  IMAD.MOV R57, RZ, RZ, -R57 ;  /* 0x000000ffff397224 */ /* 0x000fca00078e0a39 */
[----:B------:R-:W-:Y:S01]  /*d140*/  ISETP.GE.AND P0, PT, R57, RZ, PT ;  /* 0x000000ff3900720c */ /* 0x000fe20003f06270 */
[----:B------:R-:W-:-:S05]  /*d150*/  VIADD R57, R66, 0xffffff04 ;  /* 0xffffff0442397836 */ /* 0x000fca0000000000 */
[----:B------:R-:W-:-:S07]  /*d160*/  SHF.R.U32.HI R58, RZ, R57, R58 ;  /* 0x00000039ff3a7219 */ /* 0x000fce000001163a */
[----:B------:R-:W-:-:S04]  /*d170*/  @!P0 VIADD R58, R58, 0x1 ;  /* 0x000000013a3a8836 */ /* 0x000fc80000000000 */
[----:B------:R-:W-:-:S05]  /*d180*/  @!P1 IMAD.SHL.U32 R58, R58, 0x2, RZ ;  /* 0x000000023a3a9824 */ /* 0x000fca00078e00ff */
[----:B------:R-:W-:Y:S01]  /*d190*/  LOP3.LUT R58, R58, 0x80000000, R149, 0xf8, !PT ;  /* 0x800000003a3a7812 */ /* 0x000fe200078ef895 */
[----:B------:R-:W-:Y:S06]  /*d1a0*/  BRA `(.L_x_426) ;  /* 0x0000000000047947 */ /* 0x000fec0003800000 */
.L_x_427:
[----:B------:R0:W1:Y:S02]  /*d1b0*/  MUFU.RCP R58, R149 ;  /* 0x00000095003a7308 */ /* 0x0000640000001000 */
.L_x_426:
[----:B------:R-:W-:Y:S05]  /*d1c0*/  BSYNC.RECONVERGENT B1 ;  /* 0x0000000000017941 */ /* 0x000fea0003800200 */
.L_x_424:
[----:B------:R-:W-:Y:S02]  /*d1d0*/  IMAD.MOV.U32 R64, RZ, RZ, R2 ;  /* 0x000000ffff407224 */ /* 0x000fe400078e0002 */
[----:B------:R-:W-:-:S04]  /*d1e0*/  IMAD.MOV.U32 R65, RZ, RZ, 0x0 ;  /* 0x00000000ff417424 */ /* 0x000fc800078e00ff */
[----:B01----:R-:W-:Y:S05]  /*d1f0*/  RET.REL.NODEC R64 `(_ZN18transformer_engine13normalization21ln_fwd_general_kernelINS0_13Kernel_traitsI13__nv_bfloat16S3_S3_fjLj8192ELj1ELj1ELj4ELj16ENS0_18Kernel_traits_baseILj8192ES3_S3_S3_fjLj128EEEEEEEvNS0_19ForwardKernelParamsE) ;  /* 0xffffff2c40807950 */ /* 0x003fea0003c3ffff */
.L_x_428:
        /* <DEDUP_REMOVED lines=16> */
.L_x_12869:


//--------------------- .text._ZN18transformer_engine13normalization21ln_fwd_general_kernelINS0_13Kernel_traitsIff6__halffjLj8192ELj1ELj1ELj4ELj16ENS0_18Kernel_traits_baseILj8192EffS3_fjLj128EEEEEEEvNS0_19ForwardKernelParamsE --------------------------
	.section	.text._ZN18transformer_engine13normalization21ln_fwd_general_kernelINS0_13Kernel_traitsIff6__halffjLj8192ELj1ELj1ELj4ELj16ENS0_18Kernel_traits_baseILj8192EffS3_fjLj128EEEEEEEvNS0_19ForwardKernelParamsE,"ax",@progbits
	.align	128
        .global         _ZN18transformer_engine13normalization21ln_fwd_general_kernelINS0_13Kernel_traitsIff6__halffjLj8192ELj1ELj1ELj4ELj16ENS0_18Kernel_traits_baseILj8192EffS3_fjLj128EEEEEEEvNS0_19ForwardKernelParamsE
        .type           _ZN18transformer_engine13normalization21ln_fwd_general_kernelINS0_13Kernel_traitsIff6__halffjLj8192ELj1ELj1ELj4ELj16ENS0_18Kernel_traits_baseILj8192EffS3_fjLj128EEEEEEEvNS0_19ForwardKernelParamsE,@function
        .size           _ZN18transformer_engine13normalization21ln_fwd_general_kernelINS0_13Kernel_traitsIff6__halffjLj8192ELj1ELj1ELj4ELj16ENS0_18Kernel_traits_baseILj8192EffS3_fjLj128EEEEEEEvNS0_19ForwardKernelParamsE,(.L_x_12870 - _ZN18transformer_engine13normalization21ln_fwd_general_kernelINS0_13Kernel_traitsIff6__halffjLj8192ELj1ELj1ELj4ELj16ENS0_18Kernel_traits_baseILj8192EffS3_fjLj128EEEEEEEvNS0_19ForwardKernelParamsE)
        .other          _ZN18transformer_engine13normalization21ln_fwd_general_kernelINS0_13Kernel_traitsIff6__halffjLj8192ELj1ELj1ELj4ELj16ENS0_18Kernel_traits_baseILj8192EffS3_fjLj128EEEEEEEvNS0_19ForwardKernelParamsE,@"STO_CUDA_ENTRY STV_DEFAULT"
_ZN18transformer_engine13normalization21ln_fwd_general_kernelINS0_13Kernel_traitsIff6__halffjLj8192ELj1ELj1ELj4ELj16ENS0_18Kernel_traits_baseILj8192EffS3_fjLj128EEEEEEEvNS0_19ForwardKernelParamsE:
.text._ZN18transformer_engine13normalization21ln_fwd_general_kernelINS0_13Kernel_traitsIff6__halffjLj8192ELj1ELj1ELj4ELj16ENS0_18Kernel_traits_baseILj8192EffS3_fjLj128EEEEEEEvNS0_19ForwardKernelParamsE:
        /* <DEDUP_REMOVED lines=35> */
[----:B------:R-:W-:Y:S05]  /*0230*/  CALL.REL.NOINC `($__internal_2_$__cuda_sm20_rcp_rn_f32_slowpath) ;  /* 0x000000c8006c7944 */ /* 0x000fea0003c00000 */
[----:B------:R-:W-:Y:S05]  /*0240*/  BRA `(.L_x_430) ;  /* 0x0000000000107947 */ /* 0x000fea0003800000 */
.L_x_429:
[----:B------:R-:W0:Y:S02]  /*0250*/  MUFU.RCP R167, R166 ;  /* 0x000000a600a77308 */ /* 0x000e240000001000 */
[----:B0-----:R-:W-:-:S04]  /*0260*/  FFMA R0, R166, R167, -1 ;  /* 0xbf800000a6007423 */ /* 0x001fc800000000a7 */
[----:B------:R-:W-:-:S04]  /*0270*/  FADD.FTZ R0, -R0, -RZ ;  /* 0x800000ff00007221 */ /* 0x000fc80000010100 */
[----:B------:R-:W-:-:S07]  /*0280*/  FFMA R167, R167, R0, R167 ;  /* 0x00000000a7a77223 */ /* 0x000fce00000000a7 */
.L_x_430:
        /* <DEDUP_REMOVED lines=25> */
.L_x_434:
[----:B------:R0:W5:Y:S02]  /*0420*/  LDG.E.128 R24, desc[UR6][R2.64] ;  /* 0x0000000602187981 */ /* 0x000164000c1e1d00 */
.L_x_435:
[----:B------:R-:W-:Y:S05]  /*0430*/  BSYNC.RECONVERGENT B1 ;  /* 0x0000000000017941 */ /* 0x000fea0003800200 */
.L_x_433:
        /* <DEDUP_REMOVED lines=18> */
.L_x_437:
[----:B------:R0:W5:Y:S02]  /*0560*/  LDG.E.128 R32, desc[UR6][R4.64] ;  /* 0x0000000604207981 */ /* 0x000164000c1e1d00 */
.L_x_438:
[----:B------:R-:W-:Y:S05]  /*0570*/  BSYNC.RECONVERGENT B1 ;  /* 0x0000000000017941 */ /* 0x000fea0003800200 */
.L_x_436:
        /* <DEDUP_REMOVED lines=12> */
.L_x_440:
        /* <DEDUP_REMOVED lines=10> */
.L_x_441:
[----:B------:R-:W-:Y:S05]  /*06e0*/  BSYNC.RECONVERGENT B1 ;  /* 0x0000000000017941 */ /* 0x000fea0003800200 */
.L_x_439:
[----:B01----:R-:W-:Y:S01]  /*06f0*/  IMAD.WIDE R4, R7, 0x4, R2 ;  /* 0x0000000407047825 */ /* 0x003fe200078e0202 */
[----:B------:R-:W-:Y:S02]  /*0700*/  BSSY.RECONVERGENT B1, `(.L_x_442) ;  /* 0x0000010000017945 */ /* 0x000fe40003800200 */
[----:B------:R-:W-:-:S04]  /*0710*/  LOP3.LUT P0, RZ, R4, 0xf, RZ, 0xc0, !PT ;  /* 0x0000000f04ff7812 */ /* 0x000fc8000780c0ff */
[----:B------:R-:W-:-:S13]  /*0720*/  ISETP.LT.U32.OR P0, PT, R6, 0x4, P0 ;  /* 0x000000040600780c */ /* 0x000fda0000701470 */
[----:B------:R-:W-:Y:S05]  /*0730*/  @P0 BRA `(.L_x_443) ;  /* 0x0000000000080947 */ /* 0x000fea0003800000 */
[----:B------:R0:W5:Y:S01]  /*0740*/  LDG.E.128 R36, desc[UR6][R4.64] ;  /* 0x0000000604247981 */ /* 0x000162000c1e1d00 */
[----:B------:R-:W-:Y:S05]  /*0750*/  BRA `(.L_x_444) ;  /* 0x0000000000287947 */ /* 0x000fea0003800000 */
.L_x_443:
        /* <DEDUP_REMOVED lines=10> */
.L_x_444:
[----:B------:R-:W-:Y:S05]  /*0800*/  BSYNC.RECONVERGENT B1 ;  /* 0x0000000000017941 */ /* 0x000fea0003800200 */
.L_x_442:
        /* <DEDUP_REMOVED lines=11> */
.L_x_446:
        /* <DEDUP_REMOVED lines=10> */
.L_x_447:
[----:B------:R-:W-:Y:S05]  /*0960*/  BSYNC.RECONVERGENT B1 ;  /* 0x0000000000017941 */ /* 0x000fea0003800200 */
.L_x_445:
[----:B01----:R-:W-:Y:S01]  /*0970*/  IMAD.WIDE R4, R7, 0x4, R2 ;  /* 0x0000000407047825 */ /* 0x003fe200078e0202 */
[----:B------:R-:W-:Y:S02]  /*0980*/  BSSY.RECONVERGENT B1, `(.L_x_448) ;  /* 0x0000010000017945 */ /* 0x000fe40003800200 */
[----:B------:R-:W-:-:S04]  /*0990*/  LOP3.LUT P0, RZ, R4, 0xf, RZ, 0xc0, !PT ;  /* 0x0000000f04ff7812 */ /* 0x000fc8000780c0ff */
[----:B------:R-:W-:-:S13]  /*09a0*/  ISETP.LT.U32.OR P0, PT, R6, 0x4, P0 ;  /* 0x000000040600780c */ /* 0x000fda0000701470 */
[----:B------:R-:W-:Y:S05]  /*09b0*/  @P0 BRA `(.L_x_449) ;  /* 0x0000000000080947 */ /* 0x000fea0003800000 */
[----:B------:R1:W5:Y:S01]  /*09c0*/  LDG.E.128 R40, desc[UR6][R4.64] ;  /* 0x0000000604287981 */ /* 0x000362000c1e1d00 */
[----:B------:R-:W-:Y:S05]  /*09d0*/  BRA `(.L_x_450) ;  /* 0x0000000000287947 */ /* 0x000fea0003800000 */
.L_x_449:
        /* <DEDUP_REMOVED lines=10> */
.L_x_450:
[----:B------:R-:W-:Y:S05]  /*0a80*/  BSYNC.RECONVERGENT B1 ;  /* 0x0000000000017941 */ /* 0x000fea0003800200 */
.L_x_448:
        /* <DEDUP_REMOVED lines=11> */
.L_x_452:
        /* <DEDUP_REMOVED lines=10> */
.L_x_453:
[----:B------:R-:W-:Y:S05]  /*0be0*/  BSYNC.RECONVERGENT B1 ;  /* 0x0000000000017941 */ /* 0x000fea0003800200 */
.L_x_451:
[----:B01----:R-:W-:Y:S01]  /*0bf0*/  IMAD.WIDE R4, R7, 0x4, R2 ;  /* 0x0000000407047825 */ /* 0x003fe200078e0202 */
[----:B------:R-:W-:Y:S02]  /*0c00*/  BSSY.RECONVERGENT B1, `(.L_x_454) ;  /* 0x0000010000017945 */ /* 0x000fe40003800200 */
[----:B------:R-:W-:-:S04]  /*0c10*/  LOP3.LUT P0, RZ, R4, 0xf, RZ, 0xc0, !PT ;  /* 0x0000000f04ff7812 */ /* 0x000fc8000780c0ff */
[----:B------:R-:W-:-:S13]  /*0c20*/  ISETP.LT.U32.OR P0, PT, R6, 0x4, P0 ;  /* 0x000000040600780c */ /* 0x000fda0000701470 */
[----:B------:R-:W-:Y:S05]  /*0c30*/  @P0 BRA `(.L_x_455) ;  /* 0x0000000000080947 */ /* 0x000fea0003800000 */
[----:B------:R0:W5:Y:S01]  /*0c40*/  LDG.E.128 R44, desc[UR6][R4.64] ;  /* 0x00000006042c7981 */ /* 0x000162000c1e1d00 */
[----:B------:R-:W-:Y:S05]  /*0c50*/  BRA `(.L_x_456) ;  /* 0x0000000000287947 */ /* 0x000fea0003800000 */
.L_x_455:
        /* <DEDUP_REMOVED lines=10> */
.L_x_456:
[----:B------:R-:W-:Y:S05]  /*0d00*/  BSYNC.RECONVERGENT B1 ;  /* 0x0000000000017941 */ /* 0x000fea0003800200 */
.L_x_454:
        /* <DEDUP_REMOVED lines=11> */
.L_x_458:
        /* <DEDUP_REMOVED lines=10> */
.L_x_459:
[----:B------:R-:W-:Y:S05]  /*0e60*/  BSYNC.RECONVERGENT B1 ;  /* 0x0000000000017941 */ /* 0x000fea0003800200 */
.L_x_457:
[----:B01----:R-:W-:Y:S01]  /*0e70*/  IMAD.WIDE R4, R7, 0x4, R2 ;  /* 0x0000000407047825 */ /* 0x003fe200078e0202 */
[----:B------:R-:W-:Y:S02]  /*0e80*/  BSSY.RECONVERGENT B1, `(.L_x_460) ;  /* 0x0000010000017945 */ /* 0x000fe40003800200 */
[----:B------:R-:W-:-:S04]  /*0e90*/  LOP3.LUT P0, RZ, R4, 0xf, RZ, 0xc0, !PT ;  /* 0x0000000f04ff7812 */ /* 0x000fc8000780c0ff */
[----:B------:R-:W-:-:S13]  /*0ea0*/  ISETP.LT.U32.OR P0, PT, R6, 0x4, P0 ;  /* 0x000000040600780c */ /* 0x000fda0000701470 */
[----:B------:R-:W-:Y:S05]  /*0eb0*/  @P0 BRA `(.L_x_461) ;  /* 0x0000000000080947 */ /* 0x000fea0003800000 */
[----:B------:R1:W5:Y:S01]  /*0ec0*/  LDG.E.128 R48, desc[UR6][R4.64] ;  /* 0x0000000604307981 */ /* 0x000362000c1e1d00 */
[----:B------:R-:W-:Y:S05]  /*0ed0*/  BRA `(.L_x_462) ;  /* 0x0000000000287947 */ /* 0x000fea0003800000 */
.L_x_461:
        /* <DEDUP_REMOVED lines=10> */
.L_x_462:
[----:B------:R-:W-:Y:S05]  /*0f80*/  BSYNC.RECONVERGENT B1 ;  /* 0x0000000000017941 */ /* 0x000fea0003800200 */
.L_x_460:
        /* <DEDUP_REMOVED lines=11> */
.L_x_464:
        /* <DEDUP_REMOVED lines=10> */
.L_x_465:
[----:B------:R-:W-:Y:S05]  /*10e0*/  BSYNC.RECONVERGENT B1 ;  /* 0x0000000000017941 */ /* 0x000fea0003800200 */
.L_x_463:
[----:B01----:R-:W-:Y:S01]  /*10f0*/  IMAD.WIDE R30, R57, 0x4, R2 ;  /* 0x00000004391e7825 */ /* 0x003fe200078e0202 */
[----:B------:R-:W-:Y:S02]  /*1100*/  BSSY.RECONVERGENT B1, `(.L_x_466) ;  /* 0x0000010000017945 */ /* 0x000fe40003800200 */
[----:B------:R-:W-:-:S04]  /*1110*/  LOP3.LUT P0, RZ, R30, 0xf, RZ, 0xc0, !PT ;  /* 0x0000000f1eff7812 */ /* 0x000fc8000780c0ff */
[----:B------:R-:W-:-:S13]  /*1120*/  ISETP.LT.U32.OR P0, PT, R52, 0x4, P0 ;  /* 0x000000043400780c */ /* 0x000fda0000701470 */
[----:B------:R-:W-:Y:S05]  /*1130*/  @P0 BRA `(.L_x_467) ;  /* 0x0000000000080947 */ /* 0x000fea0003800000 */
[----:B------:R0:W5:Y:S01]  /*1140*/  LDG.E.128 R52, desc[UR6][R30.64] ;  /* 0x000000061e347981 */ /* 0x000162000c1e1d00 */
[----:B------:R-:W-:Y:S05]  /*1150*/  BRA `(.L_x_468) ;  /* 0x0000000000287947 */ /* 0x000fea0003800000 */
.L_x_467:
        /* <DEDUP_REMOVED lines=10> */
.L_x_468:
[----:B------:R-:W-:Y:S05]  /*1200*/  BSYNC.RECONVERGENT B1 ;  /* 0x0000000000017941 */ /* 0x000fea0003800200 */
.L_x_466:
        /* <DEDUP_REMOVED lines=11> */
.L_x_470:
        /* <DEDUP_REMOVED lines=10> */
.L_x_471:
[----:B------:R-:W-:Y:S05]  /*1360*/  BSYNC.RECONVERGENT B1 ;  /* 0x0000000000017941 */ /* 0x000fea0003800200 */
.L_x_469:
[----:B01----:R-:W-:Y:S01]  /*1370*/  IMAD.WIDE R30, R61, 0x4, R2 ;  /* 0x000000043d1e7825 */ /* 0x003fe200078e0202 */
[----:B------:R-:W-:Y:S02]  /*1380*/  BSSY.RECONVERGENT B1, `(.L_x_472) ;  /* 0x0000010000017945 */ /* 0x000fe40003800200 */
[----:B------:R-:W-:-:S04]  /*1390*/  LOP3.LUT P0, RZ, R30, 0xf, RZ, 0xc0, !PT ;  /* 0x0000000f1eff7812 */ /* 0x000fc8000780c0ff */
[----:B------:R-:W-:-:S13]  /*13a0*/  ISETP.LT.U32.OR P0, PT, R56, 0x4, P0 ;  /* 0x000000043800780c */ /* 0x000fda0000701470 */
[----:B------:R-:W-:Y:S05]  /*13b0*/  @P0 BRA `(.L_x_473) ;  /* 0x0000000000080947 */ /* 0x000fea0003800000 */
[----:B------:R0:W5:Y:S01]  /*13c0*/  LDG.E.128 R56, desc[UR6][R30.64] ;  /* 0x000000061e387981 */ /* 0x000162000c1e1d00 */
[----:B------:R-:W-:Y:S05]  /*13d0*/  BRA `(.L_x_474) ;  /* 0x0000000000287947 */ /* 0x000fea0003800000 */
.L_x_473:
        /* <DEDUP_REMOVED lines=10> */
.L_x_474:
[----:B------:R-:W-:Y:S05]  /*1480*/  BSYNC.RECONVERGENT B1 ;  /* 0x0000000000017941 */ /* 0x000fea0003800200 */
.L_x_472:
        /* <DEDUP_REMOVED lines=11> */
.L_x_476:
        /* <DEDUP_REMOVED lines=10> */
.L_x_477:
[----:B------:R-:W-:Y:S05]  /*15e0*/  BSYNC.RECONVERGENT B1 ;  /* 0x0000000000017941 */ /* 0x000fea0003800200 */
.L_x_475:
[----:B01----:R-:W-:Y:S01]  /*15f0*/  IMAD.WIDE R30, R65, 0x4, R2 ;  /* 0x00000004411e7825 */ /* 0x003fe200078e0202 */
[----:B------:R-:W-:Y:S02]  /*1600*/  BSSY.RECONVERGENT B1, `(.L_x_478) ;  /* 0x0000010000017945 */ /* 0x000fe40003800200 */
[----:B------:R-:W-:-:S04]  /*1610*/  LOP3.LUT P0, RZ, R30, 0xf, RZ, 0xc0, !PT ;  /* 0x0000000f1eff7812 */ /* 0x000fc8000780c0ff */
[----:B------:R-:W-:-:S13]  /*1620*/  ISETP.LT.U32.OR P0, PT, R60, 0x4, P0 ;  /* 0x000000043c00780c */ /* 0x000fda0000701470 */
[----:B------:R-:W-:Y:S05]  /*1630*/  @P0 BRA `(.L_x_479) ;  /* 0x0000000000080947 */ /* 0x000fea0003800000 */
[----:B------:R0:W5:Y:S01]  /*1640*/  LDG.E.128 R60, desc[UR6][R30.64] ;  /* 0x000000061e3c7981 */ /* 0x000162000c1e1d00 */
[----:B------:R-:W-:Y:S05]  /*1650*/  BRA `(.L_x_480) ;  /* 0x0000000000287947 */ /* 0x000fea0003800000 */
.L_x_479:
        /* <DEDUP_REMOVED lines=10> */
.L_x_480:
[----:B------:R-:W-:Y:S05]  /*1700*/  BSYNC.RECONVERGENT B1 ;  /* 0x0000000000017941 */ /* 0x000fea0003800200 */
.L_x_478:
        /* <DEDUP_REMOVED lines=11> */
.L_x_482:
        /* <DEDUP_REMOVED lines=10> */
.L_x_483:
[----:B------:R-:W-:Y:S05]  /*1860*/  BSYNC.RECONVERGENT B1 ;  /* 0x0000000000017941 */ /* 0x000fea0003800200 */
.L_x_481:
[----:B01----:R-:W-:Y:S01]  /*1870*/  IMAD.WIDE R30, R69, 0x4, R2 ;  /* 0x00000004451e7825 */ /* 0x003fe200078e0202 */
[----:B------:R-:W-:Y:S02]  /*1880*/  BSSY.RECONVERGENT B1, `(.L_x_484) ;  /* 0x0000010000017945 */ /* 0x000fe40003800200 */
[----:B------:R-:W-:-:S04]  /*1890*/  LOP3.LUT P0, RZ, R30, 0xf, RZ, 0xc0, !PT ;  /* 0x0000000f1eff7812 */ /* 0x000fc8000780c0ff */
[----:B------:R-:W-:-:S13]  /*18a0*/  ISETP.LT.U32.OR P0, PT, R64, 0x4, P0 ;  /* 0x000000044000780c */ /* 0x000fda0000701470 */
[----:B------:R-:W-:Y:S05]  /*18b0*/  @P0 BRA `(.L_x_485) ;  /* 0x0000000000080947 */ /* 0x000fea0003800000 */
[----:B------:R1:W5:Y:S01]  /*18c0*/  LDG.E.128 R64, desc[UR6][R30.64] ;  /* 0x000000061e407981 */ /* 0x000362000c1e1d00 */
[----:B------:R-:W-:Y:S05]  /*18d0*/  BRA `(.L_x_486) ;  /* 0x0000000000287947 */ /* 0x000fea0003800000 */
.L_x_485:
        /* <DEDUP_REMOVED lines=10> */
.L_x_486:
[----:B------:R-:W-:Y:S05]  /*1980*/  BSYNC.RECONVERGENT B1 ;  /* 0x0000000000017941 */ /* 0x000fea0003800200 */
.L_x_484:
        /* <DEDUP_REMOVED lines=11> */
.L_x_488:
        /* <DEDUP_REMOVED lines=10> */
.L_x_489:
[----:B------:R-:W-:Y:S05]  /*1ae0*/  BSYNC.RECONVERGENT B1 ;  /* 0x0000000000017941 */ /* 0x000fea0003800200 */
.L_x_487:
[----:B01----:R-:W-:Y:S01]  /*1af0*/  IMAD.WIDE R30, R73, 0x4, R2 ;  /* 0x00000004491e7825 */ /* 0x003fe200078e0202 */
[----:B------:R-:W-:Y:S02]  /*1b00*/  BSSY.RECONVERGENT B1, `(.L_x_490) ;  /* 0x0000010000017945 */ /* 0x000fe40003800200 */
[----:B------:R-:W-:-:S04]  /*1b10*/  LOP3.LUT P0, RZ, R30, 0xf, RZ, 0xc0, !PT ;  /* 0x0000000f1eff7812 */ /* 0x000fc8000780c0ff */
[----:B------:R-:W-:-:S13]  /*1b20*/  ISETP.LT.U32.OR P0, PT, R68, 0x4, P0 ;  /* 0x000000044400780c */ /* 0x000fda0000701470 */
[----:B------:R-:W-:Y:S05]  /*1b30*/  @P0 BRA `(.L_x_491) ;  /* 0x0000000000080947 */ /* 0x000fea0003800000 */
[----:B------:R0:W5:Y:S01]  /*1b40*/  LDG.E.128 R68, desc[UR6][R30.64] ;  /* 0x000000061e447981 */ /* 0x000162000c1e1d00 */
[----:B------:R-:W-:Y:S05]  /*1b50*/  BRA `(.L_x_492) ;  /* 0x0000000000287947 */ /* 0x000fea0003800000 */
.L_x_491:
        /* <DEDUP_REMOVED lines=10> */
.L_x_492:
[----:B------:R-:W-:Y:S05]  /*1c00*/  BSYNC.RECONVERGENT B1 ;  /* 0x0000000000017941 */ /* 0x000fea0003800200 */
.L_x_490:
        /* <DEDUP_REMOVED lines=11> */
.L_x_494:
        /* <DEDUP_REMOVED lines=10> */
.L_x_495:
[----:B------:R-:W-:Y:S05]  /*1d60*/  BSYNC.RECONVERGENT B1 ;  /* 0x0000000000017941 */ /* 0x000fea0003800200 */
.L_x_493:
[----:B01----:R-:W-:Y:S01]  /*1d70*/  IMAD.WIDE R30, R77, 0x4, R2 ;  /* 0x000000044d1e7825 */ /* 0x003fe200078e0202 */
[----:B------:R-:W-:Y:S02]  /*1d80*/  BSSY.RECONVERGENT B1, `(.L_x_496) ;  /* 0x0000010000017945 */ /* 0x000fe40003800200 */
[----:B------:R-:W-:-:S04]  /*1d90*/  LOP3.LUT P0, RZ, R30, 0xf, RZ, 0xc0, !PT ;  /* 0x0000000f1eff7812 */ /* 0x000fc8000780c0ff */
[----:B------:R-:W-:-:S13]  /*1da0*/  ISETP.LT.U32.OR P0, PT, R72, 0x4, P0 ;  /* 0x000000044800780c */ /* 0x000fda0000701470 */
[----:B------:R-:W-:Y:S05]  /*1db0*/  @P0 BRA `(.L_x_497) ;  /* 0x0000000000080947 */ /* 0x000fea0003800000 */
[----:B------:R1:W5:Y:S01]  /*1dc0*/  LDG.E.128 R72, desc[UR6][R30.64] ;  /* 0x000000061e487981 */ /* 0x000362000c1e1d00 */
[----:B------:R-:W-:Y:S05]  /*1dd0*/  BRA `(.L_x_498) ;  /* 0x0000000000287947 */ /* 0x000fea0003800000 */
.L_x_497:
        /* <DEDUP_REMOVED lines=10> */
.L_x_498:
[----:B------:R-:W-:Y:S05]  /*1e80*/  BSYNC.RECONVERGENT B1 ;  /* 0x0000000000017941 */ /* 0x000fea0003800200 */
.L_x_496:
        /* <DEDUP_REMOVED lines=11> */
.L_x_500:
        /* <DEDUP_REMOVED lines=10> */
.L_x_501:
[----:B------:R-:W-:Y:S05]  /*1fe0*/  BSYNC.RECONVERGENT B1 ;  /* 0x0000000000017941 */ /* 0x000fea0003800200 */
.L_x_499:
[----:B01----:R-:W-:Y:S01]  /*1ff0*/  IMAD.WIDE R30, R81, 0x4, R2 ;  /* 0x00000004511e7825 */ /* 0x003fe200078e0202 */
[----:B------:R-:W-:Y:S02]  /*2000*/  BSSY.RECONVERGENT B1, `(.L_x_502) ;  /* 0x0000010000017945 */ /* 0x000fe40003800200 */
[----:B------:R-:W-:-:S04]  /*2010*/  LOP3.LUT P0, RZ, R30, 0xf, RZ, 0xc0, !PT ;  /* 0x0000000f1eff7812 */ /* 0x000fc8000780c0ff */
[----:B------:R-:W-:-:S13]  /*2020*/  ISETP.LT.U32.OR P0, PT, R76, 0x4, P0 ;  /* 0x000000044c00780c */ /* 0x000fda0000701470 */
[----:B------:R-:W-:Y:S05]  /*2030*/  @P0 BRA `(.L_x_503) ;  /* 0x0000000000080947 */ /* 0x000fea0003800000 */
[----:B------:R0:W5:Y:S01]  /*2040*/  LDG.E.128 R76, desc[UR6][R30.64] ;  /* 0x000000061e4c7981 */ /* 0x000162000c1e1d00 */
[----:B------:R-:W-:Y:S05]  /*2050*/  BRA `(.L_x_504) ;  /* 0x0000000000287947 */ /* 0x000fea0003800000 */
.L_x_503:
        /* <DEDUP_REMOVED lines=10> */
.L_x_504:
[----:B------:R-:W-:Y:S05]  /*2100*/  BSYNC.RECONVERGENT B1 ;  /* 0x0000000000017941 */ /* 0x000fea0003800200 */
.L_x_502:
        /* <DEDUP_REMOVED lines=11> */
.L_x_506:
        /* <DEDUP_REMOVED lines=10> */
.L_x_507:
[----:B------:R-:W-:Y:S05]  /*2260*/  BSYNC.RECONVERGENT B1 ;  /* 0x0000000000017941 */ /* 0x000fea0003800200 */
.L_x_505:
[----:B01----:R-:W-:Y:S01]  /*2270*/  IMAD.WIDE R30, R85, 0x4, R2 ;  /* 0x00000004551e7825 */ /* 0x003fe200078e0202 */
[----:B------:R-:W-:Y:S02]  /*2280*/  BSSY.RECONVERGENT B1, `(.L_x_508) ;  /* 0x0000010000017945 */ /* 0x000fe40003800200 */
[----:B------:R-:W-:-:S04]  /*2290*/  LOP3.LUT P0, RZ, R30, 0xf, RZ, 0xc0, !PT ;  /* 0x0000000f1eff7812 */ /* 0x000fc8000780c0ff */
[----:B------:R-:W-:-:S13]  /*22a0*/  ISETP.LT.U32.OR P0, PT, R80, 0x4, P0 ;  /* 0x000000045000780c */ /* 0x000fda0000701470 */
[----:B------:R-:W-:Y:S05]  /*22b0*/  @P0 BRA `(.L_x_509) ;  /* 0x0000000000080947 */ /* 0x000fea0003800000 */
[----:B------:R1:W5:Y:S01]  /*22c0*/  LDG.E.128 R80, desc[UR6][R30.64] ;  /* 0x000000061e507981 */ /* 0x000362000c1e1d00 */
[----:B------:R-:W-:Y:S05]  /*22d0*/  BRA `(.L_x_510) ;  /* 0x0000000000287947 */ /* 0x000fea0003800000 */
.L_x_509:
        /* <DEDUP_REMOVED lines=10> */
.L_x_510:
[----:B------:R-:W-:Y:S05]  /*2380*/  BSYNC.RECONVERGENT B1 ;  /* 0x0000000000017941 */ /* 0x000fea0003800200 */
.L_x_508:
        /* <DEDUP_REMOVED lines=11> */
.L_x_512:
        /* <DEDUP_REMOVED lines=10> */
.L_x_513:
[----:B------:R-:W-:Y:S05]  /*24e0*/  BSYNC.RECONVERGENT B1 ;  /* 0x0000000000017941 */ /* 0x000fea0003800200 */
.L_x_511:
[----:B01----:R-:W-:Y:S01]  /*24f0*/  IMAD.WIDE R30, R89, 0x4, R2 ;  /* 0x00000004591e7825 */ /* 0x003fe200078e0202 */
[----:B------:R-:W-:Y:S02]  /*2500*/  BSSY.RECONVERGENT B1, `(.L_x_514) ;  /* 0x0000010000017945 */ /* 0x000fe40003800200 */
[----:B------:R-:W-:-:S04]  /*2510*/  LOP3.LUT P0, RZ, R30, 0xf, RZ, 0xc0, !PT ;  /* 0x0000000f1eff7812 */ /* 0x000fc8000780c0ff */
[----:B------:R-:W-:-:S13]  /*2520*/  ISETP.LT.U32.OR P0, PT, R84, 0x4, P0 ;  /* 0x000000045400780c */ /* 0x000fda0000701470 */
[----:B------:R-:W-:Y:S05]  /*2530*/  @P0 BRA `(.L_x_515) ;  /* 0x0000000000080947 */ /* 0x000fea0003800000 */
[----:B------:R0:W5:Y:S01]  /*2540*/  LDG.E.128 R84, desc[UR6][R30.64] ;  /* 0x000000061e547981 */ /* 0x000162000c1e1d00 */
[----:B------:R-:W-:Y:S05]  /*2550*/  BRA `(.L_x_516) ;  /* 0x0000000000287947 */ /* 0x000fea0003800000 */
.L_x_515:
        /* <DEDUP_REMOVED lines=10> */
.L_x_516:
[----:B------:R-:W-:Y:S05]  /*2600*/  BSYNC.RECONVERGENT B1 ;  /* 0x0000000000017941 */ /* 0x000fea0003800200 */
.L_x_514:
        /* <DEDUP_REMOVED lines=12> */
.L_x_518:
        /* <DEDUP_REMOVED lines=9> */
.L_x_519:
[----:B------:R-:W-:Y:S05]  /*2760*/  BSYNC.RECONVERGENT B1 ;  /* 0x0000000000017941 */ /* 0x000fea0003800200 */
.L_x_517:
[----:B01----:R-:W-:Y:S01]  /*2770*/  IMAD.WIDE R30, R93, 0x4, R2 ;  /* 0x000000045d1e7825 */ /* 0x003fe200078e0202 */
[----:B------:R-:W-:Y:S02]  /*2780*/  BSSY.RECONVERGENT B1, `(.L_x_520) ;  /* 0x000000f000017945 */ /* 0x000fe40003800200 */
[----:B------:R-:W-:-:S04]  /*2790*/  LOP3.LUT P0, RZ, R30, 0xf, RZ, 0xc0, !PT ;  /* 0x0000000f1eff7812 */ /* 0x000fc8000780c0ff */
[----:B------:R-:W-:-:S13]  /*27a0*/  ISETP.LT.U32.OR P0, PT, R88, 0x4, P0 ;  /* 0x000000045800780c */ /* 0x000fda0000701470 */
[----:B------:R-:W-:Y:S05]  /*27b0*/  @P0 BRA `(.L_x_521) ;  /* 0x0000000000080947 */ /* 0x000fea0003800000 */
[----:B------:R0:W5:Y:S01]  /*27c0*/  LDG.E.128 R88, desc[UR6][R30.64] ;  /* 0x000000061e587981 */ /* 0x000162000c1e1d00 */
[----:B------:R-:W-:Y:S05]  /*27d0*/  BRA `(.L_x_522) ;  /* 0x0000000000247947 */ /* 0x000fea0003800000 */
.L_x_521:
        /* <DEDUP_REMOVED lines=9> */
.L_x_522:
[----:B------:R-:W-:Y:S05]  /*2870*/  BSYNC.RECONVERGENT B1 ;  /* 0x0000000000017941 */ /* 0x000fea0003800200 */
.L_x_520:
        /* <DEDUP_REMOVED lines=12> */
.L_x_524:
        /* <DEDUP_REMOVED lines=9> */
.L_x_525:
[----:B------:R-:W-:Y:S05]  /*29d0*/  BSYNC.RECONVERGENT B1 ;  /* 0x0000000000017941 */ /* 0x000fea0003800200 */
.L_x_523:
[----:B------:R-:W-:-:S03]  /*29e0*/  IMAD.WIDE R2, R93, 0x4, R2 ;  /* 0x000000045d027825 */ /* 0x000fc600078e0202 */
[----:B------:R-:W-:-:S04]  /*29f0*/  LOP3.LUT P0, RZ, R2, 0xf, RZ, 0xc0, !PT ;  /* 0x0000000f02ff7812 */ /* 0x000fc8000780c0ff */
[----:B------:R-:W-:-:S13]  /*2a00*/  ISETP.LT.U32.OR P0, PT, R0, 0x4, P0 ;  /* 0x000000040000780c */ /* 0x000fda0000701470 */
[----:B------:R-:W-:Y:S05]  /*2a10*/  @P0 BRA `(.L_x_526) ;  /* 0x0000000000080947 */ /* 0x000fea0003800000 */
[----:B------:R4:W5:Y:S01]  /*2a20*/  LDG.E.128 R92, desc[UR6][R2.64] ;  /* 0x00000006025c7981 */ /* 0x000962000c1e1d00 */
[----:B------:R-:W-:Y:S05]  /*2a30*/  BRA `(.L_x_432) ;  /* 0x0000000000247947 */ /* 0x000fea0003800000 */
.L_x_526:
        /* <DEDUP_REMOVED lines=9> */
.L_x_432:
[----:B------:R-:W-:Y:S05]  /*2ad0*/  BSYNC.RECONVERGENT B0 ;  /* 0x0000000000007941 */ /* 0x000fea0003800200 */
.L_x_431:
        /* <DEDUP_REMOVED lines=161> */
.L_x_679:
        /* <DEDUP_REMOVED lines=27> */
.L_x_531:
        /* <DEDUP_REMOVED lines=10> */
.L_x_532:
[----:B------:R-:W-:Y:S05]  /*3740*/  BSYNC.RECONVERGENT B1 ;  /* 0x0000000000017941 */ /* 0x000fea0003800200 */
.L_x_530:
        /* <DEDUP_REMOVED lines=11> */
.L_x_534:
        /* <DEDUP_REMOVED lines=10> */
.L_x_535:
[----:B------:R-:W-:Y:S05]  /*38a0*/  BSYNC.RECONVERGENT B1 ;  /* 0x0000000000017941 */ /* 0x000fea0003800200 */
.L_x_533:
        /* <DEDUP_REMOVED lines=11> */
.L_x_537:
        /* <DEDUP_REMOVED lines=10> */
.L_x_538:
[----:B------:R-:W-:Y:S05]  /*3a00*/  BSYNC.RECONVERGENT B1 ;  /* 0x0000000000017941 */ /* 0x000fea0003800200 */
.L_x_536:
        /* <DEDUP_REMOVED lines=11> */
.L_x_540:
        /* <DEDUP_REMOVED lines=10> */
.L_x_541:
[----:B------:R-:W-:Y:S05]  /*3b60*/  BSYNC.RECONVERGENT B1 ;  /* 0x0000000000017941 */ /* 0x000fea0003800200 */
.L_x_539:
        /* <DEDUP_REMOVED lines=11> */
.L_x_543:
        /* <DEDUP_REMOVED lines=10> */
.L_x_544:
[----:B------:R-:W-:Y:S05]  /*3cc0*/  BSYNC.RECONVERGENT B1 ;  /* 0x0000000000017941 */ /* 0x000fea0003800200 */
.L_x_542:
        /* <DEDUP_REMOVED lines=11> */
.L_x_546:
        /* <DEDUP_REMOVED lines=10> */
.L_x_547:
[----:B------:R-:W-:Y:S05]  /*3e20*/  BSYNC.RECONVERGENT B1 ;  /* 0x0000000000017941 */ /* 0x000fea0003800200 */
.L_x_545:
        /* <DEDUP_REMOVED lines=11> */
.L_x_549:
        /* <DEDUP_REMOVED lines=10> */
.L_x_550:
[----:B------:R-:W-:Y:S05]  /*3f80*/  BSYNC.RECONVERGENT B1 ;  /* 0x0000000000017941 */ /* 0x000fea0003800200 */
.L_x_548:
        /* <DEDUP_REMOVED lines=11> */
.L_x_552:
        /* <DEDUP_REMOVED lines=10> */
.L_x_553:
[----:B------:R-:W-:Y:S05]  /*40e0*/  BSYNC.RECONVERGENT B1 ;  /* 0x0000000000017941 */ /* 0x000fea0003800200 */
.L_x_551:
        /* <DEDUP_REMOVED lines=11> */
.L_x_555:
        /* <DEDUP_REMOVED lines=10> */
.L_x_556:
[----:B------:R-:W-:Y:S05]  /*4240*/  BSYNC.RECONVERGENT B1 ;  /* 0x0000000000017941 */ /* 0x000fea0003800200 */
.L_x_554:
        /* <DEDUP_REMOVED lines=11> */
.L_x_558:
        /* <DEDUP_REMOVED lines=10> */
.L_x_559:
[----:B------:R-:W-:Y:S05]  /*43a0*/  BSYNC.RECONVERGENT B1 ;  /* 0x0000000000017941 */ /* 0x000fea0003800200 */
.L_x_557:
        /* <DEDUP_REMOVED lines=11> */
.L_x_561:
        /* <DEDUP_REMOVED lines=10> */
.L_x_562:
[----:B------:R-:W-:Y:S05]  /*4500*/  BSYNC.RECONVERGENT B1 ;  /* 0x0000000000017941 */ /* 0x000fea0003800200 */
.L_x_560:
        /* <DEDUP_REMOVED lines=11> */
.L_x_564:
        /* <DEDUP_REMOVED lines=10> */
.L_x_565:
[----:B------:R-:W-:Y:S05]  /*4660*/  BSYNC.RECONVERGENT B1 ;  /* 0x0000000000017941 */ /* 0x000fea0003800200 */
.L_x_563:
        /* <DEDUP_REMOVED lines=11> */
.L_x_567:
        /* <DEDUP_REMOVED lines=10> */
.L_x_568:
[----:B------:R-:W-:Y:S05]  /*47c0*/  BSYNC.RECONVERGENT B1 ;  /* 0x0000000000017941 */ /* 0x000fea0003800200 */
.L_x_566:
        /* <DEDUP_REMOVED lines=11> */
.L_x_570:
        /* <DEDUP_REMOVED lines=10> */
.L_x_571:
[----:B------:R-:W-:Y:S05]  /*4920*/  BSYNC.RECONVERGENT B1 ;  /* 0x0000000000017941 */ /* 0x000fea0003800200 */
.L_x_569:
        /* <DEDUP_REMOVED lines=11> */
.L_x_573:
        /* <DEDUP_REMOVED lines=10> */
.L_x_574:
[----:B------:R-:W-:Y:S05]  /*4a80*/  BSYNC.RECONVERGENT B1 ;  /* 0x0000000000017941 */ /* 0x000fea0003800200 */
.L_x_572:
        /* <DEDUP_REMOVED lines=21> */
.L_x_575:
[----:B------:R2:W5:Y:S02]  /*4be0*/  LDG.E.128 R156, desc[UR6][R162.64] ;  /* 0x00000006a29c7981 */ /* 0x000564000c1e1d00 */
.L_x_529:
[----:B------:R-:W-:Y:S05]  /*4bf0*/  BSYNC.RECONVERGENT B0 ;  /* 0x0000000000007941 */ /* 0x000fea0003800200 */
.L_x_528:
        /* <DEDUP_REMOVED lines=96> */
.L_x_577:
[----:B------:R-:W-:Y:S05]  /*5200*/  BSYNC.RECONVERGENT B0 ;  /* 0x0000000000007941 */ /* 0x000fea0003800200 */
.L_x_576:
        /* <DEDUP_REMOVED lines=26> */
.L_x_578:
        /* <DEDUP_REMOVED lines=55> */
.L_x_581:
[----:B------:R-:W2:Y:S04]  /*5720*/  LDG.E.STRONG.GPU R162, desc[UR6][R160.64] ;  /* 0x00000006a0a27981 */ /* 0x000ea8000c1ef900 */
[----:B--2---:R-:W-:Y:S01]  /*5730*/  CCTL.IVALL ;  /* 0x00000000ff00798f */ /* 0x004fe20002000000 */
[----:B------:R-:W-:Y:S05]  /*5740*/  YIELD ;  /* 0x0000000000007946 */ /* 0x000fea0003800000 */
[----:B------:R-:W-:-:S13]  /*5750*/  ISETP.NE.AND P3, PT, R162, R193, PT ;  /* 0x000000c1a200720c */ /* 0x000fda0003f65270 */
[----:B------:R-:W-:Y:S05]  /*5760*/  @P3 BRA `(.L_x_581) ;  /* 0xfffffffc00ec3947 */ /* 0x000fea000383ffff */
.L_x_580:
        /* <DEDUP_REMOVED lines=28> */
.L_x_586:
        /* <DEDUP_REMOVED lines=38> */
.L_x_585:
[----:B------:R-:W-:Y:S05]  /*5b90*/  BSYNC.RECONVERGENT B1 ;  /* 0x0000000000017941 */ /* 0x000fea0003800200 */
.L_x_584:
        /* <DEDUP_REMOVED lines=56> */
.L_x_583:
[----:B------:R-:W-:Y:S05]  /*5f20*/  BSYNC.RECONVERGENT B0 ;  /* 0x0000000000007941 */ /* 0x000fea0003800200 */
.L_x_582:
        /* <DEDUP_REMOVED lines=11> */
.L_x_579:
        /* <DEDUP_REMOVED lines=259> */
.L_x_588:
[----:B------:R-:W-:Y:S05]  /*7010*/  BSYNC.RECONVERGENT B0 ;  /* 0x0000000000007941 */ /* 0x000fea0003800200 */
.L_x_587:
        /* <DEDUP_REMOVED lines=24> */
.L_x_589:
        /* <DEDUP_REMOVED lines=54> */
.L_x_592:
[----:B------:R-:W2:Y:S04]  /*7500*/  LDG.E.STRONG.GPU R162, desc[UR6][R160.64] ;  /* 0x00000006a0a27981 */ /* 0x000ea8000c1ef900 */
[----:B--2---:R-:W-:Y:S01]  /*7510*/  CCTL.IVALL ;  /* 0x00000000ff00798f */ /* 0x004fe20002000000 */
[----:B------:R-:W-:Y:S05]  /*7520*/  YIELD ;  /* 0x0000000000007946 */ /* 0x000fea0003800000 */
[----:B------:R-:W-:-:S13]  /*7530*/  ISETP.NE.AND P1, PT, R162, R193, PT ;  /* 0x000000c1a200720c */ /* 0x000fda0003f25270 */
[----:B------:R-:W-:Y:S05]  /*7540*/  @P1 BRA `(.L_x_592) ;  /* 0xfffffffc00ec1947 */ /* 0x000fea000383ffff */
.L_x_591:
        /* <DEDUP_REMOVED lines=23> */
.L_x_597:
        /* <DEDUP_REMOVED lines=37> */
.L_x_596:
[----:B------:R-:W-:Y:S05]  /*7910*/  BSYNC.RECONVERGENT B1 ;  /* 0x0000000000017941 */ /* 0x000fea0003800200 */
.L_x_595:
        /* <DEDUP_REMOVED lines=56> */
.L_x_594:
[----:B------:R-:W-:Y:S05]  /*7ca0*/  BSYNC.RECONVERGENT B0 ;  /* 0x0000000000007941 */ /* 0x000fea0003800200 */
.L_x_593:
        /* <DEDUP_REMOVED lines=11> */
.L_x_590:
        /* <DEDUP_REMOVED lines=45> */
.L_x_601:
        /* <DEDUP_REMOVED lines=14> */
.L_x_602:
[----:B------:R-:W-:Y:S05]  /*8110*/  BSYNC.RECONVERGENT B1 ;  /* 0x0000000000017941 */ /* 0x000fea0003800200 */
.L_x_600:
[----:B------:R-:W0:Y:S01]  /*8120*/  LDC.64 R160, c[0x0][0x3c8] ;  /* 0x0000f200ffa07b82 */ /* 0x000e220000000a00 */
[C---:B------:R-:W-:Y:S01]  /*8130*/  IMAD R163, R232.reuse, 0x4, R195 ;  /* 0x00000004e8a37824 */ /* 0x040fe200078e02c3 */
[----:B------:R1:W2:Y:S01]  /*8140*/  F2F.F16.F32 R223, R191 ;  /* 0x000000bf00df7304 */ /* 0x0002a20000200800 */
[----:B------:R-:W-:Y:S01]  /*8150*/  IMAD R232, R232, -0x4, R187 ;  /* 0xfffffffce8e87824 */ /* 0x000fe200078e02bb */
[----:B------:R-:W-:Y:S04]  /*8160*/  BSSY.RECONVERGENT B1, `(.L_x_603) ;  /* 0x0000017000017945 */ /* 0x000fe80003800200 */
[----:B------:R-:W-:Y:S02]  /*8170*/  ISETP.GT.U32.AND P1, PT, R232, 0x3, PT ;  /* 0x00000003e800780c */ /* 0x000fe40003f24070 */
[----:B------:R-:W3:Y:S08]  /*8180*/  F2F.F16.F32 R215, R215 ;  /* 0x000000d700d77304 */ /* 0x000ef00000200800 */
[----:B------:R-:W4:Y:S01]  /*8190*/  F2F.F16.F32 R217, R217 ;  /* 0x000000d900d97304 */ /* 0x000f220000200800 */
[----:B0-----:R-:W-:-:S07]  /*81a0*/  IMAD.WIDE R162, R163, 0x2, R160 ;  /* 0x00000002a3a27825 */ /* 0x001fce00078e02a0 */
[----:B------:R-:W0:Y:S01]  /*81b0*/  F2F.F16.F32 R221, R221 ;  /* 0x000000dd00dd7304 */ /* 0x000e220000200800 */
        /* <DEDUP_REMOVED lines=12> */
.L_x_604:
[----:B------:R-:W-:-:S04]  /*8280*/  IMAD.WIDE.U32 R190, R215, 0x10000, RZ ;  /* 0x00010000d7be7825 */ /* 0x000fc800078e00ff */
[----:B0-----:R-:W-:Y:S01]  /*8290*/  IMAD.U32 R215, R221, 0x10000, RZ ;  /* 0x00010000ddd77824 */ /* 0x001fe200078e00ff */
[----:B------:R-:W-:-:S04]  /*82a0*/  LOP3.LUT R190, R190, R223, RZ, 0xfc, !PT ;  /* 0x000000dfbebe7212 */ /* 0x000fc800078efcff */
[----:B------:R-:W-:-:S05]  /*82b0*/  LOP3.LUT R191, R191, R215, R217, 0xfe, !PT ;  /* 0x000000d7bfbf7212 */ /* 0x000fca00078efed9 */
[----:B------:R0:W-:Y:S02]  /*82c0*/  STG.E.64 desc[UR6][R162.64], R190 ;  /* 0x000000bea2007986 */ /* 0x0001e4000c101b06 */
.L_x_605:
[----:B------:R-:W-:Y:S05]  /*82d0*/  BSYNC.RECONVERGENT B1 ;  /* 0x0000000000017941 */ /* 0x000fea0003800200 */
.L_x_603:
        /* <DEDUP_REMOVED lines=37> */
.L_x_607:
        /* <DEDUP_REMOVED lines=10> */
.L_x_608:
[----:B------:R-:W-:Y:S05]  /*85d0*/  BSYNC.RECONVERGENT B1 ;  /* 0x0000000000017941 */ /* 0x000fea0003800200 */
.L_x_606:
[----:B------:R-:W-:Y:S01]  /*85e0*/  IMAD.IADD R163, R212, 0x1, R195 ;  /* 0x00000001d4a37824 */ /* 0x000fe200078e02c3 */
[----:B------:R-:W0:Y:S01]  /*85f0*/  F2F.F16.F32 R217, R217 ;  /* 0x000000d900d97304 */ /* 0x000e220000200800 */
[----:B------:R-:W-:Y:S01]  /*8600*/  IMAD.IADD R192, R187, 0x1, -R212 ;  /* 0x00000001bbc07824 */ /* 0x000fe200078e0ad4 */
[----:B------:R-:W-:Y:S01]  /*8610*/  BSSY.RECONVERGENT B1, `(.L_x_609) ;  /* 0x0000016000017945 */ /* 0x000fe20003800200 */
[----:B------:R-:W-:Y:S01]  /*8620*/  IMAD.WIDE R162, R163, 0x2, R160 ;  /* 0x00000002a3a27825 */ /* 0x000fe200078e02a0 */
[----:B------:R-:W-:Y:S02]  /*8630*/  ISETP.GE.AND P4, PT, R214, R187, PT ;  /* 0x000000bbd600720c */ /* 0x000fe40003f86270 */
[----:B------:R-:W-:Y:S02]  /*8640*/  LOP3.LUT P0, RZ, R162, 0x7, RZ, 0xc0, !PT ;  /* 0x00000007a2ff7812 */ /* 0x000fe4000780c0ff */
[----:B------:R-:W1:Y:S02]  /*8650*/  F2F.F16.F32 R223, R223 ;  /* 0x000000df00df7304 */ /* 0x000e640000200800 */
[----:B------:R-:W-:-:S06]  /*8660*/  ISETP.LT.U32.OR P0, PT, R192, 0x4, P0 ;  /* 0x00000004c000780c */ /* 0x000fcc0000701470 */
[----:B------:R-:W2:Y:S08]  /*8670*/  F2F.F16.F32 R221, R221 ;  /* 0x000000dd00dd7304 */ /* 0x000eb00000200800 */
[----:B------:R-:W3:Y:S01]  /*8680*/  F2F.F16.F32 R215, R215 ;  /* 0x000000d700d77304 */ /* 0x000ee20000200800 */
        /* <DEDUP_REMOVED lines=14> */
.L_x_610:
[----:B------:R-:W-:Y:S05]  /*8770*/  BSYNC.RECONVERGENT B1 ;  /* 0x0000000000017941 */ /* 0x000fea0003800200 */
.L_x_609:
        /* <DEDUP_REMOVED lines=35> */
.L_x_612:
        /* <DEDUP_REMOVED lines=10> */
.L_x_613:
[----:B------:R-:W-:Y:S05]  /*8a50*/  BSYNC.RECONVERGENT B1 ;  /* 0x0000000000017941 */ /* 0x000fea0003800200 */
.L_x_611:
        /* <DEDUP_REMOVED lines=25> */
.L_x_615:
[----:B------:R-:W-:Y:S05]  /*8bf0*/  BSYNC.RECONVERGENT B1 ;  /* 0x0000000000017941 */ /* 0x000fea0003800200 */
.L_x_614:
        /* <DEDUP_REMOVED lines=35> */
.L_x_617:
        /* <DEDUP_REMOVED lines=10> */
.L_x_618:
[----:B------:R-:W-:Y:S05]  /*8ed0*/  BSYNC.RECONVERGENT B1 ;  /* 0x0000000000017941 */ /* 0x000fea0003800200 */
.L_x_616:
        /* <DEDUP_REMOVED lines=25> */
.L_x_620:
[----:B------:R-:W-:Y:S05]  /*9070*/  BSYNC.RECONVERGENT B1 ;  /* 0x0000000000017941 */ /* 0x000fea0003800200 */
.L_x_619:
        /* <DEDUP_REMOVED lines=35> */
.L_x_622:
        /* <DEDUP_REMOVED lines=10> */
.L_x_623:
[----:B------:R-:W-:Y:S05]  /*9350*/  BSYNC.RECONVERGENT B1 ;  /* 0x0000000000017941 */ /* 0x000fea0003800200 */
.L_x_621:
        /* <DEDUP_REMOVED lines=25> */
.L_x_625:
[----:B------:R-:W-:Y:S05]  /*94f0*/  BSYNC.RECONVERGENT B1 ;  /* 0x0000000000017941 */ /* 0x000fea0003800200 */
.L_x_624:
        /* <DEDUP_REMOVED lines=35> */
.L_x_627:
        /* <DEDUP_REMOVED lines=10> */
.L_x_628:
[----:B------:R-:W-:Y:S05]  /*97d0*/  BSYNC.RECONVERGENT B1 ;  /* 0x0000000000017941 */ /* 0x000fea0003800200 */
.L_x_626:
        /* <DEDUP_REMOVED lines=25> */
.L_x_630:
[----:B------:R-:W-:Y:S05]  /*9970*/  BSYNC.RECONVERGENT B1 ;  /* 0x0000000000017941 */ /* 0x000fea0003800200 */
.L_x_629:
        /* <DEDUP_REMOVED lines=35> */
.L_x_632:
        /* <DEDUP_REMOVED lines=10> */
.L_x_633:
[----:B------:R-:W-:Y:S05]  /*9c50*/  BSYNC.RECONVERGENT B1 ;  /* 0x0000000000017941 */ /* 0x000fea0003800200 */
.L_x_631:
        /* <DEDUP_REMOVED lines=25> */
.L_x_635:
[----:B------:R-:W-:Y:S05]  /*9df0*/  BSYNC.RECONVERGENT B1 ;  /* 0x0000000000017941 */ /* 0x000fea0003800200 */
.L_x_634:
        /* <DEDUP_REMOVED lines=35> */
.L_x_637:
        /* <DEDUP_REMOVED lines=10> */
.L_x_638:
[----:B------:R-:W-:Y:S05]  /*a0d0*/  BSYNC.RECONVERGENT B1 ;  /* 0x0000000000017941 */ /* 0x000fea0003800200 */
.L_x_636:
        /* <DEDUP_REMOVED lines=25> */
.L_x_640:
[----:B------:R-:W-:Y:S05]  /*a270*/  BSYNC.RECONVERGENT B1 ;  /* 0x0000000000017941 */ /* 0x000fea0003800200 */
.L_x_639:
        /* <DEDUP_REMOVED lines=35> */
.L_x_642:
        /* <DEDUP_REMOVED lines=10> */
.L_x_643:
[----:B------:R-:W-:Y:S05]  /*a550*/  BSYNC.RECONVERGENT B1 ;  /* 0x0000000000017941 */ /* 0x000fea0003800200 */
.L_x_641:
        /* <DEDUP_REMOVED lines=25> */
.L_x_645:
[----:B------:R-:W-:Y:S05]  /*a6f0*/  BSYNC.RECONVERGENT B1 ;  /* 0x0000000000017941 */ /* 0x000fea0003800200 */
.L_x_644:
        /* <DEDUP_REMOVED lines=35> */
.L_x_647:
        /* <DEDUP_REMOVED lines=10> */
.L_x_648:
[----:B------:R-:W-:Y:S05]  /*a9d0*/  BSYNC.RECONVERGENT B1 ;  /* 0x0000000000017941 */ /* 0x000fea0003800200 */
.L_x_646:
        /* <DEDUP_REMOVED lines=25> */
.L_x_650:
[----:B------:R-:W-:Y:S05]  /*ab70*/  BSYNC.RECONVERGENT B1 ;  /* 0x0000000000017941 */ /* 0x000fea0003800200 */
.L_x_649:
        /* <DEDUP_REMOVED lines=35> */
.L_x_652:
        /* <DEDUP_REMOVED lines=10> */
.L_x_653:
[----:B------:R-:W-:Y:S05]  /*ae50*/  BSYNC.RECONVERGENT B1 ;  /* 0x0000000000017941 */ /* 0x000fea0003800200 */
.L_x_651:
        /* <DEDUP_REMOVED lines=25> */
.L_x_655:
[----:B------:R-:W-:Y:S05]  /*aff0*/  BSYNC.RECONVERGENT B1 ;  /* 0x0000000000017941 */ /* 0x000fea0003800200 */
.L_x_654:
        /* <DEDUP_REMOVED lines=35> */
.L_x_657:
        /* <DEDUP_REMOVED lines=10> */
.L_x_658:
[----:B------:R-:W-:Y:S05]  /*b2d0*/  BSYNC.RECONVERGENT B1 ;  /* 0x0000000000017941 */ /* 0x000fea0003800200 */
.L_x_656:
        /* <DEDUP_REMOVED lines=25> */
.L_x_660:
[----:B------:R-:W-:Y:S05]  /*b470*/  BSYNC.RECONVERGENT B1 ;  /* 0x0000000000017941 */ /* 0x000fea0003800200 */
.L_x_659:
        /* <DEDUP_REMOVED lines=35> */
.L_x_662:
        /* <DEDUP_REMOVED lines=10> */
.L_x_663:
[----:B------:R-:W-:Y:S05]  /*b750*/  BSYNC.RECONVERGENT B1 ;  /* 0x0000000000017941 */ /* 0x000fea0003800200 */
.L_x_661:
        /* <DEDUP_REMOVED lines=25> */
.L_x_665:
[----:B------:R-:W-:Y:S05]  /*b8f0*/  BSYNC.RECONVERGENT B1 ;  /* 0x0000000000017941 */ /* 0x000fea0003800200 */
.L_x_664:
        /* <DEDUP_REMOVED lines=35> */
.L_x_667:
        /* <DEDUP_REMOVED lines=10> */
.L_x_668:
[----:B------:R-:W-:Y:S05]  /*bbd0*/  BSYNC.RECONVERGENT B1 ;  /* 0x0000000000017941 */ /* 0x000fea0003800200 */
.L_x_666:
        /* <DEDUP_REMOVED lines=25> */
.L_x_670:
[----:B------:R-:W-:Y:S05]  /*bd70*/  BSYNC.RECONVERGENT B1 ;  /* 0x0000000000017941 */ /* 0x000fea0003800200 */
.L_x_669:
        /* <DEDUP_REMOVED lines=35> */
.L_x_672:
        /* <DEDUP_REMOVED lines=10> */
.L_x_673:
[----:B------:R-:W-:Y:S05]  /*c050*/  BSYNC.RECONVERGENT B1 ;  /* 0x0000000000017941 */ /* 0x000fea0003800200 */
.L_x_671:
        /* <DEDUP_REMOVED lines=25> */
.L_x_675:
[----:B------:R-:W-:Y:S05]  /*c1f0*/  BSYNC.RECONVERGENT B1 ;  /* 0x0000000000017941 */ /* 0x000fea0003800200 */
.L_x_674:
        /* <DEDUP_REMOVED lines=35> */
.L_x_677:
        /* <DEDUP_REMOVED lines=10> */
.L_x_678:
[----:B------:R-:W-:Y:S05]  /*c4d0*/  BSYNC.RECONVERGENT B1 ;  /* 0x0000000000017941 */ /* 0x000fea0003800200 */
.L_x_676:
[----:B------:R-:W-:Y:S01]  /*c4e0*/  IMAD.IADD R195, R240, 0x1, R195 ;  /* 0x00000001f0c37824 */ /* 0x000fe200078e02c3 */
[----:B------:R-:W0:Y:S01]  /*c4f0*/  F2F.F16.F32 R215, R215 ;  /* 0x000000d700d77304 */ /* 0x000e220000200800 */
[----:B------:R-:W-:Y:S02]  /*c500*/  IMAD.IADD R240, R187, 0x1, -R240 ;  /* 0x00000001bbf07824 */ /* 0x000fe400078e0af0 */
[----:B------:R-:W-:-:S03]  /*c510*/  IMAD.WIDE R160, R195, 0x2, R160 ;  /* 0x00000002c3a07825 */ /* 0x000fc600078e02a0 */
        /* <DEDUP_REMOVED lines=19> */
.L_x_599:
[----:B------:R-:W-:Y:S05]  /*c650*/  BSYNC.RECONVERGENT B0 ;  /* 0x0000000000007941 */ /* 0x000fea0003800200 */
.L_x_598:
[----:B0-23--:R-:W0:Y:S02]  /*c660*/  LDC R160, c[0x0][0x380] ;  /* 0x0000e000ffa07b82 */ /* 0x00de240000000800 */
[----:B0-----:R-:W-:-:S04]  /*c670*/  IADD3 R213, PT, PT, R213, R160, RZ ;  /* 0x000000a0d5d57210 */ /* 0x001fc80007ffe0ff */
[----:B------:R-:W-:-:S13]  /*c680*/  ISETP.GE.AND P0, PT, R213, R186, PT ;  /* 0x000000bad500720c */ /* 0x000fda0003f06270 */
[----:B------:R-:W-:Y:S05]  /*c690*/  @!P0 BRA `(.L_x_679) ;  /* 0xffffff6c00948947 */ /* 0x000fea000383ffff */
.L_x_527:
        /* <DEDUP_REMOVED lines=41> */
.L_x_687:
[----:B------:R-:W-:Y:S02]  /*c930*/  ISETP.NE.AND P0, PT, R4, RZ, PT ;  /* 0x000000ff0400720c */ /* 0x000fe40003f05270 */
[----:B----4-:R-:W-:-:S11]  /*c940*/  FMNMX R5, R3, R2, !PT ;  /* 0x0000000203057209 */ /* 0x010fd60007800000 */
[----:B------:R-:W-:Y:S05]  /*c950*/  @P0 BRA `(.L_x_681) ;  /* 0x0000000000080947 */ /* 0x000fea0003800000 */
[----:B0-----:R-:W0:Y:S02]  /*c960*/  LDC.64 R2, c[0x0][0x3f8] ;  /* 0x0000fe00ff027b82 */ /* 0x001e240000000a00 */
[----:B0-----:R4:W-:Y:S02]  /*c970*/  REDG.E.MAX.S32.STRONG.GPU desc[UR6][R2.64], R5 ;  /* 0x000000050200798e */ /* 0x0019e4000d12e306 */
.L_x_681:
[----:B------:R-:W-:Y:S05]  /*c980*/  BSYNC B0 ;  /* 0x0000000000007941 */ /* 0x000fea0003800000 */
.L_x_680:
        /* <DEDUP_REMOVED lines=14> */
[----:B0123--:R-:W-:Y:S05]  /*ca70*/  CALL.REL.NOINC `($__internal_2_$__cuda_sm20_rcp_rn_f32_slowpath) ;  /* 0x00000000005c7944 */ /* 0x00ffea0003c00000 */
[----:B------:R-:W-:Y:S01]  /*ca80*/  IMAD.MOV.U32 R5, RZ, RZ, R167 ;  /* 0x000000ffff057224 */ /* 0x000fe200078e00a7 */
[----:B------:R-:W-:Y:S06]  /*ca90*/  BRA `(.L_x_684) ;  /* 0x0000000000107947 */ /* 0x000fec0003800000 */
.L_x_683:
[----:B------:R-:W4:Y:S02]  /*caa0*/  MUFU.RCP R5, R166 ;  /* 0x000000a600057308 */ /* 0x000f240000001000 */
[----:B----4-:R-:W-:-:S04]  /*cab0*/  FFMA R0, R166, R5, -1 ;  /* 0xbf800000a6007423 */ /* 0x010fc80000000005 */
[----:B------:R-:W-:-:S04]  /*cac0*/  FADD.FTZ R0, -R0, -RZ ;  /* 0x800000ff00007221 */ /* 0x000fc80000010100 */
[----:B------:R-:W-:-:S07]  /*cad0*/  FFMA R5, R5, R0, R5 ;  /* 0x0000000005057223 */ /* 0x000fce0000000005 */
.L_x_684:
[----:B0-----:R-:W0:Y:S02]  /*cae0*/  LDC.64 R2, c[0x0][0x3f0] ;  /* 0x0000fc00ff027b82 */ /* 0x001e240000000a00 */
[----:B0-----:R-:W-:Y:S01]  /*caf0*/  STG.E desc[UR6][R2.64], R5 ;  /* 0x0000000502007986 */ /* 0x001fe2000c101906 */
[----:B------:R-:W-:Y:S05]  /*cb00*/  EXIT ;  /* 0x000000000000794d */ /* 0x000fea0003800000 */
.L_x_682:
[----:B------:R-:W-:Y:S02]  /*cb10*/  HFMA2 R7, -RZ, RZ, 0, 1.847743988037109375e-06 ;  /* 0x0000001fff077431 */ /* 0x000fe400000001ff */
[----:B------:R-:W-:Y:S02]  /*cb20*/  IMAD.MOV.U32 R6, RZ, RZ, 0x2 ;  /* 0x00000002ff067424 */ /* 0x000fe400078e00ff */
[----:B------:R-:W-:-:S07]  /*cb30*/  IMAD.MOV.U32 R5, RZ, RZ, -0x1 ;  /* 0xffffffffff057424 */ /* 0x000fce00078e00ff */
[----:B01234-:R-:W-:Y:S05]  /*cb40*/  WARPSYNC.COLLECTIVE R5, `(.L_x_685) ;  /* 0x0000000005087348 */ /* 0x01ffea0003c00000 */
[----:B0---4-:R0:W4:Y:S02]  /*cb50*/  SHFL.DOWN P0, R2, R0, R6, R7 ;  /* 0x0800000600027389 */ /* 0x0111240000000007 */
[----:B01234-:R-:W-:Y:S05]  /*cb60*/  ENDCOLLECTIVE ;  /* 0x000000000000791b */ /* 0x01ffea0003800000 */
.L_x_685:
[----:B------:R-:W-:Y:S02]  /*cb70*/  IMAD.MOV.U32 R6, RZ, RZ, 0x1 ;  /* 0x00000001ff067424 */ /* 0x000fe400078e00ff */
[----:B------:R-:W-:-:S05]  /*cb80*/  IMAD.MOV.U32 R3, RZ, RZ, R2 ;  /* 0x000000ffff037224 */ /* 0x000fca00078e0002 */
[----:B------:R-:W-:-:S05]  /*cb90*/  FMNMX R3, R3, R0, !PT ;  /* 0x0000000003037209 */ /* 0x000fca0007800000 */
[----:B------:R-:W-:-:S07]  /*cba0*/  IMAD.MOV.U32 R0, RZ, RZ, R3 ;  /* 0x000000ffff007224 */ /* 0x000fce00078e0003 */
[----:B------:R-:W-:Y:S05]  /*cbb0*/  WARPSYNC.COLLECTIVE R5, `(.L_x_686) ;  /* 0x0000000005087348 */ /* 0x000fea0003c00000 */
[----:B------:R0:W1:Y:S02]  /*cbc0*/  SHFL.DOWN P0, R2, R0, R6, R7 ;  /* 0x0800000600027389 */ /* 0x0000640000000007 */
[----:B01----:R-:W-:Y:S05]  /*cbd0*/  ENDCOLLECTIVE ;  /* 0x000000000000791b */ /* 0x003fea0003800000 */
.L_x_686:
[----:B------:R-:W-:Y:S05]  /*cbe0*/  BRA `(.L_x_687) ;  /* 0xfffffffc00507947 */ /* 0x000fea000383ffff */
        .weak           $__internal_2_$__cuda_sm20_rcp_rn_f32_slowpath
        .type           $__internal_2_$__cuda_sm20_rcp_rn_f32_slowpath,@function
        .size           $__internal_2_$__cuda_sm20_rcp_rn_f32_slowpath,(.L_x_12870 - $__internal_2_$__cuda_sm20_rcp_rn_f32_slowpath)
$__internal_2_$__cuda_sm20_rcp_rn_f32_slowpath:
        /* <DEDUP_REMOVED lines=14> */
.L_x_688:
        /* <DEDUP_REMOVED lines=33> */
.L_x_690:
[----:B------:R0:W1:Y:S02]  /*cee0*/  MUFU.RCP R2, R166 ;  /* 0x000000a600027308 */ /* 0x0000640000001000 */
.L_x_689:
[----:B-1----:R-:W-:Y:S02]  /*cef0*/  IMAD.MOV.U32 R167, RZ, RZ, R2 ;  /* 0x000000ffffa77224 */ /* 0x002fe400078e0002 */
[----:B------:R-:W-:Y:S02]  /*cf00*/  IMAD.MOV.U32 R2, RZ, RZ, R5 ;  /* 0x000000ffff027224 */ /* 0x000fe400078e0005 */
[----:B------:R-:W-:-:S04]  /*cf10*/  IMAD.MOV.U32 R3, RZ, RZ, 0x0 ;  /* 0x00000000ff037424 */ /* 0x000fc800078e00ff */
[----:B0-----:R-:W-:Y:S05]  /*cf20*/  RET.REL.NODEC R2 `(_ZN18transformer_engine13normalization21ln_fwd_general_kernelINS0_13Kernel_traitsIff6__halffjLj8192ELj1ELj1ELj4ELj16ENS0_18Kernel_traits_baseILj8192EffS3_fjLj128EEEEEEEvNS0_19ForwardKernelParamsE) ;  /* 0xffffff3002347950 */ /* 0x001fea0003c3ffff */
.L_x_691:
        /* <DEDUP_REMOVED lines=13> */
.L_x_12870:


//--------------------- .text._ZN18transformer_engine13normalization21ln_fwd_general_kernelINS0_13Kernel_traitsI6__halfS3_S3_fjLj8192ELj1ELj1ELj4ELj16ENS0_18Kernel_traits_baseILj8192ES3_S3_S3_fjLj128EEEEEEEvNS0_19ForwardKernelParamsE --------------------------
	.section	.text._ZN18transformer_engine13normalization21ln_fwd_general_kernelINS0_13Kernel_traitsI6__halfS3_S3_fjLj8192ELj1ELj1ELj4ELj16ENS0_18Kernel_traits_baseILj8192ES3_S3_S3_fjLj128EEEEEEEvNS0_19ForwardKernelParamsE,"ax",@progbits
	.align	128
        .global         _ZN18transformer_engine13normalization21ln_fwd_general_kernelINS0_13Kernel_traitsI6__halfS3_S3_fjLj8192ELj1ELj1ELj4ELj16ENS0_18Kernel_traits_baseILj8192ES3_S3_S3_fjLj128EEEEEEEvNS0_19ForwardKernelParamsE
        .type           _ZN18transformer_engine13normalization21ln_fwd_general_kernelINS0_13Kernel_traitsI6__halfS3_S3_fjLj8192ELj1ELj1ELj4ELj16ENS0_18Kernel_traits_baseILj8192ES3_S3_S3_fjLj128EEEEEEEvNS0_19ForwardKernelParamsE,@function
        .size           _ZN18transformer_engine13normalization21ln_fwd_general_kernelINS0_13Kernel_traitsI6__halfS3_S3_fjLj8192ELj1ELj1ELj4ELj16ENS0_18Kernel_traits_baseILj8192ES3_S3_S3_fjLj128EEEEEEEvNS0_19ForwardKernelParamsE,(.L_x_12871 - _ZN18transformer_engine13normalization21ln_fwd_general_kernelINS0_13Kernel_traitsI6__halfS3_S3_fjLj8192ELj1ELj1ELj4ELj16ENS0_18Kernel_traits_baseILj8192ES3_S3_S3_fjLj128EEEEEEEvNS0_19ForwardKernelParamsE)
        .other          _ZN18transformer_engine13normalization21ln_fwd_general_kernelINS0_13Kernel_traitsI6__halfS3_S3_fjLj8192ELj1ELj1ELj4ELj16ENS0_18Kernel_traits_baseILj8192ES3_S3_S3_fjLj128EEEEEEEvNS0_19ForwardKernelParamsE,@"STO_CUDA_ENTRY STV_DEFAULT"
_ZN18transformer_engine13normalization21ln_fwd_general_kernelINS0_13Kernel_traitsI6__halfS3_S3_fjLj8192ELj1ELj1ELj4ELj16ENS0_18Kernel_traits_baseILj8192ES3_S3_S3_fjLj128EEEEEEEvNS0_19ForwardKernelParamsE:
.text._ZN18transformer_engine13normalization21ln_fwd_general_kernelINS0_13Kernel_traitsI6__halfS3_S3_fjLj8192ELj1ELj1ELj4ELj16ENS0_18Kernel_traits_baseILj8192ES3_S3_S3_fjLj128EEEEEEEvNS0_19ForwardKernelParamsE:
        /* <DEDUP_REMOVED lines=8> */
[C---:B--2---:R-:W-:Y:S02]  /*0080*/  LOP3.LUT R60, R61.reuse, 0x1f, RZ, 0xc0, !PT ;  /* 0x0000001f3d3c7812 */ /* 0x044fe400078ec0ff */
[----:B------:R-:W-:-:S05]  /*0090*/  LOP3.LUT R3, R61, 0x3e0, RZ, 0xc0, !PT ;  /* 0x000003e03d037812 */ /* 0x000fca00078ec0ff */
[----:B------:R-:W-:Y:S02]  /*00a0*/  IMAD R3, R3, UR7, R60 ;  /* 0x0000000703037c24 */ /* 0x000fe4000f8e023c */
[----:B0-----:R-:W-:-:S06]  /*00b0*/  VIADD R2, R0, 0xffffffe ;  /* 0x0ffffffe00027836 */ /* 0x001fcc0000000000 */
[----:B------:R-:W0:Y:S02]  /*00c0*/  F2I.FTZ.U32.TRUNC.NTZ R2, R2 ;  /* 0x0000000200027305 */ /* 0x000e24000021f000 */
        /* <DEDUP_REMOVED lines=25> */
[----:B------:R-:W-:Y:S05]  /*0260*/  CALL.REL.NOINC `($__internal_3_$__cuda_sm20_rcp_rn_f32_slowpath) ;  /* 0x000000c400947944 */ /* 0x000fea0003c00000 */
[----:B------:R-:W-:Y:S01]  /*0270*/  IMAD.MOV.U32 R59, RZ, RZ, R64 ;  /* 0x000000ffff3b7224 */ /* 0x000fe200078e0040 */
[----:B------:R-:W-:Y:S06]  /*0280*/  BRA `(.L_x_693) ;  /* 0x0000000000107947 */ /* 0x000fec0003800000 */
.L_x_692:
[----:B------:R-:W0:Y:S02]  /*0290*/  MUFU.RCP R0, R161 ;  /* 0x000000a100007308 */ /* 0x000e240000001000 */
[----:B0-----:R-:W-:-:S04]  /*02a0*/  FFMA R2, R161, R0, -1 ;  /* 0xbf800000a1027423 */ /* 0x001fc80000000000 */
[----:B------:R-:W-:-:S04]  /*02b0*/  FADD.FTZ R59, -R2, -RZ ;  /* 0x800000ff023b7221 */ /* 0x000fc80000010100 */
[----:B------:R-:W-:-:S07]  /*02c0*/  FFMA R59, R0, R59, R0 ;  /* 0x0000003b003b7223 */ /* 0x000fce0000000000 */
.L_x_693:
[----:B------:R-:W0:Y:S01]  /*02d0*/  LDCU UR12, c[0x0][0x38c] ;  /* 0x00007180ff0c77ac */ /* 0x000e220008000800 */
[----:B------:R-:W-:Y:S01]  /*02e0*/  IMAD.SHL.U32 R58, R3, 0x8, RZ ;  /* 0x00000008033a7824 */ /* 0x000fe200078e00ff */
[----:B------:R-:W-:Y:S01]  /*02f0*/  BSSY.RECONVERGENT B0, `(.L_x_694) ;  /* 0x00002e4000007945 */ /* 0x000fe20003800200 */
[----:B------:R-:W1:Y:S03]  /*0300*/  LDCU.64 UR16, c[0x0][0x358] ;  /* 0x00006b00ff1077ac */ /* 0x000e660008000a00 */
[----:B0-----:R-:W-:-:S13]  /*0310*/  ISETP.GE.AND P0, PT, R58, UR12, PT ;  /* 0x0000000c3a007c0c */ /* 0x001fda000bf06270 */
[----:B-1----:R-:W-:Y:S05]  /*0320*/  @P0 BRA `(.L_x_695) ;  /* 0x0000002c00800947 */ /* 0x002fea0003800000 */
[----:B------:R-:W0:Y:S01]  /*0330*/  LDC.64 R68, c[0x0][0x3a8] ;  /* 0x0000ea00ff447b82 */ /* 0x000e220000000a00 */
[----:B------:R-:W-:Y:S01]  /*0340*/  IADD3 R10, PT, PT, -R58, UR12, RZ ;  /* 0x0000000c3a0a7c10 */ /* 0x000fe2000fffe1ff */
        /* <DEDUP_REMOVED lines=34> */
.L_x_697:
[----:B------:R0:W5:Y:S02]  /*0570*/  LDG.E.128 R12, desc[UR16][R2.64] ;  /* 0x00000010020c7981 */ /* 0x000164000c1e1d00 */
.L_x_698:
[----:B------:R-:W-:Y:S05]  /*0580*/  BSYNC.RECONVERGENT B1 ;  /* 0x0000000000017941 */ /* 0x000fea0003800200 */
.L_x_696:
[----:B------:R-:W0:Y:S01]  /*0590*/  LDC.64 R62, c[0x0][0x3d0] ;  /* 0x0000f400ff3e7b82 */ /* 0x000e220000000a00 */
[----:B------:R-:W-:Y:S01]  /*05a0*/  ISETP.GT.U32.AND P1, PT, R10, 0x7, PT ;  /* 0x000000070a00780c */ /* 0x000fe20003f24070 */
[----:B------:R-:W-:Y:S01]  /*05b0*/  BSSY.RECONVERGENT B1, `(.L_x_699) ;  /* 0x0000022000017945 */ /* 0x000fe20003800200 */
        /* <DEDUP_REMOVED lines=24> */
[----:B------:R-:W4:Y:S04]  /*0740*/  @P1 LDG.E.U16 R8, desc[UR16][R2.64+0xc] ;  /* 0x00000c1002081981 */ /* 0x000f28000c1e1500 */
[----:B------:R-:W4:Y:S01]  /*0750*/  @P6 LDG.E.U16 R11, desc[UR16][R2.64+0xe] ;  /* 0x00000e10020b6981 */ /* 0x000f22000c1e1500 */
[----:B------:R-:W-:-:S04]  /*0760*/  @!P0 PRMT R0, RZ, 0x7610, R0 ;  /* 0x00007610ff008816 */ /* 0x000fc80000000000 */
[----:B--2---:R-:W-:Y:S02]  /*0770*/  PRMT R16, R0, 0x5410, R5 ;  /* 0x0000541000107816 */ /* 0x004fe40000000005 */
[----:B---3--:R-:W-:Y:S02]  /*0780*/  PRMT R17, R4, 0x5410, R7 ;  /* 0x0000541004117816 */ /* 0x008fe40000000007 */
[----:B----4-:R-:W-:Y:S02]  /*0790*/  PRMT R18, R6, 0x5410, R9 ;  /* 0x0000541006127816 */ /* 0x010fe40000000009 */
[----:B------:R-:W-:Y:S01]  /*07a0*/  PRMT R19, R8, 0x5410, R11 ;  /* 0x0000541008137816 */ /* 0x000fe2000000000b */
[----:B------:R-:W-:Y:S06]  /*07b0*/  BRA `(.L_x_701) ;  /* 0x0000000000047947 */ /* 0x000fec0003800000 */
.L_x_700:
[----:B------:R0:W5:Y:S02]  /*07c0*/  LDG.E.128 R16, desc[UR16][R2.64] ;  /* 0x0000001002107981 */ /* 0x000164000c1e1d00 */
.L_x_701:
[----:B------:R-:W-:Y:S05]  /*07d0*/  BSYNC.RECONVERGENT B1 ;  /* 0x0000000000017941 */ /* 0x000fea0003800200 */
.L_x_699:
[----:B0-----:R-:W0:Y:S01]  /*07e0*/  LDC R3, c[0x0][0x384] ;  /* 0x0000e100ff037b82 */ /* 0x001e220000000800 */
[--C-:B-----5:R-:W-:Y:S02]  /*07f0*/  HADD2.F32 R158, -RZ, R12.reuse.H0_H0 ;  /* 0x2000000cff9e7230 */ /* 0x120fe40000004100 */
[----:B------:R-:W-:Y:S02]  /*0800*/  HADD2.F32 R159, -RZ, R12.H1_H1 ;  /* 0x3000000cff9f7230 */ /* 0x000fe40000004100 */
[--C-:B------:R-:W-:Y:S02]  /*0810*/  HADD2.F32 R156, -RZ, R13.reuse.H0_H0 ;  /* 0x2000000dff9c7230 */ /* 0x100fe40000004100 */
[----:B------:R-:W-:Y:S02]  /*0820*/  HADD2.F32 R157, -RZ, R13.H1_H1 ;  /* 0x3000000dff9d7230 */ /* 0x000fe40000004100 */
[--C-:B------:R-:W-:Y:S02]  /*0830*/  HADD2.F32 R154, -RZ, R14.reuse.H0_H0 ;  /* 0x2000000eff9a7230 */ /* 0x100fe40000004100 */
[----:B------:R-:W-:-:S02]  /*0840*/  HADD2.F32 R155, -RZ, R14.H1_H1 ;  /* 0x3000000eff9b7230 */ /* 0x000fc40000004100 */
[--C-:B------:R-:W-:Y:S02]  /*0850*/  HADD2.F32 R152, -RZ, R15.reuse.H0_H0 ;  /* 0x2000000fff987230 */ /* 0x100fe40000004100 */
[----:B------:R-:W-:Y:S02]  /*0860*/  HADD2.F32 R153, -RZ, R15.H1_H1 ;  /* 0x3000000fff997230 */ /* 0x000fe40000004100 */
[--C-:B------:R-:W-:Y:S02]  /*0870*/  HADD2.F32 R57, -RZ, R16.reuse.H0_H0 ;  /* 0x20000010ff397230 */ /* 0x100fe40000004100 */
[----:B------:R-:W-:Y:S02]  /*0880*/  HADD2.F32 R56, -RZ, R16.H1_H1 ;  /* 0x30000010ff387230 */ /* 0x000fe40000004100 */
[--C-:B------:R-:W-:Y:S02]  /*0890*/  HADD2.F32 R55, -RZ, R17.reuse.H0_H0 ;  /* 0x20000011ff377230 */ /* 0x100fe40000004100 */
[----:B------:R-:W-:-:S02]  /*08a0*/  HADD2.F32 R54, -RZ, R17.H1_H1 ;  /* 0x30000011ff367230 */ /* 0x000fc40000004100 */
[----:B0-----:R-:W-:Y:S02]  /*08b0*/  IMAD R7, R3, 0x400, R58 ;  /* 0x0000040003077824 */ /* 0x001fe400078e023a */
[--C-:B------:R-:W-:Y:S02]  /*08c0*/  HADD2.F32 R53, -RZ, R18.reuse.H0_H0 ;  /* 0x20000012ff357230 */ /* 0x100fe40000004100 */
[----:B------:R-:W-:Y:S01]  /*08d0*/  HADD2.F32 R52, -RZ, R18.H1_H1 ;  /* 0x30000012ff347230 */ /* 0x000fe20000004100 */
[----:B------:R-:W-:Y:S01]  /*08e0*/  ISETP.GE.AND P0, PT, R7, UR12, PT ;  /* 0x0000000c07007c0c */ /* 0x000fe2000bf06270 */
[--C-:B------:R-:W-:Y:S02]  /*08f0*/  HADD2.F32 R51, -RZ, R19.reuse.H0_H0 ;  /* 0x20000013ff337230 */ /* 0x100fe40000004100 */
[----:B------:R-:W-:-:S10]  /*0900*/  HADD2.F32 R50, -RZ, R19.H1_H1 ;  /* 0x30000013ff327230 */ /* 0x000fd40000004100 */
[----:B------:R-:W-:Y:S05]  /*0910*/  @P0 BRA `(.L_x_695) ;  /* 0x0000002800040947 */ /* 0x000fea0003800000 */
[C---:B------:R-:W-:Y:S01]  /*0920*/  IMAD.WIDE R4, R7.reuse, 0x2, R68 ;  /* 0x0000000207047825 */ /* 0x040fe200078e0244 */
[----:B------:R-:W-:Y:S01]  /*0930*/  IADD3 R6, PT, PT, -R7, UR12, RZ ;  /* 0x0000000c07067c10 */ /* 0x000fe2000fffe1ff */
[----:B------:R-:W-:Y:S01]  /*0940*/  BSSY.RECONVERGENT B1, `(.L_x_702) ;  /* 0x0000022000017945 */ /* 0x000fe20003800200 */
[----:B------:R-:W-:-:S04]  /*0950*/  LOP3.LUT P0, RZ, R4, 0xf, RZ, 0xc0, !PT ;  /* 0x0000000f04ff7812 */ /* 0x000fc8000780c0ff */
[----:B------:R-:W-:-:S13]  /*0960*/  ISETP.LT.U32.OR P0, PT, R6, 0x8, P0 ;  /* 0x000000080600780c */ /* 0x000fda0000701470 */
[----:B------:R-:W-:Y:S05]  /*0970*/  @P0 BRA `(.L_x_703) ;  /* 0x0000000000080947 */ /* 0x000fea0003800000 */
[----:B------:R0:W5:Y:S01]  /*0980*/  LDG.E.128 R8, desc[UR16][R4.64] ;  /* 0x0000001004087981 */ /* 0x000162000c1e1d00 */
[----:B------:R-:W-:Y:S05]  /*0990*/  BRA `(.L_x_704) ;  /* 0x0000000000707947 */ /* 0x000fea0003800000 */
.L_x_703:
        /* <DEDUP_REMOVED lines=23> */
[----:B------:R-:W5:Y:S01]  /*0b10*/  @P6 LDG.E.U16 R15, desc[UR16][R4.64+0xe] ;  /* 0x00000e10040f6981 */ /* 0x000f62000c1e1500 */
[----:B--2---:R-:W-:-:S02]  /*0b20*/  PRMT R8, R8, 0x5410, R9 ;  /* 0x0000541008087816 */ /* 0x004fc40000000009 */
[----:B---3--:R-:W-:Y:S02]  /*0b30*/  PRMT R9, R0, 0x5410, R11 ;  /* 0x0000541000097816 */ /* 0x008fe4000000000b */
[----:B----4-:R-:W-:Y:S02]  /*0b40*/  PRMT R10, R10, 0x5410, R13 ;  /* 0x000054100a0a7816 */ /* 0x010fe4000000000d */
[----:B-----5:R-:W-:-:S07]  /*0b50*/  PRMT R11, R2, 0x5410, R15 ;  /* 0x00005410020b7816 */ /* 0x020fce000000000f */
.L_x_704:
[----:B------:R-:W-:Y:S05]  /*0b60*/  BSYNC.RECONVERGENT B1 ;  /* 0x0000000000017941 */ /* 0x000fea0003800200 */
.L_x_702:
[----:B0-----:R-:W-:Y:S01]  /*0b70*/  IMAD.WIDE R4, R7, 0x2, R62 ;  /* 0x0000000207047825 */ /* 0x001fe200078e023e */
[----:B------:R-:W-:Y:S02]  /*0b80*/  BSSY.RECONVERGENT B1, `(.L_x_705) ;  /* 0x0000022000017945 */ /* 0x000fe40003800200 */
[----:B------:R-:W-:-:S04]  /*0b90*/  LOP3.LUT P0, RZ, R4, 0xf, RZ, 0xc0, !PT ;  /* 0x0000000f04ff7812 */ /* 0x000fc8000780c0ff */
[----:B------:R-:W-:-:S13]  /*0ba0*/  ISETP.LT.U32.OR P0, PT, R6, 0x8, P0 ;  /* 0x000000080600780c */ /* 0x000fda0000701470 */
[----:B------:R-:W-:Y:S05]  /*0bb0*/  @P0 BRA `(.L_x_706) ;  /* 0x0000000000080947 */ /* 0x000fea0003800000 */
[----:B------:R0:W5:Y:S01]  /*0bc0*/  LDG.E.128 R12, desc[UR16][R4.64] ;  /* 0x00000010040c7981 */ /* 0x000162000c1e1d00 */
[----:B------:R-:W-:Y:S05]  /*0bd0*/  BRA `(.L_x_707) ;  /* 0x0000000000707947 */ /* 0x000fea0003800000 */
.L_x_706:
        /* <DEDUP_REMOVED lines=22> */
[----:B------:R-:W4:Y:S04]  /*0d40*/  @P0 LDG.E.U16 R2, desc[UR16][R4.64+0xc] ;  /* 0x00000c1004020981 */ /* 0x000f28000c1e1500 */
[----:B------:R-:W4:Y:S01]  /*0d50*/  @P6 LDG.E.U16 R19, desc[UR16][R4.64+0xe] ;  /* 0x00000e1004136981 */ /* 0x000f22000c1e1500 */
[----:B--2---:R-:W-:-:S02]  /*0d60*/  PRMT R12, R12, 0x5410, R13 ;  /* 0x000054100c0c7816 */ /* 0x004fc4000000000d */
[----:B---3--:R-:W-:Y:S02]  /*0d70*/  PRMT R13, R0, 0x5410, R15 ;  /* 0x00005410000d7816 */ /* 0x008fe4000000000f */
[----:B----4-:R-:W-:Y:S02]  /*0d80*/  PRMT R14, R14, 0x5410, R17 ;  /* 0x000054100e0e7816 */ /* 0x010fe40000000011 */
[----:B------:R-:W-:-:S07]  /*0d90*/  PRMT R15, R2, 0x5410, R19 ;  /* 0x00005410020f7816 */ /* 0x000fce0000000013 */
.L_x_707:
[----:B------:R-:W-:Y:S05]  /*0da0*/  BSYNC.RECONVERGENT B1 ;  /* 0x0000000000017941 */ /* 0x000fea0003800200 */
.L_x_705:
[----:B------:R-:W-:Y:S02]  /*0db0*/  IMAD R17, R3, 0x400, R7 ;  /* 0x0000040003117824 */ /* 0x000fe400078e0207 */
[--C-:B-----5:R-:W-:Y:S02]  /*0dc0*/  HADD2.F32 R150, -RZ, R8.reuse.H0_H0 ;  /* 0x20000008ff967230 */ /* 0x120fe40000004100 */
[----:B------:R-:W-:Y:S01]  /*0dd0*/  HADD2.F32 R151, -RZ, R8.H1_H1 ;  /* 0x30000008ff977230 */ /* 0x000fe20000004100 */
[----:B------:R-:W-:Y:S01]  /*0de0*/  ISETP.GE.AND P0, PT, R17, UR12, PT ;  /* 0x0000000c11007c0c */ /* 0x000fe2000bf06270 */
[--C-:B------:R-:W-:Y:S02]  /*0df0*/  HADD2.F32 R148, -RZ, R9.reuse.H0_H0 ;  /* 0x20000009ff947230 */ /* 0x100fe40000004100 */
[----:B------:R-:W-:Y:S02]  /*0e00*/  HADD2.F32 R149, -RZ, R9.H1_H1 ;  /* 0x30000009ff957230 */ /* 0x000fe40000004100 */
[----:B------:R-:W-:-:S02]  /*0e10*/  HADD2.F32 R146, -RZ, R10.H0_H0 ;  /* 0x2000000aff927230 */ /* 0x000fc40000004100 */
[----:B------:R-:W-:Y:S02]  /*0e20*/  HADD2.F32 R147, -RZ, R10.H1_H1 ;  /* 0x3000000aff937230 */ /* 0x000fe40000004100 */
[--C-:B------:R-:W-:Y:S02]  /*0e30*/  HADD2.F32 R144, -RZ, R11.reuse.H0_H0 ;  /* 0x2000000bff907230 */ /* 0x100fe40000004100 */
[----:B------:R-:W-:Y:S02]  /*0e40*/  HADD2.F32 R145, -RZ, R11.H1_H1 ;  /* 0x3000000bff917230 */ /* 0x000fe40000004100 */
[--C-:B------:R-:W-:Y:S02]  /*0e50*/  HADD2.F32 R49, -RZ, R12.reuse.H0_H0 ;  /* 0x2000000cff317230 */ /* 0x100fe40000004100 */
[----:B------:R-:W-:Y:S02]  /*0e60*/  HADD2.F32 R48, -RZ, R12.H1_H1 ;  /* 0x3000000cff307230 */ /* 0x000fe40000004100 */
[----:B------:R-:W-:-:S02]  /*0e70*/  HADD2.F32 R47, -RZ, R13.H0_H0 ;  /* 0x2000000dff2f7230 */ /* 0x000fc40000004100 */
[----:B------:R-:W-:Y:S02]  /*0e80*/  HADD2.F32 R46, -RZ, R13.H1_H1 ;  /* 0x3000000dff2e7230 */ /* 0x000fe40000004100 */
[--C-:B------:R-:W-:Y:S02]  /*0e90*/  HADD2.F32 R45, -RZ, R14.reuse.H0_H0 ;  /* 0x2000000eff2d7230 */ /* 0x100fe40000004100 */
[----:B------:R-:W-:Y:S02]  /*0ea0*/  HADD2.F32 R44, -RZ, R14.H1_H1 ;  /* 0x3000000eff2c7230 */ /* 0x000fe40000004100 */
[--C-:B------:R-:W-:Y:S02]  /*0eb0*/  HADD2.F32 R43, -RZ, R15.reuse.H0_H0 ;  /* 0x2000000fff2b7230 */ /* 0x100fe40000004100 */
[----:B------:R-:W-:Y:S01]  /*0ec0*/  HADD2.F32 R42, -RZ, R15.H1_H1 ;  /* 0x3000000fff2a7230 */ /* 0x000fe20000004100 */
[----:B------:R-:W-:Y:S06]  /*0ed0*/  @P0 BRA `(.L_x_695) ;  /* 0x0000002000940947 */ /* 0x000fec0003800000 */
[C---:B0-----:R-:W-:Y:S01]  /*0ee0*/  IMAD.WIDE R4, R17.reuse, 0x2, R68 ;  /* 0x0000000211047825 */ /* 0x041fe200078e0244 */
[----:B------:R-:W-:Y:S01]  /*0ef0*/  IADD3 R10, PT, PT, -R17, UR12, RZ ;  /* 0x0000000c110a7c10 */ /* 0x000fe2000fffe1ff */
[----:B------:R-:W-:Y:S01]  /*0f00*/  BSSY.RECONVERGENT B1, `(.L_x_708) ;  /* 0x0000022000017945 */ /* 0x000fe20003800200 */
[----:B------:R-:W-:-:S04]  /*0f10*/  LOP3.LUT P0, RZ, R4, 0xf, RZ, 0xc0, !PT ;  /* 0x0000000f04ff7812 */ /* 0x000fc8000780c0ff */
[----:B------:R-:W-:-:S13]  /*0f20*/  ISETP.LT.U32.OR P0, PT, R10, 0x8, P0 ;  /* 0x000000080a00780c */ /* 0x000fda0000701470 */
[----:B------:R-:W-:Y:S05]  /*0f30*/  @P0 BRA `(.L_x_709) ;  /* 0x0000000000080947 */ /* 0x000fea0003800000 */
[----:B------:R-:W5:Y:S01]  /*0f40*/  LDG.E.128 R4, desc[UR16][R4.64] ;  /* 0x0000001004047981 */ /* 0x000f62000c1e1d00 */
[----:B------:R-:W-:Y:S05]  /*0f50*/  BRA `(.L_x_710) ;  /* 0x0000000000707947 */ /* 0x000fea0003800000 */
.L_x_709:
        /* <DEDUP_REMOVED lines=28> */
.L_x_710:
[----:B------:R-:W-:Y:S05]  /*1120*/  BSYNC.RECONVERGENT B1 ;  /* 0x0000000000017941 */ /* 0x000fea0003800200 */
.L_x_708:
[----:B------:R-:W-:Y:S01]  /*1130*/  IMAD.WIDE R8, R17, 0x2, R62 ;  /* 0x0000000211087825 */ /* 0x000fe200078e023e */
[----:B------:R-:W-:Y:S02]  /*1140*/  BSSY.RECONVERGENT B1, `(.L_x_711) ;  /* 0x0000022000017945 */ /* 0x000fe40003800200 */
[----:B------:R-:W-:-:S04]  /*1150*/  LOP3.LUT P0, RZ, R8, 0xf, RZ, 0xc0, !PT ;  /* 0x0000000f08ff7812 */ /* 0x000fc8000780c0ff */
[----:B------:R-:W-:-:S13]  /*1160*/  ISETP.LT.U32.OR P0, PT, R10, 0x8, P0 ;  /* 0x000000080a00780c */ /* 0x000fda0000701470 */
[----:B------:R-:W-:Y:S05]  /*1170*/  @P0 BRA `(.L_x_712) ;  /* 0x0000000000080947 */ /* 0x000fea0003800000 */
[----:B------:R-:W5:Y:S01]  /*1180*/  LDG.E.128 R8, desc[UR16][R8.64] ;  /* 0x0000001008087981 */ /* 0x000f62000c1e1d00 */
[----:B------:R-:W-:Y:S05]  /*1190*/  BRA `(.L_x_713) ;  /* 0x0000000000707947 */ /* 0x000fea0003800000 */
.L_x_712:
        /* <DEDUP_REMOVED lines=23> */
[----:B------:R2:W4:Y:S02]  /*1310*/  @P6 LDG.E.U16 R19, desc[UR16][R8.64+0xe] ;  /* 0x00000e1008136981 */ /* 0x000524000c1e1500 */
[----:B--2---:R-:W-:-:S02]  /*1320*/  PRMT R8, R0, 0x5410, R11 ;  /* 0x0000541000087816 */ /* 0x004fc4000000000b */
[----:B---3--:R-:W-:Y:S02]  /*1330*/  PRMT R9, R2, 0x5410, R13 ;  /* 0x0000541002097816 */ /* 0x008fe4000000000d */
[----:B----4-:R-:W-:Y:S02]  /*1340*/  PRMT R10, R10, 0x5410, R15 ;  /* 0x000054100a0a7816 */ /* 0x010fe4000000000f */
[----:B------:R-:W-:-:S07]  /*1350*/  PRMT R11, R12, 0x5410, R19 ;  /* 0x000054100c0b7816 */ /* 0x000fce0000000013 */
.L_x_713:
[----:B------:R-:W-:Y:S05]  /*1360*/  BSYNC.RECONVERGENT B1 ;  /* 0x0000000000017941 */ /* 0x000fea0003800200 */
.L_x_711:
        /* <DEDUP_REMOVED lines=27> */
.L_x_715:
        /* <DEDUP_REMOVED lines=28> */
.L_x_716:
[----:B------:R-:W-:Y:S05]  /*16e0*/  BSYNC.RECONVERGENT B1 ;  /* 0x0000000000017941 */ /* 0x000fea0003800200 */
.L_x_714:
[----:B------:R-:W-:Y:S01]  /*16f0*/  IMAD.WIDE R4, R17, 0x2, R62 ;  /* 0x0000000211047825 */ /* 0x000fe200078e023e */
[----:B------:R-:W-:Y:S02]  /*1700*/  BSSY.RECONVERGENT B1, `(.L_x_717) ;  /* 0x0000022000017945 */ /* 0x000fe40003800200 */
[----:B------:R-:W-:-:S04]  /*1710*/  LOP3.LUT P0, RZ, R4, 0xf, RZ, 0xc0, !PT ;  /* 0x0000000f04ff7812 */ /* 0x000fc8000780c0ff */
[----:B------:R-:W-:-:S13]  /*1720*/  ISETP.LT.U32.OR P0, PT, R6, 0x8, P0 ;  /* 0x000000080600780c */ /* 0x000fda0000701470 */
[----:B------:R-:W-:Y:S05]  /*1730*/  @P0 BRA `(.L_x_718) ;  /* 0x0000000000080947 */ /* 0x000fea0003800000 */
[----:B------:R-:W5:Y:S01]  /*1740*/  LDG.E.128 R4, desc[UR16][R4.64] ;  /* 0x0000001004047981 */ /* 0x000f62000c1e1d00 */
[----:B------:R-:W-:Y:S05]  /*1750*/  BRA `(.L_x_719) ;  /* 0x0000000000707947 */ /* 0x000fea0003800000 */
.L_x_718:
        /* <DEDUP_REMOVED lines=28> */
.L_x_719:
[----:B------:R-:W-:Y:S05]  /*1920*/  BSYNC.RECONVERGENT B1 ;  /* 0x0000000000017941 */ /* 0x000fea0003800200 */
.L_x_717:
        /* <DEDUP_REMOVED lines=27> */
.L_x_721:
        /* <DEDUP_REMOVED lines=28> */
.L_x_722:
[----:B------:R-:W-:Y:S05]  /*1ca0*/  BSYNC.RECONVERGENT B1 ;  /* 0x0000000000017941 */ /* 0x000fea0003800200 */
.L_x_720:
[----:B------:R-:W-:Y:S01]  /*1cb0*/  IMAD.WIDE R4, R17, 0x2, R62 ;  /* 0x0000000211047825 */ /* 0x000fe200078e023e */
[----:B------:R-:W-:Y:S02]  /*1cc0*/  BSSY.RECONVERGENT B1, `(.L_x_723) ;  /* 0x0000022000017945 */ /* 0x000fe40003800200 */
[----:B------:R-:W-:-:S04]  /*1cd0*/  LOP3.LUT P0, RZ, R4, 0xf, RZ, 0xc0, !PT ;  /* 0x0000000f04ff7812 */ /* 0x000fc8000780c0ff */
[----:B------:R-:W-:-:S13]  /*1ce0*/  ISETP.LT.U32.OR P0, PT, R6, 0x8, P0 ;  /* 0x000000080600780c */ /* 0x000fda0000701470 */
[----:B------:R-:W-:Y:S05]  /*1cf0*/  @P0 BRA `(.L_x_724) ;  /* 0x0000000000080947 */ /* 0x000fea0003800000 */
[----:B------:R-:W5:Y:S01]  /*1d00*/  LDG.E.128 R4, desc[UR16][R4.64] ;  /* 0x0000001004047981 */ /* 0x000f62000c1e1d00 */
[----:B------:R-:W-:Y:S05]  /*1d10*/  BRA `(.L_x_725) ;  /* 0x0000000000707947 */ /* 0x000fea0003800000 */
.L_x_724:
        /* <DEDUP_REMOVED lines=28> */
.L_x_725:
[----:B------:R-:W-:Y:S05]  /*1ee0*/  BSYNC.RECONVERGENT B1 ;  /* 0x0000000000017941 */ /* 0x000fea0003800200 */
.L_x_723:
        /* <DEDUP_REMOVED lines=27> */
.L_x_727:
        /* <DEDUP_REMOVED lines=28> */
.L_x_728:
[----:B------:R-:W-:Y:S05]  /*2260*/  BSYNC.RECONVERGENT B1 ;  /* 0x0000000000017941 */ /* 0x000fea0003800200 */
.L_x_726:
[----:B------:R-:W-:Y:S01]  /*2270*/  IMAD.WIDE R4, R17, 0x2, R62 ;  /* 0x0000000211047825 */ /* 0x000fe200078e023e */
[----:B------:R-:W-:Y:S02]  /*2280*/  BSSY.RECONVERGENT B1, `(.L_x_729) ;  /* 0x0000022000017945 */ /* 0x000fe40003800200 */
[----:B------:R-:W-:-:S04]  /*2290*/  LOP3.LUT P0, RZ, R4, 0xf, RZ, 0xc0, !PT ;  /* 0x0000000f04ff7812 */ /* 0x000fc8000780c0ff */
[----:B------:R-:W-:-:S13]  /*22a0*/  ISETP.LT.U32.OR P0, PT, R6, 0x8, P0 ;  /* 0x000000080600780c */ /* 0x000fda0000701470 */
[----:B------:R-:W-:Y:S05]  /*22b0*/  @P0 BRA `(.L_x_730) ;  /* 0x0000000000080947 */ /* 0x000fea0003800000 */
[----:B------:R-:W5:Y:S01]  /*22c0*/  LDG.E.128 R4, desc[UR16][R4.64] ;  /* 0x0000001004047981 */ /* 0x000f62000c1e1d00 */
[----:B------:R-:W-:Y:S05]  /*22d0*/  BRA `(.L_x_731) ;  /* 0x0000000000707947 */ /* 0x000fea0003800000 */
.L_x_730:
        /* <DEDUP_REMOVED lines=28> */
.L_x_731:
[----:B------:R-:W-:Y:S05]  /*24a0*/  BSYNC.RECONVERGENT B1 ;  /* 0x0000000000017941 */ /* 0x000fea0003800200 */
.L_x_729:
[--C-:B-----5:R-:W-:Y:S02]  /*24b0*/  HADD2.F32 R116, -RZ, R9.reuse.H0_H0 ;  /* 0x20000009ff747230 */ /* 0x120fe40000004100 */
[----:B------:R-:W-:Y:S02]  /*24c0*/  HADD2.F32 R117, -RZ, R9.H1_H1 ;  /* 0x30000009ff757230 */ /* 0x000fe40000004100 */
[----:B------:R-:W-:Y:S02]  /*24d0*/  IMAD R9, R3, 0x400, R17 ;  /* 0x0000040003097824 */ /* 0x000fe400078e0211 */
[--C-:B------:R-:W-:Y:S02]  /*24e0*/  HADD2.F32 R114, -RZ, R10.reuse.H0_H0 ;  /* 0x2000000aff727230 */ /* 0x100fe40000004100 */
[----:B------:R-:W-:Y:S01]  /*24f0*/  HADD2.F32 R115, -RZ, R10.H1_H1 ;  /* 0x3000000aff737230 */ /* 0x000fe20000004100 */
[----:B------:R-:W-:Y:S01]  /*2500*/  ISETP.GE.AND P0, PT, R9, UR12, PT ;  /* 0x0000000c09007c0c */ /* 0x000fe2000bf06270 */
        /* <DEDUP_REMOVED lines=21> */
.L_x_733:
        /* <DEDUP_REMOVED lines=28> */
.L_x_734:
[----:B------:R-:W-:Y:S05]  /*2820*/  BSYNC.RECONVERGENT B1 ;  /* 0x0000000000017941 */ /* 0x000fea0003800200 */
.L_x_732:
[----:B------:R-:W-:Y:S01]  /*2830*/  IMAD.WIDE R64, R9, 0x2, R62 ;  /* 0x0000000209407825 */ /* 0x000fe200078e023e */
[----:B------:R-:W-:Y:S02]  /*2840*/  BSSY.RECONVERGENT B1, `(.L_x_735) ;  /* 0x0000022000017945 */ /* 0x000fe40003800200 */
[----:B------:R-:W-:-:S04]  /*2850*/  LOP3.LUT P0, RZ, R64, 0xf, RZ, 0xc0, !PT ;  /* 0x0000000f40ff7812 */ /* 0x000fc8000780c0ff */
[----:B------:R-:W-:-:S13]  /*2860*/  ISETP.LT.U32.OR P0, PT, R66, 0x8, P0 ;  /* 0x000000084200780c */ /* 0x000fda0000701470 */
[----:B------:R-:W-:Y:S05]  /*2870*/  @P0 BRA `(.L_x_736) ;  /* 0x0000000000080947 */ /* 0x000fea0003800000 */
[----:B------:R-:W5:Y:S01]  /*2880*/  LDG.E.128 R64, desc[UR16][R64.64] ;  /* 0x0000001040407981 */ /* 0x000f62000c1e1d00 */
[----:B------:R-:W-:Y:S05]  /*2890*/  BRA `(.L_x_737) ;  /* 0x0000000000707947 */ /* 0x000fea0003800000 */
.L_x_736:
        /* <DEDUP_REMOVED lines=28> */
.L_x_737:
[----:B------:R-:W-:Y:S05]  /*2a60*/  BSYNC.RECONVERGENT B1 ;  /* 0x0000000000017941 */ /* 0x000fea0003800200 */
.L_x_735:
        /* <DEDUP_REMOVED lines=27> */
.L_x_739:
        /* <DEDUP_REMOVED lines=28> */
.L_x_740:
[----:B------:R-:W-:Y:S05]  /*2de0*/  BSYNC.RECONVERGENT B1 ;  /* 0x0000000000017941 */ /* 0x000fea0003800200 */
.L_x_738:
[----:B------:R-:W-:Y:S01]  /*2df0*/  IMAD.WIDE R62, R73, 0x2, R62 ;  /* 0x00000002493e7825 */ /* 0x000fe200078e023e */
[----:B------:R-:W-:Y:S02]  /*2e00*/  BSSY.RECONVERGENT B1, `(.L_x_741) ;  /* 0x0000022000017945 */ /* 0x000fe40003800200 */
[----:B------:R-:W-:-:S04]  /*2e10*/  LOP3.LUT P0, RZ, R62, 0xf, RZ, 0xc0, !PT ;  /* 0x0000000f3eff7812 */ /* 0x000fc8000780c0ff */
[----:B------:R-:W-:-:S13]  /*2e20*/  ISETP.LT.U32.OR P0, PT, R72, 0x8, P0 ;  /* 0x000000084800780c */ /* 0x000fda0000701470 */
[----:B------:R-:W-:Y:S05]  /*2e30*/  @P0 BRA `(.L_x_742) ;  /* 0x0000000000080947 */ /* 0x000fea0003800000 */
[----:B------:R0:W5:Y:S01]  /*2e40*/  LDG.E.128 R64, desc[UR16][R62.64] ;  /* 0x000000103e407981 */ /* 0x000162000c1e1d00 */
[----:B------:R-:W-:Y:S05]  /*2e50*/  BRA `(.L_x_743) ;  /* 0x0000000000707947 */ /* 0x000fea0003800000 */
.L_x_742:
        /* <DEDUP_REMOVED lines=28> */
.L_x_743:
[----:B------:R-:W-:Y:S05]  /*3020*/  BSYNC.RECONVERGENT B1 ;  /* 0x0000000000017941 */ /* 0x000fea0003800200 */
.L_x_741:
        /* <DEDUP_REMOVED lines=9> */
[----:B0-----:R-:W-:Y:S02]  /*30c0*/  HADD2.F32 R63, -RZ, R64.H1_H1 ;  /* 0x30000040ff3f7230 */ /* 0x001fe40000004100 */
[--C-:B------:R-:W-:Y:S02]  /*30d0*/  HADD2.F32 R62, -RZ, R65.reuse.H0_H0 ;  /* 0x20000041ff3e7230 */ /* 0x100fe40000004100 */
[----:B------:R-:W-:-:S02]  /*30e0*/  HADD2.F32 R69, -RZ, R65.H1_H1 ;  /* 0x30000041ff457230 */ /* 0x000fc40000004100 */
[--C-:B------:R-:W-:Y:S02]  /*30f0*/  HADD2.F32 R68, -RZ, R66.reuse.H0_H0 ;  /* 0x20000042ff447230 */ /* 0x100fe40000004100 */
[----:B------:R-:W-:Y:S02]  /*3100*/  HADD2.F32 R71, -RZ, R66.H1_H1 ;  /* 0x30000042ff477230 */ /* 0x000fe40000004100 */
[--C-:B------:R-:W-:Y:S02]  /*3110*/  HADD2.F32 R70, -RZ, R67.reuse.H0_H0 ;  /* 0x20000043ff467230 */ /* 0x100fe40000004100 */
[----:B------:R-:W-:-:S07]  /*3120*/  HADD2.F32 R163, -RZ, R67.H1_H1 ;  /* 0x30000043ffa37230 */ /* 0x000fce0000004100 */
.L_x_695:
[----:B------:R-:W-:Y:S05]  /*3130*/  BSYNC.RECONVERGENT B0 ;  /* 0x0000000000007941 */ /* 0x000fea0003800200 */
.L_x_694:
[----:B------:R-:W1:Y:S01]  /*3140*/  LDCU.U8 UR22, c[0x0][0x404] ;  /* 0x00008080ff1677ac */ /* 0x000e620008000000 */
[----:B------:R-:W2:Y:S01]  /*3150*/  LDCU UR4, c[0x0][0x388] ;  /* 0x00007100ff0477ac */ /* 0x000ea20008000800 */
[----:B-1----:R-:W-:Y:S02]  /*3160*/  UISETP.NE.AND UP0, UPT, UR22, URZ, UPT ;  /* 0x000000ff1600728c */ /* 0x002fe4000bf05270 */
[----:B--2---:R-:W-:-:S07]  /*3170*/  UISETP.GE.AND UP1, UPT, UR15, UR4, UPT ;  /* 0x000000040f00728c */ /* 0x004fce000bf26270 */
[----:B------:R-:W-:Y:S05]  /*3180*/  BRA.U !UP0, `(.L_x_744) ;  /* 0x0000000108087547 */ /* 0x000fea000b800000 */
[----:B------:R-:W1:Y:S02]  /*3190*/  LDC.64 R64, c[0x0][0x3e0] ;  /* 0x0000f800ff407b82 */ /* 0x000e640000000a00 */
[----:B-1----:R1:W5:Y:S02]  /*31a0*/  LDG.E R161, desc[UR16][R64.64] ;  /* 0x0000001040a17981 */ /* 0x002364000c1e1900 */
.L_x_744:
        /* <DEDUP_REMOVED lines=121> */
[----:B------:R-:W-:Y:S01]  /*3940*/  UIMAD UR8, UR15, UR11, URZ ;  /* 0x0000000b0f0872a4 */ /* 0x000fe2000f8e02ff */
[----:B------:R-:W-:Y:S01]  /*3950*/  LOP3.LUT R64, RZ, R60, RZ, 0x33, !PT ;  /* 0x0000003cff407212 */ /* 0x000fe200078e33ff */
[----:B------:R-:W-:Y:S01]  /*3960*/  IMAD R90, R73, 0x400, R92 ;  /* 0x00000400495a7824 */ /* 0x000fe200078e025c */
        /* <DEDUP_REMOVED lines=29> */
[----:B------:R-:W-:-:S02]  /*3b40*/  LOP3.LUT R89, R64, 0x3, RZ, 0xc0, !PT ;  /* 0x0000000340597812 */ /* 0x000fc400078ec0ff */
[----:B------:R-:W-:Y:S02]  /*3b50*/  IADD3 R87, PT, PT, -R98, UR12, RZ ;  /* 0x0000000c62577c10 */ /* 0x000fe4000fffe1ff */
[----:B------:R-:W-:Y:S02]  /*3b60*/  IADD3 R86, PT, PT, -R95, UR12, RZ ;  /* 0x0000000c5f567c10 */ /* 0x000fe4000fffe1ff */
[----:B------:R-:W-:Y:S02]  /*3b70*/  IADD3 R85, PT, PT, -R93, UR12, RZ ;  /* 0x0000000c5d557c10 */ /* 0x000fe4000fffe1ff */
[----:B------:R-:W-:Y:S02]  /*3b80*/  IADD3 R83, PT, PT, -R92, UR12, RZ ;  /* 0x0000000c5c537c10 */ /* 0x000fe4000fffe1ff */
[----:B------:R-:W-:Y:S02]  /*3b90*/  IADD3 R82, PT, PT, -R90, UR12, RZ ;  /* 0x0000000c5a527c10 */ /* 0x000fe4000fffe1ff */
[----:B------:R-:W-:-:S02]  /*3ba0*/  IADD3 R81, PT, PT, -R88, UR12, RZ ;  /* 0x0000000c58517c10 */ /* 0x000fc4000fffe1ff */
[----:B------:R-:W-:-:S07]  /*3bb0*/  IADD3 R80, PT, PT, -R84, UR12, RZ ;  /* 0x0000000c54507c10 */ /* 0x000fce000fffe1ff */
.L_x_843:
        /* <DEDUP_REMOVED lines=16> */
.L_x_749:
        /* <DEDUP_REMOVED lines=28> */
.L_x_750:
[----:B------:R-:W-:Y:S05]  /*3e80*/  BSYNC.RECONVERGENT B1 ;  /* 0x0000000000017941 */ /* 0x000fea0003800200 */
.L_x_748:
[----:B------:R-:W-:Y:S01]  /*3e90*/  ISETP.GE.AND P1, PT, R98, UR19, PT ;  /* 0x0000001362007c0c */ /* 0x000fe2000bf26270 */
[--C-:B-----5:R-:W-:Y:S02]  /*3ea0*/  HADD2.F32 R79, -RZ, R64.reuse.H0_H0 ;  /* 0x20000040ff4f7230 */ /* 0x120fe40000004100 */
[----:B------:R-:W-:Y:S02]  /*3eb0*/  HADD2.F32 R178, -RZ, R64.H1_H1 ;  /* 0x30000040ffb27230 */ /* 0x000fe40000004100 */
[--C-:B------:R-:W-:Y:S02]  /*3ec0*/  HADD2.F32 R162, -RZ, R65.reuse.H0_H0 ;  /* 0x20000041ffa27230 */ /* 0x100fe40000004100 */
[----:B------:R-:W-:Y:S02]  /*3ed0*/  HADD2.F32 R194, -RZ, R65.H1_H1 ;  /* 0x30000041ffc27230 */ /* 0x000fe40000004100 */
[--C-:B------:R-:W-:Y:S02]  /*3ee0*/  HADD2.F32 R193, -RZ, R66.reuse.H0_H0 ;  /* 0x20000042ffc17230 */ /* 0x100fe40000004100 */
[----:B------:R-:W-:-:S02]  /*3ef0*/  HADD2.F32 R210, -RZ, R66.H1_H1 ;  /* 0x30000042ffd27230 */ /* 0x000fc40000004100 */
[--C-:B------:R-:W-:Y:S02]  /*3f00*/  HADD2.F32 R209, -RZ, R67.reuse.H0_H0 ;  /* 0x20000043ffd17230 */ /* 0x100fe40000004100 */
[----:B------:R-:W-:Y:S01]  /*3f10*/  HADD2.F32 R218, -RZ, R67.H1_H1 ;  /* 0x30000043ffda7230 */ /* 0x000fe20000004100 */
        /* <DEDUP_REMOVED lines=9> */
.L_x_752:
        /* <DEDUP_REMOVED lines=28> */
.L_x_753:
[----:B------:R-:W-:Y:S05]  /*4170*/  BSYNC.RECONVERGENT B1 ;  /* 0x0000000000017941 */ /* 0x000fea0003800200 */
.L_x_751:
        /* <DEDUP_REMOVED lines=18> */
.L_x_755:
        /* <DEDUP_REMOVED lines=28> */
.L_x_756:
[----:B------:R-:W-:Y:S05]  /*4460*/  BSYNC.RECONVERGENT B1 ;  /* 0x0000000000017941 */ /* 0x000fea0003800200 */
.L_x_754:
        /* <DEDUP_REMOVED lines=18> */
.L_x_758:
        /* <DEDUP_REMOVED lines=28> */
.L_x_759:
[----:B------:R-:W-:Y:S05]  /*4750*/  BSYNC.RECONVERGENT B1 ;  /* 0x0000000000017941 */ /* 0x000fea0003800200 */
.L_x_757:
        /* <DEDUP_REMOVED lines=18> */
.L_x_761:
        /* <DEDUP_REMOVED lines=28> */
.L_x_762:
[----:B------:R-:W-:Y:S05]  /*4a40*/  BSYNC.RECONVERGENT B1 ;  /* 0x0000000000017941 */ /* 0x000fea0003800200 */
.L_x_760:
        /* <DEDUP_REMOVED lines=18> */
.L_x_764:
        /* <DEDUP_REMOVED lines=28> */
.L_x_765:
[----:B------:R-:W-:Y:S05]  /*4d30*/  BSYNC.RECONVERGENT B1 ;  /* 0x0000000000017941 */ /* 0x000fea0003800200 */
.L_x_763:
        /* <DEDUP_REMOVED lines=18> */
.L_x_767:
        /* <DEDUP_REMOVED lines=28> */
.L_x_768:
[----:B------:R-:W-:Y:S05]  /*5020*/  BSYNC.RECONVERGENT B1 ;  /* 0x0000000000017941 */ /* 0x000fea0003800200 */
.L_x_766:
        /* <DEDUP_REMOVED lines=18> */
.L_x_770:
        /* <DEDUP_REMOVED lines=28> */
.L_x_771:
[----:B------:R-:W-:Y:S05]  /*5310*/  BSYNC.RECONVERGENT B1 ;  /* 0x0000000000017941 */ /* 0x000fea0003800200 */
.L_x_769:
[--C-:B-----5:R-:W-:Y:S02]  /*5320*/  HADD2.F32 R72, -RZ, R64.reuse.H0_H0 ;  /* 0x20000040ff487230 */ /* 0x120fe40000004100 */
[----:B------:R-:W-:Y:S02]  /*5330*/  HADD2.F32 R176, -RZ, R64.H1_H1 ;  /* 0x30000040ffb07230 */ /* 0x000fe40000004100 */
[--C-:B------:R-:W-:Y:S02]  /*5340*/  HADD2.F32 R177, -RZ, R65.reuse.H0_H0 ;  /* 0x20000041ffb17230 */ /* 0x100fe40000004100 */
[----:B------:R-:W-:Y:S02]  /*5350*/  HADD2.F32 R180, -RZ, R65.H1_H1 ;  /* 0x30000041ffb47230 */ /* 0x000fe40000004100 */
[--C-:B------:R-:W-:Y:S02]  /*5360*/  HADD2.F32 R179, -RZ, R66.reuse.H0_H0 ;  /* 0x20000042ffb37230 */ /* 0x100fe40000004100 */
[----:B------:R-:W-:-:S02]  /*5370*/  HADD2.F32 R196, -RZ, R66.H1_H1 ;  /* 0x30000042ffc47230 */ /* 0x000fc40000004100 */
[--C-:B------:R-:W-:Y:S02]  /*5380*/  HADD2.F32 R195, -RZ, R67.reuse.H0_H0 ;  /* 0x20000043ffc37230 */ /* 0x100fe40000004100 */
[----:B------:R-:W-:-:S07]  /*5390*/  HADD2.F32 R211, -RZ, R67.H1_H1 ;  /* 0x30000043ffd37230 */ /* 0x000fce0000004100 */
.L_x_747:
[----:B------:R-:W-:Y:S05]  /*53a0*/  BSYNC.RECONVERGENT B0 ;  /* 0x0000000000007941 */ /* 0x000fea0003800200 */
.L_x_746:
        /* <DEDUP_REMOVED lines=80> */
.L_x_773:
[----:B------:R-:W-:Y:S05]  /*58b0*/  BSYNC.RECONVERGENT B0 ;  /* 0x0000000000007941 */ /* 0x000fea0003800200 */
.L_x_772:
        /* <DEDUP_REMOVED lines=27> */
.L_x_774:
        /* <DEDUP_REMOVED lines=55> */
.L_x_777:
[----:B------:R-:W3:Y:S04]  /*5de0*/  LDG.E.STRONG.GPU R220, desc[UR16][R66.64] ;  /* 0x0000001042dc7981 */ /* 0x000ee8000c1ef900 */
[----:B---3--:R-:W-:Y:S01]  /*5df0*/  CCTL.IVALL ;  /* 0x00000000ff00798f */ /* 0x008fe20002000000 */
[----:B------:R-:W-:Y:S05]  /*5e00*/  YIELD ;  /* 0x0000000000007946 */ /* 0x000fea0003800000 */
[----:B------:R-:W-:-:S13]  /*5e10*/  ISETP.NE.AND P0, PT, R220, UR12, PT ;  /* 0x0000000cdc007c0c */ /* 0x000fda000bf05270 */
[----:B------:R-:W-:Y:S05]  /*5e20*/  @P0 BRA `(.L_x_777) ;  /* 0xfffffffc00ec0947 */ /* 0x000fea000383ffff */
.L_x_776:
        /* <DEDUP_REMOVED lines=24> */
.L_x_782:
        /* <DEDUP_REMOVED lines=38> */
.L_x_781:
[----:B------:R-:W-:Y:S05]  /*6210*/  BSYNC.RECONVERGENT B1 ;  /* 0x0000000000017941 */ /* 0x000fea0003800200 */
.L_x_780:
        /* <DEDUP_REMOVED lines=25> */
.L_x_784:
[----:B------:R-:W-:Y:S05]  /*63b0*/  BSYNC.RECONVERGENT B1 ;  /* 0x0000000000017941 */ /* 0x000fea0003800200 */
.L_x_783:
        /* <DEDUP_REMOVED lines=17> */
.L_x_786:
[----:B------:R-:W-:Y:S05]  /*64d0*/  BSYNC.RECONVERGENT B1 ;  /* 0x0000000000017941 */ /* 0x000fea0003800200 */
.L_x_785:
        /* <DEDUP_REMOVED lines=11> */
.L_x_779:
[----:B------:R-:W-:Y:S05]  /*6590*/  BSYNC.RECONVERGENT B0 ;  /* 0x0000000000007941 */ /* 0x000fea0003800200 */
.L_x_778:
[----:B------:R-:W3:Y:S01]  /*65a0*/  SHFL.BFLY PT, R64, R225, 0x1, 0x1f ;  /* 0x0c201f00e1407f89 */ /* 0x000ee200000e0000 */
[----:B------:R-:W-:Y:S01]  /*65b0*/  ULOP3.LUT UR4, UR4, 0x3, URZ, 0xc0, !UPT ;  /* 0x0000000304047892 */ /* 0x000fe2000f8ec0ff */
[----:B---3--:R-:W-:-:S05]  /*65c0*/  FADD R64, R64, R225 ;  /* 0x000000e140407221 */ /* 0x008fca0000000000 */
[----:B------:R-:W3:Y:S02]  /*65d0*/  SHFL.BFLY PT, R65, R64, 0x2, 0x1f ;  /* 0x0c401f0040417f89 */ /* 0x000ee400000e0000 */
[----:B---3--:R-:W-:-:S05]  /*65e0*/  FADD R65, R64, R65 ;  /* 0x0000004140417221 */ /* 0x008fca0000000000 */
[----:B--2---:R-:W2:Y:S02]  /*65f0*/  SHFL.BFLY PT, R66, R65, 0x4, 0x1f ;  /* 0x0c801f0041427f89 */ /* 0x004ea400000e0000 */
[----:B--2---:R-:W-:-:S05]  /*6600*/  FADD R67, R65, R66 ;  /* 0x0000004241437221 */ /* 0x004fca0000000000 */
[----:B------:R-:W1:Y:S02]  /*6610*/  SHFL.BFLY PT, R66, R67, 0x8, 0x1f ;  /* 0x0d001f0043427f89 */ /* 0x000e6400000e0000 */
[----:B-1----:R-:W-:-:S05]  /*6620*/  FADD R220, R67, R66 ;  /* 0x0000004243dc7221 */ /* 0x002fca0000000000 */
[----:B------:R-:W1:Y:S02]  /*6630*/  SHFL.BFLY PT, R221, R220, 0x10, 0x1f ;  /* 0x0e001f00dcdd7f89 */ /* 0x000e6400000e0000 */
[----:B-1----:R-:W-:-:S07]  /*6640*/  FADD R66, R220, R221 ;  /* 0x000000dddc427221 */ /* 0x002fce0000000000 */
.L_x_775:
        /* <DEDUP_REMOVED lines=260> */
.L_x_788:
[----:B------:R-:W-:Y:S05]  /*7690*/  BSYNC.RECONVERGENT B0 ;  /* 0x0000000000007941 */ /* 0x000fea0003800200 */
.L_x_787:
        /* <DEDUP_REMOVED lines=24> */
.L_x_789:
        /* <DEDUP_REMOVED lines=54> */
.L_x_792:
[----:B------:R-:W3:Y:S04]  /*7b80*/  LDG.E.STRONG.GPU R220, desc[UR16][R66.64] ;  /* 0x0000001042dc7981 */ /* 0x000ee8000c1ef900 */
[----:B---3--:R-:W-:Y:S01]  /*7b90*/  CCTL.IVALL ;  /* 0x00000000ff00798f */ /* 0x008fe20002000000 */
[----:B------:R-:W-:Y:S05]  /*7ba0*/  YIELD ;  /* 0x0000000000007946 */ /* 0x000fea0003800000 */
[----:B------:R-:W-:-:S13]  /*7bb0*/  ISETP.NE.AND P1, PT, R220, UR12, PT ;  /* 0x0000000cdc007c0c */ /* 0x000fda000bf25270 */
[----:B------:R-:W-:Y:S05]  /*7bc0*/  @P1 BRA `(.L_x_792) ;  /* 0xfffffffc00ec1947 */ /* 0x000fea000383ffff */
.L_x_791:
        /* <DEDUP_REMOVED lines=20> */
.L_x_797:
        /* <DEDUP_REMOVED lines=37> */
.L_x_796:
[----:B------:R-:W-:Y:S05]  /*7f60*/  BSYNC.RECONVERGENT B1 ;  /* 0x0000000000017941 */ /* 0x000fea0003800200 */
.L_x_795:
        /* <DEDUP_REMOVED lines=25> */
.L_x_799:
[----:B------:R-:W-:Y:S05]  /*8100*/  BSYNC.RECONVERGENT B1 ;  /* 0x0000000000017941 */ /* 0x000fea0003800200 */
.L_x_798:
        /* <DEDUP_REMOVED lines=17> */
.L_x_801:
[----:B------:R-:W-:Y:S05]  /*8220*/  BSYNC.RECONVERGENT B1 ;  /* 0x0000000000017941 */ /* 0x000fea0003800200 */
.L_x_800:
        /* <DEDUP_REMOVED lines=11> */
.L_x_794:
[----:B------:R-:W-:Y:S05]  /*82e0*/  BSYNC.RECONVERGENT B0 ;  /* 0x0000000000007941 */ /* 0x000fea0003800200 */
.L_x_793:
        /* <DEDUP_REMOVED lines=11> */
.L_x_790:
[----:B------:R-:W1:Y:S01]  /*83a0*/  LDCU UR5, c[0x0][0x3d8] ;  /* 0x00007b00ff0577ac */ /* 0x000e620008000800 */
[----:B------:R-:W-:Y:S01]  /*83b0*/  LOP3.LUT R65, R61, 0x3e0, RZ, 0xc0, !PT ;  /* 0x000003e03d417812 */ /* 0x000fe200078ec0ff */
[----:B------:R-:W-:Y:S01]  /*83c0*/  IMAD.U32 R64, RZ, RZ, UR14 ;  /* 0x0000000eff407e24 */ /* 0x000fe2000f8e00ff */
[----:B------:R-:W-:Y:S01]  /*83d0*/  ISETP.LE.OR P0, PT, R219, UR15, P0 ;  /* 0x0000000fdb007c0c */ /* 0x000fe20008703670 */
[----:B------:R-:W-:Y:S02]  /*83e0*/  UISETP.GE.AND UP0, UPT, UR15, UR18, UPT ;  /* 0x000000120f00728c */ /* 0x000fe4000bf06270 */
[----:B------:R-:W-:Y:S01]  /*83f0*/  IMAD.U32 R223, RZ, RZ, UR15 ;  /* 0x0000000fffdf7e24 */ /* 0x000fe2000f8e00ff */
[----:B------:R-:W-:Y:S01]  /*8400*/  BSSY.RECONVERGENT B0, `(.L_x_802) ;  /* 0x00003f1000007945 */ /* 0x000fe20003800200 */
[----:B------:R-:W-:Y:S02]  /*8410*/  IMAD R65, R65, UR23, R60 ;  /* 0x0000001741417c24 */ /* 0x000fe4000f8e023c */
[----:B------:R-:W-:Y:S01]  /*8420*/  IMAD.U32 R225, RZ, RZ, UR15 ;  /* 0x0000000fffe17e24 */ /* 0x000fe2000f8e00ff */
[----:B------:R-:W-:Y:S01]  /*8430*/  PLOP3.LUT P1, PT, PT, PT, UP0, 0x80, 0x8 ;  /* 0x000000000008781c */ /* 0x000fe20003f2f008 */
[----:B------:R-:W-:-:S05]  /*8440*/  IMAD R65, R64, 0x20, R65 ;  /* 0x0000002040417824 */ /* 0x000fca00078e0241 */
[----:B------:R-:W-:Y:S01]  /*8450*/  ISETP.NE.OR P1, PT, R65, RZ, P1 ;  /* 0x000000ff4100720c */ /* 0x000fe20000f25670 */
[----:B-1----:R-:W-:-:S05]  /*8460*/  FFMA R222, R66, R59, UR5 ;  /* 0x0000000542de7e23 */ /* 0x002fca000800003b */
        /* <DEDUP_REMOVED lines=67> */
.L_x_805:
[----:B------:R-:W-:Y:S01]  /*88a0*/  VIADD R222, R58, 0x1 ;  /* 0x000000013ade7836 */ /* 0x000fe20000000000 */
        /* <DEDUP_REMOVED lines=14> */
[----:B------:R-:W-:Y:S01]  /*8990*/  @!P6 FMUL R65, R161, R65 ;  /* 0x00000041a141e220 */ /* 0x000fe20000400000 */
        /* <DEDUP_REMOVED lines=14> */
.L_x_806:
[----:B------:R-:W-:Y:S05]  /*8a80*/  BSYNC.RECONVERGENT B1 ;  /* 0x0000000000017941 */ /* 0x000fea0003800200 */
.L_x_804:
[----:B------:R-:W1:Y:S01]  /*8a90*/  LDC.64 R222, c[0x0][0x3c8] ;  /* 0x0000f200ffde7b82 */ /* 0x000e620000000a00 */
[----:B------:R-:W-:Y:S01]  /*8aa0*/  IMAD.U32 R227, RZ, RZ, UR19 ;  /* 0x00000013ffe37e24 */ /* 0x000fe2000f8e00ff */
[----:B------:R-:W-:Y:S01]  /*8ab0*/  ISETP.GT.U32.AND P2, PT, R91, 0x7, PT ;  /* 0x000000075b00780c */ /* 0x000fe20003f44070 */
[----:B------:R-:W-:Y:S01]  /*8ac0*/  BSSY.RECONVERGENT B1, `(.L_x_807) ;  /* 0x0000022000017945 */ /* 0x000fe20003800200 */
[----:B------:R-:W-:Y:S01]  /*8ad0*/  F2FP.F16.F32.PACK_AB R229, R65, R229 ;  /* 0x000000e541e5723e */ /* 0x000fe200000000ff */
[----:B------:R-:W-:Y:S01]  /*8ae0*/  IMAD R225, R227, UR15, R58 ;  /* 0x0000000fe3e17c24 */ /* 0x000fe2000f8e023a */
[----:B------:R-:W-:Y:S02]  /*8af0*/  F2FP.F16.F32.PACK_AB R65, R67, R231 ;  /* 0x000000e74341723e */ /* 0x000fe400000000ff */
[----:B------:R-:W-:Y:S02]  /*8b00*/  F2FP.F16.F32.PACK_AB R64, R64, R233 ;  /* 0x000000e94040723e */ /* 0x000fe400000000ff */
[----:B------:R-:W-:Y:S01]  /*8b10*/  F2FP.F16.F32.PACK_AB R67, R66, R235 ;  /* 0x000000eb4243723e */ /* 0x000fe200000000ff */
        /* <DEDUP_REMOVED lines=25> */
.L_x_808:
[----:B------:R-:W-:Y:S02]  /*8cb0*/  IMAD.MOV.U32 R66, RZ, RZ, R64 ;  /* 0x000000ffff427224 */ /* 0x000fe400078e0040 */
[----:B------:R-:W-:-:S05]  /*8cc0*/  IMAD.MOV.U32 R64, RZ, RZ, R229 ;  /* 0x000000ffff407224 */ /* 0x000fca00078e00e5 */
[----:B------:R1:W-:Y:S02]  /*8cd0*/  STG.E.128 desc[UR16][R224.64], R64 ;  /* 0x00000040e0007986 */ /* 0x0003e4000c101d10 */
.L_x_809:
[----:B------:R-:W-:Y:S05]  /*8ce0*/  BSYNC.RECONVERGENT B1 ;  /* 0x0000000000017941 */ /* 0x000fea0003800200 */
.L_x_807:
[----:B------:R-:W-:-:S04]  /*8cf0*/  ISETP.GE.AND P1, PT, R98, UR19, PT ;  /* 0x0000001362007c0c */ /* 0x000fc8000bf26270 */
[----:B------:R-:W-:-:S13]  /*8d00*/  ISETP.LE.OR P1, PT, R219, UR15, P1 ;  /* 0x0000000fdb007c0c */ /* 0x000fda0008f23670 */
[----:B------:R-:W-:Y:S05]  /*8d10*/  @P1 BRA `(.L_x_803) ;  /* 0x00000034007c1947 */ /* 0x000fea0003800000 */
[--C-:B-1----:R-:W-:Y:S01]  /*8d20*/  FADD R67, R164, -R221.reuse ;  /* 0x800000dda4437221 */ /* 0x102fe20000000000 */
[--C-:B------:R-:W-:Y:S01]  /*8d30*/  FADD R219, R165, -R221.reuse ;  /* 0x800000dda5db7221 */ /* 0x100fe20000000000 */
[--C-:B------:R-:W-:Y:S01]  /*8d40*/  FADD R229, R191, -R221.reuse ;  /* 0x800000ddbfe57221 */ /* 0x100fe20000000000 */
[--C-:B------:R-:W-:Y:S01]  /*8d50*/  FADD R65, R78, -R221.reuse ;  /* 0x800000dd4e417221 */ /* 0x100fe20000000000 */
[--C-:B--2---:R-:W-:Y:S01]  /*8d60*/  FADD R225, R192, -R221.reuse ;  /* 0x800000ddc0e17221 */ /* 0x104fe20000000000 */
        /* <DEDUP_REMOVED lines=59> */
.L_x_811:
        /* <DEDUP_REMOVED lines=22> */
.L_x_812:
[----:B------:R-:W-:Y:S05]  /*9280*/  BSYNC.RECONVERGENT B1 ;  /* 0x0000000000017941 */ /* 0x000fea0003800200 */
.L_x_810:
[----:B------:R-:W-:Y:S01]  /*9290*/  IMAD R225, R227, UR15, R98 ;  /* 0x0000000fe3e17c24 */ /* 0x000fe2000f8e0262 */
[----:B------:R-:W-:Y:S01]  /*92a0*/  F2FP.F16.F32.PACK_AB R226, R219, R226 ;  /* 0x000000e2dbe2723e */ /* 0x000fe200000000ff */
[----:B------:R-:W-:Y:S01]  /*92b0*/  BSSY.RECONVERGENT B1, `(.L_x_813) ;  /* 0x0000021000017945 */ /* 0x000fe20003800200 */
[----:B------:R-:W-:Y:S01]  /*92c0*/  F2FP.F16.F32.PACK_AB R228, R228, R229 ;  /* 0x000000e5e4e4723e */ /* 0x000fe200000000ff */
[----:B------:R-:W-:Y:S01]  /*92d0*/  IMAD.WIDE R224, R225, 0x2, R222 ;  /* 0x00000002e1e07825 */ /* 0x000fe200078e02de */
[----:B------:R-:W-:Y:S02]  /*92e0*/  F2FP.F16.F32.PACK_AB R219, R67, R66 ;  /* 0x0000004243db723e */ /* 0x000fe400000000ff */
[----:B------:R-:W-:Y:S02]  /*92f0*/  F2FP.F16.F32.PACK_AB R64, R64, R65 ;  /* 0x000000414040723e */ /* 0x000fe400000000ff */
        /* <DEDUP_REMOVED lines=28> */
.L_x_814:
[----:B------:R-:W-:Y:S05]  /*94c0*/  BSYNC.RECONVERGENT B1 ;  /* 0x0000000000017941 */ /* 0x000fea0003800200 */
.L_x_813:
[----:B------:R-:W-:Y:S05]  /*94d0*/  @P2 BRA `(.L_x_803) ;  /* 0x0000002c008c2947 */ /* 0x000fea0003800000 */
[--C-:B-12---:R-:W-:Y:S01]  /*94e0*/  FADD R67, R166, -R221.reuse ;  /* 0x800000dda6437221 */ /* 0x106fe20000000000 */
        /* <DEDUP_REMOVED lines=63> */
.L_x_816:
        /* <DEDUP_REMOVED lines=22> */
.L_x_817:
[----:B------:R-:W-:Y:S05]  /*9a40*/  BSYNC.RECONVERGENT B1 ;  /* 0x0000000000017941 */ /* 0x000fea0003800200 */
.L_x_815:
        /* <DEDUP_REMOVED lines=35> */
.L_x_819:
[----:B------:R-:W-:Y:S05]  /*9c80*/  BSYNC.RECONVERGENT B1 ;  /* 0x0000000000017941 */ /* 0x000fea0003800200 */
.L_x_818:
        /* <DEDUP_REMOVED lines=65> */
.L_x_821:
        /* <DEDUP_REMOVED lines=22> */
.L_x_822:
[----:B------:R-:W-:Y:S05]  /*a200*/  BSYNC.RECONVERGENT B1 ;  /* 0x0000000000017941 */ /* 0x000fea0003800200 */
.L_x_820:
        /* <DEDUP_REMOVED lines=35> */
.L_x_824:
[----:B------:R-:W-:Y:S05]  /*a440*/  BSYNC.RECONVERGENT B1 ;  /* 0x0000000000017941 */ /* 0x000fea0003800200 */
.L_x_823:
        /* <DEDUP_REMOVED lines=65> */
.L_x_826:
        /* <DEDUP_REMOVED lines=22> */
.L_x_827:
[----:B------:R-:W-:Y:S05]  /*a9c0*/  BSYNC.RECONVERGENT B1 ;  /* 0x0000000000017941 */ /* 0x000fea0003800200 */
.L_x_825:
        /* <DEDUP_REMOVED lines=35> */
.L_x_829:
[----:B------:R-:W-:Y:S05]  /*ac00*/  BSYNC.RECONVERGENT B1 ;  /* 0x0000000000017941 */ /* 0x000fea0003800200 */
.L_x_828:
        /* <DEDUP_REMOVED lines=65> */
.L_x_831:
        /* <DEDUP_REMOVED lines=22> */
.L_x_832:
[----:B------:R-:W-:Y:S05]  /*b180*/  BSYNC.RECONVERGENT B1 ;  /* 0x0000000000017941 */ /* 0x000fea0003800200 */
.L_x_830:
        /* <DEDUP_REMOVED lines=35> */
.L_x_834:
[----:B------:R-:W-:Y:S05]  /*b3c0*/  BSYNC.RECONVERGENT B1 ;  /* 0x0000000000017941 */ /* 0x000fea0003800200 */
.L_x_833:
        /* <DEDUP_REMOVED lines=65> */
.L_x_836:
        /* <DEDUP_REMOVED lines=22> */
.L_x_837:
[----:B------:R-:W-:Y:S05]  /*b940*/  BSYNC.RECONVERGENT B1 ;  /* 0x0000000000017941 */ /* 0x000fea0003800200 */
.L_x_835:
        /* <DEDUP_REMOVED lines=35> */
.L_x_839:
[----:B------:R-:W-:Y:S05]  /*bb80*/  BSYNC.RECONVERGENT B1 ;  /* 0x0000000000017941 */ /* 0x000fea0003800200 */
.L_x_838:
        /* <DEDUP_REMOVED lines=33> */
[----:B------:R-:W-:Y:S01]  /*bda0*/  VIADD R228, R84, 0x6 ;  /* 0x0000000654e47836 */ /* 0x000fe20000000000 */
        /* <DEDUP_REMOVED lines=31> */
.L_x_841:
[----:B------:R-:W-:Y:S01]  /*bfa0*/  VIADD R224, R84, 0x1 ;  /* 0x0000000154e07836 */ /* 0x000fe20000000000 */
        /* <DEDUP_REMOVED lines=21> */
.L_x_842:
[----:B------:R-:W-:Y:S05]  /*c100*/  BSYNC.RECONVERGENT B1 ;  /* 0x0000000000017941 */ /* 0x000fea0003800200 */
.L_x_840:
[----:B------:R-:W-:Y:S01]  /*c110*/  IMAD R227, R227, UR15, R84 ;  /* 0x0000000fe3e37c24 */ /* 0x000fe2000f8e0254 */
[----:B------:R-:W-:Y:S02]  /*c120*/  F2FP.F16.F32.PACK_AB R220, R221, R220 ;  /* 0x000000dcdddc723e */ /* 0x000fe400000000ff */
[----:B------:R-:W-:Y:S01]  /*c130*/  F2FP.F16.F32.PACK_AB R219, R219, R66 ;  /* 0x00000042dbdb723e */ /* 0x000fe200000000ff */
[----:B------:R-:W-:Y:S01]  /*c140*/  IMAD.WIDE R222, R227, 0x2, R222 ;  /* 0x00000002e3de7825 */ /* 0x000fe200078e02de */
[----:B------:R-:W-:Y:S02]  /*c150*/  F2FP.F16.F32.PACK_AB R64, R64, R65 ;  /* 0x000000414040723e */ /* 0x000fe400000000ff */
[----:B------:R-:W-:Y:S02]  /*c160*/  F2FP.F16.F32.PACK_AB R67, R67, R225 ;  /* 0x000000e14343723e */ /* 0x000fe400000000ff */
        /* <DEDUP_REMOVED lines=26> */
.L_x_803:
[----:B------:R-:W-:Y:S05]  /*c310*/  BSYNC.RECONVERGENT B0 ;  /* 0x0000000000007941 */ /* 0x000fea0003800200 */
.L_x_802:
[----:B------:R-:W0:Y:S02]  /*c320*/  LDCU UR5, c[0x0][0x380] ;  /* 0x00007000ff0577ac */ /* 0x000e240008000800 */
[----:B0-----:R-:W-:-:S04]  /*c330*/  UIADD3 UR15, UPT, UPT, UR15, UR5, URZ ;  /* 0x000000050f0f7290 */ /* 0x001fc8000fffe0ff */
[----:B------:R-:W-:-:S09]  /*c340*/  UISETP.GE.AND UP0, UPT, UR15, UR18, UPT ;  /* 0x000000120f00728c */ /* 0x000fd2000bf06270 */
[----:B------:R-:W-:Y:S05]  /*c350*/  BRA.U !UP0, `(.L_x_843) ;  /* 0xffffff7908187547 */ /* 0x000fea000b83ffff */
.L_x_745:
        /* <DEDUP_REMOVED lines=40> */
.L_x_852:
[----:B------:R-:W-:Y:S02]  /*c5e0*/  ISETP.NE.AND P0, PT, R61, RZ, PT ;  /* 0x000000ff3d00720c */ /* 0x000fe40003f05270 */
[----:B-1----:R-:W-:-:S11]  /*c5f0*/  FMNMX R5, R3, R2, !PT ;  /* 0x0000000203057209 */ /* 0x002fd60007800000 */
[----:B------:R-:W-:Y:S05]  /*c600*/  @P0 BRA `(.L_x_845) ;  /* 0x0000000000080947 */ /* 0x000fea0003800000 */
[----:B0-----:R-:W0:Y:S02]  /*c610*/  LDC.64 R2, c[0x0][0x3f8] ;  /* 0x0000fe00ff027b82 */ /* 0x001e240000000a00 */
[----:B0-----:R1:W-:Y:S02]  /*c620*/  REDG.E.MAX.S32.STRONG.GPU desc[UR16][R2.64], R5 ;  /* 0x000000050200798e */ /* 0x0013e4000d12e310 */
.L_x_845:
[----:B------:R-:W-:Y:S05]  /*c630*/  BSYNC B0 ;  /* 0x0000000000007941 */ /* 0x000fea0003800000 */
.L_x_844:
        /* <DEDUP_REMOVED lines=15> */
[----:B--234-:R-:W-:Y:S05]  /*c730*/  CALL.REL.NOINC `($__internal_3_$__cuda_sm20_rcp_rn_f32_slowpath) ;  /* 0x0000000000607944 */ /* 0x01cfea0003c00000 */
[----:B------:R-:W-:Y:S01]  /*c740*/  IMAD.MOV.U32 R5, RZ, RZ, R64 ;  /* 0x000000ffff057224 */ /* 0x000fe200078e0040 */
[----:B------:R-:W-:Y:S06]  /*c750*/  BRA `(.L_x_849) ;  /* 0x0000000000107947 */ /* 0x000fec0003800000 */
.L_x_848:
[----:B------:R-:W0:Y:S02]  /*c760*/  MUFU.RCP R0, R161 ;  /* 0x000000a100007308 */ /* 0x000e240000001000 */
[----:B0-----:R-:W-:-:S04]  /*c770*/  FFMA R2, R161, R0, -1 ;  /* 0xbf800000a1027423 */ /* 0x001fc80000000000 */
[----:B------:R-:W-:-:S04]  /*c780*/  FADD.FTZ R5, -R2, -RZ ;  /* 0x800000ff02057221 */ /* 0x000fc80000010100 */
[----:B------:R-:W-:-:S07]  /*c790*/  FFMA R5, R0, R5, R0 ;  /* 0x0000000500057223 */ /* 0x000fce0000000000 */
.L_x_849:
[----:B------:R-:W-:Y:S05]  /*c7a0*/  BSYNC.RECONVERGENT B0 ;  /* 0x0000000000007941 */ /* 0x000fea0003800200 */
.L_x_847:
[----:B------:R-:W0:Y:S02]  /*c7b0*/  LDC.64 R2, c[0x0][0x3f0] ;  /* 0x0000fc00ff027b82 */ /* 0x000e240000000a00 */
[----:B0-----:R-:W-:Y:S01]  /*c7c0*/  STG.E desc[UR16][R2.64], R5 ;  /* 0x0000000502007986 */ /* 0x001fe2000c101910 */
[----:B------:R-:W-:Y:S05]  /*c7d0*/  EXIT ;  /* 0x000000000000794d */ /* 0x000fea0003800000 */
.L_x_846:
[----:B------:R-:W-:Y:S02]  /*c7e0*/  IMAD.MOV.U32 R5, RZ, RZ, 0x2 ;  /* 0x00000002ff057424 */ /* 0x000fe400078e00ff */
[----:B------:R-:W-:Y:S02]  /*c7f0*/  IMAD.MOV.U32 R7, RZ, RZ, 0x1f ;  /* 0x0000001fff077424 */ /* 0x000fe400078e00ff */
[----:B------:R-:W-:-:S07]  /*c800*/  IMAD.MOV.U32 R4, RZ, RZ, -0x1 ;  /* 0xffffffffff047424 */ /* 0x000fce00078e00ff */
[----:B012345:R-:W-:Y:S05]  /*c810*/  WARPSYNC.COLLECTIVE R4, `(.L_x_850) ;  /* 0x0000000004087348 */ /* 0x03ffea0003c00000 */
[----:B01----:R0:W1:Y:S02]  /*c820*/  SHFL.DOWN P0, R2, R0, R5, R7 ;  /* 0x0800000500027389 */ /* 0x0030640000000007 */
[----:B012345:R-:W-:Y:S05]  /*c830*/  ENDCOLLECTIVE ;  /* 0x000000000000791b */ /* 0x03ffea0003800000 */
.L_x_850:
[----:B------:R-:W-:Y:S02]  /*c840*/  IMAD.MOV.U32 R5, RZ, RZ, 0x1 ;  /* 0x00000001ff057424 */ /* 0x000fe400078e00ff */
[----:B------:R-:W-:-:S05]  /*c850*/  IMAD.MOV.U32 R3, RZ, RZ, R2 ;  /* 0x000000ffff037224 */ /* 0x000fca00078e0002 */
[----:B------:R-:W-:-:S05]  /*c860*/  FMNMX R3, R3, R0, !PT ;  /* 0x0000000003037209 */ /* 0x000fca0007800000 */
[----:B------:R-:W-:-:S07]  /*c870*/  IMAD.MOV.U32 R0, RZ, RZ, R3 ;  /* 0x000000ffff007224 */ /* 0x000fce00078e0003 */
[----:B------:R-:W-:Y:S05]  /*c880*/  WARPSYNC.COLLECTIVE R4, `(.L_x_851) ;  /* 0x0000000004087348 */ /* 0x000fea0003c00000 */
[----:B------:R0:W1:Y:S02]  /*c890*/  SHFL.DOWN P0, R2, R0, R5, R7 ;  /* 0x0800000500027389 */ /* 0x0000640000000007 */
[----:B01----:R-:W-:Y:S05]  /*c8a0*/  ENDCOLLECTIVE ;  /* 0x000000000000791b */ /* 0x003fea0003800000 */
.L_x_851:
[----:B------:R-:W-:Y:S05]  /*c8b0*/  BRA `(.L_x_852) ;  /* 0xfffffffc00487947 */ /* 0x000fea000383ffff */
        .weak           $__internal_3_$__cuda_sm20_rcp_rn_f32_slowpath
        .type           $__internal_3_$__cuda_sm20_rcp_rn_f32_slowpath,@function
        .size           $__internal_3_$__cuda_sm20_rcp_rn_f32_slowpath,(.L_x_12871 - $__internal_3_$__cuda_sm20_rcp_rn_f32_slowpath)
$__internal_3_$__cuda_sm20_rcp_rn_f32_slowpath:
        /* <DEDUP_REMOVED lines=15> */
.L_x_854:
        /* <DEDUP_REMOVED lines=33> */
.L_x_856:
[----:B------:R0:W1:Y:S02]  /*cbc0*/  MUFU.RCP R59, R161 ;  /* 0x000000a1003b7308 */ /* 0x0000640000001000 */
.L_x_855:
[----:B------:R-:W-:Y:S05]  /*cbd0*/  BSYNC.RECONVERGENT B1 ;  /* 0x0000000000017941 */ /* 0x000fea0003800200 */
.L_x_853:
[----:B-1----:R-:W-:Y:S02]  /*cbe0*/  IMAD.MOV.U32 R64, RZ, RZ, R59 ;  /* 0x000000ffff407224 */ /* 0x002fe400078e003b */
[----:B------:R-:W-:Y:S02]  /*cbf0*/  IMAD.MOV.U32 R58, RZ, RZ, R0 ;  /* 0x000000ffff3a7224 */ /* 0x000fe400078e0000 */
[----:B------:R-:W-:-:S04]  /*cc00*/  IMAD.MOV.U32 R59, RZ, RZ, 0x0 ;  /* 0x00000000ff3b7424 */ /* 0x000fc800078e00ff */
[----:B0-----:R-:W-:Y:S05]  /*cc10*/  RET.REL.NODEC R58 `(_ZN18transformer_engine13normalization21ln_fwd_general_kernelINS0_13Kernel_traitsI6__halfS3_S3_fjLj8192ELj1ELj1ELj4ELj16ENS0_18Kernel_traits_baseILj8192ES3_S3_S3_fjLj128EEEEEEEvNS0_19ForwardKernelParamsE) ;  /* 0xffffff303af87950 */ /* 0x001fea0003c3ffff */
.L_x_857:
        /* <DEDUP_REMOVED lines=14> */
.L_x_12871:


//--------------------- .text._ZN18transformer_engine13normalization21ln_fwd_general_kernelINS0_13Kernel_traitsIffffjLj8192ELj1ELj1ELj4ELj16ENS0_18Kernel_traits_baseILj8192EffffjLj128EEEEEEEvNS0_19ForwardKernelParamsE --------------------------
	.section	.text._ZN18transformer_engine13normalization21ln_fwd_general_kernelINS0_13Kernel_traitsIffffjLj8192ELj1ELj1ELj4ELj16ENS0_18Kernel_traits_baseILj8192EffffjLj128EEEEEEEvNS0_19ForwardKernelParamsE,"ax",@progbits
	.align	128
        .global         _ZN18transformer_engine13normalization21ln_fwd_general_kernelINS0_13Kernel_traitsIffffjLj8192ELj1ELj1ELj4ELj16ENS0_18Kernel_traits_baseILj8192EffffjLj128EEEEEEEvNS0_19ForwardKernelParamsE
        .type           _ZN18transformer_engine13normalization21ln_fwd_general_kernelINS0_13Kernel_traitsIffffjLj8192ELj1ELj1ELj4ELj16ENS0_18Kernel_traits_baseILj8192EffffjLj128EEEEEEEvNS0_19ForwardKernelParamsE,@function
        .size           _ZN18transformer_engine13normalization21ln_fwd_general_kernelINS0_13Kernel_traitsIffffjLj8192ELj1ELj1ELj4ELj16ENS0_18Kernel_traits_baseILj8192EffffjLj128EEEEEEEvNS0_19ForwardKernelParamsE,(.L_x_12872 - _ZN18transformer_engine13normalization21ln_fwd_general_kernelINS0_13Kernel_traitsIffffjLj8192ELj1ELj1ELj4ELj16ENS0_18Kernel_traits_baseILj8192EffffjLj128EEEEEEEvNS0_19ForwardKernelParamsE)
        .other          _ZN18transformer_engine13normalization21ln_fwd_general_kernelINS0_13Kernel_traitsIffffjLj8192ELj1ELj1ELj4ELj16ENS0_18Kernel_traits_baseILj8192EffffjLj128EEEEEEEvNS0_19ForwardKernelParamsE,@"STO_CUDA_ENTRY STV_DEFAULT"
_ZN18transformer_engine13normalization21ln_fwd_general_kernelINS0_13Kernel_traitsIffffjLj8192ELj1ELj1ELj4ELj16ENS0_18Kernel_traits_baseILj8192EffffjLj128EEEEEEEvNS0_19ForwardKernelParamsE:
.text._ZN18transformer_engine13normalization21ln_fwd_general_kernelINS0_13Kernel_traitsIffffjLj8192ELj1ELj1ELj4ELj16ENS0_18Kernel_traits_baseILj8192EffffjLj128EEEEEEEvNS0_19ForwardKernelParamsE:
[----:B------:R-:W-:Y:S08]  /*0000*/  LDC R1, c[0x0][0x37c] ;  /* 0x0000df00ff017b82 */ /* 0x000ff00000000800 */
[----:B------:R-:W0:Y:S01]  /*0010*/  LDC R7, c[0x0][0x384] ;  /* 0x0000e100ff077b82 */ /* 0x000e220000000800 */
[----:B------:R-:W1:Y:S07]  /*0020*/  LDCU UR5, c[0x0][0x38c] ;  /* 0x00007180ff0577ac */ /* 0x000e6e0008000800 */
[----:B------:R-:W2:Y:S01]  /*0030*/  S2UR UR4, SR_CTAID.X ;  /* 0x00000000000479c3 */ /* 0x000ea20000002500 */
[----:B0-----:R-:W0:Y:S01]  /*0040*/  I2F.U32.RP R0, R7 ;  /* 0x0000000700007306 */ /* 0x001e220000209000 */
[----:B------:R-:W-:-:S07]  /*0050*/  ISETP.NE.U32.AND P2, PT, R7, RZ, PT ;  /* 0x000000ff0700720c */ /* 0x000fce0003f45070 */
[----:B0-----:R-:W0:Y:S02]  /*0060*/  MUFU.RCP R0, R0 ;  /* 0x0000000000007308 */ /* 0x001e240000001000 */
[----:B0-----:R-:W-:-:S06]  /*0070*/  VIADD R2, R0, 0xffffffe ;  /* 0x0ffffffe00027836 */ /* 0x001fcc0000000000 */
[----:B------:R0:W3:Y:S02]  /*0080*/  F2I.FTZ.U32.TRUNC.NTZ R3, R2 ;  /* 0x0000000200037305 */ /* 0x0000e4000021f000 */
[----:B0-----:R-:W-:Y:S02]  /*0090*/  IMAD.MOV.U32 R2, RZ, RZ, RZ ;  /* 0x000000ffff027224 */ /* 0x001fe400078e00ff */
[----:B---3--:R-:W-:-:S04]  /*00a0*/  IMAD.MOV R4, RZ, RZ, -R3 ;  /* 0x000000ffff047224 */ /* 0x008fc800078e0a03 */
[----:B------:R-:W-:-:S04]  /*00b0*/  IMAD R5, R4, R7, RZ ;  /* 0x0000000704057224 */ /* 0x000fc800078e02ff */
[----:B------:R-:W-:-:S06]  /*00c0*/  IMAD.HI.U32 R3, R3, R5, R2 ;  /* 0x0000000503037227 */ /* 0x000fcc00078e0002 */
[----:B--2---:R-:W-:Y:S02]  /*00d0*/  IMAD.HI.U32 R4, R3, UR4, RZ ;  /* 0x0000000403047c27 */ /* 0x004fe4000f8e00ff */
[----:B------:R-:W0:Y:S02]  /*00e0*/  S2R R3, SR_TID.X ;  /* 0x0000000000037919 */ /* 0x000e240000002100 */
[----:B------:R-:W-:-:S04]  /*00f0*/  IMAD.MOV R6, RZ, RZ, -R4 ;  /* 0x000000ffff067224 */ /* 0x000fc800078e0a04 */
[----:B------:R-:W-:Y:S01]  /*0100*/  IMAD R0, R7, R6, UR4 ;  /* 0x0000000407007e24 */ /* 0x000fe2000f8e0206 */
[----:B-1----:R-:W-:-:S04]  /*0110*/  I2FP.F32.S32 R6, UR5 ;  /* 0x0000000500067c45 */ /* 0x002fc80008201400 */
[----:B------:R-:W-:-:S13]  /*0120*/  ISETP.GE.U32.AND P0, PT, R0, R7, PT ;  /* 0x000000070000720c */ /* 0x000fda0003f06070 */
[----:B------:R-:W-:Y:S02]  /*0130*/  @P0 IMAD.IADD R0, R0, 0x1, -R7 ;  /* 0x0000000100000824 */ /* 0x000fe400078e0a07 */
[----:B------:R-:W-:-:S03]  /*0140*/  @P0 VIADD R4, R4, 0x1 ;  /* 0x0000000104040836 */ /* 0x000fc60000000000 */
[----:B------:R-:W-:Y:S01]  /*0150*/  ISETP.GE.U32.AND P1, PT, R0, R7, PT ;  /* 0x000000070000720c */ /* 0x000fe20003f26070 */
[----:B------:R-:W-:Y:S01]  /*0160*/  VIADD R0, R6, 0x1800000 ;  /* 0x0180000006007836 */ /* 0x000fe20000000000 */
[C---:B0-----:R-:W-:Y:S02]  /*0170*/  LOP3.LUT R73, R3.reuse, 0x1f, RZ, 0xc0, !PT ;  /* 0x0000001f03497812 */ /* 0x041fe400078ec0ff */
[----:B------:R-:W-:Y:S02]  /*0180*/  LOP3.LUT R72, R3, 0x3e0, RZ, 0xc0, !PT ;  /* 0x000003e003487812 */ /* 0x000fe400078ec0ff */
[----:B------:R-:W-:-:S03]  /*0190*/  LOP3.LUT R0, R0, 0x7f800000, RZ, 0xc0, !PT ;  /* 0x7f80000000007812 */ /* 0x000fc600078ec0ff */
[----:B------:R-:W-:Y:S01]  /*01a0*/  IMAD R5, R72, R7, R73 ;  /* 0x0000000748057224 */ /* 0x000fe200078e0249 */
[----:B------:R-:W-:-:S03]  /*01b0*/  ISETP.GT.U32.AND P0, PT, R0, 0x1ffffff, PT ;  /* 0x01ffffff0000780c */ /* 0x000fc60003f04070 */
[----:B------:R-:W-:Y:S01]  /*01c0*/  @P1 VIADD R4, R4, 0x1 ;  /* 0x0000000104041836 */ /* 0x000fe20000000000 */
[----:B------:R-:W-:-:S04]  /*01d0*/  @!P2 LOP3.LUT R4, RZ, R7, RZ, 0x33, !PT ;  /* 0x00000007ff04a212 */ /* 0x000fc800078e33ff */
[----:B------:R-:W-:-:S05]  /*01e0*/  IADD3 R2, PT, PT, -R4, RZ, RZ ;  /* 0x000000ff04027210 */ /* 0x000fca0007ffe1ff */
[----:B------:R-:W-:-:S04]  /*01f0*/  IMAD R2, R7, R2, UR4 ;  /* 0x0000000407027e24 */ /* 0x000fc8000f8e0202 */
[----:B------:R-:W-:Y:S01]  /*0200*/  IMAD R8, R2, 0x20, R5 ;  /* 0x0000002002087824 */ /* 0x000fe200078e0205 */
[----:B------:R-:W-:Y:S06]  /*0210*/  @P0 BRA `(.L_x_858) ;  /* 0x0000000000100947 */ /* 0x000fec0003800000 */
[----:B------:R-:W-:Y:S01]  /*0220*/  IMAD.MOV.U32 R5, RZ, RZ, R6 ;  /* 0x000000ffff057224 */ /* 0x000fe200078e0006 */
[----:B------:R-:W-:-:S07]  /*0230*/  MOV R9, 0x250 ;  /* 0x0000025000097802 */ /* 0x000fce0000000f00 */
[----:B------:R-:W-:Y:S05]  /*0240*/  CALL.REL.NOINC `($__internal_4_$__cuda_sm20_rcp_rn_f32_slowpath) ;  /* 0x000000c0006c7944 */ /* 0x000fea0003c00000 */
[----:B------:R-:W-:Y:S05]  /*0250*/  BRA `(.L_x_859) ;  /* 0x0000000000107947 */ /* 0x000fea0003800000 */
.L_x_858:
[----:B------:R-:W0:Y:S02]  /*0260*/  MUFU.RCP R5, R6 ;  /* 0x0000000600057308 */ /* 0x000e240000001000 */
[----:B0-----:R-:W-:-:S04]  /*0270*/  FFMA R0, R6, R5, -1 ;  /* 0xbf80000006007423 */ /* 0x001fc80000000005 */
[----:B------:R-:W-:-:S04]  /*0280*/  FADD.FTZ R0, -R0, -RZ ;  /* 0x800000ff00007221 */ /* 0x000fc80000010100 */
[----:B------:R-:W-:-:S07]  /*0290*/  FFMA R0, R5, R0, R5 ;  /* 0x0000000005007223 */ /* 0x000fce0000000005 */
.L_x_859:
        /* <DEDUP_REMOVED lines=25> */
.L_x_863:
[----:B------:R0:W5:Y:S02]  /*0430*/  LDG.E.128 R8, desc[UR6][R6.64] ;  /* 0x0000000606087981 */ /* 0x000164000c1e1d00 */
.L_x_864:
[----:B------:R-:W-:Y:S05]  /*0440*/  BSYNC.RECONVERGENT B1 ;  /* 0x0000000000017941 */ /* 0x000fea0003800200 */
.L_x_862:
        /* <DEDUP_REMOVED lines=18> */
.L_x_866:
[----:B------:R0:W5:Y:S02]  /*0570*/  LDG.E.128 R156, desc[UR6][R12.64] ;  /* 0x000000060c9c7981 */ /* 0x000164000c1e1d00 */
.L_x_867:
[----:B------:R-:W-:Y:S05]  /*0580*/  BSYNC.RECONVERGENT B1 ;  /* 0x0000000000017941 */ /* 0x000fea0003800200 */
.L_x_865:
[----:B------:R-:W2:Y:S02]  /*0590*/  LDC R74, c[0x0][0x384] ;  /* 0x0000e100ff4a7b82 */ /* 0x000ea40000000800 */
[----:B--2---:R-:W-:-:S05]  /*05a0*/  IMAD R5, R74, 0x200, R5 ;  /* 0x000002004a057824 */ /* 0x004fca00078e0205 */
        /* <DEDUP_REMOVED lines=10> */
.L_x_869:
        /* <DEDUP_REMOVED lines=10> */
.L_x_870:
[----:B------:R-:W-:Y:S05]  /*06f0*/  BSYNC.RECONVERGENT B1 ;  /* 0x0000000000017941 */ /* 0x000fea0003800200 */
.L_x_868:
[----:B01----:R-:W-:Y:S01]  /*0700*/  IMAD.WIDE R16, R5, 0x4, R6 ;  /* 0x0000000405107825 */ /* 0x003fe200078e0206 */
[----:B------:R-:W-:Y:S02]  /*0710*/  BSSY.RECONVERGENT B1, `(.L_x_871) ;  /* 0x0000010000017945 */ /* 0x000fe40003800200 */
[----:B------:R-:W-:-:S04]  /*0720*/  LOP3.LUT P0, RZ, R16, 0xf, RZ, 0xc0, !PT ;  /* 0x0000000f10ff7812 */ /* 0x000fc8000780c0ff */
[----:B------:R-:W-:-:S13]  /*0730*/  ISETP.LT.U32.OR P0, PT, R18, 0x4, P0 ;  /* 0x000000041200780c */ /* 0x000fda0000701470 */
[----:B------:R-:W-:Y:S05]  /*0740*/  @P0 BRA `(.L_x_872) ;  /* 0x0000000000080947 */ /* 0x000fea0003800000 */
[----:B------:R0:W5:Y:S01]  /*0750*/  LDG.E.128 R152, desc[UR6][R16.64] ;  /* 0x0000000610987981 */ /* 0x000162000c1e1d00 */
[----:B------:R-:W-:Y:S05]  /*0760*/  BRA `(.L_x_873) ;  /* 0x0000000000287947 */ /* 0x000fea0003800000 */
.L_x_872:
        /* <DEDUP_REMOVED lines=10> */
.L_x_873:
[----:B------:R-:W-:Y:S05]  /*0810*/  BSYNC.RECONVERGENT B1 ;  /* 0x0000000000017941 */ /* 0x000fea0003800200 */
.L_x_871:
        /* <DEDUP_REMOVED lines=11> */
.L_x_875:
        /* <DEDUP_REMOVED lines=10> */
.L_x_876:
[----:B------:R-:W-:Y:S05]  /*0970*/  BSYNC.RECONVERGENT B1 ;  /* 0x0000000000017941 */ /* 0x000fea0003800200 */
.L_x_874:
[----:B01----:R-:W-:Y:S01]  /*0980*/  IMAD.WIDE R20, R5, 0x4, R6 ;  /* 0x0000000405147825 */ /* 0x003fe200078e0206 */
[----:B------:R-:W-:Y:S02]  /*0990*/  BSSY.RECONVERGENT B1, `(.L_x_877) ;  /* 0x0000010000017945 */ /* 0x000fe40003800200 */
[----:B------:R-:W-:-:S04]  /*09a0*/  LOP3.LUT P0, RZ, R20, 0xf, RZ, 0xc0, !PT ;  /* 0x0000000f14ff7812 */ /* 0x000fc8000780c0ff */
[----:B------:R-:W-:-:S13]  /*09b0*/  ISETP.LT.U32.OR P0, PT, R22, 0x4, P0 ;  /* 0x000000041600780c */ /* 0x000fda0000701470 */
[----:B------:R-:W-:Y:S05]  /*09c0*/  @P0 BRA `(.L_x_878) ;  /* 0x0000000000080947 */ /* 0x000fea0003800000 */
[----:B------:R1:W5:Y:S01]  /*09d0*/  LDG.E.128 R148, desc[UR6][R20.64] ;  /* 0x0000000614947981 */ /* 0x000362000c1e1d00 */
[----:B------:R-:W-:Y:S05]  /*09e0*/  BRA `(.L_x_879) ;  /* 0x0000000000287947 */ /* 0x000fea0003800000 */
.L_x_878:
        /* <DEDUP_REMOVED lines=10> */
.L_x_879:
[----:B------:R-:W-:Y:S05]  /*0a90*/  BSYNC.RECONVERGENT B1 ;  /* 0x0000000000017941 */ /* 0x000fea0003800200 */
.L_x_877:
        /* <DEDUP_REMOVED lines=11> */
.L_x_881:
        /* <DEDUP_REMOVED lines=10> */
.L_x_882:
[----:B------:R-:W-:Y:S05]  /*0bf0*/  BSYNC.RECONVERGENT B1 ;  /* 0x0000000000017941 */ /* 0x000fea0003800200 */
.L_x_880:
[----:B01----:R-:W-:Y:S01]  /*0c00*/  IMAD.WIDE R24, R5, 0x4, R6 ;  /* 0x0000000405187825 */ /* 0x003fe200078e0206 */
[----:B------:R-:W-:Y:S02]  /*0c10*/  BSSY.RECONVERGENT B1, `(.L_x_883) ;  /* 0x0000010000017945 */ /* 0x000fe40003800200 */
[----:B------:R-:W-:-:S04]  /*0c20*/  LOP3.LUT P0, RZ, R24, 0xf, RZ, 0xc0, !PT ;  /* 0x0000000f18ff7812 */ /* 0x000fc8000780c0ff */
[----:B------:R-:W-:-:S13]  /*0c30*/  ISETP.LT.U32.OR P0, PT, R26, 0x4, P0 ;  /* 0x000000041a00780c */ /* 0x000fda0000701470 */
[----:B------:R-:W-:Y:S05]  /*0c40*/  @P0 BRA `(.L_x_884) ;  /* 0x0000000000080947 */ /* 0x000fea0003800000 */
[----:B------:R0:W5:Y:S01]  /*0c50*/  LDG.E.128 R144, desc[UR6][R24.64] ;  /* 0x0000000618907981 */ /* 0x000162000c1e1d00 */
[----:B------:R-:W-:Y:S05]  /*0c60*/  BRA `(.L_x_885) ;  /* 0x0000000000287947 */ /* 0x000fea0003800000 */
.L_x_884:
        /* <DEDUP_REMOVED lines=10> */
.L_x_885:
[----:B------:R-:W-:Y:S05]  /*0d10*/  BSYNC.RECONVERGENT B1 ;  /* 0x0000000000017941 */ /* 0x000fea0003800200 */
.L_x_883:
        /* <DEDUP_REMOVED lines=11> */
.L_x_887:
        /* <DEDUP_REMOVED lines=10> */
.L_x_888:
[----:B------:R-:W-:Y:S05]  /*0e70*/  BSYNC.RECONVERGENT B1 ;  /* 0x0000000000017941 */ /* 0x000fea0003800200 */
.L_x_886:
[----:B01----:R-:W-:Y:S01]  /*0e80*/  IMAD.WIDE R28, R5, 0x4, R6 ;  /* 0x00000004051c7825 */ /* 0x003fe200078e0206 */
[----:B------:R-:W-:Y:S02]  /*0e90*/  BSSY.RECONVERGENT B1, `(.L_x_889) ;  /* 0x0000010000017945 */ /* 0x000fe40003800200 */
[----:B------:R-:W-:-:S04]  /*0ea0*/  LOP3.LUT P0, RZ, R28, 0xf, RZ, 0xc0, !PT ;  /* 0x0000000f1cff7812 */ /* 0x000fc8000780c0ff */
[----:B------:R-:W-:-:S13]  /*0eb0*/  ISETP.LT.U32.OR P0, PT, R30, 0x4, P0 ;  /* 0x000000041e00780c */ /* 0x000fda0000701470 */
[----:B------:R-:W-:Y:S05]  /*0ec0*/  @P0 BRA `(.L_x_890) ;  /* 0x0000000000080947 */ /* 0x000fea0003800000 */
[----:B------:R1:W5:Y:S01]  /*0ed0*/  LDG.E.128 R140, desc[UR6][R28.64] ;  /* 0x000000061c8c7981 */ /* 0x000362000c1e1d00 */
[----:B------:R-:W-:Y:S05]  /*0ee0*/  BRA `(.L_x_891) ;  /* 0x0000000000287947 */ /* 0x000fea0003800000 */
.L_x_890:
        /* <DEDUP_REMOVED lines=10> */
.L_x_891:
[----:B------:R-:W-:Y:S05]  /*0f90*/  BSYNC.RECONVERGENT B1 ;  /* 0x0000000000017941 */ /* 0x000fea0003800200 */
.L_x_889:
        /* <DEDUP_REMOVED lines=11> */
.L_x_893:
        /* <DEDUP_REMOVED lines=10> */
.L_x_894:
[----:B------:R-:W-:Y:S05]  /*10f0*/  BSYNC.RECONVERGENT B1 ;  /* 0x0000000000017941 */ /* 0x000fea0003800200 */
.L_x_892:
[----:B01----:R-:W-:Y:S01]  /*1100*/  IMAD.WIDE R34, R5, 0x4, R6 ;  /* 0x0000000405227825 */ /* 0x003fe200078e0206 */
[----:B------:R-:W-:Y:S02]  /*1110*/  BSSY.RECONVERGENT B1, `(.L_x_895) ;  /* 0x0000010000017945 */ /* 0x000fe40003800200 */
[----:B------:R-:W-:-:S04]  /*1120*/  LOP3.LUT P0, RZ, R34, 0xf, RZ, 0xc0, !PT ;  /* 0x0000000f22ff7812 */ /* 0x000fc8000780c0ff */
[----:B------:R-:W-:-:S13]  /*1130*/  ISETP.LT.U32.OR P0, PT, R36, 0x4, P0 ;  /* 0x000000042400780c */ /* 0x000fda0000701470 */
[----:B------:R-:W-:Y:S05]  /*1140*/  @P0 BRA `(.L_x_896) ;  /* 0x0000000000080947 */ /* 0x000fea0003800000 */
[----:B------:R0:W5:Y:S01]  /*1150*/  LDG.E.128 R136, desc[UR6][R34.64] ;  /* 0x0000000622887981 */ /* 0x000162000c1e1d00 */
[----:B------:R-:W-:Y:S05]  /*1160*/  BRA `(.L_x_897) ;  /* 0x0000000000287947 */ /* 0x000fea0003800000 */
.L_x_896:
        /* <DEDUP_REMOVED lines=10> */
.L_x_897:
[----:B------:R-:W-:Y:S05]  /*1210*/  BSYNC.RECONVERGENT B1 ;  /* 0x0000000000017941 */ /* 0x000fea0003800200 */
.L_x_895:
        /* <DEDUP_REMOVED lines=11> */
.L_x_899:
        /* <DEDUP_REMOVED lines=10> */
.L_x_900:
[----:B------:R-:W-:Y:S05]  /*1370*/  BSYNC.RECONVERGENT B1 ;  /* 0x0000000000017941 */ /* 0x000fea0003800200 */
.L_x_898:
[----:B01----:R-:W-:Y:S01]  /*1380*/  IMAD.WIDE R34, R5, 0x4, R6 ;  /* 0x0000000405227825 */ /* 0x003fe200078e0206 */
[----:B------:R-:W-:Y:S02]  /*1390*/  BSSY.RECONVERGENT B1, `(.L_x_901) ;  /* 0x0000010000017945 */ /* 0x000fe40003800200 */
[----:B------:R-:W-:-:S04]  /*13a0*/  LOP3.LUT P0, RZ, R34, 0xf, RZ, 0xc0, !PT ;  /* 0x0000000f22ff7812 */ /* 0x000fc8000780c0ff */
[----:B------:R-:W-:-:S13]  /*13b0*/  ISETP.LT.U32.OR P0, PT, R36, 0x4, P0 ;  /* 0x000000042400780c */ /* 0x000fda0000701470 */
[----:B------:R-:W-:Y:S05]  /*13c0*/  @P0 BRA `(.L_x_902) ;  /* 0x0000000000080947 */ /* 0x000fea0003800000 */
[----:B------:R0:W5:Y:S01]  /*13d0*/  LDG.E.128 R132, desc[UR6][R34.64] ;  /* 0x0000000622847981 */ /* 0x000162000c1e1d00 */
[----:B------:R-:W-:Y:S05]  /*13e0*/  BRA `(.L_x_903) ;  /* 0x0000000000287947 */ /* 0x000fea0003800000 */
.L_x_902:
        /* <DEDUP_REMOVED lines=10> */
.L_x_903:
[----:B------:R-:W-:Y:S05]  /*1490*/  BSYNC.RECONVERGENT B1 ;  /* 0x0000000000017941 */ /* 0x000fea0003800200 */
.L_x_901:
        /* <DEDUP_REMOVED lines=11> */
.L_x_905:
        /* <DEDUP_REMOVED lines=10> */
.L_x_906:
[----:B------:R-:W-:Y:S05]  /*15f0*/  BSYNC.RECONVERGENT B1 ;  /* 0x0000000000017941 */ /* 0x000fea0003800200 */
.L_x_904:
[----:B01----:R-:W-:Y:S01]  /*1600*/  IMAD.WIDE R34, R5, 0x4, R6 ;  /* 0x0000000405227825 */ /* 0x003fe200078e0206 */
[----:B------:R-:W-:Y:S02]  /*1610*/  BSSY.RECONVERGENT B1, `(.L_x_907) ;  /* 0x0000010000017945 */ /* 0x000fe40003800200 */
[----:B------:R-:W-:-:S04]  /*1620*/  LOP3.LUT P0, RZ, R34, 0xf, RZ, 0xc0, !PT ;  /* 0x0000000f22ff7812 */ /* 0x000fc8000780c0ff */
[----:B------:R-:W-:-:S13]  /*1630*/  ISETP.LT.U32.OR P0, PT, R36, 0x4, P0 ;  /* 0x000000042400780c */ /* 0x000fda0000701470 */
[----:B------:R-:W-:Y:S05]  /*1640*/  @P0 BRA `(.L_x_908) ;  /* 0x0000000000080947 */ /* 0x000fea0003800000 */
[----:B------:R0:W5:Y:S01]  /*1650*/  LDG.E.128 R128, desc[UR6][R34.64] ;  /* 0x0000000622807981 */ /* 0x000162000c1e1d00 */
[----:B------:R-:W-:Y:S05]  /*1660*/  BRA `(.L_x_909) ;  /* 0x0000000000287947 */ /* 0x000fea0003800000 */
.L_x_908:
        /* <DEDUP_REMOVED lines=10> */
.L_x_909:
[----:B------:R-:W-:Y:S05]  /*1710*/  BSYNC.RECONVERGENT B1 ;  /* 0x0000000000017941 */ /* 0x000fea0003800200 */
.L_x_907:
        /* <DEDUP_REMOVED lines=11> */
.L_x_911:
        /* <DEDUP_REMOVED lines=10> */
.L_x_912:
[----:B------:R-:W-:Y:S05]  /*1870*/  BSYNC.RECONVERGENT B1 ;  /* 0x0000000000017941 */ /* 0x000fea0003800200 */
.L_x_910:
[----:B01----:R-:W-:Y:S01]  /*1880*/  IMAD.WIDE R34, R5, 0x4, R6 ;  /* 0x0000000405227825 */ /* 0x003fe200078e0206 */
[----:B------:R-:W-:Y:S02]  /*1890*/  BSSY.RECONVERGENT B1, `(.L_x_913) ;  /* 0x0000010000017945 */ /* 0x000fe40003800200 */
[----:B------:R-:W-:-:S04]  /*18a0*/  LOP3.LUT P0, RZ, R34, 0xf, RZ, 0xc0, !PT ;  /* 0x0000000f22ff7812 */ /* 0x000fc8000780c0ff */
[----:B------:R-:W-:-:S13]  /*18b0*/  ISETP.LT.U32.OR P0, PT, R36, 0x4, P0 ;  /* 0x000000042400780c */ /* 0x000fda0000701470 */
[----:B------:R-:W-:Y:S05]  /*18c0*/  @P0 BRA `(.L_x_914) ;  /* 0x0000000000080947 */ /* 0x000fea0003800000 */
[----:B------:R1:W5:Y:S01]  /*18d0*/  LDG.E.128 R124, desc[UR6][R34.64] ;  /* 0x00000006227c7981 */ /* 0x000362000c1e1d00 */
[----:B------:R-:W-:Y:S05]  /*18e0*/  BRA `(.L_x_915) ;  /* 0x0000000000287947 */ /* 0x000fea0003800000 */
.L_x_914:
        /* <DEDUP_REMOVED lines=10> */
.L_x_915:
[----:B------:R-:W-:Y:S05]  /*1990*/  BSYNC.RECONVERGENT B1 ;  /* 0x0000000000017941 */ /* 0x000fea0003800200 */
.L_x_913:
        /* <DEDUP_REMOVED lines=11> */
.L_x_917:
        /* <DEDUP_REMOVED lines=10> */
.L_x_918:
[----:B------:R-:W-:Y:S05]  /*1af0*/  BSYNC.RECONVERGENT B1 ;  /* 0x0000000000017941 */ /* 0x000fea0003800200 */
.L_x_916:
[----:B01----:R-:W-:Y:S01]  /*1b00*/  IMAD.WIDE R34, R5, 0x4, R6 ;  /* 0x0000000405227825 */ /* 0x003fe200078e0206 */
[----:B------:R-:W-:Y:S02]  /*1b10*/  BSSY.RECONVERGENT B1, `(.L_x_919) ;  /* 0x0000010000017945 */ /* 0x000fe40003800200 */
[----:B------:R-:W-:-:S04]  /*1b20*/  LOP3.LUT P0, RZ, R34, 0xf, RZ, 0xc0, !PT ;  /* 0x0000000f22ff7812 */ /* 0x000fc8000780c0ff */
[----:B------:R-:W-:-:S13]  /*1b30*/  ISETP.LT.U32.OR P0, PT, R36, 0x4, P0 ;  /* 0x000000042400780c */ /* 0x000fda0000701470 */
[----:B------:R-:W-:Y:S05]  /*1b40*/  @P0 BRA `(.L_x_920) ;  /* 0x0000000000080947 */ /* 0x000fea0003800000 */
[----:B------:R0:W5:Y:S01]  /*1b50*/  LDG.E.128 R120, desc[UR6][R34.64] ;  /* 0x0000000622787981 */ /* 0x000162000c1e1d00 */
[----:B------:R-:W-:Y:S05]  /*1b60*/  BRA `(.L_x_921) ;  /* 0x0000000000287947 */ /* 0x000fea0003800000 */
.L_x_920:
        /* <DEDUP_REMOVED lines=10> */
.L_x_921:
[----:B------:R-:W-:Y:S05]  /*1c10*/  BSYNC.RECONVERGENT B1 ;  /* 0x0000000000017941 */ /* 0x000fea0003800200 */
.L_x_919:
        /* <DEDUP_REMOVED lines=11> */
.L_x_923:
        /* <DEDUP_REMOVED lines=10> */
.L_x_924:
[----:B------:R-:W-:Y:S05]  /*1d70*/  BSYNC.RECONVERGENT B1 ;  /* 0x0000000000017941 */ /* 0x000fea0003800200 */
.L_x_922:
[----:B01----:R-:W-:Y:S01]  /*1d80*/  IMAD.WIDE R34, R5, 0x4, R6 ;  /* 0x0000000405227825 */ /* 0x003fe200078e0206 */
[----:B------:R-:W-:Y:S02]  /*1d90*/  BSSY.RECONVERGENT B1, `(.L_x_925) ;  /* 0x0000010000017945 */ /* 0x000fe40003800200 */
[----:B------:R-:W-:-:S04]  /*1da0*/  LOP3.LUT P0, RZ, R34, 0xf, RZ, 0xc0, !PT ;  /* 0x0000000f22ff7812 */ /* 0x000fc8000780c0ff */
[----:B------:R-:W-:-:S13]  /*1db0*/  ISETP.LT.U32.OR P0, PT, R36, 0x4, P0 ;  /* 0x000000042400780c */ /* 0x000fda0000701470 */
[----:B------:R-:W-:Y:S05]  /*1dc0*/  @P0 BRA `(.L_x_926) ;  /* 0x0000000000080947 */ /* 0x000fea0003800000 */
[----:B------:R1:W5:Y:S01]  /*1dd0*/  LDG.E.128 R116, desc[UR6][R34.64] ;  /* 0x0000000622747981 */ /* 0x000362000c1e1d00 */
[----:B------:R-:W-:Y:S05]  /*1de0*/  BRA `(.L_x_927) ;  /* 0x0000000000287947 */ /* 0x000fea0003800000 */
.L_x_926:
        /* <DEDUP_REMOVED lines=10> */
.L_x_927:
[----:B------:R-:W-:Y:S05]  /*1e90*/  BSYNC.RECONVERGENT B1 ;  /* 0x0000000000017941 */ /* 0x000fea0003800200 */
.L_x_925:
        /* <DEDUP_REMOVED lines=11> */
.L_x_929:
        /* <DEDUP_REMOVED lines=10> */
.L_x_930:
[----:B------:R-:W-:Y:S05]  /*1ff0*/  BSYNC.RECONVERGENT B1 ;  /* 0x0000000000017941 */ /* 0x000fea0003800200 */
.L_x_928:
[----:B01----:R-:W-:Y:S01]  /*2000*/  IMAD.WIDE R34, R5, 0x4, R6 ;  /* 0x0000000405227825 */ /* 0x003fe200078e0206 */
[----:B------:R-:W-:Y:S02]  /*2010*/  BSSY.RECONVERGENT B1, `(.L_x_931) ;  /* 0x0000010000017945 */ /* 0x000fe40003800200 */
[----:B------:R-:W-:-:S04]  /*2020*/  LOP3.LUT P0, RZ, R34, 0xf, RZ, 0xc0, !PT ;  /* 0x0000000f22ff7812 */ /* 0x000fc8000780c0ff */
[----:B------:R-:W-:-:S13]  /*2030*/  ISETP.LT.U32.OR P0, PT, R36, 0x4, P0 ;  /* 0x000000042400780c */ /* 0x000fda0000701470 */
[----:B------:R-:W-:Y:S05]  /*2040*/  @P0 BRA `(.L_x_932) ;  /* 0x0000000000080947 */ /* 0x000fea0003800000 */
[----:B------:R0:W5:Y:S01]  /*2050*/  LDG.E.128 R112, desc[UR6][R34.64] ;  /* 0x0000000622707981 */ /* 0x000162000c1e1d00 */
[----:B------:R-:W-:Y:S05]  /*2060*/  BRA `(.L_x_933) ;  /* 0x0000000000287947 */ /* 0x000fea0003800000 */
.L_x_932:
        /* <DEDUP_REMOVED lines=10> */
.L_x_933:
[----:B------:R-:W-:Y:S05]  /*2110*/  BSYNC.RECONVERGENT B1 ;  /* 0x0000000000017941 */ /* 0x000fea0003800200 */
.L_x_931:
        /* <DEDUP_REMOVED lines=11> */
.L_x_935:
        /* <DEDUP_REMOVED lines=10> */
.L_x_936:
[----:B------:R-:W-:Y:S05]  /*2270*/  BSYNC.RECONVERGENT B1 ;  /* 0x0000000000017941 */ /* 0x000fea0003800200 */
.L_x_934:
[----:B01----:R-:W-:Y:S01]  /*2280*/  IMAD.WIDE R34, R5, 0x4, R6 ;  /* 0x0000000405227825 */ /* 0x003fe200078e0206 */
[----:B------:R-:W-:Y:S02]  /*2290*/  BSSY.RECONVERGENT B1, `(.L_x_937) ;  /* 0x0000010000017945 */ /* 0x000fe40003800200 */
[----:B------:R-:W-:-:S04]  /*22a0*/  LOP3.LUT P0, RZ, R34, 0xf, RZ, 0xc0, !PT ;  /* 0x0000000f22ff7812 */ /* 0x000fc8000780c0ff */
[----:B------:R-:W-:-:S13]  /*22b0*/  ISETP.LT.U32.OR P0, PT, R36, 0x4, P0 ;  /* 0x000000042400780c */ /* 0x000fda0000701470 */
[----:B------:R-:W-:Y:S05]  /*22c0*/  @P0 BRA `(.L_x_938) ;  /* 0x0000000000080947 */ /* 0x000fea0003800000 */
[----:B------:R1:W5:Y:S01]  /*22d0*/  LDG.E.128 R108, desc[UR6][R34.64] ;  /* 0x00000006226c7981 */ /* 0x000362000c1e1d00 */
[----:B------:R-:W-:Y:S05]  /*22e0*/  BRA `(.L_x_939) ;  /* 0x0000000000287947 */ /* 0x000fea0003800000 */
.L_x_938:
        /* <DEDUP_REMOVED lines=10> */
.L_x_939:
[----:B------:R-:W-:Y:S05]  /*2390*/  BSYNC.RECONVERGENT B1 ;  /* 0x0000000000017941 */ /* 0x000fea0003800200 */
.L_x_937:
        /* <DEDUP_REMOVED lines=11> */
.L_x_941:
        /* <DEDUP_REMOVED lines=10> */
.L_x_942:
[----:B------:R-:W-:Y:S05]  /*24f0*/  BSYNC.RECONVERGENT B1 ;  /* 0x0000000000017941 */ /* 0x000fea0003800200 */
.L_x_940:
[----:B01----:R-:W-:Y:S01]  /*2500*/  IMAD.WIDE R34, R5, 0x4, R6 ;  /* 0x0000000405227825 */ /* 0x003fe200078e0206 */
[----:B------:R-:W-:Y:S02]  /*2510*/  BSSY.RECONVERGENT B1, `(.L_x_943) ;  /* 0x0000010000017945 */ /* 0x000fe40003800200 */
[----:B------:R-:W-:-:S04]  /*2520*/  LOP3.LUT P0, RZ, R34, 0xf, RZ, 0xc0, !PT ;  /* 0x0000000f22ff7812 */ /* 0x000fc8000780c0ff */
[----:B------:R-:W-:-:S13]  /*2530*/  ISETP.LT.U32.OR P0, PT, R36, 0x4, P0 ;  /* 0x000000042400780c */ /* 0x000fda0000701470 */
[----:B------:R-:W-:Y:S05]  /*2540*/  @P0 BRA `(.L_x_944) ;  /* 0x0000000000080947 */ /* 0x000fea0003800000 */
[----:B------:R0:W5:Y:S01]  /*2550*/  LDG.E.128 R104, desc[UR6][R34.64] ;  /* 0x0000000622687981 */ /* 0x000162000c1e1d00 */
[----:B------:R-:W-:Y:S05]  /*2560*/  BRA `(.L_x_945) ;  /* 0x0000000000287947 */ /* 0x000fea0003800000 */
.L_x_944:
        /* <DEDUP_REMOVED lines=10> */
.L_x_945:
[----:B------:R-:W-:Y:S05]  /*2610*/  BSYNC.RECONVERGENT B1 ;  /* 0x0000000000017941 */ /* 0x000fea0003800200 */
.L_x_943:
        /* <DEDUP_REMOVED lines=12> */
.L_x_947:
        /* <DEDUP_REMOVED lines=9> */
.L_x_948:
[----:B------:R-:W-:Y:S05]  /*2770*/  BSYNC.RECONVERGENT B1 ;  /* 0x0000000000017941 */ /* 0x000fea0003800200 */
.L_x_946:
[----:B01----:R-:W-:Y:S01]  /*2780*/  IMAD.WIDE R34, R5, 0x4, R6 ;  /* 0x0000000405227825 */ /* 0x003fe200078e0206 */
[----:B------:R-:W-:Y:S02]  /*2790*/  BSSY.RECONVERGENT B1, `(.L_x_949) ;  /* 0x000000f000017945 */ /* 0x000fe40003800200 */
[----:B------:R-:W-:-:S04]  /*27a0*/  LOP3.LUT P0, RZ, R34, 0xf, RZ, 0xc0, !PT ;  /* 0x0000000f22ff7812 */ /* 0x000fc8000780c0ff */
[----:B------:R-:W-:-:S13]  /*27b0*/  ISETP.LT.U32.OR P0, PT, R75, 0x4, P0 ;  /* 0x000000044b00780c */ /* 0x000fda0000701470 */
[----:B------:R-:W-:Y:S05]  /*27c0*/  @P0 BRA `(.L_x_950) ;  /* 0x0000000000080947 */ /* 0x000fea0003800000 */
[----:B------:R0:W5:Y:S01]  /*27d0*/  LDG.E.128 R100, desc[UR6][R34.64] ;  /* 0x0000000622647981 */ /* 0x000162000c1e1d00 */
[----:B------:R-:W-:Y:S05]  /*27e0*/  BRA `(.L_x_951) ;  /* 0x0000000000247947 */ /* 0x000fea0003800000 */
.L_x_950:
        /* <DEDUP_REMOVED lines=9> */
.L_x_951:
[----:B------:R-:W-:Y:S05]  /*2880*/  BSYNC.RECONVERGENT B1 ;  /* 0x0000000000017941 */ /* 0x000fea0003800200 */
.L_x_949:
[----:B------:R-:W-:-:S04]  /*2890*/  LEA R5, R74, R5, 0x9 ;  /* 0x000000054a057211 */ /* 0x000fc800078e48ff */
        /* <DEDUP_REMOVED lines=9> */
[----:B01----:R0:W5:Y:S01]  /*2930*/  LDG.E.128 R32, desc[UR6][R74.64] ;  /* 0x000000064a207981 */ /* 0x003162000c1e1d00 */
[----:B------:R-:W-:Y:S05]  /*2940*/  BRA `(.L_x_954) ;  /* 0x0000000000247947 */ /* 0x000fea0003800000 */
.L_x_953:
[C---:B------:R-:W-:Y:S02]  /*2950*/  ISETP.NE.AND P0, PT, R76.reuse, RZ, PT ;  /* 0x000000ff4c00720c */ /* 0x040fe40003f05270 */
[----:B------:R-:W-:Y:S02]  /*2960*/  CS2R R32, SRZ ;  /* 0x0000000000207805 */ /* 0x000fe4000001ff00 */
[C---:B------:R-:W-:Y:S02]  /*2970*/  ISETP.GE.U32.AND P2, PT, R76.reuse, 0x2, PT ;  /* 0x000000024c00780c */ /* 0x040fe40003f46070 */
[----:B01----:R-:W-:Y:S02]  /*2980*/  CS2R R34, SRZ ;  /* 0x0000000000227805 */ /* 0x003fe4000001ff00 */
[----:B------:R-:W-:-:S04]  /*2990*/  ISETP.GE.U32.AND P3, PT, R76, 0x3, PT ;  /* 0x000000034c00780c */ /* 0x000fc80003f66070 */
[----:B------:R1:W5:Y:S04]  /*29a0*/  @P1 LDG.E R35, desc[UR6][R74.64+0xc] ;  /* 0x00000c064a231981 */ /* 0x000368000c1e1900 */
[----:B------:R1:W5:Y:S04]  /*29b0*/  @P0 LDG.E R32, desc[UR6][R74.64] ;  /* 0x000000064a200981 */ /* 0x000368000c1e1900 */
[----:B------:R1:W5:Y:S04]  /*29c0*/  @P2 LDG.E R33, desc[UR6][R74.64+0x4] ;  /* 0x000004064a212981 */ /* 0x000368000c1e1900 */
[----:B------:R1:W5:Y:S02]  /*29d0*/  @P3 LDG.E R34, desc[UR6][R74.64+0x8] ;  /* 0x000008064a223981 */ /* 0x000364000c1e1900 */
.L_x_954:
[----:B------:R-:W-:Y:S05]  /*29e0*/  BSYNC.RECONVERGENT B1 ;  /* 0x0000000000017941 */ /* 0x000fea0003800200 */
.L_x_952:
[----:B------:R-:W-:-:S03]  /*29f0*/  IMAD.WIDE R6, R5, 0x4, R6 ;  /* 0x0000000405067825 */ /* 0x000fc600078e0206 */
[----:B------:R-:W-:-:S04]  /*2a00*/  LOP3.LUT P0, RZ, R6, 0xf, RZ, 0xc0, !PT ;  /* 0x0000000f06ff7812 */ /* 0x000fc8000780c0ff */
[----:B------:R-:W-:-:S13]  /*2a10*/  ISETP.LT.U32.OR P0, PT, R76, 0x4, P0 ;  /* 0x000000044c00780c */ /* 0x000fda0000701470 */
[----:B------:R-:W-:Y:S05]  /*2a20*/  @P0 BRA `(.L_x_955) ;  /* 0x0000000000080947 */ /* 0x000fea0003800000 */
[----:B------:R2:W5:Y:S01]  /*2a30*/  LDG.E.128 R96, desc[UR6][R6.64] ;  /* 0x0000000606607981 */ /* 0x000562000c1e1d00 */
[----:B------:R-:W-:Y:S05]  /*2a40*/  BRA `(.L_x_861) ;  /* 0x0000000000247947 */ /* 0x000fea0003800000 */
.L_x_955:
        /* <DEDUP_REMOVED lines=9> */
.L_x_861:
[----:B------:R-:W-:Y:S05]  /*2ae0*/  BSYNC.RECONVERGENT B0 ;  /* 0x0000000000007941 */ /* 0x000fea0003800200 */
.L_x_860:
[----:B------:R-:W4:Y:S01]  /*2af0*/  LDCU.U8 UR8, c[0x0][0x404] ;  /* 0x00008080ff0877ac */ /* 0x000f220008000000 */
[----:B------:R-:W2:Y:S01]  /*2b00*/  LDCU UR4, c[0x0][0x388] ;  /* 0x00007100ff0477ac */ /* 0x000ea20008000800 */
[----:B----4-:R-:W-:-:S13]  /*2b10*/  ISETP.NE.AND P0, PT, RZ, UR8, PT ;  /* 0x00000008ff007c0c */ /* 0x010fda000bf05270 */
[----:B01----:R-:W0:Y:S01]  /*2b20*/  @P0 LDC.64 R74, c[0x0][0x3e0] ;  /* 0x0000f800ff4a0b82 */ /* 0x003e220000000a00 */
[----:B--23--:R-:W-:Y:S01]  /*2b30*/  IMAD.MOV.U32 R6, RZ, RZ, RZ ;  /* 0x000000ffff067224 */ /* 0x00cfe200078e00ff */
[----:B0-----:R0:W5:Y:S01]  /*2b40*/  @P0 LDG.E R5, desc[UR6][R74.64] ;  /* 0x000000064a050981 */ /* 0x001162000c1e1900 */
[----:B------:R-:W-:-:S13]  /*2b50*/  ISETP.GE.AND P0, PT, R4, UR4, PT ;  /* 0x0000000404007c0c */ /* 0x000fda000bf06270 */
[----:B0-----:R-:W-:Y:S05]  /*2b60*/  @P0 BRA `(.L_x_956) ;  /* 0x0000009000d00947 */ /* 0x001fea0003800000 */
[----:B-----5:R-:W-:Y:S01]  /*2b70*/  IMAD.MOV.U32 R164, RZ, RZ, R31 ;  /* 0x000000ffffa47224 */ /* 0x020fe200078e001f */
[----:B------:R-:W0:Y:S01]  /*2b80*/  LDCU.U8 UR9, c[0x0][0x3c0] ;  /* 0x00007800ff0977ac */ /* 0x000e220008000000 */
[----:B------:R-:W1:Y:S01]  /*2b90*/  LDC R31, c[0x0][0x384] ;  /* 0x0000e100ff1f7b82 */ /* 0x000e620000000800 */
[----:B------:R-:W-:Y:S01]  /*2ba0*/  IMAD.MOV.U32 R7, RZ, RZ, R8 ;  /* 0x000000ffff077224 */ /* 0x000fe200078e0008 */
[----:B------:R-:W-:Y:S01]  /*2bb0*/  MOV R166, R69 ;  /* 0x0000004500a67202 */ /* 0x000fe20000000f00 */
[----:B------:R-:W-:Y:S01]  /*2bc0*/  IMAD.MOV.U32 R8, RZ, RZ, R9 ;  /* 0x000000ffff087224 */ /* 0x000fe200078e0009 */
[----:B------:R-:W2:Y:S01]  /*2bd0*/  LDCU.64 UR4, c[0x0][0x3f8] ;  /* 0x00007f00ff0477ac */ /* 0x000ea20008000a00 */
[----:B------:R-:W-:Y:S01]  /*2be0*/  IMAD.MOV.U32 R9, RZ, RZ, R10 ;  /* 0x000000ffff097224 */ /* 0x000fe200078e000a */
[----:B------:R-:W-:Y:S01]  /*2bf0*/  MOV R175, R62 ;  /* 0x0000003e00af7202 */ /* 0x000fe20000000f00 */
        /* <DEDUP_REMOVED lines=8> */
[----:B------:R-:W-:-:S02]  /*2c80*/  IMAD.MOV.U32 R15, RZ, RZ, R16 ;  /* 0x000000ffff0f7224 */ /* 0x000fc400078e0010 */
[----:B------:R-:W-:Y:S01]  /*2c90*/  IMAD.MOV.U32 R16, RZ, RZ, R17 ;  /* 0x000000ffff107224 */ /* 0x000fe200078e0011 */
[----:B0-----:R-:W-:Y:S01]  /*2ca0*/  ISETP.NE.AND P0, PT, RZ, UR9, PT ;  /* 0x00000009ff007c0c */ /* 0x001fe2000bf05270 */
[----:B------:R-:W-:Y:S02]  /*2cb0*/  IMAD.MOV.U32 R17, RZ, RZ, R18 ;  /* 0x000000ffff117224 */ /* 0x000fe400078e0012 */
[----:B------:R-:W-:Y:S01]  /*2cc0*/  IMAD.MOV.U32 R18, RZ, RZ, R19 ;  /* 0x000000ffff127224 */ /* 0x000fe200078e0013 */
[----:B--2---:R-:W-:Y:S01]  /*2cd0*/  UISETP.NE.U32.AND UP0, UPT, UR4, URZ, UPT ;  /* 0x000000ff0400728c */ /* 0x004fe2000bf05070 */
[----:B------:R-:W-:Y:S02]  /*2ce0*/  IMAD.MOV.U32 R19, RZ, RZ, R20 ;  /* 0x000000ffff137224 */ /* 0x000fe400078e0014 */
[----:B-1----:R-:W-:Y:S01]  /*2cf0*/  IMAD R73, R72, R31, R73 ;  /* 0x0000001f48497224 */ /* 0x002fe200078e0249 */
[----:B------:R-:W-:Y:S01]  /*2d00*/  UISETP.NE.AND.EX UP0, UPT, UR5, URZ, UPT, UP0 ;  /* 0x000000ff0500728c */ /* 0x000fe2000bf05300 */
[----:B------:R-:W-:-:S02]  /*2d10*/  IMAD.SHL.U32 R31, R31, 0x200, RZ ;  /* 0x000002001f1f7824 */ /* 0x000fc400078e00ff */
[----:B------:R-:W-:Y:S01]  /*2d20*/  IMAD R226, R2, 0x20, R73 ;  /* 0x0000002002e27824 */ /* 0x000fe200078e0249 */
[----:B------:R-:W-:Y:S01]  /*2d30*/  UISETP.NE.OR UP0, UPT, UR8, URZ, UP0 ;  /* 0x000000ff0800728c */ /* 0x000fe20008705670 */
[----:B------:R-:W-:Y:S02]  /*2d40*/  IMAD.MOV.U32 R20, RZ, RZ, R21 ;  /* 0x000000ffff147224 */ /* 0x000fe400078e0015 */
[----:B------:R-:W-:Y:S01]  /*2d50*/  @P0 FADD R7, R7, 1 ;  /* 0x3f80000007070421 */ /* 0x000fe20000000000 */
[----:B------:R-:W-:Y:S02]  /*2d60*/  IMAD.MOV.U32 R21, RZ, RZ, R22 ;  /* 0x000000ffff157224 */ /* 0x000fe400078e0016 */
[----:B------:R-:W-:Y:S01]  /*2d70*/  @P0 FADD R8, R8, 1 ;  /* 0x3f80000008080421 */ /* 0x000fe20000000000 */
[----:B------:R-:W-:Y:S02]  /*2d80*/  IMAD R226, R226, 0x4, R31 ;  /* 0x00000004e2e27824 */ /* 0x000fe400078e021f */
[----:B------:R-:W-:Y:S01]  /*2d90*/  @P0 FADD R9, R9, 1 ;  /* 0x3f80000009090421 */ /* 0x000fe20000000000 */
[----:B------:R-:W-:Y:S01]  /*2da0*/  IMAD.MOV.U32 R22, RZ, RZ, R23 ;  /* 0x000000ffff167224 */ /* 0x000fe200078e0017 */
[----:B------:R-:W-:Y:S01]  /*2db0*/  MOV R23, R24 ;  /* 0x0000001800177202 */ /* 0x000fe20000000f00 */
[----:B------:R-:W-:Y:S01]  /*2dc0*/  IMAD.MOV.U32 R24, RZ, RZ, R25 ;  /* 0x000000ffff187224 */ /* 0x000fe200078e0019 */
[----:B------:R-:W-:Y:S01]  /*2dd0*/  IADD3 R224, PT, PT, R31, R226, RZ ;  /* 0x000000e21fe07210 */ /* 0x000fe20007ffe0ff */
        /* <DEDUP_REMOVED lines=8> */
[----:B------:R-:W-:Y:S01]  /*2e60*/  IMAD.MOV.U32 R29, RZ, RZ, R30 ;  /* 0x000000ffff1d7224 */ /* 0x000fe200078e001e */
[----:B------:R-:W-:Y:S01]  /*2e70*/  IADD3 R30, PT, PT, R31, R224, R31 ;  /* 0x000000e01f1e7210 */ /* 0x000fe20007ffe01f */
[----:B------:R-:W-:-:S02]  /*2e80*/  IMAD.MOV.U32 R165, RZ, RZ, R68 ;  /* 0x000000ffffa57224 */ /* 0x000fc400078e0044 */
[----:B------:R-:W-:Y:S01]  /*2e90*/  @P0 FADD R14, R14, 1 ;  /* 0x3f8000000e0e0421 */ /* 0x000fe20000000000 */
[----:B------:R-:W-:Y:S01]  /*2ea0*/  IMAD.MOV.U32 R167, RZ, RZ, R70 ;  /* 0x000000ffffa77224 */ /* 0x000fe200078e0046 */
[----:B------:R-:W-:Y:S01]  /*2eb0*/  IADD3 R30, PT, PT, R31, R30, R31 ;  /* 0x0000001e1f1e7210 */ /* 0x000fe20007ffe01f */
[----:B------:R-:W-:Y:S02]  /*2ec0*/  IMAD.MOV.U32 R168, RZ, RZ, R71 ;  /* 0x000000ffffa87224 */ /* 0x000fe400078e0047 */
[----:B------:R-:W-:Y:S01]  /*2ed0*/  @P0 FADD R15, R15, 1 ;  /* 0x3f8000000f0f0421 */ /* 0x000fe20000000000 */
[----:B------:R-:W-:Y:S02]  /*2ee0*/  IMAD.MOV.U32 R169, RZ, RZ, R64 ;  /* 0x000000ffffa97224 */ /* 0x000fe400078e0040 */
[----:B------:R-:W-:Y:S01]  /*2ef0*/  @P0 FADD R16, R16, 1 ;  /* 0x3f80000010100421 */ /* 0x000fe20000000000 */
[----:B------:R-:W-:Y:S02]  /*2f00*/  IMAD.IADD R222, R31, 0x1, R30 ;  /* 0x000000011fde7824 */ /* 0x000fe400078e021e */
[----:B------:R-:W-:Y:S01]  /*2f10*/  @P0 FADD R17, R17, 1 ;  /* 0x3f80000011110421 */ /* 0x000fe20000000000 */
[----:B------:R-:W-:-:S02]  /*2f20*/  IMAD.MOV.U32 R170, RZ, RZ, R65 ;  /* 0x000000ffffaa7224 */ /* 0x000fc400078e0041 */
[----:B------:R-:W-:Y:S01]  /*2f30*/  @P0 FADD R18, R18, 1 ;  /* 0x3f80000012120421 */ /* 0x000fe20000000000 */
[----:B------:R-:W-:Y:S02]  /*2f40*/  IMAD.IADD R220, R31, 0x1, R222 ;  /* 0x000000011fdc7824 */ /* 0x000fe400078e02de */
        /* <DEDUP_REMOVED lines=69> */
[----:B------:R-:W-:-:S02]  /*33a0*/  IMAD.IADD R210, R31, 0x1, R212 ;  /* 0x000000011fd27824 */ /* 0x000fc400078e02d4 */
[----:B------:R-:W-:Y:S01]  /*33b0*/  @P0 FADD R188, R188, 1 ;  /* 0x3f800000bcbc0421 */ /* 0x000fe20000000000 */
[----:B------:R-:W-:Y:S02]  /*33c0*/  IMAD.MOV.U32 R207, RZ, RZ, RZ ;  /* 0x000000ffffcf7224 */ /* 0x000fe400078e00ff */
[----:B------:R-:W-:Y:S01]  /*33d0*/  @P0 FADD R189, R189, 1 ;  /* 0x3f800000bdbd0421 */ /* 0x000fe20000000000 */
[----:B------:R-:W-:Y:S02]  /*33e0*/  IMAD.MOV.U32 R6, RZ, RZ, RZ ;  /* 0x000000ffff067224 */ /* 0x000fe400078e00ff */
[----:B------:R-:W-:Y:S01]  /*33f0*/  @P0 FADD R190, R190, 1 ;  /* 0x3f800000bebe0421 */ /* 0x000fe20000000000 */
[----:B------:R-:W-:Y:S02]  /*3400*/  IMAD.MOV.U32 R205, RZ, RZ, R4 ;  /* 0x000000ffffcd7224 */ /* 0x000fe400078e0004 */
        /* <DEDUP_REMOVED lines=14> */
[----:B------:R-:W-:-:S07]  /*34f0*/  IMAD.IADD R208, R31, 0x1, R210 ;  /* 0x000000011fd07824 */ /* 0x000fce00078e02d2 */
.L_x_1108:
[----:B------:R-:W0:Y:S01]  /*3500*/  LDC R211, c[0x0][0x384] ;  /* 0x0000e100ffd37b82 */ /* 0x000e220000000800 */
[C---:B------:R-:W-:Y:S01]  /*3510*/  LOP3.LUT R160, R3.reuse, 0x3e0, RZ, 0xc0, !PT ;  /* 0x000003e003a07812 */ /* 0x040fe200078ec0ff */
[----:B------:R-:W-:Y:S01]  /*3520*/  BSSY.RECONVERGENT B0, `(.L_x_957) ;  /* 0x000016e000007945 */ /* 0x000fe20003800200 */
[----:B------:R-:W-:-:S05]  /*3530*/  LOP3.LUT R244, R3, 0x1f, RZ, 0xc0, !PT ;  /* 0x0000001f03f47812 */ /* 0x000fca00078ec0ff */
[----:B------:R-:W1:Y:S01]  /*3540*/  LDC.64 R30, c[0x0][0x388] ;  /* 0x0000e200ff1e7b82 */ /* 0x000e620000000a00 */
[----:B0-----:R-:W-:Y:S02]  /*3550*/  IMAD R161, R160, R211, R244 ;  /* 0x000000d3a0a17224 */ /* 0x001fe400078e02f4 */
[C---:B------:R-:W-:Y:S02]  /*3560*/  IMAD R234, R211.reuse, 0x200, R224 ;  /* 0x00000200d3ea7824 */ /* 0x040fe400078e02e0 */
[C---:B------:R-:W-:Y:S01]  /*3570*/  IMAD R206, R211.reuse, 0x200, R208 ;  /* 0x00000200d3ce7824 */ /* 0x040fe200078e02d0 */
[----:B------:R-:W-:Y:S01]  /*3580*/  LEA R242, R2, R161, 0x5 ;  /* 0x000000a102f27211 */ /* 0x000fe200078e28ff */
[----:B------:R-:W-:-:S04]  /*3590*/  IMAD R232, R211, 0x200, R234 ;  /* 0x00000200d3e87824 */ /* 0x000fc800078e02ea */
[----:B------:R-:W-:Y:S02]  /*35a0*/  IMAD.SHL.U32 R246, R242, 0x4, RZ ;  /* 0x00000004f2f67824 */ /* 0x000fe400078e00ff */
[----:B------:R-:W-:-:S03]  /*35b0*/  IMAD R230, R211, 0x200, R232 ;  /* 0x00000200d3e67824 */ /* 0x000fc600078e02e8 */
[----:B-1----:R-:W-:Y:S01]  /*35c0*/  ISETP.GE.AND P0, PT, R246, R31, PT ;  /* 0x0000001ff600720c */ /* 0x002fe20003f06270 */
[----:B------:R-:W-:-:S03]  /*35d0*/  IMAD R228, R211, 0x200, R230 ;  /* 0x00000200d3e47824 */ /* 0x000fc600078e02e6 */
        /* <DEDUP_REMOVED lines=13> */
.L_x_960:
        /* <DEDUP_REMOVED lines=10> */
.L_x_961:
[----:B------:R-:W-:Y:S05]  /*3750*/  BSYNC.RECONVERGENT B1 ;  /* 0x0000000000017941 */ /* 0x000fea0003800200 */
.L_x_959:
        /* <DEDUP_REMOVED lines=11> */
.L_x_963:
        /* <DEDUP_REMOVED lines=10> */
.L_x_964:
[----:B------:R-:W-:Y:S05]  /*38b0*/  BSYNC.RECONVERGENT B1 ;  /* 0x0000000000017941 */ /* 0x000fea0003800200 */
.L_x_962:
        /* <DEDUP_REMOVED lines=11> */
.L_x_966:
        /* <DEDUP_REMOVED lines=10> */
.L_x_967:
[----:B------:R-:W-:Y:S05]  /*3a10*/  BSYNC.RECONVERGENT B1 ;  /* 0x0000000000017941 */ /* 0x000fea0003800200 */
.L_x_965:
        /* <DEDUP_REMOVED lines=11> */
.L_x_969:
        /* <DEDUP_REMOVED lines=10> */
.L_x_970:
[----:B------:R-:W-:Y:S05]  /*3b70*/  BSYNC.RECONVERGENT B1 ;  /* 0x0000000000017941 */ /* 0x000fea0003800200 */
.L_x_968:
        /* <DEDUP_REMOVED lines=11> */
.L_x_972:
        /* <DEDUP_REMOVED lines=10> */
.L_x_973:
[----:B------:R-:W-:Y:S05]  /*3cd0*/  BSYNC.RECONVERGENT B1 ;  /* 0x0000000000017941 */ /* 0x000fea0003800200 */
.L_x_971:
        /* <DEDUP_REMOVED lines=11> */
.L_x_975:
        /* <DEDUP_REMOVED lines=10> */
.L_x_976:
[----:B------:R-:W-:Y:S05]  /*3e30*/  BSYNC.RECONVERGENT B1 ;  /* 0x0000000000017941 */ /* 0x000fea0003800200 */
.L_x_974:
[----:B------:R-:W-:-:S13]  /*3e40*/  ISETP.GE.AND P1, PT, R228, R31, PT ;  /* 0x0000001fe400720c */ /* 0x000fda0003f26270 */
[----:B------:R-:W-:Y:S05]  /*3e50*/  @P1 BRA `(.L_x_958) ;  /* 0x0000000c00681947 */ /* 0x000fea0003800000 */
[----:B01----:R-:W-:Y:S01]  /*3e60*/  IADD3 R161, PT, PT, R228, R209, RZ ;  /* 0x000000d1e4a17210 */ /* 0x003fe20007ffe0ff */
[----:B------:R-:W-:Y:S01]  /*3e70*/  IMAD.IADD R68, R31, 0x1, -R228 ;  /* 0x000000011f447824 */ /* 0x000fe200078e0ae4 */
[----:B------:R-:W-:Y:S03]  /*3e80*/  BSSY.RECONVERGENT B1, `(.L_x_977) ;  /* 0x0000011000017945 */ /* 0x000fe60003800200 */
[----:B------:R-:W-:-:S03]  /*3e90*/  IMAD.WIDE R160, R161, 0x4, R162 ;  /* 0x00000004a1a07825 */ /* 0x000fc600078e02a2 */
[----:B------:R-:W-:-:S04]  /*3ea0*/  LOP3.LUT P1, RZ, R160, 0xf, RZ, 0xc0, !PT ;  /* 0x0000000fa0ff7812 */ /* 0x000fc8000782c0ff */
[----:B------:R-:W-:-:S13]  /*3eb0*/  ISETP.LT.U32.OR P1, PT, R68, 0x4, P1 ;  /* 0x000000044400780c */ /* 0x000fda0000f21470 */
[----:B------:R-:W-:Y:S05]  /*3ec0*/  @P1 BRA `(.L_x_978) ;  /* 0x0000000000081947 */ /* 0x000fea0003800000 */
[----:B------:R1:W5:Y:S01]  /*3ed0*/  LDG.E.128 R68, desc[UR6][R160.64] ;  /* 0x00000006a0447981 */ /* 0x000362000c1e1d00 */
[----:B------:R-:W-:Y:S05]  /*3ee0*/  BRA `(.L_x_979) ;  /* 0x0000000000287947 */ /* 0x000fea0003800000 */
.L_x_978:
        /* <DEDUP_REMOVED lines=10> */
.L_x_979:
[----:B------:R-:W-:Y:S05]  /*3f90*/  BSYNC.RECONVERGENT B1 ;  /* 0x0000000000017941 */ /* 0x000fea0003800200 */
.L_x_977:
        /* <DEDUP_REMOVED lines=11> */
.L_x_981:
        /* <DEDUP_REMOVED lines=10> */
.L_x_982:
[----:B------:R-:W-:Y:S05]  /*40f0*/  BSYNC.RECONVERGENT B1 ;  /* 0x0000000000017941 */ /* 0x000fea0003800200 */
.L_x_980:
        /* <DEDUP_REMOVED lines=11> */
.L_x_984:
        /* <DEDUP_REMOVED lines=10> */
.L_x_985:
[----:B------:R-:W-:Y:S05]  /*4250*/  BSYNC.RECONVERGENT B1 ;  /* 0x0000000000017941 */ /* 0x000fea0003800200 */
.L_x_983:
        /* <DEDUP_REMOVED lines=11> */
.L_x_987:
        /* <DEDUP_REMOVED lines=10> */
.L_x_988:
[----:B------:R-:W-:Y:S05]  /*43b0*/  BSYNC.RECONVERGENT B1 ;  /* 0x0000000000017941 */ /* 0x000fea0003800200 */
.L_x_986:
        /* <DEDUP_REMOVED lines=11> */
.L_x_990:
        /* <DEDUP_REMOVED lines=10> */
.L_x_991:
[----:B------:R-:W-:Y:S05]  /*4510*/  BSYNC.RECONVERGENT B1 ;  /* 0x0000000000017941 */ /* 0x000fea0003800200 */
.L_x_989:
        /* <DEDUP_REMOVED lines=11> */
.L_x_993:
        /* <DEDUP_REMOVED lines=10> */
.L_x_994:
[----:B------:R-:W-:Y:S05]  /*4670*/  BSYNC.RECONVERGENT B1 ;  /* 0x0000000000017941 */ /* 0x000fea0003800200 */
.L_x_992:
        /* <DEDUP_REMOVED lines=11> */
.L_x_996:
        /* <DEDUP_REMOVED lines=10> */
.L_x_997:
[----:B------:R-:W-:Y:S05]  /*47d0*/  BSYNC.RECONVERGENT B1 ;  /* 0x0000000000017941 */ /* 0x000fea0003800200 */
.L_x_995:
        /* <DEDUP_REMOVED lines=11> */
.L_x_999:
        /* <DEDUP_REMOVED lines=10> */
.L_x_1000:
[----:B------:R-:W-:Y:S05]  /*4930*/  BSYNC.RECONVERGENT B1 ;  /* 0x0000000000017941 */ /* 0x000fea0003800200 */
.L_x_998:
        /* <DEDUP_REMOVED lines=11> */
.L_x_1002:
        /* <DEDUP_REMOVED lines=10> */
.L_x_1003:
[----:B------:R-:W-:Y:S05]  /*4a90*/  BSYNC.RECONVERGENT B1 ;  /* 0x0000000000017941 */ /* 0x000fea0003800200 */
.L_x_1001:
[----:B------:R-:W-:-:S13]  /*4aa0*/  ISETP.GE.AND P1, PT, R206, R31, PT ;  /* 0x0000001fce00720c */ /* 0x000fda0003f26270 */
[----:B------:R-:W-:Y:S05]  /*4ab0*/  @P1 BRA `(.L_x_958) ;  /* 0x0000000000501947 */ /* 0x000fea0003800000 */
[----:B------:R-:W-:Y:S01]  /*4ac0*/  IADD3 R209, PT, PT, R206, R209, RZ ;  /* 0x000000d1ced17210 */ /* 0x000fe20007ffe0ff */
[----:B------:R-:W-:-:S04]  /*4ad0*/  IMAD.IADD R35, R31, 0x1, -R206 ;  /* 0x000000011f237824 */ /* 0x000fc800078e0ace */
        /* <DEDUP_REMOVED lines=17> */
.L_x_1004:
[----:B------:R2:W5:Y:S02]  /*4bf0*/  LDG.E.128 R32, desc[UR6][R162.64] ;  /* 0x00000006a2207981 */ /* 0x000564000c1e1d00 */
.L_x_958:
[----:B------:R-:W-:Y:S05]  /*4c00*/  BSYNC.RECONVERGENT B0 ;  /* 0x0000000000007941 */ /* 0x000fea0003800200 */
.L_x_957:
        /* <DEDUP_REMOVED lines=96> */
.L_x_1006:
[----:B------:R-:W-:Y:S05]  /*5210*/  BSYNC.RECONVERGENT B0 ;  /* 0x0000000000007941 */ /* 0x000fea0003800200 */
.L_x_1005:
        /* <DEDUP_REMOVED lines=26> */
.L_x_1007:
[----:B------:R-:W0:Y:S01]  /*53c0*/  SHFL.DOWN PT, R160, R161, 0x10, 0x1f ;  /* 0x0a001f00a1a07f89 */ /* 0x000e2200000e0000 */
[C---:B------:R-:W-:Y:S02]  /*53d0*/  LOP3.LUT P2, RZ, R3.reuse, 0x1f, RZ, 0xc0, !PT ;  /* 0x0000001f03ff7812 */ /* 0x040fe4000784c0ff */
[----:B------:R-:W-:Y:S02]  /*53e0*/  ISETP.NE.AND P4, PT, R3, RZ, PT ;  /* 0x000000ff0300720c */ /* 0x000fe40003f85270 */
[----:B------:R-:W-:-:S09]  /*53f0*/  LOP3.LUT P3, RZ, R207, 0x1, RZ, 0xc0, !PT ;  /* 0x00000001cfff7812 */ /* 0x000fd2000786c0ff */
[----:B------:R-:W1:Y:S02]  /*5400*/  @!P2 S2R R238, SR_CgaCtaId ;  /* 0x0000000000eea919 */ /* 0x000e640000008800 */
[----:B------:R-:W4:Y:S01]  /*5410*/  @!P4 S2R R213, SR_CgaCtaId ;  /* 0x0000000000d5c919 */ /* 0x000f220000008800 */
[----:B0-----:R-:W-:Y:S01]  /*5420*/  FADD R160, R160, R161 ;  /* 0x000000a1a0a07221 */ /* 0x001fe20000000000 */
[----:B------:R-:W-:-:S04]  /*5430*/  @!P2 MOV R161, 0x400 ;  /* 0x0000040000a1a802 */ /* 0x000fc80000000f00 */
[----:B--23--:R-:W0:Y:S01]  /*5440*/  SHFL.DOWN PT, R163, R160, 0x8, 0x1f ;  /* 0x09001f00a0a37f89 */ /* 0x00ce2200000e0000 */
[----:B-1----:R-:W-:Y:S02]  /*5450*/  @!P2 LEA R161, R238, R161, 0x18 ;  /* 0x000000a1eea1a211 */ /* 0x002fe400078ec0ff */
[----:B------:R-:W1:Y:S01]  /*5460*/  LDC.64 R238, c[0x0][0x3b8] ;  /* 0x0000ee00ffee7b82 */ /* 0x000e620000000a00 */
[----:B0-----:R-:W-:Y:S01]  /*5470*/  FADD R163, R160, R163 ;  /* 0x000000a3a0a37221 */ /* 0x001fe20000000000 */
[----:B------:R-:W-:-:S04]  /*5480*/  @!P2 SHF.R.U32.HI R160, RZ, 0x3, R3 ;  /* 0x00000003ffa0a819 */ /* 0x000fc80000011603 */
[----:B------:R-:W0:Y:S01]  /*5490*/  SHFL.DOWN PT, R162, R163, 0x4, 0x1f ;  /* 0x08801f00a3a27f89 */ /* 0x000e2200000e0000 */
[----:B------:R-:W-:-:S05]  /*54a0*/  @!P2 LOP3.LUT R160, R160, 0x7c, RZ, 0xc0, !PT ;  /* 0x0000007ca0a0a812 */ /* 0x000fca00078ec0ff */
[----:B------:R-:W-:Y:S02]  /*54b0*/  @!P2 IMAD.IADD R240, R160, 0x1, R161 ;  /* 0x00000001a0f0a824 */ /* 0x000fe400078e02a1 */
[----:B-1----:R-:W-:-:S04]  /*54c0*/  IMAD.WIDE.U32 R238, R4, 0x4, R238 ;  /* 0x0000000404ee7825 */ /* 0x002fc800078e00ee */
[----:B0-----:R-:W-:-:S05]  /*54d0*/  FADD R162, R163, R162 ;  /* 0x000000a2a3a27221 */ /* 0x001fca0000000000 */
[----:B------:R-:W0:Y:S02]  /*54e0*/  SHFL.DOWN PT, R209, R162, 0x2, 0x1f ;  /* 0x08401f00a2d17f89 */ /* 0x000e2400000e0000 */
[----:B0-----:R-:W-:Y:S01]  /*54f0*/  FADD R209, R162, R209 ;  /* 0x000000d1a2d17221 */ /* 0x001fe20000000000 */
[----:B------:R-:W-:-:S04]  /*5500*/  @!P4 MOV R162, 0x400 ;  /* 0x0000040000a2c802 */ /* 0x000fc80000000f00 */
[----:B------:R-:W0:Y:S01]  /*5510*/  SHFL.DOWN PT, R236, R209, 0x1, 0x1f ;  /* 0x08201f00d1ec7f89 */ /* 0x000e2200000e0000 */
[----:B----4-:R-:W-:Y:S02]  /*5520*/  @!P4 LEA R162, R213, R162, 0x18 ;  /* 0x000000a2d5a2c211 */ /* 0x010fe400078ec0ff */
[----:B------:R-:W1:Y:S01]  /*5530*/  LDC R213, c[0x0][0x380] ;  /* 0x0000e000ffd57b82 */ /* 0x000e620000000800 */
[----:B0-----:R-:W-:Y:S01]  /*5540*/  FADD R215, R209, R236 ;  /* 0x000000ecd1d77221 */ /* 0x001fe20000000000 */
[----:B------:R-:W-:-:S06]  /*5550*/  IMAD R209, R4, R211, RZ ;  /* 0x000000d304d17224 */ /* 0x000fcc00078e02ff */
[----:B------:R-:W0:Y:S01]  /*5560*/  LDC.64 R236, c[0x0][0x3b0] ;  /* 0x0000ec00ffec7b82 */ /* 0x000e220000000a00 */
[----:B-1----:R-:W-:Y:S01]  /*5570*/  IMAD R241, R211, R213, RZ ;  /* 0x000000d5d3f17224 */ /* 0x002fe200078e02ff */
[----:B------:R1:W-:Y:S06]  /*5580*/  @!P2 STS [R240], R215 ;  /* 0x000000d7f000a388 */ /* 0x0003ec0000000800 */
[----:B------:R-:W-:Y:S01]  /*5590*/  BAR.SYNC.DEFER_BLOCKING 0x0 ;  /* 0x0000000000007b1d */ /* 0x000fe20000010000 */
[----:B0-----:R-:W-:-:S04]  /*55a0*/  IMAD.WIDE.U32 R236, R209, 0x4, R236 ;  /* 0x00000004d1ec7825 */ /* 0x001fc800078e00ec */
[----:B------:R-:W-:Y:S02]  /*55b0*/  IMAD.MOV.U32 R209, RZ, RZ, RZ ;  /* 0x000000ffffd17224 */ /* 0x000fe400078e00ff */
[----:B-1----:R-:W-:Y:S01]  /*55c0*/  IMAD.WIDE.U32 R240, R241, 0x4, R236 ;  /* 0x00000004f1f07825 */ /* 0x002fe200078e00ec */
[----:B------:R-:W0:Y:S02]  /*55d0*/  @!P4 LDS.128 R160, [R162] ;  /* 0x00000000a2a0c984 */ /* 0x000e240000000c00 */
[----:B------:R-:W-:Y:S02]  /*55e0*/  SEL R236, R236, R240, !P3 ;  /* 0x000000f0ecec7207 */ /* 0x000fe40005800000 */
[----:B------:R-:W-:Y:S01]  /*55f0*/  SEL R237, R237, R241, !P3 ;  /* 0x000000f1eded7207 */ /* 0x000fe20005800000 */
[----:B0-----:R-:W-:-:S04]  /*5600*/  @!P4 FADD R160, RZ, R160 ;  /* 0x000000a0ffa0c221 */ /* 0x001fc80000000000 */
[----:B------:R-:W-:-:S04]  /*5610*/  @!P4 FADD R161, R160, R161 ;  /* 0x000000a1a0a1c221 */ /* 0x000fc80000000000 */
[----:B------:R-:W-:Y:S01]  /*5620*/  @!P4 FADD R162, R161, R162 ;  /* 0x000000a2a1a2c221 */ /* 0x000fe20000000000 */
[----:B------:R-:W-:-:S04]  /*5630*/  IMAD.WIDE R160, R213, 0x4, R238 ;  /* 0x00000004d5a07825 */ /* 0x000fc800078e02ee */
[----:B------:R-:W-:Y:S01]  /*5640*/  @!P4 FADD R209, R162, R163 ;  /* 0x000000a3a2d1c221 */ /* 0x000fe20000000000 */
[----:B------:R-:W-:Y:S01]  /*5650*/  @!P4 IMAD.WIDE.U32 R162, R2, 0x4, R236 ;  /* 0x0000000402a2c825 */ /* 0x000fe200078e00ec */
[----:B------:R-:W-:Y:S02]  /*5660*/  SEL R160, R238, R160, !P3 ;  /* 0x000000a0eea07207 */ /* 0x000fe40005800000 */
[----:B------:R-:W-:Y:S02]  /*5670*/  SEL R161, R239, R161, !P3 ;  /* 0x000000a1efa17207 */ /* 0x000fe40005800000 */
[----:B------:R0:W-:Y:S01]  /*5680*/  @!P4 STG.E desc[UR6][R162.64], R209 ;  /* 0x000000d1a200c986 */ /* 0x0001e2000c101906 */
[----:B------:R-:W-:-:S04]  /*5690*/  LOP3.LUT P3, R213, R207, 0x2, RZ, 0xc0, !PT ;  /* 0x00000002cfd57812 */ /* 0x000fc8000786c0ff */
[----:B------:R-:W-:Y:S01]  /*56a0*/  SEL R215, R211, RZ, !P3 ;  /* 0x000000ffd3d77207 */ /* 0x000fe20005800000 */
[----:B------:R-:W-:Y:S08]  /*56b0*/  @P4 BRA `(.L_x_1009) ;  /* 0x0000000000304947 */ /* 0x000ff00003800000 */
[----:B------:R-:W-:Y:S02]  /*56c0*/  ISETP.NE.AND P3, PT, R215, -0x1, PT ;  /* 0xffffffffd700780c */ /* 0x000fe40003f65270 */
[----:B0-----:R-:W-:Y:S01]  /*56d0*/  IADD3 R163, PT, PT, -R213, 0x1, RZ ;  /* 0x00000001d5a37810 */ /* 0x001fe20007ffe1ff */
[----:B------:R-:W-:Y:S06]  /*56e0*/  MEMBAR.ALL.GPU ;  /* 0x0000000000007992 */ /* 0x000fec000000a000 */
[----:B------:R-:W-:-:S00]  /*56f0*/  ERRBAR ;  /* 0x00000000000079ab */ /* 0x000fc00000000000 */
[----:B------:R-:W-:Y:S06]  /*5700*/  CGAERRBAR ;  /* 0x00000000000075ab */ /* 0x000fec0000000000 */
[----:B------:R1:W-:Y:S01]  /*5710*/  REDG.E.ADD.S32.STRONG.GPU desc[UR6][R160.64], R163 ;  /* 0x000000a3a000798e */ /* 0x0003e2000c12e306 */
[----:B------:R-:W-:Y:S05]  /*5720*/  @!P3 BRA `(.L_x_1009) ;  /* 0x000000000014b947 */ /* 0x000fea0003800000 */
.L_x_1010:
[----:B------:R-:W2:Y:S04]  /*5730*/  LDG.E.STRONG.GPU R162, desc[UR6][R160.64] ;  /* 0x00000006a0a27981 */ /* 0x000ea8000c1ef900 */
[----:B--2---:R-:W-:Y:S01]  /*5740*/  CCTL.IVALL ;  /* 0x00000000ff00798f */ /* 0x004fe20002000000 */
[----:B------:R-:W-:Y:S05]  /*5750*/  YIELD ;  /* 0x0000000000007946 */ /* 0x000fea0003800000 */
[----:B------:R-:W-:-:S13]  /*5760*/  ISETP.NE.AND P3, PT, R162, R215, PT ;  /* 0x000000d7a200720c */ /* 0x000fda0003f65270 */
[----:B------:R-:W-:Y:S05]  /*5770*/  @P3 BRA `(.L_x_1010) ;  /* 0xfffffffc00ec3947 */ /* 0x000fea000383ffff */
.L_x_1009:
[----:B------:R-:W-:Y:S01]  /*5780*/  ISETP.GE.AND P3, PT, R244, R211, PT ;  /* 0x000000d3f400720c */ /* 0x000fe20003f66270 */
[----:B------:R-:W-:Y:S05]  /*5790*/  WARPSYNC.ALL ;  /* 0x0000000000007948 */ /* 0x000fea0003800000 */
[----:B------:R-:W-:Y:S01]  /*57a0*/  BAR.SYNC.DEFER_BLOCKING 0x0 ;  /* 0x0000000000007b1d */ /* 0x000fe20000010000 */
[----:B------:R-:W-:Y:S02]  /*57b0*/  VIADD R207, R207, 0x1 ;  /* 0x00000001cfcf7836 */ /* 0x000fe40000000000 */
[----:B------:R-:W-:-:S03]  /*57c0*/  IMAD.MOV.U32 R229, RZ, RZ, RZ ;  /* 0x000000ffffe57224 */ /* 0x000fc600078e00ff */
[----:B------:R-:W-:Y:S04]  /*57d0*/  BSSY.RECONVERGENT B0, `(.L_x_1011) ;  /* 0x0000076000007945 */ /* 0x000fe80003800200 */
[----:B------:R-:W-:Y:S05]  /*57e0*/  @P3 BRA `(.L_x_1012) ;  /* 0x0000000400d03947 */ /* 0x000fea0003800000 */
[----:B01----:R-:W-:Y:S01]  /*57f0*/  MOV R163, R244 ;  /* 0x000000f400a37202 */ /* 0x003fe20000000f00 */
[----:B------:R-:W-:Y:S01]  /*5800*/  BSSY.RECONVERGENT B1, `(.L_x_1013) ;  /* 0x000003a000017945 */ /* 0x000fe20003800200 */
[----:B------:R-:W-:Y:S01]  /*5810*/  LOP3.LUT R162, R3, 0x1e0, RZ, 0xcf, !PT ;  /* 0x000001e003a27812 */ /* 0x000fe200078ecfff */
[----:B------:R-:W-:Y:S01]  /*5820*/  IMAD.MOV.U32 R229, RZ, RZ, RZ ;  /* 0x000000ffffe57224 */ /* 0x000fe200078e00ff */
[----:B------:R-:W-:-:S03]  /*5830*/  LOP3.LUT R160, RZ, R163, RZ, 0x33, !PT ;  /* 0x000000a3ffa07212 */ /* 0x000fc600078e33ff */
[--C-:B------:R-:W-:Y:S02]  /*5840*/  IMAD.IADD R162, R162, 0x1, R211.reuse ;  /* 0x00000001a2a27824 */ /* 0x100fe400078e02d3 */
[----:B------:R-:W-:-:S03]  /*5850*/  IMAD.IADD R160, R160, 0x1, R211 ;  /* 0x00000001a0a07824 */ /* 0x000fc600078e02d3 */
[----:B------:R-:W-:Y:S02]  /*5860*/  LEA.HI R162, R162, 0x1, RZ, 0x1b ;  /* 0x00000001a2a27811 */ /* 0x000fe400078fd8ff */
        /* <DEDUP_REMOVED lines=10> */
[----:B------:R-:W-:Y:S02]  /*5910*/  IMAD.MOV.U32 R163, RZ, RZ, R244 ;  /* 0x000000ffffa37224 */ /* 0x000fe400078e00f4 */
[----:B------:R-:W-:Y:S02]  /*5920*/  IMAD.X R161, RZ, RZ, R161, P4 ;  /* 0x000000ffffa17224 */ /* 0x000fe400020e06a1 */
[----:B------:R-:W-:-:S07]  /*5930*/  IMAD.MOV R217, RZ, RZ, -R217 ;  /* 0x000000ffffd97224 */ /* 0x000fce00078e0ad9 */
.L_x_1015:
        /* <DEDUP_REMOVED lines=16> */
[----:B------:R-:W-:Y:S01]  /*5a40*/  IADD3 R217, PT, PT, R217, 0x10, RZ ;  /* 0x00000010d9d97810 */ /* 0x000fe20007ffe0ff */
        /* <DEDUP_REMOVED lines=21> */
.L_x_1014:
[----:B------:R-:W-:Y:S05]  /*5ba0*/  BSYNC.RECONVERGENT B1 ;  /* 0x0000000000017941 */ /* 0x000fea0003800200 */
.L_x_1013:
        /* <DEDUP_REMOVED lines=56> */
.L_x_1012:
[----:B------:R-:W-:Y:S05]  /*5f30*/  BSYNC.RECONVERGENT B0 ;  /* 0x0000000000007941 */ /* 0x000fea0003800200 */
.L_x_1011:
        /* <DEDUP_REMOVED lines=11> */
.L_x_1008:
[----:B------:R-:W-:Y:S01]  /*5ff0*/  ISETP.LT.AND P0, PT, R205, R30, !P0 ;  /* 0x0000001ecd00720c */ /* 0x000fe20004701270 */
[----:B------:R-:W-:Y:S01]  /*6000*/  BSSY.RECONVERGENT B0, `(.L_x_1016) ;  /* 0x0000102000007945 */ /* 0x000fe20003800200 */
[----:B------:R-:W-:Y:S02]  /*6010*/  HFMA2 R160, -RZ, RZ, 0, 0 ;  /* 0x00000000ffa07431 */ /* 0x000fe400000001ff */
[----:B------:R-:W-:-:S09]  /*6020*/  FMUL R209, R209, R0 ;  /* 0x00000000d1d17220 */ /* 0x000fd20000400000 */
        /* <DEDUP_REMOVED lines=255> */
.L_x_1017:
[----:B------:R-:W-:Y:S05]  /*7020*/  BSYNC.RECONVERGENT B0 ;  /* 0x0000000000007941 */ /* 0x000fea0003800200 */
.L_x_1016:
        /* <DEDUP_REMOVED lines=24> */
.L_x_1018:
[----:B------:R-:W0:Y:S01]  /*71b0*/  SHFL.DOWN PT, R161, R160, 0x10, 0x1f ;  /* 0x0a001f00a0a17f89 */ /* 0x000e2200000e0000 */
[----:B------:R-:W-:Y:S01]  /*71c0*/  ISETP.NE.AND P1, PT, R3, RZ, PT ;  /* 0x000000ff0300720c */ /* 0x000fe20003f25270 */
[----:B------:R-:W-:Y:S01]  /*71d0*/  IMAD R217, R4, R211, RZ ;  /* 0x000000d304d97224 */ /* 0x000fe200078e02ff */
[----:B------:R-:W-:Y:S01]  /*71e0*/  @!P2 MOV R215, 0x400 ;  /* 0x0000040000d7a802 */ /* 0x000fe20000000f00 */
[----:B------:R-:W1:Y:S10]  /*71f0*/  @!P2 S2R R238, SR_CgaCtaId ;  /* 0x0000000000eea919 */ /* 0x000e740000008800 */
[----:B------:R-:W2:Y:S01]  /*7200*/  @!P1 S2R R246, SR_CgaCtaId ;  /* 0x0000000000f69919 */ /* 0x000ea20000008800 */
[----:B0-----:R-:W-:Y:S01]  /*7210*/  FADD R161, R161, R160 ;  /* 0x000000a0a1a17221 */ /* 0x001fe20000000000 */
[----:B------:R-:W-:-:S04]  /*7220*/  @!P2 SHF.R.U32.HI R160, RZ, 0x3, R3 ;  /* 0x00000003ffa0a819 */ /* 0x000fc80000011603 */
[----:B------:R-:W0:Y:S01]  /*7230*/  SHFL.DOWN PT, R162, R161, 0x8, 0x1f ;  /* 0x09001f00a1a27f89 */ /* 0x000e2200000e0000 */
[----:B------:R-:W-:Y:S02]  /*7240*/  @!P2 LOP3.LUT R160, R160, 0x7c, RZ, 0xc0, !PT ;  /* 0x0000007ca0a0a812 */ /* 0x000fe400078ec0ff */
[----:B-1----:R-:W-:Y:S02]  /*7250*/  @!P2 LEA R215, R238, R215, 0x18 ;  /* 0x000000d7eed7a211 */ /* 0x002fe400078ec0ff */
[----:B------:R-:W1:Y:S03]  /*7260*/  LDC.64 R238, c[0x0][0x3b8] ;  /* 0x0000ee00ffee7b82 */ /* 0x000e660000000a00 */
[----:B------:R-:W-:-:S05]  /*7270*/  @!P2 IMAD.IADD R240, R160, 0x1, R215 ;  /* 0x00000001a0f0a824 */ /* 0x000fca00078e02d7 */
[----:B------:R-:W3:Y:S01]  /*7280*/  LDC R215, c[0x0][0x380] ;  /* 0x0000e000ffd77b82 */ /* 0x000ee20000000800 */
[----:B0-----:R-:W-:Y:S01]  /*7290*/  FADD R162, R161, R162 ;  /* 0x000000a2a1a27221 */ /* 0x001fe20000000000 */
[----:B------:R-:W-:-:S04]  /*72a0*/  @!P1 MOV R161, 0x400 ;  /* 0x0000040000a19802 */ /* 0x000fc80000000f00 */
[----:B------:R-:W0:Y:S01]  /*72b0*/  SHFL.DOWN PT, R163, R162, 0x4, 0x1f ;  /* 0x08801f00a2a37f89 */ /* 0x000e2200000e0000 */
[----:B-1----:R-:W-:-:S04]  /*72c0*/  IMAD.WIDE.U32 R238, R4, 0x4, R238 ;  /* 0x0000000404ee7825 */ /* 0x002fc800078e00ee */
[----:B---3--:R-:W-:Y:S02]  /*72d0*/  IMAD R241, R211, R215, RZ ;  /* 0x000000d7d3f17224 */ /* 0x008fe400078e02ff */
[----:B0-----:R-:W-:Y:S01]  /*72e0*/  FADD R163, R162, R163 ;  /* 0x000000a3a2a37221 */ /* 0x001fe20000000000 */
[----:B--2---:R-:W-:-:S04]  /*72f0*/  @!P1 LEA R162, R246, R161, 0x18 ;  /* 0x000000a1f6a29211 */ /* 0x004fc800078ec0ff */
        /* <DEDUP_REMOVED lines=8> */
[----:B-1----:R-:W-:-:S02]  /*7380*/  IMAD.MOV.U32 R213, RZ, RZ, RZ ;  /* 0x000000ffffd57224 */ /* 0x002fc400078e00ff */
[----:B0-----:R-:W-:-:S04]  /*7390*/  IMAD.WIDE.U32 R236, R217, 0x4, R236 ;  /* 0x00000004d9ec7825 */ /* 0x001fc800078e00ec */
[----:B------:R-:W-:Y:S01]  /*73a0*/  IMAD.WIDE.U32 R240, R241, 0x4, R236 ;  /* 0x00000004f1f07825 */ /* 0x000fe200078e00ec */
[----:B------:R-:W0:Y:S02]  /*73b0*/  @!P1 LDS.128 R160, [R162+0x10] ;  /* 0x00001000a2a09984 */ /* 0x000e240000000c00 */
        /* <DEDUP_REMOVED lines=21> */
.L_x_1021:
[----:B------:R-:W2:Y:S04]  /*7510*/  LDG.E.STRONG.GPU R162, desc[UR6][R160.64] ;  /* 0x00000006a0a27981 */ /* 0x000ea8000c1ef900 */
[----:B--2---:R-:W-:Y:S01]  /*7520*/  CCTL.IVALL ;  /* 0x00000000ff00798f */ /* 0x004fe20002000000 */
[----:B------:R-:W-:Y:S05]  /*7530*/  YIELD ;  /* 0x0000000000007946 */ /* 0x000fea0003800000 */
[----:B------:R-:W-:-:S13]  /*7540*/  ISETP.NE.AND P1, PT, R162, R217, PT ;  /* 0x000000d9a200720c */ /* 0x000fda0003f25270 */
[----:B------:R-:W-:Y:S05]  /*7550*/  @P1 BRA `(.L_x_1021) ;  /* 0xfffffffc00ec1947 */ /* 0x000fea000383ffff */
.L_x_1020:
[----:B------:R-:W-:Y:S01]  /*7560*/  ISETP.GE.AND P1, PT, R244, R211, PT ;  /* 0x000000d3f400720c */ /* 0x000fe20003f26270 */
[----:B------:R-:W-:Y:S05]  /*7570*/  WARPSYNC.ALL ;  /* 0x0000000000007948 */ /* 0x000fea0003800000 */
[----:B------:R-:W-:Y:S01]  /*7580*/  BAR.SYNC.DEFER_BLOCKING 0x0 ;  /* 0x0000000000007b1d */ /* 0x000fe20000010000 */
[----:B------:R-:W-:Y:S02]  /*7590*/  VIADD R207, R207, 0x1 ;  /* 0x00000001cfcf7836 */ /* 0x000fe40000000000 */
[----:B------:R-:W-:-:S03]  /*75a0*/  IMAD.MOV.U32 R229, RZ, RZ, RZ ;  /* 0x000000ffffe57224 */ /* 0x000fc600078e00ff */
[----:B------:R-:W-:Y:S04]  /*75b0*/  BSSY.RECONVERGENT B0, `(.L_x_1022) ;  /* 0x0000070000007945 */ /* 0x000fe80003800200 */
[----:B------:R-:W-:Y:S05]  /*75c0*/  @P1 BRA `(.L_x_1023) ;  /* 0x0000000400b81947 */ /* 0x000fea0003800000 */
[----:B-1----:R-:W-:Y:S01]  /*75d0*/  LOP3.LUT R160, RZ, R244, RZ, 0x33, !PT ;  /* 0x000000f4ffa07212 */ /* 0x002fe200078e33ff */
[----:B------:R-:W-:Y:S01]  /*75e0*/  BSSY.RECONVERGENT B1, `(.L_x_1024) ;  /* 0x0000034000017945 */ /* 0x000fe20003800200 */
[----:B0-----:R-:W-:Y:S01]  /*75f0*/  LOP3.LUT R162, R3, 0x1e0, RZ, 0xcf, !PT ;  /* 0x000001e003a27812 */ /* 0x001fe200078ecfff */
[----:B------:R-:W-:Y:S01]  /*7600*/  IMAD.MOV.U32 R229, RZ, RZ, RZ ;  /* 0x000000ffffe57224 */ /* 0x000fe200078e00ff */
[----:B------:R-:W-:-:S03]  /*7610*/  IADD3 R160, PT, PT, R160, R211, RZ ;  /* 0x000000d3a0a07210 */ /* 0x000fc60007ffe0ff */
[----:B------:R-:W-:Y:S01]  /*7620*/  IMAD.IADD R162, R162, 0x1, R211 ;  /* 0x00000001a2a27824 */ /* 0x000fe200078e02d3 */
[----:B------:R-:W-:-:S04]  /*7630*/  ISETP.GE.U32.AND P1, PT, R160, 0x1e0, PT ;  /* 0x000001e0a000780c */ /* 0x000fc80003f26070 */
[----:B------:R-:W-:-:S04]  /*7640*/  LEA.HI R162, R162, 0x1, RZ, 0x1b ;  /* 0x00000001a2a27811 */ /* 0x000fc800078fd8ff */
[----:B------:R-:W-:-:S05]  /*7650*/  LOP3.LUT P2, RZ, R162, 0xf, RZ, 0xc0, !PT ;  /* 0x0000000fa2ff7812 */ /* 0x000fca000784c0ff */
[----:B------:R-:W-:Y:S08]  /*7660*/  @!P1 BRA `(.L_x_1025) ;  /* 0x0000000000ac9947 */ /* 0x000ff00003800000 */
[----:B------:R-:W-:Y:S01]  /*7670*/  LOP3.LUT R160, R3, 0xffffffe0, RZ, 0xcf, !PT ;  /* 0xffffffe003a07812 */ /* 0x000fe200078ecfff */
[----:B------:R-:W-:Y:S02]  /*7680*/  IMAD.MOV.U32 R238, RZ, RZ, RZ ;  /* 0x000000ffffee7224 */ /* 0x000fe400078e00ff */
[----:B------:R-:W-:Y:S02]  /*7690*/  IMAD.MOV.U32 R229, RZ, RZ, RZ ;  /* 0x000000ffffe57224 */ /* 0x000fe400078e00ff */
[----:B------:R-:W-:-:S05]  /*76a0*/  IMAD.IADD R160, R160, 0x1, R211 ;  /* 0x00000001a0a07824 */ /* 0x000fca00078e02d3 */
[----:B------:R-:W-:-:S04]  /*76b0*/  LEA.HI R160, R160, 0x1, RZ, 0x1b ;  /* 0x00000001a0a07811 */ /* 0x000fc800078fd8ff */
[----:B------:R-:W-:-:S07]  /*76c0*/  LOP3.LUT R163, R160, 0xffffff0, RZ, 0xc0, !PT ;  /* 0x0ffffff0a0a37812 */ /* 0x000fce00078ec0ff */
.L_x_1026:
        /* <DEDUP_REMOVED lines=37> */
.L_x_1025:
[----:B------:R-:W-:Y:S05]  /*7920*/  BSYNC.RECONVERGENT B1 ;  /* 0x0000000000017941 */ /* 0x000fea0003800200 */
.L_x_1024:
        /* <DEDUP_REMOVED lines=13> */
[----:B------:R-:W-:-:S02]  /*7a00*/  LOP3.LUT R238, R3, 0xe0, RZ, 0xcf, !PT ;  /* 0x000000e003ee7812 */ /* 0x000fc400078ecfff */
[----:B------:R-:W-:-:S03]  /*7a10*/  @P1 IADD3 R244, PT, PT, R244, 0x100, RZ ;  /* 0x00000100f4f41810 */ /* 0x000fc60007ffe0ff */
        /* <DEDUP_REMOVED lines=41> */
.L_x_1023:
[----:B------:R-:W-:Y:S05]  /*7cb0*/  BSYNC.RECONVERGENT B0 ;  /* 0x0000000000007941 */ /* 0x000fea0003800200 */
.L_x_1022:
        /* <DEDUP_REMOVED lines=11> */
.L_x_1019:
        /* <DEDUP_REMOVED lines=45> */
.L_x_1030:
        /* <DEDUP_REMOVED lines=14> */
.L_x_1031:
[----:B------:R-:W-:Y:S05]  /*8120*/  BSYNC.RECONVERGENT B1 ;  /* 0x0000000000017941 */ /* 0x000fea0003800200 */
.L_x_1029:
[----:B------:R-:W0:Y:S01]  /*8130*/  LDC.64 R236, c[0x0][0x3c8] ;  /* 0x0000f200ffec7b82 */ /* 0x000e220000000a00 */
[C---:B------:R-:W-:Y:S01]  /*8140*/  IMAD R239, R242.reuse, 0x4, R211 ;  /* 0x00000004f2ef7824 */ /* 0x040fe200078e02d3 */
[----:B------:R-:W-:Y:S01]  /*8150*/  BSSY.RECONVERGENT B1, `(.L_x_1032) ;  /* 0x0000011000017945 */ /* 0x000fe20003800200 */
[----:B------:R-:W-:-:S05]  /*8160*/  IMAD R242, R242, -0x4, R31 ;  /* 0xfffffffcf2f27824 */ /* 0x000fca00078e021f */
[----:B------:R-:W-:Y:S01]  /*8170*/  ISETP.GT.U32.AND P1, PT, R242, 0x3, PT ;  /* 0x00000003f200780c */ /* 0x000fe20003f24070 */
[----:B0-----:R-:W-:-:S03]  /*8180*/  IMAD.WIDE R238, R239, 0x4, R236 ;  /* 0x00000004efee7825 */ /* 0x001fc600078e02ec */
[----:B------:R-:W-:-:S13]  /*8190*/  LOP3.LUT P0, RZ, R238, 0xf, RZ, 0xc0, !PT ;  /* 0x0000000feeff7812 */ /* 0x000fda000780c0ff */
[----:B------:R-:W-:Y:S05]  /*81a0*/  @!P0 BRA P1, `(.L_x_1033) ;  /* 0x0000000000288947 */ /* 0x000fea0000800000 */
[C---:B------:R-:W-:Y:S02]  /*81b0*/  ISETP.GE.U32.AND P1, PT, R242.reuse, 0x2, PT ;  /* 0x00000002f200780c */ /* 0x040fe40003f26070 */
[C---:B------:R-:W-:Y:S02]  /*81c0*/  ISETP.GE.U32.AND P2, PT, R242.reuse, 0x3, PT ;  /* 0x00000003f200780c */ /* 0x040fe40003f46070 */
[----:B------:R-:W-:-:S09]  /*81d0*/  ISETP.NE.AND P0, PT, R242, RZ, PT ;  /* 0x000000fff200720c */ /* 0x000fd20003f05270 */
[----:B------:R1:W-:Y:S04]  /*81e0*/  @P1 STG.E desc[UR6][R238.64+0x4], R161 ;  /* 0x000004a1ee001986 */ /* 0x0003e8000c101906 */
[----:B------:R1:W-:Y:S04]  /*81f0*/  @P2 STG.E desc[UR6][R238.64+0x8], R162 ;  /* 0x000008a2ee002986 */ /* 0x0003e8000c101906 */
[----:B------:R1:W-:Y:S01]  /*8200*/  @P0 STG.E desc[UR6][R238.64], R160 ;  /* 0x000000a0ee000986 */ /* 0x0003e2000c101906 */
[----:B------:R-:W-:-:S13]  /*8210*/  ISETP.GE.U32.AND P0, PT, R242, 0x4, PT ;  /* 0x00000004f200780c */ /* 0x000fda0003f06070 */
[----:B-1----:R-:W-:Y:S05]  /*8220*/  @!P0 BRA `(.L_x_1034) ;  /* 0x00000000000c8947 */ /* 0x002fea0003800000 */
[----:B------:R1:W-:Y:S01]  /*8230*/  STG.E desc[UR6][R238.64+0xc], R163 ;  /* 0x00000ca3ee007986 */ /* 0x0003e2000c101906 */
[----:B------:R-:W-:Y:S05]  /*8240*/  BRA `(.L_x_1034) ;  /* 0x0000000000047947 */ /* 0x000fea0003800000 */
.L_x_1033:
[----:B------:R0:W-:Y:S02]  /*8250*/  STG.E.128 desc[UR6][R238.64], R160 ;  /* 0x000000a0ee007986 */ /* 0x0001e4000c101d06 */
.L_x_1034:
[----:B------:R-:W-:Y:S05]  /*8260*/  BSYNC.RECONVERGENT B1 ;  /* 0x0000000000017941 */ /* 0x000fea0003800200 */
.L_x_1032:
[----:B------:R-:W-:-:S04]  /*8270*/  ISETP.GE.AND P0, PT, R226, R31, PT ;  /* 0x0000001fe200720c */ /* 0x000fc80003f06270 */
[----:B------:R-:W-:-:S13]  /*8280*/  ISETP.GE.OR P0, PT, R205, R30, P0 ;  /* 0x0000001ecd00720c */ /* 0x000fda0000706670 */
[----:B------:R-:W-:Y:S05]  /*8290*/  @P0 BRA `(.L_x_1028) ;  /* 0x0000003800f00947 */ /* 0x000fea0003800000 */
[--C-:B0-----:R-:W-:Y:S01]  /*82a0*/  FADD R162, R89, -R209.reuse ;  /* 0x800000d159a27221 */ /* 0x101fe20000000000 */
[--C-:B------:R-:W-:Y:S01]  /*82b0*/  FADD R160, R88, -R209.reuse ;  /* 0x800000d158a07221 */ /* 0x100fe20000000000 */
[--C-:B-1----:R-:W-:Y:S01]  /*82c0*/  FADD R238, R90, -R209.reuse ;  /* 0x800000d15aee7221 */ /* 0x102fe20000000000 */
        /* <DEDUP_REMOVED lines=13> */
[----:B------:R-:W-:Y:S01]  /*83a0*/  VIADD R238, R226, 0x2 ;  /* 0x00000002e2ee7836 */ /* 0x000fe20000000000 */
[-C--:B------:R-:W-:Y:S01]  /*83b0*/  FMNMX R6, R6, |R160|.reuse, !PT ;  /* 0x400000a006067209 */ /* 0x080fe20007800000 */
[----:B------:R-:W-:Y:S02]  /*83c0*/  VIADD R240, R226, 0x1 ;  /* 0x00000001e2f07836 */ /* 0x000fe40000000000 */
[----:B------:R-:W-:Y:S01]  /*83d0*/  FMUL R160, R5, R160 ;  /* 0x000000a005a07220 */ /* 0x000fe20000400000 */
[-C--:B------:R-:W-:Y:S01]  /*83e0*/  ISETP.GE.AND P1, PT, R238, R31.reuse, PT ;  /* 0x0000001fee00720c */ /* 0x080fe20003f26270 */
[----:B------:R-:W-:Y:S01]  /*83f0*/  VIADD R238, R226, 0x3 ;  /* 0x00000003e2ee7836 */ /* 0x000fe20000000000 */
[-C--:B------:R-:W-:Y:S02]  /*8400*/  ISETP.GE.AND P2, PT, R240, R31.reuse, PT ;  /* 0x0000001ff000720c */ /* 0x080fe40003f46270 */
[----:B------:R-:W-:Y:S02]  /*8410*/  FMNMX R215, |R161|, R6, !PT ;  /* 0x00000006a1d77209 */ /* 0x000fe40007800200 */
[----:B------:R-:W-:-:S02]  /*8420*/  ISETP.GE.AND P0, PT, R238, R31, PT ;  /* 0x0000001fee00720c */ /* 0x000fc40003f06270 */
[----:B------:R-:W-:-:S04]  /*8430*/  FSEL R215, R215, R6, !P2 ;  /* 0x00000006d7d77208 */ /* 0x000fc80005000000 */
[----:B------:R-:W-:Y:S01]  /*8440*/  FMNMX R6, |R162|, R215, !PT ;  /* 0x000000d7a2067209 */ /* 0x000fe20007800200 */
[C---:B------:R-:W-:Y:S02]  /*8450*/  @!P1 FMUL R162, R5.reuse, R162 ;  /* 0x000000a205a29220 */ /* 0x040fe40000400000 */
[----:B------:R-:W-:Y:S01]  /*8460*/  @!P2 FMUL R161, R5, R161 ;  /* 0x000000a105a1a220 */ /* 0x000fe20000400000 */
[----:B------:R-:W-:-:S03]  /*8470*/  FSEL R6, R6, R215, !P1 ;  /* 0x000000d706067208 */ /* 0x000fc60004800000 */
[----:B------:R-:W-:Y:S05]  /*8480*/  @P0 BRA `(.L_x_1037) ;  /* 0x0000000000340947 */ /* 0x000fea0003800000 */
[-C--:B------:R-:W-:Y:S01]  /*8490*/  FMNMX R6, R6, |R163|.reuse, !PT ;  /* 0x400000a306067209 */ /* 0x080fe20007800000 */
[----:B------:R-:W-:Y:S01]  /*84a0*/  FMUL R163, R5, R163 ;  /* 0x000000a305a37220 */ /* 0x000fe20000400000 */
[----:B------:R-:W-:Y:S06]  /*84b0*/  BRA `(.L_x_1037) ;  /* 0x0000000000287947 */ /* 0x000fec0003800000 */
.L_x_1036:
[C---:B------:R-:W-:Y:S01]  /*84c0*/  VIADD R240, R226.reuse, 0x1 ;  /* 0x00000001e2f07836 */ /* 0x040fe20000000000 */
[----:B------:R-:W-:Y:S02]  /*84d0*/  IADD3 R238, PT, PT, R226, 0x2, RZ ;  /* 0x00000002e2ee7810 */ /* 0x000fe40007ffe0ff */
[----:B------:R-:W-:Y:S02]  /*84e0*/  FMNMX R6, R6, |R160|, !PT ;  /* 0x400000a006067209 */ /* 0x000fe40007800000 */
[-C--:B------:R-:W-:Y:S02]  /*84f0*/  ISETP.GE.AND P2, PT, R240, R31.reuse, PT ;  /* 0x0000001ff000720c */ /* 0x080fe40003f46270 */
[----:B------:R-:W-:Y:S01]  /*8500*/  ISETP.GE.AND P1, PT, R238, R31, PT ;  /* 0x0000001fee00720c */ /* 0x000fe20003f26270 */
[----:B------:R-:W-:-:S05]  /*8510*/  VIADD R238, R226, 0x3 ;  /* 0x00000003e2ee7836 */ /* 0x000fca0000000000 */
[----:B------:R-:W-:-:S05]  /*8520*/  ISETP.GE.AND P0, PT, R238, R31, PT ;  /* 0x0000001fee00720c */ /* 0x000fca0003f06270 */
[----:B------:R-:W-:-:S04]  /*8530*/  @!P2 FMNMX R6, |R161|, R6, !PT ;  /* 0x00000006a106a209 */ /* 0x000fc80007800200 */
[----:B------:R-:W-:-:S04]  /*8540*/  @!P1 FMNMX R6, |R162|, R6, !PT ;  /* 0x00000006a2069209 */ /* 0x000fc80007800200 */
[----:B------:R-:W-:-:S07]  /*8550*/  @!P0 FMNMX R6, R6, |R163|, !PT ;  /* 0x400000a306068209 */ /* 0x000fce0007800000 */
.L_x_1037:
[----:B------:R-:W-:Y:S05]  /*8560*/  BSYNC.RECONVERGENT B1 ;  /* 0x0000000000017941 */ /* 0x000fea0003800200 */
.L_x_1035:
[----:B------:R-:W-:Y:S01]  /*8570*/  IMAD.IADD R239, R226, 0x1, R211 ;  /* 0x00000001e2ef7824 */ /* 0x000fe200078e02d3 */
[----:B------:R-:W-:Y:S01]  /*8580*/  BSSY.RECONVERGENT B1, `(.L_x_1038) ;  /* 0x0000010000017945 */ /* 0x000fe20003800200 */
[----:B------:R-:W-:Y:S01]  /*8590*/  IMAD.IADD R215, R31, 0x1, -R226 ;  /* 0x000000011fd77824 */ /* 0x000fe200078e0ae2 */
[----:B------:R-:W-:Y:S01]  /*85a0*/  ISETP.GE.AND P4, PT, R224, R31, PT ;  /* 0x0000001fe000720c */ /* 0x000fe20003f86270 */
[----:B------:R-:W-:-:S03]  /*85b0*/  IMAD.WIDE R238, R239, 0x4, R236 ;  /* 0x00000004efee7825 */ /* 0x000fc600078e02ec */
[----:B------:R-:W-:-:S04]  /*85c0*/  LOP3.LUT P0, RZ, R238, 0xf, RZ, 0xc0, !PT ;  /* 0x0000000feeff7812 */ /* 0x000fc8000780c0ff */
[----:B------:R-:W-:-:S13]  /*85d0*/  ISETP.LT.U32.OR P0, PT, R215, 0x4, P0 ;  /* 0x00000004d700780c */ /* 0x000fda0000701470 */
[----:B------:R0:W-:Y:S01]  /*85e0*/  @!P0 STG.E.128 desc[UR6][R238.64], R160 ;  /* 0x000000a0ee008986 */ /* 0x0001e2000c101d06 */
[----:B------:R-:W-:Y:S05]  /*85f0*/  @!P0 BRA `(.L_x_1039) ;  /* 0x0000000000208947 */ /* 0x000fea0003800000 */
[C---:B------:R-:W-:Y:S02]  /*8600*/  ISETP.NE.AND P0, PT, R215.reuse, RZ, PT ;  /* 0x000000ffd700720c */ /* 0x040fe40003f05270 */
[C---:B------:R-:W-:Y:S02]  /*8610*/  ISETP.GE.U32.AND P1, PT, R215.reuse, 0x2, PT ;  /* 0x00000002d700780c */ /* 0x040fe40003f26070 */
[C---:B------:R-:W-:Y:S02]  /*8620*/  ISETP.GE.U32.AND P2, PT, R215.reuse, 0x3, PT ;  /* 0x00000003d700780c */ /* 0x040fe40003f46070 */
[----:B------:R-:W-:-:S07]  /*8630*/  ISETP.GE.U32.AND P3, PT, R215, 0x4, PT ;  /* 0x00000004d700780c */ /* 0x000fce0003f66070 */
[----:B------:R1:W-:Y:S04]  /*8640*/  @P0 STG.E desc[UR6][R238.64], R160 ;  /* 0x000000a0ee000986 */ /* 0x0003e8000c101906 */
[----:B------:R1:W-:Y:S04]  /*8650*/  @P1 STG.E desc[UR6][R238.64+0x4], R161 ;  /* 0x000004a1ee001986 */ /* 0x0003e8000c101906 */
[----:B------:R1:W-:Y:S04]  /*8660*/  @P2 STG.E desc[UR6][R238.64+0x8], R162 ;  /* 0x000008a2ee002986 */ /* 0x0003e8000c101906 */
[----:B------:R1:W-:Y:S02]  /*8670*/  @P3 STG.E desc[UR6][R238.64+0xc], R163 ;  /* 0x00000ca3ee003986 */ /* 0x0003e4000c101906 */
.L_x_1039:
[----:B------:R-:W-:Y:S05]  /*8680*/  BSYNC.RECONVERGENT B1 ;  /* 0x0000000000017941 */ /* 0x000fea0003800200 */
.L_x_1038:
[----:B------:R-:W-:Y:S05]  /*8690*/  @P4 BRA `(.L_x_1028) ;  /* 0x0000003400f04947 */ /* 0x000fea0003800000 */
[--C-:B01----:R-:W-:Y:S01]  /*86a0*/  FADD R162, R85, -R209.reuse ;  /* 0x800000d155a27221 */ /* 0x103fe20000000000 */
[--C-:B------:R-:W-:Y:S01]  /*86b0*/  FADD R160, R84, -R209.reuse ;  /* 0x800000d154a07221 */ /* 0x100fe20000000000 */
        /* <DEDUP_REMOVED lines=32> */
.L_x_1041:
[----:B------:R-:W-:Y:S01]  /*88c0*/  VIADD R240, R224, 0x1 ;  /* 0x00000001e0f07836 */ /* 0x000fe20000000000 */
[----:B------:R-:W-:Y:S01]  /*88d0*/  FMNMX R6, R6, |R160|, !PT ;  /* 0x400000a006067209 */ /* 0x000fe20007800000 */
[----:B------:R-:W-:-:S03]  /*88e0*/  VIADD R238, R224, 0x2 ;  /* 0x00000002e0ee7836 */ /* 0x000fc60000000000 */
[-C--:B------:R-:W-:Y:S02]  /*88f0*/  ISETP.GE.AND P2, PT, R240, R31.reuse, PT ;  /* 0x0000001ff000720c */ /* 0x080fe40003f46270 */
[----:B------:R-:W-:Y:S02]  /*8900*/  ISETP.GE.AND P1, PT, R238, R31, PT ;  /* 0x0000001fee00720c */ /* 0x000fe40003f26270 */
[----:B------:R-:W-:-:S04]  /*8910*/  IADD3 R238, PT, PT, R224, 0x3, RZ ;  /* 0x00000003e0ee7810 */ /* 0x000fc80007ffe0ff */
[----:B------:R-:W-:-:S05]  /*8920*/  ISETP.GE.AND P0, PT, R238, R31, PT ;  /* 0x0000001fee00720c */ /* 0x000fca0003f06270 */
[----:B------:R-:W-:-:S04]  /*8930*/  @!P2 FMNMX R6, |R161|, R6, !PT ;  /* 0x00000006a106a209 */ /* 0x000fc80007800200 */
[----:B------:R-:W-:-:S04]  /*8940*/  @!P1 FMNMX R6, |R162|, R6, !PT ;  /* 0x00000006a2069209 */ /* 0x000fc80007800200 */
[----:B------:R-:W-:-:S07]  /*8950*/  @!P0 FMNMX R6, R6, |R163|, !PT ;  /* 0x400000a306068209 */ /* 0x000fce0007800000 */
.L_x_1042:
[----:B------:R-:W-:Y:S05]  /*8960*/  BSYNC.RECONVERGENT B1 ;  /* 0x0000000000017941 */ /* 0x000fea0003800200 */
.L_x_1040:
        /* <DEDUP_REMOVED lines=17> */
.L_x_1044:
[----:B------:R-:W-:Y:S05]  /*8a80*/  BSYNC.RECONVERGENT B1 ;  /* 0x0000000000017941 */ /* 0x000fea0003800200 */
.L_x_1043:
        /* <DEDUP_REMOVED lines=35> */
.L_x_1046:
        /* <DEDUP_REMOVED lines=10> */
.L_x_1047:
[----:B------:R-:W-:Y:S05]  /*8d60*/  BSYNC.RECONVERGENT B1 ;  /* 0x0000000000017941 */ /* 0x000fea0003800200 */
.L_x_1045:
[----:B------:R-:W-:Y:S01]  /*8d70*/  IADD3 R239, PT, PT, R234, R211, RZ ;  /* 0x000000d3eaef7210 */ /* 0x000fe20007ffe0ff */
[----:B------:R-:W-:Y:S01]  /*8d80*/  IMAD.IADD R234, R31, 0x1, -R234 ;  /* 0x000000011fea7824 */ /* 0x000fe200078e0aea */
[----:B------:R-:W-:Y:S01]  /*8d90*/  BSSY.RECONVERGENT B1, `(.L_x_1048) ;  /* 0x000000f000017945 */ /* 0x000fe20003800200 */
[----:B------:R-:W-:Y:S02]  /*8da0*/  ISETP.GE.AND P4, PT, R232, R31, PT ;  /* 0x0000001fe800720c */ /* 0x000fe40003f86270 */
        /* <DEDUP_REMOVED lines=13> */
.L_x_1049:
[----:B------:R-:W-:Y:S05]  /*8e80*/  BSYNC.RECONVERGENT B1 ;  /* 0x0000000000017941 */ /* 0x000fea0003800200 */
.L_x_1048:
        /* <DEDUP_REMOVED lines=35> */
.L_x_1051:
        /* <DEDUP_REMOVED lines=10> */
.L_x_1052:
[----:B------:R-:W-:Y:S05]  /*9160*/  BSYNC.RECONVERGENT B1 ;  /* 0x0000000000017941 */ /* 0x000fea0003800200 */
.L_x_1050:
[C---:B------:R-:W-:Y:S01]  /*9170*/  IMAD.IADD R235, R232.reuse, 0x1, R211 ;  /* 0x00000001e8eb7824 */ /* 0x040fe200078e02d3 */
[-C--:B------:R-:W-:Y:S01]  /*9180*/  IADD3 R232, PT, PT, -R232, R31.reuse, RZ ;  /* 0x0000001fe8e87210 */ /* 0x080fe20007ffe1ff */
[----:B------:R-:W-:Y:S01]  /*9190*/  BSSY.RECONVERGENT B1, `(.L_x_1053) ;  /* 0x000000f000017945 */ /* 0x000fe20003800200 */
        /* <DEDUP_REMOVED lines=14> */
.L_x_1054:
[----:B------:R-:W-:Y:S05]  /*9280*/  BSYNC.RECONVERGENT B1 ;  /* 0x0000000000017941 */ /* 0x000fea0003800200 */
.L_x_1053:
        /* <DEDUP_REMOVED lines=35> */
.L_x_1056:
        /* <DEDUP_REMOVED lines=10> */
.L_x_1057:
[----:B------:R-:W-:Y:S05]  /*9560*/  BSYNC.RECONVERGENT B1 ;  /* 0x0000000000017941 */ /* 0x000fea0003800200 */
.L_x_1055:
        /* <DEDUP_REMOVED lines=17> */
.L_x_1059:
[----:B------:R-:W-:Y:S05]  /*9680*/  BSYNC.RECONVERGENT B1 ;  /* 0x0000000000017941 */ /* 0x000fea0003800200 */
.L_x_1058:
        /* <DEDUP_REMOVED lines=35> */
.L_x_1061:
        /* <DEDUP_REMOVED lines=10> */
.L_x_1062:
[----:B------:R-:W-:Y:S05]  /*9960*/  BSYNC.RECONVERGENT B1 ;  /* 0x0000000000017941 */ /* 0x000fea0003800200 */
.L_x_1060:
        /* <DEDUP_REMOVED lines=17> */
.L_x_1064:
[----:B------:R-:W-:Y:S05]  /*9a80*/  BSYNC.RECONVERGENT B1 ;  /* 0x0000000000017941 */ /* 0x000fea0003800200 */
.L_x_1063:
        /* <DEDUP_REMOVED lines=17> */
[C---:B------:R-:W-:Y:S01]  /*9ba0*/  IADD3 R228, PT, PT, R222.reuse, 0x2, RZ ;  /* 0x00000002dee47810 */ /* 0x040fe20007ffe0ff */
[----:B------:R-:W-:Y:S01]  /*9bb0*/  VIADD R230, R222, 0x1 ;  /* 0x00000001dee67836 */ /* 0x000fe20000000000 */
        /* <DEDUP_REMOVED lines=16> */
.L_x_1066:
        /* <DEDUP_REMOVED lines=10> */
.L_x_1067:
[----:B------:R-:W-:Y:S05]  /*9d60*/  BSYNC.RECONVERGENT B1 ;  /* 0x0000000000017941 */ /* 0x000fea0003800200 */
.L_x_1065:
        /* <DEDUP_REMOVED lines=17> */
.L_x_1069:
[----:B------:R-:W-:Y:S05]  /*9e80*/  BSYNC.RECONVERGENT B1 ;  /* 0x0000000000017941 */ /* 0x000fea0003800200 */
.L_x_1068:
        /* <DEDUP_REMOVED lines=21> */
[-C--:B------:R-:W-:Y:S02]  /*9fe0*/  ISETP.GE.AND P1, PT, R228, R31.reuse, PT ;  /* 0x0000001fe400720c */ /* 0x080fe40003f26270 */
[----:B------:R-:W-:Y:S02]  /*9ff0*/  IADD3 R228, PT, PT, R220, 0x3, RZ ;  /* 0x00000003dce47810 */ /* 0x000fe40007ffe0ff */
[-C--:B------:R-:W-:Y:S02]  /*a000*/  ISETP.GE.AND P2, PT, R230, R31.reuse, PT ;  /* 0x0000001fe600720c */ /* 0x080fe40003f46270 */
[----:B------:R-:W-:-:S02]  /*a010*/  ISETP.GE.AND P0, PT, R228, R31, PT ;  /* 0x0000001fe400720c */ /* 0x000fc40003f06270 */
[----:B------:R-:W-:-:S04]  /*a020*/  FMNMX R215, |R161|, R6, !PT ;  /* 0x00000006a1d77209 */ /* 0x000fc80007800200 */
[----:B------:R-:W-:-:S04]  /*a030*/  FSEL R215, R215, R6, !P2 ;  /* 0x00000006d7d77208 */ /* 0x000fc80005000000 */
[----:B------:R-:W-:Y:S01]  /*a040*/  FMNMX R6, |R162|, R215, !PT ;  /* 0x000000d7a2067209 */ /* 0x000fe20007800200 */
[C---:B------:R-:W-:Y:S01]  /*a050*/  @!P2 FMUL R161, R5.reuse, R161 ;  /* 0x000000a105a1a220 */ /* 0x040fe20000400000 */
[----:B------:R-:W-:Y:S02]  /*a060*/  @!P1 FMUL R162, R5, R162 ;  /* 0x000000a205a29220 */ /* 0x000fe40000400000 */
[----:B------:R-:W-:Y:S01]  /*a070*/  FSEL R6, R6, R215, !P1 ;  /* 0x000000d706067208 */ /* 0x000fe20004800000 */
[----:B------:R-:W-:Y:S06]  /*a080*/  @P0 BRA `(.L_x_1072) ;  /* 0x0000000000340947 */ /* 0x000fec0003800000 */
[-C--:B------:R-:W-:Y:S01]  /*a090*/  FMNMX R6, R6, |R163|.reuse, !PT ;  /* 0x400000a306067209 */ /* 0x080fe20007800000 */
[----:B------:R-:W-:Y:S01]  /*a0a0*/  FMUL R163, R5, R163 ;  /* 0x000000a305a37220 */ /* 0x000fe20000400000 */
[----:B------:R-:W-:Y:S06]  /*a0b0*/  BRA `(.L_x_1072) ;  /* 0x0000000000287947 */ /* 0x000fec0003800000 */
.L_x_1071:
        /* <DEDUP_REMOVED lines=10> */
.L_x_1072:
[----:B------:R-:W-:Y:S05]  /*a160*/  BSYNC.RECONVERGENT B1 ;  /* 0x0000000000017941 */ /* 0x000fea0003800200 */
.L_x_1070:
        /* <DEDUP_REMOVED lines=17> */
.L_x_1074:
[----:B------:R-:W-:Y:S05]  /*a280*/  BSYNC.RECONVERGENT B1 ;  /* 0x0000000000017941 */ /* 0x000fea0003800200 */
.L_x_1073:
        /* <DEDUP_REMOVED lines=35> */
.L_x_1076:
[C---:B------:R-:W-:Y:S01]  /*a4c0*/  IADD3 R230, PT, PT, R218.reuse, 0x1, RZ ;  /* 0x00000001dae67810 */ /* 0x040fe20007ffe0ff */
[----:B------:R-:W-:Y:S01]  /*a4d0*/  VIADD R228, R218, 0x2 ;  /* 0x00000002dae47836 */ /* 0x000fe20000000000 */
        /* <DEDUP_REMOVED lines=8> */
.L_x_1077:
[----:B------:R-:W-:Y:S05]  /*a560*/  BSYNC.RECONVERGENT B1 ;  /* 0x0000000000017941 */ /* 0x000fea0003800200 */
.L_x_1075:
        /* <DEDUP_REMOVED lines=17> */
.L_x_1079:
[----:B------:R-:W-:Y:S05]  /*a680*/  BSYNC.RECONVERGENT B1 ;  /* 0x0000000000017941 */ /* 0x000fea0003800200 */
.L_x_1078:
        /* <DEDUP_REMOVED lines=35> */
.L_x_1081:
        /* <DEDUP_REMOVED lines=10> */
.L_x_1082:
[----:B------:R-:W-:Y:S05]  /*a960*/  BSYNC.RECONVERGENT B1 ;  /* 0x0000000000017941 */ /* 0x000fea0003800200 */
.L_x_1080:
        /* <DEDUP_REMOVED lines=17> */
.L_x_1084:
[----:B------:R-:W-:Y:S05]  /*aa80*/  BSYNC.RECONVERGENT B1 ;  /* 0x0000000000017941 */ /* 0x000fea0003800200 */
.L_x_1083:
        /* <DEDUP_REMOVED lines=35> */
.L_x_1086:
        /* <DEDUP_REMOVED lines=10> */
.L_x_1087:
[----:B------:R-:W-:Y:S05]  /*ad60*/  BSYNC.RECONVERGENT B1 ;  /* 0x0000000000017941 */ /* 0x000fea0003800200 */
.L_x_1085:
        /* <DEDUP_REMOVED lines=17> */
.L_x_1089:
[----:B------:R-:W-:Y:S05]  /*ae80*/  BSYNC.RECONVERGENT B1 ;  /* 0x0000000000017941 */ /* 0x000fea0003800200 */
.L_x_1088:
        /* <DEDUP_REMOVED lines=35> */
.L_x_1091:
        /* <DEDUP_REMOVED lines=10> */
.L_x_1092:
[----:B------:R-:W-:Y:S05]  /*b160*/  BSYNC.RECONVERGENT B1 ;  /* 0x0000000000017941 */ /* 0x000fea0003800200 */
.L_x_1090:
        /* <DEDUP_REMOVED lines=17> */
.L_x_1094:
[----:B------:R-:W-:Y:S05]  /*b280*/  BSYNC.RECONVERGENT B1 ;  /* 0x0000000000017941 */ /* 0x000fea0003800200 */
.L_x_1093:
        /* <DEDUP_REMOVED lines=35> */
.L_x_1096:
        /* <DEDUP_REMOVED lines=10> */
.L_x_1097:
[----:B------:R-:W-:Y:S05]  /*b560*/  BSYNC.RECONVERGENT B1 ;  /* 0x0000000000017941 */ /* 0x000fea0003800200 */
.L_x_1095:
        /* <DEDUP_REMOVED lines=17> */
.L_x_1099:
[----:B------:R-:W-:Y:S05]  /*b680*/  BSYNC.RECONVERGENT B1 ;  /* 0x0000000000017941 */ /* 0x000fea0003800200 */
.L_x_1098:
        /* <DEDUP_REMOVED lines=35> */
.L_x_1101:
        /* <DEDUP_REMOVED lines=10> */
.L_x_1102:
[----:B------:R-:W-:Y:S05]  /*b960*/  BSYNC.RECONVERGENT B1 ;  /* 0x0000000000017941 */ /* 0x000fea0003800200 */
.L_x_1100:
        /* <DEDUP_REMOVED lines=17> */
.L_x_1104:
[----:B------:R-:W-:Y:S05]  /*ba80*/  BSYNC.RECONVERGENT B1 ;  /* 0x0000000000017941 */ /* 0x000fea0003800200 */
.L_x_1103:
        /* <DEDUP_REMOVED lines=35> */
.L_x_1106:
        /* <DEDUP_REMOVED lines=10> */
.L_x_1107:
[----:B------:R-:W-:Y:S05]  /*bd60*/  BSYNC.RECONVERGENT B1 ;  /* 0x0000000000017941 */ /* 0x000fea0003800200 */
.L_x_1105:
[----:B------:R-:W-:Y:S02]  /*bd70*/  IMAD.IADD R211, R206, 0x1, R211 ;  /* 0x00000001ced37824 */ /* 0x000fe400078e02d3 */
[----:B------:R-:W-:Y:S02]  /*bd80*/  IMAD.IADD R31, R31, 0x1, -R206 ;  /* 0x000000011f1f7824 */ /* 0x000fe400078e0ace */
        /* <DEDUP_REMOVED lines=13> */
.L_x_1028:
[----:B------:R-:W-:Y:S05]  /*be60*/  BSYNC.RECONVERGENT B0 ;  /* 0x0000000000007941 */ /* 0x000fea0003800200 */
.L_x_1027:
[----:B0123--:R-:W0:Y:S02]  /*be70*/  LDC R160, c[0x0][0x380] ;  /* 0x0000e000ffa07b82 */ /* 0x00fe240000000800 */
[----:B0-----:R-:W-:-:S05]  /*be80*/  IMAD.IADD R205, R205, 0x1, R160 ;  /* 0x00000001cdcd7824 */ /* 0x001fca00078e02a0 */
[----:B------:R-:W-:-:S13]  /*be90*/  ISETP.GE.AND P0, PT, R205, R30, PT ;  /* 0x0000001ecd00720c */ /* 0x000fda0003f06270 */
[----:B------:R-:W-:Y:S05]  /*bea0*/  @!P0 BRA `(.L_x_1108) ;  /* 0xffffff7400948947 */ /* 0x000fea000383ffff */
.L_x_956:
[----:B------:R-:W0:Y:S01]  /*beb0*/  LDCU.64 UR4, c[0x0][0x3f8] ;  /* 0x00007f00ff0477ac */ /* 0x000e220008000a00 */
[----:B------:R-:W1:Y:S01]  /*bec0*/  S2R R4, SR_TID.X ;  /* 0x0000000000047919 */ /* 0x000e620000002100 */
[----:B0-----:R-:W-:-:S04]  /*bed0*/  UISETP.NE.U32.AND UP0, UPT, UR4, URZ, UPT ;  /* 0x000000ff0400728c */ /* 0x001fc8000bf05070 */
[----:B------:R-:W-:-:S09]  /*bee0*/  UISETP.NE.AND.EX UP0, UPT, UR5, URZ, UPT, UP0 ;  /* 0x000000ff0500728c */ /* 0x000fd2000bf05300 */
[----:B------:R-:W-:Y:S05]  /*bef0*/  BRA.U !UP0, `(.L_x_1109) ;  /* 0x0000000108a87547 */ /* 0x000fea000b800000 */
[----:B------:R-:W0:Y:S01]  /*bf00*/  SHFL.DOWN PT, R3, R6, 0x10, 0x1f ;  /* 0x0a001f0006037f89 */ /* 0x000e2200000e0000 */
[----:B-1----:R-:W-:Y:S01]  /*bf10*/  LOP3.LUT P0, RZ, R4, 0x1f, RZ, 0xc0, !PT ;  /* 0x0000001f04ff7812 */ /* 0x002fe2000780c0ff */
[----:B------:R-:W-:-:S12]  /*bf20*/  BSSY B0, `(.L_x_1109) ;  /* 0x0000027000007945 */ /* 0x000fd80003800000 */
[----:B-----5:R-:W1:Y:S01]  /*bf30*/  @!P0 S2R R10, SR_CgaCtaId ;  /* 0x00000000000a8919 */ /* 0x020e620000008800 */
[----:B------:R-:W-:Y:S02]  /*bf40*/  @!P0 MOV R8, 0x400 ;  /* 0x0000040000088802 */ /* 0x000fe40000000f00 */
[----:B0-----:R-:W-:Y:S02]  /*bf50*/  FMNMX R3, R3, R6, !PT ;  /* 0x0000000603037209 */ /* 0x001fe40007800000 */
[----:B------:R-:W-:-:S03]  /*bf60*/  @!P0 SHF.R.U32.HI R6, RZ, 0x3, R4 ;  /* 0x00000003ff068819 */ /* 0x000fc60000011604 */
[----:B------:R-:W0:Y:S01]  /*bf70*/  SHFL.DOWN PT, R0, R3, 0x8, 0x1f ;  /* 0x09001f0003007f89 */ /* 0x000e2200000e0000 */
[----:B------:R-:W-:Y:S02]  /*bf80*/  @!P0 LOP3.LUT R6, R6, 0x7c, RZ, 0xc0, !PT ;  /* 0x0000007c06068812 */ /* 0x000fe400078ec0ff */
        /* <DEDUP_REMOVED lines=17> */
[----:B------:R-:W-:-:S04]  /*c0a0*/  @!P0 MOV R0, 0x400 ;  /* 0x0000040000008802 */ /* 0x000fc80000000f00 */
[----:B------:R-:W-:-:S04]  /*c0b0*/  @!P0 IADD3 R0, PT, PT, R0, 0x20, RZ ;  /* 0x0000002000008810 */ /* 0x000fc80007ffe0ff */
        /* <DEDUP_REMOVED lines=8> */
.L_x_1116:
[----:B------:R-:W-:Y:S02]  /*c140*/  ISETP.NE.AND P0, PT, R4, RZ, PT ;  /* 0x000000ff0400720c */ /* 0x000fe40003f05270 */
[----:B-1----:R-:W-:-:S11]  /*c150*/  FMNMX R7, R3, R2, !PT ;  /* 0x0000000203077209 */ /* 0x002fd60007800000 */
[----:B------:R-:W-:Y:S05]  /*c160*/  @P0 BRA `(.L_x_1110) ;  /* 0x0000000000080947 */ /* 0x000fea0003800000 */
[----:B0-----:R-:W0:Y:S02]  /*c170*/  LDC.64 R2, c[0x0][0x3f8] ;  /* 0x0000fe00ff027b82 */ /* 0x001e240000000a00 */
[----:B0-----:R1:W-:Y:S02]  /*c180*/  REDG.E.MAX.S32.STRONG.GPU desc[UR6][R2.64], R7 ;  /* 0x000000070200798e */ /* 0x0013e4000d12e306 */
.L_x_1110:
[----:B------:R-:W-:Y:S05]  /*c190*/  BSYNC B0 ;  /* 0x0000000000007941 */ /* 0x000fea0003800000 */
.L_x_1109:
[----:B------:R-:W2:Y:S02]  /*c1a0*/  LDCU.U8 UR4, c[0x0][0x404] ;  /* 0x00008080ff0477ac */ /* 0x000ea40008000000 */
[----:B--2---:R-:W-:-:S13]  /*c1b0*/  ISETP.NE.AND P0, PT, RZ, UR4, PT ;  /* 0x00000004ff007c0c */ /* 0x004fda000bf05270 */
[----:B------:R-:W-:Y:S05]  /*c1c0*/  @!P0 EXIT ;  /* 0x000000000000894d */ /* 0x000fea0003800000 */
[----:B------:R-:W1:Y:S01]  /*c1d0*/  S2UR UR8, SR_CTAID.X ;  /* 0x00000000000879c3 */ /* 0x000e620000002500 */
[----:B------:R-:W2:Y:S02]  /*c1e0*/  LDCU.64 UR4, c[0x0][0x3f0] ;  /* 0x00007e00ff0477ac */ /* 0x000ea40008000a00 */
[----:B--2---:R-:W-:Y:S02]  /*c1f0*/  ISETP.EQ.U32.AND P1, PT, RZ, UR4, PT ;  /* 0x00000004ff007c0c */ /* 0x004fe4000bf22070 */
[----:B-1----:R-:W-:-:S04]  /*c200*/  LOP3.LUT P0, RZ, R4, UR8, RZ, 0xfc, !PT ;  /* 0x0000000804ff7c12 */ /* 0x002fc8000f80fcff */
[----:B------:R-:W-:-:S13]  /*c210*/  ISETP.EQ.OR.EX P0, PT, RZ, UR5, P0, P1 ;  /* 0x00000005ff007c0c */ /* 0x000fda0008702710 */
[----:B------:R-:W-:Y:S05]  /*c220*/  @P0 EXIT ;  /* 0x000000000000094d */ /* 0x000fea0003800000 */
[----:B-----5:R-:W-:-:S05]  /*c230*/  VIADD R0, R5, 0x1800000 ;  /* 0x0180000005007836 */ /* 0x020fca0000000000 */
[----:B------:R-:W-:-:S04]  /*c240*/  LOP3.LUT R0, R0, 0x7f800000, RZ, 0xc0, !PT ;  /* 0x7f80000000007812 */ /* 0x000fc800078ec0ff */
[----:B------:R-:W-:-:S13]  /*c250*/  ISETP.GT.U32.AND P0, PT, R0, 0x1ffffff, PT ;  /* 0x01ffffff0000780c */ /* 0x000fda0003f04070 */
[----:B------:R-:W-:Y:S05]  /*c260*/  @P0 BRA `(.L_x_1112) ;  /* 0x0000000000100947 */ /* 0x000fea0003800000 */
[----:B------:R-:W-:-:S07]  /*c270*/  MOV R9, 0xc290 ;  /* 0x0000c29000097802 */ /* 0x000fce0000000f00 */
[----:B0-----:R-:W-:Y:S05]  /*c280*/  CALL.REL.NOINC `($__internal_4_$__cuda_sm20_rcp_rn_f32_slowpath) ;  /* 0x00000000005c7944 */ /* 0x001fea0003c00000 */
[----:B------:R-:W-:Y:S01]  /*c290*/  IMAD.MOV.U32 R7, RZ, RZ, R0 ;  /* 0x000000ffff077224 */ /* 0x000fe200078e0000 */
[----:B------:R-:W-:Y:S06]  /*c2a0*/  BRA `(.L_x_1113) ;  /* 0x0000000000107947 */ /* 0x000fec0003800000 */
.L_x_1112:
[----:B------:R-:W1:Y:S02]  /*c2b0*/  MUFU.RCP R0, R5 ;  /* 0x0000000500007308 */ /* 0x000e640000001000 */
[----:B-1----:R-:W-:-:S04]  /*c2c0*/  FFMA R2, R5, R0, -1 ;  /* 0xbf80000005027423 */ /* 0x002fc80000000000 */
[----:B------:R-:W-:-:S04]  /*c2d0*/  FADD.FTZ R7, -R2, -RZ ;  /* 0x800000ff02077221 */ /* 0x000fc80000010100 */
[----:B------:R-:W-:-:S07]  /*c2e0*/  FFMA R7, R0, R7, R0 ;  /* 0x0000000700077223 */ /* 0x000fce0000000000 */
.L_x_1113:
[----:B0-----:R-:W0:Y:S02]  /*c2f0*/  LDC.64 R2, c[0x0][0x3f0] ;  /* 0x0000fc00ff027b82 */ /* 0x001e240000000a00 */
[----:B0-----:R-:W-:Y:S01]  /*c300*/  STG.E desc[UR6][R2.64], R7 ;  /* 0x0000000702007986 */ /* 0x001fe2000c101906 */
[----:B------:R-:W-:Y:S05]  /*c310*/  EXIT ;  /* 0x000000000000794d */ /* 0x000fea0003800000 */
.L_x_1111:
[----:B------:R-:W-:Y:S02]  /*c320*/  IMAD.MOV.U32 R7, RZ, RZ, 0x2 ;  /* 0x00000002ff077424 */ /* 0x000fe400078e00ff */
[----:B------:R-:W-:Y:S02]  /*c330*/  IMAD.MOV.U32 R9, RZ, RZ, 0x1f ;  /* 0x0000001fff097424 */ /* 0x000fe400078e00ff */
[----:B------:R-:W-:-:S07]  /*c340*/  IMAD.MOV.U32 R6, RZ, RZ, -0x1 ;  /* 0xffffffffff067424 */ /* 0x000fce00078e00ff */
[----:B01----:R-:W-:Y:S05]  /*c350*/  WARPSYNC.COLLECTIVE R6, `(.L_x_1114) ;  /* 0x0000000006087348 */ /* 0x003fea0003c00000 */
[----:B01----:R0:W1:Y:S02]  /*c360*/  SHFL.DOWN P0, R2, R0, R7, R9 ;  /* 0x0800000700027389 */ /* 0x0030640000000009 */
[----:B01----:R-:W-:Y:S05]  /*c370*/  ENDCOLLECTIVE ;  /* 0x000000000000791b */ /* 0x003fea0003800000 */
.L_x_1114:
[----:B------:R-:W-:Y:S01]  /*c380*/  IMAD.MOV.U32 R7, RZ, RZ, 0x1 ;  /* 0x00000001ff077424 */ /* 0x000fe200078e00ff */
[----:B------:R-:W-:-:S04]  /*c390*/  MOV R3, R2 ;  /* 0x0000000200037202 */ /* 0x000fc80000000f00 */
[----:B------:R-:W-:-:S05]  /*c3a0*/  FMNMX R3, R3, R0, !PT ;  /* 0x0000000003037209 */ /* 0x000fca0007800000 */
[----:B------:R-:W-:-:S07]  /*c3b0*/  IMAD.MOV.U32 R0, RZ, RZ, R3 ;  /* 0x000000ffff007224 */ /* 0x000fce00078e0003 */
[----:B------:R-:W-:Y:S05]  /*c3c0*/  WARPSYNC.COLLECTIVE R6, `(.L_x_1115) ;  /* 0x0000000006087348 */ /* 0x000fea0003c00000 */
[----:B------:R0:W1:Y:S02]  /*c3d0*/  SHFL.DOWN P0, R2, R0, R7, R9 ;  /* 0x0800000700027389 */ /* 0x0000640000000009 */
[----:B01----:R-:W-:Y:S05]  /*c3e0*/  ENDCOLLECTIVE ;  /* 0x000000000000791b */ /* 0x003fea0003800000 */
.L_x_1115:
[----:B------:R-:W-:Y:S05]  /*c3f0*/  BRA `(.L_x_1116) ;  /* 0xfffffffc00507947 */ /* 0x000fea000383ffff */
        .weak           $__internal_4_$__cuda_sm20_rcp_rn_f32_slowpath
        .type           $__internal_4_$__cuda_sm20_rcp_rn_f32_slowpath,@function
        .size           $__internal_4_$__cuda_sm20_rcp_rn_f32_slowpath,(.L_x_12872 - $__internal_4_$__cuda_sm20_rcp_rn_f32_slowpath)
$__internal_4_$__cuda_sm20_rcp_rn_f32_slowpath:
        /* <DEDUP_REMOVED lines=14> */
.L_x_1117:
        /* <DEDUP_REMOVED lines=19> */
[--C-:B------:R-:W-:Y:S01]  /*c610*/  LOP3.LUT P1, RZ, R7, R164, R6.reuse, 0xf8, !PT ;  /* 0x000000a407ff7212 */ /* 0x100fe2000782f806 */
[----:B------:R-:W-:Y:S01]  /*c620*/  VIADD R7, R162, 0xffffff04 ;  /* 0xffffff04a2077836 */ /* 0x000fe20000000000 */
[C---:B------:R-:W-:Y:S02]  /*c630*/  LOP3.LUT P0, RZ, R161.reuse, 0x1, RZ, 0xc0, !PT ;  /* 0x00000001a1ff7812 */ /* 0x040fe4000780c0ff */
[----:B------:R-:W-:Y:S02]  /*c640*/  LOP3.LUT P2, RZ, R161, 0x2, RZ, 0xc0, !PT ;  /* 0x00000002a1ff7812 */ /* 0x000fe4000784c0ff */
[----:B------:R-:W-:Y:S02]  /*c650*/  SHF.R.U32.HI R6, RZ, R7, R6 ;  /* 0x00000007ff067219 */ /* 0x000fe40000011606 */
[----:B------:R-:W-:Y:S02]  /*c660*/  PLOP3.LUT P0, PT, P0, P1, P2, 0xe0, 0x0 ;  /* 0x000000000000781c */ /* 0x000fe40000703c20 */
[----:B------:R-:W-:-:S02]  /*c670*/  LOP3.LUT P1, RZ, R5, 0x7fffff, RZ, 0xc0, !PT ;  /* 0x007fffff05ff7812 */ /* 0x000fc4000782c0ff */
[----:B------:R-:W-:-:S04]  /*c680*/  SEL R0, RZ, 0x1, !P0 ;  /* 0x00000001ff007807 */ /* 0x000fc80004000000 */
[----:B------:R-:W-:-:S04]  /*c690*/  IADD3 R0, PT, PT, -R0, RZ, RZ ;  /* 0x000000ff00007210 */ /* 0x000fc80007ffe1ff */
[----:B------:R-:W-:-:S13]  /*c6a0*/  ISETP.GE.AND P0, PT, R0, RZ, PT ;  /* 0x000000ff0000720c */ /* 0x000fda0003f06270 */
[----:B------:R-:W-:-:S04]  /*c6b0*/  @!P0 VIADD R6, R6, 0x1 ;  /* 0x0000000106068836 */ /* 0x000fc80000000000 */
[----:B------:R-:W-:-:S05]  /*c6c0*/  @!P1 IMAD.SHL.U32 R6, R6, 0x2, RZ ;  /* 0x0000000206069824 */ /* 0x000fca00078e00ff */
[----:B------:R-:W-:Y:S01]  /*c6d0*/  LOP3.LUT R6, R6, 0x80000000, R5, 0xf8, !PT ;  /* 0x8000000006067812 */ /* 0x000fe200078ef805 */
[----:B------:R-:W-:Y:S06]  /*c6e0*/  BRA `(.L_x_1118) ;  /* 0x0000000000047947 */ /* 0x000fec0003800000 */
.L_x_1119:
[----:B------:R0:W1:Y:S02]  /*c6f0*/  MUFU.RCP R6, R5 ;  /* 0x0000000500067308 */ /* 0x0000640000001000 */
.L_x_1118:
[----:B-1----:R-:W-:Y:S02]  /*c700*/  IMAD.MOV.U32 R0, RZ, RZ, R6 ;  /* 0x000000ffff007224 */ /* 0x002fe400078e0006 */
[----:B------:R-:W-:Y:S02]  /*c710*/  IMAD.MOV.U32 R6, RZ, RZ, R9 ;  /* 0x000000ffff067224 */ /* 0x000fe400078e0009 */
[----:B------:R-:W-:-:S04]  /*c720*/  IMAD.MOV.U32 R7, RZ, RZ, 0x0 ;  /* 0x00000000ff077424 */ /* 0x000fc800078e00ff */
[----:B0-----:R-:W-:Y:S05]  /*c730*/  RET.REL.NODEC R6 `(_ZN18transformer_engine13normalization21ln_fwd_general_kernelINS0_13Kernel_traitsIffffjLj8192ELj1ELj1ELj4ELj16ENS0_18Kernel_traits_baseILj8192EffffjLj128EEEEEEEvNS0_19ForwardKernelParamsE) ;  /* 0xffffff3806307950 */ /* 0x001fea0003c3ffff */
.L_x_1120:
        /* <DEDUP_REMOVED lines=12> */
.L_x_12872:


//--------------------- .text._ZN18transformer_engine13normalization21ln_fwd_general_kernelINS0_13Kernel_traitsIff13__nv_bfloat16fjLj2048ELj1ELj4ELj1ELj16ENS0_18Kernel_traits_baseILj2048EffS3_fjLj128EEEEEEEvNS0_19ForwardKernelParamsE --------------------------
	.section	.text._ZN18transformer_engine13normalization21ln_fwd_general_kernelINS0_13Kernel_traitsIff13__nv_bfloat16fjLj2048ELj1ELj4ELj1ELj16ENS0_18Kernel_traits_baseILj2048EffS3_fjLj128EEEEEEEvNS0_19ForwardKernelParamsE,"ax",@progbits
	.align	128
        .global         _ZN18transformer_engine13normalization21ln_fwd_general_kernelINS0_13Kernel_traitsIff13__nv_bfloat16fjLj2048ELj1ELj4ELj1ELj16ENS0_18Kernel_traits_baseILj2048EffS3_fjLj128EEEEEEEvNS0_19ForwardKernelParamsE
        .type           _ZN18transformer_engine13normalization21ln_fwd_general_kernelINS0_13Kernel_traitsIff13__nv_bfloat16fjLj2048ELj1ELj4ELj1ELj16ENS0_18Kernel_traits_baseILj2048EffS3_fjLj128EEEEEEEvNS0_19ForwardKernelParamsE,@function
        .size           _ZN18transformer_engine13normalization21ln_fwd_general_kernelINS0_13Kernel_traitsIff13__nv_bfloat16fjLj2048ELj1ELj4ELj1ELj16ENS0_18Kernel_traits_baseILj2048EffS3_fjLj128EEEEEEEvNS0_19ForwardKernelParamsE,(.L_x_12873 - _ZN18transformer_engine13normalization21ln_fwd_general_kernelINS0_13Kernel_traitsIff13__nv_bfloat16fjLj2048ELj1ELj4ELj1ELj16ENS0_18Kernel_traits_baseILj2048EffS3_fjLj128EEEEEEEvNS0_19ForwardKernelParamsE)
        .other          _ZN18transformer_engine13normalization21ln_fwd_general_kernelINS0_13Kernel_traitsIff13__nv_bfloat16fjLj2048ELj1ELj4ELj1ELj16ENS0_18Kernel_traits_baseILj2048EffS3_fjLj128EEEEEEEvNS0_19ForwardKernelParamsE,@"STO_CUDA_ENTRY STV_DEFAULT"
_ZN18transformer_engine13normalization21ln_fwd_general_kernelINS0_13Kernel_traitsIff13__nv_bfloat16fjLj2048ELj1ELj4ELj1ELj16ENS0_18Kernel_traits_baseILj2048EffS3_fjLj128EEEEEEEvNS0_19ForwardKernelParamsE:
.text._ZN18transformer_engine13normalization21ln_fwd_general_kernelINS0_13Kernel_traitsIff13__nv_bfloat16fjLj2048ELj1ELj4ELj1ELj16ENS0_18Kernel_traits_baseILj2048EffS3_fjLj128EEEEEEEvNS0_19ForwardKernelParamsE:
[----:B------:R-:W-:Y:S08]  /*0000*/  LDC R1, c[0x0][0x37c] ;  /* 0x0000df00ff017b82 */ /* 0x000ff00000000800 */
[----:B------:R-:W0:Y:S01]  /*0010*/  LDC R165, c[0x0][0x384] ;  /* 0x0000e100ffa57b82 */ /* 0x000e220000000800 */
[----:B------:R-:W1:Y:S07]  /*0020*/  LDCU UR5, c[0x0][0x38c] ;  /* 0x00007180ff0577ac */ /* 0x000e6e0008000800 */
[----:B------:R-:W2:Y:S01]  /*0030*/  S2UR UR4, SR_CTAID.X ;  /* 0x00000000000479c3 */ /* 0x000ea20000002500 */
[----:B-1----:R-:W-:Y:S01]  /*0040*/  I2FP.F32.S32 R162, UR5 ;  /* 0x0000000500a27c45 */ /* 0x002fe20008201400 */
[----:B0-----:R-:W0:Y:S01]  /*0050*/  I2F.U32.RP R0, R165 ;  /* 0x000000a500007306 */ /* 0x001e220000209000 */
[----:B------:R-:W-:-:S07]  /*0060*/  ISETP.NE.U32.AND P2, PT, R165, RZ, PT ;  /* 0x000000ffa500720c */ /* 0x000fce0003f45070 */
[----:B0-----:R-:W0:Y:S02]  /*0070*/  MUFU.RCP R0, R0 ;  /* 0x0000000000007308 */ /* 0x001e240000001000 */
[----:B0-----:R-:W-:-:S06]  /*0080*/  VIADD R2, R0, 0xffffffe ;  /* 0x0ffffffe00027836 */ /* 0x001fcc0000000000 */
[----:B------:R0:W1:Y:S02]  /*0090*/  F2I.FTZ.U32.TRUNC.NTZ R3, R2 ;  /* 0x0000000200037305 */ /* 0x000064000021f000 */
[----:B0-----:R-:W-:Y:S02]  /*00a0*/  IMAD.MOV.U32 R2, RZ, RZ, RZ ;  /* 0x000000ffff027224 */ /* 0x001fe400078e00ff */
[----:B-1----:R-:W-:-:S04]  /*00b0*/  IMAD.MOV R4, RZ, RZ, -R3 ;  /* 0x000000ffff047224 */ /* 0x002fc800078e0a03 */
[----:B------:R-:W-:-:S04]  /*00c0*/  IMAD R5, R4, R165, RZ ;  /* 0x000000a504057224 */ /* 0x000fc800078e02ff */
[----:B------:R-:W-:-:S06]  /*00d0*/  IMAD.HI.U32 R3, R3, R5, R2 ;  /* 0x0000000503037227 */ /* 0x000fcc00078e0002 */
[----:B--2---:R-:W-:-:S04]  /*00e0*/  IMAD.HI.U32 R166, R3, UR4, RZ ;  /* 0x0000000403a67c27 */ /* 0x004fc8000f8e00ff */
[----:B------:R-:W-:-:S04]  /*00f0*/  IMAD.MOV R4, RZ, RZ, -R166 ;  /* 0x000000ffff047224 */ /* 0x000fc800078e0aa6 */
[----:B------:R-:W-:Y:S02]  /*0100*/  IMAD R0, R165, R4, UR4 ;  /* 0x00000004a5007e24 */ /* 0x000fe4000f8e0204 */
[----:B------:R-:W0:Y:S03]  /*0110*/  S2R R4, SR_TID.X ;  /* 0x0000000000047919 */ /* 0x000e260000002100 */
        /* <DEDUP_REMOVED lines=9> */
[----:B------:R-:W-:Y:S02]  /*01b0*/  IMAD.MOV R0, RZ, RZ, -R166 ;  /* 0x000000ffff007224 */ /* 0x000fe400078e0aa6 */
[----:B------:R-:W-:Y:S02]  /*01c0*/  IMAD.SHL.U32 R164, R166, 0x4, RZ ;  /* 0x00000004a6a47824 */ /* 0x000fe400078e00ff */
[----:B------:R-:W-:Y:S01]  /*01d0*/  IMAD R165, R165, R0, UR4 ;  /* 0x00000004a5a57e24 */ /* 0x000fe2000f8e0200 */
[----:B0-----:R-:W-:Y:S06]  /*01e0*/  @P0 BRA `(.L_x_1121) ;  /* 0x00000000000c0947 */ /* 0x001fec0003800000 */
[----:B------:R-:W-:-:S07]  /*01f0*/  MOV R5, 0x210 ;  /* 0x0000021000057802 */ /* 0x000fce0000000f00 */
[----:B------:R-:W-:Y:S05]  /*0200*/  CALL.REL.NOINC `($__internal_5_$__cuda_sm20_rcp_rn_f32_slowpath) ;  /* 0x000000c400787944 */ /* 0x000fea0003c00000 */
[----:B------:R-:W-:Y:S05]  /*0210*/  BRA `(.L_x_1122) ;  /* 0x0000000000107947 */ /* 0x000fea0003800000 */
.L_x_1121:
[----:B------:R-:W0:Y:S02]  /*0220*/  MUFU.RCP R163, R162 ;  /* 0x000000a200a37308 */ /* 0x000e240000001000 */
[----:B0-----:R-:W-:-:S04]  /*0230*/  FFMA R0, R162, R163, -1 ;  /* 0xbf800000a2007423 */ /* 0x001fc800000000a3 */
[----:B------:R-:W-:-:S04]  /*0240*/  FADD.FTZ R0, -R0, -RZ ;  /* 0x800000ff00007221 */ /* 0x000fc80000010100 */
[----:B------:R-:W-:-:S07]  /*0250*/  FFMA R163, R163, R0, R163 ;  /* 0x00000000a3a37223 */ /* 0x000fce00000000a3 */
.L_x_1122:
[----:B------:R-:W0:Y:S01]  /*0260*/  LDCU UR6, c[0x0][0x38c] ;  /* 0x00007180ff0677ac */ /* 0x000e220008000800 */
[----:B------:R-:W-:Y:S01]  /*0270*/  IMAD.SHL.U32 R0, R4, 0x4, RZ ;  /* 0x0000000404007824 */ /* 0x000fe200078e00ff */
[----:B------:R-:W-:Y:S01]  /*0280*/  BSSY.RECONVERGENT B0, `(.L_x_1123) ;  /* 0x0000284000007945 */ /* 0x000fe20003800200 */
[----:B------:R-:W1:Y:S03]  /*0290*/  LDCU.64 UR4, c[0x0][0x358] ;  /* 0x00006b00ff0477ac */ /* 0x000e660008000a00 */
[----:B------:R-:W-:-:S05]  /*02a0*/  LOP3.LUT R0, R0, 0x7c, RZ, 0xc0, !PT ;  /* 0x0000007c00007812 */ /* 0x000fca00078ec0ff */
[----:B------:R-:W-:-:S05]  /*02b0*/  IMAD R223, R165, 0x80, R0 ;  /* 0x00000080a5df7824 */ /* 0x000fca00078e0200 */
        /* <DEDUP_REMOVED lines=21> */
.L_x_1126:
[----:B------:R0:W5:Y:S02]  /*0410*/  LDG.E.128 R24, desc[UR4][R2.64] ;  /* 0x0000000402187981 */ /* 0x000164000c1e1d00 */
.L_x_1127:
[----:B------:R-:W-:Y:S05]  /*0420*/  BSYNC.RECONVERGENT B1 ;  /* 0x0000000000017941 */ /* 0x000fea0003800200 */
.L_x_1125:
        /* <DEDUP_REMOVED lines=18> */
.L_x_1129:
[----:B------:R0:W5:Y:S02]  /*0550*/  LDG.E.128 R92, desc[UR4][R4.64] ;  /* 0x00000004045c7981 */ /* 0x000164000c1e1d00 */
.L_x_1130:
[----:B------:R-:W-:Y:S05]  /*0560*/  BSYNC.RECONVERGENT B1 ;  /* 0x0000000000017941 */ /* 0x000fea0003800200 */
.L_x_1128:
        /* <DEDUP_REMOVED lines=12> */
.L_x_1132:
        /* <DEDUP_REMOVED lines=10> */
.L_x_1133:
[----:B------:R-:W-:Y:S05]  /*06d0*/  BSYNC.RECONVERGENT B1 ;  /* 0x0000000000017941 */ /* 0x000fea0003800200 */
.L_x_1131:
[----:B01----:R-:W-:Y:S01]  /*06e0*/  IMAD.WIDE R4, R7, 0x4, R2 ;  /* 0x0000000407047825 */ /* 0x003fe200078e0202 */
[----:B------:R-:W-:Y:S02]  /*06f0*/  BSSY.RECONVERGENT B1, `(.L_x_1134) ;  /* 0x0000010000017945 */ /* 0x000fe40003800200 */
[----:B------:R-:W-:-:S04]  /*0700*/  LOP3.LUT P0, RZ, R4, 0xf, RZ, 0xc0, !PT ;  /* 0x0000000f04ff7812 */ /* 0x000fc8000780c0ff */
[----:B------:R-:W-:-:S13]  /*0710*/  ISETP.LT.U32.OR P0, PT, R6, 0x4, P0 ;  /* 0x000000040600780c */ /* 0x000fda0000701470 */
[----:B------:R-:W-:Y:S05]  /*0720*/  @P0 BRA `(.L_x_1135) ;  /* 0x0000000000080947 */ /* 0x000fea0003800000 */
[----:B------:R0:W5:Y:S01]  /*0730*/  LDG.E.128 R88, desc[UR4][R4.64] ;  /* 0x0000000404587981 */ /* 0x000162000c1e1d00 */
[----:B------:R-:W-:Y:S05]  /*0740*/  BRA `(.L_x_1136) ;  /* 0x0000000000287947 */ /* 0x000fea0003800000 */
.L_x_1135:
        /* <DEDUP_REMOVED lines=10> */
.L_x_1136:
[----:B------:R-:W-:Y:S05]  /*07f0*/  BSYNC.RECONVERGENT B1 ;  /* 0x0000000000017941 */ /* 0x000fea0003800200 */
.L_x_1134:
        /* <DEDUP_REMOVED lines=11> */
.L_x_1138:
        /* <DEDUP_REMOVED lines=10> */
.L_x_1139:
[----:B------:R-:W-:Y:S05]  /*0950*/  BSYNC.RECONVERGENT B1 ;  /* 0x0000000000017941 */ /* 0x000fea0003800200 */
.L_x_1137:
[----:B01----:R-:W-:Y:S01]  /*0960*/  IMAD.WIDE R4, R7, 0x4, R2 ;  /* 0x0000000407047825 */ /* 0x003fe200078e0202 */
[----:B------:R-:W-:Y:S02]  /*0970*/  BSSY.RECONVERGENT B1, `(.L_x_1140) ;  /* 0x0000010000017945 */ /* 0x000fe40003800200 */
[----:B------:R-:W-:-:S04]  /*0980*/  LOP3.LUT P0, RZ, R4, 0xf, RZ, 0xc0, !PT ;  /* 0x0000000f04ff7812 */ /* 0x000fc8000780c0ff */
[----:B------:R-:W-:-:S13]  /*0990*/  ISETP.LT.U32.OR P0, PT, R6, 0x4, P0 ;  /* 0x000000040600780c */ /* 0x000fda0000701470 */
[----:B------:R-:W-:Y:S05]  /*09a0*/  @P0 BRA `(.L_x_1141) ;  /* 0x0000000000080947 */ /* 0x000fea0003800000 */
[----:B------:R1:W5:Y:S01]  /*09b0*/  LDG.E.128 R84, desc[UR4][R4.64] ;  /* 0x0000000404547981 */ /* 0x000362000c1e1d00 */
[----:B------:R-:W-:Y:S05]  /*09c0*/  BRA `(.L_x_1142) ;  /* 0x0000000000287947 */ /* 0x000fea0003800000 */
.L_x_1141:
        /* <DEDUP_REMOVED lines=10> */
.L_x_1142:
[----:B------:R-:W-:Y:S05]  /*0a70*/  BSYNC.RECONVERGENT B1 ;  /* 0x0000000000017941 */ /* 0x000fea0003800200 */
.L_x_1140:
        /* <DEDUP_REMOVED lines=11> */
.L_x_1144:
        /* <DEDUP_REMOVED lines=10> */
.L_x_1145:
[----:B------:R-:W-:Y:S05]  /*0bd0*/  BSYNC.RECONVERGENT B1 ;  /* 0x0000000000017941 */ /* 0x000fea0003800200 */
.L_x_1143:
[----:B01----:R-:W-:Y:S01]  /*0be0*/  IMAD.WIDE R4, R7, 0x4, R2 ;  /* 0x0000000407047825 */ /* 0x003fe200078e0202 */
[----:B------:R-:W-:Y:S02]  /*0bf0*/  BSSY.RECONVERGENT B1, `(.L_x_1146) ;  /* 0x0000010000017945 */ /* 0x000fe40003800200 */
[----:B------:R-:W-:-:S04]  /*0c00*/  LOP3.LUT P0, RZ, R4, 0xf, RZ, 0xc0, !PT ;  /* 0x0000000f04ff7812 */ /* 0x000fc8000780c0ff */
[----:B------:R-:W-:-:S13]  /*0c10*/  ISETP.LT.U32.OR P0, PT, R6, 0x4, P0 ;  /* 0x000000040600780c */ /* 0x000fda0000701470 */
[----:B------:R-:W-:Y:S05]  /*0c20*/  @P0 BRA `(.L_x_1147) ;  /* 0x0000000000080947 */ /* 0x000fea0003800000 */
[----:B------:R0:W5:Y:S01]  /*0c30*/  LDG.E.128 R80, desc[UR4][R4.64] ;  /* 0x0000000404507981 */ /* 0x000162000c1e1d00 */
[----:B------:R-:W-:Y:S05]  /*0c40*/  BRA `(.L_x_1148) ;  /* 0x0000000000287947 */ /* 0x000fea0003800000 */
.L_x_1147:
        /* <DEDUP_REMOVED lines=10> */
.L_x_1148:
[----:B------:R-:W-:Y:S05]  /*0cf0*/  BSYNC.RECONVERGENT B1 ;  /* 0x0000000000017941 */ /* 0x000fea0003800200 */
.L_x_1146:
        /* <DEDUP_REMOVED lines=11> */
.L_x_1150:
        /* <DEDUP_REMOVED lines=10> */
.L_x_1151:
[----:B------:R-:W-:Y:S05]  /*0e50*/  BSYNC.RECONVERGENT B1 ;  /* 0x0000000000017941 */ /* 0x000fea0003800200 */
.L_x_1149:
[----:B01----:R-:W-:Y:S01]  /*0e60*/  IMAD.WIDE R4, R7, 0x4, R2 ;  /* 0x0000000407047825 */ /* 0x003fe200078e0202 */
[----:B------:R-:W-:Y:S02]  /*0e70*/  BSSY.RECONVERGENT B1, `(.L_x_1152) ;  /* 0x0000010000017945 */ /* 0x000fe40003800200 */
[----:B------:R-:W-:-:S04]  /*0e80*/  LOP3.LUT P0, RZ, R4, 0xf, RZ, 0xc0, !PT ;  /* 0x0000000f04ff7812 */ /* 0x000fc8000780c0ff */
[----:B------:R-:W-:-:S13]  /*0e90*/  ISETP.LT.U32.OR P0, PT, R6, 0x4, P0 ;  /* 0x000000040600780c */ /* 0x000fda0000701470 */
[----:B------:R-:W-:Y:S05]  /*0ea0*/  @P0 BRA `(.L_x_1153) ;  /* 0x0000000000080947 */ /* 0x000fea0003800000 */
[----:B------:R1:W5:Y:S01]  /*0eb0*/  LDG.E.128 R76, desc[UR4][R4.64] ;  /* 0x00000004044c7981 */ /* 0x000362000c1e1d00 */
[----:B------:R-:W-:Y:S05]  /*0ec0*/  BRA `(.L_x_1154) ;  /* 0x0000000000287947 */ /* 0x000fea0003800000 */
.L_x_1153:
        /* <DEDUP_REMOVED lines=10> */
.L_x_1154:
[----:B------:R-:W-:Y:S05]  /*0f70*/  BSYNC.RECONVERGENT B1 ;  /* 0x0000000000017941 */ /* 0x000fea0003800200 */
.L_x_1152:
        /* <DEDUP_REMOVED lines=11> */
.L_x_1156:
        /* <DEDUP_REMOVED lines=10> */
.L_x_1157:
[----:B------:R-:W-:Y:S05]  /*10d0*/  BSYNC.RECONVERGENT B1 ;  /* 0x0000000000017941 */ /* 0x000fea0003800200 */
.L_x_1155:
[----:B01----:R-:W-:Y:S01]  /*10e0*/  IMAD.WIDE R30, R33, 0x4, R2 ;  /* 0x00000004211e7825 */ /* 0x003fe200078e0202 */
[----:B------:R-:W-:Y:S02]  /*10f0*/  BSSY.RECONVERGENT B1, `(.L_x_1158) ;  /* 0x0000010000017945 */ /* 0x000fe40003800200 */
[----:B------:R-:W-:-:S04]  /*1100*/  LOP3.LUT P0, RZ, R30, 0xf, RZ, 0xc0, !PT ;  /* 0x0000000f1eff7812 */ /* 0x000fc8000780c0ff */
[----:B------:R-:W-:-:S13]  /*1110*/  ISETP.LT.U32.OR P0, PT, R32, 0x4, P0 ;  /* 0x000000042000780c */ /* 0x000fda0000701470 */
[----:B------:R-:W-:Y:S05]  /*1120*/  @P0 BRA `(.L_x_1159) ;  /* 0x0000000000080947 */ /* 0x000fea0003800000 */
[----:B------:R0:W5:Y:S01]  /*1130*/  LDG.E.128 R72, desc[UR4][R30.64] ;  /* 0x000000041e487981 */ /* 0x000162000c1e1d00 */
[----:B------:R-:W-:Y:S05]  /*1140*/  BRA `(.L_x_1160) ;  /* 0x0000000000287947 */ /* 0x000fea0003800000 */
.L_x_1159:
        /* <DEDUP_REMOVED lines=10> */
.L_x_1160:
[----:B------:R-:W-:Y:S05]  /*11f0*/  BSYNC.RECONVERGENT B1 ;  /* 0x0000000000017941 */ /* 0x000fea0003800200 */
.L_x_1158:
        /* <DEDUP_REMOVED lines=11> */
.L_x_1162:
        /* <DEDUP_REMOVED lines=10> */
.L_x_1163:
[----:B------:R-:W-:Y:S05]  /*1350*/  BSYNC.RECONVERGENT B1 ;  /* 0x0000000000017941 */ /* 0x000fea0003800200 */
.L_x_1161:
[----:B01----:R-:W-:Y:S01]  /*1360*/  IMAD.WIDE R30, R33, 0x4, R2 ;  /* 0x00000004211e7825 */ /* 0x003fe200078e0202 */
[----:B------:R-:W-:Y:S02]  /*1370*/  BSSY.RECONVERGENT B1, `(.L_x_1164) ;  /* 0x0000010000017945 */ /* 0x000fe40003800200 */
[----:B------:R-:W-:-:S04]  /*1380*/  LOP3.LUT P0, RZ, R30, 0xf, RZ, 0xc0, !PT ;  /* 0x0000000f1eff7812 */ /* 0x000fc8000780c0ff */
[----:B------:R-:W-:-:S13]  /*1390*/  ISETP.LT.U32.OR P0, PT, R32, 0x4, P0 ;  /* 0x000000042000780c */ /* 0x000fda0000701470 */
[----:B------:R-:W-:Y:S05]  /*13a0*/  @P0 BRA `(.L_x_1165) ;  /* 0x0000000000080947 */ /* 0x000fea0003800000 */
[----:B------:R0:W5:Y:S01]  /*13b0*/  LDG.E.128 R68, desc[UR4][R30.64] ;  /* 0x000000041e447981 */ /* 0x000162000c1e1d00 */
[----:B------:R-:W-:Y:S05]  /*13c0*/  BRA `(.L_x_1166) ;  /* 0x0000000000287947 */ /* 0x000fea0003800000 */
.L_x_1165:
        /* <DEDUP_REMOVED lines=10> */
.L_x_1166:
[----:B------:R-:W-:Y:S05]  /*1470*/  BSYNC.RECONVERGENT B1 ;  /* 0x0000000000017941 */ /* 0x000fea0003800200 */
.L_x_1164:
        /* <DEDUP_REMOVED lines=11> */
.L_x_1168:
        /* <DEDUP_REMOVED lines=10> */
.L_x_1169:
[----:B------:R-:W-:Y:S05]  /*15d0*/  BSYNC.RECONVERGENT B1 ;  /* 0x0000000000017941 */ /* 0x000fea0003800200 */
.L_x_1167:
[----:B01----:R-:W-:Y:S01]  /*15e0*/  IMAD.WIDE R30, R33, 0x4, R2 ;  /* 0x00000004211e7825 */ /* 0x003fe200078e0202 */
[----:B------:R-:W-:Y:S02]  /*15f0*/  BSSY.RECONVERGENT B1, `(.L_x_1170) ;  /* 0x0000010000017945 */ /* 0x000fe40003800200 */
[----:B------:R-:W-:-:S04]  /*1600*/  LOP3.LUT P0, RZ, R30, 0xf, RZ, 0xc0, !PT ;  /* 0x0000000f1eff7812 */ /* 0x000fc8000780c0ff */
[----:B------:R-:W-:-:S13]  /*1610*/  ISETP.LT.U32.OR P0, PT, R32, 0x4, P0 ;  /* 0x000000042000780c */ /* 0x000fda0000701470 */
[----:B------:R-:W-:Y:S05]  /*1620*/  @P0 BRA `(.L_x_1171) ;  /* 0x0000000000080947 */ /* 0x000fea0003800000 */
[----:B------:R0:W5:Y:S01]  /*1630*/  LDG.E.128 R64, desc[UR4][R30.64] ;  /* 0x000000041e407981 */ /* 0x000162000c1e1d00 */
[----:B------:R-:W-:Y:S05]  /*1640*/  BRA `(.L_x_1172) ;  /* 0x0000000000287947 */ /* 0x000fea0003800000 */
.L_x_1171:
        /* <DEDUP_REMOVED lines=10> */
.L_x_1172:
[----:B------:R-:W-:Y:S05]  /*16f0*/  BSYNC.RECONVERGENT B1 ;  /* 0x0000000000017941 */ /* 0x000fea0003800200 */
.L_x_1170:
        /* <DEDUP_REMOVED lines=11> */
.L_x_1174:
        /* <DEDUP_REMOVED lines=10> */
.L_x_1175:
[----:B------:R-:W-:Y:S05]  /*1850*/  BSYNC.RECONVERGENT B1 ;  /* 0x0000000000017941 */ /* 0x000fea0003800200 */
.L_x_1173:
[----:B01----:R-:W-:Y:S01]  /*1860*/  IMAD.WIDE R30, R33, 0x4, R2 ;  /* 0x00000004211e7825 */ /* 0x003fe200078e0202 */
[----:B------:R-:W-:Y:S02]  /*1870*/  BSSY.RECONVERGENT B1, `(.L_x_1176) ;  /* 0x0000010000017945 */ /* 0x000fe40003800200 */
[----:B------:R-:W-:-:S04]  /*1880*/  LOP3.LUT P0, RZ, R30, 0xf, RZ, 0xc0, !PT ;  /* 0x0000000f1eff7812 */ /* 0x000fc8000780c0ff */
[----:B------:R-:W-:-:S13]  /*1890*/  ISETP.LT.U32.OR P0, PT, R32, 0x4, P0 ;  /* 0x000000042000780c */ /* 0x000fda0000701470 */
[----:B------:R-:W-:Y:S05]  /*18a0*/  @P0 BRA `(.L_x_1177) ;  /* 0x0000000000080947 */ /* 0x000fea0003800000 */
[----:B------:R1:W5:Y:S01]  /*18b0*/  LDG.E.128 R60, desc[UR4][R30.64] ;  /* 0x000000041e3c7981 */ /* 0x000362000c1e1d00 */
[----:B------:R-:W-:Y:S05]  /*18c0*/  BRA `(.L_x_1178) ;  /* 0x0000000000287947 */ /* 0x000fea0003800000 */
.L_x_1177:
        /* <DEDUP_REMOVED lines=10> */
.L_x_1178:
[----:B------:R-:W-:Y:S05]  /*1970*/  BSYNC.RECONVERGENT B1 ;  /* 0x0000000000017941 */ /* 0x000fea0003800200 */
.L_x_1176:
        /* <DEDUP_REMOVED lines=11> */
.L_x_1180:
        /* <DEDUP_REMOVED lines=10> */
.L_x_1181:
[----:B------:R-:W-:Y:S05]  /*1ad0*/  BSYNC.RECONVERGENT B1 ;  /* 0x0000000000017941 */ /* 0x000fea0003800200 */
.L_x_1179:
[----:B01----:R-:W-:Y:S01]  /*1ae0*/  IMAD.WIDE R30, R33, 0x4, R2 ;  /* 0x00000004211e7825 */ /* 0x003fe200078e0202 */
[----:B------:R-:W-:Y:S02]  /*1af0*/  BSSY.RECONVERGENT B1, `(.L_x_1182) ;  /* 0x0000010000017945 */ /* 0x000fe40003800200 */
[----:B------:R-:W-:-:S04]  /*1b00*/  LOP3.LUT P0, RZ, R30, 0xf, RZ, 0xc0, !PT ;  /* 0x0000000f1eff7812 */ /* 0x000fc8000780c0ff */
[----:B------:R-:W-:-:S13]  /*1b10*/  ISETP.LT.U32.OR P0, PT, R32, 0x4, P0 ;  /* 0x000000042000780c */ /* 0x000fda0000701470 */
[----:B------:R-:W-:Y:S05]  /*1b20*/  @P0 BRA `(.L_x_1183) ;  /* 0x0000000000080947 */ /* 0x000fea0003800000 */
[----:B------:R0:W5:Y:S01]  /*1b30*/  LDG.E.128 R56, desc[UR4][R30.64] ;  /* 0x000000041e387981 */ /* 0x000162000c1e1d00 */
[----:B------:R-:W-:Y:S05]  /*1b40*/  BRA `(.L_x_1184) ;  /* 0x0000000000287947 */ /* 0x000fea0003800000 */
.L_x_1183:
        /* <DEDUP_REMOVED lines=10> */
.L_x_1184:
[----:B------:R-:W-:Y:S05]  /*1bf0*/  BSYNC.RECONVERGENT B1 ;  /* 0x0000000000017941 */ /* 0x000fea0003800200 */
.L_x_1182:
        /* <DEDUP_REMOVED lines=11> */
.L_x_1186:
        /* <DEDUP_REMOVED lines=10> */
.L_x_1187:
[----:B------:R-:W-:Y:S05]  /*1d50*/  BSYNC.RECONVERGENT B1 ;  /* 0x0000000000017941 */ /* 0x000fea0003800200 */
.L_x_1185:
[----:B01----:R-:W-:Y:S01]  /*1d60*/  IMAD.WIDE R30, R33, 0x4, R2 ;  /* 0x00000004211e7825 */ /* 0x003fe200078e0202 */
[----:B------:R-:W-:Y:S02]  /*1d70*/  BSSY.RECONVERGENT B1, `(.L_x_1188) ;  /* 0x0000010000017945 */ /* 0x000fe40003800200 */
[----:B------:R-:W-:-:S04]  /*1d80*/  LOP3.LUT P0, RZ, R30, 0xf, RZ, 0xc0, !PT ;  /* 0x0000000f1eff7812 */ /* 0x000fc8000780c0ff */
[----:B------:R-:W-:-:S13]  /*1d90*/  ISETP.LT.U32.OR P0, PT, R32, 0x4, P0 ;  /* 0x000000042000780c */ /* 0x000fda0000701470 */
[----:B------:R-:W-:Y:S05]  /*1da0*/  @P0 BRA `(.L_x_1189) ;  /* 0x0000000000080947 */ /* 0x000fea0003800000 */
[----:B------:R1:W5:Y:S01]  /*1db0*/  LDG.E.128 R52, desc[UR4][R30.64] ;  /* 0x000000041e347981 */ /* 0x000362000c1e1d00 */
[----:B------:R-:W-:Y:S05]  /*1dc0*/  BRA `(.L_x_1190) ;  /* 0x0000000000287947 */ /* 0x000fea0003800000 */
.L_x_1189:
        /* <DEDUP_REMOVED lines=10> */
.L_x_1190:
[----:B------:R-:W-:Y:S05]  /*1e70*/  BSYNC.RECONVERGENT B1 ;  /* 0x0000000000017941 */ /* 0x000fea0003800200 */
.L_x_1188:
        /* <DEDUP_REMOVED lines=11> */
.L_x_1192:
        /* <DEDUP_REMOVED lines=10> */
.L_x_1193:
[----:B------:R-:W-:Y:S05]  /*1fd0*/  BSYNC.RECONVERGENT B1 ;  /* 0x0000000000017941 */ /* 0x000fea0003800200 */
.L_x_1191:
[----:B01----:R-:W-:Y:S01]  /*1fe0*/  IMAD.WIDE R30, R33, 0x4, R2 ;  /* 0x00000004211e7825 */ /* 0x003fe200078e0202 */
[----:B------:R-:W-:Y:S02]  /*1ff0*/  BSSY.RECONVERGENT B1, `(.L_x_1194) ;  /* 0x0000010000017945 */ /* 0x000fe40003800200 */
[----:B------:R-:W-:-:S04]  /*2000*/  LOP3.LUT P0, RZ, R30, 0xf, RZ, 0xc0, !PT ;  /* 0x0000000f1eff7812 */ /* 0x000fc8000780c0ff */
[----:B------:R-:W-:-:S13]  /*2010*/  ISETP.LT.U32.OR P0, PT, R32, 0x4, P0 ;  /* 0x000000042000780c */ /* 0x000fda0000701470 */
[----:B------:R-:W-:Y:S05]  /*2020*/  @P0 BRA `(.L_x_1195) ;  /* 0x0000000000080947 */ /* 0x000fea0003800000 */
[----:B------:R0:W5:Y:S01]  /*2030*/  LDG.E.128 R48, desc[UR4][R30.64] ;  /* 0x000000041e307981 */ /* 0x000162000c1e1d00 */
[----:B------:R-:W-:Y:S05]  /*2040*/  BRA `(.L_x_1196) ;  /* 0x0000000000287947 */ /* 0x000fea0003800000 */
.L_x_1195:
        /* <DEDUP_REMOVED lines=10> */
.L_x_1196:
[----:B------:R-:W-:Y:S05]  /*20f0*/  BSYNC.RECONVERGENT B1 ;  /* 0x0000000000017941 */ /* 0x000fea0003800200 */
.L_x_1194:
        /* <DEDUP_REMOVED lines=11> */
.L_x_1198:
        /* <DEDUP_REMOVED lines=10> */
.L_x_1199:
[----:B------:R-:W-:Y:S05]  /*2250*/  BSYNC.RECONVERGENT B1 ;  /* 0x0000000000017941 */ /* 0x000fea0003800200 */
.L_x_1197:
[----:B01----:R-:W-:Y:S01]  /*2260*/  IMAD.WIDE R30, R33, 0x4, R2 ;  /* 0x00000004211e7825 */ /* 0x003fe200078e0202 */
[----:B------:R-:W-:Y:S02]  /*2270*/  BSSY.RECONVERGENT B1, `(.L_x_1200) ;  /* 0x0000010000017945 */ /* 0x000fe40003800200 */
[----:B------:R-:W-:-:S04]  /*2280*/  LOP3.LUT P0, RZ, R30, 0xf, RZ, 0xc0, !PT ;  /* 0x0000000f1eff7812 */ /* 0x000fc8000780c0ff */
[----:B------:R-:W-:-:S13]  /*2290*/  ISETP.LT.U32.OR P0, PT, R32, 0x4, P0 ;  /* 0x000000042000780c */ /* 0x000fda0000701470 */
[----:B------:R-:W-:Y:S05]  /*22a0*/  @P0 BRA `(.L_x_1201) ;  /* 0x0000000000080947 */ /* 0x000fea0003800000 */
[----:B------:R1:W5:Y:S01]  /*22b0*/  LDG.E.128 R44, desc[UR4][R30.64] ;  /* 0x000000041e2c7981 */ /* 0x000362000c1e1d00 */
[----:B------:R-:W-:Y:S05]  /*22c0*/  BRA `(.L_x_1202) ;  /* 0x0000000000287947 */ /* 0x000fea0003800000 */
.L_x_1201:
        /* <DEDUP_REMOVED lines=10> */
.L_x_1202:
[----:B------:R-:W-:Y:S05]  /*2370*/  BSYNC.RECONVERGENT B1 ;  /* 0x0000000000017941 */ /* 0x000fea0003800200 */
.L_x_1200:
        /* <DEDUP_REMOVED lines=11> */
.L_x_1204:
        /* <DEDUP_REMOVED lines=10> */
.L_x_1205:
[----:B------:R-:W-:Y:S05]  /*24d0*/  BSYNC.RECONVERGENT B1 ;  /* 0x0000000000017941 */ /* 0x000fea0003800200 */
.L_x_1203:
[----:B01----:R-:W-:Y:S01]  /*24e0*/  IMAD.WIDE R30, R33, 0x4, R2 ;  /* 0x00000004211e7825 */ /* 0x003fe200078e0202 */
[----:B------:R-:W-:Y:S02]  /*24f0*/  BSSY.RECONVERGENT B1, `(.L_x_1206) ;  /* 0x0000010000017945 */ /* 0x000fe40003800200 */
[----:B------:R-:W-:-:S04]  /*2500*/  LOP3.LUT P0, RZ, R30, 0xf, RZ, 0xc0, !PT ;  /* 0x0000000f1eff7812 */ /* 0x000fc8000780c0ff */
[----:B------:R-:W-:-:S13]  /*2510*/  ISETP.LT.U32.OR P0, PT, R32, 0x4, P0 ;  /* 0x000000042000780c */ /* 0x000fda0000701470 */
[----:B------:R-:W-:Y:S05]  /*2520*/  @P0 BRA `(.L_x_1207) ;  /* 0x0000000000080947 */ /* 0x000fea0003800000 */
[----:B------:R0:W5:Y:S01]  /*2530*/  LDG.E.128 R40, desc[UR4][R30.64] ;  /* 0x000000041e287981 */ /* 0x000162000c1e1d00 */
[----:B------:R-:W-:Y:S05]  /*2540*/  BRA `(.L_x_1208) ;  /* 0x0000000000287947 */ /* 0x000fea0003800000 */
.L_x_1207:
        /* <DEDUP_REMOVED lines=10> */
.L_x_1208:
[----:B------:R-:W-:Y:S05]  /*25f0*/  BSYNC.RECONVERGENT B1 ;  /* 0x0000000000017941 */ /* 0x000fea0003800200 */
.L_x_1206:
        /* <DEDUP_REMOVED lines=12> */
.L_x_1210:
        /* <DEDUP_REMOVED lines=9> */
.L_x_1211:
[----:B------:R-:W-:Y:S05]  /*2750*/  BSYNC.RECONVERGENT B1 ;  /* 0x0000000000017941 */ /* 0x000fea0003800200 */
.L_x_1209:
[----:B01----:R-:W-:Y:S01]  /*2760*/  IMAD.WIDE R30, R33, 0x4, R2 ;  /* 0x00000004211e7825 */ /* 0x003fe200078e0202 */
[----:B------:R-:W-:Y:S02]  /*2770*/  BSSY.RECONVERGENT B1, `(.L_x_1212) ;  /* 0x000000f000017945 */ /* 0x000fe40003800200 */
[----:B------:R-:W-:-:S04]  /*2780*/  LOP3.LUT P0, RZ, R30, 0xf, RZ, 0xc0, !PT ;  /* 0x0000000f1eff7812 */ /* 0x000fc8000780c0ff */
[----:B------:R-:W-:-:S13]  /*2790*/  ISETP.LT.U32.OR P0, PT, R32, 0x4, P0 ;  /* 0x000000042000780c */ /* 0x000fda0000701470 */
[----:B------:R-:W-:Y:S05]  /*27a0*/  @P0 BRA `(.L_x_1213) ;  /* 0x0000000000080947 */ /* 0x000fea0003800000 */
[----:B------:R0:W5:Y:S01]  /*27b0*/  LDG.E.128 R36, desc[UR4][R30.64] ;  /* 0x000000041e247981 */ /* 0x000162000c1e1d00 */
[----:B------:R-:W-:Y:S05]  /*27c0*/  BRA `(.L_x_1214) ;  /* 0x0000000000247947 */ /* 0x000fea0003800000 */
.L_x_1213:
        /* <DEDUP_REMOVED lines=9> */
.L_x_1214:
[----:B------:R-:W-:Y:S05]  /*2860*/  BSYNC.RECONVERGENT B1 ;  /* 0x0000000000017941 */ /* 0x000fea0003800200 */
.L_x_1212:
        /* <DEDUP_REMOVED lines=12> */
.L_x_1216:
        /* <DEDUP_REMOVED lines=9> */
.L_x_1217:
[----:B------:R-:W-:Y:S05]  /*29c0*/  BSYNC.RECONVERGENT B1 ;  /* 0x0000000000017941 */ /* 0x000fea0003800200 */
.L_x_1215:
[----:B------:R-:W-:-:S03]  /*29d0*/  IMAD.WIDE R2, R33, 0x4, R2 ;  /* 0x0000000421027825 */ /* 0x000fc600078e0202 */
[----:B------:R-:W-:-:S04]  /*29e0*/  LOP3.LUT P0, RZ, R2, 0xf, RZ, 0xc0, !PT ;  /* 0x0000000f02ff7812 */ /* 0x000fc8000780c0ff */
[----:B------:R-:W-:-:S13]  /*29f0*/  ISETP.LT.U32.OR P0, PT, R0, 0x4, P0 ;  /* 0x000000040000780c */ /* 0x000fda0000701470 */
[----:B------:R-:W-:Y:S05]  /*2a00*/  @P0 BRA `(.L_x_1218) ;  /* 0x0000000000080947 */ /* 0x000fea0003800000 */
[----:B------:R4:W5:Y:S01]  /*2a10*/  LDG.E.128 R32, desc[UR4][R2.64] ;  /* 0x0000000402207981 */ /* 0x000962000c1e1d00 */
[----:B------:R-:W-:Y:S05]  /*2a20*/  BRA `(.L_x_1124) ;  /* 0x0000000000247947 */ /* 0x000fea0003800000 */
.L_x_1218:
        /* <DEDUP_REMOVED lines=9> */
.L_x_1124:
[----:B------:R-:W-:Y:S05]  /*2ac0*/  BSYNC.RECONVERGENT B0 ;  /* 0x0000000000007941 */ /* 0x000fea0003800200 */
.L_x_1123:
        /* <DEDUP_REMOVED lines=8> */
[----:B------:R-:W0:Y:S01]  /*2b50*/  LDC R212, c[0x0][0x384] ;  /* 0x0000e100ffd47b82 */ /* 0x000e220000000800 */
[----:B-----5:R-:W-:Y:S01]  /*2b60*/  IMAD.MOV.U32 R204, RZ, RZ, R97 ;  /* 0x000000ffffcc7224 */ /* 0x020fe200078e0061 */
[----:B------:R-:W1:Y:S01]  /*2b70*/  LDCU.U8 UR7, c[0x0][0x3c0] ;  /* 0x00007800ff0777ac */ /* 0x000e620008000000 */
[----:B------:R-:W-:Y:S01]  /*2b80*/  IMAD.MOV.U32 R161, RZ, RZ, R24 ;  /* 0x000000ffffa17224 */ /* 0x000fe200078e0018 */
[----:B------:R-:W-:Y:S01]  /*2b90*/  MOV R177, R118 ;  /* 0x0000007600b17202 */ /* 0x000fe20000000f00 */
[----:B------:R-:W-:Y:S01]  /*2ba0*/  IMAD.MOV.U32 R30, RZ, RZ, R25 ;  /* 0x000000ffff1e7224 */ /* 0x000fe200078e0019 */
[----:B------:R-:W4:Y:S01]  /*2bb0*/  LDCU.64 UR8, c[0x0][0x3f8] ;  /* 0x00007f00ff0877ac */ /* 0x000f220008000a00 */
[----:B------:R-:W-:Y:S02]  /*2bc0*/  IMAD.MOV.U32 R31, RZ, RZ, R26 ;  /* 0x000000ffff1f7224 */ /* 0x000fe400078e001a */
[----:B------:R-:W-:Y:S02]  /*2bd0*/  HFMA2 R160, -RZ, RZ, 0, 0 ;  /* 0x00000000ffa07431 */ /* 0x000fe400000001ff */
[----:B--23--:R-:W-:-:S02]  /*2be0*/  IMAD.MOV.U32 R28, RZ, RZ, R27 ;  /* 0x000000ffff1c7224 */ /* 0x00cfc400078e001b */
[----:B------:R-:W-:Y:S02]  /*2bf0*/  IMAD.MOV.U32 R29, RZ, RZ, R20 ;  /* 0x000000ffff1d7224 */ /* 0x000fe400078e0014 */
[----:B------:R-:W-:Y:S02]  /*2c00*/  IMAD.MOV.U32 R26, RZ, RZ, R21 ;  /* 0x000000ffff1a7224 */ /* 0x000fe400078e0015 */
[----:B------:R-:W-:Y:S02]  /*2c10*/  IMAD.MOV.U32 R27, RZ, RZ, R22 ;  /* 0x000000ffff1b7224 */ /* 0x000fe400078e0016 */
[----:B------:R-:W-:Y:S02]  /*2c20*/  IMAD.MOV.U32 R24, RZ, RZ, R23 ;  /* 0x000000ffff187224 */ /* 0x000fe400078e0017 */
[----:B------:R-:W-:Y:S01]  /*2c30*/  IMAD.MOV.U32 R25, RZ, RZ, R16 ;  /* 0x000000ffff197224 */ /* 0x000fe200078e0010 */
[----:B-1----:R-:W-:Y:S01]  /*2c40*/  ISETP.NE.AND P0, PT, RZ, UR7, PT ;  /* 0x00000007ff007c0c */ /* 0x002fe2000bf05270 */
[----:B------:R-:W-:-:S02]  /*2c50*/  IMAD.MOV.U32 R22, RZ, RZ, R17 ;  /* 0x000000ffff167224 */ /* 0x000fc400078e0011 */
[----:B------:R-:W-:Y:S01]  /*2c60*/  IMAD.MOV.U32 R23, RZ, RZ, R18 ;  /* 0x000000ffff177224 */ /* 0x000fe200078e0012 */
[----:B----4-:R-:W-:Y:S01]  /*2c70*/  UISETP.NE.U32.AND UP0, UPT, UR8, URZ, UPT ;  /* 0x000000ff0800728c */ /* 0x010fe2000bf05070 */
[C---:B0-----:R-:W-:Y:S02]  /*2c80*/  IMAD R223, R212.reuse, 0x80, R223 ;  /* 0x00000080d4df7824 */ /* 0x041fe400078e02df */
[----:B------:R-:W-:Y:S01]  /*2c90*/  IMAD.MOV.U32 R20, RZ, RZ, R19 ;  /* 0x000000ffff147224 */ /* 0x000fe200078e0013 */
[----:B------:R-:W-:Y:S01]  /*2ca0*/  UISETP.NE.AND.EX UP0, UPT, UR9, URZ, UPT, UP0 ;  /* 0x000000ff0900728c */ /* 0x000fe2000bf05300 */
[C---:B------:R-:W-:Y:S02]  /*2cb0*/  IMAD R222, R212.reuse, 0x80, R223 ;  /* 0x00000080d4de7824 */ /* 0x040fe400078e02df */
[----:B------:R-:W-:Y:S01]  /*2cc0*/  IMAD.MOV.U32 R21, RZ, RZ, R12 ;  /* 0x000000ffff157224 */ /* 0x000fe200078e000c */
[----:B------:R-:W-:Y:S01]  /*2cd0*/  MOV R12, R11 ;  /* 0x0000000b000c7202 */ /* 0x000fe20000000f00 */
[----:B------:R-:W-:-:S02]  /*2ce0*/  IMAD R97, R212, 0x80, R222 ;  /* 0x00000080d4617824 */ /* 0x000fc400078e02de */
[----:B------:R-:W-:Y:S01]  /*2cf0*/  @P0 FADD R161, R161, 1 ;  /* 0x3f800000a1a10421 */ /* 0x000fe20000000000 */
[----:B------:R-:W-:Y:S02]  /*2d00*/  IMAD.MOV.U32 R16, RZ, RZ, R15 ;  /* 0x000000ffff107224 */ /* 0x000fe400078e000f */
[----:B------:R-:W-:Y:S01]  /*2d10*/  @P0 FADD R30, R30, 1 ;  /* 0x3f8000001e1e0421 */ /* 0x000fe20000000000 */
[----:B------:R-:W-:Y:S02]  /*2d20*/  IMAD R97, R212, 0x80, R97 ;  /* 0x00000080d4617824 */ /* 0x000fe400078e0261 */
[----:B------:R-:W-:Y:S01]  /*2d30*/  @P0 FADD R31, R31, 1 ;  /* 0x3f8000001f1f0421 */ /* 0x000fe20000000000 */
[----:B------:R-:W-:Y:S02]  /*2d40*/  IMAD.MOV.U32 R18, RZ, RZ, R13 ;  /* 0x000000ffff127224 */ /* 0x000fe400078e000d */
[----:B------:R-:W-:Y:S01]  /*2d50*/  @P0 FADD R28, R28, 1 ;  /* 0x3f8000001c1c0421 */ /* 0x000fe20000000000 */
        /* <DEDUP_REMOVED lines=108> */
[----:B------:R-:W-:Y:S02]  /*3420*/  IMAD R214, R212, 0x80, R215 ;  /* 0x00000080d4d67824 */ /* 0x000fe400078e02d7 */
[----:B------:R-:W-:Y:S01]  /*3430*/  @P0 FADD R201, R201, 1 ;  /* 0x3f800000c9c90421 */ /* 0x000fe20000000000 */
[----:B------:R-:W-:Y:S02]  /*3440*/  IMAD.MOV.U32 R224, RZ, RZ, RZ ;  /* 0x000000ffffe07224 */ /* 0x000fe400078e00ff */
[----:B------:R-:W-:Y:S01]  /*3450*/  @P0 FADD R202, R202, 1 ;  /* 0x3f800000caca0421 */ /* 0x000fe20000000000 */
[----:B------:R-:W-:Y:S01]  /*3460*/  @P0 FADD R203, R203, 1 ;  /* 0x3f800000cbcb0421 */ /* 0x000fe20000000000 */
[----:B------:R-:W-:Y:S01]  /*3470*/  @P0 FADD R204, R204, 1 ;  /* 0x3f800000cccc0421 */ /* 0x000fe20000000000 */
[----:B------:R-:W-:Y:S01]  /*3480*/  @P0 FADD R205, R205, 1 ;  /* 0x3f800000cdcd0421 */ /* 0x000fe20000000000 */
[----:B------:R-:W-:Y:S01]  /*3490*/  @P0 FADD R226, R226, 1 ;  /* 0x3f800000e2e20421 */ /* 0x000fe20000000000 */
[----:B------:R-:W-:Y:S01]  /*34a0*/  IMAD R212, R212, 0x80, R214 ;  /* 0x00000080d4d47824 */ /* 0x000fe200078e02d6 */
[----:B------:R-:W-:-:S11]  /*34b0*/  UISETP.NE.OR UP0, UPT, UR6, URZ, UP0 ;  /* 0x000000ff0600728c */ /* 0x000fd60008705670 */
.L_x_1371:
[----:B-1----:R-:W0:Y:S01]  /*34c0*/  S2R R213, SR_TID.X ;  /* 0x0000000000d57919 */ /* 0x002e220000002100 */
[----:B------:R-:W1:Y:S01]  /*34d0*/  LDCU.64 UR8, c[0x0][0x388] ;  /* 0x00007100ff0877ac */ /* 0x000e620008000a00 */
[----:B------:R-:W2:Y:S01]  /*34e0*/  LDC R211, c[0x0][0x384] ;  /* 0x0000e100ffd37b82 */ /* 0x000ea20000000800 */
[----:B------:R-:W-:Y:S01]  /*34f0*/  BSSY.RECONVERGENT B0, `(.L_x_1220) ;  /* 0x000016b000007945 */ /* 0x000fe20003800200 */
[C---:B--2---:R-:W-:Y:S02]  /*3500*/  IMAD R209, R211.reuse, 0x80, R222 ;  /* 0x00000080d3d17824 */ /* 0x044fe400078e02de */
[C---:B------:R-:W-:Y:S02]  /*3510*/  IMAD R207, R211.reuse, 0x80, R212 ;  /* 0x00000080d3cf7824 */ /* 0x040fe400078e02d4 */
[----:B------:R-:W-:Y:S02]  /*3520*/  IMAD R208, R211, 0x80, R209 ;  /* 0x00000080d3d07824 */ /* 0x000fe400078e02d1 */
[C---:B0-----:R-:W-:Y:S01]  /*3530*/  IMAD.SHL.U32 R186, R213.reuse, 0x4, RZ ;  /* 0x00000004d5ba7824 */ /* 0x041fe200078e00ff */
[----:B------:R-:W-:Y:S01]  /*3540*/  LEA.HI R191, R213, R164, RZ, 0x1b ;  /* 0x000000a4d5bf7211 */ /* 0x000fe200078fd8ff */
[----:B------:R-:W-:-:S03]  /*3550*/  IMAD R206, R211, 0x80, R208 ;  /* 0x00000080d3ce7824 */ /* 0x000fc600078e02d0 */
[----:B------:R-:W-:-:S05]  /*3560*/  LOP3.LUT R186, R186, 0x7c, RZ, 0xc0, !PT ;  /* 0x0000007cbaba7812 */ /* 0x000fca00078ec0ff */
[----:B------:R-:W-:-:S05]  /*3570*/  IMAD R210, R165, 0x80, R186 ;  /* 0x00000080a5d27824 */ /* 0x000fca00078e02ba */
[----:B-1----:R-:W-:-:S04]  /*3580*/  ISETP.GE.AND P0, PT, R210, UR9, PT ;  /* 0x00000009d2007c0c */ /* 0x002fc8000bf06270 */
[----:B------:R-:W-:-:S13]  /*3590*/  ISETP.LT.AND P2, PT, R191, UR8, !P0 ;  /* 0x00000008bf007c0c */ /* 0x000fda000c741270 */
[----:B-----5:R-:W-:Y:S05]  /*35a0*/  @!P2 BRA `(.L_x_1221) ;  /* 0x00000014007ca947 */ /* 0x020fea0003800000 */
[----:B------:R-:W0:Y:S01]  /*35b0*/  LDC.64 R188, c[0x0][0x390] ;  /* 0x0000e400ffbc7b82 */ /* 0x000e220000000a00 */
[----:B------:R-:W-:Y:S01]  /*35c0*/  IMAD R187, R191, UR9, R210 ;  /* 0x00000009bfbb7c24 */ /* 0x000fe2000f8e02d2 */
[----:B------:R-:W-:Y:S01]  /*35d0*/  IADD3 R96, PT, PT, -R210, UR9, RZ ;  /* 0x00000009d2607c10 */ /* 0x000fe2000fffe1ff */
[----:B------:R-:W-:Y:S02]  /*35e0*/  BSSY.RECONVERGENT B1, `(.L_x_1222) ;  /* 0x0000011000017945 */ /* 0x000fe40003800200 */
[----:B0-----:R-:W-:-:S03]  /*35f0*/  IMAD.WIDE R186, R187, 0x4, R188 ;  /* 0x00000004bbba7825 */ /* 0x001fc600078e02bc */
[----:B------:R-:W-:-:S04]  /*3600*/  LOP3.LUT P1, RZ, R186, 0xf, RZ, 0xc0, !PT ;  /* 0x0000000fbaff7812 */ /* 0x000fc8000782c0ff */
[----:B------:R-:W-:-:S13]  /*3610*/  ISETP.LT.U32.OR P1, PT, R96, 0x4, P1 ;  /* 0x000000046000780c */ /* 0x000fda0000f21470 */
[----:B------:R-:W-:Y:S05]  /*3620*/  @P1 BRA `(.L_x_1223) ;  /* 0x0000000000081947 */ /* 0x000fea0003800000 */
[----:B------:R0:W5:Y:S01]  /*3630*/  LDG.E.128 R96, desc[UR4][R186.64] ;  /* 0x00000004ba607981 */ /* 0x000162000c1e1d00 */
[----:B------:R-:W-:Y:S05]  /*3640*/  BRA `(.L_x_1224) ;  /* 0x0000000000287947 */ /* 0x000fea0003800000 */
.L_x_1223:
        /* <DEDUP_REMOVED lines=10> */
.L_x_1224:
[----:B------:R-:W-:Y:S05]  /*36f0*/  BSYNC.RECONVERGENT B1 ;  /* 0x0000000000017941 */ /* 0x000fea0003800200 */
.L_x_1222:
[----:B------:R-:W-:-:S13]  /*3700*/  ISETP.GE.AND P1, PT, R223, UR9, PT ;  /* 0x00000009df007c0c */ /* 0x000fda000bf26270 */
[----:B------:R-:W-:Y:S05]  /*3710*/  @P1 BRA `(.L_x_1221) ;  /* 0x0000001400201947 */ /* 0x000fea0003800000 */
[----:B01----:R-:W-:Y:S01]  /*3720*/  IMAD R187, R191, UR9, R223 ;  /* 0x00000009bfbb7c24 */ /* 0x003fe2000f8e02df */
[----:B------:R-:W-:Y:S01]  /*3730*/  IADD3 R100, PT, PT, -R223, UR9, RZ ;  /* 0x00000009df647c10 */ /* 0x000fe2000fffe1ff */
[----:B------:R-:W-:Y:S02]  /*3740*/  BSSY.RECONVERGENT B1, `(.L_x_1225) ;  /* 0x0000011000017945 */ /* 0x000fe40003800200 */
[----:B------:R-:W-:-:S03]  /*3750*/  IMAD.WIDE R186, R187, 0x4, R188 ;  /* 0x00000004bbba7825 */ /* 0x000fc600078e02bc */
[----:B------:R-:W-:-:S04]  /*3760*/  LOP3.LUT P1, RZ, R186, 0xf, RZ, 0xc0, !PT ;  /* 0x0000000fbaff7812 */ /* 0x000fc8000782c0ff */
[----:B------:R-:W-:-:S13]  /*3770*/  ISETP.LT.U32.OR P1, PT, R100, 0x4, P1 ;  /* 0x000000046400780c */ /* 0x000fda0000f21470 */
[----:B------:R-:W-:Y:S05]  /*3780*/  @P1 BRA `(.L_x_1226) ;  /* 0x0000000000081947 */ /* 0x000fea0003800000 */
[----:B------:R0:W5:Y:S01]  /*3790*/  LDG.E.128 R100, desc[UR4][R186.64] ;  /* 0x00000004ba647981 */ /* 0x000162000c1e1d00 */
[----:B------:R-:W-:Y:S05]  /*37a0*/  BRA `(.L_x_1227) ;  /* 0x0000000000287947 */ /* 0x000fea0003800000 */
.L_x_1226:
        /* <DEDUP_REMOVED lines=10> */
.L_x_1227:
[----:B------:R-:W-:Y:S05]  /*3850*/  BSYNC.RECONVERGENT B1 ;  /* 0x0000000000017941 */ /* 0x000fea0003800200 */
.L_x_1225:
        /* <DEDUP_REMOVED lines=11> */
.L_x_1229:
        /* <DEDUP_REMOVED lines=10> */
.L_x_1230:
[----:B------:R-:W-:Y:S05]  /*39b0*/  BSYNC.RECONVERGENT B1 ;  /* 0x0000000000017941 */ /* 0x000fea0003800200 */
.L_x_1228:
        /* <DEDUP_REMOVED lines=11> */
.L_x_1232:
        /* <DEDUP_REMOVED lines=10> */
.L_x_1233:
[----:B------:R-:W-:Y:S05]  /*3b10*/  BSYNC.RECONVERGENT B1 ;  /* 0x0000000000017941 */ /* 0x000fea0003800200 */
.L_x_1231:
        /* <DEDUP_REMOVED lines=11> */
.L_x_1235:
        /* <DEDUP_REMOVED lines=10> */
.L_x_1236:
[----:B------:R-:W-:Y:S05]  /*3c70*/  BSYNC.RECONVERGENT B1 ;  /* 0x0000000000017941 */ /* 0x000fea0003800200 */
.L_x_1234:
        /* <DEDUP_REMOVED lines=11> */
.L_x_1238:
        /* <DEDUP_REMOVED lines=10> */
.L_x_1239:
[----:B------:R-:W-:Y:S05]  /*3dd0*/  BSYNC.RECONVERGENT B1 ;  /* 0x0000000000017941 */ /* 0x000fea0003800200 */
.L_x_1237:
        /* <DEDUP_REMOVED lines=11> */
.L_x_1241:
        /* <DEDUP_REMOVED lines=10> */
.L_x_1242:
[----:B------:R-:W-:Y:S05]  /*3f30*/  BSYNC.RECONVERGENT B1 ;  /* 0x0000000000017941 */ /* 0x000fea0003800200 */
.L_x_1240:
        /* <DEDUP_REMOVED lines=11> */
.L_x_1244:
        /* <DEDUP_REMOVED lines=10> */
.L_x_1245:
[----:B------:R-:W-:Y:S05]  /*4090*/  BSYNC.RECONVERGENT B1 ;  /* 0x0000000000017941 */ /* 0x000fea0003800200 */
.L_x_1243:
        /* <DEDUP_REMOVED lines=11> */
.L_x_1247:
        /* <DEDUP_REMOVED lines=10> */
.L_x_1248:
[----:B------:R-:W-:Y:S05]  /*41f0*/  BSYNC.RECONVERGENT B1 ;  /* 0x0000000000017941 */ /* 0x000fea0003800200 */
.L_x_1246:
        /* <DEDUP_REMOVED lines=11> */
.L_x_1250:
        /* <DEDUP_REMOVED lines=10> */
.L_x_1251:
[----:B------:R-:W-:Y:S05]  /*4350*/  BSYNC.RECONVERGENT B1 ;  /* 0x0000000000017941 */ /* 0x000fea0003800200 */
.L_x_1249:
        /* <DEDUP_REMOVED lines=11> */
.L_x_1253:
        /* <DEDUP_REMOVED lines=10> */
.L_x_1254:
[----:B------:R-:W-:Y:S05]  /*44b0*/  BSYNC.RECONVERGENT B1 ;  /* 0x0000000000017941 */ /* 0x000fea0003800200 */
.L_x_1252:
        /* <DEDUP_REMOVED lines=11> */
.L_x_1256:
        /* <DEDUP_REMOVED lines=10> */
.L_x_1257:
[----:B------:R-:W-:Y:S05]  /*4610*/  BSYNC.RECONVERGENT B1 ;  /* 0x0000000000017941 */ /* 0x000fea0003800200 */
.L_x_1255:
        /* <DEDUP_REMOVED lines=11> */
.L_x_1259:
        /* <DEDUP_REMOVED lines=10> */
.L_x_1260:
[----:B------:R-:W-:Y:S05]  /*4770*/  BSYNC.RECONVERGENT B1 ;  /* 0x0000000000017941 */ /* 0x000fea0003800200 */
.L_x_1258:
        /* <DEDUP_REMOVED lines=11> */
.L_x_1262:
        /* <DEDUP_REMOVED lines=10> */
.L_x_1263:
[----:B------:R-:W-:Y:S05]  /*48d0*/  BSYNC.RECONVERGENT B1 ;  /* 0x0000000000017941 */ /* 0x000fea0003800200 */
.L_x_1261:
        /* <DEDUP_REMOVED lines=11> */
.L_x_1265:
        /* <DEDUP_REMOVED lines=10> */
.L_x_1266:
[----:B------:R-:W-:Y:S05]  /*4a30*/  BSYNC.RECONVERGENT B1 ;  /* 0x0000000000017941 */ /* 0x000fea0003800200 */
.L_x_1264:
[----:B------:R-:W-:-:S13]  /*4a40*/  ISETP.GE.AND P1, PT, R207, UR9, PT ;  /* 0x00000009cf007c0c */ /* 0x000fda000bf26270 */
[----:B------:R-:W-:Y:S05]  /*4a50*/  @P1 BRA `(.L_x_1221) ;  /* 0x0000000000501947 */ /* 0x000fea0003800000 */
[----:B------:R-:W-:Y:S01]  /*4a60*/  IMAD R191, R191, UR9, R207 ;  /* 0x00000009bfbf7c24 */ /* 0x000fe2000f8e02cf */
[----:B------:R-:W-:-:S03]  /*4a70*/  IADD3 R159, PT, PT, -R207, UR9, RZ ;  /* 0x00000009cf9f7c10 */ /* 0x000fc6000fffe1ff */
        /* <DEDUP_REMOVED lines=17> */
.L_x_1267:
[----:B------:R2:W5:Y:S02]  /*4b90*/  LDG.E.128 R156, desc[UR4][R188.64] ;  /* 0x00000004bc9c7981 */ /* 0x000564000c1e1d00 */
.L_x_1221:
[----:B------:R-:W-:Y:S05]  /*4ba0*/  BSYNC.RECONVERGENT B0 ;  /* 0x0000000000007941 */ /* 0x000fea0003800200 */
.L_x_1220:
[----:B------:R-:W-:Y:S01]  /*4bb0*/  BSSY.RECONVERGENT B0, `(.L_x_1268) ;  /* 0x0000060000007945 */ /* 0x000fe20003800200 */
[----:B--23--:R-:W-:-:S03]  /*4bc0*/  MOV R189, RZ ;  /* 0x000000ff00bd7202 */ /* 0x00cfc60000000f00 */
[----:B------:R-:W-:Y:S05]  /*4bd0*/  @!P2 BRA `(.L_x_1269) ;  /* 0x000000040074a947 */ /* 0x000fea0003800000 */
[----:B------:R-:W-:Y:S01]  /*4be0*/  ISETP.GE.AND P1, PT, R223, UR9, PT ;  /* 0x00000009df007c0c */ /* 0x000fe2000bf26270 */
[----:B01---5:R-:W-:-:S04]  /*4bf0*/  FADD R186, RZ, R96 ;  /* 0x00000060ffba7221 */ /* 0x023fc80000000000 */
[----:B------:R-:W-:-:S04]  /*4c00*/  FADD R187, R97, R186 ;  /* 0x000000ba61bb7221 */ /* 0x000fc80000000000 */
[----:B------:R-:W-:-:S04]  /*4c10*/  FADD R186, R98, R187 ;  /* 0x000000bb62ba7221 */ /* 0x000fc80000000000 */
[----:B------:R-:W-:Y:S01]  /*4c20*/  FADD R189, R99, R186 ;  /* 0x000000ba63bd7221 */ /* 0x000fe20000000000 */
[----:B------:R-:W-:Y:S06]  /*4c30*/  @P1 BRA `(.L_x_1269) ;  /* 0x00000004005c1947 */ /* 0x000fec0003800000 */
[----:B------:R-:W-:Y:S01]  /*4c40*/  ISETP.GE.AND P1, PT, R222, UR9, PT ;  /* 0x00000009de007c0c */ /* 0x000fe2000bf26270 */
[----:B------:R-:W-:-:S04]  /*4c50*/  FADD R186, R100, R189 ;  /* 0x000000bd64ba7221 */ /* 0x000fc80000000000 */
        /* <DEDUP_REMOVED lines=81> */
[----:B------:R-:W-:-:S04]  /*5170*/  @!P1 FADD R186, R156, R189 ;  /* 0x000000bd9cba9221 */ /* 0x000fc80000000000 */
[----:B------:R-:W-:-:S04]  /*5180*/  @!P1 FADD R187, R157, R186 ;  /* 0x000000ba9dbb9221 */ /* 0x000fc80000000000 */
[----:B------:R-:W-:-:S04]  /*5190*/  @!P1 FADD R186, R158, R187 ;  /* 0x000000bb9eba9221 */ /* 0x000fc80000000000 */
[----:B------:R-:W-:-:S07]  /*51a0*/  @!P1 FADD R189, R159, R186 ;  /* 0x000000ba9fbd9221 */ /* 0x000fce0000000000 */
.L_x_1269:
[----:B------:R-:W-:Y:S05]  /*51b0*/  BSYNC.RECONVERGENT B0 ;  /* 0x0000000000007941 */ /* 0x000fea0003800200 */
.L_x_1268:
[----:B------:R-:W-:-:S13]  /*51c0*/  ISETP.NE.AND P1, PT, R211, 0x1, PT ;  /* 0x00000001d300780c */ /* 0x000fda0003f25270 */
[----:B------:R-:W-:Y:S05]  /*51d0*/  @P1 BRA `(.L_x_1270) ;  /* 0x00000000002c1947 */ /* 0x000fea0003800000 */
[----:B01----:R-:W0:Y:S02]  /*51e0*/  SHFL.BFLY PT, R186, R189, 0x1, 0x1f ;  /* 0x0c201f00bdba7f89 */ /* 0x003e2400000e0000 */
[----:B0-----:R-:W-:-:S05]  /*51f0*/  FADD R186, R186, R189 ;  /* 0x000000bdbaba7221 */ /* 0x001fca0000000000 */
[----:B------:R-:W0:Y:S02]  /*5200*/  SHFL.BFLY PT, R187, R186, 0x2, 0x1f ;  /* 0x0c401f00babb7f89 */ /* 0x000e2400000e0000 */
[----:B0-----:R-:W-:-:S05]  /*5210*/  FADD R187, R186, R187 ;  /* 0x000000bbbabb7221 */ /* 0x001fca0000000000 */
[----:B------:R-:W0:Y:S02]  /*5220*/  SHFL.BFLY PT, R188, R187, 0x4, 0x1f ;  /* 0x0c801f00bbbc7f89 */ /* 0x000e2400000e0000 */
[----:B0-----:R-:W-:-:S05]  /*5230*/  FADD R188, R187, R188 ;  /* 0x000000bcbbbc7221 */ /* 0x001fca0000000000 */
[----:B------:R-:W0:Y:S02]  /*5240*/  SHFL.BFLY PT, R191, R188, 0x8, 0x1f ;  /* 0x0d001f00bcbf7f89 */ /* 0x000e2400000e0000 */
[----:B0-----:R-:W-:-:S05]  /*5250*/  FADD R191, R188, R191 ;  /* 0x000000bfbcbf7221 */ /* 0x001fca0000000000 */
[----:B------:R-:W0:Y:S02]  /*5260*/  SHFL.BFLY PT, R190, R191, 0x10, 0x1f ;  /* 0x0e001f00bfbe7f89 */ /* 0x000e2400000e0000 */
[----:B0-----:R-:W-:Y:S01]  /*5270*/  FADD R190, R191, R190 ;  /* 0x000000bebfbe7221 */ /* 0x001fe20000000000 */
[----:B------:R-:W-:Y:S06]  /*5280*/  BRA `(.L_x_1271) ;  /* 0x0000000800bc7947 */ /* 0x000fec0003800000 */
.L_x_1270:
[----:B01----:R-:W0:Y:S01]  /*5290*/  SHFL.DOWN PT, R186, R189, 0x10, 0x1f ;  /* 0x0a001f00bdba7f89 */ /* 0x003e2200000e0000 */
[----:B------:R-:W1:Y:S01]  /*52a0*/  LDC R227, c[0x0][0x380] ;  /* 0x0000e000ffe37b82 */ /* 0x000e620000000800 */
[C---:B------:R-:W-:Y:S02]  /*52b0*/  LOP3.LUT P2, RZ, R213.reuse, 0x1f, RZ, 0xc0, !PT ;  /* 0x0000001fd5ff7812 */ /* 0x040fe4000784c0ff */
[----:B------:R-:W-:Y:S02]  /*52c0*/  LOP3.LUT P3, RZ, R224, 0x1, RZ, 0xc0, !PT ;  /* 0x00000001e0ff7812 */ /* 0x000fe4000786c0ff */
[----:B------:R-:W-:-:S03]  /*52d0*/  ISETP.NE.AND P4, PT, R213, RZ, PT ;  /* 0x000000ffd500720c */ /* 0x000fc60003f85270 */
[----:B------:R-:W2:Y:S01]  /*52e0*/  LDC.64 R190, c[0x0][0x3b0] ;  /* 0x0000ec00ffbe7b82 */ /* 0x000ea20000000a00 */
[----:B0-----:R-:W-:Y:S01]  /*52f0*/  FADD R188, R186, R189 ;  /* 0x000000bdbabc7221 */ /* 0x001fe20000000000 */
[----:B------:R-:W-:-:S04]  /*5300*/  SHF.R.U32.HI R189, RZ, 0x5, R213 ;  /* 0x00000005ffbd7819 */ /* 0x000fc800000116d5 */
[----:B------:R-:W0:Y:S01]  /*5310*/  SHFL.DOWN PT, R187, R188, 0x8, 0x1f ;  /* 0x09001f00bcbb7f89 */ /* 0x000e2200000e0000 */
[----:B------:R-:W-:-:S04]  /*5320*/  IMAD R230, R166, 0x4, R189 ;  /* 0x00000004a6e67824 */ /* 0x000fc800078e02bd */
[----:B------:R-:W-:-:S04]  /*5330*/  IMAD R189, R230, R211, RZ ;  /* 0x000000d3e6bd7224 */ /* 0x000fc800078e02ff */
[----:B--2---:R-:W-:-:S04]  /*5340*/  IMAD.WIDE.U32 R190, R189, 0x4, R190 ;  /* 0x00000004bdbe7825 */ /* 0x004fc800078e00be */
[----:B0-----:R-:W-:Y:S01]  /*5350*/  FADD R192, R188, R187 ;  /* 0x000000bbbcc07221 */ /* 0x001fe20000000000 */
[----:B-1----:R-:W-:-:S04]  /*5360*/  IMAD R188, R211, R227, RZ ;  /* 0x000000e3d3bc7224 */ /* 0x002fc800078e02ff */
[----:B------:R-:W0:Y:S02]  /*5370*/  SHFL.DOWN PT, R187, R192, 0x4, 0x1f ;  /* 0x08801f00c0bb7f89 */ /* 0x000e2400000e0000 */
[----:B0-----:R-:W-:Y:S02]  /*5380*/  FADD R193, R192, R187 ;  /* 0x000000bbc0c17221 */ /* 0x001fe40000000000 */
[----:B------:R-:W0:Y:S03]  /*5390*/  LDC.64 R186, c[0x0][0x3b8] ;  /* 0x0000ee00ffba7b82 */ /* 0x000e260000000a00 */
[----:B------:R-:W1:Y:S01]  /*53a0*/  SHFL.DOWN PT, R228, R193, 0x2, 0x1f ;  /* 0x08401f00c1e47f89 */ /* 0x000e6200000e0000 */
[----:B0-----:R-:W-:-:S04]  /*53b0*/  IMAD.WIDE.U32 R186, R166, 0x4, R186 ;  /* 0x00000004a6ba7825 */ /* 0x001fc800078e00ba */
[----:B-1----:R-:W-:Y:S01]  /*53c0*/  FADD R228, R193, R228 ;  /* 0x000000e4c1e47221 */ /* 0x002fe20000000000 */
[----:B------:R-:W-:Y:S02]  /*53d0*/  IMAD.SHL.U32 R193, R188, 0x4, RZ ;  /* 0x00000004bcc17824 */ /* 0x000fe400078e00ff */
[----:B------:R-:W-:Y:S02]  /*53e0*/  IMAD.WIDE R188, R227, 0x4, R186 ;  /* 0x00000004e3bc7825 */ /* 0x000fe400078e02ba */
[----:B------:R-:W0:Y:S02]  /*53f0*/  SHFL.DOWN PT, R225, R228, 0x1, 0x1f ;  /* 0x08201f00e4e17f89 */ /* 0x000e2400000e0000 */
[----:B------:R-:W-:Y:S01]  /*5400*/  IMAD.WIDE.U32 R192, R193, 0x4, R190 ;  /* 0x00000004c1c07825 */ /* 0x000fe200078e00be */
[----:B------:R-:W-:Y:S02]  /*5410*/  SEL R186, R186, R188, !P3 ;  /* 0x000000bcbaba7207 */ /* 0x000fe40005800000 */
[----:B------:R-:W-:-:S02]  /*5420*/  SEL R187, R187, R189, !P3 ;  /* 0x000000bdbbbb7207 */ /* 0x000fc40005800000 */
[----:B------:R-:W-:Y:S02]  /*5430*/  SEL R190, R190, R192, !P3 ;  /* 0x000000c0bebe7207 */ /* 0x000fe40005800000 */
[----:B------:R-:W-:Y:S02]  /*5440*/  SEL R191, R191, R193, !P3 ;  /* 0x000000c1bfbf7207 */ /* 0x000fe40005800000 */
[----:B------:R-:W-:Y:S01]  /*5450*/  LOP3.LUT P3, R189, R224, 0x2, RZ, 0xc0, !PT ;  /* 0x00000002e0bd7812 */ /* 0x000fe2000786c0ff */
[----:B------:R-:W-:-:S03]  /*5460*/  @!P2 IMAD.WIDE.U32 R192, R165, 0x4, R190 ;  /* 0x00000004a5c0a825 */ /* 0x000fc600078e00be */
[----:B------:R-:W-:Y:S01]  /*5470*/  SEL R227, R211, RZ, !P3 ;  /* 0x000000ffd3e37207 */ /* 0x000fe20005800000 */
[----:B0-----:R-:W-:-:S05]  /*5480*/  FADD R225, R228, R225 ;  /* 0x000000e1e4e17221 */ /* 0x001fca0000000000 */
[----:B------:R0:W-:Y:S01]  /*5490*/  @!P2 STG.E desc[UR4][R192.64], R225 ;  /* 0x000000e1c000a986 */ /* 0x0001e2000c101904 */
[----:B------:R-:W-:Y:S05]  /*54a0*/  @P4 BRA `(.L_x_1272) ;  /* 0x0000000000304947 */ /* 0x000fea0003800000 */
[----:B------:R-:W-:Y:S02]  /*54b0*/  ISETP.NE.AND P2, PT, R227, -0x1, PT ;  /* 0xffffffffe300780c */ /* 0x000fe40003f45270 */
[----:B------:R-:W-:Y:S01]  /*54c0*/  IADD3 R189, PT, PT, -R189, 0x1, RZ ;  /* 0x00000001bdbd7810 */ /* 0x000fe20007ffe1ff */
[----:B------:R-:W-:Y:S06]  /*54d0*/  MEMBAR.ALL.GPU ;  /* 0x0000000000007992 */ /* 0x000fec000000a000 */
[----:B------:R-:W-:-:S00]  /*54e0*/  ERRBAR ;  /* 0x00000000000079ab */ /* 0x000fc00000000000 */
[----:B------:R-:W-:Y:S06]  /*54f0*/  CGAERRBAR ;  /* 0x00000000000075ab */ /* 0x000fec0000000000 */
[----:B------:R1:W-:Y:S01]  /*5500*/  REDG.E.ADD.S32.STRONG.GPU desc[UR4][R186.64], R189 ;  /* 0x000000bdba00798e */ /* 0x0003e2000c12e304 */
[----:B------:R-:W-:Y:S05]  /*5510*/  @!P2 BRA `(.L_x_1272) ;  /* 0x000000000014a947 */ /* 0x000fea0003800000 */
.L_x_1273:
[----:B------:R-:W2:Y:S04]  /*5520*/  LDG.E.STRONG.GPU R188, desc[UR4][R186.64] ;  /* 0x00000004babc7981 */ /* 0x000ea8000c1ef900 */
[----:B--2---:R-:W-:Y:S01]  /*5530*/  CCTL.IVALL ;  /* 0x00000000ff00798f */ /* 0x004fe20002000000 */
[----:B------:R-:W-:Y:S05]  /*5540*/  YIELD ;  /* 0x0000000000007946 */ /* 0x000fea0003800000 */
[----:B------:R-:W-:-:S13]  /*5550*/  ISETP.NE.AND P2, PT, R188, R227, PT ;  /* 0x000000e3bc00720c */ /* 0x000fda0003f45270 */
[----:B------:R-:W-:Y:S05]  /*5560*/  @P2 BRA `(.L_x_1273) ;  /* 0xfffffffc00ec2947 */ /* 0x000fea000383ffff */
.L_x_1272:
[----:B-1----:R-:W-:Y:S01]  /*5570*/  LOP3.LUT R189, R213, 0x1f, RZ, 0xc0, !PT ;  /* 0x0000001fd5bd7812 */ /* 0x002fe200078ec0ff */
[----:B------:R-:W-:Y:S05]  /*5580*/  WARPSYNC.ALL ;  /* 0x0000000000007948 */ /* 0x000fea0003800000 */
[----:B------:R-:W-:Y:S01]  /*5590*/  BAR.SYNC.DEFER_BLOCKING 0x0 ;  /* 0x0000000000007b1d */ /* 0x000fe20000010000 */
[----:B------:R-:W-:Y:S01]  /*55a0*/  ISETP.GE.AND P2, PT, R189, R211, PT ;  /* 0x000000d3bd00720c */ /* 0x000fe20003f46270 */
[----:B------:R-:W-:Y:S02]  /*55b0*/  VIADD R224, R224, 0x1 ;  /* 0x00000001e0e07836 */ /* 0x000fe40000000000 */
[----:B------:R-:W-:-:S02]  /*55c0*/  IMAD.MOV.U32 R229, RZ, RZ, RZ ;  /* 0x000000ffffe57224 */ /* 0x000fc400078e00ff */
[----:B------:R-:W-:Y:S08]  /*55d0*/  BSSY.RECONVERGENT B0, `(.L_x_1274) ;  /* 0x000006f000007945 */ /* 0x000ff00003800200 */
[----:B------:R-:W-:Y:S05]  /*55e0*/  @P2 BRA `(.L_x_1275) ;  /* 0x0000000400b42947 */ /* 0x000fea0003800000 */
[----:B------:R-:W-:Y:S01]  /*55f0*/  LOP3.LUT R186, RZ, R189, RZ, 0x33, !PT ;  /* 0x000000bdffba7212 */ /* 0x000fe200078e33ff */
[----:B------:R-:W-:Y:S01]  /*5600*/  BSSY.RECONVERGENT B1, `(.L_x_1276) ;  /* 0x0000036000017945 */ /* 0x000fe20003800200 */
[----:B------:R-:W-:Y:S01]  /*5610*/  LOP3.LUT R188, R213, 0x1e0, RZ, 0xcf, !PT ;  /* 0x000001e0d5bc7812 */ /* 0x000fe200078ecfff */
[----:B------:R-:W-:Y:S02]  /*5620*/  IMAD.MOV.U32 R229, RZ, RZ, RZ ;  /* 0x000000ffffe57224 */ /* 0x000fe400078e00ff */
[--C-:B0-----:R-:W-:Y:S02]  /*5630*/  IMAD.IADD R192, R186, 0x1, R211.reuse ;  /* 0x00000001bac07824 */ /* 0x101fe400078e02d3 */
[----:B------:R-:W-:-:S03]  /*5640*/  IMAD.IADD R188, R188, 0x1, R211 ;  /* 0x00000001bcbc7824 */ /* 0x000fc600078e02d3 */
[----:B------:R-:W-:Y:S02]  /*5650*/  ISETP.GE.U32.AND P3, PT, R192, 0x1e0, PT ;  /* 0x000001e0c000780c */ /* 0x000fe40003f66070 */
[----:B------:R-:W-:-:S04]  /*5660*/  LEA.HI R188, R188, 0x1, RZ, 0x1b ;  /* 0x00000001bcbc7811 */ /* 0x000fc800078fd8ff */
[----:B------:R-:W-:-:S07]  /*5670*/  LOP3.LUT P2, R188, R188, 0xf, RZ, 0xc0, !PT ;  /* 0x0000000fbcbc7812 */ /* 0x000fce000784c0ff */
[----:B------:R-:W-:Y:S06]  /*5680*/  @!P3 BRA `(.L_x_1277) ;  /* 0x0000000000b4b947 */ /* 0x000fec0003800000 */
[----:B------:R-:W-:Y:S01]  /*5690*/  IMAD.WIDE.U32 R186, R189, 0x4, R190 ;  /* 0x00000004bdba7825 */ /* 0x000fe200078e00be */
[----:B------:R-:W-:-:S03]  /*56a0*/  LEA.HI R192, R192, 0x1, RZ, 0x1b ;  /* 0x00000001c0c07811 */ /* 0x000fc600078fd8ff */
[----:B------:R-:W-:Y:S01]  /*56b0*/  IMAD.MOV.U32 R229, RZ, RZ, RZ ;  /* 0x000000ffffe57224 */ /* 0x000fe200078e00ff */
[----:B------:R-:W-:Y:S02]  /*56c0*/  IADD3 R186, P3, PT, R186, 0x400, RZ ;  /* 0x00000400baba7810 */ /* 0x000fe40007f7e0ff */
[----:B------:R-:W-:-:S03]  /*56d0*/  LOP3.LUT R192, R192, 0xffffff0, RZ, 0xc0, !PT ;  /* 0x0ffffff0c0c07812 */ /* 0x000fc600078ec0ff */
[----:B------:R-:W-:Y:S02]  /*56e0*/  IMAD.X R187, RZ, RZ, R187, P3 ;  /* 0x000000ffffbb7224 */ /* 0x000fe400018e06bb */
[----:B------:R-:W-:-:S07]  /*56f0*/  IMAD.MOV R227, RZ, RZ, -R192 ;  /* 0x000000ffffe37224 */ /* 0x000fce00078e0ac0 */
.L_x_1278:
        /* <DEDUP_REMOVED lines=38> */
.L_x_1277:
[----:B------:R-:W-:Y:S05]  /*5960*/  BSYNC.RECONVERGENT B1 ;  /* 0x0000000000017941 */ /* 0x000fea0003800200 */
.L_x_1276:
[----:B------:R-:W-:Y:S05]  /*5970*/  @!P2 BRA `(.L_x_1275) ;  /* 0x0000000000d0a947 */ /* 0x000fea0003800000 */
        /* <DEDUP_REMOVED lines=15> */
[----:B------:R-:W-:Y:S01]  /*5a70*/  LOP3.LUT P3, R192, R192, 0x7, RZ, 0xc0, !PT ;  /* 0x00000007c0c07812 */ /* 0x000fe2000786c0ff */
        /* <DEDUP_REMOVED lines=24> */
[----:B------:R-:W-:Y:S01]  /*5c00*/  @P2 FADD R229, R192, R227 ;  /* 0x000000e3c0e52221 */ /* 0x000fe20000000000 */
[----:B------:R-:W-:Y:S06]  /*5c10*/  @!P3 BRA `(.L_x_1275) ;  /* 0x000000000028b947 */ /* 0x000fec0003800000 */
        /* <DEDUP_REMOVED lines=10> */
.L_x_1275:
[----:B------:R-:W-:Y:S05]  /*5cc0*/  BSYNC.RECONVERGENT B0 ;  /* 0x0000000000007941 */ /* 0x000fea0003800200 */
.L_x_1274:
[----:B------:R-:W1:Y:S01]  /*5cd0*/  SHFL.BFLY PT, R186, R229, 0x1, 0x1f ;  /* 0x0c201f00e5ba7f89 */ /* 0x000e6200000e0000 */
[----:B------:R-:W-:Y:S01]  /*5ce0*/  LOP3.LUT R224, R224, 0x3, RZ, 0xc0, !PT ;  /* 0x00000003e0e07812 */ /* 0x000fe200078ec0ff */
[----:B-1----:R-:W-:-:S05]  /*5cf0*/  FADD R186, R186, R229 ;  /* 0x000000e5baba7221 */ /* 0x002fca0000000000 */
[----:B------:R-:W1:Y:S02]  /*5d00*/  SHFL.BFLY PT, R187, R186, 0x2, 0x1f ;  /* 0x0c401f00babb7f89 */ /* 0x000e6400000e0000 */
[----:B-1----:R-:W-:-:S05]  /*5d10*/  FADD R187, R186, R187 ;  /* 0x000000bbbabb7221 */ /* 0x002fca0000000000 */
[----:B------:R-:W1:Y:S02]  /*5d20*/  SHFL.BFLY PT, R188, R187, 0x4, 0x1f ;  /* 0x0c801f00bbbc7f89 */ /* 0x000e6400000e0000 */
[----:B-1----:R-:W-:-:S05]  /*5d30*/  FADD R188, R187, R188 ;  /* 0x000000bcbbbc7221 */ /* 0x002fca0000000000 */
[----:B------:R-:W1:Y:S02]  /*5d40*/  SHFL.BFLY PT, R189, R188, 0x8, 0x1f ;  /* 0x0d001f00bcbd7f89 */ /* 0x000e6400000e0000 */
[----:B-1----:R-:W-:-:S05]  /*5d50*/  FADD R189, R188, R189 ;  /* 0x000000bdbcbd7221 */ /* 0x002fca0000000000 */
[----:B------:R-:W1:Y:S02]  /*5d60*/  SHFL.BFLY PT, R190, R189, 0x10, 0x1f ;  /* 0x0e001f00bdbe7f89 */ /* 0x000e6400000e0000 */
[----:B-1----:R-:W-:-:S07]  /*5d70*/  FADD R190, R189, R190 ;  /* 0x000000bebdbe7221 */ /* 0x002fce0000000000 */
.L_x_1271:
[----:B------:R-:W-:Y:S01]  /*5d80*/  LEA.HI R186, R213, R164, RZ, 0x1b ;  /* 0x000000a4d5ba7211 */ /* 0x000fe200078fd8ff */
[----:B------:R-:W-:Y:S01]  /*5d90*/  BSSY.RECONVERGENT B0, `(.L_x_1279) ;  /* 0x0000103000007945 */ /* 0x000fe20003800200 */
[----:B0-----:R-:W-:Y:S01]  /*5da0*/  FMUL R225, R190, R163 ;  /* 0x000000a3bee17220 */ /* 0x001fe20000400000 */
[----:B------:R-:W-:Y:S01]  /*5db0*/  IMAD.MOV.U32 R188, RZ, RZ, RZ ;  /* 0x000000ffffbc7224 */ /* 0x000fe200078e00ff */
[----:B------:R-:W-:-:S13]  /*5dc0*/  ISETP.LT.AND P0, PT, R186, UR8, !P0 ;  /* 0x00000008ba007c0c */ /* 0x000fda000c701270 */
[----:B------:R-:W-:Y:S05]  /*5dd0*/  @!P0 BRA `(.L_x_1280) ;  /* 0x0000000c00f88947 */ /* 0x000fea0003800000 */
[C---:B------:R-:W-:Y:S02]  /*5de0*/  VIADD R187, R210.reuse, 0x1 ;  /* 0x00000001d2bb7836 */ /* 0x040fe40000000000 */
[--C-:B-----5:R-:W-:Y:S01]  /*5df0*/  FADD R189, R99, -R225.reuse ;  /* 0x800000e163bd7221 */ /* 0x120fe20000000000 */
[C---:B------:R-:W-:Y:S02]  /*5e00*/  VIADD R186, R210.reuse, 0x2 ;  /* 0x00000002d2ba7836 */ /* 0x040fe40000000000 */
[----:B------:R-:W-:Y:S02]  /*5e10*/  ISETP.GE.AND P4, PT, R187, UR9, PT ;  /* 0x00000009bb007c0c */ /* 0x000fe4000bf86270 */
[----:B------:R-:W-:Y:S02]  /*5e20*/  IADD3 R187, PT, PT, R210, 0x3, RZ ;  /* 0x00000003d2bb7810 */ /* 0x000fe40007ffe0ff */
[----:B------:R-:W-:Y:S01]  /*5e30*/  ISETP.GE.AND P3, PT, R186, UR9, PT ;  /* 0x00000009ba007c0c */ /* 0x000fe2000bf66270 */
[--C-:B------:R-:W-:Y:S01]  /*5e40*/  FADD R186, R96, -R225.reuse ;  /* 0x800000e160ba7221 */ /* 0x100fe20000000000 */
[----:B------:R-:W-:Y:S01]  /*5e50*/  ISETP.GE.AND P2, PT, R187, UR9, PT ;  /* 0x00000009bb007c0c */ /* 0x000fe2000bf46270 */
[----:B------:R-:W-:-:S02]  /*5e60*/  FADD R187, R97, -R225 ;  /* 0x800000e161bb7221 */ /* 0x000fc40000000000 */
[----:B------:R-:W-:-:S04]  /*5e70*/  FFMA R188, R186, R186, RZ ;  /* 0x000000bababc7223 */ /* 0x000fc800000000ff */
[----:B------:R-:W-:Y:S01]  /*5e80*/  @!P4 FFMA R188, R187, R187, R188 ;  /* 0x000000bbbbbcc223 */ /* 0x000fe200000000bc */
[----:B------:R-:W-:-:S04]  /*5e90*/  FADD R187, R98, -R225 ;  /* 0x800000e162bb7221 */ /* 0x000fc80000000000 */
[----:B------:R-:W-:Y:S01]  /*5ea0*/  @!P3 FFMA R188, R187, R187, R188 ;  /* 0x000000bbbbbcb223 */ /* 0x000fe200000000bc */
[----:B------:R-:W-:-:S03]  /*5eb0*/  ISETP.GE.AND P3, PT, R223, UR9, PT ;  /* 0x00000009df007c0c */ /* 0x000fc6000bf66270 */
[----:B------:R-:W-:-:S10]  /*5ec0*/  @!P2 FFMA R188, R189, R189, R188 ;  /* 0x000000bdbdbca223 */ /* 0x000fd400000000bc */
[----:B------:R-:W-:Y:S05]  /*5ed0*/  @P3 BRA `(.L_x_1280) ;  /* 0x0000000c00b83947 */ /* 0x000fea0003800000 */
[C---:B------:R-:W-:Y:S02]  /*5ee0*/  VIADD R186, R223.reuse, 0x1 ;  /* 0x00000001dfba7836 */ /* 0x040fe40000000000 */
[--C-:B------:R-:W-:Y:S01]  /*5ef0*/  FADD R187, R100, -R225.reuse ;  /* 0x800000e164bb7221 */ /* 0x100fe20000000000 */
[----:B------:R-:W-:Y:S02]  /*5f00*/  VIADD R189, R223, 0x2 ;  /* 0x00000002dfbd7836 */ /* 0x000fe40000000000 */
[----:B------:R-:W-:Y:S01]  /*5f10*/  ISETP.GE.AND P4, PT, R186, UR9, PT ;  /* 0x00000009ba007c0c */ /* 0x000fe2000bf86270 */
[----:B------:R-:W-:Y:S02]  /*5f20*/  FFMA R188, R187, R187, R188 ;  /* 0x000000bbbbbc7223 */ /* 0x000fe400000000bc */
[----:B------:R-:W-:Y:S01]  /*5f30*/  ISETP.GE.AND P3, PT, R189, UR9, PT ;  /* 0x00000009bd007c0c */ /* 0x000fe2000bf66270 */
[----:B------:R-:W-:Y:S01]  /*5f40*/  FADD R187, R101, -R225 ;  /* 0x800000e165bb7221 */ /* 0x000fe20000000000 */
[----:B------:R-:W-:-:S02]  /*5f50*/  VIADD R186, R223, 0x3 ;  /* 0x00000003dfba7836 */ /* 0x000fc40000000000 */
[----:B------:R-:W-:-:S03]  /*5f60*/  FADD R189, R103, -R225 ;  /* 0x800000e167bd7221 */ /* 0x000fc60000000000 */
[----:B------:R-:W-:-:S03]  /*5f70*/  ISETP.GE.AND P2, PT, R186, UR9, PT ;  /* 0x00000009ba007c0c */ /* 0x000fc6000bf46270 */
[----:B------:R-:W-:Y:S01]  /*5f80*/  @!P4 FFMA R188, R187, R187, R188 ;  /* 0x000000bbbbbcc223 */ /* 0x000fe200000000bc */
[----:B------:R-:W-:-:S04]  /*5f90*/  FADD R187, R102, -R225 ;  /* 0x800000e166bb7221 */ /* 0x000fc80000000000 */
[----:B------:R-:W-:Y:S01]  /*5fa0*/  @!P3 FFMA R188, R187, R187, R188 ;  /* 0x000000bbbbbcb223 */ /* 0x000fe200000000bc */
[----:B------:R-:W-:-:S04]  /*5fb0*/  ISETP.GE.AND P3, PT, R222, UR9, PT ;  /* 0x00000009de007c0c */ /* 0x000fc8000bf66270 */
[----:B------:R-:W-:-:S09]  /*5fc0*/  @!P2 FFMA R188, R189, R189, R188 ;  /* 0x000000bdbdbca223 */ /* 0x000fd200000000bc */
[----:B------:R-:W-:Y:S05]  /*5fd0*/  @P3 BRA `(.L_x_1280) ;  /* 0x0000000c00783947 */ /* 0x000fea0003800000 */
[----:B------:R-:W-:Y:S02]  /*5fe0*/  VIADD R186, R222, 0x1 ;  /* 0x00000001deba7836 */ /* 0x000fe40000000000 */
        /* <DEDUP_REMOVED lines=95> */
[C---:B------:R-:W-:Y:S01]  /*65e0*/  VIADD R186, R219.reuse, 0x1 ;  /* 0x00000001dbba7836 */ /* 0x040fe20000000000 */
[----:B------:R-:W-:Y:S01]  /*65f0*/  IADD3 R189, PT, PT, R219, 0x2, RZ ;  /* 0x00000002dbbd7810 */ /* 0x000fe20007ffe0ff */
[----:B------:R-:W-:-:S03]  /*6600*/  FADD R187, R128, -R225 ;  /* 0x800000e180bb7221 */ /* 0x000fc60000000000 */
[----:B------:R-:W-:Y:S01]  /*6610*/  ISETP.GE.AND P4, PT, R186, UR9, PT ;  /* 0x00000009ba007c0c */ /* 0x000fe2000bf86270 */
[----:B------:R-:W-:Y:S01]  /*6620*/  FFMA R188, R187, R187, R188 ;  /* 0x000000bbbbbc7223 */ /* 0x000fe200000000bc */
[----:B------:R-:W-:Y:S01]  /*6630*/  ISETP.GE.AND P3, PT, R189, UR9, PT ;  /* 0x00000009bd007c0c */ /* 0x000fe2000bf66270 */
[--C-:B------:R-:W-:Y:S01]  /*6640*/  FADD R187, R129, -R225.reuse ;  /* 0x800000e181bb7221 */ /* 0x100fe20000000000 */
[----:B------:R-:W-:Y:S02]  /*6650*/  VIADD R186, R219, 0x3 ;  /* 0x00000003dbba7836 */ /* 0x000fe40000000000 */
[----:B------:R-:W-:-:S03]  /*6660*/  FADD R189, R131, -R225 ;  /* 0x800000e183bd7221 */ /* 0x000fc60000000000 */
[----:B------:R-:W-:-:S04]  /*6670*/  ISETP.GE.AND P2, PT, R186, UR9, PT ;  /* 0x00000009ba007c0c */ /* 0x000fc8000bf46270 */
[----:B------:R-:W-:Y:S01]  /*6680*/  @!P4 FFMA R188, R187, R187, R188 ;  /* 0x000000bbbbbcc223 */ /* 0x000fe200000000bc */
[----:B------:R-:W-:-:S04]  /*6690*/  FADD R187, R130, -R225 ;  /* 0x800000e182bb7221 */ /* 0x000fc80000000000 */
[----:B------:R-:W-:Y:S01]  /*66a0*/  @!P3 FFMA R188, R187, R187, R188 ;  /* 0x000000bbbbbcb223 */ /* 0x000fe200000000bc */
[----:B------:R-:W-:-:S03]  /*66b0*/  ISETP.GE.AND P3, PT, R218, UR9, PT ;  /* 0x00000009da007c0c */ /* 0x000fc6000bf66270 */
[----:B------:R-:W-:-:S10]  /*66c0*/  @!P2 FFMA R188, R189, R189, R188 ;  /* 0x000000bdbdbca223 */ /* 0x000fd400000000bc */
        /* <DEDUP_REMOVED lines=99> */
[C---:B------:R-:W-:Y:S02]  /*6d00*/  VIADD R189, R207.reuse, 0x2 ;  /* 0x00000002cfbd7836 */ /* 0x040fe40000000000 */
[----:B------:R-:W-:Y:S01]  /*6d10*/  ISETP.GE.AND P4, PT, R186, UR9, PT ;  /* 0x00000009ba007c0c */ /* 0x000fe2000bf86270 */
[----:B------:R-:W-:Y:S02]  /*6d20*/  VIADD R186, R207, 0x3 ;  /* 0x00000003cfba7836 */ /* 0x000fe40000000000 */
[----:B------:R-:W-:Y:S01]  /*6d30*/  ISETP.GE.AND P3, PT, R189, UR9, PT ;  /* 0x00000009bd007c0c */ /* 0x000fe2000bf66270 */
[----:B------:R-:W-:Y:S01]  /*6d40*/  FFMA R188, R187, R187, R188 ;  /* 0x000000bbbbbc7223 */ /* 0x000fe200000000bc */
[--C-:B------:R-:W-:Y:S01]  /*6d50*/  FADD R187, R157, -R225.reuse ;  /* 0x800000e19dbb7221 */ /* 0x100fe20000000000 */
[----:B------:R-:W-:Y:S01]  /*6d60*/  FADD R189, R159, -R225 ;  /* 0x800000e19fbd7221 */ /* 0x000fe20000000000 */
[----:B------:R-:W-:-:S06]  /*6d70*/  ISETP.GE.AND P2, PT, R186, UR9, PT ;  /* 0x00000009ba007c0c */ /* 0x000fcc000bf46270 */
[----:B------:R-:W-:Y:S01]  /*6d80*/  @!P4 FFMA R188, R187, R187, R188 ;  /* 0x000000bbbbbcc223 */ /* 0x000fe200000000bc */
[----:B------:R-:W-:-:S04]  /*6d90*/  FADD R187, R158, -R225 ;  /* 0x800000e19ebb7221 */ /* 0x000fc80000000000 */
[----:B------:R-:W-:-:S04]  /*6da0*/  @!P3 FFMA R188, R187, R187, R188 ;  /* 0x000000bbbbbcb223 */ /* 0x000fc800000000bc */
[----:B------:R-:W-:-:S07]  /*6db0*/  @!P2 FFMA R188, R189, R189, R188 ;  /* 0x000000bdbdbca223 */ /* 0x000fce00000000bc */
.L_x_1280:
[----:B------:R-:W-:Y:S05]  /*6dc0*/  BSYNC.RECONVERGENT B0 ;  /* 0x0000000000007941 */ /* 0x000fea0003800200 */
.L_x_1279:
[----:B------:R-:W-:Y:S05]  /*6dd0*/  @P1 BRA `(.L_x_1281) ;  /* 0x00000000002c1947 */ /* 0x000fea0003800000 */
[----:B------:R-:W0:Y:S02]  /*6de0*/  SHFL.BFLY PT, R187, R188, 0x1, 0x1f ;  /* 0x0c201f00bcbb7f89 */ /* 0x000e2400000e0000 */
        /* <DEDUP_REMOVED lines=10> */
.L_x_1281:
[----:B------:R-:W0:Y:S01]  /*6e90*/  SHFL.DOWN PT, R187, R188, 0x10, 0x1f ;  /* 0x0a001f00bcbb7f89 */ /* 0x000e2200000e0000 */
[----:B------:R-:W1:Y:S01]  /*6ea0*/  LDC R229, c[0x0][0x380] ;  /* 0x0000e000ffe57b82 */ /* 0x000e620000000800 */
[----:B------:R-:W-:Y:S02]  /*6eb0*/  SHF.R.U32.HI R231, RZ, 0x5, R213 ;  /* 0x00000005ffe77819 */ /* 0x000fe400000116d5 */
[C---:B------:R-:W-:Y:S02]  /*6ec0*/  LOP3.LUT P1, RZ, R213.reuse, 0x1f, RZ, 0xc0, !PT ;  /* 0x0000001fd5ff7812 */ /* 0x040fe4000782c0ff */
[----:B------:R-:W-:Y:S02]  /*6ed0*/  LEA R230, R166, R231, 0x2 ;  /* 0x000000e7a6e67211 */ /* 0x000fe400078e10ff */
[----:B------:R-:W-:Y:S01]  /*6ee0*/  LOP3.LUT P2, RZ, R224, 0x1, RZ, 0xc0, !PT ;  /* 0x00000001e0ff7812 */ /* 0x000fe2000784c0ff */
[----:B------:R-:W2:Y:S01]  /*6ef0*/  LDC.64 R190, c[0x0][0x3b0] ;  /* 0x0000ec00ffbe7b82 */ /* 0x000ea20000000a00 */
[----:B------:R-:W-:Y:S01]  /*6f00*/  ISETP.NE.AND P3, PT, R213, RZ, PT ;  /* 0x000000ffd500720c */ /* 0x000fe20003f65270 */
[----:B0-----:R-:W-:Y:S01]  /*6f10*/  FADD R189, R187, R188 ;  /* 0x000000bcbbbd7221 */ /* 0x001fe20000000000 */
[----:B-1----:R-:W-:-:S04]  /*6f20*/  IMAD R188, R211, R229, RZ ;  /* 0x000000e5d3bc7224 */ /* 0x002fc800078e02ff */
[----:B------:R-:W0:Y:S02]  /*6f30*/  SHFL.DOWN PT, R186, R189, 0x8, 0x1f ;  /* 0x09001f00bdba7f89 */ /* 0x000e2400000e0000 */
[----:B0-----:R-:W-:Y:S01]  /*6f40*/  FADD R192, R189, R186 ;  /* 0x000000babdc07221 */ /* 0x001fe20000000000 */
[----:B------:R-:W-:-:S04]  /*6f50*/  IMAD R189, R230, R211, RZ ;  /* 0x000000d3e6bd7224 */ /* 0x000fc800078e02ff */
[----:B------:R-:W0:Y:S01]  /*6f60*/  SHFL.DOWN PT, R187, R192, 0x4, 0x1f ;  /* 0x08801f00c0bb7f89 */ /* 0x000e2200000e0000 */
[----:B--2---:R-:W-:-:S04]  /*6f70*/  IMAD.WIDE.U32 R190, R189, 0x4, R190 ;  /* 0x00000004bdbe7825 */ /* 0x004fc800078e00be */
        /* <DEDUP_REMOVED lines=26> */
.L_x_1284:
[----:B------:R-:W2:Y:S04]  /*7120*/  LDG.E.STRONG.GPU R188, desc[UR4][R186.64] ;  /* 0x00000004babc7981 */ /* 0x000ea8000c1ef900 */
[----:B--2---:R-:W-:Y:S01]  /*7130*/  CCTL.IVALL ;  /* 0x00000000ff00798f */ /* 0x004fe20002000000 */
[----:B------:R-:W-:Y:S05]  /*7140*/  YIELD ;  /* 0x0000000000007946 */ /* 0x000fea0003800000 */
[----:B------:R-:W-:-:S13]  /*7150*/  ISETP.NE.AND P1, PT, R188, R229, PT ;  /* 0x000000e5bc00720c */ /* 0x000fda0003f25270 */
[----:B------:R-:W-:Y:S05]  /*7160*/  @P1 BRA `(.L_x_1284) ;  /* 0xfffffffc00ec1947 */ /* 0x000fea000383ffff */
.L_x_1283:
        /* <DEDUP_REMOVED lines=12> */
[--C-:B------:R-:W-:Y:S02]  /*7230*/  IMAD.IADD R186, R186, 0x1, R211.reuse ;  /* 0x00000001baba7824 */ /* 0x100fe400078e02d3 */
[----:B------:R-:W-:-:S03]  /*7240*/  IMAD.IADD R188, R188, 0x1, R211 ;  /* 0x00000001bcbc7824 */ /* 0x000fc600078e02d3 */
[----:B------:R-:W-:Y:S02]  /*7250*/  ISETP.GE.U32.AND P1, PT, R186, 0x1e0, PT ;  /* 0x000001e0ba00780c */ /* 0x000fe40003f26070 */
[----:B------:R-:W-:-:S04]  /*7260*/  LEA.HI R188, R188, 0x1, RZ, 0x1b ;  /* 0x00000001bcbc7811 */ /* 0x000fc800078fd8ff */
[----:B0-----:R-:W-:-:S07]  /*7270*/  LOP3.LUT P2, R192, R188, 0xf, RZ, 0xc0, !PT ;  /* 0x0000000fbcc07812 */ /* 0x001fce000784c0ff */
[----:B------:R-:W-:Y:S06]  /*7280*/  @!P1 BRA `(.L_x_1288) ;  /* 0x0000000000ac9947 */ /* 0x000fec0003800000 */
[----:B------:R-:W-:Y:S01]  /*7290*/  LOP3.LUT R186, R213, 0xffffffe0, RZ, 0xcf, !PT ;  /* 0xffffffe0d5ba7812 */ /* 0x000fe200078ecfff */
[----:B------:R-:W-:Y:S02]  /*72a0*/  IMAD.MOV.U32 R229, RZ, RZ, RZ ;  /* 0x000000ffffe57224 */ /* 0x000fe400078e00ff */
[----:B------:R-:W-:Y:S02]  /*72b0*/  IMAD.MOV.U32 R233, RZ, RZ, RZ ;  /* 0x000000ffffe97224 */ /* 0x000fe400078e00ff */
[----:B------:R-:W-:-:S05]  /*72c0*/  IMAD.IADD R186, R186, 0x1, R211 ;  /* 0x00000001baba7824 */ /* 0x000fca00078e02d3 */
[----:B------:R-:W-:-:S04]  /*72d0*/  LEA.HI R186, R186, 0x1, RZ, 0x1b ;  /* 0x00000001baba7811 */ /* 0x000fc800078fd8ff */
[----:B------:R-:W-:-:S07]  /*72e0*/  LOP3.LUT R188, R186, 0xffffff0, RZ, 0xc0, !PT ;  /* 0x0ffffff0babc7812 */ /* 0x000fce00078ec0ff */
.L_x_1289:
        /* <DEDUP_REMOVED lines=37> */
.L_x_1288:
[----:B------:R-:W-:Y:S05]  /*7540*/  BSYNC.RECONVERGENT B1 ;  /* 0x0000000000017941 */ /* 0x000fea0003800200 */
.L_x_1287:
        /* <DEDUP_REMOVED lines=49> */
[----:B------:R-:W-:Y:S02]  /*7860*/  ISETP.NE.AND P1, PT, R186, 0x2, PT ;  /* 0x00000002ba00780c */ /* 0x000fe40003f25270 */
[----:B------:R-:W2:Y:S11]  /*7870*/  LDG.E R186, desc[UR4][R190.64+0x80] ;  /* 0x00008004beba7981 */ /* 0x000eb6000c1e1900 */
[----:B------:R-:W3:Y:S01]  /*7880*/  @P1 LDG.E R188, desc[UR4][R190.64+0x100] ;  /* 0x00010004bebc1981 */ /* 0x000ee2000c1e1900 */
[----:B--2---:R-:W-:-:S04]  /*7890*/  FADD R233, R233, R186 ;  /* 0x000000bae9e97221 */ /* 0x004fc80000000000 */
[----:B---3--:R-:W-:-:S07]  /*78a0*/  @P1 FADD R233, R233, R188 ;  /* 0x000000bce9e91221 */ /* 0x008fce0000000000 */
.L_x_1286:
[----:B------:R-:W-:Y:S05]  /*78b0*/  BSYNC.RECONVERGENT B0 ;  /* 0x0000000000007941 */ /* 0x000fea0003800200 */
.L_x_1285:
        /* <DEDUP_REMOVED lines=9> */
[----:B0-----:R-:W0:Y:S02]  /*7950*/  SHFL.BFLY PT, R192, R189, 0x10, 0x1f ;  /* 0x0e001f00bdc07f89 */ /* 0x001e2400000e0000 */
[----:B0-----:R-:W-:-:S07]  /*7960*/  FADD R192, R189, R192 ;  /* 0x000000c0bdc07221 */ /* 0x001fce0000000000 */
.L_x_1282:
[----:B------:R-:W0:Y:S01]  /*7970*/  LDCU UR7, c[0x0][0x3d8] ;  /* 0x00007b00ff0777ac */ /* 0x000e220008000800 */
[----:B------:R-:W-:Y:S01]  /*7980*/  IMAD.SHL.U32 R186, R165, 0x20, RZ ;  /* 0x00000020a5ba7824 */ /* 0x000fe200078e00ff */
[----:B------:R-:W-:Y:S01]  /*7990*/  LEA.HI R193, R213, R164, RZ, 0x1b ;  /* 0x000000a4d5c17211 */ /* 0x000fe200078fd8ff */
[----:B------:R-:W-:Y:S03]  /*79a0*/  BSSY.RECONVERGENT B0, `(.L_x_1290) ;  /* 0x000048d000007945 */ /* 0x000fe60003800200 */
[----:B------:R-:W-:-:S04]  /*79b0*/  LOP3.LUT P1, RZ, R186, 0x1f, R213, 0xf8, !PT ;  /* 0x0000001fbaff7812 */ /* 0x000fc8000782f8d5 */
[----:B------:R-:W-:Y:S01]  /*79c0*/  ISETP.GE.OR P1, PT, R193, UR8, P1 ;  /* 0x00000008c1007c0c */ /* 0x000fe20008f26670 */
[----:B0-----:R-:W-:-:S05]  /*79d0*/  FFMA R192, R192, R163, UR7 ;  /* 0x00000007c0c07e23 */ /* 0x001fca00080000a3 */
[----:B------:R-:W-:-:S07]  /*79e0*/  FSETP.GEU.AND P2, PT, |R192|, 1.175494350822287508e-38, PT ;  /* 0x00800000c000780b */ /* 0x000fce0003f4e200 */
[----:B------:R-:W0:Y:S08]  /*79f0*/  @!P1 LDC.64 R188, c[0x0][0x398] ;  /* 0x0000e600ffbc9b82 */ /* 0x000e300000000a00 */
[----:B------:R-:W1:Y:S01]  /*7a00*/  @!P1 LDC.64 R186, c[0x0][0x3a0] ;  /* 0x0000e800ffba9b82 */ /* 0x000e620000000a00 */
[----:B------:R-:W-:-:S04]  /*7a10*/  @!P2 FMUL R192, R192, 16777216 ;  /* 0x4b800000c0c0a820 */ /* 0x000fc80000400000 */
[----:B------:R-:W2:Y:S01]  /*7a20*/  MUFU.RSQ R211, R192 ;  /* 0x000000c000d37308 */ /* 0x000ea20000001400 */
[----:B0-----:R-:W-:-:S05]  /*7a30*/  @!P1 IMAD.WIDE R188, R193, 0x4, R188 ;  /* 0x00000004c1bc9825 */ /* 0x001fca00078e02bc */
[----:B------:R0:W-:Y:S01]  /*7a40*/  @!P1 STG.E desc[UR4][R188.64], R225 ;  /* 0x000000e1bc009986 */ /* 0x0001e2000c101904 */
[----:B-1----:R-:W-:-:S04]  /*7a50*/  @!P1 IMAD.WIDE R186, R193, 0x4, R186 ;  /* 0x00000004c1ba9825 */ /* 0x002fc800078e02ba */
        /* <DEDUP_REMOVED lines=19> */
[----:B------:R-:W-:Y:S01]  /*7b90*/  VIADD R186, R210, 0x1 ;  /* 0x00000001d2ba7836 */ /* 0x000fe20000000000 */
[----:B------:R-:W-:Y:S01]  /*7ba0*/  FMNMX R160, R160, |R191|, !PT ;  /* 0x400000bfa0a07209 */ /* 0x000fe20007800000 */
[----:B------:R-:W-:-:S03]  /*7bb0*/  VIADD R187, R210, 0x2 ;  /* 0x00000002d2bb7836 */ /* 0x000fc60000000000 */
[----:B------:R-:W-:Y:S01]  /*7bc0*/  ISETP.GE.AND P0, PT, R186, UR9, PT ;  /* 0x00000009ba007c0c */ /* 0x000fe2000bf06270 */
[----:B------:R-:W-:Y:S01]  /*7bd0*/  VIADD R186, R210, 0x3 ;  /* 0x00000003d2ba7836 */ /* 0x000fe20000000000 */
[----:B------:R-:W-:-:S04]  /*7be0*/  ISETP.GE.AND P1, PT, R187, UR9, PT ;  /* 0x00000009bb007c0c */ /* 0x000fc8000bf26270 */
[----:B------:R-:W-:-:S07]  /*7bf0*/  ISETP.GE.AND P2, PT, R186, UR9, PT ;  /* 0x00000009ba007c0c */ /* 0x000fce000bf46270 */
[----:B------:R-:W-:-:S04]  /*7c00*/  @!P0 FMNMX R160, R160, |R213|, !PT ;  /* 0x400000d5a0a08209 */ /* 0x000fc80007800000 */
[----:B------:R-:W-:Y:S02]  /*7c10*/  @!P1 FMNMX R160, R160, |R227|, !PT ;  /* 0x400000e3a0a09209 */ /* 0x000fe40007800000 */
[----:B------:R-:W-:Y:S05]  /*7c20*/  @P2 BRA `(.L_x_1294) ;  /* 0x0000000000402947 */ /* 0x000fea0003800000 */
[----:B------:R-:W-:Y:S01]  /*7c30*/  FMNMX R160, R160, |R229|, !PT ;  /* 0x400000e5a0a07209 */ /* 0x000fe20007800000 */
[----:B------:R-:W-:Y:S06]  /*7c40*/  BRA `(.L_x_1294) ;  /* 0x0000000000387947 */ /* 0x000fec0003800000 */
.L_x_1293:
[C---:B------:R-:W-:Y:S01]  /*7c50*/  VIADD R186, R210.reuse, 0x1 ;  /* 0x00000001d2ba7836 */ /* 0x040fe20000000000 */
[----:B------:R-:W-:Y:S02]  /*7c60*/  IADD3 R187, PT, PT, R210, 0x2, RZ ;  /* 0x00000002d2bb7810 */ /* 0x000fe40007ffe0ff */
[-C--:B------:R-:W-:Y:S01]  /*7c70*/  FMNMX R160, R160, |R191|.reuse, !PT ;  /* 0x400000bfa0a07209 */ /* 0x080fe20007800000 */
[----:B------:R-:W-:Y:S01]  /*7c80*/  FMUL R191, R162, R191 ;  /* 0x000000bfa2bf7220 */ /* 0x000fe20000400000 */
[----:B------:R-:W-:Y:S01]  /*7c90*/  ISETP.GE.AND P0, PT, R186, UR9, PT ;  /* 0x00000009ba007c0c */ /* 0x000fe2000bf06270 */
[----:B------:R-:W-:Y:S01]  /*7ca0*/  VIADD R186, R210, 0x3 ;  /* 0x00000003d2ba7836 */ /* 0x000fe20000000000 */
[----:B------:R-:W-:-:S04]  /*7cb0*/  ISETP.GE.AND P1, PT, R187, UR9, PT ;  /* 0x00000009bb007c0c */ /* 0x000fc8000bf26270 */
[----:B------:R-:W-:-:S07]  /*7cc0*/  ISETP.GE.AND P2, PT, R186, UR9, PT ;  /* 0x00000009ba007c0c */ /* 0x000fce000bf46270 */
[-C--:B------:R-:W-:Y:S01]  /*7cd0*/  @!P0 FMNMX R160, R160, |R213|.reuse, !PT ;  /* 0x400000d5a0a08209 */ /* 0x080fe20007800000 */
[----:B------:R-:W-:-:S03]  /*7ce0*/  @!P0 FMUL R213, R162, R213 ;  /* 0x000000d5a2d58220 */ /* 0x000fc60000400000 */
[-C--:B------:R-:W-:Y:S01]  /*7cf0*/  @!P1 FMNMX R160, R160, |R227|.reuse, !PT ;  /* 0x400000e3a0a09209 */ /* 0x080fe20007800000 */
[----:B------:R-:W-:-:S03]  /*7d00*/  @!P1 FMUL R227, R162, R227 ;  /* 0x000000e3a2e39220 */ /* 0x000fc60000400000 */
[-C--:B------:R-:W-:Y:S01]  /*7d10*/  @!P2 FMNMX R160, R160, |R229|.reuse, !PT ;  /* 0x400000e5a0a0a209 */ /* 0x080fe20007800000 */
[----:B------:R-:W-:-:S07]  /*7d20*/  @!P2 FMUL R229, R162, R229 ;  /* 0x000000e5a2e5a220 */ /* 0x000fce0000400000 */
.L_x_1294:
[----:B------:R-:W-:Y:S05]  /*7d30*/  BSYNC.RECONVERGENT B1 ;  /* 0x0000000000017941 */ /* 0x000fea0003800200 */
.L_x_1292:
[----:B------:R-:W0:Y:S01]  /*7d40*/  LDC.64 R186, c[0x0][0x3c8] ;  /* 0x0000f200ffba7b82 */ /* 0x000e220000000a00 */
[----:B------:R-:W-:Y:S01]  /*7d50*/  IMAD R189, R193, UR9, R210 ;  /* 0x00000009c1bd7c24 */ /* 0x000fe2000f8e02d2 */
[----:B------:R-:W-:Y:S01]  /*7d60*/  IADD3 R210, PT, PT, -R210, UR9, RZ ;  /* 0x00000009d2d27c10 */ /* 0x000fe2000fffe1ff */
[----:B------:R1:W2:Y:S01]  /*7d70*/  F2F.BF16.F32 R231, R191 ;  /* 0x000000bf00e77304 */ /* 0x0002a20000202000 */
[----:B------:R-:W-:Y:S02]  /*7d80*/  BSSY.RECONVERGENT B1, `(.L_x_1295) ;  /* 0x0000017000017945 */ /* 0x000fe40003800200 */
[----:B------:R-:W-:-:S05]  /*7d90*/  ISETP.GT.U32.AND P1, PT, R210, 0x3, PT ;  /* 0x00000003d200780c */ /* 0x000fca0003f24070 */
        /* <DEDUP_REMOVED lines=16> */
.L_x_1296:
[----:B------:R-:W-:-:S04]  /*7ea0*/  IMAD.WIDE.U32 R190, R213, 0x10000, RZ ;  /* 0x00010000d5be7825 */ /* 0x000fc800078e00ff */
[----:B0-----:R-:W-:Y:S01]  /*7eb0*/  IMAD.U32 R213, R229, 0x10000, RZ ;  /* 0x00010000e5d57824 */ /* 0x001fe200078e00ff */
[----:B------:R-:W-:-:S04]  /*7ec0*/  LOP3.LUT R190, R190, R231, RZ, 0xfc, !PT ;  /* 0x000000e7bebe7212 */ /* 0x000fc800078efcff */
[----:B------:R-:W-:-:S05]  /*7ed0*/  LOP3.LUT R191, R191, R213, R227, 0xfe, !PT ;  /* 0x000000d5bfbf7212 */ /* 0x000fca00078efee3 */
[----:B------:R0:W-:Y:S02]  /*7ee0*/  STG.E.64 desc[UR4][R188.64], R190 ;  /* 0x000000bebc007986 */ /* 0x0001e4000c101b04 */
.L_x_1297:
[----:B------:R-:W-:Y:S05]  /*7ef0*/  BSYNC.RECONVERGENT B1 ;  /* 0x0000000000017941 */ /* 0x000fea0003800200 */
.L_x_1295:
[----:B------:R-:W-:-:S04]  /*7f00*/  ISETP.GE.AND P0, PT, R223, UR9, PT ;  /* 0x00000009df007c0c */ /* 0x000fc8000bf06270 */
[----:B------:R-:W-:-:S13]  /*7f10*/  ISETP.GE.OR P0, PT, R193, UR8, P0 ;  /* 0x00000008c1007c0c */ /* 0x000fda0008706670 */
        /* <DEDUP_REMOVED lines=18> */
[-C--:B------:R-:W-:Y:S01]  /*8040*/  FMNMX R160, R160, |R213|.reuse, !PT ;  /* 0x400000d5a0a07209 */ /* 0x080fe20007800000 */
[C---:B------:R-:W-:Y:S02]  /*8050*/  VIADD R189, R223.reuse, 0x1 ;  /* 0x00000001dfbd7836 */ /* 0x040fe40000000000 */
[----:B------:R-:W-:Y:S01]  /*8060*/  FMUL R213, R162, R213 ;  /* 0x000000d5a2d57220 */ /* 0x000fe20000400000 */
[----:B------:R-:W-:Y:S01]  /*8070*/  ISETP.GE.AND P1, PT, R188, UR9, PT ;  /* 0x00000009bc007c0c */ /* 0x000fe2000bf26270 */
[----:B------:R-:W-:Y:S01]  /*8080*/  VIADD R188, R223, 0x3 ;  /* 0x00000003dfbc7836 */ /* 0x000fe20000000000 */
[----:B------:R-:W-:Y:S02]  /*8090*/  ISETP.GE.AND P2, PT, R189, UR9, PT ;  /* 0x00000009bd007c0c */ /* 0x000fe4000bf46270 */
[----:B------:R-:W-:Y:S02]  /*80a0*/  FMNMX R189, |R227|, R160, !PT ;  /* 0x000000a0e3bd7209 */ /* 0x000fe40007800200 */
[----:B------:R-:W-:-:S02]  /*80b0*/  ISETP.GE.AND P0, PT, R188, UR9, PT ;  /* 0x00000009bc007c0c */ /* 0x000fc4000bf06270 */
        /* <DEDUP_REMOVED lines=9> */
.L_x_1299:
[C---:B------:R-:W-:Y:S01]  /*8150*/  VIADD R189, R223.reuse, 0x1 ;  /* 0x00000001dfbd7836 */ /* 0x040fe20000000000 */
[----:B------:R-:W-:Y:S01]  /*8160*/  FMNMX R160, R160, |R213|, !PT ;  /* 0x400000d5a0a07209 */ /* 0x000fe20007800000 */
[----:B------:R-:W-:-:S03]  /*8170*/  VIADD R188, R223, 0x2 ;  /* 0x00000002dfbc7836 */ /* 0x000fc60000000000 */
[----:B------:R-:W-:Y:S02]  /*8180*/  ISETP.GE.AND P2, PT, R189, UR9, PT ;  /* 0x00000009bd007c0c */ /* 0x000fe4000bf46270 */
[----:B------:R-:W-:Y:S01]  /*8190*/  ISETP.GE.AND P1, PT, R188, UR9, PT ;  /* 0x00000009bc007c0c */ /* 0x000fe2000bf26270 */
[----:B------:R-:W-:-:S05]  /*81a0*/  VIADD R188, R223, 0x3 ;  /* 0x00000003dfbc7836 */ /* 0x000fca0000000000 */
[----:B------:R-:W-:-:S05]  /*81b0*/  ISETP.GE.AND P0, PT, R188, UR9, PT ;  /* 0x00000009bc007c0c */ /* 0x000fca000bf06270 */
[----:B------:R-:W-:-:S04]  /*81c0*/  @!P2 FMNMX R160, |R227|, R160, !PT ;  /* 0x000000a0e3a0a209 */ /* 0x000fc80007800200 */
[----:B------:R-:W-:-:S04]  /*81d0*/  @!P1 FMNMX R160, |R229|, R160, !PT ;  /* 0x000000a0e5a09209 */ /* 0x000fc80007800200 */
[----:B------:R-:W-:-:S07]  /*81e0*/  @!P0 FMNMX R160, R160, |R231|, !PT ;  /* 0x400000e7a0a08209 */ /* 0x000fce0007800000 */
.L_x_1300:
[----:B------:R-:W-:Y:S05]  /*81f0*/  BSYNC.RECONVERGENT B1 ;  /* 0x0000000000017941 */ /* 0x000fea0003800200 */
.L_x_1298:
[----:B------:R-:W-:Y:S01]  /*8200*/  IMAD R189, R193, UR9, R223 ;  /* 0x00000009c1bd7c24 */ /* 0x000fe2000f8e02df */
[----:B------:R-:W-:Y:S01]  /*8210*/  IADD3 R192, PT, PT, -R223, UR9, RZ ;  /* 0x00000009dfc07c10 */ /* 0x000fe2000fffe1ff */
[----:B------:R-:W0:Y:S01]  /*8220*/  F2F.BF16.F32 R227, R227 ;  /* 0x000000e300e37304 */ /* 0x000e220000202000 */
[----:B------:R-:W-:Y:S01]  /*8230*/  BSSY.RECONVERGENT B1, `(.L_x_1301) ;  /* 0x0000016000017945 */ /* 0x000fe20003800200 */
[----:B------:R-:W-:Y:S01]  /*8240*/  IMAD.WIDE R188, R189, 0x2, R186 ;  /* 0x00000002bdbc7825 */ /* 0x000fe200078e02ba */
[----:B------:R-:W-:Y:S02]  /*8250*/  ISETP.GE.AND P4, PT, R222, UR9, PT ;  /* 0x00000009de007c0c */ /* 0x000fe4000bf86270 */
[----:B------:R-:W-:-:S03]  /*8260*/  LOP3.LUT P0, RZ, R188, 0x7, RZ, 0xc0, !PT ;  /* 0x00000007bcff7812 */ /* 0x000fc6000780c0ff */
[----:B------:R-:W1:Y:S01]  /*8270*/  F2F.BF16.F32 R231, R231 ;  /* 0x000000e700e77304 */ /* 0x000e620000202000 */
[----:B------:R-:W-:-:S07]  /*8280*/  ISETP.LT.U32.OR P0, PT, R192, 0x4, P0 ;  /* 0x00000004c000780c */ /* 0x000fce0000701470 */
        /* <DEDUP_REMOVED lines=16> */
.L_x_1302:
[----:B------:R-:W-:Y:S05]  /*8390*/  BSYNC.RECONVERGENT B1 ;  /* 0x0000000000017941 */ /* 0x000fea0003800200 */
.L_x_1301:
        /* <DEDUP_REMOVED lines=35> */
.L_x_1304:
[----:B------:R-:W-:Y:S01]  /*85d0*/  VIADD R189, R222, 0x1 ;  /* 0x00000001debd7836 */ /* 0x000fe20000000000 */
        /* <DEDUP_REMOVED lines=9> */
.L_x_1305:
[----:B------:R-:W-:Y:S05]  /*8670*/  BSYNC.RECONVERGENT B1 ;  /* 0x0000000000017941 */ /* 0x000fea0003800200 */
.L_x_1303:
        /* <DEDUP_REMOVED lines=25> */
.L_x_1307:
[----:B------:R-:W-:Y:S05]  /*8810*/  BSYNC.RECONVERGENT B1 ;  /* 0x0000000000017941 */ /* 0x000fea0003800200 */
.L_x_1306:
        /* <DEDUP_REMOVED lines=35> */
.L_x_1309:
        /* <DEDUP_REMOVED lines=10> */
.L_x_1310:
[----:B------:R-:W-:Y:S05]  /*8af0*/  BSYNC.RECONVERGENT B1 ;  /* 0x0000000000017941 */ /* 0x000fea0003800200 */
.L_x_1308:
        /* <DEDUP_REMOVED lines=11> */
[----:B0-----:R-:W-:Y:S01]  /*8bb0*/  @!P0 IMAD.WIDE.U32 R190, R227, 0x10000, RZ ;  /* 0x00010000e3be8825 */ /* 0x001fe200078e00ff */
[----:B-1----:R-:W-:-:S04]  /*8bc0*/  @!P0 SHF.L.U32 R209, R231, 0x10, RZ ;  /* 0x00000010e7d18819 */ /* 0x002fc800000006ff */
        /* <DEDUP_REMOVED lines=12> */
.L_x_1312:
[----:B------:R-:W-:Y:S05]  /*8c90*/  BSYNC.RECONVERGENT B1 ;  /* 0x0000000000017941 */ /* 0x000fea0003800200 */
.L_x_1311:
        /* <DEDUP_REMOVED lines=35> */
.L_x_1314:
        /* <DEDUP_REMOVED lines=10> */
.L_x_1315:
[----:B------:R-:W-:Y:S05]  /*8f70*/  BSYNC.RECONVERGENT B1 ;  /* 0x0000000000017941 */ /* 0x000fea0003800200 */
.L_x_1313:
        /* <DEDUP_REMOVED lines=25> */
.L_x_1317:
[----:B------:R-:W-:Y:S05]  /*9110*/  BSYNC.RECONVERGENT B1 ;  /* 0x0000000000017941 */ /* 0x000fea0003800200 */
.L_x_1316:
        /* <DEDUP_REMOVED lines=35> */
.L_x_1319:
        /* <DEDUP_REMOVED lines=10> */
.L_x_1320:
[----:B------:R-:W-:Y:S05]  /*93f0*/  BSYNC.RECONVERGENT B1 ;  /* 0x0000000000017941 */ /* 0x000fea0003800200 */
.L_x_1318:
        /* <DEDUP_REMOVED lines=25> */
.L_x_1322:
[----:B------:R-:W-:Y:S05]  /*9590*/  BSYNC.RECONVERGENT B1 ;  /* 0x0000000000017941 */ /* 0x000fea0003800200 */
.L_x_1321:
        /* <DEDUP_REMOVED lines=35> */
.L_x_1324:
        /* <DEDUP_REMOVED lines=10> */
.L_x_1325:
[----:B------:R-:W-:Y:S05]  /*9870*/  BSYNC.RECONVERGENT B1 ;  /* 0x0000000000017941 */ /* 0x000fea0003800200 */
.L_x_1323:
        /* <DEDUP_REMOVED lines=25> */
.L_x_1327:
[----:B------:R-:W-:Y:S05]  /*9a10*/  BSYNC.RECONVERGENT B1 ;  /* 0x0000000000017941 */ /* 0x000fea0003800200 */
.L_x_1326:
        /* <DEDUP_REMOVED lines=35> */
.L_x_1329:
        /* <DEDUP_REMOVED lines=10> */
.L_x_1330:
[----:B------:R-:W-:Y:S05]  /*9cf0*/  BSYNC.RECONVERGENT B1 ;  /* 0x0000000000017941 */ /* 0x000fea0003800200 */
.L_x_1328:
        /* <DEDUP_REMOVED lines=25> */
.L_x_1332:
[----:B------:R-:W-:Y:S05]  /*9e90*/  BSYNC.RECONVERGENT B1 ;  /* 0x0000000000017941 */ /* 0x000fea0003800200 */
.L_x_1331:
        /* <DEDUP_REMOVED lines=35> */
.L_x_1334:
        /* <DEDUP_REMOVED lines=10> */
.L_x_1335:
[----:B------:R-:W-:Y:S05]  /*a170*/  BSYNC.RECONVERGENT B1 ;  /* 0x0000000000017941 */ /* 0x000fea0003800200 */
.L_x_1333:
        /* <DEDUP_REMOVED lines=25> */
.L_x_1337:
[----:B------:R-:W-:Y:S05]  /*a310*/  BSYNC.RECONVERGENT B1 ;  /* 0x0000000000017941 */ /* 0x000fea0003800200 */
.L_x_1336:
        /* <DEDUP_REMOVED lines=35> */
.L_x_1339:
        /* <DEDUP_REMOVED lines=10> */
.L_x_1340:
[----:B------:R-:W-:Y:S05]  /*a5f0*/  BSYNC.RECONVERGENT B1 ;  /* 0x0000000000017941 */ /* 0x000fea0003800200 */
.L_x_1338:
        /* <DEDUP_REMOVED lines=25> */
.L_x_1342:
[----:B------:R-:W-:Y:S05]  /*a790*/  BSYNC.RECONVERGENT B1 ;  /* 0x0000000000017941 */ /* 0x000fea0003800200 */
.L_x_1341:
        /* <DEDUP_REMOVED lines=18> */
[C---:B------:R-:W-:Y:S01]  /*a8c0*/  VIADD R189, R217.reuse, 0x1 ;  /* 0x00000001d9bd7836 */ /* 0x040fe20000000000 */
        /* <DEDUP_REMOVED lines=16> */
.L_x_1344:
        /* <DEDUP_REMOVED lines=10> */
.L_x_1345:
[----:B------:R-:W-:Y:S05]  /*aa70*/  BSYNC.RECONVERGENT B1 ;  /* 0x0000000000017941 */ /* 0x000fea0003800200 */
.L_x_1343:
        /* <DEDUP_REMOVED lines=25> */
.L_x_1347:
[----:B------:R-:W-:Y:S05]  /*ac10*/  BSYNC.RECONVERGENT B1 ;  /* 0x0000000000017941 */ /* 0x000fea0003800200 */
.L_x_1346:
        /* <DEDUP_REMOVED lines=35> */
.L_x_1349:
        /* <DEDUP_REMOVED lines=10> */
.L_x_1350:
[----:B------:R-:W-:Y:S05]  /*aef0*/  BSYNC.RECONVERGENT B1 ;  /* 0x0000000000017941 */ /* 0x000fea0003800200 */
.L_x_1348:
        /* <DEDUP_REMOVED lines=25> */
.L_x_1352:
[----:B------:R-:W-:Y:S05]  /*b090*/  BSYNC.RECONVERGENT B1 ;  /* 0x0000000000017941 */ /* 0x000fea0003800200 */
.L_x_1351:
        /* <DEDUP_REMOVED lines=35> */
.L_x_1354:
        /* <DEDUP_REMOVED lines=10> */
.L_x_1355:
[----:B------:R-:W-:Y:S05]  /*b370*/  BSYNC.RECONVERGENT B1 ;  /* 0x0000000000017941 */ /* 0x000fea0003800200 */
.L_x_1353:
        /* <DEDUP_REMOVED lines=25> */
.L_x_1357:
[----:B------:R-:W-:Y:S05]  /*b510*/  BSYNC.RECONVERGENT B1 ;  /* 0x0000000000017941 */ /* 0x000fea0003800200 */
.L_x_1356:
        /* <DEDUP_REMOVED lines=21> */
[----:B------:R-:W-:Y:S02]  /*b670*/  ISETP.GE.AND P1, PT, R188, UR9, PT ;  /* 0x00000009bc007c0c */ /* 0x000fe4000bf26270 */
[----:B------:R-:W-:Y:S02]  /*b680*/  IADD3 R188, PT, PT, R214, 0x3, RZ ;  /* 0x00000003d6bc7810 */ /* 0x000fe40007ffe0ff */
[----:B------:R-:W-:Y:S02]  /*b690*/  ISETP.GE.AND P2, PT, R189, UR9, PT ;  /* 0x00000009bd007c0c */ /* 0x000fe4000bf46270 */
[----:B------:R-:W-:-:S02]  /*b6a0*/  ISETP.GE.AND P0, PT, R188, UR9, PT ;  /* 0x00000009bc007c0c */ /* 0x000fc4000bf06270 */
[----:B------:R-:W-:-:S04]  /*b6b0*/  FMNMX R189, |R213|, R160, !PT ;  /* 0x000000a0d5bd7209 */ /* 0x000fc80007800200 */
[----:B------:R-:W-:-:S04]  /*b6c0*/  FSEL R160, R189, R160, !P2 ;  /* 0x000000a0bda07208 */ /* 0x000fc80005000000 */
[-C--:B------:R-:W-:Y:S01]  /*b6d0*/  FMNMX R189, |R227|, R160.reuse, !PT ;  /* 0x000000a0e3bd7209 */ /* 0x080fe20007800200 */
[C---:B------:R-:W-:Y:S01]  /*b6e0*/  @!P2 FMUL R213, R162.reuse, R213 ;  /* 0x000000d5a2d5a220 */ /* 0x040fe20000400000 */
[----:B------:R-:W-:Y:S02]  /*b6f0*/  @!P1 FMUL R227, R162, R227 ;  /* 0x000000e3a2e39220 */ /* 0x000fe40000400000 */
[----:B------:R-:W-:Y:S01]  /*b700*/  FSEL R160, R189, R160, !P1 ;  /* 0x000000a0bda07208 */ /* 0x000fe20004800000 */
[----:B------:R-:W-:Y:S06]  /*b710*/  @P0 BRA `(.L_x_1360) ;  /* 0x0000000000340947 */ /* 0x000fec0003800000 */
[-C--:B------:R-:W-:Y:S01]  /*b720*/  FMNMX R160, R160, |R229|.reuse, !PT ;  /* 0x400000e5a0a07209 */ /* 0x080fe20007800000 */
[----:B------:R-:W-:Y:S01]  /*b730*/  FMUL R229, R162, R229 ;  /* 0x000000e5a2e57220 */ /* 0x000fe20000400000 */
[----:B------:R-:W-:Y:S06]  /*b740*/  BRA `(.L_x_1360) ;  /* 0x0000000000287947 */ /* 0x000fec0003800000 */
.L_x_1359:
        /* <DEDUP_REMOVED lines=10> */
.L_x_1360:
[----:B------:R-:W-:Y:S05]  /*b7f0*/  BSYNC.RECONVERGENT B1 ;  /* 0x0000000000017941 */ /* 0x000fea0003800200 */
.L_x_1358:
        /* <DEDUP_REMOVED lines=25> */
.L_x_1362:
[----:B------:R-:W-:Y:S05]  /*b990*/  BSYNC.RECONVERGENT B1 ;  /* 0x0000000000017941 */ /* 0x000fea0003800200 */
.L_x_1361:
        /* <DEDUP_REMOVED lines=35> */
.L_x_1364:
        /* <DEDUP_REMOVED lines=10> */
.L_x_1365:
[----:B------:R-:W-:Y:S05]  /*bc70*/  BSYNC.RECONVERGENT B1 ;  /* 0x0000000000017941 */ /* 0x000fea0003800200 */
.L_x_1363:
        /* <DEDUP_REMOVED lines=25> */
.L_x_1367:
[----:B------:R-:W-:Y:S05]  /*be10*/  BSYNC.RECONVERGENT B1 ;  /* 0x0000000000017941 */ /* 0x000fea0003800200 */
.L_x_1366:
        /* <DEDUP_REMOVED lines=35> */
.L_x_1369:
        /* <DEDUP_REMOVED lines=10> */
.L_x_1370:
[----:B------:R-:W-:Y:S05]  /*c0f0*/  BSYNC.RECONVERGENT B1 ;  /* 0x0000000000017941 */ /* 0x000fea0003800200 */
.L_x_1368:
[----:B------:R-:W-:Y:S01]  /*c100*/  IMAD R193, R193, UR9, R207 ;  /* 0x00000009c1c17c24 */ /* 0x000fe2000f8e02cf */
[----:B------:R-:W-:Y:S01]  /*c110*/  IADD3 R207, PT, PT, -R207, UR9, RZ ;  /* 0x00000009cfcf7c10 */ /* 0x000fe2000fffe1ff */
[----:B------:R-:W0:Y:S02]  /*c120*/  F2F.BF16.F32 R209, R209 ;  /* 0x000000d100d17304 */ /* 0x000e240000202000 */
[----:B------:R-:W-:-:S03]  /*c130*/  IMAD.WIDE R186, R193, 0x2, R186 ;  /* 0x00000002c1ba7825 */ /* 0x000fc600078e02ba */
        /* <DEDUP_REMOVED lines=19> */
.L_x_1291:
[----:B------:R-:W-:Y:S05]  /*c270*/  BSYNC.RECONVERGENT B0 ;  /* 0x0000000000007941 */ /* 0x000fea0003800200 */
.L_x_1290:
[----:B0-23--:R-:W0:Y:S02]  /*c280*/  LDC R187, c[0x0][0x380] ;  /* 0x0000e000ffbb7b82 */ /* 0x00de240000000800 */
[----:B0-----:R-:W-:-:S05]  /*c290*/  IMAD R164, R187, 0x4, R164 ;  /* 0x00000004bba47824 */ /* 0x001fca00078e02a4 */
[----:B------:R-:W-:-:S13]  /*c2a0*/  ISETP.GE.AND P0, PT, R164, UR8, PT ;  /* 0x00000008a4007c0c */ /* 0x000fda000bf06270 */
[----:B------:R-:W-:Y:S05]  /*c2b0*/  @!P0 BRA `(.L_x_1371) ;  /* 0xffffff7000808947 */ /* 0x000fea000383ffff */
.L_x_1219:
        /* <DEDUP_REMOVED lines=14> */
[----:B0-----:R-:W-:Y:S02]  /*c3a0*/  FMNMX R0, R3, R0, !PT ;  /* 0x0000000003007209 */ /* 0x001fe40007800000 */
[----:B----4-:R-:W-:-:S03]  /*c3b0*/  @!P0 LEA R3, R9, R6, 0x18 ;  /* 0x0000000609038211 */ /* 0x010fc600078ec0ff */
[----:B------:R-:W0:Y:S02]  /*c3c0*/  SHFL.DOWN PT, R5, R0, 0x4, 0x1f ;  /* 0x08801f0000057f89 */ /* 0x000e2400000e0000 */
        /* <DEDUP_REMOVED lines=14> */
[----:B0-----:R-:W-:Y:S01]  /*c4b0*/  @!P0 LEA R3, R3, R0, 0x18 ;  /* 0x0000000003038211 */ /* 0x001fe200078ec0ff */
[----:B------:R-:W-:-:S03]  /*c4c0*/  IMAD.MOV.U32 R0, RZ, RZ, RZ ;  /* 0x000000ffff007224 */ /* 0x000fc600078e00ff */
[----:B------:R-:W-:-:S05]  /*c4d0*/  @!P0 LEA R2, R8, R3, 0x2 ;  /* 0x0000000308028211 */ /* 0x000fca00078e10ff */
[----:B------:R0:W4:Y:S01]  /*c4e0*/  @!P0 LDS R0, [R2] ;  /* 0x0000000002008984 */ /* 0x0001220000000800 */
[----:B------:R-:W-:Y:S05]  /*c4f0*/  BRA.DIV UR6, `(.L_x_1374) ;  /* 0x0000000206847947 */ /* 0x000fea000b800000 */
[----:B----4-:R-:W4:Y:S02]  /*c500*/  SHFL.DOWN PT, R3, R0, 0x2, 0x1f ;  /* 0x08401f0000037f89 */ /* 0x010f2400000e0000 */
[----:B----4-:R-:W-:-:S05]  /*c510*/  FMNMX R3, R3, R0, !PT ;  /* 0x0000000003037209 */ /* 0x010fca0007800000 */
[----:B0-----:R0:W4:Y:S02]  /*c520*/  SHFL.DOWN PT, R2, R3, 0x1, 0x1f ;  /* 0x08201f0003027f89 */ /* 0x00112400000e0000 */
.L_x_1379:
[----:B------:R-:W-:Y:S02]  /*c530*/  ISETP.NE.AND P0, PT, R8, RZ, PT ;  /* 0x000000ff0800720c */ /* 0x000fe40003f05270 */
[----:B----4-:R-:W-:-:S11]  /*c540*/  FMNMX R5, R3, R2, !PT ;  /* 0x0000000203057209 */ /* 0x010fd60007800000 */
[----:B------:R-:W-:Y:S05]  /*c550*/  @P0 BRA `(.L_x_1373) ;  /* 0x0000000000080947 */ /* 0x000fea0003800000 */
[----:B0-----:R-:W0:Y:S02]  /*c560*/  LDC.64 R2, c[0x0][0x3f8] ;  /* 0x0000fe00ff027b82 */ /* 0x001e240000000a00 */
[----:B0-----:R4:W-:Y:S02]  /*c570*/  REDG.E.MAX.S32.STRONG.GPU desc[UR4][R2.64], R5 ;  /* 0x000000050200798e */ /* 0x0019e4000d12e304 */
.L_x_1373:
[----:B------:R-:W-:Y:S05]  /*c580*/  BSYNC B0 ;  /* 0x0000000000007941 */ /* 0x000fea0003800000 */
.L_x_1372:
        /* <DEDUP_REMOVED lines=14> */
[----:B0123--:R-:W-:Y:S05]  /*c670*/  CALL.REL.NOINC `($__internal_5_$__cuda_sm20_rcp_rn_f32_slowpath) ;  /* 0x00000000005c7944 */ /* 0x00ffea0003c00000 */
[----:B------:R-:W-:Y:S01]  /*c680*/  IMAD.MOV.U32 R5, RZ, RZ, R163 ;  /* 0x000000ffff057224 */ /* 0x000fe200078e00a3 */
[----:B------:R-:W-:Y:S06]  /*c690*/  BRA `(.L_x_1376) ;  /* 0x0000000000107947 */ /* 0x000fec0003800000 */
.L_x_1375:
[----:B------:R-:W4:Y:S02]  /*c6a0*/  MUFU.RCP R5, R162 ;  /* 0x000000a200057308 */ /* 0x000f240000001000 */
[----:B----4-:R-:W-:-:S04]  /*c6b0*/  FFMA R0, R162, R5, -1 ;  /* 0xbf800000a2007423 */ /* 0x010fc80000000005 */
[----:B------:R-:W-:-:S04]  /*c6c0*/  FADD.FTZ R0, -R0, -RZ ;  /* 0x800000ff00007221 */ /* 0x000fc80000010100 */
[----:B------:R-:W-:-:S07]  /*c6d0*/  FFMA R5, R5, R0, R5 ;  /* 0x0000000005057223 */ /* 0x000fce0000000005 */
.L_x_1376:
[----:B0-----:R-:W0:Y:S02]  /*c6e0*/  LDC.64 R2, c[0x0][0x3f0] ;  /* 0x0000fc00ff027b82 */ /* 0x001e240000000a00 */
[----:B0-----:R-:W-:Y:S01]  /*c6f0*/  STG.E desc[UR4][R2.64], R5 ;  /* 0x0000000502007986 */ /* 0x001fe2000c101904 */
[----:B------:R-:W-:Y:S05]  /*c700*/  EXIT ;  /* 0x000000000000794d */ /* 0x000fea0003800000 */
.L_x_1374:
[----:B------:R-:W-:Y:S02]  /*c710*/  IMAD.MOV.U32 R5, RZ, RZ, 0x2 ;  /* 0x00000002ff057424 */ /* 0x000fe400078e00ff */
[----:B------:R-:W-:Y:S02]  /*c720*/  IMAD.MOV.U32 R7, RZ, RZ, 0x1f ;  /* 0x0000001fff077424 */ /* 0x000fe400078e00ff */
[----:B------:R-:W-:-:S07]  /*c730*/  IMAD.MOV.U32 R4, RZ, RZ, -0x1 ;  /* 0xffffffffff047424 */ /* 0x000fce00078e00ff */
[----:B01234-:R-:W-:Y:S05]  /*c740*/  WARPSYNC.COLLECTIVE R4, `(.L_x_1377) ;  /* 0x0000000004087348 */ /* 0x01ffea0003c00000 */
[----:B0---4-:R0:W4:Y:S02]  /*c750*/  SHFL.DOWN P0, R2, R0, R5, R7 ;  /* 0x0800000500027389 */ /* 0x0111240000000007 */
[----:B01234-:R-:W-:Y:S05]  /*c760*/  ENDCOLLECTIVE ;  /* 0x000000000000791b */ /* 0x01ffea0003800000 */
.L_x_1377:
[----:B------:R-:W-:Y:S02]  /*c770*/  IMAD.MOV.U32 R5, RZ, RZ, 0x1 ;  /* 0x00000001ff057424 */ /* 0x000fe400078e00ff */
[----:B------:R-:W-:-:S05]  /*c780*/  IMAD.MOV.U32 R3, RZ, RZ, R2 ;  /* 0x000000ffff037224 */ /* 0x000fca00078e0002 */
[----:B------:R-:W-:-:S05]  /*c790*/  FMNMX R3, R3, R0, !PT ;  /* 0x0000000003037209 */ /* 0x000fca0007800000 */
[----:B------:R-:W-:-:S07]  /*c7a0*/  IMAD.MOV.U32 R0, RZ, RZ, R3 ;  /* 0x000000ffff007224 */ /* 0x000fce00078e0003 */
[----:B------:R-:W-:Y:S05]  /*c7b0*/  WARPSYNC.COLLECTIVE R4, `(.L_x_1378) ;  /* 0x0000000004087348 */ /* 0x000fea0003c00000 */
[----:B------:R0:W1:Y:S02]  /*c7c0*/  SHFL.DOWN P0, R2, R0, R5, R7 ;  /* 0x0800000500027389 */ /* 0x0000640000000007 */
[----:B01----:R-:W-:Y:S05]  /*c7d0*/  ENDCOLLECTIVE ;  /* 0x000000000000791b */ /* 0x003fea0003800000 */
.L_x_1378:
[----:B------:R-:W-:Y:S05]  /*c7e0*/  BRA `(.L_x_1379) ;  /* 0xfffffffc00507947 */ /* 0x000fea000383ffff */
        .weak           $__internal_5_$__cuda_sm20_rcp_rn_f32_slowpath
        .type           $__internal_5_$__cuda_sm20_rcp_rn_f32_slowpath,@function
        .size           $__internal_5_$__cuda_sm20_rcp_rn_f32_slowpath,(.L_x_12873 - $__internal_5_$__cuda_sm20_rcp_rn_f32_slowpath)
$__internal_5_$__cuda_sm20_rcp_rn_f32_slowpath:
        /* <DEDUP_REMOVED lines=14> */
.L_x_1380:
        /* <DEDUP_REMOVED lines=26> */
[----:B------:R-:W-:-:S05]  /*ca70*/  SEL R0, RZ, 0x1, !P0 ;  /* 0x00000001ff007807 */ /* 0x000fca0004000000 */
[----:B------:R-:W-:-:S05]  /*ca80*/  IMAD.MOV R0, RZ, RZ, -R0 ;  /* 0x000000ffff007224 */ /* 0x000fca00078e0a00 */
[----:B------:R-:W-:-:S13]  /*ca90*/  ISETP.GE.AND P0, PT, R0, RZ, PT ;  /* 0x000000ff0000720c */ /* 0x000fda0003f06270 */
[----:B------:R-:W-:-:S04]  /*caa0*/  @!P0 VIADD R3, R3, 0x1 ;  /* 0x0000000103038836 */ /* 0x000fc80000000000 */
[----:B------:R-:W-:-:S05]  /*cab0*/  @!P1 IMAD.SHL.U32 R3, R3, 0x2, RZ ;  /* 0x0000000203039824 */ /* 0x000fca00078e00ff */
[----:B------:R-:W-:Y:S01]  /*cac0*/  LOP3.LUT R2, R3, 0x80000000, R162, 0xf8, !PT ;  /* 0x8000000003027812 */ /* 0x000fe200078ef8a2 */
[----:B------:R-:W-:Y:S06]  /*cad0*/  BRA `(.L_x_1381) ;  /* 0x0000000000047947 */ /* 0x000fec0003800000 */
.L_x_1382:
[----:B------:R0:W1:Y:S02]  /*cae0*/  MUFU.RCP R2, R162 ;  /* 0x000000a200027308 */ /* 0x0000640000001000 */
.L_x_1381:
[----:B-1----:R-:W-:Y:S02]  /*caf0*/  IMAD.MOV.U32 R163, RZ, RZ, R2 ;  /* 0x000000ffffa37224 */ /* 0x002fe400078e0002 */
[----:B------:R-:W-:Y:S02]  /*cb00*/  IMAD.MOV.U32 R2, RZ, RZ, R5 ;  /* 0x000000ffff027224 */ /* 0x000fe400078e0005 */
[----:B------:R-:W-:-:S04]  /*cb10*/  IMAD.MOV.U32 R3, RZ, RZ, 0x0 ;  /* 0x00000000ff037424 */ /* 0x000fc800078e00ff */
[----:B0-----:R-:W-:Y:S05]  /*cb20*/  RET.REL.NODEC R2 `(_ZN18transformer_engine13normalization21ln_fwd_general_kernelINS0_13Kernel_traitsIff13__nv_bfloat16fjLj2048ELj1ELj4ELj1ELj16ENS0_18Kernel_traits_baseILj2048EffS3_fjLj128EEEEEEEvNS0_19ForwardKernelParamsE) ;  /* 0xffffff3402347950 */ /* 0x001fea0003c3ffff */
.L_x_1383:
        /* <DEDUP_REMOVED lines=13> */
.L_x_12873:


//--------------------- .text._ZN18transformer_engine13normalization21ln_fwd_general_kernelINS0_13Kernel_traitsI13__nv_bfloat16S3_S3_fjLj2048ELj1ELj4ELj1ELj16ENS0_18Kernel_traits_baseILj2048ES3_S3_S3_fjLj128EEEEEEEvNS0_19ForwardKernelParamsE --------------------------
	.section	.text._ZN18transformer_engine13normalization21ln_fwd_general_kernelINS0_13Kernel_traitsI13__nv_bfloat16S3_S3_fjLj2048ELj1ELj4ELj1ELj16ENS0_18Kernel_traits_baseILj2048ES3_S3_S3_fjLj128EEEEEEEvNS0_19ForwardKernelParamsE,"ax",@progbits
	.align	128
        .global         _ZN18transformer_engine13normalization21ln_fwd_general_kernelINS0_13Kernel_traitsI13__nv_bfloat16S3_S3_fjLj2048ELj1ELj4ELj1ELj16ENS0_18Kernel_traits_baseILj2048ES3_S3_S3_fjLj128EEEEEEEvNS0_19ForwardKernelParamsE
        .type           _ZN18transformer_engine13normalization21ln_fwd_general_kernelINS0_13Kernel_traitsI13__nv_bfloat16S3_S3_fjLj2048ELj1ELj4ELj1ELj16ENS0_18Kernel_traits_baseILj2048ES3_S3_S3_fjLj128EEEEEEEvNS0_19ForwardKernelParamsE,@function
        .size           _ZN18transformer_engine13normalization21ln_fwd_general_kernelINS0_13Kernel_traitsI13__nv_bfloat16S3_S3_fjLj2048ELj1ELj4ELj1ELj16ENS0_18Kernel_traits_baseILj2048ES3_S3_S3_fjLj128EEEEEEEvNS0_19ForwardKernelParamsE,(.L_x_12874 - _ZN18transformer_engine13normalization21ln_fwd_general_kernelINS0_13Kernel_traitsI13__nv_bfloat16S3_S3_fjLj2048ELj1ELj4ELj1ELj16ENS0_18Kernel_traits_baseILj2048ES3_S3_S3_fjLj128EEEEEEEvNS0_19ForwardKernelParamsE)
        .other          _ZN18transformer_engine13normalization21ln_fwd_general_kernelINS0_13Kernel_traitsI13__nv_bfloat16S3_S3_fjLj2048ELj1ELj4ELj1ELj16ENS0_18Kernel_traits_baseILj2048ES3_S3_S3_fjLj128EEEEEEEvNS0_19ForwardKernelParamsE,@"STO_CUDA_ENTRY STV_DEFAULT"
_ZN18transformer_engine13normalization21ln_fwd_general_kernelINS0_13Kernel_traitsI13__nv_bfloat16S3_S3_fjLj2048ELj1ELj4ELj1ELj16ENS0_18Kernel_traits_baseILj2048ES3_S3_S3_fjLj128EEEEEEEvNS0_19ForwardKernelParamsE:
.text._ZN18transformer_engine13normalization21ln_fwd_general_kernelINS0_13Kernel_traitsI13__nv_bfloat16S3_S3_fjLj2048ELj1ELj4ELj1ELj16ENS0_18Kernel_traits_baseILj2048ES3_S3_S3_fjLj128EEEEEEEvNS0_19ForwardKernelParamsE:
[----:B------:R-:W-:Y:S01]  /*0000*/  LDC R1, c[0x0][0x37c] ;  /* 0x0000df00ff017b82 */ /* 0x000fe20000000800 */
[----:B------:R-:W0:Y:S07]  /*0010*/  LDCU UR9, c[0x0][0x384] ;  /* 0x00007080ff0977ac */ /* 0x000e2e0008000800 */
[----:B------:R-:W1:Y:S01]  /*0020*/  S2UR UR8, SR_CTAID.X ;  /* 0x00000000000879c3 */ /* 0x000e620000002500 */
[----:B------:R-:W2:Y:S01]  /*0030*/  S2R R59, SR_TID.X ;  /* 0x00000000003b7919 */ /* 0x000ea20000002100 */
[----:B------:R-:W-:Y:S01]  /*0040*/  UMOV UR4, URZ ;  /* 0x000000ff00047c82 */ /* 0x000fe20008000000 */
[----:B------:R-:W3:Y:S01]  /*0050*/  LDCU UR10, c[0x0][0x38c] ;  /* 0x00007180ff0a77ac */ /* 0x000ee20008000800 */
[----:B0-----:R-:W0:Y:S01]  /*0060*/  I2F.U32.RP R0, UR9 ;  /* 0x0000000900007d06 */ /* 0x001e220008209000 */
[----:B------:R-:W-:Y:S01]  /*0070*/  UISETP.NE.U32.AND UP2, UPT, UR9, URZ, UPT ;  /* 0x000000ff0900728c */ /* 0x000fe2000bf45070 */
[----:B---3--:R-:W-:-:S06]  /*0080*/  I2FP.F32.S32 R136, UR10 ;  /* 0x0000000a00887c45 */ /* 0x008fcc0008201400 */
[----:B0-----:R-:W0:Y:S01]  /*0090*/  MUFU.RCP R0, R0 ;  /* 0x0000000000007308 */ /* 0x001e220000001000 */
[----:B--2---:R-:W-:Y:S01]  /*00a0*/  LOP3.LUT R58, R59, 0x1f, RZ, 0xc0, !PT ;  /* 0x0000001f3b3a7812 */ /* 0x004fe200078ec0ff */
[----:B0-----:R-:W-:Y:S02]  /*00b0*/  VIADD R2, R0, 0xffffffe ;  /* 0x0ffffffe00027836 */ /* 0x001fe40000000000 */
[----:B------:R-:W-:-:S04]  /*00c0*/  VIADD R0, R136, 0x1800000 ;  /* 0x0180000088007836 */ /* 0x000fc80000000000 */
[----:B------:R-:W0:Y:S01]  /*00d0*/  F2I.FTZ.U32.TRUNC.NTZ R2, R2 ;  /* 0x0000000200027305 */ /* 0x000e22000021f000 */
[----:B------:R-:W-:-:S04]  /*00e0*/  LOP3.LUT R0, R0, 0x7f800000, RZ, 0xc0, !PT ;  /* 0x7f80000000007812 */ /* 0x000fc800078ec0ff */
[----:B------:R-:W-:Y:S02]  /*00f0*/  ISETP.GT.U32.AND P0, PT, R0, 0x1ffffff, PT ;  /* 0x01ffffff0000780c */ /* 0x000fe40003f04070 */
[----:B0-----:R-:W-:-:S13]  /*0100*/  R2UR UR5, R2 ;  /* 0x00000000020572ca */ /* 0x001fda00000e0000 */
[----:B------:R-:W-:-:S04]  /*0110*/  UIADD3 UR6, UPT, UPT, URZ, -UR5, URZ ;  /* 0x80000005ff067290 */ /* 0x000fc8000fffe0ff */
[----:B------:R-:W-:-:S04]  /*0120*/  UIMAD UR6, UR6, UR9, URZ ;  /* 0x00000009060672a4 */ /* 0x000fc8000f8e02ff */
[----:B------:R-:W-:-:S04]  /*0130*/  UIMAD.WIDE.U32 UR4, UR5, UR6, UR4 ;  /* 0x00000006050472a5 */ /* 0x000fc8000f8e0004 */
[----:B-1----:R-:W-:-:S03]  /*0140*/  UIMAD.WIDE.U32 UR4, UR5, UR8, URZ ;  /* 0x00000008050472a5 */ /* 0x002fc6000f8e00ff */
[----:B------:R-:W0:Y:S01]  /*0150*/  LDCU.64 UR6, c[0x0][0x3b8] ;  /* 0x00007700ff0677ac */ /* 0x000e220008000a00 */
[----:B------:R-:W-:-:S04]  /*0160*/  UIADD3 UR4, UPT, UPT, -UR5, URZ, URZ ;  /* 0x000000ff05047290 */ /* 0x000fc8000fffe1ff */
[----:B------:R-:W-:-:S04]  /*0170*/  UIMAD UR4, UR9, UR4, UR8 ;  /* 0x00000004090472a4 */ /* 0x000fc8000f8e0208 */
[----:B------:R-:W-:-:S11]  /*0180*/  UISETP.GE.U32.AND UP0, UPT, UR4, UR9, UPT ;  /* 0x000000090400728c */ /* 0x000fd6000bf06070 */
[----:B------:R-:W-:Y:S02]  /*0190*/  @UP0 UIADD3 UR4, UPT, UPT, UR4, -UR9, URZ ;  /* 0x8000000904040290 */ /* 0x000fe4000fffe0ff */
[----:B------:R-:W-:Y:S02]  /*01a0*/  @UP0 UIADD3 UR5, UPT, UPT, UR5, 0x1, URZ ;  /* 0x0000000105050890 */ /* 0x000fe4000fffe0ff */
[----:B------:R-:W-:-:S11]  /*01b0*/  UISETP.GE.U32.AND UP1, UPT, UR4, UR9, UPT ;  /* 0x000000090400728c */ /* 0x000fd6000bf26070 */
[----:B------:R-:W-:Y:S02]  /*01c0*/  @UP1 UIADD3 UR5, UPT, UPT, UR5, 0x1, URZ ;  /* 0x0000000105051890 */ /* 0x000fe4000fffe0ff */
[----:B------:R-:W-:-:S04]  /*01d0*/  @!UP2 ULOP3.LUT UR5, URZ, UR9, URZ, 0x33, !UPT ;  /* 0x00000009ff05a292 */ /* 0x000fc8000f8e33ff */
[----:B------:R-:W-:Y:S02]  /*01e0*/  UIADD3 UR4, UPT, UPT, -UR5, URZ, URZ ;  /* 0x000000ff05047290 */ /* 0x000fe4000fffe1ff */
[----:B0-----:R-:W-:Y:S02]  /*01f0*/  UIMAD.WIDE.U32 UR6, UR5, 0x4, UR6 ;  /* 0x00000004050678a5 */ /* 0x001fe4000f8e0006 */
[----:B------:R-:W-:Y:S02]  /*0200*/  USHF.L.U32 UR10, UR5, 0x2, URZ ;  /* 0x00000002050a7899 */ /* 0x000fe400080006ff */
[----:B------:R-:W-:Y:S01]  /*0210*/  UIMAD UR5, UR9, UR4, UR8 ;  /* 0x00000004090572a4 */ /* 0x000fe2000f8e0208 */
[----:B------:R-:W-:Y:S11]  /*0220*/  @P0 BRA `(.L_x_1384) ;  /* 0x00000000000c0947 */ /* 0x000ff60003800000 */
[----:B------:R-:W-:-:S07]  /*0230*/  MOV R0, 0x250 ;  /* 0x0000025000007802 */ /* 0x000fce0000000f00 */
[----:B------:R-:W-:Y:S05]  /*0240*/  CALL.REL.NOINC `($__internal_6_$__cuda_sm20_rcp_rn_f32_slowpath) ;  /* 0x000000c800147944 */ /* 0x000fea0003c00000 */
[----:B------:R-:W-:Y:S05]  /*0250*/  BRA `(.L_x_1385) ;  /* 0x0000000000107947 */ /* 0x000fea0003800000 */
.L_x_1384:
[----:B------:R-:W0:Y:S02]  /*0260*/  MUFU.RCP R57, R136 ;  /* 0x0000008800397308 */ /* 0x000e240000001000 */
[----:B0-----:R-:W-:-:S04]  /*0270*/  FFMA R0, R136, R57, -1 ;  /* 0xbf80000088007423 */ /* 0x001fc80000000039 */
[----:B------:R-:W-:-:S04]  /*0280*/  FADD.FTZ R0, -R0, -RZ ;  /* 0x800000ff00007221 */ /* 0x000fc80000010100 */
[----:B------:R-:W-:-:S07]  /*0290*/  FFMA R57, R57, R0, R57 ;  /* 0x0000000039397223 */ /* 0x000fce0000000039 */
.L_x_1385:
[----:B------:R-:W0:Y:S01]  /*02a0*/  LDCU UR9, c[0x0][0x38c] ;  /* 0x00007180ff0977ac */ /* 0x000e220008000800 */
[----:B------:R-:W-:Y:S01]  /*02b0*/  IMAD.SHL.U32 R0, R59, 0x8, RZ ;  /* 0x000000083b007824 */ /* 0x000fe200078e00ff */
[----:B------:R-:W-:Y:S01]  /*02c0*/  BSSY.RECONVERGENT B0, `(.L_x_1386) ;  /* 0x0000328000007945 */ /* 0x000fe20003800200 */
[----:B------:R-:W-:Y:S01]  /*02d0*/  IMAD.MOV.U32 R5, RZ, RZ, 0x6540 ;  /* 0x00006540ff057424 */ /* 0x000fe200078e00ff */
[----:B------:R-:W1:Y:S02]  /*02e0*/  LDCU.64 UR12, c[0x0][0x358] ;  /* 0x00006b00ff0c77ac */ /* 0x000e640008000a00 */
[----:B------:R-:W-:Y:S01]  /*02f0*/  LOP3.LUT R0, R0, 0xf8, RZ, 0xc0, !PT ;  /* 0x000000f800007812 */ /* 0x000fe200078ec0ff */
[----:B------:R-:W-:-:S03]  /*0300*/  USHF.L.U32 UR4, UR5, 0x8, URZ ;  /* 0x0000000805047899 */ /* 0x000fc600080006ff */
[----:B------:R-:W-:-:S04]  /*0310*/  PRMT R5, R0, R5, UR5 ;  /* 0x0000000500057e16 */ /* 0x000fc80008000005 */
        /* <DEDUP_REMOVED lines=38> */
.L_x_1389:
[----:B------:R0:W5:Y:S02]  /*0580*/  LDG.E.128 R16, desc[UR12][R2.64] ;  /* 0x0000000c02107981 */ /* 0x000164000c1e1d00 */
.L_x_1390:
[----:B------:R-:W-:Y:S05]  /*0590*/  BSYNC.RECONVERGENT B1 ;  /* 0x0000000000017941 */ /* 0x000fea0003800200 */
.L_x_1388:
        /* <DEDUP_REMOVED lines=39> */
.L_x_1392:
[----:B------:R0:W5:Y:S02]  /*0810*/  LDG.E.128 R20, desc[UR12][R2.64] ;  /* 0x0000000c02147981 */ /* 0x000164000c1e1d00 */
.L_x_1393:
[----:B------:R-:W-:Y:S05]  /*0820*/  BSYNC.RECONVERGENT B1 ;  /* 0x0000000000017941 */ /* 0x000fea0003800200 */
.L_x_1391:
        /* <DEDUP_REMOVED lines=32> */
.L_x_1395:
        /* <DEDUP_REMOVED lines=28> */
.L_x_1396:
[----:B------:R-:W-:Y:S05]  /*0bf0*/  BSYNC.RECONVERGENT B1 ;  /* 0x0000000000017941 */ /* 0x000fea0003800200 */
.L_x_1394:
        /* <DEDUP_REMOVED lines=11> */
.L_x_1398:
        /* <DEDUP_REMOVED lines=28> */
.L_x_1399:
[----:B------:R-:W-:Y:S05]  /*0e70*/  BSYNC.RECONVERGENT B1 ;  /* 0x0000000000017941 */ /* 0x000fea0003800200 */
.L_x_1397:
        /* <DEDUP_REMOVED lines=31> */
.L_x_1401:
        /* <DEDUP_REMOVED lines=28> */
.L_x_1402:
[----:B------:R-:W-:Y:S05]  /*1230*/  BSYNC.RECONVERGENT B1 ;  /* 0x0000000000017941 */ /* 0x000fea0003800200 */
.L_x_1400:
        /* <DEDUP_REMOVED lines=11> */
.L_x_1404:
        /* <DEDUP_REMOVED lines=28> */
.L_x_1405:
[----:B------:R-:W-:Y:S05]  /*14b0*/  BSYNC.RECONVERGENT B1 ;  /* 0x0000000000017941 */ /* 0x000fea0003800200 */
.L_x_1403:
        /* <DEDUP_REMOVED lines=31> */
.L_x_1407:
        /* <DEDUP_REMOVED lines=28> */
.L_x_1408:
[----:B------:R-:W-:Y:S05]  /*1870*/  BSYNC.RECONVERGENT B1 ;  /* 0x0000000000017941 */ /* 0x000fea0003800200 */
.L_x_1406:
        /* <DEDUP_REMOVED lines=11> */
.L_x_1410:
        /* <DEDUP_REMOVED lines=28> */
.L_x_1411:
[----:B------:R-:W-:Y:S05]  /*1af0*/  BSYNC.RECONVERGENT B1 ;  /* 0x0000000000017941 */ /* 0x000fea0003800200 */
.L_x_1409:
        /* <DEDUP_REMOVED lines=31> */
.L_x_1413:
        /* <DEDUP_REMOVED lines=28> */
.L_x_1414:
[----:B------:R-:W-:Y:S05]  /*1eb0*/  BSYNC.RECONVERGENT B1 ;  /* 0x0000000000017941 */ /* 0x000fea0003800200 */
.L_x_1412:
        /* <DEDUP_REMOVED lines=11> */
.L_x_1416:
        /* <DEDUP_REMOVED lines=28> */
.L_x_1417:
[----:B------:R-:W-:Y:S05]  /*2130*/  BSYNC.RECONVERGENT B1 ;  /* 0x0000000000017941 */ /* 0x000fea0003800200 */
.L_x_1415:
        /* <DEDUP_REMOVED lines=31> */
.L_x_1419:
        /* <DEDUP_REMOVED lines=28> */
.L_x_1420:
[----:B------:R-:W-:Y:S05]  /*24f0*/  BSYNC.RECONVERGENT B1 ;  /* 0x0000000000017941 */ /* 0x000fea0003800200 */
.L_x_1418:
        /* <DEDUP_REMOVED lines=11> */
.L_x_1422:
        /* <DEDUP_REMOVED lines=28> */
.L_x_1423:
[----:B------:R-:W-:Y:S05]  /*2770*/  BSYNC.RECONVERGENT B1 ;  /* 0x0000000000017941 */ /* 0x000fea0003800200 */
.L_x_1421:
        /* <DEDUP_REMOVED lines=31> */
.L_x_1425:
        /* <DEDUP_REMOVED lines=28> */
.L_x_1426:
[----:B------:R-:W-:Y:S05]  /*2b30*/  BSYNC.RECONVERGENT B1 ;  /* 0x0000000000017941 */ /* 0x000fea0003800200 */
.L_x_1424:
        /* <DEDUP_REMOVED lines=11> */
.L_x_1428:
        /* <DEDUP_REMOVED lines=28> */
.L_x_1429:
[----:B------:R-:W-:Y:S05]  /*2db0*/  BSYNC.RECONVERGENT B1 ;  /* 0x0000000000017941 */ /* 0x000fea0003800200 */
.L_x_1427:
        /* <DEDUP_REMOVED lines=31> */
.L_x_1431:
        /* <DEDUP_REMOVED lines=28> */
.L_x_1432:
[----:B------:R-:W-:Y:S05]  /*3170*/  BSYNC.RECONVERGENT B1 ;  /* 0x0000000000017941 */ /* 0x000fea0003800200 */
.L_x_1430:
        /* <DEDUP_REMOVED lines=11> */
.L_x_1434:
        /* <DEDUP_REMOVED lines=28> */
.L_x_1435:
[----:B------:R-:W-:Y:S05]  /*33f0*/  BSYNC.RECONVERGENT B1 ;  /* 0x0000000000017941 */ /* 0x000fea0003800200 */
.L_x_1433:
        /* <DEDUP_REMOVED lines=20> */
.L_x_1387:
[----:B------:R-:W-:Y:S05]  /*3540*/  BSYNC.RECONVERGENT B0 ;  /* 0x0000000000007941 */ /* 0x000fea0003800200 */
.L_x_1386:
[----:B------:R-:W1:Y:S01]  /*3550*/  LDCU.U8 UR14, c[0x0][0x404] ;  /* 0x00008080ff0e77ac */ /* 0x000e620008000000 */
[----:B------:R-:W2:Y:S01]  /*3560*/  LDCU UR8, c[0x0][0x388] ;  /* 0x00007100ff0877ac */ /* 0x000ea20008000800 */
[----:B-1----:R-:W-:Y:S02]  /*3570*/  UISETP.NE.AND UP0, UPT, UR14, URZ, UPT ;  /* 0x000000ff0e00728c */ /* 0x002fe4000bf05270 */
[----:B--2---:R-:W-:-:S07]  /*3580*/  UISETP.GE.AND UP1, UPT, UR10, UR8, UPT ;  /* 0x000000080a00728c */ /* 0x004fce000bf26270 */
[----:B------:R-:W-:Y:S05]  /*3590*/  BRA.U !UP0, `(.L_x_1436) ;  /* 0x0000000108087547 */ /* 0x000fea000b800000 */
[----:B------:R-:W1:Y:S02]  /*35a0*/  LDC.64 R136, c[0x0][0x3e0] ;  /* 0x0000f800ff887b82 */ /* 0x000e640000000a00 */
[----:B-1----:R1:W5:Y:S02]  /*35b0*/  LDG.E R136, desc[UR12][R136.64] ;  /* 0x0000000c88887981 */ /* 0x002364000c1e1900 */
.L_x_1436:
[----:B------:R-:W-:Y:S01]  /*35c0*/  IMAD.MOV.U32 R153, RZ, RZ, RZ ;  /* 0x000000ffff997224 */ /* 0x000fe200078e00ff */
[----:B------:R-:W-:Y:S06]  /*35d0*/  BRA.U UP1, `(.L_x_1437) ;  /* 0x0000008d01e07547 */ /* 0x000fec000b800000 */
[----:B------:R-:W2:Y:S01]  /*35e0*/  LDCU.U8 UR8, c[0x0][0x3c0] ;  /* 0x00007800ff0877ac */ /* 0x000ea20008000000 */
[----:B------:R-:W-:Y:S01]  /*35f0*/  FADD R64, R135, 1 ;  /* 0x3f80000087407421 */ /* 0x000fe20000000000 */
[----:B------:R-:W-:Y:S01]  /*3600*/  FADD R65, R134, 1 ;  /* 0x3f80000086417421 */ /* 0x000fe20000000000 */
[----:B------:R-:W-:Y:S01]  /*3610*/  FADD R68, R131, 1 ;  /* 0x3f80000083447421 */ /* 0x000fe20000000000 */
[----:B------:R-:W-:Y:S01]  /*3620*/  FADD R69, R132, 1 ;  /* 0x3f80000084457421 */ /* 0x000fe20000000000 */
[----:B-1----:R-:W-:Y:S01]  /*3630*/  FADD R137, R70, 1 ;  /* 0x3f80000046897421 */ /* 0x002fe20000000000 */
[----:B------:R-:W-:Y:S01]  /*3640*/  FADD R73, R130, 1 ;  /* 0x3f80000082497421 */ /* 0x000fe20000000000 */
[----:B------:R-:W-:Y:S01]  /*3650*/  LEA R150, R58, UR4, 0x3 ;  /* 0x000000043a967c11 */ /* 0x000fe2000f8e18ff */
[----:B------:R-:W1:Y:S01]  /*3660*/  LDC.64 R218, c[0x0][0x3b0] ;  /* 0x0000ec00ffda7b82 */ /* 0x000e620000000a00 */
[----:B------:R-:W-:Y:S01]  /*3670*/  FADD R74, R79, 1 ;  /* 0x3f8000004f4a7421 */ /* 0x000fe20000000000 */
[----:B------:R-:W-:Y:S01]  /*3680*/  FADD R72, R81, 1 ;  /* 0x3f80000051487421 */ /* 0x000fe20000000000 */
[----:B------:R-:W-:Y:S01]  /*3690*/  FADD R148, R63, 1 ;  /* 0x3f8000003f947421 */ /* 0x000fe20000000000 */
[----:B------:R-:W-:Y:S01]  /*36a0*/  FADD R139, R84, 1 ;  /* 0x3f800000548b7421 */ /* 0x000fe20000000000 */
[----:B------:R-:W-:Y:S01]  /*36b0*/  IADD3 R151, PT, PT, -R150, UR9, RZ ;  /* 0x0000000996977c10 */ /* 0x000fe2000fffe1ff */
[----:B------:R-:W-:Y:S01]  /*36c0*/  IMAD.MOV.U32 R153, RZ, RZ, RZ ;  /* 0x000000ffff997224 */ /* 0x000fe200078e00ff */
[----:B------:R-:W-:Y:S01]  /*36d0*/  UMOV UR4, URZ ;  /* 0x000000ff00047c82 */ /* 0x000fe20008000000 */
[----:B--2---:R-:W-:-:S04]  /*36e0*/  ISETP.NE.AND P0, PT, RZ, UR8, PT ;  /* 0x00000008ff007c0c */ /* 0x004fc8000bf05270 */
        /* <DEDUP_REMOVED lines=58> */
[----:B------:R-:W-:-:S02]  /*3a90*/  FSEL R94, R94, R65, !P0 ;  /* 0x000000415e5e7208 */ /* 0x000fc40004000000 */
[----:B------:R-:W-:Y:S02]  /*3aa0*/  FSEL R93, R93, R64, !P0 ;  /* 0x000000405d5d7208 */ /* 0x000fe40004000000 */
[----:B------:R-:W2:Y:S01]  /*3ab0*/  LDC.64 R64, c[0x0][0x380] ;  /* 0x0000e000ff407b82 */ /* 0x000ea20000000a00 */
        /* <DEDUP_REMOVED lines=32> */
[----:B--2---:R-:W-:Y:S01]  /*3cc0*/  IMAD R80, R65, 0x100, R150 ;  /* 0x0000010041507824 */ /* 0x004fe200078e0296 */
        /* <DEDUP_REMOVED lines=24> */
[----:B------:R-:W-:Y:S01]  /*3e50*/  IMAD R64, R65, R64, RZ ;  /* 0x0000004041407224 */ /* 0x000fe200078e02ff */
[----:B------:R-:W-:-:S02]  /*3e60*/  FSEL R63, R63, R148, !P0 ;  /* 0x000000943f3f7208 */ /* 0x000fc40004000000 */
[----:B------:R-:W-:Y:S01]  /*3e70*/  FSEL R76, R76, R69, !P0 ;  /* 0x000000454c4c7208 */ /* 0x000fe20004000000 */
[----:B------:R-:W-:Y:S01]  /*3e80*/  IMAD.SHL.U32 R223, R64, 0x4, RZ ;  /* 0x0000000440df7824 */ /* 0x000fe200078e00ff */
[----:B------:R-:W-:Y:S02]  /*3e90*/  LEA.HI R66, R59, UR10, RZ, 0x1b ;  /* 0x0000000a3b427c11 */ /* 0x000fe4000f8fd8ff */
[----:B------:R-:W-:Y:S02]  /*3ea0*/  LOP3.LUT R148, RZ, R58, RZ, 0x33, !PT ;  /* 0x0000003aff947212 */ /* 0x000fe400078e33ff */
[----:B------:R-:W-:Y:S01]  /*3eb0*/  FSEL R69, R67, R70, !P0 ;  /* 0x0000004643457208 */ /* 0x000fe20004000000 */
[----:B------:R-:W-:Y:S01]  /*3ec0*/  IMAD R70, R65, 0x100, R72 ;  /* 0x0000010041467824 */ /* 0x000fe200078e0248 */
[----:B------:R-:W-:Y:S01]  /*3ed0*/  FSEL R71, R71, R68, !P0 ;  /* 0x0000004447477208 */ /* 0x000fe20004000000 */
[----:B------:R-:W-:Y:S01]  /*3ee0*/  IMAD R67, R66, R65, RZ ;  /* 0x0000004142437224 */ /* 0x000fe200078e02ff */
[----:B------:R-:W-:Y:S01]  /*3ef0*/  FSEL R84, R84, R139, !P0 ;  /* 0x0000008b54547208 */ /* 0x000fe20004000000 */
[----:B------:R-:W-:Y:S01]  /*3f00*/  IMAD.IADD R148, R148, 0x1, R65 ;  /* 0x0000000194947824 */ /* 0x000fe200078e0241 */
[----:B------:R-:W-:Y:S01]  /*3f10*/  IADD3 R150, PT, PT, -R80, UR9, RZ ;  /* 0x0000000950967c10 */ /* 0x000fe2000fffe1ff */
[----:B------:R-:W-:Y:S01]  /*3f20*/  IMAD R68, R65, 0x100, R70 ;  /* 0x0000010041447824 */ /* 0x000fe200078e0246 */
[----:B------:R-:W-:Y:S01]  /*3f30*/  IADD3 R147, PT, PT, -R74, UR9, RZ ;  /* 0x000000094a937c10 */ /* 0x000fe2000fffe1ff */
[----:B-1----:R-:W-:Y:S01]  /*3f40*/  IMAD.WIDE.U32 R218, R67, 0x4, R218 ;  /* 0x0000000443da7825 */ /* 0x002fe200078e00da */
[----:B------:R-:W-:-:S02]  /*3f50*/  LEA.HI R148, R148, 0x1, RZ, 0x1b ;  /* 0x0000000194947811 */ /* 0x000fc400078fd8ff */
[----:B------:R-:W-:Y:S01]  /*3f60*/  IADD3 R145, PT, PT, -R72, UR9, RZ ;  /* 0x0000000948917c10 */ /* 0x000fe2000fffe1ff */
[----:B------:R-:W-:Y:S01]  /*3f70*/  IMAD R152, R65, 0x100, R68 ;  /* 0x0000010041987824 */ /* 0x000fe200078e0244 */
[----:B------:R-:W-:Y:S01]  /*3f80*/  LOP3.LUT R149, R148, 0x3, RZ, 0xc0, !PT ;  /* 0x0000000394957812 */ /* 0x000fe200078ec0ff */
[----:B------:R-:W-:Y:S01]  /*3f90*/  IMAD.WIDE.U32 R222, R223, 0x4, R218 ;  /* 0x00000004dfde7825 */ /* 0x000fe200078e00da */
[----:B------:R-:W-:Y:S02]  /*3fa0*/  IADD3 R148, PT, PT, -R78, UR9, RZ ;  /* 0x000000094e947c10 */ /* 0x000fe4000fffe1ff */
[----:B------:R-:W-:Y:S02]  /*3fb0*/  IADD3 R143, PT, PT, -R70, UR9, RZ ;  /* 0x00000009468f7c10 */ /* 0x000fe4000fffe1ff */
[----:B------:R-:W-:Y:S02]  /*3fc0*/  IADD3 R141, PT, PT, -R68, UR9, RZ ;  /* 0x00000009448d7c10 */ /* 0x000fe4000fffe1ff */
[----:B------:R-:W-:-:S07]  /*3fd0*/  IADD3 R139, PT, PT, -R152, UR9, RZ ;  /* 0x00000009988b7c10 */ /* 0x000fce000fffe1ff */
.L_x_1535:
[----:B-1----:R-:W1:Y:S01]  /*3fe0*/  LDCU.64 UR16, c[0x0][0x388] ;  /* 0x00007100ff1077ac */ /* 0x002e620008000a00 */
[----:B--234-:R-:W-:Y:S01]  /*3ff0*/  IMAD.U32 R65, RZ, RZ, UR5 ;  /* 0x00000005ff417e24 */ /* 0x01cfe2000f8e00ff */
[----:B------:R-:W-:Y:S01]  /*4000*/  LEA.HI R221, R59, UR10, RZ, 0x1b ;  /* 0x0000000a3bdd7c11 */ /* 0x000fe2000f8fd8ff */
[----:B------:R-:W-:Y:S02]  /*4010*/  BSSY.RECONVERGENT B0, `(.L_x_1438) ;  /* 0x000019d000007945 */ /* 0x000fe40003800200 */
[----:B------:R-:W-:-:S04]  /*4020*/  IMAD R224, R65, 0x20, R58 ;  /* 0x0000002041e07824 */ /* 0x000fc800078e023a */
[----:B------:R-:W-:-:S05]  /*4030*/  IMAD.SHL.U32 R220, R224, 0x8, RZ ;  /* 0x00000008e0dc7824 */ /* 0x000fca00078e00ff */
[----:B-1----:R-:W-:-:S04]  /*4040*/  ISETP.GE.AND P0, PT, R220, UR17, PT ;  /* 0x00000011dc007c0c */ /* 0x002fc8000bf06270 */
[----:B------:R-:W-:-:S13]  /*4050*/  ISETP.LT.AND P0, PT, R221, UR16, !P0 ;  /* 0x00000010dd007c0c */ /* 0x000fda000c701270 */
[----:B------:R-:W-:Y:S05]  /*4060*/  @!P0 BRA `(.L_x_1439) ;  /* 0x00000018005c8947 */ /* 0x000fea0003800000 */
[----:B------:R-:W1:Y:S01]  /*4070*/  LDC.64 R226, c[0x0][0x390] ;  /* 0x0000e400ffe27b82 */ /* 0x000e620000000a00 */
[----:B------:R-:W-:Y:S01]  /*4080*/  IMAD R65, R221, UR17, R220 ;  /* 0x00000011dd417c24 */ /* 0x000fe2000f8e02dc */
[----:B------:R-:W-:Y:S03]  /*4090*/  BSSY.RECONVERGENT B1, `(.L_x_1440) ;  /* 0x0000023000017945 */ /* 0x000fe60003800200 */
[----:B-1----:R-:W-:-:S03]  /*40a0*/  IMAD.WIDE R64, R65, 0x2, R226 ;  /* 0x0000000241407825 */ /* 0x002fc600078e02e2 */
[----:B------:R-:W-:-:S04]  /*40b0*/  LOP3.LUT P1, RZ, R64, 0xf, RZ, 0xc0, !PT ;  /* 0x0000000f40ff7812 */ /* 0x000fc8000782c0ff */
[----:B------:R-:W-:-:S13]  /*40c0*/  ISETP.LT.U32.OR P1, PT, R151, 0x8, P1 ;  /* 0x000000089700780c */ /* 0x000fda0000f21470 */
[----:B------:R-:W-:Y:S05]  /*40d0*/  @P1 BRA `(.L_x_1441) ;  /* 0x0000000000081947 */ /* 0x000fea0003800000 */
[----:B------:R-:W5:Y:S01]  /*40e0*/  LDG.E.128 R64, desc[UR12][R64.64] ;  /* 0x0000000c40407981 */ /* 0x000f62000c1e1d00 */
[----:B------:R-:W-:Y:S05]  /*40f0*/  BRA `(.L_x_1442) ;  /* 0x0000000000707947 */ /* 0x000fea0003800000 */
.L_x_1441:
        /* <DEDUP_REMOVED lines=28> */
.L_x_1442:
[----:B------:R-:W-:Y:S05]  /*42c0*/  BSYNC.RECONVERGENT B1 ;  /* 0x0000000000017941 */ /* 0x000fea0003800200 */
.L_x_1440:
        /* <DEDUP_REMOVED lines=22> */
.L_x_1444:
        /* <DEDUP_REMOVED lines=28> */
.L_x_1445:
[----:B------:R-:W-:Y:S05]  /*45f0*/  BSYNC.RECONVERGENT B1 ;  /* 0x0000000000017941 */ /* 0x000fea0003800200 */
.L_x_1443:
        /* <DEDUP_REMOVED lines=22> */
.L_x_1447:
        /* <DEDUP_REMOVED lines=28> */
.L_x_1448:
[----:B------:R-:W-:Y:S05]  /*4920*/  BSYNC.RECONVERGENT B1 ;  /* 0x0000000000017941 */ /* 0x000fea0003800200 */
.L_x_1446:
        /* <DEDUP_REMOVED lines=22> */
.L_x_1450:
        /* <DEDUP_REMOVED lines=28> */
.L_x_1451:
[----:B------:R-:W-:Y:S05]  /*4c50*/  BSYNC.RECONVERGENT B1 ;  /* 0x0000000000017941 */ /* 0x000fea0003800200 */
.L_x_1449:
        /* <DEDUP_REMOVED lines=22> */
.L_x_1453:
        /* <DEDUP_REMOVED lines=28> */
.L_x_1454:
[----:B------:R-:W-:Y:S05]  /*4f80*/  BSYNC.RECONVERGENT B1 ;  /* 0x0000000000017941 */ /* 0x000fea0003800200 */
.L_x_1452:
        /* <DEDUP_REMOVED lines=22> */
.L_x_1456:
        /* <DEDUP_REMOVED lines=28> */
.L_x_1457:
[----:B------:R-:W-:Y:S05]  /*52b0*/  BSYNC.RECONVERGENT B1 ;  /* 0x0000000000017941 */ /* 0x000fea0003800200 */
.L_x_1455:
        /* <DEDUP_REMOVED lines=22> */
.L_x_1459:
        /* <DEDUP_REMOVED lines=28> */
.L_x_1460:
[----:B------:R-:W-:Y:S05]  /*55e0*/  BSYNC.RECONVERGENT B1 ;  /* 0x0000000000017941 */ /* 0x000fea0003800200 */
.L_x_1458:
        /* <DEDUP_REMOVED lines=22> */
.L_x_1462:
        /* <DEDUP_REMOVED lines=28> */
.L_x_1463:
[----:B------:R-:W-:Y:S05]  /*5910*/  BSYNC.RECONVERGENT B1 ;  /* 0x0000000000017941 */ /* 0x000fea0003800200 */
.L_x_1461:
        /* <DEDUP_REMOVED lines=12> */
.L_x_1439:
[----:B------:R-:W-:Y:S05]  /*59e0*/  BSYNC.RECONVERGENT B0 ;  /* 0x0000000000007941 */ /* 0x000fea0003800200 */
.L_x_1438:
        /* <DEDUP_REMOVED lines=80> */
.L_x_1465:
[----:B------:R-:W-:Y:S05]  /*5ef0*/  BSYNC.RECONVERGENT B0 ;  /* 0x0000000000007941 */ /* 0x000fea0003800200 */
.L_x_1464:
[----:B------:R-:W1:Y:S02]  /*5f00*/  LDCU UR15, c[0x0][0x384] ;  /* 0x00007080ff0f77ac */ /* 0x000e640008000800 */
[----:B-1----:R-:W-:-:S09]  /*5f10*/  UISETP.NE.AND UP0, UPT, UR15, 0x1, UPT ;  /* 0x000000010f00788c */ /* 0x002fd2000bf05270 */
[----:B------:R-:W-:Y:S05]  /*5f20*/  BRA.U UP0, `(.L_x_1466) ;  /* 0x00000001002c7547 */ /* 0x000fea000b800000 */
[----:B------:R-:W1:Y:S02]  /*5f30*/  SHFL.BFLY PT, R64, R65, 0x1, 0x1f ;  /* 0x0c201f0041407f89 */ /* 0x000e6400000e0000 */
        /* <DEDUP_REMOVED lines=8> */
[----:B-1----:R-:W-:Y:S01]  /*5fc0*/  FADD R226, R225, R226 ;  /* 0x000000e2e1e27221 */ /* 0x002fe20000000000 */
[----:B------:R-:W-:Y:S06]  /*5fd0*/  BRA `(.L_x_1467) ;  /* 0x0000000800b07947 */ /* 0x000fec0003800000 */
.L_x_1466:
[----:B------:R-:W1:Y:S01]  /*5fe0*/  SHFL.DOWN PT, R64, R65, 0x10, 0x1f ;  /* 0x0a001f0041407f89 */ /* 0x000e6200000e0000 */
[----:B------:R-:W-:Y:S01]  /*5ff0*/  ULOP3.LUT UP1, URZ, UR4, 0x1, URZ, 0xc0, !UPT ;  /* 0x0000000104ff7892 */ /* 0x000fe2000f82c0ff */
[----:B------:R-:W-:Y:S01]  /*6000*/  ISETP.NE.AND P0, PT, R58, RZ, PT ;  /* 0x000000ff3a00720c */ /* 0x000fe20003f05270 */
[----:B------:R-:W2:Y:S04]  /*6010*/  LDCU UR8, c[0x0][0x380] ;  /* 0x00007000ff0877ac */ /* 0x000ea80008000800 */
[----:B------:R-:W-:Y:S01]  /*6020*/  PLOP3.LUT P1, PT, PT, PT, UP1, 0x80, 0x8 ;  /* 0x000000000008781c */ /* 0x000fe20003f2f018 */
[----:B--2---:R-:W-:Y:S01]  /*6030*/  UIMAD.WIDE UR8, UR8, 0x4, UR6 ;  /* 0x00000004080878a5 */ /* 0x004fe2000f8e0206 */
[----:B-1----:R-:W-:-:S03]  /*6040*/  FADD R64, R64, R65 ;  /* 0x0000004140407221 */ /* 0x002fc60000000000 */
[----:B------:R-:W-:Y:S02]  /*6050*/  USEL UR11, UR6, UR8, !UP1 ;  /* 0x00000008060b7287 */ /* 0x000fe4000c800000 */
[----:B------:R-:W-:Y:S01]  /*6060*/  USEL UR8, UR7, UR9, !UP1 ;  /* 0x0000000907087287 */ /* 0x000fe2000c800000 */
[----:B------:R-:W1:Y:S01]  /*6070*/  SHFL.DOWN PT, R67, R64, 0x8, 0x1f ;  /* 0x09001f0040437f89 */ /* 0x000e6200000e0000 */
[----:B------:R-:W-:Y:S02]  /*6080*/  ULOP3.LUT UP1, UR9, UR4, 0x2, URZ, 0xc0, !UPT ;  /* 0x0000000204097892 */ /* 0x000fe4000f82c0ff */
[----:B------:R-:W-:Y:S02]  /*6090*/  UIADD3 UR4, UPT, UPT, UR4, 0x1, URZ ;  /* 0x0000000104047890 */ /* 0x000fe4000fffe0ff */
[----:B------:R-:W-:Y:S02]  /*60a0*/  IMAD.U32 R65, RZ, RZ, UR8 ;  /* 0x00000008ff417e24 */ /* 0x000fe4000f8e00ff */
[----:B-1----:R-:W-:Y:S01]  /*60b0*/  FADD R67, R64, R67 ;  /* 0x0000004340437221 */ /* 0x002fe20000000000 */
[----:B------:R-:W-:Y:S01]  /*60c0*/  IMAD.U32 R64, RZ, RZ, UR11 ;  /* 0x0000000bff407e24 */ /* 0x000fe2000f8e00ff */
[----:B------:R-:W-:-:S03]  /*60d0*/  USEL UR11, UR15, URZ, !UP1 ;  /* 0x000000ff0f0b7287 */ /* 0x000fc6000c800000 */
[----:B------:R-:W1:Y:S02]  /*60e0*/  SHFL.DOWN PT, R66, R67, 0x4, 0x1f ;  /* 0x08801f0043427f89 */ /* 0x000e6400000e0000 */
[----:B-1----:R-:W-:Y:S01]  /*60f0*/  FADD R225, R67, R66 ;  /* 0x0000004243e17221 */ /* 0x002fe20000000000 */
[----:B------:R-:W-:-:S04]  /*6100*/  SEL R67, R219, R223, !P1 ;  /* 0x000000dfdb437207 */ /* 0x000fc80004800000 */
[----:B------:R-:W1:Y:S02]  /*6110*/  SHFL.DOWN PT, R66, R225, 0x2, 0x1f ;  /* 0x08401f00e1427f89 */ /* 0x000e6400000e0000 */
[----:B-1----:R-:W-:Y:S01]  /*6120*/  FADD R226, R225, R66 ;  /* 0x00000042e1e27221 */ /* 0x002fe20000000000 */
[----:B------:R-:W-:Y:S02]  /*6130*/  SEL R66, R218, R222, !P1 ;  /* 0x000000deda427207 */ /* 0x000fe40004800000 */
[----:B------:R-:W-:Y:S02]  /*6140*/  ISETP.NE.AND P1, PT, R59, RZ, PT ;  /* 0x000000ff3b00720c */ /* 0x000fe40003f25270 */
[----:B------:R-:W1:Y:S02]  /*6150*/  SHFL.DOWN PT, R227, R226, 0x1, 0x1f ;  /* 0x08201f00e2e37f89 */ /* 0x000e6400000e0000 */
[----:B-1----:R-:W-:Y:S01]  /*6160*/  FADD R229, R226, R227 ;  /* 0x000000e3e2e57221 */ /* 0x002fe20000000000 */
[----:B------:R-:W-:-:S04]  /*6170*/  IMAD.U32 R227, RZ, RZ, UR5 ;  /* 0x00000005ffe37e24 */ /* 0x000fc8000f8e00ff */
[----:B------:R-:W-:-:S05]  /*6180*/  @!P0 IMAD.WIDE.U32 R226, R227, 0x4, R66 ;  /* 0x00000004e3e28825 */ /* 0x000fca00078e0042 */
[----:B------:R1:W-:Y:S01]  /*6190*/  @!P0 STG.E desc[UR12][R226.64], R229 ;  /* 0x000000e5e2008986 */ /* 0x0003e2000c10190c */
[----:B------:R-:W-:Y:S05]  /*61a0*/  @P1 BRA `(.L_x_1468) ;  /* 0x0000000000341947 */ /* 0x000fea0003800000 */
[----:B------:R-:W-:-:S06]  /*61b0*/  UIADD3 UR8, UPT, UPT, -UR9, 0x1, URZ ;  /* 0x0000000109087890 */ /* 0x000fcc000fffe1ff */
[----:B------:R-:W-:Y:S01]  /*61c0*/  IMAD.U32 R225, RZ, RZ, UR8 ;  /* 0x00000008ffe17e24 */ /* 0x000fe2000f8e00ff */
[----:B------:R-:W-:Y:S06]  /*61d0*/  MEMBAR.ALL.GPU ;  /* 0x0000000000007992 */ /* 0x000fec000000a000 */
[----:B------:R-:W-:-:S00]  /*61e0*/  ERRBAR ;  /* 0x00000000000079ab */ /* 0x000fc00000000000 */
[----:B------:R-:W-:Y:S06]  /*61f0*/  CGAERRBAR ;  /* 0x00000000000075ab */ /* 0x000fec0000000000 */
[----:B------:R2:W-:Y:S01]  /*6200*/  REDG.E.ADD.S32.STRONG.GPU desc[UR12][R64.64], R225 ;  /* 0x000000e14000798e */ /* 0x0005e2000c12e30c */
[----:B------:R-:W-:-:S09]  /*6210*/  UISETP.NE.AND UP1, UPT, UR11, -0x1, UPT ;  /* 0xffffffff0b00788c */ /* 0x000fd2000bf25270 */
[----:B------:R-:W-:Y:S05]  /*6220*/  BRA.U !UP1, `(.L_x_1468) ;  /* 0x0000000109147547 */ /* 0x000fea000b800000 */
.L_x_1469:
[----:B--2---:R-:W2:Y:S04]  /*6230*/  LDG.E.STRONG.GPU R225, desc[UR12][R64.64] ;  /* 0x0000000c40e17981 */ /* 0x004ea8000c1ef900 */
[----:B--2---:R-:W-:Y:S01]  /*6240*/  CCTL.IVALL ;  /* 0x00000000ff00798f */ /* 0x004fe20002000000 */
[----:B------:R-:W-:Y:S05]  /*6250*/  YIELD ;  /* 0x0000000000007946 */ /* 0x000fea0003800000 */
[----:B------:R-:W-:-:S13]  /*6260*/  ISETP.NE.AND P0, PT, R225, UR11, PT ;  /* 0x0000000be1007c0c */ /* 0x000fda000bf05270 */
[----:B------:R-:W-:Y:S05]  /*6270*/  @P0 BRA `(.L_x_1469) ;  /* 0xfffffffc00ec0947 */ /* 0x000fea000383ffff */
.L_x_1468:
        /* <DEDUP_REMOVED lines=9> */
[----:B------:R-:W-:Y:S02]  /*6310*/  IMAD.MOV.U32 R225, RZ, RZ, R58 ;  /* 0x000000ffffe17224 */ /* 0x000fe400078e003a */
[----:B-1----:R-:W-:-:S05]  /*6320*/  VIADD R227, R64, UR15 ;  /* 0x0000000f40e37c36 */ /* 0x002fca0008000000 */
        /* <DEDUP_REMOVED lines=13> */
.L_x_1474:
        /* <DEDUP_REMOVED lines=38> */
.L_x_1473:
[----:B------:R-:W-:Y:S05]  /*6660*/  BSYNC.RECONVERGENT B1 ;  /* 0x0000000000017941 */ /* 0x000fea0003800200 */
.L_x_1472:
        /* <DEDUP_REMOVED lines=25> */
.L_x_1476:
[----:B------:R-:W-:Y:S05]  /*6800*/  BSYNC.RECONVERGENT B1 ;  /* 0x0000000000017941 */ /* 0x000fea0003800200 */
.L_x_1475:
        /* <DEDUP_REMOVED lines=17> */
.L_x_1478:
[----:B------:R-:W-:Y:S05]  /*6920*/  BSYNC.RECONVERGENT B1 ;  /* 0x0000000000017941 */ /* 0x000fea0003800200 */
.L_x_1477:
        /* <DEDUP_REMOVED lines=11> */
.L_x_1471:
[----:B------:R-:W-:Y:S05]  /*69e0*/  BSYNC.RECONVERGENT B0 ;  /* 0x0000000000007941 */ /* 0x000fea0003800200 */
.L_x_1470:
[----:B--2---:R-:W2:Y:S01]  /*69f0*/  SHFL.BFLY PT, R65, R228, 0x1, 0x1f ;  /* 0x0c201f00e4417f89 */ /* 0x004ea200000e0000 */
[----:B------:R-:W-:Y:S01]  /*6a00*/  ULOP3.LUT UR4, UR4, 0x3, URZ, 0xc0, !UPT ;  /* 0x0000000304047892 */ /* 0x000fe2000f8ec0ff */
[----:B--2---:R-:W-:-:S05]  /*6a10*/  FADD R65, R65, R228 ;  /* 0x000000e441417221 */ /* 0x004fca0000000000 */
[----:B------:R-:W2:Y:S02]  /*6a20*/  SHFL.BFLY PT, R64, R65, 0x2, 0x1f ;  /* 0x0c401f0041407f89 */ /* 0x000ea400000e0000 */
[----:B--2---:R-:W-:-:S05]  /*6a30*/  FADD R64, R65, R64 ;  /* 0x0000004041407221 */ /* 0x004fca0000000000 */
[----:B------:R-:W2:Y:S02]  /*6a40*/  SHFL.BFLY PT, R67, R64, 0x4, 0x1f ;  /* 0x0c801f0040437f89 */ /* 0x000ea400000e0000 */
[----:B--2---:R-:W-:-:S05]  /*6a50*/  FADD R67, R64, R67 ;  /* 0x0000004340437221 */ /* 0x004fca0000000000 */
[----:B------:R-:W2:Y:S02]  /*6a60*/  SHFL.BFLY PT, R66, R67, 0x8, 0x1f ;  /* 0x0d001f0043427f89 */ /* 0x000ea400000e0000 */
[----:B--2---:R-:W-:-:S05]  /*6a70*/  FADD R66, R67, R66 ;  /* 0x0000004243427221 */ /* 0x004fca0000000000 */
[----:B------:R-:W1:Y:S02]  /*6a80*/  SHFL.BFLY PT, R225, R66, 0x10, 0x1f ;  /* 0x0e001f0042e17f89 */ /* 0x000e6400000e0000 */
[----:B-1----:R-:W-:-:S07]  /*6a90*/  FADD R226, R66, R225 ;  /* 0x000000e142e27221 */ /* 0x002fce0000000000 */
.L_x_1467:
[----:B------:R-:W-:Y:S01]  /*6aa0*/  ISETP.GE.AND P0, PT, R220, UR17, PT ;  /* 0x00000011dc007c0c */ /* 0x000fe2000bf06270 */
[----:B------:R-:W-:Y:S01]  /*6ab0*/  BSSY.RECONVERGENT B0, `(.L_x_1479) ;  /* 0x0000103000007945 */ /* 0x000fe20003800200 */
[----:B------:R-:W-:Y:S01]  /*6ac0*/  FMUL R225, R226, R57 ;  /* 0x00000039e2e17220 */ /* 0x000fe20000400000 */
[----:B------:R-:W-:Y:S01]  /*6ad0*/  IMAD.MOV.U32 R64, RZ, RZ, RZ ;  /* 0x000000ffff407224 */ /* 0x000fe200078e00ff */
[----:B------:R-:W-:-:S13]  /*6ae0*/  ISETP.GE.OR P1, PT, R221, UR16, P0 ;  /* 0x00000010dd007c0c */ /* 0x000fda0008726670 */
[----:B------:R-:W-:Y:S05]  /*6af0*/  @P1 BRA `(.L_x_1480) ;  /* 0x0000000c00f81947 */ /* 0x000fea0003800000 */
[C---:B------:R-:W-:Y:S02]  /*6b00*/  VIADD R64, R220.reuse, 0x1 ;  /* 0x00000001dc407836 */ /* 0x040fe40000000000 */
[--C-:B------:R-:W-:Y:S01]  /*6b10*/  FADD R67, R213, -R225.reuse ;  /* 0x800000e1d5437221 */ /* 0x100fe20000000000 */
[C---:B------:R-:W-:Y:S02]  /*6b20*/  VIADD R65, R220.reuse, 0x2 ;  /* 0x00000002dc417836 */ /* 0x040fe40000000000 */
[----:B------:R-:W-:Y:S01]  /*6b30*/  VIADD R66, R220, 0x3 ;  /* 0x00000003dc427836 */ /* 0x000fe20000000000 */
[----:B------:R-:W-:Y:S01]  /*6b40*/  ISETP.GE.AND P3, PT, R64, UR17, PT ;  /* 0x0000001140007c0c */ /* 0x000fe2000bf66270 */
[--C-:B------:R-:W-:Y:S01]  /*6b50*/  FADD R64, R161, -R225.reuse ;  /* 0x800000e1a1407221 */ /* 0x100fe20000000000 */
[----:B------:R-:W-:Y:S01]  /*6b60*/  ISETP.GE.AND P2, PT, R65, UR17, PT ;  /* 0x0000001141007c0c */ /* 0x000fe2000bf46270 */
[----:B------:R-:W-:Y:S01]  /*6b70*/  FADD R65, R217, -R225 ;  /* 0x800000e1d9417221 */ /* 0x000fe20000000000 */
[----:B------:R-:W-:Y:S01]  /*6b80*/  ISETP.GE.AND P1, PT, R66, UR17, PT ;  /* 0x0000001142007c0c */ /* 0x000fe2000bf26270 */
[----:B------:R-:W-:-:S02]  /*6b90*/  VIADD R66, R220, 0x4 ;  /* 0x00000004dc427836 */ /* 0x000fc40000000000 */
[----:B------:R-:W-:-:S03]  /*6ba0*/  FFMA R64, R64, R64, RZ ;  /* 0x0000004040407223 */ /* 0x000fc600000000ff */
[----:B------:R-:W-:Y:S01]  /*6bb0*/  ISETP.GE.AND P4, PT, R66, UR17, PT ;  /* 0x0000001142007c0c */ /* 0x000fe2000bf86270 */
[----:B------:R-:W-:Y:S02]  /*6bc0*/  VIADD R66, R220, 0x5 ;  /* 0x00000005dc427836 */ /* 0x000fe40000000000 */
[----:B------:R-:W-:Y:S01]  /*6bd0*/  @!P3 FFMA R64, R65, R65, R64 ;  /* 0x000000414140b223 */ /* 0x000fe20000000040 */
[--C-:B------:R-:W-:Y:S02]  /*6be0*/  FADD R65, R169, -R225.reuse ;  /* 0x800000e1a9417221 */ /* 0x100fe40000000000 */
[----:B------:R-:W-:Y:S01]  /*6bf0*/  ISETP.GE.AND P3, PT, R66, UR17, PT ;  /* 0x0000001142007c0c */ /* 0x000fe2000bf66270 */
[----:B------:R-:W-:Y:S02]  /*6c00*/  VIADD R66, R220, 0x6 ;  /* 0x00000006dc427836 */ /* 0x000fe40000000000 */
[----:B------:R-:W-:Y:S01]  /*6c10*/  @!P2 FFMA R64, R65, R65, R64 ;  /* 0x000000414140a223 */ /* 0x000fe20000000040 */
[----:B------:R-:W-:Y:S01]  /*6c20*/  FADD R65, R216, -R225 ;  /* 0x800000e1d8417221 */ /* 0x000fe20000000000 */
[----:B------:R-:W-:Y:S01]  /*6c30*/  VIADD R220, R220, 0x7 ;  /* 0x00000007dcdc7836 */ /* 0x000fe20000000000 */
[----:B------:R-:W-:-:S02]  /*6c40*/  ISETP.GE.AND P2, PT, R66, UR17, PT ;  /* 0x0000001142007c0c */ /* 0x000fc4000bf46270 */
[----:B------:R-:W-:Y:S01]  /*6c50*/  @!P1 FFMA R64, R65, R65, R64 ;  /* 0x0000004141409223 */ /* 0x000fe20000000040 */
[----:B------:R-:W-:Y:S01]  /*6c60*/  FADD R65, R177, -R225 ;  /* 0x800000e1b1417221 */ /* 0x000fe20000000000 */
[----:B------:R-:W-:-:S03]  /*6c70*/  ISETP.GE.AND P1, PT, R220, UR17, PT ;  /* 0x00000011dc007c0c */ /* 0x000fc6000bf26270 */
[----:B------:R-:W-:Y:S01]  /*6c80*/  @!P4 FFMA R64, R65, R65, R64 ;  /* 0x000000414140c223 */ /* 0x000fe20000000040 */
[----:B------:R-:W-:-:S04]  /*6c90*/  FADD R65, R215, -R225 ;  /* 0x800000e1d7417221 */ /* 0x000fc80000000000 */
[----:B------:R-:W-:Y:S01]  /*6ca0*/  @!P3 FFMA R64, R65, R65, R64 ;  /* 0x000000414140b223 */ /* 0x000fe20000000040 */
[----:B------:R-:W-:-:S04]  /*6cb0*/  FADD R65, R214, -R225 ;  /* 0x800000e1d6417221 */ /* 0x000fc80000000000 */
[----:B------:R-:W-:Y:S01]  /*6cc0*/  @!P2 FFMA R64, R65, R65, R64 ;  /* 0x000000414140a223 */ /* 0x000fe20000000040 */
[----:B------:R-:W-:-:S03]  /*6cd0*/  ISETP.GE.AND P2, PT, R80, UR17, PT ;  /* 0x0000001150007c0c */ /* 0x000fc6000bf46270 */
[----:B------:R-:W-:-:S10]  /*6ce0*/  @!P1 FFMA R64, R67, R67, R64 ;  /* 0x0000004343409223 */ /* 0x000fd40000000040 */
[----:B------:R-:W-:Y:S05]  /*6cf0*/  @P2 BRA `(.L_x_1480) ;  /* 0x0000000c00782947 */ /* 0x000fea0003800000 */
        /* <DEDUP_REMOVED lines=24> */
[----:B------:R-:W-:Y:S01]  /*6e80*/  FADD R65, R210, -R225 ;  /* 0x800000e1d2417221 */ /* 0x000fe20000000000 */
[----:B------:R-:W-:-:S05]  /*6e90*/  ISETP.GE.AND P1, PT, R66, UR17, PT ;  /* 0x0000001142007c0c */ /* 0x000fca000bf26270 */
        /* <DEDUP_REMOVED lines=196> */
.L_x_1480:
[----:B------:R-:W-:Y:S05]  /*7ae0*/  BSYNC.RECONVERGENT B0 ;  /* 0x0000000000007941 */ /* 0x000fea0003800200 */
.L_x_1479:
        /* <DEDUP_REMOVED lines=12> */
.L_x_1481:
[----:B------:R-:W1:Y:S01]  /*7bb0*/  SHFL.DOWN PT, R65, R64, 0x10, 0x1f ;  /* 0x0a001f0040417f89 */ /* 0x000e6200000e0000 */
[----:B------:R-:W-:Y:S01]  /*7bc0*/  ULOP3.LUT UP0, URZ, UR4, 0x1, URZ, 0xc0, !UPT ;  /* 0x0000000104ff7892 */ /* 0x000fe2000f80c0ff */
[----:B------:R-:W-:Y:S01]  /*7bd0*/  ISETP.NE.AND P1, PT, R58, RZ, PT ;  /* 0x000000ff3a00720c */ /* 0x000fe20003f25270 */
[----:B------:R-:W2:Y:S01]  /*7be0*/  LDCU UR8, c[0x0][0x380] ;  /* 0x00007000ff0877ac */ /* 0x000ea20008000800 */
[----:B------:R-:W-:-:S03]  /*7bf0*/  IMAD.U32 R227, RZ, RZ, UR5 ;  /* 0x00000005ffe37e24 */ /* 0x000fc6000f8e00ff */
[----:B------:R-:W-:Y:S01]  /*7c00*/  PLOP3.LUT P2, PT, PT, PT, UP0, 0x80, 0x8 ;  /* 0x000000000008781c */ /* 0x000fe20003f4f008 */
[----:B--2---:R-:W-:Y:S01]  /*7c10*/  UIMAD.WIDE UR8, UR8, 0x4, UR6 ;  /* 0x00000004080878a5 */ /* 0x004fe2000f8e0206 */
[----:B-1----:R-:W-:-:S03]  /*7c20*/  FADD R65, R65, R64 ;  /* 0x0000004041417221 */ /* 0x002fc60000000000 */
[----:B------:R-:W-:Y:S02]  /*7c30*/  USEL UR11, UR6, UR8, !UP0 ;  /* 0x00000008060b7287 */ /* 0x000fe4000c000000 */
[----:B------:R-:W-:Y:S01]  /*7c40*/  USEL UR8, UR7, UR9, !UP0 ;  /* 0x0000000907087287 */ /* 0x000fe2000c000000 */
[----:B------:R-:W1:Y:S01]  /*7c50*/  SHFL.DOWN PT, R66, R65, 0x8, 0x1f ;  /* 0x09001f0041427f89 */ /* 0x000e6200000e0000 */
[----:B------:R-:W-:Y:S02]  /*7c60*/  ULOP3.LUT UP0, UR9, UR4, 0x2, URZ, 0xc0, !UPT ;  /* 0x0000000204097892 */ /* 0x000fe4000f80c0ff */
[----:B------:R-:W-:Y:S01]  /*7c70*/  IMAD.U32 R64, RZ, RZ, UR11 ;  /* 0x0000000bff407e24 */ /* 0x000fe2000f8e00ff */
[----:B------:R-:W-:Y:S02]  /*7c80*/  UIADD3 UR4, UPT, UPT, UR4, 0x1, URZ ;  /* 0x0000000104047890 */ /* 0x000fe4000fffe0ff */
[----:B------:R-:W-:Y:S01]  /*7c90*/  USEL UR11, UR15, URZ, !UP0 ;  /* 0x000000ff0f0b7287 */ /* 0x000fe2000c000000 */
[----:B-1----:R-:W-:Y:S01]  /*7ca0*/  FADD R66, R65, R66 ;  /* 0x0000004241427221 */ /* 0x002fe20000000000 */
[----:B------:R-:W-:-:S04]  /*7cb0*/  IMAD.U32 R65, RZ, RZ, UR8 ;  /* 0x00000008ff417e24 */ /* 0x000fc8000f8e00ff */
[----:B------:R-:W1:Y:S02]  /*7cc0*/  SHFL.DOWN PT, R67, R66, 0x4, 0x1f ;  /* 0x08801f0042437f89 */ /* 0x000e6400000e0000 */
[----:B-1----:R-:W-:Y:S01]  /*7cd0*/  FADD R220, R66, R67 ;  /* 0x0000004342dc7221 */ /* 0x002fe20000000000 */
[----:B------:R-:W-:-:S04]  /*7ce0*/  SEL R66, R218, R222, !P2 ;  /* 0x000000deda427207 */ /* 0x000fc80005000000 */
[----:B------:R-:W1:Y:S02]  /*7cf0*/  SHFL.DOWN PT, R67, R220, 0x2, 0x1f ;  /* 0x08401f00dc437f89 */ /* 0x000e6400000e0000 */
[----:B-1----:R-:W-:-:S05]  /*7d00*/  FADD R226, R220, R67 ;  /* 0x00000043dce27221 */ /* 0x002fca0000000000 */
[----:B------:R-:W1:Y:S02]  /*7d10*/  SHFL.DOWN PT, R67, R226, 0x1, 0x1f ;  /* 0x08201f00e2437f89 */ /* 0x000e6400000e0000 */
[----:B-1----:R-:W-:Y:S01]  /*7d20*/  FADD R229, R226, R67 ;  /* 0x00000043e2e57221 */ /* 0x002fe20000000000 */
[----:B------:R-:W-:Y:S02]  /*7d30*/  SEL R67, R219, R223, !P2 ;  /* 0x000000dfdb437207 */ /* 0x000fe40005000000 */
[----:B------:R-:W-:Y:S01]  /*7d40*/  ISETP.NE.AND P2, PT, R59, RZ, PT ;  /* 0x000000ff3b00720c */ /* 0x000fe20003f45270 */
[----:B------:R-:W-:-:S05]  /*7d50*/  @!P1 IMAD.WIDE.U32 R226, R227, 0x4, R66 ;  /* 0x00000004e3e29825 */ /* 0x000fca00078e0042 */
[----:B------:R1:W-:Y:S07]  /*7d60*/  @!P1 STG.E desc[UR12][R226.64], R229 ;  /* 0x000000e5e2009986 */ /* 0x0003ee000c10190c */
[----:B------:R-:W-:Y:S05]  /*7d70*/  @P2 BRA `(.L_x_1483) ;  /* 0x0000000000342947 */ /* 0x000fea0003800000 */
        /* <DEDUP_REMOVED lines=8> */
.L_x_1484:
[----:B------:R-:W3:Y:S04]  /*7e00*/  LDG.E.STRONG.GPU R220, desc[UR12][R64.64] ;  /* 0x0000000c40dc7981 */ /* 0x000ee8000c1ef900 */
[----:B---3--:R-:W-:Y:S01]  /*7e10*/  CCTL.IVALL ;  /* 0x00000000ff00798f */ /* 0x008fe20002000000 */
[----:B------:R-:W-:Y:S05]  /*7e20*/  YIELD ;  /* 0x0000000000007946 */ /* 0x000fea0003800000 */
[----:B------:R-:W-:-:S13]  /*7e30*/  ISETP.NE.AND P1, PT, R220, UR11, PT ;  /* 0x0000000bdc007c0c */ /* 0x000fda000bf25270 */
[----:B------:R-:W-:Y:S05]  /*7e40*/  @P1 BRA `(.L_x_1484) ;  /* 0xfffffffc00ec1947 */ /* 0x000fea000383ffff */
.L_x_1483:
        /* <DEDUP_REMOVED lines=20> */
.L_x_1489:
        /* <DEDUP_REMOVED lines=37> */
.L_x_1488:
[----:B------:R-:W-:Y:S05]  /*81e0*/  BSYNC.RECONVERGENT B1 ;  /* 0x0000000000017941 */ /* 0x000fea0003800200 */
.L_x_1487:
        /* <DEDUP_REMOVED lines=25> */
.L_x_1491:
[----:B------:R-:W-:Y:S05]  /*8380*/  BSYNC.RECONVERGENT B1 ;  /* 0x0000000000017941 */ /* 0x000fea0003800200 */
.L_x_1490:
        /* <DEDUP_REMOVED lines=17> */
.L_x_1493:
[----:B------:R-:W-:Y:S05]  /*84a0*/  BSYNC.RECONVERGENT B1 ;  /* 0x0000000000017941 */ /* 0x000fea0003800200 */
.L_x_1492:
        /* <DEDUP_REMOVED lines=11> */
.L_x_1486:
[----:B------:R-:W-:Y:S05]  /*8560*/  BSYNC.RECONVERGENT B0 ;  /* 0x0000000000007941 */ /* 0x000fea0003800200 */
.L_x_1485:
        /* <DEDUP_REMOVED lines=9> */
[----:B-1----:R-:W1:Y:S02]  /*8600*/  SHFL.BFLY PT, R226, R67, 0x10, 0x1f ;  /* 0x0e001f0043e27f89 */ /* 0x002e6400000e0000 */
[----:B-1----:R-:W-:-:S07]  /*8610*/  FADD R226, R67, R226 ;  /* 0x000000e243e27221 */ /* 0x002fce0000000000 */
.L_x_1482:
[----:B------:R-:W1:Y:S01]  /*8620*/  LDCU UR9, c[0x0][0x3d8] ;  /* 0x00007b00ff0977ac */ /* 0x000e620008000800 */
[----:B------:R-:W-:Y:S01]  /*8630*/  ISETP.GE.OR P0, PT, R221, UR16, P0 ;  /* 0x00000010dd007c0c */ /* 0x000fe20008706670 */
[----:B------:R-:W-:Y:S01]  /*8640*/  BSSY.RECONVERGENT B0, `(.L_x_1494) ;  /* 0x00003ed000007945 */ /* 0x000fe20003800200 */
[----:B------:R-:W-:-:S06]  /*8650*/  USHF.L.U32 UR8, UR5, 0x5, URZ ;  /* 0x0000000505087899 */ /* 0x000fcc00080006ff */
[----:B------:R-:W-:-:S04]  /*8660*/  LOP3.LUT P1, RZ, R58, UR8, RZ, 0xfc, !PT ;  /* 0x000000083aff7c12 */ /* 0x000fc8000f82fcff */
[----:B------:R-:W-:Y:S01]  /*8670*/  ISETP.GE.OR P1, PT, R221, UR16, P1 ;  /* 0x00000010dd007c0c */ /* 0x000fe20008f26670 */
[----:B-1----:R-:W-:-:S05]  /*8680*/  FFMA R226, R226, R57, UR9 ;  /* 0x00000009e2e27e23 */ /* 0x002fca0008000039 */
[----:B------:R-:W-:-:S07]  /*8690*/  FSETP.GEU.AND P2, PT, |R226|, 1.175494350822287508e-38, PT ;  /* 0x00800000e200780b */ /* 0x000fce0003f4e200 */
[----:B------:R-:W1:Y:S08]  /*86a0*/  @!P1 LDC.64 R66, c[0x0][0x398] ;  /* 0x0000e600ff429b82 */ /* 0x000e700000000a00 */
[----:B------:R-:W2:Y:S01]  /*86b0*/  @!P1 LDC.64 R64, c[0x0][0x3a0] ;  /* 0x0000e800ff409b82 */ /* 0x000ea20000000a00 */
[----:B------:R-:W-:-:S04]  /*86c0*/  @!P2 FMUL R226, R226, 16777216 ;  /* 0x4b800000e2e2a820 */ /* 0x000fc80000400000 */
[----:B------:R-:W3:Y:S01]  /*86d0*/  MUFU.RSQ R220, R226 ;  /* 0x000000e200dc7308 */ /* 0x000ee20000001400 */
[----:B-1----:R-:W-:-:S05]  /*86e0*/  @!P1 IMAD.WIDE R66, R221, 0x4, R66 ;  /* 0x00000004dd429825 */ /* 0x002fca00078e0242 */
[----:B------:R1:W-:Y:S01]  /*86f0*/  @!P1 STG.E desc[UR12][R66.64], R225 ;  /* 0x000000e142009986 */ /* 0x0003e2000c10190c */
[----:B---3--:R-:W-:Y:S01]  /*8700*/  @!P2 FMUL R220, R220, 4096 ;  /* 0x45800000dcdca820 */ /* 0x008fe20000400000 */
        /* <DEDUP_REMOVED lines=20> */
[----:B------:R-:W-:Y:S01]  /*8850*/  IMAD R229, R221, UR17, RZ ;  /* 0x00000011dde57c24 */ /* 0x000fe2000f8e02ff */
        /* <DEDUP_REMOVED lines=9> */
[----:B------:R-:W-:Y:S01]  /*88f0*/  FFMA R234, R130, R234, R53 ;  /* 0x000000ea82ea7223 */ /* 0x000fe20000000035 */
[----:B------:R-:W-:-:S11]  /*8900*/  FFMA R233, R128, R226, R49 ;  /* 0x000000e280e97223 */ /* 0x000fd60000000031 */
[----:B------:R-:W-:Y:S05]  /*8910*/  @!P0 BRA `(.L_x_1496) ;  /* 0x0000000000e88947 */ /* 0x000fea0003800000 */
[----:B------:R-:W-:Y:S01]  /*8920*/  UISETP.NE.AND UP0, UPT, UR14, URZ, UPT ;  /* 0x000000ff0e00728c */ /* 0x000fe2000bf05270 */
[----:B------:R-:W-:Y:S08]  /*8930*/  BSSY.RECONVERGENT B1, `(.L_x_1496) ;  /* 0x0000038000017945 */ /* 0x000ff00003800200 */
[----:B------:R-:W-:Y:S05]  /*8940*/  BRA.U UP0, `(.L_x_1497) ;  /* 0x0000000100607547 */ /* 0x000fea000b800000 */
[C---:B------:R-:W-:Y:S02]  /*8950*/  LEA R226, R224.reuse, 0x1, 0x3 ;  /* 0x00000001e0e27811 */ /* 0x040fe400078e18ff */
[----:B------:R-:W-:Y:S02]  /*8960*/  LEA R227, R224, 0x2, 0x3 ;  /* 0x00000002e0e37811 */ /* 0x000fe400078e18ff */
[----:B------:R-:W-:Y:S02]  /*8970*/  ISETP.GE.AND P1, PT, R226, UR17, PT ;  /* 0x00000011e2007c0c */ /* 0x000fe4000bf26270 */
[----:B------:R-:W-:Y:S02]  /*8980*/  LEA R226, R224, 0x3, 0x3 ;  /* 0x00000003e0e27811 */ /* 0x000fe400078e18ff */
[----:B------:R-:W-:Y:S02]  /*8990*/  ISETP.GE.AND P2, PT, R227, UR17, PT ;  /* 0x00000011e3007c0c */ /* 0x000fe4000bf46270 */
[----:B------:R-:W-:-:S02]  /*89a0*/  ISETP.GE.AND P3, PT, R226, UR17, PT ;  /* 0x00000011e2007c0c */ /* 0x000fc4000bf66270 */
[----:B------:R-:W-:Y:S02]  /*89b0*/  LEA R226, R224, 0x4, 0x3 ;  /* 0x00000004e0e27811 */ /* 0x000fe400078e18ff */
[----:B------:R-:W-:Y:S02]  /*89c0*/  FMNMX R153, R153, |R64|, !PT ;  /* 0x4000004099997209 */ /* 0x000fe40007800000 */
[----:B------:R-:W-:Y:S02]  /*89d0*/  ISETP.GE.AND P4, PT, R226, UR17, PT ;  /* 0x00000011e2007c0c */ /* 0x000fe4000bf86270 */
[----:B------:R-:W-:Y:S02]  /*89e0*/  @!P1 FMNMX R153, R153, |R65|, !PT ;  /* 0x4000004199999209 */ /* 0x000fe40007800000 */
[C---:B------:R-:W-:Y:S02]  /*89f0*/  LEA R226, R224.reuse, 0x6, 0x3 ;  /* 0x00000006e0e27811 */ /* 0x040fe400078e18ff */
[----:B------:R-:W-:-:S02]  /*8a00*/  LEA R227, R224, 0x5, 0x3 ;  /* 0x00000005e0e37811 */ /* 0x000fc400078e18ff */
[----:B------:R-:W-:Y:S02]  /*8a10*/  @!P2 FMNMX R153, R153, |R66|, !PT ;  /* 0x400000429999a209 */ /* 0x000fe40007800000 */
[----:B------:R-:W-:Y:S02]  /*8a20*/  ISETP.GE.AND P2, PT, R226, UR17, PT ;  /* 0x00000011e2007c0c */ /* 0x000fe4000bf46270 */
[----:B------:R-:W-:Y:S02]  /*8a30*/  LEA R226, R224, 0x7, 0x3 ;  /* 0x00000007e0e27811 */ /* 0x000fe400078e18ff */
[----:B------:R-:W-:Y:S02]  /*8a40*/  ISETP.GE.AND P1, PT, R227, UR17, PT ;  /* 0x00000011e3007c0c */ /* 0x000fe4000bf26270 */
[----:B------:R-:W-:Y:S02]  /*8a50*/  @!P3 FMNMX R153, R153, |R67|, !PT ;  /* 0x400000439999b209 */ /* 0x000fe40007800000 */
[----:B------:R-:W-:-:S02]  /*8a60*/  ISETP.GE.AND P3, PT, R226, UR17, PT ;  /* 0x00000011e2007c0c */ /* 0x000fc4000bf66270 */
[----:B------:R-:W-:-:S07]  /*8a70*/  @!P4 FMNMX R153, R153, |R228|, !PT ;  /* 0x400000e49999c209 */ /* 0x000fce0007800000 */
[----:B------:R-:W-:-:S04]  /*8a80*/  @!P1 FMNMX R153, R153, |R232|, !PT ;  /* 0x400000e899999209 */ /* 0x000fc80007800000 */
[----:B------:R-:W-:Y:S01]  /*8a90*/  @!P2 FMNMX R153, R153, |R234|, !PT ;  /* 0x400000ea9999a209 */ /* 0x000fe20007800000 */
[----:B------:R-:W-:Y:S06]  /*8aa0*/  @P3 BRA `(.L_x_1498) ;  /* 0x0000000000803947 */ /* 0x000fec0003800000 */
[----:B------:R-:W-:Y:S01]  /*8ab0*/  FMNMX R153, R153, |R233|, !PT ;  /* 0x400000e999997209 */ /* 0x000fe20007800000 */
[----:B------:R-:W-:Y:S06]  /*8ac0*/  BRA `(.L_x_1498) ;  /* 0x0000000000787947 */ /* 0x000fec0003800000 */
.L_x_1497:
[C---:B------:R-:W-:Y:S02]  /*8ad0*/  LEA R226, R224.reuse, 0x1, 0x3 ;  /* 0x00000001e0e27811 */ /* 0x040fe400078e18ff */
[----:B------:R-:W-:Y:S02]  /*8ae0*/  LEA R227, R224, 0x2, 0x3 ;  /* 0x00000002e0e37811 */ /* 0x000fe400078e18ff */
[----:B------:R-:W-:Y:S02]  /*8af0*/  ISETP.GE.AND P6, PT, R226, UR17, PT ;  /* 0x00000011e2007c0c */ /* 0x000fe4000bfc6270 */
[C---:B------:R-:W-:Y:S02]  /*8b00*/  LEA R226, R224.reuse, 0x3, 0x3 ;  /* 0x00000003e0e27811 */ /* 0x040fe400078e18ff */
[----:B------:R-:W-:Y:S02]  /*8b10*/  ISETP.GE.AND P5, PT, R227, UR17, PT ;  /* 0x00000011e3007c0c */ /* 0x000fe4000bfa6270 */
[----:B------:R-:W-:-:S02]  /*8b20*/  LEA R227, R224, 0x4, 0x3 ;  /* 0x00000004e0e37811 */ /* 0x000fc400078e18ff */
[----:B------:R-:W-:Y:S02]  /*8b30*/  ISETP.GE.AND P4, PT, R226, UR17, PT ;  /* 0x00000011e2007c0c */ /* 0x000fe4000bf86270 */
[-C--:B------:R-:W-:Y:S01]  /*8b40*/  FMNMX R153, R153, |R64|.reuse, !PT ;  /* 0x4000004099997209 */ /* 0x080fe20007800000 */
[----:B-----5:R-:W-:Y:S01]  /*8b50*/  FMUL R64, R136, R64 ;  /* 0x0000004088407220 */ /* 0x020fe20000400000 */
[----:B------:R-:W-:Y:S02]  /*8b60*/  ISETP.GE.AND P3, PT, R227, UR17, PT ;  /* 0x00000011e3007c0c */ /* 0x000fe4000bf66270 */
[----:B------:R-:W-:Y:S02]  /*8b70*/  LEA R226, R224, 0x5, 0x3 ;  /* 0x00000005e0e27811 */ /* 0x000fe400078e18ff */
[-C--:B------:R-:W-:Y:S01]  /*8b80*/  @!P6 FMNMX R153, R153, |R65|.reuse, !PT ;  /* 0x400000419999e209 */ /* 0x080fe20007800000 */
[----:B------:R-:W-:Y:S01]  /*8b90*/  @!P6 FMUL R65, R136, R65 ;  /* 0x000000418841e220 */ /* 0x000fe20000400000 */
[----:B------:R-:W-:-:S02]  /*8ba0*/  LEA R227, R224, 0x6, 0x3 ;  /* 0x00000006e0e37811 */ /* 0x000fc400078e18ff */
[----:B------:R-:W-:Y:S02]  /*8bb0*/  ISETP.GE.AND P2, PT, R226, UR17, PT ;  /* 0x00000011e2007c0c */ /* 0x000fe4000bf46270 */
[-C--:B------:R-:W-:Y:S01]  /*8bc0*/  @!P5 FMNMX R153, R153, |R66|.reuse, !PT ;  /* 0x400000429999d209 */ /* 0x080fe20007800000 */
[----:B------:R-:W-:Y:S01]  /*8bd0*/  @!P5 FMUL R66, R136, R66 ;  /* 0x000000428842d220 */ /* 0x000fe20000400000 */
[----:B------:R-:W-:Y:S02]  /*8be0*/  ISETP.GE.AND P1, PT, R227, UR17, PT ;  /* 0x00000011e3007c0c */ /* 0x000fe4000bf26270 */
[----:B------:R-:W-:Y:S02]  /*8bf0*/  LEA R226, R224, 0x7, 0x3 ;  /* 0x00000007e0e27811 */ /* 0x000fe400078e18ff */
[-C--:B------:R-:W-:Y:S01]  /*8c00*/  @!P4 FMNMX R153, R153, |R67|.reuse, !PT ;  /* 0x400000439999c209 */ /* 0x080fe20007800000 */
[----:B------:R-:W-:Y:S01]  /*8c10*/  @!P4 FMUL R67, R136, R67 ;  /* 0x000000438843c220 */ /* 0x000fe20000400000 */
[----:B------:R-:W-:-:S02]  /*8c20*/  ISETP.GE.AND P6, PT, R226, UR17, PT ;  /* 0x00000011e2007c0c */ /* 0x000fc4000bfc6270 */
        /* <DEDUP_REMOVED lines=8> */
.L_x_1498:
[----:B------:R-:W-:Y:S05]  /*8cb0*/  BSYNC.RECONVERGENT B1 ;  /* 0x0000000000017941 */ /* 0x000fea0003800200 */
.L_x_1496:
[----:B------:R-:W1:Y:S01]  /*8cc0*/  LDC.64 R226, c[0x0][0x3c8] ;  /* 0x0000f200ffe27b82 */ /* 0x000e620000000a00 */
[----:B------:R-:W-:Y:S01]  /*8cd0*/  IMAD R231, R224, 0x8, R229 ;  /* 0x00000008e0e77824 */ /* 0x000fe200078e02e5 */
[----:B------:R-:W-:Y:S01]  /*8ce0*/  ISETP.GT.U32.AND P2, PT, R151, 0x7, PT ;  /* 0x000000079700780c */ /* 0x000fe20003f44070 */
[----:B------:R-:W-:Y:S01]  /*8cf0*/  BSSY.RECONVERGENT B1, `(.L_x_1499) ;  /* 0x000001f000017945 */ /* 0x000fe20003800200 */
[----:B------:R-:W-:Y:S02]  /*8d00*/  F2FP.BF16.F32.PACK_AB R64, R65, R64 ;  /* 0x000000404140723e */ /* 0x000fe400000010ff */
[----:B------:R-:W-:Y:S02]  /*8d10*/  F2FP.BF16.F32.PACK_AB R65, R67, R66 ;  /* 0x000000424341723e */ /* 0x000fe400000010ff */
[----:B------:R-:W-:Y:S02]  /*8d20*/  F2FP.BF16.F32.PACK_AB R66, R232, R228 ;  /* 0x000000e4e842723e */ /* 0x000fe400000010ff */
[----:B------:R-:W-:Y:S01]  /*8d30*/  F2FP.BF16.F32.PACK_AB R67, R233, R234 ;  /* 0x000000eae943723e */ /* 0x000fe200000010ff */
[----:B-1----:R-:W-:-:S03]  /*8d40*/  IMAD.WIDE R230, R231, 0x2, R226 ;  /* 0x00000002e7e67825 */ /* 0x002fc600078e02e2 */
[----:B------:R-:W-:-:S13]  /*8d50*/  LOP3.LUT P1, RZ, R230, 0xf, RZ, 0xc0, !PT ;  /* 0x0000000fe6ff7812 */ /* 0x000fda000782c0ff */
[----:B------:R-:W-:Y:S05]  /*8d60*/  @!P1 BRA P2, `(.L_x_1500) ;  /* 0x0000000000589947 */ /* 0x000fea0001000000 */
[C---:B------:R-:W-:Y:S02]  /*8d70*/  ISETP.GE.U32.AND P3, PT, R151.reuse, 0x2, PT ;  /* 0x000000029700780c */ /* 0x040fe40003f66070 */
        /* <DEDUP_REMOVED lines=21> */
.L_x_1500:
[----:B------:R1:W-:Y:S02]  /*8ed0*/  STG.E.128 desc[UR12][R230.64], R64 ;  /* 0x00000040e6007986 */ /* 0x0003e4000c101d0c */
.L_x_1501:
[----:B------:R-:W-:Y:S05]  /*8ee0*/  BSYNC.RECONVERGENT B1 ;  /* 0x0000000000017941 */ /* 0x000fea0003800200 */
.L_x_1499:
[----:B------:R-:W-:-:S04]  /*8ef0*/  ISETP.GE.AND P1, PT, R80, UR17, PT ;  /* 0x0000001150007c0c */ /* 0x000fc8000bf26270 */
[----:B------:R-:W-:-:S13]  /*8f00*/  ISETP.GE.OR P1, PT, R221, UR16, P1 ;  /* 0x00000010dd007c0c */ /* 0x000fda0008f26670 */
[----:B------:R-:W-:Y:S05]  /*8f10*/  @P1 BRA `(.L_x_1495) ;  /* 0x00000034007c1947 */ /* 0x000fea0003800000 */
[--C-:B-1----:R-:W-:Y:S01]  /*8f20*/  FADD R65, R160, -R225.reuse ;  /* 0x800000e1a0417221 */ /* 0x102fe20000000000 */
[--C-:B------:R-:W-:Y:S01]  /*8f30*/  FADD R67, R212, -R225.reuse ;  /* 0x800000e1d4437221 */ /* 0x100fe20000000000 */
[--C-:B------:R-:W-:Y:S01]  /*8f40*/  FADD R221, R168, -R225.reuse ;  /* 0x800000e1a8dd7221 */ /* 0x100fe20000000000 */
[--C-:B--2---:R-:W-:Y:S01]  /*8f50*/  FADD R231, R211, -R225.reuse ;  /* 0x800000e1d3e77221 */ /* 0x104fe20000000000 */
        /* <DEDUP_REMOVED lines=60> */
.L_x_1503:
        /* <DEDUP_REMOVED lines=22> */
.L_x_1504:
[----:B------:R-:W-:Y:S05]  /*9480*/  BSYNC.RECONVERGENT B1 ;  /* 0x0000000000017941 */ /* 0x000fea0003800200 */
.L_x_1502:
[----:B------:R-:W-:Y:S01]  /*9490*/  IMAD.IADD R231, R80, 0x1, R229 ;  /* 0x0000000150e77824 */ /* 0x000fe200078e02e5 */
        /* <DEDUP_REMOVED lines=34> */
.L_x_1506:
[----:B------:R-:W-:Y:S05]  /*96c0*/  BSYNC.RECONVERGENT B1 ;  /* 0x0000000000017941 */ /* 0x000fea0003800200 */
.L_x_1505:
        /* <DEDUP_REMOVED lines=65> */
.L_x_1508:
        /* <DEDUP_REMOVED lines=22> */
.L_x_1509:
[----:B------:R-:W-:Y:S05]  /*9c40*/  BSYNC.RECONVERGENT B1 ;  /* 0x0000000000017941 */ /* 0x000fea0003800200 */
.L_x_1507:
        /* <DEDUP_REMOVED lines=35> */
.L_x_1511:
[----:B------:R-:W-:Y:S05]  /*9e80*/  BSYNC.RECONVERGENT B1 ;  /* 0x0000000000017941 */ /* 0x000fea0003800200 */
.L_x_1510:
        /* <DEDUP_REMOVED lines=65> */
.L_x_1513:
        /* <DEDUP_REMOVED lines=22> */
.L_x_1514:
[----:B------:R-:W-:Y:S05]  /*a400*/  BSYNC.RECONVERGENT B1 ;  /* 0x0000000000017941 */ /* 0x000fea0003800200 */
.L_x_1512:
        /* <DEDUP_REMOVED lines=35> */
.L_x_1516:
[----:B------:R-:W-:Y:S05]  /*a640*/  BSYNC.RECONVERGENT B1 ;  /* 0x0000000000017941 */ /* 0x000fea0003800200 */
.L_x_1515:
        /* <DEDUP_REMOVED lines=65> */
.L_x_1518:
        /* <DEDUP_REMOVED lines=22> */
.L_x_1519:
[----:B------:R-:W-:Y:S05]  /*abc0*/  BSYNC.RECONVERGENT B1 ;  /* 0x0000000000017941 */ /* 0x000fea0003800200 */
.L_x_1517:
        /* <DEDUP_REMOVED lines=35> */
.L_x_1521:
[----:B------:R-:W-:Y:S05]  /*ae00*/  BSYNC.RECONVERGENT B1 ;  /* 0x0000000000017941 */ /* 0x000fea0003800200 */
.L_x_1520:
        /* <DEDUP_REMOVED lines=65> */
.L_x_1523:
        /* <DEDUP_REMOVED lines=22> */
.L_x_1524:
[----:B------:R-:W-:Y:S05]  /*b380*/  BSYNC.RECONVERGENT B1 ;  /* 0x0000000000017941 */ /* 0x000fea0003800200 */
.L_x_1522:
        /* <DEDUP_REMOVED lines=35> */
.L_x_1526:
[----:B------:R-:W-:Y:S05]  /*b5c0*/  BSYNC.RECONVERGENT B1 ;  /* 0x0000000000017941 */ /* 0x000fea0003800200 */
.L_x_1525:
        /* <DEDUP_REMOVED lines=65> */
.L_x_1528:
        /* <DEDUP_REMOVED lines=22> */
.L_x_1529:
[----:B------:R-:W-:Y:S05]  /*bb40*/  BSYNC.RECONVERGENT B1 ;  /* 0x0000000000017941 */ /* 0x000fea0003800200 */
.L_x_1527:
        /* <DEDUP_REMOVED lines=35> */
.L_x_1531:
[----:B------:R-:W-:Y:S05]  /*bd80*/  BSYNC.RECONVERGENT B1 ;  /* 0x0000000000017941 */ /* 0x000fea0003800200 */
.L_x_1530:
[----:B------:R-:W-:Y:S05]  /*bd90*/  @P2 BRA `(.L_x_1495) ;  /* 0x0000000400dc2947 */ /* 0x000fea0003800000 */
[--C-:B-12---:R-:W-:Y:S01]  /*bda0*/  FADD R65, R154, -R225.reuse ;  /* 0x800000e19a417221 */ /* 0x106fe20000000000 */
[--C-:B------:R-:W-:Y:S01]  /*bdb0*/  FADD R67, R193, -R225.reuse ;  /* 0x800000e1c1437221 */ /* 0x100fe20000000000 */
[--C-:B------:R-:W-:Y:S01]  /*bdc0*/  FADD R221, R162, -R225.reuse ;  /* 0x800000e1a2dd7221 */ /* 0x100fe20000000000 */
[--C-:B------:R-:W-:Y:S01]  /*bdd0*/  FADD R231, R194, -R225.reuse ;  /* 0x800000e1c2e77221 */ /* 0x100fe20000000000 */
[--C-:B------:R-:W-:Y:S01]  /*bde0*/  FADD R233, R170, -R225.reuse ;  /* 0x800000e1aae97221 */ /* 0x100fe20000000000 */
[-C--:B------:R-:W-:Y:S01]  /*bdf0*/  FMUL R64, R65, R220.reuse ;  /* 0x000000dc41407220 */ /* 0x080fe20000400000 */
[--C-:B------:R-:W-:Y:S01]  /*be00*/  FADD R235, R195, -R225.reuse ;  /* 0x800000e1c3eb7221 */ /* 0x100fe20000000000 */
[-C--:B------:R-:W-:Y:S01]  /*be10*/  FMUL R65, R67, R220.reuse ;  /* 0x000000dc43417220 */ /* 0x080fe20000400000 */
[--C-:B------:R-:W-:Y:S01]  /*be20*/  FADD R239, R196, -R225.reuse ;  /* 0x800000e1c4ef7221 */ /* 0x100fe20000000000 */
[----:B------:R-:W-:Y:S01]  /*be30*/  FADD R237, R192, -R225 ;  /* 0x800000e1c0ed7221 */ /* 0x000fe20000000000 */
        /* <DEDUP_REMOVED lines=22> */
[----:B------:R-:W-:Y:S01]  /*bfa0*/  VIADD R232, R152, 0x6 ;  /* 0x0000000698e87836 */ /* 0x000fe20000000000 */
        /* <DEDUP_REMOVED lines=31> */
.L_x_1533:
        /* <DEDUP_REMOVED lines=22> */
.L_x_1534:
[----:B------:R-:W-:Y:S05]  /*c300*/  BSYNC.RECONVERGENT B1 ;  /* 0x0000000000017941 */ /* 0x000fea0003800200 */
.L_x_1532:
[----:B------:R-:W-:Y:S01]  /*c310*/  IMAD.IADD R229, R152, 0x1, R229 ;  /* 0x0000000198e57824 */ /* 0x000fe200078e02e5 */
        /* <DEDUP_REMOVED lines=31> */
.L_x_1495:
[----:B------:R-:W-:Y:S05]  /*c510*/  BSYNC.RECONVERGENT B0 ;  /* 0x0000000000007941 */ /* 0x000fea0003800200 */
.L_x_1494:
[----:B------:R-:W0:Y:S02]  /*c520*/  LDCU UR8, c[0x0][0x380] ;  /* 0x00007000ff0877ac */ /* 0x000e240008000800 */
[----:B0-----:R-:W-:-:S04]  /*c530*/  ULEA UR10, UR8, UR10, 0x2 ;  /* 0x0000000a080a7291 */ /* 0x001fc8000f8e10ff */
[----:B------:R-:W-:-:S09]  /*c540*/  UISETP.GE.AND UP0, UPT, UR10, UR16, UPT ;  /* 0x000000100a00728c */ /* 0x000fd2000bf06270 */
[----:B------:R-:W-:Y:S05]  /*c550*/  BRA.U !UP0, `(.L_x_1535) ;  /* 0xffffff7908a07547 */ /* 0x000fea000b83ffff */
.L_x_1437:
        /* <DEDUP_REMOVED lines=38> */
.L_x_1544:
[----:B------:R-:W-:Y:S02]  /*c7c0*/  ISETP.NE.AND P0, PT, R59, RZ, PT ;  /* 0x000000ff3b00720c */ /* 0x000fe40003f05270 */
[----:B-1----:R-:W-:-:S11]  /*c7d0*/  FMNMX R5, R3, R2, !PT ;  /* 0x0000000203057209 */ /* 0x002fd60007800000 */
[----:B------:R-:W-:Y:S05]  /*c7e0*/  @P0 BRA `(.L_x_1537) ;  /* 0x0000000000080947 */ /* 0x000fea0003800000 */
[----:B0-----:R-:W0:Y:S02]  /*c7f0*/  LDC.64 R2, c[0x0][0x3f8] ;  /* 0x0000fe00ff027b82 */ /* 0x001e240000000a00 */
[----:B0-----:R1:W-:Y:S02]  /*c800*/  REDG.E.MAX.S32.STRONG.GPU desc[UR12][R2.64], R5 ;  /* 0x000000050200798e */ /* 0x0013e4000d12e30c */
.L_x_1537:
[----:B------:R-:W-:Y:S05]  /*c810*/  BSYNC B0 ;  /* 0x0000000000007941 */ /* 0x000fea0003800000 */
.L_x_1536:
        /* <DEDUP_REMOVED lines=15> */
[----:B--234-:R-:W-:Y:S05]  /*c910*/  CALL.REL.NOINC `($__internal_6_$__cuda_sm20_rcp_rn_f32_slowpath) ;  /* 0x0000000000607944 */ /* 0x01cfea0003c00000 */
[----:B------:R-:W-:Y:S01]  /*c920*/  IMAD.MOV.U32 R5, RZ, RZ, R57 ;  /* 0x000000ffff057224 */ /* 0x000fe200078e0039 */
[----:B------:R-:W-:Y:S06]  /*c930*/  BRA `(.L_x_1541) ;  /* 0x0000000000107947 */ /* 0x000fec0003800000 */
.L_x_1540:
[----:B------:R-:W0:Y:S02]  /*c940*/  MUFU.RCP R5, R136 ;  /* 0x0000008800057308 */ /* 0x000e240000001000 */
[----:B0-----:R-:W-:-:S04]  /*c950*/  FFMA R0, R136, R5, -1 ;  /* 0xbf80000088007423 */ /* 0x001fc80000000005 */
[----:B------:R-:W-:-:S04]  /*c960*/  FADD.FTZ R0, -R0, -RZ ;  /* 0x800000ff00007221 */ /* 0x000fc80000010100 */
[----:B------:R-:W-:-:S07]  /*c970*/  FFMA R5, R5, R0, R5 ;  /* 0x0000000005057223 */ /* 0x000fce0000000005 */
.L_x_1541:
[----:B------:R-:W-:Y:S05]  /*c980*/  BSYNC.RECONVERGENT B0 ;  /* 0x0000000000007941 */ /* 0x000fea0003800200 */
.L_x_1539:
[----:B------:R-:W0:Y:S02]  /*c990*/  LDC.64 R2, c[0x0][0x3f0] ;  /* 0x0000fc00ff027b82 */ /* 0x000e240000000a00 */
[----:B0-----:R-:W-:Y:S01]  /*c9a0*/  STG.E desc[UR12][R2.64], R5 ;  /* 0x0000000502007986 */ /* 0x001fe2000c10190c */
[----:B------:R-:W-:Y:S05]  /*c9b0*/  EXIT ;  /* 0x000000000000794d */ /* 0x000fea0003800000 */
.L_x_1538:
[----:B------:R-:W-:Y:S02]  /*c9c0*/  IMAD.MOV.U32 R5, RZ, RZ, 0x2 ;  /* 0x00000002ff057424 */ /* 0x000fe400078e00ff */
[----:B------:R-:W-:Y:S02]  /*c9d0*/  IMAD.MOV.U32 R7, RZ, RZ, 0x1f ;  /* 0x0000001fff077424 */ /* 0x000fe400078e00ff */
[----:B------:R-:W-:-:S07]  /*c9e0*/  IMAD.MOV.U32 R4, RZ, RZ, -0x1 ;  /* 0xffffffffff047424 */ /* 0x000fce00078e00ff */
[----:B012345:R-:W-:Y:S05]  /*c9f0*/  WARPSYNC.COLLECTIVE R4, `(.L_x_1542) ;  /* 0x0000000004087348 */ /* 0x03ffea0003c00000 */
[----:B01----:R0:W1:Y:S02]  /*ca00*/  SHFL.DOWN P0, R2, R0, R5, R7 ;  /* 0x0800000500027389 */ /* 0x0030640000000007 */
[----:B012345:R-:W-:Y:S05]  /*ca10*/  ENDCOLLECTIVE ;  /* 0x000000000000791b */ /* 0x03ffea0003800000 */
.L_x_1542:
[----:B------:R-:W-:Y:S02]  /*ca20*/  IMAD.MOV.U32 R5, RZ, RZ, 0x1 ;  /* 0x00000001ff057424 */ /* 0x000fe400078e00ff */
[----:B------:R-:W-:-:S05]  /*ca30*/  IMAD.MOV.U32 R3, RZ, RZ, R2 ;  /* 0x000000ffff037224 */ /* 0x000fca00078e0002 */
[----:B------:R-:W-:-:S05]  /*ca40*/  FMNMX R3, R3, R0, !PT ;  /* 0x0000000003037209 */ /* 0x000fca0007800000 */
[----:B------:R-:W-:-:S07]  /*ca50*/  IMAD.MOV.U32 R0, RZ, RZ, R3 ;  /* 0x000000ffff007224 */ /* 0x000fce00078e0003 */
[----:B------:R-:W-:Y:S05]  /*ca60*/  WARPSYNC.COLLECTIVE R4, `(.L_x_1543) ;  /* 0x0000000004087348 */ /* 0x000fea0003c00000 */
[----:B------:R0:W1:Y:S02]  /*ca70*/  SHFL.DOWN P0, R2, R0, R5, R7 ;  /* 0x0800000500027389 */ /* 0x0000640000000007 */
[----:B01----:R-:W-:Y:S05]  /*ca80*/  ENDCOLLECTIVE ;  /* 0x000000000000791b */ /* 0x003fea0003800000 */
.L_x_1543:
[----:B------:R-:W-:Y:S05]  /*ca90*/  BRA `(.L_x_1544) ;  /* 0xfffffffc00487947 */ /* 0x000fea000383ffff */
        .weak           $__internal_6_$__cuda_sm20_rcp_rn_f32_slowpath
        .type           $__internal_6_$__cuda_sm20_rcp_rn_f32_slowpath,@function
        .size           $__internal_6_$__cuda_sm20_rcp_rn_f32_slowpath,(.L_x_12874 - $__internal_6_$__cuda_sm20_rcp_rn_f32_slowpath)
$__internal_6_$__cuda_sm20_rcp_rn_f32_slowpath:
        /* <DEDUP_REMOVED lines=15> */
.L_x_1546:
        /* <DEDUP_REMOVED lines=33> */
.L_x_1548:
[----:B------:R0:W1:Y:S02]  /*cda0*/  MUFU.RCP R64, R136 ;  /* 0x0000008800407308 */ /* 0x0000640000001000 */
.L_x_1547:
[----:B------:R-:W-:Y:S05]  /*cdb0*/  BSYNC.RECONVERGENT B1 ;  /* 0x0000000000017941 */ /* 0x000fea0003800200 */
.L_x_1545:
[----:B-1----:R-:W-:Y:S02]  /*cdc0*/  IMAD.MOV.U32 R57, RZ, RZ, R64 ;  /* 0x000000ffff397224 */ /* 0x002fe400078e0040 */
[----:B------:R-:W-:Y:S02]  /*cdd0*/  IMAD.MOV.U32 R64, RZ, RZ, R0 ;  /* 0x000000ffff407224 */ /* 0x000fe400078e0000 */
[----:B------:R-:W-:-:S04]  /*cde0*/  IMAD.MOV.U32 R65, RZ, RZ, 0x0 ;  /* 0x00000000ff417424 */ /* 0x000fc800078e00ff */
[----:B0-----:R-:W-:Y:S05]  /*cdf0*/  RET.REL.NODEC R64 `(_ZN18transformer_engine13normalization21ln_fwd_general_kernelINS0_13Kernel_traitsI13__nv_bfloat16S3_S3_fjLj2048ELj1ELj4ELj1ELj16ENS0_18Kernel_traits_baseILj2048ES3_S3_S3_fjLj128EEEEEEEvNS0_19ForwardKernelParamsE) ;  /* 0xffffff3040807950 */ /* 0x001fea0003c3ffff */
.L_x_1549:
        /* <DEDUP_REMOVED lines=16> */
.L_x_12874:


//--------------------- .text._ZN18transformer_engine13normalization21ln_fwd_general_kernelINS0_13Kernel_traitsIff6__halffjLj2048ELj1ELj4ELj1ELj16ENS0_18Kernel_traits_baseILj2048EffS3_fjLj128EEEEEEEvNS0_19ForwardKernelParamsE --------------------------
	.section	.text._ZN18transformer_engine13normalization21ln_fwd_general_kernelINS0_13Kernel_traitsIff6__halffjLj2048ELj1ELj4ELj1ELj16ENS0_18Kernel_traits_baseILj2048EffS3_fjLj128EEEEEEEvNS0_19ForwardKernelParamsE,"ax",@progbits
	.align	128
        .global         _ZN18transformer_engine13normalization21ln_fwd_general_kernelINS0_13Kernel_traitsIff6__halffjLj2048ELj1ELj4ELj1ELj16ENS0_18Kernel_traits_baseILj2048EffS3_fjLj128EEEEEEEvNS0_19ForwardKernelParamsE
        .type           _ZN18transformer_engine13normalization21ln_fwd_general_kernelINS0_13Kernel_traitsIff6__halffjLj2048ELj1ELj4ELj1ELj16ENS0_18Kernel_traits_baseILj2048EffS3_fjLj128EEEEEEEvNS0_19ForwardKernelParamsE,@function
        .size           _ZN18transformer_engine13normalization21ln_fwd_general_kernelINS0_13Kernel_traitsIff6__halffjLj2048ELj1ELj4ELj1ELj16ENS0_18Kernel_traits_baseILj2048EffS3_fjLj128EEEEEEEvNS0_19ForwardKernelParamsE,(.L_x_12875 - _ZN18transformer_engine13normalization21ln_fwd_general_kernelINS0_13Kernel_traitsIff6__halffjLj2048ELj1ELj4ELj1ELj16ENS0_18Kernel_traits_baseILj2048EffS3_fjLj128EEEEEEEvNS0_19ForwardKernelParamsE)
        .other          _ZN18transformer_engine13normalization21ln_fwd_general_kernelINS0_13Kernel_traitsIff6__halffjLj2048ELj1ELj4ELj1ELj16ENS0_18Kernel_traits_baseILj2048EffS3_fjLj128EEEEEEEvNS0_19ForwardKernelParamsE,@"STO_CUDA_ENTRY STV_DEFAULT"
_ZN18transformer_engine13normalization21ln_fwd_general_kernelINS0_13Kernel_traitsIff6__halffjLj2048ELj1ELj4ELj1ELj16ENS0_18Kernel_traits_baseILj2048EffS3_fjLj128EEEEEEEvNS0_19ForwardKernelParamsE:
.text._ZN18transformer_engine13normalization21ln_fwd_general_kernelINS0_13Kernel_traitsIff6__halffjLj2048ELj1ELj4ELj1ELj16ENS0_18Kernel_traits_baseILj2048EffS3_fjLj128EEEEEEEvNS0_19ForwardKernelParamsE:
        /* <DEDUP_REMOVED lines=32> */
[----:B------:R-:W-:Y:S05]  /*0200*/  CALL.REL.NOINC `($__internal_7_$__cuda_sm20_rcp_rn_f32_slowpath) ;  /* 0x000000c400787944 */ /* 0x000fea0003c00000 */
[----:B------:R-:W-:Y:S05]  /*0210*/  BRA `(.L_x_1551) ;  /* 0x0000000000107947 */ /* 0x000fea0003800000 */
.L_x_1550:
[----:B------:R-:W0:Y:S02]  /*0220*/  MUFU.RCP R163, R162 ;  /* 0x000000a200a37308 */ /* 0x000e240000001000 */
[----:B0-----:R-:W-:-:S04]  /*0230*/  FFMA R0, R162, R163, -1 ;  /* 0xbf800000a2007423 */ /* 0x001fc800000000a3 */
[----:B------:R-:W-:-:S04]  /*0240*/  FADD.FTZ R0, -R0, -RZ ;  /* 0x800000ff00007221 */ /* 0x000fc80000010100 */
[----:B------:R-:W-:-:S07]  /*0250*/  FFMA R163, R163, R0, R163 ;  /* 0x00000000a3a37223 */ /* 0x000fce00000000a3 */
.L_x_1551:
        /* <DEDUP_REMOVED lines=27> */
.L_x_1555:
[----:B------:R0:W5:Y:S02]  /*0410*/  LDG.E.128 R24, desc[UR4][R2.64] ;  /* 0x0000000402187981 */ /* 0x000164000c1e1d00 */
.L_x_1556:
[----:B------:R-:W-:Y:S05]  /*0420*/  BSYNC.RECONVERGENT B1 ;  /* 0x0000000000017941 */ /* 0x000fea0003800200 */
.L_x_1554:
        /* <DEDUP_REMOVED lines=18> */
.L_x_1558:
[----:B------:R0:W5:Y:S02]  /*0550*/  LDG.E.128 R92, desc[UR4][R4.64] ;  /* 0x00000004045c7981 */ /* 0x000164000c1e1d00 */
.L_x_1559:
[----:B------:R-:W-:Y:S05]  /*0560*/  BSYNC.RECONVERGENT B1 ;  /* 0x0000000000017941 */ /* 0x000fea0003800200 */
.L_x_1557:
        /* <DEDUP_REMOVED lines=12> */
.L_x_1561:
        /* <DEDUP_REMOVED lines=10> */
.L_x_1562:
[----:B------:R-:W-:Y:S05]  /*06d0*/  BSYNC.RECONVERGENT B1 ;  /* 0x0000000000017941 */ /* 0x000fea0003800200 */
.L_x_1560:
[----:B01----:R-:W-:Y:S01]  /*06e0*/  IMAD.WIDE R4, R7, 0x4, R2 ;  /* 0x0000000407047825 */ /* 0x003fe200078e0202 */
[----:B------:R-:W-:Y:S02]  /*06f0*/  BSSY.RECONVERGENT B1, `(.L_x_1563) ;  /* 0x0000010000017945 */ /* 0x000fe40003800200 */
[----:B------:R-:W-:-:S04]  /*0700*/  LOP3.LUT P0, RZ, R4, 0xf, RZ, 0xc0, !PT ;  /* 0x0000000f04ff7812 */ /* 0x000fc8000780c0ff */
[----:B------:R-:W-:-:S13]  /*0710*/  ISETP.LT.U32.OR P0, PT, R6, 0x4, P0 ;  /* 0x000000040600780c */ /* 0x000fda0000701470 */
[----:B------:R-:W-:Y:S05]  /*0720*/  @P0 BRA `(.L_x_1564) ;  /* 0x0000000000080947 */ /* 0x000fea0003800000 */
[----:B------:R0:W5:Y:S01]  /*0730*/  LDG.E.128 R88, desc[UR4][R4.64] ;  /* 0x0000000404587981 */ /* 0x000162000c1e1d00 */
[----:B------:R-:W-:Y:S05]  /*0740*/  BRA `(.L_x_1565) ;  /* 0x0000000000287947 */ /* 0x000fea0003800000 */
.L_x_1564:
        /* <DEDUP_REMOVED lines=10> */
.L_x_1565:
[----:B------:R-:W-:Y:S05]  /*07f0*/  BSYNC.RECONVERGENT B1 ;  /* 0x0000000000017941 */ /* 0x000fea0003800200 */
.L_x_1563:
        /* <DEDUP_REMOVED lines=11> */
.L_x_1567:
        /* <DEDUP_REMOVED lines=10> */
.L_x_1568:
[----:B------:R-:W-:Y:S05]  /*0950*/  BSYNC.RECONVERGENT B1 ;  /* 0x0000000000017941 */ /* 0x000fea0003800200 */
.L_x_1566:
[----:B01----:R-:W-:Y:S01]  /*0960*/  IMAD.WIDE R4, R7, 0x4, R2 ;  /* 0x0000000407047825 */ /* 0x003fe200078e0202 */
[----:B------:R-:W-:Y:S02]  /*0970*/  BSSY.RECONVERGENT B1, `(.L_x_1569) ;  /* 0x0000010000017945 */ /* 0x000fe40003800200 */
[----:B------:R-:W-:-:S04]  /*0980*/  LOP3.LUT P0, RZ, R4, 0xf, RZ, 0xc0, !PT ;  /* 0x0000000f04ff7812 */ /* 0x000fc8000780c0ff */
[----:B------:R-:W-:-:S13]  /*0990*/  ISETP.LT.U32.OR P0, PT, R6, 0x4, P0 ;  /* 0x000000040600780c */ /* 0x000fda0000701470 */
[----:B------:R-:W-:Y:S05]  /*09a0*/  @P0 BRA `(.L_x_1570) ;  /* 0x0000000000080947 */ /* 0x000fea0003800000 */
[----:B------:R1:W5:Y:S01]  /*09b0*/  LDG.E.128 R84, desc[UR4][R4.64] ;  /* 0x0000000404547981 */ /* 0x000362000c1e1d00 */
[----:B------:R-:W-:Y:S05]  /*09c0*/  BRA `(.L_x_1571) ;  /* 0x0000000000287947 */ /* 0x000fea0003800000 */
.L_x_1570:
        /* <DEDUP_REMOVED lines=10> */
.L_x_1571:
[----:B------:R-:W-:Y:S05]  /*0a70*/  BSYNC.RECONVERGENT B1 ;  /* 0x0000000000017941 */ /* 0x000fea0003800200 */
.L_x_1569:
        /* <DEDUP_REMOVED lines=11> */
.L_x_1573:
        /* <DEDUP_REMOVED lines=10> */
.L_x_1574:
[----:B------:R-:W-:Y:S05]  /*0bd0*/  BSYNC.RECONVERGENT B1 ;  /* 0x0000000000017941 */ /* 0x000fea0003800200 */
.L_x_1572:
[----:B01----:R-:W-:Y:S01]  /*0be0*/  IMAD.WIDE R4, R7, 0x4, R2 ;  /* 0x0000000407047825 */ /* 0x003fe200078e0202 */
[----:B------:R-:W-:Y:S02]  /*0bf0*/  BSSY.RECONVERGENT B1, `(.L_x_1575) ;  /* 0x0000010000017945 */ /* 0x000fe40003800200 */
[----:B------:R-:W-:-:S04]  /*0c00*/  LOP3.LUT P0, RZ, R4, 0xf, RZ, 0xc0, !PT ;  /* 0x0000000f04ff7812 */ /* 0x000fc8000780c0ff */
[----:B------:R-:W-:-:S13]  /*0c10*/  ISETP.LT.U32.OR P0, PT, R6, 0x4, P0 ;  /* 0x000000040600780c */ /* 0x000fda0000701470 */
[----:B------:R-:W-:Y:S05]  /*0c20*/  @P0 BRA `(.L_x_1576) ;  /* 0x0000000000080947 */ /* 0x000fea0003800000 */
[----:B------:R0:W5:Y:S01]  /*0c30*/  LDG.E.128 R80, desc[UR4][R4.64] ;  /* 0x0000000404507981 */ /* 0x000162000c1e1d00 */
[----:B------:R-:W-:Y:S05]  /*0c40*/  BRA `(.L_x_1577) ;  /* 0x0000000000287947 */ /* 0x000fea0003800000 */
.L_x_1576:
        /* <DEDUP_REMOVED lines=10> */
.L_x_1577:
[----:B------:R-:W-:Y:S05]  /*0cf0*/  BSYNC.RECONVERGENT B1 ;  /* 0x0000000000017941 */ /* 0x000fea0003800200 */
.L_x_1575:
        /* <DEDUP_REMOVED lines=11> */
.L_x_1579:
        /* <DEDUP_REMOVED lines=10> */
.L_x_1580:
[----:B------:R-:W-:Y:S05]  /*0e50*/  BSYNC.RECONVERGENT B1 ;  /* 0x0000000000017941 */ /* 0x000fea0003800200 */
.L_x_1578:
[----:B01----:R-:W-:Y:S01]  /*0e60*/  IMAD.WIDE R4, R7, 0x4, R2 ;  /* 0x0000000407047825 */ /* 0x003fe200078e0202 */
[----:B------:R-:W-:Y:S02]  /*0e70*/  BSSY.RECONVERGENT B1, `(.L_x_1581) ;  /* 0x0000010000017945 */ /* 0x000fe40003800200 */
[----:B------:R-:W-:-:S04]  /*0e80*/  LOP3.LUT P0, RZ, R4, 0xf, RZ, 0xc0, !PT ;  /* 0x0000000f04ff7812 */ /* 0x000fc8000780c0ff */
[----:B------:R-:W-:-:S13]  /*0e90*/  ISETP.LT.U32.OR P0, PT, R6, 0x4, P0 ;  /* 0x000000040600780c */ /* 0x000fda0000701470 */
[----:B------:R-:W-:Y:S05]  /*0ea0*/  @P0 BRA `(.L_x_1582) ;  /* 0x0000000000080947 */ /* 0x000fea0003800000 */
[----:B------:R1:W5:Y:S01]  /*0eb0*/  LDG.E.128 R76, desc[UR4][R4.64] ;  /* 0x00000004044c7981 */ /* 0x000362000c1e1d00 */
[----:B------:R-:W-:Y:S05]  /*0ec0*/  BRA `(.L_x_1583) ;  /* 0x0000000000287947 */ /* 0x000fea0003800000 */
.L_x_1582:
        /* <DEDUP_REMOVED lines=10> */
.L_x_1583:
[----:B------:R-:W-:Y:S05]  /*0f70*/  BSYNC.RECONVERGENT B1 ;  /* 0x0000000000017941 */ /* 0x000fea0003800200 */
.L_x_1581:
        /* <DEDUP_REMOVED lines=11> */
.L_x_1585:
        /* <DEDUP_REMOVED lines=10> */
.L_x_1586:
[----:B------:R-:W-:Y:S05]  /*10d0*/  BSYNC.RECONVERGENT B1 ;  /* 0x0000000000017941 */ /* 0x000fea0003800200 */
.L_x_1584:
[----:B01----:R-:W-:Y:S01]  /*10e0*/  IMAD.WIDE R30, R33, 0x4, R2 ;  /* 0x00000004211e7825 */ /* 0x003fe200078e0202 */
[----:B------:R-:W-:Y:S02]  /*10f0*/  BSSY.RECONVERGENT B1, `(.L_x_1587) ;  /* 0x0000010000017945 */ /* 0x000fe40003800200 */
[----:B------:R-:W-:-:S04]  /*1100*/  LOP3.LUT P0, RZ, R30, 0xf, RZ, 0xc0, !PT ;  /* 0x0000000f1eff7812 */ /* 0x000fc8000780c0ff */
[----:B------:R-:W-:-:S13]  /*1110*/  ISETP.LT.U32.OR P0, PT, R32, 0x4, P0 ;  /* 0x000000042000780c */ /* 0x000fda0000701470 */
[----:B------:R-:W-:Y:S05]  /*1120*/  @P0 BRA `(.L_x_1588) ;  /* 0x0000000000080947 */ /* 0x000fea0003800000 */
[----:B------:R0:W5:Y:S01]  /*1130*/  LDG.E.128 R72, desc[UR4][R30.64] ;  /* 0x000000041e487981 */ /* 0x000162000c1e1d00 */
[----:B------:R-:W-:Y:S05]  /*1140*/  BRA `(.L_x_1589) ;  /* 0x0000000000287947 */ /* 0x000fea0003800000 */
.L_x_1588:
        /* <DEDUP_REMOVED lines=10> */
.L_x_1589:
[----:B------:R-:W-:Y:S05]  /*11f0*/  BSYNC.RECONVERGENT B1 ;  /* 0x0000000000017941 */ /* 0x000fea0003800200 */
.L_x_1587:
        /* <DEDUP_REMOVED lines=11> */
.L_x_1591:
        /* <DEDUP_REMOVED lines=10> */
.L_x_1592:
[----:B------:R-:W-:Y:S05]  /*1350*/  BSYNC.RECONVERGENT B1 ;  /* 0x0000000000017941 */ /* 0x000fea0003800200 */
.L_x_1590:
[----:B01----:R-:W-:Y:S01]  /*1360*/  IMAD.WIDE R30, R33, 0x4, R2 ;  /* 0x00000004211e7825 */ /* 0x003fe200078e0202 */
[----:B------:R-:W-:Y:S02]  /*1370*/  BSSY.RECONVERGENT B1, `(.L_x_1593) ;  /* 0x0000010000017945 */ /* 0x000fe40003800200 */
[----:B------:R-:W-:-:S04]  /*1380*/  LOP3.LUT P0, RZ, R30, 0xf, RZ, 0xc0, !PT ;  /* 0x0000000f1eff7812 */ /* 0x000fc8000780c0ff */
[----:B------:R-:W-:-:S13]  /*1390*/  ISETP.LT.U32.OR P0, PT, R32, 0x4, P0 ;  /* 0x000000042000780c */ /* 0x000fda0000701470 */
[----:B------:R-:W-:Y:S05]  /*13a0*/  @P0 BRA `(.L_x_1594) ;  /* 0x0000000000080947 */ /* 0x000fea0003800000 */
[----:B------:R0:W5:Y:S01]  /*13b0*/  LDG.E.128 R68, desc[UR4][R30.64] ;  /* 0x000000041e447981 */ /* 0x000162000c1e1d00 */
[----:B------:R-:W-:Y:S05]  /*13c0*/  BRA `(.L_x_1595) ;  /* 0x0000000000287947 */ /* 0x000fea0003800000 */
.L_x_1594:
        /* <DEDUP_REMOVED lines=10> */
.L_x_1595:
[----:B------:R-:W-:Y:S05]  /*1470*/  BSYNC.RECONVERGENT B1 ;  /* 0x0000000000017941 */ /* 0x000fea0003800200 */
.L_x_1593:
        /* <DEDUP_REMOVED lines=11> */
.L_x_1597:
        /* <DEDUP_REMOVED lines=10> */
.L_x_1598:
[----:B------:R-:W-:Y:S05]  /*15d0*/  BSYNC.RECONVERGENT B1 ;  /* 0x0000000000017941 */ /* 0x000fea0003800200 */
.L_x_1596:
[----:B01----:R-:W-:Y:S01]  /*15e0*/  IMAD.WIDE R30, R33, 0x4, R2 ;  /* 0x00000004211e7825 */ /* 0x003fe200078e0202 */
[----:B------:R-:W-:Y:S02]  /*15f0*/  BSSY.RECONVERGENT B1, `(.L_x_1599) ;  /* 0x0000010000017945 */ /* 0x000fe40003800200 */
[----:B------:R-:W-:-:S04]  /*1600*/  LOP3.LUT P0, RZ, R30, 0xf, RZ, 0xc0, !PT ;  /* 0x0000000f1eff7812 */ /* 0x000fc8000780c0ff */
[----:B------:R-:W-:-:S13]  /*1610*/  ISETP.LT.U32.OR P0, PT, R32, 0x4, P0 ;  /* 0x000000042000780c */ /* 0x000fda0000701470 */
[----:B------:R-:W-:Y:S05]  /*1620*/  @P0 BRA `(.L_x_1600) ;  /* 0x0000000000080947 */ /* 0x000fea0003800000 */
[----:B------:R0:W5:Y:S01]  /*1630*/  LDG.E.128 R64, desc[UR4][R30.64] ;  /* 0x000000041e407981 */ /* 0x000162000c1e1d00 */
[----:B------:R-:W-:Y:S05]  /*1640*/  BRA `(.L_x_1601) ;  /* 0x0000000000287947 */ /* 0x000fea0003800000 */
.L_x_1600:
        /* <DEDUP_REMOVED lines=10> */
.L_x_1601:
[----:B------:R-:W-:Y:S05]  /*16f0*/  BSYNC.RECONVERGENT B1 ;  /* 0x0000000000017941 */ /* 0x000fea0003800200 */
.L_x_1599:
        /* <DEDUP_REMOVED lines=11> */
.L_x_1603:
        /* <DEDUP_REMOVED lines=10> */
.L_x_1604:
[----:B------:R-:W-:Y:S05]  /*1850*/  BSYNC.RECONVERGENT B1 ;  /* 0x0000000000017941 */ /* 0x000fea0003800200 */
.L_x_1602:
[----:B01----:R-:W-:Y:S01]  /*1860*/  IMAD.WIDE R30, R33, 0x4, R2 ;  /* 0x00000004211e7825 */ /* 0x003fe200078e0202 */
[----:B------:R-:W-:Y:S02]  /*1870*/  BSSY.RECONVERGENT B1, `(.L_x_1605) ;  /* 0x0000010000017945 */ /* 0x000fe40003800200 */
[----:B------:R-:W-:-:S04]  /*1880*/  LOP3.LUT P0, RZ, R30, 0xf, RZ, 0xc0, !PT ;  /* 0x0000000f1eff7812 */ /* 0x000fc8000780c0ff */
[----:B------:R-:W-:-:S13]  /*1890*/  ISETP.LT.U32.OR P0, PT, R32, 0x4, P0 ;  /* 0x000000042000780c */ /* 0x000fda0000701470 */
[----:B------:R-:W-:Y:S05]  /*18a0*/  @P0 BRA `(.L_x_1606) ;  /* 0x0000000000080947 */ /* 0x000fea0003800000 */
[----:B------:R1:W5:Y:S01]  /*18b0*/  LDG.E.128 R60, desc[UR4][R30.64] ;  /* 0x000000041e3c7981 */ /* 0x000362000c1e1d00 */
[----:B------:R-:W-:Y:S05]  /*18c0*/  BRA `(.L_x_1607) ;  /* 0x0000000000287947 */ /* 0x000fea0003800000 */
.L_x_1606:
        /* <DEDUP_REMOVED lines=10> */
.L_x_1607:
[----:B------:R-:W-:Y:S05]  /*1970*/  BSYNC.RECONVERGENT B1 ;  /* 0x0000000000017941 */ /* 0x000fea0003800200 */
.L_x_1605:
        /* <DEDUP_REMOVED lines=11> */
.L_x_1609:
        /* <DEDUP_REMOVED lines=10> */
.L_x_1610:
[----:B------:R-:W-:Y:S05]  /*1ad0*/  BSYNC.RECONVERGENT B1 ;  /* 0x0000000000017941 */ /* 0x000fea0003800200 */
.L_x_1608:
[----:B01----:R-:W-:Y:S01]  /*1ae0*/  IMAD.WIDE R30, R33, 0x4, R2 ;  /* 0x00000004211e7825 */ /* 0x003fe200078e0202 */
[----:B------:R-:W-:Y:S02]  /*1af0*/  BSSY.RECONVERGENT B1, `(.L_x_1611) ;  /* 0x0000010000017945 */ /* 0x000fe40003800200 */
[----:B------:R-:W-:-:S04]  /*1b00*/  LOP3.LUT P0, RZ, R30, 0xf, RZ, 0xc0, !PT ;  /* 0x0000000f1eff7812 */ /* 0x000fc8000780c0ff */
[----:B------:R-:W-:-:S13]  /*1b10*/  ISETP.LT.U32.OR P0, PT, R32, 0x4, P0 ;  /* 0x000000042000780c */ /* 0x000fda0000701470 */
[----:B------:R-:W-:Y:S05]  /*1b20*/  @P0 BRA `(.L_x_1612) ;  /* 0x0000000000080947 */ /* 0x000fea0003800000 */
[----:B------:R0:W5:Y:S01]  /*1b30*/  LDG.E.128 R56, desc[UR4][R30.64] ;  /* 0x000000041e387981 */ /* 0x000162000c1e1d00 */
[----:B------:R-:W-:Y:S05]  /*1b40*/  BRA `(.L_x_1613) ;  /* 0x0000000000287947 */ /* 0x000fea0003800000 */
.L_x_1612:
        /* <DEDUP_REMOVED lines=10> */
.L_x_1613:
[----:B------:R-:W-:Y:S05]  /*1bf0*/  BSYNC.RECONVERGENT B1 ;  /* 0x0000000000017941 */ /* 0x000fea0003800200 */
.L_x_1611:
        /* <DEDUP_REMOVED lines=11> */
.L_x_1615:
        /* <DEDUP_REMOVED lines=10> */
.L_x_1616:
[----:B------:R-:W-:Y:S05]  /*1d50*/  BSYNC.RECONVERGENT B1 ;  /* 0x0000000000017941 */ /* 0x000fea0003800200 */
.L_x_1614:
[----:B01----:R-:W-:Y:S01]  /*1d60*/  IMAD.WIDE R30, R33, 0x4, R2 ;  /* 0x00000004211e7825 */ /* 0x003fe200078e0202 */
[----:B------:R-:W-:Y:S02]  /*1d70*/  BSSY.RECONVERGENT B1, `(.L_x_1617) ;  /* 0x0000010000017945 */ /* 0x000fe40003800200 */
[----:B------:R-:W-:-:S04]  /*1d80*/  LOP3.LUT P0, RZ, R30, 0xf, RZ, 0xc0, !PT ;  /* 0x0000000f1eff7812 */ /* 0x000fc8000780c0ff */
[----:B------:R-:W-:-:S13]  /*1d90*/  ISETP.LT.U32.OR P0, PT, R32, 0x4, P0 ;  /* 0x000000042000780c */ /* 0x000fda0000701470 */
[----:B------:R-:W-:Y:S05]  /*1da0*/  @P0 BRA `(.L_x_1618) ;  /* 0x0000000000080947 */ /* 0x000fea0003800000 */
[----:B------:R1:W5:Y:S01]  /*1db0*/  LDG.E.128 R52, desc[UR4][R30.64] ;  /* 0x000000041e347981 */ /* 0x000362000c1e1d00 */
[----:B------:R-:W-:Y:S05]  /*1dc0*/  BRA `(.L_x_1619) ;  /* 0x0000000000287947 */ /* 0x000fea0003800000 */
.L_x_1618:
        /* <DEDUP_REMOVED lines=10> */
.L_x_1619:
[----:B------:R-:W-:Y:S05]  /*1e70*/  BSYNC.RECONVERGENT B1 ;  /* 0x0000000000017941 */ /* 0x000fea0003800200 */
.L_x_1617:
        /* <DEDUP_REMOVED lines=11> */
.L_x_1621:
        /* <DEDUP_REMOVED lines=10> */
.L_x_1622:
[----:B------:R-:W-:Y:S05]  /*1fd0*/  BSYNC.RECONVERGENT B1 ;  /* 0x0000000000017941 */ /* 0x000fea0003800200 */
.L_x_1620:
[----:B01----:R-:W-:Y:S01]  /*1fe0*/  IMAD.WIDE R30, R33, 0x4, R2 ;  /* 0x00000004211e7825 */ /* 0x003fe200078e0202 */
[----:B------:R-:W-:Y:S02]  /*1ff0*/  BSSY.RECONVERGENT B1, `(.L_x_1623) ;  /* 0x0000010000017945 */ /* 0x000fe40003800200 */
[----:B------:R-:W-:-:S04]  /*2000*/  LOP3.LUT P0, RZ, R30, 0xf, RZ, 0xc0, !PT ;  /* 0x0000000f1eff7812 */ /* 0x000fc8000780c0ff */
[----:B------:R-:W-:-:S13]  /*2010*/  ISETP.LT.U32.OR P0, PT, R32, 0x4, P0 ;  /* 0x000000042000780c */ /* 0x000fda0000701470 */
[----:B------:R-:W-:Y:S05]  /*2020*/  @P0 BRA `(.L_x_1624) ;  /* 0x0000000000080947 */ /* 0x000fea0003800000 */
[----:B------:R0:W5:Y:S01]  /*2030*/  LDG.E.128 R48, desc[UR4][R30.64] ;  /* 0x000000041e307981 */ /* 0x000162000c1e1d00 */
[----:B------:R-:W-:Y:S05]  /*2040*/  BRA `(.L_x_1625) ;  /* 0x0000000000287947 */ /* 0x000fea0003800000 */
.L_x_1624:
        /* <DEDUP_REMOVED lines=10> */
.L_x_1625:
[----:B------:R-:W-:Y:S05]  /*20f0*/  BSYNC.RECONVERGENT B1 ;  /* 0x0000000000017941 */ /* 0x000fea0003800200 */
.L_x_1623:
        /* <DEDUP_REMOVED lines=11> */
.L_x_1627:
        /* <DEDUP_REMOVED lines=10> */
.L_x_1628:
[----:B------:R-:W-:Y:S05]  /*2250*/  BSYNC.RECONVERGENT B1 ;  /* 0x0000000000017941 */ /* 0x000fea0003800200 */
.L_x_1626:
[----:B01----:R-:W-:Y:S01]  /*2260*/  IMAD.WIDE R30, R33, 0x4, R2 ;  /* 0x00000004211e7825 */ /* 0x003fe200078e0202 */
[----:B------:R-:W-:Y:S02]  /*2270*/  BSSY.RECONVERGENT B1, `(.L_x_1629) ;  /* 0x0000010000017945 */ /* 0x000fe40003800200 */
[----:B------:R-:W-:-:S04]  /*2280*/  LOP3.LUT P0, RZ, R30, 0xf, RZ, 0xc0, !PT ;  /* 0x0000000f1eff7812 */ /* 0x000fc8000780c0ff */
[----:B------:R-:W-:-:S13]  /*2290*/  ISETP.LT.U32.OR P0, PT, R32, 0x4, P0 ;  /* 0x000000042000780c */ /* 0x000fda0000701470 */
[----:B------:R-:W-:Y:S05]  /*22a0*/  @P0 BRA `(.L_x_1630) ;  /* 0x0000000000080947 */ /* 0x000fea0003800000 */
[----:B------:R1:W5:Y:S01]  /*22b0*/  LDG.E.128 R44, desc[UR4][R30.64] ;  /* 0x000000041e2c7981 */ /* 0x000362000c1e1d00 */
[----:B------:R-:W-:Y:S05]  /*22c0*/  BRA `(.L_x_1631) ;  /* 0x0000000000287947 */ /* 0x000fea0003800000 */
.L_x_1630:
        /* <DEDUP_REMOVED lines=10> */
.L_x_1631:
[----:B------:R-:W-:Y:S05]  /*2370*/  BSYNC.RECONVERGENT B1 ;  /* 0x0000000000017941 */ /* 0x000fea0003800200 */
.L_x_1629:
        /* <DEDUP_REMOVED lines=11> */
.L_x_1633:
        /* <DEDUP_REMOVED lines=10> */
.L_x_1634:
[----:B------:R-:W-:Y:S05]  /*24d0*/  BSYNC.RECONVERGENT B1 ;  /* 0x0000000000017941 */ /* 0x000fea0003800200 */
.L_x_1632:
[----:B01----:R-:W-:Y:S01]  /*24e0*/  IMAD.WIDE R30, R33, 0x4, R2 ;  /* 0x00000004211e7825 */ /* 0x003fe200078e0202 */
[----:B------:R-:W-:Y:S02]  /*24f0*/  BSSY.RECONVERGENT B1, `(.L_x_1635) ;  /* 0x0000010000017945 */ /* 0x000fe40003800200 */
[----:B------:R-:W-:-:S04]  /*2500*/  LOP3.LUT P0, RZ, R30, 0xf, RZ, 0xc0, !PT ;  /* 0x0000000f1eff7812 */ /* 0x000fc8000780c0ff */
[----:B------:R-:W-:-:S13]  /*2510*/  ISETP.LT.U32.OR P0, PT, R32, 0x4, P0 ;  /* 0x000000042000780c */ /* 0x000fda0000701470 */
[----:B------:R-:W-:Y:S05]  /*2520*/  @P0 BRA `(.L_x_1636) ;  /* 0x0000000000080947 */ /* 0x000fea0003800000 */
[----:B------:R0:W5:Y:S01]  /*2530*/  LDG.E.128 R40, desc[UR4][R30.64] ;  /* 0x000000041e287981 */ /* 0x000162000c1e1d00 */
[----:B------:R-:W-:Y:S05]  /*2540*/  BRA `(.L_x_1637) ;  /* 0x0000000000287947 */ /* 0x000fea0003800000 */
.L_x_1636:
        /* <DEDUP_REMOVED lines=10> */
.L_x_1637:
[----:B------:R-:W-:Y:S05]  /*25f0*/  BSYNC.RECONVERGENT B1 ;  /* 0x0000000000017941 */ /* 0x000fea0003800200 */
.L_x_1635:
        /* <DEDUP_REMOVED lines=12> */
.L_x_1639:
        /* <DEDUP_REMOVED lines=9> */
.L_x_1640:
[----:B------:R-:W-:Y:S05]  /*2750*/  BSYNC.RECONVERGENT B1 ;  /* 0x0000000000017941 */ /* 0x000fea0003800200 */
.L_x_1638:
[----:B01----:R-:W-:Y:S01]  /*2760*/  IMAD.WIDE R30, R33, 0x4, R2 ;  /* 0x00000004211e7825 */ /* 0x003fe200078e0202 */
[----:B------:R-:W-:Y:S02]  /*2770*/  BSSY.RECONVERGENT B1, `(.L_x_1641) ;  /* 0x000000f000017945 */ /* 0x000fe40003800200 */
[----:B------:R-:W-:-:S04]  /*2780*/  LOP3.LUT P0, RZ, R30, 0xf, RZ, 0xc0, !PT ;  /* 0x0000000f1eff7812 */ /* 0x000fc8000780c0ff */
[----:B------:R-:W-:-:S13]  /*2790*/  ISETP.LT.U32.OR P0, PT, R32, 0x4, P0 ;  /* 0x000000042000780c */ /* 0x000fda0000701470 */
[----:B------:R-:W-:Y:S05]  /*27a0*/  @P0 BRA `(.L_x_1642) ;  /* 0x0000000000080947 */ /* 0x000fea0003800000 */
[----:B------:R0:W5:Y:S01]  /*27b0*/  LDG.E.128 R36, desc[UR4][R30.64] ;  /* 0x000000041e247981 */ /* 0x000162000c1e1d00 */
[----:B------:R-:W-:Y:S05]  /*27c0*/  BRA `(.L_x_1643) ;  /* 0x0000000000247947 */ /* 0x000fea0003800000 */
.L_x_1642:
        /* <DEDUP_REMOVED lines=9> */
.L_x_1643:
[----:B------:R-:W-:Y:S05]  /*2860*/  BSYNC.RECONVERGENT B1 ;  /* 0x0000000000017941 */ /* 0x000fea0003800200 */
.L_x_1641:
        /* <DEDUP_REMOVED lines=12> */
.L_x_1645:
        /* <DEDUP_REMOVED lines=9> */
.L_x_1646:
[----:B------:R-:W-:Y:S05]  /*29c0*/  BSYNC.RECONVERGENT B1 ;  /* 0x0000000000017941 */ /* 0x000fea0003800200 */
.L_x_1644:
[----:B------:R-:W-:-:S03]  /*29d0*/  IMAD.WIDE R2, R33, 0x4, R2 ;  /* 0x0000000421027825 */ /* 0x000fc600078e0202 */
[----:B------:R-:W-:-:S04]  /*29e0*/  LOP3.LUT P0, RZ, R2, 0xf, RZ, 0xc0, !PT ;  /* 0x0000000f02ff7812 */ /* 0x000fc8000780c0ff */
[----:B------:R-:W-:-:S13]  /*29f0*/  ISETP.LT.U32.OR P0, PT, R0, 0x4, P0 ;  /* 0x000000040000780c */ /* 0x000fda0000701470 */
[----:B------:R-:W-:Y:S05]  /*2a00*/  @P0 BRA `(.L_x_1647) ;  /* 0x0000000000080947 */ /* 0x000fea0003800000 */
[----:B------:R4:W5:Y:S01]  /*2a10*/  LDG.E.128 R32, desc[UR4][R2.64] ;  /* 0x0000000402207981 */ /* 0x000962000c1e1d00 */
[----:B------:R-:W-:Y:S05]  /*2a20*/  BRA `(.L_x_1553) ;  /* 0x0000000000247947 */ /* 0x000fea0003800000 */
.L_x_1647:
        /* <DEDUP_REMOVED lines=9> */
.L_x_1553:
[----:B------:R-:W-:Y:S05]  /*2ac0*/  BSYNC.RECONVERGENT B0 ;  /* 0x0000000000007941 */ /* 0x000fea0003800200 */
.L_x_1552:
        /* <DEDUP_REMOVED lines=159> */
.L_x_1800:
        /* <DEDUP_REMOVED lines=25> */
.L_x_1652:
        /* <DEDUP_REMOVED lines=10> */
.L_x_1653:
[----:B------:R-:W-:Y:S05]  /*36f0*/  BSYNC.RECONVERGENT B1 ;  /* 0x0000000000017941 */ /* 0x000fea0003800200 */
.L_x_1651:
        /* <DEDUP_REMOVED lines=11> */
.L_x_1655:
        /* <DEDUP_REMOVED lines=10> */
.L_x_1656:
[----:B------:R-:W-:Y:S05]  /*3850*/  BSYNC.RECONVERGENT B1 ;  /* 0x0000000000017941 */ /* 0x000fea0003800200 */
.L_x_1654:
        /* <DEDUP_REMOVED lines=11> */
.L_x_1658:
        /* <DEDUP_REMOVED lines=10> */
.L_x_1659:
[----:B------:R-:W-:Y:S05]  /*39b0*/  BSYNC.RECONVERGENT B1 ;  /* 0x0000000000017941 */ /* 0x000fea0003800200 */
.L_x_1657:
        /* <DEDUP_REMOVED lines=11> */
.L_x_1661:
        /* <DEDUP_REMOVED lines=10> */
.L_x_1662:
[----:B------:R-:W-:Y:S05]  /*3b10*/  BSYNC.RECONVERGENT B1 ;  /* 0x0000000000017941 */ /* 0x000fea0003800200 */
.L_x_1660:
        /* <DEDUP_REMOVED lines=11> */
.L_x_1664:
        /* <DEDUP_REMOVED lines=10> */
.L_x_1665:
[----:B------:R-:W-:Y:S05]  /*3c70*/  BSYNC.RECONVERGENT B1 ;  /* 0x0000000000017941 */ /* 0x000fea0003800200 */
.L_x_1663:
        /* <DEDUP_REMOVED lines=11> */
.L_x_1667:
        /* <DEDUP_REMOVED lines=10> */
.L_x_1668:
[----:B------:R-:W-:Y:S05]  /*3dd0*/  BSYNC.RECONVERGENT B1 ;  /* 0x0000000000017941 */ /* 0x000fea0003800200 */
.L_x_1666:
        /* <DEDUP_REMOVED lines=11> */
.L_x_1670:
        /* <DEDUP_REMOVED lines=10> */
.L_x_1671:
[----:B------:R-:W-:Y:S05]  /*3f30*/  BSYNC.RECONVERGENT B1 ;  /* 0x0000000000017941 */ /* 0x000fea0003800200 */
.L_x_1669:
        /* <DEDUP_REMOVED lines=11> */
.L_x_1673:
        /* <DEDUP_REMOVED lines=10> */
.L_x_1674:
[----:B------:R-:W-:Y:S05]  /*4090*/  BSYNC.RECONVERGENT B1 ;  /* 0x0000000000017941 */ /* 0x000fea0003800200 */
.L_x_1672:
        /* <DEDUP_REMOVED lines=11> */
.L_x_1676:
        /* <DEDUP_REMOVED lines=10> */
.L_x_1677:
[----:B------:R-:W-:Y:S05]  /*41f0*/  BSYNC.RECONVERGENT B1 ;  /* 0x0000000000017941 */ /* 0x000fea0003800200 */
.L_x_1675:
        /* <DEDUP_REMOVED lines=11> */
.L_x_1679:
        /* <DEDUP_REMOVED lines=10> */
.L_x_1680:
[----:B------:R-:W-:Y:S05]  /*4350*/  BSYNC.RECONVERGENT B1 ;  /* 0x0000000000017941 */ /* 0x000fea0003800200 */
.L_x_1678:
        /* <DEDUP_REMOVED lines=11> */
.L_x_1682:
        /* <DEDUP_REMOVED lines=10> */
.L_x_1683:
[----:B------:R-:W-:Y:S05]  /*44b0*/  BSYNC.RECONVERGENT B1 ;  /* 0x0000000000017941 */ /* 0x000fea0003800200 */
.L_x_1681:
        /* <DEDUP_REMOVED lines=11> */
.L_x_1685:
        /* <DEDUP_REMOVED lines=10> */
.L_x_1686:
[----:B------:R-:W-:Y:S05]  /*4610*/  BSYNC.RECONVERGENT B1 ;  /* 0x0000000000017941 */ /* 0x000fea0003800200 */
.L_x_1684:
        /* <DEDUP_REMOVED lines=11> */
.L_x_1688:
        /* <DEDUP_REMOVED lines=10> */
.L_x_1689:
[----:B------:R-:W-:Y:S05]  /*4770*/  BSYNC.RECONVERGENT B1 ;  /* 0x0000000000017941 */ /* 0x000fea0003800200 */
.L_x_1687:
        /* <DEDUP_REMOVED lines=11> */
.L_x_1691:
        /* <DEDUP_REMOVED lines=10> */
.L_x_1692:
[----:B------:R-:W-:Y:S05]  /*48d0*/  BSYNC.RECONVERGENT B1 ;  /* 0x0000000000017941 */ /* 0x000fea0003800200 */
.L_x_1690:
        /* <DEDUP_REMOVED lines=11> */
.L_x_1694:
        /* <DEDUP_REMOVED lines=10> */
.L_x_1695:
[----:B------:R-:W-:Y:S05]  /*4a30*/  BSYNC.RECONVERGENT B1 ;  /* 0x0000000000017941 */ /* 0x000fea0003800200 */
.L_x_1693:
        /* <DEDUP_REMOVED lines=21> */
.L_x_1696:
[----:B------:R2:W5:Y:S02]  /*4b90*/  LDG.E.128 R156, desc[UR4][R188.64] ;  /* 0x00000004bc9c7981 */ /* 0x000564000c1e1d00 */
.L_x_1650:
[----:B------:R-:W-:Y:S05]  /*4ba0*/  BSYNC.RECONVERGENT B0 ;  /* 0x0000000000007941 */ /* 0x000fea0003800200 */
.L_x_1649:
        /* <DEDUP_REMOVED lines=96> */
.L_x_1698:
[----:B------:R-:W-:Y:S05]  /*51b0*/  BSYNC.RECONVERGENT B0 ;  /* 0x0000000000007941 */ /* 0x000fea0003800200 */
.L_x_1697:
        /* <DEDUP_REMOVED lines=13> */
.L_x_1699:
        /* <DEDUP_REMOVED lines=41> */
.L_x_1702:
[----:B------:R-:W2:Y:S04]  /*5520*/  LDG.E.STRONG.GPU R188, desc[UR4][R186.64] ;  /* 0x00000004babc7981 */ /* 0x000ea8000c1ef900 */
[----:B--2---:R-:W-:Y:S01]  /*5530*/  CCTL.IVALL ;  /* 0x00000000ff00798f */ /* 0x004fe20002000000 */
[----:B------:R-:W-:Y:S05]  /*5540*/  YIELD ;  /* 0x0000000000007946 */ /* 0x000fea0003800000 */
[----:B------:R-:W-:-:S13]  /*5550*/  ISETP.NE.AND P2, PT, R188, R227, PT ;  /* 0x000000e3bc00720c */ /* 0x000fda0003f45270 */
[----:B------:R-:W-:Y:S05]  /*5560*/  @P2 BRA `(.L_x_1702) ;  /* 0xfffffffc00ec2947 */ /* 0x000fea000383ffff */
.L_x_1701:
        /* <DEDUP_REMOVED lines=25> */
.L_x_1707:
        /* <DEDUP_REMOVED lines=38> */
.L_x_1706:
[----:B------:R-:W-:Y:S05]  /*5960*/  BSYNC.RECONVERGENT B1 ;  /* 0x0000000000017941 */ /* 0x000fea0003800200 */
.L_x_1705:
        /* <DEDUP_REMOVED lines=53> */
.L_x_1704:
[----:B------:R-:W-:Y:S05]  /*5cc0*/  BSYNC.RECONVERGENT B0 ;  /* 0x0000000000007941 */ /* 0x000fea0003800200 */
.L_x_1703:
        /* <DEDUP_REMOVED lines=11> */
.L_x_1700:
        /* <DEDUP_REMOVED lines=260> */
.L_x_1709:
[----:B------:R-:W-:Y:S05]  /*6dc0*/  BSYNC.RECONVERGENT B0 ;  /* 0x0000000000007941 */ /* 0x000fea0003800200 */
.L_x_1708:
        /* <DEDUP_REMOVED lines=12> */
.L_x_1710:
        /* <DEDUP_REMOVED lines=41> */
.L_x_1713:
[----:B------:R-:W2:Y:S04]  /*7120*/  LDG.E.STRONG.GPU R188, desc[UR4][R186.64] ;  /* 0x00000004babc7981 */ /* 0x000ea8000c1ef900 */
[----:B--2---:R-:W-:Y:S01]  /*7130*/  CCTL.IVALL ;  /* 0x00000000ff00798f */ /* 0x004fe20002000000 */
[----:B------:R-:W-:Y:S05]  /*7140*/  YIELD ;  /* 0x0000000000007946 */ /* 0x000fea0003800000 */
[----:B------:R-:W-:-:S13]  /*7150*/  ISETP.NE.AND P1, PT, R188, R229, PT ;  /* 0x000000e5bc00720c */ /* 0x000fda0003f25270 */
[----:B------:R-:W-:Y:S05]  /*7160*/  @P1 BRA `(.L_x_1713) ;  /* 0xfffffffc00ec1947 */ /* 0x000fea000383ffff */
.L_x_1712:
        /* <DEDUP_REMOVED lines=24> */
.L_x_1718:
        /* <DEDUP_REMOVED lines=37> */
.L_x_1717:
[----:B------:R-:W-:Y:S05]  /*7540*/  BSYNC.RECONVERGENT B1 ;  /* 0x0000000000017941 */ /* 0x000fea0003800200 */
.L_x_1716:
        /* <DEDUP_REMOVED lines=54> */
.L_x_1715:
[----:B------:R-:W-:Y:S05]  /*78b0*/  BSYNC.RECONVERGENT B0 ;  /* 0x0000000000007941 */ /* 0x000fea0003800200 */
.L_x_1714:
        /* <DEDUP_REMOVED lines=11> */
.L_x_1711:
        /* <DEDUP_REMOVED lines=46> */
.L_x_1722:
        /* <DEDUP_REMOVED lines=14> */
.L_x_1723:
[----:B------:R-:W-:Y:S05]  /*7d30*/  BSYNC.RECONVERGENT B1 ;  /* 0x0000000000017941 */ /* 0x000fea0003800200 */
.L_x_1721:
[----:B------:R-:W0:Y:S01]  /*7d40*/  LDC.64 R186, c[0x0][0x3c8] ;  /* 0x0000f200ffba7b82 */ /* 0x000e220000000a00 */
[----:B------:R-:W-:Y:S01]  /*7d50*/  IMAD R189, R193, UR9, R210 ;  /* 0x00000009c1bd7c24 */ /* 0x000fe2000f8e02d2 */
[----:B------:R-:W-:Y:S01]  /*7d60*/  IADD3 R210, PT, PT, -R210, UR9, RZ ;  /* 0x00000009d2d27c10 */ /* 0x000fe2000fffe1ff */
[----:B------:R1:W2:Y:S01]  /*7d70*/  F2F.F16.F32 R231, R191 ;  /* 0x000000bf00e77304 */ /* 0x0002a20000200800 */
[----:B------:R-:W-:Y:S02]  /*7d80*/  BSSY.RECONVERGENT B1, `(.L_x_1724) ;  /* 0x0000017000017945 */ /* 0x000fe40003800200 */
[----:B------:R-:W-:-:S05]  /*7d90*/  ISETP.GT.U32.AND P1, PT, R210, 0x3, PT ;  /* 0x00000003d200780c */ /* 0x000fca0003f24070 */
        /* <DEDUP_REMOVED lines=16> */
.L_x_1725:
[----:B------:R-:W-:-:S04]  /*7ea0*/  IMAD.WIDE.U32 R190, R213, 0x10000, RZ ;  /* 0x00010000d5be7825 */ /* 0x000fc800078e00ff */
[----:B0-----:R-:W-:Y:S01]  /*7eb0*/  IMAD.U32 R213, R229, 0x10000, RZ ;  /* 0x00010000e5d57824 */ /* 0x001fe200078e00ff */
[----:B------:R-:W-:-:S04]  /*7ec0*/  LOP3.LUT R190, R190, R231, RZ, 0xfc, !PT ;  /* 0x000000e7bebe7212 */ /* 0x000fc800078efcff */
[----:B------:R-:W-:-:S05]  /*7ed0*/  LOP3.LUT R191, R191, R213, R227, 0xfe, !PT ;  /* 0x000000d5bfbf7212 */ /* 0x000fca00078efee3 */
[----:B------:R0:W-:Y:S02]  /*7ee0*/  STG.E.64 desc[UR4][R188.64], R190 ;  /* 0x000000bebc007986 */ /* 0x0001e4000c101b04 */
.L_x_1726:
[----:B------:R-:W-:Y:S05]  /*7ef0*/  BSYNC.RECONVERGENT B1 ;  /* 0x0000000000017941 */ /* 0x000fea0003800200 */
.L_x_1724:
        /* <DEDUP_REMOVED lines=37> */
.L_x_1728:
        /* <DEDUP_REMOVED lines=10> */
.L_x_1729:
[----:B------:R-:W-:Y:S05]  /*81f0*/  BSYNC.RECONVERGENT B1 ;  /* 0x0000000000017941 */ /* 0x000fea0003800200 */
.L_x_1727:
[----:B------:R-:W-:Y:S01]  /*8200*/  IMAD R189, R193, UR9, R223 ;  /* 0x00000009c1bd7c24 */ /* 0x000fe2000f8e02df */
[----:B------:R-:W-:Y:S01]  /*8210*/  IADD3 R192, PT, PT, -R223, UR9, RZ ;  /* 0x00000009dfc07c10 */ /* 0x000fe2000fffe1ff */
[----:B------:R-:W0:Y:S01]  /*8220*/  F2F.F16.F32 R227, R227 ;  /* 0x000000e300e37304 */ /* 0x000e220000200800 */
[----:B------:R-:W-:Y:S01]  /*8230*/  BSSY.RECONVERGENT B1, `(.L_x_1730) ;  /* 0x0000016000017945 */ /* 0x000fe20003800200 */
[----:B------:R-:W-:Y:S01]  /*8240*/  IMAD.WIDE R188, R189, 0x2, R186 ;  /* 0x00000002bdbc7825 */ /* 0x000fe200078e02ba */
[----:B------:R-:W-:Y:S02]  /*8250*/  ISETP.GE.AND P4, PT, R222, UR9, PT ;  /* 0x00000009de007c0c */ /* 0x000fe4000bf86270 */
[----:B------:R-:W-:-:S03]  /*8260*/  LOP3.LUT P0, RZ, R188, 0x7, RZ, 0xc0, !PT ;  /* 0x00000007bcff7812 */ /* 0x000fc6000780c0ff */
[----:B------:R-:W1:Y:S01]  /*8270*/  F2F.F16.F32 R231, R231 ;  /* 0x000000e700e77304 */ /* 0x000e620000200800 */
[----:B------:R-:W-:-:S07]  /*8280*/  ISETP.LT.U32.OR P0, PT, R192, 0x4, P0 ;  /* 0x00000004c000780c */ /* 0x000fce0000701470 */
        /* <DEDUP_REMOVED lines=16> */
.L_x_1731:
[----:B------:R-:W-:Y:S05]  /*8390*/  BSYNC.RECONVERGENT B1 ;  /* 0x0000000000017941 */ /* 0x000fea0003800200 */
.L_x_1730:
        /* <DEDUP_REMOVED lines=35> */
.L_x_1733:
        /* <DEDUP_REMOVED lines=10> */
.L_x_1734:
[----:B------:R-:W-:Y:S05]  /*8670*/  BSYNC.RECONVERGENT B1 ;  /* 0x0000000000017941 */ /* 0x000fea0003800200 */
.L_x_1732:
        /* <DEDUP_REMOVED lines=25> */
.L_x_1736:
[----:B------:R-:W-:Y:S05]  /*8810*/  BSYNC.RECONVERGENT B1 ;  /* 0x0000000000017941 */ /* 0x000fea0003800200 */
.L_x_1735:
        /* <DEDUP_REMOVED lines=35> */
.L_x_1738:
        /* <DEDUP_REMOVED lines=10> */
.L_x_1739:
[----:B------:R-:W-:Y:S05]  /*8af0*/  BSYNC.RECONVERGENT B1 ;  /* 0x0000000000017941 */ /* 0x000fea0003800200 */
.L_x_1737:
        /* <DEDUP_REMOVED lines=25> */
.L_x_1741:
[----:B------:R-:W-:Y:S05]  /*8c90*/  BSYNC.RECONVERGENT B1 ;  /* 0x0000000000017941 */ /* 0x000fea0003800200 */
.L_x_1740:
        /* <DEDUP_REMOVED lines=35> */
.L_x_1743:
        /* <DEDUP_REMOVED lines=10> */
.L_x_1744:
[----:B------:R-:W-:Y:S05]  /*8f70*/  BSYNC.RECONVERGENT B1 ;  /* 0x0000000000017941 */ /* 0x000fea0003800200 */
.L_x_1742:
        /* <DEDUP_REMOVED lines=25> */
.L_x_1746:
[----:B------:R-:W-:Y:S05]  /*9110*/  BSYNC.RECONVERGENT B1 ;  /* 0x0000000000017941 */ /* 0x000fea0003800200 */
.L_x_1745:
        /* <DEDUP_REMOVED lines=35> */
.L_x_1748:
        /* <DEDUP_REMOVED lines=10> */
.L_x_1749:
[----:B------:R-:W-:Y:S05]  /*93f0*/  BSYNC.RECONVERGENT B1 ;  /* 0x0000000000017941 */ /* 0x000fea0003800200 */
.L_x_1747:
        /* <DEDUP_REMOVED lines=25> */
.L_x_1751:
[----:B------:R-:W-:Y:S05]  /*9590*/  BSYNC.RECONVERGENT B1 ;  /* 0x0000000000017941 */ /* 0x000fea0003800200 */
.L_x_1750:
        /* <DEDUP_REMOVED lines=35> */
.L_x_1753:
        /* <DEDUP_REMOVED lines=10> */
.L_x_1754:
[----:B------:R-:W-:Y:S05]  /*9870*/  BSYNC.RECONVERGENT B1 ;  /* 0x0000000000017941 */ /* 0x000fea0003800200 */
.L_x_1752:
        /* <DEDUP_REMOVED lines=25> */
.L_x_1756:
[----:B------:R-:W-:Y:S05]  /*9a10*/  BSYNC.RECONVERGENT B1 ;  /* 0x0000000000017941 */ /* 0x000fea0003800200 */
.L_x_1755:
        /* <DEDUP_REMOVED lines=35> */
.L_x_1758:
        /* <DEDUP_REMOVED lines=10> */
.L_x_1759:
[----:B------:R-:W-:Y:S05]  /*9cf0*/  BSYNC.RECONVERGENT B1 ;  /* 0x0000000000017941 */ /* 0x000fea0003800200 */
.L_x_1757:
        /* <DEDUP_REMOVED lines=25> */
.L_x_1761:
[----:B------:R-:W-:Y:S05]  /*9e90*/  BSYNC.RECONVERGENT B1 ;  /* 0x0000000000017941 */ /* 0x000fea0003800200 */
.L_x_1760:
        /* <DEDUP_REMOVED lines=35> */
.L_x_1763:
        /* <DEDUP_REMOVED lines=10> */
.L_x_1764:
[----:B------:R-:W-:Y:S05]  /*a170*/  BSYNC.RECONVERGENT B1 ;  /* 0x0000000000017941 */ /* 0x000fea0003800200 */
.L_x_1762:
        /* <DEDUP_REMOVED lines=25> */
.L_x_1766:
[----:B------:R-:W-:Y:S05]  /*a310*/  BSYNC.RECONVERGENT B1 ;  /* 0x0000000000017941 */ /* 0x000fea0003800200 */
.L_x_1765:
        /* <DEDUP_REMOVED lines=35> */
.L_x_1768:
        /* <DEDUP_REMOVED lines=10> */
.L_x_1769:
[----:B------:R-:W-:Y:S05]  /*a5f0*/  BSYNC.RECONVERGENT B1 ;  /* 0x0000000000017941 */ /* 0x000fea0003800200 */
.L_x_1767:
        /* <DEDUP_REMOVED lines=25> */
.L_x_1771:
[----:B------:R-:W-:Y:S05]  /*a790*/  BSYNC.RECONVERGENT B1 ;  /* 0x0000000000017941 */ /* 0x000fea0003800200 */
.L_x_1770:
        /* <DEDUP_REMOVED lines=35> */
.L_x_1773:
        /* <DEDUP_REMOVED lines=10> */
.L_x_1774:
[----:B------:R-:W-:Y:S05]  /*aa70*/  BSYNC.RECONVERGENT B1 ;  /* 0x0000000000017941 */ /* 0x000fea0003800200 */
.L_x_1772:
        /* <DEDUP_REMOVED lines=25> */
.L_x_1776:
[----:B------:R-:W-:Y:S05]  /*ac10*/  BSYNC.RECONVERGENT B1 ;  /* 0x0000000000017941 */ /* 0x000fea0003800200 */
.L_x_1775:
        /* <DEDUP_REMOVED lines=35> */
.L_x_1778:
        /* <DEDUP_REMOVED lines=10> */
.L_x_1779:
[----:B------:R-:W-:Y:S05]  /*aef0*/  BSYNC.RECONVERGENT B1 ;  /* 0x0000000000017941 */ /* 0x000fea0003800200 */
.L_x_1777:
        /* <DEDUP_REMOVED lines=25> */
.L_x_1781:
[----:B------:R-:W-:Y:S05]  /*b090*/  BSYNC.RECONVERGENT B1 ;  /* 0x0000000000017941 */ /* 0x000fea0003800200 */
.L_x_1780:
        /* <DEDUP_REMOVED lines=35> */
.L_x_1783:
        /* <DEDUP_REMOVED lines=10> */
.L_x_1784:
[----:B------:R-:W-:Y:S05]  /*b370*/  BSYNC.RECONVERGENT B1 ;  /* 0x0000000000017941 */ /* 0x000fea0003800200 */
.L_x_1782:
        /* <DEDUP_REMOVED lines=25> */
.L_x_1786:
[----:B------:R-:W-:Y:S05]  /*b510*/  BSYNC.RECONVERGENT B1 ;  /* 0x0000000000017941 */ /* 0x000fea0003800200 */
.L_x_1785:
        /* <DEDUP_REMOVED lines=35> */
.L_x_1788:
        /* <DEDUP_REMOVED lines=10> */
.L_x_1789:
[----:B------:R-:W-:Y:S05]  /*b7f0*/  BSYNC.RECONVERGENT B1 ;  /* 0x0000000000017941 */ /* 0x000fea0003800200 */
.L_x_1787:
        /* <DEDUP_REMOVED lines=25> */
.L_x_1791:
[----:B------:R-:W-:Y:S05]  /*b990*/  BSYNC.RECONVERGENT B1 ;  /* 0x0000000000017941 */ /* 0x000fea0003800200 */
.L_x_1790:
        /* <DEDUP_REMOVED lines=35> */
.L_x_1793:
        /* <DEDUP_REMOVED lines=10> */
.L_x_1794:
[----:B------:R-:W-:Y:S05]  /*bc70*/  BSYNC.RECONVERGENT B1 ;  /* 0x0000000000017941 */ /* 0x000fea0003800200 */
.L_x_1792:
        /* <DEDUP_REMOVED lines=25> */
.L_x_1796:
[----:B------:R-:W-:Y:S05]  /*be10*/  BSYNC.RECONVERGENT B1 ;  /* 0x0000000000017941 */ /* 0x000fea0003800200 */
.L_x_1795:
        /* <DEDUP_REMOVED lines=35> */
.L_x_1798:
        /* <DEDUP_REMOVED lines=10> */
.L_x_1799:
[----:B------:R-:W-:Y:S05]  /*c0f0*/  BSYNC.RECONVERGENT B1 ;  /* 0x0000000000017941 */ /* 0x000fea0003800200 */
.L_x_1797:
[----:B------:R-:W-:Y:S01]  /*c100*/  IMAD R193, R193, UR9, R207 ;  /* 0x00000009c1c17c24 */ /* 0x000fe2000f8e02cf */
[----:B------:R-:W-:Y:S01]  /*c110*/  IADD3 R207, PT, PT, -R207, UR9, RZ ;  /* 0x00000009cfcf7c10 */ /* 0x000fe2000fffe1ff */
[----:B------:R-:W0:Y:S02]  /*c120*/  F2F.F16.F32 R209, R209 ;  /* 0x000000d100d17304 */ /* 0x000e240000200800 */
[----:B------:R-:W-:-:S03]  /*c130*/  IMAD.WIDE R186, R193, 0x2, R186 ;  /* 0x00000002c1ba7825 */ /* 0x000fc600078e02ba */
        /* <DEDUP_REMOVED lines=19> */
.L_x_1720:
[----:B------:R-:W-:Y:S05]  /*c270*/  BSYNC.RECONVERGENT B0 ;  /* 0x0000000000007941 */ /* 0x000fea0003800200 */
.L_x_1719:
[----:B0-23--:R-:W0:Y:S02]  /*c280*/  LDC R187, c[0x0][0x380] ;  /* 0x0000e000ffbb7b82 */ /* 0x00de240000000800 */
[----:B0-----:R-:W-:-:S05]  /*c290*/  IMAD R164, R187, 0x4, R164 ;  /* 0x00000004bba47824 */ /* 0x001fca00078e02a4 */
[----:B------:R-:W-:-:S13]  /*c2a0*/  ISETP.GE.AND P0, PT, R164, UR8, PT ;  /* 0x00000008a4007c0c */ /* 0x000fda000bf06270 */
[----:B------:R-:W-:Y:S05]  /*c2b0*/  @!P0 BRA `(.L_x_1800) ;  /* 0xffffff7000808947 */ /* 0x000fea000383ffff */
.L_x_1648:
        /* <DEDUP_REMOVED lines=39> */
.L_x_1808:
[----:B------:R-:W-:Y:S02]  /*c530*/  ISETP.NE.AND P0, PT, R8, RZ, PT ;  /* 0x000000ff0800720c */ /* 0x000fe40003f05270 */
[----:B----4-:R-:W-:-:S11]  /*c540*/  FMNMX R5, R3, R2, !PT ;  /* 0x0000000203057209 */ /* 0x010fd60007800000 */
[----:B------:R-:W-:Y:S05]  /*c550*/  @P0 BRA `(.L_x_1802) ;  /* 0x0000000000080947 */ /* 0x000fea0003800000 */
[----:B0-----:R-:W0:Y:S02]  /*c560*/  LDC.64 R2, c[0x0][0x3f8] ;  /* 0x0000fe00ff027b82 */ /* 0x001e240000000a00 */
[----:B0-----:R4:W-:Y:S02]  /*c570*/  REDG.E.MAX.S32.STRONG.GPU desc[UR4][R2.64], R5 ;  /* 0x000000050200798e */ /* 0x0019e4000d12e304 */
.L_x_1802:
[----:B------:R-:W-:Y:S05]  /*c580*/  BSYNC B0 ;  /* 0x0000000000007941 */ /* 0x000fea0003800000 */
.L_x_1801:
        /* <DEDUP_REMOVED lines=14> */
[----:B0123--:R-:W-:Y:S05]  /*c670*/  CALL.REL.NOINC `($__internal_7_$__cuda_sm20_rcp_rn_f32_slowpath) ;  /* 0x00000000005c7944 */ /* 0x00ffea0003c00000 */
[----:B------:R-:W-:Y:S01]  /*c680*/  IMAD.MOV.U32 R5, RZ, RZ, R163 ;  /* 0x000000ffff057224 */ /* 0x000fe200078e00a3 */
[----:B------:R-:W-:Y:S06]  /*c690*/  BRA `(.L_x_1805) ;  /* 0x0000000000107947 */ /* 0x000fec0003800000 */
.L_x_1804:
[----:B------:R-:W4:Y:S02]  /*c6a0*/  MUFU.RCP R5, R162 ;  /* 0x000000a200057308 */ /* 0x000f240000001000 */
[----:B----4-:R-:W-:-:S04]  /*c6b0*/  FFMA R0, R162, R5, -1 ;  /* 0xbf800000a2007423 */ /* 0x010fc80000000005 */
[----:B------:R-:W-:-:S04]  /*c6c0*/  FADD.FTZ R0, -R0, -RZ ;  /* 0x800000ff00007221 */ /* 0x000fc80000010100 */
[----:B------:R-:W-:-:S07]  /*c6d0*/  FFMA R5, R5, R0, R5 ;  /* 0x0000000005057223 */ /* 0x000fce0000000005 */
.L_x_1805:
[----:B0-----:R-:W0:Y:S02]  /*c6e0*/  LDC.64 R2, c[0x0][0x3f0] ;  /* 0x0000fc00ff027b82 */ /* 0x001e240000000a00 */
[----:B0-----:R-:W-:Y:S01]  /*c6f0*/  STG.E desc[UR4][R2.64], R5 ;  /* 0x0000000502007986 */ /* 0x001fe2000c101904 */
[----:B------:R-:W-:Y:S05]  /*c700*/  EXIT ;  /* 0x000000000000794d */ /* 0x000fea0003800000 */
.L_x_1803:
[----:B------:R-:W-:Y:S02]  /*c710*/  IMAD.MOV.U32 R5, RZ, RZ, 0x2 ;  /* 0x00000002ff057424 */ /* 0x000fe400078e00ff */
[----:B------:R-:W-:Y:S02]  /*c720*/  IMAD.MOV.U32 R7, RZ, RZ, 0x1f ;  /* 0x0000001fff077424 */ /* 0x000fe400078e00ff */
[----:B------:R-:W-:-:S07]  /*c730*/  IMAD.MOV.U32 R4, RZ, RZ, -0x1 ;  /* 0xffffffffff047424 */ /* 0x000fce00078e00ff */
[----:B01234-:R-:W-:Y:S05]  /*c740*/  WARPSYNC.COLLECTIVE R4, `(.L_x_1806) ;  /* 0x0000000004087348 */ /* 0x01ffea0003c00000 */
[----:B0---4-:R0:W4:Y:S02]  /*c750*/  SHFL.DOWN P0, R2, R0, R5, R7 ;  /* 0x0800000500027389 */ /* 0x0111240000000007 */
[----:B01234-:R-:W-:Y:S05]  /*c760*/  ENDCOLLECTIVE ;  /* 0x000000000000791b */ /* 0x01ffea0003800000 */
.L_x_1806:
[----:B------:R-:W-:Y:S02]  /*c770*/  IMAD.MOV.U32 R5, RZ, RZ, 0x1 ;  /* 0x00000001ff057424 */ /* 0x000fe400078e00ff */
[----:B------:R-:W-:-:S05]  /*c780*/  IMAD.MOV.U32 R3, RZ, RZ, R2 ;  /* 0x000000ffff037224 */ /* 0x000fca00078e0002 */
[----:B------:R-:W-:-:S05]  /*c790*/  FMNMX R3, R3, R0, !PT ;  /* 0x0000000003037209 */ /* 0x000fca0007800000 */
[----:B------:R-:W-:-:S07]  /*c7a0*/  IMAD.MOV.U32 R0, RZ, RZ, R3 ;  /* 0x000000ffff007224 */ /* 0x000fce00078e0003 */
[----:B------:R-:W-:Y:S05]  /*c7b0*/  WARPSYNC.COLLECTIVE R4, `(.L_x_1807) ;  /* 0x0000000004087348 */ /* 0x000fea0003c00000 */
[----:B------:R0:W1:Y:S02]  /*c7c0*/  SHFL.DOWN P0, R2, R0, R5, R7 ;  /* 0x0800000500027389 */ /* 0x0000640000000007 */
[----:B01----:R-:W-:Y:S05]  /*c7d0*/  ENDCOLLECTIVE ;  /* 0x000000000000791b */ /* 0x003fea0003800000 */
.L_x_1807:
[----:B------:R-:W-:Y:S05]  /*c7e0*/  BRA `(.L_x_1808) ;  /* 0xfffffffc00507947 */ /* 0x000fea000383ffff */
        .weak           $__internal_7_$__cuda_sm20_rcp_rn_f32_slowpath
        .type           $__internal_7_$__cuda_sm20_rcp_rn_f32_slowpath,@function
        .size           $__internal_7_$__cuda_sm20_rcp_rn_f32_slowpath,(.L_x_12875 - $__internal_7_$__cuda_sm20_rcp_rn_f32_slowpath)
$__internal_7_$__cuda_sm20_rcp_rn_f32_slowpath:
        /* <DEDUP_REMOVED lines=14> */
.L_x_1809:
        /* <DEDUP_REMOVED lines=33> */
.L_x_1811:
[----:B------:R0:W1:Y:S02]  /*cae0*/  MUFU.RCP R2, R162 ;  /* 0x000000a200027308 */ /* 0x0000640000001000 */
.L_x_1810:
[----:B-1----:R-:W-:Y:S02]  /*caf0*/  IMAD.MOV.U32 R163, RZ, RZ, R2 ;  /* 0x000000ffffa37224 */ /* 0x002fe400078e0002 */
[----:B------:R-:W-:Y:S02]  /*cb00*/  IMAD.MOV.U32 R2, RZ, RZ, R5 ;  /* 0x000000ffff027224 */ /* 0x000fe400078e0005 */
[----:B------:R-:W-:-:S04]  /*cb10*/  IMAD.MOV.U32 R3, RZ, RZ, 0x0 ;  /* 0x00000000ff037424 */ /* 0x000fc800078e00ff */
[----:B0-----:R-:W-:Y:S05]  /*cb20*/  RET.REL.NODEC R2 `(_ZN18transformer_engine13normalization21ln_fwd_general_kernelINS0_13Kernel_traitsIff6__halffjLj2048ELj1ELj4ELj1ELj16ENS0_18Kernel_traits_baseILj2048EffS3_fjLj128EEEEEEEvNS0_19ForwardKernelParamsE) ;  /* 0xffffff3402347950 */ /* 0x001fea0003c3ffff */
.L_x_1812:
        /* <DEDUP_REMOVED lines=13> */
.L_x_12875:


//--------------------- .text._ZN18transformer_engine13normalization21ln_fwd_general_kernelINS0_13Kernel_traitsI6__halfS3_S3_fjLj2048ELj1ELj4ELj1ELj16ENS0_18Kernel_traits_baseILj2048ES3_S3_S3_fjLj128EEEEEEEvNS0_19ForwardKernelParamsE --------------------------
	.section	.text._ZN18transformer_engine13normalization21ln_fwd_general_kernelINS0_13Kernel_traitsI6__halfS3_S3_fjLj2048ELj1ELj4ELj1ELj16ENS0_18Kernel_traits_baseILj2048ES3_S3_S3_fjLj128EEEEEEEvNS0_19ForwardKernelParamsE,"ax",@progbits
	.align	128
        .global         _ZN18transformer_engine13normalization21ln_fwd_general_kernelINS0_13Kernel_traitsI6__halfS3_S3_fjLj2048ELj1ELj4ELj1ELj16ENS0_18Kernel_traits_baseILj2048ES3_S3_S3_fjLj128EEEEEEEvNS0_19ForwardKernelParamsE
        .type           _ZN18transformer_engine13normalization21ln_fwd_general_kernelINS0_13Kernel_traitsI6__halfS3_S3_fjLj2048ELj1ELj4ELj1ELj16ENS0_18Kernel_traits_baseILj2048ES3_S3_S3_fjLj128EEEEEEEvNS0_19ForwardKernelParamsE,@function
        .size           _ZN18transformer_engine13normalization21ln_fwd_general_kernelINS0_13Kernel_traitsI6__halfS3_S3_fjLj2048ELj1ELj4ELj1ELj16ENS0_18Kernel_traits_baseILj2048ES3_S3_S3_fjLj128EEEEEEEvNS0_19ForwardKernelParamsE,(.L_x_12876 - _ZN18transformer_engine13normalization21ln_fwd_general_kernelINS0_13Kernel_traitsI6__halfS3_S3_fjLj2048ELj1ELj4ELj1ELj16ENS0_18Kernel_traits_baseILj2048ES3_S3_S3_fjLj128EEEEEEEvNS0_19ForwardKernelParamsE)
        .other          _ZN18transformer_engine13normalization21ln_fwd_general_kernelINS0_13Kernel_traitsI6__halfS3_S3_fjLj2048ELj1ELj4ELj1ELj16ENS0_18Kernel_traits_baseILj2048ES3_S3_S3_fjLj128EEEEEEEvNS0_19ForwardKernelParamsE,@"STO_CUDA_ENTRY STV_DEFAULT"
_ZN18transformer_engine13normalization21ln_fwd_general_kernelINS0_13Kernel_traitsI6__halfS3_S3_fjLj2048ELj1ELj4ELj1ELj16ENS0_18Kernel_traits_baseILj2048ES3_S3_S3_fjLj128EEEEEEEvNS0_19ForwardKernelParamsE:
.text._ZN18transformer_engine13normalization21ln_fwd_general_kernelINS0_13Kernel_traitsI6__halfS3_S3_fjLj2048ELj1ELj4ELj1ELj16ENS0_18Kernel_traits_baseILj2048ES3_S3_S3_fjLj128EEEEEEEvNS0_19ForwardKernelParamsE:
        /* <DEDUP_REMOVED lines=36> */
[----:B------:R-:W-:Y:S05]  /*0240*/  CALL.REL.NOINC `($__internal_8_$__cuda_sm20_rcp_rn_f32_slowpath) ;  /* 0x000000c000947944 */ /* 0x000fea0003c00000 */
[----:B------:R-:W-:Y:S05]  /*0250*/  BRA `(.L_x_1814) ;  /* 0x0000000000107947 */ /* 0x000fea0003800000 */
.L_x_1813:
[----:B------:R-:W0:Y:S02]  /*0260*/  MUFU.RCP R58, R137 ;  /* 0x00000089003a7308 */ /* 0x000e240000001000 */
[----:B0-----:R-:W-:-:S04]  /*0270*/  FFMA R0, R137, R58, -1 ;  /* 0xbf80000089007423 */ /* 0x001fc8000000003a */
[----:B------:R-:W-:-:S04]  /*0280*/  FADD.FTZ R3, -R0, -RZ ;  /* 0x800000ff00037221 */ /* 0x000fc80000010100 */
[----:B------:R-:W-:-:S07]  /*0290*/  FFMA R58, R58, R3, R58 ;  /* 0x000000033a3a7223 */ /* 0x000fce000000003a */
.L_x_1814:
        /* <DEDUP_REMOVED lines=46> */
.L_x_1818:
[----:B------:R0:W5:Y:S02]  /*0580*/  LDG.E.128 R16, desc[UR12][R2.64] ;  /* 0x0000000c02107981 */ /* 0x000164000c1e1d00 */
.L_x_1819:
[----:B------:R-:W-:Y:S05]  /*0590*/  BSYNC.RECONVERGENT B1 ;  /* 0x0000000000017941 */ /* 0x000fea0003800200 */
.L_x_1817:
        /* <DEDUP_REMOVED lines=35> */
.L_x_1821:
[----:B------:R0:W5:Y:S02]  /*07d0*/  LDG.E.128 R20, desc[UR12][R2.64] ;  /* 0x0000000c02147981 */ /* 0x000164000c1e1d00 */
.L_x_1822:
[----:B------:R-:W-:Y:S05]  /*07e0*/  BSYNC.RECONVERGENT B1 ;  /* 0x0000000000017941 */ /* 0x000fea0003800200 */
.L_x_1820:
[----:B------:R-:W1:Y:S01]  /*07f0*/  LDC R0, c[0x0][0x384] ;  /* 0x0000e100ff007b82 */ /* 0x000e620000000800 */
        /* <DEDUP_REMOVED lines=12> */
[----:B-1----:R-:W-:Y:S02]  /*08c0*/  IMAD R5, R0, 0x100, R5 ;  /* 0x0000010000057824 */ /* 0x002fe400078e0205 */
[--C-:B------:R-:W-:Y:S02]  /*08d0*/  HADD2.F32 R53, -RZ, R22.reuse.H0_H0 ;  /* 0x20000016ff357230 */ /* 0x100fe40000004100 */
[----:B------:R-:W-:Y:S01]  /*08e0*/  HADD2.F32 R52, -RZ, R22.H1_H1 ;  /* 0x30000016ff347230 */ /* 0x000fe20000004100 */
[----:B------:R-:W-:Y:S01]  /*08f0*/  ISETP.GE.AND P0, PT, R5, UR9, PT ;  /* 0x0000000905007c0c */ /* 0x000fe2000bf06270 */
[--C-:B------:R-:W-:Y:S02]  /*0900*/  HADD2.F32 R51, -RZ, R23.reuse.H0_H0 ;  /* 0x20000017ff337230 */ /* 0x100fe40000004100 */
[----:B------:R-:W-:-:S10]  /*0910*/  HADD2.F32 R50, -RZ, R23.H1_H1 ;  /* 0x30000017ff327230 */ /* 0x000fd40000004100 */
        /* <DEDUP_REMOVED lines=9> */
.L_x_1824:
        /* <DEDUP_REMOVED lines=28> */
.L_x_1825:
[----:B------:R-:W-:Y:S05]  /*0b70*/  BSYNC.RECONVERGENT B1 ;  /* 0x0000000000017941 */ /* 0x000fea0003800200 */
.L_x_1823:
[----:B0-----:R-:W-:Y:S01]  /*0b80*/  IMAD.WIDE R2, R5, 0x2, R62 ;  /* 0x0000000205027825 */ /* 0x001fe200078e023e */
[----:B------:R-:W-:Y:S02]  /*0b90*/  BSSY.RECONVERGENT B1, `(.L_x_1826) ;  /* 0x0000022000017945 */ /* 0x000fe40003800200 */
[----:B------:R-:W-:-:S04]  /*0ba0*/  LOP3.LUT P0, RZ, R2, 0xf, RZ, 0xc0, !PT ;  /* 0x0000000f02ff7812 */ /* 0x000fc8000780c0ff */
[----:B------:R-:W-:-:S13]  /*0bb0*/  ISETP.LT.U32.OR P0, PT, R14, 0x8, P0 ;  /* 0x000000080e00780c */ /* 0x000fda0000701470 */
[----:B------:R-:W-:Y:S05]  /*0bc0*/  @P0 BRA `(.L_x_1827) ;  /* 0x0000000000080947 */ /* 0x000fea0003800000 */
[----:B------:R0:W5:Y:S01]  /*0bd0*/  LDG.E.128 R12, desc[UR12][R2.64] ;  /* 0x0000000c020c7981 */ /* 0x000162000c1e1d00 */
[----:B------:R-:W-:Y:S05]  /*0be0*/  BRA `(.L_x_1828) ;  /* 0x0000000000707947 */ /* 0x000fea0003800000 */
.L_x_1827:
        /* <DEDUP_REMOVED lines=22> */
[----:B------:R-:W4:Y:S04]  /*0d50*/  @P0 LDG.E.U16 R6, desc[UR12][R2.64+0xc] ;  /* 0x00000c0c02060981 */ /* 0x000f28000c1e1500 */
[----:B------:R-:W4:Y:S01]  /*0d60*/  @P6 LDG.E.U16 R17, desc[UR12][R2.64+0xe] ;  /* 0x00000e0c02116981 */ /* 0x000f22000c1e1500 */
[----:B---3--:R-:W-:-:S02]  /*0d70*/  PRMT R14, R14, 0x5410, R15 ;  /* 0x000054100e0e7816 */ /* 0x008fc4000000000f */
[----:B--2---:R-:W-:Y:S02]  /*0d80*/  PRMT R12, R12, 0x5410, R7 ;  /* 0x000054100c0c7816 */ /* 0x004fe40000000007 */
[----:B----4-:R-:W-:Y:S02]  /*0d90*/  PRMT R13, R13, 0x5410, R4 ;  /* 0x000054100d0d7816 */ /* 0x010fe40000000004 */
[----:B------:R-:W-:-:S07]  /*0da0*/  PRMT R15, R6, 0x5410, R17 ;  /* 0x00005410060f7816 */ /* 0x000fce0000000011 */
.L_x_1828:
[----:B------:R-:W-:Y:S05]  /*0db0*/  BSYNC.RECONVERGENT B1 ;  /* 0x0000000000017941 */ /* 0x000fea0003800200 */
.L_x_1826:
[----:B0-----:R-:W-:Y:S02]  /*0dc0*/  IMAD R3, R0, 0x100, R5 ;  /* 0x0000010000037824 */ /* 0x001fe400078e0205 */
        /* <DEDUP_REMOVED lines=26> */
.L_x_1830:
        /* <DEDUP_REMOVED lines=28> */
.L_x_1831:
[----:B------:R-:W-:Y:S05]  /*1130*/  BSYNC.RECONVERGENT B1 ;  /* 0x0000000000017941 */ /* 0x000fea0003800200 */
.L_x_1829:
[----:B------:R-:W-:Y:S01]  /*1140*/  IMAD.WIDE R8, R3, 0x2, R62 ;  /* 0x0000000203087825 */ /* 0x000fe200078e023e */
[----:B------:R-:W-:Y:S02]  /*1150*/  BSSY.RECONVERGENT B1, `(.L_x_1832) ;  /* 0x0000022000017945 */ /* 0x000fe40003800200 */
[----:B------:R-:W-:-:S04]  /*1160*/  LOP3.LUT P0, RZ, R8, 0xf, RZ, 0xc0, !PT ;  /* 0x0000000f08ff7812 */ /* 0x000fc8000780c0ff */
[----:B------:R-:W-:-:S13]  /*1170*/  ISETP.LT.U32.OR P0, PT, R12, 0x8, P0 ;  /* 0x000000080c00780c */ /* 0x000fda0000701470 */
[----:B------:R-:W-:Y:S05]  /*1180*/  @P0 BRA `(.L_x_1833) ;  /* 0x0000000000080947 */ /* 0x000fea0003800000 */
[----:B------:R-:W5:Y:S01]  /*1190*/  LDG.E.128 R8, desc[UR12][R8.64] ;  /* 0x0000000c08087981 */ /* 0x000f62000c1e1d00 */
[----:B------:R-:W-:Y:S05]  /*11a0*/  BRA `(.L_x_1834) ;  /* 0x0000000000707947 */ /* 0x000fea0003800000 */
.L_x_1833:
        /* <DEDUP_REMOVED lines=28> */
.L_x_1834:
[----:B------:R-:W-:Y:S05]  /*1370*/  BSYNC.RECONVERGENT B1 ;  /* 0x0000000000017941 */ /* 0x000fea0003800200 */
.L_x_1832:
        /* <DEDUP_REMOVED lines=27> */
.L_x_1836:
        /* <DEDUP_REMOVED lines=28> */
.L_x_1837:
[----:B------:R-:W-:Y:S05]  /*16f0*/  BSYNC.RECONVERGENT B1 ;  /* 0x0000000000017941 */ /* 0x000fea0003800200 */
.L_x_1835:
[----:B------:R-:W-:Y:S01]  /*1700*/  IMAD.WIDE R4, R3, 0x2, R62 ;  /* 0x0000000203047825 */ /* 0x000fe200078e023e */
[----:B------:R-:W-:Y:S02]  /*1710*/  BSSY.RECONVERGENT B1, `(.L_x_1838) ;  /* 0x0000022000017945 */ /* 0x000fe40003800200 */
[----:B------:R-:W-:-:S04]  /*1720*/  LOP3.LUT P0, RZ, R4, 0xf, RZ, 0xc0, !PT ;  /* 0x0000000f04ff7812 */ /* 0x000fc8000780c0ff */
[----:B------:R-:W-:-:S13]  /*1730*/  ISETP.LT.U32.OR P0, PT, R12, 0x8, P0 ;  /* 0x000000080c00780c */ /* 0x000fda0000701470 */
[----:B------:R-:W-:Y:S05]  /*1740*/  @P0 BRA `(.L_x_1839) ;  /* 0x0000000000080947 */ /* 0x000fea0003800000 */
[----:B------:R-:W5:Y:S01]  /*1750*/  LDG.E.128 R4, desc[UR12][R4.64] ;  /* 0x0000000c04047981 */ /* 0x000f62000c1e1d00 */
[----:B------:R-:W-:Y:S05]  /*1760*/  BRA `(.L_x_1840) ;  /* 0x0000000000707947 */ /* 0x000fea0003800000 */
.L_x_1839:
        /* <DEDUP_REMOVED lines=28> */
.L_x_1840:
[----:B------:R-:W-:Y:S05]  /*1930*/  BSYNC.RECONVERGENT B1 ;  /* 0x0000000000017941 */ /* 0x000fea0003800200 */
.L_x_1838:
        /* <DEDUP_REMOVED lines=27> */
.L_x_1842:
        /* <DEDUP_REMOVED lines=28> */
.L_x_1843:
[----:B------:R-:W-:Y:S05]  /*1cb0*/  BSYNC.RECONVERGENT B1 ;  /* 0x0000000000017941 */ /* 0x000fea0003800200 */
.L_x_1841:
[----:B------:R-:W-:Y:S01]  /*1cc0*/  IMAD.WIDE R4, R3, 0x2, R62 ;  /* 0x0000000203047825 */ /* 0x000fe200078e023e */
[----:B------:R-:W-:Y:S02]  /*1cd0*/  BSSY.RECONVERGENT B1, `(.L_x_1844) ;  /* 0x0000022000017945 */ /* 0x000fe40003800200 */
[----:B------:R-:W-:-:S04]  /*1ce0*/  LOP3.LUT P0, RZ, R4, 0xf, RZ, 0xc0, !PT ;  /* 0x0000000f04ff7812 */ /* 0x000fc8000780c0ff */
[----:B------:R-:W-:-:S13]  /*1cf0*/  ISETP.LT.U32.OR P0, PT, R12, 0x8, P0 ;  /* 0x000000080c00780c */ /* 0x000fda0000701470 */
[----:B------:R-:W-:Y:S05]  /*1d00*/  @P0 BRA `(.L_x_1845) ;  /* 0x0000000000080947 */ /* 0x000fea0003800000 */
[----:B------:R-:W5:Y:S01]  /*1d10*/  LDG.E.128 R4, desc[UR12][R4.64] ;  /* 0x0000000c04047981 */ /* 0x000f62000c1e1d00 */
[----:B------:R-:W-:Y:S05]  /*1d20*/  BRA `(.L_x_1846) ;  /* 0x0000000000707947 */ /* 0x000fea0003800000 */
.L_x_1845:
        /* <DEDUP_REMOVED lines=28> */
.L_x_1846:
[----:B------:R-:W-:Y:S05]  /*1ef0*/  BSYNC.RECONVERGENT B1 ;  /* 0x0000000000017941 */ /* 0x000fea0003800200 */
.L_x_1844:
        /* <DEDUP_REMOVED lines=27> */
.L_x_1848:
        /* <DEDUP_REMOVED lines=28> */
.L_x_1849:
[----:B------:R-:W-:Y:S05]  /*2270*/  BSYNC.RECONVERGENT B1 ;  /* 0x0000000000017941 */ /* 0x000fea0003800200 */
.L_x_1847:
[----:B------:R-:W-:Y:S01]  /*2280*/  IMAD.WIDE R4, R3, 0x2, R62 ;  /* 0x0000000203047825 */ /* 0x000fe200078e023e */
[----:B------:R-:W-:Y:S02]  /*2290*/  BSSY.RECONVERGENT B1, `(.L_x_1850) ;  /* 0x0000022000017945 */ /* 0x000fe40003800200 */
[----:B------:R-:W-:-:S04]  /*22a0*/  LOP3.LUT P0, RZ, R4, 0xf, RZ, 0xc0, !PT ;  /* 0x0000000f04ff7812 */ /* 0x000fc8000780c0ff */
[----:B------:R-:W-:-:S13]  /*22b0*/  ISETP.LT.U32.OR P0, PT, R12, 0x8, P0 ;  /* 0x000000080c00780c */ /* 0x000fda0000701470 */
[----:B------:R-:W-:Y:S05]  /*22c0*/  @P0 BRA `(.L_x_1851) ;  /* 0x0000000000080947 */ /* 0x000fea0003800000 */
[----:B------:R-:W5:Y:S01]  /*22d0*/  LDG.E.128 R4, desc[UR12][R4.64] ;  /* 0x0000000c04047981 */ /* 0x000f62000c1e1d00 */
[----:B------:R-:W-:Y:S05]  /*22e0*/  BRA `(.L_x_1852) ;  /* 0x0000000000707947 */ /* 0x000fea0003800000 */
.L_x_1851:
        /* <DEDUP_REMOVED lines=28> */
.L_x_1852:
[----:B------:R-:W-:Y:S05]  /*24b0*/  BSYNC.RECONVERGENT B1 ;  /* 0x0000000000017941 */ /* 0x000fea0003800200 */
.L_x_1850:
        /* <DEDUP_REMOVED lines=27> */
.L_x_1854:
        /* <DEDUP_REMOVED lines=28> */
.L_x_1855:
[----:B------:R-:W-:Y:S05]  /*2830*/  BSYNC.RECONVERGENT B1 ;  /* 0x0000000000017941 */ /* 0x000fea0003800200 */
.L_x_1853:
[----:B------:R-:W-:Y:S01]  /*2840*/  IMAD.WIDE R64, R3, 0x2, R62 ;  /* 0x0000000203407825 */ /* 0x000fe200078e023e */
[----:B------:R-:W-:Y:S02]  /*2850*/  BSSY.RECONVERGENT B1, `(.L_x_1856) ;  /* 0x0000022000017945 */ /* 0x000fe40003800200 */
[----:B------:R-:W-:-:S04]  /*2860*/  LOP3.LUT P0, RZ, R64, 0xf, RZ, 0xc0, !PT ;  /* 0x0000000f40ff7812 */ /* 0x000fc8000780c0ff */
[----:B------:R-:W-:-:S13]  /*2870*/  ISETP.LT.U32.OR P0, PT, R66, 0x8, P0 ;  /* 0x000000084200780c */ /* 0x000fda0000701470 */
[----:B------:R-:W-:Y:S05]  /*2880*/  @P0 BRA `(.L_x_1857) ;  /* 0x0000000000080947 */ /* 0x000fea0003800000 */
[----:B------:R-:W5:Y:S01]  /*2890*/  LDG.E.128 R64, desc[UR12][R64.64] ;  /* 0x0000000c40407981 */ /* 0x000f62000c1e1d00 */
[----:B------:R-:W-:Y:S05]  /*28a0*/  BRA `(.L_x_1858) ;  /* 0x0000000000707947 */ /* 0x000fea0003800000 */
.L_x_1857:
        /* <DEDUP_REMOVED lines=23> */
[----:B------:R2:W4:Y:S01]  /*2a20*/  @P6 LDG.E.U16 R71, desc[UR12][R64.64+0xe] ;  /* 0x00000e0c40476981 */ /* 0x000522000c1e1500 */
[----:B---3--:R-:W-:-:S02]  /*2a30*/  PRMT R66, R66, 0x5410, R67 ;  /* 0x0000541042427816 */ /* 0x008fc40000000043 */
[----:B--2---:R-:W-:Y:S02]  /*2a40*/  PRMT R64, R2, 0x5410, R9 ;  /* 0x0000541002407816 */ /* 0x004fe40000000009 */
[----:B----4-:R-:W-:Y:S02]  /*2a50*/  PRMT R65, R8, 0x5410, R61 ;  /* 0x0000541008417816 */ /* 0x010fe4000000003d */
[----:B------:R-:W-:-:S07]  /*2a60*/  PRMT R67, R70, 0x5410, R71 ;  /* 0x0000541046437816 */ /* 0x000fce0000000047 */
.L_x_1858:
[----:B------:R-:W-:Y:S05]  /*2a70*/  BSYNC.RECONVERGENT B1 ;  /* 0x0000000000017941 */ /* 0x000fea0003800200 */
.L_x_1856:
        /* <DEDUP_REMOVED lines=27> */
.L_x_1860:
        /* <DEDUP_REMOVED lines=28> */
.L_x_1861:
[----:B------:R-:W-:Y:S05]  /*2df0*/  BSYNC.RECONVERGENT B1 ;  /* 0x0000000000017941 */ /* 0x000fea0003800200 */
.L_x_1859:
[----:B------:R-:W-:Y:S01]  /*2e00*/  IMAD.WIDE R62, R61, 0x2, R62 ;  /* 0x000000023d3e7825 */ /* 0x000fe200078e023e */
[----:B------:R-:W-:Y:S02]  /*2e10*/  BSSY.RECONVERGENT B1, `(.L_x_1862) ;  /* 0x0000022000017945 */ /* 0x000fe40003800200 */
[----:B------:R-:W-:-:S04]  /*2e20*/  LOP3.LUT P0, RZ, R62, 0xf, RZ, 0xc0, !PT ;  /* 0x0000000f3eff7812 */ /* 0x000fc8000780c0ff */
[----:B------:R-:W-:-:S13]  /*2e30*/  ISETP.LT.U32.OR P0, PT, R72, 0x8, P0 ;  /* 0x000000084800780c */ /* 0x000fda0000701470 */
[----:B------:R-:W-:Y:S05]  /*2e40*/  @P0 BRA `(.L_x_1863) ;  /* 0x0000000000080947 */ /* 0x000fea0003800000 */
[----:B------:R0:W5:Y:S01]  /*2e50*/  LDG.E.128 R64, desc[UR12][R62.64] ;  /* 0x0000000c3e407981 */ /* 0x000162000c1e1d00 */
[----:B------:R-:W-:Y:S05]  /*2e60*/  BRA `(.L_x_1864) ;  /* 0x0000000000707947 */ /* 0x000fea0003800000 */
.L_x_1863:
        /* <DEDUP_REMOVED lines=28> */
.L_x_1864:
[----:B------:R-:W-:Y:S05]  /*3030*/  BSYNC.RECONVERGENT B1 ;  /* 0x0000000000017941 */ /* 0x000fea0003800200 */
.L_x_1862:
        /* <DEDUP_REMOVED lines=16> */
.L_x_1816:
[----:B------:R-:W-:Y:S05]  /*3140*/  BSYNC.RECONVERGENT B0 ;  /* 0x0000000000007941 */ /* 0x000fea0003800200 */
.L_x_1815:
[----:B------:R-:W1:Y:S01]  /*3150*/  LDCU.U8 UR14, c[0x0][0x404] ;  /* 0x00008080ff0e77ac */ /* 0x000e620008000000 */
[----:B------:R-:W2:Y:S01]  /*3160*/  LDCU UR8, c[0x0][0x388] ;  /* 0x00007100ff0877ac */ /* 0x000ea20008000800 */
[----:B-1----:R-:W-:Y:S02]  /*3170*/  UISETP.NE.AND UP0, UPT, UR14, URZ, UPT ;  /* 0x000000ff0e00728c */ /* 0x002fe4000bf05270 */
[----:B--2---:R-:W-:-:S07]  /*3180*/  UISETP.GE.AND UP1, UPT, UR10, UR8, UPT ;  /* 0x000000080a00728c */ /* 0x004fce000bf26270 */
[----:B------:R-:W-:Y:S05]  /*3190*/  BRA.U !UP0, `(.L_x_1865) ;  /* 0x0000000108087547 */ /* 0x000fea000b800000 */
[----:B------:R-:W1:Y:S02]  /*31a0*/  LDC.64 R64, c[0x0][0x3e0] ;  /* 0x0000f800ff407b82 */ /* 0x000e640000000a00 */
[----:B-1----:R1:W5:Y:S02]  /*31b0*/  LDG.E R137, desc[UR12][R64.64] ;  /* 0x0000000c40897981 */ /* 0x002364000c1e1900 */
.L_x_1865:
        /* <DEDUP_REMOVED lines=8> */
[----:B------:R-:W-:Y:S01]  /*3240*/  FADD R139, R138, 1 ;  /* 0x3f8000008a8b7421 */ /* 0x000fe20000000000 */
[----:B------:R-:W-:Y:S01]  /*3250*/  LEA R152, R59, UR4, 0x3 ;  /* 0x000000043b987c11 */ /* 0x000fe2000f8e18ff */
[----:B------:R-:W1:Y:S01]  /*3260*/  LDC.64 R218, c[0x0][0x3b0] ;  /* 0x0000ec00ffda7b82 */ /* 0x000e620000000a00 */
[----:B------:R-:W-:Y:S01]  /*3270*/  FADD R74, R85, 1 ;  /* 0x3f800000554a7421 */ /* 0x000fe20000000000 */
[----:B------:R-:W-:Y:S01]  /*3280*/  LOP3.LUT R148, RZ, R59, RZ, 0x33, !PT ;  /* 0x0000003bff947212 */ /* 0x000fe200078e33ff */
[----:B------:R-:W-:Y:S01]  /*3290*/  IMAD.MOV.U32 R154, RZ, RZ, RZ ;  /* 0x000000ffff9a7224 */ /* 0x000fe200078e00ff */
[----:B------:R-:W-:Y:S01]  /*32a0*/  UMOV UR4, URZ ;  /* 0x000000ff00047c82 */ /* 0x000fe20008000000 */
[----:B--2---:R-:W-:-:S04]  /*32b0*/  ISETP.NE.AND P0, PT, RZ, UR8, PT ;  /* 0x00000008ff007c0c */ /* 0x004fc8000bf05270 */
        /* <DEDUP_REMOVED lines=60> */
[----:B------:R-:W-:Y:S01]  /*3680*/  FSEL R114, R114, R67, !P0 ;  /* 0x0000004372727208 */ /* 0x000fe20004000000 */
[----:B------:R-:W2:Y:S01]  /*3690*/  LDC.64 R64, c[0x0][0x380] ;  /* 0x0000e000ff407b82 */ /* 0x000ea20000000a00 */
[----:B------:R-:W-:Y:S01]  /*36a0*/  FSEL R125, R125, R72, !P0 ;  /* 0x000000487d7d7208 */ /* 0x000fe20004000000 */
[----:B------:R-:W-:Y:S01]  /*36b0*/  FADD R67, R110, 1 ;  /* 0x3f8000006e437421 */ /* 0x000fe20000000000 */
[----:B------:R-:W-:Y:S01]  /*36c0*/  FSEL R101, R101, R66, !P0 ;  /* 0x0000004265657208 */ /* 0x000fe20004000000 */
[----:B------:R-:W-:Y:S01]  /*36d0*/  FADD R72, R115, 1 ;  /* 0x3f80000073487421 */ /* 0x000fe20000000000 */
        /* <DEDUP_REMOVED lines=26> */
[----:B--2---:R-:W-:Y:S01]  /*3880*/  IMAD R88, R65, 0x100, R152 ;  /* 0x0000010041587824 */ /* 0x004fe200078e0298 */
[----:B------:R-:W-:Y:S01]  /*3890*/  FSEL R87, R87, R72, !P0 ;  /* 0x0000004857577208 */ /* 0x000fe20004000000 */
[----:B------:R-:W-:Y:S01]  /*38a0*/  FADD R67, R92, 1 ;  /* 0x3f8000005c437421 */ /* 0x000fe20000000000 */
[----:B------:R-:W-:Y:S01]  /*38b0*/  FSEL R83, R83, R66, !P0 ;  /* 0x0000004253537208 */ /* 0x000fe20004000000 */
[----:B------:R-:W-:Y:S01]  /*38c0*/  FADD R72, R81, 1 ;  /* 0x3f80000051487421 */ /* 0x000fe20000000000 */
[----:B------:R-:W-:Y:S01]  /*38d0*/  FADD R66, R77, 1 ;  /* 0x3f8000004d427421 */ /* 0x000fe20000000000 */
        /* <DEDUP_REMOVED lines=20> */
[----:B------:R-:W-:Y:S01]  /*3a20*/  LEA.HI R66, R60, UR10, RZ, 0x1b ;  /* 0x0000000a3c427c11 */ /* 0x000fe2000f8fd8ff */
[----:B------:R-:W-:Y:S01]  /*3a30*/  IMAD.IADD R148, R148, 0x1, R65 ;  /* 0x0000000194947824 */ /* 0x000fe200078e0241 */
[----:B------:R-:W-:Y:S01]  /*3a40*/  FSEL R79, R79, R74, !P0 ;  /* 0x0000004a4f4f7208 */ /* 0x000fe20004000000 */
[----:B------:R-:W-:Y:S01]  /*3a50*/  IMAD R74, R65, 0x100, R78 ;  /* 0x00000100414a7824 */ /* 0x000fe200078e024e */
[----:B------:R-:W-:Y:S01]  /*3a60*/  FSEL R94, R94, R139, !P0 ;  /* 0x0000008b5e5e7208 */ /* 0x000fe20004000000 */
[----:B------:R-:W-:Y:S01]  /*3a70*/  FADD R139, R90, 1 ;  /* 0x3f8000005a8b7421 */ /* 0x000fe20000000000 */
[----:B------:R-:W-:Y:S01]  /*3a80*/  FSEL R76, R76, R67, !P0 ;  /* 0x000000434c4c7208 */ /* 0x000fe20004000000 */
[----:B------:R-:W-:Y:S01]  /*3a90*/  IMAD R67, R66, R65, RZ ;  /* 0x0000004142437224 */ /* 0x000fe200078e02ff */
[----:B------:R-:W-:Y:S01]  /*3aa0*/  FSEL R71, R71, R72, !P0 ;  /* 0x0000004847477208 */ /* 0x000fe20004000000 */
[C---:B------:R-:W-:Y:S01]  /*3ab0*/  IMAD R72, R65.reuse, 0x100, R74 ;  /* 0x0000010041487824 */ /* 0x040fe200078e024a */
[----:B------:R-:W-:Y:S01]  /*3ac0*/  FSEL R90, R90, R139, !P0 ;  /* 0x0000008b5a5a7208 */ /* 0x000fe20004000000 */
[----:B------:R-:W-:-:S02]  /*3ad0*/  IMAD R64, R65, R64, RZ ;  /* 0x0000004041407224 */ /* 0x000fc400078e02ff */
[----:B------:R-:W-:Y:S01]  /*3ae0*/  FADD R139, R80, 1 ;  /* 0x3f800000508b7421 */ /* 0x000fe20000000000 */
[----:B-1----:R-:W-:Y:S01]  /*3af0*/  IMAD.WIDE.U32 R218, R67, 0x4, R218 ;  /* 0x0000000443da7825 */ /* 0x002fe200078e00da */
[----:B------:R-:W-:Y:S02]  /*3b00*/  LEA.HI R148, R148, 0x1, RZ, 0x1b ;  /* 0x0000000194947811 */ /* 0x000fe400078fd8ff */
[----:B------:R-:W-:Y:S01]  /*3b10*/  IADD3 R152, PT, PT, -R152, UR9, RZ ;  /* 0x0000000998987c10 */ /* 0x000fe2000fffe1ff */
[----:B------:R-:W-:Y:S01]  /*3b20*/  IMAD R153, R65, 0x100, R72 ;  /* 0x0000010041997824 */ /* 0x000fe200078e0248 */
[----:B------:R-:W-:Y:S01]  /*3b30*/  LOP3.LUT R150, R148, 0x3, RZ, 0xc0, !PT ;  /* 0x0000000394967812 */ /* 0x000fe200078ec0ff */
[----:B------:R-:W-:Y:S01]  /*3b40*/  IMAD.SHL.U32 R223, R64, 0x4, RZ ;  /* 0x0000000440df7824 */ /* 0x000fe200078e00ff */
[----:B------:R-:W-:Y:S02]  /*3b50*/  FSEL R80, R80, R139, !P0 ;  /* 0x0000008b50507208 */ /* 0x000fe40004000000 */
[----:B------:R-:W-:Y:S01]  /*3b60*/  IADD3 R151, PT, PT, -R88, UR9, RZ ;  /* 0x0000000958977c10 */ /* 0x000fe2000fffe1ff */
[----:B------:R-:W-:Y:S01]  /*3b70*/  IMAD.WIDE.U32 R222, R223, 0x4, R218 ;  /* 0x00000004dfde7825 */ /* 0x000fe200078e00da */
[----:B------:R-:W-:-:S02]  /*3b80*/  IADD3 R149, PT, PT, -R86, UR9, RZ ;  /* 0x0000000956957c10 */ /* 0x000fc4000fffe1ff */
[----:B------:R-:W-:Y:S02]  /*3b90*/  IADD3 R148, PT, PT, -R82, UR9, RZ ;  /* 0x0000000952947c10 */ /* 0x000fe4000fffe1ff */
[----:B------:R-:W-:Y:S02]  /*3ba0*/  IADD3 R147, PT, PT, -R78, UR9, RZ ;  /* 0x000000094e937c10 */ /* 0x000fe4000fffe1ff */
[----:B------:R-:W-:Y:S02]  /*3bb0*/  IADD3 R145, PT, PT, -R74, UR9, RZ ;  /* 0x000000094a917c10 */ /* 0x000fe4000fffe1ff */
[----:B------:R-:W-:Y:S02]  /*3bc0*/  IADD3 R143, PT, PT, -R72, UR9, RZ ;  /* 0x00000009488f7c10 */ /* 0x000fe4000fffe1ff */
[----:B------:R-:W-:-:S07]  /*3bd0*/  IADD3 R141, PT, PT, -R153, UR9, RZ ;  /* 0x00000009998d7c10 */ /* 0x000fce000fffe1ff */
.L_x_1964:
[----:B-1----:R-:W1:Y:S01]  /*3be0*/  LDCU.64 UR16, c[0x0][0x388] ;  /* 0x00007100ff1077ac */ /* 0x002e620008000a00 */
[----:B--2-4-:R-:W-:Y:S01]  /*3bf0*/  IMAD.U32 R224, RZ, RZ, UR5 ;  /* 0x00000005ffe07e24 */ /* 0x014fe2000f8e00ff */
[----:B------:R-:W-:Y:S01]  /*3c00*/  LEA.HI R221, R60, UR10, RZ, 0x1b ;  /* 0x0000000a3cdd7c11 */ /* 0x000fe2000f8fd8ff */
[----:B------:R-:W-:Y:S02]  /*3c10*/  BSSY.RECONVERGENT B0, `(.L_x_1867) ;  /* 0x000017d000007945 */ /* 0x000fe40003800200 */
[----:B------:R-:W-:-:S04]  /*3c20*/  IMAD R224, R224, 0x20, R59 ;  /* 0x00000020e0e07824 */ /* 0x000fc800078e023b */
[----:B------:R-:W-:-:S05]  /*3c30*/  IMAD.SHL.U32 R220, R224, 0x8, RZ ;  /* 0x00000008e0dc7824 */ /* 0x000fca00078e00ff */
[----:B-1----:R-:W-:-:S04]  /*3c40*/  ISETP.GE.AND P0, PT, R220, UR17, PT ;  /* 0x00000011dc007c0c */ /* 0x002fc8000bf06270 */
[----:B------:R-:W-:-:S13]  /*3c50*/  ISETP.LT.AND P0, PT, R221, UR16, !P0 ;  /* 0x00000010dd007c0c */ /* 0x000fda000c701270 */
[----:B---3--:R-:W-:Y:S05]  /*3c60*/  @!P0 BRA `(.L_x_1868) ;  /* 0x0000001400dc8947 */ /* 0x008fea0003800000 */
        /* <DEDUP_REMOVED lines=9> */
.L_x_1870:
        /* <DEDUP_REMOVED lines=28> */
.L_x_1871:
[----:B------:R-:W-:Y:S05]  /*3ec0*/  BSYNC.RECONVERGENT B1 ;  /* 0x0000000000017941 */ /* 0x000fea0003800200 */
.L_x_1869:
        /* <DEDUP_REMOVED lines=18> */
.L_x_1873:
        /* <DEDUP_REMOVED lines=28> */
.L_x_1874:
[----:B------:R-:W-:Y:S05]  /*41b0*/  BSYNC.RECONVERGENT B1 ;  /* 0x0000000000017941 */ /* 0x000fea0003800200 */
.L_x_1872:
        /* <DEDUP_REMOVED lines=18> */
.L_x_1876:
        /* <DEDUP_REMOVED lines=28> */
.L_x_1877:
[----:B------:R-:W-:Y:S05]  /*44a0*/  BSYNC.RECONVERGENT B1 ;  /* 0x0000000000017941 */ /* 0x000fea0003800200 */
.L_x_1875:
        /* <DEDUP_REMOVED lines=18> */
.L_x_1879:
        /* <DEDUP_REMOVED lines=28> */
.L_x_1880:
[----:B------:R-:W-:Y:S05]  /*4790*/  BSYNC.RECONVERGENT B1 ;  /* 0x0000000000017941 */ /* 0x000fea0003800200 */
.L_x_1878:
        /* <DEDUP_REMOVED lines=18> */
.L_x_1882:
        /* <DEDUP_REMOVED lines=28> */
.L_x_1883:
[----:B------:R-:W-:Y:S05]  /*4a80*/  BSYNC.RECONVERGENT B1 ;  /* 0x0000000000017941 */ /* 0x000fea0003800200 */
.L_x_1881:
        /* <DEDUP_REMOVED lines=18> */
.L_x_1885:
        /* <DEDUP_REMOVED lines=28> */
.L_x_1886:
[----:B------:R-:W-:Y:S05]  /*4d70*/  BSYNC.RECONVERGENT B1 ;  /* 0x0000000000017941 */ /* 0x000fea0003800200 */
.L_x_1884:
        /* <DEDUP_REMOVED lines=18> */
.L_x_1888:
        /* <DEDUP_REMOVED lines=28> */
.L_x_1889:
[----:B------:R-:W-:Y:S05]  /*5060*/  BSYNC.RECONVERGENT B1 ;  /* 0x0000000000017941 */ /* 0x000fea0003800200 */
.L_x_1887:
        /* <DEDUP_REMOVED lines=18> */
.L_x_1891:
        /* <DEDUP_REMOVED lines=28> */
.L_x_1892:
[----:B------:R-:W-:Y:S05]  /*5350*/  BSYNC.RECONVERGENT B1 ;  /* 0x0000000000017941 */ /* 0x000fea0003800200 */
.L_x_1890:
        /* <DEDUP_REMOVED lines=8> */
.L_x_1868:
[----:B------:R-:W-:Y:S05]  /*53e0*/  BSYNC.RECONVERGENT B0 ;  /* 0x0000000000007941 */ /* 0x000fea0003800200 */
.L_x_1867:
        /* <DEDUP_REMOVED lines=80> */
.L_x_1894:
[----:B------:R-:W-:Y:S05]  /*58f0*/  BSYNC.RECONVERGENT B0 ;  /* 0x0000000000007941 */ /* 0x000fea0003800200 */
.L_x_1893:
        /* <DEDUP_REMOVED lines=14> */
.L_x_1895:
        /* <DEDUP_REMOVED lines=37> */
.L_x_1898:
[----:B--2---:R-:W2:Y:S04]  /*5c30*/  LDG.E.STRONG.GPU R225, desc[UR12][R64.64] ;  /* 0x0000000c40e17981 */ /* 0x004ea8000c1ef900 */
[----:B--2---:R-:W-:Y:S01]  /*5c40*/  CCTL.IVALL ;  /* 0x00000000ff00798f */ /* 0x004fe20002000000 */
[----:B------:R-:W-:Y:S05]  /*5c50*/  YIELD ;  /* 0x0000000000007946 */ /* 0x000fea0003800000 */
[----:B------:R-:W-:-:S13]  /*5c60*/  ISETP.NE.AND P0, PT, R225, UR11, PT ;  /* 0x0000000be1007c0c */ /* 0x000fda000bf05270 */
[----:B------:R-:W-:Y:S05]  /*5c70*/  @P0 BRA `(.L_x_1898) ;  /* 0xfffffffc00ec0947 */ /* 0x000fea000383ffff */
.L_x_1897:
        /* <DEDUP_REMOVED lines=24> */
.L_x_1903:
        /* <DEDUP_REMOVED lines=38> */
.L_x_1902:
[----:B------:R-:W-:Y:S05]  /*6060*/  BSYNC.RECONVERGENT B1 ;  /* 0x0000000000017941 */ /* 0x000fea0003800200 */
.L_x_1901:
        /* <DEDUP_REMOVED lines=25> */
.L_x_1905:
[----:B------:R-:W-:Y:S05]  /*6200*/  BSYNC.RECONVERGENT B1 ;  /* 0x0000000000017941 */ /* 0x000fea0003800200 */
.L_x_1904:
        /* <DEDUP_REMOVED lines=17> */
.L_x_1907:
[----:B------:R-:W-:Y:S05]  /*6320*/  BSYNC.RECONVERGENT B1 ;  /* 0x0000000000017941 */ /* 0x000fea0003800200 */
.L_x_1906:
        /* <DEDUP_REMOVED lines=11> */
.L_x_1900:
[----:B------:R-:W-:Y:S05]  /*63e0*/  BSYNC.RECONVERGENT B0 ;  /* 0x0000000000007941 */ /* 0x000fea0003800200 */
.L_x_1899:
        /* <DEDUP_REMOVED lines=9> */
[----:B------:R-:W2:Y:S02]  /*6480*/  SHFL.BFLY PT, R225, R66, 0x10, 0x1f ;  /* 0x0e001f0042e17f89 */ /* 0x000ea400000e0000 */
[----:B--2---:R-:W-:-:S07]  /*6490*/  FADD R225, R66, R225 ;  /* 0x000000e142e17221 */ /* 0x004fce0000000000 */
.L_x_1896:
        /* <DEDUP_REMOVED lines=20> */
[----:B------:R-:W-:Y:S02]  /*65e0*/  FADD R65, R176, -R228 ;  /* 0x800000e4b0417221 */ /* 0x000fe40000000000 */
[----:B------:R-:W-:Y:S01]  /*65f0*/  ISETP.GE.AND P3, PT, R66, UR17, PT ;  /* 0x0000001142007c0c */ /* 0x000fe2000bf66270 */
[C---:B------:R-:W-:Y:S02]  /*6600*/  VIADD R66, R220.reuse, 0x6 ;  /* 0x00000006dc427836 */ /* 0x040fe40000000000 */
        /* <DEDUP_REMOVED lines=19> */
[----:B------:R-:W-:Y:S01]  /*6740*/  FADD R65, R155, -R228 ;  /* 0x800000e49b417221 */ /* 0x000fe20000000000 */
[----:B------:R-:W-:Y:S01]  /*6750*/  ISETP.GE.AND P2, PT, R66, UR17, PT ;  /* 0x0000001142007c0c */ /* 0x000fe2000bf46270 */
[----:B------:R-:W-:Y:S02]  /*6760*/  VIADD R66, R88, 0x3 ;  /* 0x0000000358427836 */ /* 0x000fe40000000000 */
[----:B------:R-:W-:Y:S01]  /*6770*/  FFMA R64, R65, R65, R64 ;  /* 0x0000004141407223 */ /* 0x000fe20000000040 */
[----:B------:R-:W-:-:S02]  /*6780*/  FADD R65, R175, -R228 ;  /* 0x800000e4af417221 */ /* 0x000fc40000000000 */
[----:B------:R-:W-:Y:S01]  /*6790*/  ISETP.GE.AND P1, PT, R66, UR17, PT ;  /* 0x0000001142007c0c */ /* 0x000fe2000bf26270 */
[----:B------:R-:W-:-:S04]  /*67a0*/  VIADD R66, R88, 0x4 ;  /* 0x0000000458427836 */ /* 0x000fc80000000000 */
[----:B------:R-:W-:Y:S01]  /*67b0*/  @!P3 FFMA R64, R65, R65, R64 ;  /* 0x000000414140b223 */ /* 0x000fe20000000040 */
[----:B------:R-:W-:Y:S01]  /*67c0*/  FADD R65, R174, -R228 ;  /* 0x800000e4ae417221 */ /* 0x000fe20000000000 */
        /* <DEDUP_REMOVED lines=209> */
.L_x_1909:
[----:B------:R-:W-:Y:S05]  /*74e0*/  BSYNC.RECONVERGENT B0 ;  /* 0x0000000000007941 */ /* 0x000fea0003800200 */
.L_x_1908:
[----:B------:R-:W-:Y:S05]  /*74f0*/  BRA.U UP0, `(.L_x_1910) ;  /* 0x00000001002c7547 */ /* 0x000fea000b800000 */
[----:B------:R-:W2:Y:S02]  /*7500*/  SHFL.BFLY PT, R65, R64, 0x1, 0x1f ;  /* 0x0c201f0040417f89 */ /* 0x000ea400000e0000 */
        /* <DEDUP_REMOVED lines=8> */
[----:B--2---:R-:W-:Y:S01]  /*7590*/  FADD R225, R220, R225 ;  /* 0x000000e1dce17221 */ /* 0x004fe20000000000 */
[----:B------:R-:W-:Y:S06]  /*75a0*/  BRA `(.L_x_1911) ;  /* 0x00000008009c7947 */ /* 0x000fec0003800000 */
.L_x_1910:
[----:B------:R-:W2:Y:S01]  /*75b0*/  SHFL.DOWN PT, R65, R64, 0x10, 0x1f ;  /* 0x0a001f0040417f89 */ /* 0x000ea200000e0000 */
[----:B------:R-:W-:Y:S01]  /*75c0*/  ULOP3.LUT UP0, URZ, UR4, 0x1, URZ, 0xc0, !UPT ;  /* 0x0000000104ff7892 */ /* 0x000fe2000f80c0ff */
[----:B------:R-:W-:Y:S01]  /*75d0*/  ISETP.NE.AND P1, PT, R59, RZ, PT ;  /* 0x000000ff3b00720c */ /* 0x000fe20003f25270 */
[----:B------:R-:W3:Y:S01]  /*75e0*/  LDCU UR8, c[0x0][0x380] ;  /* 0x00007000ff0877ac */ /* 0x000ee20008000800 */
[----:B-1----:R-:W-:-:S03]  /*75f0*/  IMAD.U32 R227, RZ, RZ, UR5 ;  /* 0x00000005ffe37e24 */ /* 0x002fc6000f8e00ff */
[----:B------:R-:W-:Y:S01]  /*7600*/  PLOP3.LUT P2, PT, PT, PT, UP0, 0x80, 0x8 ;  /* 0x000000000008781c */ /* 0x000fe20003f4f008 */
[----:B---3--:R-:W-:Y:S01]  /*7610*/  UIMAD.WIDE UR8, UR8, 0x4, UR6 ;  /* 0x00000004080878a5 */ /* 0x008fe2000f8e0206 */
[----:B--2---:R-:W-:-:S03]  /*7620*/  FADD R65, R65, R64 ;  /* 0x0000004041417221 */ /* 0x004fc60000000000 */
        /* <DEDUP_REMOVED lines=18> */
[----:B------:R-:W-:-:S05]  /*7750*/  @!P1 IMAD.WIDE.U32 R226, R227, 0x4, R66 ;  /* 0x00000004e3e29825 */ /* 0x000fca00078e0042 */
[----:B------:R1:W-:Y:S03]  /*7760*/  @!P1 STG.E desc[UR12][R226.64], R229 ;  /* 0x000000e5e2009986 */ /* 0x0003e6000c10190c */
        /* <DEDUP_REMOVED lines=9> */
.L_x_1913:
[----:B------:R-:W3:Y:S04]  /*7800*/  LDG.E.STRONG.GPU R220, desc[UR12][R64.64] ;  /* 0x0000000c40dc7981 */ /* 0x000ee8000c1ef900 */
[----:B---3--:R-:W-:Y:S01]  /*7810*/  CCTL.IVALL ;  /* 0x00000000ff00798f */ /* 0x008fe20002000000 */
[----:B------:R-:W-:Y:S05]  /*7820*/  YIELD ;  /* 0x0000000000007946 */ /* 0x000fea0003800000 */
[----:B------:R-:W-:-:S13]  /*7830*/  ISETP.NE.AND P1, PT, R220, UR11, PT ;  /* 0x0000000bdc007c0c */ /* 0x000fda000bf25270 */
[----:B------:R-:W-:Y:S05]  /*7840*/  @P1 BRA `(.L_x_1913) ;  /* 0xfffffffc00ec1947 */ /* 0x000fea000383ffff */
.L_x_1912:
        /* <DEDUP_REMOVED lines=10> */
[----:B------:R-:W-:-:S05]  /*78f0*/  VIADD R64, R64, UR15 ;  /* 0x0000000f40407c36 */ /* 0x000fca0008000000 */
[C---:B------:R-:W-:Y:S02]  /*7900*/  ISETP.GE.U32.AND P1, PT, R64.reuse, 0x1e0, PT ;  /* 0x000001e04000780c */ /* 0x040fe40003f26070 */
[----:B------:R-:W-:-:S04]  /*7910*/  LEA.HI R220, R64, 0x1, RZ, 0x1b ;  /* 0x0000000140dc7811 */ /* 0x000fc800078fd8ff */
[----:B------:R-:W-:-:S07]  /*7920*/  LOP3.LUT P2, RZ, R220, 0xf, RZ, 0xc0, !PT ;  /* 0x0000000fdcff7812 */ /* 0x000fce000784c0ff */
[----:B------:R-:W-:Y:S06]  /*7930*/  @!P1 BRA `(.L_x_1917) ;  /* 0x0000000000a89947 */ /* 0x000fec0003800000 */
[----:B-1----:R-:W-:Y:S01]  /*7940*/  LEA.HI R226, R64, 0x1, RZ, 0x1b ;  /* 0x0000000140e27811 */ /* 0x002fe200078fd8ff */
[----:B------:R-:W-:Y:S02]  /*7950*/  IMAD.MOV.U32 R231, RZ, RZ, RZ ;  /* 0x000000ffffe77224 */ /* 0x000fe400078e00ff */
[----:B------:R-:W-:Y:S01]  /*7960*/  IMAD.MOV.U32 R237, RZ, RZ, RZ ;  /* 0x000000ffffed7224 */ /* 0x000fe200078e00ff */
[----:B------:R-:W-:Y:S01]  /*7970*/  LOP3.LUT R226, R226, 0xffffff0, RZ, 0xc0, !PT ;  /* 0x0ffffff0e2e27812 */ /* 0x000fe200078ec0ff */
[----:B------:R-:W-:-:S07]  /*7980*/  IMAD.MOV.U32 R225, RZ, RZ, R59 ;  /* 0x000000ffffe17224 */ /* 0x000fce00078e003b */
.L_x_1918:
        /* <DEDUP_REMOVED lines=37> */
.L_x_1917:
[----:B------:R-:W-:Y:S05]  /*7be0*/  BSYNC.RECONVERGENT B1 ;  /* 0x0000000000017941 */ /* 0x000fea0003800200 */
.L_x_1916:
        /* <DEDUP_REMOVED lines=8> */
[----:B-1----:R-:W2:Y:S04]  /*7c70*/  LDG.E R226, desc[UR12][R64.64] ;  /* 0x0000000c40e27981 */ /* 0x002ea8000c1e1900 */
        /* <DEDUP_REMOVED lines=16> */
.L_x_1920:
[----:B------:R-:W-:Y:S05]  /*7d80*/  BSYNC.RECONVERGENT B1 ;  /* 0x0000000000017941 */ /* 0x000fea0003800200 */
.L_x_1919:
        /* <DEDUP_REMOVED lines=9> */
[----:B-1----:R-:W3:Y:S04]  /*7e20*/  LDG.E R227, desc[UR12][R64.64+0x80] ;  /* 0x0000800c40e37981 */ /* 0x002ee8000c1e1900 */
[----:B------:R-:W4:Y:S04]  /*7e30*/  LDG.E R229, desc[UR12][R64.64+0x100] ;  /* 0x0001000c40e57981 */ /* 0x000f28000c1e1900 */
[----:B------:R-:W4:Y:S01]  /*7e40*/  LDG.E R231, desc[UR12][R64.64+0x180] ;  /* 0x0001800c40e77981 */ /* 0x000f22000c1e1900 */
[----:B------:R-:W-:-:S02]  /*7e50*/  VIADD R225, R225, 0x80 ;  /* 0x00000080e1e17836 */ /* 0x000fc40000000000 */
[----:B--2---:R-:W-:-:S04]  /*7e60*/  FADD R220, R237, R220 ;  /* 0x000000dceddc7221 */ /* 0x004fc80000000000 */
[----:B---3--:R-:W-:-:S04]  /*7e70*/  FADD R220, R220, R227 ;  /* 0x000000e3dcdc7221 */ /* 0x008fc80000000000 */
[----:B----4-:R-:W-:-:S04]  /*7e80*/  FADD R220, R220, R229 ;  /* 0x000000e5dcdc7221 */ /* 0x010fc80000000000 */
[----:B------:R-:W-:-:S07]  /*7e90*/  FADD R237, R220, R231 ;  /* 0x000000e7dced7221 */ /* 0x000fce0000000000 */
.L_x_1922:
[----:B------:R-:W-:Y:S05]  /*7ea0*/  BSYNC.RECONVERGENT B1 ;  /* 0x0000000000017941 */ /* 0x000fea0003800200 */
.L_x_1921:
        /* <DEDUP_REMOVED lines=11> */
.L_x_1915:
[----:B------:R-:W-:Y:S05]  /*7f60*/  BSYNC.RECONVERGENT B0 ;  /* 0x0000000000007941 */ /* 0x000fea0003800200 */
.L_x_1914:
        /* <DEDUP_REMOVED lines=11> */
.L_x_1911:
[----:B------:R-:W2:Y:S01]  /*8020*/  LDCU UR9, c[0x0][0x3d8] ;  /* 0x00007b00ff0977ac */ /* 0x000ea20008000800 */
[----:B------:R-:W-:Y:S01]  /*8030*/  ISETP.GE.OR P0, PT, R221, UR16, P0 ;  /* 0x00000010dd007c0c */ /* 0x000fe20008706670 */
[----:B------:R-:W-:Y:S01]  /*8040*/  BSSY.RECONVERGENT B0, `(.L_x_1923) ;  /* 0x00003ed000007945 */ /* 0x000fe20003800200 */
[----:B------:R-:W-:-:S06]  /*8050*/  USHF.L.U32 UR8, UR5, 0x5, URZ ;  /* 0x0000000505087899 */ /* 0x000fcc00080006ff */
[----:B------:R-:W-:-:S04]  /*8060*/  LOP3.LUT P1, RZ, R59, UR8, RZ, 0xfc, !PT ;  /* 0x000000083bff7c12 */ /* 0x000fc8000f82fcff */
[----:B------:R-:W-:Y:S01]  /*8070*/  ISETP.GE.OR P1, PT, R221, UR16, P1 ;  /* 0x00000010dd007c0c */ /* 0x000fe20008f26670 */
[----:B--2---:R-:W-:-:S05]  /*8080*/  FFMA R225, R225, R58, UR9 ;  /* 0x00000009e1e17e23 */ /* 0x004fca000800003a */
[----:B------:R-:W-:-:S07]  /*8090*/  FSETP.GEU.AND P2, PT, |R225|, 1.175494350822287508e-38, PT ;  /* 0x00800000e100780b */ /* 0x000fce0003f4e200 */
[----:B------:R-:W2:Y:S08]  /*80a0*/  @!P1 LDC.64 R66, c[0x0][0x398] ;  /* 0x0000e600ff429b82 */ /* 0x000eb00000000a00 */
[----:B------:R-:W3:Y:S01]  /*80b0*/  @!P1 LDC.64 R64, c[0x0][0x3a0] ;  /* 0x0000e800ff409b82 */ /* 0x000ee20000000a00 */
[----:B------:R-:W-:-:S04]  /*80c0*/  @!P2 FMUL R225, R225, 16777216 ;  /* 0x4b800000e1e1a820 */ /* 0x000fc80000400000 */
[----:B------:R-:W4:Y:S01]  /*80d0*/  MUFU.RSQ R220, R225 ;  /* 0x000000e100dc7308 */ /* 0x000f220000001400 */
[----:B--2---:R-:W-:-:S05]  /*80e0*/  @!P1 IMAD.WIDE R66, R221, 0x4, R66 ;  /* 0x00000004dd429825 */ /* 0x004fca00078e0242 */
[----:B------:R2:W-:Y:S01]  /*80f0*/  @!P1 STG.E desc[UR12][R66.64], R228 ;  /* 0x000000e442009986 */ /* 0x0005e2000c10190c */
[----:B----4-:R-:W-:Y:S01]  /*8100*/  @!P2 FMUL R220, R220, 4096 ;  /* 0x45800000dcdca820 */ /* 0x010fe20000400000 */
[----:B---3--:R-:W-:-:S05]  /*8110*/  @!P1 IMAD.WIDE R64, R221, 0x4, R64 ;  /* 0x00000004dd409825 */ /* 0x008fca00078e0240 */
[----:B------:R2:W-:Y:S01]  /*8120*/  @!P1 STG.E desc[UR12][R64.64], R220 ;  /* 0x000000dc40009986 */ /* 0x0005e2000c10190c */
[----:B------:R-:W-:Y:S05]  /*8130*/  @P0 BRA `(.L_x_1924) ;  /* 0x0000003c00740947 */ /* 0x000fea0003800000 */
[----:B------:R-:W3:Y:S01]  /*8140*/  LDCU.64 UR8, c[0x0][0x3f8] ;  /* 0x00007f00ff0877ac */ /* 0x000ee20008000a00 */
        /* <DEDUP_REMOVED lines=17> */
[----:B---3--:R-:W-:Y:S01]  /*8260*/  ISETP.NE.U32.AND P0, PT, RZ, UR8, PT ;  /* 0x00000008ff007c0c */ /* 0x008fe2000bf05070 */
        /* <DEDUP_REMOVED lines=38> */
.L_x_1926:
        /* <DEDUP_REMOVED lines=30> */
.L_x_1927:
[----:B------:R-:W-:Y:S05]  /*86b0*/  BSYNC.RECONVERGENT B1 ;  /* 0x0000000000017941 */ /* 0x000fea0003800200 */
.L_x_1925:
[----:B------:R-:W1:Y:S01]  /*86c0*/  LDC.64 R226, c[0x0][0x3c8] ;  /* 0x0000f200ffe27b82 */ /* 0x000e620000000a00 */
[----:B------:R-:W-:Y:S01]  /*86d0*/  IMAD R231, R224, 0x8, R225 ;  /* 0x00000008e0e77824 */ /* 0x000fe200078e02e1 */
[----:B------:R-:W-:Y:S01]  /*86e0*/  ISETP.GT.U32.AND P2, PT, R152, 0x7, PT ;  /* 0x000000079800780c */ /* 0x000fe20003f44070 */
[----:B------:R-:W-:Y:S01]  /*86f0*/  BSSY.RECONVERGENT B1, `(.L_x_1928) ;  /* 0x000001f000017945 */ /* 0x000fe20003800200 */
[----:B------:R-:W-:Y:S02]  /*8700*/  F2FP.F16.F32.PACK_AB R64, R64, R65 ;  /* 0x000000414040723e */ /* 0x000fe400000000ff */
        /* <DEDUP_REMOVED lines=28> */
.L_x_1929:
[----:B------:R1:W-:Y:S02]  /*88d0*/  STG.E.128 desc[UR12][R230.64], R64 ;  /* 0x00000040e6007986 */ /* 0x0003e4000c101d0c */
.L_x_1930:
[----:B------:R-:W-:Y:S05]  /*88e0*/  BSYNC.RECONVERGENT B1 ;  /* 0x0000000000017941 */ /* 0x000fea0003800200 */
.L_x_1928:
[----:B------:R-:W-:-:S04]  /*88f0*/  ISETP.GE.AND P1, PT, R88, UR17, PT ;  /* 0x0000001158007c0c */ /* 0x000fc8000bf26270 */
[----:B------:R-:W-:-:S13]  /*8900*/  ISETP.GE.OR P1, PT, R221, UR16, P1 ;  /* 0x00000010dd007c0c */ /* 0x000fda0008f26670 */
        /* <DEDUP_REMOVED lines=65> */
.L_x_1932:
        /* <DEDUP_REMOVED lines=22> */
.L_x_1933:
[----:B------:R-:W-:Y:S05]  /*8e80*/  BSYNC.RECONVERGENT B1 ;  /* 0x0000000000017941 */ /* 0x000fea0003800200 */
.L_x_1931:
[----:B------:R-:W-:Y:S01]  /*8e90*/  IMAD.IADD R231, R88, 0x1, R225 ;  /* 0x0000000158e77824 */ /* 0x000fe200078e02e1 */
        /* <DEDUP_REMOVED lines=34> */
.L_x_1935:
[----:B------:R-:W-:Y:S05]  /*90c0*/  BSYNC.RECONVERGENT B1 ;  /* 0x0000000000017941 */ /* 0x000fea0003800200 */
.L_x_1934:
        /* <DEDUP_REMOVED lines=65> */
.L_x_1937:
        /* <DEDUP_REMOVED lines=22> */
.L_x_1938:
[----:B------:R-:W-:Y:S05]  /*9640*/  BSYNC.RECONVERGENT B1 ;  /* 0x0000000000017941 */ /* 0x000fea0003800200 */
.L_x_1936:
        /* <DEDUP_REMOVED lines=35> */
.L_x_1940:
[----:B------:R-:W-:Y:S05]  /*9880*/  BSYNC.RECONVERGENT B1 ;  /* 0x0000000000017941 */ /* 0x000fea0003800200 */
.L_x_1939:
        /* <DEDUP_REMOVED lines=65> */
.L_x_1942:
        /* <DEDUP_REMOVED lines=22> */
.L_x_1943:
[----:B------:R-:W-:Y:S05]  /*9e00*/  BSYNC.RECONVERGENT B1 ;  /* 0x0000000000017941 */ /* 0x000fea0003800200 */
.L_x_1941:
        /* <DEDUP_REMOVED lines=35> */
.L_x_1945:
[----:B------:R-:W-:Y:S05]  /*a040*/  BSYNC.RECONVERGENT B1 ;  /* 0x0000000000017941 */ /* 0x000fea0003800200 */
.L_x_1944:
        /* <DEDUP_REMOVED lines=65> */
.L_x_1947:
        /* <DEDUP_REMOVED lines=22> */
.L_x_1948:
[----:B------:R-:W-:Y:S05]  /*a5c0*/  BSYNC.RECONVERGENT B1 ;  /* 0x0000000000017941 */ /* 0x000fea0003800200 */
.L_x_1946:
        /* <DEDUP_REMOVED lines=35> */
.L_x_1950:
[----:B------:R-:W-:Y:S05]  /*a800*/  BSYNC.RECONVERGENT B1 ;  /* 0x0000000000017941 */ /* 0x000fea0003800200 */
.L_x_1949:
        /* <DEDUP_REMOVED lines=65> */
.L_x_1952:
        /* <DEDUP_REMOVED lines=22> */
.L_x_1953:
[----:B------:R-:W-:Y:S05]  /*ad80*/  BSYNC.RECONVERGENT B1 ;  /* 0x0000000000017941 */ /* 0x000fea0003800200 */
.L_x_1951:
        /* <DEDUP_REMOVED lines=35> */
.L_x_1955:
[----:B------:R-:W-:Y:S05]  /*afc0*/  BSYNC.RECONVERGENT B1 ;  /* 0x0000000000017941 */ /* 0x000fea0003800200 */
.L_x_1954:
        /* <DEDUP_REMOVED lines=65> */
.L_x_1957:
        /* <DEDUP_REMOVED lines=22> */
.L_x_1958:
[----:B------:R-:W-:Y:S05]  /*b540*/  BSYNC.RECONVERGENT B1 ;  /* 0x0000000000017941 */ /* 0x000fea0003800200 */
.L_x_1956:
        /* <DEDUP_REMOVED lines=35> */
.L_x_1960:
[----:B------:R-:W-:Y:S05]  /*b780*/  BSYNC.RECONVERGENT B1 ;  /* 0x0000000000017941 */ /* 0x000fea0003800200 */
.L_x_1959:
        /* <DEDUP_REMOVED lines=48> */
[-C--:B------:R-:W-:Y:S01]  /*ba90*/  FMNMX R154, |R220|, R229.reuse, !PT ;  /* 0x000000e5dc9a7209 */ /* 0x080fe20007800200 */
[----:B------:R-:W-:Y:S01]  /*baa0*/  @!P4 FMUL R220, R137, R220 ;  /* 0x000000dc89dcc220 */ /* 0x000fe20000400000 */
        /* <DEDUP_REMOVED lines=15> */
.L_x_1962:
        /* <DEDUP_REMOVED lines=22> */
.L_x_1963:
[----:B------:R-:W-:Y:S05]  /*bd00*/  BSYNC.RECONVERGENT B1 ;  /* 0x0000000000017941 */ /* 0x000fea0003800200 */
.L_x_1961:
[----:B------:R-:W-:Y:S01]  /*bd10*/  IMAD.IADD R225, R153, 0x1, R225 ;  /* 0x0000000199e17824 */ /* 0x000fe200078e02e1 */
        /* <DEDUP_REMOVED lines=31> */
.L_x_1924:
[----:B------:R-:W-:Y:S05]  /*bf10*/  BSYNC.RECONVERGENT B0 ;  /* 0x0000000000007941 */ /* 0x000fea0003800200 */
.L_x_1923:
[----:B------:R-:W0:Y:S02]  /*bf20*/  LDCU UR8, c[0x0][0x380] ;  /* 0x00007000ff0877ac */ /* 0x000e240008000800 */
[----:B0-----:R-:W-:-:S04]  /*bf30*/  ULEA UR10, UR8, UR10, 0x2 ;  /* 0x0000000a080a7291 */ /* 0x001fc8000f8e10ff */
[----:B------:R-:W-:-:S09]  /*bf40*/  UISETP.GE.AND UP0, UPT, UR10, UR16, UPT ;  /* 0x000000100a00728c */ /* 0x000fd2000bf06270 */
[----:B------:R-:W-:Y:S05]  /*bf50*/  BRA.U !UP0, `(.L_x_1964) ;  /* 0xffffff7d08207547 */ /* 0x000fea000b83ffff */
.L_x_1866:
        /* <DEDUP_REMOVED lines=13> */
[----:B0-----:R-:W-:Y:S02]  /*c030*/  FMNMX R0, R3, R0, !PT ;  /* 0x0000000003007209 */ /* 0x001fe40007800000 */
[----:B-1----:R-:W-:-:S03]  /*c040*/  @!P0 LEA R3, R9, R6, 0x18 ;  /* 0x0000000609038211 */ /* 0x002fc600078ec0ff */
        /* <DEDUP_REMOVED lines=23> */
.L_x_1973:
[----:B------:R-:W-:Y:S02]  /*c1c0*/  ISETP.NE.AND P0, PT, R60, RZ, PT ;  /* 0x000000ff3c00720c */ /* 0x000fe40003f05270 */
[----:B-1----:R-:W-:-:S11]  /*c1d0*/  FMNMX R5, R3, R2, !PT ;  /* 0x0000000203057209 */ /* 0x002fd60007800000 */
[----:B------:R-:W-:Y:S05]  /*c1e0*/  @P0 BRA `(.L_x_1966) ;  /* 0x0000000000080947 */ /* 0x000fea0003800000 */
[----:B0-----:R-:W0:Y:S02]  /*c1f0*/  LDC.64 R2, c[0x0][0x3f8] ;  /* 0x0000fe00ff027b82 */ /* 0x001e240000000a00 */
[----:B0-----:R1:W-:Y:S02]  /*c200*/  REDG.E.MAX.S32.STRONG.GPU desc[UR12][R2.64], R5 ;  /* 0x000000050200798e */ /* 0x0013e4000d12e30c */
.L_x_1966:
[----:B------:R-:W-:Y:S05]  /*c210*/  BSYNC B0 ;  /* 0x0000000000007941 */ /* 0x000fea0003800000 */
.L_x_1965:
        /* <DEDUP_REMOVED lines=15> */
[----:B--234-:R-:W-:Y:S05]  /*c310*/  CALL.REL.NOINC `($__internal_8_$__cuda_sm20_rcp_rn_f32_slowpath) ;  /* 0x0000000000607944 */ /* 0x01cfea0003c00000 */
[----:B------:R-:W-:Y:S01]  /*c320*/  IMAD.MOV.U32 R5, RZ, RZ, R58 ;  /* 0x000000ffff057224 */ /* 0x000fe200078e003a */
[----:B------:R-:W-:Y:S06]  /*c330*/  BRA `(.L_x_1970) ;  /* 0x0000000000107947 */ /* 0x000fec0003800000 */
.L_x_1969:
[----:B------:R-:W0:Y:S02]  /*c340*/  MUFU.RCP R0, R137 ;  /* 0x0000008900007308 */ /* 0x000e240000001000 */
[----:B0-----:R-:W-:-:S04]  /*c350*/  FFMA R2, R137, R0, -1 ;  /* 0xbf80000089027423 */ /* 0x001fc80000000000 */
[----:B------:R-:W-:-:S04]  /*c360*/  FADD.FTZ R5, -R2, -RZ ;  /* 0x800000ff02057221 */ /* 0x000fc80000010100 */
[----:B------:R-:W-:-:S07]  /*c370*/  FFMA R5, R0, R5, R0 ;  /* 0x0000000500057223 */ /* 0x000fce0000000000 */
.L_x_1970:
[----:B------:R-:W-:Y:S05]  /*c380*/  BSYNC.RECONVERGENT B0 ;  /* 0x0000000000007941 */ /* 0x000fea0003800200 */
.L_x_1968:
[----:B------:R-:W0:Y:S02]  /*c390*/  LDC.64 R2, c[0x0][0x3f0] ;  /* 0x0000fc00ff027b82 */ /* 0x000e240000000a00 */
[----:B0-----:R-:W-:Y:S01]  /*c3a0*/  STG.E desc[UR12][R2.64], R5 ;  /* 0x0000000502007986 */ /* 0x001fe2000c10190c */
[----:B------:R-:W-:Y:S05]  /*c3b0*/  EXIT ;  /* 0x000000000000794d */ /* 0x000fea0003800000 */
.L_x_1967:
[----:B------:R-:W-:Y:S02]  /*c3c0*/  IMAD.MOV.U32 R5, RZ, RZ, 0x2 ;  /* 0x00000002ff057424 */ /* 0x000fe400078e00ff */
[----:B------:R-:W-:Y:S02]  /*c3d0*/  IMAD.MOV.U32 R7, RZ, RZ, 0x1f ;  /* 0x0000001fff077424 */ /* 0x000fe400078e00ff */
[----:B------:R-:W-:-:S07]  /*c3e0*/  IMAD.MOV.U32 R4, RZ, RZ, -0x1 ;  /* 0xffffffffff047424 */ /* 0x000fce00078e00ff */
[----:B012345:R-:W-:Y:S05]  /*c3f0*/  WARPSYNC.COLLECTIVE R4, `(.L_x_1971) ;  /* 0x0000000004087348 */ /* 0x03ffea0003c00000 */
[----:B01----:R0:W1:Y:S02]  /*c400*/  SHFL.DOWN P0, R2, R0, R5, R7 ;  /* 0x0800000500027389 */ /* 0x0030640000000007 */
[----:B012345:R-:W-:Y:S05]  /*c410*/  ENDCOLLECTIVE ;  /* 0x000000000000791b */ /* 0x03ffea0003800000 */
.L_x_1971:
[----:B------:R-:W-:Y:S02]  /*c420*/  IMAD.MOV.U32 R5, RZ, RZ, 0x1 ;  /* 0x00000001ff057424 */ /* 0x000fe400078e00ff */
[----:B------:R-:W-:-:S05]  /*c430*/  IMAD.MOV.U32 R3, RZ, RZ, R2 ;  /* 0x000000ffff037224 */ /* 0x000fca00078e0002 */
[----:B------:R-:W-:-:S05]  /*c440*/  FMNMX R3, R3, R0, !PT ;  /* 0x0000000003037209 */ /* 0x000fca0007800000 */
[----:B------:R-:W-:-:S07]  /*c450*/  IMAD.MOV.U32 R0, RZ, RZ, R3 ;  /* 0x000000ffff007224 */ /* 0x000fce00078e0003 */
[----:B------:R-:W-:Y:S05]  /*c460*/  WARPSYNC.COLLECTIVE R4, `(.L_x_1972) ;  /* 0x0000000004087348 */ /* 0x000fea0003c00000 */
[----:B------:R0:W1:Y:S02]  /*c470*/  SHFL.DOWN P0, R2, R0, R5, R7 ;  /* 0x0800000500027389 */ /* 0x0000640000000007 */
[----:B01----:R-:W-:Y:S05]  /*c480*/  ENDCOLLECTIVE ;  /* 0x000000000000791b */ /* 0x003fea0003800000 */
.L_x_1972:
[----:B------:R-:W-:Y:S05]  /*c490*/  BRA `(.L_x_1973) ;  /* 0xfffffffc00487947 */ /* 0x000fea000383ffff */
        .weak           $__internal_8_$__cuda_sm20_rcp_rn_f32_slowpath
        .type           $__internal_8_$__cuda_sm20_rcp_rn_f32_slowpath,@function
        .size           $__internal_8_$__cuda_sm20_rcp_rn_f32_slowpath,(.L_x_12876 - $__internal_8_$__cuda_sm20_rcp_rn_f32_slowpath)
$__internal_8_$__cuda_sm20_rcp_rn_f32_slowpath:
        /* <DEDUP_REMOVED lines=15> */
.L_x_1975:
        /* <DEDUP_REMOVED lines=33> */
.L_x_1977:
[----:B------:R0:W1:Y:S02]  /*c7a0*/  MUFU.RCP R64, R137 ;  /* 0x0000008900407308 */ /* 0x0000640000001000 */
.L_x_1976:
[----:B------:R-:W-:Y:S05]  /*c7b0*/  BSYNC.RECONVERGENT B1 ;  /* 0x0000000000017941 */ /* 0x000fea0003800200 */
.L_x_1974:
[----:B-1----:R-:W-:Y:S02]  /*c7c0*/  IMAD.MOV.U32 R58, RZ, RZ, R64 ;  /* 0x000000ffff3a7224 */ /* 0x002fe400078e0040 */
[----:B------:R-:W-:Y:S02]  /*c7d0*/  IMAD.MOV.U32 R64, RZ, RZ, R0 ;  /* 0x000000ffff407224 */ /* 0x000fe400078e0000 */
[----:B------:R-:W-:-:S04]  /*c7e0*/  IMAD.MOV.U32 R65, RZ, RZ, 0x0 ;  /* 0x00000000ff417424 */ /* 0x000fc800078e00ff */
[----:B0-----:R-:W-:Y:S05]  /*c7f0*/  RET.REL.NODEC R64 `(_ZN18transformer_engine13normalization21ln_fwd_general_kernelINS0_13Kernel_traitsI6__halfS3_S3_fjLj2048ELj1ELj4ELj1ELj16ENS0_18Kernel_traits_baseILj2048ES3_S3_S3_fjLj128EEEEEEEvNS0_19ForwardKernelParamsE) ;  /* 0xffffff3840007950 */ /* 0x001fea0003c3ffff */
.L_x_1978:
        /* <DEDUP_REMOVED lines=16> */
.L_x_12876:


//--------------------- .text._ZN18transformer_engine13normalization21ln_fwd_general_kernelINS0_13Kernel_traitsIffffjLj2048ELj1ELj4ELj1ELj16ENS0_18Kernel_traits_baseILj2048EffffjLj128EEEEEEEvNS0_19ForwardKernelParamsE --------------------------
	.section	.text._ZN18transformer_engine13normalization21ln_fwd_general_kernelINS0_13Kernel_traitsIffffjLj2048ELj1ELj4ELj1ELj16ENS0_18Kernel_traits_baseILj2048EffffjLj128EEEEEEEvNS0_19ForwardKernelParamsE,"ax",@progbits
	.align	128
        .global         _ZN18transformer_engine13normalization21ln_fwd_general_kernelINS0_13Kernel_traitsIffffjLj2048ELj1ELj4ELj1ELj16ENS0_18Kernel_traits_baseILj2048EffffjLj128EEEEEEEvNS0_19ForwardKernelParamsE
        .type           _ZN18transformer_engine13normalization21ln_fwd_general_kernelINS0_13Kernel_traitsIffffjLj2048ELj1ELj4ELj1ELj16ENS0_18Kernel_traits_baseILj2048EffffjLj128EEEEEEEvNS0_19ForwardKernelParamsE,@function
        .size           _ZN18transformer_engine13normalization21ln_fwd_general_kernelINS0_13Kernel_traitsIffffjLj2048ELj1ELj4ELj1ELj16ENS0_18Kernel_traits_baseILj2048EffffjLj128EEEEEEEvNS0_19ForwardKernelParamsE,(.L_x_12877 - _ZN18transformer_engine13normalization21ln_fwd_general_kernelINS0_13Kernel_traitsIffffjLj2048ELj1ELj4ELj1ELj16ENS0_18Kernel_traits_baseILj2048EffffjLj128EEEEEEEvNS0_19ForwardKernelParamsE)
        .other          _ZN18transformer_engine13normalization21ln_fwd_general_kernelINS0_13Kernel_traitsIffffjLj2048ELj1ELj4ELj1ELj16ENS0_18Kernel_traits_baseILj2048EffffjLj128EEEEEEEvNS0_19ForwardKernelParamsE,@"STO_CUDA_ENTRY STV_DEFAULT"
_ZN18transformer_engine13normalization21ln_fwd_general_kernelINS0_13Kernel_traitsIffffjLj2048ELj1ELj4ELj1ELj16ENS0_18Kernel_traits_baseILj2048EffffjLj128EEEEEEEvNS0_19ForwardKernelParamsE:
.text._ZN18transformer_engine13normalization21ln_fwd_general_kernelINS0_13Kernel_traitsIffffjLj2048ELj1ELj4ELj1ELj16ENS0_18Kernel_traits_baseILj2048EffffjLj128EEEEEEEvNS0_19ForwardKernelParamsE:
[----:B------:R-:W-:Y:S08]  /*0000*/  LDC R1, c[0x0][0x37c] ;  /* 0x0000df00ff017b82 */ /* 0x000ff00000000800 */
[----:B------:R-:W0:Y:S01]  /*0010*/  LDC R7, c[0x0][0x384] ;  /* 0x0000e100ff077b82 */ /* 0x000e220000000800 */
[----:B------:R-:W1:Y:S01]  /*0020*/  LDCU UR5, c[0x0][0x38c] ;  /* 0x00007180ff0577ac */ /* 0x000e620008000800 */
[----:B------:R-:W2:Y:S06]  /*0030*/  S2R R8, SR_TID.X ;  /* 0x0000000000087919 */ /* 0x000eac0000002100 */
[----:B------:R-:W3:Y:S01]  /*0040*/  S2UR UR4, SR_CTAID.X ;  /* 0x00000000000479c3 */ /* 0x000ee20000002500 */
[----:B0-----:R-:W0:Y:S01]  /*0050*/  I2F.U32.RP R0, R7 ;  /* 0x0000000700007306 */ /* 0x001e220000209000 */
[----:B------:R-:W-:-:S07]  /*0060*/  ISETP.NE.U32.AND P2, PT, R7, RZ, PT ;  /* 0x000000ff0700720c */ /* 0x000fce0003f45070 */
[----:B0-----:R-:W0:Y:S02]  /*0070*/  MUFU.RCP R0, R0 ;  /* 0x0000000000007308 */ /* 0x001e240000001000 */
[----:B0-----:R-:W-:-:S06]  /*0080*/  VIADD R2, R0, 0xffffffe ;  /* 0x0ffffffe00027836 */ /* 0x001fcc0000000000 */
[----:B------:R0:W4:Y:S02]  /*0090*/  F2I.FTZ.U32.TRUNC.NTZ R3, R2 ;  /* 0x0000000200037305 */ /* 0x000124000021f000 */
[----:B0-----:R-:W-:Y:S02]  /*00a0*/  IMAD.MOV.U32 R2, RZ, RZ, RZ ;  /* 0x000000ffff027224 */ /* 0x001fe400078e00ff */
[----:B----4-:R-:W-:-:S04]  /*00b0*/  IMAD.MOV R4, RZ, RZ, -R3 ;  /* 0x000000ffff047224 */ /* 0x010fc800078e0a03 */
[----:B------:R-:W-:-:S04]  /*00c0*/  IMAD R5, R4, R7, RZ ;  /* 0x0000000704057224 */ /* 0x000fc800078e02ff */
[----:B------:R-:W-:Y:S01]  /*00d0*/  IMAD.HI.U32 R3, R3, R5, R2 ;  /* 0x0000000503037227 */ /* 0x000fe200078e0002 */
[----:B-1----:R-:W-:-:S05]  /*00e0*/  I2FP.F32.S32 R5, UR5 ;  /* 0x0000000500057c45 */ /* 0x002fca0008201400 */
[----:B---3--:R-:W-:-:S04]  /*00f0*/  IMAD.HI.U32 R4, R3, UR4, RZ ;  /* 0x0000000403047c27 */ /* 0x008fc8000f8e00ff */
[----:B------:R-:W-:-:S04]  /*0100*/  IMAD.MOV R6, RZ, RZ, -R4 ;  /* 0x000000ffff067224 */ /* 0x000fc800078e0a04 */
        /* <DEDUP_REMOVED lines=13> */
[----:B--2---:R-:W-:Y:S06]  /*01e0*/  @P0 BRA `(.L_x_1979) ;  /* 0x00000000000c0947 */ /* 0x004fec0003800000 */
[----:B------:R-:W-:-:S07]  /*01f0*/  MOV R9, 0x210 ;  /* 0x0000021000097802 */ /* 0x000fce0000000f00 */
[----:B------:R-:W-:Y:S05]  /*0200*/  CALL.REL.NOINC `($__internal_9_$__cuda_sm20_rcp_rn_f32_slowpath) ;  /* 0x000000bc00787944 */ /* 0x000fea0003c00000 */
[----:B------:R-:W-:Y:S05]  /*0210*/  BRA `(.L_x_1980) ;  /* 0x0000000000107947 */ /* 0x000fea0003800000 */
.L_x_1979:
[----:B------:R-:W0:Y:S02]  /*0220*/  MUFU.RCP R0, R5 ;  /* 0x0000000500007308 */ /* 0x000e240000001000 */
[----:B0-----:R-:W-:-:S04]  /*0230*/  FFMA R6, R5, R0, -1 ;  /* 0xbf80000005067423 */ /* 0x001fc80000000000 */
[----:B------:R-:W-:-:S04]  /*0240*/  FADD.FTZ R7, -R6, -RZ ;  /* 0x800000ff06077221 */ /* 0x000fc80000010100 */
[----:B------:R-:W-:-:S07]  /*0250*/  FFMA R0, R0, R7, R0 ;  /* 0x0000000700007223 */ /* 0x000fce0000000000 */
.L_x_1980:
        /* <DEDUP_REMOVED lines=27> */
.L_x_1984:
[----:B------:R0:W5:Y:S02]  /*0410*/  LDG.E.128 R8, desc[UR4][R6.64] ;  /* 0x0000000406087981 */ /* 0x000164000c1e1d00 */
.L_x_1985:
[----:B------:R-:W-:Y:S05]  /*0420*/  BSYNC.RECONVERGENT B1 ;  /* 0x0000000000017941 */ /* 0x000fea0003800200 */
.L_x_1983:
        /* <DEDUP_REMOVED lines=18> */
.L_x_1987:
[----:B------:R0:W5:Y:S02]  /*0550*/  LDG.E.128 R156, desc[UR4][R12.64] ;  /* 0x000000040c9c7981 */ /* 0x000164000c1e1d00 */
.L_x_1988:
[----:B------:R-:W-:Y:S05]  /*0560*/  BSYNC.RECONVERGENT B1 ;  /* 0x0000000000017941 */ /* 0x000fea0003800200 */
.L_x_1986:
        /* <DEDUP_REMOVED lines=12> */
.L_x_1990:
        /* <DEDUP_REMOVED lines=10> */
.L_x_1991:
[----:B------:R-:W-:Y:S05]  /*06d0*/  BSYNC.RECONVERGENT B1 ;  /* 0x0000000000017941 */ /* 0x000fea0003800200 */
.L_x_1989:
[----:B01----:R-:W-:Y:S01]  /*06e0*/  IMAD.WIDE R16, R5, 0x4, R6 ;  /* 0x0000000405107825 */ /* 0x003fe200078e0206 */
[----:B------:R-:W-:Y:S02]  /*06f0*/  BSSY.RECONVERGENT B1, `(.L_x_1992) ;  /* 0x0000010000017945 */ /* 0x000fe40003800200 */
[----:B------:R-:W-:-:S04]  /*0700*/  LOP3.LUT P0, RZ, R16, 0xf, RZ, 0xc0, !PT ;  /* 0x0000000f10ff7812 */ /* 0x000fc8000780c0ff */
[----:B------:R-:W-:-:S13]  /*0710*/  ISETP.LT.U32.OR P0, PT, R18, 0x4, P0 ;  /* 0x000000041200780c */ /* 0x000fda0000701470 */
[----:B------:R-:W-:Y:S05]  /*0720*/  @P0 BRA `(.L_x_1993) ;  /* 0x0000000000080947 */ /* 0x000fea0003800000 */
[----:B------:R0:W5:Y:S01]  /*0730*/  LDG.E.128 R152, desc[UR4][R16.64] ;  /* 0x0000000410987981 */ /* 0x000162000c1e1d00 */
[----:B------:R-:W-:Y:S05]  /*0740*/  BRA `(.L_x_1994) ;  /* 0x0000000000287947 */ /* 0x000fea0003800000 */
.L_x_1993:
        /* <DEDUP_REMOVED lines=10> */
.L_x_1994:
[----:B------:R-:W-:Y:S05]  /*07f0*/  BSYNC.RECONVERGENT B1 ;  /* 0x0000000000017941 */ /* 0x000fea0003800200 */
.L_x_1992:
        /* <DEDUP_REMOVED lines=11> */
.L_x_1996:
        /* <DEDUP_REMOVED lines=10> */
.L_x_1997:
[----:B------:R-:W-:Y:S05]  /*0950*/  BSYNC.RECONVERGENT B1 ;  /* 0x0000000000017941 */ /* 0x000fea0003800200 */
.L_x_1995:
[----:B01----:R-:W-:Y:S01]  /*0960*/  IMAD.WIDE R20, R5, 0x4, R6 ;  /* 0x0000000405147825 */ /* 0x003fe200078e0206 */
[----:B------:R-:W-:Y:S02]  /*0970*/  BSSY.RECONVERGENT B1, `(.L_x_1998) ;  /* 0x0000010000017945 */ /* 0x000fe40003800200 */
[----:B------:R-:W-:-:S04]  /*0980*/  LOP3.LUT P0, RZ, R20, 0xf, RZ, 0xc0, !PT ;  /* 0x0000000f14ff7812 */ /* 0x000fc8000780c0ff */
[----:B------:R-:W-:-:S13]  /*0990*/  ISETP.LT.U32.OR P0, PT, R22, 0x4, P0 ;  /* 0x000000041600780c */ /* 0x000fda0000701470 */
[----:B------:R-:W-:Y:S05]  /*09a0*/  @P0 BRA `(.L_x_1999) ;  /* 0x0000000000080947 */ /* 0x000fea0003800000 */
[----:B------:R1:W5:Y:S01]  /*09b0*/  LDG.E.128 R148, desc[UR4][R20.64] ;  /* 0x0000000414947981 */ /* 0x000362000c1e1d00 */
[----:B------:R-:W-:Y:S05]  /*09c0*/  BRA `(.L_x_2000) ;  /* 0x0000000000287947 */ /* 0x000fea0003800000 */
.L_x_1999:
        /* <DEDUP_REMOVED lines=10> */
.L_x_2000:
[----:B------:R-:W-:Y:S05]  /*0a70*/  BSYNC.RECONVERGENT B1 ;  /* 0x0000000000017941 */ /* 0x000fea0003800200 */
.L_x_1998:
        /* <DEDUP_REMOVED lines=11> */
.L_x_2002:
        /* <DEDUP_REMOVED lines=10> */
.L_x_2003:
[----:B------:R-:W-:Y:S05]  /*0bd0*/  BSYNC.RECONVERGENT B1 ;  /* 0x0000000000017941 */ /* 0x000fea0003800200 */
.L_x_2001:
[----:B01----:R-:W-:Y:S01]  /*0be0*/  IMAD.WIDE R24, R5, 0x4, R6 ;  /* 0x0000000405187825 */ /* 0x003fe200078e0206 */
[----:B------:R-:W-:Y:S02]  /*0bf0*/  BSSY.RECONVERGENT B1, `(.L_x_2004) ;  /* 0x0000010000017945 */ /* 0x000fe40003800200 */
[----:B------:R-:W-:-:S04]  /*0c00*/  LOP3.LUT P0, RZ, R24, 0xf, RZ, 0xc0, !PT ;  /* 0x0000000f18ff7812 */ /* 0x000fc8000780c0ff */
[----:B------:R-:W-:-:S13]  /*0c10*/  ISETP.LT.U32.OR P0, PT, R26, 0x4, P0 ;  /* 0x000000041a00780c */ /* 0x000fda0000701470 */
[----:B------:R-:W-:Y:S05]  /*0c20*/  @P0 BRA `(.L_x_2005) ;  /* 0x0000000000080947 */ /* 0x000fea0003800000 */
[----:B------:R0:W5:Y:S01]  /*0c30*/  LDG.E.128 R144, desc[UR4][R24.64] ;  /* 0x0000000418907981 */ /* 0x000162000c1e1d00 */
[----:B------:R-:W-:Y:S05]  /*0c40*/  BRA `(.L_x_2006) ;  /* 0x0000000000287947 */ /* 0x000fea0003800000 */
.L_x_2005:
        /* <DEDUP_REMOVED lines=10> */
.L_x_2006:
[----:B------:R-:W-:Y:S05]  /*0cf0*/  BSYNC.RECONVERGENT B1 ;  /* 0x0000000000017941 */ /* 0x000fea0003800200 */
.L_x_2004:
        /* <DEDUP_REMOVED lines=11> */
.L_x_2008:
        /* <DEDUP_REMOVED lines=10> */
.L_x_2009:
[----:B------:R-:W-:Y:S05]  /*0e50*/  BSYNC.RECONVERGENT B1 ;  /* 0x0000000000017941 */ /* 0x000fea0003800200 */
.L_x_2007:
[----:B01----:R-:W-:Y:S01]  /*0e60*/  IMAD.WIDE R28, R5, 0x4, R6 ;  /* 0x00000004051c7825 */ /* 0x003fe200078e0206 */
[----:B------:R-:W-:Y:S02]  /*0e70*/  BSSY.RECONVERGENT B1, `(.L_x_2010) ;  /* 0x0000010000017945 */ /* 0x000fe40003800200 */
[----:B------:R-:W-:-:S04]  /*0e80*/  LOP3.LUT P0, RZ, R28, 0xf, RZ, 0xc0, !PT ;  /* 0x0000000f1cff7812 */ /* 0x000fc8000780c0ff */
[----:B------:R-:W-:-:S13]  /*0e90*/  ISETP.LT.U32.OR P0, PT, R30, 0x4, P0 ;  /* 0x000000041e00780c */ /* 0x000fda0000701470 */
[----:B------:R-:W-:Y:S05]  /*0ea0*/  @P0 BRA `(.L_x_2011) ;  /* 0x0000000000080947 */ /* 0x000fea0003800000 */
[----:B------:R1:W5:Y:S01]  /*0eb0*/  LDG.E.128 R140, desc[UR4][R28.64] ;  /* 0x000000041c8c7981 */ /* 0x000362000c1e1d00 */
[----:B------:R-:W-:Y:S05]  /*0ec0*/  BRA `(.L_x_2012) ;  /* 0x0000000000287947 */ /* 0x000fea0003800000 */
.L_x_2011:
        /* <DEDUP_REMOVED lines=10> */
.L_x_2012:
[----:B------:R-:W-:Y:S05]  /*0f70*/  BSYNC.RECONVERGENT B1 ;  /* 0x0000000000017941 */ /* 0x000fea0003800200 */
.L_x_2010:
        /* <DEDUP_REMOVED lines=11> */
.L_x_2014:
        /* <DEDUP_REMOVED lines=10> */
.L_x_2015:
[----:B------:R-:W-:Y:S05]  /*10d0*/  BSYNC.RECONVERGENT B1 ;  /* 0x0000000000017941 */ /* 0x000fea0003800200 */
.L_x_2013:
[----:B01----:R-:W-:Y:S01]  /*10e0*/  IMAD.WIDE R34, R5, 0x4, R6 ;  /* 0x0000000405227825 */ /* 0x003fe200078e0206 */
[----:B------:R-:W-:Y:S02]  /*10f0*/  BSSY.RECONVERGENT B1, `(.L_x_2016) ;  /* 0x0000010000017945 */ /* 0x000fe40003800200 */
[----:B------:R-:W-:-:S04]  /*1100*/  LOP3.LUT P0, RZ, R34, 0xf, RZ, 0xc0, !PT ;  /* 0x0000000f22ff7812 */ /* 0x000fc8000780c0ff */
[----:B------:R-:W-:-:S13]  /*1110*/  ISETP.LT.U32.OR P0, PT, R36, 0x4, P0 ;  /* 0x000000042400780c */ /* 0x000fda0000701470 */
[----:B------:R-:W-:Y:S05]  /*1120*/  @P0 BRA `(.L_x_2017) ;  /* 0x0000000000080947 */ /* 0x000fea0003800000 */
[----:B------:R0:W5:Y:S01]  /*1130*/  LDG.E.128 R136, desc[UR4][R34.64] ;  /* 0x0000000422887981 */ /* 0x000162000c1e1d00 */
[----:B------:R-:W-:Y:S05]  /*1140*/  BRA `(.L_x_2018) ;  /* 0x0000000000287947 */ /* 0x000fea0003800000 */
.L_x_2017:
        /* <DEDUP_REMOVED lines=10> */
.L_x_2018:
[----:B------:R-:W-:Y:S05]  /*11f0*/  BSYNC.RECONVERGENT B1 ;  /* 0x0000000000017941 */ /* 0x000fea0003800200 */
.L_x_2016:
        /* <DEDUP_REMOVED lines=11> */
.L_x_2020:
        /* <DEDUP_REMOVED lines=10> */
.L_x_2021:
[----:B------:R-:W-:Y:S05]  /*1350*/  BSYNC.RECONVERGENT B1 ;  /* 0x0000000000017941 */ /* 0x000fea0003800200 */
.L_x_2019:
[----:B01----:R-:W-:Y:S01]  /*1360*/  IMAD.WIDE R34, R5, 0x4, R6 ;  /* 0x0000000405227825 */ /* 0x003fe200078e0206 */
[----:B------:R-:W-:Y:S02]  /*1370*/  BSSY.RECONVERGENT B1, `(.L_x_2022) ;  /* 0x0000010000017945 */ /* 0x000fe40003800200 */
[----:B------:R-:W-:-:S04]  /*1380*/  LOP3.LUT P0, RZ, R34, 0xf, RZ, 0xc0, !PT ;  /* 0x0000000f22ff7812 */ /* 0x000fc8000780c0ff */
[----:B------:R-:W-:-:S13]  /*1390*/  ISETP.LT.U32.OR P0, PT, R36, 0x4, P0 ;  /* 0x000000042400780c */ /* 0x000fda0000701470 */
[----:B------:R-:W-:Y:S05]  /*13a0*/  @P0 BRA `(.L_x_2023) ;  /* 0x0000000000080947 */ /* 0x000fea0003800000 */
[----:B------:R0:W5:Y:S01]  /*13b0*/  LDG.E.128 R132, desc[UR4][R34.64] ;  /* 0x0000000422847981 */ /* 0x000162000c1e1d00 */
[----:B------:R-:W-:Y:S05]  /*13c0*/  BRA `(.L_x_2024) ;  /* 0x0000000000287947 */ /* 0x000fea0003800000 */
.L_x_2023:
        /* <DEDUP_REMOVED lines=10> */
.L_x_2024:
[----:B------:R-:W-:Y:S05]  /*1470*/  BSYNC.RECONVERGENT B1 ;  /* 0x0000000000017941 */ /* 0x000fea0003800200 */
.L_x_2022:
        /* <DEDUP_REMOVED lines=11> */
.L_x_2026:
        /* <DEDUP_REMOVED lines=10> */
.L_x_2027:
[----:B------:R-:W-:Y:S05]  /*15d0*/  BSYNC.RECONVERGENT B1 ;  /* 0x0000000000017941 */ /* 0x000fea0003800200 */
.L_x_2025:
[----:B01----:R-:W-:Y:S01]  /*15e0*/  IMAD.WIDE R34, R5, 0x4, R6 ;  /* 0x0000000405227825 */ /* 0x003fe200078e0206 */
[----:B------:R-:W-:Y:S02]  /*15f0*/  BSSY.RECONVERGENT B1, `(.L_x_2028) ;  /* 0x0000010000017945 */ /* 0x000fe40003800200 */
[----:B------:R-:W-:-:S04]  /*1600*/  LOP3.LUT P0, RZ, R34, 0xf, RZ, 0xc0, !PT ;  /* 0x0000000f22ff7812 */ /* 0x000fc8000780c0ff */
[----:B------:R-:W-:-:S13]  /*1610*/  ISETP.LT.U32.OR P0, PT, R36, 0x4, P0 ;  /* 0x000000042400780c */ /* 0x000fda0000701470 */
[----:B------:R-:W-:Y:S05]  /*1620*/  @P0 BRA `(.L_x_2029) ;  /* 0x0000000000080947 */ /* 0x000fea0003800000 */
[----:B------:R0:W5:Y:S01]  /*1630*/  LDG.E.128 R128, desc[UR4][R34.64] ;  /* 0x0000000422807981 */ /* 0x000162000c1e1d00 */
[----:B------:R-:W-:Y:S05]  /*1640*/  BRA `(.L_x_2030) ;  /* 0x0000000000287947 */ /* 0x000fea0003800000 */
.L_x_2029:
        /* <DEDUP_REMOVED lines=10> */
.L_x_2030:
[----:B------:R-:W-:Y:S05]  /*16f0*/  BSYNC.RECONVERGENT B1 ;  /* 0x0000000000017941 */ /* 0x000fea0003800200 */
.L_x_2028:
        /* <DEDUP_REMOVED lines=11> */
.L_x_2032:
        /* <DEDUP_REMOVED lines=10> */
.L_x_2033:
[----:B------:R-:W-:Y:S05]  /*1850*/  BSYNC.RECONVERGENT B1 ;  /* 0x0000000000017941 */ /* 0x000fea0003800200 */
.L_x_2031:
[----:B01----:R-:W-:Y:S01]  /*1860*/  IMAD.WIDE R34, R5, 0x4, R6 ;  /* 0x0000000405227825 */ /* 0x003fe200078e0206 */
[----:B------:R-:W-:Y:S02]  /*1870*/  BSSY.RECONVERGENT B1, `(.L_x_2034) ;  /* 0x0000010000017945 */ /* 0x000fe40003800200 */
[----:B------:R-:W-:-:S04]  /*1880*/  LOP3.LUT P0, RZ, R34, 0xf, RZ, 0xc0, !PT ;  /* 0x0000000f22ff7812 */ /* 0x000fc8000780c0ff */
[----:B------:R-:W-:-:S13]  /*1890*/  ISETP.LT.U32.OR P0, PT, R36, 0x4, P0 ;  /* 0x000000042400780c */ /* 0x000fda0000701470 */
[----:B------:R-:W-:Y:S05]  /*18a0*/  @P0 BRA `(.L_x_2035) ;  /* 0x0000000000080947 */ /* 0x000fea0003800000 */
[----:B------:R1:W5:Y:S01]  /*18b0*/  LDG.E.128 R124, desc[UR4][R34.64] ;  /* 0x00000004227c7981 */ /* 0x000362000c1e1d00 */
[----:B------:R-:W-:Y:S05]  /*18c0*/  BRA `(.L_x_2036) ;  /* 0x0000000000287947 */ /* 0x000fea0003800000 */
.L_x_2035:
        /* <DEDUP_REMOVED lines=10> */
.L_x_2036:
[----:B------:R-:W-:Y:S05]  /*1970*/  BSYNC.RECONVERGENT B1 ;  /* 0x0000000000017941 */ /* 0x000fea0003800200 */
.L_x_2034:
        /* <DEDUP_REMOVED lines=11> */
.L_x_2038:
        /* <DEDUP_REMOVED lines=10> */
.L_x_2039:
[----:B------:R-:W-:Y:S05]  /*1ad0*/  BSYNC.RECONVERGENT B1 ;  /* 0x0000000000017941 */ /* 0x000fea0003800200 */
.L_x_2037:
[----:B01----:R-:W-:Y:S01]  /*1ae0*/  IMAD.WIDE R34, R5, 0x4, R6 ;  /* 0x0000000405227825 */ /* 0x003fe200078e0206 */
[----:B------:R-:W-:Y:S02]  /*1af0*/  BSSY.RECONVERGENT B1, `(.L_x_2040) ;  /* 0x0000010000017945 */ /* 0x000fe40003800200 */
[----:B------:R-:W-:-:S04]  /*1b00*/  LOP3.LUT P0, RZ, R34, 0xf, RZ, 0xc0, !PT ;  /* 0x0000000f22ff7812 */ /* 0x000fc8000780c0ff */
[----:B------:R-:W-:-:S13]  /*1b10*/  ISETP.LT.U32.OR P0, PT, R36, 0x4, P0 ;  /* 0x000000042400780c */ /* 0x000fda0000701470 */
[----:B------:R-:W-:Y:S05]  /*1b20*/  @P0 BRA `(.L_x_2041) ;  /* 0x0000000000080947 */ /* 0x000fea0003800000 */
[----:B------:R0:W5:Y:S01]  /*1b30*/  LDG.E.128 R120, desc[UR4][R34.64] ;  /* 0x0000000422787981 */ /* 0x000162000c1e1d00 */
[----:B------:R-:W-:Y:S05]  /*1b40*/  BRA `(.L_x_2042) ;  /* 0x0000000000287947 */ /* 0x000fea0003800000 */
.L_x_2041:
        /* <DEDUP_REMOVED lines=10> */
.L_x_2042:
[----:B------:R-:W-:Y:S05]  /*1bf0*/  BSYNC.RECONVERGENT B1 ;  /* 0x0000000000017941 */ /* 0x000fea0003800200 */
.L_x_2040:
        /* <DEDUP_REMOVED lines=11> */
.L_x_2044:
        /* <DEDUP_REMOVED lines=10> */
.L_x_2045:
[----:B------:R-:W-:Y:S05]  /*1d50*/  BSYNC.RECONVERGENT B1 ;  /* 0x0000000000017941 */ /* 0x000fea0003800200 */
.L_x_2043:
[----:B01----:R-:W-:Y:S01]  /*1d60*/  IMAD.WIDE R34, R5, 0x4, R6 ;  /* 0x0000000405227825 */ /* 0x003fe200078e0206 */
[----:B------:R-:W-:Y:S02]  /*1d70*/  BSSY.RECONVERGENT B1, `(.L_x_2046) ;  /* 0x0000010000017945 */ /* 0x000fe40003800200 */
[----:B------:R-:W-:-:S04]  /*1d80*/  LOP3.LUT P0, RZ, R34, 0xf, RZ, 0xc0, !PT ;  /* 0x0000000f22ff7812 */ /* 0x000fc8000780c0ff */
[----:B------:R-:W-:-:S13]  /*1d90*/  ISETP.LT.U32.OR P0, PT, R36, 0x4, P0 ;  /* 0x000000042400780c */ /* 0x000fda0000701470 */
[----:B------:R-:W-:Y:S05]  /*1da0*/  @P0 BRA `(.L_x_2047) ;  /* 0x0000000000080947 */ /* 0x000fea0003800000 */
[----:B------:R1:W5:Y:S01]  /*1db0*/  LDG.E.128 R116, desc[UR4][R34.64] ;  /* 0x0000000422747981 */ /* 0x000362000c1e1d00 */
[----:B------:R-:W-:Y:S05]  /*1dc0*/  BRA `(.L_x_2048) ;  /* 0x0000000000287947 */ /* 0x000fea0003800000 */
.L_x_2047:
        /* <DEDUP_REMOVED lines=10> */
.L_x_2048:
[----:B------:R-:W-:Y:S05]  /*1e70*/  BSYNC.RECONVERGENT B1 ;  /* 0x0000000000017941 */ /* 0x000fea0003800200 */
.L_x_2046:
        /* <DEDUP_REMOVED lines=11> */
.L_x_2050:
        /* <DEDUP_REMOVED lines=10> */
.L_x_2051:
[----:B------:R-:W-:Y:S05]  /*1fd0*/  BSYNC.RECONVERGENT B1 ;  /* 0x0000000000017941 */ /* 0x000fea0003800200 */
.L_x_2049:
[----:B01----:R-:W-:Y:S01]  /*1fe0*/  IMAD.WIDE R34, R5, 0x4, R6 ;  /* 0x0000000405227825 */ /* 0x003fe200078e0206 */
[----:B------:R-:W-:Y:S02]  /*1ff0*/  BSSY.RECONVERGENT B1, `(.L_x_2052) ;  /* 0x0000010000017945 */ /* 0x000fe40003800200 */
[----:B------:R-:W-:-:S04]  /*2000*/  LOP3.LUT P0, RZ, R34, 0xf, RZ, 0xc0, !PT ;  /* 0x0000000f22ff7812 */ /* 0x000fc8000780c0ff */
[----:B------:R-:W-:-:S13]  /*2010*/  ISETP.LT.U32.OR P0, PT, R36, 0x4, P0 ;  /* 0x000000042400780c */ /* 0x000fda0000701470 */
[----:B------:R-:W-:Y:S05]  /*2020*/  @P0 BRA `(.L_x_2053) ;  /* 0x0000000000080947 */ /* 0x000fea0003800000 */
[----:B------:R0:W5:Y:S01]  /*2030*/  LDG.E.128 R112, desc[UR4][R34.64] ;  /* 0x0000000422707981 */ /* 0x000162000c1e1d00 */
[----:B------:R-:W-:Y:S05]  /*2040*/  BRA `(.L_x_2054) ;  /* 0x0000000000287947 */ /* 0x000fea0003800000 */
.L_x_2053:
        /* <DEDUP_REMOVED lines=10> */
.L_x_2054:
[----:B------:R-:W-:Y:S05]  /*20f0*/  BSYNC.RECONVERGENT B1 ;  /* 0x0000000000017941 */ /* 0x000fea0003800200 */
.L_x_2052:
        /* <DEDUP_REMOVED lines=11> */
.L_x_2056:
        /* <DEDUP_REMOVED lines=10> */
.L_x_2057:
[----:B------:R-:W-:Y:S05]  /*2250*/  BSYNC.RECONVERGENT B1 ;  /* 0x0000000000017941 */ /* 0x000fea0003800200 */
.L_x_2055:
[----:B01----:R-:W-:Y:S01]  /*2260*/  IMAD.WIDE R34, R5, 0x4, R6 ;  /* 0x0000000405227825 */ /* 0x003fe200078e0206 */
[----:B------:R-:W-:Y:S02]  /*2270*/  BSSY.RECONVERGENT B1, `(.L_x_2058) ;  /* 0x0000010000017945 */ /* 0x000fe40003800200 */
[----:B------:R-:W-:-:S04]  /*2280*/  LOP3.LUT P0, RZ, R34, 0xf, RZ, 0xc0, !PT ;  /* 0x0000000f22ff7812 */ /* 0x000fc8000780c0ff */
[----:B------:R-:W-:-:S13]  /*2290*/  ISETP.LT.U32.OR P0, PT, R36, 0x4, P0 ;  /* 0x000000042400780c */ /* 0x000fda0000701470 */
[----:B------:R-:W-:Y:S05]  /*22a0*/  @P0 BRA `(.L_x_2059) ;  /* 0x0000000000080947 */ /* 0x000fea0003800000 */
[----:B------:R1:W5:Y:S01]  /*22b0*/  LDG.E.128 R108, desc[UR4][R34.64] ;  /* 0x00000004226c7981 */ /* 0x000362000c1e1d00 */
[----:B------:R-:W-:Y:S05]  /*22c0*/  BRA `(.L_x_2060) ;  /* 0x0000000000287947 */ /* 0x000fea0003800000 */
.L_x_2059:
        /* <DEDUP_REMOVED lines=10> */
.L_x_2060:
[----:B------:R-:W-:Y:S05]  /*2370*/  BSYNC.RECONVERGENT B1 ;  /* 0x0000000000017941 */ /* 0x000fea0003800200 */
.L_x_2058:
        /* <DEDUP_REMOVED lines=11> */
.L_x_2062:
        /* <DEDUP_REMOVED lines=10> */
.L_x_2063:
[----:B------:R-:W-:Y:S05]  /*24d0*/  BSYNC.RECONVERGENT B1 ;  /* 0x0000000000017941 */ /* 0x000fea0003800200 */
.L_x_2061:
[----:B01----:R-:W-:Y:S01]  /*24e0*/  IMAD.WIDE R34, R5, 0x4, R6 ;  /* 0x0000000405227825 */ /* 0x003fe200078e0206 */
[----:B------:R-:W-:Y:S02]  /*24f0*/  BSSY.RECONVERGENT B1, `(.L_x_2064) ;  /* 0x0000010000017945 */ /* 0x000fe40003800200 */
[----:B------:R-:W-:-:S04]  /*2500*/  LOP3.LUT P0, RZ, R34, 0xf, RZ, 0xc0, !PT ;  /* 0x0000000f22ff7812 */ /* 0x000fc8000780c0ff */
[----:B------:R-:W-:-:S13]  /*2510*/  ISETP.LT.U32.OR P0, PT, R36, 0x4, P0 ;  /* 0x000000042400780c */ /* 0x000fda0000701470 */
[----:B------:R-:W-:Y:S05]  /*2520*/  @P0 BRA `(.L_x_2065) ;  /* 0x0000000000080947 */ /* 0x000fea0003800000 */
[----:B------:R0:W5:Y:S01]  /*2530*/  LDG.E.128 R104, desc[UR4][R34.64] ;  /* 0x0000000422687981 */ /* 0x000162000c1e1d00 */
[----:B------:R-:W-:Y:S05]  /*2540*/  BRA `(.L_x_2066) ;  /* 0x0000000000287947 */ /* 0x000fea0003800000 */
.L_x_2065:
        /* <DEDUP_REMOVED lines=10> */
.L_x_2066:
[----:B------:R-:W-:Y:S05]  /*25f0*/  BSYNC.RECONVERGENT B1 ;  /* 0x0000000000017941 */ /* 0x000fea0003800200 */
.L_x_2064:
        /* <DEDUP_REMOVED lines=12> */
.L_x_2068:
        /* <DEDUP_REMOVED lines=9> */
.L_x_2069:
[----:B------:R-:W-:Y:S05]  /*2750*/  BSYNC.RECONVERGENT B1 ;  /* 0x0000000000017941 */ /* 0x000fea0003800200 */
.L_x_2067:
[----:B01----:R-:W-:Y:S01]  /*2760*/  IMAD.WIDE R34, R5, 0x4, R6 ;  /* 0x0000000405227825 */ /* 0x003fe200078e0206 */
[----:B------:R-:W-:Y:S02]  /*2770*/  BSSY.RECONVERGENT B1, `(.L_x_2070) ;  /* 0x000000f000017945 */ /* 0x000fe40003800200 */
[----:B------:R-:W-:-:S04]  /*2780*/  LOP3.LUT P0, RZ, R34, 0xf, RZ, 0xc0, !PT ;  /* 0x0000000f22ff7812 */ /* 0x000fc8000780c0ff */
[----:B------:R-:W-:-:S13]  /*2790*/  ISETP.LT.U32.OR P0, PT, R73, 0x4, P0 ;  /* 0x000000044900780c */ /* 0x000fda0000701470 */
[----:B------:R-:W-:Y:S05]  /*27a0*/  @P0 BRA `(.L_x_2071) ;  /* 0x0000000000080947 */ /* 0x000fea0003800000 */
[----:B------:R0:W5:Y:S01]  /*27b0*/  LDG.E.128 R100, desc[UR4][R34.64] ;  /* 0x0000000422647981 */ /* 0x000162000c1e1d00 */
[----:B------:R-:W-:Y:S05]  /*27c0*/  BRA `(.L_x_2072) ;  /* 0x0000000000247947 */ /* 0x000fea0003800000 */
.L_x_2071:
        /* <DEDUP_REMOVED lines=9> */
.L_x_2072:
[----:B------:R-:W-:Y:S05]  /*2860*/  BSYNC.RECONVERGENT B1 ;  /* 0x0000000000017941 */ /* 0x000fea0003800200 */
.L_x_2070:
        /* <DEDUP_REMOVED lines=12> */
.L_x_2074:
        /* <DEDUP_REMOVED lines=9> */
.L_x_2075:
[----:B------:R-:W-:Y:S05]  /*29c0*/  BSYNC.RECONVERGENT B1 ;  /* 0x0000000000017941 */ /* 0x000fea0003800200 */
.L_x_2073:
[----:B------:R-:W-:-:S03]  /*29d0*/  IMAD.WIDE R6, R5, 0x4, R6 ;  /* 0x0000000405067825 */ /* 0x000fc600078e0206 */
[----:B------:R-:W-:-:S04]  /*29e0*/  LOP3.LUT P0, RZ, R6, 0xf, RZ, 0xc0, !PT ;  /* 0x0000000f06ff7812 */ /* 0x000fc8000780c0ff */
[----:B------:R-:W-:-:S13]  /*29f0*/  ISETP.LT.U32.OR P0, PT, R74, 0x4, P0 ;  /* 0x000000044a00780c */ /* 0x000fda0000701470 */
[----:B------:R-:W-:Y:S05]  /*2a00*/  @P0 BRA `(.L_x_2076) ;  /* 0x0000000000080947 */ /* 0x000fea0003800000 */
[----:B------:R2:W5:Y:S01]  /*2a10*/  LDG.E.128 R96, desc[UR4][R6.64] ;  /* 0x0000000406607981 */ /* 0x000562000c1e1d00 */
[----:B------:R-:W-:Y:S05]  /*2a20*/  BRA `(.L_x_1982) ;  /* 0x0000000000247947 */ /* 0x000fea0003800000 */
.L_x_2076:
        /* <DEDUP_REMOVED lines=9> */
.L_x_1982:
[----:B------:R-:W-:Y:S05]  /*2ac0*/  BSYNC.RECONVERGENT B0 ;  /* 0x0000000000007941 */ /* 0x000fea0003800200 */
.L_x_1981:
        /* <DEDUP_REMOVED lines=9> */
[----:B------:R-:W-:Y:S01]  /*2b60*/  MOV R200, R33 ;  /* 0x0000002100c87202 */ /* 0x000fe20000000f00 */
[----:B------:R-:W0:Y:S01]  /*2b70*/  LDC R48, c[0x0][0x384] ;  /* 0x0000e100ff307b82 */ /* 0x000e220000000800 */
[----:B------:R-:W1:Y:S01]  /*2b80*/  LDCU.U8 UR7, c[0x0][0x3c0] ;  /* 0x00007800ff0777ac */ /* 0x000e620008000000 */
[----:B------:R-:W-:Y:S01]  /*2b90*/  IMAD.MOV.U32 R7, RZ, RZ, R8 ;  /* 0x000000ffff077224 */ /* 0x000fe200078e0008 */
[----:B------:R-:W-:Y:S01]  /*2ba0*/  MOV R178, R59 ;  /* 0x0000003b00b27202 */ /* 0x000fe20000000f00 */
[----:B------:R-:W-:Y:S01]  /*2bb0*/  IMAD.MOV.U32 R8, RZ, RZ, R9 ;  /* 0x000000ffff087224 */ /* 0x000fe200078e0009 */
[----:B------:R-:W2:Y:S01]  /*2bc0*/  LDCU.64 UR8, c[0x0][0x3f8] ;  /* 0x00007f00ff0877ac */ /* 0x000ea20008000a00 */
[----:B------:R-:W-:Y:S02]  /*2bd0*/  IMAD.MOV.U32 R9, RZ, RZ, R10 ;  /* 0x000000ffff097224 */ /* 0x000fe400078e000a */
[----:B------:R-:W-:-:S02]  /*2be0*/  IMAD.MOV.U32 R10, RZ, RZ, R11 ;  /* 0x000000ffff0a7224 */ /* 0x000fc400078e000b */
        /* <DEDUP_REMOVED lines=8> */
[----:B--2---:R-:W-:Y:S01]  /*2c70*/  UISETP.NE.U32.AND UP0, UPT, UR8, URZ, UPT ;  /* 0x000000ff0800728c */ /* 0x004fe2000bf05070 */
[C---:B0-----:R-:W-:Y:S02]  /*2c80*/  IMAD R225, R48.reuse, 0x80, R225 ;  /* 0x0000008030e17824 */ /* 0x041fe400078e02e1 */
[----:B------:R-:W-:Y:S01]  /*2c90*/  IMAD.MOV.U32 R18, RZ, RZ, R19 ;  /* 0x000000ffff127224 */ /* 0x000fe200078e0013 */
[----:B------:R-:W-:Y:S01]  /*2ca0*/  UISETP.NE.AND.EX UP0, UPT, UR9, URZ, UPT, UP0 ;  /* 0x000000ff0900728c */ /* 0x000fe2000bf05300 */
[C---:B------:R-:W-:Y:S02]  /*2cb0*/  IMAD R223, R48.reuse, 0x80, R225 ;  /* 0x0000008030df7824 */ /* 0x040fe400078e02e1 */
[----:B------:R-:W-:Y:S01]  /*2cc0*/  IMAD.MOV.U32 R19, RZ, RZ, R20 ;  /* 0x000000ffff137224 */ /* 0x000fe200078e0014 */
[----:B------:R-:W-:Y:S01]  /*2cd0*/  UISETP.NE.OR UP0, UPT, UR6, URZ, UP0 ;  /* 0x000000ff0600728c */ /* 0x000fe20008705670 */
        /* <DEDUP_REMOVED lines=12> */
[C---:B------:R-:W-:Y:S02]  /*2da0*/  IMAD R221, R48.reuse, 0x80, R33 ;  /* 0x0000008030dd7824 */ /* 0x040fe400078e0221 */
[----:B------:R-:W-:Y:S01]  /*2db0*/  @P0 FADD R13, R13, 1 ;  /* 0x3f8000000d0d0421 */ /* 0x000fe20000000000 */
[----:B------:R-:W-:Y:S01]  /*2dc0*/  IMAD.MOV.U32 R23, RZ, RZ, R24 ;  /* 0x000000ffff177224 */ /* 0x000fe200078e0018 */
[----:B------:R-:W-:Y:S01]  /*2dd0*/  MOV R24, R25 ;  /* 0x0000001900187202 */ /* 0x000fe20000000f00 */
[----:B------:R-:W-:Y:S02]  /*2de0*/  IMAD R219, R48, 0x80, R221 ;  /* 0x0000008030db7824 */ /* 0x000fe400078e02dd */
[----:B------:R-:W-:Y:S01]  /*2df0*/  @P0 FADD R14, R14, 1 ;  /* 0x3f8000000e0e0421 */ /* 0x000fe20000000000 */
[----:B------:R-:W-:-:S02]  /*2e00*/  IMAD.MOV.U32 R25, RZ, RZ, R26 ;  /* 0x000000ffff197224 */ /* 0x000fc400078e001a */
[----:B------:R-:W-:Y:S01]  /*2e10*/  @P0 FADD R15, R15, 1 ;  /* 0x3f8000000f0f0421 */ /* 0x000fe20000000000 */
[----:B------:R-:W-:Y:S02]  /*2e20*/  IMAD R217, R48, 0x80, R219 ;  /* 0x0000008030d97824 */ /* 0x000fe400078e02db */
[----:B------:R-:W-:Y:S01]  /*2e30*/  @P0 FADD R16, R16, 1 ;  /* 0x3f80000010100421 */ /* 0x000fe20000000000 */
[----:B------:R-:W-:Y:S02]  /*2e40*/  IMAD.MOV.U32 R26, RZ, RZ, R27 ;  /* 0x000000ffff1a7224 */ /* 0x000fe400078e001b */
[----:B------:R-:W-:Y:S01]  /*2e50*/  @P0 FADD R17, R17, 1 ;  /* 0x3f80000011110421 */ /* 0x000fe20000000000 */
        /* <DEDUP_REMOVED lines=90> */
[----:B------:R-:W-:-:S02]  /*3400*/  IMAD R207, R48, 0x80, R209 ;  /* 0x0000008030cf7824 */ /* 0x000fc400078e02d1 */
[----:B------:R-:W-:Y:S01]  /*3410*/  @P0 FADD R195, R195, 1 ;  /* 0x3f800000c3c30421 */ /* 0x000fe20000000000 */
[----:B------:R-:W-:Y:S02]  /*3420*/  IMAD.MOV.U32 R206, RZ, RZ, RZ ;  /* 0x000000ffffce7224 */ /* 0x000fe400078e00ff */
[----:B------:R-:W-:Y:S01]  /*3430*/  @P0 FADD R196, R196, 1 ;  /* 0x3f800000c4c40421 */ /* 0x000fe20000000000 */
[----:B------:R-:W-:Y:S02]  /*3440*/  IMAD.MOV.U32 R6, RZ, RZ, RZ ;  /* 0x000000ffff067224 */ /* 0x000fe400078e00ff */
[----:B------:R-:W-:Y:S01]  /*3450*/  @P0 FADD R197, R197, 1 ;  /* 0x3f800000c5c50421 */ /* 0x000fe20000000000 */
[----:B------:R-:W-:Y:S01]  /*3460*/  @P0 FADD R198, R198, 1 ;  /* 0x3f800000c6c60421 */ /* 0x000fe20000000000 */
[----:B------:R-:W-:Y:S01]  /*3470*/  @P0 FADD R199, R199, 1 ;  /* 0x3f800000c7c70421 */ /* 0x000fe20000000000 */
[----:B------:R-:W-:Y:S01]  /*3480*/  @P0 FADD R200, R200, 1 ;  /* 0x3f800000c8c80421 */ /* 0x000fe20000000000 */
[----:B------:R-:W-:Y:S01]  /*3490*/  @P0 FADD R201, R201, 1 ;  /* 0x3f800000c9c90421 */ /* 0x000fe20000000000 */
[----:B------:R-:W-:Y:S01]  /*34a0*/  @P0 FADD R204, R204, 1 ;  /* 0x3f800000cccc0421 */ /* 0x000fe20000000000 */
[----:B------:R-:W-:-:S07]  /*34b0*/  IMAD R205, R48, 0x80, R207 ;  /* 0x0000008030cd7824 */ /* 0x000fce00078e02cf */
.L_x_2229:
[----:B------:R-:W0:Y:S01]  /*34c0*/  S2R R239, SR_TID.X ;  /* 0x0000000000ef7919 */ /* 0x000e220000002100 */
[----:B------:R-:W1:Y:S01]  /*34d0*/  LDCU.64 UR8, c[0x0][0x388] ;  /* 0x00007100ff0877ac */ /* 0x000e620008000a00 */
[----:B------:R-:W2:Y:S01]  /*34e0*/  LDC R202, c[0x0][0x384] ;  /* 0x0000e100ffca7b82 */ /* 0x000ea20000000800 */
[----:B------:R-:W-:Y:S01]  /*34f0*/  BSSY.RECONVERGENT B0, `(.L_x_2078) ;  /* 0x000016b000007945 */ /* 0x000fe20003800200 */
[C---:B--2---:R-:W-:Y:S02]  /*3500*/  IMAD R235, R202.reuse, 0x80, R223 ;  /* 0x00000080caeb7824 */ /* 0x044fe400078e02df */
[----:B------:R-:W-:-:S03]  /*3510*/  IMAD R203, R202, 0x80, R205 ;  /* 0x00000080cacb7824 */ /* 0x000fc600078e02cd */
[----:B------:R-:W-:Y:S01]  /*3520*/  LEA R233, R202, R235, 0x7 ;  /* 0x000000ebcae97211 */ /* 0x000fe200078e38ff */
[C---:B0-----:R-:W-:Y:S01]  /*3530*/  IMAD.SHL.U32 R160, R239.reuse, 0x4, RZ ;  /* 0x00000004efa07824 */ /* 0x041fe200078e00ff */
[----:B------:R-:W-:-:S03]  /*3540*/  LEA.HI R208, R239, R2, RZ, 0x1b ;  /* 0x00000002efd07211 */ /* 0x000fc600078fd8ff */
[----:B------:R-:W-:Y:S01]  /*3550*/  IMAD R231, R202, 0x80, R233 ;  /* 0x00000080cae77824 */ /* 0x000fe200078e02e9 */
        /* <DEDUP_REMOVED lines=15> */
.L_x_2081:
        /* <DEDUP_REMOVED lines=10> */
.L_x_2082:
[----:B------:R-:W-:Y:S05]  /*36f0*/  BSYNC.RECONVERGENT B1 ;  /* 0x0000000000017941 */ /* 0x000fea0003800200 */
.L_x_2080:
        /* <DEDUP_REMOVED lines=11> */
.L_x_2084:
        /* <DEDUP_REMOVED lines=10> */
.L_x_2085:
[----:B------:R-:W-:Y:S05]  /*3850*/  BSYNC.RECONVERGENT B1 ;  /* 0x0000000000017941 */ /* 0x000fea0003800200 */
.L_x_2083:
        /* <DEDUP_REMOVED lines=11> */
.L_x_2087:
        /* <DEDUP_REMOVED lines=10> */
.L_x_2088:
[----:B------:R-:W-:Y:S05]  /*39b0*/  BSYNC.RECONVERGENT B1 ;  /* 0x0000000000017941 */ /* 0x000fea0003800200 */
.L_x_2086:
        /* <DEDUP_REMOVED lines=11> */
.L_x_2090:
        /* <DEDUP_REMOVED lines=10> */
.L_x_2091:
[----:B------:R-:W-:Y:S05]  /*3b10*/  BSYNC.RECONVERGENT B1 ;  /* 0x0000000000017941 */ /* 0x000fea0003800200 */
.L_x_2089:
        /* <DEDUP_REMOVED lines=11> */
.L_x_2093:
        /* <DEDUP_REMOVED lines=10> */
.L_x_2094:
[----:B------:R-:W-:Y:S05]  /*3c70*/  BSYNC.RECONVERGENT B1 ;  /* 0x0000000000017941 */ /* 0x000fea0003800200 */
.L_x_2092:
        /* <DEDUP_REMOVED lines=11> */
.L_x_2096:
        /* <DEDUP_REMOVED lines=10> */
.L_x_2097:
[----:B------:R-:W-:Y:S05]  /*3dd0*/  BSYNC.RECONVERGENT B1 ;  /* 0x0000000000017941 */ /* 0x000fea0003800200 */
.L_x_2095:
        /* <DEDUP_REMOVED lines=11> */
.L_x_2099:
        /* <DEDUP_REMOVED lines=10> */
.L_x_2100:
[----:B------:R-:W-:Y:S05]  /*3f30*/  BSYNC.RECONVERGENT B1 ;  /* 0x0000000000017941 */ /* 0x000fea0003800200 */
.L_x_2098:
        /* <DEDUP_REMOVED lines=11> */
.L_x_2102:
        /* <DEDUP_REMOVED lines=10> */
.L_x_2103:
[----:B------:R-:W-:Y:S05]  /*4090*/  BSYNC.RECONVERGENT B1 ;  /* 0x0000000000017941 */ /* 0x000fea0003800200 */
.L_x_2101:
        /* <DEDUP_REMOVED lines=11> */
.L_x_2105:
        /* <DEDUP_REMOVED lines=10> */
.L_x_2106:
[----:B------:R-:W-:Y:S05]  /*41f0*/  BSYNC.RECONVERGENT B1 ;  /* 0x0000000000017941 */ /* 0x000fea0003800200 */
.L_x_2104:
        /* <DEDUP_REMOVED lines=11> */
.L_x_2108:
        /* <DEDUP_REMOVED lines=10> */
.L_x_2109:
[----:B------:R-:W-:Y:S05]  /*4350*/  BSYNC.RECONVERGENT B1 ;  /* 0x0000000000017941 */ /* 0x000fea0003800200 */
.L_x_2107:
        /* <DEDUP_REMOVED lines=11> */
.L_x_2111:
        /* <DEDUP_REMOVED lines=10> */
.L_x_2112:
[----:B------:R-:W-:Y:S05]  /*44b0*/  BSYNC.RECONVERGENT B1 ;  /* 0x0000000000017941 */ /* 0x000fea0003800200 */
.L_x_2110:
        /* <DEDUP_REMOVED lines=11> */
.L_x_2114:
        /* <DEDUP_REMOVED lines=10> */
.L_x_2115:
[----:B------:R-:W-:Y:S05]  /*4610*/  BSYNC.RECONVERGENT B1 ;  /* 0x0000000000017941 */ /* 0x000fea0003800200 */
.L_x_2113:
        /* <DEDUP_REMOVED lines=11> */
.L_x_2117:
        /* <DEDUP_REMOVED lines=10> */
.L_x_2118:
[----:B------:R-:W-:Y:S05]  /*4770*/  BSYNC.RECONVERGENT B1 ;  /* 0x0000000000017941 */ /* 0x000fea0003800200 */
.L_x_2116:
        /* <DEDUP_REMOVED lines=11> */
.L_x_2120:
        /* <DEDUP_REMOVED lines=10> */
.L_x_2121:
[----:B------:R-:W-:Y:S05]  /*48d0*/  BSYNC.RECONVERGENT B1 ;  /* 0x0000000000017941 */ /* 0x000fea0003800200 */
.L_x_2119:
        /* <DEDUP_REMOVED lines=11> */
.L_x_2123:
        /* <DEDUP_REMOVED lines=10> */
.L_x_2124:
[----:B------:R-:W-:Y:S05]  /*4a30*/  BSYNC.RECONVERGENT B1 ;  /* 0x0000000000017941 */ /* 0x000fea0003800200 */
.L_x_2122:
        /* <DEDUP_REMOVED lines=21> */
.L_x_2125:
[----:B------:R2:W5:Y:S02]  /*4b90*/  LDG.E.128 R32, desc[UR4][R162.64] ;  /* 0x00000004a2207981 */ /* 0x000564000c1e1d00 */
.L_x_2079:
[----:B------:R-:W-:Y:S05]  /*4ba0*/  BSYNC.RECONVERGENT B0 ;  /* 0x0000000000007941 */ /* 0x000fea0003800200 */
.L_x_2078:
[----:B------:R-:W-:Y:S01]  /*4bb0*/  BSSY.RECONVERGENT B0, `(.L_x_2126) ;  /* 0x0000060000007945 */ /* 0x000fe20003800200 */
[----:B01----:R-:W-:-:S03]  /*4bc0*/  IMAD.MOV.U32 R161, RZ, RZ, RZ ;  /* 0x000000ffffa17224 */ /* 0x003fc600078e00ff */
[----:B------:R-:W-:Y:S05]  /*4bd0*/  @!P2 BRA `(.L_x_2127) ;  /* 0x000000040074a947 */ /* 0x000fea0003800000 */
[----:B------:R-:W-:Y:S01]  /*4be0*/  ISETP.GE.AND P1, PT, R225, UR9, PT ;  /* 0x00000009e1007c0c */ /* 0x000fe2000bf26270 */
[----:B-----5:R-:W-:-:S04]  /*4bf0*/  FADD R160, RZ, R92 ;  /* 0x0000005cffa07221 */ /* 0x020fc80000000000 */
        /* <DEDUP_REMOVED lines=88> */
[----:B--23--:R-:W-:-:S04]  /*5180*/  @!P1 FADD R163, R33, R160 ;  /* 0x000000a021a39221 */ /* 0x00cfc80000000000 */
[----:B------:R-:W-:-:S04]  /*5190*/  @!P1 FADD R160, R34, R163 ;  /* 0x000000a322a09221 */ /* 0x000fc80000000000 */
[----:B------:R-:W-:-:S07]  /*51a0*/  @!P1 FADD R161, R35, R160 ;  /* 0x000000a023a19221 */ /* 0x000fce0000000000 */
.L_x_2127:
[----:B------:R-:W-:Y:S05]  /*51b0*/  BSYNC.RECONVERGENT B0 ;  /* 0x0000000000007941 */ /* 0x000fea0003800200 */
.L_x_2126:
[----:B------:R-:W-:-:S13]  /*51c0*/  ISETP.NE.AND P1, PT, R202, 0x1, PT ;  /* 0x00000001ca00780c */ /* 0x000fda0003f25270 */
[----:B------:R-:W-:Y:S05]  /*51d0*/  @P1 BRA `(.L_x_2128) ;  /* 0x00000000002c1947 */ /* 0x000fea0003800000 */
[----:B------:R-:W0:Y:S02]  /*51e0*/  SHFL.BFLY PT, R160, R161, 0x1, 0x1f ;  /* 0x0c201f00a1a07f89 */ /* 0x000e2400000e0000 */
[----:B0-----:R-:W-:-:S05]  /*51f0*/  FADD R160, R160, R161 ;  /* 0x000000a1a0a07221 */ /* 0x001fca0000000000 */
[----:B--23--:R-:W0:Y:S02]  /*5200*/  SHFL.BFLY PT, R163, R160, 0x2, 0x1f ;  /* 0x0c401f00a0a37f89 */ /* 0x00ce2400000e0000 */
        /* <DEDUP_REMOVED lines=8> */
.L_x_2128:
[----:B------:R-:W0:Y:S01]  /*5290*/  SHFL.DOWN PT, R160, R161, 0x10, 0x1f ;  /* 0x0a001f00a1a07f89 */ /* 0x000e2200000e0000 */
[----:B------:R-:W1:Y:S01]  /*52a0*/  LDC R243, c[0x0][0x380] ;  /* 0x0000e000fff37b82 */ /* 0x000e620000000800 */
[C---:B------:R-:W-:Y:S02]  /*52b0*/  LOP3.LUT P2, RZ, R239.reuse, 0x1f, RZ, 0xc0, !PT ;  /* 0x0000001fefff7812 */ /* 0x040fe4000784c0ff */
[----:B------:R-:W-:Y:S02]  /*52c0*/  LOP3.LUT P3, RZ, R206, 0x1, RZ, 0xc0, !PT ;  /* 0x00000001ceff7812 */ /* 0x000fe4000786c0ff */
[----:B------:R-:W-:-:S03]  /*52d0*/  ISETP.NE.AND P4, PT, R239, RZ, PT ;  /* 0x000000ffef00720c */ /* 0x000fc60003f85270 */
[----:B------:R-:W4:Y:S08]  /*52e0*/  LDC.64 R228, c[0x0][0x3b0] ;  /* 0x0000ec00ffe47b82 */ /* 0x000f300000000a00 */
[----:B------:R-:W1:Y:S01]  /*52f0*/  LDC.64 R226, c[0x0][0x3b8] ;  /* 0x0000ee00ffe27b82 */ /* 0x000e620000000a00 */
[----:B0-----:R-:W-:Y:S01]  /*5300*/  FADD R160, R160, R161 ;  /* 0x000000a1a0a07221 */ /* 0x001fe20000000000 */
[----:B------:R-:W-:-:S04]  /*5310*/  SHF.R.U32.HI R161, RZ, 0x5, R239 ;  /* 0x00000005ffa17819 */ /* 0x000fc800000116ef */
[----:B--23--:R-:W0:Y:S01]  /*5320*/  SHFL.DOWN PT, R163, R160, 0x8, 0x1f ;  /* 0x09001f00a0a37f89 */ /* 0x00ce2200000e0000 */
[----:B------:R-:W-:-:S04]  /*5330*/  IMAD R161, R4, 0x4, R161 ;  /* 0x0000000404a17824 */ /* 0x000fc800078e02a1 */
[----:B------:R-:W-:-:S04]  /*5340*/  IMAD R161, R161, R202, RZ ;  /* 0x000000caa1a17224 */ /* 0x000fc800078e02ff */
[----:B----4-:R-:W-:-:S04]  /*5350*/  IMAD.WIDE.U32 R228, R161, 0x4, R228 ;  /* 0x00000004a1e47825 */ /* 0x010fc800078e00e4 */
[----:B-1----:R-:W-:-:S04]  /*5360*/  IMAD.WIDE.U32 R226, R4, 0x4, R226 ;  /* 0x0000000404e27825 */ /* 0x002fc800078e00e2 */
[----:B0-----:R-:W-:Y:S01]  /*5370*/  FADD R163, R160, R163 ;  /* 0x000000a3a0a37221 */ /* 0x001fe20000000000 */
[----:B------:R-:W-:-:S04]  /*5380*/  IMAD R160, R202, R243, RZ ;  /* 0x000000f3caa07224 */ /* 0x000fc800078e02ff */
[----:B------:R-:W0:Y:S01]  /*5390*/  SHFL.DOWN PT, R162, R163, 0x4, 0x1f ;  /* 0x08801f00a3a27f89 */ /* 0x000e2200000e0000 */
[----:B------:R-:W-:-:S04]  /*53a0*/  IMAD.SHL.U32 R161, R160, 0x4, RZ ;  /* 0x00000004a0a17824 */ /* 0x000fc800078e00ff */
[----:B------:R-:W-:-:S03]  /*53b0*/  IMAD.WIDE.U32 R160, R161, 0x4, R228 ;  /* 0x00000004a1a07825 */ /* 0x000fc600078e00e4 */
[----:B------:R-:W-:Y:S02]  /*53c0*/  SEL R160, R228, R160, !P3 ;  /* 0x000000a0e4a07207 */ /* 0x000fe40005800000 */
[----:B------:R-:W-:-:S03]  /*53d0*/  SEL R161, R229, R161, !P3 ;  /* 0x000000a1e5a17207 */ /* 0x000fc60005800000 */
[----:B------:R-:W-:-:S04]  /*53e0*/  @!P2 IMAD.WIDE.U32 R228, R3, 0x4, R160 ;  /* 0x0000000403e4a825 */ /* 0x000fc800078e00a0 */
[----:B0-----:R-:W-:-:S05]  /*53f0*/  FADD R162, R163, R162 ;  /* 0x000000a2a3a27221 */ /* 0x001fca0000000000 */
[----:B------:R-:W0:Y:S02]  /*5400*/  SHFL.DOWN PT, R241, R162, 0x2, 0x1f ;  /* 0x08401f00a2f17f89 */ /* 0x000e2400000e0000 */
[----:B0-----:R-:W-:Y:S01]  /*5410*/  FADD R241, R162, R241 ;  /* 0x000000f1a2f17221 */ /* 0x001fe20000000000 */
[----:B------:R-:W-:-:S04]  /*5420*/  IMAD.WIDE R162, R243, 0x4, R226 ;  /* 0x00000004f3a27825 */ /* 0x000fc800078e02e2 */
[----:B------:R-:W0:Y:S01]  /*5430*/  SHFL.DOWN PT, R208, R241, 0x1, 0x1f ;  /* 0x08201f00f1d07f89 */ /* 0x000e2200000e0000 */
[----:B------:R-:W-:Y:S02]  /*5440*/  SEL R162, R226, R162, !P3 ;  /* 0x000000a2e2a27207 */ /* 0x000fe40005800000 */
[----:B------:R-:W-:Y:S02]  /*5450*/  SEL R163, R227, R163, !P3 ;  /* 0x000000a3e3a37207 */ /* 0x000fe40005800000 */
[----:B------:R-:W-:-:S04]  /*5460*/  LOP3.LUT P3, R227, R206, 0x2, RZ, 0xc0, !PT ;  /* 0x00000002cee37812 */ /* 0x000fc8000786c0ff */
        /* <DEDUP_REMOVED lines=11> */
.L_x_2131:
[----:B------:R-:W2:Y:S04]  /*5520*/  LDG.E.STRONG.GPU R208, desc[UR4][R162.64] ;  /* 0x00000004a2d07981 */ /* 0x000ea8000c1ef900 */
[----:B--2---:R-:W-:Y:S01]  /*5530*/  CCTL.IVALL ;  /* 0x00000000ff00798f */ /* 0x004fe20002000000 */
[----:B------:R-:W-:Y:S05]  /*5540*/  YIELD ;  /* 0x0000000000007946 */ /* 0x000fea0003800000 */
[----:B------:R-:W-:-:S13]  /*5550*/  ISETP.NE.AND P2, PT, R208, R243, PT ;  /* 0x000000f3d000720c */ /* 0x000fda0003f45270 */
[----:B------:R-:W-:Y:S05]  /*5560*/  @P2 BRA `(.L_x_2131) ;  /* 0xfffffffc00ec2947 */ /* 0x000fea000383ffff */
.L_x_2130:
        /* <DEDUP_REMOVED lines=10> */
[----:B0-----:R-:W-:Y:S01]  /*5610*/  LOP3.LUT R229, R239, 0x1e0, RZ, 0xcf, !PT ;  /* 0x000001e0efe57812 */ /* 0x001fe200078ecfff */
[----:B------:R-:W-:Y:S02]  /*5620*/  IMAD.MOV.U32 R220, RZ, RZ, RZ ;  /* 0x000000ffffdc7224 */ /* 0x000fe400078e00ff */
[--C-:B------:R-:W-:Y:S02]  /*5630*/  IMAD.IADD R210, R163, 0x1, R202.reuse ;  /* 0x00000001a3d27824 */ /* 0x100fe400078e02ca */
        /* <DEDUP_REMOVED lines=12> */
.L_x_2136:
        /* <DEDUP_REMOVED lines=38> */
.L_x_2135:
[----:B------:R-:W-:Y:S05]  /*5960*/  BSYNC.RECONVERGENT B1 ;  /* 0x0000000000017941 */ /* 0x000fea0003800200 */
.L_x_2134:
        /* <DEDUP_REMOVED lines=12> */
[----:B------:R-:W-:-:S02]  /*5a30*/  @P2 VIADD R227, R227, 0x100 ;  /* 0x00000100e3e32836 */ /* 0x000fc40000000000 */
[----:B--2---:R-:W-:-:S04]  /*5a40*/  @P2 FADD R229, R220, R229 ;  /* 0x000000e5dce52221 */ /* 0x004fc80000000000 */
[----:B---3--:R-:W-:Y:S01]  /*5a50*/  @P2 FADD R208, R229, R208 ;  /* 0x000000d0e5d02221 */ /* 0x008fe20000000000 */
[----:B------:R-:W-:-:S03]  /*5a60*/  LOP3.LUT R229, R239, 0xe0, RZ, 0xcf, !PT ;  /* 0x000000e0efe57812 */ /* 0x000fc600078ecfff */
[----:B----4-:R-:W-:Y:S02]  /*5a70*/  @P2 FADD R208, R208, R241 ;  /* 0x000000f1d0d02221 */ /* 0x010fe40000000000 */
[----:B------:R-:W-:Y:S02]  /*5a80*/  IMAD.IADD R229, R229, 0x1, R202 ;  /* 0x00000001e5e57824 */ /* 0x000fe400078e02ca */
[----:B------:R-:W-:-:S03]  /*5a90*/  @P2 FADD R208, R208, R243 ;  /* 0x000000f3d0d02221 */ /* 0x000fc60000000000 */
[----:B------:R-:W-:Y:S01]  /*5aa0*/  LEA.HI R229, R229, 0x1, RZ, 0x1b ;  /* 0x00000001e5e57811 */ /* 0x000fe200078fd8ff */
[----:B------:R-:W-:-:S03]  /*5ab0*/  @P2 FADD R208, R208, R245 ;  /* 0x000000f5d0d02221 */ /* 0x000fc60000000000 */
[----:B------:R-:W-:Y:S01]  /*5ac0*/  LOP3.LUT P3, R229, R229, 0x7, RZ, 0xc0, !PT ;  /* 0x00000007e5e57812 */ /* 0x000fe2000786c0ff */
[----:B------:R-:W-:-:S04]  /*5ad0*/  @P2 FADD R208, R208, R247 ;  /* 0x000000f7d0d02221 */ /* 0x000fc80000000000 */
[----:B------:R-:W-:-:S04]  /*5ae0*/  @P2 FADD R208, R208, R249 ;  /* 0x000000f9d0d02221 */ /* 0x000fc80000000000 */
[----:B------:R-:W-:-:S04]  /*5af0*/  @P2 FADD R220, R208, R251 ;  /* 0x000000fbd0dc2221 */ /* 0x000fc80000000000 */
[----:B------:R-:W-:Y:S05]  /*5b00*/  @!P3 BRA `(.L_x_2133) ;  /* 0x00000000006cb947 */ /* 0x000fea0003800000 */
        /* <DEDUP_REMOVED lines=27> */
.L_x_2133:
[----:B------:R-:W-:Y:S05]  /*5cc0*/  BSYNC.RECONVERGENT B0 ;  /* 0x0000000000007941 */ /* 0x000fea0003800200 */
.L_x_2132:
        /* <DEDUP_REMOVED lines=11> */
.L_x_2129:
[----:B------:R-:W-:Y:S01]  /*5d80*/  LEA.HI R160, R239, R2, RZ, 0x1b ;  /* 0x00000002efa07211 */ /* 0x000fe200078fd8ff */
[----:B------:R-:W-:Y:S01]  /*5d90*/  BSSY.RECONVERGENT B0, `(.L_x_2137) ;  /* 0x0000103000007945 */ /* 0x000fe20003800200 */
[----:B------:R-:W-:Y:S02]  /*5da0*/  FMUL R208, R229, R0 ;  /* 0x00000000e5d07220 */ /* 0x000fe40000400000 */
[----:B------:R-:W-:Y:S01]  /*5db0*/  ISETP.LT.AND P0, PT, R160, UR8, !P0 ;  /* 0x00000008a0007c0c */ /* 0x000fe2000c701270 */
[----:B------:R-:W-:-:S12]  /*5dc0*/  IMAD.MOV.U32 R160, RZ, RZ, RZ ;  /* 0x000000ffffa07224 */ /* 0x000fd800078e00ff */
[----:B------:R-:W-:Y:S05]  /*5dd0*/  @!P0 BRA `(.L_x_2138) ;  /* 0x0000000c00f88947 */ /* 0x000fea0003800000 */
[----:B------:R-:W-:Y:S02]  /*5de0*/  VIADD R161, R237, 0x1 ;  /* 0x00000001eda17836 */ /* 0x000fe40000000000 */
[--C-:B-----5:R-:W-:Y:S01]  /*5df0*/  FADD R163, R95, -R208.reuse ;  /* 0x800000d05fa37221 */ /* 0x120fe20000000000 */
[----:B------:R-:W-:Y:S02]  /*5e00*/  VIADD R160, R237, 0x2 ;  /* 0x00000002eda07836 */ /* 0x000fe40000000000 */
[----:B------:R-:W-:Y:S01]  /*5e10*/  ISETP.GE.AND P4, PT, R161, UR9, PT ;  /* 0x00000009a1007c0c */ /* 0x000fe2000bf86270 */
[----:B------:R-:W-:Y:S02]  /*5e20*/  VIADD R161, R237, 0x3 ;  /* 0x00000003eda17836 */ /* 0x000fe40000000000 */
[----:B------:R-:W-:Y:S01]  /*5e30*/  ISETP.GE.AND P3, PT, R160, UR9, PT ;  /* 0x00000009a0007c0c */ /* 0x000fe2000bf66270 */
[--C-:B------:R-:W-:Y:S02]  /*5e40*/  FADD R160, R92, -R208.reuse ;  /* 0x800000d05ca07221 */ /* 0x100fe40000000000 */
[----:B------:R-:W-:Y:S01]  /*5e50*/  ISETP.GE.AND P2, PT, R161, UR9, PT ;  /* 0x00000009a1007c0c */ /* 0x000fe2000bf46270 */
[----:B------:R-:W-:Y:S01]  /*5e60*/  FADD R161, R93, -R208 ;  /* 0x800000d05da17221 */ /* 0x000fe20000000000 */
[----:B------:R-:W-:-:S05]  /*5e70*/  FFMA R160, R160, R160, RZ ;  /* 0x000000a0a0a07223 */ /* 0x000fca00000000ff */
        /* <DEDUP_REMOVED lines=14> */
[----:B------:R-:W-:Y:S01]  /*5f60*/  FFMA R160, R161, R161, R160 ;  /* 0x000000a1a1a07223 */ /* 0x000fe200000000a0 */
[----:B------:R-:W-:-:S07]  /*5f70*/  FADD R161, R89, -R208 ;  /* 0x800000d059a17221 */ /* 0x000fce0000000000 */
        /* <DEDUP_REMOVED lines=70> */
[C---:B------:R-:W-:Y:S01]  /*63e0*/  IADD3 R161, PT, PT, R221.reuse, 0x1, RZ ;  /* 0x00000001dda17810 */ /* 0x040fe20007ffe0ff */
        /* <DEDUP_REMOVED lines=111> */
[C---:B------:R-:W-:Y:S01]  /*6ae0*/  VIADD R161, R207.reuse, 0x1 ;  /* 0x00000001cfa17836 */ /* 0x040fe20000000000 */
[C---:B------:R-:W-:Y:S01]  /*6af0*/  IADD3 R163, PT, PT, R207.reuse, 0x2, RZ ;  /* 0x00000002cfa37810 */ /* 0x040fe20007ffe0ff */
[----:B------:R-:W-:-:S03]  /*6b00*/  VIADD R162, R207, 0x3 ;  /* 0x00000003cfa27836 */ /* 0x000fc60000000000 */
        /* <DEDUP_REMOVED lines=41> */
[----:B------:R-:W-:-:S04]  /*6da0*/  @!P3 FFMA R160, R161, R161, R160 ;  /* 0x000000a1a1a0b223 */ /* 0x000fc800000000a0 */
[----:B------:R-:W-:-:S07]  /*6db0*/  @!P2 FFMA R160, R163, R163, R160 ;  /* 0x000000a3a3a0a223 */ /* 0x000fce00000000a0 */
.L_x_2138:
[----:B------:R-:W-:Y:S05]  /*6dc0*/  BSYNC.RECONVERGENT B0 ;  /* 0x0000000000007941 */ /* 0x000fea0003800200 */
.L_x_2137:
        /* <DEDUP_REMOVED lines=12> */
.L_x_2139:
[----:B------:R-:W0:Y:S01]  /*6e90*/  SHFL.DOWN PT, R161, R160, 0x10, 0x1f ;  /* 0x0a001f00a0a17f89 */ /* 0x000e2200000e0000 */
[----:B------:R-:W1:Y:S01]  /*6ea0*/  LDC R243, c[0x0][0x380] ;  /* 0x0000e000fff37b82 */ /* 0x000e620000000800 */
[C---:B------:R-:W-:Y:S02]  /*6eb0*/  LOP3.LUT P1, RZ, R239.reuse, 0x1f, RZ, 0xc0, !PT ;  /* 0x0000001fefff7812 */ /* 0x040fe4000782c0ff */
[----:B------:R-:W-:Y:S02]  /*6ec0*/  LOP3.LUT P2, RZ, R206, 0x1, RZ, 0xc0, !PT ;  /* 0x00000001ceff7812 */ /* 0x000fe4000784c0ff */
[----:B------:R-:W-:-:S03]  /*6ed0*/  ISETP.NE.AND P3, PT, R239, RZ, PT ;  /* 0x000000ffef00720c */ /* 0x000fc60003f65270 */
[----:B------:R-:W2:Y:S01]  /*6ee0*/  LDC.64 R228, c[0x0][0x3b0] ;  /* 0x0000ec00ffe47b82 */ /* 0x000ea20000000a00 */
[----:B0-----:R-:W-:Y:S01]  /*6ef0*/  FADD R161, R161, R160 ;  /* 0x000000a0a1a17221 */ /* 0x001fe20000000000 */
[----:B-1----:R-:W-:-:S04]  /*6f00*/  IMAD R160, R202, R243, RZ ;  /* 0x000000f3caa07224 */ /* 0x002fc800078e02ff */
[----:B------:R-:W0:Y:S02]  /*6f10*/  SHFL.DOWN PT, R162, R161, 0x8, 0x1f ;  /* 0x09001f00a1a27f89 */ /* 0x000e2400000e0000 */
[----:B0-----:R-:W-:-:S05]  /*6f20*/  FADD R210, R161, R162 ;  /* 0x000000a2a1d27221 */ /* 0x001fca0000000000 */
[----:B------:R-:W0:Y:S02]  /*6f30*/  SHFL.DOWN PT, R163, R210, 0x4, 0x1f ;  /* 0x08801f00d2a37f89 */ /* 0x000e2400000e0000 */
[----:B0-----:R-:W-:Y:S02]  /*6f40*/  FADD R212, R210, R163 ;  /* 0x000000a3d2d47221 */ /* 0x001fe40000000000 */
[----:B------:R-:W0:Y:S03]  /*6f50*/  LDC.64 R162, c[0x0][0x3b8] ;  /* 0x0000ee00ffa27b82 */ /* 0x000e260000000a00 */
[----:B------:R-:W1:Y:S01]  /*6f60*/  SHFL.DOWN PT, R227, R212, 0x2, 0x1f ;  /* 0x08401f00d4e37f89 */ /* 0x000e6200000e0000 */
[----:B0-----:R-:W-:-:S04]  /*6f70*/  IMAD.WIDE.U32 R162, R4, 0x4, R162 ;  /* 0x0000000404a27825 */ /* 0x001fc800078e00a2 */
[----:B-1----:R-:W-:Y:S01]  /*6f80*/  FADD R214, R212, R227 ;  /* 0x000000e3d4d67221 */ /* 0x002fe20000000000 */
[----:B------:R-:W-:-:S04]  /*6f90*/  SHF.R.U32.HI R227, RZ, 0x5, R239 ;  /* 0x00000005ffe37819 */ /* 0x000fc800000116ef */
[----:B------:R-:W0:Y:S01]  /*6fa0*/  SHFL.DOWN PT, R241, R214, 0x1, 0x1f ;  /* 0x08201f00d6f17f89 */ /* 0x000e2200000e0000 */
[----:B------:R-:W-:-:S04]  /*6fb0*/  IMAD R227, R4, 0x4, R227 ;  /* 0x0000000404e37824 */ /* 0x000fc800078e02e3 */
[----:B------:R-:W-:-:S04]  /*6fc0*/  IMAD R227, R227, R202, RZ ;  /* 0x000000cae3e37224 */ /* 0x000fc800078e02ff */
[----:B--2---:R-:W-:-:S04]  /*6fd0*/  IMAD.WIDE.U32 R228, R227, 0x4, R228 ;  /* 0x00000004e3e47825 */ /* 0x004fc800078e00e4 */
[----:B------:R-:W-:Y:S02]  /*6fe0*/  IMAD.SHL.U32 R227, R160, 0x4, RZ ;  /* 0x00000004a0e37824 */ /* 0x000fe400078e00ff */
[----:B------:R-:W-:-:S04]  /*6ff0*/  IMAD.WIDE R160, R243, 0x4, R162 ;  /* 0x00000004f3a07825 */ /* 0x000fc800078e02a2 */
[----:B------:R-:W-:Y:S01]  /*7000*/  IMAD.WIDE.U32 R226, R227, 0x4, R228 ;  /* 0x00000004e3e27825 */ /* 0x000fe200078e00e4 */
[----:B------:R-:W-:Y:S02]  /*7010*/  SEL R160, R162, R160, !P2 ;  /* 0x000000a0a2a07207 */ /* 0x000fe40005000000 */
[----:B------:R-:W-:Y:S02]  /*7020*/  SEL R161, R163, R161, !P2 ;  /* 0x000000a1a3a17207 */ /* 0x000fe40005000000 */
[----:B------:R-:W-:Y:S01]  /*7030*/  SEL R226, R228, R226, !P2 ;  /* 0x000000e2e4e27207 */ /* 0x000fe20005000000 */
[----:B0-----:R-:W-:Y:S01]  /*7040*/  FADD R241, R214, R241 ;  /* 0x000000f1d6f17221 */ /* 0x001fe20000000000 */
[----:B------:R-:W-:Y:S02]  /*7050*/  SEL R227, R229, R227, !P2 ;  /* 0x000000e3e5e37207 */ /* 0x000fe40005000000 */
[----:B------:R-:W-:Y:S01]  /*7060*/  LOP3.LUT P2, R163, R206, 0x2, RZ, 0xc0, !PT ;  /* 0x00000002cea37812 */ /* 0x000fe2000784c0ff */
[----:B------:R-:W-:-:S03]  /*7070*/  @!P1 IMAD.WIDE.U32 R228, R3, 0x4, R226 ;  /* 0x0000000403e49825 */ /* 0x000fc600078e00e2 */
[----:B------:R-:W-:Y:S02]  /*7080*/  SEL R243, R202, RZ, !P2 ;  /* 0x000000ffcaf37207 */ /* 0x000fe40005000000 */
[----:B------:R0:W-:Y:S01]  /*7090*/  @!P1 STG.E desc[UR4][R228.64], R241 ;  /* 0x000000f1e4009986 */ /* 0x0001e2000c101904 */
[----:B------:R-:W-:Y:S06]  /*70a0*/  @P3 BRA `(.L_x_2141) ;  /* 0x0000000000303947 */ /* 0x000fec0003800000 */
[----:B------:R-:W-:Y:S02]  /*70b0*/  ISETP.NE.AND P1, PT, R243, -0x1, PT ;  /* 0xfffffffff300780c */ /* 0x000fe40003f25270 */
[----:B------:R-:W-:Y:S01]  /*70c0*/  IADD3 R163, PT, PT, -R163, 0x1, RZ ;  /* 0x00000001a3a37810 */ /* 0x000fe20007ffe1ff */
[----:B------:R-:W-:Y:S06]  /*70d0*/  MEMBAR.ALL.GPU ;  /* 0x0000000000007992 */ /* 0x000fec000000a000 */
[----:B------:R-:W-:-:S00]  /*70e0*/  ERRBAR ;  /* 0x00000000000079ab */ /* 0x000fc00000000000 */
[----:B------:R-:W-:Y:S06]  /*70f0*/  CGAERRBAR ;  /* 0x00000000000075ab */ /* 0x000fec0000000000 */
[----:B------:R1:W-:Y:S01]  /*7100*/  REDG.E.ADD.S32.STRONG.GPU desc[UR4][R160.64], R163 ;  /* 0x000000a3a000798e */ /* 0x0003e2000c12e304 */
[----:B------:R-:W-:Y:S05]  /*7110*/  @!P1 BRA `(.L_x_2141) ;  /* 0x0000000000149947 */ /* 0x000fea0003800000 */
.L_x_2142:
[----:B------:R-:W2:Y:S04]  /*7120*/  LDG.E.STRONG.GPU R162, desc[UR4][R160.64] ;  /* 0x00000004a0a27981 */ /* 0x000ea8000c1ef900 */
[----:B--2---:R-:W-:Y:S01]  /*7130*/  CCTL.IVALL ;  /* 0x00000000ff00798f */ /* 0x004fe20002000000 */
[----:B------:R-:W-:Y:S05]  /*7140*/  YIELD ;  /* 0x0000000000007946 */ /* 0x000fea0003800000 */
[----:B------:R-:W-:-:S13]  /*7150*/  ISETP.NE.AND P1, PT, R162, R243, PT ;  /* 0x000000f3a200720c */ /* 0x000fda0003f25270 */
[----:B------:R-:W-:Y:S05]  /*7160*/  @P1 BRA `(.L_x_2142) ;  /* 0xfffffffc00ec1947 */ /* 0x000fea000383ffff */
.L_x_2141:
        /* <DEDUP_REMOVED lines=18> */
[----:B------:R-:W-:Y:S01]  /*7290*/  LOP3.LUT R161, R239, 0xffffffe0, RZ, 0xcf, !PT ;  /* 0xffffffe0efa17812 */ /* 0x000fe200078ecfff */
[----:B------:R-:W-:Y:S02]  /*72a0*/  IMAD.MOV.U32 R229, RZ, RZ, RZ ;  /* 0x000000ffffe57224 */ /* 0x000fe400078e00ff */
[----:B------:R-:W-:Y:S02]  /*72b0*/  IMAD.MOV.U32 R224, RZ, RZ, RZ ;  /* 0x000000ffffe07224 */ /* 0x000fe400078e00ff */
[----:B------:R-:W-:-:S05]  /*72c0*/  IMAD.IADD R161, R161, 0x1, R202 ;  /* 0x00000001a1a17824 */ /* 0x000fca00078e02ca */
[----:B------:R-:W-:-:S04]  /*72d0*/  LEA.HI R161, R161, 0x1, RZ, 0x1b ;  /* 0x00000001a1a17811 */ /* 0x000fc800078fd8ff */
[----:B------:R-:W-:-:S07]  /*72e0*/  LOP3.LUT R162, R161, 0xffffff0, RZ, 0xc0, !PT ;  /* 0x0ffffff0a1a27812 */ /* 0x000fce00078ec0ff */
.L_x_2147:
        /* <DEDUP_REMOVED lines=37> */
.L_x_2146:
[----:B------:R-:W-:Y:S05]  /*7540*/  BSYNC.RECONVERGENT B1 ;  /* 0x0000000000017941 */ /* 0x000fea0003800200 */
.L_x_2145:
        /* <DEDUP_REMOVED lines=12> */
[----:B------:R-:W-:Y:S01]  /*7610*/  @P1 IADD3 R163, PT, PT, R163, 0x100, RZ ;  /* 0x00000100a3a31810 */ /* 0x000fe20007ffe0ff */
        /* <DEDUP_REMOVED lines=41> */
.L_x_2144:
[----:B------:R-:W-:Y:S05]  /*78b0*/  BSYNC.RECONVERGENT B0 ;  /* 0x0000000000007941 */ /* 0x000fea0003800200 */
.L_x_2143:
        /* <DEDUP_REMOVED lines=11> */
.L_x_2140:
[----:B------:R-:W1:Y:S01]  /*7970*/  LDCU UR7, c[0x0][0x3d8] ;  /* 0x00007b00ff0777ac */ /* 0x000e620008000800 */
[----:B------:R-:W-:Y:S01]  /*7980*/  IMAD.SHL.U32 R160, R3, 0x20, RZ ;  /* 0x0000002003a07824 */ /* 0x000fe200078e00ff */
[----:B------:R-:W-:Y:S01]  /*7990*/  LEA.HI R202, R239, R2, RZ, 0x1b ;  /* 0x00000002efca7211 */ /* 0x000fe200078fd8ff */
[----:B------:R-:W-:Y:S03]  /*79a0*/  BSSY.RECONVERGENT B0, `(.L_x_2148) ;  /* 0x000040d000007945 */ /* 0x000fe60003800200 */
[----:B------:R-:W-:-:S04]  /*79b0*/  LOP3.LUT P1, RZ, R160, 0x1f, R239, 0xf8, !PT ;  /* 0x0000001fa0ff7812 */ /* 0x000fc8000782f8ef */
        /* <DEDUP_REMOVED lines=9> */
[----:B--2---:R-:W-:-:S04]  /*7a50*/  @!P1 IMAD.WIDE R160, R202, 0x4, R160 ;  /* 0x00000004caa09825 */ /* 0x004fc800078e02a0 */
[----:B---3--:R-:W-:-:S05]  /*7a60*/  @!P2 FMUL R210, R210, 4096 ;  /* 0x45800000d2d2a820 */ /* 0x008fca0000400000 */
[----:B------:R1:W-:Y:S01]  /*7a70*/  @!P1 STG.E desc[UR4][R160.64], R210 ;  /* 0x000000d2a0009986 */ /* 0x0003e2000c101904 */
[----:B------:R-:W-:Y:S05]  /*7a80*/  @!P0 BRA `(.L_x_2149) ;  /* 0x0000003c00f88947 */ /* 0x000fea0003800000 */
[--C-:B-1---5:R-:W-:Y:S01]  /*7a90*/  FADD R161, R92, -R208.reuse ;  /* 0x800000d05ca17221 */ /* 0x122fe20000000000 */
[--C-:B------:R-:W-:Y:S01]  /*7aa0*/  FADD R163, R93, -R208.reuse ;  /* 0x800000d05da37221 */ /* 0x100fe20000000000 */
[--C-:B------:R-:W-:Y:S01]  /*7ab0*/  FADD R227, R94, -R208.reuse ;  /* 0x800000d05ee37221 */ /* 0x100fe20000000000 */
[----:B0-----:R-:W-:Y:S01]  /*7ac0*/  FADD R229, R95, -R208 ;  /* 0x800000d05fe57221 */ /* 0x001fe20000000000 */
        /* <DEDUP_REMOVED lines=12> */
[C---:B------:R-:W-:Y:S01]  /*7b90*/  VIADD R212, R237.reuse, 0x1 ;  /* 0x00000001edd47836 */ /* 0x040fe20000000000 */
        /* <DEDUP_REMOVED lines=11> */
.L_x_2151:
[C---:B------:R-:W-:Y:S01]  /*7c50*/  VIADD R212, R237.reuse, 0x1 ;  /* 0x00000001edd47836 */ /* 0x040fe20000000000 */
[-C--:B------:R-:W-:Y:S01]  /*7c60*/  FMNMX R6, R6, |R160|.reuse, !PT ;  /* 0x400000a006067209 */ /* 0x080fe20007800000 */
[----:B------:R-:W-:Y:S02]  /*7c70*/  VIADD R214, R237, 0x2 ;  /* 0x00000002edd67836 */ /* 0x000fe40000000000 */
        /* <DEDUP_REMOVED lines=11> */
.L_x_2152:
[----:B------:R-:W-:Y:S05]  /*7d30*/  BSYNC.RECONVERGENT B1 ;  /* 0x0000000000017941 */ /* 0x000fea0003800200 */
.L_x_2150:
[----:B------:R-:W0:Y:S01]  /*7d40*/  LDC.64 R226, c[0x0][0x3c8] ;  /* 0x0000f200ffe27b82 */ /* 0x000e220000000a00 */
[----:B------:R-:W-:Y:S01]  /*7d50*/  IMAD R229, R202, UR9, R237 ;  /* 0x00000009cae57c24 */ /* 0x000fe2000f8e02ed */
[----:B------:R-:W-:Y:S01]  /*7d60*/  IADD3 R237, PT, PT, -R237, UR9, RZ ;  /* 0x00000009eded7c10 */ /* 0x000fe2000fffe1ff */
[----:B------:R-:W-:Y:S03]  /*7d70*/  BSSY.RECONVERGENT B1, `(.L_x_2153) ;  /* 0x0000010000017945 */ /* 0x000fe60003800200 */
        /* <DEDUP_REMOVED lines=14> */
.L_x_2154:
[----:B------:R0:W-:Y:S02]  /*7e60*/  STG.E.128 desc[UR4][R228.64], R160 ;  /* 0x000000a0e4007986 */ /* 0x0001e4000c101d04 */
.L_x_2155:
[----:B------:R-:W-:Y:S05]  /*7e70*/  BSYNC.RECONVERGENT B1 ;  /* 0x0000000000017941 */ /* 0x000fea0003800200 */
.L_x_2153:
        /* <DEDUP_REMOVED lines=37> */
.L_x_2157:
        /* <DEDUP_REMOVED lines=10> */
.L_x_2158:
[----:B------:R-:W-:Y:S05]  /*8170*/  BSYNC.RECONVERGENT B1 ;  /* 0x0000000000017941 */ /* 0x000fea0003800200 */
.L_x_2156:
[----:B------:R-:W-:Y:S01]  /*8180*/  IMAD R229, R202, UR9, R225 ;  /* 0x00000009cae57c24 */ /* 0x000fe2000f8e02e1 */
[----:B------:R-:W-:Y:S01]  /*8190*/  IADD3 R212, PT, PT, -R225, UR9, RZ ;  /* 0x00000009e1d47c10 */ /* 0x000fe2000fffe1ff */
[----:B------:R-:W-:Y:S01]  /*81a0*/  BSSY.RECONVERGENT B1, `(.L_x_2159) ;  /* 0x000000f000017945 */ /* 0x000fe20003800200 */
[----:B------:R-:W-:Y:S01]  /*81b0*/  ISETP.GE.AND P4, PT, R223, UR9, PT ;  /* 0x00000009df007c0c */ /* 0x000fe2000bf86270 */
        /* <DEDUP_REMOVED lines=13> */
.L_x_2160:
[----:B------:R-:W-:Y:S05]  /*8290*/  BSYNC.RECONVERGENT B1 ;  /* 0x0000000000017941 */ /* 0x000fea0003800200 */
.L_x_2159:
        /* <DEDUP_REMOVED lines=35> */
.L_x_2162:
[C---:B------:R-:W-:Y:S01]  /*84d0*/  VIADD R214, R223.reuse, 0x1 ;  /* 0x00000001dfd67836 */ /* 0x040fe20000000000 */
[C---:B------:R-:W-:Y:S02]  /*84e0*/  IADD3 R212, PT, PT, R223.reuse, 0x2, RZ ;  /* 0x00000002dfd47810 */ /* 0x040fe40007ffe0ff */
[----:B------:R-:W-:Y:S02]  /*84f0*/  FMNMX R6, R6, |R160|, !PT ;  /* 0x400000a006067209 */ /* 0x000fe40007800000 */
[----:B------:R-:W-:Y:S02]  /*8500*/  ISETP.GE.AND P2, PT, R214, UR9, PT ;  /* 0x00000009d6007c0c */ /* 0x000fe4000bf46270 */
[----:B------:R-:W-:Y:S01]  /*8510*/  ISETP.GE.AND P1, PT, R212, UR9, PT ;  /* 0x00000009d4007c0c */ /* 0x000fe2000bf26270 */
[----:B------:R-:W-:-:S05]  /*8520*/  VIADD R212, R223, 0x3 ;  /* 0x00000003dfd47836 */ /* 0x000fca0000000000 */
[----:B------:R-:W-:-:S05]  /*8530*/  ISETP.GE.AND P0, PT, R212, UR9, PT ;  /* 0x00000009d4007c0c */ /* 0x000fca000bf06270 */
[----:B------:R-:W-:-:S04]  /*8540*/  @!P2 FMNMX R6, |R161|, R6, !PT ;  /* 0x00000006a106a209 */ /* 0x000fc80007800200 */
[----:B------:R-:W-:-:S04]  /*8550*/  @!P1 FMNMX R6, |R162|, R6, !PT ;  /* 0x00000006a2069209 */ /* 0x000fc80007800200 */
[----:B------:R-:W-:-:S07]  /*8560*/  @!P0 FMNMX R6, R6, |R163|, !PT ;  /* 0x400000a306068209 */ /* 0x000fce0007800000 */
.L_x_2163:
[----:B------:R-:W-:Y:S05]  /*8570*/  BSYNC.RECONVERGENT B1 ;  /* 0x0000000000017941 */ /* 0x000fea0003800200 */
.L_x_2161:
        /* <DEDUP_REMOVED lines=17> */
.L_x_2165:
[----:B------:R-:W-:Y:S05]  /*8690*/  BSYNC.RECONVERGENT B1 ;  /* 0x0000000000017941 */ /* 0x000fea0003800200 */
.L_x_2164:
        /* <DEDUP_REMOVED lines=35> */
.L_x_2167:
        /* <DEDUP_REMOVED lines=10> */
.L_x_2168:
[----:B------:R-:W-:Y:S05]  /*8970*/  BSYNC.RECONVERGENT B1 ;  /* 0x0000000000017941 */ /* 0x000fea0003800200 */
.L_x_2166:
        /* <DEDUP_REMOVED lines=17> */
.L_x_2170:
[----:B------:R-:W-:Y:S05]  /*8a90*/  BSYNC.RECONVERGENT B1 ;  /* 0x0000000000017941 */ /* 0x000fea0003800200 */
.L_x_2169:
        /* <DEDUP_REMOVED lines=35> */
.L_x_2172:
        /* <DEDUP_REMOVED lines=10> */
.L_x_2173:
[----:B------:R-:W-:Y:S05]  /*8d70*/  BSYNC.RECONVERGENT B1 ;  /* 0x0000000000017941 */ /* 0x000fea0003800200 */
.L_x_2171:
        /* <DEDUP_REMOVED lines=17> */
.L_x_2175:
[----:B------:R-:W-:Y:S05]  /*8e90*/  BSYNC.RECONVERGENT B1 ;  /* 0x0000000000017941 */ /* 0x000fea0003800200 */
.L_x_2174:
        /* <DEDUP_REMOVED lines=35> */
.L_x_2177:
        /* <DEDUP_REMOVED lines=10> */
.L_x_2178:
[----:B------:R-:W-:Y:S05]  /*9170*/  BSYNC.RECONVERGENT B1 ;  /* 0x0000000000017941 */ /* 0x000fea0003800200 */
.L_x_2176:
        /* <DEDUP_REMOVED lines=17> */
.L_x_2180:
[----:B------:R-:W-:Y:S05]  /*9290*/  BSYNC.RECONVERGENT B1 ;  /* 0x0000000000017941 */ /* 0x000fea0003800200 */
.L_x_2179:
        /* <DEDUP_REMOVED lines=35> */
.L_x_2182:
        /* <DEDUP_REMOVED lines=10> */
.L_x_2183:
[----:B------:R-:W-:Y:S05]  /*9570*/  BSYNC.RECONVERGENT B1 ;  /* 0x0000000000017941 */ /* 0x000fea0003800200 */
.L_x_2181:
        /* <DEDUP_REMOVED lines=17> */
.L_x_2185:
[----:B------:R-:W-:Y:S05]  /*9690*/  BSYNC.RECONVERGENT B1 ;  /* 0x0000000000017941 */ /* 0x000fea0003800200 */
.L_x_2184:
        /* <DEDUP_REMOVED lines=35> */
.L_x_2187:
        /* <DEDUP_REMOVED lines=10> */
.L_x_2188:
[----:B------:R-:W-:Y:S05]  /*9970*/  BSYNC.RECONVERGENT B1 ;  /* 0x0000000000017941 */ /* 0x000fea0003800200 */
.L_x_2186:
        /* <DEDUP_REMOVED lines=17> */
.L_x_2190:
[----:B------:R-:W-:Y:S05]  /*9a90*/  BSYNC.RECONVERGENT B1 ;  /* 0x0000000000017941 */ /* 0x000fea0003800200 */
.L_x_2189:
        /* <DEDUP_REMOVED lines=35> */
.L_x_2192:
        /* <DEDUP_REMOVED lines=10> */
.L_x_2193:
[----:B------:R-:W-:Y:S05]  /*9d70*/  BSYNC.RECONVERGENT B1 ;  /* 0x0000000000017941 */ /* 0x000fea0003800200 */
.L_x_2191:
        /* <DEDUP_REMOVED lines=17> */
.L_x_2195:
[----:B------:R-:W-:Y:S05]  /*9e90*/  BSYNC.RECONVERGENT B1 ;  /* 0x0000000000017941 */ /* 0x000fea0003800200 */
.L_x_2194:
        /* <DEDUP_REMOVED lines=35> */
.L_x_2197:
        /* <DEDUP_REMOVED lines=10> */
.L_x_2198:
[----:B------:R-:W-:Y:S05]  /*a170*/  BSYNC.RECONVERGENT B1 ;  /* 0x0000000000017941 */ /* 0x000fea0003800200 */
.L_x_2196:
        /* <DEDUP_REMOVED lines=17> */
.L_x_2200:
[----:B------:R-:W-:Y:S05]  /*a290*/  BSYNC.RECONVERGENT B1 ;  /* 0x0000000000017941 */ /* 0x000fea0003800200 */
.L_x_2199:
        /* <DEDUP_REMOVED lines=35> */
.L_x_2202:
        /* <DEDUP_REMOVED lines=10> */
.L_x_2203:
[----:B------:R-:W-:Y:S05]  /*a570*/  BSYNC.RECONVERGENT B1 ;  /* 0x0000000000017941 */ /* 0x000fea0003800200 */
.L_x_2201:
        /* <DEDUP_REMOVED lines=17> */
.L_x_2205:
[----:B------:R-:W-:Y:S05]  /*a690*/  BSYNC.RECONVERGENT B1 ;  /* 0x0000000000017941 */ /* 0x000fea0003800200 */
.L_x_2204:
        /* <DEDUP_REMOVED lines=35> */
.L_x_2207:
        /* <DEDUP_REMOVED lines=10> */
.L_x_2208:
[----:B------:R-:W-:Y:S05]  /*a970*/  BSYNC.RECONVERGENT B1 ;  /* 0x0000000000017941 */ /* 0x000fea0003800200 */
.L_x_2206:
        /* <DEDUP_REMOVED lines=17> */
.L_x_2210:
[----:B------:R-:W-:Y:S05]  /*aa90*/  BSYNC.RECONVERGENT B1 ;  /* 0x0000000000017941 */ /* 0x000fea0003800200 */
.L_x_2209:
        /* <DEDUP_REMOVED lines=35> */
.L_x_2212:
        /* <DEDUP_REMOVED lines=10> */
.L_x_2213:
[----:B------:R-:W-:Y:S05]  /*ad70*/  BSYNC.RECONVERGENT B1 ;  /* 0x0000000000017941 */ /* 0x000fea0003800200 */
.L_x_2211:
        /* <DEDUP_REMOVED lines=17> */
.L_x_2215:
[----:B------:R-:W-:Y:S05]  /*ae90*/  BSYNC.RECONVERGENT B1 ;  /* 0x0000000000017941 */ /* 0x000fea0003800200 */
.L_x_2214:
        /* <DEDUP_REMOVED lines=35> */
.L_x_2217:
        /* <DEDUP_REMOVED lines=10> */
.L_x_2218:
[----:B------:R-:W-:Y:S05]  /*b170*/  BSYNC.RECONVERGENT B1 ;  /* 0x0000000000017941 */ /* 0x000fea0003800200 */
.L_x_2216:
        /* <DEDUP_REMOVED lines=17> */
.L_x_2220:
[----:B------:R-:W-:Y:S05]  /*b290*/  BSYNC.RECONVERGENT B1 ;  /* 0x0000000000017941 */ /* 0x000fea0003800200 */
.L_x_2219:
        /* <DEDUP_REMOVED lines=35> */
.L_x_2222:
        /* <DEDUP_REMOVED lines=10> */
.L_x_2223:
[----:B------:R-:W-:Y:S05]  /*b570*/  BSYNC.RECONVERGENT B1 ;  /* 0x0000000000017941 */ /* 0x000fea0003800200 */
.L_x_2221:
        /* <DEDUP_REMOVED lines=17> */
.L_x_2225:
[----:B------:R-:W-:Y:S05]  /*b690*/  BSYNC.RECONVERGENT B1 ;  /* 0x0000000000017941 */ /* 0x000fea0003800200 */
.L_x_2224:
        /* <DEDUP_REMOVED lines=35> */
.L_x_2227:
        /* <DEDUP_REMOVED lines=10> */
.L_x_2228:
[----:B------:R-:W-:Y:S05]  /*b970*/  BSYNC.RECONVERGENT B1 ;  /* 0x0000000000017941 */ /* 0x000fea0003800200 */
.L_x_2226:
[----:B------:R-:W-:Y:S01]  /*b980*/  IMAD R229, R202, UR9, R203 ;  /* 0x00000009cae57c24 */ /* 0x000fe2000f8e02cb */
[----:B------:R-:W-:-:S03]  /*b990*/  IADD3 R203, PT, PT, -R203, UR9, RZ ;  /* 0x00000009cbcb7c10 */ /* 0x000fc6000fffe1ff */
        /* <DEDUP_REMOVED lines=13> */
.L_x_2149:
[----:B------:R-:W-:Y:S05]  /*ba70*/  BSYNC.RECONVERGENT B0 ;  /* 0x0000000000007941 */ /* 0x000fea0003800200 */
.L_x_2148:
[----:B0123--:R-:W0:Y:S02]  /*ba80*/  LDC R161, c[0x0][0x380] ;  /* 0x0000e000ffa17b82 */ /* 0x00fe240000000800 */
[----:B0-----:R-:W-:-:S05]  /*ba90*/  IMAD R2, R161, 0x4, R2 ;  /* 0x00000004a1027824 */ /* 0x001fca00078e0202 */
[----:B------:R-:W-:-:S13]  /*baa0*/  ISETP.GE.AND P0, PT, R2, UR8, PT ;  /* 0x0000000802007c0c */ /* 0x000fda000bf06270 */
[----:B------:R-:W-:Y:S05]  /*bab0*/  @!P0 BRA `(.L_x_2229) ;  /* 0xffffff7800808947 */ /* 0x000fea000383ffff */
.L_x_2077:
[----:B------:R-:W0:Y:S01]  /*bac0*/  LDCU.64 UR6, c[0x0][0x3f8] ;  /* 0x00007f00ff0677ac */ /* 0x000e220008000a00 */
[----:B-----5:R-:W1:Y:S01]  /*bad0*/  S2R R8, SR_TID.X ;  /* 0x0000000000087919 */ /* 0x020e620000002100 */
[----:B0-----:R-:W-:-:S04]  /*bae0*/  UISETP.NE.U32.AND UP0, UPT, UR6, URZ, UPT ;  /* 0x000000ff0600728c */ /* 0x001fc8000bf05070 */
[----:B------:R-:W-:-:S09]  /*baf0*/  UISETP.NE.AND.EX UP0, UPT, UR7, URZ, UPT, UP0 ;  /* 0x000000ff0700728c */ /* 0x000fd2000bf05300 */
[----:B------:R-:W-:Y:S05]  /*bb00*/  BRA.U !UP0, `(.L_x_2230) ;  /* 0x0000000108a07547 */ /* 0x000fea000b800000 */
[----:B------:R-:W0:Y:S01]  /*bb10*/  SHFL.DOWN PT, R3, R6, 0x10, 0x1f ;  /* 0x0a001f0006037f89 */ /* 0x000e2200000e0000 */
[----:B-1----:R-:W-:Y:S01]  /*bb20*/  LOP3.LUT P0, RZ, R8, 0x1f, RZ, 0xc0, !PT ;  /* 0x0000001f08ff7812 */ /* 0x002fe2000780c0ff */
[----:B------:R-:W-:-:S12]  /*bb30*/  BSSY B0, `(.L_x_2230) ;  /* 0x0000025000007945 */ /* 0x000fd80003800000 */
[----:B------:R-:W1:Y:S01]  /*bb40*/  @!P0 S2R R11, SR_CgaCtaId ;  /* 0x00000000000b8919 */ /* 0x000e620000008800 */
[----:B------:R-:W-:-:S04]  /*bb50*/  @!P0 SHF.R.U32.HI R4, RZ, 0x3, R8 ;  /* 0x00000003ff048819 */ /* 0x000fc80000011608 */
[----:B------:R-:W-:Y:S02]  /*bb60*/  @!P0 LOP3.LUT R4, R4, 0x7c, RZ, 0xc0, !PT ;  /* 0x0000007c04048812 */ /* 0x000fe400078ec0ff */
[----:B0-----:R-:W-:Y:S02]  /*bb70*/  FMNMX R3, R3, R6, !PT ;  /* 0x0000000603037209 */ /* 0x001fe40007800000 */
[----:B------:R-:W-:-:S03]  /*bb80*/  @!P0 MOV R6, 0x400 ;  /* 0x0000040000068802 */ /* 0x000fc60000000f00 */
        /* <DEDUP_REMOVED lines=26> */
.L_x_2237:
[----:B------:R-:W-:Y:S02]  /*bd30*/  ISETP.NE.AND P0, PT, R8, RZ, PT ;  /* 0x000000ff0800720c */ /* 0x000fe40003f05270 */
[----:B-1----:R-:W-:-:S11]  /*bd40*/  FMNMX R7, R3, R2, !PT ;  /* 0x0000000203077209 */ /* 0x002fd60007800000 */
[----:B------:R-:W-:Y:S05]  /*bd50*/  @P0 BRA `(.L_x_2231) ;  /* 0x0000000000080947 */ /* 0x000fea0003800000 */
[----:B0-----:R-:W0:Y:S02]  /*bd60*/  LDC.64 R2, c[0x0][0x3f8] ;  /* 0x0000fe00ff027b82 */ /* 0x001e240000000a00 */
[----:B0-----:R1:W-:Y:S02]  /*bd70*/  REDG.E.MAX.S32.STRONG.GPU desc[UR4][R2.64], R7 ;  /* 0x000000070200798e */ /* 0x0013e4000d12e304 */
.L_x_2231:
[----:B------:R-:W-:Y:S05]  /*bd80*/  BSYNC B0 ;  /* 0x0000000000007941 */ /* 0x000fea0003800000 */
.L_x_2230:
        /* <DEDUP_REMOVED lines=9> */
[----:B------:R-:W-:-:S04]  /*be20*/  IADD3 R0, PT, PT, R5, 0x1800000, RZ ;  /* 0x0180000005007810 */ /* 0x000fc80007ffe0ff */
[----:B------:R-:W-:-:S04]  /*be30*/  LOP3.LUT R0, R0, 0x7f800000, RZ, 0xc0, !PT ;  /* 0x7f80000000007812 */ /* 0x000fc800078ec0ff */
[----:B------:R-:W-:-:S13]  /*be40*/  ISETP.GT.U32.AND P0, PT, R0, 0x1ffffff, PT ;  /* 0x01ffffff0000780c */ /* 0x000fda0003f04070 */
[----:B------:R-:W-:Y:S05]  /*be50*/  @P0 BRA `(.L_x_2233) ;  /* 0x0000000000100947 */ /* 0x000fea0003800000 */
[----:B------:R-:W-:-:S07]  /*be60*/  MOV R9, 0xbe80 ;  /* 0x0000be8000097802 */ /* 0x000fce0000000f00 */
[----:B0-----:R-:W-:Y:S05]  /*be70*/  CALL.REL.NOINC `($__internal_9_$__cuda_sm20_rcp_rn_f32_slowpath) ;  /* 0x00000000005c7944 */ /* 0x001fea0003c00000 */
[----:B------:R-:W-:Y:S01]  /*be80*/  IMAD.MOV.U32 R7, RZ, RZ, R0 ;  /* 0x000000ffff077224 */ /* 0x000fe200078e0000 */
[----:B------:R-:W-:Y:S06]  /*be90*/  BRA `(.L_x_2234) ;  /* 0x0000000000107947 */ /* 0x000fec0003800000 */
.L_x_2233:
[----:B------:R-:W1:Y:S02]  /*bea0*/  MUFU.RCP R0, R5 ;  /* 0x0000000500007308 */ /* 0x000e640000001000 */
[----:B-1----:R-:W-:-:S04]  /*beb0*/  FFMA R2, R5, R0, -1 ;  /* 0xbf80000005027423 */ /* 0x002fc80000000000 */
[----:B------:R-:W-:-:S04]  /*bec0*/  FADD.FTZ R7, -R2, -RZ ;  /* 0x800000ff02077221 */ /* 0x000fc80000010100 */
[----:B------:R-:W-:-:S07]  /*bed0*/  FFMA R7, R0, R7, R0 ;  /* 0x0000000700077223 */ /* 0x000fce0000000000 */
.L_x_2234:
[----:B0-----:R-:W0:Y:S02]  /*bee0*/  LDC.64 R2, c[0x0][0x3f0] ;  /* 0x0000fc00ff027b82 */ /* 0x001e240000000a00 */
[----:B0-----:R-:W-:Y:S01]  /*bef0*/  STG.E desc[UR4][R2.64], R7 ;  /* 0x0000000702007986 */ /* 0x001fe2000c101904 */
[----:B------:R-:W-:Y:S05]  /*bf00*/  EXIT ;  /* 0x000000000000794d */ /* 0x000fea0003800000 */
.L_x_2232:
[----:B------:R-:W-:Y:S02]  /*bf10*/  IMAD.MOV.U32 R7, RZ, RZ, 0x2 ;  /* 0x00000002ff077424 */ /* 0x000fe400078e00ff */
[----:B------:R-:W-:Y:S02]  /*bf20*/  IMAD.MOV.U32 R9, RZ, RZ, 0x1f ;  /* 0x0000001fff097424 */ /* 0x000fe400078e00ff */
[----:B------:R-:W-:-:S07]  /*bf30*/  IMAD.MOV.U32 R4, RZ, RZ, -0x1 ;  /* 0xffffffffff047424 */ /* 0x000fce00078e00ff */
[----:B01----:R-:W-:Y:S05]  /*bf40*/  WARPSYNC.COLLECTIVE R4, `(.L_x_2235) ;  /* 0x0000000004087348 */ /* 0x003fea0003c00000 */
[----:B01----:R0:W1:Y:S02]  /*bf50*/  SHFL.DOWN P0, R2, R0, R7, R9 ;  /* 0x0800000700027389 */ /* 0x0030640000000009 */
[----:B01----:R-:W-:Y:S05]  /*bf60*/  ENDCOLLECTIVE ;  /* 0x000000000000791b */ /* 0x003fea0003800000 */
.L_x_2235:
[----:B------:R-:W-:Y:S02]  /*bf70*/  IMAD.MOV.U32 R7, RZ, RZ, 0x1 ;  /* 0x00000001ff077424 */ /* 0x000fe400078e00ff */
[----:B------:R-:W-:-:S05]  /*bf80*/  IMAD.MOV.U32 R3, RZ, RZ, R2 ;  /* 0x000000ffff037224 */ /* 0x000fca00078e0002 */
[----:B------:R-:W-:-:S05]  /*bf90*/  FMNMX R3, R3, R0, !PT ;  /* 0x0000000003037209 */ /* 0x000fca0007800000 */
[----:B------:R-:W-:-:S07]  /*bfa0*/  IMAD.MOV.U32 R0, RZ, RZ, R3 ;  /* 0x000000ffff007224 */ /* 0x000fce00078e0003 */
[----:B------:R-:W-:Y:S05]  /*bfb0*/  WARPSYNC.COLLECTIVE R4, `(.L_x_2236) ;  /* 0x0000000004087348 */ /* 0x000fea0003c00000 */
[----:B------:R0:W1:Y:S02]  /*bfc0*/  SHFL.DOWN P0, R2, R0, R7, R9 ;  /* 0x0800000700027389 */ /* 0x0000640000000009 */
[----:B01----:R-:W-:Y:S05]  /*bfd0*/  ENDCOLLECTIVE ;  /* 0x000000000000791b */ /* 0x003fea0003800000 */
.L_x_2236:
[----:B------:R-:W-:Y:S05]  /*bfe0*/  BRA `(.L_x_2237) ;  /* 0xfffffffc00507947 */ /* 0x000fea000383ffff */
        .weak           $__internal_9_$__cuda_sm20_rcp_rn_f32_slowpath
        .type           $__internal_9_$__cuda_sm20_rcp_rn_f32_slowpath,@function
        .size           $__internal_9_$__cuda_sm20_rcp_rn_f32_slowpath,(.L_x_12877 - $__internal_9_$__cuda_sm20_rcp_rn_f32_slowpath)
$__internal_9_$__cuda_sm20_rcp_rn_f32_slowpath:
        /* <DEDUP_REMOVED lines=14> */
.L_x_2238:
        /* <DEDUP_REMOVED lines=33> */
.L_x_2240:
[----:B------:R0:W1:Y:S02]  /*c2e0*/  MUFU.RCP R6, R5 ;  /* 0x0000000500067308 */ /* 0x0000640000001000 */
.L_x_2239:
[----:B-1----:R-:W-:Y:S02]  /*c2f0*/  IMAD.MOV.U32 R0, RZ, RZ, R6 ;  /* 0x000000ffff007224 */ /* 0x002fe400078e0006 */
[----:B------:R-:W-:Y:S02]  /*c300*/  IMAD.MOV.U32 R6, RZ, RZ, R9 ;  /* 0x000000ffff067224 */ /* 0x000fe400078e0009 */
[----:B------:R-:W-:-:S04]  /*c310*/  IMAD.MOV.U32 R7, RZ, RZ, 0x0 ;  /* 0x00000000ff077424 */ /* 0x000fc800078e00ff */
[----:B0-----:R-:W-:Y:S05]  /*c320*/  RET.REL.NODEC R6 `(_ZN18transformer_engine13normalization21ln_fwd_general_kernelINS0_13Kernel_traitsIffffjLj2048ELj1ELj4ELj1ELj16ENS0_18Kernel_traits_baseILj2048EffffjLj128EEEEEEEvNS0_19ForwardKernelParamsE) ;  /* 0xffffff3c06347950 */ /* 0x001fea0003c3ffff */
.L_x_2241:
        /* <DEDUP_REMOVED lines=13> */
.L_x_12877:


//--------------------- .text._ZN18transformer_engine13normalization21ln_fwd_general_kernelINS0_13Kernel_traitsIff13__nv_bfloat16fjLj1024ELj1ELj4ELj1ELj16ENS0_18Kernel_traits_baseILj1024EffS3_fjLj128EEEEEEEvNS0_19ForwardKernelParamsE --------------------------
	.section	.text._ZN18transformer_engine13normalization21ln_fwd_general_kernelINS0_13Kernel_traitsIff13__nv_bfloat16fjLj1024ELj1ELj4ELj1ELj16ENS0_18Kernel_traits_baseILj1024EffS3_fjLj128EEEEEEEvNS0_19ForwardKernelParamsE,"ax",@progbits
	.align	128
        .global         _ZN18transformer_engine13normalization21ln_fwd_general_kernelINS0_13Kernel_traitsIff13__nv_bfloat16fjLj1024ELj1ELj4ELj1ELj16ENS0_18Kernel_traits_baseILj1024EffS3_fjLj128EEEEEEEvNS0_19ForwardKernelParamsE
        .type           _ZN18transformer_engine13normalization21ln_fwd_general_kernelINS0_13Kernel_traitsIff13__nv_bfloat16fjLj1024ELj1ELj4ELj1ELj16ENS0_18Kernel_traits_baseILj1024EffS3_fjLj128EEEEEEEvNS0_19ForwardKernelParamsE,@function
        .size           _ZN18transformer_engine13normalization21ln_fwd_general_kernelINS0_13Kernel_traitsIff13__nv_bfloat16fjLj1024ELj1ELj4ELj1ELj16ENS0_18Kernel_traits_baseILj1024EffS3_fjLj128EEEEEEEvNS0_19ForwardKernelParamsE,(.L_x_12878 - _ZN18transformer_engine13normalization21ln_fwd_general_kernelINS0_13Kernel_traitsIff13__nv_bfloat16fjLj1024ELj1ELj4ELj1ELj16ENS0_18Kernel_traits_baseILj1024EffS3_fjLj128EEEEEEEvNS0_19ForwardKernelParamsE)
        .other          _ZN18transformer_engine13normalization21ln_fwd_general_kernelINS0_13Kernel_traitsIff13__nv_bfloat16fjLj1024ELj1ELj4ELj1ELj16ENS0_18Kernel_traits_baseILj1024EffS3_fjLj128EEEEEEEvNS0_19ForwardKernelParamsE,@"STO_CUDA_ENTRY STV_DEFAULT"
_ZN18transformer_engine13normalization21ln_fwd_general_kernelINS0_13Kernel_traitsIff13__nv_bfloat16fjLj1024ELj1ELj4ELj1ELj16ENS0_18Kernel_traits_baseILj1024EffS3_fjLj128EEEEEEEvNS0_19ForwardKernelParamsE:
.text._ZN18transformer_engine13normalization21ln_fwd_general_kernelINS0_13Kernel_traitsIff13__nv_bfloat16fjLj1024ELj1ELj4ELj1ELj16ENS0_18Kernel_traits_baseILj1024EffS3_fjLj128EEEEEEEvNS0_19ForwardKernelParamsE:
[----:B------:R-:W-:Y:S08]  /*0000*/  LDC R1, c[0x0][0x37c] ;  /* 0x0000df00ff017b82 */ /* 0x000ff00000000800 */
[----:B------:R-:W0:Y:S01]  /*0010*/  LDC R27, c[0x0][0x384] ;  /* 0x0000e100ff1b7b82 */ /* 0x000e220000000800 */
[----:B------:R-:W1:Y:S01]  /*0020*/  LDCU UR5, c[0x0][0x38c] ;  /* 0x00007180ff0577ac */ /* 0x000e620008000800 */
[----:B------:R-:W2:Y:S06]  /*0030*/  S2R R92, SR_TID.X ;  /* 0x00000000005c7919 */ /* 0x000eac0000002100 */
[----:B------:R-:W3:Y:S08]  /*0040*/  S2UR UR4, SR_CTAID.X ;  /* 0x00000000000479c3 */ /* 0x000ef00000002500 */
[----:B------:R-:W4:Y:S01]  /*0050*/  LDC.64 R112, c[0x0][0x3b8] ;  /* 0x0000ee00ff707b82 */ /* 0x000f220000000a00 */
[----:B-1----:R-:W-:Y:S01]  /*0060*/  I2FP.F32.S32 R22, UR5 ;  /* 0x0000000500167c45 */ /* 0x002fe20008201400 */
[----:B0-----:R-:W0:Y:S01]  /*0070*/  I2F.U32.RP R0, R27 ;  /* 0x0000001b00007306 */ /* 0x001e220000209000 */
[----:B------:R-:W-:-:S02]  /*0080*/  ISETP.NE.U32.AND P2, PT, R27, RZ, PT ;  /* 0x000000ff1b00720c */ /* 0x000fc40003f45070 */
[----:B--2---:R-:W-:-:S05]  /*0090*/  LOP3.LUT R26, R92, 0x1f, RZ, 0xc0, !PT ;  /* 0x0000001f5c1a7812 */ /* 0x004fca00078ec0ff */
        /* <DEDUP_REMOVED lines=17> */
[----:B------:R-:W-:Y:S02]  /*01b0*/  @P1 IADD3 R3, PT, PT, R3, 0x1, RZ ;  /* 0x0000000103031810 */ /* 0x000fe40007ffe0ff */
[----:B------:R-:W-:-:S05]  /*01c0*/  @!P2 LOP3.LUT R3, RZ, R27, RZ, 0x33, !PT ;  /* 0x0000001bff03a212 */ /* 0x000fca00078e33ff */
[----:B------:R-:W-:Y:S02]  /*01d0*/  IMAD.MOV R2, RZ, RZ, -R3 ;  /* 0x000000ffff027224 */ /* 0x000fe400078e0a03 */
[----:B----4-:R-:W-:-:S04]  /*01e0*/  IMAD.WIDE.U32 R112, R3, 0x4, R112 ;  /* 0x0000000403707825 */ /* 0x010fc800078e0070 */
[----:B------:R-:W-:Y:S02]  /*01f0*/  IMAD R27, R27, R2, UR4 ;  /* 0x000000041b1b7e24 */ /* 0x000fe4000f8e0202 */
[----:B------:R-:W-:Y:S01]  /*0200*/  IMAD.SHL.U32 R25, R3, 0x4, RZ ;  /* 0x0000000403197824 */ /* 0x000fe200078e00ff */
[----:B------:R-:W-:Y:S06]  /*0210*/  @P0 BRA `(.L_x_2242) ;  /* 0x00000000000c0947 */ /* 0x000fec0003800000 */
[----:B------:R-:W-:-:S07]  /*0220*/  MOV R4, 0x240 ;  /* 0x0000024000047802 */ /* 0x000fce0000000f00 */
[----:B------:R-:W-:Y:S05]  /*0230*/  CALL.REL.NOINC `($__internal_10_$__cuda_sm20_rcp_rn_f32_slowpath) ;  /* 0x0000007000587944 */ /* 0x000fea0003c00000 */
[----:B------:R-:W-:Y:S05]  /*0240*/  BRA `(.L_x_2243) ;  /* 0x0000000000107947 */ /* 0x000fea0003800000 */
.L_x_2242:
[----:B------:R-:W0:Y:S02]  /*0250*/  MUFU.RCP R23, R22 ;  /* 0x0000001600177308 */ /* 0x000e240000001000 */
[----:B0-----:R-:W-:-:S04]  /*0260*/  FFMA R0, R22, R23, -1 ;  /* 0xbf80000016007423 */ /* 0x001fc80000000017 */
[----:B------:R-:W-:-:S04]  /*0270*/  FADD.FTZ R0, -R0, -RZ ;  /* 0x800000ff00007221 */ /* 0x000fc80000010100 */
[----:B------:R-:W-:-:S07]  /*0280*/  FFMA R23, R23, R0, R23 ;  /* 0x0000000017177223 */ /* 0x000fce0000000017 */
.L_x_2243:
        /* <DEDUP_REMOVED lines=27> */
.L_x_2247:
[----:B------:R0:W5:Y:S02]  /*0440*/  LDG.E.128 R12, desc[UR4][R2.64] ;  /* 0x00000004020c7981 */ /* 0x000164000c1e1d00 */
.L_x_2248:
[----:B------:R-:W-:Y:S05]  /*0450*/  BSYNC.RECONVERGENT B1 ;  /* 0x0000000000017941 */ /* 0x000fea0003800200 */
.L_x_2246:
[----:B------:R-:W0:Y:S01]  /*0460*/  LDC.64 R18, c[0x0][0x3d0] ;  /* 0x0000f400ff127b82 */ /* 0x000e220000000a00 */
[----:B------:R-:W-:Y:S01]  /*0470*/  ISETP.GT.U32.AND P1, PT, R0, 0x3, PT ;  /* 0x000000030000780c */ /* 0x000fe20003f24070 */
[----:B------:R-:W-:Y:S01]  /*0480*/  BSSY.RECONVERGENT B1, `(.L_x_2249) ;  /* 0x0000011000017945 */ /* 0x000fe20003800200 */
[----:B01----:R-:W-:-:S03]  /*0490*/  IMAD.WIDE R2, R24, 0x4, R18 ;  /* 0x0000000418027825 */ /* 0x003fc600078e0212 */
        /* <DEDUP_REMOVED lines=14> */
.L_x_2250:
[----:B------:R0:W5:Y:S02]  /*0580*/  LDG.E.128 R28, desc[UR4][R2.64] ;  /* 0x00000004021c7981 */ /* 0x000164000c1e1d00 */
.L_x_2251:
[----:B------:R-:W-:Y:S05]  /*0590*/  BSYNC.RECONVERGENT B1 ;  /* 0x0000000000017941 */ /* 0x000fea0003800200 */
.L_x_2249:
        /* <DEDUP_REMOVED lines=12> */
.L_x_2253:
        /* <DEDUP_REMOVED lines=10> */
.L_x_2254:
[----:B------:R-:W-:Y:S05]  /*0700*/  BSYNC.RECONVERGENT B1 ;  /* 0x0000000000017941 */ /* 0x000fea0003800200 */
.L_x_2252:
[----:B01----:R-:W-:Y:S01]  /*0710*/  IMAD.WIDE R2, R5, 0x4, R18 ;  /* 0x0000000405027825 */ /* 0x003fe200078e0212 */
[----:B------:R-:W-:Y:S02]  /*0720*/  BSSY.RECONVERGENT B1, `(.L_x_2255) ;  /* 0x0000010000017945 */ /* 0x000fe40003800200 */
[----:B------:R-:W-:-:S04]  /*0730*/  LOP3.LUT P0, RZ, R2, 0xf, RZ, 0xc0, !PT ;  /* 0x0000000f02ff7812 */ /* 0x000fc8000780c0ff */
[----:B------:R-:W-:-:S13]  /*0740*/  ISETP.LT.U32.OR P0, PT, R4, 0x4, P0 ;  /* 0x000000040400780c */ /* 0x000fda0000701470 */
[----:B------:R-:W-:Y:S05]  /*0750*/  @P0 BRA `(.L_x_2256) ;  /* 0x0000000000080947 */ /* 0x000fea0003800000 */
[----:B------:R0:W5:Y:S01]  /*0760*/  LDG.E.128 R32, desc[UR4][R2.64] ;  /* 0x0000000402207981 */ /* 0x000162000c1e1d00 */
[----:B------:R-:W-:Y:S05]  /*0770*/  BRA `(.L_x_2257) ;  /* 0x0000000000287947 */ /* 0x000fea0003800000 */
.L_x_2256:
        /* <DEDUP_REMOVED lines=10> */
.L_x_2257:
[----:B------:R-:W-:Y:S05]  /*0820*/  BSYNC.RECONVERGENT B1 ;  /* 0x0000000000017941 */ /* 0x000fea0003800200 */
.L_x_2255:
        /* <DEDUP_REMOVED lines=11> */
.L_x_2259:
        /* <DEDUP_REMOVED lines=10> */
.L_x_2260:
[----:B------:R-:W-:Y:S05]  /*0980*/  BSYNC.RECONVERGENT B1 ;  /* 0x0000000000017941 */ /* 0x000fea0003800200 */
.L_x_2258:
[----:B01----:R-:W-:Y:S01]  /*0990*/  IMAD.WIDE R2, R21, 0x4, R18 ;  /* 0x0000000415027825 */ /* 0x003fe200078e0212 */
[----:B------:R-:W-:Y:S02]  /*09a0*/  BSSY.RECONVERGENT B1, `(.L_x_2261) ;  /* 0x0000010000017945 */ /* 0x000fe40003800200 */
[----:B------:R-:W-:-:S04]  /*09b0*/  LOP3.LUT P0, RZ, R2, 0xf, RZ, 0xc0, !PT ;  /* 0x0000000f02ff7812 */ /* 0x000fc8000780c0ff */
[----:B------:R-:W-:-:S13]  /*09c0*/  ISETP.LT.U32.OR P0, PT, R20, 0x4, P0 ;  /* 0x000000041400780c */ /* 0x000fda0000701470 */
[----:B------:R-:W-:Y:S05]  /*09d0*/  @P0 BRA `(.L_x_2262) ;  /* 0x0000000000080947 */ /* 0x000fea0003800000 */
[----:B------:R1:W5:Y:S01]  /*09e0*/  LDG.E.128 R36, desc[UR4][R2.64] ;  /* 0x0000000402247981 */ /* 0x000362000c1e1d00 */
[----:B------:R-:W-:Y:S05]  /*09f0*/  BRA `(.L_x_2263) ;  /* 0x0000000000287947 */ /* 0x000fea0003800000 */
.L_x_2262:
        /* <DEDUP_REMOVED lines=10> */
.L_x_2263:
[----:B------:R-:W-:Y:S05]  /*0aa0*/  BSYNC.RECONVERGENT B1 ;  /* 0x0000000000017941 */ /* 0x000fea0003800200 */
.L_x_2261:
        /* <DEDUP_REMOVED lines=11> */
.L_x_2265:
        /* <DEDUP_REMOVED lines=10> */
.L_x_2266:
[----:B------:R-:W-:Y:S05]  /*0c00*/  BSYNC.RECONVERGENT B1 ;  /* 0x0000000000017941 */ /* 0x000fea0003800200 */
.L_x_2264:
[----:B01----:R-:W-:Y:S01]  /*0c10*/  IMAD.WIDE R2, R21, 0x4, R18 ;  /* 0x0000000415027825 */ /* 0x003fe200078e0212 */
[----:B------:R-:W-:Y:S02]  /*0c20*/  BSSY.RECONVERGENT B1, `(.L_x_2267) ;  /* 0x0000010000017945 */ /* 0x000fe40003800200 */
[----:B------:R-:W-:-:S04]  /*0c30*/  LOP3.LUT P0, RZ, R2, 0xf, RZ, 0xc0, !PT ;  /* 0x0000000f02ff7812 */ /* 0x000fc8000780c0ff */
[----:B------:R-:W-:-:S13]  /*0c40*/  ISETP.LT.U32.OR P0, PT, R20, 0x4, P0 ;  /* 0x000000041400780c */ /* 0x000fda0000701470 */
[----:B------:R-:W-:Y:S05]  /*0c50*/  @P0 BRA `(.L_x_2268) ;  /* 0x0000000000080947 */ /* 0x000fea0003800000 */
[----:B------:R0:W5:Y:S01]  /*0c60*/  LDG.E.128 R40, desc[UR4][R2.64] ;  /* 0x0000000402287981 */ /* 0x000162000c1e1d00 */
[----:B------:R-:W-:Y:S05]  /*0c70*/  BRA `(.L_x_2269) ;  /* 0x0000000000287947 */ /* 0x000fea0003800000 */
.L_x_2268:
        /* <DEDUP_REMOVED lines=10> */
.L_x_2269:
[----:B------:R-:W-:Y:S05]  /*0d20*/  BSYNC.RECONVERGENT B1 ;  /* 0x0000000000017941 */ /* 0x000fea0003800200 */
.L_x_2267:
        /* <DEDUP_REMOVED lines=11> */
.L_x_2271:
        /* <DEDUP_REMOVED lines=10> */
.L_x_2272:
[----:B------:R-:W-:Y:S05]  /*0e80*/  BSYNC.RECONVERGENT B1 ;  /* 0x0000000000017941 */ /* 0x000fea0003800200 */
.L_x_2270:
[----:B01----:R-:W-:Y:S01]  /*0e90*/  IMAD.WIDE R2, R21, 0x4, R18 ;  /* 0x0000000415027825 */ /* 0x003fe200078e0212 */
[----:B------:R-:W-:Y:S02]  /*0ea0*/  BSSY.RECONVERGENT B1, `(.L_x_2273) ;  /* 0x0000010000017945 */ /* 0x000fe40003800200 */
[----:B------:R-:W-:-:S04]  /*0eb0*/  LOP3.LUT P0, RZ, R2, 0xf, RZ, 0xc0, !PT ;  /* 0x0000000f02ff7812 */ /* 0x000fc8000780c0ff */
[----:B------:R-:W-:-:S13]  /*0ec0*/  ISETP.LT.U32.OR P0, PT, R20, 0x4, P0 ;  /* 0x000000041400780c */ /* 0x000fda0000701470 */
[----:B------:R-:W-:Y:S05]  /*0ed0*/  @P0 BRA `(.L_x_2274) ;  /* 0x0000000000080947 */ /* 0x000fea0003800000 */
[----:B------:R1:W5:Y:S01]  /*0ee0*/  LDG.E.128 R44, desc[UR4][R2.64] ;  /* 0x00000004022c7981 */ /* 0x000362000c1e1d00 */
[----:B------:R-:W-:Y:S05]  /*0ef0*/  BRA `(.L_x_2275) ;  /* 0x0000000000287947 */ /* 0x000fea0003800000 */
.L_x_2274:
        /* <DEDUP_REMOVED lines=10> */
.L_x_2275:
[----:B------:R-:W-:Y:S05]  /*0fa0*/  BSYNC.RECONVERGENT B1 ;  /* 0x0000000000017941 */ /* 0x000fea0003800200 */
.L_x_2273:
        /* <DEDUP_REMOVED lines=11> */
.L_x_2277:
        /* <DEDUP_REMOVED lines=10> */
.L_x_2278:
[----:B------:R-:W-:Y:S05]  /*1100*/  BSYNC.RECONVERGENT B1 ;  /* 0x0000000000017941 */ /* 0x000fea0003800200 */
.L_x_2276:
[----:B01----:R-:W-:Y:S01]  /*1110*/  IMAD.WIDE R2, R21, 0x4, R18 ;  /* 0x0000000415027825 */ /* 0x003fe200078e0212 */
[----:B------:R-:W-:Y:S02]  /*1120*/  BSSY.RECONVERGENT B1, `(.L_x_2279) ;  /* 0x0000010000017945 */ /* 0x000fe40003800200 */
[----:B------:R-:W-:-:S04]  /*1130*/  LOP3.LUT P0, RZ, R2, 0xf, RZ, 0xc0, !PT ;  /* 0x0000000f02ff7812 */ /* 0x000fc8000780c0ff */
[----:B------:R-:W-:-:S13]  /*1140*/  ISETP.LT.U32.OR P0, PT, R20, 0x4, P0 ;  /* 0x000000041400780c */ /* 0x000fda0000701470 */
[----:B------:R-:W-:Y:S05]  /*1150*/  @P0 BRA `(.L_x_2280) ;  /* 0x0000000000080947 */ /* 0x000fea0003800000 */
[----:B------:R0:W5:Y:S01]  /*1160*/  LDG.E.128 R48, desc[UR4][R2.64] ;  /* 0x0000000402307981 */ /* 0x000162000c1e1d00 */
[----:B------:R-:W-:Y:S05]  /*1170*/  BRA `(.L_x_2281) ;  /* 0x0000000000287947 */ /* 0x000fea0003800000 */
.L_x_2280:
        /* <DEDUP_REMOVED lines=10> */
.L_x_2281:
[----:B------:R-:W-:Y:S05]  /*1220*/  BSYNC.RECONVERGENT B1 ;  /* 0x0000000000017941 */ /* 0x000fea0003800200 */
.L_x_2279:
        /* <DEDUP_REMOVED lines=11> */
.L_x_2283:
        /* <DEDUP_REMOVED lines=10> */
.L_x_2284:
[----:B------:R-:W-:Y:S05]  /*1380*/  BSYNC.RECONVERGENT B1 ;  /* 0x0000000000017941 */ /* 0x000fea0003800200 */
.L_x_2282:
[----:B01----:R-:W-:Y:S01]  /*1390*/  IMAD.WIDE R2, R21, 0x4, R18 ;  /* 0x0000000415027825 */ /* 0x003fe200078e0212 */
[----:B------:R-:W-:Y:S02]  /*13a0*/  BSSY.RECONVERGENT B1, `(.L_x_2285) ;  /* 0x0000010000017945 */ /* 0x000fe40003800200 */
[----:B------:R-:W-:-:S04]  /*13b0*/  LOP3.LUT P0, RZ, R2, 0xf, RZ, 0xc0, !PT ;  /* 0x0000000f02ff7812 */ /* 0x000fc8000780c0ff */
[----:B------:R-:W-:-:S13]  /*13c0*/  ISETP.LT.U32.OR P0, PT, R20, 0x4, P0 ;  /* 0x000000041400780c */ /* 0x000fda0000701470 */
[----:B------:R-:W-:Y:S05]  /*13d0*/  @P0 BRA `(.L_x_2286) ;  /* 0x0000000000080947 */ /* 0x000fea0003800000 */
[----:B------:R0:W5:Y:S01]  /*13e0*/  LDG.E.128 R52, desc[UR4][R2.64] ;  /* 0x0000000402347981 */ /* 0x000162000c1e1d00 */
[----:B------:R-:W-:Y:S05]  /*13f0*/  BRA `(.L_x_2287) ;  /* 0x0000000000287947 */ /* 0x000fea0003800000 */
.L_x_2286:
        /* <DEDUP_REMOVED lines=10> */
.L_x_2287:
[----:B------:R-:W-:Y:S05]  /*14a0*/  BSYNC.RECONVERGENT B1 ;  /* 0x0000000000017941 */ /* 0x000fea0003800200 */
.L_x_2285:
        /* <DEDUP_REMOVED lines=11> */
.L_x_2289:
        /* <DEDUP_REMOVED lines=10> */
.L_x_2290:
[----:B------:R-:W-:Y:S05]  /*1600*/  BSYNC.RECONVERGENT B1 ;  /* 0x0000000000017941 */ /* 0x000fea0003800200 */
.L_x_2288:
[----:B01----:R-:W-:-:S03]  /*1610*/  IMAD.WIDE R2, R21, 0x4, R18 ;  /* 0x0000000415027825 */ /* 0x003fc600078e0212 */
[----:B------:R-:W-:-:S04]  /*1620*/  LOP3.LUT P0, RZ, R2, 0xf, RZ, 0xc0, !PT ;  /* 0x0000000f02ff7812 */ /* 0x000fc8000780c0ff */
[----:B------:R-:W-:-:S13]  /*1630*/  ISETP.LT.U32.OR P0, PT, R0, 0x4, P0 ;  /* 0x000000040000780c */ /* 0x000fda0000701470 */
[----:B------:R-:W-:Y:S05]  /*1640*/  @P0 BRA `(.L_x_2291) ;  /* 0x0000000000080947 */ /* 0x000fea0003800000 */
[----:B------:R2:W5:Y:S01]  /*1650*/  LDG.E.128 R56, desc[UR4][R2.64] ;  /* 0x0000000402387981 */ /* 0x000562000c1e1d00 */
[----:B------:R-:W-:Y:S05]  /*1660*/  BRA `(.L_x_2245) ;  /* 0x0000000000287947 */ /* 0x000fea0003800000 */
.L_x_2291:
        /* <DEDUP_REMOVED lines=10> */
.L_x_2245:
[----:B------:R-:W-:Y:S05]  /*1710*/  BSYNC.RECONVERGENT B0 ;  /* 0x0000000000007941 */ /* 0x000fea0003800200 */
.L_x_2244:
[----:B------:R-:W4:Y:S01]  /*1720*/  LDCU.U8 UR6, c[0x0][0x404] ;  /* 0x00008080ff0677ac */ /* 0x000f220008000000 */
[----:B------:R-:W0:Y:S01]  /*1730*/  LDCU UR7, c[0x0][0x388] ;  /* 0x00007100ff0777ac */ /* 0x000e220008000800 */
[----:B----4-:R-:W-:-:S13]  /*1740*/  ISETP.NE.AND P0, PT, RZ, UR6, PT ;  /* 0x00000006ff007c0c */ /* 0x010fda000bf05270 */
[----:B0123--:R-:W0:Y:S01]  /*1750*/  @P0 LDC.64 R2, c[0x0][0x3e0] ;  /* 0x0000f800ff020b82 */ /* 0x00fe220000000a00 */
[----:B------:R-:W-:Y:S01]  /*1760*/  IMAD.MOV.U32 R20, RZ, RZ, RZ ;  /* 0x000000ffff147224 */ /* 0x000fe200078e00ff */
[----:B0-----:R0:W5:Y:S01]  /*1770*/  @P0 LDG.E R22, desc[UR4][R2.64] ;  /* 0x0000000402160981 */ /* 0x001162000c1e1900 */
[----:B------:R-:W-:-:S13]  /*1780*/  ISETP.GE.AND P0, PT, R25, UR7, PT ;  /* 0x0000000719007c0c */ /* 0x000fda000bf06270 */
[----:B0-----:R-:W-:Y:S05]  /*1790*/  @P0 BRA `(.L_x_2292) ;  /* 0x0000005400b80947 */ /* 0x001fea0003800000 */
[----:B------:R-:W0:Y:S01]  /*17a0*/  LDC.64 R80, c[0x0][0x380] ;  /* 0x0000e000ff507b82 */ /* 0x000e220000000a00 */
[----:B------:R-:W1:Y:S01]  /*17b0*/  LDCU.U8 UR7, c[0x0][0x3c0] ;  /* 0x00007800ff0777ac */ /* 0x000e620008000000 */
[----:B------:R-:W-:Y:S01]  /*17c0*/  LEA.HI R20, R92, R25, RZ, 0x1b ;  /* 0x000000195c147211 */ /* 0x000fe200078fd8ff */
[----:B-----5:R-:W-:Y:S01]  /*17d0*/  IMAD.MOV.U32 R108, RZ, RZ, R61 ;  /* 0x000000ffff6c7224 */ /* 0x020fe200078e003d */
[----:B------:R-:W-:Y:S01]  /*17e0*/  MOV R21, R12 ;  /* 0x0000000c00157202 */ /* 0x000fe20000000f00 */
[----:B------:R-:W2:Y:S01]  /*17f0*/  LDCU.64 UR8, c[0x0][0x3f8] ;  /* 0x00007f00ff0877ac */ /* 0x000ea20008000a00 */
[----:B------:R-:W-:Y:S01]  /*1800*/  IMAD.MOV.U32 R101, RZ, RZ, R60 ;  /* 0x000000ffff657224 */ /* 0x000fe200078e003c */
[----:B------:R-:W-:Y:S01]  /*1810*/  MOV R12, R11 ;  /* 0x0000000b000c7202 */ /* 0x000fe20000000f00 */
[----:B------:R-:W3:Y:S01]  /*1820*/  LDC.64 R120, c[0x0][0x3b0] ;  /* 0x0000ec00ff787b82 */ /* 0x000ee20000000a00 */
[----:B------:R-:W-:Y:S01]  /*1830*/  IMAD.MOV.U32 R16, RZ, RZ, R15 ;  /* 0x000000ffff107224 */ /* 0x000fe200078e000f */
[----:B------:R-:W-:Y:S01]  /*1840*/  MOV R94, R69 ;  /* 0x00000045005e7202 */ /* 0x000fe20000000f00 */
[----:B------:R-:W-:Y:S01]  /*1850*/  IMAD.MOV.U32 R17, RZ, RZ, R8 ;  /* 0x000000ffff117224 */ /* 0x000fe200078e0008 */
[----:B------:R-:W-:Y:S01]  /*1860*/  IADD3 R107, PT, PT, -R24, UR10, RZ ;  /* 0x0000000a186b7c10 */ /* 0x000fe2000fffe1ff */
[----:B------:R-:W-:-:S02]  /*1870*/  IMAD.MOV.U32 R18, RZ, RZ, R13 ;  /* 0x000000ffff127224 */ /* 0x000fc400078e000d */
[----:B------:R-:W-:Y:S02]  /*1880*/  IMAD.MOV.U32 R19, RZ, RZ, R14 ;  /* 0x000000ffff137224 */ /* 0x000fe400078e000e */
[----:B------:R-:W-:Y:S01]  /*1890*/  IMAD.MOV.U32 R15, RZ, RZ, R10 ;  /* 0x000000ffff0f7224 */ /* 0x000fe200078e000a */
[----:B-1----:R-:W-:Y:S01]  /*18a0*/  ISETP.NE.AND P0, PT, RZ, UR7, PT ;  /* 0x00000007ff007c0c */ /* 0x002fe2000bf05270 */
[----:B------:R-:W-:Y:S01]  /*18b0*/  IMAD.MOV.U32 R8, RZ, RZ, R7 ;  /* 0x000000ffff087224 */ /* 0x000fe200078e0007 */
[----:B------:R-:W-:Y:S01]  /*18c0*/  MOV R7, R78 ;  /* 0x0000004e00077202 */ /* 0x000fe20000000f00 */
[----:B------:R-:W-:Y:S01]  /*18d0*/  IMAD.MOV.U32 R14, RZ, RZ, R9 ;  /* 0x000000ffff0e7224 */ /* 0x000fe200078e0009 */
[----:B--2---:R-:W-:Y:S01]  /*18e0*/  UISETP.NE.U32.AND UP0, UPT, UR8, URZ, UPT ;  /* 0x000000ff0800728c */ /* 0x004fe2000bf05070 */
[C---:B0-----:R-:W-:Y:S02]  /*18f0*/  IMAD R96, R81.reuse, 0x80, R24 ;  /* 0x0000008051607824 */ /* 0x041fe400078e0218 */
[----:B------:R-:W-:Y:S01]  /*1900*/  IMAD R61, R20, R81, RZ ;  /* 0x00000051143d7224 */ /* 0x000fe200078e02ff */
[----:B------:R-:W-:Y:S01]  /*1910*/  LOP3.LUT R20, RZ, R26, RZ, 0x33, !PT ;  /* 0x0000001aff147212 */ /* 0x000fe200078e33ff */
[C---:B------:R-:W-:Y:S01]  /*1920*/  IMAD R60, R81.reuse, R80, RZ ;  /* 0x00000050513c7224 */ /* 0x040fe200078e02ff */
[----:B------:R-:W-:Y:S01]  /*1930*/  LEA R102, R81, R96, 0x7 ;  /* 0x0000006051667211 */ /* 0x000fe200078e38ff */
[----:B------:R-:W-:Y:S01]  /*1940*/  IMAD.MOV.U32 R13, RZ, RZ, R4 ;  /* 0x000000ffff0d7224 */ /* 0x000fe200078e0004 */
[----:B------:R-:W-:Y:S01]  /*1950*/  UISETP.NE.AND.EX UP0, UPT, UR9, URZ, UPT, UP0 ;  /* 0x000000ff0900728c */ /* 0x000fe2000bf05300 */
[----:B---3--:R-:W-:Y:S01]  /*1960*/  IMAD.WIDE.U32 R120, R61, 0x4, R120 ;  /* 0x000000043d787825 */ /* 0x008fe200078e0078 */
[----:B------:R-:W-:-:S03]  /*1970*/  SHF.L.U32 R117, R60, 0x2, RZ ;  /* 0x000000023c757819 */ /* 0x000fc600000006ff */
[----:B------:R-:W-:Y:S01]  /*1980*/  @P0 FADD R21, R21, 1 ;  /* 0x3f80000015150421 */ /* 0x000fe20000000000 */
[----:B------:R-:W-:Y:S01]  /*1990*/  @P0 FADD R18, R18, 1 ;  /* 0x3f80000012120421 */ /* 0x000fe20000000000 */
[----:B------:R-:W-:Y:S02]  /*19a0*/  IMAD R106, R81, 0x80, R102 ;  /* 0x00000080516a7824 */ /* 0x000fe400078e0266 */
[----:B------:R-:W-:Y:S01]  /*19b0*/  @P0 FADD R19, R19, 1 ;  /* 0x3f80000013130421 */ /* 0x000fe20000000000 */
[----:B------:R-:W-:Y:S02]  /*19c0*/  IMAD.IADD R61, R20, 0x1, R81 ;  /* 0x00000001143d7824 */ /* 0x000fe400078e0251 */
[----:B------:R-:W-:Y:S01]  /*19d0*/  @P0 FADD R16, R16, 1 ;  /* 0x3f80000010100421 */ /* 0x000fe20000000000 */
[----:B------:R-:W-:Y:S01]  /*19e0*/  IMAD.MOV.U32 R10, RZ, RZ, R5 ;  /* 0x000000ffff0a7224 */ /* 0x000fe200078e0005 */
[----:B------:R-:W-:Y:S01]  /*19f0*/  LEA R126, R81, R106, 0x7 ;  /* 0x0000006a517e7211 */ /* 0x000fe200078e38ff */
[----:B------:R-:W-:Y:S01]  /*1a00*/  IMAD.MOV.U32 R11, RZ, RZ, R6 ;  /* 0x000000ffff0b7224 */ /* 0x000fe200078e0006 */
[----:B------:R-:W-:Y:S01]  /*1a10*/  LEA.HI R61, R61, 0x1, RZ, 0x1b ;  /* 0x000000013d3d7811 */ /* 0x000fe200078fd8ff */
        /* <DEDUP_REMOVED lines=38> */
[----:B------:R-:W-:-:S04]  /*1c80*/  IMAD.WIDE R118, R80, 0x4, R112 ;  /* 0x0000000450767825 */ /* 0x000fc800078e0270 */
[----:B------:R-:W-:Y:S01]  /*1c90*/  @P0 FADD R98, R98, 1 ;  /* 0x3f80000062620421 */ /* 0x000fe20000000000 */
[----:B------:R-:W-:Y:S01]  /*1ca0*/  @P0 FADD R97, R97, 1 ;  /* 0x3f80000061610421 */ /* 0x000fe20000000000 */
        /* <DEDUP_REMOVED lines=9> */
[----:B------:R-:W-:Y:S01]  /*1d40*/  IADD3 R111, PT, PT, -R96, UR10, RZ ;  /* 0x0000000a606f7c10 */ /* 0x000fe2000fffe1ff */
[----:B------:R-:W-:Y:S01]  /*1d50*/  IMAD.WIDE.U32 R116, R117, 0x4, R120 ;  /* 0x0000000475747825 */ /* 0x000fe200078e0078 */
[----:B------:R-:W-:Y:S01]  /*1d60*/  LOP3.LUT R127, R61, 0x3, RZ, 0xc0, !PT ;  /* 0x000000033d7f7812 */ /* 0x000fe200078ec0ff */
[----:B------:R-:W-:Y:S01]  /*1d70*/  UISETP.NE.OR UP0, UPT, UR6, URZ, UP0 ;  /* 0x000000ff0600728c */ /* 0x000fe20008705670 */
[----:B------:R-:W-:-:S02]  /*1d80*/  IADD3 R129, PT, PT, -R102, UR10, RZ ;  /* 0x0000000a66817c10 */ /* 0x000fc4000fffe1ff */
[----:B------:R-:W-:Y:S02]  /*1d90*/  IADD3 R131, PT, PT, -R106, UR10, RZ ;  /* 0x0000000a6a837c10 */ /* 0x000fe4000fffe1ff */
[----:B------:R-:W-:Y:S02]  /*1da0*/  IADD3 R132, PT, PT, -R126, UR10, RZ ;  /* 0x0000000a7e847c10 */ /* 0x000fe4000fffe1ff */
[----:B------:R-:W-:Y:S02]  /*1db0*/  IADD3 R133, PT, PT, -R128, UR10, RZ ;  /* 0x0000000a80857c10 */ /* 0x000fe4000fffe1ff */
[----:B------:R-:W-:Y:S02]  /*1dc0*/  IADD3 R134, PT, PT, -R130, UR10, RZ ;  /* 0x0000000a82867c10 */ /* 0x000fe4000fffe1ff */
[----:B------:R-:W-:-:S07]  /*1dd0*/  IADD3 R135, PT, PT, -R105, UR10, RZ ;  /* 0x0000000a69877c10 */ /* 0x000fce000fffe1ff */
.L_x_2388:
[----:B------:R-:W0:Y:S01]  /*1de0*/  LDCU.64 UR8, c[0x0][0x388] ;  /* 0x00007100ff0877ac */ /* 0x000e220008000a00 */
[----:B------:R-:W-:Y:S01]  /*1df0*/  LEA.HI R137, R92, R25, RZ, 0x1b ;  /* 0x000000195c897211 */ /* 0x000fe200078fd8ff */
[----:B------:R-:W-:Y:S01]  /*1e00*/  BSSY.RECONVERGENT B0, `(.L_x_2293) ;  /* 0x00000ab000007945 */ /* 0x000fe20003800200 */
[----:B0-----:R-:W-:-:S04]  /*1e10*/  ISETP.GE.AND P0, PT, R24, UR9, PT ;  /* 0x0000000918007c0c */ /* 0x001fc8000bf06270 */
[----:B------:R-:W-:-:S13]  /*1e20*/  ISETP.LT.AND P2, PT, R137, UR8, !P0 ;  /* 0x0000000889007c0c */ /* 0x000fda000c741270 */
[----:B-12--5:R-:W-:Y:S05]  /*1e30*/  @!P2 BRA `(.L_x_2294) ;  /* 0x00000008009ca947 */ /* 0x026fea0003800000 */
[----:B------:R-:W0:Y:S01]  /*1e40*/  LDC.64 R122, c[0x0][0x390] ;  /* 0x0000e400ff7a7b82 */ /* 0x000e220000000a00 */
[----:B------:R-:W-:Y:S01]  /*1e50*/  IMAD R115, R137, UR9, R24 ;  /* 0x0000000989737c24 */ /* 0x000fe2000f8e0218 */
[----:B------:R-:W-:Y:S01]  /*1e60*/  BSSY.RECONVERGENT B1, `(.L_x_2295) ;  /* 0x0000011000017945 */ /* 0x000fe20003800200 */
[----:B------:R-:W-:Y:S02]  /*1e70*/  ISETP.GE.U32.AND P3, PT, R107, 0x4, PT ;  /* 0x000000046b00780c */ /* 0x000fe40003f66070 */
[----:B0-----:R-:W-:-:S03]  /*1e80*/  IMAD.WIDE R114, R115, 0x4, R122 ;  /* 0x0000000473727825 */ /* 0x001fc600078e027a */
[----:B------:R-:W-:-:S04]  /*1e90*/  LOP3.LUT P1, RZ, R114, 0xf, RZ, 0xc0, !PT ;  /* 0x0000000f72ff7812 */ /* 0x000fc8000782c0ff */
[----:B------:R-:W-:-:S13]  /*1ea0*/  ISETP.LT.U32.OR P1, PT, R107, 0x4, P1 ;  /* 0x000000046b00780c */ /* 0x000fda0000f21470 */
[----:B------:R-:W-:Y:S05]  /*1eb0*/  @P1 BRA `(.L_x_2296) ;  /* 0x0000000000081947 */ /* 0x000fea0003800000 */
[----:B------:R0:W5:Y:S01]  /*1ec0*/  LDG.E.128 R60, desc[UR4][R114.64] ;  /* 0x00000004723c7981 */ /* 0x000162000c1e1d00 */
[----:B------:R-:W-:Y:S05]  /*1ed0*/  BRA `(.L_x_2297) ;  /* 0x0000000000247947 */ /* 0x000fea0003800000 */
.L_x_2296:
        /* <DEDUP_REMOVED lines=9> */
.L_x_2297:
[----:B------:R-:W-:Y:S05]  /*1f70*/  BSYNC.RECONVERGENT B1 ;  /* 0x0000000000017941 */ /* 0x000fea0003800200 */
.L_x_2295:
[----:B------:R-:W-:-:S13]  /*1f80*/  ISETP.GE.AND P1, PT, R96, UR9, PT ;  /* 0x0000000960007c0c */ /* 0x000fda000bf26270 */
[----:B------:R-:W-:Y:S05]  /*1f90*/  @P1 BRA `(.L_x_2294) ;  /* 0x0000000800441947 */ /* 0x000fea0003800000 */
[----:B01----:R-:W-:Y:S01]  /*1fa0*/  IMAD R115, R137, UR9, R96 ;  /* 0x0000000989737c24 */ /* 0x003fe2000f8e0260 */
[----:B------:R-:W-:Y:S01]  /*1fb0*/  IADD3 R111, PT, PT, -R96, UR9, RZ ;  /* 0x00000009606f7c10 */ /* 0x000fe2000fffe1ff */
[----:B------:R-:W-:Y:S02]  /*1fc0*/  BSSY.RECONVERGENT B1, `(.L_x_2298) ;  /* 0x0000011000017945 */ /* 0x000fe40003800200 */
[----:B------:R-:W-:Y:S01]  /*1fd0*/  IMAD.WIDE R114, R115, 0x4, R122 ;  /* 0x0000000473727825 */ /* 0x000fe200078e027a */
[----:B------:R-:W-:Y:S02]  /*1fe0*/  ISETP.GE.U32.AND P3, PT, R111, 0x4, PT ;  /* 0x000000046f00780c */ /* 0x000fe40003f66070 */
[----:B------:R-:W-:-:S04]  /*1ff0*/  LOP3.LUT P1, RZ, R114, 0xf, RZ, 0xc0, !PT ;  /* 0x0000000f72ff7812 */ /* 0x000fc8000782c0ff */
[----:B------:R-:W-:-:S13]  /*2000*/  ISETP.LT.U32.OR P1, PT, R111, 0x4, P1 ;  /* 0x000000046f00780c */ /* 0x000fda0000f21470 */
[----:B------:R-:W-:Y:S05]  /*2010*/  @P1 BRA `(.L_x_2299) ;  /* 0x0000000000081947 */ /* 0x000fea0003800000 */
[----:B------:R0:W5:Y:S01]  /*2020*/  LDG.E.128 R64, desc[UR4][R114.64] ;  /* 0x0000000472407981 */ /* 0x000162000c1e1d00 */
[----:B------:R-:W-:Y:S05]  /*2030*/  BRA `(.L_x_2300) ;  /* 0x0000000000247947 */ /* 0x000fea0003800000 */
.L_x_2299:
        /* <DEDUP_REMOVED lines=9> */
.L_x_2300:
[----:B------:R-:W-:Y:S05]  /*20d0*/  BSYNC.RECONVERGENT B1 ;  /* 0x0000000000017941 */ /* 0x000fea0003800200 */
.L_x_2298:
[----:B------:R-:W-:-:S13]  /*20e0*/  ISETP.GE.AND P1, PT, R102, UR9, PT ;  /* 0x0000000966007c0c */ /* 0x000fda000bf26270 */
[----:B------:R-:W-:Y:S05]  /*20f0*/  @P1 BRA `(.L_x_2294) ;  /* 0x0000000400ec1947 */ /* 0x000fea0003800000 */
[----:B01----:R-:W-:Y:S01]  /*2100*/  IMAD R115, R137, UR9, R102 ;  /* 0x0000000989737c24 */ /* 0x003fe2000f8e0266 */
[----:B------:R-:W-:Y:S01]  /*2110*/  BSSY.RECONVERGENT B1, `(.L_x_2301) ;  /* 0x0000011000017945 */ /* 0x000fe20003800200 */
[----:B------:R-:W-:Y:S02]  /*2120*/  ISETP.GE.U32.AND P3, PT, R129, 0x4, PT ;  /* 0x000000048100780c */ /* 0x000fe40003f66070 */
[----:B------:R-:W-:-:S03]  /*2130*/  IMAD.WIDE R114, R115, 0x4, R122 ;  /* 0x0000000473727825 */ /* 0x000fc600078e027a */
[----:B------:R-:W-:-:S04]  /*2140*/  LOP3.LUT P1, RZ, R114, 0xf, RZ, 0xc0, !PT ;  /* 0x0000000f72ff7812 */ /* 0x000fc8000782c0ff */
[----:B------:R-:W-:-:S13]  /*2150*/  ISETP.LT.U32.OR P1, PT, R129, 0x4, P1 ;  /* 0x000000048100780c */ /* 0x000fda0000f21470 */
[----:B------:R-:W-:Y:S05]  /*2160*/  @P1 BRA `(.L_x_2302) ;  /* 0x0000000000081947 */ /* 0x000fea0003800000 */
[----:B------:R1:W5:Y:S01]  /*2170*/  LDG.E.128 R68, desc[UR4][R114.64] ;  /* 0x0000000472447981 */ /* 0x000362000c1e1d00 */
[----:B------:R-:W-:Y:S05]  /*2180*/  BRA `(.L_x_2303) ;  /* 0x0000000000247947 */ /* 0x000fea0003800000 */
.L_x_2302:
        /* <DEDUP_REMOVED lines=9> */
.L_x_2303:
[----:B------:R-:W-:Y:S05]  /*2220*/  BSYNC.RECONVERGENT B1 ;  /* 0x0000000000017941 */ /* 0x000fea0003800200 */
.L_x_2301:
        /* <DEDUP_REMOVED lines=11> */
.L_x_2305:
        /* <DEDUP_REMOVED lines=9> */
.L_x_2306:
[----:B------:R-:W-:Y:S05]  /*2370*/  BSYNC.RECONVERGENT B1 ;  /* 0x0000000000017941 */ /* 0x000fea0003800200 */
.L_x_2304:
        /* <DEDUP_REMOVED lines=11> */
.L_x_2308:
        /* <DEDUP_REMOVED lines=9> */
.L_x_2309:
[----:B------:R-:W-:Y:S05]  /*24c0*/  BSYNC.RECONVERGENT B1 ;  /* 0x0000000000017941 */ /* 0x000fea0003800200 */
.L_x_2307:
        /* <DEDUP_REMOVED lines=11> */
.L_x_2311:
        /* <DEDUP_REMOVED lines=9> */
.L_x_2312:
[----:B------:R-:W-:Y:S05]  /*2610*/  BSYNC.RECONVERGENT B1 ;  /* 0x0000000000017941 */ /* 0x000fea0003800200 */
.L_x_2310:
        /* <DEDUP_REMOVED lines=11> */
.L_x_2314:
        /* <DEDUP_REMOVED lines=9> */
.L_x_2315:
[----:B------:R-:W-:Y:S05]  /*2760*/  BSYNC.RECONVERGENT B1 ;  /* 0x0000000000017941 */ /* 0x000fea0003800200 */
.L_x_2313:
[----:B------:R-:W-:-:S13]  /*2770*/  ISETP.GE.AND P1, PT, R105, UR9, PT ;  /* 0x0000000969007c0c */ /* 0x000fda000bf26270 */
[----:B------:R-:W-:Y:S05]  /*2780*/  @P1 BRA `(.L_x_2294) ;  /* 0x0000000000481947 */ /* 0x000fea0003800000 */
[----:B------:R-:W-:-:S04]  /*2790*/  IMAD R89, R137, UR9, R105 ;  /* 0x0000000989597c24 */ /* 0x000fc8000f8e0269 */
[----:B------:R-:W-:-:S03]  /*27a0*/  IMAD.WIDE R122, R89, 0x4, R122 ;  /* 0x00000004597a7825 */ /* 0x000fc600078e027a */
[----:B------:R-:W-:-:S04]  /*27b0*/  LOP3.LUT P1, RZ, R122, 0xf, RZ, 0xc0, !PT ;  /* 0x0000000f7aff7812 */ /* 0x000fc8000782c0ff */
[----:B------:R-:W-:-:S13]  /*27c0*/  ISETP.LT.U32.OR P1, PT, R135, 0x4, P1 ;  /* 0x000000048700780c */ /* 0x000fda0000f21470 */
[----:B------:R-:W-:Y:S05]  /*27d0*/  @!P1 BRA `(.L_x_2316) ;  /* 0x0000000000309947 */ /* 0x000fea0003800000 */
        /* <DEDUP_REMOVED lines=9> */
[----:B---3--:R-:W-:Y:S05]  /*2870*/  @!P1 BRA `(.L_x_2294) ;  /* 0x00000000000c9947 */ /* 0x008fea0003800000 */
[----:B------:R3:W5:Y:S01]  /*2880*/  LDG.E R91, desc[UR4][R122.64+0xc] ;  /* 0x00000c047a5b7981 */ /* 0x000762000c1e1900 */
[----:B------:R-:W-:Y:S05]  /*2890*/  BRA `(.L_x_2294) ;  /* 0x0000000000047947 */ /* 0x000fea0003800000 */
.L_x_2316:
[----:B------:R2:W5:Y:S02]  /*28a0*/  LDG.E.128 R88, desc[UR4][R122.64] ;  /* 0x000000047a587981 */ /* 0x000564000c1e1d00 */
.L_x_2294:
[----:B------:R-:W-:Y:S05]  /*28b0*/  BSYNC.RECONVERGENT B0 ;  /* 0x0000000000007941 */ /* 0x000fea0003800200 */
.L_x_2293:
        /* <DEDUP_REMOVED lines=48> */
.L_x_2318:
[----:B------:R-:W-:Y:S05]  /*2bc0*/  BSYNC.RECONVERGENT B0 ;  /* 0x0000000000007941 */ /* 0x000fea0003800200 */
.L_x_2317:
[----:B------:R-:W0:Y:S02]  /*2bd0*/  LDC R139, c[0x0][0x384] ;  /* 0x0000e100ff8b7b82 */ /* 0x000e240000000800 */
[----:B0-----:R-:W-:-:S13]  /*2be0*/  ISETP.NE.AND P1, PT, R139, 0x1, PT ;  /* 0x000000018b00780c */ /* 0x001fda0003f25270 */
        /* <DEDUP_REMOVED lines=12> */
.L_x_2319:
[----:B------:R-:W0:Y:S01]  /*2cb0*/  SHFL.DOWN PT, R114, R115, 0x10, 0x1f ;  /* 0x0a001f0073727f89 */ /* 0x000e2200000e0000 */
[----:B------:R-:W-:Y:S02]  /*2cc0*/  ISETP.NE.AND P2, PT, R26, RZ, PT ;  /* 0x000000ff1a00720c */ /* 0x000fe40003f45270 */
[C---:B------:R-:W-:Y:S02]  /*2cd0*/  LOP3.LUT P5, RZ, R109.reuse, 0x1, RZ, 0xc0, !PT ;  /* 0x000000016dff7812 */ /* 0x040fe400078ac0ff */
[----:B------:R-:W-:Y:S02]  /*2ce0*/  ISETP.NE.AND P4, PT, R92, RZ, PT ;  /* 0x000000ff5c00720c */ /* 0x000fe40003f85270 */
[----:B--23--:R-:W-:Y:S02]  /*2cf0*/  SEL R122, R120, R116, !P5 ;  /* 0x00000074787a7207 */ /* 0x00cfe40006800000 */
[----:B------:R-:W-:-:S04]  /*2d00*/  LOP3.LUT P3, R140, R109, 0x2, RZ, 0xc0, !PT ;  /* 0x000000026d8c7812 */ /* 0x000fc8000786c0ff */
[----:B------:R-:W-:Y:S01]  /*2d10*/  SEL R143, R139, RZ, !P3 ;  /* 0x000000ff8b8f7207 */ /* 0x000fe20005800000 */
[----:B0-----:R-:W-:Y:S01]  /*2d20*/  FADD R114, R114, R115 ;  /* 0x0000007372727221 */ /* 0x001fe20000000000 */
[----:B------:R-:W-:-:S04]  /*2d30*/  SEL R115, R113, R119, !P5 ;  /* 0x0000007771737207 */ /* 0x000fc80006800000 */
[----:B------:R-:W0:Y:S02]  /*2d40*/  SHFL.DOWN PT, R123, R114, 0x8, 0x1f ;  /* 0x09001f00727b7f89 */ /* 0x000e2400000e0000 */
[----:B0-----:R-:W-:Y:S01]  /*2d50*/  FADD R124, R114, R123 ;  /* 0x0000007b727c7221 */ /* 0x001fe20000000000 */
[----:B------:R-:W-:-:S04]  /*2d60*/  SEL R114, R112, R118, !P5 ;  /* 0x0000007670727207 */ /* 0x000fc80006800000 */
[----:B------:R-:W0:Y:S02]  /*2d70*/  SHFL.DOWN PT, R123, R124, 0x4, 0x1f ;  /* 0x08801f007c7b7f89 */ /* 0x000e2400000e0000 */
[----:B0-----:R-:W-:-:S05]  /*2d80*/  FADD R136, R124, R123 ;  /* 0x0000007b7c887221 */ /* 0x001fca0000000000 */
[----:B------:R-:W0:Y:S02]  /*2d90*/  SHFL.DOWN PT, R123, R136, 0x2, 0x1f ;  /* 0x08401f00887b7f89 */ /* 0x000e2400000e0000 */
[----:B0-----:R-:W-:Y:S01]  /*2da0*/  FADD R138, R136, R123 ;  /* 0x0000007b888a7221 */ /* 0x001fe20000000000 */
[----:B------:R-:W-:-:S04]  /*2db0*/  SEL R123, R121, R117, !P5 ;  /* 0x00000075797b7207 */ /* 0x000fc80006800000 */
[----:B------:R-:W0:Y:S02]  /*2dc0*/  SHFL.DOWN PT, R125, R138, 0x1, 0x1f ;  /* 0x08201f008a7d7f89 */ /* 0x000e2400000e0000 */
[----:B0-----:R-:W-:Y:S01]  /*2dd0*/  FADD R141, R138, R125 ;  /* 0x0000007d8a8d7221 */ /* 0x001fe20000000000 */
[----:B------:R-:W-:-:S05]  /*2de0*/  @!P2 IMAD.WIDE.U32 R124, R27, 0x4, R122 ;  /* 0x000000041b7ca825 */ /* 0x000fca00078e007a */
[----:B------:R0:W-:Y:S01]  /*2df0*/  @!P2 STG.E desc[UR4][R124.64], R141 ;  /* 0x0000008d7c00a986 */ /* 0x0001e2000c101904 */
[----:B------:R-:W-:Y:S05]  /*2e00*/  @P4 BRA `(.L_x_2321) ;  /* 0x0000000000304947 */ /* 0x000fea0003800000 */
[----:B------:R-:W-:Y:S02]  /*2e10*/  ISETP.NE.AND P2, PT, R143, -0x1, PT ;  /* 0xffffffff8f00780c */ /* 0x000fe40003f45270 */
[----:B0-----:R-:W-:Y:S01]  /*2e20*/  IADD3 R125, PT, PT, -R140, 0x1, RZ ;  /* 0x000000018c7d7810 */ /* 0x001fe20007ffe1ff */
[----:B------:R-:W-:Y:S06]  /*2e30*/  MEMBAR.ALL.GPU ;  /* 0x0000000000007992 */ /* 0x000fec000000a000 */
[----:B------:R-:W-:-:S00]  /*2e40*/  ERRBAR ;  /* 0x00000000000079ab */ /* 0x000fc00000000000 */
[----:B------:R-:W-:Y:S06]  /*2e50*/  CGAERRBAR ;  /* 0x00000000000075ab */ /* 0x000fec0000000000 */
[----:B------:R1:W-:Y:S01]  /*2e60*/  REDG.E.ADD.S32.STRONG.GPU desc[UR4][R114.64], R125 ;  /* 0x0000007d7200798e */ /* 0x0003e2000c12e304 */
[----:B------:R-:W-:Y:S05]  /*2e70*/  @!P2 BRA `(.L_x_2321) ;  /* 0x000000000014a947 */ /* 0x000fea0003800000 */
.L_x_2322:
[----:B------:R-:W2:Y:S04]  /*2e80*/  LDG.E.STRONG.GPU R124, desc[UR4][R114.64] ;  /* 0x00000004727c7981 */ /* 0x000ea8000c1ef900 */
[----:B--2---:R-:W-:Y:S01]  /*2e90*/  CCTL.IVALL ;  /* 0x00000000ff00798f */ /* 0x004fe20002000000 */
[----:B------:R-:W-:Y:S05]  /*2ea0*/  YIELD ;  /* 0x0000000000007946 */ /* 0x000fea0003800000 */
[----:B------:R-:W-:-:S13]  /*2eb0*/  ISETP.NE.AND P2, PT, R124, R143, PT ;  /* 0x0000008f7c00720c */ /* 0x000fda0003f45270 */
[----:B------:R-:W-:Y:S05]  /*2ec0*/  @P2 BRA `(.L_x_2322) ;  /* 0xfffffffc00ec2947 */ /* 0x000fea000383ffff */
.L_x_2321:
        /* <DEDUP_REMOVED lines=9> */
[----:B------:R-:W-:Y:S02]  /*2f60*/  IMAD.MOV.U32 R146, RZ, RZ, RZ ;  /* 0x000000ffff927224 */ /* 0x000fe400078e00ff */
[----:B0-----:R-:W-:Y:S02]  /*2f70*/  IMAD.MOV.U32 R125, RZ, RZ, R26 ;  /* 0x000000ffff7d7224 */ /* 0x001fe400078e001a */
[----:B------:R-:W-:-:S05]  /*2f80*/  IMAD.IADD R138, R114, 0x1, R139 ;  /* 0x00000001728a7824 */ /* 0x000fca00078e028b */
[C---:B------:R-:W-:Y:S02]  /*2f90*/  ISETP.GE.U32.AND P3, PT, R138.reuse, 0x1e0, PT ;  /* 0x000001e08a00780c */ /* 0x040fe40003f66070 */
[----:B------:R-:W-:-:S04]  /*2fa0*/  LEA.HI R124, R138, 0x1, RZ, 0x1b ;  /* 0x000000018a7c7811 */ /* 0x000fc800078fd8ff */
[----:B------:R-:W-:-:S07]  /*2fb0*/  LOP3.LUT P2, R136, R124, 0xf, RZ, 0xc0, !PT ;  /* 0x0000000f7c887812 */ /* 0x000fce000784c0ff */
[----:B------:R-:W-:Y:S06]  /*2fc0*/  @!P3 BRA `(.L_x_2326) ;  /* 0x0000000000bcb947 */ /* 0x000fec0003800000 */
[----:B------:R-:W-:Y:S01]  /*2fd0*/  MOV R125, R26 ;  /* 0x0000001a007d7202 */ /* 0x000fe20000000f00 */
[----:B------:R-:W-:Y:S01]  /*2fe0*/  IMAD.MOV.U32 R146, RZ, RZ, RZ ;  /* 0x000000ffff927224 */ /* 0x000fe200078e00ff */
[----:B------:R-:W-:Y:S02]  /*2ff0*/  LOP3.LUT R26, R92, 0x1f, RZ, 0xc0, !PT ;  /* 0x0000001f5c1a7812 */ /* 0x000fe400078ec0ff */
[----:B------:R-:W-:-:S03]  /*3000*/  LEA.HI R138, R138, 0x1, RZ, 0x1b ;  /* 0x000000018a8a7811 */ /* 0x000fc600078fd8ff */
[----:B------:R-:W-:Y:S01]  /*3010*/  IMAD.WIDE.U32 R114, R26, 0x4, R122 ;  /* 0x000000041a727825 */ /* 0x000fe200078e007a */
[----:B------:R-:W-:Y:S02]  /*3020*/  LOP3.LUT R138, R138, 0xffffff0, RZ, 0xc0, !PT ;  /* 0x0ffffff08a8a7812 */ /* 0x000fe400078ec0ff */
[----:B------:R-:W-:-:S03]  /*3030*/  IADD3 R114, P3, PT, R114, 0x400, RZ ;  /* 0x0000040072727810 */ /* 0x000fc60007f7e0ff */
[----:B------:R-:W-:Y:S02]  /*3040*/  IMAD.MOV R138, RZ, RZ, -R138 ;  /* 0x000000ffff8a7224 */ /* 0x000fe400078e0a8a */
[----:B------:R-:W-:-:S08]  /*3050*/  IMAD.X R115, RZ, RZ, R115, P3 ;  /* 0x000000ffff737224 */ /* 0x000fd000018e0673 */
.L_x_2327:
        /* <DEDUP_REMOVED lines=38> */
.L_x_2326:
[----:B------:R-:W-:Y:S05]  /*32c0*/  BSYNC.RECONVERGENT B1 ;  /* 0x0000000000017941 */ /* 0x000fea0003800200 */
.L_x_2325:
[----:B------:R-:W-:Y:S05]  /*32d0*/  @!P2 BRA `(.L_x_2324) ;  /* 0x0000000000d0a947 */ /* 0x000fea0003800000 */
[----:B------:R-:W-:Y:S01]  /*32e0*/  IADD3 R136, PT, PT, R136, -0x1, RZ ;  /* 0xffffffff88887810 */ /* 0x000fe20007ffe0ff */
[----:B------:R-:W-:Y:S03]  /*32f0*/  BSSY.RECONVERGENT B1, `(.L_x_2328) ;  /* 0x0000016000017945 */ /* 0x000fe60003800200 */
[----:B------:R-:W-:Y:S02]  /*3300*/  ISETP.GE.U32.AND P2, PT, R136, 0x7, PT ;  /* 0x000000078800780c */ /* 0x000fe40003f46070 */
[----:B------:R-:W-:-:S11]  /*3310*/  LOP3.LUT P3, R136, R124, 0x7, RZ, 0xc0, !PT ;  /* 0x000000077c887812 */ /* 0x000fd6000786c0ff */
        /* <DEDUP_REMOVED lines=19> */
.L_x_2329:
[----:B------:R-:W-:Y:S05]  /*3450*/  BSYNC.RECONVERGENT B1 ;  /* 0x0000000000017941 */ /* 0x000fea0003800200 */
.L_x_2328:
[----:B------:R-:W-:Y:S05]  /*3460*/  @!P3 BRA `(.L_x_2324) ;  /* 0x00000000006cb947 */ /* 0x000fea0003800000 */
[----:B------:R-:W-:Y:S01]  /*3470*/  VIADD R136, R136, 0xffffffff ;  /* 0xffffffff88887836 */ /* 0x000fe20000000000 */
[----:B------:R-:W-:Y:S01]  /*3480*/  BSSY.RECONVERGENT B1, `(.L_x_2330) ;  /* 0x000000e000017945 */ /* 0x000fe20003800200 */
[----:B------:R-:W-:-:S03]  /*3490*/  ISETP.NE.AND P3, PT, R127, RZ, PT ;  /* 0x000000ff7f00720c */ /* 0x000fc60003f65270 */
        /* <DEDUP_REMOVED lines=12> */
.L_x_2331:
[----:B------:R-:W-:Y:S05]  /*3560*/  BSYNC.RECONVERGENT B1 ;  /* 0x0000000000017941 */ /* 0x000fea0003800200 */
.L_x_2330:
        /* <DEDUP_REMOVED lines=11> */
.L_x_2324:
[----:B------:R-:W-:Y:S05]  /*3620*/  BSYNC.RECONVERGENT B0 ;  /* 0x0000000000007941 */ /* 0x000fea0003800200 */
.L_x_2323:
[----:B-1----:R-:W1:Y:S01]  /*3630*/  SHFL.BFLY PT, R115, R146, 0x1, 0x1f ;  /* 0x0c201f0092737f89 */ /* 0x002e6200000e0000 */
        /* <DEDUP_REMOVED lines=10> */
.L_x_2320:
[----:B------:R-:W-:Y:S01]  /*36e0*/  ISETP.LT.AND P0, PT, R137, UR8, !P0 ;  /* 0x0000000889007c0c */ /* 0x000fe2000c701270 */
[----:B------:R-:W-:Y:S01]  /*36f0*/  BSSY.RECONVERGENT B0, `(.L_x_2332) ;  /* 0x0000082000007945 */ /* 0x000fe20003800200 */
[----:B------:R-:W-:Y:S01]  /*3700*/  FMUL R136, R136, R23 ;  /* 0x0000001788887220 */ /* 0x000fe20000400000 */
[----:B------:R-:W-:-:S10]  /*3710*/  IMAD.MOV.U32 R114, RZ, RZ, RZ ;  /* 0x000000ffff727224 */ /* 0x000fd400078e00ff */
        /* <DEDUP_REMOVED lines=127> */
.L_x_2333:
[----:B------:R-:W-:Y:S05]  /*3f10*/  BSYNC.RECONVERGENT B0 ;  /* 0x0000000000007941 */ /* 0x000fea0003800200 */
.L_x_2332:
        /* <DEDUP_REMOVED lines=12> */
.L_x_2334:
[----:B------:R-:W0:Y:S01]  /*3fe0*/  SHFL.DOWN PT, R115, R114, 0x10, 0x1f ;  /* 0x0a001f0072737f89 */ /* 0x000e2200000e0000 */
[----:B------:R-:W-:Y:S02]  /*3ff0*/  ISETP.NE.AND P1, PT, R26, RZ, PT ;  /* 0x000000ff1a00720c */ /* 0x000fe40003f25270 */
[C---:B------:R-:W-:Y:S02]  /*4000*/  LOP3.LUT P2, RZ, R109.reuse, 0x1, RZ, 0xc0, !PT ;  /* 0x000000016dff7812 */ /* 0x040fe4000784c0ff */
[----:B------:R-:W-:Y:S02]  /*4010*/  ISETP.NE.AND P3, PT, R92, RZ, PT ;  /* 0x000000ff5c00720c */ /* 0x000fe40003f65270 */
[----:B------:R-:W-:-:S04]  /*4020*/  LOP3.LUT P4, R142, R109, 0x2, RZ, 0xc0, !PT ;  /* 0x000000026d8e7812 */ /* 0x000fc8000788c0ff */
[----:B------:R-:W-:Y:S01]  /*4030*/  SEL R143, R139, RZ, !P4 ;  /* 0x000000ff8b8f7207 */ /* 0x000fe20006000000 */
[----:B0-----:R-:W-:Y:S01]  /*4040*/  FADD R115, R115, R114 ;  /* 0x0000007273737221 */ /* 0x001fe20000000000 */
[----:B------:R-:W-:-:S04]  /*4050*/  SEL R114, R112, R118, !P2 ;  /* 0x0000007670727207 */ /* 0x000fc80005000000 */
[----:B------:R-:W0:Y:S02]  /*4060*/  SHFL.DOWN PT, R122, R115, 0x8, 0x1f ;  /* 0x09001f00737a7f89 */ /* 0x000e2400000e0000 */
[----:B0-----:R-:W-:Y:S01]  /*4070*/  FADD R124, R115, R122 ;  /* 0x0000007a737c7221 */ /* 0x001fe20000000000 */
[----:B------:R-:W-:Y:S02]  /*4080*/  SEL R122, R120, R116, !P2 ;  /* 0x00000074787a7207 */ /* 0x000fe40005000000 */
[----:B------:R-:W-:Y:S02]  /*4090*/  SEL R115, R113, R119, !P2 ;  /* 0x0000007771737207 */ /* 0x000fe40005000000 */
        /* <DEDUP_REMOVED lines=17> */
.L_x_2337:
[----:B------:R-:W2:Y:S04]  /*41b0*/  LDG.E.STRONG.GPU R124, desc[UR4][R114.64] ;  /* 0x00000004727c7981 */ /* 0x000ea8000c1ef900 */
[----:B--2---:R-:W-:Y:S01]  /*41c0*/  CCTL.IVALL ;  /* 0x00000000ff00798f */ /* 0x004fe20002000000 */
[----:B------:R-:W-:Y:S05]  /*41d0*/  YIELD ;  /* 0x0000000000007946 */ /* 0x000fea0003800000 */
[----:B------:R-:W-:-:S13]  /*41e0*/  ISETP.NE.AND P1, PT, R124, R143, PT ;  /* 0x0000008f7c00720c */ /* 0x000fda0003f25270 */
[----:B------:R-:W-:Y:S05]  /*41f0*/  @P1 BRA `(.L_x_2337) ;  /* 0xfffffffc00ec1947 */ /* 0x000fea000383ffff */
.L_x_2336:
        /* <DEDUP_REMOVED lines=16> */
[----:B------:R-:W-:Y:S01]  /*4300*/  LEA.HI R124, R114, 0x1, RZ, 0x1b ;  /* 0x00000001727c7811 */ /* 0x000fe200078fd8ff */
[----:B------:R-:W-:Y:S02]  /*4310*/  HFMA2 R148, -RZ, RZ, 0, 0 ;  /* 0x00000000ff947431 */ /* 0x000fe400000001ff */
[----:B------:R-:W-:Y:S02]  /*4320*/  IMAD.MOV.U32 R143, RZ, RZ, RZ ;  /* 0x000000ffff8f7224 */ /* 0x000fe400078e00ff */
[----:B------:R-:W-:Y:S01]  /*4330*/  IMAD.MOV.U32 R125, RZ, RZ, R26 ;  /* 0x000000ffff7d7224 */ /* 0x000fe200078e001a */
[----:B------:R-:W-:-:S07]  /*4340*/  LOP3.LUT R124, R124, 0xffffff0, RZ, 0xc0, !PT ;  /* 0x0ffffff07c7c7812 */ /* 0x000fce00078ec0ff */
.L_x_2342:
        /* <DEDUP_REMOVED lines=37> */
.L_x_2341:
[----:B------:R-:W-:Y:S05]  /*45a0*/  BSYNC.RECONVERGENT B1 ;  /* 0x0000000000017941 */ /* 0x000fea0003800200 */
.L_x_2340:
[----:B------:R-:W-:Y:S05]  /*45b0*/  @!P2 BRA `(.L_x_2339) ;  /* 0x0000000000d0a947 */ /* 0x000fea0003800000 */
[----:B------:R-:W-:Y:S01]  /*45c0*/  VIADD R139, R139, 0xffffffff ;  /* 0xffffffff8b8b7836 */ /* 0x000fe20000000000 */
[----:B------:R-:W-:Y:S01]  /*45d0*/  BSSY.RECONVERGENT B1, `(.L_x_2343) ;  /* 0x0000016000017945 */ /* 0x000fe20003800200 */
[----:B------:R-:W-:-:S03]  /*45e0*/  LOP3.LUT P2, R138, R138, 0x7, RZ, 0xc0, !PT ;  /* 0x000000078a8a7812 */ /* 0x000fc6000784c0ff */
        /* <DEDUP_REMOVED lines=20> */
.L_x_2344:
[----:B------:R-:W-:Y:S05]  /*4730*/  BSYNC.RECONVERGENT B1 ;  /* 0x0000000000017941 */ /* 0x000fea0003800200 */
.L_x_2343:
        /* <DEDUP_REMOVED lines=11> */
[----:B------:R-:W-:Y:S01]  /*47f0*/  IADD3 R125, PT, PT, R125, 0x80, RZ ;  /* 0x000000807d7d7810 */ /* 0x000fe20007ffe0ff */
[----:B--2---:R-:W-:-:S04]  /*4800*/  FADD R139, R148, R139 ;  /* 0x0000008b948b7221 */ /* 0x004fc80000000000 */
[----:B---3--:R-:W-:-:S04]  /*4810*/  FADD R124, R139, R124 ;  /* 0x0000007c8b7c7221 */ /* 0x008fc80000000000 */
[----:B----4-:R-:W-:-:S04]  /*4820*/  FADD R124, R124, R141 ;  /* 0x0000008d7c7c7221 */ /* 0x010fc80000000000 */
[----:B------:R-:W-:-:S07]  /*4830*/  FADD R148, R124, R143 ;  /* 0x0000008f7c947221 */ /* 0x000fce0000000000 */
.L_x_2346:
[----:B------:R-:W-:Y:S05]  /*4840*/  BSYNC.RECONVERGENT B1 ;  /* 0x0000000000017941 */ /* 0x000fea0003800200 */
.L_x_2345:
        /* <DEDUP_REMOVED lines=11> */
.L_x_2339:
[----:B------:R-:W-:Y:S05]  /*4900*/  BSYNC.RECONVERGENT B0 ;  /* 0x0000000000007941 */ /* 0x000fea0003800200 */
.L_x_2338:
        /* <DEDUP_REMOVED lines=11> */
.L_x_2335:
[----:B------:R-:W0:Y:S01]  /*49c0*/  LDCU UR7, c[0x0][0x3d8] ;  /* 0x00007b00ff0777ac */ /* 0x000e220008000800 */
[----:B------:R-:W-:Y:S01]  /*49d0*/  IMAD.SHL.U32 R115, R27, 0x20, RZ ;  /* 0x000000201b737824 */ /* 0x000fe200078e00ff */
[----:B------:R-:W-:Y:S04]  /*49e0*/  BSSY.RECONVERGENT B0, `(.L_x_2347) ;  /* 0x0000245000007945 */ /* 0x000fe80003800200 */
[----:B------:R-:W-:-:S04]  /*49f0*/  LOP3.LUT P1, RZ, R115, R26, RZ, 0xfc, !PT ;  /* 0x0000001a73ff7212 */ /* 0x000fc8000782fcff */
        /* <DEDUP_REMOVED lines=41> */
.L_x_2350:
[----:B------:R-:W-:Y:S01]  /*4c90*/  VIADD R114, R24, 0x1 ;  /* 0x0000000118727836 */ /* 0x000fe20000000000 */
[-C--:B------:R-:W-:Y:S01]  /*4ca0*/  FMNMX R20, R20, |R125|.reuse, !PT ;  /* 0x4000007d14147209 */ /* 0x080fe20007800000 */
[----:B------:R-:W-:Y:S02]  /*4cb0*/  VIADD R115, R24, 0x2 ;  /* 0x0000000218737836 */ /* 0x000fe40000000000 */
[----:B------:R-:W-:Y:S01]  /*4cc0*/  FMUL R125, R22, R125 ;  /* 0x0000007d167d7220 */ /* 0x000fe20000400000 */
[----:B------:R-:W-:Y:S02]  /*4cd0*/  ISETP.GE.AND P0, PT, R114, UR9, PT ;  /* 0x0000000972007c0c */ /* 0x000fe4000bf06270 */
[----:B------:R-:W-:Y:S02]  /*4ce0*/  IADD3 R114, PT, PT, R24, 0x3, RZ ;  /* 0x0000000318727810 */ /* 0x000fe40007ffe0ff */
[----:B------:R-:W-:Y:S02]  /*4cf0*/  ISETP.GE.AND P1, PT, R115, UR9, PT ;  /* 0x0000000973007c0c */ /* 0x000fe4000bf26270 */
[----:B------:R-:W-:-:S07]  /*4d00*/  ISETP.GE.AND P2, PT, R114, UR9, PT ;  /* 0x0000000972007c0c */ /* 0x000fce000bf46270 */
[-C--:B------:R-:W-:Y:S01]  /*4d10*/  @!P0 FMNMX R20, R20, |R139|.reuse, !PT ;  /* 0x4000008b14148209 */ /* 0x080fe20007800000 */
[----:B------:R-:W-:-:S03]  /*4d20*/  @!P0 FMUL R139, R22, R139 ;  /* 0x0000008b168b8220 */ /* 0x000fc60000400000 */
[-C--:B------:R-:W-:Y:S01]  /*4d30*/  @!P1 FMNMX R20, R20, |R141|.reuse, !PT ;  /* 0x4000008d14149209 */ /* 0x080fe20007800000 */
[----:B------:R-:W-:-:S03]  /*4d40*/  @!P1 FMUL R141, R22, R141 ;  /* 0x0000008d168d9220 */ /* 0x000fc60000400000 */
[-C--:B------:R-:W-:Y:S01]  /*4d50*/  @!P2 FMNMX R20, R20, |R143|.reuse, !PT ;  /* 0x4000008f1414a209 */ /* 0x080fe20007800000 */
[----:B------:R-:W-:-:S07]  /*4d60*/  @!P2 FMUL R143, R22, R143 ;  /* 0x0000008f168fa220 */ /* 0x000fce0000400000 */
.L_x_2351:
[----:B------:R-:W-:Y:S05]  /*4d70*/  BSYNC.RECONVERGENT B1 ;  /* 0x0000000000017941 */ /* 0x000fea0003800200 */
.L_x_2349:
[----:B------:R-:W0:Y:S01]  /*4d80*/  LDC.64 R114, c[0x0][0x3c8] ;  /* 0x0000f200ff727b82 */ /* 0x000e220000000a00 */
[----:B------:R-:W-:Y:S01]  /*4d90*/  IMAD R123, R137, UR9, R24 ;  /* 0x00000009897b7c24 */ /* 0x000fe2000f8e0218 */
[----:B------:R-:W-:Y:S01]  /*4da0*/  ISETP.GT.U32.AND P1, PT, R107, 0x3, PT ;  /* 0x000000036b00780c */ /* 0x000fe20003f24070 */
[----:B------:R1:W2:Y:S01]  /*4db0*/  F2F.BF16.F32 R145, R125 ;  /* 0x0000007d00917304 */ /* 0x0002a20000202000 */
[----:B------:R-:W-:Y:S07]  /*4dc0*/  BSSY.RECONVERGENT B1, `(.L_x_2352) ;  /* 0x0000016000017945 */ /* 0x000fee0003800200 */
        /* <DEDUP_REMOVED lines=16> */
.L_x_2353:
[----:B------:R-:W-:-:S04]  /*4ed0*/  IMAD.WIDE.U32 R124, R139, 0x10000, RZ ;  /* 0x000100008b7c7825 */ /* 0x000fc800078e00ff */
[----:B0-----:R-:W-:Y:S01]  /*4ee0*/  IMAD.U32 R139, R143, 0x10000, RZ ;  /* 0x000100008f8b7824 */ /* 0x001fe200078e00ff */
[----:B------:R-:W-:-:S04]  /*4ef0*/  LOP3.LUT R124, R124, R145, RZ, 0xfc, !PT ;  /* 0x000000917c7c7212 */ /* 0x000fc800078efcff */
[----:B------:R-:W-:-:S05]  /*4f00*/  LOP3.LUT R125, R125, R139, R141, 0xfe, !PT ;  /* 0x0000008b7d7d7212 */ /* 0x000fca00078efe8d */
[----:B------:R2:W-:Y:S02]  /*4f10*/  STG.E.64 desc[UR4][R122.64], R124 ;  /* 0x0000007c7a007986 */ /* 0x0005e4000c101b04 */
.L_x_2354:
[----:B------:R-:W-:Y:S05]  /*4f20*/  BSYNC.RECONVERGENT B1 ;  /* 0x0000000000017941 */ /* 0x000fea0003800200 */
.L_x_2352:
[----:B------:R-:W-:-:S04]  /*4f30*/  ISETP.GE.AND P0, PT, R96, UR9, PT ;  /* 0x0000000960007c0c */ /* 0x000fc8000bf06270 */
[----:B------:R-:W-:-:S13]  /*4f40*/  ISETP.GE.OR P0, PT, R137, UR8, P0 ;  /* 0x0000000889007c0c */ /* 0x000fda0008706670 */
[----:B------:R-:W-:Y:S05]  /*4f50*/  @P0 BRA `(.L_x_2348) ;  /* 0x0000001c00b40947 */ /* 0x000fea0003800000 */
[--C-:B-12---:R-:W-:Y:S01]  /*4f60*/  FADD R123, R64, -R136.reuse ;  /* 0x80000088407b7221 */ /* 0x106fe20000000000 */
        /* <DEDUP_REMOVED lines=9> */
[----:B0-----:R-:W-:Y:S01]  /*5000*/  FFMA R143, R15, R124, R34 ;  /* 0x0000007c0f8f7223 */ /* 0x001fe20000000022 */
        /* <DEDUP_REMOVED lines=23> */
.L_x_2356:
[----:B------:R-:W-:Y:S01]  /*5180*/  VIADD R123, R96, 0x1 ;  /* 0x00000001607b7836 */ /* 0x000fe20000000000 */
[----:B------:R-:W-:Y:S01]  /*5190*/  FMNMX R20, R20, |R139|, !PT ;  /* 0x4000008b14147209 */ /* 0x000fe20007800000 */
[----:B------:R-:W-:-:S03]  /*51a0*/  VIADD R122, R96, 0x2 ;  /* 0x00000002607a7836 */ /* 0x000fc60000000000 */
[----:B------:R-:W-:Y:S02]  /*51b0*/  ISETP.GE.AND P2, PT, R123, UR9, PT ;  /* 0x000000097b007c0c */ /* 0x000fe4000bf46270 */
[----:B------:R-:W-:Y:S02]  /*51c0*/  ISETP.GE.AND P1, PT, R122, UR9, PT ;  /* 0x000000097a007c0c */ /* 0x000fe4000bf26270 */
[----:B------:R-:W-:-:S04]  /*51d0*/  IADD3 R122, PT, PT, R96, 0x3, RZ ;  /* 0x00000003607a7810 */ /* 0x000fc80007ffe0ff */
[----:B------:R-:W-:-:S05]  /*51e0*/  ISETP.GE.AND P0, PT, R122, UR9, PT ;  /* 0x000000097a007c0c */ /* 0x000fca000bf06270 */
[----:B------:R-:W-:-:S04]  /*51f0*/  @!P2 FMNMX R20, |R141|, R20, !PT ;  /* 0x000000148d14a209 */ /* 0x000fc80007800200 */
[----:B------:R-:W-:-:S04]  /*5200*/  @!P1 FMNMX R20, |R143|, R20, !PT ;  /* 0x000000148f149209 */ /* 0x000fc80007800200 */
[----:B------:R-:W-:-:S07]  /*5210*/  @!P0 FMNMX R20, R20, |R145|, !PT ;  /* 0x4000009114148209 */ /* 0x000fce0007800000 */
.L_x_2357:
[----:B------:R-:W-:Y:S05]  /*5220*/  BSYNC.RECONVERGENT B1 ;  /* 0x0000000000017941 */ /* 0x000fea0003800200 */
.L_x_2355:
[----:B------:R-:W-:Y:S01]  /*5230*/  IMAD R123, R137, UR9, R96 ;  /* 0x00000009897b7c24 */ /* 0x000fe2000f8e0260 */
[----:B------:R-:W0:Y:S01]  /*5240*/  F2F.BF16.F32 R141, R141 ;  /* 0x0000008d008d7304 */ /* 0x000e220000202000 */
[----:B------:R-:W-:Y:S01]  /*5250*/  BSSY.RECONVERGENT B1, `(.L_x_2358) ;  /* 0x0000016000017945 */ /* 0x000fe20003800200 */
[----:B------:R-:W-:Y:S01]  /*5260*/  ISETP.GE.AND P4, PT, R102, UR9, PT ;  /* 0x0000000966007c0c */ /* 0x000fe2000bf86270 */
        /* <DEDUP_REMOVED lines=20> */
.L_x_2359:
[----:B------:R-:W-:Y:S05]  /*53b0*/  BSYNC.RECONVERGENT B1 ;  /* 0x0000000000017941 */ /* 0x000fea0003800200 */
.L_x_2358:
        /* <DEDUP_REMOVED lines=35> */
.L_x_2361:
        /* <DEDUP_REMOVED lines=10> */
.L_x_2362:
[----:B------:R-:W-:Y:S05]  /*5690*/  BSYNC.RECONVERGENT B1 ;  /* 0x0000000000017941 */ /* 0x000fea0003800200 */
.L_x_2360:
        /* <DEDUP_REMOVED lines=24> */
.L_x_2364:
[----:B------:R-:W-:Y:S05]  /*5820*/  BSYNC.RECONVERGENT B1 ;  /* 0x0000000000017941 */ /* 0x000fea0003800200 */
.L_x_2363:
        /* <DEDUP_REMOVED lines=35> */
.L_x_2366:
        /* <DEDUP_REMOVED lines=10> */
.L_x_2367:
[----:B------:R-:W-:Y:S05]  /*5b00*/  BSYNC.RECONVERGENT B1 ;  /* 0x0000000000017941 */ /* 0x000fea0003800200 */
.L_x_2365:
        /* <DEDUP_REMOVED lines=24> */
.L_x_2369:
[----:B------:R-:W-:Y:S05]  /*5c90*/  BSYNC.RECONVERGENT B1 ;  /* 0x0000000000017941 */ /* 0x000fea0003800200 */
.L_x_2368:
        /* <DEDUP_REMOVED lines=35> */
.L_x_2371:
        /* <DEDUP_REMOVED lines=10> */
.L_x_2372:
[----:B------:R-:W-:Y:S05]  /*5f70*/  BSYNC.RECONVERGENT B1 ;  /* 0x0000000000017941 */ /* 0x000fea0003800200 */
.L_x_2370:
        /* <DEDUP_REMOVED lines=24> */
.L_x_2374:
[----:B------:R-:W-:Y:S05]  /*6100*/  BSYNC.RECONVERGENT B1 ;  /* 0x0000000000017941 */ /* 0x000fea0003800200 */
.L_x_2373:
        /* <DEDUP_REMOVED lines=35> */
.L_x_2376:
[C---:B------:R-:W-:Y:S01]  /*6340*/  VIADD R123, R128.reuse, 0x1 ;  /* 0x00000001807b7836 */ /* 0x040fe20000000000 */
[----:B------:R-:W-:Y:S02]  /*6350*/  IADD3 R122, PT, PT, R128, 0x2, RZ ;  /* 0x00000002807a7810 */ /* 0x000fe40007ffe0ff */
        /* <DEDUP_REMOVED lines=8> */
.L_x_2377:
[----:B------:R-:W-:Y:S05]  /*63e0*/  BSYNC.RECONVERGENT B1 ;  /* 0x0000000000017941 */ /* 0x000fea0003800200 */
.L_x_2375:
        /* <DEDUP_REMOVED lines=24> */
.L_x_2379:
[----:B------:R-:W-:Y:S05]  /*6570*/  BSYNC.RECONVERGENT B1 ;  /* 0x0000000000017941 */ /* 0x000fea0003800200 */
.L_x_2378:
        /* <DEDUP_REMOVED lines=35> */
.L_x_2381:
[C---:B------:R-:W-:Y:S01]  /*67b0*/  IADD3 R123, PT, PT, R130.reuse, 0x1, RZ ;  /* 0x00000001827b7810 */ /* 0x040fe20007ffe0ff */
[----:B------:R-:W-:Y:S01]  /*67c0*/  VIADD R122, R130, 0x2 ;  /* 0x00000002827a7836 */ /* 0x000fe20000000000 */
        /* <DEDUP_REMOVED lines=8> */
.L_x_2382:
[----:B------:R-:W-:Y:S05]  /*6850*/  BSYNC.RECONVERGENT B1 ;  /* 0x0000000000017941 */ /* 0x000fea0003800200 */
.L_x_2380:
        /* <DEDUP_REMOVED lines=24> */
.L_x_2384:
[----:B------:R-:W-:Y:S05]  /*69e0*/  BSYNC.RECONVERGENT B1 ;  /* 0x0000000000017941 */ /* 0x000fea0003800200 */
.L_x_2383:
        /* <DEDUP_REMOVED lines=35> */
.L_x_2386:
        /* <DEDUP_REMOVED lines=10> */
.L_x_2387:
[----:B------:R-:W-:Y:S05]  /*6cc0*/  BSYNC.RECONVERGENT B1 ;  /* 0x0000000000017941 */ /* 0x000fea0003800200 */
.L_x_2385:
[----:B------:R-:W-:Y:S01]  /*6cd0*/  IMAD R137, R137, UR9, R105 ;  /* 0x0000000989897c24 */ /* 0x000fe2000f8e0269 */
[----:B------:R-:W0:Y:S03]  /*6ce0*/  F2F.BF16.F32 R139, R139 ;  /* 0x0000008b008b7304 */ /* 0x000e260000202000 */
        /* <DEDUP_REMOVED lines=20> */
.L_x_2348:
[----:B------:R-:W-:Y:S05]  /*6e30*/  BSYNC.RECONVERGENT B0 ;  /* 0x0000000000007941 */ /* 0x000fea0003800200 */
.L_x_2347:
[----:B0--34-:R-:W0:Y:S02]  /*6e40*/  LDC R114, c[0x0][0x380] ;  /* 0x0000e000ff727b82 */ /* 0x019e240000000800 */
[----:B0-----:R-:W-:-:S05]  /*6e50*/  IMAD R25, R114, 0x4, R25 ;  /* 0x0000000472197824 */ /* 0x001fca00078e0219 */
[----:B------:R-:W-:-:S13]  /*6e60*/  ISETP.GE.AND P0, PT, R25, UR8, PT ;  /* 0x0000000819007c0c */ /* 0x000fda000bf06270 */
[----:B------:R-:W-:Y:S05]  /*6e70*/  @!P0 BRA `(.L_x_2388) ;  /* 0xffffffac00d88947 */ /* 0x000fea000383ffff */
.L_x_2292:
[----:B------:R-:W0:Y:S02]  /*6e80*/  LDCU.64 UR6, c[0x0][0x3f8] ;  /* 0x00007f00ff0677ac */ /* 0x000e240008000a00 */
[----:B0-----:R-:W-:-:S04]  /*6e90*/  UISETP.NE.U32.AND UP0, UPT, UR6, URZ, UPT ;  /* 0x000000ff0600728c */ /* 0x001fc8000bf05070 */
[----:B------:R-:W-:-:S09]  /*6ea0*/  UISETP.NE.AND.EX UP0, UPT, UR7, URZ, UPT, UP0 ;  /* 0x000000ff0700728c */ /* 0x000fd2000bf05300 */
[----:B------:R-:W-:Y:S05]  /*6eb0*/  BRA.U !UP0, `(.L_x_2389) ;  /* 0x0000000108a07547 */ /* 0x000fea000b800000 */
[----:B------:R-:W0:Y:S01]  /*6ec0*/  SHFL.DOWN PT, R3, R20, 0x10, 0x1f ;  /* 0x0a001f0014037f89 */ /* 0x000e2200000e0000 */
[----:B------:R-:W-:Y:S01]  /*6ed0*/  ISETP.NE.AND P0, PT, R26, RZ, PT ;  /* 0x000000ff1a00720c */ /* 0x000fe20003f05270 */
[----:B------:R-:W-:-:S12]  /*6ee0*/  BSSY B0, `(.L_x_2389) ;  /* 0x0000025000007945 */ /* 0x000fd80003800000 */
[----:B-----5:R-:W3:Y:S01]  /*6ef0*/  @!P0 S2R R9, SR_CgaCtaId ;  /* 0x0000000000098919 */ /* 0x020ee20000008800 */
[----:B------:R-:W-:Y:S02]  /*6f00*/  @!P0 MOV R6, 0x400 ;  /* 0x0000040000068802 */ /* 0x000fe40000000f00 */
[----:B------:R-:W-:-:S04]  /*6f10*/  @!P0 SHF.R.U32.HI R4, RZ, 0x3, R92 ;  /* 0x00000003ff048819 */ /* 0x000fc8000001165c */
[----:B------:R-:W-:Y:S02]  /*6f20*/  @!P0 LOP3.LUT R4, R4, 0x7c, RZ, 0xc0, !PT ;  /* 0x0000007c04048812 */ /* 0x000fe400078ec0ff */
[----:B0-----:R-:W-:-:S05]  /*6f30*/  FMNMX R3, R3, R20, !PT ;  /* 0x0000001403037209 */ /* 0x001fca0007800000 */
[----:B------:R-:W0:Y:S02]  /*6f40*/  SHFL.DOWN PT, R0, R3, 0x8, 0x1f ;  /* 0x09001f0003007f89 */ /* 0x000e2400000e0000 */
[----:B0-----:R-:W-:Y:S02]  /*6f50*/  FMNMX R0, R3, R0, !PT ;  /* 0x0000000003007209 */ /* 0x001fe40007800000 */
[----:B---3--:R-:W-:-:S03]  /*6f60*/  @!P0 LEA R3, R9, R6, 0x18 ;  /* 0x0000000609038211 */ /* 0x008fc600078ec0ff */
[----:B------:R-:W0:Y:S01]  /*6f70*/  SHFL.DOWN PT, R5, R0, 0x4, 0x1f ;  /* 0x08801f0000057f89 */ /* 0x000e2200000e0000 */
[----:B------:R-:W-:Y:S02]  /*6f80*/  @!P0 IADD3 R3, PT, PT, R4, R3, RZ ;  /* 0x0000000304038210 */ /* 0x000fe40007ffe0ff */
        /* <DEDUP_REMOVED lines=16> */
[----:B------:R0:W3:Y:S01]  /*7090*/  @!P0 LDS R0, [R2] ;  /* 0x0000000002008984 */ /* 0x0000e20000000800 */
[----:B------:R-:W-:Y:S05]  /*70a0*/  BRA.DIV UR6, `(.L_x_2391) ;  /* 0x0000000206847947 */ /* 0x000fea000b800000 */
[----:B---3--:R-:W3:Y:S02]  /*70b0*/  SHFL.DOWN PT, R3, R0, 0x2, 0x1f ;  /* 0x08401f0000037f89 */ /* 0x008ee400000e0000 */
[----:B---3--:R-:W-:-:S05]  /*70c0*/  FMNMX R3, R3, R0, !PT ;  /* 0x0000000003037209 */ /* 0x008fca0007800000 */
[----:B0-----:R0:W3:Y:S02]  /*70d0*/  SHFL.DOWN PT, R2, R3, 0x1, 0x1f ;  /* 0x08201f0003027f89 */ /* 0x0010e400000e0000 */
.L_x_2396:
[----:B------:R-:W-:Y:S02]  /*70e0*/  ISETP.NE.AND P0, PT, R92, RZ, PT ;  /* 0x000000ff5c00720c */ /* 0x000fe40003f05270 */
[----:B---3--:R-:W-:-:S11]  /*70f0*/  FMNMX R5, R3, R2, !PT ;  /* 0x0000000203057209 */ /* 0x008fd60007800000 */
[----:B------:R-:W-:Y:S05]  /*7100*/  @P0 BRA `(.L_x_2390) ;  /* 0x0000000000080947 */ /* 0x000fea0003800000 */
[----:B0-----:R-:W0:Y:S02]  /*7110*/  LDC.64 R2, c[0x0][0x3f8] ;  /* 0x0000fe00ff027b82 */ /* 0x001e240000000a00 */
[----:B0-----:R3:W-:Y:S02]  /*7120*/  REDG.E.MAX.S32.STRONG.GPU desc[UR4][R2.64], R5 ;  /* 0x000000050200798e */ /* 0x0017e4000d12e304 */
.L_x_2390:
[----:B------:R-:W-:Y:S05]  /*7130*/  BSYNC B0 ;  /* 0x0000000000007941 */ /* 0x000fea0003800000 */
.L_x_2389:
[----:B------:R-:W4:Y:S02]  /*7140*/  LDCU.U8 UR6, c[0x0][0x404] ;  /* 0x00008080ff0677ac */ /* 0x000f240008000000 */
[----:B----4-:R-:W-:-:S13]  /*7150*/  ISETP.NE.AND P0, PT, RZ, UR6, PT ;  /* 0x00000006ff007c0c */ /* 0x010fda000bf05270 */
[----:B------:R-:W-:Y:S05]  /*7160*/  @!P0 EXIT ;  /* 0x000000000000894d */ /* 0x000fea0003800000 */
[----:B------:R-:W4:Y:S01]  /*7170*/  S2UR UR8, SR_CTAID.X ;  /* 0x00000000000879c3 */ /* 0x000f220000002500 */
[----:B------:R-:W0:Y:S02]  /*7180*/  LDCU.64 UR6, c[0x0][0x3f0] ;  /* 0x00007e00ff0677ac */ /* 0x000e240008000a00 */
[----:B0-----:R-:W-:Y:S02]  /*7190*/  ISETP.EQ.U32.AND P1, PT, RZ, UR6, PT ;  /* 0x00000006ff007c0c */ /* 0x001fe4000bf22070 */
[----:B----4-:R-:W-:-:S04]  /*71a0*/  LOP3.LUT P0, RZ, R92, UR8, RZ, 0xfc, !PT ;  /* 0x000000085cff7c12 */ /* 0x010fc8000f80fcff */
[----:B------:R-:W-:-:S13]  /*71b0*/  ISETP.EQ.OR.EX P0, PT, RZ, UR7, P0, P1 ;  /* 0x00000007ff007c0c */ /* 0x000fda0008702710 */
[----:B------:R-:W-:Y:S05]  /*71c0*/  @P0 EXIT ;  /* 0x000000000000094d */ /* 0x000fea0003800000 */
[----:B-----5:R-:W-:-:S05]  /*71d0*/  VIADD R0, R22, 0x1800000 ;  /* 0x0180000016007836 */ /* 0x020fca0000000000 */
[----:B------:R-:W-:-:S04]  /*71e0*/  LOP3.LUT R0, R0, 0x7f800000, RZ, 0xc0, !PT ;  /* 0x7f80000000007812 */ /* 0x000fc800078ec0ff */
[----:B------:R-:W-:-:S13]  /*71f0*/  ISETP.GT.U32.AND P0, PT, R0, 0x1ffffff, PT ;  /* 0x01ffffff0000780c */ /* 0x000fda0003f04070 */
[----:B------:R-:W-:Y:S05]  /*7200*/  @P0 BRA `(.L_x_2392) ;  /* 0x0000000000100947 */ /* 0x000fea0003800000 */
[----:B------:R-:W-:-:S07]  /*7210*/  MOV R4, 0x7230 ;  /* 0x0000723000047802 */ /* 0x000fce0000000f00 */
[----:B-123--:R-:W-:Y:S05]  /*7220*/  CALL.REL.NOINC `($__internal_10_$__cuda_sm20_rcp_rn_f32_slowpath) ;  /* 0x00000000005c7944 */ /* 0x00efea0003c00000 */
[----:B------:R-:W-:Y:S01]  /*7230*/  IMAD.MOV.U32 R5, RZ, RZ, R23 ;  /* 0x000000ffff057224 */ /* 0x000fe200078e0017 */
[----:B------:R-:W-:Y:S06]  /*7240*/  BRA `(.L_x_2393) ;  /* 0x0000000000107947 */ /* 0x000fec0003800000 */
.L_x_2392:
[----:B---3--:R-:W0:Y:S02]  /*7250*/  MUFU.RCP R5, R22 ;  /* 0x0000001600057308 */ /* 0x008e240000001000 */
[----:B0-----:R-:W-:-:S04]  /*7260*/  FFMA R0, R22, R5, -1 ;  /* 0xbf80000016007423 */ /* 0x001fc80000000005 */
[----:B------:R-:W-:-:S04]  /*7270*/  FADD.FTZ R0, -R0, -RZ ;  /* 0x800000ff00007221 */ /* 0x000fc80000010100 */
[----:B------:R-:W-:-:S07]  /*7280*/  FFMA R5, R5, R0, R5 ;  /* 0x0000000005057223 */ /* 0x000fce0000000005 */
.L_x_2393:
[----:B------:R-:W0:Y:S02]  /*7290*/  LDC.64 R2, c[0x0][0x3f0] ;  /* 0x0000fc00ff027b82 */ /* 0x000e240000000a00 */
[----:B0-----:R-:W-:Y:S01]  /*72a0*/  STG.E desc[UR4][R2.64], R5 ;  /* 0x0000000502007986 */ /* 0x001fe2000c101904 */
[----:B------:R-:W-:Y:S05]  /*72b0*/  EXIT ;  /* 0x000000000000794d */ /* 0x000fea0003800000 */
.L_x_2391:
[----:B------:R-:W-:Y:S02]  /*72c0*/  HFMA2 R7, -RZ, RZ, 0, 1.847743988037109375e-06 ;  /* 0x0000001fff077431 */ /* 0x000fe400000001ff */
[----:B------:R-:W-:Y:S02]  /*72d0*/  IMAD.MOV.U32 R5, RZ, RZ, 0x2 ;  /* 0x00000002ff057424 */ /* 0x000fe400078e00ff */
[----:B------:R-:W-:-:S07]  /*72e0*/  IMAD.MOV.U32 R4, RZ, RZ, -0x1 ;  /* 0xffffffffff047424 */ /* 0x000fce00078e00ff */
[----:B0123--:R-:W-:Y:S05]  /*72f0*/  WARPSYNC.COLLECTIVE R4, `(.L_x_2394) ;  /* 0x0000000004087348 */ /* 0x00ffea0003c00000 */
[----:B0--3--:R0:W3:Y:S02]  /*7300*/  SHFL.DOWN P0, R2, R0, R5, R7 ;  /* 0x0800000500027389 */ /* 0x0090e40000000007 */
[----:B0123--:R-:W-:Y:S05]  /*7310*/  ENDCOLLECTIVE ;  /* 0x000000000000791b */ /* 0x00ffea0003800000 */
.L_x_2394:
[----:B------:R-:W-:Y:S02]  /*7320*/  IMAD.MOV.U32 R5, RZ, RZ, 0x1 ;  /* 0x00000001ff057424 */ /* 0x000fe400078e00ff */
[----:B------:R-:W-:-:S05]  /*7330*/  IMAD.MOV.U32 R3, RZ, RZ, R2 ;  /* 0x000000ffff037224 */ /* 0x000fca00078e0002 */
[----:B------:R-:W-:-:S05]  /*7340*/  FMNMX R3, R3, R0, !PT ;  /* 0x0000000003037209 */ /* 0x000fca0007800000 */
[----:B------:R-:W-:-:S07]  /*7350*/  IMAD.MOV.U32 R0, RZ, RZ, R3 ;  /* 0x000000ffff007224 */ /* 0x000fce00078e0003 */
[----:B------:R-:W-:Y:S05]  /*7360*/  WARPSYNC.COLLECTIVE R4, `(.L_x_2395) ;  /* 0x0000000004087348 */ /* 0x000fea0003c00000 */
[----:B------:R0:W1:Y:S02]  /*7370*/  SHFL.DOWN P0, R2, R0, R5, R7 ;  /* 0x0800000500027389 */ /* 0x0000640000000007 */
[----:B01----:R-:W-:Y:S05]  /*7380*/  ENDCOLLECTIVE ;  /* 0x000000000000791b */ /* 0x003fea0003800000 */
.L_x_2395:
[----:B------:R-:W-:Y:S05]  /*7390*/  BRA `(.L_x_2396) ;  /* 0xfffffffc00507947 */ /* 0x000fea000383ffff */
        .weak           $__internal_10_$__cuda_sm20_rcp_rn_f32_slowpath
        .type           $__internal_10_$__cuda_sm20_rcp_rn_f32_slowpath,@function
        .size           $__internal_10_$__cuda_sm20_rcp_rn_f32_slowpath,(.L_x_12878 - $__internal_10_$__cuda_sm20_rcp_rn_f32_slowpath)
$__internal_10_$__cuda_sm20_rcp_rn_f32_slowpath:
[----:B------:R-:W-:-:S05]  /*73a0*/  IMAD.SHL.U32 R0, R22, 0x2, RZ ;  /* 0x0000000216007824 */ /* 0x000fca00078e00ff */
[----:B------:R-:W-:-:S04]  /*73b0*/  SHF.R.U32.HI R18, RZ, 0x18, R0 ;  /* 0x00000018ff127819 */ /* 0x000fc80000011600 */
[----:B------:R-:W-:-:S13]  /*73c0*/  ISETP.NE.U32.AND P0, PT, R18, RZ, PT ;  /* 0x000000ff1200720c */ /* 0x000fda0003f05070 */
[----:B------:R-:W-:Y:S05]  /*73d0*/  @P0 BRA `(.L_x_2397) ;  /* 0x0000000000280947 */ /* 0x000fea0003800000 */
[----:B------:R-:W-:-:S04]  /*73e0*/  SHF.L.U32 R0, R22, 0x1, RZ ;  /* 0x0000000116007819 */ /* 0x000fc800000006ff */
        /* <DEDUP_REMOVED lines=9> */
.L_x_2397:
        /* <DEDUP_REMOVED lines=29> */
[----:B------:R-:W-:-:S05]  /*7650*/  @!P0 IADD3 R3, PT, PT, R3, 0x1, RZ ;  /* 0x0000000103038810 */ /* 0x000fca0007ffe0ff */
[----:B------:R-:W-:-:S05]  /*7660*/  @!P1 IMAD.SHL.U32 R3, R3, 0x2, RZ ;  /* 0x0000000203039824 */ /* 0x000fca00078e00ff */
[----:B------:R-:W-:Y:S01]  /*7670*/  LOP3.LUT R2, R3, 0x80000000, R22, 0xf8, !PT ;  /* 0x8000000003027812 */ /* 0x000fe200078ef816 */
[----:B------:R-:W-:Y:S06]  /*7680*/  BRA `(.L_x_2398) ;  /* 0x0000000000047947 */ /* 0x000fec0003800000 */
.L_x_2399:
[----:B------:R0:W1:Y:S02]  /*7690*/  MUFU.RCP R2, R22 ;  /* 0x0000001600027308 */ /* 0x0000640000001000 */
.L_x_2398:
[----:B-1----:R-:W-:Y:S02]  /*76a0*/  IMAD.MOV.U32 R23, RZ, RZ, R2 ;  /* 0x000000ffff177224 */ /* 0x002fe400078e0002 */
[----:B------:R-:W-:Y:S02]  /*76b0*/  IMAD.MOV.U32 R2, RZ, RZ, R4 ;  /* 0x000000ffff027224 */ /* 0x000fe400078e0004 */
[----:B------:R-:W-:-:S04]  /*76c0*/  IMAD.MOV.U32 R3, RZ, RZ, 0x0 ;  /* 0x00000000ff037424 */ /* 0x000fc800078e00ff */
[----:B0-----:R-:W-:Y:S05]  /*76d0*/  RET.REL.NODEC R2 `(_ZN18transformer_engine13normalization21ln_fwd_general_kernelINS0_13Kernel_traitsIff13__nv_bfloat16fjLj1024ELj1ELj4ELj1ELj16ENS0_18Kernel_traits_baseILj1024EffS3_fjLj128EEEEEEEvNS0_19ForwardKernelParamsE) ;  /* 0xffffff8802487950 */ /* 0x001fea0003c3ffff */
.L_x_2400:
        /* <DEDUP_REMOVED lines=10> */
.L_x_12878:


//--------------------- .text._ZN18transformer_engine13normalization21ln_fwd_general_kernelINS0_13Kernel_traitsI13__nv_bfloat16S3_S3_fjLj1024ELj1ELj4ELj1ELj16ENS0_18Kernel_traits_baseILj1024ES3_S3_S3_fjLj128EEEEEEEvNS0_19ForwardKernelParamsE --------------------------
	.section	.text._ZN18transformer_engine13normalization21ln_fwd_general_kernelINS0_13Kernel_traitsI13__nv_bfloat16S3_S3_fjLj1024ELj1ELj4ELj1ELj16ENS0_18Kernel_traits_baseILj1024ES3_S3_S3_fjLj128EEEEEEEvNS0_19ForwardKernelParamsE,"ax",@progbits
	.align	128
        .global         _ZN18transformer_engine13normalization21ln_fwd_general_kernelINS0_13Kernel_traitsI13__nv_bfloat16S3_S3_fjLj1024ELj1ELj4ELj1ELj16ENS0_18Kernel_traits_baseILj1024ES3_S3_S3_fjLj128EEEEEEEvNS0_19ForwardKernelParamsE
        .type           _ZN18transformer_engine13normalization21ln_fwd_general_kernelINS0_13Kernel_traitsI13__nv_bfloat16S3_S3_fjLj1024ELj1ELj4ELj1ELj16ENS0_18Kernel_traits_baseILj1024ES3_S3_S3_fjLj128EEEEEEEvNS0_19ForwardKernelParamsE,@function
        .size           _ZN18transformer_engine13normalization21ln_fwd_general_kernelINS0_13Kernel_traitsI13__nv_bfloat16S3_S3_fjLj1024ELj1ELj4ELj1ELj16ENS0_18Kernel_traits_baseILj1024ES3_S3_S3_fjLj128EEEEEEEvNS0_19ForwardKernelParamsE,(.L_x_12879 - _ZN18transformer_engine13normalization21ln_fwd_general_kernelINS0_13Kernel_traitsI13__nv_bfloat16S3_S3_fjLj1024ELj1ELj4ELj1ELj16ENS0_18Kernel_traits_baseILj1024ES3_S3_S3_fjLj128EEEEEEEvNS0_19ForwardKernelParamsE)
        .other          _ZN18transformer_engine13normalization21ln_fwd_general_kernelINS0_13Kernel_traitsI13__nv_bfloat16S3_S3_fjLj1024ELj1ELj4ELj1ELj16ENS0_18Kernel_traits_baseILj1024ES3_S3_S3_fjLj128EEEEEEEvNS0_19ForwardKernelParamsE,@"STO_CUDA_ENTRY STV_DEFAULT"
_ZN18transformer_engine13normalization21ln_fwd_general_kernelINS0_13Kernel_traitsI13__nv_bfloat16S3_S3_fjLj1024ELj1ELj4ELj1ELj16ENS0_18Kernel_traits_baseILj1024ES3_S3_S3_fjLj128EEEEEEEvNS0_19ForwardKernelParamsE:
.text._ZN18transformer_engine13normalization21ln_fwd_general_kernelINS0_13Kernel_traitsI13__nv_bfloat16S3_S3_fjLj1024ELj1ELj4ELj1ELj16ENS0_18Kernel_traits_baseILj1024ES3_S3_S3_fjLj128EEEEEEEvNS0_19ForwardKernelParamsE:
        /* <DEDUP_REMOVED lines=30> */
[----:B----4-:R-:W-:-:S04]  /*01e0*/  IMAD.WIDE.U32 R70, R3, 0x4, R70 ;  /* 0x0000000403467825 */ /* 0x010fc800078e0046 */
[----:B------:R-:W-:Y:S02]  /*01f0*/  IMAD R99, R99, R2, UR4 ;  /* 0x0000000463637e24 */ /* 0x000fe4000f8e0202 */
[----:B------:R-:W-:Y:S01]  /*0200*/  IMAD.SHL.U32 R93, R3, 0x4, RZ ;  /* 0x00000004035d7824 */ /* 0x000fe200078e00ff */
[----:B------:R-:W-:Y:S06]  /*0210*/  @P0 BRA `(.L_x_2401) ;  /* 0x0000000000100947 */ /* 0x000fec0003800000 */
[----:B------:R-:W-:-:S07]  /*0220*/  MOV R4, 0x240 ;  /* 0x0000024000047802 */ /* 0x000fce0000000f00 */
[----:B------:R-:W-:Y:S05]  /*0230*/  CALL.REL.NOINC `($__internal_11_$__cuda_sm20_rcp_rn_f32_slowpath) ;  /* 0x0000007000b87944 */ /* 0x000fea0003c00000 */
[----:B------:R-:W-:Y:S01]  /*0240*/  IMAD.MOV.U32 R91, RZ, RZ, R5 ;  /* 0x000000ffff5b7224 */ /* 0x000fe200078e0005 */
[----:B------:R-:W-:Y:S06]  /*0250*/  BRA `(.L_x_2402) ;  /* 0x0000000000107947 */ /* 0x000fec0003800000 */
.L_x_2401:
[----:B------:R-:W0:Y:S02]  /*0260*/  MUFU.RCP R91, R50 ;  /* 0x00000032005b7308 */ /* 0x000e240000001000 */
[----:B0-----:R-:W-:-:S04]  /*0270*/  FFMA R0, R50, R91, -1 ;  /* 0xbf80000032007423 */ /* 0x001fc8000000005b */
[----:B------:R-:W-:-:S04]  /*0280*/  FADD.FTZ R0, -R0, -RZ ;  /* 0x800000ff00007221 */ /* 0x000fc80000010100 */
[----:B------:R-:W-:-:S07]  /*0290*/  FFMA R91, R91, R0, R91 ;  /* 0x000000005b5b7223 */ /* 0x000fce000000005b */
.L_x_2402:
        /* <DEDUP_REMOVED lines=44> */
.L_x_2406:
[----:B------:R0:W5:Y:S02]  /*0560*/  LDG.E.128 R48, desc[UR6][R4.64] ;  /* 0x0000000604307981 */ /* 0x000164000c1e1d00 */
.L_x_2407:
[----:B------:R-:W-:Y:S05]  /*0570*/  BSYNC.RECONVERGENT B1 ;  /* 0x0000000000017941 */ /* 0x000fea0003800200 */
.L_x_2405:
        /* <DEDUP_REMOVED lines=32> */
[----:B------:R2:W5:Y:S01]  /*0780*/  @P6 LDG.E.U16 R15, desc[UR6][R4.64+0xe] ;  /* 0x00000e06040f6981 */ /* 0x000562000c1e1500 */
[----:B------:R-:W-:-:S04]  /*0790*/  @!P0 PRMT R0, RZ, 0x7610, R0 ;  /* 0x00007610ff008816 */ /* 0x000fc80000000000 */
[----:B--2---:R-:W-:Y:S02]  /*07a0*/  PRMT R4, R0, 0x5410, R7 ;  /* 0x0000541000047816 */ /* 0x004fe40000000007 */
[----:B---3--:R-:W-:Y:S02]  /*07b0*/  PRMT R5, R6, 0x5410, R9 ;  /* 0x0000541006057816 */ /* 0x008fe40000000009 */
[----:B----4-:R-:W-:Y:S02]  /*07c0*/  PRMT R6, R8, 0x5410, R11 ;  /* 0x0000541008067816 */ /* 0x010fe4000000000b */
[----:B-----5:R-:W-:Y:S01]  /*07d0*/  PRMT R7, R10, 0x5410, R15 ;  /* 0x000054100a077816 */ /* 0x020fe2000000000f */
[----:B------:R-:W-:Y:S06]  /*07e0*/  BRA `(.L_x_2410) ;  /* 0x0000000000047947 */ /* 0x000fec0003800000 */
.L_x_2409:
[----:B------:R-:W5:Y:S02]  /*07f0*/  LDG.E.128 R4, desc[UR6][R4.64] ;  /* 0x0000000604047981 */ /* 0x000f64000c1e1d00 */
.L_x_2410:
[----:B------:R-:W-:Y:S05]  /*0800*/  BSYNC.RECONVERGENT B1 ;  /* 0x0000000000017941 */ /* 0x000fea0003800200 */
.L_x_2408:
[----:B------:R-:W0:Y:S01]  /*0810*/  LDC R18, c[0x0][0x384] ;  /* 0x0000e100ff127b82 */ /* 0x000e220000000800 */
        /* <DEDUP_REMOVED lines=15> */
[----:B0-----:R-:W-:Y:S02]  /*0910*/  IMAD R15, R18, 0x100, R98 ;  /* 0x00000100120f7824 */ /* 0x001fe400078e0262 */
[----:B------:R-:W-:Y:S02]  /*0920*/  IMAD.U32 R37, R37, 0x10000, RZ ;  /* 0x0001000025257824 */ /* 0x000fe400078e00ff */
[----:B------:R-:W-:Y:S01]  /*0930*/  IMAD.U32 R94, R94, 0x10000, RZ ;  /* 0x000100005e5e7824 */ /* 0x000fe200078e00ff */
[----:B------:R-:W-:Y:S01]  /*0940*/  ISETP.GE.AND P0, PT, R15, UR9, PT ;  /* 0x000000090f007c0c */ /* 0x000fe2000bf06270 */
[----:B------:R-:W-:Y:S02]  /*0950*/  IMAD.U32 R92, R92, 0x10000, RZ ;  /* 0x000100005c5c7824 */ /* 0x000fe400078e00ff */
[----:B------:R-:W-:Y:S02]  /*0960*/  IMAD.U32 R90, R90, 0x10000, RZ ;  /* 0x000100005a5a7824 */ /* 0x000fe400078e00ff */
[----:B------:R-:W-:-:S08]  /*0970*/  IMAD.U32 R86, R86, 0x10000, RZ ;  /* 0x0001000056567824 */ /* 0x000fd000078e00ff */
[----:B------:R-:W-:Y:S05]  /*0980*/  @P0 BRA `(.L_x_2404) ;  /* 0x0000001000a40947 */ /* 0x000fea0003800000 */
        /* <DEDUP_REMOVED lines=8> */
.L_x_2412:
        /* <DEDUP_REMOVED lines=28> */
.L_x_2413:
[----:B------:R-:W-:Y:S05]  /*0bd0*/  BSYNC.RECONVERGENT B1 ;  /* 0x0000000000017941 */ /* 0x000fea0003800200 */
.L_x_2411:
        /* <DEDUP_REMOVED lines=11> */
.L_x_2415:
        /* <DEDUP_REMOVED lines=28> */
.L_x_2416:
[----:B------:R-:W-:Y:S05]  /*0e50*/  BSYNC.RECONVERGENT B1 ;  /* 0x0000000000017941 */ /* 0x000fea0003800200 */
.L_x_2414:
        /* <DEDUP_REMOVED lines=31> */
.L_x_2418:
        /* <DEDUP_REMOVED lines=28> */
.L_x_2419:
[----:B------:R-:W-:Y:S05]  /*1210*/  BSYNC.RECONVERGENT B1 ;  /* 0x0000000000017941 */ /* 0x000fea0003800200 */
.L_x_2417:
        /* <DEDUP_REMOVED lines=11> */
.L_x_2421:
        /* <DEDUP_REMOVED lines=28> */
.L_x_2422:
[----:B------:R-:W-:Y:S05]  /*1490*/  BSYNC.RECONVERGENT B1 ;  /* 0x0000000000017941 */ /* 0x000fea0003800200 */
.L_x_2420:
        /* <DEDUP_REMOVED lines=31> */
.L_x_2424:
        /* <DEDUP_REMOVED lines=28> */
.L_x_2425:
[----:B------:R-:W-:Y:S05]  /*1850*/  BSYNC.RECONVERGENT B1 ;  /* 0x0000000000017941 */ /* 0x000fea0003800200 */
.L_x_2423:
        /* <DEDUP_REMOVED lines=11> */
.L_x_2427:
[C---:B------:R-:W-:Y:S02]  /*1910*/  ISETP.NE.AND P6, PT, R6.reuse, RZ, PT ;  /* 0x000000ff0600720c */ /* 0x040fe40003fc5270 */
[C---:B------:R-:W-:Y:S02]  /*1920*/  ISETP.GT.U32.AND P4, PT, R6.reuse, 0x2, PT ;  /* 0x000000020600780c */ /* 0x040fe40003f84070 */
[C---:B------:R-:W-:Y:S02]  /*1930*/  ISETP.GT.U32.AND P3, PT, R6.reuse, 0x3, PT ;  /* 0x000000030600780c */ /* 0x040fe40003f64070 */
[C---:B------:R-:W-:Y:S02]  /*1940*/  ISETP.GT.U32.AND P5, PT, R6.reuse, 0x1, PT ;  /* 0x000000010600780c */ /* 0x040fe40003fa4070 */
[C---:B------:R-:W-:Y:S02]  /*1950*/  ISETP.GT.U32.AND P2, PT, R6.reuse, 0x4, PT ;  /* 0x000000040600780c */ /* 0x040fe40003f44070 */
[----:B------:R-:W-:-:S02]  /*1960*/  ISETP.GT.U32.AND P1, PT, R6, 0x5, PT ;  /* 0x000000050600780c */ /* 0x000fc40003f24070 */
[----:B------:R-:W-:Y:S02]  /*1970*/  ISETP.GT.U32.AND P0, PT, R6, 0x6, PT ;  /* 0x000000060600780c */ /* 0x000fe40003f04070 */
[----:B0-----:R-:W-:-:S06]  /*1980*/  @!P6 PRMT R2, RZ, 0x7610, R2 ;  /* 0x00007610ff02e816 */ /* 0x001fcc0000000002 */
        /* <DEDUP_REMOVED lines=20> */
.L_x_2428:
[----:B------:R-:W-:Y:S05]  /*1ad0*/  BSYNC.RECONVERGENT B1 ;  /* 0x0000000000017941 */ /* 0x000fea0003800200 */
.L_x_2426:
[C---:B-----5:R-:W-:Y:S01]  /*1ae0*/  PRMT R58, R4.reuse, 0x7632, R58 ;  /* 0x00007632043a7816 */ /* 0x060fe2000000003a */
        /* <DEDUP_REMOVED lines=19> */
.L_x_2404:
[----:B------:R-:W-:Y:S05]  /*1c20*/  BSYNC.RECONVERGENT B0 ;  /* 0x0000000000007941 */ /* 0x000fea0003800200 */
.L_x_2403:
[----:B------:R-:W1:Y:S01]  /*1c30*/  LDCU.U8 UR5, c[0x0][0x404] ;  /* 0x00008080ff0577ac */ /* 0x000e620008000000 */
[----:B------:R-:W2:Y:S01]  /*1c40*/  LDCU UR8, c[0x0][0x388] ;  /* 0x00007100ff0877ac */ /* 0x000ea20008000800 */
[----:B-1----:R-:W-:Y:S01]  /*1c50*/  UISETP.NE.AND UP0, UPT, UR5, URZ, UPT ;  /* 0x000000ff0500728c */ /* 0x002fe2000bf05270 */
[----:B--2---:R-:W-:-:S08]  /*1c60*/  ISETP.GE.AND P0, PT, R93, UR8, PT ;  /* 0x000000085d007c0c */ /* 0x004fd0000bf06270 */
[----:B------:R-:W-:Y:S05]  /*1c70*/  BRA.U !UP0, `(.L_x_2429) ;  /* 0x0000000108087547 */ /* 0x000fea000b800000 */
[----:B0-----:R-:W0:Y:S02]  /*1c80*/  LDC.64 R2, c[0x0][0x3e0] ;  /* 0x0000f800ff027b82 */ /* 0x001e240000000a00 */
[----:B0-----:R1:W5:Y:S02]  /*1c90*/  LDG.E R50, desc[UR6][R2.64] ;  /* 0x0000000602327981 */ /* 0x001364000c1e1900 */
.L_x_2429:
[----:B------:R-:W-:Y:S01]  /*1ca0*/  IMAD.MOV.U32 R49, RZ, RZ, RZ ;  /* 0x000000ffff317224 */ /* 0x000fe200078e00ff */
[----:B------:R-:W-:Y:S06]  /*1cb0*/  @P0 BRA `(.L_x_2430) ;  /* 0x0000005000d00947 */ /* 0x000fec0003800000 */
[----:B------:R-:W2:Y:S01]  /*1cc0*/  LDCU.U8 UR8, c[0x0][0x3c0] ;  /* 0x00007800ff0877ac */ /* 0x000ea20008000000 */
[----:B01----:R-:W-:Y:S01]  /*1cd0*/  FADD R3, R48, 1 ;  /* 0x3f80000030037421 */ /* 0x003fe20000000000 */
[----:B------:R-:W-:Y:S01]  /*1ce0*/  FADD R0, R47, 1 ;  /* 0x3f8000002f007421 */ /* 0x000fe20000000000 */
[----:B------:R-:W-:Y:S01]  /*1cf0*/  FADD R5, R46, 1 ;  /* 0x3f8000002e057421 */ /* 0x000fe20000000000 */
[----:B------:R-:W-:Y:S01]  /*1d00*/  FADD R2, R45, 1 ;  /* 0x3f8000002d027421 */ /* 0x000fe20000000000 */
[----:B------:R-:W0:Y:S01]  /*1d10*/  LDC.64 R8, c[0x0][0x380] ;  /* 0x0000e000ff087b82 */ /* 0x000e220000000a00 */
[----:B------:R-:W-:Y:S01]  /*1d20*/  FADD R6, R11, 1 ;  /* 0x3f8000000b067421 */ /* 0x000fe20000000000 */
[----:B------:R-:W-:Y:S02]  /*1d30*/  IMAD.MOV.U32 R7, RZ, RZ, RZ ;  /* 0x000000ffff077224 */ /* 0x000fe400078e00ff */
[----:B------:R-:W-:-:S04]  /*1d40*/  IMAD.MOV.U32 R49, RZ, RZ, RZ ;  /* 0x000000ffff317224 */ /* 0x000fc800078e00ff */
[----:B------:R-:W1:Y:S01]  /*1d50*/  LDC.64 R72, c[0x0][0x3b0] ;  /* 0x0000ec00ff487b82 */ /* 0x000e620000000a00 */
        /* <DEDUP_REMOVED lines=48> */
[----:B0-----:R-:W-:Y:S01]  /*2060*/  IMAD R14, R9, 0x100, R98 ;  /* 0x00000100090e7824 */ /* 0x001fe200078e0262 */
[----:B------:R-:W-:Y:S01]  /*2070*/  FSEL R16, R10, R3, !P0 ;  /* 0x000000030a107208 */ /* 0x000fe20004000000 */
[----:B------:R-:W-:Y:S01]  /*2080*/  IMAD.WIDE R74, R8, 0x4, R70 ;  /* 0x00000004084a7825 */ /* 0x000fe200078e0246 */
[----:B------:R-:W-:-:S02]  /*2090*/  LEA.HI R0, R100, R93, RZ, 0x1b ;  /* 0x0000005d64007211 */ /* 0x000fc400078fd8ff */
[----:B------:R-:W-:Y:S01]  /*20a0*/  LOP3.LUT R10, RZ, R95, RZ, 0x33, !PT ;  /* 0x0000005fff0a7212 */ /* 0x000fe200078e33ff */
[----:B------:R-:W-:Y:S01]  /*20b0*/  IMAD R12, R9, 0x100, R14 ;  /* 0x00000100090c7824 */ /* 0x000fe200078e020e */
[----:B------:R-:W-:Y:S01]  /*20c0*/  FSEL R26, R26, R5, !P0 ;  /* 0x000000051a1a7208 */ /* 0x000fe20004000000 */
[----:B------:R-:W-:Y:S01]  /*20d0*/  FADD R5, R20, 1 ;  /* 0x3f80000014057421 */ /* 0x000fe20000000000 */
[----:B------:R-:W-:Y:S01]  /*20e0*/  FSEL R25, R25, R2, !P0 ;  /* 0x0000000219197208 */ /* 0x000fe20004000000 */
[----:B------:R-:W-:Y:S01]  /*20f0*/  FADD R2, R19, 1 ;  /* 0x3f80000013027421 */ /* 0x000fe20000000000 */
[----:B------:R-:W-:Y:S01]  /*2100*/  IMAD R3, R0, R9, RZ ;  /* 0x0000000900037224 */ /* 0x000fe200078e02ff */
[----:B------:R-:W-:Y:S01]  /*2110*/  FSEL R13, R11, R6, !P0 ;  /* 0x000000060b0d7208 */ /* 0x000fe20004000000 */
[----:B------:R-:W-:Y:S01]  /*2120*/  IMAD.IADD R10, R10, 0x1, R9 ;  /* 0x000000010a0a7824 */ /* 0x000fe200078e0209 */
[----:B------:R-:W-:Y:S01]  /*2130*/  FSEL R20, R20, R5, !P0 ;  /* 0x0000000514147208 */ /* 0x000fe20004000000 */
[----:B------:R-:W-:Y:S01]  /*2140*/  IMAD R0, R9, R8, RZ ;  /* 0x0000000809007224 */ /* 0x000fe200078e02ff */
[----:B------:R-:W-:Y:S01]  /*2150*/  FSEL R19, R19, R2, !P0 ;  /* 0x0000000213137208 */ /* 0x000fe20004000000 */
[----:B------:R-:W-:Y:S01]  /*2160*/  FADD R5, R4, 1 ;  /* 0x3f80000004057421 */ /* 0x000fe20000000000 */
[----:B------:R-:W-:Y:S01]  /*2170*/  FADD R2, R15, 1 ;  /* 0x3f8000000f027421 */ /* 0x000fe20000000000 */
[----:B-1----:R-:W-:Y:S01]  /*2180*/  IMAD.WIDE.U32 R72, R3, 0x4, R72 ;  /* 0x0000000403487825 */ /* 0x002fe200078e0048 */
[----:B------:R-:W-:-:S02]  /*2190*/  LEA.HI R3, R10, 0x1, RZ, 0x1b ;  /* 0x000000010a037811 */ /* 0x000fc400078fd8ff */
[----:B------:R-:W-:Y:S01]  /*21a0*/  FSEL R11, R4, R5, !P0 ;  /* 0x00000005040b7208 */ /* 0x000fe20004000000 */
[----:B------:R-:W-:Y:S01]  /*21b0*/  IMAD R9, R9, 0x100, R12 ;  /* 0x0000010009097824 */ /* 0x000fe200078e020c */
[----:B------:R-:W-:Y:S01]  /*21c0*/  FSEL R15, R15, R2, !P0 ;  /* 0x000000020f0f7208 */ /* 0x000fe20004000000 */
[----:B------:R-:W-:Y:S01]  /*21d0*/  IMAD.SHL.U32 R77, R0, 0x4, RZ ;  /* 0x00000004004d7824 */ /* 0x000fe200078e00ff */
[C---:B------:R-:W-:Y:S02]  /*21e0*/  LOP3.LUT R5, R3.reuse, 0xf, RZ, 0xc0, !PT ;  /* 0x0000000f03057812 */ /* 0x040fe400078ec0ff */
[----:B------:R-:W-:Y:S01]  /*21f0*/  LOP3.LUT R4, R3, 0x7, RZ, 0xc0, !PT ;  /* 0x0000000703047812 */ /* 0x000fe200078ec0ff */
[----:B------:R-:W-:Y:S01]  /*2200*/  IMAD.WIDE.U32 R76, R77, 0x4, R72 ;  /* 0x000000044d4c7825 */ /* 0x000fe200078e0048 */
[----:B------:R-:W-:Y:S02]  /*2210*/  IADD3 R8, PT, PT, -R98, UR9, RZ ;  /* 0x0000000962087c10 */ /* 0x000fe4000fffe1ff */
[----:B------:R-:W-:-:S02]  /*2220*/  IADD3 R6, PT, PT, -R14, UR9, RZ ;  /* 0x000000090e067c10 */ /* 0x000fc4000fffe1ff */
[----:B------:R-:W-:Y:S02]  /*2230*/  LOP3.LUT R3, R3, 0x3, RZ, 0xc0, !PT ;  /* 0x0000000303037812 */ /* 0x000fe400078ec0ff */
[----:B------:R-:W-:Y:S02]  /*2240*/  IADD3 R2, PT, PT, -R12, UR9, RZ ;  /* 0x000000090c027c10 */ /* 0x000fe4000fffe1ff */
[----:B------:R-:W-:-:S07]  /*2250*/  IADD3 R0, PT, PT, -R9, UR9, RZ ;  /* 0x0000000909007c10 */ /* 0x000fce000fffe1ff */
.L_x_2496:
[----:B------:R-:W0:Y:S01]  /*2260*/  LDCU.64 UR10, c[0x0][0x388] ;  /* 0x00007100ff0a77ac */ /* 0x000e220008000a00 */
[----:B------:R-:W-:Y:S01]  /*2270*/  LEA.HI R133, R100, R93, RZ, 0x1b ;  /* 0x0000005d64857211 */ /* 0x000fe200078fd8ff */
[----:B------:R-:W-:Y:S01]  /*2280*/  BSSY.RECONVERGENT B0, `(.L_x_2431) ;  /* 0x00000cf000007945 */ /* 0x000fe20003800200 */
[----:B0-----:R-:W-:-:S04]  /*2290*/  ISETP.GE.AND P0, PT, R98, UR11, PT ;  /* 0x0000000b62007c0c */ /* 0x001fc8000bf06270 */
[----:B------:R-:W-:-:S13]  /*22a0*/  ISETP.LT.AND P0, PT, R133, UR10, !P0 ;  /* 0x0000000a85007c0c */ /* 0x000fda000c701270 */
[----:B------:R-:W-:Y:S05]  /*22b0*/  @!P0 BRA `(.L_x_2432) ;  /* 0x0000000c002c8947 */ /* 0x000fea0003800000 */
[----:B------:R-:W0:Y:S01]  /*22c0*/  LDC.64 R88, c[0x0][0x390] ;  /* 0x0000e400ff587b82 */ /* 0x000e220000000a00 */
[----:B------:R-:W-:Y:S01]  /*22d0*/  IMAD R41, R133, UR11, R98 ;  /* 0x0000000b85297c24 */ /* 0x000fe2000f8e0262 */
[----:B------:R-:W-:Y:S03]  /*22e0*/  BSSY.RECONVERGENT B1, `(.L_x_2433) ;  /* 0x0000023000017945 */ /* 0x000fe60003800200 */
[----:B0-----:R-:W-:-:S03]  /*22f0*/  IMAD.WIDE R40, R41, 0x2, R88 ;  /* 0x0000000229287825 */ /* 0x001fc600078e0258 */
[----:B------:R-:W-:-:S04]  /*2300*/  LOP3.LUT P1, RZ, R40, 0xf, RZ, 0xc0, !PT ;  /* 0x0000000f28ff7812 */ /* 0x000fc8000782c0ff */
[----:B------:R-:W-:-:S13]  /*2310*/  ISETP.LT.U32.OR P1, PT, R8, 0x8, P1 ;  /* 0x000000080800780c */ /* 0x000fda0000f21470 */
[----:B------:R-:W-:Y:S05]  /*2320*/  @P1 BRA `(.L_x_2434) ;  /* 0x0000000000081947 */ /* 0x000fea0003800000 */
[----:B------:R-:W5:Y:S01]  /*2330*/  LDG.E.128 R40, desc[UR6][R40.64] ;  /* 0x0000000628287981 */ /* 0x000f62000c1e1d00 */
[----:B------:R-:W-:Y:S05]  /*2340*/  BRA `(.L_x_2435) ;  /* 0x0000000000707947 */ /* 0x000fea0003800000 */
.L_x_2434:
        /* <DEDUP_REMOVED lines=28> */
.L_x_2435:
[----:B------:R-:W-:Y:S05]  /*2510*/  BSYNC.RECONVERGENT B1 ;  /* 0x0000000000017941 */ /* 0x000fea0003800200 */
.L_x_2433:
        /* <DEDUP_REMOVED lines=22> */
.L_x_2437:
        /* <DEDUP_REMOVED lines=28> */
.L_x_2438:
[----:B------:R-:W-:Y:S05]  /*2840*/  BSYNC.RECONVERGENT B1 ;  /* 0x0000000000017941 */ /* 0x000fea0003800200 */
.L_x_2436:
        /* <DEDUP_REMOVED lines=22> */
.L_x_2440:
        /* <DEDUP_REMOVED lines=28> */
.L_x_2441:
[----:B------:R-:W-:Y:S05]  /*2b70*/  BSYNC.RECONVERGENT B1 ;  /* 0x0000000000017941 */ /* 0x000fea0003800200 */
.L_x_2439:
        /* <DEDUP_REMOVED lines=22> */
.L_x_2443:
        /* <DEDUP_REMOVED lines=28> */
.L_x_2444:
[----:B------:R-:W-:Y:S05]  /*2ea0*/  BSYNC.RECONVERGENT B1 ;  /* 0x0000000000017941 */ /* 0x000fea0003800200 */
.L_x_2442:
        /* <DEDUP_REMOVED lines=12> */
.L_x_2432:
[----:B------:R-:W-:Y:S05]  /*2f70*/  BSYNC.RECONVERGENT B0 ;  /* 0x0000000000007941 */ /* 0x000fea0003800200 */
.L_x_2431:
        /* <DEDUP_REMOVED lines=40> */
.L_x_2446:
[----:B------:R-:W-:Y:S05]  /*3200*/  BSYNC.RECONVERGENT B0 ;  /* 0x0000000000007941 */ /* 0x000fea0003800200 */
.L_x_2445:
[----:B------:R-:W0:Y:S02]  /*3210*/  LDC R96, c[0x0][0x384] ;  /* 0x0000e100ff607b82 */ /* 0x000e240000000800 */
[----:B0-----:R-:W-:-:S13]  /*3220*/  ISETP.NE.AND P1, PT, R96, 0x1, PT ;  /* 0x000000016000780c */ /* 0x001fda0003f25270 */
        /* <DEDUP_REMOVED lines=12> */
.L_x_2447:
[----:B------:R-:W0:Y:S01]  /*32f0*/  SHFL.DOWN PT, R40, R41, 0x10, 0x1f ;  /* 0x0a001f0029287f89 */ /* 0x000e2200000e0000 */
[----:B------:R-:W-:Y:S02]  /*3300*/  ISETP.NE.AND P0, PT, R95, RZ, PT ;  /* 0x000000ff5f00720c */ /* 0x000fe40003f05270 */
[C---:B------:R-:W-:Y:S02]  /*3310*/  LOP3.LUT P4, RZ, R7.reuse, 0x1, RZ, 0xc0, !PT ;  /* 0x0000000107ff7812 */ /* 0x040fe4000788c0ff */
[----:B------:R-:W-:Y:S02]  /*3320*/  ISETP.NE.AND P3, PT, R100, RZ, PT ;  /* 0x000000ff6400720c */ /* 0x000fe40003f65270 */
[----:B------:R-:W-:Y:S01]  /*3330*/  LOP3.LUT P2, R136, R7, 0x2, RZ, 0xc0, !PT ;  /* 0x0000000207887812 */ /* 0x000fe2000784c0ff */
[----:B0-----:R-:W-:Y:S01]  /*3340*/  FADD R40, R40, R41 ;  /* 0x0000002928287221 */ /* 0x001fe20000000000 */
[----:B------:R-:W-:-:S04]  /*3350*/  SEL R41, R71, R75, !P4 ;  /* 0x0000004b47297207 */ /* 0x000fc80006000000 */
[----:B------:R-:W0:Y:S02]  /*3360*/  SHFL.DOWN PT, R43, R40, 0x8, 0x1f ;  /* 0x09001f00282b7f89 */ /* 0x000e2400000e0000 */
[----:B0-----:R-:W-:Y:S01]  /*3370*/  FADD R88, R40, R43 ;  /* 0x0000002b28587221 */ /* 0x001fe20000000000 */
[----:B------:R-:W-:-:S04]  /*3380*/  SEL R40, R70, R74, !P4 ;  /* 0x0000004a46287207 */ /* 0x000fc80006000000 */
[----:B------:R-:W0:Y:S02]  /*3390*/  SHFL.DOWN PT, R43, R88, 0x4, 0x1f ;  /* 0x08801f00582b7f89 */ /* 0x000e2400000e0000 */
[----:B0-----:R-:W-:Y:S01]  /*33a0*/  FADD R97, R88, R43 ;  /* 0x0000002b58617221 */ /* 0x001fe20000000000 */
[----:B------:R-:W-:-:S04]  /*33b0*/  SEL R43, R73, R77, !P4 ;  /* 0x0000004d492b7207 */ /* 0x000fc80006000000 */
[----:B------:R-:W0:Y:S02]  /*33c0*/  SHFL.DOWN PT, R42, R97, 0x2, 0x1f ;  /* 0x08401f00612a7f89 */ /* 0x000e2400000e0000 */
[----:B0-----:R-:W-:Y:S01]  /*33d0*/  FADD R134, R97, R42 ;  /* 0x0000002a61867221 */ /* 0x001fe20000000000 */
[----:B------:R-:W-:Y:S02]  /*33e0*/  SEL R42, R72, R76, !P4 ;  /* 0x0000004c482a7207 */ /* 0x000fe40006000000 */
[----:B------:R-:W-:Y:S02]  /*33f0*/  SEL R97, R96, RZ, !P2 ;  /* 0x000000ff60617207 */ /* 0x000fe40005000000 */
        /* <DEDUP_REMOVED lines=12> */
.L_x_2450:
[----:B------:R-:W2:Y:S04]  /*34c0*/  LDG.E.STRONG.GPU R88, desc[UR6][R40.64] ;  /* 0x0000000628587981 */ /* 0x000ea8000c1ef900 */
[----:B--2---:R-:W-:Y:S01]  /*34d0*/  CCTL.IVALL ;  /* 0x00000000ff00798f */ /* 0x004fe20002000000 */
[----:B------:R-:W-:Y:S05]  /*34e0*/  YIELD ;  /* 0x0000000000007946 */ /* 0x000fea0003800000 */
[----:B------:R-:W-:-:S13]  /*34f0*/  ISETP.NE.AND P0, PT, R88, R97, PT ;  /* 0x000000615800720c */ /* 0x000fda0003f05270 */
[----:B------:R-:W-:Y:S05]  /*3500*/  @P0 BRA `(.L_x_2450) ;  /* 0xfffffffc00ec0947 */ /* 0x000fea000383ffff */
.L_x_2449:
[----:B------:R-:W-:Y:S01]  /*3510*/  ISETP.GE.AND P0, PT, R95, R96, PT ;  /* 0x000000605f00720c */ /* 0x000fe20003f06270 */
[----:B------:R-:W-:Y:S05]  /*3520*/  WARPSYNC.ALL ;  /* 0x0000000000007948 */ /* 0x000fea0003800000 */
[----:B------:R-:W-:Y:S01]  /*3530*/  BAR.SYNC.DEFER_BLOCKING 0x0 ;  /* 0x0000000000007b1d */ /* 0x000fe20000010000 */
[----:B------:R-:W-:Y:S02]  /*3540*/  VIADD R7, R7, 0x1 ;  /* 0x0000000107077836 */ /* 0x000fe40000000000 */
[----:B------:R-:W-:-:S03]  /*3550*/  IMAD.MOV.U32 R97, RZ, RZ, RZ ;  /* 0x000000ffff617224 */ /* 0x000fc600078e00ff */
[----:B------:R-:W-:Y:S04]  /*3560*/  BSSY.RECONVERGENT B0, `(.L_x_2451) ;  /* 0x000006d000007945 */ /* 0x000fe80003800200 */
[----:B------:R-:W-:Y:S05]  /*3570*/  @P0 BRA `(.L_x_2452) ;  /* 0x0000000400ac0947 */ /* 0x000fea0003800000 */
[----:B------:R-:W-:Y:S01]  /*3580*/  ISETP.GE.U32.AND P0, PT, R10, 0x1e0, PT ;  /* 0x000001e00a00780c */ /* 0x000fe20003f06070 */
[----:B------:R-:W-:Y:S01]  /*3590*/  BSSY.RECONVERGENT B1, `(.L_x_2453) ;  /* 0x0000034000017945 */ /* 0x000fe20003800200 */
[----:B------:R-:W-:Y:S01]  /*35a0*/  ISETP.NE.AND P2, PT, R5, RZ, PT ;  /* 0x000000ff0500720c */ /* 0x000fe20003f45270 */
[----:B------:R-:W-:Y:S02]  /*35b0*/  IMAD.MOV.U32 R97, RZ, RZ, RZ ;  /* 0x000000ffff617224 */ /* 0x000fe400078e00ff */
[----:B01----:R-:W-:-:S08]  /*35c0*/  IMAD.MOV.U32 R89, RZ, RZ, R95 ;  /* 0x000000ffff597224 */ /* 0x003fd000078e005f */
[----:B------:R-:W-:Y:S05]  /*35d0*/  @!P0 BRA `(.L_x_2454) ;  /* 0x0000000000bc8947 */ /* 0x000fea0003800000 */
        /* <DEDUP_REMOVED lines=9> */
.L_x_2455:
        /* <DEDUP_REMOVED lines=38> */
.L_x_2454:
[----:B------:R-:W-:Y:S05]  /*38d0*/  BSYNC.RECONVERGENT B1 ;  /* 0x0000000000017941 */ /* 0x000fea0003800200 */
.L_x_2453:
        /* <DEDUP_REMOVED lines=24> */
.L_x_2457:
[----:B------:R-:W-:Y:S05]  /*3a60*/  BSYNC.RECONVERGENT B1 ;  /* 0x0000000000017941 */ /* 0x000fea0003800200 */
.L_x_2456:
        /* <DEDUP_REMOVED lines=16> */
.L_x_2459:
[----:B------:R-:W-:Y:S05]  /*3b70*/  BSYNC.RECONVERGENT B1 ;  /* 0x0000000000017941 */ /* 0x000fea0003800200 */
.L_x_2458:
        /* <DEDUP_REMOVED lines=11> */
.L_x_2452:
[----:B------:R-:W-:Y:S05]  /*3c30*/  BSYNC.RECONVERGENT B0 ;  /* 0x0000000000007941 */ /* 0x000fea0003800200 */
.L_x_2451:
        /* <DEDUP_REMOVED lines=11> */
.L_x_2448:
[----:B------:R-:W-:Y:S01]  /*3cf0*/  ISETP.GE.AND P0, PT, R98, UR11, PT ;  /* 0x0000000b62007c0c */ /* 0x000fe2000bf06270 */
[----:B------:R-:W-:Y:S01]  /*3d00*/  BSSY.RECONVERGENT B0, `(.L_x_2460) ;  /* 0x0000083000007945 */ /* 0x000fe20003800200 */
[----:B------:R-:W-:Y:S01]  /*3d10*/  FMUL R135, R88, R91 ;  /* 0x0000005b58877220 */ /* 0x000fe20000400000 */
[----:B------:R-:W-:Y:S01]  /*3d20*/  IMAD.MOV.U32 R40, RZ, RZ, RZ ;  /* 0x000000ffff287224 */ /* 0x000fe200078e00ff */
[----:B------:R-:W-:-:S13]  /*3d30*/  ISETP.GE.OR P0, PT, R133, UR10, P0 ;  /* 0x0000000a85007c0c */ /* 0x000fda0008706670 */
        /* <DEDUP_REMOVED lines=11> */
[----:B------:R-:W-:-:S03]  /*3df0*/  VIADD R43, R98, 0x6 ;  /* 0x00000006622b7836 */ /* 0x000fc60000000000 */
[----:B------:R-:W-:Y:S01]  /*3e00*/  ISETP.GE.AND P4, PT, R42, UR11, PT ;  /* 0x0000000b2a007c0c */ /* 0x000fe2000bf86270 */
[----:B------:R-:W-:Y:S02]  /*3e10*/  VIADD R42, R98, 0x5 ;  /* 0x00000005622a7836 */ /* 0x000fe40000000000 */
[----:B------:R-:W-:Y:S01]  /*3e20*/  @!P3 FFMA R40, R41, R41, R40 ;  /* 0x000000292928b223 */ /* 0x000fe20000000028 */
[--C-:B------:R-:W-:Y:S02]  /*3e30*/  FADD R41, R105, -R135.reuse ;  /* 0x8000008769297221 */ /* 0x100fe40000000000 */
[----:B------:R-:W-:Y:S02]  /*3e40*/  ISETP.GE.AND P3, PT, R42, UR11, PT ;  /* 0x0000000b2a007c0c */ /* 0x000fe4000bf66270 */
[----:B------:R-:W-:Y:S01]  /*3e50*/  @!P2 FFMA R40, R41, R41, R40 ;  /* 0x000000292928a223 */ /* 0x000fe20000000028 */
[----:B------:R-:W-:Y:S01]  /*3e60*/  FADD R41, R130, -R135 ;  /* 0x8000008782297221 */ /* 0x000fe20000000000 */
[----:B------:R-:W-:Y:S01]  /*3e70*/  ISETP.GE.AND P2, PT, R43, UR11, PT ;  /* 0x0000000b2b007c0c */ /* 0x000fe2000bf46270 */
[----:B------:R-:W-:-:S02]  /*3e80*/  VIADD R42, R98, 0x7 ;  /* 0x00000007622a7836 */ /* 0x000fc40000000000 */
[--C-:B------:R-:W-:Y:S01]  /*3e90*/  FADD R43, R128, -R135.reuse ;  /* 0x80000087802b7221 */ /* 0x100fe20000000000 */
        /* <DEDUP_REMOVED lines=105> */
.L_x_2461:
[----:B------:R-:W-:Y:S05]  /*4530*/  BSYNC.RECONVERGENT B0 ;  /* 0x0000000000007941 */ /* 0x000fea0003800200 */
.L_x_2460:
        /* <DEDUP_REMOVED lines=12> */
.L_x_2462:
        /* <DEDUP_REMOVED lines=29> */
.L_x_2465:
[----:B------:R-:W2:Y:S04]  /*47d0*/  LDG.E.STRONG.GPU R88, desc[UR6][R40.64] ;  /* 0x0000000628587981 */ /* 0x000ea8000c1ef900 */
[----:B--2---:R-:W-:Y:S01]  /*47e0*/  CCTL.IVALL ;  /* 0x00000000ff00798f */ /* 0x004fe20002000000 */
[----:B------:R-:W-:Y:S05]  /*47f0*/  YIELD ;  /* 0x0000000000007946 */ /* 0x000fea0003800000 */
[----:B------:R-:W-:-:S13]  /*4800*/  ISETP.NE.AND P0, PT, R88, R97, PT ;  /* 0x000000615800720c */ /* 0x000fda0003f05270 */
[----:B------:R-:W-:Y:S05]  /*4810*/  @P0 BRA `(.L_x_2465) ;  /* 0xfffffffc00ec0947 */ /* 0x000fea000383ffff */
.L_x_2464:
[----:B------:R-:W-:Y:S01]  /*4820*/  ISETP.GE.AND P0, PT, R95, R96, PT ;  /* 0x000000605f00720c */ /* 0x000fe20003f06270 */
[----:B------:R-:W-:Y:S05]  /*4830*/  WARPSYNC.ALL ;  /* 0x0000000000007948 */ /* 0x000fea0003800000 */
[----:B------:R-:W-:Y:S01]  /*4840*/  BAR.SYNC.DEFER_BLOCKING 0x0 ;  /* 0x0000000000007b1d */ /* 0x000fe20000010000 */
[----:B------:R-:W-:Y:S02]  /*4850*/  VIADD R7, R7, 0x1 ;  /* 0x0000000107077836 */ /* 0x000fe40000000000 */
[----:B0-----:R-:W-:-:S03]  /*4860*/  IMAD.MOV.U32 R88, RZ, RZ, RZ ;  /* 0x000000ffff587224 */ /* 0x001fc600078e00ff */
[----:B------:R-:W-:Y:S04]  /*4870*/  BSSY.RECONVERGENT B0, `(.L_x_2466) ;  /* 0x0000068000007945 */ /* 0x000fe80003800200 */
[----:B------:R-:W-:Y:S05]  /*4880*/  @P0 BRA `(.L_x_2467) ;  /* 0x0000000400980947 */ /* 0x000fea0003800000 */
[----:B------:R-:W-:Y:S01]  /*4890*/  ISETP.GE.U32.AND P0, PT, R10, 0x1e0, PT ;  /* 0x000001e00a00780c */ /* 0x000fe20003f06070 */
[----:B------:R-:W-:Y:S01]  /*48a0*/  BSSY.RECONVERGENT B1, `(.L_x_2468) ;  /* 0x000002f000017945 */ /* 0x000fe20003800200 */
[----:B------:R-:W-:Y:S01]  /*48b0*/  ISETP.NE.AND P1, PT, R5, RZ, PT ;  /* 0x000000ff0500720c */ /* 0x000fe20003f25270 */
[----:B------:R-:W-:Y:S02]  /*48c0*/  IMAD.MOV.U32 R88, RZ, RZ, RZ ;  /* 0x000000ffff587224 */ /* 0x000fe400078e00ff */
[----:B-1----:R-:W-:-:S08]  /*48d0*/  IMAD.MOV.U32 R89, RZ, RZ, R95 ;  /* 0x000000ffff597224 */ /* 0x002fd000078e005f */
[----:B------:R-:W-:Y:S05]  /*48e0*/  @!P0 BRA `(.L_x_2469) ;  /* 0x0000000000a88947 */ /* 0x000fea0003800000 */
[----:B------:R-:W-:Y:S01]  /*48f0*/  LEA.HI R40, R10, 0x1, RZ, 0x1b ;  /* 0x000000010a287811 */ /* 0x000fe200078fd8ff */
[----:B------:R-:W-:Y:S02]  /*4900*/  IMAD.MOV.U32 R96, RZ, RZ, RZ ;  /* 0x000000ffff607224 */ /* 0x000fe400078e00ff */
[----:B------:R-:W-:Y:S01]  /*4910*/  IMAD.MOV.U32 R88, RZ, RZ, RZ ;  /* 0x000000ffff587224 */ /* 0x000fe200078e00ff */
[----:B------:R-:W-:Y:S01]  /*4920*/  LOP3.LUT R137, R40, 0xffffff0, RZ, 0xc0, !PT ;  /* 0x0ffffff028897812 */ /* 0x000fe200078ec0ff */
[----:B------:R-:W-:-:S07]  /*4930*/  IMAD.MOV.U32 R89, RZ, RZ, R95 ;  /* 0x000000ffff597224 */ /* 0x000fce00078e005f */
.L_x_2470:
        /* <DEDUP_REMOVED lines=37> */
.L_x_2469:
[----:B------:R-:W-:Y:S05]  /*4b90*/  BSYNC.RECONVERGENT B1 ;  /* 0x0000000000017941 */ /* 0x000fea0003800200 */
.L_x_2468:
        /* <DEDUP_REMOVED lines=24> */
.L_x_2472:
[----:B------:R-:W-:Y:S05]  /*4d20*/  BSYNC.RECONVERGENT B1 ;  /* 0x0000000000017941 */ /* 0x000fea0003800200 */
.L_x_2471:
        /* <DEDUP_REMOVED lines=16> */
.L_x_2474:
[----:B------:R-:W-:Y:S05]  /*4e30*/  BSYNC.RECONVERGENT B1 ;  /* 0x0000000000017941 */ /* 0x000fea0003800200 */
.L_x_2473:
        /* <DEDUP_REMOVED lines=11> */
.L_x_2467:
[----:B------:R-:W-:Y:S05]  /*4ef0*/  BSYNC.RECONVERGENT B0 ;  /* 0x0000000000007941 */ /* 0x000fea0003800200 */
.L_x_2466:
[----:B-1----:R-:W0:Y:S01]  /*4f00*/  SHFL.BFLY PT, R41, R88, 0x1, 0x1f ;  /* 0x0c201f0058297f89 */ /* 0x002e2200000e0000 */
[----:B------:R-:W-:Y:S01]  /*4f10*/  LOP3.LUT R7, R7, 0x3, RZ, 0xc0, !PT ;  /* 0x0000000307077812 */ /* 0x000fe200078ec0ff */
        /* <DEDUP_REMOVED lines=8> */
[----:B0-----:R-:W-:-:S07]  /*4fa0*/  FADD R96, R42, R89 ;  /* 0x000000592a607221 */ /* 0x001fce0000000000 */
.L_x_2463:
        /* <DEDUP_REMOVED lines=16> */
[----:B------:R-:W-:-:S04]  /*50b0*/  ISETP.GE.AND P0, PT, R133, UR10, PT ;  /* 0x0000000a85007c0c */ /* 0x000fc8000bf06270 */
[----:B------:R-:W-:-:S13]  /*50c0*/  ISETP.GE.OR P0, PT, R98, UR11, P0 ;  /* 0x0000000b62007c0c */ /* 0x000fda0008706670 */
[----:B0-----:R-:W-:Y:S05]  /*50d0*/  @P0 BRA `(.L_x_2476) ;  /* 0x0000001c00b40947 */ /* 0x001fea0003800000 */
[----:B------:R-:W0:Y:S01]  /*50e0*/  LDCU.64 UR8, c[0x0][0x3f8] ;  /* 0x00007f00ff0877ac */ /* 0x000e220008000a00 */
[--C-:B------:R-:W-:Y:S01]  /*50f0*/  FADD R42, R131, -R135.reuse ;  /* 0x80000087832a7221 */ /* 0x100fe20000000000 */
        /* <DEDUP_REMOVED lines=16> */
[----:B0-----:R-:W-:Y:S01]  /*5200*/  ISETP.NE.U32.AND P0, PT, RZ, UR8, PT ;  /* 0x00000008ff007c0c */ /* 0x001fe2000bf05070 */
        /* <DEDUP_REMOVED lines=37> */
.L_x_2478:
        /* <DEDUP_REMOVED lines=18> */
[----:B------:R-:W-:Y:S01]  /*5580*/  @!P5 FMUL R42, R50, R42 ;  /* 0x0000002a322ad220 */ /* 0x000fe20000400000 */
        /* <DEDUP_REMOVED lines=11> */
.L_x_2479:
[----:B------:R-:W-:Y:S05]  /*5640*/  BSYNC.RECONVERGENT B1 ;  /* 0x0000000000017941 */ /* 0x000fea0003800200 */
.L_x_2477:
[----:B------:R-:W0:Y:S01]  /*5650*/  LDC.64 R88, c[0x0][0x3c8] ;  /* 0x0000f200ff587b82 */ /* 0x000e220000000a00 */
[----:B------:R-:W-:Y:S01]  /*5660*/  IMAD R97, R133, UR11, R98 ;  /* 0x0000000b85617c24 */ /* 0x000fe2000f8e0262 */
[----:B------:R-:W-:Y:S01]  /*5670*/  ISETP.GT.U32.AND P2, PT, R8, 0x7, PT ;  /* 0x000000070800780c */ /* 0x000fe20003f44070 */
[----:B------:R-:W-:Y:S01]  /*5680*/  BSSY.RECONVERGENT B1, `(.L_x_2480) ;  /* 0x000001f000017945 */ /* 0x000fe20003800200 */
[----:B------:R-:W-:Y:S02]  /*5690*/  F2FP.BF16.F32.PACK_AB R40, R41, R40 ;  /* 0x000000282928723e */ /* 0x000fe400000010ff */
[----:B------:R-:W-:Y:S02]  /*56a0*/  F2FP.BF16.F32.PACK_AB R41, R43, R42 ;  /* 0x0000002a2b29723e */ /* 0x000fe400000010ff */
[----:B------:R-:W-:Y:S02]  /*56b0*/  F2FP.BF16.F32.PACK_AB R42, R136, R134 ;  /* 0x00000086882a723e */ /* 0x000fe400000010ff */
[----:B------:R-:W-:Y:S01]  /*56c0*/  F2FP.BF16.F32.PACK_AB R43, R139, R138 ;  /* 0x0000008a8b2b723e */ /* 0x000fe200000010ff */
[----:B0-----:R-:W-:-:S03]  /*56d0*/  IMAD.WIDE R96, R97, 0x2, R88 ;  /* 0x0000000261607825 */ /* 0x001fc600078e0258 */
        /* <DEDUP_REMOVED lines=20> */
[----:B-1----:R-:W-:Y:S05]  /*5820*/  @!P1 BRA `(.L_x_2482) ;  /* 0x0000000000109947 */ /* 0x002fea0003800000 */
[----:B------:R-:W-:-:S05]  /*5830*/  PRMT R40, R43, 0x7632, R40 ;  /* 0x000076322b287816 */ /* 0x000fca0000000028 */
[----:B------:R1:W-:Y:S01]  /*5840*/  STG.E.U16 desc[UR6][R96.64+0xe], R40 ;  /* 0x00000e2860007986 */ /* 0x0003e2000c101506 */
[----:B------:R-:W-:Y:S05]  /*5850*/  BRA `(.L_x_2482) ;  /* 0x0000000000047947 */ /* 0x000fea0003800000 */
.L_x_2481:
[----:B------:R0:W-:Y:S02]  /*5860*/  STG.E.128 desc[UR6][R96.64], R40 ;  /* 0x0000002860007986 */ /* 0x0001e4000c101d06 */
.L_x_2482:
[----:B------:R-:W-:Y:S05]  /*5870*/  BSYNC.RECONVERGENT B1 ;  /* 0x0000000000017941 */ /* 0x000fea0003800200 */
.L_x_2480:
[----:B------:R-:W-:-:S04]  /*5880*/  ISETP.GE.AND P1, PT, R14, UR11, PT ;  /* 0x0000000b0e007c0c */ /* 0x000fc8000bf26270 */
[----:B------:R-:W-:-:S13]  /*5890*/  ISETP.GE.OR P1, PT, R133, UR10, P1 ;  /* 0x0000000a85007c0c */ /* 0x000fda0008f26670 */
[----:B------:R-:W-:Y:S05]  /*58a0*/  @P1 BRA `(.L_x_2476) ;  /* 0x0000001400c01947 */ /* 0x000fea0003800000 */
[--C-:B0-----:R-:W-:Y:S01]  /*58b0*/  FADD R42, R126, -R135.reuse ;  /* 0x800000877e2a7221 */ /* 0x101fe20000000000 */
        /* <DEDUP_REMOVED lines=63> */
.L_x_2484:
        /* <DEDUP_REMOVED lines=22> */
.L_x_2485:
[----:B------:R-:W-:Y:S05]  /*5e10*/  BSYNC.RECONVERGENT B1 ;  /* 0x0000000000017941 */ /* 0x000fea0003800200 */
.L_x_2483:
        /* <DEDUP_REMOVED lines=18> */
[----:B0-----:R-:W-:Y:S02]  /*5f40*/  PRMT R41, R40, 0x7632, R41 ;  /* 0x0000763228297816 */ /* 0x001fe40000000029 */
        /* <DEDUP_REMOVED lines=10> */
[----:B0-----:R-:W-:Y:S01]  /*5ff0*/  PRMT R40, R136, 0x7632, R40 ;  /* 0x0000763288287816 */ /* 0x001fe20000000028 */
[----:B------:R1:W-:Y:S04]  /*6000*/  @P5 STG.E.U16 desc[UR6][R96.64+0xc], R136 ;  /* 0x00000c8860005986 */ /* 0x0003e8000c101506 */
[----:B------:R1:W-:Y:S04]  /*6010*/  @P1 STG.E.U16 desc[UR6][R96.64+0x6], R42 ;  /* 0x0000062a60001986 */ /* 0x0003e8000c101506 */
[----:B------:R1:W-:Y:S04]  /*6020*/  @P3 STG.E.U16 desc[UR6][R96.64+0x8], R139 ;  /* 0x0000088b60003986 */ /* 0x0003e8000c101506 */
[----:B------:R1:W-:Y:S04]  /*6030*/  @P4 STG.E.U16 desc[UR6][R96.64+0xa], R43 ;  /* 0x00000a2b60004986 */ /* 0x0003e8000c101506 */
[----:B------:R1:W-:Y:S02]  /*6040*/  @P6 STG.E.U16 desc[UR6][R96.64+0xe], R40 ;  /* 0x00000e2860006986 */ /* 0x0003e4000c101506 */
.L_x_2487:
[----:B------:R-:W-:Y:S05]  /*6050*/  BSYNC.RECONVERGENT B1 ;  /* 0x0000000000017941 */ /* 0x000fea0003800200 */
.L_x_2486:
[----:B------:R-:W-:Y:S05]  /*6060*/  @P2 BRA `(.L_x_2476) ;  /* 0x0000000c00d02947 */ /* 0x000fea0003800000 */
[--C-:B01----:R-:W-:Y:S01]  /*6070*/  FADD R42, R121, -R135.reuse ;  /* 0x80000087792a7221 */ /* 0x103fe20000000000 */
        /* <DEDUP_REMOVED lines=63> */
.L_x_2489:
        /* <DEDUP_REMOVED lines=22> */
.L_x_2490:
[----:B------:R-:W-:Y:S05]  /*65d0*/  BSYNC.RECONVERGENT B1 ;  /* 0x0000000000017941 */ /* 0x000fea0003800200 */
.L_x_2488:
        /* <DEDUP_REMOVED lines=35> */
.L_x_2492:
[----:B------:R-:W-:Y:S05]  /*6810*/  BSYNC.RECONVERGENT B1 ;  /* 0x0000000000017941 */ /* 0x000fea0003800200 */
.L_x_2491:
        /* <DEDUP_REMOVED lines=65> */
.L_x_2494:
        /* <DEDUP_REMOVED lines=22> */
.L_x_2495:
[----:B------:R-:W-:Y:S05]  /*6d90*/  BSYNC.RECONVERGENT B1 ;  /* 0x0000000000017941 */ /* 0x000fea0003800200 */
.L_x_2493:
        /* <DEDUP_REMOVED lines=22> */
[----:B--2---:R-:W-:Y:S01]  /*6f00*/  PRMT R41, R40, 0x7632, R41 ;  /* 0x0000763228297816 */ /* 0x004fe20000000029 */
[----:B------:R3:W-:Y:S01]  /*6f10*/  @P0 STG.E.U16 desc[UR6][R88.64+0x4], R96 ;  /* 0x0000046058000986 */ /* 0x0007e2000c101506 */
[----:B------:R-:W-:Y:S02]  /*6f20*/  PRMT R42, R96, 0x7632, R42 ;  /* 0x00007632602a7816 */ /* 0x000fe4000000002a */
[----:B------:R-:W-:Y:S01]  /*6f30*/  PRMT R43, R134, 0x7632, R43 ;  /* 0x00007632862b7816 */ /* 0x000fe2000000002b */
[----:B------:R3:W-:Y:S01]  /*6f40*/  @P1 STG.E.U16 desc[UR6][R88.64+0x2], R41 ;  /* 0x0000022958001986 */ /* 0x0007e2000c101506 */
[----:B0-----:R-:W-:-:S03]  /*6f50*/  PRMT R40, R135, 0x7632, R40 ;  /* 0x0000763287287816 */ /* 0x001fc60000000028 */
[----:B------:R3:W-:Y:S04]  /*6f60*/  @P3 STG.E.U16 desc[UR6][R88.64+0x8], R135 ;  /* 0x0000088758003986 */ /* 0x0007e8000c101506 */
[----:B------:R3:W-:Y:S04]  /*6f70*/  @P2 STG.E.U16 desc[UR6][R88.64+0x6], R42 ;  /* 0x0000062a58002986 */ /* 0x0007e8000c101506 */
[----:B------:R3:W-:Y:S04]  /*6f80*/  @P4 STG.E.U16 desc[UR6][R88.64+0xa], R40 ;  /* 0x00000a2858004986 */ /* 0x0007e8000c101506 */
[----:B------:R3:W-:Y:S04]  /*6f90*/  @P5 STG.E.U16 desc[UR6][R88.64+0xc], R134 ;  /* 0x00000c8658005986 */ /* 0x0007e8000c101506 */
[----:B------:R3:W-:Y:S02]  /*6fa0*/  @P6 STG.E.U16 desc[UR6][R88.64+0xe], R43 ;  /* 0x00000e2b58006986 */ /* 0x0007e4000c101506 */
.L_x_2476:
[----:B------:R-:W-:Y:S05]  /*6fb0*/  BSYNC.RECONVERGENT B0 ;  /* 0x0000000000007941 */ /* 0x000fea0003800200 */
.L_x_2475:
[----:B0123--:R-:W0:Y:S02]  /*6fc0*/  LDC R40, c[0x0][0x380] ;  /* 0x0000e000ff287b82 */ /* 0x00fe240000000800 */
[----:B0-----:R-:W-:-:S05]  /*6fd0*/  IMAD R93, R40, 0x4, R93 ;  /* 0x00000004285d7824 */ /* 0x001fca00078e025d */
[----:B------:R-:W-:-:S13]  /*6fe0*/  ISETP.GE.AND P0, PT, R93, UR10, PT ;  /* 0x0000000a5d007c0c */ /* 0x000fda000bf06270 */
[----:B------:R-:W-:Y:S05]  /*6ff0*/  @!P0 BRA `(.L_x_2496) ;  /* 0xffffffb000988947 */ /* 0x000fea000383ffff */
.L_x_2430:
[----:B------:R-:W2:Y:S02]  /*7000*/  LDCU.64 UR8, c[0x0][0x3f8] ;  /* 0x00007f00ff0877ac */ /* 0x000ea40008000a00 */
[----:B--2---:R-:W-:-:S04]  /*7010*/  UISETP.NE.U32.AND UP0, UPT, UR8, URZ, UPT ;  /* 0x000000ff0800728c */ /* 0x004fc8000bf05070 */
[----:B------:R-:W-:-:S09]  /*7020*/  UISETP.NE.AND.EX UP0, UPT, UR9, URZ, UPT, UP0 ;  /* 0x000000ff0900728c */ /* 0x000fd2000bf05300 */
[----:B------:R-:W-:Y:S05]  /*7030*/  BRA.U !UP0, `(.L_x_2497) ;  /* 0x0000000108a07547 */ /* 0x000fea000b800000 */
[----:B------:R-:W2:Y:S01]  /*7040*/  SHFL.DOWN PT, R0, R49, 0x10, 0x1f ;  /* 0x0a001f0031007f89 */ /* 0x000ea200000e0000 */
[----:B------:R-:W-:Y:S01]  /*7050*/  ISETP.NE.AND P0, PT, R95, RZ, PT ;  /* 0x000000ff5f00720c */ /* 0x000fe20003f05270 */
[----:B------:R-:W-:-:S12]  /*7060*/  BSSY B0, `(.L_x_2497) ;  /* 0x0000025000007945 */ /* 0x000fd80003800000 */
[----:B------:R-:W3:Y:S01]  /*7070*/  @!P0 S2R R8, SR_CgaCtaId ;  /* 0x0000000000088919 */ /* 0x000ee20000008800 */
[----:B------:R-:W-:Y:S02]  /*7080*/  @!P0 MOV R7, 0x400 ;  /* 0x0000040000078802 */ /* 0x000fe40000000f00 */
[----:B------:R-:W-:-:S04]  /*7090*/  @!P0 SHF.R.U32.HI R6, RZ, 0x3, R100 ;  /* 0x00000003ff068819 */ /* 0x000fc80000011664 */
[----:B------:R-:W-:Y:S02]  /*70a0*/  @!P0 LOP3.LUT R6, R6, 0x7c, RZ, 0xc0, !PT ;  /* 0x0000007c06068812 */ /* 0x000fe400078ec0ff */
[----:B--2---:R-:W-:-:S05]  /*70b0*/  FMNMX R0, R0, R49, !PT ;  /* 0x0000003100007209 */ /* 0x004fca0007800000 */
[----:B01----:R-:W0:Y:S01]  /*70c0*/  SHFL.DOWN PT, R3, R0, 0x8, 0x1f ;  /* 0x09001f0000037f89 */ /* 0x003e2200000e0000 */
[----:B---3--:R-:W-:-:S05]  /*70d0*/  @!P0 LEA R7, R8, R7, 0x18 ;  /* 0x0000000708078211 */ /* 0x008fca00078ec0ff */
        /* <DEDUP_REMOVED lines=24> */
.L_x_2505:
[----:B------:R-:W-:Y:S02]  /*7260*/  ISETP.NE.AND P0, PT, R100, RZ, PT ;  /* 0x000000ff6400720c */ /* 0x000fe40003f05270 */
[----:B-1----:R-:W-:-:S11]  /*7270*/  FMNMX R5, R3, R2, !PT ;  /* 0x0000000203057209 */ /* 0x002fd60007800000 */
[----:B------:R-:W-:Y:S05]  /*7280*/  @P0 BRA `(.L_x_2498) ;  /* 0x0000000000080947 */ /* 0x000fea0003800000 */
[----:B0-----:R-:W0:Y:S02]  /*7290*/  LDC.64 R2, c[0x0][0x3f8] ;  /* 0x0000fe00ff027b82 */ /* 0x001e240000000a00 */
[----:B0-----:R1:W-:Y:S02]  /*72a0*/  REDG.E.MAX.S32.STRONG.GPU desc[UR6][R2.64], R5 ;  /* 0x000000050200798e */ /* 0x0013e4000d12e306 */
.L_x_2498:
[----:B------:R-:W-:Y:S05]  /*72b0*/  BSYNC B0 ;  /* 0x0000000000007941 */ /* 0x000fea0003800000 */
.L_x_2497:
[----:B------:R-:W2:Y:S02]  /*72c0*/  LDCU.U8 UR5, c[0x0][0x404] ;  /* 0x00008080ff0577ac */ /* 0x000ea40008000000 */
[----:B--2---:R-:W-:-:S13]  /*72d0*/  ISETP.NE.AND P0, PT, RZ, UR5, PT ;  /* 0x00000005ff007c0c */ /* 0x004fda000bf05270 */
[----:B------:R-:W-:Y:S05]  /*72e0*/  @!P0 EXIT ;  /* 0x000000000000894d */ /* 0x000fea0003800000 */
[----:B------:R-:W2:Y:S01]  /*72f0*/  LDCU.64 UR8, c[0x0][0x3f0] ;  /* 0x00007e00ff0877ac */ /* 0x000ea20008000a00 */
[----:B------:R-:W-:Y:S02]  /*7300*/  LOP3.LUT P0, RZ, R100, UR4, RZ, 0xfc, !PT ;  /* 0x0000000464ff7c12 */ /* 0x000fe4000f80fcff */
[----:B--2---:R-:W-:-:S04]  /*7310*/  ISETP.EQ.U32.AND P1, PT, RZ, UR8, PT ;  /* 0x00000008ff007c0c */ /* 0x004fc8000bf22070 */
        /* <DEDUP_REMOVED lines=8> */
[----:B01----:R-:W-:Y:S05]  /*73a0*/  CALL.REL.NOINC `($__internal_11_$__cuda_sm20_rcp_rn_f32_slowpath) ;  /* 0x00000000005c7944 */ /* 0x003fea0003c00000 */
[----:B------:R-:W-:Y:S05]  /*73b0*/  BRA `(.L_x_2502) ;  /* 0x0000000000107947 */ /* 0x000fea0003800000 */
.L_x_2501:
[----:B-1----:R-:W1:Y:S02]  /*73c0*/  MUFU.RCP R5, R50 ;  /* 0x0000003200057308 */ /* 0x002e640000001000 */
[----:B-1----:R-:W-:-:S04]  /*73d0*/  FFMA R0, R50, R5, -1 ;  /* 0xbf80000032007423 */ /* 0x002fc80000000005 */
[----:B------:R-:W-:-:S04]  /*73e0*/  FADD.FTZ R0, -R0, -RZ ;  /* 0x800000ff00007221 */ /* 0x000fc80000010100 */
[----:B------:R-:W-:-:S07]  /*73f0*/  FFMA R5, R5, R0, R5 ;  /* 0x0000000005057223 */ /* 0x000fce0000000005 */
.L_x_2502:
[----:B------:R-:W-:Y:S05]  /*7400*/  BSYNC.RECONVERGENT B0 ;  /* 0x0000000000007941 */ /* 0x000fea0003800200 */
.L_x_2500:
[----:B0-----:R-:W0:Y:S02]  /*7410*/  LDC.64 R2, c[0x0][0x3f0] ;  /* 0x0000fc00ff027b82 */ /* 0x001e240000000a00 */
[----:B0-----:R-:W-:Y:S01]  /*7420*/  STG.E desc[UR6][R2.64], R5 ;  /* 0x0000000502007986 */ /* 0x001fe2000c101906 */
[----:B------:R-:W-:Y:S05]  /*7430*/  EXIT ;  /* 0x000000000000794d */ /* 0x000fea0003800000 */
.L_x_2499:
[----:B------:R-:W-:Y:S02]  /*7440*/  IMAD.MOV.U32 R5, RZ, RZ, 0x2 ;  /* 0x00000002ff057424 */ /* 0x000fe400078e00ff */
[----:B------:R-:W-:Y:S02]  /*7450*/  IMAD.MOV.U32 R7, RZ, RZ, 0x1f ;  /* 0x0000001fff077424 */ /* 0x000fe400078e00ff */
[----:B------:R-:W-:-:S07]  /*7460*/  IMAD.MOV.U32 R4, RZ, RZ, -0x1 ;  /* 0xffffffffff047424 */ /* 0x000fce00078e00ff */
[----:B01---5:R-:W-:Y:S05]  /*7470*/  WARPSYNC.COLLECTIVE R4, `(.L_x_2503) ;  /* 0x0000000004087348 */ /* 0x023fea0003c00000 */
[----:B01----:R0:W1:Y:S02]  /*7480*/  SHFL.DOWN P0, R2, R0, R5, R7 ;  /* 0x0800000500027389 */ /* 0x0030640000000007 */
[----:B01---5:R-:W-:Y:S05]  /*7490*/  ENDCOLLECTIVE ;  /* 0x000000000000791b */ /* 0x023fea0003800000 */
.L_x_2503:
[----:B------:R-:W-:Y:S02]  /*74a0*/  IMAD.MOV.U32 R5, RZ, RZ, 0x1 ;  /* 0x00000001ff057424 */ /* 0x000fe400078e00ff */
[----:B------:R-:W-:-:S05]  /*74b0*/  IMAD.MOV.U32 R3, RZ, RZ, R2 ;  /* 0x000000ffff037224 */ /* 0x000fca00078e0002 */
[----:B------:R-:W-:-:S05]  /*74c0*/  FMNMX R3, R3, R0, !PT ;  /* 0x0000000003037209 */ /* 0x000fca0007800000 */
[----:B------:R-:W-:-:S07]  /*74d0*/  IMAD.MOV.U32 R0, RZ, RZ, R3 ;  /* 0x000000ffff007224 */ /* 0x000fce00078e0003 */
[----:B------:R-:W-:Y:S05]  /*74e0*/  WARPSYNC.COLLECTIVE R4, `(.L_x_2504) ;  /* 0x0000000004087348 */ /* 0x000fea0003c00000 */
[----:B------:R0:W1:Y:S02]  /*74f0*/  SHFL.DOWN P0, R2, R0, R5, R7 ;  /* 0x0800000500027389 */ /* 0x0000640000000007 */
[----:B01----:R-:W-:Y:S05]  /*7500*/  ENDCOLLECTIVE ;  /* 0x000000000000791b */ /* 0x003fea0003800000 */
.L_x_2504:
[----:B------:R-:W-:Y:S05]  /*7510*/  BRA `(.L_x_2505) ;  /* 0xfffffffc00507947 */ /* 0x000fea000383ffff */
        .weak           $__internal_11_$__cuda_sm20_rcp_rn_f32_slowpath
        .type           $__internal_11_$__cuda_sm20_rcp_rn_f32_slowpath,@function
        .size           $__internal_11_$__cuda_sm20_rcp_rn_f32_slowpath,(.L_x_12879 - $__internal_11_$__cuda_sm20_rcp_rn_f32_slowpath)
$__internal_11_$__cuda_sm20_rcp_rn_f32_slowpath:
        /* <DEDUP_REMOVED lines=15> */
.L_x_2507:
        /* <DEDUP_REMOVED lines=33> */
.L_x_2509:
[----:B------:R0:W1:Y:S02]  /*7820*/  MUFU.RCP R2, R50 ;  /* 0x0000003200027308 */ /* 0x0000640000001000 */
.L_x_2508:
[----:B------:R-:W-:Y:S05]  /*7830*/  BSYNC.RECONVERGENT B1 ;  /* 0x0000000000017941 */ /* 0x000fea0003800200 */
.L_x_2506:
[----:B-1----:R-:W-:Y:S02]  /*7840*/  IMAD.MOV.U32 R5, RZ, RZ, R2 ;  /* 0x000000ffff057224 */ /* 0x002fe400078e0002 */
[----:B------:R-:W-:Y:S02]  /*7850*/  IMAD.MOV.U32 R2, RZ, RZ, R4 ;  /* 0x000000ffff027224 */ /* 0x000fe400078e0004 */
[----:B------:R-:W-:-:S04]  /*7860*/  IMAD.MOV.U32 R3, RZ, RZ, 0x0 ;  /* 0x00000000ff037424 */ /* 0x000fc800078e00ff */
[----:B0-----:R-:W-:Y:S05]  /*7870*/  RET.REL.NODEC R2 `(_ZN18transformer_engine13normalization21ln_fwd_general_kernelINS0_13Kernel_traitsI13__nv_bfloat16S3_S3_fjLj1024ELj1ELj4ELj1ELj16ENS0_18Kernel_traits_baseILj1024ES3_S3_S3_fjLj128EEEEEEEvNS0_19ForwardKernelParamsE) ;  /* 0xffffff8402e07950 */ /* 0x001fea0003c3ffff */
.L_x_2510:
        /* <DEDUP_REMOVED lines=16> */
.L_x_12879:


//--------------------- .text._ZN18transformer_engine13normalization21ln_fwd_general_kernelINS0_13Kernel_traitsIff6__halffjLj1024ELj1ELj4ELj1ELj16ENS0_18Kernel_traits_baseILj1024EffS3_fjLj128EEEEEEEvNS0_19ForwardKernelParamsE --------------------------
	.section	.text._ZN18transformer_engine13normalization21ln_fwd_general_kernelINS0_13Kernel_traitsIff6__halffjLj1024ELj1ELj4ELj1ELj16ENS0_18Kernel_traits_baseILj1024EffS3_fjLj128EEEEEEEvNS0_19ForwardKernelParamsE,"ax",@progbits
	.align	128
        .global         _ZN18transformer_engine13normalization21ln_fwd_general_kernelINS0_13Kernel_traitsIff6__halffjLj1024ELj1ELj4ELj1ELj16ENS0_18Kernel_traits_baseILj1024EffS3_fjLj128EEEEEEEvNS0_19ForwardKernelParamsE
        .type           _ZN18transformer_engine13normalization21ln_fwd_general_kernelINS0_13Kernel_traitsIff6__halffjLj1024ELj1ELj4ELj1ELj16ENS0_18Kernel_traits_baseILj1024EffS3_fjLj128EEEEEEEvNS0_19ForwardKernelParamsE,@function
        .size           _ZN18transformer_engine13normalization21ln_fwd_general_kernelINS0_13Kernel_traitsIff6__halffjLj1024ELj1ELj4ELj1ELj16ENS0_18Kernel_traits_baseILj1024EffS3_fjLj128EEEEEEEvNS0_19ForwardKernelParamsE,(.L_x_12880 - _ZN18transformer_engine13normalization21ln_fwd_general_kernelINS0_13Kernel_traitsIff6__halffjLj1024ELj1ELj4ELj1ELj16ENS0_18Kernel_traits_baseILj1024EffS3_fjLj128EEEEEEEvNS0_19ForwardKernelParamsE)
        .other          _ZN18transformer_engine13normalization21ln_fwd_general_kernelINS0_13Kernel_traitsIff6__halffjLj1024ELj1ELj4ELj1ELj16ENS0_18Kernel_traits_baseILj1024EffS3_fjLj128EEEEEEEvNS0_19ForwardKernelParamsE,@"STO_CUDA_ENTRY STV_DEFAULT"
_ZN18transformer_engine13normalization21ln_fwd_general_kernelINS0_13Kernel_traitsIff6__halffjLj1024ELj1ELj4ELj1ELj16ENS0_18Kernel_traits_baseILj1024EffS3_fjLj128EEEEEEEvNS0_19ForwardKernelParamsE:
.text._ZN18transformer_engine13normalization21ln_fwd_general_kernelINS0_13Kernel_traitsIff6__halffjLj1024ELj1ELj4ELj1ELj16ENS0_18Kernel_traits_baseILj1024EffS3_fjLj128EEEEEEEvNS0_19ForwardKernelParamsE:
        /* <DEDUP_REMOVED lines=35> */
[----:B------:R-:W-:Y:S05]  /*0230*/  CALL.REL.NOINC `($__internal_12_$__cuda_sm20_rcp_rn_f32_slowpath) ;  /* 0x0000007000587944 */ /* 0x000fea0003c00000 */
[----:B------:R-:W-:Y:S05]  /*0240*/  BRA `(.L_x_2512) ;  /* 0x0000000000107947 */ /* 0x000fea0003800000 */
.L_x_2511:
[----:B------:R-:W0:Y:S02]  /*0250*/  MUFU.RCP R23, R22 ;  /* 0x0000001600177308 */ /* 0x000e240000001000 */
[----:B0-----:R-:W-:-:S04]  /*0260*/  FFMA R0, R22, R23, -1 ;  /* 0xbf80000016007423 */ /* 0x001fc80000000017 */
[----:B------:R-:W-:-:S04]  /*0270*/  FADD.FTZ R0, -R0, -RZ ;  /* 0x800000ff00007221 */ /* 0x000fc80000010100 */
[----:B------:R-:W-:-:S07]  /*0280*/  FFMA R23, R23, R0, R23 ;  /* 0x0000000017177223 */ /* 0x000fce0000000017 */
.L_x_2512:
        /* <DEDUP_REMOVED lines=27> */
.L_x_2516:
[----:B------:R0:W5:Y:S02]  /*0440*/  LDG.E.128 R12, desc[UR4][R2.64] ;  /* 0x00000004020c7981 */ /* 0x000164000c1e1d00 */
.L_x_2517:
[----:B------:R-:W-:Y:S05]  /*0450*/  BSYNC.RECONVERGENT B1 ;  /* 0x0000000000017941 */ /* 0x000fea0003800200 */
.L_x_2515:
        /* <DEDUP_REMOVED lines=18> */
.L_x_2519:
[----:B------:R0:W5:Y:S02]  /*0580*/  LDG.E.128 R28, desc[UR4][R2.64] ;  /* 0x00000004021c7981 */ /* 0x000164000c1e1d00 */
.L_x_2520:
[----:B------:R-:W-:Y:S05]  /*0590*/  BSYNC.RECONVERGENT B1 ;  /* 0x0000000000017941 */ /* 0x000fea0003800200 */
.L_x_2518:
        /* <DEDUP_REMOVED lines=12> */
.L_x_2522:
        /* <DEDUP_REMOVED lines=10> */
.L_x_2523:
[----:B------:R-:W-:Y:S05]  /*0700*/  BSYNC.RECONVERGENT B1 ;  /* 0x0000000000017941 */ /* 0x000fea0003800200 */
.L_x_2521:
[----:B01----:R-:W-:Y:S01]  /*0710*/  IMAD.WIDE R2, R5, 0x4, R18 ;  /* 0x0000000405027825 */ /* 0x003fe200078e0212 */
[----:B------:R-:W-:Y:S02]  /*0720*/  BSSY.RECONVERGENT B1, `(.L_x_2524) ;  /* 0x0000010000017945 */ /* 0x000fe40003800200 */
[----:B------:R-:W-:-:S04]  /*0730*/  LOP3.LUT P0, RZ, R2, 0xf, RZ, 0xc0, !PT ;  /* 0x0000000f02ff7812 */ /* 0x000fc8000780c0ff */
[----:B------:R-:W-:-:S13]  /*0740*/  ISETP.LT.U32.OR P0, PT, R4, 0x4, P0 ;  /* 0x000000040400780c */ /* 0x000fda0000701470 */
[----:B------:R-:W-:Y:S05]  /*0750*/  @P0 BRA `(.L_x_2525) ;  /* 0x0000000000080947 */ /* 0x000fea0003800000 */
[----:B------:R0:W5:Y:S01]  /*0760*/  LDG.E.128 R32, desc[UR4][R2.64] ;  /* 0x0000000402207981 */ /* 0x000162000c1e1d00 */
[----:B------:R-:W-:Y:S05]  /*0770*/  BRA `(.L_x_2526) ;  /* 0x0000000000287947 */ /* 0x000fea0003800000 */
.L_x_2525:
        /* <DEDUP_REMOVED lines=10> */
.L_x_2526:
[----:B------:R-:W-:Y:S05]  /*0820*/  BSYNC.RECONVERGENT B1 ;  /* 0x0000000000017941 */ /* 0x000fea0003800200 */
.L_x_2524:
        /* <DEDUP_REMOVED lines=11> */
.L_x_2528:
        /* <DEDUP_REMOVED lines=10> */
.L_x_2529:
[----:B------:R-:W-:Y:S05]  /*0980*/  BSYNC.RECONVERGENT B1 ;  /* 0x0000000000017941 */ /* 0x000fea0003800200 */
.L_x_2527:
[----:B01----:R-:W-:Y:S01]  /*0990*/  IMAD.WIDE R2, R21, 0x4, R18 ;  /* 0x0000000415027825 */ /* 0x003fe200078e0212 */
[----:B------:R-:W-:Y:S02]  /*09a0*/  BSSY.RECONVERGENT B1, `(.L_x_2530) ;  /* 0x0000010000017945 */ /* 0x000fe40003800200 */
[----:B------:R-:W-:-:S04]  /*09b0*/  LOP3.LUT P0, RZ, R2, 0xf, RZ, 0xc0, !PT ;  /* 0x0000000f02ff7812 */ /* 0x000fc8000780c0ff */
[----:B------:R-:W-:-:S13]  /*09c0*/  ISETP.LT.U32.OR P0, PT, R20, 0x4, P0 ;  /* 0x000000041400780c */ /* 0x000fda0000701470 */
[----:B------:R-:W-:Y:S05]  /*09d0*/  @P0 BRA `(.L_x_2531) ;  /* 0x0000000000080947 */ /* 0x000fea0003800000 */
[----:B------:R1:W5:Y:S01]  /*09e0*/  LDG.E.128 R36, desc[UR4][R2.64] ;  /* 0x0000000402247981 */ /* 0x000362000c1e1d00 */
[----:B------:R-:W-:Y:S05]  /*09f0*/  BRA `(.L_x_2532) ;  /* 0x0000000000287947 */ /* 0x000fea0003800000 */
.L_x_2531:
        /* <DEDUP_REMOVED lines=10> */
.L_x_2532:
[----:B------:R-:W-:Y:S05]  /*0aa0*/  BSYNC.RECONVERGENT B1 ;  /* 0x0000000000017941 */ /* 0x000fea0003800200 */
.L_x_2530:
        /* <DEDUP_REMOVED lines=11> */
.L_x_2534:
        /* <DEDUP_REMOVED lines=10> */
.L_x_2535:
[----:B------:R-:W-:Y:S05]  /*0c00*/  BSYNC.RECONVERGENT B1 ;  /* 0x0000000000017941 */ /* 0x000fea0003800200 */
.L_x_2533:
[----:B01----:R-:W-:Y:S01]  /*0c10*/  IMAD.WIDE R2, R21, 0x4, R18 ;  /* 0x0000000415027825 */ /* 0x003fe200078e0212 */
[----:B------:R-:W-:Y:S02]  /*0c20*/  BSSY.RECONVERGENT B1, `(.L_x_2536) ;  /* 0x0000010000017945 */ /* 0x000fe40003800200 */
[----:B------:R-:W-:-:S04]  /*0c30*/  LOP3.LUT P0, RZ, R2, 0xf, RZ, 0xc0, !PT ;  /* 0x0000000f02ff7812 */ /* 0x000fc8000780c0ff */
[----:B------:R-:W-:-:S13]  /*0c40*/  ISETP.LT.U32.OR P0, PT, R20, 0x4, P0 ;  /* 0x000000041400780c */ /* 0x000fda0000701470 */
[----:B------:R-:W-:Y:S05]  /*0c50*/  @P0 BRA `(.L_x_2537) ;  /* 0x0000000000080947 */ /* 0x000fea0003800000 */
[----:B------:R0:W5:Y:S01]  /*0c60*/  LDG.E.128 R40, desc[UR4][R2.64] ;  /* 0x0000000402287981 */ /* 0x000162000c1e1d00 */
[----:B------:R-:W-:Y:S05]  /*0c70*/  BRA `(.L_x_2538) ;  /* 0x0000000000287947 */ /* 0x000fea0003800000 */
.L_x_2537:
        /* <DEDUP_REMOVED lines=10> */
.L_x_2538:
[----:B------:R-:W-:Y:S05]  /*0d20*/  BSYNC.RECONVERGENT B1 ;  /* 0x0000000000017941 */ /* 0x000fea0003800200 */
.L_x_2536:
        /* <DEDUP_REMOVED lines=11> */
.L_x_2540:
        /* <DEDUP_REMOVED lines=10> */
.L_x_2541:
[----:B------:R-:W-:Y:S05]  /*0e80*/  BSYNC.RECONVERGENT B1 ;  /* 0x0000000000017941 */ /* 0x000fea0003800200 */
.L_x_2539:
[----:B01----:R-:W-:Y:S01]  /*0e90*/  IMAD.WIDE R2, R21, 0x4, R18 ;  /* 0x0000000415027825 */ /* 0x003fe200078e0212 */
[----:B------:R-:W-:Y:S02]  /*0ea0*/  BSSY.RECONVERGENT B1, `(.L_x_2542) ;  /* 0x0000010000017945 */ /* 0x000fe40003800200 */
[----:B------:R-:W-:-:S04]  /*0eb0*/  LOP3.LUT P0, RZ, R2, 0xf, RZ, 0xc0, !PT ;  /* 0x0000000f02ff7812 */ /* 0x000fc8000780c0ff */
[----:B------:R-:W-:-:S13]  /*0ec0*/  ISETP.LT.U32.OR P0, PT, R20, 0x4, P0 ;  /* 0x000000041400780c */ /* 0x000fda0000701470 */
[----:B------:R-:W-:Y:S05]  /*0ed0*/  @P0 BRA `(.L_x_2543) ;  /* 0x0000000000080947 */ /* 0x000fea0003800000 */
[----:B------:R1:W5:Y:S01]  /*0ee0*/  LDG.E.128 R44, desc[UR4][R2.64] ;  /* 0x00000004022c7981 */ /* 0x000362000c1e1d00 */
[----:B------:R-:W-:Y:S05]  /*0ef0*/  BRA `(.L_x_2544) ;  /* 0x0000000000287947 */ /* 0x000fea0003800000 */
.L_x_2543:
        /* <DEDUP_REMOVED lines=10> */
.L_x_2544:
[----:B------:R-:W-:Y:S05]  /*0fa0*/  BSYNC.RECONVERGENT B1 ;  /* 0x0000000000017941 */ /* 0x000fea0003800200 */
.L_x_2542:
        /* <DEDUP_REMOVED lines=11> */
.L_x_2546:
        /* <DEDUP_REMOVED lines=10> */
.L_x_2547:
[----:B------:R-:W-:Y:S05]  /*1100*/  BSYNC.RECONVERGENT B1 ;  /* 0x0000000000017941 */ /* 0x000fea0003800200 */
.L_x_2545:
[----:B01----:R-:W-:Y:S01]  /*1110*/  IMAD.WIDE R2, R21, 0x4, R18 ;  /* 0x0000000415027825 */ /* 0x003fe200078e0212 */
[----:B------:R-:W-:Y:S02]  /*1120*/  BSSY.RECONVERGENT B1, `(.L_x_2548) ;  /* 0x0000010000017945 */ /* 0x000fe40003800200 */
[----:B------:R-:W-:-:S04]  /*1130*/  LOP3.LUT P0, RZ, R2, 0xf, RZ, 0xc0, !PT ;  /* 0x0000000f02ff7812 */ /* 0x000fc8000780c0ff */
[----:B------:R-:W-:-:S13]  /*1140*/  ISETP.LT.U32.OR P0, PT, R20, 0x4, P0 ;  /* 0x000000041400780c */ /* 0x000fda0000701470 */
[----:B------:R-:W-:Y:S05]  /*1150*/  @P0 BRA `(.L_x_2549) ;  /* 0x0000000000080947 */ /* 0x000fea0003800000 */
[----:B------:R0:W5:Y:S01]  /*1160*/  LDG.E.128 R48, desc[UR4][R2.64] ;  /* 0x0000000402307981 */ /* 0x000162000c1e1d00 */
[----:B------:R-:W-:Y:S05]  /*1170*/  BRA `(.L_x_2550) ;  /* 0x0000000000287947 */ /* 0x000fea0003800000 */
.L_x_2549:
        /* <DEDUP_REMOVED lines=10> */
.L_x_2550:
[----:B------:R-:W-:Y:S05]  /*1220*/  BSYNC.RECONVERGENT B1 ;  /* 0x0000000000017941 */ /* 0x000fea0003800200 */
.L_x_2548:
        /* <DEDUP_REMOVED lines=11> */
.L_x_2552:
        /* <DEDUP_REMOVED lines=10> */
.L_x_2553:
[----:B------:R-:W-:Y:S05]  /*1380*/  BSYNC.RECONVERGENT B1 ;  /* 0x0000000000017941 */ /* 0x000fea0003800200 */
.L_x_2551:
[----:B01----:R-:W-:Y:S01]  /*1390*/  IMAD.WIDE R2, R21, 0x4, R18 ;  /* 0x0000000415027825 */ /* 0x003fe200078e0212 */
[----:B------:R-:W-:Y:S02]  /*13a0*/  BSSY.RECONVERGENT B1, `(.L_x_2554) ;  /* 0x0000010000017945 */ /* 0x000fe40003800200 */
[----:B------:R-:W-:-:S04]  /*13b0*/  LOP3.LUT P0, RZ, R2, 0xf, RZ, 0xc0, !PT ;  /* 0x0000000f02ff7812 */ /* 0x000fc8000780c0ff */
[----:B------:R-:W-:-:S13]  /*13c0*/  ISETP.LT.U32.OR P0, PT, R20, 0x4, P0 ;  /* 0x000000041400780c */ /* 0x000fda0000701470 */
[----:B------:R-:W-:Y:S05]  /*13d0*/  @P0 BRA `(.L_x_2555) ;  /* 0x0000000000080947 */ /* 0x000fea0003800000 */
[----:B------:R0:W5:Y:S01]  /*13e0*/  LDG.E.128 R52, desc[UR4][R2.64] ;  /* 0x0000000402347981 */ /* 0x000162000c1e1d00 */
[----:B------:R-:W-:Y:S05]  /*13f0*/  BRA `(.L_x_2556) ;  /* 0x0000000000287947 */ /* 0x000fea0003800000 */
.L_x_2555:
        /* <DEDUP_REMOVED lines=10> */
.L_x_2556:
[----:B------:R-:W-:Y:S05]  /*14a0*/  BSYNC.RECONVERGENT B1 ;  /* 0x0000000000017941 */ /* 0x000fea0003800200 */
.L_x_2554:
        /* <DEDUP_REMOVED lines=11> */
.L_x_2558:
        /* <DEDUP_REMOVED lines=10> */
.L_x_2559:
[----:B------:R-:W-:Y:S05]  /*1600*/  BSYNC.RECONVERGENT B1 ;  /* 0x0000000000017941 */ /* 0x000fea0003800200 */
.L_x_2557:
[----:B01----:R-:W-:-:S03]  /*1610*/  IMAD.WIDE R2, R21, 0x4, R18 ;  /* 0x0000000415027825 */ /* 0x003fc600078e0212 */
[----:B------:R-:W-:-:S04]  /*1620*/  LOP3.LUT P0, RZ, R2, 0xf, RZ, 0xc0, !PT ;  /* 0x0000000f02ff7812 */ /* 0x000fc8000780c0ff */
[----:B------:R-:W-:-:S13]  /*1630*/  ISETP.LT.U32.OR P0, PT, R0, 0x4, P0 ;  /* 0x000000040000780c */ /* 0x000fda0000701470 */
[----:B------:R-:W-:Y:S05]  /*1640*/  @P0 BRA `(.L_x_2560) ;  /* 0x0000000000080947 */ /* 0x000fea0003800000 */
[----:B------:R2:W5:Y:S01]  /*1650*/  LDG.E.128 R56, desc[UR4][R2.64] ;  /* 0x0000000402387981 */ /* 0x000562000c1e1d00 */
[----:B------:R-:W-:Y:S05]  /*1660*/  BRA `(.L_x_2514) ;  /* 0x0000000000287947 */ /* 0x000fea0003800000 */
.L_x_2560:
        /* <DEDUP_REMOVED lines=10> */
.L_x_2514:
[----:B------:R-:W-:Y:S05]  /*1710*/  BSYNC.RECONVERGENT B0 ;  /* 0x0000000000007941 */ /* 0x000fea0003800200 */
.L_x_2513:
        /* <DEDUP_REMOVED lines=108> */
.L_x_2657:
        /* <DEDUP_REMOVED lines=16> */
.L_x_2565:
        /* <DEDUP_REMOVED lines=9> */
.L_x_2566:
[----:B------:R-:W-:Y:S05]  /*1f70*/  BSYNC.RECONVERGENT B1 ;  /* 0x0000000000017941 */ /* 0x000fea0003800200 */
.L_x_2564:
        /* <DEDUP_REMOVED lines=12> */
.L_x_2568:
        /* <DEDUP_REMOVED lines=9> */
.L_x_2569:
[----:B------:R-:W-:Y:S05]  /*20d0*/  BSYNC.RECONVERGENT B1 ;  /* 0x0000000000017941 */ /* 0x000fea0003800200 */
.L_x_2567:
        /* <DEDUP_REMOVED lines=11> */
.L_x_2571:
        /* <DEDUP_REMOVED lines=9> */
.L_x_2572:
[----:B------:R-:W-:Y:S05]  /*2220*/  BSYNC.RECONVERGENT B1 ;  /* 0x0000000000017941 */ /* 0x000fea0003800200 */
.L_x_2570:
        /* <DEDUP_REMOVED lines=11> */
.L_x_2574:
        /* <DEDUP_REMOVED lines=9> */
.L_x_2575:
[----:B------:R-:W-:Y:S05]  /*2370*/  BSYNC.RECONVERGENT B1 ;  /* 0x0000000000017941 */ /* 0x000fea0003800200 */
.L_x_2573:
        /* <DEDUP_REMOVED lines=11> */
.L_x_2577:
        /* <DEDUP_REMOVED lines=9> */
.L_x_2578:
[----:B------:R-:W-:Y:S05]  /*24c0*/  BSYNC.RECONVERGENT B1 ;  /* 0x0000000000017941 */ /* 0x000fea0003800200 */
.L_x_2576:
        /* <DEDUP_REMOVED lines=11> */
.L_x_2580:
        /* <DEDUP_REMOVED lines=9> */
.L_x_2581:
[----:B------:R-:W-:Y:S05]  /*2610*/  BSYNC.RECONVERGENT B1 ;  /* 0x0000000000017941 */ /* 0x000fea0003800200 */
.L_x_2579:
        /* <DEDUP_REMOVED lines=11> */
.L_x_2583:
        /* <DEDUP_REMOVED lines=9> */
.L_x_2584:
[----:B------:R-:W-:Y:S05]  /*2760*/  BSYNC.RECONVERGENT B1 ;  /* 0x0000000000017941 */ /* 0x000fea0003800200 */
.L_x_2582:
        /* <DEDUP_REMOVED lines=19> */
.L_x_2585:
[----:B------:R2:W5:Y:S02]  /*28a0*/  LDG.E.128 R88, desc[UR4][R122.64] ;  /* 0x000000047a587981 */ /* 0x000564000c1e1d00 */
.L_x_2563:
[----:B------:R-:W-:Y:S05]  /*28b0*/  BSYNC.RECONVERGENT B0 ;  /* 0x0000000000007941 */ /* 0x000fea0003800200 */
.L_x_2562:
        /* <DEDUP_REMOVED lines=48> */
.L_x_2587:
[----:B------:R-:W-:Y:S05]  /*2bc0*/  BSYNC.RECONVERGENT B0 ;  /* 0x0000000000007941 */ /* 0x000fea0003800200 */
.L_x_2586:
        /* <DEDUP_REMOVED lines=14> */
.L_x_2588:
        /* <DEDUP_REMOVED lines=29> */
.L_x_2591:
[----:B------:R-:W2:Y:S04]  /*2e80*/  LDG.E.STRONG.GPU R124, desc[UR4][R114.64] ;  /* 0x00000004727c7981 */ /* 0x000ea8000c1ef900 */
[----:B--2---:R-:W-:Y:S01]  /*2e90*/  CCTL.IVALL ;  /* 0x00000000ff00798f */ /* 0x004fe20002000000 */
[----:B------:R-:W-:Y:S05]  /*2ea0*/  YIELD ;  /* 0x0000000000007946 */ /* 0x000fea0003800000 */
[----:B------:R-:W-:-:S13]  /*2eb0*/  ISETP.NE.AND P2, PT, R124, R143, PT ;  /* 0x0000008f7c00720c */ /* 0x000fda0003f45270 */
[----:B------:R-:W-:Y:S05]  /*2ec0*/  @P2 BRA `(.L_x_2591) ;  /* 0xfffffffc00ec2947 */ /* 0x000fea000383ffff */
.L_x_2590:
        /* <DEDUP_REMOVED lines=25> */
.L_x_2596:
        /* <DEDUP_REMOVED lines=38> */
.L_x_2595:
[----:B------:R-:W-:Y:S05]  /*32c0*/  BSYNC.RECONVERGENT B1 ;  /* 0x0000000000017941 */ /* 0x000fea0003800200 */
.L_x_2594:
        /* <DEDUP_REMOVED lines=24> */
.L_x_2598:
[----:B------:R-:W-:Y:S05]  /*3450*/  BSYNC.RECONVERGENT B1 ;  /* 0x0000000000017941 */ /* 0x000fea0003800200 */
.L_x_2597:
        /* <DEDUP_REMOVED lines=16> */
.L_x_2600:
[----:B------:R-:W-:Y:S05]  /*3560*/  BSYNC.RECONVERGENT B1 ;  /* 0x0000000000017941 */ /* 0x000fea0003800200 */
.L_x_2599:
        /* <DEDUP_REMOVED lines=11> */
.L_x_2593:
[----:B------:R-:W-:Y:S05]  /*3620*/  BSYNC.RECONVERGENT B0 ;  /* 0x0000000000007941 */ /* 0x000fea0003800200 */
.L_x_2592:
        /* <DEDUP_REMOVED lines=11> */
.L_x_2589:
        /* <DEDUP_REMOVED lines=131> */
.L_x_2602:
[----:B------:R-:W-:Y:S05]  /*3f10*/  BSYNC.RECONVERGENT B0 ;  /* 0x0000000000007941 */ /* 0x000fea0003800200 */
.L_x_2601:
        /* <DEDUP_REMOVED lines=12> */
.L_x_2603:
        /* <DEDUP_REMOVED lines=29> */
.L_x_2606:
[----:B------:R-:W2:Y:S04]  /*41b0*/  LDG.E.STRONG.GPU R124, desc[UR4][R114.64] ;  /* 0x00000004727c7981 */ /* 0x000ea8000c1ef900 */
[----:B--2---:R-:W-:Y:S01]  /*41c0*/  CCTL.IVALL ;  /* 0x00000000ff00798f */ /* 0x004fe20002000000 */
[----:B------:R-:W-:Y:S05]  /*41d0*/  YIELD ;  /* 0x0000000000007946 */ /* 0x000fea0003800000 */
[----:B------:R-:W-:-:S13]  /*41e0*/  ISETP.NE.AND P1, PT, R124, R143, PT ;  /* 0x0000008f7c00720c */ /* 0x000fda0003f25270 */
[----:B------:R-:W-:Y:S05]  /*41f0*/  @P1 BRA `(.L_x_2606) ;  /* 0xfffffffc00ec1947 */ /* 0x000fea000383ffff */
.L_x_2605:
        /* <DEDUP_REMOVED lines=21> */
.L_x_2611:
        /* <DEDUP_REMOVED lines=37> */
.L_x_2610:
[----:B------:R-:W-:Y:S05]  /*45a0*/  BSYNC.RECONVERGENT B1 ;  /* 0x0000000000017941 */ /* 0x000fea0003800200 */
.L_x_2609:
        /* <DEDUP_REMOVED lines=24> */
.L_x_2613:
[----:B------:R-:W-:Y:S05]  /*4730*/  BSYNC.RECONVERGENT B1 ;  /* 0x0000000000017941 */ /* 0x000fea0003800200 */
.L_x_2612:
        /* <DEDUP_REMOVED lines=16> */
.L_x_2615:
[----:B------:R-:W-:Y:S05]  /*4840*/  BSYNC.RECONVERGENT B1 ;  /* 0x0000000000017941 */ /* 0x000fea0003800200 */
.L_x_2614:
        /* <DEDUP_REMOVED lines=11> */
.L_x_2608:
[----:B------:R-:W-:Y:S05]  /*4900*/  BSYNC.RECONVERGENT B0 ;  /* 0x0000000000007941 */ /* 0x000fea0003800200 */
.L_x_2607:
        /* <DEDUP_REMOVED lines=11> */
.L_x_2604:
        /* <DEDUP_REMOVED lines=45> */
.L_x_2619:
        /* <DEDUP_REMOVED lines=14> */
.L_x_2620:
[----:B------:R-:W-:Y:S05]  /*4d70*/  BSYNC.RECONVERGENT B1 ;  /* 0x0000000000017941 */ /* 0x000fea0003800200 */
.L_x_2618:
[----:B------:R-:W0:Y:S01]  /*4d80*/  LDC.64 R114, c[0x0][0x3c8] ;  /* 0x0000f200ff727b82 */ /* 0x000e220000000a00 */
[----:B------:R-:W-:Y:S01]  /*4d90*/  IMAD R123, R137, UR9, R24 ;  /* 0x00000009897b7c24 */ /* 0x000fe2000f8e0218 */
[----:B------:R-:W-:Y:S01]  /*4da0*/  ISETP.GT.U32.AND P1, PT, R107, 0x3, PT ;  /* 0x000000036b00780c */ /* 0x000fe20003f24070 */
[----:B------:R1:W2:Y:S01]  /*4db0*/  F2F.F16.F32 R145, R125 ;  /* 0x0000007d00917304 */ /* 0x0002a20000200800 */
[----:B------:R-:W-:Y:S07]  /*4dc0*/  BSSY.RECONVERGENT B1, `(.L_x_2621) ;  /* 0x0000016000017945 */ /* 0x000fee0003800200 */
        /* <DEDUP_REMOVED lines=16> */
.L_x_2622:
[----:B------:R-:W-:-:S04]  /*4ed0*/  IMAD.WIDE.U32 R124, R139, 0x10000, RZ ;  /* 0x000100008b7c7825 */ /* 0x000fc800078e00ff */
[----:B0-----:R-:W-:Y:S01]  /*4ee0*/  IMAD.U32 R139, R143, 0x10000, RZ ;  /* 0x000100008f8b7824 */ /* 0x001fe200078e00ff */
[----:B------:R-:W-:-:S04]  /*4ef0*/  LOP3.LUT R124, R124, R145, RZ, 0xfc, !PT ;  /* 0x000000917c7c7212 */ /* 0x000fc800078efcff */
[----:B------:R-:W-:-:S05]  /*4f00*/  LOP3.LUT R125, R125, R139, R141, 0xfe, !PT ;  /* 0x0000008b7d7d7212 */ /* 0x000fca00078efe8d */
[----:B------:R2:W-:Y:S02]  /*4f10*/  STG.E.64 desc[UR4][R122.64], R124 ;  /* 0x0000007c7a007986 */ /* 0x0005e4000c101b04 */
.L_x_2623:
[----:B------:R-:W-:Y:S05]  /*4f20*/  BSYNC.RECONVERGENT B1 ;  /* 0x0000000000017941 */ /* 0x000fea0003800200 */
.L_x_2621:
        /* <DEDUP_REMOVED lines=37> */
.L_x_2625:
        /* <DEDUP_REMOVED lines=10> */
.L_x_2626:
[----:B------:R-:W-:Y:S05]  /*5220*/  BSYNC.RECONVERGENT B1 ;  /* 0x0000000000017941 */ /* 0x000fea0003800200 */
.L_x_2624:
[----:B------:R-:W-:Y:S01]  /*5230*/  IMAD R123, R137, UR9, R96 ;  /* 0x00000009897b7c24 */ /* 0x000fe2000f8e0260 */
[----:B------:R-:W0:Y:S01]  /*5240*/  F2F.F16.F32 R141, R141 ;  /* 0x0000008d008d7304 */ /* 0x000e220000200800 */
[----:B------:R-:W-:Y:S01]  /*5250*/  BSSY.RECONVERGENT B1, `(.L_x_2627) ;  /* 0x0000016000017945 */ /* 0x000fe20003800200 */
[----:B------:R-:W-:Y:S01]  /*5260*/  ISETP.GE.AND P4, PT, R102, UR9, PT ;  /* 0x0000000966007c0c */ /* 0x000fe2000bf86270 */
        /* <DEDUP_REMOVED lines=20> */
.L_x_2628:
[----:B------:R-:W-:Y:S05]  /*53b0*/  BSYNC.RECONVERGENT B1 ;  /* 0x0000000000017941 */ /* 0x000fea0003800200 */
.L_x_2627:
        /* <DEDUP_REMOVED lines=35> */
.L_x_2630:
        /* <DEDUP_REMOVED lines=10> */
.L_x_2631:
[----:B------:R-:W-:Y:S05]  /*5690*/  BSYNC.RECONVERGENT B1 ;  /* 0x0000000000017941 */ /* 0x000fea0003800200 */
.L_x_2629:
        /* <DEDUP_REMOVED lines=24> */
.L_x_2633:
[----:B------:R-:W-:Y:S05]  /*5820*/  BSYNC.RECONVERGENT B1 ;  /* 0x0000000000017941 */ /* 0x000fea0003800200 */
.L_x_2632:
        /* <DEDUP_REMOVED lines=35> */
.L_x_2635:
        /* <DEDUP_REMOVED lines=10> */
.L_x_2636:
[----:B------:R-:W-:Y:S05]  /*5b00*/  BSYNC.RECONVERGENT B1 ;  /* 0x0000000000017941 */ /* 0x000fea0003800200 */
.L_x_2634:
        /* <DEDUP_REMOVED lines=24> */
.L_x_2638:
[----:B------:R-:W-:Y:S05]  /*5c90*/  BSYNC.RECONVERGENT B1 ;  /* 0x0000000000017941 */ /* 0x000fea0003800200 */
.L_x_2637:
        /* <DEDUP_REMOVED lines=35> */
.L_x_2640:
        /* <DEDUP_REMOVED lines=10> */
.L_x_2641:
[----:B------:R-:W-:Y:S05]  /*5f70*/  BSYNC.RECONVERGENT B1 ;  /* 0x0000000000017941 */ /* 0x000fea0003800200 */
.L_x_2639:
        /* <DEDUP_REMOVED lines=24> */
.L_x_2643:
[----:B------:R-:W-:Y:S05]  /*6100*/  BSYNC.RECONVERGENT B1 ;  /* 0x0000000000017941 */ /* 0x000fea0003800200 */
.L_x_2642:
        /* <DEDUP_REMOVED lines=35> */
.L_x_2645:
        /* <DEDUP_REMOVED lines=10> */
.L_x_2646:
[----:B------:R-:W-:Y:S05]  /*63e0*/  BSYNC.RECONVERGENT B1 ;  /* 0x0000000000017941 */ /* 0x000fea0003800200 */
.L_x_2644:
        /* <DEDUP_REMOVED lines=24> */
.L_x_2648:
[----:B------:R-:W-:Y:S05]  /*6570*/  BSYNC.RECONVERGENT B1 ;  /* 0x0000000000017941 */ /* 0x000fea0003800200 */
.L_x_2647:
        /* <DEDUP_REMOVED lines=35> */
.L_x_2650:
        /* <DEDUP_REMOVED lines=10> */
.L_x_2651:
[----:B------:R-:W-:Y:S05]  /*6850*/  BSYNC.RECONVERGENT B1 ;  /* 0x0000000000017941 */ /* 0x000fea0003800200 */
.L_x_2649:
        /* <DEDUP_REMOVED lines=24> */
.L_x_2653:
[----:B------:R-:W-:Y:S05]  /*69e0*/  BSYNC.RECONVERGENT B1 ;  /* 0x0000000000017941 */ /* 0x000fea0003800200 */
.L_x_2652:
        /* <DEDUP_REMOVED lines=35> */
.L_x_2655:
        /* <DEDUP_REMOVED lines=10> */
.L_x_2656:
[----:B------:R-:W-:Y:S05]  /*6cc0*/  BSYNC.RECONVERGENT B1 ;  /* 0x0000000000017941 */ /* 0x000fea0003800200 */
.L_x_2654:
[----:B------:R-:W-:Y:S01]  /*6cd0*/  IMAD R137, R137, UR9, R105 ;  /* 0x0000000989897c24 */ /* 0x000fe2000f8e0269 */
[----:B------:R-:W0:Y:S03]  /*6ce0*/  F2F.F16.F32 R139, R139 ;  /* 0x0000008b008b7304 */ /* 0x000e260000200800 */
        /* <DEDUP_REMOVED lines=20> */
.L_x_2617:
[----:B------:R-:W-:Y:S05]  /*6e30*/  BSYNC.RECONVERGENT B0 ;  /* 0x0000000000007941 */ /* 0x000fea0003800200 */
.L_x_2616:
[----:B0--34-:R-:W0:Y:S02]  /*6e40*/  LDC R114, c[0x0][0x380] ;  /* 0x0000e000ff727b82 */ /* 0x019e240000000800 */
[----:B0-----:R-:W-:-:S05]  /*6e50*/  IMAD R25, R114, 0x4, R25 ;  /* 0x0000000472197824 */ /* 0x001fca00078e0219 */
[----:B------:R-:W-:-:S13]  /*6e60*/  ISETP.GE.AND P0, PT, R25, UR8, PT ;  /* 0x0000000819007c0c */ /* 0x000fda000bf06270 */
[----:B------:R-:W-:Y:S05]  /*6e70*/  @!P0 BRA `(.L_x_2657) ;  /* 0xffffffac00d88947 */ /* 0x000fea000383ffff */
.L_x_2561:
        /* <DEDUP_REMOVED lines=38> */
.L_x_2665:
[----:B------:R-:W-:Y:S02]  /*70e0*/  ISETP.NE.AND P0, PT, R92, RZ, PT ;  /* 0x000000ff5c00720c */ /* 0x000fe40003f05270 */
[----:B---3--:R-:W-:-:S11]  /*70f0*/  FMNMX R5, R3, R2, !PT ;  /* 0x0000000203057209 */ /* 0x008fd60007800000 */
[----:B------:R-:W-:Y:S05]  /*7100*/  @P0 BRA `(.L_x_2659) ;  /* 0x0000000000080947 */ /* 0x000fea0003800000 */
[----:B0-----:R-:W0:Y:S02]  /*7110*/  LDC.64 R2, c[0x0][0x3f8] ;  /* 0x0000fe00ff027b82 */ /* 0x001e240000000a00 */
[----:B0-----:R3:W-:Y:S02]  /*7120*/  REDG.E.MAX.S32.STRONG.GPU desc[UR4][R2.64], R5 ;  /* 0x000000050200798e */ /* 0x0017e4000d12e304 */
.L_x_2659:
[----:B------:R-:W-:Y:S05]  /*7130*/  BSYNC B0 ;  /* 0x0000000000007941 */ /* 0x000fea0003800000 */
.L_x_2658:
        /* <DEDUP_REMOVED lines=14> */
[----:B-123--:R-:W-:Y:S05]  /*7220*/  CALL.REL.NOINC `($__internal_12_$__cuda_sm20_rcp_rn_f32_slowpath) ;  /* 0x00000000005c7944 */ /* 0x00efea0003c00000 */
[----:B------:R-:W-:Y:S01]  /*7230*/  IMAD.MOV.U32 R5, RZ, RZ, R23 ;  /* 0x000000ffff057224 */ /* 0x000fe200078e0017 */
[----:B------:R-:W-:Y:S06]  /*7240*/  BRA `(.L_x_2662) ;  /* 0x0000000000107947 */ /* 0x000fec0003800000 */
.L_x_2661:
[----:B---3--:R-:W0:Y:S02]  /*7250*/  MUFU.RCP R5, R22 ;  /* 0x0000001600057308 */ /* 0x008e240000001000 */
[----:B0-----:R-:W-:-:S04]  /*7260*/  FFMA R0, R22, R5, -1 ;  /* 0xbf80000016007423 */ /* 0x001fc80000000005 */
[----:B------:R-:W-:-:S04]  /*7270*/  FADD.FTZ R0, -R0, -RZ ;  /* 0x800000ff00007221 */ /* 0x000fc80000010100 */
[----:B------:R-:W-:-:S07]  /*7280*/  FFMA R5, R5, R0, R5 ;  /* 0x0000000005057223 */ /* 0x000fce0000000005 */
.L_x_2662:
[----:B------:R-:W0:Y:S02]  /*7290*/  LDC.64 R2, c[0x0][0x3f0] ;  /* 0x0000fc00ff027b82 */ /* 0x000e240000000a00 */
[----:B0-----:R-:W-:Y:S01]  /*72a0*/  STG.E desc[UR4][R2.64], R5 ;  /* 0x0000000502007986 */ /* 0x001fe2000c101904 */
[----:B------:R-:W-:Y:S05]  /*72b0*/  EXIT ;  /* 0x000000000000794d */ /* 0x000fea0003800000 */
.L_x_2660:
[----:B------:R-:W-:Y:S02]  /*72c0*/  HFMA2 R7, -RZ, RZ, 0, 1.847743988037109375e-06 ;  /* 0x0000001fff077431 */ /* 0x000fe400000001ff */
[----:B------:R-:W-:Y:S02]  /*72d0*/  IMAD.MOV.U32 R5, RZ, RZ, 0x2 ;  /* 0x00000002ff057424 */ /* 0x000fe400078e00ff */
[----:B------:R-:W-:-:S07]  /*72e0*/  IMAD.MOV.U32 R4, RZ, RZ, -0x1 ;  /* 0xffffffffff047424 */ /* 0x000fce00078e00ff */
[----:B0123--:R-:W-:Y:S05]  /*72f0*/  WARPSYNC.COLLECTIVE R4, `(.L_x_2663) ;  /* 0x0000000004087348 */ /* 0x00ffea0003c00000 */
[----:B0--3--:R0:W3:Y:S02]  /*7300*/  SHFL.DOWN P0, R2, R0, R5, R7 ;  /* 0x0800000500027389 */ /* 0x0090e40000000007 */
[----:B0123--:R-:W-:Y:S05]  /*7310*/  ENDCOLLECTIVE ;  /* 0x000000000000791b */ /* 0x00ffea0003800000 */
.L_x_2663:
[----:B------:R-:W-:Y:S02]  /*7320*/  IMAD.MOV.U32 R5, RZ, RZ, 0x1 ;  /* 0x00000001ff057424 */ /* 0x000fe400078e00ff */
[----:B------:R-:W-:-:S05]  /*7330*/  IMAD.MOV.U32 R3, RZ, RZ, R2 ;  /* 0x000000ffff037224 */ /* 0x000fca00078e0002 */
[----:B------:R-:W-:-:S05]  /*7340*/  FMNMX R3, R3, R0, !PT ;  /* 0x0000000003037209 */ /* 0x000fca0007800000 */
[----:B------:R-:W-:-:S07]  /*7350*/  IMAD.MOV.U32 R0, RZ, RZ, R3 ;  /* 0x000000ffff007224 */ /* 0x000fce00078e0003 */
[----:B------:R-:W-:Y:S05]  /*7360*/  WARPSYNC.COLLECTIVE R4, `(.L_x_2664) ;  /* 0x0000000004087348 */ /* 0x000fea0003c00000 */
[----:B------:R0:W1:Y:S02]  /*7370*/  SHFL.DOWN P0, R2, R0, R5, R7 ;  /* 0x0800000500027389 */ /* 0x0000640000000007 */
[----:B01----:R-:W-:Y:S05]  /*7380*/  ENDCOLLECTIVE ;  /* 0x000000000000791b */ /* 0x003fea0003800000 */
.L_x_2664:
[----:B------:R-:W-:Y:S05]  /*7390*/  BRA `(.L_x_2665) ;  /* 0xfffffffc00507947 */ /* 0x000fea000383ffff */
        .weak           $__internal_12_$__cuda_sm20_rcp_rn_f32_slowpath
        .type           $__internal_12_$__cuda_sm20_rcp_rn_f32_slowpath,@function
        .size           $__internal_12_$__cuda_sm20_rcp_rn_f32_slowpath,(.L_x_12880 - $__internal_12_$__cuda_sm20_rcp_rn_f32_slowpath)
$__internal_12_$__cuda_sm20_rcp_rn_f32_slowpath:
        /* <DEDUP_REMOVED lines=14> */
.L_x_2666:
        /* <DEDUP_REMOVED lines=33> */
.L_x_2668:
[----:B------:R0:W1:Y:S02]  /*7690*/  MUFU.RCP R2, R22 ;  /* 0x0000001600027308 */ /* 0x0000640000001000 */
.L_x_2667:
[----:B-1----:R-:W-:Y:S02]  /*76a0*/  IMAD.MOV.U32 R23, RZ, RZ, R2 ;  /* 0x000000ffff177224 */ /* 0x002fe400078e0002 */
[----:B------:R-:W-:Y:S02]  /*76b0*/  IMAD.MOV.U32 R2, RZ, RZ, R4 ;  /* 0x000000ffff027224 */ /* 0x000fe400078e0004 */
[----:B------:R-:W-:-:S04]  /*76c0*/  IMAD.MOV.U32 R3, RZ, RZ, 0x0 ;  /* 0x00000000ff037424 */ /* 0x000fc800078e00ff */
[----:B0-----:R-:W-:Y:S05]  /*76d0*/  RET.REL.NODEC R2 `(_ZN18transformer_engine13normalization21ln_fwd_general_kernelINS0_13Kernel_traitsIff6__halffjLj1024ELj1ELj4ELj1ELj16ENS0_18Kernel_traits_baseILj1024EffS3_fjLj128EEEEEEEvNS0_19ForwardKernelParamsE) ;  /* 0xffffff8802487950 */ /* 0x001fea0003c3ffff */
.L_x_2669:
        /* <DEDUP_REMOVED lines=10> */
.L_x_12880:


//--------------------- .text._ZN18transformer_engine13normalization21ln_fwd_general_kernelINS0_13Kernel_traitsI6__halfS3_S3_fjLj1024ELj1ELj4ELj1ELj16ENS0_18Kernel_traits_baseILj1024ES3_S3_S3_fjLj128EEEEEEEvNS0_19ForwardKernelParamsE --------------------------
	.section	.text._ZN18transformer_engine13normalization21ln_fwd_general_kernelINS0_13Kernel_traitsI6__halfS3_S3_fjLj1024ELj1ELj4ELj1ELj16ENS0_18Kernel_traits_baseILj1024ES3_S3_S3_fjLj128EEEEEEEvNS0_19ForwardKernelParamsE,"ax",@progbits
	.align	128
        .global         _ZN18transformer_engine13normalization21ln_fwd_general_kernelINS0_13Kernel_traitsI6__halfS3_S3_fjLj1024ELj1ELj4ELj1ELj16ENS0_18Kernel_traits_baseILj1024ES3_S3_S3_fjLj128EEEEEEEvNS0_19ForwardKernelParamsE
        .type           _ZN18transformer_engine13normalization21ln_fwd_general_kernelINS0_13Kernel_traitsI6__halfS3_S3_fjLj1024ELj1ELj4ELj1ELj16ENS0_18Kernel_traits_baseILj1024ES3_S3_S3_fjLj128EEEEEEEvNS0_19ForwardKernelParamsE,@function
        .size           _ZN18transformer_engine13normalization21ln_fwd_general_kernelINS0_13Kernel_traitsI6__halfS3_S3_fjLj1024ELj1ELj4ELj1ELj16ENS0_18Kernel_traits_baseILj1024ES3_S3_S3_fjLj128EEEEEEEvNS0_19ForwardKernelParamsE,(.L_x_12881 - _ZN18transformer_engine13normalization21ln_fwd_general_kernelINS0_13Kernel_traitsI6__halfS3_S3_fjLj1024ELj1ELj4ELj1ELj16ENS0_18Kernel_traits_baseILj1024ES3_S3_S3_fjLj128EEEEEEEvNS0_19ForwardKernelParamsE)
        .other          _ZN18transformer_engine13normalization21ln_fwd_general_kernelINS0_13Kernel_traitsI6__halfS3_S3_fjLj1024ELj1ELj4ELj1ELj16ENS0_18Kernel_traits_baseILj1024ES3_S3_S3_fjLj128EEEEEEEvNS0_19ForwardKernelParamsE,@"STO_CUDA_ENTRY STV_DEFAULT"
_ZN18transformer_engine13normalization21ln_fwd_general_kernelINS0_13Kernel_traitsI6__halfS3_S3_fjLj1024ELj1ELj4ELj1ELj16ENS0_18Kernel_traits_baseILj1024ES3_S3_S3_fjLj128EEEEEEEvNS0_19ForwardKernelParamsE:
.text._ZN18transformer_engine13normalization21ln_fwd_general_kernelINS0_13Kernel_traitsI6__halfS3_S3_fjLj1024ELj1ELj4ELj1ELj16ENS0_18Kernel_traits_baseILj1024ES3_S3_S3_fjLj128EEEEEEEvNS0_19ForwardKernelParamsE:
        /* <DEDUP_REMOVED lines=35> */
[----:B------:R-:W-:Y:S05]  /*0230*/  CALL.REL.NOINC `($__internal_13_$__cuda_sm20_rcp_rn_f32_slowpath) ;  /* 0x0000007000007944 */ /* 0x000fea0003c00000 */
[----:B------:R-:W-:Y:S05]  /*0240*/  BRA `(.L_x_2671) ;  /* 0x0000000000107947 */ /* 0x000fea0003800000 */
.L_x_2670:
[----:B------:R-:W0:Y:S02]  /*0250*/  MUFU.RCP R0, R53 ;  /* 0x0000003500007308 */ /* 0x000e240000001000 */
[----:B0-----:R-:W-:-:S04]  /*0260*/  FFMA R2, R53, R0, -1 ;  /* 0xbf80000035027423 */ /* 0x001fc80000000000 */
[----:B------:R-:W-:-:S04]  /*0270*/  FADD.FTZ R97, -R2, -RZ ;  /* 0x800000ff02617221 */ /* 0x000fc80000010100 */
[----:B------:R-:W-:-:S07]  /*0280*/  FFMA R97, R0, R97, R0 ;  /* 0x0000006100617223 */ /* 0x000fce0000000000 */
.L_x_2671:
        /* <DEDUP_REMOVED lines=44> */
.L_x_2675:
[----:B------:R0:W5:Y:S02]  /*0550*/  LDG.E.128 R16, desc[UR6][R4.64] ;  /* 0x0000000604107981 */ /* 0x000164000c1e1d00 */
.L_x_2676:
[----:B------:R-:W-:Y:S05]  /*0560*/  BSYNC.RECONVERGENT B1 ;  /* 0x0000000000017941 */ /* 0x000fea0003800200 */
.L_x_2674:
        /* <DEDUP_REMOVED lines=28> */
[----:B------:R2:W4:Y:S01]  /*0730*/  @P6 LDG.E.U16 R15, desc[UR6][R4.64+0xe] ;  /* 0x00000e06040f6981 */ /* 0x000522000c1e1500 */
[----:B------:R-:W-:-:S04]  /*0740*/  @!P0 PRMT R0, RZ, 0x7610, R0 ;  /* 0x00007610ff008816 */ /* 0x000fc80000000000 */
[----:B--2---:R-:W-:Y:S02]  /*0750*/  PRMT R4, R0, 0x5410, R7 ;  /* 0x0000541000047816 */ /* 0x004fe40000000007 */
[----:B---3--:R-:W-:Y:S02]  /*0760*/  PRMT R5, R6, 0x5410, R9 ;  /* 0x0000541006057816 */ /* 0x008fe40000000009 */
[----:B----4-:R-:W-:Y:S02]  /*0770*/  PRMT R6, R8, 0x5410, R11 ;  /* 0x0000541008067816 */ /* 0x010fe4000000000b */
[----:B------:R-:W-:Y:S01]  /*0780*/  PRMT R7, R10, 0x5410, R15 ;  /* 0x000054100a077816 */ /* 0x000fe2000000000f */
[----:B------:R-:W-:Y:S06]  /*0790*/  BRA `(.L_x_2679) ;  /* 0x0000000000047947 */ /* 0x000fec0003800000 */
.L_x_2678:
[----:B------:R-:W5:Y:S02]  /*07a0*/  LDG.E.128 R4, desc[UR6][R4.64] ;  /* 0x0000000604047981 */ /* 0x000f64000c1e1d00 */
.L_x_2679:
[----:B------:R-:W-:Y:S05]  /*07b0*/  BSYNC.RECONVERGENT B1 ;  /* 0x0000000000017941 */ /* 0x000fea0003800200 */
.L_x_2677:
[----:B------:R-:W0:Y:S01]  /*07c0*/  LDC R20, c[0x0][0x384] ;  /* 0x0000e100ff147b82 */ /* 0x000e220000000800 */
        /* <DEDUP_REMOVED lines=27> */
.L_x_2681:
        /* <DEDUP_REMOVED lines=28> */
.L_x_2682:
[----:B------:R-:W-:Y:S05]  /*0b40*/  BSYNC.RECONVERGENT B1 ;  /* 0x0000000000017941 */ /* 0x000fea0003800200 */
.L_x_2680:
[----:B------:R-:W-:Y:S01]  /*0b50*/  IMAD.WIDE R4, R15, 0x2, R12 ;  /* 0x000000020f047825 */ /* 0x000fe200078e020c */
[----:B------:R-:W-:Y:S02]  /*0b60*/  BSSY.RECONVERGENT B1, `(.L_x_2683) ;  /* 0x0000022000017945 */ /* 0x000fe40003800200 */
[----:B------:R-:W-:-:S04]  /*0b70*/  LOP3.LUT P0, RZ, R4, 0xf, RZ, 0xc0, !PT ;  /* 0x0000000f04ff7812 */ /* 0x000fc8000780c0ff */
[----:B------:R-:W-:-:S13]  /*0b80*/  ISETP.LT.U32.OR P0, PT, R14, 0x8, P0 ;  /* 0x000000080e00780c */ /* 0x000fda0000701470 */
[----:B------:R-:W-:Y:S05]  /*0b90*/  @P0 BRA `(.L_x_2684) ;  /* 0x0000000000080947 */ /* 0x000fea0003800000 */
[----:B------:R-:W5:Y:S01]  /*0ba0*/  LDG.E.128 R4, desc[UR6][R4.64] ;  /* 0x0000000604047981 */ /* 0x000f62000c1e1d00 */
[----:B------:R-:W-:Y:S05]  /*0bb0*/  BRA `(.L_x_2685) ;  /* 0x0000000000707947 */ /* 0x000fea0003800000 */
.L_x_2684:
        /* <DEDUP_REMOVED lines=28> */
.L_x_2685:
[----:B------:R-:W-:Y:S05]  /*0d80*/  BSYNC.RECONVERGENT B1 ;  /* 0x0000000000017941 */ /* 0x000fea0003800200 */
.L_x_2683:
        /* <DEDUP_REMOVED lines=27> */
.L_x_2687:
        /* <DEDUP_REMOVED lines=28> */
.L_x_2688:
[----:B------:R-:W-:Y:S05]  /*1100*/  BSYNC.RECONVERGENT B1 ;  /* 0x0000000000017941 */ /* 0x000fea0003800200 */
.L_x_2686:
[----:B------:R-:W-:Y:S01]  /*1110*/  IMAD.WIDE R4, R15, 0x2, R12 ;  /* 0x000000020f047825 */ /* 0x000fe200078e020c */
[----:B------:R-:W-:Y:S02]  /*1120*/  BSSY.RECONVERGENT B1, `(.L_x_2689) ;  /* 0x0000022000017945 */ /* 0x000fe40003800200 */
[----:B------:R-:W-:-:S04]  /*1130*/  LOP3.LUT P0, RZ, R4, 0xf, RZ, 0xc0, !PT ;  /* 0x0000000f04ff7812 */ /* 0x000fc8000780c0ff */
[----:B------:R-:W-:-:S13]  /*1140*/  ISETP.LT.U32.OR P0, PT, R14, 0x8, P0 ;  /* 0x000000080e00780c */ /* 0x000fda0000701470 */
[----:B------:R-:W-:Y:S05]  /*1150*/  @P0 BRA `(.L_x_2690) ;  /* 0x0000000000080947 */ /* 0x000fea0003800000 */
[----:B------:R-:W5:Y:S01]  /*1160*/  LDG.E.128 R4, desc[UR6][R4.64] ;  /* 0x0000000604047981 */ /* 0x000f62000c1e1d00 */
[----:B------:R-:W-:Y:S05]  /*1170*/  BRA `(.L_x_2691) ;  /* 0x0000000000707947 */ /* 0x000fea0003800000 */
.L_x_2690:
        /* <DEDUP_REMOVED lines=28> */
.L_x_2691:
[----:B------:R-:W-:Y:S05]  /*1340*/  BSYNC.RECONVERGENT B1 ;  /* 0x0000000000017941 */ /* 0x000fea0003800200 */
.L_x_2689:
        /* <DEDUP_REMOVED lines=27> */
.L_x_2693:
        /* <DEDUP_REMOVED lines=28> */
.L_x_2694:
[----:B------:R-:W-:Y:S05]  /*16c0*/  BSYNC.RECONVERGENT B1 ;  /* 0x0000000000017941 */ /* 0x000fea0003800200 */
.L_x_2692:
[----:B------:R-:W-:Y:S01]  /*16d0*/  IMAD.WIDE R4, R15, 0x2, R12 ;  /* 0x000000020f047825 */ /* 0x000fe200078e020c */
[----:B------:R-:W-:Y:S02]  /*16e0*/  BSSY.RECONVERGENT B1, `(.L_x_2695) ;  /* 0x0000022000017945 */ /* 0x000fe40003800200 */
[----:B------:R-:W-:-:S04]  /*16f0*/  LOP3.LUT P0, RZ, R4, 0xf, RZ, 0xc0, !PT ;  /* 0x0000000f04ff7812 */ /* 0x000fc8000780c0ff */
[----:B------:R-:W-:-:S13]  /*1700*/  ISETP.LT.U32.OR P0, PT, R6, 0x8, P0 ;  /* 0x000000080600780c */ /* 0x000fda0000701470 */
[----:B------:R-:W-:Y:S05]  /*1710*/  @P0 BRA `(.L_x_2696) ;  /* 0x0000000000080947 */ /* 0x000fea0003800000 */
[----:B------:R-:W5:Y:S01]  /*1720*/  LDG.E.128 R4, desc[UR6][R4.64] ;  /* 0x0000000604047981 */ /* 0x000f62000c1e1d00 */
[----:B------:R-:W-:Y:S05]  /*1730*/  BRA `(.L_x_2697) ;  /* 0x0000000000707947 */ /* 0x000fea0003800000 */
.L_x_2696:
        /* <DEDUP_REMOVED lines=10> */
[----:B0-----:R-:W-:Y:S02]  /*17e0*/  @!P4 PRMT R2, RZ, 0x7610, R2 ;  /* 0x00007610ff02c816 */ /* 0x001fe40000000002 */
        /* <DEDUP_REMOVED lines=12> */
[----:B------:R3:W4:Y:S02]  /*18b0*/  @P6 LDG.E.U16 R15, desc[UR6][R4.64+0xe] ;  /* 0x00000e06040f6981 */ /* 0x000724000c1e1500 */
[----:B---3--:R-:W-:-:S02]  /*18c0*/  PRMT R5, R2, 0x5410, R7 ;  /* 0x0000541002057816 */ /* 0x008fc40000000007 */
[----:B--2---:R-:W-:Y:S02]  /*18d0*/  PRMT R4, R0, 0x5410, R3 ;  /* 0x0000541000047816 */ /* 0x004fe40000000003 */
[----:B----4-:R-:W-:Y:S02]  /*18e0*/  PRMT R6, R6, 0x5410, R13 ;  /* 0x0000541006067816 */ /* 0x010fe4000000000d */
[----:B------:R-:W-:-:S07]  /*18f0*/  PRMT R7, R12, 0x5410, R15 ;  /* 0x000054100c077816 */ /* 0x000fce000000000f */
.L_x_2697:
[----:B------:R-:W-:Y:S05]  /*1900*/  BSYNC.RECONVERGENT B1 ;  /* 0x0000000000017941 */ /* 0x000fea0003800200 */
.L_x_2695:
[----:B-----5:R-:W-:Y:S02]  /*1910*/  HADD2.F32 R23, -RZ, R8.H0_H0 ;  /* 0x20000008ff177230 */ /* 0x020fe40000004100 */
[----:B------:R-:W-:Y:S02]  /*1920*/  HADD2.F32 R21, -RZ, R9.H0_H0 ;  /* 0x20000009ff157230 */ /* 0x000fe40000004100 */
[----:B------:R-:W-:Y:S02]  /*1930*/  HADD2.F32 R19, -RZ, R10.H0_H0 ;  /* 0x2000000aff137230 */ /* 0x000fe40000004100 */
[----:B------:R-:W-:Y:S02]  /*1940*/  HADD2.F32 R17, -RZ, R11.H0_H0 ;  /* 0x2000000bff117230 */ /* 0x000fe40000004100 */
[----:B------:R-:W-:Y:S02]  /*1950*/  HADD2.F32 R8, -RZ, R8.H1_H1 ;  /* 0x30000008ff087230 */ /* 0x000fe40000004100 */
[----:B------:R-:W-:-:S02]  /*1960*/  HADD2.F32 R9, -RZ, R9.H1_H1 ;  /* 0x30000009ff097230 */ /* 0x000fc40000004100 */
[----:B------:R-:W-:Y:S02]  /*1970*/  HADD2.F32 R10, -RZ, R10.H1_H1 ;  /* 0x3000000aff0a7230 */ /* 0x000fe40000004100 */
        /* <DEDUP_REMOVED lines=8> */
[----:B------:R-:W-:-:S07]  /*1a00*/  HADD2.F32 R54, -RZ, R7.H1_H1 ;  /* 0x30000007ff367230 */ /* 0x000fce0000004100 */
.L_x_2673:
[----:B------:R-:W-:Y:S05]  /*1a10*/  BSYNC.RECONVERGENT B0 ;  /* 0x0000000000007941 */ /* 0x000fea0003800200 */
.L_x_2672:
[----:B------:R-:W1:Y:S01]  /*1a20*/  LDCU.U8 UR5, c[0x0][0x404] ;  /* 0x00008080ff0577ac */ /* 0x000e620008000000 */
[----:B------:R-:W2:Y:S01]  /*1a30*/  LDCU UR8, c[0x0][0x388] ;  /* 0x00007100ff0877ac */ /* 0x000ea20008000800 */
[----:B-1----:R-:W-:Y:S01]  /*1a40*/  UISETP.NE.AND UP0, UPT, UR5, URZ, UPT ;  /* 0x000000ff0500728c */ /* 0x002fe2000bf05270 */
[----:B--2---:R-:W-:-:S08]  /*1a50*/  ISETP.GE.AND P0, PT, R99, UR8, PT ;  /* 0x0000000863007c0c */ /* 0x004fd0000bf06270 */
[----:B------:R-:W-:Y:S05]  /*1a60*/  BRA.U !UP0, `(.L_x_2698) ;  /* 0x0000000108087547 */ /* 0x000fea000b800000 */
[----:B0-----:R-:W0:Y:S02]  /*1a70*/  LDC.64 R2, c[0x0][0x3e0] ;  /* 0x0000f800ff027b82 */ /* 0x001e240000000a00 */
[----:B0-----:R1:W5:Y:S02]  /*1a80*/  LDG.E R53, desc[UR6][R2.64] ;  /* 0x0000000602357981 */ /* 0x001364000c1e1900 */
.L_x_2698:
        /* <DEDUP_REMOVED lines=9> */
[----:B------:R-:W-:Y:S01]  /*1b20*/  FADD R7, R26, 1 ;  /* 0x3f8000001a077421 */ /* 0x000fe20000000000 */
[----:B------:R-:W-:Y:S01]  /*1b30*/  FADD R6, R17, 1 ;  /* 0x3f80000011067421 */ /* 0x000fe20000000000 */
[----:B------:R-:W-:Y:S01]  /*1b40*/  FADD R20, R9, 1 ;  /* 0x3f80000009147421 */ /* 0x000fe20000000000 */
[----:B------:R-:W-:Y:S01]  /*1b50*/  IMAD.MOV.U32 R52, RZ, RZ, RZ ;  /* 0x000000ffff347224 */ /* 0x000fe200078e00ff */
        /* <DEDUP_REMOVED lines=34> */
[----:B------:R-:W1:Y:S01]  /*1d80*/  LDC.64 R2, c[0x0][0x380] ;  /* 0x0000e000ff027b82 */ /* 0x000e620000000a00 */
        /* <DEDUP_REMOVED lines=18> */
[----:B------:R-:W-:Y:S02]  /*1eb0*/  LEA.HI R0, R104, R99, RZ, 0x1b ;  /* 0x0000006368007211 */ /* 0x000fe400078fd8ff */
[----:B------:R-:W-:Y:S01]  /*1ec0*/  FSEL R18, R10, R5, !P0 ;  /* 0x000000050a127208 */ /* 0x000fe20004000000 */
[----:B------:R-:W-:Y:S01]  /*1ed0*/  IMAD.MOV.U32 R10, RZ, RZ, RZ ;  /* 0x000000ffff0a7224 */ /* 0x000fe200078e00ff */
[----:B------:R-:W-:Y:S01]  /*1ee0*/  FSEL R17, R17, R6, !P0 ;  /* 0x0000000611117208 */ /* 0x000fe20004000000 */
[----:B-1----:R-:W-:Y:S01]  /*1ef0*/  IMAD R5, R0, R3, RZ ;  /* 0x0000000300057224 */ /* 0x002fe200078e02ff */
[----:B------:R-:W-:Y:S01]  /*1f00*/  LOP3.LUT R0, RZ, R101, RZ, 0x33, !PT ;  /* 0x00000065ff007212 */ /* 0x000fe200078e33ff */
[----:B------:R-:W-:Y:S01]  /*1f10*/  IMAD R16, R3, 0x100, R100 ;  /* 0x0000010003107824 */ /* 0x000fe200078e0264 */
[----:B------:R-:W-:Y:S01]  /*1f20*/  FSEL R22, R8, R7, !P0 ;  /* 0x0000000708167208 */ /* 0x000fe20004000000 */
[----:B0-----:R-:W-:Y:S01]  /*1f30*/  IMAD.WIDE.U32 R70, R5, 0x4, R70 ;  /* 0x0000000405467825 */ /* 0x001fe200078e0046 */
[----:B------:R-:W-:-:S02]  /*1f40*/  FSEL R20, R9, R20, !P0 ;  /* 0x0000001409147208 */ /* 0x000fc40004000000 */
[----:B------:R-:W-:Y:S01]  /*1f50*/  FSEL R15, R11, R4, !P0 ;  /* 0x000000040b0f7208 */ /* 0x000fe20004000000 */
[----:B------:R-:W-:Y:S01]  /*1f60*/  IMAD.IADD R13, R0, 0x1, R3 ;  /* 0x00000001000d7824 */ /* 0x000fe200078e0203 */
[----:B------:R-:W-:Y:S01]  /*1f70*/  IADD3 R11, PT, PT, -R100, UR9, RZ ;  /* 0x00000009640b7c10 */ /* 0x000fe2000fffe1ff */
[C---:B------:R-:W-:Y:S01]  /*1f80*/  IMAD R14, R3.reuse, 0x100, R16 ;  /* 0x00000100030e7824 */ /* 0x040fe200078e0210 */
[----:B------:R-:W-:Y:S01]  /*1f90*/  IADD3 R9, PT, PT, -R16, UR9, RZ ;  /* 0x0000000910097c10 */ /* 0x000fe2000fffe1ff */
[----:B------:R-:W-:Y:S01]  /*1fa0*/  IMAD R0, R3, R2, RZ ;  /* 0x0000000203007224 */ /* 0x000fe200078e02ff */
[----:B------:R-:W-:Y:S01]  /*1fb0*/  LEA.HI R6, R13, 0x1, RZ, 0x1b ;  /* 0x000000010d067811 */ /* 0x000fe200078fd8ff */
[----:B------:R-:W-:Y:S01]  /*1fc0*/  IMAD R12, R3, 0x100, R14 ;  /* 0x00000100030c7824 */ /* 0x000fe200078e020e */
[----:B------:R-:W-:Y:S01]  /*1fd0*/  IADD3 R5, PT, PT, -R14, UR9, RZ ;  /* 0x000000090e057c10 */ /* 0x000fe2000fffe1ff */
[----:B------:R-:W-:Y:S01]  /*1fe0*/  IMAD.SHL.U32 R75, R0, 0x4, RZ ;  /* 0x00000004004b7824 */ /* 0x000fe200078e00ff */
[----:B------:R-:W-:Y:S01]  /*1ff0*/  LOP3.LUT R8, R6, 0xf, RZ, 0xc0, !PT ;  /* 0x0000000f06087812 */ /* 0x000fe200078ec0ff */
[----:B------:R-:W-:Y:S01]  /*2000*/  IMAD.WIDE R72, R2, 0x4, R68 ;  /* 0x0000000402487825 */ /* 0x000fe200078e0244 */
[----:B------:R-:W-:-:S02]  /*2010*/  LOP3.LUT R7, R6, 0x7, RZ, 0xc0, !PT ;  /* 0x0000000706077812 */ /* 0x000fc400078ec0ff */
[----:B------:R-:W-:Y:S01]  /*2020*/  LOP3.LUT R6, R6, 0x3, RZ, 0xc0, !PT ;  /* 0x0000000306067812 */ /* 0x000fe200078ec0ff */
[----:B------:R-:W-:Y:S01]  /*2030*/  IMAD.WIDE.U32 R74, R75, 0x4, R70 ;  /* 0x000000044b4a7825 */ /* 0x000fe200078e0046 */
[----:B------:R-:W-:-:S07]  /*2040*/  IADD3 R4, PT, PT, -R12, UR9, RZ ;  /* 0x000000090c047c10 */ /* 0x000fce000fffe1ff */
.L_x_2765:
        /* <DEDUP_REMOVED lines=15> */
.L_x_2703:
        /* <DEDUP_REMOVED lines=28> */
.L_x_2704:
[----:B------:R-:W-:Y:S05]  /*2300*/  BSYNC.RECONVERGENT B1 ;  /* 0x0000000000017941 */ /* 0x000fea0003800200 */
.L_x_2702:
        /* <DEDUP_REMOVED lines=18> */
.L_x_2706:
        /* <DEDUP_REMOVED lines=28> */
.L_x_2707:
[----:B------:R-:W-:Y:S05]  /*25f0*/  BSYNC.RECONVERGENT B1 ;  /* 0x0000000000017941 */ /* 0x000fea0003800200 */
.L_x_2705:
        /* <DEDUP_REMOVED lines=18> */
.L_x_2709:
        /* <DEDUP_REMOVED lines=28> */
.L_x_2710:
[----:B------:R-:W-:Y:S05]  /*28e0*/  BSYNC.RECONVERGENT B1 ;  /* 0x0000000000017941 */ /* 0x000fea0003800200 */
.L_x_2708:
        /* <DEDUP_REMOVED lines=18> */
.L_x_2712:
        /* <DEDUP_REMOVED lines=28> */
.L_x_2713:
[----:B------:R-:W-:Y:S05]  /*2bd0*/  BSYNC.RECONVERGENT B1 ;  /* 0x0000000000017941 */ /* 0x000fea0003800200 */
.L_x_2711:
        /* <DEDUP_REMOVED lines=8> */
.L_x_2701:
[----:B------:R-:W-:Y:S05]  /*2c60*/  BSYNC.RECONVERGENT B0 ;  /* 0x0000000000007941 */ /* 0x000fea0003800200 */
.L_x_2700:
        /* <DEDUP_REMOVED lines=40> */
.L_x_2715:
[----:B------:R-:W-:Y:S05]  /*2ef0*/  BSYNC.RECONVERGENT B0 ;  /* 0x0000000000007941 */ /* 0x000fea0003800200 */
.L_x_2714:
        /* <DEDUP_REMOVED lines=14> */
.L_x_2716:
[----:B------:R-:W0:Y:S01]  /*2fe0*/  SHFL.DOWN PT, R40, R41, 0x10, 0x1f ;  /* 0x0a001f0029287f89 */ /* 0x000e2200000e0000 */
[----:B------:R-:W-:Y:S02]  /*2ff0*/  ISETP.NE.AND P0, PT, R101, RZ, PT ;  /* 0x000000ff6500720c */ /* 0x000fe40003f05270 */
[----:B------:R-:W-:Y:S02]  /*3000*/  LOP3.LUT P4, RZ, R10, 0x1, RZ, 0xc0, !PT ;  /* 0x000000010aff7812 */ /* 0x000fe4000788c0ff */
        /* <DEDUP_REMOVED lines=26> */
.L_x_2719:
[----:B------:R-:W2:Y:S04]  /*31b0*/  LDG.E.STRONG.GPU R86, desc[UR6][R40.64] ;  /* 0x0000000628567981 */ /* 0x000ea8000c1ef900 */
[----:B--2---:R-:W-:Y:S01]  /*31c0*/  CCTL.IVALL ;  /* 0x00000000ff00798f */ /* 0x004fe20002000000 */
[----:B------:R-:W-:Y:S05]  /*31d0*/  YIELD ;  /* 0x0000000000007946 */ /* 0x000fea0003800000 */
[----:B------:R-:W-:-:S13]  /*31e0*/  ISETP.NE.AND P0, PT, R86, R91, PT ;  /* 0x0000005b5600720c */ /* 0x000fda0003f05270 */
[----:B------:R-:W-:Y:S05]  /*31f0*/  @P0 BRA `(.L_x_2719) ;  /* 0xfffffffc00ec0947 */ /* 0x000fea000383ffff */
.L_x_2718:
        /* <DEDUP_REMOVED lines=22> */
.L_x_2724:
        /* <DEDUP_REMOVED lines=38> */
.L_x_2723:
[----:B------:R-:W-:Y:S05]  /*35c0*/  BSYNC.RECONVERGENT B1 ;  /* 0x0000000000017941 */ /* 0x000fea0003800200 */
.L_x_2722:
        /* <DEDUP_REMOVED lines=24> */
.L_x_2726:
[----:B------:R-:W-:Y:S05]  /*3750*/  BSYNC.RECONVERGENT B1 ;  /* 0x0000000000017941 */ /* 0x000fea0003800200 */
.L_x_2725:
        /* <DEDUP_REMOVED lines=16> */
.L_x_2728:
[----:B------:R-:W-:Y:S05]  /*3860*/  BSYNC.RECONVERGENT B1 ;  /* 0x0000000000017941 */ /* 0x000fea0003800200 */
.L_x_2727:
        /* <DEDUP_REMOVED lines=11> */
.L_x_2721:
[----:B------:R-:W-:Y:S05]  /*3920*/  BSYNC.RECONVERGENT B0 ;  /* 0x0000000000007941 */ /* 0x000fea0003800200 */
.L_x_2720:
        /* <DEDUP_REMOVED lines=11> */
.L_x_2717:
        /* <DEDUP_REMOVED lines=132> */
.L_x_2730:
[----:B------:R-:W-:Y:S05]  /*4220*/  BSYNC.RECONVERGENT B0 ;  /* 0x0000000000007941 */ /* 0x000fea0003800200 */
.L_x_2729:
        /* <DEDUP_REMOVED lines=12> */
.L_x_2731:
        /* <DEDUP_REMOVED lines=29> */
.L_x_2734:
[----:B------:R-:W2:Y:S04]  /*44c0*/  LDG.E.STRONG.GPU R86, desc[UR6][R40.64] ;  /* 0x0000000628567981 */ /* 0x000ea8000c1ef900 */
[----:B--2---:R-:W-:Y:S01]  /*44d0*/  CCTL.IVALL ;  /* 0x00000000ff00798f */ /* 0x004fe20002000000 */
[----:B------:R-:W-:Y:S05]  /*44e0*/  YIELD ;  /* 0x0000000000007946 */ /* 0x000fea0003800000 */
[----:B------:R-:W-:-:S13]  /*44f0*/  ISETP.NE.AND P0, PT, R86, R91, PT ;  /* 0x0000005b5600720c */ /* 0x000fda0003f05270 */
[----:B------:R-:W-:Y:S05]  /*4500*/  @P0 BRA `(.L_x_2734) ;  /* 0xfffffffc00ec0947 */ /* 0x000fea000383ffff */
.L_x_2733:
        /* <DEDUP_REMOVED lines=18> */
.L_x_2739:
        /* <DEDUP_REMOVED lines=37> */
.L_x_2738:
[----:B------:R-:W-:Y:S05]  /*4880*/  BSYNC.RECONVERGENT B1 ;  /* 0x0000000000017941 */ /* 0x000fea0003800200 */
.L_x_2737:
        /* <DEDUP_REMOVED lines=24> */
.L_x_2741:
[----:B------:R-:W-:Y:S05]  /*4a10*/  BSYNC.RECONVERGENT B1 ;  /* 0x0000000000017941 */ /* 0x000fea0003800200 */
.L_x_2740:
        /* <DEDUP_REMOVED lines=16> */
.L_x_2743:
[----:B------:R-:W-:Y:S05]  /*4b20*/  BSYNC.RECONVERGENT B1 ;  /* 0x0000000000017941 */ /* 0x000fea0003800200 */
.L_x_2742:
        /* <DEDUP_REMOVED lines=11> */
.L_x_2736:
[----:B------:R-:W-:Y:S05]  /*4be0*/  BSYNC.RECONVERGENT B0 ;  /* 0x0000000000007941 */ /* 0x000fea0003800200 */
.L_x_2735:
        /* <DEDUP_REMOVED lines=11> */
.L_x_2732:
        /* <DEDUP_REMOVED lines=75> */
.L_x_2747:
        /* <DEDUP_REMOVED lines=30> */
.L_x_2748:
[----:B------:R-:W-:Y:S05]  /*5330*/  BSYNC.RECONVERGENT B1 ;  /* 0x0000000000017941 */ /* 0x000fea0003800200 */
.L_x_2746:
[----:B------:R-:W0:Y:S01]  /*5340*/  LDC.64 R86, c[0x0][0x3c8] ;  /* 0x0000f200ff567b82 */ /* 0x000e220000000a00 */
[----:B------:R-:W-:Y:S01]  /*5350*/  IMAD R91, R133, UR11, R100 ;  /* 0x0000000b855b7c24 */ /* 0x000fe2000f8e0264 */
[----:B------:R-:W-:Y:S01]  /*5360*/  ISETP.GT.U32.AND P2, PT, R11, 0x7, PT ;  /* 0x000000070b00780c */ /* 0x000fe20003f44070 */
[----:B------:R-:W-:Y:S01]  /*5370*/  BSSY.RECONVERGENT B1, `(.L_x_2749) ;  /* 0x0000021000017945 */ /* 0x000fe20003800200 */
[----:B------:R-:W-:Y:S02]  /*5380*/  F2FP.F16.F32.PACK_AB R139, R41, R139 ;  /* 0x0000008b298b723e */ /* 0x000fe400000000ff */
[----:B------:R-:W-:Y:S02]  /*5390*/  F2FP.F16.F32.PACK_AB R41, R43, R141 ;  /* 0x0000008d2b29723e */ /* 0x000fe400000000ff */
[----:B------:R-:W-:Y:S02]  /*53a0*/  F2FP.F16.F32.PACK_AB R40, R40, R143 ;  /* 0x0000008f2828723e */ /* 0x000fe400000000ff */
[----:B------:R-:W-:Y:S01]  /*53b0*/  F2FP.F16.F32.PACK_AB R43, R42, R145 ;  /* 0x000000912a2b723e */ /* 0x000fe200000000ff */
        /* <DEDUP_REMOVED lines=25> */
.L_x_2750:
[----:B------:R-:W-:Y:S02]  /*5550*/  IMAD.MOV.U32 R42, RZ, RZ, R40 ;  /* 0x000000ffff2a7224 */ /* 0x000fe400078e0028 */
[----:B------:R-:W-:-:S05]  /*5560*/  IMAD.MOV.U32 R40, RZ, RZ, R139 ;  /* 0x000000ffff287224 */ /* 0x000fca00078e008b */
[----:B------:R0:W-:Y:S02]  /*5570*/  STG.E.128 desc[UR6][R90.64], R40 ;  /* 0x000000285a007986 */ /* 0x0001e4000c101d06 */
.L_x_2751:
[----:B------:R-:W-:Y:S05]  /*5580*/  BSYNC.RECONVERGENT B1 ;  /* 0x0000000000017941 */ /* 0x000fea0003800200 */
.L_x_2749:
[----:B------:R-:W-:-:S04]  /*5590*/  ISETP.GE.AND P1, PT, R16, UR11, PT ;  /* 0x0000000b10007c0c */ /* 0x000fc8000bf26270 */
[----:B------:R-:W-:-:S13]  /*55a0*/  ISETP.GE.OR P1, PT, R133, UR10, P1 ;  /* 0x0000000a85007c0c */ /* 0x000fda0008f26670 */
        /* <DEDUP_REMOVED lines=65> */
.L_x_2753:
        /* <DEDUP_REMOVED lines=22> */
.L_x_2754:
[----:B------:R-:W-:Y:S05]  /*5b20*/  BSYNC.RECONVERGENT B1 ;  /* 0x0000000000017941 */ /* 0x000fea0003800200 */
.L_x_2752:
        /* <DEDUP_REMOVED lines=18> */
[----:B0-----:R-:W-:Y:S02]  /*5c50*/  PRMT R41, R40, 0x7632, R41 ;  /* 0x0000763228297816 */ /* 0x001fe40000000029 */
        /* <DEDUP_REMOVED lines=16> */
.L_x_2756:
[----:B------:R-:W-:Y:S05]  /*5d60*/  BSYNC.RECONVERGENT B1 ;  /* 0x0000000000017941 */ /* 0x000fea0003800200 */
.L_x_2755:
        /* <DEDUP_REMOVED lines=65> */
.L_x_2758:
        /* <DEDUP_REMOVED lines=22> */
.L_x_2759:
[----:B------:R-:W-:Y:S05]  /*62e0*/  BSYNC.RECONVERGENT B1 ;  /* 0x0000000000017941 */ /* 0x000fea0003800200 */
.L_x_2757:
        /* <DEDUP_REMOVED lines=35> */
.L_x_2761:
[----:B------:R-:W-:Y:S05]  /*6520*/  BSYNC.RECONVERGENT B1 ;  /* 0x0000000000017941 */ /* 0x000fea0003800200 */
.L_x_2760:
        /* <DEDUP_REMOVED lines=65> */
.L_x_2763:
        /* <DEDUP_REMOVED lines=22> */
.L_x_2764:
[----:B------:R-:W-:Y:S05]  /*6aa0*/  BSYNC.RECONVERGENT B1 ;  /* 0x0000000000017941 */ /* 0x000fea0003800200 */
.L_x_2762:
        /* <DEDUP_REMOVED lines=33> */
.L_x_2745:
[----:B------:R-:W-:Y:S05]  /*6cc0*/  BSYNC.RECONVERGENT B0 ;  /* 0x0000000000007941 */ /* 0x000fea0003800200 */
.L_x_2744:
[----:B0123--:R-:W0:Y:S02]  /*6cd0*/  LDC R40, c[0x0][0x380] ;  /* 0x0000e000ff287b82 */ /* 0x00fe240000000800 */
[----:B0-----:R-:W-:-:S05]  /*6ce0*/  IMAD R99, R40, 0x4, R99 ;  /* 0x0000000428637824 */ /* 0x001fca00078e0263 */
[----:B------:R-:W-:-:S13]  /*6cf0*/  ISETP.GE.AND P0, PT, R99, UR10, PT ;  /* 0x0000000a63007c0c */ /* 0x000fda000bf06270 */
[----:B------:R-:W-:Y:S05]  /*6d00*/  @!P0 BRA `(.L_x_2765) ;  /* 0xffffffb000d08947 */ /* 0x000fea000383ffff */
.L_x_2699:
[----:B------:R-:W2:Y:S02]  /*6d10*/  LDCU.64 UR8, c[0x0][0x3f8] ;  /* 0x00007f00ff0877ac */ /* 0x000ea40008000a00 */
[----:B--2---:R-:W-:-:S04]  /*6d20*/  UISETP.NE.U32.AND UP0, UPT, UR8, URZ, UPT ;  /* 0x000000ff0800728c */ /* 0x004fc8000bf05070 */
[----:B------:R-:W-:-:S09]  /*6d30*/  UISETP.NE.AND.EX UP0, UPT, UR9, URZ, UPT, UP0 ;  /* 0x000000ff0900728c */ /* 0x000fd2000bf05300 */
[----:B------:R-:W-:Y:S05]  /*6d40*/  BRA.U !UP0, `(.L_x_2766) ;  /* 0x0000000108a07547 */ /* 0x000fea000b800000 */
[----:B01----:R-:W0:Y:S01]  /*6d50*/  SHFL.DOWN PT, R3, R52, 0x10, 0x1f ;  /* 0x0a001f0034037f89 */ /* 0x003e2200000e0000 */
        /* <DEDUP_REMOVED lines=33> */
.L_x_2774:
[----:B------:R-:W-:Y:S02]  /*6f70*/  ISETP.NE.AND P0, PT, R104, RZ, PT ;  /* 0x000000ff6800720c */ /* 0x000fe40003f05270 */
[----:B-1----:R-:W-:-:S11]  /*6f80*/  FMNMX R5, R3, R2, !PT ;  /* 0x0000000203057209 */ /* 0x002fd60007800000 */
[----:B------:R-:W-:Y:S05]  /*6f90*/  @P0 BRA `(.L_x_2767) ;  /* 0x0000000000080947 */ /* 0x000fea0003800000 */
[----:B0-----:R-:W0:Y:S02]  /*6fa0*/  LDC.64 R2, c[0x0][0x3f8] ;  /* 0x0000fe00ff027b82 */ /* 0x001e240000000a00 */
[----:B0-----:R1:W-:Y:S02]  /*6fb0*/  REDG.E.MAX.S32.STRONG.GPU desc[UR6][R2.64], R5 ;  /* 0x000000050200798e */ /* 0x0013e4000d12e306 */
.L_x_2767:
[----:B------:R-:W-:Y:S05]  /*6fc0*/  BSYNC B0 ;  /* 0x0000000000007941 */ /* 0x000fea0003800000 */
.L_x_2766:
        /* <DEDUP_REMOVED lines=14> */
[----:B01----:R-:W-:Y:S05]  /*70b0*/  CALL.REL.NOINC `($__internal_13_$__cuda_sm20_rcp_rn_f32_slowpath) ;  /* 0x0000000000607944 */ /* 0x003fea0003c00000 */
[----:B------:R-:W-:Y:S01]  /*70c0*/  IMAD.MOV.U32 R5, RZ, RZ, R97 ;  /* 0x000000ffff057224 */ /* 0x000fe200078e0061 */
[----:B------:R-:W-:Y:S06]  /*70d0*/  BRA `(.L_x_2771) ;  /* 0x0000000000107947 */ /* 0x000fec0003800000 */
.L_x_2770:
[----:B------:R-:W0:Y:S02]  /*70e0*/  MUFU.RCP R0, R53 ;  /* 0x0000003500007308 */ /* 0x000e240000001000 */
[----:B01----:R-:W-:-:S04]  /*70f0*/  FFMA R2, R53, R0, -1 ;  /* 0xbf80000035027423 */ /* 0x003fc80000000000 */
[----:B------:R-:W-:-:S04]  /*7100*/  FADD.FTZ R5, -R2, -RZ ;  /* 0x800000ff02057221 */ /* 0x000fc80000010100 */
[----:B------:R-:W-:-:S07]  /*7110*/  FFMA R5, R0, R5, R0 ;  /* 0x0000000500057223 */ /* 0x000fce0000000000 */
.L_x_2771:
[----:B------:R-:W-:Y:S05]  /*7120*/  BSYNC.RECONVERGENT B0 ;  /* 0x0000000000007941 */ /* 0x000fea0003800200 */
.L_x_2769:
[----:B------:R-:W0:Y:S02]  /*7130*/  LDC.64 R2, c[0x0][0x3f0] ;  /* 0x0000fc00ff027b82 */ /* 0x000e240000000a00 */
[----:B0-----:R-:W-:Y:S01]  /*7140*/  STG.E desc[UR6][R2.64], R5 ;  /* 0x0000000502007986 */ /* 0x001fe2000c101906 */
[----:B------:R-:W-:Y:S05]  /*7150*/  EXIT ;  /* 0x000000000000794d */ /* 0x000fea0003800000 */
.L_x_2768:
[----:B------:R-:W-:Y:S02]  /*7160*/  IMAD.MOV.U32 R5, RZ, RZ, 0x2 ;  /* 0x00000002ff057424 */ /* 0x000fe400078e00ff */
[----:B------:R-:W-:Y:S02]  /*7170*/  IMAD.MOV.U32 R7, RZ, RZ, 0x1f ;  /* 0x0000001fff077424 */ /* 0x000fe400078e00ff */
[----:B------:R-:W-:-:S07]  /*7180*/  IMAD.MOV.U32 R4, RZ, RZ, -0x1 ;  /* 0xffffffffff047424 */ /* 0x000fce00078e00ff */
[----:B01---5:R-:W-:Y:S05]  /*7190*/  WARPSYNC.COLLECTIVE R4, `(.L_x_2772) ;  /* 0x0000000004087348 */ /* 0x023fea0003c00000 */
[----:B01----:R0:W1:Y:S02]  /*71a0*/  SHFL.DOWN P0, R2, R0, R5, R7 ;  /* 0x0800000500027389 */ /* 0x0030640000000007 */
[----:B01---5:R-:W-:Y:S05]  /*71b0*/  ENDCOLLECTIVE ;  /* 0x000000000000791b */ /* 0x023fea0003800000 */
.L_x_2772:
[----:B------:R-:W-:Y:S02]  /*71c0*/  IMAD.MOV.U32 R5, RZ, RZ, 0x1 ;  /* 0x00000001ff057424 */ /* 0x000fe400078e00ff */
[----:B------:R-:W-:-:S05]  /*71d0*/  IMAD.MOV.U32 R3, RZ, RZ, R2 ;  /* 0x000000ffff037224 */ /* 0x000fca00078e0002 */
[----:B------:R-:W-:-:S05]  /*71e0*/  FMNMX R3, R3, R0, !PT ;  /* 0x0000000003037209 */ /* 0x000fca0007800000 */
[----:B------:R-:W-:-:S07]  /*71f0*/  IMAD.MOV.U32 R0, RZ, RZ, R3 ;  /* 0x000000ffff007224 */ /* 0x000fce00078e0003 */
[----:B------:R-:W-:Y:S05]  /*7200*/  WARPSYNC.COLLECTIVE R4, `(.L_x_2773) ;  /* 0x0000000004087348 */ /* 0x000fea0003c00000 */
[----:B------:R0:W1:Y:S02]  /*7210*/  SHFL.DOWN P0, R2, R0, R5, R7 ;  /* 0x0800000500027389 */ /* 0x0000640000000007 */
[----:B01----:R-:W-:Y:S05]  /*7220*/  ENDCOLLECTIVE ;  /* 0x000000000000791b */ /* 0x003fea0003800000 */
.L_x_2773:
[----:B------:R-:W-:Y:S05]  /*7230*/  BRA `(.L_x_2774) ;  /* 0xfffffffc004c7947 */ /* 0x000fea000383ffff */
        .weak           $__internal_13_$__cuda_sm20_rcp_rn_f32_slowpath
        .type           $__internal_13_$__cuda_sm20_rcp_rn_f32_slowpath,@function
        .size           $__internal_13_$__cuda_sm20_rcp_rn_f32_slowpath,(.L_x_12881 - $__internal_13_$__cuda_sm20_rcp_rn_f32_slowpath)
$__internal_13_$__cuda_sm20_rcp_rn_f32_slowpath:
        /* <DEDUP_REMOVED lines=15> */
.L_x_2776:
        /* <DEDUP_REMOVED lines=33> */
.L_x_2778:
[----:B------:R0:W1:Y:S02]  /*7540*/  MUFU.RCP R5, R53 ;  /* 0x0000003500057308 */ /* 0x0000640000001000 */
.L_x_2777:
[----:B------:R-:W-:Y:S05]  /*7550*/  BSYNC.RECONVERGENT B1 ;  /* 0x0000000000017941 */ /* 0x000fea0003800200 */
.L_x_2775:
[----:B-1----:R-:W-:Y:S02]  /*7560*/  IMAD.MOV.U32 R97, RZ, RZ, R5 ;  /* 0x000000ffff617224 */ /* 0x002fe400078e0005 */
[----:B------:R-:W-:Y:S02]  /*7570*/  IMAD.MOV.U32 R4, RZ, RZ, R0 ;  /* 0x000000ffff047224 */ /* 0x000fe400078e0000 */
[----:B------:R-:W-:-:S04]  /*7580*/  IMAD.MOV.U32 R5, RZ, RZ, 0x0 ;  /* 0x00000000ff057424 */ /* 0x000fc800078e00ff */
[----:B0-----:R-:W-:Y:S05]  /*7590*/  RET.REL.NODEC R4 `(_ZN18transformer_engine13normalization21ln_fwd_general_kernelINS0_13Kernel_traitsI6__halfS3_S3_fjLj1024ELj1ELj4ELj1ELj16ENS0_18Kernel_traits_baseILj1024ES3_S3_S3_fjLj128EEEEEEEvNS0_19ForwardKernelParamsE) ;  /* 0xffffff8804987950 */ /* 0x001fea0003c3ffff */
.L_x_2779:
        /* <DEDUP_REMOVED lines=14> */
.L_x_12881:


//--------------------- .text._ZN18transformer_engine13normalization21ln_fwd_general_kernelINS0_13Kernel_traitsIffffjLj1024ELj1ELj4ELj1ELj16ENS0_18Kernel_traits_baseILj1024EffffjLj128EEEEEEEvNS0_19ForwardKernelParamsE --------------------------
	.section	.text._ZN18transformer_engine13normalization21ln_fwd_general_kernelINS0_13Kernel_traitsIffffjLj1024ELj1ELj4ELj1ELj16ENS0_18Kernel_traits_baseILj1024EffffjLj128EEEEEEEvNS0_19ForwardKernelParamsE,"ax",@progbits
	.align	128
        .global         _ZN18transformer_engine13normalization21ln_fwd_general_kernelINS0_13Kernel_traitsIffffjLj1024ELj1ELj4ELj1ELj16ENS0_18Kernel_traits_baseILj1024EffffjLj128EEEEEEEvNS0_19ForwardKernelParamsE
        .type           _ZN18transformer_engine13normalization21ln_fwd_general_kernelINS0_13Kernel_traitsIffffjLj1024ELj1ELj4ELj1ELj16ENS0_18Kernel_traits_baseILj1024EffffjLj128EEEEEEEvNS0_19ForwardKernelParamsE,@function
        .size           _ZN18transformer_engine13normalization21ln_fwd_general_kernelINS0_13Kernel_traitsIffffjLj1024ELj1ELj4ELj1ELj16ENS0_18Kernel_traits_baseILj1024EffffjLj128EEEEEEEvNS0_19ForwardKernelParamsE,(.L_x_12882 - _ZN18transformer_engine13normalization21ln_fwd_general_kernelINS0_13Kernel_traitsIffffjLj1024ELj1ELj4ELj1ELj16ENS0_18Kernel_traits_baseILj1024EffffjLj128EEEEEEEvNS0_19ForwardKernelParamsE)
        .other          _ZN18transformer_engine13normalization21ln_fwd_general_kernelINS0_13Kernel_traitsIffffjLj1024ELj1ELj4ELj1ELj16ENS0_18Kernel_traits_baseILj1024EffffjLj128EEEEEEEvNS0_19ForwardKernelParamsE,@"STO_CUDA_ENTRY STV_DEFAULT"
_ZN18transformer_engine13normalization21ln_fwd_general_kernelINS0_13Kernel_traitsIffffjLj1024ELj1ELj4ELj1ELj16ENS0_18Kernel_traits_baseILj1024EffffjLj128EEEEEEEvNS0_19ForwardKernelParamsE:
.text._ZN18transformer_engine13normalization21ln_fwd_general_kernelINS0_13Kernel_traitsIffffjLj1024ELj1ELj4ELj1ELj16ENS0_18Kernel_traits_baseILj1024EffffjLj128EEEEEEEvNS0_19ForwardKernelParamsE:
        /* <DEDUP_REMOVED lines=35> */
[----:B------:R-:W-:Y:S05]  /*0230*/  CALL.REL.NOINC `($__internal_14_$__cuda_sm20_rcp_rn_f32_slowpath) ;  /* 0x0000006c00587944 */ /* 0x000fea0003c00000 */
[----:B------:R-:W-:Y:S05]  /*0240*/  BRA `(.L_x_2781) ;  /* 0x0000000000107947 */ /* 0x000fea0003800000 */
.L_x_2780:
[----:B------:R-:W0:Y:S02]  /*0250*/  MUFU.RCP R23, R22 ;  /* 0x0000001600177308 */ /* 0x000e240000001000 */
[----:B0-----:R-:W-:-:S04]  /*0260*/  FFMA R0, R22, R23, -1 ;  /* 0xbf80000016007423 */ /* 0x001fc80000000017 */
[----:B------:R-:W-:-:S04]  /*0270*/  FADD.FTZ R0, -R0, -RZ ;  /* 0x800000ff00007221 */ /* 0x000fc80000010100 */
[----:B------:R-:W-:-:S07]  /*0280*/  FFMA R23, R23, R0, R23 ;  /* 0x0000000017177223 */ /* 0x000fce0000000017 */
.L_x_2781:
        /* <DEDUP_REMOVED lines=27> */
.L_x_2785:
[----:B------:R0:W5:Y:S02]  /*0440*/  LDG.E.128 R12, desc[UR4][R2.64] ;  /* 0x00000004020c7981 */ /* 0x000164000c1e1d00 */
.L_x_2786:
[----:B------:R-:W-:Y:S05]  /*0450*/  BSYNC.RECONVERGENT B1 ;  /* 0x0000000000017941 */ /* 0x000fea0003800200 */
.L_x_2784:
        /* <DEDUP_REMOVED lines=18> */
.L_x_2788:
[----:B------:R0:W5:Y:S02]  /*0580*/  LDG.E.128 R88, desc[UR4][R2.64] ;  /* 0x0000000402587981 */ /* 0x000164000c1e1d00 */
.L_x_2789:
[----:B------:R-:W-:Y:S05]  /*0590*/  BSYNC.RECONVERGENT B1 ;  /* 0x0000000000017941 */ /* 0x000fea0003800200 */
.L_x_2787:
        /* <DEDUP_REMOVED lines=12> */
.L_x_2791:
        /* <DEDUP_REMOVED lines=10> */
.L_x_2792:
[----:B------:R-:W-:Y:S05]  /*0700*/  BSYNC.RECONVERGENT B1 ;  /* 0x0000000000017941 */ /* 0x000fea0003800200 */
.L_x_2790:
[----:B01----:R-:W-:Y:S01]  /*0710*/  IMAD.WIDE R2, R5, 0x4, R18 ;  /* 0x0000000405027825 */ /* 0x003fe200078e0212 */
[----:B------:R-:W-:Y:S02]  /*0720*/  BSSY.RECONVERGENT B1, `(.L_x_2793) ;  /* 0x0000010000017945 */ /* 0x000fe40003800200 */
[----:B------:R-:W-:-:S04]  /*0730*/  LOP3.LUT P0, RZ, R2, 0xf, RZ, 0xc0, !PT ;  /* 0x0000000f02ff7812 */ /* 0x000fc8000780c0ff */
[----:B------:R-:W-:-:S13]  /*0740*/  ISETP.LT.U32.OR P0, PT, R4, 0x4, P0 ;  /* 0x000000040400780c */ /* 0x000fda0000701470 */
[----:B------:R-:W-:Y:S05]  /*0750*/  @P0 BRA `(.L_x_2794) ;  /* 0x0000000000080947 */ /* 0x000fea0003800000 */
[----:B------:R0:W5:Y:S01]  /*0760*/  LDG.E.128 R84, desc[UR4][R2.64] ;  /* 0x0000000402547981 */ /* 0x000162000c1e1d00 */
[----:B------:R-:W-:Y:S05]  /*0770*/  BRA `(.L_x_2795) ;  /* 0x0000000000287947 */ /* 0x000fea0003800000 */
.L_x_2794:
        /* <DEDUP_REMOVED lines=10> */
.L_x_2795:
[----:B------:R-:W-:Y:S05]  /*0820*/  BSYNC.RECONVERGENT B1 ;  /* 0x0000000000017941 */ /* 0x000fea0003800200 */
.L_x_2793:
        /* <DEDUP_REMOVED lines=11> */
.L_x_2797:
        /* <DEDUP_REMOVED lines=10> */
.L_x_2798:
[----:B------:R-:W-:Y:S05]  /*0980*/  BSYNC.RECONVERGENT B1 ;  /* 0x0000000000017941 */ /* 0x000fea0003800200 */
.L_x_2796:
[----:B01----:R-:W-:Y:S01]  /*0990*/  IMAD.WIDE R2, R21, 0x4, R18 ;  /* 0x0000000415027825 */ /* 0x003fe200078e0212 */
[----:B------:R-:W-:Y:S02]  /*09a0*/  BSSY.RECONVERGENT B1, `(.L_x_2799) ;  /* 0x0000010000017945 */ /* 0x000fe40003800200 */
[----:B------:R-:W-:-:S04]  /*09b0*/  LOP3.LUT P0, RZ, R2, 0xf, RZ, 0xc0, !PT ;  /* 0x0000000f02ff7812 */ /* 0x000fc8000780c0ff */
[----:B------:R-:W-:-:S13]  /*09c0*/  ISETP.LT.U32.OR P0, PT, R20, 0x4, P0 ;  /* 0x000000041400780c */ /* 0x000fda0000701470 */
[----:B------:R-:W-:Y:S05]  /*09d0*/  @P0 BRA `(.L_x_2800) ;  /* 0x0000000000080947 */ /* 0x000fea0003800000 */
[----:B------:R1:W5:Y:S01]  /*09e0*/  LDG.E.128 R80, desc[UR4][R2.64] ;  /* 0x0000000402507981 */ /* 0x000362000c1e1d00 */
[----:B------:R-:W-:Y:S05]  /*09f0*/  BRA `(.L_x_2801) ;  /* 0x0000000000287947 */ /* 0x000fea0003800000 */
.L_x_2800:
        /* <DEDUP_REMOVED lines=10> */
.L_x_2801:
[----:B------:R-:W-:Y:S05]  /*0aa0*/  BSYNC.RECONVERGENT B1 ;  /* 0x0000000000017941 */ /* 0x000fea0003800200 */
.L_x_2799:
        /* <DEDUP_REMOVED lines=11> */
.L_x_2803:
        /* <DEDUP_REMOVED lines=10> */
.L_x_2804:
[----:B------:R-:W-:Y:S05]  /*0c00*/  BSYNC.RECONVERGENT B1 ;  /* 0x0000000000017941 */ /* 0x000fea0003800200 */
.L_x_2802:
[----:B01----:R-:W-:Y:S01]  /*0c10*/  IMAD.WIDE R2, R21, 0x4, R18 ;  /* 0x0000000415027825 */ /* 0x003fe200078e0212 */
[----:B------:R-:W-:Y:S02]  /*0c20*/  BSSY.RECONVERGENT B1, `(.L_x_2805) ;  /* 0x0000010000017945 */ /* 0x000fe40003800200 */
[----:B------:R-:W-:-:S04]  /*0c30*/  LOP3.LUT P0, RZ, R2, 0xf, RZ, 0xc0, !PT ;  /* 0x0000000f02ff7812 */ /* 0x000fc8000780c0ff */
[----:B------:R-:W-:-:S13]  /*0c40*/  ISETP.LT.U32.OR P0, PT, R20, 0x4, P0 ;  /* 0x000000041400780c */ /* 0x000fda0000701470 */
[----:B------:R-:W-:Y:S05]  /*0c50*/  @P0 BRA `(.L_x_2806) ;  /* 0x0000000000080947 */ /* 0x000fea0003800000 */
[----:B------:R0:W5:Y:S01]  /*0c60*/  LDG.E.128 R76, desc[UR4][R2.64] ;  /* 0x00000004024c7981 */ /* 0x000162000c1e1d00 */
[----:B------:R-:W-:Y:S05]  /*0c70*/  BRA `(.L_x_2807) ;  /* 0x0000000000287947 */ /* 0x000fea0003800000 */
.L_x_2806:
        /* <DEDUP_REMOVED lines=10> */
.L_x_2807:
[----:B------:R-:W-:Y:S05]  /*0d20*/  BSYNC.RECONVERGENT B1 ;  /* 0x0000000000017941 */ /* 0x000fea0003800200 */
.L_x_2805:
        /* <DEDUP_REMOVED lines=11> */
.L_x_2809:
        /* <DEDUP_REMOVED lines=10> */
.L_x_2810:
[----:B------:R-:W-:Y:S05]  /*0e80*/  BSYNC.RECONVERGENT B1 ;  /* 0x0000000000017941 */ /* 0x000fea0003800200 */
.L_x_2808:
[----:B01----:R-:W-:Y:S01]  /*0e90*/  IMAD.WIDE R2, R21, 0x4, R18 ;  /* 0x0000000415027825 */ /* 0x003fe200078e0212 */
[----:B------:R-:W-:Y:S02]  /*0ea0*/  BSSY.RECONVERGENT B1, `(.L_x_2811) ;  /* 0x0000010000017945 */ /* 0x000fe40003800200 */
[----:B------:R-:W-:-:S04]  /*0eb0*/  LOP3.LUT P0, RZ, R2, 0xf, RZ, 0xc0, !PT ;  /* 0x0000000f02ff7812 */ /* 0x000fc8000780c0ff */
[----:B------:R-:W-:-:S13]  /*0ec0*/  ISETP.LT.U32.OR P0, PT, R20, 0x4, P0 ;  /* 0x000000041400780c */ /* 0x000fda0000701470 */
[----:B------:R-:W-:Y:S05]  /*0ed0*/  @P0 BRA `(.L_x_2812) ;  /* 0x0000000000080947 */ /* 0x000fea0003800000 */
[----:B------:R1:W5:Y:S01]  /*0ee0*/  LDG.E.128 R72, desc[UR4][R2.64] ;  /* 0x0000000402487981 */ /* 0x000362000c1e1d00 */
[----:B------:R-:W-:Y:S05]  /*0ef0*/  BRA `(.L_x_2813) ;  /* 0x0000000000287947 */ /* 0x000fea0003800000 */
.L_x_2812:
        /* <DEDUP_REMOVED lines=10> */
.L_x_2813:
[----:B------:R-:W-:Y:S05]  /*0fa0*/  BSYNC.RECONVERGENT B1 ;  /* 0x0000000000017941 */ /* 0x000fea0003800200 */
.L_x_2811:
        /* <DEDUP_REMOVED lines=11> */
.L_x_2815:
        /* <DEDUP_REMOVED lines=10> */
.L_x_2816:
[----:B------:R-:W-:Y:S05]  /*1100*/  BSYNC.RECONVERGENT B1 ;  /* 0x0000000000017941 */ /* 0x000fea0003800200 */
.L_x_2814:
[----:B01----:R-:W-:Y:S01]  /*1110*/  IMAD.WIDE R2, R21, 0x4, R18 ;  /* 0x0000000415027825 */ /* 0x003fe200078e0212 */
[----:B------:R-:W-:Y:S02]  /*1120*/  BSSY.RECONVERGENT B1, `(.L_x_2817) ;  /* 0x0000010000017945 */ /* 0x000fe40003800200 */
[----:B------:R-:W-:-:S04]  /*1130*/  LOP3.LUT P0, RZ, R2, 0xf, RZ, 0xc0, !PT ;  /* 0x0000000f02ff7812 */ /* 0x000fc8000780c0ff */
[----:B------:R-:W-:-:S13]  /*1140*/  ISETP.LT.U32.OR P0, PT, R20, 0x4, P0 ;  /* 0x000000041400780c */ /* 0x000fda0000701470 */
[----:B------:R-:W-:Y:S05]  /*1150*/  @P0 BRA `(.L_x_2818) ;  /* 0x0000000000080947 */ /* 0x000fea0003800000 */
[----:B------:R0:W5:Y:S01]  /*1160*/  LDG.E.128 R68, desc[UR4][R2.64] ;  /* 0x0000000402447981 */ /* 0x000162000c1e1d00 */
[----:B------:R-:W-:Y:S05]  /*1170*/  BRA `(.L_x_2819) ;  /* 0x0000000000287947 */ /* 0x000fea0003800000 */
.L_x_2818:
        /* <DEDUP_REMOVED lines=10> */
.L_x_2819:
[----:B------:R-:W-:Y:S05]  /*1220*/  BSYNC.RECONVERGENT B1 ;  /* 0x0000000000017941 */ /* 0x000fea0003800200 */
.L_x_2817:
        /* <DEDUP_REMOVED lines=11> */
.L_x_2821:
        /* <DEDUP_REMOVED lines=10> */
.L_x_2822:
[----:B------:R-:W-:Y:S05]  /*1380*/  BSYNC.RECONVERGENT B1 ;  /* 0x0000000000017941 */ /* 0x000fea0003800200 */
.L_x_2820:
[----:B01----:R-:W-:Y:S01]  /*1390*/  IMAD.WIDE R2, R21, 0x4, R18 ;  /* 0x0000000415027825 */ /* 0x003fe200078e0212 */
[----:B------:R-:W-:Y:S02]  /*13a0*/  BSSY.RECONVERGENT B1, `(.L_x_2823) ;  /* 0x0000010000017945 */ /* 0x000fe40003800200 */
[----:B------:R-:W-:-:S04]  /*13b0*/  LOP3.LUT P0, RZ, R2, 0xf, RZ, 0xc0, !PT ;  /* 0x0000000f02ff7812 */ /* 0x000fc8000780c0ff */
[----:B------:R-:W-:-:S13]  /*13c0*/  ISETP.LT.U32.OR P0, PT, R20, 0x4, P0 ;  /* 0x000000041400780c */ /* 0x000fda0000701470 */
[----:B------:R-:W-:Y:S05]  /*13d0*/  @P0 BRA `(.L_x_2824) ;  /* 0x0000000000080947 */ /* 0x000fea0003800000 */
[----:B------:R0:W5:Y:S01]  /*13e0*/  LDG.E.128 R64, desc[UR4][R2.64] ;  /* 0x0000000402407981 */ /* 0x000162000c1e1d00 */
[----:B------:R-:W-:Y:S05]  /*13f0*/  BRA `(.L_x_2825) ;  /* 0x0000000000287947 */ /* 0x000fea0003800000 */
.L_x_2824:
        /* <DEDUP_REMOVED lines=10> */
.L_x_2825:
[----:B------:R-:W-:Y:S05]  /*14a0*/  BSYNC.RECONVERGENT B1 ;  /* 0x0000000000017941 */ /* 0x000fea0003800200 */
.L_x_2823:
        /* <DEDUP_REMOVED lines=11> */
.L_x_2827:
        /* <DEDUP_REMOVED lines=10> */
.L_x_2828:
[----:B------:R-:W-:Y:S05]  /*1600*/  BSYNC.RECONVERGENT B1 ;  /* 0x0000000000017941 */ /* 0x000fea0003800200 */
.L_x_2826:
[----:B01----:R-:W-:-:S03]  /*1610*/  IMAD.WIDE R2, R21, 0x4, R18 ;  /* 0x0000000415027825 */ /* 0x003fc600078e0212 */
[----:B------:R-:W-:-:S04]  /*1620*/  LOP3.LUT P0, RZ, R2, 0xf, RZ, 0xc0, !PT ;  /* 0x0000000f02ff7812 */ /* 0x000fc8000780c0ff */
[----:B------:R-:W-:-:S13]  /*1630*/  ISETP.LT.U32.OR P0, PT, R0, 0x4, P0 ;  /* 0x000000040000780c */ /* 0x000fda0000701470 */
[----:B------:R-:W-:Y:S05]  /*1640*/  @P0 BRA `(.L_x_2829) ;  /* 0x0000000000080947 */ /* 0x000fea0003800000 */
[----:B------:R2:W5:Y:S01]  /*1650*/  LDG.E.128 R60, desc[UR4][R2.64] ;  /* 0x00000004023c7981 */ /* 0x000562000c1e1d00 */
[----:B------:R-:W-:Y:S05]  /*1660*/  BRA `(.L_x_2783) ;  /* 0x0000000000287947 */ /* 0x000fea0003800000 */
.L_x_2829:
        /* <DEDUP_REMOVED lines=10> */
.L_x_2783:
[----:B------:R-:W-:Y:S05]  /*1710*/  BSYNC.RECONVERGENT B0 ;  /* 0x0000000000007941 */ /* 0x000fea0003800200 */
.L_x_2782:
        /* <DEDUP_REMOVED lines=108> */
.L_x_2926:
[----:B------:R-:W0:Y:S01]  /*1de0*/  LDCU.64 UR8, c[0x0][0x388] ;  /* 0x00007100ff0877ac */ /* 0x000e220008000a00 */
[----:B------:R-:W-:Y:S01]  /*1df0*/  LEA.HI R119, R96, R25, RZ, 0x1b ;  /* 0x0000001960777211 */ /* 0x000fe200078fd8ff */
[----:B------:R-:W-:Y:S01]  /*1e00*/  BSSY.RECONVERGENT B0, `(.L_x_2831) ;  /* 0x00000ab000007945 */ /* 0x000fe20003800200 */
[----:B0-----:R-:W-:-:S04]  /*1e10*/  ISETP.GE.AND P0, PT, R24, UR9, PT ;  /* 0x0000000918007c0c */ /* 0x001fc8000bf06270 */
[----:B------:R-:W-:-:S13]  /*1e20*/  ISETP.LT.AND P2, PT, R119, UR8, !P0 ;  /* 0x0000000877007c0c */ /* 0x000fda000c741270 */
[----:B-----5:R-:W-:Y:S05]  /*1e30*/  @!P2 BRA `(.L_x_2832) ;  /* 0x00000008009ca947 */ /* 0x020fea0003800000 */
        /* <DEDUP_REMOVED lines=10> */
.L_x_2834:
        /* <DEDUP_REMOVED lines=9> */
.L_x_2835:
[----:B------:R-:W-:Y:S05]  /*1f70*/  BSYNC.RECONVERGENT B1 ;  /* 0x0000000000017941 */ /* 0x000fea0003800200 */
.L_x_2833:
        /* <DEDUP_REMOVED lines=12> */
.L_x_2837:
        /* <DEDUP_REMOVED lines=9> */
.L_x_2838:
[----:B------:R-:W-:Y:S05]  /*20d0*/  BSYNC.RECONVERGENT B1 ;  /* 0x0000000000017941 */ /* 0x000fea0003800200 */
.L_x_2836:
        /* <DEDUP_REMOVED lines=11> */
.L_x_2840:
        /* <DEDUP_REMOVED lines=9> */
.L_x_2841:
[----:B------:R-:W-:Y:S05]  /*2220*/  BSYNC.RECONVERGENT B1 ;  /* 0x0000000000017941 */ /* 0x000fea0003800200 */
.L_x_2839:
        /* <DEDUP_REMOVED lines=11> */
.L_x_2843:
        /* <DEDUP_REMOVED lines=9> */
.L_x_2844:
[----:B------:R-:W-:Y:S05]  /*2370*/  BSYNC.RECONVERGENT B1 ;  /* 0x0000000000017941 */ /* 0x000fea0003800200 */
.L_x_2842:
        /* <DEDUP_REMOVED lines=11> */
.L_x_2846:
        /* <DEDUP_REMOVED lines=9> */
.L_x_2847:
[----:B------:R-:W-:Y:S05]  /*24c0*/  BSYNC.RECONVERGENT B1 ;  /* 0x0000000000017941 */ /* 0x000fea0003800200 */
.L_x_2845:
        /* <DEDUP_REMOVED lines=11> */
.L_x_2849:
        /* <DEDUP_REMOVED lines=9> */
.L_x_2850:
[----:B------:R-:W-:Y:S05]  /*2610*/  BSYNC.RECONVERGENT B1 ;  /* 0x0000000000017941 */ /* 0x000fea0003800200 */
.L_x_2848:
        /* <DEDUP_REMOVED lines=11> */
.L_x_2852:
        /* <DEDUP_REMOVED lines=9> */
.L_x_2853:
[----:B------:R-:W-:Y:S05]  /*2760*/  BSYNC.RECONVERGENT B1 ;  /* 0x0000000000017941 */ /* 0x000fea0003800200 */
.L_x_2851:
        /* <DEDUP_REMOVED lines=19> */
.L_x_2854:
[----:B------:R2:W5:Y:S02]  /*28a0*/  LDG.E.128 R28, desc[UR4][R94.64] ;  /* 0x000000045e1c7981 */ /* 0x000564000c1e1d00 */
.L_x_2832:
[----:B------:R-:W-:Y:S05]  /*28b0*/  BSYNC.RECONVERGENT B0 ;  /* 0x0000000000007941 */ /* 0x000fea0003800200 */
.L_x_2831:
        /* <DEDUP_REMOVED lines=48> */
.L_x_2856:
[----:B------:R-:W-:Y:S05]  /*2bc0*/  BSYNC.RECONVERGENT B0 ;  /* 0x0000000000007941 */ /* 0x000fea0003800200 */
.L_x_2855:
        /* <DEDUP_REMOVED lines=14> */
.L_x_2857:
[----:B------:R-:W0:Y:S01]  /*2cb0*/  SHFL.DOWN PT, R92, R93, 0x10, 0x1f ;  /* 0x0a001f005d5c7f89 */ /* 0x000e2200000e0000 */
[----:B------:R-:W-:Y:S02]  /*2cc0*/  ISETP.NE.AND P2, PT, R26, RZ, PT ;  /* 0x000000ff1a00720c */ /* 0x000fe40003f45270 */
[----:B------:R-:W-:Y:S02]  /*2cd0*/  LOP3.LUT P5, RZ, R130, 0x1, RZ, 0xc0, !PT ;  /* 0x0000000182ff7812 */ /* 0x000fe400078ac0ff */
[----:B------:R-:W-:Y:S02]  /*2ce0*/  ISETP.NE.AND P4, PT, R96, RZ, PT ;  /* 0x000000ff6000720c */ /* 0x000fe40003f85270 */
[----:B------:R-:W-:Y:S01]  /*2cf0*/  LOP3.LUT P3, R141, R130, 0x2, RZ, 0xc0, !PT ;  /* 0x00000002828d7812 */ /* 0x000fe2000786c0ff */
[----:B0-----:R-:W-:Y:S01]  /*2d00*/  FADD R92, R92, R93 ;  /* 0x0000005d5c5c7221 */ /* 0x001fe20000000000 */
[----:B------:R-:W-:-:S04]  /*2d10*/  SEL R93, R99, R103, !P5 ;  /* 0x00000067635d7207 */ /* 0x000fc80006800000 */
[----:B--23--:R-:W0:Y:S02]  /*2d20*/  SHFL.DOWN PT, R95, R92, 0x8, 0x1f ;  /* 0x09001f005c5f7f89 */ /* 0x00ce2400000e0000 */
        /* <DEDUP_REMOVED lines=9> */
[----:B------:R-:W0:Y:S01]  /*2dc0*/  SHFL.DOWN PT, R142, R137, 0x1, 0x1f ;  /* 0x08201f00898e7f89 */ /* 0x000e2200000e0000 */
[----:B------:R-:W-:-:S04]  /*2dd0*/  @!P2 IMAD.WIDE.U32 R106, R27, 0x4, R94 ;  /* 0x000000041b6aa825 */ /* 0x000fc800078e005e */
[----:B0-----:R-:W-:-:S05]  /*2de0*/  FADD R139, R137, R142 ;  /* 0x0000008e898b7221 */ /* 0x001fca0000000000 */
        /* <DEDUP_REMOVED lines=9> */
.L_x_2860:
[----:B------:R-:W2:Y:S04]  /*2e80*/  LDG.E.STRONG.GPU R106, desc[UR4][R92.64] ;  /* 0x000000045c6a7981 */ /* 0x000ea8000c1ef900 */
[----:B--2---:R-:W-:Y:S01]  /*2e90*/  CCTL.IVALL ;  /* 0x00000000ff00798f */ /* 0x004fe20002000000 */
[----:B------:R-:W-:Y:S05]  /*2ea0*/  YIELD ;  /* 0x0000000000007946 */ /* 0x000fea0003800000 */
[----:B------:R-:W-:-:S13]  /*2eb0*/  ISETP.NE.AND P2, PT, R106, R135, PT ;  /* 0x000000876a00720c */ /* 0x000fda0003f45270 */
[----:B------:R-:W-:Y:S05]  /*2ec0*/  @P2 BRA `(.L_x_2860) ;  /* 0xfffffffc00ec2947 */ /* 0x000fea000383ffff */
.L_x_2859:
        /* <DEDUP_REMOVED lines=25> */
.L_x_2865:
        /* <DEDUP_REMOVED lines=38> */
.L_x_2864:
[----:B------:R-:W-:Y:S05]  /*32c0*/  BSYNC.RECONVERGENT B1 ;  /* 0x0000000000017941 */ /* 0x000fea0003800200 */
.L_x_2863:
[----:B------:R-:W-:Y:S05]  /*32d0*/  @!P2 BRA `(.L_x_2862) ;  /* 0x0000000000d0a947 */ /* 0x000fea0003800000 */
[----:B------:R-:W-:Y:S01]  /*32e0*/  IADD3 R135, PT, PT, R135, -0x1, RZ ;  /* 0xffffffff87877810 */ /* 0x000fe20007ffe0ff */
[----:B------:R-:W-:Y:S01]  /*32f0*/  BSSY.RECONVERGENT B1, `(.L_x_2866) ;  /* 0x0000016000017945 */ /* 0x000fe20003800200 */
[----:B------:R-:W-:Y:S02]  /*3300*/  LOP3.LUT P3, R142, R106, 0x7, RZ, 0xc0, !PT ;  /* 0x000000076a8e7812 */ /* 0x000fe4000786c0ff */
        /* <DEDUP_REMOVED lines=20> */
.L_x_2867:
[----:B------:R-:W-:Y:S05]  /*3450*/  BSYNC.RECONVERGENT B1 ;  /* 0x0000000000017941 */ /* 0x000fea0003800200 */
.L_x_2866:
        /* <DEDUP_REMOVED lines=16> */
.L_x_2869:
[----:B------:R-:W-:Y:S05]  /*3560*/  BSYNC.RECONVERGENT B1 ;  /* 0x0000000000017941 */ /* 0x000fea0003800200 */
.L_x_2868:
        /* <DEDUP_REMOVED lines=11> */
.L_x_2862:
[----:B------:R-:W-:Y:S05]  /*3620*/  BSYNC.RECONVERGENT B0 ;  /* 0x0000000000007941 */ /* 0x000fea0003800200 */
.L_x_2861:
        /* <DEDUP_REMOVED lines=11> */
.L_x_2858:
        /* <DEDUP_REMOVED lines=27> */
[--C-:B------:R-:W-:Y:S01]  /*3890*/  FADD R95, R55, -R135.reuse ;  /* 0x80000087375f7221 */ /* 0x100fe20000000000 */
        /* <DEDUP_REMOVED lines=101> */
[----:B------:R-:W-:-:S04]  /*3ef0*/  @!P3 FFMA R92, R93, R93, R92 ;  /* 0x0000005d5d5cb223 */ /* 0x000fc8000000005c */
[----:B------:R-:W-:-:S07]  /*3f00*/  @!P2 FFMA R92, R95, R95, R92 ;  /* 0x0000005f5f5ca223 */ /* 0x000fce000000005c */
.L_x_2871:
[----:B------:R-:W-:Y:S05]  /*3f10*/  BSYNC.RECONVERGENT B0 ;  /* 0x0000000000007941 */ /* 0x000fea0003800200 */
.L_x_2870:
        /* <DEDUP_REMOVED lines=12> */
.L_x_2872:
[----:B------:R-:W0:Y:S01]  /*3fe0*/  SHFL.DOWN PT, R93, R92, 0x10, 0x1f ;  /* 0x0a001f005c5d7f89 */ /* 0x000e2200000e0000 */
[----:B------:R-:W-:Y:S02]  /*3ff0*/  ISETP.NE.AND P1, PT, R26, RZ, PT ;  /* 0x000000ff1a00720c */ /* 0x000fe40003f25270 */
[----:B------:R-:W-:Y:S02]  /*4000*/  LOP3.LUT P2, RZ, R130, 0x1, RZ, 0xc0, !PT ;  /* 0x0000000182ff7812 */ /* 0x000fe4000784c0ff */
[----:B------:R-:W-:Y:S01]  /*4010*/  ISETP.NE.AND P3, PT, R96, RZ, PT ;  /* 0x000000ff6000720c */ /* 0x000fe20003f65270 */
        /* <DEDUP_REMOVED lines=11> */
[----:B------:R-:W0:Y:S01]  /*40d0*/  SHFL.DOWN PT, R142, R139, 0x1, 0x1f ;  /* 0x08201f008b8e7f89 */ /* 0x000e2200000e0000 */
[----:B------:R-:W-:-:S04]  /*40e0*/  @!P1 IMAD.WIDE.U32 R106, R27, 0x4, R94 ;  /* 0x000000041b6a9825 */ /* 0x000fc800078e005e */
[----:B0-----:R-:W-:Y:S01]  /*40f0*/  FADD R141, R139, R142 ;  /* 0x0000008e8b8d7221 */ /* 0x001fe20000000000 */
        /* <DEDUP_REMOVED lines=11> */
.L_x_2875:
[----:B------:R-:W2:Y:S04]  /*41b0*/  LDG.E.STRONG.GPU R106, desc[UR4][R92.64] ;  /* 0x000000045c6a7981 */ /* 0x000ea8000c1ef900 */
[----:B--2---:R-:W-:Y:S01]  /*41c0*/  CCTL.IVALL ;  /* 0x00000000ff00798f */ /* 0x004fe20002000000 */
[----:B------:R-:W-:Y:S05]  /*41d0*/  YIELD ;  /* 0x0000000000007946 */ /* 0x000fea0003800000 */
[----:B------:R-:W-:-:S13]  /*41e0*/  ISETP.NE.AND P1, PT, R106, R137, PT ;  /* 0x000000896a00720c */ /* 0x000fda0003f25270 */
[----:B------:R-:W-:Y:S05]  /*41f0*/  @P1 BRA `(.L_x_2875) ;  /* 0xfffffffc00ec1947 */ /* 0x000fea000383ffff */
.L_x_2874:
[----:B------:R-:W-:Y:S01]  /*4200*/  ISETP.GE.AND P1, PT, R26, R133, PT ;  /* 0x000000851a00720c */ /* 0x000fe20003f26270 */
[----:B------:R-:W-:Y:S05]  /*4210*/  WARPSYNC.ALL ;  /* 0x0000000000007948 */ /* 0x000fea0003800000 */
[----:B------:R-:W-:Y:S01]  /*4220*/  BAR.SYNC.DEFER_BLOCKING 0x0 ;  /* 0x0000000000007b1d */ /* 0x000fe20000010000 */
[----:B------:R-:W-:Y:S02]  /*4230*/  VIADD R130, R130, 0x1 ;  /* 0x0000000182827836 */ /* 0x000fe40000000000 */
[----:B------:R-:W-:-:S03]  /*4240*/  IMAD.MOV.U32 R148, RZ, RZ, RZ ;  /* 0x000000ffff947224 */ /* 0x000fc600078e00ff */
[----:B------:R-:W-:Y:S04]  /*4250*/  BSSY.RECONVERGENT B0, `(.L_x_2876) ;  /* 0x000006b000007945 */ /* 0x000fe80003800200 */
[----:B------:R-:W-:Y:S05]  /*4260*/  @P1 BRA `(.L_x_2877) ;  /* 0x0000000400a41947 */ /* 0x000fea0003800000 */
[-C--:B-1----:R-:W-:Y:S01]  /*4270*/  LOP3.LUT R92, RZ, R26.reuse, RZ, 0x33, !PT ;  /* 0x0000001aff5c7212 */ /* 0x082fe200078e33ff */
[----:B------:R-:W-:Y:S01]  /*4280*/  BSSY.RECONVERGENT B1, `(.L_x_2878) ;  /* 0x0000032000017945 */ /* 0x000fe20003800200 */
[----:B------:R-:W-:Y:S01]  /*4290*/  IMAD.MOV.U32 R148, RZ, RZ, RZ ;  /* 0x000000ffff947224 */ /* 0x000fe200078e00ff */
[----:B0-----:R-:W-:Y:S02]  /*42a0*/  MOV R107, R26 ;  /* 0x0000001a006b7202 */ /* 0x001fe40000000f00 */
[----:B------:R-:W-:-:S05]  /*42b0*/  IMAD.IADD R92, R92, 0x1, R133 ;  /* 0x000000015c5c7824 */ /* 0x000fca00078e0285 */
[C---:B------:R-:W-:Y:S02]  /*42c0*/  ISETP.GE.U32.AND P1, PT, R92.reuse, 0x1e0, PT ;  /* 0x000001e05c00780c */ /* 0x040fe40003f26070 */
[----:B------:R-:W-:-:S04]  /*42d0*/  LEA.HI R133, R92, 0x1, RZ, 0x1b ;  /* 0x000000015c857811 */ /* 0x000fc800078fd8ff */
[----:B------:R-:W-:-:S07]  /*42e0*/  LOP3.LUT P2, R137, R133, 0xf, RZ, 0xc0, !PT ;  /* 0x0000000f85897812 */ /* 0x000fce000784c0ff */
[----:B------:R-:W-:Y:S06]  /*42f0*/  @!P1 BRA `(.L_x_2879) ;  /* 0x0000000000a89947 */ /* 0x000fec0003800000 */
[----:B------:R-:W-:Y:S01]  /*4300*/  LEA.HI R106, R92, 0x1, RZ, 0x1b ;  /* 0x000000015c6a7811 */ /* 0x000fe200078fd8ff */
[----:B------:R-:W-:Y:S02]  /*4310*/  IMAD.MOV.U32 R143, RZ, RZ, RZ ;  /* 0x000000ffff8f7224 */ /* 0x000fe400078e00ff */
[----:B------:R-:W-:Y:S01]  /*4320*/  IMAD.MOV.U32 R148, RZ, RZ, RZ ;  /* 0x000000ffff947224 */ /* 0x000fe200078e00ff */
[----:B------:R-:W-:Y:S01]  /*4330*/  LOP3.LUT R106, R106, 0xffffff0, RZ, 0xc0, !PT ;  /* 0x0ffffff06a6a7812 */ /* 0x000fe200078ec0ff */
[----:B------:R-:W-:-:S07]  /*4340*/  IMAD.MOV.U32 R107, RZ, RZ, R26 ;  /* 0x000000ffff6b7224 */ /* 0x000fce00078e001a */
.L_x_2880:
        /* <DEDUP_REMOVED lines=37> */
.L_x_2879:
[----:B------:R-:W-:Y:S05]  /*45a0*/  BSYNC.RECONVERGENT B1 ;  /* 0x0000000000017941 */ /* 0x000fea0003800200 */
.L_x_2878:
        /* <DEDUP_REMOVED lines=24> */
.L_x_2882:
[----:B------:R-:W-:Y:S05]  /*4730*/  BSYNC.RECONVERGENT B1 ;  /* 0x0000000000017941 */ /* 0x000fea0003800200 */
.L_x_2881:
        /* <DEDUP_REMOVED lines=16> */
.L_x_2884:
[----:B------:R-:W-:Y:S05]  /*4840*/  BSYNC.RECONVERGENT B1 ;  /* 0x0000000000017941 */ /* 0x000fea0003800200 */
.L_x_2883:
        /* <DEDUP_REMOVED lines=11> */
.L_x_2877:
[----:B------:R-:W-:Y:S05]  /*4900*/  BSYNC.RECONVERGENT B0 ;  /* 0x0000000000007941 */ /* 0x000fea0003800200 */
.L_x_2876:
        /* <DEDUP_REMOVED lines=11> */
.L_x_2873:
        /* <DEDUP_REMOVED lines=34> */
[----:B------:R-:W-:Y:S02]  /*4be0*/  IADD3 R107, PT, PT, R24, 0x2, RZ ;  /* 0x00000002186b7810 */ /* 0x000fe40007ffe0ff */
[----:B------:R-:W-:Y:S02]  /*4bf0*/  FMNMX R20, R20, |R92|, !PT ;  /* 0x4000005c14147209 */ /* 0x000fe40007800000 */
        /* <DEDUP_REMOVED lines=9> */
.L_x_2888:
[----:B------:R-:W-:Y:S01]  /*4c90*/  VIADD R106, R24, 0x1 ;  /* 0x00000001186a7836 */ /* 0x000fe20000000000 */
        /* <DEDUP_REMOVED lines=13> */
.L_x_2889:
[----:B------:R-:W-:Y:S05]  /*4d70*/  BSYNC.RECONVERGENT B1 ;  /* 0x0000000000017941 */ /* 0x000fea0003800200 */
.L_x_2887:
[----:B------:R-:W0:Y:S01]  /*4d80*/  LDC.64 R106, c[0x0][0x3c8] ;  /* 0x0000f200ff6a7b82 */ /* 0x000e220000000a00 */
[----:B------:R-:W-:Y:S01]  /*4d90*/  IMAD R143, R119, UR9, R24 ;  /* 0x00000009778f7c24 */ /* 0x000fe2000f8e0218 */
[----:B------:R-:W-:Y:S01]  /*4da0*/  ISETP.GT.U32.AND P1, PT, R131, 0x3, PT ;  /* 0x000000038300780c */ /* 0x000fe20003f24070 */
[----:B------:R-:W-:Y:S02]  /*4db0*/  BSSY.RECONVERGENT B1, `(.L_x_2890) ;  /* 0x000000f000017945 */ /* 0x000fe40003800200 */
        /* <DEDUP_REMOVED lines=10> */
[----:B0-----:R-:W-:Y:S05]  /*4e60*/  @!P0 BRA `(.L_x_2892) ;  /* 0x00000000000c8947 */ /* 0x001fea0003800000 */
[----:B------:R0:W-:Y:S01]  /*4e70*/  STG.E desc[UR4][R142.64+0xc], R95 ;  /* 0x00000c5f8e007986 */ /* 0x0001e2000c101904 */
[----:B------:R-:W-:Y:S05]  /*4e80*/  BRA `(.L_x_2892) ;  /* 0x0000000000047947 */ /* 0x000fea0003800000 */
.L_x_2891:
[----:B------:R1:W-:Y:S02]  /*4e90*/  STG.E.128 desc[UR4][R142.64], R92 ;  /* 0x0000005c8e007986 */ /* 0x0003e4000c101d04 */
.L_x_2892:
[----:B------:R-:W-:Y:S05]  /*4ea0*/  BSYNC.RECONVERGENT B1 ;  /* 0x0000000000017941 */ /* 0x000fea0003800200 */
.L_x_2890:
[----:B------:R-:W-:-:S04]  /*4eb0*/  ISETP.GE.AND P0, PT, R110, UR9, PT ;  /* 0x000000096e007c0c */ /* 0x000fc8000bf06270 */
[----:B------:R-:W-:-:S13]  /*4ec0*/  ISETP.GE.OR P0, PT, R119, UR8, P0 ;  /* 0x0000000877007c0c */ /* 0x000fda0008706670 */
[----:B------:R-:W-:Y:S05]  /*4ed0*/  @P0 BRA `(.L_x_2886) ;  /* 0x0000001800d40947 */ /* 0x000fea0003800000 */
[--C-:B-1----:R-:W-:Y:S01]  /*4ee0*/  FADD R94, R53, -R135.reuse ;  /* 0x80000087355e7221 */ /* 0x102fe20000000000 */
[--C-:B------:R-:W-:Y:S01]  /*4ef0*/  FADD R92, R52, -R135.reuse ;  /* 0x80000087345c7221 */ /* 0x100fe20000000000 */
[--C-:B0-----:R-:W-:Y:S01]  /*4f00*/  FADD R142, R54, -R135.reuse ;  /* 0x80000087368e7221 */ /* 0x101fe20000000000 */
        /* <DEDUP_REMOVED lines=31> */
.L_x_2894:
        /* <DEDUP_REMOVED lines=10> */
.L_x_2895:
[----:B------:R-:W-:Y:S05]  /*51a0*/  BSYNC.RECONVERGENT B1 ;  /* 0x0000000000017941 */ /* 0x000fea0003800200 */
.L_x_2893:
[----:B------:R-:W-:Y:S01]  /*51b0*/  IMAD R143, R119, UR9, R110 ;  /* 0x00000009778f7c24 */ /* 0x000fe2000f8e026e */
[----:B------:R-:W-:Y:S01]  /*51c0*/  BSSY.RECONVERGENT B1, `(.L_x_2896) ;  /* 0x000000f000017945 */ /* 0x000fe20003800200 */
[----:B------:R-:W-:Y:S02]  /*51d0*/  ISETP.GE.AND P4, PT, R116, UR9, PT ;  /* 0x0000000974007c0c */ /* 0x000fe4000bf86270 */
        /* <DEDUP_REMOVED lines=13> */
.L_x_2897:
[----:B------:R-:W-:Y:S05]  /*52b0*/  BSYNC.RECONVERGENT B1 ;  /* 0x0000000000017941 */ /* 0x000fea0003800200 */
.L_x_2896:
        /* <DEDUP_REMOVED lines=35> */
.L_x_2899:
        /* <DEDUP_REMOVED lines=10> */
.L_x_2900:
[----:B------:R-:W-:Y:S05]  /*5590*/  BSYNC.RECONVERGENT B1 ;  /* 0x0000000000017941 */ /* 0x000fea0003800200 */
.L_x_2898:
        /* <DEDUP_REMOVED lines=16> */
.L_x_2902:
[----:B------:R-:W-:Y:S05]  /*56a0*/  BSYNC.RECONVERGENT B1 ;  /* 0x0000000000017941 */ /* 0x000fea0003800200 */
.L_x_2901:
        /* <DEDUP_REMOVED lines=35> */
.L_x_2904:
        /* <DEDUP_REMOVED lines=10> */
.L_x_2905:
[----:B------:R-:W-:Y:S05]  /*5980*/  BSYNC.RECONVERGENT B1 ;  /* 0x0000000000017941 */ /* 0x000fea0003800200 */
.L_x_2903:
        /* <DEDUP_REMOVED lines=16> */
.L_x_2907:
[----:B------:R-:W-:Y:S05]  /*5a90*/  BSYNC.RECONVERGENT B1 ;  /* 0x0000000000017941 */ /* 0x000fea0003800200 */
.L_x_2906:
        /* <DEDUP_REMOVED lines=35> */
.L_x_2909:
        /* <DEDUP_REMOVED lines=10> */
.L_x_2910:
[----:B------:R-:W-:Y:S05]  /*5d70*/  BSYNC.RECONVERGENT B1 ;  /* 0x0000000000017941 */ /* 0x000fea0003800200 */
.L_x_2908:
        /* <DEDUP_REMOVED lines=16> */
.L_x_2912:
[----:B------:R-:W-:Y:S05]  /*5e80*/  BSYNC.RECONVERGENT B1 ;  /* 0x0000000000017941 */ /* 0x000fea0003800200 */
.L_x_2911:
        /* <DEDUP_REMOVED lines=35> */
.L_x_2914:
        /* <DEDUP_REMOVED lines=10> */
.L_x_2915:
[----:B------:R-:W-:Y:S05]  /*6160*/  BSYNC.RECONVERGENT B1 ;  /* 0x0000000000017941 */ /* 0x000fea0003800200 */
.L_x_2913:
        /* <DEDUP_REMOVED lines=16> */
.L_x_2917:
[----:B------:R-:W-:Y:S05]  /*6270*/  BSYNC.RECONVERGENT B1 ;  /* 0x0000000000017941 */ /* 0x000fea0003800200 */
.L_x_2916:
        /* <DEDUP_REMOVED lines=35> */
.L_x_2919:
        /* <DEDUP_REMOVED lines=10> */
.L_x_2920:
[----:B------:R-:W-:Y:S05]  /*6550*/  BSYNC.RECONVERGENT B1 ;  /* 0x0000000000017941 */ /* 0x000fea0003800200 */
.L_x_2918:
        /* <DEDUP_REMOVED lines=16> */
.L_x_2922:
[----:B------:R-:W-:Y:S05]  /*6660*/  BSYNC.RECONVERGENT B1 ;  /* 0x0000000000017941 */ /* 0x000fea0003800200 */
.L_x_2921:
        /* <DEDUP_REMOVED lines=35> */
.L_x_2924:
        /* <DEDUP_REMOVED lines=10> */
.L_x_2925:
[----:B------:R-:W-:Y:S05]  /*6940*/  BSYNC.RECONVERGENT B1 ;  /* 0x0000000000017941 */ /* 0x000fea0003800200 */
.L_x_2923:
[----:B------:R-:W-:-:S04]  /*6950*/  IMAD R119, R119, UR9, R132 ;  /* 0x0000000977777c24 */ /* 0x000fc8000f8e0284 */
        /* <DEDUP_REMOVED lines=13> */
.L_x_2886:
[----:B------:R-:W-:Y:S05]  /*6a30*/  BSYNC.RECONVERGENT B0 ;  /* 0x0000000000007941 */ /* 0x000fea0003800200 */
.L_x_2885:
[----:B0123--:R-:W0:Y:S02]  /*6a40*/  LDC R92, c[0x0][0x380] ;  /* 0x0000e000ff5c7b82 */ /* 0x00fe240000000800 */
[----:B0-----:R-:W-:-:S05]  /*6a50*/  IMAD R25, R92, 0x4, R25 ;  /* 0x000000045c197824 */ /* 0x001fca00078e0219 */
[----:B------:R-:W-:-:S13]  /*6a60*/  ISETP.GE.AND P0, PT, R25, UR8, PT ;  /* 0x0000000819007c0c */ /* 0x000fda000bf06270 */
[----:B------:R-:W-:Y:S05]  /*6a70*/  @!P0 BRA `(.L_x_2926) ;  /* 0xffffffb000d88947 */ /* 0x000fea000383ffff */
.L_x_2830:
[----:B------:R-:W0:Y:S02]  /*6a80*/  LDCU.64 UR6, c[0x0][0x3f8] ;  /* 0x00007f00ff0677ac */ /* 0x000e240008000a00 */
[----:B0-----:R-:W-:-:S04]  /*6a90*/  UISETP.NE.U32.AND UP0, UPT, UR6, URZ, UPT ;  /* 0x000000ff0600728c */ /* 0x001fc8000bf05070 */
[----:B------:R-:W-:-:S09]  /*6aa0*/  UISETP.NE.AND.EX UP0, UPT, UR7, URZ, UPT, UP0 ;  /* 0x000000ff0700728c */ /* 0x000fd2000bf05300 */
[----:B------:R-:W-:Y:S05]  /*6ab0*/  BRA.U !UP0, `(.L_x_2927) ;  /* 0x0000000108a07547 */ /* 0x000fea000b800000 */
[----:B------:R-:W0:Y:S01]  /*6ac0*/  SHFL.DOWN PT, R3, R20, 0x10, 0x1f ;  /* 0x0a001f0014037f89 */ /* 0x000e2200000e0000 */
[----:B------:R-:W-:Y:S01]  /*6ad0*/  ISETP.NE.AND P0, PT, R26, RZ, PT ;  /* 0x000000ff1a00720c */ /* 0x000fe20003f05270 */
[----:B------:R-:W-:-:S12]  /*6ae0*/  BSSY B0, `(.L_x_2927) ;  /* 0x0000025000007945 */ /* 0x000fd80003800000 */
[----:B-----5:R-:W1:Y:S01]  /*6af0*/  @!P0 S2R R9, SR_CgaCtaId ;  /* 0x0000000000098919 */ /* 0x020e620000008800 */
[----:B------:R-:W-:Y:S02]  /*6b00*/  @!P0 MOV R6, 0x400 ;  /* 0x0000040000068802 */ /* 0x000fe40000000f00 */
[----:B------:R-:W-:-:S04]  /*6b10*/  @!P0 SHF.R.U32.HI R4, RZ, 0x3, R96 ;  /* 0x00000003ff048819 */ /* 0x000fc80000011660 */
[----:B------:R-:W-:Y:S02]  /*6b20*/  @!P0 LOP3.LUT R4, R4, 0x7c, RZ, 0xc0, !PT ;  /* 0x0000007c04048812 */ /* 0x000fe400078ec0ff */
[----:B0-----:R-:W-:-:S05]  /*6b30*/  FMNMX R3, R3, R20, !PT ;  /* 0x0000001403037209 */ /* 0x001fca0007800000 */
[----:B------:R-:W0:Y:S02]  /*6b40*/  SHFL.DOWN PT, R0, R3, 0x8, 0x1f ;  /* 0x09001f0003007f89 */ /* 0x000e2400000e0000 */
[----:B0-----:R-:W-:Y:S02]  /*6b50*/  FMNMX R0, R3, R0, !PT ;  /* 0x0000000003007209 */ /* 0x001fe40007800000 */
[----:B-1----:R-:W-:-:S03]  /*6b60*/  @!P0 LEA R3, R9, R6, 0x18 ;  /* 0x0000000609038211 */ /* 0x002fc600078ec0ff */
        /* <DEDUP_REMOVED lines=23> */
.L_x_2934:
[----:B------:R-:W-:Y:S02]  /*6ce0*/  ISETP.NE.AND P0, PT, R96, RZ, PT ;  /* 0x000000ff6000720c */ /* 0x000fe40003f05270 */
[----:B-1----:R-:W-:-:S11]  /*6cf0*/  FMNMX R5, R3, R2, !PT ;  /* 0x0000000203057209 */ /* 0x002fd60007800000 */
[----:B------:R-:W-:Y:S05]  /*6d00*/  @P0 BRA `(.L_x_2928) ;  /* 0x0000000000080947 */ /* 0x000fea0003800000 */
[----:B0-----:R-:W0:Y:S02]  /*6d10*/  LDC.64 R2, c[0x0][0x3f8] ;  /* 0x0000fe00ff027b82 */ /* 0x001e240000000a00 */
[----:B0-----:R1:W-:Y:S02]  /*6d20*/  REDG.E.MAX.S32.STRONG.GPU desc[UR4][R2.64], R5 ;  /* 0x000000050200798e */ /* 0x0013e4000d12e304 */
.L_x_2928:
[----:B------:R-:W-:Y:S05]  /*6d30*/  BSYNC B0 ;  /* 0x0000000000007941 */ /* 0x000fea0003800000 */
.L_x_2927:
[----:B------:R-:W2:Y:S02]  /*6d40*/  LDCU.U8 UR6, c[0x0][0x404] ;  /* 0x00008080ff0677ac */ /* 0x000ea40008000000 */
[----:B--2---:R-:W-:-:S13]  /*6d50*/  ISETP.NE.AND P0, PT, RZ, UR6, PT ;  /* 0x00000006ff007c0c */ /* 0x004fda000bf05270 */
[----:B------:R-:W-:Y:S05]  /*6d60*/  @!P0 EXIT ;  /* 0x000000000000894d */ /* 0x000fea0003800000 */
[----:B------:R-:W2:Y:S01]  /*6d70*/  S2UR UR8, SR_CTAID.X ;  /* 0x00000000000879c3 */ /* 0x000ea20000002500 */
[----:B------:R-:W3:Y:S02]  /*6d80*/  LDCU.64 UR6, c[0x0][0x3f0] ;  /* 0x00007e00ff0677ac */ /* 0x000ee40008000a00 */
[----:B---3--:R-:W-:Y:S02]  /*6d90*/  ISETP.EQ.U32.AND P1, PT, RZ, UR6, PT ;  /* 0x00000006ff007c0c */ /* 0x008fe4000bf22070 */
[----:B--2---:R-:W-:-:S04]  /*6da0*/  LOP3.LUT P0, RZ, R96, UR8, RZ, 0xfc, !PT ;  /* 0x0000000860ff7c12 */ /* 0x004fc8000f80fcff */
[----:B------:R-:W-:-:S13]  /*6db0*/  ISETP.EQ.OR.EX P0, PT, RZ, UR7, P0, P1 ;  /* 0x00000007ff007c0c */ /* 0x000fda0008702710 */
[----:B------:R-:W-:Y:S05]  /*6dc0*/  @P0 EXIT ;  /* 0x000000000000094d */ /* 0x000fea0003800000 */
[----:B-----5:R-:W-:-:S05]  /*6dd0*/  VIADD R0, R22, 0x1800000 ;  /* 0x0180000016007836 */ /* 0x020fca0000000000 */
[----:B------:R-:W-:-:S04]  /*6de0*/  LOP3.LUT R0, R0, 0x7f800000, RZ, 0xc0, !PT ;  /* 0x7f80000000007812 */ /* 0x000fc800078ec0ff */
[----:B------:R-:W-:-:S13]  /*6df0*/  ISETP.GT.U32.AND P0, PT, R0, 0x1ffffff, PT ;  /* 0x01ffffff0000780c */ /* 0x000fda0003f04070 */
[----:B------:R-:W-:Y:S05]  /*6e00*/  @P0 BRA `(.L_x_2930) ;  /* 0x0000000000100947 */ /* 0x000fea0003800000 */
[----:B------:R-:W-:-:S07]  /*6e10*/  MOV R4, 0x6e30 ;  /* 0x00006e3000047802 */ /* 0x000fce0000000f00 */
[----:B01----:R-:W-:Y:S05]  /*6e20*/  CALL.REL.NOINC `($__internal_14_$__cuda_sm20_rcp_rn_f32_slowpath) ;  /* 0x00000000005c7944 */ /* 0x003fea0003c00000 */
[----:B------:R-:W-:Y:S01]  /*6e30*/  IMAD.MOV.U32 R5, RZ, RZ, R23 ;  /* 0x000000ffff057224 */ /* 0x000fe200078e0017 */
[----:B------:R-:W-:Y:S06]  /*6e40*/  BRA `(.L_x_2931) ;  /* 0x0000000000107947 */ /* 0x000fec0003800000 */
.L_x_2930:
[----:B-1----:R-:W1:Y:S02]  /*6e50*/  MUFU.RCP R5, R22 ;  /* 0x0000001600057308 */ /* 0x002e640000001000 */
[----:B-1----:R-:W-:-:S04]  /*6e60*/  FFMA R0, R22, R5, -1 ;  /* 0xbf80000016007423 */ /* 0x002fc80000000005 */
[----:B------:R-:W-:-:S04]  /*6e70*/  FADD.FTZ R0, -R0, -RZ ;  /* 0x800000ff00007221 */ /* 0x000fc80000010100 */
[----:B------:R-:W-:-:S07]  /*6e80*/  FFMA R5, R5, R0, R5 ;  /* 0x0000000005057223 */ /* 0x000fce0000000005 */
.L_x_2931:
[----:B0-----:R-:W0:Y:S02]  /*6e90*/  LDC.64 R2, c[0x0][0x3f0] ;  /* 0x0000fc00ff027b82 */ /* 0x001e240000000a00 */
[----:B0-----:R-:W-:Y:S01]  /*6ea0*/  STG.E desc[UR4][R2.64], R5 ;  /* 0x0000000502007986 */ /* 0x001fe2000c101904 */
[----:B------:R-:W-:Y:S05]  /*6eb0*/  EXIT ;  /* 0x000000000000794d */ /* 0x000fea0003800000 */
.L_x_2929:
[----:B------:R-:W-:Y:S02]  /*6ec0*/  HFMA2 R7, -RZ, RZ, 0, 1.847743988037109375e-06 ;  /* 0x0000001fff077431 */ /* 0x000fe400000001ff */
[----:B------:R-:W-:Y:S02]  /*6ed0*/  IMAD.MOV.U32 R5, RZ, RZ, 0x2 ;  /* 0x00000002ff057424 */ /* 0x000fe400078e00ff */
[----:B------:R-:W-:-:S07]  /*6ee0*/  IMAD.MOV.U32 R4, RZ, RZ, -0x1 ;  /* 0xffffffffff047424 */ /* 0x000fce00078e00ff */
[----:B01----:R-:W-:Y:S05]  /*6ef0*/  WARPSYNC.COLLECTIVE R4, `(.L_x_2932) ;  /* 0x0000000004087348 */ /* 0x003fea0003c00000 */
[----:B01----:R0:W1:Y:S02]  /*6f00*/  SHFL.DOWN P0, R2, R0, R5, R7 ;  /* 0x0800000500027389 */ /* 0x0030640000000007 */
[----:B01----:R-:W-:Y:S05]  /*6f10*/  ENDCOLLECTIVE ;  /* 0x000000000000791b */ /* 0x003fea0003800000 */
.L_x_2932:
[----:B------:R-:W-:Y:S02]  /*6f20*/  IMAD.MOV.U32 R5, RZ, RZ, 0x1 ;  /* 0x00000001ff057424 */ /* 0x000fe400078e00ff */
[----:B------:R-:W-:-:S05]  /*6f30*/  IMAD.MOV.U32 R3, RZ, RZ, R2 ;  /* 0x000000ffff037224 */ /* 0x000fca00078e0002 */
[----:B------:R-:W-:-:S05]  /*6f40*/  FMNMX R3, R3, R0, !PT ;  /* 0x0000000003037209 */ /* 0x000fca0007800000 */
[----:B------:R-:W-:-:S07]  /*6f50*/  IMAD.MOV.U32 R0, RZ, RZ, R3 ;  /* 0x000000ffff007224 */ /* 0x000fce00078e0003 */
[----:B------:R-:W-:Y:S05]  /*6f60*/  WARPSYNC.COLLECTIVE R4, `(.L_x_2933) ;  /* 0x0000000004087348 */ /* 0x000fea0003c00000 */
[----:B------:R0:W1:Y:S02]  /*6f70*/  SHFL.DOWN P0, R2, R0, R5, R7 ;  /* 0x0800000500027389 */ /* 0x0000640000000007 */
[----:B01----:R-:W-:Y:S05]  /*6f80*/  ENDCOLLECTIVE ;  /* 0x000000000000791b */ /* 0x003fea0003800000 */
.L_x_2933:
[----:B------:R-:W-:Y:S05]  /*6f90*/  BRA `(.L_x_2934) ;  /* 0xfffffffc00507947 */ /* 0x000fea000383ffff */
        .weak           $__internal_14_$__cuda_sm20_rcp_rn_f32_slowpath
        .type           $__internal_14_$__cuda_sm20_rcp_rn_f32_slowpath,@function
        .size           $__internal_14_$__cuda_sm20_rcp_rn_f32_slowpath,(.L_x_12882 - $__internal_14_$__cuda_sm20_rcp_rn_f32_slowpath)
$__internal_14_$__cuda_sm20_rcp_rn_f32_slowpath:
        /* <DEDUP_REMOVED lines=14> */
.L_x_2935:
        /* <DEDUP_REMOVED lines=33> */
.L_x_2937:
[----:B------:R0:W1:Y:S02]  /*7290*/  MUFU.RCP R2, R22 ;  /* 0x0000001600027308 */ /* 0x0000640000001000 */
.L_x_2936:
[----:B-1----:R-:W-:Y:S02]  /*72a0*/  IMAD.MOV.U32 R23, RZ, RZ, R2 ;  /* 0x000000ffff177224 */ /* 0x002fe400078e0002 */
[----:B------:R-:W-:Y:S02]  /*72b0*/  IMAD.MOV.U32 R2, RZ, RZ, R4 ;  /* 0x000000ffff027224 */ /* 0x000fe400078e0004 */
[----:B------:R-:W-:-:S04]  /*72c0*/  IMAD.MOV.U32 R3, RZ, RZ, 0x0 ;  /* 0x00000000ff037424 */ /* 0x000fc800078e00ff */
[----:B0-----:R-:W-:Y:S05]  /*72d0*/  RET.REL.NODEC R2 `(_ZN18transformer_engine13normalization21ln_fwd_general_kernelINS0_13Kernel_traitsIffffjLj1024ELj1ELj4ELj1ELj16ENS0_18Kernel_traits_baseILj1024EffffjLj128EEEEEEEvNS0_19ForwardKernelParamsE) ;  /* 0xffffff8c02487950 */ /* 0x001fea0003c3ffff */
.L_x_2938:
        /* <DEDUP_REMOVED lines=10> */
.L_x_12882:


//--------------------- .text._ZN18transformer_engine13normalization21ln_fwd_general_kernelINS0_13Kernel_traitsIff13__nv_bfloat16fjLj512ELj1ELj4ELj1ELj16ENS0_18Kernel_traits_baseILj512EffS3_fjLj128EEEEEEEvNS0_19ForwardKernelParamsE --------------------------
	.section	.text._ZN18transformer_engine13normalization21ln_fwd_general_kernelINS0_13Kernel_traitsIff13__nv_bfloat16fjLj512ELj1ELj4ELj1ELj16ENS0_18Kernel_traits_baseILj512EffS3_fjLj128EEEEEEEvNS0_19ForwardKernelParamsE,"ax",@progbits
	.align	128
        .global         _ZN18transformer_engine13normalization21ln_fwd_general_kernelINS0_13Kernel_traitsIff13__nv_bfloat16fjLj512ELj1ELj4ELj1ELj16ENS0_18Kernel_traits_baseILj512EffS3_fjLj128EEEEEEEvNS0_19ForwardKernelParamsE
        .type           _ZN18transformer_engine13normalization21ln_fwd_general_kernelINS0_13Kernel_traitsIff13__nv_bfloat16fjLj512ELj1ELj4ELj1ELj16ENS0_18Kernel_traits_baseILj512EffS3_fjLj128EEEEEEEvNS0_19ForwardKernelParamsE,@function
        .size           _ZN18transformer_engine13normalization21ln_fwd_general_kernelINS0_13Kernel_traitsIff13__nv_bfloat16fjLj512ELj1ELj4ELj1ELj16ENS0_18Kernel_traits_baseILj512EffS3_fjLj128EEEEEEEvNS0_19ForwardKernelParamsE,(.L_x_12883 - _ZN18transformer_engine13normalization21ln_fwd_general_kernelINS0_13Kernel_traitsIff13__nv_bfloat16fjLj512ELj1ELj4ELj1ELj16ENS0_18Kernel_traits_baseILj512EffS3_fjLj128EEEEEEEvNS0_19ForwardKernelParamsE)
        .other          _ZN18transformer_engine13normalization21ln_fwd_general_kernelINS0_13Kernel_traitsIff13__nv_bfloat16fjLj512ELj1ELj4ELj1ELj16ENS0_18Kernel_traits_baseILj512EffS3_fjLj128EEEEEEEvNS0_19ForwardKernelParamsE,@"STO_CUDA_ENTRY STV_DEFAULT"
_ZN18transformer_engine13normalization21ln_fwd_general_kernelINS0_13Kernel_traitsIff13__nv_bfloat16fjLj512ELj1ELj4ELj1ELj16ENS0_18Kernel_traits_baseILj512EffS3_fjLj128EEEEEEEvNS0_19ForwardKernelParamsE:
.text._ZN18transformer_engine13normalization21ln_fwd_general_kernelINS0_13Kernel_traitsIff13__nv_bfloat16fjLj512ELj1ELj4ELj1ELj16ENS0_18Kernel_traits_baseILj512EffS3_fjLj128EEEEEEEvNS0_19ForwardKernelParamsE:
[----:B------:R-:W-:Y:S01]  /*0000*/  LDC R1, c[0x0][0x37c] ;  /* 0x0000df00ff017b82 */ /* 0x000fe20000000800 */
[----:B------:R-:W0:Y:S07]  /*0010*/  LDCU UR9, c[0x0][0x384] ;  /* 0x00007080ff0977ac */ /* 0x000e2e0008000800 */
[----:B------:R-:W1:Y:S01]  /*0020*/  S2UR UR15, SR_CTAID.X ;  /* 0x00000000000f79c3 */ /* 0x000e620000002500 */
[----:B------:R-:W2:Y:S01]  /*0030*/  S2R R49, SR_TID.X ;  /* 0x0000000000317919 */ /* 0x000ea20000002100 */
[----:B------:R-:W-:Y:S01]  /*0040*/  UMOV UR4, URZ ;  /* 0x000000ff00047c82 */ /* 0x000fe20008000000 */
[----:B------:R-:W3:Y:S01]  /*0050*/  LDCU UR8, c[0x0][0x38c] ;  /* 0x00007180ff0877ac */ /* 0x000ee20008000800 */
[----:B0-----:R-:W0:Y:S01]  /*0060*/  I2F.U32.RP R0, UR9 ;  /* 0x0000000900007d06 */ /* 0x001e220008209000 */
[----:B------:R-:W-:-:S07]  /*0070*/  UISETP.NE.U32.AND UP2, UPT, UR9, URZ, UPT ;  /* 0x000000ff0900728c */ /* 0x000fce000bf45070 */
[----:B0-----:R-:W0:Y:S01]  /*0080*/  MUFU.RCP R0, R0 ;  /* 0x0000000000007308 */ /* 0x001e220000001000 */
[----:B--2---:R-:W-:Y:S01]  /*0090*/  LOP3.LUT R48, R49, 0x1f, RZ, 0xc0, !PT ;  /* 0x0000001f31307812 */ /* 0x004fe200078ec0ff */
[----:B0-----:R-:W-:-:S06]  /*00a0*/  VIADD R2, R0, 0xffffffe ;  /* 0x0ffffffe00027836 */ /* 0x001fcc0000000000 */
[----:B------:R-:W0:Y:S02]  /*00b0*/  F2I.FTZ.U32.TRUNC.NTZ R2, R2 ;  /* 0x0000000200027305 */ /* 0x000e24000021f000 */
[----:B0-----:R-:W-:Y:S02]  /*00c0*/  R2UR UR5, R2 ;  /* 0x00000000020572ca */ /* 0x001fe400000e0000 */
[----:B---3--:R-:W-:-:S05]  /*00d0*/  I2FP.F32.S32 R2, UR8 ;  /* 0x0000000800027c45 */ /* 0x008fca0008201400 */
[----:B------:R-:W-:-:S05]  /*00e0*/  VIADD R0, R2, 0x1800000 ;  /* 0x0180000002007836 */ /* 0x000fca0000000000 */
[----:B------:R-:W-:Y:S01]  /*00f0*/  LOP3.LUT R0, R0, 0x7f800000, RZ, 0xc0, !PT ;  /* 0x7f80000000007812 */ /* 0x000fe200078ec0ff */
[----:B------:R-:W-:-:S03]  /*0100*/  UIADD3 UR6, UPT, UPT, URZ, -UR5, URZ ;  /* 0x80000005ff067290 */ /* 0x000fc6000fffe0ff */
[----:B------:R-:W-:Y:S01]  /*0110*/  ISETP.GT.U32.AND P0, PT, R0, 0x1ffffff, PT ;  /* 0x01ffffff0000780c */ /* 0x000fe20003f04070 */
        /* <DEDUP_REMOVED lines=18> */
[----:B------:R-:W-:Y:S05]  /*0240*/  CALL.REL.NOINC `($__internal_15_$__cuda_sm20_rcp_rn_f32_slowpath) ;  /* 0x0000004800007944 */ /* 0x000fea0003c00000 */
[----:B------:R-:W-:Y:S05]  /*0250*/  BRA `(.L_x_2940) ;  /* 0x0000000000107947 */ /* 0x000fea0003800000 */
.L_x_2939:
[----:B------:R-:W0:Y:S02]  /*0260*/  MUFU.RCP R15, R2 ;  /* 0x00000002000f7308 */ /* 0x000e240000001000 */
[----:B0-----:R-:W-:-:S04]  /*0270*/  FFMA R0, R2, R15, -1 ;  /* 0xbf80000002007423 */ /* 0x001fc8000000000f */
[----:B------:R-:W-:-:S04]  /*0280*/  FADD.FTZ R0, -R0, -RZ ;  /* 0x800000ff00007221 */ /* 0x000fc80000010100 */
[----:B------:R-:W-:-:S07]  /*0290*/  FFMA R15, R15, R0, R15 ;  /* 0x000000000f0f7223 */ /* 0x000fce000000000f */
.L_x_2940:
[----:B------:R-:W0:Y:S01]  /*02a0*/  LDCU UR9, c[0x0][0x38c] ;  /* 0x00007180ff0977ac */ /* 0x000e220008000800 */
[----:B------:R-:W-:Y:S01]  /*02b0*/  IMAD.SHL.U32 R0, R49, 0x4, RZ ;  /* 0x0000000431007824 */ /* 0x000fe200078e00ff */
[----:B------:R-:W-:Y:S01]  /*02c0*/  MOV R3, UR5 ;  /* 0x0000000500037c02 */ /* 0x000fe20008000f00 */
[----:B------:R-:W-:Y:S01]  /*02d0*/  BSSY.RECONVERGENT B0, `(.L_x_2941) ;  /* 0x00000a6000007945 */ /* 0x000fe20003800200 */
[----:B------:R-:W1:Y:S02]  /*02e0*/  LDCU.64 UR12, c[0x0][0x358] ;  /* 0x00006b00ff0c77ac */ /* 0x000e640008000a00 */
        /* <DEDUP_REMOVED lines=23> */
.L_x_2944:
[----:B------:R0:W5:Y:S02]  /*0460*/  LDG.E.128 R4, desc[UR12][R2.64] ;  /* 0x0000000c02047981 */ /* 0x000164000c1e1d00 */
.L_x_2945:
[----:B------:R-:W-:Y:S05]  /*0470*/  BSYNC.RECONVERGENT B1 ;  /* 0x0000000000017941 */ /* 0x000fea0003800200 */
.L_x_2943:
        /* <DEDUP_REMOVED lines=18> */
.L_x_2947:
[----:B------:R0:W5:Y:S02]  /*05a0*/  LDG.E.128 R16, desc[UR12][R2.64] ;  /* 0x0000000c02107981 */ /* 0x000164000c1e1d00 */
.L_x_2948:
[----:B------:R-:W-:Y:S05]  /*05b0*/  BSYNC.RECONVERGENT B1 ;  /* 0x0000000000017941 */ /* 0x000fea0003800200 */
.L_x_2946:
        /* <DEDUP_REMOVED lines=12> */
.L_x_2950:
        /* <DEDUP_REMOVED lines=10> */
.L_x_2951:
[----:B------:R-:W-:Y:S05]  /*0720*/  BSYNC.RECONVERGENT B1 ;  /* 0x0000000000017941 */ /* 0x000fea0003800200 */
.L_x_2949:
[----:B01----:R-:W-:Y:S01]  /*0730*/  IMAD.WIDE R2, R13, 0x4, R10 ;  /* 0x000000040d027825 */ /* 0x003fe200078e020a */
[----:B------:R-:W-:Y:S02]  /*0740*/  BSSY.RECONVERGENT B1, `(.L_x_2952) ;  /* 0x0000010000017945 */ /* 0x000fe40003800200 */
[----:B------:R-:W-:-:S04]  /*0750*/  LOP3.LUT P0, RZ, R2, 0xf, RZ, 0xc0, !PT ;  /* 0x0000000f02ff7812 */ /* 0x000fc8000780c0ff */
[----:B------:R-:W-:-:S13]  /*0760*/  ISETP.LT.U32.OR P0, PT, R12, 0x4, P0 ;  /* 0x000000040c00780c */ /* 0x000fda0000701470 */
[----:B------:R-:W-:Y:S05]  /*0770*/  @P0 BRA `(.L_x_2953) ;  /* 0x0000000000080947 */ /* 0x000fea0003800000 */
[----:B------:R0:W5:Y:S01]  /*0780*/  LDG.E.128 R20, desc[UR12][R2.64] ;  /* 0x0000000c02147981 */ /* 0x000162000c1e1d00 */
[----:B------:R-:W-:Y:S05]  /*0790*/  BRA `(.L_x_2954) ;  /* 0x0000000000287947 */ /* 0x000fea0003800000 */
.L_x_2953:
        /* <DEDUP_REMOVED lines=10> */
.L_x_2954:
[----:B------:R-:W-:Y:S05]  /*0840*/  BSYNC.RECONVERGENT B1 ;  /* 0x0000000000017941 */ /* 0x000fea0003800200 */
.L_x_2952:
        /* <DEDUP_REMOVED lines=11> */
.L_x_2956:
        /* <DEDUP_REMOVED lines=10> */
.L_x_2957:
[----:B------:R-:W-:Y:S05]  /*09a0*/  BSYNC.RECONVERGENT B1 ;  /* 0x0000000000017941 */ /* 0x000fea0003800200 */
.L_x_2955:
[----:B01----:R-:W-:Y:S01]  /*09b0*/  IMAD.WIDE R2, R13, 0x4, R10 ;  /* 0x000000040d027825 */ /* 0x003fe200078e020a */
[----:B------:R-:W-:Y:S02]  /*09c0*/  BSSY.RECONVERGENT B1, `(.L_x_2958) ;  /* 0x0000010000017945 */ /* 0x000fe40003800200 */
[----:B------:R-:W-:-:S04]  /*09d0*/  LOP3.LUT P0, RZ, R2, 0xf, RZ, 0xc0, !PT ;  /* 0x0000000f02ff7812 */ /* 0x000fc8000780c0ff */
[----:B------:R-:W-:-:S13]  /*09e0*/  ISETP.LT.U32.OR P0, PT, R12, 0x4, P0 ;  /* 0x000000040c00780c */ /* 0x000fda0000701470 */
[----:B------:R-:W-:Y:S05]  /*09f0*/  @P0 BRA `(.L_x_2959) ;  /* 0x0000000000080947 */ /* 0x000fea0003800000 */
[----:B------:R1:W5:Y:S01]  /*0a00*/  LDG.E.128 R24, desc[UR12][R2.64] ;  /* 0x0000000c02187981 */ /* 0x000362000c1e1d00 */
[----:B------:R-:W-:Y:S05]  /*0a10*/  BRA `(.L_x_2960) ;  /* 0x0000000000287947 */ /* 0x000fea0003800000 */
.L_x_2959:
        /* <DEDUP_REMOVED lines=10> */
.L_x_2960:
[----:B------:R-:W-:Y:S05]  /*0ac0*/  BSYNC.RECONVERGENT B1 ;  /* 0x0000000000017941 */ /* 0x000fea0003800200 */
.L_x_2958:
        /* <DEDUP_REMOVED lines=11> */
.L_x_2962:
        /* <DEDUP_REMOVED lines=10> */
.L_x_2963:
[----:B------:R-:W-:Y:S05]  /*0c20*/  BSYNC.RECONVERGENT B1 ;  /* 0x0000000000017941 */ /* 0x000fea0003800200 */
.L_x_2961:
[----:B01----:R-:W-:-:S03]  /*0c30*/  IMAD.WIDE R2, R13, 0x4, R10 ;  /* 0x000000040d027825 */ /* 0x003fc600078e020a */
[----:B------:R-:W-:-:S04]  /*0c40*/  LOP3.LUT P0, RZ, R2, 0xf, RZ, 0xc0, !PT ;  /* 0x0000000f02ff7812 */ /* 0x000fc8000780c0ff */
[----:B------:R-:W-:-:S13]  /*0c50*/  ISETP.LT.U32.OR P0, PT, R0, 0x4, P0 ;  /* 0x000000040000780c */ /* 0x000fda0000701470 */
[----:B------:R-:W-:Y:S05]  /*0c60*/  @P0 BRA `(.L_x_2964) ;  /* 0x0000000000080947 */ /* 0x000fea0003800000 */
[----:B------:R2:W5:Y:S01]  /*0c70*/  LDG.E.128 R28, desc[UR12][R2.64] ;  /* 0x0000000c021c7981 */ /* 0x000562000c1e1d00 */
[----:B------:R-:W-:Y:S05]  /*0c80*/  BRA `(.L_x_2942) ;  /* 0x0000000000287947 */ /* 0x000fea0003800000 */
.L_x_2964:
        /* <DEDUP_REMOVED lines=10> */
.L_x_2942:
[----:B------:R-:W-:Y:S05]  /*0d30*/  BSYNC.RECONVERGENT B0 ;  /* 0x0000000000007941 */ /* 0x000fea0003800200 */
.L_x_2941:
[----:B------:R-:W4:Y:S01]  /*0d40*/  LDCU.U8 UR18, c[0x0][0x404] ;  /* 0x00008080ff1277ac */ /* 0x000f220008000000 */
[----:B------:R-:W0:Y:S01]  /*0d50*/  LDCU UR4, c[0x0][0x388] ;  /* 0x00007100ff0477ac */ /* 0x000e220008000800 */
[----:B----4-:R-:W-:-:S13]  /*0d60*/  ISETP.NE.AND P0, PT, RZ, UR18, PT ;  /* 0x00000012ff007c0c */ /* 0x010fda000bf05270 */
[----:B0123--:R-:W0:Y:S02]  /*0d70*/  @P0 LDC.64 R2, c[0x0][0x3e0] ;  /* 0x0000f800ff020b82 */ /* 0x00fe240000000a00 */
[----:B0-----:R-:W2:Y:S01]  /*0d80*/  @P0 LDG.E R2, desc[UR12][R2.64] ;  /* 0x0000000c02020981 */ /* 0x001ea2000c1e1900 */
[----:B------:R-:W-:Y:S01]  /*0d90*/  UISETP.GE.AND UP0, UPT, UR8, UR4, UPT ;  /* 0x000000040800728c */ /* 0x000fe2000bf06270 */
[----:B------:R-:W-:Y:S01]  /*0da0*/  IMAD.MOV.U32 R12, RZ, RZ, RZ ;  /* 0x000000ffff0c7224 */ /* 0x000fe200078e00ff */
[----:B--2---:R-:W-:-:S07]  /*0db0*/  @P0 R2UR UR14, R2 ;  /* 0x00000000020e02ca */ /* 0x004fce00000e0000 */
[----:B------:R-:W-:Y:S08]  /*0dc0*/  BRA.U UP0, `(.L_x_2965) ;  /* 0x0000003500d47547 */ /* 0x000ff0000b800000 */
[----:B------:R-:W0:Y:S01]  /*0dd0*/  LDC.64 R62, c[0x0][0x3b0] ;  /* 0x0000ec00ff3e7b82 */ /* 0x000e220000000a00 */
[----:B------:R-:W1:Y:S01]  /*0de0*/  LDCU.64 UR10, c[0x0][0x380] ;  /* 0x00007000ff0a77ac */ /* 0x000e620008000a00 */
[----:B------:R-:W-:Y:S01]  /*0df0*/  LEA.HI R12, R49, UR8, RZ, 0x1b ;  /* 0x00000008310c7c11 */ /* 0x000fe2000f8fd8ff */
[----:B-----5:R-:W-:Y:S01]  /*0e00*/  IMAD.MOV.U32 R50, RZ, RZ, R33 ;  /* 0x000000ffff327224 */ /* 0x020fe200078e0021 */
[----:B------:R-:W-:Y:S01]  /*0e10*/  LOP3.LUT R54, RZ, R48, RZ, 0x33, !PT ;  /* 0x00000030ff367212 */ /* 0x000fe200078e33ff */
[----:B------:R-:W2:Y:S01]  /*0e20*/  LDCU.U8 UR4, c[0x0][0x3c0] ;  /* 0x00007800ff0477ac */ /* 0x000ea20008000000 */
[----:B------:R-:W-:Y:S01]  /*0e30*/  IMAD.MOV.U32 R8, RZ, RZ, R7 ;  /* 0x000000ffff087224 */ /* 0x000fe200078e0007 */
[----:B------:R-:W-:Y:S01]  /*0e40*/  MOV R11, R6 ;  /* 0x00000006000b7202 */ /* 0x000fe20000000f00 */
[----:B------:R-:W-:Y:S01]  /*0e50*/  IMAD.MOV.U32 R13, RZ, RZ, R4 ;  /* 0x000000ffff0d7224 */ /* 0x000fe200078e0004 */
[----:B------:R-:W3:Y:S01]  /*0e60*/  LDCU.64 UR20, c[0x0][0x3f8] ;  /* 0x00007f00ff1477ac */ /* 0x000ee20008000a00 */
[----:B------:R-:W-:Y:S01]  /*0e70*/  IMAD.MOV.U32 R10, RZ, RZ, R5 ;  /* 0x000000ffff0a7224 */ /* 0x000fe200078e0005 */
[----:B------:R-:W-:Y:S01]  /*0e80*/  MOV R7, R42 ;  /* 0x0000002a00077202 */ /* 0x000fe20000000f00 */
[----:B------:R-:W-:Y:S01]  /*0e90*/  IMAD.MOV.U32 R9, RZ, RZ, R40 ;  /* 0x000000ffff097224 */ /* 0x000fe200078e0028 */
[----:B------:R-:W-:Y:S01]  /*0ea0*/  MOV R3, R38 ;  /* 0x0000002600037202 */ /* 0x000fe20000000f00 */
[----:B------:R-:W-:Y:S01]  /*0eb0*/  IMAD.MOV.U32 R6, RZ, RZ, R41 ;  /* 0x000000ffff067224 */ /* 0x000fe200078e0029 */
[----:B------:R-:W-:Y:S01]  /*0ec0*/  MOV R53, R34 ;  /* 0x0000002200357202 */ /* 0x000fe20000000f00 */
[----:B------:R-:W-:Y:S01]  /*0ed0*/  IMAD.MOV.U32 R4, RZ, RZ, R43 ;  /* 0x000000ffff047224 */ /* 0x000fe200078e002b */
[C---:B------:R-:W-:Y:S01]  /*0ee0*/  IADD3 R55, PT, PT, -R14.reuse, UR9, RZ ;  /* 0x000000090e377c10 */ /* 0x040fe2000fffe1ff */
[----:B------:R-:W-:Y:S01]  /*0ef0*/  IMAD.MOV.U32 R5, RZ, RZ, R36 ;  /* 0x000000ffff057224 */ /* 0x000fe200078e0024 */
[----:B------:R-:W-:Y:S01]  /*0f00*/  IADD3 R56, PT, PT, R14, 0x1, RZ ;  /* 0x000000010e387810 */ /* 0x000fe20007ffe0ff */
[----:B-1----:R-:W-:Y:S01]  /*0f10*/  IMAD R33, R12, UR11, RZ ;  /* 0x0000000b0c217c24 */ /* 0x002fe2000f8e02ff */
[----:B------:R-:W-:Y:S01]  /*0f20*/  UIMAD.WIDE UR16, UR10, 0x4, UR6 ;  /* 0x000000040a1078a5 */ /* 0x000fe2000f8e0206 */
[----:B------:R-:W-:Y:S01]  /*0f30*/  VIADD R54, R54, UR11 ;  /* 0x0000000b36367c36 */ /* 0x000fe20008000000 */
[----:B--2---:R-:W-:Y:S01]  /*0f40*/  ISETP.NE.AND P0, PT, RZ, UR4, PT ;  /* 0x00000004ff007c0c */ /* 0x004fe2000bf05270 */
[----:B0-----:R-:W-:Y:S01]  /*0f50*/  IMAD.WIDE.U32 R62, R33, 0x4, R62 ;  /* 0x00000004213e7825 */ /* 0x001fe200078e003e */
[----:B------:R-:W-:-:S02]  /*0f60*/  UIMAD UR4, UR11, UR10, URZ ;  /* 0x0000000a0b0472a4 */ /* 0x000fc4000f8e02ff */
[----:B---3--:R-:W-:Y:S01]  /*0f70*/  UISETP.NE.U32.AND UP0, UPT, UR20, URZ, UPT ;  /* 0x000000ff1400728c */ /* 0x008fe2000bf05070 */
[----:B------:R-:W-:Y:S01]  /*0f80*/  IMAD.U32 R33, RZ, RZ, UR11 ;  /* 0x0000000bff217e24 */ /* 0x000fe2000f8e00ff */
[----:B------:R-:W-:Y:S01]  /*0f90*/  USHF.L.U32 UR4, UR4, 0x2, URZ ;  /* 0x0000000204047899 */ /* 0x000fe200080006ff */
[----:B------:R-:W-:Y:S01]  /*0fa0*/  LEA.HI R71, R54, 0x1, RZ, 0x1b ;  /* 0x0000000136477811 */ /* 0x000fe200078fd8ff */
[----:B------:R-:W-:Y:S01]  /*0fb0*/  IMAD.MOV.U32 R2, RZ, RZ, R37 ;  /* 0x000000ffff027224 */ /* 0x000fe200078e0025 */
[----:B------:R-:W-:Y:S01]  /*0fc0*/  UISETP.NE.AND.EX UP0, UPT, UR21, URZ, UPT, UP0 ;  /* 0x000000ff1500728c */ /* 0x000fe2000bf05300 */
[----:B------:R-:W-:Y:S01]  /*0fd0*/  IMAD R68, R33, 0x80, R14 ;  /* 0x0000008021447824 */ /* 0x000fe200078e020e */
[C---:B------:R-:W-:Y:S01]  /*0fe0*/  LOP3.LUT R69, R71.reuse, 0xf, RZ, 0xc0, !PT ;  /* 0x0000000f47457812 */ /* 0x040fe200078ec0ff */
[----:B------:R-:W-:Y:S01]  /*0ff0*/  IMAD.MOV.U32 R0, RZ, RZ, R39 ;  /* 0x000000ffff007224 */ /* 0x000fe200078e0027 */
[----:B------:R-:W-:Y:S01]  /*1000*/  LOP3.LUT R70, R71, 0x7, RZ, 0xc0, !PT ;  /* 0x0000000747467812 */ /* 0x000fe200078ec0ff */
[----:B------:R-:W-:Y:S01]  /*1010*/  IMAD.MOV.U32 R51, RZ, RZ, R32 ;  /* 0x000000ffff337224 */ /* 0x000fe200078e0020 */
[----:B------:R-:W-:Y:S01]  /*1020*/  LEA R72, R33, R68, 0x7 ;  /* 0x0000004421487211 */ /* 0x000fe200078e38ff */
[----:B------:R-:W-:-:S02]  /*1030*/  IMAD.MOV.U32 R52, RZ, RZ, R35 ;  /* 0x000000ffff347224 */ /* 0x000fc400078e0023 */
[----:B------:R-:W-:Y:S01]  /*1040*/  @P0 FADD R13, R13, 1 ;  /* 0x3f8000000d0d0421 */ /* 0x000fe20000000000 */
[----:B------:R-:W-:Y:S01]  /*1050*/  IMAD.U32 R61, RZ, RZ, UR4 ;  /* 0x00000004ff3d7e24 */ /* 0x000fe2000f8e00ff */
[----:B------:R-:W-:Y:S01]  /*1060*/  LEA R76, R33, R72, 0x7 ;  /* 0x00000048214c7211 */ /* 0x000fe200078e38ff */
[----:B------:R-:W-:Y:S02]  /*1070*/  VIADD R57, R14, 0x2 ;  /* 0x000000020e397836 */ /* 0x000fe40000000000 */
        /* <DEDUP_REMOVED lines=16> */
[----:B------:R-:W-:Y:S01]  /*1180*/  LOP3.LUT R71, R71, 0x3, RZ, 0xc0, !PT ;  /* 0x0000000347477812 */ /* 0x000fe200078ec0ff */
[C---:B------:R-:W-:Y:S01]  /*1190*/  VIADD R74, R68.reuse, 0x2 ;  /* 0x00000002444a7836 */ /* 0x040fe20000000000 */
[C---:B------:R-:W-:Y:S01]  /*11a0*/  IADD3 R73, PT, PT, -R68.reuse, UR9, RZ ;  /* 0x0000000944497c10 */ /* 0x040fe2000fffe1ff */
[----:B------:R-:W-:Y:S01]  /*11b0*/  VIADD R75, R68, 0x3 ;  /* 0x00000003444b7836 */ /* 0x000fe20000000000 */
[C---:B------:R-:W-:Y:S01]  /*11c0*/  IADD3 R77, PT, PT, -R72.reuse, UR9, RZ ;  /* 0x00000009484d7c10 */ /* 0x040fe2000fffe1ff */
[----:B------:R-:W-:Y:S01]  /*11d0*/  VIADD R78, R72, 0x1 ;  /* 0x00000001484e7836 */ /* 0x000fe20000000000 */
[----:B------:R-:W-:Y:S01]  /*11e0*/  IADD3 R81, PT, PT, -R76, UR9, RZ ;  /* 0x000000094c517c10 */ /* 0x000fe2000fffe1ff */
[----:B------:R-:W-:Y:S01]  /*11f0*/  VIADD R79, R72, 0x2 ;  /* 0x00000002484f7836 */ /* 0x000fe20000000000 */
[----:B------:R-:W-:Y:S01]  /*1200*/  IADD3 R82, PT, PT, R76, 0x1, RZ ;  /* 0x000000014c527810 */ /* 0x000fe20007ffe0ff */
[----:B------:R-:W-:Y:S01]  /*1210*/  VIADD R80, R72, 0x3 ;  /* 0x0000000348507836 */ /* 0x000fe20000000000 */
[----:B------:R-:W-:Y:S01]  /*1220*/  UISETP.NE.OR UP0, UPT, UR18, URZ, UP0 ;  /* 0x000000ff1200728c */ /* 0x000fe20008705670 */
[----:B------:R-:W-:Y:S01]  /*1230*/  IMAD.WIDE.U32 R60, R61, 0x4, R62 ;  /* 0x000000043d3c7825 */ /* 0x000fe200078e003e */
[----:B------:R-:W-:-:S03]  /*1240*/  UMOV UR4, URZ ;  /* 0x000000ff00047c82 */ /* 0x000fc60008000000 */
[----:B------:R-:W-:-:S07]  /*1250*/  VIADD R83, R76, 0x2 ;  /* 0x000000024c537836 */ /* 0x000fce0000000000 */
.L_x_3029:
[----:B0-----:R-:W0:Y:S01]  /*1260*/  LDCU.64 UR20, c[0x0][0x388] ;  /* 0x00007100ff1477ac */ /* 0x001e220008000a00 */
[----:B------:R-:W-:Y:S01]  /*1270*/  LEA.HI R85, R49, UR8, RZ, 0x1b ;  /* 0x0000000831557c11 */ /* 0x000fe2000f8fd8ff */
[----:B------:R-:W-:Y:S01]  /*1280*/  BSSY.RECONVERGENT B0, `(.L_x_2966) ;  /* 0x0000056000007945 */ /* 0x000fe20003800200 */
[----:B0-----:R-:W-:-:S04]  /*1290*/  ISETP.GE.AND P0, PT, R14, UR21, PT ;  /* 0x000000150e007c0c */ /* 0x001fc8000bf06270 */
[----:B------:R-:W-:-:S13]  /*12a0*/  ISETP.LT.AND P2, PT, R85, UR20, !P0 ;  /* 0x0000001455007c0c */ /* 0x000fda000c741270 */
[----:B--2345:R-:W-:Y:S05]  /*12b0*/  @!P2 BRA `(.L_x_2967) ;  /* 0x000000040048a947 */ /* 0x03cfea0003800000 */
        /* <DEDUP_REMOVED lines=10> */
.L_x_2969:
        /* <DEDUP_REMOVED lines=9> */
.L_x_2970:
[----:B------:R-:W-:Y:S05]  /*13f0*/  BSYNC.RECONVERGENT B1 ;  /* 0x0000000000017941 */ /* 0x000fea0003800200 */
.L_x_2968:
        /* <DEDUP_REMOVED lines=11> */
.L_x_2972:
        /* <DEDUP_REMOVED lines=9> */
.L_x_2973:
[----:B------:R-:W-:Y:S05]  /*1540*/  BSYNC.RECONVERGENT B1 ;  /* 0x0000000000017941 */ /* 0x000fea0003800200 */
.L_x_2971:
        /* <DEDUP_REMOVED lines=11> */
.L_x_2975:
        /* <DEDUP_REMOVED lines=9> */
.L_x_2976:
[----:B------:R-:W-:Y:S05]  /*1690*/  BSYNC.RECONVERGENT B1 ;  /* 0x0000000000017941 */ /* 0x000fea0003800200 */
.L_x_2974:
        /* <DEDUP_REMOVED lines=19> */
.L_x_2977:
[----:B------:R2:W5:Y:S02]  /*17d0*/  LDG.E.128 R44, desc[UR12][R64.64] ;  /* 0x0000000c402c7981 */ /* 0x000564000c1e1d00 */
.L_x_2967:
[----:B------:R-:W-:Y:S05]  /*17e0*/  BSYNC.RECONVERGENT B0 ;  /* 0x0000000000007941 */ /* 0x000fea0003800200 */
.L_x_2966:
        /* <DEDUP_REMOVED lines=24> */
.L_x_2979:
[----:B------:R-:W-:Y:S05]  /*1970*/  BSYNC.RECONVERGENT B0 ;  /* 0x0000000000007941 */ /* 0x000fea0003800200 */
.L_x_2978:
[----:B------:R-:W0:Y:S02]  /*1980*/  LDCU UR19, c[0x0][0x384] ;  /* 0x00007080ff1377ac */ /* 0x000e240008000800 */
[----:B0-----:R-:W-:-:S09]  /*1990*/  UISETP.NE.AND UP1, UPT, UR19, 0x1, UPT ;  /* 0x000000011300788c */ /* 0x001fd2000bf25270 */
[----:B------:R-:W-:Y:S05]  /*19a0*/  BRA.U UP1, `(.L_x_2980) ;  /* 0x00000001012c7547 */ /* 0x000fea000b800000 */
        /* <DEDUP_REMOVED lines=11> */
.L_x_2980:
[----:B------:R-:W0:Y:S01]  /*1a60*/  SHFL.DOWN PT, R58, R59, 0x10, 0x1f ;  /* 0x0a001f003b3a7f89 */ /* 0x000e2200000e0000 */
[----:B------:R-:W-:Y:S01]  /*1a70*/  ULOP3.LUT UP2, URZ, UR4, 0x1, URZ, 0xc0, !UPT ;  /* 0x0000000104ff7892 */ /* 0x000fe2000f84c0ff */
[----:B------:R-:W-:-:S03]  /*1a80*/  ISETP.NE.AND P1, PT, R48, RZ, PT ;  /* 0x000000ff3000720c */ /* 0x000fc60003f25270 */
[----:B------:R-:W-:Y:S02]  /*1a90*/  USEL UR10, UR7, UR17, !UP2 ;  /* 0x00000011070a7287 */ /* 0x000fe4000d000000 */
[----:B------:R-:W-:Y:S01]  /*1aa0*/  PLOP3.LUT P2, PT, PT, PT, UP2, 0x80, 0x8 ;  /* 0x000000000008781c */ /* 0x000fe20003f4f028 */
[----:B------:R-:W-:Y:S02]  /*1ab0*/  USEL UR9, UR6, UR16, !UP2 ;  /* 0x0000001006097287 */ /* 0x000fe4000d000000 */
[----:B------:R-:W-:Y:S01]  /*1ac0*/  ULOP3.LUT UP2, UR11, UR4, 0x2, URZ, 0xc0, !UPT ;  /* 0x00000002040b7892 */ /* 0x000fe2000f84c0ff */
[----:B--23--:R-:W-:Y:S01]  /*1ad0*/  SEL R64, R62, R60, !P2 ;  /* 0x0000003c3e407207 */ /* 0x00cfe20005000000 */
[----:B------:R-:W-:Y:S01]  /*1ae0*/  UIADD3 UR4, UPT, UPT, UR4, 0x1, URZ ;  /* 0x0000000104047890 */ /* 0x000fe2000fffe0ff */
[----:B0-----:R-:W-:Y:S01]  /*1af0*/  FADD R58, R58, R59 ;  /* 0x0000003b3a3a7221 */ /* 0x001fe20000000000 */
[----:B------:R-:W-:-:S04]  /*1b00*/  IMAD.U32 R59, RZ, RZ, UR5 ;  /* 0x00000005ff3b7e24 */ /* 0x000fc8000f8e00ff */
[----:B------:R-:W0:Y:S02]  /*1b10*/  SHFL.DOWN PT, R65, R58, 0x8, 0x1f ;  /* 0x09001f003a417f89 */ /* 0x000e2400000e0000 */
[----:B0-----:R-:W-:Y:S01]  /*1b20*/  FADD R66, R58, R65 ;  /* 0x000000413a427221 */ /* 0x001fe20000000000 */
[----:B------:R-:W-:-:S04]  /*1b30*/  MOV R58, UR9 ;  /* 0x00000009003a7c02 */ /* 0x000fc80008000f00 */
[----:B------:R-:W0:Y:S02]  /*1b40*/  SHFL.DOWN PT, R65, R66, 0x4, 0x1f ;  /* 0x08801f0042417f89 */ /* 0x000e2400000e0000 */
[----:B0-----:R-:W-:-:S05]  /*1b50*/  FADD R84, R66, R65 ;  /* 0x0000004142547221 */ /* 0x001fca0000000000 */
[----:B------:R-:W0:Y:S02]  /*1b60*/  SHFL.DOWN PT, R65, R84, 0x2, 0x1f ;  /* 0x08401f0054417f89 */ /* 0x000e2400000e0000 */
[----:B0-----:R-:W-:Y:S01]  /*1b70*/  FADD R86, R84, R65 ;  /* 0x0000004154567221 */ /* 0x001fe20000000000 */
[----:B------:R-:W-:-:S04]  /*1b80*/  SEL R65, R63, R61, !P2 ;  /* 0x0000003d3f417207 */ /* 0x000fc80005000000 */
[----:B------:R-:W0:Y:S02]  /*1b90*/  SHFL.DOWN PT, R67, R86, 0x1, 0x1f ;  /* 0x08201f0056437f89 */ /* 0x000e2400000e0000 */
[----:B0-----:R-:W-:Y:S01]  /*1ba0*/  FADD R87, R86, R67 ;  /* 0x0000004356577221 */ /* 0x001fe20000000000 */
[----:B------:R-:W-:-:S04]  /*1bb0*/  @!P1 IMAD.WIDE.U32 R66, R59, 0x4, R64 ;  /* 0x000000043b429825 */ /* 0x000fc800078e0040 */
[----:B------:R-:W-:Y:S01]  /*1bc0*/  IMAD.U32 R59, RZ, RZ, UR10 ;  /* 0x0000000aff3b7e24 */ /* 0x000fe2000f8e00ff */
[----:B------:R0:W-:Y:S01]  /*1bd0*/  @!P1 STG.E desc[UR12][R66.64], R87 ;  /* 0x0000005742009986 */ /* 0x0001e2000c10190c */
[----:B------:R-:W-:Y:S01]  /*1be0*/  ISETP.NE.AND P1, PT, R49, RZ, PT ;  /* 0x000000ff3100720c */ /* 0x000fe20003f25270 */
[----:B------:R-:W-:-:S12]  /*1bf0*/  USEL UR10, UR19, URZ, !UP2 ;  /* 0x000000ff130a7287 */ /* 0x000fd8000d000000 */
[----:B0-----:R-:W-:Y:S05]  /*1c00*/  @P1 BRA `(.L_x_2982) ;  /* 0x0000000000341947 */ /* 0x001fea0003800000 */
        /* <DEDUP_REMOVED lines=8> */
.L_x_2983:
[----:B------:R-:W2:Y:S04]  /*1c90*/  LDG.E.STRONG.GPU R66, desc[UR12][R58.64] ;  /* 0x0000000c3a427981 */ /* 0x000ea8000c1ef900 */
[----:B--2---:R-:W-:Y:S01]  /*1ca0*/  CCTL.IVALL ;  /* 0x00000000ff00798f */ /* 0x004fe20002000000 */
[----:B------:R-:W-:Y:S05]  /*1cb0*/  YIELD ;  /* 0x0000000000007946 */ /* 0x000fea0003800000 */
[----:B------:R-:W-:-:S13]  /*1cc0*/  ISETP.NE.AND P1, PT, R66, UR10, PT ;  /* 0x0000000a42007c0c */ /* 0x000fda000bf25270 */
[----:B------:R-:W-:Y:S05]  /*1cd0*/  @P1 BRA `(.L_x_2983) ;  /* 0xfffffffc00ec1947 */ /* 0x000fea000383ffff */
.L_x_2982:
[----:B------:R-:W-:Y:S01]  /*1ce0*/  ISETP.GE.AND P1, PT, R48, UR19, PT ;  /* 0x0000001330007c0c */ /* 0x000fe2000bf26270 */
[----:B------:R-:W-:Y:S05]  /*1cf0*/  WARPSYNC.ALL ;  /* 0x0000000000007948 */ /* 0x000fea0003800000 */
[----:B------:R-:W-:Y:S01]  /*1d00*/  BAR.SYNC.DEFER_BLOCKING 0x0 ;  /* 0x0000000000007b1d */ /* 0x000fe20000010000 */
[----:B------:R-:W-:-:S05]  /*1d10*/  IMAD.MOV.U32 R66, RZ, RZ, RZ ;  /* 0x000000ffff427224 */ /* 0x000fca00078e00ff */
[----:B------:R-:W-:Y:S04]  /*1d20*/  BSSY.RECONVERGENT B0, `(.L_x_2984) ;  /* 0x000006f000007945 */ /* 0x000fe80003800200 */
[----:B------:R-:W-:Y:S05]  /*1d30*/  @P1 BRA `(.L_x_2985) ;  /* 0x0000000400b41947 */ /* 0x000fea0003800000 */
[----:B------:R-:W-:Y:S01]  /*1d40*/  ISETP.GE.U32.AND P1, PT, R54, 0x1e0, PT ;  /* 0x000001e03600780c */ /* 0x000fe20003f26070 */
[----:B------:R-:W-:Y:S01]  /*1d50*/  BSSY.RECONVERGENT B1, `(.L_x_2986) ;  /* 0x0000036000017945 */ /* 0x000fe20003800200 */
[----:B------:R-:W-:Y:S01]  /*1d60*/  HFMA2 R66, -RZ, RZ, 0, 0 ;  /* 0x00000000ff427431 */ /* 0x000fe200000001ff */
[----:B------:R-:W-:Y:S01]  /*1d70*/  ISETP.NE.AND P2, PT, R69, RZ, PT ;  /* 0x000000ff4500720c */ /* 0x000fe20003f45270 */
[----:B0-----:R-:W-:-:S09]  /*1d80*/  IMAD.MOV.U32 R67, RZ, RZ, R48 ;  /* 0x000000ffff437224 */ /* 0x001fd200078e0030 */
[----:B------:R-:W-:Y:S05]  /*1d90*/  @!P1 BRA `(.L_x_2987) ;  /* 0x0000000000c49947 */ /* 0x000fea0003800000 */
[----:B------:R-:W-:Y:S01]  /*1da0*/  IMAD.MOV.U32 R67, RZ, RZ, R48 ;  /* 0x000000ffff437224 */ /* 0x000fe200078e0030 */
[----:B------:R-:W-:Y:S01]  /*1db0*/  LOP3.LUT R48, R49, 0x1f, RZ, 0xc0, !PT ;  /* 0x0000001f31307812 */ /* 0x000fe200078ec0ff */
[----:B------:R-:W-:Y:S01]  /*1dc0*/  IMAD.MOV.U32 R66, RZ, RZ, RZ ;  /* 0x000000ffff427224 */ /* 0x000fe200078e00ff */
[----:B------:R-:W-:-:S03]  /*1dd0*/  LEA.HI R84, R54, 0x1, RZ, 0x1b ;  /* 0x0000000136547811 */ /* 0x000fc600078fd8ff */
[----:B------:R-:W-:Y:S01]  /*1de0*/  IMAD.WIDE.U32 R58, R48, 0x4, R64 ;  /* 0x00000004303a7825 */ /* 0x000fe200078e0040 */
[----:B------:R-:W-:Y:S02]  /*1df0*/  LOP3.LUT R84, R84, 0xffffff0, RZ, 0xc0, !PT ;  /* 0x0ffffff054547812 */ /* 0x000fe400078ec0ff */
[----:B------:R-:W-:Y:S02]  /*1e00*/  IADD3 R86, P1, PT, R58, 0x400, RZ ;  /* 0x000004003a567810 */ /* 0x000fe40007f3e0ff */
[----:B------:R-:W-:-:S03]  /*1e10*/  IADD3 R84, PT, PT, -R84, RZ, RZ ;  /* 0x000000ff54547210 */ /* 0x000fc60007ffe1ff */
[----:B------:R-:W-:-:S08]  /*1e20*/  IMAD.X R87, RZ, RZ, R59, P1 ;  /* 0x000000ffff577224 */ /* 0x000fd000008e063b */
.L_x_2988:
[----:B------:R-:W-:Y:S02]  /*1e30*/  IMAD.MOV.U32 R58, RZ, RZ, R86 ;  /* 0x000000ffff3a7224 */ /* 0x000fe400078e0056 */
[----:B------:R-:W-:-:S05]  /*1e40*/  IMAD.MOV.U32 R59, RZ, RZ, R87 ;  /* 0x000000ffff3b7224 */ /* 0x000fca00078e0057 */
[----:B------:R-:W2:Y:S04]  /*1e50*/  LDG.E R87, desc[UR12][R58.64+-0x400] ;  /* 0xfffc000c3a577981 */ /* 0x000ea8000c1e1900 */
[----:B------:R-:W3:Y:S04]  /*1e60*/  LDG.E R88, desc[UR12][R58.64+-0x380] ;  /* 0xfffc800c3a587981 */ /* 0x000ee8000c1e1900 */
[----:B------:R-:W4:Y:S04]  /*1e70*/  LDG.E R90, desc[UR12][R58.64+-0x300] ;  /* 0xfffd000c3a5a7981 */ /* 0x000f28000c1e1900 */
[----:B------:R-:W4:Y:S04]  /*1e80*/  LDG.E R86, desc[UR12][R58.64+-0x280] ;  /* 0xfffd800c3a567981 */ /* 0x000f28000c1e1900 */
[----:B------:R-:W4:Y:S04]  /*1e90*/  LDG.E R89, desc[UR12][R58.64+-0x200] ;  /* 0xfffe000c3a597981 */ /* 0x000f28000c1e1900 */
[----:B------:R-:W4:Y:S04]  /*1ea0*/  LDG.E R91, desc[UR12][R58.64+-0x180] ;  /* 0xfffe800c3a5b7981 */ /* 0x000f28000c1e1900 */
[----:B------:R-:W4:Y:S01]  /*1eb0*/  LDG.E R93, desc[UR12][R58.64+-0x100] ;  /* 0xffff000c3a5d7981 */ /* 0x000f22000c1e1900 */
[----:B--2---:R-:W-:-:S03]  /*1ec0*/  FADD R87, R87, R66 ;  /* 0x0000004257577221 */ /* 0x004fc60000000000 */
[----:B------:R-:W2:Y:S01]  /*1ed0*/  LDG.E R66, desc[UR12][R58.64+-0x80] ;  /* 0xffff800c3a427981 */ /* 0x000ea2000c1e1900 */
[----:B---3--:R-:W-:-:S04]  /*1ee0*/  FADD R87, R87, R88 ;  /* 0x0000005857577221 */ /* 0x008fc80000000000 */
[----:B----4-:R-:W-:-:S04]  /*1ef0*/  FADD R87, R87, R90 ;  /* 0x0000005a57577221 */ /* 0x010fc80000000000 */
[----:B------:R-:W-:Y:S02]  /*1f00*/  FADD R86, R87, R86 ;  /* 0x0000005657567221 */ /* 0x000fe40000000000 */
[----:B------:R-:W3:Y:S02]  /*1f10*/  LDG.E R87, desc[UR12][R58.64+0x80] ;  /* 0x0000800c3a577981 */ /* 0x000ee4000c1e1900 */
[----:B------:R-:W-:Y:S02]  /*1f20*/  FADD R86, R86, R89 ;  /* 0x0000005956567221 */ /* 0x000fe40000000000 */
[----:B------:R-:W4:Y:S02]  /*1f30*/  LDG.E R89, desc[UR12][R58.64+0x100] ;  /* 0x0001000c3a597981 */ /* 0x000f24000c1e1900 */
[----:B------:R-:W-:Y:S02]  /*1f40*/  FADD R86, R86, R91 ;  /* 0x0000005b56567221 */ /* 0x000fe40000000000 */
[----:B------:R-:W4:Y:S02]  /*1f50*/  LDG.E R91, desc[UR12][R58.64+0x280] ;  /* 0x0002800c3a5b7981 */ /* 0x000f24000c1e1900 */
[----:B------:R-:W-:-:S02]  /*1f60*/  FADD R93, R86, R93 ;  /* 0x0000005d565d7221 */ /* 0x000fc40000000000 */
[----:B------:R-:W3:Y:S02]  /*1f70*/  LDG.E R86, desc[UR12][R58.64] ;  /* 0x0000000c3a567981 */ /* 0x000ee4000c1e1900 */
[----:B--2---:R-:W-:Y:S02]  /*1f80*/  FADD R93, R93, R66 ;  /* 0x000000425d5d7221 */ /* 0x004fe40000000000 */
[----:B------:R-:W2:Y:S02]  /*1f90*/  LDG.E R66, desc[UR12][R58.64+0x180] ;  /* 0x0001800c3a427981 */ /* 0x000ea4000c1e1900 */
[----:B---3--:R-:W-:Y:S02]  /*1fa0*/  FADD R86, R93, R86 ;  /* 0x000000565d567221 */ /* 0x008fe40000000000 */
[----:B------:R-:W3:Y:S02]  /*1fb0*/  LDG.E R93, desc[UR12][R58.64+0x300] ;  /* 0x0003000c3a5d7981 */ /* 0x000ee4000c1e1900 */
[----:B------:R-:W-:-:S02]  /*1fc0*/  FADD R86, R86, R87 ;  /* 0x0000005756567221 */ /* 0x000fc40000000000 */
[----:B------:R-:W3:Y:S02]  /*1fd0*/  LDG.E R87, desc[UR12][R58.64+0x200] ;  /* 0x0002000c3a577981 */ /* 0x000ee4000c1e1900 */
[----:B----4-:R-:W-:-:S04]  /*1fe0*/  FADD R89, R86, R89 ;  /* 0x0000005956597221 */ /* 0x010fc80000000000 */
[----:B--2---:R-:W-:Y:S02]  /*1ff0*/  FADD R66, R89, R66 ;  /* 0x0000004259427221 */ /* 0x004fe40000000000 */
[----:B------:R-:W2:Y:S01]  /*2000*/  LDG.E R89, desc[UR12][R58.64+0x380] ;  /* 0x0003800c3a597981 */ /* 0x000ea2000c1e1900 */
[----:B------:R-:W-:-:S04]  /*2010*/  IADD3 R84, PT, PT, R84, 0x10, RZ ;  /* 0x0000001054547810 */ /* 0x000fc80007ffe0ff */
[----:B------:R-:W-:Y:S02]  /*2020*/  ISETP.NE.AND P1, PT, R84, RZ, PT ;  /* 0x000000ff5400720c */ /* 0x000fe40003f25270 */
[----:B------:R-:W-:Y:S01]  /*2030*/  IADD3 R86, P3, PT, R58, 0x800, RZ ;  /* 0x000008003a567810 */ /* 0x000fe20007f7e0ff */
[----:B------:R-:W-:Y:S02]  /*2040*/  VIADD R67, R67, 0x200 ;  /* 0x0000020043437836 */ /* 0x000fe40000000000 */
[----:B---3--:R-:W-:-:S04]  /*2050*/  FADD R66, R66, R87 ;  /* 0x0000005742427221 */ /* 0x008fc80000000000 */
[----:B------:R-:W-:-:S04]  /*2060*/  FADD R66, R66, R91 ;  /* 0x0000005b42427221 */ /* 0x000fc80000000000 */
[----:B------:R-:W-:Y:S01]  /*2070*/  FADD R66, R66, R93 ;  /* 0x0000005d42427221 */ /* 0x000fe20000000000 */
[----:B------:R-:W-:-:S03]  /*2080*/  IMAD.X R87, RZ, RZ, R59, P3 ;  /* 0x000000ffff577224 */ /* 0x000fc600018e063b */
[----:B--2---:R-:W-:Y:S01]  /*2090*/  FADD R66, R66, R89 ;  /* 0x0000005942427221 */ /* 0x004fe20000000000 */
[----:B------:R-:W-:Y:S06]  /*20a0*/  @P1 BRA `(.L_x_2988) ;  /* 0xfffffffc00601947 */ /* 0x000fec000383ffff */
.L_x_2987:
[----:B------:R-:W-:Y:S05]  /*20b0*/  BSYNC.RECONVERGENT B1 ;  /* 0x0000000000017941 */ /* 0x000fea0003800200 */
.L_x_2986:
        /* <DEDUP_REMOVED lines=12> */
[----:B------:R-:W4:Y:S01]  /*2180*/  LDG.E R86, desc[UR12][R58.64+0x380] ;  /* 0x0003800c3a567981 */ /* 0x000f22000c1e1900 */
[----:B--2---:R-:W-:-:S03]  /*2190*/  FADD R87, R66, R87 ;  /* 0x0000005742577221 */ /* 0x004fc60000000000 */
[----:B------:R-:W2:Y:S01]  /*21a0*/  LDG.E R66, desc[UR12][R58.64+0x300] ;  /* 0x0003000c3a427981 */ /* 0x000ea2000c1e1900 */
[----:B---3--:R-:W-:-:S03]  /*21b0*/  FADD R84, R87, R84 ;  /* 0x0000005457547221 */ /* 0x008fc60000000000 */
[----:B------:R-:W3:Y:S01]  /*21c0*/  LDG.E R87, desc[UR12][R58.64+0x100] ;  /* 0x0001000c3a577981 */ /* 0x000ee2000c1e1900 */
[----:B------:R-:W-:Y:S01]  /*21d0*/  IADD3 R67, PT, PT, R67, 0x100, RZ ;  /* 0x0000010043437810 */ /* 0x000fe20007ffe0ff */
[----:B---3--:R-:W-:-:S04]  /*21e0*/  FADD R84, R84, R87 ;  /* 0x0000005754547221 */ /* 0x008fc80000000000 */
[----:B----4-:R-:W-:-:S04]  /*21f0*/  FADD R84, R84, R89 ;  /* 0x0000005954547221 */ /* 0x010fc80000000000 */
[----:B------:R-:W-:-:S04]  /*2200*/  FADD R84, R84, R91 ;  /* 0x0000005b54547221 */ /* 0x000fc80000000000 */
[----:B------:R-:W-:-:S04]  /*2210*/  FADD R93, R84, R93 ;  /* 0x0000005d545d7221 */ /* 0x000fc80000000000 */
[----:B--2---:R-:W-:-:S04]  /*2220*/  FADD R66, R93, R66 ;  /* 0x000000425d427221 */ /* 0x004fc80000000000 */
[----:B------:R-:W-:-:S07]  /*2230*/  FADD R66, R66, R86 ;  /* 0x0000005642427221 */ /* 0x000fce0000000000 */
.L_x_2990:
[----:B------:R-:W-:Y:S05]  /*2240*/  BSYNC.RECONVERGENT B1 ;  /* 0x0000000000017941 */ /* 0x000fea0003800200 */
.L_x_2989:
        /* <DEDUP_REMOVED lines=16> */
.L_x_2992:
[----:B------:R-:W-:Y:S05]  /*2350*/  BSYNC.RECONVERGENT B1 ;  /* 0x0000000000017941 */ /* 0x000fea0003800200 */
.L_x_2991:
        /* <DEDUP_REMOVED lines=11> */
.L_x_2985:
[----:B------:R-:W-:Y:S05]  /*2410*/  BSYNC.RECONVERGENT B0 ;  /* 0x0000000000007941 */ /* 0x000fea0003800200 */
.L_x_2984:
[----:B0-----:R-:W0:Y:S01]  /*2420*/  SHFL.BFLY PT, R59, R66, 0x1, 0x1f ;  /* 0x0c201f00423b7f89 */ /* 0x001e2200000e0000 */
[----:B------:R-:W-:Y:S01]  /*2430*/  ULOP3.LUT UR4, UR4, 0x3, URZ, 0xc0, !UPT ;  /* 0x0000000304047892 */ /* 0x000fe2000f8ec0ff */
        /* <DEDUP_REMOVED lines=9> */
.L_x_2981:
[----:B------:R-:W-:Y:S01]  /*24d0*/  ISETP.LT.AND P0, PT, R85, UR20, !P0 ;  /* 0x0000001455007c0c */ /* 0x000fe2000c701270 */
[----:B------:R-:W-:Y:S01]  /*24e0*/  BSSY.RECONVERGENT B0, `(.L_x_2993) ;  /* 0x0000039000007945 */ /* 0x000fe20003800200 */
[----:B------:R-:W-:Y:S01]  /*24f0*/  FMUL R84, R84, R15 ;  /* 0x0000000f54547220 */ /* 0x000fe20000400000 */
[----:B------:R-:W-:-:S10]  /*2500*/  IMAD.MOV.U32 R58, RZ, RZ, RZ ;  /* 0x000000ffff3a7224 */ /* 0x000fd400078e00ff */
[----:B------:R-:W-:Y:S05]  /*2510*/  @!P0 BRA `(.L_x_2994) ;  /* 0x0000000000d48947 */ /* 0x000fea0003800000 */
[----:B------:R-:W-:Y:S01]  /*2520*/  ISETP.GE.AND P3, PT, R56, UR21, PT ;  /* 0x0000001538007c0c */ /* 0x000fe2000bf66270 */
[--C-:B-----5:R-:W-:Y:S01]  /*2530*/  FADD R58, R32, -R84.reuse ;  /* 0x80000054203a7221 */ /* 0x120fe20000000000 */
[----:B------:R-:W-:Y:S01]  /*2540*/  IADD3 R59, PT, PT, R14, 0x3, RZ ;  /* 0x000000030e3b7810 */ /* 0x000fe20007ffe0ff */
[--C-:B------:R-:W-:Y:S01]  /*2550*/  FADD R65, R35, -R84.reuse ;  /* 0x8000005423417221 */ /* 0x100fe20000000000 */
[----:B------:R-:W-:Y:S01]  /*2560*/  ISETP.GE.AND P2, PT, R57, UR21, PT ;  /* 0x0000001539007c0c */ /* 0x000fe2000bf46270 */
[----:B------:R-:W-:Y:S01]  /*2570*/  FFMA R58, R58, R58, RZ ;  /* 0x0000003a3a3a7223 */ /* 0x000fe200000000ff */
[----:B------:R-:W-:Y:S01]  /*2580*/  ISETP.GE.AND P1, PT, R59, UR21, PT ;  /* 0x000000153b007c0c */ /* 0x000fe2000bf26270 */
[----:B------:R-:W-:-:S06]  /*2590*/  FADD R59, R33, -R84 ;  /* 0x80000054213b7221 */ /* 0x000fcc0000000000 */
[----:B------:R-:W-:Y:S01]  /*25a0*/  @!P3 FFMA R58, R59, R59, R58 ;  /* 0x0000003b3b3ab223 */ /* 0x000fe2000000003a */
[----:B------:R-:W-:-:S04]  /*25b0*/  FADD R59, R34, -R84 ;  /* 0x80000054223b7221 */ /* 0x000fc80000000000 */
[----:B------:R-:W-:Y:S01]  /*25c0*/  @!P2 FFMA R58, R59, R59, R58 ;  /* 0x0000003b3b3aa223 */ /* 0x000fe2000000003a */
[----:B------:R-:W-:-:S03]  /*25d0*/  ISETP.GE.AND P2, PT, R68, UR21, PT ;  /* 0x0000001544007c0c */ /* 0x000fc6000bf46270 */
[----:B------:R-:W-:-:S10]  /*25e0*/  @!P1 FFMA R58, R65, R65, R58 ;  /* 0x00000041413a9223 */ /* 0x000fd4000000003a */
[----:B------:R-:W-:Y:S05]  /*25f0*/  @P2 BRA `(.L_x_2994) ;  /* 0x00000000009c2947 */ /* 0x000fea0003800000 */
[----:B------:R-:W-:Y:S01]  /*2600*/  VIADD R59, R68, 0x1 ;  /* 0x00000001443b7836 */ /* 0x000fe20000000000 */
[----:B------:R-:W-:Y:S01]  /*2610*/  ISETP.GE.AND P2, PT, R74, UR21, PT ;  /* 0x000000154a007c0c */ /* 0x000fe2000bf46270 */
[--C-:B------:R-:W-:Y:S01]  /*2620*/  FADD R65, R39, -R84.reuse ;  /* 0x8000005427417221 */ /* 0x100fe20000000000 */
[----:B------:R-:W-:Y:S02]  /*2630*/  ISETP.GE.AND P1, PT, R75, UR21, PT ;  /* 0x000000154b007c0c */ /* 0x000fe4000bf26270 */
[----:B------:R-:W-:Y:S01]  /*2640*/  ISETP.GE.AND P3, PT, R59, UR21, PT ;  /* 0x000000153b007c0c */ /* 0x000fe2000bf66270 */
[----:B------:R-:W-:-:S04]  /*2650*/  FADD R59, R36, -R84 ;  /* 0x80000054243b7221 */ /* 0x000fc80000000000 */
        /* <DEDUP_REMOVED lines=22> */
[----:B------:R-:W-:Y:S02]  /*27c0*/  VIADD R64, R76, 0x3 ;  /* 0x000000034c407836 */ /* 0x000fe40000000000 */
[--C-:B------:R-:W-:Y:S01]  /*27d0*/  FADD R59, R44, -R84.reuse ;  /* 0x800000542c3b7221 */ /* 0x100fe20000000000 */
[----:B------:R-:W-:Y:S01]  /*27e0*/  ISETP.GE.AND P2, PT, R83, UR21, PT ;  /* 0x0000001553007c0c */ /* 0x000fe2000bf46270 */
[----:B------:R-:W-:Y:S02]  /*27f0*/  FADD R65, R47, -R84 ;  /* 0x800000542f417221 */ /* 0x000fe40000000000 */
[----:B------:R-:W-:Y:S01]  /*2800*/  FFMA R58, R59, R59, R58 ;  /* 0x0000003b3b3a7223 */ /* 0x000fe2000000003a */
[----:B------:R-:W-:Y:S01]  /*2810*/  ISETP.GE.AND P1, PT, R64, UR21, PT ;  /* 0x0000001540007c0c */ /* 0x000fe2000bf26270 */
[----:B------:R-:W-:-:S04]  /*2820*/  FADD R59, R45, -R84 ;  /* 0x800000542d3b7221 */ /* 0x000fc80000000000 */
[----:B------:R-:W-:Y:S01]  /*2830*/  @!P3 FFMA R58, R59, R59, R58 ;  /* 0x0000003b3b3ab223 */ /* 0x000fe2000000003a */
[----:B------:R-:W-:-:S04]  /*2840*/  FADD R59, R46, -R84 ;  /* 0x800000542e3b7221 */ /* 0x000fc80000000000 */
[----:B------:R-:W-:-:S04]  /*2850*/  @!P2 FFMA R58, R59, R59, R58 ;  /* 0x0000003b3b3aa223 */ /* 0x000fc8000000003a */
[----:B------:R-:W-:-:S07]  /*2860*/  @!P1 FFMA R58, R65, R65, R58 ;  /* 0x00000041413a9223 */ /* 0x000fce000000003a */
.L_x_2994:
[----:B------:R-:W-:Y:S05]  /*2870*/  BSYNC.RECONVERGENT B0 ;  /* 0x0000000000007941 */ /* 0x000fea0003800200 */
.L_x_2993:
[----:B------:R-:W-:Y:S05]  /*2880*/  BRA.U UP1, `(.L_x_2995) ;  /* 0x00000001012c7547 */ /* 0x000fea000b800000 */
        /* <DEDUP_REMOVED lines=11> */
.L_x_2995:
[----:B------:R-:W0:Y:S01]  /*2940*/  SHFL.DOWN PT, R59, R58, 0x10, 0x1f ;  /* 0x0a001f003a3b7f89 */ /* 0x000e2200000e0000 */
[----:B------:R-:W-:Y:S01]  /*2950*/  ULOP3.LUT UP1, URZ, UR4, 0x1, URZ, 0xc0, !UPT ;  /* 0x0000000104ff7892 */ /* 0x000fe2000f82c0ff */
[----:B------:R-:W-:Y:S02]  /*2960*/  ISETP.NE.AND P1, PT, R48, RZ, PT ;  /* 0x000000ff3000720c */ /* 0x000fe40003f25270 */
[----:B------:R-:W-:Y:S01]  /*2970*/  MOV R67, UR5 ;  /* 0x0000000500437c02 */ /* 0x000fe20008000f00 */
[----:B------:R-:W-:Y:S02]  /*2980*/  USEL UR10, UR7, UR17, !UP1 ;  /* 0x00000011070a7287 */ /* 0x000fe4000c800000 */
[----:B------:R-:W-:Y:S01]  /*2990*/  PLOP3.LUT P2, PT, PT, PT, UP1, 0x80, 0x8 ;  /* 0x000000000008781c */ /* 0x000fe20003f4f018 */
[----:B------:R-:W-:Y:S02]  /*29a0*/  USEL UR9, UR6, UR16, !UP1 ;  /* 0x0000001006097287 */ /* 0x000fe4000c800000 */
[----:B------:R-:W-:-:S02]  /*29b0*/  ULOP3.LUT UP1, UR11, UR4, 0x2, URZ, 0xc0, !UPT ;  /* 0x00000002040b7892 */ /* 0x000fc4000f82c0ff */
[----:B------:R-:W-:Y:S01]  /*29c0*/  UIADD3 UR4, UPT, UPT, UR4, 0x1, URZ ;  /* 0x0000000104047890 */ /* 0x000fe2000fffe0ff */
[----:B0-----:R-:W-:Y:S01]  /*29d0*/  FADD R59, R59, R58 ;  /* 0x0000003a3b3b7221 */ /* 0x001fe20000000000 */
[----:B------:R-:W-:-:S04]  /*29e0*/  IMAD.U32 R58, RZ, RZ, UR9 ;  /* 0x00000009ff3a7e24 */ /* 0x000fc8000f8e00ff */
[----:B------:R-:W0:Y:S02]  /*29f0*/  SHFL.DOWN PT, R64, R59, 0x8, 0x1f ;  /* 0x09001f003b407f89 */ /* 0x000e2400000e0000 */
[----:B0-----:R-:W-:Y:S01]  /*2a00*/  FADD R66, R59, R64 ;  /* 0x000000403b427221 */ /* 0x001fe20000000000 */
[----:B------:R-:W-:Y:S01]  /*2a10*/  SEL R64, R62, R60, !P2 ;  /* 0x0000003c3e407207 */ /* 0x000fe20005000000 */
[----:B------:R-:W-:Y:S01]  /*2a20*/  IMAD.U32 R59, RZ, RZ, UR10 ;  /* 0x0000000aff3b7e24 */ /* 0x000fe2000f8e00ff */
[----:B------:R-:W-:Y:S02]  /*2a30*/  USEL UR10, UR19, URZ, !UP1 ;  /* 0x000000ff130a7287 */ /* 0x000fe4000c800000 */
[----:B------:R-:W0:Y:S02]  /*2a40*/  SHFL.DOWN PT, R65, R66, 0x4, 0x1f ;  /* 0x08801f0042417f89 */ /* 0x000e2400000e0000 */
[----:B0-----:R-:W-:-:S05]  /*2a50*/  FADD R86, R66, R65 ;  /* 0x0000004142567221 */ /* 0x001fca0000000000 */
[----:B------:R-:W0:Y:S02]  /*2a60*/  SHFL.DOWN PT, R65, R86, 0x2, 0x1f ;  /* 0x08401f0056417f89 */ /* 0x000e2400000e0000 */
[----:B0-----:R-:W-:Y:S01]  /*2a70*/  FADD R87, R86, R65 ;  /* 0x0000004156577221 */ /* 0x001fe20000000000 */
[----:B------:R-:W-:-:S04]  /*2a80*/  SEL R65, R63, R61, !P2 ;  /* 0x0000003d3f417207 */ /* 0x000fc80005000000 */
[----:B------:R-:W0:Y:S01]  /*2a90*/  SHFL.DOWN PT, R88, R87, 0x1, 0x1f ;  /* 0x08201f0057587f89 */ /* 0x000e2200000e0000 */
[----:B------:R-:W-:-:S04]  /*2aa0*/  @!P1 IMAD.WIDE.U32 R66, R67, 0x4, R64 ;  /* 0x0000000443429825 */ /* 0x000fc800078e0040 */
[----:B0-----:R-:W-:-:S05]  /*2ab0*/  FADD R89, R87, R88 ;  /* 0x0000005857597221 */ /* 0x001fca0000000000 */
[----:B------:R0:W-:Y:S01]  /*2ac0*/  @!P1 STG.E desc[UR12][R66.64], R89 ;  /* 0x0000005942009986 */ /* 0x0001e2000c10190c */
[----:B------:R-:W-:-:S13]  /*2ad0*/  ISETP.NE.AND P1, PT, R49, RZ, PT ;  /* 0x000000ff3100720c */ /* 0x000fda0003f25270 */
[----:B0-----:R-:W-:Y:S05]  /*2ae0*/  @P1 BRA `(.L_x_2997) ;  /* 0x0000000000341947 */ /* 0x001fea0003800000 */
[----:B------:R-:W-:-:S06]  /*2af0*/  UIADD3 UR9, UPT, UPT, -UR11, 0x1, URZ ;  /* 0x000000010b097890 */ /* 0x000fcc000fffe1ff */
[----:B------:R-:W-:Y:S01]  /*2b00*/  MOV R67, UR9 ;  /* 0x0000000900437c02 */ /* 0x000fe20008000f00 */
[----:B------:R-:W-:Y:S06]  /*2b10*/  MEMBAR.ALL.GPU ;  /* 0x0000000000007992 */ /* 0x000fec000000a000 */
[----:B------:R-:W-:-:S00]  /*2b20*/  ERRBAR ;  /* 0x00000000000079ab */ /* 0x000fc00000000000 */
[----:B------:R-:W-:Y:S06]  /*2b30*/  CGAERRBAR ;  /* 0x00000000000075ab */ /* 0x000fec0000000000 */
[----:B------:R0:W-:Y:S01]  /*2b40*/  REDG.E.ADD.S32.STRONG.GPU desc[UR12][R58.64], R67 ;  /* 0x000000433a00798e */ /* 0x0001e2000c12e30c */
[----:B------:R-:W-:-:S09]  /*2b50*/  UISETP.NE.AND UP1, UPT, UR10, -0x1, UPT ;  /* 0xffffffff0a00788c */ /* 0x000fd2000bf25270 */
[----:B------:R-:W-:Y:S05]  /*2b60*/  BRA.U !UP1, `(.L_x_2997) ;  /* 0x0000000109147547 */ /* 0x000fea000b800000 */
.L_x_2998:
[----:B------:R-:W2:Y:S04]  /*2b70*/  LDG.E.STRONG.GPU R66, desc[UR12][R58.64] ;  /* 0x0000000c3a427981 */ /* 0x000ea8000c1ef900 */
[----:B--2---:R-:W-:Y:S01]  /*2b80*/  CCTL.IVALL ;  /* 0x00000000ff00798f */ /* 0x004fe20002000000 */
[----:B------:R-:W-:Y:S05]  /*2b90*/  YIELD ;  /* 0x0000000000007946 */ /* 0x000fea0003800000 */
[----:B------:R-:W-:-:S13]  /*2ba0*/  ISETP.NE.AND P1, PT, R66, UR10, PT ;  /* 0x0000000a42007c0c */ /* 0x000fda000bf25270 */
[----:B------:R-:W-:Y:S05]  /*2bb0*/  @P1 BRA `(.L_x_2998) ;  /* 0xfffffffc00ec1947 */ /* 0x000fea000383ffff */
.L_x_2997:
        /* <DEDUP_REMOVED lines=8> */
[----:B------:R-:W-:Y:S01]  /*2c40*/  ISETP.NE.AND P2, PT, R69, RZ, PT ;  /* 0x000000ff4500720c */ /* 0x000fe20003f45270 */
[----:B------:R-:W-:Y:S01]  /*2c50*/  IMAD.MOV.U32 R66, RZ, RZ, RZ ;  /* 0x000000ffff427224 */ /* 0x000fe200078e00ff */
[----:B0-----:R-:W-:-:S09]  /*2c60*/  MOV R67, R48 ;  /* 0x0000003000437202 */ /* 0x001fd20000000f00 */
[----:B------:R-:W-:Y:S05]  /*2c70*/  @!P1 BRA `(.L_x_3002) ;  /* 0x0000000000a89947 */ /* 0x000fea0003800000 */
[----:B------:R-:W-:Y:S01]  /*2c80*/  LEA.HI R86, R54, 0x1, RZ, 0x1b ;  /* 0x0000000136567811 */ /* 0x000fe200078fd8ff */
[----:B------:R-:W-:Y:S01]  /*2c90*/  IMAD.MOV.U32 R87, RZ, RZ, RZ ;  /* 0x000000ffff577224 */ /* 0x000fe200078e00ff */
[----:B------:R-:W-:Y:S01]  /*2ca0*/  MOV R67, R48 ;  /* 0x0000003000437202 */ /* 0x000fe20000000f00 */
[----:B------:R-:W-:Y:S01]  /*2cb0*/  IMAD.MOV.U32 R66, RZ, RZ, RZ ;  /* 0x000000ffff427224 */ /* 0x000fe200078e00ff */
[----:B------:R-:W-:-:S07]  /*2cc0*/  LOP3.LUT R86, R86, 0xffffff0, RZ, 0xc0, !PT ;  /* 0x0ffffff056567812 */ /* 0x000fce00078ec0ff */
.L_x_3003:
[----:B------:R-:W-:-:S05]  /*2cd0*/  IMAD.WIDE.U32 R58, R67, 0x4, R64 ;  /* 0x00000004433a7825 */ /* 0x000fca00078e0040 */
[----:B------:R-:W2:Y:S04]  /*2ce0*/  LDG.E R89, desc[UR12][R58.64] ;  /* 0x0000000c3a597981 */ /* 0x000ea8000c1e1900 */
[----:B------:R-:W3:Y:S04]  /*2cf0*/  LDG.E R88, desc[UR12][R58.64+0x80] ;  /* 0x0000800c3a587981 */ /* 0x000ee8000c1e1900 */
[----:B------:R-:W4:Y:S04]  /*2d00*/  LDG.E R91, desc[UR12][R58.64+0x100] ;  /* 0x0001000c3a5b7981 */ /* 0x000f28000c1e1900 */
[----:B------:R-:W4:Y:S01]  /*2d10*/  LDG.E R93, desc[UR12][R58.64+0x180] ;  /* 0x0001800c3a5d7981 */ /* 0x000f22000c1e1900 */
[----:B--2---:R-:W-:-:S03]  /*2d20*/  FADD R89, R89, R66 ;  /* 0x0000004259597221 */ /* 0x004fc60000000000 */
[----:B------:R-:W2:Y:S01]  /*2d30*/  LDG.E R66, desc[UR12][R58.64+0x200] ;  /* 0x0002000c3a427981 */ /* 0x000ea2000c1e1900 */
[----:B---3--:R-:W-:-:S03]  /*2d40*/  FADD R88, R89, R88 ;  /* 0x0000005859587221 */ /* 0x008fc60000000000 */
[----:B------:R-:W3:Y:S01]  /*2d50*/  LDG.E R89, desc[UR12][R58.64+0x300] ;  /* 0x0003000c3a597981 */ /* 0x000ee2000c1e1900 */
[----:B----4-:R-:W-:-:S03]  /*2d60*/  FADD R88, R88, R91 ;  /* 0x0000005b58587221 */ /* 0x010fc60000000000 */
[----:B------:R-:W4:Y:S01]  /*2d70*/  LDG.E R91, desc[UR12][R58.64+0x380] ;  /* 0x0003800c3a5b7981 */ /* 0x000f22000c1e1900 */
[----:B------:R-:W-:-:S03]  /*2d80*/  FADD R93, R88, R93 ;  /* 0x0000005d585d7221 */ /* 0x000fc60000000000 */
[----:B------:R-:W3:Y:S01]  /*2d90*/  LDG.E R88, desc[UR12][R58.64+0x280] ;  /* 0x0002800c3a587981 */ /* 0x000ee2000c1e1900 */
[----:B--2---:R-:W-:-:S03]  /*2da0*/  FADD R93, R93, R66 ;  /* 0x000000425d5d7221 */ /* 0x004fc60000000000 */
[----:B------:R-:W2:Y:S01]  /*2db0*/  LDG.E R66, desc[UR12][R58.64+0x400] ;  /* 0x0004000c3a427981 */ /* 0x000ea2000c1e1900 */
[----:B---3--:R-:W-:-:S03]  /*2dc0*/  FADD R88, R93, R88 ;  /* 0x000000585d587221 */ /* 0x008fc60000000000 */
[----:B------:R-:W3:Y:S01]  /*2dd0*/  LDG.E R93, desc[UR12][R58.64+0x580] ;  /* 0x0005800c3a5d7981 */ /* 0x000ee2000c1e1900 */
[----:B------:R-:W-:-:S03]  /*2de0*/  FADD R88, R88, R89 ;  /* 0x0000005958587221 */ /* 0x000fc60000000000 */
[----:B------:R-:W3:Y:S01]  /*2df0*/  LDG.E R89, desc[UR12][R58.64+0x500] ;  /* 0x0005000c3a597981 */ /* 0x000ee2000c1e1900 */
[----:B----4-:R-:W-:-:S03]  /*2e00*/  FADD R91, R88, R91 ;  /* 0x0000005b585b7221 */ /* 0x010fc60000000000 */
[----:B------:R-:W4:Y:S01]  /*2e10*/  LDG.E R88, desc[UR12][R58.64+0x480] ;  /* 0x0004800c3a587981 */ /* 0x000f22000c1e1900 */
[----:B--2---:R-:W-:-:S03]  /*2e20*/  FADD R91, R91, R66 ;  /* 0x000000425b5b7221 */ /* 0x004fc60000000000 */
[----:B------:R-:W2:Y:S01]  /*2e30*/  LDG.E R66, desc[UR12][R58.64+0x600] ;  /* 0x0006000c3a427981 */ /* 0x000ea2000c1e1900 */
[----:B----4-:R-:W-:-:S03]  /*2e40*/  FADD R88, R91, R88 ;  /* 0x000000585b587221 */ /* 0x010fc60000000000 */
[----:B------:R-:W4:Y:S01]  /*2e50*/  LDG.E R91, desc[UR12][R58.64+0x700] ;  /* 0x0007000c3a5b7981 */ /* 0x000f22000c1e1900 */
[----:B---3--:R-:W-:-:S03]  /*2e60*/  FADD R88, R88, R89 ;  /* 0x0000005958587221 */ /* 0x008fc60000000000 */
[----:B------:R-:W3:Y:S01]  /*2e70*/  LDG.E R89, desc[UR12][R58.64+0x680] ;  /* 0x0006800c3a597981 */ /* 0x000ee2000c1e1900 */
[----:B------:R-:W-:-:S04]  /*2e80*/  FADD R93, R88, R93 ;  /* 0x0000005d585d7221 */ /* 0x000fc80000000000 */
[----:B--2---:R-:W-:Y:S02]  /*2e90*/  FADD R66, R93, R66 ;  /* 0x000000425d427221 */ /* 0x004fe40000000000 */
[----:B------:R-:W2:Y:S01]  /*2ea0*/  LDG.E R93, desc[UR12][R58.64+0x780] ;  /* 0x0007800c3a5d7981 */ /* 0x000ea2000c1e1900 */
[----:B------:R-:W-:-:S05]  /*2eb0*/  VIADD R87, R87, 0x10 ;  /* 0x0000001057577836 */ /* 0x000fca0000000000 */
[----:B------:R-:W-:Y:S01]  /*2ec0*/  ISETP.NE.AND P1, PT, R87, R86, PT ;  /* 0x000000565700720c */ /* 0x000fe20003f25270 */
[----:B------:R-:W-:Y:S02]  /*2ed0*/  VIADD R67, R67, 0x200 ;  /* 0x0000020043437836 */ /* 0x000fe40000000000 */
[----:B---3--:R-:W-:-:S04]  /*2ee0*/  FADD R66, R66, R89 ;  /* 0x0000005942427221 */ /* 0x008fc80000000000 */
[----:B----4-:R-:W-:-:S04]  /*2ef0*/  FADD R66, R66, R91 ;  /* 0x0000005b42427221 */ /* 0x010fc80000000000 */
[----:B--2---:R-:W-:Y:S02]  /*2f00*/  FADD R66, R66, R93 ;  /* 0x0000005d42427221 */ /* 0x004fe40000000000 */
[----:B------:R-:W-:Y:S05]  /*2f10*/  @P1 BRA `(.L_x_3003) ;  /* 0xfffffffc006c1947 */ /* 0x000fea000383ffff */
.L_x_3002:
[----:B------:R-:W-:Y:S05]  /*2f20*/  BSYNC.RECONVERGENT B1 ;  /* 0x0000000000017941 */ /* 0x000fea0003800200 */
.L_x_3001:
[----:B------:R-:W-:Y:S05]  /*2f30*/  @!P2 BRA `(.L_x_3000) ;  /* 0x0000000000d0a947 */ /* 0x000fea0003800000 */
[----:B------:R-:W-:Y:S01]  /*2f40*/  IADD3 R58, PT, PT, R69, -0x1, RZ ;  /* 0xffffffff453a7810 */ /* 0x000fe20007ffe0ff */
[----:B------:R-:W-:Y:S01]  /*2f50*/  BSSY.RECONVERGENT B1, `(.L_x_3004) ;  /* 0x0000016000017945 */ /* 0x000fe20003800200 */
[----:B------:R-:W-:Y:S02]  /*2f60*/  ISETP.NE.AND P2, PT, R70, RZ, PT ;  /* 0x000000ff4600720c */ /* 0x000fe40003f45270 */
[----:B------:R-:W-:-:S13]  /*2f70*/  ISETP.GE.U32.AND P1, PT, R58, 0x7, PT ;  /* 0x000000073a00780c */ /* 0x000fda0003f26070 */
[----:B------:R-:W-:Y:S05]  /*2f80*/  @!P1 BRA `(.L_x_3005) ;  /* 0x0000000000489947 */ /* 0x000fea0003800000 */
[----:B------:R-:W-:-:S05]  /*2f90*/  IMAD.WIDE R58, R67, 0x4, R64 ;  /* 0x00000004433a7825 */ /* 0x000fca00078e0240 */
[----:B------:R-:W2:Y:S04]  /*2fa0*/  LDG.E R87, desc[UR12][R58.64] ;  /* 0x0000000c3a577981 */ /* 0x000ea8000c1e1900 */
[----:B------:R-:W3:Y:S04]  /*2fb0*/  LDG.E R86, desc[UR12][R58.64+0x80] ;  /* 0x0000800c3a567981 */ /* 0x000ee8000c1e1900 */
[----:B------:R-:W4:Y:S04]  /*2fc0*/  LDG.E R89, desc[UR12][R58.64+0x100] ;  /* 0x0001000c3a597981 */ /* 0x000f28000c1e1900 */
        /* <DEDUP_REMOVED lines=8> */
[----:B------:R-:W-:Y:S02]  /*3050*/  VIADD R67, R67, 0x100 ;  /* 0x0000010043437836 */ /* 0x000fe40000000000 */
[----:B---3--:R-:W-:-:S04]  /*3060*/  FADD R86, R86, R87 ;  /* 0x0000005756567221 */ /* 0x008fc80000000000 */
[----:B----4-:R-:W-:-:S04]  /*3070*/  FADD R86, R86, R89 ;  /* 0x0000005956567221 */ /* 0x010fc80000000000 */
[----:B------:R-:W-:-:S04]  /*3080*/  FADD R86, R86, R91 ;  /* 0x0000005b56567221 */ /* 0x000fc80000000000 */
[----:B------:R-:W-:-:S04]  /*3090*/  FADD R86, R86, R93 ;  /* 0x0000005d56567221 */ /* 0x000fc80000000000 */
[----:B--2---:R-:W-:-:S07]  /*30a0*/  FADD R66, R86, R66 ;  /* 0x0000004256427221 */ /* 0x004fce0000000000 */
.L_x_3005:
[----:B------:R-:W-:Y:S05]  /*30b0*/  BSYNC.RECONVERGENT B1 ;  /* 0x0000000000017941 */ /* 0x000fea0003800200 */
.L_x_3004:
        /* <DEDUP_REMOVED lines=16> */
.L_x_3007:
[----:B------:R-:W-:Y:S05]  /*31c0*/  BSYNC.RECONVERGENT B1 ;  /* 0x0000000000017941 */ /* 0x000fea0003800200 */
.L_x_3006:
        /* <DEDUP_REMOVED lines=11> */
.L_x_3000:
[----:B------:R-:W-:Y:S05]  /*3280*/  BSYNC.RECONVERGENT B0 ;  /* 0x0000000000007941 */ /* 0x000fea0003800200 */
.L_x_2999:
        /* <DEDUP_REMOVED lines=11> */
.L_x_2996:
[----:B------:R-:W0:Y:S01]  /*3340*/  LDCU UR10, c[0x0][0x3d8] ;  /* 0x00007b00ff0a77ac */ /* 0x000e220008000800 */
[----:B------:R-:W-:Y:S01]  /*3350*/  BSSY.RECONVERGENT B0, `(.L_x_3008) ;  /* 0x0000118000007945 */ /* 0x000fe20003800200 */
[----:B------:R-:W-:-:S06]  /*3360*/  USHF.L.U32 UR9, UR5, 0x5, URZ ;  /* 0x0000000505097899 */ /* 0x000fcc00080006ff */
[----:B------:R-:W-:-:S04]  /*3370*/  LOP3.LUT P1, RZ, R48, UR9, RZ, 0xfc, !PT ;  /* 0x0000000930ff7c12 */ /* 0x000fc8000f82fcff */
        /* <DEDUP_REMOVED lines=9> */
[----:B--2---:R-:W-:Y:S01]  /*3410*/  @!P2 FMUL R86, R86, 4096 ;  /* 0x458000005656a820 */ /* 0x004fe20000400000 */
[----:B-1----:R-:W-:-:S05]  /*3420*/  @!P1 IMAD.WIDE R58, R85, 0x4, R58 ;  /* 0x00000004553a9825 */ /* 0x002fca00078e023a */
        /* <DEDUP_REMOVED lines=19> */
[----:B------:R-:W-:Y:S02]  /*3560*/  ISETP.GE.AND P0, PT, R56, UR21, PT ;  /* 0x0000001538007c0c */ /* 0x000fe4000bf06270 */
[----:B------:R-:W-:Y:S02]  /*3570*/  ISETP.GE.AND P1, PT, R57, UR21, PT ;  /* 0x0000001539007c0c */ /* 0x000fe4000bf26270 */
[----:B------:R-:W-:Y:S02]  /*3580*/  ISETP.GE.AND P2, PT, R58, UR21, PT ;  /* 0x000000153a007c0c */ /* 0x000fe4000bf46270 */
[----:B------:R-:W-:-:S07]  /*3590*/  FMNMX R12, R12, |R87|, !PT ;  /* 0x400000570c0c7209 */ /* 0x000fce0007800000 */
[----:B------:R-:W-:-:S04]  /*35a0*/  @!P0 FMNMX R12, R12, |R89|, !PT ;  /* 0x400000590c0c8209 */ /* 0x000fc80007800000 */
[----:B------:R-:W-:Y:S01]  /*35b0*/  @!P1 FMNMX R12, R12, |R91|, !PT ;  /* 0x4000005b0c0c9209 */ /* 0x000fe20007800000 */
[----:B------:R-:W-:Y:S06]  /*35c0*/  @P2 BRA `(.L_x_3012) ;  /* 0x0000000000382947 */ /* 0x000fec0003800000 */
[----:B------:R-:W-:Y:S01]  /*35d0*/  FMNMX R12, R12, |R67|, !PT ;  /* 0x400000430c0c7209 */ /* 0x000fe20007800000 */
[----:B------:R-:W-:Y:S06]  /*35e0*/  BRA `(.L_x_3012) ;  /* 0x0000000000307947 */ /* 0x000fec0003800000 */
.L_x_3011:
[----:B------:R-:W-:Y:S01]  /*35f0*/  ISETP.GE.AND P0, PT, R56, UR21, PT ;  /* 0x0000001538007c0c */ /* 0x000fe2000bf06270 */
[----:B------:R-:W-:Y:S01]  /*3600*/  VIADD R58, R14, 0x3 ;  /* 0x000000030e3a7836 */ /* 0x000fe20000000000 */
[----:B------:R-:W-:Y:S02]  /*3610*/  ISETP.GE.AND P1, PT, R57, UR21, PT ;  /* 0x0000001539007c0c */ /* 0x000fe4000bf26270 */
[----:B------:R-:W-:Y:S01]  /*3620*/  FMNMX R12, R12, |R87|, !PT ;  /* 0x400000570c0c7209 */ /* 0x000fe20007800000 */
[----:B------:R-:W-:Y:S01]  /*3630*/  FMUL R87, R87, UR14 ;  /* 0x0000000e57577c20 */ /* 0x000fe20008400000 */
[----:B------:R-:W-:-:S07]  /*3640*/  ISETP.GE.AND P2, PT, R58, UR21, PT ;  /* 0x000000153a007c0c */ /* 0x000fce000bf46270 */
[----:B------:R-:W-:Y:S01]  /*3650*/  @!P0 FMNMX R12, R12, |R89|, !PT ;  /* 0x400000590c0c8209 */ /* 0x000fe20007800000 */
[----:B------:R-:W-:-:S03]  /*3660*/  @!P0 FMUL R89, R89, UR14 ;  /* 0x0000000e59598c20 */ /* 0x000fc60008400000 */
[----:B------:R-:W-:Y:S01]  /*3670*/  @!P1 FMNMX R12, R12, |R91|, !PT ;  /* 0x4000005b0c0c9209 */ /* 0x000fe20007800000 */
[----:B------:R-:W-:-:S03]  /*3680*/  @!P1 FMUL R91, R91, UR14 ;  /* 0x0000000e5b5b9c20 */ /* 0x000fc60008400000 */
[----:B------:R-:W-:Y:S01]  /*3690*/  @!P2 FMNMX R12, R12, |R67|, !PT ;  /* 0x400000430c0ca209 */ /* 0x000fe20007800000 */
[----:B------:R-:W-:-:S07]  /*36a0*/  @!P2 FMUL R67, R67, UR14 ;  /* 0x0000000e4343ac20 */ /* 0x000fce0008400000 */
.L_x_3012:
[----:B------:R-:W-:Y:S05]  /*36b0*/  BSYNC.RECONVERGENT B1 ;  /* 0x0000000000017941 */ /* 0x000fea0003800200 */
.L_x_3010:
[----:B------:R-:W0:Y:S01]  /*36c0*/  LDC.64 R58, c[0x0][0x3c8] ;  /* 0x0000f200ff3a7b82 */ /* 0x000e220000000a00 */
[----:B------:R-:W-:Y:S01]  /*36d0*/  IMAD R65, R85, UR21, R14 ;  /* 0x0000001555417c24 */ /* 0x000fe2000f8e020e */
[----:B------:R-:W-:Y:S01]  /*36e0*/  ISETP.GT.U32.AND P1, PT, R55, 0x3, PT ;  /* 0x000000033700780c */ /* 0x000fe20003f24070 */
[----:B------:R-:W1:Y:S01]  /*36f0*/  F2F.BF16.F32 R87, R87 ;  /* 0x0000005700577304 */ /* 0x000e620000202000 */
[----:B------:R-:W-:Y:S07]  /*3700*/  BSSY.RECONVERGENT B1, `(.L_x_3013) ;  /* 0x0000016000017945 */ /* 0x000fee0003800200 */
[----:B------:R2:W3:Y:S08]  /*3710*/  F2F.BF16.F32 R93, R89 ;  /* 0x00000059005d7304 */ /* 0x0004f00000202000 */
        /* <DEDUP_REMOVED lines=15> */
.L_x_3014:
[----:B0-----:R-:W-:Y:S01]  /*3810*/  SHF.L.U32 R89, R67, 0x10, RZ ;  /* 0x0000001043597819 */ /* 0x001fe200000006ff */
[----:B------:R-:W-:-:S05]  /*3820*/  IMAD.WIDE.U32 R66, R93, 0x10000, RZ ;  /* 0x000100005d427825 */ /* 0x000fca00078e00ff */
[----:B------:R-:W-:Y:S02]  /*3830*/  LOP3.LUT R67, R67, R89, R91, 0xfe, !PT ;  /* 0x0000005943437212 */ /* 0x000fe400078efe5b */
[----:B------:R-:W-:-:S05]  /*3840*/  LOP3.LUT R66, R66, R87, RZ, 0xfc, !PT ;  /* 0x0000005742427212 */ /* 0x000fca00078efcff */
[----:B------:R2:W-:Y:S02]  /*3850*/  STG.E.64 desc[UR12][R64.64], R66 ;  /* 0x0000004240007986 */ /* 0x0005e4000c101b0c */
.L_x_3015:
[----:B------:R-:W-:Y:S05]  /*3860*/  BSYNC.RECONVERGENT B1 ;  /* 0x0000000000017941 */ /* 0x000fea0003800200 */
.L_x_3013:
[----:B------:R-:W-:-:S04]  /*3870*/  ISETP.GE.AND P0, PT, R68, UR21, PT ;  /* 0x0000001544007c0c */ /* 0x000fc8000bf06270 */
[----:B------:R-:W-:-:S13]  /*3880*/  ISETP.GE.OR P0, PT, R85, UR20, P0 ;  /* 0x0000001455007c0c */ /* 0x000fda0008706670 */
[----:B------:R-:W-:Y:S05]  /*3890*/  @P0 BRA `(.L_x_3009) ;  /* 0x0000000c000c0947 */ /* 0x000fea0003800000 */
[--C-:B------:R-:W-:Y:S01]  /*38a0*/  FADD R89, R36, -R84.reuse ;  /* 0x8000005424597221 */ /* 0x100fe20000000000 */
        /* <DEDUP_REMOVED lines=15> */
[----:B-12---:R-:W-:Y:S01]  /*39a0*/  VIADD R64, R68, 0x1 ;  /* 0x0000000144407836 */ /* 0x006fe20000000000 */
[----:B------:R-:W-:Y:S01]  /*39b0*/  FMNMX R12, R12, |R89|, !PT ;  /* 0x400000590c0c7209 */ /* 0x000fe20007800000 */
[----:B------:R-:W-:Y:S01]  /*39c0*/  FMUL R89, R89, UR14 ;  /* 0x0000000e59597c20 */ /* 0x000fe20008400000 */
[----:B------:R-:W-:Y:S02]  /*39d0*/  ISETP.GE.AND P0, PT, R75, UR21, PT ;  /* 0x000000154b007c0c */ /* 0x000fe4000bf06270 */
[----:B------:R-:W-:Y:S02]  /*39e0*/  ISETP.GE.AND P2, PT, R64, UR21, PT ;  /* 0x0000001540007c0c */ /* 0x000fe4000bf46270 */
[----:B------:R-:W-:Y:S02]  /*39f0*/  ISETP.GE.AND P1, PT, R74, UR21, PT ;  /* 0x000000154a007c0c */ /* 0x000fe4000bf26270 */
[----:B------:R-:W-:-:S04]  /*3a00*/  FMNMX R65, |R87|, R12, !PT ;  /* 0x0000000c57417209 */ /* 0x000fc80007800200 */
[----:B------:R-:W-:-:S04]  /*3a10*/  FSEL R12, R65, R12, !P2 ;  /* 0x0000000c410c7208 */ /* 0x000fc80005000000 */
[-C--:B------:R-:W-:Y:S01]  /*3a20*/  FMNMX R65, |R93|, R12.reuse, !PT ;  /* 0x0000000c5d417209 */ /* 0x080fe20007800200 */
[----:B------:R-:W-:Y:S02]  /*3a30*/  @!P2 FMUL R87, R87, UR14 ;  /* 0x0000000e5757ac20 */ /* 0x000fe40008400000 */
[----:B------:R-:W-:Y:S01]  /*3a40*/  @!P1 FMUL R93, R93, UR14 ;  /* 0x0000000e5d5d9c20 */ /* 0x000fe20008400000 */
[----:B------:R-:W-:Y:S01]  /*3a50*/  FSEL R12, R65, R12, !P1 ;  /* 0x0000000c410c7208 */ /* 0x000fe20004800000 */
[----:B------:R-:W-:Y:S06]  /*3a60*/  @P0 BRA `(.L_x_3018) ;  /* 0x00000000002c0947 */ /* 0x000fec0003800000 */
[----:B------:R-:W-:Y:S01]  /*3a70*/  FMNMX R12, R12, |R91|, !PT ;  /* 0x4000005b0c0c7209 */ /* 0x000fe20007800000 */
[----:B------:R-:W-:Y:S01]  /*3a80*/  FMUL R91, R91, UR14 ;  /* 0x0000000e5b5b7c20 */ /* 0x000fe20008400000 */
[----:B------:R-:W-:Y:S06]  /*3a90*/  BRA `(.L_x_3018) ;  /* 0x0000000000207947 */ /* 0x000fec0003800000 */
.L_x_3017:
[----:B-12---:R-:W-:Y:S01]  /*3aa0*/  VIADD R64, R68, 0x1 ;  /* 0x0000000144407836 */ /* 0x006fe20000000000 */
[----:B------:R-:W-:Y:S02]  /*3ab0*/  ISETP.GE.AND P1, PT, R74, UR21, PT ;  /* 0x000000154a007c0c */ /* 0x000fe4000bf26270 */
[----:B------:R-:W-:Y:S02]  /*3ac0*/  ISETP.GE.AND P0, PT, R75, UR21, PT ;  /* 0x000000154b007c0c */ /* 0x000fe4000bf06270 */
[----:B------:R-:W-:Y:S02]  /*3ad0*/  ISETP.GE.AND P2, PT, R64, UR21, PT ;  /* 0x0000001540007c0c */ /* 0x000fe4000bf46270 */
[----:B------:R-:W-:-:S11]  /*3ae0*/  FMNMX R12, R12, |R89|, !PT ;  /* 0x400000590c0c7209 */ /* 0x000fd60007800000 */
[----:B------:R-:W-:-:S04]  /*3af0*/  @!P2 FMNMX R12, |R87|, R12, !PT ;  /* 0x0000000c570ca209 */ /* 0x000fc80007800200 */
[----:B------:R-:W-:-:S04]  /*3b00*/  @!P1 FMNMX R12, |R93|, R12, !PT ;  /* 0x0000000c5d0c9209 */ /* 0x000fc80007800200 */
[----:B------:R-:W-:-:S07]  /*3b10*/  @!P0 FMNMX R12, R12, |R91|, !PT ;  /* 0x4000005b0c0c8209 */ /* 0x000fce0007800000 */
.L_x_3018:
[----:B------:R-:W-:Y:S05]  /*3b20*/  BSYNC.RECONVERGENT B1 ;  /* 0x0000000000017941 */ /* 0x000fea0003800200 */
.L_x_3016:
[----:B-12---:R-:W-:Y:S01]  /*3b30*/  IMAD R65, R85, UR21, R68 ;  /* 0x0000001555417c24 */ /* 0x006fe2000f8e0244 */
[----:B------:R-:W0:Y:S01]  /*3b40*/  F2F.BF16.F32 R87, R87 ;  /* 0x0000005700577304 */ /* 0x000e220000202000 */
[----:B------:R-:W-:Y:S02]  /*3b50*/  BSSY.RECONVERGENT B1, `(.L_x_3019) ;  /* 0x0000015000017945 */ /* 0x000fe40003800200 */
[----:B------:R-:W-:-:S03]  /*3b60*/  IMAD.WIDE R64, R65, 0x2, R58 ;  /* 0x0000000241407825 */ /* 0x000fc600078e023a */
[----:B------:R-:W-:Y:S02]  /*3b70*/  LOP3.LUT P0, RZ, R64, 0x7, RZ, 0xc0, !PT ;  /* 0x0000000740ff7812 */ /* 0x000fe4000780c0ff */
[----:B------:R-:W1:Y:S02]  /*3b80*/  F2F.BF16.F32 R91, R91 ;  /* 0x0000005b005b7304 */ /* 0x000e640000202000 */
[----:B------:R-:W-:-:S06]  /*3b90*/  ISETP.LT.U32.OR P0, PT, R73, 0x4, P0 ;  /* 0x000000044900780c */ /* 0x000fcc0000701470 */
        /* <DEDUP_REMOVED lines=16> */
.L_x_3020:
[----:B------:R-:W-:Y:S05]  /*3ca0*/  BSYNC.RECONVERGENT B1 ;  /* 0x0000000000017941 */ /* 0x000fea0003800200 */
.L_x_3019:
[----:B------:R-:W-:-:S13]  /*3cb0*/  ISETP.GE.AND P0, PT, R72, UR21, PT ;  /* 0x0000001548007c0c */ /* 0x000fda000bf06270 */
[----:B------:R-:W-:Y:S05]  /*3cc0*/  @P0 BRA `(.L_x_3009) ;  /* 0x0000000800000947 */ /* 0x000fea0003800000 */
[--C-:B-1----:R-:W-:Y:S01]  /*3cd0*/  FADD R89, R40, -R84.reuse ;  /* 0x8000005428597221 */ /* 0x102fe20000000000 */
[--C-:B0-----:R-:W-:Y:S01]  /*3ce0*/  FADD R65, R41, -R84.reuse ;  /* 0x8000005429417221 */ /* 0x101fe20000000000 */
        /* <DEDUP_REMOVED lines=29> */
.L_x_3022:
[----:B------:R-:W-:Y:S02]  /*3ec0*/  ISETP.GE.AND P2, PT, R78, UR21, PT ;  /* 0x000000154e007c0c */ /* 0x000fe4000bf46270 */
[----:B------:R-:W-:Y:S02]  /*3ed0*/  ISETP.GE.AND P1, PT, R79, UR21, PT ;  /* 0x000000154f007c0c */ /* 0x000fe4000bf26270 */
[----:B------:R-:W-:Y:S02]  /*3ee0*/  ISETP.GE.AND P0, PT, R80, UR21, PT ;  /* 0x0000001550007c0c */ /* 0x000fe4000bf06270 */
[----:B------:R-:W-:-:S07]  /*3ef0*/  FMNMX R12, R12, |R89|, !PT ;  /* 0x400000590c0c7209 */ /* 0x000fce0007800000 */
[----:B------:R-:W-:-:S04]  /*3f00*/  @!P2 FMNMX R12, |R87|, R12, !PT ;  /* 0x0000000c570ca209 */ /* 0x000fc80007800200 */
[----:B------:R-:W-:-:S04]  /*3f10*/  @!P1 FMNMX R12, |R93|, R12, !PT ;  /* 0x0000000c5d0c9209 */ /* 0x000fc80007800200 */
[----:B------:R-:W-:-:S07]  /*3f20*/  @!P0 FMNMX R12, R12, |R91|, !PT ;  /* 0x4000005b0c0c8209 */ /* 0x000fce0007800000 */
.L_x_3023:
[----:B------:R-:W-:Y:S05]  /*3f30*/  BSYNC.RECONVERGENT B1 ;  /* 0x0000000000017941 */ /* 0x000fea0003800200 */
.L_x_3021:
[----:B------:R-:W-:Y:S01]  /*3f40*/  IMAD R65, R85, UR21, R72 ;  /* 0x0000001555417c24 */ /* 0x000fe2000f8e0248 */
[----:B------:R-:W-:Y:S01]  /*3f50*/  F2F.BF16.F32 R87, R87 ;  /* 0x0000005700577304 */ /* 0x000fe20000202000 */
[----:B------:R-:W-:Y:S02]  /*3f60*/  BSSY.RECONVERGENT B1, `(.L_x_3024) ;  /* 0x0000015000017945 */ /* 0x000fe40003800200 */
[----:B------:R-:W-:-:S03]  /*3f70*/  IMAD.WIDE R64, R65, 0x2, R58 ;  /* 0x0000000241407825 */ /* 0x000fc600078e023a */
[----:B------:R-:W-:Y:S02]  /*3f80*/  LOP3.LUT P0, RZ, R64, 0x7, RZ, 0xc0, !PT ;  /* 0x0000000740ff7812 */ /* 0x000fe4000780c0ff */
[----:B------:R-:W0:Y:S02]  /*3f90*/  F2F.BF16.F32 R91, R91 ;  /* 0x0000005b005b7304 */ /* 0x000e240000202000 */
[----:B------:R-:W-:-:S06]  /*3fa0*/  ISETP.LT.U32.OR P0, PT, R77, 0x4, P0 ;  /* 0x000000044d00780c */ /* 0x000fcc0000701470 */
[----:B------:R-:W1:Y:S08]  /*3fb0*/  F2F.BF16.F32 R93, R93 ;  /* 0x0000005d005d7304 */ /* 0x000e700000202000 */
[----:B------:R-:W2:Y:S01]  /*3fc0*/  F2F.BF16.F32 R89, R89 ;  /* 0x0000005900597304 */ /* 0x000ea20000202000 */
[----:B0-----:R-:W-:Y:S02]  /*3fd0*/  @!P0 IMAD.U32 R88, R91, 0x10000, RZ ;  /* 0x000100005b588824 */ /* 0x001fe400078e00ff */
[----:B------:R-:W-:-:S05]  /*3fe0*/  @!P0 IMAD.WIDE.U32 R66, R87, 0x10000, RZ ;  /* 0x0001000057428825 */ /* 0x000fca00078e00ff */
[----:B-1----:R-:W-:Y:S02]  /*3ff0*/  @!P0 LOP3.LUT R67, R67, R88, R93, 0xfe, !PT ;  /* 0x0000005843438212 */ /* 0x002fe400078efe5d */
[----:B--2---:R-:W-:-:S05]  /*4000*/  @!P0 LOP3.LUT R66, R66, R89, RZ, 0xfc, !PT ;  /* 0x0000005942428212 */ /* 0x004fca00078efcff */
        /* <DEDUP_REMOVED lines=10> */
.L_x_3025:
[----:B------:R-:W-:Y:S05]  /*40b0*/  BSYNC.RECONVERGENT B1 ;  /* 0x0000000000017941 */ /* 0x000fea0003800200 */
.L_x_3024:
[----:B------:R-:W-:-:S13]  /*40c0*/  ISETP.GE.AND P0, PT, R76, UR21, PT ;  /* 0x000000154c007c0c */ /* 0x000fda000bf06270 */
        /* <DEDUP_REMOVED lines=20> */
[-C--:B------:R-:W-:Y:S02]  /*4210*/  FMNMX R65, |R87|, R12.reuse, !PT ;  /* 0x0000000c57417209 */ /* 0x080fe40007800200 */
[----:B------:R-:W-:Y:S02]  /*4220*/  ISETP.GE.AND P1, PT, R83, UR21, PT ;  /* 0x0000001553007c0c */ /* 0x000fe4000bf26270 */
[----:B------:R-:W-:Y:S01]  /*4230*/  FSEL R65, R65, R12, !P2 ;  /* 0x0000000c41417208 */ /* 0x000fe20005000000 */
[----:B------:R-:W-:-:S05]  /*4240*/  VIADD R12, R76, 0x3 ;  /* 0x000000034c0c7836 */ /* 0x000fca0000000000 */
[----:B------:R-:W-:Y:S01]  /*4250*/  ISETP.GE.AND P0, PT, R12, UR21, PT ;  /* 0x000000150c007c0c */ /* 0x000fe2000bf06270 */
[----:B------:R-:W-:Y:S01]  /*4260*/  @!P2 FMUL R87, R87, UR14 ;  /* 0x0000000e5757ac20 */ /* 0x000fe20008400000 */
[----:B------:R-:W-:-:S03]  /*4270*/  FMNMX R12, |R66|, R65, !PT ;  /* 0x00000041420c7209 */ /* 0x000fc60007800200 */
[----:B------:R-:W-:Y:S01]  /*4280*/  @!P1 FMUL R66, R66, UR14 ;  /* 0x0000000e42429c20 */ /* 0x000fe20008400000 */
[----:B------:R-:W-:-:S07]  /*4290*/  FSEL R12, R12, R65, !P1 ;  /* 0x000000410c0c7208 */ /* 0x000fce0004800000 */
[----:B------:R-:W-:Y:S05]  /*42a0*/  @P0 BRA `(.L_x_3028) ;  /* 0x00000000002c0947 */ /* 0x000fea0003800000 */
[----:B------:R-:W-:Y:S01]  /*42b0*/  FMNMX R12, R12, |R89|, !PT ;  /* 0x400000590c0c7209 */ /* 0x000fe20007800000 */
[----:B------:R-:W-:Y:S01]  /*42c0*/  FMUL R89, R89, UR14 ;  /* 0x0000000e59597c20 */ /* 0x000fe20008400000 */
[----:B------:R-:W-:Y:S06]  /*42d0*/  BRA `(.L_x_3028) ;  /* 0x0000000000207947 */ /* 0x000fec0003800000 */
.L_x_3027:
[----:B------:R-:W-:Y:S02]  /*42e0*/  ISETP.GE.AND P2, PT, R82, UR21, PT ;  /* 0x0000001552007c0c */ /* 0x000fe4000bf46270 */
[----:B------:R-:W-:Y:S02]  /*42f0*/  ISETP.GE.AND P1, PT, R83, UR21, PT ;  /* 0x0000001553007c0c */ /* 0x000fe4000bf26270 */
[----:B------:R-:W-:Y:S02]  /*4300*/  IADD3 R64, PT, PT, R76, 0x3, RZ ;  /* 0x000000034c407810 */ /* 0x000fe40007ffe0ff */
[----:B------:R-:W-:Y:S02]  /*4310*/  FMNMX R12, R12, |R67|, !PT ;  /* 0x400000430c0c7209 */ /* 0x000fe40007800000 */
[----:B------:R-:W-:-:S05]  /*4320*/  ISETP.GE.AND P0, PT, R64, UR21, PT ;  /* 0x0000001540007c0c */ /* 0x000fca000bf06270 */
[----:B------:R-:W-:-:S04]  /*4330*/  @!P2 FMNMX R12, |R87|, R12, !PT ;  /* 0x0000000c570ca209 */ /* 0x000fc80007800200 */
[----:B------:R-:W-:-:S04]  /*4340*/  @!P1 FMNMX R12, |R66|, R12, !PT ;  /* 0x0000000c420c9209 */ /* 0x000fc80007800200 */
[----:B------:R-:W-:-:S07]  /*4350*/  @!P0 FMNMX R12, R12, |R89|, !PT ;  /* 0x400000590c0c8209 */ /* 0x000fce0007800000 */
.L_x_3028:
[----:B------:R-:W-:Y:S05]  /*4360*/  BSYNC.RECONVERGENT B1 ;  /* 0x0000000000017941 */ /* 0x000fea0003800200 */
.L_x_3026:
[----:B------:R-:W-:Y:S01]  /*4370*/  IMAD R85, R85, UR21, R76 ;  /* 0x0000001555557c24 */ /* 0x000fe2000f8e024c */
[----:B------:R-:W-:Y:S03]  /*4380*/  F2F.BF16.F32 R87, R87 ;  /* 0x0000005700577304 */ /* 0x000fe60000202000 */
        /* <DEDUP_REMOVED lines=20> */
.L_x_3009:
[----:B------:R-:W-:Y:S05]  /*44d0*/  BSYNC.RECONVERGENT B0 ;  /* 0x0000000000007941 */ /* 0x000fea0003800200 */
.L_x_3008:
[----:B------:R-:W1:Y:S02]  /*44e0*/  LDCU UR9, c[0x0][0x380] ;  /* 0x00007000ff0977ac */ /* 0x000e640008000800 */
[----:B-1----:R-:W-:-:S04]  /*44f0*/  ULEA UR8, UR9, UR8, 0x2 ;  /* 0x0000000809087291 */ /* 0x002fc8000f8e10ff */
[----:B------:R-:W-:-:S09]  /*4500*/  UISETP.GE.AND UP1, UPT, UR8, UR20, UPT ;  /* 0x000000140800728c */ /* 0x000fd2000bf26270 */
[----:B------:R-:W-:Y:S05]  /*4510*/  BRA.U !UP1, `(.L_x_3029) ;  /* 0xffffffcd09507547 */ /* 0x000fea000b83ffff */
.L_x_2965:
[----:B------:R-:W1:Y:S02]  /*4520*/  LDCU.64 UR4, c[0x0][0x3f8] ;  /* 0x00007f00ff0477ac */ /* 0x000e640008000a00 */
[----:B-1----:R-:W-:-:S04]  /*4530*/  UISETP.NE.U32.AND UP0, UPT, UR4, URZ, UPT ;  /* 0x000000ff0400728c */ /* 0x002fc8000bf05070 */
[----:B------:R-:W-:-:S09]  /*4540*/  UISETP.NE.AND.EX UP0, UPT, UR5, URZ, UPT, UP0 ;  /* 0x000000ff0500728c */ /* 0x000fd2000bf05300 */
[----:B------:R-:W-:Y:S05]  /*4550*/  BRA.U !UP0, `(.L_x_3030) ;  /* 0x0000000108a07547 */ /* 0x000fea000b800000 */
[----:B------:R-:W1:Y:S01]  /*4560*/  SHFL.DOWN PT, R3, R12, 0x10, 0x1f ;  /* 0x0a001f000c037f89 */ /* 0x000e6200000e0000 */
[----:B------:R-:W-:Y:S01]  /*4570*/  ISETP.NE.AND P0, PT, R48, RZ, PT ;  /* 0x000000ff3000720c */ /* 0x000fe20003f05270 */
[----:B------:R-:W-:-:S12]  /*4580*/  BSSY B0, `(.L_x_3030) ;  /* 0x0000025000007945 */ /* 0x000fd80003800000 */
[----:B------:R-:W0:Y:S01]  /*4590*/  @!P0 S2R R9, SR_CgaCtaId ;  /* 0x0000000000098919 */ /* 0x000e220000008800 */
[----:B-----5:R-:W-:Y:S02]  /*45a0*/  @!P0 MOV R6, 0x400 ;  /* 0x0000040000068802 */ /* 0x020fe40000000f00 */
[----:B------:R-:W-:-:S04]  /*45b0*/  @!P0 SHF.R.U32.HI R4, RZ, 0x3, R49 ;  /* 0x00000003ff048819 */ /* 0x000fc80000011631 */
[----:B------:R-:W-:Y:S02]  /*45c0*/  @!P0 LOP3.LUT R4, R4, 0x7c, RZ, 0xc0, !PT ;  /* 0x0000007c04048812 */ /* 0x000fe400078ec0ff */
[----:B-1----:R-:W-:-:S05]  /*45d0*/  FMNMX R3, R3, R12, !PT ;  /* 0x0000000c03037209 */ /* 0x002fca0007800000 */
[----:B------:R-:W1:Y:S02]  /*45e0*/  SHFL.DOWN PT, R0, R3, 0x8, 0x1f ;  /* 0x09001f0003007f89 */ /* 0x000e6400000e0000 */
[----:B-1----:R-:W-:Y:S02]  /*45f0*/  FMNMX R0, R3, R0, !PT ;  /* 0x0000000003007209 */ /* 0x002fe40007800000 */
[----:B0-----:R-:W-:-:S03]  /*4600*/  @!P0 LEA R3, R9, R6, 0x18 ;  /* 0x0000000609038211 */ /* 0x001fc600078ec0ff */
        /* <DEDUP_REMOVED lines=16> */
[----:B------:R-:W-:-:S04]  /*4710*/  HFMA2 R0, -RZ, RZ, 0, 0 ;  /* 0x00000000ff007431 */ /* 0x000fc800000001ff */
[----:B------:R-:W-:-:S05]  /*4720*/  @!P0 IMAD R2, R49, 0x4, R2 ;  /* 0x0000000431028824 */ /* 0x000fca00078e0202 */
[----:B------:R0:W1:Y:S01]  /*4730*/  @!P0 LDS R0, [R2] ;  /* 0x0000000002008984 */ /* 0x0000620000000800 */
[----:B------:R-:W-:Y:S05]  /*4740*/  BRA.DIV UR4, `(.L_x_3032) ;  /* 0x0000000204887947 */ /* 0x000fea000b800000 */
[----:B-1----:R-:W1:Y:S02]  /*4750*/  SHFL.DOWN PT, R3, R0, 0x2, 0x1f ;  /* 0x08401f0000037f89 */ /* 0x002e6400000e0000 */
[----:B-1----:R-:W-:-:S05]  /*4760*/  FMNMX R3, R3, R0, !PT ;  /* 0x0000000003037209 */ /* 0x002fca0007800000 */
[----:B0-----:R0:W1:Y:S02]  /*4770*/  SHFL.DOWN PT, R2, R3, 0x1, 0x1f ;  /* 0x08201f0003027f89 */ /* 0x00106400000e0000 */
.L_x_3037:
[----:B------:R-:W-:Y:S02]  /*4780*/  ISETP.NE.AND P0, PT, R49, RZ, PT ;  /* 0x000000ff3100720c */ /* 0x000fe40003f05270 */
[----:B-1----:R-:W-:-:S11]  /*4790*/  FMNMX R5, R3, R2, !PT ;  /* 0x0000000203057209 */ /* 0x002fd60007800000 */
[----:B------:R-:W-:Y:S05]  /*47a0*/  @P0 BRA `(.L_x_3031) ;  /* 0x0000000000080947 */ /* 0x000fea0003800000 */
[----:B0-----:R-:W0:Y:S02]  /*47b0*/  LDC.64 R2, c[0x0][0x3f8] ;  /* 0x0000fe00ff027b82 */ /* 0x001e240000000a00 */
[----:B0-----:R1:W-:Y:S02]  /*47c0*/  REDG.E.MAX.S32.STRONG.GPU desc[UR12][R2.64], R5 ;  /* 0x000000050200798e */ /* 0x0013e4000d12e30c */
.L_x_3031:
[----:B------:R-:W-:Y:S05]  /*47d0*/  BSYNC B0 ;  /* 0x0000000000007941 */ /* 0x000fea0003800000 */
.L_x_3030:
[----:B------:R-:W0:Y:S02]  /*47e0*/  LDCU.U8 UR4, c[0x0][0x404] ;  /* 0x00008080ff0477ac */ /* 0x000e240008000000 */
[----:B0-----:R-:W-:-:S13]  /*47f0*/  ISETP.NE.AND P0, PT, RZ, UR4, PT ;  /* 0x00000004ff007c0c */ /* 0x001fda000bf05270 */
[----:B------:R-:W-:Y:S05]  /*4800*/  @!P0 EXIT ;  /* 0x000000000000894d */ /* 0x000fea0003800000 */
[----:B------:R-:W0:Y:S01]  /*4810*/  LDCU.64 UR4, c[0x0][0x3f0] ;  /* 0x00007e00ff0477ac */ /* 0x000e220008000a00 */
[----:B------:R-:W-:Y:S02]  /*4820*/  LOP3.LUT P0, RZ, R49, UR15, RZ, 0xfc, !PT ;  /* 0x0000000f31ff7c12 */ /* 0x000fe4000f80fcff */
[----:B0-----:R-:W-:-:S04]  /*4830*/  ISETP.EQ.U32.AND P1, PT, RZ, UR4, PT ;  /* 0x00000004ff007c0c */ /* 0x001fc8000bf22070 */
[----:B------:R-:W-:-:S13]  /*4840*/  ISETP.EQ.OR.EX P0, PT, RZ, UR5, P0, P1 ;  /* 0x00000005ff007c0c */ /* 0x000fda0008702710 */
[----:B------:R-:W-:Y:S05]  /*4850*/  @P0 EXIT ;  /* 0x000000000000094d */ /* 0x000fea0003800000 */
[----:B------:R-:W-:-:S04]  /*4860*/  UIADD3 UR4, UPT, UPT, UR14, 0x1800000, URZ ;  /* 0x018000000e047890 */ /* 0x000fc8000fffe0ff */
[----:B------:R-:W-:-:S04]  /*4870*/  ULOP3.LUT UR4, UR4, 0x7f800000, URZ, 0xc0, !UPT ;  /* 0x7f80000004047892 */ /* 0x000fc8000f8ec0ff */
[----:B------:R-:W-:-:S09]  /*4880*/  UISETP.GT.U32.AND UP0, UPT, UR4, 0x1ffffff, UPT ;  /* 0x01ffffff0400788c */ /* 0x000fd2000bf04070 */
[----:B------:R-:W-:Y:S05]  /*4890*/  BRA.U UP0, `(.L_x_3033) ;  /* 0x0000000100147547 */ /* 0x000fea000b800000 */
[----:B-1----:R-:W-:Y:S01]  /*48a0*/  IMAD.U32 R2, RZ, RZ, UR14 ;  /* 0x0000000eff027e24 */ /* 0x002fe2000f8e00ff */
[----:B-----5:R-:W-:-:S07]  /*48b0*/  MOV R4, 0x48d0 ;  /* 0x000048d000047802 */ /* 0x020fce0000000f00 */
[----:B--234-:R-:W-:Y:S05]  /*48c0*/  CALL.REL.NOINC `($__internal_15_$__cuda_sm20_rcp_rn_f32_slowpath) ;  /* 0x0000000000607944 */ /* 0x01cfea0003c00000 */
[----:B------:R-:W-:Y:S01]  /*48d0*/  MOV R5, R15 ;  /* 0x0000000f00057202 */ /* 0x000fe20000000f00 */
[----:B------:R-:W-:Y:S06]  /*48e0*/  BRA `(.L_x_3034) ;  /* 0x0000000000147947 */ /* 0x000fec0003800000 */
.L_x_3033:
[----:B-1---5:R-:W0:Y:S01]  /*48f0*/  MUFU.RCP R5, UR14 ;  /* 0x0000000e00057d08 */ /* 0x022e220008001000 */
[----:B------:R-:W-:-:S04]  /*4900*/  IMAD.U32 R0, RZ, RZ, UR14 ;  /* 0x0000000eff007e24 */ /* 0x000fc8000f8e00ff */
[----:B0-----:R-:W-:-:S04]  /*4910*/  FFMA R0, R5, R0, -1 ;  /* 0xbf80000005007423 */ /* 0x001fc80000000000 */
[----:B------:R-:W-:-:S04]  /*4920*/  FADD.FTZ R0, -R0, -RZ ;  /* 0x800000ff00007221 */ /* 0x000fc80000010100 */
[----:B------:R-:W-:-:S07]  /*4930*/  FFMA R5, R5, R0, R5 ;  /* 0x0000000005057223 */ /* 0x000fce0000000005 */
.L_x_3034:
[----:B------:R-:W0:Y:S02]  /*4940*/  LDC.64 R2, c[0x0][0x3f0] ;  /* 0x0000fc00ff027b82 */ /* 0x000e240000000a00 */
[----:B0-----:R-:W-:Y:S01]  /*4950*/  STG.E desc[UR12][R2.64], R5 ;  /* 0x0000000502007986 */ /* 0x001fe2000c10190c */
[----:B------:R-:W-:Y:S05]  /*4960*/  EXIT ;  /* 0x000000000000794d */ /* 0x000fea0003800000 */
.L_x_3032:
[----:B------:R-:W-:Y:S01]  /*4970*/  IMAD.MOV.U32 R5, RZ, RZ, 0x2 ;  /* 0x00000002ff057424 */ /* 0x000fe200078e00ff */
[----:B------:R-:W-:Y:S01]  /*4980*/  MOV R7, 0x1f ;  /* 0x0000001f00077802 */ /* 0x000fe20000000f00 */
[----:B------:R-:W-:-:S07]  /*4990*/  IMAD.MOV.U32 R4, RZ, RZ, -0x1 ;  /* 0xffffffffff047424 */ /* 0x000fce00078e00ff */
[----:B01234-:R-:W-:Y:S05]  /*49a0*/  WARPSYNC.COLLECTIVE R4, `(.L_x_3035) ;  /* 0x0000000004087348 */ /* 0x01ffea0003c00000 */
[----:B01----:R0:W1:Y:S02]  /*49b0*/  SHFL.DOWN P0, R2, R0, R5, R7 ;  /* 0x0800000500027389 */ /* 0x0030640000000007 */
[----:B01234-:R-:W-:Y:S05]  /*49c0*/  ENDCOLLECTIVE ;  /* 0x000000000000791b */ /* 0x01ffea0003800000 */
.L_x_3035:
[----:B------:R-:W-:Y:S02]  /*49d0*/  IMAD.MOV.U32 R5, RZ, RZ, 0x1 ;  /* 0x00000001ff057424 */ /* 0x000fe400078e00ff */
[----:B------:R-:W-:-:S05]  /*49e0*/  IMAD.MOV.U32 R3, RZ, RZ, R2 ;  /* 0x000000ffff037224 */ /* 0x000fca00078e0002 */
[----:B------:R-:W-:-:S04]  /*49f0*/  FMNMX R3, R3, R0, !PT ;  /* 0x0000000003037209 */ /* 0x000fc80007800000 */
[----:B------:R-:W-:-:S07]  /*4a00*/  MOV R0, R3 ;  /* 0x0000000300007202 */ /* 0x000fce0000000f00 */
[----:B------:R-:W-:Y:S05]  /*4a10*/  WARPSYNC.COLLECTIVE R4, `(.L_x_3036) ;  /* 0x0000000004087348 */ /* 0x000fea0003c00000 */
[----:B------:R0:W1:Y:S02]  /*4a20*/  SHFL.DOWN P0, R2, R0, R5, R7 ;  /* 0x0800000500027389 */ /* 0x0000640000000007 */
[----:B01----:R-:W-:Y:S05]  /*4a30*/  ENDCOLLECTIVE ;  /* 0x000000000000791b */ /* 0x003fea0003800000 */
.L_x_3036:
[----:B------:R-:W-:Y:S05]  /*4a40*/  BRA `(.L_x_3037) ;  /* 0xfffffffc004c7947 */ /* 0x000fea000383ffff */
        .weak           $__internal_15_$__cuda_sm20_rcp_rn_f32_slowpath
        .type           $__internal_15_$__cuda_sm20_rcp_rn_f32_slowpath,@function
        .size           $__internal_15_$__cuda_sm20_rcp_rn_f32_slowpath,(.L_x_12883 - $__internal_15_$__cuda_sm20_rcp_rn_f32_slowpath)
$__internal_15_$__cuda_sm20_rcp_rn_f32_slowpath:
        /* <DEDUP_REMOVED lines=14> */
.L_x_3038:
        /* <DEDUP_REMOVED lines=29> */
[----:B------:R-:W-:-:S05]  /*4d00*/  @!P0 IADD3 R3, PT, PT, R3, 0x1, RZ ;  /* 0x0000000103038810 */ /* 0x000fca0007ffe0ff */
[----:B------:R-:W-:-:S05]  /*4d10*/  @!P1 IMAD.SHL.U32 R3, R3, 0x2, RZ ;  /* 0x0000000203039824 */ /* 0x000fca00078e00ff */
[----:B------:R-:W-:Y:S01]  /*4d20*/  LOP3.LUT R3, R3, 0x80000000, R2, 0xf8, !PT ;  /* 0x8000000003037812 */ /* 0x000fe200078ef802 */
[----:B------:R-:W-:Y:S06]  /*4d30*/  BRA `(.L_x_3039) ;  /* 0x0000000000047947 */ /* 0x000fec0003800000 */
.L_x_3040:
[----:B------:R0:W1:Y:S02]  /*4d40*/  MUFU.RCP R3, R2 ;  /* 0x0000000200037308 */ /* 0x0000640000001000 */
.L_x_3039:
[----:B-1----:R-:W-:Y:S01]  /*4d50*/  IMAD.MOV.U32 R15, RZ, RZ, R3 ;  /* 0x000000ffff0f7224 */ /* 0x002fe200078e0003 */
[----:B0-----:R-:W-:Y:S01]  /*4d60*/  MOV R2, R4 ;  /* 0x0000000400027202 */ /* 0x001fe20000000f00 */
[----:B------:R-:W-:-:S04]  /*4d70*/  IMAD.MOV.U32 R3, RZ, RZ, 0x0 ;  /* 0x00000000ff037424 */ /* 0x000fc800078e00ff */
[----:B------:R-:W-:Y:S05]  /*4d80*/  RET.REL.NODEC R2 `(_ZN18transformer_engine13normalization21ln_fwd_general_kernelINS0_13Kernel_traitsIff13__nv_bfloat16fjLj512ELj1ELj4ELj1ELj16ENS0_18Kernel_traits_baseILj512EffS3_fjLj128EEEEEEEvNS0_19ForwardKernelParamsE) ;  /* 0xffffffb0029c7950 */ /* 0x000fea0003c3ffff */
.L_x_3041:
        /* <DEDUP_REMOVED lines=15> */
.L_x_12883:


//--------------------- .text._ZN18transformer_engine13normalization21ln_fwd_general_kernelINS0_13Kernel_traitsI13__nv_bfloat16S3_S3_fjLj512ELj1ELj4ELj1ELj16ENS0_18Kernel_traits_baseILj512ES3_S3_S3_fjLj128EEEEEEEvNS0_19ForwardKernelParamsE --------------------------
	.section	.text._ZN18transformer_engine13normalization21ln_fwd_general_kernelINS0_13Kernel_traitsI13__nv_bfloat16S3_S3_fjLj512ELj1ELj4ELj1ELj16ENS0_18Kernel_traits_baseILj512ES3_S3_S3_fjLj128EEEEEEEvNS0_19ForwardKernelParamsE,"ax",@progbits
	.align	128
        .global         _ZN18transformer_engine13normalization21ln_fwd_general_kernelINS0_13Kernel_traitsI13__nv_bfloat16S3_S3_fjLj512ELj1ELj4ELj1ELj16ENS0_18Kernel_traits_baseILj512ES3_S3_S3_fjLj128EEEEEEEvNS0_19ForwardKernelParamsE
        .type           _ZN18transformer_engine13normalization21ln_fwd_general_kernelINS0_13Kernel_traitsI13__nv_bfloat16S3_S3_fjLj512ELj1ELj4ELj1ELj16ENS0_18Kernel_traits_baseILj512ES3_S3_S3_fjLj128EEEEEEEvNS0_19ForwardKernelParamsE,@function
        .size           _ZN18transformer_engine13normalization21ln_fwd_general_kernelINS0_13Kernel_traitsI13__nv_bfloat16S3_S3_fjLj512ELj1ELj4ELj1ELj16ENS0_18Kernel_traits_baseILj512ES3_S3_S3_fjLj128EEEEEEEvNS0_19ForwardKernelParamsE,(.L_x_12884 - _ZN18transformer_engine13normalization21ln_fwd_general_kernelINS0_13Kernel_traitsI13__nv_bfloat16S3_S3_fjLj512ELj1ELj4ELj1ELj16ENS0_18Kernel_traits_baseILj512ES3_S3_S3_fjLj128EEEEEEEvNS0_19ForwardKernelParamsE)
        .other          _ZN18transformer_engine13normalization21ln_fwd_general_kernelINS0_13Kernel_traitsI13__nv_bfloat16S3_S3_fjLj512ELj1ELj4ELj1ELj16ENS0_18Kernel_traits_baseILj512ES3_S3_S3_fjLj128EEEEEEEvNS0_19ForwardKernelParamsE,@"STO_CUDA_ENTRY STV_DEFAULT"
_ZN18transformer_engine13normalization21ln_fwd_general_kernelINS0_13Kernel_traitsI13__nv_bfloat16S3_S3_fjLj512ELj1ELj4ELj1ELj16ENS0_18Kernel_traits_baseILj512ES3_S3_S3_fjLj128EEEEEEEvNS0_19ForwardKernelParamsE:
.text._ZN18transformer_engine13normalization21ln_fwd_general_kernelINS0_13Kernel_traitsI13__nv_bfloat16S3_S3_fjLj512ELj1ELj4ELj1ELj16ENS0_18Kernel_traits_baseILj512ES3_S3_S3_fjLj128EEEEEEEvNS0_19ForwardKernelParamsE:
        /* <DEDUP_REMOVED lines=32> */
[----:B------:R-:W-:Y:S02]  /*0200*/  UIMAD UR8, UR8, UR4, UR14 ;  /* 0x00000004080872a4 */ /* 0x000fe4000f8e020e */
[----:B------:R-:W-:-:S04]  /*0210*/  USHF.L.U32 UR5, UR5, 0x2, URZ ;  /* 0x0000000205057899 */ /* 0x000fc800080006ff */
[----:B------:R-:W-:-:S04]  /*0220*/  IMAD.U32 R70, RZ, RZ, UR8 ;  /* 0x00000008ff467e24 */ /* 0x000fc8000f8e00ff */
[----:B------:R-:W-:Y:S01]  /*0230*/  IMAD R70, R70, 0x20, R71 ;  /* 0x0000002046467824 */ /* 0x000fe200078e0247 */
[----:B------:R-:W-:Y:S06]  /*0240*/  @P0 BRA `(.L_x_3042) ;  /* 0x0000000000100947 */ /* 0x000fec0003800000 */
[----:B------:R-:W-:-:S07]  /*0250*/  MOV R6, 0x270 ;  /* 0x0000027000067802 */ /* 0x000fce0000000f00 */
[----:B------:R-:W-:Y:S05]  /*0260*/  CALL.REL.NOINC `($__internal_16_$__cuda_sm20_rcp_rn_f32_slowpath) ;  /* 0x0000004400fc7944 */ /* 0x000fea0003c00000 */
[----:B------:R-:W-:Y:S01]  /*0270*/  IMAD.MOV.U32 R65, RZ, RZ, R5 ;  /* 0x000000ffff417224 */ /* 0x000fe200078e0005 */
[----:B------:R-:W-:Y:S06]  /*0280*/  BRA `(.L_x_3043) ;  /* 0x0000000000107947 */ /* 0x000fec0003800000 */
.L_x_3042:
[----:B------:R-:W0:Y:S02]  /*0290*/  MUFU.RCP R0, R43 ;  /* 0x0000002b00007308 */ /* 0x000e240000001000 */
[----:B0-----:R-:W-:-:S04]  /*02a0*/  FFMA R2, R43, R0, -1 ;  /* 0xbf8000002b027423 */ /* 0x001fc80000000000 */
[----:B------:R-:W-:-:S04]  /*02b0*/  FADD.FTZ R65, -R2, -RZ ;  /* 0x800000ff02417221 */ /* 0x000fc80000010100 */
[----:B------:R-:W-:-:S07]  /*02c0*/  FFMA R65, R0, R65, R0 ;  /* 0x0000004100417223 */ /* 0x000fce0000000000 */
.L_x_3043:
        /* <DEDUP_REMOVED lines=42> */
.L_x_3047:
[----:B------:R-:W5:Y:S02]  /*0570*/  LDG.E.128 R4, desc[UR16][R4.64] ;  /* 0x0000001004047981 */ /* 0x000f64000c1e1d00 */
.L_x_3048:
[----:B------:R-:W-:Y:S05]  /*0580*/  BSYNC.RECONVERGENT B1 ;  /* 0x0000000000017941 */ /* 0x000fea0003800200 */
.L_x_3046:
        /* <DEDUP_REMOVED lines=39> */
.L_x_3050:
[----:B------:R-:W5:Y:S02]  /*0800*/  LDG.E.128 R52, desc[UR16][R52.64] ;  /* 0x0000001034347981 */ /* 0x000f64000c1e1d00 */
.L_x_3051:
[----:B------:R-:W-:Y:S05]  /*0810*/  BSYNC.RECONVERGENT B1 ;  /* 0x0000000000017941 */ /* 0x000fea0003800200 */
.L_x_3049:
[----:B------:R-:W0:Y:S01]  /*0820*/  LDC R9, c[0x0][0x384] ;  /* 0x0000e100ff097b82 */ /* 0x000e220000000800 */
[C---:B-----5:R-:W-:Y:S01]  /*0830*/  PRMT R57, R53.reuse, 0x7632, R57 ;  /* 0x0000763235397816 */ /* 0x060fe20000000039 */
[----:B------:R-:W-:Y:S01]  /*0840*/  IMAD.U32 R56, R53, 0x10000, RZ ;  /* 0x0001000035387824 */ /* 0x000fe200078e00ff */
[C---:B------:R-:W-:Y:S01]  /*0850*/  PRMT R59, R52.reuse, 0x7632, R59 ;  /* 0x00007632343b7816 */ /* 0x040fe2000000003b */
[----:B------:R-:W-:Y:S01]  /*0860*/  IMAD.U32 R58, R52, 0x10000, RZ ;  /* 0x00010000343a7824 */ /* 0x000fe200078e00ff */
[----:B------:R-:W-:Y:S01]  /*0870*/  PRMT R0, R54, 0x7632, R0 ;  /* 0x0000763236007816 */ /* 0x000fe20000000000 */
[C---:B------:R-:W-:Y:S01]  /*0880*/  IMAD.U32 R52, R55.reuse, 0x10000, RZ ;  /* 0x0001000037347824 */ /* 0x040fe200078e00ff */
        /* <DEDUP_REMOVED lines=25> */
.L_x_3053:
        /* <DEDUP_REMOVED lines=28> */
.L_x_3054:
[----:B------:R-:W-:Y:S05]  /*0be0*/  BSYNC.RECONVERGENT B1 ;  /* 0x0000000000017941 */ /* 0x000fea0003800200 */
.L_x_3052:
        /* <DEDUP_REMOVED lines=11> */
.L_x_3056:
        /* <DEDUP_REMOVED lines=28> */
.L_x_3057:
[----:B------:R-:W-:Y:S05]  /*0e60*/  BSYNC.RECONVERGENT B1 ;  /* 0x0000000000017941 */ /* 0x000fea0003800200 */
.L_x_3055:
[----:B------:R-:W-:Y:S01]  /*0e70*/  IMAD.U32 R10, R4, 0x10000, RZ ;  /* 0x00010000040a7824 */ /* 0x000fe200078e00ff */
[C---:B-----5:R-:W-:Y:S01]  /*0e80*/  PRMT R49, R45.reuse, 0x7632, R49 ;  /* 0x000076322d317816 */ /* 0x060fe20000000031 */
[----:B------:R-:W-:Y:S01]  /*0e90*/  IMAD.U32 R48, R45, 0x10000, RZ ;  /* 0x000100002d307824 */ /* 0x000fe200078e00ff */
[C---:B------:R-:W-:Y:S01]  /*0ea0*/  PRMT R51, R44.reuse, 0x7632, R51 ;  /* 0x000076322c337816 */ /* 0x040fe20000000033 */
[----:B------:R-:W-:Y:S01]  /*0eb0*/  IMAD.U32 R50, R44, 0x10000, RZ ;  /* 0x000100002c327824 */ /* 0x000fe200078e00ff */
[----:B------:R-:W-:Y:S01]  /*0ec0*/  PRMT R4, R46, 0x7632, R4 ;  /* 0x000076322e047816 */ /* 0x000fe20000000004 */
[----:B------:R-:W-:Y:S01]  /*0ed0*/  IMAD.U32 R14, R7, 0x10000, RZ ;  /* 0x00010000070e7824 */ /* 0x000fe200078e00ff */
[C---:B------:R-:W-:Y:S01]  /*0ee0*/  PRMT R45, R47.reuse, 0x7632, R45 ;  /* 0x000076322f2d7816 */ /* 0x040fe2000000002d */
        /* <DEDUP_REMOVED lines=12> */
.L_x_3045:
[----:B------:R-:W-:Y:S05]  /*0fb0*/  BSYNC.RECONVERGENT B0 ;  /* 0x0000000000007941 */ /* 0x000fea0003800200 */
.L_x_3044:
[----:B------:R-:W0:Y:S01]  /*0fc0*/  LDCU.U8 UR15, c[0x0][0x404] ;  /* 0x00008080ff0f77ac */ /* 0x000e220008000000 */
[----:B------:R-:W1:Y:S01]  /*0fd0*/  LDCU UR4, c[0x0][0x388] ;  /* 0x00007100ff0477ac */ /* 0x000e620008000800 */
[----:B0-----:R-:W-:Y:S02]  /*0fe0*/  UISETP.NE.AND UP0, UPT, UR15, URZ, UPT ;  /* 0x000000ff0f00728c */ /* 0x001fe4000bf05270 */
[----:B-1----:R-:W-:-:S07]  /*0ff0*/  UISETP.GE.AND UP1, UPT, UR5, UR4, UPT ;  /* 0x000000040500728c */ /* 0x002fce000bf26270 */
[----:B------:R-:W-:Y:S05]  /*1000*/  BRA.U !UP0, `(.L_x_3058) ;  /* 0x0000000108087547 */ /* 0x000fea000b800000 */
[----:B------:R-:W0:Y:S02]  /*1010*/  LDC.64 R2, c[0x0][0x3e0] ;  /* 0x0000f800ff027b82 */ /* 0x000e240000000a00 */
[----:B0-----:R0:W5:Y:S02]  /*1020*/  LDG.E R43, desc[UR16][R2.64] ;  /* 0x00000010022b7981 */ /* 0x001164000c1e1900 */
.L_x_3058:
[----:B------:R-:W-:Y:S01]  /*1030*/  IMAD.MOV.U32 R42, RZ, RZ, RZ ;  /* 0x000000ffff2a7224 */ /* 0x000fe200078e00ff */
[----:B------:R-:W-:Y:S06]  /*1040*/  BRA.U UP1, `(.L_x_3059) ;  /* 0x00000035013c7547 */ /* 0x000fec000b800000 */
[----:B------:R-:W1:Y:S01]  /*1050*/  LDCU.U8 UR4, c[0x0][0x3c0] ;  /* 0x00007800ff0477ac */ /* 0x000e620008000000 */
[----:B------:R-:W2:Y:S01]  /*1060*/  LDC.64 R60, c[0x0][0x3b0] ;  /* 0x0000ec00ff3c7b82 */ /* 0x000ea20000000a00 */
[----:B0-----:R-:W-:Y:S01]  /*1070*/  FADD R3, R40, 1 ;  /* 0x3f80000028037421 */ /* 0x001fe20000000000 */
[----:B------:R-:W-:Y:S01]  /*1080*/  FADD R0, R41, 1 ;  /* 0x3f80000029007421 */ /* 0x000fe20000000000 */
[----:B------:R-:W0:Y:S01]  /*1090*/  LDCU.64 UR10, c[0x0][0x380] ;  /* 0x00007000ff0a77ac */ /* 0x000e220008000a00 */
[----:B------:R-:W-:Y:S01]  /*10a0*/  LOP3.LUT R21, RZ, R71, RZ, 0x33, !PT ;  /* 0x00000047ff157212 */ /* 0x000fe200078e33ff */
[----:B------:R-:W-:Y:S01]  /*10b0*/  FADD R27, R12, 1 ;  /* 0x3f8000000c1b7421 */ /* 0x000fe20000000000 */
        /* <DEDUP_REMOVED lines=10> */
[C---:B------:R-:W-:Y:S01]  /*1160*/  IADD3 R20, PT, PT, -R64.reuse, UR9, RZ ;  /* 0x0000000940147c10 */ /* 0x040fe2000fffe1ff */
[C---:B------:R-:W-:Y:S01]  /*1170*/  VIADD R19, R64.reuse, 0x1 ;  /* 0x0000000140137836 */ /* 0x040fe20000000000 */
[----:B-1----:R-:W-:Y:S01]  /*1180*/  ISETP.NE.AND P0, PT, RZ, UR4, PT ;  /* 0x00000004ff007c0c */ /* 0x002fe2000bf05270 */
[----:B------:R-:W-:Y:S01]  /*1190*/  VIADD R18, R64, 0x2 ;  /* 0x0000000240127836 */ /* 0x000fe20000000000 */
[----:B0-----:R-:W-:-:S02]  /*11a0*/  UIMAD UR4, UR11, UR10, URZ ;  /* 0x0000000a0b0472a4 */ /* 0x001fc4000f8e02ff */
[----:B------:R-:W-:Y:S01]  /*11b0*/  FSEL R40, R40, R3, !P0 ;  /* 0x0000000328287208 */ /* 0x000fe20004000000 */
[C---:B------:R-:W-:Y:S01]  /*11c0*/  FADD R3, R38.reuse, 1 ;  /* 0x3f80000026037421 */ /* 0x040fe20000000000 */
[----:B------:R-:W-:Y:S01]  /*11d0*/  FSEL R41, R41, R0, !P0 ;  /* 0x0000000029297208 */ /* 0x000fe20004000000 */
[----:B------:R-:W-:Y:S01]  /*11e0*/  FADD R0, R37, 1 ;  /* 0x3f80000025007421 */ /* 0x000fe20000000000 */
[----:B------:R-:W-:Y:S01]  /*11f0*/  VIADD R21, R21, UR11 ;  /* 0x0000000b15157c36 */ /* 0x000fe20008000000 */
[----:B------:R-:W-:Y:S01]  /*1200*/  USHF.L.U32 UR4, UR4, 0x2, URZ ;  /* 0x0000000204047899 */ /* 0x000fe200080006ff */
[----:B------:R-:W-:Y:S01]  /*1210*/  FSEL R38, R38, R3, !P0 ;  /* 0x0000000326267208 */ /* 0x000fe20004000000 */
[----:B------:R-:W-:Y:S01]  /*1220*/  FADD R3, R30, 1 ;  /* 0x3f8000001e037421 */ /* 0x000fe20000000000 */
[----:B------:R-:W-:Y:S01]  /*1230*/  FSEL R37, R37, R0, !P0 ;  /* 0x0000000025257208 */ /* 0x000fe20004000000 */
[----:B------:R-:W-:Y:S01]  /*1240*/  VIADD R17, R64, 0x3 ;  /* 0x0000000340117836 */ /* 0x000fe20000000000 */
[----:B------:R-:W-:Y:S01]  /*1250*/  LEA.HI R0, R72, UR5, RZ, 0x1b ;  /* 0x0000000548007c11 */ /* 0x000fe2000f8fd8ff */
[----:B------:R-:W-:Y:S01]  /*1260*/  IMAD.U32 R63, RZ, RZ, UR4 ;  /* 0x00000004ff3f7e24 */ /* 0x000fe2000f8e00ff */
[----:B------:R-:W-:Y:S01]  /*1270*/  FSEL R30, R30, R3, !P0 ;  /* 0x000000031e1e7208 */ /* 0x000fe20004000000 */
[----:B------:R-:W-:Y:S01]  /*1280*/  VIADD R16, R64, 0x4 ;  /* 0x0000000440107836 */ /* 0x000fe20000000000 */
[----:B------:R-:W-:Y:S01]  /*1290*/  FSEL R27, R12, R27, !P0 ;  /* 0x0000001b0c1b7208 */ /* 0x000fe20004000000 */
[----:B------:R-:W-:Y:S01]  /*12a0*/  IMAD R3, R0, UR11, RZ ;  /* 0x0000000b00037c24 */ /* 0x000fe2000f8e02ff */
[----:B------:R-:W-:Y:S01]  /*12b0*/  FSEL R26, R9, R26, !P0 ;  /* 0x0000001a091a7208 */ /* 0x000fe20004000000 */
[----:B------:R-:W-:Y:S01]  /*12c0*/  VIADD R15, R64, 0x5 ;  /* 0x00000005400f7836 */ /* 0x000fe20000000000 */
[----:B------:R-:W-:Y:S01]  /*12d0*/  LEA.HI R9, R21, 0x1, RZ, 0x1b ;  /* 0x0000000115097811 */ /* 0x000fe200078fd8ff */
[----:B--2---:R-:W-:Y:S01]  /*12e0*/  IMAD.WIDE.U32 R60, R3, 0x4, R60 ;  /* 0x00000004033c7825 */ /* 0x004fe200078e003c */
[----:B------:R-:W-:Y:S01]  /*12f0*/  FSEL R29, R10, R29, !P0 ;  /* 0x0000001d0a1d7208 */ /* 0x000fe20004000000 */
[----:B------:R-:W-:Y:S01]  /*1300*/  UIMAD.WIDE UR12, UR10, 0x4, UR6 ;  /* 0x000000040a0c78a5 */ /* 0x000fe2000f8e0206 */
[----:B------:R-:W-:Y:S01]  /*1310*/  FSEL R24, R11, R24, !P0 ;  /* 0x000000180b187208 */ /* 0x000fe20004000000 */
[----:B------:R-:W-:Y:S01]  /*1320*/  IMAD.U32 R3, RZ, RZ, UR11 ;  /* 0x0000000bff037e24 */ /* 0x000fe2000f8e00ff */
[----:B------:R-:W-:Y:S01]  /*1330*/  FSEL R39, R39, R2, !P0 ;  /* 0x0000000227277208 */ /* 0x000fe20004000000 */
[----:B------:R-:W-:Y:S01]  /*1340*/  IMAD.MOV.U32 R42, RZ, RZ, RZ ;  /* 0x000000ffff2a7224 */ /* 0x000fe200078e00ff */
[----:B------:R-:W-:Y:S01]  /*1350*/  FSEL R36, R36, R5, !P0 ;  /* 0x0000000524247208 */ /* 0x000fe20004000000 */
[----:B------:R-:W-:Y:S01]  /*1360*/  IMAD R12, R3, 0x100, R64 ;  /* 0x00000100030c7824 */ /* 0x000fe200078e0240 */
[----:B------:R-:W-:Y:S01]  /*1370*/  FSEL R31, R31, R4, !P0 ;  /* 0x000000041f1f7208 */ /* 0x000fe20004000000 */
[----:B------:R-:W-:Y:S01]  /*1380*/  IMAD.WIDE.U32 R62, R63, 0x4, R60 ;  /* 0x000000043f3e7825 */ /* 0x000fe200078e003c */
[----:B------:R-:W-:Y:S01]  /*1390*/  FSEL R28, R7, R28, !P0 ;  /* 0x0000001c071c7208 */ /* 0x000fe20004000000 */
[----:B------:R-:W-:Y:S01]  /*13a0*/  UMOV UR4, URZ ;  /* 0x000000ff00047c82 */ /* 0x000fe20008000000 */
[----:B------:R-:W-:Y:S01]  /*13b0*/  FSEL R25, R6, R25, !P0 ;  /* 0x0000001906197208 */ /* 0x000fe20004000000 */
[----:B------:R-:W-:Y:S01]  /*13c0*/  VIADD R7, R12, 0x1 ;  /* 0x000000010c077836 */ /* 0x000fe20000000000 */
[----:B------:R-:W-:Y:S01]  /*13d0*/  FSEL R23, R14, R23, !P0 ;  /* 0x000000170e177208 */ /* 0x000fe20004000000 */
[C---:B------:R-:W-:Y:S01]  /*13e0*/  VIADD R14, R64.reuse, 0x6 ;  /* 0x00000006400e7836 */ /* 0x040fe20000000000 */
[----:B------:R-:W-:Y:S01]  /*13f0*/  FSEL R22, R13, R22, !P0 ;  /* 0x000000160d167208 */ /* 0x000fe20004000000 */
[----:B------:R-:W-:Y:S01]  /*1400*/  VIADD R13, R64, 0x7 ;  /* 0x00000007400d7836 */ /* 0x000fe20000000000 */
[C---:B------:R-:W-:Y:S01]  /*1410*/  LOP3.LUT R11, R9.reuse, 0xf, RZ, 0xc0, !PT ;  /* 0x0000000f090b7812 */ /* 0x040fe200078ec0ff */
[C---:B------:R-:W-:Y:S01]  /*1420*/  VIADD R6, R12.reuse, 0x2 ;  /* 0x000000020c067836 */ /* 0x040fe20000000000 */
[C---:B------:R-:W-:Y:S01]  /*1430*/  LOP3.LUT R10, R9.reuse, 0x7, RZ, 0xc0, !PT ;  /* 0x00000007090a7812 */ /* 0x040fe200078ec0ff */
[C---:B------:R-:W-:Y:S01]  /*1440*/  VIADD R5, R12.reuse, 0x3 ;  /* 0x000000030c057836 */ /* 0x040fe20000000000 */
[----:B------:R-:W-:Y:S01]  /*1450*/  LOP3.LUT R9, R9, 0x3, RZ, 0xc0, !PT ;  /* 0x0000000309097812 */ /* 0x000fe200078ec0ff */
[C---:B------:R-:W-:Y:S01]  /*1460*/  VIADD R4, R12.reuse, 0x4 ;  /* 0x000000040c047836 */ /* 0x040fe20000000000 */
[C---:B------:R-:W-:Y:S01]  /*1470*/  IADD3 R8, PT, PT, -R12.reuse, UR9, RZ ;  /* 0x000000090c087c10 */ /* 0x040fe2000fffe1ff */
[----:B------:R-:W-:-:S02]  /*1480*/  VIADD R3, R12, 0x5 ;  /* 0x000000050c037836 */ /* 0x000fc40000000000 */
[C---:B------:R-:W-:Y:S02]  /*1490*/  VIADD R2, R12.reuse, 0x6 ;  /* 0x000000060c027836 */ /* 0x040fe40000000000 */
[----:B------:R-:W-:-:S07]  /*14a0*/  VIADD R0, R12, 0x7 ;  /* 0x000000070c007836 */ /* 0x000fce0000000000 */
.L_x_3109:
[----:B0-----:R-:W0:Y:S01]  /*14b0*/  LDCU.64 UR18, c[0x0][0x388] ;  /* 0x00007100ff1277ac */ /* 0x001e220008000a00 */
[----:B---3--:R-:W-:Y:S01]  /*14c0*/  LEA.HI R89, R72, UR5, RZ, 0x1b ;  /* 0x0000000548597c11 */ /* 0x008fe2000f8fd8ff */
[----:B------:R-:W-:Y:S01]  /*14d0*/  BSSY.RECONVERGENT B0, `(.L_x_3060) ;  /* 0x0000069000007945 */ /* 0x000fe20003800200 */
[----:B0-----:R-:W-:-:S04]  /*14e0*/  ISETP.GE.AND P0, PT, R64, UR19, PT ;  /* 0x0000001340007c0c */ /* 0x001fc8000bf06270 */
[----:B------:R-:W-:-:S13]  /*14f0*/  ISETP.LT.AND P0, PT, R89, UR18, !P0 ;  /* 0x0000001259007c0c */ /* 0x000fda000c701270 */
[----:B-12---:R-:W-:Y:S05]  /*1500*/  @!P0 BRA `(.L_x_3061) ;  /* 0x0000000400948947 */ /* 0x006fea0003800000 */
        /* <DEDUP_REMOVED lines=9> */
.L_x_3063:
        /* <DEDUP_REMOVED lines=28> */
.L_x_3064:
[----:B------:R-:W-:Y:S05]  /*1760*/  BSYNC.RECONVERGENT B1 ;  /* 0x0000000000017941 */ /* 0x000fea0003800200 */
.L_x_3062:
        /* <DEDUP_REMOVED lines=22> */
.L_x_3066:
        /* <DEDUP_REMOVED lines=28> */
.L_x_3067:
[----:B------:R-:W-:Y:S05]  /*1a90*/  BSYNC.RECONVERGENT B1 ;  /* 0x0000000000017941 */ /* 0x000fea0003800200 */
.L_x_3065:
        /* <DEDUP_REMOVED lines=12> */
.L_x_3061:
[----:B------:R-:W-:Y:S05]  /*1b60*/  BSYNC.RECONVERGENT B0 ;  /* 0x0000000000007941 */ /* 0x000fea0003800200 */
.L_x_3060:
[----:B------:R-:W0:Y:S01]  /*1b70*/  LDCU UR20, c[0x0][0x384] ;  /* 0x00007080ff1477ac */ /* 0x000e220008000800 */
[----:B------:R-:W-:Y:S01]  /*1b80*/  BSSY.RECONVERGENT B0, `(.L_x_3068) ;  /* 0x0000015000007945 */ /* 0x000fe20003800200 */
[----:B------:R-:W-:Y:S01]  /*1b90*/  IMAD.MOV.U32 R32, RZ, RZ, RZ ;  /* 0x000000ffff207224 */ /* 0x000fe200078e00ff */
[----:B0-----:R-:W-:Y:S02]  /*1ba0*/  UISETP.NE.AND UP0, UPT, UR20, 0x1, UPT ;  /* 0x000000011400788c */ /* 0x001fe4000bf05270 */
[----:B------:R-:W-:Y:S09]  /*1bb0*/  @!P0 BRA `(.L_x_3069) ;  /* 0x0000000000448947 */ /* 0x000ff20003800000 */
        /* <DEDUP_REMOVED lines=17> */
.L_x_3069:
[----:B------:R-:W-:Y:S05]  /*1cd0*/  BSYNC.RECONVERGENT B0 ;  /* 0x0000000000007941 */ /* 0x000fea0003800200 */
.L_x_3068:
        /* <DEDUP_REMOVED lines=12> */
.L_x_3070:
[----:B------:R-:W0:Y:S01]  /*1da0*/  SHFL.DOWN PT, R33, R32, 0x10, 0x1f ;  /* 0x0a001f0020217f89 */ /* 0x000e2200000e0000 */
[----:B------:R-:W-:Y:S01]  /*1db0*/  ULOP3.LUT UP1, URZ, UR4, 0x1, URZ, 0xc0, !UPT ;  /* 0x0000000104ff7892 */ /* 0x000fe2000f82c0ff */
[----:B------:R-:W-:-:S03]  /*1dc0*/  ISETP.NE.AND P0, PT, R71, RZ, PT ;  /* 0x000000ff4700720c */ /* 0x000fc60003f05270 */
[----:B------:R-:W-:Y:S02]  /*1dd0*/  USEL UR10, UR7, UR13, !UP1 ;  /* 0x0000000d070a7287 */ /* 0x000fe4000c800000 */
[----:B------:R-:W-:Y:S01]  /*1de0*/  PLOP3.LUT P1, PT, PT, PT, UP1, 0x80, 0x8 ;  /* 0x000000000008781c */ /* 0x000fe20003f2f018 */
[----:B------:R-:W-:Y:S02]  /*1df0*/  USEL UR9, UR6, UR12, !UP1 ;  /* 0x0000000c06097287 */ /* 0x000fe4000c800000 */
[----:B------:R-:W-:Y:S02]  /*1e00*/  ULOP3.LUT UP1, UR11, UR4, 0x2, URZ, 0xc0, !UPT ;  /* 0x00000002040b7892 */ /* 0x000fe4000f82c0ff */
[----:B------:R-:W-:Y:S01]  /*1e10*/  UIADD3 UR4, UPT, UPT, UR4, 0x1, URZ ;  /* 0x0000000104047890 */ /* 0x000fe2000fffe0ff */
[----:B0-----:R-:W-:Y:S01]  /*1e20*/  FADD R33, R33, R32 ;  /* 0x0000002021217221 */ /* 0x001fe20000000000 */
[----:B------:R-:W-:-:S04]  /*1e30*/  SEL R32, R60, R62, !P1 ;  /* 0x0000003e3c207207 */ /* 0x000fc80004800000 */
[----:B------:R-:W0:Y:S02]  /*1e40*/  SHFL.DOWN PT, R34, R33, 0x8, 0x1f ;  /* 0x09001f0021227f89 */ /* 0x000e2400000e0000 */
[----:B0-----:R-:W-:Y:S01]  /*1e50*/  FADD R34, R33, R34 ;  /* 0x0000002221227221 */ /* 0x001fe20000000000 */
[----:B------:R-:W-:Y:S02]  /*1e60*/  SEL R33, R61, R63, !P1 ;  /* 0x0000003f3d217207 */ /* 0x000fe40004800000 */
[----:B------:R-:W-:Y:S02]  /*1e70*/  ISETP.NE.AND P1, PT, R72, RZ, PT ;  /* 0x000000ff4800720c */ /* 0x000fe40003f25270 */
[----:B------:R-:W0:Y:S02]  /*1e80*/  SHFL.DOWN PT, R35, R34, 0x4, 0x1f ;  /* 0x08801f0022237f89 */ /* 0x000e2400000e0000 */
[----:B0-----:R-:W-:Y:S01]  /*1e90*/  FADD R35, R34, R35 ;  /* 0x0000002322237221 */ /* 0x001fe20000000000 */
[----:B------:R-:W-:-:S04]  /*1ea0*/  IMAD.U32 R34, RZ, RZ, UR9 ;  /* 0x00000009ff227e24 */ /* 0x000fc8000f8e00ff */
[----:B------:R-:W0:Y:S02]  /*1eb0*/  SHFL.DOWN PT, R66, R35, 0x2, 0x1f ;  /* 0x08401f0023427f89 */ /* 0x000e2400000e0000 */
[----:B0-----:R-:W-:Y:S01]  /*1ec0*/  FADD R66, R35, R66 ;  /* 0x0000004223427221 */ /* 0x001fe20000000000 */
[----:B------:R-:W-:Y:S01]  /*1ed0*/  IMAD.U32 R35, RZ, RZ, UR10 ;  /* 0x0000000aff237e24 */ /* 0x000fe2000f8e00ff */
[----:B------:R-:W-:-:S03]  /*1ee0*/  USEL UR10, UR20, URZ, !UP1 ;  /* 0x000000ff140a7287 */ /* 0x000fc6000c800000 */
[----:B------:R-:W0:Y:S02]  /*1ef0*/  SHFL.DOWN PT, R67, R66, 0x1, 0x1f ;  /* 0x08201f0042437f89 */ /* 0x000e2400000e0000 */
[----:B0-----:R-:W-:Y:S01]  /*1f00*/  FADD R69, R66, R67 ;  /* 0x0000004342457221 */ /* 0x001fe20000000000 */
[----:B------:R-:W-:-:S04]  /*1f10*/  IMAD.U32 R67, RZ, RZ, UR8 ;  /* 0x00000008ff437e24 */ /* 0x000fc8000f8e00ff */
[----:B------:R-:W-:-:S05]  /*1f20*/  @!P0 IMAD.WIDE.U32 R66, R67, 0x4, R32 ;  /* 0x0000000443428825 */ /* 0x000fca00078e0020 */
[----:B------:R0:W-:Y:S01]  /*1f30*/  @!P0 STG.E desc[UR16][R66.64], R69 ;  /* 0x0000004542008986 */ /* 0x0001e2000c101910 */
[----:B------:R-:W-:Y:S05]  /*1f40*/  @P1 BRA `(.L_x_3072) ;  /* 0x0000000000341947 */ /* 0x000fea0003800000 */
[----:B------:R-:W-:-:S06]  /*1f50*/  UIADD3 UR9, UPT, UPT, -UR11, 0x1, URZ ;  /* 0x000000010b097890 */ /* 0x000fcc000fffe1ff */
[----:B0-----:R-:W-:Y:S01]  /*1f60*/  IMAD.U32 R67, RZ, RZ, UR9 ;  /* 0x00000009ff437e24 */ /* 0x001fe2000f8e00ff */
[----:B------:R-:W-:Y:S06]  /*1f70*/  MEMBAR.ALL.GPU ;  /* 0x0000000000007992 */ /* 0x000fec000000a000 */
[----:B------:R-:W-:-:S00]  /*1f80*/  ERRBAR ;  /* 0x00000000000079ab */ /* 0x000fc00000000000 */
[----:B------:R-:W-:Y:S06]  /*1f90*/  CGAERRBAR ;  /* 0x00000000000075ab */ /* 0x000fec0000000000 */
[----:B------:R1:W-:Y:S01]  /*1fa0*/  REDG.E.ADD.S32.STRONG.GPU desc[UR16][R34.64], R67 ;  /* 0x000000432200798e */ /* 0x0003e2000c12e310 */
[----:B------:R-:W-:-:S09]  /*1fb0*/  UISETP.NE.AND UP1, UPT, UR10, -0x1, UPT ;  /* 0xffffffff0a00788c */ /* 0x000fd2000bf25270 */
[----:B------:R-:W-:Y:S05]  /*1fc0*/  BRA.U !UP1, `(.L_x_3072) ;  /* 0x0000000109147547 */ /* 0x000fea000b800000 */
.L_x_3073:
[----:B------:R-:W2:Y:S04]  /*1fd0*/  LDG.E.STRONG.GPU R66, desc[UR16][R34.64] ;  /* 0x0000001022427981 */ /* 0x000ea8000c1ef900 */
[----:B--2---:R-:W-:Y:S01]  /*1fe0*/  CCTL.IVALL ;  /* 0x00000000ff00798f */ /* 0x004fe20002000000 */
[----:B------:R-:W-:Y:S05]  /*1ff0*/  YIELD ;  /* 0x0000000000007946 */ /* 0x000fea0003800000 */
[----:B------:R-:W-:-:S13]  /*2000*/  ISETP.NE.AND P0, PT, R66, UR10, PT ;  /* 0x0000000a42007c0c */ /* 0x000fda000bf05270 */
[----:B------:R-:W-:Y:S05]  /*2010*/  @P0 BRA `(.L_x_3073) ;  /* 0xfffffffc00ec0947 */ /* 0x000fea000383ffff */
.L_x_3072:
[----:B------:R-:W-:Y:S01]  /*2020*/  ISETP.GE.AND P0, PT, R71, UR20, PT ;  /* 0x0000001447007c0c */ /* 0x000fe2000bf06270 */
[----:B------:R-:W-:Y:S05]  /*2030*/  WARPSYNC.ALL ;  /* 0x0000000000007948 */ /* 0x000fea0003800000 */
[----:B------:R-:W-:Y:S01]  /*2040*/  BAR.SYNC.DEFER_BLOCKING 0x0 ;  /* 0x0000000000007b1d */ /* 0x000fe20000010000 */
[----:B0-----:R-:W-:-:S05]  /*2050*/  IMAD.MOV.U32 R66, RZ, RZ, RZ ;  /* 0x000000ffff427224 */ /* 0x001fca00078e00ff */
        /* <DEDUP_REMOVED lines=8> */
[----:B------:R-:W-:Y:S01]  /*20e0*/  IMAD.MOV.U32 R67, RZ, RZ, R71 ;  /* 0x000000ffff437224 */ /* 0x000fe200078e0047 */
[----:B------:R-:W-:Y:S02]  /*20f0*/  LOP3.LUT R71, R72, 0x1f, RZ, 0xc0, !PT ;  /* 0x0000001f48477812 */ /* 0x000fe400078ec0ff */
[----:B------:R-:W-:-:S03]  /*2100*/  LEA.HI R66, R21, 0x1, RZ, 0x1b ;  /* 0x0000000115427811 */ /* 0x000fc600078fd8ff */
[----:B------:R-:W-:-:S03]  /*2110*/  IMAD.WIDE.U32 R34, R71, 0x4, R32 ;  /* 0x0000000447227825 */ /* 0x000fc600078e0020 */
[----:B------:R-:W-:Y:S02]  /*2120*/  IADD3 R90, P0, PT, R34, 0x400, RZ ;  /* 0x00000400225a7810 */ /* 0x000fe40007f1e0ff */
[----:B------:R-:W-:Y:S01]  /*2130*/  LOP3.LUT R34, R66, 0xffffff0, RZ, 0xc0, !PT ;  /* 0x0ffffff042227812 */ /* 0x000fe200078ec0ff */
[----:B------:R-:W-:Y:S02]  /*2140*/  IMAD.MOV.U32 R66, RZ, RZ, RZ ;  /* 0x000000ffff427224 */ /* 0x000fe400078e00ff */
[----:B------:R-:W-:Y:S02]  /*2150*/  IMAD.X R35, RZ, RZ, R35, P0 ;  /* 0x000000ffff237224 */ /* 0x000fe400000e0623 */
[----:B------:R-:W-:-:S07]  /*2160*/  IMAD.MOV R68, RZ, RZ, -R34 ;  /* 0x000000ffff447224 */ /* 0x000fce00078e0a22 */
.L_x_3078:
[----:B------:R-:W-:-:S05]  /*2170*/  IMAD.MOV.U32 R34, RZ, RZ, R90 ;  /* 0x000000ffff227224 */ /* 0x000fca00078e005a */
        /* <DEDUP_REMOVED lines=18> */
[----:B------:R-:W-:Y:S01]  /*22a0*/  ISETP.NE.AND P0, PT, R68, RZ, PT ;  /* 0x000000ff4400720c */ /* 0x000fe20003f05270 */
[----:B--2---:R-:W-:-:S04]  /*22b0*/  FADD R69, R69, R66 ;  /* 0x0000004245457221 */ /* 0x004fc80000000000 */
[----:B---3--:R-:W-:Y:S01]  /*22c0*/  FADD R69, R69, R90 ;  /* 0x0000005a45457221 */ /* 0x008fe20000000000 */
[----:B------:R-:W-:-:S03]  /*22d0*/  IADD3 R90, P2, PT, R34, 0x800, RZ ;  /* 0x00000800225a7810 */ /* 0x000fc60007f5e0ff */
[----:B----4-:R-:W-:Y:S02]  /*22e0*/  FADD R69, R69, R92 ;  /* 0x0000005c45457221 */ /* 0x010fe40000000000 */
[----:B0-----:R-:W-:Y:S02]  /*22f0*/  IMAD.X R35, RZ, RZ, R35, P2 ;  /* 0x000000ffff237224 */ /* 0x001fe400010e0623 */
        /* <DEDUP_REMOVED lines=14> */
.L_x_3077:
[----:B------:R-:W-:Y:S05]  /*23e0*/  BSYNC.RECONVERGENT B1 ;  /* 0x0000000000017941 */ /* 0x000fea0003800200 */
.L_x_3076:
        /* <DEDUP_REMOVED lines=24> */
.L_x_3080:
[----:B------:R-:W-:Y:S05]  /*2570*/  BSYNC.RECONVERGENT B1 ;  /* 0x0000000000017941 */ /* 0x000fea0003800200 */
.L_x_3079:
        /* <DEDUP_REMOVED lines=16> */
.L_x_3082:
[----:B------:R-:W-:Y:S05]  /*2680*/  BSYNC.RECONVERGENT B1 ;  /* 0x0000000000017941 */ /* 0x000fea0003800200 */
.L_x_3081:
        /* <DEDUP_REMOVED lines=11> */
.L_x_3075:
[----:B------:R-:W-:Y:S05]  /*2740*/  BSYNC.RECONVERGENT B0 ;  /* 0x0000000000007941 */ /* 0x000fea0003800200 */
.L_x_3074:
[----:B------:R-:W0:Y:S01]  /*2750*/  SHFL.BFLY PT, R33, R66, 0x1, 0x1f ;  /* 0x0c201f0042217f89 */ /* 0x000e2200000e0000 */
[----:B------:R-:W-:Y:S01]  /*2760*/  ULOP3.LUT UR4, UR4, 0x3, URZ, 0xc0, !UPT ;  /* 0x0000000304047892 */ /* 0x000fe2000f8ec0ff */
[----:B0-----:R-:W-:-:S05]  /*2770*/  FADD R33, R33, R66 ;  /* 0x0000004221217221 */ /* 0x001fca0000000000 */
[----:B------:R-:W0:Y:S02]  /*2780*/  SHFL.BFLY PT, R32, R33, 0x2, 0x1f ;  /* 0x0c401f0021207f89 */ /* 0x000e2400000e0000 */
[----:B0-----:R-:W-:-:S05]  /*2790*/  FADD R32, R33, R32 ;  /* 0x0000002021207221 */ /* 0x001fca0000000000 */
[----:B-1----:R-:W0:Y:S02]  /*27a0*/  SHFL.BFLY PT, R35, R32, 0x4, 0x1f ;  /* 0x0c801f0020237f89 */ /* 0x002e2400000e0000 */
[----:B0-----:R-:W-:-:S05]  /*27b0*/  FADD R35, R32, R35 ;  /* 0x0000002320237221 */ /* 0x001fca0000000000 */
[----:B------:R-:W0:Y:S02]  /*27c0*/  SHFL.BFLY PT, R34, R35, 0x8, 0x1f ;  /* 0x0d001f0023227f89 */ /* 0x000e2400000e0000 */
[----:B0-----:R-:W-:-:S05]  /*27d0*/  FADD R34, R35, R34 ;  /* 0x0000002223227221 */ /* 0x001fca0000000000 */
[----:B------:R-:W0:Y:S02]  /*27e0*/  SHFL.BFLY PT, R67, R34, 0x10, 0x1f ;  /* 0x0e001f0022437f89 */ /* 0x000e2400000e0000 */
[----:B0-----:R-:W-:-:S07]  /*27f0*/  FADD R68, R34, R67 ;  /* 0x0000004322447221 */ /* 0x001fce0000000000 */
.L_x_3071:
[----:B------:R-:W-:Y:S01]  /*2800*/  ISETP.GE.AND P0, PT, R64, UR19, PT ;  /* 0x0000001340007c0c */ /* 0x000fe2000bf06270 */
[----:B------:R-:W-:Y:S01]  /*2810*/  BSSY.RECONVERGENT B0, `(.L_x_3083) ;  /* 0x0000035000007945 */ /* 0x000fe20003800200 */
[----:B------:R-:W-:Y:S01]  /*2820*/  FMUL R91, R68, R65 ;  /* 0x00000041445b7220 */ /* 0x000fe20000400000 */
[----:B------:R-:W-:Y:S01]  /*2830*/  IMAD.MOV.U32 R32, RZ, RZ, RZ ;  /* 0x000000ffff207224 */ /* 0x000fe200078e00ff */
[----:B------:R-:W-:-:S13]  /*2840*/  ISETP.GE.OR P0, PT, R89, UR18, P0 ;  /* 0x0000001259007c0c */ /* 0x000fda0008706670 */
[----:B------:R-:W-:Y:S05]  /*2850*/  @P0 BRA `(.L_x_3084) ;  /* 0x0000000000c00947 */ /* 0x000fea0003800000 */
[----:B------:R-:W-:Y:S01]  /*2860*/  ISETP.GE.AND P0, PT, R19, UR19, PT ;  /* 0x0000001313007c0c */ /* 0x000fe2000bf06270 */
[--C-:B------:R-:W-:Y:S01]  /*2870*/  FADD R32, R74, -R91.reuse ;  /* 0x8000005b4a207221 */ /* 0x100fe20000000000 */
[----:B------:R-:W-:Y:S01]  /*2880*/  ISETP.GE.AND P2, PT, R18, UR19, PT ;  /* 0x0000001312007c0c */ /* 0x000fe2000bf46270 */
[--C-:B------:R-:W-:Y:S01]  /*2890*/  FADD R33, R80, -R91.reuse ;  /* 0x8000005b50217221 */ /* 0x100fe20000000000 */
[----:B------:R-:W-:Y:S01]  /*28a0*/  ISETP.GE.AND P1, PT, R17, UR19, PT ;  /* 0x0000001311007c0c */ /* 0x000fe2000bf26270 */
[----:B------:R-:W-:Y:S01]  /*28b0*/  FFMA R32, R32, R32, RZ ;  /* 0x0000002020207223 */ /* 0x000fe200000000ff */
[----:B------:R-:W-:-:S07]  /*28c0*/  FADD R35, R83, -R91 ;  /* 0x8000005b53237221 */ /* 0x000fce0000000000 */
[----:B------:R-:W-:Y:S01]  /*28d0*/  @!P0 FFMA R32, R33, R33, R32 ;  /* 0x0000002121208223 */ /* 0x000fe20000000020 */
[----:B------:R-:W-:Y:S01]  /*28e0*/  FADD R33, R76, -R91 ;  /* 0x8000005b4c217221 */ /* 0x000fe20000000000 */
[----:B------:R-:W-:-:S03]  /*28f0*/  ISETP.GE.AND P0, PT, R16, UR19, PT ;  /* 0x0000001310007c0c */ /* 0x000fc6000bf06270 */
        /* <DEDUP_REMOVED lines=10> */
[----:B------:R-:W-:-:S04]  /*29a0*/  FADD R33, R79, -R91 ;  /* 0x8000005b4f217221 */ /* 0x000fc80000000000 */
[----:B------:R-:W-:Y:S01]  /*29b0*/  @!P1 FFMA R32, R33, R33, R32 ;  /* 0x0000002121209223 */ /* 0x000fe20000000020 */
[----:B------:R-:W-:-:S04]  /*29c0*/  ISETP.GE.AND P1, PT, R12, UR19, PT ;  /* 0x000000130c007c0c */ /* 0x000fc8000bf26270 */
[----:B------:R-:W-:-:S09]  /*29d0*/  @!P0 FFMA R32, R35, R35, R32 ;  /* 0x0000002323208223 */ /* 0x000fd20000000020 */
[----:B------:R-:W-:Y:S05]  /*29e0*/  @P1 BRA `(.L_x_3084) ;  /* 0x00000000005c1947 */ /* 0x000fea0003800000 */
        /* <DEDUP_REMOVED lines=17> */
[----:B------:R-:W-:Y:S01]  /*2b00*/  ISETP.GE.AND P0, PT, R0, UR19, PT ;  /* 0x0000001300007c0c */ /* 0x000fe2000bf06270 */
[----:B------:R-:W-:-:S04]  /*2b10*/  FADD R33, R87, -R91 ;  /* 0x8000005b57217221 */ /* 0x000fc80000000000 */
[----:B------:R-:W-:Y:S01]  /*2b20*/  @!P2 FFMA R32, R33, R33, R32 ;  /* 0x000000212120a223 */ /* 0x000fe20000000020 */
[----:B------:R-:W-:-:S04]  /*2b30*/  FADD R33, R84, -R91 ;  /* 0x8000005b54217221 */ /* 0x000fc80000000000 */
[----:B------:R-:W-:-:S04]  /*2b40*/  @!P1 FFMA R32, R33, R33, R32 ;  /* 0x0000002121209223 */ /* 0x000fc80000000020 */
[----:B------:R-:W-:-:S07]  /*2b50*/  @!P0 FFMA R32, R35, R35, R32 ;  /* 0x0000002323208223 */ /* 0x000fce0000000020 */
.L_x_3084:
[----:B------:R-:W-:Y:S05]  /*2b60*/  BSYNC.RECONVERGENT B0 ;  /* 0x0000000000007941 */ /* 0x000fea0003800200 */
.L_x_3083:
        /* <DEDUP_REMOVED lines=12> */
.L_x_3085:
        /* <DEDUP_REMOVED lines=35> */
.L_x_3088:
[----:B------:R-:W2:Y:S04]  /*2e60*/  LDG.E.STRONG.GPU R66, desc[UR16][R34.64] ;  /* 0x0000001022427981 */ /* 0x000ea8000c1ef900 */
[----:B--2---:R-:W-:Y:S01]  /*2e70*/  CCTL.IVALL ;  /* 0x00000000ff00798f */ /* 0x004fe20002000000 */
[----:B------:R-:W-:Y:S05]  /*2e80*/  YIELD ;  /* 0x0000000000007946 */ /* 0x000fea0003800000 */
[----:B------:R-:W-:-:S13]  /*2e90*/  ISETP.NE.AND P0, PT, R66, UR10, PT ;  /* 0x0000000a42007c0c */ /* 0x000fda000bf05270 */
[----:B------:R-:W-:Y:S05]  /*2ea0*/  @P0 BRA `(.L_x_3088) ;  /* 0xfffffffc00ec0947 */ /* 0x000fea000383ffff */
.L_x_3087:
        /* <DEDUP_REMOVED lines=17> */
.L_x_3093:
        /* <DEDUP_REMOVED lines=37> */
.L_x_3092:
[----:B------:R-:W-:Y:S05]  /*3210*/  BSYNC.RECONVERGENT B1 ;  /* 0x0000000000017941 */ /* 0x000fea0003800200 */
.L_x_3091:
        /* <DEDUP_REMOVED lines=24> */
.L_x_3095:
[----:B------:R-:W-:Y:S05]  /*33a0*/  BSYNC.RECONVERGENT B1 ;  /* 0x0000000000017941 */ /* 0x000fea0003800200 */
.L_x_3094:
        /* <DEDUP_REMOVED lines=16> */
.L_x_3097:
[----:B------:R-:W-:Y:S05]  /*34b0*/  BSYNC.RECONVERGENT B1 ;  /* 0x0000000000017941 */ /* 0x000fea0003800200 */
.L_x_3096:
        /* <DEDUP_REMOVED lines=11> */
.L_x_3090:
[----:B------:R-:W-:Y:S05]  /*3570*/  BSYNC.RECONVERGENT B0 ;  /* 0x0000000000007941 */ /* 0x000fea0003800200 */
.L_x_3089:
        /* <DEDUP_REMOVED lines=11> */
.L_x_3086:
[----:B------:R-:W0:Y:S01]  /*3630*/  LDCU UR9, c[0x0][0x3d8] ;  /* 0x00007b00ff0977ac */ /* 0x000e220008000800 */
[----:B------:R-:W-:Y:S01]  /*3640*/  ISETP.GE.AND P0, PT, R89, UR18, PT ;  /* 0x0000001259007c0c */ /* 0x000fe2000bf06270 */
[----:B------:R-:W-:Y:S03]  /*3650*/  BSSY.RECONVERGENT B0, `(.L_x_3098) ;  /* 0x00000ea000007945 */ /* 0x000fe60003800200 */
[----:B------:R-:W-:Y:S02]  /*3660*/  ISETP.NE.OR P1, PT, R70, RZ, P0 ;  /* 0x000000ff4600720c */ /* 0x000fe40000725670 */
[----:B------:R-:W-:Y:S01]  /*3670*/  ISETP.GE.OR P0, PT, R64, UR19, P0 ;  /* 0x0000001340007c0c */ /* 0x000fe20008706670 */
[----:B0-----:R-:W-:-:S10]  /*3680*/  FFMA R68, R68, R65, UR9 ;  /* 0x0000000944447e23 */ /* 0x001fd40008000041 */
[----:B------:R-:W0:Y:S01]  /*3690*/  @!P1 LDC.64 R34, c[0x0][0x398] ;  /* 0x0000e600ff229b82 */ /* 0x000e220000000a00 */
[----:B------:R-:W-:-:S07]  /*36a0*/  FSETP.GEU.AND P2, PT, |R68|, 1.175494350822287508e-38, PT ;  /* 0x008000004400780b */ /* 0x000fce0003f4e200 */
[----:B------:R-:W1:Y:S06]  /*36b0*/  @!P1 LDC.64 R32, c[0x0][0x3a0] ;  /* 0x0000e800ff209b82 */ /* 0x000e6c0000000a00 */
[----:B------:R-:W-:-:S04]  /*36c0*/  @!P2 FMUL R68, R68, 16777216 ;  /* 0x4b8000004444a820 */ /* 0x000fc80000400000 */
[----:B------:R-:W2:Y:S01]  /*36d0*/  MUFU.RSQ R93, R68 ;  /* 0x00000044005d7308 */ /* 0x000ea20000001400 */
[----:B0-----:R-:W-:-:S05]  /*36e0*/  @!P1 IMAD.WIDE R34, R89, 0x4, R34 ;  /* 0x0000000459229825 */ /* 0x001fca00078e0222 */
[----:B------:R0:W-:Y:S01]  /*36f0*/  @!P1 STG.E desc[UR16][R34.64], R91 ;  /* 0x0000005b22009986 */ /* 0x0001e2000c101910 */
[----:B-1----:R-:W-:-:S04]  /*3700*/  @!P1 IMAD.WIDE R32, R89, 0x4, R32 ;  /* 0x0000000459209825 */ /* 0x002fc800078e0220 */
[----:B--2---:R-:W-:-:S05]  /*3710*/  @!P2 FMUL R93, R93, 4096 ;  /* 0x458000005d5da820 */ /* 0x004fca0000400000 */
[----:B------:R0:W-:Y:S01]  /*3720*/  @!P1 STG.E desc[UR16][R32.64], R93 ;  /* 0x0000005d20009986 */ /* 0x0001e2000c101910 */
[----:B------:R-:W-:Y:S05]  /*3730*/  @P0 BRA `(.L_x_3099) ;  /* 0x0000000c006c0947 */ /* 0x000fea0003800000 */
[----:B------:R-:W1:Y:S01]  /*3740*/  LDCU.64 UR10, c[0x0][0x3f8] ;  /* 0x00007f00ff0a77ac */ /* 0x000e620008000a00 */
[--C-:B0-----:R-:W-:Y:S01]  /*3750*/  FADD R34, R80, -R91.reuse ;  /* 0x8000005b50227221 */ /* 0x101fe20000000000 */
        /* <DEDUP_REMOVED lines=16> */
[----:B-1----:R-:W-:Y:S01]  /*3860*/  ISETP.NE.U32.AND P0, PT, RZ, UR10, PT ;  /* 0x0000000aff007c0c */ /* 0x002fe2000bf05070 */
        /* <DEDUP_REMOVED lines=13> */
[----:B------:R-:W-:Y:S02]  /*3940*/  ISETP.GE.AND P1, PT, R19, UR19, PT ;  /* 0x0000001313007c0c */ /* 0x000fe4000bf26270 */
[----:B------:R-:W-:Y:S02]  /*3950*/  ISETP.GE.AND P2, PT, R18, UR19, PT ;  /* 0x0000001312007c0c */ /* 0x000fe4000bf46270 */
[----:B------:R-:W-:Y:S02]  /*3960*/  ISETP.GE.AND P3, PT, R17, UR19, PT ;  /* 0x0000001311007c0c */ /* 0x000fe4000bf66270 */
[----:B------:R-:W-:Y:S02]  /*3970*/  FMNMX R42, R42, |R95|, !PT ;  /* 0x4000005f2a2a7209 */ /* 0x000fe40007800000 */
[----:B------:R-:W-:-:S05]  /*3980*/  ISETP.GE.AND P4, PT, R16, UR19, PT ;  /* 0x0000001310007c0c */ /* 0x000fca000bf86270 */
[----:B------:R-:W-:Y:S02]  /*3990*/  @!P1 FMNMX R42, R42, |R33|, !PT ;  /* 0x400000212a2a9209 */ /* 0x000fe40007800000 */
[----:B------:R-:W-:Y:S02]  /*39a0*/  ISETP.GE.AND P1, PT, R15, UR19, PT ;  /* 0x000000130f007c0c */ /* 0x000fe4000bf26270 */
[----:B------:R-:W-:Y:S02]  /*39b0*/  @!P2 FMNMX R42, R42, |R97|, !PT ;  /* 0x400000612a2aa209 */ /* 0x000fe40007800000 */
[----:B------:R-:W-:Y:S02]  /*39c0*/  ISETP.GE.AND P2, PT, R14, UR19, PT ;  /* 0x000000130e007c0c */ /* 0x000fe4000bf46270 */
[----:B------:R-:W-:Y:S02]  /*39d0*/  @!P3 FMNMX R42, R42, |R35|, !PT ;  /* 0x400000232a2ab209 */ /* 0x000fe40007800000 */
[----:B------:R-:W-:-:S02]  /*39e0*/  ISETP.GE.AND P3, PT, R13, UR19, PT ;  /* 0x000000130d007c0c */ /* 0x000fc4000bf66270 */
[----:B------:R-:W-:-:S04]  /*39f0*/  @!P4 FMNMX R42, R42, |R99|, !PT ;  /* 0x400000632a2ac209 */ /* 0x000fc80007800000 */
[----:B------:R-:W-:-:S04]  /*3a00*/  @!P1 FMNMX R42, R42, |R32|, !PT ;  /* 0x400000202a2a9209 */ /* 0x000fc80007800000 */
[----:B------:R-:W-:-:S03]  /*3a10*/  @!P2 FMNMX R42, R42, |R101|, !PT ;  /* 0x400000652a2aa209 */ /* 0x000fc60007800000 */
[----:B------:R-:W-:Y:S05]  /*3a20*/  @P3 BRA `(.L_x_3102) ;  /* 0x0000000000643947 */ /* 0x000fea0003800000 */
[----:B------:R-:W-:Y:S01]  /*3a30*/  FMNMX R42, R42, |R34|, !PT ;  /* 0x400000222a2a7209 */ /* 0x000fe20007800000 */
[----:B------:R-:W-:Y:S06]  /*3a40*/  BRA `(.L_x_3102) ;  /* 0x00000000005c7947 */ /* 0x000fec0003800000 */
.L_x_3101:
[----:B------:R-:W-:Y:S02]  /*3a50*/  ISETP.GE.AND P6, PT, R19, UR19, PT ;  /* 0x0000001313007c0c */ /* 0x000fe4000bfc6270 */
[----:B------:R-:W-:Y:S02]  /*3a60*/  ISETP.GE.AND P5, PT, R18, UR19, PT ;  /* 0x0000001312007c0c */ /* 0x000fe4000bfa6270 */
[----:B------:R-:W-:Y:S02]  /*3a70*/  ISETP.GE.AND P4, PT, R17, UR19, PT ;  /* 0x0000001311007c0c */ /* 0x000fe4000bf86270 */
[-C--:B------:R-:W-:Y:S01]  /*3a80*/  FMNMX R42, R42, |R95|.reuse, !PT ;  /* 0x4000005f2a2a7209 */ /* 0x080fe20007800000 */
[----:B-----5:R-:W-:Y:S01]  /*3a90*/  FMUL R95, R43, R95 ;  /* 0x0000005f2b5f7220 */ /* 0x020fe20000400000 */
[----:B------:R-:W-:Y:S02]  /*3aa0*/  ISETP.GE.AND P3, PT, R16, UR19, PT ;  /* 0x0000001310007c0c */ /* 0x000fe4000bf66270 */
[----:B------:R-:W-:-:S02]  /*3ab0*/  ISETP.GE.AND P2, PT, R15, UR19, PT ;  /* 0x000000130f007c0c */ /* 0x000fc4000bf46270 */
        /* <DEDUP_REMOVED lines=16> */
.L_x_3102:
[----:B------:R-:W-:Y:S05]  /*3bc0*/  BSYNC.RECONVERGENT B1 ;  /* 0x0000000000017941 */ /* 0x000fea0003800200 */
.L_x_3100:
        /* <DEDUP_REMOVED lines=33> */
.L_x_3104:
[----:B------:R-:W-:Y:S02]  /*3de0*/  IMAD.MOV.U32 R34, RZ, RZ, R32 ;  /* 0x000000ffff227224 */ /* 0x000fe400078e0020 */
[----:B------:R-:W-:-:S05]  /*3df0*/  IMAD.MOV.U32 R32, RZ, RZ, R95 ;  /* 0x000000ffff207224 */ /* 0x000fca00078e005f */
[----:B------:R0:W-:Y:S02]  /*3e00*/  STG.E.128 desc[UR16][R68.64], R32 ;  /* 0x0000002044007986 */ /* 0x0001e4000c101d10 */
.L_x_3105:
[----:B------:R-:W-:Y:S05]  /*3e10*/  BSYNC.RECONVERGENT B1 ;  /* 0x0000000000017941 */ /* 0x000fea0003800200 */
.L_x_3103:
        /* <DEDUP_REMOVED lines=31> */
[-C--:B------:R-:W-:Y:S01]  /*4010*/  FMNMX R33, R42, |R91|.reuse, !PT ;  /* 0x4000005b2a217209 */ /* 0x080fe20007800000 */
[----:B-----5:R-:W-:Y:S01]  /*4020*/  FMUL R91, R43, R91 ;  /* 0x0000005b2b5b7220 */ /* 0x020fe20000400000 */
[----:B------:R-:W-:Y:S02]  /*4030*/  ISETP.GE.AND P6, PT, R7, UR19, PT ;  /* 0x0000001307007c0c */ /* 0x000fe4000bfc6270 */
[-C--:B------:R-:W-:Y:S02]  /*4040*/  FMNMX R42, |R32|, R33.reuse, !PT ;  /* 0x00000021202a7209 */ /* 0x080fe40007800200 */
[----:B------:R-:W-:Y:S02]  /*4050*/  ISETP.GE.AND P5, PT, R6, UR19, PT ;  /* 0x0000001306007c0c */ /* 0x000fe4000bfa6270 */
[----:B------:R-:W-:Y:S02]  /*4060*/  FSEL R33, R42, R33, !P6 ;  /* 0x000000212a217208 */ /* 0x000fe40007000000 */
[----:B------:R-:W-:-:S02]  /*4070*/  ISETP.GE.AND P4, PT, R5, UR19, PT ;  /* 0x0000001305007c0c */ /* 0x000fc4000bf86270 */
[-C--:B------:R-:W-:Y:S02]  /*4080*/  FMNMX R42, |R34|, R33.reuse, !PT ;  /* 0x00000021222a7209 */ /* 0x080fe40007800200 */
[----:B------:R-:W-:Y:S01]  /*4090*/  ISETP.GE.AND P0, PT, R3, UR19, PT ;  /* 0x0000001303007c0c */ /* 0x000fe2000bf06270 */
[C---:B------:R-:W-:Y:S01]  /*40a0*/  @!P6 FMUL R32, R43.reuse, R32 ;  /* 0x000000202b20e220 */ /* 0x040fe20000400000 */
[----:B------:R-:W-:Y:S02]  /*40b0*/  FSEL R42, R42, R33, !P5 ;  /* 0x000000212a2a7208 */ /* 0x000fe40006800000 */
[----:B------:R-:W-:Y:S01]  /*40c0*/  ISETP.GE.AND P2, PT, R0, UR19, PT ;  /* 0x0000001300007c0c */ /* 0x000fe2000bf46270 */
[----:B------:R-:W-:Y:S01]  /*40d0*/  @!P5 FMUL R34, R43, R34 ;  /* 0x000000222b22d220 */ /* 0x000fe20000400000 */
[-C--:B------:R-:W-:Y:S02]  /*40e0*/  FMNMX R33, |R35|, R42.reuse, !PT ;  /* 0x0000002a23217209 */ /* 0x080fe40007800200 */
[----:B------:R-:W-:Y:S01]  /*40f0*/  ISETP.GE.AND P1, PT, R2, UR19, PT ;  /* 0x0000001302007c0c */ /* 0x000fe2000bf26270 */
[----:B------:R-:W-:Y:S01]  /*4100*/  @!P4 FMUL R35, R43, R35 ;  /* 0x000000232b23c220 */ /* 0x000fe20000400000 */
[----:B------:R-:W-:-:S02]  /*4110*/  FSEL R33, R33, R42, !P4 ;  /* 0x0000002a21217208 */ /* 0x000fc40006000000 */
[----:B------:R-:W-:Y:S02]  /*4120*/  ISETP.GE.AND P3, PT, R4, UR19, PT ;  /* 0x0000001304007c0c */ /* 0x000fe4000bf66270 */
[----:B------:R-:W-:-:S04]  /*4130*/  FMNMX R42, |R68|, R33, !PT ;  /* 0x00000021442a7209 */ /* 0x000fc80007800200 */
[----:B------:R-:W-:-:S04]  /*4140*/  FSEL R42, R42, R33, !P3 ;  /* 0x000000212a2a7208 */ /* 0x000fc80005800000 */
[-C--:B------:R-:W-:Y:S01]  /*4150*/  @!P0 FMNMX R42, R42, |R69|.reuse, !PT ;  /* 0x400000452a2a8209 */ /* 0x080fe20007800000 */
[C---:B------:R-:W-:Y:S02]  /*4160*/  @!P0 FMUL R69, R43.reuse, R69 ;  /* 0x000000452b458220 */ /* 0x040fe40000400000 */
[C---:B------:R-:W-:Y:S01]  /*4170*/  @!P3 FMUL R68, R43.reuse, R68 ;  /* 0x000000442b44b220 */ /* 0x040fe20000400000 */
[-C--:B------:R-:W-:Y:S01]  /*4180*/  @!P1 FMNMX R42, R42, |R89|.reuse, !PT ;  /* 0x400000592a2a9209 */ /* 0x080fe20007800000 */
[----:B------:R-:W-:Y:S01]  /*4190*/  @!P1 FMUL R89, R43, R89 ;  /* 0x000000592b599220 */ /* 0x000fe20000400000 */
[----:B------:R-:W-:Y:S06]  /*41a0*/  @P2 BRA `(.L_x_3108) ;  /* 0x0000000000482947 */ /* 0x000fec0003800000 */
[-C--:B------:R-:W-:Y:S01]  /*41b0*/  FMNMX R42, R42, |R93|.reuse, !PT ;  /* 0x4000005d2a2a7209 */ /* 0x080fe20007800000 */
[----:B------:R-:W-:Y:S01]  /*41c0*/  FMUL R93, R43, R93 ;  /* 0x0000005d2b5d7220 */ /* 0x000fe20000400000 */
[----:B------:R-:W-:Y:S06]  /*41d0*/  BRA `(.L_x_3108) ;  /* 0x00000000003c7947 */ /* 0x000fec0003800000 */
.L_x_3107:
[----:B------:R-:W-:Y:S02]  /*41e0*/  ISETP.GE.AND P3, PT, R7, UR19, PT ;  /* 0x0000001307007c0c */ /* 0x000fe4000bf66270 */
[----:B------:R-:W-:Y:S02]  /*41f0*/  ISETP.GE.AND P0, PT, R6, UR19, PT ;  /* 0x0000001306007c0c */ /* 0x000fe4000bf06270 */
[----:B------:R-:W-:Y:S02]  /*4200*/  ISETP.GE.AND P2, PT, R5, UR19, PT ;  /* 0x0000001305007c0c */ /* 0x000fe4000bf46270 */
[----:B------:R-:W-:Y:S02]  /*4210*/  FMNMX R42, R42, |R91|, !PT ;  /* 0x4000005b2a2a7209 */ /* 0x000fe40007800000 */
[----:B------:R-:W-:-:S05]  /*4220*/  ISETP.GE.AND P1, PT, R4, UR19, PT ;  /* 0x0000001304007c0c */ /* 0x000fca000bf26270 */
[----:B------:R-:W-:-:S04]  /*4230*/  @!P3 FMNMX R42, |R32|, R42, !PT ;  /* 0x0000002a202ab209 */ /* 0x000fc80007800200 */
[----:B------:R-:W-:Y:S02]  /*4240*/  @!P0 FMNMX R42, |R34|, R42, !PT ;  /* 0x0000002a222a8209 */ /* 0x000fe40007800200 */
[----:B------:R-:W-:Y:S02]  /*4250*/  ISETP.GE.AND P0, PT, R3, UR19, PT ;  /* 0x0000001303007c0c */ /* 0x000fe4000bf06270 */
[----:B------:R-:W-:Y:S02]  /*4260*/  @!P2 FMNMX R42, |R35|, R42, !PT ;  /* 0x0000002a232aa209 */ /* 0x000fe40007800200 */
[----:B------:R-:W-:Y:S02]  /*4270*/  ISETP.GE.AND P2, PT, R2, UR19, PT ;  /* 0x0000001302007c0c */ /* 0x000fe4000bf46270 */
[----:B------:R-:W-:Y:S02]  /*4280*/  @!P1 FMNMX R42, |R68|, R42, !PT ;  /* 0x0000002a442a9209 */ /* 0x000fe40007800200 */
[----:B------:R-:W-:-:S05]  /*4290*/  ISETP.GE.AND P1, PT, R0, UR19, PT ;  /* 0x0000001300007c0c */ /* 0x000fca000bf26270 */
[----:B------:R-:W-:-:S04]  /*42a0*/  @!P0 FMNMX R42, R42, |R69|, !PT ;  /* 0x400000452a2a8209 */ /* 0x000fc80007800000 */
[----:B------:R-:W-:-:S04]  /*42b0*/  @!P2 FMNMX R42, R42, |R89|, !PT ;  /* 0x400000592a2aa209 */ /* 0x000fc80007800000 */
[----:B------:R-:W-:-:S07]  /*42c0*/  @!P1 FMNMX R42, R42, |R93|, !PT ;  /* 0x4000005d2a2a9209 */ /* 0x000fce0007800000 */
.L_x_3108:
[----:B------:R-:W-:Y:S05]  /*42d0*/  BSYNC.RECONVERGENT B1 ;  /* 0x0000000000017941 */ /* 0x000fea0003800200 */
.L_x_3106:
[----:B------:R-:W-:Y:S02]  /*42e0*/  LEA.HI R33, R72, UR5, RZ, 0x1b ;  /* 0x0000000548217c11 */ /* 0x000fe4000f8fd8ff */
[----:B------:R-:W-:Y:S02]  /*42f0*/  F2FP.BF16.F32.PACK_AB R89, R93, R89 ;  /* 0x000000595d59723e */ /* 0x000fe400000010ff */
[----:B------:R-:W-:Y:S01]  /*4300*/  F2FP.BF16.F32.PACK_AB R68, R69, R68 ;  /* 0x000000444544723e */ /* 0x000fe200000010ff */
[----:B------:R-:W-:Y:S01]  /*4310*/  IMAD R33, R33, UR19, R12 ;  /* 0x0000001321217c24 */ /* 0x000fe2000f8e020c */
[----:B------:R-:W-:-:S03]  /*4320*/  F2FP.BF16.F32.PACK_AB R32, R32, R91 ;  /* 0x0000005b2020723e */ /* 0x000fc600000010ff */
[----:B------:R-:W-:Y:S01]  /*4330*/  IMAD.WIDE R66, R33, 0x2, R66 ;  /* 0x0000000221427825 */ /* 0x000fe200078e0242 */
        /* <DEDUP_REMOVED lines=27> */
.L_x_3099:
[----:B------:R-:W-:Y:S05]  /*44f0*/  BSYNC.RECONVERGENT B0 ;  /* 0x0000000000007941 */ /* 0x000fea0003800200 */
.L_x_3098:
[----:B------:R-:W4:Y:S02]  /*4500*/  LDCU UR9, c[0x0][0x380] ;  /* 0x00007000ff0977ac */ /* 0x000f240008000800 */
[----:B----4-:R-:W-:-:S04]  /*4510*/  ULEA UR5, UR9, UR5, 0x2 ;  /* 0x0000000509057291 */ /* 0x010fc8000f8e10ff */
[----:B------:R-:W-:-:S09]  /*4520*/  UISETP.GE.AND UP0, UPT, UR5, UR18, UPT ;  /* 0x000000120500728c */ /* 0x000fd2000bf06270 */
[----:B------:R-:W-:Y:S05]  /*4530*/  BRA.U !UP0, `(.L_x_3109) ;  /* 0xffffffcd08dc7547 */ /* 0x000fea000b83ffff */
.L_x_3059:
[----:B------:R-:W4:Y:S02]  /*4540*/  LDCU.64 UR4, c[0x0][0x3f8] ;  /* 0x00007f00ff0477ac */ /* 0x000f240008000a00 */
[----:B----4-:R-:W-:-:S04]  /*4550*/  UISETP.NE.U32.AND UP0, UPT, UR4, URZ, UPT ;  /* 0x000000ff0400728c */ /* 0x010fc8000bf05070 */
[----:B------:R-:W-:-:S09]  /*4560*/  UISETP.NE.AND.EX UP0, UPT, UR5, URZ, UPT, UP0 ;  /* 0x000000ff0500728c */ /* 0x000fd2000bf05300 */
[----:B------:R-:W-:Y:S05]  /*4570*/  BRA.U !UP0, `(.L_x_3110) ;  /* 0x0000000108a07547 */ /* 0x000fea000b800000 */
[----:B0-----:R-:W0:Y:S01]  /*4580*/  SHFL.DOWN PT, R3, R42, 0x10, 0x1f ;  /* 0x0a001f002a037f89 */ /* 0x001e2200000e0000 */
[----:B------:R-:W-:Y:S01]  /*4590*/  ISETP.NE.AND P0, PT, R71, RZ, PT ;  /* 0x000000ff4700720c */ /* 0x000fe20003f05270 */
        /* <DEDUP_REMOVED lines=32> */
.L_x_3118:
[----:B------:R-:W-:Y:S02]  /*47a0*/  ISETP.NE.AND P0, PT, R72, RZ, PT ;  /* 0x000000ff4800720c */ /* 0x000fe40003f05270 */
[----:B----4-:R-:W-:-:S11]  /*47b0*/  FMNMX R5, R3, R2, !PT ;  /* 0x0000000203057209 */ /* 0x010fd60007800000 */
[----:B------:R-:W-:Y:S05]  /*47c0*/  @P0 BRA `(.L_x_3111) ;  /* 0x0000000000080947 */ /* 0x000fea0003800000 */
[----:B0-----:R-:W0:Y:S02]  /*47d0*/  LDC.64 R2, c[0x0][0x3f8] ;  /* 0x0000fe00ff027b82 */ /* 0x001e240000000a00 */
[----:B0-----:R4:W-:Y:S02]  /*47e0*/  REDG.E.MAX.S32.STRONG.GPU desc[UR16][R2.64], R5 ;  /* 0x000000050200798e */ /* 0x0019e4000d12e310 */
.L_x_3111:
[----:B------:R-:W-:Y:S05]  /*47f0*/  BSYNC B0 ;  /* 0x0000000000007941 */ /* 0x000fea0003800000 */
.L_x_3110:
        /* <DEDUP_REMOVED lines=14> */
[----:B-1234-:R-:W-:Y:S05]  /*48e0*/  CALL.REL.NOINC `($__internal_16_$__cuda_sm20_rcp_rn_f32_slowpath) ;  /* 0x00000000005c7944 */ /* 0x01efea0003c00000 */
[----:B------:R-:W-:Y:S05]  /*48f0*/  BRA `(.L_x_3115) ;  /* 0x0000000000107947 */ /* 0x000fea0003800000 */
.L_x_3114:
[----:B------:R-:W4:Y:S02]  /*4900*/  MUFU.RCP R0, R43 ;  /* 0x0000002b00007308 */ /* 0x000f240000001000 */
[----:B----4-:R-:W-:-:S04]  /*4910*/  FFMA R2, R43, R0, -1 ;  /* 0xbf8000002b027423 */ /* 0x010fc80000000000 */
[----:B------:R-:W-:-:S04]  /*4920*/  FADD.FTZ R5, -R2, -RZ ;  /* 0x800000ff02057221 */ /* 0x000fc80000010100 */
[----:B------:R-:W-:-:S07]  /*4930*/  FFMA R5, R0, R5, R0 ;  /* 0x0000000500057223 */ /* 0x000fce0000000000 */
.L_x_3115:
[----:B------:R-:W-:Y:S05]  /*4940*/  BSYNC.RECONVERGENT B0 ;  /* 0x0000000000007941 */ /* 0x000fea0003800200 */
.L_x_3113:
[----:B------:R-:W0:Y:S02]  /*4950*/  LDC.64 R2, c[0x0][0x3f0] ;  /* 0x0000fc00ff027b82 */ /* 0x000e240000000a00 */
[----:B0-----:R-:W-:Y:S01]  /*4960*/  STG.E desc[UR16][R2.64], R5 ;  /* 0x0000000502007986 */ /* 0x001fe2000c101910 */
[----:B------:R-:W-:Y:S05]  /*4970*/  EXIT ;  /* 0x000000000000794d */ /* 0x000fea0003800000 */
.L_x_3112:
[----:B------:R-:W-:Y:S02]  /*4980*/  IMAD.MOV.U32 R5, RZ, RZ, 0x2 ;  /* 0x00000002ff057424 */ /* 0x000fe400078e00ff */
[----:B------:R-:W-:Y:S02]  /*4990*/  IMAD.MOV.U32 R7, RZ, RZ, 0x1f ;  /* 0x0000001fff077424 */ /* 0x000fe400078e00ff */
[----:B------:R-:W-:-:S07]  /*49a0*/  IMAD.MOV.U32 R4, RZ, RZ, -0x1 ;  /* 0xffffffffff047424 */ /* 0x000fce00078e00ff */
[----:B012345:R-:W-:Y:S05]  /*49b0*/  WARPSYNC.COLLECTIVE R4, `(.L_x_3116) ;  /* 0x0000000004087348 */ /* 0x03ffea0003c00000 */
[----:B0---4-:R0:W4:Y:S02]  /*49c0*/  SHFL.DOWN P0, R2, R0, R5, R7 ;  /* 0x0800000500027389 */ /* 0x0111240000000007 */
[----:B012345:R-:W-:Y:S05]  /*49d0*/  ENDCOLLECTIVE ;  /* 0x000000000000791b */ /* 0x03ffea0003800000 */
.L_x_3116:
[----:B------:R-:W-:Y:S02]  /*49e0*/  IMAD.MOV.U32 R5, RZ, RZ, 0x1 ;  /* 0x00000001ff057424 */ /* 0x000fe400078e00ff */
[----:B------:R-:W-:-:S05]  /*49f0*/  IMAD.MOV.U32 R3, RZ, RZ, R2 ;  /* 0x000000ffff037224 */ /* 0x000fca00078e0002 */
[----:B------:R-:W-:-:S05]  /*4a00*/  FMNMX R3, R3, R0, !PT ;  /* 0x0000000003037209 */ /* 0x000fca0007800000 */
[----:B------:R-:W-:-:S07]  /*4a10*/  IMAD.MOV.U32 R0, RZ, RZ, R3 ;  /* 0x000000ffff007224 */ /* 0x000fce00078e0003 */
[----:B------:R-:W-:Y:S05]  /*4a20*/  WARPSYNC.COLLECTIVE R4, `(.L_x_3117) ;  /* 0x0000000004087348 */ /* 0x000fea0003c00000 */
[----:B------:R0:W1:Y:S02]  /*4a30*/  SHFL.DOWN P0, R2, R0, R5, R7 ;  /* 0x0800000500027389 */ /* 0x0000640000000007 */
[----:B01----:R-:W-:Y:S05]  /*4a40*/  ENDCOLLECTIVE ;  /* 0x000000000000791b */ /* 0x003fea0003800000 */
.L_x_3117:
[----:B------:R-:W-:Y:S05]  /*4a50*/  BRA `(.L_x_3118) ;  /* 0xfffffffc00507947 */ /* 0x000fea000383ffff */
        .weak           $__internal_16_$__cuda_sm20_rcp_rn_f32_slowpath
        .type           $__internal_16_$__cuda_sm20_rcp_rn_f32_slowpath,@function
        .size           $__internal_16_$__cuda_sm20_rcp_rn_f32_slowpath,(.L_x_12884 - $__internal_16_$__cuda_sm20_rcp_rn_f32_slowpath)
$__internal_16_$__cuda_sm20_rcp_rn_f32_slowpath:
        /* <DEDUP_REMOVED lines=15> */
.L_x_3120:
        /* <DEDUP_REMOVED lines=33> */
.L_x_3122:
[----:B------:R0:W1:Y:S02]  /*4d60*/  MUFU.RCP R2, R43 ;  /* 0x0000002b00027308 */ /* 0x0000640000001000 */
.L_x_3121:
[----:B------:R-:W-:Y:S05]  /*4d70*/  BSYNC.RECONVERGENT B1 ;  /* 0x0000000000017941 */ /* 0x000fea0003800200 */
.L_x_3119:
[----:B-1----:R-:W-:Y:S02]  /*4d80*/  IMAD.MOV.U32 R5, RZ, RZ, R2 ;  /* 0x000000ffff057224 */ /* 0x002fe400078e0002 */
[----:B------:R-:W-:Y:S02]  /*4d90*/  IMAD.MOV.U32 R2, RZ, RZ, R6 ;  /* 0x000000ffff027224 */ /* 0x000fe400078e0006 */
[----:B------:R-:W-:-:S04]  /*4da0*/  IMAD.MOV.U32 R3, RZ, RZ, 0x0 ;  /* 0x00000000ff037424 */ /* 0x000fc800078e00ff */
[----:B0-----:R-:W-:Y:S05]  /*4db0*/  RET.REL.NODEC R2 `(_ZN18transformer_engine13normalization21ln_fwd_general_kernelINS0_13Kernel_traitsI13__nv_bfloat16S3_S3_fjLj512ELj1ELj4ELj1ELj16ENS0_18Kernel_traits_baseILj512ES3_S3_S3_fjLj128EEEEEEEvNS0_19ForwardKernelParamsE) ;  /* 0xffffffb002907950 */ /* 0x001fea0003c3ffff */
.L_x_3123:
        /* <DEDUP_REMOVED lines=12> */
.L_x_12884:


//--------------------- .text._ZN18transformer_engine13normalization21ln_fwd_general_kernelINS0_13Kernel_traitsIff6__halffjLj512ELj1ELj4ELj1ELj16ENS0_18Kernel_traits_baseILj512EffS3_fjLj128EEEEEEEvNS0_19ForwardKernelParamsE --------------------------
	.section	.text._ZN18transformer_engine13normalization21ln_fwd_general_kernelINS0_13Kernel_traitsIff6__halffjLj512ELj1ELj4ELj1ELj16ENS0_18Kernel_traits_baseILj512EffS3_fjLj128EEEEEEEvNS0_19ForwardKernelParamsE,"ax",@progbits
	.align	128
        .global         _ZN18transformer_engine13normalization21ln_fwd_general_kernelINS0_13Kernel_traitsIff6__halffjLj512ELj1ELj4ELj1ELj16ENS0_18Kernel_traits_baseILj512EffS3_fjLj128EEEEEEEvNS0_19ForwardKernelParamsE
        .type           _ZN18transformer_engine13normalization21ln_fwd_general_kernelINS0_13Kernel_traitsIff6__halffjLj512ELj1ELj4ELj1ELj16ENS0_18Kernel_traits_baseILj512EffS3_fjLj128EEEEEEEvNS0_19ForwardKernelParamsE,@function
        .size           _ZN18transformer_engine13normalization21ln_fwd_general_kernelINS0_13Kernel_traitsIff6__halffjLj512ELj1ELj4ELj1ELj16ENS0_18Kernel_traits_baseILj512EffS3_fjLj128EEEEEEEvNS0_19ForwardKernelParamsE,(.L_x_12885 - _ZN18transformer_engine13normalization21ln_fwd_general_kernelINS0_13Kernel_traitsIff6__halffjLj512ELj1ELj4ELj1ELj16ENS0_18Kernel_traits_baseILj512EffS3_fjLj128EEEEEEEvNS0_19ForwardKernelParamsE)
        .other          _ZN18transformer_engine13normalization21ln_fwd_general_kernelINS0_13Kernel_traitsIff6__halffjLj512ELj1ELj4ELj1ELj16ENS0_18Kernel_traits_baseILj512EffS3_fjLj128EEEEEEEvNS0_19ForwardKernelParamsE,@"STO_CUDA_ENTRY STV_DEFAULT"
_ZN18transformer_engine13normalization21ln_fwd_general_kernelINS0_13Kernel_traitsIff6__halffjLj512ELj1ELj4ELj1ELj16ENS0_18Kernel_traits_baseILj512EffS3_fjLj128EEEEEEEvNS0_19ForwardKernelParamsE:
.text._ZN18transformer_engine13normalization21ln_fwd_general_kernelINS0_13Kernel_traitsIff6__halffjLj512ELj1ELj4ELj1ELj16ENS0_18Kernel_traits_baseILj512EffS3_fjLj128EEEEEEEvNS0_19ForwardKernelParamsE:
        /* <DEDUP_REMOVED lines=36> */
[----:B------:R-:W-:Y:S05]  /*0240*/  CALL.REL.NOINC `($__internal_17_$__cuda_sm20_rcp_rn_f32_slowpath) ;  /* 0x0000004800007944 */ /* 0x000fea0003c00000 */
[----:B------:R-:W-:Y:S05]  /*0250*/  BRA `(.L_x_3125) ;  /* 0x0000000000107947 */ /* 0x000fea0003800000 */
.L_x_3124:
[----:B------:R-:W0:Y:S02]  /*0260*/  MUFU.RCP R15, R2 ;  /* 0x00000002000f7308 */ /* 0x000e240000001000 */
[----:B0-----:R-:W-:-:S04]  /*0270*/  FFMA R0, R2, R15, -1 ;  /* 0xbf80000002007423 */ /* 0x001fc8000000000f */
[----:B------:R-:W-:-:S04]  /*0280*/  FADD.FTZ R0, -R0, -RZ ;  /* 0x800000ff00007221 */ /* 0x000fc80000010100 */
[----:B------:R-:W-:-:S07]  /*0290*/  FFMA R15, R15, R0, R15 ;  /* 0x000000000f0f7223 */ /* 0x000fce000000000f */
.L_x_3125:
        /* <DEDUP_REMOVED lines=28> */
.L_x_3129:
[----:B------:R0:W5:Y:S02]  /*0460*/  LDG.E.128 R4, desc[UR12][R2.64] ;  /* 0x0000000c02047981 */ /* 0x000164000c1e1d00 */
.L_x_3130:
[----:B------:R-:W-:Y:S05]  /*0470*/  BSYNC.RECONVERGENT B1 ;  /* 0x0000000000017941 */ /* 0x000fea0003800200 */
.L_x_3128:
        /* <DEDUP_REMOVED lines=18> */
.L_x_3132:
[----:B------:R0:W5:Y:S02]  /*05a0*/  LDG.E.128 R16, desc[UR12][R2.64] ;  /* 0x0000000c02107981 */ /* 0x000164000c1e1d00 */
.L_x_3133:
[----:B------:R-:W-:Y:S05]  /*05b0*/  BSYNC.RECONVERGENT B1 ;  /* 0x0000000000017941 */ /* 0x000fea0003800200 */
.L_x_3131:
        /* <DEDUP_REMOVED lines=12> */
.L_x_3135:
        /* <DEDUP_REMOVED lines=10> */
.L_x_3136:
[----:B------:R-:W-:Y:S05]  /*0720*/  BSYNC.RECONVERGENT B1 ;  /* 0x0000000000017941 */ /* 0x000fea0003800200 */
.L_x_3134:
[----:B01----:R-:W-:Y:S01]  /*0730*/  IMAD.WIDE R2, R13, 0x4, R10 ;  /* 0x000000040d027825 */ /* 0x003fe200078e020a */
[----:B------:R-:W-:Y:S02]  /*0740*/  BSSY.RECONVERGENT B1, `(.L_x_3137) ;  /* 0x0000010000017945 */ /* 0x000fe40003800200 */
[----:B------:R-:W-:-:S04]  /*0750*/  LOP3.LUT P0, RZ, R2, 0xf, RZ, 0xc0, !PT ;  /* 0x0000000f02ff7812 */ /* 0x000fc8000780c0ff */
[----:B------:R-:W-:-:S13]  /*0760*/  ISETP.LT.U32.OR P0, PT, R12, 0x4, P0 ;  /* 0x000000040c00780c */ /* 0x000fda0000701470 */
[----:B------:R-:W-:Y:S05]  /*0770*/  @P0 BRA `(.L_x_3138) ;  /* 0x0000000000080947 */ /* 0x000fea0003800000 */
[----:B------:R0:W5:Y:S01]  /*0780*/  LDG.E.128 R20, desc[UR12][R2.64] ;  /* 0x0000000c02147981 */ /* 0x000162000c1e1d00 */
[----:B------:R-:W-:Y:S05]  /*0790*/  BRA `(.L_x_3139) ;  /* 0x0000000000287947 */ /* 0x000fea0003800000 */
.L_x_3138:
        /* <DEDUP_REMOVED lines=10> */
.L_x_3139:
[----:B------:R-:W-:Y:S05]  /*0840*/  BSYNC.RECONVERGENT B1 ;  /* 0x0000000000017941 */ /* 0x000fea0003800200 */
.L_x_3137:
        /* <DEDUP_REMOVED lines=11> */
.L_x_3141:
        /* <DEDUP_REMOVED lines=10> */
.L_x_3142:
[----:B------:R-:W-:Y:S05]  /*09a0*/  BSYNC.RECONVERGENT B1 ;  /* 0x0000000000017941 */ /* 0x000fea0003800200 */
.L_x_3140:
[----:B01----:R-:W-:Y:S01]  /*09b0*/  IMAD.WIDE R2, R13, 0x4, R10 ;  /* 0x000000040d027825 */ /* 0x003fe200078e020a */
[----:B------:R-:W-:Y:S02]  /*09c0*/  BSSY.RECONVERGENT B1, `(.L_x_3143) ;  /* 0x0000010000017945 */ /* 0x000fe40003800200 */
[----:B------:R-:W-:-:S04]  /*09d0*/  LOP3.LUT P0, RZ, R2, 0xf, RZ, 0xc0, !PT ;  /* 0x0000000f02ff7812 */ /* 0x000fc8000780c0ff */
[----:B------:R-:W-:-:S13]  /*09e0*/  ISETP.LT.U32.OR P0, PT, R12, 0x4, P0 ;  /* 0x000000040c00780c */ /* 0x000fda0000701470 */
[----:B------:R-:W-:Y:S05]  /*09f0*/  @P0 BRA `(.L_x_3144) ;  /* 0x0000000000080947 */ /* 0x000fea0003800000 */
[----:B------:R1:W5:Y:S01]  /*0a00*/  LDG.E.128 R24, desc[UR12][R2.64] ;  /* 0x0000000c02187981 */ /* 0x000362000c1e1d00 */
[----:B------:R-:W-:Y:S05]  /*0a10*/  BRA `(.L_x_3145) ;  /* 0x0000000000287947 */ /* 0x000fea0003800000 */
.L_x_3144:
        /* <DEDUP_REMOVED lines=10> */
.L_x_3145:
[----:B------:R-:W-:Y:S05]  /*0ac0*/  BSYNC.RECONVERGENT B1 ;  /* 0x0000000000017941 */ /* 0x000fea0003800200 */
.L_x_3143:
        /* <DEDUP_REMOVED lines=11> */
.L_x_3147:
        /* <DEDUP_REMOVED lines=10> */
.L_x_3148:
[----:B------:R-:W-:Y:S05]  /*0c20*/  BSYNC.RECONVERGENT B1 ;  /* 0x0000000000017941 */ /* 0x000fea0003800200 */
.L_x_3146:
[----:B01----:R-:W-:-:S03]  /*0c30*/  IMAD.WIDE R2, R13, 0x4, R10 ;  /* 0x000000040d027825 */ /* 0x003fc600078e020a */
[----:B------:R-:W-:-:S04]  /*0c40*/  LOP3.LUT P0, RZ, R2, 0xf, RZ, 0xc0, !PT ;  /* 0x0000000f02ff7812 */ /* 0x000fc8000780c0ff */
[----:B------:R-:W-:-:S13]  /*0c50*/  ISETP.LT.U32.OR P0, PT, R0, 0x4, P0 ;  /* 0x000000040000780c */ /* 0x000fda0000701470 */
[----:B------:R-:W-:Y:S05]  /*0c60*/  @P0 BRA `(.L_x_3149) ;  /* 0x0000000000080947 */ /* 0x000fea0003800000 */
[----:B------:R2:W5:Y:S01]  /*0c70*/  LDG.E.128 R28, desc[UR12][R2.64] ;  /* 0x0000000c021c7981 */ /* 0x000562000c1e1d00 */
[----:B------:R-:W-:Y:S05]  /*0c80*/  BRA `(.L_x_3127) ;  /* 0x0000000000287947 */ /* 0x000fea0003800000 */
.L_x_3149:
        /* <DEDUP_REMOVED lines=10> */
.L_x_3127:
[----:B------:R-:W-:Y:S05]  /*0d30*/  BSYNC.RECONVERGENT B0 ;  /* 0x0000000000007941 */ /* 0x000fea0003800200 */
.L_x_3126:
        /* <DEDUP_REMOVED lines=82> */
.L_x_3214:
        /* <DEDUP_REMOVED lines=16> */
.L_x_3154:
        /* <DEDUP_REMOVED lines=9> */
.L_x_3155:
[----:B------:R-:W-:Y:S05]  /*13f0*/  BSYNC.RECONVERGENT B1 ;  /* 0x0000000000017941 */ /* 0x000fea0003800200 */
.L_x_3153:
        /* <DEDUP_REMOVED lines=11> */
.L_x_3157:
        /* <DEDUP_REMOVED lines=9> */
.L_x_3158:
[----:B------:R-:W-:Y:S05]  /*1540*/  BSYNC.RECONVERGENT B1 ;  /* 0x0000000000017941 */ /* 0x000fea0003800200 */
.L_x_3156:
        /* <DEDUP_REMOVED lines=11> */
.L_x_3160:
        /* <DEDUP_REMOVED lines=9> */
.L_x_3161:
[----:B------:R-:W-:Y:S05]  /*1690*/  BSYNC.RECONVERGENT B1 ;  /* 0x0000000000017941 */ /* 0x000fea0003800200 */
.L_x_3159:
        /* <DEDUP_REMOVED lines=19> */
.L_x_3162:
[----:B------:R2:W5:Y:S02]  /*17d0*/  LDG.E.128 R44, desc[UR12][R64.64] ;  /* 0x0000000c402c7981 */ /* 0x000564000c1e1d00 */
.L_x_3152:
[----:B------:R-:W-:Y:S05]  /*17e0*/  BSYNC.RECONVERGENT B0 ;  /* 0x0000000000007941 */ /* 0x000fea0003800200 */
.L_x_3151:
        /* <DEDUP_REMOVED lines=24> */
.L_x_3164:
[----:B------:R-:W-:Y:S05]  /*1970*/  BSYNC.RECONVERGENT B0 ;  /* 0x0000000000007941 */ /* 0x000fea0003800200 */
.L_x_3163:
        /* <DEDUP_REMOVED lines=14> */
.L_x_3165:
        /* <DEDUP_REMOVED lines=35> */
.L_x_3168:
[----:B------:R-:W2:Y:S04]  /*1c90*/  LDG.E.STRONG.GPU R66, desc[UR12][R58.64] ;  /* 0x0000000c3a427981 */ /* 0x000ea8000c1ef900 */
[----:B--2---:R-:W-:Y:S01]  /*1ca0*/  CCTL.IVALL ;  /* 0x00000000ff00798f */ /* 0x004fe20002000000 */
[----:B------:R-:W-:Y:S05]  /*1cb0*/  YIELD ;  /* 0x0000000000007946 */ /* 0x000fea0003800000 */
[----:B------:R-:W-:-:S13]  /*1cc0*/  ISETP.NE.AND P1, PT, R66, UR10, PT ;  /* 0x0000000a42007c0c */ /* 0x000fda000bf25270 */
[----:B------:R-:W-:Y:S05]  /*1cd0*/  @P1 BRA `(.L_x_3168) ;  /* 0xfffffffc00ec1947 */ /* 0x000fea000383ffff */
.L_x_3167:
        /* <DEDUP_REMOVED lines=21> */
.L_x_3173:
        /* <DEDUP_REMOVED lines=40> */
.L_x_3172:
[----:B------:R-:W-:Y:S05]  /*20b0*/  BSYNC.RECONVERGENT B1 ;  /* 0x0000000000017941 */ /* 0x000fea0003800200 */
.L_x_3171:
        /* <DEDUP_REMOVED lines=24> */
.L_x_3175:
[----:B------:R-:W-:Y:S05]  /*2240*/  BSYNC.RECONVERGENT B1 ;  /* 0x0000000000017941 */ /* 0x000fea0003800200 */
.L_x_3174:
        /* <DEDUP_REMOVED lines=16> */
.L_x_3177:
[----:B------:R-:W-:Y:S05]  /*2350*/  BSYNC.RECONVERGENT B1 ;  /* 0x0000000000017941 */ /* 0x000fea0003800200 */
.L_x_3176:
        /* <DEDUP_REMOVED lines=11> */
.L_x_3170:
[----:B------:R-:W-:Y:S05]  /*2410*/  BSYNC.RECONVERGENT B0 ;  /* 0x0000000000007941 */ /* 0x000fea0003800200 */
.L_x_3169:
        /* <DEDUP_REMOVED lines=11> */
.L_x_3166:
        /* <DEDUP_REMOVED lines=58> */
.L_x_3179:
[----:B------:R-:W-:Y:S05]  /*2870*/  BSYNC.RECONVERGENT B0 ;  /* 0x0000000000007941 */ /* 0x000fea0003800200 */
.L_x_3178:
        /* <DEDUP_REMOVED lines=12> */
.L_x_3180:
        /* <DEDUP_REMOVED lines=35> */
.L_x_3183:
[----:B------:R-:W2:Y:S04]  /*2b70*/  LDG.E.STRONG.GPU R66, desc[UR12][R58.64] ;  /* 0x0000000c3a427981 */ /* 0x000ea8000c1ef900 */
[----:B--2---:R-:W-:Y:S01]  /*2b80*/  CCTL.IVALL ;  /* 0x00000000ff00798f */ /* 0x004fe20002000000 */
[----:B------:R-:W-:Y:S05]  /*2b90*/  YIELD ;  /* 0x0000000000007946 */ /* 0x000fea0003800000 */
[----:B------:R-:W-:-:S13]  /*2ba0*/  ISETP.NE.AND P1, PT, R66, UR10, PT ;  /* 0x0000000a42007c0c */ /* 0x000fda000bf25270 */
[----:B------:R-:W-:Y:S05]  /*2bb0*/  @P1 BRA `(.L_x_3183) ;  /* 0xfffffffc00ec1947 */ /* 0x000fea000383ffff */
.L_x_3182:
        /* <DEDUP_REMOVED lines=17> */
.L_x_3188:
        /* <DEDUP_REMOVED lines=37> */
.L_x_3187:
[----:B------:R-:W-:Y:S05]  /*2f20*/  BSYNC.RECONVERGENT B1 ;  /* 0x0000000000017941 */ /* 0x000fea0003800200 */
.L_x_3186:
        /* <DEDUP_REMOVED lines=24> */
.L_x_3190:
[----:B------:R-:W-:Y:S05]  /*30b0*/  BSYNC.RECONVERGENT B1 ;  /* 0x0000000000017941 */ /* 0x000fea0003800200 */
.L_x_3189:
        /* <DEDUP_REMOVED lines=16> */
.L_x_3192:
[----:B------:R-:W-:Y:S05]  /*31c0*/  BSYNC.RECONVERGENT B1 ;  /* 0x0000000000017941 */ /* 0x000fea0003800200 */
.L_x_3191:
        /* <DEDUP_REMOVED lines=11> */
.L_x_3185:
[----:B------:R-:W-:Y:S05]  /*3280*/  BSYNC.RECONVERGENT B0 ;  /* 0x0000000000007941 */ /* 0x000fea0003800200 */
.L_x_3184:
        /* <DEDUP_REMOVED lines=11> */
.L_x_3181:
        /* <DEDUP_REMOVED lines=43> */
.L_x_3196:
        /* <DEDUP_REMOVED lines=12> */
.L_x_3197:
[----:B------:R-:W-:Y:S05]  /*36b0*/  BSYNC.RECONVERGENT B1 ;  /* 0x0000000000017941 */ /* 0x000fea0003800200 */
.L_x_3195:
[----:B------:R-:W0:Y:S01]  /*36c0*/  LDC.64 R58, c[0x0][0x3c8] ;  /* 0x0000f200ff3a7b82 */ /* 0x000e220000000a00 */
[----:B------:R-:W-:Y:S01]  /*36d0*/  IMAD R65, R85, UR21, R14 ;  /* 0x0000001555417c24 */ /* 0x000fe2000f8e020e */
[----:B------:R-:W-:Y:S01]  /*36e0*/  ISETP.GT.U32.AND P1, PT, R55, 0x3, PT ;  /* 0x000000033700780c */ /* 0x000fe20003f24070 */
[----:B------:R-:W1:Y:S01]  /*36f0*/  F2F.F16.F32 R87, R87 ;  /* 0x0000005700577304 */ /* 0x000e620000200800 */
[----:B------:R-:W-:Y:S07]  /*3700*/  BSSY.RECONVERGENT B1, `(.L_x_3198) ;  /* 0x0000016000017945 */ /* 0x000fee0003800200 */
[----:B------:R2:W3:Y:S08]  /*3710*/  F2F.F16.F32 R93, R89 ;  /* 0x00000059005d7304 */ /* 0x0004f00000200800 */
        /* <DEDUP_REMOVED lines=15> */
.L_x_3199:
[----:B0-----:R-:W-:Y:S01]  /*3810*/  SHF.L.U32 R89, R67, 0x10, RZ ;  /* 0x0000001043597819 */ /* 0x001fe200000006ff */
[----:B------:R-:W-:-:S05]  /*3820*/  IMAD.WIDE.U32 R66, R93, 0x10000, RZ ;  /* 0x000100005d427825 */ /* 0x000fca00078e00ff */
[----:B------:R-:W-:Y:S02]  /*3830*/  LOP3.LUT R67, R67, R89, R91, 0xfe, !PT ;  /* 0x0000005943437212 */ /* 0x000fe400078efe5b */
[----:B------:R-:W-:-:S05]  /*3840*/  LOP3.LUT R66, R66, R87, RZ, 0xfc, !PT ;  /* 0x0000005742427212 */ /* 0x000fca00078efcff */
[----:B------:R2:W-:Y:S02]  /*3850*/  STG.E.64 desc[UR12][R64.64], R66 ;  /* 0x0000004240007986 */ /* 0x0005e4000c101b0c */
.L_x_3200:
[----:B------:R-:W-:Y:S05]  /*3860*/  BSYNC.RECONVERGENT B1 ;  /* 0x0000000000017941 */ /* 0x000fea0003800200 */
.L_x_3198:
        /* <DEDUP_REMOVED lines=35> */
.L_x_3202:
        /* <DEDUP_REMOVED lines=8> */
.L_x_3203:
[----:B------:R-:W-:Y:S05]  /*3b20*/  BSYNC.RECONVERGENT B1 ;  /* 0x0000000000017941 */ /* 0x000fea0003800200 */
.L_x_3201:
[----:B-12---:R-:W-:Y:S01]  /*3b30*/  IMAD R65, R85, UR21, R68 ;  /* 0x0000001555417c24 */ /* 0x006fe2000f8e0244 */
[----:B------:R-:W0:Y:S01]  /*3b40*/  F2F.F16.F32 R87, R87 ;  /* 0x0000005700577304 */ /* 0x000e220000200800 */
[----:B------:R-:W-:Y:S02]  /*3b50*/  BSSY.RECONVERGENT B1, `(.L_x_3204) ;  /* 0x0000015000017945 */ /* 0x000fe40003800200 */
[----:B------:R-:W-:-:S03]  /*3b60*/  IMAD.WIDE R64, R65, 0x2, R58 ;  /* 0x0000000241407825 */ /* 0x000fc600078e023a */
[----:B------:R-:W-:Y:S02]  /*3b70*/  LOP3.LUT P0, RZ, R64, 0x7, RZ, 0xc0, !PT ;  /* 0x0000000740ff7812 */ /* 0x000fe4000780c0ff */
[----:B------:R-:W1:Y:S02]  /*3b80*/  F2F.F16.F32 R91, R91 ;  /* 0x0000005b005b7304 */ /* 0x000e640000200800 */
[----:B------:R-:W-:-:S06]  /*3b90*/  ISETP.LT.U32.OR P0, PT, R73, 0x4, P0 ;  /* 0x000000044900780c */ /* 0x000fcc0000701470 */
        /* <DEDUP_REMOVED lines=16> */
.L_x_3205:
[----:B------:R-:W-:Y:S05]  /*3ca0*/  BSYNC.RECONVERGENT B1 ;  /* 0x0000000000017941 */ /* 0x000fea0003800200 */
.L_x_3204:
        /* <DEDUP_REMOVED lines=33> */
.L_x_3207:
[----:B------:R-:W-:Y:S02]  /*3ec0*/  ISETP.GE.AND P2, PT, R78, UR21, PT ;  /* 0x000000154e007c0c */ /* 0x000fe4000bf46270 */
[----:B------:R-:W-:Y:S02]  /*3ed0*/  ISETP.GE.AND P1, PT, R79, UR21, PT ;  /* 0x000000154f007c0c */ /* 0x000fe4000bf26270 */
[----:B------:R-:W-:Y:S02]  /*3ee0*/  ISETP.GE.AND P0, PT, R80, UR21, PT ;  /* 0x0000001550007c0c */ /* 0x000fe4000bf06270 */
[----:B------:R-:W-:-:S07]  /*3ef0*/  FMNMX R12, R12, |R89|, !PT ;  /* 0x400000590c0c7209 */ /* 0x000fce0007800000 */
[----:B------:R-:W-:-:S04]  /*3f00*/  @!P2 FMNMX R12, |R87|, R12, !PT ;  /* 0x0000000c570ca209 */ /* 0x000fc80007800200 */
[----:B------:R-:W-:-:S04]  /*3f10*/  @!P1 FMNMX R12, |R93|, R12, !PT ;  /* 0x0000000c5d0c9209 */ /* 0x000fc80007800200 */
[----:B------:R-:W-:-:S07]  /*3f20*/  @!P0 FMNMX R12, R12, |R91|, !PT ;  /* 0x4000005b0c0c8209 */ /* 0x000fce0007800000 */
.L_x_3208:
[----:B------:R-:W-:Y:S05]  /*3f30*/  BSYNC.RECONVERGENT B1 ;  /* 0x0000000000017941 */ /* 0x000fea0003800200 */
.L_x_3206:
[----:B------:R-:W-:Y:S01]  /*3f40*/  IMAD R65, R85, UR21, R72 ;  /* 0x0000001555417c24 */ /* 0x000fe2000f8e0248 */
[----:B------:R-:W-:Y:S01]  /*3f50*/  F2F.F16.F32 R87, R87 ;  /* 0x0000005700577304 */ /* 0x000fe20000200800 */
[----:B------:R-:W-:Y:S02]  /*3f60*/  BSSY.RECONVERGENT B1, `(.L_x_3209) ;  /* 0x0000015000017945 */ /* 0x000fe40003800200 */
[----:B------:R-:W-:-:S03]  /*3f70*/  IMAD.WIDE R64, R65, 0x2, R58 ;  /* 0x0000000241407825 */ /* 0x000fc600078e023a */
[----:B------:R-:W-:Y:S02]  /*3f80*/  LOP3.LUT P0, RZ, R64, 0x7, RZ, 0xc0, !PT ;  /* 0x0000000740ff7812 */ /* 0x000fe4000780c0ff */
[----:B------:R-:W0:Y:S02]  /*3f90*/  F2F.F16.F32 R91, R91 ;  /* 0x0000005b005b7304 */ /* 0x000e240000200800 */
[----:B------:R-:W-:-:S06]  /*3fa0*/  ISETP.LT.U32.OR P0, PT, R77, 0x4, P0 ;  /* 0x000000044d00780c */ /* 0x000fcc0000701470 */
[----:B------:R-:W1:Y:S08]  /*3fb0*/  F2F.F16.F32 R93, R93 ;  /* 0x0000005d005d7304 */ /* 0x000e700000200800 */
[----:B------:R-:W2:Y:S01]  /*3fc0*/  F2F.F16.F32 R89, R89 ;  /* 0x0000005900597304 */ /* 0x000ea20000200800 */
        /* <DEDUP_REMOVED lines=14> */
.L_x_3210:
[----:B------:R-:W-:Y:S05]  /*40b0*/  BSYNC.RECONVERGENT B1 ;  /* 0x0000000000017941 */ /* 0x000fea0003800200 */
.L_x_3209:
        /* <DEDUP_REMOVED lines=34> */
.L_x_3212:
        /* <DEDUP_REMOVED lines=8> */
.L_x_3213:
[----:B------:R-:W-:Y:S05]  /*4360*/  BSYNC.RECONVERGENT B1 ;  /* 0x0000000000017941 */ /* 0x000fea0003800200 */
.L_x_3211:
[----:B------:R-:W-:Y:S01]  /*4370*/  IMAD R85, R85, UR21, R76 ;  /* 0x0000001555557c24 */ /* 0x000fe2000f8e024c */
[----:B------:R-:W-:Y:S03]  /*4380*/  F2F.F16.F32 R87, R87 ;  /* 0x0000005700577304 */ /* 0x000fe60000200800 */
        /* <DEDUP_REMOVED lines=20> */
.L_x_3194:
[----:B------:R-:W-:Y:S05]  /*44d0*/  BSYNC.RECONVERGENT B0 ;  /* 0x0000000000007941 */ /* 0x000fea0003800200 */
.L_x_3193:
[----:B------:R-:W1:Y:S02]  /*44e0*/  LDCU UR9, c[0x0][0x380] ;  /* 0x00007000ff0977ac */ /* 0x000e640008000800 */
[----:B-1----:R-:W-:-:S04]  /*44f0*/  ULEA UR8, UR9, UR8, 0x2 ;  /* 0x0000000809087291 */ /* 0x002fc8000f8e10ff */
[----:B------:R-:W-:-:S09]  /*4500*/  UISETP.GE.AND UP1, UPT, UR8, UR20, UPT ;  /* 0x000000140800728c */ /* 0x000fd2000bf26270 */
[----:B------:R-:W-:Y:S05]  /*4510*/  BRA.U !UP1, `(.L_x_3214) ;  /* 0xffffffcd09507547 */ /* 0x000fea000b83ffff */
.L_x_3150:
        /* <DEDUP_REMOVED lines=38> */
.L_x_3222:
[----:B------:R-:W-:Y:S02]  /*4780*/  ISETP.NE.AND P0, PT, R49, RZ, PT ;  /* 0x000000ff3100720c */ /* 0x000fe40003f05270 */
[----:B-1----:R-:W-:-:S11]  /*4790*/  FMNMX R5, R3, R2, !PT ;  /* 0x0000000203057209 */ /* 0x002fd60007800000 */
[----:B------:R-:W-:Y:S05]  /*47a0*/  @P0 BRA `(.L_x_3216) ;  /* 0x0000000000080947 */ /* 0x000fea0003800000 */
[----:B0-----:R-:W0:Y:S02]  /*47b0*/  LDC.64 R2, c[0x0][0x3f8] ;  /* 0x0000fe00ff027b82 */ /* 0x001e240000000a00 */
[----:B0-----:R1:W-:Y:S02]  /*47c0*/  REDG.E.MAX.S32.STRONG.GPU desc[UR12][R2.64], R5 ;  /* 0x000000050200798e */ /* 0x0013e4000d12e30c */
.L_x_3216:
[----:B------:R-:W-:Y:S05]  /*47d0*/  BSYNC B0 ;  /* 0x0000000000007941 */ /* 0x000fea0003800000 */
.L_x_3215:
        /* <DEDUP_REMOVED lines=14> */
[----:B--234-:R-:W-:Y:S05]  /*48c0*/  CALL.REL.NOINC `($__internal_17_$__cuda_sm20_rcp_rn_f32_slowpath) ;  /* 0x0000000000607944 */ /* 0x01cfea0003c00000 */
[----:B------:R-:W-:Y:S01]  /*48d0*/  MOV R5, R15 ;  /* 0x0000000f00057202 */ /* 0x000fe20000000f00 */
[----:B------:R-:W-:Y:S06]  /*48e0*/  BRA `(.L_x_3219) ;  /* 0x0000000000147947 */ /* 0x000fec0003800000 */
.L_x_3218:
[----:B-1---5:R-:W0:Y:S01]  /*48f0*/  MUFU.RCP R5, UR14 ;  /* 0x0000000e00057d08 */ /* 0x022e220008001000 */
[----:B------:R-:W-:-:S04]  /*4900*/  IMAD.U32 R0, RZ, RZ, UR14 ;  /* 0x0000000eff007e24 */ /* 0x000fc8000f8e00ff */
[----:B0-----:R-:W-:-:S04]  /*4910*/  FFMA R0, R5, R0, -1 ;  /* 0xbf80000005007423 */ /* 0x001fc80000000000 */
[----:B------:R-:W-:-:S04]  /*4920*/  FADD.FTZ R0, -R0, -RZ ;  /* 0x800000ff00007221 */ /* 0x000fc80000010100 */
[----:B------:R-:W-:-:S07]  /*4930*/  FFMA R5, R5, R0, R5 ;  /* 0x0000000005057223 */ /* 0x000fce0000000005 */
.L_x_3219:
[----:B------:R-:W0:Y:S02]  /*4940*/  LDC.64 R2, c[0x0][0x3f0] ;  /* 0x0000fc00ff027b82 */ /* 0x000e240000000a00 */
[----:B0-----:R-:W-:Y:S01]  /*4950*/  STG.E desc[UR12][R2.64], R5 ;  /* 0x0000000502007986 */ /* 0x001fe2000c10190c */
[----:B------:R-:W-:Y:S05]  /*4960*/  EXIT ;  /* 0x000000000000794d */ /* 0x000fea0003800000 */
.L_x_3217:
[----:B------:R-:W-:Y:S01]  /*4970*/  IMAD.MOV.U32 R5, RZ, RZ, 0x2 ;  /* 0x00000002ff057424 */ /* 0x000fe200078e00ff */
[----:B------:R-:W-:Y:S01]  /*4980*/  MOV R7, 0x1f ;  /* 0x0000001f00077802 */ /* 0x000fe20000000f00 */
[----:B------:R-:W-:-:S07]  /*4990*/  IMAD.MOV.U32 R4, RZ, RZ, -0x1 ;  /* 0xffffffffff047424 */ /* 0x000fce00078e00ff */
[----:B01234-:R-:W-:Y:S05]  /*49a0*/  WARPSYNC.COLLECTIVE R4, `(.L_x_3220) ;  /* 0x0000000004087348 */ /* 0x01ffea0003c00000 */
[----:B01----:R0:W1:Y:S02]  /*49b0*/  SHFL.DOWN P0, R2, R0, R5, R7 ;  /* 0x0800000500027389 */ /* 0x0030640000000007 */
[----:B01234-:R-:W-:Y:S05]  /*49c0*/  ENDCOLLECTIVE ;  /* 0x000000000000791b */ /* 0x01ffea0003800000 */
.L_x_3220:
[----:B------:R-:W-:Y:S02]  /*49d0*/  IMAD.MOV.U32 R5, RZ, RZ, 0x1 ;  /* 0x00000001ff057424 */ /* 0x000fe400078e00ff */
[----:B------:R-:W-:-:S05]  /*49e0*/  IMAD.MOV.U32 R3, RZ, RZ, R2 ;  /* 0x000000ffff037224 */ /* 0x000fca00078e0002 */
[----:B------:R-:W-:-:S04]  /*49f0*/  FMNMX R3, R3, R0, !PT ;  /* 0x0000000003037209 */ /* 0x000fc80007800000 */
[----:B------:R-:W-:-:S07]  /*4a00*/  MOV R0, R3 ;  /* 0x0000000300007202 */ /* 0x000fce0000000f00 */
[----:B------:R-:W-:Y:S05]  /*4a10*/  WARPSYNC.COLLECTIVE R4, `(.L_x_3221) ;  /* 0x0000000004087348 */ /* 0x000fea0003c00000 */
[----:B------:R0:W1:Y:S02]  /*4a20*/  SHFL.DOWN P0, R2, R0, R5, R7 ;  /* 0x0800000500027389 */ /* 0x0000640000000007 */
[----:B01----:R-:W-:Y:S05]  /*4a30*/  ENDCOLLECTIVE ;  /* 0x000000000000791b */ /* 0x003fea0003800000 */
.L_x_3221:
[----:B------:R-:W-:Y:S05]  /*4a40*/  BRA `(.L_x_3222) ;  /* 0xfffffffc004c7947 */ /* 0x000fea000383ffff */
        .weak           $__internal_17_$__cuda_sm20_rcp_rn_f32_slowpath
        .type           $__internal_17_$__cuda_sm20_rcp_rn_f32_slowpath,@function
        .size           $__internal_17_$__cuda_sm20_rcp_rn_f32_slowpath,(.L_x_12885 - $__internal_17_$__cuda_sm20_rcp_rn_f32_slowpath)
$__internal_17_$__cuda_sm20_rcp_rn_f32_slowpath:
        /* <DEDUP_REMOVED lines=14> */
.L_x_3223:
        /* <DEDUP_REMOVED lines=33> */
.L_x_3225:
[----:B------:R0:W1:Y:S02]  /*4d40*/  MUFU.RCP R3, R2 ;  /* 0x0000000200037308 */ /* 0x0000640000001000 */
.L_x_3224:
[----:B-1----:R-:W-:Y:S01]  /*4d50*/  IMAD.MOV.U32 R15, RZ, RZ, R3 ;  /* 0x000000ffff0f7224 */ /* 0x002fe200078e0003 */
[----:B0-----:R-:W-:Y:S01]  /*4d60*/  MOV R2, R4 ;  /* 0x0000000400027202 */ /* 0x001fe20000000f00 */
[----:B------:R-:W-:-:S04]  /*4d70*/  IMAD.MOV.U32 R3, RZ, RZ, 0x0 ;  /* 0x00000000ff037424 */ /* 0x000fc800078e00ff */
[----:B------:R-:W-:Y:S05]  /*4d80*/  RET.REL.NODEC R2 `(_ZN18transformer_engine13normalization21ln_fwd_general_kernelINS0_13Kernel_traitsIff6__halffjLj512ELj1ELj4ELj1ELj16ENS0_18Kernel_traits_baseILj512EffS3_fjLj128EEEEEEEvNS0_19ForwardKernelParamsE) ;  /* 0xffffffb0029c7950 */ /* 0x000fea0003c3ffff */
.L_x_3226:
        /* <DEDUP_REMOVED lines=15> */
.L_x_12885:


//--------------------- .text._ZN18transformer_engine13normalization21ln_fwd_general_kernelINS0_13Kernel_traitsI6__halfS3_S3_fjLj512ELj1ELj4ELj1ELj16ENS0_18Kernel_traits_baseILj512ES3_S3_S3_fjLj128EEEEEEEvNS0_19ForwardKernelParamsE --------------------------
	.section	.text._ZN18transformer_engine13normalization21ln_fwd_general_kernelINS0_13Kernel_traitsI6__halfS3_S3_fjLj512ELj1ELj4ELj1ELj16ENS0_18Kernel_traits_baseILj512ES3_S3_S3_fjLj128EEEEEEEvNS0_19ForwardKernelParamsE,"ax",@progbits
	.align	128
        .global         _ZN18transformer_engine13normalization21ln_fwd_general_kernelINS0_13Kernel_traitsI6__halfS3_S3_fjLj512ELj1ELj4ELj1ELj16ENS0_18Kernel_traits_baseILj512ES3_S3_S3_fjLj128EEEEEEEvNS0_19ForwardKernelParamsE
        .type           _ZN18transformer_engine13normalization21ln_fwd_general_kernelINS0_13Kernel_traitsI6__halfS3_S3_fjLj512ELj1ELj4ELj1ELj16ENS0_18Kernel_traits_baseILj512ES3_S3_S3_fjLj128EEEEEEEvNS0_19ForwardKernelParamsE,@function
        .size           _ZN18transformer_engine13normalization21ln_fwd_general_kernelINS0_13Kernel_traitsI6__halfS3_S3_fjLj512ELj1ELj4ELj1ELj16ENS0_18Kernel_traits_baseILj512ES3_S3_S3_fjLj128EEEEEEEvNS0_19ForwardKernelParamsE,(.L_x_12886 - _ZN18transformer_engine13normalization21ln_fwd_general_kernelINS0_13Kernel_traitsI6__halfS3_S3_fjLj512ELj1ELj4ELj1ELj16ENS0_18Kernel_traits_baseILj512ES3_S3_S3_fjLj128EEEEEEEvNS0_19ForwardKernelParamsE)
        .other          _ZN18transformer_engine13normalization21ln_fwd_general_kernelINS0_13Kernel_traitsI6__halfS3_S3_fjLj512ELj1ELj4ELj1ELj16ENS0_18Kernel_traits_baseILj512ES3_S3_S3_fjLj128EEEEEEEvNS0_19ForwardKernelParamsE,@"STO_CUDA_ENTRY STV_DEFAULT"
_ZN18transformer_engine13normalization21ln_fwd_general_kernelINS0_13Kernel_traitsI6__halfS3_S3_fjLj512ELj1ELj4ELj1ELj16ENS0_18Kernel_traits_baseILj512ES3_S3_S3_fjLj128EEEEEEEvNS0_19ForwardKernelParamsE:
.text._ZN18transformer_engine13normalization21ln_fwd_general_kernelINS0_13Kernel_traitsI6__halfS3_S3_fjLj512ELj1ELj4ELj1ELj16ENS0_18Kernel_traits_baseILj512ES3_S3_S3_fjLj128EEEEEEEvNS0_19ForwardKernelParamsE:
        /* <DEDUP_REMOVED lines=38> */
[----:B------:R-:W-:Y:S05]  /*0260*/  CALL.REL.NOINC `($__internal_18_$__cuda_sm20_rcp_rn_f32_slowpath) ;  /* 0x00000044009c7944 */ /* 0x000fea0003c00000 */
[----:B------:R-:W-:Y:S05]  /*0270*/  BRA `(.L_x_3228) ;  /* 0x0000000000107947 */ /* 0x000fea0003800000 */
.L_x_3227:
[----:B------:R-:W0:Y:S02]  /*0280*/  MUFU.RCP R0, R45 ;  /* 0x0000002d00007308 */ /* 0x000e240000001000 */
[----:B0-----:R-:W-:-:S04]  /*0290*/  FFMA R2, R45, R0, -1 ;  /* 0xbf8000002d027423 */ /* 0x001fc80000000000 */
[----:B------:R-:W-:-:S04]  /*02a0*/  FADD.FTZ R71, -R2, -RZ ;  /* 0x800000ff02477221 */ /* 0x000fc80000010100 */
[----:B------:R-:W-:-:S07]  /*02b0*/  FFMA R71, R0, R71, R0 ;  /* 0x0000004700477223 */ /* 0x000fce0000000000 */
.L_x_3228:
        /* <DEDUP_REMOVED lines=42> */
.L_x_3232:
[----:B------:R-:W5:Y:S02]  /*0560*/  LDG.E.128 R4, desc[UR16][R4.64] ;  /* 0x0000001004047981 */ /* 0x000f64000c1e1d00 */
.L_x_3233:
[----:B------:R-:W-:Y:S05]  /*0570*/  BSYNC.RECONVERGENT B1 ;  /* 0x0000000000017941 */ /* 0x000fea0003800200 */
.L_x_3231:
        /* <DEDUP_REMOVED lines=35> */
.L_x_3235:
[----:B------:R-:W5:Y:S02]  /*07b0*/  LDG.E.128 R52, desc[UR16][R52.64] ;  /* 0x0000001034347981 */ /* 0x000f64000c1e1d00 */
.L_x_3236:
[----:B------:R-:W-:Y:S05]  /*07c0*/  BSYNC.RECONVERGENT B1 ;  /* 0x0000000000017941 */ /* 0x000fea0003800200 */
.L_x_3234:
[----:B------:R-:W0:Y:S01]  /*07d0*/  LDC R9, c[0x0][0x384] ;  /* 0x0000e100ff097b82 */ /* 0x000e220000000800 */
[--C-:B-----5:R-:W-:Y:S02]  /*07e0*/  HADD2.F32 R56, -RZ, R54.reuse.H0_H0 ;  /* 0x20000036ff387230 */ /* 0x120fe40000004100 */
[----:B------:R-:W-:Y:S02]  /*07f0*/  HADD2.F32 R57, -RZ, R54.H1_H1 ;  /* 0x30000036ff397230 */ /* 0x000fe40000004100 */
[----:B------:R-:W-:Y:S02]  /*0800*/  HADD2.F32 R54, -RZ, R55.H0_H0 ;  /* 0x20000037ff367230 */ /* 0x000fe40000004100 */
        /* <DEDUP_REMOVED lines=9> */
[----:B0-----:R-:W-:Y:S02]  /*08a0*/  IMAD R9, R9, 0x100, R70 ;  /* 0x0000010009097824 */ /* 0x001fe400078e0246 */
[----:B------:R-:W-:Y:S02]  /*08b0*/  HADD2.F32 R65, -RZ, R52.H1_H1 ;  /* 0x30000034ff417230 */ /* 0x000fe40000004100 */
[--C-:B------:R-:W-:Y:S01]  /*08c0*/  HADD2.F32 R62, -RZ, R53.reuse.H0_H0 ;  /* 0x20000035ff3e7230 */ /* 0x100fe20000004100 */
[----:B------:R-:W-:Y:S01]  /*08d0*/  ISETP.GE.AND P0, PT, R9, UR9, PT ;  /* 0x0000000909007c0c */ /* 0x000fe2000bf06270 */
[----:B------:R-:W-:Y:S02]  /*08e0*/  HADD2.F32 R63, -RZ, R53.H1_H1 ;  /* 0x30000035ff3f7230 */ /* 0x000fe40000004100 */
        /* <DEDUP_REMOVED lines=10> */
.L_x_3238:
        /* <DEDUP_REMOVED lines=28> */
.L_x_3239:
[----:B------:R-:W-:Y:S05]  /*0b50*/  BSYNC.RECONVERGENT B1 ;  /* 0x0000000000017941 */ /* 0x000fea0003800200 */
.L_x_3237:
[----:B------:R-:W-:Y:S01]  /*0b60*/  IMAD.WIDE R44, R9, 0x2, R44 ;  /* 0x00000002092c7825 */ /* 0x000fe200078e022c */
[----:B------:R-:W-:Y:S02]  /*0b70*/  BSSY.RECONVERGENT B1, `(.L_x_3240) ;  /* 0x0000022000017945 */ /* 0x000fe40003800200 */
[----:B------:R-:W-:-:S04]  /*0b80*/  LOP3.LUT P0, RZ, R44, 0xf, RZ, 0xc0, !PT ;  /* 0x0000000f2cff7812 */ /* 0x000fc8000780c0ff */
[----:B------:R-:W-:-:S13]  /*0b90*/  ISETP.LT.U32.OR P0, PT, R12, 0x8, P0 ;  /* 0x000000080c00780c */ /* 0x000fda0000701470 */
[----:B------:R-:W-:Y:S05]  /*0ba0*/  @P0 BRA `(.L_x_3241) ;  /* 0x0000000000080947 */ /* 0x000fea0003800000 */
[----:B------:R-:W5:Y:S01]  /*0bb0*/  LDG.E.128 R44, desc[UR16][R44.64] ;  /* 0x000000102c2c7981 */ /* 0x000f62000c1e1d00 */
[----:B------:R-:W-:Y:S05]  /*0bc0*/  BRA `(.L_x_3242) ;  /* 0x0000000000707947 */ /* 0x000fea0003800000 */
.L_x_3241:
        /* <DEDUP_REMOVED lines=28> */
.L_x_3242:
[----:B------:R-:W-:Y:S05]  /*0d90*/  BSYNC.RECONVERGENT B1 ;  /* 0x0000000000017941 */ /* 0x000fea0003800200 */
.L_x_3240:
        /* <DEDUP_REMOVED lines=15> */
[----:B------:R-:W-:-:S07]  /*0e90*/  HADD2.F32 R47, -RZ, R47.H1_H1 ;  /* 0x3000002fff2f7230 */ /* 0x000fce0000004100 */
.L_x_3230:
[----:B------:R-:W-:Y:S05]  /*0ea0*/  BSYNC.RECONVERGENT B0 ;  /* 0x0000000000007941 */ /* 0x000fea0003800200 */
.L_x_3229:
[----:B------:R-:W0:Y:S01]  /*0eb0*/  LDCU.U8 UR15, c[0x0][0x404] ;  /* 0x00008080ff0f77ac */ /* 0x000e220008000000 */
[----:B------:R-:W1:Y:S01]  /*0ec0*/  LDCU UR4, c[0x0][0x388] ;  /* 0x00007100ff0477ac */ /* 0x000e620008000800 */
[----:B0-----:R-:W-:Y:S02]  /*0ed0*/  UISETP.NE.AND UP0, UPT, UR15, URZ, UPT ;  /* 0x000000ff0f00728c */ /* 0x001fe4000bf05270 */
[----:B-1----:R-:W-:-:S07]  /*0ee0*/  UISETP.GE.AND UP1, UPT, UR5, UR4, UPT ;  /* 0x000000040500728c */ /* 0x002fce000bf26270 */
[----:B------:R-:W-:Y:S05]  /*0ef0*/  BRA.U !UP0, `(.L_x_3243) ;  /* 0x0000000108087547 */ /* 0x000fea000b800000 */
[----:B------:R-:W0:Y:S02]  /*0f00*/  LDC.64 R2, c[0x0][0x3e0] ;  /* 0x0000f800ff027b82 */ /* 0x000e240000000a00 */
[----:B0-----:R0:W5:Y:S02]  /*0f10*/  LDG.E R45, desc[UR16][R2.64] ;  /* 0x00000010022d7981 */ /* 0x001164000c1e1900 */
.L_x_3243:
        /* <DEDUP_REMOVED lines=20> */
[----:B-1----:R-:W-:Y:S01]  /*1060*/  ISETP.NE.AND P0, PT, RZ, UR4, PT ;  /* 0x00000004ff007c0c */ /* 0x002fe2000bf05270 */
[----:B------:R-:W-:Y:S01]  /*1070*/  FADD R2, R39, 1 ;  /* 0x3f80000027027421 */ /* 0x000fe20000000000 */
[----:B------:R-:W-:Y:S01]  /*1080*/  HFMA2 R44, -RZ, RZ, 0, 0 ;  /* 0x00000000ff2c7431 */ /* 0x000fe200000001ff */
[----:B------:R-:W-:Y:S01]  /*1090*/  IADD3 R22, PT, PT, -R70, UR9, RZ ;  /* 0x0000000946167c10 */ /* 0x000fe2000fffe1ff */
[----:B0-----:R-:W-:Y:S01]  /*10a0*/  UIMAD UR4, UR11, UR10, URZ ;  /* 0x0000000a0b0472a4 */ /* 0x001fe2000f8e02ff */
[----:B------:R-:W-:Y:S01]  /*10b0*/  FSEL R40, R40, R3, !P0 ;  /* 0x0000000328287208 */ /* 0x000fe20004000000 */
[----:B------:R-:W-:Y:S01]  /*10c0*/  FADD R3, R36, 1 ;  /* 0x3f80000024037421 */ /* 0x000fe20000000000 */
[----:B------:R-:W-:Y:S01]  /*10d0*/  FSEL R41, R41, R0, !P0 ;  /* 0x0000000029297208 */ /* 0x000fe20004000000 */
[----:B------:R-:W-:Y:S01]  /*10e0*/  VIADD R23, R23, UR11 ;  /* 0x0000000b17177c36 */ /* 0x000fe20008000000 */
[----:B------:R-:W-:Y:S01]  /*10f0*/  LEA.HI R0, R74, UR5, RZ, 0x1b ;  /* 0x000000054a007c11 */ /* 0x000fe2000f8fd8ff */
[----:B------:R-:W-:Y:S01]  /*1100*/  USHF.L.U32 UR4, UR4, 0x2, URZ ;  /* 0x0000000204047899 */ /* 0x000fe200080006ff */
[----:B------:R-:W-:Y:S01]  /*1110*/  FSEL R36, R36, R3, !P0 ;  /* 0x0000000324247208 */ /* 0x000fe20004000000 */
[----:B------:R-:W-:Y:S01]  /*1120*/  VIADD R21, R70, 0x1 ;  /* 0x0000000146157836 */ /* 0x000fe20000000000 */
[----:B------:R-:W-:Y:S01]  /*1130*/  FSEL R28, R11, R28, !P0 ;  /* 0x0000001c0b1c7208 */ /* 0x000fe20004000000 */
[----:B------:R-:W-:Y:S01]  /*1140*/  IMAD R3, R0, UR11, RZ ;  /* 0x0000000b00037c24 */ /* 0x000fe2000f8e02ff */
[----:B------:R-:W-:Y:S01]  /*1150*/  FSEL R27, R14, R27, !P0 ;  /* 0x0000001b0e1b7208 */ /* 0x000fe20004000000 */
[----:B------:R-:W-:Y:S01]  /*1160*/  IMAD.U32 R61, RZ, RZ, UR4 ;  /* 0x00000004ff3d7e24 */ /* 0x000fe2000f8e00ff */
[----:B------:R-:W-:Y:S01]  /*1170*/  LEA.HI R11, R23, 0x1, RZ, 0x1b ;  /* 0x00000001170b7811 */ /* 0x000fe200078fd8ff */
[----:B--2---:R-:W-:Y:S01]  /*1180*/  IMAD.WIDE.U32 R58, R3, 0x4, R58 ;  /* 0x00000004033a7825 */ /* 0x004fe200078e003a */
[----:B------:R-:W-:Y:S01]  /*1190*/  MOV R3, UR11 ;  /* 0x0000000b00037c02 */ /* 0x000fe20008000f00 */
[----:B------:R-:W-:Y:S01]  /*11a0*/  UIMAD.WIDE UR12, UR10, 0x4, UR6 ;  /* 0x000000040a0c78a5 */ /* 0x000fe2000f8e0206 */
[----:B------:R-:W-:Y:S01]  /*11b0*/  FSEL R29, R12, R29, !P0 ;  /* 0x0000001d0c1d7208 */ /* 0x000fe20004000000 */
[----:B------:R-:W-:Y:S01]  /*11c0*/  VIADD R20, R70, 0x2 ;  /* 0x0000000246147836 */ /* 0x000fe20000000000 */
[----:B------:R-:W-:Y:S01]  /*11d0*/  FSEL R26, R13, R26, !P0 ;  /* 0x0000001a0d1a7208 */ /* 0x000fe20004000000 */
[----:B------:R-:W-:Y:S01]  /*11e0*/  IMAD R14, R3, 0x100, R70 ;  /* 0x00000100030e7824 */ /* 0x000fe200078e0246 */
[----:B------:R-:W-:Y:S01]  /*11f0*/  FSEL R43, R10, R43, !P0 ;  /* 0x0000002b0a2b7208 */ /* 0x000fe20004000000 */
[C---:B------:R-:W-:Y:S01]  /*1200*/  VIADD R19, R70.reuse, 0x3 ;  /* 0x0000000346137836 */ /* 0x040fe20000000000 */
[----:B------:R-:W-:Y:S01]  /*1210*/  FSEL R42, R15, R42, !P0 ;  /* 0x0000002a0f2a7208 */ /* 0x000fe20004000000 */
[----:B------:R-:W-:Y:S01]  /*1220*/  VIADD R18, R70, 0x4 ;  /* 0x0000000446127836 */ /* 0x000fe20000000000 */
[----:B------:R-:W-:Y:S01]  /*1230*/  FSEL R38, R38, R5, !P0 ;  /* 0x0000000526267208 */ /* 0x000fe20004000000 */
[----:B------:R-:W-:Y:S01]  /*1240*/  VIADD R15, R70, 0x7 ;  /* 0x00000007460f7836 */ /* 0x000fe20000000000 */
[----:B------:R-:W-:Y:S01]  /*1250*/  FSEL R37, R37, R4, !P0 ;  /* 0x0000000425257208 */ /* 0x000fe20004000000 */
[----:B------:R-:W-:Y:S01]  /*1260*/  VIADD R7, R14, 0x3 ;  /* 0x000000030e077836 */ /* 0x000fe20000000000 */
[----:B------:R-:W-:Y:S01]  /*1270*/  FSEL R31, R8, R31, !P0 ;  /* 0x0000001f081f7208 */ /* 0x000fe20004000000 */
[C---:B------:R-:W-:Y:S01]  /*1280*/  VIADD R8, R14.reuse, 0x2 ;  /* 0x000000020e087836 */ /* 0x040fe20000000000 */
        /* <DEDUP_REMOVED lines=8> */
[----:B------:R-:W-:Y:S01]  /*1310*/  LOP3.LUT R12, R11, 0x7, RZ, 0xc0, !PT ;  /* 0x000000070b0c7812 */ /* 0x000fe200078ec0ff */
[C---:B------:R-:W-:Y:S01]  /*1320*/  VIADD R5, R14.reuse, 0x5 ;  /* 0x000000050e057836 */ /* 0x040fe20000000000 */
[----:B------:R-:W-:Y:S01]  /*1330*/  FSEL R39, R39, R2, !P0 ;  /* 0x0000000227277208 */ /* 0x000fe20004000000 */
[C---:B------:R-:W-:Y:S01]  /*1340*/  VIADD R3, R14.reuse, 0x7 ;  /* 0x000000070e037836 */ /* 0x040fe20000000000 */
[----:B------:R-:W-:Y:S01]  /*1350*/  LOP3.LUT R11, R11, 0x3, RZ, 0xc0, !PT ;  /* 0x000000030b0b7812 */ /* 0x000fe200078ec0ff */
[----:B------:R-:W-:Y:S01]  /*1360*/  IMAD.WIDE.U32 R60, R61, 0x4, R58 ;  /* 0x000000043d3c7825 */ /* 0x000fe200078e003a */
[C---:B------:R-:W-:Y:S01]  /*1370*/  IADD3 R10, PT, PT, -R14.reuse, UR9, RZ ;  /* 0x000000090e0a7c10 */ /* 0x040fe2000fffe1ff */
[----:B------:R-:W-:Y:S01]  /*1380*/  UMOV UR4, URZ ;  /* 0x000000ff00047c82 */ /* 0x000fe20008000000 */
[----:B------:R-:W-:-:S07]  /*1390*/  IADD3 R4, PT, PT, R14, 0x6, RZ ;  /* 0x000000060e047810 */ /* 0x000fce0007ffe0ff */
.L_x_3294:
        /* <DEDUP_REMOVED lines=15> */
.L_x_3248:
        /* <DEDUP_REMOVED lines=28> */
.L_x_3249:
[----:B------:R-:W-:Y:S05]  /*1650*/  BSYNC.RECONVERGENT B1 ;  /* 0x0000000000017941 */ /* 0x000fea0003800200 */
.L_x_3247:
        /* <DEDUP_REMOVED lines=18> */
.L_x_3251:
        /* <DEDUP_REMOVED lines=28> */
.L_x_3252:
[----:B------:R-:W-:Y:S05]  /*1940*/  BSYNC.RECONVERGENT B1 ;  /* 0x0000000000017941 */ /* 0x000fea0003800200 */
.L_x_3250:
        /* <DEDUP_REMOVED lines=8> */
.L_x_3246:
[----:B------:R-:W-:Y:S05]  /*19d0*/  BSYNC.RECONVERGENT B0 ;  /* 0x0000000000007941 */ /* 0x000fea0003800200 */
.L_x_3245:
        /* <DEDUP_REMOVED lines=22> */
.L_x_3254:
[----:B------:R-:W-:Y:S05]  /*1b40*/  BSYNC.RECONVERGENT B0 ;  /* 0x0000000000007941 */ /* 0x000fea0003800200 */
.L_x_3253:
        /* <DEDUP_REMOVED lines=12> */
.L_x_3255:
        /* <DEDUP_REMOVED lines=19> */
[----:B------:R-:W-:-:S04]  /*1d40*/  IMAD.U32 R34, RZ, RZ, UR9 ;  /* 0x00000009ff227e24 */ /* 0x000fc8000f8e00ff */
[----:B------:R-:W0:Y:S02]  /*1d50*/  SHFL.DOWN PT, R66, R67, 0x1, 0x1f ;  /* 0x08201f0043427f89 */ /* 0x000e2400000e0000 */
[----:B0-----:R-:W-:Y:S01]  /*1d60*/  FADD R69, R67, R66 ;  /* 0x0000004243457221 */ /* 0x001fe20000000000 */
[----:B------:R-:W-:-:S04]  /*1d70*/  @!P0 IMAD.WIDE.U32 R66, R35, 0x4, R32 ;  /* 0x0000000423428825 */ /* 0x000fc800078e0020 */
[----:B------:R-:W-:Y:S01]  /*1d80*/  IMAD.U32 R35, RZ, RZ, UR10 ;  /* 0x0000000aff237e24 */ /* 0x000fe2000f8e00ff */
[----:B------:R0:W-:Y:S01]  /*1d90*/  @!P0 STG.E desc[UR16][R66.64], R69 ;  /* 0x0000004542008986 */ /* 0x0001e2000c101910 */
[----:B------:R-:W-:Y:S01]  /*1da0*/  USEL UR10, UR20, URZ, !UP1 ;  /* 0x000000ff140a7287 */ /* 0x000fe2000c800000 */
[----:B------:R-:W-:Y:S11]  /*1db0*/  @P1 BRA `(.L_x_3257) ;  /* 0x0000000000341947 */ /* 0x000ff60003800000 */
        /* <DEDUP_REMOVED lines=8> */
.L_x_3258:
[----:B------:R-:W2:Y:S04]  /*1e40*/  LDG.E.STRONG.GPU R66, desc[UR16][R34.64] ;  /* 0x0000001022427981 */ /* 0x000ea8000c1ef900 */
[----:B--2---:R-:W-:Y:S01]  /*1e50*/  CCTL.IVALL ;  /* 0x00000000ff00798f */ /* 0x004fe20002000000 */
[----:B------:R-:W-:Y:S05]  /*1e60*/  YIELD ;  /* 0x0000000000007946 */ /* 0x000fea0003800000 */
[----:B------:R-:W-:-:S13]  /*1e70*/  ISETP.NE.AND P0, PT, R66, UR10, PT ;  /* 0x0000000a42007c0c */ /* 0x000fda000bf05270 */
[----:B------:R-:W-:Y:S05]  /*1e80*/  @P0 BRA `(.L_x_3258) ;  /* 0xfffffffc00ec0947 */ /* 0x000fea000383ffff */
.L_x_3257:
        /* <DEDUP_REMOVED lines=8> */
[----:B------:R-:W-:Y:S01]  /*1f10*/  HFMA2 R66, -RZ, RZ, 0, 0 ;  /* 0x00000000ff427431 */ /* 0x000fe200000001ff */
[----:B------:R-:W-:Y:S01]  /*1f20*/  ISETP.NE.AND P1, PT, R13, RZ, PT ;  /* 0x000000ff0d00720c */ /* 0x000fe20003f25270 */
[----:B-1----:R-:W-:-:S09]  /*1f30*/  IMAD.MOV.U32 R67, RZ, RZ, R73 ;  /* 0x000000ffff437224 */ /* 0x002fd200078e0049 */
        /* <DEDUP_REMOVED lines=10> */
.L_x_3263:
        /* <DEDUP_REMOVED lines=23> */
[----:B----4-:R-:W-:Y:S01]  /*2150*/  FADD R69, R69, R92 ;  /* 0x0000005c45457221 */ /* 0x010fe20000000000 */
[----:B0-----:R-:W-:-:S03]  /*2160*/  IADD3.X R35, PT, PT, RZ, R35, RZ, P2, !PT ;  /* 0x00000023ff237210 */ /* 0x001fc600017fe4ff */
        /* <DEDUP_REMOVED lines=14> */
.L_x_3262:
[----:B------:R-:W-:Y:S05]  /*2250*/  BSYNC.RECONVERGENT B1 ;  /* 0x0000000000017941 */ /* 0x000fea0003800200 */
.L_x_3261:
        /* <DEDUP_REMOVED lines=24> */
.L_x_3265:
[----:B------:R-:W-:Y:S05]  /*23e0*/  BSYNC.RECONVERGENT B1 ;  /* 0x0000000000017941 */ /* 0x000fea0003800200 */
.L_x_3264:
        /* <DEDUP_REMOVED lines=16> */
.L_x_3267:
[----:B------:R-:W-:Y:S05]  /*24f0*/  BSYNC.RECONVERGENT B1 ;  /* 0x0000000000017941 */ /* 0x000fea0003800200 */
.L_x_3266:
        /* <DEDUP_REMOVED lines=11> */
.L_x_3260:
[----:B------:R-:W-:Y:S05]  /*25b0*/  BSYNC.RECONVERGENT B0 ;  /* 0x0000000000007941 */ /* 0x000fea0003800200 */
.L_x_3259:
        /* <DEDUP_REMOVED lines=11> */
.L_x_3256:
        /* <DEDUP_REMOVED lines=54> */
.L_x_3269:
[----:B------:R-:W-:Y:S05]  /*29d0*/  BSYNC.RECONVERGENT B0 ;  /* 0x0000000000007941 */ /* 0x000fea0003800200 */
.L_x_3268:
        /* <DEDUP_REMOVED lines=12> */
.L_x_3270:
        /* <DEDUP_REMOVED lines=16> */
[----:B------:R-:W-:-:S04]  /*2ba0*/  MOV R34, UR9 ;  /* 0x0000000900227c02 */ /* 0x000fc80008000f00 */
        /* <DEDUP_REMOVED lines=18> */
.L_x_3273:
[----:B------:R-:W2:Y:S04]  /*2cd0*/  LDG.E.STRONG.GPU R66, desc[UR16][R34.64] ;  /* 0x0000001022427981 */ /* 0x000ea8000c1ef900 */
[----:B--2---:R-:W-:Y:S01]  /*2ce0*/  CCTL.IVALL ;  /* 0x00000000ff00798f */ /* 0x004fe20002000000 */
[----:B------:R-:W-:Y:S05]  /*2cf0*/  YIELD ;  /* 0x0000000000007946 */ /* 0x000fea0003800000 */
[----:B------:R-:W-:-:S13]  /*2d00*/  ISETP.NE.AND P0, PT, R66, UR10, PT ;  /* 0x0000000a42007c0c */ /* 0x000fda000bf05270 */
[----:B------:R-:W-:Y:S05]  /*2d10*/  @P0 BRA `(.L_x_3273) ;  /* 0xfffffffc00ec0947 */ /* 0x000fea000383ffff */
.L_x_3272:
        /* <DEDUP_REMOVED lines=13> */
[----:B------:R-:W-:Y:S01]  /*2df0*/  IMAD.MOV.U32 R68, RZ, RZ, RZ ;  /* 0x000000ffff447224 */ /* 0x000fe200078e00ff */
[----:B------:R-:W-:Y:S01]  /*2e00*/  MOV R67, R73 ;  /* 0x0000004900437202 */ /* 0x000fe20000000f00 */
[----:B------:R-:W-:Y:S01]  /*2e10*/  IMAD.MOV.U32 R66, RZ, RZ, RZ ;  /* 0x000000ffff427224 */ /* 0x000fe200078e00ff */
[----:B------:R-:W-:-:S07]  /*2e20*/  LOP3.LUT R93, R34, 0xffffff0, RZ, 0xc0, !PT ;  /* 0x0ffffff0225d7812 */ /* 0x000fce00078ec0ff */
.L_x_3278:
        /* <DEDUP_REMOVED lines=37> */
.L_x_3277:
[----:B------:R-:W-:Y:S05]  /*3080*/  BSYNC.RECONVERGENT B1 ;  /* 0x0000000000017941 */ /* 0x000fea0003800200 */
.L_x_3276:
        /* <DEDUP_REMOVED lines=24> */
.L_x_3280:
[----:B------:R-:W-:Y:S05]  /*3210*/  BSYNC.RECONVERGENT B1 ;  /* 0x0000000000017941 */ /* 0x000fea0003800200 */
.L_x_3279:
        /* <DEDUP_REMOVED lines=16> */
.L_x_3282:
[----:B------:R-:W-:Y:S05]  /*3320*/  BSYNC.RECONVERGENT B1 ;  /* 0x0000000000017941 */ /* 0x000fea0003800200 */
.L_x_3281:
        /* <DEDUP_REMOVED lines=11> */
.L_x_3275:
[----:B------:R-:W-:Y:S05]  /*33e0*/  BSYNC.RECONVERGENT B0 ;  /* 0x0000000000007941 */ /* 0x000fea0003800200 */
.L_x_3274:
        /* <DEDUP_REMOVED lines=11> */
.L_x_3271:
        /* <DEDUP_REMOVED lines=66> */
.L_x_3286:
        /* <DEDUP_REMOVED lines=23> */
.L_x_3287:
[----:B------:R-:W-:Y:S05]  /*3a30*/  BSYNC.RECONVERGENT B1 ;  /* 0x0000000000017941 */ /* 0x000fea0003800200 */
.L_x_3285:
        /* <DEDUP_REMOVED lines=33> */
.L_x_3289:
[----:B------:R-:W-:Y:S01]  /*3c50*/  MOV R34, R32 ;  /* 0x0000002000227202 */ /* 0x000fe20000000f00 */
[----:B------:R-:W-:-:S05]  /*3c60*/  IMAD.MOV.U32 R32, RZ, RZ, R95 ;  /* 0x000000ffff207224 */ /* 0x000fca00078e005f */
[----:B------:R0:W-:Y:S02]  /*3c70*/  STG.E.128 desc[UR16][R68.64], R32 ;  /* 0x0000002044007986 */ /* 0x0001e4000c101d10 */
.L_x_3290:
[----:B------:R-:W-:Y:S05]  /*3c80*/  BSYNC.RECONVERGENT B1 ;  /* 0x0000000000017941 */ /* 0x000fea0003800200 */
.L_x_3288:
        /* <DEDUP_REMOVED lines=40> */
[----:B------:R-:W-:Y:S01]  /*3f10*/  @!P6 FMUL R32, R45, R32 ;  /* 0x000000202d20e220 */ /* 0x000fe20000400000 */
        /* <DEDUP_REMOVED lines=19> */
.L_x_3292:
        /* <DEDUP_REMOVED lines=15> */
.L_x_3293:
[----:B------:R-:W-:Y:S05]  /*4140*/  BSYNC.RECONVERGENT B1 ;  /* 0x0000000000017941 */ /* 0x000fea0003800200 */
.L_x_3291:
[----:B------:R-:W-:Y:S02]  /*4150*/  LEA.HI R33, R74, UR5, RZ, 0x1b ;  /* 0x000000054a217c11 */ /* 0x000fe4000f8fd8ff */
[----:B------:R-:W-:Y:S02]  /*4160*/  F2FP.F16.F32.PACK_AB R89, R93, R89 ;  /* 0x000000595d59723e */ /* 0x000fe400000000ff */
[----:B------:R-:W-:Y:S01]  /*4170*/  F2FP.F16.F32.PACK_AB R68, R69, R68 ;  /* 0x000000444544723e */ /* 0x000fe200000000ff */
[----:B------:R-:W-:Y:S01]  /*4180*/  IMAD R33, R33, UR19, R14 ;  /* 0x0000001321217c24 */ /* 0x000fe2000f8e020e */
[----:B------:R-:W-:-:S03]  /*4190*/  F2FP.F16.F32.PACK_AB R32, R32, R91 ;  /* 0x0000005b2020723e */ /* 0x000fc600000000ff */
[----:B------:R-:W-:Y:S01]  /*41a0*/  IMAD.WIDE R66, R33, 0x2, R66 ;  /* 0x0000000221427825 */ /* 0x000fe200078e0242 */
        /* <DEDUP_REMOVED lines=27> */
.L_x_3284:
[----:B------:R-:W-:Y:S05]  /*4360*/  BSYNC.RECONVERGENT B0 ;  /* 0x0000000000007941 */ /* 0x000fea0003800200 */
.L_x_3283:
[----:B------:R-:W4:Y:S02]  /*4370*/  LDCU UR9, c[0x0][0x380] ;  /* 0x00007000ff0977ac */ /* 0x000f240008000800 */
[----:B----4-:R-:W-:-:S04]  /*4380*/  ULEA UR5, UR9, UR5, 0x2 ;  /* 0x0000000509057291 */ /* 0x010fc8000f8e10ff */
[----:B------:R-:W-:-:S09]  /*4390*/  UISETP.GE.AND UP0, UPT, UR5, UR18, UPT ;  /* 0x000000120500728c */ /* 0x000fd2000bf06270 */
[----:B------:R-:W-:Y:S05]  /*43a0*/  BRA.U !UP0, `(.L_x_3294) ;  /* 0xffffffcd08fc7547 */ /* 0x000fea000b83ffff */
.L_x_3244:
        /* <DEDUP_REMOVED lines=38> */
.L_x_3303:
[----:B------:R-:W-:Y:S02]  /*4610*/  ISETP.NE.AND P0, PT, R74, RZ, PT ;  /* 0x000000ff4a00720c */ /* 0x000fe40003f05270 */
[----:B----4-:R-:W-:-:S11]  /*4620*/  FMNMX R5, R3, R2, !PT ;  /* 0x0000000203057209 */ /* 0x010fd60007800000 */
[----:B------:R-:W-:Y:S05]  /*4630*/  @P0 BRA `(.L_x_3296) ;  /* 0x0000000000080947 */ /* 0x000fea0003800000 */
[----:B0-----:R-:W0:Y:S02]  /*4640*/  LDC.64 R2, c[0x0][0x3f8] ;  /* 0x0000fe00ff027b82 */ /* 0x001e240000000a00 */
[----:B0-----:R4:W-:Y:S02]  /*4650*/  REDG.E.MAX.S32.STRONG.GPU desc[UR16][R2.64], R5 ;  /* 0x000000050200798e */ /* 0x0019e4000d12e310 */
.L_x_3296:
[----:B------:R-:W-:Y:S05]  /*4660*/  BSYNC B0 ;  /* 0x0000000000007941 */ /* 0x000fea0003800000 */
.L_x_3295:
        /* <DEDUP_REMOVED lines=8> */
[----:B-----5:R-:W-:Y:S01]  /*46f0*/  IADD3 R0, PT, PT, R45, 0x1800000, RZ ;  /* 0x018000002d007810 */ /* 0x020fe20007ffe0ff */
[----:B------:R-:W-:Y:S03]  /*4700*/  BSSY.RECONVERGENT B0, `(.L_x_3298) ;  /* 0x000000c000007945 */ /* 0x000fe60003800200 */
[----:B------:R-:W-:-:S04]  /*4710*/  LOP3.LUT R0, R0, 0x7f800000, RZ, 0xc0, !PT ;  /* 0x7f80000000007812 */ /* 0x000fc800078ec0ff */
[----:B------:R-:W-:-:S13]  /*4720*/  ISETP.GT.U32.AND P0, PT, R0, 0x1ffffff, PT ;  /* 0x01ffffff0000780c */ /* 0x000fda0003f04070 */
[----:B------:R-:W-:Y:S05]  /*4730*/  @P0 BRA `(.L_x_3299) ;  /* 0x0000000000100947 */ /* 0x000fea0003800000 */
[----:B------:R-:W-:-:S07]  /*4740*/  MOV R0, 0x4760 ;  /* 0x0000476000007802 */ /* 0x000fce0000000f00 */
[----:B-1234-:R-:W-:Y:S05]  /*4750*/  CALL.REL.NOINC `($__internal_18_$__cuda_sm20_rcp_rn_f32_slowpath) ;  /* 0x0000000000607944 */ /* 0x01efea0003c00000 */
[----:B------:R-:W-:Y:S01]  /*4760*/  IMAD.MOV.U32 R5, RZ, RZ, R71 ;  /* 0x000000ffff057224 */ /* 0x000fe200078e0047 */
[----:B------:R-:W-:Y:S06]  /*4770*/  BRA `(.L_x_3300) ;  /* 0x0000000000107947 */ /* 0x000fec0003800000 */
.L_x_3299:
[----:B------:R-:W4:Y:S02]  /*4780*/  MUFU.RCP R0, R45 ;  /* 0x0000002d00007308 */ /* 0x000f240000001000 */
[----:B----4-:R-:W-:-:S04]  /*4790*/  FFMA R2, R45, R0, -1 ;  /* 0xbf8000002d027423 */ /* 0x010fc80000000000 */
[----:B------:R-:W-:-:S04]  /*47a0*/  FADD.FTZ R5, -R2, -RZ ;  /* 0x800000ff02057221 */ /* 0x000fc80000010100 */
[----:B------:R-:W-:-:S07]  /*47b0*/  FFMA R5, R0, R5, R0 ;  /* 0x0000000500057223 */ /* 0x000fce0000000000 */
.L_x_3300:
[----:B------:R-:W-:Y:S05]  /*47c0*/  BSYNC.RECONVERGENT B0 ;  /* 0x0000000000007941 */ /* 0x000fea0003800200 */
.L_x_3298:
[----:B------:R-:W0:Y:S02]  /*47d0*/  LDC.64 R2, c[0x0][0x3f0] ;  /* 0x0000fc00ff027b82 */ /* 0x000e240000000a00 */
[----:B0-----:R-:W-:Y:S01]  /*47e0*/  STG.E desc[UR16][R2.64], R5 ;  /* 0x0000000502007986 */ /* 0x001fe2000c101910 */
[----:B------:R-:W-:Y:S05]  /*47f0*/  EXIT ;  /* 0x000000000000794d */ /* 0x000fea0003800000 */
.L_x_3297:
[----:B------:R-:W-:Y:S02]  /*4800*/  IMAD.MOV.U32 R5, RZ, RZ, 0x2 ;  /* 0x00000002ff057424 */ /* 0x000fe400078e00ff */
[----:B------:R-:W-:Y:S02]  /*4810*/  IMAD.MOV.U32 R7, RZ, RZ, 0x1f ;  /* 0x0000001fff077424 */ /* 0x000fe400078e00ff */
[----:B------:R-:W-:-:S07]  /*4820*/  IMAD.MOV.U32 R4, RZ, RZ, -0x1 ;  /* 0xffffffffff047424 */ /* 0x000fce00078e00ff */
[----:B012345:R-:W-:Y:S05]  /*4830*/  WARPSYNC.COLLECTIVE R4, `(.L_x_3301) ;  /* 0x0000000004087348 */ /* 0x03ffea0003c00000 */
[----:B0---4-:R0:W4:Y:S02]  /*4840*/  SHFL.DOWN P0, R2, R0, R5, R7 ;  /* 0x0800000500027389 */ /* 0x0111240000000007 */
[----:B012345:R-:W-:Y:S05]  /*4850*/  ENDCOLLECTIVE ;  /* 0x000000000000791b */ /* 0x03ffea0003800000 */
.L_x_3301:
[----:B------:R-:W-:Y:S02]  /*4860*/  HFMA2 R5, -RZ, RZ, 0, 5.9604644775390625e-08 ;  /* 0x00000001ff057431 */ /* 0x000fe400000001ff */
[----:B------:R-:W-:-:S05]  /*4870*/  IMAD.MOV.U32 R3, RZ, RZ, R2 ;  /* 0x000000ffff037224 */ /* 0x000fca00078e0002 */
[----:B------:R-:W-:-:S05]  /*4880*/  FMNMX R3, R3, R0, !PT ;  /* 0x0000000003037209 */ /* 0x000fca0007800000 */
[----:B------:R-:W-:-:S07]  /*4890*/  IMAD.MOV.U32 R0, RZ, RZ, R3 ;  /* 0x000000ffff007224 */ /* 0x000fce00078e0003 */
[----:B------:R-:W-:Y:S05]  /*48a0*/  WARPSYNC.COLLECTIVE R4, `(.L_x_3302) ;  /* 0x0000000004087348 */ /* 0x000fea0003c00000 */
[----:B------:R0:W1:Y:S02]  /*48b0*/  SHFL.DOWN P0, R2, R0, R5, R7 ;  /* 0x0800000500027389 */ /* 0x0000640000000007 */
[----:B01----:R-:W-:Y:S05]  /*48c0*/  ENDCOLLECTIVE ;  /* 0x000000000000791b */ /* 0x003fea0003800000 */
.L_x_3302:
[----:B------:R-:W-:Y:S05]  /*48d0*/  BRA `(.L_x_3303) ;  /* 0xfffffffc004c7947 */ /* 0x000fea000383ffff */
        .weak           $__internal_18_$__cuda_sm20_rcp_rn_f32_slowpath
        .type           $__internal_18_$__cuda_sm20_rcp_rn_f32_slowpath,@function
        .size           $__internal_18_$__cuda_sm20_rcp_rn_f32_slowpath,(.L_x_12886 - $__internal_18_$__cuda_sm20_rcp_rn_f32_slowpath)
$__internal_18_$__cuda_sm20_rcp_rn_f32_slowpath:
        /* <DEDUP_REMOVED lines=15> */
.L_x_3305:
        /* <DEDUP_REMOVED lines=26> */
[----:B------:R-:W-:Y:S02]  /*4b70*/  ISETP.GE.AND P0, PT, R3, RZ, PT ;  /* 0x000000ff0300720c */ /* 0x000fe40003f06270 */
[----:B------:R-:W-:-:S04]  /*4b80*/  IADD3 R3, PT, PT, R18, -0xfc, RZ ;  /* 0xffffff0412037810 */ /* 0x000fc80007ffe0ff */
[----:B------:R-:W-:-:S07]  /*4b90*/  SHF.R.U32.HI R4, RZ, R3, R4 ;  /* 0x00000003ff047219 */ /* 0x000fce0000011604 */
[----:B------:R-:W-:-:S04]  /*4ba0*/  @!P0 VIADD R4, R4, 0x1 ;  /* 0x0000000104048836 */ /* 0x000fc80000000000 */
[----:B------:R-:W-:-:S05]  /*4bb0*/  @!P1 IMAD.SHL.U32 R4, R4, 0x2, RZ ;  /* 0x0000000204049824 */ /* 0x000fca00078e00ff */
[----:B------:R-:W-:Y:S01]  /*4bc0*/  LOP3.LUT R4, R4, 0x80000000, R45, 0xf8, !PT ;  /* 0x8000000004047812 */ /* 0x000fe200078ef82d */
[----:B------:R-:W-:Y:S06]  /*4bd0*/  BRA `(.L_x_3306) ;  /* 0x0000000000047947 */ /* 0x000fec0003800000 */
.L_x_3307:
[----:B------:R0:W1:Y:S02]  /*4be0*/  MUFU.RCP R4, R45 ;  /* 0x0000002d00047308 */ /* 0x0000640000001000 */
.L_x_3306:
[----:B------:R-:W-:Y:S05]  /*4bf0*/  BSYNC.RECONVERGENT B1 ;  /* 0x0000000000017941 */ /* 0x000fea0003800200 */
.L_x_3304:
[----:B-1----:R-:W-:Y:S02]  /*4c00*/  IMAD.MOV.U32 R71, RZ, RZ, R4 ;  /* 0x000000ffff477224 */ /* 0x002fe400078e0004 */
[----:B------:R-:W-:Y:S02]  /*4c10*/  IMAD.MOV.U32 R4, RZ, RZ, R0 ;  /* 0x000000ffff047224 */ /* 0x000fe400078e0000 */
[----:B------:R-:W-:-:S04]  /*4c20*/  IMAD.MOV.U32 R5, RZ, RZ, 0x0 ;  /* 0x00000000ff057424 */ /* 0x000fc800078e00ff */
[----:B0-----:R-:W-:Y:S05]  /*4c30*/  RET.REL.NODEC R4 `(_ZN18transformer_engine13normalization21ln_fwd_general_kernelINS0_13Kernel_traitsI6__halfS3_S3_fjLj512ELj1ELj4ELj1ELj16ENS0_18Kernel_traits_baseILj512ES3_S3_S3_fjLj128EEEEEEEvNS0_19ForwardKernelParamsE) ;  /* 0xffffffb004f07950 */ /* 0x001fea0003c3ffff */
.L_x_3308:
        /* <DEDUP_REMOVED lines=12> */
.L_x_12886:


//--------------------- .text._ZN18transformer_engine13normalization21ln_fwd_general_kernelINS0_13Kernel_traitsIffffjLj512ELj1ELj4ELj1ELj16ENS0_18Kernel_traits_baseILj512EffffjLj128EEEEEEEvNS0_19ForwardKernelParamsE --------------------------
	.section	.text._ZN18transformer_engine13normalization21ln_fwd_general_kernelINS0_13Kernel_traitsIffffjLj512ELj1ELj4ELj1ELj16ENS0_18Kernel_traits_baseILj512EffffjLj128EEEEEEEvNS0_19ForwardKernelParamsE,"ax",@progbits
	.align	128
        .global         _ZN18transformer_engine13normalization21ln_fwd_general_kernelINS0_13Kernel_traitsIffffjLj512ELj1ELj4ELj1ELj16ENS0_18Kernel_traits_baseILj512EffffjLj128EEEEEEEvNS0_19ForwardKernelParamsE
        .type           _ZN18transformer_engine13normalization21ln_fwd_general_kernelINS0_13Kernel_traitsIffffjLj512ELj1ELj4ELj1ELj16ENS0_18Kernel_traits_baseILj512EffffjLj128EEEEEEEvNS0_19ForwardKernelParamsE,@function
        .size           _ZN18transformer_engine13normalization21ln_fwd_general_kernelINS0_13Kernel_traitsIffffjLj512ELj1ELj4ELj1ELj16ENS0_18Kernel_traits_baseILj512EffffjLj128EEEEEEEvNS0_19ForwardKernelParamsE,(.L_x_12887 - _ZN18transformer_engine13normalization21ln_fwd_general_kernelINS0_13Kernel_traitsIffffjLj512ELj1ELj4ELj1ELj16ENS0_18Kernel_traits_baseILj512EffffjLj128EEEEEEEvNS0_19ForwardKernelParamsE)
        .other          _ZN18transformer_engine13normalization21ln_fwd_general_kernelINS0_13Kernel_traitsIffffjLj512ELj1ELj4ELj1ELj16ENS0_18Kernel_traits_baseILj512EffffjLj128EEEEEEEvNS0_19ForwardKernelParamsE,@"STO_CUDA_ENTRY STV_DEFAULT"
_ZN18transformer_engine13normalization21ln_fwd_general_kernelINS0_13Kernel_traitsIffffjLj512ELj1ELj4ELj1ELj16ENS0_18Kernel_traits_baseILj512EffffjLj128EEEEEEEvNS0_19ForwardKernelParamsE:
.text._ZN18transformer_engine13normalization21ln_fwd_general_kernelINS0_13Kernel_traitsIffffjLj512ELj1ELj4ELj1ELj16ENS0_18Kernel_traits_baseILj512EffffjLj128EEEEEEEvNS0_19ForwardKernelParamsE:
        /* <DEDUP_REMOVED lines=36> */
[----:B------:R-:W-:Y:S05]  /*0240*/  CALL.REL.NOINC `($__internal_19_$__cuda_sm20_rcp_rn_f32_slowpath) ;  /* 0x0000004400807944 */ /* 0x000fea0003c00000 */
[----:B------:R-:W-:Y:S05]  /*0250*/  BRA `(.L_x_3310) ;  /* 0x0000000000107947 */ /* 0x000fea0003800000 */
.L_x_3309:
[----:B------:R-:W0:Y:S02]  /*0260*/  MUFU.RCP R15, R2 ;  /* 0x00000002000f7308 */ /* 0x000e240000001000 */
[----:B0-----:R-:W-:-:S04]  /*0270*/  FFMA R0, R2, R15, -1 ;  /* 0xbf80000002007423 */ /* 0x001fc8000000000f */
[----:B------:R-:W-:-:S04]  /*0280*/  FADD.FTZ R0, -R0, -RZ ;  /* 0x800000ff00007221 */ /* 0x000fc80000010100 */
[----:B------:R-:W-:-:S07]  /*0290*/  FFMA R15, R15, R0, R15 ;  /* 0x000000000f0f7223 */ /* 0x000fce000000000f */
.L_x_3310:
        /* <DEDUP_REMOVED lines=28> */
.L_x_3314:
[----:B------:R0:W5:Y:S02]  /*0460*/  LDG.E.128 R4, desc[UR12][R2.64] ;  /* 0x0000000c02047981 */ /* 0x000164000c1e1d00 */
.L_x_3315:
[----:B------:R-:W-:Y:S05]  /*0470*/  BSYNC.RECONVERGENT B1 ;  /* 0x0000000000017941 */ /* 0x000fea0003800200 */
.L_x_3313:
        /* <DEDUP_REMOVED lines=18> */
.L_x_3317:
[----:B------:R0:W5:Y:S02]  /*05a0*/  LDG.E.128 R44, desc[UR12][R2.64] ;  /* 0x0000000c022c7981 */ /* 0x000164000c1e1d00 */
.L_x_3318:
[----:B------:R-:W-:Y:S05]  /*05b0*/  BSYNC.RECONVERGENT B1 ;  /* 0x0000000000017941 */ /* 0x000fea0003800200 */
.L_x_3316:
        /* <DEDUP_REMOVED lines=12> */
.L_x_3320:
        /* <DEDUP_REMOVED lines=10> */
.L_x_3321:
[----:B------:R-:W-:Y:S05]  /*0720*/  BSYNC.RECONVERGENT B1 ;  /* 0x0000000000017941 */ /* 0x000fea0003800200 */
.L_x_3319:
[----:B01----:R-:W-:Y:S01]  /*0730*/  IMAD.WIDE R2, R13, 0x4, R10 ;  /* 0x000000040d027825 */ /* 0x003fe200078e020a */
[----:B------:R-:W-:Y:S02]  /*0740*/  BSSY.RECONVERGENT B1, `(.L_x_3322) ;  /* 0x0000010000017945 */ /* 0x000fe40003800200 */
[----:B------:R-:W-:-:S04]  /*0750*/  LOP3.LUT P0, RZ, R2, 0xf, RZ, 0xc0, !PT ;  /* 0x0000000f02ff7812 */ /* 0x000fc8000780c0ff */
[----:B------:R-:W-:-:S13]  /*0760*/  ISETP.LT.U32.OR P0, PT, R12, 0x4, P0 ;  /* 0x000000040c00780c */ /* 0x000fda0000701470 */
[----:B------:R-:W-:Y:S05]  /*0770*/  @P0 BRA `(.L_x_3323) ;  /* 0x0000000000080947 */ /* 0x000fea0003800000 */
[----:B------:R0:W5:Y:S01]  /*0780*/  LDG.E.128 R40, desc[UR12][R2.64] ;  /* 0x0000000c02287981 */ /* 0x000162000c1e1d00 */
[----:B------:R-:W-:Y:S05]  /*0790*/  BRA `(.L_x_3324) ;  /* 0x0000000000287947 */ /* 0x000fea0003800000 */
.L_x_3323:
        /* <DEDUP_REMOVED lines=10> */
.L_x_3324:
[----:B------:R-:W-:Y:S05]  /*0840*/  BSYNC.RECONVERGENT B1 ;  /* 0x0000000000017941 */ /* 0x000fea0003800200 */
.L_x_3322:
        /* <DEDUP_REMOVED lines=11> */
.L_x_3326:
        /* <DEDUP_REMOVED lines=10> */
.L_x_3327:
[----:B------:R-:W-:Y:S05]  /*09a0*/  BSYNC.RECONVERGENT B1 ;  /* 0x0000000000017941 */ /* 0x000fea0003800200 */
.L_x_3325:
[----:B01----:R-:W-:Y:S01]  /*09b0*/  IMAD.WIDE R2, R13, 0x4, R10 ;  /* 0x000000040d027825 */ /* 0x003fe200078e020a */
[----:B------:R-:W-:Y:S02]  /*09c0*/  BSSY.RECONVERGENT B1, `(.L_x_3328) ;  /* 0x0000010000017945 */ /* 0x000fe40003800200 */
[----:B------:R-:W-:-:S04]  /*09d0*/  LOP3.LUT P0, RZ, R2, 0xf, RZ, 0xc0, !PT ;  /* 0x0000000f02ff7812 */ /* 0x000fc8000780c0ff */
[----:B------:R-:W-:-:S13]  /*09e0*/  ISETP.LT.U32.OR P0, PT, R12, 0x4, P0 ;  /* 0x000000040c00780c */ /* 0x000fda0000701470 */
[----:B------:R-:W-:Y:S05]  /*09f0*/  @P0 BRA `(.L_x_3329) ;  /* 0x0000000000080947 */ /* 0x000fea0003800000 */
[----:B------:R1:W5:Y:S01]  /*0a00*/  LDG.E.128 R36, desc[UR12][R2.64] ;  /* 0x0000000c02247981 */ /* 0x000362000c1e1d00 */
[----:B------:R-:W-:Y:S05]  /*0a10*/  BRA `(.L_x_3330) ;  /* 0x0000000000287947 */ /* 0x000fea0003800000 */
.L_x_3329:
        /* <DEDUP_REMOVED lines=10> */
.L_x_3330:
[----:B------:R-:W-:Y:S05]  /*0ac0*/  BSYNC.RECONVERGENT B1 ;  /* 0x0000000000017941 */ /* 0x000fea0003800200 */
.L_x_3328:
        /* <DEDUP_REMOVED lines=11> */
.L_x_3332:
        /* <DEDUP_REMOVED lines=10> */
.L_x_3333:
[----:B------:R-:W-:Y:S05]  /*0c20*/  BSYNC.RECONVERGENT B1 ;  /* 0x0000000000017941 */ /* 0x000fea0003800200 */
.L_x_3331:
[----:B01----:R-:W-:-:S03]  /*0c30*/  IMAD.WIDE R2, R13, 0x4, R10 ;  /* 0x000000040d027825 */ /* 0x003fc600078e020a */
[----:B------:R-:W-:-:S04]  /*0c40*/  LOP3.LUT P0, RZ, R2, 0xf, RZ, 0xc0, !PT ;  /* 0x0000000f02ff7812 */ /* 0x000fc8000780c0ff */
[----:B------:R-:W-:-:S13]  /*0c50*/  ISETP.LT.U32.OR P0, PT, R0, 0x4, P0 ;  /* 0x000000040000780c */ /* 0x000fda0000701470 */
[----:B------:R-:W-:Y:S05]  /*0c60*/  @P0 BRA `(.L_x_3334) ;  /* 0x0000000000080947 */ /* 0x000fea0003800000 */
[----:B------:R2:W5:Y:S01]  /*0c70*/  LDG.E.128 R32, desc[UR12][R2.64] ;  /* 0x0000000c02207981 */ /* 0x000562000c1e1d00 */
[----:B------:R-:W-:Y:S05]  /*0c80*/  BRA `(.L_x_3312) ;  /* 0x0000000000287947 */ /* 0x000fea0003800000 */
.L_x_3334:
        /* <DEDUP_REMOVED lines=10> */
.L_x_3312:
[----:B------:R-:W-:Y:S05]  /*0d30*/  BSYNC.RECONVERGENT B0 ;  /* 0x0000000000007941 */ /* 0x000fea0003800200 */
.L_x_3311:
        /* <DEDUP_REMOVED lines=82> */
.L_x_3399:
[----:B0-----:R-:W0:Y:S01]  /*1260*/  LDCU.64 UR20, c[0x0][0x388] ;  /* 0x00007100ff1477ac */ /* 0x001e220008000a00 */
[----:B------:R-:W-:Y:S01]  /*1270*/  LEA.HI R81, R53, UR8, RZ, 0x1b ;  /* 0x0000000835517c11 */ /* 0x000fe2000f8fd8ff */
[----:B------:R-:W-:Y:S01]  /*1280*/  BSSY.RECONVERGENT B0, `(.L_x_3336) ;  /* 0x0000056000007945 */ /* 0x000fe20003800200 */
[----:B0-----:R-:W-:-:S04]  /*1290*/  ISETP.GE.AND P0, PT, R14, UR21, PT ;  /* 0x000000150e007c0c */ /* 0x001fc8000bf06270 */
[----:B------:R-:W-:-:S13]  /*12a0*/  ISETP.LT.AND P2, PT, R81, UR20, !P0 ;  /* 0x0000001451007c0c */ /* 0x000fda000c741270 */
[----:B-123-5:R-:W-:Y:S05]  /*12b0*/  @!P2 BRA `(.L_x_3337) ;  /* 0x000000040048a947 */ /* 0x02efea0003800000 */
        /* <DEDUP_REMOVED lines=10> */
.L_x_3339:
        /* <DEDUP_REMOVED lines=9> */
.L_x_3340:
[----:B------:R-:W-:Y:S05]  /*13f0*/  BSYNC.RECONVERGENT B1 ;  /* 0x0000000000017941 */ /* 0x000fea0003800200 */
.L_x_3338:
        /* <DEDUP_REMOVED lines=11> */
.L_x_3342:
        /* <DEDUP_REMOVED lines=9> */
.L_x_3343:
[----:B------:R-:W-:Y:S05]  /*1540*/  BSYNC.RECONVERGENT B1 ;  /* 0x0000000000017941 */ /* 0x000fea0003800200 */
.L_x_3341:
        /* <DEDUP_REMOVED lines=11> */
.L_x_3345:
        /* <DEDUP_REMOVED lines=9> */
.L_x_3346:
[----:B------:R-:W-:Y:S05]  /*1690*/  BSYNC.RECONVERGENT B1 ;  /* 0x0000000000017941 */ /* 0x000fea0003800200 */
.L_x_3344:
        /* <DEDUP_REMOVED lines=19> */
.L_x_3347:
[----:B------:R2:W5:Y:S02]  /*17d0*/  LDG.E.128 R16, desc[UR12][R50.64] ;  /* 0x0000000c32107981 */ /* 0x000564000c1e1d00 */
.L_x_3337:
[----:B------:R-:W-:Y:S05]  /*17e0*/  BSYNC.RECONVERGENT B0 ;  /* 0x0000000000007941 */ /* 0x000fea0003800200 */
.L_x_3336:
        /* <DEDUP_REMOVED lines=24> */
.L_x_3349:
[----:B------:R-:W-:Y:S05]  /*1970*/  BSYNC.RECONVERGENT B0 ;  /* 0x0000000000007941 */ /* 0x000fea0003800200 */
.L_x_3348:
        /* <DEDUP_REMOVED lines=14> */
.L_x_3350:
[----:B------:R-:W0:Y:S01]  /*1a60*/  SHFL.DOWN PT, R48, R49, 0x10, 0x1f ;  /* 0x0a001f0031307f89 */ /* 0x000e2200000e0000 */
[----:B------:R-:W-:Y:S01]  /*1a70*/  ULOP3.LUT UP2, URZ, UR4, 0x1, URZ, 0xc0, !UPT ;  /* 0x0000000104ff7892 */ /* 0x000fe2000f84c0ff */
[----:B------:R-:W-:Y:S01]  /*1a80*/  ISETP.NE.AND P1, PT, R52, RZ, PT ;  /* 0x000000ff3400720c */ /* 0x000fe20003f25270 */
[----:B------:R-:W-:Y:S02]  /*1a90*/  IMAD.U32 R85, RZ, RZ, UR5 ;  /* 0x00000005ff557e24 */ /* 0x000fe4000f8e00ff */
[----:B------:R-:W-:Y:S02]  /*1aa0*/  USEL UR10, UR7, UR17, !UP2 ;  /* 0x00000011070a7287 */ /* 0x000fe4000d000000 */
[----:B------:R-:W-:Y:S01]  /*1ab0*/  PLOP3.LUT P2, PT, PT, PT, UP2, 0x80, 0x8 ;  /* 0x000000000008781c */ /* 0x000fe20003f4f028 */
[----:B------:R-:W-:Y:S02]  /*1ac0*/  USEL UR9, UR6, UR16, !UP2 ;  /* 0x0000001006097287 */ /* 0x000fe4000d000000 */
[----:B------:R-:W-:Y:S01]  /*1ad0*/  ULOP3.LUT UP2, UR11, UR4, 0x2, URZ, 0xc0, !UPT ;  /* 0x00000002040b7892 */ /* 0x000fe2000f84c0ff */
[----:B--23--:R-:W-:Y:S01]  /*1ae0*/  SEL R50, R82, R58, !P2 ;  /* 0x0000003a52327207 */ /* 0x00cfe20005000000 */
[----:B------:R-:W-:Y:S01]  /*1af0*/  UIADD3 UR4, UPT, UPT, UR4, 0x1, URZ ;  /* 0x0000000104047890 */ /* 0x000fe2000fffe0ff */
[----:B0-----:R-:W-:Y:S01]  /*1b00*/  FADD R48, R48, R49 ;  /* 0x0000003130307221 */ /* 0x001fe20000000000 */
[----:B------:R-:W-:Y:S01]  /*1b10*/  IMAD.U32 R49, RZ, RZ, UR10 ;  /* 0x0000000aff317e24 */ /* 0x000fe2000f8e00ff */
[----:B------:R-:W-:-:S03]  /*1b20*/  USEL UR10, UR19, URZ, !UP2 ;  /* 0x000000ff130a7287 */ /* 0x000fc6000d000000 */
        /* <DEDUP_REMOVED lines=12> */
[----:B------:R-:W-:-:S13]  /*1bf0*/  ISETP.NE.AND P1, PT, R53, RZ, PT ;  /* 0x000000ff3500720c */ /* 0x000fda0003f25270 */
        /* <DEDUP_REMOVED lines=9> */
.L_x_3353:
[----:B------:R-:W2:Y:S04]  /*1c90*/  LDG.E.STRONG.GPU R80, desc[UR12][R48.64] ;  /* 0x0000000c30507981 */ /* 0x000ea8000c1ef900 */
[----:B--2---:R-:W-:Y:S01]  /*1ca0*/  CCTL.IVALL ;  /* 0x00000000ff00798f */ /* 0x004fe20002000000 */
[----:B------:R-:W-:Y:S05]  /*1cb0*/  YIELD ;  /* 0x0000000000007946 */ /* 0x000fea0003800000 */
[----:B------:R-:W-:-:S13]  /*1cc0*/  ISETP.NE.AND P1, PT, R80, UR10, PT ;  /* 0x0000000a50007c0c */ /* 0x000fda000bf25270 */
[----:B------:R-:W-:Y:S05]  /*1cd0*/  @P1 BRA `(.L_x_3353) ;  /* 0xfffffffc00ec1947 */ /* 0x000fea000383ffff */
.L_x_3352:
        /* <DEDUP_REMOVED lines=19> */
[----:B------:R-:W-:Y:S01]  /*1e10*/  IMAD.MOV R84, RZ, RZ, -R84 ;  /* 0x000000ffff547224 */ /* 0x000fe200078e0a54 */
[----:B------:R-:W-:-:S09]  /*1e20*/  IADD3.X R87, PT, PT, RZ, R49, RZ, P1, !PT ;  /* 0x00000031ff577210 */ /* 0x000fd20000ffe4ff */
.L_x_3358:
[----:B------:R-:W-:Y:S01]  /*1e30*/  MOV R48, R86 ;  /* 0x0000005600307202 */ /* 0x000fe20000000f00 */
        /* <DEDUP_REMOVED lines=29> */
[----:B------:R-:W-:-:S05]  /*2010*/  VIADD R84, R84, 0x10 ;  /* 0x0000001054547836 */ /* 0x000fca0000000000 */
[----:B------:R-:W-:Y:S02]  /*2020*/  ISETP.NE.AND P1, PT, R84, RZ, PT ;  /* 0x000000ff5400720c */ /* 0x000fe40003f25270 */
[----:B------:R-:W-:Y:S01]  /*2030*/  IADD3 R86, P3, PT, R48, 0x800, RZ ;  /* 0x0000080030567810 */ /* 0x000fe20007f7e0ff */
[----:B------:R-:W-:Y:S02]  /*2040*/  VIADD R85, R85, 0x200 ;  /* 0x0000020055557836 */ /* 0x000fe40000000000 */
[----:B---3--:R-:W-:-:S04]  /*2050*/  FADD R80, R80, R87 ;  /* 0x0000005750507221 */ /* 0x008fc80000000000 */
[----:B------:R-:W-:-:S04]  /*2060*/  FADD R80, R80, R91 ;  /* 0x0000005b50507221 */ /* 0x000fc80000000000 */
[----:B------:R-:W-:Y:S01]  /*2070*/  FADD R80, R80, R93 ;  /* 0x0000005d50507221 */ /* 0x000fe20000000000 */
[----:B------:R-:W-:-:S03]  /*2080*/  IADD3.X R87, PT, PT, RZ, R49, RZ, P3, !PT ;  /* 0x00000031ff577210 */ /* 0x000fc60001ffe4ff */
[----:B--2---:R-:W-:Y:S01]  /*2090*/  FADD R80, R80, R89 ;  /* 0x0000005950507221 */ /* 0x004fe20000000000 */
[----:B------:R-:W-:Y:S06]  /*20a0*/  @P1 BRA `(.L_x_3358) ;  /* 0xfffffffc00601947 */ /* 0x000fec000383ffff */
.L_x_3357:
[----:B------:R-:W-:Y:S05]  /*20b0*/  BSYNC.RECONVERGENT B1 ;  /* 0x0000000000017941 */ /* 0x000fea0003800200 */
.L_x_3356:
        /* <DEDUP_REMOVED lines=24> */
.L_x_3360:
[----:B------:R-:W-:Y:S05]  /*2240*/  BSYNC.RECONVERGENT B1 ;  /* 0x0000000000017941 */ /* 0x000fea0003800200 */
.L_x_3359:
        /* <DEDUP_REMOVED lines=16> */
.L_x_3362:
[----:B------:R-:W-:Y:S05]  /*2350*/  BSYNC.RECONVERGENT B1 ;  /* 0x0000000000017941 */ /* 0x000fea0003800200 */
.L_x_3361:
        /* <DEDUP_REMOVED lines=11> */
.L_x_3355:
[----:B------:R-:W-:Y:S05]  /*2410*/  BSYNC.RECONVERGENT B0 ;  /* 0x0000000000007941 */ /* 0x000fea0003800200 */
.L_x_3354:
        /* <DEDUP_REMOVED lines=11> */
.L_x_3351:
[----:B------:R-:W-:Y:S01]  /*24d0*/  ISETP.LT.AND P0, PT, R81, UR20, !P0 ;  /* 0x0000001451007c0c */ /* 0x000fe2000c701270 */
[----:B------:R-:W-:Y:S01]  /*24e0*/  BSSY.RECONVERGENT B0, `(.L_x_3363) ;  /* 0x0000039000007945 */ /* 0x000fe20003800200 */
[----:B------:R-:W-:Y:S02]  /*24f0*/  HFMA2 R48, -RZ, RZ, 0, 0 ;  /* 0x00000000ff307431 */ /* 0x000fe400000001ff */
[----:B------:R-:W-:-:S09]  /*2500*/  FMUL R84, R84, R15 ;  /* 0x0000000f54547220 */ /* 0x000fd20000400000 */
[----:B------:R-:W-:Y:S05]  /*2510*/  @!P0 BRA `(.L_x_3364) ;  /* 0x0000000000d48947 */ /* 0x000fea0003800000 */
[----:B------:R-:W-:Y:S01]  /*2520*/  ISETP.GE.AND P3, PT, R62, UR21, PT ;  /* 0x000000153e007c0c */ /* 0x000fe2000bf66270 */
[----:B------:R-:W-:Y:S01]  /*2530*/  VIADD R49, R14, 0x3 ;  /* 0x000000030e317836 */ /* 0x000fe20000000000 */
[----:B------:R-:W-:Y:S01]  /*2540*/  ISETP.GE.AND P2, PT, R63, UR21, PT ;  /* 0x000000153f007c0c */ /* 0x000fe2000bf46270 */
[--C-:B-----5:R-:W-:Y:S01]  /*2550*/  FADD R48, R28, -R84.reuse ;  /* 0x800000541c307221 */ /* 0x120fe20000000000 */
        /* <DEDUP_REMOVED lines=39> */
[----:B------:R-:W-:Y:S01]  /*27d0*/  IADD3 R50, PT, PT, R72, 0x3, RZ ;  /* 0x0000000348327810 */ /* 0x000fe20007ffe0ff */
[----:B------:R-:W-:Y:S01]  /*27e0*/  FADD R51, R19, -R84 ;  /* 0x8000005413337221 */ /* 0x000fe20000000000 */
[----:B------:R-:W-:Y:S01]  /*27f0*/  ISETP.GE.AND P2, PT, R79, UR21, PT ;  /* 0x000000154f007c0c */ /* 0x000fe2000bf46270 */
[----:B------:R-:W-:Y:S01]  /*2800*/  FFMA R48, R49, R49, R48 ;  /* 0x0000003131307223 */ /* 0x000fe20000000030 */
[----:B------:R-:W-:Y:S01]  /*2810*/  ISETP.GE.AND P1, PT, R50, UR21, PT ;  /* 0x0000001532007c0c */ /* 0x000fe2000bf26270 */
[----:B------:R-:W-:-:S06]  /*2820*/  FADD R49, R17, -R84 ;  /* 0x8000005411317221 */ /* 0x000fcc0000000000 */
[----:B------:R-:W-:Y:S01]  /*2830*/  @!P3 FFMA R48, R49, R49, R48 ;  /* 0x000000313130b223 */ /* 0x000fe20000000030 */
[----:B------:R-:W-:-:S04]  /*2840*/  FADD R49, R18, -R84 ;  /* 0x8000005412317221 */ /* 0x000fc80000000000 */
[----:B------:R-:W-:-:S04]  /*2850*/  @!P2 FFMA R48, R49, R49, R48 ;  /* 0x000000313130a223 */ /* 0x000fc80000000030 */
[----:B------:R-:W-:-:S07]  /*2860*/  @!P1 FFMA R48, R51, R51, R48 ;  /* 0x0000003333309223 */ /* 0x000fce0000000030 */
.L_x_3364:
[----:B------:R-:W-:Y:S05]  /*2870*/  BSYNC.RECONVERGENT B0 ;  /* 0x0000000000007941 */ /* 0x000fea0003800200 */
.L_x_3363:
        /* <DEDUP_REMOVED lines=12> */
.L_x_3365:
        /* <DEDUP_REMOVED lines=9> */
[----:B------:R-:W-:-:S04]  /*29d0*/  IMAD.U32 R48, RZ, RZ, UR9 ;  /* 0x00000009ff307e24 */ /* 0x000fc8000f8e00ff */
[----:B------:R-:W0:Y:S02]  /*29e0*/  SHFL.DOWN PT, R50, R49, 0x8, 0x1f ;  /* 0x09001f0031327f89 */ /* 0x000e2400000e0000 */
[----:B0-----:R-:W-:Y:S01]  /*29f0*/  FADD R80, R49, R50 ;  /* 0x0000003231507221 */ /* 0x001fe20000000000 */
[----:B------:R-:W-:-:S04]  /*2a00*/  IMAD.U32 R49, RZ, RZ, UR5 ;  /* 0x00000005ff317e24 */ /* 0x000fc8000f8e00ff */
        /* <DEDUP_REMOVED lines=8> */
[----:B------:R-:W-:Y:S01]  /*2a90*/  @!P1 IMAD.WIDE.U32 R86, R49, 0x4, R50 ;  /* 0x0000000431569825 */ /* 0x000fe200078e0032 */
[----:B------:R-:W-:Y:S01]  /*2aa0*/  MOV R49, UR10 ;  /* 0x0000000a00317c02 */ /* 0x000fe20008000f00 */
[----:B------:R-:W-:-:S03]  /*2ab0*/  USEL UR10, UR19, URZ, !UP1 ;  /* 0x000000ff130a7287 */ /* 0x000fc6000c800000 */
        /* <DEDUP_REMOVED lines=11> */
.L_x_3368:
[----:B------:R-:W2:Y:S04]  /*2b70*/  LDG.E.STRONG.GPU R80, desc[UR12][R48.64] ;  /* 0x0000000c30507981 */ /* 0x000ea8000c1ef900 */
[----:B--2---:R-:W-:Y:S01]  /*2b80*/  CCTL.IVALL ;  /* 0x00000000ff00798f */ /* 0x004fe20002000000 */
[----:B------:R-:W-:Y:S05]  /*2b90*/  YIELD ;  /* 0x0000000000007946 */ /* 0x000fea0003800000 */
[----:B------:R-:W-:-:S13]  /*2ba0*/  ISETP.NE.AND P1, PT, R80, UR10, PT ;  /* 0x0000000a50007c0c */ /* 0x000fda000bf25270 */
[----:B------:R-:W-:Y:S05]  /*2bb0*/  @P1 BRA `(.L_x_3368) ;  /* 0xfffffffc00ec1947 */ /* 0x000fea000383ffff */
.L_x_3367:
        /* <DEDUP_REMOVED lines=9> */
[----:B0-----:R-:W-:Y:S01]  /*2c50*/  IMAD.MOV.U32 R85, RZ, RZ, R52 ;  /* 0x000000ffff557224 */ /* 0x001fe200078e0034 */
[----:B------:R-:W-:-:S09]  /*2c60*/  MOV R80, RZ ;  /* 0x000000ff00507202 */ /* 0x000fd20000000f00 */
[----:B------:R-:W-:Y:S05]  /*2c70*/  @!P1 BRA `(.L_x_3372) ;  /* 0x0000000000a89947 */ /* 0x000fea0003800000 */
[----:B------:R-:W-:Y:S01]  /*2c80*/  LEA.HI R86, R60, 0x1, RZ, 0x1b ;  /* 0x000000013c567811 */ /* 0x000fe200078fd8ff */
[----:B------:R-:W-:Y:S02]  /*2c90*/  HFMA2 R80, -RZ, RZ, 0, 0 ;  /* 0x00000000ff507431 */ /* 0x000fe400000001ff */
[----:B------:R-:W-:Y:S01]  /*2ca0*/  IMAD.MOV.U32 R87, RZ, RZ, RZ ;  /* 0x000000ffff577224 */ /* 0x000fe200078e00ff */
[----:B------:R-:W-:Y:S01]  /*2cb0*/  LOP3.LUT R86, R86, 0xffffff0, RZ, 0xc0, !PT ;  /* 0x0ffffff056567812 */ /* 0x000fe200078ec0ff */
[----:B------:R-:W-:-:S07]  /*2cc0*/  IMAD.MOV.U32 R85, RZ, RZ, R52 ;  /* 0x000000ffff557224 */ /* 0x000fce00078e0034 */
.L_x_3373:
        /* <DEDUP_REMOVED lines=31> */
[----:B------:R-:W-:Y:S02]  /*2ec0*/  ISETP.NE.AND P1, PT, R87, R86, PT ;  /* 0x000000565700720c */ /* 0x000fe40003f25270 */
[----:B------:R-:W-:Y:S01]  /*2ed0*/  IADD3 R85, PT, PT, R85, 0x200, RZ ;  /* 0x0000020055557810 */ /* 0x000fe20007ffe0ff */
[----:B---3--:R-:W-:-:S04]  /*2ee0*/  FADD R80, R80, R89 ;  /* 0x0000005950507221 */ /* 0x008fc80000000000 */
[----:B----4-:R-:W-:-:S04]  /*2ef0*/  FADD R80, R80, R91 ;  /* 0x0000005b50507221 */ /* 0x010fc80000000000 */
[----:B--2---:R-:W-:Y:S02]  /*2f00*/  FADD R80, R80, R93 ;  /* 0x0000005d50507221 */ /* 0x004fe40000000000 */
[----:B------:R-:W-:Y:S05]  /*2f10*/  @P1 BRA `(.L_x_3373) ;  /* 0xfffffffc006c1947 */ /* 0x000fea000383ffff */
.L_x_3372:
[----:B------:R-:W-:Y:S05]  /*2f20*/  BSYNC.RECONVERGENT B1 ;  /* 0x0000000000017941 */ /* 0x000fea0003800200 */
.L_x_3371:
        /* <DEDUP_REMOVED lines=24> */
.L_x_3375:
[----:B------:R-:W-:Y:S05]  /*30b0*/  BSYNC.RECONVERGENT B1 ;  /* 0x0000000000017941 */ /* 0x000fea0003800200 */
.L_x_3374:
        /* <DEDUP_REMOVED lines=16> */
.L_x_3377:
[----:B------:R-:W-:Y:S05]  /*31c0*/  BSYNC.RECONVERGENT B1 ;  /* 0x0000000000017941 */ /* 0x000fea0003800200 */
.L_x_3376:
        /* <DEDUP_REMOVED lines=11> */
.L_x_3370:
[----:B------:R-:W-:Y:S05]  /*3280*/  BSYNC.RECONVERGENT B0 ;  /* 0x0000000000007941 */ /* 0x000fea0003800200 */
.L_x_3369:
        /* <DEDUP_REMOVED lines=11> */
.L_x_3366:
        /* <DEDUP_REMOVED lines=43> */
.L_x_3381:
[----:B------:R-:W-:Y:S02]  /*35f0*/  ISETP.GE.AND P0, PT, R62, UR21, PT ;  /* 0x000000153e007c0c */ /* 0x000fe4000bf06270 */
[----:B------:R-:W-:Y:S02]  /*3600*/  ISETP.GE.AND P1, PT, R63, UR21, PT ;  /* 0x000000153f007c0c */ /* 0x000fe4000bf26270 */
[----:B------:R-:W-:Y:S02]  /*3610*/  IADD3 R85, PT, PT, R14, 0x3, RZ ;  /* 0x000000030e557810 */ /* 0x000fe40007ffe0ff */
[----:B------:R-:W-:Y:S01]  /*3620*/  FMNMX R12, R12, |R48|, !PT ;  /* 0x400000300c0c7209 */ /* 0x000fe20007800000 */
[----:B------:R-:W-:Y:S01]  /*3630*/  FMUL R48, R48, UR14 ;  /* 0x0000000e30307c20 */ /* 0x000fe20008400000 */
[----:B------:R-:W-:-:S05]  /*3640*/  ISETP.GE.AND P2, PT, R85, UR21, PT ;  /* 0x0000001555007c0c */ /* 0x000fca000bf46270 */
[----:B------:R-:W-:Y:S01]  /*3650*/  @!P0 FMNMX R12, R12, |R49|, !PT ;  /* 0x400000310c0c8209 */ /* 0x000fe20007800000 */
[----:B------:R-:W-:-:S03]  /*3660*/  @!P0 FMUL R49, R49, UR14 ;  /* 0x0000000e31318c20 */ /* 0x000fc60008400000 */
[----:B------:R-:W-:Y:S01]  /*3670*/  @!P1 FMNMX R12, R12, |R50|, !PT ;  /* 0x400000320c0c9209 */ /* 0x000fe20007800000 */
[----:B------:R-:W-:-:S03]  /*3680*/  @!P1 FMUL R50, R50, UR14 ;  /* 0x0000000e32329c20 */ /* 0x000fc60008400000 */
[----:B------:R-:W-:Y:S01]  /*3690*/  @!P2 FMNMX R12, R12, |R51|, !PT ;  /* 0x400000330c0ca209 */ /* 0x000fe20007800000 */
[----:B------:R-:W-:-:S07]  /*36a0*/  @!P2 FMUL R51, R51, UR14 ;  /* 0x0000000e3333ac20 */ /* 0x000fce0008400000 */
.L_x_3382:
[----:B------:R-:W-:Y:S05]  /*36b0*/  BSYNC.RECONVERGENT B1 ;  /* 0x0000000000017941 */ /* 0x000fea0003800200 */
.L_x_3380:
        /* <DEDUP_REMOVED lines=17> */
.L_x_3384:
[----:B------:R1:W-:Y:S02]  /*37d0*/  STG.E.128 desc[UR12][R88.64], R48 ;  /* 0x0000003058007986 */ /* 0x0003e4000c101d0c */
.L_x_3385:
[----:B------:R-:W-:Y:S05]  /*37e0*/  BSYNC.RECONVERGENT B1 ;  /* 0x0000000000017941 */ /* 0x000fea0003800200 */
.L_x_3383:
[----:B------:R-:W-:-:S04]  /*37f0*/  ISETP.GE.AND P0, PT, R64, UR21, PT ;  /* 0x0000001540007c0c */ /* 0x000fc8000bf06270 */
[----:B------:R-:W-:-:S13]  /*3800*/  ISETP.GE.OR P0, PT, R81, UR20, P0 ;  /* 0x0000001451007c0c */ /* 0x000fda0008706670 */
[----:B------:R-:W-:Y:S05]  /*3810*/  @P0 BRA `(.L_x_3379) ;  /* 0x0000000800ac0947 */ /* 0x000fea0003800000 */
[--C-:B-1----:R-:W-:Y:S01]  /*3820*/  FADD R49, R24, -R84.reuse ;  /* 0x8000005418317221 */ /* 0x102fe20000000000 */
[--C-:B0-----:R-:W-:Y:S01]  /*3830*/  FADD R51, R26, -R84.reuse ;  /* 0x800000541a337221 */ /* 0x101fe20000000000 */
[--C-:B------:R-:W-:Y:S02]  /*3840*/  FADD R85, R27, -R84.reuse ;  /* 0x800000541b557221 */ /* 0x100fe40000000000 */
[-C--:B------:R-:W-:Y:S01]  /*3850*/  FMUL R48, R49, R80.reuse ;  /* 0x0000005031307220 */ /* 0x080fe20000400000 */
[----:B------:R-:W-:Y:S01]  /*3860*/  FADD R49, R25, -R84 ;  /* 0x8000005419317221 */ /* 0x000fe20000000000 */
[-C--:B------:R-:W-:Y:S01]  /*3870*/  FMUL R50, R51, R80.reuse ;  /* 0x0000005033327220 */ /* 0x080fe20000400000 */
[----:B------:R-:W-:Y:S01]  /*3880*/  FMUL R51, R85, R80 ;  /* 0x0000005055337220 */ /* 0x000fe20000400000 */
[----:B------:R-:W-:Y:S01]  /*3890*/  FFMA R48, R9, R48, R40 ;  /* 0x0000003009307223 */ /* 0x000fe20000000028 */
[----:B------:R-:W-:Y:S01]  /*38a0*/  FMUL R49, R49, R80 ;  /* 0x0000005031317220 */ /* 0x000fe20000400000 */
[----:B------:R-:W-:Y:S01]  /*38b0*/  FFMA R50, R7, R50, R42 ;  /* 0x0000003207327223 */ /* 0x000fe2000000002a */
[----:B------:R-:W-:-:S02]  /*38c0*/  FFMA R51, R4, R51, R43 ;  /* 0x0000003304337223 */ /* 0x000fc4000000002b */
[----:B------:R-:W-:Y:S01]  /*38d0*/  FFMA R49, R6, R49, R41 ;  /* 0x0000003106317223 */ /* 0x000fe20000000029 */
[----:B------:R-:W-:Y:S06]  /*38e0*/  BRA.U !UP0, `(.L_x_3386) ;  /* 0x0000000108707547 */ /* 0x000fec000b800000 */
[----:B------:R-:W-:Y:S01]  /*38f0*/  UISETP.NE.AND UP1, UPT, UR18, URZ, UPT ;  /* 0x000000ff1200728c */ /* 0x000fe2000bf25270 */
[----:B------:R-:W-:Y:S08]  /*3900*/  BSSY.RECONVERGENT B1, `(.L_x_3386) ;  /* 0x000001a000017945 */ /* 0x000ff00003800200 */
[----:B------:R-:W-:Y:S05]  /*3910*/  BRA.U !UP1, `(.L_x_3387) ;  /* 0x0000000109407547 */ /* 0x000fea000b800000 */
[----:B------:R-:W-:Y:S01]  /*3920*/  VIADD R85, R64, 0x1 ;  /* 0x0000000140557836 */ /* 0x000fe20000000000 */
[----:B------:R-:W-:Y:S01]  /*3930*/  FMNMX R12, R12, |R48|, !PT ;  /* 0x400000300c0c7209 */ /* 0x000fe20007800000 */
[----:B------:R-:W-:Y:S01]  /*3940*/  FMUL R48, R48, UR14 ;  /* 0x0000000e30307c20 */ /* 0x000fe20008400000 */
[----:B------:R-:W-:Y:S02]  /*3950*/  ISETP.GE.AND P0, PT, R71, UR21, PT ;  /* 0x0000001547007c0c */ /* 0x000fe4000bf06270 */
[----:B------:R-:W-:Y:S02]  /*3960*/  ISETP.GE.AND P2, PT, R85, UR21, PT ;  /* 0x0000001555007c0c */ /* 0x000fe4000bf46270 */
[----:B------:R-:W-:Y:S02]  /*3970*/  ISETP.GE.AND P1, PT, R70, UR21, PT ;  /* 0x0000001546007c0c */ /* 0x000fe4000bf26270 */
[----:B------:R-:W-:-:S04]  /*3980*/  FMNMX R85, |R49|, R12, !PT ;  /* 0x0000000c31557209 */ /* 0x000fc80007800200 */
[----:B------:R-:W-:-:S04]  /*3990*/  FSEL R85, R85, R12, !P2 ;  /* 0x0000000c55557208 */ /* 0x000fc80005000000 */
[CC--:B------:R-:W-:Y:S01]  /*39a0*/  FMNMX R12, |R50|.reuse, R85.reuse, !PT ;  /* 0x00000055320c7209 */ /* 0x0c0fe20007800200 */
[----:B------:R-:W-:Y:S02]  /*39b0*/  @!P2 FMUL R49, R49, UR14 ;  /* 0x0000000e3131ac20 */ /* 0x000fe40008400000 */
[----:B------:R-:W-:Y:S01]  /*39c0*/  @!P1 FMUL R50, R50, UR14 ;  /* 0x0000000e32329c20 */ /* 0x000fe20008400000 */
[----:B------:R-:W-:Y:S01]  /*39d0*/  FSEL R12, R12, R85, !P1 ;  /* 0x000000550c0c7208 */ /* 0x000fe20004800000 */
[----:B------:R-:W-:Y:S06]  /*39e0*/  @P0 BRA `(.L_x_3388) ;  /* 0x00000000002c0947 */ /* 0x000fec0003800000 */
[----:B------:R-:W-:Y:S01]  /*39f0*/  FMNMX R12, R12, |R51|, !PT ;  /* 0x400000330c0c7209 */ /* 0x000fe20007800000 */
[----:B------:R-:W-:Y:S01]  /*3a00*/  FMUL R51, R51, UR14 ;  /* 0x0000000e33337c20 */ /* 0x000fe20008400000 */
[----:B------:R-:W-:Y:S06]  /*3a10*/  BRA `(.L_x_3388) ;  /* 0x0000000000207947 */ /* 0x000fec0003800000 */
.L_x_3387:
[----:B------:R-:W-:Y:S01]  /*3a20*/  VIADD R85, R64, 0x1 ;  /* 0x0000000140557836 */ /* 0x000fe20000000000 */
[----:B------:R-:W-:Y:S02]  /*3a30*/  ISETP.GE.AND P1, PT, R70, UR21, PT ;  /* 0x0000001546007c0c */ /* 0x000fe4000bf26270 */
[----:B------:R-:W-:Y:S02]  /*3a40*/  ISETP.GE.AND P0, PT, R71, UR21, PT ;  /* 0x0000001547007c0c */ /* 0x000fe4000bf06270 */
[----:B------:R-:W-:Y:S02]  /*3a50*/  ISETP.GE.AND P2, PT, R85, UR21, PT ;  /* 0x0000001555007c0c */ /* 0x000fe4000bf46270 */
[----:B------:R-:W-:-:S11]  /*3a60*/  FMNMX R12, R12, |R48|, !PT ;  /* 0x400000300c0c7209 */ /* 0x000fd60007800000 */
[----:B------:R-:W-:-:S04]  /*3a70*/  @!P2 FMNMX R12, |R49|, R12, !PT ;  /* 0x0000000c310ca209 */ /* 0x000fc80007800200 */
[----:B------:R-:W-:-:S04]  /*3a80*/  @!P1 FMNMX R12, |R50|, R12, !PT ;  /* 0x0000000c320c9209 */ /* 0x000fc80007800200 */
[----:B------:R-:W-:-:S07]  /*3a90*/  @!P0 FMNMX R12, R12, |R51|, !PT ;  /* 0x400000330c0c8209 */ /* 0x000fce0007800000 */
.L_x_3388:
[----:B------:R-:W-:Y:S05]  /*3aa0*/  BSYNC.RECONVERGENT B1 ;  /* 0x0000000000017941 */ /* 0x000fea0003800200 */
.L_x_3386:
[----:B------:R-:W-:Y:S01]  /*3ab0*/  IMAD R89, R81, UR21, R64 ;  /* 0x0000001551597c24 */ /* 0x000fe2000f8e0240 */
[----:B------:R-:W-:Y:S03]  /*3ac0*/  BSSY.RECONVERGENT B1, `(.L_x_3389) ;  /* 0x000000e000017945 */ /* 0x000fe60003800200 */
        /* <DEDUP_REMOVED lines=13> */
.L_x_3390:
[----:B------:R-:W-:Y:S05]  /*3ba0*/  BSYNC.RECONVERGENT B1 ;  /* 0x0000000000017941 */ /* 0x000fea0003800200 */
.L_x_3389:
[----:B------:R-:W-:-:S13]  /*3bb0*/  ISETP.GE.AND P0, PT, R68, UR21, PT ;  /* 0x0000001544007c0c */ /* 0x000fda000bf06270 */
[----:B------:R-:W-:Y:S05]  /*3bc0*/  @P0 BRA `(.L_x_3379) ;  /* 0x0000000400c00947 */ /* 0x000fea0003800000 */
[--C-:B01----:R-:W-:Y:S01]  /*3bd0*/  FADD R49, R20, -R84.reuse ;  /* 0x8000005414317221 */ /* 0x103fe20000000000 */
[--C-:B------:R-:W-:Y:S01]  /*3be0*/  FADD R51, R22, -R84.reuse ;  /* 0x8000005416337221 */ /* 0x100fe20000000000 */
        /* <DEDUP_REMOVED lines=29> */
.L_x_3392:
[----:B------:R-:W-:Y:S02]  /*3dc0*/  ISETP.GE.AND P2, PT, R74, UR21, PT ;  /* 0x000000154a007c0c */ /* 0x000fe4000bf46270 */
[----:B------:R-:W-:Y:S02]  /*3dd0*/  ISETP.GE.AND P1, PT, R75, UR21, PT ;  /* 0x000000154b007c0c */ /* 0x000fe4000bf26270 */
[----:B------:R-:W-:Y:S02]  /*3de0*/  ISETP.GE.AND P0, PT, R76, UR21, PT ;  /* 0x000000154c007c0c */ /* 0x000fe4000bf06270 */
[----:B------:R-:W-:-:S07]  /*3df0*/  FMNMX R12, R12, |R48|, !PT ;  /* 0x400000300c0c7209 */ /* 0x000fce0007800000 */
[----:B------:R-:W-:-:S04]  /*3e00*/  @!P2 FMNMX R12, |R49|, R12, !PT ;  /* 0x0000000c310ca209 */ /* 0x000fc80007800200 */
[----:B------:R-:W-:-:S04]  /*3e10*/  @!P1 FMNMX R12, |R50|, R12, !PT ;  /* 0x0000000c320c9209 */ /* 0x000fc80007800200 */
[----:B------:R-:W-:-:S07]  /*3e20*/  @!P0 FMNMX R12, R12, |R51|, !PT ;  /* 0x400000330c0c8209 */ /* 0x000fce0007800000 */
.L_x_3393:
[----:B------:R-:W-:Y:S05]  /*3e30*/  BSYNC.RECONVERGENT B1 ;  /* 0x0000000000017941 */ /* 0x000fea0003800200 */
.L_x_3391:
        /* <DEDUP_REMOVED lines=15> */
.L_x_3395:
[----:B------:R-:W-:Y:S05]  /*3f30*/  BSYNC.RECONVERGENT B1 ;  /* 0x0000000000017941 */ /* 0x000fea0003800200 */
.L_x_3394:
[----:B------:R-:W-:-:S13]  /*3f40*/  ISETP.GE.AND P0, PT, R72, UR21, PT ;  /* 0x0000001548007c0c */ /* 0x000fda000bf06270 */
        /* <DEDUP_REMOVED lines=22> */
[----:B------:R-:W-:Y:S02]  /*40b0*/  FSEL R85, R85, R12, !P2 ;  /* 0x0000000c55557208 */ /* 0x000fe40005000000 */
[----:B------:R-:W-:-:S04]  /*40c0*/  IADD3 R12, PT, PT, R72, 0x3, RZ ;  /* 0x00000003480c7810 */ /* 0x000fc80007ffe0ff */
        /* <DEDUP_REMOVED lines=9> */
.L_x_3397:
[----:B------:R-:W-:Y:S01]  /*4160*/  ISETP.GE.AND P2, PT, R78, UR21, PT ;  /* 0x000000154e007c0c */ /* 0x000fe2000bf46270 */
[----:B------:R-:W-:Y:S01]  /*4170*/  VIADD R80, R72, 0x3 ;  /* 0x0000000348507836 */ /* 0x000fe20000000000 */
[----:B------:R-:W-:Y:S02]  /*4180*/  ISETP.GE.AND P1, PT, R79, UR21, PT ;  /* 0x000000154f007c0c */ /* 0x000fe4000bf26270 */
[----:B------:R-:W-:Y:S02]  /*4190*/  FMNMX R12, R12, |R48|, !PT ;  /* 0x400000300c0c7209 */ /* 0x000fe40007800000 */
[----:B------:R-:W-:-:S07]  /*41a0*/  ISETP.GE.AND P0, PT, R80, UR21, PT ;  /* 0x0000001550007c0c */ /* 0x000fce000bf06270 */
[----:B------:R-:W-:-:S04]  /*41b0*/  @!P2 FMNMX R12, |R49|, R12, !PT ;  /* 0x0000000c310ca209 */ /* 0x000fc80007800200 */
[----:B------:R-:W-:-:S04]  /*41c0*/  @!P1 FMNMX R12, |R50|, R12, !PT ;  /* 0x0000000c320c9209 */ /* 0x000fc80007800200 */
[----:B------:R-:W-:-:S07]  /*41d0*/  @!P0 FMNMX R12, R12, |R51|, !PT ;  /* 0x400000330c0c8209 */ /* 0x000fce0007800000 */
.L_x_3398:
[----:B------:R-:W-:Y:S05]  /*41e0*/  BSYNC.RECONVERGENT B1 ;  /* 0x0000000000017941 */ /* 0x000fea0003800200 */
.L_x_3396:
        /* <DEDUP_REMOVED lines=14> */
.L_x_3379:
[----:B------:R-:W-:Y:S05]  /*42d0*/  BSYNC.RECONVERGENT B0 ;  /* 0x0000000000007941 */ /* 0x000fea0003800200 */
.L_x_3378:
[----:B------:R-:W4:Y:S02]  /*42e0*/  LDCU UR9, c[0x0][0x380] ;  /* 0x00007000ff0977ac */ /* 0x000f240008000800 */
[----:B----4-:R-:W-:-:S04]  /*42f0*/  ULEA UR8, UR9, UR8, 0x2 ;  /* 0x0000000809087291 */ /* 0x010fc8000f8e10ff */
[----:B------:R-:W-:-:S09]  /*4300*/  UISETP.GE.AND UP1, UPT, UR8, UR20, UPT ;  /* 0x000000140800728c */ /* 0x000fd2000bf26270 */
[----:B------:R-:W-:Y:S05]  /*4310*/  BRA.U !UP1, `(.L_x_3399) ;  /* 0xffffffcd09d07547 */ /* 0x000fea000b83ffff */
.L_x_3335:
[----:B------:R-:W4:Y:S02]  /*4320*/  LDCU.64 UR4, c[0x0][0x3f8] ;  /* 0x00007f00ff0477ac */ /* 0x000f240008000a00 */
[----:B----4-:R-:W-:-:S04]  /*4330*/  UISETP.NE.U32.AND UP0, UPT, UR4, URZ, UPT ;  /* 0x000000ff0400728c */ /* 0x010fc8000bf05070 */
[----:B------:R-:W-:-:S09]  /*4340*/  UISETP.NE.AND.EX UP0, UPT, UR5, URZ, UPT, UP0 ;  /* 0x000000ff0500728c */ /* 0x000fd2000bf05300 */
[----:B------:R-:W-:Y:S05]  /*4350*/  BRA.U !UP0, `(.L_x_3400) ;  /* 0x0000000108a07547 */ /* 0x000fea000b800000 */
[----:B------:R-:W4:Y:S01]  /*4360*/  SHFL.DOWN PT, R3, R12, 0x10, 0x1f ;  /* 0x0a001f000c037f89 */ /* 0x000f2200000e0000 */
[----:B------:R-:W-:Y:S01]  /*4370*/  ISETP.NE.AND P0, PT, R52, RZ, PT ;  /* 0x000000ff3400720c */ /* 0x000fe20003f05270 */
[----:B------:R-:W-:-:S12]  /*4380*/  BSSY B0, `(.L_x_3400) ;  /* 0x0000025000007945 */ /* 0x000fd80003800000 */
[----:B------:R-:W0:Y:S01]  /*4390*/  @!P0 S2R R9, SR_CgaCtaId ;  /* 0x0000000000098919 */ /* 0x000e220000008800 */
[----:B-----5:R-:W-:Y:S02]  /*43a0*/  @!P0 MOV R6, 0x400 ;  /* 0x0000040000068802 */ /* 0x020fe40000000f00 */
[----:B------:R-:W-:-:S04]  /*43b0*/  @!P0 SHF.R.U32.HI R4, RZ, 0x3, R53 ;  /* 0x00000003ff048819 */ /* 0x000fc80000011635 */
[----:B------:R-:W-:Y:S02]  /*43c0*/  @!P0 LOP3.LUT R4, R4, 0x7c, RZ, 0xc0, !PT ;  /* 0x0000007c04048812 */ /* 0x000fe400078ec0ff */
[----:B----4-:R-:W-:-:S05]  /*43d0*/  FMNMX R3, R3, R12, !PT ;  /* 0x0000000c03037209 */ /* 0x010fca0007800000 */
[----:B------:R-:W4:Y:S02]  /*43e0*/  SHFL.DOWN PT, R0, R3, 0x8, 0x1f ;  /* 0x09001f0003007f89 */ /* 0x000f2400000e0000 */
[----:B----4-:R-:W-:Y:S02]  /*43f0*/  FMNMX R0, R3, R0, !PT ;  /* 0x0000000003007209 */ /* 0x010fe40007800000 */
        /* <DEDUP_REMOVED lines=16> */
[----:B0-----:R-:W-:Y:S02]  /*4500*/  @!P0 LEA R2, R3, R0, 0x18 ;  /* 0x0000000003028211 */ /* 0x001fe400078ec0ff */
[----:B------:R-:W-:-:S03]  /*4510*/  MOV R0, RZ ;  /* 0x000000ff00007202 */ /* 0x000fc60000000f00 */
[----:B------:R-:W-:-:S05]  /*4520*/  @!P0 IMAD R2, R53, 0x4, R2 ;  /* 0x0000000435028824 */ /* 0x000fca00078e0202 */
[----:B------:R0:W4:Y:S01]  /*4530*/  @!P0 LDS R0, [R2] ;  /* 0x0000000002008984 */ /* 0x0001220000000800 */
[----:B------:R-:W-:Y:S05]  /*4540*/  BRA.DIV UR4, `(.L_x_3402) ;  /* 0x0000000204887947 */ /* 0x000fea000b800000 */
[----:B----4-:R-:W4:Y:S02]  /*4550*/  SHFL.DOWN PT, R3, R0, 0x2, 0x1f ;  /* 0x08401f0000037f89 */ /* 0x010f2400000e0000 */
[----:B----4-:R-:W-:-:S05]  /*4560*/  FMNMX R3, R3, R0, !PT ;  /* 0x0000000003037209 */ /* 0x010fca0007800000 */
[----:B0-----:R0:W4:Y:S02]  /*4570*/  SHFL.DOWN PT, R2, R3, 0x1, 0x1f ;  /* 0x08201f0003027f89 */ /* 0x00112400000e0000 */
.L_x_3407:
[----:B------:R-:W-:Y:S02]  /*4580*/  ISETP.NE.AND P0, PT, R53, RZ, PT ;  /* 0x000000ff3500720c */ /* 0x000fe40003f05270 */
[----:B----4-:R-:W-:-:S11]  /*4590*/  FMNMX R5, R3, R2, !PT ;  /* 0x0000000203057209 */ /* 0x010fd60007800000 */
[----:B------:R-:W-:Y:S05]  /*45a0*/  @P0 BRA `(.L_x_3401) ;  /* 0x0000000000080947 */ /* 0x000fea0003800000 */
[----:B0-----:R-:W0:Y:S02]  /*45b0*/  LDC.64 R2, c[0x0][0x3f8] ;  /* 0x0000fe00ff027b82 */ /* 0x001e240000000a00 */
[----:B0-----:R4:W-:Y:S02]  /*45c0*/  REDG.E.MAX.S32.STRONG.GPU desc[UR12][R2.64], R5 ;  /* 0x000000050200798e */ /* 0x0019e4000d12e30c */
.L_x_3401:
[----:B------:R-:W-:Y:S05]  /*45d0*/  BSYNC B0 ;  /* 0x0000000000007941 */ /* 0x000fea0003800000 */
.L_x_3400:
        /* <DEDUP_REMOVED lines=12> */
[----:B----4-:R-:W-:Y:S01]  /*46a0*/  IMAD.U32 R2, RZ, RZ, UR14 ;  /* 0x0000000eff027e24 */ /* 0x010fe2000f8e00ff */
[----:B-----5:R-:W-:-:S07]  /*46b0*/  MOV R4, 0x46d0 ;  /* 0x000046d000047802 */ /* 0x020fce0000000f00 */
[----:B-123--:R-:W-:Y:S05]  /*46c0*/  CALL.REL.NOINC `($__internal_19_$__cuda_sm20_rcp_rn_f32_slowpath) ;  /* 0x0000000000607944 */ /* 0x00efea0003c00000 */
[----:B------:R-:W-:Y:S01]  /*46d0*/  MOV R5, R15 ;  /* 0x0000000f00057202 */ /* 0x000fe20000000f00 */
[----:B------:R-:W-:Y:S06]  /*46e0*/  BRA `(.L_x_3404) ;  /* 0x0000000000147947 */ /* 0x000fec0003800000 */
.L_x_3403:
[----:B----45:R-:W0:Y:S01]  /*46f0*/  MUFU.RCP R5, UR14 ;  /* 0x0000000e00057d08 */ /* 0x030e220008001000 */
[----:B------:R-:W-:-:S04]  /*4700*/  IMAD.U32 R0, RZ, RZ, UR14 ;  /* 0x0000000eff007e24 */ /* 0x000fc8000f8e00ff */
[----:B0-----:R-:W-:-:S04]  /*4710*/  FFMA R0, R5, R0, -1 ;  /* 0xbf80000005007423 */ /* 0x001fc80000000000 */
[----:B------:R-:W-:-:S04]  /*4720*/  FADD.FTZ R0, -R0, -RZ ;  /* 0x800000ff00007221 */ /* 0x000fc80000010100 */
[----:B------:R-:W-:-:S07]  /*4730*/  FFMA R5, R5, R0, R5 ;  /* 0x0000000005057223 */ /* 0x000fce0000000005 */
.L_x_3404:
[----:B------:R-:W0:Y:S02]  /*4740*/  LDC.64 R2, c[0x0][0x3f0] ;  /* 0x0000fc00ff027b82 */ /* 0x000e240000000a00 */
[----:B0-----:R-:W-:Y:S01]  /*4750*/  STG.E desc[UR12][R2.64], R5 ;  /* 0x0000000502007986 */ /* 0x001fe2000c10190c */
[----:B------:R-:W-:Y:S05]  /*4760*/  EXIT ;  /* 0x000000000000794d */ /* 0x000fea0003800000 */
.L_x_3402:
[----:B------:R-:W-:Y:S02]  /*4770*/  HFMA2 R7, -RZ, RZ, 0, 1.847743988037109375e-06 ;  /* 0x0000001fff077431 */ /* 0x000fe400000001ff */
[----:B------:R-:W-:Y:S02]  /*4780*/  IMAD.MOV.U32 R5, RZ, RZ, 0x2 ;  /* 0x00000002ff057424 */ /* 0x000fe400078e00ff */
[----:B------:R-:W-:-:S07]  /*4790*/  IMAD.MOV.U32 R4, RZ, RZ, -0x1 ;  /* 0xffffffffff047424 */ /* 0x000fce00078e00ff */
[----:B01234-:R-:W-:Y:S05]  /*47a0*/  WARPSYNC.COLLECTIVE R4, `(.L_x_3405) ;  /* 0x0000000004087348 */ /* 0x01ffea0003c00000 */
[----:B0---4-:R0:W4:Y:S02]  /*47b0*/  SHFL.DOWN P0, R2, R0, R5, R7 ;  /* 0x0800000500027389 */ /* 0x0111240000000007 */
[----:B01234-:R-:W-:Y:S05]  /*47c0*/  ENDCOLLECTIVE ;  /* 0x000000000000791b */ /* 0x01ffea0003800000 */
.L_x_3405:
[----:B------:R-:W-:Y:S02]  /*47d0*/  IMAD.MOV.U32 R5, RZ, RZ, 0x1 ;  /* 0x00000001ff057424 */ /* 0x000fe400078e00ff */
[----:B------:R-:W-:-:S05]  /*47e0*/  IMAD.MOV.U32 R3, RZ, RZ, R2 ;  /* 0x000000ffff037224 */ /* 0x000fca00078e0002 */
[----:B------:R-:W-:-:S04]  /*47f0*/  FMNMX R3, R3, R0, !PT ;  /* 0x0000000003037209 */ /* 0x000fc80007800000 */
[----:B------:R-:W-:-:S07]  /*4800*/  MOV R0, R3 ;  /* 0x0000000300007202 */ /* 0x000fce0000000f00 */
[----:B------:R-:W-:Y:S05]  /*4810*/  WARPSYNC.COLLECTIVE R4, `(.L_x_3406) ;  /* 0x0000000004087348 */ /* 0x000fea0003c00000 */
[----:B------:R0:W1:Y:S02]  /*4820*/  SHFL.DOWN P0, R2, R0, R5, R7 ;  /* 0x0800000500027389 */ /* 0x0000640000000007 */
[----:B01----:R-:W-:Y:S05]  /*4830*/  ENDCOLLECTIVE ;  /* 0x000000000000791b */ /* 0x003fea0003800000 */
.L_x_3406:
[----:B------:R-:W-:Y:S05]  /*4840*/  BRA `(.L_x_3407) ;  /* 0xfffffffc004c7947 */ /* 0x000fea000383ffff */
        .weak           $__internal_19_$__cuda_sm20_rcp_rn_f32_slowpath
        .type           $__internal_19_$__cuda_sm20_rcp_rn_f32_slowpath,@function
        .size           $__internal_19_$__cuda_sm20_rcp_rn_f32_slowpath,(.L_x_12887 - $__internal_19_$__cuda_sm20_rcp_rn_f32_slowpath)
$__internal_19_$__cuda_sm20_rcp_rn_f32_slowpath:
        /* <DEDUP_REMOVED lines=14> */
.L_x_3408:
        /* <DEDUP_REMOVED lines=33> */
.L_x_3410:
[----:B------:R0:W1:Y:S02]  /*4b40*/  MUFU.RCP R3, R2 ;  /* 0x0000000200037308 */ /* 0x0000640000001000 */
.L_x_3409:
[----:B-1----:R-:W-:Y:S01]  /*4b50*/  IMAD.MOV.U32 R15, RZ, RZ, R3 ;  /* 0x000000ffff0f7224 */ /* 0x002fe200078e0003 */
[----:B0-----:R-:W-:Y:S01]  /*4b60*/  MOV R2, R4 ;  /* 0x0000000400027202 */ /* 0x001fe20000000f00 */
[----:B------:R-:W-:-:S04]  /*4b70*/  IMAD.MOV.U32 R3, RZ, RZ, 0x0 ;  /* 0x00000000ff037424 */ /* 0x000fc800078e00ff */
[----:B------:R-:W-:Y:S05]  /*4b80*/  RET.REL.NODEC R2 `(_ZN18transformer_engine13normalization21ln_fwd_general_kernelINS0_13Kernel_traitsIffffjLj512ELj1ELj4ELj1ELj16ENS0_18Kernel_traits_baseILj512EffffjLj128EEEEEEEvNS0_19ForwardKernelParamsE) ;  /* 0xffffffb4021c7950 */ /* 0x000fea0003c3ffff */
.L_x_3411:
        /* <DEDUP_REMOVED lines=15> */
.L_x_12887:


//--------------------- .text._ZN18transformer_engine13normalization21ln_fwd_general_kernelINS0_13Kernel_traitsIff13__nv_bfloat16fjLj128ELj1ELj4ELj1ELj8ENS0_18Kernel_traits_baseILj128EffS3_fjLj128EEEEEEEvNS0_19ForwardKernelParamsE --------------------------
	.section	.text._ZN18transformer_engine13normalization21ln_fwd_general_kernelINS0_13Kernel_traitsIff13__nv_bfloat16fjLj128ELj1ELj4ELj1ELj8ENS0_18Kernel_traits_baseILj128EffS3_fjLj128EEEEEEEvNS0_19ForwardKernelParamsE,"ax",@progbits
	.align	128
        .global         _ZN18transformer_engine13normalization21ln_fwd_general_kernelINS0_13Kernel_traitsIff13__nv_bfloat16fjLj128ELj1ELj4ELj1ELj8ENS0_18Kernel_traits_baseILj128EffS3_fjLj128EEEEEEEvNS0_19ForwardKernelParamsE
        .type           _ZN18transformer_engine13normalization21ln_fwd_general_kernelINS0_13Kernel_traitsIff13__nv_bfloat16fjLj128ELj1ELj4ELj1ELj8ENS0_18Kernel_traits_baseILj128EffS3_fjLj128EEEEEEEvNS0_19ForwardKernelParamsE,@function
        .size           _ZN18transformer_engine13normalization21ln_fwd_general_kernelINS0_13Kernel_traitsIff13__nv_bfloat16fjLj128ELj1ELj4ELj1ELj8ENS0_18Kernel_traits_baseILj128EffS3_fjLj128EEEEEEEvNS0_19ForwardKernelParamsE,(.L_x_12888 - _ZN18transformer_engine13normalization21ln_fwd_general_kernelINS0_13Kernel_traitsIff13__nv_bfloat16fjLj128ELj1ELj4ELj1ELj8ENS0_18Kernel_traits_baseILj128EffS3_fjLj128EEEEEEEvNS0_19ForwardKernelParamsE)
        .other          _ZN18transformer_engine13normalization21ln_fwd_general_kernelINS0_13Kernel_traitsIff13__nv_bfloat16fjLj128ELj1ELj4ELj1ELj8ENS0_18Kernel_traits_baseILj128EffS3_fjLj128EEEEEEEvNS0_19ForwardKernelParamsE,@"STO_CUDA_ENTRY STV_DEFAULT"
_ZN18transformer_engine13normalization21ln_fwd_general_kernelINS0_13Kernel_traitsIff13__nv_bfloat16fjLj128ELj1ELj4ELj1ELj8ENS0_18Kernel_traits_baseILj128EffS3_fjLj128EEEEEEEvNS0_19ForwardKernelParamsE:
.text._ZN18transformer_engine13normalization21ln_fwd_general_kernelINS0_13Kernel_traitsIff13__nv_bfloat16fjLj128ELj1ELj4ELj1ELj8ENS0_18Kernel_traits_baseILj128EffS3_fjLj128EEEEEEEvNS0_19ForwardKernelParamsE:
[----:B------:R-:W-:Y:S01]  /*0000*/  LDC R1, c[0x0][0x37c] ;  /* 0x0000df00ff017b82 */ /* 0x000fe20000000800 */
[----:B------:R-:W0:Y:S07]  /*0010*/  LDCU UR8, c[0x0][0x384] ;  /* 0x00007080ff0877ac */ /* 0x000e2e0008000800 */
[----:B------:R-:W1:Y:S01]  /*0020*/  S2UR UR15, SR_CTAID.X ;  /* 0x00000000000f79c3 */ /* 0x000e620000002500 */
[----:B------:R-:W-:Y:S01]  /*0030*/  UMOV UR4, URZ ;  /* 0x000000ff00047c82 */ /* 0x000fe20008000000 */
[----:B------:R-:W2:Y:S01]  /*0040*/  LDCU UR9, c[0x0][0x38c] ;  /* 0x00007180ff0977ac */ /* 0x000ea20008000800 */
[----:B0-----:R-:W0:Y:S01]  /*0050*/  I2F.U32.RP R0, UR8 ;  /* 0x0000000800007d06 */ /* 0x001e220008209000 */
[----:B------:R-:W-:Y:S01]  /*0060*/  UISETP.NE.U32.AND UP2, UPT, UR8, URZ, UPT ;  /* 0x000000ff0800728c */ /* 0x000fe2000bf45070 */
[----:B--2---:R-:W-:-:S06]  /*0070*/  I2FP.F32.S32 R6, UR9 ;  /* 0x0000000900067c45 */ /* 0x004fcc0008201400 */
[----:B0-----:R-:W0:Y:S02]  /*0080*/  MUFU.RCP R0, R0 ;  /* 0x0000000000007308 */ /* 0x001e240000001000 */
[----:B0-----:R-:W-:Y:S01]  /*0090*/  IADD3 R2, PT, PT, R0, 0xffffffe, RZ ;  /* 0x0ffffffe00027810 */ /* 0x001fe20007ffe0ff */
[----:B------:R-:W-:-:S05]  /*00a0*/  VIADD R0, R6, 0x1800000 ;  /* 0x0180000006007836 */ /* 0x000fca0000000000 */
[----:B------:R-:W0:Y:S01]  /*00b0*/  F2I.FTZ.U32.TRUNC.NTZ R2, R2 ;  /* 0x0000000200027305 */ /* 0x000e22000021f000 */
[----:B------:R-:W-:-:S04]  /*00c0*/  LOP3.LUT R0, R0, 0x7f800000, RZ, 0xc0, !PT ;  /* 0x7f80000000007812 */ /* 0x000fc800078ec0ff */
[----:B------:R-:W-:Y:S02]  /*00d0*/  ISETP.GT.U32.AND P0, PT, R0, 0x1ffffff, PT ;  /* 0x01ffffff0000780c */ /* 0x000fe40003f04070 */
[----:B0-----:R-:W-:Y:S02]  /*00e0*/  R2UR UR5, R2 ;  /* 0x00000000020572ca */ /* 0x001fe400000e0000 */
[----:B------:R-:W0:Y:S11]  /*00f0*/  S2R R2, SR_TID.X ;  /* 0x0000000000027919 */ /* 0x000e360000002100 */
[----:B------:R-:W-:-:S04]  /*0100*/  UIADD3 UR6, UPT, UPT, URZ, -UR5, URZ ;  /* 0x80000005ff067290 */ /* 0x000fc8000fffe0ff */
[----:B------:R-:W-:-:S04]  /*0110*/  UIMAD UR6, UR6, UR8, URZ ;  /* 0x00000008060672a4 */ /* 0x000fc8000f8e02ff */
[----:B------:R-:W-:-:S04]  /*0120*/  UIMAD.WIDE.U32 UR4, UR5, UR6, UR4 ;  /* 0x00000006050472a5 */ /* 0x000fc8000f8e0004 */
[----:B-1----:R-:W-:-:S03]  /*0130*/  UIMAD.WIDE.U32 UR4, UR5, UR15, URZ ;  /* 0x0000000f050472a5 */ /* 0x002fc6000f8e00ff */
[----:B------:R-:W1:Y:S01]  /*0140*/  LDCU.64 UR6, c[0x0][0x3b8] ;  /* 0x00007700ff0677ac */ /* 0x000e620008000a00 */
[----:B------:R-:W-:Y:S01]  /*0150*/  UIADD3 UR4, UPT, UPT, -UR5, URZ, URZ ;  /* 0x000000ff05047290 */ /* 0x000fe2000fffe1ff */
[----:B0-----:R-:W-:-:S03]  /*0160*/  LOP3.LUT R3, R2, 0x1f, RZ, 0xc0, !PT ;  /* 0x0000001f02037812 */ /* 0x001fc600078ec0ff */
[----:B------:R-:W-:Y:S01]  /*0170*/  UIMAD UR4, UR8, UR4, UR15 ;  /* 0x00000004080472a4 */ /* 0x000fe2000f8e020f */
[----:B------:R-:W-:-:S03]  /*0180*/  SHF.R.U32.HI R4, RZ, 0x5, R2 ;  /* 0x00000005ff047819 */ /* 0x000fc60000011602 */
[----:B------:R-:W-:-:S11]  /*0190*/  UISETP.GE.U32.AND UP0, UPT, UR4, UR8, UPT ;  /* 0x000000080400728c */ /* 0x000fd6000bf06070 */
[----:B------:R-:W-:Y:S02]  /*01a0*/  @UP0 UIADD3 UR4, UPT, UPT, UR4, -UR8, URZ ;  /* 0x8000000804040290 */ /* 0x000fe4000fffe0ff */
[----:B------:R-:W-:Y:S02]  /*01b0*/  @UP0 UIADD3 UR5, UPT, UPT, UR5, 0x1, URZ ;  /* 0x0000000105050890 */ /* 0x000fe4000fffe0ff */
[----:B------:R-:W-:-:S11]  /*01c0*/  UISETP.GE.U32.AND UP1, UPT, UR4, UR8, UPT ;  /* 0x000000080400728c */ /* 0x000fd6000bf26070 */
[----:B------:R-:W-:Y:S02]  /*01d0*/  @UP1 UIADD3 UR5, UPT, UPT, UR5, 0x1, URZ ;  /* 0x0000000105051890 */ /* 0x000fe4000fffe0ff */
[----:B------:R-:W-:-:S04]  /*01e0*/  @!UP2 ULOP3.LUT UR5, URZ, UR8, URZ, 0x33, !UPT ;  /* 0x00000008ff05a292 */ /* 0x000fc8000f8e33ff */
[----:B------:R-:W-:Y:S02]  /*01f0*/  UIADD3 UR4, UPT, UPT, -UR5, URZ, URZ ;  /* 0x000000ff05047290 */ /* 0x000fe4000fffe1ff */
[----:B-1----:R-:W-:Y:S02]  /*0200*/  UIMAD.WIDE.U32 UR6, UR5, 0x4, UR6 ;  /* 0x00000004050678a5 */ /* 0x002fe4000f8e0006 */
[----:B------:R-:W-:Y:S02]  /*0210*/  UIMAD UR8, UR8, UR4, UR15 ;  /* 0x00000004080872a4 */ /* 0x000fe4000f8e020f */
[----:B------:R-:W-:-:S04]  /*0220*/  USHF.L.U32 UR5, UR5, 0x2, URZ ;  /* 0x0000000205057899 */ /* 0x000fc800080006ff */
[----:B------:R-:W-:-:S05]  /*0230*/  MOV R0, UR8 ;  /* 0x0000000800007c02 */ /* 0x000fca0008000f00 */
[----:B------:R-:W-:Y:S01]  /*0240*/  IMAD R5, R0, 0x20, R3 ;  /* 0x0000002000057824 */ /* 0x000fe200078e0203 */
[----:B------:R-:W-:Y:S06]  /*0250*/  @P0 BRA `(.L_x_3412) ;  /* 0x0000000000100947 */ /* 0x000fec0003800000 */
[----:B------:R-:W-:-:S07]  /*0260*/  MOV R10, 0x280 ;  /* 0x00000280000a7802 */ /* 0x000fce0000000f00 */
[----:B------:R-:W-:Y:S05]  /*0270*/  CALL.REL.NOINC `($__internal_20_$__cuda_sm20_rcp_rn_f32_slowpath) ;  /* 0x0000002c00407944 */ /* 0x000fea0003c00000 */
[----:B------:R-:W-:Y:S01]  /*0280*/  MOV R6, R0 ;  /* 0x0000000000067202 */ /* 0x000fe20000000f00 */
[----:B------:R-:W-:Y:S06]  /*0290*/  BRA `(.L_x_3413) ;  /* 0x0000000000107947 */ /* 0x000fec0003800000 */
.L_x_3412:
[----:B------:R-:W0:Y:S02]  /*02a0*/  MUFU.RCP R7, R6 ;  /* 0x0000000600077308 */ /* 0x000e240000001000 */
[----:B0-----:R-:W-:-:S04]  /*02b0*/  FFMA R0, R6, R7, -1 ;  /* 0xbf80000006007423 */ /* 0x001fc80000000007 */
[----:B------:R-:W-:-:S04]  /*02c0*/  FADD.FTZ R0, -R0, -RZ ;  /* 0x800000ff00007221 */ /* 0x000fc80000010100 */
[----:B------:R-:W-:-:S07]  /*02d0*/  FFMA R6, R7, R0, R7 ;  /* 0x0000000007067223 */ /* 0x000fce0000000007 */
.L_x_3413:
        /* <DEDUP_REMOVED lines=13> */
[C---:B------:R-:W-:Y:S01]  /*03b0*/  ISETP.NE.AND P0, PT, R0.reuse, RZ, PT ;  /* 0x000000ff0000720c */ /* 0x040fe20003f05270 */
[----:B------:R-:W-:Y:S01]  /*03c0*/  BSSY.RECONVERGENT B2, `(.L_x_3418) ;  /* 0x0000005000027945 */ /* 0x000fe20003800200 */
[----:B------:R-:W-:Y:S01]  /*03d0*/  HFMA2 R10, -RZ, RZ, 0, 0 ;  /* 0x00000000ff0a7431 */ /* 0x000fe200000001ff */
[----:B------:R-:W-:-:S10]  /*03e0*/  ISETP.GE.U32.AND P1, PT, R0, 0x2, PT ;  /* 0x000000020000780c */ /* 0x000fd40003f26070 */
[----:B------:R-:W-:Y:S05]  /*03f0*/  @!P0 BRA `(.L_x_3419) ;  /* 0x0000000000048947 */ /* 0x000fea0003800000 */
[----:B------:R0:W5:Y:S02]  /*0400*/  LDG.E R10, desc[UR12][R8.64] ;  /* 0x0000000c080a7981 */ /* 0x000164000c1e1900 */
.L_x_3419:
[----:B------:R-:W-:Y:S05]  /*0410*/  BSYNC.RECONVERGENT B2 ;  /* 0x0000000000027941 */ /* 0x000fea0003800200 */
.L_x_3418:
[----:B------:R-:W-:Y:S01]  /*0420*/  IMAD.MOV.U32 R11, RZ, RZ, RZ ;  /* 0x000000ffff0b7224 */ /* 0x000fe200078e00ff */
[----:B------:R-:W-:Y:S06]  /*0430*/  @!P1 BRA `(.L_x_3420) ;  /* 0x00000000000c9947 */ /* 0x000fec0003800000 */
[----:B------:R1:W5:Y:S01]  /*0440*/  LDG.E R11, desc[UR12][R8.64+0x4] ;  /* 0x0000040c080b7981 */ /* 0x000362000c1e1900 */
[----:B------:R-:W-:Y:S05]  /*0450*/  BRA `(.L_x_3420) ;  /* 0x0000000000047947 */ /* 0x000fea0003800000 */
.L_x_3417:
[----:B------:R2:W5:Y:S02]  /*0460*/  LDG.E.64 R10, desc[UR12][R8.64] ;  /* 0x0000000c080a7981 */ /* 0x000564000c1e1b00 */
.L_x_3420:
[----:B------:R-:W-:Y:S05]  /*0470*/  BSYNC.RECONVERGENT B1 ;  /* 0x0000000000017941 */ /* 0x000fea0003800200 */
.L_x_3416:
[----:B------:R-:W0:Y:S01]  /*0480*/  LDC.64 R18, c[0x0][0x3d0] ;  /* 0x0000f400ff127b82 */ /* 0x000e220000000a00 */
[----:B------:R-:W-:Y:S01]  /*0490*/  ISETP.GT.U32.AND P1, PT, R0, 0x1, PT ;  /* 0x000000010000780c */ /* 0x000fe20003f24070 */
[----:B------:R-:W-:Y:S01]  /*04a0*/  BSSY.RECONVERGENT B1, `(.L_x_3421) ;  /* 0x0000010000017945 */ /* 0x000fe20003800200 */
[----:B012---:R-:W-:-:S03]  /*04b0*/  IMAD.WIDE R8, R14, 0x4, R18 ;  /* 0x000000040e087825 */ /* 0x007fc600078e0212 */
[----:B------:R-:W-:-:S13]  /*04c0*/  LOP3.LUT P0, RZ, R8, 0x7, RZ, 0xc0, !PT ;  /* 0x0000000708ff7812 */ /* 0x000fda000780c0ff */
[----:B------:R-:W-:Y:S05]  /*04d0*/  @!P0 BRA P1, `(.L_x_3422) ;  /* 0x00000000002c8947 */ /* 0x000fea0000800000 */
[C---:B------:R-:W-:Y:S01]  /*04e0*/  ISETP.NE.AND P0, PT, R0.reuse, RZ, PT ;  /* 0x000000ff0000720c */ /* 0x040fe20003f05270 */
[----:B------:R-:W-:Y:S01]  /*04f0*/  BSSY.RECONVERGENT B2, `(.L_x_3423) ;  /* 0x0000005000027945 */ /* 0x000fe20003800200 */
[----:B------:R-:W-:Y:S02]  /*0500*/  ISETP.GE.U32.AND P1, PT, R0, 0x2, PT ;  /* 0x000000020000780c */ /* 0x000fe40003f26070 */
[----:B------:R-:W-:-:S09]  /*0510*/  MOV R16, RZ ;  /* 0x000000ff00107202 */ /* 0x000fd20000000f00 */
[----:B------:R-:W-:Y:S05]  /*0520*/  @!P0 BRA `(.L_x_3424) ;  /* 0x0000000000048947 */ /* 0x000fea0003800000 */
[----:B------:R0:W5:Y:S02]  /*0530*/  LDG.E R16, desc[UR12][R8.64] ;  /* 0x0000000c08107981 */ /* 0x000164000c1e1900 */
.L_x_3424:
[----:B------:R-:W-:Y:S05]  /*0540*/  BSYNC.RECONVERGENT B2 ;  /* 0x0000000000027941 */ /* 0x000fea0003800200 */
.L_x_3423:
[----:B------:R-:W-:Y:S01]  /*0550*/  IMAD.MOV.U32 R17, RZ, RZ, RZ ;  /* 0x000000ffff117224 */ /* 0x000fe200078e00ff */
[----:B------:R-:W-:Y:S06]  /*0560*/  @!P1 BRA `(.L_x_3425) ;  /* 0x00000000000c9947 */ /* 0x000fec0003800000 */
[----:B------:R1:W5:Y:S01]  /*0570*/  LDG.E R17, desc[UR12][R8.64+0x4] ;  /* 0x0000040c08117981 */ /* 0x000362000c1e1900 */
[----:B------:R-:W-:Y:S05]  /*0580*/  BRA `(.L_x_3425) ;  /* 0x0000000000047947 */ /* 0x000fea0003800000 */
.L_x_3422:
[----:B------:R2:W5:Y:S02]  /*0590*/  LDG.E.64 R16, desc[UR12][R8.64] ;  /* 0x0000000c08107981 */ /* 0x000564000c1e1b00 */
.L_x_3425:
[----:B------:R-:W-:Y:S05]  /*05a0*/  BSYNC.RECONVERGENT B1 ;  /* 0x0000000000017941 */ /* 0x000fea0003800200 */
.L_x_3421:
[----:B------:R-:W3:Y:S02]  /*05b0*/  LDC R7, c[0x0][0x384] ;  /* 0x0000e100ff077b82 */ /* 0x000ee40000000800 */
[----:B---3--:R-:W-:-:S04]  /*05c0*/  LEA R7, R7, R14, 0x6 ;  /* 0x0000000e07077211 */ /* 0x008fc800078e30ff */
[----:B------:R-:W-:-:S13]  /*05d0*/  ISETP.GE.AND P0, PT, R7, UR9, PT ;  /* 0x0000000907007c0c */ /* 0x000fda000bf06270 */
[----:B------:R-:W-:Y:S05]  /*05e0*/  @P0 BRA `(.L_x_3415) ;  /* 0x0000000000640947 */ /* 0x000fea0003800000 */
[C---:B012---:R-:W-:Y:S01]  /*05f0*/  IMAD.WIDE R8, R7.reuse, 0x4, R12 ;  /* 0x0000000407087825 */ /* 0x047fe200078e020c */
[----:B------:R-:W-:Y:S01]  /*0600*/  IADD3 R0, PT, PT, -R7, UR9, RZ ;  /* 0x0000000907007c10 */ /* 0x000fe2000fffe1ff */
[----:B------:R-:W-:Y:S01]  /*0610*/  BSSY.RECONVERGENT B1, `(.L_x_3426) ;  /* 0x000000b000017945 */ /* 0x000fe20003800200 */
[----:B------:R-:W-:-:S04]  /*0620*/  LOP3.LUT P0, RZ, R8, 0x7, RZ, 0xc0, !PT ;  /* 0x0000000708ff7812 */ /* 0x000fc8000780c0ff */
[----:B------:R-:W-:-:S13]  /*0630*/  ISETP.LT.U32.OR P0, PT, R0, 0x2, P0 ;  /* 0x000000020000780c */ /* 0x000fda0000701470 */
[----:B------:R-:W-:Y:S05]  /*0640*/  @P0 BRA `(.L_x_3427) ;  /* 0x0000000000080947 */ /* 0x000fea0003800000 */
[----:B------:R0:W5:Y:S01]  /*0650*/  LDG.E.64 R12, desc[UR12][R8.64] ;  /* 0x0000000c080c7981 */ /* 0x000162000c1e1b00 */
[----:B------:R-:W-:Y:S05]  /*0660*/  BRA `(.L_x_3428) ;  /* 0x0000000000147947 */ /* 0x000fea0003800000 */
.L_x_3427:
[C---:B------:R-:W-:Y:S02]  /*0670*/  ISETP.NE.AND P0, PT, R0.reuse, RZ, PT ;  /* 0x000000ff0000720c */ /* 0x040fe40003f05270 */
[----:B------:R-:W-:Y:S02]  /*0680*/  CS2R R12, SRZ ;  /* 0x00000000000c7805 */ /* 0x000fe4000001ff00 */
[----:B------:R-:W-:-:S09]  /*0690*/  ISETP.GE.U32.AND P1, PT, R0, 0x2, PT ;  /* 0x000000020000780c */ /* 0x000fd20003f26070 */
[----:B------:R1:W5:Y:S04]  /*06a0*/  @P0 LDG.E R12, desc[UR12][R8.64] ;  /* 0x0000000c080c0981 */ /* 0x000368000c1e1900 */
[----:B------:R1:W5:Y:S02]  /*06b0*/  @P1 LDG.E R13, desc[UR12][R8.64+0x4] ;  /* 0x0000040c080d1981 */ /* 0x000364000c1e1900 */
.L_x_3428:
[----:B------:R-:W-:Y:S05]  /*06c0*/  BSYNC.RECONVERGENT B1 ;  /* 0x0000000000017941 */ /* 0x000fea0003800200 */
.L_x_3426:
[----:B01----:R-:W-:-:S03]  /*06d0*/  IMAD.WIDE R8, R7, 0x4, R18 ;  /* 0x0000000407087825 */ /* 0x003fc600078e0212 */
[----:B------:R-:W-:-:S04]  /*06e0*/  LOP3.LUT P0, RZ, R8, 0x7, RZ, 0xc0, !PT ;  /* 0x0000000708ff7812 */ /* 0x000fc8000780c0ff */
[----:B------:R-:W-:-:S13]  /*06f0*/  ISETP.LT.U32.OR P0, PT, R0, 0x2, P0 ;  /* 0x000000020000780c */ /* 0x000fda0000701470 */
[----:B------:R-:W-:Y:S05]  /*0700*/  @P0 BRA `(.L_x_3429) ;  /* 0x0000000000080947 */ /* 0x000fea0003800000 */
[----:B------:R3:W5:Y:S01]  /*0710*/  LDG.E.64 R18, desc[UR12][R8.64] ;  /* 0x0000000c08127981 */ /* 0x000762000c1e1b00 */
[----:B------:R-:W-:Y:S05]  /*0720*/  BRA `(.L_x_3415) ;  /* 0x0000000000147947 */ /* 0x000fea0003800000 */
.L_x_3429:
[C---:B------:R-:W-:Y:S02]  /*0730*/  ISETP.NE.AND P0, PT, R0.reuse, RZ, PT ;  /* 0x000000ff0000720c */ /* 0x040fe40003f05270 */
[----:B------:R-:W-:Y:S02]  /*0740*/  CS2R R18, SRZ ;  /* 0x0000000000127805 */ /* 0x000fe4000001ff00 */
[----:B------:R-:W-:-:S09]  /*0750*/  ISETP.GE.U32.AND P1, PT, R0, 0x2, PT ;  /* 0x000000020000780c */ /* 0x000fd20003f26070 */
[----:B------:R4:W5:Y:S04]  /*0760*/  @P0 LDG.E R18, desc[UR12][R8.64] ;  /* 0x0000000c08120981 */ /* 0x000968000c1e1900 */
[----:B------:R4:W5:Y:S02]  /*0770*/  @P1 LDG.E R19, desc[UR12][R8.64+0x4] ;  /* 0x0000040c08131981 */ /* 0x000964000c1e1900 */
.L_x_3415:
[----:B------:R-:W-:Y:S05]  /*0780*/  BSYNC.RECONVERGENT B0 ;  /* 0x0000000000007941 */ /* 0x000fea0003800200 */
.L_x_3414:
[----:B------:R-:W0:Y:S01]  /*0790*/  LDCU.U8 UR18, c[0x0][0x404] ;  /* 0x00008080ff1277ac */ /* 0x000e220008000000 */
[----:B------:R-:W1:Y:S01]  /*07a0*/  LDCU UR4, c[0x0][0x388] ;  /* 0x00007100ff0477ac */ /* 0x000e620008000800 */
[----:B0-----:R-:W-:-:S13]  /*07b0*/  ISETP.NE.AND P0, PT, RZ, UR18, PT ;  /* 0x00000012ff007c0c */ /* 0x001fda000bf05270 */
[----:B-1234-:R-:W0:Y:S02]  /*07c0*/  @P0 LDC.64 R8, c[0x0][0x3e0] ;  /* 0x0000f800ff080b82 */ /* 0x01ee240000000a00 */
[----:B0-----:R-:W2:Y:S01]  /*07d0*/  @P0 LDG.E R8, desc[UR12][R8.64] ;  /* 0x0000000c08080981 */ /* 0x001ea2000c1e1900 */
[----:B------:R-:W-:Y:S01]  /*07e0*/  UISETP.GE.AND UP0, UPT, UR5, UR4, UPT ;  /* 0x000000040500728c */ /* 0x000fe2000bf06270 */
[----:B------:R-:W-:Y:S01]  /*07f0*/  IMAD.MOV.U32 R7, RZ, RZ, RZ ;  /* 0x000000ffff077224 */ /* 0x000fe200078e00ff */
[----:B--2---:R-:W-:-:S07]  /*0800*/  @P0 R2UR UR14, R8 ;  /* 0x00000000080e02ca */ /* 0x004fce00000e0000 */
[----:B------:R-:W-:Y:S08]  /*0810*/  BRA.U UP0, `(.L_x_3430) ;  /* 0x0000002100947547 */ /* 0x000ff0000b800000 */
[----:B------:R-:W0:Y:S01]  /*0820*/  LDCU.U8 UR4, c[0x0][0x3c0] ;  /* 0x00007800ff0477ac */ /* 0x000e220008000000 */
[----:B------:R-:W1:Y:S01]  /*0830*/  LDC.64 R20, c[0x0][0x3b0] ;  /* 0x0000ec00ff147b82 */ /* 0x000e620000000a00 */
[----:B-----5:R-:W-:Y:S01]  /*0840*/  MOV R8, R11 ;  /* 0x0000000b00087202 */ /* 0x020fe20000000f00 */
[----:B------:R-:W-:Y:S01]  /*0850*/  IMAD.MOV.U32 R11, RZ, RZ, R12 ;  /* 0x000000ffff0b7224 */ /* 0x000fe200078e000c */
[----:B------:R-:W2:Y:S01]  /*0860*/  LDCU.64 UR10, c[0x0][0x380] ;  /* 0x00007000ff0a77ac */ /* 0x000ea20008000a00 */
[----:B------:R-:W-:Y:S01]  /*0870*/  LOP3.LUT R12, RZ, R3, RZ, 0x33, !PT ;  /* 0x00000003ff0c7212 */ /* 0x000fe200078e33ff */
[----:B------:R-:W-:Y:S01]  /*0880*/  IMAD.MOV.U32 R9, RZ, RZ, R10 ;  /* 0x000000ffff097224 */ /* 0x000fe200078e000a */
[----:B------:R-:W-:Y:S01]  /*0890*/  IADD3 R0, PT, PT, R4, UR5, RZ ;  /* 0x0000000504007c10 */ /* 0x000fe2000fffe0ff */
[----:B------:R-:W3:Y:S01]  /*08a0*/  LDCU.64 UR20, c[0x0][0x3f8] ;  /* 0x00007f00ff1477ac */ /* 0x000ee20008000a00 */
[----:B------:R-:W-:Y:S02]  /*08b0*/  MOV R10, R13 ;  /* 0x0000000d000a7202 */ /* 0x000fe40000000f00 */
[----:B0-----:R-:W-:Y:S01]  /*08c0*/  ISETP.NE.AND P0, PT, RZ, UR4, PT ;  /* 0x00000004ff007c0c */ /* 0x001fe2000bf05270 */
[----:B--2---:R-:W-:-:S02]  /*08d0*/  UIMAD UR4, UR11, UR10, URZ ;  /* 0x0000000a0b0472a4 */ /* 0x004fc4000f8e02ff */
[----:B------:R-:W-:Y:S01]  /*08e0*/  IADD3 R12, PT, PT, R12, UR11, RZ ;  /* 0x0000000b0c0c7c10 */ /* 0x000fe2000fffe0ff */
[----:B------:R-:W-:Y:S01]  /*08f0*/  IMAD R7, R0, UR11, RZ ;  /* 0x0000000b00077c24 */ /* 0x000fe2000f8e02ff */
[----:B------:R-:W-:Y:S01]  /*0900*/  UIMAD.WIDE UR16, UR10, 0x4, UR6 ;  /* 0x000000040a1078a5 */ /* 0x000fe2000f8e0206 */
[----:B------:R-:W-:Y:S01]  /*0910*/  IMAD.U32 R13, RZ, RZ, UR11 ;  /* 0x0000000bff0d7e24 */ /* 0x000fe2000f8e00ff */
[----:B------:R-:W-:Y:S01]  /*0920*/  USHF.L.U32 UR4, UR4, 0x2, URZ ;  /* 0x0000000204047899 */ /* 0x000fe200080006ff */
[----:B------:R-:W-:Y:S01]  /*0930*/  LEA.HI R34, R12, 0x1, RZ, 0x1b ;  /* 0x000000010c227811 */ /* 0x000fe200078fd8ff */
[----:B-1----:R-:W-:Y:S01]  /*0940*/  IMAD.WIDE.U32 R20, R7, 0x4, R20 ;  /* 0x0000000407147825 */ /* 0x002fe200078e0014 */
[----:B---3--:R-:W-:-:S03]  /*0950*/  UISETP.NE.U32.AND UP0, UPT, UR20, URZ, UPT ;  /* 0x000000ff1400728c */ /* 0x008fc6000bf05070 */
[----:B------:R-:W-:Y:S01]  /*0960*/  HFMA2 R7, -RZ, RZ, 0, 0 ;  /* 0x00000000ff077431 */ /* 0x000fe200000001ff */
[C---:B------:R-:W-:Y:S01]  /*0970*/  LOP3.LUT R32, R34.reuse, 0x7, RZ, 0xc0, !PT ;  /* 0x0000000722207812 */ /* 0x040fe200078ec0ff */
[----:B------:R-:W-:Y:S01]  /*0980*/  IMAD R13, R13, 0x40, R14 ;  /* 0x000000400d0d7824 */ /* 0x000fe200078e020e */
[C---:B------:R-:W-:Y:S01]  /*0990*/  LOP3.LUT R15, R34.reuse, 0xf, RZ, 0xc0, !PT ;  /* 0x0000000f220f7812 */ /* 0x040fe200078ec0ff */
[----:B------:R-:W-:Y:S01]  /*09a0*/  IMAD.U32 R23, RZ, RZ, UR4 ;  /* 0x00000004ff177e24 */ /* 0x000fe2000f8e00ff */
[----:B------:R-:W-:Y:S01]  /*09b0*/  UISETP.NE.AND.EX UP0, UPT, UR21, URZ, UPT, UP0 ;  /* 0x000000ff1500728c */ /* 0x000fe2000bf05300 */
[----:B------:R-:W-:Y:S01]  /*09c0*/  LOP3.LUT R33, R34, 0xffffff0, RZ, 0xc0, !PT ;  /* 0x0ffffff022217812 */ /* 0x000fe200078ec0ff */
[----:B------:R-:W-:Y:S01]  /*09d0*/  @P0 FADD R9, R9, 1 ;  /* 0x3f80000009090421 */ /* 0x000fe20000000000 */
[----:B------:R-:W-:Y:S01]  /*09e0*/  IADD3 R14, PT, PT, -R14, UR9, RZ ;  /* 0x000000090e0e7c10 */ /* 0x000fe2000fffe1ff */
[----:B------:R-:W-:Y:S01]  /*09f0*/  @P0 FADD R8, R8, 1 ;  /* 0x3f80000008080421 */ /* 0x000fe20000000000 */
[----:B------:R-:W-:Y:S01]  /*0a00*/  @P0 FADD R11, R11, 1 ;  /* 0x3f8000000b0b0421 */ /* 0x000fe20000000000 */
[----:B------:R-:W-:Y:S01]  /*0a10*/  @P0 FADD R10, R10, 1 ;  /* 0x3f8000000a0a0421 */ /* 0x000fe20000000000 */
[----:B------:R-:W-:Y:S01]  /*0a20*/  LOP3.LUT R34, R34, 0x3, RZ, 0xc0, !PT ;  /* 0x0000000322227812 */ /* 0x000fe200078ec0ff */
[----:B------:R-:W-:Y:S01]  /*0a30*/  VIADD R37, R32, 0xffffffff ;  /* 0xffffffff20257836 */ /* 0x000fe20000000000 */
[----:B------:R-:W-:Y:S01]  /*0a40*/  IADD3 R35, PT, PT, -R13, UR9, RZ ;  /* 0x000000090d237c10 */ /* 0x000fe2000fffe1ff */
[----:B------:R-:W-:Y:S01]  /*0a50*/  IMAD.WIDE.U32 R22, R23, 0x4, R20 ;  /* 0x0000000417167825 */ /* 0x000fe200078e0014 */
[----:B------:R-:W-:Y:S01]  /*0a60*/  IADD3 R36, PT, PT, R15, -0x1, RZ ;  /* 0xffffffff0f247810 */ /* 0x000fe20007ffe0ff */
[----:B------:R-:W-:Y:S01]  /*0a70*/  UISETP.NE.OR UP0, UPT, UR18, URZ, UP0 ;  /* 0x000000ff1200728c */ /* 0x000fe20008705670 */
[----:B------:R-:W-:-:S10]  /*0a80*/  UMOV UR4, URZ ;  /* 0x000000ff00047c82 */ /* 0x000fd40008000000 */
.L_x_3476:
[----:B0-----:R-:W0:Y:S01]  /*0a90*/  LDCU.64 UR20, c[0x0][0x388] ;  /* 0x00007100ff1477ac */ /* 0x001e220008000a00 */
[----:B--23--:R-:W-:Y:S01]  /*0aa0*/  SHF.L.U32 R29, R5, 0x1, RZ ;  /* 0x00000001051d7819 */ /* 0x00cfe200000006ff */
[----:B------:R-:W-:Y:S01]  /*0ab0*/  VIADD R0, R4, UR5 ;  /* 0x0000000504007c36 */ /* 0x000fe20008000000 */
[----:B------:R-:W-:Y:S02]  /*0ac0*/  BSSY.RECONVERGENT B0, `(.L_x_3431) ;  /* 0x0000021000007945 */ /* 0x000fe40003800200 */
[----:B0-----:R-:W-:-:S04]  /*0ad0*/  ISETP.GE.AND P0, PT, R29, UR21, PT ;  /* 0x000000151d007c0c */ /* 0x001fc8000bf06270 */
[----:B------:R-:W-:-:S13]  /*0ae0*/  ISETP.LT.AND P2, PT, R0, UR20, !P0 ;  /* 0x0000001400007c0c */ /* 0x000fda000c741270 */
[----:B-1----:R-:W-:Y:S05]  /*0af0*/  @!P2 BRA `(.L_x_3432) ;  /* 0x000000000074a947 */ /* 0x002fea0003800000 */
        /* <DEDUP_REMOVED lines=8> */
[----:B------:R0:W5:Y:S01]  /*0b80*/  LDG.E.64 R24, desc[UR12][R28.64] ;  /* 0x0000000c1c187981 */ /* 0x000162000c1e1b00 */
[----:B------:R-:W-:Y:S05]  /*0b90*/  BRA `(.L_x_3435) ;  /* 0x0000000000107947 */ /* 0x000fea0003800000 */
.L_x_3434:
[----:B------:R-:W-:Y:S02]  /*0ba0*/  ISETP.NE.AND P1, PT, R14, RZ, PT ;  /* 0x000000ff0e00720c */ /* 0x000fe40003f25270 */
[----:B------:R-:W-:-:S06]  /*0bb0*/  CS2R R24, SRZ ;  /* 0x0000000000187805 */ /* 0x000fcc000001ff00 */
[----:B------:R1:W5:Y:S05]  /*0bc0*/  @P3 LDG.E R25, desc[UR12][R28.64+0x4] ;  /* 0x0000040c1c193981 */ /* 0x00036a000c1e1900 */
[----:B------:R1:W5:Y:S02]  /*0bd0*/  @P1 LDG.E R24, desc[UR12][R28.64] ;  /* 0x0000000c1c181981 */ /* 0x000364000c1e1900 */
.L_x_3435:
[----:B------:R-:W-:Y:S05]  /*0be0*/  BSYNC.RECONVERGENT B1 ;  /* 0x0000000000017941 */ /* 0x000fea0003800200 */
.L_x_3433:
[----:B------:R-:W-:-:S13]  /*0bf0*/  ISETP.GE.AND P1, PT, R13, UR21, PT ;  /* 0x000000150d007c0c */ /* 0x000fda000bf26270 */
[----:B------:R-:W-:Y:S05]  /*0c00*/  @P1 BRA `(.L_x_3432) ;  /* 0x0000000000301947 */ /* 0x000fea0003800000 */
[----:B------:R-:W-:Y:S01]  /*0c10*/  IMAD R27, R0, UR21, R13 ;  /* 0x00000015001b7c24 */ /* 0x000fe2000f8e020d */
[----:B------:R-:W-:-:S03]  /*0c20*/  ISETP.GE.U32.AND P3, PT, R35, 0x2, PT ;  /* 0x000000022300780c */ /* 0x000fc60003f66070 */
[----:B------:R-:W-:-:S03]  /*0c30*/  IMAD.WIDE R30, R27, 0x4, R30 ;  /* 0x000000041b1e7825 */ /* 0x000fc600078e021e */
[----:B------:R-:W-:-:S04]  /*0c40*/  LOP3.LUT P1, RZ, R30, 0x7, RZ, 0xc0, !PT ;  /* 0x000000071eff7812 */ /* 0x000fc8000782c0ff */
[----:B------:R-:W-:-:S13]  /*0c50*/  ISETP.LT.U32.OR P1, PT, R35, 0x2, P1 ;  /* 0x000000022300780c */ /* 0x000fda0000f21470 */
[----:B------:R-:W-:Y:S05]  /*0c60*/  @P1 BRA `(.L_x_3436) ;  /* 0x0000000000081947 */ /* 0x000fea0003800000 */
[----:B------:R2:W5:Y:S01]  /*0c70*/  LDG.E.64 R26, desc[UR12][R30.64] ;  /* 0x0000000c1e1a7981 */ /* 0x000562000c1e1b00 */
[----:B------:R-:W-:Y:S05]  /*0c80*/  BRA `(.L_x_3432) ;  /* 0x0000000000107947 */ /* 0x000fea0003800000 */
.L_x_3436:
[----:B------:R-:W-:Y:S02]  /*0c90*/  ISETP.NE.AND P1, PT, R35, RZ, PT ;  /* 0x000000ff2300720c */ /* 0x000fe40003f25270 */
[----:B------:R-:W-:-:S06]  /*0ca0*/  CS2R R26, SRZ ;  /* 0x00000000001a7805 */ /* 0x000fcc000001ff00 */
[----:B------:R3:W5:Y:S05]  /*0cb0*/  @P3 LDG.E R27, desc[UR12][R30.64+0x4] ;  /* 0x0000040c1e1b3981 */ /* 0x00076a000c1e1900 */
[----:B------:R3:W5:Y:S02]  /*0cc0*/  @P1 LDG.E R26, desc[UR12][R30.64] ;  /* 0x0000000c1e1a1981 */ /* 0x000764000c1e1900 */
.L_x_3432:
[----:B------:R-:W-:Y:S05]  /*0cd0*/  BSYNC.RECONVERGENT B0 ;  /* 0x0000000000007941 */ /* 0x000fea0003800200 */
.L_x_3431:
[----:B------:R-:W4:Y:S01]  /*0ce0*/  LDCU UR19, c[0x0][0x384] ;  /* 0x00007080ff1377ac */ /* 0x000f220008000800 */
[----:B------:R-:W-:Y:S01]  /*0cf0*/  ISETP.GE.OR P1, PT, R13, UR21, !P2 ;  /* 0x000000150d007c0c */ /* 0x000fe2000d726670 */
[----:B-----5:R-:W-:-:S04]  /*0d00*/  @P2 FADD R0, RZ, R24 ;  /* 0x00000018ff002221 */ /* 0x020fc80000000000 */
[----:B01----:R-:W-:Y:S01]  /*0d10*/  @P2 FADD R29, R25, R0 ;  /* 0x00000000191d2221 */ /* 0x003fe20000000000 */
[----:B------:R-:W-:-:S03]  /*0d20*/  HFMA2 R0, -RZ, RZ, 0, 0 ;  /* 0x00000000ff007431 */ /* 0x000fc600000001ff */
[----:B------:R-:W-:-:S04]  /*0d30*/  @P2 FADD R28, R29, R26 ;  /* 0x0000001a1d1c2221 */ /* 0x000fc80000000000 */
[----:B------:R-:W-:Y:S01]  /*0d40*/  @!P1 FADD R29, R28, R27 ;  /* 0x0000001b1c1d9221 */ /* 0x000fe20000000000 */
[----:B----4-:R-:W-:-:S03]  /*0d50*/  UISETP.NE.AND UP1, UPT, UR19, 0x1, UPT ;  /* 0x000000011300788c */ /* 0x010fc6000bf25270 */
[----:B------:R-:W-:-:S06]  /*0d60*/  @P2 IMAD.MOV.U32 R0, RZ, RZ, R29 ;  /* 0x000000ffff002224 */ /* 0x000fcc00078e001d */
[----:B------:R-:W-:Y:S05]  /*0d70*/  BRA.U UP1, `(.L_x_3437) ;  /* 0x00000001012c7547 */ /* 0x000fea000b800000 */
[----:B------:R-:W0:Y:S02]  /*0d80*/  SHFL.BFLY PT, R29, R0, 0x1, 0x1f ;  /* 0x0c201f00001d7f89 */ /* 0x000e2400000e0000 */
[----:B0-----:R-:W-:-:S05]  /*0d90*/  FADD R29, R29, R0 ;  /* 0x000000001d1d7221 */ /* 0x001fca0000000000 */
[----:B------:R-:W0:Y:S02]  /*0da0*/  SHFL.BFLY PT, R28, R29, 0x2, 0x1f ;  /* 0x0c401f001d1c7f89 */ /* 0x000e2400000e0000 */
[----:B0-----:R-:W-:-:S05]  /*0db0*/  FADD R28, R29, R28 ;  /* 0x0000001c1d1c7221 */ /* 0x001fca0000000000 */
[----:B--23--:R-:W0:Y:S02]  /*0dc0*/  SHFL.BFLY PT, R31, R28, 0x4, 0x1f ;  /* 0x0c801f001c1f7f89 */ /* 0x00ce2400000e0000 */
[----:B0-----:R-:W-:-:S05]  /*0dd0*/  FADD R31, R28, R31 ;  /* 0x0000001f1c1f7221 */ /* 0x001fca0000000000 */
[----:B------:R-:W0:Y:S02]  /*0de0*/  SHFL.BFLY PT, R30, R31, 0x8, 0x1f ;  /* 0x0d001f001f1e7f89 */ /* 0x000e2400000e0000 */
[----:B0-----:R-:W-:-:S05]  /*0df0*/  FADD R30, R31, R30 ;  /* 0x0000001e1f1e7221 */ /* 0x001fca0000000000 */
[----:B------:R-:W0:Y:S02]  /*0e00*/  SHFL.BFLY PT, R39, R30, 0x10, 0x1f ;  /* 0x0e001f001e277f89 */ /* 0x000e2400000e0000 */
[----:B0-----:R-:W-:Y:S01]  /*0e10*/  FADD R41, R30, R39 ;  /* 0x000000271e297221 */ /* 0x001fe20000000000 */
[----:B------:R-:W-:Y:S06]  /*0e20*/  BRA `(.L_x_3438) ;  /* 0x00000008008c7947 */ /* 0x000fec0003800000 */
.L_x_3437:
        /* <DEDUP_REMOVED lines=8> */
[----:B0-----:R-:W-:-:S05]  /*0eb0*/  FADD R29, R29, R0 ;  /* 0x000000001d1d7221 */ /* 0x001fca0000000000 */
[----:B------:R-:W0:Y:S02]  /*0ec0*/  SHFL.DOWN PT, R28, R29, 0x8, 0x1f ;  /* 0x09001f001d1c7f89 */ /* 0x000e2400000e0000 */
[----:B0-----:R-:W-:Y:S01]  /*0ed0*/  FADD R28, R29, R28 ;  /* 0x0000001c1d1c7221 */ /* 0x001fe20000000000 */
[----:B------:R-:W-:-:S04]  /*0ee0*/  MOV R29, UR8 ;  /* 0x00000008001d7c02 */ /* 0x000fc80008000f00 */
[----:B--23--:R-:W0:Y:S02]  /*0ef0*/  SHFL.DOWN PT, R31, R28, 0x4, 0x1f ;  /* 0x08801f001c1f7f89 */ /* 0x00ce2400000e0000 */
[----:B0-----:R-:W-:Y:S01]  /*0f00*/  FADD R38, R28, R31 ;  /* 0x0000001f1c267221 */ /* 0x001fe20000000000 */
[----:B------:R-:W-:-:S04]  /*0f10*/  IMAD.U32 R28, RZ, RZ, UR9 ;  /* 0x00000009ff1c7e24 */ /* 0x000fc8000f8e00ff */
[----:B------:R-:W0:Y:S02]  /*0f20*/  SHFL.DOWN PT, R31, R38, 0x2, 0x1f ;  /* 0x08401f00261f7f89 */ /* 0x000e2400000e0000 */
[----:B0-----:R-:W-:Y:S01]  /*0f30*/  FADD R39, R38, R31 ;  /* 0x0000001f26277221 */ /* 0x001fe20000000000 */
[----:B------:R-:W-:-:S04]  /*0f40*/  SEL R31, R21, R23, !P2 ;  /* 0x00000017151f7207 */ /* 0x000fc80005000000 */
[----:B------:R-:W0:Y:S02]  /*0f50*/  SHFL.DOWN PT, R30, R39, 0x1, 0x1f ;  /* 0x08201f00271e7f89 */ /* 0x000e2400000e0000 */
[----:B0-----:R-:W-:Y:S01]  /*0f60*/  FADD R41, R39, R30 ;  /* 0x0000001e27297221 */ /* 0x001fe20000000000 */
[----:B------:R-:W-:Y:S02]  /*0f70*/  SEL R30, R20, R22, !P2 ;  /* 0x00000016141e7207 */ /* 0x000fe40005000000 */
[----:B------:R-:W-:-:S03]  /*0f80*/  ISETP.NE.AND P2, PT, R2, RZ, PT ;  /* 0x000000ff0200720c */ /* 0x000fc60003f45270 */
[----:B------:R-:W-:Y:S01]  /*0f90*/  @!P1 IMAD.WIDE.U32 R38, R29, 0x4, R30 ;  /* 0x000000041d269825 */ /* 0x000fe200078e001e */
[----:B------:R-:W-:Y:S01]  /*0fa0*/  MOV R29, UR10 ;  /* 0x0000000a001d7c02 */ /* 0x000fe20008000f00 */
[----:B------:R-:W-:-:S03]  /*0fb0*/  USEL UR10, UR19, URZ, !UP2 ;  /* 0x000000ff130a7287 */ /* 0x000fc6000d000000 */
[----:B------:R0:W-:Y:S05]  /*0fc0*/  @!P1 STG.E desc[UR12][R38.64], R41 ;  /* 0x0000002926009986 */ /* 0x0001ea000c10190c */
        /* <DEDUP_REMOVED lines=9> */
.L_x_3440:
[----:B------:R-:W2:Y:S04]  /*1060*/  LDG.E.STRONG.GPU R0, desc[UR12][R28.64] ;  /* 0x0000000c1c007981 */ /* 0x000ea8000c1ef900 */
[----:B--2---:R-:W-:Y:S01]  /*1070*/  CCTL.IVALL ;  /* 0x00000000ff00798f */ /* 0x004fe20002000000 */
[----:B------:R-:W-:Y:S05]  /*1080*/  YIELD ;  /* 0x0000000000007946 */ /* 0x000fea0003800000 */
[----:B------:R-:W-:-:S13]  /*1090*/  ISETP.NE.AND P1, PT, R0, UR10, PT ;  /* 0x0000000a00007c0c */ /* 0x000fda000bf25270 */
[----:B------:R-:W-:Y:S05]  /*10a0*/  @P1 BRA `(.L_x_3440) ;  /* 0xfffffffc00ec1947 */ /* 0x000fea000383ffff */
.L_x_3439:
[----:B------:R-:W-:Y:S01]  /*10b0*/  ISETP.GE.AND P1, PT, R3, UR19, PT ;  /* 0x0000001303007c0c */ /* 0x000fe2000bf26270 */
[----:B------:R-:W-:Y:S05]  /*10c0*/  WARPSYNC.ALL ;  /* 0x0000000000007948 */ /* 0x000fea0003800000 */
[----:B------:R-:W-:Y:S01]  /*10d0*/  BAR.SYNC.DEFER_BLOCKING 0x0 ;  /* 0x0000000000007b1d */ /* 0x000fe20000010000 */
[----:B------:R-:W-:-:S05]  /*10e0*/  MOV R0, RZ ;  /* 0x000000ff00007202 */ /* 0x000fca0000000f00 */
[----:B------:R-:W-:Y:S04]  /*10f0*/  BSSY.RECONVERGENT B0, `(.L_x_3441) ;  /* 0x000006b000007945 */ /* 0x000fe80003800200 */
[----:B------:R-:W-:Y:S05]  /*1100*/  @P1 BRA `(.L_x_3442) ;  /* 0x0000000400a41947 */ /* 0x000fea0003800000 */
[----:B------:R-:W-:Y:S01]  /*1110*/  ISETP.GE.U32.AND P2, PT, R12, 0x1e0, PT ;  /* 0x000001e00c00780c */ /* 0x000fe20003f46070 */
[----:B------:R-:W-:Y:S01]  /*1120*/  BSSY.RECONVERGENT B1, `(.L_x_3443) ;  /* 0x0000034000017945 */ /* 0x000fe20003800200 */
[----:B------:R-:W-:Y:S01]  /*1130*/  ISETP.NE.AND P1, PT, R15, RZ, PT ;  /* 0x000000ff0f00720c */ /* 0x000fe20003f25270 */
[----:B------:R-:W-:Y:S01]  /*1140*/  IMAD.MOV.U32 R0, RZ, RZ, RZ ;  /* 0x000000ffff007224 */ /* 0x000fe200078e00ff */
[----:B01----:R-:W-:-:S09]  /*1150*/  MOV R39, R3 ;  /* 0x0000000300277202 */ /* 0x003fd20000000f00 */
[----:B------:R-:W-:Y:S05]  /*1160*/  @!P2 BRA `(.L_x_3444) ;  /* 0x0000000000bca947 */ /* 0x000fea0003800000 */
[----:B------:R-:W-:Y:S01]  /*1170*/  IMAD.MOV.U32 R39, RZ, RZ, R3 ;  /* 0x000000ffff277224 */ /* 0x000fe200078e0003 */
[----:B------:R-:W-:Y:S01]  /*1180*/  LOP3.LUT R3, R2, 0x1f, RZ, 0xc0, !PT ;  /* 0x0000001f02037812 */ /* 0x000fe200078ec0ff */
[----:B------:R-:W-:Y:S01]  /*1190*/  HFMA2 R0, -RZ, RZ, 0, 0 ;  /* 0x00000000ff007431 */ /* 0x000fe200000001ff */
[----:B------:R-:W-:-:S03]  /*11a0*/  IADD3 R38, PT, PT, -R33, RZ, RZ ;  /* 0x000000ff21267210 */ /* 0x000fc60007ffe1ff */
[----:B------:R-:W-:-:S03]  /*11b0*/  IMAD.WIDE.U32 R28, R3, 0x4, R30 ;  /* 0x00000004031c7825 */ /* 0x000fc600078e001e */
[----:B------:R-:W-:-:S05]  /*11c0*/  IADD3 R40, P2, PT, R28, 0x400, RZ ;  /* 0x000004001c287810 */ /* 0x000fca0007f5e0ff */
[----:B------:R-:W-:-:S08]  /*11d0*/  IMAD.X R41, RZ, RZ, R29, P2 ;  /* 0x000000ffff297224 */ /* 0x000fd000010e061d */
.L_x_3445:
[----:B------:R-:W-:Y:S01]  /*11e0*/  IMAD.MOV.U32 R28, RZ, RZ, R40 ;  /* 0x000000ffff1c7224 */ /* 0x000fe200078e0028 */
[----:B------:R-:W-:-:S05]  /*11f0*/  MOV R29, R41 ;  /* 0x00000029001d7202 */ /* 0x000fca0000000f00 */
[----:B------:R-:W2:Y:S04]  /*1200*/  LDG.E R41, desc[UR12][R28.64+-0x400] ;  /* 0xfffc000c1c297981 */ /* 0x000ea8000c1e1900 */
[----:B------:R-:W3:Y:S04]  /*1210*/  LDG.E R42, desc[UR12][R28.64+-0x380] ;  /* 0xfffc800c1c2a7981 */ /* 0x000ee8000c1e1900 */
[----:B------:R-:W4:Y:S04]  /*1220*/  LDG.E R44, desc[UR12][R28.64+-0x300] ;  /* 0xfffd000c1c2c7981 */ /* 0x000f28000c1e1900 */
[----:B------:R-:W5:Y:S04]  /*1230*/  LDG.E R40, desc[UR12][R28.64+-0x280] ;  /* 0xfffd800c1c287981 */ /* 0x000f68000c1e1900 */
[----:B------:R-:W5:Y:S04]  /*1240*/  LDG.E R43, desc[UR12][R28.64+-0x200] ;  /* 0xfffe000c1c2b7981 */ /* 0x000f68000c1e1900 */
[----:B------:R-:W5:Y:S01]  /*1250*/  LDG.E R45, desc[UR12][R28.64+-0x100] ;  /* 0xffff000c1c2d7981 */ /* 0x000f62000c1e1900 */
[----:B--2---:R-:W-:-:S03]  /*1260*/  FADD R41, R41, R0 ;  /* 0x0000000029297221 */ /* 0x004fc60000000000 */
[----:B------:R-:W2:Y:S01]  /*1270*/  LDG.E R0, desc[UR12][R28.64+-0x80] ;  /* 0xffff800c1c007981 */ /* 0x000ea2000c1e1900 */
[----:B---3--:R-:W-:-:S04]  /*1280*/  FADD R41, R41, R42 ;  /* 0x0000002a29297221 */ /* 0x008fc80000000000 */
[----:B----4-:R-:W-:-:S04]  /*1290*/  FADD R41, R41, R44 ;  /* 0x0000002c29297221 */ /* 0x010fc80000000000 */
[----:B-----5:R-:W-:Y:S02]  /*12a0*/  FADD R40, R41, R40 ;  /* 0x0000002829287221 */ /* 0x020fe40000000000 */
[----:B------:R-:W3:Y:S02]  /*12b0*/  LDG.E R41, desc[UR12][R28.64+-0x180] ;  /* 0xfffe800c1c297981 */ /* 0x000ee4000c1e1900 */
[----:B------:R-:W-:Y:S02]  /*12c0*/  FADD R40, R40, R43 ;  /* 0x0000002b28287221 */ /* 0x000fe40000000000 */
[----:B------:R-:W4:Y:S02]  /*12d0*/  LDG.E R43, desc[UR12][R28.64+0x100] ;  /* 0x0001000c1c2b7981 */ /* 0x000f24000c1e1900 */
[----:B---3--:R-:W-:Y:S02]  /*12e0*/  FADD R40, R40, R41 ;  /* 0x0000002928287221 */ /* 0x008fe40000000000 */
[----:B------:R-:W3:Y:S02]  /*12f0*/  LDG.E R41, desc[UR12][R28.64+0x80] ;  /* 0x0000800c1c297981 */ /* 0x000ee4000c1e1900 */
[----:B------:R-:W-:-:S02]  /*1300*/  FADD R45, R40, R45 ;  /* 0x0000002d282d7221 */ /* 0x000fc40000000000 */
[----:B------:R-:W5:Y:S02]  /*1310*/  LDG.E R40, desc[UR12][R28.64] ;  /* 0x0000000c1c287981 */ /* 0x000f64000c1e1900 */
[----:B--2---:R-:W-:Y:S02]  /*1320*/  FADD R45, R45, R0 ;  /* 0x000000002d2d7221 */ /* 0x004fe40000000000 */
[----:B------:R-:W2:Y:S02]  /*1330*/  LDG.E R0, desc[UR12][R28.64+0x180] ;  /* 0x0001800c1c007981 */ /* 0x000ea4000c1e1900 */
[----:B-----5:R-:W-:Y:S02]  /*1340*/  FADD R40, R45, R40 ;  /* 0x000000282d287221 */ /* 0x020fe40000000000 */
[----:B------:R-:W5:Y:S02]  /*1350*/  LDG.E R45, desc[UR12][R28.64+0x300] ;  /* 0x0003000c1c2d7981 */ /* 0x000f64000c1e1900 */
[----:B---3--:R-:W-:-:S02]  /*1360*/  FADD R40, R40, R41 ;  /* 0x0000002928287221 */ /* 0x008fc40000000000 */
[----:B------:R-:W3:Y:S02]  /*1370*/  LDG.E R41, desc[UR12][R28.64+0x280] ;  /* 0x0002800c1c297981 */ /* 0x000ee4000c1e1900 */
[----:B----4-:R-:W-:Y:S02]  /*1380*/  FADD R43, R40, R43 ;  /* 0x0000002b282b7221 */ /* 0x010fe40000000000 */
[----:B------:R-:W4:Y:S02]  /*1390*/  LDG.E R40, desc[UR12][R28.64+0x200] ;  /* 0x0002000c1c287981 */ /* 0x000f24000c1e1900 */
[----:B--2---:R-:W-:Y:S02]  /*13a0*/  FADD R43, R43, R0 ;  /* 0x000000002b2b7221 */ /* 0x004fe40000000000 */
[----:B------:R-:W2:Y:S01]  /*13b0*/  LDG.E R0, desc[UR12][R28.64+0x380] ;  /* 0x0003800c1c007981 */ /* 0x000ea2000c1e1900 */
[----:B------:R-:W-:-:S05]  /*13c0*/  VIADD R38, R38, 0x10 ;  /* 0x0000001026267836 */ /* 0x000fca0000000000 */
[----:B------:R-:W-:Y:S01]  /*13d0*/  ISETP.NE.AND P2, PT, R38, RZ, PT ;  /* 0x000000ff2600720c */ /* 0x000fe20003f45270 */
[----:B------:R-:W-:Y:S02]  /*13e0*/  VIADD R39, R39, 0x200 ;  /* 0x0000020027277836 */ /* 0x000fe40000000000 */
[----:B----4-:R-:W-:-:S04]  /*13f0*/  FADD R40, R43, R40 ;  /* 0x000000282b287221 */ /* 0x010fc80000000000 */
[----:B---3--:R-:W-:-:S04]  /*1400*/  FADD R40, R40, R41 ;  /* 0x0000002928287221 */ /* 0x008fc80000000000 */
[----:B-----5:R-:W-:Y:S01]  /*1410*/  FADD R45, R40, R45 ;  /* 0x0000002d282d7221 */ /* 0x020fe20000000000 */
[----:B------:R-:W-:-:S03]  /*1420*/  IADD3 R40, P3, PT, R28, 0x800, RZ ;  /* 0x000008001c287810 */ /* 0x000fc60007f7e0ff */
[----:B--2---:R-:W-:Y:S01]  /*1430*/  FADD R0, R45, R0 ;  /* 0x000000002d007221 */ /* 0x004fe20000000000 */
[----:B------:R-:W-:Y:S01]  /*1440*/  IADD3.X R41, PT, PT, RZ, R29, RZ, P3, !PT ;  /* 0x0000001dff297210 */ /* 0x000fe20001ffe4ff */
[----:B------:R-:W-:Y:S08]  /*1450*/  @P2 BRA `(.L_x_3445) ;  /* 0xfffffffc00602947 */ /* 0x000ff0000383ffff */
.L_x_3444:
[----:B------:R-:W-:Y:S05]  /*1460*/  BSYNC.RECONVERGENT B1 ;  /* 0x0000000000017941 */ /* 0x000fea0003800200 */
.L_x_3443:
[----:B------:R-:W-:Y:S05]  /*1470*/  @!P1 BRA `(.L_x_3442) ;  /* 0x0000000000c89947 */ /* 0x000fea0003800000 */
[----:B------:R-:W-:Y:S01]  /*1480*/  ISETP.GE.U32.AND P1, PT, R36, 0x7, PT ;  /* 0x000000072400780c */ /* 0x000fe20003f26070 */
[----:B------:R-:W-:Y:S01]  /*1490*/  BSSY.RECONVERGENT B1, `(.L_x_3446) ;  /* 0x0000015000017945 */ /* 0x000fe20003800200 */
[----:B------:R-:W-:-:S11]  /*14a0*/  ISETP.NE.AND P2, PT, R32, RZ, PT ;  /* 0x000000ff2000720c */ /* 0x000fd60003f45270 */
[----:B------:R-:W-:Y:S05]  /*14b0*/  @!P1 BRA `(.L_x_3447) ;  /* 0x0000000000489947 */ /* 0x000fea0003800000 */
[----:B------:R-:W-:-:S05]  /*14c0*/  IMAD.WIDE R28, R39, 0x4, R30 ;  /* 0x00000004271c7825 */ /* 0x000fca00078e021e */
[----:B------:R-:W2:Y:S04]  /*14d0*/  LDG.E R41, desc[UR12][R28.64] ;  /* 0x0000000c1c297981 */ /* 0x000ea8000c1e1900 */
[----:B------:R-:W3:Y:S04]  /*14e0*/  LDG.E R38, desc[UR12][R28.64+0x80] ;  /* 0x0000800c1c267981 */ /* 0x000ee8000c1e1900 */
[----:B------:R-:W4:Y:S04]  /*14f0*/  LDG.E R43, desc[UR12][R28.64+0x100] ;  /* 0x0001000c1c2b7981 */ /* 0x000f28000c1e1900 */
[----:B------:R-:W5:Y:S04]  /*1500*/  LDG.E R40, desc[UR12][R28.64+0x200] ;  /* 0x0002000c1c287981 */ /* 0x000f68000c1e1900 */
[----:B------:R-:W5:Y:S01]  /*1510*/  LDG.E R45, desc[UR12][R28.64+0x380] ;  /* 0x0003800c1c2d7981 */ /* 0x000f62000c1e1900 */
[----:B--2---:R-:W-:-:S03]  /*1520*/  FADD R41, R0, R41 ;  /* 0x0000002900297221 */ /* 0x004fc60000000000 */
[----:B------:R-:W2:Y:S01]  /*1530*/  LDG.E R0, desc[UR12][R28.64+0x180] ;  /* 0x0001800c1c007981 */ /* 0x000ea2000c1e1900 */
[----:B---3--:R-:W-:-:S03]  /*1540*/  FADD R38, R41, R38 ;  /* 0x0000002629267221 */ /* 0x008fc60000000000 */
[----:B------:R-:W3:Y:S01]  /*1550*/  LDG.E R41, desc[UR12][R28.64+0x280] ;  /* 0x0002800c1c297981 */ /* 0x000ee2000c1e1900 */
[----:B----4-:R-:W-:-:S03]  /*1560*/  FADD R43, R38, R43 ;  /* 0x0000002b262b7221 */ /* 0x010fc60000000000 */
[----:B------:R-:W4:Y:S01]  /*1570*/  LDG.E R38, desc[UR12][R28.64+0x300] ;  /* 0x0003000c1c267981 */ /* 0x000f22000c1e1900 */
[----:B------:R-:W-:Y:S01]  /*1580*/  IADD3 R39, PT, PT, R39, 0x100, RZ ;  /* 0x0000010027277810 */ /* 0x000fe20007ffe0ff */
[----:B--2---:R-:W-:-:S04]  /*1590*/  FADD R43, R43, R0 ;  /* 0x000000002b2b7221 */ /* 0x004fc80000000000 */
[----:B-----5:R-:W-:-:S04]  /*15a0*/  FADD R40, R43, R40 ;  /* 0x000000282b287221 */ /* 0x020fc80000000000 */
[----:B---3--:R-:W-:-:S04]  /*15b0*/  FADD R41, R40, R41 ;  /* 0x0000002928297221 */ /* 0x008fc80000000000 */
[----:B----4-:R-:W-:-:S04]  /*15c0*/  FADD R38, R41, R38 ;  /* 0x0000002629267221 */ /* 0x010fc80000000000 */
[----:B------:R-:W-:-:S07]  /*15d0*/  FADD R0, R38, R45 ;  /* 0x0000002d26007221 */ /* 0x000fce0000000000 */
.L_x_3447:
[----:B------:R-:W-:Y:S05]  /*15e0*/  BSYNC.RECONVERGENT B1 ;  /* 0x0000000000017941 */ /* 0x000fea0003800200 */
.L_x_3446:
        /* <DEDUP_REMOVED lines=9> */
[----:B------:R-:W5:Y:S01]  /*1680*/  LDG.E R45, desc[UR12][R28.64+0x180] ;  /* 0x0001800c1c2d7981 */ /* 0x000f62000c1e1900 */
[----:B------:R-:W-:-:S02]  /*1690*/  VIADD R39, R39, 0x80 ;  /* 0x0000008027277836 */ /* 0x000fc40000000000 */
[----:B--2---:R-:W-:-:S04]  /*16a0*/  FADD R41, R0, R41 ;  /* 0x0000002900297221 */ /* 0x004fc80000000000 */
[----:B---3--:R-:W-:-:S04]  /*16b0*/  FADD R38, R41, R38 ;  /* 0x0000002629267221 */ /* 0x008fc80000000000 */
[----:B----4-:R-:W-:-:S04]  /*16c0*/  FADD R38, R38, R43 ;  /* 0x0000002b26267221 */ /* 0x010fc80000000000 */
[----:B-----5:R-:W-:-:S07]  /*16d0*/  FADD R0, R38, R45 ;  /* 0x0000002d26007221 */ /* 0x020fce0000000000 */
.L_x_3449:
[----:B------:R-:W-:Y:S05]  /*16e0*/  BSYNC.RECONVERGENT B1 ;  /* 0x0000000000017941 */ /* 0x000fea0003800200 */
.L_x_3448:
        /* <DEDUP_REMOVED lines=11> */
.L_x_3442:
[----:B------:R-:W-:Y:S05]  /*17a0*/  BSYNC.RECONVERGENT B0 ;  /* 0x0000000000007941 */ /* 0x000fea0003800200 */
.L_x_3441:
[----:B-1----:R-:W1:Y:S01]  /*17b0*/  SHFL.BFLY PT, R29, R0, 0x1, 0x1f ;  /* 0x0c201f00001d7f89 */ /* 0x002e6200000e0000 */
[----:B------:R-:W-:Y:S01]  /*17c0*/  ULOP3.LUT UR4, UR4, 0x3, URZ, 0xc0, !UPT ;  /* 0x0000000304047892 */ /* 0x000fe2000f8ec0ff */
        /* <DEDUP_REMOVED lines=9> */
.L_x_3438:
[----:B------:R-:W-:Y:S01]  /*1860*/  IADD3 R39, PT, PT, R4, UR5, RZ ;  /* 0x0000000504277c10 */ /* 0x000fe2000fffe0ff */
[----:B------:R-:W-:Y:S01]  /*1870*/  BSSY.RECONVERGENT B0, `(.L_x_3450) ;  /* 0x0000014000007945 */ /* 0x000fe20003800200 */
[----:B------:R-:W-:Y:S01]  /*1880*/  FMUL R41, R41, R6 ;  /* 0x0000000629297220 */ /* 0x000fe20000400000 */
[----:B------:R-:W-:Y:S01]  /*1890*/  IMAD.MOV.U32 R0, RZ, RZ, RZ ;  /* 0x000000ffff007224 */ /* 0x000fe200078e00ff */
[----:B------:R-:W-:-:S13]  /*18a0*/  ISETP.LT.AND P0, PT, R39, UR20, !P0 ;  /* 0x0000001427007c0c */ /* 0x000fda000c701270 */
[----:B------:R-:W-:Y:S05]  /*18b0*/  @!P0 BRA `(.L_x_3451) ;  /* 0x00000000003c8947 */ /* 0x000fea0003800000 */
[----:B------:R-:W-:Y:S01]  /*18c0*/  SHF.L.U32 R0, R5, 0x1, RZ ;  /* 0x0000000105007819 */ /* 0x000fe200000006ff */
[----:B------:R-:W-:Y:S01]  /*18d0*/  FADD R29, R25, -R41 ;  /* 0x80000029191d7221 */ /* 0x000fe20000000000 */
[C---:B------:R-:W-:Y:S02]  /*18e0*/  ISETP.GE.AND P2, PT, R13.reuse, UR21, PT ;  /* 0x000000150d007c0c */ /* 0x040fe4000bf46270 */
[----:B------:R-:W-:Y:S01]  /*18f0*/  IADD3 R28, PT, PT, R13, 0x1, RZ ;  /* 0x000000010d1c7810 */ /* 0x000fe20007ffe0ff */
[----:B------:R-:W-:-:S03]  /*1900*/  VIADD R0, R0, 0x1 ;  /* 0x0000000100007836 */ /* 0x000fc60000000000 */
[----:B------:R-:W-:Y:S02]  /*1910*/  ISETP.GE.OR P3, PT, R28, UR21, P2 ;  /* 0x000000151c007c0c */ /* 0x000fe40009766670 */
[----:B------:R-:W-:Y:S01]  /*1920*/  ISETP.GE.AND P1, PT, R0, UR21, PT ;  /* 0x0000001500007c0c */ /* 0x000fe2000bf26270 */
[----:B------:R-:W-:-:S04]  /*1930*/  FADD R0, R24, -R41 ;  /* 0x8000002918007221 */ /* 0x000fc80000000000 */
[----:B------:R-:W-:Y:S01]  /*1940*/  FFMA R0, R0, R0, RZ ;  /* 0x0000000000007223 */ /* 0x000fe200000000ff */
[--C-:B------:R-:W-:Y:S01]  /*1950*/  @!P2 FADD R31, R26, -R41.reuse ;  /* 0x800000291a1fa221 */ /* 0x100fe20000000000 */
[----:B------:R-:W-:-:S06]  /*1960*/  @!P2 FADD R28, R27, -R41 ;  /* 0x800000291b1ca221 */ /* 0x000fcc0000000000 */
[----:B------:R-:W-:-:S04]  /*1970*/  @!P1 FFMA R0, R29, R29, R0 ;  /* 0x0000001d1d009223 */ /* 0x000fc80000000000 */
[----:B------:R-:W-:-:S04]  /*1980*/  @!P2 FFMA R31, R31, R31, R0 ;  /* 0x0000001f1f1fa223 */ /* 0x000fc80000000000 */
[----:B------:R-:W-:-:S04]  /*1990*/  @!P3 FFMA R31, R28, R28, R31 ;  /* 0x0000001c1c1fb223 */ /* 0x000fc8000000001f */
[----:B------:R-:W-:-:S07]  /*19a0*/  @!P2 IMAD.MOV.U32 R0, RZ, RZ, R31 ;  /* 0x000000ffff00a224 */ /* 0x000fce00078e001f */
.L_x_3451:
[----:B------:R-:W-:Y:S05]  /*19b0*/  BSYNC.RECONVERGENT B0 ;  /* 0x0000000000007941 */ /* 0x000fea0003800200 */
.L_x_3450:
        /* <DEDUP_REMOVED lines=12> */
.L_x_3452:
[----:B------:R-:W0:Y:S01]  /*1a80*/  SHFL.DOWN PT, R29, R0, 0x10, 0x1f ;  /* 0x0a001f00001d7f89 */ /* 0x000e2200000e0000 */
[----:B------:R-:W-:Y:S01]  /*1a90*/  ULOP3.LUT UP1, URZ, UR4, 0x1, URZ, 0xc0, !UPT ;  /* 0x0000000104ff7892 */ /* 0x000fe2000f82c0ff */
[----:B------:R-:W-:-:S03]  /*1aa0*/  ISETP.NE.AND P1, PT, R3, RZ, PT ;  /* 0x000000ff0300720c */ /* 0x000fc60003f25270 */
[----:B------:R-:W-:Y:S02]  /*1ab0*/  USEL UR10, UR7, UR17, !UP1 ;  /* 0x00000011070a7287 */ /* 0x000fe4000c800000 */
[----:B------:R-:W-:Y:S01]  /*1ac0*/  PLOP3.LUT P2, PT, PT, PT, UP1, 0x80, 0x8 ;  /* 0x000000000008781c */ /* 0x000fe20003f4f018 */
[----:B------:R-:W-:Y:S02]  /*1ad0*/  USEL UR9, UR6, UR16, !UP1 ;  /* 0x0000001006097287 */ /* 0x000fe4000c800000 */
[----:B------:R-:W-:Y:S01]  /*1ae0*/  ULOP3.LUT UP1, UR11, UR4, 0x2, URZ, 0xc0, !UPT ;  /* 0x00000002040b7892 */ /* 0x000fe2000f82c0ff */
[----:B------:R-:W-:Y:S01]  /*1af0*/  SEL R30, R20, R22, !P2 ;  /* 0x00000016141e7207 */ /* 0x000fe20005000000 */
[----:B------:R-:W-:Y:S01]  /*1b00*/  UIADD3 UR4, UPT, UPT, UR4, 0x1, URZ ;  /* 0x0000000104047890 */ /* 0x000fe2000fffe0ff */
[----:B0-----:R-:W-:-:S05]  /*1b10*/  FADD R29, R29, R0 ;  /* 0x000000001d1d7221 */ /* 0x001fca0000000000 */
[----:B------:R-:W0:Y:S02]  /*1b20*/  SHFL.DOWN PT, R28, R29, 0x8, 0x1f ;  /* 0x09001f001d1c7f89 */ /* 0x000e2400000e0000 */
[----:B0-----:R-:W-:Y:S01]  /*1b30*/  FADD R28, R29, R28 ;  /* 0x0000001c1d1c7221 */ /* 0x001fe20000000000 */
[----:B------:R-:W-:-:S04]  /*1b40*/  MOV R29, UR8 ;  /* 0x00000008001d7c02 */ /* 0x000fc80008000f00 */
        /* <DEDUP_REMOVED lines=22> */
.L_x_3455:
[----:B------:R-:W2:Y:S04]  /*1cb0*/  LDG.E.STRONG.GPU R0, desc[UR12][R28.64] ;  /* 0x0000000c1c007981 */ /* 0x000ea8000c1ef900 */
[----:B--2---:R-:W-:Y:S01]  /*1cc0*/  CCTL.IVALL ;  /* 0x00000000ff00798f */ /* 0x004fe20002000000 */
[----:B------:R-:W-:Y:S05]  /*1cd0*/  YIELD ;  /* 0x0000000000007946 */ /* 0x000fea0003800000 */
[----:B------:R-:W-:-:S13]  /*1ce0*/  ISETP.NE.AND P1, PT, R0, UR10, PT ;  /* 0x0000000a00007c0c */ /* 0x000fda000bf25270 */
[----:B------:R-:W-:Y:S05]  /*1cf0*/  @P1 BRA `(.L_x_3455) ;  /* 0xfffffffc00ec1947 */ /* 0x000fea000383ffff */
.L_x_3454:
        /* <DEDUP_REMOVED lines=12> */
[----:B------:R-:W-:Y:S02]  /*1dc0*/  HFMA2 R0, -RZ, RZ, 0, 0 ;  /* 0x00000000ff007431 */ /* 0x000fe400000001ff */
[----:B------:R-:W-:Y:S02]  /*1dd0*/  IMAD.MOV.U32 R38, RZ, RZ, RZ ;  /* 0x000000ffff267224 */ /* 0x000fe400078e00ff */
[----:B------:R-:W-:-:S07]  /*1de0*/  IMAD.MOV.U32 R43, RZ, RZ, R3 ;  /* 0x000000ffff2b7224 */ /* 0x000fce00078e0003 */
.L_x_3460:
[----:B------:R-:W-:-:S05]  /*1df0*/  IMAD.WIDE.U32 R28, R43, 0x4, R30 ;  /* 0x000000042b1c7825 */ /* 0x000fca00078e001e */
[----:B------:R-:W2:Y:S04]  /*1e00*/  LDG.E R45, desc[UR12][R28.64] ;  /* 0x0000000c1c2d7981 */ /* 0x000ea8000c1e1900 */
[----:B------:R-:W3:Y:S04]  /*1e10*/  LDG.E R40, desc[UR12][R28.64+0x80] ;  /* 0x0000800c1c287981 */ /* 0x000ee8000c1e1900 */
[----:B------:R-:W4:Y:S04]  /*1e20*/  LDG.E R44, desc[UR12][R28.64+0x100] ;  /* 0x0001000c1c2c7981 */ /* 0x000f28000c1e1900 */
[----:B------:R-:W5:Y:S01]  /*1e30*/  LDG.E R42, desc[UR12][R28.64+0x180] ;  /* 0x0001800c1c2a7981 */ /* 0x000f62000c1e1900 */
[----:B--2---:R-:W-:-:S03]  /*1e40*/  FADD R45, R45, R0 ;  /* 0x000000002d2d7221 */ /* 0x004fc60000000000 */
[----:B------:R-:W2:Y:S01]  /*1e50*/  LDG.E R0, desc[UR12][R28.64+0x280] ;  /* 0x0002800c1c007981 */ /* 0x000ea2000c1e1900 */
[----:B---3--:R-:W-:-:S03]  /*1e60*/  FADD R45, R45, R40 ;  /* 0x000000282d2d7221 */ /* 0x008fc60000000000 */
[----:B------:R-:W3:Y:S01]  /*1e70*/  LDG.E R40, desc[UR12][R28.64+0x200] ;  /* 0x0002000c1c287981 */ /* 0x000ee2000c1e1900 */
[----:B----4-:R-:W-:-:S03]  /*1e80*/  FADD R45, R45, R44 ;  /* 0x0000002c2d2d7221 */ /* 0x010fc60000000000 */
[----:B------:R-:W4:Y:S01]  /*1e90*/  LDG.E R44, desc[UR12][R28.64+0x300] ;  /* 0x0003000c1c2c7981 */ /* 0x000f22000c1e1900 */
[----:B-----5:R-:W-:-:S03]  /*1ea0*/  FADD R45, R45, R42 ;  /* 0x0000002a2d2d7221 */ /* 0x020fc60000000000 */
[----:B------:R-:W5:Y:S01]  /*1eb0*/  LDG.E R42, desc[UR12][R28.64+0x380] ;  /* 0x0003800c1c2a7981 */ /* 0x000f62000c1e1900 */
[----:B---3--:R-:W-:-:S03]  /*1ec0*/  FADD R45, R45, R40 ;  /* 0x000000282d2d7221 */ /* 0x008fc60000000000 */
[----:B------:R-:W3:Y:S01]  /*1ed0*/  LDG.E R40, desc[UR12][R28.64+0x400] ;  /* 0x0004000c1c287981 */ /* 0x000ee2000c1e1900 */
[----:B--2---:R-:W-:-:S03]  /*1ee0*/  FADD R45, R45, R0 ;  /* 0x000000002d2d7221 */ /* 0x004fc60000000000 */
[----:B------:R-:W2:Y:S01]  /*1ef0*/  LDG.E R0, desc[UR12][R28.64+0x480] ;  /* 0x0004800c1c007981 */ /* 0x000ea2000c1e1900 */
        /* <DEDUP_REMOVED lines=8> */
[----:B----4-:R-:W-:-:S04]  /*1f80*/  FADD R45, R45, R44 ;  /* 0x0000002c2d2d7221 */ /* 0x010fc80000000000 */
[----:B-----5:R-:W-:-:S04]  /*1f90*/  FADD R45, R45, R42 ;  /* 0x0000002a2d2d7221 */ /* 0x020fc80000000000 */
[----:B---3--:R-:W-:Y:S02]  /*1fa0*/  FADD R45, R45, R40 ;  /* 0x000000282d2d7221 */ /* 0x008fe40000000000 */
[----:B------:R-:W3:Y:S02]  /*1fb0*/  LDG.E R40, desc[UR12][R28.64+0x780] ;  /* 0x0007800c1c287981 */ /* 0x000ee4000c1e1900 */
[----:B--2---:R-:W-:Y:S02]  /*1fc0*/  FADD R0, R45, R0 ;  /* 0x000000002d007221 */ /* 0x004fe40000000000 */
[----:B------:R-:W2:Y:S01]  /*1fd0*/  LDG.E R45, desc[UR12][R28.64+0x700] ;  /* 0x0007000c1c2d7981 */ /* 0x000ea2000c1e1900 */
[----:B------:R-:W-:-:S04]  /*1fe0*/  IADD3 R38, PT, PT, R38, 0x10, RZ ;  /* 0x0000001026267810 */ /* 0x000fc80007ffe0ff */
[----:B------:R-:W-:Y:S01]  /*1ff0*/  ISETP.NE.AND P1, PT, R38, R33, PT ;  /* 0x000000212600720c */ /* 0x000fe20003f25270 */
[----:B------:R-:W-:Y:S02]  /*2000*/  VIADD R43, R43, 0x200 ;  /* 0x000002002b2b7836 */ /* 0x000fe40000000000 */
[----:B--2---:R-:W-:-:S04]  /*2010*/  FADD R0, R0, R45 ;  /* 0x0000002d00007221 */ /* 0x004fc80000000000 */
[----:B---3--:R-:W-:-:S06]  /*2020*/  FADD R0, R0, R40 ;  /* 0x0000002800007221 */ /* 0x008fcc0000000000 */
[----:B------:R-:W-:Y:S05]  /*2030*/  @P1 BRA `(.L_x_3460) ;  /* 0xfffffffc006c1947 */ /* 0x000fea000383ffff */
.L_x_3459:
[----:B------:R-:W-:Y:S05]  /*2040*/  BSYNC.RECONVERGENT B1 ;  /* 0x0000000000017941 */ /* 0x000fea0003800200 */
.L_x_3458:
        /* <DEDUP_REMOVED lines=10> */
[----:B--2---:R-:W-:-:S03]  /*20f0*/  FADD R45, R0, R45 ;  /* 0x0000002d002d7221 */ /* 0x004fc60000000000 */
[----:B------:R-:W2:Y:S01]  /*2100*/  LDG.E R0, desc[UR12][R28.64+0x200] ;  /* 0x0002000c1c007981 */ /* 0x000ea2000c1e1900 */
[----:B---3--:R-:W-:-:S04]  /*2110*/  FADD R40, R45, R40 ;  /* 0x000000282d287221 */ /* 0x008fc80000000000 */
[----:B----4-:R-:W-:Y:S02]  /*2120*/  FADD R45, R40, R42 ;  /* 0x0000002a282d7221 */ /* 0x010fe40000000000 */
[----:B------:R-:W3:Y:S02]  /*2130*/  LDG.E R40, desc[UR12][R28.64+0x380] ;  /* 0x0003800c1c287981 */ /* 0x000ee4000c1e1900 */
[----:B-----5:R-:W-:Y:S02]  /*2140*/  FADD R45, R45, R38 ;  /* 0x000000262d2d7221 */ /* 0x020fe40000000000 */
[----:B------:R-:W4:Y:S02]  /*2150*/  LDG.E R38, desc[UR12][R28.64+0x300] ;  /* 0x0003000c1c267981 */ /* 0x000f24000c1e1900 */
[----:B--2---:R-:W-:Y:S02]  /*2160*/  FADD R0, R45, R0 ;  /* 0x000000002d007221 */ /* 0x004fe40000000000 */
[----:B------:R-:W2:Y:S01]  /*2170*/  LDG.E R45, desc[UR12][R28.64+0x280] ;  /* 0x0002800c1c2d7981 */ /* 0x000ea2000c1e1900 */
[----:B------:R-:W-:Y:S01]  /*2180*/  IADD3 R43, PT, PT, R43, 0x100, RZ ;  /* 0x000001002b2b7810 */ /* 0x000fe20007ffe0ff */
[----:B--2---:R-:W-:-:S04]  /*2190*/  FADD R0, R0, R45 ;  /* 0x0000002d00007221 */ /* 0x004fc80000000000 */
[----:B----4-:R-:W-:-:S04]  /*21a0*/  FADD R0, R0, R38 ;  /* 0x0000002600007221 */ /* 0x010fc80000000000 */
[----:B---3--:R-:W-:-:S07]  /*21b0*/  FADD R0, R0, R40 ;  /* 0x0000002800007221 */ /* 0x008fce0000000000 */
.L_x_3462:
[----:B------:R-:W-:Y:S05]  /*21c0*/  BSYNC.RECONVERGENT B1 ;  /* 0x0000000000017941 */ /* 0x000fea0003800200 */
.L_x_3461:
        /* <DEDUP_REMOVED lines=8> */
[----:B------:R-:W4:Y:S01]  /*2250*/  LDG.E R40, desc[UR12][R28.64+0x180] ;  /* 0x0001800c1c287981 */ /* 0x000f22000c1e1900 */
[----:B--2---:R-:W-:-:S03]  /*2260*/  FADD R45, R0, R45 ;  /* 0x0000002d002d7221 */ /* 0x004fc60000000000 */
[----:B------:R-:W2:Y:S01]  /*2270*/  LDG.E R0, desc[UR12][R28.64+0x80] ;  /* 0x0000800c1c007981 */ /* 0x000ea2000c1e1900 */
[----:B------:R-:W-:Y:S02]  /*2280*/  VIADD R43, R43, 0x80 ;  /* 0x000000802b2b7836 */ /* 0x000fe40000000000 */
[----:B--2---:R-:W-:-:S04]  /*2290*/  FADD R0, R45, R0 ;  /* 0x000000002d007221 */ /* 0x004fc80000000000 */
[----:B---3--:R-:W-:-:S04]  /*22a0*/  FADD R0, R0, R38 ;  /* 0x0000002600007221 */ /* 0x008fc80000000000 */
[----:B----4-:R-:W-:-:S07]  /*22b0*/  FADD R0, R0, R40 ;  /* 0x0000002800007221 */ /* 0x010fce0000000000 */
.L_x_3464:
[----:B------:R-:W-:Y:S05]  /*22c0*/  BSYNC.RECONVERGENT B1 ;  /* 0x0000000000017941 */ /* 0x000fea0003800200 */
.L_x_3463:
        /* <DEDUP_REMOVED lines=11> */
.L_x_3457:
[----:B------:R-:W-:Y:S05]  /*2380*/  BSYNC.RECONVERGENT B0 ;  /* 0x0000000000007941 */ /* 0x000fea0003800200 */
.L_x_3456:
        /* <DEDUP_REMOVED lines=11> */
.L_x_3453:
[----:B------:R-:W0:Y:S01]  /*2440*/  LDCU UR9, c[0x0][0x3d8] ;  /* 0x00007b00ff0977ac */ /* 0x000e220008000800 */
[----:B------:R-:W-:Y:S01]  /*2450*/  ISETP.GE.AND P1, PT, R39, UR20, PT ;  /* 0x0000001427007c0c */ /* 0x000fe2000bf26270 */
        /* <DEDUP_REMOVED lines=14> */
[--C-:B0-----:R-:W-:Y:S01]  /*2540*/  FADD R29, R24, -R41.reuse ;  /* 0x80000029181d7221 */ /* 0x101fe20000000000 */
[----:B------:R-:W-:-:S03]  /*2550*/  FADD R31, R25, -R41 ;  /* 0x80000029191f7221 */ /* 0x000fc60000000000 */
[-C--:B------:R-:W-:Y:S01]  /*2560*/  FMUL R38, R29, R0.reuse ;  /* 0x000000001d267220 */ /* 0x080fe20000400000 */
[----:B------:R-:W-:-:S03]  /*2570*/  FMUL R28, R31, R0 ;  /* 0x000000001f1c7220 */ /* 0x000fc60000400000 */
[----:B------:R-:W-:Y:S01]  /*2580*/  FFMA R38, R9, R38, R16 ;  /* 0x0000002609267223 */ /* 0x000fe20000000010 */
[----:B------:R-:W-:Y:S01]  /*2590*/  FFMA R40, R8, R28, R17 ;  /* 0x0000001c08287223 */ /* 0x000fe20000000011 */
[----:B------:R-:W-:Y:S06]  /*25a0*/  BRA.U !UP0, `(.L_x_3467) ;  /* 0x0000000108407547 */ /* 0x000fec000b800000 */
[----:B------:R-:W-:Y:S01]  /*25b0*/  UISETP.NE.AND UP1, UPT, UR18, URZ, UPT ;  /* 0x000000ff1200728c */ /* 0x000fe2000bf25270 */
[----:B------:R-:W-:Y:S01]  /*25c0*/  SHF.L.U32 R28, R5, 0x1, RZ ;  /* 0x00000001051c7819 */ /* 0x000fe200000006ff */
[----:B------:R-:W-:Y:S04]  /*25d0*/  BSSY.RECONVERGENT B1, `(.L_x_3467) ;  /* 0x000000d000017945 */ /* 0x000fe80003800200 */
[----:B------:R-:W-:-:S03]  /*25e0*/  VIADD R28, R28, 0x1 ;  /* 0x000000011c1c7836 */ /* 0x000fc60000000000 */
[----:B------:R-:W-:Y:S05]  /*25f0*/  BRA.U UP1, `(.L_x_3468) ;  /* 0x0000000101147547 */ /* 0x000fea000b800000 */
[----:B------:R-:W-:Y:S02]  /*2600*/  ISETP.GE.AND P0, PT, R28, UR21, PT ;  /* 0x000000151c007c0c */ /* 0x000fe4000bf06270 */
[----:B------:R-:W-:-:S11]  /*2610*/  FMNMX R7, R7, |R38|, !PT ;  /* 0x4000002607077209 */ /* 0x000fd60007800000 */
[----:B------:R-:W-:Y:S05]  /*2620*/  @P0 BRA `(.L_x_3469) ;  /* 0x00000000001c0947 */ /* 0x000fea0003800000 */
[----:B------:R-:W-:Y:S01]  /*2630*/  FMNMX R7, R7, |R40|, !PT ;  /* 0x4000002807077209 */ /* 0x000fe20007800000 */
[----:B------:R-:W-:Y:S06]  /*2640*/  BRA `(.L_x_3469) ;  /* 0x0000000000147947 */ /* 0x000fec0003800000 */
.L_x_3468:
[----:B------:R-:W-:Y:S02]  /*2650*/  ISETP.GE.AND P0, PT, R28, UR21, PT ;  /* 0x000000151c007c0c */ /* 0x000fe4000bf06270 */
[----:B------:R-:W-:Y:S01]  /*2660*/  FMNMX R7, R7, |R38|, !PT ;  /* 0x4000002607077209 */ /* 0x000fe20007800000 */
[----:B------:R-:W-:-:S10]  /*2670*/  FMUL R38, R38, UR14 ;  /* 0x0000000e26267c20 */ /* 0x000fd40008400000 */
[----:B------:R-:W-:Y:S01]  /*2680*/  @!P0 FMNMX R7, R7, |R40|, !PT ;  /* 0x4000002807078209 */ /* 0x000fe20007800000 */
[----:B------:R-:W-:-:S07]  /*2690*/  @!P0 FMUL R40, R40, UR14 ;  /* 0x0000000e28288c20 */ /* 0x000fce0008400000 */
.L_x_3469:
[----:B------:R-:W-:Y:S05]  /*26a0*/  BSYNC.RECONVERGENT B1 ;  /* 0x0000000000017941 */ /* 0x000fea0003800200 */
.L_x_3467:
[----:B------:R-:W0:Y:S01]  /*26b0*/  LDC.64 R28, c[0x0][0x3c8] ;  /* 0x0000f200ff1c7b82 */ /* 0x000e220000000a00 */
[----:B------:R-:W-:Y:S01]  /*26c0*/  SHF.L.U32 R30, R5, 0x1, RZ ;  /* 0x00000001051e7819 */ /* 0x000fe200000006ff */
[----:B------:R-:W-:Y:S01]  /*26d0*/  BSSY.RECONVERGENT B1, `(.L_x_3470) ;  /* 0x000000f000017945 */ /* 0x000fe20003800200 */
[----:B------:R-:W-:Y:S02]  /*26e0*/  ISETP.GT.U32.AND P1, PT, R14, 0x1, PT ;  /* 0x000000010e00780c */ /* 0x000fe40003f24070 */
[----:B------:R-:W-:Y:S01]  /*26f0*/  F2FP.BF16.F32.PACK_AB R43, R40, R38 ;  /* 0x00000026282b723e */ /* 0x000fe200000010ff */
[----:B------:R-:W-:-:S04]  /*2700*/  IMAD R31, R39, UR21, R30 ;  /* 0x00000015271f7c24 */ /* 0x000fc8000f8e021e */
[----:B0-----:R-:W-:-:S03]  /*2710*/  IMAD.WIDE R30, R31, 0x2, R28 ;  /* 0x000000021f1e7825 */ /* 0x001fc600078e021c */
[----:B------:R-:W-:-:S13]  /*2720*/  LOP3.LUT P0, RZ, R30, 0x3, RZ, 0xc0, !PT ;  /* 0x000000031eff7812 */ /* 0x000fda000780c0ff */
[----:B------:R-:W-:Y:S05]  /*2730*/  @!P0 BRA P1, `(.L_x_3471) ;  /* 0x00000000001c8947 */ /* 0x000fea0000800000 */
[----:B------:R-:W-:-:S13]  /*2740*/  ISETP.NE.AND P0, PT, R14, RZ, PT ;  /* 0x000000ff0e00720c */ /* 0x000fda0003f05270 */
[----:B------:R1:W-:Y:S01]  /*2750*/  @P0 STG.E.U16 desc[UR12][R30.64], R43 ;  /* 0x0000002b1e000986 */ /* 0x0003e2000c10150c */
[----:B------:R-:W-:-:S13]  /*2760*/  ISETP.GE.U32.AND P0, PT, R14, 0x2, PT ;  /* 0x000000020e00780c */ /* 0x000fda0003f06070 */
[----:B-1----:R-:W-:Y:S05]  /*2770*/  @!P0 BRA `(.L_x_3472) ;  /* 0x0000000000108947 */ /* 0x002fea0003800000 */
[----:B------:R-:W-:-:S05]  /*2780*/  PRMT R38, R43, 0x7632, R38 ;  /* 0x000076322b267816 */ /* 0x000fca0000000026 */
[----:B------:R1:W-:Y:S01]  /*2790*/  STG.E.U16 desc[UR12][R30.64+0x2], R38 ;  /* 0x000002261e007986 */ /* 0x0003e2000c10150c */
[----:B------:R-:W-:Y:S05]  /*27a0*/  BRA `(.L_x_3472) ;  /* 0x0000000000047947 */ /* 0x000fea0003800000 */
.L_x_3471:
[----:B------:R0:W-:Y:S02]  /*27b0*/  STG.E desc[UR12][R30.64], R43 ;  /* 0x0000002b1e007986 */ /* 0x0001e4000c10190c */
.L_x_3472:
[----:B------:R-:W-:Y:S05]  /*27c0*/  BSYNC.RECONVERGENT B1 ;  /* 0x0000000000017941 */ /* 0x000fea0003800200 */
.L_x_3470:
[----:B------:R-:W-:-:S04]  /*27d0*/  ISETP.GE.AND P0, PT, R13, UR21, PT ;  /* 0x000000150d007c0c */ /* 0x000fc8000bf06270 */
[----:B------:R-:W-:-:S13]  /*27e0*/  ISETP.GE.OR P0, PT, R39, UR20, P0 ;  /* 0x0000001427007c0c */ /* 0x000fda0008706670 */
[----:B------:R-:W-:Y:S05]  /*27f0*/  @P0 BRA `(.L_x_3466) ;  /* 0x0000000000880947 */ /* 0x000fea0003800000 */
[--C-:B01----:R-:W-:Y:S01]  /*2800*/  FADD R31, R26, -R41.reuse ;  /* 0x800000291a1f7221 */ /* 0x103fe20000000000 */
[----:B------:R-:W-:-:S03]  /*2810*/  FADD R41, R27, -R41 ;  /* 0x800000291b297221 */ /* 0x000fc60000000000 */
[-C--:B------:R-:W-:Y:S01]  /*2820*/  FMUL R30, R31, R0.reuse ;  /* 0x000000001f1e7220 */ /* 0x080fe20000400000 */
[----:B------:R-:W-:-:S03]  /*2830*/  FMUL R0, R41, R0 ;  /* 0x0000000029007220 */ /* 0x000fc60000400000 */
[----:B------:R-:W-:Y:S01]  /*2840*/  FFMA R30, R11, R30, R18 ;  /* 0x0000001e0b1e7223 */ /* 0x000fe20000000012 */
[----:B------:R-:W-:Y:S01]  /*2850*/  FFMA R0, R10, R0, R19 ;  /* 0x000000000a007223 */ /* 0x000fe20000000013 */
[----:B------:R-:W-:Y:S06]  /*2860*/  BRA.U !UP0, `(.L_x_3473) ;  /* 0x00000001083c7547 */ /* 0x000fec000b800000 */
[----:B------:R-:W-:Y:S01]  /*2870*/  UISETP.NE.AND UP1, UPT, UR18, URZ, UPT ;  /* 0x000000ff1200728c */ /* 0x000fe2000bf25270 */
[----:B------:R-:W-:Y:S01]  /*2880*/  BSSY.RECONVERGENT B1, `(.L_x_3473) ;  /* 0x000000d000017945 */ /* 0x000fe20003800200 */
[----:B------:R-:W-:-:S07]  /*2890*/  VIADD R31, R13, 0x1 ;  /* 0x000000010d1f7836 */ /* 0x000fce0000000000 */
[----:B------:R-:W-:Y:S05]  /*28a0*/  BRA.U !UP1, `(.L_x_3474) ;  /* 0x00000001091c7547 */ /* 0x000fea000b800000 */
[----:B------:R-:W-:Y:S02]  /*28b0*/  ISETP.GE.AND P0, PT, R31, UR21, PT ;  /* 0x000000151f007c0c */ /* 0x000fe4000bf06270 */
[----:B------:R-:W-:Y:S01]  /*28c0*/  FMNMX R7, R7, |R30|, !PT ;  /* 0x4000001e07077209 */ /* 0x000fe20007800000 */
[----:B------:R-:W-:-:S10]  /*28d0*/  FMUL R30, R30, UR14 ;  /* 0x0000000e1e1e7c20 */ /* 0x000fd40008400000 */
[----:B------:R-:W-:Y:S05]  /*28e0*/  @P0 BRA `(.L_x_3475) ;  /* 0x0000000000180947 */ /* 0x000fea0003800000 */
[----:B------:R-:W-:Y:S01]  /*28f0*/  FMNMX R7, R7, |R0|, !PT ;  /* 0x4000000007077209 */ /* 0x000fe20007800000 */
[----:B------:R-:W-:Y:S01]  /*2900*/  FMUL R0, R0, UR14 ;  /* 0x0000000e00007c20 */ /* 0x000fe20008400000 */
[----:B------:R-:W-:Y:S06]  /*2910*/  BRA `(.L_x_3475) ;  /* 0x00000000000c7947 */ /* 0x000fec0003800000 */
.L_x_3474:
[----:B------:R-:W-:Y:S02]  /*2920*/  ISETP.GE.AND P0, PT, R31, UR21, PT ;  /* 0x000000151f007c0c */ /* 0x000fe4000bf06270 */
[----:B------:R-:W-:-:S11]  /*2930*/  FMNMX R7, R7, |R30|, !PT ;  /* 0x4000001e07077209 */ /* 0x000fd60007800000 */
[----:B------:R-:W-:-:S07]  /*2940*/  @!P0 FMNMX R7, R7, |R0|, !PT ;  /* 0x4000000007078209 */ /* 0x000fce0007800000 */
.L_x_3475:
[----:B------:R-:W-:Y:S05]  /*2950*/  BSYNC.RECONVERGENT B1 ;  /* 0x0000000000017941 */ /* 0x000fea0003800200 */
.L_x_3473:
[----:B------:R-:W-:Y:S01]  /*2960*/  IMAD R39, R39, UR21, R13 ;  /* 0x0000001527277c24 */ /* 0x000fe2000f8e020d */
[----:B------:R-:W-:-:S03]  /*2970*/  F2FP.BF16.F32.PACK_AB R31, R0, R30 ;  /* 0x0000001e001f723e */ /* 0x000fc600000010ff */
[----:B------:R-:W-:-:S03]  /*2980*/  IMAD.WIDE R28, R39, 0x2, R28 ;  /* 0x00000002271c7825 */ /* 0x000fc600078e021c */
[----:B------:R-:W-:-:S04]  /*2990*/  LOP3.LUT P0, RZ, R28, 0x3, RZ, 0xc0, !PT ;  /* 0x000000031cff7812 */ /* 0x000fc8000780c0ff */
[----:B------:R-:W-:-:S13]  /*29a0*/  ISETP.LT.U32.OR P0, PT, R35, 0x2, P0 ;  /* 0x000000022300780c */ /* 0x000fda0000701470 */
[----:B------:R2:W-:Y:S01]  /*29b0*/  @!P0 STG.E desc[UR12][R28.64], R31 ;  /* 0x0000001f1c008986 */ /* 0x0005e2000c10190c */
[----:B------:R-:W-:Y:S05]  /*29c0*/  @!P0 BRA `(.L_x_3466) ;  /* 0x0000000000148947 */ /* 0x000fea0003800000 */
[C---:B------:R-:W-:Y:S02]  /*29d0*/  ISETP.NE.AND P1, PT, R35.reuse, RZ, PT ;  /* 0x000000ff2300720c */ /* 0x040fe40003f25270 */
[----:B------:R-:W-:Y:S02]  /*29e0*/  ISETP.GE.U32.AND P0, PT, R35, 0x2, PT ;  /* 0x000000022300780c */ /* 0x000fe40003f06070 */
[----:B------:R-:W-:-:S09]  /*29f0*/  PRMT R0, R31, 0x7632, R0 ;  /* 0x000076321f007816 */ /* 0x000fd20000000000 */
[----:B------:R3:W-:Y:S04]  /*2a00*/  @P1 STG.E.U16 desc[UR12][R28.64], R31 ;  /* 0x0000001f1c001986 */ /* 0x0007e8000c10150c */
[----:B------:R3:W-:Y:S02]  /*2a10*/  @P0 STG.E.U16 desc[UR12][R28.64+0x2], R0 ;  /* 0x000002001c000986 */ /* 0x0007e4000c10150c */
.L_x_3466:
[----:B------:R-:W-:Y:S05]  /*2a20*/  BSYNC.RECONVERGENT B0 ;  /* 0x0000000000007941 */ /* 0x000fea0003800200 */
.L_x_3465:
[----:B------:R-:W4:Y:S02]  /*2a30*/  LDCU UR9, c[0x0][0x380] ;  /* 0x00007000ff0977ac */ /* 0x000f240008000800 */
[----:B----4-:R-:W-:-:S04]  /*2a40*/  ULEA UR5, UR9, UR5, 0x2 ;  /* 0x0000000509057291 */ /* 0x010fc8000f8e10ff */
[----:B------:R-:W-:-:S09]  /*2a50*/  UISETP.GE.AND UP1, UPT, UR5, UR20, UPT ;  /* 0x000000140500728c */ /* 0x000fd2000bf26270 */
[----:B------:R-:W-:Y:S05]  /*2a60*/  BRA.U !UP1, `(.L_x_3476) ;  /* 0xffffffe109087547 */ /* 0x000fea000b83ffff */
.L_x_3430:
[----:B------:R-:W4:Y:S02]  /*2a70*/  LDCU.64 UR4, c[0x0][0x3f8] ;  /* 0x00007f00ff0477ac */ /* 0x000f240008000a00 */
[----:B----4-:R-:W-:-:S04]  /*2a80*/  UISETP.NE.U32.AND UP0, UPT, UR4, URZ, UPT ;  /* 0x000000ff0400728c */ /* 0x010fc8000bf05070 */
[----:B------:R-:W-:-:S09]  /*2a90*/  UISETP.NE.AND.EX UP0, UPT, UR5, URZ, UPT, UP0 ;  /* 0x000000ff0500728c */ /* 0x000fd2000bf05300 */
[----:B------:R-:W-:Y:S05]  /*2aa0*/  BRA.U !UP0, `(.L_x_3477) ;  /* 0x0000000108987547 */ /* 0x000fea000b800000 */
[----:B0--3--:R-:W0:Y:S01]  /*2ab0*/  SHFL.DOWN PT, R0, R7, 0x10, 0x1f ;  /* 0x0a001f0007007f89 */ /* 0x009e2200000e0000 */
[----:B------:R-:W-:Y:S01]  /*2ac0*/  ISETP.NE.AND P0, PT, R3, RZ, PT ;  /* 0x000000ff0300720c */ /* 0x000fe20003f05270 */
[----:B------:R-:W-:-:S12]  /*2ad0*/  BSSY B0, `(.L_x_3477) ;  /* 0x0000023000007945 */ /* 0x000fd80003800000 */
[----:B-----5:R-:W3:Y:S01]  /*2ae0*/  @!P0 S2R R10, SR_CgaCtaId ;  /* 0x00000000000a8919 */ /* 0x020ee20000008800 */
[----:B------:R-:W-:Y:S02]  /*2af0*/  @!P0 MOV R3, 0x400 ;  /* 0x0000040000038802 */ /* 0x000fe40000000f00 */
[----:B0-----:R-:W-:-:S05]  /*2b00*/  FMNMX R0, R0, R7, !PT ;  /* 0x0000000700007209 */ /* 0x001fca0007800000 */
[----:B------:R-:W0:Y:S01]  /*2b10*/  SHFL.DOWN PT, R5, R0, 0x8, 0x1f ;  /* 0x09001f0000057f89 */ /* 0x000e2200000e0000 */
[----:B---3--:R-:W-:-:S04]  /*2b20*/  @!P0 LEA R3, R10, R3, 0x18 ;  /* 0x000000030a038211 */ /* 0x008fc800078ec0ff */
[----:B------:R-:W-:Y:S02]  /*2b30*/  @!P0 LEA R3, R4, R3, 0x2 ;  /* 0x0000000304038211 */ /* 0x000fe400078e10ff */
        /* <DEDUP_REMOVED lines=18> */
[----:B------:R0:W3:Y:S01]  /*2c60*/  @!P0 LDS R0, [R3] ;  /* 0x0000000003008984 */ /* 0x0000e20000000800 */
[----:B------:R-:W-:Y:S05]  /*2c70*/  BRA.DIV UR4, `(.L_x_3479) ;  /* 0x0000000204887947 */ /* 0x000fea000b800000 */
[----:B0--3--:R-:W0:Y:S02]  /*2c80*/  SHFL.DOWN PT, R3, R0, 0x2, 0x1f ;  /* 0x08401f0000037f89 */ /* 0x009e2400000e0000 */
[----:B0-----:R-:W-:-:S05]  /*2c90*/  FMNMX R3, R3, R0, !PT ;  /* 0x0000000003037209 */ /* 0x001fca0007800000 */
[----:B------:R0:W3:Y:S02]  /*2ca0*/  SHFL.DOWN PT, R4, R3, 0x1, 0x1f ;  /* 0x08201f0003047f89 */ /* 0x0000e400000e0000 */
.L_x_3484:
[----:B------:R-:W-:Y:S02]  /*2cb0*/  ISETP.NE.AND P0, PT, R2, RZ, PT ;  /* 0x000000ff0200720c */ /* 0x000fe40003f05270 */
[----:B0--3--:R-:W-:-:S11]  /*2cc0*/  FMNMX R3, R3, R4, !PT ;  /* 0x0000000403037209 */ /* 0x009fd60007800000 */
[----:B------:R-:W-:Y:S05]  /*2cd0*/  @P0 BRA `(.L_x_3478) ;  /* 0x0000000000080947 */ /* 0x000fea0003800000 */
[----:B------:R-:W0:Y:S02]  /*2ce0*/  LDC.64 R4, c[0x0][0x3f8] ;  /* 0x0000fe00ff047b82 */ /* 0x000e240000000a00 */
[----:B0-----:R0:W-:Y:S02]  /*2cf0*/  REDG.E.MAX.S32.STRONG.GPU desc[UR12][R4.64], R3 ;  /* 0x000000030400798e */ /* 0x0011e4000d12e30c */
.L_x_3478:
[----:B------:R-:W-:Y:S05]  /*2d00*/  BSYNC B0 ;  /* 0x0000000000007941 */ /* 0x000fea0003800000 */
.L_x_3477:
[----:B------:R-:W4:Y:S02]  /*2d10*/  LDCU.U8 UR4, c[0x0][0x404] ;  /* 0x00008080ff0477ac */ /* 0x000f240008000000 */
[----:B----4-:R-:W-:-:S13]  /*2d20*/  ISETP.NE.AND P0, PT, RZ, UR4, PT ;  /* 0x00000004ff007c0c */ /* 0x010fda000bf05270 */
[----:B------:R-:W-:Y:S05]  /*2d30*/  @!P0 EXIT ;  /* 0x000000000000894d */ /* 0x000fea0003800000 */
[----:B------:R-:W4:Y:S01]  /*2d40*/  LDCU.64 UR4, c[0x0][0x3f0] ;  /* 0x00007e00ff0477ac */ /* 0x000f220008000a00 */
[----:B------:R-:W-:Y:S02]  /*2d50*/  LOP3.LUT P0, RZ, R2, UR15, RZ, 0xfc, !PT ;  /* 0x0000000f02ff7c12 */ /* 0x000fe4000f80fcff */
[----:B----4-:R-:W-:-:S04]  /*2d60*/  ISETP.EQ.U32.AND P1, PT, RZ, UR4, PT ;  /* 0x00000004ff007c0c */ /* 0x010fc8000bf22070 */
[----:B------:R-:W-:-:S13]  /*2d70*/  ISETP.EQ.OR.EX P0, PT, RZ, UR5, P0, P1 ;  /* 0x00000005ff007c0c */ /* 0x000fda0008702710 */
[----:B------:R-:W-:Y:S05]  /*2d80*/  @P0 EXIT ;  /* 0x000000000000094d */ /* 0x000fea0003800000 */
[----:B------:R-:W-:-:S04]  /*2d90*/  UIADD3 UR4, UPT, UPT, UR14, 0x1800000, URZ ;  /* 0x018000000e047890 */ /* 0x000fc8000fffe0ff */
[----:B------:R-:W-:-:S04]  /*2da0*/  ULOP3.LUT UR4, UR4, 0x7f800000, URZ, 0xc0, !UPT ;  /* 0x7f80000004047892 */ /* 0x000fc8000f8ec0ff */
[----:B------:R-:W-:-:S09]  /*2db0*/  UISETP.GT.U32.AND UP0, UPT, UR4, 0x1ffffff, UPT ;  /* 0x01ffffff0400788c */ /* 0x000fd2000bf04070 */
[----:B------:R-:W-:Y:S05]  /*2dc0*/  BRA.U UP0, `(.L_x_3480) ;  /* 0x0000000100147547 */ /* 0x000fea000b800000 */
[----:B------:R-:W-:Y:S01]  /*2dd0*/  IMAD.U32 R6, RZ, RZ, UR14 ;  /* 0x0000000eff067e24 */ /* 0x000fe2000f8e00ff */
[----:B-----5:R-:W-:-:S07]  /*2de0*/  MOV R10, 0x2e00 ;  /* 0x00002e00000a7802 */ /* 0x020fce0000000f00 */
[----:B0123--:R-:W-:Y:S05]  /*2df0*/  CALL.REL.NOINC `($__internal_20_$__cuda_sm20_rcp_rn_f32_slowpath) ;  /* 0x0000000000607944 */ /* 0x00ffea0003c00000 */
[----:B------:R-:W-:Y:S01]  /*2e00*/  MOV R5, R0 ;  /* 0x0000000000057202 */ /* 0x000fe20000000f00 */
[----:B------:R-:W-:Y:S06]  /*2e10*/  BRA `(.L_x_3481) ;  /* 0x0000000000147947 */ /* 0x000fec0003800000 */
.L_x_3480:
[----:B0-----:R-:W0:Y:S01]  /*2e20*/  MUFU.RCP R5, UR14 ;  /* 0x0000000e00057d08 */ /* 0x001e220008001000 */
[----:B---3--:R-:W-:-:S04]  /*2e30*/  IMAD.U32 R0, RZ, RZ, UR14 ;  /* 0x0000000eff007e24 */ /* 0x008fc8000f8e00ff */
[----:B0-----:R-:W-:-:S04]  /*2e40*/  FFMA R0, R5, R0, -1 ;  /* 0xbf80000005007423 */ /* 0x001fc80000000000 */
[----:B------:R-:W-:-:S04]  /*2e50*/  FADD.FTZ R0, -R0, -RZ ;  /* 0x800000ff00007221 */ /* 0x000fc80000010100 */
[----:B------:R-:W-:-:S07]  /*2e60*/  FFMA R5, R5, R0, R5 ;  /* 0x0000000005057223 */ /* 0x000fce0000000005 */
.L_x_3481:
[----:B------:R-:W0:Y:S02]  /*2e70*/  LDC.64 R2, c[0x0][0x3f0] ;  /* 0x0000fc00ff027b82 */ /* 0x000e240000000a00 */
[----:B0-----:R-:W-:Y:S01]  /*2e80*/  STG.E desc[UR12][R2.64], R5 ;  /* 0x0000000502007986 */ /* 0x001fe2000c10190c */
[----:B------:R-:W-:Y:S05]  /*2e90*/  EXIT ;  /* 0x000000000000794d */ /* 0x000fea0003800000 */
.L_x_3479:
[----:B------:R-:W-:Y:S02]  /*2ea0*/  HFMA2 R6, -RZ, RZ, 0, 1.1920928955078125e-07 ;  /* 0x00000002ff067431 */ /* 0x000fe400000001ff */
[----:B------:R-:W-:Y:S01]  /*2eb0*/  IMAD.MOV.U32 R7, RZ, RZ, 0x1f ;  /* 0x0000001fff077424 */ /* 0x000fe200078e00ff */
[----:B------:R-:W-:-:S07]  /*2ec0*/  MOV R5, 0xffffffff ;  /* 0xffffffff00057802 */ /* 0x000fce0000000f00 */
[----:B0123--:R-:W-:Y:S05]  /*2ed0*/  WARPSYNC.COLLECTIVE R5, `(.L_x_3482) ;  /* 0x0000000005087348 */ /* 0x00ffea0003c00000 */
[----:B---3--:R3:W4:Y:S02]  /*2ee0*/  SHFL.DOWN P0, R4, R0, R6, R7 ;  /* 0x0800000600047389 */ /* 0x0087240000000007 */
[----:B01234-:R-:W-:Y:S05]  /*2ef0*/  ENDCOLLECTIVE ;  /* 0x000000000000791b */ /* 0x01ffea0003800000 */
.L_x_3482:
[----:B------:R-:W-:Y:S02]  /*2f00*/  HFMA2 R6, -RZ, RZ, 0, 5.9604644775390625e-08 ;  /* 0x00000001ff067431 */ /* 0x000fe400000001ff */
[----:B------:R-:W-:-:S05]  /*2f10*/  IMAD.MOV.U32 R3, RZ, RZ, R4 ;  /* 0x000000ffff037224 */ /* 0x000fca00078e0004 */
[----:B------:R-:W-:-:S04]  /*2f20*/  FMNMX R3, R3, R0, !PT ;  /* 0x0000000003037209 */ /* 0x000fc80007800000 */
[----:B------:R-:W-:-:S07]  /*2f30*/  MOV R0, R3 ;  /* 0x0000000300007202 */ /* 0x000fce0000000f00 */
[----:B------:R-:W-:Y:S05]  /*2f40*/  WARPSYNC.COLLECTIVE R5, `(.L_x_3483) ;  /* 0x0000000005087348 */ /* 0x000fea0003c00000 */
[----:B------:R0:W1:Y:S02]  /*2f50*/  SHFL.DOWN P0, R4, R0, R6, R7 ;  /* 0x0800000600047389 */ /* 0x0000640000000007 */
[----:B01----:R-:W-:Y:S05]  /*2f60*/  ENDCOLLECTIVE ;  /* 0x000000000000791b */ /* 0x003fea0003800000 */
.L_x_3483:
[----:B------:R-:W-:Y:S05]  /*2f70*/  BRA `(.L_x_3484) ;  /* 0xfffffffc004c7947 */ /* 0x000fea000383ffff */
        .weak           $__internal_20_$__cuda_sm20_rcp_rn_f32_slowpath
        .type           $__internal_20_$__cuda_sm20_rcp_rn_f32_slowpath,@function
        .size           $__internal_20_$__cuda_sm20_rcp_rn_f32_slowpath,(.L_x_12888 - $__internal_20_$__cuda_sm20_rcp_rn_f32_slowpath)
$__internal_20_$__cuda_sm20_rcp_rn_f32_slowpath:
        /* <DEDUP_REMOVED lines=14> */
.L_x_3485:
[----:B------:R-:W-:-:S04]  /*3060*/  IADD3 R21, PT, PT, R15, -0xfd, RZ ;  /* 0xffffff030f157810 */ /* 0x000fc80007ffe0ff */
        /* <DEDUP_REMOVED lines=23> */
[----:B------:R-:W-:-:S04]  /*31e0*/  SEL R0, RZ, 0x1, !P0 ;  /* 0x00000001ff007807 */ /* 0x000fc80004000000 */
[----:B------:R-:W-:-:S04]  /*31f0*/  IADD3 R0, PT, PT, -R0, RZ, RZ ;  /* 0x000000ff00007210 */ /* 0x000fc80007ffe1ff */
[----:B------:R-:W-:Y:S01]  /*3200*/  ISETP.GE.AND P0, PT, R0, RZ, PT ;  /* 0x000000ff0000720c */ /* 0x000fe20003f06270 */
[----:B------:R-:W-:-:S05]  /*3210*/  VIADD R0, R15, 0xffffff04 ;  /* 0xffffff040f007836 */ /* 0x000fca0000000000 */
[----:B------:R-:W-:-:S07]  /*3220*/  SHF.R.U32.HI R7, RZ, R0, R7 ;  /* 0x00000000ff077219 */ /* 0x000fce0000011607 */
[----:B------:R-:W-:-:S04]  /*3230*/  @!P0 IADD3 R7, PT, PT, R7, 0x1, RZ ;  /* 0x0000000107078810 */ /* 0x000fc80007ffe0ff */
[----:B------:R-:W-:-:S04]  /*3240*/  @!P1 SHF.L.U32 R7, R7, 0x1, RZ ;  /* 0x0000000107079819 */ /* 0x000fc800000006ff */
[----:B------:R-:W-:Y:S01]  /*3250*/  LOP3.LUT R7, R7, 0x80000000, R6, 0xf8, !PT ;  /* 0x8000000007077812 */ /* 0x000fe200078ef806 */
[----:B------:R-:W-:Y:S06]  /*3260*/  BRA `(.L_x_3486) ;  /* 0x0000000000047947 */ /* 0x000fec0003800000 */
.L_x_3487:
[----:B------:R0:W1:Y:S02]  /*3270*/  MUFU.RCP R7, R6 ;  /* 0x0000000600077308 */ /* 0x0000640000001000 */
.L_x_3486:
[----:B-1----:R-:W-:Y:S02]  /*3280*/  IMAD.MOV.U32 R0, RZ, RZ, R7 ;  /* 0x000000ffff007224 */ /* 0x002fe400078e0007 */
[----:B------:R-:W-:Y:S01]  /*3290*/  HFMA2 R7, -RZ, RZ, 0, 0 ;  /* 0x00000000ff077431 */ /* 0x000fe200000001ff */
[----:B0-----:R-:W-:-:S04]  /*32a0*/  MOV R6, R10 ;  /* 0x0000000a00067202 */ /* 0x001fc80000000f00 */
[----:B------:R-:W-:Y:S05]  /*32b0*/  RET.REL.NODEC R6 `(_ZN18transformer_engine13normalization21ln_fwd_general_kernelINS0_13Kernel_traitsIff13__nv_bfloat16fjLj128ELj1ELj4ELj1ELj8ENS0_18Kernel_traits_baseILj128EffS3_fjLj128EEEEEEEvNS0_19ForwardKernelParamsE) ;  /* 0xffffffcc06507950 */ /* 0x000fea0003c3ffff */
.L_x_3488:
        /* <DEDUP_REMOVED lines=12> */
.L_x_12888:


//--------------------- .text._ZN18transformer_engine13normalization21ln_fwd_general_kernelINS0_13Kernel_traitsI13__nv_bfloat16S3_S3_fjLj128ELj1ELj4ELj1ELj8ENS0_18Kernel_traits_baseILj128ES3_S3_S3_fjLj128EEEEEEEvNS0_19ForwardKernelParamsE --------------------------
	.section	.text._ZN18transformer_engine13normalization21ln_fwd_general_kernelINS0_13Kernel_traitsI13__nv_bfloat16S3_S3_fjLj128ELj1ELj4ELj1ELj8ENS0_18Kernel_traits_baseILj128ES3_S3_S3_fjLj128EEEEEEEvNS0_19ForwardKernelParamsE,"ax",@progbits
	.align	128
        .global         _ZN18transformer_engine13normalization21ln_fwd_general_kernelINS0_13Kernel_traitsI13__nv_bfloat16S3_S3_fjLj128ELj1ELj4ELj1ELj8ENS0_18Kernel_traits_baseILj128ES3_S3_S3_fjLj128EEEEEEEvNS0_19ForwardKernelParamsE
        .type           _ZN18transformer_engine13normalization21ln_fwd_general_kernelINS0_13Kernel_traitsI13__nv_bfloat16S3_S3_fjLj128ELj1ELj4ELj1ELj8ENS0_18Kernel_traits_baseILj128ES3_S3_S3_fjLj128EEEEEEEvNS0_19ForwardKernelParamsE,@function
        .size           _ZN18transformer_engine13normalization21ln_fwd_general_kernelINS0_13Kernel_traitsI13__nv_bfloat16S3_S3_fjLj128ELj1ELj4ELj1ELj8ENS0_18Kernel_traits_baseILj128ES3_S3_S3_fjLj128EEEEEEEvNS0_19ForwardKernelParamsE,(.L_x_12889 - _ZN18transformer_engine13normalization21ln_fwd_general_kernelINS0_13Kernel_traitsI13__nv_bfloat16S3_S3_fjLj128ELj1ELj4ELj1ELj8ENS0_18Kernel_traits_baseILj128ES3_S3_S3_fjLj128EEEEEEEvNS0_19ForwardKernelParamsE)
        .other          _ZN18transformer_engine13normalization21ln_fwd_general_kernelINS0_13Kernel_traitsI13__nv_bfloat16S3_S3_fjLj128ELj1ELj4ELj1ELj8ENS0_18Kernel_traits_baseILj128ES3_S3_S3_fjLj128EEEEEEEvNS0_19ForwardKernelParamsE,@"STO_CUDA_ENTRY STV_DEFAULT"
_ZN18transformer_engine13normalization21ln_fwd_general_kernelINS0_13Kernel_traitsI13__nv_bfloat16S3_S3_fjLj128ELj1ELj4ELj1ELj8ENS0_18Kernel_traits_baseILj128ES3_S3_S3_fjLj128EEEEEEEvNS0_19ForwardKernelParamsE:
.text._ZN18transformer_engine13normalization21ln_fwd_general_kernelINS0_13Kernel_traitsI13__nv_bfloat16S3_S3_fjLj128ELj1ELj4ELj1ELj8ENS0_18Kernel_traits_baseILj128ES3_S3_S3_fjLj128EEEEEEEvNS0_19ForwardKernelParamsE:
        /* <DEDUP_REMOVED lines=10> */
[----:B--2---:R-:W-:Y:S02]  /*00a0*/  LOP3.LUT R39, R40, 0x1f, RZ, 0xc0, !PT ;  /* 0x0000001f28277812 */ /* 0x004fe400078ec0ff */
[----:B------:R-:W-:Y:S01]  /*00b0*/  SHF.R.U32.HI R38, RZ, 0x5, R40 ;  /* 0x00000005ff267819 */ /* 0x000fe20000011628 */
        /* <DEDUP_REMOVED lines=23> */
[----:B------:R-:W-:-:S05]  /*0230*/  MOV R0, UR8 ;  /* 0x0000000800007c02 */ /* 0x000fca0008000f00 */
[----:B------:R-:W-:Y:S01]  /*0240*/  IMAD R37, R0, 0x20, R39 ;  /* 0x0000002000257824 */ /* 0x000fe200078e0227 */
[----:B------:R-:W-:Y:S06]  /*0250*/  @P0 BRA `(.L_x_3489) ;  /* 0x0000000000100947 */ /* 0x000fec0003800000 */
[----:B------:R-:W-:-:S07]  /*0260*/  MOV R6, 0x280 ;  /* 0x0000028000067802 */ /* 0x000fce0000000f00 */
[----:B------:R-:W-:Y:S05]  /*0270*/  CALL.REL.NOINC `($__internal_21_$__cuda_sm20_rcp_rn_f32_slowpath) ;  /* 0x00000028009c7944 */ /* 0x000fea0003c00000 */
[----:B------:R-:W-:Y:S01]  /*0280*/  IMAD.MOV.U32 R36, RZ, RZ, R5 ;  /* 0x000000ffff247224 */ /* 0x000fe200078e0005 */
[----:B------:R-:W-:Y:S06]  /*0290*/  BRA `(.L_x_3490) ;  /* 0x0000000000107947 */ /* 0x000fec0003800000 */
.L_x_3489:
[----:B------:R-:W0:Y:S02]  /*02a0*/  MUFU.RCP R3, R20 ;  /* 0x0000001400037308 */ /* 0x000e240000001000 */
[----:B0-----:R-:W-:-:S04]  /*02b0*/  FFMA R0, R20, R3, -1 ;  /* 0xbf80000014007423 */ /* 0x001fc80000000003 */
[----:B------:R-:W-:-:S04]  /*02c0*/  FADD.FTZ R0, -R0, -RZ ;  /* 0x800000ff00007221 */ /* 0x000fc80000010100 */
[----:B------:R-:W-:-:S07]  /*02d0*/  FFMA R36, R3, R0, R3 ;  /* 0x0000000003247223 */ /* 0x000fce0000000003 */
.L_x_3490:
[----:B------:R-:W0:Y:S01]  /*02e0*/  LDCU UR9, c[0x0][0x38c] ;  /* 0x00007180ff0977ac */ /* 0x000e220008000800 */
[----:B------:R-:W-:Y:S01]  /*02f0*/  SHF.L.U32 R35, R37, 0x2, RZ ;  /* 0x0000000225237819 */ /* 0x000fe200000006ff */
[----:B------:R-:W-:Y:S01]  /*0300*/  BSSY.RECONVERGENT B0, `(.L_x_3491) ;  /* 0x000003f000007945 */ /* 0x000fe20003800200 */
[----:B------:R-:W1:Y:S02]  /*0310*/  LDCU.64 UR16, c[0x0][0x358] ;  /* 0x00006b00ff1077ac */ /* 0x000e640008000a00 */
        /* <DEDUP_REMOVED lines=12> */
[----:B------:R-:W-:-:S07]  /*03e0*/  ISETP.NE.AND P0, PT, R0, RZ, PT ;  /* 0x000000ff0000720c */ /* 0x000fce0003f05270 */
[----:B------:R-:W-:Y:S02]  /*03f0*/  @!P1 PRMT R17, RZ, 0x7610, R17 ;  /* 0x00007610ff119816 */ /* 0x000fe40000000011 */
[----:B------:R-:W-:Y:S02]  /*0400*/  @!P2 PRMT R16, RZ, 0x7610, R16 ;  /* 0x00007610ff10a816 */ /* 0x000fe40000000010 */
[----:B------:R-:W-:Y:S02]  /*0410*/  @!P3 PRMT R15, RZ, 0x7610, R15 ;  /* 0x00007610ff0fb816 */ /* 0x000fe4000000000f */
[----:B------:R0:W5:Y:S04]  /*0420*/  @P0 LDG.E.U16 R18, desc[UR16][R2.64] ;  /* 0x0000001002120981 */ /* 0x000168000c1e1500 */
[----:B------:R0:W5:Y:S04]  /*0430*/  @P1 LDG.E.U16 R17, desc[UR16][R2.64+0x2] ;  /* 0x0000021002111981 */ /* 0x000168000c1e1500 */
[----:B------:R0:W5:Y:S04]  /*0440*/  @P2 LDG.E.U16 R16, desc[UR16][R2.64+0x4] ;  /* 0x0000041002102981 */ /* 0x000168000c1e1500 */
[----:B------:R0:W5:Y:S01]  /*0450*/  @P3 LDG.E.U16 R15, desc[UR16][R2.64+0x6] ;  /* 0x00000610020f3981 */ /* 0x000162000c1e1500 */
[----:B------:R-:W-:Y:S01]  /*0460*/  @!P0 PRMT R18, RZ, 0x7610, R18 ;  /* 0x00007610ff128816 */ /* 0x000fe20000000012 */
[----:B0-----:R-:W-:Y:S06]  /*0470*/  BRA `(.L_x_3495) ;  /* 0x0000000000147947 */ /* 0x001fec0003800000 */
.L_x_3494:
[----:B------:R-:W2:Y:S02]  /*0480*/  LDG.E.64 R2, desc[UR16][R2.64] ;  /* 0x0000001002027981 */ /* 0x000ea4000c1e1b00 */
[C-C-:B--2---:R-:W-:Y:S02]  /*0490*/  SHF.R.U64 R17, R2.reuse, 0x10, R3.reuse ;  /* 0x0000001002117819 */ /* 0x144fe40000001203 */
[----:B------:R-:W-:Y:S02]  /*04a0*/  SHF.R.U32.HI R15, RZ, 0x10, R3 ;  /* 0x00000010ff0f7819 */ /* 0x000fe40000011603 */
[----:B------:R-:W-:Y:S02]  /*04b0*/  PRMT R18, R2, 0x7610, R18 ;  /* 0x0000761002127816 */ /* 0x000fe40000000012 */
[----:B------:R-:W-:-:S07]  /*04c0*/  PRMT R16, R3, 0x7610, R16 ;  /* 0x0000761003107816 */ /* 0x000fce0000000010 */
.L_x_3495:
[----:B------:R-:W-:Y:S05]  /*04d0*/  BSYNC.RECONVERGENT B1 ;  /* 0x0000000000017941 */ /* 0x000fea0003800200 */
.L_x_3493:
        /* <DEDUP_REMOVED lines=19> */
.L_x_3497:
[----:B------:R-:W2:Y:S02]  /*0610*/  LDG.E.64 R2, desc[UR16][R2.64] ;  /* 0x0000001002027981 */ /* 0x000ea4000c1e1b00 */
[C-C-:B--2---:R-:W-:Y:S02]  /*0620*/  SHF.R.U64 R34, R2.reuse, 0x10, R3.reuse ;  /* 0x0000001002227819 */ /* 0x144fe40000001203 */
[----:B------:R-:W-:Y:S02]  /*0630*/  SHF.R.U32.HI R22, RZ, 0x10, R3 ;  /* 0x00000010ff167819 */ /* 0x000fe40000011603 */
[----:B------:R-:W-:Y:S02]  /*0640*/  PRMT R23, R2, 0x7610, R23 ;  /* 0x0000761002177816 */ /* 0x000fe40000000017 */
[----:B------:R-:W-:-:S07]  /*0650*/  PRMT R21, R3, 0x7610, R21 ;  /* 0x0000761003157816 */ /* 0x000fce0000000015 */
.L_x_3498:
[----:B------:R-:W-:Y:S05]  /*0660*/  BSYNC.RECONVERGENT B1 ;  /* 0x0000000000017941 */ /* 0x000fea0003800200 */
.L_x_3496:
[----:B-----5:R-:W-:Y:S01]  /*0670*/  IMAD.U32 R18, R18, 0x10000, RZ ;  /* 0x0001000012127824 */ /* 0x020fe200078e00ff */
[----:B------:R-:W-:Y:S01]  /*0680*/  SHF.L.U32 R16, R16, 0x10, RZ ;  /* 0x0000001010107819 */ /* 0x000fe200000006ff */
[----:B------:R-:W-:Y:S01]  /*0690*/  IMAD.U32 R17, R17, 0x10000, RZ ;  /* 0x0001000011117824 */ /* 0x000fe200078e00ff */
[----:B------:R-:W-:Y:S01]  /*06a0*/  SHF.L.U32 R34, R34, 0x10, RZ ;  /* 0x0000001022227819 */ /* 0x000fe200000006ff */
[----:B------:R-:W-:Y:S01]  /*06b0*/  IMAD.U32 R15, R15, 0x10000, RZ ;  /* 0x000100000f0f7824 */ /* 0x000fe200078e00ff */
[----:B------:R-:W-:Y:S01]  /*06c0*/  SHF.L.U32 R22, R22, 0x10, RZ ;  /* 0x0000001016167819 */ /* 0x000fe200000006ff */
[----:B------:R-:W-:Y:S02]  /*06d0*/  IMAD.U32 R23, R23, 0x10000, RZ ;  /* 0x0001000017177824 */ /* 0x000fe400078e00ff */
[----:B------:R-:W-:-:S07]  /*06e0*/  IMAD.U32 R21, R21, 0x10000, RZ ;  /* 0x0001000015157824 */ /* 0x000fce00078e00ff */
.L_x_3492:
[----:B------:R-:W-:Y:S05]  /*06f0*/  BSYNC.RECONVERGENT B0 ;  /* 0x0000000000007941 */ /* 0x000fea0003800200 */
.L_x_3491:
[----:B------:R-:W0:Y:S01]  /*0700*/  LDCU.U8 UR15, c[0x0][0x404] ;  /* 0x00008080ff0f77ac */ /* 0x000e220008000000 */
[----:B------:R-:W1:Y:S01]  /*0710*/  LDCU UR4, c[0x0][0x388] ;  /* 0x00007100ff0477ac */ /* 0x000e620008000800 */
[----:B0-----:R-:W-:Y:S02]  /*0720*/  UISETP.NE.AND UP0, UPT, UR15, URZ, UPT ;  /* 0x000000ff0f00728c */ /* 0x001fe4000bf05270 */
[----:B-1----:R-:W-:-:S07]  /*0730*/  UISETP.GE.AND UP1, UPT, UR5, UR4, UPT ;  /* 0x000000040500728c */ /* 0x002fce000bf26270 */
[----:B------:R-:W-:Y:S05]  /*0740*/  BRA.U !UP0, `(.L_x_3499) ;  /* 0x0000000108087547 */ /* 0x000fea000b800000 */
[----:B------:R-:W0:Y:S02]  /*0750*/  LDC.64 R2, c[0x0][0x3e0] ;  /* 0x0000f800ff027b82 */ /* 0x000e240000000a00 */
[----:B0-----:R0:W5:Y:S02]  /*0760*/  LDG.E R20, desc[UR16][R2.64] ;  /* 0x0000001002147981 */ /* 0x001164000c1e1900 */
.L_x_3499:
[----:B------:R-:W-:Y:S01]  /*0770*/  IMAD.MOV.U32 R19, RZ, RZ, RZ ;  /* 0x000000ffff137224 */ /* 0x000fe200078e00ff */
[----:B------:R-:W-:Y:S06]  /*0780*/  BRA.U UP1, `(.L_x_3500) ;  /* 0x0000002101187547 */ /* 0x000fec000b800000 */
[----:B------:R-:W1:Y:S01]  /*0790*/  LDCU.U8 UR4, c[0x0][0x3c0] ;  /* 0x00007800ff0477ac */ /* 0x000e620008000000 */
[----:B------:R-:W2:Y:S01]  /*07a0*/  LDC.64 R24, c[0x0][0x3b0] ;  /* 0x0000ec00ff187b82 */ /* 0x000ea20000000a00 */
[----:B------:R-:W-:Y:S01]  /*07b0*/  LOP3.LUT R14, RZ, R39, RZ, 0x33, !PT ;  /* 0x00000027ff0e7212 */ /* 0x000fe200078e33ff */
[----:B0-----:R-:W-:Y:S01]  /*07c0*/  FADD R3, R18, 1 ;  /* 0x3f80000012037421 */ /* 0x001fe20000000000 */
[----:B------:R-:W0:Y:S01]  /*07d0*/  LDCU.64 UR10, c[0x0][0x380] ;  /* 0x00007000ff0a77ac */ /* 0x000e220008000a00 */
[----:B------:R-:W-:Y:S01]  /*07e0*/  FADD R5, R16, 1 ;  /* 0x3f80000010057421 */ /* 0x000fe20000000000 */
[----:B------:R-:W-:Y:S01]  /*07f0*/  IADD3 R0, PT, PT, R38, UR5, RZ ;  /* 0x0000000526007c10 */ /* 0x000fe2000fffe0ff */
[----:B------:R-:W-:Y:S01]  /*0800*/  FADD R2, R17, 1 ;  /* 0x3f80000011027421 */ /* 0x000fe20000000000 */
[----:B------:R-:W3:Y:S01]  /*0810*/  LDCU.64 UR18, c[0x0][0x3f8] ;  /* 0x00007f00ff1277ac */ /* 0x000ee20008000a00 */
[----:B------:R-:W-:Y:S01]  /*0820*/  FADD R4, R15, 1 ;  /* 0x3f8000000f047421 */ /* 0x000fe20000000000 */
[----:B------:R-:W-:Y:S01]  /*0830*/  IMAD.WIDE.U32 R26, R39, 0x4, RZ ;  /* 0x00000004271a7825 */ /* 0x000fe200078e00ff */
[----:B------:R-:W-:-:S02]  /*0840*/  IADD3 R13, PT, PT, -R35, UR9, RZ ;  /* 0x00000009230d7c10 */ /* 0x000fc4000fffe1ff */
[C---:B------:R-:W-:Y:S01]  /*0850*/  IADD3 R12, PT, PT, R35.reuse, 0x1, RZ ;  /* 0x00000001230c7810 */ /* 0x040fe20007ffe0ff */
[C---:B------:R-:W-:Y:S01]  /*0860*/  VIADD R11, R35.reuse, 0x2 ;  /* 0x00000002230b7836 */ /* 0x040fe20000000000 */
[----:B------:R-:W-:Y:S01]  /*0870*/  IADD3 R10, PT, PT, R35, 0x3, RZ ;  /* 0x00000003230a7810 */ /* 0x000fe20007ffe0ff */
[----:B------:R-:W-:Y:S01]  /*0880*/  IMAD.MOV.U32 R19, RZ, RZ, RZ ;  /* 0x000000ffff137224 */ /* 0x000fe200078e00ff */
[----:B------:R-:W-:Y:S02]  /*0890*/  LOP3.LUT R9, R26, 0x400, RZ, 0xfc, !PT ;  /* 0x000004001a097812 */ /* 0x000fe400078efcff */
[----:B-1----:R-:W-:Y:S01]  /*08a0*/  ISETP.NE.AND P0, PT, RZ, UR4, PT ;  /* 0x00000004ff007c0c */ /* 0x002fe2000bf05270 */
[----:B0-----:R-:W-:Y:S02]  /*08b0*/  UIMAD UR4, UR11, UR10, URZ ;  /* 0x0000000a0b0472a4 */ /* 0x001fe4000f8e02ff */
[----:B------:R-:W-:Y:S01]  /*08c0*/  VIADD R14, R14, UR11 ;  /* 0x0000000b0e0e7c36 */ /* 0x000fe20008000000 */
[----:B------:R-:W-:Y:S01]  /*08d0*/  FSEL R18, R18, R3, !P0 ;  /* 0x0000000312127208 */ /* 0x000fe20004000000 */
[----:B------:R-:W-:Y:S01]  /*08e0*/  IMAD R3, R0, UR11, RZ ;  /* 0x0000000b00037c24 */ /* 0x000fe2000f8e02ff */
[----:B------:R-:W-:Y:S01]  /*08f0*/  USHF.L.U32 UR4, UR4, 0x2, URZ ;  /* 0x0000000204047899 */ /* 0x000fe200080006ff */
[----:B------:R-:W-:Y:S01]  /*0900*/  FSEL R16, R16, R5, !P0 ;  /* 0x0000000510107208 */ /* 0x000fe20004000000 */
[----:B---3--:R-:W-:Y:S01]  /*0910*/  UISETP.NE.U32.AND UP0, UPT, UR18, URZ, UPT ;  /* 0x000000ff1200728c */ /* 0x008fe2000bf05070 */
[----:B------:R-:W-:Y:S01]  /*0920*/  LEA.HI R5, R14, 0x1, RZ, 0x1b ;  /* 0x000000010e057811 */ /* 0x000fe200078fd8ff */
[----:B--2---:R-:W-:Y:S01]  /*0930*/  IMAD.WIDE.U32 R24, R3, 0x4, R24 ;  /* 0x0000000403187825 */ /* 0x004fe200078e0018 */
[----:B------:R-:W-:Y:S01]  /*0940*/  FSEL R17, R17, R2, !P0 ;  /* 0x0000000211117208 */ /* 0x000fe20004000000 */
[----:B------:R-:W-:Y:S01]  /*0950*/  UISETP.NE.AND.EX UP0, UPT, UR19, URZ, UPT, UP0 ;  /* 0x000000ff1300728c */ /* 0x000fe2000bf05300 */
[C---:B------:R-:W-:Y:S01]  /*0960*/  LOP3.LUT R8, R5.reuse, 0xf, RZ, 0xc0, !PT ;  /* 0x0000000f05087812 */ /* 0x040fe200078ec0ff */
[----:B------:R-:W-:Y:S01]  /*0970*/  UIMAD.WIDE UR12, UR10, 0x4, UR6 ;  /* 0x000000040a0c78a5 */ /* 0x000fe2000f8e0206 */
[C---:B------:R-:W-:Y:S01]  /*0980*/  LOP3.LUT R6, R5.reuse, 0xffffff0, RZ, 0xc0, !PT ;  /* 0x0ffffff005067812 */ /* 0x040fe200078ec0ff */
[----:B------:R-:W-:Y:S01]  /*0990*/  UISETP.NE.OR UP0, UPT, UR15, URZ, UP0 ;  /* 0x000000ff0f00728c */ /* 0x000fe20008705670 */
[----:B------:R-:W-:Y:S01]  /*09a0*/  MOV R29, UR4 ;  /* 0x00000004001d7c02 */ /* 0x000fe20008000f00 */
[----:B------:R-:W-:Y:S01]  /*09b0*/  UMOV UR4, URZ ;  /* 0x000000ff00047c82 */ /* 0x000fe20008000000 */
[----:B------:R-:W-:Y:S01]  /*09c0*/  LOP3.LUT R7, R5, 0x7, RZ, 0xc0, !PT ;  /* 0x0000000705077812 */ /* 0x000fe200078ec0ff */
[----:B------:R-:W-:Y:S01]  /*09d0*/  IMAD.MOV R2, RZ, RZ, -R6 ;  /* 0x000000ffff027224 */ /* 0x000fe200078e0a06 */
[----:B------:R-:W-:Y:S01]  /*09e0*/  FSEL R15, R15, R4, !P0 ;  /* 0x000000040f0f7208 */ /* 0x000fe20004000000 */
[----:B------:R-:W-:Y:S01]  /*09f0*/  VIADD R4, R8, 0xffffffff ;  /* 0xffffffff08047836 */ /* 0x000fe20000000000 */
[----:B------:R-:W-:Y:S01]  /*0a00*/  LOP3.LUT R5, R5, 0x3, RZ, 0xc0, !PT ;  /* 0x0000000305057812 */ /* 0x000fe200078ec0ff */
[----:B------:R-:W-:Y:S01]  /*0a10*/  IMAD.WIDE.U32 R28, R29, 0x4, R24 ;  /* 0x000000041d1c7825 */ /* 0x000fe200078e0018 */
[----:B------:R-:W-:-:S07]  /*0a20*/  IADD3 R3, PT, PT, R7, -0x1, RZ ;  /* 0xffffffff07037810 */ /* 0x000fce0007ffe0ff */
.L_x_3538:
[----:B0-----:R-:W0:Y:S01]  /*0a30*/  LDCU.64 UR18, c[0x0][0x388] ;  /* 0x00007100ff1277ac */ /* 0x001e220008000a00 */
[----:B------:R-:W-:Y:S01]  /*0a40*/  IADD3 R0, PT, PT, R38, UR5, RZ ;  /* 0x0000000526007c10 */ /* 0x000fe2000fffe0ff */
[----:B------:R-:W-:Y:S03]  /*0a50*/  BSSY.RECONVERGENT B0, `(.L_x_3501) ;  /* 0x0000022000007945 */ /* 0x000fe60003800200 */
[----:B0-----:R-:W-:-:S04]  /*0a60*/  ISETP.GE.AND P0, PT, R0, UR18, PT ;  /* 0x0000001200007c0c */ /* 0x001fc8000bf06270 */
[----:B------:R-:W-:-:S13]  /*0a70*/  ISETP.LT.AND P0, PT, R35, UR19, !P0 ;  /* 0x0000001323007c0c */ /* 0x000fda000c701270 */
[----:B-12-4-:R-:W-:Y:S05]  /*0a80*/  @!P0 BRA `(.L_x_3502) ;  /* 0x0000000000788947 */ /* 0x016fea0003800000 */
[----:B------:R-:W0:Y:S01]  /*0a90*/  LDC.64 R30, c[0x0][0x390] ;  /* 0x0000e400ff1e7b82 */ /* 0x000e220000000a00 */
[----:B------:R-:W-:Y:S01]  /*0aa0*/  IMAD R33, R0, UR19, R35 ;  /* 0x0000001300217c24 */ /* 0x000fe2000f8e0223 */
[C---:B------:R-:W-:Y:S01]  /*0ab0*/  ISETP.GT.U32.AND P3, PT, R13.reuse, 0x3, PT ;  /* 0x000000030d00780c */ /* 0x040fe20003f64070 */
[----:B------:R-:W-:Y:S01]  /*0ac0*/  BSSY.RECONVERGENT B1, `(.L_x_3503) ;  /* 0x0000016000017945 */ /* 0x000fe20003800200 */
[----:B------:R-:W-:Y:S01]  /*0ad0*/  ISETP.GT.U32.AND P2, PT, R13, 0x3, PT ;  /* 0x000000030d00780c */ /* 0x000fe20003f44070 */
[----:B0-----:R-:W-:-:S03]  /*0ae0*/  IMAD.WIDE R30, R33, 0x2, R30 ;  /* 0x00000002211e7825 */ /* 0x001fc600078e021e */
[----:B------:R-:W-:-:S13]  /*0af0*/  LOP3.LUT P1, RZ, R30, 0x7, RZ, 0xc0, !PT ;  /* 0x000000071eff7812 */ /* 0x000fda000782c0ff */
[----:B------:R-:W-:Y:S05]  /*0b00*/  @!P1 BRA P3, `(.L_x_3504) ;  /* 0x0000000000309947 */ /* 0x000fea0001800000 */
[C---:B------:R-:W-:Y:S02]  /*0b10*/  ISETP.GT.U32.AND P3, PT, R13.reuse, 0x1, PT ;  /* 0x000000010d00780c */ /* 0x040fe40003f64070 */
[C---:B------:R-:W-:Y:S02]  /*0b20*/  ISETP.GT.U32.AND P4, PT, R13.reuse, 0x2, PT ;  /* 0x000000020d00780c */ /* 0x040fe40003f84070 */
[----:B------:R-:W-:Y:S02]  /*0b30*/  ISETP.NE.AND P1, PT, R13, RZ, PT ;  /* 0x000000ff0d00720c */ /* 0x000fe40003f25270 */
[----:B------:R-:W-:-:S06]  /*0b40*/  @!P2 PRMT R44, RZ, 0x7610, R44 ;  /* 0x00007610ff2ca816 */ /* 0x000fcc000000002c */
[----:B------:R0:W5:Y:S01]  /*0b50*/  @P2 LDG.E.U16 R44, desc[UR16][R30.64+0x6] ;  /* 0x000006101e2c2981 */ /* 0x000162000c1e1500 */
[----:B------:R-:W-:Y:S02]  /*0b60*/  @!P3 PRMT R42, RZ, 0x7610, R42 ;  /* 0x00007610ff2ab816 */ /* 0x000fe4000000002a */
[----:B------:R-:W-:Y:S02]  /*0b70*/  @!P4 PRMT R43, RZ, 0x7610, R43 ;  /* 0x00007610ff2bc816 */ /* 0x000fe4000000002b */
[----:B------:R0:W5:Y:S04]  /*0b80*/  @P1 LDG.E.U16 R41, desc[UR16][R30.64] ;  /* 0x000000101e291981 */ /* 0x000168000c1e1500 */
[----:B------:R0:W5:Y:S04]  /*0b90*/  @P3 LDG.E.U16 R42, desc[UR16][R30.64+0x2] ;  /* 0x000002101e2a3981 */ /* 0x000168000c1e1500 */
[----:B------:R0:W5:Y:S01]  /*0ba0*/  @P4 LDG.E.U16 R43, desc[UR16][R30.64+0x4] ;  /* 0x000004101e2b4981 */ /* 0x000162000c1e1500 */
[----:B------:R-:W-:Y:S01]  /*0bb0*/  @!P1 PRMT R41, RZ, 0x7610, R41 ;  /* 0x00007610ff299816 */ /* 0x000fe20000000029 */
[----:B0-----:R-:W-:Y:S06]  /*0bc0*/  BRA `(.L_x_3505) ;  /* 0x0000000000147947 */ /* 0x001fec0003800000 */
.L_x_3504:
[----:B------:R-:W2:Y:S02]  /*0bd0*/  LDG.E.64 R30, desc[UR16][R30.64] ;  /* 0x000000101e1e7981 */ /* 0x000ea4000c1e1b00 */
[C-C-:B--2---:R-:W-:Y:S02]  /*0be0*/  SHF.R.U64 R42, R30.reuse, 0x10, R31.reuse ;  /* 0x000000101e2a7819 */ /* 0x144fe4000000121f */
[----:B------:R-:W-:Y:S02]  /*0bf0*/  SHF.R.U32.HI R44, RZ, 0x10, R31 ;  /* 0x00000010ff2c7819 */ /* 0x000fe4000001161f */
[----:B------:R-:W-:Y:S02]  /*0c00*/  PRMT R41, R30, 0x7610, R41 ;  /* 0x000076101e297816 */ /* 0x000fe40000000029 */
[----:B------:R-:W-:-:S07]  /*0c10*/  PRMT R43, R31, 0x7610, R43 ;  /* 0x000076101f2b7816 */ /* 0x000fce000000002b */
.L_x_3505:
[----:B------:R-:W-:Y:S05]  /*0c20*/  BSYNC.RECONVERGENT B1 ;  /* 0x0000000000017941 */ /* 0x000fea0003800200 */
.L_x_3503:
[----:B-----5:R-:W-:Y:S01]  /*0c30*/  IMAD.U32 R41, R41, 0x10000, RZ ;  /* 0x0001000029297824 */ /* 0x020fe200078e00ff */
[----:B------:R-:W-:Y:S01]  /*0c40*/  SHF.L.U32 R42, R42, 0x10, RZ ;  /* 0x000000102a2a7819 */ /* 0x000fe200000006ff */
[----:B------:R-:W-:Y:S01]  /*0c50*/  IMAD.U32 R43, R43, 0x10000, RZ ;  /* 0x000100002b2b7824 */ /* 0x000fe200078e00ff */
[----:B------:R-:W-:-:S07]  /*0c60*/  SHF.L.U32 R44, R44, 0x10, RZ ;  /* 0x000000102c2c7819 */ /* 0x000fce00000006ff */
.L_x_3502:
[----:B------:R-:W-:Y:S05]  /*0c70*/  BSYNC.RECONVERGENT B0 ;  /* 0x0000000000007941 */ /* 0x000fea0003800200 */
.L_x_3501:
[----:B------:R-:W0:Y:S01]  /*0c80*/  LDCU UR20, c[0x0][0x384] ;  /* 0x00007080ff1477ac */ /* 0x000e220008000800 */
[----:B------:R-:W-:-:S04]  /*0c90*/  FADD R31, RZ, R41 ;  /* 0x00000029ff1f7221 */ /* 0x000fc80000000000 */
[----:B------:R-:W-:-:S04]  /*0ca0*/  FADD R30, R31, R42 ;  /* 0x0000002a1f1e7221 */ /* 0x000fc80000000000 */
[----:B------:R-:W-:-:S04]  /*0cb0*/  FADD R31, R30, R43 ;  /* 0x0000002b1e1f7221 */ /* 0x000fc80000000000 */
[----:B------:R-:W-:Y:S01]  /*0cc0*/  FADD R31, R31, R44 ;  /* 0x0000002c1f1f7221 */ /* 0x000fe20000000000 */
[----:B0-----:R-:W-:-:S04]  /*0cd0*/  UISETP.NE.AND UP1, UPT, UR20, 0x1, UPT ;  /* 0x000000011400788c */ /* 0x001fc8000bf25270 */
[----:B------:R-:W-:-:S05]  /*0ce0*/  FSEL R49, R31, RZ, P0 ;  /* 0x000000ff1f317208 */ /* 0x000fca0000000000 */
[----:B------:R-:W-:Y:S05]  /*0cf0*/  BRA.U !UP1, `(.L_x_3506) ;  /* 0x0000000909887547 */ /* 0x000fea000b800000 */
        /* <DEDUP_REMOVED lines=35> */
.L_x_3508:
[----:B0-----:R-:W2:Y:S04]  /*0f30*/  LDG.E.STRONG.GPU R45, desc[UR16][R30.64] ;  /* 0x000000101e2d7981 */ /* 0x001ea8000c1ef900 */
[----:B--2---:R-:W-:Y:S01]  /*0f40*/  CCTL.IVALL ;  /* 0x00000000ff00798f */ /* 0x004fe20002000000 */
[----:B------:R-:W-:Y:S05]  /*0f50*/  YIELD ;  /* 0x0000000000007946 */ /* 0x000fea0003800000 */
[----:B------:R-:W-:-:S13]  /*0f60*/  ISETP.NE.AND P1, PT, R45, UR10, PT ;  /* 0x0000000a2d007c0c */ /* 0x000fda000bf25270 */
[----:B------:R-:W-:Y:S05]  /*0f70*/  @P1 BRA `(.L_x_3508) ;  /* 0xfffffffc00ec1947 */ /* 0x000fea000383ffff */
.L_x_3507:
        /* <DEDUP_REMOVED lines=10> */
[----:B------:R-:W-:-:S09]  /*1020*/  IMAD.MOV.U32 R47, RZ, RZ, R39 ;  /* 0x000000ffff2f7224 */ /* 0x000fd200078e0027 */
[----:B------:R-:W-:Y:S05]  /*1030*/  @!P1 BRA `(.L_x_3512) ;  /* 0x0000000000b49947 */ /* 0x000fea0003800000 */
[----:B------:R-:W-:Y:S01]  /*1040*/  IADD3 R49, P1, PT, R9, R32, RZ ;  /* 0x0000002009317210 */ /* 0x000fe20007f3e0ff */
[----:B------:R-:W-:Y:S01]  /*1050*/  IMAD.MOV.U32 R46, RZ, RZ, R2 ;  /* 0x000000ffff2e7224 */ /* 0x000fe200078e0002 */
[----:B------:R-:W-:Y:S01]  /*1060*/  MOV R45, RZ ;  /* 0x000000ff002d7202 */ /* 0x000fe20000000f00 */
[----:B------:R-:W-:Y:S01]  /*1070*/  IMAD.MOV.U32 R47, RZ, RZ, R39 ;  /* 0x000000ffff2f7224 */ /* 0x000fe200078e0027 */
[----:B------:R-:W-:-:S09]  /*1080*/  IADD3.X R48, PT, PT, R27, R33, RZ, P1, !PT ;  /* 0x000000211b307210 */ /* 0x000fd20000ffe4ff */
.L_x_3513:
[----:B------:R-:W-:Y:S01]  /*1090*/  MOV R30, R49 ;  /* 0x00000031001e7202 */ /* 0x000fe20000000f00 */
[----:B------:R-:W-:-:S05]  /*10a0*/  IMAD.MOV.U32 R31, RZ, RZ, R48 ;  /* 0x000000ffff1f7224 */ /* 0x000fca00078e0030 */
        /* <DEDUP_REMOVED lines=12> */
[----:B---3--:R-:W-:Y:S02]  /*1170*/  FADD R48, R48, R49 ;  /* 0x0000003130307221 */ /* 0x008fe40000000000 */
[----:B------:R-:W3:Y:S02]  /*1180*/  LDG.E R49, desc[UR16][R30.64] ;  /* 0x000000101e317981 */ /* 0x000ee4000c1e1900 */
[----:B------:R-:W-:Y:S02]  /*1190*/  FADD R48, R48, R51 ;  /* 0x0000003330307221 */ /* 0x000fe40000000000 */
[----:B------:R-:W4:Y:S02]  /*11a0*/  LDG.E R51, desc[UR16][R30.64+0x80] ;  /* 0x000080101e337981 */ /* 0x000f24000c1e1900 */
[----:B------:R-:W-:-:S02]  /*11b0*/  FADD R48, R48, R53 ;  /* 0x0000003530307221 */ /* 0x000fc40000000000 */
[----:B------:R-:W4:Y:S02]  /*11c0*/  LDG.E R53, desc[UR16][R30.64+0x100] ;  /* 0x000100101e357981 */ /* 0x000f24000c1e1900 */
[----:B--2---:R-:W-:Y:S02]  /*11d0*/  FADD R48, R48, R45 ;  /* 0x0000002d30307221 */ /* 0x004fe40000000000 */
[----:B------:R-:W2:Y:S02]  /*11e0*/  LDG.E R45, desc[UR16][R30.64+0x180] ;  /* 0x000180101e2d7981 */ /* 0x000ea4000c1e1900 */
[----:B---3--:R-:W-:Y:S02]  /*11f0*/  FADD R48, R48, R49 ;  /* 0x0000003130307221 */ /* 0x008fe40000000000 */
[----:B------:R-:W3:Y:S02]  /*1200*/  LDG.E R49, desc[UR16][R30.64+0x200] ;  /* 0x000200101e317981 */ /* 0x000ee4000c1e1900 */
[----:B----4-:R-:W-:-:S02]  /*1210*/  FADD R48, R48, R51 ;  /* 0x0000003330307221 */ /* 0x010fc40000000000 */
[----:B------:R-:W4:Y:S02]  /*1220*/  LDG.E R51, desc[UR16][R30.64+0x280] ;  /* 0x000280101e337981 */ /* 0x000f24000c1e1900 */
[----:B------:R-:W-:Y:S02]  /*1230*/  FADD R48, R48, R53 ;  /* 0x0000003530307221 */ /* 0x000fe40000000000 */
[----:B------:R-:W4:Y:S02]  /*1240*/  LDG.E R53, desc[UR16][R30.64+0x300] ;  /* 0x000300101e357981 */ /* 0x000f24000c1e1900 */
[----:B--2---:R-:W-:Y:S02]  /*1250*/  FADD R48, R48, R45 ;  /* 0x0000002d30307221 */ /* 0x004fe40000000000 */
[----:B------:R-:W2:Y:S01]  /*1260*/  LDG.E R45, desc[UR16][R30.64+0x380] ;  /* 0x000380101e2d7981 */ /* 0x000ea2000c1e1900 */
[----:B------:R-:W-:-:S04]  /*1270*/  IADD3 R46, PT, PT, R46, 0x10, RZ ;  /* 0x000000102e2e7810 */ /* 0x000fc80007ffe0ff */
[----:B------:R-:W-:Y:S02]  /*1280*/  ISETP.NE.AND P1, PT, R46, RZ, PT ;  /* 0x000000ff2e00720c */ /* 0x000fe40003f25270 */
[----:B------:R-:W-:Y:S01]  /*1290*/  IADD3 R47, PT, PT, R47, 0x200, RZ ;  /* 0x000002002f2f7810 */ /* 0x000fe20007ffe0ff */
[----:B---3--:R-:W-:-:S04]  /*12a0*/  FADD R48, R48, R49 ;  /* 0x0000003130307221 */ /* 0x008fc80000000000 */
[----:B----4-:R-:W-:Y:S01]  /*12b0*/  FADD R48, R48, R51 ;  /* 0x0000003330307221 */ /* 0x010fe20000000000 */
[----:B------:R-:W-:-:S03]  /*12c0*/  IADD3 R49, P3, PT, R30, 0x800, RZ ;  /* 0x000008001e317810 */ /* 0x000fc60007f7e0ff */
[----:B------:R-:W-:-:S04]  /*12d0*/  FADD R48, R48, R53 ;  /* 0x0000003530307221 */ /* 0x000fc80000000000 */
[----:B--2---:R-:W-:Y:S01]  /*12e0*/  FADD R45, R48, R45 ;  /* 0x0000002d302d7221 */ /* 0x004fe20000000000 */
[----:B------:R-:W-:Y:S01]  /*12f0*/  IMAD.X R48, RZ, RZ, R31, P3 ;  /* 0x000000ffff307224 */ /* 0x000fe200018e061f */
[----:B------:R-:W-:Y:S06]  /*1300*/  @P1 BRA `(.L_x_3513) ;  /* 0xfffffffc00601947 */ /* 0x000fec000383ffff */
.L_x_3512:
[----:B------:R-:W-:Y:S05]  /*1310*/  BSYNC.RECONVERGENT B1 ;  /* 0x0000000000017941 */ /* 0x000fea0003800200 */
.L_x_3511:
        /* <DEDUP_REMOVED lines=21> */
[----:B--2---:R-:W-:-:S04]  /*1470*/  FADD R45, R46, R45 ;  /* 0x0000002d2e2d7221 */ /* 0x004fc80000000000 */
[----:B------:R-:W-:-:S07]  /*1480*/  FADD R45, R45, R48 ;  /* 0x000000302d2d7221 */ /* 0x000fce0000000000 */
.L_x_3515:
[----:B------:R-:W-:Y:S05]  /*1490*/  BSYNC.RECONVERGENT B1 ;  /* 0x0000000000017941 */ /* 0x000fea0003800200 */
.L_x_3514:
        /* <DEDUP_REMOVED lines=15> */
.L_x_3517:
[----:B------:R-:W-:Y:S05]  /*1590*/  BSYNC.RECONVERGENT B1 ;  /* 0x0000000000017941 */ /* 0x000fea0003800200 */
.L_x_3516:
        /* <DEDUP_REMOVED lines=11> */
.L_x_3510:
[----:B------:R-:W-:Y:S05]  /*1650*/  BSYNC.RECONVERGENT B0 ;  /* 0x0000000000007941 */ /* 0x000fea0003800200 */
.L_x_3509:
[----:B------:R-:W0:Y:S01]  /*1660*/  SHFL.BFLY PT, R30, R45, 0x1, 0x1f ;  /* 0x0c201f002d1e7f89 */ /* 0x000e2200000e0000 */
        /* <DEDUP_REMOVED lines=11> */
.L_x_3506:
        /* <DEDUP_REMOVED lines=10> */
.L_x_3518:
[----:B------:R-:W-:Y:S01]  /*17c0*/  BSSY.RECONVERGENT B0, `(.L_x_3519) ;  /* 0x000000f000007945 */ /* 0x000fe20003800200 */
[----:B------:R-:W-:Y:S01]  /*17d0*/  FMUL R45, R47, R36 ;  /* 0x000000242f2d7220 */ /* 0x000fe20000400000 */
[----:B------:R-:W-:Y:S02]  /*17e0*/  IMAD.MOV.U32 R30, RZ, RZ, RZ ;  /* 0x000000ffff1e7224 */ /* 0x000fe400078e00ff */
[----:B------:R-:W-:Y:S05]  /*17f0*/  @!P0 BRA `(.L_x_3520) ;  /* 0x00000000002c8947 */ /* 0x000fea0003800000 */
        /* <DEDUP_REMOVED lines=8> */
[----:B------:R-:W-:-:S04]  /*1880*/  FADD R31, R43, -R45 ;  /* 0x8000002d2b1f7221 */ /* 0x000fc80000000000 */
[----:B------:R-:W-:-:S04]  /*1890*/  @!P2 FFMA R30, R31, R31, R30 ;  /* 0x0000001f1f1ea223 */ /* 0x000fc8000000001e */
[----:B------:R-:W-:-:S07]  /*18a0*/  @!P1 FFMA R30, R33, R33, R30 ;  /* 0x00000021211e9223 */ /* 0x000fce000000001e */
.L_x_3520:
[----:B------:R-:W-:Y:S05]  /*18b0*/  BSYNC.RECONVERGENT B0 ;  /* 0x0000000000007941 */ /* 0x000fea0003800200 */
.L_x_3519:
[----:B------:R-:W-:-:S09]  /*18c0*/  UISETP.NE.AND UP1, UPT, UR20, 0x1, UPT ;  /* 0x000000011400788c */ /* 0x000fd2000bf25270 */
        /* <DEDUP_REMOVED lines=12> */
.L_x_3521:
        /* <DEDUP_REMOVED lines=10> */
[----:B------:R-:W-:-:S04]  /*1a30*/  SEL R30, R24, R28, !P2 ;  /* 0x0000001c181e7207 */ /* 0x000fc80005000000 */
[----:B------:R-:W0:Y:S02]  /*1a40*/  SHFL.DOWN PT, R31, R32, 0x8, 0x1f ;  /* 0x09001f00201f7f89 */ /* 0x000e2400000e0000 */
[----:B0-----:R-:W-:Y:S01]  /*1a50*/  FADD R33, R32, R31 ;  /* 0x0000001f20217221 */ /* 0x001fe20000000000 */
[----:B------:R-:W-:-:S04]  /*1a60*/  IMAD.U32 R32, RZ, RZ, UR9 ;  /* 0x00000009ff207e24 */ /* 0x000fc8000f8e00ff */
[----:B------:R-:W0:Y:S02]  /*1a70*/  SHFL.DOWN PT, R46, R33, 0x4, 0x1f ;  /* 0x08801f00212e7f89 */ /* 0x000e2400000e0000 */
[----:B0-----:R-:W-:Y:S01]  /*1a80*/  FADD R48, R33, R46 ;  /* 0x0000002e21307221 */ /* 0x001fe20000000000 */
[----:B------:R-:W-:Y:S01]  /*1a90*/  MOV R33, UR10 ;  /* 0x0000000a00217c02 */ /* 0x000fe20008000f00 */
        /* <DEDUP_REMOVED lines=18> */
.L_x_3524:
[----:B------:R-:W2:Y:S04]  /*1bc0*/  LDG.E.STRONG.GPU R46, desc[UR16][R32.64] ;  /* 0x00000010202e7981 */ /* 0x000ea8000c1ef900 */
[----:B--2---:R-:W-:Y:S01]  /*1bd0*/  CCTL.IVALL ;  /* 0x00000000ff00798f */ /* 0x004fe20002000000 */
[----:B------:R-:W-:Y:S05]  /*1be0*/  YIELD ;  /* 0x0000000000007946 */ /* 0x000fea0003800000 */
[----:B------:R-:W-:-:S13]  /*1bf0*/  ISETP.NE.AND P1, PT, R46, UR10, PT ;  /* 0x0000000a2e007c0c */ /* 0x000fda000bf25270 */
[----:B------:R-:W-:Y:S05]  /*1c00*/  @P1 BRA `(.L_x_3524) ;  /* 0xfffffffc00ec1947 */ /* 0x000fea000383ffff */
.L_x_3523:
[----:B------:R-:W-:Y:S01]  /*1c10*/  ISETP.GE.AND P1, PT, R39, UR20, PT ;  /* 0x0000001427007c0c */ /* 0x000fe2000bf26270 */
[----:B------:R-:W-:Y:S05]  /*1c20*/  WARPSYNC.ALL ;  /* 0x0000000000007948 */ /* 0x000fea0003800000 */
[----:B------:R-:W-:Y:S01]  /*1c30*/  BAR.SYNC.DEFER_BLOCKING 0x0 ;  /* 0x0000000000007b1d */ /* 0x000fe20000010000 */
[----:B------:R-:W-:-:S05]  /*1c40*/  HFMA2 R46, -RZ, RZ, 0, 0 ;  /* 0x00000000ff2e7431 */ /* 0x000fca00000001ff */
        /* <DEDUP_REMOVED lines=8> */
[----:B------:R-:W-:Y:S01]  /*1cd0*/  IMAD.MOV.U32 R49, RZ, RZ, RZ ;  /* 0x000000ffff317224 */ /* 0x000fe200078e00ff */
[----:B------:R-:W-:Y:S01]  /*1ce0*/  MOV R46, RZ ;  /* 0x000000ff002e7202 */ /* 0x000fe20000000f00 */
[----:B------:R-:W-:-:S07]  /*1cf0*/  IMAD.MOV.U32 R47, RZ, RZ, R39 ;  /* 0x000000ffff2f7224 */ /* 0x000fce00078e0027 */
.L_x_3529:
        /* <DEDUP_REMOVED lines=15> */
[----:B----4-:R-:W-:-:S03]  /*1df0*/  FADD R50, R53, R50 ;  /* 0x0000003235327221 */ /* 0x010fc60000000000 */
[----:B------:R-:W4:Y:S01]  /*1e00*/  LDG.E R53, desc[UR16][R32.64+0x500] ;  /* 0x0005001020357981 */ /* 0x000f22000c1e1900 */
[----:B---3--:R-:W-:-:S03]  /*1e10*/  FADD R51, R50, R51 ;  /* 0x0000003332337221 */ /* 0x008fc60000000000 */
[----:B------:R-:W3:Y:S01]  /*1e20*/  LDG.E R50, desc[UR16][R32.64+0x480] ;  /* 0x0004801020327981 */ /* 0x000ee2000c1e1900 */
[----:B------:R-:W-:-:S03]  /*1e30*/  FADD R51, R51, R48 ;  /* 0x0000003033337221 */ /* 0x000fc60000000000 */
[----:B------:R-:W4:Y:S01]  /*1e40*/  LDG.E R48, desc[UR16][R32.64+0x580] ;  /* 0x0005801020307981 */ /* 0x000f22000c1e1900 */
[----:B--2---:R-:W-:-:S03]  /*1e50*/  FADD R51, R51, R46 ;  /* 0x0000002e33337221 */ /* 0x004fc60000000000 */
[----:B------:R-:W2:Y:S01]  /*1e60*/  LDG.E R46, desc[UR16][R32.64+0x600] ;  /* 0x00060010202e7981 */ /* 0x000ea2000c1e1900 */
[----:B---3--:R-:W-:-:S03]  /*1e70*/  FADD R50, R51, R50 ;  /* 0x0000003233327221 */ /* 0x008fc60000000000 */
[----:B------:R-:W3:Y:S01]  /*1e80*/  LDG.E R51, desc[UR16][R32.64+0x680] ;  /* 0x0006801020337981 */ /* 0x000ee2000c1e1900 */
[----:B----4-:R-:W-:-:S04]  /*1e90*/  FADD R53, R50, R53 ;  /* 0x0000003532357221 */ /* 0x010fc80000000000 */
[----:B------:R-:W-:Y:S02]  /*1ea0*/  FADD R53, R53, R48 ;  /* 0x0000003035357221 */ /* 0x000fe40000000000 */
[----:B------:R-:W4:Y:S02]  /*1eb0*/  LDG.E R48, desc[UR16][R32.64+0x780] ;  /* 0x0007801020307981 */ /* 0x000f24000c1e1900 */
[----:B--2---:R-:W-:Y:S02]  /*1ec0*/  FADD R46, R53, R46 ;  /* 0x0000002e352e7221 */ /* 0x004fe40000000000 */
[----:B------:R-:W2:Y:S01]  /*1ed0*/  LDG.E R53, desc[UR16][R32.64+0x700] ;  /* 0x0007001020357981 */ /* 0x000ea2000c1e1900 */
[----:B------:R-:W-:-:S04]  /*1ee0*/  IADD3 R49, PT, PT, R49, 0x10, RZ ;  /* 0x0000001031317810 */ /* 0x000fc80007ffe0ff */
[----:B------:R-:W-:Y:S01]  /*1ef0*/  ISETP.NE.AND P1, PT, R49, R6, PT ;  /* 0x000000063100720c */ /* 0x000fe20003f25270 */
[----:B---3--:R-:W-:Y:S01]  /*1f00*/  FADD R46, R46, R51 ;  /* 0x000000332e2e7221 */ /* 0x008fe20000000000 */
[----:B------:R-:W-:-:S03]  /*1f10*/  VIADD R47, R47, 0x200 ;  /* 0x000002002f2f7836 */ /* 0x000fc60000000000 */
[----:B--2---:R-:W-:-:S04]  /*1f20*/  FADD R46, R46, R53 ;  /* 0x000000352e2e7221 */ /* 0x004fc80000000000 */
[----:B----4-:R-:W-:-:S04]  /*1f30*/  FADD R46, R46, R48 ;  /* 0x000000302e2e7221 */ /* 0x010fc80000000000 */
[----:B------:R-:W-:Y:S05]  /*1f40*/  @P1 BRA `(.L_x_3529) ;  /* 0xfffffffc006c1947 */ /* 0x000fea000383ffff */
.L_x_3528:
[----:B------:R-:W-:Y:S05]  /*1f50*/  BSYNC.RECONVERGENT B1 ;  /* 0x0000000000017941 */ /* 0x000fea0003800200 */
.L_x_3527:
        /* <DEDUP_REMOVED lines=17> */
[----:B------:R-:W3:Y:S01]  /*2070*/  LDG.E R49, desc[UR16][R32.64+0x200] ;  /* 0x0002001020317981 */ /* 0x000ee2000c1e1900 */
[----:B------:R-:W-:Y:S01]  /*2080*/  IADD3 R47, PT, PT, R47, 0x100, RZ ;  /* 0x000001002f2f7810 */ /* 0x000fe20007ffe0ff */
[----:B---3--:R-:W-:-:S04]  /*2090*/  FADD R48, R48, R49 ;  /* 0x0000003130307221 */ /* 0x008fc80000000000 */
[----:B------:R-:W-:-:S04]  /*20a0*/  FADD R48, R48, R51 ;  /* 0x0000003330307221 */ /* 0x000fc80000000000 */
[----:B------:R-:W-:-:S04]  /*20b0*/  FADD R48, R48, R53 ;  /* 0x0000003530307221 */ /* 0x000fc80000000000 */
[----:B--2---:R-:W-:-:S07]  /*20c0*/  FADD R46, R48, R46 ;  /* 0x0000002e302e7221 */ /* 0x004fce0000000000 */
.L_x_3531:
[----:B------:R-:W-:Y:S05]  /*20d0*/  BSYNC.RECONVERGENT B1 ;  /* 0x0000000000017941 */ /* 0x000fea0003800200 */
.L_x_3530:
        /* <DEDUP_REMOVED lines=15> */
.L_x_3533:
[----:B------:R-:W-:Y:S05]  /*21d0*/  BSYNC.RECONVERGENT B1 ;  /* 0x0000000000017941 */ /* 0x000fea0003800200 */
.L_x_3532:
        /* <DEDUP_REMOVED lines=11> */
.L_x_3526:
[----:B------:R-:W-:Y:S05]  /*2290*/  BSYNC.RECONVERGENT B0 ;  /* 0x0000000000007941 */ /* 0x000fea0003800200 */
.L_x_3525:
[----:B------:R-:W1:Y:S01]  /*22a0*/  SHFL.BFLY PT, R31, R46, 0x1, 0x1f ;  /* 0x0c201f002e1f7f89 */ /* 0x000e6200000e0000 */
[----:B------:R-:W-:Y:S01]  /*22b0*/  ULOP3.LUT UR4, UR4, 0x3, URZ, 0xc0, !UPT ;  /* 0x0000000304047892 */ /* 0x000fe2000f8ec0ff */
        /* <DEDUP_REMOVED lines=9> */
.L_x_3522:
        /* <DEDUP_REMOVED lines=16> */
[----:B0-----:R-:W0:Y:S01]  /*2450*/  LDC.64 R30, c[0x0][0x3c8] ;  /* 0x0000f200ff1e7b82 */ /* 0x001e220000000a00 */
        /* <DEDUP_REMOVED lines=13> */
[----:B------:R-:W-:Y:S02]  /*2530*/  ISETP.GE.AND P0, PT, R12, UR19, PT ;  /* 0x000000130c007c0c */ /* 0x000fe4000bf06270 */
[----:B------:R-:W-:Y:S02]  /*2540*/  ISETP.GE.AND P1, PT, R11, UR19, PT ;  /* 0x000000130b007c0c */ /* 0x000fe4000bf26270 */
[----:B------:R-:W-:Y:S02]  /*2550*/  ISETP.GE.AND P2, PT, R10, UR19, PT ;  /* 0x000000130a007c0c */ /* 0x000fe4000bf46270 */
[----:B------:R-:W-:Y:S02]  /*2560*/  ISETP.NE.AND P4, PT, RZ, UR15, !P0 ;  /* 0x0000000fff007c0c */ /* 0x000fe4000c785270 */
[----:B------:R-:W-:Y:S02]  /*2570*/  ISETP.NE.AND P5, PT, RZ, UR15, !P1 ;  /* 0x0000000fff007c0c */ /* 0x000fe4000cfa5270 */
[----:B------:R-:W-:-:S02]  /*2580*/  FMNMX R19, R19, |R32|, !PT ;  /* 0x4000002013137209 */ /* 0x000fc40007800000 */
[----:B------:R-:W-:Y:S02]  /*2590*/  ISETP.NE.AND P6, PT, RZ, UR15, !P2 ;  /* 0x0000000fff007c0c */ /* 0x000fe4000d7c5270 */
[----:B------:R-:W-:Y:S02]  /*25a0*/  ISETP.NE.AND P3, PT, RZ, UR15, PT ;  /* 0x0000000fff007c0c */ /* 0x000fe4000bf65270 */
[----:B------:R-:W-:-:S03]  /*25b0*/  @!P0 FMNMX R19, R19, |R33|, !PT ;  /* 0x4000002113138209 */ /* 0x000fc60007800000 */
[C---:B-----5:R-:W-:Y:S01]  /*25c0*/  @P4 FMUL R33, R20.reuse, R33 ;  /* 0x0000002114214220 */ /* 0x060fe20000400000 */
[-C--:B------:R-:W-:Y:S01]  /*25d0*/  @!P1 FMNMX R19, R19, |R46|.reuse, !PT ;  /* 0x4000002e13139209 */ /* 0x080fe20007800000 */
[----:B------:R-:W-:-:S03]  /*25e0*/  @P5 FMUL R46, R20, R46 ;  /* 0x0000002e142e5220 */ /* 0x000fc60000400000 */
[-C--:B------:R-:W-:Y:S01]  /*25f0*/  @!P2 FMNMX R19, R19, |R47|.reuse, !PT ;  /* 0x4000002f1313a209 */ /* 0x080fe20007800000 */
[C---:B------:R-:W-:Y:S02]  /*2600*/  @P6 FMUL R47, R20.reuse, R47 ;  /* 0x0000002f142f6220 */ /* 0x040fe40000400000 */
[----:B------:R-:W-:-:S07]  /*2610*/  @P3 FMUL R32, R20, R32 ;  /* 0x0000002014203220 */ /* 0x000fce0000400000 */
.L_x_3536:
[----:B------:R-:W-:Y:S01]  /*2620*/  IMAD R51, R0, UR19, R35 ;  /* 0x0000001300337c24 */ /* 0x000fe2000f8e0223 */
[----:B------:R-:W-:Y:S01]  /*2630*/  ISETP.GT.U32.AND P1, PT, R13, 0x3, PT ;  /* 0x000000030d00780c */ /* 0x000fe20003f24070 */
[----:B------:R1:W2:Y:S02]  /*2640*/  F2F.BF16.F32 R45, R32 ;  /* 0x00000020002d7304 */ /* 0x0002a40000202000 */
[----:B0-----:R-:W-:-:S03]  /*2650*/  IMAD.WIDE R30, R51, 0x2, R30 ;  /* 0x00000002331e7825 */ /* 0x001fc600078e021e */
[----:B------:R-:W-:-:S03]  /*2660*/  LOP3.LUT P0, RZ, R30, 0x7, RZ, 0xc0, !PT ;  /* 0x000000071eff7812 */ /* 0x000fc6000780c0ff */
[----:B------:R-:W0:Y:S08]  /*2670*/  F2F.BF16.F32 R33, R33 ;  /* 0x0000002100217304 */ /* 0x000e300000202000 */
[----:B------:R1:W3:Y:S08]  /*2680*/  F2F.BF16.F32 R49, R46 ;  /* 0x0000002e00317304 */ /* 0x0002f00000202000 */
[----:B------:R-:W4:Y:S01]  /*2690*/  F2F.BF16.F32 R47, R47 ;  /* 0x0000002f002f7304 */ /* 0x000f220000202000 */
[----:B-12---:R-:W-:Y:S05]  /*26a0*/  @!P0 BRA P1, `(.L_x_3537) ;  /* 0x0000000000288947 */ /* 0x006fea0000800000 */
[C---:B------:R-:W-:Y:S02]  /*26b0*/  ISETP.NE.AND P2, PT, R13.reuse, RZ, PT ;  /* 0x000000ff0d00720c */ /* 0x040fe40003f45270 */
[C---:B------:R-:W-:Y:S02]  /*26c0*/  ISETP.GE.U32.AND P1, PT, R13.reuse, 0x3, PT ;  /* 0x000000030d00780c */ /* 0x040fe40003f26070 */
[----:B------:R-:W-:-:S09]  /*26d0*/  ISETP.GE.U32.AND P0, PT, R13, 0x2, PT ;  /* 0x000000020d00780c */ /* 0x000fd20003f06070 */
[----:B------:R2:W-:Y:S04]  /*26e0*/  @P2 STG.E.U16 desc[UR16][R30.64], R45 ;  /* 0x0000002d1e002986 */ /* 0x0005e8000c101510 */
[----:B---3--:R2:W-:Y:S04]  /*26f0*/  @P1 STG.E.U16 desc[UR16][R30.64+0x4], R49 ;  /* 0x000004311e001986 */ /* 0x0085e8000c101510 */
[----:B0-----:R2:W-:Y:S01]  /*2700*/  @P0 STG.E.U16 desc[UR16][R30.64+0x2], R33 ;  /* 0x000002211e000986 */ /* 0x0015e2000c101510 */
[----:B------:R-:W-:-:S13]  /*2710*/  ISETP.GE.U32.AND P0, PT, R13, 0x4, PT ;  /* 0x000000040d00780c */ /* 0x000fda0003f06070 */
[----:B--2---:R-:W-:Y:S05]  /*2720*/  @!P0 BRA `(.L_x_3535) ;  /* 0x00000000001c8947 */ /* 0x004fea0003800000 */
[----:B----4-:R2:W-:Y:S01]  /*2730*/  STG.E.U16 desc[UR16][R30.64+0x6], R47 ;  /* 0x0000062f1e007986 */ /* 0x0105e2000c101510 */
[----:B------:R-:W-:Y:S05]  /*2740*/  BRA `(.L_x_3535) ;  /* 0x0000000000147947 */ /* 0x000fea0003800000 */
.L_x_3537:
[----:B0-----:R-:W-:Y:S01]  /*2750*/  IMAD.WIDE.U32 R32, R33, 0x10000, RZ ;  /* 0x0001000021207825 */ /* 0x001fe200078e00ff */
[----:B----4-:R-:W-:-:S04]  /*2760*/  SHF.L.U32 R47, R47, 0x10, RZ ;  /* 0x000000102f2f7819 */ /* 0x010fc800000006ff */
[----:B---3--:R-:W-:Y:S02]  /*2770*/  LOP3.LUT R33, R33, R47, R49, 0xfe, !PT ;  /* 0x0000002f21217212 */ /* 0x008fe400078efe31 */
[----:B------:R-:W-:-:S05]  /*2780*/  LOP3.LUT R32, R32, R45, RZ, 0xfc, !PT ;  /* 0x0000002d20207212 */ /* 0x000fca00078efcff */
[----:B------:R1:W-:Y:S02]  /*2790*/  STG.E.64 desc[UR16][R30.64], R32 ;  /* 0x000000201e007986 */ /* 0x0003e4000c101b10 */
.L_x_3535:
[----:B------:R-:W-:Y:S05]  /*27a0*/  BSYNC.RECONVERGENT B0 ;  /* 0x0000000000007941 */ /* 0x000fea0003800200 */
.L_x_3534:
[----:B------:R-:W3:Y:S02]  /*27b0*/  LDCU UR9, c[0x0][0x380] ;  /* 0x00007000ff0977ac */ /* 0x000ee40008000800 */
[----:B---3--:R-:W-:-:S04]  /*27c0*/  ULEA UR5, UR9, UR5, 0x2 ;  /* 0x0000000509057291 */ /* 0x008fc8000f8e10ff */
[----:B------:R-:W-:-:S09]  /*27d0*/  UISETP.GE.AND UP1, UPT, UR5, UR18, UPT ;  /* 0x000000120500728c */ /* 0x000fd2000bf26270 */
[----:B------:R-:W-:Y:S05]  /*27e0*/  BRA.U !UP1, `(.L_x_3538) ;  /* 0xffffffe109907547 */ /* 0x000fea000b83ffff */
.L_x_3500:
[----:B------:R-:W3:Y:S02]  /*27f0*/  LDCU.64 UR4, c[0x0][0x3f8] ;  /* 0x00007f00ff0477ac */ /* 0x000ee40008000a00 */
[----:B---3--:R-:W-:-:S04]  /*2800*/  UISETP.NE.U32.AND UP0, UPT, UR4, URZ, UPT ;  /* 0x000000ff0400728c */ /* 0x008fc8000bf05070 */
[----:B------:R-:W-:-:S09]  /*2810*/  UISETP.NE.AND.EX UP0, UPT, UR5, URZ, UPT, UP0 ;  /* 0x000000ff0500728c */ /* 0x000fd2000bf05300 */
[----:B------:R-:W-:Y:S05]  /*2820*/  BRA.U !UP0, `(.L_x_3539) ;  /* 0x0000000108987547 */ /* 0x000fea000b800000 */
[----:B------:R-:W3:Y:S01]  /*2830*/  SHFL.DOWN PT, R0, R19, 0x10, 0x1f ;  /* 0x0a001f0013007f89 */ /* 0x000ee200000e0000 */
[----:B------:R-:W-:Y:S01]  /*2840*/  ISETP.NE.AND P0, PT, R39, RZ, PT ;  /* 0x000000ff2700720c */ /* 0x000fe20003f05270 */
[----:B------:R-:W-:-:S12]  /*2850*/  BSSY B0, `(.L_x_3539) ;  /* 0x0000023000007945 */ /* 0x000fd80003800000 */
[----:B------:R-:W1:Y:S01]  /*2860*/  @!P0 S2R R7, SR_CgaCtaId ;  /* 0x0000000000078919 */ /* 0x000e620000008800 */
[----:B------:R-:W-:Y:S02]  /*2870*/  @!P0 MOV R6, 0x400 ;  /* 0x0000040000068802 */ /* 0x000fe40000000f00 */
[----:B---3--:R-:W-:-:S05]  /*2880*/  FMNMX R0, R0, R19, !PT ;  /* 0x0000001300007209 */ /* 0x008fca0007800000 */
[----:B0-----:R-:W0:Y:S01]  /*2890*/  SHFL.DOWN PT, R3, R0, 0x8, 0x1f ;  /* 0x09001f0000037f89 */ /* 0x001e2200000e0000 */
[----:B-1----:R-:W-:-:S05]  /*28a0*/  @!P0 LEA R7, R7, R6, 0x18 ;  /* 0x0000000607078211 */ /* 0x002fca00078ec0ff */
[----:B------:R-:W-:Y:S01]  /*28b0*/  @!P0 IMAD R7, R38, 0x4, R7 ;  /* 0x0000000426078824 */ /* 0x000fe200078e0207 */
        /* <DEDUP_REMOVED lines=23> */
.L_x_3547:
[----:B------:R-:W-:Y:S02]  /*2a30*/  ISETP.NE.AND P0, PT, R40, RZ, PT ;  /* 0x000000ff2800720c */ /* 0x000fe40003f05270 */
[----:B-1----:R-:W-:-:S11]  /*2a40*/  FMNMX R5, R3, R2, !PT ;  /* 0x0000000203057209 */ /* 0x002fd60007800000 */
[----:B------:R-:W-:Y:S05]  /*2a50*/  @P0 BRA `(.L_x_3540) ;  /* 0x0000000000080947 */ /* 0x000fea0003800000 */
[----:B0-----:R-:W0:Y:S02]  /*2a60*/  LDC.64 R2, c[0x0][0x3f8] ;  /* 0x0000fe00ff027b82 */ /* 0x001e240000000a00 */
[----:B0-----:R1:W-:Y:S02]  /*2a70*/  REDG.E.MAX.S32.STRONG.GPU desc[UR16][R2.64], R5 ;  /* 0x000000050200798e */ /* 0x0013e4000d12e310 */
.L_x_3540:
[----:B------:R-:W-:Y:S05]  /*2a80*/  BSYNC B0 ;  /* 0x0000000000007941 */ /* 0x000fea0003800000 */
.L_x_3539:
[----:B------:R-:W3:Y:S02]  /*2a90*/  LDCU.U8 UR4, c[0x0][0x404] ;  /* 0x00008080ff0477ac */ /* 0x000ee40008000000 */
[----:B---3--:R-:W-:-:S13]  /*2aa0*/  ISETP.NE.AND P0, PT, RZ, UR4, PT ;  /* 0x00000004ff007c0c */ /* 0x008fda000bf05270 */
[----:B------:R-:W-:Y:S05]  /*2ab0*/  @!P0 EXIT ;  /* 0x000000000000894d */ /* 0x000fea0003800000 */
[----:B------:R-:W3:Y:S01]  /*2ac0*/  LDCU.64 UR4, c[0x0][0x3f0] ;  /* 0x00007e00ff0477ac */ /* 0x000ee20008000a00 */
[----:B------:R-:W-:Y:S02]  /*2ad0*/  LOP3.LUT P0, RZ, R40, UR14, RZ, 0xfc, !PT ;  /* 0x0000000e28ff7c12 */ /* 0x000fe4000f80fcff */
[----:B---3--:R-:W-:-:S04]  /*2ae0*/  ISETP.EQ.U32.AND P1, PT, RZ, UR4, PT ;  /* 0x00000004ff007c0c */ /* 0x008fc8000bf22070 */
        /* <DEDUP_REMOVED lines=8> */
[----:B012-4-:R-:W-:Y:S05]  /*2b70*/  CALL.REL.NOINC `($__internal_21_$__cuda_sm20_rcp_rn_f32_slowpath) ;  /* 0x00000000005c7944 */ /* 0x017fea0003c00000 */
[----:B------:R-:W-:Y:S05]  /*2b80*/  BRA `(.L_x_3544) ;  /* 0x0000000000107947 */ /* 0x000fea0003800000 */
.L_x_3543:
[----:B-1----:R-:W1:Y:S02]  /*2b90*/  MUFU.RCP R5, R20 ;  /* 0x0000001400057308 */ /* 0x002e640000001000 */
[----:B-1----:R-:W-:-:S04]  /*2ba0*/  FFMA R0, R20, R5, -1 ;  /* 0xbf80000014007423 */ /* 0x002fc80000000005 */
[----:B------:R-:W-:-:S04]  /*2bb0*/  FADD.FTZ R0, -R0, -RZ ;  /* 0x800000ff00007221 */ /* 0x000fc80000010100 */
[----:B------:R-:W-:-:S07]  /*2bc0*/  FFMA R5, R5, R0, R5 ;  /* 0x0000000005057223 */ /* 0x000fce0000000005 */
.L_x_3544:
[----:B------:R-:W-:Y:S05]  /*2bd0*/  BSYNC.RECONVERGENT B0 ;  /* 0x0000000000007941 */ /* 0x000fea0003800200 */
.L_x_3542:
[----:B0-----:R-:W0:Y:S02]  /*2be0*/  LDC.64 R2, c[0x0][0x3f0] ;  /* 0x0000fc00ff027b82 */ /* 0x001e240000000a00 */
[----:B0-----:R-:W-:Y:S01]  /*2bf0*/  STG.E desc[UR16][R2.64], R5 ;  /* 0x0000000502007986 */ /* 0x001fe2000c101910 */
[----:B------:R-:W-:Y:S05]  /*2c00*/  EXIT ;  /* 0x000000000000794d */ /* 0x000fea0003800000 */
.L_x_3541:
[----:B------:R-:W-:Y:S01]  /*2c10*/  IMAD.MOV.U32 R5, RZ, RZ, 0x2 ;  /* 0x00000002ff057424 */ /* 0x000fe200078e00ff */
[----:B------:R-:W-:Y:S01]  /*2c20*/  MOV R7, 0x1f ;  /* 0x0000001f00077802 */ /* 0x000fe20000000f00 */
[----:B------:R-:W-:-:S07]  /*2c30*/  IMAD.MOV.U32 R4, RZ, RZ, -0x1 ;  /* 0xffffffffff047424 */ /* 0x000fce00078e00ff */
[----:B012-45:R-:W-:Y:S05]  /*2c40*/  WARPSYNC.COLLECTIVE R4, `(.L_x_3545) ;  /* 0x0000000004087348 */ /* 0x037fea0003c00000 */
[----:B01----:R0:W1:Y:S02]  /*2c50*/  SHFL.DOWN P0, R2, R0, R5, R7 ;  /* 0x0800000500027389 */ /* 0x0030640000000007 */
[----:B012-45:R-:W-:Y:S05]  /*2c60*/  ENDCOLLECTIVE ;  /* 0x000000000000791b */ /* 0x037fea0003800000 */
.L_x_3545:
[----:B------:R-:W-:Y:S02]  /*2c70*/  MOV R5, 0x1 ;  /* 0x0000000100057802 */ /* 0x000fe40000000f00 */
[----:B------:R-:W-:-:S04]  /*2c80*/  MOV R3, R2 ;  /* 0x0000000200037202 */ /* 0x000fc80000000f00 */
[----:B------:R-:W-:-:S05]  /*2c90*/  FMNMX R3, R3, R0, !PT ;  /* 0x0000000003037209 */ /* 0x000fca0007800000 */
[----:B------:R-:W-:-:S07]  /*2ca0*/  IMAD.MOV.U32 R0, RZ, RZ, R3 ;  /* 0x000000ffff007224 */ /* 0x000fce00078e0003 */
[----:B------:R-:W-:Y:S05]  /*2cb0*/  WARPSYNC.COLLECTIVE R4, `(.L_x_3546) ;  /* 0x0000000004087348 */ /* 0x000fea0003c00000 */
[----:B------:R0:W1:Y:S02]  /*2cc0*/  SHFL.DOWN P0, R2, R0, R5, R7 ;  /* 0x0800000500027389 */ /* 0x0000640000000007 */
[----:B01----:R-:W-:Y:S05]  /*2cd0*/  ENDCOLLECTIVE ;  /* 0x000000000000791b */ /* 0x003fea0003800000 */
.L_x_3546:
[----:B------:R-:W-:Y:S05]  /*2ce0*/  BRA `(.L_x_3547) ;  /* 0xfffffffc00507947 */ /* 0x000fea000383ffff */
        .weak           $__internal_21_$__cuda_sm20_rcp_rn_f32_slowpath
        .type           $__internal_21_$__cuda_sm20_rcp_rn_f32_slowpath,@function
        .size           $__internal_21_$__cuda_sm20_rcp_rn_f32_slowpath,(.L_x_12889 - $__internal_21_$__cuda_sm20_rcp_rn_f32_slowpath)
$__internal_21_$__cuda_sm20_rcp_rn_f32_slowpath:
[----:B------:R-:W-:Y:S01]  /*2cf0*/  IMAD.SHL.U32 R0, R20, 0x2, RZ ;  /* 0x0000000214007824 */ /* 0x000fe200078e00ff */
[----:B------:R-:W-:Y:S04]  /*2d00*/  BSSY.RECONVERGENT B1, `(.L_x_3548) ;  /* 0x0000030000017945 */ /* 0x000fe80003800200 */
        /* <DEDUP_REMOVED lines=13> */
.L_x_3549:
[----:B------:R-:W-:-:S05]  /*2de0*/  VIADD R8, R7, 0xffffff03 ;  /* 0xffffff0307087836 */ /* 0x000fca0000000000 */
[----:B------:R-:W-:-:S13]  /*2df0*/  ISETP.GT.U32.AND P0, PT, R8, 0x1, PT ;  /* 0x000000010800780c */ /* 0x000fda0003f04070 */
[----:B------:R-:W-:Y:S05]  /*2e00*/  @P0 BRA `(.L_x_3551) ;  /* 0x0000000000780947 */ /* 0x000fea0003800000 */
[----:B------:R-:W-:Y:S01]  /*2e10*/  LOP3.LUT R0, R20, 0x7fffff, RZ, 0xc0, !PT ;  /* 0x007fffff14007812 */ /* 0x000fe200078ec0ff */
[----:B------:R-:W-:-:S03]  /*2e20*/  HFMA2 R5, -RZ, RZ, 0, 1.78813934326171875e-07 ;  /* 0x00000003ff057431 */ /* 0x000fc600000001ff */
[----:B------:R-:W-:-:S04]  /*2e30*/  LOP3.LUT R0, R0, 0x3f800000, RZ, 0xfc, !PT ;  /* 0x3f80000000007812 */ /* 0x000fc800078efcff */
[----:B------:R-:W0:Y:S01]  /*2e40*/  MUFU.RCP R3, R0 ;  /* 0x0000000000037308 */ /* 0x000e220000001000 */
[----:B------:R-:W-:Y:S01]  /*2e50*/  SHF.L.U32 R5, R5, R8, RZ ;  /* 0x0000000805057219 */ /* 0x000fe200000006ff */
        /* <DEDUP_REMOVED lines=21> */
[----:B------:R-:W-:-:S05]  /*2fb0*/  @!P0 IADD3 R3, PT, PT, R3, 0x1, RZ ;  /* 0x0000000103038810 */ /* 0x000fca0007ffe0ff */
[----:B------:R-:W-:-:S05]  /*2fc0*/  @!P1 IMAD.SHL.U32 R3, R3, 0x2, RZ ;  /* 0x0000000203039824 */ /* 0x000fca00078e00ff */
[----:B------:R-:W-:Y:S01]  /*2fd0*/  LOP3.LUT R2, R3, 0x80000000, R20, 0xf8, !PT ;  /* 0x8000000003027812 */ /* 0x000fe200078ef814 */
[----:B------:R-:W-:Y:S06]  /*2fe0*/  BRA `(.L_x_3550) ;  /* 0x0000000000047947 */ /* 0x000fec0003800000 */
.L_x_3551:
[----:B------:R0:W1:Y:S02]  /*2ff0*/  MUFU.RCP R2, R20 ;  /* 0x0000001400027308 */ /* 0x0000640000001000 */
.L_x_3550:
[----:B------:R-:W-:Y:S05]  /*3000*/  BSYNC.RECONVERGENT B1 ;  /* 0x0000000000017941 */ /* 0x000fea0003800200 */
.L_x_3548:
[----:B------:R-:W-:Y:S01]  /*3010*/  HFMA2 R3, -RZ, RZ, 0, 0 ;  /* 0x00000000ff037431 */ /* 0x000fe200000001ff */
[----:B-1----:R-:W-:Y:S01]  /*3020*/  MOV R5, R2 ;  /* 0x0000000200057202 */ /* 0x002fe20000000f00 */
[----:B------:R-:W-:-:S04]  /*3030*/  IMAD.MOV.U32 R2, RZ, RZ, R6 ;  /* 0x000000ffff027224 */ /* 0x000fc800078e0006 */
[----:B0-----:R-:W-:Y:S05]  /*3040*/  RET.REL.NODEC R2 `(_ZN18transformer_engine13normalization21ln_fwd_general_kernelINS0_13Kernel_traitsI13__nv_bfloat16S3_S3_fjLj128ELj1ELj4ELj1ELj8ENS0_18Kernel_traits_baseILj128ES3_S3_S3_fjLj128EEEEEEEvNS0_19ForwardKernelParamsE) ;  /* 0xffffffcc02ec7950 */ /* 0x001fea0003c3ffff */
.L_x_3552:
        /* <DEDUP_REMOVED lines=11> */
.L_x_12889:


//--------------------- .text._ZN18transformer_engine13normalization21ln_fwd_general_kernelINS0_13Kernel_traitsIff6__halffjLj128ELj1ELj4ELj1ELj8ENS0_18Kernel_traits_baseILj128EffS3_fjLj128EEEEEEEvNS0_19ForwardKernelParamsE --------------------------
	.section	.text._ZN18transformer_engine13normalization21ln_fwd_general_kernelINS0_13Kernel_traitsIff6__halffjLj128ELj1ELj4ELj1ELj8ENS0_18Kernel_traits_baseILj128EffS3_fjLj128EEEEEEEvNS0_19ForwardKernelParamsE,"ax",@progbits
	.align	128
        .global         _ZN18transformer_engine13normalization21ln_fwd_general_kernelINS0_13Kernel_traitsIff6__halffjLj128ELj1ELj4ELj1ELj8ENS0_18Kernel_traits_baseILj128EffS3_fjLj128EEEEEEEvNS0_19ForwardKernelParamsE
        .type           _ZN18transformer_engine13normalization21ln_fwd_general_kernelINS0_13Kernel_traitsIff6__halffjLj128ELj1ELj4ELj1ELj8ENS0_18Kernel_traits_baseILj128EffS3_fjLj128EEEEEEEvNS0_19ForwardKernelParamsE,@function
        .size           _ZN18transformer_engine13normalization21ln_fwd_general_kernelINS0_13Kernel_traitsIff6__halffjLj128ELj1ELj4ELj1ELj8ENS0_18Kernel_traits_baseILj128EffS3_fjLj128EEEEEEEvNS0_19ForwardKernelParamsE,(.L_x_12890 - _ZN18transformer_engine13normalization21ln_fwd_general_kernelINS0_13Kernel_traitsIff6__halffjLj128ELj1ELj4ELj1ELj8ENS0_18Kernel_traits_baseILj128EffS3_fjLj128EEEEEEEvNS0_19ForwardKernelParamsE)
        .other          _ZN18transformer_engine13normalization21ln_fwd_general_kernelINS0_13Kernel_traitsIff6__halffjLj128ELj1ELj4ELj1ELj8ENS0_18Kernel_traits_baseILj128EffS3_fjLj128EEEEEEEvNS0_19ForwardKernelParamsE,@"STO_CUDA_ENTRY STV_DEFAULT"
_ZN18transformer_engine13normalization21ln_fwd_general_kernelINS0_13Kernel_traitsIff6__halffjLj128ELj1ELj4ELj1ELj8ENS0_18Kernel_traits_baseILj128EffS3_fjLj128EEEEEEEvNS0_19ForwardKernelParamsE:
.text._ZN18transformer_engine13normalization21ln_fwd_general_kernelINS0_13Kernel_traitsIff6__halffjLj128ELj1ELj4ELj1ELj8ENS0_18Kernel_traits_baseILj128EffS3_fjLj128EEEEEEEvNS0_19ForwardKernelParamsE:
        /* <DEDUP_REMOVED lines=39> */
[----:B------:R-:W-:Y:S05]  /*0270*/  CALL.REL.NOINC `($__internal_22_$__cuda_sm20_rcp_rn_f32_slowpath) ;  /* 0x0000002c00407944 */ /* 0x000fea0003c00000 */
[----:B------:R-:W-:Y:S01]  /*0280*/  MOV R6, R0 ;  /* 0x0000000000067202 */ /* 0x000fe20000000f00 */
[----:B------:R-:W-:Y:S06]  /*0290*/  BRA `(.L_x_3554) ;  /* 0x0000000000107947 */ /* 0x000fec0003800000 */
.L_x_3553:
[----:B------:R-:W0:Y:S02]  /*02a0*/  MUFU.RCP R7, R6 ;  /* 0x0000000600077308 */ /* 0x000e240000001000 */
[----:B0-----:R-:W-:-:S04]  /*02b0*/  FFMA R0, R6, R7, -1 ;  /* 0xbf80000006007423 */ /* 0x001fc80000000007 */
[----:B------:R-:W-:-:S04]  /*02c0*/  FADD.FTZ R0, -R0, -RZ ;  /* 0x800000ff00007221 */ /* 0x000fc80000010100 */
[----:B------:R-:W-:-:S07]  /*02d0*/  FFMA R6, R7, R0, R7 ;  /* 0x0000000007067223 */ /* 0x000fce0000000007 */
.L_x_3554:
        /* <DEDUP_REMOVED lines=19> */
.L_x_3560:
[----:B------:R-:W-:Y:S05]  /*0410*/  BSYNC.RECONVERGENT B2 ;  /* 0x0000000000027941 */ /* 0x000fea0003800200 */
.L_x_3559:
[----:B------:R-:W-:Y:S01]  /*0420*/  IMAD.MOV.U32 R11, RZ, RZ, RZ ;  /* 0x000000ffff0b7224 */ /* 0x000fe200078e00ff */
[----:B------:R-:W-:Y:S06]  /*0430*/  @!P1 BRA `(.L_x_3561) ;  /* 0x00000000000c9947 */ /* 0x000fec0003800000 */
[----:B------:R1:W5:Y:S01]  /*0440*/  LDG.E R11, desc[UR12][R8.64+0x4] ;  /* 0x0000040c080b7981 */ /* 0x000362000c1e1900 */
[----:B------:R-:W-:Y:S05]  /*0450*/  BRA `(.L_x_3561) ;  /* 0x0000000000047947 */ /* 0x000fea0003800000 */
.L_x_3558:
[----:B------:R2:W5:Y:S02]  /*0460*/  LDG.E.64 R10, desc[UR12][R8.64] ;  /* 0x0000000c080a7981 */ /* 0x000564000c1e1b00 */
.L_x_3561:
[----:B------:R-:W-:Y:S05]  /*0470*/  BSYNC.RECONVERGENT B1 ;  /* 0x0000000000017941 */ /* 0x000fea0003800200 */
.L_x_3557:
        /* <DEDUP_REMOVED lines=12> */
.L_x_3565:
[----:B------:R-:W-:Y:S05]  /*0540*/  BSYNC.RECONVERGENT B2 ;  /* 0x0000000000027941 */ /* 0x000fea0003800200 */
.L_x_3564:
[----:B------:R-:W-:Y:S01]  /*0550*/  IMAD.MOV.U32 R17, RZ, RZ, RZ ;  /* 0x000000ffff117224 */ /* 0x000fe200078e00ff */
[----:B------:R-:W-:Y:S06]  /*0560*/  @!P1 BRA `(.L_x_3566) ;  /* 0x00000000000c9947 */ /* 0x000fec0003800000 */
[----:B------:R1:W5:Y:S01]  /*0570*/  LDG.E R17, desc[UR12][R8.64+0x4] ;  /* 0x0000040c08117981 */ /* 0x000362000c1e1900 */
[----:B------:R-:W-:Y:S05]  /*0580*/  BRA `(.L_x_3566) ;  /* 0x0000000000047947 */ /* 0x000fea0003800000 */
.L_x_3563:
[----:B------:R2:W5:Y:S02]  /*0590*/  LDG.E.64 R16, desc[UR12][R8.64] ;  /* 0x0000000c08107981 */ /* 0x000564000c1e1b00 */
.L_x_3566:
[----:B------:R-:W-:Y:S05]  /*05a0*/  BSYNC.RECONVERGENT B1 ;  /* 0x0000000000017941 */ /* 0x000fea0003800200 */
.L_x_3562:
        /* <DEDUP_REMOVED lines=12> */
.L_x_3568:
[C---:B------:R-:W-:Y:S02]  /*0670*/  ISETP.NE.AND P0, PT, R0.reuse, RZ, PT ;  /* 0x000000ff0000720c */ /* 0x040fe40003f05270 */
[----:B------:R-:W-:Y:S02]  /*0680*/  CS2R R12, SRZ ;  /* 0x00000000000c7805 */ /* 0x000fe4000001ff00 */
[----:B------:R-:W-:-:S09]  /*0690*/  ISETP.GE.U32.AND P1, PT, R0, 0x2, PT ;  /* 0x000000020000780c */ /* 0x000fd20003f26070 */
[----:B------:R1:W5:Y:S04]  /*06a0*/  @P0 LDG.E R12, desc[UR12][R8.64] ;  /* 0x0000000c080c0981 */ /* 0x000368000c1e1900 */
[----:B------:R1:W5:Y:S02]  /*06b0*/  @P1 LDG.E R13, desc[UR12][R8.64+0x4] ;  /* 0x0000040c080d1981 */ /* 0x000364000c1e1900 */
.L_x_3569:
[----:B------:R-:W-:Y:S05]  /*06c0*/  BSYNC.RECONVERGENT B1 ;  /* 0x0000000000017941 */ /* 0x000fea0003800200 */
.L_x_3567:
[----:B01----:R-:W-:-:S03]  /*06d0*/  IMAD.WIDE R8, R7, 0x4, R18 ;  /* 0x0000000407087825 */ /* 0x003fc600078e0212 */
[----:B------:R-:W-:-:S04]  /*06e0*/  LOP3.LUT P0, RZ, R8, 0x7, RZ, 0xc0, !PT ;  /* 0x0000000708ff7812 */ /* 0x000fc8000780c0ff */
[----:B------:R-:W-:-:S13]  /*06f0*/  ISETP.LT.U32.OR P0, PT, R0, 0x2, P0 ;  /* 0x000000020000780c */ /* 0x000fda0000701470 */
[----:B------:R-:W-:Y:S05]  /*0700*/  @P0 BRA `(.L_x_3570) ;  /* 0x0000000000080947 */ /* 0x000fea0003800000 */
[----:B------:R3:W5:Y:S01]  /*0710*/  LDG.E.64 R18, desc[UR12][R8.64] ;  /* 0x0000000c08127981 */ /* 0x000762000c1e1b00 */
[----:B------:R-:W-:Y:S05]  /*0720*/  BRA `(.L_x_3556) ;  /* 0x0000000000147947 */ /* 0x000fea0003800000 */
.L_x_3570:
[C---:B------:R-:W-:Y:S02]  /*0730*/  ISETP.NE.AND P0, PT, R0.reuse, RZ, PT ;  /* 0x000000ff0000720c */ /* 0x040fe40003f05270 */
[----:B------:R-:W-:Y:S02]  /*0740*/  CS2R R18, SRZ ;  /* 0x0000000000127805 */ /* 0x000fe4000001ff00 */
[----:B------:R-:W-:-:S09]  /*0750*/  ISETP.GE.U32.AND P1, PT, R0, 0x2, PT ;  /* 0x000000020000780c */ /* 0x000fd20003f26070 */
[----:B------:R4:W5:Y:S04]  /*0760*/  @P0 LDG.E R18, desc[UR12][R8.64] ;  /* 0x0000000c08120981 */ /* 0x000968000c1e1900 */
[----:B------:R4:W5:Y:S02]  /*0770*/  @P1 LDG.E R19, desc[UR12][R8.64+0x4] ;  /* 0x0000040c08131981 */ /* 0x000964000c1e1900 */
.L_x_3556:
[----:B------:R-:W-:Y:S05]  /*0780*/  BSYNC.RECONVERGENT B0 ;  /* 0x0000000000007941 */ /* 0x000fea0003800200 */
.L_x_3555:
        /* <DEDUP_REMOVED lines=48> */
.L_x_3617:
        /* <DEDUP_REMOVED lines=17> */
.L_x_3575:
[----:B------:R-:W-:Y:S02]  /*0ba0*/  ISETP.NE.AND P1, PT, R14, RZ, PT ;  /* 0x000000ff0e00720c */ /* 0x000fe40003f25270 */
[----:B------:R-:W-:-:S06]  /*0bb0*/  CS2R R24, SRZ ;  /* 0x0000000000187805 */ /* 0x000fcc000001ff00 */
[----:B------:R1:W5:Y:S05]  /*0bc0*/  @P3 LDG.E R25, desc[UR12][R28.64+0x4] ;  /* 0x0000040c1c193981 */ /* 0x00036a000c1e1900 */
[----:B------:R1:W5:Y:S02]  /*0bd0*/  @P1 LDG.E R24, desc[UR12][R28.64] ;  /* 0x0000000c1c181981 */ /* 0x000364000c1e1900 */
.L_x_3576:
[----:B------:R-:W-:Y:S05]  /*0be0*/  BSYNC.RECONVERGENT B1 ;  /* 0x0000000000017941 */ /* 0x000fea0003800200 */
.L_x_3574:
        /* <DEDUP_REMOVED lines=10> */
.L_x_3577:
[----:B------:R-:W-:Y:S02]  /*0c90*/  ISETP.NE.AND P1, PT, R35, RZ, PT ;  /* 0x000000ff2300720c */ /* 0x000fe40003f25270 */
[----:B------:R-:W-:-:S06]  /*0ca0*/  CS2R R26, SRZ ;  /* 0x00000000001a7805 */ /* 0x000fcc000001ff00 */
[----:B------:R3:W5:Y:S05]  /*0cb0*/  @P3 LDG.E R27, desc[UR12][R30.64+0x4] ;  /* 0x0000040c1e1b3981 */ /* 0x00076a000c1e1900 */
[----:B------:R3:W5:Y:S02]  /*0cc0*/  @P1 LDG.E R26, desc[UR12][R30.64] ;  /* 0x0000000c1e1a1981 */ /* 0x000764000c1e1900 */
.L_x_3573:
[----:B------:R-:W-:Y:S05]  /*0cd0*/  BSYNC.RECONVERGENT B0 ;  /* 0x0000000000007941 */ /* 0x000fea0003800200 */
.L_x_3572:
        /* <DEDUP_REMOVED lines=21> */
.L_x_3578:
        /* <DEDUP_REMOVED lines=35> */
.L_x_3581:
[----:B------:R-:W2:Y:S04]  /*1060*/  LDG.E.STRONG.GPU R0, desc[UR12][R28.64] ;  /* 0x0000000c1c007981 */ /* 0x000ea8000c1ef900 */
[----:B--2---:R-:W-:Y:S01]  /*1070*/  CCTL.IVALL ;  /* 0x00000000ff00798f */ /* 0x004fe20002000000 */
[----:B------:R-:W-:Y:S05]  /*1080*/  YIELD ;  /* 0x0000000000007946 */ /* 0x000fea0003800000 */
[----:B------:R-:W-:-:S13]  /*1090*/  ISETP.NE.AND P1, PT, R0, UR10, PT ;  /* 0x0000000a00007c0c */ /* 0x000fda000bf25270 */
[----:B------:R-:W-:Y:S05]  /*10a0*/  @P1 BRA `(.L_x_3581) ;  /* 0xfffffffc00ec1947 */ /* 0x000fea000383ffff */
.L_x_3580:
        /* <DEDUP_REMOVED lines=19> */
.L_x_3586:
        /* <DEDUP_REMOVED lines=40> */
.L_x_3585:
[----:B------:R-:W-:Y:S05]  /*1460*/  BSYNC.RECONVERGENT B1 ;  /* 0x0000000000017941 */ /* 0x000fea0003800200 */
.L_x_3584:
        /* <DEDUP_REMOVED lines=23> */
.L_x_3588:
[----:B------:R-:W-:Y:S05]  /*15e0*/  BSYNC.RECONVERGENT B1 ;  /* 0x0000000000017941 */ /* 0x000fea0003800200 */
.L_x_3587:
        /* <DEDUP_REMOVED lines=15> */
.L_x_3590:
[----:B------:R-:W-:Y:S05]  /*16e0*/  BSYNC.RECONVERGENT B1 ;  /* 0x0000000000017941 */ /* 0x000fea0003800200 */
.L_x_3589:
        /* <DEDUP_REMOVED lines=11> */
.L_x_3583:
[----:B------:R-:W-:Y:S05]  /*17a0*/  BSYNC.RECONVERGENT B0 ;  /* 0x0000000000007941 */ /* 0x000fea0003800200 */
.L_x_3582:
        /* <DEDUP_REMOVED lines=11> */
.L_x_3579:
        /* <DEDUP_REMOVED lines=21> */
.L_x_3592:
[----:B------:R-:W-:Y:S05]  /*19b0*/  BSYNC.RECONVERGENT B0 ;  /* 0x0000000000007941 */ /* 0x000fea0003800200 */
.L_x_3591:
        /* <DEDUP_REMOVED lines=12> */
.L_x_3593:
        /* <DEDUP_REMOVED lines=35> */
.L_x_3596:
[----:B------:R-:W2:Y:S04]  /*1cb0*/  LDG.E.STRONG.GPU R0, desc[UR12][R28.64] ;  /* 0x0000000c1c007981 */ /* 0x000ea8000c1ef900 */
[----:B--2---:R-:W-:Y:S01]  /*1cc0*/  CCTL.IVALL ;  /* 0x00000000ff00798f */ /* 0x004fe20002000000 */
[----:B------:R-:W-:Y:S05]  /*1cd0*/  YIELD ;  /* 0x0000000000007946 */ /* 0x000fea0003800000 */
[----:B------:R-:W-:-:S13]  /*1ce0*/  ISETP.NE.AND P1, PT, R0, UR10, PT ;  /* 0x0000000a00007c0c */ /* 0x000fda000bf25270 */
[----:B------:R-:W-:Y:S05]  /*1cf0*/  @P1 BRA `(.L_x_3596) ;  /* 0xfffffffc00ec1947 */ /* 0x000fea000383ffff */
.L_x_3595:
        /* <DEDUP_REMOVED lines=15> */
.L_x_3601:
        /* <DEDUP_REMOVED lines=37> */
.L_x_3600:
[----:B------:R-:W-:Y:S05]  /*2040*/  BSYNC.RECONVERGENT B1 ;  /* 0x0000000000017941 */ /* 0x000fea0003800200 */
.L_x_3599:
        /* <DEDUP_REMOVED lines=23> */
.L_x_3603:
[----:B------:R-:W-:Y:S05]  /*21c0*/  BSYNC.RECONVERGENT B1 ;  /* 0x0000000000017941 */ /* 0x000fea0003800200 */
.L_x_3602:
        /* <DEDUP_REMOVED lines=15> */
.L_x_3605:
[----:B------:R-:W-:Y:S05]  /*22c0*/  BSYNC.RECONVERGENT B1 ;  /* 0x0000000000017941 */ /* 0x000fea0003800200 */
.L_x_3604:
        /* <DEDUP_REMOVED lines=11> */
.L_x_3598:
[----:B------:R-:W-:Y:S05]  /*2380*/  BSYNC.RECONVERGENT B0 ;  /* 0x0000000000007941 */ /* 0x000fea0003800200 */
.L_x_3597:
        /* <DEDUP_REMOVED lines=11> */
.L_x_3594:
        /* <DEDUP_REMOVED lines=33> */
.L_x_3609:
[----:B------:R-:W-:Y:S02]  /*2650*/  ISETP.GE.AND P0, PT, R28, UR21, PT ;  /* 0x000000151c007c0c */ /* 0x000fe4000bf06270 */
[----:B------:R-:W-:Y:S01]  /*2660*/  FMNMX R7, R7, |R38|, !PT ;  /* 0x4000002607077209 */ /* 0x000fe20007800000 */
[----:B------:R-:W-:-:S10]  /*2670*/  FMUL R38, R38, UR14 ;  /* 0x0000000e26267c20 */ /* 0x000fd40008400000 */
[----:B------:R-:W-:Y:S01]  /*2680*/  @!P0 FMNMX R7, R7, |R40|, !PT ;  /* 0x4000002807078209 */ /* 0x000fe20007800000 */
[----:B------:R-:W-:-:S07]  /*2690*/  @!P0 FMUL R40, R40, UR14 ;  /* 0x0000000e28288c20 */ /* 0x000fce0008400000 */
.L_x_3610:
[----:B------:R-:W-:Y:S05]  /*26a0*/  BSYNC.RECONVERGENT B1 ;  /* 0x0000000000017941 */ /* 0x000fea0003800200 */
.L_x_3608:
[----:B------:R-:W0:Y:S01]  /*26b0*/  LDC.64 R28, c[0x0][0x3c8] ;  /* 0x0000f200ff1c7b82 */ /* 0x000e220000000a00 */
[----:B------:R-:W-:Y:S01]  /*26c0*/  SHF.L.U32 R30, R5, 0x1, RZ ;  /* 0x00000001051e7819 */ /* 0x000fe200000006ff */
[----:B------:R-:W-:Y:S01]  /*26d0*/  BSSY.RECONVERGENT B1, `(.L_x_3611) ;  /* 0x000000f000017945 */ /* 0x000fe20003800200 */
[----:B------:R-:W-:Y:S02]  /*26e0*/  ISETP.GT.U32.AND P1, PT, R14, 0x1, PT ;  /* 0x000000010e00780c */ /* 0x000fe40003f24070 */
[----:B------:R-:W-:Y:S01]  /*26f0*/  F2FP.F16.F32.PACK_AB R43, R40, R38 ;  /* 0x00000026282b723e */ /* 0x000fe200000000ff */
        /* <DEDUP_REMOVED lines=11> */
.L_x_3612:
[----:B------:R0:W-:Y:S02]  /*27b0*/  STG.E desc[UR12][R30.64], R43 ;  /* 0x0000002b1e007986 */ /* 0x0001e4000c10190c */
.L_x_3613:
[----:B------:R-:W-:Y:S05]  /*27c0*/  BSYNC.RECONVERGENT B1 ;  /* 0x0000000000017941 */ /* 0x000fea0003800200 */
.L_x_3611:
        /* <DEDUP_REMOVED lines=21> */
.L_x_3615:
[----:B------:R-:W-:Y:S02]  /*2920*/  ISETP.GE.AND P0, PT, R31, UR21, PT ;  /* 0x000000151f007c0c */ /* 0x000fe4000bf06270 */
[----:B------:R-:W-:-:S11]  /*2930*/  FMNMX R7, R7, |R30|, !PT ;  /* 0x4000001e07077209 */ /* 0x000fd60007800000 */
[----:B------:R-:W-:-:S07]  /*2940*/  @!P0 FMNMX R7, R7, |R0|, !PT ;  /* 0x4000000007078209 */ /* 0x000fce0007800000 */
.L_x_3616:
[----:B------:R-:W-:Y:S05]  /*2950*/  BSYNC.RECONVERGENT B1 ;  /* 0x0000000000017941 */ /* 0x000fea0003800200 */
.L_x_3614:
[----:B------:R-:W-:Y:S01]  /*2960*/  IMAD R39, R39, UR21, R13 ;  /* 0x0000001527277c24 */ /* 0x000fe2000f8e020d */
[----:B------:R-:W-:-:S03]  /*2970*/  F2FP.F16.F32.PACK_AB R31, R0, R30 ;  /* 0x0000001e001f723e */ /* 0x000fc600000000ff */
        /* <DEDUP_REMOVED lines=10> */
.L_x_3607:
[----:B------:R-:W-:Y:S05]  /*2a20*/  BSYNC.RECONVERGENT B0 ;  /* 0x0000000000007941 */ /* 0x000fea0003800200 */
.L_x_3606:
[----:B------:R-:W4:Y:S02]  /*2a30*/  LDCU UR9, c[0x0][0x380] ;  /* 0x00007000ff0977ac */ /* 0x000f240008000800 */
[----:B----4-:R-:W-:-:S04]  /*2a40*/  ULEA UR5, UR9, UR5, 0x2 ;  /* 0x0000000509057291 */ /* 0x010fc8000f8e10ff */
[----:B------:R-:W-:-:S09]  /*2a50*/  UISETP.GE.AND UP1, UPT, UR5, UR20, UPT ;  /* 0x000000140500728c */ /* 0x000fd2000bf26270 */
[----:B------:R-:W-:Y:S05]  /*2a60*/  BRA.U !UP1, `(.L_x_3617) ;  /* 0xffffffe109087547 */ /* 0x000fea000b83ffff */
.L_x_3571:
        /* <DEDUP_REMOVED lines=36> */
.L_x_3625:
[----:B------:R-:W-:Y:S02]  /*2cb0*/  ISETP.NE.AND P0, PT, R2, RZ, PT ;  /* 0x000000ff0200720c */ /* 0x000fe40003f05270 */
[----:B0--3--:R-:W-:-:S11]  /*2cc0*/  FMNMX R3, R3, R4, !PT ;  /* 0x0000000403037209 */ /* 0x009fd60007800000 */
[----:B------:R-:W-:Y:S05]  /*2cd0*/  @P0 BRA `(.L_x_3619) ;  /* 0x0000000000080947 */ /* 0x000fea0003800000 */
[----:B------:R-:W0:Y:S02]  /*2ce0*/  LDC.64 R4, c[0x0][0x3f8] ;  /* 0x0000fe00ff047b82 */ /* 0x000e240000000a00 */
[----:B0-----:R0:W-:Y:S02]  /*2cf0*/  REDG.E.MAX.S32.STRONG.GPU desc[UR12][R4.64], R3 ;  /* 0x000000030400798e */ /* 0x0011e4000d12e30c */
.L_x_3619:
[----:B------:R-:W-:Y:S05]  /*2d00*/  BSYNC B0 ;  /* 0x0000000000007941 */ /* 0x000fea0003800000 */
.L_x_3618:
        /* <DEDUP_REMOVED lines=14> */
[----:B0123--:R-:W-:Y:S05]  /*2df0*/  CALL.REL.NOINC `($__internal_22_$__cuda_sm20_rcp_rn_f32_slowpath) ;  /* 0x0000000000607944 */ /* 0x00ffea0003c00000 */
[----:B------:R-:W-:Y:S01]  /*2e00*/  MOV R5, R0 ;  /* 0x0000000000057202 */ /* 0x000fe20000000f00 */
[----:B------:R-:W-:Y:S06]  /*2e10*/  BRA `(.L_x_3622) ;  /* 0x0000000000147947 */ /* 0x000fec0003800000 */
.L_x_3621:
[----:B0-----:R-:W0:Y:S01]  /*2e20*/  MUFU.RCP R5, UR14 ;  /* 0x0000000e00057d08 */ /* 0x001e220008001000 */
[----:B---3--:R-:W-:-:S04]  /*2e30*/  IMAD.U32 R0, RZ, RZ, UR14 ;  /* 0x0000000eff007e24 */ /* 0x008fc8000f8e00ff */
[----:B0-----:R-:W-:-:S04]  /*2e40*/  FFMA R0, R5, R0, -1 ;  /* 0xbf80000005007423 */ /* 0x001fc80000000000 */
[----:B------:R-:W-:-:S04]  /*2e50*/  FADD.FTZ R0, -R0, -RZ ;  /* 0x800000ff00007221 */ /* 0x000fc80000010100 */
[----:B------:R-:W-:-:S07]  /*2e60*/  FFMA R5, R5, R0, R5 ;  /* 0x0000000005057223 */ /* 0x000fce0000000005 */
.L_x_3622:
[----:B------:R-:W0:Y:S02]  /*2e70*/  LDC.64 R2, c[0x0][0x3f0] ;  /* 0x0000fc00ff027b82 */ /* 0x000e240000000a00 */
[----:B0-----:R-:W-:Y:S01]  /*2e80*/  STG.E desc[UR12][R2.64], R5 ;  /* 0x0000000502007986 */ /* 0x001fe2000c10190c */
[----:B------:R-:W-:Y:S05]  /*2e90*/  EXIT ;  /* 0x000000000000794d */ /* 0x000fea0003800000 */
.L_x_3620:
[----:B------:R-:W-:Y:S02]  /*2ea0*/  HFMA2 R6, -RZ, RZ, 0, 1.1920928955078125e-07 ;  /* 0x00000002ff067431 */ /* 0x000fe400000001ff */
[----:B------:R-:W-:Y:S01]  /*2eb0*/  IMAD.MOV.U32 R7, RZ, RZ, 0x1f ;  /* 0x0000001fff077424 */ /* 0x000fe200078e00ff */
[----:B------:R-:W-:-:S07]  /*2ec0*/  MOV R5, 0xffffffff ;  /* 0xffffffff00057802 */ /* 0x000fce0000000f00 */
[----:B0123--:R-:W-:Y:S05]  /*2ed0*/  WARPSYNC.COLLECTIVE R5, `(.L_x_3623) ;  /* 0x0000000005087348 */ /* 0x00ffea0003c00000 */
[----:B---3--:R3:W4:Y:S02]  /*2ee0*/  SHFL.DOWN P0, R4, R0, R6, R7 ;  /* 0x0800000600047389 */ /* 0x0087240000000007 */
[----:B01234-:R-:W-:Y:S05]  /*2ef0*/  ENDCOLLECTIVE ;  /* 0x000000000000791b */ /* 0x01ffea0003800000 */
.L_x_3623:
[----:B------:R-:W-:Y:S02]  /*2f00*/  HFMA2 R6, -RZ, RZ, 0, 5.9604644775390625e-08 ;  /* 0x00000001ff067431 */ /* 0x000fe400000001ff */
[----:B------:R-:W-:-:S05]  /*2f10*/  IMAD.MOV.U32 R3, RZ, RZ, R4 ;  /* 0x000000ffff037224 */ /* 0x000fca00078e0004 */
[----:B------:R-:W-:-:S04]  /*2f20*/  FMNMX R3, R3, R0, !PT ;  /* 0x0000000003037209 */ /* 0x000fc80007800000 */
[----:B------:R-:W-:-:S07]  /*2f30*/  MOV R0, R3 ;  /* 0x0000000300007202 */ /* 0x000fce0000000f00 */
[----:B------:R-:W-:Y:S05]  /*2f40*/  WARPSYNC.COLLECTIVE R5, `(.L_x_3624) ;  /* 0x0000000005087348 */ /* 0x000fea0003c00000 */
[----:B------:R0:W1:Y:S02]  /*2f50*/  SHFL.DOWN P0, R4, R0, R6, R7 ;  /* 0x0800000600047389 */ /* 0x0000640000000007 */
[----:B01----:R-:W-:Y:S05]  /*2f60*/  ENDCOLLECTIVE ;  /* 0x000000000000791b */ /* 0x003fea0003800000 */
.L_x_3624:
[----:B------:R-:W-:Y:S05]  /*2f70*/  BRA `(.L_x_3625) ;  /* 0xfffffffc004c7947 */ /* 0x000fea000383ffff */
        .weak           $__internal_22_$__cuda_sm20_rcp_rn_f32_slowpath
        .type           $__internal_22_$__cuda_sm20_rcp_rn_f32_slowpath,@function
        .size           $__internal_22_$__cuda_sm20_rcp_rn_f32_slowpath,(.L_x_12890 - $__internal_22_$__cuda_sm20_rcp_rn_f32_slowpath)
$__internal_22_$__cuda_sm20_rcp_rn_f32_slowpath:
        /* <DEDUP_REMOVED lines=14> */
.L_x_3626:
        /* <DEDUP_REMOVED lines=33> */
.L_x_3628:
[----:B------:R0:W1:Y:S02]  /*3270*/  MUFU.RCP R7, R6 ;  /* 0x0000000600077308 */ /* 0x0000640000001000 */
.L_x_3627:
[----:B-1----:R-:W-:Y:S02]  /*3280*/  IMAD.MOV.U32 R0, RZ, RZ, R7 ;  /* 0x000000ffff007224 */ /* 0x002fe400078e0007 */
[----:B------:R-:W-:Y:S01]  /*3290*/  HFMA2 R7, -RZ, RZ, 0, 0 ;  /* 0x00000000ff077431 */ /* 0x000fe200000001ff */
[----:B0-----:R-:W-:-:S04]  /*32a0*/  MOV R6, R10 ;  /* 0x0000000a00067202 */ /* 0x001fc80000000f00 */
[----:B------:R-:W-:Y:S05]  /*32b0*/  RET.REL.NODEC R6 `(_ZN18transformer_engine13normalization21ln_fwd_general_kernelINS0_13Kernel_traitsIff6__halffjLj128ELj1ELj4ELj1ELj8ENS0_18Kernel_traits_baseILj128EffS3_fjLj128EEEEEEEvNS0_19ForwardKernelParamsE) ;  /* 0xffffffcc06507950 */ /* 0x000fea0003c3ffff */
.L_x_3629:
        /* <DEDUP_REMOVED lines=12> */
.L_x_12890:


//--------------------- .text._ZN18transformer_engine13normalization21ln_fwd_general_kernelINS0_13Kernel_traitsI6__halfS3_S3_fjLj128ELj1ELj4ELj1ELj8ENS0_18Kernel_traits_baseILj128ES3_S3_S3_fjLj128EEEEEEEvNS0_19ForwardKernelParamsE --------------------------
	.section	.text._ZN18transformer_engine13normalization21ln_fwd_general_kernelINS0_13Kernel_traitsI6__halfS3_S3_fjLj128ELj1ELj4ELj1ELj8ENS0_18Kernel_traits_baseILj128ES3_S3_S3_fjLj128EEEEEEEvNS0_19ForwardKernelParamsE,"ax",@progbits
	.align	128
        .global         _ZN18transformer_engine13normalization21ln_fwd_general_kernelINS0_13Kernel_traitsI6__halfS3_S3_fjLj128ELj1ELj4ELj1ELj8ENS0_18Kernel_traits_baseILj128ES3_S3_S3_fjLj128EEEEEEEvNS0_19ForwardKernelParamsE
        .type           _ZN18transformer_engine13normalization21ln_fwd_general_kernelINS0_13Kernel_traitsI6__halfS3_S3_fjLj128ELj1ELj4ELj1ELj8ENS0_18Kernel_traits_baseILj128ES3_S3_S3_fjLj128EEEEEEEvNS0_19ForwardKernelParamsE,@function
        .size           _ZN18transformer_engine13normalization21ln_fwd_general_kernelINS0_13Kernel_traitsI6__halfS3_S3_fjLj128ELj1ELj4ELj1ELj8ENS0_18Kernel_traits_baseILj128ES3_S3_S3_fjLj128EEEEEEEvNS0_19ForwardKernelParamsE,(.L_x_12891 - _ZN18transformer_engine13normalization21ln_fwd_general_kernelINS0_13Kernel_traitsI6__halfS3_S3_fjLj128ELj1ELj4ELj1ELj8ENS0_18Kernel_traits_baseILj128ES3_S3_S3_fjLj128EEEEEEEvNS0_19ForwardKernelParamsE)
        .other          _ZN18transformer_engine13normalization21ln_fwd_general_kernelINS0_13Kernel_traitsI6__halfS3_S3_fjLj128ELj1ELj4ELj1ELj8ENS0_18Kernel_traits_baseILj128ES3_S3_S3_fjLj128EEEEEEEvNS0_19ForwardKernelParamsE,@"STO_CUDA_ENTRY STV_DEFAULT"
_ZN18transformer_engine13normalization21ln_fwd_general_kernelINS0_13Kernel_traitsI6__halfS3_S3_fjLj128ELj1ELj4ELj1ELj8ENS0_18Kernel_traits_baseILj128ES3_S3_S3_fjLj128EEEEEEEvNS0_19ForwardKernelParamsE:
.text._ZN18transformer_engine13normalization21ln_fwd_general_kernelINS0_13Kernel_traitsI6__halfS3_S3_fjLj128ELj1ELj4ELj1ELj8ENS0_18Kernel_traits_baseILj128ES3_S3_S3_fjLj128EEEEEEEvNS0_19ForwardKernelParamsE:
        /* <DEDUP_REMOVED lines=11> */
[----:B------:R-:W-:Y:S02]  /*00b0*/  SHF.R.U32.HI R38, RZ, 0x5, R40 ;  /* 0x00000005ff267819 */ /* 0x000fe40000011628 */
[----:B0-----:R-:W-:Y:S01]  /*00c0*/  IADD3 R2, PT, PT, R0, 0xffffffe, RZ ;  /* 0x0ffffffe00027810 */ /* 0x001fe20007ffe0ff */
[----:B------:R-:W-:-:S05]  /*00d0*/  VIADD R0, R20, 0x1800000 ;  /* 0x0180000014007836 */ /* 0x000fca0000000000 */
        /* <DEDUP_REMOVED lines=25> */
[----:B------:R-:W-:Y:S05]  /*0270*/  CALL.REL.NOINC `($__internal_23_$__cuda_sm20_rcp_rn_f32_slowpath) ;  /* 0x00000028009c7944 */ /* 0x000fea0003c00000 */
[----:B------:R-:W-:Y:S01]  /*0280*/  MOV R36, R5 ;  /* 0x0000000500247202 */ /* 0x000fe20000000f00 */
[----:B------:R-:W-:Y:S06]  /*0290*/  BRA `(.L_x_3631) ;  /* 0x0000000000107947 */ /* 0x000fec0003800000 */
.L_x_3630:
[----:B------:R-:W0:Y:S02]  /*02a0*/  MUFU.RCP R3, R20 ;  /* 0x0000001400037308 */ /* 0x000e240000001000 */
[----:B0-----:R-:W-:-:S04]  /*02b0*/  FFMA R0, R20, R3, -1 ;  /* 0xbf80000014007423 */ /* 0x001fc80000000003 */
[----:B------:R-:W-:-:S04]  /*02c0*/  FADD.FTZ R0, -R0, -RZ ;  /* 0x800000ff00007221 */ /* 0x000fc80000010100 */
[----:B------:R-:W-:-:S07]  /*02d0*/  FFMA R36, R3, R0, R3 ;  /* 0x0000000003247223 */ /* 0x000fce0000000003 */
.L_x_3631:
        /* <DEDUP_REMOVED lines=26> */
.L_x_3635:
[----:B------:R-:W2:Y:S02]  /*0480*/  LDG.E.64 R2, desc[UR16][R2.64] ;  /* 0x0000001002027981 */ /* 0x000ea4000c1e1b00 */
[C-C-:B--2---:R-:W-:Y:S02]  /*0490*/  SHF.R.U64 R17, R2.reuse, 0x10, R3.reuse ;  /* 0x0000001002117819 */ /* 0x144fe40000001203 */
[----:B------:R-:W-:Y:S02]  /*04a0*/  SHF.R.U32.HI R15, RZ, 0x10, R3 ;  /* 0x00000010ff0f7819 */ /* 0x000fe40000011603 */
[----:B------:R-:W-:Y:S02]  /*04b0*/  PRMT R18, R2, 0x7610, R18 ;  /* 0x0000761002127816 */ /* 0x000fe40000000012 */
[----:B------:R-:W-:-:S07]  /*04c0*/  PRMT R16, R3, 0x7610, R16 ;  /* 0x0000761003107816 */ /* 0x000fce0000000010 */
.L_x_3636:
[----:B------:R-:W-:Y:S05]  /*04d0*/  BSYNC.RECONVERGENT B1 ;  /* 0x0000000000017941 */ /* 0x000fea0003800200 */
.L_x_3634:
        /* <DEDUP_REMOVED lines=19> */
.L_x_3638:
[----:B------:R-:W2:Y:S02]  /*0610*/  LDG.E.64 R2, desc[UR16][R2.64] ;  /* 0x0000001002027981 */ /* 0x000ea4000c1e1b00 */
[C-C-:B--2---:R-:W-:Y:S02]  /*0620*/  SHF.R.U64 R34, R2.reuse, 0x10, R3.reuse ;  /* 0x0000001002227819 */ /* 0x144fe40000001203 */
[----:B------:R-:W-:Y:S02]  /*0630*/  SHF.R.U32.HI R22, RZ, 0x10, R3 ;  /* 0x00000010ff167819 */ /* 0x000fe40000011603 */
[----:B------:R-:W-:Y:S02]  /*0640*/  PRMT R23, R2, 0x7610, R23 ;  /* 0x0000761002177816 */ /* 0x000fe40000000017 */
[----:B------:R-:W-:-:S07]  /*0650*/  PRMT R21, R3, 0x7610, R21 ;  /* 0x0000761003157816 */ /* 0x000fce0000000015 */
.L_x_3639:
[----:B------:R-:W-:Y:S05]  /*0660*/  BSYNC.RECONVERGENT B1 ;  /* 0x0000000000017941 */ /* 0x000fea0003800200 */
.L_x_3637:
[----:B-----5:R-:W-:Y:S02]  /*0670*/  HADD2.F32 R18, -RZ, R18.H0_H0 ;  /* 0x20000012ff127230 */ /* 0x020fe40000004100 */
[----:B------:R-:W-:Y:S02]  /*0680*/  HADD2.F32 R17, -RZ, R17.H0_H0 ;  /* 0x20000011ff117230 */ /* 0x000fe40000004100 */
[----:B------:R-:W-:Y:S02]  /*0690*/  HADD2.F32 R16, -RZ, R16.H0_H0 ;  /* 0x20000010ff107230 */ /* 0x000fe40000004100 */
[----:B------:R-:W-:Y:S02]  /*06a0*/  HADD2.F32 R15, -RZ, R15.H0_H0 ;  /* 0x2000000fff0f7230 */ /* 0x000fe40000004100 */
[----:B------:R-:W-:Y:S02]  /*06b0*/  HADD2.F32 R23, -RZ, R23.H0_H0 ;  /* 0x20000017ff177230 */ /* 0x000fe40000004100 */
[----:B------:R-:W-:-:S02]  /*06c0*/  HADD2.F32 R34, -RZ, R34.H0_H0 ;  /* 0x20000022ff227230 */ /* 0x000fc40000004100 */
[----:B------:R-:W-:Y:S02]  /*06d0*/  HADD2.F32 R21, -RZ, R21.H0_H0 ;  /* 0x20000015ff157230 */ /* 0x000fe40000004100 */
[----:B------:R-:W-:-:S07]  /*06e0*/  HADD2.F32 R22, -RZ, R22.H0_H0 ;  /* 0x20000016ff167230 */ /* 0x000fce0000004100 */
.L_x_3633:
[----:B------:R-:W-:Y:S05]  /*06f0*/  BSYNC.RECONVERGENT B0 ;  /* 0x0000000000007941 */ /* 0x000fea0003800200 */
.L_x_3632:
[----:B------:R-:W0:Y:S01]  /*0700*/  LDCU.U8 UR15, c[0x0][0x404] ;  /* 0x00008080ff0f77ac */ /* 0x000e220008000000 */
[----:B------:R-:W1:Y:S01]  /*0710*/  LDCU UR4, c[0x0][0x388] ;  /* 0x00007100ff0477ac */ /* 0x000e620008000800 */
[----:B0-----:R-:W-:Y:S02]  /*0720*/  UISETP.NE.AND UP0, UPT, UR15, URZ, UPT ;  /* 0x000000ff0f00728c */ /* 0x001fe4000bf05270 */
[----:B-1----:R-:W-:-:S07]  /*0730*/  UISETP.GE.AND UP1, UPT, UR5, UR4, UPT ;  /* 0x000000040500728c */ /* 0x002fce000bf26270 */
[----:B------:R-:W-:Y:S05]  /*0740*/  BRA.U !UP0, `(.L_x_3640) ;  /* 0x0000000108087547 */ /* 0x000fea000b800000 */
[----:B------:R-:W0:Y:S02]  /*0750*/  LDC.64 R2, c[0x0][0x3e0] ;  /* 0x0000f800ff027b82 */ /* 0x000e240000000a00 */
[----:B0-----:R0:W5:Y:S02]  /*0760*/  LDG.E R20, desc[UR16][R2.64] ;  /* 0x0000001002147981 */ /* 0x001164000c1e1900 */
.L_x_3640:
[----:B------:R-:W-:Y:S01]  /*0770*/  HFMA2 R19, -RZ, RZ, 0, 0 ;  /* 0x00000000ff137431 */ /* 0x000fe200000001ff */
[----:B------:R-:W-:Y:S06]  /*0780*/  BRA.U UP1, `(.L_x_3641) ;  /* 0x0000002101187547 */ /* 0x000fec000b800000 */
[----:B------:R-:W1:Y:S01]  /*0790*/  LDCU.U8 UR4, c[0x0][0x3c0] ;  /* 0x00007800ff0477ac */ /* 0x000e620008000000 */
[----:B------:R-:W2:Y:S01]  /*07a0*/  LDC.64 R24, c[0x0][0x3b0] ;  /* 0x0000ec00ff187b82 */ /* 0x000ea20000000a00 */
[----:B------:R-:W-:Y:S01]  /*07b0*/  LOP3.LUT R14, RZ, R39, RZ, 0x33, !PT ;  /* 0x00000027ff0e7212 */ /* 0x000fe200078e33ff */
[----:B0-----:R-:W-:Y:S01]  /*07c0*/  FADD R3, R18, 1 ;  /* 0x3f80000012037421 */ /* 0x001fe20000000000 */
[----:B------:R-:W0:Y:S01]  /*07d0*/  LDCU.64 UR10, c[0x0][0x380] ;  /* 0x00007000ff0a77ac */ /* 0x000e220008000a00 */
[----:B------:R-:W-:Y:S01]  /*07e0*/  FADD R5, R16, 1 ;  /* 0x3f80000010057421 */ /* 0x000fe20000000000 */
[----:B------:R-:W-:Y:S02]  /*07f0*/  VIADD R0, R38, UR5 ;  /* 0x0000000526007c36 */ /* 0x000fe40008000000 */
[----:B------:R-:W-:Y:S01]  /*0800*/  FADD R2, R17, 1 ;  /* 0x3f80000011027421 */ /* 0x000fe20000000000 */
[----:B------:R-:W3:Y:S01]  /*0810*/  LDCU.64 UR18, c[0x0][0x3f8] ;  /* 0x00007f00ff1277ac */ /* 0x000ee20008000a00 */
[----:B------:R-:W-:Y:S01]  /*0820*/  FADD R4, R15, 1 ;  /* 0x3f8000000f047421 */ /* 0x000fe20000000000 */
[----:B------:R-:W-:Y:S01]  /*0830*/  IMAD.WIDE.U32 R26, R39, 0x4, RZ ;  /* 0x00000004271a7825 */ /* 0x000fe200078e00ff */
[----:B------:R-:W-:-:S02]  /*0840*/  IADD3 R13, PT, PT, -R35, UR9, RZ ;  /* 0x00000009230d7c10 */ /* 0x000fc4000fffe1ff */
[C---:B------:R-:W-:Y:S01]  /*0850*/  IADD3 R11, PT, PT, R35.reuse, 0x2, RZ ;  /* 0x00000002230b7810 */ /* 0x040fe20007ffe0ff */
[C---:B------:R-:W-:Y:S01]  /*0860*/  VIADD R12, R35.reuse, 0x1 ;  /* 0x00000001230c7836 */ /* 0x040fe20000000000 */
[----:B------:R-:W-:Y:S01]  /*0870*/  MOV R19, RZ ;  /* 0x000000ff00137202 */ /* 0x000fe20000000f00 */
[----:B------:R-:W-:Y:S01]  /*0880*/  VIADD R10, R35, 0x3 ;  /* 0x00000003230a7836 */ /* 0x000fe20000000000 */
[----:B------:R-:W-:Y:S02]  /*0890*/  LOP3.LUT R9, R26, 0x400, RZ, 0xfc, !PT ;  /* 0x000004001a097812 */ /* 0x000fe400078efcff */
[----:B-1----:R-:W-:Y:S01]  /*08a0*/  ISETP.NE.AND P0, PT, RZ, UR4, PT ;  /* 0x00000004ff007c0c */ /* 0x002fe2000bf05270 */
[----:B0-----:R-:W-:Y:S02]  /*08b0*/  UIMAD UR4, UR11, UR10, URZ ;  /* 0x0000000a0b0472a4 */ /* 0x001fe4000f8e02ff */
[----:B------:R-:W-:Y:S01]  /*08c0*/  IADD3 R14, PT, PT, R14, UR11, RZ ;  /* 0x0000000b0e0e7c10 */ /* 0x000fe2000fffe0ff */
[----:B------:R-:W-:Y:S01]  /*08d0*/  UIMAD.WIDE UR12, UR10, 0x4, UR6 ;  /* 0x000000040a0c78a5 */ /* 0x000fe2000f8e0206 */
[----:B------:R-:W-:Y:S01]  /*08e0*/  FSEL R18, R18, R3, !P0 ;  /* 0x0000000312127208 */ /* 0x000fe20004000000 */
[----:B------:R-:W-:Y:S01]  /*08f0*/  IMAD R3, R0, UR11, RZ ;  /* 0x0000000b00037c24 */ /* 0x000fe2000f8e02ff */
[----:B------:R-:W-:Y:S01]  /*0900*/  FSEL R16, R16, R5, !P0 ;  /* 0x0000000510107208 */ /* 0x000fe20004000000 */
[----:B------:R-:W-:Y:S01]  /*0910*/  USHF.L.U32 UR4, UR4, 0x2, URZ ;  /* 0x0000000204047899 */ /* 0x000fe200080006ff */
[----:B------:R-:W-:Y:S01]  /*0920*/  LEA.HI R5, R14, 0x1, RZ, 0x1b ;  /* 0x000000010e057811 */ /* 0x000fe200078fd8ff */
[----:B--2---:R-:W-:Y:S01]  /*0930*/  IMAD.WIDE.U32 R24, R3, 0x4, R24 ;  /* 0x0000000403187825 */ /* 0x004fe200078e0018 */
[----:B---3--:R-:W-:Y:S01]  /*0940*/  UISETP.NE.U32.AND UP0, UPT, UR18, URZ, UPT ;  /* 0x000000ff1200728c */ /* 0x008fe2000bf05070 */
[----:B------:R-:W-:-:S02]  /*0950*/  FSEL R17, R17, R2, !P0 ;  /* 0x0000000211117208 */ /* 0x000fc40004000000 */
[C---:B------:R-:W-:Y:S01]  /*0960*/  LOP3.LUT R7, R5.reuse, 0x7, RZ, 0xc0, !PT ;  /* 0x0000000705077812 */ /* 0x040fe200078ec0ff */
[----:B------:R-:W-:Y:S01]  /*0970*/  IMAD.U32 R29, RZ, RZ, UR4 ;  /* 0x00000004ff1d7e24 */ /* 0x000fe2000f8e00ff */
[C---:B------:R-:W-:Y:S01]  /*0980*/  LOP3.LUT R8, R5.reuse, 0xf, RZ, 0xc0, !PT ;  /* 0x0000000f05087812 */ /* 0x040fe200078ec0ff */
[----:B------:R-:W-:Y:S01]  /*0990*/  UISETP.NE.AND.EX UP0, UPT, UR19, URZ, UPT, UP0 ;  /* 0x000000ff1300728c */ /* 0x000fe2000bf05300 */
[----:B------:R-:W-:Y:S01]  /*09a0*/  LOP3.LUT R6, R5, 0xffffff0, RZ, 0xc0, !PT ;  /* 0x0ffffff005067812 */ /* 0x000fe200078ec0ff */
[----:B------:R-:W-:Y:S01]  /*09b0*/  VIADD R3, R7, 0xffffffff ;  /* 0xffffffff07037836 */ /* 0x000fe20000000000 */
[----:B------:R-:W-:Y:S01]  /*09c0*/  FSEL R15, R15, R4, !P0 ;  /* 0x000000040f0f7208 */ /* 0x000fe20004000000 */
[----:B------:R-:W-:Y:S01]  /*09d0*/  IMAD.WIDE.U32 R28, R29, 0x4, R24 ;  /* 0x000000041d1c7825 */ /* 0x000fe200078e0018 */
[----:B------:R-:W-:Y:S01]  /*09e0*/  LOP3.LUT R5, R5, 0x3, RZ, 0xc0, !PT ;  /* 0x0000000305057812 */ /* 0x000fe200078ec0ff */
[----:B------:R-:W-:Y:S01]  /*09f0*/  UISETP.NE.OR UP0, UPT, UR15, URZ, UP0 ;  /* 0x000000ff0f00728c */ /* 0x000fe20008705670 */
[----:B------:R-:W-:Y:S01]  /*0a00*/  IADD3 R4, PT, PT, R8, -0x1, RZ ;  /* 0xffffffff08047810 */ /* 0x000fe20007ffe0ff */
[----:B------:R-:W-:Y:S01]  /*0a10*/  UMOV UR4, URZ ;  /* 0x000000ff00047c82 */ /* 0x000fe20008000000 */
[----:B------:R-:W-:-:S08]  /*0a20*/  IADD3 R2, PT, PT, -R6, RZ, RZ ;  /* 0x000000ff06027210 */ /* 0x000fd00007ffe1ff */
.L_x_3679:
[----:B0-----:R-:W0:Y:S01]  /*0a30*/  LDCU.64 UR18, c[0x0][0x388] ;  /* 0x00007100ff1277ac */ /* 0x001e220008000a00 */
[----:B------:R-:W-:Y:S01]  /*0a40*/  VIADD R0, R38, UR5 ;  /* 0x0000000526007c36 */ /* 0x000fe20008000000 */
[----:B------:R-:W-:Y:S04]  /*0a50*/  BSSY.RECONVERGENT B0, `(.L_x_3642) ;  /* 0x0000022000007945 */ /* 0x000fe80003800200 */
        /* <DEDUP_REMOVED lines=23> */
.L_x_3645:
[----:B------:R-:W2:Y:S02]  /*0bd0*/  LDG.E.64 R30, desc[UR16][R30.64] ;  /* 0x000000101e1e7981 */ /* 0x000ea4000c1e1b00 */
[C-C-:B--2---:R-:W-:Y:S02]  /*0be0*/  SHF.R.U64 R42, R30.reuse, 0x10, R31.reuse ;  /* 0x000000101e2a7819 */ /* 0x144fe4000000121f */
[----:B------:R-:W-:Y:S02]  /*0bf0*/  SHF.R.U32.HI R44, RZ, 0x10, R31 ;  /* 0x00000010ff2c7819 */ /* 0x000fe4000001161f */
[----:B------:R-:W-:Y:S02]  /*0c00*/  PRMT R41, R30, 0x7610, R41 ;  /* 0x000076101e297816 */ /* 0x000fe40000000029 */
[----:B------:R-:W-:-:S07]  /*0c10*/  PRMT R43, R31, 0x7610, R43 ;  /* 0x000076101f2b7816 */ /* 0x000fce000000002b */
.L_x_3646:
[----:B------:R-:W-:Y:S05]  /*0c20*/  BSYNC.RECONVERGENT B1 ;  /* 0x0000000000017941 */ /* 0x000fea0003800200 */
.L_x_3644:
[----:B-----5:R-:W-:Y:S02]  /*0c30*/  HADD2.F32 R41, -RZ, R41.H0_H0 ;  /* 0x20000029ff297230 */ /* 0x020fe40000004100 */
[----:B------:R-:W-:Y:S02]  /*0c40*/  HADD2.F32 R42, -RZ, R42.H0_H0 ;  /* 0x2000002aff2a7230 */ /* 0x000fe40000004100 */
[----:B------:R-:W-:Y:S02]  /*0c50*/  HADD2.F32 R43, -RZ, R43.H0_H0 ;  /* 0x2000002bff2b7230 */ /* 0x000fe40000004100 */
[----:B------:R-:W-:-:S07]  /*0c60*/  HADD2.F32 R44, -RZ, R44.H0_H0 ;  /* 0x2000002cff2c7230 */ /* 0x000fce0000004100 */
.L_x_3643:
[----:B------:R-:W-:Y:S05]  /*0c70*/  BSYNC.RECONVERGENT B0 ;  /* 0x0000000000007941 */ /* 0x000fea0003800200 */
.L_x_3642:
        /* <DEDUP_REMOVED lines=10> */
[----:B------:R-:W-:Y:S02]  /*0d20*/  ISETP.NE.AND P1, PT, R39, RZ, PT ;  /* 0x000000ff2700720c */ /* 0x000fe40003f25270 */
[----:B------:R-:W-:Y:S01]  /*0d30*/  MOV R51, UR8 ;  /* 0x0000000800337c02 */ /* 0x000fe20008000f00 */
        /* <DEDUP_REMOVED lines=31> */
.L_x_3649:
[----:B0-----:R-:W2:Y:S04]  /*0f30*/  LDG.E.STRONG.GPU R45, desc[UR16][R30.64] ;  /* 0x000000101e2d7981 */ /* 0x001ea8000c1ef900 */
[----:B--2---:R-:W-:Y:S01]  /*0f40*/  CCTL.IVALL ;  /* 0x00000000ff00798f */ /* 0x004fe20002000000 */
[----:B------:R-:W-:Y:S05]  /*0f50*/  YIELD ;  /* 0x0000000000007946 */ /* 0x000fea0003800000 */
[----:B------:R-:W-:-:S13]  /*0f60*/  ISETP.NE.AND P1, PT, R45, UR10, PT ;  /* 0x0000000a2d007c0c */ /* 0x000fda000bf25270 */
[----:B------:R-:W-:Y:S05]  /*0f70*/  @P1 BRA `(.L_x_3649) ;  /* 0xfffffffc00ec1947 */ /* 0x000fea000383ffff */
.L_x_3648:
[----:B------:R-:W-:Y:S01]  /*0f80*/  ISETP.GE.AND P1, PT, R39, UR20, PT ;  /* 0x0000001427007c0c */ /* 0x000fe2000bf26270 */
[----:B------:R-:W-:Y:S05]  /*0f90*/  WARPSYNC.ALL ;  /* 0x0000000000007948 */ /* 0x000fea0003800000 */
[----:B------:R-:W-:Y:S01]  /*0fa0*/  BAR.SYNC.DEFER_BLOCKING 0x0 ;  /* 0x0000000000007b1d */ /* 0x000fe20000010000 */
[----:B0-----:R-:W-:-:S05]  /*0fb0*/  MOV R45, RZ ;  /* 0x000000ff002d7202 */ /* 0x001fca0000000f00 */
[----:B------:R-:W-:Y:S04]  /*0fc0*/  BSSY.RECONVERGENT B0, `(.L_x_3650) ;  /* 0x0000069000007945 */ /* 0x000fe80003800200 */
[----:B------:R-:W-:Y:S05]  /*0fd0*/  @P1 BRA `(.L_x_3651) ;  /* 0x00000004009c1947 */ /* 0x000fea0003800000 */
[----:B------:R-:W-:Y:S01]  /*0fe0*/  ISETP.GE.U32.AND P1, PT, R14, 0x1e0, PT ;  /* 0x000001e00e00780c */ /* 0x000fe20003f26070 */
[----:B------:R-:W-:Y:S01]  /*0ff0*/  BSSY.RECONVERGENT B1, `(.L_x_3652) ;  /* 0x0000032000017945 */ /* 0x000fe20003800200 */
[----:B------:R-:W-:Y:S01]  /*1000*/  ISETP.NE.AND P2, PT, R8, RZ, PT ;  /* 0x000000ff0800720c */ /* 0x000fe20003f45270 */
[----:B------:R-:W-:Y:S01]  /*1010*/  IMAD.MOV.U32 R45, RZ, RZ, RZ ;  /* 0x000000ffff2d7224 */ /* 0x000fe200078e00ff */
[----:B------:R-:W-:-:S09]  /*1020*/  MOV R47, R39 ;  /* 0x00000027002f7202 */ /* 0x000fd20000000f00 */
[----:B------:R-:W-:Y:S05]  /*1030*/  @!P1 BRA `(.L_x_3653) ;  /* 0x0000000000b49947 */ /* 0x000fea0003800000 */
[----:B------:R-:W-:Y:S01]  /*1040*/  IADD3 R49, P1, PT, R9, R32, RZ ;  /* 0x0000002009317210 */ /* 0x000fe20007f3e0ff */
[----:B------:R-:W-:Y:S01]  /*1050*/  IMAD.MOV.U32 R45, RZ, RZ, RZ ;  /* 0x000000ffff2d7224 */ /* 0x000fe200078e00ff */
[----:B------:R-:W-:Y:S02]  /*1060*/  MOV R46, R2 ;  /* 0x00000002002e7202 */ /* 0x000fe40000000f00 */
[----:B------:R-:W-:Y:S01]  /*1070*/  MOV R47, R39 ;  /* 0x00000027002f7202 */ /* 0x000fe20000000f00 */
[----:B------:R-:W-:-:S08]  /*1080*/  IMAD.X R48, R27, 0x1, R33, P1 ;  /* 0x000000011b307824 */ /* 0x000fd000008e0621 */
.L_x_3654:
[----:B------:R-:W-:Y:S01]  /*1090*/  IMAD.MOV.U32 R30, RZ, RZ, R49 ;  /* 0x000000ffff1e7224 */ /* 0x000fe200078e0031 */
[----:B------:R-:W-:-:S05]  /*10a0*/  MOV R31, R48 ;  /* 0x00000030001f7202 */ /* 0x000fca0000000f00 */
        /* <DEDUP_REMOVED lines=28> */
[----:B------:R-:W-:-:S05]  /*1270*/  VIADD R46, R46, 0x10 ;  /* 0x000000102e2e7836 */ /* 0x000fca0000000000 */
[----:B------:R-:W-:Y:S01]  /*1280*/  ISETP.NE.AND P1, PT, R46, RZ, PT ;  /* 0x000000ff2e00720c */ /* 0x000fe20003f25270 */
[----:B------:R-:W-:Y:S02]  /*1290*/  VIADD R47, R47, 0x200 ;  /* 0x000002002f2f7836 */ /* 0x000fe40000000000 */
[----:B---3--:R-:W-:-:S04]  /*12a0*/  FADD R48, R48, R49 ;  /* 0x0000003130307221 */ /* 0x008fc80000000000 */
[----:B----4-:R-:W-:Y:S01]  /*12b0*/  FADD R48, R48, R51 ;  /* 0x0000003330307221 */ /* 0x010fe20000000000 */
[----:B------:R-:W-:-:S03]  /*12c0*/  IADD3 R49, P3, PT, R30, 0x800, RZ ;  /* 0x000008001e317810 */ /* 0x000fc60007f7e0ff */
[----:B------:R-:W-:-:S04]  /*12d0*/  FADD R48, R48, R53 ;  /* 0x0000003530307221 */ /* 0x000fc80000000000 */
[----:B--2---:R-:W-:Y:S01]  /*12e0*/  FADD R45, R48, R45 ;  /* 0x0000002d302d7221 */ /* 0x004fe20000000000 */
[----:B------:R-:W-:Y:S01]  /*12f0*/  IADD3.X R48, PT, PT, RZ, R31, RZ, P3, !PT ;  /* 0x0000001fff307210 */ /* 0x000fe20001ffe4ff */
[----:B------:R-:W-:Y:S06]  /*1300*/  @P1 BRA `(.L_x_3654) ;  /* 0xfffffffc00601947 */ /* 0x000fec000383ffff */
.L_x_3653:
[----:B------:R-:W-:Y:S05]  /*1310*/  BSYNC.RECONVERGENT B1 ;  /* 0x0000000000017941 */ /* 0x000fea0003800200 */
.L_x_3652:
        /* <DEDUP_REMOVED lines=17> */
[----:B------:R-:W-:Y:S01]  /*1430*/  IADD3 R47, PT, PT, R47, 0x100, RZ ;  /* 0x000001002f2f7810 */ /* 0x000fe20007ffe0ff */
[----:B---3--:R-:W-:-:S04]  /*1440*/  FADD R46, R46, R49 ;  /* 0x000000312e2e7221 */ /* 0x008fc80000000000 */
[----:B----4-:R-:W-:-:S04]  /*1450*/  FADD R46, R46, R51 ;  /* 0x000000332e2e7221 */ /* 0x010fc80000000000 */
[----:B------:R-:W-:-:S04]  /*1460*/  FADD R46, R46, R53 ;  /* 0x000000352e2e7221 */ /* 0x000fc80000000000 */
[----:B--2---:R-:W-:-:S04]  /*1470*/  FADD R45, R46, R45 ;  /* 0x0000002d2e2d7221 */ /* 0x004fc80000000000 */
[----:B------:R-:W-:-:S07]  /*1480*/  FADD R45, R45, R48 ;  /* 0x000000302d2d7221 */ /* 0x000fce0000000000 */
.L_x_3656:
[----:B------:R-:W-:Y:S05]  /*1490*/  BSYNC.RECONVERGENT B1 ;  /* 0x0000000000017941 */ /* 0x000fea0003800200 */
.L_x_3655:
        /* <DEDUP_REMOVED lines=15> */
.L_x_3658:
[----:B------:R-:W-:Y:S05]  /*1590*/  BSYNC.RECONVERGENT B1 ;  /* 0x0000000000017941 */ /* 0x000fea0003800200 */
.L_x_3657:
        /* <DEDUP_REMOVED lines=11> */
.L_x_3651:
[----:B------:R-:W-:Y:S05]  /*1650*/  BSYNC.RECONVERGENT B0 ;  /* 0x0000000000007941 */ /* 0x000fea0003800200 */
.L_x_3650:
        /* <DEDUP_REMOVED lines=12> */
.L_x_3647:
        /* <DEDUP_REMOVED lines=10> */
.L_x_3659:
[----:B------:R-:W-:Y:S01]  /*17c0*/  BSSY.RECONVERGENT B0, `(.L_x_3660) ;  /* 0x000000f000007945 */ /* 0x000fe20003800200 */
[----:B------:R-:W-:Y:S02]  /*17d0*/  HFMA2 R30, -RZ, RZ, 0, 0 ;  /* 0x00000000ff1e7431 */ /* 0x000fe400000001ff */
[----:B------:R-:W-:Y:S01]  /*17e0*/  FMUL R45, R47, R36 ;  /* 0x000000242f2d7220 */ /* 0x000fe20000400000 */
[----:B------:R-:W-:Y:S06]  /*17f0*/  @!P0 BRA `(.L_x_3661) ;  /* 0x00000000002c8947 */ /* 0x000fec0003800000 */
        /* <DEDUP_REMOVED lines=11> */
.L_x_3661:
[----:B------:R-:W-:Y:S05]  /*18b0*/  BSYNC.RECONVERGENT B0 ;  /* 0x0000000000007941 */ /* 0x000fea0003800200 */
.L_x_3660:
        /* <DEDUP_REMOVED lines=13> */
.L_x_3662:
[----:B------:R-:W0:Y:S01]  /*1990*/  SHFL.DOWN PT, R31, R30, 0x10, 0x1f ;  /* 0x0a001f001e1f7f89 */ /* 0x000e2200000e0000 */
[----:B------:R-:W-:Y:S01]  /*19a0*/  ULOP3.LUT UP1, URZ, UR4, 0x1, URZ, 0xc0, !UPT ;  /* 0x0000000104ff7892 */ /* 0x000fe2000f82c0ff */
[----:B------:R-:W-:Y:S01]  /*19b0*/  ISETP.NE.AND P1, PT, R39, RZ, PT ;  /* 0x000000ff2700720c */ /* 0x000fe20003f25270 */
[----:B------:R-:W-:Y:S02]  /*19c0*/  IMAD.U32 R47, RZ, RZ, UR8 ;  /* 0x00000008ff2f7e24 */ /* 0x000fe4000f8e00ff */
        /* <DEDUP_REMOVED lines=31> */
.L_x_3665:
[----:B------:R-:W2:Y:S04]  /*1bc0*/  LDG.E.STRONG.GPU R46, desc[UR16][R32.64] ;  /* 0x00000010202e7981 */ /* 0x000ea8000c1ef900 */
[----:B--2---:R-:W-:Y:S01]  /*1bd0*/  CCTL.IVALL ;  /* 0x00000000ff00798f */ /* 0x004fe20002000000 */
[----:B------:R-:W-:Y:S05]  /*1be0*/  YIELD ;  /* 0x0000000000007946 */ /* 0x000fea0003800000 */
[----:B------:R-:W-:-:S13]  /*1bf0*/  ISETP.NE.AND P1, PT, R46, UR10, PT ;  /* 0x0000000a2e007c0c */ /* 0x000fda000bf25270 */
[----:B------:R-:W-:Y:S05]  /*1c00*/  @P1 BRA `(.L_x_3665) ;  /* 0xfffffffc00ec1947 */ /* 0x000fea000383ffff */
.L_x_3664:
        /* <DEDUP_REMOVED lines=12> */
[----:B------:R-:W-:Y:S02]  /*1cd0*/  HFMA2 R49, -RZ, RZ, 0, 0 ;  /* 0x00000000ff317431 */ /* 0x000fe400000001ff */
[----:B------:R-:W-:Y:S01]  /*1ce0*/  IMAD.MOV.U32 R46, RZ, RZ, RZ ;  /* 0x000000ffff2e7224 */ /* 0x000fe200078e00ff */
[----:B------:R-:W-:-:S07]  /*1cf0*/  MOV R47, R39 ;  /* 0x00000027002f7202 */ /* 0x000fce0000000f00 */
.L_x_3670:
        /* <DEDUP_REMOVED lines=30> */
[----:B------:R-:W-:-:S05]  /*1ee0*/  VIADD R49, R49, 0x10 ;  /* 0x0000001031317836 */ /* 0x000fca0000000000 */
[----:B------:R-:W-:Y:S01]  /*1ef0*/  ISETP.NE.AND P1, PT, R49, R6, PT ;  /* 0x000000063100720c */ /* 0x000fe20003f25270 */
[----:B---3--:R-:W-:Y:S01]  /*1f00*/  FADD R46, R46, R51 ;  /* 0x000000332e2e7221 */ /* 0x008fe20000000000 */
[----:B------:R-:W-:-:S03]  /*1f10*/  IADD3 R47, PT, PT, R47, 0x200, RZ ;  /* 0x000002002f2f7810 */ /* 0x000fc60007ffe0ff */
[----:B--2---:R-:W-:-:S04]  /*1f20*/  FADD R46, R46, R53 ;  /* 0x000000352e2e7221 */ /* 0x004fc80000000000 */
[----:B----4-:R-:W-:-:S04]  /*1f30*/  FADD R46, R46, R48 ;  /* 0x000000302e2e7221 */ /* 0x010fc80000000000 */
[----:B------:R-:W-:Y:S05]  /*1f40*/  @P1 BRA `(.L_x_3670) ;  /* 0xfffffffc006c1947 */ /* 0x000fea000383ffff */
.L_x_3669:
[----:B------:R-:W-:Y:S05]  /*1f50*/  BSYNC.RECONVERGENT B1 ;  /* 0x0000000000017941 */ /* 0x000fea0003800200 */
.L_x_3668:
        /* <DEDUP_REMOVED lines=18> */
[----:B------:R-:W-:Y:S02]  /*2080*/  VIADD R47, R47, 0x100 ;  /* 0x000001002f2f7836 */ /* 0x000fe40000000000 */
[----:B---3--:R-:W-:-:S04]  /*2090*/  FADD R48, R48, R49 ;  /* 0x0000003130307221 */ /* 0x008fc80000000000 */
[----:B------:R-:W-:-:S04]  /*20a0*/  FADD R48, R48, R51 ;  /* 0x0000003330307221 */ /* 0x000fc80000000000 */
[----:B------:R-:W-:-:S04]  /*20b0*/  FADD R48, R48, R53 ;  /* 0x0000003530307221 */ /* 0x000fc80000000000 */
[----:B--2---:R-:W-:-:S07]  /*20c0*/  FADD R46, R48, R46 ;  /* 0x0000002e302e7221 */ /* 0x004fce0000000000 */
.L_x_3672:
[----:B------:R-:W-:Y:S05]  /*20d0*/  BSYNC.RECONVERGENT B1 ;  /* 0x0000000000017941 */ /* 0x000fea0003800200 */
.L_x_3671:
        /* <DEDUP_REMOVED lines=15> */
.L_x_3674:
[----:B------:R-:W-:Y:S05]  /*21d0*/  BSYNC.RECONVERGENT B1 ;  /* 0x0000000000017941 */ /* 0x000fea0003800200 */
.L_x_3673:
        /* <DEDUP_REMOVED lines=11> */
.L_x_3667:
[----:B------:R-:W-:Y:S05]  /*2290*/  BSYNC.RECONVERGENT B0 ;  /* 0x0000000000007941 */ /* 0x000fea0003800200 */
.L_x_3666:
        /* <DEDUP_REMOVED lines=11> */
.L_x_3663:
        /* <DEDUP_REMOVED lines=45> */
.L_x_3677:
[----:B------:R-:W-:Y:S01]  /*2620*/  IMAD R51, R0, UR19, R35 ;  /* 0x0000001300337c24 */ /* 0x000fe2000f8e0223 */
[----:B------:R-:W-:Y:S01]  /*2630*/  ISETP.GT.U32.AND P1, PT, R13, 0x3, PT ;  /* 0x000000030d00780c */ /* 0x000fe20003f24070 */
[----:B------:R1:W2:Y:S02]  /*2640*/  F2F.F16.F32 R45, R32 ;  /* 0x00000020002d7304 */ /* 0x0002a40000200800 */
[----:B0-----:R-:W-:-:S03]  /*2650*/  IMAD.WIDE R30, R51, 0x2, R30 ;  /* 0x00000002331e7825 */ /* 0x001fc600078e021e */
[----:B------:R-:W-:-:S03]  /*2660*/  LOP3.LUT P0, RZ, R30, 0x7, RZ, 0xc0, !PT ;  /* 0x000000071eff7812 */ /* 0x000fc6000780c0ff */
[----:B------:R-:W0:Y:S08]  /*2670*/  F2F.F16.F32 R33, R33 ;  /* 0x0000002100217304 */ /* 0x000e300000200800 */
[----:B------:R1:W3:Y:S08]  /*2680*/  F2F.F16.F32 R49, R46 ;  /* 0x0000002e00317304 */ /* 0x0002f00000200800 */
[----:B------:R-:W4:Y:S01]  /*2690*/  F2F.F16.F32 R47, R47 ;  /* 0x0000002f002f7304 */ /* 0x000f220000200800 */
        /* <DEDUP_REMOVED lines=11> */
.L_x_3678:
[----:B0-----:R-:W-:-:S04]  /*2750*/  IMAD.WIDE.U32 R32, R33, 0x10000, RZ ;  /* 0x0001000021207825 */ /* 0x001fc800078e00ff */
[----:B----4-:R-:W-:Y:S01]  /*2760*/  IMAD.U32 R47, R47, 0x10000, RZ ;  /* 0x000100002f2f7824 */ /* 0x010fe200078e00ff */
[----:B------:R-:W-:-:S04]  /*2770*/  LOP3.LUT R32, R32, R45, RZ, 0xfc, !PT ;  /* 0x0000002d20207212 */ /* 0x000fc800078efcff */
[----:B---3--:R-:W-:-:S05]  /*2780*/  LOP3.LUT R33, R33, R47, R49, 0xfe, !PT ;  /* 0x0000002f21217212 */ /* 0x008fca00078efe31 */
[----:B------:R1:W-:Y:S02]  /*2790*/  STG.E.64 desc[UR16][R30.64], R32 ;  /* 0x000000201e007986 */ /* 0x0003e4000c101b10 */
.L_x_3676:
[----:B------:R-:W-:Y:S05]  /*27a0*/  BSYNC.RECONVERGENT B0 ;  /* 0x0000000000007941 */ /* 0x000fea0003800200 */
.L_x_3675:
[----:B------:R-:W3:Y:S02]  /*27b0*/  LDCU UR9, c[0x0][0x380] ;  /* 0x00007000ff0977ac */ /* 0x000ee40008000800 */
[----:B---3--:R-:W-:-:S04]  /*27c0*/  ULEA UR5, UR9, UR5, 0x2 ;  /* 0x0000000509057291 */ /* 0x008fc8000f8e10ff */
[----:B------:R-:W-:-:S09]  /*27d0*/  UISETP.GE.AND UP1, UPT, UR5, UR18, UPT ;  /* 0x000000120500728c */ /* 0x000fd2000bf26270 */
[----:B------:R-:W-:Y:S05]  /*27e0*/  BRA.U !UP1, `(.L_x_3679) ;  /* 0xffffffe109907547 */ /* 0x000fea000b83ffff */
.L_x_3641:
        /* <DEDUP_REMOVED lines=11> */
[----:B-1----:R-:W-:-:S04]  /*28a0*/  @!P0 LEA R7, R7, R6, 0x18 ;  /* 0x0000000607078211 */ /* 0x002fc800078ec0ff */
        /* <DEDUP_REMOVED lines=19> */
[----:B------:R0:W1:Y:S01]  /*29e0*/  @!P0 LDS R0, [R2] ;  /* 0x0000000002008984 */ /* 0x0000620000000800 */
[----:B------:R-:W-:Y:S05]  /*29f0*/  BRA.DIV UR4, `(.L_x_3682) ;  /* 0x0000000204847947 */ /* 0x000fea000b800000 */
[----:B-1----:R-:W1:Y:S02]  /*2a00*/  SHFL.DOWN PT, R3, R0, 0x2, 0x1f ;  /* 0x08401f0000037f89 */ /* 0x002e6400000e0000 */
[----:B-1----:R-:W-:-:S05]  /*2a10*/  FMNMX R3, R3, R0, !PT ;  /* 0x0000000003037209 */ /* 0x002fca0007800000 */
[----:B0-----:R0:W1:Y:S02]  /*2a20*/  SHFL.DOWN PT, R2, R3, 0x1, 0x1f ;  /* 0x08201f0003027f89 */ /* 0x00106400000e0000 */
.L_x_3688:
[----:B------:R-:W-:Y:S02]  /*2a30*/  ISETP.NE.AND P0, PT, R40, RZ, PT ;  /* 0x000000ff2800720c */ /* 0x000fe40003f05270 */
[----:B-1----:R-:W-:-:S11]  /*2a40*/  FMNMX R5, R3, R2, !PT ;  /* 0x0000000203057209 */ /* 0x002fd60007800000 */
[----:B------:R-:W-:Y:S05]  /*2a50*/  @P0 BRA `(.L_x_3681) ;  /* 0x0000000000080947 */ /* 0x000fea0003800000 */
[----:B0-----:R-:W0:Y:S02]  /*2a60*/  LDC.64 R2, c[0x0][0x3f8] ;  /* 0x0000fe00ff027b82 */ /* 0x001e240000000a00 */
[----:B0-----:R1:W-:Y:S02]  /*2a70*/  REDG.E.MAX.S32.STRONG.GPU desc[UR16][R2.64], R5 ;  /* 0x000000050200798e */ /* 0x0013e4000d12e310 */
.L_x_3681:
[----:B------:R-:W-:Y:S05]  /*2a80*/  BSYNC B0 ;  /* 0x0000000000007941 */ /* 0x000fea0003800000 */
.L_x_3680:
        /* <DEDUP_REMOVED lines=14> */
[----:B012-4-:R-:W-:Y:S05]  /*2b70*/  CALL.REL.NOINC `($__internal_23_$__cuda_sm20_rcp_rn_f32_slowpath) ;  /* 0x00000000005c7944 */ /* 0x017fea0003c00000 */
[----:B------:R-:W-:Y:S05]  /*2b80*/  BRA `(.L_x_3685) ;  /* 0x0000000000107947 */ /* 0x000fea0003800000 */
.L_x_3684:
[----:B-1----:R-:W1:Y:S02]  /*2b90*/  MUFU.RCP R5, R20 ;  /* 0x0000001400057308 */ /* 0x002e640000001000 */
[----:B-1----:R-:W-:-:S04]  /*2ba0*/  FFMA R0, R20, R5, -1 ;  /* 0xbf80000014007423 */ /* 0x002fc80000000005 */
[----:B------:R-:W-:-:S04]  /*2bb0*/  FADD.FTZ R0, -R0, -RZ ;  /* 0x800000ff00007221 */ /* 0x000fc80000010100 */
[----:B------:R-:W-:-:S07]  /*2bc0*/  FFMA R5, R5, R0, R5 ;  /* 0x0000000005057223 */ /* 0x000fce0000000005 */
.L_x_3685:
[----:B------:R-:W-:Y:S05]  /*2bd0*/  BSYNC.RECONVERGENT B0 ;  /* 0x0000000000007941 */ /* 0x000fea0003800200 */
.L_x_3683:
[----:B0-----:R-:W0:Y:S02]  /*2be0*/  LDC.64 R2, c[0x0][0x3f0] ;  /* 0x0000fc00ff027b82 */ /* 0x001e240000000a00 */
[----:B0-----:R-:W-:Y:S01]  /*2bf0*/  STG.E desc[UR16][R2.64], R5 ;  /* 0x0000000502007986 */ /* 0x001fe2000c101910 */
[----:B------:R-:W-:Y:S05]  /*2c00*/  EXIT ;  /* 0x000000000000794d */ /* 0x000fea0003800000 */
.L_x_3682:
[----:B------:R-:W-:Y:S02]  /*2c10*/  HFMA2 R5, -RZ, RZ, 0, 1.1920928955078125e-07 ;  /* 0x00000002ff057431 */ /* 0x000fe400000001ff */
[----:B------:R-:W-:Y:S01]  /*2c20*/  IMAD.MOV.U32 R7, RZ, RZ, 0x1f ;  /* 0x0000001fff077424 */ /* 0x000fe200078e00ff */
[----:B------:R-:W-:-:S07]  /*2c30*/  MOV R4, 0xffffffff ;  /* 0xffffffff00047802 */ /* 0x000fce0000000f00 */
[----:B012-45:R-:W-:Y:S05]  /*2c40*/  WARPSYNC.COLLECTIVE R4, `(.L_x_3686) ;  /* 0x0000000004087348 */ /* 0x037fea0003c00000 */
[----:B01----:R0:W1:Y:S02]  /*2c50*/  SHFL.DOWN P0, R2, R0, R5, R7 ;  /* 0x0800000500027389 */ /* 0x0030640000000007 */
[----:B012-45:R-:W-:Y:S05]  /*2c60*/  ENDCOLLECTIVE ;  /* 0x000000000000791b */ /* 0x037fea0003800000 */
.L_x_3686:
[----:B------:R-:W-:Y:S02]  /*2c70*/  HFMA2 R5, -RZ, RZ, 0, 5.9604644775390625e-08 ;  /* 0x00000001ff057431 */ /* 0x000fe400000001ff */
[----:B------:R-:W-:-:S05]  /*2c80*/  IMAD.MOV.U32 R3, RZ, RZ, R2 ;  /* 0x000000ffff037224 */ /* 0x000fca00078e0002 */
[----:B------:R-:W-:-:S04]  /*2c90*/  FMNMX R3, R3, R0, !PT ;  /* 0x0000000003037209 */ /* 0x000fc80007800000 */
[----:B------:R-:W-:-:S07]  /*2ca0*/  MOV R0, R3 ;  /* 0x0000000300007202 */ /* 0x000fce0000000f00 */
[----:B------:R-:W-:Y:S05]  /*2cb0*/  WARPSYNC.COLLECTIVE R4, `(.L_x_3687) ;  /* 0x0000000004087348 */ /* 0x000fea0003c00000 */
[----:B------:R0:W1:Y:S02]  /*2cc0*/  SHFL.DOWN P0, R2, R0, R5, R7 ;  /* 0x0800000500027389 */ /* 0x0000640000000007 */
[----:B01----:R-:W-:Y:S05]  /*2cd0*/  ENDCOLLECTIVE ;  /* 0x000000000000791b */ /* 0x003fea0003800000 */
.L_x_3687:
[----:B------:R-:W-:Y:S05]  /*2ce0*/  BRA `(.L_x_3688) ;  /* 0xfffffffc00507947 */ /* 0x000fea000383ffff */
        .weak           $__internal_23_$__cuda_sm20_rcp_rn_f32_slowpath
        .type           $__internal_23_$__cuda_sm20_rcp_rn_f32_slowpath,@function
        .size           $__internal_23_$__cuda_sm20_rcp_rn_f32_slowpath,(.L_x_12891 - $__internal_23_$__cuda_sm20_rcp_rn_f32_slowpath)
$__internal_23_$__cuda_sm20_rcp_rn_f32_slowpath:
        /* <DEDUP_REMOVED lines=15> */
.L_x_3690:
        /* <DEDUP_REMOVED lines=26> */
[----:B------:R-:W-:-:S04]  /*2f80*/  SEL R0, RZ, 0x1, !P0 ;  /* 0x00000001ff007807 */ /* 0x000fc80004000000 */
[----:B------:R-:W-:-:S04]  /*2f90*/  IADD3 R0, PT, PT, -R0, RZ, RZ ;  /* 0x000000ff00007210 */ /* 0x000fc80007ffe1ff */
[----:B------:R-:W-:-:S13]  /*2fa0*/  ISETP.GE.AND P0, PT, R0, RZ, PT ;  /* 0x000000ff0000720c */ /* 0x000fda0003f06270 */
[----:B------:R-:W-:-:S04]  /*2fb0*/  @!P0 IADD3 R3, PT, PT, R3, 0x1, RZ ;  /* 0x0000000103038810 */ /* 0x000fc80007ffe0ff */
[----:B------:R-:W-:-:S04]  /*2fc0*/  @!P1 SHF.L.U32 R3, R3, 0x1, RZ ;  /* 0x0000000103039819 */ /* 0x000fc800000006ff */
[----:B------:R-:W-:Y:S01]  /*2fd0*/  LOP3.LUT R2, R3, 0x80000000, R20, 0xf8, !PT ;  /* 0x8000000003027812 */ /* 0x000fe200078ef814 */
[----:B------:R-:W-:Y:S06]  /*2fe0*/  BRA `(.L_x_3691) ;  /* 0x0000000000047947 */ /* 0x000fec0003800000 */
.L_x_3692:
[----:B------:R0:W1:Y:S02]  /*2ff0*/  MUFU.RCP R2, R20 ;  /* 0x0000001400027308 */ /* 0x0000640000001000 */
.L_x_3691:
[----:B------:R-:W-:Y:S05]  /*3000*/  BSYNC.RECONVERGENT B1 ;  /* 0x0000000000017941 */ /* 0x000fea0003800200 */
.L_x_3689:
[----:B------:R-:W-:Y:S02]  /*3010*/  HFMA2 R3, -RZ, RZ, 0, 0 ;  /* 0x00000000ff037431 */ /* 0x000fe400000001ff */
[----:B-1----:R-:W-:Y:S01]  /*3020*/  IMAD.MOV.U32 R5, RZ, RZ, R2 ;  /* 0x000000ffff057224 */ /* 0x002fe200078e0002 */
[----:B------:R-:W-:-:S04]  /*3030*/  MOV R2, R6 ;  /* 0x0000000600027202 */ /* 0x000fc80000000f00 */
[----:B0-----:R-:W-:Y:S05]  /*3040*/  RET.REL.NODEC R2 `(_ZN18transformer_engine13normalization21ln_fwd_general_kernelINS0_13Kernel_traitsI6__halfS3_S3_fjLj128ELj1ELj4ELj1ELj8ENS0_18Kernel_traits_baseILj128ES3_S3_S3_fjLj128EEEEEEEvNS0_19ForwardKernelParamsE) ;  /* 0xffffffcc02ec7950 */ /* 0x001fea0003c3ffff */
.L_x_3693:
        /* <DEDUP_REMOVED lines=11> */
.L_x_12891:


//--------------------- .text._ZN18transformer_engine13normalization21ln_fwd_general_kernelINS0_13Kernel_traitsIffffjLj128ELj1ELj4ELj1ELj16ENS0_18Kernel_traits_baseILj128EffffjLj128EEEEEEEvNS0_19ForwardKernelParamsE --------------------------
	.section	.text._ZN18transformer_engine13normalization21ln_fwd_general_kernelINS0_13Kernel_traitsIffffjLj128ELj1ELj4ELj1ELj16ENS0_18Kernel_traits_baseILj128EffffjLj128EEEEEEEvNS0_19ForwardKernelParamsE,"ax",@progbits
	.align	128
        .global         _ZN18transformer_engine13normalization21ln_fwd_general_kernelINS0_13Kernel_traitsIffffjLj128ELj1ELj4ELj1ELj16ENS0_18Kernel_traits_baseILj128EffffjLj128EEEEEEEvNS0_19ForwardKernelParamsE
        .type           _ZN18transformer_engine13normalization21ln_fwd_general_kernelINS0_13Kernel_traitsIffffjLj128ELj1ELj4ELj1ELj16ENS0_18Kernel_traits_baseILj128EffffjLj128EEEEEEEvNS0_19ForwardKernelParamsE,@function
        .size           _ZN18transformer_engine13normalization21ln_fwd_general_kernelINS0_13Kernel_traitsIffffjLj128ELj1ELj4ELj1ELj16ENS0_18Kernel_traits_baseILj128EffffjLj128EEEEEEEvNS0_19ForwardKernelParamsE,(.L_x_12892 - _ZN18transformer_engine13normalization21ln_fwd_general_kernelINS0_13Kernel_traitsIffffjLj128ELj1ELj4ELj1ELj16ENS0_18Kernel_traits_baseILj128EffffjLj128EEEEEEEvNS0_19ForwardKernelParamsE)
        .other          _ZN18transformer_engine13normalization21ln_fwd_general_kernelINS0_13Kernel_traitsIffffjLj128ELj1ELj4ELj1ELj16ENS0_18Kernel_traits_baseILj128EffffjLj128EEEEEEEvNS0_19ForwardKernelParamsE,@"STO_CUDA_ENTRY STV_DEFAULT"
_ZN18transformer_engine13normalization21ln_fwd_general_kernelINS0_13Kernel_traitsIffffjLj128ELj1ELj4ELj1ELj16ENS0_18Kernel_traits_baseILj128EffffjLj128EEEEEEEvNS0_19ForwardKernelParamsE:
.text._ZN18transformer_engine13normalization21ln_fwd_general_kernelINS0_13Kernel_traitsIffffjLj128ELj1ELj4ELj1ELj16ENS0_18Kernel_traits_baseILj128EffffjLj128EEEEEEEvNS0_19ForwardKernelParamsE:
        /* <DEDUP_REMOVED lines=9> */
[----:B0-----:R-:W-:Y:S02]  /*0090*/  IADD3 R2, PT, PT, R0, 0xffffffe, RZ ;  /* 0x0ffffffe00027810 */ /* 0x001fe40007ffe0ff */
[----:B------:R-:W0:Y:S04]  /*00a0*/  S2R R0, SR_TID.X ;  /* 0x0000000000007919 */ /* 0x000e280000002100 */
[----:B------:R-:W2:Y:S02]  /*00b0*/  F2I.FTZ.U32.TRUNC.NTZ R2, R2 ;  /* 0x0000000200027305 */ /* 0x000ea4000021f000 */
[----:B--2---:R-:W-:Y:S01]  /*00c0*/  R2UR UR5, R2 ;  /* 0x00000000020572ca */ /* 0x004fe200000e0000 */
[----:B------:R-:W-:-:S05]  /*00d0*/  VIADD R2, R6, 0x1800000 ;  /* 0x0180000006027836 */ /* 0x000fca0000000000 */
[----:B------:R-:W-:-:S04]  /*00e0*/  LOP3.LUT R2, R2, 0x7f800000, RZ, 0xc0, !PT ;  /* 0x7f80000002027812 */ /* 0x000fc800078ec0ff */
[----:B------:R-:W-:-:S03]  /*00f0*/  ISETP.GT.U32.AND P0, PT, R2, 0x1ffffff, PT ;  /* 0x01ffffff0200780c */ /* 0x000fc60003f04070 */
[----:B------:R-:W-:Y:S01]  /*0100*/  UIADD3 UR6, UPT, UPT, URZ, -UR5, URZ ;  /* 0x80000005ff067290 */ /* 0x000fe2000fffe0ff */
[----:B0-----:R-:W-:Y:S02]  /*0110*/  LOP3.LUT R2, R0, 0x1f, RZ, 0xc0, !PT ;  /* 0x0000001f00027812 */ /* 0x001fe400078ec0ff */
[----:B------:R-:W-:Y:S01]  /*0120*/  SHF.R.U32.HI R3, RZ, 0x5, R0 ;  /* 0x00000005ff037819 */ /* 0x000fe20000011600 */
        /* <DEDUP_REMOVED lines=20> */
[----:B------:R-:W-:Y:S05]  /*0270*/  CALL.REL.NOINC `($__internal_24_$__cuda_sm20_rcp_rn_f32_slowpath) ;  /* 0x0000002400f87944 */ /* 0x000fea0003c00000 */
[----:B------:R-:W-:Y:S05]  /*0280*/  BRA `(.L_x_3695) ;  /* 0x0000000000107947 */ /* 0x000fea0003800000 */
.L_x_3694:
[----:B------:R-:W0:Y:S02]  /*0290*/  MUFU.RCP R5, R6 ;  /* 0x0000000600057308 */ /* 0x000e240000001000 */
[----:B0-----:R-:W-:-:S04]  /*02a0*/  FFMA R7, R6, R5, -1 ;  /* 0xbf80000006077423 */ /* 0x001fc80000000005 */
[----:B------:R-:W-:-:S04]  /*02b0*/  FADD.FTZ R8, -R7, -RZ ;  /* 0x800000ff07087221 */ /* 0x000fc80000010100 */
[----:B------:R-:W-:-:S07]  /*02c0*/  FFMA R5, R5, R8, R5 ;  /* 0x0000000805057223 */ /* 0x000fce0000000005 */
.L_x_3695:
        /* <DEDUP_REMOVED lines=25> */
.L_x_3699:
[----:B------:R0:W5:Y:S02]  /*0460*/  LDG.E.128 R16, desc[UR12][R8.64] ;  /* 0x0000000c08107981 */ /* 0x000164000c1e1d00 */
.L_x_3700:
[----:B------:R-:W-:Y:S05]  /*0470*/  BSYNC.RECONVERGENT B1 ;  /* 0x0000000000017941 */ /* 0x000fea0003800200 */
.L_x_3698:
[----:B01----:R-:W0:Y:S01]  /*0480*/  LDC.64 R8, c[0x0][0x3d0] ;  /* 0x0000f400ff087b82 */ /* 0x003e220000000a00 */
        /* <DEDUP_REMOVED lines=16> */
.L_x_3701:
[----:B------:R0:W5:Y:S02]  /*0590*/  LDG.E.128 R12, desc[UR12][R8.64] ;  /* 0x0000000c080c7981 */ /* 0x000164000c1e1d00 */
.L_x_3697:
[----:B------:R-:W-:Y:S05]  /*05a0*/  BSYNC.RECONVERGENT B0 ;  /* 0x0000000000007941 */ /* 0x000fea0003800200 */
.L_x_3696:
[----:B------:R-:W2:Y:S01]  /*05b0*/  LDCU.U8 UR18, c[0x0][0x404] ;  /* 0x00008080ff1277ac */ /* 0x000ea20008000000 */
[----:B------:R-:W3:Y:S01]  /*05c0*/  LDCU UR4, c[0x0][0x388] ;  /* 0x00007100ff0477ac */ /* 0x000ee20008000800 */
[----:B--2---:R-:W-:-:S13]  /*05d0*/  ISETP.NE.AND P0, PT, RZ, UR18, PT ;  /* 0x00000012ff007c0c */ /* 0x004fda000bf05270 */
[----:B01----:R-:W0:Y:S02]  /*05e0*/  @P0 LDC.64 R8, c[0x0][0x3e0] ;  /* 0x0000f800ff080b82 */ /* 0x003e240000000a00 */
[----:B0-----:R-:W2:Y:S01]  /*05f0*/  @P0 LDG.E R8, desc[UR12][R8.64] ;  /* 0x0000000c08080981 */ /* 0x001ea2000c1e1900 */
[----:B---3--:R-:W-:Y:S01]  /*0600*/  UISETP.GE.AND UP0, UPT, UR5, UR4, UPT ;  /* 0x000000040500728c */ /* 0x008fe2000bf06270 */
[----:B------:R-:W-:Y:S01]  /*0610*/  IMAD.MOV.U32 R7, RZ, RZ, RZ ;  /* 0x000000ffff077224 */ /* 0x000fe200078e00ff */
[----:B--2---:R-:W-:-:S07]  /*0620*/  @P0 R2UR UR14, R8 ;  /* 0x00000000080e02ca */ /* 0x004fce00000e0000 */
[----:B------:R-:W-:Y:S08]  /*0630*/  BRA.U UP0, `(.L_x_3702) ;  /* 0x0000001d00c87547 */ /* 0x000ff0000b800000 */
[----:B------:R-:W0:Y:S01]  /*0640*/  LDCU.U8 UR4, c[0x0][0x3c0] ;  /* 0x00007800ff0477ac */ /* 0x000e220008000000 */
[----:B------:R-:W1:Y:S01]  /*0650*/  LDC.64 R34, c[0x0][0x3b0] ;  /* 0x0000ec00ff227b82 */ /* 0x000e620000000a00 */
[----:B------:R-:W-:Y:S01]  /*0660*/  LOP3.LUT R24, RZ, R2, RZ, 0x33, !PT ;  /* 0x00000002ff187212 */ /* 0x000fe200078e33ff */
[----:B------:R-:W-:Y:S01]  /*0670*/  VIADD R7, R3, UR5 ;  /* 0x0000000503077c36 */ /* 0x000fe20008000000 */
[----:B------:R-:W2:Y:S01]  /*0680*/  LDCU.64 UR10, c[0x0][0x380] ;  /* 0x00007000ff0a77ac */ /* 0x000ea20008000a00 */
[----:B-----5:R-:W-:Y:S01]  /*0690*/  MOV R9, R16 ;  /* 0x0000001000097202 */ /* 0x020fe20000000f00 */
[----:B------:R-:W-:Y:S01]  /*06a0*/  IMAD.WIDE.U32 R32, R2, 0x4, RZ ;  /* 0x0000000402207825 */ /* 0x000fe200078e00ff */
[----:B------:R-:W-:Y:S01]  /*06b0*/  MOV R8, R17 ;  /* 0x0000001100087202 */ /* 0x000fe20000000f00 */
[----:B------:R-:W3:Y:S01]  /*06c0*/  LDCU.64 UR20, c[0x0][0x3f8] ;  /* 0x00007f00ff1477ac */ /* 0x000ee20008000a00 */
[----:B------:R-:W-:Y:S01]  /*06d0*/  MOV R10, R19 ;  /* 0x00000013000a7202 */ /* 0x000fe20000000f00 */
[----:B------:R-:W-:Y:S01]  /*06e0*/  IMAD.MOV.U32 R11, RZ, RZ, R18 ;  /* 0x000000ffff0b7224 */ /* 0x000fe200078e0012 */
[C---:B------:R-:W-:Y:S01]  /*06f0*/  IADD3 R25, PT, PT, -R6.reuse, UR9, RZ ;  /* 0x0000000906197c10 */ /* 0x040fe2000fffe1ff */
[C---:B------:R-:W-:Y:S01]  /*0700*/  VIADD R27, R6.reuse, 0x2 ;  /* 0x00000002061b7836 */ /* 0x040fe20000000000 */
[----:B------:R-:W-:-:S02]  /*0710*/  IADD3 R26, PT, PT, R6, 0x1, RZ ;  /* 0x00000001061a7810 */ /* 0x000fc40007ffe0ff */
[----:B------:R-:W-:Y:S02]  /*0720*/  IADD3 R28, PT, PT, R6, 0x3, RZ ;  /* 0x00000003061c7810 */ /* 0x000fe40007ffe0ff */
[----:B------:R-:W-:Y:S02]  /*0730*/  LOP3.LUT R29, R32, 0x400, RZ, 0xfc, !PT ;  /* 0x00000400201d7812 */ /* 0x000fe400078efcff */
[----:B0-----:R-:W-:Y:S01]  /*0740*/  ISETP.NE.AND P0, PT, RZ, UR4, PT ;  /* 0x00000004ff007c0c */ /* 0x001fe2000bf05270 */
[----:B--2---:R-:W-:Y:S02]  /*0750*/  UIMAD UR4, UR11, UR10, URZ ;  /* 0x0000000a0b0472a4 */ /* 0x004fe4000f8e02ff */
[----:B------:R-:W-:Y:S01]  /*0760*/  VIADD R24, R24, UR11 ;  /* 0x0000000b18187c36 */ /* 0x000fe20008000000 */
[----:B------:R-:W-:Y:S01]  /*0770*/  UIMAD.WIDE UR16, UR10, 0x4, UR6 ;  /* 0x000000040a1078a5 */ /* 0x000fe2000f8e0206 */
[----:B------:R-:W-:Y:S01]  /*0780*/  IMAD R7, R7, UR11, RZ ;  /* 0x0000000b07077c24 */ /* 0x000fe2000f8e02ff */
[----:B------:R-:W-:-:S02]  /*0790*/  USHF.L.U32 UR4, UR4, 0x2, URZ ;  /* 0x0000000204047899 */ /* 0x000fc400080006ff */
[----:B------:R-:W-:Y:S01]  /*07a0*/  LEA.HI R41, R24, 0x1, RZ, 0x1b ;  /* 0x0000000118297811 */ /* 0x000fe200078fd8ff */
[----:B-1----:R-:W-:Y:S01]  /*07b0*/  IMAD.WIDE.U32 R34, R7, 0x4, R34 ;  /* 0x0000000407227825 */ /* 0x002fe200078e0022 */
[----:B---3--:R-:W-:Y:S02]  /*07c0*/  UISETP.NE.U32.AND UP0, UPT, UR20, URZ, UPT ;  /* 0x000000ff1400728c */ /* 0x008fe4000bf05070 */
[C---:B------:R-:W-:Y:S01]  /*07d0*/  LOP3.LUT R38, R41.reuse, 0xf, RZ, 0xc0, !PT ;  /* 0x0000000f29267812 */ /* 0x040fe200078ec0ff */
[----:B------:R-:W-:Y:S01]  /*07e0*/  IMAD.MOV.U32 R7, RZ, RZ, RZ ;  /* 0x000000ffff077224 */ /* 0x000fe200078e00ff */
[----:B------:R-:W-:Y:S01]  /*07f0*/  LOP3.LUT R40, R41, 0xffffff0, RZ, 0xc0, !PT ;  /* 0x0ffffff029287812 */ /* 0x000fe200078ec0ff */
[----:B------:R-:W-:Y:S01]  /*0800*/  UISETP.NE.AND.EX UP0, UPT, UR21, URZ, UPT, UP0 ;  /* 0x000000ff1500728c */ /* 0x000fe2000bf05300 */
[----:B------:R-:W-:Y:S01]  /*0810*/  MOV R31, UR4 ;  /* 0x00000004001f7c02 */ /* 0x000fe20008000f00 */
[----:B------:R-:W-:Y:S01]  /*0820*/  @P0 FADD R9, R9, 1 ;  /* 0x3f80000009090421 */ /* 0x000fe20000000000 */
[----:B------:R-:W-:Y:S01]  /*0830*/  LOP3.LUT R39, R41, 0x7, RZ, 0xc0, !PT ;  /* 0x0000000729277812 */ /* 0x000fe200078ec0ff */
[----:B------:R-:W-:Y:S01]  /*0840*/  @P0 FADD R8, R8, 1 ;  /* 0x3f80000008080421 */ /* 0x000fe20000000000 */
[----:B------:R-:W-:Y:S01]  /*0850*/  @P0 FADD R11, R11, 1 ;  /* 0x3f8000000b0b0421 */ /* 0x000fe20000000000 */
[----:B------:R-:W-:Y:S01]  /*0860*/  @P0 FADD R10, R10, 1 ;  /* 0x3f8000000a0a0421 */ /* 0x000fe20000000000 */
[----:B------:R-:W-:Y:S01]  /*0870*/  LOP3.LUT R41, R41, 0x3, RZ, 0xc0, !PT ;  /* 0x0000000329297812 */ /* 0x000fe200078ec0ff */
[----:B------:R-:W-:Y:S01]  /*0880*/  VIADD R42, R38, 0xffffffff ;  /* 0xffffffff262a7836 */ /* 0x000fe20000000000 */
[----:B------:R-:W-:Y:S01]  /*0890*/  IADD3 R43, PT, PT, R39, -0x1, RZ ;  /* 0xffffffff272b7810 */ /* 0x000fe20007ffe0ff */
[----:B------:R-:W-:Y:S01]  /*08a0*/  IMAD.MOV R44, RZ, RZ, -R40 ;  /* 0x000000ffff2c7224 */ /* 0x000fe200078e0a28 */
[----:B------:R-:W-:Y:S01]  /*08b0*/  UISETP.NE.OR UP0, UPT, UR18, URZ, UP0 ;  /* 0x000000ff1200728c */ /* 0x000fe20008705670 */
[----:B------:R-:W-:Y:S01]  /*08c0*/  IMAD.WIDE.U32 R30, R31, 0x4, R34 ;  /* 0x000000041f1e7825 */ /* 0x000fe200078e0022 */
[----:B------:R-:W-:-:S09]  /*08d0*/  UMOV UR4, URZ ;  /* 0x000000ff00047c82 */ /* 0x000fd20008000000 */
.L_x_3738:
[----:B0-----:R-:W0:Y:S01]  /*08e0*/  LDCU.64 UR20, c[0x0][0x388] ;  /* 0x00007100ff1477ac */ /* 0x001e220008000a00 */
[----:B------:R-:W-:Y:S01]  /*08f0*/  IADD3 R47, PT, PT, R3, UR5, RZ ;  /* 0x00000005032f7c10 */ /* 0x000fe2000fffe0ff */
[----:B------:R-:W-:Y:S03]  /*0900*/  BSSY.RECONVERGENT B0, `(.L_x_3703) ;  /* 0x0000016000007945 */ /* 0x000fe60003800200 */
[----:B0-----:R-:W-:-:S04]  /*0910*/  ISETP.GE.AND P0, PT, R47, UR20, PT ;  /* 0x000000142f007c0c */ /* 0x001fc8000bf06270 */
[----:B------:R-:W-:-:S13]  /*0920*/  ISETP.LT.AND P0, PT, R6, UR21, !P0 ;  /* 0x0000001506007c0c */ /* 0x000fda000c701270 */
[----:B-12---:R-:W-:Y:S05]  /*0930*/  @!P0 BRA `(.L_x_3704) ;  /* 0x0000000000488947 */ /* 0x006fea0003800000 */
[----:B------:R-:W0:Y:S01]  /*0940*/  LDC.64 R20, c[0x0][0x390] ;  /* 0x0000e400ff147b82 */ /* 0x000e220000000a00 */
[----:B------:R-:W-:-:S04]  /*0950*/  IMAD R17, R47, UR21, R6 ;  /* 0x000000152f117c24 */ /* 0x000fc8000f8e0206 */
[----:B0-----:R-:W-:-:S03]  /*0960*/  IMAD.WIDE R20, R17, 0x4, R20 ;  /* 0x0000000411147825 */ /* 0x001fc600078e0214 */
[----:B------:R-:W-:-:S04]  /*0970*/  LOP3.LUT P1, RZ, R20, 0xf, RZ, 0xc0, !PT ;  /* 0x0000000f14ff7812 */ /* 0x000fc8000782c0ff */
[----:B------:R-:W-:-:S13]  /*0980*/  ISETP.GT.U32.AND P1, PT, R25, 0x3, !P1 ;  /* 0x000000031900780c */ /* 0x000fda0004f24070 */
[----:B------:R-:W-:Y:S05]  /*0990*/  @!P1 BRA `(.L_x_3705) ;  /* 0x0000000000089947 */ /* 0x000fea0003800000 */
[----:B------:R0:W5:Y:S01]  /*09a0*/  LDG.E.128 R16, desc[UR12][R20.64] ;  /* 0x0000000c14107981 */ /* 0x000162000c1e1d00 */
[----:B------:R-:W-:Y:S05]  /*09b0*/  BRA `(.L_x_3704) ;  /* 0x0000000000287947 */ /* 0x000fea0003800000 */
.L_x_3705:
        /* <DEDUP_REMOVED lines=10> */
.L_x_3704:
[----:B------:R-:W-:Y:S05]  /*0a60*/  BSYNC.RECONVERGENT B0 ;  /* 0x0000000000007941 */ /* 0x000fea0003800200 */
.L_x_3703:
[----:B------:R-:W2:Y:S01]  /*0a70*/  LDCU UR19, c[0x0][0x384] ;  /* 0x00007080ff1377ac */ /* 0x000ea20008000800 */
[----:B01---5:R-:W-:-:S04]  /*0a80*/  FADD R20, RZ, R16 ;  /* 0x00000010ff147221 */ /* 0x023fc80000000000 */
[----:B------:R-:W-:-:S04]  /*0a90*/  FADD R21, R20, R17 ;  /* 0x0000001114157221 */ /* 0x000fc80000000000 */
[----:B------:R-:W-:-:S04]  /*0aa0*/  FADD R20, R21, R18 ;  /* 0x0000001215147221 */ /* 0x000fc80000000000 */
[----:B------:R-:W-:Y:S01]  /*0ab0*/  FADD R20, R20, R19 ;  /* 0x0000001314147221 */ /* 0x000fe20000000000 */
[----:B--2---:R-:W-:-:S04]  /*0ac0*/  UISETP.NE.AND UP1, UPT, UR19, 0x1, UPT ;  /* 0x000000011300788c */ /* 0x004fc8000bf25270 */
        /* <DEDUP_REMOVED lines=37> */
.L_x_3708:
[----:B------:R-:W2:Y:S04]  /*0d20*/  LDG.E.STRONG.GPU R36, desc[UR12][R20.64] ;  /* 0x0000000c14247981 */ /* 0x000ea8000c1ef900 */
[----:B--2---:R-:W-:Y:S01]  /*0d30*/  CCTL.IVALL ;  /* 0x00000000ff00798f */ /* 0x004fe20002000000 */
[----:B------:R-:W-:Y:S05]  /*0d40*/  YIELD ;  /* 0x0000000000007946 */ /* 0x000fea0003800000 */
[----:B------:R-:W-:-:S13]  /*0d50*/  ISETP.NE.AND P1, PT, R36, UR10, PT ;  /* 0x0000000a24007c0c */ /* 0x000fda000bf25270 */
[----:B------:R-:W-:Y:S05]  /*0d60*/  @P1 BRA `(.L_x_3708) ;  /* 0xfffffffc00ec1947 */ /* 0x000fea000383ffff */
.L_x_3707:
        /* <DEDUP_REMOVED lines=12> */
[----:B------:R-:W-:Y:S01]  /*0e30*/  IADD3 R48, P1, PT, R29, R22, RZ ;  /* 0x000000161d307210 */ /* 0x000fe20007f3e0ff */
[----:B------:R-:W-:Y:S01]  /*0e40*/  IMAD.MOV.U32 R45, RZ, RZ, R44 ;  /* 0x000000ffff2d7224 */ /* 0x000fe200078e002c */
[----:B------:R-:W-:Y:S02]  /*0e50*/  MOV R36, RZ ;  /* 0x000000ff00247202 */ /* 0x000fe40000000f00 */
[----:B------:R-:W-:Y:S02]  /*0e60*/  MOV R37, R2 ;  /* 0x0000000200257202 */ /* 0x000fe40000000f00 */
[----:B------:R-:W-:-:S07]  /*0e70*/  IADD3.X R49, PT, PT, R33, R23, RZ, P1, !PT ;  /* 0x0000001721317210 */ /* 0x000fce0000ffe4ff */
.L_x_3713:
[----:B------:R-:W-:Y:S01]  /*0e80*/  IMAD.MOV.U32 R20, RZ, RZ, R48 ;  /* 0x000000ffff147224 */ /* 0x000fe200078e0030 */
[----:B------:R-:W-:-:S05]  /*0e90*/  MOV R21, R49 ;  /* 0x0000003100157202 */ /* 0x000fca0000000f00 */
        /* <DEDUP_REMOVED lines=12> */
[----:B----4-:R-:W-:-:S03]  /*0f60*/  FADD R48, R51, R48 ;  /* 0x0000003033307221 */ /* 0x010fc60000000000 */
[----:B------:R-:W4:Y:S01]  /*0f70*/  LDG.E R51, desc[UR12][R20.64+0x80] ;  /* 0x0000800c14337981 */ /* 0x000f22000c1e1900 */
[----:B---3--:R-:W-:-:S03]  /*0f80*/  FADD R49, R48, R49 ;  /* 0x0000003130317221 */ /* 0x008fc60000000000 */
[----:B------:R-:W3:Y:S01]  /*0f90*/  LDG.E R48, desc[UR12][R20.64] ;  /* 0x0000000c14307981 */ /* 0x000ee2000c1e1900 */
[----:B--2---:R-:W-:-:S03]  /*0fa0*/  FADD R49, R49, R36 ;  /* 0x0000002431317221 */ /* 0x004fc60000000000 */
[----:B------:R-:W2:Y:S01]  /*0fb0*/  LDG.E R36, desc[UR12][R20.64+0x100] ;  /* 0x0001000c14247981 */ /* 0x000ea2000c1e1900 */
[----:B-----5:R-:W-:-:S03]  /*0fc0*/  FADD R49, R49, R46 ;  /* 0x0000002e31317221 */ /* 0x020fc60000000000 */
[----:B------:R-:W5:Y:S01]  /*0fd0*/  LDG.E R46, desc[UR12][R20.64+0x180] ;  /* 0x0001800c142e7981 */ /* 0x000f62000c1e1900 */
[----:B---3--:R-:W-:-:S03]  /*0fe0*/  FADD R48, R49, R48 ;  /* 0x0000003031307221 */ /* 0x008fc60000000000 */
[----:B------:R-:W3:Y:S01]  /*0ff0*/  LDG.E R49, desc[UR12][R20.64+0x280] ;  /* 0x0002800c14317981 */ /* 0x000ee2000c1e1900 */
[----:B----4-:R-:W-:-:S03]  /*1000*/  FADD R51, R48, R51 ;  /* 0x0000003330337221 */ /* 0x010fc60000000000 */
[----:B------:R-:W4:Y:S01]  /*1010*/  LDG.E R48, desc[UR12][R20.64+0x200] ;  /* 0x0002000c14307981 */ /* 0x000f22000c1e1900 */
[----:B--2---:R-:W-:-:S03]  /*1020*/  FADD R51, R51, R36 ;  /* 0x0000002433337221 */ /* 0x004fc60000000000 */
[----:B------:R-:W2:Y:S01]  /*1030*/  LDG.E R36, desc[UR12][R20.64+0x300] ;  /* 0x0003000c14247981 */ /* 0x000ea2000c1e1900 */
[----:B-----5:R-:W-:-:S03]  /*1040*/  FADD R51, R51, R46 ;  /* 0x0000002e33337221 */ /* 0x020fc60000000000 */
[----:B------:R-:W5:Y:S01]  /*1050*/  LDG.E R46, desc[UR12][R20.64+0x380] ;  /* 0x0003800c142e7981 */ /* 0x000f62000c1e1900 */
[----:B------:R-:W-:-:S04]  /*1060*/  IADD3 R45, PT, PT, R45, 0x10, RZ ;  /* 0x000000102d2d7810 */ /* 0x000fc80007ffe0ff */
[----:B------:R-:W-:Y:S02]  /*1070*/  ISETP.NE.AND P1, PT, R45, RZ, PT ;  /* 0x000000ff2d00720c */ /* 0x000fe40003f25270 */
[----:B------:R-:W-:Y:S01]  /*1080*/  IADD3 R37, PT, PT, R37, 0x200, RZ ;  /* 0x0000020025257810 */ /* 0x000fe20007ffe0ff */
[----:B----4-:R-:W-:-:S04]  /*1090*/  FADD R48, R51, R48 ;  /* 0x0000003033307221 */ /* 0x010fc80000000000 */
[----:B---3--:R-:W-:Y:S01]  /*10a0*/  FADD R49, R48, R49 ;  /* 0x0000003130317221 */ /* 0x008fe20000000000 */
[----:B------:R-:W-:-:S03]  /*10b0*/  IADD3 R48, P3, PT, R20, 0x800, RZ ;  /* 0x0000080014307810 */ /* 0x000fc60007f7e0ff */
[----:B--2---:R-:W-:-:S04]  /*10c0*/  FADD R49, R49, R36 ;  /* 0x0000002431317221 */ /* 0x004fc80000000000 */
[----:B-----5:R-:W-:Y:S01]  /*10d0*/  FADD R36, R49, R46 ;  /* 0x0000002e31247221 */ /* 0x020fe20000000000 */
[----:B------:R-:W-:Y:S01]  /*10e0*/  IMAD.X R49, RZ, RZ, R21, P3 ;  /* 0x000000ffff317224 */ /* 0x000fe200018e0615 */
[----:B------:R-:W-:Y:S06]  /*10f0*/  @P1 BRA `(.L_x_3713) ;  /* 0xfffffffc00601947 */ /* 0x000fec000383ffff */
.L_x_3712:
[----:B------:R-:W-:Y:S05]  /*1100*/  BSYNC.RECONVERGENT B1 ;  /* 0x0000000000017941 */ /* 0x000fea0003800200 */
.L_x_3711:
        /* <DEDUP_REMOVED lines=14> */
[----:B------:R-:W3:Y:S04]  /*11f0*/  LDG.E R46, desc[UR12][R20.64+0x300] ;  /* 0x0003000c142e7981 */ /* 0x000ee8000c1e1900 */
[----:B------:R-:W3:Y:S01]  /*1200*/  LDG.E R49, desc[UR12][R20.64+0x380] ;  /* 0x0003800c14317981 */ /* 0x000ee2000c1e1900 */
[----:B----4-:R-:W-:Y:S01]  /*1210*/  FADD R45, R50, R45 ;  /* 0x0000002d322d7221 */ /* 0x010fe20000000000 */
[----:B------:R-:W-:-:S03]  /*1220*/  IADD3 R37, PT, PT, R37, 0x100, RZ ;  /* 0x0000010025257810 */ /* 0x000fc60007ffe0ff */
[----:B--2---:R-:W-:-:S04]  /*1230*/  FADD R36, R45, R36 ;  /* 0x000000242d247221 */ /* 0x004fc80000000000 */
[----:B-----5:R-:W-:-:S04]  /*1240*/  FADD R51, R36, R51 ;  /* 0x0000003324337221 */ /* 0x020fc80000000000 */
[----:B------:R-:W-:-:S04]  /*1250*/  FADD R51, R51, R48 ;  /* 0x0000003033337221 */ /* 0x000fc80000000000 */
[----:B---3--:R-:W-:-:S04]  /*1260*/  FADD R46, R51, R46 ;  /* 0x0000002e332e7221 */ /* 0x008fc80000000000 */
[----:B------:R-:W-:-:S07]  /*1270*/  FADD R36, R46, R49 ;  /* 0x000000312e247221 */ /* 0x000fce0000000000 */
.L_x_3715:
[----:B------:R-:W-:Y:S05]  /*1280*/  BSYNC.RECONVERGENT B1 ;  /* 0x0000000000017941 */ /* 0x000fea0003800200 */
.L_x_3714:
        /* <DEDUP_REMOVED lines=15> */
.L_x_3717:
[----:B------:R-:W-:Y:S05]  /*1380*/  BSYNC.RECONVERGENT B1 ;  /* 0x0000000000017941 */ /* 0x000fea0003800200 */
.L_x_3716:
        /* <DEDUP_REMOVED lines=11> */
.L_x_3710:
[----:B------:R-:W-:Y:S05]  /*1440*/  BSYNC.RECONVERGENT B0 ;  /* 0x0000000000007941 */ /* 0x000fea0003800200 */
.L_x_3709:
        /* <DEDUP_REMOVED lines=12> */
.L_x_3706:
        /* <DEDUP_REMOVED lines=10> */
.L_x_3718:
        /* <DEDUP_REMOVED lines=15> */
.L_x_3720:
[----:B------:R-:W-:Y:S05]  /*16a0*/  BSYNC.RECONVERGENT B0 ;  /* 0x0000000000007941 */ /* 0x000fea0003800200 */
.L_x_3719:
        /* <DEDUP_REMOVED lines=13> */
.L_x_3721:
        /* <DEDUP_REMOVED lines=24> */
[----:B------:R-:W-:-:S05]  /*1900*/  @!P1 IMAD.WIDE.U32 R36, R51, 0x4, R20 ;  /* 0x0000000433249825 */ /* 0x000fca00078e0014 */
[----:B------:R0:W-:Y:S01]  /*1910*/  @!P1 STG.E desc[UR12][R36.64], R49 ;  /* 0x0000003124009986 */ /* 0x0001e2000c10190c */
[----:B------:R-:W-:Y:S05]  /*1920*/  @P2 BRA `(.L_x_3723) ;  /* 0x0000000000342947 */ /* 0x000fea0003800000 */
[----:B------:R-:W-:-:S06]  /*1930*/  UIADD3 UR9, UPT, UPT, -UR11, 0x1, URZ ;  /* 0x000000010b097890 */ /* 0x000fcc000fffe1ff */
[----:B0-----:R-:W-:Y:S01]  /*1940*/  MOV R37, UR9 ;  /* 0x0000000900257c02 */ /* 0x001fe20008000f00 */
[----:B------:R-:W-:Y:S06]  /*1950*/  MEMBAR.ALL.GPU ;  /* 0x0000000000007992 */ /* 0x000fec000000a000 */
[----:B------:R-:W-:-:S00]  /*1960*/  ERRBAR ;  /* 0x00000000000079ab */ /* 0x000fc00000000000 */
[----:B------:R-:W-:Y:S06]  /*1970*/  CGAERRBAR ;  /* 0x00000000000075ab */ /* 0x000fec0000000000 */
[----:B------:R1:W-:Y:S01]  /*1980*/  REDG.E.ADD.S32.STRONG.GPU desc[UR12][R22.64], R37 ;  /* 0x000000251600798e */ /* 0x0003e2000c12e30c */
[----:B------:R-:W-:-:S09]  /*1990*/  UISETP.NE.AND UP1, UPT, UR10, -0x1, UPT ;  /* 0xffffffff0a00788c */ /* 0x000fd2000bf25270 */
[----:B------:R-:W-:Y:S05]  /*19a0*/  BRA.U !UP1, `(.L_x_3723) ;  /* 0x0000000109147547 */ /* 0x000fea000b800000 */
.L_x_3724:
[----:B------:R-:W2:Y:S04]  /*19b0*/  LDG.E.STRONG.GPU R36, desc[UR12][R22.64] ;  /* 0x0000000c16247981 */ /* 0x000ea8000c1ef900 */
[----:B--2---:R-:W-:Y:S01]  /*19c0*/  CCTL.IVALL ;  /* 0x00000000ff00798f */ /* 0x004fe20002000000 */
[----:B------:R-:W-:Y:S05]  /*19d0*/  YIELD ;  /* 0x0000000000007946 */ /* 0x000fea0003800000 */
[----:B------:R-:W-:-:S13]  /*19e0*/  ISETP.NE.AND P1, PT, R36, UR10, PT ;  /* 0x0000000a24007c0c */ /* 0x000fda000bf25270 */
[----:B------:R-:W-:Y:S05]  /*19f0*/  @P1 BRA `(.L_x_3724) ;  /* 0xfffffffc00ec1947 */ /* 0x000fea000383ffff */
.L_x_3723:
        /* <DEDUP_REMOVED lines=8> */
[----:B------:R-:W-:Y:S02]  /*1a80*/  ISETP.NE.AND P2, PT, R38, RZ, PT ;  /* 0x000000ff2600720c */ /* 0x000fe40003f45270 */
[----:B------:R-:W-:Y:S02]  /*1a90*/  MOV R36, RZ ;  /* 0x000000ff00247202 */ /* 0x000fe40000000f00 */
[----:B-1----:R-:W-:-:S07]  /*1aa0*/  MOV R37, R2 ;  /* 0x0000000200257202 */ /* 0x002fce0000000f00 */
[----:B------:R-:W-:Y:S05]  /*1ab0*/  @!P1 BRA `(.L_x_3728) ;  /* 0x0000000000a09947 */ /* 0x000fea0003800000 */
[----:B------:R-:W-:Y:S02]  /*1ac0*/  HFMA2 R36, -RZ, RZ, 0, 0 ;  /* 0x00000000ff247431 */ /* 0x000fe400000001ff */
[----:B------:R-:W-:Y:S01]  /*1ad0*/  IMAD.MOV.U32 R49, RZ, RZ, RZ ;  /* 0x000000ffff317224 */ /* 0x000fe200078e00ff */
[----:B------:R-:W-:-:S07]  /*1ae0*/  MOV R37, R2 ;  /* 0x0000000200257202 */ /* 0x000fce0000000f00 */
.L_x_3729:
        /* <DEDUP_REMOVED lines=13> */
[----:B---3--:R-:W-:-:S04]  /*1bc0*/  FADD R46, R46, R51 ;  /* 0x000000332e2e7221 */ /* 0x008fc80000000000 */
[----:B-----5:R-:W-:Y:S02]  /*1bd0*/  FADD R46, R46, R53 ;  /* 0x000000352e2e7221 */ /* 0x020fe40000000000 */
[----:B------:R-:W3:Y:S02]  /*1be0*/  LDG.E R53, desc[UR12][R22.64+0x480] ;  /* 0x0004800c16357981 */ /* 0x000ee4000c1e1900 */
[----:B----4-:R-:W-:Y:S02]  /*1bf0*/  FADD R51, R46, R48 ;  /* 0x000000302e337221 */ /* 0x010fe40000000000 */
[----:B------:R-:W4:Y:S04]  /*1c00*/  LDG.E R46, desc[UR12][R22.64+0x400] ;  /* 0x0004000c162e7981 */ /* 0x000f28000c1e1900 */
[----:B------:R-:W5:Y:S01]  /*1c10*/  LDG.E R48, desc[UR12][R22.64+0x500] ;  /* 0x0005000c16307981 */ /* 0x000f62000c1e1900 */
[----:B--2---:R-:W-:-:S03]  /*1c20*/  FADD R51, R51, R36 ;  /* 0x0000002433337221 */ /* 0x004fc60000000000 */
[----:B------:R-:W2:Y:S01]  /*1c30*/  LDG.E R36, desc[UR12][R22.64+0x580] ;  /* 0x0005800c16247981 */ /* 0x000ea2000c1e1900 */
[----:B----4-:R-:W-:-:S04]  /*1c40*/  FADD R46, R51, R46 ;  /* 0x0000002e332e7221 */ /* 0x010fc80000000000 */
[----:B---3--:R-:W-:Y:S02]  /*1c50*/  FADD R46, R46, R53 ;  /* 0x000000352e2e7221 */ /* 0x008fe40000000000 */
[----:B------:R-:W3:Y:S02]  /*1c60*/  LDG.E R53, desc[UR12][R22.64+0x600] ;  /* 0x0006000c16357981 */ /* 0x000ee4000c1e1900 */
[----:B-----5:R-:W-:Y:S02]  /*1c70*/  FADD R51, R46, R48 ;  /* 0x000000302e337221 */ /* 0x020fe40000000000 */
[----:B------:R-:W4:Y:S02]  /*1c80*/  LDG.E R46, desc[UR12][R22.64+0x680] ;  /* 0x0006800c162e7981 */ /* 0x000f24000c1e1900 */
[----:B--2---:R-:W-:Y:S02]  /*1c90*/  FADD R36, R51, R36 ;  /* 0x0000002433247221 */ /* 0x004fe40000000000 */
[----:B------:R-:W2:Y:S04]  /*1ca0*/  LDG.E R51, desc[UR12][R22.64+0x700] ;  /* 0x0007000c16337981 */ /* 0x000ea8000c1e1900 */
[----:B------:R-:W5:Y:S01]  /*1cb0*/  LDG.E R48, desc[UR12][R22.64+0x780] ;  /* 0x0007800c16307981 */ /* 0x000f62000c1e1900 */
[----:B------:R-:W-:-:S05]  /*1cc0*/  VIADD R49, R49, 0x10 ;  /* 0x0000001031317836 */ /* 0x000fca0000000000 */
[----:B------:R-:W-:Y:S02]  /*1cd0*/  ISETP.NE.AND P1, PT, R49, R40, PT ;  /* 0x000000283100720c */ /* 0x000fe40003f25270 */
[----:B------:R-:W-:Y:S01]  /*1ce0*/  IADD3 R37, PT, PT, R37, 0x200, RZ ;  /* 0x0000020025257810 */ /* 0x000fe20007ffe0ff */
[----:B---3--:R-:W-:-:S04]  /*1cf0*/  FADD R53, R36, R53 ;  /* 0x0000003524357221 */ /* 0x008fc80000000000 */
[----:B----4-:R-:W-:-:S04]  /*1d00*/  FADD R46, R53, R46 ;  /* 0x0000002e352e7221 */ /* 0x010fc80000000000 */
[----:B--2---:R-:W-:-:S04]  /*1d10*/  FADD R46, R46, R51 ;  /* 0x000000332e2e7221 */ /* 0x004fc80000000000 */
[----:B-----5:R-:W-:Y:S01]  /*1d20*/  FADD R36, R46, R48 ;  /* 0x000000302e247221 */ /* 0x020fe20000000000 */
[----:B------:R-:W-:Y:S06]  /*1d30*/  @P1 BRA `(.L_x_3729) ;  /* 0xfffffffc006c1947 */ /* 0x000fec000383ffff */
.L_x_3728:
[----:B------:R-:W-:Y:S05]  /*1d40*/  BSYNC.RECONVERGENT B1 ;  /* 0x0000000000017941 */ /* 0x000fea0003800200 */
.L_x_3727:
        /* <DEDUP_REMOVED lines=20> */
[----:B-----5:R-:W-:-:S04]  /*1e90*/  FADD R53, R46, R53 ;  /* 0x000000352e357221 */ /* 0x020fc80000000000 */
[----:B--2---:R-:W-:-:S04]  /*1ea0*/  FADD R36, R53, R36 ;  /* 0x0000002435247221 */ /* 0x004fc80000000000 */
[----:B------:R-:W-:-:S07]  /*1eb0*/  FADD R36, R36, R48 ;  /* 0x0000003024247221 */ /* 0x000fce0000000000 */
.L_x_3731:
[----:B------:R-:W-:Y:S05]  /*1ec0*/  BSYNC.RECONVERGENT B1 ;  /* 0x0000000000017941 */ /* 0x000fea0003800200 */
.L_x_3730:
        /* <DEDUP_REMOVED lines=15> */
.L_x_3733:
[----:B------:R-:W-:Y:S05]  /*1fc0*/  BSYNC.RECONVERGENT B1 ;  /* 0x0000000000017941 */ /* 0x000fea0003800200 */
.L_x_3732:
        /* <DEDUP_REMOVED lines=11> */
.L_x_3726:
[----:B------:R-:W-:Y:S05]  /*2080*/  BSYNC.RECONVERGENT B0 ;  /* 0x0000000000007941 */ /* 0x000fea0003800200 */
.L_x_3725:
        /* <DEDUP_REMOVED lines=11> */
.L_x_3722:
        /* <DEDUP_REMOVED lines=16> */
[----:B------:R-:W1:Y:S01]  /*2240*/  LDC.64 R36, c[0x0][0x3c8] ;  /* 0x0000f200ff247b82 */ /* 0x000e620000000a00 */
[----:B------:R-:W-:Y:S02]  /*2250*/  IMAD R47, R47, UR21, R6 ;  /* 0x000000152f2f7c24 */ /* 0x000fe4000f8e0206 */
[--C-:B0-----:R-:W-:Y:S01]  /*2260*/  FADD R22, R17, -R45.reuse ;  /* 0x8000002d11167221 */ /* 0x101fe20000000000 */
[--C-:B------:R-:W-:Y:S01]  /*2270*/  FADD R20, R16, -R45.reuse ;  /* 0x8000002d10147221 */ /* 0x100fe20000000000 */
[--C-:B------:R-:W-:Y:S01]  /*2280*/  FADD R46, R18, -R45.reuse ;  /* 0x8000002d122e7221 */ /* 0x100fe20000000000 */
[----:B------:R-:W-:Y:S01]  /*2290*/  FADD R48, R19, -R45 ;  /* 0x8000002d13307221 */ /* 0x000fe20000000000 */
[-C--:B------:R-:W-:Y:S01]  /*22a0*/  FMUL R21, R22, R49.reuse ;  /* 0x0000003116157220 */ /* 0x080fe20000400000 */
[-C--:B------:R-:W-:Y:S01]  /*22b0*/  FMUL R20, R20, R49.reuse ;  /* 0x0000003114147220 */ /* 0x080fe20000400000 */
[-C--:B------:R-:W-:Y:S01]  /*22c0*/  FMUL R22, R46, R49.reuse ;  /* 0x000000312e167220 */ /* 0x080fe20000400000 */
[----:B------:R-:W-:Y:S01]  /*22d0*/  FMUL R23, R48, R49 ;  /* 0x0000003130177220 */ /* 0x000fe20000400000 */
[----:B------:R-:W-:Y:S01]  /*22e0*/  ISETP.GT.U32.AND P0, PT, R25, 0x3, PT ;  /* 0x000000031900780c */ /* 0x000fe20003f04070 */
[----:B------:R-:W-:Y:S01]  /*22f0*/  FFMA R20, R9, R20, R12 ;  /* 0x0000001409147223 */ /* 0x000fe2000000000c */
[----:B------:R-:W-:Y:S01]  /*2300*/  FFMA R21, R8, R21, R13 ;  /* 0x0000001508157223 */ /* 0x000fe2000000000d */
[----:B------:R-:W-:Y:S01]  /*2310*/  FFMA R22, R11, R22, R14 ;  /* 0x000000160b167223 */ /* 0x000fe2000000000e */
[----:B------:R-:W-:Y:S01]  /*2320*/  FFMA R23, R10, R23, R15 ;  /* 0x000000170a177223 */ /* 0x000fe2000000000f */
[----:B-1----:R-:W-:-:S03]  /*2330*/  IMAD.WIDE R36, R47, 0x4, R36 ;  /* 0x000000042f247825 */ /* 0x002fc600078e0224 */
[----:B------:R-:W-:Y:S01]  /*2340*/  LOP3.LUT P1, RZ, R36, 0xf, RZ, 0xc0, !PT ;  /* 0x0000000f24ff7812 */ /* 0x000fe2000782c0ff */
[----:B------:R-:W-:-:S12]  /*2350*/  BRA.U !UP0, `(.L_x_3736) ;  /* 0x00000001083c7547 */ /* 0x000fd8000b800000 */
[----:B------:R-:W-:Y:S02]  /*2360*/  ISETP.GE.AND P4, PT, R26, UR21, PT ;  /* 0x000000151a007c0c */ /* 0x000fe4000bf86270 */
[----:B------:R-:W-:Y:S02]  /*2370*/  ISETP.GE.AND P3, PT, R27, UR21, PT ;  /* 0x000000151b007c0c */ /* 0x000fe4000bf66270 */
[----:B------:R-:W-:Y:S02]  /*2380*/  ISETP.NE.AND P5, PT, RZ, UR18, !P4 ;  /* 0x00000012ff007c0c */ /* 0x000fe4000e7a5270 */
[----:B------:R-:W-:Y:S02]  /*2390*/  ISETP.NE.AND P6, PT, RZ, UR18, !P3 ;  /* 0x00000012ff007c0c */ /* 0x000fe4000dfc5270 */
[----:B------:R-:W-:Y:S02]  /*23a0*/  FMNMX R7, R7, |R20|, !PT ;  /* 0x4000001407077209 */ /* 0x000fe40007800000 */
[----:B------:R-:W-:-:S03]  /*23b0*/  ISETP.GE.AND P2, PT, R28, UR21, PT ;  /* 0x000000151c007c0c */ /* 0x000fc6000bf46270 */
[----:B------:R-:W-:-:S04]  /*23c0*/  @!P4 FMNMX R7, R7, |R21|, !PT ;  /* 0x400000150707c209 */ /* 0x000fc80007800000 */
[----:B------:R-:W-:Y:S01]  /*23d0*/  @!P3 FMNMX R7, R7, |R22|, !PT ;  /* 0x400000160707b209 */ /* 0x000fe20007800000 */
[----:B------:R-:W-:Y:S01]  /*23e0*/  @P5 FMUL R21, R21, UR14 ;  /* 0x0000000e15155c20 */ /* 0x000fe20008400000 */
[----:B------:R-:W-:Y:S01]  /*23f0*/  @P6 FMUL R22, R22, UR14 ;  /* 0x0000000e16166c20 */ /* 0x000fe20008400000 */
[----:B------:R-:W-:Y:S02]  /*2400*/  ISETP.NE.AND P5, PT, RZ, UR18, !P2 ;  /* 0x00000012ff007c0c */ /* 0x000fe4000d7a5270 */
[----:B------:R-:W-:Y:S02]  /*2410*/  ISETP.NE.AND P6, PT, RZ, UR18, PT ;  /* 0x00000012ff007c0c */ /* 0x000fe4000bfc5270 */
[----:B------:R-:W-:-:S09]  /*2420*/  @!P2 FMNMX R7, R7, |R23|, !PT ;  /* 0x400000170707a209 */ /* 0x000fd20007800000 */
[----:B------:R-:W-:Y:S02]  /*2430*/  @P5 FMUL R23, R23, UR14 ;  /* 0x0000000e17175c20 */ /* 0x000fe40008400000 */
[----:B------:R-:W-:-:S07]  /*2440*/  @P6 FMUL R20, R20, UR14 ;  /* 0x0000000e14146c20 */ /* 0x000fce0008400000 */
.L_x_3736:
        /* <DEDUP_REMOVED lines=8> */
[----:B--2---:R-:W-:Y:S05]  /*24d0*/  @!P0 BRA `(.L_x_3735) ;  /* 0x00000000000c8947 */ /* 0x004fea0003800000 */
[----:B------:R2:W-:Y:S01]  /*24e0*/  STG.E desc[UR12][R36.64+0xc], R23 ;  /* 0x00000c1724007986 */ /* 0x0005e2000c10190c */
[----:B------:R-:W-:Y:S05]  /*24f0*/  BRA `(.L_x_3735) ;  /* 0x0000000000047947 */ /* 0x000fea0003800000 */
.L_x_3737:
[----:B------:R1:W-:Y:S02]  /*2500*/  STG.E.128 desc[UR12][R36.64], R20 ;  /* 0x0000001424007986 */ /* 0x0003e4000c101d0c */
.L_x_3735:
[----:B------:R-:W-:Y:S05]  /*2510*/  BSYNC.RECONVERGENT B0 ;  /* 0x0000000000007941 */ /* 0x000fea0003800200 */
.L_x_3734:
[----:B------:R-:W3:Y:S02]  /*2520*/  LDCU UR9, c[0x0][0x380] ;  /* 0x00007000ff0977ac */ /* 0x000ee40008000800 */
[----:B---3--:R-:W-:-:S04]  /*2530*/  ULEA UR5, UR9, UR5, 0x2 ;  /* 0x0000000509057291 */ /* 0x008fc8000f8e10ff */
[----:B------:R-:W-:-:S09]  /*2540*/  UISETP.GE.AND UP1, UPT, UR5, UR20, UPT ;  /* 0x000000140500728c */ /* 0x000fd2000bf26270 */
[----:B------:R-:W-:Y:S05]  /*2550*/  BRA.U !UP1, `(.L_x_3738) ;  /* 0xffffffe109e07547 */ /* 0x000fea000b83ffff */
.L_x_3702:
[----:B------:R-:W3:Y:S02]  /*2560*/  LDCU.64 UR4, c[0x0][0x3f8] ;  /* 0x00007f00ff0477ac */ /* 0x000ee40008000a00 */
[----:B---3--:R-:W-:-:S04]  /*2570*/  UISETP.NE.U32.AND UP0, UPT, UR4, URZ, UPT ;  /* 0x000000ff0400728c */ /* 0x008fc8000bf05070 */
[----:B------:R-:W-:-:S09]  /*2580*/  UISETP.NE.AND.EX UP0, UPT, UR5, URZ, UPT, UP0 ;  /* 0x000000ff0500728c */ /* 0x000fd2000bf05300 */
[----:B------:R-:W-:Y:S05]  /*2590*/  BRA.U !UP0, `(.L_x_3739) ;  /* 0x0000000108987547 */ /* 0x000fea000b800000 */
[----:B------:R-:W3:Y:S01]  /*25a0*/  SHFL.DOWN PT, R4, R7, 0x10, 0x1f ;  /* 0x0a001f0007047f89 */ /* 0x000ee200000e0000 */
[----:B------:R-:W-:Y:S01]  /*25b0*/  ISETP.NE.AND P0, PT, R2, RZ, PT ;  /* 0x000000ff0200720c */ /* 0x000fe20003f05270 */
[----:B------:R-:W-:-:S12]  /*25c0*/  BSSY B0, `(.L_x_3739) ;  /* 0x0000023000007945 */ /* 0x000fd80003800000 */
[----:B------:R-:W4:Y:S01]  /*25d0*/  @!P0 S2R R8, SR_CgaCtaId ;  /* 0x0000000000088919 */ /* 0x000f220000008800 */
[----:B---3--:R-:W-:Y:S02]  /*25e0*/  FMNMX R4, R4, R7, !PT ;  /* 0x0000000704047209 */ /* 0x008fe40007800000 */
[----:B------:R-:W-:-:S03]  /*25f0*/  @!P0 MOV R7, 0x400 ;  /* 0x0000040000078802 */ /* 0x000fc60000000f00 */
[----:B------:R-:W3:Y:S01]  /*2600*/  SHFL.DOWN PT, R5, R4, 0x8, 0x1f ;  /* 0x09001f0004057f89 */ /* 0x000ee200000e0000 */
[----:B----4-:R-:W-:-:S04]  /*2610*/  @!P0 LEA R8, R8, R7, 0x18 ;  /* 0x0000000708088211 */ /* 0x010fc800078ec0ff */
[----:B------:R-:W-:Y:S02]  /*2620*/  @!P0 LEA R8, R3, R8, 0x2 ;  /* 0x0000000803088211 */ /* 0x000fe400078e10ff */
[----:B---3--:R-:W-:-:S05]  /*2630*/  FMNMX R5, R4, R5, !PT ;  /* 0x0000000504057209 */ /* 0x008fca0007800000 */
[----:B------:R-:W3:Y:S02]  /*2640*/  SHFL.DOWN PT, R6, R5, 0x4, 0x1f ;  /* 0x08801f0005067f89 */ /* 0x000ee400000e0000 */
[----:B---3--:R-:W-:-:S05]  /*2650*/  FMNMX R6, R5, R6, !PT ;  /* 0x0000000605067209 */ /* 0x008fca0007800000 */
[----:B------:R-:W3:Y:S02]  /*2660*/  SHFL.DOWN PT, R9, R6, 0x2, 0x1f ;  /* 0x08401f0006097f89 */ /* 0x000ee400000e0000 */
[----:B---3--:R-:W-:-:S05]  /*2670*/  FMNMX R9, R6, R9, !PT ;  /* 0x0000000906097209 */ /* 0x008fca0007800000 */
[----:B------:R-:W3:Y:S02]  /*2680*/  SHFL.DOWN PT, R2, R9, 0x1, 0x1f ;  /* 0x08201f0009027f89 */ /* 0x000ee400000e0000 */
[----:B---3--:R-:W-:-:S05]  /*2690*/  FMNMX R3, R9, R2, !PT ;  /* 0x0000000209037209 */ /* 0x008fca0007800000 */
[----:B------:R3:W-:Y:S01]  /*26a0*/  @!P0 STS [R8], R3 ;  /* 0x0000000308008388 */ /* 0x0007e20000000800 */
[----:B------:R-:W-:Y:S01]  /*26b0*/  BAR.SYNC.DEFER_BLOCKING 0x0 ;  /* 0x0000000000007b1d */ /* 0x000fe20000010000 */
[----:B------:R-:W-:-:S13]  /*26c0*/  ISETP.GT.U32.AND P0, PT, R0, 0x1f, PT ;  /* 0x0000001f0000780c */ /* 0x000fda0003f04070 */
[----:B---3--:R-:W-:Y:S05]  /*26d0*/  @P0 BRA `(.L_x_3740) ;  /* 0x0000000000440947 */ /* 0x008fea0003800000 */
[----:B------:R-:W-:Y:S01]  /*26e0*/  ISETP.GT.U32.AND P0, PT, R0, 0x3, PT ;  /* 0x000000030000780c */ /* 0x000fe20003f04070 */
[----:B------:R-:W-:-:S12]  /*26f0*/  UMOV UR4, 0xffffffff ;  /* 0xffffffff00047882 */ /* 0x000fd80000000000 */
[----:B------:R-:W3:Y:S01]  /*2700*/  @!P0 S2R R3, SR_CgaCtaId ;  /* 0x0000000000038919 */ /* 0x000ee20000008800 */
[----:B------:R-:W-:-:S04]  /*2710*/  @!P0 MOV R2, 0x400 ;  /* 0x0000040000028802 */ /* 0x000fc80000000f00 */
[----:B---3--:R-:W-:Y:S01]  /*2720*/  @!P0 LEA R3, R3, R2, 0x18 ;  /* 0x0000000203038211 */ /* 0x008fe200078ec0ff */
[----:B------:R-:W-:-:S04]  /*2730*/  HFMA2 R2, -RZ, RZ, 0, 0 ;  /* 0x00000000ff027431 */ /* 0x000fc800000001ff */
[----:B------:R-:W-:-:S05]  /*2740*/  @!P0 IMAD R3, R0, 0x4, R3 ;  /* 0x0000000400038824 */ /* 0x000fca00078e0203 */
[----:B------:R3:W4:Y:S01]  /*2750*/  @!P0 LDS R2, [R3] ;  /* 0x0000000003028984 */ /* 0x0007220000000800 */
[----:B------:R-:W-:Y:S05]  /*2760*/  BRA.DIV UR4, `(.L_x_3741) ;  /* 0x0000000204847947 */ /* 0x000fea000b800000 */
[----:B---34-:R-:W3:Y:S02]  /*2770*/  SHFL.DOWN PT, R3, R2, 0x2, 0x1f ;  /* 0x08401f0002037f89 */ /* 0x018ee400000e0000 */
[----:B---3--:R-:W-:-:S05]  /*2780*/  FMNMX R3, R3, R2, !PT ;  /* 0x0000000203037209 */ /* 0x008fca0007800000 */
[----:B------:R3:W4:Y:S02]  /*2790*/  SHFL.DOWN PT, R4, R3, 0x1, 0x1f ;  /* 0x08201f0003047f89 */ /* 0x00072400000e0000 */
.L_x_3746:
[----:B------:R-:W-:Y:S02]  /*27a0*/  ISETP.NE.AND P0, PT, R0, RZ, PT ;  /* 0x000000ff0000720c */ /* 0x000fe40003f05270 */
[----:B----4-:R-:W-:-:S11]  /*27b0*/  FMNMX R5, R3, R4, !PT ;  /* 0x0000000403057209 */ /* 0x010fd60007800000 */
[----:B------:R-:W-:Y:S05]  /*27c0*/  @P0 BRA `(.L_x_3740) ;  /* 0x0000000000080947 */ /* 0x000fea0003800000 */
[----:B---3--:R-:W3:Y:S02]  /*27d0*/  LDC.64 R2, c[0x0][0x3f8] ;  /* 0x0000fe00ff027b82 */ /* 0x008ee40000000a00 */
[----:B---3--:R4:W-:Y:S02]  /*27e0*/  REDG.E.MAX.S32.STRONG.GPU desc[UR12][R2.64], R5 ;  /* 0x000000050200798e */ /* 0x0089e4000d12e30c */
.L_x_3740:
[----:B------:R-:W-:Y:S05]  /*27f0*/  BSYNC B0 ;  /* 0x0000000000007941 */ /* 0x000fea0003800000 */
.L_x_3739:
        /* <DEDUP_REMOVED lines=12> */
[----:B------:R-:W-:Y:S02]  /*28c0*/  MOV R6, UR14 ;  /* 0x0000000e00067c02 */ /* 0x000fe40008000f00 */
[----:B------:R-:W-:-:S07]  /*28d0*/  MOV R11, 0x28f0 ;  /* 0x000028f0000b7802 */ /* 0x000fce0000000f00 */
[----:B-12345:R-:W-:Y:S05]  /*28e0*/  CALL.REL.NOINC `($__internal_24_$__cuda_sm20_rcp_rn_f32_slowpath) ;  /* 0x00000000005c7944 */ /* 0x03efea0003c00000 */
[----:B------:R-:W-:Y:S05]  /*28f0*/  BRA `(.L_x_3743) ;  /* 0x0000000000147947 */ /* 0x000fea0003800000 */
.L_x_3742:
[----:B----4-:R-:W0:Y:S01]  /*2900*/  MUFU.RCP R5, UR14 ;  /* 0x0000000e00057d08 */ /* 0x010e220008001000 */
[----:B------:R-:W-:-:S05]  /*2910*/  MOV R0, UR14 ;  /* 0x0000000e00007c02 */ /* 0x000fca0008000f00 */
[----:B0-----:R-:W-:-:S04]  /*2920*/  FFMA R0, R5, R0, -1 ;  /* 0xbf80000005007423 */ /* 0x001fc80000000000 */
[----:B------:R-:W-:-:S04]  /*2930*/  FADD.FTZ R0, -R0, -RZ ;  /* 0x800000ff00007221 */ /* 0x000fc80000010100 */
[----:B------:R-:W-:-:S07]  /*2940*/  FFMA R5, R5, R0, R5 ;  /* 0x0000000005057223 */ /* 0x000fce0000000005 */
.L_x_3743:
[----:B---3--:R-:W0:Y:S02]  /*2950*/  LDC.64 R2, c[0x0][0x3f0] ;  /* 0x0000fc00ff027b82 */ /* 0x008e240000000a00 */
[----:B0-----:R-:W-:Y:S01]  /*2960*/  STG.E desc[UR12][R2.64], R5 ;  /* 0x0000000502007986 */ /* 0x001fe2000c10190c */
[----:B------:R-:W-:Y:S05]  /*2970*/  EXIT ;  /* 0x000000000000794d */ /* 0x000fea0003800000 */
.L_x_3741:
[----:B------:R-:W-:Y:S01]  /*2980*/  IMAD.MOV.U32 R6, RZ, RZ, 0x2 ;  /* 0x00000002ff067424 */ /* 0x000fe200078e00ff */
[----:B------:R-:W-:Y:S02]  /*2990*/  MOV R7, 0x1f ;  /* 0x0000001f00077802 */ /* 0x000fe40000000f00 */
[----:B------:R-:W-:-:S07]  /*29a0*/  MOV R5, 0xffffffff ;  /* 0xffffffff00057802 */ /* 0x000fce0000000f00 */
[----:B012345:R-:W-:Y:S05]  /*29b0*/  WARPSYNC.COLLECTIVE R5, `(.L_x_3744) ;  /* 0x0000000005087348 */ /* 0x03ffea0003c00000 */
[----:B----4-:R4:W0:Y:S02]  /*29c0*/  SHFL.DOWN P0, R4, R2, R6, R7 ;  /* 0x0800000602047389 */ /* 0x0108240000000007 */
[----:B012345:R-:W-:Y:S05]  /*29d0*/  ENDCOLLECTIVE ;  /* 0x000000000000791b */ /* 0x03ffea0003800000 */
.L_x_3744:
[----:B------:R-:W-:Y:S01]  /*29e0*/  MOV R6, 0x1 ;  /* 0x0000000100067802 */ /* 0x000fe20000000f00 */
[----:B------:R-:W-:-:S05]  /*29f0*/  IMAD.MOV.U32 R3, RZ, RZ, R4 ;  /* 0x000000ffff037224 */ /* 0x000fca00078e0004 */
[----:B------:R-:W-:-:S04]  /*2a00*/  FMNMX R3, R3, R2, !PT ;  /* 0x0000000203037209 */ /* 0x000fc80007800000 */
[----:B------:R-:W-:-:S07]  /*2a10*/  MOV R2, R3 ;  /* 0x0000000300027202 */ /* 0x000fce0000000f00 */
[----:B------:R-:W-:Y:S05]  /*2a20*/  WARPSYNC.COLLECTIVE R5, `(.L_x_3745) ;  /* 0x0000000005087348 */ /* 0x000fea0003c00000 */
[----:B------:R0:W1:Y:S02]  /*2a30*/  SHFL.DOWN P0, R4, R2, R6, R7 ;  /* 0x0800000602047389 */ /* 0x0000640000000007 */
[----:B01----:R-:W-:Y:S05]  /*2a40*/  ENDCOLLECTIVE ;  /* 0x000000000000791b */ /* 0x003fea0003800000 */
.L_x_3745:
[----:B------:R-:W-:Y:S05]  /*2a50*/  BRA `(.L_x_3746) ;  /* 0xfffffffc00507947 */ /* 0x000fea000383ffff */
        .weak           $__internal_24_$__cuda_sm20_rcp_rn_f32_slowpath
        .type           $__internal_24_$__cuda_sm20_rcp_rn_f32_slowpath,@function
        .size           $__internal_24_$__cuda_sm20_rcp_rn_f32_slowpath,(.L_x_12892 - $__internal_24_$__cuda_sm20_rcp_rn_f32_slowpath)
$__internal_24_$__cuda_sm20_rcp_rn_f32_slowpath:
        /* <DEDUP_REMOVED lines=14> */
.L_x_3747:
        /* <DEDUP_REMOVED lines=33> */
.L_x_3749:
[----:B------:R0:W1:Y:S02]  /*2d50*/  MUFU.RCP R7, R6 ;  /* 0x0000000600077308 */ /* 0x0000640000001000 */
.L_x_3748:
[----:B-1----:R-:W-:Y:S02]  /*2d60*/  IMAD.MOV.U32 R5, RZ, RZ, R7 ;  /* 0x000000ffff057224 */ /* 0x002fe400078e0007 */
[----:B------:R-:W-:Y:S01]  /*2d70*/  HFMA2 R7, -RZ, RZ, 0, 0 ;  /* 0x00000000ff077431 */ /* 0x000fe200000001ff */
[----:B0-----:R-:W-:-:S04]  /*2d80*/  MOV R6, R11 ;  /* 0x0000000b00067202 */ /* 0x001fc80000000f00 */
[----:B------:R-:W-:Y:S05]  /*2d90*/  RET.REL.NODEC R6 `(_ZN18transformer_engine13normalization21ln_fwd_general_kernelINS0_13Kernel_traitsIffffjLj128ELj1ELj4ELj1ELj16ENS0_18Kernel_traits_baseILj128EffffjLj128EEEEEEEvNS0_19ForwardKernelParamsE) ;  /* 0xffffffd006987950 */ /* 0x000fea0003c3ffff */
.L_x_3750:
        /* <DEDUP_REMOVED lines=14> */
.L_x_12892:


//--------------------- .text._ZN18transformer_engine13normalization21ln_fwd_general_kernelINS0_13Kernel_traitsIff13__nv_fp8_e4m3fjLj8192ELj1ELj1ELj4ELj16ENS0_18Kernel_traits_baseILj8192EffS3_fjLj128EEEEEEEvNS0_19ForwardKernelParamsE --------------------------
	.section	.text._ZN18transformer_engine13normalization21ln_fwd_general_kernelINS0_13Kernel_traitsIff13__nv_fp8_e4m3fjLj8192ELj1ELj1ELj4ELj16ENS0_18Kernel_traits_baseILj8192EffS3_fjLj128EEEEEEEvNS0_19ForwardKernelParamsE,"ax",@progbits
	.align	128
        .global         _ZN18transformer_engine13normalization21ln_fwd_general_kernelINS0_13Kernel_traitsIff13__nv_fp8_e4m3fjLj8192ELj1ELj1ELj4ELj16ENS0_18Kernel_traits_baseILj8192EffS3_fjLj128EEEEEEEvNS0_19ForwardKernelParamsE
        .type           _ZN18transformer_engine13normalization21ln_fwd_general_kernelINS0_13Kernel_traitsIff13__nv_fp8_e4m3fjLj8192ELj1ELj1ELj4ELj16ENS0_18Kernel_traits_baseILj8192EffS3_fjLj128EEEEEEEvNS0_19ForwardKernelParamsE,@function
        .size           _ZN18transformer_engine13normalization21ln_fwd_general_kernelINS0_13Kernel_traitsIff13__nv_fp8_e4m3fjLj8192ELj1ELj1ELj4ELj16ENS0_18Kernel_traits_baseILj8192EffS3_fjLj128EEEEEEEvNS0_19ForwardKernelParamsE,(.L_x_12893 - _ZN18transformer_engine13normalization21ln_fwd_general_kernelINS0_13Kernel_traitsIff13__nv_fp8_e4m3fjLj8192ELj1ELj1ELj4ELj16ENS0_18Kernel_traits_baseILj8192EffS3_fjLj128EEEEEEEvNS0_19ForwardKernelParamsE)
        .other          _ZN18transformer_engine13normalization21ln_fwd_general_kernelINS0_13Kernel_traitsIff13__nv_fp8_e4m3fjLj8192ELj1ELj1ELj4ELj16ENS0_18Kernel_traits_baseILj8192EffS3_fjLj128EEEEEEEvNS0_19ForwardKernelParamsE,@"STO_CUDA_ENTRY STV_DEFAULT"
_ZN18transformer_engine13normalization21ln_fwd_general_kernelINS0_13Kernel_traitsIff13__nv_fp8_e4m3fjLj8192ELj1ELj1ELj4ELj16ENS0_18Kernel_traits_baseILj8192EffS3_fjLj128EEEEEEEvNS0_19ForwardKernelParamsE:
.text._ZN18transformer_engine13normalization21ln_fwd_general_kernelINS0_13Kernel_traitsIff13__nv_fp8_e4m3fjLj8192ELj1ELj1ELj4ELj16ENS0_18Kernel_traits_baseILj8192EffS3_fjLj128EEEEEEEvNS0_19ForwardKernelParamsE:
        /* <DEDUP_REMOVED lines=31> */
[----:B------:R-:W-:-:S04]  /*01f0*/  IMAD R168, R5, R168, UR4 ;  /* 0x0000000405a87e24 */ /* 0x000fc8000f8e02a8 */
[----:B------:R-:W-:Y:S01]  /*0200*/  IMAD R4, R168, 0x20, R3 ;  /* 0x00000020a8047824 */ /* 0x000fe200078e0203 */
[----:B------:R-:W-:Y:S06]  /*0210*/  @P0 BRA `(.L_x_3751) ;  /* 0x00000000000c0947 */ /* 0x000fec0003800000 */
[----:B------:R-:W-:-:S07]  /*0220*/  MOV R5, 0x240 ;  /* 0x0000024000057802 */ /* 0x000fce0000000f00 */
[----:B------:R-:W-:Y:S05]  /*0230*/  CALL.REL.NOINC `($__internal_25_$__cuda_sm20_rcp_rn_f32_slowpath) ;  /* 0x000000cc00a87944 */ /* 0x000fea0003c00000 */
[----:B------:R-:W-:Y:S05]  /*0240*/  BRA `(.L_x_3752) ;  /* 0x0000000000107947 */ /* 0x000fea0003800000 */
.L_x_3751:
[----:B------:R-:W0:Y:S02]  /*0250*/  MUFU.RCP R167, R166 ;  /* 0x000000a600a77308 */ /* 0x000e240000001000 */
[----:B0-----:R-:W-:-:S04]  /*0260*/  FFMA R0, R166, R167, -1 ;  /* 0xbf800000a6007423 */ /* 0x001fc800000000a7 */
[----:B------:R-:W-:-:S04]  /*0270*/  FADD.FTZ R0, -R0, -RZ ;  /* 0x800000ff00007221 */ /* 0x000fc80000010100 */
[----:B------:R-:W-:-:S07]  /*0280*/  FFMA R167, R167, R0, R167 ;  /* 0x00000000a7a77223 */ /* 0x000fce00000000a7 */
.L_x_3752:
        /* <DEDUP_REMOVED lines=25> */
.L_x_3756:
[----:B------:R0:W5:Y:S02]  /*0420*/  LDG.E.128 R24, desc[UR6][R2.64] ;  /* 0x0000000602187981 */ /* 0x000164000c1e1d00 */
.L_x_3757:
[----:B------:R-:W-:Y:S05]  /*0430*/  BSYNC.RECONVERGENT B1 ;  /* 0x0000000000017941 */ /* 0x000fea0003800200 */
.L_x_3755:
        /* <DEDUP_REMOVED lines=18> */
.L_x_3759:
[----:B------:R0:W5:Y:S02]  /*0560*/  LDG.E.128 R32, desc[UR6][R4.64] ;  /* 0x0000000604207981 */ /* 0x000164000c1e1d00 */
.L_x_3760:
[----:B------:R-:W-:Y:S05]  /*0570*/  BSYNC.RECONVERGENT B1 ;  /* 0x0000000000017941 */ /* 0x000fea0003800200 */
.L_x_3758:
        /* <DEDUP_REMOVED lines=12> */
.L_x_3762:
        /* <DEDUP_REMOVED lines=10> */
.L_x_3763:
[----:B------:R-:W-:Y:S05]  /*06e0*/  BSYNC.RECONVERGENT B1 ;  /* 0x0000000000017941 */ /* 0x000fea0003800200 */
.L_x_3761:
[----:B01----:R-:W-:Y:S01]  /*06f0*/  IMAD.WIDE R4, R7, 0x4, R2 ;  /* 0x0000000407047825 */ /* 0x003fe200078e0202 */
[----:B------:R-:W-:Y:S02]  /*0700*/  BSSY.RECONVERGENT B1, `(.L_x_3764) ;  /* 0x0000010000017945 */ /* 0x000fe40003800200 */
[----:B------:R-:W-:-:S04]  /*0710*/  LOP3.LUT P0, RZ, R4, 0xf, RZ, 0xc0, !PT ;  /* 0x0000000f04ff7812 */ /* 0x000fc8000780c0ff */
[----:B------:R-:W-:-:S13]  /*0720*/  ISETP.LT.U32.OR P0, PT, R6, 0x4, P0 ;  /* 0x000000040600780c */ /* 0x000fda0000701470 */
[----:B------:R-:W-:Y:S05]  /*0730*/  @P0 BRA `(.L_x_3765) ;  /* 0x0000000000080947 */ /* 0x000fea0003800000 */
[----:B------:R0:W5:Y:S01]  /*0740*/  LDG.E.128 R36, desc[UR6][R4.64] ;  /* 0x0000000604247981 */ /* 0x000162000c1e1d00 */
[----:B------:R-:W-:Y:S05]  /*0750*/  BRA `(.L_x_3766) ;  /* 0x0000000000287947 */ /* 0x000fea0003800000 */
.L_x_3765:
        /* <DEDUP_REMOVED lines=10> */
.L_x_3766:
[----:B------:R-:W-:Y:S05]  /*0800*/  BSYNC.RECONVERGENT B1 ;  /* 0x0000000000017941 */ /* 0x000fea0003800200 */
.L_x_3764:
        /* <DEDUP_REMOVED lines=11> */
.L_x_3768:
        /* <DEDUP_REMOVED lines=10> */
.L_x_3769:
[----:B------:R-:W-:Y:S05]  /*0960*/  BSYNC.RECONVERGENT B1 ;  /* 0x0000000000017941 */ /* 0x000fea0003800200 */
.L_x_3767:
[----:B01----:R-:W-:Y:S01]  /*0970*/  IMAD.WIDE R4, R7, 0x4, R2 ;  /* 0x0000000407047825 */ /* 0x003fe200078e0202 */
[----:B------:R-:W-:Y:S02]  /*0980*/  BSSY.RECONVERGENT B1, `(.L_x_3770) ;  /* 0x0000010000017945 */ /* 0x000fe40003800200 */
[----:B------:R-:W-:-:S04]  /*0990*/  LOP3.LUT P0, RZ, R4, 0xf, RZ, 0xc0, !PT ;  /* 0x0000000f04ff7812 */ /* 0x000fc8000780c0ff */
[----:B------:R-:W-:-:S13]  /*09a0*/  ISETP.LT.U32.OR P0, PT, R6, 0x4, P0 ;  /* 0x000000040600780c */ /* 0x000fda0000701470 */
[----:B------:R-:W-:Y:S05]  /*09b0*/  @P0 BRA `(.L_x_3771) ;  /* 0x0000000000080947 */ /* 0x000fea0003800000 */
[----:B------:R1:W5:Y:S01]  /*09c0*/  LDG.E.128 R40, desc[UR6][R4.64] ;  /* 0x0000000604287981 */ /* 0x000362000c1e1d00 */
[----:B------:R-:W-:Y:S05]  /*09d0*/  BRA `(.L_x_3772) ;  /* 0x0000000000287947 */ /* 0x000fea0003800000 */
.L_x_3771:
        /* <DEDUP_REMOVED lines=10> */
.L_x_3772:
[----:B------:R-:W-:Y:S05]  /*0a80*/  BSYNC.RECONVERGENT B1 ;  /* 0x0000000000017941 */ /* 0x000fea0003800200 */
.L_x_3770:
        /* <DEDUP_REMOVED lines=11> */
.L_x_3774:
        /* <DEDUP_REMOVED lines=10> */
.L_x_3775:
[----:B------:R-:W-:Y:S05]  /*0be0*/  BSYNC.RECONVERGENT B1 ;  /* 0x0000000000017941 */ /* 0x000fea0003800200 */
.L_x_3773:
[----:B01----:R-:W-:Y:S01]  /*0bf0*/  IMAD.WIDE R4, R7, 0x4, R2 ;  /* 0x0000000407047825 */ /* 0x003fe200078e0202 */
[----:B------:R-:W-:Y:S02]  /*0c00*/  BSSY.RECONVERGENT B1, `(.L_x_3776) ;  /* 0x0000010000017945 */ /* 0x000fe40003800200 */
[----:B------:R-:W-:-:S04]  /*0c10*/  LOP3.LUT P0, RZ, R4, 0xf, RZ, 0xc0, !PT ;  /* 0x0000000f04ff7812 */ /* 0x000fc8000780c0ff */
[----:B------:R-:W-:-:S13]  /*0c20*/  ISETP.LT.U32.OR P0, PT, R6, 0x4, P0 ;  /* 0x000000040600780c */ /* 0x000fda0000701470 */
[----:B------:R-:W-:Y:S05]  /*0c30*/  @P0 BRA `(.L_x_3777) ;  /* 0x0000000000080947 */ /* 0x000fea0003800000 */
[----:B------:R0:W5:Y:S01]  /*0c40*/  LDG.E.128 R44, desc[UR6][R4.64] ;  /* 0x00000006042c7981 */ /* 0x000162000c1e1d00 */
[----:B------:R-:W-:Y:S05]  /*0c50*/  BRA `(.L_x_3778) ;  /* 0x0000000000287947 */ /* 0x000fea0003800000 */
.L_x_3777:
        /* <DEDUP_REMOVED lines=10> */
.L_x_3778:
[----:B------:R-:W-:Y:S05]  /*0d00*/  BSYNC.RECONVERGENT B1 ;  /* 0x0000000000017941 */ /* 0x000fea0003800200 */
.L_x_3776:
        /* <DEDUP_REMOVED lines=11> */
.L_x_3780:
        /* <DEDUP_REMOVED lines=10> */
.L_x_3781:
[----:B------:R-:W-:Y:S05]  /*0e60*/  BSYNC.RECONVERGENT B1 ;  /* 0x0000000000017941 */ /* 0x000fea0003800200 */
.L_x_3779:
[----:B01----:R-:W-:Y:S01]  /*0e70*/  IMAD.WIDE R4, R7, 0x4, R2 ;  /* 0x0000000407047825 */ /* 0x003fe200078e0202 */
[----:B------:R-:W-:Y:S02]  /*0e80*/  BSSY.RECONVERGENT B1, `(.L_x_3782) ;  /* 0x0000010000017945 */ /* 0x000fe40003800200 */
[----:B------:R-:W-:-:S04]  /*0e90*/  LOP3.LUT P0, RZ, R4, 0xf, RZ, 0xc0, !PT ;  /* 0x0000000f04ff7812 */ /* 0x000fc8000780c0ff */
[----:B------:R-:W-:-:S13]  /*0ea0*/  ISETP.LT.U32.OR P0, PT, R6, 0x4, P0 ;  /* 0x000000040600780c */ /* 0x000fda0000701470 */
[----:B------:R-:W-:Y:S05]  /*0eb0*/  @P0 BRA `(.L_x_3783) ;  /* 0x0000000000080947 */ /* 0x000fea0003800000 */
[----:B------:R1:W5:Y:S01]  /*0ec0*/  LDG.E.128 R48, desc[UR6][R4.64] ;  /* 0x0000000604307981 */ /* 0x000362000c1e1d00 */
[----:B------:R-:W-:Y:S05]  /*0ed0*/  BRA `(.L_x_3784) ;  /* 0x0000000000287947 */ /* 0x000fea0003800000 */
.L_x_3783:
        /* <DEDUP_REMOVED lines=10> */
.L_x_3784:
[----:B------:R-:W-:Y:S05]  /*0f80*/  BSYNC.RECONVERGENT B1 ;  /* 0x0000000000017941 */ /* 0x000fea0003800200 */
.L_x_3782:
        /* <DEDUP_REMOVED lines=11> */
.L_x_3786:
        /* <DEDUP_REMOVED lines=10> */
.L_x_3787:
[----:B------:R-:W-:Y:S05]  /*10e0*/  BSYNC.RECONVERGENT B1 ;  /* 0x0000000000017941 */ /* 0x000fea0003800200 */
.L_x_3785:
[----:B01----:R-:W-:Y:S01]  /*10f0*/  IMAD.WIDE R30, R57, 0x4, R2 ;  /* 0x00000004391e7825 */ /* 0x003fe200078e0202 */
[----:B------:R-:W-:Y:S02]  /*1100*/  BSSY.RECONVERGENT B1, `(.L_x_3788) ;  /* 0x0000010000017945 */ /* 0x000fe40003800200 */
[----:B------:R-:W-:-:S04]  /*1110*/  LOP3.LUT P0, RZ, R30, 0xf, RZ, 0xc0, !PT ;  /* 0x0000000f1eff7812 */ /* 0x000fc8000780c0ff */
[----:B------:R-:W-:-:S13]  /*1120*/  ISETP.LT.U32.OR P0, PT, R52, 0x4, P0 ;  /* 0x000000043400780c */ /* 0x000fda0000701470 */
[----:B------:R-:W-:Y:S05]  /*1130*/  @P0 BRA `(.L_x_3789) ;  /* 0x0000000000080947 */ /* 0x000fea0003800000 */
[----:B------:R0:W5:Y:S01]  /*1140*/  LDG.E.128 R52, desc[UR6][R30.64] ;  /* 0x000000061e347981 */ /* 0x000162000c1e1d00 */
[----:B------:R-:W-:Y:S05]  /*1150*/  BRA `(.L_x_3790) ;  /* 0x0000000000287947 */ /* 0x000fea0003800000 */
.L_x_3789:
        /* <DEDUP_REMOVED lines=10> */
.L_x_3790:
[----:B------:R-:W-:Y:S05]  /*1200*/  BSYNC.RECONVERGENT B1 ;  /* 0x0000000000017941 */ /* 0x000fea0003800200 */
.L_x_3788:
        /* <DEDUP_REMOVED lines=11> */
.L_x_3792:
        /* <DEDUP_REMOVED lines=10> */
.L_x_3793:
[----:B------:R-:W-:Y:S05]  /*1360*/  BSYNC.RECONVERGENT B1 ;  /* 0x0000000000017941 */ /* 0x000fea0003800200 */
.L_x_3791:
[----:B01----:R-:W-:Y:S01]  /*1370*/  IMAD.WIDE R30, R61, 0x4, R2 ;  /* 0x000000043d1e7825 */ /* 0x003fe200078e0202 */
[----:B------:R-:W-:Y:S02]  /*1380*/  BSSY.RECONVERGENT B1, `(.L_x_3794) ;  /* 0x0000010000017945 */ /* 0x000fe40003800200 */
[----:B------:R-:W-:-:S04]  /*1390*/  LOP3.LUT P0, RZ, R30, 0xf, RZ, 0xc0, !PT ;  /* 0x0000000f1eff7812 */ /* 0x000fc8000780c0ff */
[----:B------:R-:W-:-:S13]  /*13a0*/  ISETP.LT.U32.OR P0, PT, R56, 0x4, P0 ;  /* 0x000000043800780c */ /* 0x000fda0000701470 */
[----:B------:R-:W-:Y:S05]  /*13b0*/  @P0 BRA `(.L_x_3795) ;  /* 0x0000000000080947 */ /* 0x000fea0003800000 */
[----:B------:R0:W5:Y:S01]  /*13c0*/  LDG.E.128 R56, desc[UR6][R30.64] ;  /* 0x000000061e387981 */ /* 0x000162000c1e1d00 */
[----:B------:R-:W-:Y:S05]  /*13d0*/  BRA `(.L_x_3796) ;  /* 0x0000000000287947 */ /* 0x000fea0003800000 */
.L_x_3795:
        /* <DEDUP_REMOVED lines=10> */
.L_x_3796:
[----:B------:R-:W-:Y:S05]  /*1480*/  BSYNC.RECONVERGENT B1 ;  /* 0x0000000000017941 */ /* 0x000fea0003800200 */
.L_x_3794:
        /* <DEDUP_REMOVED lines=11> */
.L_x_3798:
        /* <DEDUP_REMOVED lines=10> */
.L_x_3799:
[----:B------:R-:W-:Y:S05]  /*15e0*/  BSYNC.RECONVERGENT B1 ;  /* 0x0000000000017941 */ /* 0x000fea0003800200 */
.L_x_3797:
[----:B01----:R-:W-:Y:S01]  /*15f0*/  IMAD.WIDE R30, R65, 0x4, R2 ;  /* 0x00000004411e7825 */ /* 0x003fe200078e0202 */
[----:B------:R-:W-:Y:S02]  /*1600*/  BSSY.RECONVERGENT B1, `(.L_x_3800) ;  /* 0x0000010000017945 */ /* 0x000fe40003800200 */
[----:B------:R-:W-:-:S04]  /*1610*/  LOP3.LUT P0, RZ, R30, 0xf, RZ, 0xc0, !PT ;  /* 0x0000000f1eff7812 */ /* 0x000fc8000780c0ff */
[----:B------:R-:W-:-:S13]  /*1620*/  ISETP.LT.U32.OR P0, PT, R60, 0x4, P0 ;  /* 0x000000043c00780c */ /* 0x000fda0000701470 */
[----:B------:R-:W-:Y:S05]  /*1630*/  @P0 BRA `(.L_x_3801) ;  /* 0x0000000000080947 */ /* 0x000fea0003800000 */
[----:B------:R0:W5:Y:S01]  /*1640*/  LDG.E.128 R60, desc[UR6][R30.64] ;  /* 0x000000061e3c7981 */ /* 0x000162000c1e1d00 */
[----:B------:R-:W-:Y:S05]  /*1650*/  BRA `(.L_x_3802) ;  /* 0x0000000000287947 */ /* 0x000fea0003800000 */
.L_x_3801:
        /* <DEDUP_REMOVED lines=10> */
.L_x_3802:
[----:B------:R-:W-:Y:S05]  /*1700*/  BSYNC.RECONVERGENT B1 ;  /* 0x0000000000017941 */ /* 0x000fea0003800200 */
.L_x_3800:
        /* <DEDUP_REMOVED lines=11> */
.L_x_3804:
        /* <DEDUP_REMOVED lines=10> */
.L_x_3805:
[----:B------:R-:W-:Y:S05]  /*1860*/  BSYNC.RECONVERGENT B1 ;  /* 0x0000000000017941 */ /* 0x000fea0003800200 */
.L_x_3803:
[----:B01----:R-:W-:Y:S01]  /*1870*/  IMAD.WIDE R30, R69, 0x4, R2 ;  /* 0x00000004451e7825 */ /* 0x003fe200078e0202 */
[----:B------:R-:W-:Y:S02]  /*1880*/  BSSY.RECONVERGENT B1, `(.L_x_3806) ;  /* 0x0000010000017945 */ /* 0x000fe40003800200 */
[----:B------:R-:W-:-:S04]  /*1890*/  LOP3.LUT P0, RZ, R30, 0xf, RZ, 0xc0, !PT ;  /* 0x0000000f1eff7812 */ /* 0x000fc8000780c0ff */
[----:B------:R-:W-:-:S13]  /*18a0*/  ISETP.LT.U32.OR P0, PT, R64, 0x4, P0 ;  /* 0x000000044000780c */ /* 0x000fda0000701470 */
[----:B------:R-:W-:Y:S05]  /*18b0*/  @P0 BRA `(.L_x_3807) ;  /* 0x0000000000080947 */ /* 0x000fea0003800000 */
[----:B------:R1:W5:Y:S01]  /*18c0*/  LDG.E.128 R64, desc[UR6][R30.64] ;  /* 0x000000061e407981 */ /* 0x000362000c1e1d00 */
[----:B------:R-:W-:Y:S05]  /*18d0*/  BRA `(.L_x_3808) ;  /* 0x0000000000287947 */ /* 0x000fea0003800000 */
.L_x_3807:
        /* <DEDUP_REMOVED lines=10> */
.L_x_3808:
[----:B------:R-:W-:Y:S05]  /*1980*/  BSYNC.RECONVERGENT B1 ;  /* 0x0000000000017941 */ /* 0x000fea0003800200 */
.L_x_3806:
        /* <DEDUP_REMOVED lines=11> */
.L_x_3810:
        /* <DEDUP_REMOVED lines=10> */
.L_x_3811:
[----:B------:R-:W-:Y:S05]  /*1ae0*/  BSYNC.RECONVERGENT B1 ;  /* 0x0000000000017941 */ /* 0x000fea0003800200 */
.L_x_3809:
[----:B01----:R-:W-:Y:S01]  /*1af0*/  IMAD.WIDE R30, R73, 0x4, R2 ;  /* 0x00000004491e7825 */ /* 0x003fe200078e0202 */
[----:B------:R-:W-:Y:S02]  /*1b00*/  BSSY.RECONVERGENT B1, `(.L_x_3812) ;  /* 0x0000010000017945 */ /* 0x000fe40003800200 */
[----:B------:R-:W-:-:S04]  /*1b10*/  LOP3.LUT P0, RZ, R30, 0xf, RZ, 0xc0, !PT ;  /* 0x0000000f1eff7812 */ /* 0x000fc8000780c0ff */
[----:B------:R-:W-:-:S13]  /*1b20*/  ISETP.LT.U32.OR P0, PT, R68, 0x4, P0 ;  /* 0x000000044400780c */ /* 0x000fda0000701470 */
[----:B------:R-:W-:Y:S05]  /*1b30*/  @P0 BRA `(.L_x_3813) ;  /* 0x0000000000080947 */ /* 0x000fea0003800000 */
[----:B------:R0:W5:Y:S01]  /*1b40*/  LDG.E.128 R68, desc[UR6][R30.64] ;  /* 0x000000061e447981 */ /* 0x000162000c1e1d00 */
[----:B------:R-:W-:Y:S05]  /*1b50*/  BRA `(.L_x_3814) ;  /* 0x0000000000287947 */ /* 0x000fea0003800000 */
.L_x_3813:
        /* <DEDUP_REMOVED lines=10> */
.L_x_3814:
[----:B------:R-:W-:Y:S05]  /*1c00*/  BSYNC.RECONVERGENT B1 ;  /* 0x0000000000017941 */ /* 0x000fea0003800200 */
.L_x_3812:
        /* <DEDUP_REMOVED lines=11> */
.L_x_3816:
        /* <DEDUP_REMOVED lines=10> */
.L_x_3817:
[----:B------:R-:W-:Y:S05]  /*1d60*/  BSYNC.RECONVERGENT B1 ;  /* 0x0000000000017941 */ /* 0x000fea0003800200 */
.L_x_3815:
[----:B01----:R-:W-:Y:S01]  /*1d70*/  IMAD.WIDE R30, R77, 0x4, R2 ;  /* 0x000000044d1e7825 */ /* 0x003fe200078e0202 */
[----:B------:R-:W-:Y:S02]  /*1d80*/  BSSY.RECONVERGENT B1, `(.L_x_3818) ;  /* 0x0000010000017945 */ /* 0x000fe40003800200 */
[----:B------:R-:W-:-:S04]  /*1d90*/  LOP3.LUT P0, RZ, R30, 0xf, RZ, 0xc0, !PT ;  /* 0x0000000f1eff7812 */ /* 0x000fc8000780c0ff */
[----:B------:R-:W-:-:S13]  /*1da0*/  ISETP.LT.U32.OR P0, PT, R72, 0x4, P0 ;  /* 0x000000044800780c */ /* 0x000fda0000701470 */
[----:B------:R-:W-:Y:S05]  /*1db0*/  @P0 BRA `(.L_x_3819) ;  /* 0x0000000000080947 */ /* 0x000fea0003800000 */
[----:B------:R1:W5:Y:S01]  /*1dc0*/  LDG.E.128 R72, desc[UR6][R30.64] ;  /* 0x000000061e487981 */ /* 0x000362000c1e1d00 */
[----:B------:R-:W-:Y:S05]  /*1dd0*/  BRA `(.L_x_3820) ;  /* 0x0000000000287947 */ /* 0x000fea0003800000 */
.L_x_3819:
        /* <DEDUP_REMOVED lines=10> */
.L_x_3820:
[----:B------:R-:W-:Y:S05]  /*1e80*/  BSYNC.RECONVERGENT B1 ;  /* 0x0000000000017941 */ /* 0x000fea0003800200 */
.L_x_3818:
        /* <DEDUP_REMOVED lines=11> */
.L_x_3822:
        /* <DEDUP_REMOVED lines=10> */
.L_x_3823:
[----:B------:R-:W-:Y:S05]  /*1fe0*/  BSYNC.RECONVERGENT B1 ;  /* 0x0000000000017941 */ /* 0x000fea0003800200 */
.L_x_3821:
[----:B01----:R-:W-:Y:S01]  /*1ff0*/  IMAD.WIDE R30, R81, 0x4, R2 ;  /* 0x00000004511e7825 */ /* 0x003fe200078e0202 */
[----:B------:R-:W-:Y:S02]  /*2000*/  BSSY.RECONVERGENT B1, `(.L_x_3824) ;  /* 0x0000010000017945 */ /* 0x000fe40003800200 */
[----:B------:R-:W-:-:S04]  /*2010*/  LOP3.LUT P0, RZ, R30, 0xf, RZ, 0xc0, !PT ;  /* 0x0000000f1eff7812 */ /* 0x000fc8000780c0ff */
[----:B------:R-:W-:-:S13]  /*2020*/  ISETP.LT.U32.OR P0, PT, R76, 0x4, P0 ;  /* 0x000000044c00780c */ /* 0x000fda0000701470 */
[----:B------:R-:W-:Y:S05]  /*2030*/  @P0 BRA `(.L_x_3825) ;  /* 0x0000000000080947 */ /* 0x000fea0003800000 */
[----:B------:R0:W5:Y:S01]  /*2040*/  LDG.E.128 R76, desc[UR6][R30.64] ;  /* 0x000000061e4c7981 */ /* 0x000162000c1e1d00 */
[----:B------:R-:W-:Y:S05]  /*2050*/  BRA `(.L_x_3826) ;  /* 0x0000000000287947 */ /* 0x000fea0003800000 */
.L_x_3825:
        /* <DEDUP_REMOVED lines=10> */
.L_x_3826:
[----:B------:R-:W-:Y:S05]  /*2100*/  BSYNC.RECONVERGENT B1 ;  /* 0x0000000000017941 */ /* 0x000fea0003800200 */
.L_x_3824:
        /* <DEDUP_REMOVED lines=11> */
.L_x_3828:
        /* <DEDUP_REMOVED lines=10> */
.L_x_3829:
[----:B------:R-:W-:Y:S05]  /*2260*/  BSYNC.RECONVERGENT B1 ;  /* 0x0000000000017941 */ /* 0x000fea0003800200 */
.L_x_3827:
[----:B01----:R-:W-:Y:S01]  /*2270*/  IMAD.WIDE R30, R85, 0x4, R2 ;  /* 0x00000004551e7825 */ /* 0x003fe200078e0202 */
[----:B------:R-:W-:Y:S02]  /*2280*/  BSSY.RECONVERGENT B1, `(.L_x_3830) ;  /* 0x0000010000017945 */ /* 0x000fe40003800200 */
[----:B------:R-:W-:-:S04]  /*2290*/  LOP3.LUT P0, RZ, R30, 0xf, RZ, 0xc0, !PT ;  /* 0x0000000f1eff7812 */ /* 0x000fc8000780c0ff */
[----:B------:R-:W-:-:S13]  /*22a0*/  ISETP.LT.U32.OR P0, PT, R80, 0x4, P0 ;  /* 0x000000045000780c */ /* 0x000fda0000701470 */
[----:B------:R-:W-:Y:S05]  /*22b0*/  @P0 BRA `(.L_x_3831) ;  /* 0x0000000000080947 */ /* 0x000fea0003800000 */
[----:B------:R1:W5:Y:S01]  /*22c0*/  LDG.E.128 R80, desc[UR6][R30.64] ;  /* 0x000000061e507981 */ /* 0x000362000c1e1d00 */
[----:B------:R-:W-:Y:S05]  /*22d0*/  BRA `(.L_x_3832) ;  /* 0x0000000000287947 */ /* 0x000fea0003800000 */
.L_x_3831:
        /* <DEDUP_REMOVED lines=10> */
.L_x_3832:
[----:B------:R-:W-:Y:S05]  /*2380*/  BSYNC.RECONVERGENT B1 ;  /* 0x0000000000017941 */ /* 0x000fea0003800200 */
.L_x_3830:
        /* <DEDUP_REMOVED lines=11> */
.L_x_3834:
        /* <DEDUP_REMOVED lines=10> */
.L_x_3835:
[----:B------:R-:W-:Y:S05]  /*24e0*/  BSYNC.RECONVERGENT B1 ;  /* 0x0000000000017941 */ /* 0x000fea0003800200 */
.L_x_3833:
[----:B01----:R-:W-:Y:S01]  /*24f0*/  IMAD.WIDE R30, R89, 0x4, R2 ;  /* 0x00000004591e7825 */ /* 0x003fe200078e0202 */
[----:B------:R-:W-:Y:S02]  /*2500*/  BSSY.RECONVERGENT B1, `(.L_x_3836) ;  /* 0x0000010000017945 */ /* 0x000fe40003800200 */
[----:B------:R-:W-:-:S04]  /*2510*/  LOP3.LUT P0, RZ, R30, 0xf, RZ, 0xc0, !PT ;  /* 0x0000000f1eff7812 */ /* 0x000fc8000780c0ff */
[----:B------:R-:W-:-:S13]  /*2520*/  ISETP.LT.U32.OR P0, PT, R84, 0x4, P0 ;  /* 0x000000045400780c */ /* 0x000fda0000701470 */
[----:B------:R-:W-:Y:S05]  /*2530*/  @P0 BRA `(.L_x_3837) ;  /* 0x0000000000080947 */ /* 0x000fea0003800000 */
[----:B------:R0:W5:Y:S01]  /*2540*/  LDG.E.128 R84, desc[UR6][R30.64] ;  /* 0x000000061e547981 */ /* 0x000162000c1e1d00 */
[----:B------:R-:W-:Y:S05]  /*2550*/  BRA `(.L_x_3838) ;  /* 0x0000000000287947 */ /* 0x000fea0003800000 */
.L_x_3837:
        /* <DEDUP_REMOVED lines=10> */
.L_x_3838:
[----:B------:R-:W-:Y:S05]  /*2600*/  BSYNC.RECONVERGENT B1 ;  /* 0x0000000000017941 */ /* 0x000fea0003800200 */
.L_x_3836:
        /* <DEDUP_REMOVED lines=12> */
.L_x_3840:
        /* <DEDUP_REMOVED lines=9> */
.L_x_3841:
[----:B------:R-:W-:Y:S05]  /*2760*/  BSYNC.RECONVERGENT B1 ;  /* 0x0000000000017941 */ /* 0x000fea0003800200 */
.L_x_3839:
[----:B01----:R-:W-:Y:S01]  /*2770*/  IMAD.WIDE R30, R93, 0x4, R2 ;  /* 0x000000045d1e7825 */ /* 0x003fe200078e0202 */
[----:B------:R-:W-:Y:S02]  /*2780*/  BSSY.RECONVERGENT B1, `(.L_x_3842) ;  /* 0x000000f000017945 */ /* 0x000fe40003800200 */
[----:B------:R-:W-:-:S04]  /*2790*/  LOP3.LUT P0, RZ, R30, 0xf, RZ, 0xc0, !PT ;  /* 0x0000000f1eff7812 */ /* 0x000fc8000780c0ff */
[----:B------:R-:W-:-:S13]  /*27a0*/  ISETP.LT.U32.OR P0, PT, R88, 0x4, P0 ;  /* 0x000000045800780c */ /* 0x000fda0000701470 */
[----:B------:R-:W-:Y:S05]  /*27b0*/  @P0 BRA `(.L_x_3843) ;  /* 0x0000000000080947 */ /* 0x000fea0003800000 */
[----:B------:R0:W5:Y:S01]  /*27c0*/  LDG.E.128 R88, desc[UR6][R30.64] ;  /* 0x000000061e587981 */ /* 0x000162000c1e1d00 */
[----:B------:R-:W-:Y:S05]  /*27d0*/  BRA `(.L_x_3844) ;  /* 0x0000000000247947 */ /* 0x000fea0003800000 */
.L_x_3843:
        /* <DEDUP_REMOVED lines=9> */
.L_x_3844:
[----:B------:R-:W-:Y:S05]  /*2870*/  BSYNC.RECONVERGENT B1 ;  /* 0x0000000000017941 */ /* 0x000fea0003800200 */
.L_x_3842:
        /* <DEDUP_REMOVED lines=12> */
.L_x_3846:
        /* <DEDUP_REMOVED lines=9> */
.L_x_3847:
[----:B------:R-:W-:Y:S05]  /*29d0*/  BSYNC.RECONVERGENT B1 ;  /* 0x0000000000017941 */ /* 0x000fea0003800200 */
.L_x_3845:
[----:B------:R-:W-:-:S03]  /*29e0*/  IMAD.WIDE R2, R93, 0x4, R2 ;  /* 0x000000045d027825 */ /* 0x000fc600078e0202 */
[----:B------:R-:W-:-:S04]  /*29f0*/  LOP3.LUT P0, RZ, R2, 0xf, RZ, 0xc0, !PT ;  /* 0x0000000f02ff7812 */ /* 0x000fc8000780c0ff */
[----:B------:R-:W-:-:S13]  /*2a00*/  ISETP.LT.U32.OR P0, PT, R0, 0x4, P0 ;  /* 0x000000040000780c */ /* 0x000fda0000701470 */
[----:B------:R-:W-:Y:S05]  /*2a10*/  @P0 BRA `(.L_x_3848) ;  /* 0x0000000000080947 */ /* 0x000fea0003800000 */
[----:B------:R4:W5:Y:S01]  /*2a20*/  LDG.E.128 R92, desc[UR6][R2.64] ;  /* 0x00000006025c7981 */ /* 0x000962000c1e1d00 */
[----:B------:R-:W-:Y:S05]  /*2a30*/  BRA `(.L_x_3754) ;  /* 0x0000000000247947 */ /* 0x000fea0003800000 */
.L_x_3848:
        /* <DEDUP_REMOVED lines=9> */
.L_x_3754:
[----:B------:R-:W-:Y:S05]  /*2ad0*/  BSYNC.RECONVERGENT B0 ;  /* 0x0000000000007941 */ /* 0x000fea0003800200 */
.L_x_3753:
        /* <DEDUP_REMOVED lines=11> */
[----:B------:R-:W-:Y:S02]  /*2b90*/  IMAD.MOV.U32 R208, RZ, RZ, R97 ;  /* 0x000000ffffd07224 */ /* 0x000fe400078e0061 */
[----:B------:R-:W-:Y:S01]  /*2ba0*/  IMAD.MOV.U32 R207, RZ, RZ, R96 ;  /* 0x000000ffffcf7224 */ /* 0x000fe200078e0060 */
[----:B------:R-:W4:Y:S01]  /*2bb0*/  LDCU.64 UR4, c[0x0][0x3f8] ;  /* 0x00007f00ff0477ac */ /* 0x000f220008000a00 */
[----:B------:R-:W-:Y:S02]  /*2bc0*/  IMAD.MOV.U32 R165, RZ, RZ, R24 ;  /* 0x000000ffffa57224 */ /* 0x000fe400078e0018 */
[----:B------:R-:W-:Y:S02]  /*2bd0*/  IMAD.MOV.U32 R30, RZ, RZ, R25 ;  /* 0x000000ffff1e7224 */ /* 0x000fe400078e0019 */
[----:B------:R-:W-:-:S02]  /*2be0*/  IMAD.MOV.U32 R31, RZ, RZ, R26 ;  /* 0x000000ffff1f7224 */ /* 0x000fc400078e001a */
[----:B--23--:R-:W-:Y:S02]  /*2bf0*/  IMAD.MOV.U32 R28, RZ, RZ, R27 ;  /* 0x000000ffff1c7224 */ /* 0x00cfe400078e001b */
[----:B------:R-:W-:Y:S02]  /*2c00*/  IMAD.MOV.U32 R29, RZ, RZ, R20 ;  /* 0x000000ffff1d7224 */ /* 0x000fe400078e0014 */
[----:B------:R-:W-:Y:S01]  /*2c10*/  IMAD.MOV.U32 R26, RZ, RZ, R21 ;  /* 0x000000ffff1a7224 */ /* 0x000fe200078e0015 */
[----:B0-----:R-:W-:Y:S01]  /*2c20*/  ISETP.NE.AND P0, PT, RZ, UR9, PT ;  /* 0x00000009ff007c0c */ /* 0x001fe2000bf05270 */
[----:B------:R-:W-:Y:S02]  /*2c30*/  IMAD.MOV.U32 R27, RZ, RZ, R22 ;  /* 0x000000ffff1b7224 */ /* 0x000fe400078e0016 */
[----:B------:R-:W-:Y:S02]  /*2c40*/  IMAD.MOV.U32 R24, RZ, RZ, R23 ;  /* 0x000000ffff187224 */ /* 0x000fe400078e0017 */
[----:B------:R-:W-:Y:S01]  /*2c50*/  IMAD.MOV.U32 R25, RZ, RZ, R16 ;  /* 0x000000ffff197224 */ /* 0x000fe200078e0010 */
[----:B----4-:R-:W-:Y:S01]  /*2c60*/  UISETP.NE.U32.AND UP0, UPT, UR4, URZ, UPT ;  /* 0x000000ff0400728c */ /* 0x010fe2000bf05070 */
[----:B-1----:R-:W-:-:S02]  /*2c70*/  IMAD R137, R136, R116, R137 ;  /* 0x0000007488897224 */ /* 0x002fc400078e0289 */
[----:B------:R-:W-:Y:S01]  /*2c80*/  IMAD.SHL.U32 R97, R116, 0x200, RZ ;  /* 0x0000020074617824 */ /* 0x000fe200078e00ff */
[----:B------:R-:W-:Y:S01]  /*2c90*/  UISETP.NE.AND.EX UP0, UPT, UR5, URZ, UPT, UP0 ;  /* 0x000000ff0500728c */ /* 0x000fe2000bf05300 */
[----:B------:R-:W-:Y:S02]  /*2ca0*/  IMAD R212, R168, 0x20, R137 ;  /* 0x00000020a8d47824 */ /* 0x000fe400078e0289 */
[----:B------:R-:W-:Y:S02]  /*2cb0*/  IMAD.MOV.U32 R22, RZ, RZ, R17 ;  /* 0x000000ffff167224 */ /* 0x000fe400078e0011 */
[----:B------:R-:W-:Y:S01]  /*2cc0*/  @P0 FADD R165, R165, 1 ;  /* 0x3f800000a5a50421 */ /* 0x000fe20000000000 */
[----:B------:R-:W-:Y:S02]  /*2cd0*/  IMAD R212, R212, 0x4, R97 ;  /* 0x00000004d4d47824 */ /* 0x000fe400078e0261 */
[----:B------:R-:W-:Y:S01]  /*2ce0*/  @P0 FADD R30, R30, 1 ;  /* 0x3f8000001e1e0421 */ /* 0x000fe20000000000 */
[----:B------:R-:W-:-:S02]  /*2cf0*/  IMAD.MOV.U32 R23, RZ, RZ, R18 ;  /* 0x000000ffff177224 */ /* 0x000fc400078e0012 */
[----:B------:R-:W-:Y:S01]  /*2d00*/  @P0 FADD R31, R31, 1 ;  /* 0x3f8000001f1f0421 */ /* 0x000fe20000000000 */
[----:B------:R-:W-:Y:S02]  /*2d10*/  IMAD.IADD R214, R97, 0x1, R212 ;  /* 0x0000000161d67824 */ /* 0x000fe400078e02d4 */
[----:B------:R-:W-:Y:S01]  /*2d20*/  @P0 FADD R28, R28, 1 ;  /* 0x3f8000001c1c0421 */ /* 0x000fe20000000000 */
[----:B------:R-:W-:Y:S02]  /*2d30*/  IMAD.MOV.U32 R20, RZ, RZ, R19 ;  /* 0x000000ffff147224 */ /* 0x000fe400078e0013 */
[----:B------:R-:W-:Y:S01]  /*2d40*/  @P0 FADD R29, R29, 1 ;  /* 0x3f8000001d1d0421 */ /* 0x000fe20000000000 */
[----:B------:R-:W-:Y:S01]  /*2d50*/  IMAD.MOV.U32 R21, RZ, RZ, R12 ;  /* 0x000000ffff157224 */ /* 0x000fe200078e000c */
[C---:B------:R-:W-:Y:S01]  /*2d60*/  IADD3 R96, PT, PT, R97.reuse, R214, R97 ;  /* 0x000000d661607210 */ /* 0x040fe20007ffe061 */
[----:B------:R-:W-:Y:S02]  /*2d70*/  IMAD.MOV.U32 R16, RZ, RZ, R15 ;  /* 0x000000ffff107224 */ /* 0x000fe400078e000f */
[----:B------:R-:W-:Y:S01]  /*2d80*/  @P0 FADD R26, R26, 1 ;  /* 0x3f8000001a1a0421 */ /* 0x000fe20000000000 */
[----:B------:R-:W-:Y:S01]  /*2d90*/  IMAD.MOV.U32 R18, RZ, RZ, R13 ;  /* 0x000000ffff127224 */ /* 0x000fe200078e000d */
[----:B------:R-:W-:Y:S01]  /*2da0*/  IADD3 R96, PT, PT, R97, R96, R97 ;  /* 0x0000006061607210 */ /* 0x000fe20007ffe061 */
[----:B------:R-:W-:-:S02]  /*2db0*/  IMAD.MOV.U32 R19, RZ, RZ, R14 ;  /* 0x000000ffff137224 */ /* 0x000fc400078e000e */
        /* <DEDUP_REMOVED lines=113> */
[----:B------:R-:W-:Y:S01]  /*34d0*/  IMAD.IADD R230, R97, 0x1, R228 ;  /* 0x0000000161e67824 */ /* 0x000fe200078e02e4 */
[----:B------:R-:W-:-:S11]  /*34e0*/  UISETP.NE.OR UP0, UPT, UR8, URZ, UP0 ;  /* 0x000000ff0800728c */ /* 0x000fd60008705670 */
.L_x_4016:
        /* <DEDUP_REMOVED lines=8> */
[C---:B------:R-:W-:Y:S02]  /*3570*/  IMAD R236, R217.reuse, 0x200, R234 ;  /* 0x00000200d9ec7824 */ /* 0x040fe400078e02ea */
[----:B------:R-:W-:Y:S02]  /*3580*/  IMAD.SHL.U32 R244, R232, 0x4, RZ ;  /* 0x00000004e8f47824 */ /* 0x000fe400078e00ff */
[----:B------:R-:W-:-:S02]  /*3590*/  IMAD R238, R217, 0x200, R236 ;  /* 0x00000200d9ee7824 */ /* 0x000fc400078e02ec */
[C---:B------:R-:W-:Y:S01]  /*35a0*/  IMAD R240, R217.reuse, 0x200, R230 ;  /* 0x00000200d9f07824 */ /* 0x040fe200078e02e6 */
        /* <DEDUP_REMOVED lines=15> */
.L_x_3853:
        /* <DEDUP_REMOVED lines=10> */
.L_x_3854:
[----:B------:R-:W-:Y:S05]  /*3740*/  BSYNC.RECONVERGENT B1 ;  /* 0x0000000000017941 */ /* 0x000fea0003800200 */
.L_x_3852:
        /* <DEDUP_REMOVED lines=11> */
.L_x_3856:
        /* <DEDUP_REMOVED lines=10> */
.L_x_3857:
[----:B------:R-:W-:Y:S05]  /*38a0*/  BSYNC.RECONVERGENT B1 ;  /* 0x0000000000017941 */ /* 0x000fea0003800200 */
.L_x_3855:
        /* <DEDUP_REMOVED lines=11> */
.L_x_3859:
        /* <DEDUP_REMOVED lines=10> */
.L_x_3860:
[----:B------:R-:W-:Y:S05]  /*3a00*/  BSYNC.RECONVERGENT B1 ;  /* 0x0000000000017941 */ /* 0x000fea0003800200 */
.L_x_3858:
        /* <DEDUP_REMOVED lines=11> */
.L_x_3862:
        /* <DEDUP_REMOVED lines=10> */
.L_x_3863:
[----:B------:R-:W-:Y:S05]  /*3b60*/  BSYNC.RECONVERGENT B1 ;  /* 0x0000000000017941 */ /* 0x000fea0003800200 */
.L_x_3861:
        /* <DEDUP_REMOVED lines=11> */
.L_x_3865:
        /* <DEDUP_REMOVED lines=10> */
.L_x_3866:
[----:B------:R-:W-:Y:S05]  /*3cc0*/  BSYNC.RECONVERGENT B1 ;  /* 0x0000000000017941 */ /* 0x000fea0003800200 */
.L_x_3864:
        /* <DEDUP_REMOVED lines=11> */
.L_x_3868:
        /* <DEDUP_REMOVED lines=10> */
.L_x_3869:
[----:B------:R-:W-:Y:S05]  /*3e20*/  BSYNC.RECONVERGENT B1 ;  /* 0x0000000000017941 */ /* 0x000fea0003800200 */
.L_x_3867:
        /* <DEDUP_REMOVED lines=11> */
.L_x_3871:
        /* <DEDUP_REMOVED lines=10> */
.L_x_3872:
[----:B------:R-:W-:Y:S05]  /*3f80*/  BSYNC.RECONVERGENT B1 ;  /* 0x0000000000017941 */ /* 0x000fea0003800200 */
.L_x_3870:
        /* <DEDUP_REMOVED lines=11> */
.L_x_3874:
        /* <DEDUP_REMOVED lines=10> */
.L_x_3875:
[----:B------:R-:W-:Y:S05]  /*40e0*/  BSYNC.RECONVERGENT B1 ;  /* 0x0000000000017941 */ /* 0x000fea0003800200 */
.L_x_3873:
        /* <DEDUP_REMOVED lines=11> */
.L_x_3877:
        /* <DEDUP_REMOVED lines=10> */
.L_x_3878:
[----:B------:R-:W-:Y:S05]  /*4240*/  BSYNC.RECONVERGENT B1 ;  /* 0x0000000000017941 */ /* 0x000fea0003800200 */
.L_x_3876:
        /* <DEDUP_REMOVED lines=11> */
.L_x_3880:
        /* <DEDUP_REMOVED lines=10> */
.L_x_3881:
[----:B------:R-:W-:Y:S05]  /*43a0*/  BSYNC.RECONVERGENT B1 ;  /* 0x0000000000017941 */ /* 0x000fea0003800200 */
.L_x_3879:
        /* <DEDUP_REMOVED lines=11> */
.L_x_3883:
        /* <DEDUP_REMOVED lines=10> */
.L_x_3884:
[----:B------:R-:W-:Y:S05]  /*4500*/  BSYNC.RECONVERGENT B1 ;  /* 0x0000000000017941 */ /* 0x000fea0003800200 */
.L_x_3882:
        /* <DEDUP_REMOVED lines=11> */
.L_x_3886:
        /* <DEDUP_REMOVED lines=10> */
.L_x_3887:
[----:B------:R-:W-:Y:S05]  /*4660*/  BSYNC.RECONVERGENT B1 ;  /* 0x0000000000017941 */ /* 0x000fea0003800200 */
.L_x_3885:
        /* <DEDUP_REMOVED lines=11> */
.L_x_3889:
        /* <DEDUP_REMOVED lines=10> */
.L_x_3890:
[----:B------:R-:W-:Y:S05]  /*47c0*/  BSYNC.RECONVERGENT B1 ;  /* 0x0000000000017941 */ /* 0x000fea0003800200 */
.L_x_3888:
        /* <DEDUP_REMOVED lines=11> */
.L_x_3892:
        /* <DEDUP_REMOVED lines=10> */
.L_x_3893:
[----:B------:R-:W-:Y:S05]  /*4920*/  BSYNC.RECONVERGENT B1 ;  /* 0x0000000000017941 */ /* 0x000fea0003800200 */
.L_x_3891:
        /* <DEDUP_REMOVED lines=11> */
.L_x_3895:
        /* <DEDUP_REMOVED lines=10> */
.L_x_3896:
[----:B------:R-:W-:Y:S05]  /*4a80*/  BSYNC.RECONVERGENT B1 ;  /* 0x0000000000017941 */ /* 0x000fea0003800200 */
.L_x_3894:
        /* <DEDUP_REMOVED lines=21> */
.L_x_3897:
[----:B------:R2:W5:Y:S02]  /*4be0*/  LDG.E.128 R156, desc[UR6][R162.64] ;  /* 0x00000006a29c7981 */ /* 0x000564000c1e1d00 */
.L_x_3851:
[----:B------:R-:W-:Y:S05]  /*4bf0*/  BSYNC.RECONVERGENT B0 ;  /* 0x0000000000007941 */ /* 0x000fea0003800200 */
.L_x_3850:
        /* <DEDUP_REMOVED lines=96> */
.L_x_3899:
[----:B------:R-:W-:Y:S05]  /*5200*/  BSYNC.RECONVERGENT B0 ;  /* 0x0000000000007941 */ /* 0x000fea0003800200 */
.L_x_3898:
        /* <DEDUP_REMOVED lines=26> */
.L_x_3900:
        /* <DEDUP_REMOVED lines=36> */
[----:B------:R-:W-:Y:S01]  /*55f0*/  IMAD.MOV.U32 R219, RZ, RZ, RZ ;  /* 0x000000ffffdb7224 */ /* 0x000fe200078e00ff */
[----:B------:R-:W-:Y:S01]  /*5600*/  SEL R190, R190, R192, !P3 ;  /* 0x000000c0bebe7207 */ /* 0x000fe20005800000 */
[----:B------:R-:W-:Y:S01]  /*5610*/  @!P4 FADD R219, R162, R163 ;  /* 0x000000a3a2dbc221 */ /* 0x000fe20000000000 */
[----:B------:R-:W-:Y:S01]  /*5620*/  SEL R191, R191, R193, !P3 ;  /* 0x000000c1bfbf7207 */ /* 0x000fe20005800000 */
[----:B------:R-:W-:-:S04]  /*5630*/  IMAD.WIDE R194, R194, 0x4, R160 ;  /* 0x00000004c2c27825 */ /* 0x000fc800078e02a0 */
        /* <DEDUP_REMOVED lines=14> */
.L_x_3903:
[----:B------:R-:W2:Y:S04]  /*5720*/  LDG.E.STRONG.GPU R162, desc[UR6][R160.64] ;  /* 0x00000006a0a27981 */ /* 0x000ea8000c1ef900 */
[----:B--2---:R-:W-:Y:S01]  /*5730*/  CCTL.IVALL ;  /* 0x00000000ff00798f */ /* 0x004fe20002000000 */
[----:B------:R-:W-:Y:S05]  /*5740*/  YIELD ;  /* 0x0000000000007946 */ /* 0x000fea0003800000 */
[----:B------:R-:W-:-:S13]  /*5750*/  ISETP.NE.AND P3, PT, R162, R193, PT ;  /* 0x000000c1a200720c */ /* 0x000fda0003f65270 */
[----:B------:R-:W-:Y:S05]  /*5760*/  @P3 BRA `(.L_x_3903) ;  /* 0xfffffffc00ec3947 */ /* 0x000fea000383ffff */
.L_x_3902:
        /* <DEDUP_REMOVED lines=28> */
.L_x_3908:
        /* <DEDUP_REMOVED lines=38> */
.L_x_3907:
[----:B------:R-:W-:Y:S05]  /*5b90*/  BSYNC.RECONVERGENT B1 ;  /* 0x0000000000017941 */ /* 0x000fea0003800200 */
.L_x_3906:
        /* <DEDUP_REMOVED lines=56> */
.L_x_3905:
[----:B------:R-:W-:Y:S05]  /*5f20*/  BSYNC.RECONVERGENT B0 ;  /* 0x0000000000007941 */ /* 0x000fea0003800200 */
.L_x_3904:
        /* <DEDUP_REMOVED lines=11> */
.L_x_3901:
        /* <DEDUP_REMOVED lines=259> */
.L_x_3910:
[----:B------:R-:W-:Y:S05]  /*7010*/  BSYNC.RECONVERGENT B0 ;  /* 0x0000000000007941 */ /* 0x000fea0003800200 */
.L_x_3909:
        /* <DEDUP_REMOVED lines=24> */
.L_x_3911:
        /* <DEDUP_REMOVED lines=54> */
.L_x_3914:
[----:B------:R-:W2:Y:S04]  /*7500*/  LDG.E.STRONG.GPU R162, desc[UR6][R160.64] ;  /* 0x00000006a0a27981 */ /* 0x000ea8000c1ef900 */
[----:B--2---:R-:W-:Y:S01]  /*7510*/  CCTL.IVALL ;  /* 0x00000000ff00798f */ /* 0x004fe20002000000 */
[----:B------:R-:W-:Y:S05]  /*7520*/  YIELD ;  /* 0x0000000000007946 */ /* 0x000fea0003800000 */
[----:B------:R-:W-:-:S13]  /*7530*/  ISETP.NE.AND P1, PT, R162, R193, PT ;  /* 0x000000c1a200720c */ /* 0x000fda0003f25270 */
[----:B------:R-:W-:Y:S05]  /*7540*/  @P1 BRA `(.L_x_3914) ;  /* 0xfffffffc00ec1947 */ /* 0x000fea000383ffff */
.L_x_3913:
        /* <DEDUP_REMOVED lines=23> */
.L_x_3919:
        /* <DEDUP_REMOVED lines=37> */
.L_x_3918:
[----:B------:R-:W-:Y:S05]  /*7910*/  BSYNC.RECONVERGENT B1 ;  /* 0x0000000000017941 */ /* 0x000fea0003800200 */
.L_x_3917:
        /* <DEDUP_REMOVED lines=56> */
.L_x_3916:
[----:B------:R-:W-:Y:S05]  /*7ca0*/  BSYNC.RECONVERGENT B0 ;  /* 0x0000000000007941 */ /* 0x000fea0003800200 */
.L_x_3915:
        /* <DEDUP_REMOVED lines=11> */
.L_x_3912:
        /* <DEDUP_REMOVED lines=45> */
.L_x_3923:
        /* <DEDUP_REMOVED lines=14> */
.L_x_3924:
[----:B------:R-:W-:Y:S05]  /*8110*/  BSYNC.RECONVERGENT B1 ;  /* 0x0000000000017941 */ /* 0x000fea0003800200 */
.L_x_3922:
[----:B------:R-:W0:Y:S01]  /*8120*/  LDC.64 R160, c[0x0][0x3c8] ;  /* 0x0000f200ffa07b82 */ /* 0x000e220000000a00 */
[C---:B------:R-:W-:Y:S01]  /*8130*/  IMAD R163, R232.reuse, 0x4, R193 ;  /* 0x00000004e8a37824 */ /* 0x040fe200078e02c1 */
[----:B------:R-:W-:Y:S01]  /*8140*/  BSSY.RECONVERGENT B1, `(.L_x_3925) ;  /* 0x000001d000017945 */ /* 0x000fe20003800200 */
[----:B------:R-:W-:Y:S01]  /*8150*/  IMAD R232, R232, -0x4, R187 ;  /* 0xfffffffce8e87824 */ /* 0x000fe200078e02bb */
[----:B------:R-:W-:Y:S02]  /*8160*/  F2FP.SATFINITE.E4M3.F32.PACK_AB_MERGE_C R223, RZ, R195, RZ ;  /* 0x000000c3ffdf723e */ /* 0x000fe400048070ff */
[----:B------:R-:W-:Y:S02]  /*8170*/  F2FP.SATFINITE.E4M3.F32.PACK_AB_MERGE_C R215, RZ, R215, RZ ;  /* 0x000000d7ffd7723e */ /* 0x000fe400048070ff */
[----:B------:R-:W-:Y:S02]  /*8180*/  ISETP.GT.U32.AND P2, PT, R232, 0x3, PT ;  /* 0x00000003e800780c */ /* 0x000fe40003f44070 */
[----:B------:R-:W-:-:S02]  /*8190*/  F2FP.SATFINITE.E4M3.F32.PACK_AB_MERGE_C R217, RZ, R217, RZ ;  /* 0x000000d9ffd9723e */ /* 0x000fc400048070ff */
[----:B------:R-:W-:Y:S02]  /*81a0*/  F2FP.SATFINITE.E4M3.F32.PACK_AB_MERGE_C R221, RZ, R221, RZ ;  /* 0x000000ddffdd723e */ /* 0x000fe400048070ff */
[----:B0-----:R-:W-:-:S04]  /*81b0*/  IADD3 R162, P1, PT, R163, R160, RZ ;  /* 0x000000a0a3a27210 */ /* 0x001fc80007f3e0ff */
[----:B------:R-:W-:Y:S02]  /*81c0*/  LOP3.LUT P0, RZ, R162, 0x3, RZ, 0xc0, !PT ;  /* 0x00000003a2ff7812 */ /* 0x000fe4000780c0ff */
[----:B------:R-:W-:-:S11]  /*81d0*/  LEA.HI.X.SX32 R163, R163, R161, 0x1, P1 ;  /* 0x000000a1a3a37211 */ /* 0x000fd600008f0eff */
[----:B------:R-:W-:Y:S05]  /*81e0*/  @!P0 BRA P2, `(.L_x_3926) ;  /* 0x0000000000288947 */ /* 0x000fea0001000000 */
[C---:B------:R-:W-:Y:S02]  /*81f0*/  ISETP.GE.U32.AND P1, PT, R232.reuse, 0x2, PT ;  /* 0x00000002e800780c */ /* 0x040fe40003f26070 */
[C---:B------:R-:W-:Y:S02]  /*8200*/  ISETP.GE.U32.AND P2, PT, R232.reuse, 0x3, PT ;  /* 0x00000003e800780c */ /* 0x040fe40003f46070 */
[----:B------:R-:W-:-:S09]  /*8210*/  ISETP.NE.AND P0, PT, R232, RZ, PT ;  /* 0x000000ffe800720c */ /* 0x000fd20003f05270 */
[----:B------:R1:W-:Y:S04]  /*8220*/  @P1 STG.E.U8 desc[UR6][R162.64+0x1], R215 ;  /* 0x000001d7a2001986 */ /* 0x0003e8000c101106 */
[----:B------:R1:W-:Y:S04]  /*8230*/  @P2 STG.E.U8 desc[UR6][R162.64+0x2], R217 ;  /* 0x000002d9a2002986 */ /* 0x0003e8000c101106 */
[----:B------:R1:W-:Y:S01]  /*8240*/  @P0 STG.E.U8 desc[UR6][R162.64], R223 ;  /* 0x000000dfa2000986 */ /* 0x0003e2000c101106 */
[----:B------:R-:W-:-:S13]  /*8250*/  ISETP.GE.U32.AND P0, PT, R232, 0x4, PT ;  /* 0x00000004e800780c */ /* 0x000fda0003f06070 */
[----:B-1----:R-:W-:Y:S05]  /*8260*/  @!P0 BRA `(.L_x_3927) ;  /* 0x0000000000288947 */ /* 0x002fea0003800000 */
[----:B------:R1:W-:Y:S01]  /*8270*/  STG.E.U8 desc[UR6][R162.64+0x3], R221 ;  /* 0x000003dda2007986 */ /* 0x0003e2000c101106 */
[----:B------:R-:W-:Y:S05]  /*8280*/  BRA `(.L_x_3927) ;  /* 0x0000000000207947 */ /* 0x000fea0003800000 */
.L_x_3926:
[----:B------:R-:W-:Y:S01]  /*8290*/  IMAD.U32 R192, R217, 0x10000, RZ ;  /* 0x00010000d9c07824 */ /* 0x000fe200078e00ff */
[----:B------:R-:W-:Y:S01]  /*82a0*/  LOP3.LUT R190, R221, 0xffff, RZ, 0xc0, !PT ;  /* 0x0000ffffddbe7812 */ /* 0x000fe200078ec0ff */
[----:B------:R-:W-:-:S03]  /*82b0*/  IMAD.SHL.U32 R215, R215, 0x100, RZ ;  /* 0x00000100d7d77824 */ /* 0x000fc600078e00ff */
[----:B------:R-:W-:-:S05]  /*82c0*/  LOP3.LUT R195, R192, 0xff0000, RZ, 0xc0, !PT ;  /* 0x00ff0000c0c37812 */ /* 0x000fca00078ec0ff */
[----:B------:R-:W-:-:S05]  /*82d0*/  IMAD R190, R190, 0x1000000, R195 ;  /* 0x01000000bebe7824 */ /* 0x000fca00078e02c3 */
[----:B------:R-:W-:-:S04]  /*82e0*/  LOP3.LUT R190, R190, 0xffff, R215, 0xf8, !PT ;  /* 0x0000ffffbebe7812 */ /* 0x000fc800078ef8d7 */
[----:B------:R-:W-:-:S05]  /*82f0*/  LOP3.LUT R195, R190, 0xff, R223, 0xf8, !PT ;  /* 0x000000ffbec37812 */ /* 0x000fca00078ef8df */
[----:B------:R0:W-:Y:S02]  /*8300*/  STG.E desc[UR6][R162.64], R195 ;  /* 0x000000c3a2007986 */ /* 0x0001e4000c101906 */
.L_x_3927:
[----:B------:R-:W-:Y:S05]  /*8310*/  BSYNC.RECONVERGENT B1 ;  /* 0x0000000000017941 */ /* 0x000fea0003800200 */
.L_x_3925:
[----:B------:R-:W-:-:S04]  /*8320*/  ISETP.GE.AND P0, PT, R212, R187, PT ;  /* 0x000000bbd400720c */ /* 0x000fc80003f06270 */
[----:B------:R-:W-:-:S13]  /*8330*/  ISETP.GE.OR P0, PT, R213, R186, P0 ;  /* 0x000000bad500720c */ /* 0x000fda0000706670 */
[----:B------:R-:W-:Y:S05]  /*8340*/  @P0 BRA `(.L_x_3921) ;  /* 0x0000004400fc0947 */ /* 0x000fea0003800000 */
[--C-:B------:R-:W-:Y:S01]  /*8350*/  FADD R190, R101, -R219.reuse ;  /* 0x800000db65be7221 */ /* 0x100fe20000000000 */
[--C-:B------:R-:W-:Y:S01]  /*8360*/  FADD R192, R102, -R219.reuse ;  /* 0x800000db66c07221 */ /* 0x100fe20000000000 */
[--C-:B01----:R-:W-:Y:S01]  /*8370*/  FADD R162, R100, -R219.reuse ;  /* 0x800000db64a27221 */ /* 0x103fe20000000000 */
        /* <DEDUP_REMOVED lines=31> */
.L_x_3929:
        /* <DEDUP_REMOVED lines=10> */
.L_x_3930:
[----:B------:R-:W-:Y:S05]  /*8610*/  BSYNC.RECONVERGENT B1 ;  /* 0x0000000000017941 */ /* 0x000fea0003800200 */
.L_x_3928:
[----:B------:R-:W-:Y:S01]  /*8620*/  IMAD.IADD R163, R212, 0x1, R193 ;  /* 0x00000001d4a37824 */ /* 0x000fe200078e02c1 */
[----:B------:R-:W-:Y:S01]  /*8630*/  BSSY.RECONVERGENT B1, `(.L_x_3931) ;  /* 0x000001c000017945 */ /* 0x000fe20003800200 */
[----:B------:R-:W-:Y:S01]  /*8640*/  IMAD.IADD R190, R187, 0x1, -R212 ;  /* 0x00000001bbbe7824 */ /* 0x000fe200078e0ad4 */
[----:B------:R-:W-:Y:S02]  /*8650*/  F2FP.SATFINITE.E4M3.F32.PACK_AB_MERGE_C R223, RZ, R195, RZ ;  /* 0x000000c3ffdf723e */ /* 0x000fe400048070ff */
[C---:B------:R-:W-:Y:S02]  /*8660*/  IADD3 R162, P1, PT, R163.reuse, R160, RZ ;  /* 0x000000a0a3a27210 */ /* 0x040fe40007f3e0ff */
[----:B------:R-:W-:Y:S02]  /*8670*/  F2FP.SATFINITE.E4M3.F32.PACK_AB_MERGE_C R215, RZ, R215, RZ ;  /* 0x000000d7ffd7723e */ /* 0x000fe400048070ff */
[----:B------:R-:W-:Y:S02]  /*8680*/  LOP3.LUT P0, RZ, R162, 0x3, RZ, 0xc0, !PT ;  /* 0x00000003a2ff7812 */ /* 0x000fe4000780c0ff */
[----:B------:R-:W-:-:S02]  /*8690*/  LEA.HI.X.SX32 R163, R163, R161, 0x1, P1 ;  /* 0x000000a1a3a37211 */ /* 0x000fc400008f0eff */
[----:B------:R-:W-:Y:S02]  /*86a0*/  ISETP.LT.U32.OR P0, PT, R190, 0x4, P0 ;  /* 0x00000004be00780c */ /* 0x000fe40000701470 */
[----:B------:R-:W-:Y:S02]  /*86b0*/  F2FP.SATFINITE.E4M3.F32.PACK_AB_MERGE_C R217, RZ, R217, RZ ;  /* 0x000000d9ffd9723e */ /* 0x000fe400048070ff */
[----:B------:R-:W-:-:S09]  /*86c0*/  F2FP.SATFINITE.E4M3.F32.PACK_AB_MERGE_C R221, RZ, R221, RZ ;  /* 0x000000ddffdd723e */ /* 0x000fd200048070ff */
[----:B------:R-:W-:Y:S05]  /*86d0*/  @P0 BRA `(.L_x_3932) ;  /* 0x0000000000240947 */ /* 0x000fea0003800000 */
[----:B------:R-:W-:Y:S01]  /*86e0*/  IMAD.U32 R192, R217, 0x10000, RZ ;  /* 0x00010000d9c07824 */ /* 0x000fe200078e00ff */
[----:B------:R-:W-:Y:S01]  /*86f0*/  LOP3.LUT R190, R221, 0xffff, RZ, 0xc0, !PT ;  /* 0x0000ffffddbe7812 */ /* 0x000fe200078ec0ff */
[----:B------:R-:W-:-:S03]  /*8700*/  IMAD.SHL.U32 R215, R215, 0x100, RZ ;  /* 0x00000100d7d77824 */ /* 0x000fc600078e00ff */
[----:B------:R-:W-:-:S05]  /*8710*/  LOP3.LUT R195, R192, 0xff0000, RZ, 0xc0, !PT ;  /* 0x00ff0000c0c37812 */ /* 0x000fca00078ec0ff */
[----:B------:R-:W-:-:S05]  /*8720*/  IMAD R190, R190, 0x1000000, R195 ;  /* 0x01000000bebe7824 */ /* 0x000fca00078e02c3 */
[----:B------:R-:W-:-:S04]  /*8730*/  LOP3.LUT R190, R190, 0xffff, R215, 0xf8, !PT ;  /* 0x0000ffffbebe7812 */ /* 0x000fc800078ef8d7 */
[----:B------:R-:W-:-:S05]  /*8740*/  LOP3.LUT R195, R190, 0xff, R223, 0xf8, !PT ;  /* 0x000000ffbec37812 */ /* 0x000fca00078ef8df */
[----:B------:R1:W-:Y:S01]  /*8750*/  STG.E desc[UR6][R162.64], R195 ;  /* 0x000000c3a2007986 */ /* 0x0003e2000c101906 */
[----:B------:R-:W-:Y:S05]  /*8760*/  BRA `(.L_x_3933) ;  /* 0x0000000000207947 */ /* 0x000fea0003800000 */
.L_x_3932:
[C---:B------:R-:W-:Y:S02]  /*8770*/  ISETP.NE.AND P0, PT, R190.reuse, RZ, PT ;  /* 0x000000ffbe00720c */ /* 0x040fe40003f05270 */
[C---:B------:R-:W-:Y:S02]  /*8780*/  ISETP.GE.U32.AND P1, PT, R190.reuse, 0x2, PT ;  /* 0x00000002be00780c */ /* 0x040fe40003f26070 */
[C---:B------:R-:W-:Y:S02]  /*8790*/  ISETP.GE.U32.AND P2, PT, R190.reuse, 0x3, PT ;  /* 0x00000003be00780c */ /* 0x040fe40003f46070 */
[----:B------:R-:W-:-:S07]  /*87a0*/  ISETP.GE.U32.AND P3, PT, R190, 0x4, PT ;  /* 0x00000004be00780c */ /* 0x000fce0003f66070 */
[----:B------:R0:W-:Y:S04]  /*87b0*/  @P0 STG.E.U8 desc[UR6][R162.64], R223 ;  /* 0x000000dfa2000986 */ /* 0x0001e8000c101106 */
[----:B------:R0:W-:Y:S04]  /*87c0*/  @P1 STG.E.U8 desc[UR6][R162.64+0x1], R215 ;  /* 0x000001d7a2001986 */ /* 0x0001e8000c101106 */
[----:B------:R0:W-:Y:S04]  /*87d0*/  @P2 STG.E.U8 desc[UR6][R162.64+0x2], R217 ;  /* 0x000002d9a2002986 */ /* 0x0001e8000c101106 */
[----:B------:R0:W-:Y:S02]  /*87e0*/  @P3 STG.E.U8 desc[UR6][R162.64+0x3], R221 ;  /* 0x000003dda2003986 */ /* 0x0001e4000c101106 */
.L_x_3933:
[----:B------:R-:W-:Y:S05]  /*87f0*/  BSYNC.RECONVERGENT B1 ;  /* 0x0000000000017941 */ /* 0x000fea0003800200 */
.L_x_3931:
[----:B------:R-:W-:-:S13]  /*8800*/  ISETP.GE.AND P0, PT, R214, R187, PT ;  /* 0x000000bbd600720c */ /* 0x000fda0003f06270 */
        /* <DEDUP_REMOVED lines=35> */
.L_x_3935:
        /* <DEDUP_REMOVED lines=10> */
.L_x_3936:
[----:B------:R-:W-:Y:S05]  /*8ae0*/  BSYNC.RECONVERGENT B1 ;  /* 0x0000000000017941 */ /* 0x000fea0003800200 */
.L_x_3934:
        /* <DEDUP_REMOVED lines=21> */
.L_x_3938:
        /* <DEDUP_REMOVED lines=8> */
.L_x_3939:
[----:B------:R-:W-:Y:S05]  /*8cc0*/  BSYNC.RECONVERGENT B1 ;  /* 0x0000000000017941 */ /* 0x000fea0003800200 */
.L_x_3937:
        /* <DEDUP_REMOVED lines=36> */
.L_x_3941:
        /* <DEDUP_REMOVED lines=10> */
.L_x_3942:
[----:B------:R-:W-:Y:S05]  /*8fb0*/  BSYNC.RECONVERGENT B1 ;  /* 0x0000000000017941 */ /* 0x000fea0003800200 */
.L_x_3940:
        /* <DEDUP_REMOVED lines=21> */
.L_x_3944:
        /* <DEDUP_REMOVED lines=8> */
.L_x_3945:
[----:B------:R-:W-:Y:S05]  /*9190*/  BSYNC.RECONVERGENT B1 ;  /* 0x0000000000017941 */ /* 0x000fea0003800200 */
.L_x_3943:
        /* <DEDUP_REMOVED lines=36> */
.L_x_3947:
        /* <DEDUP_REMOVED lines=10> */
.L_x_3948:
[----:B------:R-:W-:Y:S05]  /*9480*/  BSYNC.RECONVERGENT B1 ;  /* 0x0000000000017941 */ /* 0x000fea0003800200 */
.L_x_3946:
        /* <DEDUP_REMOVED lines=21> */
.L_x_3950:
        /* <DEDUP_REMOVED lines=8> */
.L_x_3951:
[----:B------:R-:W-:Y:S05]  /*9660*/  BSYNC.RECONVERGENT B1 ;  /* 0x0000000000017941 */ /* 0x000fea0003800200 */
.L_x_3949:
        /* <DEDUP_REMOVED lines=36> */
.L_x_3953:
        /* <DEDUP_REMOVED lines=10> */
.L_x_3954:
[----:B------:R-:W-:Y:S05]  /*9950*/  BSYNC.RECONVERGENT B1 ;  /* 0x0000000000017941 */ /* 0x000fea0003800200 */
.L_x_3952:
        /* <DEDUP_REMOVED lines=21> */
.L_x_3956:
        /* <DEDUP_REMOVED lines=8> */
.L_x_3957:
[----:B------:R-:W-:Y:S05]  /*9b30*/  BSYNC.RECONVERGENT B1 ;  /* 0x0000000000017941 */ /* 0x000fea0003800200 */
.L_x_3955:
        /* <DEDUP_REMOVED lines=36> */
.L_x_3959:
        /* <DEDUP_REMOVED lines=10> */
.L_x_3960:
[----:B------:R-:W-:Y:S05]  /*9e20*/  BSYNC.RECONVERGENT B1 ;  /* 0x0000000000017941 */ /* 0x000fea0003800200 */
.L_x_3958:
        /* <DEDUP_REMOVED lines=21> */
.L_x_3962:
        /* <DEDUP_REMOVED lines=8> */
.L_x_3963:
[----:B------:R-:W-:Y:S05]  /*a000*/  BSYNC.RECONVERGENT B1 ;  /* 0x0000000000017941 */ /* 0x000fea0003800200 */
.L_x_3961:
        /* <DEDUP_REMOVED lines=36> */
.L_x_3965:
        /* <DEDUP_REMOVED lines=10> */
.L_x_3966:
[----:B------:R-:W-:Y:S05]  /*a2f0*/  BSYNC.RECONVERGENT B1 ;  /* 0x0000000000017941 */ /* 0x000fea0003800200 */
.L_x_3964:
        /* <DEDUP_REMOVED lines=21> */
.L_x_3968:
        /* <DEDUP_REMOVED lines=8> */
.L_x_3969:
[----:B------:R-:W-:Y:S05]  /*a4d0*/  BSYNC.RECONVERGENT B1 ;  /* 0x0000000000017941 */ /* 0x000fea0003800200 */
.L_x_3967:
        /* <DEDUP_REMOVED lines=36> */
.L_x_3971:
        /* <DEDUP_REMOVED lines=10> */
.L_x_3972:
[----:B------:R-:W-:Y:S05]  /*a7c0*/  BSYNC.RECONVERGENT B1 ;  /* 0x0000000000017941 */ /* 0x000fea0003800200 */
.L_x_3970:
        /* <DEDUP_REMOVED lines=21> */
.L_x_3974:
        /* <DEDUP_REMOVED lines=8> */
.L_x_3975:
[----:B------:R-:W-:Y:S05]  /*a9a0*/  BSYNC.RECONVERGENT B1 ;  /* 0x0000000000017941 */ /* 0x000fea0003800200 */
.L_x_3973:
        /* <DEDUP_REMOVED lines=36> */
.L_x_3977:
        /* <DEDUP_REMOVED lines=10> */
.L_x_3978:
[----:B------:R-:W-:Y:S05]  /*ac90*/  BSYNC.RECONVERGENT B1 ;  /* 0x0000000000017941 */ /* 0x000fea0003800200 */
.L_x_3976:
        /* <DEDUP_REMOVED lines=21> */
.L_x_3980:
        /* <DEDUP_REMOVED lines=8> */
.L_x_3981:
[----:B------:R-:W-:Y:S05]  /*ae70*/  BSYNC.RECONVERGENT B1 ;  /* 0x0000000000017941 */ /* 0x000fea0003800200 */
.L_x_3979:
        /* <DEDUP_REMOVED lines=36> */
.L_x_3983:
        /* <DEDUP_REMOVED lines=10> */
.L_x_3984:
[----:B------:R-:W-:Y:S05]  /*b160*/  BSYNC.RECONVERGENT B1 ;  /* 0x0000000000017941 */ /* 0x000fea0003800200 */
.L_x_3982:
        /* <DEDUP_REMOVED lines=21> */
.L_x_3986:
        /* <DEDUP_REMOVED lines=8> */
.L_x_3987:
[----:B------:R-:W-:Y:S05]  /*b340*/  BSYNC.RECONVERGENT B1 ;  /* 0x0000000000017941 */ /* 0x000fea0003800200 */
.L_x_3985:
        /* <DEDUP_REMOVED lines=36> */
.L_x_3989:
        /* <DEDUP_REMOVED lines=10> */
.L_x_3990:
[----:B------:R-:W-:Y:S05]  /*b630*/  BSYNC.RECONVERGENT B1 ;  /* 0x0000000000017941 */ /* 0x000fea0003800200 */
.L_x_3988:
        /* <DEDUP_REMOVED lines=21> */
.L_x_3992:
        /* <DEDUP_REMOVED lines=8> */
.L_x_3993:
[----:B------:R-:W-:Y:S05]  /*b810*/  BSYNC.RECONVERGENT B1 ;  /* 0x0000000000017941 */ /* 0x000fea0003800200 */
.L_x_3991:
        /* <DEDUP_REMOVED lines=36> */
.L_x_3995:
        /* <DEDUP_REMOVED lines=10> */
.L_x_3996:
[----:B------:R-:W-:Y:S05]  /*bb00*/  BSYNC.RECONVERGENT B1 ;  /* 0x0000000000017941 */ /* 0x000fea0003800200 */
.L_x_3994:
        /* <DEDUP_REMOVED lines=21> */
.L_x_3998:
        /* <DEDUP_REMOVED lines=8> */
.L_x_3999:
[----:B------:R-:W-:Y:S05]  /*bce0*/  BSYNC.RECONVERGENT B1 ;  /* 0x0000000000017941 */ /* 0x000fea0003800200 */
.L_x_3997:
        /* <DEDUP_REMOVED lines=36> */
.L_x_4001:
        /* <DEDUP_REMOVED lines=10> */
.L_x_4002:
[----:B------:R-:W-:Y:S05]  /*bfd0*/  BSYNC.RECONVERGENT B1 ;  /* 0x0000000000017941 */ /* 0x000fea0003800200 */
.L_x_4000:
        /* <DEDUP_REMOVED lines=21> */
.L_x_4004:
        /* <DEDUP_REMOVED lines=8> */
.L_x_4005:
[----:B------:R-:W-:Y:S05]  /*c1b0*/  BSYNC.RECONVERGENT B1 ;  /* 0x0000000000017941 */ /* 0x000fea0003800200 */
.L_x_4003:
        /* <DEDUP_REMOVED lines=36> */
.L_x_4007:
        /* <DEDUP_REMOVED lines=10> */
.L_x_4008:
[----:B------:R-:W-:Y:S05]  /*c4a0*/  BSYNC.RECONVERGENT B1 ;  /* 0x0000000000017941 */ /* 0x000fea0003800200 */
.L_x_4006:
        /* <DEDUP_REMOVED lines=21> */
.L_x_4010:
        /* <DEDUP_REMOVED lines=8> */
.L_x_4011:
[----:B------:R-:W-:Y:S05]  /*c680*/  BSYNC.RECONVERGENT B1 ;  /* 0x0000000000017941 */ /* 0x000fea0003800200 */
.L_x_4009:
[----:B------:R-:W-:-:S13]  /*c690*/  ISETP.GE.AND P0, PT, R240, R187, PT ;  /* 0x000000bbf000720c */ /* 0x000fda0003f06270 */
[----:B------:R-:W-:Y:S05]  /*c6a0*/  @P0 BRA `(.L_x_3921) ;  /* 0x0000000400240947 */ /* 0x000fea0003800000 */
[--C-:B------:R-:W-:Y:S01]  /*c6b0*/  FADD R190, R159, -R219.reuse ;  /* 0x800000db9fbe7221 */ /* 0x100fe20000000000 */
[--C-:B01----:R-:W-:Y:S01]  /*c6c0*/  FADD R162, R156, -R219.reuse ;  /* 0x800000db9ca27221 */ /* 0x103fe20000000000 */
        /* <DEDUP_REMOVED lines=32> */
.L_x_4013:
        /* <DEDUP_REMOVED lines=10> */
.L_x_4014:
[----:B------:R-:W-:Y:S05]  /*c970*/  BSYNC.RECONVERGENT B1 ;  /* 0x0000000000017941 */ /* 0x000fea0003800200 */
.L_x_4012:
[----:B------:R-:W-:Y:S01]  /*c980*/  IMAD.IADD R193, R240, 0x1, R193 ;  /* 0x00000001f0c17824 */ /* 0x000fe200078e02c1 */
[----:B------:R-:W-:Y:S01]  /*c990*/  F2FP.SATFINITE.E4M3.F32.PACK_AB_MERGE_C R195, RZ, R195, RZ ;  /* 0x000000c3ffc3723e */ /* 0x000fe200048070ff */
[----:B------:R-:W-:Y:S01]  /*c9a0*/  IMAD.IADD R240, R187, 0x1, -R240 ;  /* 0x00000001bbf07824 */ /* 0x000fe200078e0af0 */
[----:B------:R-:W-:Y:S02]  /*c9b0*/  F2FP.SATFINITE.E4M3.F32.PACK_AB_MERGE_C R187, RZ, R163, RZ ;  /* 0x000000a3ffbb723e */ /* 0x000fe400048070ff */
[C---:B------:R-:W-:Y:S02]  /*c9c0*/  IADD3 R160, P1, PT, R193.reuse, R160, RZ ;  /* 0x000000a0c1a07210 */ /* 0x040fe40007f3e0ff */
[----:B------:R-:W-:Y:S02]  /*c9d0*/  F2FP.SATFINITE.E4M3.F32.PACK_AB_MERGE_C R163, RZ, R191, RZ ;  /* 0x000000bfffa3723e */ /* 0x000fe400048070ff */
[----:B------:R-:W-:Y:S02]  /*c9e0*/  LOP3.LUT P0, RZ, R160, 0x3, RZ, 0xc0, !PT ;  /* 0x00000003a0ff7812 */ /* 0x000fe4000780c0ff */
[----:B------:R-:W-:-:S02]  /*c9f0*/  LEA.HI.X.SX32 R161, R193, R161, 0x1, P1 ;  /* 0x000000a1c1a17211 */ /* 0x000fc400008f0eff */
[----:B------:R-:W-:Y:S02]  /*ca00*/  ISETP.LT.U32.OR P0, PT, R240, 0x4, P0 ;  /* 0x00000004f000780c */ /* 0x000fe40000701470 */
[----:B------:R-:W-:-:S11]  /*ca10*/  F2FP.SATFINITE.E4M3.F32.PACK_AB_MERGE_C R215, RZ, R215, RZ ;  /* 0x000000d7ffd7723e */ /* 0x000fd600048070ff */
        /* <DEDUP_REMOVED lines=10> */
.L_x_4015:
        /* <DEDUP_REMOVED lines=8> */
.L_x_3921:
[----:B------:R-:W-:Y:S05]  /*cb40*/  BSYNC.RECONVERGENT B0 ;  /* 0x0000000000007941 */ /* 0x000fea0003800200 */
.L_x_3920:
[----:B0-23--:R-:W0:Y:S02]  /*cb50*/  LDC R160, c[0x0][0x380] ;  /* 0x0000e000ffa07b82 */ /* 0x00de240000000800 */
[----:B0-----:R-:W-:-:S05]  /*cb60*/  IMAD.IADD R213, R213, 0x1, R160 ;  /* 0x00000001d5d57824 */ /* 0x001fca00078e02a0 */
[----:B------:R-:W-:-:S13]  /*cb70*/  ISETP.GE.AND P0, PT, R213, R186, PT ;  /* 0x000000bad500720c */ /* 0x000fda0003f06270 */
[----:B------:R-:W-:Y:S05]  /*cb80*/  @!P0 BRA `(.L_x_4016) ;  /* 0xffffff6800588947 */ /* 0x000fea000383ffff */
.L_x_3849:
        /* <DEDUP_REMOVED lines=41> */
.L_x_4024:
[----:B------:R-:W-:Y:S02]  /*ce20*/  ISETP.NE.AND P0, PT, R4, RZ, PT ;  /* 0x000000ff0400720c */ /* 0x000fe40003f05270 */
[----:B----4-:R-:W-:-:S11]  /*ce30*/  FMNMX R5, R3, R2, !PT ;  /* 0x0000000203057209 */ /* 0x010fd60007800000 */
[----:B------:R-:W-:Y:S05]  /*ce40*/  @P0 BRA `(.L_x_4018) ;  /* 0x0000000000080947 */ /* 0x000fea0003800000 */
[----:B0-----:R-:W0:Y:S02]  /*ce50*/  LDC.64 R2, c[0x0][0x3f8] ;  /* 0x0000fe00ff027b82 */ /* 0x001e240000000a00 */
[----:B0-----:R4:W-:Y:S02]  /*ce60*/  REDG.E.MAX.S32.STRONG.GPU desc[UR6][R2.64], R5 ;  /* 0x000000050200798e */ /* 0x0019e4000d12e306 */
.L_x_4018:
[----:B------:R-:W-:Y:S05]  /*ce70*/  BSYNC B0 ;  /* 0x0000000000007941 */ /* 0x000fea0003800000 */
.L_x_4017:
        /* <DEDUP_REMOVED lines=14> */
[----:B0123--:R-:W-:Y:S05]  /*cf60*/  CALL.REL.NOINC `($__internal_25_$__cuda_sm20_rcp_rn_f32_slowpath) ;  /* 0x00000000005c7944 */ /* 0x00ffea0003c00000 */
[----:B------:R-:W-:Y:S01]  /*cf70*/  IMAD.MOV.U32 R5, RZ, RZ, R167 ;  /* 0x000000ffff057224 */ /* 0x000fe200078e00a7 */
[----:B------:R-:W-:Y:S06]  /*cf80*/  BRA `(.L_x_4021) ;  /* 0x0000000000107947 */ /* 0x000fec0003800000 */
.L_x_4020:
[----:B------:R-:W4:Y:S02]  /*cf90*/  MUFU.RCP R5, R166 ;  /* 0x000000a600057308 */ /* 0x000f240000001000 */
[----:B----4-:R-:W-:-:S04]  /*cfa0*/  FFMA R0, R166, R5, -1 ;  /* 0xbf800000a6007423 */ /* 0x010fc80000000005 */
[----:B------:R-:W-:-:S04]  /*cfb0*/  FADD.FTZ R0, -R0, -RZ ;  /* 0x800000ff00007221 */ /* 0x000fc80000010100 */
[----:B------:R-:W-:-:S07]  /*cfc0*/  FFMA R5, R5, R0, R5 ;  /* 0x0000000005057223 */ /* 0x000fce0000000005 */
.L_x_4021:
[----:B0-----:R-:W0:Y:S02]  /*cfd0*/  LDC.64 R2, c[0x0][0x3f0] ;  /* 0x0000fc00ff027b82 */ /* 0x001e240000000a00 */
[----:B0-----:R-:W-:Y:S01]  /*cfe0*/  STG.E desc[UR6][R2.64], R5 ;  /* 0x0000000502007986 */ /* 0x001fe2000c101906 */
[----:B------:R-:W-:Y:S05]  /*cff0*/  EXIT ;  /* 0x000000000000794d */ /* 0x000fea0003800000 */
.L_x_4019:
[----:B------:R-:W-:Y:S02]  /*d000*/  IMAD.MOV.U32 R6, RZ, RZ, 0x2 ;  /* 0x00000002ff067424 */ /* 0x000fe400078e00ff */
[----:B------:R-:W-:Y:S02]  /*d010*/  IMAD.MOV.U32 R7, RZ, RZ, 0x1f ;  /* 0x0000001fff077424 */ /* 0x000fe400078e00ff */
[----:B------:R-:W-:-:S07]  /*d020*/  IMAD.MOV.U32 R5, RZ, RZ, -0x1 ;  /* 0xffffffffff057424 */ /* 0x000fce00078e00ff */
[----:B01234-:R-:W-:Y:S05]  /*d030*/  WARPSYNC.COLLECTIVE R5, `(.L_x_4022) ;  /* 0x0000000005087348 */ /* 0x01ffea0003c00000 */
[----:B0---4-:R0:W4:Y:S02]  /*d040*/  SHFL.DOWN P0, R2, R0, R6, R7 ;  /* 0x0800000600027389 */ /* 0x0111240000000007 */
[----:B01234-:R-:W-:Y:S05]  /*d050*/  ENDCOLLECTIVE ;  /* 0x000000000000791b */ /* 0x01ffea0003800000 */
.L_x_4022:
[----:B------:R-:W-:Y:S02]  /*d060*/  IMAD.MOV.U32 R6, RZ, RZ, 0x1 ;  /* 0x00000001ff067424 */ /* 0x000fe400078e00ff */
[----:B------:R-:W-:-:S05]  /*d070*/  IMAD.MOV.U32 R3, RZ, RZ, R2 ;  /* 0x000000ffff037224 */ /* 0x000fca00078e0002 */
[----:B------:R-:W-:-:S05]  /*d080*/  FMNMX R3, R3, R0, !PT ;  /* 0x0000000003037209 */ /* 0x000fca0007800000 */
[----:B------:R-:W-:-:S07]  /*d090*/  IMAD.MOV.U32 R0, RZ, RZ, R3 ;  /* 0x000000ffff007224 */ /* 0x000fce00078e0003 */
[----:B------:R-:W-:Y:S05]  /*d0a0*/  WARPSYNC.COLLECTIVE R5, `(.L_x_4023) ;  /* 0x0000000005087348 */ /* 0x000fea0003c00000 */
[----:B------:R0:W1:Y:S02]  /*d0b0*/  SHFL.DOWN P0, R2, R0, R6, R7 ;  /* 0x0800000600027389 */ /* 0x0000640000000007 */
[----:B01----:R-:W-:Y:S05]  /*d0c0*/  ENDCOLLECTIVE ;  /* 0x000000000000791b */ /* 0x003fea0003800000 */
.L_x_4023:
[----:B------:R-:W-:Y:S05]  /*d0d0*/  BRA `(.L_x_4024) ;  /* 0xfffffffc00507947 */ /* 0x000fea000383ffff */
        .weak           $__internal_25_$__cuda_sm20_rcp_rn_f32_slowpath
        .type           $__internal_25_$__cuda_sm20_rcp_rn_f32_slowpath,@function
        .size           $__internal_25_$__cuda_sm20_rcp_rn_f32_slowpath,(.L_x_12893 - $__internal_25_$__cuda_sm20_rcp_rn_f32_slowpath)
$__internal_25_$__cuda_sm20_rcp_rn_f32_slowpath:
        /* <DEDUP_REMOVED lines=14> */
.L_x_4025:
        /* <DEDUP_REMOVED lines=33> */
.L_x_4027:
[----:B------:R0:W1:Y:S02]  /*d3d0*/  MUFU.RCP R2, R166 ;  /* 0x000000a600027308 */ /* 0x0000640000001000 */
.L_x_4026:
[----:B-1----:R-:W-:Y:S02]  /*d3e0*/  IMAD.MOV.U32 R167, RZ, RZ, R2 ;  /* 0x000000ffffa77224 */ /* 0x002fe400078e0002 */
[----:B------:R-:W-:Y:S02]  /*d3f0*/  IMAD.MOV.U32 R2, RZ, RZ, R5 ;  /* 0x000000ffff027224 */ /* 0x000fe400078e0005 */
[----:B------:R-:W-:-:S04]  /*d400*/  IMAD.MOV.U32 R3, RZ, RZ, 0x0 ;  /* 0x00000000ff037424 */ /* 0x000fc800078e00ff */
[----:B0-----:R-:W-:Y:S05]  /*d410*/  RET.REL.NODEC R2 `(_ZN18transformer_engine13normalization21ln_fwd_general_kernelINS0_13Kernel_traitsIff13__nv_fp8_e4m3fjLj8192ELj1ELj1ELj4ELj16ENS0_18Kernel_traits_baseILj8192EffS3_fjLj128EEEEEEEvNS0_19ForwardKernelParamsE) ;  /* 0xffffff2802f87950 */ /* 0x001fea0003c3ffff */
.L_x_4028:
        /* <DEDUP_REMOVED lines=14> */
.L_x_12893:


//--------------------- .text._ZN18transformer_engine13normalization21ln_fwd_general_kernelINS0_13Kernel_traitsIff13__nv_fp8_e4m3fjLj2048ELj1ELj4ELj1ELj16ENS0_18Kernel_traits_baseILj2048EffS3_fjLj128EEEEEEEvNS0_19ForwardKernelParamsE --------------------------
	.section	.text._ZN18transformer_engine13normalization21ln_fwd_general_kernelINS0_13Kernel_traitsIff13__nv_fp8_e4m3fjLj2048ELj1ELj4ELj1ELj16ENS0_18Kernel_traits_baseILj2048EffS3_fjLj128EEEEEEEvNS0_19ForwardKernelParamsE,"ax",@progbits
	.align	128
        .global         _ZN18transformer_engine13normalization21ln_fwd_general_kernelINS0_13Kernel_traitsIff13__nv_fp8_e4m3fjLj2048ELj1ELj4ELj1ELj16ENS0_18Kernel_traits_baseILj2048EffS3_fjLj128EEEEEEEvNS0_19ForwardKernelParamsE
        .type           _ZN18transformer_engine13normalization21ln_fwd_general_kernelINS0_13Kernel_traitsIff13__nv_fp8_e4m3fjLj2048ELj1ELj4ELj1ELj16ENS0_18Kernel_traits_baseILj2048EffS3_fjLj128EEEEEEEvNS0_19ForwardKernelParamsE,@function
        .size           _ZN18transformer_engine13normalization21ln_fwd_general_kernelINS0_13Kernel_traitsIff13__nv_fp8_e4m3fjLj2048ELj1ELj4ELj1ELj16ENS0_18Kernel_traits_baseILj2048EffS3_fjLj128EEEEEEEvNS0_19ForwardKernelParamsE,(.L_x_12894 - _ZN18transformer_engine13normalization21ln_fwd_general_kernelINS0_13Kernel_traitsIff13__nv_fp8_e4m3fjLj2048ELj1ELj4ELj1ELj16ENS0_18Kernel_traits_baseILj2048EffS3_fjLj128EEEEEEEvNS0_19ForwardKernelParamsE)
        .other          _ZN18transformer_engine13normalization21ln_fwd_general_kernelINS0_13Kernel_traitsIff13__nv_fp8_e4m3fjLj2048ELj1ELj4ELj1ELj16ENS0_18Kernel_traits_baseILj2048EffS3_fjLj128EEEEEEEvNS0_19ForwardKernelParamsE,@"STO_CUDA_ENTRY STV_DEFAULT"
_ZN18transformer_engine13normalization21ln_fwd_general_kernelINS0_13Kernel_traitsIff13__nv_fp8_e4m3fjLj2048ELj1ELj4ELj1ELj16ENS0_18Kernel_traits_baseILj2048EffS3_fjLj128EEEEEEEvNS0_19ForwardKernelParamsE:
.text._ZN18transformer_engine13normalization21ln_fwd_general_kernelINS0_13Kernel_traitsIff13__nv_fp8_e4m3fjLj2048ELj1ELj4ELj1ELj16ENS0_18Kernel_traits_baseILj2048EffS3_fjLj128EEEEEEEvNS0_19ForwardKernelParamsE:
        /* <DEDUP_REMOVED lines=32> */
[----:B------:R-:W-:Y:S05]  /*0200*/  CALL.REL.NOINC `($__internal_26_$__cuda_sm20_rcp_rn_f32_slowpath) ;  /* 0x000000c800b47944 */ /* 0x000fea0003c00000 */
[----:B------:R-:W-:Y:S05]  /*0210*/  BRA `(.L_x_4030) ;  /* 0x0000000000107947 */ /* 0x000fea0003800000 */
.L_x_4029:
[----:B------:R-:W0:Y:S02]  /*0220*/  MUFU.RCP R163, R162 ;  /* 0x000000a200a37308 */ /* 0x000e240000001000 */
[----:B0-----:R-:W-:-:S04]  /*0230*/  FFMA R0, R162, R163, -1 ;  /* 0xbf800000a2007423 */ /* 0x001fc800000000a3 */
[----:B------:R-:W-:-:S04]  /*0240*/  FADD.FTZ R0, -R0, -RZ ;  /* 0x800000ff00007221 */ /* 0x000fc80000010100 */
[----:B------:R-:W-:-:S07]  /*0250*/  FFMA R163, R163, R0, R163 ;  /* 0x00000000a3a37223 */ /* 0x000fce00000000a3 */
.L_x_4030:
        /* <DEDUP_REMOVED lines=27> */
.L_x_4034:
[----:B------:R0:W5:Y:S02]  /*0410*/  LDG.E.128 R24, desc[UR4][R2.64] ;  /* 0x0000000402187981 */ /* 0x000164000c1e1d00 */
.L_x_4035:
[----:B------:R-:W-:Y:S05]  /*0420*/  BSYNC.RECONVERGENT B1 ;  /* 0x0000000000017941 */ /* 0x000fea0003800200 */
.L_x_4033:
        /* <DEDUP_REMOVED lines=18> */
.L_x_4037:
[----:B------:R0:W5:Y:S02]  /*0550*/  LDG.E.128 R92, desc[UR4][R4.64] ;  /* 0x00000004045c7981 */ /* 0x000164000c1e1d00 */
.L_x_4038:
[----:B------:R-:W-:Y:S05]  /*0560*/  BSYNC.RECONVERGENT B1 ;  /* 0x0000000000017941 */ /* 0x000fea0003800200 */
.L_x_4036:
        /* <DEDUP_REMOVED lines=12> */
.L_x_4040:
        /* <DEDUP_REMOVED lines=10> */
.L_x_4041:
[----:B------:R-:W-:Y:S05]  /*06d0*/  BSYNC.RECONVERGENT B1 ;  /* 0x0000000000017941 */ /* 0x000fea0003800200 */
.L_x_4039:
[----:B01----:R-:W-:Y:S01]  /*06e0*/  IMAD.WIDE R4, R7, 0x4, R2 ;  /* 0x0000000407047825 */ /* 0x003fe200078e0202 */
[----:B------:R-:W-:Y:S02]  /*06f0*/  BSSY.RECONVERGENT B1, `(.L_x_4042) ;  /* 0x0000010000017945 */ /* 0x000fe40003800200 */
[----:B------:R-:W-:-:S04]  /*0700*/  LOP3.LUT P0, RZ, R4, 0xf, RZ, 0xc0, !PT ;  /* 0x0000000f04ff7812 */ /* 0x000fc8000780c0ff */
[----:B------:R-:W-:-:S13]  /*0710*/  ISETP.LT.U32.OR P0, PT, R6, 0x4, P0 ;  /* 0x000000040600780c */ /* 0x000fda0000701470 */
[----:B------:R-:W-:Y:S05]  /*0720*/  @P0 BRA `(.L_x_4043) ;  /* 0x0000000000080947 */ /* 0x000fea0003800000 */
[----:B------:R0:W5:Y:S01]  /*0730*/  LDG.E.128 R88, desc[UR4][R4.64] ;  /* 0x0000000404587981 */ /* 0x000162000c1e1d00 */
[----:B------:R-:W-:Y:S05]  /*0740*/  BRA `(.L_x_4044) ;  /* 0x0000000000287947 */ /* 0x000fea0003800000 */
.L_x_4043:
        /* <DEDUP_REMOVED lines=10> */
.L_x_4044:
[----:B------:R-:W-:Y:S05]  /*07f0*/  BSYNC.RECONVERGENT B1 ;  /* 0x0000000000017941 */ /* 0x000fea0003800200 */
.L_x_4042:
        /* <DEDUP_REMOVED lines=11> */
.L_x_4046:
        /* <DEDUP_REMOVED lines=10> */
.L_x_4047:
[----:B------:R-:W-:Y:S05]  /*0950*/  BSYNC.RECONVERGENT B1 ;  /* 0x0000000000017941 */ /* 0x000fea0003800200 */
.L_x_4045:
[----:B01----:R-:W-:Y:S01]  /*0960*/  IMAD.WIDE R4, R7, 0x4, R2 ;  /* 0x0000000407047825 */ /* 0x003fe200078e0202 */
[----:B------:R-:W-:Y:S02]  /*0970*/  BSSY.RECONVERGENT B1, `(.L_x_4048) ;  /* 0x0000010000017945 */ /* 0x000fe40003800200 */
[----:B------:R-:W-:-:S04]  /*0980*/  LOP3.LUT P0, RZ, R4, 0xf, RZ, 0xc0, !PT ;  /* 0x0000000f04ff7812 */ /* 0x000fc8000780c0ff */
[----:B------:R-:W-:-:S13]  /*0990*/  ISETP.LT.U32.OR P0, PT, R6, 0x4, P0 ;  /* 0x000000040600780c */ /* 0x000fda0000701470 */
[----:B------:R-:W-:Y:S05]  /*09a0*/  @P0 BRA `(.L_x_4049) ;  /* 0x0000000000080947 */ /* 0x000fea0003800000 */
[----:B------:R1:W5:Y:S01]  /*09b0*/  LDG.E.128 R84, desc[UR4][R4.64] ;  /* 0x0000000404547981 */ /* 0x000362000c1e1d00 */
[----:B------:R-:W-:Y:S05]  /*09c0*/  BRA `(.L_x_4050) ;  /* 0x0000000000287947 */ /* 0x000fea0003800000 */
.L_x_4049:
        /* <DEDUP_REMOVED lines=10> */
.L_x_4050:
[----:B------:R-:W-:Y:S05]  /*0a70*/  BSYNC.RECONVERGENT B1 ;  /* 0x0000000000017941 */ /* 0x000fea0003800200 */
.L_x_4048:
        /* <DEDUP_REMOVED lines=11> */
.L_x_4052:
        /* <DEDUP_REMOVED lines=10> */
.L_x_4053:
[----:B------:R-:W-:Y:S05]  /*0bd0*/  BSYNC.RECONVERGENT B1 ;  /* 0x0000000000017941 */ /* 0x000fea0003800200 */
.L_x_4051:
[----:B01----:R-:W-:Y:S01]  /*0be0*/  IMAD.WIDE R4, R7, 0x4, R2 ;  /* 0x0000000407047825 */ /* 0x003fe200078e0202 */
[----:B------:R-:W-:Y:S02]  /*0bf0*/  BSSY.RECONVERGENT B1, `(.L_x_4054) ;  /* 0x0000010000017945 */ /* 0x000fe40003800200 */
[----:B------:R-:W-:-:S04]  /*0c00*/  LOP3.LUT P0, RZ, R4, 0xf, RZ, 0xc0, !PT ;  /* 0x0000000f04ff7812 */ /* 0x000fc8000780c0ff */
[----:B------:R-:W-:-:S13]  /*0c10*/  ISETP.LT.U32.OR P0, PT, R6, 0x4, P0 ;  /* 0x000000040600780c */ /* 0x000fda0000701470 */
[----:B------:R-:W-:Y:S05]  /*0c20*/  @P0 BRA `(.L_x_4055) ;  /* 0x0000000000080947 */ /* 0x000fea0003800000 */
[----:B------:R0:W5:Y:S01]  /*0c30*/  LDG.E.128 R80, desc[UR4][R4.64] ;  /* 0x0000000404507981 */ /* 0x000162000c1e1d00 */
[----:B------:R-:W-:Y:S05]  /*0c40*/  BRA `(.L_x_4056) ;  /* 0x0000000000287947 */ /* 0x000fea0003800000 */
.L_x_4055:
        /* <DEDUP_REMOVED lines=10> */
.L_x_4056:
[----:B------:R-:W-:Y:S05]  /*0cf0*/  BSYNC.RECONVERGENT B1 ;  /* 0x0000000000017941 */ /* 0x000fea0003800200 */
.L_x_4054:
        /* <DEDUP_REMOVED lines=11> */
.L_x_4058:
        /* <DEDUP_REMOVED lines=10> */
.L_x_4059:
[----:B------:R-:W-:Y:S05]  /*0e50*/  BSYNC.RECONVERGENT B1 ;  /* 0x0000000000017941 */ /* 0x000fea0003800200 */
.L_x_4057:
[----:B01----:R-:W-:Y:S01]  /*0e60*/  IMAD.WIDE R4, R7, 0x4, R2 ;  /* 0x0000000407047825 */ /* 0x003fe200078e0202 */
[----:B------:R-:W-:Y:S02]  /*0e70*/  BSSY.RECONVERGENT B1, `(.L_x_4060) ;  /* 0x0000010000017945 */ /* 0x000fe40003800200 */
[----:B------:R-:W-:-:S04]  /*0e80*/  LOP3.LUT P0, RZ, R4, 0xf, RZ, 0xc0, !PT ;  /* 0x0000000f04ff7812 */ /* 0x000fc8000780c0ff */
[----:B------:R-:W-:-:S13]  /*0e90*/  ISETP.LT.U32.OR P0, PT, R6, 0x4, P0 ;  /* 0x000000040600780c */ /* 0x000fda0000701470 */
[----:B------:R-:W-:Y:S05]  /*0ea0*/  @P0 BRA `(.L_x_4061) ;  /* 0x0000000000080947 */ /* 0x000fea0003800000 */
[----:B------:R1:W5:Y:S01]  /*0eb0*/  LDG.E.128 R76, desc[UR4][R4.64] ;  /* 0x00000004044c7981 */ /* 0x000362000c1e1d00 */
[----:B------:R-:W-:Y:S05]  /*0ec0*/  BRA `(.L_x_4062) ;  /* 0x0000000000287947 */ /* 0x000fea0003800000 */
.L_x_4061:
        /* <DEDUP_REMOVED lines=10> */
.L_x_4062:
[----:B------:R-:W-:Y:S05]  /*0f70*/  BSYNC.RECONVERGENT B1 ;  /* 0x0000000000017941 */ /* 0x000fea0003800200 */
.L_x_4060:
        /* <DEDUP_REMOVED lines=11> */
.L_x_4064:
        /* <DEDUP_REMOVED lines=10> */
.L_x_4065:
[----:B------:R-:W-:Y:S05]  /*10d0*/  BSYNC.RECONVERGENT B1 ;  /* 0x0000000000017941 */ /* 0x000fea0003800200 */
.L_x_4063:
[----:B01----:R-:W-:Y:S01]  /*10e0*/  IMAD.WIDE R30, R33, 0x4, R2 ;  /* 0x00000004211e7825 */ /* 0x003fe200078e0202 */
[----:B------:R-:W-:Y:S02]  /*10f0*/  BSSY.RECONVERGENT B1, `(.L_x_4066) ;  /* 0x0000010000017945 */ /* 0x000fe40003800200 */
[----:B------:R-:W-:-:S04]  /*1100*/  LOP3.LUT P0, RZ, R30, 0xf, RZ, 0xc0, !PT ;  /* 0x0000000f1eff7812 */ /* 0x000fc8000780c0ff */
[----:B------:R-:W-:-:S13]  /*1110*/  ISETP.LT.U32.OR P0, PT, R32, 0x4, P0 ;  /* 0x000000042000780c */ /* 0x000fda0000701470 */
[----:B------:R-:W-:Y:S05]  /*1120*/  @P0 BRA `(.L_x_4067) ;  /* 0x0000000000080947 */ /* 0x000fea0003800000 */
[----:B------:R0:W5:Y:S01]  /*1130*/  LDG.E.128 R72, desc[UR4][R30.64] ;  /* 0x000000041e487981 */ /* 0x000162000c1e1d00 */
[----:B------:R-:W-:Y:S05]  /*1140*/  BRA `(.L_x_4068) ;  /* 0x0000000000287947 */ /* 0x000fea0003800000 */
.L_x_4067:
        /* <DEDUP_REMOVED lines=10> */
.L_x_4068:
[----:B------:R-:W-:Y:S05]  /*11f0*/  BSYNC.RECONVERGENT B1 ;  /* 0x0000000000017941 */ /* 0x000fea0003800200 */
.L_x_4066:
        /* <DEDUP_REMOVED lines=11> */
.L_x_4070:
        /* <DEDUP_REMOVED lines=10> */
.L_x_4071:
[----:B------:R-:W-:Y:S05]  /*1350*/  BSYNC.RECONVERGENT B1 ;  /* 0x0000000000017941 */ /* 0x000fea0003800200 */
.L_x_4069:
[----:B01----:R-:W-:Y:S01]  /*1360*/  IMAD.WIDE R30, R33, 0x4, R2 ;  /* 0x00000004211e7825 */ /* 0x003fe200078e0202 */
[----:B------:R-:W-:Y:S02]  /*1370*/  BSSY.RECONVERGENT B1, `(.L_x_4072) ;  /* 0x0000010000017945 */ /* 0x000fe40003800200 */
[----:B------:R-:W-:-:S04]  /*1380*/  LOP3.LUT P0, RZ, R30, 0xf, RZ, 0xc0, !PT ;  /* 0x0000000f1eff7812 */ /* 0x000fc8000780c0ff */
[----:B------:R-:W-:-:S13]  /*1390*/  ISETP.LT.U32.OR P0, PT, R32, 0x4, P0 ;  /* 0x000000042000780c */ /* 0x000fda0000701470 */
[----:B------:R-:W-:Y:S05]  /*13a0*/  @P0 BRA `(.L_x_4073) ;  /* 0x0000000000080947 */ /* 0x000fea0003800000 */
[----:B------:R0:W5:Y:S01]  /*13b0*/  LDG.E.128 R68, desc[UR4][R30.64] ;  /* 0x000000041e447981 */ /* 0x000162000c1e1d00 */
[----:B------:R-:W-:Y:S05]  /*13c0*/  BRA `(.L_x_4074) ;  /* 0x0000000000287947 */ /* 0x000fea0003800000 */
.L_x_4073:
        /* <DEDUP_REMOVED lines=10> */
.L_x_4074:
[----:B------:R-:W-:Y:S05]  /*1470*/  BSYNC.RECONVERGENT B1 ;  /* 0x0000000000017941 */ /* 0x000fea0003800200 */
.L_x_4072:
        /* <DEDUP_REMOVED lines=11> */
.L_x_4076:
        /* <DEDUP_REMOVED lines=10> */
.L_x_4077:
[----:B------:R-:W-:Y:S05]  /*15d0*/  BSYNC.RECONVERGENT B1 ;  /* 0x0000000000017941 */ /* 0x000fea0003800200 */
.L_x_4075:
[----:B01----:R-:W-:Y:S01]  /*15e0*/  IMAD.WIDE R30, R33, 0x4, R2 ;  /* 0x00000004211e7825 */ /* 0x003fe200078e0202 */
[----:B------:R-:W-:Y:S02]  /*15f0*/  BSSY.RECONVERGENT B1, `(.L_x_4078) ;  /* 0x0000010000017945 */ /* 0x000fe40003800200 */
[----:B------:R-:W-:-:S04]  /*1600*/  LOP3.LUT P0, RZ, R30, 0xf, RZ, 0xc0, !PT ;  /* 0x0000000f1eff7812 */ /* 0x000fc8000780c0ff */
[----:B------:R-:W-:-:S13]  /*1610*/  ISETP.LT.U32.OR P0, PT, R32, 0x4, P0 ;  /* 0x000000042000780c */ /* 0x000fda0000701470 */
[----:B------:R-:W-:Y:S05]  /*1620*/  @P0 BRA `(.L_x_4079) ;  /* 0x0000000000080947 */ /* 0x000fea0003800000 */
[----:B------:R0:W5:Y:S01]  /*1630*/  LDG.E.128 R64, desc[UR4][R30.64] ;  /* 0x000000041e407981 */ /* 0x000162000c1e1d00 */
[----:B------:R-:W-:Y:S05]  /*1640*/  BRA `(.L_x_4080) ;  /* 0x0000000000287947 */ /* 0x000fea0003800000 */
.L_x_4079:
        /* <DEDUP_REMOVED lines=10> */
.L_x_4080:
[----:B------:R-:W-:Y:S05]  /*16f0*/  BSYNC.RECONVERGENT B1 ;  /* 0x0000000000017941 */ /* 0x000fea0003800200 */
.L_x_4078:
        /* <DEDUP_REMOVED lines=11> */
.L_x_4082:
        /* <DEDUP_REMOVED lines=10> */
.L_x_4083:
[----:B------:R-:W-:Y:S05]  /*1850*/  BSYNC.RECONVERGENT B1 ;  /* 0x0000000000017941 */ /* 0x000fea0003800200 */
.L_x_4081:
[----:B01----:R-:W-:Y:S01]  /*1860*/  IMAD.WIDE R30, R33, 0x4, R2 ;  /* 0x00000004211e7825 */ /* 0x003fe200078e0202 */
[----:B------:R-:W-:Y:S02]  /*1870*/  BSSY.RECONVERGENT B1, `(.L_x_4084) ;  /* 0x0000010000017945 */ /* 0x000fe40003800200 */
[----:B------:R-:W-:-:S04]  /*1880*/  LOP3.LUT P0, RZ, R30, 0xf, RZ, 0xc0, !PT ;  /* 0x0000000f1eff7812 */ /* 0x000fc8000780c0ff */
[----:B------:R-:W-:-:S13]  /*1890*/  ISETP.LT.U32.OR P0, PT, R32, 0x4, P0 ;  /* 0x000000042000780c */ /* 0x000fda0000701470 */
[----:B------:R-:W-:Y:S05]  /*18a0*/  @P0 BRA `(.L_x_4085) ;  /* 0x0000000000080947 */ /* 0x000fea0003800000 */
[----:B------:R1:W5:Y:S01]  /*18b0*/  LDG.E.128 R60, desc[UR4][R30.64] ;  /* 0x000000041e3c7981 */ /* 0x000362000c1e1d00 */
[----:B------:R-:W-:Y:S05]  /*18c0*/  BRA `(.L_x_4086) ;  /* 0x0000000000287947 */ /* 0x000fea0003800000 */
.L_x_4085:
        /* <DEDUP_REMOVED lines=10> */
.L_x_4086:
[----:B------:R-:W-:Y:S05]  /*1970*/  BSYNC.RECONVERGENT B1 ;  /* 0x0000000000017941 */ /* 0x000fea0003800200 */
.L_x_4084:
        /* <DEDUP_REMOVED lines=11> */
.L_x_4088:
        /* <DEDUP_REMOVED lines=10> */
.L_x_4089:
[----:B------:R-:W-:Y:S05]  /*1ad0*/  BSYNC.RECONVERGENT B1 ;  /* 0x0000000000017941 */ /* 0x000fea0003800200 */
.L_x_4087:
[----:B01----:R-:W-:Y:S01]  /*1ae0*/  IMAD.WIDE R30, R33, 0x4, R2 ;  /* 0x00000004211e7825 */ /* 0x003fe200078e0202 */
[----:B------:R-:W-:Y:S02]  /*1af0*/  BSSY.RECONVERGENT B1, `(.L_x_4090) ;  /* 0x0000010000017945 */ /* 0x000fe40003800200 */
[----:B------:R-:W-:-:S04]  /*1b00*/  LOP3.LUT P0, RZ, R30, 0xf, RZ, 0xc0, !PT ;  /* 0x0000000f1eff7812 */ /* 0x000fc8000780c0ff */
[----:B------:R-:W-:-:S13]  /*1b10*/  ISETP.LT.U32.OR P0, PT, R32, 0x4, P0 ;  /* 0x000000042000780c */ /* 0x000fda0000701470 */
[----:B------:R-:W-:Y:S05]  /*1b20*/  @P0 BRA `(.L_x_4091) ;  /* 0x0000000000080947 */ /* 0x000fea0003800000 */
[----:B------:R0:W5:Y:S01]  /*1b30*/  LDG.E.128 R56, desc[UR4][R30.64] ;  /* 0x000000041e387981 */ /* 0x000162000c1e1d00 */
[----:B------:R-:W-:Y:S05]  /*1b40*/  BRA `(.L_x_4092) ;  /* 0x0000000000287947 */ /* 0x000fea0003800000 */
.L_x_4091:
        /* <DEDUP_REMOVED lines=10> */
.L_x_4092:
[----:B------:R-:W-:Y:S05]  /*1bf0*/  BSYNC.RECONVERGENT B1 ;  /* 0x0000000000017941 */ /* 0x000fea0003800200 */
.L_x_4090:
        /* <DEDUP_REMOVED lines=11> */
.L_x_4094:
        /* <DEDUP_REMOVED lines=10> */
.L_x_4095:
[----:B------:R-:W-:Y:S05]  /*1d50*/  BSYNC.RECONVERGENT B1 ;  /* 0x0000000000017941 */ /* 0x000fea0003800200 */
.L_x_4093:
[----:B01----:R-:W-:Y:S01]  /*1d60*/  IMAD.WIDE R30, R33, 0x4, R2 ;  /* 0x00000004211e7825 */ /* 0x003fe200078e0202 */
[----:B------:R-:W-:Y:S02]  /*1d70*/  BSSY.RECONVERGENT B1, `(.L_x_4096) ;  /* 0x0000010000017945 */ /* 0x000fe40003800200 */
[----:B------:R-:W-:-:S04]  /*1d80*/  LOP3.LUT P0, RZ, R30, 0xf, RZ, 0xc0, !PT ;  /* 0x0000000f1eff7812 */ /* 0x000fc8000780c0ff */
[----:B------:R-:W-:-:S13]  /*1d90*/  ISETP.LT.U32.OR P0, PT, R32, 0x4, P0 ;  /* 0x000000042000780c */ /* 0x000fda0000701470 */
[----:B------:R-:W-:Y:S05]  /*1da0*/  @P0 BRA `(.L_x_4097) ;  /* 0x0000000000080947 */ /* 0x000fea0003800000 */
[----:B------:R1:W5:Y:S01]  /*1db0*/  LDG.E.128 R52, desc[UR4][R30.64] ;  /* 0x000000041e347981 */ /* 0x000362000c1e1d00 */
[----:B------:R-:W-:Y:S05]  /*1dc0*/  BRA `(.L_x_4098) ;  /* 0x0000000000287947 */ /* 0x000fea0003800000 */
.L_x_4097:
        /* <DEDUP_REMOVED lines=10> */
.L_x_4098:
[----:B------:R-:W-:Y:S05]  /*1e70*/  BSYNC.RECONVERGENT B1 ;  /* 0x0000000000017941 */ /* 0x000fea0003800200 */
.L_x_4096:
        /* <DEDUP_REMOVED lines=11> */
.L_x_4100:
        /* <DEDUP_REMOVED lines=10> */
.L_x_4101:
[----:B------:R-:W-:Y:S05]  /*1fd0*/  BSYNC.RECONVERGENT B1 ;  /* 0x0000000000017941 */ /* 0x000fea0003800200 */
.L_x_4099:
[----:B01----:R-:W-:Y:S01]  /*1fe0*/  IMAD.WIDE R30, R33, 0x4, R2 ;  /* 0x00000004211e7825 */ /* 0x003fe200078e0202 */
[----:B------:R-:W-:Y:S02]  /*1ff0*/  BSSY.RECONVERGENT B1, `(.L_x_4102) ;  /* 0x0000010000017945 */ /* 0x000fe40003800200 */
[----:B------:R-:W-:-:S04]  /*2000*/  LOP3.LUT P0, RZ, R30, 0xf, RZ, 0xc0, !PT ;  /* 0x0000000f1eff7812 */ /* 0x000fc8000780c0ff */
[----:B------:R-:W-:-:S13]  /*2010*/  ISETP.LT.U32.OR P0, PT, R32, 0x4, P0 ;  /* 0x000000042000780c */ /* 0x000fda0000701470 */
[----:B------:R-:W-:Y:S05]  /*2020*/  @P0 BRA `(.L_x_4103) ;  /* 0x0000000000080947 */ /* 0x000fea0003800000 */
[----:B------:R0:W5:Y:S01]  /*2030*/  LDG.E.128 R48, desc[UR4][R30.64] ;  /* 0x000000041e307981 */ /* 0x000162000c1e1d00 */
[----:B------:R-:W-:Y:S05]  /*2040*/  BRA `(.L_x_4104) ;  /* 0x0000000000287947 */ /* 0x000fea0003800000 */
.L_x_4103:
        /* <DEDUP_REMOVED lines=10> */
.L_x_4104:
[----:B------:R-:W-:Y:S05]  /*20f0*/  BSYNC.RECONVERGENT B1 ;  /* 0x0000000000017941 */ /* 0x000fea0003800200 */
.L_x_4102:
        /* <DEDUP_REMOVED lines=11> */
.L_x_4106:
        /* <DEDUP_REMOVED lines=10> */
.L_x_4107:
[----:B------:R-:W-:Y:S05]  /*2250*/  BSYNC.RECONVERGENT B1 ;  /* 0x0000000000017941 */ /* 0x000fea0003800200 */
.L_x_4105:
[----:B01----:R-:W-:Y:S01]  /*2260*/  IMAD.WIDE R30, R33, 0x4, R2 ;  /* 0x00000004211e7825 */ /* 0x003fe200078e0202 */
[----:B------:R-:W-:Y:S02]  /*2270*/  BSSY.RECONVERGENT B1, `(.L_x_4108) ;  /* 0x0000010000017945 */ /* 0x000fe40003800200 */
[----:B------:R-:W-:-:S04]  /*2280*/  LOP3.LUT P0, RZ, R30, 0xf, RZ, 0xc0, !PT ;  /* 0x0000000f1eff7812 */ /* 0x000fc8000780c0ff */
[----:B------:R-:W-:-:S13]  /*2290*/  ISETP.LT.U32.OR P0, PT, R32, 0x4, P0 ;  /* 0x000000042000780c */ /* 0x000fda0000701470 */
[----:B------:R-:W-:Y:S05]  /*22a0*/  @P0 BRA `(.L_x_4109) ;  /* 0x0000000000080947 */ /* 0x000fea0003800000 */
[----:B------:R1:W5:Y:S01]  /*22b0*/  LDG.E.128 R44, desc[UR4][R30.64] ;  /* 0x000000041e2c7981 */ /* 0x000362000c1e1d00 */
[----:B------:R-:W-:Y:S05]  /*22c0*/  BRA `(.L_x_4110) ;  /* 0x0000000000287947 */ /* 0x000fea0003800000 */
.L_x_4109:
        /* <DEDUP_REMOVED lines=10> */
.L_x_4110:
[----:B------:R-:W-:Y:S05]  /*2370*/  BSYNC.RECONVERGENT B1 ;  /* 0x0000000000017941 */ /* 0x000fea0003800200 */
.L_x_4108:
        /* <DEDUP_REMOVED lines=11> */
.L_x_4112:
        /* <DEDUP_REMOVED lines=10> */
.L_x_4113:
[----:B------:R-:W-:Y:S05]  /*24d0*/  BSYNC.RECONVERGENT B1 ;  /* 0x0000000000017941 */ /* 0x000fea0003800200 */
.L_x_4111:
[----:B01----:R-:W-:Y:S01]  /*24e0*/  IMAD.WIDE R30, R33, 0x4, R2 ;  /* 0x00000004211e7825 */ /* 0x003fe200078e0202 */
[----:B------:R-:W-:Y:S02]  /*24f0*/  BSSY.RECONVERGENT B1, `(.L_x_4114) ;  /* 0x0000010000017945 */ /* 0x000fe40003800200 */
[----:B------:R-:W-:-:S04]  /*2500*/  LOP3.LUT P0, RZ, R30, 0xf, RZ, 0xc0, !PT ;  /* 0x0000000f1eff7812 */ /* 0x000fc8000780c0ff */
[----:B------:R-:W-:-:S13]  /*2510*/  ISETP.LT.U32.OR P0, PT, R32, 0x4, P0 ;  /* 0x000000042000780c */ /* 0x000fda0000701470 */
[----:B------:R-:W-:Y:S05]  /*2520*/  @P0 BRA `(.L_x_4115) ;  /* 0x0000000000080947 */ /* 0x000fea0003800000 */
[----:B------:R0:W5:Y:S01]  /*2530*/  LDG.E.128 R40, desc[UR4][R30.64] ;  /* 0x000000041e287981 */ /* 0x000162000c1e1d00 */
[----:B------:R-:W-:Y:S05]  /*2540*/  BRA `(.L_x_4116) ;  /* 0x0000000000287947 */ /* 0x000fea0003800000 */
.L_x_4115:
        /* <DEDUP_REMOVED lines=10> */
.L_x_4116:
[----:B------:R-:W-:Y:S05]  /*25f0*/  BSYNC.RECONVERGENT B1 ;  /* 0x0000000000017941 */ /* 0x000fea0003800200 */
.L_x_4114:
        /* <DEDUP_REMOVED lines=12> */
.L_x_4118:
        /* <DEDUP_REMOVED lines=9> */
.L_x_4119:
[----:B------:R-:W-:Y:S05]  /*2750*/  BSYNC.RECONVERGENT B1 ;  /* 0x0000000000017941 */ /* 0x000fea0003800200 */
.L_x_4117:
[----:B01----:R-:W-:Y:S01]  /*2760*/  IMAD.WIDE R30, R33, 0x4, R2 ;  /* 0x00000004211e7825 */ /* 0x003fe200078e0202 */
[----:B------:R-:W-:Y:S02]  /*2770*/  BSSY.RECONVERGENT B1, `(.L_x_4120) ;  /* 0x000000f000017945 */ /* 0x000fe40003800200 */
[----:B------:R-:W-:-:S04]  /*2780*/  LOP3.LUT P0, RZ, R30, 0xf, RZ, 0xc0, !PT ;  /* 0x0000000f1eff7812 */ /* 0x000fc8000780c0ff */
[----:B------:R-:W-:-:S13]  /*2790*/  ISETP.LT.U32.OR P0, PT, R32, 0x4, P0 ;  /* 0x000000042000780c */ /* 0x000fda0000701470 */
[----:B------:R-:W-:Y:S05]  /*27a0*/  @P0 BRA `(.L_x_4121) ;  /* 0x0000000000080947 */ /* 0x000fea0003800000 */
[----:B------:R0:W5:Y:S01]  /*27b0*/  LDG.E.128 R36, desc[UR4][R30.64] ;  /* 0x000000041e247981 */ /* 0x000162000c1e1d00 */
[----:B------:R-:W-:Y:S05]  /*27c0*/  BRA `(.L_x_4122) ;  /* 0x0000000000247947 */ /* 0x000fea0003800000 */
.L_x_4121:
        /* <DEDUP_REMOVED lines=9> */
.L_x_4122:
[----:B------:R-:W-:Y:S05]  /*2860*/  BSYNC.RECONVERGENT B1 ;  /* 0x0000000000017941 */ /* 0x000fea0003800200 */
.L_x_4120:
        /* <DEDUP_REMOVED lines=12> */
.L_x_4124:
        /* <DEDUP_REMOVED lines=9> */
.L_x_4125:
[----:B------:R-:W-:Y:S05]  /*29c0*/  BSYNC.RECONVERGENT B1 ;  /* 0x0000000000017941 */ /* 0x000fea0003800200 */
.L_x_4123:
[----:B------:R-:W-:-:S03]  /*29d0*/  IMAD.WIDE R2, R33, 0x4, R2 ;  /* 0x0000000421027825 */ /* 0x000fc600078e0202 */
[----:B------:R-:W-:-:S04]  /*29e0*/  LOP3.LUT P0, RZ, R2, 0xf, RZ, 0xc0, !PT ;  /* 0x0000000f02ff7812 */ /* 0x000fc8000780c0ff */
[----:B------:R-:W-:-:S13]  /*29f0*/  ISETP.LT.U32.OR P0, PT, R0, 0x4, P0 ;  /* 0x000000040000780c */ /* 0x000fda0000701470 */
[----:B------:R-:W-:Y:S05]  /*2a00*/  @P0 BRA `(.L_x_4126) ;  /* 0x0000000000080947 */ /* 0x000fea0003800000 */
[----:B------:R4:W5:Y:S01]  /*2a10*/  LDG.E.128 R32, desc[UR4][R2.64] ;  /* 0x0000000402207981 */ /* 0x000962000c1e1d00 */
[----:B------:R-:W-:Y:S05]  /*2a20*/  BRA `(.L_x_4032) ;  /* 0x0000000000247947 */ /* 0x000fea0003800000 */
.L_x_4126:
        /* <DEDUP_REMOVED lines=9> */
.L_x_4032:
[----:B------:R-:W-:Y:S05]  /*2ac0*/  BSYNC.RECONVERGENT B0 ;  /* 0x0000000000007941 */ /* 0x000fea0003800200 */
.L_x_4031:
        /* <DEDUP_REMOVED lines=12> */
[----:B------:R-:W4:Y:S01]  /*2b90*/  LDCU.64 UR8, c[0x0][0x3f8] ;  /* 0x00007f00ff0877ac */ /* 0x000f220008000a00 */
[----:B------:R-:W-:Y:S02]  /*2ba0*/  IMAD.MOV.U32 R161, RZ, RZ, R24 ;  /* 0x000000ffffa17224 */ /* 0x000fe400078e0018 */
[----:B------:R-:W-:Y:S02]  /*2bb0*/  IMAD.MOV.U32 R30, RZ, RZ, R25 ;  /* 0x000000ffff1e7224 */ /* 0x000fe400078e0019 */
[----:B------:R-:W-:Y:S02]  /*2bc0*/  IMAD.MOV.U32 R31, RZ, RZ, R26 ;  /* 0x000000ffff1f7224 */ /* 0x000fe400078e001a */
[----:B--23--:R-:W-:-:S02]  /*2bd0*/  IMAD.MOV.U32 R28, RZ, RZ, R27 ;  /* 0x000000ffff1c7224 */ /* 0x00cfc400078e001b */
[----:B------:R-:W-:Y:S02]  /*2be0*/  IMAD.MOV.U32 R29, RZ, RZ, R20 ;  /* 0x000000ffff1d7224 */ /* 0x000fe400078e0014 */
[----:B------:R-:W-:Y:S02]  /*2bf0*/  IMAD.MOV.U32 R26, RZ, RZ, R21 ;  /* 0x000000ffff1a7224 */ /* 0x000fe400078e0015 */
[----:B------:R-:W-:Y:S01]  /*2c00*/  IMAD.MOV.U32 R27, RZ, RZ, R22 ;  /* 0x000000ffff1b7224 */ /* 0x000fe200078e0016 */
[----:B0-----:R-:W-:Y:S01]  /*2c10*/  ISETP.NE.AND P0, PT, RZ, UR7, PT ;  /* 0x00000007ff007c0c */ /* 0x001fe2000bf05270 */
[----:B------:R-:W-:Y:S02]  /*2c20*/  IMAD.MOV.U32 R24, RZ, RZ, R23 ;  /* 0x000000ffff187224 */ /* 0x000fe400078e0017 */
[----:B------:R-:W-:Y:S01]  /*2c30*/  IMAD.MOV.U32 R25, RZ, RZ, R16 ;  /* 0x000000ffff197224 */ /* 0x000fe200078e0010 */
[----:B----4-:R-:W-:Y:S01]  /*2c40*/  UISETP.NE.U32.AND UP0, UPT, UR8, URZ, UPT ;  /* 0x000000ff0800728c */ /* 0x010fe2000bf05070 */
[----:B------:R-:W-:-:S02]  /*2c50*/  IMAD.MOV.U32 R22, RZ, RZ, R17 ;  /* 0x000000ffff167224 */ /* 0x000fc400078e0011 */
[C---:B-1----:R-:W-:Y:S01]  /*2c60*/  IMAD R216, R113.reuse, 0x80, R216 ;  /* 0x0000008071d87824 */ /* 0x042fe200078e02d8 */
[----:B------:R-:W-:Y:S01]  /*2c70*/  UISETP.NE.AND.EX UP0, UPT, UR9, URZ, UPT, UP0 ;  /* 0x000000ff0900728c */ /* 0x000fe2000bf05300 */
[----:B------:R-:W-:Y:S02]  /*2c80*/  IMAD.MOV.U32 R23, RZ, RZ, R18 ;  /* 0x000000ffff177224 */ /* 0x000fe400078e0012 */
[----:B------:R-:W-:Y:S01]  /*2c90*/  IMAD R215, R113, 0x80, R216 ;  /* 0x0000008071d77824 */ /* 0x000fe200078e02d8 */
[----:B------:R-:W-:Y:S01]  /*2ca0*/  UISETP.NE.OR UP0, UPT, UR6, URZ, UP0 ;  /* 0x000000ff0600728c */ /* 0x000fe20008705670 */
        /* <DEDUP_REMOVED lines=122> */
[----:B------:R-:W-:Y:S02]  /*3450*/  IMAD R207, R113, 0x80, R208 ;  /* 0x0000008071cf7824 */ /* 0x000fe400078e02d0 */
[----:B------:R-:W-:Y:S01]  /*3460*/  @P0 FADD R204, R204, 1 ;  /* 0x3f800000cccc0421 */ /* 0x000fe20000000000 */
[----:B------:R-:W-:-:S02]  /*3470*/  IMAD.MOV.U32 R217, RZ, RZ, RZ ;  /* 0x000000ffffd97224 */ /* 0x000fc400078e00ff */
[----:B------:R-:W-:Y:S01]  /*3480*/  @P0 FADD R205, R205, 1 ;  /* 0x3f800000cdcd0421 */ /* 0x000fe20000000000 */
[----:B------:R-:W-:Y:S02]  /*3490*/  IMAD.MOV.U32 R160, RZ, RZ, RZ ;  /* 0x000000ffffa07224 */ /* 0x000fe400078e00ff */
[----:B------:R-:W-:Y:S01]  /*34a0*/  @P0 FADD R218, R218, 1 ;  /* 0x3f800000dada0421 */ /* 0x000fe20000000000 */
[----:B------:R-:W-:-:S07]  /*34b0*/  IMAD R206, R113, 0x80, R207 ;  /* 0x0000008071ce7824 */ /* 0x000fce00078e02cf */
.L_x_4294:
[----:B-1----:R-:W0:Y:S01]  /*34c0*/  S2R R225, SR_TID.X ;  /* 0x0000000000e17919 */ /* 0x002e220000002100 */
[----:B------:R-:W1:Y:S01]  /*34d0*/  LDCU.64 UR8, c[0x0][0x388] ;  /* 0x00007100ff0877ac */ /* 0x000e620008000a00 */
[----:B------:R-:W2:Y:S01]  /*34e0*/  LDC R224, c[0x0][0x384] ;  /* 0x0000e100ffe07b82 */ /* 0x000ea20000000800 */
[----:B------:R-:W-:Y:S01]  /*34f0*/  BSSY.RECONVERGENT B0, `(.L_x_4128) ;  /* 0x000016b000007945 */ /* 0x000fe20003800200 */
[C---:B--2---:R-:W-:Y:S02]  /*3500*/  IMAD R220, R224.reuse, 0x80, R215 ;  /* 0x00000080e0dc7824 */ /* 0x044fe400078e02d7 */
[C---:B------:R-:W-:Y:S02]  /*3510*/  IMAD R222, R224.reuse, 0x80, R206 ;  /* 0x00000080e0de7824 */ /* 0x040fe400078e02ce */
[C---:B------:R-:W-:Y:S02]  /*3520*/  IMAD R221, R224.reuse, 0x80, R220 ;  /* 0x00000080e0dd7824 */ /* 0x040fe400078e02dc */
        /* <DEDUP_REMOVED lines=18> */
.L_x_4131:
        /* <DEDUP_REMOVED lines=10> */
.L_x_4132:
[----:B------:R-:W-:Y:S05]  /*36f0*/  BSYNC.RECONVERGENT B1 ;  /* 0x0000000000017941 */ /* 0x000fea0003800200 */
.L_x_4130:
        /* <DEDUP_REMOVED lines=11> */
.L_x_4134:
        /* <DEDUP_REMOVED lines=10> */
.L_x_4135:
[----:B------:R-:W-:Y:S05]  /*3850*/  BSYNC.RECONVERGENT B1 ;  /* 0x0000000000017941 */ /* 0x000fea0003800200 */
.L_x_4133:
        /* <DEDUP_REMOVED lines=11> */
.L_x_4137:
        /* <DEDUP_REMOVED lines=10> */
.L_x_4138:
[----:B------:R-:W-:Y:S05]  /*39b0*/  BSYNC.RECONVERGENT B1 ;  /* 0x0000000000017941 */ /* 0x000fea0003800200 */
.L_x_4136:
        /* <DEDUP_REMOVED lines=11> */
.L_x_4140:
        /* <DEDUP_REMOVED lines=10> */
.L_x_4141:
[----:B------:R-:W-:Y:S05]  /*3b10*/  BSYNC.RECONVERGENT B1 ;  /* 0x0000000000017941 */ /* 0x000fea0003800200 */
.L_x_4139:
        /* <DEDUP_REMOVED lines=11> */
.L_x_4143:
        /* <DEDUP_REMOVED lines=10> */
.L_x_4144:
[----:B------:R-:W-:Y:S05]  /*3c70*/  BSYNC.RECONVERGENT B1 ;  /* 0x0000000000017941 */ /* 0x000fea0003800200 */
.L_x_4142:
        /* <DEDUP_REMOVED lines=11> */
.L_x_4146:
        /* <DEDUP_REMOVED lines=10> */
.L_x_4147:
[----:B------:R-:W-:Y:S05]  /*3dd0*/  BSYNC.RECONVERGENT B1 ;  /* 0x0000000000017941 */ /* 0x000fea0003800200 */
.L_x_4145:
        /* <DEDUP_REMOVED lines=11> */
.L_x_4149:
        /* <DEDUP_REMOVED lines=10> */
.L_x_4150:
[----:B------:R-:W-:Y:S05]  /*3f30*/  BSYNC.RECONVERGENT B1 ;  /* 0x0000000000017941 */ /* 0x000fea0003800200 */
.L_x_4148:
        /* <DEDUP_REMOVED lines=11> */
.L_x_4152:
        /* <DEDUP_REMOVED lines=10> */
.L_x_4153:
[----:B------:R-:W-:Y:S05]  /*4090*/  BSYNC.RECONVERGENT B1 ;  /* 0x0000000000017941 */ /* 0x000fea0003800200 */
.L_x_4151:
        /* <DEDUP_REMOVED lines=11> */
.L_x_4155:
        /* <DEDUP_REMOVED lines=10> */
.L_x_4156:
[----:B------:R-:W-:Y:S05]  /*41f0*/  BSYNC.RECONVERGENT B1 ;  /* 0x0000000000017941 */ /* 0x000fea0003800200 */
.L_x_4154:
        /* <DEDUP_REMOVED lines=11> */
.L_x_4158:
        /* <DEDUP_REMOVED lines=10> */
.L_x_4159:
[----:B------:R-:W-:Y:S05]  /*4350*/  BSYNC.RECONVERGENT B1 ;  /* 0x0000000000017941 */ /* 0x000fea0003800200 */
.L_x_4157:
        /* <DEDUP_REMOVED lines=11> */
.L_x_4161:
        /* <DEDUP_REMOVED lines=10> */
.L_x_4162:
[----:B------:R-:W-:Y:S05]  /*44b0*/  BSYNC.RECONVERGENT B1 ;  /* 0x0000000000017941 */ /* 0x000fea0003800200 */
.L_x_4160:
        /* <DEDUP_REMOVED lines=11> */
.L_x_4164:
        /* <DEDUP_REMOVED lines=10> */
.L_x_4165:
[----:B------:R-:W-:Y:S05]  /*4610*/  BSYNC.RECONVERGENT B1 ;  /* 0x0000000000017941 */ /* 0x000fea0003800200 */
.L_x_4163:
        /* <DEDUP_REMOVED lines=11> */
.L_x_4167:
        /* <DEDUP_REMOVED lines=10> */
.L_x_4168:
[----:B------:R-:W-:Y:S05]  /*4770*/  BSYNC.RECONVERGENT B1 ;  /* 0x0000000000017941 */ /* 0x000fea0003800200 */
.L_x_4166:
        /* <DEDUP_REMOVED lines=11> */
.L_x_4170:
        /* <DEDUP_REMOVED lines=10> */
.L_x_4171:
[----:B------:R-:W-:Y:S05]  /*48d0*/  BSYNC.RECONVERGENT B1 ;  /* 0x0000000000017941 */ /* 0x000fea0003800200 */
.L_x_4169:
        /* <DEDUP_REMOVED lines=11> */
.L_x_4173:
        /* <DEDUP_REMOVED lines=10> */
.L_x_4174:
[----:B------:R-:W-:Y:S05]  /*4a30*/  BSYNC.RECONVERGENT B1 ;  /* 0x0000000000017941 */ /* 0x000fea0003800200 */
.L_x_4172:
        /* <DEDUP_REMOVED lines=21> */
.L_x_4175:
[----:B------:R2:W5:Y:S02]  /*4b90*/  LDG.E.128 R156, desc[UR4][R188.64] ;  /* 0x00000004bc9c7981 */ /* 0x000564000c1e1d00 */
.L_x_4129:
[----:B------:R-:W-:Y:S05]  /*4ba0*/  BSYNC.RECONVERGENT B0 ;  /* 0x0000000000007941 */ /* 0x000fea0003800200 */
.L_x_4128:
[----:B------:R-:W-:Y:S01]  /*4bb0*/  BSSY.RECONVERGENT B0, `(.L_x_4176) ;  /* 0x0000060000007945 */ /* 0x000fe20003800200 */
[----:B--23--:R-:W-:-:S03]  /*4bc0*/  IMAD.MOV.U32 R189, RZ, RZ, RZ ;  /* 0x000000ffffbd7224 */ /* 0x00cfc600078e00ff */
        /* <DEDUP_REMOVED lines=94> */
.L_x_4177:
[----:B------:R-:W-:Y:S05]  /*51b0*/  BSYNC.RECONVERGENT B0 ;  /* 0x0000000000007941 */ /* 0x000fea0003800200 */
.L_x_4176:
        /* <DEDUP_REMOVED lines=13> */
.L_x_4178:
[----:B01----:R-:W0:Y:S01]  /*5290*/  SHFL.DOWN PT, R186, R189, 0x10, 0x1f ;  /* 0x0a001f00bdba7f89 */ /* 0x003e2200000e0000 */
[----:B------:R-:W1:Y:S01]  /*52a0*/  LDC R229, c[0x0][0x380] ;  /* 0x0000e000ffe57b82 */ /* 0x000e620000000800 */
[----:B------:R-:W-:Y:S02]  /*52b0*/  LOP3.LUT P2, RZ, R225, 0x1f, RZ, 0xc0, !PT ;  /* 0x0000001fe1ff7812 */ /* 0x000fe4000784c0ff */
        /* <DEDUP_REMOVED lines=38> */
.L_x_4181:
[----:B------:R-:W2:Y:S04]  /*5520*/  LDG.E.STRONG.GPU R188, desc[UR4][R186.64] ;  /* 0x00000004babc7981 */ /* 0x000ea8000c1ef900 */
[----:B--2---:R-:W-:Y:S01]  /*5530*/  CCTL.IVALL ;  /* 0x00000000ff00798f */ /* 0x004fe20002000000 */
[----:B------:R-:W-:Y:S05]  /*5540*/  YIELD ;  /* 0x0000000000007946 */ /* 0x000fea0003800000 */
[----:B------:R-:W-:-:S13]  /*5550*/  ISETP.NE.AND P2, PT, R188, R229, PT ;  /* 0x000000e5bc00720c */ /* 0x000fda0003f45270 */
[----:B------:R-:W-:Y:S05]  /*5560*/  @P2 BRA `(.L_x_4181) ;  /* 0xfffffffc00ec2947 */ /* 0x000fea000383ffff */
.L_x_4180:
        /* <DEDUP_REMOVED lines=25> */
.L_x_4186:
        /* <DEDUP_REMOVED lines=38> */
.L_x_4185:
[----:B------:R-:W-:Y:S05]  /*5960*/  BSYNC.RECONVERGENT B1 ;  /* 0x0000000000017941 */ /* 0x000fea0003800200 */
.L_x_4184:
        /* <DEDUP_REMOVED lines=53> */
.L_x_4183:
[----:B------:R-:W-:Y:S05]  /*5cc0*/  BSYNC.RECONVERGENT B0 ;  /* 0x0000000000007941 */ /* 0x000fea0003800200 */
.L_x_4182:
        /* <DEDUP_REMOVED lines=11> */
.L_x_4179:
[----:B------:R-:W-:Y:S01]  /*5d80*/  LEA.HI R186, R225, R164, RZ, 0x1b ;  /* 0x000000a4e1ba7211 */ /* 0x000fe200078fd8ff */
[----:B------:R-:W-:Y:S01]  /*5d90*/  BSSY.RECONVERGENT B0, `(.L_x_4187) ;  /* 0x0000103000007945 */ /* 0x000fe20003800200 */
[----:B0-----:R-:W-:Y:S01]  /*5da0*/  FMUL R227, R190, R163 ;  /* 0x000000a3bee37220 */ /* 0x001fe20000400000 */
[----:B------:R-:W-:Y:S01]  /*5db0*/  IMAD.MOV.U32 R188, RZ, RZ, RZ ;  /* 0x000000ffffbc7224 */ /* 0x000fe200078e00ff */
[----:B------:R-:W-:-:S13]  /*5dc0*/  ISETP.LT.AND P0, PT, R186, UR8, !P0 ;  /* 0x00000008ba007c0c */ /* 0x000fda000c701270 */
        /* <DEDUP_REMOVED lines=255> */
.L_x_4188:
[----:B------:R-:W-:Y:S05]  /*6dc0*/  BSYNC.RECONVERGENT B0 ;  /* 0x0000000000007941 */ /* 0x000fea0003800200 */
.L_x_4187:
        /* <DEDUP_REMOVED lines=12> */
.L_x_4189:
[----:B------:R-:W0:Y:S01]  /*6e90*/  SHFL.DOWN PT, R187, R188, 0x10, 0x1f ;  /* 0x0a001f00bcbb7f89 */ /* 0x000e2200000e0000 */
[----:B------:R-:W1:Y:S01]  /*6ea0*/  LDC R231, c[0x0][0x380] ;  /* 0x0000e000ffe77b82 */ /* 0x000e620000000800 */
[----:B------:R-:W-:Y:S02]  /*6eb0*/  SHF.R.U32.HI R233, RZ, 0x5, R225 ;  /* 0x00000005ffe97819 */ /* 0x000fe400000116e1 */
[----:B------:R-:W-:Y:S02]  /*6ec0*/  LOP3.LUT P1, RZ, R225, 0x1f, RZ, 0xc0, !PT ;  /* 0x0000001fe1ff7812 */ /* 0x000fe4000782c0ff */
[----:B------:R-:W-:Y:S01]  /*6ed0*/  LOP3.LUT P2, RZ, R217, 0x1, RZ, 0xc0, !PT ;  /* 0x00000001d9ff7812 */ /* 0x000fe2000784c0ff */
[----:B------:R-:W-:Y:S01]  /*6ee0*/  IMAD R233, R166, 0x4, R233 ;  /* 0x00000004a6e97824 */ /* 0x000fe200078e02e9 */
[----:B------:R-:W-:Y:S01]  /*6ef0*/  ISETP.NE.AND P3, PT, R225, RZ, PT ;  /* 0x000000ffe100720c */ /* 0x000fe20003f65270 */
[----:B------:R-:W2:Y:S02]  /*6f00*/  LDC.64 R190, c[0x0][0x3b0] ;  /* 0x0000ec00ffbe7b82 */ /* 0x000ea40000000a00 */
[----:B------:R-:W-:-:S02]  /*6f10*/  IMAD R233, R233, R224, RZ ;  /* 0x000000e0e9e97224 */ /* 0x000fc400078e02ff */
[----:B0-----:R-:W-:Y:S01]  /*6f20*/  FADD R189, R187, R188 ;  /* 0x000000bcbbbd7221 */ /* 0x001fe20000000000 */
[----:B-1----:R-:W-:-:S04]  /*6f30*/  IMAD R188, R224, R231, RZ ;  /* 0x000000e7e0bc7224 */ /* 0x002fc800078e02ff */
[----:B------:R-:W0:Y:S01]  /*6f40*/  SHFL.DOWN PT, R186, R189, 0x8, 0x1f ;  /* 0x09001f00bdba7f89 */ /* 0x000e2200000e0000 */
[----:B--2---:R-:W-:-:S04]  /*6f50*/  IMAD.WIDE.U32 R190, R233, 0x4, R190 ;  /* 0x00000004e9be7825 */ /* 0x004fc800078e00be */
[----:B0-----:R-:W-:-:S05]  /*6f60*/  FADD R192, R189, R186 ;  /* 0x000000babdc07221 */ /* 0x001fca0000000000 */
        /* <DEDUP_REMOVED lines=27> */
.L_x_4192:
[----:B------:R-:W2:Y:S04]  /*7120*/  LDG.E.STRONG.GPU R188, desc[UR4][R186.64] ;  /* 0x00000004babc7981 */ /* 0x000ea8000c1ef900 */
[----:B--2---:R-:W-:Y:S01]  /*7130*/  CCTL.IVALL ;  /* 0x00000000ff00798f */ /* 0x004fe20002000000 */
[----:B------:R-:W-:Y:S05]  /*7140*/  YIELD ;  /* 0x0000000000007946 */ /* 0x000fea0003800000 */
[----:B------:R-:W-:-:S13]  /*7150*/  ISETP.NE.AND P1, PT, R188, R231, PT ;  /* 0x000000e7bc00720c */ /* 0x000fda0003f25270 */
[----:B------:R-:W-:Y:S05]  /*7160*/  @P1 BRA `(.L_x_4192) ;  /* 0xfffffffc00ec1947 */ /* 0x000fea000383ffff */
.L_x_4191:
        /* <DEDUP_REMOVED lines=24> */
.L_x_4197:
        /* <DEDUP_REMOVED lines=37> */
.L_x_4196:
[----:B------:R-:W-:Y:S05]  /*7540*/  BSYNC.RECONVERGENT B1 ;  /* 0x0000000000017941 */ /* 0x000fea0003800200 */
.L_x_4195:
        /* <DEDUP_REMOVED lines=54> */
.L_x_4194:
[----:B------:R-:W-:Y:S05]  /*78b0*/  BSYNC.RECONVERGENT B0 ;  /* 0x0000000000007941 */ /* 0x000fea0003800200 */
.L_x_4193:
        /* <DEDUP_REMOVED lines=11> */
.L_x_4190:
        /* <DEDUP_REMOVED lines=46> */
.L_x_4201:
[C---:B------:R-:W-:Y:S01]  /*7c50*/  VIADD R186, R219.reuse, 0x1 ;  /* 0x00000001dbba7836 */ /* 0x040fe20000000000 */
[-C--:B------:R-:W-:Y:S01]  /*7c60*/  FMNMX R160, R160, |R225|.reuse, !PT ;  /* 0x400000e1a0a07209 */ /* 0x080fe20007800000 */
[C---:B------:R-:W-:Y:S02]  /*7c70*/  VIADD R187, R219.reuse, 0x2 ;  /* 0x00000002dbbb7836 */ /* 0x040fe40000000000 */
        /* <DEDUP_REMOVED lines=11> */
.L_x_4202:
[----:B------:R-:W-:Y:S05]  /*7d30*/  BSYNC.RECONVERGENT B1 ;  /* 0x0000000000017941 */ /* 0x000fea0003800200 */
.L_x_4200:
[----:B------:R-:W0:Y:S01]  /*7d40*/  LDC.64 R186, c[0x0][0x3c8] ;  /* 0x0000f200ffba7b82 */ /* 0x000e220000000a00 */
[----:B------:R-:W-:Y:S01]  /*7d50*/  IMAD R189, R191, UR9, R219 ;  /* 0x00000009bfbd7c24 */ /* 0x000fe2000f8e02db */
[----:B------:R-:W-:Y:S01]  /*7d60*/  IADD3 R219, PT, PT, -R219, UR9, RZ ;  /* 0x00000009dbdb7c10 */ /* 0x000fe2000fffe1ff */
[----:B------:R-:W-:Y:S01]  /*7d70*/  BSSY.RECONVERGENT B1, `(.L_x_4203) ;  /* 0x000001c000017945 */ /* 0x000fe20003800200 */
[----:B------:R-:W-:Y:S02]  /*7d80*/  F2FP.SATFINITE.E4M3.F32.PACK_AB_MERGE_C R235, RZ, R225, RZ ;  /* 0x000000e1ffeb723e */ /* 0x000fe400048070ff */
[----:B------:R-:W-:Y:S02]  /*7d90*/  ISETP.GT.U32.AND P2, PT, R219, 0x3, PT ;  /* 0x00000003db00780c */ /* 0x000fe40003f44070 */
[----:B------:R-:W-:Y:S02]  /*7da0*/  F2FP.SATFINITE.E4M3.F32.PACK_AB_MERGE_C R225, RZ, R229, RZ ;  /* 0x000000e5ffe1723e */ /* 0x000fe400048070ff */
        /* <DEDUP_REMOVED lines=16> */
.L_x_4204:
        /* <DEDUP_REMOVED lines=8> */
.L_x_4205:
[----:B------:R-:W-:Y:S05]  /*7f30*/  BSYNC.RECONVERGENT B1 ;  /* 0x0000000000017941 */ /* 0x000fea0003800200 */
.L_x_4203:
[----:B------:R-:W-:-:S04]  /*7f40*/  ISETP.GE.AND P0, PT, R216, UR9, PT ;  /* 0x00000009d8007c0c */ /* 0x000fc8000bf06270 */
[----:B------:R-:W-:-:S13]  /*7f50*/  ISETP.GE.OR P0, PT, R191, UR8, P0 ;  /* 0x00000008bf007c0c */ /* 0x000fda0008706670 */
        /* <DEDUP_REMOVED lines=35> */
.L_x_4207:
        /* <DEDUP_REMOVED lines=10> */
.L_x_4208:
[----:B------:R-:W-:Y:S05]  /*8230*/  BSYNC.RECONVERGENT B1 ;  /* 0x0000000000017941 */ /* 0x000fea0003800200 */
.L_x_4206:
[----:B------:R-:W-:Y:S01]  /*8240*/  IMAD R189, R191, UR9, R216 ;  /* 0x00000009bfbd7c24 */ /* 0x000fe2000f8e02d8 */
[----:B------:R-:W-:Y:S01]  /*8250*/  IADD3 R190, PT, PT, -R216, UR9, RZ ;  /* 0x00000009d8be7c10 */ /* 0x000fe2000fffe1ff */
[----:B------:R-:W-:Y:S01]  /*8260*/  BSSY.RECONVERGENT B1, `(.L_x_4209) ;  /* 0x000001b000017945 */ /* 0x000fe20003800200 */
        /* <DEDUP_REMOVED lines=18> */
.L_x_4210:
        /* <DEDUP_REMOVED lines=8> */
.L_x_4211:
[----:B------:R-:W-:Y:S05]  /*8410*/  BSYNC.RECONVERGENT B1 ;  /* 0x0000000000017941 */ /* 0x000fea0003800200 */
.L_x_4209:
[----:B------:R-:W-:-:S13]  /*8420*/  ISETP.GE.AND P0, PT, R215, UR9, PT ;  /* 0x00000009d7007c0c */ /* 0x000fda000bf06270 */
        /* <DEDUP_REMOVED lines=35> */
.L_x_4213:
        /* <DEDUP_REMOVED lines=10> */
.L_x_4214:
[----:B------:R-:W-:Y:S05]  /*8700*/  BSYNC.RECONVERGENT B1 ;  /* 0x0000000000017941 */ /* 0x000fea0003800200 */
.L_x_4212:
        /* <DEDUP_REMOVED lines=21> */
.L_x_4216:
        /* <DEDUP_REMOVED lines=8> */
.L_x_4217:
[----:B------:R-:W-:Y:S05]  /*88e0*/  BSYNC.RECONVERGENT B1 ;  /* 0x0000000000017941 */ /* 0x000fea0003800200 */
.L_x_4215:
        /* <DEDUP_REMOVED lines=36> */
.L_x_4219:
        /* <DEDUP_REMOVED lines=10> */
.L_x_4220:
[----:B------:R-:W-:Y:S05]  /*8bd0*/  BSYNC.RECONVERGENT B1 ;  /* 0x0000000000017941 */ /* 0x000fea0003800200 */
.L_x_4218:
        /* <DEDUP_REMOVED lines=21> */
.L_x_4222:
        /* <DEDUP_REMOVED lines=8> */
.L_x_4223:
[----:B------:R-:W-:Y:S05]  /*8db0*/  BSYNC.RECONVERGENT B1 ;  /* 0x0000000000017941 */ /* 0x000fea0003800200 */
.L_x_4221:
        /* <DEDUP_REMOVED lines=36> */
.L_x_4225:
        /* <DEDUP_REMOVED lines=10> */
.L_x_4226:
[----:B------:R-:W-:Y:S05]  /*90a0*/  BSYNC.RECONVERGENT B1 ;  /* 0x0000000000017941 */ /* 0x000fea0003800200 */
.L_x_4224:
        /* <DEDUP_REMOVED lines=21> */
.L_x_4228:
        /* <DEDUP_REMOVED lines=8> */
.L_x_4229:
[----:B------:R-:W-:Y:S05]  /*9280*/  BSYNC.RECONVERGENT B1 ;  /* 0x0000000000017941 */ /* 0x000fea0003800200 */
.L_x_4227:
        /* <DEDUP_REMOVED lines=36> */
.L_x_4231:
        /* <DEDUP_REMOVED lines=10> */
.L_x_4232:
[----:B------:R-:W-:Y:S05]  /*9570*/  BSYNC.RECONVERGENT B1 ;  /* 0x0000000000017941 */ /* 0x000fea0003800200 */
.L_x_4230:
        /* <DEDUP_REMOVED lines=21> */
.L_x_4234:
        /* <DEDUP_REMOVED lines=8> */
.L_x_4235:
[----:B------:R-:W-:Y:S05]  /*9750*/  BSYNC.RECONVERGENT B1 ;  /* 0x0000000000017941 */ /* 0x000fea0003800200 */
.L_x_4233:
        /* <DEDUP_REMOVED lines=36> */
.L_x_4237:
        /* <DEDUP_REMOVED lines=10> */
.L_x_4238:
[----:B------:R-:W-:Y:S05]  /*9a40*/  BSYNC.RECONVERGENT B1 ;  /* 0x0000000000017941 */ /* 0x000fea0003800200 */
.L_x_4236:
        /* <DEDUP_REMOVED lines=21> */
.L_x_4240:
        /* <DEDUP_REMOVED lines=8> */
.L_x_4241:
[----:B------:R-:W-:Y:S05]  /*9c20*/  BSYNC.RECONVERGENT B1 ;  /* 0x0000000000017941 */ /* 0x000fea0003800200 */
.L_x_4239:
        /* <DEDUP_REMOVED lines=36> */
.L_x_4243:
        /* <DEDUP_REMOVED lines=10> */
.L_x_4244:
[----:B------:R-:W-:Y:S05]  /*9f10*/  BSYNC.RECONVERGENT B1 ;  /* 0x0000000000017941 */ /* 0x000fea0003800200 */
.L_x_4242:
        /* <DEDUP_REMOVED lines=21> */
.L_x_4246:
        /* <DEDUP_REMOVED lines=8> */
.L_x_4247:
[----:B------:R-:W-:Y:S05]  /*a0f0*/  BSYNC.RECONVERGENT B1 ;  /* 0x0000000000017941 */ /* 0x000fea0003800200 */
.L_x_4245:
        /* <DEDUP_REMOVED lines=36> */
.L_x_4249:
        /* <DEDUP_REMOVED lines=10> */
.L_x_4250:
[----:B------:R-:W-:Y:S05]  /*a3e0*/  BSYNC.RECONVERGENT B1 ;  /* 0x0000000000017941 */ /* 0x000fea0003800200 */
.L_x_4248:
        /* <DEDUP_REMOVED lines=21> */
.L_x_4252:
        /* <DEDUP_REMOVED lines=8> */
.L_x_4253:
[----:B------:R-:W-:Y:S05]  /*a5c0*/  BSYNC.RECONVERGENT B1 ;  /* 0x0000000000017941 */ /* 0x000fea0003800200 */
.L_x_4251:
        /* <DEDUP_REMOVED lines=36> */
.L_x_4255:
        /* <DEDUP_REMOVED lines=10> */
.L_x_4256:
[----:B------:R-:W-:Y:S05]  /*a8b0*/  BSYNC.RECONVERGENT B1 ;  /* 0x0000000000017941 */ /* 0x000fea0003800200 */
.L_x_4254:
        /* <DEDUP_REMOVED lines=21> */
.L_x_4258:
        /* <DEDUP_REMOVED lines=8> */
.L_x_4259:
[----:B------:R-:W-:Y:S05]  /*aa90*/  BSYNC.RECONVERGENT B1 ;  /* 0x0000000000017941 */ /* 0x000fea0003800200 */
.L_x_4257:
        /* <DEDUP_REMOVED lines=36> */
.L_x_4261:
        /* <DEDUP_REMOVED lines=10> */
.L_x_4262:
[----:B------:R-:W-:Y:S05]  /*ad80*/  BSYNC.RECONVERGENT B1 ;  /* 0x0000000000017941 */ /* 0x000fea0003800200 */
.L_x_4260:
        /* <DEDUP_REMOVED lines=21> */
.L_x_4264:
        /* <DEDUP_REMOVED lines=8> */
.L_x_4265:
[----:B------:R-:W-:Y:S05]  /*af60*/  BSYNC.RECONVERGENT B1 ;  /* 0x0000000000017941 */ /* 0x000fea0003800200 */
.L_x_4263:
        /* <DEDUP_REMOVED lines=36> */
.L_x_4267:
        /* <DEDUP_REMOVED lines=10> */
.L_x_4268:
[----:B------:R-:W-:Y:S05]  /*b250*/  BSYNC.RECONVERGENT B1 ;  /* 0x0000000000017941 */ /* 0x000fea0003800200 */
.L_x_4266:
        /* <DEDUP_REMOVED lines=21> */
.L_x_4270:
        /* <DEDUP_REMOVED lines=8> */
.L_x_4271:
[----:B------:R-:W-:Y:S05]  /*b430*/  BSYNC.RECONVERGENT B1 ;  /* 0x0000000000017941 */ /* 0x000fea0003800200 */
.L_x_4269:
        /* <DEDUP_REMOVED lines=36> */
.L_x_4273:
        /* <DEDUP_REMOVED lines=10> */
.L_x_4274:
[----:B------:R-:W-:Y:S05]  /*b720*/  BSYNC.RECONVERGENT B1 ;  /* 0x0000000000017941 */ /* 0x000fea0003800200 */
.L_x_4272:
        /* <DEDUP_REMOVED lines=21> */
.L_x_4276:
        /* <DEDUP_REMOVED lines=8> */
.L_x_4277:
[----:B------:R-:W-:Y:S05]  /*b900*/  BSYNC.RECONVERGENT B1 ;  /* 0x0000000000017941 */ /* 0x000fea0003800200 */
.L_x_4275:
        /* <DEDUP_REMOVED lines=36> */
.L_x_4279:
        /* <DEDUP_REMOVED lines=10> */
.L_x_4280:
[----:B------:R-:W-:Y:S05]  /*bbf0*/  BSYNC.RECONVERGENT B1 ;  /* 0x0000000000017941 */ /* 0x000fea0003800200 */
.L_x_4278:
        /* <DEDUP_REMOVED lines=21> */
.L_x_4282:
        /* <DEDUP_REMOVED lines=8> */
.L_x_4283:
[----:B------:R-:W-:Y:S05]  /*bdd0*/  BSYNC.RECONVERGENT B1 ;  /* 0x0000000000017941 */ /* 0x000fea0003800200 */
.L_x_4281:
        /* <DEDUP_REMOVED lines=36> */
.L_x_4285:
        /* <DEDUP_REMOVED lines=10> */
.L_x_4286:
[----:B------:R-:W-:Y:S05]  /*c0c0*/  BSYNC.RECONVERGENT B1 ;  /* 0x0000000000017941 */ /* 0x000fea0003800200 */
.L_x_4284:
        /* <DEDUP_REMOVED lines=21> */
.L_x_4288:
        /* <DEDUP_REMOVED lines=8> */
.L_x_4289:
[----:B------:R-:W-:Y:S05]  /*c2a0*/  BSYNC.RECONVERGENT B1 ;  /* 0x0000000000017941 */ /* 0x000fea0003800200 */
.L_x_4287:
[----:B------:R-:W-:-:S13]  /*c2b0*/  ISETP.GE.AND P0, PT, R222, UR9, PT ;  /* 0x00000009de007c0c */ /* 0x000fda000bf06270 */
        /* <DEDUP_REMOVED lines=35> */
.L_x_4291:
        /* <DEDUP_REMOVED lines=10> */
.L_x_4292:
[----:B------:R-:W-:Y:S05]  /*c590*/  BSYNC.RECONVERGENT B1 ;  /* 0x0000000000017941 */ /* 0x000fea0003800200 */
.L_x_4290:
[----:B------:R-:W-:Y:S01]  /*c5a0*/  IMAD R191, R191, UR9, R222 ;  /* 0x00000009bfbf7c24 */ /* 0x000fe2000f8e02de */
[----:B------:R-:W-:Y:S02]  /*c5b0*/  IADD3 R222, PT, PT, -R222, UR9, RZ ;  /* 0x00000009dede7c10 */ /* 0x000fe4000fffe1ff */
        /* <DEDUP_REMOVED lines=18> */
.L_x_4293:
        /* <DEDUP_REMOVED lines=8> */
.L_x_4199:
[----:B------:R-:W-:Y:S05]  /*c760*/  BSYNC.RECONVERGENT B0 ;  /* 0x0000000000007941 */ /* 0x000fea0003800200 */
.L_x_4198:
[----:B0-23--:R-:W0:Y:S02]  /*c770*/  LDC R187, c[0x0][0x380] ;  /* 0x0000e000ffbb7b82 */ /* 0x00de240000000800 */
[----:B0-----:R-:W-:-:S05]  /*c780*/  IMAD R164, R187, 0x4, R164 ;  /* 0x00000004bba47824 */ /* 0x001fca00078e02a4 */
[----:B------:R-:W-:-:S13]  /*c790*/  ISETP.GE.AND P0, PT, R164, UR8, PT ;  /* 0x00000008a4007c0c */ /* 0x000fda000bf06270 */
[----:B------:R-:W-:Y:S05]  /*c7a0*/  @!P0 BRA `(.L_x_4294) ;  /* 0xffffff6c00448947 */ /* 0x000fea000383ffff */
.L_x_4127:
        /* <DEDUP_REMOVED lines=39> */
.L_x_4302:
[----:B------:R-:W-:Y:S02]  /*ca20*/  ISETP.NE.AND P0, PT, R8, RZ, PT ;  /* 0x000000ff0800720c */ /* 0x000fe40003f05270 */
[----:B----4-:R-:W-:-:S11]  /*ca30*/  FMNMX R5, R3, R2, !PT ;  /* 0x0000000203057209 */ /* 0x010fd60007800000 */
[----:B------:R-:W-:Y:S05]  /*ca40*/  @P0 BRA `(.L_x_4296) ;  /* 0x0000000000080947 */ /* 0x000fea0003800000 */
[----:B0-----:R-:W0:Y:S02]  /*ca50*/  LDC.64 R2, c[0x0][0x3f8] ;  /* 0x0000fe00ff027b82 */ /* 0x001e240000000a00 */
[----:B0-----:R4:W-:Y:S02]  /*ca60*/  REDG.E.MAX.S32.STRONG.GPU desc[UR4][R2.64], R5 ;  /* 0x000000050200798e */ /* 0x0019e4000d12e304 */
.L_x_4296:
[----:B------:R-:W-:Y:S05]  /*ca70*/  BSYNC B0 ;  /* 0x0000000000007941 */ /* 0x000fea0003800000 */
.L_x_4295:
        /* <DEDUP_REMOVED lines=14> */
[----:B0123--:R-:W-:Y:S05]  /*cb60*/  CALL.REL.NOINC `($__internal_26_$__cuda_sm20_rcp_rn_f32_slowpath) ;  /* 0x00000000005c7944 */ /* 0x00ffea0003c00000 */
[----:B------:R-:W-:Y:S01]  /*cb70*/  IMAD.MOV.U32 R5, RZ, RZ, R163 ;  /* 0x000000ffff057224 */ /* 0x000fe200078e00a3 */
[----:B------:R-:W-:Y:S06]  /*cb80*/  BRA `(.L_x_4299) ;  /* 0x0000000000107947 */ /* 0x000fec0003800000 */
.L_x_4298:
[----:B------:R-:W4:Y:S02]  /*cb90*/  MUFU.RCP R5, R162 ;  /* 0x000000a200057308 */ /* 0x000f240000001000 */
[----:B----4-:R-:W-:-:S04]  /*cba0*/  FFMA R0, R162, R5, -1 ;  /* 0xbf800000a2007423 */ /* 0x010fc80000000005 */
[----:B------:R-:W-:-:S04]  /*cbb0*/  FADD.FTZ R0, -R0, -RZ ;  /* 0x800000ff00007221 */ /* 0x000fc80000010100 */
[----:B------:R-:W-:-:S07]  /*cbc0*/  FFMA R5, R5, R0, R5 ;  /* 0x0000000005057223 */ /* 0x000fce0000000005 */
.L_x_4299:
[----:B0-----:R-:W0:Y:S02]  /*cbd0*/  LDC.64 R2, c[0x0][0x3f0] ;  /* 0x0000fc00ff027b82 */ /* 0x001e240000000a00 */
[----:B0-----:R-:W-:Y:S01]  /*cbe0*/  STG.E desc[UR4][R2.64], R5 ;  /* 0x0000000502007986 */ /* 0x001fe2000c101904 */
[----:B------:R-:W-:Y:S05]  /*cbf0*/  EXIT ;  /* 0x000000000000794d */ /* 0x000fea0003800000 */
.L_x_4297:
[----:B------:R-:W-:Y:S02]  /*cc00*/  IMAD.MOV.U32 R5, RZ, RZ, 0x2 ;  /* 0x00000002ff057424 */ /* 0x000fe400078e00ff */
[----:B------:R-:W-:Y:S02]  /*cc10*/  IMAD.MOV.U32 R7, RZ, RZ, 0x1f ;  /* 0x0000001fff077424 */ /* 0x000fe400078e00ff */
[----:B------:R-:W-:-:S07]  /*cc20*/  IMAD.MOV.U32 R4, RZ, RZ, -0x1 ;  /* 0xffffffffff047424 */ /* 0x000fce00078e00ff */
[----:B01234-:R-:W-:Y:S05]  /*cc30*/  WARPSYNC.COLLECTIVE R4, `(.L_x_4300) ;  /* 0x0000000004087348 */ /* 0x01ffea0003c00000 */
[----:B0---4-:R0:W4:Y:S02]  /*cc40*/  SHFL.DOWN P0, R2, R0, R5, R7 ;  /* 0x0800000500027389 */ /* 0x0111240000000007 */
[----:B01234-:R-:W-:Y:S05]  /*cc50*/  ENDCOLLECTIVE ;  /* 0x000000000000791b */ /* 0x01ffea0003800000 */
.L_x_4300:
[----:B------:R-:W-:Y:S02]  /*cc60*/  IMAD.MOV.U32 R5, RZ, RZ, 0x1 ;  /* 0x00000001ff057424 */ /* 0x000fe400078e00ff */
[----:B------:R-:W-:-:S05]  /*cc70*/  IMAD.MOV.U32 R3, RZ, RZ, R2 ;  /* 0x000000ffff037224 */ /* 0x000fca00078e0002 */
[----:B------:R-:W-:-:S05]  /*cc80*/  FMNMX R3, R3, R0, !PT ;  /* 0x0000000003037209 */ /* 0x000fca0007800000 */
[----:B------:R-:W-:-:S07]  /*cc90*/  IMAD.MOV.U32 R0, RZ, RZ, R3 ;  /* 0x000000ffff007224 */ /* 0x000fce00078e0003 */
[----:B------:R-:W-:Y:S05]  /*cca0*/  WARPSYNC.COLLECTIVE R4, `(.L_x_4301) ;  /* 0x0000000004087348 */ /* 0x000fea0003c00000 */
[----:B------:R0:W1:Y:S02]  /*ccb0*/  SHFL.DOWN P0, R2, R0, R5, R7 ;  /* 0x0800000500027389 */ /* 0x0000640000000007 */
[----:B01----:R-:W-:Y:S05]  /*ccc0*/  ENDCOLLECTIVE ;  /* 0x000000000000791b */ /* 0x003fea0003800000 */
.L_x_4301:
[----:B------:R-:W-:Y:S05]  /*ccd0*/  BRA `(.L_x_4302) ;  /* 0xfffffffc00507947 */ /* 0x000fea000383ffff */
        .weak           $__internal_26_$__cuda_sm20_rcp_rn_f32_slowpath
        .type           $__internal_26_$__cuda_sm20_rcp_rn_f32_slowpath,@function
        .size           $__internal_26_$__cuda_sm20_rcp_rn_f32_slowpath,(.L_x_12894 - $__internal_26_$__cuda_sm20_rcp_rn_f32_slowpath)
$__internal_26_$__cuda_sm20_rcp_rn_f32_slowpath:
        /* <DEDUP_REMOVED lines=14> */
.L_x_4303:
        /* <DEDUP_REMOVED lines=33> */
.L_x_4305:
[----:B------:R0:W1:Y:S02]  /*cfd0*/  MUFU.RCP R2, R162 ;  /* 0x000000a200027308 */ /* 0x0000640000001000 */
.L_x_4304:
[----:B-1----:R-:W-:Y:S02]  /*cfe0*/  IMAD.MOV.U32 R163, RZ, RZ, R2 ;  /* 0x000000ffffa37224 */ /* 0x002fe400078e0002 */
[----:B------:R-:W-:Y:S02]  /*cff0*/  IMAD.MOV.U32 R2, RZ, RZ, R5 ;  /* 0x000000ffff027224 */ /* 0x000fe400078e0005 */
[----:B------:R-:W-:-:S04]  /*d000*/  IMAD.MOV.U32 R3, RZ, RZ, 0x0 ;  /* 0x00000000ff037424 */ /* 0x000fc800078e00ff */
[----:B0-----:R-:W-:Y:S05]  /*d010*/  RET.REL.NODEC R2 `(_ZN18transformer_engine13normalization21ln_fwd_general_kernelINS0_13Kernel_traitsIff13__nv_fp8_e4m3fjLj2048ELj1ELj4ELj1ELj16ENS0_18Kernel_traits_baseILj2048EffS3_fjLj128EEEEEEEvNS0_19ForwardKernelParamsE) ;  /* 0xffffff2c02f87950 */ /* 0x001fea0003c3ffff */
.L_x_4306:
        /* <DEDUP_REMOVED lines=14> */
.L_x_12894:


//--------------------- .text._ZN18transformer_engine13normalization21ln_fwd_general_kernelINS0_13Kernel_traitsIff13__nv_fp8_e4m3fjLj1024ELj1ELj4ELj1ELj16ENS0_18Kernel_traits_baseILj1024EffS3_fjLj128EEEEEEEvNS0_19ForwardKernelParamsE --------------------------
	.section	.text._ZN18transformer_engine13normalization21ln_fwd_general_kernelINS0_13Kernel_traitsIff13__nv_fp8_e4m3fjLj1024ELj1ELj4ELj1ELj16ENS0_18Kernel_traits_baseILj1024EffS3_fjLj128EEEEEEEvNS0_19ForwardKernelParamsE,"ax",@progbits
	.align	128
        .global         _ZN18transformer_engine13normalization21ln_fwd_general_kernelINS0_13Kernel_traitsIff13__nv_fp8_e4m3fjLj1024ELj1ELj4ELj1ELj16ENS0_18Kernel_traits_baseILj1024EffS3_fjLj128EEEEEEEvNS0_19ForwardKernelParamsE
        .type           _ZN18transformer_engine13normalization21ln_fwd_general_kernelINS0_13Kernel_traitsIff13__nv_fp8_e4m3fjLj1024ELj1ELj4ELj1ELj16ENS0_18Kernel_traits_baseILj1024EffS3_fjLj128EEEEEEEvNS0_19ForwardKernelParamsE,@function
        .size           _ZN18transformer_engine13normalization21ln_fwd_general_kernelINS0_13Kernel_traitsIff13__nv_fp8_e4m3fjLj1024ELj1ELj4ELj1ELj16ENS0_18Kernel_traits_baseILj1024EffS3_fjLj128EEEEEEEvNS0_19ForwardKernelParamsE,(.L_x_12895 - _ZN18transformer_engine13normalization21ln_fwd_general_kernelINS0_13Kernel_traitsIff13__nv_fp8_e4m3fjLj1024ELj1ELj4ELj1ELj16ENS0_18Kernel_traits_baseILj1024EffS3_fjLj128EEEEEEEvNS0_19ForwardKernelParamsE)
        .other          _ZN18transformer_engine13normalization21ln_fwd_general_kernelINS0_13Kernel_traitsIff13__nv_fp8_e4m3fjLj1024ELj1ELj4ELj1ELj16ENS0_18Kernel_traits_baseILj1024EffS3_fjLj128EEEEEEEvNS0_19ForwardKernelParamsE,@"STO_CUDA_ENTRY STV_DEFAULT"
_ZN18transformer_engine13normalization21ln_fwd_general_kernelINS0_13Kernel_traitsIff13__nv_fp8_e4m3fjLj1024ELj1ELj4ELj1ELj16ENS0_18Kernel_traits_baseILj1024EffS3_fjLj128EEEEEEEvNS0_19ForwardKernelParamsE:
.text._ZN18transformer_engine13normalization21ln_fwd_general_kernelINS0_13Kernel_traitsIff13__nv_fp8_e4m3fjLj1024ELj1ELj4ELj1ELj16ENS0_18Kernel_traits_baseILj1024EffS3_fjLj128EEEEEEEvNS0_19ForwardKernelParamsE:
        /* <DEDUP_REMOVED lines=35> */
[----:B------:R-:W-:Y:S05]  /*0230*/  CALL.REL.NOINC `($__internal_27_$__cuda_sm20_rcp_rn_f32_slowpath) ;  /* 0x0000007400047944 */ /* 0x000fea0003c00000 */
[----:B------:R-:W-:Y:S05]  /*0240*/  BRA `(.L_x_4308) ;  /* 0x0000000000107947 */ /* 0x000fea0003800000 */
.L_x_4307:
[----:B------:R-:W0:Y:S02]  /*0250*/  MUFU.RCP R23, R22 ;  /* 0x0000001600177308 */ /* 0x000e240000001000 */
[----:B0-----:R-:W-:-:S04]  /*0260*/  FFMA R0, R22, R23, -1 ;  /* 0xbf80000016007423 */ /* 0x001fc80000000017 */
[----:B------:R-:W-:-:S04]  /*0270*/  FADD.FTZ R0, -R0, -RZ ;  /* 0x800000ff00007221 */ /* 0x000fc80000010100 */
[----:B------:R-:W-:-:S07]  /*0280*/  FFMA R23, R23, R0, R23 ;  /* 0x0000000017177223 */ /* 0x000fce0000000017 */
.L_x_4308:
        /* <DEDUP_REMOVED lines=27> */
.L_x_4312:
[----:B------:R0:W5:Y:S02]  /*0440*/  LDG.E.128 R12, desc[UR4][R2.64] ;  /* 0x00000004020c7981 */ /* 0x000164000c1e1d00 */
.L_x_4313:
[----:B------:R-:W-:Y:S05]  /*0450*/  BSYNC.RECONVERGENT B1 ;  /* 0x0000000000017941 */ /* 0x000fea0003800200 */
.L_x_4311:
        /* <DEDUP_REMOVED lines=18> */
.L_x_4315:
[----:B------:R0:W5:Y:S02]  /*0580*/  LDG.E.128 R28, desc[UR4][R2.64] ;  /* 0x00000004021c7981 */ /* 0x000164000c1e1d00 */
.L_x_4316:
[----:B------:R-:W-:Y:S05]  /*0590*/  BSYNC.RECONVERGENT B1 ;  /* 0x0000000000017941 */ /* 0x000fea0003800200 */
.L_x_4314:
        /* <DEDUP_REMOVED lines=12> */
.L_x_4318:
        /* <DEDUP_REMOVED lines=10> */
.L_x_4319:
[----:B------:R-:W-:Y:S05]  /*0700*/  BSYNC.RECONVERGENT B1 ;  /* 0x0000000000017941 */ /* 0x000fea0003800200 */
.L_x_4317:
[----:B01----:R-:W-:Y:S01]  /*0710*/  IMAD.WIDE R2, R5, 0x4, R18 ;  /* 0x0000000405027825 */ /* 0x003fe200078e0212 */
[----:B------:R-:W-:Y:S02]  /*0720*/  BSSY.RECONVERGENT B1, `(.L_x_4320) ;  /* 0x0000010000017945 */ /* 0x000fe40003800200 */
[----:B------:R-:W-:-:S04]  /*0730*/  LOP3.LUT P0, RZ, R2, 0xf, RZ, 0xc0, !PT ;  /* 0x0000000f02ff7812 */ /* 0x000fc8000780c0ff */
[----:B------:R-:W-:-:S13]  /*0740*/  ISETP.LT.U32.OR P0, PT, R4, 0x4, P0 ;  /* 0x000000040400780c */ /* 0x000fda0000701470 */
[----:B------:R-:W-:Y:S05]  /*0750*/  @P0 BRA `(.L_x_4321) ;  /* 0x0000000000080947 */ /* 0x000fea0003800000 */
[----:B------:R0:W5:Y:S01]  /*0760*/  LDG.E.128 R32, desc[UR4][R2.64] ;  /* 0x0000000402207981 */ /* 0x000162000c1e1d00 */
[----:B------:R-:W-:Y:S05]  /*0770*/  BRA `(.L_x_4322) ;  /* 0x0000000000287947 */ /* 0x000fea0003800000 */
.L_x_4321:
        /* <DEDUP_REMOVED lines=10> */
.L_x_4322:
[----:B------:R-:W-:Y:S05]  /*0820*/  BSYNC.RECONVERGENT B1 ;  /* 0x0000000000017941 */ /* 0x000fea0003800200 */
.L_x_4320:
        /* <DEDUP_REMOVED lines=11> */
.L_x_4324:
        /* <DEDUP_REMOVED lines=10> */
.L_x_4325:
[----:B------:R-:W-:Y:S05]  /*0980*/  BSYNC.RECONVERGENT B1 ;  /* 0x0000000000017941 */ /* 0x000fea0003800200 */
.L_x_4323:
[----:B01----:R-:W-:Y:S01]  /*0990*/  IMAD.WIDE R2, R21, 0x4, R18 ;  /* 0x0000000415027825 */ /* 0x003fe200078e0212 */
[----:B------:R-:W-:Y:S02]  /*09a0*/  BSSY.RECONVERGENT B1, `(.L_x_4326) ;  /* 0x0000010000017945 */ /* 0x000fe40003800200 */
[----:B------:R-:W-:-:S04]  /*09b0*/  LOP3.LUT P0, RZ, R2, 0xf, RZ, 0xc0, !PT ;  /* 0x0000000f02ff7812 */ /* 0x000fc8000780c0ff */
[----:B------:R-:W-:-:S13]  /*09c0*/  ISETP.LT.U32.OR P0, PT, R20, 0x4, P0 ;  /* 0x000000041400780c */ /* 0x000fda0000701470 */
[----:B------:R-:W-:Y:S05]  /*09d0*/  @P0 BRA `(.L_x_4327) ;  /* 0x0000000000080947 */ /* 0x000fea0003800000 */
[----:B------:R1:W5:Y:S01]  /*09e0*/  LDG.E.128 R36, desc[UR4][R2.64] ;  /* 0x0000000402247981 */ /* 0x000362000c1e1d00 */
[----:B------:R-:W-:Y:S05]  /*09f0*/  BRA `(.L_x_4328) ;  /* 0x0000000000287947 */ /* 0x000fea0003800000 */
.L_x_4327:
        /* <DEDUP_REMOVED lines=10> */
.L_x_4328:
[----:B------:R-:W-:Y:S05]  /*0aa0*/  BSYNC.RECONVERGENT B1 ;  /* 0x0000000000017941 */ /* 0x000fea0003800200 */
.L_x_4326:
        /* <DEDUP_REMOVED lines=11> */
.L_x_4330:
        /* <DEDUP_REMOVED lines=10> */
.L_x_4331:
[----:B------:R-:W-:Y:S05]  /*0c00*/  BSYNC.RECONVERGENT B1 ;  /* 0x0000000000017941 */ /* 0x000fea0003800200 */
.L_x_4329:
[----:B01----:R-:W-:Y:S01]  /*0c10*/  IMAD.WIDE R2, R21, 0x4, R18 ;  /* 0x0000000415027825 */ /* 0x003fe200078e0212 */
[----:B------:R-:W-:Y:S02]  /*0c20*/  BSSY.RECONVERGENT B1, `(.L_x_4332) ;  /* 0x0000010000017945 */ /* 0x000fe40003800200 */
[----:B------:R-:W-:-:S04]  /*0c30*/  LOP3.LUT P0, RZ, R2, 0xf, RZ, 0xc0, !PT ;  /* 0x0000000f02ff7812 */ /* 0x000fc8000780c0ff */
[----:B------:R-:W-:-:S13]  /*0c40*/  ISETP.LT.U32.OR P0, PT, R20, 0x4, P0 ;  /* 0x000000041400780c */ /* 0x000fda0000701470 */
[----:B------:R-:W-:Y:S05]  /*0c50*/  @P0 BRA `(.L_x_4333) ;  /* 0x0000000000080947 */ /* 0x000fea0003800000 */
[----:B------:R0:W5:Y:S01]  /*0c60*/  LDG.E.128 R40, desc[UR4][R2.64] ;  /* 0x0000000402287981 */ /* 0x000162000c1e1d00 */
[----:B------:R-:W-:Y:S05]  /*0c70*/  BRA `(.L_x_4334) ;  /* 0x0000000000287947 */ /* 0x000fea0003800000 */
.L_x_4333:
        /* <DEDUP_REMOVED lines=10> */
.L_x_4334:
[----:B------:R-:W-:Y:S05]  /*0d20*/  BSYNC.RECONVERGENT B1 ;  /* 0x0000000000017941 */ /* 0x000fea0003800200 */
.L_x_4332:
        /* <DEDUP_REMOVED lines=11> */
.L_x_4336:
        /* <DEDUP_REMOVED lines=10> */
.L_x_4337:
[----:B------:R-:W-:Y:S05]  /*0e80*/  BSYNC.RECONVERGENT B1 ;  /* 0x0000000000017941 */ /* 0x000fea0003800200 */
.L_x_4335:
[----:B01----:R-:W-:Y:S01]  /*0e90*/  IMAD.WIDE R2, R21, 0x4, R18 ;  /* 0x0000000415027825 */ /* 0x003fe200078e0212 */
[----:B------:R-:W-:Y:S02]  /*0ea0*/  BSSY.RECONVERGENT B1, `(.L_x_4338) ;  /* 0x0000010000017945 */ /* 0x000fe40003800200 */
[----:B------:R-:W-:-:S04]  /*0eb0*/  LOP3.LUT P0, RZ, R2, 0xf, RZ, 0xc0, !PT ;  /* 0x0000000f02ff7812 */ /* 0x000fc8000780c0ff */
[----:B------:R-:W-:-:S13]  /*0ec0*/  ISETP.LT.U32.OR P0, PT, R20, 0x4, P0 ;  /* 0x000000041400780c */ /* 0x000fda0000701470 */
[----:B------:R-:W-:Y:S05]  /*0ed0*/  @P0 BRA `(.L_x_4339) ;  /* 0x0000000000080947 */ /* 0x000fea0003800000 */
[----:B------:R1:W5:Y:S01]  /*0ee0*/  LDG.E.128 R44, desc[UR4][R2.64] ;  /* 0x00000004022c7981 */ /* 0x000362000c1e1d00 */
[----:B------:R-:W-:Y:S05]  /*0ef0*/  BRA `(.L_x_4340) ;  /* 0x0000000000287947 */ /* 0x000fea0003800000 */
.L_x_4339:
        /* <DEDUP_REMOVED lines=10> */
.L_x_4340:
[----:B------:R-:W-:Y:S05]  /*0fa0*/  BSYNC.RECONVERGENT B1 ;  /* 0x0000000000017941 */ /* 0x000fea0003800200 */
.L_x_4338:
        /* <DEDUP_REMOVED lines=11> */
.L_x_4342:
        /* <DEDUP_REMOVED lines=10> */
.L_x_4343:
[----:B------:R-:W-:Y:S05]  /*1100*/  BSYNC.RECONVERGENT B1 ;  /* 0x0000000000017941 */ /* 0x000fea0003800200 */
.L_x_4341:
[----:B01----:R-:W-:Y:S01]  /*1110*/  IMAD.WIDE R2, R21, 0x4, R18 ;  /* 0x0000000415027825 */ /* 0x003fe200078e0212 */
[----:B------:R-:W-:Y:S02]  /*1120*/  BSSY.RECONVERGENT B1, `(.L_x_4344) ;  /* 0x0000010000017945 */ /* 0x000fe40003800200 */
[----:B------:R-:W-:-:S04]  /*1130*/  LOP3.LUT P0, RZ, R2, 0xf, RZ, 0xc0, !PT ;  /* 0x0000000f02ff7812 */ /* 0x000fc8000780c0ff */
[----:B------:R-:W-:-:S13]  /*1140*/  ISETP.LT.U32.OR P0, PT, R20, 0x4, P0 ;  /* 0x000000041400780c */ /* 0x000fda0000701470 */
[----:B------:R-:W-:Y:S05]  /*1150*/  @P0 BRA `(.L_x_4345) ;  /* 0x0000000000080947 */ /* 0x000fea0003800000 */
[----:B------:R0:W5:Y:S01]  /*1160*/  LDG.E.128 R48, desc[UR4][R2.64] ;  /* 0x0000000402307981 */ /* 0x000162000c1e1d00 */
[----:B------:R-:W-:Y:S05]  /*1170*/  BRA `(.L_x_4346) ;  /* 0x0000000000287947 */ /* 0x000fea0003800000 */
.L_x_4345:
        /* <DEDUP_REMOVED lines=10> */
.L_x_4346:
[----:B------:R-:W-:Y:S05]  /*1220*/  BSYNC.RECONVERGENT B1 ;  /* 0x0000000000017941 */ /* 0x000fea0003800200 */
.L_x_4344:
        /* <DEDUP_REMOVED lines=11> */
.L_x_4348:
        /* <DEDUP_REMOVED lines=10> */
.L_x_4349:
[----:B------:R-:W-:Y:S05]  /*1380*/  BSYNC.RECONVERGENT B1 ;  /* 0x0000000000017941 */ /* 0x000fea0003800200 */
.L_x_4347:
[----:B01----:R-:W-:Y:S01]  /*1390*/  IMAD.WIDE R2, R21, 0x4, R18 ;  /* 0x0000000415027825 */ /* 0x003fe200078e0212 */
[----:B------:R-:W-:Y:S02]  /*13a0*/  BSSY.RECONVERGENT B1, `(.L_x_4350) ;  /* 0x0000010000017945 */ /* 0x000fe40003800200 */
[----:B------:R-:W-:-:S04]  /*13b0*/  LOP3.LUT P0, RZ, R2, 0xf, RZ, 0xc0, !PT ;  /* 0x0000000f02ff7812 */ /* 0x000fc8000780c0ff */
[----:B------:R-:W-:-:S13]  /*13c0*/  ISETP.LT.U32.OR P0, PT, R20, 0x4, P0 ;  /* 0x000000041400780c */ /* 0x000fda0000701470 */
[----:B------:R-:W-:Y:S05]  /*13d0*/  @P0 BRA `(.L_x_4351) ;  /* 0x0000000000080947 */ /* 0x000fea0003800000 */
[----:B------:R0:W5:Y:S01]  /*13e0*/  LDG.E.128 R52, desc[UR4][R2.64] ;  /* 0x0000000402347981 */ /* 0x000162000c1e1d00 */
[----:B------:R-:W-:Y:S05]  /*13f0*/  BRA `(.L_x_4352) ;  /* 0x0000000000287947 */ /* 0x000fea0003800000 */
.L_x_4351:
        /* <DEDUP_REMOVED lines=10> */
.L_x_4352:
[----:B------:R-:W-:Y:S05]  /*14a0*/  BSYNC.RECONVERGENT B1 ;  /* 0x0000000000017941 */ /* 0x000fea0003800200 */
.L_x_4350:
        /* <DEDUP_REMOVED lines=11> */
.L_x_4354:
        /* <DEDUP_REMOVED lines=10> */
.L_x_4355:
[----:B------:R-:W-:Y:S05]  /*1600*/  BSYNC.RECONVERGENT B1 ;  /* 0x0000000000017941 */ /* 0x000fea0003800200 */
.L_x_4353:
[----:B01----:R-:W-:-:S03]  /*1610*/  IMAD.WIDE R2, R21, 0x4, R18 ;  /* 0x0000000415027825 */ /* 0x003fc600078e0212 */
[----:B------:R-:W-:-:S04]  /*1620*/  LOP3.LUT P0, RZ, R2, 0xf, RZ, 0xc0, !PT ;  /* 0x0000000f02ff7812 */ /* 0x000fc8000780c0ff */
[----:B------:R-:W-:-:S13]  /*1630*/  ISETP.LT.U32.OR P0, PT, R0, 0x4, P0 ;  /* 0x000000040000780c */ /* 0x000fda0000701470 */
[----:B------:R-:W-:Y:S05]  /*1640*/  @P0 BRA `(.L_x_4356) ;  /* 0x0000000000080947 */ /* 0x000fea0003800000 */
[----:B------:R2:W5:Y:S01]  /*1650*/  LDG.E.128 R56, desc[UR4][R2.64] ;  /* 0x0000000402387981 */ /* 0x000562000c1e1d00 */
[----:B------:R-:W-:Y:S05]  /*1660*/  BRA `(.L_x_4310) ;  /* 0x0000000000287947 */ /* 0x000fea0003800000 */
.L_x_4356:
        /* <DEDUP_REMOVED lines=10> */
.L_x_4310:
[----:B------:R-:W-:Y:S05]  /*1710*/  BSYNC.RECONVERGENT B0 ;  /* 0x0000000000007941 */ /* 0x000fea0003800200 */
.L_x_4309:
        /* <DEDUP_REMOVED lines=12> */
[----:B------:R-:W-:Y:S01]  /*17e0*/  IADD3 R131, PT, PT, -R24, UR10, RZ ;  /* 0x0000000a18837c10 */ /* 0x000fe2000fffe1ff */
[----:B------:R-:W2:Y:S01]  /*17f0*/  LDCU.64 UR8, c[0x0][0x3f8] ;  /* 0x00007f00ff0877ac */ /* 0x000ea20008000a00 */
[----:B------:R-:W-:Y:S02]  /*1800*/  IMAD.MOV.U32 R101, RZ, RZ, R60 ;  /* 0x000000ffff657224 */ /* 0x000fe400078e003c */
[----:B------:R-:W3:Y:S01]  /*1810*/  LDC.64 R116, c[0x0][0x3b0] ;  /* 0x0000ec00ff747b82 */ /* 0x000ee20000000a00 */
[----:B------:R-:W-:Y:S02]  /*1820*/  IMAD.MOV.U32 R21, RZ, RZ, R12 ;  /* 0x000000ffff157224 */ /* 0x000fe400078e000c */
[----:B------:R-:W-:-:S02]  /*1830*/  IMAD.MOV.U32 R16, RZ, RZ, R15 ;  /* 0x000000ffff107224 */ /* 0x000fc400078e000f */
[----:B------:R-:W-:Y:S02]  /*1840*/  IMAD.MOV.U32 R18, RZ, RZ, R13 ;  /* 0x000000ffff127224 */ /* 0x000fe400078e000d */
[----:B------:R-:W-:Y:S02]  /*1850*/  IMAD.MOV.U32 R19, RZ, RZ, R14 ;  /* 0x000000ffff137224 */ /* 0x000fe400078e000e */
[----:B------:R-:W-:Y:S01]  /*1860*/  IMAD.MOV.U32 R17, RZ, RZ, R8 ;  /* 0x000000ffff117224 */ /* 0x000fe200078e0008 */
[----:B-1----:R-:W-:Y:S01]  /*1870*/  ISETP.NE.AND P0, PT, RZ, UR7, PT ;  /* 0x00000007ff007c0c */ /* 0x002fe2000bf05270 */
[----:B------:R-:W-:Y:S02]  /*1880*/  IMAD.MOV.U32 R15, RZ, RZ, R10 ;  /* 0x000000ffff0f7224 */ /* 0x000fe400078e000a */
[----:B------:R-:W-:Y:S01]  /*1890*/  IMAD.MOV.U32 R12, RZ, RZ, R11 ;  /* 0x000000ffff0c7224 */ /* 0x000fe200078e000b */
[----:B--2---:R-:W-:Y:S01]  /*18a0*/  UISETP.NE.U32.AND UP0, UPT, UR8, URZ, UPT ;  /* 0x000000ff0800728c */ /* 0x004fe2000bf05070 */
[----:B0-----:R-:W-:-:S02]  /*18b0*/  IMAD R96, R81, 0x80, R24 ;  /* 0x0000008051607824 */ /* 0x001fc400078e0218 */
[----:B------:R-:W-:Y:S01]  /*18c0*/  IMAD R61, R20, R81, RZ ;  /* 0x00000051143d7224 */ /* 0x000fe200078e02ff */
[----:B------:R-:W-:Y:S01]  /*18d0*/  LOP3.LUT R20, RZ, R26, RZ, 0x33, !PT ;  /* 0x0000001aff147212 */ /* 0x000fe200078e33ff */
[C---:B------:R-:W-:Y:S01]  /*18e0*/  IMAD R102, R81.reuse, 0x80, R96 ;  /* 0x0000008051667824 */ /* 0x040fe200078e0260 */
[----:B------:R-:W-:Y:S01]  /*18f0*/  UISETP.NE.AND.EX UP0, UPT, UR9, URZ, UPT, UP0 ;  /* 0x000000ff0900728c */ /* 0x000fe2000bf05300 */
[C---:B------:R-:W-:Y:S01]  /*1900*/  IMAD R60, R81.reuse, R80, RZ ;  /* 0x00000050513c7224 */ /* 0x040fe200078e02ff */
[----:B------:R-:W-:Y:S01]  /*1910*/  IADD3 R129, PT, PT, -R96, UR10, RZ ;  /* 0x0000000a60817c10 */ /* 0x000fe2000fffe1ff */
[----:B------:R-:W-:Y:S02]  /*1920*/  IMAD R106, R81, 0x80, R102 ;  /* 0x00000080516a7824 */ /* 0x000fe400078e0266 */
[----:B------:R-:W-:Y:S01]  /*1930*/  @P0 FADD R21, R21, 1 ;  /* 0x3f80000015150421 */ /* 0x000fe20000000000 */
[----:B---3--:R-:W-:-:S04]  /*1940*/  IMAD.WIDE.U32 R116, R61, 0x4, R116 ;  /* 0x000000043d747825 */ /* 0x008fc800078e0074 */
[----:B------:R-:W-:Y:S01]  /*1950*/  @P0 FADD R18, R18, 1 ;  /* 0x3f80000012120421 */ /* 0x000fe20000000000 */
[----:B------:R-:W-:Y:S01]  /*1960*/  @P0 FADD R19, R19, 1 ;  /* 0x3f80000013130421 */ /* 0x000fe20000000000 */
[----:B------:R-:W-:Y:S01]  /*1970*/  @P0 FADD R16, R16, 1 ;  /* 0x3f80000010100421 */ /* 0x000fe20000000000 */
[----:B------:R-:W-:Y:S02]  /*1980*/  IMAD R138, R81, 0x80, R106 ;  /* 0x00000080518a7824 */ /* 0x000fe400078e026a */
[----:B------:R-:W-:Y:S01]  /*1990*/  @P0 FADD R17, R17, 1 ;  /* 0x3f80000011110421 */ /* 0x000fe20000000000 */
[----:B------:R-:W-:Y:S02]  /*19a0*/  IMAD.IADD R61, R20, 0x1, R81 ;  /* 0x00000001143d7824 */ /* 0x000fe400078e0251 */
[----:B------:R-:W-:Y:S01]  /*19b0*/  @P0 FADD R15, R15, 1 ;  /* 0x3f8000000f0f0421 */ /* 0x000fe20000000000 */
[----:B------:R-:W-:Y:S02]  /*19c0*/  IMAD R136, R81, 0x80, R138 ;  /* 0x0000008051887824 */ /* 0x000fe400078e028a */
[----:B------:R-:W-:Y:S01]  /*19d0*/  @P0 FADD R12, R12, 1 ;  /* 0x3f8000000c0c0421 */ /* 0x000fe20000000000 */
[----:B------:R-:W-:Y:S01]  /*19e0*/  IMAD.MOV.U32 R14, RZ, RZ, R9 ;  /* 0x000000ffff0e7224 */ /* 0x000fe200078e0009 */
[----:B------:R-:W-:Y:S01]  /*19f0*/  LEA.HI R61, R61, 0x1, RZ, 0x1b ;  /* 0x000000013d3d7811 */ /* 0x000fe200078fd8ff */
[----:B------:R-:W-:-:S02]  /*1a00*/  IMAD R134, R81, 0x80, R136 ;  /* 0x0000008051867824 */ /* 0x000fc400078e0288 */
        /* <DEDUP_REMOVED lines=9> */
[----:B------:R-:W-:Y:S02]  /*1aa0*/  IMAD R132, R81, 0x80, R134 ;  /* 0x0000008051847824 */ /* 0x000fe400078e0286 */
[----:B------:R-:W-:Y:S01]  /*1ab0*/  @P0 FADD R11, R11, 1 ;  /* 0x3f8000000b0b0421 */ /* 0x000fe20000000000 */
[----:B------:R-:W-:Y:S02]  /*1ac0*/  IMAD.MOV.U32 R9, RZ, RZ, R76 ;  /* 0x000000ffff097224 */ /* 0x000fe400078e004c */
[----:B------:R-:W-:Y:S01]  /*1ad0*/  @P0 FADD R8, R8, 1 ;  /* 0x3f80000008080421 */ /* 0x000fe20000000000 */
[----:B------:R-:W-:Y:S01]  /*1ae0*/  IMAD.MOV.U32 R6, RZ, RZ, R77 ;  /* 0x000000ffff067224 */ /* 0x000fe200078e004d */
[----:B------:R-:W-:Y:S01]  /*1af0*/  LOP3.LUT R128, R61, 0x3, RZ, 0xc0, !PT ;  /* 0x000000033d807812 */ /* 0x000fe200078ec0ff */
        /* <DEDUP_REMOVED lines=32> */
[----:B------:R-:W-:Y:S02]  /*1d00*/  IMAD.SHL.U32 R113, R60, 0x4, RZ ;  /* 0x000000043c717824 */ /* 0x000fe400078e00ff */
[----:B------:R-:W-:Y:S01]  /*1d10*/  @P0 FADD R103, R103, 1 ;  /* 0x3f80000067670421 */ /* 0x000fe20000000000 */
[----:B------:R-:W-:-:S04]  /*1d20*/  IMAD.WIDE R114, R80, 0x4, R110 ;  /* 0x0000000450727825 */ /* 0x000fc800078e026e */
[----:B------:R-:W-:Y:S01]  /*1d30*/  @P0 FADD R140, R140, 1 ;  /* 0x3f8000008c8c0421 */ /* 0x000fe20000000000 */
[----:B------:R-:W-:Y:S01]  /*1d40*/  IADD3 R127, PT, PT, -R102, UR10, RZ ;  /* 0x0000000a667f7c10 */ /* 0x000fe2000fffe1ff */
[----:B------:R-:W-:Y:S01]  /*1d50*/  UISETP.NE.OR UP0, UPT, UR6, URZ, UP0 ;  /* 0x000000ff0600728c */ /* 0x000fe20008705670 */
[----:B------:R-:W-:Y:S01]  /*1d60*/  IMAD.MOV.U32 R130, RZ, RZ, RZ ;  /* 0x000000ffff827224 */ /* 0x000fe200078e00ff */
[----:B------:R-:W-:Y:S01]  /*1d70*/  IADD3 R126, PT, PT, -R106, UR10, RZ ;  /* 0x0000000a6a7e7c10 */ /* 0x000fe2000fffe1ff */
[----:B------:R-:W-:Y:S01]  /*1d80*/  IMAD.MOV.U32 R20, RZ, RZ, RZ ;  /* 0x000000ffff147224 */ /* 0x000fe200078e00ff */
[----:B------:R-:W-:Y:S01]  /*1d90*/  IADD3 R125, PT, PT, -R138, UR10, RZ ;  /* 0x0000000a8a7d7c10 */ /* 0x000fe2000fffe1ff */
[----:B------:R-:W-:Y:S01]  /*1da0*/  IMAD.WIDE.U32 R112, R113, 0x4, R116 ;  /* 0x0000000471707825 */ /* 0x000fe200078e0074 */
[----:B------:R-:W-:Y:S02]  /*1db0*/  IADD3 R124, PT, PT, -R136, UR10, RZ ;  /* 0x0000000a887c7c10 */ /* 0x000fe4000fffe1ff */
[----:B------:R-:W-:-:S02]  /*1dc0*/  IADD3 R109, PT, PT, -R134, UR10, RZ ;  /* 0x0000000a866d7c10 */ /* 0x000fc4000fffe1ff */
[----:B------:R-:W-:-:S07]  /*1dd0*/  IADD3 R107, PT, PT, -R132, UR10, RZ ;  /* 0x0000000a846b7c10 */ /* 0x000fce000fffe1ff */
.L_x_4460:
[----:B------:R-:W0:Y:S01]  /*1de0*/  LDCU.64 UR8, c[0x0][0x388] ;  /* 0x00007100ff0877ac */ /* 0x000e220008000a00 */
[----:B------:R-:W-:Y:S01]  /*1df0*/  LEA.HI R105, R92, R25, RZ, 0x1b ;  /* 0x000000195c697211 */ /* 0x000fe200078fd8ff */
[----:B------:R-:W-:Y:S01]  /*1e00*/  BSSY.RECONVERGENT B0, `(.L_x_4358) ;  /* 0x00000ab000007945 */ /* 0x000fe20003800200 */
[----:B0-----:R-:W-:-:S04]  /*1e10*/  ISETP.GE.AND P0, PT, R24, UR9, PT ;  /* 0x0000000918007c0c */ /* 0x001fc8000bf06270 */
[----:B------:R-:W-:-:S13]  /*1e20*/  ISETP.LT.AND P2, PT, R105, UR8, !P0 ;  /* 0x0000000869007c0c */ /* 0x000fda000c741270 */
[----:B-1---5:R-:W-:Y:S05]  /*1e30*/  @!P2 BRA `(.L_x_4359) ;  /* 0x00000008009ca947 */ /* 0x022fea0003800000 */
        /* <DEDUP_REMOVED lines=10> */
.L_x_4361:
        /* <DEDUP_REMOVED lines=9> */
.L_x_4362:
[----:B------:R-:W-:Y:S05]  /*1f70*/  BSYNC.RECONVERGENT B1 ;  /* 0x0000000000017941 */ /* 0x000fea0003800200 */
.L_x_4360:
        /* <DEDUP_REMOVED lines=11> */
.L_x_4364:
        /* <DEDUP_REMOVED lines=10> */
.L_x_4365:
[----:B------:R-:W-:Y:S05]  /*20d0*/  BSYNC.RECONVERGENT B1 ;  /* 0x0000000000017941 */ /* 0x000fea0003800200 */
.L_x_4363:
        /* <DEDUP_REMOVED lines=11> */
.L_x_4367:
        /* <DEDUP_REMOVED lines=9> */
.L_x_4368:
[----:B------:R-:W-:Y:S05]  /*2220*/  BSYNC.RECONVERGENT B1 ;  /* 0x0000000000017941 */ /* 0x000fea0003800200 */
.L_x_4366:
        /* <DEDUP_REMOVED lines=11> */
.L_x_4370:
        /* <DEDUP_REMOVED lines=9> */
.L_x_4371:
[----:B------:R-:W-:Y:S05]  /*2370*/  BSYNC.RECONVERGENT B1 ;  /* 0x0000000000017941 */ /* 0x000fea0003800200 */
.L_x_4369:
        /* <DEDUP_REMOVED lines=11> */
.L_x_4373:
        /* <DEDUP_REMOVED lines=9> */
.L_x_4374:
[----:B------:R-:W-:Y:S05]  /*24c0*/  BSYNC.RECONVERGENT B1 ;  /* 0x0000000000017941 */ /* 0x000fea0003800200 */
.L_x_4372:
        /* <DEDUP_REMOVED lines=11> */
.L_x_4376:
        /* <DEDUP_REMOVED lines=9> */
.L_x_4377:
[----:B------:R-:W-:Y:S05]  /*2610*/  BSYNC.RECONVERGENT B1 ;  /* 0x0000000000017941 */ /* 0x000fea0003800200 */
.L_x_4375:
        /* <DEDUP_REMOVED lines=11> */
.L_x_4379:
        /* <DEDUP_REMOVED lines=9> */
.L_x_4380:
[----:B------:R-:W-:Y:S05]  /*2760*/  BSYNC.RECONVERGENT B1 ;  /* 0x0000000000017941 */ /* 0x000fea0003800200 */
.L_x_4378:
        /* <DEDUP_REMOVED lines=19> */
.L_x_4381:
[----:B------:R2:W5:Y:S02]  /*28a0*/  LDG.E.128 R88, desc[UR4][R118.64] ;  /* 0x0000000476587981 */ /* 0x000564000c1e1d00 */
.L_x_4359:
[----:B------:R-:W-:Y:S05]  /*28b0*/  BSYNC.RECONVERGENT B0 ;  /* 0x0000000000007941 */ /* 0x000fea0003800200 */
.L_x_4358:
[----:B------:R-:W-:Y:S01]  /*28c0*/  BSSY.RECONVERGENT B0, `(.L_x_4382) ;  /* 0x0000030000007945 */ /* 0x000fe20003800200 */
[----:B--23--:R-:W-:-:S03]  /*28d0*/  IMAD.MOV.U32 R119, RZ, RZ, RZ ;  /* 0x000000ffff777224 */ /* 0x00cfc600078e00ff */
        /* <DEDUP_REMOVED lines=43> */
[----:B01----:R-:W-:-:S04]  /*2b90*/  @!P1 FADD R121, R89, R118 ;  /* 0x0000007659799221 */ /* 0x003fc80000000000 */
[----:B------:R-:W-:-:S04]  /*2ba0*/  @!P1 FADD R118, R90, R121 ;  /* 0x000000795a769221 */ /* 0x000fc80000000000 */
[----:B------:R-:W-:-:S07]  /*2bb0*/  @!P1 FADD R119, R91, R118 ;  /* 0x000000765b779221 */ /* 0x000fce0000000000 */
.L_x_4383:
[----:B------:R-:W-:Y:S05]  /*2bc0*/  BSYNC.RECONVERGENT B0 ;  /* 0x0000000000007941 */ /* 0x000fea0003800200 */
.L_x_4382:
[----:B------:R-:W2:Y:S02]  /*2bd0*/  LDC R135, c[0x0][0x384] ;  /* 0x0000e100ff877b82 */ /* 0x000ea40000000800 */
[----:B--2---:R-:W-:-:S13]  /*2be0*/  ISETP.NE.AND P1, PT, R135, 0x1, PT ;  /* 0x000000018700780c */ /* 0x004fda0003f25270 */
[----:B------:R-:W-:Y:S05]  /*2bf0*/  @P1 BRA `(.L_x_4384) ;  /* 0x00000000002c1947 */ /* 0x000fea0003800000 */
[----:B------:R-:W2:Y:S02]  /*2c00*/  SHFL.BFLY PT, R118, R119, 0x1, 0x1f ;  /* 0x0c201f0077767f89 */ /* 0x000ea400000e0000 */
[----:B--2---:R-:W-:-:S05]  /*2c10*/  FADD R118, R118, R119 ;  /* 0x0000007776767221 */ /* 0x004fca0000000000 */
[----:B01----:R-:W0:Y:S02]  /*2c20*/  SHFL.BFLY PT, R121, R118, 0x2, 0x1f ;  /* 0x0c401f0076797f89 */ /* 0x003e2400000e0000 */
        /* <DEDUP_REMOVED lines=8> */
.L_x_4384:
[----:B------:R-:W0:Y:S01]  /*2cb0*/  SHFL.DOWN PT, R118, R119, 0x10, 0x1f ;  /* 0x0a001f0077767f89 */ /* 0x000e2200000e0000 */
[----:B------:R-:W-:Y:S02]  /*2cc0*/  ISETP.NE.AND P2, PT, R26, RZ, PT ;  /* 0x000000ff1a00720c */ /* 0x000fe40003f45270 */
[----:B------:R-:W-:Y:S02]  /*2cd0*/  LOP3.LUT P5, RZ, R130, 0x1, RZ, 0xc0, !PT ;  /* 0x0000000182ff7812 */ /* 0x000fe400078ac0ff */
[----:B------:R-:W-:Y:S02]  /*2ce0*/  ISETP.NE.AND P4, PT, R92, RZ, PT ;  /* 0x000000ff5c00720c */ /* 0x000fe40003f85270 */
[----:B------:R-:W-:Y:S01]  /*2cf0*/  LOP3.LUT P3, R141, R130, 0x2, RZ, 0xc0, !PT ;  /* 0x00000002828d7812 */ /* 0x000fe2000786c0ff */
[----:B01----:R-:W-:Y:S01]  /*2d00*/  FADD R120, R118, R119 ;  /* 0x0000007776787221 */ /* 0x003fe20000000000 */
        /* <DEDUP_REMOVED lines=23> */
.L_x_4387:
[----:B------:R-:W2:Y:S04]  /*2e80*/  LDG.E.STRONG.GPU R122, desc[UR4][R120.64] ;  /* 0x00000004787a7981 */ /* 0x000ea8000c1ef900 */
[----:B--2---:R-:W-:Y:S01]  /*2e90*/  CCTL.IVALL ;  /* 0x00000000ff00798f */ /* 0x004fe20002000000 */
[----:B------:R-:W-:Y:S05]  /*2ea0*/  YIELD ;  /* 0x0000000000007946 */ /* 0x000fea0003800000 */
[----:B------:R-:W-:-:S13]  /*2eb0*/  ISETP.NE.AND P2, PT, R122, R133, PT ;  /* 0x000000857a00720c */ /* 0x000fda0003f45270 */
[----:B------:R-:W-:Y:S05]  /*2ec0*/  @P2 BRA `(.L_x_4387) ;  /* 0xfffffffc00ec2947 */ /* 0x000fea000383ffff */
.L_x_4386:
        /* <DEDUP_REMOVED lines=25> */
.L_x_4392:
        /* <DEDUP_REMOVED lines=38> */
.L_x_4391:
[----:B------:R-:W-:Y:S05]  /*32c0*/  BSYNC.RECONVERGENT B1 ;  /* 0x0000000000017941 */ /* 0x000fea0003800200 */
.L_x_4390:
        /* <DEDUP_REMOVED lines=25> */
.L_x_4394:
[----:B------:R-:W-:Y:S05]  /*3460*/  BSYNC.RECONVERGENT B1 ;  /* 0x0000000000017941 */ /* 0x000fea0003800200 */
.L_x_4393:
        /* <DEDUP_REMOVED lines=17> */
.L_x_4396:
[----:B------:R-:W-:Y:S05]  /*3580*/  BSYNC.RECONVERGENT B1 ;  /* 0x0000000000017941 */ /* 0x000fea0003800200 */
.L_x_4395:
        /* <DEDUP_REMOVED lines=11> */
.L_x_4389:
[----:B------:R-:W-:Y:S05]  /*3640*/  BSYNC.RECONVERGENT B0 ;  /* 0x0000000000007941 */ /* 0x000fea0003800200 */
.L_x_4388:
[----:B------:R-:W2:Y:S01]  /*3650*/  SHFL.BFLY PT, R119, R144, 0x1, 0x1f ;  /* 0x0c201f0090777f89 */ /* 0x000ea200000e0000 */
[----:B------:R-:W-:Y:S01]  /*3660*/  LOP3.LUT R130, R130, 0x3, RZ, 0xc0, !PT ;  /* 0x0000000382827812 */ /* 0x000fe200078ec0ff */
[----:B--2---:R-:W-:-:S05]  /*3670*/  FADD R119, R119, R144 ;  /* 0x0000009077777221 */ /* 0x004fca0000000000 */
[----:B------:R-:W2:Y:S02]  /*3680*/  SHFL.BFLY PT, R118, R119, 0x2, 0x1f ;  /* 0x0c401f0077767f89 */ /* 0x000ea400000e0000 */
[----:B--2---:R-:W-:-:S05]  /*3690*/  FADD R118, R119, R118 ;  /* 0x0000007677767221 */ /* 0x004fca0000000000 */
[----:B-1----:R-:W1:Y:S02]  /*36a0*/  SHFL.BFLY PT, R121, R118, 0x4, 0x1f ;  /* 0x0c801f0076797f89 */ /* 0x002e6400000e0000 */
[----:B-1----:R-:W-:-:S05]  /*36b0*/  FADD R121, R118, R121 ;  /* 0x0000007976797221 */ /* 0x002fca0000000000 */
[----:B------:R-:W1:Y:S02]  /*36c0*/  SHFL.BFLY PT, R120, R121, 0x8, 0x1f ;  /* 0x0d001f0079787f89 */ /* 0x000e6400000e0000 */
[----:B-1----:R-:W-:-:S05]  /*36d0*/  FADD R120, R121, R120 ;  /* 0x0000007879787221 */ /* 0x002fca0000000000 */
[----:B0-----:R-:W0:Y:S02]  /*36e0*/  SHFL.BFLY PT, R123, R120, 0x10, 0x1f ;  /* 0x0e001f00787b7f89 */ /* 0x001e2400000e0000 */
[----:B0-----:R-:W-:-:S07]  /*36f0*/  FADD R122, R120, R123 ;  /* 0x0000007b787a7221 */ /* 0x001fce0000000000 */
.L_x_4385:
        /* <DEDUP_REMOVED lines=131> */
.L_x_4398:
[----:B------:R-:W-:Y:S05]  /*3f30*/  BSYNC.RECONVERGENT B0 ;  /* 0x0000000000007941 */ /* 0x000fea0003800200 */
.L_x_4397:
        /* <DEDUP_REMOVED lines=12> */
.L_x_4399:
        /* <DEDUP_REMOVED lines=9> */
[----:B------:R-:W-:Y:S02]  /*4090*/  SEL R119, R117, R113, !P2 ;  /* 0x0000007175777207 */ /* 0x000fe40005000000 */
[----:B------:R-:W-:Y:S02]  /*40a0*/  SEL R120, R110, R114, !P2 ;  /* 0x000000726e787207 */ /* 0x000fe40005000000 */
[----:B------:R-:W0:Y:S02]  /*40b0*/  SHFL.DOWN PT, R122, R121, 0x4, 0x1f ;  /* 0x08801f00797a7f89 */ /* 0x000e2400000e0000 */
[----:B0-----:R-:W-:Y:S01]  /*40c0*/  FADD R137, R121, R122 ;  /* 0x0000007a79897221 */ /* 0x001fe20000000000 */
[----:B------:R-:W-:-:S04]  /*40d0*/  SEL R121, R111, R115, !P2 ;  /* 0x000000736f797207 */ /* 0x000fc80005000000 */
[----:B------:R-:W0:Y:S02]  /*40e0*/  SHFL.DOWN PT, R122, R137, 0x2, 0x1f ;  /* 0x08401f00897a7f89 */ /* 0x000e2400000e0000 */
[----:B0-----:R-:W-:Y:S01]  /*40f0*/  FADD R139, R137, R122 ;  /* 0x0000007a898b7221 */ /* 0x001fe20000000000 */
[----:B------:R-:W-:-:S04]  /*4100*/  SEL R137, R135, RZ, !P4 ;  /* 0x000000ff87897207 */ /* 0x000fc80006000000 */
        /* <DEDUP_REMOVED lines=12> */
.L_x_4402:
[----:B------:R-:W2:Y:S04]  /*41d0*/  LDG.E.STRONG.GPU R122, desc[UR4][R120.64] ;  /* 0x00000004787a7981 */ /* 0x000ea8000c1ef900 */
[----:B--2---:R-:W-:Y:S01]  /*41e0*/  CCTL.IVALL ;  /* 0x00000000ff00798f */ /* 0x004fe20002000000 */
[----:B------:R-:W-:Y:S05]  /*41f0*/  YIELD ;  /* 0x0000000000007946 */ /* 0x000fea0003800000 */
[----:B------:R-:W-:-:S13]  /*4200*/  ISETP.NE.AND P1, PT, R122, R137, PT ;  /* 0x000000897a00720c */ /* 0x000fda0003f25270 */
[----:B------:R-:W-:Y:S05]  /*4210*/  @P1 BRA `(.L_x_4402) ;  /* 0xfffffffc00ec1947 */ /* 0x000fea000383ffff */
.L_x_4401:
        /* <DEDUP_REMOVED lines=21> */
.L_x_4407:
        /* <DEDUP_REMOVED lines=37> */
.L_x_4406:
[----:B------:R-:W-:Y:S05]  /*45c0*/  BSYNC.RECONVERGENT B1 ;  /* 0x0000000000017941 */ /* 0x000fea0003800200 */
.L_x_4405:
        /* <DEDUP_REMOVED lines=25> */
.L_x_4409:
[----:B------:R-:W-:Y:S05]  /*4760*/  BSYNC.RECONVERGENT B1 ;  /* 0x0000000000017941 */ /* 0x000fea0003800200 */
.L_x_4408:
        /* <DEDUP_REMOVED lines=17> */
.L_x_4411:
[----:B------:R-:W-:Y:S05]  /*4880*/  BSYNC.RECONVERGENT B1 ;  /* 0x0000000000017941 */ /* 0x000fea0003800200 */
.L_x_4410:
        /* <DEDUP_REMOVED lines=11> */
.L_x_4404:
[----:B------:R-:W-:Y:S05]  /*4940*/  BSYNC.RECONVERGENT B0 ;  /* 0x0000000000007941 */ /* 0x000fea0003800200 */
.L_x_4403:
        /* <DEDUP_REMOVED lines=11> */
.L_x_4400:
        /* <DEDUP_REMOVED lines=45> */
.L_x_4415:
        /* <DEDUP_REMOVED lines=14> */
.L_x_4416:
[----:B------:R-:W-:Y:S05]  /*4db0*/  BSYNC.RECONVERGENT B1 ;  /* 0x0000000000017941 */ /* 0x000fea0003800200 */
.L_x_4414:
[----:B------:R-:W0:Y:S01]  /*4dc0*/  LDC.64 R118, c[0x0][0x3c8] ;  /* 0x0000f200ff767b82 */ /* 0x000e220000000a00 */
[----:B------:R-:W-:Y:S01]  /*4dd0*/  IMAD R121, R105, UR9, R24 ;  /* 0x0000000969797c24 */ /* 0x000fe2000f8e0218 */
[----:B------:R-:W-:Y:S01]  /*4de0*/  ISETP.GT.U32.AND P2, PT, R131, 0x3, PT ;  /* 0x000000038300780c */ /* 0x000fe20003f44070 */
[----:B------:R-:W-:Y:S01]  /*4df0*/  BSSY.RECONVERGENT B1, `(.L_x_4417) ;  /* 0x000001b000017945 */ /* 0x000fe20003800200 */
[----:B------:R-:W-:Y:S02]  /*4e00*/  F2FP.SATFINITE.E4M3.F32.PACK_AB_MERGE_C R143, RZ, R135, RZ ;  /* 0x00000087ff8f723e */ /* 0x000fe400048070ff */
[----:B------:R-:W-:Y:S02]  /*4e10*/  F2FP.SATFINITE.E4M3.F32.PACK_AB_MERGE_C R137, RZ, R137, RZ ;  /* 0x00000089ff89723e */ /* 0x000fe400048070ff */
[----:B------:R-:W-:Y:S02]  /*4e20*/  F2FP.SATFINITE.E4M3.F32.PACK_AB_MERGE_C R135, RZ, R139, RZ ;  /* 0x0000008bff87723e */ /* 0x000fe400048070ff */
[----:B------:R-:W-:-:S02]  /*4e30*/  F2FP.SATFINITE.E4M3.F32.PACK_AB_MERGE_C R141, RZ, R141, RZ ;  /* 0x0000008dff8d723e */ /* 0x000fc400048070ff */
        /* <DEDUP_REMOVED lines=11> */
[----:B0-----:R-:W-:Y:S05]  /*4ef0*/  @!P0 BRA `(.L_x_4419) ;  /* 0x0000000000288947 */ /* 0x001fea0003800000 */
[----:B------:R0:W-:Y:S01]  /*4f00*/  STG.E.U8 desc[UR4][R120.64+0x3], R141 ;  /* 0x0000038d78007986 */ /* 0x0001e2000c101104 */
[----:B------:R-:W-:Y:S05]  /*4f10*/  BRA `(.L_x_4419) ;  /* 0x0000000000207947 */ /* 0x000fea0003800000 */
.L_x_4418:
        /* <DEDUP_REMOVED lines=8> */
.L_x_4419:
[----:B------:R-:W-:Y:S05]  /*4fa0*/  BSYNC.RECONVERGENT B1 ;  /* 0x0000000000017941 */ /* 0x000fea0003800200 */
.L_x_4417:
[----:B------:R-:W-:-:S04]  /*4fb0*/  ISETP.GE.AND P0, PT, R96, UR9, PT ;  /* 0x0000000960007c0c */ /* 0x000fc8000bf06270 */
[----:B------:R-:W-:-:S13]  /*4fc0*/  ISETP.GE.OR P0, PT, R105, UR8, P0 ;  /* 0x0000000869007c0c */ /* 0x000fda0008706670 */
        /* <DEDUP_REMOVED lines=35> */
.L_x_4421:
        /* <DEDUP_REMOVED lines=10> */
.L_x_4422:
[----:B------:R-:W-:Y:S05]  /*52a0*/  BSYNC.RECONVERGENT B1 ;  /* 0x0000000000017941 */ /* 0x000fea0003800200 */
.L_x_4420:
[----:B------:R-:W-:Y:S01]  /*52b0*/  IMAD R121, R105, UR9, R96 ;  /* 0x0000000969797c24 */ /* 0x000fe2000f8e0260 */
[----:B------:R-:W-:Y:S01]  /*52c0*/  BSSY.RECONVERGENT B1, `(.L_x_4423) ;  /* 0x000001b000017945 */ /* 0x000fe20003800200 */
[----:B------:R-:W-:Y:S02]  /*52d0*/  F2FP.SATFINITE.E4M3.F32.PACK_AB_MERGE_C R143, RZ, R137, RZ ;  /* 0x00000089ff8f723e */ /* 0x000fe400048070ff */
[----:B------:R-:W-:Y:S02]  /*52e0*/  F2FP.SATFINITE.E4M3.F32.PACK_AB_MERGE_C R137, RZ, R139, RZ ;  /* 0x0000008bff89723e */ /* 0x000fe400048070ff */
[----:B------:R-:W-:Y:S02]  /*52f0*/  IADD3 R120, P2, PT, R121, R118, RZ ;  /* 0x0000007679787210 */ /* 0x000fe40007f5e0ff */
[----:B------:R-:W-:Y:S02]  /*5300*/  ISETP.GE.U32.AND P1, PT, R129, 0x4, PT ;  /* 0x000000048100780c */ /* 0x000fe40003f26070 */
[----:B------:R-:W-:-:S02]  /*5310*/  LOP3.LUT P0, RZ, R120, 0x3, RZ, 0xc0, !PT ;  /* 0x0000000378ff7812 */ /* 0x000fc4000780c0ff */
[----:B------:R-:W-:Y:S02]  /*5320*/  LEA.HI.X.SX32 R121, R121, R119, 0x1, P2 ;  /* 0x0000007779797211 */ /* 0x000fe400010f0eff */
        /* <DEDUP_REMOVED lines=13> */
.L_x_4424:
[C---:B------:R-:W-:Y:S01]  /*5400*/  ISETP.NE.AND P0, PT, R129.reuse, RZ, PT ;  /* 0x000000ff8100720c */ /* 0x040fe20003f05270 */
[----:B------:R0:W-:Y:S01]  /*5410*/  @P1 STG.E.U8 desc[UR4][R120.64+0x3], R139 ;  /* 0x0000038b78001986 */ /* 0x0001e2000c101104 */
[C---:B------:R-:W-:Y:S02]  /*5420*/  ISETP.GE.U32.AND P2, PT, R129.reuse, 0x2, PT ;  /* 0x000000028100780c */ /* 0x040fe40003f46070 */
[----:B------:R-:W-:-:S09]  /*5430*/  ISETP.GE.U32.AND P3, PT, R129, 0x3, PT ;  /* 0x000000038100780c */ /* 0x000fd20003f66070 */
[----:B------:R0:W-:Y:S04]  /*5440*/  @P0 STG.E.U8 desc[UR4][R120.64], R143 ;  /* 0x0000008f78000986 */ /* 0x0001e8000c101104 */
[----:B------:R0:W-:Y:S04]  /*5450*/  @P2 STG.E.U8 desc[UR4][R120.64+0x1], R137 ;  /* 0x0000018978002986 */ /* 0x0001e8000c101104 */
[----:B------:R0:W-:Y:S02]  /*5460*/  @P3 STG.E.U8 desc[UR4][R120.64+0x2], R141 ;  /* 0x0000028d78003986 */ /* 0x0001e4000c101104 */
.L_x_4425:
[----:B------:R-:W-:Y:S05]  /*5470*/  BSYNC.RECONVERGENT B1 ;  /* 0x0000000000017941 */ /* 0x000fea0003800200 */
.L_x_4423:
        /* <DEDUP_REMOVED lines=36> */
.L_x_4427:
        /* <DEDUP_REMOVED lines=10> */
.L_x_4428:
[----:B------:R-:W-:Y:S05]  /*5760*/  BSYNC.RECONVERGENT B1 ;  /* 0x0000000000017941 */ /* 0x000fea0003800200 */
.L_x_4426:
        /* <DEDUP_REMOVED lines=21> */
.L_x_4430:
[C---:B------:R-:W-:Y:S01]  /*58c0*/  ISETP.NE.AND P0, PT, R127.reuse, RZ, PT ;  /* 0x000000ff7f00720c */ /* 0x040fe20003f05270 */
[----:B------:R1:W-:Y:S01]  /*58d0*/  @P1 STG.E.U8 desc[UR4][R120.64+0x3], R139 ;  /* 0x0000038b78001986 */ /* 0x0003e2000c101104 */
[C---:B------:R-:W-:Y:S02]  /*58e0*/  ISETP.GE.U32.AND P2, PT, R127.reuse, 0x2, PT ;  /* 0x000000027f00780c */ /* 0x040fe40003f46070 */
[----:B------:R-:W-:-:S09]  /*58f0*/  ISETP.GE.U32.AND P3, PT, R127, 0x3, PT ;  /* 0x000000037f00780c */ /* 0x000fd20003f66070 */
[----:B------:R1:W-:Y:S04]  /*5900*/  @P0 STG.E.U8 desc[UR4][R120.64], R143 ;  /* 0x0000008f78000986 */ /* 0x0003e8000c101104 */
[----:B------:R1:W-:Y:S04]  /*5910*/  @P2 STG.E.U8 desc[UR4][R120.64+0x1], R137 ;  /* 0x0000018978002986 */ /* 0x0003e8000c101104 */
[----:B------:R1:W-:Y:S02]  /*5920*/  @P3 STG.E.U8 desc[UR4][R120.64+0x2], R141 ;  /* 0x0000028d78003986 */ /* 0x0003e4000c101104 */
.L_x_4431:
[----:B------:R-:W-:Y:S05]  /*5930*/  BSYNC.RECONVERGENT B1 ;  /* 0x0000000000017941 */ /* 0x000fea0003800200 */
.L_x_4429:
        /* <DEDUP_REMOVED lines=36> */
.L_x_4433:
        /* <DEDUP_REMOVED lines=10> */
.L_x_4434:
[----:B------:R-:W-:Y:S05]  /*5c20*/  BSYNC.RECONVERGENT B1 ;  /* 0x0000000000017941 */ /* 0x000fea0003800200 */
.L_x_4432:
        /* <DEDUP_REMOVED lines=21> */
.L_x_4436:
[C---:B------:R-:W-:Y:S01]  /*5d80*/  ISETP.NE.AND P0, PT, R126.reuse, RZ, PT ;  /* 0x000000ff7e00720c */ /* 0x040fe20003f05270 */
[----:B------:R0:W-:Y:S01]  /*5d90*/  @P1 STG.E.U8 desc[UR4][R120.64+0x3], R139 ;  /* 0x0000038b78001986 */ /* 0x0001e2000c101104 */
[C---:B------:R-:W-:Y:S02]  /*5da0*/  ISETP.GE.U32.AND P2, PT, R126.reuse, 0x2, PT ;  /* 0x000000027e00780c */ /* 0x040fe40003f46070 */
[----:B------:R-:W-:-:S09]  /*5db0*/  ISETP.GE.U32.AND P3, PT, R126, 0x3, PT ;  /* 0x000000037e00780c */ /* 0x000fd20003f66070 */
[----:B------:R0:W-:Y:S04]  /*5dc0*/  @P0 STG.E.U8 desc[UR4][R120.64], R143 ;  /* 0x0000008f78000986 */ /* 0x0001e8000c101104 */
[----:B------:R0:W-:Y:S04]  /*5dd0*/  @P2 STG.E.U8 desc[UR4][R120.64+0x1], R137 ;  /* 0x0000018978002986 */ /* 0x0001e8000c101104 */
[----:B------:R0:W-:Y:S02]  /*5de0*/  @P3 STG.E.U8 desc[UR4][R120.64+0x2], R141 ;  /* 0x0000028d78003986 */ /* 0x0001e4000c101104 */
.L_x_4437:
[----:B------:R-:W-:Y:S05]  /*5df0*/  BSYNC.RECONVERGENT B1 ;  /* 0x0000000000017941 */ /* 0x000fea0003800200 */
.L_x_4435:
        /* <DEDUP_REMOVED lines=36> */
.L_x_4439:
        /* <DEDUP_REMOVED lines=10> */
.L_x_4440:
[----:B------:R-:W-:Y:S05]  /*60e0*/  BSYNC.RECONVERGENT B1 ;  /* 0x0000000000017941 */ /* 0x000fea0003800200 */
.L_x_4438:
        /* <DEDUP_REMOVED lines=21> */
.L_x_4442:
[C---:B------:R-:W-:Y:S01]  /*6240*/  ISETP.NE.AND P0, PT, R125.reuse, RZ, PT ;  /* 0x000000ff7d00720c */ /* 0x040fe20003f05270 */
[----:B------:R1:W-:Y:S01]  /*6250*/  @P1 STG.E.U8 desc[UR4][R120.64+0x3], R139 ;  /* 0x0000038b78001986 */ /* 0x0003e2000c101104 */
[C---:B------:R-:W-:Y:S02]  /*6260*/  ISETP.GE.U32.AND P2, PT, R125.reuse, 0x2, PT ;  /* 0x000000027d00780c */ /* 0x040fe40003f46070 */
[----:B------:R-:W-:-:S09]  /*6270*/  ISETP.GE.U32.AND P3, PT, R125, 0x3, PT ;  /* 0x000000037d00780c */ /* 0x000fd20003f66070 */
[----:B------:R1:W-:Y:S04]  /*6280*/  @P0 STG.E.U8 desc[UR4][R120.64], R143 ;  /* 0x0000008f78000986 */ /* 0x0003e8000c101104 */
[----:B------:R1:W-:Y:S04]  /*6290*/  @P2 STG.E.U8 desc[UR4][R120.64+0x1], R137 ;  /* 0x0000018978002986 */ /* 0x0003e8000c101104 */
[----:B------:R1:W-:Y:S02]  /*62a0*/  @P3 STG.E.U8 desc[UR4][R120.64+0x2], R141 ;  /* 0x0000028d78003986 */ /* 0x0003e4000c101104 */
.L_x_4443:
[----:B------:R-:W-:Y:S05]  /*62b0*/  BSYNC.RECONVERGENT B1 ;  /* 0x0000000000017941 */ /* 0x000fea0003800200 */
.L_x_4441:
        /* <DEDUP_REMOVED lines=36> */
.L_x_4445:
        /* <DEDUP_REMOVED lines=10> */
.L_x_4446:
[----:B------:R-:W-:Y:S05]  /*65a0*/  BSYNC.RECONVERGENT B1 ;  /* 0x0000000000017941 */ /* 0x000fea0003800200 */
.L_x_4444:
        /* <DEDUP_REMOVED lines=21> */
.L_x_4448:
[C---:B------:R-:W-:Y:S01]  /*6700*/  ISETP.NE.AND P0, PT, R124.reuse, RZ, PT ;  /* 0x000000ff7c00720c */ /* 0x040fe20003f05270 */
[----:B------:R1:W-:Y:S01]  /*6710*/  @P1 STG.E.U8 desc[UR4][R120.64+0x3], R139 ;  /* 0x0000038b78001986 */ /* 0x0003e2000c101104 */
[C---:B------:R-:W-:Y:S02]  /*6720*/  ISETP.GE.U32.AND P2, PT, R124.reuse, 0x2, PT ;  /* 0x000000027c00780c */ /* 0x040fe40003f46070 */
[----:B------:R-:W-:-:S09]  /*6730*/  ISETP.GE.U32.AND P3, PT, R124, 0x3, PT ;  /* 0x000000037c00780c */ /* 0x000fd20003f66070 */
[----:B------:R1:W-:Y:S04]  /*6740*/  @P0 STG.E.U8 desc[UR4][R120.64], R143 ;  /* 0x0000008f78000986 */ /* 0x0003e8000c101104 */
[----:B------:R1:W-:Y:S04]  /*6750*/  @P2 STG.E.U8 desc[UR4][R120.64+0x1], R137 ;  /* 0x0000018978002986 */ /* 0x0003e8000c101104 */
[----:B------:R1:W-:Y:S02]  /*6760*/  @P3 STG.E.U8 desc[UR4][R120.64+0x2], R141 ;  /* 0x0000028d78003986 */ /* 0x0003e4000c101104 */
.L_x_4449:
[----:B------:R-:W-:Y:S05]  /*6770*/  BSYNC.RECONVERGENT B1 ;  /* 0x0000000000017941 */ /* 0x000fea0003800200 */
.L_x_4447:
        /* <DEDUP_REMOVED lines=36> */
.L_x_4451:
        /* <DEDUP_REMOVED lines=10> */
.L_x_4452:
[----:B------:R-:W-:Y:S05]  /*6a60*/  BSYNC.RECONVERGENT B1 ;  /* 0x0000000000017941 */ /* 0x000fea0003800200 */
.L_x_4450:
        /* <DEDUP_REMOVED lines=21> */
.L_x_4454:
[C---:B------:R-:W-:Y:S01]  /*6bc0*/  ISETP.NE.AND P0, PT, R109.reuse, RZ, PT ;  /* 0x000000ff6d00720c */ /* 0x040fe20003f05270 */
[----:B------:R0:W-:Y:S01]  /*6bd0*/  @P1 STG.E.U8 desc[UR4][R120.64+0x3], R139 ;  /* 0x0000038b78001986 */ /* 0x0001e2000c101104 */
[C---:B------:R-:W-:Y:S02]  /*6be0*/  ISETP.GE.U32.AND P2, PT, R109.reuse, 0x2, PT ;  /* 0x000000026d00780c */ /* 0x040fe40003f46070 */
[----:B------:R-:W-:-:S09]  /*6bf0*/  ISETP.GE.U32.AND P3, PT, R109, 0x3, PT ;  /* 0x000000036d00780c */ /* 0x000fd20003f66070 */
[----:B------:R0:W-:Y:S04]  /*6c00*/  @P0 STG.E.U8 desc[UR4][R120.64], R143 ;  /* 0x0000008f78000986 */ /* 0x0001e8000c101104 */
[----:B------:R0:W-:Y:S04]  /*6c10*/  @P2 STG.E.U8 desc[UR4][R120.64+0x1], R137 ;  /* 0x0000018978002986 */ /* 0x0001e8000c101104 */
[----:B------:R0:W-:Y:S02]  /*6c20*/  @P3 STG.E.U8 desc[UR4][R120.64+0x2], R141 ;  /* 0x0000028d78003986 */ /* 0x0001e4000c101104 */
.L_x_4455:
[----:B------:R-:W-:Y:S05]  /*6c30*/  BSYNC.RECONVERGENT B1 ;  /* 0x0000000000017941 */ /* 0x000fea0003800200 */
.L_x_4453:
        /* <DEDUP_REMOVED lines=36> */
.L_x_4457:
        /* <DEDUP_REMOVED lines=10> */
.L_x_4458:
[----:B------:R-:W-:Y:S05]  /*6f20*/  BSYNC.RECONVERGENT B1 ;  /* 0x0000000000017941 */ /* 0x000fea0003800200 */
.L_x_4456:
[----:B------:R-:W-:Y:S01]  /*6f30*/  IMAD R105, R105, UR9, R132 ;  /* 0x0000000969697c24 */ /* 0x000fe2000f8e0284 */
[----:B------:R-:W-:Y:S02]  /*6f40*/  ISETP.GE.U32.AND P1, PT, R107, 0x4, PT ;  /* 0x000000046b00780c */ /* 0x000fe40003f26070 */
        /* <DEDUP_REMOVED lines=18> */
.L_x_4459:
[C---:B------:R-:W-:Y:S01]  /*7070*/  ISETP.NE.AND P0, PT, R107.reuse, RZ, PT ;  /* 0x000000ff6b00720c */ /* 0x040fe20003f05270 */
[----:B------:R3:W-:Y:S01]  /*7080*/  @P1 STG.E.U8 desc[UR4][R118.64+0x3], R105 ;  /* 0x0000036976001986 */ /* 0x0007e2000c101104 */
[C---:B------:R-:W-:Y:S02]  /*7090*/  ISETP.GE.U32.AND P2, PT, R107.reuse, 0x2, PT ;  /* 0x000000026b00780c */ /* 0x040fe40003f46070 */
[----:B------:R-:W-:-:S09]  /*70a0*/  ISETP.GE.U32.AND P3, PT, R107, 0x3, PT ;  /* 0x000000036b00780c */ /* 0x000fd20003f66070 */
[----:B------:R3:W-:Y:S04]  /*70b0*/  @P0 STG.E.U8 desc[UR4][R118.64], R133 ;  /* 0x0000008576000986 */ /* 0x0007e8000c101104 */
[----:B------:R3:W-:Y:S04]  /*70c0*/  @P2 STG.E.U8 desc[UR4][R118.64+0x1], R121 ;  /* 0x0000017976002986 */ /* 0x0007e8000c101104 */
[----:B------:R3:W-:Y:S02]  /*70d0*/  @P3 STG.E.U8 desc[UR4][R118.64+0x2], R135 ;  /* 0x0000028776003986 */ /* 0x0007e4000c101104 */
.L_x_4413:
[----:B------:R-:W-:Y:S05]  /*70e0*/  BSYNC.RECONVERGENT B0 ;  /* 0x0000000000007941 */ /* 0x000fea0003800200 */
.L_x_4412:
[----:B0-23--:R-:W0:Y:S02]  /*70f0*/  LDC R118, c[0x0][0x380] ;  /* 0x0000e000ff767b82 */ /* 0x00de240000000800 */
[----:B0-----:R-:W-:-:S05]  /*7100*/  IMAD R25, R118, 0x4, R25 ;  /* 0x0000000476197824 */ /* 0x001fca00078e0219 */
[----:B------:R-:W-:-:S13]  /*7110*/  ISETP.GE.AND P0, PT, R25, UR8, PT ;  /* 0x0000000819007c0c */ /* 0x000fda000bf06270 */
[----:B------:R-:W-:Y:S05]  /*7120*/  @!P0 BRA `(.L_x_4460) ;  /* 0xffffffac002c8947 */ /* 0x000fea000383ffff */
.L_x_4357:
[----:B------:R-:W0:Y:S02]  /*7130*/  LDCU.64 UR6, c[0x0][0x3f8] ;  /* 0x00007f00ff0677ac */ /* 0x000e240008000a00 */
[----:B0-----:R-:W-:-:S04]  /*7140*/  UISETP.NE.U32.AND UP0, UPT, UR6, URZ, UPT ;  /* 0x000000ff0600728c */ /* 0x001fc8000bf05070 */
[----:B------:R-:W-:-:S09]  /*7150*/  UISETP.NE.AND.EX UP0, UPT, UR7, URZ, UPT, UP0 ;  /* 0x000000ff0700728c */ /* 0x000fd2000bf05300 */
[----:B------:R-:W-:Y:S05]  /*7160*/  BRA.U !UP0, `(.L_x_4461) ;  /* 0x0000000108a07547 */ /* 0x000fea000b800000 */
[----:B------:R-:W0:Y:S01]  /*7170*/  SHFL.DOWN PT, R3, R20, 0x10, 0x1f ;  /* 0x0a001f0014037f89 */ /* 0x000e2200000e0000 */
[----:B------:R-:W-:Y:S01]  /*7180*/  ISETP.NE.AND P0, PT, R26, RZ, PT ;  /* 0x000000ff1a00720c */ /* 0x000fe20003f05270 */
[----:B------:R-:W-:-:S12]  /*7190*/  BSSY B0, `(.L_x_4461) ;  /* 0x0000025000007945 */ /* 0x000fd80003800000 */
[----:B-----5:R-:W2:Y:S01]  /*71a0*/  @!P0 S2R R9, SR_CgaCtaId ;  /* 0x0000000000098919 */ /* 0x020ea20000008800 */
[----:B------:R-:W-:Y:S02]  /*71b0*/  @!P0 MOV R6, 0x400 ;  /* 0x0000040000068802 */ /* 0x000fe40000000f00 */
[----:B------:R-:W-:-:S04]  /*71c0*/  @!P0 SHF.R.U32.HI R4, RZ, 0x3, R92 ;  /* 0x00000003ff048819 */ /* 0x000fc8000001165c */
[----:B------:R-:W-:Y:S02]  /*71d0*/  @!P0 LOP3.LUT R4, R4, 0x7c, RZ, 0xc0, !PT ;  /* 0x0000007c04048812 */ /* 0x000fe400078ec0ff */
[----:B0-----:R-:W-:-:S05]  /*71e0*/  FMNMX R3, R3, R20, !PT ;  /* 0x0000001403037209 */ /* 0x001fca0007800000 */
[----:B------:R-:W0:Y:S02]  /*71f0*/  SHFL.DOWN PT, R0, R3, 0x8, 0x1f ;  /* 0x09001f0003007f89 */ /* 0x000e2400000e0000 */
[----:B0-----:R-:W-:Y:S02]  /*7200*/  FMNMX R0, R3, R0, !PT ;  /* 0x0000000003007209 */ /* 0x001fe40007800000 */
[----:B--2---:R-:W-:-:S03]  /*7210*/  @!P0 LEA R3, R9, R6, 0x18 ;  /* 0x0000000609038211 */ /* 0x004fc600078ec0ff */
        /* <DEDUP_REMOVED lines=18> */
[----:B------:R0:W2:Y:S01]  /*7340*/  @!P0 LDS R0, [R2] ;  /* 0x0000000002008984 */ /* 0x0000a20000000800 */
[----:B------:R-:W-:Y:S05]  /*7350*/  BRA.DIV UR6, `(.L_x_4463) ;  /* 0x0000000206847947 */ /* 0x000fea000b800000 */
[----:B--2---:R-:W2:Y:S02]  /*7360*/  SHFL.DOWN PT, R3, R0, 0x2, 0x1f ;  /* 0x08401f0000037f89 */ /* 0x004ea400000e0000 */
[----:B--2---:R-:W-:-:S05]  /*7370*/  FMNMX R3, R3, R0, !PT ;  /* 0x0000000003037209 */ /* 0x004fca0007800000 */
[----:B0-----:R0:W2:Y:S02]  /*7380*/  SHFL.DOWN PT, R2, R3, 0x1, 0x1f ;  /* 0x08201f0003027f89 */ /* 0x0010a400000e0000 */
.L_x_4468:
[----:B------:R-:W-:Y:S02]  /*7390*/  ISETP.NE.AND P0, PT, R92, RZ, PT ;  /* 0x000000ff5c00720c */ /* 0x000fe40003f05270 */
[----:B--2---:R-:W-:-:S11]  /*73a0*/  FMNMX R5, R3, R2, !PT ;  /* 0x0000000203057209 */ /* 0x004fd60007800000 */
[----:B------:R-:W-:Y:S05]  /*73b0*/  @P0 BRA `(.L_x_4462) ;  /* 0x0000000000080947 */ /* 0x000fea0003800000 */
[----:B0-----:R-:W0:Y:S02]  /*73c0*/  LDC.64 R2, c[0x0][0x3f8] ;  /* 0x0000fe00ff027b82 */ /* 0x001e240000000a00 */
[----:B0-----:R2:W-:Y:S02]  /*73d0*/  REDG.E.MAX.S32.STRONG.GPU desc[UR4][R2.64], R5 ;  /* 0x000000050200798e */ /* 0x0015e4000d12e304 */
.L_x_4462:
[----:B------:R-:W-:Y:S05]  /*73e0*/  BSYNC B0 ;  /* 0x0000000000007941 */ /* 0x000fea0003800000 */
.L_x_4461:
[----:B------:R-:W3:Y:S02]  /*73f0*/  LDCU.U8 UR6, c[0x0][0x404] ;  /* 0x00008080ff0677ac */ /* 0x000ee40008000000 */
[----:B---3--:R-:W-:-:S13]  /*7400*/  ISETP.NE.AND P0, PT, RZ, UR6, PT ;  /* 0x00000006ff007c0c */ /* 0x008fda000bf05270 */
[----:B------:R-:W-:Y:S05]  /*7410*/  @!P0 EXIT ;  /* 0x000000000000894d */ /* 0x000fea0003800000 */
[----:B------:R-:W3:Y:S01]  /*7420*/  S2UR UR8, SR_CTAID.X ;  /* 0x00000000000879c3 */ /* 0x000ee20000002500 */
[----:B------:R-:W4:Y:S02]  /*7430*/  LDCU.64 UR6, c[0x0][0x3f0] ;  /* 0x00007e00ff0677ac */ /* 0x000f240008000a00 */
[----:B----4-:R-:W-:Y:S02]  /*7440*/  ISETP.EQ.U32.AND P1, PT, RZ, UR6, PT ;  /* 0x00000006ff007c0c */ /* 0x010fe4000bf22070 */
[----:B---3--:R-:W-:-:S04]  /*7450*/  LOP3.LUT P0, RZ, R92, UR8, RZ, 0xfc, !PT ;  /* 0x000000085cff7c12 */ /* 0x008fc8000f80fcff */
[----:B------:R-:W-:-:S13]  /*7460*/  ISETP.EQ.OR.EX P0, PT, RZ, UR7, P0, P1 ;  /* 0x00000007ff007c0c */ /* 0x000fda0008702710 */
[----:B------:R-:W-:Y:S05]  /*7470*/  @P0 EXIT ;  /* 0x000000000000094d */ /* 0x000fea0003800000 */
[----:B-----5:R-:W-:-:S05]  /*7480*/  VIADD R0, R22, 0x1800000 ;  /* 0x0180000016007836 */ /* 0x020fca0000000000 */
[----:B------:R-:W-:-:S04]  /*7490*/  LOP3.LUT R0, R0, 0x7f800000, RZ, 0xc0, !PT ;  /* 0x7f80000000007812 */ /* 0x000fc800078ec0ff */
[----:B------:R-:W-:-:S13]  /*74a0*/  ISETP.GT.U32.AND P0, PT, R0, 0x1ffffff, PT ;  /* 0x01ffffff0000780c */ /* 0x000fda0003f04070 */
[----:B------:R-:W-:Y:S05]  /*74b0*/  @P0 BRA `(.L_x_4464) ;  /* 0x0000000000100947 */ /* 0x000fea0003800000 */
[----:B------:R-:W-:-:S07]  /*74c0*/  MOV R4, 0x74e0 ;  /* 0x000074e000047802 */ /* 0x000fce0000000f00 */
[----:B012---:R-:W-:Y:S05]  /*74d0*/  CALL.REL.NOINC `($__internal_27_$__cuda_sm20_rcp_rn_f32_slowpath) ;  /* 0x00000000005c7944 */ /* 0x007fea0003c00000 */
[----:B------:R-:W-:Y:S01]  /*74e0*/  IMAD.MOV.U32 R5, RZ, RZ, R23 ;  /* 0x000000ffff057224 */ /* 0x000fe200078e0017 */
[----:B------:R-:W-:Y:S06]  /*74f0*/  BRA `(.L_x_4465) ;  /* 0x0000000000107947 */ /* 0x000fec0003800000 */
.L_x_4464:
[----:B--2---:R-:W2:Y:S02]  /*7500*/  MUFU.RCP R5, R22 ;  /* 0x0000001600057308 */ /* 0x004ea40000001000 */
[----:B--2---:R-:W-:-:S04]  /*7510*/  FFMA R0, R22, R5, -1 ;  /* 0xbf80000016007423 */ /* 0x004fc80000000005 */
[----:B------:R-:W-:-:S04]  /*7520*/  FADD.FTZ R0, -R0, -RZ ;  /* 0x800000ff00007221 */ /* 0x000fc80000010100 */
[----:B------:R-:W-:-:S07]  /*7530*/  FFMA R5, R5, R0, R5 ;  /* 0x0000000005057223 */ /* 0x000fce0000000005 */
.L_x_4465:
[----:B0-----:R-:W0:Y:S02]  /*7540*/  LDC.64 R2, c[0x0][0x3f0] ;  /* 0x0000fc00ff027b82 */ /* 0x001e240000000a00 */
[----:B0-----:R-:W-:Y:S01]  /*7550*/  STG.E desc[UR4][R2.64], R5 ;  /* 0x0000000502007986 */ /* 0x001fe2000c101904 */
[----:B------:R-:W-:Y:S05]  /*7560*/  EXIT ;  /* 0x000000000000794d */ /* 0x000fea0003800000 */
.L_x_4463:
[----:B------:R-:W-:Y:S02]  /*7570*/  IMAD.MOV.U32 R5, RZ, RZ, 0x2 ;  /* 0x00000002ff057424 */ /* 0x000fe400078e00ff */
[----:B------:R-:W-:Y:S02]  /*7580*/  IMAD.MOV.U32 R7, RZ, RZ, 0x1f ;  /* 0x0000001fff077424 */ /* 0x000fe400078e00ff */
[----:B------:R-:W-:-:S07]  /*7590*/  IMAD.MOV.U32 R4, RZ, RZ, -0x1 ;  /* 0xffffffffff047424 */ /* 0x000fce00078e00ff */
[----:B012---:R-:W-:Y:S05]  /*75a0*/  WARPSYNC.COLLECTIVE R4, `(.L_x_4466) ;  /* 0x0000000004087348 */ /* 0x007fea0003c00000 */
[----:B0-2---:R0:W2:Y:S02]  /*75b0*/  SHFL.DOWN P0, R2, R0, R5, R7 ;  /* 0x0800000500027389 */ /* 0x0050a40000000007 */
[----:B012---:R-:W-:Y:S05]  /*75c0*/  ENDCOLLECTIVE ;  /* 0x000000000000791b */ /* 0x007fea0003800000 */
.L_x_4466:
[----:B------:R-:W-:Y:S02]  /*75d0*/  IMAD.MOV.U32 R5, RZ, RZ, 0x1 ;  /* 0x00000001ff057424 */ /* 0x000fe400078e00ff */
[----:B------:R-:W-:-:S05]  /*75e0*/  IMAD.MOV.U32 R3, RZ, RZ, R2 ;  /* 0x000000ffff037224 */ /* 0x000fca00078e0002 */
[----:B------:R-:W-:-:S05]  /*75f0*/  FMNMX R3, R3, R0, !PT ;  /* 0x0000000003037209 */ /* 0x000fca0007800000 */
[----:B------:R-:W-:-:S07]  /*7600*/  IMAD.MOV.U32 R0, RZ, RZ, R3 ;  /* 0x000000ffff007224 */ /* 0x000fce00078e0003 */
[----:B------:R-:W-:Y:S05]  /*7610*/  WARPSYNC.COLLECTIVE R4, `(.L_x_4467) ;  /* 0x0000000004087348 */ /* 0x000fea0003c00000 */
[----:B------:R0:W1:Y:S02]  /*7620*/  SHFL.DOWN P0, R2, R0, R5, R7 ;  /* 0x0800000500027389 */ /* 0x0000640000000007 */
[----:B01----:R-:W-:Y:S05]  /*7630*/  ENDCOLLECTIVE ;  /* 0x000000000000791b */ /* 0x003fea0003800000 */
.L_x_4467:
[----:B------:R-:W-:Y:S05]  /*7640*/  BRA `(.L_x_4468) ;  /* 0xfffffffc00507947 */ /* 0x000fea000383ffff */
        .weak           $__internal_27_$__cuda_sm20_rcp_rn_f32_slowpath
        .type           $__internal_27_$__cuda_sm20_rcp_rn_f32_slowpath,@function
        .size           $__internal_27_$__cuda_sm20_rcp_rn_f32_slowpath,(.L_x_12895 - $__internal_27_$__cuda_sm20_rcp_rn_f32_slowpath)
$__internal_27_$__cuda_sm20_rcp_rn_f32_slowpath:
        /* <DEDUP_REMOVED lines=14> */
.L_x_4469:
        /* <DEDUP_REMOVED lines=33> */
.L_x_4471:
[----:B------:R0:W1:Y:S02]  /*7940*/  MUFU.RCP R2, R22 ;  /* 0x0000001600027308 */ /* 0x0000640000001000 */
.L_x_4470:
[----:B-1----:R-:W-:Y:S02]  /*7950*/  IMAD.MOV.U32 R23, RZ, RZ, R2 ;  /* 0x000000ffff177224 */ /* 0x002fe400078e0002 */
[----:B------:R-:W-:Y:S02]  /*7960*/  IMAD.MOV.U32 R2, RZ, RZ, R4 ;  /* 0x000000ffff027224 */ /* 0x000fe400078e0004 */
[----:B------:R-:W-:-:S04]  /*7970*/  IMAD.MOV.U32 R3, RZ, RZ, 0x0 ;  /* 0x00000000ff037424 */ /* 0x000fc800078e00ff */
[----:B0-----:R-:W-:Y:S05]  /*7980*/  RET.REL.NODEC R2 `(_ZN18transformer_engine13normalization21ln_fwd_general_kernelINS0_13Kernel_traitsIff13__nv_fp8_e4m3fjLj1024ELj1ELj4ELj1ELj16ENS0_18Kernel_traits_baseILj1024EffS3_fjLj128EEEEEEEvNS0_19ForwardKernelParamsE) ;  /* 0xffffff84029c7950 */ /* 0x001fea0003c3ffff */
.L_x_4472:
        /* <DEDUP_REMOVED lines=15> */
.L_x_12895:


//--------------------- .text._ZN18transformer_engine13normalization21ln_fwd_general_kernelINS0_13Kernel_traitsIff13__nv_fp8_e4m3fjLj512ELj1ELj4ELj1ELj16ENS0_18Kernel_traits_baseILj512EffS3_fjLj128EEEEEEEvNS0_19ForwardKernelParamsE --------------------------
	.section	.text._ZN18transformer_engine13normalization21ln_fwd_general_kernelINS0_13Kernel_traitsIff13__nv_fp8_e4m3fjLj512ELj1ELj4ELj1ELj16ENS0_18Kernel_traits_baseILj512EffS3_fjLj128EEEEEEEvNS0_19ForwardKernelParamsE,"ax",@progbits
	.align	128
        .global         _ZN18transformer_engine13normalization21ln_fwd_general_kernelINS0_13Kernel_traitsIff13__nv_fp8_e4m3fjLj512ELj1ELj4ELj1ELj16ENS0_18Kernel_traits_baseILj512EffS3_fjLj128EEEEEEEvNS0_19ForwardKernelParamsE
        .type           _ZN18transformer_engine13normalization21ln_fwd_general_kernelINS0_13Kernel_traitsIff13__nv_fp8_e4m3fjLj512ELj1ELj4ELj1ELj16ENS0_18Kernel_traits_baseILj512EffS3_fjLj128EEEEEEEvNS0_19ForwardKernelParamsE,@function
        .size           _ZN18transformer_engine13normalization21ln_fwd_general_kernelINS0_13Kernel_traitsIff13__nv_fp8_e4m3fjLj512ELj1ELj4ELj1ELj16ENS0_18Kernel_traits_baseILj512EffS3_fjLj128EEEEEEEvNS0_19ForwardKernelParamsE,(.L_x_12896 - _ZN18transformer_engine13normalization21ln_fwd_general_kernelINS0_13Kernel_traitsIff13__nv_fp8_e4m3fjLj512ELj1ELj4ELj1ELj16ENS0_18Kernel_traits_baseILj512EffS3_fjLj128EEEEEEEvNS0_19ForwardKernelParamsE)
        .other          _ZN18transformer_engine13normalization21ln_fwd_general_kernelINS0_13Kernel_traitsIff13__nv_fp8_e4m3fjLj512ELj1ELj4ELj1ELj16ENS0_18Kernel_traits_baseILj512EffS3_fjLj128EEEEEEEvNS0_19ForwardKernelParamsE,@"STO_CUDA_ENTRY STV_DEFAULT"
_ZN18transformer_engine13normalization21ln_fwd_general_kernelINS0_13Kernel_traitsIff13__nv_fp8_e4m3fjLj512ELj1ELj4ELj1ELj16ENS0_18Kernel_traits_baseILj512EffS3_fjLj128EEEEEEEvNS0_19ForwardKernelParamsE:
.text._ZN18transformer_engine13normalization21ln_fwd_general_kernelINS0_13Kernel_traitsIff13__nv_fp8_e4m3fjLj512ELj1ELj4ELj1ELj16ENS0_18Kernel_traits_baseILj512EffS3_fjLj128EEEEEEEvNS0_19ForwardKernelParamsE:
        /* <DEDUP_REMOVED lines=36> */
[----:B------:R-:W-:Y:S05]  /*0240*/  CALL.REL.NOINC `($__internal_28_$__cuda_sm20_rcp_rn_f32_slowpath) ;  /* 0x00000048004c7944 */ /* 0x000fea0003c00000 */
[----:B------:R-:W-:Y:S05]  /*0250*/  BRA `(.L_x_4474) ;  /* 0x0000000000107947 */ /* 0x000fea0003800000 */
.L_x_4473:
[----:B------:R-:W0:Y:S02]  /*0260*/  MUFU.RCP R15, R2 ;  /* 0x00000002000f7308 */ /* 0x000e240000001000 */
[----:B0-----:R-:W-:-:S04]  /*0270*/  FFMA R0, R2, R15, -1 ;  /* 0xbf80000002007423 */ /* 0x001fc8000000000f */
[----:B------:R-:W-:-:S04]  /*0280*/  FADD.FTZ R0, -R0, -RZ ;  /* 0x800000ff00007221 */ /* 0x000fc80000010100 */
[----:B------:R-:W-:-:S07]  /*0290*/  FFMA R15, R15, R0, R15 ;  /* 0x000000000f0f7223 */ /* 0x000fce000000000f */
.L_x_4474:
[----:B------:R-:W0:Y:S01]  /*02a0*/  LDCU UR9, c[0x0][0x38c] ;  /* 0x00007180ff0977ac */ /* 0x000e220008000800 */
[----:B------:R-:W-:Y:S01]  /*02b0*/  IMAD.SHL.U32 R0, R49, 0x4, RZ ;  /* 0x0000000431007824 */ /* 0x000fe200078e00ff */
[----:B------:R-:W-:Y:S01]  /*02c0*/  BSSY.RECONVERGENT B0, `(.L_x_4475) ;  /* 0x00000a7000007945 */ /* 0x000fe20003800200 */
[----:B------:R-:W-:Y:S01]  /*02d0*/  IMAD.U32 R3, RZ, RZ, UR5 ;  /* 0x00000005ff037e24 */ /* 0x000fe2000f8e00ff */
        /* <DEDUP_REMOVED lines=24> */
.L_x_4478:
[----:B------:R0:W5:Y:S02]  /*0460*/  LDG.E.128 R4, desc[UR12][R2.64] ;  /* 0x0000000c02047981 */ /* 0x000164000c1e1d00 */
.L_x_4479:
[----:B------:R-:W-:Y:S05]  /*0470*/  BSYNC.RECONVERGENT B1 ;  /* 0x0000000000017941 */ /* 0x000fea0003800200 */
.L_x_4477:
        /* <DEDUP_REMOVED lines=18> */
.L_x_4481:
[----:B------:R0:W5:Y:S02]  /*05a0*/  LDG.E.128 R16, desc[UR12][R2.64] ;  /* 0x0000000c02107981 */ /* 0x000164000c1e1d00 */
.L_x_4482:
[----:B------:R-:W-:Y:S05]  /*05b0*/  BSYNC.RECONVERGENT B1 ;  /* 0x0000000000017941 */ /* 0x000fea0003800200 */
.L_x_4480:
        /* <DEDUP_REMOVED lines=12> */
.L_x_4484:
        /* <DEDUP_REMOVED lines=10> */
.L_x_4485:
[----:B------:R-:W-:Y:S05]  /*0720*/  BSYNC.RECONVERGENT B1 ;  /* 0x0000000000017941 */ /* 0x000fea0003800200 */
.L_x_4483:
[----:B01----:R-:W-:Y:S01]  /*0730*/  IMAD.WIDE R2, R13, 0x4, R10 ;  /* 0x000000040d027825 */ /* 0x003fe200078e020a */
[----:B------:R-:W-:Y:S02]  /*0740*/  BSSY.RECONVERGENT B1, `(.L_x_4486) ;  /* 0x0000010000017945 */ /* 0x000fe40003800200 */
[----:B------:R-:W-:-:S04]  /*0750*/  LOP3.LUT P0, RZ, R2, 0xf, RZ, 0xc0, !PT ;  /* 0x0000000f02ff7812 */ /* 0x000fc8000780c0ff */
[----:B------:R-:W-:-:S13]  /*0760*/  ISETP.LT.U32.OR P0, PT, R12, 0x4, P0 ;  /* 0x000000040c00780c */ /* 0x000fda0000701470 */
[----:B------:R-:W-:Y:S05]  /*0770*/  @P0 BRA `(.L_x_4487) ;  /* 0x0000000000080947 */ /* 0x000fea0003800000 */
[----:B------:R0:W5:Y:S01]  /*0780*/  LDG.E.128 R20, desc[UR12][R2.64] ;  /* 0x0000000c02147981 */ /* 0x000162000c1e1d00 */
[----:B------:R-:W-:Y:S05]  /*0790*/  BRA `(.L_x_4488) ;  /* 0x0000000000287947 */ /* 0x000fea0003800000 */
.L_x_4487:
        /* <DEDUP_REMOVED lines=10> */
.L_x_4488:
[----:B------:R-:W-:Y:S05]  /*0840*/  BSYNC.RECONVERGENT B1 ;  /* 0x0000000000017941 */ /* 0x000fea0003800200 */
.L_x_4486:
        /* <DEDUP_REMOVED lines=11> */
.L_x_4490:
        /* <DEDUP_REMOVED lines=10> */
.L_x_4491:
[----:B------:R-:W-:Y:S05]  /*09a0*/  BSYNC.RECONVERGENT B1 ;  /* 0x0000000000017941 */ /* 0x000fea0003800200 */
.L_x_4489:
[----:B01----:R-:W-:Y:S01]  /*09b0*/  IMAD.WIDE R2, R13, 0x4, R10 ;  /* 0x000000040d027825 */ /* 0x003fe200078e020a */
[----:B------:R-:W-:Y:S02]  /*09c0*/  BSSY.RECONVERGENT B1, `(.L_x_4492) ;  /* 0x0000010000017945 */ /* 0x000fe40003800200 */
[----:B------:R-:W-:-:S04]  /*09d0*/  LOP3.LUT P0, RZ, R2, 0xf, RZ, 0xc0, !PT ;  /* 0x0000000f02ff7812 */ /* 0x000fc8000780c0ff */
[----:B------:R-:W-:-:S13]  /*09e0*/  ISETP.LT.U32.OR P0, PT, R12, 0x4, P0 ;  /* 0x000000040c00780c */ /* 0x000fda0000701470 */
[----:B------:R-:W-:Y:S05]  /*09f0*/  @P0 BRA `(.L_x_4493) ;  /* 0x0000000000080947 */ /* 0x000fea0003800000 */
[----:B------:R1:W5:Y:S01]  /*0a00*/  LDG.E.128 R24, desc[UR12][R2.64] ;  /* 0x0000000c02187981 */ /* 0x000362000c1e1d00 */
[----:B------:R-:W-:Y:S05]  /*0a10*/  BRA `(.L_x_4494) ;  /* 0x0000000000287947 */ /* 0x000fea0003800000 */
.L_x_4493:
        /* <DEDUP_REMOVED lines=10> */
.L_x_4494:
[----:B------:R-:W-:Y:S05]  /*0ac0*/  BSYNC.RECONVERGENT B1 ;  /* 0x0000000000017941 */ /* 0x000fea0003800200 */
.L_x_4492:
        /* <DEDUP_REMOVED lines=11> */
.L_x_4496:
        /* <DEDUP_REMOVED lines=10> */
.L_x_4497:
[----:B------:R-:W-:Y:S05]  /*0c20*/  BSYNC.RECONVERGENT B1 ;  /* 0x0000000000017941 */ /* 0x000fea0003800200 */
.L_x_4495:
[----:B01----:R-:W-:-:S03]  /*0c30*/  IMAD.WIDE R2, R13, 0x4, R10 ;  /* 0x000000040d027825 */ /* 0x003fc600078e020a */
[----:B------:R-:W-:-:S04]  /*0c40*/  LOP3.LUT P0, RZ, R2, 0xf, RZ, 0xc0, !PT ;  /* 0x0000000f02ff7812 */ /* 0x000fc8000780c0ff */
[----:B------:R-:W-:-:S13]  /*0c50*/  ISETP.LT.U32.OR P0, PT, R0, 0x4, P0 ;  /* 0x000000040000780c */ /* 0x000fda0000701470 */
[----:B------:R-:W-:Y:S05]  /*0c60*/  @P0 BRA `(.L_x_4498) ;  /* 0x0000000000080947 */ /* 0x000fea0003800000 */
[----:B------:R2:W5:Y:S01]  /*0c70*/  LDG.E.128 R28, desc[UR12][R2.64] ;  /* 0x0000000c021c7981 */ /* 0x000562000c1e1d00 */
[----:B------:R-:W-:Y:S05]  /*0c80*/  BRA `(.L_x_4476) ;  /* 0x0000000000287947 */ /* 0x000fea0003800000 */
.L_x_4498:
        /* <DEDUP_REMOVED lines=10> */
.L_x_4476:
[----:B------:R-:W-:Y:S05]  /*0d30*/  BSYNC.RECONVERGENT B0 ;  /* 0x0000000000007941 */ /* 0x000fea0003800200 */
.L_x_4475:
        /* <DEDUP_REMOVED lines=9> */
[----:B------:R-:W0:Y:S01]  /*0dd0*/  LDCU.64 UR10, c[0x0][0x380] ;  /* 0x00007000ff0a77ac */ /* 0x000e220008000a00 */
[----:B------:R-:W1:Y:S01]  /*0de0*/  LDC.64 R64, c[0x0][0x3b0] ;  /* 0x0000ec00ff407b82 */ /* 0x000e620000000a00 */
[----:B-----5:R-:W-:Y:S01]  /*0df0*/  MOV R51, R32 ;  /* 0x0000002000337202 */ /* 0x020fe20000000f00 */
[----:B------:R-:W-:Y:S01]  /*0e00*/  IMAD.MOV.U32 R50, RZ, RZ, R33 ;  /* 0x000000ffff327224 */ /* 0x000fe200078e0021 */
[----:B------:R-:W2:Y:S01]  /*0e10*/  LDCU.U8 UR4, c[0x0][0x3c0] ;  /* 0x00007800ff0477ac */ /* 0x000ea20008000000 */
[----:B------:R-:W-:Y:S01]  /*0e20*/  LEA.HI R12, R49, UR8, RZ, 0x1b ;  /* 0x00000008310c7c11 */ /* 0x000fe2000f8fd8ff */
[----:B------:R-:W-:Y:S01]  /*0e30*/  IMAD.MOV.U32 R11, RZ, RZ, R6 ;  /* 0x000000ffff0b7224 */ /* 0x000fe200078e0006 */
[----:B------:R-:W-:Y:S01]  /*0e40*/  LOP3.LUT R55, RZ, R48, RZ, 0x33, !PT ;  /* 0x00000030ff377212 */ /* 0x000fe200078e33ff */
[----:B------:R-:W3:Y:S01]  /*0e50*/  LDCU.64 UR20, c[0x0][0x3f8] ;  /* 0x00007f00ff1477ac */ /* 0x000ee20008000a00 */
[----:B------:R-:W-:Y:S01]  /*0e60*/  IMAD.MOV.U32 R13, RZ, RZ, R4 ;  /* 0x000000ffff0d7224 */ /* 0x000fe200078e0004 */
[----:B------:R-:W-:Y:S01]  /*0e70*/  MOV R6, R41 ;  /* 0x0000002900067202 */ /* 0x000fe20000000f00 */
[----:B------:R-:W-:Y:S01]  /*0e80*/  IMAD.MOV.U32 R10, RZ, RZ, R5 ;  /* 0x000000ffff0a7224 */ /* 0x000fe200078e0005 */
[C---:B------:R-:W-:Y:S01]  /*0e90*/  IADD3 R56, PT, PT, -R14.reuse, UR9, RZ ;  /* 0x000000090e387c10 */ /* 0x040fe2000fffe1ff */
[----:B------:R-:W-:Y:S01]  /*0ea0*/  IMAD.MOV.U32 R8, RZ, RZ, R7 ;  /* 0x000000ffff087224 */ /* 0x000fe200078e0007 */
[----:B------:R-:W-:Y:S01]  /*0eb0*/  IADD3 R58, PT, PT, R14, 0x2, RZ ;  /* 0x000000020e3a7810 */ /* 0x000fe20007ffe0ff */
[----:B------:R-:W-:-:S02]  /*0ec0*/  IMAD.MOV.U32 R9, RZ, RZ, R40 ;  /* 0x000000ffff097224 */ /* 0x000fc400078e0028 */
[----:B------:R-:W-:Y:S01]  /*0ed0*/  IMAD.MOV.U32 R7, RZ, RZ, R42 ;  /* 0x000000ffff077224 */ /* 0x000fe200078e002a */
[----:B0-----:R-:W-:Y:S01]  /*0ee0*/  UIMAD.WIDE UR16, UR10, 0x4, UR6 ;  /* 0x000000040a1078a5 */ /* 0x001fe2000f8e0206 */
[----:B------:R-:W-:Y:S02]  /*0ef0*/  IMAD.U32 R32, RZ, RZ, UR11 ;  /* 0x0000000bff207e24 */ /* 0x000fe4000f8e00ff */
[----:B------:R-:W-:Y:S01]  /*0f00*/  IMAD R33, R12, UR11, RZ ;  /* 0x0000000b0c217c24 */ /* 0x000fe2000f8e02ff */
[----:B--2---:R-:W-:Y:S01]  /*0f10*/  ISETP.NE.AND P0, PT, RZ, UR4, PT ;  /* 0x00000004ff007c0c */ /* 0x004fe2000bf05270 */
[----:B------:R-:W-:Y:S01]  /*0f20*/  UIMAD UR4, UR11, UR10, URZ ;  /* 0x0000000a0b0472a4 */ /* 0x000fe2000f8e02ff */
[C---:B------:R-:W-:Y:S02]  /*0f30*/  IMAD R59, R32.reuse, 0x80, R14 ;  /* 0x00000080203b7824 */ /* 0x040fe400078e020e */
[----:B------:R-:W-:Y:S01]  /*0f40*/  VIADD R55, R55, UR11 ;  /* 0x0000000b37377c36 */ /* 0x000fe20008000000 */
[----:B------:R-:W-:Y:S01]  /*0f50*/  USHF.L.U32 UR4, UR4, 0x2, URZ ;  /* 0x0000000204047899 */ /* 0x000fe200080006ff */
[----:B------:R-:W-:Y:S01]  /*0f60*/  IMAD R71, R32, 0x80, R59 ;  /* 0x0000008020477824 */ /* 0x000fe200078e023b */
[----:B---3--:R-:W-:Y:S01]  /*0f70*/  UISETP.NE.U32.AND UP0, UPT, UR20, URZ, UPT ;  /* 0x000000ff1400728c */ /* 0x008fe2000bf05070 */
[----:B-1----:R-:W-:Y:S01]  /*0f80*/  IMAD.WIDE.U32 R64, R33, 0x4, R64 ;  /* 0x0000000421407825 */ /* 0x002fe200078e0040 */
[----:B------:R-:W-:-:S02]  /*0f90*/  LEA.HI R70, R55, 0x1, RZ, 0x1b ;  /* 0x0000000137467811 */ /* 0x000fc400078fd8ff */
[----:B------:R-:W-:Y:S01]  /*0fa0*/  LEA R75, R32, R71, 0x7 ;  /* 0x00000047204b7211 */ /* 0x000fe200078e38ff */
[----:B------:R-:W-:Y:S01]  /*0fb0*/  IMAD.MOV.U32 R4, RZ, RZ, R43 ;  /* 0x000000ffff047224 */ /* 0x000fe200078e002b */
[----:B------:R-:W-:Y:S01]  /*0fc0*/  UISETP.NE.AND.EX UP0, UPT, UR21, URZ, UPT, UP0 ;  /* 0x000000ff1500728c */ /* 0x000fe2000bf05300 */
[----:B------:R-:W-:Y:S01]  /*0fd0*/  IMAD.MOV.U32 R5, RZ, RZ, R36 ;  /* 0x000000ffff057224 */ /* 0x000fe200078e0024 */
[C---:B------:R-:W-:Y:S01]  /*0fe0*/  LOP3.LUT R68, R70.reuse, 0xf, RZ, 0xc0, !PT ;  /* 0x0000000f46447812 */ /* 0x040fe200078ec0ff */
        /* <DEDUP_REMOVED lines=10> */
[----:B------:R-:W-:Y:S02]  /*1090*/  IMAD.U32 R63, RZ, RZ, UR4 ;  /* 0x00000004ff3f7e24 */ /* 0x000fe4000f8e00ff */
[----:B------:R-:W-:Y:S01]  /*10a0*/  @P0 FADD R9, R9, 1 ;  /* 0x3f80000009090421 */ /* 0x000fe20000000000 */
[----:B------:R-:W-:-:S02]  /*10b0*/  VIADD R57, R14, 0x1 ;  /* 0x000000010e397836 */ /* 0x000fc40000000000 */
        /* <DEDUP_REMOVED lines=19> */
[C---:B------:R-:W-:Y:S01]  /*11f0*/  VIADD R78, R71.reuse, 0x2 ;  /* 0x00000002474e7836 */ /* 0x040fe20000000000 */
[----:B------:R-:W-:Y:S01]  /*1200*/  UISETP.NE.OR UP0, UPT, UR18, URZ, UP0 ;  /* 0x000000ff1200728c */ /* 0x000fe20008705670 */
[----:B------:R-:W-:Y:S01]  /*1210*/  VIADD R79, R71, 0x3 ;  /* 0x00000003474f7836 */ /* 0x000fe20000000000 */
[----:B------:R-:W-:Y:S01]  /*1220*/  UMOV UR4, URZ ;  /* 0x000000ff00047c82 */ /* 0x000fe20008000000 */
[----:B------:R-:W-:-:S04]  /*1230*/  IMAD.WIDE.U32 R62, R63, 0x4, R64 ;  /* 0x000000043f3e7825 */ /* 0x000fc800078e0040 */
[C---:B------:R-:W-:Y:S02]  /*1240*/  VIADD R81, R75.reuse, 0x1 ;  /* 0x000000014b517836 */ /* 0x040fe40000000000 */
[----:B------:R-:W-:-:S07]  /*1250*/  VIADD R82, R75, 0x2 ;  /* 0x000000024b527836 */ /* 0x000fce0000000000 */
.L_x_4566:
        /* <DEDUP_REMOVED lines=16> */
.L_x_4503:
        /* <DEDUP_REMOVED lines=9> */
.L_x_4504:
[----:B------:R-:W-:Y:S05]  /*13f0*/  BSYNC.RECONVERGENT B1 ;  /* 0x0000000000017941 */ /* 0x000fea0003800200 */
.L_x_4502:
        /* <DEDUP_REMOVED lines=11> */
.L_x_4506:
        /* <DEDUP_REMOVED lines=9> */
.L_x_4507:
[----:B------:R-:W-:Y:S05]  /*1540*/  BSYNC.RECONVERGENT B1 ;  /* 0x0000000000017941 */ /* 0x000fea0003800200 */
.L_x_4505:
        /* <DEDUP_REMOVED lines=11> */
.L_x_4509:
        /* <DEDUP_REMOVED lines=9> */
.L_x_4510:
[----:B------:R-:W-:Y:S05]  /*1690*/  BSYNC.RECONVERGENT B1 ;  /* 0x0000000000017941 */ /* 0x000fea0003800200 */
.L_x_4508:
        /* <DEDUP_REMOVED lines=19> */
.L_x_4511:
[----:B------:R2:W5:Y:S02]  /*17d0*/  LDG.E.128 R44, desc[UR12][R66.64] ;  /* 0x0000000c422c7981 */ /* 0x000564000c1e1d00 */
.L_x_4501:
[----:B------:R-:W-:Y:S05]  /*17e0*/  BSYNC.RECONVERGENT B0 ;  /* 0x0000000000007941 */ /* 0x000fea0003800200 */
.L_x_4500:
        /* <DEDUP_REMOVED lines=24> */
.L_x_4513:
[----:B------:R-:W-:Y:S05]  /*1970*/  BSYNC.RECONVERGENT B0 ;  /* 0x0000000000007941 */ /* 0x000fea0003800200 */
.L_x_4512:
        /* <DEDUP_REMOVED lines=14> */
.L_x_4514:
        /* <DEDUP_REMOVED lines=10> */
[----:B------:R-:W-:Y:S01]  /*1b00*/  IMAD.U32 R61, RZ, RZ, UR10 ;  /* 0x0000000aff3d7e24 */ /* 0x000fe2000f8e00ff */
[----:B------:R-:W-:-:S03]  /*1b10*/  USEL UR10, UR19, URZ, !UP2 ;  /* 0x000000ff130a7287 */ /* 0x000fc6000d000000 */
[----:B--23--:R-:W0:Y:S02]  /*1b20*/  SHFL.DOWN PT, R67, R52, 0x8, 0x1f ;  /* 0x09001f0034437f89 */ /* 0x00ce2400000e0000 */
[----:B0-----:R-:W-:-:S05]  /*1b30*/  FADD R60, R52, R67 ;  /* 0x00000043343c7221 */ /* 0x001fca0000000000 */
[----:B------:R-:W0:Y:S02]  /*1b40*/  SHFL.DOWN PT, R67, R60, 0x4, 0x1f ;  /* 0x08801f003c437f89 */ /* 0x000e2400000e0000 */
[----:B0-----:R-:W-:Y:S01]  /*1b50*/  FADD R83, R60, R67 ;  /* 0x000000433c537221 */ /* 0x001fe20000000000 */
[----:B------:R-:W-:Y:S01]  /*1b60*/  SEL R67, R65, R63, !P2 ;  /* 0x0000003f41437207 */ /* 0x000fe20005000000 */
[----:B------:R-:W-:-:S03]  /*1b70*/  IMAD.U32 R60, RZ, RZ, UR9 ;  /* 0x00000009ff3c7e24 */ /* 0x000fc6000f8e00ff */
        /* <DEDUP_REMOVED lines=17> */
.L_x_4517:
[----:B------:R-:W2:Y:S04]  /*1c90*/  LDG.E.STRONG.GPU R52, desc[UR12][R60.64] ;  /* 0x0000000c3c347981 */ /* 0x000ea8000c1ef900 */
[----:B--2---:R-:W-:Y:S01]  /*1ca0*/  CCTL.IVALL ;  /* 0x00000000ff00798f */ /* 0x004fe20002000000 */
[----:B------:R-:W-:Y:S05]  /*1cb0*/  YIELD ;  /* 0x0000000000007946 */ /* 0x000fea0003800000 */
[----:B------:R-:W-:-:S13]  /*1cc0*/  ISETP.NE.AND P1, PT, R52, UR10, PT ;  /* 0x0000000a34007c0c */ /* 0x000fda000bf25270 */
[----:B------:R-:W-:Y:S05]  /*1cd0*/  @P1 BRA `(.L_x_4517) ;  /* 0xfffffffc00ec1947 */ /* 0x000fea000383ffff */
.L_x_4516:
        /* <DEDUP_REMOVED lines=9> */
[----:B------:R-:W-:Y:S02]  /*1d70*/  IMAD.MOV.U32 R52, RZ, RZ, RZ ;  /* 0x000000ffff347224 */ /* 0x000fe400078e00ff */
[----:B0-----:R-:W-:-:S08]  /*1d80*/  IMAD.MOV.U32 R83, RZ, RZ, R48 ;  /* 0x000000ffff537224 */ /* 0x001fd000078e0030 */
[----:B------:R-:W-:Y:S05]  /*1d90*/  @!P1 BRA `(.L_x_4521) ;  /* 0x0000000000c49947 */ /* 0x000fea0003800000 */
        /* <DEDUP_REMOVED lines=9> */
.L_x_4522:
        /* <DEDUP_REMOVED lines=40> */
.L_x_4521:
[----:B------:R-:W-:Y:S05]  /*20b0*/  BSYNC.RECONVERGENT B1 ;  /* 0x0000000000017941 */ /* 0x000fea0003800200 */
.L_x_4520:
        /* <DEDUP_REMOVED lines=17> */
[----:B------:R-:W-:Y:S02]  /*21d0*/  VIADD R83, R83, 0x100 ;  /* 0x0000010053537836 */ /* 0x000fe40000000000 */
[----:B---3--:R-:W-:-:S04]  /*21e0*/  FADD R85, R85, R86 ;  /* 0x0000005655557221 */ /* 0x008fc80000000000 */
[----:B----4-:R-:W-:-:S04]  /*21f0*/  FADD R85, R85, R88 ;  /* 0x0000005855557221 */ /* 0x010fc80000000000 */
[----:B------:R-:W-:-:S04]  /*2200*/  FADD R85, R85, R90 ;  /* 0x0000005a55557221 */ /* 0x000fc80000000000 */
[----:B------:R-:W-:-:S04]  /*2210*/  FADD R85, R85, R92 ;  /* 0x0000005c55557221 */ /* 0x000fc80000000000 */
[----:B--2---:R-:W-:-:S04]  /*2220*/  FADD R52, R85, R52 ;  /* 0x0000003455347221 */ /* 0x004fc80000000000 */
[----:B------:R-:W-:-:S07]  /*2230*/  FADD R52, R52, R87 ;  /* 0x0000005734347221 */ /* 0x000fce0000000000 */
.L_x_4524:
[----:B------:R-:W-:Y:S05]  /*2240*/  BSYNC.RECONVERGENT B1 ;  /* 0x0000000000017941 */ /* 0x000fea0003800200 */
.L_x_4523:
        /* <DEDUP_REMOVED lines=16> */
.L_x_4526:
[----:B------:R-:W-:Y:S05]  /*2350*/  BSYNC.RECONVERGENT B1 ;  /* 0x0000000000017941 */ /* 0x000fea0003800200 */
.L_x_4525:
        /* <DEDUP_REMOVED lines=11> */
.L_x_4519:
[----:B------:R-:W-:Y:S05]  /*2410*/  BSYNC.RECONVERGENT B0 ;  /* 0x0000000000007941 */ /* 0x000fea0003800200 */
.L_x_4518:
        /* <DEDUP_REMOVED lines=11> */
.L_x_4515:
[----:B------:R-:W-:Y:S01]  /*24d0*/  ISETP.LT.AND P0, PT, R84, UR20, !P0 ;  /* 0x0000001454007c0c */ /* 0x000fe2000c701270 */
[----:B------:R-:W-:Y:S01]  /*24e0*/  BSSY.RECONVERGENT B0, `(.L_x_4527) ;  /* 0x0000039000007945 */ /* 0x000fe20003800200 */
[----:B------:R-:W-:Y:S01]  /*24f0*/  FMUL R83, R66, R15 ;  /* 0x0000000f42537220 */ /* 0x000fe20000400000 */
[----:B------:R-:W-:-:S10]  /*2500*/  IMAD.MOV.U32 R52, RZ, RZ, RZ ;  /* 0x000000ffff347224 */ /* 0x000fd400078e00ff */
[----:B------:R-:W-:Y:S05]  /*2510*/  @!P0 BRA `(.L_x_4528) ;  /* 0x0000000000d48947 */ /* 0x000fea0003800000 */
[----:B------:R-:W-:Y:S01]  /*2520*/  ISETP.GE.AND P3, PT, R57, UR21, PT ;  /* 0x0000001539007c0c */ /* 0x000fe2000bf66270 */
[--C-:B-----5:R-:W-:Y:S01]  /*2530*/  FADD R52, R32, -R83.reuse ;  /* 0x8000005320347221 */ /* 0x120fe20000000000 */
[----:B------:R-:W-:Y:S01]  /*2540*/  ISETP.GE.AND P2, PT, R58, UR21, PT ;  /* 0x000000153a007c0c */ /* 0x000fe2000bf46270 */
[--C-:B------:R-:W-:Y:S01]  /*2550*/  FADD R61, R33, -R83.reuse ;  /* 0x80000053213d7221 */ /* 0x100fe20000000000 */
[----:B------:R-:W-:Y:S01]  /*2560*/  IADD3 R60, PT, PT, R14, 0x3, RZ ;  /* 0x000000030e3c7810 */ /* 0x000fe20007ffe0ff */
[----:B------:R-:W-:Y:S01]  /*2570*/  FFMA R52, R52, R52, RZ ;  /* 0x0000003434347223 */ /* 0x000fe200000000ff */
[----:B------:R-:W-:Y:S02]  /*2580*/  FADD R67, R35, -R83 ;  /* 0x8000005323437221 */ /* 0x000fe40000000000 */
[----:B------:R-:W-:-:S05]  /*2590*/  ISETP.GE.AND P1, PT, R60, UR21, PT ;  /* 0x000000153c007c0c */ /* 0x000fca000bf26270 */
        /* <DEDUP_REMOVED lines=8> */
[----:B------:R-:W-:Y:S01]  /*2620*/  ISETP.GE.AND P2, PT, R73, UR21, PT ;  /* 0x0000001549007c0c */ /* 0x000fe2000bf46270 */
[--C-:B------:R-:W-:Y:S01]  /*2630*/  FADD R67, R39, -R83.reuse ;  /* 0x8000005327437221 */ /* 0x100fe20000000000 */
[----:B------:R-:W-:Y:S01]  /*2640*/  ISETP.GE.AND P1, PT, R74, UR21, PT ;  /* 0x000000154a007c0c */ /* 0x000fe2000bf26270 */
[----:B------:R-:W-:Y:S01]  /*2650*/  FFMA R52, R61, R61, R52 ;  /* 0x0000003d3d347223 */ /* 0x000fe20000000034 */
[----:B------:R-:W-:Y:S01]  /*2660*/  ISETP.GE.AND P3, PT, R60, UR21, PT ;  /* 0x000000153c007c0c */ /* 0x000fe2000bf66270 */
[----:B------:R-:W-:-:S12]  /*2670*/  FADD R61, R37, -R83 ;  /* 0x80000053253d7221 */ /* 0x000fd80000000000 */
        /* <DEDUP_REMOVED lines=23> */
[--C-:B------:R-:W-:Y:S02]  /*27f0*/  FADD R67, R47, -R83.reuse ;  /* 0x800000532f437221 */ /* 0x100fe40000000000 */
[----:B------:R-:W-:Y:S01]  /*2800*/  FFMA R52, R61, R61, R52 ;  /* 0x0000003d3d347223 */ /* 0x000fe20000000034 */
[----:B------:R-:W-:Y:S01]  /*2810*/  ISETP.GE.AND P1, PT, R60, UR21, PT ;  /* 0x000000153c007c0c */ /* 0x000fe2000bf26270 */
[----:B------:R-:W-:-:S04]  /*2820*/  FADD R61, R45, -R83 ;  /* 0x800000532d3d7221 */ /* 0x000fc80000000000 */
[----:B------:R-:W-:Y:S01]  /*2830*/  @!P3 FFMA R52, R61, R61, R52 ;  /* 0x0000003d3d34b223 */ /* 0x000fe20000000034 */
[----:B------:R-:W-:-:S04]  /*2840*/  FADD R61, R46, -R83 ;  /* 0x800000532e3d7221 */ /* 0x000fc80000000000 */
[----:B------:R-:W-:-:S04]  /*2850*/  @!P2 FFMA R52, R61, R61, R52 ;  /* 0x0000003d3d34a223 */ /* 0x000fc80000000034 */
[----:B------:R-:W-:-:S07]  /*2860*/  @!P1 FFMA R52, R67, R67, R52 ;  /* 0x0000004343349223 */ /* 0x000fce0000000034 */
.L_x_4528:
[----:B------:R-:W-:Y:S05]  /*2870*/  BSYNC.RECONVERGENT B0 ;  /* 0x0000000000007941 */ /* 0x000fea0003800200 */
.L_x_4527:
        /* <DEDUP_REMOVED lines=12> */
.L_x_4529:
        /* <DEDUP_REMOVED lines=11> */
[----:B------:R-:W-:-:S04]  /*29f0*/  IMAD.U32 R61, RZ, RZ, UR5 ;  /* 0x00000005ff3d7e24 */ /* 0x000fc8000f8e00ff */
        /* <DEDUP_REMOVED lines=23> */
.L_x_4532:
[----:B------:R-:W2:Y:S04]  /*2b70*/  LDG.E.STRONG.GPU R52, desc[UR12][R60.64] ;  /* 0x0000000c3c347981 */ /* 0x000ea8000c1ef900 */
[----:B--2---:R-:W-:Y:S01]  /*2b80*/  CCTL.IVALL ;  /* 0x00000000ff00798f */ /* 0x004fe20002000000 */
[----:B------:R-:W-:Y:S05]  /*2b90*/  YIELD ;  /* 0x0000000000007946 */ /* 0x000fea0003800000 */
[----:B------:R-:W-:-:S13]  /*2ba0*/  ISETP.NE.AND P1, PT, R52, UR10, PT ;  /* 0x0000000a34007c0c */ /* 0x000fda000bf25270 */
[----:B------:R-:W-:Y:S05]  /*2bb0*/  @P1 BRA `(.L_x_4532) ;  /* 0xfffffffc00ec1947 */ /* 0x000fea000383ffff */
.L_x_4531:
        /* <DEDUP_REMOVED lines=12> */
[----:B------:R-:W-:Y:S01]  /*2c80*/  LEA.HI R86, R55, 0x1, RZ, 0x1b ;  /* 0x0000000137567811 */ /* 0x000fe200078fd8ff */
[----:B------:R-:W-:Y:S02]  /*2c90*/  IMAD.MOV.U32 R87, RZ, RZ, RZ ;  /* 0x000000ffff577224 */ /* 0x000fe400078e00ff */
[----:B------:R-:W-:Y:S01]  /*2ca0*/  IMAD.MOV.U32 R52, RZ, RZ, RZ ;  /* 0x000000ffff347224 */ /* 0x000fe200078e00ff */
[----:B------:R-:W-:Y:S01]  /*2cb0*/  LOP3.LUT R86, R86, 0xffffff0, RZ, 0xc0, !PT ;  /* 0x0ffffff056567812 */ /* 0x000fe200078ec0ff */
[----:B------:R-:W-:-:S07]  /*2cc0*/  IMAD.MOV.U32 R85, RZ, RZ, R48 ;  /* 0x000000ffff557224 */ /* 0x000fce00078e0030 */
.L_x_4537:
        /* <DEDUP_REMOVED lines=37> */
.L_x_4536:
[----:B------:R-:W-:Y:S05]  /*2f20*/  BSYNC.RECONVERGENT B1 ;  /* 0x0000000000017941 */ /* 0x000fea0003800200 */
.L_x_4535:
        /* <DEDUP_REMOVED lines=24> */
.L_x_4539:
[----:B------:R-:W-:Y:S05]  /*30b0*/  BSYNC.RECONVERGENT B1 ;  /* 0x0000000000017941 */ /* 0x000fea0003800200 */
.L_x_4538:
        /* <DEDUP_REMOVED lines=16> */
.L_x_4541:
[----:B------:R-:W-:Y:S05]  /*31c0*/  BSYNC.RECONVERGENT B1 ;  /* 0x0000000000017941 */ /* 0x000fea0003800200 */
.L_x_4540:
        /* <DEDUP_REMOVED lines=11> */
.L_x_4534:
[----:B------:R-:W-:Y:S05]  /*3280*/  BSYNC.RECONVERGENT B0 ;  /* 0x0000000000007941 */ /* 0x000fea0003800200 */
.L_x_4533:
        /* <DEDUP_REMOVED lines=11> */
.L_x_4530:
        /* <DEDUP_REMOVED lines=17> */
[--C-:B-----5:R-:W-:Y:S01]  /*3450*/  FADD R85, R32, -R83.reuse ;  /* 0x8000005320557221 */ /* 0x120fe20000000000 */
        /* <DEDUP_REMOVED lines=15> */
[----:B0-----:R-:W-:Y:S01]  /*3550*/  VIADD R60, R14, 0x3 ;  /* 0x000000030e3c7836 */ /* 0x001fe20000000000 */
        /* <DEDUP_REMOVED lines=9> */
.L_x_4545:
[----:B------:R-:W-:Y:S01]  /*35f0*/  ISETP.GE.AND P0, PT, R57, UR21, PT ;  /* 0x0000001539007c0c */ /* 0x000fe2000bf06270 */
[----:B0-----:R-:W-:Y:S01]  /*3600*/  VIADD R60, R14, 0x3 ;  /* 0x000000030e3c7836 */ /* 0x001fe20000000000 */
        /* <DEDUP_REMOVED lines=10> */
.L_x_4546:
[----:B------:R-:W-:Y:S05]  /*36b0*/  BSYNC.RECONVERGENT B1 ;  /* 0x0000000000017941 */ /* 0x000fea0003800200 */
.L_x_4544:
[----:B0-----:R-:W0:Y:S01]  /*36c0*/  LDC.64 R60, c[0x0][0x3c8] ;  /* 0x0000f200ff3c7b82 */ /* 0x001e220000000a00 */
        /* <DEDUP_REMOVED lines=21> */
.L_x_4548:
[----:B------:R-:W-:Y:S01]  /*3820*/  SHF.L.U32 R88, R91, 0x10, RZ ;  /* 0x000000105b587819 */ /* 0x000fe200000006ff */
[----:B------:R-:W-:Y:S01]  /*3830*/  IMAD.SHL.U32 R87, R87, 0x100, RZ ;  /* 0x0000010057577824 */ /* 0x000fe200078e00ff */
[----:B------:R-:W-:Y:S02]  /*3840*/  LOP3.LUT R86, R89, 0xffff, RZ, 0xc0, !PT ;  /* 0x0000ffff59567812 */ /* 0x000fe400078ec0ff */
[----:B------:R-:W-:-:S05]  /*3850*/  LOP3.LUT R89, R88, 0xff0000, RZ, 0xc0, !PT ;  /* 0x00ff000058597812 */ /* 0x000fca00078ec0ff */
[----:B------:R-:W-:-:S05]  /*3860*/  IMAD R86, R86, 0x1000000, R89 ;  /* 0x0100000056567824 */ /* 0x000fca00078e0259 */
[----:B------:R-:W-:-:S04]  /*3870*/  LOP3.LUT R86, R86, 0xffff, R87, 0xf8, !PT ;  /* 0x0000ffff56567812 */ /* 0x000fc800078ef857 */
[----:B------:R-:W-:-:S05]  /*3880*/  LOP3.LUT R85, R86, 0xff, R85, 0xf8, !PT ;  /* 0x000000ff56557812 */ /* 0x000fca00078ef855 */
[----:B------:R1:W-:Y:S02]  /*3890*/  STG.E desc[UR12][R66.64], R85 ;  /* 0x0000005542007986 */ /* 0x0003e4000c10190c */
.L_x_4549:
[----:B------:R-:W-:Y:S05]  /*38a0*/  BSYNC.RECONVERGENT B1 ;  /* 0x0000000000017941 */ /* 0x000fea0003800200 */
.L_x_4547:
        /* <DEDUP_REMOVED lines=35> */
.L_x_4551:
        /* <DEDUP_REMOVED lines=8> */
.L_x_4552:
[----:B------:R-:W-:Y:S05]  /*3b60*/  BSYNC.RECONVERGENT B1 ;  /* 0x0000000000017941 */ /* 0x000fea0003800200 */
.L_x_4550:
[----:B------:R-:W-:Y:S01]  /*3b70*/  IMAD R88, R84, UR21, R59 ;  /* 0x0000001554587c24 */ /* 0x000fe2000f8e023b */
[----:B------:R-:W-:Y:S01]  /*3b80*/  BSSY.RECONVERGENT B1, `(.L_x_4553) ;  /* 0x000001b000017945 */ /* 0x000fe20003800200 */
[----:B------:R-:W-:Y:S02]  /*3b90*/  F2FP.SATFINITE.E4M3.F32.PACK_AB_MERGE_C R89, RZ, R67, RZ ;  /* 0x00000043ff59723e */ /* 0x000fe400048070ff */
[----:B------:R-:W-:Y:S02]  /*3ba0*/  ISETP.GE.U32.AND P1, PT, R72, 0x4, PT ;  /* 0x000000044800780c */ /* 0x000fe40003f26070 */
[----:B------:R-:W-:Y:S02]  /*3bb0*/  IADD3 R66, P2, PT, R88, R60, RZ ;  /* 0x0000003c58427210 */ /* 0x000fe40007f5e0ff */
[----:B------:R-:W-:Y:S02]  /*3bc0*/  F2FP.SATFINITE.E4M3.F32.PACK_AB_MERGE_C R85, RZ, R85, RZ ;  /* 0x00000055ff55723e */ /* 0x000fe400048070ff */
[----:B------:R-:W-:-:S02]  /*3bd0*/  LOP3.LUT P0, RZ, R66, 0x3, RZ, 0xc0, !PT ;  /* 0x0000000342ff7812 */ /* 0x000fc4000780c0ff */
[----:B------:R-:W-:Y:S02]  /*3be0*/  LEA.HI.X.SX32 R67, R88, R61, 0x1, P2 ;  /* 0x0000003d58437211 */ /* 0x000fe400010f0eff */
[----:B------:R-:W-:Y:S02]  /*3bf0*/  ISETP.LT.U32.OR P0, PT, R72, 0x4, P0 ;  /* 0x000000044800780c */ /* 0x000fe40000701470 */
[----:B------:R-:W-:Y:S02]  /*3c00*/  F2FP.SATFINITE.E4M3.F32.PACK_AB_MERGE_C R91, RZ, R86, RZ ;  /* 0x00000056ff5b723e */ /* 0x000fe400048070ff */
[----:B------:R-:W-:-:S09]  /*3c10*/  F2FP.SATFINITE.E4M3.F32.PACK_AB_MERGE_C R93, RZ, R87, RZ ;  /* 0x00000057ff5d723e */ /* 0x000fd200048070ff */
[----:B------:R-:W-:Y:S05]  /*3c20*/  @P0 BRA `(.L_x_4554) ;  /* 0x0000000000240947 */ /* 0x000fea0003800000 */
[----:B------:R-:W-:Y:S01]  /*3c30*/  IMAD.U32 R87, R91, 0x10000, RZ ;  /* 0x000100005b577824 */ /* 0x000fe200078e00ff */
[----:B------:R-:W-:Y:S02]  /*3c40*/  LOP3.LUT R86, R93, 0xffff, RZ, 0xc0, !PT ;  /* 0x0000ffff5d567812 */ /* 0x000fe400078ec0ff */
[----:B------:R-:W-:Y:S02]  /*3c50*/  SHF.L.U32 R85, R85, 0x8, RZ ;  /* 0x0000000855557819 */ /* 0x000fe400000006ff */
[----:B------:R-:W-:-:S05]  /*3c60*/  LOP3.LUT R87, R87, 0xff0000, RZ, 0xc0, !PT ;  /* 0x00ff000057577812 */ /* 0x000fca00078ec0ff */
[----:B------:R-:W-:-:S05]  /*3c70*/  IMAD R86, R86, 0x1000000, R87 ;  /* 0x0100000056567824 */ /* 0x000fca00078e0257 */
[----:B------:R-:W-:-:S04]  /*3c80*/  LOP3.LUT R86, R86, 0xffff, R85, 0xf8, !PT ;  /* 0x0000ffff56567812 */ /* 0x000fc800078ef855 */
[----:B------:R-:W-:-:S05]  /*3c90*/  LOP3.LUT R89, R86, 0xff, R89, 0xf8, !PT ;  /* 0x000000ff56597812 */ /* 0x000fca00078ef859 */
[----:B------:R1:W-:Y:S01]  /*3ca0*/  STG.E desc[UR12][R66.64], R89 ;  /* 0x0000005942007986 */ /* 0x0003e2000c10190c */
[----:B------:R-:W-:Y:S05]  /*3cb0*/  BRA `(.L_x_4555) ;  /* 0x00000000001c7947 */ /* 0x000fea0003800000 */
.L_x_4554:
[C---:B------:R-:W-:Y:S01]  /*3cc0*/  ISETP.NE.AND P0, PT, R72.reuse, RZ, PT ;  /* 0x000000ff4800720c */ /* 0x040fe20003f05270 */
[----:B------:R0:W-:Y:S01]  /*3cd0*/  @P1 STG.E.U8 desc[UR12][R66.64+0x3], R93 ;  /* 0x0000035d42001986 */ /* 0x0001e2000c10110c */
[C---:B------:R-:W-:Y:S02]  /*3ce0*/  ISETP.GE.U32.AND P2, PT, R72.reuse, 0x2, PT ;  /* 0x000000024800780c */ /* 0x040fe40003f46070 */
[----:B------:R-:W-:-:S09]  /*3cf0*/  ISETP.GE.U32.AND P3, PT, R72, 0x3, PT ;  /* 0x000000034800780c */ /* 0x000fd20003f66070 */
[----:B------:R0:W-:Y:S04]  /*3d00*/  @P0 STG.E.U8 desc[UR12][R66.64], R89 ;  /* 0x0000005942000986 */ /* 0x0001e8000c10110c */
[----:B------:R0:W-:Y:S04]  /*3d10*/  @P2 STG.E.U8 desc[UR12][R66.64+0x1], R85 ;  /* 0x0000015542002986 */ /* 0x0001e8000c10110c */
[----:B------:R0:W-:Y:S02]  /*3d20*/  @P3 STG.E.U8 desc[UR12][R66.64+0x2], R91 ;  /* 0x0000025b42003986 */ /* 0x0001e4000c10110c */
.L_x_4555:
[----:B------:R-:W-:Y:S05]  /*3d30*/  BSYNC.RECONVERGENT B1 ;  /* 0x0000000000017941 */ /* 0x000fea0003800200 */
.L_x_4553:
        /* <DEDUP_REMOVED lines=33> */
.L_x_4557:
[----:B------:R-:W-:Y:S02]  /*3f50*/  ISETP.GE.AND P2, PT, R77, UR21, PT ;  /* 0x000000154d007c0c */ /* 0x000fe4000bf46270 */
[----:B------:R-:W-:Y:S02]  /*3f60*/  ISETP.GE.AND P1, PT, R78, UR21, PT ;  /* 0x000000154e007c0c */ /* 0x000fe4000bf26270 */
[----:B------:R-:W-:Y:S02]  /*3f70*/  ISETP.GE.AND P0, PT, R79, UR21, PT ;  /* 0x000000154f007c0c */ /* 0x000fe4000bf06270 */
[----:B------:R-:W-:-:S07]  /*3f80*/  FMNMX R12, R12, |R67|, !PT ;  /* 0x400000430c0c7209 */ /* 0x000fce0007800000 */
[----:B------:R-:W-:-:S04]  /*3f90*/  @!P2 FMNMX R12, |R85|, R12, !PT ;  /* 0x0000000c550ca209 */ /* 0x000fc80007800200 */
[----:B------:R-:W-:-:S04]  /*3fa0*/  @!P1 FMNMX R12, |R86|, R12, !PT ;  /* 0x0000000c560c9209 */ /* 0x000fc80007800200 */
[----:B------:R-:W-:-:S07]  /*3fb0*/  @!P0 FMNMX R12, R12, |R87|, !PT ;  /* 0x400000570c0c8209 */ /* 0x000fce0007800000 */
.L_x_4558:
[----:B------:R-:W-:Y:S05]  /*3fc0*/  BSYNC.RECONVERGENT B1 ;  /* 0x0000000000017941 */ /* 0x000fea0003800200 */
.L_x_4556:
        /* <DEDUP_REMOVED lines=21> */
.L_x_4560:
[C---:B------:R-:W-:Y:S01]  /*4120*/  ISETP.NE.AND P0, PT, R76.reuse, RZ, PT ;  /* 0x000000ff4c00720c */ /* 0x040fe20003f05270 */
[----:B------:R1:W-:Y:S01]  /*4130*/  @P1 STG.E.U8 desc[UR12][R66.64+0x3], R93 ;  /* 0x0000035d42001986 */ /* 0x0003e2000c10110c */
[C---:B------:R-:W-:Y:S02]  /*4140*/  ISETP.GE.U32.AND P2, PT, R76.reuse, 0x2, PT ;  /* 0x000000024c00780c */ /* 0x040fe40003f46070 */
[----:B------:R-:W-:-:S09]  /*4150*/  ISETP.GE.U32.AND P3, PT, R76, 0x3, PT ;  /* 0x000000034c00780c */ /* 0x000fd20003f66070 */
[----:B------:R1:W-:Y:S04]  /*4160*/  @P0 STG.E.U8 desc[UR12][R66.64], R89 ;  /* 0x0000005942000986 */ /* 0x0003e8000c10110c */
[----:B------:R1:W-:Y:S04]  /*4170*/  @P2 STG.E.U8 desc[UR12][R66.64+0x1], R85 ;  /* 0x0000015542002986 */ /* 0x0003e8000c10110c */
[----:B------:R1:W-:Y:S02]  /*4180*/  @P3 STG.E.U8 desc[UR12][R66.64+0x2], R91 ;  /* 0x0000025b42003986 */ /* 0x0003e4000c10110c */
.L_x_4561:
[----:B------:R-:W-:Y:S05]  /*4190*/  BSYNC.RECONVERGENT B1 ;  /* 0x0000000000017941 */ /* 0x000fea0003800200 */
.L_x_4559:
        /* <DEDUP_REMOVED lines=34> */
.L_x_4563:
        /* <DEDUP_REMOVED lines=8> */
.L_x_4564:
[----:B------:R-:W-:Y:S05]  /*4440*/  BSYNC.RECONVERGENT B1 ;  /* 0x0000000000017941 */ /* 0x000fea0003800200 */
.L_x_4562:
[----:B------:R-:W-:Y:S01]  /*4450*/  IMAD R84, R84, UR21, R75 ;  /* 0x0000001554547c24 */ /* 0x000fe2000f8e024b */
[----:B------:R-:W-:Y:S02]  /*4460*/  F2FP.SATFINITE.E4M3.F32.PACK_AB_MERGE_C R85, RZ, R83, RZ ;  /* 0x00000053ff55723e */ /* 0x000fe400048070ff */
[----:B------:R-:W-:Y:S02]  /*4470*/  ISETP.GE.U32.AND P1, PT, R80, 0x4, PT ;  /* 0x000000045000780c */ /* 0x000fe40003f26070 */
[----:B------:R-:W-:Y:S02]  /*4480*/  IADD3 R60, P2, PT, R84, R60, RZ ;  /* 0x0000003c543c7210 */ /* 0x000fe40007f5e0ff */
        /* <DEDUP_REMOVED lines=16> */
.L_x_4565:
[C---:B------:R-:W-:Y:S01]  /*4590*/  ISETP.NE.AND P0, PT, R80.reuse, RZ, PT ;  /* 0x000000ff5000720c */ /* 0x040fe20003f05270 */
[----:B------:R2:W-:Y:S01]  /*45a0*/  @P1 STG.E.U8 desc[UR12][R60.64+0x3], R67 ;  /* 0x000003433c001986 */ /* 0x0005e2000c10110c */
[C---:B------:R-:W-:Y:S02]  /*45b0*/  ISETP.GE.U32.AND P2, PT, R80.reuse, 0x2, PT ;  /* 0x000000025000780c */ /* 0x040fe40003f46070 */
[----:B------:R-:W-:-:S09]  /*45c0*/  ISETP.GE.U32.AND P3, PT, R80, 0x3, PT ;  /* 0x000000035000780c */ /* 0x000fd20003f66070 */
[----:B------:R2:W-:Y:S04]  /*45d0*/  @P0 STG.E.U8 desc[UR12][R60.64], R85 ;  /* 0x000000553c000986 */ /* 0x0005e8000c10110c */
[----:B------:R2:W-:Y:S04]  /*45e0*/  @P2 STG.E.U8 desc[UR12][R60.64+0x1], R83 ;  /* 0x000001533c002986 */ /* 0x0005e8000c10110c */
[----:B------:R2:W-:Y:S02]  /*45f0*/  @P3 STG.E.U8 desc[UR12][R60.64+0x2], R87 ;  /* 0x000002573c003986 */ /* 0x0005e4000c10110c */
.L_x_4543:
[----:B------:R-:W-:Y:S05]  /*4600*/  BSYNC.RECONVERGENT B0 ;  /* 0x0000000000007941 */ /* 0x000fea0003800200 */
.L_x_4542:
[----:B------:R-:W4:Y:S02]  /*4610*/  LDCU UR9, c[0x0][0x380] ;  /* 0x00007000ff0977ac */ /* 0x000f240008000800 */
[----:B----4-:R-:W-:-:S04]  /*4620*/  ULEA UR8, UR9, UR8, 0x2 ;  /* 0x0000000809087291 */ /* 0x010fc8000f8e10ff */
[----:B------:R-:W-:-:S09]  /*4630*/  UISETP.GE.AND UP1, UPT, UR8, UR20, UPT ;  /* 0x000000140800728c */ /* 0x000fd2000bf26270 */
[----:B------:R-:W-:Y:S05]  /*4640*/  BRA.U !UP1, `(.L_x_4566) ;  /* 0xffffffcd09047547 */ /* 0x000fea000b83ffff */
.L_x_4499:
        /* <DEDUP_REMOVED lines=38> */
.L_x_4574:
[----:B------:R-:W-:Y:S02]  /*48b0*/  ISETP.NE.AND P0, PT, R49, RZ, PT ;  /* 0x000000ff3100720c */ /* 0x000fe40003f05270 */
[----:B----4-:R-:W-:-:S11]  /*48c0*/  FMNMX R5, R3, R2, !PT ;  /* 0x0000000203057209 */ /* 0x010fd60007800000 */
[----:B------:R-:W-:Y:S05]  /*48d0*/  @P0 BRA `(.L_x_4568) ;  /* 0x0000000000080947 */ /* 0x000fea0003800000 */
[----:B0-----:R-:W0:Y:S02]  /*48e0*/  LDC.64 R2, c[0x0][0x3f8] ;  /* 0x0000fe00ff027b82 */ /* 0x001e240000000a00 */
[----:B0-----:R4:W-:Y:S02]  /*48f0*/  REDG.E.MAX.S32.STRONG.GPU desc[UR12][R2.64], R5 ;  /* 0x000000050200798e */ /* 0x0019e4000d12e30c */
.L_x_4568:
[----:B------:R-:W-:Y:S05]  /*4900*/  BSYNC B0 ;  /* 0x0000000000007941 */ /* 0x000fea0003800000 */
.L_x_4567:
        /* <DEDUP_REMOVED lines=14> */
[----:B-123--:R-:W-:Y:S05]  /*49f0*/  CALL.REL.NOINC `($__internal_28_$__cuda_sm20_rcp_rn_f32_slowpath) ;  /* 0x0000000000607944 */ /* 0x00efea0003c00000 */
[----:B------:R-:W-:Y:S01]  /*4a00*/  IMAD.MOV.U32 R5, RZ, RZ, R15 ;  /* 0x000000ffff057224 */ /* 0x000fe200078e000f */
[----:B------:R-:W-:Y:S06]  /*4a10*/  BRA `(.L_x_4571) ;  /* 0x0000000000147947 */ /* 0x000fec0003800000 */
.L_x_4570:
[----:B----45:R-:W0:Y:S01]  /*4a20*/  MUFU.RCP R5, UR14 ;  /* 0x0000000e00057d08 */ /* 0x030e220008001000 */
[----:B------:R-:W-:-:S05]  /*4a30*/  MOV R0, UR14 ;  /* 0x0000000e00007c02 */ /* 0x000fca0008000f00 */
[----:B0-----:R-:W-:-:S04]  /*4a40*/  FFMA R0, R5, R0, -1 ;  /* 0xbf80000005007423 */ /* 0x001fc80000000000 */
[----:B------:R-:W-:-:S04]  /*4a50*/  FADD.FTZ R0, -R0, -RZ ;  /* 0x800000ff00007221 */ /* 0x000fc80000010100 */
[----:B------:R-:W-:-:S07]  /*4a60*/  FFMA R5, R5, R0, R5 ;  /* 0x0000000005057223 */ /* 0x000fce0000000005 */
.L_x_4571:
[----:B------:R-:W0:Y:S02]  /*4a70*/  LDC.64 R2, c[0x0][0x3f0] ;  /* 0x0000fc00ff027b82 */ /* 0x000e240000000a00 */
[----:B0-----:R-:W-:Y:S01]  /*4a80*/  STG.E desc[UR12][R2.64], R5 ;  /* 0x0000000502007986 */ /* 0x001fe2000c10190c */
[----:B------:R-:W-:Y:S05]  /*4a90*/  EXIT ;  /* 0x000000000000794d */ /* 0x000fea0003800000 */
.L_x_4569:
[----:B------:R-:W-:Y:S02]  /*4aa0*/  IMAD.MOV.U32 R5, RZ, RZ, 0x2 ;  /* 0x00000002ff057424 */ /* 0x000fe400078e00ff */
[----:B------:R-:W-:Y:S02]  /*4ab0*/  IMAD.MOV.U32 R7, RZ, RZ, 0x1f ;  /* 0x0000001fff077424 */ /* 0x000fe400078e00ff */
[----:B------:R-:W-:-:S07]  /*4ac0*/  IMAD.MOV.U32 R4, RZ, RZ, -0x1 ;  /* 0xffffffffff047424 */ /* 0x000fce00078e00ff */
[----:B01234-:R-:W-:Y:S05]  /*4ad0*/  WARPSYNC.COLLECTIVE R4, `(.L_x_4572) ;  /* 0x0000000004087348 */ /* 0x01ffea0003c00000 */
[----:B0---4-:R0:W4:Y:S02]  /*4ae0*/  SHFL.DOWN P0, R2, R0, R5, R7 ;  /* 0x0800000500027389 */ /* 0x0111240000000007 */
[----:B01234-:R-:W-:Y:S05]  /*4af0*/  ENDCOLLECTIVE ;  /* 0x000000000000791b */ /* 0x01ffea0003800000 */
.L_x_4572:
[----:B------:R-:W-:Y:S02]  /*4b00*/  IMAD.MOV.U32 R5, RZ, RZ, 0x1 ;  /* 0x00000001ff057424 */ /* 0x000fe400078e00ff */
[----:B------:R-:W-:-:S05]  /*4b10*/  IMAD.MOV.U32 R3, RZ, RZ, R2 ;  /* 0x000000ffff037224 */ /* 0x000fca00078e0002 */
[----:B------:R-:W-:-:S05]  /*4b20*/  FMNMX R3, R3, R0, !PT ;  /* 0x0000000003037209 */ /* 0x000fca0007800000 */
[----:B------:R-:W-:-:S07]  /*4b30*/  IMAD.MOV.U32 R0, RZ, RZ, R3 ;  /* 0x000000ffff007224 */ /* 0x000fce00078e0003 */
[----:B------:R-:W-:Y:S05]  /*4b40*/  WARPSYNC.COLLECTIVE R4, `(.L_x_4573) ;  /* 0x0000000004087348 */ /* 0x000fea0003c00000 */
[----:B------:R0:W1:Y:S02]  /*4b50*/  SHFL.DOWN P0, R2, R0, R5, R7 ;  /* 0x0800000500027389 */ /* 0x0000640000000007 */
[----:B01----:R-:W-:Y:S05]  /*4b60*/  ENDCOLLECTIVE ;  /* 0x000000000000791b */ /* 0x003fea0003800000 */
.L_x_4573:
[----:B------:R-:W-:Y:S05]  /*4b70*/  BRA `(.L_x_4574) ;  /* 0xfffffffc004c7947 */ /* 0x000fea000383ffff */
        .weak           $__internal_28_$__cuda_sm20_rcp_rn_f32_slowpath
        .type           $__internal_28_$__cuda_sm20_rcp_rn_f32_slowpath,@function
        .size           $__internal_28_$__cuda_sm20_rcp_rn_f32_slowpath,(.L_x_12896 - $__internal_28_$__cuda_sm20_rcp_rn_f32_slowpath)
$__internal_28_$__cuda_sm20_rcp_rn_f32_slowpath:
[----:B------:R-:W-:-:S04]  /*4b80*/  SHF.L.U32 R0, R2, 0x1, RZ ;  /* 0x0000000102007819 */ /* 0x000fc800000006ff */
        /* <DEDUP_REMOVED lines=13> */
.L_x_4575:
        /* <DEDUP_REMOVED lines=33> */
.L_x_4577:
[----:B------:R0:W1:Y:S02]  /*4e70*/  MUFU.RCP R3, R2 ;  /* 0x0000000200037308 */ /* 0x0000640000001000 */
.L_x_4576:
[----:B-1----:R-:W-:Y:S02]  /*4e80*/  IMAD.MOV.U32 R15, RZ, RZ, R3 ;  /* 0x000000ffff0f7224 */ /* 0x002fe400078e0003 */
[----:B0-----:R-:W-:Y:S02]  /*4e90*/  IMAD.MOV.U32 R2, RZ, RZ, R4 ;  /* 0x000000ffff027224 */ /* 0x001fe400078e0004 */
[----:B------:R-:W-:-:S04]  /*4ea0*/  IMAD.MOV.U32 R3, RZ, RZ, 0x0 ;  /* 0x00000000ff037424 */ /* 0x000fc800078e00ff */
[----:B------:R-:W-:Y:S05]  /*4eb0*/  RET.REL.NODEC R2 `(_ZN18transformer_engine13normalization21ln_fwd_general_kernelINS0_13Kernel_traitsIff13__nv_fp8_e4m3fjLj512ELj1ELj4ELj1ELj16ENS0_18Kernel_traits_baseILj512EffS3_fjLj128EEEEEEEvNS0_19ForwardKernelParamsE) ;  /* 0xffffffb002507950 */ /* 0x000fea0003c3ffff */
.L_x_4578:
        /* <DEDUP_REMOVED lines=12> */
.L_x_12896:


//--------------------- .text._ZN18transformer_engine13normalization21ln_fwd_general_kernelINS0_13Kernel_traitsIff13__nv_fp8_e4m3fjLj128ELj1ELj4ELj1ELj16ENS0_18Kernel_traits_baseILj128EffS3_fjLj128EEEEEEEvNS0_19ForwardKernelParamsE --------------------------
	.section	.text._ZN18transformer_engine13normalization21ln_fwd_general_kernelINS0_13Kernel_traitsIff13__nv_fp8_e4m3fjLj128ELj1ELj4ELj1ELj16ENS0_18Kernel_traits_baseILj128EffS3_fjLj128EEEEEEEvNS0_19ForwardKernelParamsE,"ax",@progbits
	.align	128
        .global         _ZN18transformer_engine13normalization21ln_fwd_general_kernelINS0_13Kernel_traitsIff13__nv_fp8_e4m3fjLj128ELj1ELj4ELj1ELj16ENS0_18Kernel_traits_baseILj128EffS3_fjLj128EEEEEEEvNS0_19ForwardKernelParamsE
        .type           _ZN18transformer_engine13normalization21ln_fwd_general_kernelINS0_13Kernel_traitsIff13__nv_fp8_e4m3fjLj128ELj1ELj4ELj1ELj16ENS0_18Kernel_traits_baseILj128EffS3_fjLj128EEEEEEEvNS0_19ForwardKernelParamsE,@function
        .size           _ZN18transformer_engine13normalization21ln_fwd_general_kernelINS0_13Kernel_traitsIff13__nv_fp8_e4m3fjLj128ELj1ELj4ELj1ELj16ENS0_18Kernel_traits_baseILj128EffS3_fjLj128EEEEEEEvNS0_19ForwardKernelParamsE,(.L_x_12897 - _ZN18transformer_engine13normalization21ln_fwd_general_kernelINS0_13Kernel_traitsIff13__nv_fp8_e4m3fjLj128ELj1ELj4ELj1ELj16ENS0_18Kernel_traits_baseILj128EffS3_fjLj128EEEEEEEvNS0_19ForwardKernelParamsE)
        .other          _ZN18transformer_engine13normalization21ln_fwd_general_kernelINS0_13Kernel_traitsIff13__nv_fp8_e4m3fjLj128ELj1ELj4ELj1ELj16ENS0_18Kernel_traits_baseILj128EffS3_fjLj128EEEEEEEvNS0_19ForwardKernelParamsE,@"STO_CUDA_ENTRY STV_DEFAULT"
_ZN18transformer_engine13normalization21ln_fwd_general_kernelINS0_13Kernel_traitsIff13__nv_fp8_e4m3fjLj128ELj1ELj4ELj1ELj16ENS0_18Kernel_traits_baseILj128EffS3_fjLj128EEEEEEEvNS0_19ForwardKernelParamsE:
.text._ZN18transformer_engine13normalization21ln_fwd_general_kernelINS0_13Kernel_traitsIff13__nv_fp8_e4m3fjLj128ELj1ELj4ELj1ELj16ENS0_18Kernel_traits_baseILj128EffS3_fjLj128EEEEEEEvNS0_19ForwardKernelParamsE:
        /* <DEDUP_REMOVED lines=39> */
[----:B------:R-:W-:Y:S05]  /*0270*/  CALL.REL.NOINC `($__internal_29_$__cuda_sm20_rcp_rn_f32_slowpath) ;  /* 0x0000002800287944 */ /* 0x000fea0003c00000 */
[----:B------:R-:W-:Y:S05]  /*0280*/  BRA `(.L_x_4580) ;  /* 0x0000000000107947 */ /* 0x000fea0003800000 */
.L_x_4579:
[----:B------:R-:W0:Y:S02]  /*0290*/  MUFU.RCP R5, R6 ;  /* 0x0000000600057308 */ /* 0x000e240000001000 */
[----:B0-----:R-:W-:-:S04]  /*02a0*/  FFMA R7, R6, R5, -1 ;  /* 0xbf80000006077423 */ /* 0x001fc80000000005 */
[----:B------:R-:W-:-:S04]  /*02b0*/  FADD.FTZ R8, -R7, -RZ ;  /* 0x800000ff07087221 */ /* 0x000fc80000010100 */
[----:B------:R-:W-:-:S07]  /*02c0*/  FFMA R5, R5, R8, R5 ;  /* 0x0000000805057223 */ /* 0x000fce0000000005 */
.L_x_4580:
        /* <DEDUP_REMOVED lines=25> */
.L_x_4584:
[----:B------:R0:W5:Y:S02]  /*0460*/  LDG.E.128 R16, desc[UR12][R8.64] ;  /* 0x0000000c08107981 */ /* 0x000164000c1e1d00 */
.L_x_4585:
[----:B------:R-:W-:Y:S05]  /*0470*/  BSYNC.RECONVERGENT B1 ;  /* 0x0000000000017941 */ /* 0x000fea0003800200 */
.L_x_4583:
        /* <DEDUP_REMOVED lines=17> */
.L_x_4586:
[----:B------:R0:W5:Y:S02]  /*0590*/  LDG.E.128 R12, desc[UR12][R8.64] ;  /* 0x0000000c080c7981 */ /* 0x000164000c1e1d00 */
.L_x_4582:
[----:B------:R-:W-:Y:S05]  /*05a0*/  BSYNC.RECONVERGENT B0 ;  /* 0x0000000000007941 */ /* 0x000fea0003800200 */
.L_x_4581:
        /* <DEDUP_REMOVED lines=51> */
.L_x_4623:
        /* <DEDUP_REMOVED lines=14> */
.L_x_4590:
        /* <DEDUP_REMOVED lines=10> */
.L_x_4589:
[----:B------:R-:W-:Y:S05]  /*0a60*/  BSYNC.RECONVERGENT B0 ;  /* 0x0000000000007941 */ /* 0x000fea0003800200 */
.L_x_4588:
        /* <DEDUP_REMOVED lines=20> */
[----:B------:R-:W-:-:S04]  /*0bb0*/  MOV R32, UR9 ;  /* 0x0000000900207c02 */ /* 0x000fc80008000f00 */
[----:B------:R-:W0:Y:S02]  /*0bc0*/  SHFL.DOWN PT, R34, R33, 0x4, 0x1f ;  /* 0x08801f0021227f89 */ /* 0x000e2400000e0000 */
[----:B0-----:R-:W-:Y:S01]  /*0bd0*/  FADD R46, R33, R34 ;  /* 0x00000022212e7221 */ /* 0x001fe20000000000 */
[----:B------:R-:W-:Y:S01]  /*0be0*/  SEL R34, R28, R30, !P2 ;  /* 0x0000001e1c227207 */ /* 0x000fe20005000000 */
[----:B------:R-:W-:Y:S01]  /*0bf0*/  IMAD.U32 R33, RZ, RZ, UR10 ;  /* 0x0000000aff217e24 */ /* 0x000fe2000f8e00ff */
[----:B------:R-:W-:Y:S02]  /*0c00*/  USEL UR10, UR19, URZ, !UP1 ;  /* 0x000000ff130a7287 */ /* 0x000fe4000c800000 */
        /* <DEDUP_REMOVED lines=17> */
.L_x_4593:
[----:B------:R-:W2:Y:S04]  /*0d20*/  LDG.E.STRONG.GPU R36, desc[UR12][R32.64] ;  /* 0x0000000c20247981 */ /* 0x000ea8000c1ef900 */
[----:B--2---:R-:W-:Y:S01]  /*0d30*/  CCTL.IVALL ;  /* 0x00000000ff00798f */ /* 0x004fe20002000000 */
[----:B------:R-:W-:Y:S05]  /*0d40*/  YIELD ;  /* 0x0000000000007946 */ /* 0x000fea0003800000 */
[----:B------:R-:W-:-:S13]  /*0d50*/  ISETP.NE.AND P1, PT, R36, UR10, PT ;  /* 0x0000000a24007c0c */ /* 0x000fda000bf25270 */
[----:B------:R-:W-:Y:S05]  /*0d60*/  @P1 BRA `(.L_x_4593) ;  /* 0xfffffffc00ec1947 */ /* 0x000fea000383ffff */
.L_x_4592:
        /* <DEDUP_REMOVED lines=15> */
[----:B------:R-:W-:Y:S01]  /*0e60*/  MOV R37, R2 ;  /* 0x0000000200257202 */ /* 0x000fe20000000f00 */
[----:B------:R-:W-:-:S08]  /*0e70*/  IMAD.X R49, R27, 0x1, R35, P1 ;  /* 0x000000011b317824 */ /* 0x000fd000008e0623 */
.L_x_4598:
[----:B------:R-:W-:Y:S01]  /*0e80*/  MOV R32, R48 ;  /* 0x0000003000207202 */ /* 0x000fe20000000f00 */
[----:B------:R-:W-:-:S05]  /*0e90*/  IMAD.MOV.U32 R33, RZ, RZ, R49 ;  /* 0x000000ffff217224 */ /* 0x000fca00078e0031 */
        /* <DEDUP_REMOVED lines=14> */
[----:B----4-:R-:W-:-:S04]  /*0f80*/  FADD R51, R48, R51 ;  /* 0x0000003330337221 */ /* 0x010fc80000000000 */
[----:B--2---:R-:W-:Y:S02]  /*0f90*/  FADD R48, R51, R36 ;  /* 0x0000002433307221 */ /* 0x004fe40000000000 */
[----:B------:R-:W2:Y:S04]  /*0fa0*/  LDG.E R51, desc[UR12][R32.64+0x80] ;  /* 0x0000800c20337981 */ /* 0x000ea8000c1e1900 */
[----:B------:R-:W4:Y:S01]  /*0fb0*/  LDG.E R36, desc[UR12][R32.64+0x100] ;  /* 0x0001000c20247981 */ /* 0x000f22000c1e1900 */
[----:B-----5:R-:W-:-:S03]  /*0fc0*/  FADD R48, R48, R47 ;  /* 0x0000002f30307221 */ /* 0x020fc60000000000 */
[----:B------:R-:W5:Y:S01]  /*0fd0*/  LDG.E R47, desc[UR12][R32.64+0x180] ;  /* 0x0001800c202f7981 */ /* 0x000f62000c1e1900 */
[----:B---3--:R-:W-:-:S03]  /*0fe0*/  FADD R48, R48, R49 ;  /* 0x0000003130307221 */ /* 0x008fc60000000000 */
[----:B------:R-:W3:Y:S01]  /*0ff0*/  LDG.E R49, desc[UR12][R32.64+0x200] ;  /* 0x0002000c20317981 */ /* 0x000ee2000c1e1900 */
[----:B--2---:R-:W-:-:S04]  /*1000*/  FADD R51, R48, R51 ;  /* 0x0000003330337221 */ /* 0x004fc80000000000 */
[----:B----4-:R-:W-:Y:S02]  /*1010*/  FADD R48, R51, R36 ;  /* 0x0000002433307221 */ /* 0x010fe40000000000 */
[----:B------:R-:W2:Y:S04]  /*1020*/  LDG.E R51, desc[UR12][R32.64+0x280] ;  /* 0x0002800c20337981 */ /* 0x000ea8000c1e1900 */
[----:B------:R-:W4:Y:S01]  /*1030*/  LDG.E R36, desc[UR12][R32.64+0x300] ;  /* 0x0003000c20247981 */ /* 0x000f22000c1e1900 */
[----:B-----5:R-:W-:-:S03]  /*1040*/  FADD R48, R48, R47 ;  /* 0x0000002f30307221 */ /* 0x020fc60000000000 */
[----:B------:R-:W5:Y:S01]  /*1050*/  LDG.E R47, desc[UR12][R32.64+0x380] ;  /* 0x0003800c202f7981 */ /* 0x000f62000c1e1900 */
[----:B------:R-:W-:-:S04]  /*1060*/  IADD3 R46, PT, PT, R46, 0x10, RZ ;  /* 0x000000102e2e7810 */ /* 0x000fc80007ffe0ff */
[----:B------:R-:W-:Y:S02]  /*1070*/  ISETP.NE.AND P1, PT, R46, RZ, PT ;  /* 0x000000ff2e00720c */ /* 0x000fe40003f25270 */
[----:B------:R-:W-:Y:S01]  /*1080*/  IADD3 R37, PT, PT, R37, 0x200, RZ ;  /* 0x0000020025257810 */ /* 0x000fe20007ffe0ff */
[----:B---3--:R-:W-:-:S04]  /*1090*/  FADD R48, R48, R49 ;  /* 0x0000003130307221 */ /* 0x008fc80000000000 */
[----:B--2---:R-:W-:Y:S01]  /*10a0*/  FADD R51, R48, R51 ;  /* 0x0000003330337221 */ /* 0x004fe20000000000 */
[----:B------:R-:W-:-:S03]  /*10b0*/  IADD3 R48, P3, PT, R32, 0x800, RZ ;  /* 0x0000080020307810 */ /* 0x000fc60007f7e0ff */
[----:B----4-:R-:W-:Y:S02]  /*10c0*/  FADD R36, R51, R36 ;  /* 0x0000002433247221 */ /* 0x010fe40000000000 */
[----:B------:R-:W-:Y:S02]  /*10d0*/  IMAD.X R49, RZ, RZ, R33, P3 ;  /* 0x000000ffff317224 */ /* 0x000fe400018e0621 */
[----:B-----5:R-:W-:Y:S01]  /*10e0*/  FADD R36, R36, R47 ;  /* 0x0000002f24247221 */ /* 0x020fe20000000000 */
[----:B------:R-:W-:Y:S06]  /*10f0*/  @P1 BRA `(.L_x_4598) ;  /* 0xfffffffc00601947 */ /* 0x000fec000383ffff */
.L_x_4597:
[----:B------:R-:W-:Y:S05]  /*1100*/  BSYNC.RECONVERGENT B1 ;  /* 0x0000000000017941 */ /* 0x000fea0003800200 */
.L_x_4596:
        /* <DEDUP_REMOVED lines=17> */
[----:B------:R-:W-:-:S03]  /*1220*/  VIADD R37, R37, 0x100 ;  /* 0x0000010025257836 */ /* 0x000fc60000000000 */
[----:B--2---:R-:W-:-:S04]  /*1230*/  FADD R36, R51, R36 ;  /* 0x0000002433247221 */ /* 0x004fc80000000000 */
[----:B-----5:R-:W-:-:S04]  /*1240*/  FADD R53, R36, R53 ;  /* 0x0000003524357221 */ /* 0x020fc80000000000 */
[----:B---3--:R-:W-:-:S04]  /*1250*/  FADD R48, R53, R48 ;  /* 0x0000003035307221 */ /* 0x008fc80000000000 */
[----:B------:R-:W-:-:S04]  /*1260*/  FADD R48, R48, R47 ;  /* 0x0000002f30307221 */ /* 0x000fc80000000000 */
[----:B------:R-:W-:-:S07]  /*1270*/  FADD R36, R48, R49 ;  /* 0x0000003130247221 */ /* 0x000fce0000000000 */
.L_x_4600:
[----:B------:R-:W-:Y:S05]  /*1280*/  BSYNC.RECONVERGENT B1 ;  /* 0x0000000000017941 */ /* 0x000fea0003800200 */
.L_x_4599:
        /* <DEDUP_REMOVED lines=10> */
[----:B------:R-:W-:Y:S01]  /*1330*/  IADD3 R37, PT, PT, R37, 0x80, RZ ;  /* 0x0000008025257810 */ /* 0x000fe20007ffe0ff */
[----:B--2---:R-:W-:-:S04]  /*1340*/  FADD R47, R36, R47 ;  /* 0x0000002f242f7221 */ /* 0x004fc80000000000 */
[----:B---3--:R-:W-:-:S04]  /*1350*/  FADD R46, R47, R46 ;  /* 0x0000002e2f2e7221 */ /* 0x008fc80000000000 */
[----:B----4-:R-:W-:-:S04]  /*1360*/  FADD R46, R46, R49 ;  /* 0x000000312e2e7221 */ /* 0x010fc80000000000 */
[----:B-----5:R-:W-:-:S07]  /*1370*/  FADD R36, R46, R51 ;  /* 0x000000332e247221 */ /* 0x020fce0000000000 */
.L_x_4602:
[----:B------:R-:W-:Y:S05]  /*1380*/  BSYNC.RECONVERGENT B1 ;  /* 0x0000000000017941 */ /* 0x000fea0003800200 */
.L_x_4601:
        /* <DEDUP_REMOVED lines=11> */
.L_x_4595:
[----:B------:R-:W-:Y:S05]  /*1440*/  BSYNC.RECONVERGENT B0 ;  /* 0x0000000000007941 */ /* 0x000fea0003800200 */
.L_x_4594:
        /* <DEDUP_REMOVED lines=12> */
.L_x_4591:
        /* <DEDUP_REMOVED lines=10> */
.L_x_4603:
        /* <DEDUP_REMOVED lines=15> */
.L_x_4605:
[----:B------:R-:W-:Y:S05]  /*16a0*/  BSYNC.RECONVERGENT B0 ;  /* 0x0000000000007941 */ /* 0x000fea0003800200 */
.L_x_4604:
        /* <DEDUP_REMOVED lines=13> */
.L_x_4606:
        /* <DEDUP_REMOVED lines=35> */
.L_x_4609:
[----:B------:R-:W2:Y:S04]  /*19b0*/  LDG.E.STRONG.GPU R36, desc[UR12][R34.64] ;  /* 0x0000000c22247981 */ /* 0x000ea8000c1ef900 */
[----:B--2---:R-:W-:Y:S01]  /*19c0*/  CCTL.IVALL ;  /* 0x00000000ff00798f */ /* 0x004fe20002000000 */
[----:B------:R-:W-:Y:S05]  /*19d0*/  YIELD ;  /* 0x0000000000007946 */ /* 0x000fea0003800000 */
[----:B------:R-:W-:-:S13]  /*19e0*/  ISETP.NE.AND P1, PT, R36, UR10, PT ;  /* 0x0000000a24007c0c */ /* 0x000fda000bf25270 */
[----:B------:R-:W-:Y:S05]  /*19f0*/  @P1 BRA `(.L_x_4609) ;  /* 0xfffffffc00ec1947 */ /* 0x000fea000383ffff */
.L_x_4608:
[----:B------:R-:W-:Y:S01]  /*1a00*/  ISETP.GE.AND P1, PT, R2, UR19, PT ;  /* 0x0000001302007c0c */ /* 0x000fe2000bf26270 */
[----:B------:R-:W-:Y:S05]  /*1a10*/  WARPSYNC.ALL ;  /* 0x0000000000007948 */ /* 0x000fea0003800000 */
[----:B------:R-:W-:Y:S01]  /*1a20*/  BAR.SYNC.DEFER_BLOCKING 0x0 ;  /* 0x0000000000007b1d */ /* 0x000fe20000010000 */
[----:B0-----:R-:W-:-:S05]  /*1a30*/  HFMA2 R36, -RZ, RZ, 0, 0 ;  /* 0x00000000ff247431 */ /* 0x001fca00000001ff */
[----:B------:R-:W-:Y:S04]  /*1a40*/  BSSY.RECONVERGENT B0, `(.L_x_4610) ;  /* 0x0000064000007945 */ /* 0x000fe80003800200 */
[----:B------:R-:W-:Y:S05]  /*1a50*/  @P1 BRA `(.L_x_4611) ;  /* 0x0000000400881947 */ /* 0x000fea0003800000 */
[----:B------:R-:W-:Y:S01]  /*1a60*/  ISETP.GE.U32.AND P1, PT, R20, 0x1e0, PT ;  /* 0x000001e01400780c */ /* 0x000fe20003f26070 */
[----:B------:R-:W-:Y:S01]  /*1a70*/  BSSY.RECONVERGENT B1, `(.L_x_4612) ;  /* 0x000002d000017945 */ /* 0x000fe20003800200 */
[----:B------:R-:W-:Y:S01]  /*1a80*/  ISETP.NE.AND P2, PT, R38, RZ, PT ;  /* 0x000000ff2600720c */ /* 0x000fe20003f45270 */
[----:B------:R-:W-:Y:S01]  /*1a90*/  IMAD.MOV.U32 R36, RZ, RZ, RZ ;  /* 0x000000ffff247224 */ /* 0x000fe200078e00ff */
[----:B-1----:R-:W-:-:S09]  /*1aa0*/  MOV R37, R2 ;  /* 0x0000000200257202 */ /* 0x002fd20000000f00 */
[----:B------:R-:W-:Y:S05]  /*1ab0*/  @!P1 BRA `(.L_x_4613) ;  /* 0x0000000000a09947 */ /* 0x000fea0003800000 */
[----:B------:R-:W-:Y:S01]  /*1ac0*/  IMAD.MOV.U32 R47, RZ, RZ, RZ ;  /* 0x000000ffff2f7224 */ /* 0x000fe200078e00ff */
[----:B------:R-:W-:Y:S01]  /*1ad0*/  MOV R36, RZ ;  /* 0x000000ff00247202 */ /* 0x000fe20000000f00 */
[----:B------:R-:W-:-:S07]  /*1ae0*/  IMAD.MOV.U32 R37, RZ, RZ, R2 ;  /* 0x000000ffff257224 */ /* 0x000fce00078e0002 */
.L_x_4614:
[----:B------:R-:W-:-:S05]  /*1af0*/  IMAD.WIDE.U32 R34, R37, 0x4, R32 ;  /* 0x0000000425227825 */ /* 0x000fca00078e0020 */
        /* <DEDUP_REMOVED lines=12> */
[----:B---3--:R-:W-:Y:S02]  /*1bc0*/  FADD R48, R48, R49 ;  /* 0x0000003130307221 */ /* 0x008fe40000000000 */
[----:B------:R-:W3:Y:S02]  /*1bd0*/  LDG.E R49, desc[UR12][R34.64+0x480] ;  /* 0x0004800c22317981 */ /* 0x000ee4000c1e1900 */
[----:B------:R-:W-:Y:S02]  /*1be0*/  FADD R48, R48, R51 ;  /* 0x0000003330307221 */ /* 0x000fe40000000000 */
[----:B------:R-:W4:Y:S02]  /*1bf0*/  LDG.E R51, desc[UR12][R34.64+0x500] ;  /* 0x0005000c22337981 */ /* 0x000f24000c1e1900 */
        /* <DEDUP_REMOVED lines=12> */
[----:B------:R-:W-:-:S04]  /*1cc0*/  IADD3 R47, PT, PT, R47, 0x10, RZ ;  /* 0x000000102f2f7810 */ /* 0x000fc80007ffe0ff */
[----:B------:R-:W-:Y:S01]  /*1cd0*/  ISETP.NE.AND P1, PT, R47, R40, PT ;  /* 0x000000282f00720c */ /* 0x000fe20003f25270 */
[----:B------:R-:W-:Y:S02]  /*1ce0*/  VIADD R37, R37, 0x200 ;  /* 0x0000020025257836 */ /* 0x000fe40000000000 */
[----:B---3--:R-:W-:-:S04]  /*1cf0*/  FADD R49, R36, R49 ;  /* 0x0000003124317221 */ /* 0x008fc80000000000 */
[----:B----4-:R-:W-:-:S04]  /*1d00*/  FADD R48, R49, R48 ;  /* 0x0000003031307221 */ /* 0x010fc80000000000 */
[----:B--2---:R-:W-:-:S04]  /*1d10*/  FADD R48, R48, R51 ;  /* 0x0000003330307221 */ /* 0x004fc80000000000 */
[----:B-----5:R-:W-:Y:S01]  /*1d20*/  FADD R36, R48, R53 ;  /* 0x0000003530247221 */ /* 0x020fe20000000000 */
[----:B------:R-:W-:Y:S06]  /*1d30*/  @P1 BRA `(.L_x_4614) ;  /* 0xfffffffc006c1947 */ /* 0x000fec000383ffff */
.L_x_4613:
[----:B------:R-:W-:Y:S05]  /*1d40*/  BSYNC.RECONVERGENT B1 ;  /* 0x0000000000017941 */ /* 0x000fea0003800200 */
.L_x_4612:
        /* <DEDUP_REMOVED lines=23> */
.L_x_4616:
[----:B------:R-:W-:Y:S05]  /*1ec0*/  BSYNC.RECONVERGENT B1 ;  /* 0x0000000000017941 */ /* 0x000fea0003800200 */
.L_x_4615:
        /* <DEDUP_REMOVED lines=15> */
.L_x_4618:
[----:B------:R-:W-:Y:S05]  /*1fc0*/  BSYNC.RECONVERGENT B1 ;  /* 0x0000000000017941 */ /* 0x000fea0003800200 */
.L_x_4617:
        /* <DEDUP_REMOVED lines=11> */
.L_x_4611:
[----:B------:R-:W-:Y:S05]  /*2080*/  BSYNC.RECONVERGENT B0 ;  /* 0x0000000000007941 */ /* 0x000fea0003800200 */
.L_x_4610:
        /* <DEDUP_REMOVED lines=11> */
.L_x_4607:
        /* <DEDUP_REMOVED lines=16> */
[----:B------:R-:W1:Y:S01]  /*2240*/  LDCU.64 UR10, c[0x0][0x3c8] ;  /* 0x00007900ff0a77ac */ /* 0x000e620008000a00 */
[----:B------:R-:W-:Y:S01]  /*2250*/  FADD R36, R17, -R46 ;  /* 0x8000002e11247221 */ /* 0x000fe20000000000 */
[----:B------:R-:W-:Y:S02]  /*2260*/  IMAD R45, R45, UR21, R6 ;  /* 0x000000152d2d7c24 */ /* 0x000fe4000f8e0206 */
[--C-:B0-----:R-:W-:Y:S01]  /*2270*/  FADD R34, R16, -R46.reuse ;  /* 0x8000002e10227221 */ /* 0x101fe20000000000 */
        /* <DEDUP_REMOVED lines=11> */
[----:B-1----:R-:W-:-:S04]  /*2330*/  IADD3 R32, P2, PT, R45, UR10, RZ ;  /* 0x0000000a2d207c10 */ /* 0x002fc8000ff5e0ff */
[----:B------:R-:W-:Y:S02]  /*2340*/  LOP3.LUT P0, RZ, R32, 0x3, RZ, 0xc0, !PT ;  /* 0x0000000320ff7812 */ /* 0x000fe4000780c0ff */
[----:B------:R-:W-:Y:S01]  /*2350*/  LEA.HI.X.SX32 R33, R45, UR11, 0x1, P2 ;  /* 0x0000000b2d217c11 */ /* 0x000fe200090f0eff */
[----:B------:R-:W-:Y:S10]  /*2360*/  BRA.U !UP0, `(.L_x_4621) ;  /* 0x00000001083c7547 */ /* 0x000ff4000b800000 */
        /* <DEDUP_REMOVED lines=15> */
.L_x_4621:
[----:B------:R-:W-:Y:S02]  /*2460*/  F2FP.SATFINITE.E4M3.F32.PACK_AB_MERGE_C R45, RZ, R34, RZ ;  /* 0x00000022ff2d723e */ /* 0x000fe400048070ff */
[----:B------:R-:W-:Y:S02]  /*2470*/  F2FP.SATFINITE.E4M3.F32.PACK_AB_MERGE_C R37, RZ, R46, RZ ;  /* 0x0000002eff25723e */ /* 0x000fe400048070ff */
[----:B------:R-:W-:Y:S02]  /*2480*/  F2FP.SATFINITE.E4M3.F32.PACK_AB_MERGE_C R35, RZ, R36, RZ ;  /* 0x00000024ff23723e */ /* 0x000fe400048070ff */
[----:B------:R-:W-:Y:S01]  /*2490*/  F2FP.SATFINITE.E4M3.F32.PACK_AB_MERGE_C R47, RZ, R48, RZ ;  /* 0x00000030ff2f723e */ /* 0x000fe200048070ff */
[----:B------:R-:W-:Y:S06]  /*24a0*/  @!P0 BRA P1, `(.L_x_4622) ;  /* 0x0000000000288947 */ /* 0x000fec0000800000 */
[C---:B------:R-:W-:Y:S02]  /*24b0*/  ISETP.GE.U32.AND P1, PT, R21.reuse, 0x2, PT ;  /* 0x000000021500780c */ /* 0x040fe40003f26070 */
[C---:B------:R-:W-:Y:S02]  /*24c0*/  ISETP.GE.U32.AND P2, PT, R21.reuse, 0x3, PT ;  /* 0x000000031500780c */ /* 0x040fe40003f46070 */
[----:B------:R-:W-:-:S09]  /*24d0*/  ISETP.NE.AND P0, PT, R21, RZ, PT ;  /* 0x000000ff1500720c */ /* 0x000fd20003f05270 */
[----:B------:R2:W-:Y:S04]  /*24e0*/  @P1 STG.E.U8 desc[UR12][R32.64+0x1], R37 ;  /* 0x0000012520001986 */ /* 0x0005e8000c10110c */
[----:B------:R2:W-:Y:S04]  /*24f0*/  @P2 STG.E.U8 desc[UR12][R32.64+0x2], R35 ;  /* 0x0000022320002986 */ /* 0x0005e8000c10110c */
[----:B------:R2:W-:Y:S01]  /*2500*/  @P0 STG.E.U8 desc[UR12][R32.64], R45 ;  /* 0x0000002d20000986 */ /* 0x0005e2000c10110c */
[----:B------:R-:W-:-:S13]  /*2510*/  ISETP.GE.U32.AND P0, PT, R21, 0x4, PT ;  /* 0x000000041500780c */ /* 0x000fda0003f06070 */
[----:B--2---:R-:W-:Y:S05]  /*2520*/  @!P0 BRA `(.L_x_4620) ;  /* 0x0000000000288947 */ /* 0x004fea0003800000 */
[----:B------:R2:W-:Y:S01]  /*2530*/  STG.E.U8 desc[UR12][R32.64+0x3], R47 ;  /* 0x0000032f20007986 */ /* 0x0005e2000c10110c */
[----:B------:R-:W-:Y:S05]  /*2540*/  BRA `(.L_x_4620) ;  /* 0x0000000000207947 */ /* 0x000fea0003800000 */
.L_x_4622:
[----:B------:R-:W-:Y:S01]  /*2550*/  SHF.L.U32 R35, R35, 0x10, RZ ;  /* 0x0000001023237819 */ /* 0x000fe200000006ff */
[----:B------:R-:W-:Y:S01]  /*2560*/  IMAD.SHL.U32 R37, R37, 0x100, RZ ;  /* 0x0000010025257824 */ /* 0x000fe200078e00ff */
[----:B------:R-:W-:Y:S02]  /*2570*/  LOP3.LUT R34, R47, 0xffff, RZ, 0xc0, !PT ;  /* 0x0000ffff2f227812 */ /* 0x000fe400078ec0ff */
[----:B------:R-:W-:-:S04]  /*2580*/  LOP3.LUT R35, R35, 0xff0000, RZ, 0xc0, !PT ;  /* 0x00ff000023237812 */ /* 0x000fc800078ec0ff */
[----:B------:R-:W-:-:S04]  /*2590*/  LEA R34, R34, R35, 0x18 ;  /* 0x0000002322227211 */ /* 0x000fc800078ec0ff */
[----:B------:R-:W-:-:S04]  /*25a0*/  LOP3.LUT R34, R34, 0xffff, R37, 0xf8, !PT ;  /* 0x0000ffff22227812 */ /* 0x000fc800078ef825 */
[----:B------:R-:W-:-:S05]  /*25b0*/  LOP3.LUT R35, R34, 0xff, R45, 0xf8, !PT ;  /* 0x000000ff22237812 */ /* 0x000fca00078ef82d */
[----:B------:R1:W-:Y:S02]  /*25c0*/  STG.E desc[UR12][R32.64], R35 ;  /* 0x0000002320007986 */ /* 0x0003e4000c10190c */
.L_x_4620:
[----:B------:R-:W-:Y:S05]  /*25d0*/  BSYNC.RECONVERGENT B0 ;  /* 0x0000000000007941 */ /* 0x000fea0003800200 */
.L_x_4619:
[----:B------:R-:W3:Y:S02]  /*25e0*/  LDCU UR9, c[0x0][0x380] ;  /* 0x00007000ff0977ac */ /* 0x000ee40008000800 */
[----:B---3--:R-:W-:-:S04]  /*25f0*/  ULEA UR5, UR9, UR5, 0x2 ;  /* 0x0000000509057291 */ /* 0x008fc8000f8e10ff */
[----:B------:R-:W-:-:S09]  /*2600*/  UISETP.GE.AND UP1, UPT, UR5, UR20, UPT ;  /* 0x000000140500728c */ /* 0x000fd2000bf26270 */
[----:B------:R-:W-:Y:S05]  /*2610*/  BRA.U !UP1, `(.L_x_4623) ;  /* 0xffffffe109b07547 */ /* 0x000fea000b83ffff */
.L_x_4587:
        /* <DEDUP_REMOVED lines=11> */
[----:B----4-:R-:W-:-:S05]  /*26d0*/  @!P0 LEA R8, R8, R7, 0x18 ;  /* 0x0000000708088211 */ /* 0x010fca00078ec0ff */
[----:B------:R-:W-:Y:S01]  /*26e0*/  @!P0 IMAD R8, R3, 0x4, R8 ;  /* 0x0000000403088824 */ /* 0x000fe200078e0208 */
        /* <DEDUP_REMOVED lines=23> */
.L_x_4631:
[----:B------:R-:W-:Y:S02]  /*2860*/  ISETP.NE.AND P0, PT, R0, RZ, PT ;  /* 0x000000ff0000720c */ /* 0x000fe40003f05270 */
[----:B----4-:R-:W-:-:S11]  /*2870*/  FMNMX R5, R3, R4, !PT ;  /* 0x0000000403057209 */ /* 0x010fd60007800000 */
[----:B------:R-:W-:Y:S05]  /*2880*/  @P0 BRA `(.L_x_4625) ;  /* 0x0000000000080947 */ /* 0x000fea0003800000 */
[----:B---3--:R-:W3:Y:S02]  /*2890*/  LDC.64 R2, c[0x0][0x3f8] ;  /* 0x0000fe00ff027b82 */ /* 0x008ee40000000a00 */
[----:B---3--:R4:W-:Y:S02]  /*28a0*/  REDG.E.MAX.S32.STRONG.GPU desc[UR12][R2.64], R5 ;  /* 0x000000050200798e */ /* 0x0089e4000d12e30c */
.L_x_4625:
[----:B------:R-:W-:Y:S05]  /*28b0*/  BSYNC B0 ;  /* 0x0000000000007941 */ /* 0x000fea0003800000 */
.L_x_4624:
        /* <DEDUP_REMOVED lines=14> */
[----:B-12345:R-:W-:Y:S05]  /*29a0*/  CALL.REL.NOINC `($__internal_29_$__cuda_sm20_rcp_rn_f32_slowpath) ;  /* 0x00000000005c7944 */ /* 0x03efea0003c00000 */
[----:B------:R-:W-:Y:S05]  /*29b0*/  BRA `(.L_x_4628) ;  /* 0x0000000000147947 */ /* 0x000fea0003800000 */
.L_x_4627:
[----:B----4-:R-:W0:Y:S01]  /*29c0*/  MUFU.RCP R5, UR14 ;  /* 0x0000000e00057d08 */ /* 0x010e220008001000 */
[----:B------:R-:W-:-:S04]  /*29d0*/  IMAD.U32 R0, RZ, RZ, UR14 ;  /* 0x0000000eff007e24 */ /* 0x000fc8000f8e00ff */
[----:B0-----:R-:W-:-:S04]  /*29e0*/  FFMA R0, R5, R0, -1 ;  /* 0xbf80000005007423 */ /* 0x001fc80000000000 */
[----:B------:R-:W-:-:S04]  /*29f0*/  FADD.FTZ R0, -R0, -RZ ;  /* 0x800000ff00007221 */ /* 0x000fc80000010100 */
[----:B------:R-:W-:-:S07]  /*2a00*/  FFMA R5, R5, R0, R5 ;  /* 0x0000000005057223 */ /* 0x000fce0000000005 */
.L_x_4628:
[----:B---3--:R-:W0:Y:S02]  /*2a10*/  LDC.64 R2, c[0x0][0x3f0] ;  /* 0x0000fc00ff027b82 */ /* 0x008e240000000a00 */
[----:B0-----:R-:W-:Y:S01]  /*2a20*/  STG.E desc[UR12][R2.64], R5 ;  /* 0x0000000502007986 */ /* 0x001fe2000c10190c */
[----:B------:R-:W-:Y:S05]  /*2a30*/  EXIT ;  /* 0x000000000000794d */ /* 0x000fea0003800000 */
.L_x_4626:
[----:B------:R-:W-:Y:S01]  /*2a40*/  MOV R6, 0x2 ;  /* 0x0000000200067802 */ /* 0x000fe20000000f00 */
[----:B------:R-:W-:Y:S01]  /*2a50*/  IMAD.MOV.U32 R7, RZ, RZ, 0x1f ;  /* 0x0000001fff077424 */ /* 0x000fe200078e00ff */
[----:B------:R-:W-:-:S07]  /*2a60*/  MOV R5, 0xffffffff ;  /* 0xffffffff00057802 */ /* 0x000fce0000000f00 */
[----:B012345:R-:W-:Y:S05]  /*2a70*/  WARPSYNC.COLLECTIVE R5, `(.L_x_4629) ;  /* 0x0000000005087348 */ /* 0x03ffea0003c00000 */
[----:B----4-:R4:W0:Y:S02]  /*2a80*/  SHFL.DOWN P0, R4, R2, R6, R7 ;  /* 0x0800000602047389 */ /* 0x0108240000000007 */
[----:B012345:R-:W-:Y:S05]  /*2a90*/  ENDCOLLECTIVE ;  /* 0x000000000000791b */ /* 0x03ffea0003800000 */
.L_x_4629:
[----:B------:R-:W-:Y:S01]  /*2aa0*/  MOV R6, 0x1 ;  /* 0x0000000100067802 */ /* 0x000fe20000000f00 */
[----:B------:R-:W-:-:S05]  /*2ab0*/  IMAD.MOV.U32 R3, RZ, RZ, R4 ;  /* 0x000000ffff037224 */ /* 0x000fca00078e0004 */
[----:B------:R-:W-:-:S04]  /*2ac0*/  FMNMX R3, R3, R2, !PT ;  /* 0x0000000203037209 */ /* 0x000fc80007800000 */
[----:B------:R-:W-:-:S07]  /*2ad0*/  MOV R2, R3 ;  /* 0x0000000300027202 */ /* 0x000fce0000000f00 */
[----:B------:R-:W-:Y:S05]  /*2ae0*/  WARPSYNC.COLLECTIVE R5, `(.L_x_4630) ;  /* 0x0000000005087348 */ /* 0x000fea0003c00000 */
[----:B------:R0:W1:Y:S02]  /*2af0*/  SHFL.DOWN P0, R4, R2, R6, R7 ;  /* 0x0800000602047389 */ /* 0x0000640000000007 */
[----:B01----:R-:W-:Y:S05]  /*2b00*/  ENDCOLLECTIVE ;  /* 0x000000000000791b */ /* 0x003fea0003800000 */
.L_x_4630:
[----:B------:R-:W-:Y:S05]  /*2b10*/  BRA `(.L_x_4631) ;  /* 0xfffffffc00507947 */ /* 0x000fea000383ffff */
        .weak           $__internal_29_$__cuda_sm20_rcp_rn_f32_slowpath
        .type           $__internal_29_$__cuda_sm20_rcp_rn_f32_slowpath,@function
        .size           $__internal_29_$__cuda_sm20_rcp_rn_f32_slowpath,(.L_x_12897 - $__internal_29_$__cuda_sm20_rcp_rn_f32_slowpath)
$__internal_29_$__cuda_sm20_rcp_rn_f32_slowpath:
        /* <DEDUP_REMOVED lines=14> */
.L_x_4632:
        /* <DEDUP_REMOVED lines=33> */
.L_x_4634:
[----:B------:R0:W1:Y:S02]  /*2e10*/  MUFU.RCP R7, R6 ;  /* 0x0000000600077308 */ /* 0x0000640000001000 */
.L_x_4633:
[----:B-1----:R-:W-:Y:S02]  /*2e20*/  IMAD.MOV.U32 R5, RZ, RZ, R7 ;  /* 0x000000ffff057224 */ /* 0x002fe400078e0007 */
[----:B------:R-:W-:Y:S01]  /*2e30*/  HFMA2 R7, -RZ, RZ, 0, 0 ;  /* 0x00000000ff077431 */ /* 0x000fe200000001ff */
[----:B0-----:R-:W-:-:S04]  /*2e40*/  MOV R6, R11 ;  /* 0x0000000b00067202 */ /* 0x001fc80000000f00 */
[----:B------:R-:W-:Y:S05]  /*2e50*/  RET.REL.NODEC R6 `(_ZN18transformer_engine13normalization21ln_fwd_general_kernelINS0_13Kernel_traitsIff13__nv_fp8_e4m3fjLj128ELj1ELj4ELj1ELj16ENS0_18Kernel_traits_baseILj128EffS3_fjLj128EEEEEEEvNS0_19ForwardKernelParamsE) ;  /* 0xffffffd006687950 */ /* 0x000fea0003c3ffff */
.L_x_4635:
        /* <DEDUP_REMOVED lines=10> */
.L_x_12897:


//--------------------- .text._ZN18transformer_engine13normalization21ln_fwd_general_kernelINS0_13Kernel_traitsI6__halfS3_13__nv_fp8_e4m3fjLj8192ELj1ELj1ELj4ELj16ENS0_18Kernel_traits_baseILj8192ES3_S3_S4_fjLj128EEEEEEEvNS0_19ForwardKernelParamsE --------------------------
	.section	.text._ZN18transformer_engine13normalization21ln_fwd_general_kernelINS0_13Kernel_traitsI6__halfS3_13__nv_fp8_e4m3fjLj8192ELj1ELj1ELj4ELj16ENS0_18Kernel_traits_baseILj8192ES3_S3_S4_fjLj128EEEEEEEvNS0_19ForwardKernelParamsE,"ax",@progbits
	.align	128
        .global         _ZN18transformer_engine13normalization21ln_fwd_general_kernelINS0_13Kernel_traitsI6__halfS3_13__nv_fp8_e4m3fjLj8192ELj1ELj1ELj4ELj16ENS0_18Kernel_traits_baseILj8192ES3_S3_S4_fjLj128EEEEEEEvNS0_19ForwardKernelParamsE
        .type           _ZN18transformer_engine13normalization21ln_fwd_general_kernelINS0_13Kernel_traitsI6__halfS3_13__nv_fp8_e4m3fjLj8192ELj1ELj1ELj4ELj16ENS0_18Kernel_traits_baseILj8192ES3_S3_S4_fjLj128EEEEEEEvNS0_19ForwardKernelParamsE,@function
        .size           _ZN18transformer_engine13normalization21ln_fwd_general_kernelINS0_13Kernel_traitsI6__halfS3_13__nv_fp8_e4m3fjLj8192ELj1ELj1ELj4ELj16ENS0_18Kernel_traits_baseILj8192ES3_S3_S4_fjLj128EEEEEEEvNS0_19ForwardKernelParamsE,(.L_x_12898 - _ZN18transformer_engine13normalization21ln_fwd_general_kernelINS0_13Kernel_traitsI6__halfS3_13__nv_fp8_e4m3fjLj8192ELj1ELj1ELj4ELj16ENS0_18Kernel_traits_baseILj8192ES3_S3_S4_fjLj128EEEEEEEvNS0_19ForwardKernelParamsE)
        .other          _ZN18transformer_engine13normalization21ln_fwd_general_kernelINS0_13Kernel_traitsI6__halfS3_13__nv_fp8_e4m3fjLj8192ELj1ELj1ELj4ELj16ENS0_18Kernel_traits_baseILj8192ES3_S3_S4_fjLj128EEEEEEEvNS0_19ForwardKernelParamsE,@"STO_CUDA_ENTRY STV_DEFAULT"
_ZN18transformer_engine13normalization21ln_fwd_general_kernelINS0_13Kernel_traitsI6__halfS3_13__nv_fp8_e4m3fjLj8192ELj1ELj1ELj4ELj16ENS0_18Kernel_traits_baseILj8192ES3_S3_S4_fjLj128EEEEEEEvNS0_19ForwardKernelParamsE:
.text._ZN18transformer_engine13normalization21ln_fwd_general_kernelINS0_13Kernel_traitsI6__halfS3_13__nv_fp8_e4m3fjLj8192ELj1ELj1ELj4ELj16ENS0_18Kernel_traits_baseILj8192ES3_S3_S4_fjLj128EEEEEEEvNS0_19ForwardKernelParamsE:
        /* <DEDUP_REMOVED lines=38> */
[----:B------:R-:W-:Y:S05]  /*0260*/  CALL.REL.NOINC `($__internal_30_$__cuda_sm20_rcp_rn_f32_slowpath) ;  /* 0x000000cc00587944 */ /* 0x000fea0003c00000 */
[----:B------:R-:W-:Y:S01]  /*0270*/  IMAD.MOV.U32 R59, RZ, RZ, R64 ;  /* 0x000000ffff3b7224 */ /* 0x000fe200078e0040 */
[----:B------:R-:W-:Y:S06]  /*0280*/  BRA `(.L_x_4637) ;  /* 0x0000000000107947 */ /* 0x000fec0003800000 */
.L_x_4636:
[----:B------:R-:W0:Y:S02]  /*0290*/  MUFU.RCP R0, R161 ;  /* 0x000000a100007308 */ /* 0x000e240000001000 */
[----:B0-----:R-:W-:-:S04]  /*02a0*/  FFMA R2, R161, R0, -1 ;  /* 0xbf800000a1027423 */ /* 0x001fc80000000000 */
[----:B------:R-:W-:-:S04]  /*02b0*/  FADD.FTZ R59, -R2, -RZ ;  /* 0x800000ff023b7221 */ /* 0x000fc80000010100 */
[----:B------:R-:W-:-:S07]  /*02c0*/  FFMA R59, R0, R59, R0 ;  /* 0x0000003b003b7223 */ /* 0x000fce0000000000 */
.L_x_4637:
        /* <DEDUP_REMOVED lines=42> */
.L_x_4641:
[----:B------:R0:W5:Y:S02]  /*0570*/  LDG.E.128 R12, desc[UR16][R2.64] ;  /* 0x00000010020c7981 */ /* 0x000164000c1e1d00 */
.L_x_4642:
[----:B------:R-:W-:Y:S05]  /*0580*/  BSYNC.RECONVERGENT B1 ;  /* 0x0000000000017941 */ /* 0x000fea0003800200 */
.L_x_4640:
        /* <DEDUP_REMOVED lines=35> */
.L_x_4644:
[----:B------:R0:W5:Y:S02]  /*07c0*/  LDG.E.128 R16, desc[UR16][R2.64] ;  /* 0x0000001002107981 */ /* 0x000164000c1e1d00 */
.L_x_4645:
[----:B------:R-:W-:Y:S05]  /*07d0*/  BSYNC.RECONVERGENT B1 ;  /* 0x0000000000017941 */ /* 0x000fea0003800200 */
.L_x_4643:
        /* <DEDUP_REMOVED lines=28> */
.L_x_4647:
        /* <DEDUP_REMOVED lines=28> */
.L_x_4648:
[----:B------:R-:W-:Y:S05]  /*0b60*/  BSYNC.RECONVERGENT B1 ;  /* 0x0000000000017941 */ /* 0x000fea0003800200 */
.L_x_4646:
[----:B0-----:R-:W-:Y:S01]  /*0b70*/  IMAD.WIDE R4, R7, 0x2, R62 ;  /* 0x0000000207047825 */ /* 0x001fe200078e023e */
[----:B------:R-:W-:Y:S02]  /*0b80*/  BSSY.RECONVERGENT B1, `(.L_x_4649) ;  /* 0x0000022000017945 */ /* 0x000fe40003800200 */
[----:B------:R-:W-:-:S04]  /*0b90*/  LOP3.LUT P0, RZ, R4, 0xf, RZ, 0xc0, !PT ;  /* 0x0000000f04ff7812 */ /* 0x000fc8000780c0ff */
[----:B------:R-:W-:-:S13]  /*0ba0*/  ISETP.LT.U32.OR P0, PT, R6, 0x8, P0 ;  /* 0x000000080600780c */ /* 0x000fda0000701470 */
[----:B------:R-:W-:Y:S05]  /*0bb0*/  @P0 BRA `(.L_x_4650) ;  /* 0x0000000000080947 */ /* 0x000fea0003800000 */
[----:B------:R0:W5:Y:S01]  /*0bc0*/  LDG.E.128 R12, desc[UR16][R4.64] ;  /* 0x00000010040c7981 */ /* 0x000162000c1e1d00 */
[----:B------:R-:W-:Y:S05]  /*0bd0*/  BRA `(.L_x_4651) ;  /* 0x0000000000707947 */ /* 0x000fea0003800000 */
.L_x_4650:
        /* <DEDUP_REMOVED lines=28> */
.L_x_4651:
[----:B------:R-:W-:Y:S05]  /*0da0*/  BSYNC.RECONVERGENT B1 ;  /* 0x0000000000017941 */ /* 0x000fea0003800200 */
.L_x_4649:
        /* <DEDUP_REMOVED lines=27> */
.L_x_4653:
        /* <DEDUP_REMOVED lines=28> */
.L_x_4654:
[----:B------:R-:W-:Y:S05]  /*1120*/  BSYNC.RECONVERGENT B1 ;  /* 0x0000000000017941 */ /* 0x000fea0003800200 */
.L_x_4652:
[----:B------:R-:W-:Y:S01]  /*1130*/  IMAD.WIDE R8, R17, 0x2, R62 ;  /* 0x0000000211087825 */ /* 0x000fe200078e023e */
[----:B------:R-:W-:Y:S02]  /*1140*/  BSSY.RECONVERGENT B1, `(.L_x_4655) ;  /* 0x0000022000017945 */ /* 0x000fe40003800200 */
[----:B------:R-:W-:-:S04]  /*1150*/  LOP3.LUT P0, RZ, R8, 0xf, RZ, 0xc0, !PT ;  /* 0x0000000f08ff7812 */ /* 0x000fc8000780c0ff */
[----:B------:R-:W-:-:S13]  /*1160*/  ISETP.LT.U32.OR P0, PT, R10, 0x8, P0 ;  /* 0x000000080a00780c */ /* 0x000fda0000701470 */
[----:B------:R-:W-:Y:S05]  /*1170*/  @P0 BRA `(.L_x_4656) ;  /* 0x0000000000080947 */ /* 0x000fea0003800000 */
[----:B------:R-:W5:Y:S01]  /*1180*/  LDG.E.128 R8, desc[UR16][R8.64] ;  /* 0x0000001008087981 */ /* 0x000f62000c1e1d00 */
[----:B------:R-:W-:Y:S05]  /*1190*/  BRA `(.L_x_4657) ;  /* 0x0000000000707947 */ /* 0x000fea0003800000 */
.L_x_4656:
        /* <DEDUP_REMOVED lines=28> */
.L_x_4657:
[----:B------:R-:W-:Y:S05]  /*1360*/  BSYNC.RECONVERGENT B1 ;  /* 0x0000000000017941 */ /* 0x000fea0003800200 */
.L_x_4655:
        /* <DEDUP_REMOVED lines=27> */
.L_x_4659:
        /* <DEDUP_REMOVED lines=28> */
.L_x_4660:
[----:B------:R-:W-:Y:S05]  /*16e0*/  BSYNC.RECONVERGENT B1 ;  /* 0x0000000000017941 */ /* 0x000fea0003800200 */
.L_x_4658:
[----:B------:R-:W-:Y:S01]  /*16f0*/  IMAD.WIDE R4, R17, 0x2, R62 ;  /* 0x0000000211047825 */ /* 0x000fe200078e023e */
[----:B------:R-:W-:Y:S02]  /*1700*/  BSSY.RECONVERGENT B1, `(.L_x_4661) ;  /* 0x0000022000017945 */ /* 0x000fe40003800200 */
[----:B------:R-:W-:-:S04]  /*1710*/  LOP3.LUT P0, RZ, R4, 0xf, RZ, 0xc0, !PT ;  /* 0x0000000f04ff7812 */ /* 0x000fc8000780c0ff */
[----:B------:R-:W-:-:S13]  /*1720*/  ISETP.LT.U32.OR P0, PT, R6, 0x8, P0 ;  /* 0x000000080600780c */ /* 0x000fda0000701470 */
[----:B------:R-:W-:Y:S05]  /*1730*/  @P0 BRA `(.L_x_4662) ;  /* 0x0000000000080947 */ /* 0x000fea0003800000 */
[----:B------:R-:W5:Y:S01]  /*1740*/  LDG.E.128 R4, desc[UR16][R4.64] ;  /* 0x0000001004047981 */ /* 0x000f62000c1e1d00 */
[----:B------:R-:W-:Y:S05]  /*1750*/  BRA `(.L_x_4663) ;  /* 0x0000000000707947 */ /* 0x000fea0003800000 */
.L_x_4662:
        /* <DEDUP_REMOVED lines=28> */
.L_x_4663:
[----:B------:R-:W-:Y:S05]  /*1920*/  BSYNC.RECONVERGENT B1 ;  /* 0x0000000000017941 */ /* 0x000fea0003800200 */
.L_x_4661:
        /* <DEDUP_REMOVED lines=27> */
.L_x_4665:
        /* <DEDUP_REMOVED lines=28> */
.L_x_4666:
[----:B------:R-:W-:Y:S05]  /*1ca0*/  BSYNC.RECONVERGENT B1 ;  /* 0x0000000000017941 */ /* 0x000fea0003800200 */
.L_x_4664:
[----:B------:R-:W-:Y:S01]  /*1cb0*/  IMAD.WIDE R4, R17, 0x2, R62 ;  /* 0x0000000211047825 */ /* 0x000fe200078e023e */
[----:B------:R-:W-:Y:S02]  /*1cc0*/  BSSY.RECONVERGENT B1, `(.L_x_4667) ;  /* 0x0000022000017945 */ /* 0x000fe40003800200 */
[----:B------:R-:W-:-:S04]  /*1cd0*/  LOP3.LUT P0, RZ, R4, 0xf, RZ, 0xc0, !PT ;  /* 0x0000000f04ff7812 */ /* 0x000fc8000780c0ff */
[----:B------:R-:W-:-:S13]  /*1ce0*/  ISETP.LT.U32.OR P0, PT, R6, 0x8, P0 ;  /* 0x000000080600780c */ /* 0x000fda0000701470 */
[----:B------:R-:W-:Y:S05]  /*1cf0*/  @P0 BRA `(.L_x_4668) ;  /* 0x0000000000080947 */ /* 0x000fea0003800000 */
[----:B------:R-:W5:Y:S01]  /*1d00*/  LDG.E.128 R4, desc[UR16][R4.64] ;  /* 0x0000001004047981 */ /* 0x000f62000c1e1d00 */
[----:B------:R-:W-:Y:S05]  /*1d10*/  BRA `(.L_x_4669) ;  /* 0x0000000000707947 */ /* 0x000fea0003800000 */
.L_x_4668:
        /* <DEDUP_REMOVED lines=28> */
.L_x_4669:
[----:B------:R-:W-:Y:S05]  /*1ee0*/  BSYNC.RECONVERGENT B1 ;  /* 0x0000000000017941 */ /* 0x000fea0003800200 */
.L_x_4667:
        /* <DEDUP_REMOVED lines=27> */
.L_x_4671:
        /* <DEDUP_REMOVED lines=28> */
.L_x_4672:
[----:B------:R-:W-:Y:S05]  /*2260*/  BSYNC.RECONVERGENT B1 ;  /* 0x0000000000017941 */ /* 0x000fea0003800200 */
.L_x_4670:
[----:B------:R-:W-:Y:S01]  /*2270*/  IMAD.WIDE R4, R17, 0x2, R62 ;  /* 0x0000000211047825 */ /* 0x000fe200078e023e */
[----:B------:R-:W-:Y:S02]  /*2280*/  BSSY.RECONVERGENT B1, `(.L_x_4673) ;  /* 0x0000022000017945 */ /* 0x000fe40003800200 */
[----:B------:R-:W-:-:S04]  /*2290*/  LOP3.LUT P0, RZ, R4, 0xf, RZ, 0xc0, !PT ;  /* 0x0000000f04ff7812 */ /* 0x000fc8000780c0ff */
[----:B------:R-:W-:-:S13]  /*22a0*/  ISETP.LT.U32.OR P0, PT, R6, 0x8, P0 ;  /* 0x000000080600780c */ /* 0x000fda0000701470 */
[----:B------:R-:W-:Y:S05]  /*22b0*/  @P0 BRA `(.L_x_4674) ;  /* 0x0000000000080947 */ /* 0x000fea0003800000 */
[----:B------:R-:W5:Y:S01]  /*22c0*/  LDG.E.128 R4, desc[UR16][R4.64] ;  /* 0x0000001004047981 */ /* 0x000f62000c1e1d00 */
[----:B------:R-:W-:Y:S05]  /*22d0*/  BRA `(.L_x_4675) ;  /* 0x0000000000707947 */ /* 0x000fea0003800000 */
.L_x_4674:
        /* <DEDUP_REMOVED lines=28> */
.L_x_4675:
[----:B------:R-:W-:Y:S05]  /*24a0*/  BSYNC.RECONVERGENT B1 ;  /* 0x0000000000017941 */ /* 0x000fea0003800200 */
.L_x_4673:
        /* <DEDUP_REMOVED lines=27> */
.L_x_4677:
        /* <DEDUP_REMOVED lines=28> */
.L_x_4678:
[----:B------:R-:W-:Y:S05]  /*2820*/  BSYNC.RECONVERGENT B1 ;  /* 0x0000000000017941 */ /* 0x000fea0003800200 */
.L_x_4676:
[----:B------:R-:W-:Y:S01]  /*2830*/  IMAD.WIDE R64, R9, 0x2, R62 ;  /* 0x0000000209407825 */ /* 0x000fe200078e023e */
[----:B------:R-:W-:Y:S02]  /*2840*/  BSSY.RECONVERGENT B1, `(.L_x_4679) ;  /* 0x0000022000017945 */ /* 0x000fe40003800200 */
[----:B------:R-:W-:-:S04]  /*2850*/  LOP3.LUT P0, RZ, R64, 0xf, RZ, 0xc0, !PT ;  /* 0x0000000f40ff7812 */ /* 0x000fc8000780c0ff */
[----:B------:R-:W-:-:S13]  /*2860*/  ISETP.LT.U32.OR P0, PT, R66, 0x8, P0 ;  /* 0x000000084200780c */ /* 0x000fda0000701470 */
[----:B------:R-:W-:Y:S05]  /*2870*/  @P0 BRA `(.L_x_4680) ;  /* 0x0000000000080947 */ /* 0x000fea0003800000 */
[----:B------:R-:W5:Y:S01]  /*2880*/  LDG.E.128 R64, desc[UR16][R64.64] ;  /* 0x0000001040407981 */ /* 0x000f62000c1e1d00 */
[----:B------:R-:W-:Y:S05]  /*2890*/  BRA `(.L_x_4681) ;  /* 0x0000000000707947 */ /* 0x000fea0003800000 */
.L_x_4680:
        /* <DEDUP_REMOVED lines=28> */
.L_x_4681:
[----:B------:R-:W-:Y:S05]  /*2a60*/  BSYNC.RECONVERGENT B1 ;  /* 0x0000000000017941 */ /* 0x000fea0003800200 */
.L_x_4679:
        /* <DEDUP_REMOVED lines=27> */
.L_x_4683:
        /* <DEDUP_REMOVED lines=28> */
.L_x_4684:
[----:B------:R-:W-:Y:S05]  /*2de0*/  BSYNC.RECONVERGENT B1 ;  /* 0x0000000000017941 */ /* 0x000fea0003800200 */
.L_x_4682:
[----:B------:R-:W-:Y:S01]  /*2df0*/  IMAD.WIDE R62, R73, 0x2, R62 ;  /* 0x00000002493e7825 */ /* 0x000fe200078e023e */
[----:B------:R-:W-:Y:S02]  /*2e00*/  BSSY.RECONVERGENT B1, `(.L_x_4685) ;  /* 0x0000022000017945 */ /* 0x000fe40003800200 */
[----:B------:R-:W-:-:S04]  /*2e10*/  LOP3.LUT P0, RZ, R62, 0xf, RZ, 0xc0, !PT ;  /* 0x0000000f3eff7812 */ /* 0x000fc8000780c0ff */
[----:B------:R-:W-:-:S13]  /*2e20*/  ISETP.LT.U32.OR P0, PT, R72, 0x8, P0 ;  /* 0x000000084800780c */ /* 0x000fda0000701470 */
[----:B------:R-:W-:Y:S05]  /*2e30*/  @P0 BRA `(.L_x_4686) ;  /* 0x0000000000080947 */ /* 0x000fea0003800000 */
[----:B------:R0:W5:Y:S01]  /*2e40*/  LDG.E.128 R64, desc[UR16][R62.64] ;  /* 0x000000103e407981 */ /* 0x000162000c1e1d00 */
[----:B------:R-:W-:Y:S05]  /*2e50*/  BRA `(.L_x_4687) ;  /* 0x0000000000707947 */ /* 0x000fea0003800000 */
.L_x_4686:
        /* <DEDUP_REMOVED lines=28> */
.L_x_4687:
[----:B------:R-:W-:Y:S05]  /*3020*/  BSYNC.RECONVERGENT B1 ;  /* 0x0000000000017941 */ /* 0x000fea0003800200 */
.L_x_4685:
        /* <DEDUP_REMOVED lines=16> */
.L_x_4639:
[----:B------:R-:W-:Y:S05]  /*3130*/  BSYNC.RECONVERGENT B0 ;  /* 0x0000000000007941 */ /* 0x000fea0003800200 */
.L_x_4638:
[----:B------:R-:W1:Y:S01]  /*3140*/  LDCU.U8 UR22, c[0x0][0x404] ;  /* 0x00008080ff1677ac */ /* 0x000e620008000000 */
[----:B------:R-:W2:Y:S01]  /*3150*/  LDCU UR4, c[0x0][0x388] ;  /* 0x00007100ff0477ac */ /* 0x000ea20008000800 */
[----:B-1----:R-:W-:Y:S02]  /*3160*/  UISETP.NE.AND UP0, UPT, UR22, URZ, UPT ;  /* 0x000000ff1600728c */ /* 0x002fe4000bf05270 */
[----:B--2---:R-:W-:-:S07]  /*3170*/  UISETP.GE.AND UP1, UPT, UR15, UR4, UPT ;  /* 0x000000040f00728c */ /* 0x004fce000bf26270 */
[----:B------:R-:W-:Y:S05]  /*3180*/  BRA.U !UP0, `(.L_x_4688) ;  /* 0x0000000108087547 */ /* 0x000fea000b800000 */
[----:B------:R-:W1:Y:S02]  /*3190*/  LDC.64 R64, c[0x0][0x3e0] ;  /* 0x0000f800ff407b82 */ /* 0x000e640000000a00 */
[----:B-1----:R1:W5:Y:S02]  /*31a0*/  LDG.E R161, desc[UR16][R64.64] ;  /* 0x0000001040a17981 */ /* 0x002364000c1e1900 */
.L_x_4688:
        /* <DEDUP_REMOVED lines=161> */
.L_x_4794:
[----:B-1----:R-:W1:Y:S01]  /*3bc0*/  LDCU.64 UR18, c[0x0][0x388] ;  /* 0x00007100ff1277ac */ /* 0x002e620008000a00 */
[----:B------:R-:W-:Y:S01]  /*3bd0*/  BSSY.RECONVERGENT B0, `(.L_x_4690) ;  /* 0x000017d000007945 */ /* 0x000fe20003800200 */
[----:B-1--4-:R-:W-:Y:S01]  /*3be0*/  IMAD.U32 R79, RZ, RZ, UR18 ;  /* 0x00000012ff4f7e24 */ /* 0x012fe2000f8e00ff */
[----:B------:R-:W-:-:S04]  /*3bf0*/  ISETP.GE.AND P0, PT, R58, UR19, PT ;  /* 0x000000133a007c0c */ /* 0x000fc8000bf06270 */
[----:B------:R-:W-:-:S13]  /*3c00*/  ISETP.GT.AND P0, PT, R79, UR15, !P0 ;  /* 0x0000000f4f007c0c */ /* 0x000fda000c704270 */
[----:B--23--:R-:W-:Y:S05]  /*3c10*/  @!P0 BRA `(.L_x_4691) ;  /* 0x0000001400e08947 */ /* 0x00cfea0003800000 */
        /* <DEDUP_REMOVED lines=10> */
.L_x_4693:
        /* <DEDUP_REMOVED lines=28> */
.L_x_4694:
[----:B------:R-:W-:Y:S05]  /*3e80*/  BSYNC.RECONVERGENT B1 ;  /* 0x0000000000017941 */ /* 0x000fea0003800200 */
.L_x_4692:
        /* <DEDUP_REMOVED lines=18> */
.L_x_4696:
        /* <DEDUP_REMOVED lines=28> */
.L_x_4697:
[----:B------:R-:W-:Y:S05]  /*4170*/  BSYNC.RECONVERGENT B1 ;  /* 0x0000000000017941 */ /* 0x000fea0003800200 */
.L_x_4695:
        /* <DEDUP_REMOVED lines=18> */
.L_x_4699:
        /* <DEDUP_REMOVED lines=28> */
.L_x_4700:
[----:B------:R-:W-:Y:S05]  /*4460*/  BSYNC.RECONVERGENT B1 ;  /* 0x0000000000017941 */ /* 0x000fea0003800200 */
.L_x_4698:
        /* <DEDUP_REMOVED lines=18> */
.L_x_4702:
        /* <DEDUP_REMOVED lines=28> */
.L_x_4703:
[----:B------:R-:W-:Y:S05]  /*4750*/  BSYNC.RECONVERGENT B1 ;  /* 0x0000000000017941 */ /* 0x000fea0003800200 */
.L_x_4701:
        /* <DEDUP_REMOVED lines=18> */
.L_x_4705:
        /* <DEDUP_REMOVED lines=28> */
.L_x_4706:
[----:B------:R-:W-:Y:S05]  /*4a40*/  BSYNC.RECONVERGENT B1 ;  /* 0x0000000000017941 */ /* 0x000fea0003800200 */
.L_x_4704:
        /* <DEDUP_REMOVED lines=18> */
.L_x_4708:
        /* <DEDUP_REMOVED lines=28> */
.L_x_4709:
[----:B------:R-:W-:Y:S05]  /*4d30*/  BSYNC.RECONVERGENT B1 ;  /* 0x0000000000017941 */ /* 0x000fea0003800200 */
.L_x_4707:
        /* <DEDUP_REMOVED lines=18> */
.L_x_4711:
        /* <DEDUP_REMOVED lines=28> */
.L_x_4712:
[----:B------:R-:W-:Y:S05]  /*5020*/  BSYNC.RECONVERGENT B1 ;  /* 0x0000000000017941 */ /* 0x000fea0003800200 */
.L_x_4710:
        /* <DEDUP_REMOVED lines=18> */
.L_x_4714:
        /* <DEDUP_REMOVED lines=28> */
.L_x_4715:
[----:B------:R-:W-:Y:S05]  /*5310*/  BSYNC.RECONVERGENT B1 ;  /* 0x0000000000017941 */ /* 0x000fea0003800200 */
.L_x_4713:
        /* <DEDUP_REMOVED lines=8> */
.L_x_4691:
[----:B------:R-:W-:Y:S05]  /*53a0*/  BSYNC.RECONVERGENT B0 ;  /* 0x0000000000007941 */ /* 0x000fea0003800200 */
.L_x_4690:
        /* <DEDUP_REMOVED lines=80> */
.L_x_4717:
[----:B------:R-:W-:Y:S05]  /*58b0*/  BSYNC.RECONVERGENT B0 ;  /* 0x0000000000007941 */ /* 0x000fea0003800200 */
.L_x_4716:
        /* <DEDUP_REMOVED lines=27> */
.L_x_4718:
        /* <DEDUP_REMOVED lines=55> */
.L_x_4721:
[----:B------:R-:W3:Y:S04]  /*5de0*/  LDG.E.STRONG.GPU R220, desc[UR16][R66.64] ;  /* 0x0000001042dc7981 */ /* 0x000ee8000c1ef900 */
[----:B---3--:R-:W-:Y:S01]  /*5df0*/  CCTL.IVALL ;  /* 0x00000000ff00798f */ /* 0x008fe20002000000 */
[----:B------:R-:W-:Y:S05]  /*5e00*/  YIELD ;  /* 0x0000000000007946 */ /* 0x000fea0003800000 */
[----:B------:R-:W-:-:S13]  /*5e10*/  ISETP.NE.AND P0, PT, R220, UR12, PT ;  /* 0x0000000cdc007c0c */ /* 0x000fda000bf05270 */
[----:B------:R-:W-:Y:S05]  /*5e20*/  @P0 BRA `(.L_x_4721) ;  /* 0xfffffffc00ec0947 */ /* 0x000fea000383ffff */
.L_x_4720:
        /* <DEDUP_REMOVED lines=24> */
.L_x_4726:
        /* <DEDUP_REMOVED lines=38> */
.L_x_4725:
[----:B------:R-:W-:Y:S05]  /*6210*/  BSYNC.RECONVERGENT B1 ;  /* 0x0000000000017941 */ /* 0x000fea0003800200 */
.L_x_4724:
        /* <DEDUP_REMOVED lines=25> */
.L_x_4728:
[----:B------:R-:W-:Y:S05]  /*63b0*/  BSYNC.RECONVERGENT B1 ;  /* 0x0000000000017941 */ /* 0x000fea0003800200 */
.L_x_4727:
        /* <DEDUP_REMOVED lines=17> */
.L_x_4730:
[----:B------:R-:W-:Y:S05]  /*64d0*/  BSYNC.RECONVERGENT B1 ;  /* 0x0000000000017941 */ /* 0x000fea0003800200 */
.L_x_4729:
        /* <DEDUP_REMOVED lines=11> */
.L_x_4723:
[----:B------:R-:W-:Y:S05]  /*6590*/  BSYNC.RECONVERGENT B0 ;  /* 0x0000000000007941 */ /* 0x000fea0003800200 */
.L_x_4722:
        /* <DEDUP_REMOVED lines=11> */
.L_x_4719:
        /* <DEDUP_REMOVED lines=260> */
.L_x_4732:
[----:B------:R-:W-:Y:S05]  /*7690*/  BSYNC.RECONVERGENT B0 ;  /* 0x0000000000007941 */ /* 0x000fea0003800200 */
.L_x_4731:
        /* <DEDUP_REMOVED lines=24> */
.L_x_4733:
        /* <DEDUP_REMOVED lines=54> */
.L_x_4736:
[----:B------:R-:W3:Y:S04]  /*7b80*/  LDG.E.STRONG.GPU R220, desc[UR16][R66.64] ;  /* 0x0000001042dc7981 */ /* 0x000ee8000c1ef900 */
[----:B---3--:R-:W-:Y:S01]  /*7b90*/  CCTL.IVALL ;  /* 0x00000000ff00798f */ /* 0x008fe20002000000 */
[----:B------:R-:W-:Y:S05]  /*7ba0*/  YIELD ;  /* 0x0000000000007946 */ /* 0x000fea0003800000 */
[----:B------:R-:W-:-:S13]  /*7bb0*/  ISETP.NE.AND P1, PT, R220, UR12, PT ;  /* 0x0000000cdc007c0c */ /* 0x000fda000bf25270 */
[----:B------:R-:W-:Y:S05]  /*7bc0*/  @P1 BRA `(.L_x_4736) ;  /* 0xfffffffc00ec1947 */ /* 0x000fea000383ffff */
.L_x_4735:
        /* <DEDUP_REMOVED lines=20> */
.L_x_4741:
        /* <DEDUP_REMOVED lines=37> */
.L_x_4740:
[----:B------:R-:W-:Y:S05]  /*7f60*/  BSYNC.RECONVERGENT B1 ;  /* 0x0000000000017941 */ /* 0x000fea0003800200 */
.L_x_4739:
        /* <DEDUP_REMOVED lines=25> */
.L_x_4743:
[----:B------:R-:W-:Y:S05]  /*8100*/  BSYNC.RECONVERGENT B1 ;  /* 0x0000000000017941 */ /* 0x000fea0003800200 */
.L_x_4742:
        /* <DEDUP_REMOVED lines=17> */
.L_x_4745:
[----:B------:R-:W-:Y:S05]  /*8220*/  BSYNC.RECONVERGENT B1 ;  /* 0x0000000000017941 */ /* 0x000fea0003800200 */
.L_x_4744:
        /* <DEDUP_REMOVED lines=11> */
.L_x_4738:
[----:B------:R-:W-:Y:S05]  /*82e0*/  BSYNC.RECONVERGENT B0 ;  /* 0x0000000000007941 */ /* 0x000fea0003800200 */
.L_x_4737:
        /* <DEDUP_REMOVED lines=11> */
.L_x_4734:
        /* <DEDUP_REMOVED lines=80> */
.L_x_4749:
        /* <DEDUP_REMOVED lines=30> */
.L_x_4750:
[----:B------:R-:W-:Y:S05]  /*8a80*/  BSYNC.RECONVERGENT B1 ;  /* 0x0000000000017941 */ /* 0x000fea0003800200 */
.L_x_4748:
[----:B------:R-:W1:Y:S01]  /*8a90*/  LDC.64 R64, c[0x0][0x3c8] ;  /* 0x0000f200ff407b82 */ /* 0x000e620000000a00 */
[----:B------:R-:W-:Y:S01]  /*8aa0*/  IMAD.U32 R225, RZ, RZ, UR19 ;  /* 0x00000013ffe17e24 */ /* 0x000fe2000f8e00ff */
[----:B------:R-:W-:Y:S01]  /*8ab0*/  ISETP.GT.U32.AND P3, PT, R91, 0x7, PT ;  /* 0x000000075b00780c */ /* 0x000fe20003f64070 */
[----:B------:R-:W-:Y:S01]  /*8ac0*/  BSSY.RECONVERGENT B1, `(.L_x_4751) ;  /* 0x0000030000017945 */ /* 0x000fe20003800200 */
[----:B------:R-:W-:Y:S01]  /*8ad0*/  F2FP.SATFINITE.E4M3.F32.PACK_AB_MERGE_C R239, RZ, R229, RZ ;  /* 0x000000e5ffef723e */ /* 0x000fe200048070ff */
[----:B------:R-:W-:Y:S01]  /*8ae0*/  IMAD R220, R225, UR15, R58 ;  /* 0x0000000fe1dc7c24 */ /* 0x000fe2000f8e023a */
[----:B------:R-:W-:Y:S02]  /*8af0*/  F2FP.SATFINITE.E4M3.F32.PACK_AB_MERGE_C R229, RZ, R67, RZ ;  /* 0x00000043ffe5723e */ /* 0x000fe400048070ff */
[----:B------:R-:W-:Y:S02]  /*8b00*/  F2FP.SATFINITE.E4M3.F32.PACK_AB_MERGE_C R241, RZ, R221, RZ ;  /* 0x000000ddfff1723e */ /* 0x000fe400048070ff */
[----:B------:R-:W-:-:S02]  /*8b10*/  F2FP.SATFINITE.E4M3.F32.PACK_AB_MERGE_C R227, RZ, R227, RZ ;  /* 0x000000e3ffe3723e */ /* 0x000fc400048070ff */
[----:B------:R-:W-:Y:S02]  /*8b20*/  F2FP.SATFINITE.E4M3.F32.PACK_AB_MERGE_C R231, RZ, R231, RZ ;  /* 0x000000e7ffe7723e */ /* 0x000fe400048070ff */
[----:B------:R-:W-:Y:S02]  /*8b30*/  F2FP.SATFINITE.E4M3.F32.PACK_AB_MERGE_C R233, RZ, R233, RZ ;  /* 0x000000e9ffe9723e */ /* 0x000fe400048070ff */
[----:B------:R-:W-:Y:S02]  /*8b40*/  F2FP.SATFINITE.E4M3.F32.PACK_AB_MERGE_C R221, RZ, R235, RZ ;  /* 0x000000ebffdd723e */ /* 0x000fe400048070ff */
[----:B------:R-:W-:Y:S02]  /*8b50*/  F2FP.SATFINITE.E4M3.F32.PACK_AB_MERGE_C R237, RZ, R237, RZ ;  /* 0x000000edffed723e */ /* 0x000fe400048070ff */
[----:B-1----:R-:W-:-:S04]  /*8b60*/  IADD3 R66, P2, PT, R220, R64, RZ ;  /* 0x00000040dc427210 */ /* 0x002fc80007f5e0ff */
[----:B------:R-:W-:Y:S02]  /*8b70*/  LOP3.LUT P1, RZ, R66, 0x7, RZ, 0xc0, !PT ;  /* 0x0000000742ff7812 */ /* 0x000fe4000782c0ff */
[----:B------:R-:W-:-:S11]  /*8b80*/  LEA.HI.X.SX32 R67, R220, R65, 0x1, P2 ;  /* 0x00000041dc437211 */ /* 0x000fd600010f0eff */
[----:B------:R-:W-:Y:S05]  /*8b90*/  @!P1 BRA P3, `(.L_x_4752) ;  /* 0x0000000000489947 */ /* 0x000fea0001800000 */
[C---:B------:R-:W-:Y:S02]  /*8ba0*/  ISETP.GE.U32.AND P3, PT, R91.reuse, 0x2, PT ;  /* 0x000000025b00780c */ /* 0x040fe40003f66070 */
[C---:B------:R-:W-:Y:S02]  /*8bb0*/  ISETP.GE.U32.AND P2, PT, R91.reuse, 0x3, PT ;  /* 0x000000035b00780c */ /* 0x040fe40003f46070 */
[C---:B------:R-:W-:Y:S02]  /*8bc0*/  ISETP.GE.U32.AND P4, PT, R91.reuse, 0x6, PT ;  /* 0x000000065b00780c */ /* 0x040fe40003f86070 */
[C---:B------:R-:W-:Y:S02]  /*8bd0*/  ISETP.GE.U32.AND P5, PT, R91.reuse, 0x7, PT ;  /* 0x000000075b00780c */ /* 0x040fe40003fa6070 */
[C---:B------:R-:W-:Y:S02]  /*8be0*/  ISETP.NE.AND P6, PT, R91.reuse, RZ, PT ;  /* 0x000000ff5b00720c */ /* 0x040fe40003fc5270 */
[----:B------:R-:W-:-:S03]  /*8bf0*/  ISETP.GE.U32.AND P1, PT, R91, 0x4, PT ;  /* 0x000000045b00780c */ /* 0x000fc60003f26070 */
[----:B------:R2:W-:Y:S01]  /*8c00*/  @P3 STG.E.U8 desc[UR16][R66.64+0x1], R239 ;  /* 0x000001ef42003986 */ /* 0x0005e2000c101110 */
[----:B------:R-:W-:-:S03]  /*8c10*/  ISETP.GE.U32.AND P3, PT, R91, 0x5, PT ;  /* 0x000000055b00780c */ /* 0x000fc60003f66070 */
[----:B------:R2:W-:Y:S04]  /*8c20*/  @P2 STG.E.U8 desc[UR16][R66.64+0x2], R231 ;  /* 0x000002e742002986 */ /* 0x0005e8000c101110 */
[----:B------:R2:W-:Y:S04]  /*8c30*/  @P4 STG.E.U8 desc[UR16][R66.64+0x5], R241 ;  /* 0x000005f142004986 */ /* 0x0005e8000c101110 */
[----:B------:R2:W-:Y:S04]  /*8c40*/  @P5 STG.E.U8 desc[UR16][R66.64+0x6], R221 ;  /* 0x000006dd42005986 */ /* 0x0005e8000c101110 */
[----:B------:R2:W-:Y:S04]  /*8c50*/  @P3 STG.E.U8 desc[UR16][R66.64+0x4], R233 ;  /* 0x000004e942003986 */ /* 0x0005e8000c101110 */
[----:B------:R2:W-:Y:S04]  /*8c60*/  @P6 STG.E.U8 desc[UR16][R66.64], R227 ;  /* 0x000000e342006986 */ /* 0x0005e8000c101110 */
[----:B------:R2:W-:Y:S01]  /*8c70*/  @P1 STG.E.U8 desc[UR16][R66.64+0x3], R229 ;  /* 0x000003e542001986 */ /* 0x0005e2000c101110 */
[----:B------:R-:W-:-:S13]  /*8c80*/  ISETP.GE.U32.AND P1, PT, R91, 0x8, PT ;  /* 0x000000085b00780c */ /* 0x000fda0003f26070 */
[----:B--2---:R-:W-:Y:S05]  /*8c90*/  @!P1 BRA `(.L_x_4753) ;  /* 0x0000000000489947 */ /* 0x004fea0003800000 */
[----:B------:R2:W-:Y:S01]  /*8ca0*/  STG.E.U8 desc[UR16][R66.64+0x7], R237 ;  /* 0x000007ed42007986 */ /* 0x0005e2000c101110 */
[----:B------:R-:W-:Y:S05]  /*8cb0*/  BRA `(.L_x_4753) ;  /* 0x0000000000407947 */ /* 0x000fea0003800000 */
.L_x_4752:
[----:B------:R-:W-:Y:S01]  /*8cc0*/  LOP3.LUT R220, R229, 0xffff, RZ, 0xc0, !PT ;  /* 0x0000ffffe5dc7812 */ /* 0x000fe200078ec0ff */
[----:B------:R-:W-:Y:S02]  /*8cd0*/  IMAD.U32 R221, R221, 0x10000, RZ ;  /* 0x00010000dddd7824 */ /* 0x000fe400078e00ff */
[----:B------:R-:W-:Y:S02]  /*8ce0*/  IMAD.U32 R226, R231, 0x10000, RZ ;  /* 0x00010000e7e27824 */ /* 0x000fe400078e00ff */
[----:B------:R-:W-:Y:S01]  /*8cf0*/  IMAD.SHL.U32 R224, R220, 0x1000000, RZ ;  /* 0x01000000dce07824 */ /* 0x000fe200078e00ff */
[----:B------:R-:W-:Y:S02]  /*8d00*/  LOP3.LUT R220, R237, 0xffff, RZ, 0xc0, !PT ;  /* 0x0000ffffeddc7812 */ /* 0x000fe400078ec0ff */
[----:B------:R-:W-:Y:S02]  /*8d10*/  LOP3.LUT R221, R221, 0xff0000, RZ, 0xc0, !PT ;  /* 0x00ff0000dddd7812 */ /* 0x000fe400078ec0ff */
[----:B------:R-:W-:-:S02]  /*8d20*/  LOP3.LUT R229, R224, 0xff000000, RZ, 0xc0, !PT ;  /* 0xff000000e0e57812 */ /* 0x000fc400078ec0ff */
[----:B------:R-:W-:Y:S01]  /*8d30*/  PRMT R224, R221, 0x4210, R220 ;  /* 0x00004210dde07816 */ /* 0x000fe200000000dc */
[----:B------:R-:W-:Y:S01]  /*8d40*/  IMAD.SHL.U32 R220, R239, 0x100, RZ ;  /* 0x00000100efdc7824 */ /* 0x000fe200078e00ff */
[----:B------:R-:W-:Y:S02]  /*8d50*/  PRMT R221, R241, 0x7104, RZ ;  /* 0x00007104f1dd7816 */ /* 0x000fe400000000ff */
[----:B------:R-:W-:Y:S02]  /*8d60*/  LOP3.LUT R229, R229, 0xff0000, R226, 0xf8, !PT ;  /* 0x00ff0000e5e57812 */ /* 0x000fe400078ef8e2 */
[----:B------:R-:W-:Y:S02]  /*8d70*/  LOP3.LUT R221, R224, 0xff00, R221, 0xf8, !PT ;  /* 0x0000ff00e0dd7812 */ /* 0x000fe400078ef8dd */
[----:B------:R-:W-:Y:S02]  /*8d80*/  LOP3.LUT R220, R229, 0xffff, R220, 0xf8, !PT ;  /* 0x0000ffffe5dc7812 */ /* 0x000fe400078ef8dc */
[----:B------:R-:W-:-:S02]  /*8d90*/  LOP3.LUT R221, R221, 0xff, R233, 0xf8, !PT ;  /* 0x000000ffdddd7812 */ /* 0x000fc400078ef8e9 */
[----:B------:R-:W-:-:S05]  /*8da0*/  LOP3.LUT R220, R220, 0xff, R227, 0xf8, !PT ;  /* 0x000000ffdcdc7812 */ /* 0x000fca00078ef8e3 */
[----:B------:R1:W-:Y:S02]  /*8db0*/  STG.E.64 desc[UR16][R66.64], R220 ;  /* 0x000000dc42007986 */ /* 0x0003e4000c101b10 */
.L_x_4753:
[----:B------:R-:W-:Y:S05]  /*8dc0*/  BSYNC.RECONVERGENT B1 ;  /* 0x0000000000017941 */ /* 0x000fea0003800200 */
.L_x_4751:
[----:B------:R-:W-:-:S04]  /*8dd0*/  ISETP.GE.AND P1, PT, R98, UR19, PT ;  /* 0x0000001362007c0c */ /* 0x000fc8000bf26270 */
[----:B------:R-:W-:-:S13]  /*8de0*/  ISETP.LE.OR P1, PT, R79, UR15, P1 ;  /* 0x0000000f4f007c0c */ /* 0x000fda0008f23670 */
[----:B------:R-:W-:Y:S05]  /*8df0*/  @P1 BRA `(.L_x_4747) ;  /* 0x0000003c00081947 */ /* 0x000fea0003800000 */
[--C-:B------:R-:W-:Y:S01]  /*8e00*/  FADD R79, R177, -R223.reuse ;  /* 0x800000dfb14f7221 */ /* 0x100fe20000000000 */
[--C-:B-1----:R-:W-:Y:S01]  /*8e10*/  FADD R221, R176, -R223.reuse ;  /* 0x800000dfb0dd7221 */ /* 0x102fe20000000000 */
        /* <DEDUP_REMOVED lines=31> */
[----:B------:R-:W-:Y:S02]  /*9010*/  ISETP.GE.AND P6, PT, R66, UR19, PT ;  /* 0x0000001342007c0c */ /* 0x000fe4000bfc6270 */
        /* <DEDUP_REMOVED lines=8> */
[----:B------:R-:W-:Y:S01]  /*90a0*/  VIADD R160, R98, 0x4 ;  /* 0x0000000462a07836 */ /* 0x000fe20000000000 */
[----:B------:R-:W-:Y:S01]  /*90b0*/  FSEL R229, R66, R229, !P1 ;  /* 0x000000e542e57208 */ /* 0x000fe20004800000 */
[C---:B------:R-:W-:Y:S01]  /*90c0*/  @!P6 FMUL R220, R161.reuse, R220 ;  /* 0x000000dca1dce220 */ /* 0x040fe20000400000 */
[----:B------:R-:W-:Y:S01]  /*90d0*/  ISETP.GE.AND P5, PT, R230, UR19, PT ;  /* 0x00000013e6007c0c */ /* 0x000fe2000bfa6270 */
[----:B------:R-:W-:Y:S01]  /*90e0*/  @!P1 FMUL R224, R161, R224 ;  /* 0x000000e0a1e09220 */ /* 0x000fe20000400000 */
[----:B------:R-:W-:-:S02]  /*90f0*/  FMNMX R66, |R226|, R229, !PT ;  /* 0x000000e5e2427209 */ /* 0x000fc40007800200 */
[----:B------:R-:W-:Y:S01]  /*9100*/  ISETP.GE.AND P4, PT, R160, UR19, PT ;  /* 0x00000013a0007c0c */ /* 0x000fe2000bf86270 */
[----:B------:R-:W-:Y:S01]  /*9110*/  @!P2 FMUL R226, R161, R226 ;  /* 0x000000e2a1e2a220 */ /* 0x000fe20000400000 */
[----:B------:R-:W-:Y:S01]  /*9120*/  FSEL R229, R66, R229, !P2 ;  /* 0x000000e542e57208 */ /* 0x000fe20005000000 */
[----:B------:R-:W-:-:S03]  /*9130*/  VIADD R66, R98, 0x7 ;  /* 0x0000000762427836 */ /* 0x000fc60000000000 */
[-C--:B------:R-:W-:Y:S02]  /*9140*/  FMNMX R160, |R228|, R229.reuse, !PT ;  /* 0x000000e5e4a07209 */ /* 0x080fe40007800200 */
[----:B------:R-:W-:Y:S02]  /*9150*/  ISETP.GE.AND P6, PT, R66, UR19, PT ;  /* 0x0000001342007c0c */ /* 0x000fe4000bfc6270 */
[----:B------:R-:W-:-:S03]  /*9160*/  FSEL R160, R160, R229, !P4 ;  /* 0x000000e5a0a07208 */ /* 0x000fc60006000000 */
[C---:B------:R-:W-:Y:S01]  /*9170*/  @!P4 FMUL R228, R161.reuse, R228 ;  /* 0x000000e4a1e4c220 */ /* 0x040fe20000400000 */
[-C--:B------:R-:W-:Y:S01]  /*9180*/  @!P3 FMNMX R160, R160, |R221|.reuse, !PT ;  /* 0x400000dda0a0b209 */ /* 0x080fe20007800000 */
[----:B------:R-:W-:-:S03]  /*9190*/  @!P3 FMUL R221, R161, R221 ;  /* 0x000000dda1ddb220 */ /* 0x000fc60000400000 */
[-C--:B------:R-:W-:Y:S01]  /*91a0*/  @!P5 FMNMX R160, R160, |R227|.reuse, !PT ;  /* 0x400000e3a0a0d209 */ /* 0x080fe20007800000 */
[----:B------:R-:W-:Y:S02]  /*91b0*/  @!P5 FMUL R227, R161, R227 ;  /* 0x000000e3a1e3d220 */ /* 0x000fe40000400000 */
[----:B------:R-:W-:Y:S05]  /*91c0*/  @P6 BRA `(.L_x_4756) ;  /* 0x0000000000646947 */ /* 0x000fea0003800000 */
[-C--:B------:R-:W-:Y:S01]  /*91d0*/  FMNMX R160, R160, |R79|.reuse, !PT ;  /* 0x4000004fa0a07209 */ /* 0x080fe20007800000 */
[----:B------:R-:W-:Y:S01]  /*91e0*/  FMUL R79, R161, R79 ;  /* 0x0000004fa14f7220 */ /* 0x000fe20000400000 */
[----:B------:R-:W-:Y:S06]  /*91f0*/  BRA `(.L_x_4756) ;  /* 0x0000000000587947 */ /* 0x000fec0003800000 */
.L_x_4755:
        /* <DEDUP_REMOVED lines=22> */
.L_x_4756:
[----:B------:R-:W-:Y:S05]  /*9360*/  BSYNC.RECONVERGENT B1 ;  /* 0x0000000000017941 */ /* 0x000fea0003800200 */
.L_x_4754:
[----:B------:R-:W-:Y:S01]  /*9370*/  IMAD R230, R225, UR15, R98 ;  /* 0x0000000fe1e67c24 */ /* 0x000fe2000f8e0262 */
[----:B------:R-:W-:Y:S01]  /*9380*/  BSSY.RECONVERGENT B1, `(.L_x_4757) ;  /* 0x000002f000017945 */ /* 0x000fe20003800200 */
[----:B------:R-:W-:Y:S02]  /*9390*/  F2FP.SATFINITE.E4M3.F32.PACK_AB_MERGE_C R229, RZ, R67, RZ ;  /* 0x00000043ffe5723e */ /* 0x000fe400048070ff */
[----:B------:R-:W-:Y:S02]  /*93a0*/  ISETP.GE.U32.AND P2, PT, R87, 0x8, PT ;  /* 0x000000085700780c */ /* 0x000fe40003f46070 */
[----:B------:R-:W-:Y:S02]  /*93b0*/  IADD3 R66, P3, PT, R230, R64, RZ ;  /* 0x00000040e6427210 */ /* 0x000fe40007f7e0ff */
[----:B------:R-:W-:Y:S02]  /*93c0*/  F2FP.SATFINITE.E4M3.F32.PACK_AB_MERGE_C R231, RZ, R220, RZ ;  /* 0x000000dcffe7723e */ /* 0x000fe400048070ff */
[----:B------:R-:W-:-:S02]  /*93d0*/  LOP3.LUT P1, RZ, R66, 0x7, RZ, 0xc0, !PT ;  /* 0x0000000742ff7812 */ /* 0x000fc4000782c0ff */
[----:B------:R-:W-:Y:S02]  /*93e0*/  F2FP.SATFINITE.E4M3.F32.PACK_AB_MERGE_C R233, RZ, R224, RZ ;  /* 0x000000e0ffe9723e */ /* 0x000fe400048070ff */
[----:B------:R-:W-:Y:S02]  /*93f0*/  ISETP.LT.U32.OR P1, PT, R87, 0x8, P1 ;  /* 0x000000085700780c */ /* 0x000fe40000f21470 */
[----:B------:R-:W-:Y:S02]  /*9400*/  F2FP.SATFINITE.E4M3.F32.PACK_AB_MERGE_C R235, RZ, R226, RZ ;  /* 0x000000e2ffeb723e */ /* 0x000fe400048070ff */
[----:B------:R-:W-:Y:S02]  /*9410*/  F2FP.SATFINITE.E4M3.F32.PACK_AB_MERGE_C R237, RZ, R228, RZ ;  /* 0x000000e4ffed723e */ /* 0x000fe400048070ff */
[----:B------:R-:W-:Y:S02]  /*9420*/  LEA.HI.X.SX32 R67, R230, R65, 0x1, P3 ;  /* 0x00000041e6437211 */ /* 0x000fe400018f0eff */
[----:B------:R-:W-:-:S02]  /*9430*/  F2FP.SATFINITE.E4M3.F32.PACK_AB_MERGE_C R239, RZ, R221, RZ ;  /* 0x000000ddffef723e */ /* 0x000fc400048070ff */
[----:B------:R-:W-:Y:S02]  /*9440*/  F2FP.SATFINITE.E4M3.F32.PACK_AB_MERGE_C R227, RZ, R227, RZ ;  /* 0x000000e3ffe3723e */ /* 0x000fe400048070ff */
[----:B------:R-:W-:Y:S01]  /*9450*/  F2FP.SATFINITE.E4M3.F32.PACK_AB_MERGE_C R241, RZ, R79, RZ ;  /* 0x0000004ffff1723e */ /* 0x000fe200048070ff */
[----:B------:R-:W-:Y:S06]  /*9460*/  @P1 BRA `(.L_x_4758) ;  /* 0x0000000000441947 */ /* 0x000fec0003800000 */
        /* <DEDUP_REMOVED lines=15> */
[----:B------:R1:W-:Y:S01]  /*9560*/  STG.E.64 desc[UR16][R66.64], R220 ;  /* 0x000000dc42007986 */ /* 0x0003e2000c101b10 */
[----:B------:R-:W-:Y:S05]  /*9570*/  BRA `(.L_x_4759) ;  /* 0x00000000003c7947 */ /* 0x000fea0003800000 */
.L_x_4758:
[C---:B------:R-:W-:Y:S01]  /*9580*/  ISETP.NE.AND P3, PT, R87.reuse, RZ, PT ;  /* 0x000000ff5700720c */ /* 0x040fe20003f65270 */
[----:B------:R2:W-:Y:S01]  /*9590*/  @P2 STG.E.U8 desc[UR16][R66.64+0x7], R241 ;  /* 0x000007f142002986 */ /* 0x0005e2000c101110 */
[C---:B------:R-:W-:Y:S02]  /*95a0*/  ISETP.GE.U32.AND P4, PT, R87.reuse, 0x2, PT ;  /* 0x000000025700780c */ /* 0x040fe40003f86070 */
[C---:B------:R-:W-:Y:S02]  /*95b0*/  ISETP.GE.U32.AND P1, PT, R87.reuse, 0x3, PT ;  /* 0x000000035700780c */ /* 0x040fe40003f26070 */
[C---:B------:R-:W-:Y:S02]  /*95c0*/  ISETP.GE.U32.AND P5, PT, R87.reuse, 0x6, PT ;  /* 0x000000065700780c */ /* 0x040fe40003fa6070 */
[----:B------:R-:W-:-:S05]  /*95d0*/  ISETP.GE.U32.AND P6, PT, R87, 0x7, PT ;  /* 0x000000075700780c */ /* 0x000fca0003fc6070 */
[----:B------:R2:W-:Y:S01]  /*95e0*/  @P3 STG.E.U8 desc[UR16][R66.64], R229 ;  /* 0x000000e542003986 */ /* 0x0005e2000c101110 */
[----:B------:R-:W-:-:S03]  /*95f0*/  ISETP.GE.U32.AND P3, PT, R87, 0x4, PT ;  /* 0x000000045700780c */ /* 0x000fc60003f66070 */
[----:B------:R2:W-:Y:S01]  /*9600*/  @P4 STG.E.U8 desc[UR16][R66.64+0x1], R231 ;  /* 0x000001e742004986 */ /* 0x0005e2000c101110 */
[----:B------:R-:W-:-:S03]  /*9610*/  ISETP.GE.U32.AND P4, PT, R87, 0x5, PT ;  /* 0x000000055700780c */ /* 0x000fc60003f86070 */
[----:B------:R2:W-:Y:S04]  /*9620*/  @P1 STG.E.U8 desc[UR16][R66.64+0x2], R233 ;  /* 0x000002e942001986 */ /* 0x0005e8000c101110 */
[----:B------:R2:W-:Y:S04]  /*9630*/  @P5 STG.E.U8 desc[UR16][R66.64+0x5], R239 ;  /* 0x000005ef42005986 */ /* 0x0005e8000c101110 */
[----:B------:R2:W-:Y:S04]  /*9640*/  @P3 STG.E.U8 desc[UR16][R66.64+0x3], R235 ;  /* 0x000003eb42003986 */ /* 0x0005e8000c101110 */
[----:B------:R2:W-:Y:S04]  /*9650*/  @P4 STG.E.U8 desc[UR16][R66.64+0x4], R237 ;  /* 0x000004ed42004986 */ /* 0x0005e8000c101110 */
[----:B------:R2:W-:Y:S02]  /*9660*/  @P6 STG.E.U8 desc[UR16][R66.64+0x6], R227 ;  /* 0x000006e342006986 */ /* 0x0005e4000c101110 */
.L_x_4759:
[----:B------:R-:W-:Y:S05]  /*9670*/  BSYNC.RECONVERGENT B1 ;  /* 0x0000000000017941 */ /* 0x000fea0003800200 */
.L_x_4757:
[----:B------:R-:W-:-:S13]  /*9680*/  ISETP.GE.AND P1, PT, R95, UR19, PT ;  /* 0x000000135f007c0c */ /* 0x000fda000bf26270 */
[----:B------:R-:W-:Y:S05]  /*9690*/  @P1 BRA `(.L_x_4747) ;  /* 0x0000003000e01947 */ /* 0x000fea0003800000 */
[--C-:B------:R-:W-:Y:S01]  /*96a0*/  FADD R79, R175, -R223.reuse ;  /* 0x800000dfaf4f7221 */ /* 0x100fe20000000000 */
[--C-:B-1----:R-:W-:Y:S01]  /*96b0*/  FADD R221, R174, -R223.reuse ;  /* 0x800000dfaedd7221 */ /* 0x102fe20000000000 */
[--C-:B--2---:R-:W-:Y:S01]  /*96c0*/  FADD R227, R191, -R223.reuse ;  /* 0x800000dfbfe37221 */ /* 0x104fe20000000000 */
        /* <DEDUP_REMOVED lines=30> */
[----:B------:R-:W-:Y:S02]  /*98b0*/  ISETP.GE.AND P6, PT, R66, UR19, PT ;  /* 0x0000001342007c0c */ /* 0x000fe4000bfc6270 */
[-C--:B------:R-:W-:Y:S02]  /*98c0*/  FMNMX R66, |R220|, R229.reuse, !PT ;  /* 0x000000e5dc427209 */ /* 0x080fe40007800200 */
[----:B------:R-:W-:Y:S01]  /*98d0*/  ISETP.GE.AND P1, PT, R160, UR19, PT ;  /* 0x00000013a0007c0c */ /* 0x000fe2000bf26270 */
[----:B------:R-:W-:Y:S01]  /*98e0*/  VIADD R160, R95, 0x5 ;  /* 0x000000055fa07836 */ /* 0x000fe20000000000 */
[----:B------:R-:W-:-:S02]  /*98f0*/  FSEL R229, R66, R229, !P6 ;  /* 0x000000e542e57208 */ /* 0x000fc40007000000 */
[----:B------:R-:W-:Y:S01]  /*9900*/  ISETP.GE.AND P2, PT, R230, UR19, PT ;  /* 0x00000013e6007c0c */ /* 0x000fe2000bf46270 */
[C---:B------:R-:W-:Y:S01]  /*9910*/  VIADD R230, R95.reuse, 0x6 ;  /* 0x000000065fe67836 */ /* 0x040fe20000000000 */
        /* <DEDUP_REMOVED lines=24> */
.L_x_4761:
        /* <DEDUP_REMOVED lines=22> */
.L_x_4762:
[----:B------:R-:W-:Y:S05]  /*9c00*/  BSYNC.RECONVERGENT B1 ;  /* 0x0000000000017941 */ /* 0x000fea0003800200 */
.L_x_4760:
        /* <DEDUP_REMOVED lines=33> */
.L_x_4764:
        /* <DEDUP_REMOVED lines=15> */
.L_x_4765:
[----:B------:R-:W-:Y:S05]  /*9f10*/  BSYNC.RECONVERGENT B1 ;  /* 0x0000000000017941 */ /* 0x000fea0003800200 */
.L_x_4763:
[----:B------:R-:W-:-:S13]  /*9f20*/  ISETP.GE.AND P1, PT, R93, UR19, PT ;  /* 0x000000135d007c0c */ /* 0x000fda000bf26270 */
[----:B------:R-:W-:Y:S05]  /*9f30*/  @P1 BRA `(.L_x_4747) ;  /* 0x0000002800b81947 */ /* 0x000fea0003800000 */
[--C-:B------:R-:W-:Y:S01]  /*9f40*/  FADD R79, R173, -R223.reuse ;  /* 0x800000dfad4f7221 */ /* 0x100fe20000000000 */
[--C-:B--2---:R-:W-:Y:S01]  /*9f50*/  FADD R221, R172, -R223.reuse ;  /* 0x800000dfacdd7221 */ /* 0x104fe20000000000 */
[--C-:B-1----:R-:W-:Y:S01]  /*9f60*/  FADD R227, R189, -R223.reuse ;  /* 0x800000dfbde37221 */ /* 0x102fe20000000000 */
        /* <DEDUP_REMOVED lines=61> */
.L_x_4767:
        /* <DEDUP_REMOVED lines=22> */
.L_x_4768:
[----:B------:R-:W-:Y:S05]  /*a4a0*/  BSYNC.RECONVERGENT B1 ;  /* 0x0000000000017941 */ /* 0x000fea0003800200 */
.L_x_4766:
        /* <DEDUP_REMOVED lines=33> */
.L_x_4770:
        /* <DEDUP_REMOVED lines=15> */
.L_x_4771:
[----:B------:R-:W-:Y:S05]  /*a7b0*/  BSYNC.RECONVERGENT B1 ;  /* 0x0000000000017941 */ /* 0x000fea0003800200 */
.L_x_4769:
        /* <DEDUP_REMOVED lines=66> */
.L_x_4773:
        /* <DEDUP_REMOVED lines=22> */
.L_x_4774:
[----:B------:R-:W-:Y:S05]  /*ad40*/  BSYNC.RECONVERGENT B1 ;  /* 0x0000000000017941 */ /* 0x000fea0003800200 */
.L_x_4772:
        /* <DEDUP_REMOVED lines=33> */
.L_x_4776:
        /* <DEDUP_REMOVED lines=15> */
.L_x_4777:
[----:B------:R-:W-:Y:S05]  /*b050*/  BSYNC.RECONVERGENT B1 ;  /* 0x0000000000017941 */ /* 0x000fea0003800200 */
.L_x_4775:
        /* <DEDUP_REMOVED lines=66> */
.L_x_4779:
        /* <DEDUP_REMOVED lines=22> */
.L_x_4780:
[----:B------:R-:W-:Y:S05]  /*b5e0*/  BSYNC.RECONVERGENT B1 ;  /* 0x0000000000017941 */ /* 0x000fea0003800200 */
.L_x_4778:
        /* <DEDUP_REMOVED lines=33> */
.L_x_4782:
        /* <DEDUP_REMOVED lines=15> */
.L_x_4783:
[----:B------:R-:W-:Y:S05]  /*b8f0*/  BSYNC.RECONVERGENT B1 ;  /* 0x0000000000017941 */ /* 0x000fea0003800200 */
.L_x_4781:
        /* <DEDUP_REMOVED lines=66> */
.L_x_4785:
        /* <DEDUP_REMOVED lines=22> */
.L_x_4786:
[----:B------:R-:W-:Y:S05]  /*be80*/  BSYNC.RECONVERGENT B1 ;  /* 0x0000000000017941 */ /* 0x000fea0003800200 */
.L_x_4784:
        /* <DEDUP_REMOVED lines=33> */
.L_x_4788:
        /* <DEDUP_REMOVED lines=15> */
.L_x_4789:
[----:B------:R-:W-:Y:S05]  /*c190*/  BSYNC.RECONVERGENT B1 ;  /* 0x0000000000017941 */ /* 0x000fea0003800200 */
.L_x_4787:
        /* <DEDUP_REMOVED lines=45> */
[C---:B------:R-:W-:Y:S01]  /*c470*/  @!P6 FMUL R66, R161.reuse, R66 ;  /* 0x00000042a142e220 */ /* 0x040fe20000400000 */
[----:B------:R-:W-:Y:S02]  /*c480*/  FSEL R227, R160, R227, !P5 ;  /* 0x000000e3a0e37208 */ /* 0x000fe40006800000 */
[----:B------:R-:W-:Y:S01]  /*c490*/  ISETP.GE.AND P0, PT, R226, UR19, PT ;  /* 0x00000013e2007c0c */ /* 0x000fe2000bf06270 */
[----:B------:R-:W-:Y:S01]  /*c4a0*/  VIADD R226, R84, 0x7 ;  /* 0x0000000754e27836 */ /* 0x000fe20000000000 */
[-C--:B------:R-:W-:Y:S01]  /*c4b0*/  FMNMX R160, |R222|, R227.reuse, !PT ;  /* 0x000000e3dea07209 */ /* 0x080fe20007800200 */
        /* <DEDUP_REMOVED lines=16> */
.L_x_4791:
        /* <DEDUP_REMOVED lines=22> */
.L_x_4792:
[----:B------:R-:W-:Y:S05]  /*c720*/  BSYNC.RECONVERGENT B1 ;  /* 0x0000000000017941 */ /* 0x000fea0003800200 */
.L_x_4790:
        /* <DEDUP_REMOVED lines=9> */
[----:B------:R-:W-:Y:S02]  /*c7c0*/  F2FP.SATFINITE.E4M3.F32.PACK_AB_MERGE_C R229, RZ, R222, RZ ;  /* 0x000000deffe5723e */ /* 0x000fe400048070ff */
[----:B------:R-:W-:Y:S02]  /*c7d0*/  F2FP.SATFINITE.E4M3.F32.PACK_AB_MERGE_C R224, RZ, R224, RZ ;  /* 0x000000e0ffe0723e */ /* 0x000fe400048070ff */
[----:B------:R-:W-:Y:S02]  /*c7e0*/  F2FP.SATFINITE.E4M3.F32.PACK_AB_MERGE_C R223, RZ, R223, RZ ;  /* 0x000000dfffdf723e */ /* 0x000fe400048070ff */
[----:B------:R-:W-:-:S02]  /*c7f0*/  F2FP.SATFINITE.E4M3.F32.PACK_AB_MERGE_C R79, RZ, R79, RZ ;  /* 0x0000004fff4f723e */ /* 0x000fc400048070ff */
        /* <DEDUP_REMOVED lines=19> */
.L_x_4793:
[C---:B------:R-:W-:Y:S01]  /*c930*/  ISETP.NE.AND P3, PT, R80.reuse, RZ, PT ;  /* 0x000000ff5000720c */ /* 0x040fe20003f65270 */
[----:B------:R4:W-:Y:S01]  /*c940*/  @P1 STG.E.U8 desc[UR16][R64.64+0x7], R231 ;  /* 0x000007e740001986 */ /* 0x0009e2000c101110 */
[C---:B------:R-:W-:Y:S02]  /*c950*/  ISETP.GE.U32.AND P2, PT, R80.reuse, 0x2, PT ;  /* 0x000000025000780c */ /* 0x040fe40003f46070 */
[C---:B------:R-:W-:Y:S02]  /*c960*/  ISETP.GE.U32.AND P0, PT, R80.reuse, 0x3, PT ;  /* 0x000000035000780c */ /* 0x040fe40003f06070 */
[C---:B------:R-:W-:Y:S02]  /*c970*/  ISETP.GE.U32.AND P4, PT, R80.reuse, 0x5, PT ;  /* 0x000000055000780c */ /* 0x040fe40003f86070 */
[C---:B------:R-:W-:Y:S02]  /*c980*/  ISETP.GE.U32.AND P5, PT, R80.reuse, 0x6, PT ;  /* 0x000000065000780c */ /* 0x040fe40003fa6070 */
        /* <DEDUP_REMOVED lines=8> */
[----:B------:R4:W-:Y:S02]  /*ca10*/  @P6 STG.E.U8 desc[UR16][R64.64+0x6], R79 ;  /* 0x0000064f40006986 */ /* 0x0009e4000c101110 */
.L_x_4747:
[----:B------:R-:W-:Y:S05]  /*ca20*/  BSYNC.RECONVERGENT B0 ;  /* 0x0000000000007941 */ /* 0x000fea0003800200 */
.L_x_4746:
[----:B------:R-:W0:Y:S02]  /*ca30*/  LDCU UR5, c[0x0][0x380] ;  /* 0x00007000ff0577ac */ /* 0x000e240008000800 */
[----:B0-----:R-:W-:-:S04]  /*ca40*/  UIADD3 UR15, UPT, UPT, UR15, UR5, URZ ;  /* 0x000000050f0f7290 */ /* 0x001fc8000fffe0ff */
[----:B------:R-:W-:-:S09]  /*ca50*/  UISETP.GE.AND UP0, UPT, UR15, UR18, UPT ;  /* 0x000000120f00728c */ /* 0x000fd2000bf06270 */
[----:B------:R-:W-:Y:S05]  /*ca60*/  BRA.U !UP0, `(.L_x_4794) ;  /* 0xffffff7108547547 */ /* 0x000fea000b83ffff */
.L_x_4689:
        /* <DEDUP_REMOVED lines=40> */
.L_x_4803:
[----:B------:R-:W-:Y:S02]  /*ccf0*/  ISETP.NE.AND P0, PT, R61, RZ, PT ;  /* 0x000000ff3d00720c */ /* 0x000fe40003f05270 */
[----:B-1----:R-:W-:-:S11]  /*cd00*/  FMNMX R5, R3, R2, !PT ;  /* 0x0000000203057209 */ /* 0x002fd60007800000 */
[----:B------:R-:W-:Y:S05]  /*cd10*/  @P0 BRA `(.L_x_4796) ;  /* 0x0000000000080947 */ /* 0x000fea0003800000 */
[----:B0-----:R-:W0:Y:S02]  /*cd20*/  LDC.64 R2, c[0x0][0x3f8] ;  /* 0x0000fe00ff027b82 */ /* 0x001e240000000a00 */
[----:B0-----:R1:W-:Y:S02]  /*cd30*/  REDG.E.MAX.S32.STRONG.GPU desc[UR16][R2.64], R5 ;  /* 0x000000050200798e */ /* 0x0013e4000d12e310 */
.L_x_4796:
[----:B------:R-:W-:Y:S05]  /*cd40*/  BSYNC B0 ;  /* 0x0000000000007941 */ /* 0x000fea0003800000 */
.L_x_4795:
        /* <DEDUP_REMOVED lines=15> */
[----:B--234-:R-:W-:Y:S05]  /*ce40*/  CALL.REL.NOINC `($__internal_30_$__cuda_sm20_rcp_rn_f32_slowpath) ;  /* 0x0000000000607944 */ /* 0x01cfea0003c00000 */
[----:B------:R-:W-:Y:S01]  /*ce50*/  IMAD.MOV.U32 R5, RZ, RZ, R64 ;  /* 0x000000ffff057224 */ /* 0x000fe200078e0040 */
[----:B------:R-:W-:Y:S06]  /*ce60*/  BRA `(.L_x_4800) ;  /* 0x0000000000107947 */ /* 0x000fec0003800000 */
.L_x_4799:
[----:B------:R-:W0:Y:S02]  /*ce70*/  MUFU.RCP R0, R161 ;  /* 0x000000a100007308 */ /* 0x000e240000001000 */
[----:B0-----:R-:W-:-:S04]  /*ce80*/  FFMA R2, R161, R0, -1 ;  /* 0xbf800000a1027423 */ /* 0x001fc80000000000 */
[----:B------:R-:W-:-:S04]  /*ce90*/  FADD.FTZ R5, -R2, -RZ ;  /* 0x800000ff02057221 */ /* 0x000fc80000010100 */
[----:B------:R-:W-:-:S07]  /*cea0*/  FFMA R5, R0, R5, R0 ;  /* 0x0000000500057223 */ /* 0x000fce0000000000 */
.L_x_4800:
[----:B------:R-:W-:Y:S05]  /*ceb0*/  BSYNC.RECONVERGENT B0 ;  /* 0x0000000000007941 */ /* 0x000fea0003800200 */
.L_x_4798:
[----:B------:R-:W0:Y:S02]  /*cec0*/  LDC.64 R2, c[0x0][0x3f0] ;  /* 0x0000fc00ff027b82 */ /* 0x000e240000000a00 */
[----:B0-----:R-:W-:Y:S01]  /*ced0*/  STG.E desc[UR16][R2.64], R5 ;  /* 0x0000000502007986 */ /* 0x001fe2000c101910 */
[----:B------:R-:W-:Y:S05]  /*cee0*/  EXIT ;  /* 0x000000000000794d */ /* 0x000fea0003800000 */
.L_x_4797:
[----:B------:R-:W-:Y:S02]  /*cef0*/  IMAD.MOV.U32 R5, RZ, RZ, 0x2 ;  /* 0x00000002ff057424 */ /* 0x000fe400078e00ff */
[----:B------:R-:W-:Y:S02]  /*cf00*/  IMAD.MOV.U32 R7, RZ, RZ, 0x1f ;  /* 0x0000001fff077424 */ /* 0x000fe400078e00ff */
[----:B------:R-:W-:-:S07]  /*cf10*/  IMAD.MOV.U32 R4, RZ, RZ, -0x1 ;  /* 0xffffffffff047424 */ /* 0x000fce00078e00ff */
[----:B012345:R-:W-:Y:S05]  /*cf20*/  WARPSYNC.COLLECTIVE R4, `(.L_x_4801) ;  /* 0x0000000004087348 */ /* 0x03ffea0003c00000 */
[----:B01----:R0:W1:Y:S02]  /*cf30*/  SHFL.DOWN P0, R2, R0, R5, R7 ;  /* 0x0800000500027389 */ /* 0x0030640000000007 */
[----:B012345:R-:W-:Y:S05]  /*cf40*/  ENDCOLLECTIVE ;  /* 0x000000000000791b */ /* 0x03ffea0003800000 */
.L_x_4801:
[----:B------:R-:W-:Y:S02]  /*cf50*/  IMAD.MOV.U32 R5, RZ, RZ, 0x1 ;  /* 0x00000001ff057424 */ /* 0x000fe400078e00ff */
[----:B------:R-:W-:-:S05]  /*cf60*/  IMAD.MOV.U32 R3, RZ, RZ, R2 ;  /* 0x000000ffff037224 */ /* 0x000fca00078e0002 */
[----:B------:R-:W-:-:S05]  /*cf70*/  FMNMX R3, R3, R0, !PT ;  /* 0x0000000003037209 */ /* 0x000fca0007800000 */
[----:B------:R-:W-:-:S07]  /*cf80*/  IMAD.MOV.U32 R0, RZ, RZ, R3 ;  /* 0x000000ffff007224 */ /* 0x000fce00078e0003 */
[----:B------:R-:W-:Y:S05]  /*cf90*/  WARPSYNC.COLLECTIVE R4, `(.L_x_4802) ;  /* 0x0000000004087348 */ /* 0x000fea0003c00000 */
[----:B------:R0:W1:Y:S02]  /*cfa0*/  SHFL.DOWN P0, R2, R0, R5, R7 ;  /* 0x0800000500027389 */ /* 0x0000640000000007 */
[----:B01----:R-:W-:Y:S05]  /*cfb0*/  ENDCOLLECTIVE ;  /* 0x000000000000791b */ /* 0x003fea0003800000 */
.L_x_4802:
[----:B------:R-:W-:Y:S05]  /*cfc0*/  BRA `(.L_x_4803) ;  /* 0xfffffffc00487947 */ /* 0x000fea000383ffff */
        .weak           $__internal_30_$__cuda_sm20_rcp_rn_f32_slowpath
        .type           $__internal_30_$__cuda_sm20_rcp_rn_f32_slowpath,@function
        .size           $__internal_30_$__cuda_sm20_rcp_rn_f32_slowpath,(.L_x_12898 - $__internal_30_$__cuda_sm20_rcp_rn_f32_slowpath)
$__internal_30_$__cuda_sm20_rcp_rn_f32_slowpath:
        /* <DEDUP_REMOVED lines=15> */
.L_x_4805:
        /* <DEDUP_REMOVED lines=33> */
.L_x_4807:
[----:B------:R0:W1:Y:S02]  /*d2d0*/  MUFU.RCP R59, R161 ;  /* 0x000000a1003b7308 */ /* 0x0000640000001000 */
.L_x_4806:
[----:B------:R-:W-:Y:S05]  /*d2e0*/  BSYNC.RECONVERGENT B1 ;  /* 0x0000000000017941 */ /* 0x000fea0003800200 */
.L_x_4804:
[----:B-1----:R-:W-:Y:S02]  /*d2f0*/  IMAD.MOV.U32 R64, RZ, RZ, R59 ;  /* 0x000000ffff407224 */ /* 0x002fe400078e003b */
[----:B------:R-:W-:Y:S02]  /*d300*/  IMAD.MOV.U32 R58, RZ, RZ, R0 ;  /* 0x000000ffff3a7224 */ /* 0x000fe400078e0000 */
[----:B------:R-:W-:-:S04]  /*d310*/  IMAD.MOV.U32 R59, RZ, RZ, 0x0 ;  /* 0x00000000ff3b7424 */ /* 0x000fc800078e00ff */
[----:B0-----:R-:W-:Y:S05]  /*d320*/  RET.REL.NODEC R58 `(_ZN18transformer_engine13normalization21ln_fwd_general_kernelINS0_13Kernel_traitsI6__halfS3_13__nv_fp8_e4m3fjLj8192ELj1ELj1ELj4ELj16ENS0_18Kernel_traits_baseILj8192ES3_S3_S4_fjLj128EEEEEEEvNS0_19ForwardKernelParamsE) ;  /* 0xffffff2c3a347950 */ /* 0x001fea0003c3ffff */
.L_x_4808:
        /* <DEDUP_REMOVED lines=13> */
.L_x_12898:


//--------------------- .text._ZN18transformer_engine13normalization21ln_fwd_general_kernelINS0_13Kernel_traitsI6__halfS3_13__nv_fp8_e4m3fjLj2048ELj1ELj4ELj1ELj16ENS0_18Kernel_traits_baseILj2048ES3_S3_S4_fjLj128EEEEEEEvNS0_19ForwardKernelParamsE --------------------------
	.section	.text._ZN18transformer_engine13normalization21ln_fwd_general_kernelINS0_13Kernel_traitsI6__halfS3_13__nv_fp8_e4m3fjLj2048ELj1ELj4ELj1ELj16ENS0_18Kernel_traits_baseILj2048ES3_S3_S4_fjLj128EEEEEEEvNS0_19ForwardKernelParamsE,"ax",@progbits
	.align	128
        .global         _ZN18transformer_engine13normalization21ln_fwd_general_kernelINS0_13Kernel_traitsI6__halfS3_13__nv_fp8_e4m3fjLj2048ELj1ELj4ELj1ELj16ENS0_18Kernel_traits_baseILj2048ES3_S3_S4_fjLj128EEEEEEEvNS0_19ForwardKernelParamsE
        .type           _ZN18transformer_engine13normalization21ln_fwd_general_kernelINS0_13Kernel_traitsI6__halfS3_13__nv_fp8_e4m3fjLj2048ELj1ELj4ELj1ELj16ENS0_18Kernel_traits_baseILj2048ES3_S3_S4_fjLj128EEEEEEEvNS0_19ForwardKernelParamsE,@function
        .size           _ZN18transformer_engine13normalization21ln_fwd_general_kernelINS0_13Kernel_traitsI6__halfS3_13__nv_fp8_e4m3fjLj2048ELj1ELj4ELj1ELj16ENS0_18Kernel_traits_baseILj2048ES3_S3_S4_fjLj128EEEEEEEvNS0_19ForwardKernelParamsE,(.L_x_12899 - _ZN18transformer_engine13normalization21ln_fwd_general_kernelINS0_13Kernel_traitsI6__halfS3_13__nv_fp8_e4m3fjLj2048ELj1ELj4ELj1ELj16ENS0_18Kernel_traits_baseILj2048ES3_S3_S4_fjLj128EEEEEEEvNS0_19ForwardKernelParamsE)
        .other          _ZN18transformer_engine13normalization21ln_fwd_general_kernelINS0_13Kernel_traitsI6__halfS3_13__nv_fp8_e4m3fjLj2048ELj1ELj4ELj1ELj16ENS0_18Kernel_traits_baseILj2048ES3_S3_S4_fjLj128EEEEEEEvNS0_19ForwardKernelParamsE,@"STO_CUDA_ENTRY STV_DEFAULT"
_ZN18transformer_engine13normalization21ln_fwd_general_kernelINS0_13Kernel_traitsI6__halfS3_13__nv_fp8_e4m3fjLj2048ELj1ELj4ELj1ELj16ENS0_18Kernel_traits_baseILj2048ES3_S3_S4_fjLj128EEEEEEEvNS0_19ForwardKernelParamsE:
.text._ZN18transformer_engine13normalization21ln_fwd_general_kernelINS0_13Kernel_traitsI6__halfS3_13__nv_fp8_e4m3fjLj2048ELj1ELj4ELj1ELj16ENS0_18Kernel_traits_baseILj2048ES3_S3_S4_fjLj128EEEEEEEvNS0_19ForwardKernelParamsE:
        /* <DEDUP_REMOVED lines=36> */
[----:B------:R-:W-:Y:S05]  /*0240*/  CALL.REL.NOINC `($__internal_31_$__cuda_sm20_rcp_rn_f32_slowpath) ;  /* 0x000000c800607944 */ /* 0x000fea0003c00000 */
[----:B------:R-:W-:Y:S05]  /*0250*/  BRA `(.L_x_4810) ;  /* 0x0000000000107947 */ /* 0x000fea0003800000 */
.L_x_4809:
[----:B------:R-:W0:Y:S02]  /*0260*/  MUFU.RCP R58, R143 ;  /* 0x0000008f003a7308 */ /* 0x000e240000001000 */
[----:B0-----:R-:W-:-:S04]  /*0270*/  FFMA R0, R143, R58, -1 ;  /* 0xbf8000008f007423 */ /* 0x001fc8000000003a */
[----:B------:R-:W-:-:S04]  /*0280*/  FADD.FTZ R3, -R0, -RZ ;  /* 0x800000ff00037221 */ /* 0x000fc80000010100 */
[----:B------:R-:W-:-:S07]  /*0290*/  FFMA R58, R58, R3, R58 ;  /* 0x000000033a3a7223 */ /* 0x000fce000000003a */
.L_x_4810:
        /* <DEDUP_REMOVED lines=46> */
.L_x_4814:
[----:B------:R0:W5:Y:S02]  /*0580*/  LDG.E.128 R132, desc[UR12][R2.64] ;  /* 0x0000000c02847981 */ /* 0x000164000c1e1d00 */
.L_x_4815:
[----:B------:R-:W-:Y:S05]  /*0590*/  BSYNC.RECONVERGENT B1 ;  /* 0x0000000000017941 */ /* 0x000fea0003800200 */
.L_x_4813:
        /* <DEDUP_REMOVED lines=35> */
.L_x_4817:
[----:B------:R0:W5:Y:S02]  /*07d0*/  LDG.E.128 R16, desc[UR12][R2.64] ;  /* 0x0000000c02107981 */ /* 0x000164000c1e1d00 */
.L_x_4818:
[----:B------:R-:W-:Y:S05]  /*07e0*/  BSYNC.RECONVERGENT B1 ;  /* 0x0000000000017941 */ /* 0x000fea0003800200 */
.L_x_4816:
[----:B------:R-:W1:Y:S01]  /*07f0*/  LDC R0, c[0x0][0x384] ;  /* 0x0000e100ff007b82 */ /* 0x000e620000000800 */
[----:B-----5:R-:W-:Y:S02]  /*0800*/  HADD2.F32 R144, -RZ, R135.H0_H0 ;  /* 0x20000087ff907230 */ /* 0x020fe40000004100 */
[--C-:B------:R-:W-:Y:S02]  /*0810*/  HADD2.F32 R150, -RZ, R132.reuse.H0_H0 ;  /* 0x20000084ff967230 */ /* 0x100fe40000004100 */
[----:B------:R-:W-:Y:S02]  /*0820*/  HADD2.F32 R141, -RZ, R132.H1_H1 ;  /* 0x30000084ff8d7230 */ /* 0x000fe40000004100 */
[--C-:B------:R-:W-:Y:S02]  /*0830*/  HADD2.F32 R148, -RZ, R133.reuse.H0_H0 ;  /* 0x20000085ff947230 */ /* 0x100fe40000004100 */
[----:B------:R-:W-:Y:S02]  /*0840*/  HADD2.F32 R139, -RZ, R133.H1_H1 ;  /* 0x30000085ff8b7230 */ /* 0x000fe40000004100 */
[----:B------:R-:W-:-:S02]  /*0850*/  HADD2.F32 R146, -RZ, R134.H0_H0 ;  /* 0x20000086ff927230 */ /* 0x000fc40000004100 */
[----:B------:R-:W-:Y:S02]  /*0860*/  HADD2.F32 R137, -RZ, R134.H1_H1 ;  /* 0x30000086ff897230 */ /* 0x000fe40000004100 */
        /* <DEDUP_REMOVED lines=20> */
.L_x_4820:
        /* <DEDUP_REMOVED lines=28> */
.L_x_4821:
[----:B------:R-:W-:Y:S05]  /*0b70*/  BSYNC.RECONVERGENT B1 ;  /* 0x0000000000017941 */ /* 0x000fea0003800200 */
.L_x_4819:
[----:B0-----:R-:W-:Y:S01]  /*0b80*/  IMAD.WIDE R2, R5, 0x2, R62 ;  /* 0x0000000205027825 */ /* 0x001fe200078e023e */
[----:B------:R-:W-:Y:S02]  /*0b90*/  BSSY.RECONVERGENT B1, `(.L_x_4822) ;  /* 0x0000022000017945 */ /* 0x000fe40003800200 */
[----:B------:R-:W-:-:S04]  /*0ba0*/  LOP3.LUT P0, RZ, R2, 0xf, RZ, 0xc0, !PT ;  /* 0x0000000f02ff7812 */ /* 0x000fc8000780c0ff */
[----:B------:R-:W-:-:S13]  /*0bb0*/  ISETP.LT.U32.OR P0, PT, R10, 0x8, P0 ;  /* 0x000000080a00780c */ /* 0x000fda0000701470 */
[----:B------:R-:W-:Y:S05]  /*0bc0*/  @P0 BRA `(.L_x_4823) ;  /* 0x0000000000080947 */ /* 0x000fea0003800000 */
[----:B------:R0:W5:Y:S01]  /*0bd0*/  LDG.E.128 R8, desc[UR12][R2.64] ;  /* 0x0000000c02087981 */ /* 0x000162000c1e1d00 */
[----:B------:R-:W-:Y:S05]  /*0be0*/  BRA `(.L_x_4824) ;  /* 0x0000000000707947 */ /* 0x000fea0003800000 */
.L_x_4823:
        /* <DEDUP_REMOVED lines=28> */
.L_x_4824:
[----:B------:R-:W-:Y:S05]  /*0db0*/  BSYNC.RECONVERGENT B1 ;  /* 0x0000000000017941 */ /* 0x000fea0003800200 */
.L_x_4822:
[----:B0-----:R-:W-:Y:S02]  /*0dc0*/  IMAD R3, R0, 0x100, R5 ;  /* 0x0000010000037824 */ /* 0x001fe400078e0205 */
[----:B-----5:R-:W-:Y:S02]  /*0dd0*/  HADD2.F32 R136, -RZ, R127.H0_H0 ;  /* 0x2000007fff887230 */ /* 0x020fe40000004100 */
[--C-:B------:R-:W-:Y:S01]  /*0de0*/  HADD2.F32 R142, -RZ, R124.reuse.H0_H0 ;  /* 0x2000007cff8e7230 */ /* 0x100fe20000004100 */
[----:B------:R-:W-:Y:S01]  /*0df0*/  ISETP.GE.AND P0, PT, R3, UR9, PT ;  /* 0x0000000903007c0c */ /* 0x000fe2000bf06270 */
[----:B------:R-:W-:Y:S02]  /*0e00*/  HADD2.F32 R133, -RZ, R124.H1_H1 ;  /* 0x3000007cff857230 */ /* 0x000fe40000004100 */
[--C-:B------:R-:W-:Y:S02]  /*0e10*/  HADD2.F32 R140, -RZ, R125.reuse.H0_H0 ;  /* 0x2000007dff8c7230 */ /* 0x100fe40000004100 */
[----:B------:R-:W-:-:S02]  /*0e20*/  HADD2.F32 R131, -RZ, R125.H1_H1 ;  /* 0x3000007dff837230 */ /* 0x000fc40000004100 */
[--C-:B------:R-:W-:Y:S02]  /*0e30*/  HADD2.F32 R138, -RZ, R126.reuse.H0_H0 ;  /* 0x2000007eff8a7230 */ /* 0x100fe40000004100 */
[----:B------:R-:W-:Y:S02]  /*0e40*/  HADD2.F32 R129, -RZ, R126.H1_H1 ;  /* 0x3000007eff817230 */ /* 0x000fe40000004100 */
        /* <DEDUP_REMOVED lines=18> */
.L_x_4826:
        /* <DEDUP_REMOVED lines=28> */
.L_x_4827:
[----:B------:R-:W-:Y:S05]  /*1130*/  BSYNC.RECONVERGENT B1 ;  /* 0x0000000000017941 */ /* 0x000fea0003800200 */
.L_x_4825:
[----:B------:R-:W-:Y:S01]  /*1140*/  IMAD.WIDE R8, R3, 0x2, R62 ;  /* 0x0000000203087825 */ /* 0x000fe200078e023e */
[----:B------:R-:W-:Y:S02]  /*1150*/  BSSY.RECONVERGENT B1, `(.L_x_4828) ;  /* 0x0000022000017945 */ /* 0x000fe40003800200 */
[----:B------:R-:W-:-:S04]  /*1160*/  LOP3.LUT P0, RZ, R8, 0xf, RZ, 0xc0, !PT ;  /* 0x0000000f08ff7812 */ /* 0x000fc8000780c0ff */
[----:B------:R-:W-:-:S13]  /*1170*/  ISETP.LT.U32.OR P0, PT, R12, 0x8, P0 ;  /* 0x000000080c00780c */ /* 0x000fda0000701470 */
[----:B------:R-:W-:Y:S05]  /*1180*/  @P0 BRA `(.L_x_4829) ;  /* 0x0000000000080947 */ /* 0x000fea0003800000 */
[----:B------:R-:W5:Y:S01]  /*1190*/  LDG.E.128 R8, desc[UR12][R8.64] ;  /* 0x0000000c08087981 */ /* 0x000f62000c1e1d00 */
[----:B------:R-:W-:Y:S05]  /*11a0*/  BRA `(.L_x_4830) ;  /* 0x0000000000707947 */ /* 0x000fea0003800000 */
.L_x_4829:
        /* <DEDUP_REMOVED lines=28> */
.L_x_4830:
[----:B------:R-:W-:Y:S05]  /*1370*/  BSYNC.RECONVERGENT B1 ;  /* 0x0000000000017941 */ /* 0x000fea0003800200 */
.L_x_4828:
        /* <DEDUP_REMOVED lines=27> */
.L_x_4832:
        /* <DEDUP_REMOVED lines=28> */
.L_x_4833:
[----:B------:R-:W-:Y:S05]  /*16f0*/  BSYNC.RECONVERGENT B1 ;  /* 0x0000000000017941 */ /* 0x000fea0003800200 */
.L_x_4831:
[----:B------:R-:W-:Y:S01]  /*1700*/  IMAD.WIDE R4, R3, 0x2, R62 ;  /* 0x0000000203047825 */ /* 0x000fe200078e023e */
[----:B------:R-:W-:Y:S02]  /*1710*/  BSSY.RECONVERGENT B1, `(.L_x_4834) ;  /* 0x0000022000017945 */ /* 0x000fe40003800200 */
[----:B------:R-:W-:-:S04]  /*1720*/  LOP3.LUT P0, RZ, R4, 0xf, RZ, 0xc0, !PT ;  /* 0x0000000f04ff7812 */ /* 0x000fc8000780c0ff */
[----:B------:R-:W-:-:S13]  /*1730*/  ISETP.LT.U32.OR P0, PT, R12, 0x8, P0 ;  /* 0x000000080c00780c */ /* 0x000fda0000701470 */
[----:B------:R-:W-:Y:S05]  /*1740*/  @P0 BRA `(.L_x_4835) ;  /* 0x0000000000080947 */ /* 0x000fea0003800000 */
[----:B------:R-:W5:Y:S01]  /*1750*/  LDG.E.128 R4, desc[UR12][R4.64] ;  /* 0x0000000c04047981 */ /* 0x000f62000c1e1d00 */
[----:B------:R-:W-:Y:S05]  /*1760*/  BRA `(.L_x_4836) ;  /* 0x0000000000707947 */ /* 0x000fea0003800000 */
.L_x_4835:
        /* <DEDUP_REMOVED lines=28> */
.L_x_4836:
[----:B------:R-:W-:Y:S05]  /*1930*/  BSYNC.RECONVERGENT B1 ;  /* 0x0000000000017941 */ /* 0x000fea0003800200 */
.L_x_4834:
        /* <DEDUP_REMOVED lines=27> */
.L_x_4838:
        /* <DEDUP_REMOVED lines=28> */
.L_x_4839:
[----:B------:R-:W-:Y:S05]  /*1cb0*/  BSYNC.RECONVERGENT B1 ;  /* 0x0000000000017941 */ /* 0x000fea0003800200 */
.L_x_4837:
[----:B------:R-:W-:Y:S01]  /*1cc0*/  IMAD.WIDE R4, R3, 0x2, R62 ;  /* 0x0000000203047825 */ /* 0x000fe200078e023e */
[----:B------:R-:W-:Y:S02]  /*1cd0*/  BSSY.RECONVERGENT B1, `(.L_x_4840) ;  /* 0x0000022000017945 */ /* 0x000fe40003800200 */
[----:B------:R-:W-:-:S04]  /*1ce0*/  LOP3.LUT P0, RZ, R4, 0xf, RZ, 0xc0, !PT ;  /* 0x0000000f04ff7812 */ /* 0x000fc8000780c0ff */
[----:B------:R-:W-:-:S13]  /*1cf0*/  ISETP.LT.U32.OR P0, PT, R12, 0x8, P0 ;  /* 0x000000080c00780c */ /* 0x000fda0000701470 */
[----:B------:R-:W-:Y:S05]  /*1d00*/  @P0 BRA `(.L_x_4841) ;  /* 0x0000000000080947 */ /* 0x000fea0003800000 */
[----:B------:R-:W5:Y:S01]  /*1d10*/  LDG.E.128 R4, desc[UR12][R4.64] ;  /* 0x0000000c04047981 */ /* 0x000f62000c1e1d00 */
[----:B------:R-:W-:Y:S05]  /*1d20*/  BRA `(.L_x_4842) ;  /* 0x0000000000707947 */ /* 0x000fea0003800000 */
.L_x_4841:
        /* <DEDUP_REMOVED lines=28> */
.L_x_4842:
[----:B------:R-:W-:Y:S05]  /*1ef0*/  BSYNC.RECONVERGENT B1 ;  /* 0x0000000000017941 */ /* 0x000fea0003800200 */
.L_x_4840:
        /* <DEDUP_REMOVED lines=27> */
.L_x_4844:
        /* <DEDUP_REMOVED lines=28> */
.L_x_4845:
[----:B------:R-:W-:Y:S05]  /*2270*/  BSYNC.RECONVERGENT B1 ;  /* 0x0000000000017941 */ /* 0x000fea0003800200 */
.L_x_4843:
[----:B------:R-:W-:Y:S01]  /*2280*/  IMAD.WIDE R4, R3, 0x2, R62 ;  /* 0x0000000203047825 */ /* 0x000fe200078e023e */
[----:B------:R-:W-:Y:S02]  /*2290*/  BSSY.RECONVERGENT B1, `(.L_x_4846) ;  /* 0x0000022000017945 */ /* 0x000fe40003800200 */
[----:B------:R-:W-:-:S04]  /*22a0*/  LOP3.LUT P0, RZ, R4, 0xf, RZ, 0xc0, !PT ;  /* 0x0000000f04ff7812 */ /* 0x000fc8000780c0ff */
[----:B------:R-:W-:-:S13]  /*22b0*/  ISETP.LT.U32.OR P0, PT, R12, 0x8, P0 ;  /* 0x000000080c00780c */ /* 0x000fda0000701470 */
[----:B------:R-:W-:Y:S05]  /*22c0*/  @P0 BRA `(.L_x_4847) ;  /* 0x0000000000080947 */ /* 0x000fea0003800000 */
[----:B------:R-:W5:Y:S01]  /*22d0*/  LDG.E.128 R4, desc[UR12][R4.64] ;  /* 0x0000000c04047981 */ /* 0x000f62000c1e1d00 */
[----:B------:R-:W-:Y:S05]  /*22e0*/  BRA `(.L_x_4848) ;  /* 0x0000000000707947 */ /* 0x000fea0003800000 */
.L_x_4847:
        /* <DEDUP_REMOVED lines=28> */
.L_x_4848:
[----:B------:R-:W-:Y:S05]  /*24b0*/  BSYNC.RECONVERGENT B1 ;  /* 0x0000000000017941 */ /* 0x000fea0003800200 */
.L_x_4846:
        /* <DEDUP_REMOVED lines=27> */
.L_x_4850:
        /* <DEDUP_REMOVED lines=28> */
.L_x_4851:
[----:B------:R-:W-:Y:S05]  /*2830*/  BSYNC.RECONVERGENT B1 ;  /* 0x0000000000017941 */ /* 0x000fea0003800200 */
.L_x_4849:
[----:B------:R-:W-:Y:S01]  /*2840*/  IMAD.WIDE R64, R3, 0x2, R62 ;  /* 0x0000000203407825 */ /* 0x000fe200078e023e */
[----:B------:R-:W-:Y:S02]  /*2850*/  BSSY.RECONVERGENT B1, `(.L_x_4852) ;  /* 0x0000022000017945 */ /* 0x000fe40003800200 */
[----:B------:R-:W-:-:S04]  /*2860*/  LOP3.LUT P0, RZ, R64, 0xf, RZ, 0xc0, !PT ;  /* 0x0000000f40ff7812 */ /* 0x000fc8000780c0ff */
[----:B------:R-:W-:-:S13]  /*2870*/  ISETP.LT.U32.OR P0, PT, R66, 0x8, P0 ;  /* 0x000000084200780c */ /* 0x000fda0000701470 */
[----:B------:R-:W-:Y:S05]  /*2880*/  @P0 BRA `(.L_x_4853) ;  /* 0x0000000000080947 */ /* 0x000fea0003800000 */
[----:B------:R-:W5:Y:S01]  /*2890*/  LDG.E.128 R64, desc[UR12][R64.64] ;  /* 0x0000000c40407981 */ /* 0x000f62000c1e1d00 */
[----:B------:R-:W-:Y:S05]  /*28a0*/  BRA `(.L_x_4854) ;  /* 0x0000000000707947 */ /* 0x000fea0003800000 */
.L_x_4853:
        /* <DEDUP_REMOVED lines=28> */
.L_x_4854:
[----:B------:R-:W-:Y:S05]  /*2a70*/  BSYNC.RECONVERGENT B1 ;  /* 0x0000000000017941 */ /* 0x000fea0003800200 */
.L_x_4852:
        /* <DEDUP_REMOVED lines=27> */
.L_x_4856:
        /* <DEDUP_REMOVED lines=28> */
.L_x_4857:
[----:B------:R-:W-:Y:S05]  /*2df0*/  BSYNC.RECONVERGENT B1 ;  /* 0x0000000000017941 */ /* 0x000fea0003800200 */
.L_x_4855:
[----:B------:R-:W-:Y:S01]  /*2e00*/  IMAD.WIDE R62, R61, 0x2, R62 ;  /* 0x000000023d3e7825 */ /* 0x000fe200078e023e */
[----:B------:R-:W-:Y:S02]  /*2e10*/  BSSY.RECONVERGENT B1, `(.L_x_4858) ;  /* 0x0000022000017945 */ /* 0x000fe40003800200 */
[----:B------:R-:W-:-:S04]  /*2e20*/  LOP3.LUT P0, RZ, R62, 0xf, RZ, 0xc0, !PT ;  /* 0x0000000f3eff7812 */ /* 0x000fc8000780c0ff */
[----:B------:R-:W-:-:S13]  /*2e30*/  ISETP.LT.U32.OR P0, PT, R72, 0x8, P0 ;  /* 0x000000084800780c */ /* 0x000fda0000701470 */
[----:B------:R-:W-:Y:S05]  /*2e40*/  @P0 BRA `(.L_x_4859) ;  /* 0x0000000000080947 */ /* 0x000fea0003800000 */
[----:B------:R0:W5:Y:S01]  /*2e50*/  LDG.E.128 R64, desc[UR12][R62.64] ;  /* 0x0000000c3e407981 */ /* 0x000162000c1e1d00 */
[----:B------:R-:W-:Y:S05]  /*2e60*/  BRA `(.L_x_4860) ;  /* 0x0000000000707947 */ /* 0x000fea0003800000 */
.L_x_4859:
        /* <DEDUP_REMOVED lines=28> */
.L_x_4860:
[----:B------:R-:W-:Y:S05]  /*3030*/  BSYNC.RECONVERGENT B1 ;  /* 0x0000000000017941 */ /* 0x000fea0003800200 */
.L_x_4858:
        /* <DEDUP_REMOVED lines=16> */
.L_x_4812:
[----:B------:R-:W-:Y:S05]  /*3140*/  BSYNC.RECONVERGENT B0 ;  /* 0x0000000000007941 */ /* 0x000fea0003800200 */
.L_x_4811:
[----:B------:R-:W1:Y:S01]  /*3150*/  LDCU.U8 UR14, c[0x0][0x404] ;  /* 0x00008080ff0e77ac */ /* 0x000e620008000000 */
[----:B------:R-:W2:Y:S01]  /*3160*/  LDCU UR8, c[0x0][0x388] ;  /* 0x00007100ff0877ac */ /* 0x000ea20008000800 */
[----:B-1----:R-:W-:Y:S02]  /*3170*/  UISETP.NE.AND UP0, UPT, UR14, URZ, UPT ;  /* 0x000000ff0e00728c */ /* 0x002fe4000bf05270 */
[----:B--2---:R-:W-:-:S07]  /*3180*/  UISETP.GE.AND UP1, UPT, UR10, UR8, UPT ;  /* 0x000000080a00728c */ /* 0x004fce000bf26270 */
[----:B------:R-:W-:Y:S05]  /*3190*/  BRA.U !UP0, `(.L_x_4861) ;  /* 0x0000000108087547 */ /* 0x000fea000b800000 */
[----:B------:R-:W1:Y:S02]  /*31a0*/  LDC.64 R64, c[0x0][0x3e0] ;  /* 0x0000f800ff407b82 */ /* 0x000e640000000a00 */
[----:B-1----:R1:W5:Y:S02]  /*31b0*/  LDG.E R143, desc[UR12][R64.64] ;  /* 0x0000000c408f7981 */ /* 0x002364000c1e1900 */
.L_x_4861:
        /* <DEDUP_REMOVED lines=10> */
[----:B------:R-:W-:Y:S01]  /*3260*/  FADD R74, R85, 1 ;  /* 0x3f800000554a7421 */ /* 0x000fe20000000000 */
[----:B------:R-:W-:Y:S01]  /*3270*/  LOP3.LUT R118, RZ, R59, RZ, 0x33, !PT ;  /* 0x0000003bff767212 */ /* 0x000fe200078e33ff */
[----:B------:R-:W-:Y:S01]  /*3280*/  FADD R119, R80, 1 ;  /* 0x3f80000050777421 */ /* 0x000fe20000000000 */
[----:B------:R-:W-:Y:S01]  /*3290*/  IMAD.MOV.U32 R165, RZ, RZ, RZ ;  /* 0x000000ffffa57224 */ /* 0x000fe200078e00ff */
[----:B------:R-:W-:Y:S01]  /*32a0*/  IADD3 R163, PT, PT, -R122, UR9, RZ ;  /* 0x000000097aa37c10 */ /* 0x000fe2000fffe1ff */
        /* <DEDUP_REMOVED lines=100> */
[----:B-1----:R-:W-:Y:S01]  /*38f0*/  IMAD R88, R65, 0x100, R122 ;  /* 0x0000010041587824 */ /* 0x002fe200078e027a */
[----:B------:R-:W1:Y:S01]  /*3900*/  LDC.64 R116, c[0x0][0x3b0] ;  /* 0x0000ec00ff747b82 */ /* 0x000e620000000a00 */
[----:B------:R-:W-:Y:S01]  /*3910*/  FSEL R96, R96, R67, !P0 ;  /* 0x0000004360607208 */ /* 0x000fe20004000000 */
[C---:B------:R-:W-:Y:S01]  /*3920*/  FADD R67, R92.reuse, 1 ;  /* 0x3f8000005c437421 */ /* 0x040fe20000000000 */
[----:B------:R-:W-:Y:S01]  /*3930*/  FSEL R87, R87, R72, !P0 ;  /* 0x0000004857577208 */ /* 0x000fe20004000000 */
[----:B------:R-:W-:Y:S01]  /*3940*/  FADD R72, R81, 1 ;  /* 0x3f80000051487421 */ /* 0x000fe20000000000 */
[----:B------:R-:W-:Y:S01]  /*3950*/  FSEL R83, R83, R66, !P0 ;  /* 0x0000004253537208 */ /* 0x000fe20004000000 */
[----:B------:R-:W-:Y:S01]  /*3960*/  FADD R66, R77, 1 ;  /* 0x3f8000004d427421 */ /* 0x000fe20000000000 */
[----:B------:R-:W-:Y:S01]  /*3970*/  IMAD R86, R65, 0x100, R88 ;  /* 0x0000010041567824 */ /* 0x000fe200078e0258 */
        /* <DEDUP_REMOVED lines=20> */
[----:B------:R-:W-:Y:S01]  /*3ac0*/  IMAD R67, R66, R65, RZ ;  /* 0x0000004142437224 */ /* 0x000fe200078e02ff */
[----:B------:R-:W-:Y:S01]  /*3ad0*/  FSEL R71, R71, R72, !P0 ;  /* 0x0000004847477208 */ /* 0x000fe20004000000 */
[C---:B------:R-:W-:Y:S01]  /*3ae0*/  IMAD R72, R65.reuse, 0x100, R74 ;  /* 0x0000010041487824 */ /* 0x040fe200078e024a */
[----:B------:R-:W-:Y:S01]  /*3af0*/  FSEL R80, R80, R119, !P0 ;  /* 0x0000007750507208 */ /* 0x000fe20004000000 */
[----:B------:R-:W-:Y:S01]  /*3b00*/  IMAD R64, R65, R64, RZ ;  /* 0x0000004041407224 */ /* 0x000fe200078e02ff */
[----:B------:R-:W-:Y:S01]  /*3b10*/  LEA.HI R118, R118, 0x1, RZ, 0x1b ;  /* 0x0000000176767811 */ /* 0x000fe200078fd8ff */
[----:B-1----:R-:W-:Y:S01]  /*3b20*/  IMAD.WIDE.U32 R116, R67, 0x4, R116 ;  /* 0x0000000443747825 */ /* 0x002fe200078e0074 */
[----:B------:R-:W-:-:S02]  /*3b30*/  IADD3 R162, PT, PT, -R88, UR9, RZ ;  /* 0x0000000958a27c10 */ /* 0x000fc4000fffe1ff */
[----:B------:R-:W-:Y:S01]  /*3b40*/  LOP3.LUT R161, R118, 0x3, RZ, 0xc0, !PT ;  /* 0x0000000376a17812 */ /* 0x000fe200078ec0ff */
[----:B------:R-:W-:Y:S01]  /*3b50*/  IMAD R164, R65, 0x100, R72 ;  /* 0x0000010041a47824 */ /* 0x000fe200078e0248 */
[----:B------:R-:W-:Y:S01]  /*3b60*/  IADD3 R160, PT, PT, -R86, UR9, RZ ;  /* 0x0000000956a07c10 */ /* 0x000fe2000fffe1ff */
[----:B------:R-:W-:Y:S01]  /*3b70*/  IMAD.SHL.U32 R119, R64, 0x4, RZ ;  /* 0x0000000440777824 */ /* 0x000fe200078e00ff */
[----:B------:R-:W-:Y:S02]  /*3b80*/  IADD3 R159, PT, PT, -R82, UR9, RZ ;  /* 0x00000009529f7c10 */ /* 0x000fe4000fffe1ff */
[----:B------:R-:W-:Y:S01]  /*3b90*/  IADD3 R158, PT, PT, -R78, UR9, RZ ;  /* 0x000000094e9e7c10 */ /* 0x000fe2000fffe1ff */
[----:B------:R-:W-:Y:S01]  /*3ba0*/  IMAD.WIDE.U32 R118, R119, 0x4, R116 ;  /* 0x0000000477767825 */ /* 0x000fe200078e0074 */
[----:B------:R-:W-:Y:S02]  /*3bb0*/  IADD3 R157, PT, PT, -R74, UR9, RZ ;  /* 0x000000094a9d7c10 */ /* 0x000fe4000fffe1ff */
[----:B------:R-:W-:-:S02]  /*3bc0*/  IADD3 R156, PT, PT, -R72, UR9, RZ ;  /* 0x00000009489c7c10 */ /* 0x000fc4000fffe1ff */
[----:B------:R-:W-:-:S07]  /*3bd0*/  IADD3 R155, PT, PT, -R164, UR9, RZ ;  /* 0x00000009a49b7c10 */ /* 0x000fce000fffe1ff */
.L_x_4967:
[----:B-1----:R-:W1:Y:S01]  /*3be0*/  LDCU.64 UR16, c[0x0][0x388] ;  /* 0x00007100ff1077ac */ /* 0x002e620008000a00 */
[----:B------:R-:W-:Y:S01]  /*3bf0*/  IMAD.U32 R154, RZ, RZ, UR5 ;  /* 0x00000005ff9a7e24 */ /* 0x000fe2000f8e00ff */
[----:B--2-4-:R-:W-:Y:S01]  /*3c00*/  LEA.HI R153, R60, UR10, RZ, 0x1b ;  /* 0x0000000a3c997c11 */ /* 0x014fe2000f8fd8ff */
        /* <DEDUP_REMOVED lines=15> */
.L_x_4866:
        /* <DEDUP_REMOVED lines=28> */
.L_x_4867:
[----:B------:R-:W-:Y:S05]  /*3ec0*/  BSYNC.RECONVERGENT B1 ;  /* 0x0000000000017941 */ /* 0x000fea0003800200 */
.L_x_4865:
        /* <DEDUP_REMOVED lines=18> */
.L_x_4869:
        /* <DEDUP_REMOVED lines=28> */
.L_x_4870:
[----:B------:R-:W-:Y:S05]  /*41b0*/  BSYNC.RECONVERGENT B1 ;  /* 0x0000000000017941 */ /* 0x000fea0003800200 */
.L_x_4868:
        /* <DEDUP_REMOVED lines=18> */
.L_x_4872:
        /* <DEDUP_REMOVED lines=28> */
.L_x_4873:
[----:B------:R-:W-:Y:S05]  /*44a0*/  BSYNC.RECONVERGENT B1 ;  /* 0x0000000000017941 */ /* 0x000fea0003800200 */
.L_x_4871:
        /* <DEDUP_REMOVED lines=18> */
.L_x_4875:
        /* <DEDUP_REMOVED lines=28> */
.L_x_4876:
[----:B------:R-:W-:Y:S05]  /*4790*/  BSYNC.RECONVERGENT B1 ;  /* 0x0000000000017941 */ /* 0x000fea0003800200 */
.L_x_4874:
        /* <DEDUP_REMOVED lines=18> */
.L_x_4878:
        /* <DEDUP_REMOVED lines=28> */
.L_x_4879:
[----:B------:R-:W-:Y:S05]  /*4a80*/  BSYNC.RECONVERGENT B1 ;  /* 0x0000000000017941 */ /* 0x000fea0003800200 */
.L_x_4877:
        /* <DEDUP_REMOVED lines=18> */
.L_x_4881:
        /* <DEDUP_REMOVED lines=28> */
.L_x_4882:
[----:B------:R-:W-:Y:S05]  /*4d70*/  BSYNC.RECONVERGENT B1 ;  /* 0x0000000000017941 */ /* 0x000fea0003800200 */
.L_x_4880:
        /* <DEDUP_REMOVED lines=18> */
.L_x_4884:
        /* <DEDUP_REMOVED lines=28> */
.L_x_4885:
[----:B------:R-:W-:Y:S05]  /*5060*/  BSYNC.RECONVERGENT B1 ;  /* 0x0000000000017941 */ /* 0x000fea0003800200 */
.L_x_4883:
        /* <DEDUP_REMOVED lines=18> */
.L_x_4887:
        /* <DEDUP_REMOVED lines=28> */
.L_x_4888:
[----:B------:R-:W-:Y:S05]  /*5350*/  BSYNC.RECONVERGENT B1 ;  /* 0x0000000000017941 */ /* 0x000fea0003800200 */
.L_x_4886:
        /* <DEDUP_REMOVED lines=8> */
.L_x_4864:
[----:B------:R-:W-:Y:S05]  /*53e0*/  BSYNC.RECONVERGENT B0 ;  /* 0x0000000000007941 */ /* 0x000fea0003800200 */
.L_x_4863:
        /* <DEDUP_REMOVED lines=80> */
.L_x_4890:
[----:B------:R-:W-:Y:S05]  /*58f0*/  BSYNC.RECONVERGENT B0 ;  /* 0x0000000000007941 */ /* 0x000fea0003800200 */
.L_x_4889:
        /* <DEDUP_REMOVED lines=14> */
.L_x_4891:
        /* <DEDUP_REMOVED lines=25> */
[----:B------:R-:W-:-:S04]  /*5b70*/  @!P0 IMAD.WIDE.U32 R122, R65, 0x4, R66 ;  /* 0x00000004417a8825 */ /* 0x000fc800078e0042 */
[----:B------:R-:W-:Y:S01]  /*5b80*/  IMAD.U32 R65, RZ, RZ, UR8 ;  /* 0x00000008ff417e24 */ /* 0x000fe2000f8e00ff */
[----:B------:R1:W-:Y:S03]  /*5b90*/  @!P0 STG.E desc[UR12][R122.64], R227 ;  /* 0x000000e37a008986 */ /* 0x0003e6000c10190c */
        /* <DEDUP_REMOVED lines=9> */
.L_x_4894:
[----:B------:R-:W3:Y:S04]  /*5c30*/  LDG.E.STRONG.GPU R122, desc[UR12][R64.64] ;  /* 0x0000000c407a7981 */ /* 0x000ee8000c1ef900 */
[----:B---3--:R-:W-:Y:S01]  /*5c40*/  CCTL.IVALL ;  /* 0x00000000ff00798f */ /* 0x008fe20002000000 */
[----:B------:R-:W-:Y:S05]  /*5c50*/  YIELD ;  /* 0x0000000000007946 */ /* 0x000fea0003800000 */
[----:B------:R-:W-:-:S13]  /*5c60*/  ISETP.NE.AND P0, PT, R122, UR11, PT ;  /* 0x0000000b7a007c0c */ /* 0x000fda000bf05270 */
[----:B------:R-:W-:Y:S05]  /*5c70*/  @P0 BRA `(.L_x_4894) ;  /* 0xfffffffc00ec0947 */ /* 0x000fea000383ffff */
.L_x_4893:
        /* <DEDUP_REMOVED lines=24> */
.L_x_4899:
        /* <DEDUP_REMOVED lines=38> */
.L_x_4898:
[----:B------:R-:W-:Y:S05]  /*6060*/  BSYNC.RECONVERGENT B1 ;  /* 0x0000000000017941 */ /* 0x000fea0003800200 */
.L_x_4897:
        /* <DEDUP_REMOVED lines=25> */
.L_x_4901:
[----:B------:R-:W-:Y:S05]  /*6200*/  BSYNC.RECONVERGENT B1 ;  /* 0x0000000000017941 */ /* 0x000fea0003800200 */
.L_x_4900:
        /* <DEDUP_REMOVED lines=17> */
.L_x_4903:
[----:B------:R-:W-:Y:S05]  /*6320*/  BSYNC.RECONVERGENT B1 ;  /* 0x0000000000017941 */ /* 0x000fea0003800200 */
.L_x_4902:
        /* <DEDUP_REMOVED lines=11> */
.L_x_4896:
[----:B------:R-:W-:Y:S05]  /*63e0*/  BSYNC.RECONVERGENT B0 ;  /* 0x0000000000007941 */ /* 0x000fea0003800200 */
.L_x_4895:
        /* <DEDUP_REMOVED lines=11> */
.L_x_4892:
[----:B------:R-:W-:Y:S01]  /*64a0*/  ISETP.GE.AND P0, PT, R190, UR17, PT ;  /* 0x00000011be007c0c */ /* 0x000fe2000bf06270 */
[----:B------:R-:W-:Y:S01]  /*64b0*/  BSSY.RECONVERGENT B0, `(.L_x_4904) ;  /* 0x0000103000007945 */ /* 0x000fe20003800200 */
[----:B------:R-:W-:Y:S01]  /*64c0*/  FMUL R228, R123, R58 ;  /* 0x0000003a7be47220 */ /* 0x000fe20000400000 */
[----:B------:R-:W-:Y:S01]  /*64d0*/  IMAD.MOV.U32 R64, RZ, RZ, RZ ;  /* 0x000000ffff407224 */ /* 0x000fe200078e00ff */
[----:B------:R-:W-:-:S13]  /*64e0*/  ISETP.GE.OR P1, PT, R153, UR16, P0 ;  /* 0x0000001099007c0c */ /* 0x000fda0008726670 */
[----:B------:R-:W-:Y:S05]  /*64f0*/  @P1 BRA `(.L_x_4905) ;  /* 0x0000000c00f81947 */ /* 0x000fea0003800000 */
[----:B------:R-:W-:Y:S02]  /*6500*/  VIADD R64, R190, 0x1 ;  /* 0x00000001be407836 */ /* 0x000fe40000000000 */
        /* <DEDUP_REMOVED lines=253> */
.L_x_4905:
[----:B------:R-:W-:Y:S05]  /*74e0*/  BSYNC.RECONVERGENT B0 ;  /* 0x0000000000007941 */ /* 0x000fea0003800200 */
.L_x_4904:
        /* <DEDUP_REMOVED lines=12> */
.L_x_4906:
        /* <DEDUP_REMOVED lines=37> */
.L_x_4909:
[----:B------:R-:W3:Y:S04]  /*7800*/  LDG.E.STRONG.GPU R122, desc[UR12][R64.64] ;  /* 0x0000000c407a7981 */ /* 0x000ee8000c1ef900 */
[----:B---3--:R-:W-:Y:S01]  /*7810*/  CCTL.IVALL ;  /* 0x00000000ff00798f */ /* 0x008fe20002000000 */
[----:B------:R-:W-:Y:S05]  /*7820*/  YIELD ;  /* 0x0000000000007946 */ /* 0x000fea0003800000 */
[----:B------:R-:W-:-:S13]  /*7830*/  ISETP.NE.AND P1, PT, R122, UR11, PT ;  /* 0x0000000b7a007c0c */ /* 0x000fda000bf25270 */
[----:B------:R-:W-:Y:S05]  /*7840*/  @P1 BRA `(.L_x_4909) ;  /* 0xfffffffc00ec1947 */ /* 0x000fea000383ffff */
.L_x_4908:
        /* <DEDUP_REMOVED lines=20> */
.L_x_4914:
        /* <DEDUP_REMOVED lines=37> */
.L_x_4913:
[----:B------:R-:W-:Y:S05]  /*7be0*/  BSYNC.RECONVERGENT B1 ;  /* 0x0000000000017941 */ /* 0x000fea0003800200 */
.L_x_4912:
        /* <DEDUP_REMOVED lines=25> */
.L_x_4916:
[----:B------:R-:W-:Y:S05]  /*7d80*/  BSYNC.RECONVERGENT B1 ;  /* 0x0000000000017941 */ /* 0x000fea0003800200 */
.L_x_4915:
        /* <DEDUP_REMOVED lines=17> */
.L_x_4918:
[----:B------:R-:W-:Y:S05]  /*7ea0*/  BSYNC.RECONVERGENT B1 ;  /* 0x0000000000017941 */ /* 0x000fea0003800200 */
.L_x_4917:
        /* <DEDUP_REMOVED lines=11> */
.L_x_4911:
[----:B------:R-:W-:Y:S05]  /*7f60*/  BSYNC.RECONVERGENT B0 ;  /* 0x0000000000007941 */ /* 0x000fea0003800200 */
.L_x_4910:
        /* <DEDUP_REMOVED lines=11> */
.L_x_4907:
        /* <DEDUP_REMOVED lines=75> */
.L_x_4922:
        /* <DEDUP_REMOVED lines=10> */
[C---:B------:R-:W-:Y:S02]  /*8570*/  LEA R64, R154.reuse, 0x5, 0x3 ;  /* 0x000000059a407811 */ /* 0x040fe400078e18ff */
        /* <DEDUP_REMOVED lines=19> */
.L_x_4923:
[----:B------:R-:W-:Y:S05]  /*86b0*/  BSYNC.RECONVERGENT B1 ;  /* 0x0000000000017941 */ /* 0x000fea0003800200 */
.L_x_4921:
[----:B------:R-:W1:Y:S01]  /*86c0*/  LDC.64 R64, c[0x0][0x3c8] ;  /* 0x0000f200ff407b82 */ /* 0x000e620000000a00 */
[----:B------:R-:W-:Y:S01]  /*86d0*/  IMAD R154, R154, 0x8, R229 ;  /* 0x000000089a9a7824 */ /* 0x000fe200078e02e5 */
[----:B------:R-:W-:Y:S01]  /*86e0*/  F2FP.SATFINITE.E4M3.F32.PACK_AB_MERGE_C R231, RZ, R66, RZ ;  /* 0x00000042ffe7723e */ /* 0x000fe200048070ff */
[----:B------:R-:W-:Y:S01]  /*86f0*/  BSSY.RECONVERGENT B1, `(.L_x_4924) ;  /* 0x000002f000017945 */ /* 0x000fe20003800200 */
[----:B------:R-:W-:Y:S02]  /*8700*/  ISETP.GT.U32.AND P3, PT, R163, 0x7, PT ;  /* 0x00000007a300780c */ /* 0x000fe40003f64070 */
        /* <DEDUP_REMOVED lines=29> */
.L_x_4925:
        /* <DEDUP_REMOVED lines=16> */
.L_x_4926:
[----:B------:R-:W-:Y:S05]  /*89e0*/  BSYNC.RECONVERGENT B1 ;  /* 0x0000000000017941 */ /* 0x000fea0003800200 */
.L_x_4924:
[----:B------:R-:W-:-:S04]  /*89f0*/  ISETP.GE.AND P1, PT, R88, UR17, PT ;  /* 0x0000001158007c0c */ /* 0x000fc8000bf26270 */
[----:B------:R-:W-:-:S13]  /*8a00*/  ISETP.GE.OR P1, PT, R153, UR16, P1 ;  /* 0x0000001099007c0c */ /* 0x000fda0008f26670 */
[----:B------:R-:W-:Y:S05]  /*8a10*/  @P1 BRA `(.L_x_4920) ;  /* 0x0000003c00081947 */ /* 0x000fea0003800000 */
[--C-:B------:R-:W-:Y:S01]  /*8a20*/  FADD R238, R149, -R228.reuse ;  /* 0x800000e495ee7221 */ /* 0x100fe20000000000 */
[--C-:B------:R-:W-:Y:S01]  /*8a30*/  FADD R154, R173, -R228.reuse ;  /* 0x800000e4ad9a7221 */ /* 0x100fe20000000000 */
[--C-:B------:R-:W-:Y:S01]  /*8a40*/  FADD R190, R172, -R228.reuse ;  /* 0x800000e4acbe7221 */ /* 0x100fe20000000000 */
[--C-:B------:R-:W-:Y:S01]  /*8a50*/  FADD R230, R187, -R228.reuse ;  /* 0x800000e4bbe67221 */ /* 0x100fe20000000000 */
[--C-:B------:R-:W-:Y:S01]  /*8a60*/  FADD R232, R186, -R228.reuse ;  /* 0x800000e4bae87221 */ /* 0x100fe20000000000 */
[--C-:B------:R-:W-:Y:S01]  /*8a70*/  FADD R234, R205, -R228.reuse ;  /* 0x800000e4cdea7221 */ /* 0x100fe20000000000 */
[--C-:B------:R-:W-:Y:S01]  /*8a80*/  FADD R236, R206, -R228.reuse ;  /* 0x800000e4ceec7221 */ /* 0x100fe20000000000 */
[----:B-1----:R-:W-:Y:S01]  /*8a90*/  FADD R122, R225, -R228 ;  /* 0x800000e4e17a7221 */ /* 0x002fe20000000000 */
        /* <DEDUP_REMOVED lines=20> */
[C---:B--2---:R-:W-:Y:S01]  /*8be0*/  VIADD R66, R88.reuse, 0x1 ;  /* 0x0000000158427836 */ /* 0x044fe20000000000 */
        /* <DEDUP_REMOVED lines=15> */
[----:B------:R-:W-:Y:S01]  /*8ce0*/  @!P6 FMUL R154, R143, R154 ;  /* 0x0000009a8f9ae220 */ /* 0x000fe20000400000 */
[----:B------:R-:W-:Y:S01]  /*8cf0*/  ISETP.GE.AND P5, PT, R123, UR17, PT ;  /* 0x000000117b007c0c */ /* 0x000fe2000bfa6270 */
[----:B------:R-:W-:Y:S01]  /*8d00*/  @!P1 FMUL R190, R143, R190 ;  /* 0x000000be8fbe9220 */ /* 0x000fe20000400000 */
[----:B------:R-:W-:-:S02]  /*8d10*/  FMNMX R66, |R230|, R165, !PT ;  /* 0x000000a5e6427209 */ /* 0x000fc40007800200 */
        /* <DEDUP_REMOVED lines=16> */
.L_x_4928:
[C---:B--2---:R-:W-:Y:S01]  /*8e20*/  VIADD R66, R88.reuse, 0x1 ;  /* 0x0000000158427836 */ /* 0x044fe20000000000 */
        /* <DEDUP_REMOVED lines=21> */
.L_x_4929:
[----:B------:R-:W-:Y:S05]  /*8f80*/  BSYNC.RECONVERGENT B1 ;  /* 0x0000000000017941 */ /* 0x000fea0003800200 */
.L_x_4927:
[----:B--2---:R-:W-:Y:S01]  /*8f90*/  IMAD.IADD R67, R88, 0x1, R229 ;  /* 0x0000000158437824 */ /* 0x004fe200078e02e5 */
[----:B------:R-:W-:Y:S01]  /*8fa0*/  BSSY.RECONVERGENT B1, `(.L_x_4930) ;  /* 0x000002f000017945 */ /* 0x000fe20003800200 */
[----:B------:R-:W-:Y:S02]  /*8fb0*/  ISETP.GE.U32.AND P2, PT, R162, 0x8, PT ;  /* 0x00000008a200780c */ /* 0x000fe40003f46070 */
[----:B------:R-:W-:Y:S02]  /*8fc0*/  F2FP.SATFINITE.E4M3.F32.PACK_AB_MERGE_C R153, RZ, R238, RZ ;  /* 0x000000eeff99723e */ /* 0x000fe400048070ff */
        /* <DEDUP_REMOVED lines=29> */
.L_x_4931:
        /* <DEDUP_REMOVED lines=15> */
.L_x_4932:
[----:B------:R-:W-:Y:S05]  /*9290*/  BSYNC.RECONVERGENT B1 ;  /* 0x0000000000017941 */ /* 0x000fea0003800200 */
.L_x_4930:
[----:B------:R-:W-:-:S13]  /*92a0*/  ISETP.GE.AND P1, PT, R86, UR17, PT ;  /* 0x0000001156007c0c */ /* 0x000fda000bf26270 */
[----:B------:R-:W-:Y:S05]  /*92b0*/  @P1 BRA `(.L_x_4920) ;  /* 0x0000003000e01947 */ /* 0x000fea0003800000 */
[--C-:B------:R-:W-:Y:S01]  /*92c0*/  FADD R238, R147, -R228.reuse ;  /* 0x800000e493ee7221 */ /* 0x100fe20000000000 */
[--C-:B------:R-:W-:Y:S01]  /*92d0*/  FADD R154, R171, -R228.reuse ;  /* 0x800000e4ab9a7221 */ /* 0x100fe20000000000 */
[--C-:B------:R-:W-:Y:S01]  /*92e0*/  FADD R190, R170, -R228.reuse ;  /* 0x800000e4aabe7221 */ /* 0x100fe20000000000 */
[--C-:B------:R-:W-:Y:S01]  /*92f0*/  FADD R230, R191, -R228.reuse ;  /* 0x800000e4bfe67221 */ /* 0x100fe20000000000 */
[--C-:B--2---:R-:W-:Y:S01]  /*9300*/  FADD R232, R192, -R228.reuse ;  /* 0x800000e4c0e87221 */ /* 0x104fe20000000000 */
        /* <DEDUP_REMOVED lines=59> */
.L_x_4934:
        /* <DEDUP_REMOVED lines=22> */
.L_x_4935:
[----:B------:R-:W-:Y:S05]  /*9820*/  BSYNC.RECONVERGENT B1 ;  /* 0x0000000000017941 */ /* 0x000fea0003800200 */
.L_x_4933:
[----:B------:R-:W-:Y:S01]  /*9830*/  IMAD.IADD R67, R86, 0x1, R229 ;  /* 0x0000000156437824 */ /* 0x000fe200078e02e5 */
        /* <DEDUP_REMOVED lines=32> */
.L_x_4937:
        /* <DEDUP_REMOVED lines=15> */
.L_x_4938:
[----:B------:R-:W-:Y:S05]  /*9b30*/  BSYNC.RECONVERGENT B1 ;  /* 0x0000000000017941 */ /* 0x000fea0003800200 */
.L_x_4936:
[----:B------:R-:W-:-:S13]  /*9b40*/  ISETP.GE.AND P1, PT, R82, UR17, PT ;  /* 0x0000001152007c0c */ /* 0x000fda000bf26270 */
[----:B------:R-:W-:Y:S05]  /*9b50*/  @P1 BRA `(.L_x_4920) ;  /* 0x0000002800b81947 */ /* 0x000fea0003800000 */
[--C-:B------:R-:W-:Y:S01]  /*9b60*/  FADD R238, R145, -R228.reuse ;  /* 0x800000e491ee7221 */ /* 0x100fe20000000000 */
[--C-:B------:R-:W-:Y:S01]  /*9b70*/  FADD R154, R176, -R228.reuse ;  /* 0x800000e4b09a7221 */ /* 0x100fe20000000000 */
[--C-:B------:R-:W-:Y:S01]  /*9b80*/  FADD R190, R177, -R228.reuse ;  /* 0x800000e4b1be7221 */ /* 0x100fe20000000000 */
[--C-:B------:R-:W-:Y:S01]  /*9b90*/  FADD R230, R193, -R228.reuse ;  /* 0x800000e4c1e67221 */ /* 0x100fe20000000000 */
[--C-:B-1----:R-:W-:Y:S01]  /*9ba0*/  FADD R232, R194, -R228.reuse ;  /* 0x800000e4c2e87221 */ /* 0x102fe20000000000 */
[--C-:B------:R-:W-:Y:S01]  /*9bb0*/  FADD R234, R209, -R228.reuse ;  /* 0x800000e4d1ea7221 */ /* 0x100fe20000000000 */
[--C-:B------:R-:W-:Y:S01]  /*9bc0*/  FADD R236, R210, -R228.reuse ;  /* 0x800000e4d2ec7221 */ /* 0x100fe20000000000 */
[----:B--2---:R-:W-:Y:S01]  /*9bd0*/  FADD R122, R223, -R228 ;  /* 0x800000e4df7a7221 */ /* 0x004fe20000000000 */
        /* <DEDUP_REMOVED lines=56> */
.L_x_4940:
        /* <DEDUP_REMOVED lines=22> */
.L_x_4941:
[----:B------:R-:W-:Y:S05]  /*a0c0*/  BSYNC.RECONVERGENT B1 ;  /* 0x0000000000017941 */ /* 0x000fea0003800200 */
.L_x_4939:
        /* <DEDUP_REMOVED lines=33> */
.L_x_4943:
        /* <DEDUP_REMOVED lines=15> */
.L_x_4944:
[----:B------:R-:W-:Y:S05]  /*a3d0*/  BSYNC.RECONVERGENT B1 ;  /* 0x0000000000017941 */ /* 0x000fea0003800200 */
.L_x_4942:
        /* <DEDUP_REMOVED lines=66> */
.L_x_4946:
        /* <DEDUP_REMOVED lines=22> */
.L_x_4947:
[----:B------:R-:W-:Y:S05]  /*a960*/  BSYNC.RECONVERGENT B1 ;  /* 0x0000000000017941 */ /* 0x000fea0003800200 */
.L_x_4945:
        /* <DEDUP_REMOVED lines=33> */
.L_x_4949:
        /* <DEDUP_REMOVED lines=15> */
.L_x_4950:
[----:B------:R-:W-:Y:S05]  /*ac70*/  BSYNC.RECONVERGENT B1 ;  /* 0x0000000000017941 */ /* 0x000fea0003800200 */
.L_x_4948:
        /* <DEDUP_REMOVED lines=66> */
.L_x_4952:
        /* <DEDUP_REMOVED lines=22> */
.L_x_4953:
[----:B------:R-:W-:Y:S05]  /*b200*/  BSYNC.RECONVERGENT B1 ;  /* 0x0000000000017941 */ /* 0x000fea0003800200 */
.L_x_4951:
        /* <DEDUP_REMOVED lines=33> */
.L_x_4955:
        /* <DEDUP_REMOVED lines=15> */
.L_x_4956:
[----:B------:R-:W-:Y:S05]  /*b510*/  BSYNC.RECONVERGENT B1 ;  /* 0x0000000000017941 */ /* 0x000fea0003800200 */
.L_x_4954:
        /* <DEDUP_REMOVED lines=66> */
.L_x_4958:
        /* <DEDUP_REMOVED lines=22> */
.L_x_4959:
[----:B------:R-:W-:Y:S05]  /*baa0*/  BSYNC.RECONVERGENT B1 ;  /* 0x0000000000017941 */ /* 0x000fea0003800200 */
.L_x_4957:
        /* <DEDUP_REMOVED lines=33> */
.L_x_4961:
        /* <DEDUP_REMOVED lines=15> */
.L_x_4962:
[----:B------:R-:W-:Y:S05]  /*bdb0*/  BSYNC.RECONVERGENT B1 ;  /* 0x0000000000017941 */ /* 0x000fea0003800200 */
.L_x_4960:
[----:B------:R-:W-:-:S13]  /*bdc0*/  ISETP.GE.AND P1, PT, R164, UR17, PT ;  /* 0x00000011a4007c0c */ /* 0x000fda000bf26270 */
[----:B------:R-:W-:Y:S05]  /*bdd0*/  @P1 BRA `(.L_x_4920) ;  /* 0x0000000800181947 */ /* 0x000fea0003800000 */
[--C-:B------:R-:W-:Y:S01]  /*bde0*/  FADD R154, R185, -R228.reuse ;  /* 0x800000e4b99a7221 */ /* 0x100fe20000000000 */
[--C-:B-12---:R-:W-:Y:S01]  /*bdf0*/  FADD R66, R219, -R228.reuse ;  /* 0x800000e4db427221 */ /* 0x106fe20000000000 */
        /* <DEDUP_REMOVED lines=53> */
[----:B------:R-:W-:Y:S01]  /*c150*/  @!P3 FMUL R232, R143, R232 ;  /* 0x000000e88fe8b220 */ /* 0x000fe20000400000 */
        /* <DEDUP_REMOVED lines=8> */
.L_x_4964:
        /* <DEDUP_REMOVED lines=22> */
.L_x_4965:
[----:B------:R-:W-:Y:S05]  /*c340*/  BSYNC.RECONVERGENT B1 ;  /* 0x0000000000017941 */ /* 0x000fea0003800200 */
.L_x_4963:
[----:B------:R-:W-:Y:S01]  /*c350*/  IMAD.IADD R229, R164, 0x1, R229 ;  /* 0x00000001a4e57824 */ /* 0x000fe200078e02e5 */
        /* <DEDUP_REMOVED lines=31> */
.L_x_4966:
        /* <DEDUP_REMOVED lines=15> */
.L_x_4920:
[----:B------:R-:W-:Y:S05]  /*c640*/  BSYNC.RECONVERGENT B0 ;  /* 0x0000000000007941 */ /* 0x000fea0003800200 */
.L_x_4919:
[----:B------:R-:W0:Y:S02]  /*c650*/  LDCU UR8, c[0x0][0x380] ;  /* 0x00007000ff0877ac */ /* 0x000e240008000800 */
[----:B0-----:R-:W-:-:S04]  /*c660*/  ULEA UR10, UR8, UR10, 0x2 ;  /* 0x0000000a080a7291 */ /* 0x001fc8000f8e10ff */
[----:B------:R-:W-:-:S09]  /*c670*/  UISETP.GE.AND UP0, UPT, UR10, UR16, UPT ;  /* 0x000000100a00728c */ /* 0x000fd2000bf06270 */
[----:B------:R-:W-:Y:S05]  /*c680*/  BRA.U !UP0, `(.L_x_4967) ;  /* 0xffffff7508547547 */ /* 0x000fea000b83ffff */
.L_x_4862:
        /* <DEDUP_REMOVED lines=38> */
.L_x_4976:
[----:B------:R-:W-:Y:S02]  /*c8f0*/  ISETP.NE.AND P0, PT, R60, RZ, PT ;  /* 0x000000ff3c00720c */ /* 0x000fe40003f05270 */
[----:B-1----:R-:W-:-:S11]  /*c900*/  FMNMX R5, R3, R2, !PT ;  /* 0x0000000203057209 */ /* 0x002fd60007800000 */
[----:B------:R-:W-:Y:S05]  /*c910*/  @P0 BRA `(.L_x_4969) ;  /* 0x0000000000080947 */ /* 0x000fea0003800000 */
[----:B0-----:R-:W0:Y:S02]  /*c920*/  LDC.64 R2, c[0x0][0x3f8] ;  /* 0x0000fe00ff027b82 */ /* 0x001e240000000a00 */
[----:B0-----:R1:W-:Y:S02]  /*c930*/  REDG.E.MAX.S32.STRONG.GPU desc[UR12][R2.64], R5 ;  /* 0x000000050200798e */ /* 0x0013e4000d12e30c */
.L_x_4969:
[----:B------:R-:W-:Y:S05]  /*c940*/  BSYNC B0 ;  /* 0x0000000000007941 */ /* 0x000fea0003800000 */
.L_x_4968:
        /* <DEDUP_REMOVED lines=15> */
[----:B--234-:R-:W-:Y:S05]  /*ca40*/  CALL.REL.NOINC `($__internal_31_$__cuda_sm20_rcp_rn_f32_slowpath) ;  /* 0x0000000000607944 */ /* 0x01cfea0003c00000 */
[----:B------:R-:W-:Y:S01]  /*ca50*/  IMAD.MOV.U32 R5, RZ, RZ, R58 ;  /* 0x000000ffff057224 */ /* 0x000fe200078e003a */
[----:B------:R-:W-:Y:S06]  /*ca60*/  BRA `(.L_x_4973) ;  /* 0x0000000000107947 */ /* 0x000fec0003800000 */
.L_x_4972:
[----:B------:R-:W0:Y:S02]  /*ca70*/  MUFU.RCP R0, R143 ;  /* 0x0000008f00007308 */ /* 0x000e240000001000 */
[----:B0-----:R-:W-:-:S04]  /*ca80*/  FFMA R2, R143, R0, -1 ;  /* 0xbf8000008f027423 */ /* 0x001fc80000000000 */
[----:B------:R-:W-:-:S04]  /*ca90*/  FADD.FTZ R5, -R2, -RZ ;  /* 0x800000ff02057221 */ /* 0x000fc80000010100 */
[----:B------:R-:W-:-:S07]  /*caa0*/  FFMA R5, R0, R5, R0 ;  /* 0x0000000500057223 */ /* 0x000fce0000000000 */
.L_x_4973:
[----:B------:R-:W-:Y:S05]  /*cab0*/  BSYNC.RECONVERGENT B0 ;  /* 0x0000000000007941 */ /* 0x000fea0003800200 */
.L_x_4971:
[----:B------:R-:W0:Y:S02]  /*cac0*/  LDC.64 R2, c[0x0][0x3f0] ;  /* 0x0000fc00ff027b82 */ /* 0x000e240000000a00 */
[----:B0-----:R-:W-:Y:S01]  /*cad0*/  STG.E desc[UR12][R2.64], R5 ;  /* 0x0000000502007986 */ /* 0x001fe2000c10190c */
[----:B------:R-:W-:Y:S05]  /*cae0*/  EXIT ;  /* 0x000000000000794d */ /* 0x000fea0003800000 */
.L_x_4970:
[----:B------:R-:W-:Y:S02]  /*caf0*/  IMAD.MOV.U32 R5, RZ, RZ, 0x2 ;  /* 0x00000002ff057424 */ /* 0x000fe400078e00ff */
[----:B------:R-:W-:Y:S02]  /*cb00*/  IMAD.MOV.U32 R7, RZ, RZ, 0x1f ;  /* 0x0000001fff077424 */ /* 0x000fe400078e00ff */
[----:B------:R-:W-:-:S07]  /*cb10*/  IMAD.MOV.U32 R4, RZ, RZ, -0x1 ;  /* 0xffffffffff047424 */ /* 0x000fce00078e00ff */
[----:B012345:R-:W-:Y:S05]  /*cb20*/  WARPSYNC.COLLECTIVE R4, `(.L_x_4974) ;  /* 0x0000000004087348 */ /* 0x03ffea0003c00000 */
[----:B01----:R0:W1:Y:S02]  /*cb30*/  SHFL.DOWN P0, R2, R0, R5, R7 ;  /* 0x0800000500027389 */ /* 0x0030640000000007 */
[----:B012345:R-:W-:Y:S05]  /*cb40*/  ENDCOLLECTIVE ;  /* 0x000000000000791b */ /* 0x03ffea0003800000 */
.L_x_4974:
[----:B------:R-:W-:Y:S02]  /*cb50*/  IMAD.MOV.U32 R5, RZ, RZ, 0x1 ;  /* 0x00000001ff057424 */ /* 0x000fe400078e00ff */
[----:B------:R-:W-:-:S05]  /*cb60*/  IMAD.MOV.U32 R3, RZ, RZ, R2 ;  /* 0x000000ffff037224 */ /* 0x000fca00078e0002 */
[----:B------:R-:W-:-:S05]  /*cb70*/  FMNMX R3, R3, R0, !PT ;  /* 0x0000000003037209 */ /* 0x000fca0007800000 */
[----:B------:R-:W-:-:S07]  /*cb80*/  IMAD.MOV.U32 R0, RZ, RZ, R3 ;  /* 0x000000ffff007224 */ /* 0x000fce00078e0003 */
[----:B------:R-:W-:Y:S05]  /*cb90*/  WARPSYNC.COLLECTIVE R4, `(.L_x_4975) ;  /* 0x0000000004087348 */ /* 0x000fea0003c00000 */
[----:B------:R0:W1:Y:S02]  /*cba0*/  SHFL.DOWN P0, R2, R0, R5, R7 ;  /* 0x0800000500027389 */ /* 0x0000640000000007 */
[----:B01----:R-:W-:Y:S05]  /*cbb0*/  ENDCOLLECTIVE ;  /* 0x000000000000791b */ /* 0x003fea0003800000 */
.L_x_4975:
[----:B------:R-:W-:Y:S05]  /*cbc0*/  BRA `(.L_x_4976) ;  /* 0xfffffffc00487947 */ /* 0x000fea000383ffff */
        .weak           $__internal_31_$__cuda_sm20_rcp_rn_f32_slowpath
        .type           $__internal_31_$__cuda_sm20_rcp_rn_f32_slowpath,@function
        .size           $__internal_31_$__cuda_sm20_rcp_rn_f32_slowpath,(.L_x_12899 - $__internal_31_$__cuda_sm20_rcp_rn_f32_slowpath)
$__internal_31_$__cuda_sm20_rcp_rn_f32_slowpath:
        /* <DEDUP_REMOVED lines=15> */
.L_x_4978:
        /* <DEDUP_REMOVED lines=33> */
.L_x_4980:
[----:B------:R0:W1:Y:S02]  /*ced0*/  MUFU.RCP R64, R143 ;  /* 0x0000008f00407308 */ /* 0x0000640000001000 */
.L_x_4979:
[----:B------:R-:W-:Y:S05]  /*cee0*/  BSYNC.RECONVERGENT B1 ;  /* 0x0000000000017941 */ /* 0x000fea0003800200 */
.L_x_4977:
[----:B-1----:R-:W-:Y:S02]  /*cef0*/  IMAD.MOV.U32 R58, RZ, RZ, R64 ;  /* 0x000000ffff3a7224 */ /* 0x002fe400078e0040 */
[----:B------:R-:W-:Y:S02]  /*cf00*/  IMAD.MOV.U32 R64, RZ, RZ, R0 ;  /* 0x000000ffff407224 */ /* 0x000fe400078e0000 */
[----:B------:R-:W-:-:S04]  /*cf10*/  IMAD.MOV.U32 R65, RZ, RZ, 0x0 ;  /* 0x00000000ff417424 */ /* 0x000fc800078e00ff */
[----:B0-----:R-:W-:Y:S05]  /*cf20*/  RET.REL.NODEC R64 `(_ZN18transformer_engine13normalization21ln_fwd_general_kernelINS0_13Kernel_traitsI6__halfS3_13__nv_fp8_e4m3fjLj2048ELj1ELj4ELj1ELj16ENS0_18Kernel_traits_baseILj2048ES3_S3_S4_fjLj128EEEEEEEvNS0_19ForwardKernelParamsE) ;  /* 0xffffff3040347950 */ /* 0x001fea0003c3ffff */
.L_x_4981:
        /* <DEDUP_REMOVED lines=13> */
.L_x_12899:


//--------------------- .text._ZN18transformer_engine13normalization21ln_fwd_general_kernelINS0_13Kernel_traitsI6__halfS3_13__nv_fp8_e4m3fjLj1024ELj1ELj4ELj1ELj16ENS0_18Kernel_traits_baseILj1024ES3_S3_S4_fjLj128EEEEEEEvNS0_19ForwardKernelParamsE --------------------------
	.section	.text._ZN18transformer_engine13normalization21ln_fwd_general_kernelINS0_13Kernel_traitsI6__halfS3_13__nv_fp8_e4m3fjLj1024ELj1ELj4ELj1ELj16ENS0_18Kernel_traits_baseILj1024ES3_S3_S4_fjLj128EEEEEEEvNS0_19ForwardKernelParamsE,"ax",@progbits
	.align	128
        .global         _ZN18transformer_engine13normalization21ln_fwd_general_kernelINS0_13Kernel_traitsI6__halfS3_13__nv_fp8_e4m3fjLj1024ELj1ELj4ELj1ELj16ENS0_18Kernel_traits_baseILj1024ES3_S3_S4_fjLj128EEEEEEEvNS0_19ForwardKernelParamsE
        .type           _ZN18transformer_engine13normalization21ln_fwd_general_kernelINS0_13Kernel_traitsI6__halfS3_13__nv_fp8_e4m3fjLj1024ELj1ELj4ELj1ELj16ENS0_18Kernel_traits_baseILj1024ES3_S3_S4_fjLj128EEEEEEEvNS0_19ForwardKernelParamsE,@function
        .size           _ZN18transformer_engine13normalization21ln_fwd_general_kernelINS0_13Kernel_traitsI6__halfS3_13__nv_fp8_e4m3fjLj1024ELj1ELj4ELj1ELj16ENS0_18Kernel_traits_baseILj1024ES3_S3_S4_fjLj128EEEEEEEvNS0_19ForwardKernelParamsE,(.L_x_12900 - _ZN18transformer_engine13normalization21ln_fwd_general_kernelINS0_13Kernel_traitsI6__halfS3_13__nv_fp8_e4m3fjLj1024ELj1ELj4ELj1ELj16ENS0_18Kernel_traits_baseILj1024ES3_S3_S4_fjLj128EEEEEEEvNS0_19ForwardKernelParamsE)
        .other          _ZN18transformer_engine13normalization21ln_fwd_general_kernelINS0_13Kernel_traitsI6__halfS3_13__nv_fp8_e4m3fjLj1024ELj1ELj4ELj1ELj16ENS0_18Kernel_traits_baseILj1024ES3_S3_S4_fjLj128EEEEEEEvNS0_19ForwardKernelParamsE,@"STO_CUDA_ENTRY STV_DEFAULT"
_ZN18transformer_engine13normalization21ln_fwd_general_kernelINS0_13Kernel_traitsI6__halfS3_13__nv_fp8_e4m3fjLj1024ELj1ELj4ELj1ELj16ENS0_18Kernel_traits_baseILj1024ES3_S3_S4_fjLj128EEEEEEEvNS0_19ForwardKernelParamsE:
.text._ZN18transformer_engine13normalization21ln_fwd_general_kernelINS0_13Kernel_traitsI6__halfS3_13__nv_fp8_e4m3fjLj1024ELj1ELj4ELj1ELj16ENS0_18Kernel_traits_baseILj1024ES3_S3_S4_fjLj128EEEEEEEvNS0_19ForwardKernelParamsE:
        /* <DEDUP_REMOVED lines=35> */
[----:B------:R-:W-:Y:S05]  /*0230*/  CALL.REL.NOINC `($__internal_32_$__cuda_sm20_rcp_rn_f32_slowpath) ;  /* 0x0000007000e07944 */ /* 0x000fea0003c00000 */
[----:B------:R-:W-:Y:S01]  /*0240*/  IMAD.MOV.U32 R94, RZ, RZ, R5 ;  /* 0x000000ffff5e7224 */ /* 0x000fe200078e0005 */
[----:B------:R-:W-:Y:S06]  /*0250*/  BRA `(.L_x_4983) ;  /* 0x0000000000107947 */ /* 0x000fec0003800000 */
.L_x_4982:
[----:B------:R-:W0:Y:S02]  /*0260*/  MUFU.RCP R3, R52 ;  /* 0x0000003400037308 */ /* 0x000e240000001000 */
[----:B0-----:R-:W-:-:S04]  /*0270*/  FFMA R0, R52, R3, -1 ;  /* 0xbf80000034007423 */ /* 0x001fc80000000003 */
[----:B------:R-:W-:-:S04]  /*0280*/  FADD.FTZ R0, -R0, -RZ ;  /* 0x800000ff00007221 */ /* 0x000fc80000010100 */
[----:B------:R-:W-:-:S07]  /*0290*/  FFMA R94, R3, R0, R3 ;  /* 0x00000000035e7223 */ /* 0x000fce0000000003 */
.L_x_4983:
        /* <DEDUP_REMOVED lines=44> */
.L_x_4987:
[----:B------:R0:W5:Y:S02]  /*0560*/  LDG.E.128 R36, desc[UR6][R4.64] ;  /* 0x0000000604247981 */ /* 0x000164000c1e1d00 */
.L_x_4988:
[----:B------:R-:W-:Y:S05]  /*0570*/  BSYNC.RECONVERGENT B1 ;  /* 0x0000000000017941 */ /* 0x000fea0003800200 */
.L_x_4986:
        /* <DEDUP_REMOVED lines=35> */
.L_x_4990:
[----:B------:R-:W5:Y:S02]  /*07b0*/  LDG.E.128 R4, desc[UR6][R4.64] ;  /* 0x0000000604047981 */ /* 0x000f64000c1e1d00 */
.L_x_4991:
[----:B------:R-:W-:Y:S05]  /*07c0*/  BSYNC.RECONVERGENT B1 ;  /* 0x0000000000017941 */ /* 0x000fea0003800200 */
.L_x_4989:
[----:B------:R-:W0:Y:S01]  /*07d0*/  LDC R18, c[0x0][0x384] ;  /* 0x0000e100ff127b82 */ /* 0x000e220000000800 */
        /* <DEDUP_REMOVED lines=27> */
.L_x_4993:
        /* <DEDUP_REMOVED lines=28> */
.L_x_4994:
[----:B------:R-:W-:Y:S05]  /*0b50*/  BSYNC.RECONVERGENT B1 ;  /* 0x0000000000017941 */ /* 0x000fea0003800200 */
.L_x_4992:
[----:B------:R-:W-:Y:S01]  /*0b60*/  IMAD.WIDE R4, R15, 0x2, R12 ;  /* 0x000000020f047825 */ /* 0x000fe200078e020c */
[----:B------:R-:W-:Y:S02]  /*0b70*/  BSSY.RECONVERGENT B1, `(.L_x_4995) ;  /* 0x0000022000017945 */ /* 0x000fe40003800200 */
[----:B------:R-:W-:-:S04]  /*0b80*/  LOP3.LUT P0, RZ, R4, 0xf, RZ, 0xc0, !PT ;  /* 0x0000000f04ff7812 */ /* 0x000fc8000780c0ff */
[----:B------:R-:W-:-:S13]  /*0b90*/  ISETP.LT.U32.OR P0, PT, R14, 0x8, P0 ;  /* 0x000000080e00780c */ /* 0x000fda0000701470 */
[----:B------:R-:W-:Y:S05]  /*0ba0*/  @P0 BRA `(.L_x_4996) ;  /* 0x0000000000080947 */ /* 0x000fea0003800000 */
[----:B------:R-:W5:Y:S01]  /*0bb0*/  LDG.E.128 R4, desc[UR6][R4.64] ;  /* 0x0000000604047981 */ /* 0x000f62000c1e1d00 */
[----:B------:R-:W-:Y:S05]  /*0bc0*/  BRA `(.L_x_4997) ;  /* 0x0000000000707947 */ /* 0x000fea0003800000 */
.L_x_4996:
        /* <DEDUP_REMOVED lines=28> */
.L_x_4997:
[----:B------:R-:W-:Y:S05]  /*0d90*/  BSYNC.RECONVERGENT B1 ;  /* 0x0000000000017941 */ /* 0x000fea0003800200 */
.L_x_4995:
        /* <DEDUP_REMOVED lines=27> */
.L_x_4999:
        /* <DEDUP_REMOVED lines=28> */
.L_x_5000:
[----:B------:R-:W-:Y:S05]  /*1110*/  BSYNC.RECONVERGENT B1 ;  /* 0x0000000000017941 */ /* 0x000fea0003800200 */
.L_x_4998:
[----:B------:R-:W-:Y:S01]  /*1120*/  IMAD.WIDE R4, R15, 0x2, R12 ;  /* 0x000000020f047825 */ /* 0x000fe200078e020c */
[----:B------:R-:W-:Y:S02]  /*1130*/  BSSY.RECONVERGENT B1, `(.L_x_5001) ;  /* 0x0000022000017945 */ /* 0x000fe40003800200 */
[----:B------:R-:W-:-:S04]  /*1140*/  LOP3.LUT P0, RZ, R4, 0xf, RZ, 0xc0, !PT ;  /* 0x0000000f04ff7812 */ /* 0x000fc8000780c0ff */
[----:B------:R-:W-:-:S13]  /*1150*/  ISETP.LT.U32.OR P0, PT, R14, 0x8, P0 ;  /* 0x000000080e00780c */ /* 0x000fda0000701470 */
[----:B------:R-:W-:Y:S05]  /*1160*/  @P0 BRA `(.L_x_5002) ;  /* 0x0000000000080947 */ /* 0x000fea0003800000 */
[----:B------:R-:W5:Y:S01]  /*1170*/  LDG.E.128 R4, desc[UR6][R4.64] ;  /* 0x0000000604047981 */ /* 0x000f62000c1e1d00 */
[----:B------:R-:W-:Y:S05]  /*1180*/  BRA `(.L_x_5003) ;  /* 0x0000000000707947 */ /* 0x000fea0003800000 */
.L_x_5002:
        /* <DEDUP_REMOVED lines=28> */
.L_x_5003:
[----:B------:R-:W-:Y:S05]  /*1350*/  BSYNC.RECONVERGENT B1 ;  /* 0x0000000000017941 */ /* 0x000fea0003800200 */
.L_x_5001:
        /* <DEDUP_REMOVED lines=27> */
.L_x_5005:
        /* <DEDUP_REMOVED lines=28> */
.L_x_5006:
[----:B------:R-:W-:Y:S05]  /*16d0*/  BSYNC.RECONVERGENT B1 ;  /* 0x0000000000017941 */ /* 0x000fea0003800200 */
.L_x_5004:
[----:B------:R-:W-:Y:S01]  /*16e0*/  IMAD.WIDE R4, R15, 0x2, R12 ;  /* 0x000000020f047825 */ /* 0x000fe200078e020c */
[----:B------:R-:W-:Y:S02]  /*16f0*/  BSSY.RECONVERGENT B1, `(.L_x_5007) ;  /* 0x0000022000017945 */ /* 0x000fe40003800200 */
[----:B------:R-:W-:-:S04]  /*1700*/  LOP3.LUT P0, RZ, R4, 0xf, RZ, 0xc0, !PT ;  /* 0x0000000f04ff7812 */ /* 0x000fc8000780c0ff */
[----:B------:R-:W-:-:S13]  /*1710*/  ISETP.LT.U32.OR P0, PT, R6, 0x8, P0 ;  /* 0x000000080600780c */ /* 0x000fda0000701470 */
[----:B------:R-:W-:Y:S05]  /*1720*/  @P0 BRA `(.L_x_5008) ;  /* 0x0000000000080947 */ /* 0x000fea0003800000 */
[----:B------:R-:W5:Y:S01]  /*1730*/  LDG.E.128 R4, desc[UR6][R4.64] ;  /* 0x0000000604047981 */ /* 0x000f62000c1e1d00 */
[----:B------:R-:W-:Y:S05]  /*1740*/  BRA `(.L_x_5009) ;  /* 0x0000000000707947 */ /* 0x000fea0003800000 */
.L_x_5008:
        /* <DEDUP_REMOVED lines=28> */
.L_x_5009:
[----:B------:R-:W-:Y:S05]  /*1910*/  BSYNC.RECONVERGENT B1 ;  /* 0x0000000000017941 */ /* 0x000fea0003800200 */
.L_x_5007:
[--C-:B-----5:R-:W-:Y:S02]  /*1920*/  HADD2.F32 R22, -RZ, R8.reuse.H0_H0 ;  /* 0x20000008ff167230 */ /* 0x120fe40000004100 */
[--C-:B------:R-:W-:Y:S02]  /*1930*/  HADD2.F32 R20, -RZ, R9.reuse.H0_H0 ;  /* 0x20000009ff147230 */ /* 0x100fe40000004100 */
[----:B------:R-:W-:Y:S02]  /*1940*/  HADD2.F32 R8, -RZ, R8.H1_H1 ;  /* 0x30000008ff087230 */ /* 0x000fe40000004100 */
        /* <DEDUP_REMOVED lines=13> */
.L_x_4985:
[----:B------:R-:W-:Y:S05]  /*1a20*/  BSYNC.RECONVERGENT B0 ;  /* 0x0000000000007941 */ /* 0x000fea0003800200 */
.L_x_4984:
[----:B------:R-:W1:Y:S01]  /*1a30*/  LDCU.U8 UR5, c[0x0][0x404] ;  /* 0x00008080ff0577ac */ /* 0x000e620008000000 */
[----:B------:R-:W2:Y:S01]  /*1a40*/  LDCU UR8, c[0x0][0x388] ;  /* 0x00007100ff0877ac */ /* 0x000ea20008000800 */
[----:B-1----:R-:W-:Y:S01]  /*1a50*/  UISETP.NE.AND UP0, UPT, UR5, URZ, UPT ;  /* 0x000000ff0500728c */ /* 0x002fe2000bf05270 */
[----:B--2---:R-:W-:-:S08]  /*1a60*/  ISETP.GE.AND P0, PT, R96, UR8, PT ;  /* 0x0000000860007c0c */ /* 0x004fd0000bf06270 */
[----:B------:R-:W-:Y:S05]  /*1a70*/  BRA.U !UP0, `(.L_x_5010) ;  /* 0x0000000108087547 */ /* 0x000fea000b800000 */
[----:B0-----:R-:W0:Y:S02]  /*1a80*/  LDC.64 R2, c[0x0][0x3e0] ;  /* 0x0000f800ff027b82 */ /* 0x001e240000000a00 */
[----:B0-----:R1:W5:Y:S02]  /*1a90*/  LDG.E R52, desc[UR6][R2.64] ;  /* 0x0000000602347981 */ /* 0x001364000c1e1900 */
.L_x_5010:
[----:B------:R-:W-:Y:S01]  /*1aa0*/  IMAD.MOV.U32 R51, RZ, RZ, RZ ;  /* 0x000000ffff337224 */ /* 0x000fe200078e00ff */
[----:B------:R-:W-:Y:S06]  /*1ab0*/  @P0 BRA `(.L_x_5011) ;  /* 0x0000005400780947 */ /* 0x000fec0003800000 */
[----:B------:R-:W2:Y:S01]  /*1ac0*/  LDCU.U8 UR8, c[0x0][0x3c0] ;  /* 0x00007800ff0877ac */ /* 0x000ea20008000000 */
[----:B01----:R-:W-:Y:S01]  /*1ad0*/  FADD R3, R50, 1 ;  /* 0x3f80000032037421 */ /* 0x003fe20000000000 */
[----:B------:R-:W-:Y:S01]  /*1ae0*/  FADD R0, R49, 1 ;  /* 0x3f80000031007421 */ /* 0x000fe20000000000 */
[----:B------:R-:W-:Y:S01]  /*1af0*/  FADD R5, R48, 1 ;  /* 0x3f80000030057421 */ /* 0x000fe20000000000 */
[----:B------:R-:W0:Y:S01]  /*1b00*/  LDC.64 R10, c[0x0][0x380] ;  /* 0x0000e000ff0a7b82 */ /* 0x000e220000000a00 */
[----:B------:R-:W-:Y:S01]  /*1b10*/  FADD R2, R47, 1 ;  /* 0x3f8000002f027421 */ /* 0x000fe20000000000 */
[----:B------:R-:W-:Y:S01]  /*1b20*/  LOP3.LUT R12, RZ, R99, RZ, 0x33, !PT ;  /* 0x00000063ff0c7212 */ /* 0x000fe200078e33ff */
[----:B------:R-:W-:Y:S01]  /*1b30*/  FADD R7, R14, 1 ;  /* 0x3f8000000e077421 */ /* 0x000fe20000000000 */
[----:B------:R-:W-:Y:S01]  /*1b40*/  FADD R21, R8, 1 ;  /* 0x3f80000008157421 */ /* 0x000fe20000000000 */
[----:B------:R-:W-:-:S03]  /*1b50*/  IMAD.MOV.U32 R51, RZ, RZ, RZ ;  /* 0x000000ffff337224 */ /* 0x000fc600078e00ff */
        /* <DEDUP_REMOVED lines=49> */
[----:B0-----:R-:W-:Y:S01]  /*1e70*/  IMAD R15, R11, 0x100, R97 ;  /* 0x000001000b0f7824 */ /* 0x001fe200078e0261 */
[----:B------:R-:W-:Y:S01]  /*1e80*/  LEA.HI R0, R103, R96, RZ, 0x1b ;  /* 0x0000006067007211 */ /* 0x000fe200078fd8ff */
[----:B------:R-:W-:Y:S01]  /*1e90*/  IMAD.IADD R12, R12, 0x1, R11 ;  /* 0x000000010c0c7824 */ /* 0x000fe200078e020b */
[----:B------:R-:W-:Y:S01]  /*1ea0*/  FSEL R31, R31, R2, !P0 ;  /* 0x000000021f1f7208 */ /* 0x000fe20004000000 */
[C---:B------:R-:W-:Y:S01]  /*1eb0*/  FADD R2, R27.reuse, 1 ;  /* 0x3f8000001b027421 */ /* 0x040fe20000000000 */
        /* <DEDUP_REMOVED lines=11> */
[----:B------:R-:W-:Y:S01]  /*1f70*/  FSEL R14, R14, R7, !P0 ;  /* 0x000000070e0e7208 */ /* 0x000fe20004000000 */
[----:B------:R-:W-:Y:S01]  /*1f80*/  IMAD R11, R11, 0x100, R13 ;  /* 0x000001000b0b7824 */ /* 0x000fe200078e020d */
[----:B------:R-:W-:Y:S01]  /*1f90*/  FSEL R21, R8, R21, !P0 ;  /* 0x0000001508157208 */ /* 0x000fe20004000000 */
[----:B------:R-:W-:Y:S01]  /*1fa0*/  IMAD.SHL.U32 R83, R0, 0x4, RZ ;  /* 0x0000000400537824 */ /* 0x000fe200078e00ff */
[C---:B------:R-:W-:Y:S01]  /*1fb0*/  LOP3.LUT R7, R5.reuse, 0xf, RZ, 0xc0, !PT ;  /* 0x0000000f05077812 */ /* 0x040fe200078ec0ff */
[----:B------:R-:W-:Y:S01]  /*1fc0*/  IMAD.WIDE R80, R10, 0x4, R76 ;  /* 0x000000040a507825 */ /* 0x000fe200078e024c */
[----:B------:R-:W-:-:S02]  /*1fd0*/  LOP3.LUT R6, R5, 0x7, RZ, 0xc0, !PT ;  /* 0x0000000705067812 */ /* 0x000fc400078ec0ff */
[----:B------:R-:W-:Y:S01]  /*1fe0*/  FSEL R17, R17, R2, !P0 ;  /* 0x0000000211117208 */ /* 0x000fe20004000000 */
[----:B------:R-:W-:Y:S01]  /*1ff0*/  IMAD.MOV.U32 R9, RZ, RZ, RZ ;  /* 0x000000ffff097224 */ /* 0x000fe200078e00ff */
[----:B------:R-:W-:Y:S01]  /*2000*/  IADD3 R10, PT, PT, -R97, UR9, RZ ;  /* 0x00000009610a7c10 */ /* 0x000fe2000fffe1ff */
[----:B------:R-:W-:Y:S01]  /*2010*/  IMAD.WIDE.U32 R82, R83, 0x4, R78 ;  /* 0x0000000453527825 */ /* 0x000fe200078e004e */
[----:B------:R-:W-:Y:S02]  /*2020*/  IADD3 R8, PT, PT, -R15, UR9, RZ ;  /* 0x000000090f087c10 */ /* 0x000fe4000fffe1ff */
[----:B------:R-:W-:Y:S02]  /*2030*/  LOP3.LUT R5, R5, 0x3, RZ, 0xc0, !PT ;  /* 0x0000000305057812 */ /* 0x000fe400078ec0ff */
[----:B------:R-:W-:Y:S02]  /*2040*/  IADD3 R4, PT, PT, -R13, UR9, RZ ;  /* 0x000000090d047c10 */ /* 0x000fe4000fffe1ff */
[----:B------:R-:W-:-:S07]  /*2050*/  IADD3 R3, PT, PT, -R11, UR9, RZ ;  /* 0x000000090b037c10 */ /* 0x000fce000fffe1ff */
.L_x_5080:
[----:B0-----:R-:W0:Y:S01]  /*2060*/  LDCU.64 UR10, c[0x0][0x388] ;  /* 0x00007100ff0a77ac */ /* 0x001e220008000a00 */
[----:B------:R-:W-:Y:S01]  /*2070*/  LEA.HI R2, R103, R96, RZ, 0x1b ;  /* 0x0000006067027211 */ /* 0x000fe200078fd8ff */
[----:B------:R-:W-:Y:S01]  /*2080*/  BSSY.RECONVERGENT B0, `(.L_x_5012) ;  /* 0x00000bf000007945 */ /* 0x000fe20003800200 */
[----:B0-----:R-:W-:-:S04]  /*2090*/  ISETP.GE.AND P0, PT, R97, UR11, PT ;  /* 0x0000000b61007c0c */ /* 0x001fc8000bf06270 */
[----:B------:R-:W-:-:S13]  /*20a0*/  ISETP.LT.AND P0, PT, R2, UR10, !P0 ;  /* 0x0000000a02007c0c */ /* 0x000fda000c701270 */
[----:B-1----:R-:W-:Y:S05]  /*20b0*/  @!P0 BRA `(.L_x_5013) ;  /* 0x0000000800ec8947 */ /* 0x002fea0003800000 */
        /* <DEDUP_REMOVED lines=9> */
.L_x_5015:
        /* <DEDUP_REMOVED lines=28> */
.L_x_5016:
[----:B------:R-:W-:Y:S05]  /*2310*/  BSYNC.RECONVERGENT B1 ;  /* 0x0000000000017941 */ /* 0x000fea0003800200 */
.L_x_5014:
        /* <DEDUP_REMOVED lines=18> */
.L_x_5018:
        /* <DEDUP_REMOVED lines=28> */
.L_x_5019:
[----:B------:R-:W-:Y:S05]  /*2600*/  BSYNC.RECONVERGENT B1 ;  /* 0x0000000000017941 */ /* 0x000fea0003800200 */
.L_x_5017:
        /* <DEDUP_REMOVED lines=18> */
.L_x_5021:
        /* <DEDUP_REMOVED lines=28> */
.L_x_5022:
[----:B------:R-:W-:Y:S05]  /*28f0*/  BSYNC.RECONVERGENT B1 ;  /* 0x0000000000017941 */ /* 0x000fea0003800200 */
.L_x_5020:
        /* <DEDUP_REMOVED lines=18> */
.L_x_5024:
        /* <DEDUP_REMOVED lines=28> */
.L_x_5025:
[----:B------:R-:W-:Y:S05]  /*2be0*/  BSYNC.RECONVERGENT B1 ;  /* 0x0000000000017941 */ /* 0x000fea0003800200 */
.L_x_5023:
        /* <DEDUP_REMOVED lines=8> */
.L_x_5013:
[----:B------:R-:W-:Y:S05]  /*2c70*/  BSYNC.RECONVERGENT B0 ;  /* 0x0000000000007941 */ /* 0x000fea0003800200 */
.L_x_5012:
        /* <DEDUP_REMOVED lines=40> */
.L_x_5027:
[----:B------:R-:W-:Y:S05]  /*2f00*/  BSYNC.RECONVERGENT B0 ;  /* 0x0000000000007941 */ /* 0x000fea0003800200 */
.L_x_5026:
        /* <DEDUP_REMOVED lines=14> */
.L_x_5028:
        /* <DEDUP_REMOVED lines=29> */
.L_x_5031:
[----:B------:R-:W2:Y:S04]  /*31c0*/  LDG.E.STRONG.GPU R84, desc[UR6][R42.64] ;  /* 0x000000062a547981 */ /* 0x000ea8000c1ef900 */
[----:B--2---:R-:W-:Y:S01]  /*31d0*/  CCTL.IVALL ;  /* 0x00000000ff00798f */ /* 0x004fe20002000000 */
[----:B------:R-:W-:Y:S05]  /*31e0*/  YIELD ;  /* 0x0000000000007946 */ /* 0x000fea0003800000 */
[----:B------:R-:W-:-:S13]  /*31f0*/  ISETP.NE.AND P0, PT, R84, R133, PT ;  /* 0x000000855400720c */ /* 0x000fda0003f05270 */
[----:B------:R-:W-:Y:S05]  /*3200*/  @P0 BRA `(.L_x_5031) ;  /* 0xfffffffc00ec0947 */ /* 0x000fea000383ffff */
.L_x_5030:
        /* <DEDUP_REMOVED lines=22> */
.L_x_5036:
        /* <DEDUP_REMOVED lines=38> */
.L_x_5035:
[----:B------:R-:W-:Y:S05]  /*35d0*/  BSYNC.RECONVERGENT B1 ;  /* 0x0000000000017941 */ /* 0x000fea0003800200 */
.L_x_5034:
        /* <DEDUP_REMOVED lines=24> */
.L_x_5038:
[----:B------:R-:W-:Y:S05]  /*3760*/  BSYNC.RECONVERGENT B1 ;  /* 0x0000000000017941 */ /* 0x000fea0003800200 */
.L_x_5037:
        /* <DEDUP_REMOVED lines=16> */
.L_x_5040:
[----:B------:R-:W-:Y:S05]  /*3870*/  BSYNC.RECONVERGENT B1 ;  /* 0x0000000000017941 */ /* 0x000fea0003800200 */
.L_x_5039:
        /* <DEDUP_REMOVED lines=11> */
.L_x_5033:
[----:B------:R-:W-:Y:S05]  /*3930*/  BSYNC.RECONVERGENT B0 ;  /* 0x0000000000007941 */ /* 0x000fea0003800200 */
.L_x_5032:
        /* <DEDUP_REMOVED lines=11> */
.L_x_5029:
        /* <DEDUP_REMOVED lines=132> */
.L_x_5042:
[----:B------:R-:W-:Y:S05]  /*4230*/  BSYNC.RECONVERGENT B0 ;  /* 0x0000000000007941 */ /* 0x000fea0003800200 */
.L_x_5041:
        /* <DEDUP_REMOVED lines=12> */
.L_x_5043:
        /* <DEDUP_REMOVED lines=19> */
[----:B------:R-:W-:-:S04]  /*4430*/  SEL R135, R132, RZ, !P3 ;  /* 0x000000ff84877207 */ /* 0x000fc80005800000 */
        /* <DEDUP_REMOVED lines=9> */
.L_x_5046:
[----:B------:R-:W2:Y:S04]  /*44d0*/  LDG.E.STRONG.GPU R84, desc[UR6][R42.64] ;  /* 0x000000062a547981 */ /* 0x000ea8000c1ef900 */
[----:B--2---:R-:W-:Y:S01]  /*44e0*/  CCTL.IVALL ;  /* 0x00000000ff00798f */ /* 0x004fe20002000000 */
[----:B------:R-:W-:Y:S05]  /*44f0*/  YIELD ;  /* 0x0000000000007946 */ /* 0x000fea0003800000 */
[----:B------:R-:W-:-:S13]  /*4500*/  ISETP.NE.AND P0, PT, R84, R135, PT ;  /* 0x000000875400720c */ /* 0x000fda0003f05270 */
[----:B------:R-:W-:Y:S05]  /*4510*/  @P0 BRA `(.L_x_5046) ;  /* 0xfffffffc00ec0947 */ /* 0x000fea000383ffff */
.L_x_5045:
        /* <DEDUP_REMOVED lines=18> */
.L_x_5051:
        /* <DEDUP_REMOVED lines=37> */
.L_x_5050:
[----:B------:R-:W-:Y:S05]  /*4890*/  BSYNC.RECONVERGENT B1 ;  /* 0x0000000000017941 */ /* 0x000fea0003800200 */
.L_x_5049:
        /* <DEDUP_REMOVED lines=24> */
.L_x_5053:
[----:B------:R-:W-:Y:S05]  /*4a20*/  BSYNC.RECONVERGENT B1 ;  /* 0x0000000000017941 */ /* 0x000fea0003800200 */
.L_x_5052:
        /* <DEDUP_REMOVED lines=16> */
.L_x_5055:
[----:B------:R-:W-:Y:S05]  /*4b30*/  BSYNC.RECONVERGENT B1 ;  /* 0x0000000000017941 */ /* 0x000fea0003800200 */
.L_x_5054:
        /* <DEDUP_REMOVED lines=11> */
.L_x_5048:
[----:B------:R-:W-:Y:S05]  /*4bf0*/  BSYNC.RECONVERGENT B0 ;  /* 0x0000000000007941 */ /* 0x000fea0003800200 */
.L_x_5047:
[----:B------:R-:W0:Y:S01]  /*4c00*/  SHFL.BFLY PT, R41, R84, 0x1, 0x1f ;  /* 0x0c201f0054297f89 */ /* 0x000e2200000e0000 */
[----:B------:R-:W-:Y:S01]  /*4c10*/  LOP3.LUT R9, R9, 0x3, RZ, 0xc0, !PT ;  /* 0x0000000309097812 */ /* 0x000fe200078ec0ff */
        /* <DEDUP_REMOVED lines=9> */
.L_x_5044:
        /* <DEDUP_REMOVED lines=75> */
.L_x_5059:
[----:B------:R-:W-:Y:S01]  /*5160*/  VIADD R40, R97, 0x1 ;  /* 0x0000000161287836 */ /* 0x000fe20000000000 */
[-C--:B------:R-:W-:Y:S01]  /*5170*/  FMNMX R51, R51, |R136|.reuse, !PT ;  /* 0x4000008833337209 */ /* 0x080fe20007800000 */
[C---:B------:R-:W-:Y:S02]  /*5180*/  VIADD R41, R97.reuse, 0x2 ;  /* 0x0000000261297836 */ /* 0x040fe40000000000 */
[----:B-----5:R-:W-:Y:S01]  /*5190*/  FMUL R136, R52, R136 ;  /* 0x0000008834887220 */ /* 0x020fe20000400000 */
[----:B------:R-:W-:Y:S01]  /*51a0*/  ISETP.GE.AND P6, PT, R40, UR11, PT ;  /* 0x0000000b28007c0c */ /* 0x000fe2000bfc6270 */
[----:B------:R-:W-:Y:S01]  /*51b0*/  VIADD R40, R97, 0x3 ;  /* 0x0000000361287836 */ /* 0x000fe20000000000 */
[----:B------:R-:W-:Y:S01]  /*51c0*/  ISETP.GE.AND P5, PT, R41, UR11, PT ;  /* 0x0000000b29007c0c */ /* 0x000fe2000bfa6270 */
[----:B------:R-:W-:-:S03]  /*51d0*/  VIADD R41, R97, 0x4 ;  /* 0x0000000461297836 */ /* 0x000fc60000000000 */
[----:B------:R-:W-:Y:S01]  /*51e0*/  ISETP.GE.AND P4, PT, R40, UR11, PT ;  /* 0x0000000b28007c0c */ /* 0x000fe2000bf86270 */
[----:B------:R-:W-:Y:S01]  /*51f0*/  VIADD R40, R97, 0x5 ;  /* 0x0000000561287836 */ /* 0x000fe20000000000 */
        /* <DEDUP_REMOVED lines=20> */
.L_x_5060:
[----:B------:R-:W-:Y:S05]  /*5340*/  BSYNC.RECONVERGENT B1 ;  /* 0x0000000000017941 */ /* 0x000fea0003800200 */
.L_x_5058:
        /* <DEDUP_REMOVED lines=8> */
[----:B------:R-:W-:Y:S02]  /*53d0*/  F2FP.SATFINITE.E4M3.F32.PACK_AB_MERGE_C R136, RZ, R84, RZ ;  /* 0x00000054ff88723e */ /* 0x000fe400048070ff */
[----:B------:R-:W-:Y:S02]  /*53e0*/  F2FP.SATFINITE.E4M3.F32.PACK_AB_MERGE_C R143, RZ, R144, RZ ;  /* 0x00000090ff8f723e */ /* 0x000fe400048070ff */
[----:B------:R-:W-:Y:S02]  /*53f0*/  F2FP.SATFINITE.E4M3.F32.PACK_AB_MERGE_C R145, RZ, R132, RZ ;  /* 0x00000084ff91723e */ /* 0x000fe400048070ff */
[----:B------:R-:W-:Y:S02]  /*5400*/  F2FP.SATFINITE.E4M3.F32.PACK_AB_MERGE_C R147, RZ, R134, RZ ;  /* 0x00000086ff93723e */ /* 0x000fe400048070ff */
[----:B0-----:R-:W-:-:S04]  /*5410*/  IADD3 R42, P2, PT, R43, R40, RZ ;  /* 0x000000282b2a7210 */ /* 0x001fc80007f5e0ff */
        /* <DEDUP_REMOVED lines=18> */
[----:B-1----:R-:W-:Y:S05]  /*5540*/  @!P1 BRA `(.L_x_5063) ;  /* 0x0000000000489947 */ /* 0x002fea0003800000 */
[----:B------:R1:W-:Y:S01]  /*5550*/  STG.E.U8 desc[UR6][R42.64+0x7], R147 ;  /* 0x000007932a007986 */ /* 0x0003e2000c101106 */
[----:B------:R-:W-:Y:S05]  /*5560*/  BRA `(.L_x_5063) ;  /* 0x0000000000407947 */ /* 0x000fea0003800000 */
.L_x_5062:
        /* <DEDUP_REMOVED lines=16> */
.L_x_5063:
[----:B------:R-:W-:Y:S05]  /*5670*/  BSYNC.RECONVERGENT B1 ;  /* 0x0000000000017941 */ /* 0x000fea0003800200 */
.L_x_5061:
[----:B------:R-:W-:-:S04]  /*5680*/  ISETP.GE.AND P1, PT, R15, UR11, PT ;  /* 0x0000000b0f007c0c */ /* 0x000fc8000bf26270 */
[----:B------:R-:W-:-:S13]  /*5690*/  ISETP.GE.OR P1, PT, R2, UR10, P1 ;  /* 0x0000000a02007c0c */ /* 0x000fda0008f26670 */
[----:B------:R-:W-:Y:S05]  /*56a0*/  @P1 BRA `(.L_x_5057) ;  /* 0x0000001800681947 */ /* 0x000fea0003800000 */
[--C-:B0-----:R-:W-:Y:S01]  /*56b0*/  FADD R84, R104, -R133.reuse ;  /* 0x8000008568547221 */ /* 0x101fe20000000000 */
[--C-:B------:R-:W-:Y:S01]  /*56c0*/  FADD R134, R115, -R133.reuse ;  /* 0x8000008573867221 */ /* 0x100fe20000000000 */
[--C-:B------:R-:W-:Y:S01]  /*56d0*/  FADD R136, R114, -R133.reuse ;  /* 0x8000008572887221 */ /* 0x100fe20000000000 */
[--C-:B------:R-:W-:Y:S01]  /*56e0*/  FADD R132, R98, -R133.reuse ;  /* 0x8000008562847221 */ /* 0x100fe20000000000 */
[--C-:B-1----:R-:W-:Y:S01]  /*56f0*/  FADD R42, R105, -R133.reuse ;  /* 0x80000085692a7221 */ /* 0x102fe20000000000 */
        /* <DEDUP_REMOVED lines=41> */
[-C--:B------:R-:W-:Y:S01]  /*5990*/  FMNMX R51, |R137|, R42.reuse, !PT ;  /* 0x0000002a89337209 */ /* 0x080fe20007800200 */
        /* <DEDUP_REMOVED lines=17> */
.L_x_5065:
        /* <DEDUP_REMOVED lines=22> */
.L_x_5066:
[----:B------:R-:W-:Y:S05]  /*5c10*/  BSYNC.RECONVERGENT B1 ;  /* 0x0000000000017941 */ /* 0x000fea0003800200 */
.L_x_5064:
[----:B------:R-:W-:Y:S01]  /*5c20*/  IMAD R138, R2, UR11, R15 ;  /* 0x0000000b028a7c24 */ /* 0x000fe2000f8e020f */
[----:B------:R-:W-:Y:S01]  /*5c30*/  BSSY.RECONVERGENT B1, `(.L_x_5067) ;  /* 0x000002f000017945 */ /* 0x000fe20003800200 */
[----:B------:R-:W-:Y:S02]  /*5c40*/  F2FP.SATFINITE.E4M3.F32.PACK_AB_MERGE_C R143, RZ, R43, RZ ;  /* 0x0000002bff8f723e */ /* 0x000fe400048070ff */
[----:B------:R-:W-:Y:S02]  /*5c50*/  F2FP.SATFINITE.E4M3.F32.PACK_AB_MERGE_C R145, RZ, R85, RZ ;  /* 0x00000055ff91723e */ /* 0x000fe400048070ff */
[----:B------:R-:W-:Y:S02]  /*5c60*/  IADD3 R42, P3, PT, R138, R40, RZ ;  /* 0x000000288a2a7210 */ /* 0x000fe40007f7e0ff */
[----:B------:R-:W-:Y:S02]  /*5c70*/  ISETP.GE.U32.AND P2, PT, R8, 0x8, PT ;  /* 0x000000080800780c */ /* 0x000fe40003f46070 */
        /* <DEDUP_REMOVED lines=27> */
.L_x_5068:
        /* <DEDUP_REMOVED lines=15> */
.L_x_5069:
[----:B------:R-:W-:Y:S05]  /*5f20*/  BSYNC.RECONVERGENT B1 ;  /* 0x0000000000017941 */ /* 0x000fea0003800200 */
.L_x_5067:
[----:B------:R-:W-:-:S13]  /*5f30*/  ISETP.GE.AND P1, PT, R13, UR11, PT ;  /* 0x0000000b0d007c0c */ /* 0x000fda000bf26270 */
        /* <DEDUP_REMOVED lines=65> */
.L_x_5071:
        /* <DEDUP_REMOVED lines=22> */
.L_x_5072:
[----:B------:R-:W-:Y:S05]  /*64b0*/  BSYNC.RECONVERGENT B1 ;  /* 0x0000000000017941 */ /* 0x000fea0003800200 */
.L_x_5070:
        /* <DEDUP_REMOVED lines=33> */
.L_x_5074:
        /* <DEDUP_REMOVED lines=15> */
.L_x_5075:
[----:B------:R-:W-:Y:S05]  /*67c0*/  BSYNC.RECONVERGENT B1 ;  /* 0x0000000000017941 */ /* 0x000fea0003800200 */
.L_x_5073:
[----:B------:R-:W-:-:S13]  /*67d0*/  ISETP.GE.AND P1, PT, R11, UR11, PT ;  /* 0x0000000b0b007c0c */ /* 0x000fda000bf26270 */
        /* <DEDUP_REMOVED lines=65> */
.L_x_5077:
        /* <DEDUP_REMOVED lines=22> */
.L_x_5078:
[----:B------:R-:W-:Y:S05]  /*6d50*/  BSYNC.RECONVERGENT B1 ;  /* 0x0000000000017941 */ /* 0x000fea0003800200 */
.L_x_5076:
[----:B------:R-:W-:Y:S01]  /*6d60*/  IMAD R2, R2, UR11, R11 ;  /* 0x0000000b02027c24 */ /* 0x000fe2000f8e020b */
[----:B------:R-:W-:Y:S02]  /*6d70*/  F2FP.SATFINITE.E4M3.F32.PACK_AB_MERGE_C R139, RZ, R43, RZ ;  /* 0x0000002bff8b723e */ /* 0x000fe400048070ff */
[----:B------:R-:W-:Y:S02]  /*6d80*/  F2FP.SATFINITE.E4M3.F32.PACK_AB_MERGE_C R141, RZ, R85, RZ ;  /* 0x00000055ff8d723e */ /* 0x000fe400048070ff */
[----:B------:R-:W-:Y:S02]  /*6d90*/  IADD3 R40, P2, PT, R2, R40, RZ ;  /* 0x0000002802287210 */ /* 0x000fe40007f5e0ff */
[----:B------:R-:W-:Y:S02]  /*6da0*/  ISETP.GE.U32.AND P1, PT, R3, 0x8, PT ;  /* 0x000000080300780c */ /* 0x000fe40003f26070 */
        /* <DEDUP_REMOVED lines=27> */
.L_x_5079:
        /* <DEDUP_REMOVED lines=15> */
.L_x_5057:
[----:B------:R-:W-:Y:S05]  /*7050*/  BSYNC.RECONVERGENT B0 ;  /* 0x0000000000007941 */ /* 0x000fea0003800200 */
.L_x_5056:
[----:B--23--:R-:W2:Y:S02]  /*7060*/  LDC R41, c[0x0][0x380] ;  /* 0x0000e000ff297b82 */ /* 0x00cea40000000800 */
[----:B--2---:R-:W-:-:S05]  /*7070*/  IMAD R96, R41, 0x4, R96 ;  /* 0x0000000429607824 */ /* 0x004fca00078e0260 */
[----:B------:R-:W-:-:S13]  /*7080*/  ISETP.GE.AND P0, PT, R96, UR10, PT ;  /* 0x0000000a60007c0c */ /* 0x000fda000bf06270 */
[----:B------:R-:W-:Y:S05]  /*7090*/  @!P0 BRA `(.L_x_5080) ;  /* 0xffffffac00f08947 */ /* 0x000fea000383ffff */
.L_x_5011:
        /* <DEDUP_REMOVED lines=38> */
.L_x_5089:
[----:B------:R-:W-:Y:S02]  /*7300*/  ISETP.NE.AND P0, PT, R103, RZ, PT ;  /* 0x000000ff6700720c */ /* 0x000fe40003f05270 */
[----:B-1----:R-:W-:-:S11]  /*7310*/  FMNMX R5, R3, R2, !PT ;  /* 0x0000000203057209 */ /* 0x002fd60007800000 */
[----:B------:R-:W-:Y:S05]  /*7320*/  @P0 BRA `(.L_x_5082) ;  /* 0x0000000000080947 */ /* 0x000fea0003800000 */
[----:B0-----:R-:W0:Y:S02]  /*7330*/  LDC.64 R2, c[0x0][0x3f8] ;  /* 0x0000fe00ff027b82 */ /* 0x001e240000000a00 */
[----:B0-----:R1:W-:Y:S02]  /*7340*/  REDG.E.MAX.S32.STRONG.GPU desc[UR6][R2.64], R5 ;  /* 0x000000050200798e */ /* 0x0013e4000d12e306 */
.L_x_5082:
[----:B------:R-:W-:Y:S05]  /*7350*/  BSYNC B0 ;  /* 0x0000000000007941 */ /* 0x000fea0003800000 */
.L_x_5081:
        /* <DEDUP_REMOVED lines=14> */
[----:B01----:R-:W-:Y:S05]  /*7440*/  CALL.REL.NOINC `($__internal_32_$__cuda_sm20_rcp_rn_f32_slowpath) ;  /* 0x00000000005c7944 */ /* 0x003fea0003c00000 */
[----:B------:R-:W-:Y:S05]  /*7450*/  BRA `(.L_x_5086) ;  /* 0x0000000000107947 */ /* 0x000fea0003800000 */
.L_x_5085:
[----:B-1----:R-:W1:Y:S02]  /*7460*/  MUFU.RCP R5, R52 ;  /* 0x0000003400057308 */ /* 0x002e640000001000 */
[----:B-1----:R-:W-:-:S04]  /*7470*/  FFMA R0, R52, R5, -1 ;  /* 0xbf80000034007423 */ /* 0x002fc80000000005 */
[----:B------:R-:W-:-:S04]  /*7480*/  FADD.FTZ R0, -R0, -RZ ;  /* 0x800000ff00007221 */ /* 0x000fc80000010100 */
[----:B------:R-:W-:-:S07]  /*7490*/  FFMA R5, R5, R0, R5 ;  /* 0x0000000005057223 */ /* 0x000fce0000000005 */
.L_x_5086:
[----:B------:R-:W-:Y:S05]  /*74a0*/  BSYNC.RECONVERGENT B0 ;  /* 0x0000000000007941 */ /* 0x000fea0003800200 */
.L_x_5084:
[----:B0-----:R-:W0:Y:S02]  /*74b0*/  LDC.64 R2, c[0x0][0x3f0] ;  /* 0x0000fc00ff027b82 */ /* 0x001e240000000a00 */
[----:B0-----:R-:W-:Y:S01]  /*74c0*/  STG.E desc[UR6][R2.64], R5 ;  /* 0x0000000502007986 */ /* 0x001fe2000c101906 */
[----:B------:R-:W-:Y:S05]  /*74d0*/  EXIT ;  /* 0x000000000000794d */ /* 0x000fea0003800000 */
.L_x_5083:
[----:B------:R-:W-:Y:S02]  /*74e0*/  IMAD.MOV.U32 R5, RZ, RZ, 0x2 ;  /* 0x00000002ff057424 */ /* 0x000fe400078e00ff */
[----:B------:R-:W-:Y:S02]  /*74f0*/  IMAD.MOV.U32 R7, RZ, RZ, 0x1f ;  /* 0x0000001fff077424 */ /* 0x000fe400078e00ff */
[----:B------:R-:W-:-:S07]  /*7500*/  IMAD.MOV.U32 R4, RZ, RZ, -0x1 ;  /* 0xffffffffff047424 */ /* 0x000fce00078e00ff */
[----:B01---5:R-:W-:Y:S05]  /*7510*/  WARPSYNC.COLLECTIVE R4, `(.L_x_5087) ;  /* 0x0000000004087348 */ /* 0x023fea0003c00000 */
[----:B01----:R0:W1:Y:S02]  /*7520*/  SHFL.DOWN P0, R2, R0, R5, R7 ;  /* 0x0800000500027389 */ /* 0x0030640000000007 */
[----:B01---5:R-:W-:Y:S05]  /*7530*/  ENDCOLLECTIVE ;  /* 0x000000000000791b */ /* 0x023fea0003800000 */
.L_x_5087:
[----:B------:R-:W-:Y:S02]  /*7540*/  IMAD.MOV.U32 R5, RZ, RZ, 0x1 ;  /* 0x00000001ff057424 */ /* 0x000fe400078e00ff */
[----:B------:R-:W-:-:S05]  /*7550*/  IMAD.MOV.U32 R3, RZ, RZ, R2 ;  /* 0x000000ffff037224 */ /* 0x000fca00078e0002 */
[----:B------:R-:W-:-:S05]  /*7560*/  FMNMX R3, R3, R0, !PT ;  /* 0x0000000003037209 */ /* 0x000fca0007800000 */
[----:B------:R-:W-:-:S07]  /*7570*/  IMAD.MOV.U32 R0, RZ, RZ, R3 ;  /* 0x000000ffff007224 */ /* 0x000fce00078e0003 */
[----:B------:R-:W-:Y:S05]  /*7580*/  WARPSYNC.COLLECTIVE R4, `(.L_x_5088) ;  /* 0x0000000004087348 */ /* 0x000fea0003c00000 */
[----:B------:R0:W1:Y:S02]  /*7590*/  SHFL.DOWN P0, R2, R0, R5, R7 ;  /* 0x0800000500027389 */ /* 0x0000640000000007 */
[----:B01----:R-:W-:Y:S05]  /*75a0*/  ENDCOLLECTIVE ;  /* 0x000000000000791b */ /* 0x003fea0003800000 */
.L_x_5088:
[----:B------:R-:W-:Y:S05]  /*75b0*/  BRA `(.L_x_5089) ;  /* 0xfffffffc00507947 */ /* 0x000fea000383ffff */
        .weak           $__internal_32_$__cuda_sm20_rcp_rn_f32_slowpath
        .type           $__internal_32_$__cuda_sm20_rcp_rn_f32_slowpath,@function
        .size           $__internal_32_$__cuda_sm20_rcp_rn_f32_slowpath,(.L_x_12900 - $__internal_32_$__cuda_sm20_rcp_rn_f32_slowpath)
$__internal_32_$__cuda_sm20_rcp_rn_f32_slowpath:
        /* <DEDUP_REMOVED lines=15> */
.L_x_5091:
        /* <DEDUP_REMOVED lines=33> */
.L_x_5093:
[----:B------:R0:W1:Y:S02]  /*78c0*/  MUFU.RCP R3, R52 ;  /* 0x0000003400037308 */ /* 0x0000640000001000 */
.L_x_5092:
[----:B------:R-:W-:Y:S05]  /*78d0*/  BSYNC.RECONVERGENT B1 ;  /* 0x0000000000017941 */ /* 0x000fea0003800200 */
.L_x_5090:
[----:B-1----:R-:W-:Y:S02]  /*78e0*/  IMAD.MOV.U32 R5, RZ, RZ, R3 ;  /* 0x000000ffff057224 */ /* 0x002fe400078e0003 */
[----:B------:R-:W-:Y:S02]  /*78f0*/  IMAD.MOV.U32 R2, RZ, RZ, R0 ;  /* 0x000000ffff027224 */ /* 0x000fe400078e0000 */
[----:B------:R-:W-:-:S04]  /*7900*/  IMAD.MOV.U32 R3, RZ, RZ, 0x0 ;  /* 0x00000000ff037424 */ /* 0x000fc800078e00ff */
[----:B0-----:R-:W-:Y:S05]  /*7910*/  RET.REL.NODEC R2 `(_ZN18transformer_engine13normalization21ln_fwd_general_kernelINS0_13Kernel_traitsI6__halfS3_13__nv_fp8_e4m3fjLj1024ELj1ELj4ELj1ELj16ENS0_18Kernel_traits_baseILj1024ES3_S3_S4_fjLj128EEEEEEEvNS0_19ForwardKernelParamsE) ;  /* 0xffffff8402b87950 */ /* 0x001fea0003c3ffff */
.L_x_5094:
        /* <DEDUP_REMOVED lines=14> */
.L_x_12900:


//--------------------- .text._ZN18transformer_engine13normalization21ln_fwd_general_kernelINS0_13Kernel_traitsI6__halfS3_13__nv_fp8_e4m3fjLj512ELj1ELj4ELj1ELj16ENS0_18Kernel_traits_baseILj512ES3_S3_S4_fjLj128EEEEEEEvNS0_19ForwardKernelParamsE --------------------------
	.section	.text._ZN18transformer_engine13normalization21ln_fwd_general_kernelINS0_13Kernel_traitsI6__halfS3_13__nv_fp8_e4m3fjLj512ELj1ELj4ELj1ELj16ENS0_18Kernel_traits_baseILj512ES3_S3_S4_fjLj128EEEEEEEvNS0_19ForwardKernelParamsE,"ax",@progbits
	.align	128
        .global         _ZN18transformer_engine13normalization21ln_fwd_general_kernelINS0_13Kernel_traitsI6__halfS3_13__nv_fp8_e4m3fjLj512ELj1ELj4ELj1ELj16ENS0_18Kernel_traits_baseILj512ES3_S3_S4_fjLj128EEEEEEEvNS0_19ForwardKernelParamsE
        .type           _ZN18transformer_engine13normalization21ln_fwd_general_kernelINS0_13Kernel_traitsI6__halfS3_13__nv_fp8_e4m3fjLj512ELj1ELj4ELj1ELj16ENS0_18Kernel_traits_baseILj512ES3_S3_S4_fjLj128EEEEEEEvNS0_19ForwardKernelParamsE,@function
        .size           _ZN18transformer_engine13normalization21ln_fwd_general_kernelINS0_13Kernel_traitsI6__halfS3_13__nv_fp8_e4m3fjLj512ELj1ELj4ELj1ELj16ENS0_18Kernel_traits_baseILj512ES3_S3_S4_fjLj128EEEEEEEvNS0_19ForwardKernelParamsE,(.L_x_12901 - _ZN18transformer_engine13normalization21ln_fwd_general_kernelINS0_13Kernel_traitsI6__halfS3_13__nv_fp8_e4m3fjLj512ELj1ELj4ELj1ELj16ENS0_18Kernel_traits_baseILj512ES3_S3_S4_fjLj128EEEEEEEvNS0_19ForwardKernelParamsE)
        .other          _ZN18transformer_engine13normalization21ln_fwd_general_kernelINS0_13Kernel_traitsI6__halfS3_13__nv_fp8_e4m3fjLj512ELj1ELj4ELj1ELj16ENS0_18Kernel_traits_baseILj512ES3_S3_S4_fjLj128EEEEEEEvNS0_19ForwardKernelParamsE,@"STO_CUDA_ENTRY STV_DEFAULT"
_ZN18transformer_engine13normalization21ln_fwd_general_kernelINS0_13Kernel_traitsI6__halfS3_13__nv_fp8_e4m3fjLj512ELj1ELj4ELj1ELj16ENS0_18Kernel_traits_baseILj512ES3_S3_S4_fjLj128EEEEEEEvNS0_19ForwardKernelParamsE:
.text._ZN18transformer_engine13normalization21ln_fwd_general_kernelINS0_13Kernel_traitsI6__halfS3_13__nv_fp8_e4m3fjLj512ELj1ELj4ELj1ELj16ENS0_18Kernel_traits_baseILj512ES3_S3_S4_fjLj128EEEEEEEvNS0_19ForwardKernelParamsE:
        /* <DEDUP_REMOVED lines=38> */
[----:B------:R-:W-:Y:S05]  /*0260*/  CALL.REL.NOINC `($__internal_33_$__cuda_sm20_rcp_rn_f32_slowpath) ;  /* 0x0000004800107944 */ /* 0x000fea0003c00000 */
[----:B------:R-:W-:Y:S01]  /*0270*/  IMAD.MOV.U32 R68, RZ, RZ, R5 ;  /* 0x000000ffff447224 */ /* 0x000fe200078e0005 */
[----:B------:R-:W-:Y:S06]  /*0280*/  BRA `(.L_x_5096) ;  /* 0x0000000000107947 */ /* 0x000fec0003800000 */
.L_x_5095:
[----:B------:R-:W0:Y:S02]  /*0290*/  MUFU.RCP R68, R45 ;  /* 0x0000002d00447308 */ /* 0x000e240000001000 */
[----:B0-----:R-:W-:-:S04]  /*02a0*/  FFMA R0, R45, R68, -1 ;  /* 0xbf8000002d007423 */ /* 0x001fc80000000044 */
[----:B------:R-:W-:-:S04]  /*02b0*/  FADD.FTZ R3, -R0, -RZ ;  /* 0x800000ff00037221 */ /* 0x000fc80000010100 */
[----:B------:R-:W-:-:S07]  /*02c0*/  FFMA R68, R68, R3, R68 ;  /* 0x0000000344447223 */ /* 0x000fce0000000044 */
.L_x_5096:
        /* <DEDUP_REMOVED lines=42> */
.L_x_5100:
[----:B------:R-:W5:Y:S02]  /*0570*/  LDG.E.128 R4, desc[UR16][R4.64] ;  /* 0x0000001004047981 */ /* 0x000f64000c1e1d00 */
.L_x_5101:
[----:B------:R-:W-:Y:S05]  /*0580*/  BSYNC.RECONVERGENT B1 ;  /* 0x0000000000017941 */ /* 0x000fea0003800200 */
.L_x_5099:
        /* <DEDUP_REMOVED lines=35> */
.L_x_5103:
[----:B------:R-:W5:Y:S02]  /*07c0*/  LDG.E.128 R52, desc[UR16][R52.64] ;  /* 0x0000001034347981 */ /* 0x000f64000c1e1d00 */
.L_x_5104:
[----:B------:R-:W-:Y:S05]  /*07d0*/  BSYNC.RECONVERGENT B1 ;  /* 0x0000000000017941 */ /* 0x000fea0003800200 */
.L_x_5102:
        /* <DEDUP_REMOVED lines=28> */
.L_x_5106:
        /* <DEDUP_REMOVED lines=28> */
.L_x_5107:
[----:B------:R-:W-:Y:S05]  /*0b60*/  BSYNC.RECONVERGENT B1 ;  /* 0x0000000000017941 */ /* 0x000fea0003800200 */
.L_x_5105:
[----:B------:R-:W-:Y:S01]  /*0b70*/  IMAD.WIDE R44, R9, 0x2, R44 ;  /* 0x00000002092c7825 */ /* 0x000fe200078e022c */
[----:B------:R-:W-:Y:S02]  /*0b80*/  BSSY.RECONVERGENT B1, `(.L_x_5108) ;  /* 0x0000022000017945 */ /* 0x000fe40003800200 */
[----:B------:R-:W-:-:S04]  /*0b90*/  LOP3.LUT P0, RZ, R44, 0xf, RZ, 0xc0, !PT ;  /* 0x0000000f2cff7812 */ /* 0x000fc8000780c0ff */
[----:B------:R-:W-:-:S13]  /*0ba0*/  ISETP.LT.U32.OR P0, PT, R12, 0x8, P0 ;  /* 0x000000080c00780c */ /* 0x000fda0000701470 */
[----:B------:R-:W-:Y:S05]  /*0bb0*/  @P0 BRA `(.L_x_5109) ;  /* 0x0000000000080947 */ /* 0x000fea0003800000 */
[----:B------:R-:W5:Y:S01]  /*0bc0*/  LDG.E.128 R44, desc[UR16][R44.64] ;  /* 0x000000102c2c7981 */ /* 0x000f62000c1e1d00 */
[----:B------:R-:W-:Y:S05]  /*0bd0*/  BRA `(.L_x_5110) ;  /* 0x0000000000707947 */ /* 0x000fea0003800000 */
.L_x_5109:
        /* <DEDUP_REMOVED lines=28> */
.L_x_5110:
[----:B------:R-:W-:Y:S05]  /*0da0*/  BSYNC.RECONVERGENT B1 ;  /* 0x0000000000017941 */ /* 0x000fea0003800200 */
.L_x_5108:
[--C-:B-----5:R-:W-:Y:S02]  /*0db0*/  HADD2.F32 R48, -RZ, R46.reuse.H0_H0 ;  /* 0x2000002eff307230 */ /* 0x120fe40000004100 */
[----:B------:R-:W-:Y:S02]  /*0dc0*/  HADD2.F32 R49, -RZ, R46.H1_H1 ;  /* 0x3000002eff317230 */ /* 0x000fe40000004100 */
[----:B------:R-:W-:Y:S02]  /*0dd0*/  HADD2.F32 R16, -RZ, R7.H0_H0 ;  /* 0x20000007ff107230 */ /* 0x000fe40000004100 */
[----:B------:R-:W-:Y:S02]  /*0de0*/  HADD2.F32 R46, -RZ, R47.H0_H0 ;  /* 0x2000002fff2e7230 */ /* 0x000fe40000004100 */
[--C-:B------:R-:W-:Y:S02]  /*0df0*/  HADD2.F32 R8, -RZ, R4.reuse.H0_H0 ;  /* 0x20000004ff087230 */ /* 0x100fe40000004100 */
[----:B------:R-:W-:-:S02]  /*0e00*/  HADD2.F32 R9, -RZ, R4.H1_H1 ;  /* 0x30000004ff097230 */ /* 0x000fc40000004100 */
[--C-:B------:R-:W-:Y:S02]  /*0e10*/  HADD2.F32 R12, -RZ, R5.reuse.H0_H0 ;  /* 0x20000005ff0c7230 */ /* 0x100fe40000004100 */
[----:B------:R-:W-:Y:S02]  /*0e20*/  HADD2.F32 R11, -RZ, R5.H1_H1 ;  /* 0x30000005ff0b7230 */ /* 0x000fe40000004100 */
[--C-:B------:R-:W-:Y:S02]  /*0e30*/  HADD2.F32 R14, -RZ, R6.reuse.H0_H0 ;  /* 0x20000006ff0e7230 */ /* 0x100fe40000004100 */
[----:B------:R-:W-:Y:S02]  /*0e40*/  HADD2.F32 R13, -RZ, R6.H1_H1 ;  /* 0x30000006ff0d7230 */ /* 0x000fe40000004100 */
[----:B------:R-:W-:Y:S02]  /*0e50*/  HADD2.F32 R7, -RZ, R7.H1_H1 ;  /* 0x30000007ff077230 */ /* 0x000fe40000004100 */
[----:B------:R-:W-:-:S02]  /*0e60*/  HADD2.F32 R52, -RZ, R44.H0_H0 ;  /* 0x2000002cff347230 */ /* 0x000fc40000004100 */
[----:B------:R-:W-:Y:S02]  /*0e70*/  HADD2.F32 R53, -RZ, R44.H1_H1 ;  /* 0x3000002cff357230 */ /* 0x000fe40000004100 */
[--C-:B------:R-:W-:Y:S02]  /*0e80*/  HADD2.F32 R50, -RZ, R45.reuse.H0_H0 ;  /* 0x2000002dff327230 */ /* 0x100fe40000004100 */
[----:B------:R-:W-:Y:S02]  /*0e90*/  HADD2.F32 R51, -RZ, R45.H1_H1 ;  /* 0x3000002dff337230 */ /* 0x000fe40000004100 */
[----:B------:R-:W-:-:S07]  /*0ea0*/  HADD2.F32 R47, -RZ, R47.H1_H1 ;  /* 0x3000002fff2f7230 */ /* 0x000fce0000004100 */
.L_x_5098:
[----:B------:R-:W-:Y:S05]  /*0eb0*/  BSYNC.RECONVERGENT B0 ;  /* 0x0000000000007941 */ /* 0x000fea0003800200 */
.L_x_5097:
[----:B------:R-:W0:Y:S01]  /*0ec0*/  LDCU.U8 UR15, c[0x0][0x404] ;  /* 0x00008080ff0f77ac */ /* 0x000e220008000000 */
[----:B------:R-:W1:Y:S01]  /*0ed0*/  LDCU UR4, c[0x0][0x388] ;  /* 0x00007100ff0477ac */ /* 0x000e620008000800 */
[----:B0-----:R-:W-:Y:S02]  /*0ee0*/  UISETP.NE.AND UP0, UPT, UR15, URZ, UPT ;  /* 0x000000ff0f00728c */ /* 0x001fe4000bf05270 */
[----:B-1----:R-:W-:-:S07]  /*0ef0*/  UISETP.GE.AND UP1, UPT, UR5, UR4, UPT ;  /* 0x000000040500728c */ /* 0x002fce000bf26270 */
[----:B------:R-:W-:Y:S05]  /*0f00*/  BRA.U !UP0, `(.L_x_5111) ;  /* 0x0000000108087547 */ /* 0x000fea000b800000 */
[----:B------:R-:W0:Y:S02]  /*0f10*/  LDC.64 R2, c[0x0][0x3e0] ;  /* 0x0000f800ff027b82 */ /* 0x000e240000000a00 */
[----:B0-----:R0:W5:Y:S02]  /*0f20*/  LDG.E R45, desc[UR16][R2.64] ;  /* 0x00000010022d7981 */ /* 0x001164000c1e1900 */
.L_x_5111:
        /* <DEDUP_REMOVED lines=22> */
[C---:B------:R-:W-:Y:S01]  /*1090*/  IADD3 R22, PT, PT, -R69.reuse, UR9, RZ ;  /* 0x0000000945167c10 */ /* 0x040fe2000fffe1ff */
[----:B------:R-:W-:Y:S01]  /*10a0*/  VIADD R21, R69, 0x1 ;  /* 0x0000000145157836 */ /* 0x000fe20000000000 */
[----:B------:R-:W-:Y:S01]  /*10b0*/  FSEL R40, R40, R3, !P0 ;  /* 0x0000000328287208 */ /* 0x000fe20004000000 */
[----:B------:R-:W-:Y:S01]  /*10c0*/  FADD R3, R36, 1 ;  /* 0x3f80000024037421 */ /* 0x000fe20000000000 */
[----:B------:R-:W-:Y:S01]  /*10d0*/  FSEL R41, R41, R0, !P0 ;  /* 0x0000000029297208 */ /* 0x000fe20004000000 */
[----:B0-----:R-:W-:Y:S01]  /*10e0*/  UIMAD UR4, UR11, UR10, URZ ;  /* 0x0000000a0b0472a4 */ /* 0x001fe2000f8e02ff */
[----:B------:R-:W-:Y:S01]  /*10f0*/  LEA.HI R0, R72, UR5, RZ, 0x1b ;  /* 0x0000000548007c11 */ /* 0x000fe2000f8fd8ff */
[----:B------:R-:W-:Y:S01]  /*1100*/  VIADD R23, R23, UR11 ;  /* 0x0000000b17177c36 */ /* 0x000fe20008000000 */
[----:B------:R-:W-:Y:S01]  /*1110*/  FSEL R36, R36, R3, !P0 ;  /* 0x0000000324247208 */ /* 0x000fe20004000000 */
[----:B------:R-:W-:Y:S01]  /*1120*/  USHF.L.U32 UR4, UR4, 0x2, URZ ;  /* 0x0000000204047899 */ /* 0x000fe200080006ff */
[----:B------:R-:W-:Y:S01]  /*1130*/  FSEL R42, R15, R42, !P0 ;  /* 0x0000002a0f2a7208 */ /* 0x000fe20004000000 */
[----:B------:R-:W-:Y:S01]  /*1140*/  IMAD R3, R0, UR11, RZ ;  /* 0x0000000b00037c24 */ /* 0x000fe2000f8e02ff */
[----:B------:R-:W-:Y:S01]  /*1150*/  FSEL R28, R11, R28, !P0 ;  /* 0x0000001c0b1c7208 */ /* 0x000fe20004000000 */
[----:B------:R-:W-:Y:S01]  /*1160*/  IMAD.U32 R0, RZ, RZ, UR11 ;  /* 0x0000000bff007e24 */ /* 0x000fe2000f8e00ff */
[----:B------:R-:W-:Y:S01]  /*1170*/  LEA.HI R11, R23, 0x1, RZ, 0x1b ;  /* 0x00000001170b7811 */ /* 0x000fe200078fd8ff */
[----:B--2---:R-:W-:Y:S01]  /*1180*/  IMAD.WIDE.U32 R62, R3, 0x4, R62 ;  /* 0x00000004033e7825 */ /* 0x004fe200078e003e */
[----:B------:R-:W-:Y:S01]  /*1190*/  FSEL R29, R12, R29, !P0 ;  /* 0x0000001d0c1d7208 */ /* 0x000fe20004000000 */
[----:B------:R-:W-:Y:S01]  /*11a0*/  UIMAD.WIDE UR12, UR10, 0x4, UR6 ;  /* 0x000000040a0c78a5 */ /* 0x000fe2000f8e0206 */
[----:B------:R-:W-:Y:S01]  /*11b0*/  FSEL R26, R13, R26, !P0 ;  /* 0x0000001a0d1a7208 */ /* 0x000fe20004000000 */
[----:B------:R-:W-:Y:S01]  /*11c0*/  IMAD R15, R0, 0x100, R69 ;  /* 0x00000100000f7824 */ /* 0x000fe200078e0245 */
[----:B------:R-:W-:Y:S01]  /*11d0*/  FSEL R43, R10, R43, !P0 ;  /* 0x0000002b0a2b7208 */ /* 0x000fe20004000000 */
[----:B------:R-:W-:Y:S01]  /*11e0*/  IMAD.U32 R65, RZ, RZ, UR4 ;  /* 0x00000004ff417e24 */ /* 0x000fe2000f8e00ff */
        /* <DEDUP_REMOVED lines=9> */
[C---:B------:R-:W-:Y:S01]  /*1280*/  VIADD R14, R69.reuse, 0x7 ;  /* 0x00000007450e7836 */ /* 0x040fe20000000000 */
[----:B------:R-:W-:Y:S01]  /*1290*/  FSEL R25, R16, R25, !P0 ;  /* 0x0000001910197208 */ /* 0x000fe20004000000 */
[----:B------:R-:W-:Y:S01]  /*12a0*/  VIADD R16, R69, 0x6 ;  /* 0x0000000645107836 */ /* 0x000fe20000000000 */
[----:B------:R-:W-:Y:S01]  /*12b0*/  FSEL R24, R7, R24, !P0 ;  /* 0x0000001807187208 */ /* 0x000fe20004000000 */
[----:B------:R-:W-:Y:S01]  /*12c0*/  IMAD.MOV.U32 R44, RZ, RZ, RZ ;  /* 0x000000ffff2c7224 */ /* 0x000fe200078e00ff */
[----:B------:R-:W-:Y:S01]  /*12d0*/  LOP3.LUT R13, R11, 0xf, RZ, 0xc0, !PT ;  /* 0x0000000f0b0d7812 */ /* 0x000fe200078ec0ff */
[----:B------:R-:W-:Y:S01]  /*12e0*/  VIADD R9, R15, 0x1 ;  /* 0x000000010f097836 */ /* 0x000fe20000000000 */
[----:B------:R-:W-:Y:S01]  /*12f0*/  LOP3.LUT R12, R11, 0x7, RZ, 0xc0, !PT ;  /* 0x000000070b0c7812 */ /* 0x000fe200078ec0ff */
[----:B------:R-:W-:Y:S01]  /*1300*/  VIADD R8, R15, 0x2 ;  /* 0x000000020f087836 */ /* 0x000fe20000000000 */
[----:B------:R-:W-:Y:S01]  /*1310*/  FSEL R39, R39, R2, !P0 ;  /* 0x0000000227277208 */ /* 0x000fe20004000000 */
[----:B------:R-:W-:Y:S01]  /*1320*/  VIADD R7, R15, 0x3 ;  /* 0x000000030f077836 */ /* 0x000fe20000000000 */
[----:B------:R-:W-:Y:S01]  /*1330*/  LOP3.LUT R11, R11, 0x3, RZ, 0xc0, !PT ;  /* 0x000000030b0b7812 */ /* 0x000fe200078ec0ff */
[C---:B------:R-:W-:Y:S01]  /*1340*/  VIADD R6, R15.reuse, 0x4 ;  /* 0x000000040f067836 */ /* 0x040fe20000000000 */
[C---:B------:R-:W-:Y:S01]  /*1350*/  IADD3 R10, PT, PT, -R15.reuse, UR9, RZ ;  /* 0x000000090f0a7c10 */ /* 0x040fe2000fffe1ff */
[C---:B------:R-:W-:Y:S01]  /*1360*/  VIADD R5, R15.reuse, 0x5 ;  /* 0x000000050f057836 */ /* 0x040fe20000000000 */
[----:B------:R-:W-:Y:S01]  /*1370*/  UMOV UR4, URZ ;  /* 0x000000ff00047c82 */ /* 0x000fe20008000000 */
[----:B------:R-:W-:-:S02]  /*1380*/  VIADD R4, R15, 0x6 ;  /* 0x000000060f047836 */ /* 0x000fc40000000000 */
[----:B------:R-:W-:Y:S02]  /*1390*/  VIADD R3, R15, 0x7 ;  /* 0x000000070f037836 */ /* 0x000fe40000000000 */
[----:B------:R-:W-:-:S07]  /*13a0*/  IMAD.WIDE.U32 R64, R65, 0x4, R62 ;  /* 0x0000000441407825 */ /* 0x000fce00078e003e */
.L_x_5163:
[----:B0-----:R-:W0:Y:S01]  /*13b0*/  LDCU.64 UR18, c[0x0][0x388] ;  /* 0x00007100ff1277ac */ /* 0x001e220008000a00 */
[----:B------:R-:W-:Y:S01]  /*13c0*/  LEA.HI R2, R72, UR5, RZ, 0x1b ;  /* 0x0000000548027c11 */ /* 0x000fe2000f8fd8ff */
[----:B------:R-:W-:Y:S01]  /*13d0*/  BSSY.RECONVERGENT B0, `(.L_x_5113) ;  /* 0x0000061000007945 */ /* 0x000fe20003800200 */
[----:B0-----:R-:W-:-:S04]  /*13e0*/  ISETP.GE.AND P0, PT, R69, UR19, PT ;  /* 0x0000001345007c0c */ /* 0x001fc8000bf06270 */
[----:B------:R-:W-:-:S13]  /*13f0*/  ISETP.LT.AND P0, PT, R2, UR18, !P0 ;  /* 0x0000001202007c0c */ /* 0x000fda000c701270 */
[----:B-123--:R-:W-:Y:S05]  /*1400*/  @!P0 BRA `(.L_x_5114) ;  /* 0x0000000400748947 */ /* 0x00efea0003800000 */
        /* <DEDUP_REMOVED lines=9> */
.L_x_5116:
        /* <DEDUP_REMOVED lines=28> */
.L_x_5117:
[----:B------:R-:W-:Y:S05]  /*1660*/  BSYNC.RECONVERGENT B1 ;  /* 0x0000000000017941 */ /* 0x000fea0003800200 */
.L_x_5115:
        /* <DEDUP_REMOVED lines=18> */
.L_x_5119:
        /* <DEDUP_REMOVED lines=28> */
.L_x_5120:
[----:B------:R-:W-:Y:S05]  /*1950*/  BSYNC.RECONVERGENT B1 ;  /* 0x0000000000017941 */ /* 0x000fea0003800200 */
.L_x_5118:
        /* <DEDUP_REMOVED lines=8> */
.L_x_5114:
[----:B------:R-:W-:Y:S05]  /*19e0*/  BSYNC.RECONVERGENT B0 ;  /* 0x0000000000007941 */ /* 0x000fea0003800200 */
.L_x_5113:
        /* <DEDUP_REMOVED lines=22> */
.L_x_5122:
[----:B------:R-:W-:Y:S05]  /*1b50*/  BSYNC.RECONVERGENT B0 ;  /* 0x0000000000007941 */ /* 0x000fea0003800200 */
.L_x_5121:
        /* <DEDUP_REMOVED lines=12> */
.L_x_5123:
        /* <DEDUP_REMOVED lines=35> */
.L_x_5126:
[----:B------:R-:W2:Y:S04]  /*1e50*/  LDG.E.STRONG.GPU R66, desc[UR16][R34.64] ;  /* 0x0000001022427981 */ /* 0x000ea8000c1ef900 */
[----:B--2---:R-:W-:Y:S01]  /*1e60*/  CCTL.IVALL ;  /* 0x00000000ff00798f */ /* 0x004fe20002000000 */
[----:B------:R-:W-:Y:S05]  /*1e70*/  YIELD ;  /* 0x0000000000007946 */ /* 0x000fea0003800000 */
[----:B------:R-:W-:-:S13]  /*1e80*/  ISETP.NE.AND P0, PT, R66, UR10, PT ;  /* 0x0000000a42007c0c */ /* 0x000fda000bf05270 */
[----:B------:R-:W-:Y:S05]  /*1e90*/  @P0 BRA `(.L_x_5126) ;  /* 0xfffffffc00ec0947 */ /* 0x000fea000383ffff */
.L_x_5125:
        /* <DEDUP_REMOVED lines=21> */
.L_x_5131:
        /* <DEDUP_REMOVED lines=39> */
.L_x_5130:
[----:B------:R-:W-:Y:S05]  /*2260*/  BSYNC.RECONVERGENT B1 ;  /* 0x0000000000017941 */ /* 0x000fea0003800200 */
.L_x_5129:
        /* <DEDUP_REMOVED lines=24> */
.L_x_5133:
[----:B------:R-:W-:Y:S05]  /*23f0*/  BSYNC.RECONVERGENT B1 ;  /* 0x0000000000017941 */ /* 0x000fea0003800200 */
.L_x_5132:
        /* <DEDUP_REMOVED lines=16> */
.L_x_5135:
[----:B------:R-:W-:Y:S05]  /*2500*/  BSYNC.RECONVERGENT B1 ;  /* 0x0000000000017941 */ /* 0x000fea0003800200 */
.L_x_5134:
        /* <DEDUP_REMOVED lines=11> */
.L_x_5128:
[----:B------:R-:W-:Y:S05]  /*25c0*/  BSYNC.RECONVERGENT B0 ;  /* 0x0000000000007941 */ /* 0x000fea0003800200 */
.L_x_5127:
        /* <DEDUP_REMOVED lines=11> */
.L_x_5124:
        /* <DEDUP_REMOVED lines=54> */
.L_x_5137:
[----:B------:R-:W-:Y:S05]  /*29e0*/  BSYNC.RECONVERGENT B0 ;  /* 0x0000000000007941 */ /* 0x000fea0003800200 */
.L_x_5136:
        /* <DEDUP_REMOVED lines=12> */
.L_x_5138:
        /* <DEDUP_REMOVED lines=35> */
.L_x_5141:
[----:B------:R-:W2:Y:S04]  /*2ce0*/  LDG.E.STRONG.GPU R66, desc[UR16][R34.64] ;  /* 0x0000001022427981 */ /* 0x000ea8000c1ef900 */
[----:B--2---:R-:W-:Y:S01]  /*2cf0*/  CCTL.IVALL ;  /* 0x00000000ff00798f */ /* 0x004fe20002000000 */
[----:B------:R-:W-:Y:S05]  /*2d00*/  YIELD ;  /* 0x0000000000007946 */ /* 0x000fea0003800000 */
[----:B------:R-:W-:-:S13]  /*2d10*/  ISETP.NE.AND P0, PT, R66, UR10, PT ;  /* 0x0000000a42007c0c */ /* 0x000fda000bf05270 */
[----:B------:R-:W-:Y:S05]  /*2d20*/  @P0 BRA `(.L_x_5141) ;  /* 0xfffffffc00ec0947 */ /* 0x000fea000383ffff */
.L_x_5140:
        /* <DEDUP_REMOVED lines=17> */
.L_x_5146:
        /* <DEDUP_REMOVED lines=37> */
.L_x_5145:
[----:B------:R-:W-:Y:S05]  /*3090*/  BSYNC.RECONVERGENT B1 ;  /* 0x0000000000017941 */ /* 0x000fea0003800200 */
.L_x_5144:
        /* <DEDUP_REMOVED lines=24> */
.L_x_5148:
[----:B------:R-:W-:Y:S05]  /*3220*/  BSYNC.RECONVERGENT B1 ;  /* 0x0000000000017941 */ /* 0x000fea0003800200 */
.L_x_5147:
        /* <DEDUP_REMOVED lines=16> */
.L_x_5150:
[----:B------:R-:W-:Y:S05]  /*3330*/  BSYNC.RECONVERGENT B1 ;  /* 0x0000000000017941 */ /* 0x000fea0003800200 */
.L_x_5149:
        /* <DEDUP_REMOVED lines=11> */
.L_x_5143:
[----:B------:R-:W-:Y:S05]  /*33f0*/  BSYNC.RECONVERGENT B0 ;  /* 0x0000000000007941 */ /* 0x000fea0003800200 */
.L_x_5142:
        /* <DEDUP_REMOVED lines=11> */
.L_x_5139:
        /* <DEDUP_REMOVED lines=66> */
.L_x_5154:
        /* <DEDUP_REMOVED lines=23> */
.L_x_5155:
[----:B------:R-:W-:Y:S05]  /*3a40*/  BSYNC.RECONVERGENT B1 ;  /* 0x0000000000017941 */ /* 0x000fea0003800200 */
.L_x_5153:
        /* <DEDUP_REMOVED lines=34> */
.L_x_5157:
        /* <DEDUP_REMOVED lines=16> */
.L_x_5158:
[----:B------:R-:W-:Y:S05]  /*3d70*/  BSYNC.RECONVERGENT B1 ;  /* 0x0000000000017941 */ /* 0x000fea0003800200 */
.L_x_5156:
[----:B------:R-:W-:-:S04]  /*3d80*/  ISETP.GE.AND P1, PT, R15, UR19, PT ;  /* 0x000000130f007c0c */ /* 0x000fc8000bf26270 */
[----:B------:R-:W-:-:S13]  /*3d90*/  ISETP.GE.OR P1, PT, R2, UR18, P1 ;  /* 0x0000001202007c0c */ /* 0x000fda0008f26670 */
[----:B------:R-:W-:Y:S05]  /*3da0*/  @P1 BRA `(.L_x_5152) ;  /* 0x0000000400e41947 */ /* 0x000fea0003800000 */
[--C-:B0-----:R-:W-:Y:S01]  /*3db0*/  FADD R66, R77, -R89.reuse ;  /* 0x800000594d427221 */ /* 0x101fe20000000000 */
[--C-:B------:R-:W-:Y:S01]  /*3dc0*/  FADD R2, R73, -R89.reuse ;  /* 0x8000005949027221 */ /* 0x100fe20000000000 */
[--C-:B------:R-:W-:Y:S01]  /*3dd0*/  FADD R88, R80, -R89.reuse ;  /* 0x8000005950587221 */ /* 0x100fe20000000000 */
[--C-:B-1----:R-:W-:Y:S01]  /*3de0*/  FADD R34, R76, -R89.reuse ;  /* 0x800000594c227221 */ /* 0x102fe20000000000 */
        /* <DEDUP_REMOVED lines=36> */
[C---:B------:R-:W-:Y:S01]  /*4030*/  @!P5 FMUL R2, R45.reuse, R2 ;  /* 0x000000022d02d220 */ /* 0x040fe20000400000 */
        /* <DEDUP_REMOVED lines=16> */
.L_x_5160:
        /* <DEDUP_REMOVED lines=15> */
.L_x_5161:
[----:B------:R-:W-:Y:S05]  /*4230*/  BSYNC.RECONVERGENT B1 ;  /* 0x0000000000017941 */ /* 0x000fea0003800200 */
.L_x_5159:
[----:B------:R-:W-:Y:S02]  /*4240*/  LEA.HI R88, R72, UR5, RZ, 0x1b ;  /* 0x0000000548587c11 */ /* 0x000fe4000f8fd8ff */
[----:B------:R-:W-:Y:S02]  /*4250*/  ISETP.GE.U32.AND P1, PT, R10, 0x8, PT ;  /* 0x000000080a00780c */ /* 0x000fe40003f26070 */
[----:B------:R-:W-:Y:S01]  /*4260*/  F2FP.SATFINITE.E4M3.F32.PACK_AB_MERGE_C R93, RZ, R93, RZ ;  /* 0x0000005dff5d723e */ /* 0x000fe200048070ff */
[----:B------:R-:W-:Y:S01]  /*4270*/  IMAD R67, R88, UR19, R15 ;  /* 0x0000001358437c24 */ /* 0x000fe2000f8e020f */
[----:B------:R-:W-:Y:S02]  /*4280*/  F2FP.SATFINITE.E4M3.F32.PACK_AB_MERGE_C R95, RZ, R34, RZ ;  /* 0x00000022ff5f723e */ /* 0x000fe400048070ff */
[----:B------:R-:W-:Y:S02]  /*4290*/  F2FP.SATFINITE.E4M3.F32.PACK_AB_MERGE_C R97, RZ, R2, RZ ;  /* 0x00000002ff61723e */ /* 0x000fe400048070ff */
[----:B------:R-:W-:-:S02]  /*42a0*/  IADD3 R32, P2, PT, R67, R32, RZ ;  /* 0x0000002043207210 */ /* 0x000fc40007f5e0ff */
[----:B------:R-:W-:Y:S02]  /*42b0*/  F2FP.SATFINITE.E4M3.F32.PACK_AB_MERGE_C R99, RZ, R90, RZ ;  /* 0x0000005aff63723e */ /* 0x000fe400048070ff */
[----:B------:R-:W-:Y:S02]  /*42c0*/  LOP3.LUT P0, RZ, R32, 0x7, RZ, 0xc0, !PT ;  /* 0x0000000720ff7812 */ /* 0x000fe4000780c0ff */
[----:B------:R-:W-:Y:S02]  /*42d0*/  LEA.HI.X.SX32 R33, R67, R33, 0x1, P2 ;  /* 0x0000002143217211 */ /* 0x000fe400010f0eff */
[----:B------:R-:W-:Y:S02]  /*42e0*/  ISETP.LT.U32.OR P0, PT, R10, 0x8, P0 ;  /* 0x000000080a00780c */ /* 0x000fe40000701470 */
[----:B------:R-:W-:Y:S02]  /*42f0*/  F2FP.SATFINITE.E4M3.F32.PACK_AB_MERGE_C R67, RZ, R66, RZ ;  /* 0x00000042ff43723e */ /* 0x000fe400048070ff */
[----:B------:R-:W-:-:S02]  /*4300*/  F2FP.SATFINITE.E4M3.F32.PACK_AB_MERGE_C R101, RZ, R35, RZ ;  /* 0x00000023ff65723e */ /* 0x000fc400048070ff */
[----:B------:R-:W-:Y:S02]  /*4310*/  F2FP.SATFINITE.E4M3.F32.PACK_AB_MERGE_C R89, RZ, R89, RZ ;  /* 0x00000059ff59723e */ /* 0x000fe400048070ff */
[----:B------:R-:W-:-:S05]  /*4320*/  F2FP.SATFINITE.E4M3.F32.PACK_AB_MERGE_C R91, RZ, R91, RZ ;  /* 0x0000005bff5b723e */ /* 0x000fca00048070ff */
[----:B------:R-:W-:Y:S05]  /*4330*/  @P0 BRA `(.L_x_5162) ;  /* 0x0000000000440947 */ /* 0x000fea0003800000 */
        /* <DEDUP_REMOVED lines=17> */
.L_x_5162:
        /* <DEDUP_REMOVED lines=15> */
.L_x_5152:
[----:B------:R-:W-:Y:S05]  /*4540*/  BSYNC.RECONVERGENT B0 ;  /* 0x0000000000007941 */ /* 0x000fea0003800200 */
.L_x_5151:
[----:B------:R-:W4:Y:S02]  /*4550*/  LDCU UR9, c[0x0][0x380] ;  /* 0x00007000ff0977ac */ /* 0x000f240008000800 */
[----:B----4-:R-:W-:-:S04]  /*4560*/  ULEA UR5, UR9, UR5, 0x2 ;  /* 0x0000000509057291 */ /* 0x010fc8000f8e10ff */
[----:B------:R-:W-:-:S09]  /*4570*/  UISETP.GE.AND UP0, UPT, UR5, UR18, UPT ;  /* 0x000000120500728c */ /* 0x000fd2000bf06270 */
[----:B------:R-:W-:Y:S05]  /*4580*/  BRA.U !UP0, `(.L_x_5163) ;  /* 0xffffffcd08887547 */ /* 0x000fea000b83ffff */
.L_x_5112:
        /* <DEDUP_REMOVED lines=38> */
.L_x_5172:
[----:B------:R-:W-:Y:S02]  /*47f0*/  ISETP.NE.AND P0, PT, R72, RZ, PT ;  /* 0x000000ff4800720c */ /* 0x000fe40003f05270 */
[----:B----4-:R-:W-:-:S11]  /*4800*/  FMNMX R5, R3, R2, !PT ;  /* 0x0000000203057209 */ /* 0x010fd60007800000 */
[----:B------:R-:W-:Y:S05]  /*4810*/  @P0 BRA `(.L_x_5165) ;  /* 0x0000000000080947 */ /* 0x000fea0003800000 */
[----:B0-----:R-:W0:Y:S02]  /*4820*/  LDC.64 R2, c[0x0][0x3f8] ;  /* 0x0000fe00ff027b82 */ /* 0x001e240000000a00 */
[----:B0-----:R4:W-:Y:S02]  /*4830*/  REDG.E.MAX.S32.STRONG.GPU desc[UR16][R2.64], R5 ;  /* 0x000000050200798e */ /* 0x0019e4000d12e310 */
.L_x_5165:
[----:B------:R-:W-:Y:S05]  /*4840*/  BSYNC B0 ;  /* 0x0000000000007941 */ /* 0x000fea0003800000 */
.L_x_5164:
        /* <DEDUP_REMOVED lines=14> */
[----:B-1234-:R-:W-:Y:S05]  /*4930*/  CALL.REL.NOINC `($__internal_33_$__cuda_sm20_rcp_rn_f32_slowpath) ;  /* 0x00000000005c7944 */ /* 0x01efea0003c00000 */
[----:B------:R-:W-:Y:S05]  /*4940*/  BRA `(.L_x_5169) ;  /* 0x0000000000107947 */ /* 0x000fea0003800000 */
.L_x_5168:
[----:B------:R-:W4:Y:S02]  /*4950*/  MUFU.RCP R0, R45 ;  /* 0x0000002d00007308 */ /* 0x000f240000001000 */
[----:B----4-:R-:W-:-:S04]  /*4960*/  FFMA R2, R45, R0, -1 ;  /* 0xbf8000002d027423 */ /* 0x010fc80000000000 */
[----:B------:R-:W-:-:S04]  /*4970*/  FADD.FTZ R5, -R2, -RZ ;  /* 0x800000ff02057221 */ /* 0x000fc80000010100 */
[----:B------:R-:W-:-:S07]  /*4980*/  FFMA R5, R0, R5, R0 ;  /* 0x0000000500057223 */ /* 0x000fce0000000000 */
.L_x_5169:
[----:B------:R-:W-:Y:S05]  /*4990*/  BSYNC.RECONVERGENT B0 ;  /* 0x0000000000007941 */ /* 0x000fea0003800200 */
.L_x_5167:
[----:B------:R-:W0:Y:S02]  /*49a0*/  LDC.64 R2, c[0x0][0x3f0] ;  /* 0x0000fc00ff027b82 */ /* 0x000e240000000a00 */
[----:B0-----:R-:W-:Y:S01]  /*49b0*/  STG.E desc[UR16][R2.64], R5 ;  /* 0x0000000502007986 */ /* 0x001fe2000c101910 */
[----:B------:R-:W-:Y:S05]  /*49c0*/  EXIT ;  /* 0x000000000000794d */ /* 0x000fea0003800000 */
.L_x_5166:
[----:B------:R-:W-:Y:S02]  /*49d0*/  IMAD.MOV.U32 R5, RZ, RZ, 0x2 ;  /* 0x00000002ff057424 */ /* 0x000fe400078e00ff */
[----:B------:R-:W-:Y:S02]  /*49e0*/  IMAD.MOV.U32 R7, RZ, RZ, 0x1f ;  /* 0x0000001fff077424 */ /* 0x000fe400078e00ff */
[----:B------:R-:W-:-:S07]  /*49f0*/  IMAD.MOV.U32 R4, RZ, RZ, -0x1 ;  /* 0xffffffffff047424 */ /* 0x000fce00078e00ff */
[----:B012345:R-:W-:Y:S05]  /*4a00*/  WARPSYNC.COLLECTIVE R4, `(.L_x_5170) ;  /* 0x0000000004087348 */ /* 0x03ffea0003c00000 */
[----:B0---4-:R0:W4:Y:S02]  /*4a10*/  SHFL.DOWN P0, R2, R0, R5, R7 ;  /* 0x0800000500027389 */ /* 0x0111240000000007 */
[----:B012345:R-:W-:Y:S05]  /*4a20*/  ENDCOLLECTIVE ;  /* 0x000000000000791b */ /* 0x03ffea0003800000 */
.L_x_5170:
[----:B------:R-:W-:Y:S02]  /*4a30*/  IMAD.MOV.U32 R5, RZ, RZ, 0x1 ;  /* 0x00000001ff057424 */ /* 0x000fe400078e00ff */
[----:B------:R-:W-:-:S05]  /*4a40*/  IMAD.MOV.U32 R3, RZ, RZ, R2 ;  /* 0x000000ffff037224 */ /* 0x000fca00078e0002 */
[----:B------:R-:W-:-:S05]  /*4a50*/  FMNMX R3, R3, R0, !PT ;  /* 0x0000000003037209 */ /* 0x000fca0007800000 */
[----:B------:R-:W-:-:S07]  /*4a60*/  IMAD.MOV.U32 R0, RZ, RZ, R3 ;  /* 0x000000ffff007224 */ /* 0x000fce00078e0003 */
[----:B------:R-:W-:Y:S05]  /*4a70*/  WARPSYNC.COLLECTIVE R4, `(.L_x_5171) ;  /* 0x0000000004087348 */ /* 0x000fea0003c00000 */
[----:B------:R0:W1:Y:S02]  /*4a80*/  SHFL.DOWN P0, R2, R0, R5, R7 ;  /* 0x0800000500027389 */ /* 0x0000640000000007 */
[----:B01----:R-:W-:Y:S05]  /*4a90*/  ENDCOLLECTIVE ;  /* 0x000000000000791b */ /* 0x003fea0003800000 */
.L_x_5171:
[----:B------:R-:W-:Y:S05]  /*4aa0*/  BRA `(.L_x_5172) ;  /* 0xfffffffc00507947 */ /* 0x000fea000383ffff */
        .weak           $__internal_33_$__cuda_sm20_rcp_rn_f32_slowpath
        .type           $__internal_33_$__cuda_sm20_rcp_rn_f32_slowpath,@function
        .size           $__internal_33_$__cuda_sm20_rcp_rn_f32_slowpath,(.L_x_12901 - $__internal_33_$__cuda_sm20_rcp_rn_f32_slowpath)
$__internal_33_$__cuda_sm20_rcp_rn_f32_slowpath:
        /* <DEDUP_REMOVED lines=15> */
.L_x_5174:
        /* <DEDUP_REMOVED lines=33> */
.L_x_5176:
[----:B------:R0:W1:Y:S02]  /*4db0*/  MUFU.RCP R3, R45 ;  /* 0x0000002d00037308 */ /* 0x0000640000001000 */
.L_x_5175:
[----:B------:R-:W-:Y:S05]  /*4dc0*/  BSYNC.RECONVERGENT B1 ;  /* 0x0000000000017941 */ /* 0x000fea0003800200 */
.L_x_5173:
[----:B-1----:R-:W-:Y:S02]  /*4dd0*/  IMAD.MOV.U32 R5, RZ, RZ, R3 ;  /* 0x000000ffff057224 */ /* 0x002fe400078e0003 */
[----:B------:R-:W-:Y:S02]  /*4de0*/  IMAD.MOV.U32 R2, RZ, RZ, R0 ;  /* 0x000000ffff027224 */ /* 0x000fe400078e0000 */
[----:B------:R-:W-:-:S04]  /*4df0*/  IMAD.MOV.U32 R3, RZ, RZ, 0x0 ;  /* 0x00000000ff037424 */ /* 0x000fc800078e00ff */
[----:B0-----:R-:W-:Y:S05]  /*4e00*/  RET.REL.NODEC R2 `(_ZN18transformer_engine13normalization21ln_fwd_general_kernelINS0_13Kernel_traitsI6__halfS3_13__nv_fp8_e4m3fjLj512ELj1ELj4ELj1ELj16ENS0_18Kernel_traits_baseILj512ES3_S3_S4_fjLj128EEEEEEEvNS0_19ForwardKernelParamsE) ;  /* 0xffffffb0027c7950 */ /* 0x001fea0003c3ffff */
.L_x_5177:
        /* <DEDUP_REMOVED lines=15> */
.L_x_12901:


//--------------------- .text._ZN18transformer_engine13normalization21ln_fwd_general_kernelINS0_13Kernel_traitsI6__halfS3_13__nv_fp8_e4m3fjLj128ELj1ELj4ELj1ELj8ENS0_18Kernel_traits_baseILj128ES3_S3_S4_fjLj128EEEEEEEvNS0_19ForwardKernelParamsE --------------------------
	.section	.text._ZN18transformer_engine13normalization21ln_fwd_general_kernelINS0_13Kernel_traitsI6__halfS3_13__nv_fp8_e4m3fjLj128ELj1ELj4ELj1ELj8ENS0_18Kernel_traits_baseILj128ES3_S3_S4_fjLj128EEEEEEEvNS0_19ForwardKernelParamsE,"ax",@progbits
	.align	128
        .global         _ZN18transformer_engine13normalization21ln_fwd_general_kernelINS0_13Kernel_traitsI6__halfS3_13__nv_fp8_e4m3fjLj128ELj1ELj4ELj1ELj8ENS0_18Kernel_traits_baseILj128ES3_S3_S4_fjLj128EEEEEEEvNS0_19ForwardKernelParamsE
        .type           _ZN18transformer_engine13normalization21ln_fwd_general_kernelINS0_13Kernel_traitsI6__halfS3_13__nv_fp8_e4m3fjLj128ELj1ELj4ELj1ELj8ENS0_18Kernel_traits_baseILj128ES3_S3_S4_fjLj128EEEEEEEvNS0_19ForwardKernelParamsE,@function
        .size           _ZN18transformer_engine13normalization21ln_fwd_general_kernelINS0_13Kernel_traitsI6__halfS3_13__nv_fp8_e4m3fjLj128ELj1ELj4ELj1ELj8ENS0_18Kernel_traits_baseILj128ES3_S3_S4_fjLj128EEEEEEEvNS0_19ForwardKernelParamsE,(.L_x_12902 - _ZN18transformer_engine13normalization21ln_fwd_general_kernelINS0_13Kernel_traitsI6__halfS3_13__nv_fp8_e4m3fjLj128ELj1ELj4ELj1ELj8ENS0_18Kernel_traits_baseILj128ES3_S3_S4_fjLj128EEEEEEEvNS0_19ForwardKernelParamsE)
        .other          _ZN18transformer_engine13normalization21ln_fwd_general_kernelINS0_13Kernel_traitsI6__halfS3_13__nv_fp8_e4m3fjLj128ELj1ELj4ELj1ELj8ENS0_18Kernel_traits_baseILj128ES3_S3_S4_fjLj128EEEEEEEvNS0_19ForwardKernelParamsE,@"STO_CUDA_ENTRY STV_DEFAULT"
_ZN18transformer_engine13normalization21ln_fwd_general_kernelINS0_13Kernel_traitsI6__halfS3_13__nv_fp8_e4m3fjLj128ELj1ELj4ELj1ELj8ENS0_18Kernel_traits_baseILj128ES3_S3_S4_fjLj128EEEEEEEvNS0_19ForwardKernelParamsE:
.text._ZN18transformer_engine13normalization21ln_fwd_general_kernelINS0_13Kernel_traitsI6__halfS3_13__nv_fp8_e4m3fjLj128ELj1ELj4ELj1ELj8ENS0_18Kernel_traits_baseILj128ES3_S3_S4_fjLj128EEEEEEEvNS0_19ForwardKernelParamsE:
        /* <DEDUP_REMOVED lines=39> */
[----:B------:R-:W-:Y:S05]  /*0270*/  CALL.REL.NOINC `($__internal_34_$__cuda_sm20_rcp_rn_f32_slowpath) ;  /* 0x0000002800ac7944 */ /* 0x000fea0003c00000 */
[----:B------:R-:W-:Y:S01]  /*0280*/  IMAD.MOV.U32 R36, RZ, RZ, R5 ;  /* 0x000000ffff247224 */ /* 0x000fe200078e0005 */
[----:B------:R-:W-:Y:S06]  /*0290*/  BRA `(.L_x_5179) ;  /* 0x0000000000107947 */ /* 0x000fec0003800000 */
.L_x_5178:
[----:B------:R-:W0:Y:S02]  /*02a0*/  MUFU.RCP R3, R20 ;  /* 0x0000001400037308 */ /* 0x000e240000001000 */
[----:B0-----:R-:W-:-:S04]  /*02b0*/  FFMA R0, R20, R3, -1 ;  /* 0xbf80000014007423 */ /* 0x001fc80000000003 */
[----:B------:R-:W-:-:S04]  /*02c0*/  FADD.FTZ R0, -R0, -RZ ;  /* 0x800000ff00007221 */ /* 0x000fc80000010100 */
[----:B------:R-:W-:-:S07]  /*02d0*/  FFMA R36, R3, R0, R3 ;  /* 0x0000000003247223 */ /* 0x000fce0000000003 */
.L_x_5179:
        /* <DEDUP_REMOVED lines=26> */
.L_x_5183:
[----:B------:R-:W2:Y:S02]  /*0480*/  LDG.E.64 R2, desc[UR16][R2.64] ;  /* 0x0000001002027981 */ /* 0x000ea4000c1e1b00 */
[C-C-:B--2---:R-:W-:Y:S02]  /*0490*/  SHF.R.U64 R17, R2.reuse, 0x10, R3.reuse ;  /* 0x0000001002117819 */ /* 0x144fe40000001203 */
[----:B------:R-:W-:Y:S02]  /*04a0*/  SHF.R.U32.HI R15, RZ, 0x10, R3 ;  /* 0x00000010ff0f7819 */ /* 0x000fe40000011603 */
[----:B------:R-:W-:Y:S02]  /*04b0*/  PRMT R18, R2, 0x7610, R18 ;  /* 0x0000761002127816 */ /* 0x000fe40000000012 */
[----:B------:R-:W-:-:S07]  /*04c0*/  PRMT R16, R3, 0x7610, R16 ;  /* 0x0000761003107816 */ /* 0x000fce0000000010 */
.L_x_5184:
[----:B------:R-:W-:Y:S05]  /*04d0*/  BSYNC.RECONVERGENT B1 ;  /* 0x0000000000017941 */ /* 0x000fea0003800200 */
.L_x_5182:
        /* <DEDUP_REMOVED lines=19> */
.L_x_5186:
[----:B------:R-:W2:Y:S02]  /*0610*/  LDG.E.64 R2, desc[UR16][R2.64] ;  /* 0x0000001002027981 */ /* 0x000ea4000c1e1b00 */
[C-C-:B--2---:R-:W-:Y:S02]  /*0620*/  SHF.R.U64 R34, R2.reuse, 0x10, R3.reuse ;  /* 0x0000001002227819 */ /* 0x144fe40000001203 */
[----:B------:R-:W-:Y:S02]  /*0630*/  SHF.R.U32.HI R22, RZ, 0x10, R3 ;  /* 0x00000010ff167819 */ /* 0x000fe40000011603 */
[----:B------:R-:W-:Y:S02]  /*0640*/  PRMT R23, R2, 0x7610, R23 ;  /* 0x0000761002177816 */ /* 0x000fe40000000017 */
[----:B------:R-:W-:-:S07]  /*0650*/  PRMT R21, R3, 0x7610, R21 ;  /* 0x0000761003157816 */ /* 0x000fce0000000015 */
.L_x_5187:
[----:B------:R-:W-:Y:S05]  /*0660*/  BSYNC.RECONVERGENT B1 ;  /* 0x0000000000017941 */ /* 0x000fea0003800200 */
.L_x_5185:
        /* <DEDUP_REMOVED lines=8> */
.L_x_5181:
[----:B------:R-:W-:Y:S05]  /*06f0*/  BSYNC.RECONVERGENT B0 ;  /* 0x0000000000007941 */ /* 0x000fea0003800200 */
.L_x_5180:
[----:B------:R-:W0:Y:S01]  /*0700*/  LDCU.U8 UR15, c[0x0][0x404] ;  /* 0x00008080ff0f77ac */ /* 0x000e220008000000 */
[----:B------:R-:W1:Y:S01]  /*0710*/  LDCU UR4, c[0x0][0x388] ;  /* 0x00007100ff0477ac */ /* 0x000e620008000800 */
[----:B0-----:R-:W-:Y:S02]  /*0720*/  UISETP.NE.AND UP0, UPT, UR15, URZ, UPT ;  /* 0x000000ff0f00728c */ /* 0x001fe4000bf05270 */
[----:B-1----:R-:W-:-:S07]  /*0730*/  UISETP.GE.AND UP1, UPT, UR5, UR4, UPT ;  /* 0x000000040500728c */ /* 0x002fce000bf26270 */
[----:B------:R-:W-:Y:S05]  /*0740*/  BRA.U !UP0, `(.L_x_5188) ;  /* 0x0000000108087547 */ /* 0x000fea000b800000 */
[----:B------:R-:W0:Y:S02]  /*0750*/  LDC.64 R2, c[0x0][0x3e0] ;  /* 0x0000f800ff027b82 */ /* 0x000e240000000a00 */
[----:B0-----:R0:W5:Y:S02]  /*0760*/  LDG.E R20, desc[UR16][R2.64] ;  /* 0x0000001002147981 */ /* 0x001164000c1e1900 */
.L_x_5188:
        /* <DEDUP_REMOVED lines=44> */
.L_x_5227:
[----:B0-----:R-:W0:Y:S01]  /*0a30*/  LDCU.64 UR18, c[0x0][0x388] ;  /* 0x00007100ff1277ac */ /* 0x001e220008000a00 */
[----:B------:R-:W-:Y:S01]  /*0a40*/  IADD3 R0, PT, PT, R38, UR5, RZ ;  /* 0x0000000526007c10 */ /* 0x000fe2000fffe0ff */
[----:B------:R-:W-:Y:S03]  /*0a50*/  BSSY.RECONVERGENT B0, `(.L_x_5190) ;  /* 0x0000022000007945 */ /* 0x000fe60003800200 */
[----:B0-----:R-:W-:-:S04]  /*0a60*/  ISETP.GE.AND P0, PT, R0, UR18, PT ;  /* 0x0000001200007c0c */ /* 0x001fc8000bf06270 */
[----:B------:R-:W-:-:S13]  /*0a70*/  ISETP.LT.AND P0, PT, R35, UR19, !P0 ;  /* 0x0000001323007c0c */ /* 0x000fda000c701270 */
[----:B-12---:R-:W-:Y:S05]  /*0a80*/  @!P0 BRA `(.L_x_5191) ;  /* 0x0000000000788947 */ /* 0x006fea0003800000 */
        /* <DEDUP_REMOVED lines=20> */
.L_x_5193:
[----:B------:R-:W2:Y:S02]  /*0bd0*/  LDG.E.64 R30, desc[UR16][R30.64] ;  /* 0x000000101e1e7981 */ /* 0x000ea4000c1e1b00 */
[C-C-:B--2---:R-:W-:Y:S02]  /*0be0*/  SHF.R.U64 R42, R30.reuse, 0x10, R31.reuse ;  /* 0x000000101e2a7819 */ /* 0x144fe4000000121f */
[----:B------:R-:W-:Y:S02]  /*0bf0*/  SHF.R.U32.HI R44, RZ, 0x10, R31 ;  /* 0x00000010ff2c7819 */ /* 0x000fe4000001161f */
[----:B------:R-:W-:Y:S02]  /*0c00*/  PRMT R41, R30, 0x7610, R41 ;  /* 0x000076101e297816 */ /* 0x000fe40000000029 */
[----:B------:R-:W-:-:S07]  /*0c10*/  PRMT R43, R31, 0x7610, R43 ;  /* 0x000076101f2b7816 */ /* 0x000fce000000002b */
.L_x_5194:
[----:B------:R-:W-:Y:S05]  /*0c20*/  BSYNC.RECONVERGENT B1 ;  /* 0x0000000000017941 */ /* 0x000fea0003800200 */
.L_x_5192:
[----:B-----5:R-:W-:Y:S02]  /*0c30*/  HADD2.F32 R41, -RZ, R41.H0_H0 ;  /* 0x20000029ff297230 */ /* 0x020fe40000004100 */
[----:B------:R-:W-:Y:S02]  /*0c40*/  HADD2.F32 R42, -RZ, R42.H0_H0 ;  /* 0x2000002aff2a7230 */ /* 0x000fe40000004100 */
[----:B------:R-:W-:Y:S02]  /*0c50*/  HADD2.F32 R43, -RZ, R43.H0_H0 ;  /* 0x2000002bff2b7230 */ /* 0x000fe40000004100 */
[----:B------:R-:W-:-:S07]  /*0c60*/  HADD2.F32 R44, -RZ, R44.H0_H0 ;  /* 0x2000002cff2c7230 */ /* 0x000fce0000004100 */
.L_x_5191:
[----:B------:R-:W-:Y:S05]  /*0c70*/  BSYNC.RECONVERGENT B0 ;  /* 0x0000000000007941 */ /* 0x000fea0003800200 */
.L_x_5190:
        /* <DEDUP_REMOVED lines=43> */
.L_x_5197:
[----:B0-----:R-:W2:Y:S04]  /*0f30*/  LDG.E.STRONG.GPU R45, desc[UR16][R30.64] ;  /* 0x000000101e2d7981 */ /* 0x001ea8000c1ef900 */
[----:B--2---:R-:W-:Y:S01]  /*0f40*/  CCTL.IVALL ;  /* 0x00000000ff00798f */ /* 0x004fe20002000000 */
[----:B------:R-:W-:Y:S05]  /*0f50*/  YIELD ;  /* 0x0000000000007946 */ /* 0x000fea0003800000 */
[----:B------:R-:W-:-:S13]  /*0f60*/  ISETP.NE.AND P1, PT, R45, UR10, PT ;  /* 0x0000000a2d007c0c */ /* 0x000fda000bf25270 */
[----:B------:R-:W-:Y:S05]  /*0f70*/  @P1 BRA `(.L_x_5197) ;  /* 0xfffffffc00ec1947 */ /* 0x000fea000383ffff */
.L_x_5196:
        /* <DEDUP_REMOVED lines=17> */
.L_x_5202:
        /* <DEDUP_REMOVED lines=40> */
.L_x_5201:
[----:B------:R-:W-:Y:S05]  /*1310*/  BSYNC.RECONVERGENT B1 ;  /* 0x0000000000017941 */ /* 0x000fea0003800200 */
.L_x_5200:
        /* <DEDUP_REMOVED lines=23> */
.L_x_5204:
[----:B------:R-:W-:Y:S05]  /*1490*/  BSYNC.RECONVERGENT B1 ;  /* 0x0000000000017941 */ /* 0x000fea0003800200 */
.L_x_5203:
        /* <DEDUP_REMOVED lines=15> */
.L_x_5206:
[----:B------:R-:W-:Y:S05]  /*1590*/  BSYNC.RECONVERGENT B1 ;  /* 0x0000000000017941 */ /* 0x000fea0003800200 */
.L_x_5205:
        /* <DEDUP_REMOVED lines=11> */
.L_x_5199:
[----:B------:R-:W-:Y:S05]  /*1650*/  BSYNC.RECONVERGENT B0 ;  /* 0x0000000000007941 */ /* 0x000fea0003800200 */
.L_x_5198:
        /* <DEDUP_REMOVED lines=12> */
.L_x_5195:
        /* <DEDUP_REMOVED lines=10> */
.L_x_5207:
        /* <DEDUP_REMOVED lines=15> */
.L_x_5209:
[----:B------:R-:W-:Y:S05]  /*18b0*/  BSYNC.RECONVERGENT B0 ;  /* 0x0000000000007941 */ /* 0x000fea0003800200 */
.L_x_5208:
        /* <DEDUP_REMOVED lines=13> */
.L_x_5210:
        /* <DEDUP_REMOVED lines=35> */
.L_x_5213:
[----:B------:R-:W2:Y:S04]  /*1bc0*/  LDG.E.STRONG.GPU R46, desc[UR16][R32.64] ;  /* 0x00000010202e7981 */ /* 0x000ea8000c1ef900 */
[----:B--2---:R-:W-:Y:S01]  /*1bd0*/  CCTL.IVALL ;  /* 0x00000000ff00798f */ /* 0x004fe20002000000 */
[----:B------:R-:W-:Y:S05]  /*1be0*/  YIELD ;  /* 0x0000000000007946 */ /* 0x000fea0003800000 */
[----:B------:R-:W-:-:S13]  /*1bf0*/  ISETP.NE.AND P1, PT, R46, UR10, PT ;  /* 0x0000000a2e007c0c */ /* 0x000fda000bf25270 */
[----:B------:R-:W-:Y:S05]  /*1c00*/  @P1 BRA `(.L_x_5213) ;  /* 0xfffffffc00ec1947 */ /* 0x000fea000383ffff */
.L_x_5212:
        /* <DEDUP_REMOVED lines=15> */
.L_x_5218:
        /* <DEDUP_REMOVED lines=37> */
.L_x_5217:
[----:B------:R-:W-:Y:S05]  /*1f50*/  BSYNC.RECONVERGENT B1 ;  /* 0x0000000000017941 */ /* 0x000fea0003800200 */
.L_x_5216:
        /* <DEDUP_REMOVED lines=23> */
.L_x_5220:
[----:B------:R-:W-:Y:S05]  /*20d0*/  BSYNC.RECONVERGENT B1 ;  /* 0x0000000000017941 */ /* 0x000fea0003800200 */
.L_x_5219:
        /* <DEDUP_REMOVED lines=15> */
.L_x_5222:
[----:B------:R-:W-:Y:S05]  /*21d0*/  BSYNC.RECONVERGENT B1 ;  /* 0x0000000000017941 */ /* 0x000fea0003800200 */
.L_x_5221:
        /* <DEDUP_REMOVED lines=11> */
.L_x_5215:
[----:B------:R-:W-:Y:S05]  /*2290*/  BSYNC.RECONVERGENT B0 ;  /* 0x0000000000007941 */ /* 0x000fea0003800200 */
.L_x_5214:
        /* <DEDUP_REMOVED lines=11> */
.L_x_5211:
        /* <DEDUP_REMOVED lines=17> */
[----:B0-----:R-:W-:Y:S02]  /*2460*/  IMAD R31, R0, UR19, R35 ;  /* 0x00000013001f7c24 */ /* 0x001fe4000f8e0223 */
        /* <DEDUP_REMOVED lines=24> */
[-C--:B------:R-:W-:Y:S01]  /*25f0*/  @!P3 FMNMX R19, R19, |R45|.reuse, !PT ;  /* 0x4000002d1313b209 */ /* 0x080fe20007800000 */
[C---:B-----5:R-:W-:Y:S01]  /*2600*/  @P5 FMUL R32, R20.reuse, R32 ;  /* 0x0000002014205220 */ /* 0x060fe20000400000 */
[----:B------:R-:W-:Y:S01]  /*2610*/  @P6 FMUL R45, R20, R45 ;  /* 0x0000002d142d6220 */ /* 0x000fe20000400000 */
[----:B------:R-:W-:Y:S02]  /*2620*/  ISETP.NE.AND P5, PT, RZ, UR15, !P2 ;  /* 0x0000000fff007c0c */ /* 0x000fe4000d7a5270 */
[----:B------:R-:W-:Y:S02]  /*2630*/  ISETP.NE.AND P6, PT, RZ, UR15, PT ;  /* 0x0000000fff007c0c */ /* 0x000fe4000bfc5270 */
[----:B------:R-:W-:-:S09]  /*2640*/  @!P2 FMNMX R19, R19, |R47|, !PT ;  /* 0x4000002f1313a209 */ /* 0x000fd20007800000 */
[C---:B------:R-:W-:Y:S02]  /*2650*/  @P5 FMUL R47, R20.reuse, R47 ;  /* 0x0000002f142f5220 */ /* 0x040fe40000400000 */
[----:B------:R-:W-:-:S07]  /*2660*/  @P6 FMUL R0, R20, R0 ;  /* 0x0000000014006220 */ /* 0x000fce0000400000 */
.L_x_5225:
[----:B------:R-:W-:Y:S02]  /*2670*/  F2FP.SATFINITE.E4M3.F32.PACK_AB_MERGE_C R33, RZ, R0, RZ ;  /* 0x00000000ff21723e */ /* 0x000fe400048070ff */
[----:B------:R-:W-:Y:S02]  /*2680*/  F2FP.SATFINITE.E4M3.F32.PACK_AB_MERGE_C R49, RZ, R32, RZ ;  /* 0x00000020ff31723e */ /* 0x000fe400048070ff */
[----:B------:R-:W-:Y:S02]  /*2690*/  F2FP.SATFINITE.E4M3.F32.PACK_AB_MERGE_C R45, RZ, R45, RZ ;  /* 0x0000002dff2d723e */ /* 0x000fe400048070ff */
[----:B------:R-:W-:Y:S01]  /*26a0*/  F2FP.SATFINITE.E4M3.F32.PACK_AB_MERGE_C R47, RZ, R47, RZ ;  /* 0x0000002fff2f723e */ /* 0x000fe200048070ff */
[----:B------:R-:W-:Y:S06]  /*26b0*/  @!P0 BRA P1, `(.L_x_5226) ;  /* 0x0000000000288947 */ /* 0x000fec0000800000 */
[C---:B------:R-:W-:Y:S02]  /*26c0*/  ISETP.NE.AND P2, PT, R13.reuse, RZ, PT ;  /* 0x000000ff0d00720c */ /* 0x040fe40003f45270 */
[C---:B------:R-:W-:Y:S02]  /*26d0*/  ISETP.GE.U32.AND P1, PT, R13.reuse, 0x3, PT ;  /* 0x000000030d00780c */ /* 0x040fe40003f26070 */
[----:B------:R-:W-:-:S09]  /*26e0*/  ISETP.GE.U32.AND P0, PT, R13, 0x2, PT ;  /* 0x000000020d00780c */ /* 0x000fd20003f06070 */
[----:B------:R2:W-:Y:S04]  /*26f0*/  @P2 STG.E.U8 desc[UR16][R30.64], R33 ;  /* 0x000000211e002986 */ /* 0x0005e8000c101110 */
[----:B------:R2:W-:Y:S04]  /*2700*/  @P1 STG.E.U8 desc[UR16][R30.64+0x2], R45 ;  /* 0x0000022d1e001986 */ /* 0x0005e8000c101110 */
[----:B------:R2:W-:Y:S01]  /*2710*/  @P0 STG.E.U8 desc[UR16][R30.64+0x1], R49 ;  /* 0x000001311e000986 */ /* 0x0005e2000c101110 */
[----:B------:R-:W-:-:S13]  /*2720*/  ISETP.GE.U32.AND P0, PT, R13, 0x4, PT ;  /* 0x000000040d00780c */ /* 0x000fda0003f06070 */
[----:B--2---:R-:W-:Y:S05]  /*2730*/  @!P0 BRA `(.L_x_5224) ;  /* 0x0000000000288947 */ /* 0x004fea0003800000 */
[----:B------:R2:W-:Y:S01]  /*2740*/  STG.E.U8 desc[UR16][R30.64+0x3], R47 ;  /* 0x0000032f1e007986 */ /* 0x0005e2000c101110 */
[----:B------:R-:W-:Y:S05]  /*2750*/  BRA `(.L_x_5224) ;  /* 0x0000000000207947 */ /* 0x000fea0003800000 */
.L_x_5226:
[----:B------:R-:W-:Y:S02]  /*2760*/  SHF.L.U32 R32, R45, 0x10, RZ ;  /* 0x000000102d207819 */ /* 0x000fe400000006ff */
[----:B------:R-:W-:Y:S01]  /*2770*/  LOP3.LUT R0, R47, 0xffff, RZ, 0xc0, !PT ;  /* 0x0000ffff2f007812 */ /* 0x000fe200078ec0ff */
[----:B------:R-:W-:Y:S01]  /*2780*/  IMAD.SHL.U32 R47, R49, 0x100, RZ ;  /* 0x00000100312f7824 */ /* 0x000fe200078e00ff */
[----:B------:R-:W-:-:S04]  /*2790*/  LOP3.LUT R45, R32, 0xff0000, RZ, 0xc0, !PT ;  /* 0x00ff0000202d7812 */ /* 0x000fc800078ec0ff */
[----:B------:R-:W-:-:S04]  /*27a0*/  LEA R0, R0, R45, 0x18 ;  /* 0x0000002d00007211 */ /* 0x000fc800078ec0ff */
[----:B------:R-:W-:-:S04]  /*27b0*/  LOP3.LUT R0, R0, 0xffff, R47, 0xf8, !PT ;  /* 0x0000ffff00007812 */ /* 0x000fc800078ef82f */
[----:B------:R-:W-:-:S05]  /*27c0*/  LOP3.LUT R33, R0, 0xff, R33, 0xf8, !PT ;  /* 0x000000ff00217812 */ /* 0x000fca00078ef821 */
[----:B------:R1:W-:Y:S02]  /*27d0*/  STG.E desc[UR16][R30.64], R33 ;  /* 0x000000211e007986 */ /* 0x0003e4000c101910 */
.L_x_5224:
[----:B------:R-:W-:Y:S05]  /*27e0*/  BSYNC.RECONVERGENT B0 ;  /* 0x0000000000007941 */ /* 0x000fea0003800200 */
.L_x_5223:
[----:B------:R-:W3:Y:S02]  /*27f0*/  LDCU UR9, c[0x0][0x380] ;  /* 0x00007000ff0977ac */ /* 0x000ee40008000800 */
[----:B---3--:R-:W-:-:S04]  /*2800*/  ULEA UR5, UR9, UR5, 0x2 ;  /* 0x0000000509057291 */ /* 0x008fc8000f8e10ff */
[----:B------:R-:W-:-:S09]  /*2810*/  UISETP.GE.AND UP1, UPT, UR5, UR18, UPT ;  /* 0x000000120500728c */ /* 0x000fd2000bf26270 */
[----:B------:R-:W-:Y:S05]  /*2820*/  BRA.U !UP1, `(.L_x_5227) ;  /* 0xffffffe109807547 */ /* 0x000fea000b83ffff */
.L_x_5189:
        /* <DEDUP_REMOVED lines=8> */
[----:B------:R-:W-:Y:S02]  /*28b0*/  @!P0 MOV R6, 0x400 ;  /* 0x0000040000068802 */ /* 0x000fe40000000f00 */
[----:B---3--:R-:W-:-:S05]  /*28c0*/  FMNMX R0, R0, R19, !PT ;  /* 0x0000001300007209 */ /* 0x008fca0007800000 */
[----:B0-----:R-:W0:Y:S01]  /*28d0*/  SHFL.DOWN PT, R3, R0, 0x8, 0x1f ;  /* 0x09001f0000037f89 */ /* 0x001e2200000e0000 */
[----:B----4-:R-:W-:-:S05]  /*28e0*/  @!P0 LEA R7, R7, R6, 0x18 ;  /* 0x0000000607078211 */ /* 0x010fca00078ec0ff */
        /* <DEDUP_REMOVED lines=19> */
[----:B------:R0:W3:Y:S01]  /*2a20*/  @!P0 LDS R0, [R2] ;  /* 0x0000000002008984 */ /* 0x0000e20000000800 */
[----:B------:R-:W-:Y:S05]  /*2a30*/  BRA.DIV UR4, `(.L_x_5230) ;  /* 0x0000000204847947 */ /* 0x000fea000b800000 */
[----:B---3--:R-:W3:Y:S02]  /*2a40*/  SHFL.DOWN PT, R3, R0, 0x2, 0x1f ;  /* 0x08401f0000037f89 */ /* 0x008ee400000e0000 */
[----:B---3--:R-:W-:-:S05]  /*2a50*/  FMNMX R3, R3, R0, !PT ;  /* 0x0000000003037209 */ /* 0x008fca0007800000 */
[----:B0-----:R0:W3:Y:S02]  /*2a60*/  SHFL.DOWN PT, R2, R3, 0x1, 0x1f ;  /* 0x08201f0003027f89 */ /* 0x0010e400000e0000 */
.L_x_5236:
[----:B------:R-:W-:Y:S02]  /*2a70*/  ISETP.NE.AND P0, PT, R40, RZ, PT ;  /* 0x000000ff2800720c */ /* 0x000fe40003f05270 */
[----:B---3--:R-:W-:-:S11]  /*2a80*/  FMNMX R5, R3, R2, !PT ;  /* 0x0000000203057209 */ /* 0x008fd60007800000 */
[----:B------:R-:W-:Y:S05]  /*2a90*/  @P0 BRA `(.L_x_5229) ;  /* 0x0000000000080947 */ /* 0x000fea0003800000 */
[----:B0-----:R-:W0:Y:S02]  /*2aa0*/  LDC.64 R2, c[0x0][0x3f8] ;  /* 0x0000fe00ff027b82 */ /* 0x001e240000000a00 */
[----:B0-----:R3:W-:Y:S02]  /*2ab0*/  REDG.E.MAX.S32.STRONG.GPU desc[UR16][R2.64], R5 ;  /* 0x000000050200798e */ /* 0x0017e4000d12e310 */
.L_x_5229:
[----:B------:R-:W-:Y:S05]  /*2ac0*/  BSYNC B0 ;  /* 0x0000000000007941 */ /* 0x000fea0003800000 */
.L_x_5228:
        /* <DEDUP_REMOVED lines=14> */
[----:B0123--:R-:W-:Y:S05]  /*2bb0*/  CALL.REL.NOINC `($__internal_34_$__cuda_sm20_rcp_rn_f32_slowpath) ;  /* 0x00000000005c7944 */ /* 0x00ffea0003c00000 */
[----:B------:R-:W-:Y:S05]  /*2bc0*/  BRA `(.L_x_5233) ;  /* 0x0000000000107947 */ /* 0x000fea0003800000 */
.L_x_5232:
[----:B---3--:R-:W3:Y:S02]  /*2bd0*/  MUFU.RCP R5, R20 ;  /* 0x0000001400057308 */ /* 0x008ee40000001000 */
[----:B---3--:R-:W-:-:S04]  /*2be0*/  FFMA R0, R20, R5, -1 ;  /* 0xbf80000014007423 */ /* 0x008fc80000000005 */
[----:B------:R-:W-:-:S04]  /*2bf0*/  FADD.FTZ R0, -R0, -RZ ;  /* 0x800000ff00007221 */ /* 0x000fc80000010100 */
[----:B------:R-:W-:-:S07]  /*2c00*/  FFMA R5, R5, R0, R5 ;  /* 0x0000000005057223 */ /* 0x000fce0000000005 */
.L_x_5233:
[----:B------:R-:W-:Y:S05]  /*2c10*/  BSYNC.RECONVERGENT B0 ;  /* 0x0000000000007941 */ /* 0x000fea0003800200 */
.L_x_5231:
[----:B0-----:R-:W0:Y:S02]  /*2c20*/  LDC.64 R2, c[0x0][0x3f0] ;  /* 0x0000fc00ff027b82 */ /* 0x001e240000000a00 */
[----:B0-----:R-:W-:Y:S01]  /*2c30*/  STG.E desc[UR16][R2.64], R5 ;  /* 0x0000000502007986 */ /* 0x001fe2000c101910 */
[----:B------:R-:W-:Y:S05]  /*2c40*/  EXIT ;  /* 0x000000000000794d */ /* 0x000fea0003800000 */
.L_x_5230:
[----:B------:R-:W-:Y:S01]  /*2c50*/  IMAD.MOV.U32 R5, RZ, RZ, 0x2 ;  /* 0x00000002ff057424 */ /* 0x000fe200078e00ff */
[----:B------:R-:W-:Y:S01]  /*2c60*/  MOV R7, 0x1f ;  /* 0x0000001f00077802 */ /* 0x000fe20000000f00 */
[----:B------:R-:W-:-:S07]  /*2c70*/  IMAD.MOV.U32 R4, RZ, RZ, -0x1 ;  /* 0xffffffffff047424 */ /* 0x000fce00078e00ff */
[----:B0123-5:R-:W-:Y:S05]  /*2c80*/  WARPSYNC.COLLECTIVE R4, `(.L_x_5234) ;  /* 0x0000000004087348 */ /* 0x02ffea0003c00000 */
[----:B0--3--:R0:W3:Y:S02]  /*2c90*/  SHFL.DOWN P0, R2, R0, R5, R7 ;  /* 0x0800000500027389 */ /* 0x0090e40000000007 */
[----:B0123-5:R-:W-:Y:S05]  /*2ca0*/  ENDCOLLECTIVE ;  /* 0x000000000000791b */ /* 0x02ffea0003800000 */
.L_x_5234:
[----:B------:R-:W-:Y:S02]  /*2cb0*/  MOV R5, 0x1 ;  /* 0x0000000100057802 */ /* 0x000fe40000000f00 */
[----:B------:R-:W-:-:S04]  /*2cc0*/  MOV R3, R2 ;  /* 0x0000000200037202 */ /* 0x000fc80000000f00 */
[----:B------:R-:W-:-:S05]  /*2cd0*/  FMNMX R3, R3, R0, !PT ;  /* 0x0000000003037209 */ /* 0x000fca0007800000 */
[----:B------:R-:W-:-:S07]  /*2ce0*/  IMAD.MOV.U32 R0, RZ, RZ, R3 ;  /* 0x000000ffff007224 */ /* 0x000fce00078e0003 */
[----:B------:R-:W-:Y:S05]  /*2cf0*/  WARPSYNC.COLLECTIVE R4, `(.L_x_5235) ;  /* 0x0000000004087348 */ /* 0x000fea0003c00000 */
[----:B------:R0:W1:Y:S02]  /*2d00*/  SHFL.DOWN P0, R2, R0, R5, R7 ;  /* 0x0800000500027389 */ /* 0x0000640000000007 */
[----:B01----:R-:W-:Y:S05]  /*2d10*/  ENDCOLLECTIVE ;  /* 0x000000000000791b */ /* 0x003fea0003800000 */
.L_x_5235:
[----:B------:R-:W-:Y:S05]  /*2d20*/  BRA `(.L_x_5236) ;  /* 0xfffffffc00507947 */ /* 0x000fea000383ffff */
        .weak           $__internal_34_$__cuda_sm20_rcp_rn_f32_slowpath
        .type           $__internal_34_$__cuda_sm20_rcp_rn_f32_slowpath,@function
        .size           $__internal_34_$__cuda_sm20_rcp_rn_f32_slowpath,(.L_x_12902 - $__internal_34_$__cuda_sm20_rcp_rn_f32_slowpath)
$__internal_34_$__cuda_sm20_rcp_rn_f32_slowpath:
        /* <DEDUP_REMOVED lines=15> */
.L_x_5238:
        /* <DEDUP_REMOVED lines=33> */
.L_x_5240:
[----:B------:R0:W1:Y:S02]  /*3030*/  MUFU.RCP R2, R20 ;  /* 0x0000001400027308 */ /* 0x0000640000001000 */
.L_x_5239:
[----:B------:R-:W-:Y:S05]  /*3040*/  BSYNC.RECONVERGENT B1 ;  /* 0x0000000000017941 */ /* 0x000fea0003800200 */
.L_x_5237:
[----:B------:R-:W-:Y:S01]  /*3050*/  HFMA2 R3, -RZ, RZ, 0, 0 ;  /* 0x00000000ff037431 */ /* 0x000fe200000001ff */
[----:B-1----:R-:W-:Y:S01]  /*3060*/  MOV R5, R2 ;  /* 0x0000000200057202 */ /* 0x002fe20000000f00 */
[----:B------:R-:W-:-:S04]  /*3070*/  IMAD.MOV.U32 R2, RZ, RZ, R6 ;  /* 0x000000ffff027224 */ /* 0x000fc800078e0006 */
[----:B0-----:R-:W-:Y:S05]  /*3080*/  RET.REL.NODEC R2 `(_ZN18transformer_engine13normalization21ln_fwd_general_kernelINS0_13Kernel_traitsI6__halfS3_13__nv_fp8_e4m3fjLj128ELj1ELj4ELj1ELj8ENS0_18Kernel_traits_baseILj128ES3_S3_S4_fjLj128EEEEEEEvNS0_19ForwardKernelParamsE) ;  /* 0xffffffcc02dc7950 */ /* 0x001fea0003c3ffff */
.L_x_5241:
        /* <DEDUP_REMOVED lines=15> */
.L_x_12902:


//--------------------- .text._ZN18transformer_engine13normalization21ln_fwd_general_kernelINS0_13Kernel_traitsI13__nv_bfloat16S3_13__nv_fp8_e4m3fjLj8192ELj1ELj1ELj4ELj16ENS0_18Kernel_traits_baseILj8192ES3_S3_S4_fjLj128EEEEEEEvNS0_19ForwardKernelParamsE --------------------------
	.section	.text._ZN18transformer_engine13normalization21ln_fwd_general_kernelINS0_13Kernel_traitsI13__nv_bfloat16S3_13__nv_fp8_e4m3fjLj8192ELj1ELj1ELj4ELj16ENS0_18Kernel_traits_baseILj8192ES3_S3_S4_fjLj128EEEEEEEvNS0_19ForwardKernelParamsE,"ax",@progbits
	.align	128
        .global         _ZN18transformer_engine13normalization21ln_fwd_general_kernelINS0_13Kernel_traitsI13__nv_bfloat16S3_13__nv_fp8_e4m3fjLj8192ELj1ELj1ELj4ELj16ENS0_18Kernel_traits_baseILj8192ES3_S3_S4_fjLj128EEEEEEEvNS0_19ForwardKernelParamsE
        .type           _ZN18transformer_engine13normalization21ln_fwd_general_kernelINS0_13Kernel_traitsI13__nv_bfloat16S3_13__nv_fp8_e4m3fjLj8192ELj1ELj1ELj4ELj16ENS0_18Kernel_traits_baseILj8192ES3_S3_S4_fjLj128EEEEEEEvNS0_19ForwardKernelParamsE,@function
        .size           _ZN18transformer_engine13normalization21ln_fwd_general_kernelINS0_13Kernel_traitsI13__nv_bfloat16S3_13__nv_fp8_e4m3fjLj8192ELj1ELj1ELj4ELj16ENS0_18Kernel_traits_baseILj8192ES3_S3_S4_fjLj128EEEEEEEvNS0_19ForwardKernelParamsE,(.L_x_12903 - _ZN18transformer_engine13normalization21ln_fwd_general_kernelINS0_13Kernel_traitsI13__nv_bfloat16S3_13__nv_fp8_e4m3fjLj8192ELj1ELj1ELj4ELj16ENS0_18Kernel_traits_baseILj8192ES3_S3_S4_fjLj128EEEEEEEvNS0_19ForwardKernelParamsE)
        .other          _ZN18transformer_engine13normalization21ln_fwd_general_kernelINS0_13Kernel_traitsI13__nv_bfloat16S3_13__nv_fp8_e4m3fjLj8192ELj1ELj1ELj4ELj16ENS0_18Kernel_traits_baseILj8192ES3_S3_S4_fjLj128EEEEEEEvNS0_19ForwardKernelParamsE,@"STO_CUDA_ENTRY STV_DEFAULT"
_ZN18transformer_engine13normalization21ln_fwd_general_kernelINS0_13Kernel_traitsI13__nv_bfloat16S3_13__nv_fp8_e4m3fjLj8192ELj1ELj1ELj4ELj16ENS0_18Kernel_traits_baseILj8192ES3_S3_S4_fjLj128EEEEEEEvNS0_19ForwardKernelParamsE:
.text._ZN18transformer_engine13normalization21ln_fwd_general_kernelINS0_13Kernel_traitsI13__nv_bfloat16S3_13__nv_fp8_e4m3fjLj8192ELj1ELj1ELj4ELj16ENS0_18Kernel_traits_baseILj8192ES3_S3_S4_fjLj128EEEEEEEvNS0_19ForwardKernelParamsE:
        /* <DEDUP_REMOVED lines=38> */
[----:B------:R-:W-:Y:S05]  /*0260*/  CALL.REL.NOINC `($__internal_35_$__cuda_sm20_rcp_rn_f32_slowpath) ;  /* 0x000000d000d47944 */ /* 0x000fea0003c00000 */
[----:B------:R-:W-:Y:S05]  /*0270*/  BRA `(.L_x_5243) ;  /* 0x0000000000107947 */ /* 0x000fea0003800000 */
.L_x_5242:
[----:B------:R-:W0:Y:S02]  /*0280*/  MUFU.RCP R3, R150 ;  /* 0x0000009600037308 */ /* 0x000e240000001000 */
[----:B0-----:R-:W-:-:S04]  /*0290*/  FFMA R2, R150, R3, -1 ;  /* 0xbf80000096027423 */ /* 0x001fc80000000003 */
[----:B------:R-:W-:-:S04]  /*02a0*/  FADD.FTZ R2, -R2, -RZ ;  /* 0x800000ff02027221 */ /* 0x000fc80000010100 */
[----:B------:R-:W-:-:S07]  /*02b0*/  FFMA R58, R3, R2, R3 ;  /* 0x00000002033a7223 */ /* 0x000fce0000000003 */
.L_x_5243:
        /* <DEDUP_REMOVED lines=42> */
.L_x_5247:
[----:B------:R0:W5:Y:S02]  /*0560*/  LDG.E.128 R12, desc[UR16][R2.64] ;  /* 0x00000010020c7981 */ /* 0x000164000c1e1d00 */
.L_x_5248:
[----:B------:R-:W-:Y:S05]  /*0570*/  BSYNC.RECONVERGENT B1 ;  /* 0x0000000000017941 */ /* 0x000fea0003800200 */
.L_x_5246:
        /* <DEDUP_REMOVED lines=39> */
.L_x_5250:
[----:B------:R0:W5:Y:S02]  /*07f0*/  LDG.E.128 R16, desc[UR16][R2.64] ;  /* 0x0000001002107981 */ /* 0x000164000c1e1d00 */
.L_x_5251:
[----:B------:R-:W-:Y:S05]  /*0800*/  BSYNC.RECONVERGENT B1 ;  /* 0x0000000000017941 */ /* 0x000fea0003800200 */
.L_x_5249:
        /* <DEDUP_REMOVED lines=32> */
.L_x_5253:
        /* <DEDUP_REMOVED lines=28> */
.L_x_5254:
[----:B------:R-:W-:Y:S05]  /*0bd0*/  BSYNC.RECONVERGENT B1 ;  /* 0x0000000000017941 */ /* 0x000fea0003800200 */
.L_x_5252:
        /* <DEDUP_REMOVED lines=11> */
.L_x_5256:
        /* <DEDUP_REMOVED lines=28> */
.L_x_5257:
[----:B------:R-:W-:Y:S05]  /*0e50*/  BSYNC.RECONVERGENT B1 ;  /* 0x0000000000017941 */ /* 0x000fea0003800200 */
.L_x_5255:
        /* <DEDUP_REMOVED lines=31> */
.L_x_5259:
        /* <DEDUP_REMOVED lines=28> */
.L_x_5260:
[----:B------:R-:W-:Y:S05]  /*1210*/  BSYNC.RECONVERGENT B1 ;  /* 0x0000000000017941 */ /* 0x000fea0003800200 */
.L_x_5258:
        /* <DEDUP_REMOVED lines=11> */
.L_x_5262:
        /* <DEDUP_REMOVED lines=28> */
.L_x_5263:
[----:B------:R-:W-:Y:S05]  /*1490*/  BSYNC.RECONVERGENT B1 ;  /* 0x0000000000017941 */ /* 0x000fea0003800200 */
.L_x_5261:
        /* <DEDUP_REMOVED lines=31> */
.L_x_5265:
        /* <DEDUP_REMOVED lines=28> */
.L_x_5266:
[----:B------:R-:W-:Y:S05]  /*1850*/  BSYNC.RECONVERGENT B1 ;  /* 0x0000000000017941 */ /* 0x000fea0003800200 */
.L_x_5264:
        /* <DEDUP_REMOVED lines=11> */
.L_x_5268:
        /* <DEDUP_REMOVED lines=28> */
.L_x_5269:
[----:B------:R-:W-:Y:S05]  /*1ad0*/  BSYNC.RECONVERGENT B1 ;  /* 0x0000000000017941 */ /* 0x000fea0003800200 */
.L_x_5267:
        /* <DEDUP_REMOVED lines=31> */
.L_x_5271:
        /* <DEDUP_REMOVED lines=28> */
.L_x_5272:
[----:B------:R-:W-:Y:S05]  /*1e90*/  BSYNC.RECONVERGENT B1 ;  /* 0x0000000000017941 */ /* 0x000fea0003800200 */
.L_x_5270:
        /* <DEDUP_REMOVED lines=11> */
.L_x_5274:
        /* <DEDUP_REMOVED lines=28> */
.L_x_5275:
[----:B------:R-:W-:Y:S05]  /*2110*/  BSYNC.RECONVERGENT B1 ;  /* 0x0000000000017941 */ /* 0x000fea0003800200 */
.L_x_5273:
        /* <DEDUP_REMOVED lines=31> */
.L_x_5277:
        /* <DEDUP_REMOVED lines=28> */
.L_x_5278:
[----:B------:R-:W-:Y:S05]  /*24d0*/  BSYNC.RECONVERGENT B1 ;  /* 0x0000000000017941 */ /* 0x000fea0003800200 */
.L_x_5276:
        /* <DEDUP_REMOVED lines=11> */
.L_x_5280:
        /* <DEDUP_REMOVED lines=28> */
.L_x_5281:
[----:B------:R-:W-:Y:S05]  /*2750*/  BSYNC.RECONVERGENT B1 ;  /* 0x0000000000017941 */ /* 0x000fea0003800200 */
.L_x_5279:
        /* <DEDUP_REMOVED lines=31> */
.L_x_5283:
        /* <DEDUP_REMOVED lines=28> */
.L_x_5284:
[----:B------:R-:W-:Y:S05]  /*2b10*/  BSYNC.RECONVERGENT B1 ;  /* 0x0000000000017941 */ /* 0x000fea0003800200 */
.L_x_5282:
        /* <DEDUP_REMOVED lines=11> */
.L_x_5286:
        /* <DEDUP_REMOVED lines=28> */
.L_x_5287:
[----:B------:R-:W-:Y:S05]  /*2d90*/  BSYNC.RECONVERGENT B1 ;  /* 0x0000000000017941 */ /* 0x000fea0003800200 */
.L_x_5285:
        /* <DEDUP_REMOVED lines=31> */
.L_x_5289:
        /* <DEDUP_REMOVED lines=28> */
.L_x_5290:
[----:B------:R-:W-:Y:S05]  /*3150*/  BSYNC.RECONVERGENT B1 ;  /* 0x0000000000017941 */ /* 0x000fea0003800200 */
.L_x_5288:
        /* <DEDUP_REMOVED lines=11> */
.L_x_5292:
        /* <DEDUP_REMOVED lines=28> */
.L_x_5293:
[----:B------:R-:W-:Y:S05]  /*33d0*/  BSYNC.RECONVERGENT B1 ;  /* 0x0000000000017941 */ /* 0x000fea0003800200 */
.L_x_5291:
        /* <DEDUP_REMOVED lines=20> */
.L_x_5245:
[----:B------:R-:W-:Y:S05]  /*3520*/  BSYNC.RECONVERGENT B0 ;  /* 0x0000000000007941 */ /* 0x000fea0003800200 */
.L_x_5244:
[----:B------:R-:W1:Y:S01]  /*3530*/  LDCU.U8 UR22, c[0x0][0x404] ;  /* 0x00008080ff1677ac */ /* 0x000e620008000000 */
[----:B------:R-:W2:Y:S01]  /*3540*/  LDCU UR4, c[0x0][0x388] ;  /* 0x00007100ff0477ac */ /* 0x000ea20008000800 */
[----:B-1----:R-:W-:Y:S02]  /*3550*/  UISETP.NE.AND UP0, UPT, UR22, URZ, UPT ;  /* 0x000000ff1600728c */ /* 0x002fe4000bf05270 */
[----:B--2---:R-:W-:-:S07]  /*3560*/  UISETP.GE.AND UP1, UPT, UR15, UR4, UPT ;  /* 0x000000040f00728c */ /* 0x004fce000bf26270 */
[----:B------:R-:W-:Y:S05]  /*3570*/  BRA.U !UP0, `(.L_x_5294) ;  /* 0x0000000108087547 */ /* 0x000fea000b800000 */
[----:B------:R-:W1:Y:S02]  /*3580*/  LDC.64 R64, c[0x0][0x3e0] ;  /* 0x0000f800ff407b82 */ /* 0x000e640000000a00 */
[----:B-1----:R1:W5:Y:S02]  /*3590*/  LDG.E R150, desc[UR16][R64.64] ;  /* 0x0000001040967981 */ /* 0x002364000c1e1900 */
.L_x_5294:
[----:B------:R-:W-:Y:S01]  /*35a0*/  IMAD.MOV.U32 R148, RZ, RZ, RZ ;  /* 0x000000ffff947224 */ /* 0x000fe200078e00ff */
[----:B------:R-:W-:Y:S06]  /*35b0*/  BRA.U UP1, `(.L_x_5295) ;  /* 0x0000009901a87547 */ /* 0x000fec000b800000 */
[----:B------:R-:W2:Y:S01]  /*35c0*/  LDCU.U8 UR4, c[0x0][0x3c0] ;  /* 0x00007800ff0477ac */ /* 0x000ea20008000000 */
[----:B-1----:R-:W-:Y:S01]  /*35d0*/  FADD R65, R146, 1 ;  /* 0x3f80000092417421 */ /* 0x002fe20000000000 */
        /* <DEDUP_REMOVED lines=130> */
[----:B------:R-:W-:-:S02]  /*3e00*/  IMAD R77, R68, 0x400, R79 ;  /* 0x00000400444d7824 */ /* 0x000fc400078e024f */
[----:B------:R-:W-:Y:S01]  /*3e10*/  FADD R72, R103, 1 ;  /* 0x3f80000067487421 */ /* 0x000fe20000000000 */
[----:B------:R-:W-:Y:S01]  /*3e20*/  FSEL R98, R98, R73, !P0 ;  /* 0x0000004962627208 */ /* 0x000fe20004000000 */
[----:B------:R-:W-:Y:S01]  /*3e30*/  UIMAD UR8, UR15, UR11, URZ ;  /* 0x0000000b0f0872a4 */ /* 0x000fe2000f8e02ff */
[----:B------:R-:W-:Y:S01]  /*3e40*/  FSEL R90, R90, R67, !P0 ;  /* 0x000000435a5a7208 */ /* 0x000fe20004000000 */
[----:B------:R-:W-:Y:S01]  /*3e50*/  FADD R67, R86, 1 ;  /* 0x3f80000056437421 */ /* 0x000fe20000000000 */
[----:B------:R-:W-:Y:S01]  /*3e60*/  FSEL R91, R69, R66, !P0 ;  /* 0x00000042455b7208 */ /* 0x000fe20004000000 */
        /* <DEDUP_REMOVED lines=20> */
.L_x_5400:
[----:B-1----:R-:W1:Y:S01]  /*3fb0*/  LDCU.64 UR18, c[0x0][0x388] ;  /* 0x00007100ff1277ac */ /* 0x002e620008000a00 */
[----:B------:R-:W-:Y:S01]  /*3fc0*/  BSSY.RECONVERGENT B0, `(.L_x_5296) ;  /* 0x000019d000007945 */ /* 0x000fe20003800200 */
[----:B-1----:R-:W-:Y:S01]  /*3fd0*/  IMAD.U32 R68, RZ, RZ, UR18 ;  /* 0x00000012ff447e24 */ /* 0x002fe2000f8e00ff */
[----:B------:R-:W-:-:S04]  /*3fe0*/  ISETP.GE.AND P0, PT, R57, UR19, PT ;  /* 0x0000001339007c0c */ /* 0x000fc8000bf06270 */
[----:B------:R-:W-:-:S13]  /*3ff0*/  ISETP.GT.AND P0, PT, R68, UR15, !P0 ;  /* 0x0000000f44007c0c */ /* 0x000fda000c704270 */
[----:B--234-:R-:W-:Y:S05]  /*4000*/  @!P0 BRA `(.L_x_5297) ;  /* 0x0000001800608947 */ /* 0x01cfea0003800000 */
        /* <DEDUP_REMOVED lines=10> */
.L_x_5299:
        /* <DEDUP_REMOVED lines=28> */
.L_x_5300:
[----:B------:R-:W-:Y:S05]  /*4270*/  BSYNC.RECONVERGENT B1 ;  /* 0x0000000000017941 */ /* 0x000fea0003800200 */
.L_x_5298:
        /* <DEDUP_REMOVED lines=22> */
.L_x_5302:
        /* <DEDUP_REMOVED lines=28> */
.L_x_5303:
[----:B------:R-:W-:Y:S05]  /*45a0*/  BSYNC.RECONVERGENT B1 ;  /* 0x0000000000017941 */ /* 0x000fea0003800200 */
.L_x_5301:
        /* <DEDUP_REMOVED lines=22> */
.L_x_5305:
        /* <DEDUP_REMOVED lines=28> */
.L_x_5306:
[----:B------:R-:W-:Y:S05]  /*48d0*/  BSYNC.RECONVERGENT B1 ;  /* 0x0000000000017941 */ /* 0x000fea0003800200 */
.L_x_5304:
        /* <DEDUP_REMOVED lines=22> */
.L_x_5308:
        /* <DEDUP_REMOVED lines=28> */
.L_x_5309:
[----:B------:R-:W-:Y:S05]  /*4c00*/  BSYNC.RECONVERGENT B1 ;  /* 0x0000000000017941 */ /* 0x000fea0003800200 */
.L_x_5307:
        /* <DEDUP_REMOVED lines=22> */
.L_x_5311:
        /* <DEDUP_REMOVED lines=28> */
.L_x_5312:
[----:B------:R-:W-:Y:S05]  /*4f30*/  BSYNC.RECONVERGENT B1 ;  /* 0x0000000000017941 */ /* 0x000fea0003800200 */
.L_x_5310:
        /* <DEDUP_REMOVED lines=22> */
.L_x_5314:
        /* <DEDUP_REMOVED lines=28> */
.L_x_5315:
[----:B------:R-:W-:Y:S05]  /*5260*/  BSYNC.RECONVERGENT B1 ;  /* 0x0000000000017941 */ /* 0x000fea0003800200 */
.L_x_5313:
        /* <DEDUP_REMOVED lines=22> */
.L_x_5317:
        /* <DEDUP_REMOVED lines=28> */
.L_x_5318:
[----:B------:R-:W-:Y:S05]  /*5590*/  BSYNC.RECONVERGENT B1 ;  /* 0x0000000000017941 */ /* 0x000fea0003800200 */
.L_x_5316:
        /* <DEDUP_REMOVED lines=22> */
.L_x_5320:
        /* <DEDUP_REMOVED lines=28> */
.L_x_5321:
[----:B------:R-:W-:Y:S05]  /*58c0*/  BSYNC.RECONVERGENT B1 ;  /* 0x0000000000017941 */ /* 0x000fea0003800200 */
.L_x_5319:
        /* <DEDUP_REMOVED lines=12> */
.L_x_5297:
[----:B------:R-:W-:Y:S05]  /*5990*/  BSYNC.RECONVERGENT B0 ;  /* 0x0000000000007941 */ /* 0x000fea0003800200 */
.L_x_5296:
        /* <DEDUP_REMOVED lines=80> */
.L_x_5323:
[----:B------:R-:W-:Y:S05]  /*5ea0*/  BSYNC.RECONVERGENT B0 ;  /* 0x0000000000007941 */ /* 0x000fea0003800200 */
.L_x_5322:
        /* <DEDUP_REMOVED lines=27> */
.L_x_5324:
        /* <DEDUP_REMOVED lines=11> */
[----:B------:R-:W-:Y:S02]  /*6110*/  @!P1 SHF.R.U32.HI R64, RZ, 0x3, R60 ;  /* 0x00000003ff409819 */ /* 0x000fe4000001163c */
[----:B------:R-:W-:Y:S02]  /*6120*/  USEL UR21, UR6, UR12, !UP1 ;  /* 0x0000000c06157287 */ /* 0x000fe4000c800000 */
[----:B------:R-:W-:Y:S01]  /*6130*/  USEL UR12, UR7, UR13, !UP1 ;  /* 0x0000000d070c7287 */ /* 0x000fe2000c800000 */
[----:B------:R-:W1:Y:S01]  /*6140*/  SHFL.DOWN PT, R66, R65, 0x8, 0x1f ;  /* 0x09001f0041427f89 */ /* 0x000e6200000e0000 */
[----:B------:R-:W-:Y:S01]  /*6150*/  @!P1 LOP3.LUT R64, R64, 0x7c, RZ, 0xc0, !PT ;  /* 0x0000007c40409812 */ /* 0x000fe200078ec0ff */
[----:B------:R-:W-:-:S02]  /*6160*/  ULOP3.LUT UP1, UR13, UR4, 0x2, URZ, 0xc0, !UPT ;  /* 0x00000002040d7892 */ /* 0x000fc4000f82c0ff */
[----:B------:R-:W-:Y:S01]  /*6170*/  UIADD3 UR4, UPT, UPT, UR4, 0x1, URZ ;  /* 0x0000000104047890 */ /* 0x000fe2000fffe0ff */
[----:B-1----:R-:W-:Y:S01]  /*6180*/  FADD R66, R65, R66 ;  /* 0x0000004241427221 */ /* 0x002fe20000000000 */
[----:B------:R-:W-:-:S04]  /*6190*/  @!P1 MOV R65, 0x400 ;  /* 0x0000040000419802 */ /* 0x000fc80000000f00 */
[----:B------:R-:W1:Y:S01]  /*61a0*/  SHFL.DOWN PT, R67, R66, 0x4, 0x1f ;  /* 0x08801f0042437f89 */ /* 0x000e6200000e0000 */
[----:B---3--:R-:W-:-:S05]  /*61b0*/  @!P1 LEA R65, R222, R65, 0x18 ;  /* 0x00000041de419211 */ /* 0x008fca00078ec0ff */
[----:B------:R-:W-:Y:S02]  /*61c0*/  @!P1 IMAD.IADD R222, R64, 0x1, R65 ;  /* 0x0000000140de9824 */ /* 0x000fe400078e0241 */
[----:B-1----:R-:W-:Y:S01]  /*61d0*/  FADD R67, R66, R67 ;  /* 0x0000004342437221 */ /* 0x002fe20000000000 */
[----:B------:R-:W-:-:S04]  /*61e0*/  @!P0 MOV R66, 0x400 ;  /* 0x0000040000428802 */ /* 0x000fc80000000f00 */
[----:B------:R-:W1:Y:S02]  /*61f0*/  SHFL.DOWN PT, R220, R67, 0x2, 0x1f ;  /* 0x08401f0043dc7f89 */ /* 0x000e6400000e0000 */
[----:B-1----:R-:W-:Y:S01]  /*6200*/  FADD R220, R67, R220 ;  /* 0x000000dc43dc7221 */ /* 0x002fe20000000000 */
[----:B----4-:R-:W-:Y:S01]  /*6210*/  @!P0 LEA R67, R223, R66, 0x18 ;  /* 0x00000042df438211 */ /* 0x010fe200078ec0ff */
[----:B------:R-:W-:-:S03]  /*6220*/  IMAD.MOV.U32 R223, RZ, RZ, RZ ;  /* 0x000000ffffdf7224 */ /* 0x000fc600078e00ff */
[----:B------:R-:W1:Y:S02]  /*6230*/  SHFL.DOWN PT, R221, R220, 0x1, 0x1f ;  /* 0x08201f00dcdd7f89 */ /* 0x000e6400000e0000 */
[----:B-1----:R-:W-:-:S05]  /*6240*/  FADD R221, R220, R221 ;  /* 0x000000dddcdd7221 */ /* 0x002fca0000000000 */
[----:B------:R1:W-:Y:S01]  /*6250*/  @!P1 STS [R222], R221 ;  /* 0x000000ddde009388 */ /* 0x0003e20000000800 */
[----:B------:R-:W-:Y:S01]  /*6260*/  BAR.SYNC.DEFER_BLOCKING 0x0 ;  /* 0x0000000000007b1d */ /* 0x000fe20000010000 */
[----:B-1----:R-:W-:-:S05]  /*6270*/  IMAD.U32 R221, RZ, RZ, UR14 ;  /* 0x0000000effdd7e24 */ /* 0x002fca000f8e00ff */
        /* <DEDUP_REMOVED lines=21> */
.L_x_5327:
[----:B------:R-:W3:Y:S04]  /*63d0*/  LDG.E.STRONG.GPU R220, desc[UR16][R66.64] ;  /* 0x0000001042dc7981 */ /* 0x000ee8000c1ef900 */
[----:B---3--:R-:W-:Y:S01]  /*63e0*/  CCTL.IVALL ;  /* 0x00000000ff00798f */ /* 0x008fe20002000000 */
[----:B------:R-:W-:Y:S05]  /*63f0*/  YIELD ;  /* 0x0000000000007946 */ /* 0x000fea0003800000 */
[----:B------:R-:W-:-:S13]  /*6400*/  ISETP.NE.AND P0, PT, R220, UR12, PT ;  /* 0x0000000cdc007c0c */ /* 0x000fda000bf05270 */
[----:B------:R-:W-:Y:S05]  /*6410*/  @P0 BRA `(.L_x_5327) ;  /* 0xfffffffc00ec0947 */ /* 0x000fea000383ffff */
.L_x_5326:
        /* <DEDUP_REMOVED lines=24> */
.L_x_5332:
        /* <DEDUP_REMOVED lines=38> */
.L_x_5331:
[----:B------:R-:W-:Y:S05]  /*6800*/  BSYNC.RECONVERGENT B1 ;  /* 0x0000000000017941 */ /* 0x000fea0003800200 */
.L_x_5330:
        /* <DEDUP_REMOVED lines=25> */
.L_x_5334:
[----:B------:R-:W-:Y:S05]  /*69a0*/  BSYNC.RECONVERGENT B1 ;  /* 0x0000000000017941 */ /* 0x000fea0003800200 */
.L_x_5333:
        /* <DEDUP_REMOVED lines=17> */
.L_x_5336:
[----:B------:R-:W-:Y:S05]  /*6ac0*/  BSYNC.RECONVERGENT B1 ;  /* 0x0000000000017941 */ /* 0x000fea0003800200 */
.L_x_5335:
        /* <DEDUP_REMOVED lines=11> */
.L_x_5329:
[----:B------:R-:W-:Y:S05]  /*6b80*/  BSYNC.RECONVERGENT B0 ;  /* 0x0000000000007941 */ /* 0x000fea0003800200 */
.L_x_5328:
        /* <DEDUP_REMOVED lines=11> */
.L_x_5325:
        /* <DEDUP_REMOVED lines=260> */
.L_x_5338:
[----:B------:R-:W-:Y:S05]  /*7c80*/  BSYNC.RECONVERGENT B0 ;  /* 0x0000000000007941 */ /* 0x000fea0003800200 */
.L_x_5337:
        /* <DEDUP_REMOVED lines=24> */
.L_x_5339:
        /* <DEDUP_REMOVED lines=54> */
.L_x_5342:
[----:B------:R-:W3:Y:S04]  /*8170*/  LDG.E.STRONG.GPU R220, desc[UR16][R66.64] ;  /* 0x0000001042dc7981 */ /* 0x000ee8000c1ef900 */
[----:B---3--:R-:W-:Y:S01]  /*8180*/  CCTL.IVALL ;  /* 0x00000000ff00798f */ /* 0x008fe20002000000 */
[----:B------:R-:W-:Y:S05]  /*8190*/  YIELD ;  /* 0x0000000000007946 */ /* 0x000fea0003800000 */
[----:B------:R-:W-:-:S13]  /*81a0*/  ISETP.NE.AND P1, PT, R220, UR12, PT ;  /* 0x0000000cdc007c0c */ /* 0x000fda000bf25270 */
[----:B------:R-:W-:Y:S05]  /*81b0*/  @P1 BRA `(.L_x_5342) ;  /* 0xfffffffc00ec1947 */ /* 0x000fea000383ffff */
.L_x_5341:
        /* <DEDUP_REMOVED lines=20> */
.L_x_5347:
        /* <DEDUP_REMOVED lines=37> */
.L_x_5346:
[----:B------:R-:W-:Y:S05]  /*8550*/  BSYNC.RECONVERGENT B1 ;  /* 0x0000000000017941 */ /* 0x000fea0003800200 */
.L_x_5345:
        /* <DEDUP_REMOVED lines=25> */
.L_x_5349:
[----:B------:R-:W-:Y:S05]  /*86f0*/  BSYNC.RECONVERGENT B1 ;  /* 0x0000000000017941 */ /* 0x000fea0003800200 */
.L_x_5348:
        /* <DEDUP_REMOVED lines=17> */
.L_x_5351:
[----:B------:R-:W-:Y:S05]  /*8810*/  BSYNC.RECONVERGENT B1 ;  /* 0x0000000000017941 */ /* 0x000fea0003800200 */
.L_x_5350:
        /* <DEDUP_REMOVED lines=11> */
.L_x_5344:
[----:B------:R-:W-:Y:S05]  /*88d0*/  BSYNC.RECONVERGENT B0 ;  /* 0x0000000000007941 */ /* 0x000fea0003800200 */
.L_x_5343:
        /* <DEDUP_REMOVED lines=11> */
.L_x_5340:
        /* <DEDUP_REMOVED lines=80> */
.L_x_5355:
[C---:B------:R-:W-:Y:S01]  /*8e90*/  VIADD R64, R57.reuse, 0x1 ;  /* 0x0000000139407836 */ /* 0x040fe20000000000 */
        /* <DEDUP_REMOVED lines=29> */
.L_x_5356:
[----:B------:R-:W-:Y:S05]  /*9070*/  BSYNC.RECONVERGENT B1 ;  /* 0x0000000000017941 */ /* 0x000fea0003800200 */
.L_x_5354:
        /* <DEDUP_REMOVED lines=35> */
.L_x_5358:
        /* <DEDUP_REMOVED lines=16> */
.L_x_5359:
[----:B------:R-:W-:Y:S05]  /*93b0*/  BSYNC.RECONVERGENT B1 ;  /* 0x0000000000017941 */ /* 0x000fea0003800200 */
.L_x_5357:
[----:B------:R-:W-:-:S04]  /*93c0*/  ISETP.GE.AND P1, PT, R87, UR19, PT ;  /* 0x0000001357007c0c */ /* 0x000fc8000bf26270 */
[----:B------:R-:W-:-:S13]  /*93d0*/  ISETP.LE.OR P1, PT, R68, UR15, P1 ;  /* 0x0000000f44007c0c */ /* 0x000fda0008f23670 */
        /* <DEDUP_REMOVED lines=65> */
.L_x_5361:
        /* <DEDUP_REMOVED lines=22> */
.L_x_5362:
[----:B------:R-:W-:Y:S05]  /*9950*/  BSYNC.RECONVERGENT B1 ;  /* 0x0000000000017941 */ /* 0x000fea0003800200 */
.L_x_5360:
        /* <DEDUP_REMOVED lines=33> */
.L_x_5364:
        /* <DEDUP_REMOVED lines=15> */
.L_x_5365:
[----:B------:R-:W-:Y:S05]  /*9c60*/  BSYNC.RECONVERGENT B1 ;  /* 0x0000000000017941 */ /* 0x000fea0003800200 */
.L_x_5363:
[----:B------:R-:W-:-:S13]  /*9c70*/  ISETP.GE.AND P1, PT, R84, UR19, PT ;  /* 0x0000001354007c0c */ /* 0x000fda000bf26270 */
        /* <DEDUP_REMOVED lines=65> */
.L_x_5367:
        /* <DEDUP_REMOVED lines=22> */
.L_x_5368:
[----:B------:R-:W-:Y:S05]  /*a1f0*/  BSYNC.RECONVERGENT B1 ;  /* 0x0000000000017941 */ /* 0x000fea0003800200 */
.L_x_5366:
        /* <DEDUP_REMOVED lines=33> */
.L_x_5370:
        /* <DEDUP_REMOVED lines=15> */
.L_x_5371:
[----:B------:R-:W-:Y:S05]  /*a500*/  BSYNC.RECONVERGENT B1 ;  /* 0x0000000000017941 */ /* 0x000fea0003800200 */
.L_x_5369:
        /* <DEDUP_REMOVED lines=66> */
.L_x_5373:
        /* <DEDUP_REMOVED lines=22> */
.L_x_5374:
[----:B------:R-:W-:Y:S05]  /*aa90*/  BSYNC.RECONVERGENT B1 ;  /* 0x0000000000017941 */ /* 0x000fea0003800200 */
.L_x_5372:
        /* <DEDUP_REMOVED lines=33> */
.L_x_5376:
        /* <DEDUP_REMOVED lines=15> */
.L_x_5377:
[----:B------:R-:W-:Y:S05]  /*ada0*/  BSYNC.RECONVERGENT B1 ;  /* 0x0000000000017941 */ /* 0x000fea0003800200 */
.L_x_5375:
        /* <DEDUP_REMOVED lines=66> */
.L_x_5379:
        /* <DEDUP_REMOVED lines=22> */
.L_x_5380:
[----:B------:R-:W-:Y:S05]  /*b330*/  BSYNC.RECONVERGENT B1 ;  /* 0x0000000000017941 */ /* 0x000fea0003800200 */
.L_x_5378:
        /* <DEDUP_REMOVED lines=33> */
.L_x_5382:
        /* <DEDUP_REMOVED lines=15> */
.L_x_5383:
[----:B------:R-:W-:Y:S05]  /*b640*/  BSYNC.RECONVERGENT B1 ;  /* 0x0000000000017941 */ /* 0x000fea0003800200 */
.L_x_5381:
        /* <DEDUP_REMOVED lines=66> */
.L_x_5385:
        /* <DEDUP_REMOVED lines=22> */
.L_x_5386:
[----:B------:R-:W-:Y:S05]  /*bbd0*/  BSYNC.RECONVERGENT B1 ;  /* 0x0000000000017941 */ /* 0x000fea0003800200 */
.L_x_5384:
        /* <DEDUP_REMOVED lines=33> */
.L_x_5388:
        /* <DEDUP_REMOVED lines=15> */
.L_x_5389:
[----:B------:R-:W-:Y:S05]  /*bee0*/  BSYNC.RECONVERGENT B1 ;  /* 0x0000000000017941 */ /* 0x000fea0003800200 */
.L_x_5387:
        /* <DEDUP_REMOVED lines=66> */
.L_x_5391:
        /* <DEDUP_REMOVED lines=22> */
.L_x_5392:
[----:B------:R-:W-:Y:S05]  /*c470*/  BSYNC.RECONVERGENT B1 ;  /* 0x0000000000017941 */ /* 0x000fea0003800200 */
.L_x_5390:
        /* <DEDUP_REMOVED lines=33> */
.L_x_5394:
        /* <DEDUP_REMOVED lines=15> */
.L_x_5395:
[----:B------:R-:W-:Y:S05]  /*c780*/  BSYNC.RECONVERGENT B1 ;  /* 0x0000000000017941 */ /* 0x000fea0003800200 */
.L_x_5393:
        /* <DEDUP_REMOVED lines=66> */
.L_x_5397:
        /* <DEDUP_REMOVED lines=22> */
.L_x_5398:
[----:B------:R-:W-:Y:S05]  /*cd10*/  BSYNC.RECONVERGENT B1 ;  /* 0x0000000000017941 */ /* 0x000fea0003800200 */
.L_x_5396:
[----:B------:R-:W-:Y:S01]  /*cd20*/  IMAD R224, R224, UR15, R73 ;  /* 0x0000000fe0e07c24 */ /* 0x000fe2000f8e0249 */
[----:B------:R-:W-:Y:S02]  /*cd30*/  ISETP.GE.U32.AND P1, PT, R69, 0x8, PT ;  /* 0x000000084500780c */ /* 0x000fe40003f26070 */
[----:B------:R-:W-:Y:S02]  /*cd40*/  F2FP.SATFINITE.E4M3.F32.PACK_AB_MERGE_C R223, RZ, R223, RZ ;  /* 0x000000dfffdf723e */ /* 0x000fe400048070ff */
[----:B------:R-:W-:Y:S02]  /*cd50*/  IADD3 R64, P2, PT, R224, R64, RZ ;  /* 0x00000040e0407210 */ /* 0x000fe40007f5e0ff */
        /* <DEDUP_REMOVED lines=28> */
.L_x_5399:
        /* <DEDUP_REMOVED lines=15> */
.L_x_5353:
[----:B------:R-:W-:Y:S05]  /*d010*/  BSYNC.RECONVERGENT B0 ;  /* 0x0000000000007941 */ /* 0x000fea0003800200 */
.L_x_5352:
[----:B------:R-:W0:Y:S02]  /*d020*/  LDCU UR5, c[0x0][0x380] ;  /* 0x00007000ff0577ac */ /* 0x000e240008000800 */
[----:B0-----:R-:W-:-:S04]  /*d030*/  UIADD3 UR15, UPT, UPT, UR15, UR5, URZ ;  /* 0x000000050f0f7290 */ /* 0x001fc8000fffe0ff */
[----:B------:R-:W-:-:S09]  /*d040*/  UISETP.GE.AND UP0, UPT, UR15, UR18, UPT ;  /* 0x000000120f00728c */ /* 0x000fd2000bf06270 */
[----:B------:R-:W-:Y:S05]  /*d050*/  BRA.U !UP0, `(.L_x_5400) ;  /* 0xffffff6d08d47547 */ /* 0x000fea000b83ffff */
.L_x_5295:
        /* <DEDUP_REMOVED lines=40> */
.L_x_5409:
[----:B------:R-:W-:Y:S02]  /*d2e0*/  ISETP.NE.AND P0, PT, R60, RZ, PT ;  /* 0x000000ff3c00720c */ /* 0x000fe40003f05270 */
[----:B-1----:R-:W-:-:S11]  /*d2f0*/  FMNMX R5, R3, R2, !PT ;  /* 0x0000000203057209 */ /* 0x002fd60007800000 */
[----:B------:R-:W-:Y:S05]  /*d300*/  @P0 BRA `(.L_x_5402) ;  /* 0x0000000000080947 */ /* 0x000fea0003800000 */
[----:B0-----:R-:W0:Y:S02]  /*d310*/  LDC.64 R2, c[0x0][0x3f8] ;  /* 0x0000fe00ff027b82 */ /* 0x001e240000000a00 */
[----:B0-----:R1:W-:Y:S02]  /*d320*/  REDG.E.MAX.S32.STRONG.GPU desc[UR16][R2.64], R5 ;  /* 0x000000050200798e */ /* 0x0013e4000d12e310 */
.L_x_5402:
[----:B------:R-:W-:Y:S05]  /*d330*/  BSYNC B0 ;  /* 0x0000000000007941 */ /* 0x000fea0003800000 */
.L_x_5401:
        /* <DEDUP_REMOVED lines=15> */
[----:B--234-:R-:W-:Y:S05]  /*d430*/  CALL.REL.NOINC `($__internal_35_$__cuda_sm20_rcp_rn_f32_slowpath) ;  /* 0x0000000000607944 */ /* 0x01cfea0003c00000 */
[----:B------:R-:W-:Y:S01]  /*d440*/  IMAD.MOV.U32 R5, RZ, RZ, R58 ;  /* 0x000000ffff057224 */ /* 0x000fe200078e003a */
[----:B------:R-:W-:Y:S06]  /*d450*/  BRA `(.L_x_5406) ;  /* 0x0000000000107947 */ /* 0x000fec0003800000 */
.L_x_5405:
[----:B------:R-:W0:Y:S02]  /*d460*/  MUFU.RCP R5, R150 ;  /* 0x0000009600057308 */ /* 0x000e240000001000 */
[----:B0-----:R-:W-:-:S04]  /*d470*/  FFMA R0, R150, R5, -1 ;  /* 0xbf80000096007423 */ /* 0x001fc80000000005 */
[----:B------:R-:W-:-:S04]  /*d480*/  FADD.FTZ R0, -R0, -RZ ;  /* 0x800000ff00007221 */ /* 0x000fc80000010100 */
[----:B------:R-:W-:-:S07]  /*d490*/  FFMA R5, R5, R0, R5 ;  /* 0x0000000005057223 */ /* 0x000fce0000000005 */
.L_x_5406:
[----:B------:R-:W-:Y:S05]  /*d4a0*/  BSYNC.RECONVERGENT B0 ;  /* 0x0000000000007941 */ /* 0x000fea0003800200 */
.L_x_5404:
[----:B------:R-:W0:Y:S02]  /*d4b0*/  LDC.64 R2, c[0x0][0x3f0] ;  /* 0x0000fc00ff027b82 */ /* 0x000e240000000a00 */
[----:B0-----:R-:W-:Y:S01]  /*d4c0*/  STG.E desc[UR16][R2.64], R5 ;  /* 0x0000000502007986 */ /* 0x001fe2000c101910 */
[----:B------:R-:W-:Y:S05]  /*d4d0*/  EXIT ;  /* 0x000000000000794d */ /* 0x000fea0003800000 */
.L_x_5403:
[----:B------:R-:W-:Y:S02]  /*d4e0*/  IMAD.MOV.U32 R5, RZ, RZ, 0x2 ;  /* 0x00000002ff057424 */ /* 0x000fe400078e00ff */
[----:B------:R-:W-:Y:S02]  /*d4f0*/  IMAD.MOV.U32 R7, RZ, RZ, 0x1f ;  /* 0x0000001fff077424 */ /* 0x000fe400078e00ff */
[----:B------:R-:W-:-:S07]  /*d500*/  IMAD.MOV.U32 R4, RZ, RZ, -0x1 ;  /* 0xffffffffff047424 */ /* 0x000fce00078e00ff */
[----:B012345:R-:W-:Y:S05]  /*d510*/  WARPSYNC.COLLECTIVE R4, `(.L_x_5407) ;  /* 0x0000000004087348 */ /* 0x03ffea0003c00000 */
[----:B01----:R0:W1:Y:S02]  /*d520*/  SHFL.DOWN P0, R2, R0, R5, R7 ;  /* 0x0800000500027389 */ /* 0x0030640000000007 */
[----:B012345:R-:W-:Y:S05]  /*d530*/  ENDCOLLECTIVE ;  /* 0x000000000000791b */ /* 0x03ffea0003800000 */
.L_x_5407:
[----:B------:R-:W-:Y:S02]  /*d540*/  IMAD.MOV.U32 R5, RZ, RZ, 0x1 ;  /* 0x00000001ff057424 */ /* 0x000fe400078e00ff */
[----:B------:R-:W-:-:S05]  /*d550*/  IMAD.MOV.U32 R3, RZ, RZ, R2 ;  /* 0x000000ffff037224 */ /* 0x000fca00078e0002 */
[----:B------:R-:W-:-:S05]  /*d560*/  FMNMX R3, R3, R0, !PT ;  /* 0x0000000003037209 */ /* 0x000fca0007800000 */
[----:B------:R-:W-:-:S07]  /*d570*/  IMAD.MOV.U32 R0, RZ, RZ, R3 ;  /* 0x000000ffff007224 */ /* 0x000fce00078e0003 */
[----:B------:R-:W-:Y:S05]  /*d580*/  WARPSYNC.COLLECTIVE R4, `(.L_x_5408) ;  /* 0x0000000004087348 */ /* 0x000fea0003c00000 */
[----:B------:R0:W1:Y:S02]  /*d590*/  SHFL.DOWN P0, R2, R0, R5, R7 ;  /* 0x0800000500027389 */ /* 0x0000640000000007 */
[----:B01----:R-:W-:Y:S05]  /*d5a0*/  ENDCOLLECTIVE ;  /* 0x000000000000791b */ /* 0x003fea0003800000 */
.L_x_5408:
[----:B------:R-:W-:Y:S05]  /*d5b0*/  BRA `(.L_x_5409) ;  /* 0xfffffffc00487947 */ /* 0x000fea000383ffff */
        .weak           $__internal_35_$__cuda_sm20_rcp_rn_f32_slowpath
        .type           $__internal_35_$__cuda_sm20_rcp_rn_f32_slowpath,@function
        .size           $__internal_35_$__cuda_sm20_rcp_rn_f32_slowpath,(.L_x_12903 - $__internal_35_$__cuda_sm20_rcp_rn_f32_slowpath)
$__internal_35_$__cuda_sm20_rcp_rn_f32_slowpath:
        /* <DEDUP_REMOVED lines=15> */
.L_x_5411:
        /* <DEDUP_REMOVED lines=33> */
.L_x_5413:
[----:B------:R0:W1:Y:S02]  /*d8c0*/  MUFU.RCP R58, R150 ;  /* 0x00000096003a7308 */ /* 0x0000640000001000 */
.L_x_5412:
[----:B------:R-:W-:Y:S05]  /*d8d0*/  BSYNC.RECONVERGENT B1 ;  /* 0x0000000000017941 */ /* 0x000fea0003800200 */
.L_x_5410:
[----:B------:R-:W-:Y:S02]  /*d8e0*/  IMAD.MOV.U32 R64, RZ, RZ, R2 ;  /* 0x000000ffff407224 */ /* 0x000fe400078e0002 */
[----:B------:R-:W-:-:S04]  /*d8f0*/  IMAD.MOV.U32 R65, RZ, RZ, 0x0 ;  /* 0x00000000ff417424 */ /* 0x000fc800078e00ff */
[----:B01----:R-:W-:Y:S05]  /*d900*/  RET.REL.NODEC R64 `(_ZN18transformer_engine13normalization21ln_fwd_general_kernelINS0_13Kernel_traitsI13__nv_bfloat16S3_13__nv_fp8_e4m3fjLj8192ELj1ELj1ELj4ELj16ENS0_18Kernel_traits_baseILj8192ES3_S3_S4_fjLj128EEEEEEEvNS0_19ForwardKernelParamsE) ;  /* 0xffffff2440bc7950 */ /* 0x003fea0003c3ffff */
.L_x_5414:
        /* <DEDUP_REMOVED lines=15> */
.L_x_12903:


//--------------------- .text._ZN18transformer_engine13normalization21ln_fwd_general_kernelINS0_13Kernel_traitsI13__nv_bfloat16S3_13__nv_fp8_e4m3fjLj2048ELj1ELj4ELj1ELj16ENS0_18Kernel_traits_baseILj2048ES3_S3_S4_fjLj128EEEEEEEvNS0_19ForwardKernelParamsE --------------------------
	.section	.text._ZN18transformer_engine13normalization21ln_fwd_general_kernelINS0_13Kernel_traitsI13__nv_bfloat16S3_13__nv_fp8_e4m3fjLj2048ELj1ELj4ELj1ELj16ENS0_18Kernel_traits_baseILj2048ES3_S3_S4_fjLj128EEEEEEEvNS0_19ForwardKernelParamsE,"ax",@progbits
	.align	128
        .global         _ZN18transformer_engine13normalization21ln_fwd_general_kernelINS0_13Kernel_traitsI13__nv_bfloat16S3_13__nv_fp8_e4m3fjLj2048ELj1ELj4ELj1ELj16ENS0_18Kernel_traits_baseILj2048ES3_S3_S4_fjLj128EEEEEEEvNS0_19ForwardKernelParamsE
        .type           _ZN18transformer_engine13normalization21ln_fwd_general_kernelINS0_13Kernel_traitsI13__nv_bfloat16S3_13__nv_fp8_e4m3fjLj2048ELj1ELj4ELj1ELj16ENS0_18Kernel_traits_baseILj2048ES3_S3_S4_fjLj128EEEEEEEvNS0_19ForwardKernelParamsE,@function
        .size           _ZN18transformer_engine13normalization21ln_fwd_general_kernelINS0_13Kernel_traitsI13__nv_bfloat16S3_13__nv_fp8_e4m3fjLj2048ELj1ELj4ELj1ELj16ENS0_18Kernel_traits_baseILj2048ES3_S3_S4_fjLj128EEEEEEEvNS0_19ForwardKernelParamsE,(.L_x_12904 - _ZN18transformer_engine13normalization21ln_fwd_general_kernelINS0_13Kernel_traitsI13__nv_bfloat16S3_13__nv_fp8_e4m3fjLj2048ELj1ELj4ELj1ELj16ENS0_18Kernel_traits_baseILj2048ES3_S3_S4_fjLj128EEEEEEEvNS0_19ForwardKernelParamsE)
        .other          _ZN18transformer_engine13normalization21ln_fwd_general_kernelINS0_13Kernel_traitsI13__nv_bfloat16S3_13__nv_fp8_e4m3fjLj2048ELj1ELj4ELj1ELj16ENS0_18Kernel_traits_baseILj2048ES3_S3_S4_fjLj128EEEEEEEvNS0_19ForwardKernelParamsE,@"STO_CUDA_ENTRY STV_DEFAULT"
_ZN18transformer_engine13normalization21ln_fwd_general_kernelINS0_13Kernel_traitsI13__nv_bfloat16S3_13__nv_fp8_e4m3fjLj2048ELj1ELj4ELj1ELj16ENS0_18Kernel_traits_baseILj2048ES3_S3_S4_fjLj128EEEEEEEvNS0_19ForwardKernelParamsE:
.text._ZN18transformer_engine13normalization21ln_fwd_general_kernelINS0_13Kernel_traitsI13__nv_bfloat16S3_13__nv_fp8_e4m3fjLj2048ELj1ELj4ELj1ELj16ENS0_18Kernel_traits_baseILj2048ES3_S3_S4_fjLj128EEEEEEEvNS0_19ForwardKernelParamsE:
        /* <DEDUP_REMOVED lines=36> */
[----:B------:R-:W-:Y:S05]  /*0240*/  CALL.REL.NOINC `($__internal_36_$__cuda_sm20_rcp_rn_f32_slowpath) ;  /* 0x000000cc00e07944 */ /* 0x000fea0003c00000 */
[----:B------:R-:W-:Y:S05]  /*0250*/  BRA `(.L_x_5416) ;  /* 0x0000000000107947 */ /* 0x000fea0003800000 */
.L_x_5415:
[----:B------:R-:W0:Y:S02]  /*0260*/  MUFU.RCP R57, R142 ;  /* 0x0000008e00397308 */ /* 0x000e240000001000 */
[----:B0-----:R-:W-:-:S04]  /*0270*/  FFMA R0, R142, R57, -1 ;  /* 0xbf8000008e007423 */ /* 0x001fc80000000039 */
[----:B------:R-:W-:-:S04]  /*0280*/  FADD.FTZ R0, -R0, -RZ ;  /* 0x800000ff00007221 */ /* 0x000fc80000010100 */
[----:B------:R-:W-:-:S07]  /*0290*/  FFMA R57, R57, R0, R57 ;  /* 0x0000000039397223 */ /* 0x000fce0000000039 */
.L_x_5416:
        /* <DEDUP_REMOVED lines=46> */
.L_x_5420:
[----:B------:R0:W5:Y:S02]  /*0580*/  LDG.E.128 R16, desc[UR12][R2.64] ;  /* 0x0000000c02107981 */ /* 0x000164000c1e1d00 */
.L_x_5421:
[----:B------:R-:W-:Y:S05]  /*0590*/  BSYNC.RECONVERGENT B1 ;  /* 0x0000000000017941 */ /* 0x000fea0003800200 */
.L_x_5419:
        /* <DEDUP_REMOVED lines=39> */
.L_x_5423:
[----:B------:R0:W5:Y:S02]  /*0810*/  LDG.E.128 R20, desc[UR12][R2.64] ;  /* 0x0000000c02147981 */ /* 0x000164000c1e1d00 */
.L_x_5424:
[----:B------:R-:W-:Y:S05]  /*0820*/  BSYNC.RECONVERGENT B1 ;  /* 0x0000000000017941 */ /* 0x000fea0003800200 */
.L_x_5422:
        /* <DEDUP_REMOVED lines=32> */
.L_x_5426:
        /* <DEDUP_REMOVED lines=28> */
.L_x_5427:
[----:B------:R-:W-:Y:S05]  /*0bf0*/  BSYNC.RECONVERGENT B1 ;  /* 0x0000000000017941 */ /* 0x000fea0003800200 */
.L_x_5425:
        /* <DEDUP_REMOVED lines=11> */
.L_x_5429:
        /* <DEDUP_REMOVED lines=28> */
.L_x_5430:
[----:B------:R-:W-:Y:S05]  /*0e70*/  BSYNC.RECONVERGENT B1 ;  /* 0x0000000000017941 */ /* 0x000fea0003800200 */
.L_x_5428:
        /* <DEDUP_REMOVED lines=31> */
.L_x_5432:
        /* <DEDUP_REMOVED lines=28> */
.L_x_5433:
[----:B------:R-:W-:Y:S05]  /*1230*/  BSYNC.RECONVERGENT B1 ;  /* 0x0000000000017941 */ /* 0x000fea0003800200 */
.L_x_5431:
        /* <DEDUP_REMOVED lines=11> */
.L_x_5435:
        /* <DEDUP_REMOVED lines=28> */
.L_x_5436:
[----:B------:R-:W-:Y:S05]  /*14b0*/  BSYNC.RECONVERGENT B1 ;  /* 0x0000000000017941 */ /* 0x000fea0003800200 */
.L_x_5434:
        /* <DEDUP_REMOVED lines=31> */
.L_x_5438:
        /* <DEDUP_REMOVED lines=28> */
.L_x_5439:
[----:B------:R-:W-:Y:S05]  /*1870*/  BSYNC.RECONVERGENT B1 ;  /* 0x0000000000017941 */ /* 0x000fea0003800200 */
.L_x_5437:
        /* <DEDUP_REMOVED lines=11> */
.L_x_5441:
        /* <DEDUP_REMOVED lines=28> */
.L_x_5442:
[----:B------:R-:W-:Y:S05]  /*1af0*/  BSYNC.RECONVERGENT B1 ;  /* 0x0000000000017941 */ /* 0x000fea0003800200 */
.L_x_5440:
        /* <DEDUP_REMOVED lines=31> */
.L_x_5444:
        /* <DEDUP_REMOVED lines=28> */
.L_x_5445:
[----:B------:R-:W-:Y:S05]  /*1eb0*/  BSYNC.RECONVERGENT B1 ;  /* 0x0000000000017941 */ /* 0x000fea0003800200 */
.L_x_5443:
        /* <DEDUP_REMOVED lines=11> */
.L_x_5447:
        /* <DEDUP_REMOVED lines=28> */
.L_x_5448:
[----:B------:R-:W-:Y:S05]  /*2130*/  BSYNC.RECONVERGENT B1 ;  /* 0x0000000000017941 */ /* 0x000fea0003800200 */
.L_x_5446:
        /* <DEDUP_REMOVED lines=31> */
.L_x_5450:
        /* <DEDUP_REMOVED lines=28> */
.L_x_5451:
[----:B------:R-:W-:Y:S05]  /*24f0*/  BSYNC.RECONVERGENT B1 ;  /* 0x0000000000017941 */ /* 0x000fea0003800200 */
.L_x_5449:
        /* <DEDUP_REMOVED lines=11> */
.L_x_5453:
        /* <DEDUP_REMOVED lines=28> */
.L_x_5454:
[----:B------:R-:W-:Y:S05]  /*2770*/  BSYNC.RECONVERGENT B1 ;  /* 0x0000000000017941 */ /* 0x000fea0003800200 */
.L_x_5452:
        /* <DEDUP_REMOVED lines=31> */
.L_x_5456:
        /* <DEDUP_REMOVED lines=28> */
.L_x_5457:
[----:B------:R-:W-:Y:S05]  /*2b30*/  BSYNC.RECONVERGENT B1 ;  /* 0x0000000000017941 */ /* 0x000fea0003800200 */
.L_x_5455:
        /* <DEDUP_REMOVED lines=11> */
.L_x_5459:
        /* <DEDUP_REMOVED lines=28> */
.L_x_5460:
[----:B------:R-:W-:Y:S05]  /*2db0*/  BSYNC.RECONVERGENT B1 ;  /* 0x0000000000017941 */ /* 0x000fea0003800200 */
.L_x_5458:
        /* <DEDUP_REMOVED lines=31> */
.L_x_5462:
        /* <DEDUP_REMOVED lines=28> */
.L_x_5463:
[----:B------:R-:W-:Y:S05]  /*3170*/  BSYNC.RECONVERGENT B1 ;  /* 0x0000000000017941 */ /* 0x000fea0003800200 */
.L_x_5461:
        /* <DEDUP_REMOVED lines=11> */
.L_x_5465:
        /* <DEDUP_REMOVED lines=28> */
.L_x_5466:
[----:B------:R-:W-:Y:S05]  /*33f0*/  BSYNC.RECONVERGENT B1 ;  /* 0x0000000000017941 */ /* 0x000fea0003800200 */
.L_x_5464:
        /* <DEDUP_REMOVED lines=20> */
.L_x_5418:
[----:B------:R-:W-:Y:S05]  /*3540*/  BSYNC.RECONVERGENT B0 ;  /* 0x0000000000007941 */ /* 0x000fea0003800200 */
.L_x_5417:
[----:B------:R-:W1:Y:S01]  /*3550*/  LDCU.U8 UR14, c[0x0][0x404] ;  /* 0x00008080ff0e77ac */ /* 0x000e620008000000 */
[----:B------:R-:W2:Y:S01]  /*3560*/  LDCU UR8, c[0x0][0x388] ;  /* 0x00007100ff0877ac */ /* 0x000ea20008000800 */
[----:B-1----:R-:W-:Y:S02]  /*3570*/  UISETP.NE.AND UP0, UPT, UR14, URZ, UPT ;  /* 0x000000ff0e00728c */ /* 0x002fe4000bf05270 */
[----:B--2---:R-:W-:-:S07]  /*3580*/  UISETP.GE.AND UP1, UPT, UR10, UR8, UPT ;  /* 0x000000080a00728c */ /* 0x004fce000bf26270 */
[----:B------:R-:W-:Y:S05]  /*3590*/  BRA.U !UP0, `(.L_x_5467) ;  /* 0x0000000108087547 */ /* 0x000fea000b800000 */
[----:B------:R-:W1:Y:S02]  /*35a0*/  LDC.64 R142, c[0x0][0x3e0] ;  /* 0x0000f800ff8e7b82 */ /* 0x000e640000000a00 */
[----:B-1----:R1:W5:Y:S02]  /*35b0*/  LDG.E R142, desc[UR12][R142.64] ;  /* 0x0000000c8e8e7981 */ /* 0x002364000c1e1900 */
.L_x_5467:
        /* <DEDUP_REMOVED lines=9> */
[----:B------:R-:W-:Y:S01]  /*3650*/  FADD R113, R84, 1 ;  /* 0x3f80000054717421 */ /* 0x000fe20000000000 */
[----:B------:R-:W-:Y:S01]  /*3660*/  LEA R118, R58, UR4, 0x3 ;  /* 0x000000043a767c11 */ /* 0x000fe2000f8e18ff */
[----:B------:R-:W-:Y:S01]  /*3670*/  FADD R74, R79, 1 ;  /* 0x3f8000004f4a7421 */ /* 0x000fe20000000000 */
[----:B------:R-:W-:Y:S01]  /*3680*/  FADD R72, R81, 1 ;  /* 0x3f80000051487421 */ /* 0x000fe20000000000 */
[----:B------:R-:W-:Y:S01]  /*3690*/  FADD R114, R63, 1 ;  /* 0x3f8000003f727421 */ /* 0x000fe20000000000 */
[----:B------:R-:W-:Y:S01]  /*36a0*/  IMAD.MOV.U32 R161, RZ, RZ, RZ ;  /* 0x000000ffffa17224 */ /* 0x000fe200078e00ff */
[----:B------:R-:W-:Y:S01]  /*36b0*/  IADD3 R159, PT, PT, -R118, UR9, RZ ;  /* 0x00000009769f7c10 */ /* 0x000fe2000fffe1ff */
        /* <DEDUP_REMOVED lines=62> */
[----:B------:R-:W1:Y:S01]  /*3aa0*/  LDC.64 R64, c[0x0][0x380] ;  /* 0x0000e000ff407b82 */ /* 0x000e620000000a00 */
        /* <DEDUP_REMOVED lines=69> */
[----:B------:R-:W-:Y:S01]  /*3f00*/  IADD3 R158, PT, PT, -R80, UR9, RZ ;  /* 0x00000009509e7c10 */ /* 0x000fe2000fffe1ff */
        /* <DEDUP_REMOVED lines=12> */
[----:B------:R-:W-:-:S07]  /*3fd0*/  IADD3 R149, PT, PT, -R160, UR9, RZ ;  /* 0x00000009a0957c10 */ /* 0x000fce000fffe1ff */
.L_x_5573:
        /* <DEDUP_REMOVED lines=18> */
.L_x_5472:
        /* <DEDUP_REMOVED lines=28> */
.L_x_5473:
[----:B------:R-:W-:Y:S05]  /*42c0*/  BSYNC.RECONVERGENT B1 ;  /* 0x0000000000017941 */ /* 0x000fea0003800200 */
.L_x_5471:
        /* <DEDUP_REMOVED lines=22> */
.L_x_5475:
        /* <DEDUP_REMOVED lines=28> */
.L_x_5476:
[----:B------:R-:W-:Y:S05]  /*45f0*/  BSYNC.RECONVERGENT B1 ;  /* 0x0000000000017941 */ /* 0x000fea0003800200 */
.L_x_5474:
        /* <DEDUP_REMOVED lines=22> */
.L_x_5478:
        /* <DEDUP_REMOVED lines=28> */
.L_x_5479:
[----:B------:R-:W-:Y:S05]  /*4920*/  BSYNC.RECONVERGENT B1 ;  /* 0x0000000000017941 */ /* 0x000fea0003800200 */
.L_x_5477:
        /* <DEDUP_REMOVED lines=22> */
.L_x_5481:
        /* <DEDUP_REMOVED lines=28> */
.L_x_5482:
[----:B------:R-:W-:Y:S05]  /*4c50*/  BSYNC.RECONVERGENT B1 ;  /* 0x0000000000017941 */ /* 0x000fea0003800200 */
.L_x_5480:
        /* <DEDUP_REMOVED lines=22> */
.L_x_5484:
        /* <DEDUP_REMOVED lines=28> */
.L_x_5485:
[----:B------:R-:W-:Y:S05]  /*4f80*/  BSYNC.RECONVERGENT B1 ;  /* 0x0000000000017941 */ /* 0x000fea0003800200 */
.L_x_5483:
        /* <DEDUP_REMOVED lines=22> */
.L_x_5487:
        /* <DEDUP_REMOVED lines=28> */
.L_x_5488:
[----:B------:R-:W-:Y:S05]  /*52b0*/  BSYNC.RECONVERGENT B1 ;  /* 0x0000000000017941 */ /* 0x000fea0003800200 */
.L_x_5486:
        /* <DEDUP_REMOVED lines=22> */
.L_x_5490:
        /* <DEDUP_REMOVED lines=28> */
.L_x_5491:
[----:B------:R-:W-:Y:S05]  /*55e0*/  BSYNC.RECONVERGENT B1 ;  /* 0x0000000000017941 */ /* 0x000fea0003800200 */
.L_x_5489:
        /* <DEDUP_REMOVED lines=22> */
.L_x_5493:
        /* <DEDUP_REMOVED lines=28> */
.L_x_5494:
[----:B------:R-:W-:Y:S05]  /*5910*/  BSYNC.RECONVERGENT B1 ;  /* 0x0000000000017941 */ /* 0x000fea0003800200 */
.L_x_5492:
        /* <DEDUP_REMOVED lines=12> */
.L_x_5470:
[----:B------:R-:W-:Y:S05]  /*59e0*/  BSYNC.RECONVERGENT B0 ;  /* 0x0000000000007941 */ /* 0x000fea0003800200 */
.L_x_5469:
        /* <DEDUP_REMOVED lines=80> */
.L_x_5496:
[----:B------:R-:W-:Y:S05]  /*5ef0*/  BSYNC.RECONVERGENT B0 ;  /* 0x0000000000007941 */ /* 0x000fea0003800200 */
.L_x_5495:
        /* <DEDUP_REMOVED lines=14> */
.L_x_5497:
        /* <DEDUP_REMOVED lines=37> */
.L_x_5500:
[----:B------:R-:W3:Y:S04]  /*6230*/  LDG.E.STRONG.GPU R118, desc[UR12][R64.64] ;  /* 0x0000000c40767981 */ /* 0x000ee8000c1ef900 */
[----:B---3--:R-:W-:Y:S01]  /*6240*/  CCTL.IVALL ;  /* 0x00000000ff00798f */ /* 0x008fe20002000000 */
[----:B------:R-:W-:Y:S05]  /*6250*/  YIELD ;  /* 0x0000000000007946 */ /* 0x000fea0003800000 */
[----:B------:R-:W-:-:S13]  /*6260*/  ISETP.NE.AND P0, PT, R118, UR11, PT ;  /* 0x0000000b76007c0c */ /* 0x000fda000bf05270 */
[----:B------:R-:W-:Y:S05]  /*6270*/  @P0 BRA `(.L_x_5500) ;  /* 0xfffffffc00ec0947 */ /* 0x000fea000383ffff */
.L_x_5499:
        /* <DEDUP_REMOVED lines=24> */
.L_x_5505:
        /* <DEDUP_REMOVED lines=38> */
.L_x_5504:
[----:B------:R-:W-:Y:S05]  /*6660*/  BSYNC.RECONVERGENT B1 ;  /* 0x0000000000017941 */ /* 0x000fea0003800200 */
.L_x_5503:
        /* <DEDUP_REMOVED lines=25> */
.L_x_5507:
[----:B------:R-:W-:Y:S05]  /*6800*/  BSYNC.RECONVERGENT B1 ;  /* 0x0000000000017941 */ /* 0x000fea0003800200 */
.L_x_5506:
        /* <DEDUP_REMOVED lines=17> */
.L_x_5509:
[----:B------:R-:W-:Y:S05]  /*6920*/  BSYNC.RECONVERGENT B1 ;  /* 0x0000000000017941 */ /* 0x000fea0003800200 */
.L_x_5508:
        /* <DEDUP_REMOVED lines=11> */
.L_x_5502:
[----:B------:R-:W-:Y:S05]  /*69e0*/  BSYNC.RECONVERGENT B0 ;  /* 0x0000000000007941 */ /* 0x000fea0003800200 */
.L_x_5501:
        /* <DEDUP_REMOVED lines=11> */
.L_x_5498:
        /* <DEDUP_REMOVED lines=260> */
.L_x_5511:
[----:B------:R-:W-:Y:S05]  /*7ae0*/  BSYNC.RECONVERGENT B0 ;  /* 0x0000000000007941 */ /* 0x000fea0003800200 */
.L_x_5510:
        /* <DEDUP_REMOVED lines=12> */
.L_x_5512:
        /* <DEDUP_REMOVED lines=37> */
.L_x_5515:
[----:B------:R-:W3:Y:S04]  /*7e00*/  LDG.E.STRONG.GPU R118, desc[UR12][R64.64] ;  /* 0x0000000c40767981 */ /* 0x000ee8000c1ef900 */
[----:B---3--:R-:W-:Y:S01]  /*7e10*/  CCTL.IVALL ;  /* 0x00000000ff00798f */ /* 0x008fe20002000000 */
[----:B------:R-:W-:Y:S05]  /*7e20*/  YIELD ;  /* 0x0000000000007946 */ /* 0x000fea0003800000 */
[----:B------:R-:W-:-:S13]  /*7e30*/  ISETP.NE.AND P1, PT, R118, UR11, PT ;  /* 0x0000000b76007c0c */ /* 0x000fda000bf25270 */
[----:B------:R-:W-:Y:S05]  /*7e40*/  @P1 BRA `(.L_x_5515) ;  /* 0xfffffffc00ec1947 */ /* 0x000fea000383ffff */
.L_x_5514:
        /* <DEDUP_REMOVED lines=20> */
.L_x_5520:
        /* <DEDUP_REMOVED lines=37> */
.L_x_5519:
[----:B------:R-:W-:Y:S05]  /*81e0*/  BSYNC.RECONVERGENT B1 ;  /* 0x0000000000017941 */ /* 0x000fea0003800200 */
.L_x_5518:
        /* <DEDUP_REMOVED lines=25> */
.L_x_5522:
[----:B------:R-:W-:Y:S05]  /*8380*/  BSYNC.RECONVERGENT B1 ;  /* 0x0000000000017941 */ /* 0x000fea0003800200 */
.L_x_5521:
        /* <DEDUP_REMOVED lines=17> */
.L_x_5524:
[----:B------:R-:W-:Y:S05]  /*84a0*/  BSYNC.RECONVERGENT B1 ;  /* 0x0000000000017941 */ /* 0x000fea0003800200 */
.L_x_5523:
        /* <DEDUP_REMOVED lines=11> */
.L_x_5517:
[----:B------:R-:W-:Y:S05]  /*8560*/  BSYNC.RECONVERGENT B0 ;  /* 0x0000000000007941 */ /* 0x000fea0003800200 */
.L_x_5516:
        /* <DEDUP_REMOVED lines=11> */
.L_x_5513:
        /* <DEDUP_REMOVED lines=11> */
[----:B-1----:R-:W1:Y:S01]  /*86d0*/  MUFU.RSQ R229, R172 ;  /* 0x000000ac00e57308 */ /* 0x002e620000001400 */
[----:B--2---:R-:W-:-:S05]  /*86e0*/  @!P1 IMAD.WIDE R66, R145, 0x4, R66 ;  /* 0x0000000491429825 */ /* 0x004fca00078e0242 */
[----:B------:R2:W-:Y:S01]  /*86f0*/  @!P1 STG.E desc[UR12][R66.64], R227 ;  /* 0x000000e342009986 */ /* 0x0005e2000c10190c */
[----:B-1----:R-:W-:Y:S01]  /*8700*/  @!P2 FMUL R229, R229, 4096 ;  /* 0x45800000e5e5a820 */ /* 0x002fe20000400000 */
[----:B---3--:R-:W-:-:S05]  /*8710*/  @!P1 IMAD.WIDE R64, R145, 0x4, R64 ;  /* 0x0000000491409825 */ /* 0x008fca00078e0240 */
[----:B------:R2:W-:Y:S01]  /*8720*/  @!P1 STG.E desc[UR12][R64.64], R229 ;  /* 0x000000e540009986 */ /* 0x0005e2000c10190c */
[----:B------:R-:W-:Y:S05]  /*8730*/  @P0 BRA `(.L_x_5526) ;  /* 0x0000004400400947 */ /* 0x000fea0003800000 */
[----:B------:R-:W1:Y:S01]  /*8740*/  LDCU.64 UR8, c[0x0][0x3f8] ;  /* 0x00007f00ff0877ac */ /* 0x000e620008000a00 */
[--C-:B--2---:R-:W-:Y:S01]  /*8750*/  FADD R66, R162, -R227.reuse ;  /* 0x800000e3a2427221 */ /* 0x104fe20000000000 */
        /* <DEDUP_REMOVED lines=32> */
[C---:B------:R-:W-:Y:S02]  /*8960*/  LEA R65, R147.reuse, 0x2, 0x3 ;  /* 0x0000000293417811 */ /* 0x040fe400078e18ff */
        /* <DEDUP_REMOVED lines=22> */
.L_x_5528:
[C---:B------:R-:W-:Y:S02]  /*8ad0*/  LEA R64, R147.reuse, 0x1, 0x3 ;  /* 0x0000000193407811 */ /* 0x040fe400078e18ff */
[C---:B------:R-:W-:Y:S02]  /*8ae0*/  LEA R65, R147.reuse, 0x2, 0x3 ;  /* 0x0000000293417811 */ /* 0x040fe400078e18ff */
[----:B------:R-:W-:Y:S02]  /*8af0*/  ISETP.GE.AND P6, PT, R64, UR17, PT ;  /* 0x0000001140007c0c */ /* 0x000fe4000bfc6270 */
[----:B------:R-:W-:Y:S02]  /*8b00*/  LEA R64, R147, 0x3, 0x3 ;  /* 0x0000000393407811 */ /* 0x000fe400078e18ff */
[----:B------:R-:W-:Y:S02]  /*8b10*/  ISETP.GE.AND P5, PT, R65, UR17, PT ;  /* 0x0000001141007c0c */ /* 0x000fe4000bfa6270 */
[----:B------:R-:W-:-:S02]  /*8b20*/  LEA R65, R147, 0x4, 0x3 ;  /* 0x0000000493417811 */ /* 0x000fc400078e18ff */
[----:B------:R-:W-:Y:S02]  /*8b30*/  ISETP.GE.AND P4, PT, R64, UR17, PT ;  /* 0x0000001140007c0c */ /* 0x000fe4000bf86270 */
[-C--:B------:R-:W-:Y:S01]  /*8b40*/  FMNMX R161, R161, |R66|.reuse, !PT ;  /* 0x40000042a1a17209 */ /* 0x080fe20007800000 */
[C---:B-----5:R-:W-:Y:S01]  /*8b50*/  FMUL R66, R142.reuse, R66 ;  /* 0x000000428e427220 */ /* 0x060fe20000400000 */
[----:B------:R-:W-:Y:S02]  /*8b60*/  ISETP.GE.AND P3, PT, R65, UR17, PT ;  /* 0x0000001141007c0c */ /* 0x000fe4000bf66270 */
[----:B------:R-:W-:Y:S02]  /*8b70*/  LEA R64, R147, 0x5, 0x3 ;  /* 0x0000000593407811 */ /* 0x000fe400078e18ff */
[-C--:B------:R-:W-:Y:S01]  /*8b80*/  @!P6 FMNMX R161, R161, |R172|.reuse, !PT ;  /* 0x400000aca1a1e209 */ /* 0x080fe20007800000 */
[----:B------:R-:W-:Y:S01]  /*8b90*/  @!P6 FMUL R172, R142, R172 ;  /* 0x000000ac8eace220 */ /* 0x000fe20000400000 */
[----:B------:R-:W-:-:S02]  /*8ba0*/  LEA R65, R147, 0x6, 0x3 ;  /* 0x0000000693417811 */ /* 0x000fc400078e18ff */
[----:B------:R-:W-:Y:S02]  /*8bb0*/  ISETP.GE.AND P2, PT, R64, UR17, PT ;  /* 0x0000001140007c0c */ /* 0x000fe4000bf46270 */
[-C--:B------:R-:W-:Y:S01]  /*8bc0*/  @!P5 FMNMX R161, R161, |R228|.reuse, !PT ;  /* 0x400000e4a1a1d209 */ /* 0x080fe20007800000 */
[C---:B------:R-:W-:Y:S01]  /*8bd0*/  @!P5 FMUL R228, R142.reuse, R228 ;  /* 0x000000e48ee4d220 */ /* 0x040fe20000400000 */
        /* <DEDUP_REMOVED lines=13> */
.L_x_5529:
[----:B------:R-:W-:Y:S05]  /*8cb0*/  BSYNC.RECONVERGENT B1 ;  /* 0x0000000000017941 */ /* 0x000fea0003800200 */
.L_x_5527:
        /* <DEDUP_REMOVED lines=34> */
.L_x_5531:
        /* <DEDUP_REMOVED lines=16> */
.L_x_5532:
[----:B------:R-:W-:Y:S05]  /*8fe0*/  BSYNC.RECONVERGENT B1 ;  /* 0x0000000000017941 */ /* 0x000fea0003800200 */
.L_x_5530:
        /* <DEDUP_REMOVED lines=67> */
.L_x_5534:
        /* <DEDUP_REMOVED lines=22> */
.L_x_5535:
[----:B------:R-:W-:Y:S05]  /*9580*/  BSYNC.RECONVERGENT B1 ;  /* 0x0000000000017941 */ /* 0x000fea0003800200 */
.L_x_5533:
[----:B------:R-:W-:Y:S01]  /*9590*/  IMAD.IADD R232, R80, 0x1, R231 ;  /* 0x0000000150e87824 */ /* 0x000fe200078e02e7 */
        /* <DEDUP_REMOVED lines=32> */
.L_x_5537:
        /* <DEDUP_REMOVED lines=15> */
.L_x_5538:
[----:B------:R-:W-:Y:S05]  /*9890*/  BSYNC.RECONVERGENT B1 ;  /* 0x0000000000017941 */ /* 0x000fea0003800200 */
.L_x_5536:
[----:B------:R-:W-:-:S13]  /*98a0*/  ISETP.GE.AND P1, PT, R78, UR17, PT ;  /* 0x000000114e007c0c */ /* 0x000fda000bf26270 */
        /* <DEDUP_REMOVED lines=65> */
.L_x_5540:
        /* <DEDUP_REMOVED lines=22> */
.L_x_5541:
[----:B------:R-:W-:Y:S05]  /*9e20*/  BSYNC.RECONVERGENT B1 ;  /* 0x0000000000017941 */ /* 0x000fea0003800200 */
.L_x_5539:
        /* <DEDUP_REMOVED lines=33> */
.L_x_5543:
        /* <DEDUP_REMOVED lines=15> */
.L_x_5544:
[----:B------:R-:W-:Y:S05]  /*a130*/  BSYNC.RECONVERGENT B1 ;  /* 0x0000000000017941 */ /* 0x000fea0003800200 */
.L_x_5542:
[----:B------:R-:W-:-:S13]  /*a140*/  ISETP.GE.AND P1, PT, R74, UR17, PT ;  /* 0x000000114a007c0c */ /* 0x000fda000bf26270 */
[----:B------:R-:W-:Y:S05]  /*a150*/  @P1 BRA `(.L_x_5526) ;  /* 0x0000002800b81947 */ /* 0x000fea0003800000 */
[--C-:B--2---:R-:W-:Y:S01]  /*a160*/  FADD R118, R174, -R227.reuse ;  /* 0x800000e3ae767221 */ /* 0x104fe20000000000 */
        /* <DEDUP_REMOVED lines=63> */
.L_x_5546:
        /* <DEDUP_REMOVED lines=22> */
.L_x_5547:
[----:B------:R-:W-:Y:S05]  /*a6c0*/  BSYNC.RECONVERGENT B1 ;  /* 0x0000000000017941 */ /* 0x000fea0003800200 */
.L_x_5545:
        /* <DEDUP_REMOVED lines=33> */
.L_x_5549:
        /* <DEDUP_REMOVED lines=15> */
.L_x_5550:
[----:B------:R-:W-:Y:S05]  /*a9d0*/  BSYNC.RECONVERGENT B1 ;  /* 0x0000000000017941 */ /* 0x000fea0003800200 */
.L_x_5548:
        /* <DEDUP_REMOVED lines=66> */
.L_x_5552:
        /* <DEDUP_REMOVED lines=22> */
.L_x_5553:
[----:B------:R-:W-:Y:S05]  /*af60*/  BSYNC.RECONVERGENT B1 ;  /* 0x0000000000017941 */ /* 0x000fea0003800200 */
.L_x_5551:
        /* <DEDUP_REMOVED lines=33> */
.L_x_5555:
        /* <DEDUP_REMOVED lines=15> */
.L_x_5556:
[----:B------:R-:W-:Y:S05]  /*b270*/  BSYNC.RECONVERGENT B1 ;  /* 0x0000000000017941 */ /* 0x000fea0003800200 */
.L_x_5554:
        /* <DEDUP_REMOVED lines=66> */
.L_x_5558:
        /* <DEDUP_REMOVED lines=22> */
.L_x_5559:
[----:B------:R-:W-:Y:S05]  /*b800*/  BSYNC.RECONVERGENT B1 ;  /* 0x0000000000017941 */ /* 0x000fea0003800200 */
.L_x_5557:
        /* <DEDUP_REMOVED lines=33> */
.L_x_5561:
        /* <DEDUP_REMOVED lines=15> */
.L_x_5562:
[----:B------:R-:W-:Y:S05]  /*bb10*/  BSYNC.RECONVERGENT B1 ;  /* 0x0000000000017941 */ /* 0x000fea0003800200 */
.L_x_5560:
        /* <DEDUP_REMOVED lines=66> */
.L_x_5564:
        /* <DEDUP_REMOVED lines=22> */
.L_x_5565:
[----:B------:R-:W-:Y:S05]  /*c0a0*/  BSYNC.RECONVERGENT B1 ;  /* 0x0000000000017941 */ /* 0x000fea0003800200 */
.L_x_5563:
        /* <DEDUP_REMOVED lines=33> */
.L_x_5567:
        /* <DEDUP_REMOVED lines=15> */
.L_x_5568:
[----:B------:R-:W-:Y:S05]  /*c3b0*/  BSYNC.RECONVERGENT B1 ;  /* 0x0000000000017941 */ /* 0x000fea0003800200 */
.L_x_5566:
[----:B------:R-:W-:-:S13]  /*c3c0*/  ISETP.GE.AND P1, PT, R160, UR17, PT ;  /* 0x00000011a0007c0c */ /* 0x000fda000bf26270 */
[----:B------:R-:W-:Y:S05]  /*c3d0*/  @P1 BRA `(.L_x_5526) ;  /* 0x0000000800181947 */ /* 0x000fea0003800000 */
[--C-:B------:R-:W-:Y:S01]  /*c3e0*/  FADD R172, R190, -R227.reuse ;  /* 0x800000e3beac7221 */ /* 0x100fe20000000000 */
[--C-:B------:R-:W-:Y:S01]  /*c3f0*/  FADD R228, R178, -R227.reuse ;  /* 0x800000e3b2e47221 */ /* 0x100fe20000000000 */
[--C-:B-12---:R-:W-:Y:S01]  /*c400*/  FADD R66, R187, -R227.reuse ;  /* 0x800000e3bb427221 */ /* 0x106fe20000000000 */
        /* <DEDUP_REMOVED lines=61> */
.L_x_5570:
        /* <DEDUP_REMOVED lines=22> */
.L_x_5571:
[----:B------:R-:W-:Y:S05]  /*c940*/  BSYNC.RECONVERGENT B1 ;  /* 0x0000000000017941 */ /* 0x000fea0003800200 */
.L_x_5569:
[----:B------:R-:W-:Y:S01]  /*c950*/  IMAD.IADD R231, R160, 0x1, R231 ;  /* 0x00000001a0e77824 */ /* 0x000fe200078e02e7 */
[----:B------:R-:W-:Y:S02]  /*c960*/  F2FP.SATFINITE.E4M3.F32.PACK_AB_MERGE_C R229, RZ, R67, RZ ;  /* 0x00000043ffe5723e */ /* 0x000fe400048070ff */
[----:B------:R-:W-:Y:S02]  /*c970*/  ISETP.GE.U32.AND P1, PT, R149, 0x8, PT ;  /* 0x000000089500780c */ /* 0x000fe40003f26070 */
        /* <DEDUP_REMOVED lines=29> */
.L_x_5572:
        /* <DEDUP_REMOVED lines=15> */
.L_x_5526:
[----:B------:R-:W-:Y:S05]  /*cc40*/  BSYNC.RECONVERGENT B0 ;  /* 0x0000000000007941 */ /* 0x000fea0003800200 */
.L_x_5525:
[----:B------:R-:W0:Y:S02]  /*cc50*/  LDCU UR8, c[0x0][0x380] ;  /* 0x00007000ff0877ac */ /* 0x000e240008000800 */
[----:B0-----:R-:W-:-:S04]  /*cc60*/  ULEA UR10, UR8, UR10, 0x2 ;  /* 0x0000000a080a7291 */ /* 0x001fc8000f8e10ff */
[----:B------:R-:W-:-:S09]  /*cc70*/  UISETP.GE.AND UP0, UPT, UR10, UR16, UPT ;  /* 0x000000100a00728c */ /* 0x000fd2000bf06270 */
[----:B------:R-:W-:Y:S05]  /*cc80*/  BRA.U !UP0, `(.L_x_5573) ;  /* 0xffffff7108d47547 */ /* 0x000fea000b83ffff */
.L_x_5468:
        /* <DEDUP_REMOVED lines=38> */
.L_x_5582:
[----:B------:R-:W-:Y:S02]  /*cef0*/  ISETP.NE.AND P0, PT, R59, RZ, PT ;  /* 0x000000ff3b00720c */ /* 0x000fe40003f05270 */
[----:B-1----:R-:W-:-:S11]  /*cf00*/  FMNMX R5, R3, R2, !PT ;  /* 0x0000000203057209 */ /* 0x002fd60007800000 */
[----:B------:R-:W-:Y:S05]  /*cf10*/  @P0 BRA `(.L_x_5575) ;  /* 0x0000000000080947 */ /* 0x000fea0003800000 */
[----:B0-----:R-:W0:Y:S02]  /*cf20*/  LDC.64 R2, c[0x0][0x3f8] ;  /* 0x0000fe00ff027b82 */ /* 0x001e240000000a00 */
[----:B0-----:R1:W-:Y:S02]  /*cf30*/  REDG.E.MAX.S32.STRONG.GPU desc[UR12][R2.64], R5 ;  /* 0x000000050200798e */ /* 0x0013e4000d12e30c */
.L_x_5575:
[----:B------:R-:W-:Y:S05]  /*cf40*/  BSYNC B0 ;  /* 0x0000000000007941 */ /* 0x000fea0003800000 */
.L_x_5574:
        /* <DEDUP_REMOVED lines=15> */
[----:B--234-:R-:W-:Y:S05]  /*d040*/  CALL.REL.NOINC `($__internal_36_$__cuda_sm20_rcp_rn_f32_slowpath) ;  /* 0x0000000000607944 */ /* 0x01cfea0003c00000 */
[----:B------:R-:W-:Y:S01]  /*d050*/  IMAD.MOV.U32 R5, RZ, RZ, R57 ;  /* 0x000000ffff057224 */ /* 0x000fe200078e0039 */
[----:B------:R-:W-:Y:S06]  /*d060*/  BRA `(.L_x_5579) ;  /* 0x0000000000107947 */ /* 0x000fec0003800000 */
.L_x_5578:
[----:B------:R-:W0:Y:S02]  /*d070*/  MUFU.RCP R5, R142 ;  /* 0x0000008e00057308 */ /* 0x000e240000001000 */
[----:B0-----:R-:W-:-:S04]  /*d080*/  FFMA R0, R142, R5, -1 ;  /* 0xbf8000008e007423 */ /* 0x001fc80000000005 */
[----:B------:R-:W-:-:S04]  /*d090*/  FADD.FTZ R0, -R0, -RZ ;  /* 0x800000ff00007221 */ /* 0x000fc80000010100 */
[----:B------:R-:W-:-:S07]  /*d0a0*/  FFMA R5, R5, R0, R5 ;  /* 0x0000000005057223 */ /* 0x000fce0000000005 */
.L_x_5579:
[----:B------:R-:W-:Y:S05]  /*d0b0*/  BSYNC.RECONVERGENT B0 ;  /* 0x0000000000007941 */ /* 0x000fea0003800200 */
.L_x_5577:
[----:B------:R-:W0:Y:S02]  /*d0c0*/  LDC.64 R2, c[0x0][0x3f0] ;  /* 0x0000fc00ff027b82 */ /* 0x000e240000000a00 */
[----:B0-----:R-:W-:Y:S01]  /*d0d0*/  STG.E desc[UR12][R2.64], R5 ;  /* 0x0000000502007986 */ /* 0x001fe2000c10190c */
[----:B------:R-:W-:Y:S05]  /*d0e0*/  EXIT ;  /* 0x000000000000794d */ /* 0x000fea0003800000 */
.L_x_5576:
[----:B------:R-:W-:Y:S02]  /*d0f0*/  IMAD.MOV.U32 R5, RZ, RZ, 0x2 ;  /* 0x00000002ff057424 */ /* 0x000fe400078e00ff */
[----:B------:R-:W-:Y:S02]  /*d100*/  IMAD.MOV.U32 R7, RZ, RZ, 0x1f ;  /* 0x0000001fff077424 */ /* 0x000fe400078e00ff */
[----:B------:R-:W-:-:S07]  /*d110*/  IMAD.MOV.U32 R4, RZ, RZ, -0x1 ;  /* 0xffffffffff047424 */ /* 0x000fce00078e00ff */
[----:B012345:R-:W-:Y:S05]  /*d120*/  WARPSYNC.COLLECTIVE R4, `(.L_x_5580) ;  /* 0x0000000004087348 */ /* 0x03ffea0003c00000 */
[----:B01----:R0:W1:Y:S02]  /*d130*/  SHFL.DOWN P0, R2, R0, R5, R7 ;  /* 0x0800000500027389 */ /* 0x0030640000000007 */
[----:B012345:R-:W-:Y:S05]  /*d140*/  ENDCOLLECTIVE ;  /* 0x000000000000791b */ /* 0x03ffea0003800000 */
.L_x_5580:
[----:B------:R-:W-:Y:S02]  /*d150*/  IMAD.MOV.U32 R5, RZ, RZ, 0x1 ;  /* 0x00000001ff057424 */ /* 0x000fe400078e00ff */
[----:B------:R-:W-:-:S05]  /*d160*/  IMAD.MOV.U32 R3, RZ, RZ, R2 ;  /* 0x000000ffff037224 */ /* 0x000fca00078e0002 */
[----:B------:R-:W-:-:S05]  /*d170*/  FMNMX R3, R3, R0, !PT ;  /* 0x0000000003037209 */ /* 0x000fca0007800000 */
[----:B------:R-:W-:-:S07]  /*d180*/  IMAD.MOV.U32 R0, RZ, RZ, R3 ;  /* 0x000000ffff007224 */ /* 0x000fce00078e0003 */
[----:B------:R-:W-:Y:S05]  /*d190*/  WARPSYNC.COLLECTIVE R4, `(.L_x_5581) ;  /* 0x0000000004087348 */ /* 0x000fea0003c00000 */
[----:B------:R0:W1:Y:S02]  /*d1a0*/  SHFL.DOWN P0, R2, R0, R5, R7 ;  /* 0x0800000500027389 */ /* 0x0000640000000007 */
[----:B01----:R-:W-:Y:S05]  /*d1b0*/  ENDCOLLECTIVE ;  /* 0x000000000000791b */ /* 0x003fea0003800000 */
.L_x_5581:
[----:B------:R-:W-:Y:S05]  /*d1c0*/  BRA `(.L_x_5582) ;  /* 0xfffffffc00487947 */ /* 0x000fea000383ffff */
        .weak           $__internal_36_$__cuda_sm20_rcp_rn_f32_slowpath
        .type           $__internal_36_$__cuda_sm20_rcp_rn_f32_slowpath,@function
        .size           $__internal_36_$__cuda_sm20_rcp_rn_f32_slowpath,(.L_x_12904 - $__internal_36_$__cuda_sm20_rcp_rn_f32_slowpath)
$__internal_36_$__cuda_sm20_rcp_rn_f32_slowpath:
        /* <DEDUP_REMOVED lines=15> */
.L_x_5584:
        /* <DEDUP_REMOVED lines=33> */
.L_x_5586:
[----:B------:R0:W1:Y:S02]  /*d4d0*/  MUFU.RCP R64, R142 ;  /* 0x0000008e00407308 */ /* 0x0000640000001000 */
.L_x_5585:
[----:B------:R-:W-:Y:S05]  /*d4e0*/  BSYNC.RECONVERGENT B1 ;  /* 0x0000000000017941 */ /* 0x000fea0003800200 */
.L_x_5583:
[----:B-1----:R-:W-:Y:S02]  /*d4f0*/  IMAD.MOV.U32 R57, RZ, RZ, R64 ;  /* 0x000000ffff397224 */ /* 0x002fe400078e0040 */
[----:B------:R-:W-:Y:S02]  /*d500*/  IMAD.MOV.U32 R64, RZ, RZ, R0 ;  /* 0x000000ffff407224 */ /* 0x000fe400078e0000 */
[----:B------:R-:W-:-:S04]  /*d510*/  IMAD.MOV.U32 R65, RZ, RZ, 0x0 ;  /* 0x00000000ff417424 */ /* 0x000fc800078e00ff */
[----:B0-----:R-:W-:Y:S05]  /*d520*/  RET.REL.NODEC R64 `(_ZN18transformer_engine13normalization21ln_fwd_general_kernelINS0_13Kernel_traitsI13__nv_bfloat16S3_13__nv_fp8_e4m3fjLj2048ELj1ELj4ELj1ELj16ENS0_18Kernel_traits_baseILj2048ES3_S3_S4_fjLj128EEEEEEEvNS0_19ForwardKernelParamsE) ;  /* 0xffffff2840b47950 */ /* 0x001fea0003c3ffff */
.L_x_5587:
        /* <DEDUP_REMOVED lines=13> */
.L_x_12904:


//--------------------- .text._ZN18transformer_engine13normalization21ln_fwd_general_kernelINS0_13Kernel_traitsI13__nv_bfloat16S3_13__nv_fp8_e4m3fjLj1024ELj1ELj4ELj1ELj16ENS0_18Kernel_traits_baseILj1024ES3_S3_S4_fjLj128EEEEEEEvNS0_19ForwardKernelParamsE --------------------------
	.section	.text._ZN18transformer_engine13normalization21ln_fwd_general_kernelINS0_13Kernel_traitsI13__nv_bfloat16S3_13__nv_fp8_e4m3fjLj1024ELj1ELj4ELj1ELj16ENS0_18Kernel_traits_baseILj1024ES3_S3_S4_fjLj128EEEEEEEvNS0_19ForwardKernelParamsE,"ax",@progbits
	.align	128
        .global         _ZN18transformer_engine13normalization21ln_fwd_general_kernelINS0_13Kernel_traitsI13__nv_bfloat16S3_13__nv_fp8_e4m3fjLj1024ELj1ELj4ELj1ELj16ENS0_18Kernel_traits_baseILj1024ES3_S3_S4_fjLj128EEEEEEEvNS0_19ForwardKernelParamsE
        .type           _ZN18transformer_engine13normalization21ln_fwd_general_kernelINS0_13Kernel_traitsI13__nv_bfloat16S3_13__nv_fp8_e4m3fjLj1024ELj1ELj4ELj1ELj16ENS0_18Kernel_traits_baseILj1024ES3_S3_S4_fjLj128EEEEEEEvNS0_19ForwardKernelParamsE,@function
        .size           _ZN18transformer_engine13normalization21ln_fwd_general_kernelINS0_13Kernel_traitsI13__nv_bfloat16S3_13__nv_fp8_e4m3fjLj1024ELj1ELj4ELj1ELj16ENS0_18Kernel_traits_baseILj1024ES3_S3_S4_fjLj128EEEEEEEvNS0_19ForwardKernelParamsE,(.L_x_12905 - _ZN18transformer_engine13normalization21ln_fwd_general_kernelINS0_13Kernel_traitsI13__nv_bfloat16S3_13__nv_fp8_e4m3fjLj1024ELj1ELj4ELj1ELj16ENS0_18Kernel_traits_baseILj1024ES3_S3_S4_fjLj128EEEEEEEvNS0_19ForwardKernelParamsE)
        .other          _ZN18transformer_engine13normalization21ln_fwd_general_kernelINS0_13Kernel_traitsI13__nv_bfloat16S3_13__nv_fp8_e4m3fjLj1024ELj1ELj4ELj1ELj16ENS0_18Kernel_traits_baseILj1024ES3_S3_S4_fjLj128EEEEEEEvNS0_19ForwardKernelParamsE,@"STO_CUDA_ENTRY STV_DEFAULT"
_ZN18transformer_engine13normalization21ln_fwd_general_kernelINS0_13Kernel_traitsI13__nv_bfloat16S3_13__nv_fp8_e4m3fjLj1024ELj1ELj4ELj1ELj16ENS0_18Kernel_traits_baseILj1024ES3_S3_S4_fjLj128EEEEEEEvNS0_19ForwardKernelParamsE:
.text._ZN18transformer_engine13normalization21ln_fwd_general_kernelINS0_13Kernel_traitsI13__nv_bfloat16S3_13__nv_fp8_e4m3fjLj1024ELj1ELj4ELj1ELj16ENS0_18Kernel_traits_baseILj1024ES3_S3_S4_fjLj128EEEEEEEvNS0_19ForwardKernelParamsE:
        /* <DEDUP_REMOVED lines=35> */
[----:B------:R-:W-:Y:S05]  /*0230*/  CALL.REL.NOINC `($__internal_37_$__cuda_sm20_rcp_rn_f32_slowpath) ;  /* 0x0000007400a07944 */ /* 0x000fea0003c00000 */
[----:B------:R-:W-:Y:S01]  /*0240*/  IMAD.MOV.U32 R92, RZ, RZ, R5 ;  /* 0x000000ffff5c7224 */ /* 0x000fe200078e0005 */
[----:B------:R-:W-:Y:S06]  /*0250*/  BRA `(.L_x_5589) ;  /* 0x0000000000107947 */ /* 0x000fec0003800000 */
.L_x_5588:
[----:B------:R-:W0:Y:S02]  /*0260*/  MUFU.RCP R92, R51 ;  /* 0x00000033005c7308 */ /* 0x000e240000001000 */
[----:B0-----:R-:W-:-:S04]  /*0270*/  FFMA R0, R51, R92, -1 ;  /* 0xbf80000033007423 */ /* 0x001fc8000000005c */
[----:B------:R-:W-:-:S04]  /*0280*/  FADD.FTZ R3, -R0, -RZ ;  /* 0x800000ff00037221 */ /* 0x000fc80000010100 */
[----:B------:R-:W-:-:S07]  /*0290*/  FFMA R92, R92, R3, R92 ;  /* 0x000000035c5c7223 */ /* 0x000fce000000005c */
.L_x_5589:
        /* <DEDUP_REMOVED lines=44> */
.L_x_5593:
[----:B------:R0:W5:Y:S02]  /*0560*/  LDG.E.128 R36, desc[UR6][R4.64] ;  /* 0x0000000604247981 */ /* 0x000164000c1e1d00 */
.L_x_5594:
[----:B------:R-:W-:Y:S05]  /*0570*/  BSYNC.RECONVERGENT B1 ;  /* 0x0000000000017941 */ /* 0x000fea0003800200 */
.L_x_5592:
        /* <DEDUP_REMOVED lines=39> */
.L_x_5596:
[----:B------:R-:W5:Y:S02]  /*07f0*/  LDG.E.128 R4, desc[UR6][R4.64] ;  /* 0x0000000604047981 */ /* 0x000f64000c1e1d00 */
.L_x_5597:
[----:B------:R-:W-:Y:S05]  /*0800*/  BSYNC.RECONVERGENT B1 ;  /* 0x0000000000017941 */ /* 0x000fea0003800200 */
.L_x_5595:
        /* <DEDUP_REMOVED lines=32> */
.L_x_5599:
        /* <DEDUP_REMOVED lines=28> */
.L_x_5600:
[----:B------:R-:W-:Y:S05]  /*0bd0*/  BSYNC.RECONVERGENT B1 ;  /* 0x0000000000017941 */ /* 0x000fea0003800200 */
.L_x_5598:
        /* <DEDUP_REMOVED lines=11> */
.L_x_5602:
        /* <DEDUP_REMOVED lines=28> */
.L_x_5603:
[----:B------:R-:W-:Y:S05]  /*0e50*/  BSYNC.RECONVERGENT B1 ;  /* 0x0000000000017941 */ /* 0x000fea0003800200 */
.L_x_5601:
        /* <DEDUP_REMOVED lines=31> */
.L_x_5605:
        /* <DEDUP_REMOVED lines=28> */
.L_x_5606:
[----:B------:R-:W-:Y:S05]  /*1210*/  BSYNC.RECONVERGENT B1 ;  /* 0x0000000000017941 */ /* 0x000fea0003800200 */
.L_x_5604:
        /* <DEDUP_REMOVED lines=11> */
.L_x_5608:
        /* <DEDUP_REMOVED lines=28> */
.L_x_5609:
[----:B------:R-:W-:Y:S05]  /*1490*/  BSYNC.RECONVERGENT B1 ;  /* 0x0000000000017941 */ /* 0x000fea0003800200 */
.L_x_5607:
        /* <DEDUP_REMOVED lines=31> */
.L_x_5611:
        /* <DEDUP_REMOVED lines=28> */
.L_x_5612:
[----:B------:R-:W-:Y:S05]  /*1850*/  BSYNC.RECONVERGENT B1 ;  /* 0x0000000000017941 */ /* 0x000fea0003800200 */
.L_x_5610:
        /* <DEDUP_REMOVED lines=11> */
.L_x_5614:
        /* <DEDUP_REMOVED lines=28> */
.L_x_5615:
[----:B------:R-:W-:Y:S05]  /*1ad0*/  BSYNC.RECONVERGENT B1 ;  /* 0x0000000000017941 */ /* 0x000fea0003800200 */
.L_x_5613:
        /* <DEDUP_REMOVED lines=20> */
.L_x_5591:
[----:B------:R-:W-:Y:S05]  /*1c20*/  BSYNC.RECONVERGENT B0 ;  /* 0x0000000000007941 */ /* 0x000fea0003800200 */
.L_x_5590:
[----:B------:R-:W1:Y:S01]  /*1c30*/  LDCU.U8 UR5, c[0x0][0x404] ;  /* 0x00008080ff0577ac */ /* 0x000e620008000000 */
[----:B------:R-:W2:Y:S01]  /*1c40*/  LDCU UR8, c[0x0][0x388] ;  /* 0x00007100ff0877ac */ /* 0x000ea20008000800 */
[----:B-1----:R-:W-:Y:S01]  /*1c50*/  UISETP.NE.AND UP0, UPT, UR5, URZ, UPT ;  /* 0x000000ff0500728c */ /* 0x002fe2000bf05270 */
[----:B--2---:R-:W-:-:S08]  /*1c60*/  ISETP.GE.AND P0, PT, R94, UR8, PT ;  /* 0x000000085e007c0c */ /* 0x004fd0000bf06270 */
[----:B------:R-:W-:Y:S05]  /*1c70*/  BRA.U !UP0, `(.L_x_5616) ;  /* 0x0000000108087547 */ /* 0x000fea000b800000 */
[----:B0-----:R-:W0:Y:S02]  /*1c80*/  LDC.64 R2, c[0x0][0x3e0] ;  /* 0x0000f800ff027b82 */ /* 0x001e240000000a00 */
[----:B0-----:R1:W5:Y:S02]  /*1c90*/  LDG.E R51, desc[UR6][R2.64] ;  /* 0x0000000602337981 */ /* 0x001364000c1e1900 */
.L_x_5616:
        /* <DEDUP_REMOVED lines=55> */
[----:B------:R-:W-:-:S02]  /*2010*/  FSEL R17, R10, R17, !P0 ;  /* 0x000000110a117208 */ /* 0x000fc40004000000 */
[----:B------:R-:W-:Y:S01]  /*2020*/  FSEL R26, R26, R5, !P0 ;  /* 0x000000051a1a7208 */ /* 0x000fe20004000000 */
[C---:B------:R-:W-:Y:S01]  /*2030*/  FADD R5, R22.reuse, 1 ;  /* 0x3f80000016057421 */ /* 0x040fe20000000000 */
[----:B------:R-:W-:Y:S01]  /*2040*/  FSEL R23, R23, R0, !P0 ;  /* 0x0000000017177208 */ /* 0x000fe20004000000 */
[C---:B------:R-:W-:Y:S01]  /*2050*/  FADD R0, R9.reuse, 1 ;  /* 0x3f80000009007421 */ /* 0x040fe20000000000 */
[----:B------:R-:W-:Y:S02]  /*2060*/  LOP3.LUT R10, RZ, R99, RZ, 0x33, !PT ;  /* 0x00000063ff0a7212 */ /* 0x000fe400078e33ff */
[----:B------:R-:W-:Y:S01]  /*2070*/  FSEL R22, R22, R5, !P0 ;  /* 0x0000000516167208 */ /* 0x000fe20004000000 */
[----:B------:R-:W-:Y:S01]  /*2080*/  FADD R5, R18, 1 ;  /* 0x3f80000012057421 */ /* 0x000fe20000000000 */
[----:B------:R-:W-:Y:S02]  /*2090*/  FSEL R19, R9, R0, !P0 ;  /* 0x0000000009137208 */ /* 0x000fe40004000000 */
[----:B------:R-:W-:Y:S01]  /*20a0*/  LEA.HI R0, R103, R94, RZ, 0x1b ;  /* 0x0000005e67007211 */ /* 0x000fe200078fd8ff */
[----:B-1----:R-:W-:Y:S01]  /*20b0*/  IMAD R15, R3, 0x100, R97 ;  /* 0x00000100030f7824 */ /* 0x002fe200078e0261 */
[----:B------:R-:W-:Y:S01]  /*20c0*/  FSEL R20, R20, R7, !P0 ;  /* 0x0000000714147208 */ /* 0x000fe20004000000 */
[----:B------:R-:W-:Y:S01]  /*20d0*/  FADD R7, R16, 1 ;  /* 0x3f80000010077421 */ /* 0x000fe20000000000 */
[----:B------:R-:W-:Y:S01]  /*20e0*/  FSEL R18, R18, R5, !P0 ;  /* 0x0000000512127208 */ /* 0x000fe20004000000 */
[----:B------:R-:W-:Y:S01]  /*20f0*/  IMAD R5, R0, R3, RZ ;  /* 0x0000000300057224 */ /* 0x000fe200078e02ff */
[----:B------:R-:W-:Y:S01]  /*2100*/  FSEL R14, R11, R14, !P0 ;  /* 0x0000000e0b0e7208 */ /* 0x000fe20004000000 */
[----:B------:R-:W-:Y:S01]  /*2110*/  IMAD.IADD R10, R10, 0x1, R3 ;  /* 0x000000010a0a7824 */ /* 0x000fe200078e0203 */
[----:B------:R-:W-:Y:S01]  /*2120*/  FSEL R16, R16, R7, !P0 ;  /* 0x0000000710107208 */ /* 0x000fe20004000000 */
[----:B------:R-:W-:-:S02]  /*2130*/  IMAD R13, R3, 0x100, R15 ;  /* 0x00000100030d7824 */ /* 0x000fc400078e020f */
[----:B------:R-:W-:Y:S01]  /*2140*/  FADD R7, R12, 1 ;  /* 0x3f8000000c077421 */ /* 0x000fe20000000000 */
[----:B------:R-:W-:Y:S01]  /*2150*/  IMAD R0, R3, R2, RZ ;  /* 0x0000000203007224 */ /* 0x000fe200078e02ff */
[----:B------:R-:W-:Y:S01]  /*2160*/  LEA.HI R4, R10, 0x1, RZ, 0x1b ;  /* 0x000000010a047811 */ /* 0x000fe200078fd8ff */
[----:B0-----:R-:W-:Y:S01]  /*2170*/  IMAD.WIDE.U32 R80, R5, 0x4, R80 ;  /* 0x0000000405507825 */ /* 0x001fe200078e0050 */
[----:B------:R-:W-:Y:S02]  /*2180*/  FSEL R21, R8, R21, !P0 ;  /* 0x0000001508157208 */ /* 0x000fe40004000000 */
[----:B------:R-:W-:Y:S01]  /*2190*/  FSEL R12, R12, R7, !P0 ;  /* 0x000000070c0c7208 */ /* 0x000fe20004000000 */
[----:B------:R-:W-:Y:S01]  /*21a0*/  IMAD R11, R3, 0x100, R13 ;  /* 0x00000100030b7824 */ /* 0x000fe200078e020d */
[----:B------:R-:W-:Y:S01]  /*21b0*/  LOP3.LUT R6, R4, 0xf, RZ, 0xc0, !PT ;  /* 0x0000000f04067812 */ /* 0x000fe200078ec0ff */
[----:B------:R-:W-:Y:S01]  /*21c0*/  IMAD.SHL.U32 R85, R0, 0x4, RZ ;  /* 0x0000000400557824 */ /* 0x000fe200078e00ff */
[----:B------:R-:W-:Y:S01]  /*21d0*/  LOP3.LUT R5, R4, 0x7, RZ, 0xc0, !PT ;  /* 0x0000000704057812 */ /* 0x000fe200078ec0ff */
[----:B------:R-:W-:Y:S01]  /*21e0*/  IMAD.WIDE R82, R2, 0x4, R78 ;  /* 0x0000000402527825 */ /* 0x000fe200078e024e */
[----:B------:R-:W-:-:S02]  /*21f0*/  IADD3 R9, PT, PT, -R97, UR9, RZ ;  /* 0x0000000961097c10 */ /* 0x000fc4000fffe1ff */
[----:B------:R-:W-:Y:S01]  /*2200*/  IADD3 R7, PT, PT, -R15, UR9, RZ ;  /* 0x000000090f077c10 */ /* 0x000fe2000fffe1ff */
[----:B------:R-:W-:Y:S01]  /*2210*/  IMAD.MOV.U32 R8, RZ, RZ, RZ ;  /* 0x000000ffff087224 */ /* 0x000fe200078e00ff */
[----:B------:R-:W-:Y:S01]  /*2220*/  LOP3.LUT R4, R4, 0x3, RZ, 0xc0, !PT ;  /* 0x0000000304047812 */ /* 0x000fe200078ec0ff */
[----:B------:R-:W-:Y:S01]  /*2230*/  IMAD.WIDE.U32 R84, R85, 0x4, R80 ;  /* 0x0000000455547825 */ /* 0x000fe200078e0050 */
[----:B------:R-:W-:Y:S02]  /*2240*/  IADD3 R3, PT, PT, -R13, UR9, RZ ;  /* 0x000000090d037c10 */ /* 0x000fe4000fffe1ff */
[----:B------:R-:W-:-:S07]  /*2250*/  IADD3 R2, PT, PT, -R11, UR9, RZ ;  /* 0x000000090b027c10 */ /* 0x000fce000fffe1ff */
.L_x_5686:
        /* <DEDUP_REMOVED lines=15> */
.L_x_5621:
        /* <DEDUP_REMOVED lines=28> */
.L_x_5622:
[----:B------:R-:W-:Y:S05]  /*2510*/  BSYNC.RECONVERGENT B1 ;  /* 0x0000000000017941 */ /* 0x000fea0003800200 */
.L_x_5620:
        /* <DEDUP_REMOVED lines=22> */
.L_x_5624:
        /* <DEDUP_REMOVED lines=28> */
.L_x_5625:
[----:B------:R-:W-:Y:S05]  /*2840*/  BSYNC.RECONVERGENT B1 ;  /* 0x0000000000017941 */ /* 0x000fea0003800200 */
.L_x_5623:
        /* <DEDUP_REMOVED lines=22> */
.L_x_5627:
        /* <DEDUP_REMOVED lines=28> */
.L_x_5628:
[----:B------:R-:W-:Y:S05]  /*2b70*/  BSYNC.RECONVERGENT B1 ;  /* 0x0000000000017941 */ /* 0x000fea0003800200 */
.L_x_5626:
        /* <DEDUP_REMOVED lines=22> */
.L_x_5630:
        /* <DEDUP_REMOVED lines=28> */
.L_x_5631:
[----:B------:R-:W-:Y:S05]  /*2ea0*/  BSYNC.RECONVERGENT B1 ;  /* 0x0000000000017941 */ /* 0x000fea0003800200 */
.L_x_5629:
        /* <DEDUP_REMOVED lines=12> */
.L_x_5619:
[----:B------:R-:W-:Y:S05]  /*2f70*/  BSYNC.RECONVERGENT B0 ;  /* 0x0000000000007941 */ /* 0x000fea0003800200 */
.L_x_5618:
        /* <DEDUP_REMOVED lines=40> */
.L_x_5633:
[----:B------:R-:W-:Y:S05]  /*3200*/  BSYNC.RECONVERGENT B0 ;  /* 0x0000000000007941 */ /* 0x000fea0003800200 */
.L_x_5632:
        /* <DEDUP_REMOVED lines=14> */
.L_x_5634:
        /* <DEDUP_REMOVED lines=29> */
.L_x_5637:
[----:B------:R-:W2:Y:S04]  /*34c0*/  LDG.E.STRONG.GPU R86, desc[UR6][R42.64] ;  /* 0x000000062a567981 */ /* 0x000ea8000c1ef900 */
[----:B--2---:R-:W-:Y:S01]  /*34d0*/  CCTL.IVALL ;  /* 0x00000000ff00798f */ /* 0x004fe20002000000 */
[----:B------:R-:W-:Y:S05]  /*34e0*/  YIELD ;  /* 0x0000000000007946 */ /* 0x000fea0003800000 */
[----:B------:R-:W-:-:S13]  /*34f0*/  ISETP.NE.AND P0, PT, R86, R133, PT ;  /* 0x000000855600720c */ /* 0x000fda0003f05270 */
[----:B------:R-:W-:Y:S05]  /*3500*/  @P0 BRA `(.L_x_5637) ;  /* 0xfffffffc00ec0947 */ /* 0x000fea000383ffff */
.L_x_5636:
        /* <DEDUP_REMOVED lines=22> */
.L_x_5642:
        /* <DEDUP_REMOVED lines=38> */
.L_x_5641:
[----:B------:R-:W-:Y:S05]  /*38d0*/  BSYNC.RECONVERGENT B1 ;  /* 0x0000000000017941 */ /* 0x000fea0003800200 */
.L_x_5640:
        /* <DEDUP_REMOVED lines=24> */
.L_x_5644:
[----:B------:R-:W-:Y:S05]  /*3a60*/  BSYNC.RECONVERGENT B1 ;  /* 0x0000000000017941 */ /* 0x000fea0003800200 */
.L_x_5643:
        /* <DEDUP_REMOVED lines=16> */
.L_x_5646:
[----:B------:R-:W-:Y:S05]  /*3b70*/  BSYNC.RECONVERGENT B1 ;  /* 0x0000000000017941 */ /* 0x000fea0003800200 */
.L_x_5645:
        /* <DEDUP_REMOVED lines=11> */
.L_x_5639:
[----:B------:R-:W-:Y:S05]  /*3c30*/  BSYNC.RECONVERGENT B0 ;  /* 0x0000000000007941 */ /* 0x000fea0003800200 */
.L_x_5638:
        /* <DEDUP_REMOVED lines=11> */
.L_x_5635:
        /* <DEDUP_REMOVED lines=132> */
.L_x_5648:
[----:B------:R-:W-:Y:S05]  /*4530*/  BSYNC.RECONVERGENT B0 ;  /* 0x0000000000007941 */ /* 0x000fea0003800200 */
.L_x_5647:
        /* <DEDUP_REMOVED lines=12> */
.L_x_5649:
        /* <DEDUP_REMOVED lines=29> */
.L_x_5652:
[----:B------:R-:W2:Y:S04]  /*47d0*/  LDG.E.STRONG.GPU R86, desc[UR6][R42.64] ;  /* 0x000000062a567981 */ /* 0x000ea8000c1ef900 */
[----:B--2---:R-:W-:Y:S01]  /*47e0*/  CCTL.IVALL ;  /* 0x00000000ff00798f */ /* 0x004fe20002000000 */
[----:B------:R-:W-:Y:S05]  /*47f0*/  YIELD ;  /* 0x0000000000007946 */ /* 0x000fea0003800000 */
[----:B------:R-:W-:-:S13]  /*4800*/  ISETP.NE.AND P0, PT, R86, R135, PT ;  /* 0x000000875600720c */ /* 0x000fda0003f05270 */
[----:B------:R-:W-:Y:S05]  /*4810*/  @P0 BRA `(.L_x_5652) ;  /* 0xfffffffc00ec0947 */ /* 0x000fea000383ffff */
.L_x_5651:
        /* <DEDUP_REMOVED lines=18> */
.L_x_5657:
        /* <DEDUP_REMOVED lines=37> */
.L_x_5656:
[----:B------:R-:W-:Y:S05]  /*4b90*/  BSYNC.RECONVERGENT B1 ;  /* 0x0000000000017941 */ /* 0x000fea0003800200 */
.L_x_5655:
        /* <DEDUP_REMOVED lines=24> */
.L_x_5659:
[----:B------:R-:W-:Y:S05]  /*4d20*/  BSYNC.RECONVERGENT B1 ;  /* 0x0000000000017941 */ /* 0x000fea0003800200 */
.L_x_5658:
        /* <DEDUP_REMOVED lines=16> */
.L_x_5661:
[----:B------:R-:W-:Y:S05]  /*4e30*/  BSYNC.RECONVERGENT B1 ;  /* 0x0000000000017941 */ /* 0x000fea0003800200 */
.L_x_5660:
        /* <DEDUP_REMOVED lines=11> */
.L_x_5654:
[----:B------:R-:W-:Y:S05]  /*4ef0*/  BSYNC.RECONVERGENT B0 ;  /* 0x0000000000007941 */ /* 0x000fea0003800200 */
.L_x_5653:
        /* <DEDUP_REMOVED lines=11> */
.L_x_5650:
        /* <DEDUP_REMOVED lines=75> */
.L_x_5665:
[C---:B------:R-:W-:Y:S01]  /*5460*/  VIADD R40, R97.reuse, 0x1 ;  /* 0x0000000161287836 */ /* 0x040fe20000000000 */
[-C--:B------:R-:W-:Y:S01]  /*5470*/  FMNMX R50, R50, |R137|.reuse, !PT ;  /* 0x4000008932327209 */ /* 0x080fe20007800000 */
[----:B------:R-:W-:Y:S02]  /*5480*/  VIADD R41, R97, 0x2 ;  /* 0x0000000261297836 */ /* 0x000fe40000000000 */
        /* <DEDUP_REMOVED lines=27> */
.L_x_5666:
[----:B------:R-:W-:Y:S05]  /*5640*/  BSYNC.RECONVERGENT B1 ;  /* 0x0000000000017941 */ /* 0x000fea0003800200 */
.L_x_5664:
        /* <DEDUP_REMOVED lines=34> */
.L_x_5668:
        /* <DEDUP_REMOVED lines=16> */
.L_x_5669:
[----:B------:R-:W-:Y:S05]  /*5970*/  BSYNC.RECONVERGENT B1 ;  /* 0x0000000000017941 */ /* 0x000fea0003800200 */
.L_x_5667:
        /* <DEDUP_REMOVED lines=67> */
.L_x_5671:
        /* <DEDUP_REMOVED lines=22> */
.L_x_5672:
[----:B------:R-:W-:Y:S05]  /*5f10*/  BSYNC.RECONVERGENT B1 ;  /* 0x0000000000017941 */ /* 0x000fea0003800200 */
.L_x_5670:
        /* <DEDUP_REMOVED lines=11> */
[----:B------:R-:W-:Y:S02]  /*5fd0*/  F2FP.SATFINITE.E4M3.F32.PACK_AB_MERGE_C R136, RZ, R136, RZ ;  /* 0x00000088ff88723e */ /* 0x000fe400048070ff */
[----:B------:R-:W-:-:S02]  /*5fe0*/  LEA.HI.X.SX32 R43, R138, R41, 0x1, P3 ;  /* 0x000000298a2b7211 */ /* 0x000fc400018f0eff */
        /* <DEDUP_REMOVED lines=20> */
.L_x_5674:
        /* <DEDUP_REMOVED lines=15> */
.L_x_5675:
[----:B------:R-:W-:Y:S05]  /*6220*/  BSYNC.RECONVERGENT B1 ;  /* 0x0000000000017941 */ /* 0x000fea0003800200 */
.L_x_5673:
        /* <DEDUP_REMOVED lines=66> */
.L_x_5677:
        /* <DEDUP_REMOVED lines=22> */
.L_x_5678:
[----:B------:R-:W-:Y:S05]  /*67b0*/  BSYNC.RECONVERGENT B1 ;  /* 0x0000000000017941 */ /* 0x000fea0003800200 */
.L_x_5676:
        /* <DEDUP_REMOVED lines=33> */
.L_x_5680:
        /* <DEDUP_REMOVED lines=15> */
.L_x_5681:
[----:B------:R-:W-:Y:S05]  /*6ac0*/  BSYNC.RECONVERGENT B1 ;  /* 0x0000000000017941 */ /* 0x000fea0003800200 */
.L_x_5679:
        /* <DEDUP_REMOVED lines=66> */
.L_x_5683:
        /* <DEDUP_REMOVED lines=22> */
.L_x_5684:
[----:B------:R-:W-:Y:S05]  /*7050*/  BSYNC.RECONVERGENT B1 ;  /* 0x0000000000017941 */ /* 0x000fea0003800200 */
.L_x_5682:
        /* <DEDUP_REMOVED lines=32> */
.L_x_5685:
        /* <DEDUP_REMOVED lines=15> */
.L_x_5663:
[----:B------:R-:W-:Y:S05]  /*7350*/  BSYNC.RECONVERGENT B0 ;  /* 0x0000000000007941 */ /* 0x000fea0003800200 */
.L_x_5662:
[----:B--23--:R-:W2:Y:S02]  /*7360*/  LDC R41, c[0x0][0x380] ;  /* 0x0000e000ff297b82 */ /* 0x00cea40000000800 */
[----:B--2---:R-:W-:-:S05]  /*7370*/  IMAD R94, R41, 0x4, R94 ;  /* 0x00000004295e7824 */ /* 0x004fca00078e025e */
[----:B------:R-:W-:-:S13]  /*7380*/  ISETP.GE.AND P0, PT, R94, UR10, PT ;  /* 0x0000000a5e007c0c */ /* 0x000fda000bf06270 */
[----:B------:R-:W-:Y:S05]  /*7390*/  @!P0 BRA `(.L_x_5686) ;  /* 0xffffffac00b08947 */ /* 0x000fea000383ffff */
.L_x_5617:
        /* <DEDUP_REMOVED lines=38> */
.L_x_5695:
[----:B------:R-:W-:Y:S02]  /*7600*/  ISETP.NE.AND P0, PT, R103, RZ, PT ;  /* 0x000000ff6700720c */ /* 0x000fe40003f05270 */
[----:B-1----:R-:W-:-:S11]  /*7610*/  FMNMX R5, R3, R2, !PT ;  /* 0x0000000203057209 */ /* 0x002fd60007800000 */
[----:B------:R-:W-:Y:S05]  /*7620*/  @P0 BRA `(.L_x_5688) ;  /* 0x0000000000080947 */ /* 0x000fea0003800000 */
[----:B0-----:R-:W0:Y:S02]  /*7630*/  LDC.64 R2, c[0x0][0x3f8] ;  /* 0x0000fe00ff027b82 */ /* 0x001e240000000a00 */
[----:B0-----:R1:W-:Y:S02]  /*7640*/  REDG.E.MAX.S32.STRONG.GPU desc[UR6][R2.64], R5 ;  /* 0x000000050200798e */ /* 0x0013e4000d12e306 */
.L_x_5688:
[----:B------:R-:W-:Y:S05]  /*7650*/  BSYNC B0 ;  /* 0x0000000000007941 */ /* 0x000fea0003800000 */
.L_x_5687:
        /* <DEDUP_REMOVED lines=14> */
[----:B01----:R-:W-:Y:S05]  /*7740*/  CALL.REL.NOINC `($__internal_37_$__cuda_sm20_rcp_rn_f32_slowpath) ;  /* 0x00000000005c7944 */ /* 0x003fea0003c00000 */
[----:B------:R-:W-:Y:S05]  /*7750*/  BRA `(.L_x_5692) ;  /* 0x0000000000107947 */ /* 0x000fea0003800000 */
.L_x_5691:
[----:B------:R-:W0:Y:S02]  /*7760*/  MUFU.RCP R0, R51 ;  /* 0x0000003300007308 */ /* 0x000e240000001000 */
[----:B01----:R-:W-:-:S04]  /*7770*/  FFMA R2, R51, R0, -1 ;  /* 0xbf80000033027423 */ /* 0x003fc80000000000 */
[----:B------:R-:W-:-:S04]  /*7780*/  FADD.FTZ R5, -R2, -RZ ;  /* 0x800000ff02057221 */ /* 0x000fc80000010100 */
[----:B------:R-:W-:-:S07]  /*7790*/  FFMA R5, R0, R5, R0 ;  /* 0x0000000500057223 */ /* 0x000fce0000000000 */
.L_x_5692:
[----:B------:R-:W-:Y:S05]  /*77a0*/  BSYNC.RECONVERGENT B0 ;  /* 0x0000000000007941 */ /* 0x000fea0003800200 */
.L_x_5690:
[----:B------:R-:W0:Y:S02]  /*77b0*/  LDC.64 R2, c[0x0][0x3f0] ;  /* 0x0000fc00ff027b82 */ /* 0x000e240000000a00 */
[----:B0-----:R-:W-:Y:S01]  /*77c0*/  STG.E desc[UR6][R2.64], R5 ;  /* 0x0000000502007986 */ /* 0x001fe2000c101906 */
[----:B------:R-:W-:Y:S05]  /*77d0*/  EXIT ;  /* 0x000000000000794d */ /* 0x000fea0003800000 */
.L_x_5689:
[----:B------:R-:W-:Y:S02]  /*77e0*/  IMAD.MOV.U32 R5, RZ, RZ, 0x2 ;  /* 0x00000002ff057424 */ /* 0x000fe400078e00ff */
[----:B------:R-:W-:Y:S02]  /*77f0*/  IMAD.MOV.U32 R7, RZ, RZ, 0x1f ;  /* 0x0000001fff077424 */ /* 0x000fe400078e00ff */
[----:B------:R-:W-:-:S07]  /*7800*/  IMAD.MOV.U32 R4, RZ, RZ, -0x1 ;  /* 0xffffffffff047424 */ /* 0x000fce00078e00ff */
[----:B01---5:R-:W-:Y:S05]  /*7810*/  WARPSYNC.COLLECTIVE R4, `(.L_x_5693) ;  /* 0x0000000004087348 */ /* 0x023fea0003c00000 */
[----:B01----:R0:W1:Y:S02]  /*7820*/  SHFL.DOWN P0, R2, R0, R5, R7 ;  /* 0x0800000500027389 */ /* 0x0030640000000007 */
[----:B01---5:R-:W-:Y:S05]  /*7830*/  ENDCOLLECTIVE ;  /* 0x000000000000791b */ /* 0x023fea0003800000 */
.L_x_5693:
[----:B------:R-:W-:Y:S02]  /*7840*/  IMAD.MOV.U32 R5, RZ, RZ, 0x1 ;  /* 0x00000001ff057424 */ /* 0x000fe400078e00ff */
[----:B------:R-:W-:-:S05]  /*7850*/  IMAD.MOV.U32 R3, RZ, RZ, R2 ;  /* 0x000000ffff037224 */ /* 0x000fca00078e0002 */
[----:B------:R-:W-:-:S05]  /*7860*/  FMNMX R3, R3, R0, !PT ;  /* 0x0000000003037209 */ /* 0x000fca0007800000 */
[----:B------:R-:W-:-:S07]  /*7870*/  IMAD.MOV.U32 R0, RZ, RZ, R3 ;  /* 0x000000ffff007224 */ /* 0x000fce00078e0003 */
[----:B------:R-:W-:Y:S05]  /*7880*/  WARPSYNC.COLLECTIVE R4, `(.L_x_5694) ;  /* 0x0000000004087348 */ /* 0x000fea0003c00000 */
[----:B------:R0:W1:Y:S02]  /*7890*/  SHFL.DOWN P0, R2, R0, R5, R7 ;  /* 0x0800000500027389 */ /* 0x0000640000000007 */
[----:B01----:R-:W-:Y:S05]  /*78a0*/  ENDCOLLECTIVE ;  /* 0x000000000000791b */ /* 0x003fea0003800000 */
.L_x_5694:
[----:B------:R-:W-:Y:S05]  /*78b0*/  BRA `(.L_x_5695) ;  /* 0xfffffffc00507947 */ /* 0x000fea000383ffff */
        .weak           $__internal_37_$__cuda_sm20_rcp_rn_f32_slowpath
        .type           $__internal_37_$__cuda_sm20_rcp_rn_f32_slowpath,@function
        .size           $__internal_37_$__cuda_sm20_rcp_rn_f32_slowpath,(.L_x_12905 - $__internal_37_$__cuda_sm20_rcp_rn_f32_slowpath)
$__internal_37_$__cuda_sm20_rcp_rn_f32_slowpath:
        /* <DEDUP_REMOVED lines=15> */
.L_x_5697:
        /* <DEDUP_REMOVED lines=33> */
.L_x_5699:
[----:B------:R0:W1:Y:S02]  /*7bc0*/  MUFU.RCP R2, R51 ;  /* 0x0000003300027308 */ /* 0x0000640000001000 */
.L_x_5698:
[----:B------:R-:W-:Y:S05]  /*7bd0*/  BSYNC.RECONVERGENT B1 ;  /* 0x0000000000017941 */ /* 0x000fea0003800200 */
.L_x_5696:
[----:B-1----:R-:W-:Y:S02]  /*7be0*/  IMAD.MOV.U32 R5, RZ, RZ, R2 ;  /* 0x000000ffff057224 */ /* 0x002fe400078e0002 */
[----:B------:R-:W-:Y:S02]  /*7bf0*/  IMAD.MOV.U32 R2, RZ, RZ, R6 ;  /* 0x000000ffff027224 */ /* 0x000fe400078e0006 */
[----:B------:R-:W-:-:S04]  /*7c00*/  IMAD.MOV.U32 R3, RZ, RZ, 0x0 ;  /* 0x00000000ff037424 */ /* 0x000fc800078e00ff */
[----:B0-----:R-:W-:Y:S05]  /*7c10*/  RET.REL.NODEC R2 `(_ZN18transformer_engine13normalization21ln_fwd_general_kernelINS0_13Kernel_traitsI13__nv_bfloat16S3_13__nv_fp8_e4m3fjLj1024ELj1ELj4ELj1ELj16ENS0_18Kernel_traits_baseILj1024ES3_S3_S4_fjLj128EEEEEEEvNS0_19ForwardKernelParamsE) ;  /* 0xffffff8002f87950 */ /* 0x001fea0003c3ffff */
.L_x_5700:
        /* <DEDUP_REMOVED lines=14> */
.L_x_12905:


//--------------------- .text._ZN18transformer_engine13normalization21ln_fwd_general_kernelINS0_13Kernel_traitsI13__nv_bfloat16S3_13__nv_fp8_e4m3fjLj512ELj1ELj4ELj1ELj16ENS0_18Kernel_traits_baseILj512ES3_S3_S4_fjLj128EEEEEEEvNS0_19ForwardKernelParamsE --------------------------
	.section	.text._ZN18transformer_engine13normalization21ln_fwd_general_kernelINS0_13Kernel_traitsI13__nv_bfloat16S3_13__nv_fp8_e4m3fjLj512ELj1ELj4ELj1ELj16ENS0_18Kernel_traits_baseILj512ES3_S3_S4_fjLj128EEEEEEEvNS0_19ForwardKernelParamsE,"ax",@progbits
	.align	128
        .global         _ZN18transformer_engine13normalization21ln_fwd_general_kernelINS0_13Kernel_traitsI13__nv_bfloat16S3_13__nv_fp8_e4m3fjLj512ELj1ELj4ELj1ELj16ENS0_18Kernel_traits_baseILj512ES3_S3_S4_fjLj128EEEEEEEvNS0_19ForwardKernelParamsE
        .type           _ZN18transformer_engine13normalization21ln_fwd_general_kernelINS0_13Kernel_traitsI13__nv_bfloat16S3_13__nv_fp8_e4m3fjLj512ELj1ELj4ELj1ELj16ENS0_18Kernel_traits_baseILj512ES3_S3_S4_fjLj128EEEEEEEvNS0_19ForwardKernelParamsE,@function
        .size           _ZN18transformer_engine13normalization21ln_fwd_general_kernelINS0_13Kernel_traitsI13__nv_bfloat16S3_13__nv_fp8_e4m3fjLj512ELj1ELj4ELj1ELj16ENS0_18Kernel_traits_baseILj512ES3_S3_S4_fjLj128EEEEEEEvNS0_19ForwardKernelParamsE,(.L_x_12906 - _ZN18transformer_engine13normalization21ln_fwd_general_kernelINS0_13Kernel_traitsI13__nv_bfloat16S3_13__nv_fp8_e4m3fjLj512ELj1ELj4ELj1ELj16ENS0_18Kernel_traits_baseILj512ES3_S3_S4_fjLj128EEEEEEEvNS0_19ForwardKernelParamsE)
        .other          _ZN18transformer_engine13normalization21ln_fwd_general_kernelINS0_13Kernel_traitsI13__nv_bfloat16S3_13__nv_fp8_e4m3fjLj512ELj1ELj4ELj1ELj16ENS0_18Kernel_traits_baseILj512ES3_S3_S4_fjLj128EEEEEEEvNS0_19ForwardKernelParamsE,@"STO_CUDA_ENTRY STV_DEFAULT"
_ZN18transformer_engine13normalization21ln_fwd_general_kernelINS0_13Kernel_traitsI13__nv_bfloat16S3_13__nv_fp8_e4m3fjLj512ELj1ELj4ELj1ELj16ENS0_18Kernel_traits_baseILj512ES3_S3_S4_fjLj128EEEEEEEvNS0_19ForwardKernelParamsE:
.text._ZN18transformer_engine13normalization21ln_fwd_general_kernelINS0_13Kernel_traitsI13__nv_bfloat16S3_13__nv_fp8_e4m3fjLj512ELj1ELj4ELj1ELj16ENS0_18Kernel_traits_baseILj512ES3_S3_S4_fjLj128EEEEEEEvNS0_19ForwardKernelParamsE:
        /* <DEDUP_REMOVED lines=38> */
[----:B------:R-:W-:Y:S05]  /*0260*/  CALL.REL.NOINC `($__internal_38_$__cuda_sm20_rcp_rn_f32_slowpath) ;  /* 0x0000004800707944 */ /* 0x000fea0003c00000 */
[----:B------:R-:W-:Y:S01]  /*0270*/  IMAD.MOV.U32 R68, RZ, RZ, R5 ;  /* 0x000000ffff447224 */ /* 0x000fe200078e0005 */
[----:B------:R-:W-:Y:S06]  /*0280*/  BRA `(.L_x_5702) ;  /* 0x0000000000107947 */ /* 0x000fec0003800000 */
.L_x_5701:
[----:B------:R-:W0:Y:S02]  /*0290*/  MUFU.RCP R3, R44 ;  /* 0x0000002c00037308 */ /* 0x000e240000001000 */
[----:B0-----:R-:W-:-:S04]  /*02a0*/  FFMA R0, R44, R3, -1 ;  /* 0xbf8000002c007423 */ /* 0x001fc80000000003 */
[----:B------:R-:W-:-:S04]  /*02b0*/  FADD.FTZ R0, -R0, -RZ ;  /* 0x800000ff00007221 */ /* 0x000fc80000010100 */
[----:B------:R-:W-:-:S07]  /*02c0*/  FFMA R68, R3, R0, R3 ;  /* 0x0000000003447223 */ /* 0x000fce0000000003 */
.L_x_5702:
        /* <DEDUP_REMOVED lines=42> */
.L_x_5706:
[----:B------:R-:W5:Y:S02]  /*0570*/  LDG.E.128 R4, desc[UR16][R4.64] ;  /* 0x0000001004047981 */ /* 0x000f64000c1e1d00 */
.L_x_5707:
[----:B------:R-:W-:Y:S05]  /*0580*/  BSYNC.RECONVERGENT B1 ;  /* 0x0000000000017941 */ /* 0x000fea0003800200 */
.L_x_5705:
        /* <DEDUP_REMOVED lines=39> */
.L_x_5709:
[----:B------:R-:W5:Y:S02]  /*0800*/  LDG.E.128 R8, desc[UR16][R8.64] ;  /* 0x0000001008087981 */ /* 0x000f64000c1e1d00 */
.L_x_5710:
[----:B------:R-:W-:Y:S05]  /*0810*/  BSYNC.RECONVERGENT B1 ;  /* 0x0000000000017941 */ /* 0x000fea0003800200 */
.L_x_5708:
[----:B------:R-:W0:Y:S01]  /*0820*/  LDC R0, c[0x0][0x384] ;  /* 0x0000e100ff007b82 */ /* 0x000e220000000800 */
        /* <DEDUP_REMOVED lines=31> */
.L_x_5712:
        /* <DEDUP_REMOVED lines=28> */
.L_x_5713:
[----:B------:R-:W-:Y:S05]  /*0be0*/  BSYNC.RECONVERGENT B1 ;  /* 0x0000000000017941 */ /* 0x000fea0003800200 */
.L_x_5711:
        /* <DEDUP_REMOVED lines=11> */
.L_x_5715:
        /* <DEDUP_REMOVED lines=28> */
.L_x_5716:
[----:B------:R-:W-:Y:S05]  /*0e60*/  BSYNC.RECONVERGENT B1 ;  /* 0x0000000000017941 */ /* 0x000fea0003800200 */
.L_x_5714:
[----:B-----5:R-:W-:Y:S01]  /*0e70*/  PRMT R52, R8, 0x7632, R52 ;  /* 0x0000763208347816 */ /* 0x020fe20000000034 */
[----:B------:R-:W-:Y:S01]  /*0e80*/  IMAD.U32 R17, R6, 0x10000, RZ ;  /* 0x0001000006117824 */ /* 0x000fe200078e00ff */
[----:B------:R-:W-:Y:S01]  /*0e90*/  PRMT R50, R9, 0x7632, R50 ;  /* 0x0000763209327816 */ /* 0x000fe20000000032 */
[----:B------:R-:W-:Y:S01]  /*0ea0*/  IMAD.U32 R51, R8, 0x10000, RZ ;  /* 0x0001000008337824 */ /* 0x000fe200078e00ff */
[C---:B------:R-:W-:Y:S01]  /*0eb0*/  PRMT R48, R10.reuse, 0x7632, R48 ;  /* 0x000076320a307816 */ /* 0x040fe20000000030 */
        /* <DEDUP_REMOVED lines=15> */
.L_x_5704:
[----:B------:R-:W-:Y:S05]  /*0fb0*/  BSYNC.RECONVERGENT B0 ;  /* 0x0000000000007941 */ /* 0x000fea0003800200 */
.L_x_5703:
[----:B------:R-:W0:Y:S01]  /*0fc0*/  LDCU.U8 UR15, c[0x0][0x404] ;  /* 0x00008080ff0f77ac */ /* 0x000e220008000000 */
[----:B------:R-:W1:Y:S01]  /*0fd0*/  LDCU UR4, c[0x0][0x388] ;  /* 0x00007100ff0477ac */ /* 0x000e620008000800 */
[----:B0-----:R-:W-:Y:S02]  /*0fe0*/  UISETP.NE.AND UP0, UPT, UR15, URZ, UPT ;  /* 0x000000ff0f00728c */ /* 0x001fe4000bf05270 */
[----:B-1----:R-:W-:-:S07]  /*0ff0*/  UISETP.GE.AND UP1, UPT, UR5, UR4, UPT ;  /* 0x000000040500728c */ /* 0x002fce000bf26270 */
[----:B------:R-:W-:Y:S05]  /*1000*/  BRA.U !UP0, `(.L_x_5717) ;  /* 0x0000000108087547 */ /* 0x000fea000b800000 */
[----:B------:R-:W0:Y:S02]  /*1010*/  LDC.64 R2, c[0x0][0x3e0] ;  /* 0x0000f800ff027b82 */ /* 0x000e240000000a00 */
[----:B0-----:R0:W5:Y:S02]  /*1020*/  LDG.E R44, desc[UR16][R2.64] ;  /* 0x00000010022c7981 */ /* 0x001164000c1e1900 */
.L_x_5717:
[----:B------:R-:W-:Y:S01]  /*1030*/  IMAD.MOV.U32 R43, RZ, RZ, RZ ;  /* 0x000000ffff2b7224 */ /* 0x000fe200078e00ff */
[----:B------:R-:W-:Y:S06]  /*1040*/  BRA.U UP1, `(.L_x_5718) ;  /* 0x0000003501b07547 */ /* 0x000fec000b800000 */
[----:B------:R-:W1:Y:S01]  /*1050*/  LDCU.U8 UR4, c[0x0][0x3c0] ;  /* 0x00007800ff0477ac */ /* 0x000e620008000000 */
[----:B------:R-:W-:Y:S01]  /*1060*/  FADD R0, R41, 1 ;  /* 0x3f80000029007421 */ /* 0x000fe20000000000 */
[----:B------:R-:W2:Y:S01]  /*1070*/  LDC.64 R62, c[0x0][0x3b0] ;  /* 0x0000ec00ff3e7b82 */ /* 0x000ea20000000a00 */
[----:B0-----:R-:W-:Y:S01]  /*1080*/  FADD R3, R42, 1 ;  /* 0x3f8000002a037421 */ /* 0x001fe20000000000 */
        /* <DEDUP_REMOVED lines=28> */
[----:B------:R-:W-:Y:S01]  /*1250*/  FSEL R30, R13, R30, !P0 ;  /* 0x0000001e0d1e7208 */ /* 0x000fe20004000000 */
[----:B------:R-:W-:Y:S01]  /*1260*/  IMAD.U32 R65, RZ, RZ, UR4 ;  /* 0x00000004ff417e24 */ /* 0x000fe2000f8e00ff */
[----:B------:R-:W-:Y:S01]  /*1270*/  FSEL R31, R31, R0, !P0 ;  /* 0x000000001f1f7208 */ /* 0x000fe20004000000 */
[----:B------:R-:W-:Y:S01]  /*1280*/  VIADD R14, R61, 0x7 ;  /* 0x000000073d0e7836 */ /* 0x000fe20000000000 */
[----:B------:R-:W-:Y:S01]  /*1290*/  LEA.HI R0, R70, UR5, RZ, 0x1b ;  /* 0x0000000546007c11 */ /* 0x000fe2000f8fd8ff */
[----:B------:R-:W-:Y:S01]  /*12a0*/  IMAD.MOV.U32 R43, RZ, RZ, RZ ;  /* 0x000000ffff2b7224 */ /* 0x000fe200078e00ff */
[----:B------:R-:W-:Y:S01]  /*12b0*/  FSEL R23, R10, R23, !P0 ;  /* 0x000000170a177208 */ /* 0x000fe20004000000 */
[----:B------:R-:W-:Y:S01]  /*12c0*/  UIMAD.WIDE UR12, UR10, 0x4, UR6 ;  /* 0x000000040a0c78a5 */ /* 0x000fe2000f8e0206 */
[----:B------:R-:W-:Y:S01]  /*12d0*/  LEA.HI R10, R22, 0x1, RZ, 0x1b ;  /* 0x00000001160a7811 */ /* 0x000fe200078fd8ff */
[----:B------:R-:W-:Y:S01]  /*12e0*/  IMAD R3, R0, UR11, RZ ;  /* 0x0000000b00037c24 */ /* 0x000fe2000f8e02ff */
[----:B------:R-:W-:Y:S01]  /*12f0*/  FSEL R29, R12, R29, !P0 ;  /* 0x0000001d0c1d7208 */ /* 0x000fe20004000000 */
[----:B------:R-:W-:Y:S01]  /*1300*/  IMAD.U32 R0, RZ, RZ, UR11 ;  /* 0x0000000bff007e24 */ /* 0x000fe2000f8e00ff */
[----:B------:R-:W-:Y:S01]  /*1310*/  FSEL R40, R40, R5, !P0 ;  /* 0x0000000528287208 */ /* 0x000fe20004000000 */
[----:B--2---:R-:W-:Y:S01]  /*1320*/  IMAD.WIDE.U32 R62, R3, 0x4, R62 ;  /* 0x00000004033e7825 */ /* 0x004fe200078e003e */
[----:B------:R-:W-:Y:S01]  /*1330*/  FSEL R37, R37, R2, !P0 ;  /* 0x0000000225257208 */ /* 0x000fe20004000000 */
[----:B------:R-:W-:Y:S01]  /*1340*/  UMOV UR4, URZ ;  /* 0x000000ff00047c82 */ /* 0x000fe20008000000 */
[----:B------:R-:W-:Y:S01]  /*1350*/  FSEL R36, R36, R7, !P0 ;  /* 0x0000000724247208 */ /* 0x000fe20004000000 */
[----:B------:R-:W-:Y:S01]  /*1360*/  IMAD R13, R0, 0x100, R61 ;  /* 0x00000100000d7824 */ /* 0x000fe200078e023d */
[----:B------:R-:W-:Y:S01]  /*1370*/  FSEL R28, R15, R28, !P0 ;  /* 0x0000001c0f1c7208 */ /* 0x000fe20004000000 */
[----:B------:R-:W-:Y:S01]  /*1380*/  VIADD R15, R61, 0x6 ;  /* 0x000000063d0f7836 */ /* 0x000fe20000000000 */
        /* <DEDUP_REMOVED lines=16> */
[----:B------:R-:W-:Y:S02]  /*1490*/  VIADD R2, R13, 0x7 ;  /* 0x000000070d027836 */ /* 0x000fe40000000000 */
[----:B------:R-:W-:-:S07]  /*14a0*/  IMAD.WIDE.U32 R64, R65, 0x4, R62 ;  /* 0x0000000441407825 */ /* 0x000fce00078e003e */
.L_x_5769:
        /* <DEDUP_REMOVED lines=15> */
.L_x_5722:
        /* <DEDUP_REMOVED lines=28> */
.L_x_5723:
[----:B------:R-:W-:Y:S05]  /*1760*/  BSYNC.RECONVERGENT B1 ;  /* 0x0000000000017941 */ /* 0x000fea0003800200 */
.L_x_5721:
        /* <DEDUP_REMOVED lines=22> */
.L_x_5725:
        /* <DEDUP_REMOVED lines=28> */
.L_x_5726:
[----:B------:R-:W-:Y:S05]  /*1a90*/  BSYNC.RECONVERGENT B1 ;  /* 0x0000000000017941 */ /* 0x000fea0003800200 */
.L_x_5724:
        /* <DEDUP_REMOVED lines=12> */
.L_x_5720:
[----:B------:R-:W-:Y:S05]  /*1b60*/  BSYNC.RECONVERGENT B0 ;  /* 0x0000000000007941 */ /* 0x000fea0003800200 */
.L_x_5719:
        /* <DEDUP_REMOVED lines=22> */
.L_x_5728:
[----:B------:R-:W-:Y:S05]  /*1cd0*/  BSYNC.RECONVERGENT B0 ;  /* 0x0000000000007941 */ /* 0x000fea0003800200 */
.L_x_5727:
        /* <DEDUP_REMOVED lines=12> */
.L_x_5729:
        /* <DEDUP_REMOVED lines=35> */
.L_x_5732:
[----:B------:R-:W2:Y:S04]  /*1fd0*/  LDG.E.STRONG.GPU R66, desc[UR16][R34.64] ;  /* 0x0000001022427981 */ /* 0x000ea8000c1ef900 */
[----:B--2---:R-:W-:Y:S01]  /*1fe0*/  CCTL.IVALL ;  /* 0x00000000ff00798f */ /* 0x004fe20002000000 */
[----:B------:R-:W-:Y:S05]  /*1ff0*/  YIELD ;  /* 0x0000000000007946 */ /* 0x000fea0003800000 */
[----:B------:R-:W-:-:S13]  /*2000*/  ISETP.NE.AND P0, PT, R66, UR10, PT ;  /* 0x0000000a42007c0c */ /* 0x000fda000bf05270 */
[----:B------:R-:W-:Y:S05]  /*2010*/  @P0 BRA `(.L_x_5732) ;  /* 0xfffffffc00ec0947 */ /* 0x000fea000383ffff */
.L_x_5731:
        /* <DEDUP_REMOVED lines=21> */
.L_x_5737:
        /* <DEDUP_REMOVED lines=39> */
.L_x_5736:
[----:B------:R-:W-:Y:S05]  /*23e0*/  BSYNC.RECONVERGENT B1 ;  /* 0x0000000000017941 */ /* 0x000fea0003800200 */
.L_x_5735:
        /* <DEDUP_REMOVED lines=24> */
.L_x_5739:
[----:B------:R-:W-:Y:S05]  /*2570*/  BSYNC.RECONVERGENT B1 ;  /* 0x0000000000017941 */ /* 0x000fea0003800200 */
.L_x_5738:
        /* <DEDUP_REMOVED lines=16> */
.L_x_5741:
[----:B------:R-:W-:Y:S05]  /*2680*/  BSYNC.RECONVERGENT B1 ;  /* 0x0000000000017941 */ /* 0x000fea0003800200 */
.L_x_5740:
        /* <DEDUP_REMOVED lines=11> */
.L_x_5734:
[----:B------:R-:W-:Y:S05]  /*2740*/  BSYNC.RECONVERGENT B0 ;  /* 0x0000000000007941 */ /* 0x000fea0003800200 */
.L_x_5733:
        /* <DEDUP_REMOVED lines=11> */
.L_x_5730:
        /* <DEDUP_REMOVED lines=54> */
.L_x_5743:
[----:B------:R-:W-:Y:S05]  /*2b60*/  BSYNC.RECONVERGENT B0 ;  /* 0x0000000000007941 */ /* 0x000fea0003800200 */
.L_x_5742:
        /* <DEDUP_REMOVED lines=12> */
.L_x_5744:
        /* <DEDUP_REMOVED lines=35> */
.L_x_5747:
[----:B------:R-:W2:Y:S04]  /*2e60*/  LDG.E.STRONG.GPU R66, desc[UR16][R34.64] ;  /* 0x0000001022427981 */ /* 0x000ea8000c1ef900 */
[----:B--2---:R-:W-:Y:S01]  /*2e70*/  CCTL.IVALL ;  /* 0x00000000ff00798f */ /* 0x004fe20002000000 */
[----:B------:R-:W-:Y:S05]  /*2e80*/  YIELD ;  /* 0x0000000000007946 */ /* 0x000fea0003800000 */
[----:B------:R-:W-:-:S13]  /*2e90*/  ISETP.NE.AND P0, PT, R66, UR10, PT ;  /* 0x0000000a42007c0c */ /* 0x000fda000bf05270 */
[----:B------:R-:W-:Y:S05]  /*2ea0*/  @P0 BRA `(.L_x_5747) ;  /* 0xfffffffc00ec0947 */ /* 0x000fea000383ffff */
.L_x_5746:
        /* <DEDUP_REMOVED lines=17> */
.L_x_5752:
        /* <DEDUP_REMOVED lines=37> */
.L_x_5751:
[----:B------:R-:W-:Y:S05]  /*3210*/  BSYNC.RECONVERGENT B1 ;  /* 0x0000000000017941 */ /* 0x000fea0003800200 */
.L_x_5750:
        /* <DEDUP_REMOVED lines=24> */
.L_x_5754:
[----:B------:R-:W-:Y:S05]  /*33a0*/  BSYNC.RECONVERGENT B1 ;  /* 0x0000000000017941 */ /* 0x000fea0003800200 */
.L_x_5753:
        /* <DEDUP_REMOVED lines=16> */
.L_x_5756:
[----:B------:R-:W-:Y:S05]  /*34b0*/  BSYNC.RECONVERGENT B1 ;  /* 0x0000000000017941 */ /* 0x000fea0003800200 */
.L_x_5755:
        /* <DEDUP_REMOVED lines=11> */
.L_x_5749:
[----:B------:R-:W-:Y:S05]  /*3570*/  BSYNC.RECONVERGENT B0 ;  /* 0x0000000000007941 */ /* 0x000fea0003800200 */
.L_x_5748:
        /* <DEDUP_REMOVED lines=11> */
.L_x_5745:
        /* <DEDUP_REMOVED lines=66> */
.L_x_5760:
        /* <DEDUP_REMOVED lines=23> */
.L_x_5761:
[----:B------:R-:W-:Y:S05]  /*3bc0*/  BSYNC.RECONVERGENT B1 ;  /* 0x0000000000017941 */ /* 0x000fea0003800200 */
.L_x_5759:
        /* <DEDUP_REMOVED lines=34> */
.L_x_5763:
        /* <DEDUP_REMOVED lines=16> */
.L_x_5764:
[----:B------:R-:W-:Y:S05]  /*3ef0*/  BSYNC.RECONVERGENT B1 ;  /* 0x0000000000017941 */ /* 0x000fea0003800200 */
.L_x_5762:
        /* <DEDUP_REMOVED lines=60> */
.L_x_5766:
        /* <DEDUP_REMOVED lines=15> */
.L_x_5767:
[----:B------:R-:W-:Y:S05]  /*43b0*/  BSYNC.RECONVERGENT B1 ;  /* 0x0000000000017941 */ /* 0x000fea0003800200 */
.L_x_5765:
[----:B------:R-:W-:Y:S02]  /*43c0*/  LEA.HI R90, R70, UR5, RZ, 0x1b ;  /* 0x00000005465a7c11 */ /* 0x000fe4000f8fd8ff */
[----:B------:R-:W-:Y:S02]  /*43d0*/  F2FP.SATFINITE.E4M3.F32.PACK_AB_MERGE_C R91, RZ, R35, RZ ;  /* 0x00000023ff5b723e */ /* 0x000fe400048070ff */
[----:B------:R-:W-:Y:S01]  /*43e0*/  F2FP.SATFINITE.E4M3.F32.PACK_AB_MERGE_C R97, RZ, R67, RZ ;  /* 0x00000043ff61723e */ /* 0x000fe200048070ff */
[----:B------:R-:W-:Y:S01]  /*43f0*/  IMAD R89, R90, UR19, R13 ;  /* 0x000000135a597c24 */ /* 0x000fe2000f8e020d */
[----:B------:R-:W-:Y:S02]  /*4400*/  ISETP.GE.U32.AND P1, PT, R9, 0x8, PT ;  /* 0x000000080900780c */ /* 0x000fe40003f26070 */
        /* <DEDUP_REMOVED lines=28> */
.L_x_5768:
        /* <DEDUP_REMOVED lines=15> */
.L_x_5758:
[----:B------:R-:W-:Y:S05]  /*46c0*/  BSYNC.RECONVERGENT B0 ;  /* 0x0000000000007941 */ /* 0x000fea0003800200 */
.L_x_5757:
[----:B------:R-:W4:Y:S02]  /*46d0*/  LDCU UR9, c[0x0][0x380] ;  /* 0x00007000ff0977ac */ /* 0x000f240008000800 */
[----:B----4-:R-:W-:-:S04]  /*46e0*/  ULEA UR5, UR9, UR5, 0x2 ;  /* 0x0000000509057291 */ /* 0x010fc8000f8e10ff */
[----:B------:R-:W-:-:S09]  /*46f0*/  UISETP.GE.AND UP0, UPT, UR5, UR18, UPT ;  /* 0x000000120500728c */ /* 0x000fd2000bf06270 */
[----:B------:R-:W-:Y:S05]  /*4700*/  BRA.U !UP0, `(.L_x_5769) ;  /* 0xffffffcd08687547 */ /* 0x000fea000b83ffff */
.L_x_5718:
[----:B------:R-:W4:Y:S02]  /*4710*/  LDCU.64 UR4, c[0x0][0x3f8] ;  /* 0x00007f00ff0477ac */ /* 0x000f240008000a00 */
[----:B----4-:R-:W-:-:S04]  /*4720*/  UISETP.NE.U32.AND UP0, UPT, UR4, URZ, UPT ;  /* 0x000000ff0400728c */ /* 0x010fc8000bf05070 */
[----:B------:R-:W-:-:S09]  /*4730*/  UISETP.NE.AND.EX UP0, UPT, UR5, URZ, UPT, UP0 ;  /* 0x000000ff0500728c */ /* 0x000fd2000bf05300 */
[----:B------:R-:W-:Y:S05]  /*4740*/  BRA.U !UP0, `(.L_x_5770) ;  /* 0x0000000108a07547 */ /* 0x000fea000b800000 */
[----:B------:R-:W4:Y:S01]  /*4750*/  SHFL.DOWN PT, R0, R43, 0x10, 0x1f ;  /* 0x0a001f002b007f89 */ /* 0x000f2200000e0000 */
[----:B------:R-:W-:Y:S01]  /*4760*/  ISETP.NE.AND P0, PT, R71, RZ, PT ;  /* 0x000000ff4700720c */ /* 0x000fe20003f05270 */
[----:B------:R-:W-:-:S12]  /*4770*/  BSSY B0, `(.L_x_5770) ;  /* 0x0000025000007945 */ /* 0x000fd80003800000 */
[----:B------:R-:W1:Y:S01]  /*4780*/  @!P0 S2R R8, SR_CgaCtaId ;  /* 0x0000000000088919 */ /* 0x000e620000008800 */
[----:B------:R-:W-:Y:S02]  /*4790*/  @!P0 MOV R7, 0x400 ;  /* 0x0000040000078802 */ /* 0x000fe40000000f00 */
[----:B------:R-:W-:-:S04]  /*47a0*/  @!P0 SHF.R.U32.HI R6, RZ, 0x3, R70 ;  /* 0x00000003ff068819 */ /* 0x000fc80000011646 */
[----:B------:R-:W-:Y:S02]  /*47b0*/  @!P0 LOP3.LUT R6, R6, 0x7c, RZ, 0xc0, !PT ;  /* 0x0000007c06068812 */ /* 0x000fe400078ec0ff */
[----:B----4-:R-:W-:-:S05]  /*47c0*/  FMNMX R0, R0, R43, !PT ;  /* 0x0000002b00007209 */ /* 0x010fca0007800000 */
[----:B0-----:R-:W0:Y:S01]  /*47d0*/  SHFL.DOWN PT, R3, R0, 0x8, 0x1f ;  /* 0x09001f0000037f89 */ /* 0x001e2200000e0000 */
        /* <DEDUP_REMOVED lines=25> */
.L_x_5778:
[----:B------:R-:W-:Y:S02]  /*4970*/  ISETP.NE.AND P0, PT, R70, RZ, PT ;  /* 0x000000ff4600720c */ /* 0x000fe40003f05270 */
[----:B-1----:R-:W-:-:S11]  /*4980*/  FMNMX R5, R3, R2, !PT ;  /* 0x0000000203057209 */ /* 0x002fd60007800000 */
[----:B------:R-:W-:Y:S05]  /*4990*/  @P0 BRA `(.L_x_5771) ;  /* 0x0000000000080947 */ /* 0x000fea0003800000 */
[----:B0-----:R-:W0:Y:S02]  /*49a0*/  LDC.64 R2, c[0x0][0x3f8] ;  /* 0x0000fe00ff027b82 */ /* 0x001e240000000a00 */
[----:B0-----:R1:W-:Y:S02]  /*49b0*/  REDG.E.MAX.S32.STRONG.GPU desc[UR16][R2.64], R5 ;  /* 0x000000050200798e */ /* 0x0013e4000d12e310 */
.L_x_5771:
[----:B------:R-:W-:Y:S05]  /*49c0*/  BSYNC B0 ;  /* 0x0000000000007941 */ /* 0x000fea0003800000 */
.L_x_5770:
        /* <DEDUP_REMOVED lines=14> */
[----:B0123--:R-:W-:Y:S05]  /*4ab0*/  CALL.REL.NOINC `($__internal_38_$__cuda_sm20_rcp_rn_f32_slowpath) ;  /* 0x00000000005c7944 */ /* 0x00ffea0003c00000 */
[----:B------:R-:W-:Y:S05]  /*4ac0*/  BRA `(.L_x_5775) ;  /* 0x0000000000107947 */ /* 0x000fea0003800000 */
.L_x_5774:
[----:B-1----:R-:W1:Y:S02]  /*4ad0*/  MUFU.RCP R5, R44 ;  /* 0x0000002c00057308 */ /* 0x002e640000001000 */
[----:B-1----:R-:W-:-:S04]  /*4ae0*/  FFMA R0, R44, R5, -1 ;  /* 0xbf8000002c007423 */ /* 0x002fc80000000005 */
[----:B------:R-:W-:-:S04]  /*4af0*/  FADD.FTZ R0, -R0, -RZ ;  /* 0x800000ff00007221 */ /* 0x000fc80000010100 */
[----:B------:R-:W-:-:S07]  /*4b00*/  FFMA R5, R5, R0, R5 ;  /* 0x0000000005057223 */ /* 0x000fce0000000005 */
.L_x_5775:
[----:B------:R-:W-:Y:S05]  /*4b10*/  BSYNC.RECONVERGENT B0 ;  /* 0x0000000000007941 */ /* 0x000fea0003800200 */
.L_x_5773:
[----:B0-----:R-:W0:Y:S02]  /*4b20*/  LDC.64 R2, c[0x0][0x3f0] ;  /* 0x0000fc00ff027b82 */ /* 0x001e240000000a00 */
[----:B0-----:R-:W-:Y:S01]  /*4b30*/  STG.E desc[UR16][R2.64], R5 ;  /* 0x0000000502007986 */ /* 0x001fe2000c101910 */
[----:B------:R-:W-:Y:S05]  /*4b40*/  EXIT ;  /* 0x000000000000794d */ /* 0x000fea0003800000 */
.L_x_5772:
[----:B------:R-:W-:Y:S02]  /*4b50*/  IMAD.MOV.U32 R5, RZ, RZ, 0x2 ;  /* 0x00000002ff057424 */ /* 0x000fe400078e00ff */
[----:B------:R-:W-:Y:S02]  /*4b60*/  IMAD.MOV.U32 R7, RZ, RZ, 0x1f ;  /* 0x0000001fff077424 */ /* 0x000fe400078e00ff */
[----:B------:R-:W-:-:S07]  /*4b70*/  IMAD.MOV.U32 R4, RZ, RZ, -0x1 ;  /* 0xffffffffff047424 */ /* 0x000fce00078e00ff */
[----:B0123-5:R-:W-:Y:S05]  /*4b80*/  WARPSYNC.COLLECTIVE R4, `(.L_x_5776) ;  /* 0x0000000004087348 */ /* 0x02ffea0003c00000 */
[----:B01----:R0:W1:Y:S02]  /*4b90*/  SHFL.DOWN P0, R2, R0, R5, R7 ;  /* 0x0800000500027389 */ /* 0x0030640000000007 */
[----:B0123-5:R-:W-:Y:S05]  /*4ba0*/  ENDCOLLECTIVE ;  /* 0x000000000000791b */ /* 0x02ffea0003800000 */
.L_x_5776:
[----:B------:R-:W-:Y:S02]  /*4bb0*/  IMAD.MOV.U32 R5, RZ, RZ, 0x1 ;  /* 0x00000001ff057424 */ /* 0x000fe400078e00ff */
[----:B------:R-:W-:-:S05]  /*4bc0*/  IMAD.MOV.U32 R3, RZ, RZ, R2 ;  /* 0x000000ffff037224 */ /* 0x000fca00078e0002 */
[----:B------:R-:W-:-:S05]  /*4bd0*/  FMNMX R3, R3, R0, !PT ;  /* 0x0000000003037209 */ /* 0x000fca0007800000 */
[----:B------:R-:W-:-:S07]  /*4be0*/  IMAD.MOV.U32 R0, RZ, RZ, R3 ;  /* 0x000000ffff007224 */ /* 0x000fce00078e0003 */
[----:B------:R-:W-:Y:S05]  /*4bf0*/  WARPSYNC.COLLECTIVE R4, `(.L_x_5777) ;  /* 0x0000000004087348 */ /* 0x000fea0003c00000 */
[----:B------:R0:W1:Y:S02]  /*4c00*/  SHFL.DOWN P0, R2, R0, R5, R7 ;  /* 0x0800000500027389 */ /* 0x0000640000000007 */
[----:B01----:R-:W-:Y:S05]  /*4c10*/  ENDCOLLECTIVE ;  /* 0x000000000000791b */ /* 0x003fea0003800000 */
.L_x_5777:
[----:B------:R-:W-:Y:S05]  /*4c20*/  BRA `(.L_x_5778) ;  /* 0xfffffffc00507947 */ /* 0x000fea000383ffff */
        .weak           $__internal_38_$__cuda_sm20_rcp_rn_f32_slowpath
        .type           $__internal_38_$__cuda_sm20_rcp_rn_f32_slowpath,@function
        .size           $__internal_38_$__cuda_sm20_rcp_rn_f32_slowpath,(.L_x_12906 - $__internal_38_$__cuda_sm20_rcp_rn_f32_slowpath)
$__internal_38_$__cuda_sm20_rcp_rn_f32_slowpath:
        /* <DEDUP_REMOVED lines=15> */
.L_x_5780:
        /* <DEDUP_REMOVED lines=33> */
.L_x_5782:
[----:B------:R0:W1:Y:S02]  /*4f30*/  MUFU.RCP R2, R44 ;  /* 0x0000002c00027308 */ /* 0x0000640000001000 */
.L_x_5781:
[----:B------:R-:W-:Y:S05]  /*4f40*/  BSYNC.RECONVERGENT B1 ;  /* 0x0000000000017941 */ /* 0x000fea0003800200 */
.L_x_5779:
[----:B-1----:R-:W-:Y:S02]  /*4f50*/  IMAD.MOV.U32 R5, RZ, RZ, R2 ;  /* 0x000000ffff057224 */ /* 0x002fe400078e0002 */
[----:B------:R-:W-:Y:S02]  /*4f60*/  IMAD.MOV.U32 R2, RZ, RZ, R6 ;  /* 0x000000ffff027224 */ /* 0x000fe400078e0006 */
[----:B------:R-:W-:-:S04]  /*4f70*/  IMAD.MOV.U32 R3, RZ, RZ, 0x0 ;  /* 0x00000000ff037424 */ /* 0x000fc800078e00ff */
[----:B0-----:R-:W-:Y:S05]  /*4f80*/  RET.REL.NODEC R2 `(_ZN18transformer_engine13normalization21ln_fwd_general_kernelINS0_13Kernel_traitsI13__nv_bfloat16S3_13__nv_fp8_e4m3fjLj512ELj1ELj4ELj1ELj16ENS0_18Kernel_traits_baseILj512ES3_S3_S4_fjLj128EEEEEEEvNS0_19ForwardKernelParamsE) ;  /* 0xffffffb0021c7950 */ /* 0x001fea0003c3ffff */
.L_x_5783:
        /* <DEDUP_REMOVED lines=15> */
.L_x_12906:


//--------------------- .text._ZN18transformer_engine13normalization21ln_fwd_general_kernelINS0_13Kernel_traitsI13__nv_bfloat16S3_13__nv_fp8_e4m3fjLj128ELj1ELj4ELj1ELj8ENS0_18Kernel_traits_baseILj128ES3_S3_S4_fjLj128EEEEEEEvNS0_19ForwardKernelParamsE --------------------------
	.section	.text._ZN18transformer_engine13normalization21ln_fwd_general_kernelINS0_13Kernel_traitsI13__nv_bfloat16S3_13__nv_fp8_e4m3fjLj128ELj1ELj4ELj1ELj8ENS0_18Kernel_traits_baseILj128ES3_S3_S4_fjLj128EEEEEEEvNS0_19ForwardKernelParamsE,"ax",@progbits
	.align	128
        .global         _ZN18transformer_engine13normalization21ln_fwd_general_kernelINS0_13Kernel_traitsI13__nv_bfloat16S3_13__nv_fp8_e4m3fjLj128ELj1ELj4ELj1ELj8ENS0_18Kernel_traits_baseILj128ES3_S3_S4_fjLj128EEEEEEEvNS0_19ForwardKernelParamsE
        .type           _ZN18transformer_engine13normalization21ln_fwd_general_kernelINS0_13Kernel_traitsI13__nv_bfloat16S3_13__nv_fp8_e4m3fjLj128ELj1ELj4ELj1ELj8ENS0_18Kernel_traits_baseILj128ES3_S3_S4_fjLj128EEEEEEEvNS0_19ForwardKernelParamsE,@function
        .size           _ZN18transformer_engine13normalization21ln_fwd_general_kernelINS0_13Kernel_traitsI13__nv_bfloat16S3_13__nv_fp8_e4m3fjLj128ELj1ELj4ELj1ELj8ENS0_18Kernel_traits_baseILj128ES3_S3_S4_fjLj128EEEEEEEvNS0_19ForwardKernelParamsE,(.L_x_12907 - _ZN18transformer_engine13normalization21ln_fwd_general_kernelINS0_13Kernel_traitsI13__nv_bfloat16S3_13__nv_fp8_e4m3fjLj128ELj1ELj4ELj1ELj8ENS0_18Kernel_traits_baseILj128ES3_S3_S4_fjLj128EEEEEEEvNS0_19ForwardKernelParamsE)
        .other          _ZN18transformer_engine13normalization21ln_fwd_general_kernelINS0_13Kernel_traitsI13__nv_bfloat16S3_13__nv_fp8_e4m3fjLj128ELj1ELj4ELj1ELj8ENS0_18Kernel_traits_baseILj128ES3_S3_S4_fjLj128EEEEEEEvNS0_19ForwardKernelParamsE,@"STO_CUDA_ENTRY STV_DEFAULT"
_ZN18transformer_engine13normalization21ln_fwd_general_kernelINS0_13Kernel_traitsI13__nv_bfloat16S3_13__nv_fp8_e4m3fjLj128ELj1ELj4ELj1ELj8ENS0_18Kernel_traits_baseILj128ES3_S3_S4_fjLj128EEEEEEEvNS0_19ForwardKernelParamsE:
.text._ZN18transformer_engine13normalization21ln_fwd_general_kernelINS0_13Kernel_traitsI13__nv_bfloat16S3_13__nv_fp8_e4m3fjLj128ELj1ELj4ELj1ELj8ENS0_18Kernel_traits_baseILj128ES3_S3_S4_fjLj128EEEEEEEvNS0_19ForwardKernelParamsE:
        /* <DEDUP_REMOVED lines=39> */
[----:B------:R-:W-:Y:S05]  /*0270*/  CALL.REL.NOINC `($__internal_39_$__cuda_sm20_rcp_rn_f32_slowpath) ;  /* 0x0000002800ac7944 */ /* 0x000fea0003c00000 */
[----:B------:R-:W-:Y:S01]  /*0280*/  IMAD.MOV.U32 R36, RZ, RZ, R5 ;  /* 0x000000ffff247224 */ /* 0x000fe200078e0005 */
[----:B------:R-:W-:Y:S06]  /*0290*/  BRA `(.L_x_5785) ;  /* 0x0000000000107947 */ /* 0x000fec0003800000 */
.L_x_5784:
[----:B------:R-:W0:Y:S02]  /*02a0*/  MUFU.RCP R3, R20 ;  /* 0x0000001400037308 */ /* 0x000e240000001000 */
[----:B0-----:R-:W-:-:S04]  /*02b0*/  FFMA R0, R20, R3, -1 ;  /* 0xbf80000014007423 */ /* 0x001fc80000000003 */
[----:B------:R-:W-:-:S04]  /*02c0*/  FADD.FTZ R0, -R0, -RZ ;  /* 0x800000ff00007221 */ /* 0x000fc80000010100 */
[----:B------:R-:W-:-:S07]  /*02d0*/  FFMA R36, R3, R0, R3 ;  /* 0x0000000003247223 */ /* 0x000fce0000000003 */
.L_x_5785:
        /* <DEDUP_REMOVED lines=26> */
.L_x_5789:
[----:B------:R-:W2:Y:S02]  /*0480*/  LDG.E.64 R2, desc[UR16][R2.64] ;  /* 0x0000001002027981 */ /* 0x000ea4000c1e1b00 */
[C-C-:B--2---:R-:W-:Y:S02]  /*0490*/  SHF.R.U64 R17, R2.reuse, 0x10, R3.reuse ;  /* 0x0000001002117819 */ /* 0x144fe40000001203 */
[----:B------:R-:W-:Y:S02]  /*04a0*/  SHF.R.U32.HI R15, RZ, 0x10, R3 ;  /* 0x00000010ff0f7819 */ /* 0x000fe40000011603 */
[----:B------:R-:W-:Y:S02]  /*04b0*/  PRMT R18, R2, 0x7610, R18 ;  /* 0x0000761002127816 */ /* 0x000fe40000000012 */
[----:B------:R-:W-:-:S07]  /*04c0*/  PRMT R16, R3, 0x7610, R16 ;  /* 0x0000761003107816 */ /* 0x000fce0000000010 */
.L_x_5790:
[----:B------:R-:W-:Y:S05]  /*04d0*/  BSYNC.RECONVERGENT B1 ;  /* 0x0000000000017941 */ /* 0x000fea0003800200 */
.L_x_5788:
        /* <DEDUP_REMOVED lines=19> */
.L_x_5792:
[----:B------:R-:W2:Y:S02]  /*0610*/  LDG.E.64 R2, desc[UR16][R2.64] ;  /* 0x0000001002027981 */ /* 0x000ea4000c1e1b00 */
[C-C-:B--2---:R-:W-:Y:S02]  /*0620*/  SHF.R.U64 R34, R2.reuse, 0x10, R3.reuse ;  /* 0x0000001002227819 */ /* 0x144fe40000001203 */
[----:B------:R-:W-:Y:S02]  /*0630*/  SHF.R.U32.HI R22, RZ, 0x10, R3 ;  /* 0x00000010ff167819 */ /* 0x000fe40000011603 */
[----:B------:R-:W-:Y:S02]  /*0640*/  PRMT R23, R2, 0x7610, R23 ;  /* 0x0000761002177816 */ /* 0x000fe40000000017 */
[----:B------:R-:W-:-:S07]  /*0650*/  PRMT R21, R3, 0x7610, R21 ;  /* 0x0000761003157816 */ /* 0x000fce0000000015 */
.L_x_5793:
[----:B------:R-:W-:Y:S05]  /*0660*/  BSYNC.RECONVERGENT B1 ;  /* 0x0000000000017941 */ /* 0x000fea0003800200 */
.L_x_5791:
[----:B-----5:R-:W-:Y:S01]  /*0670*/  IMAD.U32 R18, R18, 0x10000, RZ ;  /* 0x0001000012127824 */ /* 0x020fe200078e00ff */
[----:B------:R-:W-:Y:S01]  /*0680*/  SHF.L.U32 R16, R16, 0x10, RZ ;  /* 0x0000001010107819 */ /* 0x000fe200000006ff */
[----:B------:R-:W-:Y:S01]  /*0690*/  IMAD.U32 R17, R17, 0x10000, RZ ;  /* 0x0001000011117824 */ /* 0x000fe200078e00ff */
[----:B------:R-:W-:Y:S01]  /*06a0*/  SHF.L.U32 R34, R34, 0x10, RZ ;  /* 0x0000001022227819 */ /* 0x000fe200000006ff */
[----:B------:R-:W-:Y:S02]  /*06b0*/  IMAD.U32 R15, R15, 0x10000, RZ ;  /* 0x000100000f0f7824 */ /* 0x000fe400078e00ff */
[----:B------:R-:W-:Y:S02]  /*06c0*/  IMAD.U32 R23, R23, 0x10000, RZ ;  /* 0x0001000017177824 */ /* 0x000fe400078e00ff */
[----:B------:R-:W-:Y:S02]  /*06d0*/  IMAD.U32 R21, R21, 0x10000, RZ ;  /* 0x0001000015157824 */ /* 0x000fe400078e00ff */
[----:B------:R-:W-:-:S07]  /*06e0*/  IMAD.U32 R22, R22, 0x10000, RZ ;  /* 0x0001000016167824 */ /* 0x000fce00078e00ff */
.L_x_5787:
[----:B------:R-:W-:Y:S05]  /*06f0*/  BSYNC.RECONVERGENT B0 ;  /* 0x0000000000007941 */ /* 0x000fea0003800200 */
.L_x_5786:
[----:B------:R-:W0:Y:S01]  /*0700*/  LDCU.U8 UR15, c[0x0][0x404] ;  /* 0x00008080ff0f77ac */ /* 0x000e220008000000 */
[----:B------:R-:W1:Y:S01]  /*0710*/  LDCU UR4, c[0x0][0x388] ;  /* 0x00007100ff0477ac */ /* 0x000e620008000800 */
[----:B0-----:R-:W-:Y:S02]  /*0720*/  UISETP.NE.AND UP0, UPT, UR15, URZ, UPT ;  /* 0x000000ff0f00728c */ /* 0x001fe4000bf05270 */
[----:B-1----:R-:W-:-:S07]  /*0730*/  UISETP.GE.AND UP1, UPT, UR5, UR4, UPT ;  /* 0x000000040500728c */ /* 0x002fce000bf26270 */
[----:B------:R-:W-:Y:S05]  /*0740*/  BRA.U !UP0, `(.L_x_5794) ;  /* 0x0000000108087547 */ /* 0x000fea000b800000 */
[----:B------:R-:W0:Y:S02]  /*0750*/  LDC.64 R2, c[0x0][0x3e0] ;  /* 0x0000f800ff027b82 */ /* 0x000e240000000a00 */
[----:B0-----:R0:W5:Y:S02]  /*0760*/  LDG.E R20, desc[UR16][R2.64] ;  /* 0x0000001002147981 */ /* 0x001164000c1e1900 */
.L_x_5794:
        /* <DEDUP_REMOVED lines=21> */
[----:B------:R-:W-:Y:S01]  /*08c0*/  VIADD R14, R14, UR11 ;  /* 0x0000000b0e0e7c36 */ /* 0x000fe20008000000 */
[----:B------:R-:W-:Y:S01]  /*08d0*/  FSEL R18, R18, R3, !P0 ;  /* 0x0000000312127208 */ /* 0x000fe20004000000 */
[----:B------:R-:W-:Y:S01]  /*08e0*/  IMAD R3, R0, UR11, RZ ;  /* 0x0000000b00037c24 */ /* 0x000fe2000f8e02ff */
[----:B------:R-:W-:Y:S01]  /*08f0*/  FSEL R16, R16, R5, !P0 ;  /* 0x0000000510107208 */ /* 0x000fe20004000000 */
[----:B------:R-:W-:Y:S01]  /*0900*/  USHF.L.U32 UR4, UR4, 0x2, URZ ;  /* 0x0000000204047899 */ /* 0x000fe200080006ff */
[----:B------:R-:W-:Y:S01]  /*0910*/  LEA.HI R5, R14, 0x1, RZ, 0x1b ;  /* 0x000000010e057811 */ /* 0x000fe200078fd8ff */
[----:B--2---:R-:W-:Y:S01]  /*0920*/  IMAD.WIDE.U32 R24, R3, 0x4, R24 ;  /* 0x0000000403187825 */ /* 0x004fe200078e0018 */
[----:B---3--:R-:W-:Y:S01]  /*0930*/  UISETP.NE.U32.AND UP0, UPT, UR18, URZ, UPT ;  /* 0x000000ff1200728c */ /* 0x008fe2000bf05070 */
[----:B------:R-:W-:Y:S01]  /*0940*/  FSEL R17, R17, R2, !P0 ;  /* 0x0000000211117208 */ /* 0x000fe20004000000 */
[----:B------:R-:W-:Y:S01]  /*0950*/  UIMAD.WIDE UR12, UR10, 0x4, UR6 ;  /* 0x000000040a0c78a5 */ /* 0x000fe2000f8e0206 */
[C---:B------:R-:W-:Y:S01]  /*0960*/  LOP3.LUT R8, R5.reuse, 0xf, RZ, 0xc0, !PT ;  /* 0x0000000f05087812 */ /* 0x040fe200078ec0ff */
[----:B------:R-:W-:Y:S01]  /*0970*/  IMAD.U32 R29, RZ, RZ, UR4 ;  /* 0x00000004ff1d7e24 */ /* 0x000fe2000f8e00ff */
[C---:B------:R-:W-:Y:S01]  /*0980*/  LOP3.LUT R6, R5.reuse, 0xffffff0, RZ, 0xc0, !PT ;  /* 0x0ffffff005067812 */ /* 0x040fe200078ec0ff */
[----:B------:R-:W-:Y:S01]  /*0990*/  UISETP.NE.AND.EX UP0, UPT, UR19, URZ, UPT, UP0 ;  /* 0x000000ff1300728c */ /* 0x000fe2000bf05300 */
[----:B------:R-:W-:Y:S01]  /*09a0*/  LOP3.LUT R7, R5, 0x7, RZ, 0xc0, !PT ;  /* 0x0000000705077812 */ /* 0x000fe200078ec0ff */
[----:B------:R-:W-:Y:S01]  /*09b0*/  IMAD.WIDE.U32 R28, R29, 0x4, R24 ;  /* 0x000000041d1c7825 */ /* 0x000fe200078e0018 */
[----:B------:R-:W-:Y:S01]  /*09c0*/  FSEL R15, R15, R4, !P0 ;  /* 0x000000040f0f7208 */ /* 0x000fe20004000000 */
[----:B------:R-:W-:Y:S01]  /*09d0*/  UISETP.NE.OR UP0, UPT, UR15, URZ, UP0 ;  /* 0x000000ff0f00728c */ /* 0x000fe20008705670 */
[----:B------:R-:W-:Y:S01]  /*09e0*/  LOP3.LUT R5, R5, 0x3, RZ, 0xc0, !PT ;  /* 0x0000000305057812 */ /* 0x000fe200078ec0ff */
[----:B------:R-:W-:Y:S01]  /*09f0*/  VIADD R4, R8, 0xffffffff ;  /* 0xffffffff08047836 */ /* 0x000fe20000000000 */
[----:B------:R-:W-:Y:S01]  /*0a00*/  IADD3 R3, PT, PT, R7, -0x1, RZ ;  /* 0xffffffff07037810 */ /* 0x000fe20007ffe0ff */
[----:B------:R-:W-:Y:S01]  /*0a10*/  IMAD.MOV R2, RZ, RZ, -R6 ;  /* 0x000000ffff027224 */ /* 0x000fe200078e0a06 */
[----:B------:R-:W-:-:S06]  /*0a20*/  UMOV UR4, URZ ;  /* 0x000000ff00047c82 */ /* 0x000fcc0008000000 */
.L_x_5833:
[----:B0-----:R-:W0:Y:S01]  /*0a30*/  LDCU.64 UR18, c[0x0][0x388] ;  /* 0x00007100ff1277ac */ /* 0x001e220008000a00 */
[----:B------:R-:W-:Y:S01]  /*0a40*/  VIADD R0, R38, UR5 ;  /* 0x0000000526007c36 */ /* 0x000fe20008000000 */
[----:B------:R-:W-:Y:S04]  /*0a50*/  BSSY.RECONVERGENT B0, `(.L_x_5796) ;  /* 0x0000022000007945 */ /* 0x000fe80003800200 */
        /* <DEDUP_REMOVED lines=23> */
.L_x_5799:
[----:B------:R-:W2:Y:S02]  /*0bd0*/  LDG.E.64 R30, desc[UR16][R30.64] ;  /* 0x000000101e1e7981 */ /* 0x000ea4000c1e1b00 */
[C-C-:B--2---:R-:W-:Y:S02]  /*0be0*/  SHF.R.U64 R42, R30.reuse, 0x10, R31.reuse ;  /* 0x000000101e2a7819 */ /* 0x144fe4000000121f */
[----:B------:R-:W-:Y:S02]  /*0bf0*/  SHF.R.U32.HI R44, RZ, 0x10, R31 ;  /* 0x00000010ff2c7819 */ /* 0x000fe4000001161f */
[----:B------:R-:W-:Y:S02]  /*0c00*/  PRMT R41, R30, 0x7610, R41 ;  /* 0x000076101e297816 */ /* 0x000fe40000000029 */
[----:B------:R-:W-:-:S07]  /*0c10*/  PRMT R43, R31, 0x7610, R43 ;  /* 0x000076101f2b7816 */ /* 0x000fce000000002b */
.L_x_5800:
[----:B------:R-:W-:Y:S05]  /*0c20*/  BSYNC.RECONVERGENT B1 ;  /* 0x0000000000017941 */ /* 0x000fea0003800200 */
.L_x_5798:
[----:B-----5:R-:W-:Y:S01]  /*0c30*/  SHF.L.U32 R41, R41, 0x10, RZ ;  /* 0x0000001029297819 */ /* 0x020fe200000006ff */
[----:B------:R-:W-:Y:S01]  /*0c40*/  IMAD.U32 R42, R42, 0x10000, RZ ;  /* 0x000100002a2a7824 */ /* 0x000fe200078e00ff */
[----:B------:R-:W-:Y:S01]  /*0c50*/  SHF.L.U32 R44, R44, 0x10, RZ ;  /* 0x000000102c2c7819 */ /* 0x000fe200000006ff */
[----:B------:R-:W-:-:S07]  /*0c60*/  IMAD.U32 R43, R43, 0x10000, RZ ;  /* 0x000100002b2b7824 */ /* 0x000fce00078e00ff */
.L_x_5797:
[----:B------:R-:W-:Y:S05]  /*0c70*/  BSYNC.RECONVERGENT B0 ;  /* 0x0000000000007941 */ /* 0x000fea0003800200 */
.L_x_5796:
        /* <DEDUP_REMOVED lines=43> */
.L_x_5803:
[----:B0-----:R-:W2:Y:S04]  /*0f30*/  LDG.E.STRONG.GPU R45, desc[UR16][R30.64] ;  /* 0x000000101e2d7981 */ /* 0x001ea8000c1ef900 */
[----:B--2---:R-:W-:Y:S01]  /*0f40*/  CCTL.IVALL ;  /* 0x00000000ff00798f */ /* 0x004fe20002000000 */
[----:B------:R-:W-:Y:S05]  /*0f50*/  YIELD ;  /* 0x0000000000007946 */ /* 0x000fea0003800000 */
[----:B------:R-:W-:-:S13]  /*0f60*/  ISETP.NE.AND P1, PT, R45, UR10, PT ;  /* 0x0000000a2d007c0c */ /* 0x000fda000bf25270 */
[----:B------:R-:W-:Y:S05]  /*0f70*/  @P1 BRA `(.L_x_5803) ;  /* 0xfffffffc00ec1947 */ /* 0x000fea000383ffff */
.L_x_5802:
        /* <DEDUP_REMOVED lines=9> */
[----:B------:R-:W-:Y:S01]  /*1010*/  IMAD.MOV.U32 R47, RZ, RZ, R39 ;  /* 0x000000ffff2f7224 */ /* 0x000fe200078e0027 */
[----:B------:R-:W-:-:S09]  /*1020*/  MOV R45, RZ ;  /* 0x000000ff002d7202 */ /* 0x000fd20000000f00 */
[----:B------:R-:W-:Y:S05]  /*1030*/  @!P1 BRA `(.L_x_5807) ;  /* 0x0000000000b49947 */ /* 0x000fea0003800000 */
[----:B------:R-:W-:Y:S01]  /*1040*/  IADD3 R49, P1, PT, R9, R32, RZ ;  /* 0x0000002009317210 */ /* 0x000fe20007f3e0ff */
[----:B------:R-:W-:Y:S01]  /*1050*/  IMAD.MOV.U32 R45, RZ, RZ, RZ ;  /* 0x000000ffff2d7224 */ /* 0x000fe200078e00ff */
[----:B------:R-:W-:Y:S01]  /*1060*/  MOV R46, R2 ;  /* 0x00000002002e7202 */ /* 0x000fe20000000f00 */
[----:B------:R-:W-:Y:S02]  /*1070*/  IMAD.MOV.U32 R47, RZ, RZ, R39 ;  /* 0x000000ffff2f7224 */ /* 0x000fe400078e0027 */
[----:B------:R-:W-:-:S08]  /*1080*/  IMAD.X R48, R27, 0x1, R33, P1 ;  /* 0x000000011b307824 */ /* 0x000fd000008e0621 */
.L_x_5808:
        /* <DEDUP_REMOVED lines=40> */
.L_x_5807:
[----:B------:R-:W-:Y:S05]  /*1310*/  BSYNC.RECONVERGENT B1 ;  /* 0x0000000000017941 */ /* 0x000fea0003800200 */
.L_x_5806:
        /* <DEDUP_REMOVED lines=23> */
.L_x_5810:
[----:B------:R-:W-:Y:S05]  /*1490*/  BSYNC.RECONVERGENT B1 ;  /* 0x0000000000017941 */ /* 0x000fea0003800200 */
.L_x_5809:
        /* <DEDUP_REMOVED lines=15> */
.L_x_5812:
[----:B------:R-:W-:Y:S05]  /*1590*/  BSYNC.RECONVERGENT B1 ;  /* 0x0000000000017941 */ /* 0x000fea0003800200 */
.L_x_5811:
        /* <DEDUP_REMOVED lines=11> */
.L_x_5805:
[----:B------:R-:W-:Y:S05]  /*1650*/  BSYNC.RECONVERGENT B0 ;  /* 0x0000000000007941 */ /* 0x000fea0003800200 */
.L_x_5804:
        /* <DEDUP_REMOVED lines=12> */
.L_x_5801:
        /* <DEDUP_REMOVED lines=10> */
.L_x_5813:
        /* <DEDUP_REMOVED lines=15> */
.L_x_5815:
[----:B------:R-:W-:Y:S05]  /*18b0*/  BSYNC.RECONVERGENT B0 ;  /* 0x0000000000007941 */ /* 0x000fea0003800200 */
.L_x_5814:
        /* <DEDUP_REMOVED lines=13> */
.L_x_5816:
        /* <DEDUP_REMOVED lines=35> */
.L_x_5819:
[----:B------:R-:W2:Y:S04]  /*1bc0*/  LDG.E.STRONG.GPU R46, desc[UR16][R32.64] ;  /* 0x00000010202e7981 */ /* 0x000ea8000c1ef900 */
[----:B--2---:R-:W-:Y:S01]  /*1bd0*/  CCTL.IVALL ;  /* 0x00000000ff00798f */ /* 0x004fe20002000000 */
[----:B------:R-:W-:Y:S05]  /*1be0*/  YIELD ;  /* 0x0000000000007946 */ /* 0x000fea0003800000 */
[----:B------:R-:W-:-:S13]  /*1bf0*/  ISETP.NE.AND P1, PT, R46, UR10, PT ;  /* 0x0000000a2e007c0c */ /* 0x000fda000bf25270 */
[----:B------:R-:W-:Y:S05]  /*1c00*/  @P1 BRA `(.L_x_5819) ;  /* 0xfffffffc00ec1947 */ /* 0x000fea000383ffff */
.L_x_5818:
        /* <DEDUP_REMOVED lines=15> */
.L_x_5824:
        /* <DEDUP_REMOVED lines=37> */
.L_x_5823:
[----:B------:R-:W-:Y:S05]  /*1f50*/  BSYNC.RECONVERGENT B1 ;  /* 0x0000000000017941 */ /* 0x000fea0003800200 */
.L_x_5822:
        /* <DEDUP_REMOVED lines=23> */
.L_x_5826:
[----:B------:R-:W-:Y:S05]  /*20d0*/  BSYNC.RECONVERGENT B1 ;  /* 0x0000000000017941 */ /* 0x000fea0003800200 */
.L_x_5825:
        /* <DEDUP_REMOVED lines=15> */
.L_x_5828:
[----:B------:R-:W-:Y:S05]  /*21d0*/  BSYNC.RECONVERGENT B1 ;  /* 0x0000000000017941 */ /* 0x000fea0003800200 */
.L_x_5827:
        /* <DEDUP_REMOVED lines=11> */
.L_x_5821:
[----:B------:R-:W-:Y:S05]  /*2290*/  BSYNC.RECONVERGENT B0 ;  /* 0x0000000000007941 */ /* 0x000fea0003800200 */
.L_x_5820:
        /* <DEDUP_REMOVED lines=11> */
.L_x_5817:
        /* <DEDUP_REMOVED lines=50> */
.L_x_5831:
        /* <DEDUP_REMOVED lines=15> */
.L_x_5832:
        /* <DEDUP_REMOVED lines=8> */
.L_x_5830:
[----:B------:R-:W-:Y:S05]  /*27e0*/  BSYNC.RECONVERGENT B0 ;  /* 0x0000000000007941 */ /* 0x000fea0003800200 */
.L_x_5829:
[----:B------:R-:W3:Y:S02]  /*27f0*/  LDCU UR9, c[0x0][0x380] ;  /* 0x00007000ff0977ac */ /* 0x000ee40008000800 */
[----:B---3--:R-:W-:-:S04]  /*2800*/  ULEA UR5, UR9, UR5, 0x2 ;  /* 0x0000000509057291 */ /* 0x008fc8000f8e10ff */
[----:B------:R-:W-:-:S09]  /*2810*/  UISETP.GE.AND UP1, UPT, UR5, UR18, UPT ;  /* 0x000000120500728c */ /* 0x000fd2000bf26270 */
[----:B------:R-:W-:Y:S05]  /*2820*/  BRA.U !UP1, `(.L_x_5833) ;  /* 0xffffffe109807547 */ /* 0x000fea000b83ffff */
.L_x_5795:
        /* <DEDUP_REMOVED lines=36> */
.L_x_5842:
[----:B------:R-:W-:Y:S02]  /*2a70*/  ISETP.NE.AND P0, PT, R40, RZ, PT ;  /* 0x000000ff2800720c */ /* 0x000fe40003f05270 */
[----:B---3--:R-:W-:-:S11]  /*2a80*/  FMNMX R5, R3, R2, !PT ;  /* 0x0000000203057209 */ /* 0x008fd60007800000 */
[----:B------:R-:W-:Y:S05]  /*2a90*/  @P0 BRA `(.L_x_5835) ;  /* 0x0000000000080947 */ /* 0x000fea0003800000 */
[----:B0-----:R-:W0:Y:S02]  /*2aa0*/  LDC.64 R2, c[0x0][0x3f8] ;  /* 0x0000fe00ff027b82 */ /* 0x001e240000000a00 */
[----:B0-----:R3:W-:Y:S02]  /*2ab0*/  REDG.E.MAX.S32.STRONG.GPU desc[UR16][R2.64], R5 ;  /* 0x000000050200798e */ /* 0x0017e4000d12e310 */
.L_x_5835:
[----:B------:R-:W-:Y:S05]  /*2ac0*/  BSYNC B0 ;  /* 0x0000000000007941 */ /* 0x000fea0003800000 */
.L_x_5834:
        /* <DEDUP_REMOVED lines=14> */
[----:B0123--:R-:W-:Y:S05]  /*2bb0*/  CALL.REL.NOINC `($__internal_39_$__cuda_sm20_rcp_rn_f32_slowpath) ;  /* 0x00000000005c7944 */ /* 0x00ffea0003c00000 */
[----:B------:R-:W-:Y:S05]  /*2bc0*/  BRA `(.L_x_5839) ;  /* 0x0000000000107947 */ /* 0x000fea0003800000 */
.L_x_5838:
[----:B---3--:R-:W3:Y:S02]  /*2bd0*/  MUFU.RCP R5, R20 ;  /* 0x0000001400057308 */ /* 0x008ee40000001000 */
[----:B---3--:R-:W-:-:S04]  /*2be0*/  FFMA R0, R20, R5, -1 ;  /* 0xbf80000014007423 */ /* 0x008fc80000000005 */
[----:B------:R-:W-:-:S04]  /*2bf0*/  FADD.FTZ R0, -R0, -RZ ;  /* 0x800000ff00007221 */ /* 0x000fc80000010100 */
[----:B------:R-:W-:-:S07]  /*2c00*/  FFMA R5, R5, R0, R5 ;  /* 0x0000000005057223 */ /* 0x000fce0000000005 */
.L_x_5839:
[----:B------:R-:W-:Y:S05]  /*2c10*/  BSYNC.RECONVERGENT B0 ;  /* 0x0000000000007941 */ /* 0x000fea0003800200 */
.L_x_5837:
[----:B0-----:R-:W0:Y:S02]  /*2c20*/  LDC.64 R2, c[0x0][0x3f0] ;  /* 0x0000fc00ff027b82 */ /* 0x001e240000000a00 */
[----:B0-----:R-:W-:Y:S01]  /*2c30*/  STG.E desc[UR16][R2.64], R5 ;  /* 0x0000000502007986 */ /* 0x001fe2000c101910 */
[----:B------:R-:W-:Y:S05]  /*2c40*/  EXIT ;  /* 0x000000000000794d */ /* 0x000fea0003800000 */
.L_x_5836:
[----:B------:R-:W-:Y:S01]  /*2c50*/  IMAD.MOV.U32 R5, RZ, RZ, 0x2 ;  /* 0x00000002ff057424 */ /* 0x000fe200078e00ff */
[----:B------:R-:W-:Y:S01]  /*2c60*/  MOV R7, 0x1f ;  /* 0x0000001f00077802 */ /* 0x000fe20000000f00 */
[----:B------:R-:W-:-:S07]  /*2c70*/  IMAD.MOV.U32 R4, RZ, RZ, -0x1 ;  /* 0xffffffffff047424 */ /* 0x000fce00078e00ff */
[----:B0123-5:R-:W-:Y:S05]  /*2c80*/  WARPSYNC.COLLECTIVE R4, `(.L_x_5840) ;  /* 0x0000000004087348 */ /* 0x02ffea0003c00000 */
[----:B0--3--:R0:W3:Y:S02]  /*2c90*/  SHFL.DOWN P0, R2, R0, R5, R7 ;  /* 0x0800000500027389 */ /* 0x0090e40000000007 */
[----:B0123-5:R-:W-:Y:S05]  /*2ca0*/  ENDCOLLECTIVE ;  /* 0x000000000000791b */ /* 0x02ffea0003800000 */
.L_x_5840:
[----:B------:R-:W-:Y:S02]  /*2cb0*/  MOV R5, 0x1 ;  /* 0x0000000100057802 */ /* 0x000fe40000000f00 */
[----:B------:R-:W-:-:S04]  /*2cc0*/  MOV R3, R2 ;  /* 0x0000000200037202 */ /* 0x000fc80000000f00 */
[----:B------:R-:W-:-:S05]  /*2cd0*/  FMNMX R3, R3, R0, !PT ;  /* 0x0000000003037209 */ /* 0x000fca0007800000 */
[----:B------:R-:W-:-:S07]  /*2ce0*/  IMAD.MOV.U32 R0, RZ, RZ, R3 ;  /* 0x000000ffff007224 */ /* 0x000fce00078e0003 */
[----:B------:R-:W-:Y:S05]  /*2cf0*/  WARPSYNC.COLLECTIVE R4, `(.L_x_5841) ;  /* 0x0000000004087348 */ /* 0x000fea0003c00000 */
[----:B------:R0:W1:Y:S02]  /*2d00*/  SHFL.DOWN P0, R2, R0, R5, R7 ;  /* 0x0800000500027389 */ /* 0x0000640000000007 */
[----:B01----:R-:W-:Y:S05]  /*2d10*/  ENDCOLLECTIVE ;  /* 0x000000000000791b */ /* 0x003fea0003800000 */
.L_x_5841:
[----:B------:R-:W-:Y:S05]  /*2d20*/  BRA `(.L_x_5842) ;  /* 0xfffffffc00507947 */ /* 0x000fea000383ffff */
        .weak           $__internal_39_$__cuda_sm20_rcp_rn_f32_slowpath
        .type           $__internal_39_$__cuda_sm20_rcp_rn_f32_slowpath,@function
        .size           $__internal_39_$__cuda_sm20_rcp_rn_f32_slowpath,(.L_x_12907 - $__internal_39_$__cuda_sm20_rcp_rn_f32_slowpath)
$__internal_39_$__cuda_sm20_rcp_rn_f32_slowpath:
        /* <DEDUP_REMOVED lines=15> */
.L_x_5844:
        /* <DEDUP_REMOVED lines=33> */
.L_x_5846:
[----:B------:R0:W1:Y:S02]  /*3030*/  MUFU.RCP R2, R20 ;  /* 0x0000001400027308 */ /* 0x0000640000001000 */
.L_x_5845:
[----:B------:R-:W-:Y:S05]  /*3040*/  BSYNC.RECONVERGENT B1 ;  /* 0x0000000000017941 */ /* 0x000fea0003800200 */
.L_x_5843:
[----:B------:R-:W-:Y:S01]  /*3050*/  HFMA2 R3, -RZ, RZ, 0, 0 ;  /* 0x00000000ff037431 */ /* 0x000fe200000001ff */
[----:B-1----:R-:W-:Y:S01]  /*3060*/  MOV R5, R2 ;  /* 0x0000000200057202 */ /* 0x002fe20000000f00 */
[----:B------:R-:W-:-:S04]  /*3070*/  IMAD.MOV.U32 R2, RZ, RZ, R6 ;  /* 0x000000ffff027224 */ /* 0x000fc800078e0006 */
[----:B0-----:R-:W-:Y:S05]  /*3080*/  RET.REL.NODEC R2 `(_ZN18transformer_engine13normalization21ln_fwd_general_kernelINS0_13Kernel_traitsI13__nv_bfloat16S3_13__nv_fp8_e4m3fjLj128ELj1ELj4ELj1ELj8ENS0_18Kernel_traits_baseILj128ES3_S3_S4_fjLj128EEEEEEEvNS0_19ForwardKernelParamsE) ;  /* 0xffffffcc02dc7950 */ /* 0x001fea0003c3ffff */
.L_x_5847:
        /* <DEDUP_REMOVED lines=15> */
.L_x_12907:


//--------------------- .text._ZN18transformer_engine13normalization19ln_fwd_tuned_kernelINS0_13Kernel_traitsIff13__nv_bfloat16fjLj65536ELj8ELj1ELj4ELj16ENS0_18Kernel_traits_baseILj65536EffS3_fjLj128EEEEEEEvNS0_19ForwardKernelParamsE --------------------------
	.section	.text._ZN18transformer_engine13normalization19ln_fwd_tuned_kernelINS0_13Kernel_traitsIff13__nv_bfloat16fjLj65536ELj8ELj1ELj4ELj16ENS0_18Kernel_traits_baseILj65536EffS3_fjLj128EEEEEEEvNS0_19ForwardKernelParamsE,"ax",@progbits
	.align	128
        .global         _ZN18transformer_engine13normalization19ln_fwd_tuned_kernelINS0_13Kernel_traitsIff13__nv_bfloat16fjLj65536ELj8ELj1ELj4ELj16ENS0_18Kernel_traits_baseILj65536EffS3_fjLj128EEEEEEEvNS0_19ForwardKernelParamsE
        .type           _ZN18transformer_engine13normalization19ln_fwd_tuned_kernelINS0_13Kernel_traitsIff13__nv_bfloat16fjLj65536ELj8ELj1ELj4ELj16ENS0_18Kernel_traits_baseILj65536EffS3_fjLj128EEEEEEEvNS0_19ForwardKernelParamsE,@function
        .size           _ZN18transformer_engine13normalization19ln_fwd_tuned_kernelINS0_13Kernel_traitsIff13__nv_bfloat16fjLj65536ELj8ELj1ELj4ELj16ENS0_18Kernel_traits_baseILj65536EffS3_fjLj128EEEEEEEvNS0_19ForwardKernelParamsE,(.L_x_12908 - _ZN18transformer_engine13normalization19ln_fwd_tuned_kernelINS0_13Kernel_traitsIff13__nv_bfloat16fjLj65536ELj8ELj1ELj4ELj16ENS0_18Kernel_traits_baseILj65536EffS3_fjLj128EEEEEEEvNS0_19ForwardKernelParamsE)
        .other          _ZN18transformer_engine13normalization19ln_fwd_tuned_kernelINS0_13Kernel_traitsIff13__nv_bfloat16fjLj65536ELj8ELj1ELj4ELj16ENS0_18Kernel_traits_baseILj65536EffS3_fjLj128EEEEEEEvNS0_19ForwardKernelParamsE,@"STO_CUDA_ENTRY STV_DEFAULT"
_ZN18transformer_engine13normalization19ln_fwd_tuned_kernelINS0_13Kernel_traitsIff13__nv_bfloat16fjLj65536ELj8ELj1ELj4ELj16ENS0_18Kernel_traits_baseILj65536EffS3_fjLj128EEEEEEEvNS0_19ForwardKernelParamsE:
.text._ZN18transformer_engine13normalization19ln_fwd_tuned_kernelINS0_13Kernel_traitsIff13__nv_bfloat16fjLj65536ELj8ELj1ELj4ELj16ENS0_18Kernel_traits_baseILj65536EffS3_fjLj128EEEEEEEvNS0_19ForwardKernelParamsE:
[----:B------:R-:W-:Y:S01]  /*0000*/  LDC R1, c[0x0][0x37c] ;  /* 0x0000df00ff017b82 */ /* 0x000fe20000000800 */
[----:B------:R-:W0:Y:S01]  /*0010*/  LDCU.U8 UR4, c[0x0][0x404] ;  /* 0x00008080ff0477ac */ /* 0x000e220008000000 */
[----:B------:R-:W-:Y:S01]  /*0020*/  HFMA2 R3, -RZ, RZ, 1.875, 0 ;  /* 0x3f800000ff037431 */ /* 0x000fe200000001ff */
[----:B------:R-:W1:Y:S01]  /*0030*/  LDCU.64 UR8, c[0x0][0x358] ;  /* 0x00006b00ff0877ac */ /* 0x000e620008000a00 */
[----:B0-----:R-:W-:-:S04]  /*0040*/  UISETP.NE.AND UP0, UPT, UR4, URZ, UPT ;  /* 0x000000ff0400728c */ /* 0x001fc8000bf05270 */
[----:B------:R-:W0:Y:S01]  /*0050*/  S2UR UR5, SR_CTAID.X ;  /* 0x00000000000579c3 */ /* 0x000e220000002500 */
[----:B------:R-:W2:Y:S01]  /*0060*/  S2R R201, SR_TID.X ;  /* 0x0000000000c97919 */ /* 0x000ea20000002100 */
[----:B------:R-:W3:Y:S01]  /*0070*/  LDCU UR4, c[0x0][0x388] ;  /* 0x00007100ff0477ac */ /* 0x000ee20008000800 */
[----:B------:R-:W-:-:S13]  /*0080*/  PLOP3.LUT P1, PT, PT, PT, UP0, 0x80, 0x8 ;  /* 0x000000000008781c */ /* 0x000fda0003f2f008 */
[----:B------:R-:W1:Y:S02]  /*0090*/  @P1 LDC.64 R4, c[0x0][0x3e0] ;  /* 0x0000f800ff041b82 */ /* 0x000e640000000a00 */
[----:B-1----:R1:W5:Y:S01]  /*00a0*/  @P1 LDG.E R3, desc[UR8][R4.64] ;  /* 0x0000000804031981 */ /* 0x002362000c1e1900 */
[----:B0-----:R-:W-:Y:S02]  /*00b0*/  MOV R180, UR5 ;  /* 0x0000000500b47c02 */ /* 0x001fe40008000f00 */
[----:B--2---:R-:W-:Y:S02]  /*00c0*/  LOP3.LUT R7, R201, 0x7f, RZ, 0xc0, !PT ;  /* 0x0000007fc9077812 */ /* 0x004fe400078ec0ff */
[----:B------:R-:W-:Y:S02]  /*00d0*/  SHF.R.U32.HI R196, RZ, 0x3, R180 ;  /* 0x00000003ffc47819 */ /* 0x000fe400000116b4 */
[----:B------:R-:W-:Y:S02]  /*00e0*/  SHF.L.U32 R0, R180, 0x7, RZ ;  /* 0x00000007b4007819 */ /* 0x000fe400000006ff */
[----:B---3--:R-:W-:-:S02]  /*00f0*/  ISETP.GE.AND P0, PT, R196, UR4, PT ;  /* 0x00000004c4007c0c */ /* 0x008fc4000bf06270 */
[----:B------:R-:W-:Y:S02]  /*0100*/  LOP3.LUT R137, R7, 0x380, R0, 0xf8, !PT ;  /* 0x0000038007897812 */ /* 0x000fe400078ef800 */
[----:B------:R-:W-:-:S09]  /*0110*/  MOV R200, RZ ;  /* 0x000000ff00c87202 */ /* 0x000fd20000000f00 */
[----:B-1----:R-:W-:Y:S05]  /*0120*/  @P0 BRA `(.L_x_5848) ;  /* 0x0000005c004c0947 */ /* 0x002fea0003800000 */
[----:B------:R-:W0:Y:S01]  /*0130*/  LDC.64 R108, c[0x0][0x3a8] ;  /* 0x0000ea00ff6c7b82 */ /* 0x000e220000000a00 */
[----:B------:R-:W1:Y:S07]  /*0140*/  LDCU.U8 UR6, c[0x0][0x3c0] ;  /* 0x00007800ff0677ac */ /* 0x000e6e0008000000 */
[----:B------:R-:W2:Y:S01]  /*0150*/  LDC.64 R132, c[0x0][0x3d0] ;  /* 0x0000f400ff847b82 */ /* 0x000ea20000000a00 */
[----:B0-----:R-:W-:-:S05]  /*0160*/  IMAD.WIDE.U32 R108, R137, 0x10, R108 ;  /* 0x00000010896c7825 */ /* 0x001fca00078e006c */
[----:B------:R-:W3:Y:S01]  /*0170*/  LDG.E.128 R4, desc[UR8][R108.64] ;  /* 0x000000086c047981 */ /* 0x000ee2000c1e1d00 */
[----:B--2---:R-:W-:-:S03]  /*0180*/  IMAD.WIDE.U32 R132, R137, 0x10, R132 ;  /* 0x0000001089847825 */ /* 0x004fc600078e0084 */
[----:B------:R-:W2:Y:S04]  /*0190*/  LDG.E.128 R8, desc[UR8][R108.64+0x4000] ;  /* 0x004000086c087981 */ /* 0x000ea8000c1e1d00 */
[----:B------:R-:W4:Y:S04]  /*01a0*/  LDG.E.128 R12, desc[UR8][R108.64+0x8000] ;  /* 0x008000086c0c7981 */ /* 0x000f28000c1e1d00 */
        /* <DEDUP_REMOVED lines=13> */
[----:B------:R0:W5:Y:S04]  /*0280*/  LDG.E.128 R68, desc[UR8][R132.64] ;  /* 0x0000000884447981 */ /* 0x000168000c1e1d00 */
        /* <DEDUP_REMOVED lines=14> */
[----:B------:R0:W5:Y:S01]  /*0370*/  LDG.E.128 R128, desc[UR8][R132.64+0x3c000] ;  /* 0x03c0000884807981 */ /* 0x000162000c1e1d00 */
[----:B------:R-:W0:Y:S01]  /*0380*/  S2UR UR5, SR_CgaCtaId ;  /* 0x00000000000579c3 */ /* 0x000e220000008800 */
[----:B-1----:R-:W-:Y:S01]  /*0390*/  ISETP.NE.AND P1, PT, RZ, UR6, PT ;  /* 0x00000006ff007c0c */ /* 0x002fe2000bf25270 */
[----:B------:R-:W-:Y:S01]  /*03a0*/  UMOV UR4, 0x400 ;  /* 0x0000040000047882 */ /* 0x000fe20000000000 */
[----:B------:R-:W-:Y:S01]  /*03b0*/  LOP3.LUT R180, R180, 0x7, RZ, 0xc0, !PT ;  /* 0x00000007b4b47812 */ /* 0x000fe200078ec0ff */
[----:B------:R-:W-:Y:S01]  /*03c0*/  UIADD3 UR4, UPT, UPT, UR4, 0x10, URZ ;  /* 0x0000001004047890 */ /* 0x000fe2000fffe0ff */
[----:B------:R-:W-:-:S02]  /*03d0*/  LOP3.LUT R197, R201, 0x1f, RZ, 0xc0, !PT ;  /* 0x0000001fc9c57812 */ /* 0x000fc400078ec0ff */
[----:B------:R-:W-:Y:S02]  /*03e0*/  PLOP3.LUT P4, PT, PT, PT, PT, 0x8, 0x80 ;  /* 0x000000000080781c */ /* 0x000fe40003f8e170 */
[----:B------:R-:W-:Y:S02]  /*03f0*/  LOP3.LUT P0, RZ, R197, R180, RZ, 0xfc, !PT ;  /* 0x000000b4c5ff7212 */ /* 0x000fe4000780fcff */
[----:B------:R-:W-:Y:S02]  /*0400*/  MOV R198, RZ ;  /* 0x000000ff00c67202 */ /* 0x000fe40000000f00 */
[----:B------:R-:W-:Y:S02]  /*0410*/  MOV R200, RZ ;  /* 0x000000ff00c87202 */ /* 0x000fe40000000f00 */
[----:B------:R-:W-:Y:S01]  /*0420*/  ISETP.LT.U32.AND P0, PT, R201, 0x20, !P0 ;  /* 0x00000020c900780c */ /* 0x000fe20004701070 */
[----:B0-----:R-:W-:-:S06]  /*0430*/  ULEA UR4, UR5, UR4, 0x18 ;  /* 0x0000000405047291 */ /* 0x001fcc000f8ec0ff */
[----:B------:R-:W-:Y:S01]  /*0440*/  MOV R199, UR4 ;  /* 0x0000000400c77c02 */ /* 0x000fe20008000f00 */
[----:B---3--:R-:W-:Y:S01]  /*0450*/  @P1 FADD R4, R4, 1 ;  /* 0x3f80000004041421 */ /* 0x008fe20000000000 */
[----:B------:R-:W-:Y:S01]  /*0460*/  @P1 FADD R5, R5, 1 ;  /* 0x3f80000005051421 */ /* 0x000fe20000000000 */
[----:B------:R-:W-:Y:S01]  /*0470*/  @P1 FADD R6, R6, 1 ;  /* 0x3f80000006061421 */ /* 0x000fe20000000000 */
[----:B------:R-:W-:Y:S01]  /*0480*/  @P1 FADD R7, R7, 1 ;  /* 0x3f80000007071421 */ /* 0x000fe20000000000 */
[----:B--2---:R-:W-:Y:S01]  /*0490*/  @P1 FADD R8, R8, 1 ;  /* 0x3f80000008081421 */ /* 0x004fe20000000000 */
[----:B------:R-:W-:Y:S01]  /*04a0*/  @P1 FADD R9, R9, 1 ;  /* 0x3f80000009091421 */ /* 0x000fe20000000000 */
[----:B------:R-:W-:Y:S01]  /*04b0*/  @P1 FADD R10, R10, 1 ;  /* 0x3f8000000a0a1421 */ /* 0x000fe20000000000 */
[----:B------:R-:W-:Y:S01]  /*04c0*/  @P1 FADD R11, R11, 1 ;  /* 0x3f8000000b0b1421 */ /* 0x000fe20000000000 */
[----:B----4-:R-:W-:Y:S01]  /*04d0*/  @P1 FADD R12, R12, 1 ;  /* 0x3f8000000c0c1421 */ /* 0x010fe20000000000 */
        /* <DEDUP_REMOVED lines=54> */
[----:B------:R-:W-:-:S07]  /*0840*/  @P1 FADD R67, R67, 1 ;  /* 0x3f80000043431421 */ /* 0x000fce0000000000 */
.L_x_5872:
[----:B------:R-:W0:Y:S01]  /*0850*/  LDC.64 R202, c[0x0][0x390] ;  /* 0x0000e400ffca7b82 */ /* 0x000e220000000a00 */
[----:B------:R-:W-:-:S05]  /*0860*/  LEA R137, R196, R137, 0xe ;  /* 0x00000089c4897211 */ /* 0x000fca00078e70ff */
[----:B0-----:R-:W-:-:S05]  /*0870*/  IMAD.WIDE.U32 R202, R137, 0x10, R202 ;  /* 0x0000001089ca7825 */ /* 0x001fca00078e00ca */
[----:B------:R-:W2:Y:S04]  /*0880*/  LDG.E.128 R132, desc[UR8][R202.64] ;  /* 0x00000008ca847981 */ /* 0x000ea8000c1e1d00 */
[----:B------:R-:W3:Y:S04]  /*0890*/  LDG.E.128 R136, desc[UR8][R202.64+0x4000] ;  /* 0x00400008ca887981 */ /* 0x000ee8000c1e1d00 */
        /* <DEDUP_REMOVED lines=13> */
[----:B------:R0:W4:Y:S01]  /*0970*/  LDG.E.128 R192, desc[UR8][R202.64+0x3c000] ;  /* 0x03c00008cac07981 */ /* 0x000122000c1e1d00 */
[----:B------:R-:W-:Y:S01]  /*0980*/  ISETP.NE.AND P1, PT, R197, RZ, PT ;  /* 0x000000ffc500720c */ /* 0x000fe20003f25270 */
[----:B------:R-:W-:-:S12]  /*0990*/  BSSY.RECONVERGENT B0, `(.L_x_5849) ;  /* 0x00000ef000007945 */ /* 0x000fd80003800200 */
[----:B------:R-:W-:-:S04]  /*09a0*/  @!P1 SHF.R.U32.HI R201, RZ, 0x2, R201 ;  /* 0x00000002ffc99819 */ /* 0x000fc800000116c9 */
[----:B------:R-:W-:Y:S01]  /*09b0*/  @!P1 LOP3.LUT R201, R201, 0xf8, RZ, 0xc0, !PT ;  /* 0x000000f8c9c99812 */ /* 0x000fe200078ec0ff */
[----:B--2---:R-:W-:-:S04]  /*09c0*/  FADD R0, RZ, R132 ;  /* 0x00000084ff007221 */ /* 0x004fc80000000000 */
[----:B------:R-:W-:-:S04]  /*09d0*/  FADD R205, R133, R0 ;  /* 0x0000000085cd7221 */ /* 0x000fc80000000000 */
[----:B------:R-:W-:-:S04]  /*09e0*/  FADD R0, R134, R205 ;  /* 0x000000cd86007221 */ /* 0x000fc80000000000 */
[----:B------:R-:W-:-:S04]  /*09f0*/  FADD R205, R135, R0 ;  /* 0x0000000087cd7221 */ /* 0x000fc80000000000 */
[----:B---3--:R-:W-:-:S04]  /*0a00*/  FADD R0, R136, R205 ;  /* 0x000000cd88007221 */ /* 0x008fc80000000000 */
[----:B------:R-:W-:-:S04]  /*0a10*/  FADD R205, R137, R0 ;  /* 0x0000000089cd7221 */ /* 0x000fc80000000000 */
[----:B------:R-:W-:-:S04]  /*0a20*/  FADD R0, R138, R205 ;  /* 0x000000cd8a007221 */ /* 0x000fc80000000000 */
[----:B------:R-:W-:-:S04]  /*0a30*/  FADD R205, R139, R0 ;  /* 0x000000008bcd7221 */ /* 0x000fc80000000000 */
[----:B----4-:R-:W-:-:S04]  /*0a40*/  FADD R0, R140, R205 ;  /* 0x000000cd8c007221 */ /* 0x010fc80000000000 */
[----:B------:R-:W-:-:S04]  /*0a50*/  FADD R205, R141, R0 ;  /* 0x000000008dcd7221 */ /* 0x000fc80000000000 */
[----:B------:R-:W-:-:S04]  /*0a60*/  FADD R0, R142, R205 ;  /* 0x000000cd8e007221 */ /* 0x000fc80000000000 */
[----:B0-----:R-:W-:-:S04]  /*0a70*/  FADD R203, R143, R0 ;  /* 0x000000008fcb7221 */ /* 0x001fc80000000000 */
        /* <DEDUP_REMOVED lines=51> */
[----:B------:R-:W-:-:S05]  /*0db0*/  FADD R0, R195, R0 ;  /* 0x00000000c3007221 */ /* 0x000fca0000000000 */
        /* <DEDUP_REMOVED lines=9> */
[----:B0-----:R-:W-:Y:S02]  /*0e50*/  FADD R202, R204, R207 ;  /* 0x000000cfccca7221 */ /* 0x001fe40000000000 */
[----:B------:R-:W0:Y:S02]  /*0e60*/  S2R R204, SR_TID.X ;  /* 0x0000000000cc7919 */ /* 0x000e240000002100 */
[----:B------:R-:W-:-:S04]  /*0e70*/  FMUL R202, R202, 0.00048828125 ;  /* 0x3a000000caca7820 */ /* 0x000fc80000400000 */
[--C-:B------:R-:W-:Y:S01]  /*0e80*/  FADD R0, R132, -R202.reuse ;  /* 0x800000ca84007221 */ /* 0x100fe20000000000 */
[--C-:B------:R-:W-:Y:S01]  /*0e90*/  FADD R207, R133, -R202.reuse ;  /* 0x800000ca85cf7221 */ /* 0x100fe20000000000 */
[--C-:B------:R-:W-:Y:S01]  /*0ea0*/  FADD R203, R134, -R202.reuse ;  /* 0x800000ca86cb7221 */ /* 0x100fe20000000000 */
[----:B------:R-:W-:Y:S01]  /*0eb0*/  FADD R205, R137, -R202 ;  /* 0x800000ca89cd7221 */ /* 0x000fe20000000000 */
[----:B------:R-:W-:-:S04]  /*0ec0*/  FFMA R0, R0, R0, RZ ;  /* 0x0000000000007223 */ /* 0x000fc800000000ff */
[----:B------:R-:W-:Y:S01]  /*0ed0*/  FFMA R0, R207, R207, R0 ;  /* 0x000000cfcf007223 */ /* 0x000fe20000000000 */
[----:B------:R-:W-:-:S03]  /*0ee0*/  FADD R207, R135, -R202 ;  /* 0x800000ca87cf7221 */ /* 0x000fc60000000000 */
[----:B------:R-:W-:Y:S01]  /*0ef0*/  FFMA R0, R203, R203, R0 ;  /* 0x000000cbcb007223 */ /* 0x000fe20000000000 */
[----:B------:R-:W-:-:S03]  /*0f00*/  FADD R203, R136, -R202 ;  /* 0x800000ca88cb7221 */ /* 0x000fc60000000000 */
[----:B------:R-:W-:-:S04]  /*0f10*/  FFMA R0, R207, R207, R0 ;  /* 0x000000cfcf007223 */ /* 0x000fc80000000000 */
[----:B------:R-:W-:Y:S01]  /*0f20*/  FFMA R0, R203, R203, R0 ;  /* 0x000000cbcb007223 */ /* 0x000fe20000000000 */
[----:B------:R-:W-:-:S03]  /*0f30*/  FADD R203, R138, -R202 ;  /* 0x800000ca8acb7221 */ /* 0x000fc60000000000 */
[----:B------:R-:W-:Y:S01]  /*0f40*/  FFMA R0, R205, R205, R0 ;  /* 0x000000cdcd007223 */ /* 0x000fe20000000000 */
[----:B------:R-:W-:Y:S01]  /*0f50*/  FADD R205, R139, -R202 ;  /* 0x800000ca8bcd7221 */ /* 0x000fe20000000000 */
[----:B0-----:R-:W-:Y:S02]  /*0f60*/  LOP3.LUT R197, R204, 0x1f, RZ, 0xc0, !PT ;  /* 0x0000001fccc57812 */ /* 0x001fe400078ec0ff */
[----:B------:R-:W-:Y:S01]  /*0f70*/  FFMA R0, R203, R203, R0 ;  /* 0x000000cbcb007223 */ /* 0x000fe20000000000 */
[----:B------:R-:W-:Y:S01]  /*0f80*/  FADD R203, R140, -R202 ;  /* 0x800000ca8ccb7221 */ /* 0x000fe20000000000 */
[----:B------:R-:W-:Y:S01]  /*0f90*/  ISETP.GT.U32.AND P2, PT, R197, 0x3, PT ;  /* 0x00000003c500780c */ /* 0x000fe20003f44070 */
[----:B------:R-:W-:Y:S02]  /*0fa0*/  HFMA2 R197, -RZ, RZ, 0, 0 ;  /* 0x00000000ffc57431 */ /* 0x000fe400000001ff */
[----:B------:R-:W-:Y:S01]  /*0fb0*/  FFMA R0, R205, R205, R0 ;  /* 0x000000cdcd007223 */ /* 0x000fe20000000000 */
[----:B------:R-:W-:-:S03]  /*0fc0*/  FADD R205, R141, -R202 ;  /* 0x800000ca8dcd7221 */ /* 0x000fc60000000000 */
        /* <DEDUP_REMOVED lines=108> */
[----:B------:R-:W-:-:S04]  /*1690*/  FFMA R0, R203, R203, R0 ;  /* 0x000000cbcb007223 */ /* 0x000fc80000000000 */
[----:B------:R-:W-:-:S05]  /*16a0*/  FFMA R0, R205, R205, R0 ;  /* 0x000000cdcd007223 */ /* 0x000fca0000000000 */
[----:B------:R-:W0:Y:S02]  /*16b0*/  SHFL.BFLY PT, R203, R0, 0x1, 0x1f ;  /* 0x0c201f0000cb7f89 */ /* 0x000e2400000e0000 */
[----:B0-----:R-:W-:Y:S01]  /*16c0*/  FADD R203, R0, R203 ;  /* 0x000000cb00cb7221 */ /* 0x001fe20000000000 */
[----:B------:R-:W-:-:S04]  /*16d0*/  @!P1 IADD3 R0, PT, PT, R199, 0x20, RZ ;  /* 0x00000020c7009810 */ /* 0x000fc80007ffe0ff */
[----:B------:R-:W0:Y:S01]  /*16e0*/  SHFL.BFLY PT, R2, R203, 0x2, 0x1f ;  /* 0x0c401f00cb027f89 */ /* 0x000e2200000e0000 */
[----:B------:R-:W-:-:S04]  /*16f0*/  @!P1 SEL R0, R0, R199, P4 ;  /* 0x000000c700009207 */ /* 0x000fc80002000000 */
[----:B------:R-:W-:Y:S01]  /*1700*/  @!P1 IADD3 R0, PT, PT, R0, R201, RZ ;  /* 0x000000c900009210 */ /* 0x000fe20007ffe0ff */
[----:B0-----:R-:W-:-:S05]  /*1710*/  FADD R2, R203, R2 ;  /* 0x00000002cb027221 */ /* 0x001fca0000000000 */
[----:B------:R-:W0:Y:S02]  /*1720*/  SHFL.BFLY PT, R205, R2, 0x4, 0x1f ;  /* 0x0c801f0002cd7f89 */ /* 0x000e2400000e0000 */
[----:B0-----:R-:W-:-:S05]  /*1730*/  FADD R205, R2, R205 ;  /* 0x000000cd02cd7221 */ /* 0x001fca0000000000 */
[----:B------:R-:W0:Y:S02]  /*1740*/  SHFL.BFLY PT, R206, R205, 0x8, 0x1f ;  /* 0x0d001f00cdce7f89 */ /* 0x000e2400000e0000 */
[----:B0-----:R-:W-:-:S05]  /*1750*/  FADD R206, R205, R206 ;  /* 0x000000cecdce7221 */ /* 0x001fca0000000000 */
[----:B------:R-:W0:Y:S02]  /*1760*/  SHFL.BFLY PT, R207, R206, 0x10, 0x1f ;  /* 0x0e001f00cecf7f89 */ /* 0x000e2400000e0000 */
[----:B0-----:R-:W-:Y:S01]  /*1770*/  FADD R203, R206, R207 ;  /* 0x000000cfcecb7221 */ /* 0x001fe20000000000 */
[----:B------:R-:W-:-:S04]  /*1780*/  CS2R R206, SRZ ;  /* 0x0000000000ce7805 */ /* 0x000fc8000001ff00 */
[----:B------:R0:W-:Y:S01]  /*1790*/  @!P1 STS.64 [R0], R202 ;  /* 0x000000ca00009388 */ /* 0x0001e20000000a00 */
[----:B------:R-:W-:Y:S06]  /*17a0*/  BAR.SYNC.DEFER_BLOCKING 0x0 ;  /* 0x0000000000007b1d */ /* 0x000fec0000010000 */
[----:B------:R-:W-:Y:S05]  /*17b0*/  @P2 BRA `(.L_x_5850) ;  /* 0x0000000000302947 */ /* 0x000fea0003800000 */
[----:B------:R-:W1:Y:S01]  /*17c0*/  S2UR UR5, SR_CgaCtaId ;  /* 0x00000000000579c3 */ /* 0x000e620000008800 */
[----:B------:R-:W-:Y:S01]  /*17d0*/  UMOV UR4, 0x400 ;  /* 0x0000040000047882 */ /* 0x000fe20000000000 */
[----:B0-----:R-:W-:Y:S01]  /*17e0*/  SHF.L.U32 R0, R204, 0x3, RZ ;  /* 0x00000003cc007819 */ /* 0x001fe200000006ff */
[----:B------:R-:W-:-:S03]  /*17f0*/  UIADD3 UR4, UPT, UPT, UR4, 0x10, URZ ;  /* 0x0000001004047890 */ /* 0x000fc6000fffe0ff */
[----:B------:R-:W-:Y:S01]  /*1800*/  LOP3.LUT R0, R0, 0xf8, RZ, 0xc0, !PT ;  /* 0x000000f800007812 */ /* 0x000fe200078ec0ff */
[----:B-1----:R-:W-:-:S06]  /*1810*/  ULEA UR4, UR5, UR4, 0x18 ;  /* 0x0000000405047291 */ /* 0x002fcc000f8ec0ff */
[----:B------:R-:W-:-:S04]  /*1820*/  MOV R199, UR4 ;  /* 0x0000000400c77c02 */ /* 0x000fc80008000f00 */
[----:B------:R-:W-:-:S04]  /*1830*/  IADD3 R2, PT, PT, R199, 0x20, RZ ;  /* 0x00000020c7027810 */ /* 0x000fc80007ffe0ff */
[----:B------:R-:W-:-:S04]  /*1840*/  SEL R197, R2, R199, P4 ;  /* 0x000000c702c57207 */ /* 0x000fc80002000000 */
[----:B------:R-:W-:Y:S02]  /*1850*/  IADD3 R0, PT, PT, R197, R0, RZ ;  /* 0x00000000c5007210 */ /* 0x000fe40007ffe0ff */
[----:B------:R-:W-:-:S03]  /*1860*/  MOV R197, 0x45000000 ;  /* 0x4500000000c57802 */ /* 0x000fc60000000f00 */
[----:B------:R1:W2:Y:S04]  /*1870*/  LDS.64 R206, [R0] ;  /* 0x0000000000ce7984 */ /* 0x0002a80000000a00 */
.L_x_5850:
[----:B------:R-:W-:Y:S05]  /*1880*/  BSYNC.RECONVERGENT B0 ;  /* 0x0000000000007941 */ /* 0x000fea0003800200 */
.L_x_5849:
[----:B------:R-:W3:Y:S01]  /*1890*/  SHFL.DOWN PT, R210, R197, 0x2, 0x1f ;  /* 0x08401f00c5d27f89 */ /* 0x000ee200000e0000 */
[----:B------:R-:W-:Y:S03]  /*18a0*/  BSSY.RECONVERGENT B0, `(.L_x_5851) ;  /* 0x0000010000007945 */ /* 0x000fe60003800200 */
[----:B--2---:R2:W4:Y:S04]  /*18b0*/  SHFL.DOWN PT, R205, R206, 0x2, 0x1f ;  /* 0x08401f00cecd7f89 */ /* 0x00452800000e0000 */
[----:B------:R2:W2:Y:S01]  /*18c0*/  SHFL.DOWN PT, R216, R207, 0x2, 0x1f ;  /* 0x08401f00cfd87f89 */ /* 0x0004a200000e0000 */
[----:B---3--:R-:W-:-:S05]  /*18d0*/  FADD R201, R210, R197 ;  /* 0x000000c5d2c97221 */ /* 0x008fca0000000000 */
[----:B01----:R-:W-:-:S04]  /*18e0*/  IADD3 R0, PT, PT, R201, 0x1800000, RZ ;  /* 0x01800000c9007810 */ /* 0x003fc80007ffe0ff */
[----:B------:R-:W-:-:S04]  /*18f0*/  LOP3.LUT R0, R0, 0x7f800000, RZ, 0xc0, !PT ;  /* 0x7f80000000007812 */ /* 0x000fc800078ec0ff */
[----:B------:R-:W-:-:S13]  /*1900*/  ISETP.GT.U32.AND P1, PT, R0, 0x1ffffff, PT ;  /* 0x01ffffff0000780c */ /* 0x000fda0003f24070 */
[----:B--2-4-:R-:W-:Y:S05]  /*1910*/  @P1 BRA `(.L_x_5852) ;  /* 0x0000000000101947 */ /* 0x014fea0003800000 */
[----:B------:R-:W-:Y:S02]  /*1920*/  MOV R0, R201 ;  /* 0x000000c900007202 */ /* 0x000fe40000000f00 */
[----:B------:R-:W-:-:S07]  /*1930*/  MOV R208, 0x1950 ;  /* 0x0000195000d07802 */ /* 0x000fce0000000f00 */
[----:B-----5:R-:W-:Y:S05]  /*1940*/  CALL.REL.NOINC `($__internal_40_$__cuda_sm20_rcp_rn_f32_slowpath) ;  /* 0x0000004800847944 */ /* 0x020fea0003c00000 */
[----:B------:R-:W-:Y:S05]  /*1950*/  BRA `(.L_x_5853) ;  /* 0x0000000000107947 */ /* 0x000fea0003800000 */
.L_x_5852:
[----:B------:R-:W0:Y:S02]  /*1960*/  MUFU.RCP R0, R201 ;  /* 0x000000c900007308 */ /* 0x000e240000001000 */
[----:B0-----:R-:W-:-:S04]  /*1970*/  FFMA R2, R201, R0, -1 ;  /* 0xbf800000c9027423 */ /* 0x001fc80000000000 */
[----:B------:R-:W-:-:S04]  /*1980*/  FADD.FTZ R203, -R2, -RZ ;  /* 0x800000ff02cb7221 */ /* 0x000fc80000010100 */
[----:B------:R-:W-:-:S07]  /*1990*/  FFMA R0, R0, R203, R0 ;  /* 0x000000cb00007223 */ /* 0x000fce0000000000 */
.L_x_5853:
[----:B------:R-:W-:Y:S05]  /*19a0*/  BSYNC.RECONVERGENT B0 ;  /* 0x0000000000007941 */ /* 0x000fea0003800200 */
.L_x_5851:
[----:B------:R-:W0:Y:S01]  /*19b0*/  SHFL.DOWN PT, R202, R201, 0x1, 0x1f ;  /* 0x08201f00c9ca7f89 */ /* 0x000e2200000e0000 */
[----:B------:R-:W-:Y:S01]  /*19c0*/  FADD R2, -R205, R206 ;  /* 0x000000cecd027221 */ /* 0x000fe20000000100 */
[----:B------:R-:W-:Y:S01]  /*19d0*/  FMUL R208, R210, R205 ;  /* 0x000000cdd2d07220 */ /* 0x000fe20000400000 */
[----:B------:R-:W-:Y:S01]  /*19e0*/  FADD R207, R216, R207 ;  /* 0x000000cfd8cf7221 */ /* 0x000fe20000000000 */
[----:B------:R-:W-:Y:S01]  /*19f0*/  BSSY.RECONVERGENT B0, `(.L_x_5854) ;  /* 0x0000016000007945 */ /* 0x000fe20003800200 */
[----:B------:R-:W-:-:S04]  /*1a00*/  FMUL R2, R2, R2 ;  /* 0x0000000202027220 */ /* 0x000fc80000400000 */
[----:B------:R-:W-:Y:S01]  /*1a10*/  FMUL R203, R2, R197 ;  /* 0x000000c502cb7220 */ /* 0x000fe20000400000 */
[----:B------:R-:W-:-:S03]  /*1a20*/  FFMA R197, R197, R206, R208 ;  /* 0x000000cec5c57223 */ /* 0x000fc600000000d0 */
[----:B------:R-:W-:Y:S01]  /*1a30*/  FMUL R210, R210, R203 ;  /* 0x000000cbd2d27220 */ /* 0x000fe20000400000 */
[----:B------:R-:W-:-:S03]  /*1a40*/  FMUL R206, R197, R0 ;  /* 0x00000000c5ce7220 */ /* 0x000fc60000400000 */
[----:B------:R-:W-:Y:S02]  /*1a50*/  FFMA R210, R210, R0, R207 ;  /* 0x00000000d2d27223 */ /* 0x000fe400000000cf */
[----:B------:R1:W2:Y:S04]  /*1a60*/  SHFL.DOWN PT, R203, R206, 0x1, 0x1f ;  /* 0x08201f00cecb7f89 */ /* 0x0002a800000e0000 */
[----:B------:R1:W3:Y:S01]  /*1a70*/  SHFL.DOWN PT, R205, R210, 0x1, 0x1f ;  /* 0x08201f00d2cd7f89 */ /* 0x0002e200000e0000 */
[----:B0-----:R-:W-:-:S05]  /*1a80*/  FADD R207, R201, R202 ;  /* 0x000000cac9cf7221 */ /* 0x001fca0000000000 */
[----:B------:R-:W-:-:S04]  /*1a90*/  IADD3 R0, PT, PT, R207, 0x1800000, RZ ;  /* 0x01800000cf007810 */ /* 0x000fc80007ffe0ff */
[----:B------:R-:W-:-:S04]  /*1aa0*/  LOP3.LUT R0, R0, 0x7f800000, RZ, 0xc0, !PT ;  /* 0x7f80000000007812 */ /* 0x000fc800078ec0ff */
[----:B------:R-:W-:-:S13]  /*1ab0*/  ISETP.GT.U32.AND P1, PT, R0, 0x1ffffff, PT ;  /* 0x01ffffff0000780c */ /* 0x000fda0003f24070 */
[----:B-123--:R-:W-:Y:S05]  /*1ac0*/  @P1 BRA `(.L_x_5855) ;  /* 0x0000000000101947 */ /* 0x00efea0003800000 */
[----:B------:R-:W-:Y:S02]  /*1ad0*/  MOV R0, R207 ;  /* 0x000000cf00007202 */ /* 0x000fe40000000f00 */
[----:B------:R-:W-:-:S07]  /*1ae0*/  MOV R208, 0x1b00 ;  /* 0x00001b0000d07802 */ /* 0x000fce0000000f00 */
[----:B-----5:R-:W-:Y:S05]  /*1af0*/  CALL.REL.NOINC `($__internal_40_$__cuda_sm20_rcp_rn_f32_slowpath) ;  /* 0x0000004800187944 */ /* 0x020fea0003c00000 */
[----:B------:R-:W-:Y:S05]  /*1b00*/  BRA `(.L_x_5856) ;  /* 0x0000000000107947 */ /* 0x000fea0003800000 */
.L_x_5855:
[----:B------:R-:W0:Y:S02]  /*1b10*/  MUFU.RCP R0, R207 ;  /* 0x000000cf00007308 */ /* 0x000e240000001000 */
[----:B0-----:R-:W-:-:S04]  /*1b20*/  FFMA R2, R207, R0, -1 ;  /* 0xbf800000cf027423 */ /* 0x001fc80000000000 */
[----:B------:R-:W-:-:S04]  /*1b30*/  FADD.FTZ R197, -R2, -RZ ;  /* 0x800000ff02c57221 */ /* 0x000fc80000010100 */
[----:B------:R-:W-:-:S07]  /*1b40*/  FFMA R0, R0, R197, R0 ;  /* 0x000000c500007223 */ /* 0x000fce0000000000 */
.L_x_5856:
[----:B------:R-:W-:Y:S05]  /*1b50*/  BSYNC.RECONVERGENT B0 ;  /* 0x0000000000007941 */ /* 0x000fea0003800200 */
.L_x_5854:
[----:B------:R-:W0:Y:S01]  /*1b60*/  S2R R207, SR_TID.X ;  /* 0x0000000000cf7919 */ /* 0x000e220000002100 */
[----:B------:R-:W1:Y:S01]  /*1b70*/  LDCU UR7, c[0x0][0x380] ;  /* 0x00007000ff0777ac */ /* 0x000e620008000800 */
[----:B------:R-:W-:Y:S01]  /*1b80*/  FADD R2, R206, -R203 ;  /* 0x800000cbce027221 */ /* 0x000fe20000000000 */
[----:B------:R-:W-:Y:S01]  /*1b90*/  FADD R205, R210, R205 ;  /* 0x000000cdd2cd7221 */ /* 0x000fe20000000000 */
[----:B------:R-:W-:Y:S01]  /*1ba0*/  FMUL R210, R202, R203 ;  /* 0x000000cbcad27220 */ /* 0x000fe20000400000 */
[----:B------:R-:W-:Y:S01]  /*1bb0*/  ISETP.NE.AND P3, PT, R204, RZ, PT ;  /* 0x000000ffcc00720c */ /* 0x000fe20003f65270 */
[----:B------:R-:W-:Y:S01]  /*1bc0*/  FMUL R2, R2, R2 ;  /* 0x0000000202027220 */ /* 0x000fe20000400000 */
[----:B------:R-:W-:Y:S01]  /*1bd0*/  BSSY.RECONVERGENT B0, `(.L_x_5857) ;  /* 0x000002b000007945 */ /* 0x000fe20003800200 */
[C---:B------:R-:W-:Y:S02]  /*1be0*/  FFMA R203, R201.reuse, R206, R210 ;  /* 0x000000cec9cb7223 */ /* 0x040fe400000000d2 */
[----:B------:R-:W-:-:S02]  /*1bf0*/  FMUL R201, R201, R2 ;  /* 0x00000002c9c97220 */ /* 0x000fc40000400000 */
[----:B------:R-:W-:Y:S02]  /*1c00*/  FMUL R2, R203, R0 ;  /* 0x00000000cb027220 */ /* 0x000fe40000400000 */
[----:B------:R-:W-:-:S04]  /*1c10*/  FMUL R202, R202, R201 ;  /* 0x000000c9caca7220 */ /* 0x000fc80000400000 */
[----:B------:R-:W-:Y:S01]  /*1c20*/  FFMA R205, R202, R0, R205 ;  /* 0x00000000cacd7223 */ /* 0x000fe200000000cd */
[----:B-1----:R-:W-:Y:S01]  /*1c30*/  USHF.L.U32 UR5, UR7, 0x3, URZ ;  /* 0x0000000307057899 */ /* 0x002fe200080006ff */
[----:B------:R-:W-:Y:S02]  /*1c40*/  CS2R R202, SRZ ;  /* 0x0000000000ca7805 */ /* 0x000fe4000001ff00 */
[C---:B0-----:R-:W-:Y:S02]  /*1c50*/  LOP3.LUT R197, R207.reuse, 0x1f, RZ, 0xc0, !PT ;  /* 0x0000001fcfc57812 */ /* 0x041fe400078ec0ff */
[----:B------:R-:W-:Y:S02]  /*1c60*/  ISETP.NE.AND P2, PT, R207, RZ, PT ;  /* 0x000000ffcf00720c */ /* 0x000fe40003f45270 */
[----:B------:R-:W-:-:S13]  /*1c70*/  ISETP.GT.U32.AND P1, PT, R197, 0x7, PT ;  /* 0x00000007c500780c */ /* 0x000fda0003f24070 */
[----:B------:R-:W0:Y:S01]  /*1c80*/  @!P1 S2R R212, SR_CTAID.X ;  /* 0x0000000000d49919 */ /* 0x000e220000002500 */
[----:B------:R-:W1:Y:S01]  /*1c90*/  @!P1 LDC.64 R208, c[0x0][0x3b0] ;  /* 0x0000ec00ffd09b82 */ /* 0x000e620000000a00 */
[----:B------:R-:W-:Y:S02]  /*1ca0*/  @!P1 LOP3.LUT R211, R198, 0x1, RZ, 0xc0, !PT ;  /* 0x00000001c6d39812 */ /* 0x000fe400078ec0ff */
[----:B------:R-:W-:Y:S02]  /*1cb0*/  @!P1 SHF.L.U32 R207, R207, 0x3, RZ ;  /* 0x00000003cfcf9819 */ /* 0x000fe400000006ff */
[----:B------:R-:W-:Y:S02]  /*1cc0*/  @!P1 IADD3 R211, PT, PT, -R211, RZ, RZ ;  /* 0x000000ffd3d39210 */ /* 0x000fe40007ffe1ff */
[----:B------:R-:W-:Y:S02]  /*1cd0*/  @!P1 LOP3.LUT R207, R207, 0xf8, RZ, 0xc0, !PT ;  /* 0x000000f8cfcf9812 */ /* 0x000fe400078ec0ff */
[----:B------:R-:W-:-:S02]  /*1ce0*/  @!P1 LOP3.LUT R211, R211, UR5, RZ, 0xc0, !PT ;  /* 0x00000005d3d39c12 */ /* 0x000fc4000f8ec0ff */
[----:B0-----:R-:W-:-:S04]  /*1cf0*/  @!P1 LOP3.LUT R212, R212, 0x7ffffff8, RZ, 0xc0, !PT ;  /* 0x7ffffff8d4d49812 */ /* 0x001fc800078ec0ff */
[----:B------:R-:W-:-:S04]  /*1d00*/  @!P1 IADD3 R211, P5, PT, R211, R212, RZ ;  /* 0x000000d4d3d39210 */ /* 0x000fc80007fbe0ff */
[----:B------:R-:W-:Y:S02]  /*1d10*/  @!P1 IADD3.X R204, PT, PT, RZ, RZ, RZ, P5, !PT ;  /* 0x000000ffffcc9210 */ /* 0x000fe40002ffe4ff */
[----:B-1----:R-:W-:-:S04]  /*1d20*/  @!P1 LEA R208, P5, R211, R208, 0x3 ;  /* 0x000000d0d3d09211 */ /* 0x002fc800078a18ff */
[----:B------:R-:W-:Y:S02]  /*1d30*/  @!P1 LEA.HI.X R204, R211, R209, R204, 0x3, P5 ;  /* 0x000000d1d3cc9211 */ /* 0x000fe400028f1ccc */
[----:B------:R-:W-:Y:S01]  /*1d40*/  @!P1 IADD3 R206, P5, PT, R207, R208, RZ ;  /* 0x000000d0cfce9210 */ /* 0x000fe20007fbe0ff */
[----:B------:R0:W1:Y:S03]  /*1d50*/  SHFL.IDX PT, R209, R205, RZ, 0x1f ;  /* 0x00001fffcdd17589 */ /* 0x00006600000e0000 */
[----:B------:R-:W-:Y:S01]  /*1d60*/  @!P1 IADD3.X R207, PT, PT, RZ, R204, RZ, P5, !PT ;  /* 0x000000ccffcf9210 */ /* 0x000fe20002ffe4ff */
[----:B------:R0:W2:Y:S01]  /*1d70*/  SHFL.IDX PT, R208, R2, RZ, 0x1f ;  /* 0x00001fff02d07589 */ /* 0x0000a200000e0000 */
[----:B------:R-:W-:Y:S07]  /*1d80*/  @P3 BRA `(.L_x_5858) ;  /* 0x00000000003c3947 */ /* 0x000fee0003800000 */
[----:B------:R-:W3:Y:S01]  /*1d90*/  S2UR UR4, SR_CTAID.X ;  /* 0x00000000000479c3 */ /* 0x000ee20000002500 */
[----:B------:R-:W-:-:S04]  /*1da0*/  LOP3.LUT R0, R198, 0x1, RZ, 0xc0, !PT ;  /* 0x00000001c6007812 */ /* 0x000fc800078ec0ff */
[----:B------:R-:W-:-:S03]  /*1db0*/  IADD3 R0, PT, PT, -R0, RZ, RZ ;  /* 0x000000ff00007210 */ /* 0x000fc60007ffe1ff */
[----:B0-----:R-:W0:Y:S01]  /*1dc0*/  LDC.64 R204, c[0x0][0x3b0] ;  /* 0x0000ec00ffcc7b82 */ /* 0x001e220000000a00 */
[----:B------:R-:W-:Y:S01]  /*1dd0*/  LOP3.LUT R0, R0, UR5, RZ, 0xc0, !PT ;  /* 0x0000000500007c12 */ /* 0x000fe2000f8ec0ff */
[----:B---3--:R-:W-:Y:S02]  /*1de0*/  ULOP3.LUT UR6, UR4, 0x7ffffff8, URZ, 0xc0, !UPT ;  /* 0x7ffffff804067892 */ /* 0x008fe4000f8ec0ff */
[----:B------:R-:W-:-:S04]  /*1df0*/  USHF.L.U32 UR4, UR4, 0x3, URZ ;  /* 0x0000000304047899 */ /* 0x000fc800080006ff */
[----:B------:R-:W-:Y:S01]  /*1e00*/  IADD3 R0, P3, PT, R0, UR6, RZ ;  /* 0x0000000600007c10 */ /* 0x000fe2000ff7e0ff */
[----:B------:R-:W-:-:S03]  /*1e10*/  ULOP3.LUT UR4, UR4, 0x38, URZ, 0xc0, !UPT ;  /* 0x0000003804047892 */ /* 0x000fc6000f8ec0ff */
[----:B------:R-:W-:Y:S02]  /*1e20*/  IADD3.X R2, PT, PT, RZ, RZ, RZ, P3, !PT ;  /* 0x000000ffff027210 */ /* 0x000fe40001ffe4ff */
[----:B0-----:R-:W-:-:S04]  /*1e30*/  LEA R204, P3, R0, R204, 0x3 ;  /* 0x000000cc00cc7211 */ /* 0x001fc800078618ff */
[----:B------:R-:W-:Y:S02]  /*1e40*/  LEA.HI.X R0, R0, R205, R2, 0x3, P3 ;  /* 0x000000cd00007211 */ /* 0x000fe400018f1c02 */
[----:B------:R-:W-:-:S04]  /*1e50*/  IADD3 R204, P3, PT, R204, UR4, RZ ;  /* 0x00000004cccc7c10 */ /* 0x000fc8000ff7e0ff */
[----:B------:R-:W-:-:S05]  /*1e60*/  IADD3.X R205, PT, PT, RZ, R0, RZ, P3, !PT ;  /* 0x00000000ffcd7210 */ /* 0x000fca0001ffe4ff */
[----:B-12---:R3:W-:Y:S04]  /*1e70*/  STG.E.64 desc[UR8][R204.64], R208 ;  /* 0x000000d0cc007986 */ /* 0x0067e8000c101b08 */
.L_x_5858:
[----:B------:R-:W-:Y:S05]  /*1e80*/  BSYNC.RECONVERGENT B0 ;  /* 0x0000000000007941 */ /* 0x000fea0003800200 */
.L_x_5857:
[----:B------:R-:W-:Y:S05]  /*1e90*/  @P2 BRA `(.L_x_5859) ;  /* 0x00000000005c2947 */ /* 0x000fea0003800000 */
[----:B------:R-:W0:Y:S01]  /*1ea0*/  S2R R201, SR_CTAID.X ;  /* 0x0000000000c97919 */ /* 0x000e220000002500 */
[C---:B------:R-:W-:Y:S01]  /*1eb0*/  LOP3.LUT R0, R198.reuse, 0x1, RZ, 0xc0, !PT ;  /* 0x00000001c6007812 */ /* 0x040fe200078ec0ff */
[----:B------:R-:W3:Y:S01]  /*1ec0*/  LDCU.64 UR10, c[0x0][0x3b8] ;  /* 0x00007700ff0a77ac */ /* 0x000ee20008000a00 */
[----:B------:R-:W-:Y:S02]  /*1ed0*/  ISETP.GT.U32.AND P2, PT, R198, 0x1, PT ;  /* 0x00000001c600780c */ /* 0x000fe40003f44070 */
[----:B------:R-:W-:-:S04]  /*1ee0*/  IADD3 R0, PT, PT, -R0, RZ, RZ ;  /* 0x000000ff00007210 */ /* 0x000fc80007ffe1ff */
[----:B------:R-:W-:-:S04]  /*1ef0*/  LOP3.LUT R0, R0, UR7, RZ, 0xc0, !PT ;  /* 0x0000000700007c12 */ /* 0x000fc8000f8ec0ff */
[----:B0-----:R-:W-:-:S04]  /*1f00*/  LEA.HI R2, P3, R201, R0, RZ, 0x1d ;  /* 0x00000000c9027211 */ /* 0x001fc8000787e8ff */
[----:B------:R-:W-:Y:S01]  /*1f10*/  LEA.HI.X.SX32 R201, R0, RZ, 0x1, P3 ;  /* 0x000000ff00c97211 */ /* 0x000fe200018f0eff */
[----:B------:R-:W-:Y:S01]  /*1f20*/  HFMA2 R0, -RZ, RZ, 0, 5.9604644775390625e-08 ;  /* 0x00000001ff007431 */ /* 0x000fe200000001ff */
[----:B---3--:R-:W-:-:S04]  /*1f30*/  LEA R204, P3, R2, UR10, 0x2 ;  /* 0x0000000a02cc7c11 */ /* 0x008fc8000f8610ff */
[----:B------:R-:W-:Y:S02]  /*1f40*/  LEA.HI.X R205, R2, UR11, R201, 0x2, P3 ;  /* 0x0000000b02cd7c11 */ /* 0x000fe400098f14c9 */
[----:B------:R-:W-:Y:S01]  /*1f50*/  SEL R201, R0, 0xffffffff, !P2 ;  /* 0xffffffff00c97807 */ /* 0x000fe20005000000 */
[----:B------:R-:W-:Y:S06]  /*1f60*/  MEMBAR.ALL.GPU ;  /* 0x0000000000007992 */ /* 0x000fec000000a000 */
[----:B------:R-:W-:-:S00]  /*1f70*/  ERRBAR ;  /* 0x00000000000079ab */ /* 0x000fc00000000000 */
[----:B------:R-:W-:Y:S06]  /*1f80*/  CGAERRBAR ;  /* 0x00000000000075ab */ /* 0x000fec0000000000 */
[----:B------:R0:W-:Y:S01]  /*1f90*/  REDG.E.ADD.S32.STRONG.GPU desc[UR8][R204.64], R201 ;  /* 0x000000c9cc00798e */ /* 0x0001e2000c12e308 */
[----:B------:R-:W-:-:S04]  /*1fa0*/  ISETP.GE.U32.AND P2, PT, R198, 0x2, PT ;  /* 0x00000002c600780c */ /* 0x000fc80003f46070 */
[----:B-1----:R-:W-:-:S09]  /*1fb0*/  SEL R209, RZ, 0x8, P2 ;  /* 0x00000008ffd17807 */ /* 0x002fd20001000000 */
.L_x_5860:
[----:B------:R-:W3:Y:S04]  /*1fc0*/  LDG.E.STRONG.GPU R0, desc[UR8][R204.64] ;  /* 0x00000008cc007981 */ /* 0x000ee8000c1ef900 */
[----:B---3--:R-:W-:Y:S01]  /*1fd0*/  CCTL.IVALL ;  /* 0x00000000ff00798f */ /* 0x008fe20002000000 */
[----:B------:R-:W-:Y:S05]  /*1fe0*/  YIELD ;  /* 0x0000000000007946 */ /* 0x000fea0003800000 */
[----:B------:R-:W-:-:S13]  /*1ff0*/  ISETP.NE.AND P2, PT, R0, R209, PT ;  /* 0x000000d10000720c */ /* 0x000fda0003f45270 */
[----:B------:R-:W-:Y:S05]  /*2000*/  @P2 BRA `(.L_x_5860) ;  /* 0xfffffffc00ec2947 */ /* 0x000fea000383ffff */
.L_x_5859:
[----:B------:R-:W-:Y:S05]  /*2010*/  WARPSYNC.ALL ;  /* 0x0000000000007948 */ /* 0x000fea0003800000 */
[----:B------:R-:W-:Y:S06]  /*2020*/  BAR.SYNC.DEFER_BLOCKING 0x0 ;  /* 0x0000000000007b1d */ /* 0x000fec0000010000 */
[----:B------:R-:W4:Y:S01]  /*2030*/  @!P1 LDG.E.64 R202, desc[UR8][R206.64] ;  /* 0x00000008ceca9981 */ /* 0x000f22000c1e1b00 */
[----:B------:R-:W-:Y:S01]  /*2040*/  MOV R210, RZ ;  /* 0x000000ff00d27202 */ /* 0x000fe20000000f00 */
[----:B------:R-:W-:Y:S01]  /*2050*/  BSSY.RECONVERGENT B0, `(.L_x_5861) ;  /* 0x0000012000007945 */ /* 0x000fe20003800200 */
[----:B------:R-:W-:-:S05]  /*2060*/  @!P1 MOV R210, 0x46000000 ;  /* 0x4600000000d29802 */ /* 0x000fca0000000f00 */
[----:B0-----:R-:W3:Y:S02]  /*2070*/  SHFL.DOWN PT, R201, R210, 0x4, 0x1f ;  /* 0x08801f00d2c97f89 */ /* 0x001ee400000e0000 */
[----:B---3--:R-:W-:-:S05]  /*2080*/  FADD R204, R201, R210 ;  /* 0x000000d2c9cc7221 */ /* 0x008fca0000000000 */
[----:B------:R-:W-:-:S04]  /*2090*/  IADD3 R0, PT, PT, R204, 0x1800000, RZ ;  /* 0x01800000cc007810 */ /* 0x000fc80007ffe0ff */
[----:B------:R-:W-:-:S04]  /*20a0*/  LOP3.LUT R0, R0, 0x7f800000, RZ, 0xc0, !PT ;  /* 0x7f80000000007812 */ /* 0x000fc800078ec0ff */
[----:B------:R-:W-:Y:S01]  /*20b0*/  ISETP.GT.U32.AND P1, PT, R0, 0x1ffffff, PT ;  /* 0x01ffffff0000780c */ /* 0x000fe20003f24070 */
[----:B----4-:R0:W3:Y:S04]  /*20c0*/  SHFL.DOWN PT, R215, R202, 0x4, 0x1f ;  /* 0x08801f00cad77f89 */ /* 0x0100e800000e0000 */
[----:B------:R0:W4:Y:S08]  /*20d0*/  SHFL.DOWN PT, R216, R203, 0x4, 0x1f ;  /* 0x08801f00cbd87f89 */ /* 0x00013000000e0000 */
[----:B------:R-:W-:Y:S05]  /*20e0*/  @P1 BRA `(.L_x_5862) ;  /* 0x0000000000101947 */ /* 0x000fea0003800000 */
[----:B------:R-:W-:Y:S02]  /*20f0*/  MOV R0, R204 ;  /* 0x000000cc00007202 */ /* 0x000fe40000000f00 */
[----:B--2---:R-:W-:-:S07]  /*2100*/  MOV R208, 0x2120 ;  /* 0x0000212000d07802 */ /* 0x004fce0000000f00 */
[----:B01-345:R-:W-:Y:S05]  /*2110*/  CALL.REL.NOINC `($__internal_40_$__cuda_sm20_rcp_rn_f32_slowpath) ;  /* 0x0000004000907944 */ /* 0x03bfea0003c00000 */
[----:B------:R-:W-:Y:S05]  /*2120*/  BRA `(.L_x_5863) ;  /* 0x0000000000107947 */ /* 0x000fea0003800000 */
.L_x_5862:
[----:B------:R-:W1:Y:S02]  /*2130*/  MUFU.RCP R205, R204 ;  /* 0x000000cc00cd7308 */ /* 0x000e640000001000 */
[----:B-1----:R-:W-:-:S04]  /*2140*/  FFMA R0, R204, R205, -1 ;  /* 0xbf800000cc007423 */ /* 0x002fc800000000cd */
[----:B------:R-:W-:-:S04]  /*2150*/  FADD.FTZ R0, -R0, -RZ ;  /* 0x800000ff00007221 */ /* 0x000fc80000010100 */
[----:B------:R-:W-:-:S07]  /*2160*/  FFMA R0, R205, R0, R205 ;  /* 0x00000000cd007223 */ /* 0x000fce00000000cd */
.L_x_5863:
[----:B------:R-:W-:Y:S05]  /*2170*/  BSYNC.RECONVERGENT B0 ;  /* 0x0000000000007941 */ /* 0x000fea0003800200 */
.L_x_5861:
[----:B------:R-:W1:Y:S01]  /*2180*/  SHFL.DOWN PT, R205, R204, 0x2, 0x1f ;  /* 0x08401f00cccd7f89 */ /* 0x000e6200000e0000 */
[----:B---3--:R-:W-:Y:S01]  /*2190*/  FADD R2, -R215, R202 ;  /* 0x000000cad7027221 */ /* 0x008fe20000000100 */
[----:B------:R-:W-:Y:S01]  /*21a0*/  FMUL R209, R201, R215 ;  /* 0x000000d7c9d17220 */ /* 0x000fe20000400000 */
[----:B------:R-:W-:Y:S02]  /*21b0*/  BSSY.RECONVERGENT B0, `(.L_x_5864) ;  /* 0x0000017000007945 */ /* 0x000fe40003800200 */
[----:B------:R-:W-:-:S04]  /*21c0*/  FMUL R207, R2, R2 ;  /* 0x0000000202cf7220 */ /* 0x000fc80000400000 */
[----:B------:R-:W-:Y:S01]  /*21d0*/  FMUL R2, R207, R210 ;  /* 0x000000d2cf027220 */ /* 0x000fe20000400000 */
[----:B----4-:R-:W-:Y:S01]  /*21e0*/  FADD R207, R216, R203 ;  /* 0x000000cbd8cf7221 */ /* 0x010fe20000000000 */
[----:B0-----:R-:W-:Y:S02]  /*21f0*/  FFMA R203, R210, R202, R209 ;  /* 0x000000cad2cb7223 */ /* 0x001fe400000000d1 */
[----:B------:R-:W-:Y:S02]  /*2200*/  FMUL R2, R201, R2 ;  /* 0x00000002c9027220 */ /* 0x000fe40000400000 */
[-C--:B------:R-:W-:Y:S02]  /*2210*/  FMUL R203, R203, R0.reuse ;  /* 0x00000000cbcb7220 */ /* 0x080fe40000400000 */
[----:B------:R-:W-:-:S03]  /*2220*/  FFMA R206, R2, R0, R207 ;  /* 0x0000000002ce7223 */ /* 0x000fc600000000cf */
[----:B------:R0:W3:Y:S01]  /*2230*/  SHFL.DOWN PT, R210, R203, 0x2, 0x1f ;  /* 0x08401f00cbd27f89 */ /* 0x0000e200000e0000 */
[----:B-1----:R-:W-:-:S03]  /*2240*/  FADD R201, R204, R205 ;  /* 0x000000cdccc97221 */ /* 0x002fc60000000000 */
[----:B------:R0:W1:Y:S02]  /*2250*/  SHFL.DOWN PT, R215, R206, 0x2, 0x1f ;  /* 0x08401f00ced77f89 */ /* 0x00006400000e0000 */
[----:B------:R-:W-:-:S04]  /*2260*/  IADD3 R0, PT, PT, R201, 0x1800000, RZ ;  /* 0x01800000c9007810 */ /* 0x000fc80007ffe0ff */
[----:B------:R-:W-:-:S04]  /*2270*/  LOP3.LUT R0, R0, 0x7f800000, RZ, 0xc0, !PT ;  /* 0x7f80000000007812 */ /* 0x000fc800078ec0ff */
[----:B------:R-:W-:-:S13]  /*2280*/  ISETP.GT.U32.AND P1, PT, R0, 0x1ffffff, PT ;  /* 0x01ffffff0000780c */ /* 0x000fda0003f24070 */
[----:B0--3--:R-:W-:Y:S05]  /*2290*/  @P1 BRA `(.L_x_5865) ;  /* 0x0000000000101947 */ /* 0x009fea0003800000 */
[----:B------:R-:W-:Y:S02]  /*22a0*/  MOV R0, R201 ;  /* 0x000000c900007202 */ /* 0x000fe40000000f00 */
[----:B--2---:R-:W-:-:S07]  /*22b0*/  MOV R208, 0x22d0 ;  /* 0x000022d000d07802 */ /* 0x004fce0000000f00 */
[----:B-1---5:R-:W-:Y:S05]  /*22c0*/  CALL.REL.NOINC `($__internal_40_$__cuda_sm20_rcp_rn_f32_slowpath) ;  /* 0x0000004000247944 */ /* 0x022fea0003c00000 */
[----:B------:R-:W-:Y:S05]  /*22d0*/  BRA `(.L_x_5866) ;  /* 0x0000000000107947 */ /* 0x000fea0003800000 */
.L_x_5865:
[----:B------:R-:W0:Y:S02]  /*22e0*/  MUFU.RCP R0, R201 ;  /* 0x000000c900007308 */ /* 0x000e240000001000 */
[----:B0-----:R-:W-:-:S04]  /*22f0*/  FFMA R2, R201, R0, -1 ;  /* 0xbf800000c9027423 */ /* 0x001fc80000000000 */
[----:B------:R-:W-:-:S04]  /*2300*/  FADD.FTZ R207, -R2, -RZ ;  /* 0x800000ff02cf7221 */ /* 0x000fc80000010100 */
[----:B------:R-:W-:-:S07]  /*2310*/  FFMA R0, R0, R207, R0 ;  /* 0x000000cf00007223 */ /* 0x000fce0000000000 */
.L_x_5866:
[----:B------:R-:W-:Y:S05]  /*2320*/  BSYNC.RECONVERGENT B0 ;  /* 0x0000000000007941 */ /* 0x000fea0003800200 */
.L_x_5864:
[----:B------:R-:W0:Y:S01]  /*2330*/  SHFL.DOWN PT, R202, R201, 0x1, 0x1f ;  /* 0x08201f00c9ca7f89 */ /* 0x000e2200000e0000 */
[----:B------:R-:W-:Y:S01]  /*2340*/  FADD R2, R203, -R210 ;  /* 0x800000d2cb027221 */ /* 0x000fe20000000000 */
[----:B------:R-:W-:Y:S01]  /*2350*/  FMUL R209, R205, R210 ;  /* 0x000000d2cdd17220 */ /* 0x000fe20000400000 */
[----:B------:R-:W-:Y:S02]  /*2360*/  BSSY.RECONVERGENT B0, `(.L_x_5867) ;  /* 0x0000017000007945 */ /* 0x000fe40003800200 */
[----:B------:R-:W-:Y:S01]  /*2370*/  FMUL R207, R2, R2 ;  /* 0x0000000202cf7220 */ /* 0x000fe20000400000 */
[----:B------:R-:W-:-:S03]  /*2380*/  FFMA R209, R204, R203, R209 ;  /* 0x000000cbccd17223 */ /* 0x000fc600000000d1 */
[----:B------:R-:W-:Y:S01]  /*2390*/  FMUL R2, R204, R207 ;  /* 0x000000cfcc027220 */ /* 0x000fe20000400000 */
[----:B-1----:R-:W-:Y:S01]  /*23a0*/  FADD R207, R206, R215 ;  /* 0x000000d7cecf7221 */ /* 0x002fe20000000000 */
[----:B------:R-:W-:Y:S02]  /*23b0*/  FMUL R204, R209, R0 ;  /* 0x00000000d1cc7220 */ /* 0x000fe40000400000 */
[----:B------:R-:W-:-:S03]  /*23c0*/  FMUL R2, R205, R2 ;  /* 0x00000002cd027220 */ /* 0x000fc60000400000 */
[----:B------:R1:W3:Y:S01]  /*23d0*/  SHFL.DOWN PT, R203, R204, 0x1, 0x1f ;  /* 0x08201f00cccb7f89 */ /* 0x0002e200000e0000 */
[----:B------:R-:W-:-:S05]  /*23e0*/  FFMA R206, R2, R0, R207 ;  /* 0x0000000002ce7223 */ /* 0x000fca00000000cf */
[----:B------:R1:W4:Y:S01]  /*23f0*/  SHFL.DOWN PT, R215, R206, 0x1, 0x1f ;  /* 0x08201f00ced77f89 */ /* 0x00032200000e0000 */
[----:B0-----:R-:W-:-:S05]  /*2400*/  FADD R207, R201, R202 ;  /* 0x000000cac9cf7221 */ /* 0x001fca0000000000 */
[----:B------:R-:W-:-:S04]  /*2410*/  IADD3 R0, PT, PT, R207, 0x1800000, RZ ;  /* 0x01800000cf007810 */ /* 0x000fc80007ffe0ff */
[----:B------:R-:W-:-:S04]  /*2420*/  LOP3.LUT R0, R0, 0x7f800000, RZ, 0xc0, !PT ;  /* 0x7f80000000007812 */ /* 0x000fc800078ec0ff */
[----:B------:R-:W-:-:S13]  /*2430*/  ISETP.GT.U32.AND P1, PT, R0, 0x1ffffff, PT ;  /* 0x01ffffff0000780c */ /* 0x000fda0003f24070 */
[----:B-1-34-:R-:W-:Y:S05]  /*2440*/  @P1 BRA `(.L_x_5868) ;  /* 0x0000000000101947 */ /* 0x01afea0003800000 */
[----:B------:R-:W-:Y:S02]  /*2450*/  MOV R0, R207 ;  /* 0x000000cf00007202 */ /* 0x000fe40000000f00 */
[----:B--2---:R-:W-:-:S07]  /*2460*/  MOV R208, 0x2480 ;  /* 0x0000248000d07802 */ /* 0x004fce0000000f00 */
[----:B-----5:R-:W-:Y:S05]  /*2470*/  CALL.REL.NOINC `($__internal_40_$__cuda_sm20_rcp_rn_f32_slowpath) ;  /* 0x0000003c00b87944 */ /* 0x020fea0003c00000 */
[----:B------:R-:W-:Y:S05]  /*2480*/  BRA `(.L_x_5869) ;  /* 0x0000000000107947 */ /* 0x000fea0003800000 */
.L_x_5868:
[----:B------:R-:W0:Y:S02]  /*2490*/  MUFU.RCP R0, R207 ;  /* 0x000000cf00007308 */ /* 0x000e240000001000 */
[----:B0-----:R-:W-:-:S04]  /*24a0*/  FFMA R2, R207, R0, -1 ;  /* 0xbf800000cf027423 */ /* 0x001fc80000000000 */
[----:B------:R-:W-:-:S04]  /*24b0*/  FADD.FTZ R205, -R2, -RZ ;  /* 0x800000ff02cd7221 */ /* 0x000fc80000010100 */
[----:B------:R-:W-:-:S07]  /*24c0*/  FFMA R0, R0, R205, R0 ;  /* 0x000000cd00007223 */ /* 0x000fce0000000000 */
.L_x_5869:
[----:B------:R-:W-:Y:S05]  /*24d0*/  BSYNC.RECONVERGENT B0 ;  /* 0x0000000000007941 */ /* 0x000fea0003800200 */
.L_x_5867:
[----:B------:R-:W-:Y:S01]  /*24e0*/  FADD R2, R204, -R203 ;  /* 0x800000cbcc027221 */ /* 0x000fe20000000000 */
[----:B------:R-:W-:Y:S01]  /*24f0*/  FADD R205, R206, R215 ;  /* 0x000000d7cecd7221 */ /* 0x000fe20000000000 */
[----:B------:R-:W0:Y:S02]  /*2500*/  LDCU.64 UR4, c[0x0][0x3f8] ;  /* 0x00007f00ff0477ac */ /* 0x000e240008000a00 */
[----:B------:R-:W-:-:S04]  /*2510*/  FMUL R2, R2, R2 ;  /* 0x0000000202027220 */ /* 0x000fc80000400000 */
[----:B------:R-:W-:-:S04]  /*2520*/  FMUL R207, R201, R2 ;  /* 0x00000002c9cf7220 */ /* 0x000fc80000400000 */
[C---:B------:R-:W-:Y:S01]  /*2530*/  FMUL R2, R202.reuse, R207 ;  /* 0x000000cfca027220 */ /* 0x040fe20000400000 */
[----:B------:R-:W-:Y:S01]  /*2540*/  FMUL R202, R202, R203 ;  /* 0x000000cbcaca7220 */ /* 0x000fe20000400000 */
[----:B------:R-:W1:Y:S02]  /*2550*/  LDC R207, c[0x0][0x3d8] ;  /* 0x0000f600ffcf7b82 */ /* 0x000e640000000800 */
[----:B------:R-:W-:Y:S01]  /*2560*/  FFMA R206, R2, R0, R205 ;  /* 0x0000000002ce7223 */ /* 0x000fe200000000cd */
[----:B------:R-:W-:Y:S01]  /*2570*/  FFMA R201, R201, R204, R202 ;  /* 0x000000ccc9c97223 */ /* 0x000fe200000000ca */
[----:B0-----:R-:W-:-:S03]  /*2580*/  UISETP.NE.U32.AND UP0, UPT, UR4, URZ, UPT ;  /* 0x000000ff0400728c */ /* 0x001fc6000bf05070 */
[----:B------:R-:W-:Y:S01]  /*2590*/  FMUL R0, R201, R0 ;  /* 0x00000000c9007220 */ /* 0x000fe20000400000 */
[----:B------:R-:W1:Y:S01]  /*25a0*/  SHFL.IDX PT, R206, R206, RZ, 0x1f ;  /* 0x00001fffcece7589 */ /* 0x000e6200000e0000 */
[----:B------:R-:W0:Y:S01]  /*25b0*/  @P0 LDC.64 R202, c[0x0][0x398] ;  /* 0x0000e600ffca0b82 */ /* 0x000e220000000a00 */
[----:B------:R-:W-:-:S03]  /*25c0*/  UISETP.NE.AND.EX UP0, UPT, UR5, URZ, UPT, UP0 ;  /* 0x000000ff0500728c */ /* 0x000fc6000bf05300 */
[----:B------:R-:W3:Y:S04]  /*25d0*/  SHFL.IDX PT, R0, R0, RZ, 0x1f ;  /* 0x00001fff00007589 */ /* 0x000ee800000e0000 */
[----:B------:R-:W4:Y:S01]  /*25e0*/  @P0 LDC.64 R204, c[0x0][0x3a0] ;  /* 0x0000e800ffcc0b82 */ /* 0x000f220000000a00 */
[----:B-1----:R-:W-:Y:S01]  /*25f0*/  FFMA R207, R206, 1.52587890625e-05, R207 ;  /* 0x37800000cecf7823 */ /* 0x002fe200000000cf */
[----:B0-----:R-:W-:-:S04]  /*2600*/  @P0 IMAD.WIDE R202, R196, 0x4, R202 ;  /* 0x00000004c4ca0825 */ /* 0x001fc800078e02ca */
[----:B------:R-:W-:Y:S01]  /*2610*/  FSETP.GEU.AND P1, PT, |R207|, 1.175494350822287508e-38, PT ;  /* 0x00800000cf00780b */ /* 0x000fe20003f2e200 */
[----:B---3--:R0:W-:Y:S01]  /*2620*/  @P0 STG.E desc[UR8][R202.64], R0 ;  /* 0x00000000ca000986 */ /* 0x0081e2000c101908 */
[----:B----4-:R-:W-:-:S11]  /*2630*/  @P0 IMAD.WIDE R204, R196, 0x4, R204 ;  /* 0x00000004c4cc0825 */ /* 0x010fd600078e02cc */
[----:B------:R-:W-:-:S04]  /*2640*/  @!P1 FMUL R207, R207, 16777216 ;  /* 0x4b800000cfcf9820 */ /* 0x000fc80000400000 */
[----:B------:R-:W1:Y:S02]  /*2650*/  MUFU.RSQ R2, R207 ;  /* 0x000000cf00027308 */ /* 0x000e640000001400 */
[----:B-1----:R-:W-:-:S05]  /*2660*/  @!P1 FMUL R2, R2, 4096 ;  /* 0x4580000002029820 */ /* 0x002fca0000400000 */
[----:B------:R0:W-:Y:S01]  /*2670*/  @P0 STG.E desc[UR8][R204.64], R2 ;  /* 0x00000002cc000986 */ /* 0x0001e2000c101908 */
[----:B------:R-:W-:Y:S05]  /*2680*/  BRA.U UP0, `(.L_x_5870) ;  /* 0x00000019006c7547 */ /* 0x000fea000b800000 */
[----:B------:R-:W1:Y:S01]  /*2690*/  LDC.U8 R201, c[0x0][0x404] ;  /* 0x00010100ffc97b82 */ /* 0x000e620000000000 */
[--C-:B------:R-:W-:Y:S01]  /*26a0*/  FADD R133, R133, -R0.reuse ;  /* 0x8000000085857221 */ /* 0x100fe20000000000 */
[--C-:B------:R-:W-:Y:S01]  /*26b0*/  FADD R135, R135, -R0.reuse ;  /* 0x8000000087877221 */ /* 0x100fe20000000000 */
[--C-:B------:R-:W-:Y:S01]  /*26c0*/  FADD R139, R139, -R0.reuse ;  /* 0x800000008b8b7221 */ /* 0x100fe20000000000 */
[--C-:B------:R-:W-:Y:S01]  /*26d0*/  FADD R141, R141, -R0.reuse ;  /* 0x800000008d8d7221 */ /* 0x100fe20000000000 */
[----:B0-----:R-:W-:Y:S01]  /*26e0*/  FMUL R202, R2, R133 ;  /* 0x0000008502ca7220 */ /* 0x001fe20000400000 */
[--C-:B------:R-:W-:Y:S01]  /*26f0*/  FADD R133, R134, -R0.reuse ;  /* 0x8000000086857221 */ /* 0x100fe20000000000 */
[----:B------:R-:W-:Y:S01]  /*2700*/  FMUL R204, R2, R135 ;  /* 0x0000008702cc7220 */ /* 0x000fe20000400000 */
[--C-:B------:R-:W-:Y:S01]  /*2710*/  FADD R135, R136, -R0.reuse ;  /* 0x8000000088877221 */ /* 0x100fe20000000000 */
[----:B-----5:R-:W-:Y:S01]  /*2720*/  FFMA R202, R5, R202, R69 ;  /* 0x000000ca05ca7223 */ /* 0x020fe20000000045 */
[C---:B------:R-:W-:Y:S01]  /*2730*/  FMUL R133, R2.reuse, R133 ;  /* 0x0000008502857220 */ /* 0x040fe20000400000 */
[----:B------:R-:W-:Y:S01]  /*2740*/  FFMA R204, R7, R204, R71 ;  /* 0x000000cc07cc7223 */ /* 0x000fe20000000047 */
[----:B------:R-:W-:Y:S01]  /*2750*/  FMUL R135, R2, R135 ;  /* 0x0000008702877220 */ /* 0x000fe20000400000 */
[----:B------:R-:W-:Y:S01]  /*2760*/  FADD R143, R143, -R0 ;  /* 0x800000008f8f7221 */ /* 0x000fe20000000000 */
[----:B------:R-:W-:Y:S01]  /*2770*/  FFMA R134, R6, R133, R70 ;  /* 0x0000008506867223 */ /* 0x000fe20000000046 */
[----:B------:R-:W-:Y:S01]  /*2780*/  FADD R145, R145, -R0 ;  /* 0x8000000091917221 */ /* 0x000fe20000000000 */
[----:B------:R-:W-:Y:S01]  /*2790*/  FFMA R136, R8, R135, R72 ;  /* 0x0000008708887223 */ /* 0x000fe20000000048 */
[--C-:B------:R-:W-:Y:S01]  /*27a0*/  FADD R149, R149, -R0.reuse ;  /* 0x8000000095957221 */ /* 0x100fe20000000000 */
[--C-:B------:R-:W-:Y:S01]  /*27b0*/  FADD R151, R151, -R0.reuse ;  /* 0x8000000097977221 */ /* 0x100fe20000000000 */
[--C-:B------:R-:W-:Y:S01]  /*27c0*/  FADD R159, R159, -R0.reuse ;  /* 0x800000009f9f7221 */ /* 0x100fe20000000000 */
[--C-:B------:R-:W-:Y:S01]  /*27d0*/  FADD R157, R157, -R0.reuse ;  /* 0x800000009d9d7221 */ /* 0x100fe20000000000 */
[--C-:B------:R-:W-:Y:S01]  /*27e0*/  FADD R163, R163, -R0.reuse ;  /* 0x80000000a3a37221 */ /* 0x100fe20000000000 */
[--C-:B------:R-:W-:Y:S01]  /*27f0*/  FADD R161, R161, -R0.reuse ;  /* 0x80000000a1a17221 */ /* 0x100fe20000000000 */
[--C-:B------:R-:W-:Y:S01]  /*2800*/  FADD R167, R167, -R0.reuse ;  /* 0x80000000a7a77221 */ /* 0x100fe20000000000 */
[----:B-1----:R-:W-:Y:S01]  /*2810*/  ISETP.NE.AND P1, PT, R201, RZ, PT ;  /* 0x000000ffc900720c */ /* 0x002fe20003f25270 */
[--C-:B------:R-:W-:Y:S01]  /*2820*/  FADD R201, R132, -R0.reuse ;  /* 0x8000000084c97221 */ /* 0x100fe20000000000 */
[--C-:B------:R-:W-:Y:S01]  /*2830*/  FADD R155, R155, -R0.reuse ;  /* 0x800000009b9b7221 */ /* 0x100fe20000000000 */
[--C-:B------:R-:W-:Y:S01]  /*2840*/  FADD R169, R169, -R0.reuse ;  /* 0x80000000a9a97221 */ /* 0x100fe20000000000 */
[--C-:B------:R-:W-:Y:S01]  /*2850*/  FADD R171, R171, -R0.reuse ;  /* 0x80000000abab7221 */ /* 0x100fe20000000000 */
[----:B------:R-:W-:Y:S01]  /*2860*/  FMUL R201, R2, R201 ;  /* 0x000000c902c97220 */ /* 0x000fe20000400000 */
[--C-:B------:R-:W-:Y:S01]  /*2870*/  FADD R173, R173, -R0.reuse ;  /* 0x80000000adad7221 */ /* 0x100fe20000000000 */
[--C-:B------:R-:W-:Y:S01]  /*2880*/  FADD R175, R175, -R0.reuse ;  /* 0x80000000afaf7221 */ /* 0x100fe20000000000 */
[----:B------:R-:W-:Y:S01]  /*2890*/  FADD R177, R177, -R0 ;  /* 0x80000000b1b17221 */ /* 0x000fe20000000000 */
[----:B------:R-:W-:Y:S01]  /*28a0*/  FFMA R132, R4, R201, R68 ;  /* 0x000000c904847223 */ /* 0x000fe20000000044 */
[--C-:B------:R-:W-:Y:S01]  /*28b0*/  FADD R201, R137, -R0.reuse ;  /* 0x8000000089c97221 */ /* 0x100fe20000000000 */
[--C-:B------:R-:W-:Y:S01]  /*28c0*/  FADD R179, R179, -R0.reuse ;  /* 0x80000000b3b37221 */ /* 0x100fe20000000000 */
[--C-:B------:R-:W-:Y:S01]  /*28d0*/  FADD R181, R181, -R0.reuse ;  /* 0x80000000b5b57221 */ /* 0x100fe20000000000 */
[-C--:B------:R-:W-:Y:S01]  /*28e0*/  @P1 FMUL R134, R134, R3.reuse ;  /* 0x0000000386861220 */ /* 0x080fe20000400000 */
[-C--:B------:R-:W-:Y:S01]  /*28f0*/  @P1 FMUL R202, R202, R3.reuse ;  /* 0x00000003caca1220 */ /* 0x080fe20000400000 */
[-C--:B------:R-:W-:Y:S01]  /*2900*/  @P1 FMUL R136, R136, R3.reuse ;  /* 0x0000000388881220 */ /* 0x080fe20000400000 */
[-C--:B------:R-:W-:Y:S01]  /*2910*/  @P1 FMUL R204, R204, R3.reuse ;  /* 0x00000003cccc1220 */ /* 0x080fe20000400000 */
[----:B------:R0:W-:Y:S01]  /*2920*/  F2F.BF16.F32 R133, R134 ;  /* 0x0000008600857304 */ /* 0x0001e20000202000 */
[----:B------:R-:W-:Y:S01]  /*2930*/  @P1 FMUL R132, R132, R3 ;  /* 0x0000000384841220 */ /* 0x000fe20000400000 */
[--C-:B------:R-:W-:Y:S01]  /*2940*/  FADD R183, R183, -R0.reuse ;  /* 0x80000000b7b77221 */ /* 0x100fe20000000000 */
[--C-:B------:R-:W-:Y:S01]  /*2950*/  FADD R185, R185, -R0.reuse ;  /* 0x80000000b9b97221 */ /* 0x100fe20000000000 */
[--C-:B------:R-:W-:Y:S01]  /*2960*/  FADD R187, R187, -R0.reuse ;  /* 0x80000000bbbb7221 */ /* 0x100fe20000000000 */
[--C-:B------:R-:W-:Y:S01]  /*2970*/  FADD R211, R188, -R0.reuse ;  /* 0x80000000bcd37221 */ /* 0x100fe20000000000 */
[--C-:B------:R-:W-:Y:S01]  /*2980*/  FADD R189, R189, -R0.reuse ;  /* 0x80000000bdbd7221 */ /* 0x100fe20000000000 */
[--C-:B------:R-:W-:Y:S01]  /*2990*/  FADD R191, R191, -R0.reuse ;  /* 0x80000000bfbf7221 */ /* 0x100fe20000000000 */
[----:B------:R1:W-:Y:S01]  /*29a0*/  F2F.BF16.F32 R207, R202 ;  /* 0x000000ca00cf7304 */ /* 0x0003e20000202000 */
[----:B0-----:R-:W-:Y:S01]  /*29b0*/  FMUL R134, R2, R139 ;  /* 0x0000008b02867220 */ /* 0x001fe20000400000 */
[--C-:B------:R-:W-:Y:S01]  /*29c0*/  FADD R139, R140, -R0.reuse ;  /* 0x800000008c8b7221 */ /* 0x100fe20000000000 */
[--C-:B------:R-:W-:Y:S01]  /*29d0*/  FADD R193, R193, -R0.reuse ;  /* 0x80000000c1c17221 */ /* 0x100fe20000000000 */
[--C-:B------:R-:W-:Y:S01]  /*29e0*/  FADD R213, R194, -R0.reuse ;  /* 0x80000000c2d57221 */ /* 0x100fe20000000000 */
[----:B------:R-:W-:Y:S01]  /*29f0*/  FFMA R134, R11, R134, R75 ;  /* 0x000000860b867223 */ /* 0x000fe2000000004b */
[C---:B------:R-:W-:Y:S01]  /*2a00*/  FMUL R139, R2.reuse, R139 ;  /* 0x0000008b028b7220 */ /* 0x040fe20000400000 */
[--C-:B------:R-:W-:Y:S01]  /*2a10*/  FADD R195, R195, -R0.reuse ;  /* 0x80000000c3c37221 */ /* 0x100fe20000000000 */
[----:B------:R0:W-:Y:S01]  /*2a20*/  F2F.BF16.F32 R135, R136 ;  /* 0x0000008800877304 */ /* 0x0001e20000202000 */
[----:B-1----:R-:W-:Y:S01]  /*2a30*/  FMUL R202, R2, R201 ;  /* 0x000000c902ca7220 */ /* 0x002fe20000400000 */
[----:B------:R-:W-:Y:S01]  /*2a40*/  FADD R201, R138, -R0 ;  /* 0x800000008ac97221 */ /* 0x000fe20000000000 */
[----:B------:R-:W-:Y:S01]  /*2a50*/  @P1 FMUL R134, R134, R3 ;  /* 0x0000000386861220 */ /* 0x000fe20000400000 */
[C---:B------:R-:W-:Y:S01]  /*2a60*/  FMUL R211, R2.reuse, R211 ;  /* 0x000000d302d37220 */ /* 0x040fe20000400000 */
[----:B------:R-:W-:Y:S01]  /*2a70*/  FFMA R138, R9, R202, R73 ;  /* 0x000000ca098a7223 */ /* 0x000fe20000000049 */
[C---:B------:R-:W-:Y:S01]  /*2a80*/  FMUL R201, R2.reuse, R201 ;  /* 0x000000c902c97220 */ /* 0x040fe20000400000 */
[----:B------:R-:W-:Y:S01]  /*2a90*/  FMUL R212, R2, R191 ;  /* 0x000000bf02d47220 */ /* 0x000fe20000400000 */
[----:B------:R-:W-:Y:S01]  /*2aa0*/  F2F.BF16.F32 R137, R204 ;  /* 0x000000cc00897304 */ /* 0x000fe20000202000 */
[----:B0-----:R-:W-:Y:S01]  /*2ab0*/  FFMA R136, R12, R139, R76 ;  /* 0x0000008b0c887223 */ /* 0x001fe2000000004c */
[----:B------:R-:W-:Y:S01]  /*2ac0*/  @P1 FMUL R138, R138, R3 ;  /* 0x000000038a8a1220 */ /* 0x000fe20000400000 */
[----:B------:R-:W-:Y:S01]  /*2ad0*/  FADD R139, R142, -R0 ;  /* 0x800000008e8b7221 */ /* 0x000fe20000000000 */
[----:B------:R-:W-:Y:S01]  /*2ae0*/  FFMA R202, R10, R201, R74 ;  /* 0x000000c90aca7223 */ /* 0x000fe2000000004a */
[----:B------:R-:W-:Y:S01]  /*2af0*/  @P1 FMUL R136, R136, R3 ;  /* 0x0000000388881220 */ /* 0x000fe20000400000 */
[----:B------:R-:W0:Y:S01]  /*2b00*/  S2R R201, SR_TID.X ;  /* 0x0000000000c97919 */ /* 0x000e220000002100 */
[----:B------:R-:W-:Y:S01]  /*2b10*/  FMUL R139, R2, R139 ;  /* 0x0000008b028b7220 */ /* 0x000fe20000400000 */
[----:B------:R1:W-:Y:S01]  /*2b20*/  F2F.BF16.F32 R203, R138 ;  /* 0x0000008a00cb7304 */ /* 0x0003e20000202000 */
[----:B------:R-:W-:Y:S01]  /*2b30*/  @P1 FMUL R202, R202, R3 ;  /* 0x00000003caca1220 */ /* 0x000fe20000400000 */
[----:B------:R-:W-:Y:S01]  /*2b40*/  FMUL R188, R2, R195 ;  /* 0x000000c302bc7220 */ /* 0x000fe20000400000 */
[----:B------:R-:W-:Y:S01]  /*2b50*/  FFMA R140, R14, R139, R78 ;  /* 0x0000008b0e8c7223 */ /* 0x000fe2000000004e */
[--C-:B------:R-:W-:Y:S01]  /*2b60*/  FADD R139, R144, -R0.reuse ;  /* 0x80000000908b7221 */ /* 0x100fe20000000000 */
[----:B------:R-:W-:Y:S01]  /*2b70*/  FFMA R212, R63, R212, R127 ;  /* 0x000000d43fd47223 */ /* 0x000fe2000000007f */
[----:B------:R-:W-:Y:S01]  /*2b80*/  FFMA R188, R67, R188, R131 ;  /* 0x000000bc43bc7223 */ /* 0x000fe20000000083 */
[----:B------:R-:W-:Y:S01]  /*2b90*/  @P1 FMUL R140, R140, R3 ;  /* 0x000000038c8c1220 */ /* 0x000fe20000400000 */
[----:B------:R3:W-:Y:S01]  /*2ba0*/  F2F.BF16.F32 R204, R134 ;  /* 0x0000008600cc7304 */ /* 0x0007e20000202000 */
[C---:B-1----:R-:W-:Y:S01]  /*2bb0*/  FMUL R138, R2.reuse, R141 ;  /* 0x0000008d028a7220 */ /* 0x042fe20000400000 */
[----:B------:R-:W-:Y:S01]  /*2bc0*/  FMUL R139, R2, R139 ;  /* 0x0000008b028b7220 */ /* 0x000fe20000400000 */
[--C-:B------:R-:W-:Y:S01]  /*2bd0*/  FADD R141, R147, -R0.reuse ;  /* 0x80000000938d7221 */ /* 0x100fe20000000000 */
[-C--:B------:R-:W-:Y:S01]  /*2be0*/  @P1 FMUL R212, R212, R3.reuse ;  /* 0x00000003d4d41220 */ /* 0x080fe20000400000 */
[----:B------:R-:W-:Y:S01]  /*2bf0*/  FFMA R138, R13, R138, R77 ;  /* 0x0000008a0d8a7223 */ /* 0x000fe2000000004d */
[----:B------:R-:W-:Y:S01]  /*2c00*/  @P1 FMUL R188, R188, R3 ;  /* 0x00000003bcbc1220 */ /* 0x000fe20000400000 */
[C---:B------:R-:W-:Y:S01]  /*2c10*/  FMUL R142, R2.reuse, R141 ;  /* 0x0000008d028e7220 */ /* 0x040fe20000400000 */
[----:B------:R-:W-:Y:S01]  /*2c20*/  FADD R141, R153, -R0 ;  /* 0x80000000998d7221 */ /* 0x000fe20000000000 */
[----:B---3--:R-:W-:Y:S01]  /*2c30*/  FMUL R134, R2, R143 ;  /* 0x0000008f02867220 */ /* 0x008fe20000400000 */
[----:B------:R-:W-:Y:S01]  /*2c40*/  @P1 FMUL R138, R138, R3 ;  /* 0x000000038a8a1220 */ /* 0x000fe20000400000 */
[----:B------:R1:W-:Y:S01]  /*2c50*/  F2F.BF16.F32 R143, R140 ;  /* 0x0000008c008f7304 */ /* 0x0003e20000202000 */
[----:B------:R-:W-:Y:S01]  /*2c60*/  FFMA R142, R19, R142, R83 ;  /* 0x0000008e138e7223 */ /* 0x000fe20000000053 */
[----:B--2---:R-:W-:Y:S01]  /*2c70*/  FFMA R208, R15, R134, R79 ;  /* 0x000000860fd07223 */ /* 0x004fe2000000004f */
[----:B------:R-:W-:Y:S01]  /*2c80*/  FFMA R134, R16, R139, R80 ;  /* 0x0000008b10867223 */ /* 0x000fe20000000050 */
[----:B------:R-:W-:Y:S01]  /*2c90*/  FADD R139, R146, -R0 ;  /* 0x80000000928b7221 */ /* 0x000fe20000000000 */
[-C--:B------:R-:W-:Y:S01]  /*2ca0*/  @P1 FMUL R142, R142, R3.reuse ;  /* 0x000000038e8e1220 */ /* 0x080fe20000400000 */
[-C--:B------:R-:W-:Y:S01]  /*2cb0*/  @P1 FMUL R208, R208, R3.reuse ;  /* 0x00000003d0d01220 */ /* 0x080fe20000400000 */
[----:B------:R-:W-:Y:S01]  /*2cc0*/  @P1 FMUL R134, R134, R3 ;  /* 0x0000000386861220 */ /* 0x000fe20000400000 */
[----:B------:R2:W-:Y:S01]  /*2cd0*/  F2F.BF16.F32 R206, R138 ;  /* 0x0000008a00ce7304 */ /* 0x0005e20000202000 */
[----:B------:R-:W-:-:S04]  /*2ce0*/  FMUL R139, R2, R139 ;  /* 0x0000008b028b7220 */ /* 0x000fc80000400000 */
[----:B-1----:R-:W-:Y:S01]  /*2cf0*/  FFMA R140, R18, R139, R82 ;  /* 0x0000008b128c7223 */ /* 0x002fe20000000052 */
[--C-:B------:R-:W-:Y:S02]  /*2d00*/  FADD R139, R148, -R0.reuse ;  /* 0x80000000948b7221 */ /* 0x100fe40000000000 */
[----:B------:R1:W-:Y:S01]  /*2d10*/  F2F.BF16.F32 R148, R142 ;  /* 0x0000008e00947304 */ /* 0x0003e20000202000 */
[C---:B--2---:R-:W-:Y:S01]  /*2d20*/  FMUL R138, R2.reuse, R145 ;  /* 0x00000091028a7220 */ /* 0x044fe20000400000 */
[----:B------:R-:W-:Y:S01]  /*2d30*/  FMUL R139, R2, R139 ;  /* 0x0000008b028b7220 */ /* 0x000fe20000400000 */
[----:B------:R-:W-:Y:S01]  /*2d40*/  FADD R145, R158, -R0 ;  /* 0x800000009e917221 */ /* 0x000fe20000000000 */
[----:B------:R-:W-:Y:S01]  /*2d50*/  FMUL R158, R2, R159 ;  /* 0x0000009f029e7220 */ /* 0x000fe20000400000 */
[----:B------:R-:W-:Y:S01]  /*2d60*/  FFMA R138, R17, R138, R81 ;  /* 0x0000008a118a7223 */ /* 0x000fe20000000051 */
[----:B------:R-:W-:Y:S01]  /*2d70*/  FFMA R144, R20, R139, R84 ;  /* 0x0000008b14907223 */ /* 0x000fe20000000054 */
[----:B------:R-:W-:Y:S01]  /*2d80*/  FADD R139, R150, -R0 ;  /* 0x80000000968b7221 */ /* 0x000fe20000000000 */
[----:B------:R-:W-:Y:S01]  /*2d90*/  FMUL R145, R2, R145 ;  /* 0x0000009102917220 */ /* 0x000fe20000400000 */
[----:B------:R-:W-:Y:S01]  /*2da0*/  @P1 FMUL R138, R138, R3 ;  /* 0x000000038a8a1220 */ /* 0x000fe20000400000 */
[C---:B-1----:R-:W-:Y:S01]  /*2db0*/  FMUL R142, R2.reuse, R151 ;  /* 0x00000097028e7220 */ /* 0x042fe20000400000 */
[----:B------:R-:W-:Y:S01]  /*2dc0*/  FMUL R139, R2, R139 ;  /* 0x0000008b028b7220 */ /* 0x000fe20000400000 */
[----:B------:R-:W-:Y:S01]  /*2dd0*/  @P1 FMUL R144, R144, R3 ;  /* 0x0000000390901220 */ /* 0x000fe20000400000 */
[----:B------:R1:W-:Y:S01]  /*2de0*/  F2F.BF16.F32 R147, R138 ;  /* 0x0000008a00937304 */ /* 0x0003e20000202000 */
[----:B------:R-:W-:Y:S01]  /*2df0*/  FFMA R158, R31, R158, R95 ;  /* 0x0000009e1f9e7223 */ /* 0x000fe2000000005f */
[----:B------:R-:W-:Y:S01]  /*2e00*/  FFMA R150, R22, R139, R86 ;  /* 0x0000008b16967223 */ /* 0x000fe20000000056 */
[----:B------:R-:W-:Y:S01]  /*2e10*/  FADD R139, R152, -R0 ;  /* 0x80000000988b7221 */ /* 0x000fe20000000000 */
[----:B------:R-:W-:Y:S01]  /*2e20*/  FFMA R152, R23, R142, R87 ;  /* 0x0000008e17987223 */ /* 0x000fe20000000057 */
[-C--:B------:R-:W-:Y:S01]  /*2e30*/  @P1 FMUL R158, R158, R3.reuse ;  /* 0x000000039e9e1220 */ /* 0x080fe20000400000 */
[----:B------:R-:W-:Y:S01]  /*2e40*/  @P1 FMUL R150, R150, R3 ;  /* 0x0000000396961220 */ /* 0x000fe20000400000 */
[----:B------:R-:W-:Y:S01]  /*2e50*/  FMUL R139, R2, R139 ;  /* 0x0000008b028b7220 */ /* 0x000fe20000400000 */
[----:B------:R-:W-:Y:S01]  /*2e60*/  @P1 FMUL R152, R152, R3 ;  /* 0x0000000398981220 */ /* 0x000fe20000400000 */
[----:B-1----:R-:W-:Y:S01]  /*2e70*/  FMUL R138, R2, R149 ;  /* 0x00000095028a7220 */ /* 0x002fe20000400000 */
[----:B------:R-:W-:Y:S01]  /*2e80*/  F2F.BF16.F32 R142, R150 ;  /* 0x00000096008e7304 */ /* 0x000fe20000202000 */
[----:B------:R-:W-:-:S02]  /*2e90*/  @P1 FMUL R140, R140, R3 ;  /* 0x000000038c8c1220 */ /* 0x000fc40000400000 */
[----:B------:R-:W-:-:S04]  /*2ea0*/  FFMA R146, R21, R138, R85 ;  /* 0x0000008a15927223 */ /* 0x000fc80000000055 */
[----:B------:R-:W-:Y:S01]  /*2eb0*/  @P1 FMUL R146, R146, R3 ;  /* 0x0000000392921220 */ /* 0x000fe20000400000 */
[----:B------:R1:W-:Y:S08]  /*2ec0*/  F2F.BF16.F32 R138, R144 ;  /* 0x00000090008a7304 */ /* 0x0003f00000202000 */
[----:B------:R2:W-:Y:S01]  /*2ed0*/  F2F.BF16.F32 R205, R146 ;  /* 0x0000009200cd7304 */ /* 0x0005e20000202000 */
[----:B-1----:R-:W-:-:S04]  /*2ee0*/  FFMA R144, R24, R139, R88 ;  /* 0x0000008b18907223 */ /* 0x002fc80000000058 */
[----:B------:R-:W-:-:S03]  /*2ef0*/  @P1 FMUL R144, R144, R3 ;  /* 0x0000000390901220 */ /* 0x000fc60000400000 */
[----:B------:R1:W3:Y:S01]  /*2f00*/  F2F.BF16.F32 R153, R152 ;  /* 0x0000009800997304 */ /* 0x0002e20000202000 */
[----:B--2---:R-:W-:Y:S01]  /*2f10*/  FMUL R146, R2, R141 ;  /* 0x0000008d02927220 */ /* 0x004fe20000400000 */
[----:B------:R-:W-:Y:S01]  /*2f20*/  FADD R141, R154, -R0 ;  /* 0x800000009a8d7221 */ /* 0x000fe20000000000 */
[C---:B------:R-:W-:Y:S02]  /*2f30*/  FMUL R154, R2.reuse, R157 ;  /* 0x0000009d029a7220 */ /* 0x040fe40000400000 */
[----:B------:R-:W-:Y:S01]  /*2f40*/  FFMA R146, R25, R146, R89 ;  /* 0x0000009219927223 */ /* 0x000fe20000000059 */
[C---:B------:R-:W-:Y:S01]  /*2f50*/  FMUL R141, R2.reuse, R141 ;  /* 0x0000008d028d7220 */ /* 0x040fe20000400000 */
[----:B------:R-:W-:Y:S01]  /*2f60*/  FFMA R154, R29, R154, R93 ;  /* 0x0000009a1d9a7223 */ /* 0x000fe2000000005d */
[----:B------:R2:W-:Y:S01]  /*2f70*/  F2F.BF16.F32 R139, R144 ;  /* 0x00000090008b7304 */ /* 0x0005e20000202000 */
[----:B-1----:R-:W-:Y:S01]  /*2f80*/  FMUL R152, R2, R155 ;  /* 0x0000009b02987220 */ /* 0x002fe20000400000 */
[----:B------:R-:W-:Y:S01]  /*2f90*/  FFMA R150, R26, R141, R90 ;  /* 0x0000008d1a967223 */ /* 0x000fe2000000005a */
[----:B------:R-:W-:Y:S01]  /*2fa0*/  FADD R141, R156, -R0 ;  /* 0x800000009c8d7221 */ /* 0x000fe20000000000 */
[----:B------:R-:W-:Y:S01]  /*2fb0*/  FFMA R156, R30, R145, R94 ;  /* 0x000000911e9c7223 */ /* 0x000fe2000000005e */
[--C-:B------:R-:W-:Y:S01]  /*2fc0*/  FADD R145, R160, -R0.reuse ;  /* 0x80000000a0917221 */ /* 0x100fe20000000000 */
[----:B------:R-:W-:Y:S01]  /*2fd0*/  @P1 FMUL R154, R154, R3 ;  /* 0x000000039a9a1220 */ /* 0x000fe20000400000 */
[C---:B------:R-:W-:Y:S01]  /*2fe0*/  FMUL R141, R2.reuse, R141 ;  /* 0x0000008d028d7220 */ /* 0x040fe20000400000 */
[----:B------:R1:W4:Y:S01]  /*2ff0*/  F2F.BF16.F32 R157, R158 ;  /* 0x0000009e009d7304 */ /* 0x0003220000202000 */
[----:B------:R-:W-:Y:S01]  /*3000*/  FMUL R145, R2, R145 ;  /* 0x0000009102917220 */ /* 0x000fe20000400000 */
[----:B------:R-:W-:Y:S01]  /*3010*/  FADD R155, R165, -R0 ;  /* 0x80000000a59b7221 */ /* 0x000fe20000000000 */
[----:B--2---:R-:W-:Y:S01]  /*3020*/  FFMA R144, R28, R141, R92 ;  /* 0x0000008d1c907223 */ /* 0x004fe2000000005c */
[----:B------:R-:W-:Y:S01]  /*3030*/  FFMA R152, R27, R152, R91 ;  /* 0x000000981b987223 */ /* 0x000fe2000000005b */
[-C--:B------:R-:W-:Y:S01]  /*3040*/  @P1 FMUL R146, R146, R3.reuse ;  /* 0x0000000392921220 */ /* 0x080fe20000400000 */
[-C--:B------:R-:W-:Y:S01]  /*3050*/  @P1 FMUL R150, R150, R3.reuse ;  /* 0x0000000396961220 */ /* 0x080fe20000400000 */
[----:B------:R-:W-:Y:S01]  /*3060*/  @P1 FMUL R144, R144, R3 ;  /* 0x0000000390901220 */ /* 0x000fe20000400000 */
[----:B------:R2:W-:Y:S01]  /*3070*/  F2F.BF16.F32 R151, R154 ;  /* 0x0000009a00977304 */ /* 0x0005e20000202000 */
[----:B-1----:R-:W-:Y:S01]  /*3080*/  FMUL R158, R2, R163 ;  /* 0x000000a3029e7220 */ /* 0x002fe20000400000 */
[-C--:B------:R-:W-:Y:S01]  /*3090*/  @P1 FMUL R152, R152, R3.reuse ;  /* 0x0000000398981220 */ /* 0x080fe20000400000 */
[----:B------:R-:W-:Y:S01]  /*30a0*/  @P1 FMUL R156, R156, R3 ;  /* 0x000000039c9c1220 */ /* 0x000fe20000400000 */
[----:B---3--:R-:W-:-:S02]  /*30b0*/  SHF.L.U32 R153, R153, 0x10, RZ ;  /* 0x0000001099997819 */ /* 0x008fc400000006ff */
[----:B----4-:R-:W-:Y:S02]  /*30c0*/  SHF.L.U32 R157, R157, 0x10, RZ ;  /* 0x000000109d9d7819 */ /* 0x010fe400000006ff */
[----:B------:R1:W-:Y:S01]  /*30d0*/  F2F.BF16.F32 R141, R144 ;  /* 0x00000090008d7304 */ /* 0x0003e20000202000 */
[----:B--2---:R-:W-:-:S04]  /*30e0*/  FMUL R154, R2, R161 ;  /* 0x000000a1029a7220 */ /* 0x004fc80000400000 */
[----:B------:R-:W-:-:S03]  /*30f0*/  FFMA R154, R33, R154, R97 ;  /* 0x0000009a219a7223 */ /* 0x000fc60000000061 */
[----:B------:R-:W-:Y:S01]  /*3100*/  F2F.BF16.F32 R132, R132 ;  /* 0x0000008400847304 */ /* 0x000fe20000202000 */
[----:B-1----:R-:W-:Y:S01]  /*3110*/  FFMA R144, R32, R145, R96 ;  /* 0x0000009120907223 */ /* 0x002fe20000000060 */
[----:B------:R-:W-:Y:S01]  /*3120*/  FADD R145, R162, -R0 ;  /* 0x80000000a2917221 */ /* 0x000fe20000000000 */
[-C--:B------:R-:W-:Y:S02]  /*3130*/  @P1 FMUL R154, R154, R3.reuse ;  /* 0x000000039a9a1220 */ /* 0x080fe40000400000 */
[----:B------:R-:W-:Y:S01]  /*3140*/  @P1 FMUL R144, R144, R3 ;  /* 0x0000000390901220 */ /* 0x000fe20000400000 */
[----:B------:R-:W-:Y:S02]  /*3150*/  FMUL R145, R2, R145 ;  /* 0x0000009102917220 */ /* 0x000fe40000400000 */
[----:B------:R1:W-:Y:S02]  /*3160*/  F2F.BF16.F32 R160, R154 ;  /* 0x0000009a00a07304 */ /* 0x0003e40000202000 */
[----:B------:R-:W-:Y:S01]  /*3170*/  FFMA R162, R34, R145, R98 ;  /* 0x0000009122a27223 */ /* 0x000fe20000000062 */
[----:B------:R-:W-:Y:S01]  /*3180*/  FADD R145, R164, -R0 ;  /* 0x80000000a4917221 */ /* 0x000fe20000000000 */
[----:B------:R-:W-:-:S02]  /*3190*/  FFMA R164, R35, R158, R99 ;  /* 0x0000009e23a47223 */ /* 0x000fc40000000063 */
[----:B------:R-:W-:Y:S01]  /*31a0*/  @P1 FMUL R162, R162, R3 ;  /* 0x00000003a2a21220 */ /* 0x000fe20000400000 */
[----:B------:R-:W-:Y:S01]  /*31b0*/  FMUL R145, R2, R145 ;  /* 0x0000009102917220 */ /* 0x000fe20000400000 */
[----:B------:R2:W-:Y:S01]  /*31c0*/  F2F.BF16.F32 R149, R144 ;  /* 0x0000009000957304 */ /* 0x0005e20000202000 */
[----:B------:R-:W-:Y:S01]  /*31d0*/  @P1 FMUL R164, R164, R3 ;  /* 0x00000003a4a41220 */ /* 0x000fe20000400000 */
[----:B-1----:R-:W-:Y:S01]  /*31e0*/  FMUL R154, R2, R155 ;  /* 0x0000009b029a7220 */ /* 0x002fe20000400000 */
[----:B------:R-:W-:-:S03]  /*31f0*/  FADD R155, R184, -R0 ;  /* 0x80000000b89b7221 */ /* 0x000fc60000000000 */
[----:B------:R-:W-:Y:S01]  /*3200*/  FFMA R154, R37, R154, R101 ;  /* 0x0000009a259a7223 */ /* 0x000fe20000000065 */
[----:B------:R-:W-:Y:S01]  /*3210*/  FMUL R155, R2, R155 ;  /* 0x0000009b029b7220 */ /* 0x000fe20000400000 */
[----:B------:R1:W-:Y:S01]  /*3220*/  F2F.BF16.F32 R161, R162 ;  /* 0x000000a200a17304 */ /* 0x0003e20000202000 */
[----:B--2---:R-:W-:Y:S01]  /*3230*/  FFMA R144, R36, R145, R100 ;  /* 0x0000009124907223 */ /* 0x004fe20000000064 */
[----:B------:R-:W-:Y:S01]  /*3240*/  FADD R145, R166, -R0 ;  /* 0x80000000a6917221 */ /* 0x000fe20000000000 */
[-C--:B------:R-:W-:Y:S02]  /*3250*/  @P1 FMUL R154, R154, R3.reuse ;  /* 0x000000039a9a1220 */ /* 0x080fe40000400000 */
[----:B------:R-:W-:Y:S01]  /*3260*/  @P1 FMUL R144, R144, R3 ;  /* 0x0000000390901220 */ /* 0x000fe20000400000 */
[C---:B------:R-:W-:Y:S02]  /*3270*/  FMUL R145, R2.reuse, R145 ;  /* 0x0000009102917220 */ /* 0x040fe40000400000 */
[----:B------:R2:W3:Y:S01]  /*3280*/  F2F.BF16.F32 R165, R164 ;  /* 0x000000a400a57304 */ /* 0x0004e20000202000 */
[----:B-1----:R-:W-:Y:S01]  /*3290*/  FMUL R162, R2, R167 ;  /* 0x000000a702a27220 */ /* 0x002fe20000400000 */
[----:B------:R-:W-:Y:S01]  /*32a0*/  FFMA R166, R38, R145, R102 ;  /* 0x0000009126a67223 */ /* 0x000fe20000000066 */
[----:B------:R-:W-:-:S03]  /*32b0*/  FADD R145, R168, -R0 ;  /* 0x80000000a8917221 */ /* 0x000fc60000000000 */
[----:B------:R-:W-:Y:S01]  /*32c0*/  @P1 FMUL R166, R166, R3 ;  /* 0x00000003a6a61220 */ /* 0x000fe20000400000 */
[----:B------:R-:W-:Y:S01]  /*32d0*/  FMUL R145, R2, R145 ;  /* 0x0000009102917220 */ /* 0x000fe20000400000 */
[----:B------:R1:W-:Y:S01]  /*32e0*/  F2F.BF16.F32 R159, R144 ;  /* 0x00000090009f7304 */ /* 0x0003e20000202000 */
[----:B--2---:R-:W-:Y:S02]  /*32f0*/  FFMA R164, R39, R162, R103 ;  /* 0x000000a227a47223 */ /* 0x004fe40000000067 */
[----:B------:R-:W-:Y:S01]  /*3300*/  FFMA R162, R40, R145, R104 ;  /* 0x0000009128a27223 */ /* 0x000fe20000000068 */
[--C-:B------:R-:W-:Y:S01]  /*3310*/  FADD R145, R170, -R0.reuse ;  /* 0x80000000aa917221 */ /* 0x100fe20000000000 */
[-C--:B------:R-:W-:Y:S02]  /*3320*/  @P1 FMUL R164, R164, R3.reuse ;  /* 0x00000003a4a41220 */ /* 0x080fe40000400000 */
[----:B------:R-:W-:Y:S01]  /*3330*/  @P1 FMUL R162, R162, R3 ;  /* 0x00000003a2a21220 */ /* 0x000fe20000400000 */
[C---:B------:R-:W-:Y:S01]  /*3340*/  FMUL R145, R2.reuse, R145 ;  /* 0x0000009102917220 */ /* 0x040fe20000400000 */
[----:B------:R2:W-:Y:S01]  /*3350*/  F2F.BF16.F32 R163, R166 ;  /* 0x000000a600a37304 */ /* 0x0005e20000202000 */
[----:B-1----:R-:W-:Y:S01]  /*3360*/  FMUL R144, R2, R169 ;  /* 0x000000a902907220 */ /* 0x002fe20000400000 */
[----:B------:R-:W-:Y:S01]  /*3370*/  FADD R169, R186, -R0 ;  /* 0x80000000baa97221 */ /* 0x000fe20000000000 */
[C---:B------:R-:W-:Y:S01]  /*3380*/  FMUL R186, R2.reuse, R193 ;  /* 0x000000c102ba7220 */ /* 0x040fe20000400000 */
[----:B---3--:R-:W-:Y:S01]  /*3390*/  SHF.L.U32 R165, R165, 0x10, RZ ;  /* 0x00000010a5a57819 */ /* 0x008fe200000006ff */
[----:B------:R-:W-:Y:S01]  /*33a0*/  FFMA R144, R41, R144, R105 ;  /* 0x0000009029907223 */ /* 0x000fe20000000069 */
[----:B------:R-:W-:Y:S01]  /*33b0*/  FMUL R169, R2, R169 ;  /* 0x000000a902a97220 */ /* 0x000fe20000400000 */
[----:B------:R-:W-:Y:S01]  /*33c0*/  FFMA R186, R65, R186, R129 ;  /* 0x000000ba41ba7223 */ /* 0x000fe20000000081 */
[----:B------:R1:W-:Y:S01]  /*33d0*/  F2F.BF16.F32 R158, R154 ;  /* 0x0000009a009e7304 */ /* 0x0003e20000202000 */
[----:B--2---:R-:W-:Y:S01]  /*33e0*/  FFMA R166, R42, R145, R106 ;  /* 0x000000912aa67223 */ /* 0x004fe2000000006a */
[----:B------:R-:W-:Y:S01]  /*33f0*/  FADD R145, R172, -R0 ;  /* 0x80000000ac917221 */ /* 0x000fe20000000000 */
[-C--:B------:R-:W-:Y:S01]  /*3400*/  @P1 FMUL R144, R144, R3.reuse ;  /* 0x0000000390901220 */ /* 0x080fe20000400000 */
[-C--:B------:R-:W-:Y:S01]  /*3410*/  @P1 FMUL R186, R186, R3.reuse ;  /* 0x00000003baba1220 */ /* 0x080fe20000400000 */
[----:B------:R-:W-:Y:S01]  /*3420*/  @P1 FMUL R166, R166, R3 ;  /* 0x00000003a6a61220 */ /* 0x000fe20000400000 */
[----:B------:R-:W-:-:S02]  /*3430*/  FMUL R145, R2, R145 ;  /* 0x0000009102917220 */ /* 0x000fc40000400000 */
[----:B------:R2:W-:Y:S01]  /*3440*/  F2F.BF16.F32 R209, R144 ;  /* 0x0000009000d17304 */ /* 0x0005e20000202000 */
[----:B-1----:R-:W-:Y:S01]  /*3450*/  FMUL R154, R2, R171 ;  /* 0x000000ab029a7220 */ /* 0x002fe20000400000 */
[----:B------:R-:W-:Y:S01]  /*3460*/  FFMA R168, R44, R145, R108 ;  /* 0x000000912ca87223 */ /* 0x000fe2000000006c */
[----:B------:R-:W-:Y:S02]  /*3470*/  FADD R145, R174, -R0 ;  /* 0x80000000ae917221 */ /* 0x000fe40000000000 */
[----:B------:R-:W-:Y:S01]  /*3480*/  FFMA R154, R43, R154, R107 ;  /* 0x0000009a2b9a7223 */ /* 0x000fe2000000006b */
[----:B------:R-:W-:Y:S01]  /*3490*/  @P1 FMUL R168, R168, R3 ;  /* 0x00000003a8a81220 */ /* 0x000fe20000400000 */
[C---:B------:R-:W-:Y:S01]  /*34a0*/  FMUL R145, R2.reuse, R145 ;  /* 0x0000009102917220 */ /* 0x040fe20000400000 */
[----:B------:R-:W1:Y:S01]  /*34b0*/  F2F.BF16.F32 R208, R208 ;  /* 0x000000d000d07304 */ /* 0x000e620000202000 */
[----:B--2---:R-:W-:Y:S01]  /*34c0*/  FMUL R144, R2, R173 ;  /* 0x000000ad02907220 */ /* 0x004fe20000400000 */
[----:B------:R-:W-:Y:S01]  /*34d0*/  @P1 FMUL R154, R154, R3 ;  /* 0x000000039a9a1220 */ /* 0x000fe20000400000 */
[----:B------:R-:W-:Y:S01]  /*34e0*/  FFMA R174, R46, R145, R110 ;  /* 0x000000912eae7223 */ /* 0x000fe2000000006e */
[----:B------:R-:W-:Y:S01]  /*34f0*/  FADD R145, R176, -R0 ;  /* 0x80000000b0917221 */ /* 0x000fe20000000000 */
[----:B------:R-:W-:-:S02]  /*3500*/  FFMA R144, R45, R144, R109 ;  /* 0x000000902d907223 */ /* 0x000fc4000000006d */
[----:B------:R-:W-:Y:S01]  /*3510*/  @P1 FMUL R174, R174, R3 ;  /* 0x00000003aeae1220 */ /* 0x000fe20000400000 */
[----:B------:R-:W-:Y:S01]  /*3520*/  FMUL R145, R2, R145 ;  /* 0x0000009102917220 */ /* 0x000fe20000400000 */
[----:B------:R2:W-:Y:S01]  /*3530*/  F2F.BF16.F32 R167, R168 ;  /* 0x000000a800a77304 */ /* 0x0005e20000202000 */
[----:B------:R-:W-:Y:S01]  /*3540*/  @P1 FMUL R144, R144, R3 ;  /* 0x0000000390901220 */ /* 0x000fe20000400000 */
[----:B-1----:R-:W-:-:S06]  /*3550*/  SHF.L.U32 R208, R208, 0x10, RZ ;  /* 0x00000010d0d07819 */ /* 0x002fcc00000006ff */
[----:B------:R1:W-:Y:S01]  /*3560*/  F2F.BF16.F32 R210, R154 ;  /* 0x0000009a00d27304 */ /* 0x0003e20000202000 */
[----:B--2---:R-:W-:Y:S01]  /*3570*/  FFMA R168, R48, R145, R112 ;  /* 0x0000009130a87223 */ /* 0x004fe20000000070 */
[----:B------:R-:W-:-:S03]  /*3580*/  FADD R145, R178, -R0 ;  /* 0x80000000b2917221 */ /* 0x000fc60000000000 */
[----:B------:R-:W-:Y:S01]  /*3590*/  @P1 FMUL R168, R168, R3 ;  /* 0x00000003a8a81220 */ /* 0x000fe20000400000 */
[C---:B------:R-:W-:Y:S02]  /*35a0*/  FMUL R145, R2.reuse, R145 ;  /* 0x0000009102917220 */ /* 0x040fe40000400000 */
[----:B------:R2:W-:Y:S01]  /*35b0*/  F2F.BF16.F32 R170, R144 ;  /* 0x0000009000aa7304 */ /* 0x0005e20000202000 */
[----:B-1----:R-:W-:Y:S01]  /*35c0*/  FMUL R154, R2, R175 ;  /* 0x000000af029a7220 */ /* 0x002fe20000400000 */
[----:B------:R-:W-:Y:S01]  /*35d0*/  FFMA R176, R50, R145, R114 ;  /* 0x0000009132b07223 */ /* 0x000fe20000000072 */
[----:B------:R-:W-:Y:S02]  /*35e0*/  FADD R145, R180, -R0 ;  /* 0x80000000b4917221 */ /* 0x000fe40000000000 */
[----:B------:R-:W-:Y:S01]  /*35f0*/  FFMA R154, R47, R154, R111 ;  /* 0x0000009a2f9a7223 */ /* 0x000fe2000000006f */
[----:B------:R-:W1:Y:S01]  /*3600*/  S2R R180, SR_CTAID.X ;  /* 0x0000000000b47919 */ /* 0x000e620000002500 */
[C---:B------:R-:W-:Y:S01]  /*3610*/  FMUL R145, R2.reuse, R145 ;  /* 0x0000009102917220 */ /* 0x040fe20000400000 */
[----:B------:R3:W-:Y:S01]  /*3620*/  F2F.BF16.F32 R173, R168 ;  /* 0x000000a800ad7304 */ /* 0x0007e20000202000 */
[----:B--2---:R-:W-:Y:S01]  /*3630*/  FMUL R144, R2, R177 ;  /* 0x000000b102907220 */ /* 0x004fe20000400000 */
[-C--:B------:R-:W-:Y:S01]  /*3640*/  @P1 FMUL R154, R154, R3.reuse ;  /* 0x000000039a9a1220 */ /* 0x080fe20000400000 */
[----:B------:R-:W-:-:S02]  /*3650*/  @P1 FMUL R176, R176, R3 ;  /* 0x00000003b0b01220 */ /* 0x000fc40000400000 */
[----:B------:R-:W-:-:S03]  /*3660*/  FFMA R144, R49, R144, R113 ;  /* 0x0000009031907223 */ /* 0x000fc60000000071 */
[----:B------:R2:W4:Y:S01]  /*3670*/  F2F.BF16.F32 R172, R154 ;  /* 0x0000009a00ac7304 */ /* 0x0005220000202000 */
[----:B------:R-:W-:Y:S01]  /*3680*/  @P1 FMUL R144, R144, R3 ;  /* 0x0000000390901220 */ /* 0x000fe20000400000 */
[----:B---3--:R-:W-:Y:S01]  /*3690*/  FFMA R168, R52, R145, R116 ;  /* 0x0000009134a87223 */ /* 0x008fe20000000074 */
[----:B------:R-:W-:-:S03]  /*36a0*/  FADD R145, R182, -R0 ;  /* 0x80000000b6917221 */ /* 0x000fc60000000000 */
[----:B------:R-:W-:Y:S01]  /*36b0*/  @P1 FMUL R168, R168, R3 ;  /* 0x00000003a8a81220 */ /* 0x000fe20000400000 */
[C---:B------:R-:W-:Y:S01]  /*36c0*/  FMUL R145, R2.reuse, R145 ;  /* 0x0000009102917220 */ /* 0x040fe20000400000 */
[----:B------:R-:W-:Y:S01]  /*36d0*/  F2F.BF16.F32 R171, R174 ;  /* 0x000000ae00ab7304 */ /* 0x000fe20000202000 */
[----:B--2---:R-:W-:-:S04]  /*36e0*/  FMUL R154, R2, R179 ;  /* 0x000000b3029a7220 */ /* 0x004fc80000400000 */
[----:B------:R-:W-:Y:S01]  /*36f0*/  FFMA R154, R51, R154, R115 ;  /* 0x0000009a339a7223 */ /* 0x000fe20000000073 */
[----:B----4-:R-:W-:Y:S02]  /*3700*/  SHF.L.U32 R172, R172, 0x10, RZ ;  /* 0x00000010acac7819 */ /* 0x010fe400000006ff */
[----:B------:R2:W-:Y:S01]  /*3710*/  F2F.BF16.F32 R174, R144 ;  /* 0x0000009000ae7304 */ /* 0x0005e20000202000 */
[----:B------:R-:W-:-:S07]  /*3720*/  @P1 FMUL R154, R154, R3 ;  /* 0x000000039a9a1220 */ /* 0x000fce0000400000 */
[----:B------:R3:W4:Y:S01]  /*3730*/  F2F.BF16.F32 R175, R154 ;  /* 0x0000009a00af7304 */ /* 0x0007220000202000 */
[----:B--2---:R-:W-:-:S04]  /*3740*/  FMUL R144, R2, R181 ;  /* 0x000000b502907220 */ /* 0x004fc80000400000 */
[----:B------:R-:W-:-:S03]  /*3750*/  FFMA R144, R53, R144, R117 ;  /* 0x0000009035907223 */ /* 0x000fc60000000075 */
[----:B------:R2:W-:Y:S01]  /*3760*/  F2F.BF16.F32 R177, R168 ;  /* 0x000000a800b17304 */ /* 0x0005e20000202000 */
[----:B---3--:R-:W-:Y:S01]  /*3770*/  FFMA R154, R54, R145, R118 ;  /* 0x00000091369a7223 */ /* 0x008fe20000000076 */
[-C--:B------:R-:W-:Y:S01]  /*3780*/  @P1 FMUL R144, R144, R3.reuse ;  /* 0x0000000390901220 */ /* 0x080fe20000400000 */
[--C-:B------:R-:W-:Y:S01]  /*3790*/  FADD R145, R190, -R0.reuse ;  /* 0x80000000be917221 */ /* 0x100fe20000000000 */
[----:B-1----:R-:W-:Y:S01]  /*37a0*/  SHF.L.U32 R190, R180, 0x7, RZ ;  /* 0x00000007b4be7819 */ /* 0x002fe200000006ff */
[----:B------:R-:W-:Y:S01]  /*37b0*/  @P1 FMUL R154, R154, R3 ;  /* 0x000000039a9a1220 */ /* 0x000fe20000400000 */
[----:B----4-:R-:W-:Y:S02]  /*37c0*/  SHF.L.U32 R175, R175, 0x10, RZ ;  /* 0x00000010afaf7819 */ /* 0x010fe400000006ff */
[----:B------:R1:W-:Y:S01]  /*37d0*/  F2F.BF16.F32 R178, R144 ;  /* 0x0000009000b27304 */ /* 0x0003e20000202000 */
[----:B--2---:R-:W-:Y:S01]  /*37e0*/  FMUL R168, R2, R183 ;  /* 0x000000b702a87220 */ /* 0x004fe20000400000 */
[----:B------:R-:W-:Y:S01]  /*37f0*/  FADD R183, R192, -R0 ;  /* 0x80000000c0b77221 */ /* 0x000fe20000000000 */
[----:B------:R-:W-:Y:S01]  /*3800*/  FFMA R0, R56, R155, R120 ;  /* 0x0000009b38007223 */ /* 0x000fe20000000078 */
[----:B------:R-:W-:Y:S01]  /*3810*/  SHF.L.U32 R155, R137, 0x10, RZ ;  /* 0x00000010899b7819 */ /* 0x000fe200000006ff */
[----:B------:R-:W-:Y:S01]  /*3820*/  FFMA R168, R55, R168, R119 ;  /* 0x000000a837a87223 */ /* 0x000fe20000000077 */
[C---:B------:R-:W-:Y:S01]  /*3830*/  FMUL R192, R2.reuse, R189 ;  /* 0x000000bd02c07220 */ /* 0x040fe20000400000 */
[C---:B------:R-:W-:Y:S01]  /*3840*/  FMUL R189, R2.reuse, R183 ;  /* 0x000000b702bd7220 */ /* 0x040fe20000400000 */
[----:B------:R-:W2:Y:S01]  /*3850*/  F2F.BF16.F32 R202, R202 ;  /* 0x000000ca00ca7304 */ /* 0x000ea20000202000 */
[----:B-1----:R-:W-:Y:S01]  /*3860*/  FMUL R144, R2, R185 ;  /* 0x000000b902907220 */ /* 0x002fe20000400000 */
[----:B------:R-:W-:Y:S01]  /*3870*/  @P1 FMUL R168, R168, R3 ;  /* 0x00000003a8a81220 */ /* 0x000fe20000400000 */
[----:B------:R-:W-:Y:S01]  /*3880*/  FMUL R185, R2, R213 ;  /* 0x000000d502b97220 */ /* 0x000fe20000400000 */
[----:B------:R-:W-:Y:S01]  /*3890*/  FFMA R192, R61, R192, R125 ;  /* 0x000000c03dc07223 */ /* 0x000fe2000000007d */
[----:B------:R-:W-:Y:S01]  /*38a0*/  FFMA R182, R57, R144, R121 ;  /* 0x0000009039b67223 */ /* 0x000fe20000000079 */
[----:B------:R-:W-:-:S02]  /*38b0*/  @P1 FMUL R0, R0, R3 ;  /* 0x0000000300001220 */ /* 0x000fc40000400000 */
[----:B------:R1:W-:Y:S01]  /*38c0*/  F2F.BF16.F32 R179, R154 ;  /* 0x0000009a00b37304 */ /* 0x0003e20000202000 */
[-C--:B------:R-:W-:Y:S01]  /*38d0*/  @P1 FMUL R182, R182, R3.reuse ;  /* 0x00000003b6b61220 */ /* 0x080fe20000400000 */
[----:B------:R-:W-:-:S06]  /*38e0*/  @P1 FMUL R192, R192, R3 ;  /* 0x00000003c0c01220 */ /* 0x000fcc0000400000 */
[----:B------:R-:W3:Y:S01]  /*38f0*/  F2F.BF16.F32 R136, R136 ;  /* 0x0000008800887304 */ /* 0x000ee20000202000 */
[C---:B-1----:R-:W-:Y:S01]  /*3900*/  FMUL R154, R2.reuse, R187 ;  /* 0x000000bb029a7220 */ /* 0x042fe20000400000 */
[----:B------:R-:W-:Y:S01]  /*3910*/  FMUL R187, R2, R145 ;  /* 0x0000009102bb7220 */ /* 0x000fe20000400000 */
[----:B------:R-:W-:-:S04]  /*3920*/  IMAD.WIDE.U32 R144, R207, 0x10000, RZ ;  /* 0x00010000cf907825 */ /* 0x000fc800078e00ff */
[----:B------:R-:W-:Y:S01]  /*3930*/  FFMA R184, R59, R154, R123 ;  /* 0x0000009a3bb87223 */ /* 0x000fe2000000007b */
[----:B------:R-:W-:Y:S01]  /*3940*/  FFMA R194, R62, R187, R126 ;  /* 0x000000bb3ec27223 */ /* 0x000fe2000000007e */
[----:B------:R-:W-:Y:S01]  /*3950*/  F2F.BF16.F32 R146, R146 ;  /* 0x0000009200927304 */ /* 0x000fe20000202000 */
[----:B------:R-:W-:Y:S01]  /*3960*/  LOP3.LUT R133, R155, R145, R133, 0xfe, !PT ;  /* 0x000000919b857212 */ /* 0x000fe200078efe85 */
[----:B------:R-:W-:Y:S01]  /*3970*/  IMAD.WIDE.U32 R154, R206, 0x10000, RZ ;  /* 0x00010000ce9a7825 */ /* 0x000fe200078e00ff */
[----:B------:R-:W-:-:S03]  /*3980*/  LOP3.LUT R132, R144, R132, RZ, 0xfc, !PT ;  /* 0x0000008490847212 */ /* 0x000fc600078efcff */
[-C--:B------:R-:W-:Y:S01]  /*3990*/  @P1 FMUL R184, R184, R3.reuse ;  /* 0x00000003b8b81220 */ /* 0x080fe20000400000 */
[----:B------:R-:W-:Y:S01]  /*39a0*/  @P1 FMUL R194, R194, R3 ;  /* 0x00000003c2c21220 */ /* 0x000fe20000400000 */
[----:B------:R-:W-:Y:S01]  /*39b0*/  IMAD.WIDE.U32 R144, R203, 0x10000, RZ ;  /* 0x00010000cb907825 */ /* 0x000fe200078e00ff */
[----:B------:R-:W-:Y:S01]  /*39c0*/  SHF.L.U32 R203, R204, 0x10, RZ ;  /* 0x00000010cccb7819 */ /* 0x000fe200000006ff */
[----:B------:R-:W1:Y:S03]  /*39d0*/  F2F.BF16.F32 R152, R152 ;  /* 0x0000009800987304 */ /* 0x000e660000202000 */
[----:B--2---:R-:W-:Y:S02]  /*39e0*/  LOP3.LUT R203, R203, R145, R202, 0xfe, !PT ;  /* 0x00000091cbcb7212 */ /* 0x004fe400078efeca */
[----:B------:R-:W-:Y:S02]  /*39f0*/  LOP3.LUT R202, R144, R135, RZ, 0xfc, !PT ;  /* 0x0000008790ca7212 */ /* 0x000fe400078efcff */
[----:B------:R-:W-:Y:S01]  /*3a00*/  LOP3.LUT R145, R208, R155, R143, 0xfe, !PT ;  /* 0x0000009bd0917212 */ /* 0x000fe200078efe8f */
[----:B------:R2:W4:Y:S01]  /*3a10*/  F2F.BF16.F32 R181, R168 ;  /* 0x000000a800b57304 */ /* 0x0005220000202000 */
[----:B---3--:R-:W-:Y:S01]  /*3a20*/  LOP3.LUT R144, R154, R136, RZ, 0xfc, !PT ;  /* 0x000000889a907212 */ /* 0x008fe200078efcff */
[----:B------:R-:W-:Y:S01]  /*3a30*/  IMAD.WIDE.U32 R154, R205, 0x10000, RZ ;  /* 0x00010000cd9a7825 */ /* 0x000fe200078e00ff */
[----:B------:R-:W-:-:S04]  /*3a40*/  SHF.L.U32 R135, R148, 0x10, RZ ;  /* 0x0000001094877819 */ /* 0x000fc800000006ff */
[----:B------:R-:W-:Y:S01]  /*3a50*/  LOP3.LUT R143, R153, R155, R142, 0xfe, !PT ;  /* 0x0000009b998f7212 */ /* 0x000fe200078efe8e */
[----:B------:R-:W3:Y:S01]  /*3a60*/  F2F.BF16.F32 R150, R150 ;  /* 0x0000009600967304 */ /* 0x000ee20000202000 */
[----:B--2---:R-:W-:Y:S01]  /*3a70*/  FFMA R168, R58, R169, R122 ;  /* 0x000000a93aa87223 */ /* 0x004fe2000000007a */
[----:B0-----:R-:W-:Y:S02]  /*3a80*/  LOP3.LUT R169, R201, 0x7f, RZ, 0xc0, !PT ;  /* 0x0000007fc9a97812 */ /* 0x001fe400078ec0ff */
[----:B-1----:R-:W-:Y:S01]  /*3a90*/  SHF.L.U32 R153, R152, 0x10, RZ ;  /* 0x0000001098997819 */ /* 0x002fe200000006ff */
[----:B------:R-:W-:Y:S01]  /*3aa0*/  @P1 FMUL R168, R168, R3 ;  /* 0x00000003a8a81220 */ /* 0x000fe20000400000 */
[----:B------:R-:W-:Y:S01]  /*3ab0*/  LOP3.LUT R137, R169, 0x380, R190, 0xf8, !PT ;  /* 0x00000380a9897812 */ /* 0x000fe200078ef8be */
[----:B------:R-:W-:Y:S01]  /*3ac0*/  FFMA R190, R60, R211, R124 ;  /* 0x000000d33cbe7223 */ /* 0x000fe2000000007c */
[----:B------:R-:W0:Y:S01]  /*3ad0*/  F2F.BF16.F32 R156, R156 ;  /* 0x0000009c009c7304 */ /* 0x000e220000202000 */
[----:B------:R-:W-:Y:S01]  /*3ae0*/  LOP3.LUT R142, R154, R138, RZ, 0xfc, !PT ;  /* 0x0000008a9a8e7212 */ /* 0x000fe200078efcff */
[----:B------:R-:W-:Y:S01]  /*3af0*/  FFMA R154, R64, R189, R128 ;  /* 0x000000bd409a7223 */ /* 0x000fe20000000080 */
[----:B------:R-:W-:Y:S01]  /*3b00*/  @P1 FMUL R190, R190, R3 ;  /* 0x00000003bebe1220 */ /* 0x000fe20000400000 */
[----:B----4-:R-:W-:-:S02]  /*3b10*/  SHF.L.U32 R181, R181, 0x10, RZ ;  /* 0x00000010b5b57819 */ /* 0x010fc400000006ff */
[----:B------:R-:W-:Y:S02]  /*3b20*/  @P1 FMUL R154, R154, R3 ;  /* 0x000000039a9a1220 */ /* 0x000fe40000400000 */
[----:B------:R1:W-:Y:S08]  /*3b30*/  F2F.BF16.F32 R2, R168 ;  /* 0x000000a800027304 */ /* 0x0003f00000202000 */
[----:B------:R-:W-:Y:S01]  /*3b40*/  F2F.BF16.F32 R166, R166 ;  /* 0x000000a600a67304 */ /* 0x000fe20000202000 */
[----:B-1----:R-:W-:-:S04]  /*3b50*/  IMAD.WIDE.U32 R168, R147, 0x10000, RZ ;  /* 0x0001000093a87825 */ /* 0x002fc800078e00ff */
[----:B------:R-:W-:-:S03]  /*3b60*/  IMAD.WIDE.U32 R146, R146, 0x10000, RZ ;  /* 0x0001000092927825 */ /* 0x000fc600078e00ff */
[----:B------:R-:W1:Y:S01]  /*3b70*/  F2F.BF16.F32 R134, R134 ;  /* 0x0000008600867304 */ /* 0x000e620000202000 */
[----:B------:R-:W-:Y:S01]  /*3b80*/  LOP3.LUT R146, R146, R139, RZ, 0xfc, !PT ;  /* 0x0000008b92927212 */ /* 0x000fe200078efcff */
[----:B------:R-:W-:Y:S01]  /*3b90*/  IMAD.WIDE.U32 R138, R151, 0x10000, RZ ;  /* 0x00010000978a7825 */ /* 0x000fe200078e00ff */
[----:B---3--:R-:W-:-:S03]  /*3ba0*/  LOP3.LUT R147, R153, R147, R150, 0xfe, !PT ;  /* 0x0000009399937212 */ /* 0x008fc600078efe96 */
[----:B------:R-:W-:Y:S02]  /*3bb0*/  IMAD.WIDE.U32 R150, R160, 0x10000, RZ ;  /* 0x00010000a0967825 */ /* 0x000fe400078e00ff */
[----:B------:R-:W2:Y:S01]  /*3bc0*/  F2F.BF16.F32 R140, R140 ;  /* 0x0000008c008c7304 */ /* 0x000ea20000202000 */
[----:B0-----:R-:W-:Y:S02]  /*3bd0*/  LOP3.LUT R157, R157, R139, R156, 0xfe, !PT ;  /* 0x0000008b9d9d7212 */ /* 0x001fe400078efe9c */
[----:B------:R-:W-:Y:S02]  /*3be0*/  LOP3.LUT R156, R138, R141, RZ, 0xfc, !PT ;  /* 0x0000008d8a9c7212 */ /* 0x000fe400078efcff */
[----:B------:R-:W-:Y:S02]  /*3bf0*/  LOP3.LUT R139, R165, R151, R161, 0xfe, !PT ;  /* 0x00000097a58b7212 */ /* 0x000fe400078efea1 */
[----:B------:R-:W-:Y:S01]  /*3c00*/  LOP3.LUT R138, R150, R149, RZ, 0xfc, !PT ;  /* 0x00000095968a7212 */ /* 0x000fe200078efcff */
[----:B------:R-:W0:Y:S01]  /*3c10*/  F2F.BF16.F32 R164, R164 ;  /* 0x000000a400a47304 */ /* 0x000e220000202000 */
[----:B------:R-:W-:Y:S01]  /*3c20*/  IMAD.WIDE.U32 R148, R209, 0x10000, RZ ;  /* 0x00010000d1947825 */ /* 0x000fe200078e00ff */
[----:B------:R-:W-:-:S02]  /*3c30*/  SHF.L.U32 R151, R210, 0x10, RZ ;  /* 0x00000010d2977819 */ /* 0x000fc400000006ff */
[----:B-1----:R-:W-:Y:S01]  /*3c40*/  LOP3.LUT R134, R168, R134, RZ, 0xfc, !PT ;  /* 0x00000086a8867212 */ /* 0x002fe200078efcff */
[----:B------:R-:W-:Y:S01]  /*3c50*/  FFMA R168, R66, R185, R130 ;  /* 0x000000b942a87223 */ /* 0x000fe20000000082 */
[----:B------:R-:W-:Y:S02]  /*3c60*/  LOP3.LUT R149, R151, R149, R166, 0xfe, !PT ;  /* 0x0000009597957212 */ /* 0x000fe400078efea6 */
[----:B------:R-:W1:Y:S01]  /*3c70*/  F2F.BF16.F32 R162, R162 ;  /* 0x000000a200a27304 */ /* 0x000e620000202000 */
[----:B------:R-:W3:Y:S01]  /*3c80*/  LDC.64 R150, c[0x0][0x3c8] ;  /* 0x0000f200ff967b82 */ /* 0x000ee20000000a00 */
[----:B--2---:R-:W-:Y:S01]  /*3c90*/  LOP3.LUT R135, R135, R169, R140, 0xfe, !PT ;  /* 0x000000a987877212 */ /* 0x004fe200078efe8c */
[----:B------:R-:W-:-:S04]  /*3ca0*/  IMAD.WIDE.U32 R140, R158, 0x10000, RZ ;  /* 0x000100009e8c7825 */ /* 0x000fc800078e00ff */
[----:B------:R-:W-:Y:S01]  /*3cb0*/  @P1 FMUL R168, R168, R3 ;  /* 0x00000003a8a81220 */ /* 0x000fe20000400000 */
[----:B0-----:R-:W-:Y:S01]  /*3cc0*/  SHF.L.U32 R164, R164, 0x10, RZ ;  /* 0x00000010a4a47819 */ /* 0x001fe200000006ff */
[----:B------:R-:W0:Y:S01]  /*3cd0*/  F2F.BF16.F32 R182, R182 ;  /* 0x000000b600b67304 */ /* 0x000e220000202000 */
[----:B------:R-:W-:Y:S01]  /*3ce0*/  LOP3.LUT R140, R140, R159, RZ, 0xfc, !PT ;  /* 0x0000009f8c8c7212 */ /* 0x000fe200078efcff */
[----:B------:R-:W-:Y:S01]  /*3cf0*/  IMAD.WIDE.U32 R158, R174, 0x10000, RZ ;  /* 0x00010000ae9e7825 */ /* 0x000fe200078e00ff */
[----:B------:R-:W-:Y:S02]  /*3d00*/  LOP3.LUT R141, R164, R141, R163, 0xfe, !PT ;  /* 0x0000008da48d7212 */ /* 0x000fe400078efea3 */
[----:B-1----:R-:W-:-:S03]  /*3d10*/  LOP3.LUT R148, R148, R162, RZ, 0xfc, !PT ;  /* 0x000000a294947212 */ /* 0x002fc600078efcff */
[----:B------:R-:W1:Y:S01]  /*3d20*/  F2F.BF16.F32 R184, R184 ;  /* 0x000000b800b87304 */ /* 0x000e620000202000 */
[----:B------:R-:W-:Y:S02]  /*3d30*/  LOP3.LUT R164, R158, R173, RZ, 0xfc, !PT ;  /* 0x000000ad9ea47212 */ /* 0x000fe400078efcff */
[----:B------:R-:W-:Y:S01]  /*3d40*/  LEA R173, R196, R137, 0xe ;  /* 0x00000089c4ad7211 */ /* 0x000fe200078e70ff */
[----:B0-----:R-:W-:-:S04]  /*3d50*/  IMAD.WIDE.U32 R160, R182, 0x10000, RZ ;  /* 0x00010000b6a07825 */ /* 0x001fc800078e00ff */
[----:B------:R-:W0:Y:S01]  /*3d60*/  F2F.BF16.F32 R136, R192 ;  /* 0x000000c000887304 */ /* 0x000e220000202000 */
[----:B---3--:R-:W-:Y:S01]  /*3d70*/  IMAD.WIDE.U32 R150, R173, 0x8, R150 ;  /* 0x00000008ad967825 */ /* 0x008fe200078e0096 */
[----:B-1----:R-:W-:-:S06]  /*3d80*/  SHF.L.U32 R153, R184, 0x10, RZ ;  /* 0x00000010b8997819 */ /* 0x002fcc00000006ff */
[----:B------:R1:W-:Y:S01]  /*3d90*/  F2F.BF16.F32 R169, R154 ;  /* 0x0000009a00a97304 */ /* 0x0003e20000202000 */
[----:B------:R2:W-:Y:S01]  /*3da0*/  STG.E.64 desc[UR8][R150.64], R132 ;  /* 0x0000008496007986 */ /* 0x0005e2000c101b08 */
[----:B------:R-:W-:-:S03]  /*3db0*/  LOP3.LUT R161, R153, R161, R2, 0xfe, !PT ;  /* 0x000000a199a17212 */ /* 0x000fc600078efe02 */
[----:B------:R2:W-:Y:S03]  /*3dc0*/  STG.E.64 desc[UR8][R150.64+0x2000], R202 ;  /* 0x002000ca96007986 */ /* 0x0005e6000c101b08 */
[----:B------:R-:W3:Y:S01]  /*3dd0*/  F2F.BF16.F32 R176, R176 ;  /* 0x000000b000b07304 */ /* 0x000ee20000202000 */
[----:B-1----:R-:W-:Y:S01]  /*3de0*/  IMAD.WIDE.U32 R154, R170, 0x10000, RZ ;  /* 0x00010000aa9a7825 */ /* 0x002fe200078e00ff */
[----:B------:R2:W-:Y:S04]  /*3df0*/  STG.E.64 desc[UR8][R150.64+0x4000], R144 ;  /* 0x0040009096007986 */ /* 0x0005e8000c101b08 */
[----:B------:R-:W-:Y:S01]  /*3e00*/  LOP3.LUT R163, R172, R155, R171, 0xfe, !PT ;  /* 0x0000009baca37212 */ /* 0x000fe200078efeab */
[----:B------:R2:W-:Y:S01]  /*3e10*/  STG.E.64 desc[UR8][R150.64+0x6000], R134 ;  /* 0x0060008696007986 */ /* 0x0005e2000c101b08 */
[----:B------:R-:W1:Y:S01]  /*3e20*/  F2F.BF16.F32 R212, R212 ;  /* 0x000000d400d47304 */ /* 0x000e620000202000 */
[----:B------:R-:W-:Y:S01]  /*3e30*/  LOP3.LUT R162, R154, R167, RZ, 0xfc, !PT ;  /* 0x000000a79aa27212 */ /* 0x000fe200078efcff */
[----:B------:R-:W-:Y:S01]  /*3e40*/  IMAD.WIDE.U32 R154, R178, 0x10000, RZ ;  /* 0x00010000b29a7825 */ /* 0x000fe200078e00ff */
[----:B------:R2:W-:Y:S04]  /*3e50*/  STG.E.64 desc[UR8][R150.64+0x8000], R142 ;  /* 0x0080008e96007986 */ /* 0x0005e8000c101b08 */
[----:B------:R-:W-:Y:S01]  /*3e60*/  LOP3.LUT R167, R181, R155, R179, 0xfe, !PT ;  /* 0x0000009bb5a77212 */ /* 0x000fe200078efeb3 */
[----:B------:R-:W4:Y:S01]  /*3e70*/  F2F.BF16.F32 R186, R186 ;  /* 0x000000ba00ba7304 */ /* 0x000f220000202000 */
[----:B------:R-:W-:Y:S01]  /*3e80*/  LOP3.LUT R166, R154, R177, RZ, 0xfc, !PT ;  /* 0x000000b19aa67212 */ /* 0x000fe200078efcff */
[----:B0-----:R-:W-:Y:S01]  /*3e90*/  IMAD.WIDE.U32 R154, R136, 0x10000, RZ ;  /* 0x00010000889a7825 */ /* 0x001fe200078e00ff */
[----:B---3--:R-:W-:Y:S01]  /*3ea0*/  LOP3.LUT R165, R175, R159, R176, 0xfe, !PT ;  /* 0x0000009fafa57212 */ /* 0x008fe200078efeb0 */
[----:B------:R2:W-:Y:S01]  /*3eb0*/  STG.E.64 desc[UR8][R150.64+0xa000], R146 ;  /* 0x00a0009296007986 */ /* 0x0005e2000c101b08 */
[----:B-1----:R-:W-:-:S03]  /*3ec0*/  SHF.L.U32 R153, R212, 0x10, RZ ;  /* 0x00000010d4997819 */ /* 0x002fc600000006ff */
[----:B------:R-:W0:Y:S01]  /*3ed0*/  F2F.BF16.F32 R188, R188 ;  /* 0x000000bc00bc7304 */ /* 0x000e220000202000 */
[----:B------:R2:W-:Y:S04]  /*3ee0*/  STG.E.64 desc[UR8][R150.64+0xc000], R156 ;  /* 0x00c0009c96007986 */ /* 0x0005e8000c101b08 */
[----:B------:R2:W-:Y:S01]  /*3ef0*/  STG.E.64 desc[UR8][R150.64+0xe000], R138 ;  /* 0x00e0008a96007986 */ /* 0x0005e2000c101b08 */
[----:B----4-:R-:W-:Y:S02]  /*3f00*/  IMAD.WIDE.U32 R158, R186, 0x10000, RZ ;  /* 0x00010000ba9e7825 */ /* 0x010fe400078e00ff */
[----:B------:R-:W1:Y:S01]  /*3f10*/  F2F.BF16.F32 R152, R194 ;  /* 0x000000c200987304 */ /* 0x000e620000202000 */
[----:B------:R2:W-:Y:S04]  /*3f20*/  STG.E.64 desc[UR8][R150.64+0x10000], R140 ;  /* 0x0100008c96007986 */ /* 0x0005e8000c101b08 */
[----:B------:R2:W-:Y:S01]  /*3f30*/  STG.E.64 desc[UR8][R150.64+0x12000], R148 ;  /* 0x0120009496007986 */ /* 0x0005e2000c101b08 */
[----:B0-----:R-:W-:-:S02]  /*3f40*/  SHF.L.U32 R188, R188, 0x10, RZ ;  /* 0x00000010bcbc7819 */ /* 0x001fc400000006ff */
[----:B------:R-:W0:Y:S01]  /*3f50*/  F2F.BF16.F32 R183, R190 ;  /* 0x000000be00b77304 */ /* 0x000e220000202000 */
[----:B------:R2:W-:Y:S04]  /*3f60*/  STG.E.64 desc[UR8][R150.64+0x14000], R162 ;  /* 0x014000a296007986 */ /* 0x0005e8000c101b08 */
[----:B------:R2:W-:Y:S01]  /*3f70*/  STG.E.64 desc[UR8][R150.64+0x16000], R164 ;  /* 0x016000a496007986 */ /* 0x0005e2000c101b08 */
[----:B-1----:R-:W-:Y:S02]  /*3f80*/  LOP3.LUT R153, R153, R155, R152, 0xfe, !PT ;  /* 0x0000009b99997212 */ /* 0x002fe400078efe98 */
[----:B------:R-:W1:Y:S01]  /*3f90*/  F2F.BF16.F32 R0, R0 ;  /* 0x0000000000007304 */ /* 0x000e620000202000 */
[----:B------:R2:W-:Y:S01]  /*3fa0*/  STG.E.64 desc[UR8][R150.64+0x18000], R166 ;  /* 0x018000a696007986 */ /* 0x0005e2000c101b08 */
[----:B0-----:R-:W-:-:S06]  /*3fb0*/  LOP3.LUT R152, R154, R183, RZ, 0xfc, !PT ;  /* 0x000000b79a987212 */ /* 0x001fcc00078efcff */
[----:B------:R-:W0:Y:S01]  /*3fc0*/  F2F.BF16.F32 R171, R168 ;  /* 0x000000a800ab7304 */ /* 0x000e220000202000 */
[----:B------:R-:W-:Y:S01]  /*3fd0*/  LOP3.LUT R154, R158, R169, RZ, 0xfc, !PT ;  /* 0x000000a99e9a7212 */ /* 0x000fe200078efcff */
[----:B------:R2:W-:Y:S01]  /*3fe0*/  STG.E.64 desc[UR8][R150.64+0x1c000], R152 ;  /* 0x01c0009896007986 */ /* 0x0005e2000c101b08 */
[----:B-1----:R-:W-:-:S05]  /*3ff0*/  LOP3.LUT R160, R160, R0, RZ, 0xfc, !PT ;  /* 0x00000000a0a07212 */ /* 0x002fca00078efcff */
[----:B------:R2:W-:Y:S01]  /*4000*/  STG.E.64 desc[UR8][R150.64+0x1a000], R160 ;  /* 0x01a000a096007986 */ /* 0x0005e2000c101b08 */
[----:B0-----:R-:W-:-:S05]  /*4010*/  LOP3.LUT R155, R188, R159, R171, 0xfe, !PT ;  /* 0x0000009fbc9b7212 */ /* 0x001fca00078efeab */
[----:B------:R2:W-:Y:S01]  /*4020*/  STG.E.64 desc[UR8][R150.64+0x1e000], R154 ;  /* 0x01e0009a96007986 */ /* 0x0005e2000c101b08 */
[----:B------:R-:W-:Y:S05]  /*4030*/  BRA `(.L_x_5871) ;  /* 0x0000001c00687947 */ /* 0x000fea0003800000 */
.L_x_5870:
[----:B0-----:R-:W0:Y:S01]  /*4040*/  LDC.U8 R202, c[0x0][0x404] ;  /* 0x00010100ffca7b82 */ /* 0x001e220000000000 */
[--C-:B------:R-:W-:Y:S01]  /*4050*/  FADD R201, R132, -R0.reuse ;  /* 0x8000000084c97221 */ /* 0x100fe20000000000 */
[--C-:B------:R-:W-:Y:S01]  /*4060*/  FADD R133, R133, -R0.reuse ;  /* 0x8000000085857221 */ /* 0x100fe20000000000 */
[--C-:B------:R-:W-:Y:S01]  /*4070*/  FADD R203, R134, -R0.reuse ;  /* 0x8000000086cb7221 */ /* 0x100fe20000000000 */
[--C-:B------:R-:W-:Y:S01]  /*4080*/  FADD R205, R138, -R0.reuse ;  /* 0x800000008acd7221 */ /* 0x100fe20000000000 */
[C---:B------:R-:W-:Y:S01]  /*4090*/  FMUL R201, R2.reuse, R201 ;  /* 0x000000c902c97220 */ /* 0x040fe20000400000 */
[C---:B------:R-:W-:Y:S01]  /*40a0*/  FMUL R134, R2.reuse, R133 ;  /* 0x0000008502867220 */ /* 0x040fe20000400000 */
[----:B------:R-:W-:Y:S01]  /*40b0*/  FMUL R203, R2, R203 ;  /* 0x000000cb02cb7220 */ /* 0x000fe20000400000 */
[----:B------:R-:W-:Y:S01]  /*40c0*/  FADD R133, R136, -R0 ;  /* 0x8000000088857221 */ /* 0x000fe20000000000 */
[----:B-----5:R-:W-:Y:S01]  /*40d0*/  FFMA R201, R4, R201, R68 ;  /* 0x000000c904c97223 */ /* 0x020fe20000000044 */
[----:B------:R-:W-:Y:S01]  /*40e0*/  FFMA R134, R5, R134, R69 ;  /* 0x0000008605867223 */ /* 0x000fe20000000045 */
[----:B------:R-:W-:Y:S01]  /*40f0*/  FMUL R205, R2, R205 ;  /* 0x000000cd02cd7220 */ /* 0x000fe20000400000 */
[--C-:B------:R-:W-:Y:S01]  /*4100*/  FADD R207, R140, -R0.reuse ;  /* 0x800000008ccf7221 */ /* 0x100fe20000000000 */
[----:B------:R-:W-:Y:S01]  /*4110*/  FMUL R132, R201, R3 ;  /* 0x00000003c9847220 */ /* 0x000fe20000400000 */
[----:B------:R-:W-:Y:S01]  /*4120*/  FADD R209, R142, -R0 ;  /* 0x800000008ed17221 */ /* 0x000fe20000000000 */
[----:B------:R-:W-:Y:S01]  /*4130*/  FFMA R204, R10, R205, R74 ;  /* 0x000000cd0acc7223 */ /* 0x000fe2000000004a */
[C---:B------:R-:W-:Y:S01]  /*4140*/  FMUL R207, R2.reuse, R207 ;  /* 0x000000cf02cf7220 */ /* 0x040fe20000400000 */
[----:B------:R-:W-:Y:S01]  /*4150*/  FADD R141, R141, -R0 ;  /* 0x800000008d8d7221 */ /* 0x000fe20000000000 */
[----:B------:R-:W-:Y:S01]  /*4160*/  FMUL R209, R2, R209 ;  /* 0x000000d102d17220 */ /* 0x000fe20000400000 */
[----:B------:R-:W-:Y:S01]  /*4170*/  FMUL R205, R204, R3 ;  /* 0x00000003cccd7220 */ /* 0x000fe20000400000 */
[----:B------:R-:W-:Y:S01]  /*4180*/  FFMA R206, R12, R207, R76 ;  /* 0x000000cf0cce7223 */ /* 0x000fe2000000004c */
[----:B------:R-:W-:Y:S01]  /*4190*/  FADD R207, R144, -R0 ;  /* 0x8000000090cf7221 */ /* 0x000fe20000000000 */
[----:B--2---:R-:W-:Y:S01]  /*41a0*/  FFMA R208, R14, R209, R78 ;  /* 0x000000d10ed07223 */ /* 0x004fe2000000004e */
[----:B------:R-:W-:Y:S01]  /*41b0*/  FADD R209, R186, -R0 ;  /* 0x80000000bad17221 */ /* 0x000fe20000000000 */
[----:B0-----:R-:W-:Y:S01]  /*41c0*/  ISETP.NE.AND P1, PT, R202, RZ, PT ;  /* 0x000000ffca00720c */ /* 0x001fe20003f25270 */
[----:B------:R-:W-:Y:S01]  /*41d0*/  FFMA R202, R6, R203, R70 ;  /* 0x000000cb06ca7223 */ /* 0x000fe20000000046 */
[C---:B------:R-:W-:Y:S01]  /*41e0*/  FMUL R203, R2.reuse, R133 ;  /* 0x0000008502cb7220 */ /* 0x040fe20000400000 */
[C---:B------:R-:W-:Y:S01]  /*41f0*/  FMUL R207, R2.reuse, R207 ;  /* 0x000000cf02cf7220 */ /* 0x040fe20000400000 */
[----:B------:R-:W-:Y:S01]  /*4200*/  FSEL R132, R201, R132, !P1 ;  /* 0x00000084c9847208 */ /* 0x000fe20004800000 */
[----:B------:R-:W-:Y:S01]  /*4210*/  FMUL R209, R2, R209 ;  /* 0x000000d102d17220 */ /* 0x000fe20000400000 */
[----:B------:R-:W-:Y:S01]  /*4220*/  FMNMX3 R201, R200, |R201|, |R134|, !PT ;  /* 0x400000c9c8c97276 */ /* 0x000fe20007800486 */
[----:B------:R-:W-:Y:S01]  /*4230*/  FFMA R200, R8, R203, R72 ;  /* 0x000000cb08c87223 */ /* 0x000fe20000000048 */
[----:B------:R-:W-:Y:S01]  /*4240*/  FSEL R138, R204, R205, !P1 ;  /* 0x000000cdcc8a7208 */ /* 0x000fe20004800000 */
[----:B------:R-:W-:Y:S01]  /*4250*/  FMUL R205, R206, R3 ;  /* 0x00000003cecd7220 */ /* 0x000fe20000400000 */
[----:B------:R-:W-:Y:S01]  /*4260*/  FFMA R210, R16, R207, R80 ;  /* 0x000000cf10d27223 */ /* 0x000fe20000000050 */
[-C--:B------:R-:W-:Y:S01]  /*4270*/  FMUL R203, R200, R3.reuse ;  /* 0x00000003c8cb7220 */ /* 0x080fe20000400000 */
[--C-:B------:R-:W-:Y:S01]  /*4280*/  FADD R207, R148, -R0.reuse ;  /* 0x8000000094cf7221 */ /* 0x100fe20000000000 */
[----:B------:R-:W-:Y:S01]  /*4290*/  @P1 FMUL R134, R134, R3 ;  /* 0x0000000386861220 */ /* 0x000fe20000400000 */
[----:B------:R-:W-:Y:S01]  /*42a0*/  FSEL R140, R206, R205, !P1 ;  /* 0x000000cdce8c7208 */ /* 0x000fe20004800000 */
[----:B------:R-:W-:Y:S01]  /*42b0*/  FADD R205, R146, -R0 ;  /* 0x8000000092cd7221 */ /* 0x000fe20000000000 */
[----:B------:R-:W-:Y:S01]  /*42c0*/  FSEL R203, R200, R203, !P1 ;  /* 0x000000cbc8cb7208 */ /* 0x000fe20004800000 */
[----:B------:R-:W-:Y:S01]  /*42d0*/  F2F.BF16.F32 R136, R134 ;  /* 0x0000008600887304 */ /* 0x000fe20000202000 */
[C---:B------:R-:W-:Y:S01]  /*42e0*/  FMUL R207, R2.reuse, R207 ;  /* 0x000000cf02cf7220 */ /* 0x040fe20000400000 */
[----:B------:R-:W-:Y:S01]  /*42f0*/  FMUL R205, R2, R205 ;  /* 0x000000cd02cd7220 */ /* 0x000fe20000400000 */
[----:B------:R-:W-:Y:S01]  /*4300*/  FFMA R248, R58, R209, R122 ;  /* 0x000000d13af87223 */ /* 0x000fe2000000007a */
[----:B------:R-:W-:Y:S01]  /*4310*/  FADD R209, R190, -R0 ;  /* 0x80000000bed17221 */ /* 0x000fe20000000000 */
[----:B------:R-:W-:Y:S01]  /*4320*/  FFMA R214, R20, R207, R84 ;  /* 0x000000cf14d67223 */ /* 0x000fe20000000054 */
[----:B------:R-:W-:Y:S01]  /*4330*/  FFMA R212, R18, R205, R82 ;  /* 0x000000cd12d47223 */ /* 0x000fe20000000052 */
[--C-:B------:R-:W-:Y:S01]  /*4340*/  FADD R205, R150, -R0.reuse ;  /* 0x8000000096cd7221 */ /* 0x100fe20000000000 */
[----:B------:R0:W-:Y:S01]  /*4350*/  F2F.BF16.F32 R134, R203 ;  /* 0x000000cb00867304 */ /* 0x0001e20000202000 */
[--C-:B------:R-:W-:Y:S01]  /*4360*/  FADD R207, R152, -R0.reuse ;  /* 0x8000000098cf7221 */ /* 0x100fe20000000000 */
[----:B------:R-:W-:Y:S01]  /*4370*/  FMUL R133, R202, R3 ;  /* 0x00000003ca857220 */ /* 0x000fe20000400000 */
[C---:B------:R-:W-:Y:S01]  /*4380*/  FMUL R205, R2.reuse, R205 ;  /* 0x000000cd02cd7220 */ /* 0x040fe20000400000 */
[C---:B------:R-:W-:Y:S01]  /*4390*/  FMUL R141, R2.reuse, R141 ;  /* 0x0000008d028d7220 */ /* 0x040fe20000400000 */
[----:B------:R-:W-:Y:S01]  /*43a0*/  FMUL R207, R2, R207 ;  /* 0x000000cf02cf7220 */ /* 0x000fe20000400000 */
[----:B------:R-:W-:Y:S01]  /*43b0*/  FADD R143, R143, -R0 ;  /* 0x800000008f8f7221 */ /* 0x000fe20000000000 */
[----:B------:R-:W-:Y:S01]  /*43c0*/  FFMA R216, R22, R205, R86 ;  /* 0x000000cd16d87223 */ /* 0x000fe20000000056 */
[----:B------:R-:W-:Y:S01]  /*43d0*/  FADD R205, R154, -R0 ;  /* 0x800000009acd7221 */ /* 0x000fe20000000000 */
[----:B0-----:R-:W-:Y:S01]  /*43e0*/  FMUL R203, R208, R3 ;  /* 0x00000003d0cb7220 */ /* 0x001fe20000400000 */
[----:B------:R-:W-:Y:S01]  /*43f0*/  FFMA R218, R24, R207, R88 ;  /* 0x000000cf18da7223 */ /* 0x000fe20000000058 */
[----:B------:R-:W-:Y:S01]  /*4400*/  FADD R207, R156, -R0 ;  /* 0x800000009ccf7221 */ /* 0x000fe20000000000 */
[----:B------:R-:W-:Y:S01]  /*4410*/  FMUL R205, R2, R205 ;  /* 0x000000cd02cd7220 */ /* 0x000fe20000400000 */
[----:B------:R-:W-:Y:S01]  /*4420*/  FSEL R133, R202, R133, !P1 ;  /* 0x00000085ca857208 */ /* 0x000fe20004800000 */
[----:B------:R-:W-:Y:S01]  /*4430*/  FFMA R141, R13, R141, R77 ;  /* 0x0000008d0d8d7223 */ /* 0x000fe2000000004d */
[----:B------:R-:W-:Y:S01]  /*4440*/  FSEL R142, R208, R203, !P1 ;  /* 0x000000cbd08e7208 */ /* 0x000fe20004800000 */
[----:B------:R-:W-:Y:S01]  /*4450*/  FMUL R203, R210, R3 ;  /* 0x00000003d2cb7220 */ /* 0x000fe20000400000 */
[----:B------:R-:W-:Y:S01]  /*4460*/  FFMA R220, R26, R205, R90 ;  /* 0x000000cd1adc7223 */ /* 0x000fe2000000005a */
[----:B------:R-:W-:Y:S01]  /*4470*/  FMUL R207, R2, R207 ;  /* 0x000000cf02cf7220 */ /* 0x000fe20000400000 */
[----:B------:R-:W-:Y:S01]  /*4480*/  FADD R205, R158, -R0 ;  /* 0x800000009ecd7221 */ /* 0x000fe20000000000 */
[----:B------:R-:W-:Y:S01]  /*4490*/  FMUL R143, R2, R143 ;  /* 0x0000008f028f7220 */ /* 0x000fe20000400000 */
[----:B------:R-:W-:Y:S01]  /*44a0*/  FSEL R144, R210, R203, !P1 ;  /* 0x000000cbd2907208 */ /* 0x000fe20004800000 */
[----:B------:R-:W-:Y:S01]  /*44b0*/  FMUL R203, R212, R3 ;  /* 0x00000003d4cb7220 */ /* 0x000fe20000400000 */
[----:B------:R-:W-:Y:S01]  /*44c0*/  FFMA R222, R28, R207, R92 ;  /* 0x000000cf1cde7223 */ /* 0x000fe2000000005c */
[----:B------:R-:W-:Y:S01]  /*44d0*/  FMUL R205, R2, R205 ;  /* 0x000000cd02cd7220 */ /* 0x000fe20000400000 */
[--C-:B------:R-:W-:Y:S01]  /*44e0*/  FADD R207, R160, -R0.reuse ;  /* 0x80000000a0cf7221 */ /* 0x100fe20000000000 */
[----:B------:R-:W-:Y:S01]  /*44f0*/  FADD R145, R145, -R0 ;  /* 0x8000000091917221 */ /* 0x000fe20000000000 */
        /* <DEDUP_REMOVED lines=63> */
[--C-:B------:R-:W-:Y:S01]  /*48f0*/  FADD R205, R182, -R0.reuse ;  /* 0x80000000b6cd7221 */ /* 0x100fe20000000000 */
[--C-:B------:R-:W-:Y:S01]  /*4900*/  FADD R165, R165, -R0.reuse ;  /* 0x80000000a5a57221 */ /* 0x100fe20000000000 */
[--C-:B------:R-:W-:Y:S01]  /*4910*/  FADD R167, R167, -R0.reuse ;  /* 0x80000000a7a77221 */ /* 0x100fe20000000000 */
[----:B------:R-:W-:Y:S01]  /*4920*/  FSEL R168, R234, R203, !P1 ;  /* 0x000000cbeaa87208 */ /* 0x000fe20004800000 */
[----:B------:R-:W-:Y:S01]  /*4930*/  FMUL R203, R236, R3 ;  /* 0x00000003eccb7220 */ /* 0x000fe20000400000 */
[----:B------:R-:W-:Y:S01]  /*4940*/  FMUL R205, R2, R205 ;  /* 0x000000cd02cd7220 */ /* 0x000fe20000400000 */
[--C-:B------:R-:W-:Y:S01]  /*4950*/  FADD R169, R169, -R0.reuse ;  /* 0x80000000a9a97221 */ /* 0x100fe20000000000 */
        /* <DEDUP_REMOVED lines=19> */
[----:B------:R-:W-:Y:S01]  /*4a90*/  F2F.BF16.F32 R133, R133 ;  /* 0x0000008500857304 */ /* 0x000fe20000202000 */
[----:B------:R-:W-:Y:S01]  /*4aa0*/  FSEL R178, R242, R203, !P1 ;  /* 0x000000cbf2b27208 */ /* 0x000fe20004800000 */
[CC--:B------:R-:W-:Y:S01]  /*4ab0*/  FMUL R203, R180.reuse, R3.reuse ;  /* 0x00000003b4cb7220 */ /* 0x0c0fe20000400000 */
[----:B------:R-:W-:Y:S01]  /*4ac0*/  FMUL R182, R207, R3 ;  /* 0x00000003cfb67220 */ /* 0x000fe20000400000 */
[--C-:B------:R-:W-:Y:S01]  /*4ad0*/  FADD R191, R191, -R0.reuse ;  /* 0x80000000bfbf7221 */ /* 0x100fe20000000000 */
[--C-:B------:R-:W-:Y:S01]  /*4ae0*/  FADD R195, R195, -R0.reuse ;  /* 0x80000000c3c37221 */ /* 0x100fe20000000000 */
[--C-:B------:R-:W-:Y:S01]  /*4af0*/  FADD R193, R193, -R0.reuse ;  /* 0x80000000c1c17221 */ /* 0x100fe20000000000 */
[----:B------:R-:W-:Y:S01]  /*4b00*/  FSEL R176, R180, R203, !P1 ;  /* 0x000000cbb4b07208 */ /* 0x000fe20004800000 */
[----:B------:R-:W-:Y:S01]  /*4b10*/  FADD R203, R184, -R0 ;  /* 0x80000000b8cb7221 */ /* 0x000fe20000000000 */
[----:B------:R-:W-:Y:S01]  /*4b20*/  FSEL R182, R207, R182, !P1 ;  /* 0x000000b6cfb67208 */ /* 0x000fe20004800000 */
[----:B------:R-:W-:Y:S02]  /*4b30*/  F2F.BF16.F32 R138, R138 ;  /* 0x0000008a008a7304 */ /* 0x000fe40000202000 */
[----:B------:R-:W-:Y:S01]  /*4b40*/  FMUL R205, R2, R203 ;  /* 0x000000cb02cd7220 */ /* 0x000fe20000400000 */
[----:B------:R-:W-:-:S03]  /*4b50*/  FMUL R203, R244, R3 ;  /* 0x00000003f4cb7220 */ /* 0x000fc60000400000 */
[----:B------:R-:W-:Y:S01]  /*4b60*/  FFMA R246, R56, R205, R120 ;  /* 0x000000cd38f67223 */ /* 0x000fe20000000078 */
[----:B------:R-:W-:Y:S01]  /*4b70*/  FADD R205, R188, -R0 ;  /* 0x80000000bccd7221 */ /* 0x000fe20000000000 */
[----:B------:R-:W-:Y:S01]  /*4b80*/  FSEL R186, R244, R203, !P1 ;  /* 0x000000cbf4ba7208 */ /* 0x000fe20004800000 */
[----:B------:R-:W-:Y:S01]  /*4b90*/  F2F.BF16.F32 R142, R142 ;  /* 0x0000008e008e7304 */ /* 0x000fe20000202000 */
[----:B------:R-:W-:Y:S01]  /*4ba0*/  FMUL R203, R246, R3 ;  /* 0x00000003f6cb7220 */ /* 0x000fe20000400000 */
[----:B------:R-:W-:-:S04]  /*4bb0*/  FMUL R205, R2, R205 ;  /* 0x000000cd02cd7220 */ /* 0x000fc80000400000 */
[----:B------:R-:W-:Y:S01]  /*4bc0*/  FSEL R184, R246, R203, !P1 ;  /* 0x000000cbf6b87208 */ /* 0x000fe20004800000 */
[----:B------:R-:W-:Y:S01]  /*4bd0*/  FMUL R203, R248, R3 ;  /* 0x00000003f8cb7220 */ /* 0x000fe20000400000 */
[----:B------:R-:W-:Y:S01]  /*4be0*/  FFMA R252, R60, R205, R124 ;  /* 0x000000cd3cfc7223 */ /* 0x000fe2000000007c */
[----:B------:R-:W-:Y:S03]  /*4bf0*/  F2F.BF16.F32 R144, R144 ;  /* 0x0000009000907304 */ /* 0x000fe60000202000 */
[----:B------:R-:W-:Y:S01]  /*4c00*/  FSEL R188, R248, R203, !P1 ;  /* 0x000000cbf8bc7208 */ /* 0x000fe20004800000 */
[----:B------:R-:W-:Y:S01]  /*4c10*/  FMUL R203, R2, R209 ;  /* 0x000000d102cb7220 */ /* 0x000fe20000400000 */
[----:B------:R-:W-:Y:S01]  /*4c20*/  FMUL R205, R252, R3 ;  /* 0x00000003fccd7220 */ /* 0x000fe20000400000 */
[----:B------:R-:W-:Y:S02]  /*4c30*/  FADD R209, R192, -R0 ;  /* 0x80000000c0d17221 */ /* 0x000fe40000000000 */
[----:B------:R-:W-:Y:S01]  /*4c40*/  FFMA R203, R62, R203, R126 ;  /* 0x000000cb3ecb7223 */ /* 0x000fe2000000007e */
[----:B------:R-:W-:Y:S01]  /*4c50*/  F2F.BF16.F32 R146, R146 ;  /* 0x0000009200927304 */ /* 0x000fe20000202000 */
[----:B------:R-:W-:Y:S01]  /*4c60*/  FMUL R209, R2, R209 ;  /* 0x000000d102d17220 */ /* 0x000fe20000400000 */
[----:B------:R-:W-:Y:S01]  /*4c70*/  FSEL R190, R252, R205, !P1 ;  /* 0x000000cdfcbe7208 */ /* 0x000fe20004800000 */
[----:B------:R-:W-:Y:S01]  /*4c80*/  FMUL R192, R203, R3 ;  /* 0x00000003cbc07220 */ /* 0x000fe20000400000 */
[----:B------:R-:W-:Y:S01]  /*4c90*/  FADD R205, R135, -R0 ;  /* 0x8000000087cd7221 */ /* 0x000fe20000000000 */
[----:B------:R-:W-:-:S03]  /*4ca0*/  FFMA R250, R64, R209, R128 ;  /* 0x000000d140fa7223 */ /* 0x000fc60000000080 */
[----:B------:R-:W-:Y:S01]  /*4cb0*/  FSEL R211, R203, R192, !P1 ;  /* 0x000000c0cbd37208 */ /* 0x000fe20004800000 */
[----:B------:R-:W-:Y:S01]  /*4cc0*/  FMUL R192, R2, R205 ;  /* 0x000000cd02c07220 */ /* 0x000fe20000400000 */
[----:B------:R-:W-:Y:S01]  /*4cd0*/  FMUL R209, R250, R3 ;  /* 0x00000003fad17220 */ /* 0x000fe20000400000 */
[--C-:B------:R-:W-:Y:S01]  /*4ce0*/  FADD R205, R137, -R0.reuse ;  /* 0x8000000089cd7221 */ /* 0x100fe20000000000 */
[----:B------:R-:W-:Y:S01]  /*4cf0*/  F2F.BF16.F32 R150, R150 ;  /* 0x0000009600967304 */ /* 0x000fe20000202000 */
[----:B------:R-:W-:Y:S02]  /*4d00*/  FFMA R137, R7, R192, R71 ;  /* 0x000000c007897223 */ /* 0x000fe40000000047 */
[----:B------:R-:W-:Y:S01]  /*4d10*/  FMUL R205, R2, R205 ;  /* 0x000000cd02cd7220 */ /* 0x000fe20000400000 */
[----:B------:R-:W-:Y:S01]  /*4d20*/  FSEL R213, R250, R209, !P1 ;  /* 0x000000d1fad57208 */ /* 0x000fe20004800000 */
[----:B------:R-:W-:Y:S01]  /*4d30*/  FADD R209, R139, -R0 ;  /* 0x800000008bd17221 */ /* 0x000fe20000000000 */
[----:B------:R-:W-:Y:S01]  /*4d40*/  FMNMX3 R201, R201, |R202|, |R137|, !PT ;  /* 0x400000cac9c97276 */ /* 0x000fe20007800489 */
[----:B------:R-:W-:Y:S01]  /*4d50*/  FFMA R202, R9, R205, R73 ;  /* 0x000000cd09ca7223 */ /* 0x000fe20000000049 */
[----:B------:R-:W-:Y:S01]  /*4d60*/  @P1 FMUL R137, R137, R3 ;  /* 0x0000000389891220 */ /* 0x000fe20000400000 */
[----:B------:R-:W-:Y:S01]  /*4d70*/  FMUL R209, R2, R209 ;  /* 0x000000d102d17220 */ /* 0x000fe20000400000 */
[----:B------:R-:W-:Y:S02]  /*4d80*/  F2F.BF16.F32 R148, R148 ;  /* 0x0000009400947304 */ /* 0x000fe40000202000 */
[----:B------:R-:W-:Y:S01]  /*4d90*/  FMNMX3 R201, R201, |R200|, |R202|, !PT ;  /* 0x400000c8c9c97276 */ /* 0x000fe200078004ca */
[----:B------:R-:W-:Y:S01]  /*4da0*/  FFMA R200, R11, R209, R75 ;  /* 0x000000d10bc87223 */ /* 0x000fe2000000004b */
[----:B------:R-:W-:-:S04]  /*4db0*/  @P1 FMUL R202, R202, R3 ;  /* 0x00000003caca1220 */ /* 0x000fc80000400000 */
[----:B------:R-:W-:Y:S01]  /*4dc0*/  FMNMX3 R201, R201, |R204|, |R200|, !PT ;  /* 0x400000ccc9c97276 */ /* 0x000fe200078004c8 */
[----:B------:R-:W-:Y:S01]  /*4dd0*/  @P1 FMUL R200, R200, R3 ;  /* 0x00000003c8c81220 */ /* 0x000fe20000400000 */
[----:B------:R0:W1:Y:S02]  /*4de0*/  F2F.BF16.F32 R139, R137 ;  /* 0x00000089008b7304 */ /* 0x0000640000202000 */
[----:B------:R-:W-:Y:S01]  /*4df0*/  FMNMX3 R201, R201, |R206|, |R141|, !PT ;  /* 0x400000cec9c97276 */ /* 0x000fe2000780048d */
[----:B------:R-:W-:Y:S01]  /*4e00*/  FFMA R206, R15, R143, R79 ;  /* 0x0000008f0fce7223 */ /* 0x000fe2000000004f */
[----:B------:R-:W-:-:S04]  /*4e10*/  @P1 FMUL R141, R141, R3 ;  /* 0x000000038d8d1220 */ /* 0x000fc80000400000 */
[----:B------:R2:W-:Y:S01]  /*4e20*/  F2F.BF16.F32 R204, R200 ;  /* 0x000000c800cc7304 */ /* 0x0005e20000202000 */
[----:B------:R-:W-:Y:S01]  /*4e30*/  FMNMX3 R201, R201, |R208|, |R206|, !PT ;  /* 0x400000d0c9c97276 */ /* 0x000fe200078004ce */
[----:B------:R-:W-:Y:S01]  /*4e40*/  FMUL R208, R2, R147 ;  /* 0x0000009302d07220 */ /* 0x000fe20000400000 */
[----:B------:R-:W-:Y:S01]  /*4e50*/  @P1 FMUL R206, R206, R3 ;  /* 0x00000003cece1220 */ /* 0x000fe20000400000 */
[----:B0-----:R-:W-:Y:S01]  /*4e60*/  FADD R137, R194, -R0 ;  /* 0x80000000c2897221 */ /* 0x001fe20000000000 */
[----:B------:R-:W-:Y:S01]  /*4e70*/  FMUL R194, R2, R195 ;  /* 0x000000c302c27220 */ /* 0x000fe20000400000 */
[----:B------:R-:W-:Y:S01]  /*4e80*/  FFMA R208, R19, R208, R83 ;  /* 0x000000d013d07223 */ /* 0x000fe20000000053 */
[----:B-1----:R-:W-:Y:S01]  /*4e90*/  SHF.L.U32 R139, R139, 0x10, RZ ;  /* 0x000000108b8b7819 */ /* 0x002fe200000006ff */
[----:B------:R0:W1:Y:S01]  /*4ea0*/  F2F.BF16.F32 R143, R206 ;  /* 0x000000ce008f7304 */ /* 0x0000620000202000 */
[----:B--2---:R-:W-:-:S05]  /*4eb0*/  FFMA R200, R17, R145, R81 ;  /* 0x0000009111c87223 */ /* 0x004fca0000000051 */
[----:B------:R-:W-:Y:S01]  /*4ec0*/  FMNMX3 R201, R201, |R210|, |R200|, !PT ;  /* 0x400000d2c9c97276 */ /* 0x000fe200078004c8 */
[----:B------:R-:W-:Y:S01]  /*4ed0*/  FMUL R210, R2, R149 ;  /* 0x0000009502d27220 */ /* 0x000fe20000400000 */
[----:B------:R-:W-:Y:S01]  /*4ee0*/  @P1 FMUL R200, R200, R3 ;  /* 0x00000003c8c81220 */ /* 0x000fe20000400000 */
[----:B0-----:R-:W-:Y:S01]  /*4ef0*/  FMUL R206, R2, R151 ;  /* 0x0000009702ce7220 */ /* 0x001fe20000400000 */
[----:B------:R-:W-:Y:S01]  /*4f00*/  FMNMX3 R201, R201, |R212|, |R208|, !PT ;  /* 0x400000d4c9c97276 */ /* 0x000fe200078004d0 */
[----:B------:R-:W-:Y:S01]  /*4f10*/  FFMA R210, R21, R210, R85 ;  /* 0x000000d215d27223 */ /* 0x000fe20000000055 */
[----:B------:R-:W-:Y:S01]  /*4f20*/  F2F.BF16.F32 R205, R141 ;  /* 0x0000008d00cd7304 */ /* 0x000fe20000202000 */
[----:B------:R-:W-:Y:S01]  /*4f30*/  @P1 FMUL R208, R208, R3 ;  /* 0x00000003d0d01220 */ /* 0x000fe20000400000 */
[----:B------:R-:W-:Y:S01]  /*4f40*/  FFMA R206, R23, R206, R87 ;  /* 0x000000ce17ce7223 */ /* 0x000fe20000000057 */
[----:B------:R-:W-:Y:S01]  /*4f50*/  FMUL R212, R2, R159 ;  /* 0x0000009f02d47220 */ /* 0x000fe20000400000 */
[----:B------:R-:W-:Y:S01]  /*4f60*/  FMNMX3 R201, R201, |R214|, |R210|, !PT ;  /* 0x400000d6c9c97276 */ /* 0x000fe200078004d2 */
[----:B------:R-:W-:Y:S01]  /*4f70*/  @P1 FMUL R210, R210, R3 ;  /* 0x00000003d2d21220 */ /* 0x000fe20000400000 */
[----:B------:R-:W-:Y:S01]  /*4f80*/  FMUL R214, R2, R163 ;  /* 0x000000a302d67220 */ /* 0x000fe20000400000 */
[----:B------:R-:W-:Y:S01]  /*4f90*/  FFMA R212, R31, R212, R95 ;  /* 0x000000d41fd47223 */ /* 0x000fe2000000005f */
[----:B------:R0:W-:Y:S01]  /*4fa0*/  F2F.BF16.F32 R141, R200 ;  /* 0x000000c8008d7304 */ /* 0x0001e20000202000 */
[----:B------:R-:W-:Y:S01]  /*4fb0*/  FMNMX3 R201, R201, |R216|, |R206|, !PT ;  /* 0x400000d8c9c97276 */ /* 0x000fe200078004ce */
[----:B------:R-:W-:Y:S01]  /*4fc0*/  @P1 FMUL R206, R206, R3 ;  /* 0x00000003cece1220 */ /* 0x000fe20000400000 */
[----:B------:R-:W-:Y:S01]  /*4fd0*/  FFMA R214, R35, R214, R99 ;  /* 0x000000d623d67223 */ /* 0x000fe20000000063 */
[----:B------:R-:W-:Y:S01]  /*4fe0*/  FMUL R216, R2, R167 ;  /* 0x000000a702d87220 */ /* 0x000fe20000400000 */
[----:B-1----:R-:W-:-:S03]  /*4ff0*/  SHF.L.U32 R143, R143, 0x10, RZ ;  /* 0x000000108f8f7819 */ /* 0x002fc600000006ff */
[----:B------:R1:W2:Y:S01]  /*5000*/  F2F.BF16.F32 R145, R208 ;  /* 0x000000d000917304 */ /* 0x0002a20000202000 */
[----:B0-----:R-:W-:Y:S01]  /*5010*/  FMUL R200, R2, R153 ;  /* 0x0000009902c87220 */ /* 0x001fe20000400000 */
[----:B------:R-:W-:-:S03]  /*5020*/  FFMA R216, R39, R216, R103 ;  /* 0x000000d827d87223 */ /* 0x000fc60000000067 */
[----:B------:R-:W-:-:S03]  /*5030*/  FFMA R200, R25, R200, R89 ;  /* 0x000000c819c87223 */ /* 0x000fc60000000059 */
[----:B------:R0:W-:Y:S01]  /*5040*/  F2F.BF16.F32 R149, R210 ;  /* 0x000000d200957304 */ /* 0x0001e20000202000 */
[----:B-1----:R-:W-:Y:S01]  /*5050*/  FMUL R208, R2, R155 ;  /* 0x0000009b02d07220 */ /* 0x002fe20000400000 */
[----:B------:R-:W-:Y:S01]  /*5060*/  FMNMX3 R201, R201, |R218|, |R200|, !PT ;  /* 0x400000dac9c97276 */ /* 0x000fe200078004c8 */
[----:B------:R-:W-:Y:S01]  /*5070*/  @P1 FMUL R200, R200, R3 ;  /* 0x00000003c8c81220 */ /* 0x000fe20000400000 */
[C---:B------:R-:W-:Y:S01]  /*5080*/  FMUL R218, R2.reuse, R171 ;  /* 0x000000ab02da7220 */ /* 0x040fe20000400000 */
[----:B------:R-:W-:Y:S01]  /*5090*/  FFMA R208, R27, R208, R91 ;  /* 0x000000d01bd07223 */ /* 0x000fe2000000005b */
[----:B--2---:R-:W-:Y:S02]  /*50a0*/  SHF.L.U32 R145, R145, 0x10, RZ ;  /* 0x0000001091917819 */ /* 0x004fe400000006ff */
[----:B------:R1:W2:Y:S01]  /*50b0*/  F2F.BF16.F32 R147, R206 ;  /* 0x000000ce00937304 */ /* 0x0002a20000202000 */
[----:B0-----:R-:W-:Y:S01]  /*50c0*/  FMUL R210, R2, R157 ;  /* 0x0000009d02d27220 */ /* 0x001fe20000400000 */
[----:B------:R-:W-:Y:S01]  /*50d0*/  FMNMX3 R201, R201, |R220|, |R208|, !PT ;  /* 0x400000dcc9c97276 */ /* 0x000fe200078004d0 */
[----:B------:R-:W-:Y:S01]  /*50e0*/  @P1 FMUL R208, R208, R3 ;  /* 0x00000003d0d01220 */ /* 0x000fe20000400000 */
[----:B------:R-:W-:Y:S01]  /*50f0*/  FFMA R218, R43, R218, R107 ;  /* 0x000000da2bda7223 */ /* 0x000fe2000000006b */
[----:B------:R-:W-:Y:S01]  /*5100*/  FFMA R210, R29, R210, R93 ;  /* 0x000000d21dd27223 */ /* 0x000fe2000000005d */
[----:B------:R-:W-:-:S02]  /*5110*/  FMUL R220, R2, R177 ;  /* 0x000000b102dc7220 */ /* 0x000fc40000400000 */
[----:B------:R0:W-:Y:S01]  /*5120*/  F2F.BF16.F32 R151, R200 ;  /* 0x000000c800977304 */ /* 0x0001e20000202000 */
[----:B-1----:R-:W-:Y:S01]  /*5130*/  FMUL R206, R2, R161 ;  /* 0x000000a102ce7220 */ /* 0x002fe20000400000 */
[----:B------:R-:W-:Y:S01]  /*5140*/  FMNMX3 R201, R201, |R222|, |R210|, !PT ;  /* 0x400000dec9c97276 */ /* 0x000fe200078004d2 */
[-C--:B------:R-:W-:Y:S01]  /*5150*/  @P1 FMUL R210, R210, R3.reuse ;  /* 0x00000003d2d21220 */ /* 0x080fe20000400000 */
[----:B------:R-:W-:Y:S01]  /*5160*/  FFMA R220, R49, R220, R113 ;  /* 0x000000dc31dc7223 */ /* 0x000fe20000000071 */
[----:B------:R-:W-:Y:S01]  /*5170*/  FFMA R206, R33, R206, R97 ;  /* 0x000000ce21ce7223 */ /* 0x000fe20000000061 */
[----:B------:R-:W-:Y:S01]  /*5180*/  FMNMX3 R201, R201, |R224|, |R212|, !PT ;  /* 0x400000e0c9c97276 */ /* 0x000fe200078004d4 */
[----:B------:R-:W-:Y:S01]  /*5190*/  @P1 FMUL R212, R212, R3 ;  /* 0x00000003d4d41220 */ /* 0x000fe20000400000 */
[----:B------:R1:W3:Y:S01]  /*51a0*/  F2F.BF16.F32 R153, R208 ;  /* 0x000000d000997304 */ /* 0x0002e20000202000 */
[----:B0-----:R-:W-:Y:S01]  /*51b0*/  FMUL R200, R2, R165 ;  /* 0x000000a502c87220 */ /* 0x001fe20000400000 */
[----:B------:R-:W-:Y:S01]  /*51c0*/  FMNMX3 R201, R201, |R226|, |R206|, !PT ;  /* 0x400000e2c9c97276 */ /* 0x000fe200078004ce */
[----:B------:R-:W-:Y:S01]  /*51d0*/  @P1 FMUL R206, R206, R3 ;  /* 0x00000003cece1220 */ /* 0x000fe20000400000 */
[----:B------:R-:W-:Y:S01]  /*51e0*/  FMUL R222, R2, R181 ;  /* 0x000000b502de7220 */ /* 0x000fe20000400000 */
[----:B------:R-:W-:Y:S01]  /*51f0*/  FFMA R200, R37, R200, R101 ;  /* 0x000000c825c87223 */ /* 0x000fe20000000065 */
[----:B------:R-:W-:Y:S01]  /*5200*/  FMNMX3 R201, R201, |R228|, |R214|, !PT ;  /* 0x400000e4c9c97276 */ /* 0x000fe200078004d6 */
[----:B------:R-:W-:Y:S01]  /*5210*/  @P1 FMUL R214, R214, R3 ;  /* 0x00000003d6d61220 */ /* 0x000fe20000400000 */
[----:B------:R0:W-:Y:S01]  /*5220*/  F2F.BF16.F32 R157, R210 ;  /* 0x000000d2009d7304 */ /* 0x0001e20000202000 */
[----:B-1----:R-:W-:Y:S01]  /*5230*/  FMUL R208, R2, R169 ;  /* 0x000000a902d07220 */ /* 0x002fe20000400000 */
[----:B------:R-:W-:Y:S01]  /*5240*/  FMNMX3 R201, R201, |R230|, |R200|, !PT ;  /* 0x400000e6c9c97276 */ /* 0x000fe200078004c8 */
[-C--:B------:R-:W-:Y:S01]  /*5250*/  @P1 FMUL R200, R200, R3.reuse ;  /* 0x00000003c8c81220 */ /* 0x080fe20000400000 */
[----:B--2---:R-:W-:Y:S01]  /*5260*/  SHF.L.U32 R147, R147, 0x10, RZ ;  /* 0x0000001093937819 */ /* 0x004fe200000006ff */
[----:B------:R-:W-:Y:S01]  /*5270*/  FFMA R208, R41, R208, R105 ;  /* 0x000000d029d07223 */ /* 0x000fe20000000069 */
[----:B------:R-:W-:Y:S01]  /*5280*/  FMNMX3 R201, R201, |R232|, |R216|, !PT ;  /* 0x400000e8c9c97276 */ /* 0x000fe200078004d8 */
[----:B------:R-:W-:Y:S01]  /*5290*/  @P1 FMUL R216, R216, R3 ;  /* 0x00000003d8d81220 */ /* 0x000fe20000400000 */
[----:B------:R1:W2:Y:S01]  /*52a0*/  F2F.BF16.F32 R155, R212 ;  /* 0x000000d4009b7304 */ /* 0x0002a20000202000 */
[----:B0-----:R-:W-:Y:S01]  /*52b0*/  FMUL R210, R2, R173 ;  /* 0x000000ad02d27220 */ /* 0x001fe20000400000 */
[----:B------:R-:W-:Y:S01]  /*52c0*/  FMNMX3 R201, R201, |R234|, |R208|, !PT ;  /* 0x400000eac9c97276 */ /* 0x000fe200078004d0 */
[----:B------:R-:W-:Y:S01]  /*52d0*/  @P1 FMUL R208, R208, R3 ;  /* 0x00000003d0d01220 */ /* 0x000fe20000400000 */
[----:B---3--:R-:W-:-:S02]  /*52e0*/  SHF.L.U32 R153, R153, 0x10, RZ ;  /* 0x0000001099997819 */ /* 0x008fc400000006ff */
[----:B------:R-:W-:Y:S01]  /*52f0*/  FMNMX3 R201, R201, |R236|, |R218|, !PT ;  /* 0x400000ecc9c97276 */ /* 0x000fe200078004da */
[----:B------:R-:W-:Y:S01]  /*5300*/  @P1 FMUL R218, R218, R3 ;  /* 0x00000003dada1220 */ /* 0x000fe20000400000 */
[----:B------:R0:W-:Y:S01]  /*5310*/  F2F.BF16.F32 R159, R206 ;  /* 0x000000ce009f7304 */ /* 0x0001e20000202000 */
[----:B-1----:R-:W-:Y:S01]  /*5320*/  FFMA R212, R45, R210, R109 ;  /* 0x000000d22dd47223 */ /* 0x002fe2000000006d */
[----:B------:R-:W-:-:S04]  /*5330*/  FMUL R210, R2, R175 ;  /* 0x000000af02d27220 */ /* 0x000fc80000400000 */
[----:B------:R-:W-:Y:S01]  /*5340*/  FMNMX3 R201, R201, |R238|, |R212|, !PT ;  /* 0x400000eec9c97276 */ /* 0x000fe200078004d4 */
[----:B------:R-:W-:Y:S01]  /*5350*/  @P1 FMUL R212, R212, R3 ;  /* 0x00000003d4d41220 */ /* 0x000fe20000400000 */
[----:B------:R1:W-:Y:S01]  /*5360*/  F2F.BF16.F32 R161, R214 ;  /* 0x000000d600a17304 */ /* 0x0003e20000202000 */
[----:B0-----:R-:W-:Y:S01]  /*5370*/  FFMA R206, R47, R210, R111 ;  /* 0x000000d22fce7223 */ /* 0x001fe2000000006f */
[----:B------:R-:W-:Y:S01]  /*5380*/  FMUL R210, R2, R179 ;  /* 0x000000b302d27220 */ /* 0x000fe20000400000 */
[----:B--2---:R-:W-:-:S03]  /*5390*/  SHF.L.U32 R155, R155, 0x10, RZ ;  /* 0x000000109b9b7819 */ /* 0x004fc600000006ff */
[----:B------:R-:W-:Y:S01]  /*53a0*/  FMNMX3 R201, R201, |R240|, |R206|, !PT ;  /* 0x400000f0c9c97276 */ /* 0x000fe200078004ce */
[-C--:B------:R-:W-:Y:S01]  /*53b0*/  @P1 FMUL R206, R206, R3.reuse ;  /* 0x00000003cece1220 */ /* 0x080fe20000400000 */
[----:B------:R0:W-:Y:S01]  /*53c0*/  F2F.BF16.F32 R165, R200 ;  /* 0x000000c800a57304 */ /* 0x0001e20000202000 */
[----:B-1----:R-:W-:Y:S01]  /*53d0*/  FFMA R214, R51, R210, R115 ;  /* 0x000000d233d67223 */ /* 0x002fe20000000073 */
[----:B------:R-:W-:Y:S01]  /*53e0*/  FMNMX3 R201, R201, |R242|, |R220|, !PT ;  /* 0x400000f2c9c97276 */ /* 0x000fe200078004dc */
[----:B------:R-:W-:Y:S01]  /*53f0*/  FFMA R210, R53, R222, R117 ;  /* 0x000000de35d27223 */ /* 0x000fe20000000075 */
[----:B------:R-:W-:Y:S02]  /*5400*/  @P1 FMUL R220, R220, R3 ;  /* 0x00000003dcdc1220 */ /* 0x000fe40000400000 */
[----:B------:R-:W-:Y:S01]  /*5410*/  FMNMX3 R201, R201, |R180|, |R214|, !PT ;  /* 0x400000b4c9c97276 */ /* 0x000fe200078004d6 */
[C---:B------:R-:W-:Y:S01]  /*5420*/  FMUL R180, R2.reuse, R183 ;  /* 0x000000b702b47220 */ /* 0x040fe20000400000 */
[----:B------:R1:W2:Y:S01]  /*5430*/  F2F.BF16.F32 R163, R216 ;  /* 0x000000d800a37304 */ /* 0x0002a20000202000 */
[C---:B0-----:R-:W-:Y:S01]  /*5440*/  FMUL R200, R2.reuse, R185 ;  /* 0x000000b902c87220 */ /* 0x041fe20000400000 */
[----:B------:R-:W-:Y:S01]  /*5450*/  FMNMX3 R207, R201, |R207|, |R210|, !PT ;  /* 0x400000cfc9cf7276 */ /* 0x000fe200078004d2 */
[----:B------:R-:W-:Y:S01]  /*5460*/  FFMA R179, R55, R180, R119 ;  /* 0x000000b437b37223 */ /* 0x000fe20000000077 */
[----:B------:R-:W0:Y:S01]  /*5470*/  S2R R201, SR_TID.X ;  /* 0x0000000000c97919 */ /* 0x000e220000002100 */
[----:B------:R-:W-:Y:S01]  /*5480*/  FFMA R185, R57, R200, R121 ;  /* 0x000000c839b97223 */ /* 0x000fe20000000079 */
[----:B------:R-:W-:Y:S01]  /*5490*/  FMUL R200, R2, R189 ;  /* 0x000000bd02c87220 */ /* 0x000fe20000400000 */
[----:B------:R-:W-:Y:S01]  /*54a0*/  @P1 FMUL R214, R214, R3 ;  /* 0x00000003d6d61220 */ /* 0x000fe20000400000 */
[----:B------:R-:W-:Y:S01]  /*54b0*/  FMNMX3 R207, R207, |R244|, |R179|, !PT ;  /* 0x400000f4cfcf7276 */ /* 0x000fe200078004b3 */
[C---:B-1----:R-:W-:Y:S01]  /*54c0*/  FMUL R216, R2.reuse, R187 ;  /* 0x000000bb02d87220 */ /* 0x042fe20000400000 */
[----:B------:R-:W1:Y:S01]  /*54d0*/  F2F.BF16.F32 R202, R202 ;  /* 0x000000ca00ca7304 */ /* 0x000e620000202000 */
[----:B------:R-:W-:Y:S01]  /*54e0*/  FFMA R181, R61, R200, R125 ;  /* 0x000000c83db57223 */ /* 0x000fe2000000007d */
[----:B------:R-:W-:Y:S01]  /*54f0*/  FMNMX3 R207, R207, |R246|, |R185|, !PT ;  /* 0x400000f6cfcf7276 */ /* 0x000fe200078004b9 */
[----:B------:R-:W-:Y:S01]  /*5500*/  FFMA R183, R59, R216, R123 ;  /* 0x000000d83bb77223 */ /* 0x000fe2000000007b */
[----:B------:R-:W3:Y:S01]  /*5510*/  S2R R180, SR_CTAID.X ;  /* 0x0000000000b47919 */ /* 0x000ee20000002500 */
[C---:B------:R-:W-:Y:S01]  /*5520*/  FMUL R200, R2.reuse, R193 ;  /* 0x000000c102c87220 */ /* 0x040fe20000400000 */
[----:B------:R-:W-:Y:S01]  /*5530*/  FMUL R187, R2, R137 ;  /* 0x0000008902bb7220 */ /* 0x000fe20000400000 */
[-C--:B------:R-:W-:Y:S01]  /*5540*/  @P1 FMUL R185, R185, R3.reuse ;  /* 0x00000003b9b91220 */ /* 0x080fe20000400000 */
[----:B------:R4:W-:Y:S01]  /*5550*/  F2F.BF16.F32 R173, R208 ;  /* 0x000000d000ad7304 */ /* 0x0009e20000202000 */
[----:B------:R-:W-:Y:S01]  /*5560*/  FMNMX3 R207, R207, |R248|, |R183|, !PT ;  /* 0x400000f8cfcf7276 */ /* 0x000fe200078004b7 */
[----:B------:R-:W-:Y:S01]  /*5570*/  FFMA R177, R65, R200, R129 ;  /* 0x000000c841b17223 */ /* 0x000fe20000000081 */
[-C--:B------:R-:W-:Y:S01]  /*5580*/  @P1 FMUL R179, R179, R3.reuse ;  /* 0x00000003b3b31220 */ /* 0x080fe20000400000 */
[-C--:B------:R-:W-:Y:S01]  /*5590*/  @P1 FMUL R183, R183, R3.reuse ;  /* 0x00000003b7b71220 */ /* 0x080fe20000400000 */
[----:B------:R-:W-:Y:S01]  /*55a0*/  FMNMX3 R207, R207, |R252|, |R181|, !PT ;  /* 0x400000fccfcf7276 */ /* 0x000fe200078004b5 */
[----:B------:R-:W-:Y:S01]  /*55b0*/  @P1 FMUL R210, R210, R3 ;  /* 0x00000003d2d21220 */ /* 0x000fe20000400000 */
[----:B--2---:R-:W-:Y:S01]  /*55c0*/  SHF.L.U32 R163, R163, 0x10, RZ ;  /* 0x00000010a3a37819 */ /* 0x004fe200000006ff */
[----:B------:R2:W3:Y:S01]  /*55d0*/  F2F.BF16.F32 R171, R206 ;  /* 0x000000ce00ab7304 */ /* 0x0004e20000202000 */
[----:B----4-:R-:W-:Y:S01]  /*55e0*/  FMUL R208, R2, R191 ;  /* 0x000000bf02d07220 */ /* 0x010fe20000400000 */
[----:B------:R-:W-:Y:S01]  /*55f0*/  SHF.L.U32 R161, R161, 0x10, RZ ;  /* 0x00000010a1a17819 */ /* 0x000fe200000006ff */
[----:B------:R-:W-:-:S02]  /*5600*/  @P1 FMUL R181, R181, R3 ;  /* 0x00000003b5b51220 */ /* 0x000fc40000400000 */
[----:B------:R-:W-:-:S03]  /*5610*/  FFMA R208, R63, R208, R127 ;  /* 0x000000d03fd07223 */ /* 0x000fc6000000007f */
[----:B------:R-:W4:Y:S01]  /*5620*/  F2F.BF16.F32 R158, R158 ;  /* 0x0000009e009e7304 */ /* 0x000f220000202000 */
[----:B--2---:R-:W-:Y:S01]  /*5630*/  FFMA R206, R67, R194, R131 ;  /* 0x000000c243ce7223 */ /* 0x004fe20000000083 */
[----:B------:R-:W-:Y:S01]  /*5640*/  IMAD.WIDE.U32 R194, R136, 0x10000, RZ ;  /* 0x0001000088c27825 */ /* 0x000fe200078e00ff */
[----:B------:R-:W-:-:S03]  /*5650*/  FMNMX3 R207, R207, |R203|, |R208|, !PT ;  /* 0x400000cbcfcf7276 */ /* 0x000fc600078004d0 */
[----:B------:R-:W-:Y:S01]  /*5660*/  @P1 FMUL R208, R208, R3 ;  /* 0x00000003d0d01220 */ /* 0x000fe20000400000 */
[----:B0-----:R-:W-:Y:S01]  /*5670*/  LOP3.LUT R137, R201, 0x7f, RZ, 0xc0, !PT ;  /* 0x0000007fc9897812 */ /* 0x001fe200078ec0ff */
[----:B-1----:R-:W-:Y:S01]  /*5680*/  IMAD.WIDE.U32 R202, R202, 0x10000, RZ ;  /* 0x00010000caca7825 */ /* 0x002fe200078e00ff */
[----:B------:R-:W-:Y:S01]  /*5690*/  LOP3.LUT R133, R139, R195, R133, 0xfe, !PT ;  /* 0x000000c38b857212 */ /* 0x000fe200078efe85 */
[----:B------:R-:W0:Y:S01]  /*56a0*/  F2F.BF16.F32 R156, R156 ;  /* 0x0000009c009c7304 */ /* 0x000e220000202000 */
[----:B------:R-:W-:Y:S01]  /*56b0*/  SHF.L.U32 R139, R204, 0x10, RZ ;  /* 0x00000010cc8b7819 */ /* 0x000fe200000006ff */
[----:B------:R-:W-:Y:S01]  /*56c0*/  IMAD.WIDE.U32 R204, R205, 0x10000, RZ ;  /* 0x00010000cdcc7825 */ /* 0x000fe200078e00ff */
[----:B------:R-:W-:-:S03]  /*56d0*/  FMNMX3 R207, R207, |R250|, |R177|, !PT ;  /* 0x400000facfcf7276 */ /* 0x000fc600078004b1 */
[----:B------:R-:W-:Y:S01]  /*56e0*/  @P1 FMUL R177, R177, R3 ;  /* 0x00000003b1b11220 */ /* 0x000fe20000400000 */
[----:B------:R-:W-:Y:S01]  /*56f0*/  LOP3.LUT R195, R139, R203, R138, 0xfe, !PT ;  /* 0x000000cb8bc37212 */ /* 0x000fe200078efe8a */
[----:B------:R-:W-:Y:S01]  /*5700*/  IMAD.WIDE.U32 R138, R141, 0x10000, RZ ;  /* 0x000100008d8a7825 */ /* 0x000fe200078e00ff */
[----:B------:R-:W-:Y:S01]  /*5710*/  LOP3.LUT R141, R143, R205, R142, 0xfe, !PT ;  /* 0x000000cd8f8d7212 */ /* 0x000fe200078efe8e */
[----:B------:R-:W1:Y:S01]  /*5720*/  F2F.BF16.F32 R164, R164 ;  /* 0x000000a400a47304 */ /* 0x000e620000202000 */
[----:B---3--:R-:W-:Y:S01]  /*5730*/  SHF.L.U32 R0, R180, 0x7, RZ ;  /* 0x00000007b4007819 */ /* 0x008fe200000006ff */
[----:B------:R-:W-:Y:S01]  /*5740*/  IMAD.WIDE.U32 R142, R149, 0x10000, RZ ;  /* 0x00010000958e7825 */ /* 0x000fe200078e00ff */
[----:B------:R-:W-:Y:S02]  /*5750*/  LOP3.LUT R144, R138, R144, RZ, 0xfc, !PT ;  /* 0x000000908a907212 */ /* 0x000fe400078efcff */
[----:B------:R-:W-:Y:S01]  /*5760*/  LOP3.LUT R145, R145, R139, R146, 0xfe, !PT ;  /* 0x0000008b91917212 */ /* 0x000fe200078efe92 */
[----:B------:R-:W-:Y:S01]  /*5770*/  IMAD.WIDE.U32 R138, R151, 0x10000, RZ ;  /* 0x00010000978a7825 */ /* 0x000fe200078e00ff */
[----:B------:R-:W-:Y:S01]  /*5780*/  LOP3.LUT R150, R142, R150, RZ, 0xfc, !PT ;  /* 0x000000968e967212 */ /* 0x000fe200078efcff */
[----:B------:R-:W2:Y:S01]  /*5790*/  F2F.BF16.F32 R166, R166 ;  /* 0x000000a600a67304 */ /* 0x000ea20000202000 */
[----:B------:R-:W-:Y:S01]  /*57a0*/  LOP3.LUT R151, R147, R143, R148, 0xfe, !PT ;  /* 0x0000008f93977212 */ /* 0x000fe200078efe94 */
[----:B------:R-:W-:Y:S01]  /*57b0*/  IMAD.WIDE.U32 R142, R157, 0x10000, RZ ;  /* 0x000100009d8e7825 */ /* 0x000fe200078e00ff */
[----:B------:R-:W-:-:S02]  /*57c0*/  LOP3.LUT R137, R137, 0x380, R0, 0xf8, !PT ;  /* 0x0000038089897812 */ /* 0x000fc400078ef800 */
[----:B------:R-:W-:Y:S01]  /*57d0*/  SHF.L.U32 R171, R171, 0x10, RZ ;  /* 0x00000010abab7819 */ /* 0x000fe200000006ff */
[----:B------:R-:W-:Y:S01]  /*57e0*/  IMAD.WIDE.U32 R146, R159, 0x10000, RZ ;  /* 0x000100009f927825 */ /* 0x000fe200078e00ff */
[----:B----4-:R-:W-:Y:S01]  /*57f0*/  LOP3.LUT R158, R142, R158, RZ, 0xfc, !PT ;  /* 0x0000009e8e9e7212 */ /* 0x010fe200078efcff */
[----:B------:R-:W3:Y:S01]  /*5800*/  F2F.BF16.F32 R160, R160 ;  /* 0x000000a000a07304 */ /* 0x000ee20000202000 */
[----:B0-----:R-:W-:Y:S01]  /*5810*/  LOP3.LUT R159, R155, R143, R156, 0xfe, !PT ;  /* 0x0000008f9b9f7212 */ /* 0x001fe200078efe9c */
[----:B------:R-:W-:Y:S01]  /*5820*/  IMAD.WIDE.U32 R142, R165, 0x10000, RZ ;  /* 0x00010000a58e7825 */ /* 0x000fe200078e00ff */
[----:B------:R-:W-:Y:S02]  /*5830*/  LEA R155, R196, R137, 0xe ;  /* 0x00000089c49b7211 */ /* 0x000fe400078e70ff */
[----:B-1----:R-:W-:-:S03]  /*5840*/  LOP3.LUT R164, R142, R164, RZ, 0xfc, !PT ;  /* 0x000000a48ea47212 */ /* 0x002fc600078efcff */
[----:B------:R-:W0:Y:S01]  /*5850*/  F2F.BF16.F32 R162, R162 ;  /* 0x000000a200a27304 */ /* 0x000e220000202000 */
[----:B--2---:R-:W-:Y:S02]  /*5860*/  LOP3.LUT R165, R163, R143, R166, 0xfe, !PT ;  /* 0x0000008fa3a57212 */ /* 0x004fe400078efea6 */
[----:B------:R-:W1:Y:S01]  /*5870*/  LDC.64 R142, c[0x0][0x3c8] ;  /* 0x0000f200ff8e7b82 */ /* 0x000e620000000a00 */
[----:B---3--:R-:W-:-:S04]  /*5880*/  LOP3.LUT R160, R146, R160, RZ, 0xfc, !PT ;  /* 0x000000a092a07212 */ /* 0x008fc800078efcff */
[----:B------:R-:W2:Y:S01]  /*5890*/  F2F.BF16.F32 R169, R218 ;  /* 0x000000da00a97304 */ /* 0x000ea20000202000 */
[----:B0-----:R-:W-:-:S07]  /*58a0*/  LOP3.LUT R161, R161, R147, R162, 0xfe, !PT ;  /* 0x00000093a1a17212 */ /* 0x001fce00078efea2 */
[----:B------:R-:W0:Y:S01]  /*58b0*/  F2F.BF16.F32 R152, R152 ;  /* 0x0000009800987304 */ /* 0x000e220000202000 */
[----:B------:R-:W-:Y:S01]  /*58c0*/  IMAD.WIDE.U32 R146, R173, 0x10000, RZ ;  /* 0x00010000ad927825 */ /* 0x000fe200078e00ff */
[----:B--2---:R-:W-:-:S06]  /*58d0*/  SHF.L.U32 R169, R169, 0x10, RZ ;  /* 0x00000010a9a97819 */ /* 0x004fcc00000006ff */
[----:B------:R-:W2:Y:S01]  /*58e0*/  F2F.BF16.F32 R170, R170 ;  /* 0x000000aa00aa7304 */ /* 0x000ea20000202000 */
[----:B-1----:R-:W-:Y:S01]  /*58f0*/  IMAD.WIDE.U32 R142, R155, 0x8, R142 ;  /* 0x000000089b8e7825 */ /* 0x002fe200078e008e */
[----:B0-----:R-:W-:-:S06]  /*5900*/  LOP3.LUT R139, R153, R139, R152, 0xfe, !PT ;  /* 0x0000008b998b7212 */ /* 0x001fcc00078efe98 */
[----:B------:R0:W1:Y:S01]  /*5910*/  F2F.BF16.F32 R167, R212 ;  /* 0x000000d400a77304 */ /* 0x0000620000202000 */
[----:B------:R3:W-:Y:S04]  /*5920*/  STG.E.64 desc[UR8][R142.64+0x6000], R144 ;  /* 0x006000908e007986 */ /* 0x0007e8000c101b08 */
[----:B------:R3:W-:Y:S01]  /*5930*/  STG.E.64 desc[UR8][R142.64+0x8000], R150 ;  /* 0x008000968e007986 */ /* 0x0007e2000c101b08 */
[----:B--2---:R-:W-:Y:S02]  /*5940*/  LOP3.LUT R169, R169, R147, R170, 0xfe, !PT ;  /* 0x00000093a9a97212 */ /* 0x004fe400078efeaa */
[----:B------:R-:W2:Y:S01]  /*5950*/  F2F.BF16.F32 R175, R220 ;  /* 0x000000dc00af7304 */ /* 0x000ea20000202000 */
[----:B0-----:R-:W-:Y:S01]  /*5960*/  FFMA R212, R66, R187, R130 ;  /* 0x000000bb42d47223 */ /* 0x001fe20000000082 */
[----:B------:R3:W-:Y:S03]  /*5970*/  STG.E.64 desc[UR8][R142.64+0xc000], R158 ;  /* 0x00c0009e8e007986 */ /* 0x0007e6000c101b08 */
[-C--:B------:R-:W-:Y:S01]  /*5980*/  FMUL R187, R212, R3.reuse ;  /* 0x00000003d4bb7220 */ /* 0x080fe20000400000 */
[----:B------:R-:W-:Y:S01]  /*5990*/  FMNMX3 R200, R207, |R212|, |R206|, !PT ;  /* 0x400000d4cfc87276 */ /* 0x000fe200078004ce */
[----:B------:R-:W-:Y:S01]  /*59a0*/  @P1 FMUL R206, R206, R3 ;  /* 0x00000003cece1220 */ /* 0x000fe20000400000 */
[----:B------:R-:W0:Y:S01]  /*59b0*/  F2F.BF16.F32 R2, R214 ;  /* 0x000000d600027304 */ /* 0x000e220000202000 */
[----:B-1----:R-:W-:Y:S01]  /*59c0*/  IMAD.WIDE.U32 R148, R167, 0x10000, RZ ;  /* 0x00010000a7947825 */ /* 0x002fe200078e00ff */
[----:B------:R-:W-:Y:S01]  /*59d0*/  FSEL R0, R212, R187, !P1 ;  /* 0x000000bbd4007208 */ /* 0x000fe20004800000 */
[----:B------:R3:W-:Y:S02]  /*59e0*/  STG.E.64 desc[UR8][R142.64+0xe000], R160 ;  /* 0x00e000a08e007986 */ /* 0x0007e4000c101b08 */
[----:B--2---:R-:W-:-:S03]  /*59f0*/  IMAD.WIDE.U32 R152, R175, 0x10000, RZ ;  /* 0x00010000af987825 */ /* 0x004fc600078e00ff */
[----:B------:R-:W1:Y:S01]  /*5a00*/  F2F.BF16.F32 R168, R168 ;  /* 0x000000a800a87304 */ /* 0x000e620000202000 */
[----:B------:R3:W-:Y:S01]  /*5a10*/  STG.E.64 desc[UR8][R142.64+0x10000], R164 ;  /* 0x010000a48e007986 */ /* 0x0007e2000c101b08 */
[----:B0-----:R-:W-:-:S06]  /*5a20*/  SHF.L.U32 R147, R2, 0x10, RZ ;  /* 0x0000001002937819 */ /* 0x001fcc00000006ff */
[----:B------:R-:W0:Y:S01]  /*5a30*/  F2F.BF16.F32 R172, R172 ;  /* 0x000000ac00ac7304 */ /* 0x000e220000202000 */
[----:B-1----:R-:W-:-:S07]  /*5a40*/  LOP3.LUT R168, R146, R168, RZ, 0xfc, !PT ;  /* 0x000000a892a87212 */ /* 0x002fce00078efcff */
[----:B------:R-:W1:Y:S01]  /*5a50*/  F2F.BF16.F32 R174, R174 ;  /* 0x000000ae00ae7304 */ /* 0x000e620000202000 */
[----:B------:R3:W-:Y:S01]  /*5a60*/  STG.E.64 desc[UR8][R142.64+0x12000], R168 ;  /* 0x012000a88e007986 */ /* 0x0007e2000c101b08 */
[----:B0-----:R-:W-:-:S06]  /*5a70*/  LOP3.LUT R172, R148, R172, RZ, 0xfc, !PT ;  /* 0x000000ac94ac7212 */ /* 0x001fcc00078efcff */
[----:B------:R-:W0:Y:S01]  /*5a80*/  F2F.BF16.F32 R178, R178 ;  /* 0x000000b200b27304 */ /* 0x000e220000202000 */
[----:B-1----:R-:W-:-:S07]  /*5a90*/  LOP3.LUT R173, R171, R149, R174, 0xfe, !PT ;  /* 0x00000095abad7212 */ /* 0x002fce00078efeae */
[----:B------:R-:W1:Y:S01]  /*5aa0*/  F2F.BF16.F32 R176, R176 ;  /* 0x000000b000b07304 */ /* 0x000e620000202000 */
[----:B------:R3:W-:Y:S01]  /*5ab0*/  STG.E.64 desc[UR8][R142.64+0x14000], R172 ;  /* 0x014000ac8e007986 */ /* 0x0007e2000c101b08 */
[----:B0-----:R-:W-:-:S06]  /*5ac0*/  LOP3.LUT R146, R152, R178, RZ, 0xfc, !PT ;  /* 0x000000b298927212 */ /* 0x001fcc00078efcff */
[----:B------:R-:W0:Y:S01]  /*5ad0*/  F2F.BF16.F32 R136, R210 ;  /* 0x000000d200887304 */ /* 0x000e220000202000 */
[----:B-1----:R-:W-:-:S07]  /*5ae0*/  LOP3.LUT R147, R147, R153, R176, 0xfe, !PT ;  /* 0x0000009993937212 */ /* 0x002fce00078efeb0 */
[----:B------:R-:W1:Y:S01]  /*5af0*/  F2F.BF16.F32 R185, R185 ;  /* 0x000000b900b97304 */ /* 0x000e620000202000 */
[----:B------:R3:W-:Y:S01]  /*5b00*/  STG.E.64 desc[UR8][R142.64+0x16000], R146 ;  /* 0x016000928e007986 */ /* 0x0007e2000c101b08 */
[----:B0-----:R-:W-:-:S06]  /*5b10*/  IMAD.WIDE.U32 R148, R136, 0x10000, RZ ;  /* 0x0001000088947825 */ /* 0x001fcc00078e00ff */
[----:B------:R-:W0:Y:S01]  /*5b20*/  F2F.BF16.F32 R179, R179 ;  /* 0x000000b300b37304 */ /* 0x000e220000202000 */
[----:B-1----:R-:W-:-:S07]  /*5b30*/  IMAD.WIDE.U32 R152, R185, 0x10000, RZ ;  /* 0x00010000b9987825 */ /* 0x002fce00078e00ff */
[----:B------:R-:W1:Y:S01]  /*5b40*/  F2F.BF16.F32 R183, R183 ;  /* 0x000000b700b77304 */ /* 0x000e620000202000 */
[----:B0-----:R-:W-:-:S07]  /*5b50*/  SHF.L.U32 R179, R179, 0x10, RZ ;  /* 0x00000010b3b37819 */ /* 0x001fce00000006ff */
[----:B------:R-:W0:Y:S01]  /*5b60*/  F2F.BF16.F32 R182, R182 ;  /* 0x000000b600b67304 */ /* 0x000e220000202000 */
[----:B-1----:R-:W-:-:S07]  /*5b70*/  SHF.L.U32 R157, R183, 0x10, RZ ;  /* 0x00000010b79d7819 */ /* 0x002fce00000006ff */
[----:B------:R-:W1:Y:S01]  /*5b80*/  F2F.BF16.F32 R186, R186 ;  /* 0x000000ba00ba7304 */ /* 0x000e620000202000 */
[----:B0-----:R-:W-:-:S07]  /*5b90*/  LOP3.LUT R182, R148, R182, RZ, 0xfc, !PT ;  /* 0x000000b694b67212 */ /* 0x001fce00078efcff */
        /* <DEDUP_REMOVED lines=19> */
[----:B------:R-:W-:Y:S01]  /*5cd0*/  LOP3.LUT R194, R202, R134, RZ, 0xfc, !PT ;  /* 0x00000086cac27212 */ /* 0x000fe200078efcff */
[----:B------:R3:W-:Y:S01]  /*5ce0*/  STG.E.64 desc[UR8][R142.64], R132 ;  /* 0x000000848e007986 */ /* 0x0007e2000c101b08 */
[----:B-1----:R-:W-:-:S05]  /*5cf0*/  LOP3.LUT R140, R204, R140, RZ, 0xfc, !PT ;  /* 0x0000008ccc8c7212 */ /* 0x002fca00078efcff */
[----:B------:R-:W1:Y:S01]  /*5d00*/  F2F.BF16.F32 R190, R190 ;  /* 0x000000be00be7304 */ /* 0x000e620000202000 */
[----:B------:R3:W-:Y:S04]  /*5d10*/  STG.E.64 desc[UR8][R142.64+0x2000], R194 ;  /* 0x002000c28e007986 */ /* 0x0007e8000c101b08 */
[----:B------:R3:W-:Y:S01]  /*5d20*/  STG.E.64 desc[UR8][R142.64+0x4000], R140 ;  /* 0x0040008c8e007986 */ /* 0x0007e2000c101b08 */
[----:B0-----:R-:W-:Y:S02]  /*5d30*/  LOP3.LUT R138, R138, R154, RZ, 0xfc, !PT ;  /* 0x0000009a8a8a7212 */ /* 0x001fe400078efcff */
[----:B------:R-:W0:Y:S03]  /*5d40*/  F2F.BF16.F32 R135, R211 ;  /* 0x000000d300877304 */ /* 0x000e260000202000 */
[----:B------:R3:W-:Y:S01]  /*5d50*/  STG.E.64 desc[UR8][R142.64+0xa000], R138 ;  /* 0x00a0008a8e007986 */ /* 0x0007e2000c101b08 */
[----:B-1----:R-:W-:-:S04]  /*5d60*/  LOP3.LUT R190, R148, R190, RZ, 0xfc, !PT ;  /* 0x000000be94be7212 */ /* 0x002fc800078efcff */
[----:B------:R-:W1:Y:S01]  /*5d70*/  F2F.BF16.F32 R192, R213 ;  /* 0x000000d500c07304 */ /* 0x000e620000202000 */
[----:B0-----:R-:W-:-:S07]  /*5d80*/  LOP3.LUT R191, R208, R149, R135, 0xfe, !PT ;  /* 0x00000095d0bf7212 */ /* 0x001fce00078efe87 */
[----:B------:R-:W0:Y:S01]  /*5d90*/  F2F.BF16.F32 R163, R0 ;  /* 0x0000000000a37304 */ /* 0x000e220000202000 */
[----:B------:R3:W-:Y:S01]  /*5da0*/  STG.E.64 desc[UR8][R142.64+0x1c000], R190 ;  /* 0x01c000be8e007986 */ /* 0x0007e2000c101b08 */
[----:B-1----:R-:W-:Y:S02]  /*5db0*/  LOP3.LUT R192, R152, R192, RZ, 0xfc, !PT ;  /* 0x000000c098c07212 */ /* 0x002fe400078efcff */
[----:B0-----:R-:W-:-:S05]  /*5dc0*/  LOP3.LUT R193, R206, R153, R163, 0xfe, !PT ;  /* 0x00000099cec17212 */ /* 0x001fca00078efea3 */
[----:B------:R3:W-:Y:S02]  /*5dd0*/  STG.E.64 desc[UR8][R142.64+0x1e000], R192 ;  /* 0x01e000c08e007986 */ /* 0x0007e4000c101b08 */
.L_x_5871:
[----:B--23--:R-:W0:Y:S01]  /*5de0*/  LDC R133, c[0x0][0x380] ;  /* 0x0000e000ff857b82 */ /* 0x00ce220000000800 */
[----:B------:R-:W1:Y:S01]  /*5df0*/  LDCU UR4, c[0x0][0x388] ;  /* 0x00007100ff0477ac */ /* 0x000e620008000800 */
[----:B------:R-:W-:Y:S02]  /*5e00*/  IADD3 R198, PT, PT, R198, 0x1, RZ ;  /* 0x00000001c6c67810 */ /* 0x000fe40007ffe0ff */
[----:B------:R-:W-:Y:S02]  /*5e10*/  PLOP3.LUT P4, PT, P4, PT, PT, 0x8, 0x80 ;  /* 0x000000000080781c */ /* 0x000fe4000278e170 */
[----:B------:R-:W-:Y:S02]  /*5e20*/  LOP3.LUT R198, R198, 0x3, RZ, 0xc0, !PT ;  /* 0x00000003c6c67812 */ /* 0x000fe400078ec0ff */
[----:B0-----:R-:W-:-:S04]  /*5e30*/  IADD3 R196, PT, PT, R196, R133, RZ ;  /* 0x00000085c4c47210 */ /* 0x001fc80007ffe0ff */
[----:B-1----:R-:W-:-:S13]  /*5e40*/  ISETP.GE.AND P2, PT, R196, UR4, PT ;  /* 0x00000004c4007c0c */ /* 0x002fda000bf46270 */
[----:B------:R-:W-:Y:S05]  /*5e50*/  @!P2 BRA `(.L_x_5872) ;  /* 0xffffffa8007ca947 */ /* 0x000fea000383ffff */
.L_x_5848:
[----:B------:R-:W0:Y:S02]  /*5e60*/  LDCU.64 UR4, c[0x0][0x3f8] ;  /* 0x00007f00ff0477ac */ /* 0x000e240008000a00 */
[----:B0-----:R-:W-:-:S04]  /*5e70*/  UISETP.NE.U32.AND UP0, UPT, UR4, URZ, UPT ;  /* 0x000000ff0400728c */ /* 0x001fc8000bf05070 */
[----:B------:R-:W-:-:S09]  /*5e80*/  UISETP.NE.AND.EX UP0, UPT, UR5, URZ, UPT, UP0 ;  /* 0x000000ff0500728c */ /* 0x000fd2000bf05300 */
[----:B------:R-:W-:Y:S05]  /*5e90*/  BRA.U !UP0, `(.L_x_5873) ;  /* 0x0000000108a07547 */ /* 0x000fea000b800000 */
[----:B------:R-:W0:Y:S01]  /*5ea0*/  SHFL.DOWN PT, R5, R200, 0x10, 0x1f ;  /* 0x0a001f00c8057f89 */ /* 0x000e2200000e0000 */
[----:B------:R-:W-:Y:S01]  /*5eb0*/  LOP3.LUT P0, RZ, R201, 0x1f, RZ, 0xc0, !PT ;  /* 0x0000001fc9ff7812 */ /* 0x000fe2000780c0ff */
        /* <DEDUP_REMOVED lines=25> */
[----:B------:R-:W-:-:S03]  /*6050*/  HFMA2 R0, -RZ, RZ, 0, 0 ;  /* 0x00000000ff007431 */ /* 0x000fc600000001ff */
[----:B------:R-:W-:-:S05]  /*6060*/  @!P0 LEA R2, R201, R2, 0x2 ;  /* 0x00000002c9028211 */ /* 0x000fca00078e10ff */
[----:B------:R0:W1:Y:S01]  /*6070*/  @!P0 LDS R0, [R2] ;  /* 0x0000000002008984 */ /* 0x0000620000000800 */
[----:B------:R-:W-:Y:S05]  /*6080*/  BRA.DIV UR4, `(.L_x_5875) ;  /* 0x00000002047c7947 */ /* 0x000fea000b800000 */
[----:B-1----:R-:W1:Y:S02]  /*6090*/  SHFL.DOWN PT, R5, R0, 0x2, 0x1f ;  /* 0x08401f0000057f89 */ /* 0x002e6400000e0000 */
[----:B-1----:R-:W-:-:S05]  /*60a0*/  FMNMX R5, R5, R0, !PT ;  /* 0x0000000005057209 */ /* 0x002fca0007800000 */
[----:B0-----:R0:W1:Y:S02]  /*60b0*/  SHFL.DOWN PT, R2, R5, 0x1, 0x1f ;  /* 0x08201f0005027f89 */ /* 0x00106400000e0000 */
.L_x_5880:
[----:B------:R-:W-:Y:S02]  /*60c0*/  ISETP.NE.AND P0, PT, R201, RZ, PT ;  /* 0x000000ffc900720c */ /* 0x000fe40003f05270 */
[----:B-1----:R-:W-:-:S11]  /*60d0*/  FMNMX R7, R5, R2, !PT ;  /* 0x0000000205077209 */ /* 0x002fd60007800000 */
[----:B------:R-:W-:Y:S05]  /*60e0*/  @P0 BRA `(.L_x_5874) ;  /* 0x0000000000080947 */ /* 0x000fea0003800000 */
[----:B0-----:R-:W0:Y:S02]  /*60f0*/  LDC.64 R4, c[0x0][0x3f8] ;  /* 0x0000fe00ff047b82 */ /* 0x001e240000000a00 */
[----:B0-----:R1:W-:Y:S02]  /*6100*/  REDG.E.MAX.S32.STRONG.GPU desc[UR8][R4.64], R7 ;  /* 0x000000070400798e */ /* 0x0013e4000d12e308 */
.L_x_5874:
[----:B------:R-:W-:Y:S05]  /*6110*/  BSYNC B0 ;  /* 0x0000000000007941 */ /* 0x000fea0003800000 */
.L_x_5873:
[----:B------:R-:W-:Y:S05]  /*6120*/  @!P1 EXIT ;  /* 0x000000000000994d */ /* 0x000fea0003800000 */
[----:B------:R-:W2:Y:S01]  /*6130*/  LDCU.64 UR4, c[0x0][0x3f0] ;  /* 0x00007e00ff0477ac */ /* 0x000ea20008000a00 */
[----:B------:R-:W-:Y:S02]  /*6140*/  LOP3.LUT P0, RZ, R180, R201, RZ, 0xfc, !PT ;  /* 0x000000c9b4ff7212 */ /* 0x000fe4000780fcff */
[----:B--2---:R-:W-:-:S04]  /*6150*/  ISETP.EQ.U32.AND P1, PT, RZ, UR4, PT ;  /* 0x00000004ff007c0c */ /* 0x004fc8000bf22070 */
[----:B------:R-:W-:-:S13]  /*6160*/  ISETP.EQ.OR.EX P0, PT, RZ, UR5, P0, P1 ;  /* 0x00000005ff007c0c */ /* 0x000fda0008702710 */
[----:B------:R-:W-:Y:S05]  /*6170*/  @P0 EXIT ;  /* 0x000000000000094d */ /* 0x000fea0003800000 */
[----:B-----5:R-:W-:-:S04]  /*6180*/  IADD3 R0, PT, PT, R3, 0x1800000, RZ ;  /* 0x0180000003007810 */ /* 0x020fc80007ffe0ff */
[----:B------:R-:W-:-:S04]  /*6190*/  LOP3.LUT R0, R0, 0x7f800000, RZ, 0xc0, !PT ;  /* 0x7f80000000007812 */ /* 0x000fc800078ec0ff */
[----:B------:R-:W-:-:S13]  /*61a0*/  ISETP.GT.U32.AND P0, PT, R0, 0x1ffffff, PT ;  /* 0x01ffffff0000780c */ /* 0x000fda0003f04070 */
[----:B------:R-:W-:Y:S05]  /*61b0*/  @P0 BRA `(.L_x_5876) ;  /* 0x0000000000140947 */ /* 0x000fea0003800000 */
[----:B------:R-:W-:Y:S02]  /*61c0*/  MOV R0, R3 ;  /* 0x0000000300007202 */ /* 0x000fe40000000f00 */
[----:B------:R-:W-:-:S07]  /*61d0*/  MOV R208, 0x61f0 ;  /* 0x000061f000d07802 */ /* 0x000fce0000000f00 */
[----:B01----:R-:W-:Y:S05]  /*61e0*/  CALL.REL.NOINC `($__internal_40_$__cuda_sm20_rcp_rn_f32_slowpath) ;  /* 0x00000000005c7944 */ /* 0x003fea0003c00000 */
[----:B------:R-:W-:Y:S01]  /*61f0*/  MOV R5, R0 ;  /* 0x0000000000057202 */ /* 0x000fe20000000f00 */
[----:B------:R-:W-:Y:S06]  /*6200*/  BRA `(.L_x_5877) ;  /* 0x0000000000107947 */ /* 0x000fec0003800000 */
.L_x_5876:
[----:B------:R-:W2:Y:S02]  /*6210*/  MUFU.RCP R0, R3 ;  /* 0x0000000300007308 */ /* 0x000ea40000001000 */
[----:B--2---:R-:W-:-:S04]  /*6220*/  FFMA R2, R0, R3, -1 ;  /* 0xbf80000000027423 */ /* 0x004fc80000000003 */
[----:B01----:R-:W-:-:S04]  /*6230*/  FADD.FTZ R5, -R2, -RZ ;  /* 0x800000ff02057221 */ /* 0x003fc80000010100 */
[----:B------:R-:W-:-:S07]  /*6240*/  FFMA R5, R0, R5, R0 ;  /* 0x0000000500057223 */ /* 0x000fce0000000000 */
.L_x_5877:
[----:B------:R-:W0:Y:S02]  /*6250*/  LDC.64 R2, c[0x0][0x3f0] ;  /* 0x0000fc00ff027b82 */ /* 0x000e240000000a00 */
[----:B0-----:R-:W-:Y:S01]  /*6260*/  STG.E desc[UR8][R2.64], R5 ;  /* 0x0000000502007986 */ /* 0x001fe2000c101908 */
[----:B------:R-:W-:Y:S05]  /*6270*/  EXIT ;  /* 0x000000000000794d */ /* 0x000fea0003800000 */
.L_x_5875:
[----:B------:R-:W-:Y:S02]  /*6280*/  MOV R7, 0x2 ;  /* 0x0000000200077802 */ /* 0x000fe40000000f00 */
[----:B------:R-:W-:Y:S02]  /*6290*/  MOV R9, 0x1f ;  /* 0x0000001f00097802 */ /* 0x000fe40000000f00 */
[----:B------:R-:W-:-:S07]  /*62a0*/  MOV R4, 0xffffffff ;  /* 0xffffffff00047802 */ /* 0x000fce0000000f00 */
[----:B01---5:R-:W-:Y:S05]  /*62b0*/  WARPSYNC.COLLECTIVE R4, `(.L_x_5878) ;  /* 0x0000000004087348 */ /* 0x023fea0003c00000 */
[----:B01----:R0:W1:Y:S02]  /*62c0*/  SHFL.DOWN P0, R2, R0, R7, R9 ;  /* 0x0800000700027389 */ /* 0x0030640000000009 */
[----:B01---5:R-:W-:Y:S05]  /*62d0*/  ENDCOLLECTIVE ;  /* 0x000000000000791b */ /* 0x023fea0003800000 */
.L_x_5878:
[----:B------:R-:W-:Y:S02]  /*62e0*/  MOV R7, 0x1 ;  /* 0x0000000100077802 */ /* 0x000fe40000000f00 */
[----:B------:R-:W-:-:S04]  /*62f0*/  MOV R5, R2 ;  /* 0x0000000200057202 */ /* 0x000fc80000000f00 */
[----:B------:R-:W-:-:S04]  /*6300*/  FMNMX R5, R5, R0, !PT ;  /* 0x0000000005057209 */ /* 0x000fc80007800000 */
[----:B------:R-:W-:-:S07]  /*6310*/  MOV R0, R5 ;  /* 0x0000000500007202 */ /* 0x000fce0000000f00 */
[----:B------:R-:W-:Y:S05]  /*6320*/  WARPSYNC.COLLECTIVE R4, `(.L_x_5879) ;  /* 0x0000000004087348 */ /* 0x000fea0003c00000 */
[----:B------:R0:W1:Y:S02]  /*6330*/  SHFL.DOWN P0, R2, R0, R7, R9 ;  /* 0x0800000700027389 */ /* 0x0000640000000009 */
[----:B01----:R-:W-:Y:S05]  /*6340*/  ENDCOLLECTIVE ;  /* 0x000000000000791b */ /* 0x003fea0003800000 */
.L_x_5879:
[----:B------:R-:W-:Y:S05]  /*6350*/  BRA `(.L_x_5880) ;  /* 0xfffffffc00587947 */ /* 0x000fea000383ffff */
        .weak           $__internal_40_$__cuda_sm20_rcp_rn_f32_slowpath
        .type           $__internal_40_$__cuda_sm20_rcp_rn_f32_slowpath,@function
        .size           $__internal_40_$__cuda_sm20_rcp_rn_f32_slowpath,(.L_x_12908 - $__internal_40_$__cuda_sm20_rcp_rn_f32_slowpath)
$__internal_40_$__cuda_sm20_rcp_rn_f32_slowpath:
[----:B------:R-:W-:Y:S01]  /*6360*/  SHF.L.U32 R2, R0, 0x1, RZ ;  /* 0x0000000100027819 */ /* 0x000fe200000006ff */
[----:B------:R-:W-:Y:S03]  /*6370*/  BSSY B1, `(.L_x_5881) ;  /* 0x0000030000017945 */ /* 0x000fe60003800000 */
        /* <DEDUP_REMOVED lines=13> */
.L_x_5882:
[----:B------:R-:W-:-:S04]  /*6450*/  IADD3 R217, PT, PT, R213, -0xfd, RZ ;  /* 0xffffff03d5d97810 */ /* 0x000fc80007ffe0ff */
        /* <DEDUP_REMOVED lines=25> */
[----:B------:R-:W-:Y:S02]  /*65f0*/  ISETP.GE.AND P1, PT, R2, RZ, PT ;  /* 0x000000ff0200720c */ /* 0x000fe40003f26270 */
[----:B------:R-:W-:-:S04]  /*6600*/  IADD3 R2, PT, PT, R213, -0xfc, RZ ;  /* 0xffffff04d5027810 */ /* 0x000fc80007ffe0ff */
[----:B------:R-:W-:-:S07]  /*6610*/  SHF.R.U32.HI R209, RZ, R2, R209 ;  /* 0x00000002ffd17219 */ /* 0x000fce00000116d1 */
[----:B------:R-:W-:-:S04]  /*6620*/  @!P1 IADD3 R209, PT, PT, R209, 0x1, RZ ;  /* 0x00000001d1d19810 */ /* 0x000fc80007ffe0ff */
[----:B------:R-:W-:-:S04]  /*6630*/  @!P2 SHF.L.U32 R209, R209, 0x1, RZ ;  /* 0x00000001d1d1a819 */ /* 0x000fc800000006ff */
[----:B------:R-:W-:Y:S01]  /*6640*/  LOP3.LUT R209, R209, 0x80000000, R0, 0xf8, !PT ;  /* 0x80000000d1d17812 */ /* 0x000fe200078ef800 */
[----:B------:R-:W-:Y:S06]  /*6650*/  BRA `(.L_x_5883) ;  /* 0x0000000000047947 */ /* 0x000fec0003800000 */
.L_x_5884:
[----:B------:R0:W1:Y:S02]  /*6660*/  MUFU.RCP R209, R0 ;  /* 0x0000000000d17308 */ /* 0x0000640000001000 */
.L_x_5883:
[----:B------:R-:W-:Y:S05]  /*6670*/  BSYNC B1 ;  /* 0x0000000000017941 */ /* 0x000fea0003800000 */
.L_x_5881:
[----:B01----:R-:W-:Y:S01]  /*6680*/  MOV R0, R209 ;  /* 0x000000d100007202 */ /* 0x003fe20000000f00 */
[----:B------:R-:W-:-:S04]  /*6690*/  HFMA2 R209, -RZ, RZ, 0, 0 ;  /* 0x00000000ffd17431 */ /* 0x000fc800000001ff */
[----:B------:R-:W-:Y:S05]  /*66a0*/  RET.REL.NODEC R208 `(_ZN18transformer_engine13normalization19ln_fwd_tuned_kernelINS0_13Kernel_traitsIff13__nv_bfloat16fjLj65536ELj8ELj1ELj4ELj16ENS0_18Kernel_traits_baseILj65536EffS3_fjLj128EEEEEEEvNS0_19ForwardKernelParamsE) ;  /* 0xffffff98d0547950 */ /* 0x000fea0003c3ffff */
.L_x_5885:
        /* <DEDUP_REMOVED lines=13> */
.L_x_12908:


//--------------------- .text._ZN18transformer_engine13normalization19ln_fwd_tuned_kernelINS0_13Kernel_traitsI13__nv_bfloat16S3_S3_fjLj65536ELj8ELj1ELj4ELj16ENS0_18Kernel_traits_baseILj65536ES3_S3_S3_fjLj128EEEEEEEvNS0_19ForwardKernelParamsE --------------------------
	.section	.text._ZN18transformer_engine13normalization19ln_fwd_tuned_kernelINS0_13Kernel_traitsI13__nv_bfloat16S3_S3_fjLj65536ELj8ELj1ELj4ELj16ENS0_18Kernel_traits_baseILj65536ES3_S3_S3_fjLj128EEEEEEEvNS0_19ForwardKernelParamsE,"ax",@progbits
	.align	128
        .global         _ZN18transformer_engine13normalization19ln_fwd_tuned_kernelINS0_13Kernel_traitsI13__nv_bfloat16S3_S3_fjLj65536ELj8ELj1ELj4ELj16ENS0_18Kernel_traits_baseILj65536ES3_S3_S3_fjLj128EEEEEEEvNS0_19ForwardKernelParamsE
        .type           _ZN18transformer_engine13normalization19ln_fwd_tuned_kernelINS0_13Kernel_traitsI13__nv_bfloat16S3_S3_fjLj65536ELj8ELj1ELj4ELj16ENS0_18Kernel_traits_baseILj65536ES3_S3_S3_fjLj128EEEEEEEvNS0_19ForwardKernelParamsE,@function
        .size           _ZN18transformer_engine13normalization19ln_fwd_tuned_kernelINS0_13Kernel_traitsI13__nv_bfloat16S3_S3_fjLj65536ELj8ELj1ELj4ELj16ENS0_18Kernel_traits_baseILj65536ES3_S3_S3_fjLj128EEEEEEEvNS0_19ForwardKernelParamsE,(.L_x_12909 - _ZN18transformer_engine13normalization19ln_fwd_tuned_kernelINS0_13Kernel_traitsI13__nv_bfloat16S3_S3_fjLj65536ELj8ELj1ELj4ELj16ENS0_18Kernel_traits_baseILj65536ES3_S3_S3_fjLj128EEEEEEEvNS0_19ForwardKernelParamsE)
        .other          _ZN18transformer_engine13normalization19ln_fwd_tuned_kernelINS0_13Kernel_traitsI13__nv_bfloat16S3_S3_fjLj65536ELj8ELj1ELj4ELj16ENS0_18Kernel_traits_baseILj65536ES3_S3_S3_fjLj128EEEEEEEvNS0_19ForwardKernelParamsE,@"STO_CUDA_ENTRY STV_DEFAULT"
_ZN18transformer_engine13normalization19ln_fwd_tuned_kernelINS0_13Kernel_traitsI13__nv_bfloat16S3_S3_fjLj65536ELj8ELj1ELj4ELj16ENS0_18Kernel_traits_baseILj65536ES3_S3_S3_fjLj128EEEEEEEvNS0_19ForwardKernelParamsE:
.text._ZN18transformer_engine13normalization19ln_fwd_tuned_kernelINS0_13Kernel_traitsI13__nv_bfloat16S3_S3_fjLj65536ELj8ELj1ELj4ELj16ENS0_18Kernel_traits_baseILj65536ES3_S3_S3_fjLj128EEEEEEEvNS0_19ForwardKernelParamsE:
        /* <DEDUP_REMOVED lines=19> */
[----:B------:R-:W0:Y:S08]  /*0130*/  LDC.64 R64, c[0x0][0x3a8] ;  /* 0x0000ea00ff407b82 */ /* 0x000e300000000a00 */
[----:B------:R-:W1:Y:S01]  /*0140*/  LDC.64 R66, c[0x0][0x3d0] ;  /* 0x0000f400ff427b82 */ /* 0x000e620000000a00 */
[----:B0-----:R-:W-:-:S05]  /*0150*/  IMAD.WIDE.U32 R64, R87, 0x10, R64 ;  /* 0x0000001057407825 */ /* 0x001fca00078e0040 */
[----:B------:R-:W2:Y:S01]  /*0160*/  LDG.E.128 R104, desc[UR8][R64.64] ;  /* 0x0000000840687981 */ /* 0x000ea2000c1e1d00 */
[----:B-1----:R-:W-:-:S03]  /*0170*/  IMAD.WIDE.U32 R66, R87, 0x10, R66 ;  /* 0x0000001057427825 */ /* 0x002fc600078e0042 */
[----:B------:R-:W3:Y:S04]  /*0180*/  LDG.E.128 R8, desc[UR8][R64.64+0x4000] ;  /* 0x0040000840087981 */ /* 0x000ee8000c1e1d00 */
[----:B------:R-:W4:Y:S04]  /*0190*/  LDG.E.128 R4, desc[UR8][R66.64] ;  /* 0x0000000842047981 */ /* 0x000f28000c1e1d00 */
[----:B------:R-:W3:Y:S04]  /*01a0*/  LDG.E.128 R12, desc[UR8][R66.64+0x4000] ;  /* 0x00400008420c7981 */ /* 0x000ee8000c1e1d00 */
        /* <DEDUP_REMOVED lines=11> */
[----:B------:R-:W3:Y:S01]  /*0260*/  LDG.E.128 R60, desc[UR8][R66.64+0x1c000] ;  /* 0x01c00008423c7981 */ /* 0x000ee2000c1e1d00 */
[----:B------:R-:W0:Y:S01]  /*0270*/  S2UR UR5, SR_CgaCtaId ;  /* 0x00000000000579c3 */ /* 0x000e220000008800 */
[----:B------:R-:W-:-:S02]  /*0280*/  UMOV UR4, 0x400 ;  /* 0x0000040000047882 */ /* 0x000fc40000000000 */
[----:B------:R-:W-:Y:S01]  /*0290*/  UIADD3 UR4, UPT, UPT, UR4, 0x10, URZ ;  /* 0x0000001004047890 */ /* 0x000fe2000fffe0ff */
[----:B------:R-:W-:Y:S02]  /*02a0*/  LOP3.LUT R85, R85, 0x7, RZ, 0xc0, !PT ;  /* 0x0000000755557812 */ /* 0x000fe400078ec0ff */
[----:B------:R-:W-:-:S04]  /*02b0*/  LOP3.LUT R100, R2, 0x1f, RZ, 0xc0, !PT ;  /* 0x0000001f02647812 */ /* 0x000fc800078ec0ff */
[----:B------:R-:W-:Y:S02]  /*02c0*/  LOP3.LUT P0, RZ, R100, R85, RZ, 0xfc, !PT ;  /* 0x0000005564ff7212 */ /* 0x000fe4000780fcff */
[----:B------:R-:W-:Y:S02]  /*02d0*/  PLOP3.LUT P4, PT, PT, PT, PT, 0x8, 0x80 ;  /* 0x000000000080781c */ /* 0x000fe40003f8e170 */
[----:B------:R-:W-:Y:S02]  /*02e0*/  MOV R98, RZ ;  /* 0x000000ff00627202 */ /* 0x000fe40000000f00 */
[----:B------:R-:W-:Y:S02]  /*02f0*/  MOV R97, RZ ;  /* 0x000000ff00617202 */ /* 0x000fe40000000f00 */
[----:B------:R-:W-:Y:S01]  /*0300*/  ISETP.LT.U32.AND P0, PT, R2, 0x20, !P0 ;  /* 0x000000200200780c */ /* 0x000fe20004701070 */
[----:B0-----:R-:W-:-:S06]  /*0310*/  ULEA UR4, UR5, UR4, 0x18 ;  /* 0x0000000405047291 */ /* 0x001fcc000f8ec0ff */
[----:B------:R-:W-:Y:S02]  /*0320*/  MOV R99, UR4 ;  /* 0x0000000400637c02 */ /* 0x000fe40008000f00 */
[----:B--2---:R-:W-:Y:S02]  /*0330*/  PRMT R101, R104, 0x7632, R101 ;  /* 0x0000763268657816 */ /* 0x004fe40000000065 */
[----:B------:R-:W-:Y:S02]  /*0340*/  PRMT R102, R105, 0x7632, R102 ;  /* 0x0000763269667816 */ /* 0x000fe40000000066 */
[----:B------:R-:W-:Y:S02]  /*0350*/  PRMT R103, R106, 0x7632, R103 ;  /* 0x000076326a677816 */ /* 0x000fe40000000067 */
[----:B------:R-:W-:Y:S02]  /*0360*/  PRMT R108, R107, 0x7632, R108 ;  /* 0x000076326b6c7816 */ /* 0x000fe4000000006c */
[----:B----4-:R-:W-:-:S02]  /*0370*/  PRMT R109, R4, 0x7632, R109 ;  /* 0x00007632046d7816 */ /* 0x010fc4000000006d */
[----:B------:R-:W-:Y:S02]  /*0380*/  PRMT R110, R5, 0x7632, R110 ;  /* 0x00007632056e7816 */ /* 0x000fe4000000006e */
[----:B------:R-:W-:Y:S02]  /*0390*/  PRMT R111, R6, 0x7632, R111 ;  /* 0x00007632066f7816 */ /* 0x000fe4000000006f */
[----:B------:R-:W-:Y:S02]  /*03a0*/  PRMT R112, R7, 0x7632, R112 ;  /* 0x0000763207707816 */ /* 0x000fe40000000070 */
[----:B---3--:R-:W-:Y:S02]  /*03b0*/  PRMT R113, R8, 0x7632, R113 ;  /* 0x0000763208717816 */ /* 0x008fe40000000071 */
[----:B------:R-:W-:Y:S02]  /*03c0*/  PRMT R114, R9, 0x7632, R114 ;  /* 0x0000763209727816 */ /* 0x000fe40000000072 */
[----:B------:R-:W-:-:S02]  /*03d0*/  PRMT R115, R10, 0x7632, R115 ;  /* 0x000076320a737816 */ /* 0x000fc40000000073 */
[----:B------:R-:W-:Y:S02]  /*03e0*/  PRMT R116, R11, 0x7632, R116 ;  /* 0x000076320b747816 */ /* 0x000fe40000000074 */
[----:B------:R-:W-:Y:S02]  /*03f0*/  PRMT R117, R12, 0x7632, R117 ;  /* 0x000076320c757816 */ /* 0x000fe40000000075 */
[----:B------:R-:W-:Y:S02]  /*0400*/  PRMT R118, R13, 0x7632, R118 ;  /* 0x000076320d767816 */ /* 0x000fe40000000076 */
[----:B------:R-:W-:Y:S02]  /*0410*/  PRMT R119, R14, 0x7632, R119 ;  /* 0x000076320e777816 */ /* 0x000fe40000000077 */
        /* <DEDUP_REMOVED lines=48> */
[----:B------:R-:W-:-:S07]  /*0720*/  PRMT R168, R63, 0x7632, R168 ;  /* 0x000076323fa87816 */ /* 0x000fce00000000a8 */
.L_x_5910:
        /* <DEDUP_REMOVED lines=13> */
[----:B------:R-:W-:Y:S02]  /*0800*/  @!P1 SHF.R.U32.HI R2, RZ, 0x2, R2 ;  /* 0x00000002ff029819 */ /* 0x000fe40000011602 */
[C---:B--2---:R-:W-:Y:S02]  /*0810*/  PRMT R169, R64.reuse, 0x7632, R169 ;  /* 0x0000763240a97816 */ /* 0x044fe400000000a9 */
[----:B------:R-:W-:Y:S02]  /*0820*/  SHF.L.U32 R171, R64, 0x10, RZ ;  /* 0x0000001040ab7819 */ /* 0x000fe400000006ff */
[----:B------:R-:W-:Y:S02]  /*0830*/  SHF.L.U32 R169, R169, 0x10, RZ ;  /* 0x00000010a9a97819 */ /* 0x000fe400000006ff */
[C---:B------:R-:W-:Y:S01]  /*0840*/  PRMT R173, R65.reuse, 0x7632, R173 ;  /* 0x0000763241ad7816 */ /* 0x040fe200000000ad */
[----:B------:R-:W-:Y:S01]  /*0850*/  FADD R0, RZ, R171 ;  /* 0x000000abff007221 */ /* 0x000fe20000000000 */
[----:B------:R-:W-:-:S02]  /*0860*/  SHF.L.U32 R175, R65, 0x10, RZ ;  /* 0x0000001041af7819 */ /* 0x000fc400000006ff */
[----:B------:R-:W-:Y:S01]  /*0870*/  SHF.L.U32 R173, R173, 0x10, RZ ;  /* 0x00000010adad7819 */ /* 0x000fe200000006ff */
[----:B------:R-:W-:Y:S01]  /*0880*/  FADD R0, R169, R0 ;  /* 0x00000000a9007221 */ /* 0x000fe20000000000 */
[C---:B------:R-:W-:Y:S02]  /*0890*/  SHF.L.U32 R179, R66.reuse, 0x10, RZ ;  /* 0x0000001042b37819 */ /* 0x040fe400000006ff */
[----:B------:R-:W-:Y:S01]  /*08a0*/  PRMT R181, R67, 0x7632, R181 ;  /* 0x0000763243b57816 */ /* 0x000fe200000000b5 */
[--C-:B------:R-:W-:Y:S01]  /*08b0*/  FADD R64, R175, R0.reuse ;  /* 0x00000000af407221 */ /* 0x100fe20000000000 */
[----:B------:R-:W-:Y:S02]  /*08c0*/  PRMT R0, R66, 0x7632, R0 ;  /* 0x0000763242007816 */ /* 0x000fe40000000000 */
[----:B------:R-:W-:Y:S01]  /*08d0*/  SHF.L.U32 R183, R67, 0x10, RZ ;  /* 0x0000001043b77819 */ /* 0x000fe200000006ff */
[----:B------:R-:W-:Y:S01]  /*08e0*/  FADD R64, R173, R64 ;  /* 0x00000040ad407221 */ /* 0x000fe20000000000 */
[----:B0-----:R-:W-:-:S02]  /*08f0*/  SHF.L.U32 R177, R0, 0x10, RZ ;  /* 0x0000001000b17819 */ /* 0x001fc400000006ff */
[----:B------:R-:W-:Y:S01]  /*0900*/  SHF.L.U32 R181, R181, 0x10, RZ ;  /* 0x00000010b5b57819 */ /* 0x000fe200000006ff */
[----:B------:R-:W-:Y:S01]  /*0910*/  FADD R64, R179, R64 ;  /* 0x00000040b3407221 */ /* 0x000fe20000000000 */
[C---:B---3--:R-:W-:Y:S02]  /*0920*/  PRMT R185, R68.reuse, 0x7632, R185 ;  /* 0x0000763244b97816 */ /* 0x048fe400000000b9 */
[----:B------:R-:W-:Y:S01]  /*0930*/  SHF.L.U32 R187, R68, 0x10, RZ ;  /* 0x0000001044bb7819 */ /* 0x000fe200000006ff */
[----:B------:R-:W-:Y:S01]  /*0940*/  FADD R64, R177, R64 ;  /* 0x00000040b1407221 */ /* 0x000fe20000000000 */
[----:B------:R-:W-:Y:S02]  /*0950*/  SHF.L.U32 R185, R185, 0x10, RZ ;  /* 0x00000010b9b97819 */ /* 0x000fe400000006ff */
[----:B------:R-:W-:Y:S01]  /*0960*/  PRMT R189, R69, 0x7632, R189 ;  /* 0x0000763245bd7816 */ /* 0x000fe200000000bd */
[----:B------:R-:W-:Y:S01]  /*0970*/  FADD R64, R183, R64 ;  /* 0x00000040b7407221 */ /* 0x000fe20000000000 */
[----:B------:R-:W-:-:S02]  /*0980*/  SHF.L.U32 R191, R69, 0x10, RZ ;  /* 0x0000001045bf7819 */ /* 0x000fc400000006ff */
[----:B------:R-:W-:Y:S01]  /*0990*/  SHF.L.U32 R189, R189, 0x10, RZ ;  /* 0x00000010bdbd7819 */ /* 0x000fe200000006ff */
[----:B------:R-:W-:Y:S01]  /*09a0*/  FADD R64, R181, R64 ;  /* 0x00000040b5407221 */ /* 0x000fe20000000000 */
[C---:B------:R-:W-:Y:S02]  /*09b0*/  PRMT R193, R70.reuse, 0x7632, R193 ;  /* 0x0000763246c17816 */ /* 0x040fe400000000c1 */
        /* <DEDUP_REMOVED lines=8> */
[C---:B----4-:R-:W-:Y:S02]  /*0a40*/  PRMT R201, R72.reuse, 0x7632, R201 ;  /* 0x0000763248c97816 */ /* 0x050fe400000000c9 */
        /* <DEDUP_REMOVED lines=132> */
[----:B------:R-:W0:Y:S03]  /*1290*/  S2R R68, SR_TID.X ;  /* 0x0000000000447919 */ /* 0x000e260000002100 */
[----:B------:R-:W1:Y:S02]  /*12a0*/  SHFL.BFLY PT, R0, R69, 0x10, 0x1f ;  /* 0x0e001f0045007f89 */ /* 0x000e6400000e0000 */
[----:B-1----:R-:W-:-:S04]  /*12b0*/  FADD R0, R69, R0 ;  /* 0x0000000045007221 */ /* 0x002fc80000000000 */
        /* <DEDUP_REMOVED lines=9> */
[----:B0-----:R-:W-:-:S03]  /*1350*/  LOP3.LUT R71, R68, 0x1f, RZ, 0xc0, !PT ;  /* 0x0000001f44477812 */ /* 0x001fc600078ec0ff */
        /* <DEDUP_REMOVED lines=126> */
[----:B------:R-:W-:Y:S01]  /*1b40*/  @!P1 SEL R0, R0, R99, P4 ;  /* 0x0000006300009207 */ /* 0x000fe20002000000 */
[----:B0-----:R-:W-:Y:S01]  /*1b50*/  FADD R64, R65, R64 ;  /* 0x0000004041407221 */ /* 0x001fe20000000000 */
[----:B------:R-:W-:-:S04]  /*1b60*/  @!P1 LOP3.LUT R65, R2, 0xf8, RZ, 0xc0, !PT ;  /* 0x000000f802419812 */ /* 0x000fc800078ec0ff */
[----:B------:R-:W0:Y:S01]  /*1b70*/  SHFL.BFLY PT, R67, R64, 0x4, 0x1f ;  /* 0x0c801f0040437f89 */ /* 0x000e2200000e0000 */
[----:B------:R-:W-:Y:S01]  /*1b80*/  @!P1 IADD3 R0, PT, PT, R0, R65, RZ ;  /* 0x0000004100009210 */ /* 0x000fe20007ffe0ff */
[----:B0-----:R-:W-:Y:S01]  /*1b90*/  FADD R67, R64, R67 ;  /* 0x0000004340437221 */ /* 0x001fe20000000000 */
[----:B------:R-:W-:-:S04]  /*1ba0*/  CS2R R64, SRZ ;  /* 0x0000000000407805 */ /* 0x000fc8000001ff00 */
[----:B------:R-:W0:Y:S02]  /*1bb0*/  SHFL.BFLY PT, R70, R67, 0x8, 0x1f ;  /* 0x0d001f0043467f89 */ /* 0x000e2400000e0000 */
[----:B0-----:R-:W-:-:S05]  /*1bc0*/  FADD R70, R67, R70 ;  /* 0x0000004643467221 */ /* 0x001fca0000000000 */
[----:B------:R-:W0:Y:S02]  /*1bd0*/  SHFL.BFLY PT, R69, R70, 0x10, 0x1f ;  /* 0x0e001f0046457f89 */ /* 0x000e2400000e0000 */
[----:B0-----:R-:W-:-:S05]  /*1be0*/  FADD R67, R70, R69 ;  /* 0x0000004546437221 */ /* 0x001fca0000000000 */
[----:B------:R0:W-:Y:S01]  /*1bf0*/  @!P1 STS.64 [R0], R66 ;  /* 0x0000004200009388 */ /* 0x0001e20000000a00 */
[----:B------:R-:W-:Y:S06]  /*1c00*/  BAR.SYNC.DEFER_BLOCKING 0x0 ;  /* 0x0000000000007b1d */ /* 0x000fec0000010000 */
[----:B------:R-:W-:Y:S05]  /*1c10*/  @P2 BRA `(.L_x_5888) ;  /* 0x0000000000302947 */ /* 0x000fea0003800000 */
[----:B------:R-:W1:Y:S01]  /*1c20*/  S2UR UR5, SR_CgaCtaId ;  /* 0x00000000000579c3 */ /* 0x000e620000008800 */
[----:B------:R-:W-:Y:S01]  /*1c30*/  UMOV UR4, 0x400 ;  /* 0x0000040000047882 */ /* 0x000fe20000000000 */
[----:B0-----:R-:W-:Y:S01]  /*1c40*/  SHF.L.U32 R0, R68, 0x3, RZ ;  /* 0x0000000344007819 */ /* 0x001fe200000006ff */
[----:B------:R-:W-:Y:S01]  /*1c50*/  UIADD3 UR4, UPT, UPT, UR4, 0x10, URZ ;  /* 0x0000001004047890 */ /* 0x000fe2000fffe0ff */
[----:B------:R-:W-:Y:S02]  /*1c60*/  MOV R71, 0x45000000 ;  /* 0x4500000000477802 */ /* 0x000fe40000000f00 */
[----:B------:R-:W-:Y:S01]  /*1c70*/  LOP3.LUT R0, R0, 0xf8, RZ, 0xc0, !PT ;  /* 0x000000f800007812 */ /* 0x000fe200078ec0ff */
[----:B-1----:R-:W-:-:S06]  /*1c80*/  ULEA UR4, UR5, UR4, 0x18 ;  /* 0x0000000405047291 */ /* 0x002fcc000f8ec0ff */
[----:B------:R-:W-:-:S04]  /*1c90*/  MOV R99, UR4 ;  /* 0x0000000400637c02 */ /* 0x000fc80008000f00 */
[----:B------:R-:W-:-:S04]  /*1ca0*/  IADD3 R2, PT, PT, R99, 0x20, RZ ;  /* 0x0000002063027810 */ /* 0x000fc80007ffe0ff */
[----:B------:R-:W-:-:S04]  /*1cb0*/  SEL R65, R2, R99, P4 ;  /* 0x0000006302417207 */ /* 0x000fc80002000000 */
[----:B------:R-:W-:-:S05]  /*1cc0*/  IADD3 R0, PT, PT, R65, R0, RZ ;  /* 0x0000000041007210 */ /* 0x000fca0007ffe0ff */
[----:B------:R1:W2:Y:S02]  /*1cd0*/  LDS.64 R64, [R0] ;  /* 0x0000000000407984 */ /* 0x0002a40000000a00 */
.L_x_5888:
[----:B------:R-:W-:Y:S05]  /*1ce0*/  BSYNC.RECONVERGENT B0 ;  /* 0x0000000000007941 */ /* 0x000fea0003800200 */
.L_x_5887:
        /* <DEDUP_REMOVED lines=11> */
[----:B-----5:R-:W-:Y:S05]  /*1da0*/  CALL.REL.NOINC `($__internal_41_$__cuda_sm20_rcp_rn_f32_slowpath) ;  /* 0x0000005400587944 */ /* 0x020fea0003c00000 */
[----:B------:R-:W-:Y:S01]  /*1db0*/  MOV R170, R0 ;  /* 0x0000000000aa7202 */ /* 0x000fe20000000f00 */
[----:B------:R-:W-:Y:S06]  /*1dc0*/  BRA `(.L_x_5891) ;  /* 0x0000000000107947 */ /* 0x000fec0003800000 */
.L_x_5890:
[----:B------:R-:W0:Y:S02]  /*1dd0*/  MUFU.RCP R170, R69 ;  /* 0x0000004500aa7308 */ /* 0x000e240000001000 */
[----:B0-----:R-:W-:-:S04]  /*1de0*/  FFMA R0, R69, R170, -1 ;  /* 0xbf80000045007423 */ /* 0x001fc800000000aa */
[----:B------:R-:W-:-:S04]  /*1df0*/  FADD.FTZ R67, -R0, -RZ ;  /* 0x800000ff00437221 */ /* 0x000fc80000010100 */
[----:B------:R-:W-:-:S07]  /*1e00*/  FFMA R170, R170, R67, R170 ;  /* 0x00000043aaaa7223 */ /* 0x000fce00000000aa */
.L_x_5891:
[----:B------:R-:W-:Y:S05]  /*1e10*/  BSYNC.RECONVERGENT B0 ;  /* 0x0000000000007941 */ /* 0x000fea0003800200 */
.L_x_5889:
        /* <DEDUP_REMOVED lines=20> */
[----:B-----5:R-:W-:Y:S05]  /*1f60*/  CALL.REL.NOINC `($__internal_41_$__cuda_sm20_rcp_rn_f32_slowpath) ;  /* 0x0000005000e87944 */ /* 0x020fea0003c00000 */
[----:B------:R-:W-:Y:S05]  /*1f70*/  BRA `(.L_x_5894) ;  /* 0x0000000000107947 */ /* 0x000fea0003800000 */
.L_x_5893:
[----:B------:R-:W0:Y:S02]  /*1f80*/  MUFU.RCP R0, R67 ;  /* 0x0000004300007308 */ /* 0x000e240000001000 */
[----:B0-----:R-:W-:-:S04]  /*1f90*/  FFMA R2, R67, R0, -1 ;  /* 0xbf80000043027423 */ /* 0x001fc80000000000 */
[----:B------:R-:W-:-:S04]  /*1fa0*/  FADD.FTZ R65, -R2, -RZ ;  /* 0x800000ff02417221 */ /* 0x000fc80000010100 */
[----:B------:R-:W-:-:S07]  /*1fb0*/  FFMA R0, R0, R65, R0 ;  /* 0x0000004100007223 */ /* 0x000fce0000000000 */
.L_x_5894:
[----:B------:R-:W-:Y:S05]  /*1fc0*/  BSYNC.RECONVERGENT B0 ;  /* 0x0000000000007941 */ /* 0x000fea0003800200 */
.L_x_5892:
[----:B------:R-:W0:Y:S01]  /*1fd0*/  S2R R172, SR_TID.X ;  /* 0x0000000000ac7919 */ /* 0x000e220000002100 */
[----:B------:R-:W1:Y:S01]  /*1fe0*/  LDCU UR7, c[0x0][0x380] ;  /* 0x00007000ff0777ac */ /* 0x000e620008000800 */
[----:B------:R-:W-:Y:S01]  /*1ff0*/  FADD R2, R86, -R71 ;  /* 0x8000004756027221 */ /* 0x000fe20000000000 */
[----:B------:R-:W-:Y:S01]  /*2000*/  FADD R67, R170, R88 ;  /* 0x00000058aa437221 */ /* 0x000fe20000000000 */
[----:B------:R-:W-:Y:S01]  /*2010*/  ISETP.NE.AND P3, PT, R68, RZ, PT ;  /* 0x000000ff4400720c */ /* 0x000fe20003f65270 */
[----:B------:R-:W-:Y:S01]  /*2020*/  BSSY.RECONVERGENT B0, `(.L_x_5895) ;  /* 0x000002d000007945 */ /* 0x000fe20003800200 */
[----:B------:R-:W-:Y:S01]  /*2030*/  FMUL R2, R2, R2 ;  /* 0x0000000202027220 */ /* 0x000fe20000400000 */
[----:B-1----:R-:W-:Y:S01]  /*2040*/  USHF.L.U32 UR5, UR7, 0x3, URZ ;  /* 0x0000000307057899 */ /* 0x002fe200080006ff */
[C---:B0-----:R-:W-:Y:S02]  /*2050*/  LOP3.LUT R100, R172.reuse, 0x1f, RZ, 0xc0, !PT ;  /* 0x0000001fac647812 */ /* 0x041fe400078ec0ff */
[----:B------:R-:W-:-:S02]  /*2060*/  ISETP.NE.AND P2, PT, R172, RZ, PT ;  /* 0x000000ffac00720c */ /* 0x000fc40003f45270 */
[----:B------:R-:W-:-:S13]  /*2070*/  ISETP.GT.U32.AND P1, PT, R100, 0x7, PT ;  /* 0x000000076400780c */ /* 0x000fda0003f24070 */
[----:B------:R-:W0:Y:S01]  /*2080*/  @!P1 S2R R174, SR_CTAID.X ;  /* 0x0000000000ae9919 */ /* 0x000e220000002500 */
[----:B------:R-:W1:Y:S01]  /*2090*/  @!P1 LDC.64 R64, c[0x0][0x3b0] ;  /* 0x0000ec00ff409b82 */ /* 0x000e620000000a00 */
[----:B------:R-:W-:Y:S02]  /*20a0*/  @!P1 LOP3.LUT R66, R98, 0x1, RZ, 0xc0, !PT ;  /* 0x0000000162429812 */ /* 0x000fe400078ec0ff */
[----:B------:R-:W-:Y:S02]  /*20b0*/  @!P1 SHF.L.U32 R172, R172, 0x3, RZ ;  /* 0x00000003acac9819 */ /* 0x000fe400000006ff */
[----:B------:R-:W-:Y:S01]  /*20c0*/  @!P1 IADD3 R88, PT, PT, -R66, RZ, RZ ;  /* 0x000000ff42589210 */ /* 0x000fe20007ffe1ff */
[----:B------:R-:W-:Y:S01]  /*20d0*/  FMUL R66, R70, R71 ;  /* 0x0000004746427220 */ /* 0x000fe20000400000 */
[----:B------:R-:W-:Y:S02]  /*20e0*/  @!P1 LOP3.LUT R172, R172, 0xf8, RZ, 0xc0, !PT ;  /* 0x000000f8acac9812 */ /* 0x000fe400078ec0ff */
[----:B------:R-:W-:Y:S01]  /*20f0*/  @!P1 LOP3.LUT R88, R88, UR5, RZ, 0xc0, !PT ;  /* 0x0000000558589c12 */ /* 0x000fe2000f8ec0ff */
[C---:B------:R-:W-:Y:S01]  /*2100*/  FFMA R71, R69.reuse, R86, R66 ;  /* 0x0000005645477223 */ /* 0x040fe20000000042 */
[----:B------:R-:W-:-:S03]  /*2110*/  FMUL R69, R69, R2 ;  /* 0x0000000245457220 */ /* 0x000fc60000400000 */
[----:B------:R-:W-:Y:S01]  /*2120*/  FMUL R68, R71, R0 ;  /* 0x0000000047447220 */ /* 0x000fe20000400000 */
[----:B------:R-:W-:-:S04]  /*2130*/  FMUL R70, R70, R69 ;  /* 0x0000004546467220 */ /* 0x000fc80000400000 */
[----:B------:R-:W-:Y:S01]  /*2140*/  FFMA R69, R70, R0, R67 ;  /* 0x0000000046457223 */ /* 0x000fe20000000043 */
[----:B------:R-:W2:Y:S05]  /*2150*/  SHFL.IDX PT, R68, R68, RZ, 0x1f ;  /* 0x00001fff44447589 */ /* 0x000eaa00000e0000 */
[----:B------:R-:W3:Y:S01]  /*2160*/  SHFL.IDX PT, R69, R69, RZ, 0x1f ;  /* 0x00001fff45457589 */ /* 0x000ee200000e0000 */
[----:B0-----:R-:W-:-:S04]  /*2170*/  @!P1 LOP3.LUT R174, R174, 0x7ffffff8, RZ, 0xc0, !PT ;  /* 0x7ffffff8aeae9812 */ /* 0x001fc800078ec0ff */
[----:B------:R-:W-:-:S04]  /*2180*/  @!P1 IADD3 R88, P5, PT, R88, R174, RZ ;  /* 0x000000ae58589210 */ /* 0x000fc80007fbe0ff */
[----:B------:R-:W-:Y:S02]  /*2190*/  @!P1 IADD3.X R2, PT, PT, RZ, RZ, RZ, P5, !PT ;  /* 0x000000ffff029210 */ /* 0x000fe40002ffe4ff */
[----:B-1----:R-:W-:-:S04]  /*21a0*/  @!P1 LEA R64, P5, R88, R64, 0x3 ;  /* 0x0000004058409211 */ /* 0x002fc800078a18ff */
[----:B------:R-:W-:Y:S02]  /*21b0*/  @!P1 LEA.HI.X R2, R88, R65, R2, 0x3, P5 ;  /* 0x0000004158029211 */ /* 0x000fe400028f1c02 */
[----:B------:R-:W-:Y:S02]  /*21c0*/  @!P1 IADD3 R66, P5, PT, R172, R64, RZ ;  /* 0x00000040ac429210 */ /* 0x000fe40007fbe0ff */
[----:B------:R-:W-:Y:S02]  /*21d0*/  CS2R R64, SRZ ;  /* 0x0000000000407805 */ /* 0x000fe4000001ff00 */
[----:B------:R-:W-:Y:S01]  /*21e0*/  @!P1 IADD3.X R67, PT, PT, RZ, R2, RZ, P5, !PT ;  /* 0x00000002ff439210 */ /* 0x000fe20002ffe4ff */
[----:B--23--:R-:W-:Y:S08]  /*21f0*/  @P3 BRA `(.L_x_5896) ;  /* 0x00000000003c3947 */ /* 0x00cff00003800000 */
[----:B------:R-:W0:Y:S01]  /*2200*/  S2UR UR4, SR_CTAID.X ;  /* 0x00000000000479c3 */ /* 0x000e220000002500 */
[----:B------:R-:W-:-:S04]  /*2210*/  LOP3.LUT R0, R98, 0x1, RZ, 0xc0, !PT ;  /* 0x0000000162007812 */ /* 0x000fc800078ec0ff */
[----:B------:R-:W-:-:S03]  /*2220*/  IADD3 R0, PT, PT, -R0, RZ, RZ ;  /* 0x000000ff00007210 */ /* 0x000fc60007ffe1ff */
[----:B------:R-:W1:Y:S01]  /*2230*/  LDC.64 R70, c[0x0][0x3b0] ;  /* 0x0000ec00ff467b82 */ /* 0x000e620000000a00 */
[----:B------:R-:W-:Y:S01]  /*2240*/  LOP3.LUT R0, R0, UR5, RZ, 0xc0, !PT ;  /* 0x0000000500007c12 */ /* 0x000fe2000f8ec0ff */
[----:B0-----:R-:W-:Y:S02]  /*2250*/  ULOP3.LUT UR6, UR4, 0x7ffffff8, URZ, 0xc0, !UPT ;  /* 0x7ffffff804067892 */ /* 0x001fe4000f8ec0ff */
[----:B------:R-:W-:-:S04]  /*2260*/  USHF.L.U32 UR4, UR4, 0x3, URZ ;  /* 0x0000000304047899 */ /* 0x000fc800080006ff */
[----:B------:R-:W-:Y:S01]  /*2270*/  IADD3 R0, P3, PT, R0, UR6, RZ ;  /* 0x0000000600007c10 */ /* 0x000fe2000ff7e0ff */
[----:B------:R-:W-:-:S03]  /*2280*/  ULOP3.LUT UR4, UR4, 0x38, URZ, 0xc0, !UPT ;  /* 0x0000003804047892 */ /* 0x000fc6000f8ec0ff */
[----:B------:R-:W-:Y:S02]  /*2290*/  IADD3.X R2, PT, PT, RZ, RZ, RZ, P3, !PT ;  /* 0x000000ffff027210 */ /* 0x000fe40001ffe4ff */
[----:B-1----:R-:W-:-:S04]  /*22a0*/  LEA R70, P3, R0, R70, 0x3 ;  /* 0x0000004600467211 */ /* 0x002fc800078618ff */
[----:B------:R-:W-:Y:S02]  /*22b0*/  LEA.HI.X R71, R0, R71, R2, 0x3, P3 ;  /* 0x0000004700477211 */ /* 0x000fe400018f1c02 */
[----:B------:R-:W-:-:S04]  /*22c0*/  IADD3 R70, P3, PT, R70, UR4, RZ ;  /* 0x0000000446467c10 */ /* 0x000fc8000ff7e0ff */
[----:B------:R-:W-:-:S05]  /*22d0*/  IADD3.X R71, PT, PT, RZ, R71, RZ, P3, !PT ;  /* 0x00000047ff477210 */ /* 0x000fca0001ffe4ff */
[----:B------:R0:W-:Y:S04]  /*22e0*/  STG.E.64 desc[UR8][R70.64], R68 ;  /* 0x0000004446007986 */ /* 0x0001e8000c101b08 */
.L_x_5896:
[----:B------:R-:W-:Y:S05]  /*22f0*/  BSYNC.RECONVERGENT B0 ;  /* 0x0000000000007941 */ /* 0x000fea0003800200 */
.L_x_5895:
[----:B------:R-:W-:Y:S05]  /*2300*/  @P2 BRA `(.L_x_5897) ;  /* 0x00000000005c2947 */ /* 0x000fea0003800000 */
[----:B0-----:R-:W0:Y:S01]  /*2310*/  S2R R69, SR_CTAID.X ;  /* 0x0000000000457919 */ /* 0x001e220000002500 */
[----:B------:R-:W1:Y:S01]  /*2320*/  LDCU.64 UR10, c[0x0][0x3b8] ;  /* 0x00007700ff0a77ac */ /* 0x000e620008000a00 */
[C---:B------:R-:W-:Y:S01]  /*2330*/  LOP3.LUT R0, R98.reuse, 0x1, RZ, 0xc0, !PT ;  /* 0x0000000162007812 */ /* 0x040fe200078ec0ff */
[----:B------:R-:W-:Y:S01]  /*2340*/  HFMA2 R71, -RZ, RZ, 0, 5.9604644775390625e-08 ;  /* 0x00000001ff477431 */ /* 0x000fe200000001ff */
[----:B------:R-:W-:Y:S02]  /*2350*/  ISETP.GT.U32.AND P2, PT, R98, 0x1, PT ;  /* 0x000000016200780c */ /* 0x000fe40003f44070 */
[----:B------:R-:W-:-:S04]  /*2360*/  IADD3 R0, PT, PT, -R0, RZ, RZ ;  /* 0x000000ff00007210 */ /* 0x000fc80007ffe1ff */
[----:B------:R-:W-:Y:S02]  /*2370*/  LOP3.LUT R0, R0, UR7, RZ, 0xc0, !PT ;  /* 0x0000000700007c12 */ /* 0x000fe4000f8ec0ff */
[----:B------:R-:W-:Y:S02]  /*2380*/  SEL R71, R71, 0xffffffff, !P2 ;  /* 0xffffffff47477807 */ /* 0x000fe40005000000 */
[----:B0-----:R-:W-:-:S04]  /*2390*/  LEA.HI R2, P3, R69, R0, RZ, 0x1d ;  /* 0x0000000045027211 */ /* 0x001fc8000787e8ff */
[----:B------:R-:W-:Y:S02]  /*23a0*/  LEA.HI.X.SX32 R69, R0, RZ, 0x1, P3 ;  /* 0x000000ff00457211 */ /* 0x000fe400018f0eff */
[----:B-1----:R-:W-:-:S04]  /*23b0*/  LEA R68, P3, R2, UR10, 0x2 ;  /* 0x0000000a02447c11 */ /* 0x002fc8000f8610ff */
[----:B------:R-:W-:Y:S01]  /*23c0*/  LEA.HI.X R69, R2, UR11, R69, 0x2, P3 ;  /* 0x0000000b02457c11 */ /* 0x000fe200098f1445 */
[----:B------:R-:W-:Y:S06]  /*23d0*/  MEMBAR.ALL.GPU ;  /* 0x0000000000007992 */ /* 0x000fec000000a000 */
[----:B------:R-:W-:-:S00]  /*23e0*/  ERRBAR ;  /* 0x00000000000079ab */ /* 0x000fc00000000000 */
[----:B------:R-:W-:Y:S06]  /*23f0*/  CGAERRBAR ;  /* 0x00000000000075ab */ /* 0x000fec0000000000 */
[----:B------:R0:W-:Y:S01]  /*2400*/  REDG.E.ADD.S32.STRONG.GPU desc[UR8][R68.64], R71 ;  /* 0x000000474400798e */ /* 0x0001e2000c12e308 */
[----:B------:R-:W-:-:S04]  /*2410*/  ISETP.GE.U32.AND P2, PT, R98, 0x2, PT ;  /* 0x000000026200780c */ /* 0x000fc80003f46070 */
[----:B------:R-:W-:-:S09]  /*2420*/  SEL R2, RZ, 0x8, P2 ;  /* 0x00000008ff027807 */ /* 0x000fd20001000000 */
.L_x_5898:
[----:B------:R-:W2:Y:S04]  /*2430*/  LDG.E.STRONG.GPU R0, desc[UR8][R68.64] ;  /* 0x0000000844007981 */ /* 0x000ea8000c1ef900 */
[----:B--2---:R-:W-:Y:S01]  /*2440*/  CCTL.IVALL ;  /* 0x00000000ff00798f */ /* 0x004fe20002000000 */
[----:B------:R-:W-:Y:S05]  /*2450*/  YIELD ;  /* 0x0000000000007946 */ /* 0x000fea0003800000 */
[----:B------:R-:W-:-:S13]  /*2460*/  ISETP.NE.AND P2, PT, R0, R2, PT ;  /* 0x000000020000720c */ /* 0x000fda0003f45270 */
[----:B------:R-:W-:Y:S05]  /*2470*/  @P2 BRA `(.L_x_5898) ;  /* 0xfffffffc00ec2947 */ /* 0x000fea000383ffff */
.L_x_5897:
[----:B------:R-:W-:Y:S05]  /*2480*/  WARPSYNC.ALL ;  /* 0x0000000000007948 */ /* 0x000fea0003800000 */
[----:B------:R-:W-:Y:S06]  /*2490*/  BAR.SYNC.DEFER_BLOCKING 0x0 ;  /* 0x0000000000007b1d */ /* 0x000fec0000010000 */
[----:B------:R-:W2:Y:S01]  /*24a0*/  @!P1 LDG.E.64 R64, desc[UR8][R66.64] ;  /* 0x0000000842409981 */ /* 0x000ea2000c1e1b00 */
[----:B0-----:R-:W-:Y:S01]  /*24b0*/  MOV R71, RZ ;  /* 0x000000ff00477202 */ /* 0x001fe20000000f00 */
[----:B------:R-:W-:Y:S01]  /*24c0*/  BSSY.RECONVERGENT B0, `(.L_x_5899) ;  /* 0x0000012000007945 */ /* 0x000fe20003800200 */
[----:B------:R-:W-:-:S05]  /*24d0*/  @!P1 MOV R71, 0x46000000 ;  /* 0x4600000000479802 */ /* 0x000fca0000000f00 */
[----:B------:R-:W0:Y:S02]  /*24e0*/  SHFL.DOWN PT, R70, R71, 0x4, 0x1f ;  /* 0x08801f0047467f89 */ /* 0x000e2400000e0000 */
[----:B0-----:R-:W-:-:S05]  /*24f0*/  FADD R68, R70, R71 ;  /* 0x0000004746447221 */ /* 0x001fca0000000000 */
[----:B------:R-:W-:-:S04]  /*2500*/  IADD3 R0, PT, PT, R68, 0x1800000, RZ ;  /* 0x0180000044007810 */ /* 0x000fc80007ffe0ff */
[----:B------:R-:W-:-:S04]  /*2510*/  LOP3.LUT R0, R0, 0x7f800000, RZ, 0xc0, !PT ;  /* 0x7f80000000007812 */ /* 0x000fc800078ec0ff */
[----:B------:R-:W-:Y:S01]  /*2520*/  ISETP.GT.U32.AND P1, PT, R0, 0x1ffffff, PT ;  /* 0x01ffffff0000780c */ /* 0x000fe20003f24070 */
[----:B--2---:R0:W1:Y:S04]  /*2530*/  SHFL.DOWN PT, R86, R64, 0x4, 0x1f ;  /* 0x08801f0040567f89 */ /* 0x00406800000e0000 */
[----:B------:R0:W2:Y:S08]  /*2540*/  SHFL.DOWN PT, R88, R65, 0x4, 0x1f ;  /* 0x08801f0041587f89 */ /* 0x0000b000000e0000 */
[----:B------:R-:W-:Y:S05]  /*2550*/  @P1 BRA `(.L_x_5900) ;  /* 0x0000000000101947 */ /* 0x000fea0003800000 */
[----:B------:R-:W-:Y:S02]  /*2560*/  MOV R0, R68 ;  /* 0x0000004400007202 */ /* 0x000fe40000000f00 */
[----:B------:R-:W-:-:S07]  /*2570*/  MOV R66, 0x2590 ;  /* 0x0000259000427802 */ /* 0x000fce0000000f00 */
[----:B012--5:R-:W-:Y:S05]  /*2580*/  CALL.REL.NOINC `($__internal_41_$__cuda_sm20_rcp_rn_f32_slowpath) ;  /* 0x0000004c00607944 */ /* 0x027fea0003c00000 */
[----:B------:R-:W-:Y:S05]  /*2590*/  BRA `(.L_x_5901) ;  /* 0x0000000000107947 */ /* 0x000fea0003800000 */
.L_x_5900:
[----:B------:R-:W3:Y:S02]  /*25a0*/  MUFU.RCP R67, R68 ;  /* 0x0000004400437308 */ /* 0x000ee40000001000 */
[----:B---3--:R-:W-:-:S04]  /*25b0*/  FFMA R0, R68, R67, -1 ;  /* 0xbf80000044007423 */ /* 0x008fc80000000043 */
[----:B------:R-:W-:-:S04]  /*25c0*/  FADD.FTZ R0, -R0, -RZ ;  /* 0x800000ff00007221 */ /* 0x000fc80000010100 */
[----:B------:R-:W-:-:S07]  /*25d0*/  FFMA R0, R67, R0, R67 ;  /* 0x0000000043007223 */ /* 0x000fce0000000043 */
.L_x_5901:
[----:B------:R-:W-:Y:S05]  /*25e0*/  BSYNC.RECONVERGENT B0 ;  /* 0x0000000000007941 */ /* 0x000fea0003800200 */
.L_x_5899:
[----:B------:R-:W3:Y:S01]  /*25f0*/  SHFL.DOWN PT, R69, R68, 0x2, 0x1f ;  /* 0x08401f0044457f89 */ /* 0x000ee200000e0000 */
[----:B-1----:R-:W-:Y:S01]  /*2600*/  FADD R2, -R86, R64 ;  /* 0x0000004056027221 */ /* 0x002fe20000000100 */
[----:B------:R-:W-:Y:S01]  /*2610*/  FMUL R66, R70, R86 ;  /* 0x0000005646427220 */ /* 0x000fe20000400000 */
[----:B0-2---:R-:W-:Y:S01]  /*2620*/  FADD R65, R88, R65 ;  /* 0x0000004158417221 */ /* 0x005fe20000000000 */
[----:B------:R-:W-:Y:S01]  /*2630*/  BSSY.RECONVERGENT B0, `(.L_x_5902) ;  /* 0x0000016000007945 */ /* 0x000fe20003800200 */
[----:B------:R-:W-:-:S04]  /*2640*/  FMUL R2, R2, R2 ;  /* 0x0000000202027220 */ /* 0x000fc80000400000 */
[----:B------:R-:W-:Y:S01]  /*2650*/  FMUL R67, R2, R71 ;  /* 0x0000004702437220 */ /* 0x000fe20000400000 */
[----:B------:R-:W-:-:S03]  /*2660*/  FFMA R71, R71, R64, R66 ;  /* 0x0000004047477223 */ /* 0x000fc60000000042 */
[----:B------:R-:W-:Y:S01]  /*2670*/  FMUL R70, R70, R67 ;  /* 0x0000004346467220 */ /* 0x000fe20000400000 */
[----:B------:R-:W-:-:S03]  /*2680*/  FMUL R71, R71, R0 ;  /* 0x0000000047477220 */ /* 0x000fc60000400000 */
[----:B------:R-:W-:Y:S02]  /*2690*/  FFMA R70, R70, R0, R65 ;  /* 0x0000000046467223 */ /* 0x000fe40000000041 */
[----:B------:R0:W1:Y:S04]  /*26a0*/  SHFL.DOWN PT, R86, R71, 0x2, 0x1f ;  /* 0x08401f0047567f89 */ /* 0x00006800000e0000 */
[----:B------:R0:W2:Y:S01]  /*26b0*/  SHFL.DOWN PT, R88, R70, 0x2, 0x1f ;  /* 0x08401f0046587f89 */ /* 0x0000a200000e0000 */
[----:B---3--:R-:W-:-:S05]  /*26c0*/  FADD R64, R68, R69 ;  /* 0x0000004544407221 */ /* 0x008fca0000000000 */
[----:B------:R-:W-:-:S04]  /*26d0*/  IADD3 R0, PT, PT, R64, 0x1800000, RZ ;  /* 0x0180000040007810 */ /* 0x000fc80007ffe0ff */
[----:B------:R-:W-:-:S04]  /*26e0*/  LOP3.LUT R0, R0, 0x7f800000, RZ, 0xc0, !PT ;  /* 0x7f80000000007812 */ /* 0x000fc800078ec0ff */
[----:B------:R-:W-:-:S13]  /*26f0*/  ISETP.GT.U32.AND P1, PT, R0, 0x1ffffff, PT ;  /* 0x01ffffff0000780c */ /* 0x000fda0003f24070 */
[----:B012---:R-:W-:Y:S05]  /*2700*/  @P1 BRA `(.L_x_5903) ;  /* 0x0000000000101947 */ /* 0x007fea0003800000 */
[----:B------:R-:W-:Y:S02]  /*2710*/  MOV R0, R64 ;  /* 0x0000004000007202 */ /* 0x000fe40000000f00 */
[----:B------:R-:W-:-:S07]  /*2720*/  MOV R66, 0x2740 ;  /* 0x0000274000427802 */ /* 0x000fce0000000f00 */
[----:B-----5:R-:W-:Y:S05]  /*2730*/  CALL.REL.NOINC `($__internal_41_$__cuda_sm20_rcp_rn_f32_slowpath) ;  /* 0x0000004800f47944 */ /* 0x020fea0003c00000 */
[----:B------:R-:W-:Y:S05]  /*2740*/  BRA `(.L_x_5904) ;  /* 0x0000000000107947 */ /* 0x000fea0003800000 */
.L_x_5903:
[----:B------:R-:W0:Y:S02]  /*2750*/  MUFU.RCP R65, R64 ;  /* 0x0000004000417308 */ /* 0x000e240000001000 */
[----:B0-----:R-:W-:-:S04]  /*2760*/  FFMA R0, R64, R65, -1 ;  /* 0xbf80000040007423 */ /* 0x001fc80000000041 */
[----:B------:R-:W-:-:S04]  /*2770*/  FADD.FTZ R0, -R0, -RZ ;  /* 0x800000ff00007221 */ /* 0x000fc80000010100 */
[----:B------:R-:W-:-:S07]  /*2780*/  FFMA R0, R65, R0, R65 ;  /* 0x0000000041007223 */ /* 0x000fce0000000041 */
.L_x_5904:
[----:B------:R-:W-:Y:S05]  /*2790*/  BSYNC.RECONVERGENT B0 ;  /* 0x0000000000007941 */ /* 0x000fea0003800200 */
.L_x_5902:
[----:B------:R-:W0:Y:S01]  /*27a0*/  SHFL.DOWN PT, R65, R64, 0x1, 0x1f ;  /* 0x08201f0040417f89 */ /* 0x000e2200000e0000 */
[----:B------:R-:W-:Y:S01]  /*27b0*/  FADD R2, R71, -R86 ;  /* 0x8000005647027221 */ /* 0x000fe20000000000 */
[----:B------:R-:W-:Y:S01]  /*27c0*/  FMUL R66, R69, R86 ;  /* 0x0000005645427220 */ /* 0x000fe20000400000 */
[----:B------:R-:W-:Y:S02]  /*27d0*/  BSSY.RECONVERGENT B0, `(.L_x_5905) ;  /* 0x0000017000007945 */ /* 0x000fe40003800200 */
[----:B------:R-:W-:Y:S01]  /*27e0*/  FMUL R67, R2, R2 ;  /* 0x0000000202437220 */ /* 0x000fe20000400000 */
[----:B------:R-:W-:-:S03]  /*27f0*/  FFMA R71, R68, R71, R66 ;  /* 0x0000004744477223 */ /* 0x000fc60000000042 */
[----:B------:R-:W-:Y:S01]  /*2800*/  FMUL R2, R68, R67 ;  /* 0x0000004344027220 */ /* 0x000fe20000400000 */
[----:B------:R-:W-:-:S03]  /*2810*/  FADD R67, R70, R88 ;  /* 0x0000005846437221 */ /* 0x000fc60000000000 */
        /* <DEDUP_REMOVED lines=14> */
.L_x_5906:
[----:B------:R-:W0:Y:S02]  /*2900*/  MUFU.RCP R0, R66 ;  /* 0x0000004200007308 */ /* 0x000e240000001000 */
[----:B0-----:R-:W-:-:S04]  /*2910*/  FFMA R2, R66, R0, -1 ;  /* 0xbf80000042027423 */ /* 0x001fc80000000000 */
[----:B------:R-:W-:-:S04]  /*2920*/  FADD.FTZ R67, -R2, -RZ ;  /* 0x800000ff02437221 */ /* 0x000fc80000010100 */
[----:B------:R-:W-:-:S07]  /*2930*/  FFMA R0, R0, R67, R0 ;  /* 0x0000004300007223 */ /* 0x000fce0000000000 */
.L_x_5907:
[----:B------:R-:W-:Y:S05]  /*2940*/  BSYNC.RECONVERGENT B0 ;  /* 0x0000000000007941 */ /* 0x000fea0003800200 */
.L_x_5905:
[----:B------:R-:W-:Y:S01]  /*2950*/  FADD R2, R69, -R68 ;  /* 0x8000004445027221 */ /* 0x000fe20000000000 */
[----:B------:R-:W0:Y:S03]  /*2960*/  LDCU.64 UR4, c[0x0][0x3f8] ;  /* 0x00007f00ff0477ac */ /* 0x000e260008000a00 */
[----:B------:R-:W-:-:S04]  /*2970*/  FMUL R67, R2, R2 ;  /* 0x0000000202437220 */ /* 0x000fc80000400000 */
[----:B------:R-:W-:Y:S01]  /*2980*/  FMUL R2, R64, R67 ;  /* 0x0000004340027220 */ /* 0x000fe20000400000 */
[----:B------:R-:W-:Y:S02]  /*2990*/  FADD R67, R70, R71 ;  /* 0x0000004746437221 */ /* 0x000fe40000000000 */
[----:B------:R-:W1:Y:S01]  /*29a0*/  LDC R70, c[0x0][0x3d8] ;  /* 0x0000f600ff467b82 */ /* 0x000e620000000800 */
[C---:B------:R-:W-:Y:S01]  /*29b0*/  FMUL R2, R65.reuse, R2 ;  /* 0x0000000241027220 */ /* 0x040fe20000400000 */
[----:B------:R-:W-:-:S03]  /*29c0*/  FMUL R65, R65, R68 ;  /* 0x0000004441417220 */ /* 0x000fc60000400000 */
[----:B------:R-:W-:Y:S01]  /*29d0*/  FFMA R2, R2, R0, R67 ;  /* 0x0000000002027223 */ /* 0x000fe20000000043 */
[----:B------:R-:W-:Y:S01]  /*29e0*/  FFMA R65, R64, R69, R65 ;  /* 0x0000004540417223 */ /* 0x000fe20000000041 */
[----:B0-----:R-:W-:-:S03]  /*29f0*/  UISETP.NE.U32.AND UP0, UPT, UR4, URZ, UPT ;  /* 0x000000ff0400728c */ /* 0x001fc6000bf05070 */
[----:B------:R-:W1:Y:S01]  /*2a00*/  SHFL.IDX PT, R67, R2, RZ, 0x1f ;  /* 0x00001fff02437589 */ /* 0x000e6200000e0000 */
[----:B------:R-:W-:Y:S01]  /*2a10*/  FMUL R0, R65, R0 ;  /* 0x0000000041007220 */ /* 0x000fe20000400000 */
[----:B------:R-:W-:Y:S01]  /*2a20*/  UISETP.NE.AND.EX UP0, UPT, UR5, URZ, UPT, UP0 ;  /* 0x000000ff0500728c */ /* 0x000fe2000bf05300 */
[----:B------:R-:W0:Y:S04]  /*2a30*/  @P0 LDC.64 R64, c[0x0][0x3a0] ;  /* 0x0000e800ff400b82 */ /* 0x000e280000000a00 */
[----:B------:R-:W2:Y:S01]  /*2a40*/  SHFL.IDX PT, R0, R0, RZ, 0x1f ;  /* 0x00001fff00007589 */ /* 0x000ea200000e0000 */
[----:B-1----:R-:W-:-:S03]  /*2a50*/  FFMA R70, R67, 1.52587890625e-05, R70 ;  /* 0x3780000043467823 */ /* 0x002fc60000000046 */
[----:B------:R-:W1:Y:S01]  /*2a60*/  @P0 LDC.64 R66, c[0x0][0x398] ;  /* 0x0000e600ff420b82 */ /* 0x000e620000000a00 */
[----:B0-----:R-:W-:Y:S01]  /*2a70*/  @P0 IMAD.WIDE R64, R96, 0x4, R64 ;  /* 0x0000000460400825 */ /* 0x001fe200078e0240 */
[----:B------:R-:W-:-:S13]  /*2a80*/  FSETP.GEU.AND P1, PT, |R70|, 1.175494350822287508e-38, PT ;  /* 0x008000004600780b */ /* 0x000fda0003f2e200 */
[----:B------:R-:W-:-:S04]  /*2a90*/  @!P1 FMUL R70, R70, 16777216 ;  /* 0x4b80000046469820 */ /* 0x000fc80000400000 */
[----:B------:R-:W0:Y:S01]  /*2aa0*/  MUFU.RSQ R69, R70 ;  /* 0x0000004600457308 */ /* 0x000e220000001400 */
[----:B-1----:R-:W-:-:S05]  /*2ab0*/  @P0 IMAD.WIDE R66, R96, 0x4, R66 ;  /* 0x0000000460420825 */ /* 0x002fca00078e0242 */
[----:B--2---:R1:W-:Y:S01]  /*2ac0*/  @P0 STG.E desc[UR8][R66.64], R0 ;  /* 0x0000000042000986 */ /* 0x0043e2000c101908 */
[----:B0-----:R-:W-:-:S05]  /*2ad0*/  @!P1 FMUL R69, R69, 4096 ;  /* 0x4580000045459820 */ /* 0x001fca0000400000 */
[----:B------:R1:W-:Y:S01]  /*2ae0*/  @P0 STG.E desc[UR8][R64.64], R69 ;  /* 0x0000004540000986 */ /* 0x0003e2000c101908 */
[----:B------:R-:W-:Y:S05]  /*2af0*/  BRA.U UP0, `(.L_x_5908) ;  /* 0x0000001d00d47547 */ /* 0x000fea000b800000 */
[----:B------:R-:W0:Y:S01]  /*2b00*/  LDCU.U8 UR4, c[0x0][0x3c0] ;  /* 0x00007800ff0477ac */ /* 0x000e220008000000 */
[----:B-1----:R-:W-:Y:S01]  /*2b10*/  SHF.L.U32 R65, R107, 0x10, RZ ;  /* 0x000000106b417819 */ /* 0x002fe200000006ff */
[--C-:B------:R-:W-:Y:S01]  /*2b20*/  FADD R170, R183, -R0.reuse ;  /* 0x80000000b7aa7221 */ /* 0x100fe20000000000 */
[--C-:B------:R-:W-:Y:S01]  /*2b30*/  FADD R71, R84, -R0.reuse ;  /* 0x8000000054477221 */ /* 0x100fe20000000000 */
[--C-:B------:R-:W-:Y:S01]  /*2b40*/  FADD R196, R73, -R0.reuse ;  /* 0x8000000049c47221 */ /* 0x100fe20000000000 */
[----:B------:R-:W-:Y:S01]  /*2b50*/  SHF.L.U32 R84, R7, 0x10, RZ ;  /* 0x0000001007547819 */ /* 0x000fe200000006ff */
[----:B------:R-:W-:Y:S01]  /*2b60*/  FMUL R73, R69, R170 ;  /* 0x000000aa45497220 */ /* 0x000fe20000400000 */
[--C-:B------:R-:W-:Y:S01]  /*2b70*/  FADD R76, R76, -R0.reuse ;  /* 0x800000004c4c7221 */ /* 0x100fe20000000000 */
        /* <DEDUP_REMOVED lines=10> */
[----:B0-----:R-:W-:Y:S01]  /*2c20*/  ISETP.NE.AND P2, PT, RZ, UR4, PT ;  /* 0x00000004ff007c0c */ /* 0x001fe2000bf45270 */
        /* <DEDUP_REMOVED lines=12> */
[----:B------:R-:W-:Y:S01]  /*2cf0*/  @P2 FADD R65, R65, 1 ;  /* 0x3f80000041412421 */ /* 0x000fe20000000000 */
        /* <DEDUP_REMOVED lines=38> */
[----:B------:R-:W-:Y:S01]  /*2f60*/  FFMA R84, R73, R65, R84 ;  /* 0x0000004149547223 */ /* 0x000fe20000000054 */
[----:B------:R-:W-:Y:S01]  /*2f70*/  SHF.L.U32 R0, R108, 0x10, RZ ;  /* 0x000000106c007819 */ /* 0x000fe200000006ff */
[----:B------:R-:W-:Y:S01]  /*2f80*/  FMUL R75, R69, R76 ;  /* 0x0000004c454b7220 */ /* 0x000fe20000400000 */
[----:B------:R-:W-:Y:S01]  /*2f90*/  SHF.L.U32 R65, R105, 0x10, RZ ;  /* 0x0000001069417819 */ /* 0x000fe200000006ff */
[----:B------:R-:W-:Y:S01]  /*2fa0*/  FMUL R76, R69, R71 ;  /* 0x00000047454c7220 */ /* 0x000fe20000400000 */
[----:B------:R-:W-:Y:S01]  /*2fb0*/  SHF.L.U32 R81, R103, 0x10, RZ ;  /* 0x0000001067517819 */ /* 0x000fe200000006ff */
[C---:B------:R-:W-:Y:S01]  /*2fc0*/  FMUL R64, R69.reuse, R64 ;  /* 0x0000004045407220 */ /* 0x040fe20000400000 */
        /* <DEDUP_REMOVED lines=59> */
[----:B------:R-:W-:Y:S01]  /*3380*/  FMUL R95, R69, R95 ;  /* 0x0000005f455f7220 */ /* 0x000fe20000400000 */
[----:B------:R-:W-:Y:S01]  /*3390*/  SHF.L.U32 R71, R102, 0x10, RZ ;  /* 0x0000001066477819 */ /* 0x000fe200000006ff */
[----:B------:R-:W-:Y:S01]  /*33a0*/  @P2 FADD R0, R0, 1 ;  /* 0x3f80000000002421 */ /* 0x000fe20000000000 */
[----:B------:R-:W-:Y:S01]  /*33b0*/  SHF.L.U32 R67, R112, 0x10, RZ ;  /* 0x0000001070437819 */ /* 0x000fe200000006ff */
[----:B------:R-:W-:Y:S01]  /*33c0*/  @P2 FADD R65, R65, 1 ;  /* 0x3f80000041412421 */ /* 0x000fe20000000000 */
[----:B------:R-:W-:Y:S01]  /*33d0*/  SHF.L.U32 R77, R106, 0x10, RZ ;  /* 0x000000106a4d7819 */ /* 0x000fe200000006ff */
[----:B------:R-:W-:Y:S01]  /*33e0*/  @P2 FADD R81, R81, 1 ;  /* 0x3f80000051512421 */ /* 0x000fe20000000000 */
[----:B------:R-:W-:Y:S01]  /*33f0*/  SHF.L.U32 R69, R5, 0x10, RZ ;  /* 0x0000001005457819 */ /* 0x000fe200000006ff */
[----:B------:R-:W-:Y:S01]  /*3400*/  @P2 FADD R71, R71, 1 ;  /* 0x3f80000047472421 */ /* 0x000fe20000000000 */
[----:B------:R-:W-:Y:S01]  /*3410*/  SHF.L.U32 R83, R111, 0x10, RZ ;  /* 0x000000106f537819 */ /* 0x000fe200000006ff */
[----:B------:R-:W-:Y:S01]  /*3420*/  FFMA R67, R172, R0, R67 ;  /* 0x00000000ac437223 */ /* 0x000fe20000000043 */
[----:B------:R-:W-:Y:S01]  /*3430*/  SHF.L.U32 R73, R110, 0x10, RZ ;  /* 0x000000106e497819 */ /* 0x000fe200000006ff */
[----:B------:R-:W-:Y:S01]  /*3440*/  @P2 FADD R77, R77, 1 ;  /* 0x3f8000004d4d2421 */ /* 0x000fe20000000000 */
[----:B------:R-:W-:Y:S01]  /*3450*/  SHF.L.U32 R79, R6, 0x10, RZ ;  /* 0x00000010064f7819 */ /* 0x000fe200000006ff */
[----:B------:R-:W-:Y:S01]  /*3460*/  FFMA R68, R68, R65, R69 ;  /* 0x0000004144447223 */ /* 0x000fe20000000045 */
[----:B------:R-:W-:Y:S01]  /*3470*/  FFMA R0, R88, R81, R83 ;  /* 0x0000005158007223 */ /* 0x000fe20000000053 */
[----:B------:R-:W-:Y:S01]  /*3480*/  SHF.L.U32 R69, R104, 0x10, RZ ;  /* 0x0000001068457819 */ /* 0x000fe200000006ff */
[----:B------:R-:W-:Y:S01]  /*3490*/  FFMA R65, R70, R71, R73 ;  /* 0x0000004746417223 */ /* 0x000fe20000000049 */
[----:B------:R-:W-:Y:S01]  /*34a0*/  SHF.L.U32 R83, R116, 0x10, RZ ;  /* 0x0000001074537819 */ /* 0x000fe200000006ff */
[----:B------:R-:W-:Y:S01]  /*34b0*/  FFMA R86, R86, R77, R79 ;  /* 0x0000004d56567223 */ /* 0x000fe2000000004f */
        /* <DEDUP_REMOVED lines=95> */
[----:B------:R-:W0:Y:S01]  /*3ab0*/  S2R R2, SR_TID.X ;  /* 0x0000000000027919 */ /* 0x000e220000002100 */
[----:B------:R-:W-:Y:S01]  /*3ac0*/  @P2 FADD R77, R77, 1 ;  /* 0x3f8000004d4d2421 */ /* 0x000fe20000000000 */
[----:B------:R-:W-:Y:S01]  /*3ad0*/  SHF.L.U32 R169, R34, 0x10, RZ ;  /* 0x0000001022a97819 */ /* 0x000fe200000006ff */
[----:B------:R-:W-:Y:S01]  /*3ae0*/  FFMA R208, R208, R81, R83 ;  /* 0x00000051d0d07223 */ /* 0x000fe20000000053 */
[----:B------:R-:W1:Y:S01]  /*3af0*/  S2R R85, SR_CTAID.X ;  /* 0x0000000000557919 */ /* 0x000e620000002500 */
        /* <DEDUP_REMOVED lines=43> */
[----:B------:R-:W2:Y:S01]  /*3db0*/  LDC.U8 R171, c[0x0][0x404] ;  /* 0x00010100ffab7b82 */ /* 0x000ea20000000000 */
[----:B------:R-:W-:Y:S01]  /*3dc0*/  SHF.L.U32 R175, R144, 0x10, RZ ;  /* 0x0000001090af7819 */ /* 0x000fe200000006ff */
[----:B------:R-:W-:Y:S01]  /*3dd0*/  @P2 FADD R173, R173, 1 ;  /* 0x3f800000adad2421 */ /* 0x000fe20000000000 */
[----:B0-----:R-:W-:Y:S01]  /*3de0*/  LOP3.LUT R87, R2, 0x7f, RZ, 0xc0, !PT ;  /* 0x0000007f02577812 */ /* 0x001fe200078ec0ff */
[----:B------:R-:W-:Y:S01]  /*3df0*/  FFMA R244, R244, R81, R83 ;  /* 0x00000051f4f47223 */ /* 0x000fe20000000053 */
[----:B-1----:R-:W-:Y:S01]  /*3e00*/  SHF.L.U32 R170, R85, 0x7, RZ ;  /* 0x0000000755aa7819 */ /* 0x002fe200000006ff */
[----:B------:R-:W-:Y:S01]  /*3e10*/  FFMA R242, R242, R77, R79 ;  /* 0x0000004df2f27223 */ /* 0x000fe2000000004f */
[----:B------:R-:W-:Y:S01]  /*3e20*/  SHF.L.U32 R81, R145, 0x10, RZ ;  /* 0x0000001091517819 */ /* 0x000fe200000006ff */
[----:B------:R-:W-:Y:S01]  /*3e30*/  FFMA R236, R236, R173, R175 ;  /* 0x000000adecec7223 */ /* 0x000fe200000000af */
[----:B------:R-:W-:-:S02]  /*3e40*/  SHF.L.U32 R77, R40, 0x10, RZ ;  /* 0x00000010284d7819 */ /* 0x000fc400000006ff */
[----:B------:R-:W-:Y:S01]  /*3e50*/  LOP3.LUT R87, R87, 0x380, R170, 0xf8, !PT ;  /* 0x0000038057577812 */ /* 0x000fe200078ef8aa */
[----:B------:R-:W-:Y:S01]  /*3e60*/  @P2 FADD R81, R81, 1 ;  /* 0x3f80000051512421 */ /* 0x000fe20000000000 */
[----:B------:R-:W-:Y:S01]  /*3e70*/  SHF.L.U32 R173, R139, 0x10, RZ ;  /* 0x000000108bad7819 */ /* 0x000fe200000006ff */
[----:B------:R-:W-:Y:S01]  /*3e80*/  @P2 FADD R77, R77, 1 ;  /* 0x3f8000004d4d2421 */ /* 0x000fe20000000000 */
[----:B------:R-:W-:Y:S02]  /*3e90*/  SHF.L.U32 R88, R156, 0x10, RZ ;  /* 0x000000109c587819 */ /* 0x000fe400000006ff */
        /* <DEDUP_REMOVED lines=36> */
[----:B--2---:R-:W-:Y:S01]  /*40e0*/  ISETP.NE.AND P1, PT, R171, RZ, PT ;  /* 0x000000ffab00720c */ /* 0x004fe20003f25270 */
[----:B------:R-:W-:Y:S01]  /*40f0*/  @P2 FADD R182, R182, 1 ;  /* 0x3f800000b6b62421 */ /* 0x000fe20000000000 */
[----:B------:R-:W-:Y:S01]  /*4100*/  SHF.L.U32 R173, R147, 0x10, RZ ;  /* 0x0000001093ad7819 */ /* 0x000fe200000006ff */
[----:B------:R-:W-:Y:S01]  /*4110*/  @P2 FADD R75, R75, 1 ;  /* 0x3f8000004b4b2421 */ /* 0x000fe20000000000 */
[----:B------:R-:W-:Y:S01]  /*4120*/  SHF.L.U32 R66, R52, 0x10, RZ ;  /* 0x0000001034427819 */ /* 0x000fe200000006ff */
[----:B------:R-:W0:Y:S01]  /*4130*/  LDC.64 R88, c[0x0][0x3c8] ;  /* 0x0000f200ff587b82 */ /* 0x000e220000000a00 */
        /* <DEDUP_REMOVED lines=21> */
[-C--:B-----5:R-:W-:Y:S01]  /*4290*/  @P1 FMUL R86, R86, R3.reuse ;  /* 0x0000000356561220 */ /* 0x0a0fe20000400000 */
[----:B------:R-:W-:Y:S01]  /*42a0*/  SHF.L.U32 R83, R60, 0x10, RZ ;  /* 0x000000103c537819 */ /* 0x000fe200000006ff */
[----:B------:R-:W-:Y:S01]  /*42b0*/  @P1 FMUL R0, R0, R3 ;  /* 0x0000000300001220 */ /* 0x000fe20000400000 */
[----:B------:R-:W-:Y:S01]  /*42c0*/  SHF.L.U32 R91, R161, 0x10, RZ ;  /* 0x00000010a15b7819 */ /* 0x000fe200000006ff */
[----:B------:R-:W-:Y:S01]  /*42d0*/  @P2 FADD R75, R75, 1 ;  /* 0x3f8000004b4b2421 */ /* 0x000fe20000000000 */
[----:B------:R-:W-:Y:S01]  /*42e0*/  SHF.L.U32 R169, R165, 0x10, RZ ;  /* 0x00000010a5a97819 */ /* 0x000fe200000006ff */
[----:B------:R-:W-:Y:S01]  /*42f0*/  FFMA R188, R93, R66, R72 ;  /* 0x000000425dbc7223 */ /* 0x000fe20000000048 */
[----:B------:R-:W-:Y:S01]  /*4300*/  FFMA R171, R80, R171, R173 ;  /* 0x000000ab50ab7223 */ /* 0x000fe200000000ad */
[----:B------:R-:W-:Y:S01]  /*4310*/  @P2 FADD R91, R91, 1 ;  /* 0x3f8000005b5b2421 */ /* 0x000fe20000000000 */
[----:B------:R-:W-:Y:S01]  /*4320*/  FFMA R80, R92, R75, R83 ;  /* 0x0000004b5c507223 */ /* 0x000fe20000000053 */
[----:B------:R-:W-:Y:S01]  /*4330*/  F2FP.BF16.F32.PACK_AB R66, R0, R86 ;  /* 0x000000560042723e */ /* 0x000fe200000010ff */
[----:B------:R-:W-:Y:S01]  /*4340*/  @P1 FMUL R68, R68, R3 ;  /* 0x0000000344441220 */ /* 0x000fe20000400000 */
[----:B------:R-:W-:Y:S01]  /*4350*/  SHF.L.U32 R0, R59, 0x10, RZ ;  /* 0x000000103b007819 */ /* 0x000fe200000006ff */
[----:B------:R-:W-:Y:S01]  /*4360*/  FFMA R91, R78, R91, R169 ;  /* 0x0000005b4e5b7223 */ /* 0x000fe200000000a9 */
[----:B------:R-:W-:Y:S01]  /*4370*/  SHF.L.U32 R83, R164, 0x10, RZ ;  /* 0x00000010a4537819 */ /* 0x000fe200000006ff */
[-C--:B------:R-:W-:Y:S01]  /*4380*/  @P1 FMUL R65, R65, R3.reuse ;  /* 0x0000000341411220 */ /* 0x080fe20000400000 */
[----:B------:R-:W-:Y:S01]  /*4390*/  SHF.L.U32 R78, R63, 0x10, RZ ;  /* 0x000000103f4e7819 */ /* 0x000fe200000006ff */
[----:B------:R-:W-:Y:S01]  /*43a0*/  @P2 FADD R0, R0, 1 ;  /* 0x3f80000000002421 */ /* 0x000fe20000000000 */
[----:B------:R-:W-:Y:S01]  /*43b0*/  SHF.L.U32 R93, R168, 0x10, RZ ;  /* 0x00000010a85d7819 */ /* 0x000fe200000006ff */
[----:B------:R-:W-:Y:S01]  /*43c0*/  @P2 FADD R83, R83, 1 ;  /* 0x3f80000053532421 */ /* 0x000fe20000000000 */
[-C--:B------:R-:W-:Y:S01]  /*43d0*/  @P1 FMUL R64, R64, R3.reuse ;  /* 0x0000000340401220 */ /* 0x080fe20000400000 */
[----:B------:R-:W-:Y:S01]  /*43e0*/  @P1 FMUL R69, R69, R3 ;  /* 0x0000000345451220 */ /* 0x000fe20000400000 */
[----:B------:R-:W-:Y:S01]  /*43f0*/  LEA R175, R96, R87, 0xd ;  /* 0x0000005760af7211 */ /* 0x000fe200078e68ff */
[-C--:B------:R-:W-:Y:S01]  /*4400*/  @P1 FMUL R84, R84, R3.reuse ;  /* 0x0000000354541220 */ /* 0x080fe20000400000 */
        /* <DEDUP_REMOVED lines=16> */
[----:B------:R-:W-:Y:S01]  /*4510*/  @P1 FMUL R192, R192, R3 ;  /* 0x00000003c0c01220 */ /* 0x000fe20000400000 */
[----:B------:R-:W-:Y:S01]  /*4520*/  FFMA R0, R95, R0, R78 ;  /* 0x000000005f007223 */ /* 0x000fe2000000004e */
[----:B------:R-:W-:Y:S01]  /*4530*/  FFMA R83, R76, R83, R93 ;  /* 0x000000534c537223 */ /* 0x000fe2000000005d */
[----:B------:R-:W-:Y:S01]  /*4540*/  F2FP.BF16.F32.PACK_AB R65, R65, R68 ;  /* 0x000000444141723e */ /* 0x000fe200000010ff */
[-C--:B------:R-:W-:Y:S01]  /*4550*/  @P1 FMUL R90, R90, R3.reuse ;  /* 0x000000035a5a1220 */ /* 0x080fe20000400000 */
[----:B------:R-:W-:Y:S01]  /*4560*/  F2FP.BF16.F32.PACK_AB R64, R69, R64 ;  /* 0x000000404540723e */ /* 0x000fe200000010ff */
[----:B------:R-:W-:Y:S01]  /*4570*/  @P1 FMUL R77, R77, R3 ;  /* 0x000000034d4d1220 */ /* 0x000fe20000400000 */
[----:B0-----:R-:W-:Y:S01]  /*4580*/  IMAD.WIDE.U32 R88, R175, 0x10, R88 ;  /* 0x00000010af587825 */ /* 0x001fe200078e0058 */
[----:B------:R-:W-:-:S03]  /*4590*/  F2FP.BF16.F32.PACK_AB R67, R67, R84 ;  /* 0x000000544343723e */ /* 0x000fc600000010ff */
[-C--:B------:R-:W-:Y:S01]  /*45a0*/  @P1 FMUL R172, R172, R3.reuse ;  /* 0x00000003acac1220 */ /* 0x080fe20000400000 */
[----:B------:R-:W-:Y:S01]  /*45b0*/  F2FP.BF16.F32.PACK_AB R71, R71, R186 ;  /* 0x000000ba4747723e */ /* 0x000fe200000010ff */
        /* <DEDUP_REMOVED lines=44> */
[----:B------:R-:W-:Y:S01]  /*4880*/  F2FP.BF16.F32.PACK_AB R78, R77, R90 ;  /* 0x0000005a4d4e723e */ /* 0x000fe200000010ff */
[----:B------:R0:W-:Y:S01]  /*4890*/  STG.E.128 desc[UR8][R88.64], R64 ;  /* 0x0000004058007986 */ /* 0x0001e2000c101d08 */
[----:B------:R-:W-:-:S02]  /*48a0*/  F2FP.BF16.F32.PACK_AB R77, R81, R172 ;  /* 0x000000ac514d723e */ /* 0x000fc400000010ff */
[----:B------:R-:W-:Y:S01]  /*48b0*/  F2FP.BF16.F32.PACK_AB R79, R79, R170 ;  /* 0x000000aa4f4f723e */ /* 0x000fe200000010ff */
[----:B------:R1:W-:Y:S01]  /*48c0*/  STG.E.128 desc[UR8][R88.64+0x4000], R68 ;  /* 0x0040004458007986 */ /* 0x0003e2000c101d08 */
[----:B------:R-:W-:Y:S02]  /*48d0*/  F2FP.BF16.F32.PACK_AB R76, R249, R182 ;  /* 0x000000b6f94c723e */ /* 0x000fe400000010ff */
[----:B------:R-:W-:Y:S01]  /*48e0*/  F2FP.BF16.F32.PACK_AB R82, R82, R94 ;  /* 0x0000005e5252723e */ /* 0x000fe200000010ff */
[----:B------:R2:W-:Y:S01]  /*48f0*/  STG.E.128 desc[UR8][R88.64+0x8000], R72 ;  /* 0x0080004858007986 */ /* 0x0005e2000c101d08 */
[----:B------:R-:W-:Y:S02]  /*4900*/  F2FP.BF16.F32.PACK_AB R81, R171, R188 ;  /* 0x000000bcab51723e */ /* 0x000fe400000010ff */
[----:B------:R-:W-:Y:S01]  /*4910*/  F2FP.BF16.F32.PACK_AB R80, R91, R80 ;  /* 0x000000505b50723e */ /* 0x000fe200000010ff */
[----:B------:R3:W-:Y:S01]  /*4920*/  STG.E.128 desc[UR8][R88.64+0x18000], R76 ;  /* 0x0180004c58007986 */ /* 0x0007e2000c101d08 */
[----:B------:R-:W-:-:S02]  /*4930*/  F2FP.BF16.F32.PACK_AB R83, R83, R0 ;  /* 0x000000005353723e */ /* 0x000fc400000010ff */
[----:B0-----:R-:W-:-:S03]  /*4940*/  F2FP.BF16.F32.PACK_AB R67, R220, R218 ;  /* 0x000000dadc43723e */ /* 0x001fc600000010ff */
[----:B------:R3:W-:Y:S01]  /*4950*/  STG.E.128 desc[UR8][R88.64+0x1c000], R80 ;  /* 0x01c0005058007986 */ /* 0x0007e2000c101d08 */
[----:B------:R-:W-:Y:S02]  /*4960*/  F2FP.BF16.F32.PACK_AB R66, R216, R214 ;  /* 0x000000d6d842723e */ /* 0x000fe400000010ff */
[----:B------:R-:W-:Y:S02]  /*4970*/  F2FP.BF16.F32.PACK_AB R65, R212, R210 ;  /* 0x000000d2d441723e */ /* 0x000fe400000010ff */
[----:B------:R-:W-:Y:S02]  /*4980*/  F2FP.BF16.F32.PACK_AB R64, R208, R206 ;  /* 0x000000ced040723e */ /* 0x000fe400000010ff */
[----:B-1----:R-:W-:Y:S02]  /*4990*/  F2FP.BF16.F32.PACK_AB R71, R236, R234 ;  /* 0x000000eaec47723e */ /* 0x002fe400000010ff */
[----:B------:R-:W-:Y:S01]  /*49a0*/  F2FP.BF16.F32.PACK_AB R70, R232, R230 ;  /* 0x000000e6e846723e */ /* 0x000fe200000010ff */
[----:B------:R3:W-:Y:S01]  /*49b0*/  STG.E.128 desc[UR8][R88.64+0xc000], R64 ;  /* 0x00c0004058007986 */ /* 0x0007e2000c101d08 */
[----:B------:R-:W-:-:S02]  /*49c0*/  F2FP.BF16.F32.PACK_AB R69, R228, R226 ;  /* 0x000000e2e445723e */ /* 0x000fc400000010ff */
[----:B------:R-:W-:Y:S02]  /*49d0*/  F2FP.BF16.F32.PACK_AB R68, R224, R222 ;  /* 0x000000dee044723e */ /* 0x000fe400000010ff */
[----:B--2---:R-:W-:Y:S02]  /*49e0*/  F2FP.BF16.F32.PACK_AB R75, R252, R250 ;  /* 0x000000fafc4b723e */ /* 0x004fe400000010ff */
[----:B------:R-:W-:Y:S01]  /*49f0*/  F2FP.BF16.F32.PACK_AB R74, R248, R246 ;  /* 0x000000f6f84a723e */ /* 0x000fe200000010ff */
[----:B------:R3:W-:Y:S01]  /*4a00*/  STG.E.128 desc[UR8][R88.64+0x10000], R68 ;  /* 0x0100004458007986 */ /* 0x0007e2000c101d08 */
[----:B------:R-:W-:Y:S02]  /*4a10*/  F2FP.BF16.F32.PACK_AB R73, R244, R242 ;  /* 0x000000f2f449723e */ /* 0x000fe400000010ff */
[----:B------:R-:W-:-:S05]  /*4a20*/  F2FP.BF16.F32.PACK_AB R72, R240, R238 ;  /* 0x000000eef048723e */ /* 0x000fca00000010ff */
[----:B------:R3:W-:Y:S01]  /*4a30*/  STG.E.128 desc[UR8][R88.64+0x14000], R72 ;  /* 0x0140004858007986 */ /* 0x0007e2000c101d08 */
[----:B------:R-:W-:Y:S05]  /*4a40*/  BRA `(.L_x_5909) ;  /* 0x0000002000d07947 */ /* 0x000fea0003800000 */
.L_x_5908:
[----:B------:R-:W0:Y:S01]  /*4a50*/  LDCU.U8 UR4, c[0x0][0x3c0] ;  /* 0x00007800ff0477ac */ /* 0x000e220008000000 */
[----:B------:R-:W-:Y:S01]  /*4a60*/  SHF.L.U32 R71, R101, 0x10, RZ ;  /* 0x0000001065477819 */ /* 0x000fe200000006ff */
[--C-:B-1----:R-:W-:Y:S01]  /*4a70*/  FADD R66, R169, -R0.reuse ;  /* 0x80000000a9427221 */ /* 0x102fe20000000000 */
[--C-:B------:R-:W-:Y:S01]  /*4a80*/  FADD R196, R73, -R0.reuse ;  /* 0x8000000049c47221 */ /* 0x100fe20000000000 */
[--C-:B------:R-:W-:Y:S01]  /*4a90*/  FADD R204, R75, -R0.reuse ;  /* 0x800000004bcc7221 */ /* 0x100fe20000000000 */
[----:B------:R-:W-:Y:S01]  /*4aa0*/  SHF.L.U32 R65, R104, 0x10, RZ ;  /* 0x0000001068417819 */ /* 0x000fe200000006ff */
[--C-:B------:R-:W-:Y:S01]  /*4ab0*/  FADD R64, R171, -R0.reuse ;  /* 0x80000000ab407221 */ /* 0x100fe20000000000 */
[----:B------:R-:W-:Y:S01]  /*4ac0*/  SHF.L.U32 R73, R109, 0x10, RZ ;  /* 0x000000106d497819 */ /* 0x000fe200000006ff */
[--C-:B------:R-:W-:Y:S01]  /*4ad0*/  FADD R68, R175, -R0.reuse ;  /* 0x80000000af447221 */ /* 0x100fe20000000000 */
[----:B------:R-:W-:Y:S01]  /*4ae0*/  SHF.L.U32 R75, R105, 0x10, RZ ;  /* 0x00000010694b7819 */ /* 0x000fe200000006ff */
[----:B------:R-:W-:Y:S01]  /*4af0*/  FMUL R66, R69, R66 ;  /* 0x0000004245427220 */ /* 0x000fe20000400000 */
[--C-:B------:R-:W-:Y:S01]  /*4b00*/  FADD R212, R77, -R0.reuse ;  /* 0x800000004dd47221 */ /* 0x100fe20000000000 */
[--C-:B------:R-:W-:Y:S01]  /*4b10*/  FADD R218, R79, -R0.reuse ;  /* 0x800000004fda7221 */ /* 0x100fe20000000000 */
[----:B------:R-:W-:Y:S01]  /*4b20*/  SHF.L.U32 R67, R4, 0x10, RZ ;  /* 0x0000001004437819 */ /* 0x000fe200000006ff */
[----:B------:R-:W-:Y:S01]  /*4b30*/  FMUL R64, R69, R64 ;  /* 0x0000004045407220 */ /* 0x000fe20000400000 */
[----:B------:R-:W-:Y:S01]  /*4b40*/  SHF.L.U32 R77, R5, 0x10, RZ ;  /* 0x00000010054d7819 */ /* 0x000fe200000006ff */
[--C-:B------:R-:W-:Y:S01]  /*4b50*/  FADD R70, R173, -R0.reuse ;  /* 0x80000000ad467221 */ /* 0x100fe20000000000 */
[----:B------:R-:W-:Y:S01]  /*4b60*/  SHF.L.U32 R79, R102, 0x10, RZ ;  /* 0x00000010664f7819 */ /* 0x000fe200000006ff */
[----:B------:R-:W-:Y:S01]  /*4b70*/  FMUL R68, R69, R68 ;  /* 0x0000004445447220 */ /* 0x000fe20000400000 */
[----:B0-----:R-:W-:Y:S01]  /*4b80*/  ISETP.NE.AND P2, PT, RZ, UR4, PT ;  /* 0x00000004ff007c0c */ /* 0x001fe2000bf45270 */
[--C-:B------:R-:W-:Y:S01]  /*4b90*/  FADD R88, R177, -R0.reuse ;  /* 0x80000000b1587221 */ /* 0x100fe20000000000 */
[--C-:B------:R-:W-:Y:S01]  /*4ba0*/  FADD R226, R81, -R0.reuse ;  /* 0x8000000051e27221 */ /* 0x100fe20000000000 */
[----:B------:R-:W-:Y:S01]  /*4bb0*/  SHF.L.U32 R81, R110, 0x10, RZ ;  /* 0x000000106e517819 */ /* 0x000fe200000006ff */
        /* <DEDUP_REMOVED lines=10> */
[----:B------:R-:W-:Y:S01]  /*4c60*/  @P2 FADD R65, R65, 1 ;  /* 0x3f80000041412421 */ /* 0x000fe20000000000 */
[----:B------:R-:W-:Y:S01]  /*4c70*/  @P2 FADD R75, R75, 1 ;  /* 0x3f8000004b4b2421 */ /* 0x000fe20000000000 */
[--C-:B------:R-:W-:Y:S01]  /*4c80*/  FADD R186, R199, -R0.reuse ;  /* 0x80000000c7ba7221 */ /* 0x100fe20000000000 */
[----:B------:R-:W-:Y:S01]  /*4c90*/  FFMA R66, R66, R71, R73 ;  /* 0x0000004742427223 */ /* 0x000fe20000000049 */
[----:B------:R-:W-:Y:S01]  /*4ca0*/  SHF.L.U32 R71, R103, 0x10, RZ ;  /* 0x0000001067477819 */ /* 0x000fe200000006ff */
        /* <DEDUP_REMOVED lines=44> */
[----:B------:R-:W-:Y:S01]  /*4f70*/  FMUL R70, R69, R70 ;  /* 0x0000004645467220 */ /* 0x000fe20000400000 */
[----:B------:R-:W-:Y:S01]  /*4f80*/  @P2 FADD R79, R79, 1 ;  /* 0x3f8000004f4f2421 */ /* 0x000fe20000000000 */
[----:B------:R-:W-:Y:S01]  /*4f90*/  FFMA R68, R68, R75, R77 ;  /* 0x0000004b44447223 */ /* 0x000fe2000000004d */
[----:B------:R-:W-:Y:S01]  /*4fa0*/  SHF.L.U32 R65, R106, 0x10, RZ ;  /* 0x000000106a417819 */ /* 0x000fe200000006ff */
[----:B------:R-:W-:Y:S01]  /*4fb0*/  FADD R0, R84, -R0 ;  /* 0x8000000054007221 */ /* 0x000fe20000000000 */
[----:B------:R-:W-:Y:S01]  /*4fc0*/  SHF.L.U32 R73, R111, 0x10, RZ ;  /* 0x000000106f497819 */ /* 0x000fe200000006ff */
[----:B------:R-:W-:Y:S01]  /*4fd0*/  FMUL R88, R69, R88 ;  /* 0x0000005845587220 */ /* 0x000fe20000400000 */
[----:B------:R-:W-:Y:S01]  /*4fe0*/  SHF.L.U32 R75, R107, 0x10, RZ ;  /* 0x000000106b4b7819 */ /* 0x000fe200000006ff */
[----:B------:R-:W-:Y:S01]  /*4ff0*/  @P2 FADD R71, R71, 1 ;  /* 0x3f80000047472421 */ /* 0x000fe20000000000 */
        /* <DEDUP_REMOVED lines=58> */
[----:B------:R-:W-:Y:S01]  /*53a0*/  FFMA R70, R70, R79, R81 ;  /* 0x0000004f46467223 */ /* 0x000fe20000000051 */
[----:B------:R-:W-:Y:S01]  /*53b0*/  SHF.L.U32 R67, R6, 0x10, RZ ;  /* 0x0000001006437819 */ /* 0x000fe200000006ff */
[----:B------:R-:W-:Y:S01]  /*53c0*/  FMUL R69, R69, R0 ;  /* 0x0000000045457220 */ /* 0x000fe20000400000 */
[----:B------:R-:W-:Y:S01]  /*53d0*/  SHF.L.U32 R77, R7, 0x10, RZ ;  /* 0x00000010074d7819 */ /* 0x000fe200000006ff */
[----:B------:R-:W-:Y:S01]  /*53e0*/  @P2 FADD R65, R65, 1 ;  /* 0x3f80000041412421 */ /* 0x000fe20000000000 */
[----:B------:R-:W-:Y:S01]  /*53f0*/  SHF.L.U32 R79, R108, 0x10, RZ ;  /* 0x000000106c4f7819 */ /* 0x000fe200000006ff */
[----:B------:R-:W-:Y:S01]  /*5400*/  @P2 FADD R75, R75, 1 ;  /* 0x3f8000004b4b2421 */ /* 0x000fe20000000000 */
[----:B------:R-:W-:Y:S01]  /*5410*/  FFMA R0, R88, R71, R73 ;  /* 0x0000004758007223 */ /* 0x000fe20000000049 */
[----:B------:R-:W-:Y:S01]  /*5420*/  SHF.L.U32 R71, R113, 0x10, RZ ;  /* 0x0000001071477819 */ /* 0x000fe200000006ff */
[----:B------:R-:W-:Y:S01]  /*5430*/  FFMA R86, R86, R65, R67 ;  /* 0x0000004156567223 */ /* 0x000fe20000000043 */
[----:B------:R-:W-:Y:S01]  /*5440*/  SHF.L.U32 R81, R112, 0x10, RZ ;  /* 0x0000001070517819 */ /* 0x000fe200000006ff */
[----:B------:R-:W-:Y:S01]  /*5450*/  @P2 FADD R79, R79, 1 ;  /* 0x3f8000004f4f2421 */ /* 0x000fe20000000000 */
        /* <DEDUP_REMOVED lines=82> */
[----:B------:R-:W0:Y:S01]  /*5980*/  S2R R2, SR_TID.X ;  /* 0x0000000000027919 */ /* 0x000e220000002100 */
[----:B------:R-:W-:Y:S01]  /*5990*/  SHF.L.U32 R79, R135, 0x10, RZ ;  /* 0x00000010874f7819 */ /* 0x000fe200000006ff */
[----:B------:R-:W-:Y:S01]  /*59a0*/  @P2 FADD R77, R77, 1 ;  /* 0x3f8000004d4d2421 */ /* 0x000fe20000000000 */
[----:B------:R-:W-:Y:S01]  /*59b0*/  SHF.L.U32 R83, R134, 0x10, RZ ;  /* 0x0000001086537819 */ /* 0x000fe200000006ff */
[----:B------:R-:W-:Y:S01]  /*59c0*/  FFMA R214, R214, R73, R75 ;  /* 0x00000049d6d67223 */ /* 0x000fe2000000004b */
[----:B------:R-:W-:Y:S01]  /*59d0*/  @P2 FADD R81, R81, 1 ;  /* 0x3f80000051512421 */ /* 0x000fe20000000000 */
[----:B------:R-:W-:Y:S01]  /*59e0*/  SHF.L.U32 R73, R32, 0x10, RZ ;  /* 0x0000001020497819 */ /* 0x000fe200000006ff */
[----:B------:R-:W1:Y:S01]  /*59f0*/  S2R R85, SR_CTAID.X ;  /* 0x0000000000557919 */ /* 0x000e620000002500 */
[----:B------:R-:W-:Y:S01]  /*5a00*/  FFMA R216, R216, R77, R79 ;  /* 0x0000004dd8d87223 */ /* 0x000fe2000000004f */
[----:B------:R-:W-:Y:S01]  /*5a10*/  FFMA R212, R212, R81, R83 ;  /* 0x00000051d4d47223 */ /* 0x000fe20000000053 */
[----:B------:R-:W-:Y:S01]  /*5a20*/  SHF.L.U32 R75, R36, 0x10, RZ ;  /* 0x00000010244b7819 */ /* 0x000fe200000006ff */
[----:B------:R-:W-:Y:S01]  /*5a30*/  @P2 FADD R73, R73, 1 ;  /* 0x3f80000049492421 */ /* 0x000fe20000000000 */
[----:B------:R-:W-:Y:S01]  /*5a40*/  SHF.L.U32 R77, R137, 0x10, RZ ;  /* 0x00000010894d7819 */ /* 0x000fe200000006ff */
[----:B-----5:R-:W-:Y:S01]  /*5a50*/  FMUL R173, R190, R3 ;  /* 0x00000003bead7220 */ /* 0x020fe20000400000 */
        /* <DEDUP_REMOVED lines=42> */
[----:B0-----:R-:W-:Y:S01]  /*5d00*/  LOP3.LUT R87, R2, 0x7f, RZ, 0xc0, !PT ;  /* 0x0000007f02577812 */ /* 0x001fe200078ec0ff */
[----:B------:R-:W-:Y:S01]  /*5d10*/  @P2 FADD R73, R73, 1 ;  /* 0x3f80000049492421 */ /* 0x000fe20000000000 */
[----:B-1----:R-:W-:Y:S01]  /*5d20*/  SHF.L.U32 R84, R85, 0x7, RZ ;  /* 0x0000000755547819 */ /* 0x002fe200000006ff */
[----:B------:R-:W-:Y:S01]  /*5d30*/  @P2 FADD R169, R169, 1 ;  /* 0x3f800000a9a92421 */ /* 0x000fe20000000000 */
[----:B------:R-:W-:Y:S01]  /*5d40*/  SHF.L.U32 R75, R46, 0x10, RZ ;  /* 0x000000102e4b7819 */ /* 0x000fe200000006ff */
[-C--:B------:R-:W-:Y:S01]  /*5d50*/  FMUL R175, R194, R3.reuse ;  /* 0x00000003c2af7220 */ /* 0x080fe20000400000 */
[----:B------:R-:W-:Y:S01]  /*5d60*/  SHF.L.U32 R77, R147, 0x10, RZ ;  /* 0x00000010934d7819 */ /* 0x000fe200000006ff */
[----:B------:R-:W-:Y:S01]  /*5d70*/  FMUL R177, R198, R3 ;  /* 0x00000003c6b17220 */ /* 0x000fe20000400000 */
[----:B------:R-:W-:Y:S01]  /*5d80*/  SHF.L.U32 R81, R41, 0x10, RZ ;  /* 0x0000001029517819 */ /* 0x000fe200000006ff */
[----:B------:R-:W-:Y:S01]  /*5d90*/  FFMA R246, R246, R73, R75 ;  /* 0x00000049f6f67223 */ /* 0x000fe2000000004b */
[----:B------:R-:W-:Y:S01]  /*5da0*/  SHF.L.U32 R171, R144, 0x10, RZ ;  /* 0x0000001090ab7819 */ /* 0x000fe200000006ff */
[----:B------:R-:W-:Y:S01]  /*5db0*/  @P2 FADD R77, R77, 1 ;  /* 0x3f8000004d4d2421 */ /* 0x000fe20000000000 */
[----:B------:R-:W-:Y:S01]  /*5dc0*/  LOP3.LUT R87, R87, 0x380, R84, 0xf8, !PT ;  /* 0x0000038057577812 */ /* 0x000fe200078ef854 */
[----:B------:R-:W-:Y:S01]  /*5dd0*/  @P2 FADD R81, R81, 1 ;  /* 0x3f80000051512421 */ /* 0x000fe20000000000 */
[----:B------:R-:W-:Y:S01]  /*5de0*/  SHF.L.U32 R79, R151, 0x10, RZ ;  /* 0x00000010974f7819 */ /* 0x000fe200000006ff */
[----:B------:R-:W-:Y:S01]  /*5df0*/  FFMA R236, R236, R169, R171 ;  /* 0x000000a9ecec7223 */ /* 0x000fe200000000ab */
[----:B------:R-:W-:Y:S01]  /*5e00*/  SHF.L.U32 R84, R48, 0x10, RZ ;  /* 0x0000001030547819 */ /* 0x000fe200000006ff */
[----:B------:R-:W-:Y:S01]  /*5e10*/  FMUL R181, R214, R3 ;  /* 0x00000003d6b57220 */ /* 0x000fe20000400000 */
        /* <DEDUP_REMOVED lines=14> */
[----:B------:R-:W-:Y:S01]  /*5f00*/  FMNMX3 R97, R97, |R64|, |R66|, !PT ;  /* 0x4000004061617276 */ /* 0x000fe20007800442 */
[----:B------:R-:W-:Y:S01]  /*5f10*/  FFMA R84, R249, R202, R206 ;  /* 0x000000caf9547223 */ /* 0x000fe200000000ce */
[----:B------:R-:W-:Y:S01]  /*5f20*/  SHF.L.U32 R81, R43, 0x10, RZ ;  /* 0x000000102b517819 */ /* 0x000fe200000006ff */
[----:B------:R-:W-:Y:S01]  /*5f30*/  FFMA R202, R72, R75, R77 ;  /* 0x0000004b48ca7223 */ /* 0x000fe2000000004d */
[----:B------:R-:W-:Y:S01]  /*5f40*/  SHF.L.U32 R171, R150, 0x10, RZ ;  /* 0x0000001096ab7819 */ /* 0x000fe200000006ff */
[----:B------:R-:W-:Y:S01]  /*5f50*/  FMUL R183, R218, R3 ;  /* 0x00000003dab77220 */ /* 0x000fe20000400000 */
[----:B------:R-:W-:Y:S01]  /*5f60*/  FMNMX3 R97, R97, |R68|, |R70|, !PT ;  /* 0x4000004461617276 */ /* 0x000fe20007800446 */
        /* <DEDUP_REMOVED lines=9> */
[----:B------:R-:W-:Y:S01]  /*6000*/  FMNMX3 R97, R97, |R86|, |R0|, !PT ;  /* 0x4000005661617276 */ /* 0x000fe20007800400 */
[----:B------:R-:W-:Y:S01]  /*6010*/  @P2 FADD R79, R79, 1 ;  /* 0x3f8000004f4f2421 */ /* 0x000fe20000000000 */
[----:B------:R-:W-:Y:S01]  /*6020*/  SHF.L.U32 R77, R54, 0x10, RZ ;  /* 0x00000010364d7819 */ /* 0x000fe200000006ff */
[----:B------:R-:W-:Y:S01]  /*6030*/  @P2 FADD R169, R169, 1 ;  /* 0x3f800000a9a92421 */ /* 0x000fe20000000000 */
[----:B------:R-:W-:Y:S01]  /*6040*/  SHF.L.U32 R81, R159, 0x10, RZ ;  /* 0x000000109f517819 */ /* 0x000fe200000006ff */
[----:B------:R-:W-:Y:S01]  /*6050*/  FMUL R187, R226, R3 ;  /* 0x00000003e2bb7220 */ /* 0x000fe20000400000 */
[----:B------:R-:W-:Y:S01]  /*6060*/  FMNMX3 R97, R97, |R170|, |R172|, !PT ;  /* 0x400000aa61617276 */ /* 0x000fe200078004ac */
[----:B------:R-:W-:Y:S01]  /*6070*/  FFMA R72, R90, R75, R77 ;  /* 0x0000004b5a487223 */ /* 0x000fe2000000004d */
[----:B------:R-:W-:Y:S01]  /*6080*/  SHF.L.U32 R171, R152, 0x10, RZ ;  /* 0x0000001098ab7819 */ /* 0x000fe200000006ff */
[----:B------:R-:W-:Y:S01]  /*6090*/  FFMA R90, R74, R79, R81 ;  /* 0x0000004f4a5a7223 */ /* 0x000fe20000000051 */
[----:B------:R-:W-:Y:S01]  /*60a0*/  SHF.L.U32 R75, R56, 0x10, RZ ;  /* 0x00000010384b7819 */ /* 0x000fe200000006ff */
[----:B------:R-:W-:Y:S01]  /*60b0*/  FMUL R189, R230, R3 ;  /* 0x00000003e6bd7220 */ /* 0x000fe20000400000 */
[----:B------:R-:W-:Y:S01]  /*60c0*/  FMNMX3 R97, R97, |R174|, |R176|, !PT ;  /* 0x400000ae61617276 */ /* 0x000fe200078004b0 */
[----:B------:R-:W-:Y:S01]  /*60d0*/  FFMA R252, R252, R169, R171 ;  /* 0x000000a9fcfc7223 */ /* 0x000fe200000000ab */
[----:B------:R-:W-:Y:S01]  /*60e0*/  SHF.L.U32 R79, R161, 0x10, RZ ;  /* 0x00000010a14f7819 */ /* 0x000fe200000006ff */
[----:B------:R-:W0:Y:S01]  /*60f0*/  LDC.U8 R169, c[0x0][0x404] ;  /* 0x00010100ffa97b82 */ /* 0x000e220000000000 */
[----:B------:R-:W-:Y:S01]  /*6100*/  SHF.L.U32 R210, R49, 0x10, RZ ;  /* 0x0000001031d27819 */ /* 0x000fe200000006ff */
[----:B------:R-:W-:Y:S01]  /*6110*/  @P2 FADD R75, R75, 1 ;  /* 0x3f8000004b4b2421 */ /* 0x000fe20000000000 */
[----:B------:R-:W-:Y:S01]  /*6120*/  SHF.L.U32 R77, R60, 0x10, RZ ;  /* 0x000000103c4d7819 */ /* 0x000fe200000006ff */
[----:B------:R-:W-:Y:S01]  /*6130*/  @P2 FADD R79, R79, 1 ;  /* 0x3f8000004f4f2421 */ /* 0x000fe20000000000 */
[----:B------:R-:W-:Y:S01]  /*6140*/  FMNMX3 R97, R97, |R178|, |R180|, !PT ;  /* 0x400000b261617276 */ /* 0x000fe200078004b4 */
[----:B------:R-:W-:Y:S01]  /*6150*/  @P2 FADD R210, R210, 1 ;  /* 0x3f800000d2d22421 */ /* 0x000fe20000000000 */
[----:B------:R-:W-:Y:S01]  /*6160*/  SHF.L.U32 R81, R165, 0x10, RZ ;  /* 0x00000010a5517819 */ /* 0x000fe200000006ff */
[----:B------:R-:W-:Y:S01]  /*6170*/  FFMA R74, R92, R75, R77 ;  /* 0x0000004b5c4a7223 */ /* 0x000fe2000000004d */
[----:B------:R-:W-:Y:S01]  /*6180*/  SHF.L.U32 R73, R53, 0x10, RZ ;  /* 0x0000001035497819 */ /* 0x000fe200000006ff */
[----:B------:R-:W-:Y:S01]  /*6190*/  FMUL R171, R186, R3 ;  /* 0x00000003baab7220 */ /* 0x000fe20000400000 */
[----:B------:R-:W-:Y:S01]  /*61a0*/  FMNMX3 R97, R97, |R182|, |R184|, !PT ;  /* 0x400000b661617276 */ /* 0x000fe200078004b8 */
[----:B------:R-:W-:Y:S01]  /*61b0*/  FFMA R92, R78, R79, R81 ;  /* 0x0000004f4e5c7223 */ /* 0x000fe20000000051 */
[----:B------:R-:W-:Y:S01]  /*61c0*/  SHF.L.U32 R88, R51, 0x10, RZ ;  /* 0x0000001033587819 */ /* 0x000fe200000006ff */
[----:B------:R-:W-:Y:S01]  /*61d0*/  FFMA R73, R89, R210, R73 ;  /* 0x000000d259497223 */ /* 0x000fe20000000049 */
[----:B------:R-:W-:Y:S01]  /*61e0*/  SHF.L.U32 R83, R156, 0x10, RZ ;  /* 0x000000109c537819 */ /* 0x000fe200000006ff */
[-C--:B------:R-:W-:Y:S01]  /*61f0*/  FMUL R205, R74, R3.reuse ;  /* 0x000000034acd7220 */ /* 0x080fe20000400000 */
[----:B------:R-:W-:Y:S01]  /*6200*/  SHF.L.U32 R75, R162, 0x10, RZ ;  /* 0x00000010a24b7819 */ /* 0x000fe200000006ff */
[----:B------:R-:W-:Y:S01]  /*6210*/  @P2 FADD R88, R88, 1 ;  /* 0x3f80000058582421 */ /* 0x000fe20000000000 */
        /* <DEDUP_REMOVED lines=8> */
[----:B------:R-:W-:Y:S01]  /*62a0*/  SHF.L.U32 R77, R166, 0x10, RZ ;  /* 0x00000010a64d7819 */ /* 0x000fe200000006ff */
[----:B------:R-:W-:Y:S01]  /*62b0*/  FFMA R91, R91, R88, R206 ;  /* 0x000000585b5b7223 */ /* 0x000fe200000000ce */
[----:B------:R-:W-:Y:S01]  /*62c0*/  SHF.L.U32 R81, R62, 0x10, RZ ;  /* 0x000000103e517819 */ /* 0x000fe200000006ff */
[----:B------:R-:W-:Y:S01]  /*62d0*/  FFMA R206, R76, R83, R89 ;  /* 0x000000534cce7223 */ /* 0x000fe20000000059 */
[----:B------:R-:W-:Y:S01]  /*62e0*/  FMNMX3 R97, R97, |R190|, |R192|, !PT ;  /* 0x400000be61617276 */ /* 0x000fe200078004c0 */
[----:B------:R-:W-:Y:S01]  /*62f0*/  FFMA R210, R80, R75, R77 ;  /* 0x0000004b50d27223 */ /* 0x000fe2000000004d */
[----:B------:R-:W-:Y:S01]  /*6300*/  SHF.L.U32 R83, R163, 0x10, RZ ;  /* 0x00000010a3537819 */ /* 0x000fe200000006ff */
[----:B------:R-:W-:Y:S01]  /*6310*/  FFMA R75, R94, R79, R81 ;  /* 0x0000004f5e4b7223 */ /* 0x000fe20000000051 */
[----:B------:R-:W-:Y:S01]  /*6320*/  FMNMX3 R97, R97, |R194|, |R196|, !PT ;  /* 0x400000c261617276 */ /* 0x000fe200078004c4 */
[-C--:B------:R-:W-:Y:S01]  /*6330*/  FMUL R77, R64, R3.reuse ;  /* 0x00000003404d7220 */ /* 0x080fe20000400000 */
[----:B------:R-:W-:Y:S01]  /*6340*/  SHF.L.U32 R94, R164, 0x10, RZ ;  /* 0x00000010a45e7819 */ /* 0x000fe200000006ff */
[----:B------:R-:W-:Y:S01]  /*6350*/  @P2 FADD R83, R83, 1 ;  /* 0x3f80000053532421 */ /* 0x000fe20000000000 */
[----:B------:R-:W-:Y:S01]  /*6360*/  SHF.L.U32 R89, R167, 0x10, RZ ;  /* 0x00000010a7597819 */ /* 0x000fe200000006ff */
[----:B------:R-:W-:Y:S01]  /*6370*/  FMUL R79, R68, R3 ;  /* 0x00000003444f7220 */ /* 0x000fe20000400000 */
[----:B------:R-:W-:Y:S01]  /*6380*/  FMNMX3 R97, R97, |R198|, |R200|, !PT ;  /* 0x400000c661617276 */ /* 0x000fe200078004c8 */
[----:B------:R-:W-:Y:S01]  /*6390*/  @P2 FADD R94, R94, 1 ;  /* 0x3f8000005e5e2421 */ /* 0x000fe20000000000 */
[----:B------:R-:W-:Y:S01]  /*63a0*/  SHF.L.U32 R80, R168, 0x10, RZ ;  /* 0x00000010a8507819 */ /* 0x000fe200000006ff */
[----:B------:R-:W-:Y:S01]  /*63b0*/  FFMA R82, R82, R83, R89 ;  /* 0x0000005352527223 */ /* 0x000fe20000000059 */
[----:B0-----:R-:W-:Y:S01]  /*63c0*/  ISETP.NE.AND P1, PT, R169, RZ, PT ;  /* 0x000000ffa900720c */ /* 0x001fe20003f25270 */
[----:B------:R-:W-:Y:S01]  /*63d0*/  FMUL R89, R178, R3 ;  /* 0x00000003b2597220 */ /* 0x000fe20000400000 */
[----:B------:R-:W-:Y:S01]  /*63e0*/  FMNMX3 R97, R97, |R65|, |R204|, !PT ;  /* 0x4000004161617276 */ /* 0x000fe200078004cc */
[----:B------:R-:W-:Y:S01]  /*63f0*/  FFMA R94, R69, R94, R80 ;  /* 0x0000005e455e7223 */ /* 0x000fe20000000050 */
[----:B------:R-:W-:Y:S01]  /*6400*/  FSEL R69, R64, R77, !P1 ;  /* 0x0000004d40457208 */ /* 0x000fe20004800000 */
[----:B------:R-:W-:Y:S01]  /*6410*/  FMUL R81, R170, R3 ;  /* 0x00000003aa517220 */ /* 0x000fe20000400000 */
[----:B------:R-:W-:Y:S01]  /*6420*/  FMNMX3 R64, R97, |R67|, |R208|, !PT ;  /* 0x4000004361407276 */ /* 0x000fe200078004d0 */
[----:B------:R-:W-:Y:S01]  /*6430*/  FMUL R83, R174, R3 ;  /* 0x00000003ae537220 */ /* 0x000fe20000400000 */
[----:B------:R-:W-:Y:S01]  /*6440*/  FSEL R97, R178, R89, !P1 ;  /* 0x00000059b2617208 */ /* 0x000fe20004800000 */
[----:B------:R-:W-:Y:S01]  /*6450*/  FMUL R169, R182, R3 ;  /* 0x00000003b6a97220 */ /* 0x000fe20000400000 */
[----:B------:R-:W-:Y:S01]  /*6460*/  FMNMX3 R89, R64, |R71|, |R212|, !PT ;  /* 0x4000004740597276 */ /* 0x000fe200078004d4 */
[-C--:B------:R-:W-:Y:S01]  /*6470*/  FMUL R64, R65, R3.reuse ;  /* 0x0000000341407220 */ /* 0x080fe20000400000 */
[----:B------:R-:W-:Y:S01]  /*6480*/  SHF.L.U32 R76, R57, 0x10, RZ ;  /* 0x00000010394c7819 */ /* 0x000fe200000006ff */
[-C--:B------:R-:W-:Y:S01]  /*6490*/  @P1 FMUL R66, R66, R3.reuse ;  /* 0x0000000342421220 */ /* 0x080fe20000400000 */
[----:B------:R-:W-:Y:S01]  /*64a0*/  FMNMX3 R89, R89, |R214|, |R216|, !PT ;  /* 0x400000d659597276 */ /* 0x000fe200078004d8 */
[-C--:B------:R-:W-:Y:S01]  /*64b0*/  @P1 FMUL R70, R70, R3.reuse ;  /* 0x0000000346461220 */ /* 0x080fe20000400000 */
[----:B------:R-:W-:Y:S01]  /*64c0*/  SHF.L.U32 R88, R61, 0x10, RZ ;  /* 0x000000103d587819 */ /* 0x000fe200000006ff */
[----:B------:R-:W-:Y:S01]  /*64d0*/  @P2 FADD R76, R76, 1 ;  /* 0x3f8000004c4c2421 */ /* 0x000fe20000000000 */
[----:B------:R-:W-:Y:S01]  /*64e0*/  FMNMX3 R89, R89, |R218|, |R220|, !PT ;  /* 0x400000da59597276 */ /* 0x000fe200078004dc */
[-C--:B------:R-:W-:Y:S01]  /*64f0*/  @P1 FMUL R0, R0, R3.reuse ;  /* 0x0000000300001220 */ /* 0x080fe20000400000 */
[----:B------:R-:W-:Y:S01]  /*6500*/  SHF.L.U32 R78, R63, 0x10, RZ ;  /* 0x000000103f4e7819 */ /* 0x000fe200000006ff */
[----:B------:R-:W-:Y:S01]  /*6510*/  FFMA R93, R93, R76, R88 ;  /* 0x0000004c5d5d7223 */ /* 0x000fe20000000058 */
[----:B------:R-:W-:Y:S01]  /*6520*/  FMNMX3 R89, R89, |R222|, |R224|, !PT ;  /* 0x400000de59597276 */ /* 0x000fe200078004e0 */
[-C--:B------:R-:W-:Y:S01]  /*6530*/  @P1 FMUL R180, R180, R3.reuse ;  /* 0x00000003b4b41220 */ /* 0x080fe20000400000 */
[----:B------:R-:W-:Y:S01]  /*6540*/  SHF.L.U32 R76, R59, 0x10, RZ ;  /* 0x000000103b4c7819 */ /* 0x000fe200000006ff */
[-C--:B------:R-:W-:Y:S01]  /*6550*/  @P1 FMUL R172, R172, R3.reuse ;  /* 0x00000003acac1220 */ /* 0x080fe20000400000 */
[----:B------:R-:W-:Y:S01]  /*6560*/  FMNMX3 R89, R89, |R226|, |R228|, !PT ;  /* 0x400000e259597276 */ /* 0x000fe200078004e4 */
[-C--:B------:R-:W-:Y:S01]  /*6570*/  @P1 FMUL R176, R176, R3.reuse ;  /* 0x00000003b0b01220 */ /* 0x080fe20000400000 */
[----:B------:R-:W-:Y:S01]  /*6580*/  FSEL R65, R65, R64, !P1 ;  /* 0x0000004041417208 */ /* 0x000fe20004800000 */
[----:B------:R-:W-:Y:S01]  /*6590*/  @P2 FADD R76, R76, 1 ;  /* 0x3f8000004c4c2421 */ /* 0x000fe20000000000 */
[----:B------:R-:W-:Y:S01]  /*65a0*/  FMNMX3 R89, R89, |R230|, |R232|, !PT ;  /* 0x400000e659597276 */ /* 0x000fe200078004e8 */
[----:B------:R-:W-:Y:S01]  /*65b0*/  @P1 FMUL R184, R184, R3 ;  /* 0x00000003b8b81220 */ /* 0x000fe20000400000 */
[----:B------:R-:W-:Y:S01]  /*65c0*/  FSEL R77, R68, R79, !P1 ;  /* 0x0000004f444d7208 */ /* 0x000fe20004800000 */
[----:B------:R-:W-:Y:S01]  /*65d0*/  FFMA R95, R95, R76, R78 ;  /* 0x0000004c5f5f7223 */ /* 0x000fe2000000004e */
[----:B------:R-:W-:Y:S01]  /*65e0*/  FMNMX3 R89, R89, |R234|, |R236|, !PT ;  /* 0x400000ea59597276 */ /* 0x000fe200078004ec */
[-C--:B------:R-:W-:Y:S01]  /*65f0*/  FMUL R76, R71, R3.reuse ;  /* 0x00000003474c7220 */ /* 0x080fe20000400000 */
[-C--:B------:R-:W-:Y:S01]  /*6600*/  FMUL R68, R67, R3.reuse ;  /* 0x0000000343447220 */ /* 0x080fe20000400000 */
[-C--:B------:R-:W-:Y:S01]  /*6610*/  FMUL R79, R86, R3.reuse ;  /* 0x00000003564f7220 */ /* 0x080fe20000400000 */
[----:B------:R-:W-:Y:S01]  /*6620*/  FMNMX3 R89, R89, |R238|, |R240|, !PT ;  /* 0x400000ee59597276 */ /* 0x000fe200078004f0 */
[-C--:B------:R-:W-:Y:S01]  /*6630*/  @P1 FMUL R188, R188, R3.reuse ;  /* 0x00000003bcbc1220 */ /* 0x080fe20000400000 */
[----:B------:R-:W-:Y:S01]  /*6640*/  FSEL R179, R71, R76, !P1 ;  /* 0x0000004c47b37208 */ /* 0x000fe20004800000 */
[-C--:B------:R-:W-:Y:S01]  /*6650*/  @P1 FMUL R192, R192, R3.reuse ;  /* 0x00000003c0c01220 */ /* 0x080fe20000400000 */
[----:B------:R-:W-:Y:S01]  /*6660*/  FMNMX3 R89, R89, |R242|, |R244|, !PT ;  /* 0x400000f259597276 */ /* 0x000fe200078004f4 */
[-C--:B------:R-:W-:Y:S01]  /*6670*/  @P1 FMUL R196, R196, R3.reuse ;  /* 0x00000003c4c41220 */ /* 0x080fe20000400000 */
[----:B------:R-:W-:Y:S01]  /*6680*/  FSEL R67, R67, R68, !P1 ;  /* 0x0000004443437208 */ /* 0x000fe20004800000 */
[-C--:B------:R-:W-:Y:S01]  /*6690*/  FMUL R68, R251, R3.reuse ;  /* 0x00000003fb447220 */ /* 0x080fe20000400000 */
[----:B------:R-:W-:Y:S01]  /*66a0*/  FMNMX3 R89, R89, |R246|, |R248|, !PT ;  /* 0x400000f659597276 */ /* 0x000fe200078004f8 */
[----:B------:R-:W-:Y:S01]  /*66b0*/  @P1 FMUL R200, R200, R3 ;  /* 0x00000003c8c81220 */ /* 0x000fe20000400000 */
[----:B------:R-:W-:Y:S01]  /*66c0*/  FSEL R79, R86, R79, !P1 ;  /* 0x0000004f564f7208 */ /* 0x000fe20004800000 */
[-C--:B------:R-:W-:Y:S01]  /*66d0*/  @P1 FMUL R204, R204, R3.reuse ;  /* 0x00000003cccc1220 */ /* 0x080fe20000400000 */
[----:B------:R-:W-:Y:S01]  /*66e0*/  FMNMX3 R64, R89, |R250|, |R252|, !PT ;  /* 0x400000fa59407276 */ /* 0x000fe200078004fc */
[----:B------:R-:W-:Y:S01]  /*66f0*/  FMUL R193, R238, R3 ;  /* 0x00000003eec17220 */ /* 0x000fe20000400000 */
[----:B------:R-:W0:Y:S01]  /*6700*/  LDC.64 R88, c[0x0][0x3c8] ;  /* 0x0000f200ff587b82 */ /* 0x000e220000000a00 */
[----:B------:R-:W-:Y:S01]  /*6710*/  FSEL R81, R170, R81, !P1 ;  /* 0x00000051aa517208 */ /* 0x000fe20004800000 */
[----:B------:R-:W-:Y:S01]  /*6720*/  FMUL R195, R242, R3 ;  /* 0x00000003f2c37220 */ /* 0x000fe20000400000 */
[----:B------:R-:W-:Y:S01]  /*6730*/  FMNMX3 R64, R64, |R251|, |R84|, !PT ;  /* 0x400000fb40407276 */ /* 0x000fe20007800454 */
[-C--:B------:R-:W-:Y:S01]  /*6740*/  FMUL R197, R246, R3.reuse ;  /* 0x00000003f6c57220 */ /* 0x080fe20000400000 */
[----:B------:R-:W-:Y:S01]  /*6750*/  FSEL R251, R251, R68, !P1 ;  /* 0x00000044fbfb7208 */ /* 0x000fe20004800000 */
[----:B------:R-:W-:Y:S01]  /*6760*/  FMUL R68, R93, R3 ;  /* 0x000000035d447220 */ /* 0x000fe20000400000 */
[----:B------:R-:W-:Y:S01]  /*6770*/  FMNMX3 R71, R64, |R73|, |R202|, !PT ;  /* 0x4000004940477276 */ /* 0x000fe200078004ca */
[----:B------:R-:W-:Y:S01]  /*6780*/  FMUL R64, R73, R3 ;  /* 0x0000000349407220 */ /* 0x000fe20000400000 */
[----:B------:R-:W-:Y:S01]  /*6790*/  FSEL R83, R174, R83, !P1 ;  /* 0x00000053ae537208 */ /* 0x000fe20004800000 */
[-C--:B------:R-:W-:Y:S01]  /*67a0*/  FMUL R199, R250, R3.reuse ;  /* 0x00000003fac77220 */ /* 0x080fe20000400000 */
[----:B------:R-:W-:Y:S01]  /*67b0*/  FMNMX3 R71, R71, |R72|, |R90|, !PT ;  /* 0x4000004847477276 */ /* 0x000fe2000780045a */
[-C--:B------:R-:W-:Y:S01]  /*67c0*/  @P1 FMUL R208, R208, R3.reuse ;  /* 0x00000003d0d01220 */ /* 0x080fe20000400000 */
[----:B------:R-:W-:Y:S01]  /*67d0*/  FSEL R201, R73, R64, !P1 ;  /* 0x0000004049c97208 */ /* 0x000fe20004800000 */
[----:B------:R-:W-:Y:S01]  /*67e0*/  FMUL R73, R72, R3 ;  /* 0x0000000348497220 */ /* 0x000fe20000400000 */
[----:B------:R-:W-:Y:S01]  /*67f0*/  FMNMX3 R71, R71, |R91|, |R206|, !PT ;  /* 0x4000005b47477276 */ /* 0x000fe200078004ce */
[----:B------:R-:W-:Y:S01]  /*6800*/  FMUL R64, R91, R3 ;  /* 0x000000035b407220 */ /* 0x000fe20000400000 */
[----:B------:R-:W-:Y:S01]  /*6810*/  FSEL R169, R182, R169, !P1 ;  /* 0x000000a9b6a97208 */ /* 0x000fe20004800000 */
[-C--:B------:R-:W-:Y:S01]  /*6820*/  @P1 FMUL R212, R212, R3.reuse ;  /* 0x00000003d4d41220 */ /* 0x080fe20000400000 */
[----:B------:R-:W-:Y:S01]  /*6830*/  FMNMX3 R71, R71, |R74|, |R92|, !PT ;  /* 0x4000004a47477276 */ /* 0x000fe2000780045c */
[----:B------:R-:W-:Y:S01]  /*6840*/  @P1 FMUL R216, R216, R3 ;  /* 0x00000003d8d81220 */ /* 0x000fe20000400000 */
[----:B------:R-:W-:Y:S01]  /*6850*/  FSEL R203, R72, R73, !P1 ;  /* 0x0000004948cb7208 */ /* 0x000fe20004800000 */
[----:B------:R-:W-:Y:S01]  /*6860*/  @P1 FMUL R220, R220, R3 ;  /* 0x00000003dcdc1220 */ /* 0x000fe20000400000 */
[----:B------:R-:W-:Y:S01]  /*6870*/  FMNMX3 R71, R71, |R93|, |R210|, !PT ;  /* 0x4000005d47477276 */ /* 0x000fe200078004d2 */
[-C--:B------:R-:W-:Y:S01]  /*6880*/  @P1 FMUL R224, R224, R3.reuse ;  /* 0x00000003e0e01220 */ /* 0x080fe20000400000 */
[----:B------:R-:W-:Y:S01]  /*6890*/  FSEL R93, R93, R68, !P1 ;  /* 0x000000445d5d7208 */ /* 0x000fe20004800000 */
[----:B------:R-:W-:Y:S01]  /*68a0*/  FMUL R68, R75, R3 ;  /* 0x000000034b447220 */ /* 0x000fe20000400000 */
[----:B------:R-:W-:Y:S01]  /*68b0*/  LEA R73, R96, R87, 0xd ;  /* 0x0000005760497211 */ /* 0x000fe200078e68ff */
[-C--:B------:R-:W-:Y:S01]  /*68c0*/  @P1 FMUL R228, R228, R3.reuse ;  /* 0x00000003e4e41220 */ /* 0x080fe20000400000 */
[----:B------:R-:W-:Y:S01]  /*68d0*/  FSEL R91, R91, R64, !P1 ;  /* 0x000000405b5b7208 */ /* 0x000fe20004800000 */
[----:B------:R-:W-:Y:S01]  /*68e0*/  @P1 FMUL R232, R232, R3 ;  /* 0x00000003e8e81220 */ /* 0x000fe20000400000 */
[----:B------:R-:W-:Y:S01]  /*68f0*/  FSEL R207, R75, R68, !P1 ;  /* 0x000000444bcf7208 */ /* 0x000fe20004800000 */
[----:B0-----:R-:W-:Y:S01]  /*6900*/  IMAD.WIDE.U32 R88, R73, 0x10, R88 ;  /* 0x0000001049587825 */ /* 0x001fe200078e0058 */
[----:B------:R-:W-:-:S03]  /*6910*/  F2FP.BF16.F32.PACK_AB R68, R66, R69 ;  /* 0x000000454244723e */ /* 0x000fc600000010ff */
[----:B------:R-:W-:Y:S01]  /*6920*/  @P1 FMUL R236, R236, R3 ;  /* 0x00000003ecec1220 */ /* 0x000fe20000400000 */
[----:B------:R-:W-:Y:S01]  /*6930*/  F2FP.BF16.F32.PACK_AB R69, R70, R77 ;  /* 0x0000004d4645723e */ /* 0x000fe200000010ff */
[----:B------:R-:W-:Y:S01]  /*6940*/  @P1 FMUL R240, R240, R3 ;  /* 0x00000003f0f01220 */ /* 0x000fe20000400000 */
[----:B------:R-:W-:Y:S01]  /*6950*/  FSEL R171, R186, R171, !P1 ;  /* 0x000000abbaab7208 */ /* 0x000fe20004800000 */
[----:B------:R-:W-:Y:S01]  /*6960*/  @P1 FMUL R244, R244, R3 ;  /* 0x00000003f4f41220 */ /* 0x000fe20000400000 */
[----:B------:R-:W-:Y:S01]  /*6970*/  FSEL R173, R190, R173, !P1 ;  /* 0x000000adbead7208 */ /* 0x000fe20004800000 */
[----:B------:R-:W-:Y:S01]  /*6980*/  @P1 FMUL R248, R248, R3 ;  /* 0x00000003f8f81220 */ /* 0x000fe20000400000 */
[----:B------:R-:W-:Y:S01]  /*6990*/  FSEL R175, R194, R175, !P1 ;  /* 0x000000afc2af7208 */ /* 0x000fe20004800000 */
[----:B------:R-:W-:Y:S01]  /*69a0*/  @P1 FMUL R252, R252, R3 ;  /* 0x00000003fcfc1220 */ /* 0x000fe20000400000 */
[----:B------:R-:W-:Y:S01]  /*69b0*/  FSEL R177, R198, R177, !P1 ;  /* 0x000000b1c6b17208 */ /* 0x000fe20004800000 */
[----:B------:R-:W-:Y:S01]  /*69c0*/  @P1 FMUL R84, R84, R3 ;  /* 0x0000000354541220 */ /* 0x000fe20000400000 */
[----:B------:R-:W-:Y:S01]  /*69d0*/  FMNMX3 R64, R71, |R75|, |R82|, !PT ;  /* 0x4000004b47407276 */ /* 0x000fe20007800452 */
[----:B------:R-:W-:Y:S01]  /*69e0*/  @P1 FMUL R202, R202, R3 ;  /* 0x00000003caca1220 */ /* 0x000fe20000400000 */
[----:B------:R-:W-:Y:S01]  /*69f0*/  F2FP.BF16.F32.PACK_AB R70, R0, R79 ;  /* 0x0000004f0046723e */ /* 0x000fe200000010ff */
[----:B------:R-:W-:Y:S01]  /*6a00*/  FMUL R0, R95, R3 ;  /* 0x000000035f007220 */ /* 0x000fe20000400000 */
[----:B------:R-:W-:Y:S01]  /*6a10*/  FSEL R205, R74, R205, !P1 ;  /* 0x000000cd4acd7208 */ /* 0x000fe20004800000 */
[----:B------:R-:W-:Y:S01]  /*6a20*/  @P1 FMUL R90, R90, R3 ;  /* 0x000000035a5a1220 */ /* 0x000fe20000400000 */
[----:B------:R-:W-:Y:S01]  /*6a30*/  F2FP.BF16.F32.PACK_AB R73, R180, R97 ;  /* 0x00000061b449723e */ /* 0x000fe200000010ff */
        /* <DEDUP_REMOVED lines=8> */
[----:B------:R0:W-:Y:S01]  /*6ac0*/  STG.E.128 desc[UR8][R88.64], R68 ;  /* 0x0000004458007986 */ /* 0x0001e2000c101d08 */
[----:B------:R-:W-:-:S02]  /*6ad0*/  F2FP.BF16.F32.PACK_AB R76, R192, R173 ;  /* 0x000000adc04c723e */ /* 0x000fc400000010ff */
[----:B------:R-:W-:Y:S01]  /*6ae0*/  F2FP.BF16.F32.PACK_AB R77, R196, R175 ;  /* 0x000000afc44d723e */ /* 0x000fe200000010ff */
[----:B------:R1:W-:Y:S01]  /*6af0*/  STG.E.128 desc[UR8][R88.64+0x4000], R72 ;  /* 0x0040004858007986 */ /* 0x0003e2000c101d08 */
[----:B------:R-:W-:Y:S02]  /*6b00*/  F2FP.BF16.F32.PACK_AB R78, R200, R177 ;  /* 0x000000b1c84e723e */ /* 0x000fe400000010ff */
[----:B------:R-:W-:Y:S02]  /*6b10*/  F2FP.BF16.F32.PACK_AB R79, R204, R65 ;  /* 0x00000041cc4f723e */ /* 0x000fe400000010ff */
[----:B------:R-:W-:Y:S01]  /*6b20*/  FMNMX3 R97, R64, |R95|, |R94|, !PT ;  /* 0x4000005f40617276 */ /* 0x000fe2000780045e */
[----:B------:R-:W-:Y:S01]  /*6b30*/  @P1 FMUL R94, R94, R3 ;  /* 0x000000035e5e1220 */ /* 0x000fe20000400000 */
[----:B------:R-:W-:Y:S01]  /*6b40*/  FSEL R181, R214, R181, !P1 ;  /* 0x000000b5d6b57208 */ /* 0x000fe20004800000 */
[----:B------:R2:W-:Y:S01]  /*6b50*/  STG.E.128 desc[UR8][R88.64+0x8000], R76 ;  /* 0x0080004c58007986 */ /* 0x0005e2000c101d08 */
[----:B------:R-:W-:-:S02]  /*6b60*/  FSEL R183, R218, R183, !P1 ;  /* 0x000000b7dab77208 */ /* 0x000fc40004800000 */
[----:B------:R-:W-:Y:S02]  /*6b70*/  FSEL R185, R222, R185, !P1 ;  /* 0x000000b9deb97208 */ /* 0x000fe40004800000 */
[----:B------:R-:W-:Y:S02]  /*6b80*/  FSEL R187, R226, R187, !P1 ;  /* 0x000000bbe2bb7208 */ /* 0x000fe40004800000 */
[----:B------:R-:W-:Y:S02]  /*6b90*/  FSEL R189, R230, R189, !P1 ;  /* 0x000000bde6bd7208 */ /* 0x000fe40004800000 */
[----:B------:R-:W-:Y:S02]  /*6ba0*/  FSEL R191, R234, R191, !P1 ;  /* 0x000000bfeabf7208 */ /* 0x000fe40004800000 */
[----:B------:R-:W-:Y:S02]  /*6bb0*/  FSEL R193, R238, R193, !P1 ;  /* 0x000000c1eec17208 */ /* 0x000fe40004800000 */
[----:B------:R-:W-:-:S02]  /*6bc0*/  FSEL R195, R242, R195, !P1 ;  /* 0x000000c3f2c37208 */ /* 0x000fc40004800000 */
[----:B------:R-:W-:Y:S02]  /*6bd0*/  FSEL R197, R246, R197, !P1 ;  /* 0x000000c5f6c57208 */ /* 0x000fe40004800000 */
[----:B------:R-:W-:Y:S02]  /*6be0*/  FSEL R199, R250, R199, !P1 ;  /* 0x000000c7fac77208 */ /* 0x000fe40004800000 */
[----:B------:R-:W-:Y:S02]  /*6bf0*/  FSEL R83, R95, R0, !P1 ;  /* 0x000000005f537208 */ /* 0x000fe40004800000 */
[----:B------:R-:W-:Y:S02]  /*6c00*/  F2FP.BF16.F32.PACK_AB R64, R208, R67 ;  /* 0x00000043d040723e */ /* 0x000fe400000010ff */
[----:B------:R-:W-:Y:S02]  /*6c10*/  F2FP.BF16.F32.PACK_AB R65, R212, R179 ;  /* 0x000000b3d441723e */ /* 0x000fe400000010ff */
[----:B------:R-:W-:-:S02]  /*6c20*/  F2FP.BF16.F32.PACK_AB R66, R216, R181 ;  /* 0x000000b5d842723e */ /* 0x000fc400000010ff */
[----:B------:R-:W-:Y:S02]  /*6c30*/  F2FP.BF16.F32.PACK_AB R67, R220, R183 ;  /* 0x000000b7dc43723e */ /* 0x000fe400000010ff */
[----:B0-----:R-:W-:Y:S02]  /*6c40*/  F2FP.BF16.F32.PACK_AB R68, R224, R185 ;  /* 0x000000b9e044723e */ /* 0x001fe400000010ff */
[----:B------:R-:W-:Y:S01]  /*6c50*/  F2FP.BF16.F32.PACK_AB R69, R228, R187 ;  /* 0x000000bbe445723e */ /* 0x000fe200000010ff */
[----:B------:R0:W-:Y:S01]  /*6c60*/  STG.E.128 desc[UR8][R88.64+0xc000], R64 ;  /* 0x00c0004058007986 */ /* 0x0001e2000c101d08 */
[----:B------:R-:W-:Y:S02]  /*6c70*/  F2FP.BF16.F32.PACK_AB R70, R232, R189 ;  /* 0x000000bde846723e */ /* 0x000fe400000010ff */
[----:B------:R-:W-:Y:S02]  /*6c80*/  F2FP.BF16.F32.PACK_AB R71, R236, R191 ;  /* 0x000000bfec47723e */ /* 0x000fe400000010ff */
[----:B-1----:R-:W-:-:S02]  /*6c90*/  F2FP.BF16.F32.PACK_AB R72, R240, R193 ;  /* 0x000000c1f048723e */ /* 0x002fc400000010ff */
[----:B------:R-:W-:Y:S01]  /*6ca0*/  F2FP.BF16.F32.PACK_AB R73, R244, R195 ;  /* 0x000000c3f449723e */ /* 0x000fe200000010ff */
[----:B------:R0:W-:Y:S01]  /*6cb0*/  STG.E.128 desc[UR8][R88.64+0x10000], R68 ;  /* 0x0100004458007986 */ /* 0x0001e2000c101d08 */
[----:B------:R-:W-:Y:S02]  /*6cc0*/  F2FP.BF16.F32.PACK_AB R74, R248, R197 ;  /* 0x000000c5f84a723e */ /* 0x000fe400000010ff */
[----:B------:R-:W-:Y:S02]  /*6cd0*/  F2FP.BF16.F32.PACK_AB R75, R252, R199 ;  /* 0x000000c7fc4b723e */ /* 0x000fe400000010ff */
[----:B--2---:R-:W-:Y:S02]  /*6ce0*/  F2FP.BF16.F32.PACK_AB R76, R84, R251 ;  /* 0x000000fb544c723e */ /* 0x004fe400000010ff */
[----:B------:R-:W-:Y:S01]  /*6cf0*/  F2FP.BF16.F32.PACK_AB R77, R202, R201 ;  /* 0x000000c9ca4d723e */ /* 0x000fe200000010ff */
[----:B------:R0:W-:Y:S01]  /*6d00*/  STG.E.128 desc[UR8][R88.64+0x14000], R72 ;  /* 0x0140004858007986 */ /* 0x0001e2000c101d08 */
[----:B------:R-:W-:-:S02]  /*6d10*/  F2FP.BF16.F32.PACK_AB R78, R90, R203 ;  /* 0x000000cb5a4e723e */ /* 0x000fc400000010ff */
[----:B------:R-:W-:Y:S02]  /*6d20*/  F2FP.BF16.F32.PACK_AB R79, R206, R91 ;  /* 0x0000005bce4f723e */ /* 0x000fe400000010ff */
[----:B------:R-:W-:Y:S02]  /*6d30*/  F2FP.BF16.F32.PACK_AB R80, R92, R205 ;  /* 0x000000cd5c50723e */ /* 0x000fe400000010ff */
[----:B------:R-:W-:Y:S01]  /*6d40*/  F2FP.BF16.F32.PACK_AB R81, R210, R93 ;  /* 0x0000005dd251723e */ /* 0x000fe200000010ff */
[----:B------:R0:W-:Y:S01]  /*6d50*/  STG.E.128 desc[UR8][R88.64+0x18000], R76 ;  /* 0x0180004c58007986 */ /* 0x0001e2000c101d08 */
[----:B------:R-:W-:Y:S02]  /*6d60*/  F2FP.BF16.F32.PACK_AB R82, R82, R207 ;  /* 0x000000cf5252723e */ /* 0x000fe400000010ff */
[----:B------:R-:W-:-:S05]  /*6d70*/  F2FP.BF16.F32.PACK_AB R83, R94, R83 ;  /* 0x000000535e53723e */ /* 0x000fca00000010ff */
[----:B------:R0:W-:Y:S02]  /*6d80*/  STG.E.128 desc[UR8][R88.64+0x1c000], R80 ;  /* 0x01c0005058007986 */ /* 0x0001e4000c101d08 */
.L_x_5909:
[----:B0--3--:R-:W0:Y:S01]  /*6d90*/  LDC R65, c[0x0][0x380] ;  /* 0x0000e000ff417b82 */ /* 0x009e220000000800 */
[----:B------:R-:W1:Y:S01]  /*6da0*/  LDCU UR4, c[0x0][0x388] ;  /* 0x00007100ff0477ac */ /* 0x000e620008000800 */
[----:B------:R-:W-:Y:S02]  /*6db0*/  IADD3 R98, PT, PT, R98, 0x1, RZ ;  /* 0x0000000162627810 */ /* 0x000fe40007ffe0ff */
[----:B------:R-:W-:Y:S02]  /*6dc0*/  PLOP3.LUT P4, PT, P4, PT, PT, 0x8, 0x80 ;  /* 0x000000000080781c */ /* 0x000fe4000278e170 */
[----:B------:R-:W-:Y:S02]  /*6dd0*/  LOP3.LUT R98, R98, 0x3, RZ, 0xc0, !PT ;  /* 0x0000000362627812 */ /* 0x000fe400078ec0ff */
[----:B0-----:R-:W-:-:S04]  /*6de0*/  IADD3 R96, PT, PT, R96, R65, RZ ;  /* 0x0000004160607210 */ /* 0x001fc80007ffe0ff */
[----:B-1----:R-:W-:-:S13]  /*6df0*/  ISETP.GE.AND P2, PT, R96, UR4, PT ;  /* 0x0000000460007c0c */ /* 0x002fda000bf46270 */
[----:B------:R-:W-:Y:S05]  /*6e00*/  @!P2 BRA `(.L_x_5910) ;  /* 0xffffff980048a947 */ /* 0x000fea000383ffff */
.L_x_5886:
        /* <DEDUP_REMOVED lines=12> */
[----:B------:R-:W0:Y:S01]  /*6ed0*/  SHFL.DOWN PT, R5, R0, 0x8, 0x1f ;  /* 0x09001f0000057f89 */ /* 0x000e2200000e0000 */
[----:B-1----:R-:W-:-:S04]  /*6ee0*/  @!P0 LEA R9, R10, R9, 0x18 ;  /* 0x000000090a098211 */ /* 0x002fc800078ec0ff */
[----:B------:R-:W-:Y:S02]  /*6ef0*/  @!P0 IADD3 R8, PT, PT, R8, R9, RZ ;  /* 0x0000000908088210 */ /* 0x000fe40007ffe0ff */
        /* <DEDUP_REMOVED lines=23> */
.L_x_5918:
[----:B------:R-:W-:Y:S02]  /*7070*/  ISETP.NE.AND P0, PT, R2, RZ, PT ;  /* 0x000000ff0200720c */ /* 0x000fe40003f05270 */
[----:B-1----:R-:W-:-:S11]  /*7080*/  FMNMX R7, R5, R4, !PT ;  /* 0x0000000405077209 */ /* 0x002fd60007800000 */
[----:B------:R-:W-:Y:S05]  /*7090*/  @P0 BRA `(.L_x_5912) ;  /* 0x0000000000080947 */ /* 0x000fea0003800000 */
[----:B0-----:R-:W0:Y:S02]  /*70a0*/  LDC.64 R4, c[0x0][0x3f8] ;  /* 0x0000fe00ff047b82 */ /* 0x001e240000000a00 */
[----:B0-----:R1:W-:Y:S02]  /*70b0*/  REDG.E.MAX.S32.STRONG.GPU desc[UR8][R4.64], R7 ;  /* 0x000000070400798e */ /* 0x0013e4000d12e308 */
.L_x_5912:
[----:B------:R-:W-:Y:S05]  /*70c0*/  BSYNC B0 ;  /* 0x0000000000007941 */ /* 0x000fea0003800000 */
.L_x_5911:
        /* <DEDUP_REMOVED lines=12> */
[----:B01----:R-:W-:Y:S05]  /*7190*/  CALL.REL.NOINC `($__internal_41_$__cuda_sm20_rcp_rn_f32_slowpath) ;  /* 0x00000000005c7944 */ /* 0x003fea0003c00000 */
[----:B------:R-:W-:Y:S01]  /*71a0*/  MOV R5, R0 ;  /* 0x0000000000057202 */ /* 0x000fe20000000f00 */
[----:B------:R-:W-:Y:S06]  /*71b0*/  BRA `(.L_x_5915) ;  /* 0x0000000000107947 */ /* 0x000fec0003800000 */
.L_x_5914:
[----:B------:R-:W2:Y:S02]  /*71c0*/  MUFU.RCP R0, R3 ;  /* 0x0000000300007308 */ /* 0x000ea40000001000 */
[----:B--2---:R-:W-:-:S04]  /*71d0*/  FFMA R2, R0, R3, -1 ;  /* 0xbf80000000027423 */ /* 0x004fc80000000003 */
[----:B01----:R-:W-:-:S04]  /*71e0*/  FADD.FTZ R5, -R2, -RZ ;  /* 0x800000ff02057221 */ /* 0x003fc80000010100 */
[----:B------:R-:W-:-:S07]  /*71f0*/  FFMA R5, R0, R5, R0 ;  /* 0x0000000500057223 */ /* 0x000fce0000000000 */
.L_x_5915:
[----:B------:R-:W0:Y:S02]  /*7200*/  LDC.64 R2, c[0x0][0x3f0] ;  /* 0x0000fc00ff027b82 */ /* 0x000e240000000a00 */
[----:B0-----:R-:W-:Y:S01]  /*7210*/  STG.E desc[UR8][R2.64], R5 ;  /* 0x0000000502007986 */ /* 0x001fe2000c101908 */
[----:B------:R-:W-:Y:S05]  /*7220*/  EXIT ;  /* 0x000000000000794d */ /* 0x000fea0003800000 */
.L_x_5913:
[----:B------:R-:W-:Y:S02]  /*7230*/  MOV R7, 0x2 ;  /* 0x0000000200077802 */ /* 0x000fe40000000f00 */
[----:B------:R-:W-:Y:S02]  /*7240*/  MOV R9, 0x1f ;  /* 0x0000001f00097802 */ /* 0x000fe40000000f00 */
[----:B------:R-:W-:-:S07]  /*7250*/  MOV R6, 0xffffffff ;  /* 0xffffffff00067802 */ /* 0x000fce0000000f00 */
[----:B01---5:R-:W-:Y:S05]  /*7260*/  WARPSYNC.COLLECTIVE R6, `(.L_x_5916) ;  /* 0x0000000006087348 */ /* 0x023fea0003c00000 */
[----:B01----:R0:W1:Y:S02]  /*7270*/  SHFL.DOWN P0, R4, R0, R7, R9 ;  /* 0x0800000700047389 */ /* 0x0030640000000009 */
[----:B01---5:R-:W-:Y:S05]  /*7280*/  ENDCOLLECTIVE ;  /* 0x000000000000791b */ /* 0x023fea0003800000 */
.L_x_5916:
[----:B------:R-:W-:Y:S02]  /*7290*/  MOV R7, 0x1 ;  /* 0x0000000100077802 */ /* 0x000fe40000000f00 */
[----:B------:R-:W-:-:S04]  /*72a0*/  MOV R5, R4 ;  /* 0x0000000400057202 */ /* 0x000fc80000000f00 */
[----:B------:R-:W-:-:S04]  /*72b0*/  FMNMX R5, R5, R0, !PT ;  /* 0x0000000005057209 */ /* 0x000fc80007800000 */
[----:B------:R-:W-:-:S07]  /*72c0*/  MOV R0, R5 ;  /* 0x0000000500007202 */ /* 0x000fce0000000f00 */
[----:B------:R-:W-:Y:S05]  /*72d0*/  WARPSYNC.COLLECTIVE R6, `(.L_x_5917) ;  /* 0x0000000006087348 */ /* 0x000fea0003c00000 */
[----:B------:R0:W1:Y:S02]  /*72e0*/  SHFL.DOWN P0, R4, R0, R7, R9 ;  /* 0x0800000700047389 */ /* 0x0000640000000009 */
[----:B01----:R-:W-:Y:S05]  /*72f0*/  ENDCOLLECTIVE ;  /* 0x000000000000791b */ /* 0x003fea0003800000 */
.L_x_5917:
[----:B------:R-:W-:Y:S05]  /*7300*/  BRA `(.L_x_5918) ;  /* 0xfffffffc00587947 */ /* 0x000fea000383ffff */
        .weak           $__internal_41_$__cuda_sm20_rcp_rn_f32_slowpath
        .type           $__internal_41_$__cuda_sm20_rcp_rn_f32_slowpath,@function
        .size           $__internal_41_$__cuda_sm20_rcp_rn_f32_slowpath,(.L_x_12909 - $__internal_41_$__cuda_sm20_rcp_rn_f32_slowpath)
$__internal_41_$__cuda_sm20_rcp_rn_f32_slowpath:
        /* <DEDUP_REMOVED lines=15> */
.L_x_5920:
        /* <DEDUP_REMOVED lines=33> */
.L_x_5922:
[----:B------:R0:W1:Y:S02]  /*7610*/  MUFU.RCP R67, R0 ;  /* 0x0000000000437308 */ /* 0x0000640000001000 */
.L_x_5921:
[----:B------:R-:W-:Y:S05]  /*7620*/  BSYNC B1 ;  /* 0x0000000000017941 */ /* 0x000fea0003800000 */
.L_x_5919:
[----:B01----:R-:W-:Y:S01]  /*7630*/  MOV R0, R67 ;  /* 0x0000004300007202 */ /* 0x003fe20000000f00 */
[----:B------:R-:W-:-:S04]  /*7640*/  HFMA2 R67, -RZ, RZ, 0, 0 ;  /* 0x00000000ff437431 */ /* 0x000fc800000001ff */
[----:B------:R-:W-:Y:S05]  /*7650*/  RET.REL.NODEC R66 `(_ZN18transformer_engine13normalization19ln_fwd_tuned_kernelINS0_13Kernel_traitsI13__nv_bfloat16S3_S3_fjLj65536ELj8ELj1ELj4ELj16ENS0_18Kernel_traits_baseILj65536ES3_S3_S3_fjLj128EEEEEEEvNS0_19ForwardKernelParamsE) ;  /* 0xffffff8842687950 */ /* 0x000fea0003c3ffff */
.L_x_5923:
        /* <DEDUP_REMOVED lines=10> */
.L_x_12909:


//--------------------- .text._ZN18transformer_engine13normalization19ln_fwd_tuned_kernelINS0_13Kernel_traitsIff6__halffjLj65536ELj8ELj1ELj4ELj16ENS0_18Kernel_traits_baseILj65536EffS3_fjLj128EEEEEEEvNS0_19ForwardKernelParamsE --------------------------
	.section	.text._ZN18transformer_engine13normalization19ln_fwd_tuned_kernelINS0_13Kernel_traitsIff6__halffjLj65536ELj8ELj1ELj4ELj16ENS0_18Kernel_traits_baseILj65536EffS3_fjLj128EEEEEEEvNS0_19ForwardKernelParamsE,"ax",@progbits
	.align	128
        .global         _ZN18transformer_engine13normalization19ln_fwd_tuned_kernelINS0_13Kernel_traitsIff6__halffjLj65536ELj8ELj1ELj4ELj16ENS0_18Kernel_traits_baseILj65536EffS3_fjLj128EEEEEEEvNS0_19ForwardKernelParamsE
        .type           _ZN18transformer_engine13normalization19ln_fwd_tuned_kernelINS0_13Kernel_traitsIff6__halffjLj65536ELj8ELj1ELj4ELj16ENS0_18Kernel_traits_baseILj65536EffS3_fjLj128EEEEEEEvNS0_19ForwardKernelParamsE,@function
        .size           _ZN18transformer_engine13normalization19ln_fwd_tuned_kernelINS0_13Kernel_traitsIff6__halffjLj65536ELj8ELj1ELj4ELj16ENS0_18Kernel_traits_baseILj65536EffS3_fjLj128EEEEEEEvNS0_19ForwardKernelParamsE,(.L_x_12910 - _ZN18transformer_engine13normalization19ln_fwd_tuned_kernelINS0_13Kernel_traitsIff6__halffjLj65536ELj8ELj1ELj4ELj16ENS0_18Kernel_traits_baseILj65536EffS3_fjLj128EEEEEEEvNS0_19ForwardKernelParamsE)
        .other          _ZN18transformer_engine13normalization19ln_fwd_tuned_kernelINS0_13Kernel_traitsIff6__halffjLj65536ELj8ELj1ELj4ELj16ENS0_18Kernel_traits_baseILj65536EffS3_fjLj128EEEEEEEvNS0_19ForwardKernelParamsE,@"STO_CUDA_ENTRY STV_DEFAULT"
_ZN18transformer_engine13normalization19ln_fwd_tuned_kernelINS0_13Kernel_traitsIff6__halffjLj65536ELj8ELj1ELj4ELj16ENS0_18Kernel_traits_baseILj65536EffS3_fjLj128EEEEEEEvNS0_19ForwardKernelParamsE:
.text._ZN18transformer_engine13normalization19ln_fwd_tuned_kernelINS0_13Kernel_traitsIff6__halffjLj65536ELj8ELj1ELj4ELj16ENS0_18Kernel_traits_baseILj65536EffS3_fjLj128EEEEEEEvNS0_19ForwardKernelParamsE:
        /* <DEDUP_REMOVED lines=133> */
.L_x_5948:
        /* <DEDUP_REMOVED lines=259> */
.L_x_5926:
[----:B------:R-:W-:Y:S05]  /*1880*/  BSYNC.RECONVERGENT B0 ;  /* 0x0000000000007941 */ /* 0x000fea0003800200 */
.L_x_5925:
        /* <DEDUP_REMOVED lines=11> */
[----:B-----5:R-:W-:Y:S05]  /*1940*/  CALL.REL.NOINC `($__internal_42_$__cuda_sm20_rcp_rn_f32_slowpath) ;  /* 0x0000004800847944 */ /* 0x020fea0003c00000 */
[----:B------:R-:W-:Y:S05]  /*1950*/  BRA `(.L_x_5929) ;  /* 0x0000000000107947 */ /* 0x000fea0003800000 */
.L_x_5928:
[----:B------:R-:W0:Y:S02]  /*1960*/  MUFU.RCP R0, R201 ;  /* 0x000000c900007308 */ /* 0x000e240000001000 */
[----:B0-----:R-:W-:-:S04]  /*1970*/  FFMA R2, R201, R0, -1 ;  /* 0xbf800000c9027423 */ /* 0x001fc80000000000 */
[----:B------:R-:W-:-:S04]  /*1980*/  FADD.FTZ R203, -R2, -RZ ;  /* 0x800000ff02cb7221 */ /* 0x000fc80000010100 */
[----:B------:R-:W-:-:S07]  /*1990*/  FFMA R0, R0, R203, R0 ;  /* 0x000000cb00007223 */ /* 0x000fce0000000000 */
.L_x_5929:
[----:B------:R-:W-:Y:S05]  /*19a0*/  BSYNC.RECONVERGENT B0 ;  /* 0x0000000000007941 */ /* 0x000fea0003800200 */
.L_x_5927:
        /* <DEDUP_REMOVED lines=20> */
[----:B-----5:R-:W-:Y:S05]  /*1af0*/  CALL.REL.NOINC `($__internal_42_$__cuda_sm20_rcp_rn_f32_slowpath) ;  /* 0x0000004800187944 */ /* 0x020fea0003c00000 */
[----:B------:R-:W-:Y:S05]  /*1b00*/  BRA `(.L_x_5932) ;  /* 0x0000000000107947 */ /* 0x000fea0003800000 */
.L_x_5931:
[----:B------:R-:W0:Y:S02]  /*1b10*/  MUFU.RCP R0, R207 ;  /* 0x000000cf00007308 */ /* 0x000e240000001000 */
[----:B0-----:R-:W-:-:S04]  /*1b20*/  FFMA R2, R207, R0, -1 ;  /* 0xbf800000cf027423 */ /* 0x001fc80000000000 */
[----:B------:R-:W-:-:S04]  /*1b30*/  FADD.FTZ R197, -R2, -RZ ;  /* 0x800000ff02c57221 */ /* 0x000fc80000010100 */
[----:B------:R-:W-:-:S07]  /*1b40*/  FFMA R0, R0, R197, R0 ;  /* 0x000000c500007223 */ /* 0x000fce0000000000 */
.L_x_5932:
[----:B------:R-:W-:Y:S05]  /*1b50*/  BSYNC.RECONVERGENT B0 ;  /* 0x0000000000007941 */ /* 0x000fea0003800200 */
.L_x_5930:
        /* <DEDUP_REMOVED lines=50> */
.L_x_5934:
[----:B------:R-:W-:Y:S05]  /*1e80*/  BSYNC.RECONVERGENT B0 ;  /* 0x0000000000007941 */ /* 0x000fea0003800200 */
.L_x_5933:
        /* <DEDUP_REMOVED lines=19> */
.L_x_5936:
[----:B------:R-:W3:Y:S04]  /*1fc0*/  LDG.E.STRONG.GPU R0, desc[UR8][R204.64] ;  /* 0x00000008cc007981 */ /* 0x000ee8000c1ef900 */
[----:B---3--:R-:W-:Y:S01]  /*1fd0*/  CCTL.IVALL ;  /* 0x00000000ff00798f */ /* 0x008fe20002000000 */
[----:B------:R-:W-:Y:S05]  /*1fe0*/  YIELD ;  /* 0x0000000000007946 */ /* 0x000fea0003800000 */
[----:B------:R-:W-:-:S13]  /*1ff0*/  ISETP.NE.AND P2, PT, R0, R209, PT ;  /* 0x000000d10000720c */ /* 0x000fda0003f45270 */
[----:B------:R-:W-:Y:S05]  /*2000*/  @P2 BRA `(.L_x_5936) ;  /* 0xfffffffc00ec2947 */ /* 0x000fea000383ffff */
.L_x_5935:
        /* <DEDUP_REMOVED lines=16> */
[----:B01-345:R-:W-:Y:S05]  /*2110*/  CALL.REL.NOINC `($__internal_42_$__cuda_sm20_rcp_rn_f32_slowpath) ;  /* 0x0000004000907944 */ /* 0x03bfea0003c00000 */
[----:B------:R-:W-:Y:S05]  /*2120*/  BRA `(.L_x_5939) ;  /* 0x0000000000107947 */ /* 0x000fea0003800000 */
.L_x_5938:
[----:B------:R-:W1:Y:S02]  /*2130*/  MUFU.RCP R205, R204 ;  /* 0x000000cc00cd7308 */ /* 0x000e640000001000 */
[----:B-1----:R-:W-:-:S04]  /*2140*/  FFMA R0, R204, R205, -1 ;  /* 0xbf800000cc007423 */ /* 0x002fc800000000cd */
[----:B------:R-:W-:-:S04]  /*2150*/  FADD.FTZ R0, -R0, -RZ ;  /* 0x800000ff00007221 */ /* 0x000fc80000010100 */
[----:B------:R-:W-:-:S07]  /*2160*/  FFMA R0, R205, R0, R205 ;  /* 0x00000000cd007223 */ /* 0x000fce00000000cd */
.L_x_5939:
[----:B------:R-:W-:Y:S05]  /*2170*/  BSYNC.RECONVERGENT B0 ;  /* 0x0000000000007941 */ /* 0x000fea0003800200 */
.L_x_5937:
        /* <DEDUP_REMOVED lines=20> */
[----:B-1---5:R-:W-:Y:S05]  /*22c0*/  CALL.REL.NOINC `($__internal_42_$__cuda_sm20_rcp_rn_f32_slowpath) ;  /* 0x0000004000247944 */ /* 0x022fea0003c00000 */
[----:B------:R-:W-:Y:S05]  /*22d0*/  BRA `(.L_x_5942) ;  /* 0x0000000000107947 */ /* 0x000fea0003800000 */
.L_x_5941:
[----:B------:R-:W0:Y:S02]  /*22e0*/  MUFU.RCP R0, R201 ;  /* 0x000000c900007308 */ /* 0x000e240000001000 */
[----:B0-----:R-:W-:-:S04]  /*22f0*/  FFMA R2, R201, R0, -1 ;  /* 0xbf800000c9027423 */ /* 0x001fc80000000000 */
[----:B------:R-:W-:-:S04]  /*2300*/  FADD.FTZ R207, -R2, -RZ ;  /* 0x800000ff02cf7221 */ /* 0x000fc80000010100 */
[----:B------:R-:W-:-:S07]  /*2310*/  FFMA R0, R0, R207, R0 ;  /* 0x000000cf00007223 */ /* 0x000fce0000000000 */
.L_x_5942:
[----:B------:R-:W-:Y:S05]  /*2320*/  BSYNC.RECONVERGENT B0 ;  /* 0x0000000000007941 */ /* 0x000fea0003800200 */
.L_x_5940:
        /* <DEDUP_REMOVED lines=20> */
[----:B-----5:R-:W-:Y:S05]  /*2470*/  CALL.REL.NOINC `($__internal_42_$__cuda_sm20_rcp_rn_f32_slowpath) ;  /* 0x0000003c00b87944 */ /* 0x020fea0003c00000 */
[----:B------:R-:W-:Y:S05]  /*2480*/  BRA `(.L_x_5945) ;  /* 0x0000000000107947 */ /* 0x000fea0003800000 */
.L_x_5944:
[----:B------:R-:W0:Y:S02]  /*2490*/  MUFU.RCP R0, R207 ;  /* 0x000000cf00007308 */ /* 0x000e240000001000 */
[----:B0-----:R-:W-:-:S04]  /*24a0*/  FFMA R2, R207, R0, -1 ;  /* 0xbf800000cf027423 */ /* 0x001fc80000000000 */
[----:B------:R-:W-:-:S04]  /*24b0*/  FADD.FTZ R205, -R2, -RZ ;  /* 0x800000ff02cd7221 */ /* 0x000fc80000010100 */
[----:B------:R-:W-:-:S07]  /*24c0*/  FFMA R0, R0, R205, R0 ;  /* 0x000000cd00007223 */ /* 0x000fce0000000000 */
.L_x_5945:
[----:B------:R-:W-:Y:S05]  /*24d0*/  BSYNC.RECONVERGENT B0 ;  /* 0x0000000000007941 */ /* 0x000fea0003800200 */
.L_x_5943:
        /* <DEDUP_REMOVED lines=68> */
[----:B------:R0:W-:Y:S01]  /*2920*/  F2F.F16.F32 R133, R134 ;  /* 0x0000008600857304 */ /* 0x0001e20000200800 */
[----:B------:R-:W-:Y:S01]  /*2930*/  @P1 FMUL R132, R132, R3 ;  /* 0x0000000384841220 */ /* 0x000fe20000400000 */
[--C-:B------:R-:W-:Y:S01]  /*2940*/  FADD R183, R183, -R0.reuse ;  /* 0x80000000b7b77221 */ /* 0x100fe20000000000 */
[--C-:B------:R-:W-:Y:S01]  /*2950*/  FADD R185, R185, -R0.reuse ;  /* 0x80000000b9b97221 */ /* 0x100fe20000000000 */
[--C-:B------:R-:W-:Y:S01]  /*2960*/  FADD R187, R187, -R0.reuse ;  /* 0x80000000bbbb7221 */ /* 0x100fe20000000000 */
[--C-:B------:R-:W-:Y:S01]  /*2970*/  FADD R211, R188, -R0.reuse ;  /* 0x80000000bcd37221 */ /* 0x100fe20000000000 */
[--C-:B------:R-:W-:Y:S01]  /*2980*/  FADD R189, R189, -R0.reuse ;  /* 0x80000000bdbd7221 */ /* 0x100fe20000000000 */
[--C-:B------:R-:W-:Y:S01]  /*2990*/  FADD R191, R191, -R0.reuse ;  /* 0x80000000bfbf7221 */ /* 0x100fe20000000000 */
[----:B------:R1:W-:Y:S01]  /*29a0*/  F2F.F16.F32 R207, R202 ;  /* 0x000000ca00cf7304 */ /* 0x0003e20000200800 */
[----:B0-----:R-:W-:Y:S01]  /*29b0*/  FMUL R134, R2, R139 ;  /* 0x0000008b02867220 */ /* 0x001fe20000400000 */
[--C-:B------:R-:W-:Y:S01]  /*29c0*/  FADD R139, R140, -R0.reuse ;  /* 0x800000008c8b7221 */ /* 0x100fe20000000000 */
[--C-:B------:R-:W-:Y:S01]  /*29d0*/  FADD R193, R193, -R0.reuse ;  /* 0x80000000c1c17221 */ /* 0x100fe20000000000 */
[--C-:B------:R-:W-:Y:S01]  /*29e0*/  FADD R213, R194, -R0.reuse ;  /* 0x80000000c2d57221 */ /* 0x100fe20000000000 */
[----:B------:R-:W-:Y:S01]  /*29f0*/  FFMA R134, R11, R134, R75 ;  /* 0x000000860b867223 */ /* 0x000fe2000000004b */
[C---:B------:R-:W-:Y:S01]  /*2a00*/  FMUL R139, R2.reuse, R139 ;  /* 0x0000008b028b7220 */ /* 0x040fe20000400000 */
[--C-:B------:R-:W-:Y:S01]  /*2a10*/  FADD R195, R195, -R0.reuse ;  /* 0x80000000c3c37221 */ /* 0x100fe20000000000 */
[----:B------:R0:W-:Y:S01]  /*2a20*/  F2F.F16.F32 R135, R136 ;  /* 0x0000008800877304 */ /* 0x0001e20000200800 */
[----:B-1----:R-:W-:Y:S01]  /*2a30*/  FMUL R202, R2, R201 ;  /* 0x000000c902ca7220 */ /* 0x002fe20000400000 */
[----:B------:R-:W-:Y:S01]  /*2a40*/  FADD R201, R138, -R0 ;  /* 0x800000008ac97221 */ /* 0x000fe20000000000 */
[----:B------:R-:W-:Y:S01]  /*2a50*/  @P1 FMUL R134, R134, R3 ;  /* 0x0000000386861220 */ /* 0x000fe20000400000 */
[C---:B------:R-:W-:Y:S01]  /*2a60*/  FMUL R211, R2.reuse, R211 ;  /* 0x000000d302d37220 */ /* 0x040fe20000400000 */
[----:B------:R-:W-:Y:S01]  /*2a70*/  FFMA R138, R9, R202, R73 ;  /* 0x000000ca098a7223 */ /* 0x000fe20000000049 */
[C---:B------:R-:W-:Y:S01]  /*2a80*/  FMUL R201, R2.reuse, R201 ;  /* 0x000000c902c97220 */ /* 0x040fe20000400000 */
[----:B------:R-:W-:Y:S01]  /*2a90*/  FMUL R212, R2, R191 ;  /* 0x000000bf02d47220 */ /* 0x000fe20000400000 */
[----:B------:R-:W-:Y:S01]  /*2aa0*/  F2F.F16.F32 R137, R204 ;  /* 0x000000cc00897304 */ /* 0x000fe20000200800 */
[----:B0-----:R-:W-:Y:S01]  /*2ab0*/  FFMA R136, R12, R139, R76 ;  /* 0x0000008b0c887223 */ /* 0x001fe2000000004c */
[----:B------:R-:W-:Y:S01]  /*2ac0*/  @P1 FMUL R138, R138, R3 ;  /* 0x000000038a8a1220 */ /* 0x000fe20000400000 */
[----:B------:R-:W-:Y:S01]  /*2ad0*/  FADD R139, R142, -R0 ;  /* 0x800000008e8b7221 */ /* 0x000fe20000000000 */
[----:B------:R-:W-:Y:S01]  /*2ae0*/  FFMA R202, R10, R201, R74 ;  /* 0x000000c90aca7223 */ /* 0x000fe2000000004a */
[----:B------:R-:W-:Y:S01]  /*2af0*/  @P1 FMUL R136, R136, R3 ;  /* 0x0000000388881220 */ /* 0x000fe20000400000 */
[----:B------:R-:W0:Y:S01]  /*2b00*/  S2R R201, SR_TID.X ;  /* 0x0000000000c97919 */ /* 0x000e220000002100 */
[----:B------:R-:W-:Y:S01]  /*2b10*/  FMUL R139, R2, R139 ;  /* 0x0000008b028b7220 */ /* 0x000fe20000400000 */
[----:B------:R1:W-:Y:S01]  /*2b20*/  F2F.F16.F32 R203, R138 ;  /* 0x0000008a00cb7304 */ /* 0x0003e20000200800 */
[----:B------:R-:W-:Y:S01]  /*2b30*/  @P1 FMUL R202, R202, R3 ;  /* 0x00000003caca1220 */ /* 0x000fe20000400000 */
[----:B------:R-:W-:Y:S01]  /*2b40*/  FMUL R188, R2, R195 ;  /* 0x000000c302bc7220 */ /* 0x000fe20000400000 */
[----:B------:R-:W-:Y:S01]  /*2b50*/  FFMA R140, R14, R139, R78 ;  /* 0x0000008b0e8c7223 */ /* 0x000fe2000000004e */
[--C-:B------:R-:W-:Y:S01]  /*2b60*/  FADD R139, R144, -R0.reuse ;  /* 0x80000000908b7221 */ /* 0x100fe20000000000 */
[----:B------:R-:W-:Y:S01]  /*2b70*/  FFMA R212, R63, R212, R127 ;  /* 0x000000d43fd47223 */ /* 0x000fe2000000007f */
[----:B------:R-:W-:Y:S01]  /*2b80*/  FFMA R188, R67, R188, R131 ;  /* 0x000000bc43bc7223 */ /* 0x000fe20000000083 */
[----:B------:R-:W-:Y:S01]  /*2b90*/  @P1 FMUL R140, R140, R3 ;  /* 0x000000038c8c1220 */ /* 0x000fe20000400000 */
[----:B------:R3:W-:Y:S01]  /*2ba0*/  F2F.F16.F32 R204, R134 ;  /* 0x0000008600cc7304 */ /* 0x0007e20000200800 */
        /* <DEDUP_REMOVED lines=10> */
[----:B------:R1:W-:Y:S01]  /*2c50*/  F2F.F16.F32 R143, R140 ;  /* 0x0000008c008f7304 */ /* 0x0003e20000200800 */
[----:B------:R-:W-:Y:S01]  /*2c60*/  FFMA R142, R19, R142, R83 ;  /* 0x0000008e138e7223 */ /* 0x000fe20000000053 */
[----:B--2---:R-:W-:Y:S01]  /*2c70*/  FFMA R208, R15, R134, R79 ;  /* 0x000000860fd07223 */ /* 0x004fe2000000004f */
[----:B------:R-:W-:Y:S01]  /*2c80*/  FFMA R134, R16, R139, R80 ;  /* 0x0000008b10867223 */ /* 0x000fe20000000050 */
[----:B------:R-:W-:Y:S01]  /*2c90*/  FADD R139, R146, -R0 ;  /* 0x80000000928b7221 */ /* 0x000fe20000000000 */
[-C--:B------:R-:W-:Y:S01]  /*2ca0*/  @P1 FMUL R142, R142, R3.reuse ;  /* 0x000000038e8e1220 */ /* 0x080fe20000400000 */
[-C--:B------:R-:W-:Y:S01]  /*2cb0*/  @P1 FMUL R208, R208, R3.reuse ;  /* 0x00000003d0d01220 */ /* 0x080fe20000400000 */
[----:B------:R-:W-:Y:S01]  /*2cc0*/  @P1 FMUL R134, R134, R3 ;  /* 0x0000000386861220 */ /* 0x000fe20000400000 */
[----:B------:R2:W-:Y:S01]  /*2cd0*/  F2F.F16.F32 R206, R138 ;  /* 0x0000008a00ce7304 */ /* 0x0005e20000200800 */
[----:B------:R-:W-:-:S04]  /*2ce0*/  FMUL R139, R2, R139 ;  /* 0x0000008b028b7220 */ /* 0x000fc80000400000 */
[----:B-1----:R-:W-:Y:S01]  /*2cf0*/  FFMA R140, R18, R139, R82 ;  /* 0x0000008b128c7223 */ /* 0x002fe20000000052 */
[--C-:B------:R-:W-:Y:S02]  /*2d00*/  FADD R139, R148, -R0.reuse ;  /* 0x80000000948b7221 */ /* 0x100fe40000000000 */
[----:B------:R1:W-:Y:S01]  /*2d10*/  F2F.F16.F32 R148, R142 ;  /* 0x0000008e00947304 */ /* 0x0003e20000200800 */
        /* <DEDUP_REMOVED lines=12> */
[----:B------:R1:W-:Y:S01]  /*2de0*/  F2F.F16.F32 R147, R138 ;  /* 0x0000008a00937304 */ /* 0x0003e20000200800 */
        /* <DEDUP_REMOVED lines=9> */
[----:B------:R-:W-:Y:S01]  /*2e80*/  F2F.F16.F32 R142, R150 ;  /* 0x00000096008e7304 */ /* 0x000fe20000200800 */
[----:B------:R-:W-:-:S02]  /*2e90*/  @P1 FMUL R140, R140, R3 ;  /* 0x000000038c8c1220 */ /* 0x000fc40000400000 */
[----:B------:R-:W-:-:S04]  /*2ea0*/  FFMA R146, R21, R138, R85 ;  /* 0x0000008a15927223 */ /* 0x000fc80000000055 */
[----:B------:R-:W-:Y:S01]  /*2eb0*/  @P1 FMUL R146, R146, R3 ;  /* 0x0000000392921220 */ /* 0x000fe20000400000 */
[----:B------:R1:W-:Y:S08]  /*2ec0*/  F2F.F16.F32 R138, R144 ;  /* 0x00000090008a7304 */ /* 0x0003f00000200800 */
[----:B------:R2:W-:Y:S01]  /*2ed0*/  F2F.F16.F32 R205, R146 ;  /* 0x0000009200cd7304 */ /* 0x0005e20000200800 */
[----:B-1----:R-:W-:-:S04]  /*2ee0*/  FFMA R144, R24, R139, R88 ;  /* 0x0000008b18907223 */ /* 0x002fc80000000058 */
[----:B------:R-:W-:-:S03]  /*2ef0*/  @P1 FMUL R144, R144, R3 ;  /* 0x0000000390901220 */ /* 0x000fc60000400000 */
[----:B------:R1:W3:Y:S01]  /*2f00*/  F2F.F16.F32 R153, R152 ;  /* 0x0000009800997304 */ /* 0x0002e20000200800 */
[----:B--2---:R-:W-:Y:S01]  /*2f10*/  FMUL R146, R2, R141 ;  /* 0x0000008d02927220 */ /* 0x004fe20000400000 */
[----:B------:R-:W-:Y:S01]  /*2f20*/  FADD R141, R154, -R0 ;  /* 0x800000009a8d7221 */ /* 0x000fe20000000000 */
[C---:B------:R-:W-:Y:S02]  /*2f30*/  FMUL R154, R2.reuse, R157 ;  /* 0x0000009d029a7220 */ /* 0x040fe40000400000 */
[----:B------:R-:W-:Y:S01]  /*2f40*/  FFMA R146, R25, R146, R89 ;  /* 0x0000009219927223 */ /* 0x000fe20000000059 */
[C---:B------:R-:W-:Y:S01]  /*2f50*/  FMUL R141, R2.reuse, R141 ;  /* 0x0000008d028d7220 */ /* 0x040fe20000400000 */
[----:B------:R-:W-:Y:S01]  /*2f60*/  FFMA R154, R29, R154, R93 ;  /* 0x0000009a1d9a7223 */ /* 0x000fe2000000005d */
[----:B------:R2:W-:Y:S01]  /*2f70*/  F2F.F16.F32 R139, R144 ;  /* 0x00000090008b7304 */ /* 0x0005e20000200800 */
[----:B-1----:R-:W-:Y:S01]  /*2f80*/  FMUL R152, R2, R155 ;  /* 0x0000009b02987220 */ /* 0x002fe20000400000 */
[----:B------:R-:W-:Y:S01]  /*2f90*/  FFMA R150, R26, R141, R90 ;  /* 0x0000008d1a967223 */ /* 0x000fe2000000005a */
[----:B------:R-:W-:Y:S01]  /*2fa0*/  FADD R141, R156, -R0 ;  /* 0x800000009c8d7221 */ /* 0x000fe20000000000 */
[----:B------:R-:W-:Y:S01]  /*2fb0*/  FFMA R156, R30, R145, R94 ;  /* 0x000000911e9c7223 */ /* 0x000fe2000000005e */
[--C-:B------:R-:W-:Y:S01]  /*2fc0*/  FADD R145, R160, -R0.reuse ;  /* 0x80000000a0917221 */ /* 0x100fe20000000000 */
[----:B------:R-:W-:Y:S01]  /*2fd0*/  @P1 FMUL R154, R154, R3 ;  /* 0x000000039a9a1220 */ /* 0x000fe20000400000 */
[C---:B------:R-:W-:Y:S01]  /*2fe0*/  FMUL R141, R2.reuse, R141 ;  /* 0x0000008d028d7220 */ /* 0x040fe20000400000 */
[----:B------:R1:W4:Y:S01]  /*2ff0*/  F2F.F16.F32 R157, R158 ;  /* 0x0000009e009d7304 */ /* 0x0003220000200800 */
[----:B------:R-:W-:Y:S01]  /*3000*/  FMUL R145, R2, R145 ;  /* 0x0000009102917220 */ /* 0x000fe20000400000 */
[----:B------:R-:W-:Y:S01]  /*3010*/  FADD R155, R165, -R0 ;  /* 0x80000000a59b7221 */ /* 0x000fe20000000000 */
[----:B--2---:R-:W-:Y:S01]  /*3020*/  FFMA R144, R28, R141, R92 ;  /* 0x0000008d1c907223 */ /* 0x004fe2000000005c */
[----:B------:R-:W-:Y:S01]  /*3030*/  FFMA R152, R27, R152, R91 ;  /* 0x000000981b987223 */ /* 0x000fe2000000005b */
[-C--:B------:R-:W-:Y:S01]  /*3040*/  @P1 FMUL R146, R146, R3.reuse ;  /* 0x0000000392921220 */ /* 0x080fe20000400000 */
[-C--:B------:R-:W-:Y:S01]  /*3050*/  @P1 FMUL R150, R150, R3.reuse ;  /* 0x0000000396961220 */ /* 0x080fe20000400000 */
[----:B------:R-:W-:Y:S01]  /*3060*/  @P1 FMUL R144, R144, R3 ;  /* 0x0000000390901220 */ /* 0x000fe20000400000 */
[----:B------:R2:W-:Y:S01]  /*3070*/  F2F.F16.F32 R151, R154 ;  /* 0x0000009a00977304 */ /* 0x0005e20000200800 */
[----:B-1----:R-:W-:Y:S01]  /*3080*/  FMUL R158, R2, R163 ;  /* 0x000000a3029e7220 */ /* 0x002fe20000400000 */
[-C--:B------:R-:W-:Y:S01]  /*3090*/  @P1 FMUL R152, R152, R3.reuse ;  /* 0x0000000398981220 */ /* 0x080fe20000400000 */
[----:B------:R-:W-:Y:S01]  /*30a0*/  @P1 FMUL R156, R156, R3 ;  /* 0x000000039c9c1220 */ /* 0x000fe20000400000 */
[----:B---3--:R-:W-:-:S02]  /*30b0*/  SHF.L.U32 R153, R153, 0x10, RZ ;  /* 0x0000001099997819 */ /* 0x008fc400000006ff */
[----:B----4-:R-:W-:Y:S02]  /*30c0*/  SHF.L.U32 R157, R157, 0x10, RZ ;  /* 0x000000109d9d7819 */ /* 0x010fe400000006ff */
[----:B------:R1:W-:Y:S01]  /*30d0*/  F2F.F16.F32 R141, R144 ;  /* 0x00000090008d7304 */ /* 0x0003e20000200800 */
[----:B--2---:R-:W-:-:S04]  /*30e0*/  FMUL R154, R2, R161 ;  /* 0x000000a1029a7220 */ /* 0x004fc80000400000 */
[----:B------:R-:W-:-:S03]  /*30f0*/  FFMA R154, R33, R154, R97 ;  /* 0x0000009a219a7223 */ /* 0x000fc60000000061 */
[----:B------:R-:W-:Y:S01]  /*3100*/  F2F.F16.F32 R132, R132 ;  /* 0x0000008400847304 */ /* 0x000fe20000200800 */
[----:B-1----:R-:W-:Y:S01]  /*3110*/  FFMA R144, R32, R145, R96 ;  /* 0x0000009120907223 */ /* 0x002fe20000000060 */
[----:B------:R-:W-:Y:S01]  /*3120*/  FADD R145, R162, -R0 ;  /* 0x80000000a2917221 */ /* 0x000fe20000000000 */
[-C--:B------:R-:W-:Y:S02]  /*3130*/  @P1 FMUL R154, R154, R3.reuse ;  /* 0x000000039a9a1220 */ /* 0x080fe40000400000 */
[----:B------:R-:W-:Y:S01]  /*3140*/  @P1 FMUL R144, R144, R3 ;  /* 0x0000000390901220 */ /* 0x000fe20000400000 */
[----:B------:R-:W-:Y:S02]  /*3150*/  FMUL R145, R2, R145 ;  /* 0x0000009102917220 */ /* 0x000fe40000400000 */
[----:B------:R1:W-:Y:S02]  /*3160*/  F2F.F16.F32 R160, R154 ;  /* 0x0000009a00a07304 */ /* 0x0003e40000200800 */
[----:B------:R-:W-:Y:S01]  /*3170*/  FFMA R162, R34, R145, R98 ;  /* 0x0000009122a27223 */ /* 0x000fe20000000062 */
[----:B------:R-:W-:Y:S01]  /*3180*/  FADD R145, R164, -R0 ;  /* 0x80000000a4917221 */ /* 0x000fe20000000000 */
[----:B------:R-:W-:-:S02]  /*3190*/  FFMA R164, R35, R158, R99 ;  /* 0x0000009e23a47223 */ /* 0x000fc40000000063 */
[----:B------:R-:W-:Y:S01]  /*31a0*/  @P1 FMUL R162, R162, R3 ;  /* 0x00000003a2a21220 */ /* 0x000fe20000400000 */
[----:B------:R-:W-:Y:S01]  /*31b0*/  FMUL R145, R2, R145 ;  /* 0x0000009102917220 */ /* 0x000fe20000400000 */
[----:B------:R2:W-:Y:S01]  /*31c0*/  F2F.F16.F32 R149, R144 ;  /* 0x0000009000957304 */ /* 0x0005e20000200800 */
[----:B------:R-:W-:Y:S01]  /*31d0*/  @P1 FMUL R164, R164, R3 ;  /* 0x00000003a4a41220 */ /* 0x000fe20000400000 */
[----:B-1----:R-:W-:Y:S01]  /*31e0*/  FMUL R154, R2, R155 ;  /* 0x0000009b029a7220 */ /* 0x002fe20000400000 */
[----:B------:R-:W-:-:S03]  /*31f0*/  FADD R155, R184, -R0 ;  /* 0x80000000b89b7221 */ /* 0x000fc60000000000 */
[----:B------:R-:W-:Y:S01]  /*3200*/  FFMA R154, R37, R154, R101 ;  /* 0x0000009a259a7223 */ /* 0x000fe20000000065 */
[----:B------:R-:W-:Y:S01]  /*3210*/  FMUL R155, R2, R155 ;  /* 0x0000009b029b7220 */ /* 0x000fe20000400000 */
[----:B------:R1:W-:Y:S01]  /*3220*/  F2F.F16.F32 R161, R162 ;  /* 0x000000a200a17304 */ /* 0x0003e20000200800 */
[----:B--2---:R-:W-:Y:S01]  /*3230*/  FFMA R144, R36, R145, R100 ;  /* 0x0000009124907223 */ /* 0x004fe20000000064 */
[----:B------:R-:W-:Y:S01]  /*3240*/  FADD R145, R166, -R0 ;  /* 0x80000000a6917221 */ /* 0x000fe20000000000 */
[-C--:B------:R-:W-:Y:S02]  /*3250*/  @P1 FMUL R154, R154, R3.reuse ;  /* 0x000000039a9a1220 */ /* 0x080fe40000400000 */
[----:B------:R-:W-:Y:S01]  /*3260*/  @P1 FMUL R144, R144, R3 ;  /* 0x0000000390901220 */ /* 0x000fe20000400000 */
[C---:B------:R-:W-:Y:S02]  /*3270*/  FMUL R145, R2.reuse, R145 ;  /* 0x0000009102917220 */ /* 0x040fe40000400000 */
[----:B------:R2:W3:Y:S01]  /*3280*/  F2F.F16.F32 R165, R164 ;  /* 0x000000a400a57304 */ /* 0x0004e20000200800 */
[----:B-1----:R-:W-:Y:S01]  /*3290*/  FMUL R162, R2, R167 ;  /* 0x000000a702a27220 */ /* 0x002fe20000400000 */
[----:B------:R-:W-:Y:S01]  /*32a0*/  FFMA R166, R38, R145, R102 ;  /* 0x0000009126a67223 */ /* 0x000fe20000000066 */
[----:B------:R-:W-:-:S03]  /*32b0*/  FADD R145, R168, -R0 ;  /* 0x80000000a8917221 */ /* 0x000fc60000000000 */
[----:B------:R-:W-:Y:S01]  /*32c0*/  @P1 FMUL R166, R166, R3 ;  /* 0x00000003a6a61220 */ /* 0x000fe20000400000 */
[----:B------:R-:W-:Y:S01]  /*32d0*/  FMUL R145, R2, R145 ;  /* 0x0000009102917220 */ /* 0x000fe20000400000 */
[----:B------:R1:W-:Y:S01]  /*32e0*/  F2F.F16.F32 R159, R144 ;  /* 0x00000090009f7304 */ /* 0x0003e20000200800 */
[----:B--2---:R-:W-:Y:S02]  /*32f0*/  FFMA R164, R39, R162, R103 ;  /* 0x000000a227a47223 */ /* 0x004fe40000000067 */
[----:B------:R-:W-:Y:S01]  /*3300*/  FFMA R162, R40, R145, R104 ;  /* 0x0000009128a27223 */ /* 0x000fe20000000068 */
[--C-:B------:R-:W-:Y:S01]  /*3310*/  FADD R145, R170, -R0.reuse ;  /* 0x80000000aa917221 */ /* 0x100fe20000000000 */
[-C--:B------:R-:W-:Y:S02]  /*3320*/  @P1 FMUL R164, R164, R3.reuse ;  /* 0x00000003a4a41220 */ /* 0x080fe40000400000 */
[----:B------:R-:W-:Y:S01]  /*3330*/  @P1 FMUL R162, R162, R3 ;  /* 0x00000003a2a21220 */ /* 0x000fe20000400000 */
[C---:B------:R-:W-:Y:S01]  /*3340*/  FMUL R145, R2.reuse, R145 ;  /* 0x0000009102917220 */ /* 0x040fe20000400000 */
[----:B------:R2:W-:Y:S01]  /*3350*/  F2F.F16.F32 R163, R166 ;  /* 0x000000a600a37304 */ /* 0x0005e20000200800 */
[----:B-1----:R-:W-:Y:S01]  /*3360*/  FMUL R144, R2, R169 ;  /* 0x000000a902907220 */ /* 0x002fe20000400000 */
[----:B------:R-:W-:Y:S01]  /*3370*/  FADD R169, R186, -R0 ;  /* 0x80000000baa97221 */ /* 0x000fe20000000000 */
[C---:B------:R-:W-:Y:S01]  /*3380*/  FMUL R186, R2.reuse, R193 ;  /* 0x000000c102ba7220 */ /* 0x040fe20000400000 */
[----:B---3--:R-:W-:Y:S01]  /*3390*/  SHF.L.U32 R165, R165, 0x10, RZ ;  /* 0x00000010a5a57819 */ /* 0x008fe200000006ff */
[----:B------:R-:W-:Y:S01]  /*33a0*/  FFMA R144, R41, R144, R105 ;  /* 0x0000009029907223 */ /* 0x000fe20000000069 */
[----:B------:R-:W-:Y:S01]  /*33b0*/  FMUL R169, R2, R169 ;  /* 0x000000a902a97220 */ /* 0x000fe20000400000 */
[----:B------:R-:W-:Y:S01]  /*33c0*/  FFMA R186, R65, R186, R129 ;  /* 0x000000ba41ba7223 */ /* 0x000fe20000000081 */
[----:B------:R1:W-:Y:S01]  /*33d0*/  F2F.F16.F32 R158, R154 ;  /* 0x0000009a009e7304 */ /* 0x0003e20000200800 */
[----:B--2---:R-:W-:Y:S01]  /*33e0*/  FFMA R166, R42, R145, R106 ;  /* 0x000000912aa67223 */ /* 0x004fe2000000006a */
[----:B------:R-:W-:Y:S01]  /*33f0*/  FADD R145, R172, -R0 ;  /* 0x80000000ac917221 */ /* 0x000fe20000000000 */
[-C--:B------:R-:W-:Y:S01]  /*3400*/  @P1 FMUL R144, R144, R3.reuse ;  /* 0x0000000390901220 */ /* 0x080fe20000400000 */
[-C--:B------:R-:W-:Y:S01]  /*3410*/  @P1 FMUL R186, R186, R3.reuse ;  /* 0x00000003baba1220 */ /* 0x080fe20000400000 */
[----:B------:R-:W-:Y:S01]  /*3420*/  @P1 FMUL R166, R166, R3 ;  /* 0x00000003a6a61220 */ /* 0x000fe20000400000 */
[----:B------:R-:W-:-:S02]  /*3430*/  FMUL R145, R2, R145 ;  /* 0x0000009102917220 */ /* 0x000fc40000400000 */
[----:B------:R2:W-:Y:S01]  /*3440*/  F2F.F16.F32 R209, R144 ;  /* 0x0000009000d17304 */ /* 0x0005e20000200800 */
[----:B-1----:R-:W-:Y:S01]  /*3450*/  FMUL R154, R2, R171 ;  /* 0x000000ab029a7220 */ /* 0x002fe20000400000 */
[----:B------:R-:W-:Y:S01]  /*3460*/  FFMA R168, R44, R145, R108 ;  /* 0x000000912ca87223 */ /* 0x000fe2000000006c */
[----:B------:R-:W-:Y:S02]  /*3470*/  FADD R145, R174, -R0 ;  /* 0x80000000ae917221 */ /* 0x000fe40000000000 */
[----:B------:R-:W-:Y:S01]  /*3480*/  FFMA R154, R43, R154, R107 ;  /* 0x0000009a2b9a7223 */ /* 0x000fe2000000006b */
[----:B------:R-:W-:Y:S01]  /*3490*/  @P1 FMUL R168, R168, R3 ;  /* 0x00000003a8a81220 */ /* 0x000fe20000400000 */
[C---:B------:R-:W-:Y:S01]  /*34a0*/  FMUL R145, R2.reuse, R145 ;  /* 0x0000009102917220 */ /* 0x040fe20000400000 */
[----:B------:R-:W1:Y:S01]  /*34b0*/  F2F.F16.F32 R208, R208 ;  /* 0x000000d000d07304 */ /* 0x000e620000200800 */
[----:B--2---:R-:W-:Y:S01]  /*34c0*/  FMUL R144, R2, R173 ;  /* 0x000000ad02907220 */ /* 0x004fe20000400000 */
[----:B------:R-:W-:Y:S01]  /*34d0*/  @P1 FMUL R154, R154, R3 ;  /* 0x000000039a9a1220 */ /* 0x000fe20000400000 */
[----:B------:R-:W-:Y:S01]  /*34e0*/  FFMA R174, R46, R145, R110 ;  /* 0x000000912eae7223 */ /* 0x000fe2000000006e */
[----:B------:R-:W-:Y:S01]  /*34f0*/  FADD R145, R176, -R0 ;  /* 0x80000000b0917221 */ /* 0x000fe20000000000 */
[----:B------:R-:W-:-:S02]  /*3500*/  FFMA R144, R45, R144, R109 ;  /* 0x000000902d907223 */ /* 0x000fc4000000006d */
[----:B------:R-:W-:Y:S01]  /*3510*/  @P1 FMUL R174, R174, R3 ;  /* 0x00000003aeae1220 */ /* 0x000fe20000400000 */
[----:B------:R-:W-:Y:S01]  /*3520*/  FMUL R145, R2, R145 ;  /* 0x0000009102917220 */ /* 0x000fe20000400000 */
[----:B------:R2:W-:Y:S01]  /*3530*/  F2F.F16.F32 R167, R168 ;  /* 0x000000a800a77304 */ /* 0x0005e20000200800 */
[----:B------:R-:W-:Y:S01]  /*3540*/  @P1 FMUL R144, R144, R3 ;  /* 0x0000000390901220 */ /* 0x000fe20000400000 */
[----:B-1----:R-:W-:-:S06]  /*3550*/  SHF.L.U32 R208, R208, 0x10, RZ ;  /* 0x00000010d0d07819 */ /* 0x002fcc00000006ff */
[----:B------:R1:W-:Y:S01]  /*3560*/  F2F.F16.F32 R210, R154 ;  /* 0x0000009a00d27304 */ /* 0x0003e20000200800 */
[----:B--2---:R-:W-:Y:S01]  /*3570*/  FFMA R168, R48, R145, R112 ;  /* 0x0000009130a87223 */ /* 0x004fe20000000070 */
[----:B------:R-:W-:-:S03]  /*3580*/  FADD R145, R178, -R0 ;  /* 0x80000000b2917221 */ /* 0x000fc60000000000 */
[----:B------:R-:W-:Y:S01]  /*3590*/  @P1 FMUL R168, R168, R3 ;  /* 0x00000003a8a81220 */ /* 0x000fe20000400000 */
[C---:B------:R-:W-:Y:S02]  /*35a0*/  FMUL R145, R2.reuse, R145 ;  /* 0x0000009102917220 */ /* 0x040fe40000400000 */
[----:B------:R2:W-:Y:S01]  /*35b0*/  F2F.F16.F32 R170, R144 ;  /* 0x0000009000aa7304 */ /* 0x0005e20000200800 */
[----:B-1----:R-:W-:Y:S01]  /*35c0*/  FMUL R154, R2, R175 ;  /* 0x000000af029a7220 */ /* 0x002fe20000400000 */
[----:B------:R-:W-:Y:S01]  /*35d0*/  FFMA R176, R50, R145, R114 ;  /* 0x0000009132b07223 */ /* 0x000fe20000000072 */
[----:B------:R-:W-:Y:S02]  /*35e0*/  FADD R145, R180, -R0 ;  /* 0x80000000b4917221 */ /* 0x000fe40000000000 */
[----:B------:R-:W-:Y:S01]  /*35f0*/  FFMA R154, R47, R154, R111 ;  /* 0x0000009a2f9a7223 */ /* 0x000fe2000000006f */
[----:B------:R-:W1:Y:S01]  /*3600*/  S2R R180, SR_CTAID.X ;  /* 0x0000000000b47919 */ /* 0x000e620000002500 */
[C---:B------:R-:W-:Y:S01]  /*3610*/  FMUL R145, R2.reuse, R145 ;  /* 0x0000009102917220 */ /* 0x040fe20000400000 */
[----:B------:R3:W-:Y:S01]  /*3620*/  F2F.F16.F32 R173, R168 ;  /* 0x000000a800ad7304 */ /* 0x0007e20000200800 */
[----:B--2---:R-:W-:Y:S01]  /*3630*/  FMUL R144, R2, R177 ;  /* 0x000000b102907220 */ /* 0x004fe20000400000 */
[-C--:B------:R-:W-:Y:S01]  /*3640*/  @P1 FMUL R154, R154, R3.reuse ;  /* 0x000000039a9a1220 */ /* 0x080fe20000400000 */
[----:B------:R-:W-:-:S02]  /*3650*/  @P1 FMUL R176, R176, R3 ;  /* 0x00000003b0b01220 */ /* 0x000fc40000400000 */
[----:B------:R-:W-:-:S03]  /*3660*/  FFMA R144, R49, R144, R113 ;  /* 0x0000009031907223 */ /* 0x000fc60000000071 */
[----:B------:R2:W4:Y:S01]  /*3670*/  F2F.F16.F32 R172, R154 ;  /* 0x0000009a00ac7304 */ /* 0x0005220000200800 */
[----:B------:R-:W-:Y:S01]  /*3680*/  @P1 FMUL R144, R144, R3 ;  /* 0x0000000390901220 */ /* 0x000fe20000400000 */
[----:B---3--:R-:W-:Y:S01]  /*3690*/  FFMA R168, R52, R145, R116 ;  /* 0x0000009134a87223 */ /* 0x008fe20000000074 */
[----:B------:R-:W-:-:S03]  /*36a0*/  FADD R145, R182, -R0 ;  /* 0x80000000b6917221 */ /* 0x000fc60000000000 */
[----:B------:R-:W-:Y:S01]  /*36b0*/  @P1 FMUL R168, R168, R3 ;  /* 0x00000003a8a81220 */ /* 0x000fe20000400000 */
[C---:B------:R-:W-:Y:S01]  /*36c0*/  FMUL R145, R2.reuse, R145 ;  /* 0x0000009102917220 */ /* 0x040fe20000400000 */
[----:B------:R-:W-:Y:S01]  /*36d0*/  F2F.F16.F32 R171, R174 ;  /* 0x000000ae00ab7304 */ /* 0x000fe20000200800 */
[----:B--2---:R-:W-:-:S04]  /*36e0*/  FMUL R154, R2, R179 ;  /* 0x000000b3029a7220 */ /* 0x004fc80000400000 */
[----:B------:R-:W-:Y:S01]  /*36f0*/  FFMA R154, R51, R154, R115 ;  /* 0x0000009a339a7223 */ /* 0x000fe20000000073 */
[----:B----4-:R-:W-:Y:S02]  /*3700*/  SHF.L.U32 R172, R172, 0x10, RZ ;  /* 0x00000010acac7819 */ /* 0x010fe400000006ff */
[----:B------:R2:W-:Y:S01]  /*3710*/  F2F.F16.F32 R174, R144 ;  /* 0x0000009000ae7304 */ /* 0x0005e20000200800 */
[----:B------:R-:W-:-:S07]  /*3720*/  @P1 FMUL R154, R154, R3 ;  /* 0x000000039a9a1220 */ /* 0x000fce0000400000 */
[----:B------:R3:W4:Y:S01]  /*3730*/  F2F.F16.F32 R175, R154 ;  /* 0x0000009a00af7304 */ /* 0x0007220000200800 */
[----:B--2---:R-:W-:-:S04]  /*3740*/  FMUL R144, R2, R181 ;  /* 0x000000b502907220 */ /* 0x004fc80000400000 */
[----:B------:R-:W-:-:S03]  /*3750*/  FFMA R144, R53, R144, R117 ;  /* 0x0000009035907223 */ /* 0x000fc60000000075 */
[----:B------:R2:W-:Y:S01]  /*3760*/  F2F.F16.F32 R177, R168 ;  /* 0x000000a800b17304 */ /* 0x0005e20000200800 */
[----:B---3--:R-:W-:Y:S01]  /*3770*/  FFMA R154, R54, R145, R118 ;  /* 0x00000091369a7223 */ /* 0x008fe20000000076 */
[-C--:B------:R-:W-:Y:S01]  /*3780*/  @P1 FMUL R144, R144, R3.reuse ;  /* 0x0000000390901220 */ /* 0x080fe20000400000 */
[--C-:B------:R-:W-:Y:S01]  /*3790*/  FADD R145, R190, -R0.reuse ;  /* 0x80000000be917221 */ /* 0x100fe20000000000 */
[----:B-1----:R-:W-:Y:S01]  /*37a0*/  SHF.L.U32 R190, R180, 0x7, RZ ;  /* 0x00000007b4be7819 */ /* 0x002fe200000006ff */
[----:B------:R-:W-:Y:S01]  /*37b0*/  @P1 FMUL R154, R154, R3 ;  /* 0x000000039a9a1220 */ /* 0x000fe20000400000 */
[----:B----4-:R-:W-:Y:S02]  /*37c0*/  SHF.L.U32 R175, R175, 0x10, RZ ;  /* 0x00000010afaf7819 */ /* 0x010fe400000006ff */
[----:B------:R1:W-:Y:S01]  /*37d0*/  F2F.F16.F32 R178, R144 ;  /* 0x0000009000b27304 */ /* 0x0003e20000200800 */
[----:B--2---:R-:W-:Y:S01]  /*37e0*/  FMUL R168, R2, R183 ;  /* 0x000000b702a87220 */ /* 0x004fe20000400000 */
[----:B------:R-:W-:Y:S01]  /*37f0*/  FADD R183, R192, -R0 ;  /* 0x80000000c0b77221 */ /* 0x000fe20000000000 */
[----:B------:R-:W-:Y:S01]  /*3800*/  FFMA R0, R56, R155, R120 ;  /* 0x0000009b38007223 */ /* 0x000fe20000000078 */
[----:B------:R-:W-:Y:S01]  /*3810*/  SHF.L.U32 R155, R137, 0x10, RZ ;  /* 0x00000010899b7819 */ /* 0x000fe200000006ff */
[----:B------:R-:W-:Y:S01]  /*3820*/  FFMA R168, R55, R168, R119 ;  /* 0x000000a837a87223 */ /* 0x000fe20000000077 */
[C---:B------:R-:W-:Y:S01]  /*3830*/  FMUL R192, R2.reuse, R189 ;  /* 0x000000bd02c07220 */ /* 0x040fe20000400000 */
[C---:B------:R-:W-:Y:S01]  /*3840*/  FMUL R189, R2.reuse, R183 ;  /* 0x000000b702bd7220 */ /* 0x040fe20000400000 */
[----:B------:R-:W2:Y:S01]  /*3850*/  F2F.F16.F32 R202, R202 ;  /* 0x000000ca00ca7304 */ /* 0x000ea20000200800 */
[----:B-1----:R-:W-:Y:S01]  /*3860*/  FMUL R144, R2, R185 ;  /* 0x000000b902907220 */ /* 0x002fe20000400000 */
[----:B------:R-:W-:Y:S01]  /*3870*/  @P1 FMUL R168, R168, R3 ;  /* 0x00000003a8a81220 */ /* 0x000fe20000400000 */
[----:B------:R-:W-:Y:S01]  /*3880*/  FMUL R185, R2, R213 ;  /* 0x000000d502b97220 */ /* 0x000fe20000400000 */
[----:B------:R-:W-:Y:S01]  /*3890*/  FFMA R192, R61, R192, R125 ;  /* 0x000000c03dc07223 */ /* 0x000fe2000000007d */
[----:B------:R-:W-:Y:S01]  /*38a0*/  FFMA R182, R57, R144, R121 ;  /* 0x0000009039b67223 */ /* 0x000fe20000000079 */
[----:B------:R-:W-:-:S02]  /*38b0*/  @P1 FMUL R0, R0, R3 ;  /* 0x0000000300001220 */ /* 0x000fc40000400000 */
[----:B------:R1:W-:Y:S01]  /*38c0*/  F2F.F16.F32 R179, R154 ;  /* 0x0000009a00b37304 */ /* 0x0003e20000200800 */
[-C--:B------:R-:W-:Y:S01]  /*38d0*/  @P1 FMUL R182, R182, R3.reuse ;  /* 0x00000003b6b61220 */ /* 0x080fe20000400000 */
[----:B------:R-:W-:-:S06]  /*38e0*/  @P1 FMUL R192, R192, R3 ;  /* 0x00000003c0c01220 */ /* 0x000fcc0000400000 */
[----:B------:R-:W3:Y:S01]  /*38f0*/  F2F.F16.F32 R136, R136 ;  /* 0x0000008800887304 */ /* 0x000ee20000200800 */
[C---:B-1----:R-:W-:Y:S01]  /*3900*/  FMUL R154, R2.reuse, R187 ;  /* 0x000000bb029a7220 */ /* 0x042fe20000400000 */
[----:B------:R-:W-:Y:S01]  /*3910*/  FMUL R187, R2, R145 ;  /* 0x0000009102bb7220 */ /* 0x000fe20000400000 */
[----:B------:R-:W-:-:S04]  /*3920*/  IMAD.WIDE.U32 R144, R207, 0x10000, RZ ;  /* 0x00010000cf907825 */ /* 0x000fc800078e00ff */
[----:B------:R-:W-:Y:S01]  /*3930*/  FFMA R184, R59, R154, R123 ;  /* 0x0000009a3bb87223 */ /* 0x000fe2000000007b */
[----:B------:R-:W-:Y:S01]  /*3940*/  FFMA R194, R62, R187, R126 ;  /* 0x000000bb3ec27223 */ /* 0x000fe2000000007e */
[----:B------:R-:W-:Y:S01]  /*3950*/  F2F.F16.F32 R146, R146 ;  /* 0x0000009200927304 */ /* 0x000fe20000200800 */
[----:B------:R-:W-:Y:S01]  /*3960*/  LOP3.LUT R133, R155, R145, R133, 0xfe, !PT ;  /* 0x000000919b857212 */ /* 0x000fe200078efe85 */
[----:B------:R-:W-:Y:S01]  /*3970*/  IMAD.WIDE.U32 R154, R206, 0x10000, RZ ;  /* 0x00010000ce9a7825 */ /* 0x000fe200078e00ff */
[----:B------:R-:W-:-:S03]  /*3980*/  LOP3.LUT R132, R144, R132, RZ, 0xfc, !PT ;  /* 0x0000008490847212 */ /* 0x000fc600078efcff */
[-C--:B------:R-:W-:Y:S01]  /*3990*/  @P1 FMUL R184, R184, R3.reuse ;  /* 0x00000003b8b81220 */ /* 0x080fe20000400000 */
[----:B------:R-:W-:Y:S01]  /*39a0*/  @P1 FMUL R194, R194, R3 ;  /* 0x00000003c2c21220 */ /* 0x000fe20000400000 */
[----:B------:R-:W-:Y:S01]  /*39b0*/  IMAD.WIDE.U32 R144, R203, 0x10000, RZ ;  /* 0x00010000cb907825 */ /* 0x000fe200078e00ff */
[----:B------:R-:W-:Y:S01]  /*39c0*/  SHF.L.U32 R203, R204, 0x10, RZ ;  /* 0x00000010cccb7819 */ /* 0x000fe200000006ff */
[----:B------:R-:W1:Y:S03]  /*39d0*/  F2F.F16.F32 R152, R152 ;  /* 0x0000009800987304 */ /* 0x000e660000200800 */
[----:B--2---:R-:W-:Y:S02]  /*39e0*/  LOP3.LUT R203, R203, R145, R202, 0xfe, !PT ;  /* 0x00000091cbcb7212 */ /* 0x004fe400078efeca */
[----:B------:R-:W-:Y:S02]  /*39f0*/  LOP3.LUT R202, R144, R135, RZ, 0xfc, !PT ;  /* 0x0000008790ca7212 */ /* 0x000fe400078efcff */
[----:B------:R-:W-:Y:S01]  /*3a00*/  LOP3.LUT R145, R208, R155, R143, 0xfe, !PT ;  /* 0x0000009bd0917212 */ /* 0x000fe200078efe8f */
[----:B------:R2:W4:Y:S01]  /*3a10*/  F2F.F16.F32 R181, R168 ;  /* 0x000000a800b57304 */ /* 0x0005220000200800 */
[----:B---3--:R-:W-:Y:S01]  /*3a20*/  LOP3.LUT R144, R154, R136, RZ, 0xfc, !PT ;  /* 0x000000889a907212 */ /* 0x008fe200078efcff */
[----:B------:R-:W-:Y:S01]  /*3a30*/  IMAD.WIDE.U32 R154, R205, 0x10000, RZ ;  /* 0x00010000cd9a7825 */ /* 0x000fe200078e00ff */
[----:B------:R-:W-:-:S04]  /*3a40*/  SHF.L.U32 R135, R148, 0x10, RZ ;  /* 0x0000001094877819 */ /* 0x000fc800000006ff */
[----:B------:R-:W-:Y:S01]  /*3a50*/  LOP3.LUT R143, R153, R155, R142, 0xfe, !PT ;  /* 0x0000009b998f7212 */ /* 0x000fe200078efe8e */
[----:B------:R-:W3:Y:S01]  /*3a60*/  F2F.F16.F32 R150, R150 ;  /* 0x0000009600967304 */ /* 0x000ee20000200800 */
[----:B--2---:R-:W-:Y:S01]  /*3a70*/  FFMA R168, R58, R169, R122 ;  /* 0x000000a93aa87223 */ /* 0x004fe2000000007a */
[----:B0-----:R-:W-:Y:S02]  /*3a80*/  LOP3.LUT R169, R201, 0x7f, RZ, 0xc0, !PT ;  /* 0x0000007fc9a97812 */ /* 0x001fe400078ec0ff */
[----:B-1----:R-:W-:Y:S01]  /*3a90*/  SHF.L.U32 R153, R152, 0x10, RZ ;  /* 0x0000001098997819 */ /* 0x002fe200000006ff */
[----:B------:R-:W-:Y:S01]  /*3aa0*/  @P1 FMUL R168, R168, R3 ;  /* 0x00000003a8a81220 */ /* 0x000fe20000400000 */
[----:B------:R-:W-:Y:S01]  /*3ab0*/  LOP3.LUT R137, R169, 0x380, R190, 0xf8, !PT ;  /* 0x00000380a9897812 */ /* 0x000fe200078ef8be */
[----:B------:R-:W-:Y:S01]  /*3ac0*/  FFMA R190, R60, R211, R124 ;  /* 0x000000d33cbe7223 */ /* 0x000fe2000000007c */
[----:B------:R-:W0:Y:S01]  /*3ad0*/  F2F.F16.F32 R156, R156 ;  /* 0x0000009c009c7304 */ /* 0x000e220000200800 */
[----:B------:R-:W-:Y:S01]  /*3ae0*/  LOP3.LUT R142, R154, R138, RZ, 0xfc, !PT ;  /* 0x0000008a9a8e7212 */ /* 0x000fe200078efcff */
[----:B------:R-:W-:Y:S01]  /*3af0*/  FFMA R154, R64, R189, R128 ;  /* 0x000000bd409a7223 */ /* 0x000fe20000000080 */
[----:B------:R-:W-:Y:S01]  /*3b00*/  @P1 FMUL R190, R190, R3 ;  /* 0x00000003bebe1220 */ /* 0x000fe20000400000 */
[----:B----4-:R-:W-:-:S02]  /*3b10*/  SHF.L.U32 R181, R181, 0x10, RZ ;  /* 0x00000010b5b57819 */ /* 0x010fc400000006ff */
[----:B------:R-:W-:Y:S02]  /*3b20*/  @P1 FMUL R154, R154, R3 ;  /* 0x000000039a9a1220 */ /* 0x000fe40000400000 */
[----:B------:R1:W-:Y:S08]  /*3b30*/  F2F.F16.F32 R2, R168 ;  /* 0x000000a800027304 */ /* 0x0003f00000200800 */
[----:B------:R-:W-:Y:S01]  /*3b40*/  F2F.F16.F32 R166, R166 ;  /* 0x000000a600a67304 */ /* 0x000fe20000200800 */
[----:B-1----:R-:W-:-:S04]  /*3b50*/  IMAD.WIDE.U32 R168, R147, 0x10000, RZ ;  /* 0x0001000093a87825 */ /* 0x002fc800078e00ff */
[----:B------:R-:W-:-:S03]  /*3b60*/  IMAD.WIDE.U32 R146, R146, 0x10000, RZ ;  /* 0x0001000092927825 */ /* 0x000fc600078e00ff */
[----:B------:R-:W1:Y:S01]  /*3b70*/  F2F.F16.F32 R134, R134 ;  /* 0x0000008600867304 */ /* 0x000e620000200800 */
[----:B------:R-:W-:Y:S01]  /*3b80*/  LOP3.LUT R146, R146, R139, RZ, 0xfc, !PT ;  /* 0x0000008b92927212 */ /* 0x000fe200078efcff */
[----:B------:R-:W-:Y:S01]  /*3b90*/  IMAD.WIDE.U32 R138, R151, 0x10000, RZ ;  /* 0x00010000978a7825 */ /* 0x000fe200078e00ff */
[----:B---3--:R-:W-:-:S03]  /*3ba0*/  LOP3.LUT R147, R153, R147, R150, 0xfe, !PT ;  /* 0x0000009399937212 */ /* 0x008fc600078efe96 */
[----:B------:R-:W-:Y:S02]  /*3bb0*/  IMAD.WIDE.U32 R150, R160, 0x10000, RZ ;  /* 0x00010000a0967825 */ /* 0x000fe400078e00ff */
[----:B------:R-:W2:Y:S01]  /*3bc0*/  F2F.F16.F32 R140, R140 ;  /* 0x0000008c008c7304 */ /* 0x000ea20000200800 */
[----:B0-----:R-:W-:Y:S02]  /*3bd0*/  LOP3.LUT R157, R157, R139, R156, 0xfe, !PT ;  /* 0x0000008b9d9d7212 */ /* 0x001fe400078efe9c */
[----:B------:R-:W-:Y:S02]  /*3be0*/  LOP3.LUT R156, R138, R141, RZ, 0xfc, !PT ;  /* 0x0000008d8a9c7212 */ /* 0x000fe400078efcff */
[----:B------:R-:W-:Y:S02]  /*3bf0*/  LOP3.LUT R139, R165, R151, R161, 0xfe, !PT ;  /* 0x00000097a58b7212 */ /* 0x000fe400078efea1 */
[----:B------:R-:W-:Y:S01]  /*3c00*/  LOP3.LUT R138, R150, R149, RZ, 0xfc, !PT ;  /* 0x00000095968a7212 */ /* 0x000fe200078efcff */
[----:B------:R-:W0:Y:S01]  /*3c10*/  F2F.F16.F32 R164, R164 ;  /* 0x000000a400a47304 */ /* 0x000e220000200800 */
[----:B------:R-:W-:Y:S01]  /*3c20*/  IMAD.WIDE.U32 R148, R209, 0x10000, RZ ;  /* 0x00010000d1947825 */ /* 0x000fe200078e00ff */
[----:B------:R-:W-:-:S02]  /*3c30*/  SHF.L.U32 R151, R210, 0x10, RZ ;  /* 0x00000010d2977819 */ /* 0x000fc400000006ff */
[----:B-1----:R-:W-:Y:S01]  /*3c40*/  LOP3.LUT R134, R168, R134, RZ, 0xfc, !PT ;  /* 0x00000086a8867212 */ /* 0x002fe200078efcff */
[----:B------:R-:W-:Y:S01]  /*3c50*/  FFMA R168, R66, R185, R130 ;  /* 0x000000b942a87223 */ /* 0x000fe20000000082 */
[----:B------:R-:W-:Y:S02]  /*3c60*/  LOP3.LUT R149, R151, R149, R166, 0xfe, !PT ;  /* 0x0000009597957212 */ /* 0x000fe400078efea6 */
[----:B------:R-:W1:Y:S01]  /*3c70*/  F2F.F16.F32 R162, R162 ;  /* 0x000000a200a27304 */ /* 0x000e620000200800 */
[----:B------:R-:W3:Y:S01]  /*3c80*/  LDC.64 R150, c[0x0][0x3c8] ;  /* 0x0000f200ff967b82 */ /* 0x000ee20000000a00 */
[----:B--2---:R-:W-:Y:S01]  /*3c90*/  LOP3.LUT R135, R135, R169, R140, 0xfe, !PT ;  /* 0x000000a987877212 */ /* 0x004fe200078efe8c */
[----:B------:R-:W-:-:S04]  /*3ca0*/  IMAD.WIDE.U32 R140, R158, 0x10000, RZ ;  /* 0x000100009e8c7825 */ /* 0x000fc800078e00ff */
[----:B------:R-:W-:Y:S01]  /*3cb0*/  @P1 FMUL R168, R168, R3 ;  /* 0x00000003a8a81220 */ /* 0x000fe20000400000 */
[----:B0-----:R-:W-:Y:S01]  /*3cc0*/  SHF.L.U32 R164, R164, 0x10, RZ ;  /* 0x00000010a4a47819 */ /* 0x001fe200000006ff */
[----:B------:R-:W0:Y:S01]  /*3cd0*/  F2F.F16.F32 R182, R182 ;  /* 0x000000b600b67304 */ /* 0x000e220000200800 */
[----:B------:R-:W-:Y:S01]  /*3ce0*/  LOP3.LUT R140, R140, R159, RZ, 0xfc, !PT ;  /* 0x0000009f8c8c7212 */ /* 0x000fe200078efcff */
[----:B------:R-:W-:Y:S01]  /*3cf0*/  IMAD.WIDE.U32 R158, R174, 0x10000, RZ ;  /* 0x00010000ae9e7825 */ /* 0x000fe200078e00ff */
[----:B------:R-:W-:Y:S02]  /*3d00*/  LOP3.LUT R141, R164, R141, R163, 0xfe, !PT ;  /* 0x0000008da48d7212 */ /* 0x000fe400078efea3 */
[----:B-1----:R-:W-:-:S03]  /*3d10*/  LOP3.LUT R148, R148, R162, RZ, 0xfc, !PT ;  /* 0x000000a294947212 */ /* 0x002fc600078efcff */
[----:B------:R-:W1:Y:S01]  /*3d20*/  F2F.F16.F32 R184, R184 ;  /* 0x000000b800b87304 */ /* 0x000e620000200800 */
[----:B------:R-:W-:Y:S02]  /*3d30*/  LOP3.LUT R164, R158, R173, RZ, 0xfc, !PT ;  /* 0x000000ad9ea47212 */ /* 0x000fe400078efcff */
[----:B------:R-:W-:Y:S01]  /*3d40*/  LEA R173, R196, R137, 0xe ;  /* 0x00000089c4ad7211 */ /* 0x000fe200078e70ff */
[----:B0-----:R-:W-:-:S04]  /*3d50*/  IMAD.WIDE.U32 R160, R182, 0x10000, RZ ;  /* 0x00010000b6a07825 */ /* 0x001fc800078e00ff */
[----:B------:R-:W0:Y:S01]  /*3d60*/  F2F.F16.F32 R136, R192 ;  /* 0x000000c000887304 */ /* 0x000e220000200800 */
[----:B---3--:R-:W-:Y:S01]  /*3d70*/  IMAD.WIDE.U32 R150, R173, 0x8, R150 ;  /* 0x00000008ad967825 */ /* 0x008fe200078e0096 */
[----:B-1----:R-:W-:-:S06]  /*3d80*/  SHF.L.U32 R153, R184, 0x10, RZ ;  /* 0x00000010b8997819 */ /* 0x002fcc00000006ff */
[----:B------:R1:W-:Y:S01]  /*3d90*/  F2F.F16.F32 R169, R154 ;  /* 0x0000009a00a97304 */ /* 0x0003e20000200800 */
[----:B------:R2:W-:Y:S01]  /*3da0*/  STG.E.64 desc[UR8][R150.64], R132 ;  /* 0x0000008496007986 */ /* 0x0005e2000c101b08 */
[----:B------:R-:W-:-:S03]  /*3db0*/  LOP3.LUT R161, R153, R161, R2, 0xfe, !PT ;  /* 0x000000a199a17212 */ /* 0x000fc600078efe02 */
[----:B------:R2:W-:Y:S03]  /*3dc0*/  STG.E.64 desc[UR8][R150.64+0x2000], R202 ;  /* 0x002000ca96007986 */ /* 0x0005e6000c101b08 */
[----:B------:R-:W3:Y:S01]  /*3dd0*/  F2F.F16.F32 R176, R176 ;  /* 0x000000b000b07304 */ /* 0x000ee20000200800 */
[----:B-1----:R-:W-:Y:S01]  /*3de0*/  IMAD.WIDE.U32 R154, R170, 0x10000, RZ ;  /* 0x00010000aa9a7825 */ /* 0x002fe200078e00ff */
[----:B------:R2:W-:Y:S04]  /*3df0*/  STG.E.64 desc[UR8][R150.64+0x4000], R144 ;  /* 0x0040009096007986 */ /* 0x0005e8000c101b08 */
[----:B------:R-:W-:Y:S01]  /*3e00*/  LOP3.LUT R163, R172, R155, R171, 0xfe, !PT ;  /* 0x0000009baca37212 */ /* 0x000fe200078efeab */
[----:B------:R2:W-:Y:S01]  /*3e10*/  STG.E.64 desc[UR8][R150.64+0x6000], R134 ;  /* 0x0060008696007986 */ /* 0x0005e2000c101b08 */
[----:B------:R-:W1:Y:S01]  /*3e20*/  F2F.F16.F32 R212, R212 ;  /* 0x000000d400d47304 */ /* 0x000e620000200800 */
[----:B------:R-:W-:Y:S01]  /*3e30*/  LOP3.LUT R162, R154, R167, RZ, 0xfc, !PT ;  /* 0x000000a79aa27212 */ /* 0x000fe200078efcff */
[----:B------:R-:W-:Y:S01]  /*3e40*/  IMAD.WIDE.U32 R154, R178, 0x10000, RZ ;  /* 0x00010000b29a7825 */ /* 0x000fe200078e00ff */
[----:B------:R2:W-:Y:S04]  /*3e50*/  STG.E.64 desc[UR8][R150.64+0x8000], R142 ;  /* 0x0080008e96007986 */ /* 0x0005e8000c101b08 */
[----:B------:R-:W-:Y:S01]  /*3e60*/  LOP3.LUT R167, R181, R155, R179, 0xfe, !PT ;  /* 0x0000009bb5a77212 */ /* 0x000fe200078efeb3 */
[----:B------:R-:W4:Y:S01]  /*3e70*/  F2F.F16.F32 R186, R186 ;  /* 0x000000ba00ba7304 */ /* 0x000f220000200800 */
[----:B------:R-:W-:Y:S01]  /*3e80*/  LOP3.LUT R166, R154, R177, RZ, 0xfc, !PT ;  /* 0x000000b19aa67212 */ /* 0x000fe200078efcff */
[----:B0-----:R-:W-:Y:S01]  /*3e90*/  IMAD.WIDE.U32 R154, R136, 0x10000, RZ ;  /* 0x00010000889a7825 */ /* 0x001fe200078e00ff */
[----:B---3--:R-:W-:Y:S01]  /*3ea0*/  LOP3.LUT R165, R175, R159, R176, 0xfe, !PT ;  /* 0x0000009fafa57212 */ /* 0x008fe200078efeb0 */
[----:B------:R2:W-:Y:S01]  /*3eb0*/  STG.E.64 desc[UR8][R150.64+0xa000], R146 ;  /* 0x00a0009296007986 */ /* 0x0005e2000c101b08 */
[----:B-1----:R-:W-:-:S03]  /*3ec0*/  SHF.L.U32 R153, R212, 0x10, RZ ;  /* 0x00000010d4997819 */ /* 0x002fc600000006ff */
[----:B------:R-:W0:Y:S01]  /*3ed0*/  F2F.F16.F32 R188, R188 ;  /* 0x000000bc00bc7304 */ /* 0x000e220000200800 */
[----:B------:R2:W-:Y:S04]  /*3ee0*/  STG.E.64 desc[UR8][R150.64+0xc000], R156 ;  /* 0x00c0009c96007986 */ /* 0x0005e8000c101b08 */
[----:B------:R2:W-:Y:S01]  /*3ef0*/  STG.E.64 desc[UR8][R150.64+0xe000], R138 ;  /* 0x00e0008a96007986 */ /* 0x0005e2000c101b08 */
[----:B----4-:R-:W-:Y:S02]  /*3f00*/  IMAD.WIDE.U32 R158, R186, 0x10000, RZ ;  /* 0x00010000ba9e7825 */ /* 0x010fe400078e00ff */
[----:B------:R-:W1:Y:S01]  /*3f10*/  F2F.F16.F32 R152, R194 ;  /* 0x000000c200987304 */ /* 0x000e620000200800 */
[----:B------:R2:W-:Y:S04]  /*3f20*/  STG.E.64 desc[UR8][R150.64+0x10000], R140 ;  /* 0x0100008c96007986 */ /* 0x0005e8000c101b08 */
[----:B------:R2:W-:Y:S01]  /*3f30*/  STG.E.64 desc[UR8][R150.64+0x12000], R148 ;  /* 0x0120009496007986 */ /* 0x0005e2000c101b08 */
[----:B0-----:R-:W-:-:S02]  /*3f40*/  SHF.L.U32 R188, R188, 0x10, RZ ;  /* 0x00000010bcbc7819 */ /* 0x001fc400000006ff */
[----:B------:R-:W0:Y:S01]  /*3f50*/  F2F.F16.F32 R183, R190 ;  /* 0x000000be00b77304 */ /* 0x000e220000200800 */
[----:B------:R2:W-:Y:S04]  /*3f60*/  STG.E.64 desc[UR8][R150.64+0x14000], R162 ;  /* 0x014000a296007986 */ /* 0x0005e8000c101b08 */
[----:B------:R2:W-:Y:S01]  /*3f70*/  STG.E.64 desc[UR8][R150.64+0x16000], R164 ;  /* 0x016000a496007986 */ /* 0x0005e2000c101b08 */
[----:B-1----:R-:W-:Y:S02]  /*3f80*/  LOP3.LUT R153, R153, R155, R152, 0xfe, !PT ;  /* 0x0000009b99997212 */ /* 0x002fe400078efe98 */
[----:B------:R-:W1:Y:S01]  /*3f90*/  F2F.F16.F32 R0, R0 ;  /* 0x0000000000007304 */ /* 0x000e620000200800 */
[----:B------:R2:W-:Y:S01]  /*3fa0*/  STG.E.64 desc[UR8][R150.64+0x18000], R166 ;  /* 0x018000a696007986 */ /* 0x0005e2000c101b08 */
[----:B0-----:R-:W-:-:S06]  /*3fb0*/  LOP3.LUT R152, R154, R183, RZ, 0xfc, !PT ;  /* 0x000000b79a987212 */ /* 0x001fcc00078efcff */
[----:B------:R-:W0:Y:S01]  /*3fc0*/  F2F.F16.F32 R171, R168 ;  /* 0x000000a800ab7304 */ /* 0x000e220000200800 */
[----:B------:R-:W-:Y:S01]  /*3fd0*/  LOP3.LUT R154, R158, R169, RZ, 0xfc, !PT ;  /* 0x000000a99e9a7212 */ /* 0x000fe200078efcff */
[----:B------:R2:W-:Y:S01]  /*3fe0*/  STG.E.64 desc[UR8][R150.64+0x1c000], R152 ;  /* 0x01c0009896007986 */ /* 0x0005e2000c101b08 */
[----:B-1----:R-:W-:-:S05]  /*3ff0*/  LOP3.LUT R160, R160, R0, RZ, 0xfc, !PT ;  /* 0x00000000a0a07212 */ /* 0x002fca00078efcff */
[----:B------:R2:W-:Y:S01]  /*4000*/  STG.E.64 desc[UR8][R150.64+0x1a000], R160 ;  /* 0x01a000a096007986 */ /* 0x0005e2000c101b08 */
[----:B0-----:R-:W-:-:S05]  /*4010*/  LOP3.LUT R155, R188, R159, R171, 0xfe, !PT ;  /* 0x0000009fbc9b7212 */ /* 0x001fca00078efeab */
[----:B------:R2:W-:Y:S01]  /*4020*/  STG.E.64 desc[UR8][R150.64+0x1e000], R154 ;  /* 0x01e0009a96007986 */ /* 0x0005e2000c101b08 */
[----:B------:R-:W-:Y:S05]  /*4030*/  BRA `(.L_x_5947) ;  /* 0x0000001c00687947 */ /* 0x000fea0003800000 */
.L_x_5946:
        /* <DEDUP_REMOVED lines=41> */
[----:B------:R-:W-:Y:S01]  /*42d0*/  F2F.F16.F32 R136, R134 ;  /* 0x0000008600887304 */ /* 0x000fe20000200800 */
[C---:B------:R-:W-:Y:S01]  /*42e0*/  FMUL R207, R2.reuse, R207 ;  /* 0x000000cf02cf7220 */ /* 0x040fe20000400000 */
[----:B------:R-:W-:Y:S01]  /*42f0*/  FMUL R205, R2, R205 ;  /* 0x000000cd02cd7220 */ /* 0x000fe20000400000 */
[----:B------:R-:W-:Y:S01]  /*4300*/  FFMA R248, R58, R209, R122 ;  /* 0x000000d13af87223 */ /* 0x000fe2000000007a */
[----:B------:R-:W-:Y:S01]  /*4310*/  FADD R209, R190, -R0 ;  /* 0x80000000bed17221 */ /* 0x000fe20000000000 */
[----:B------:R-:W-:Y:S01]  /*4320*/  FFMA R214, R20, R207, R84 ;  /* 0x000000cf14d67223 */ /* 0x000fe20000000054 */
[----:B------:R-:W-:Y:S01]  /*4330*/  FFMA R212, R18, R205, R82 ;  /* 0x000000cd12d47223 */ /* 0x000fe20000000052 */
[--C-:B------:R-:W-:Y:S01]  /*4340*/  FADD R205, R150, -R0.reuse ;  /* 0x8000000096cd7221 */ /* 0x100fe20000000000 */
[----:B------:R0:W-:Y:S01]  /*4350*/  F2F.F16.F32 R134, R203 ;  /* 0x000000cb00867304 */ /* 0x0001e20000200800 */
        /* <DEDUP_REMOVED lines=115> */
[----:B------:R-:W-:Y:S01]  /*4a90*/  F2F.F16.F32 R133, R133 ;  /* 0x0000008500857304 */ /* 0x000fe20000200800 */
        /* <DEDUP_REMOVED lines=9> */
[----:B------:R-:W-:Y:S02]  /*4b30*/  F2F.F16.F32 R138, R138 ;  /* 0x0000008a008a7304 */ /* 0x000fe40000200800 */
[----:B------:R-:W-:Y:S01]  /*4b40*/  FMUL R205, R2, R203 ;  /* 0x000000cb02cd7220 */ /* 0x000fe20000400000 */
[----:B------:R-:W-:-:S03]  /*4b50*/  FMUL R203, R244, R3 ;  /* 0x00000003f4cb7220 */ /* 0x000fc60000400000 */
[----:B------:R-:W-:Y:S01]  /*4b60*/  FFMA R246, R56, R205, R120 ;  /* 0x000000cd38f67223 */ /* 0x000fe20000000078 */
[----:B------:R-:W-:Y:S01]  /*4b70*/  FADD R205, R188, -R0 ;  /* 0x80000000bccd7221 */ /* 0x000fe20000000000 */
[----:B------:R-:W-:Y:S01]  /*4b80*/  FSEL R186, R244, R203, !P1 ;  /* 0x000000cbf4ba7208 */ /* 0x000fe20004800000 */
[----:B------:R-:W-:Y:S01]  /*4b90*/  F2F.F16.F32 R142, R142 ;  /* 0x0000008e008e7304 */ /* 0x000fe20000200800 */
[----:B------:R-:W-:Y:S01]  /*4ba0*/  FMUL R203, R246, R3 ;  /* 0x00000003f6cb7220 */ /* 0x000fe20000400000 */
[----:B------:R-:W-:-:S04]  /*4bb0*/  FMUL R205, R2, R205 ;  /* 0x000000cd02cd7220 */ /* 0x000fc80000400000 */
[----:B------:R-:W-:Y:S01]  /*4bc0*/  FSEL R184, R246, R203, !P1 ;  /* 0x000000cbf6b87208 */ /* 0x000fe20004800000 */
[----:B------:R-:W-:Y:S01]  /*4bd0*/  FMUL R203, R248, R3 ;  /* 0x00000003f8cb7220 */ /* 0x000fe20000400000 */
[----:B------:R-:W-:Y:S01]  /*4be0*/  FFMA R252, R60, R205, R124 ;  /* 0x000000cd3cfc7223 */ /* 0x000fe2000000007c */
[----:B------:R-:W-:Y:S03]  /*4bf0*/  F2F.F16.F32 R144, R144 ;  /* 0x0000009000907304 */ /* 0x000fe60000200800 */
[----:B------:R-:W-:Y:S01]  /*4c00*/  FSEL R188, R248, R203, !P1 ;  /* 0x000000cbf8bc7208 */ /* 0x000fe20004800000 */
[----:B------:R-:W-:Y:S01]  /*4c10*/  FMUL R203, R2, R209 ;  /* 0x000000d102cb7220 */ /* 0x000fe20000400000 */
[----:B------:R-:W-:Y:S01]  /*4c20*/  FMUL R205, R252, R3 ;  /* 0x00000003fccd7220 */ /* 0x000fe20000400000 */
[----:B------:R-:W-:Y:S02]  /*4c30*/  FADD R209, R192, -R0 ;  /* 0x80000000c0d17221 */ /* 0x000fe40000000000 */
[----:B------:R-:W-:Y:S01]  /*4c40*/  FFMA R203, R62, R203, R126 ;  /* 0x000000cb3ecb7223 */ /* 0x000fe2000000007e */
[----:B------:R-:W-:Y:S01]  /*4c50*/  F2F.F16.F32 R146, R146 ;  /* 0x0000009200927304 */ /* 0x000fe20000200800 */
        /* <DEDUP_REMOVED lines=9> */
[----:B------:R-:W-:Y:S01]  /*4cf0*/  F2F.F16.F32 R150, R150 ;  /* 0x0000009600967304 */ /* 0x000fe20000200800 */
        /* <DEDUP_REMOVED lines=8> */
[----:B------:R-:W-:Y:S02]  /*4d80*/  F2F.F16.F32 R148, R148 ;  /* 0x0000009400947304 */ /* 0x000fe40000200800 */
[----:B------:R-:W-:Y:S01]  /*4d90*/  FMNMX3 R201, R201, |R200|, |R202|, !PT ;  /* 0x400000c8c9c97276 */ /* 0x000fe200078004ca */
[----:B------:R-:W-:Y:S01]  /*4da0*/  FFMA R200, R11, R209, R75 ;  /* 0x000000d10bc87223 */ /* 0x000fe2000000004b */
[----:B------:R-:W-:-:S04]  /*4db0*/  @P1 FMUL R202, R202, R3 ;  /* 0x00000003caca1220 */ /* 0x000fc80000400000 */
[----:B------:R-:W-:Y:S01]  /*4dc0*/  FMNMX3 R201, R201, |R204|, |R200|, !PT ;  /* 0x400000ccc9c97276 */ /* 0x000fe200078004c8 */
[----:B------:R-:W-:Y:S01]  /*4dd0*/  @P1 FMUL R200, R200, R3 ;  /* 0x00000003c8c81220 */ /* 0x000fe20000400000 */
[----:B------:R0:W1:Y:S02]  /*4de0*/  F2F.F16.F32 R139, R137 ;  /* 0x00000089008b7304 */ /* 0x0000640000200800 */
[----:B------:R-:W-:Y:S01]  /*4df0*/  FMNMX3 R201, R201, |R206|, |R141|, !PT ;  /* 0x400000cec9c97276 */ /* 0x000fe2000780048d */
[----:B------:R-:W-:Y:S01]  /*4e00*/  FFMA R206, R15, R143, R79 ;  /* 0x0000008f0fce7223 */ /* 0x000fe2000000004f */
[----:B------:R-:W-:-:S04]  /*4e10*/  @P1 FMUL R141, R141, R3 ;  /* 0x000000038d8d1220 */ /* 0x000fc80000400000 */
[----:B------:R2:W-:Y:S01]  /*4e20*/  F2F.F16.F32 R204, R200 ;  /* 0x000000c800cc7304 */ /* 0x0005e20000200800 */
[----:B------:R-:W-:Y:S01]  /*4e30*/  FMNMX3 R201, R201, |R208|, |R206|, !PT ;  /* 0x400000d0c9c97276 */ /* 0x000fe200078004ce */
[----:B------:R-:W-:Y:S01]  /*4e40*/  FMUL R208, R2, R147 ;  /* 0x0000009302d07220 */ /* 0x000fe20000400000 */
[----:B------:R-:W-:Y:S01]  /*4e50*/  @P1 FMUL R206, R206, R3 ;  /* 0x00000003cece1220 */ /* 0x000fe20000400000 */
[----:B0-----:R-:W-:Y:S01]  /*4e60*/  FADD R137, R194, -R0 ;  /* 0x80000000c2897221 */ /* 0x001fe20000000000 */
[----:B------:R-:W-:Y:S01]  /*4e70*/  FMUL R194, R2, R195 ;  /* 0x000000c302c27220 */ /* 0x000fe20000400000 */
[----:B------:R-:W-:Y:S01]  /*4e80*/  FFMA R208, R19, R208, R83 ;  /* 0x000000d013d07223 */ /* 0x000fe20000000053 */
[----:B-1----:R-:W-:Y:S01]  /*4e90*/  SHF.L.U32 R139, R139, 0x10, RZ ;  /* 0x000000108b8b7819 */ /* 0x002fe200000006ff */
[----:B------:R0:W1:Y:S01]  /*4ea0*/  F2F.F16.F32 R143, R206 ;  /* 0x000000ce008f7304 */ /* 0x0000620000200800 */
[----:B--2---:R-:W-:-:S05]  /*4eb0*/  FFMA R200, R17, R145, R81 ;  /* 0x0000009111c87223 */ /* 0x004fca0000000051 */
[----:B------:R-:W-:Y:S01]  /*4ec0*/  FMNMX3 R201, R201, |R210|, |R200|, !PT ;  /* 0x400000d2c9c97276 */ /* 0x000fe200078004c8 */
[----:B------:R-:W-:Y:S01]  /*4ed0*/  FMUL R210, R2, R149 ;  /* 0x0000009502d27220 */ /* 0x000fe20000400000 */
[----:B------:R-:W-:Y:S01]  /*4ee0*/  @P1 FMUL R200, R200, R3 ;  /* 0x00000003c8c81220 */ /* 0x000fe20000400000 */
[----:B0-----:R-:W-:Y:S01]  /*4ef0*/  FMUL R206, R2, R151 ;  /* 0x0000009702ce7220 */ /* 0x001fe20000400000 */
[----:B------:R-:W-:Y:S01]  /*4f00*/  FMNMX3 R201, R201, |R212|, |R208|, !PT ;  /* 0x400000d4c9c97276 */ /* 0x000fe200078004d0 */
[----:B------:R-:W-:Y:S01]  /*4f10*/  FFMA R210, R21, R210, R85 ;  /* 0x000000d215d27223 */ /* 0x000fe20000000055 */
[----:B------:R-:W-:Y:S01]  /*4f20*/  F2F.F16.F32 R205, R141 ;  /* 0x0000008d00cd7304 */ /* 0x000fe20000200800 */
[----:B------:R-:W-:Y:S01]  /*4f30*/  @P1 FMUL R208, R208, R3 ;  /* 0x00000003d0d01220 */ /* 0x000fe20000400000 */
[----:B------:R-:W-:Y:S01]  /*4f40*/  FFMA R206, R23, R206, R87 ;  /* 0x000000ce17ce7223 */ /* 0x000fe20000000057 */
[----:B------:R-:W-:Y:S01]  /*4f50*/  FMUL R212, R2, R159 ;  /* 0x0000009f02d47220 */ /* 0x000fe20000400000 */
[----:B------:R-:W-:Y:S01]  /*4f60*/  FMNMX3 R201, R201, |R214|, |R210|, !PT ;  /* 0x400000d6c9c97276 */ /* 0x000fe200078004d2 */
[----:B------:R-:W-:Y:S01]  /*4f70*/  @P1 FMUL R210, R210, R3 ;  /* 0x00000003d2d21220 */ /* 0x000fe20000400000 */
[----:B------:R-:W-:Y:S01]  /*4f80*/  FMUL R214, R2, R163 ;  /* 0x000000a302d67220 */ /* 0x000fe20000400000 */
[----:B------:R-:W-:Y:S01]  /*4f90*/  FFMA R212, R31, R212, R95 ;  /* 0x000000d41fd47223 */ /* 0x000fe2000000005f */
[----:B------:R0:W-:Y:S01]  /*4fa0*/  F2F.F16.F32 R141, R200 ;  /* 0x000000c8008d7304 */ /* 0x0001e20000200800 */
[----:B------:R-:W-:Y:S01]  /*4fb0*/  FMNMX3 R201, R201, |R216|, |R206|, !PT ;  /* 0x400000d8c9c97276 */ /* 0x000fe200078004ce */
[----:B------:R-:W-:Y:S01]  /*4fc0*/  @P1 FMUL R206, R206, R3 ;  /* 0x00000003cece1220 */ /* 0x000fe20000400000 */
[----:B------:R-:W-:Y:S01]  /*4fd0*/  FFMA R214, R35, R214, R99 ;  /* 0x000000d623d67223 */ /* 0x000fe20000000063 */
[----:B------:R-:W-:Y:S01]  /*4fe0*/  FMUL R216, R2, R167 ;  /* 0x000000a702d87220 */ /* 0x000fe20000400000 */
[----:B-1----:R-:W-:-:S03]  /*4ff0*/  SHF.L.U32 R143, R143, 0x10, RZ ;  /* 0x000000108f8f7819 */ /* 0x002fc600000006ff */
[----:B------:R1:W2:Y:S01]  /*5000*/  F2F.F16.F32 R145, R208 ;  /* 0x000000d000917304 */ /* 0x0002a20000200800 */
[----:B0-----:R-:W-:Y:S01]  /*5010*/  FMUL R200, R2, R153 ;  /* 0x0000009902c87220 */ /* 0x001fe20000400000 */
[----:B------:R-:W-:-:S03]  /*5020*/  FFMA R216, R39, R216, R103 ;  /* 0x000000d827d87223 */ /* 0x000fc60000000067 */
[----:B------:R-:W-:-:S03]  /*5030*/  FFMA R200, R25, R200, R89 ;  /* 0x000000c819c87223 */ /* 0x000fc60000000059 */
[----:B------:R0:W-:Y:S01]  /*5040*/  F2F.F16.F32 R149, R210 ;  /* 0x000000d200957304 */ /* 0x0001e20000200800 */
[----:B-1----:R-:W-:Y:S01]  /*5050*/  FMUL R208, R2, R155 ;  /* 0x0000009b02d07220 */ /* 0x002fe20000400000 */
[----:B------:R-:W-:Y:S01]  /*5060*/  FMNMX3 R201, R201, |R218|, |R200|, !PT ;  /* 0x400000dac9c97276 */ /* 0x000fe200078004c8 */
[----:B------:R-:W-:Y:S01]  /*5070*/  @P1 FMUL R200, R200, R3 ;  /* 0x00000003c8c81220 */ /* 0x000fe20000400000 */
[C---:B------:R-:W-:Y:S01]  /*5080*/  FMUL R218, R2.reuse, R171 ;  /* 0x000000ab02da7220 */ /* 0x040fe20000400000 */
[----:B------:R-:W-:Y:S01]  /*5090*/  FFMA R208, R27, R208, R91 ;  /* 0x000000d01bd07223 */ /* 0x000fe2000000005b */
[----:B--2---:R-:W-:Y:S02]  /*50a0*/  SHF.L.U32 R145, R145, 0x10, RZ ;  /* 0x0000001091917819 */ /* 0x004fe400000006ff */
[----:B------:R1:W2:Y:S01]  /*50b0*/  F2F.F16.F32 R147, R206 ;  /* 0x000000ce00937304 */ /* 0x0002a20000200800 */
[----:B0-----:R-:W-:Y:S01]  /*50c0*/  FMUL R210, R2, R157 ;  /* 0x0000009d02d27220 */ /* 0x001fe20000400000 */
[----:B------:R-:W-:Y:S01]  /*50d0*/  FMNMX3 R201, R201, |R220|, |R208|, !PT ;  /* 0x400000dcc9c97276 */ /* 0x000fe200078004d0 */
[----:B------:R-:W-:Y:S01]  /*50e0*/  @P1 FMUL R208, R208, R3 ;  /* 0x00000003d0d01220 */ /* 0x000fe20000400000 */
[----:B------:R-:W-:Y:S01]  /*50f0*/  FFMA R218, R43, R218, R107 ;  /* 0x000000da2bda7223 */ /* 0x000fe2000000006b */
[----:B------:R-:W-:Y:S01]  /*5100*/  FFMA R210, R29, R210, R93 ;  /* 0x000000d21dd27223 */ /* 0x000fe2000000005d */
[----:B------:R-:W-:-:S02]  /*5110*/  FMUL R220, R2, R177 ;  /* 0x000000b102dc7220 */ /* 0x000fc40000400000 */
[----:B------:R0:W-:Y:S01]  /*5120*/  F2F.F16.F32 R151, R200 ;  /* 0x000000c800977304 */ /* 0x0001e20000200800 */
[----:B-1----:R-:W-:Y:S01]  /*5130*/  FMUL R206, R2, R161 ;  /* 0x000000a102ce7220 */ /* 0x002fe20000400000 */
[----:B------:R-:W-:Y:S01]  /*5140*/  FMNMX3 R201, R201, |R222|, |R210|, !PT ;  /* 0x400000dec9c97276 */ /* 0x000fe200078004d2 */
[-C--:B------:R-:W-:Y:S01]  /*5150*/  @P1 FMUL R210, R210, R3.reuse ;  /* 0x00000003d2d21220 */ /* 0x080fe20000400000 */
[----:B------:R-:W-:Y:S01]  /*5160*/  FFMA R220, R49, R220, R113 ;  /* 0x000000dc31dc7223 */ /* 0x000fe20000000071 */
[----:B------:R-:W-:Y:S01]  /*5170*/  FFMA R206, R33, R206, R97 ;  /* 0x000000ce21ce7223 */ /* 0x000fe20000000061 */
[----:B------:R-:W-:Y:S01]  /*5180*/  FMNMX3 R201, R201, |R224|, |R212|, !PT ;  /* 0x400000e0c9c97276 */ /* 0x000fe200078004d4 */
[----:B------:R-:W-:Y:S01]  /*5190*/  @P1 FMUL R212, R212, R3 ;  /* 0x00000003d4d41220 */ /* 0x000fe20000400000 */
[----:B------:R1:W3:Y:S01]  /*51a0*/  F2F.F16.F32 R153, R208 ;  /* 0x000000d000997304 */ /* 0x0002e20000200800 */
[----:B0-----:R-:W-:Y:S01]  /*51b0*/  FMUL R200, R2, R165 ;  /* 0x000000a502c87220 */ /* 0x001fe20000400000 */
[----:B------:R-:W-:Y:S01]  /*51c0*/  FMNMX3 R201, R201, |R226|, |R206|, !PT ;  /* 0x400000e2c9c97276 */ /* 0x000fe200078004ce */
[----:B------:R-:W-:Y:S01]  /*51d0*/  @P1 FMUL R206, R206, R3 ;  /* 0x00000003cece1220 */ /* 0x000fe20000400000 */
[----:B------:R-:W-:Y:S01]  /*51e0*/  FMUL R222, R2, R181 ;  /* 0x000000b502de7220 */ /* 0x000fe20000400000 */
[----:B------:R-:W-:Y:S01]  /*51f0*/  FFMA R200, R37, R200, R101 ;  /* 0x000000c825c87223 */ /* 0x000fe20000000065 */
[----:B------:R-:W-:Y:S01]  /*5200*/  FMNMX3 R201, R201, |R228|, |R214|, !PT ;  /* 0x400000e4c9c97276 */ /* 0x000fe200078004d6 */
[----:B------:R-:W-:Y:S01]  /*5210*/  @P1 FMUL R214, R214, R3 ;  /* 0x00000003d6d61220 */ /* 0x000fe20000400000 */
[----:B------:R0:W-:Y:S01]  /*5220*/  F2F.F16.F32 R157, R210 ;  /* 0x000000d2009d7304 */ /* 0x0001e20000200800 */
[----:B-1----:R-:W-:Y:S01]  /*5230*/  FMUL R208, R2, R169 ;  /* 0x000000a902d07220 */ /* 0x002fe20000400000 */
[----:B------:R-:W-:Y:S01]  /*5240*/  FMNMX3 R201, R201, |R230|, |R200|, !PT ;  /* 0x400000e6c9c97276 */ /* 0x000fe200078004c8 */
[-C--:B------:R-:W-:Y:S01]  /*5250*/  @P1 FMUL R200, R200, R3.reuse ;  /* 0x00000003c8c81220 */ /* 0x080fe20000400000 */
[----:B--2---:R-:W-:Y:S01]  /*5260*/  SHF.L.U32 R147, R147, 0x10, RZ ;  /* 0x0000001093937819 */ /* 0x004fe200000006ff */
[----:B------:R-:W-:Y:S01]  /*5270*/  FFMA R208, R41, R208, R105 ;  /* 0x000000d029d07223 */ /* 0x000fe20000000069 */
[----:B------:R-:W-:Y:S01]  /*5280*/  FMNMX3 R201, R201, |R232|, |R216|, !PT ;  /* 0x400000e8c9c97276 */ /* 0x000fe200078004d8 */
[----:B------:R-:W-:Y:S01]  /*5290*/  @P1 FMUL R216, R216, R3 ;  /* 0x00000003d8d81220 */ /* 0x000fe20000400000 */
[----:B------:R1:W2:Y:S01]  /*52a0*/  F2F.F16.F32 R155, R212 ;  /* 0x000000d4009b7304 */ /* 0x0002a20000200800 */
[----:B0-----:R-:W-:Y:S01]  /*52b0*/  FMUL R210, R2, R173 ;  /* 0x000000ad02d27220 */ /* 0x001fe20000400000 */
[----:B------:R-:W-:Y:S01]  /*52c0*/  FMNMX3 R201, R201, |R234|, |R208|, !PT ;  /* 0x400000eac9c97276 */ /* 0x000fe200078004d0 */
[----:B------:R-:W-:Y:S01]  /*52d0*/  @P1 FMUL R208, R208, R3 ;  /* 0x00000003d0d01220 */ /* 0x000fe20000400000 */
[----:B---3--:R-:W-:-:S02]  /*52e0*/  SHF.L.U32 R153, R153, 0x10, RZ ;  /* 0x0000001099997819 */ /* 0x008fc400000006ff */
[----:B------:R-:W-:Y:S01]  /*52f0*/  FMNMX3 R201, R201, |R236|, |R218|, !PT ;  /* 0x400000ecc9c97276 */ /* 0x000fe200078004da */
[----:B------:R-:W-:Y:S01]  /*5300*/  @P1 FMUL R218, R218, R3 ;  /* 0x00000003dada1220 */ /* 0x000fe20000400000 */
[----:B------:R0:W-:Y:S01]  /*5310*/  F2F.F16.F32 R159, R206 ;  /* 0x000000ce009f7304 */ /* 0x0001e20000200800 */
[----:B-1----:R-:W-:Y:S01]  /*5320*/  FFMA R212, R45, R210, R109 ;  /* 0x000000d22dd47223 */ /* 0x002fe2000000006d */
[----:B------:R-:W-:-:S04]  /*5330*/  FMUL R210, R2, R175 ;  /* 0x000000af02d27220 */ /* 0x000fc80000400000 */
[----:B------:R-:W-:Y:S01]  /*5340*/  FMNMX3 R201, R201, |R238|, |R212|, !PT ;  /* 0x400000eec9c97276 */ /* 0x000fe200078004d4 */
[----:B------:R-:W-:Y:S01]  /*5350*/  @P1 FMUL R212, R212, R3 ;  /* 0x00000003d4d41220 */ /* 0x000fe20000400000 */
[----:B------:R1:W-:Y:S01]  /*5360*/  F2F.F16.F32 R161, R214 ;  /* 0x000000d600a17304 */ /* 0x0003e20000200800 */
[----:B0-----:R-:W-:Y:S01]  /*5370*/  FFMA R206, R47, R210, R111 ;  /* 0x000000d22fce7223 */ /* 0x001fe2000000006f */
[----:B------:R-:W-:Y:S01]  /*5380*/  FMUL R210, R2, R179 ;  /* 0x000000b302d27220 */ /* 0x000fe20000400000 */
[----:B--2---:R-:W-:-:S03]  /*5390*/  SHF.L.U32 R155, R155, 0x10, RZ ;  /* 0x000000109b9b7819 */ /* 0x004fc600000006ff */
[----:B------:R-:W-:Y:S01]  /*53a0*/  FMNMX3 R201, R201, |R240|, |R206|, !PT ;  /* 0x400000f0c9c97276 */ /* 0x000fe200078004ce */
[-C--:B------:R-:W-:Y:S01]  /*53b0*/  @P1 FMUL R206, R206, R3.reuse ;  /* 0x00000003cece1220 */ /* 0x080fe20000400000 */
[----:B------:R0:W-:Y:S01]  /*53c0*/  F2F.F16.F32 R165, R200 ;  /* 0x000000c800a57304 */ /* 0x0001e20000200800 */
[----:B-1----:R-:W-:Y:S01]  /*53d0*/  FFMA R214, R51, R210, R115 ;  /* 0x000000d233d67223 */ /* 0x002fe20000000073 */
[----:B------:R-:W-:Y:S01]  /*53e0*/  FMNMX3 R201, R201, |R242|, |R220|, !PT ;  /* 0x400000f2c9c97276 */ /* 0x000fe200078004dc */
[----:B------:R-:W-:Y:S01]  /*53f0*/  FFMA R210, R53, R222, R117 ;  /* 0x000000de35d27223 */ /* 0x000fe20000000075 */
[----:B------:R-:W-:Y:S02]  /*5400*/  @P1 FMUL R220, R220, R3 ;  /* 0x00000003dcdc1220 */ /* 0x000fe40000400000 */
[----:B------:R-:W-:Y:S01]  /*5410*/  FMNMX3 R201, R201, |R180|, |R214|, !PT ;  /* 0x400000b4c9c97276 */ /* 0x000fe200078004d6 */
[C---:B------:R-:W-:Y:S01]  /*5420*/  FMUL R180, R2.reuse, R183 ;  /* 0x000000b702b47220 */ /* 0x040fe20000400000 */
[----:B------:R1:W2:Y:S01]  /*5430*/  F2F.F16.F32 R163, R216 ;  /* 0x000000d800a37304 */ /* 0x0002a20000200800 */
        /* <DEDUP_REMOVED lines=9> */
[----:B------:R-:W1:Y:S01]  /*54d0*/  F2F.F16.F32 R202, R202 ;  /* 0x000000ca00ca7304 */ /* 0x000e620000200800 */
[----:B------:R-:W-:Y:S01]  /*54e0*/  FFMA R181, R61, R200, R125 ;  /* 0x000000c83db57223 */ /* 0x000fe2000000007d */
[----:B------:R-:W-:Y:S01]  /*54f0*/  FMNMX3 R207, R207, |R246|, |R185|, !PT ;  /* 0x400000f6cfcf7276 */ /* 0x000fe200078004b9 */
[----:B------:R-:W-:Y:S01]  /*5500*/  FFMA R183, R59, R216, R123 ;  /* 0x000000d83bb77223 */ /* 0x000fe2000000007b */
[----:B------:R-:W3:Y:S01]  /*5510*/  S2R R180, SR_CTAID.X ;  /* 0x0000000000b47919 */ /* 0x000ee20000002500 */
[C---:B------:R-:W-:Y:S01]  /*5520*/  FMUL R200, R2.reuse, R193 ;  /* 0x000000c102c87220 */ /* 0x040fe20000400000 */
[----:B------:R-:W-:Y:S01]  /*5530*/  FMUL R187, R2, R137 ;  /* 0x0000008902bb7220 */ /* 0x000fe20000400000 */
[-C--:B------:R-:W-:Y:S01]  /*5540*/  @P1 FMUL R185, R185, R3.reuse ;  /* 0x00000003b9b91220 */ /* 0x080fe20000400000 */
[----:B------:R4:W-:Y:S01]  /*5550*/  F2F.F16.F32 R173, R208 ;  /* 0x000000d000ad7304 */ /* 0x0009e20000200800 */
[----:B------:R-:W-:Y:S01]  /*5560*/  FMNMX3 R207, R207, |R248|, |R183|, !PT ;  /* 0x400000f8cfcf7276 */ /* 0x000fe200078004b7 */
[----:B------:R-:W-:Y:S01]  /*5570*/  FFMA R177, R65, R200, R129 ;  /* 0x000000c841b17223 */ /* 0x000fe20000000081 */
[-C--:B------:R-:W-:Y:S01]  /*5580*/  @P1 FMUL R179, R179, R3.reuse ;  /* 0x00000003b3b31220 */ /* 0x080fe20000400000 */
[-C--:B------:R-:W-:Y:S01]  /*5590*/  @P1 FMUL R183, R183, R3.reuse ;  /* 0x00000003b7b71220 */ /* 0x080fe20000400000 */
[----:B------:R-:W-:Y:S01]  /*55a0*/  FMNMX3 R207, R207, |R252|, |R181|, !PT ;  /* 0x400000fccfcf7276 */ /* 0x000fe200078004b5 */
[----:B------:R-:W-:Y:S01]  /*55b0*/  @P1 FMUL R210, R210, R3 ;  /* 0x00000003d2d21220 */ /* 0x000fe20000400000 */
[----:B--2---:R-:W-:Y:S01]  /*55c0*/  SHF.L.U32 R163, R163, 0x10, RZ ;  /* 0x00000010a3a37819 */ /* 0x004fe200000006ff */
[----:B------:R2:W3:Y:S01]  /*55d0*/  F2F.F16.F32 R171, R206 ;  /* 0x000000ce00ab7304 */ /* 0x0004e20000200800 */
[----:B----4-:R-:W-:Y:S01]  /*55e0*/  FMUL R208, R2, R191 ;  /* 0x000000bf02d07220 */ /* 0x010fe20000400000 */
[----:B------:R-:W-:Y:S01]  /*55f0*/  SHF.L.U32 R161, R161, 0x10, RZ ;  /* 0x00000010a1a17819 */ /* 0x000fe200000006ff */
[----:B------:R-:W-:-:S02]  /*5600*/  @P1 FMUL R181, R181, R3 ;  /* 0x00000003b5b51220 */ /* 0x000fc40000400000 */
[----:B------:R-:W-:-:S03]  /*5610*/  FFMA R208, R63, R208, R127 ;  /* 0x000000d03fd07223 */ /* 0x000fc6000000007f */
[----:B------:R-:W4:Y:S01]  /*5620*/  F2F.F16.F32 R158, R158 ;  /* 0x0000009e009e7304 */ /* 0x000f220000200800 */
[----:B--2---:R-:W-:Y:S01]  /*5630*/  FFMA R206, R67, R194, R131 ;  /* 0x000000c243ce7223 */ /* 0x004fe20000000083 */
[----:B------:R-:W-:Y:S01]  /*5640*/  IMAD.WIDE.U32 R194, R136, 0x10000, RZ ;  /* 0x0001000088c27825 */ /* 0x000fe200078e00ff */
[----:B------:R-:W-:-:S03]  /*5650*/  FMNMX3 R207, R207, |R203|, |R208|, !PT ;  /* 0x400000cbcfcf7276 */ /* 0x000fc600078004d0 */
[----:B------:R-:W-:Y:S01]  /*5660*/  @P1 FMUL R208, R208, R3 ;  /* 0x00000003d0d01220 */ /* 0x000fe20000400000 */
[----:B0-----:R-:W-:Y:S01]  /*5670*/  LOP3.LUT R137, R201, 0x7f, RZ, 0xc0, !PT ;  /* 0x0000007fc9897812 */ /* 0x001fe200078ec0ff */
[----:B-1----:R-:W-:Y:S01]  /*5680*/  IMAD.WIDE.U32 R202, R202, 0x10000, RZ ;  /* 0x00010000caca7825 */ /* 0x002fe200078e00ff */
[----:B------:R-:W-:Y:S01]  /*5690*/  LOP3.LUT R133, R139, R195, R133, 0xfe, !PT ;  /* 0x000000c38b857212 */ /* 0x000fe200078efe85 */
[----:B------:R-:W0:Y:S01]  /*56a0*/  F2F.F16.F32 R156, R156 ;  /* 0x0000009c009c7304 */ /* 0x000e220000200800 */
[----:B------:R-:W-:Y:S01]  /*56b0*/  SHF.L.U32 R139, R204, 0x10, RZ ;  /* 0x00000010cc8b7819 */ /* 0x000fe200000006ff */
[----:B------:R-:W-:Y:S01]  /*56c0*/  IMAD.WIDE.U32 R204, R205, 0x10000, RZ ;  /* 0x00010000cdcc7825 */ /* 0x000fe200078e00ff */
[----:B------:R-:W-:-:S03]  /*56d0*/  FMNMX3 R207, R207, |R250|, |R177|, !PT ;  /* 0x400000facfcf7276 */ /* 0x000fc600078004b1 */
[----:B------:R-:W-:Y:S01]  /*56e0*/  @P1 FMUL R177, R177, R3 ;  /* 0x00000003b1b11220 */ /* 0x000fe20000400000 */
[----:B------:R-:W-:Y:S01]  /*56f0*/  LOP3.LUT R195, R139, R203, R138, 0xfe, !PT ;  /* 0x000000cb8bc37212 */ /* 0x000fe200078efe8a */
[----:B------:R-:W-:Y:S01]  /*5700*/  IMAD.WIDE.U32 R138, R141, 0x10000, RZ ;  /* 0x000100008d8a7825 */ /* 0x000fe200078e00ff */
[----:B------:R-:W-:Y:S01]  /*5710*/  LOP3.LUT R141, R143, R205, R142, 0xfe, !PT ;  /* 0x000000cd8f8d7212 */ /* 0x000fe200078efe8e */
[----:B------:R-:W1:Y:S01]  /*5720*/  F2F.F16.F32 R164, R164 ;  /* 0x000000a400a47304 */ /* 0x000e620000200800 */
[----:B---3--:R-:W-:Y:S01]  /*5730*/  SHF.L.U32 R0, R180, 0x7, RZ ;  /* 0x00000007b4007819 */ /* 0x008fe200000006ff */
[----:B------:R-:W-:Y:S01]  /*5740*/  IMAD.WIDE.U32 R142, R149, 0x10000, RZ ;  /* 0x00010000958e7825 */ /* 0x000fe200078e00ff */
[----:B------:R-:W-:Y:S02]  /*5750*/  LOP3.LUT R144, R138, R144, RZ, 0xfc, !PT ;  /* 0x000000908a907212 */ /* 0x000fe400078efcff */
[----:B------:R-:W-:Y:S01]  /*5760*/  LOP3.LUT R145, R145, R139, R146, 0xfe, !PT ;  /* 0x0000008b91917212 */ /* 0x000fe200078efe92 */
[----:B------:R-:W-:Y:S01]  /*5770*/  IMAD.WIDE.U32 R138, R151, 0x10000, RZ ;  /* 0x00010000978a7825 */ /* 0x000fe200078e00ff */
[----:B------:R-:W-:Y:S01]  /*5780*/  LOP3.LUT R150, R142, R150, RZ, 0xfc, !PT ;  /* 0x000000968e967212 */ /* 0x000fe200078efcff */
[----:B------:R-:W2:Y:S01]  /*5790*/  F2F.F16.F32 R166, R166 ;  /* 0x000000a600a67304 */ /* 0x000ea20000200800 */
[----:B------:R-:W-:Y:S01]  /*57a0*/  LOP3.LUT R151, R147, R143, R148, 0xfe, !PT ;  /* 0x0000008f93977212 */ /* 0x000fe200078efe94 */
[----:B------:R-:W-:Y:S01]  /*57b0*/  IMAD.WIDE.U32 R142, R157, 0x10000, RZ ;  /* 0x000100009d8e7825 */ /* 0x000fe200078e00ff */
[----:B------:R-:W-:-:S02]  /*57c0*/  LOP3.LUT R137, R137, 0x380, R0, 0xf8, !PT ;  /* 0x0000038089897812 */ /* 0x000fc400078ef800 */
[----:B------:R-:W-:Y:S01]  /*57d0*/  SHF.L.U32 R171, R171, 0x10, RZ ;  /* 0x00000010abab7819 */ /* 0x000fe200000006ff */
[----:B------:R-:W-:Y:S01]  /*57e0*/  IMAD.WIDE.U32 R146, R159, 0x10000, RZ ;  /* 0x000100009f927825 */ /* 0x000fe200078e00ff */
[----:B----4-:R-:W-:Y:S01]  /*57f0*/  LOP3.LUT R158, R142, R158, RZ, 0xfc, !PT ;  /* 0x0000009e8e9e7212 */ /* 0x010fe200078efcff */
[----:B------:R-:W3:Y:S01]  /*5800*/  F2F.F16.F32 R160, R160 ;  /* 0x000000a000a07304 */ /* 0x000ee20000200800 */
[----:B0-----:R-:W-:Y:S01]  /*5810*/  LOP3.LUT R159, R155, R143, R156, 0xfe, !PT ;  /* 0x0000008f9b9f7212 */ /* 0x001fe200078efe9c */
[----:B------:R-:W-:Y:S01]  /*5820*/  IMAD.WIDE.U32 R142, R165, 0x10000, RZ ;  /* 0x00010000a58e7825 */ /* 0x000fe200078e00ff */
[----:B------:R-:W-:Y:S02]  /*5830*/  LEA R155, R196, R137, 0xe ;  /* 0x00000089c49b7211 */ /* 0x000fe400078e70ff */
[----:B-1----:R-:W-:-:S03]  /*5840*/  LOP3.LUT R164, R142, R164, RZ, 0xfc, !PT ;  /* 0x000000a48ea47212 */ /* 0x002fc600078efcff */
[----:B------:R-:W0:Y:S01]  /*5850*/  F2F.F16.F32 R162, R162 ;  /* 0x000000a200a27304 */ /* 0x000e220000200800 */
[----:B--2---:R-:W-:Y:S02]  /*5860*/  LOP3.LUT R165, R163, R143, R166, 0xfe, !PT ;  /* 0x0000008fa3a57212 */ /* 0x004fe400078efea6 */
[----:B------:R-:W1:Y:S01]  /*5870*/  LDC.64 R142, c[0x0][0x3c8] ;  /* 0x0000f200ff8e7b82 */ /* 0x000e620000000a00 */
[----:B---3--:R-:W-:-:S04]  /*5880*/  LOP3.LUT R160, R146, R160, RZ, 0xfc, !PT ;  /* 0x000000a092a07212 */ /* 0x008fc800078efcff */
[----:B------:R-:W2:Y:S01]  /*5890*/  F2F.F16.F32 R169, R218 ;  /* 0x000000da00a97304 */ /* 0x000ea20000200800 */
[----:B0-----:R-:W-:-:S07]  /*58a0*/  LOP3.LUT R161, R161, R147, R162, 0xfe, !PT ;  /* 0x00000093a1a17212 */ /* 0x001fce00078efea2 */
[----:B------:R-:W0:Y:S01]  /*58b0*/  F2F.F16.F32 R152, R152 ;  /* 0x0000009800987304 */ /* 0x000e220000200800 */
[----:B------:R-:W-:Y:S01]  /*58c0*/  IMAD.WIDE.U32 R146, R173, 0x10000, RZ ;  /* 0x00010000ad927825 */ /* 0x000fe200078e00ff */
[----:B--2---:R-:W-:-:S06]  /*58d0*/  SHF.L.U32 R169, R169, 0x10, RZ ;  /* 0x00000010a9a97819 */ /* 0x004fcc00000006ff */
[----:B------:R-:W2:Y:S01]  /*58e0*/  F2F.F16.F32 R170, R170 ;  /* 0x000000aa00aa7304 */ /* 0x000ea20000200800 */
[----:B-1----:R-:W-:Y:S01]  /*58f0*/  IMAD.WIDE.U32 R142, R155, 0x8, R142 ;  /* 0x000000089b8e7825 */ /* 0x002fe200078e008e */
[----:B0-----:R-:W-:-:S06]  /*5900*/  LOP3.LUT R139, R153, R139, R152, 0xfe, !PT ;  /* 0x0000008b998b7212 */ /* 0x001fcc00078efe98 */
[----:B------:R0:W1:Y:S01]  /*5910*/  F2F.F16.F32 R167, R212 ;  /* 0x000000d400a77304 */ /* 0x0000620000200800 */
[----:B------:R3:W-:Y:S04]  /*5920*/  STG.E.64 desc[UR8][R142.64+0x6000], R144 ;  /* 0x006000908e007986 */ /* 0x0007e8000c101b08 */
[----:B------:R3:W-:Y:S01]  /*5930*/  STG.E.64 desc[UR8][R142.64+0x8000], R150 ;  /* 0x008000968e007986 */ /* 0x0007e2000c101b08 */
[----:B--2---:R-:W-:Y:S02]  /*5940*/  LOP3.LUT R169, R169, R147, R170, 0xfe, !PT ;  /* 0x00000093a9a97212 */ /* 0x004fe400078efeaa */
[----:B------:R-:W2:Y:S01]  /*5950*/  F2F.F16.F32 R175, R220 ;  /* 0x000000dc00af7304 */ /* 0x000ea20000200800 */
[----:B0-----:R-:W-:Y:S01]  /*5960*/  FFMA R212, R66, R187, R130 ;  /* 0x000000bb42d47223 */ /* 0x001fe20000000082 */
[----:B------:R3:W-:Y:S03]  /*5970*/  STG.E.64 desc[UR8][R142.64+0xc000], R158 ;  /* 0x00c0009e8e007986 */ /* 0x0007e6000c101b08 */
[-C--:B------:R-:W-:Y:S01]  /*5980*/  FMUL R187, R212, R3.reuse ;  /* 0x00000003d4bb7220 */ /* 0x080fe20000400000 */
[----:B------:R-:W-:Y:S01]  /*5990*/  FMNMX3 R200, R207, |R212|, |R206|, !PT ;  /* 0x400000d4cfc87276 */ /* 0x000fe200078004ce */
[----:B------:R-:W-:Y:S01]  /*59a0*/  @P1 FMUL R206, R206, R3 ;  /* 0x00000003cece1220 */ /* 0x000fe20000400000 */
[----:B------:R-:W0:Y:S01]  /*59b0*/  F2F.F16.F32 R2, R214 ;  /* 0x000000d600027304 */ /* 0x000e220000200800 */
[----:B-1----:R-:W-:Y:S01]  /*59c0*/  IMAD.WIDE.U32 R148, R167, 0x10000, RZ ;  /* 0x00010000a7947825 */ /* 0x002fe200078e00ff */
[----:B------:R-:W-:Y:S01]  /*59d0*/  FSEL R0, R212, R187, !P1 ;  /* 0x000000bbd4007208 */ /* 0x000fe20004800000 */
[----:B------:R3:W-:Y:S02]  /*59e0*/  STG.E.64 desc[UR8][R142.64+0xe000], R160 ;  /* 0x00e000a08e007986 */ /* 0x0007e4000c101b08 */
[----:B--2---:R-:W-:-:S03]  /*59f0*/  IMAD.WIDE.U32 R152, R175, 0x10000, RZ ;  /* 0x00010000af987825 */ /* 0x004fc600078e00ff */
[----:B------:R-:W1:Y:S01]  /*5a00*/  F2F.F16.F32 R168, R168 ;  /* 0x000000a800a87304 */ /* 0x000e620000200800 */
[----:B------:R3:W-:Y:S01]  /*5a10*/  STG.E.64 desc[UR8][R142.64+0x10000], R164 ;  /* 0x010000a48e007986 */ /* 0x0007e2000c101b08 */
[----:B0-----:R-:W-:-:S06]  /*5a20*/  SHF.L.U32 R147, R2, 0x10, RZ ;  /* 0x0000001002937819 */ /* 0x001fcc00000006ff */
[----:B------:R-:W0:Y:S01]  /*5a30*/  F2F.F16.F32 R172, R172 ;  /* 0x000000ac00ac7304 */ /* 0x000e220000200800 */
[----:B-1----:R-:W-:-:S07]  /*5a40*/  LOP3.LUT R168, R146, R168, RZ, 0xfc, !PT ;  /* 0x000000a892a87212 */ /* 0x002fce00078efcff */
[----:B------:R-:W1:Y:S01]  /*5a50*/  F2F.F16.F32 R174, R174 ;  /* 0x000000ae00ae7304 */ /* 0x000e620000200800 */
[----:B------:R3:W-:Y:S01]  /*5a60*/  STG.E.64 desc[UR8][R142.64+0x12000], R168 ;  /* 0x012000a88e007986 */ /* 0x0007e2000c101b08 */
[----:B0-----:R-:W-:-:S06]  /*5a70*/  LOP3.LUT R172, R148, R172, RZ, 0xfc, !PT ;  /* 0x000000ac94ac7212 */ /* 0x001fcc00078efcff */
[----:B------:R-:W0:Y:S01]  /*5a80*/  F2F.F16.F32 R178, R178 ;  /* 0x000000b200b27304 */ /* 0x000e220000200800 */
[----:B-1----:R-:W-:-:S07]  /*5a90*/  LOP3.LUT R173, R171, R149, R174, 0xfe, !PT ;  /* 0x00000095abad7212 */ /* 0x002fce00078efeae */
[----:B------:R-:W1:Y:S01]  /*5aa0*/  F2F.F16.F32 R176, R176 ;  /* 0x000000b000b07304 */ /* 0x000e620000200800 */
[----:B------:R3:W-:Y:S01]  /*5ab0*/  STG.E.64 desc[UR8][R142.64+0x14000], R172 ;  /* 0x014000ac8e007986 */ /* 0x0007e2000c101b08 */
[----:B0-----:R-:W-:-:S06]  /*5ac0*/  LOP3.LUT R146, R152, R178, RZ, 0xfc, !PT ;  /* 0x000000b298927212 */ /* 0x001fcc00078efcff */
[----:B------:R-:W0:Y:S01]  /*5ad0*/  F2F.F16.F32 R136, R210 ;  /* 0x000000d200887304 */ /* 0x000e220000200800 */
[----:B-1----:R-:W-:-:S07]  /*5ae0*/  LOP3.LUT R147, R147, R153, R176, 0xfe, !PT ;  /* 0x0000009993937212 */ /* 0x002fce00078efeb0 */
[----:B------:R-:W1:Y:S01]  /*5af0*/  F2F.F16.F32 R185, R185 ;  /* 0x000000b900b97304 */ /* 0x000e620000200800 */
[----:B------:R3:W-:Y:S01]  /*5b00*/  STG.E.64 desc[UR8][R142.64+0x16000], R146 ;  /* 0x016000928e007986 */ /* 0x0007e2000c101b08 */
[----:B0-----:R-:W-:-:S06]  /*5b10*/  IMAD.WIDE.U32 R148, R136, 0x10000, RZ ;  /* 0x0001000088947825 */ /* 0x001fcc00078e00ff */
[----:B------:R-:W0:Y:S01]  /*5b20*/  F2F.F16.F32 R179, R179 ;  /* 0x000000b300b37304 */ /* 0x000e220000200800 */
[----:B-1----:R-:W-:-:S07]  /*5b30*/  IMAD.WIDE.U32 R152, R185, 0x10000, RZ ;  /* 0x00010000b9987825 */ /* 0x002fce00078e00ff */
[----:B------:R-:W1:Y:S01]  /*5b40*/  F2F.F16.F32 R183, R183 ;  /* 0x000000b700b77304 */ /* 0x000e620000200800 */
[----:B0-----:R-:W-:-:S07]  /*5b50*/  SHF.L.U32 R179, R179, 0x10, RZ ;  /* 0x00000010b3b37819 */ /* 0x001fce00000006ff */
[----:B------:R-:W0:Y:S01]  /*5b60*/  F2F.F16.F32 R182, R182 ;  /* 0x000000b600b67304 */ /* 0x000e220000200800 */
[----:B-1----:R-:W-:-:S07]  /*5b70*/  SHF.L.U32 R157, R183, 0x10, RZ ;  /* 0x00000010b79d7819 */ /* 0x002fce00000006ff */
[----:B------:R-:W1:Y:S01]  /*5b80*/  F2F.F16.F32 R186, R186 ;  /* 0x000000ba00ba7304 */ /* 0x000e620000200800 */
[----:B0-----:R-:W-:-:S07]  /*5b90*/  LOP3.LUT R182, R148, R182, RZ, 0xfc, !PT ;  /* 0x000000b694b67212 */ /* 0x001fce00078efcff */
        /* <DEDUP_REMOVED lines=19> */
[----:B------:R-:W-:Y:S01]  /*5cd0*/  LOP3.LUT R194, R202, R134, RZ, 0xfc, !PT ;  /* 0x00000086cac27212 */ /* 0x000fe200078efcff */
[----:B------:R3:W-:Y:S01]  /*5ce0*/  STG.E.64 desc[UR8][R142.64], R132 ;  /* 0x000000848e007986 */ /* 0x0007e2000c101b08 */
[----:B-1----:R-:W-:-:S05]  /*5cf0*/  LOP3.LUT R140, R204, R140, RZ, 0xfc, !PT ;  /* 0x0000008ccc8c7212 */ /* 0x002fca00078efcff */
[----:B------:R-:W1:Y:S01]  /*5d00*/  F2F.F16.F32 R190, R190 ;  /* 0x000000be00be7304 */ /* 0x000e620000200800 */
[----:B------:R3:W-:Y:S04]  /*5d10*/  STG.E.64 desc[UR8][R142.64+0x2000], R194 ;  /* 0x002000c28e007986 */ /* 0x0007e8000c101b08 */
[----:B------:R3:W-:Y:S01]  /*5d20*/  STG.E.64 desc[UR8][R142.64+0x4000], R140 ;  /* 0x0040008c8e007986 */ /* 0x0007e2000c101b08 */
[----:B0-----:R-:W-:Y:S02]  /*5d30*/  LOP3.LUT R138, R138, R154, RZ, 0xfc, !PT ;  /* 0x0000009a8a8a7212 */ /* 0x001fe400078efcff */
[----:B------:R-:W0:Y:S03]  /*5d40*/  F2F.F16.F32 R135, R211 ;  /* 0x000000d300877304 */ /* 0x000e260000200800 */
[----:B------:R3:W-:Y:S01]  /*5d50*/  STG.E.64 desc[UR8][R142.64+0xa000], R138 ;  /* 0x00a0008a8e007986 */ /* 0x0007e2000c101b08 */
[----:B-1----:R-:W-:-:S04]  /*5d60*/  LOP3.LUT R190, R148, R190, RZ, 0xfc, !PT ;  /* 0x000000be94be7212 */ /* 0x002fc800078efcff */
[----:B------:R-:W1:Y:S01]  /*5d70*/  F2F.F16.F32 R192, R213 ;  /* 0x000000d500c07304 */ /* 0x000e620000200800 */
[----:B0-----:R-:W-:-:S07]  /*5d80*/  LOP3.LUT R191, R208, R149, R135, 0xfe, !PT ;  /* 0x00000095d0bf7212 */ /* 0x001fce00078efe87 */
[----:B------:R-:W0:Y:S01]  /*5d90*/  F2F.F16.F32 R163, R0 ;  /* 0x0000000000a37304 */ /* 0x000e220000200800 */
[----:B------:R3:W-:Y:S01]  /*5da0*/  STG.E.64 desc[UR8][R142.64+0x1c000], R190 ;  /* 0x01c000be8e007986 */ /* 0x0007e2000c101b08 */
[----:B-1----:R-:W-:Y:S02]  /*5db0*/  LOP3.LUT R192, R152, R192, RZ, 0xfc, !PT ;  /* 0x000000c098c07212 */ /* 0x002fe400078efcff */
[----:B0-----:R-:W-:-:S05]  /*5dc0*/  LOP3.LUT R193, R206, R153, R163, 0xfe, !PT ;  /* 0x00000099cec17212 */ /* 0x001fca00078efea3 */
[----:B------:R3:W-:Y:S02]  /*5dd0*/  STG.E.64 desc[UR8][R142.64+0x1e000], R192 ;  /* 0x01e000c08e007986 */ /* 0x0007e4000c101b08 */
.L_x_5947:
        /* <DEDUP_REMOVED lines=8> */
.L_x_5924:
        /* <DEDUP_REMOVED lines=38> */
.L_x_5956:
[----:B------:R-:W-:Y:S02]  /*60c0*/  ISETP.NE.AND P0, PT, R201, RZ, PT ;  /* 0x000000ffc900720c */ /* 0x000fe40003f05270 */
[----:B-1----:R-:W-:-:S11]  /*60d0*/  FMNMX R7, R5, R2, !PT ;  /* 0x0000000205077209 */ /* 0x002fd60007800000 */
[----:B------:R-:W-:Y:S05]  /*60e0*/  @P0 BRA `(.L_x_5950) ;  /* 0x0000000000080947 */ /* 0x000fea0003800000 */
[----:B0-----:R-:W0:Y:S02]  /*60f0*/  LDC.64 R4, c[0x0][0x3f8] ;  /* 0x0000fe00ff047b82 */ /* 0x001e240000000a00 */
[----:B0-----:R1:W-:Y:S02]  /*6100*/  REDG.E.MAX.S32.STRONG.GPU desc[UR8][R4.64], R7 ;  /* 0x000000070400798e */ /* 0x0013e4000d12e308 */
.L_x_5950:
[----:B------:R-:W-:Y:S05]  /*6110*/  BSYNC B0 ;  /* 0x0000000000007941 */ /* 0x000fea0003800000 */
.L_x_5949:
        /* <DEDUP_REMOVED lines=12> */
[----:B01----:R-:W-:Y:S05]  /*61e0*/  CALL.REL.NOINC `($__internal_42_$__cuda_sm20_rcp_rn_f32_slowpath) ;  /* 0x00000000005c7944 */ /* 0x003fea0003c00000 */
[----:B------:R-:W-:Y:S01]  /*61f0*/  MOV R5, R0 ;  /* 0x0000000000057202 */ /* 0x000fe20000000f00 */
[----:B------:R-:W-:Y:S06]  /*6200*/  BRA `(.L_x_5953) ;  /* 0x0000000000107947 */ /* 0x000fec0003800000 */
.L_x_5952:
[----:B------:R-:W2:Y:S02]  /*6210*/  MUFU.RCP R0, R3 ;  /* 0x0000000300007308 */ /* 0x000ea40000001000 */
[----:B--2---:R-:W-:-:S04]  /*6220*/  FFMA R2, R0, R3, -1 ;  /* 0xbf80000000027423 */ /* 0x004fc80000000003 */
[----:B01----:R-:W-:-:S04]  /*6230*/  FADD.FTZ R5, -R2, -RZ ;  /* 0x800000ff02057221 */ /* 0x003fc80000010100 */
[----:B------:R-:W-:-:S07]  /*6240*/  FFMA R5, R0, R5, R0 ;  /* 0x0000000500057223 */ /* 0x000fce0000000000 */
.L_x_5953:
[----:B------:R-:W0:Y:S02]  /*6250*/  LDC.64 R2, c[0x0][0x3f0] ;  /* 0x0000fc00ff027b82 */ /* 0x000e240000000a00 */
[----:B0-----:R-:W-:Y:S01]  /*6260*/  STG.E desc[UR8][R2.64], R5 ;  /* 0x0000000502007986 */ /* 0x001fe2000c101908 */
[----:B------:R-:W-:Y:S05]  /*6270*/  EXIT ;  /* 0x000000000000794d */ /* 0x000fea0003800000 */
.L_x_5951:
[----:B------:R-:W-:Y:S02]  /*6280*/  MOV R7, 0x2 ;  /* 0x0000000200077802 */ /* 0x000fe40000000f00 */
[----:B------:R-:W-:Y:S02]  /*6290*/  MOV R9, 0x1f ;  /* 0x0000001f00097802 */ /* 0x000fe40000000f00 */
[----:B------:R-:W-:-:S07]  /*62a0*/  MOV R4, 0xffffffff ;  /* 0xffffffff00047802 */ /* 0x000fce0000000f00 */
[----:B01---5:R-:W-:Y:S05]  /*62b0*/  WARPSYNC.COLLECTIVE R4, `(.L_x_5954) ;  /* 0x0000000004087348 */ /* 0x023fea0003c00000 */
[----:B01----:R0:W1:Y:S02]  /*62c0*/  SHFL.DOWN P0, R2, R0, R7, R9 ;  /* 0x0800000700027389 */ /* 0x0030640000000009 */
[----:B01---5:R-:W-:Y:S05]  /*62d0*/  ENDCOLLECTIVE ;  /* 0x000000000000791b */ /* 0x023fea0003800000 */
.L_x_5954:
[----:B------:R-:W-:Y:S02]  /*62e0*/  MOV R7, 0x1 ;  /* 0x0000000100077802 */ /* 0x000fe40000000f00 */
[----:B------:R-:W-:-:S04]  /*62f0*/  MOV R5, R2 ;  /* 0x0000000200057202 */ /* 0x000fc80000000f00 */
[----:B------:R-:W-:-:S04]  /*6300*/  FMNMX R5, R5, R0, !PT ;  /* 0x0000000005057209 */ /* 0x000fc80007800000 */
[----:B------:R-:W-:-:S07]  /*6310*/  MOV R0, R5 ;  /* 0x0000000500007202 */ /* 0x000fce0000000f00 */
[----:B------:R-:W-:Y:S05]  /*6320*/  WARPSYNC.COLLECTIVE R4, `(.L_x_5955) ;  /* 0x0000000004087348 */ /* 0x000fea0003c00000 */
[----:B------:R0:W1:Y:S02]  /*6330*/  SHFL.DOWN P0, R2, R0, R7, R9 ;  /* 0x0800000700027389 */ /* 0x0000640000000009 */
[----:B01----:R-:W-:Y:S05]  /*6340*/  ENDCOLLECTIVE ;  /* 0x000000000000791b */ /* 0x003fea0003800000 */
.L_x_5955:
[----:B------:R-:W-:Y:S05]  /*6350*/  BRA `(.L_x_5956) ;  /* 0xfffffffc00587947 */ /* 0x000fea000383ffff */
        .weak           $__internal_42_$__cuda_sm20_rcp_rn_f32_slowpath
        .type           $__internal_42_$__cuda_sm20_rcp_rn_f32_slowpath,@function
        .size           $__internal_42_$__cuda_sm20_rcp_rn_f32_slowpath,(.L_x_12910 - $__internal_42_$__cuda_sm20_rcp_rn_f32_slowpath)
$__internal_42_$__cuda_sm20_rcp_rn_f32_slowpath:
        /* <DEDUP_REMOVED lines=15> */
.L_x_5958:
        /* <DEDUP_REMOVED lines=33> */
.L_x_5960:
[----:B------:R0:W1:Y:S02]  /*6660*/  MUFU.RCP R209, R0 ;  /* 0x0000000000d17308 */ /* 0x0000640000001000 */
.L_x_5959:
[----:B------:R-:W-:Y:S05]  /*6670*/  BSYNC B1 ;  /* 0x0000000000017941 */ /* 0x000fea0003800000 */
.L_x_5957:
[----:B01----:R-:W-:Y:S01]  /*6680*/  MOV R0, R209 ;  /* 0x000000d100007202 */ /* 0x003fe20000000f00 */
[----:B------:R-:W-:-:S04]  /*6690*/  HFMA2 R209, -RZ, RZ, 0, 0 ;  /* 0x00000000ffd17431 */ /* 0x000fc800000001ff */
[----:B------:R-:W-:Y:S05]  /*66a0*/  RET.REL.NODEC R208 `(_ZN18transformer_engine13normalization19ln_fwd_tuned_kernelINS0_13Kernel_traitsIff6__halffjLj65536ELj8ELj1ELj4ELj16ENS0_18Kernel_traits_baseILj65536EffS3_fjLj128EEEEEEEvNS0_19ForwardKernelParamsE) ;  /* 0xffffff98d0547950 */ /* 0x000fea0003c3ffff */
.L_x_5961:
        /* <DEDUP_REMOVED lines=13> */
.L_x_12910:


//--------------------- .text._ZN18transformer_engine13normalization19ln_fwd_tuned_kernelINS0_13Kernel_traitsI6__halfS3_S3_fjLj65536ELj8ELj1ELj4ELj16ENS0_18Kernel_traits_baseILj65536ES3_S3_S3_fjLj128EEEEEEEvNS0_19ForwardKernelParamsE --------------------------
	.section	.text._ZN18transformer_engine13normalization19ln_fwd_tuned_kernelINS0_13Kernel_traitsI6__halfS3_S3_fjLj65536ELj8ELj1ELj4ELj16ENS0_18Kernel_traits_baseILj65536ES3_S3_S3_fjLj128EEEEEEEvNS0_19ForwardKernelParamsE,"ax",@progbits
	.align	128
        .global         _ZN18transformer_engine13normalization19ln_fwd_tuned_kernelINS0_13Kernel_traitsI6__halfS3_S3_fjLj65536ELj8ELj1ELj4ELj16ENS0_18Kernel_traits_baseILj65536ES3_S3_S3_fjLj128EEEEEEEvNS0_19ForwardKernelParamsE
        .type           _ZN18transformer_engine13normalization19ln_fwd_tuned_kernelINS0_13Kernel_traitsI6__halfS3_S3_fjLj65536ELj8ELj1ELj4ELj16ENS0_18Kernel_traits_baseILj65536ES3_S3_S3_fjLj128EEEEEEEvNS0_19ForwardKernelParamsE,@function
        .size           _ZN18transformer_engine13normalization19ln_fwd_tuned_kernelINS0_13Kernel_traitsI6__halfS3_S3_fjLj65536ELj8ELj1ELj4ELj16ENS0_18Kernel_traits_baseILj65536ES3_S3_S3_fjLj128EEEEEEEvNS0_19ForwardKernelParamsE,(.L_x_12911 - _ZN18transformer_engine13normalization19ln_fwd_tuned_kernelINS0_13Kernel_traitsI6__halfS3_S3_fjLj65536ELj8ELj1ELj4ELj16ENS0_18Kernel_traits_baseILj65536ES3_S3_S3_fjLj128EEEEEEEvNS0_19ForwardKernelParamsE)
        .other          _ZN18transformer_engine13normalization19ln_fwd_tuned_kernelINS0_13Kernel_traitsI6__halfS3_S3_fjLj65536ELj8ELj1ELj4ELj16ENS0_18Kernel_traits_baseILj65536ES3_S3_S3_fjLj128EEEEEEEvNS0_19ForwardKernelParamsE,@"STO_CUDA_ENTRY STV_DEFAULT"
_ZN18transformer_engine13normalization19ln_fwd_tuned_kernelINS0_13Kernel_traitsI6__halfS3_S3_fjLj65536ELj8ELj1ELj4ELj16ENS0_18Kernel_traits_baseILj65536ES3_S3_S3_fjLj128EEEEEEEvNS0_19ForwardKernelParamsE:
.text._ZN18transformer_engine13normalization19ln_fwd_tuned_kernelINS0_13Kernel_traitsI6__halfS3_S3_fjLj65536ELj8ELj1ELj4ELj16ENS0_18Kernel_traits_baseILj65536ES3_S3_S3_fjLj128EEEEEEEvNS0_19ForwardKernelParamsE:
        /* <DEDUP_REMOVED lines=22> */
[----:B------:R0:W5:Y:S01]  /*0160*/  LDG.E.128 R20, desc[UR8][R2.64] ;  /* 0x0000000802147981 */ /* 0x000162000c1e1d00 */
[----:B-1----:R-:W-:-:S03]  /*0170*/  IMAD.WIDE.U32 R4, R100, 0x10, R4 ;  /* 0x0000001064047825 */ /* 0x002fc600078e0004 */
        /* <DEDUP_REMOVED lines=15> */
[----:B------:R-:W1:Y:S01]  /*0270*/  S2UR UR5, SR_CgaCtaId ;  /* 0x00000000000579c3 */ /* 0x000e620000008800 */
[----:B------:R-:W-:-:S02]  /*0280*/  UMOV UR4, 0x400 ;  /* 0x0000040000047882 */ /* 0x000fc40000000000 */
[----:B------:R-:W-:Y:S01]  /*0290*/  UIADD3 UR4, UPT, UPT, UR4, 0x10, URZ ;  /* 0x0000001004047890 */ /* 0x000fe2000fffe0ff */
[----:B------:R-:W-:Y:S02]  /*02a0*/  LOP3.LUT R101, R101, 0x7, RZ, 0xc0, !PT ;  /* 0x0000000765657812 */ /* 0x000fe400078ec0ff */
[----:B------:R-:W-:-:S04]  /*02b0*/  LOP3.LUT R18, R0, 0x1f, RZ, 0xc0, !PT ;  /* 0x0000001f00127812 */ /* 0x000fc800078ec0ff */
[----:B------:R-:W-:Y:S02]  /*02c0*/  LOP3.LUT P0, RZ, R18, R101, RZ, 0xfc, !PT ;  /* 0x0000006512ff7212 */ /* 0x000fe4000780fcff */
[----:B------:R-:W-:Y:S02]  /*02d0*/  CS2R R12, SRZ ;  /* 0x00000000000c7805 */ /* 0x000fe4000001ff00 */
[----:B------:R-:W-:Y:S02]  /*02e0*/  PLOP3.LUT P4, PT, PT, PT, PT, 0x8, 0x80 ;  /* 0x000000000080781c */ /* 0x000fe40003f8e170 */
[----:B------:R-:W-:Y:S01]  /*02f0*/  ISETP.LT.U32.AND P0, PT, R0, 0x20, !P0 ;  /* 0x000000200000780c */ /* 0x000fe20004701070 */
[----:B-1----:R-:W-:-:S06]  /*0300*/  ULEA UR4, UR5, UR4, 0x18 ;  /* 0x0000000405047291 */ /* 0x002fcc000f8ec0ff */
[----:B0-----:R-:W-:-:S07]  /*0310*/  MOV R11, UR4 ;  /* 0x00000004000b7c02 */ /* 0x001fce0008000f00 */
.L_x_5986:
[----:B0-----:R-:W0:Y:S01]  /*0320*/  LDC.64 R2, c[0x0][0x390] ;  /* 0x0000e400ff027b82 */ /* 0x001e220000000a00 */
[----:B--2---:R-:W-:-:S05]  /*0330*/  LEA R5, R14, R100, 0xd ;  /* 0x000000640e057211 */ /* 0x004fca00078e68ff */
        /* <DEDUP_REMOVED lines=12> */
[----:B------:R-:W-:-:S04]  /*0400*/  @!P1 IADD3 R0, PT, PT, R11, 0x20, RZ ;  /* 0x000000200b009810 */ /* 0x000fc80007ffe0ff */
[----:B------:R-:W-:Y:S01]  /*0410*/  @!P1 SEL R0, R0, R11, P4 ;  /* 0x0000000b00009207 */ /* 0x000fe20002000000 */
[--C-:B--2---:R-:W-:Y:S02]  /*0420*/  HADD2.F32 R10, -RZ, R112.reuse.H0_H0 ;  /* 0x20000070ff0a7230 */ /* 0x104fe40000004100 */
[----:B------:R-:W-:Y:S02]  /*0430*/  HADD2.F32 R9, -RZ, R112.H1_H1 ;  /* 0x30000070ff097230 */ /* 0x000fe40000004100 */
[--C-:B------:R-:W-:Y:S02]  /*0440*/  HADD2.F32 R8, -RZ, R113.reuse.H0_H0 ;  /* 0x20000071ff087230 */ /* 0x100fe40000004100 */
[----:B------:R-:W-:Y:S01]  /*0450*/  FADD R4, RZ, R10 ;  /* 0x0000000aff047221 */ /* 0x000fe20000000000 */
[----:B------:R-:W-:Y:S02]  /*0460*/  HADD2.F32 R7, -RZ, R113.H1_H1 ;  /* 0x30000071ff077230 */ /* 0x000fe40000004100 */
[----:B------:R-:W-:-:S02]  /*0470*/  HADD2.F32 R6, -RZ, R114.H0_H0 ;  /* 0x20000072ff067230 */ /* 0x000fc40000004100 */
[----:B------:R-:W-:Y:S01]  /*0480*/  FADD R5, R9, R4 ;  /* 0x0000000409057221 */ /* 0x000fe20000000000 */
[----:B0-----:R-:W-:Y:S02]  /*0490*/  HADD2.F32 R3, -RZ, R115.H1_H1 ;  /* 0x30000073ff037230 */ /* 0x001fe40000004100 */
[----:B---3--:R-:W-:Y:S02]  /*04a0*/  HADD2.F32 R112, -RZ, R87.H1_H1 ;  /* 0x30000057ff707230 */ /* 0x008fe40000004100 */
[----:B------:R-:W-:Y:S01]  /*04b0*/  FADD R4, R8, R5 ;  /* 0x0000000508047221 */ /* 0x000fe20000000000 */
[----:B------:R-:W-:-:S03]  /*04c0*/  HADD2.F32 R5, -RZ, R114.H1_H1 ;  /* 0x30000072ff057230 */ /* 0x000fc60000004100 */
[----:B------:R-:W-:Y:S01]  /*04d0*/  FADD R17, R7, R4 ;  /* 0x0000000407117221 */ /* 0x000fe20000000000 */
[----:B------:R-:W-:Y:S02]  /*04e0*/  HADD2.F32 R4, -RZ, R115.H0_H0 ;  /* 0x20000073ff047230 */ /* 0x000fe40000004100 */
[----:B----4-:R-:W-:Y:S02]  /*04f0*/  HADD2.F32 R128, -RZ, R101.H1_H1 ;  /* 0x30000065ff807230 */ /* 0x010fe40000004100 */
[----:B------:R-:W-:Y:S01]  /*0500*/  FADD R2, R6, R17 ;  /* 0x0000001106027221 */ /* 0x000fe20000000000 */
[----:B------:R-:W-:Y:S02]  /*0510*/  HADD2.F32 R130, -RZ, R102.H1_H1 ;  /* 0x30000066ff827230 */ /* 0x000fe40000004100 */
[----:B------:R-:W-:Y:S02]  /*0520*/  HADD2.F32 R129, -RZ, R103.H0_H0 ;  /* 0x20000067ff817230 */ /* 0x000fe40000004100 */
[----:B------:R-:W-:Y:S01]  /*0530*/  FADD R17, R5, R2 ;  /* 0x0000000205117221 */ /* 0x000fe20000000000 */
[----:B------:R-:W-:-:S02]  /*0540*/  HADD2.F32 R2, -RZ, R84.H0_H0 ;  /* 0x20000054ff027230 */ /* 0x000fc40000004100 */
[----:B------:R-:W-:Y:S02]  /*0550*/  HADD2.F32 R131, -RZ, R103.H1_H1 ;  /* 0x30000067ff837230 */ /* 0x000fe40000004100 */
[----:B------:R-:W-:Y:S01]  /*0560*/  FADD R16, R4, R17 ;  /* 0x0000001104107221 */ /* 0x000fe20000000000 */
[----:B------:R-:W-:Y:S02]  /*0570*/  HADD2.F32 R17, -RZ, R84.H1_H1 ;  /* 0x30000054ff117230 */ /* 0x000fe40000004100 */
[----:B------:R-:W-:Y:S02]  /*0580*/  HADD2.F32 R132, -RZ, R104.H0_H0 ;  /* 0x20000068ff847230 */ /* 0x000fe40000004100 */
[----:B------:R-:W-:Y:S01]  /*0590*/  FADD R19, R3, R16 ;  /* 0x0000001003137221 */ /* 0x000fe20000000000 */
[--C-:B------:R-:W-:Y:S02]  /*05a0*/  HADD2.F32 R16, -RZ, R85.reuse.H0_H0 ;  /* 0x20000055ff107230 */ /* 0x100fe40000004100 */
[----:B------:R-:W-:-:S02]  /*05b0*/  HADD2.F32 R85, -RZ, R85.H1_H1 ;  /* 0x30000055ff557230 */ /* 0x000fc40000004100 */
[----:B------:R-:W-:Y:S01]  /*05c0*/  FADD R84, R2, R19 ;  /* 0x0000001302547221 */ /* 0x000fe20000000000 */
[----:B------:R-:W-:Y:S02]  /*05d0*/  HADD2.F32 R134, -RZ, R104.H1_H1 ;  /* 0x30000068ff867230 */ /* 0x000fe40000004100 */
[--C-:B------:R-:W-:Y:S02]  /*05e0*/  HADD2.F32 R133, -RZ, R105.reuse.H0_H0 ;  /* 0x20000069ff857230 */ /* 0x100fe40000004100 */
        /* <DEDUP_REMOVED lines=10> */
[----:B------:R-:W-:Y:S02]  /*0690*/  HADD2.F32 R84, -RZ, R87.H0_H0 ;  /* 0x20000057ff547230 */ /* 0x000fe40000004100 */
[----:B------:R-:W-:-:S02]  /*06a0*/  HADD2.F32 R87, -RZ, R88.H0_H0 ;  /* 0x20000058ff577230 */ /* 0x000fc40000004100 */
[----:B------:R-:W-:Y:S01]  /*06b0*/  FADD R113, R86, R113 ;  /* 0x0000007156717221 */ /* 0x000fe20000000000 */
[----:B------:R-:W-:Y:S02]  /*06c0*/  HADD2.F32 R138, -RZ, R107.H1_H1 ;  /* 0x3000006bff8a7230 */ /* 0x000fe40000004100 */
[--C-:B------:R-:W-:Y:S02]  /*06d0*/  HADD2.F32 R107, -RZ, R108.reuse.H0_H0 ;  /* 0x2000006cff6b7230 */ /* 0x100fe40000004100 */
[----:B------:R-:W-:Y:S01]  /*06e0*/  FADD R113, R84, R113 ;  /* 0x0000007154717221 */ /* 0x000fe20000000000 */
[----:B------:R-:W-:Y:S02]  /*06f0*/  HADD2.F32 R108, -RZ, R108.H1_H1 ;  /* 0x3000006cff6c7230 */ /* 0x000fe40000004100 */
[----:B------:R-:W-:Y:S02]  /*0700*/  HADD2.F32 R139, -RZ, R109.H0_H0 ;  /* 0x2000006dff8b7230 */ /* 0x000fe40000004100 */
[----:B------:R-:W-:Y:S01]  /*0710*/  FADD R114, R112, R113 ;  /* 0x0000007170727221 */ /* 0x000fe20000000000 */
[----:B------:R-:W-:-:S02]  /*0720*/  HADD2.F32 R113, -RZ, R88.H1_H1 ;  /* 0x30000058ff717230 */ /* 0x000fc40000004100 */
[----:B------:R-:W-:Y:S02]  /*0730*/  HADD2.F32 R88, -RZ, R89.H0_H0 ;  /* 0x20000059ff587230 */ /* 0x000fe40000004100 */
[----:B------:R-:W-:Y:S01]  /*0740*/  FADD R114, R87, R114 ;  /* 0x0000007257727221 */ /* 0x000fe20000000000 */
[----:B------:R-:W-:Y:S02]  /*0750*/  HADD2.F32 R109, -RZ, R109.H1_H1 ;  /* 0x3000006dff6d7230 */ /* 0x000fe40000004100 */
[----:B------:R-:W-:Y:S02]  /*0760*/  HADD2.F32 R140, -RZ, R110.H0_H0 ;  /* 0x2000006eff8c7230 */ /* 0x000fe40000004100 */
[----:B------:R-:W-:Y:S01]  /*0770*/  FADD R115, R113, R114 ;  /* 0x0000007271737221 */ /* 0x000fe20000000000 */
[----:B------:R-:W-:Y:S02]  /*0780*/  HADD2.F32 R114, -RZ, R89.H1_H1 ;  /* 0x30000059ff727230 */ /* 0x000fe40000004100 */
[----:B------:R-:W-:-:S02]  /*0790*/  HADD2.F32 R89, -RZ, R90.H0_H0 ;  /* 0x2000005aff597230 */ /* 0x000fc40000004100 */
[----:B------:R-:W-:Y:S01]  /*07a0*/  FADD R115, R88, R115 ;  /* 0x0000007358737221 */ /* 0x000fe20000000000 */
[----:B------:R-:W-:Y:S02]  /*07b0*/  HADD2.F32 R110, -RZ, R110.H1_H1 ;  /* 0x3000006eff6e7230 */ /* 0x000fe40000004100 */
[----:B------:R-:W-:Y:S02]  /*07c0*/  HADD2.F32 R141, -RZ, R111.H0_H0 ;  /* 0x2000006fff8d7230 */ /* 0x000fe40000004100 */
[----:B------:R-:W-:Y:S01]  /*07d0*/  FADD R116, R114, R115 ;  /* 0x0000007372747221 */ /* 0x000fe20000000000 */
[----:B------:R-:W-:Y:S02]  /*07e0*/  HADD2.F32 R115, -RZ, R90.H1_H1 ;  /* 0x3000005aff737230 */ /* 0x000fe40000004100 */
[----:B------:R-:W-:Y:S02]  /*07f0*/  HADD2.F32 R90, -RZ, R91.H0_H0 ;  /* 0x2000005bff5a7230 */ /* 0x000fe40000004100 */
[----:B------:R-:W-:Y:S01]  /*0800*/  FADD R116, R89, R116 ;  /* 0x0000007459747221 */ /* 0x000fe20000000000 */
[----:B------:R-:W-:-:S03]  /*0810*/  HADD2.F32 R111, -RZ, R111.H1_H1 ;  /* 0x3000006fff6f7230 */ /* 0x000fc60000004100 */
[----:B------:R-:W-:Y:S01]  /*0820*/  FADD R117, R115, R116 ;  /* 0x0000007473757221 */ /* 0x000fe20000000000 */
[----:B------:R-:W-:Y:S02]  /*0830*/  HADD2.F32 R116, -RZ, R91.H1_H1 ;  /* 0x3000005bff747230 */ /* 0x000fe40000004100 */
[----:B------:R-:W-:Y:S02]  /*0840*/  HADD2.F32 R91, -RZ, R92.H0_H0 ;  /* 0x2000005cff5b7230 */ /* 0x000fe40000004100 */
[----:B------:R-:W-:-:S04]  /*0850*/  FADD R117, R90, R117 ;  /* 0x000000755a757221 */ /* 0x000fc80000000000 */
[----:B------:R-:W-:Y:S01]  /*0860*/  FADD R118, R116, R117 ;  /* 0x0000007574767221 */ /* 0x000fe20000000000 */
[----:B------:R-:W-:Y:S02]  /*0870*/  HADD2.F32 R117, -RZ, R92.H1_H1 ;  /* 0x3000005cff757230 */ /* 0x000fe40000004100 */
[----:B------:R-:W-:Y:S02]  /*0880*/  HADD2.F32 R92, -RZ, R93.H0_H0 ;  /* 0x2000005dff5c7230 */ /* 0x000fe40000004100 */
[----:B------:R-:W-:-:S04]  /*0890*/  FADD R118, R91, R118 ;  /* 0x000000765b767221 */ /* 0x000fc80000000000 */
[----:B------:R-:W-:Y:S01]  /*08a0*/  FADD R119, R117, R118 ;  /* 0x0000007675777221 */ /* 0x000fe20000000000 */
[----:B------:R-:W-:Y:S02]  /*08b0*/  HADD2.F32 R118, -RZ, R93.H1_H1 ;  /* 0x3000005dff767230 */ /* 0x000fe40000004100 */
[--C-:B------:R-:W-:Y:S02]  /*08c0*/  HADD2.F32 R93, -RZ, R94.reuse.H0_H0 ;  /* 0x2000005eff5d7230 */ /* 0x100fe40000004100 */
[----:B------:R-:W-:Y:S01]  /*08d0*/  FADD R119, R92, R119 ;  /* 0x000000775c777221 */ /* 0x000fe20000000000 */
[----:B------:R-:W-:-:S03]  /*08e0*/  HADD2.F32 R94, -RZ, R94.H1_H1 ;  /* 0x3000005eff5e7230 */ /* 0x000fc60000004100 */
[----:B------:R-:W-:Y:S01]  /*08f0*/  FADD R120, R118, R119 ;  /* 0x0000007776787221 */ /* 0x000fe20000000000 */
[----:B------:R-:W-:-:S03]  /*0900*/  HADD2.F32 R119, -RZ, R95.H0_H0 ;  /* 0x2000005fff777230 */ /* 0x000fc60000004100 */
[----:B------:R-:W-:Y:S01]  /*0910*/  FADD R121, R93, R120 ;  /* 0x000000785d797221 */ /* 0x000fe20000000000 */
[----:B------:R-:W-:Y:S02]  /*0920*/  HADD2.F32 R120, -RZ, R95.H1_H1 ;  /* 0x3000005fff787230 */ /* 0x000fe40000004100 */
[----:B------:R-:W-:Y:S02]  /*0930*/  HADD2.F32 R95, -RZ, R96.H0_H0 ;  /* 0x20000060ff5f7230 */ /* 0x000fe40000004100 */
[----:B------:R-:W-:-:S04]  /*0940*/  FADD R122, R94, R121 ;  /* 0x000000795e7a7221 */ /* 0x000fc80000000000 */
[----:B------:R-:W-:-:S04]  /*0950*/  FADD R121, R119, R122 ;  /* 0x0000007a77797221 */ /* 0x000fc80000000000 */
[----:B------:R-:W-:Y:S01]  /*0960*/  FADD R122, R120, R121 ;  /* 0x00000079787a7221 */ /* 0x000fe20000000000 */
[----:B------:R-:W-:Y:S02]  /*0970*/  HADD2.F32 R121, -RZ, R96.H1_H1 ;  /* 0x30000060ff797230 */ /* 0x000fe40000004100 */
[--C-:B------:R-:W-:Y:S02]  /*0980*/  HADD2.F32 R96, -RZ, R97.reuse.H0_H0 ;  /* 0x20000061ff607230 */ /* 0x100fe40000004100 */
[----:B------:R-:W-:Y:S01]  /*0990*/  FADD R122, R95, R122 ;  /* 0x0000007a5f7a7221 */ /* 0x000fe20000000000 */
[----:B------:R-:W-:-:S03]  /*09a0*/  HADD2.F32 R97, -RZ, R97.H1_H1 ;  /* 0x30000061ff617230 */ /* 0x000fc60000004100 */
[----:B------:R-:W-:Y:S01]  /*09b0*/  FADD R123, R121, R122 ;  /* 0x0000007a797b7221 */ /* 0x000fe20000000000 */
[--C-:B------:R-:W-:Y:S02]  /*09c0*/  HADD2.F32 R122, -RZ, R98.reuse.H0_H0 ;  /* 0x20000062ff7a7230 */ /* 0x100fe40000004100 */
[----:B------:R-:W-:Y:S02]  /*09d0*/  HADD2.F32 R98, -RZ, R98.H1_H1 ;  /* 0x30000062ff627230 */ /* 0x000fe40000004100 */
[----:B------:R-:W-:-:S04]  /*09e0*/  FADD R124, R96, R123 ;  /* 0x0000007b607c7221 */ /* 0x000fc80000000000 */
[----:B------:R-:W-:-:S04]  /*09f0*/  FADD R123, R97, R124 ;  /* 0x0000007c617b7221 */ /* 0x000fc80000000000 */
[----:B------:R-:W-:Y:S01]  /*0a00*/  FADD R125, R122, R123 ;  /* 0x0000007b7a7d7221 */ /* 0x000fe20000000000 */
[--C-:B------:R-:W-:Y:S02]  /*0a10*/  HADD2.F32 R123, -RZ, R99.reuse.H0_H0 ;  /* 0x20000063ff7b7230 */ /* 0x100fe40000004100 */
[----:B------:R-:W-:Y:S02]  /*0a20*/  HADD2.F32 R99, -RZ, R99.H1_H1 ;  /* 0x30000063ff637230 */ /* 0x000fe40000004100 */
[----:B------:R-:W-:Y:S01]  /*0a30*/  FADD R124, R98, R125 ;  /* 0x0000007d627c7221 */ /* 0x000fe20000000000 */
[----:B------:R-:W-:-:S03]  /*0a40*/  HADD2.F32 R125, -RZ, R100.H1_H1 ;  /* 0x30000064ff7d7230 */ /* 0x000fc60000004100 */
[----:B------:R-:W-:Y:S01]  /*0a50*/  FADD R126, R123, R124 ;  /* 0x0000007c7b7e7221 */ /* 0x000fe20000000000 */
[----:B------:R-:W-:-:S03]  /*0a60*/  HADD2.F32 R124, -RZ, R100.H0_H0 ;  /* 0x20000064ff7c7230 */ /* 0x000fc60000004100 */
[----:B------:R-:W-:Y:S01]  /*0a70*/  FADD R127, R99, R126 ;  /* 0x0000007e637f7221 */ /* 0x000fe20000000000 */
[----:B------:R-:W-:-:S03]  /*0a80*/  HADD2.F32 R126, -RZ, R101.H0_H0 ;  /* 0x20000065ff7e7230 */ /* 0x000fc60000004100 */
[----:B------:R-:W-:-:S04]  /*0a90*/  FADD R100, R124, R127 ;  /* 0x0000007f7c647221 */ /* 0x000fc80000000000 */
[----:B------:R-:W-:-:S04]  /*0aa0*/  FADD R127, R125, R100 ;  /* 0x000000647d7f7221 */ /* 0x000fc80000000000 */
[----:B------:R-:W-:Y:S01]  /*0ab0*/  FADD R101, R126, R127 ;  /* 0x0000007f7e657221 */ /* 0x000fe20000000000 */
[----:B------:R-:W-:-:S03]  /*0ac0*/  HADD2.F32 R127, -RZ, R102.H0_H0 ;  /* 0x20000066ff7f7230 */ /* 0x000fc60000004100 */
        /* <DEDUP_REMOVED lines=30> */
[----:B0-----:R-:W-:-:S04]  /*0cb0*/  FADD R100, R105, R100 ;  /* 0x0000006469647221 */ /* 0x001fc80000000000 */
        /* <DEDUP_REMOVED lines=131> */
[----:B------:R-:W-:Y:S01]  /*14f0*/  @!P1 LOP3.LUT R101, R18, 0xf8, RZ, 0xc0, !PT ;  /* 0x000000f812659812 */ /* 0x000fe200078ec0ff */
[----:B------:R-:W-:-:S03]  /*1500*/  HFMA2 R18, -RZ, RZ, 0, 0 ;  /* 0x00000000ff127431 */ /* 0x000fc600000001ff */
[----:B------:R-:W0:Y:S01]  /*1510*/  SHFL.BFLY PT, R102, R103, 0x2, 0x1f ;  /* 0x0c401f0067667f89 */ /* 0x000e2200000e0000 */
[----:B------:R-:W-:Y:S01]  /*1520*/  @!P1 IADD3 R0, PT, PT, R0, R101, RZ ;  /* 0x0000006500009210 */ /* 0x000fe20007ffe0ff */
[----:B0-----:R-:W-:Y:S02]  /*1530*/  FADD R104, R103, R102 ;  /* 0x0000006667687221 */ /* 0x001fe40000000000 */
[----:B------:R-:W0:Y:S03]  /*1540*/  S2R R102, SR_TID.X ;  /* 0x0000000000667919 */ /* 0x000e260000002100 */
[----:B------:R-:W1:Y:S02]  /*1550*/  SHFL.BFLY PT, R105, R104, 0x4, 0x1f ;  /* 0x0c801f0068697f89 */ /* 0x000e6400000e0000 */
[----:B-1----:R-:W-:Y:S01]  /*1560*/  FADD R105, R104, R105 ;  /* 0x0000006968697221 */ /* 0x002fe20000000000 */
[----:B0-----:R-:W-:-:S04]  /*1570*/  LOP3.LUT R103, R102, 0x1f, RZ, 0xc0, !PT ;  /* 0x0000001f66677812 */ /* 0x001fc800078ec0ff */
[----:B------:R-:W0:Y:S01]  /*1580*/  SHFL.BFLY PT, R142, R105, 0x8, 0x1f ;  /* 0x0d001f00698e7f89 */ /* 0x000e2200000e0000 */
[----:B------:R-:W-:Y:S01]  /*1590*/  ISETP.GT.U32.AND P2, PT, R103, 0x3, PT ;  /* 0x000000036700780c */ /* 0x000fe20003f44070 */
[----:B0-----:R-:W-:-:S05]  /*15a0*/  FADD R142, R105, R142 ;  /* 0x0000008e698e7221 */ /* 0x001fca0000000000 */
[----:B------:R-:W0:Y:S02]  /*15b0*/  SHFL.BFLY PT, R143, R142, 0x10, 0x1f ;  /* 0x0e001f008e8f7f89 */ /* 0x000e2400000e0000 */
[----:B0-----:R-:W-:-:S05]  /*15c0*/  FADD R101, R142, R143 ;  /* 0x0000008f8e657221 */ /* 0x001fca0000000000 */
[----:B------:R0:W-:Y:S02]  /*15d0*/  @!P1 STS.64 [R0], R100 ;  /* 0x0000006400009388 */ /* 0x0001e40000000a00 */
[----:B0-----:R-:W-:Y:S01]  /*15e0*/  CS2R R100, SRZ ;  /* 0x0000000000647805 */ /* 0x001fe2000001ff00 */
[----:B------:R-:W-:Y:S06]  /*15f0*/  BAR.SYNC.DEFER_BLOCKING 0x0 ;  /* 0x0000000000007b1d */ /* 0x000fec0000010000 */
[----:B------:R-:W-:Y:S05]  /*1600*/  @P2 BRA `(.L_x_5964) ;  /* 0x0000000000302947 */ /* 0x000fea0003800000 */
[----:B------:R-:W0:Y:S01]  /*1610*/  S2UR UR5, SR_CgaCtaId ;  /* 0x00000000000579c3 */ /* 0x000e220000008800 */
[----:B------:R-:W-:Y:S01]  /*1620*/  UMOV UR4, 0x400 ;  /* 0x0000040000047882 */ /* 0x000fe20000000000 */
[----:B------:R-:W-:Y:S01]  /*1630*/  SHF.L.U32 R0, R102, 0x3, RZ ;  /* 0x0000000366007819 */ /* 0x000fe200000006ff */
[----:B------:R-:W-:-:S03]  /*1640*/  UIADD3 UR4, UPT, UPT, UR4, 0x10, URZ ;  /* 0x0000001004047890 */ /* 0x000fc6000fffe0ff */
[----:B------:R-:W-:Y:S01]  /*1650*/  LOP3.LUT R0, R0, 0xf8, RZ, 0xc0, !PT ;  /* 0x000000f800007812 */ /* 0x000fe200078ec0ff */
[----:B0-----:R-:W-:-:S06]  /*1660*/  ULEA UR4, UR5, UR4, 0x18 ;  /* 0x0000000405047291 */ /* 0x001fcc000f8ec0ff */
[----:B------:R-:W-:-:S04]  /*1670*/  MOV R11, UR4 ;  /* 0x00000004000b7c02 */ /* 0x000fc80008000f00 */
[----:B------:R-:W-:-:S04]  /*1680*/  IADD3 R18, PT, PT, R11, 0x20, RZ ;  /* 0x000000200b127810 */ /* 0x000fc80007ffe0ff */
[----:B------:R-:W-:Y:S02]  /*1690*/  SEL R101, R18, R11, P4 ;  /* 0x0000000b12657207 */ /* 0x000fe40002000000 */
[----:B------:R-:W-:Y:S02]  /*16a0*/  MOV R18, 0x45000000 ;  /* 0x4500000000127802 */ /* 0x000fe40000000f00 */
[----:B------:R-:W-:-:S05]  /*16b0*/  IADD3 R0, PT, PT, R101, R0, RZ ;  /* 0x0000000065007210 */ /* 0x000fca0007ffe0ff */
[----:B------:R0:W1:Y:S02]  /*16c0*/  LDS.64 R100, [R0] ;  /* 0x0000000000647984 */ /* 0x0000640000000a00 */
.L_x_5964:
[----:B------:R-:W-:Y:S05]  /*16d0*/  BSYNC.RECONVERGENT B0 ;  /* 0x0000000000007941 */ /* 0x000fea0003800200 */
.L_x_5963:
[----:B------:R-:W2:Y:S01]  /*16e0*/  SHFL.DOWN PT, R150, R18, 0x2, 0x1f ;  /* 0x08401f0012967f89 */ /* 0x000ea200000e0000 */
[----:B------:R-:W-:Y:S03]  /*16f0*/  BSSY.RECONVERGENT B0, `(.L_x_5965) ;  /* 0x0000010000007945 */ /* 0x000fe60003800200 */
[----:B-1----:R1:W3:Y:S04]  /*1700*/  SHFL.DOWN PT, R149, R100, 0x2, 0x1f ;  /* 0x08401f0064957f89 */ /* 0x0022e800000e0000 */
[----:B------:R1:W4:Y:S01]  /*1710*/  SHFL.DOWN PT, R148, R101, 0x2, 0x1f ;  /* 0x08401f0065947f89 */ /* 0x00032200000e0000 */
[----:B--2---:R-:W-:-:S05]  /*1720*/  FADD R146, R150, R18 ;  /* 0x0000001296927221 */ /* 0x004fca0000000000 */
[----:B0-----:R-:W-:-:S04]  /*1730*/  IADD3 R0, PT, PT, R146, 0x1800000, RZ ;  /* 0x0180000092007810 */ /* 0x001fc80007ffe0ff */
[----:B------:R-:W-:-:S04]  /*1740*/  LOP3.LUT R0, R0, 0x7f800000, RZ, 0xc0, !PT ;  /* 0x7f80000000007812 */ /* 0x000fc800078ec0ff */
[----:B------:R-:W-:-:S13]  /*1750*/  ISETP.GT.U32.AND P1, PT, R0, 0x1ffffff, PT ;  /* 0x01ffffff0000780c */ /* 0x000fda0003f24070 */
[----:B-1-34-:R-:W-:Y:S05]  /*1760*/  @P1 BRA `(.L_x_5966) ;  /* 0x0000000000101947 */ /* 0x01afea0003800000 */
[----:B------:R-:W-:Y:S02]  /*1770*/  MOV R0, R146 ;  /* 0x0000009200007202 */ /* 0x000fe40000000f00 */
[----:B------:R-:W-:-:S07]  /*1780*/  MOV R103, 0x17a0 ;  /* 0x000017a000677802 */ /* 0x000fce0000000f00 */
[----:B-----5:R-:W-:Y:S05]  /*1790*/  CALL.REL.NOINC `($__internal_43_$__cuda_sm20_rcp_rn_f32_slowpath) ;  /* 0x0000005400507944 */ /* 0x020fea0003c00000 */
[----:B------:R-:W-:Y:S05]  /*17a0*/  BRA `(.L_x_5967) ;  /* 0x0000000000107947 */ /* 0x000fea0003800000 */
.L_x_5966:
[----:B------:R-:W0:Y:S02]  /*17b0*/  MUFU.RCP R103, R146 ;  /* 0x0000009200677308 */ /* 0x000e240000001000 */
[----:B0-----:R-:W-:-:S04]  /*17c0*/  FFMA R0, R146, R103, -1 ;  /* 0xbf80000092007423 */ /* 0x001fc80000000067 */
[----:B------:R-:W-:-:S04]  /*17d0*/  FADD.FTZ R0, -R0, -RZ ;  /* 0x800000ff00007221 */ /* 0x000fc80000010100 */
[----:B------:R-:W-:-:S07]  /*17e0*/  FFMA R0, R103, R0, R103 ;  /* 0x0000000067007223 */ /* 0x000fce0000000067 */
.L_x_5967:
[----:B------:R-:W-:Y:S05]  /*17f0*/  BSYNC.RECONVERGENT B0 ;  /* 0x0000000000007941 */ /* 0x000fea0003800200 */
.L_x_5965:
[----:B------:R-:W0:Y:S01]  /*1800*/  SHFL.DOWN PT, R147, R146, 0x1, 0x1f ;  /* 0x08201f0092937f89 */ /* 0x000e2200000e0000 */
[----:B------:R-:W-:Y:S01]  /*1810*/  FADD R103, -R149, R100 ;  /* 0x0000006495677221 */ /* 0x000fe20000000100 */
[----:B------:R-:W-:Y:S01]  /*1820*/  FMUL R105, R150, R149 ;  /* 0x0000009596697220 */ /* 0x000fe20000400000 */
[----:B------:R-:W-:Y:S01]  /*1830*/  FADD R149, R148, R101 ;  /* 0x0000006594957221 */ /* 0x000fe20000000000 */
[----:B------:R-:W-:Y:S01]  /*1840*/  BSSY.RECONVERGENT B0, `(.L_x_5968) ;  /* 0x0000016000007945 */ /* 0x000fe20003800200 */
[----:B------:R-:W-:Y:S01]  /*1850*/  FMUL R103, R103, R103 ;  /* 0x0000006767677220 */ /* 0x000fe20000400000 */
[----:B------:R-:W-:-:S03]  /*1860*/  FFMA R105, R18, R100, R105 ;  /* 0x0000006412697223 */ /* 0x000fc60000000069 */
[----:B------:R-:W-:Y:S01]  /*1870*/  FMUL R103, R103, R18 ;  /* 0x0000001267677220 */ /* 0x000fe20000400000 */
[----:B------:R-:W-:-:S03]  /*1880*/  FMUL R148, R105, R0 ;  /* 0x0000000069947220 */ /* 0x000fc60000400000 */
[----:B------:R-:W-:-:S04]  /*1890*/  FMUL R150, R150, R103 ;  /* 0x0000006796967220 */ /* 0x000fc80000400000 */
        /* <DEDUP_REMOVED lines=10> */
[----:B-----5:R-:W-:Y:S05]  /*1940*/  CALL.REL.NOINC `($__internal_43_$__cuda_sm20_rcp_rn_f32_slowpath) ;  /* 0x0000005000e47944 */ /* 0x020fea0003c00000 */
[----:B------:R-:W-:Y:S05]  /*1950*/  BRA `(.L_x_5970) ;  /* 0x0000000000107947 */ /* 0x000fea0003800000 */
.L_x_5969:
[----:B------:R-:W0:Y:S02]  /*1960*/  MUFU.RCP R0, R103 ;  /* 0x0000006700007308 */ /* 0x000e240000001000 */
[----:B0-----:R-:W-:-:S04]  /*1970*/  FFMA R18, R103, R0, -1 ;  /* 0xbf80000067127423 */ /* 0x001fc80000000000 */
[----:B------:R-:W-:-:S04]  /*1980*/  FADD.FTZ R101, -R18, -RZ ;  /* 0x800000ff12657221 */ /* 0x000fc80000010100 */
[----:B------:R-:W-:-:S07]  /*1990*/  FFMA R0, R0, R101, R0 ;  /* 0x0000006500007223 */ /* 0x000fce0000000000 */
.L_x_5970:
[----:B------:R-:W-:Y:S05]  /*19a0*/  BSYNC.RECONVERGENT B0 ;  /* 0x0000000000007941 */ /* 0x000fea0003800200 */
.L_x_5968:
[----:B------:R-:W0:Y:S01]  /*19b0*/  S2R R104, SR_TID.X ;  /* 0x0000000000687919 */ /* 0x000e220000002100 */
[----:B------:R-:W1:Y:S01]  /*19c0*/  LDCU UR7, c[0x0][0x380] ;  /* 0x00007000ff0777ac */ /* 0x000e620008000800 */
[----:B------:R-:W-:Y:S01]  /*19d0*/  FADD R103, R148, -R150 ;  /* 0x8000009694677221 */ /* 0x000fe20000000000 */
[----:B------:R-:W-:Y:S01]  /*19e0*/  ISETP.NE.AND P3, PT, R102, RZ, PT ;  /* 0x000000ff6600720c */ /* 0x000fe20003f65270 */
[----:B------:R-:W-:Y:S01]  /*19f0*/  FADD R151, R149, R151 ;  /* 0x0000009795977221 */ /* 0x000fe20000000000 */
        /* <DEDUP_REMOVED lines=11> */
[----:B------:R-:W-:-:S03]  /*1ab0*/  FMUL R105, R147, R150 ;  /* 0x0000009693697220 */ /* 0x000fc60000400000 */
[----:B------:R-:W-:Y:S01]  /*1ac0*/  @!P1 LOP3.LUT R142, R142, UR5, RZ, 0xc0, !PT ;  /* 0x000000058e8e9c12 */ /* 0x000fe2000f8ec0ff */
[C---:B------:R-:W-:Y:S01]  /*1ad0*/  FFMA R105, R146.reuse, R148, R105 ;  /* 0x0000009492697223 */ /* 0x040fe20000000069 */
[----:B------:R-:W-:-:S04]  /*1ae0*/  FMUL R146, R146, R103 ;  /* 0x0000006792927220 */ /* 0x000fc80000400000 */
[----:B------:R-:W-:-:S04]  /*1af0*/  FMUL R146, R147, R146 ;  /* 0x0000009293927220 */ /* 0x000fc80000400000 */
[----:B------:R-:W-:-:S06]  /*1b00*/  FFMA R103, R146, R0, R151 ;  /* 0x0000000092677223 */ /* 0x000fcc0000000097 */
[----:B------:R-:W2:Y:S01]  /*1b10*/  SHFL.IDX PT, R103, R103, RZ, 0x1f ;  /* 0x00001fff67677589 */ /* 0x000ea200000e0000 */
[----:B0-----:R-:W-:-:S04]  /*1b20*/  @!P1 LOP3.LUT R143, R143, 0x7ffffff8, RZ, 0xc0, !PT ;  /* 0x7ffffff88f8f9812 */ /* 0x001fc800078ec0ff */
[----:B------:R-:W-:Y:S02]  /*1b30*/  @!P1 IADD3 R142, P5, PT, R142, R143, RZ ;  /* 0x0000008f8e8e9210 */ /* 0x000fe40007fbe0ff */
[----:B------:R-:W-:Y:S01]  /*1b40*/  @!P1 LOP3.LUT R143, R102, 0xf8, RZ, 0xc0, !PT ;  /* 0x000000f8668f9812 */ /* 0x000fe200078ec0ff */
[----:B------:R-:W-:Y:S01]  /*1b50*/  FMUL R102, R105, R0 ;  /* 0x0000000069667220 */ /* 0x000fe20000400000 */
[----:B------:R-:W-:Y:S02]  /*1b60*/  @!P1 IADD3.X R104, PT, PT, RZ, RZ, RZ, P5, !PT ;  /* 0x000000ffff689210 */ /* 0x000fe40002ffe4ff */
[----:B-1----:R-:W-:-:S03]  /*1b70*/  @!P1 LEA R100, P5, R142, R100, 0x3 ;  /* 0x000000648e649211 */ /* 0x002fc600078a18ff */
[----:B------:R-:W0:Y:S01]  /*1b80*/  SHFL.IDX PT, R102, R102, RZ, 0x1f ;  /* 0x00001fff66667589 */ /* 0x000e2200000e0000 */
[----:B------:R-:W-:Y:S02]  /*1b90*/  @!P1 LEA.HI.X R104, R142, R101, R104, 0x3, P5 ;  /* 0x000000658e689211 */ /* 0x000fe400028f1c68 */
[----:B------:R-:W-:Y:S02]  /*1ba0*/  @!P1 IADD3 R142, P5, PT, R143, R100, RZ ;  /* 0x000000648f8e9210 */ /* 0x000fe40007fbe0ff */
[----:B------:R-:W-:Y:S02]  /*1bb0*/  CS2R R100, SRZ ;  /* 0x0000000000647805 */ /* 0x000fe4000001ff00 */
[----:B------:R-:W-:Y:S01]  /*1bc0*/  @!P1 IADD3.X R143, PT, PT, RZ, R104, RZ, P5, !PT ;  /* 0x00000068ff8f9210 */ /* 0x000fe20002ffe4ff */
[----:B--2---:R-:W-:Y:S08]  /*1bd0*/  @P3 BRA `(.L_x_5972) ;  /* 0x00000000003c3947 */ /* 0x004ff00003800000 */
[----:B------:R-:W1:Y:S01]  /*1be0*/  S2UR UR4, SR_CTAID.X ;  /* 0x00000000000479c3 */ /* 0x000e620000002500 */
[----:B------:R-:W-:-:S04]  /*1bf0*/  LOP3.LUT R0, R12, 0x1, RZ, 0xc0, !PT ;  /* 0x000000010c007812 */ /* 0x000fc800078ec0ff */
[----:B------:R-:W-:-:S03]  /*1c00*/  IADD3 R0, PT, PT, -R0, RZ, RZ ;  /* 0x000000ff00007210 */ /* 0x000fc60007ffe1ff */
[----:B------:R-:W2:Y:S01]  /*1c10*/  LDC.64 R104, c[0x0][0x3b0] ;  /* 0x0000ec00ff687b82 */ /* 0x000ea20000000a00 */
[----:B------:R-:W-:Y:S01]  /*1c20*/  LOP3.LUT R0, R0, UR5, RZ, 0xc0, !PT ;  /* 0x0000000500007c12 */ /* 0x000fe2000f8ec0ff */
[----:B-1----:R-:W-:Y:S02]  /*1c30*/  ULOP3.LUT UR6, UR4, 0x7ffffff8, URZ, 0xc0, !UPT ;  /* 0x7ffffff804067892 */ /* 0x002fe4000f8ec0ff */
[----:B------:R-:W-:-:S04]  /*1c40*/  USHF.L.U32 UR4, UR4, 0x3, URZ ;  /* 0x0000000304047899 */ /* 0x000fc800080006ff */
[----:B------:R-:W-:Y:S01]  /*1c50*/  IADD3 R0, P3, PT, R0, UR6, RZ ;  /* 0x0000000600007c10 */ /* 0x000fe2000ff7e0ff */
[----:B------:R-:W-:-:S03]  /*1c60*/  ULOP3.LUT UR4, UR4, 0x38, URZ, 0xc0, !UPT ;  /* 0x0000003804047892 */ /* 0x000fc6000f8ec0ff */
[----:B------:R-:W-:Y:S02]  /*1c70*/  IADD3.X R144, PT, PT, RZ, RZ, RZ, P3, !PT ;  /* 0x000000ffff907210 */ /* 0x000fe40001ffe4ff */
[----:B--2---:R-:W-:-:S04]  /*1c80*/  LEA R104, P3, R0, R104, 0x3 ;  /* 0x0000006800687211 */ /* 0x004fc800078618ff */
[----:B------:R-:W-:Y:S02]  /*1c90*/  LEA.HI.X R105, R0, R105, R144, 0x3, P3 ;  /* 0x0000006900697211 */ /* 0x000fe400018f1c90 */
[----:B------:R-:W-:-:S04]  /*1ca0*/  IADD3 R104, P3, PT, R104, UR4, RZ ;  /* 0x0000000468687c10 */ /* 0x000fc8000ff7e0ff */
[----:B------:R-:W-:-:S05]  /*1cb0*/  IADD3.X R105, PT, PT, RZ, R105, RZ, P3, !PT ;  /* 0x00000069ff697210 */ /* 0x000fca0001ffe4ff */
[----:B0-----:R1:W-:Y:S04]  /*1cc0*/  STG.E.64 desc[UR8][R104.64], R102 ;  /* 0x0000006668007986 */ /* 0x0013e8000c101b08 */
.L_x_5972:
[----:B------:R-:W-:Y:S05]  /*1cd0*/  BSYNC.RECONVERGENT B0 ;  /* 0x0000000000007941 */ /* 0x000fea0003800200 */
.L_x_5971:
[----:B------:R-:W-:Y:S05]  /*1ce0*/  @P2 BRA `(.L_x_5973) ;  /* 0x00000000005c2947 */ /* 0x000fea0003800000 */
[----:B-1----:R-:W1:Y:S01]  /*1cf0*/  S2R R103, SR_CTAID.X ;  /* 0x0000000000677919 */ /* 0x002e620000002500 */
[----:B------:R-:W0:Y:S01]  /*1d00*/  LDCU.64 UR10, c[0x0][0x3b8] ;  /* 0x00007700ff0a77ac */ /* 0x000e220008000a00 */
[C---:B------:R-:W-:Y:S01]  /*1d10*/  LOP3.LUT R0, R12.reuse, 0x1, RZ, 0xc0, !PT ;  /* 0x000000010c007812 */ /* 0x040fe200078ec0ff */
[----:B------:R-:W-:Y:S01]  /*1d20*/  HFMA2 R105, -RZ, RZ, 0, 5.9604644775390625e-08 ;  /* 0x00000001ff697431 */ /* 0x000fe200000001ff */
[----:B------:R-:W-:Y:S02]  /*1d30*/  ISETP.GT.U32.AND P2, PT, R12, 0x1, PT ;  /* 0x000000010c00780c */ /* 0x000fe40003f44070 */
[----:B------:R-:W-:-:S04]  /*1d40*/  IADD3 R0, PT, PT, -R0, RZ, RZ ;  /* 0x000000ff00007210 */ /* 0x000fc80007ffe1ff */
[----:B------:R-:W-:Y:S02]  /*1d50*/  LOP3.LUT R0, R0, UR7, RZ, 0xc0, !PT ;  /* 0x0000000700007c12 */ /* 0x000fe4000f8ec0ff */
[----:B------:R-:W-:Y:S02]  /*1d60*/  SEL R105, R105, 0xffffffff, !P2 ;  /* 0xffffffff69697807 */ /* 0x000fe40005000000 */
[----:B-1----:R-:W-:-:S04]  /*1d70*/  LEA.HI R103, P3, R103, R0, RZ, 0x1d ;  /* 0x0000000067677211 */ /* 0x002fc8000787e8ff */
[----:B------:R-:W-:Y:S02]  /*1d80*/  LEA.HI.X.SX32 R0, R0, RZ, 0x1, P3 ;  /* 0x000000ff00007211 */ /* 0x000fe400018f0eff */
[----:B0-----:R-:W-:-:S04]  /*1d90*/  LEA R102, P3, R103, UR10, 0x2 ;  /* 0x0000000a67667c11 */ /* 0x001fc8000f8610ff */
[----:B------:R-:W-:Y:S01]  /*1da0*/  LEA.HI.X R103, R103, UR11, R0, 0x2, P3 ;  /* 0x0000000b67677c11 */ /* 0x000fe200098f1400 */
[----:B------:R-:W-:Y:S06]  /*1db0*/  MEMBAR.ALL.GPU ;  /* 0x0000000000007992 */ /* 0x000fec000000a000 */
[----:B------:R-:W-:-:S00]  /*1dc0*/  ERRBAR ;  /* 0x00000000000079ab */ /* 0x000fc00000000000 */
[----:B------:R-:W-:Y:S06]  /*1dd0*/  CGAERRBAR ;  /* 0x00000000000075ab */ /* 0x000fec0000000000 */
[----:B------:R0:W-:Y:S01]  /*1de0*/  REDG.E.ADD.S32.STRONG.GPU desc[UR8][R102.64], R105 ;  /* 0x000000696600798e */ /* 0x0001e2000c12e308 */
[----:B------:R-:W-:-:S04]  /*1df0*/  ISETP.GE.U32.AND P2, PT, R12, 0x2, PT ;  /* 0x000000020c00780c */ /* 0x000fc80003f46070 */
[----:B------:R-:W-:-:S09]  /*1e00*/  SEL R145, RZ, 0x8, P2 ;  /* 0x00000008ff917807 */ /* 0x000fd20001000000 */
.L_x_5974:
[----:B------:R-:W2:Y:S04]  /*1e10*/  LDG.E.STRONG.GPU R0, desc[UR8][R102.64] ;  /* 0x0000000866007981 */ /* 0x000ea8000c1ef900 */
[----:B--2---:R-:W-:Y:S01]  /*1e20*/  CCTL.IVALL ;  /* 0x00000000ff00798f */ /* 0x004fe20002000000 */
[----:B------:R-:W-:Y:S05]  /*1e30*/  YIELD ;  /* 0x0000000000007946 */ /* 0x000fea0003800000 */
[----:B------:R-:W-:-:S13]  /*1e40*/  ISETP.NE.AND P2, PT, R0, R145, PT ;  /* 0x000000910000720c */ /* 0x000fda0003f45270 */
[----:B------:R-:W-:Y:S05]  /*1e50*/  @P2 BRA `(.L_x_5974) ;  /* 0xfffffffc00ec2947 */ /* 0x000fea000383ffff */
.L_x_5973:
[----:B------:R-:W-:Y:S05]  /*1e60*/  WARPSYNC.ALL ;  /* 0x0000000000007948 */ /* 0x000fea0003800000 */
[----:B------:R-:W-:Y:S06]  /*1e70*/  BAR.SYNC.DEFER_BLOCKING 0x0 ;  /* 0x0000000000007b1d */ /* 0x000fec0000010000 */
[----:B------:R-:W2:Y:S01]  /*1e80*/  @!P1 LDG.E.64 R100, desc[UR8][R142.64] ;  /* 0x000000088e649981 */ /* 0x000ea2000c1e1b00 */
[----:B------:R-:W-:Y:S01]  /*1e90*/  MOV R150, RZ ;  /* 0x000000ff00967202 */ /* 0x000fe20000000f00 */
[----:B------:R-:W-:Y:S01]  /*1ea0*/  BSSY.RECONVERGENT B0, `(.L_x_5975) ;  /* 0x0000012000007945 */ /* 0x000fe20003800200 */
[----:B------:R-:W-:-:S05]  /*1eb0*/  @!P1 MOV R150, 0x46000000 ;  /* 0x4600000000969802 */ /* 0x000fca0000000f00 */
[----:B------:R-:W0:Y:S02]  /*1ec0*/  SHFL.DOWN PT, R149, R150, 0x4, 0x1f ;  /* 0x08801f0096957f89 */ /* 0x000e2400000e0000 */
[----:B01----:R-:W-:-:S05]  /*1ed0*/  FADD R102, R149, R150 ;  /* 0x0000009695667221 */ /* 0x003fca0000000000 */
        /* <DEDUP_REMOVED lines=8> */
[----:B012--5:R-:W-:Y:S05]  /*1f60*/  CALL.REL.NOINC `($__internal_43_$__cuda_sm20_rcp_rn_f32_slowpath) ;  /* 0x0000004c005c7944 */ /* 0x027fea0003c00000 */
[----:B------:R-:W-:Y:S05]  /*1f70*/  BRA `(.L_x_5977) ;  /* 0x0000000000107947 */ /* 0x000fea0003800000 */
.L_x_5976:
[----:B------:R-:W3:Y:S02]  /*1f80*/  MUFU.RCP R103, R102 ;  /* 0x0000006600677308 */ /* 0x000ee40000001000 */
[----:B---3--:R-:W-:-:S04]  /*1f90*/  FFMA R0, R102, R103, -1 ;  /* 0xbf80000066007423 */ /* 0x008fc80000000067 */
[----:B------:R-:W-:-:S04]  /*1fa0*/  FADD.FTZ R0, -R0, -RZ ;  /* 0x800000ff00007221 */ /* 0x000fc80000010100 */
[----:B------:R-:W-:-:S07]  /*1fb0*/  FFMA R0, R103, R0, R103 ;  /* 0x0000000067007223 */ /* 0x000fce0000000067 */
.L_x_5977:
[----:B------:R-:W-:Y:S05]  /*1fc0*/  BSYNC.RECONVERGENT B0 ;  /* 0x0000000000007941 */ /* 0x000fea0003800200 */
.L_x_5975:
[----:B------:R-:W3:Y:S01]  /*1fd0*/  SHFL.DOWN PT, R146, R102, 0x2, 0x1f ;  /* 0x08401f0066927f89 */ /* 0x000ee200000e0000 */
[----:B-1----:R-:W-:Y:S01]  /*1fe0*/  FADD R103, -R148, R100 ;  /* 0x0000006494677221 */ /* 0x002fe20000000100 */
[----:B------:R-:W-:Y:S01]  /*1ff0*/  FMUL R105, R149, R148 ;  /* 0x0000009495697220 */ /* 0x000fe20000400000 */
[----:B--2---:R-:W-:Y:S01]  /*2000*/  FADD R147, R147, R101 ;  /* 0x0000006593937221 */ /* 0x004fe20000000000 */
        /* <DEDUP_REMOVED lines=8> */
[----:B0-----:R1:W0:Y:S01]  /*2090*/  SHFL.DOWN PT, R101, R149, 0x2, 0x1f ;  /* 0x08401f0095657f89 */ /* 0x00122200000e0000 */
[----:B---3--:R-:W-:-:S05]  /*20a0*/  FADD R148, R102, R146 ;  /* 0x0000009266947221 */ /* 0x008fca0000000000 */
[----:B------:R-:W-:-:S04]  /*20b0*/  IADD3 R0, PT, PT, R148, 0x1800000, RZ ;  /* 0x0180000094007810 */ /* 0x000fc80007ffe0ff */
[----:B------:R-:W-:-:S04]  /*20c0*/  LOP3.LUT R0, R0, 0x7f800000, RZ, 0xc0, !PT ;  /* 0x7f80000000007812 */ /* 0x000fc800078ec0ff */
[----:B------:R-:W-:-:S13]  /*20d0*/  ISETP.GT.U32.AND P1, PT, R0, 0x1ffffff, PT ;  /* 0x01ffffff0000780c */ /* 0x000fda0003f24070 */
[----:B012---:R-:W-:Y:S05]  /*20e0*/  @P1 BRA `(.L_x_5979) ;  /* 0x0000000000101947 */ /* 0x007fea0003800000 */
[----:B------:R-:W-:Y:S02]  /*20f0*/  MOV R0, R148 ;  /* 0x0000009400007202 */ /* 0x000fe40000000f00 */
[----:B------:R-:W-:-:S07]  /*2100*/  MOV R103, 0x2120 ;  /* 0x0000212000677802 */ /* 0x000fce0000000f00 */
[----:B-----5:R-:W-:Y:S05]  /*2110*/  CALL.REL.NOINC `($__internal_43_$__cuda_sm20_rcp_rn_f32_slowpath) ;  /* 0x0000004800f07944 */ /* 0x020fea0003c00000 */
[----:B------:R-:W-:Y:S05]  /*2120*/  BRA `(.L_x_5980) ;  /* 0x0000000000107947 */ /* 0x000fea0003800000 */
.L_x_5979:
[----:B------:R-:W0:Y:S02]  /*2130*/  MUFU.RCP R103, R148 ;  /* 0x0000009400677308 */ /* 0x000e240000001000 */
[----:B0-----:R-:W-:-:S04]  /*2140*/  FFMA R0, R148, R103, -1 ;  /* 0xbf80000094007423 */ /* 0x001fc80000000067 */
[----:B------:R-:W-:-:S04]  /*2150*/  FADD.FTZ R0, -R0, -RZ ;  /* 0x800000ff00007221 */ /* 0x000fc80000010100 */
[----:B------:R-:W-:-:S07]  /*2160*/  FFMA R0, R103, R0, R103 ;  /* 0x0000000067007223 */ /* 0x000fce0000000067 */
.L_x_5980:
[----:B------:R-:W-:Y:S05]  /*2170*/  BSYNC.RECONVERGENT B0 ;  /* 0x0000000000007941 */ /* 0x000fea0003800200 */
.L_x_5978:
[----:B------:R-:W0:Y:S01]  /*2180*/  SHFL.DOWN PT, R100, R148, 0x1, 0x1f ;  /* 0x08201f0094647f89 */ /* 0x000e2200000e0000 */
[----:B------:R-:W-:Y:S01]  /*2190*/  FADD R103, R150, -R147 ;  /* 0x8000009396677221 */ /* 0x000fe20000000000 */
[----:B------:R-:W-:Y:S01]  /*21a0*/  FMUL R147, R146, R147 ;  /* 0x0000009392937220 */ /* 0x000fe20000400000 */
[----:B------:R-:W-:Y:S01]  /*21b0*/  FADD R101, R149, R101 ;  /* 0x0000006595657221 */ /* 0x000fe20000000000 */
[----:B------:R-:W-:Y:S01]  /*21c0*/  BSSY.RECONVERGENT B0, `(.L_x_5981) ;  /* 0x0000016000007945 */ /* 0x000fe20003800200 */
[----:B------:R-:W-:Y:S01]  /*21d0*/  FMUL R103, R103, R103 ;  /* 0x0000006767677220 */ /* 0x000fe20000400000 */
[----:B------:R-:W-:-:S03]  /*21e0*/  FFMA R147, R102, R150, R147 ;  /* 0x0000009666937223 */ /* 0x000fc60000000093 */
[----:B------:R-:W-:-:S04]  /*21f0*/  FMUL R103, R102, R103 ;  /* 0x0000006766677220 */ /* 0x000fc80000400000 */
        /* <DEDUP_REMOVED lines=14> */
.L_x_5982:
[----:B------:R-:W0:Y:S02]  /*22e0*/  MUFU.RCP R0, R105 ;  /* 0x0000006900007308 */ /* 0x000e240000001000 */
[----:B0-----:R-:W-:-:S04]  /*22f0*/  FFMA R103, R105, R0, -1 ;  /* 0xbf80000069677423 */ /* 0x001fc80000000000 */
[----:B------:R-:W-:-:S04]  /*2300*/  FADD.FTZ R103, -R103, -RZ ;  /* 0x800000ff67677221 */ /* 0x000fc80000010100 */
[----:B------:R-:W-:-:S07]  /*2310*/  FFMA R0, R0, R103, R0 ;  /* 0x0000006700007223 */ /* 0x000fce0000000000 */
.L_x_5983:
[----:B------:R-:W-:Y:S05]  /*2320*/  BSYNC.RECONVERGENT B0 ;  /* 0x0000000000007941 */ /* 0x000fea0003800200 */
.L_x_5981:
[----:B------:R-:W-:Y:S01]  /*2330*/  FADD R103, R146, -R101 ;  /* 0x8000006592677221 */ /* 0x000fe20000000000 */
[----:B------:R-:W-:Y:S01]  /*2340*/  FADD R147, R147, R102 ;  /* 0x0000006693937221 */ /* 0x000fe20000000000 */
[----:B------:R-:W0:Y:S01]  /*2350*/  LDC R142, c[0x0][0x3d8] ;  /* 0x0000f600ff8e7b82 */ /* 0x000e220000000800 */
[----:B------:R-:W-:Y:S01]  /*2360*/  FMUL R101, R100, R101 ;  /* 0x0000006564657220 */ /* 0x000fe20000400000 */
[----:B------:R-:W-:Y:S01]  /*2370*/  FMUL R103, R103, R103 ;  /* 0x0000006767677220 */ /* 0x000fe20000400000 */
[----:B------:R-:W1:Y:S02]  /*2380*/  LDCU.64 UR4, c[0x0][0x3f8] ;  /* 0x00007f00ff0477ac */ /* 0x000e640008000a00 */
[C---:B------:R-:W-:Y:S01]  /*2390*/  FFMA R101, R148.reuse, R146, R101 ;  /* 0x0000009294657223 */ /* 0x040fe20000000065 */
[----:B------:R-:W-:Y:S02]  /*23a0*/  FMUL R103, R148, R103 ;  /* 0x0000006794677220 */ /* 0x000fe40000400000 */
[----:B------:R-:W2:Y:S02]  /*23b0*/  @P0 LDC.64 R104, c[0x0][0x398] ;  /* 0x0000e600ff680b82 */ /* 0x000ea40000000a00 */
[----:B------:R-:W-:-:S04]  /*23c0*/  FMUL R102, R100, R103 ;  /* 0x0000006764667220 */ /* 0x000fc80000400000 */
[-C--:B------:R-:W-:Y:S01]  /*23d0*/  FFMA R147, R102, R0.reuse, R147 ;  /* 0x0000000066937223 */ /* 0x080fe20000000093 */
[----:B------:R-:W-:Y:S01]  /*23e0*/  FMUL R0, R101, R0 ;  /* 0x0000000065007220 */ /* 0x000fe20000400000 */
[----:B------:R-:W3:Y:S04]  /*23f0*/  @P0 LDC.64 R102, c[0x0][0x3a0] ;  /* 0x0000e800ff660b82 */ /* 0x000ee80000000a00 */
[----:B------:R-:W0:Y:S01]  /*2400*/  SHFL.IDX PT, R147, R147, RZ, 0x1f ;  /* 0x00001fff93937589 */ /* 0x000e2200000e0000 */
[----:B-1----:R-:W-:-:S03]  /*2410*/  UISETP.NE.U32.AND UP0, UPT, UR4, URZ, UPT ;  /* 0x000000ff0400728c */ /* 0x002fc6000bf05070 */
[----:B------:R-:W1:Y:S01]  /*2420*/  SHFL.IDX PT, R0, R0, RZ, 0x1f ;  /* 0x00001fff00007589 */ /* 0x000e6200000e0000 */
[----:B------:R-:W-:Y:S01]  /*2430*/  UISETP.NE.AND.EX UP0, UPT, UR5, URZ, UPT, UP0 ;  /* 0x000000ff0500728c */ /* 0x000fe2000bf05300 */
[----:B--2---:R-:W-:-:S04]  /*2440*/  @P0 IMAD.WIDE R104, R14, 0x4, R104 ;  /* 0x000000040e680825 */ /* 0x004fc800078e0268 */
[----:B---3--:R-:W-:-:S04]  /*2450*/  @P0 IMAD.WIDE R102, R14, 0x4, R102 ;  /* 0x000000040e660825 */ /* 0x008fc800078e0266 */
[----:B0-----:R-:W-:Y:S01]  /*2460*/  FFMA R142, R147, 1.52587890625e-05, R142 ;  /* 0x37800000938e7823 */ /* 0x001fe2000000008e */
[----:B-1----:R0:W-:Y:S04]  /*2470*/  @P0 STG.E desc[UR8][R104.64], R0 ;  /* 0x0000000068000986 */ /* 0x0021e8000c101908 */
[----:B------:R-:W-:-:S13]  /*2480*/  FSETP.GEU.AND P1, PT, |R142|, 1.175494350822287508e-38, PT ;  /* 0x008000008e00780b */ /* 0x000fda0003f2e200 */
[----:B------:R-:W-:-:S04]  /*2490*/  @!P1 FMUL R142, R142, 16777216 ;  /* 0x4b8000008e8e9820 */ /* 0x000fc80000400000 */
[----:B------:R-:W1:Y:S02]  /*24a0*/  MUFU.RSQ R100, R142 ;  /* 0x0000008e00647308 */ /* 0x000e640000001400 */
[----:B-1----:R-:W-:-:S05]  /*24b0*/  @!P1 FMUL R100, R100, 4096 ;  /* 0x4580000064649820 */ /* 0x002fca0000400000 */
[----:B------:R0:W-:Y:S01]  /*24c0*/  @P0 STG.E desc[UR8][R102.64], R100 ;  /* 0x0000006466000986 */ /* 0x0001e2000c101908 */
[----:B------:R-:W-:Y:S05]  /*24d0*/  BRA.U UP0, `(.L_x_5984) ;  /* 0x0000001d00d47547 */ /* 0x000fea000b800000 */
        /* <DEDUP_REMOVED lines=64> */
[----:B------:R-:W1:Y:S01]  /*28e0*/  LDCU.U8 UR4, c[0x0][0x3c0] ;  /* 0x00007800ff0477ac */ /* 0x000e620008000000 */
[----:B0-----:R-:W0:Y:S01]  /*28f0*/  S2R R0, SR_TID.X ;  /* 0x0000000000007919 */ /* 0x001e220000002100 */
[----:B-----5:R-:W-:-:S02]  /*2900*/  HADD2.F32 R102, -RZ, R23.H1_H1 ;  /* 0x30000017ff667230 */ /* 0x020fc40000004100 */
[C---:B------:R-:W-:Y:S01]  /*2910*/  FMUL R3, R100.reuse, R3 ;  /* 0x0000000364037220 */ /* 0x040fe20000400000 */
[----:B------:R-:W-:Y:S01]  /*2920*/  HADD2.F32 R103, -RZ, R23.H0_H0 ;  /* 0x20000017ff677230 */ /* 0x000fe20000004100 */
[----:B------:R-:W2:Y:S01]  /*2930*/  S2R R101, SR_CTAID.X ;  /* 0x0000000000657919 */ /* 0x000ea20000002500 */
[--C-:B------:R-:W-:Y:S02]  /*2940*/  HADD2.F32 R105, -RZ, R55.reuse.H1_H1 ;  /* 0x30000037ff697230 */ /* 0x100fe40000004100 */
[C---:B------:R-:W-:Y:S01]  /*2950*/  FMUL R4, R100.reuse, R4 ;  /* 0x0000000464047220 */ /* 0x040fe20000400000 */
[----:B------:R-:W-:Y:S02]  /*2960*/  HADD2.F32 R104, -RZ, R55.H0_H0 ;  /* 0x20000037ff687230 */ /* 0x000fe40000004100 */
        /* <DEDUP_REMOVED lines=9> */
[----:B-1----:R-:W-:Y:S01]  /*2a00*/  ISETP.NE.AND P2, PT, RZ, UR4, PT ;  /* 0x00000004ff007c0c */ /* 0x002fe2000bf45270 */
        /* <DEDUP_REMOVED lines=12> */
[----:B------:R-:W-:Y:S01]  /*2ad0*/  @P2 FADD R102, R102, 1 ;  /* 0x3f80000066662421 */ /* 0x000fe20000000000 */
[----:B------:R-:W-:Y:S01]  /*2ae0*/  @P2 FADD R103, R103, 1 ;  /* 0x3f80000067672421 */ /* 0x000fe20000000000 */
[----:B0-----:R-:W-:Y:S01]  /*2af0*/  LOP3.LUT R142, R0, 0x7f, RZ, 0xc0, !PT ;  /* 0x0000007f008e7812 */ /* 0x001fe200078ec0ff */
[C---:B------:R-:W-:Y:S01]  /*2b00*/  FMUL R116, R100.reuse, R116 ;  /* 0x0000007464747220 */ /* 0x040fe20000400000 */
[C---:B------:R-:W-:Y:S01]  /*2b10*/  FMUL R91, R100.reuse, R91 ;  /* 0x0000005b645b7220 */ /* 0x040fe20000400000 */
[C---:B------:R-:W-:Y:S01]  /*2b20*/  FMUL R117, R100.reuse, R117 ;  /* 0x0000007564757220 */ /* 0x040fe20000400000 */
[----:B--2---:R-:W-:Y:S01]  /*2b30*/  SHF.L.U32 R143, R101, 0x7, RZ ;  /* 0x00000007658f7819 */ /* 0x004fe200000006ff */
        /* <DEDUP_REMOVED lines=38> */
[----:B------:R-:W-:Y:S01]  /*2da0*/  FFMA R3, R3, R102, R105 ;  /* 0x0000006603037223 */ /* 0x000fe20000000069 */
[----:B------:R-:W-:Y:S01]  /*2db0*/  LOP3.LUT R100, R142, 0x380, R143, 0xf8, !PT ;  /* 0x000003808e647812 */ /* 0x000fe200078ef88f */
[----:B------:R-:W-:-:S02]  /*2dc0*/  HADD2.F32 R102, -RZ, R21.H1_H1 ;  /* 0x30000015ff667230 */ /* 0x000fc40000004100 */
[----:B------:R-:W-:Y:S01]  /*2dd0*/  FFMA R4, R4, R103, R104 ;  /* 0x0000006704047223 */ /* 0x000fe20000000068 */
[----:B------:R-:W-:Y:S02]  /*2de0*/  HADD2.F32 R143, -RZ, R22.H0_H0 ;  /* 0x20000016ff8f7230 */ /* 0x000fe40000004100 */
[----:B------:R-:W-:Y:S02]  /*2df0*/  HADD2.F32 R103, -RZ, R21.H0_H0 ;  /* 0x20000015ff677230 */ /* 0x000fe40000004100 */
[----:B------:R-:W-:Y:S01]  /*2e00*/  @P2 FADD R102, R102, 1 ;  /* 0x3f80000066662421 */ /* 0x000fe20000000000 */
[--C-:B------:R-:W-:Y:S02]  /*2e10*/  HADD2.F32 R104, -RZ, R53.reuse.H1_H1 ;  /* 0x30000035ff687230 */ /* 0x100fe40000004100 */
[----:B------:R-:W-:Y:S01]  /*2e20*/  @P2 FADD R143, R143, 1 ;  /* 0x3f8000008f8f2421 */ /* 0x000fe20000000000 */
[----:B------:R-:W-:Y:S02]  /*2e30*/  HADD2.F32 R145, -RZ, R54.H0_H0 ;  /* 0x20000036ff917230 */ /* 0x000fe40000004100 */
[----:B------:R-:W-:Y:S01]  /*2e40*/  @P2 FADD R103, R103, 1 ;  /* 0x3f80000067672421 */ /* 0x000fe20000000000 */
[----:B------:R-:W-:-:S02]  /*2e50*/  HADD2.F32 R105, -RZ, R53.H0_H0 ;  /* 0x20000035ff697230 */ /* 0x000fc40000004100 */
[----:B------:R-:W-:Y:S01]  /*2e60*/  FFMA R7, R7, R102, R104 ;  /* 0x0000006607077223 */ /* 0x000fe20000000068 */
[--C-:B------:R-:W-:Y:S02]  /*2e70*/  HADD2.F32 R102, -RZ, R20.reuse.H1_H1 ;  /* 0x30000014ff667230 */ /* 0x100fe40000004100 */
[----:B------:R-:W-:Y:S01]  /*2e80*/  FFMA R6, R6, R143, R145 ;  /* 0x0000008f06067223 */ /* 0x000fe20000000091 */
[----:B------:R-:W-:Y:S02]  /*2e90*/  HADD2.F32 R143, -RZ, R27.H0_H0 ;  /* 0x2000001bff8f7230 */ /* 0x000fe40000004100 */
[----:B------:R-:W-:Y:S01]  /*2ea0*/  FFMA R8, R8, R103, R105 ;  /* 0x0000006708087223 */ /* 0x000fe20000000069 */
[----:B------:R-:W-:Y:S02]  /*2eb0*/  HADD2.F32 R103, -RZ, R20.H0_H0 ;  /* 0x20000014ff677230 */ /* 0x000fe40000004100 */
[----:B------:R-:W-:Y:S01]  /*2ec0*/  @P2 FADD R102, R102, 1 ;  /* 0x3f80000066662421 */ /* 0x000fe20000000000 */
[----:B------:R-:W-:-:S02]  /*2ed0*/  HADD2.F32 R104, -RZ, R52.H1_H1 ;  /* 0x30000034ff687230 */ /* 0x000fc40000004100 */
[----:B------:R-:W-:Y:S01]  /*2ee0*/  @P2 FADD R143, R143, 1 ;  /* 0x3f8000008f8f2421 */ /* 0x000fe20000000000 */
[----:B------:R-:W-:Y:S02]  /*2ef0*/  HADD2.F32 R145, -RZ, R59.H0_H0 ;  /* 0x2000003bff917230 */ /* 0x000fe40000004100 */
[----:B------:R-:W-:Y:S01]  /*2f00*/  @P2 FADD R103, R103, 1 ;  /* 0x3f80000067672421 */ /* 0x000fe20000000000 */
[----:B------:R-:W-:Y:S02]  /*2f10*/  HADD2.F32 R105, -RZ, R52.H0_H0 ;  /* 0x20000034ff697230 */ /* 0x000fe40000004100 */
[----:B------:R-:W-:Y:S01]  /*2f20*/  FFMA R9, R9, R102, R104 ;  /* 0x0000006609097223 */ /* 0x000fe20000000068 */
[----:B------:R-:W-:Y:S02]  /*2f30*/  HADD2.F32 R102, -RZ, R25.H1_H1 ;  /* 0x30000019ff667230 */ /* 0x000fe40000004100 */
[----:B------:R-:W-:Y:S01]  /*2f40*/  FFMA R84, R84, R143, R145 ;  /* 0x0000008f54547223 */ /* 0x000fe20000000091 */
[----:B------:R-:W-:-:S02]  /*2f50*/  HADD2.F32 R143, -RZ, R26.H1_H1 ;  /* 0x3000001aff8f7230 */ /* 0x000fc40000004100 */
[----:B------:R-:W-:Y:S01]  /*2f60*/  FFMA R10, R10, R103, R105 ;  /* 0x000000670a0a7223 */ /* 0x000fe20000000069 */
[----:B------:R-:W-:Y:S02]  /*2f70*/  HADD2.F32 R103, -RZ, R25.H0_H0 ;  /* 0x20000019ff677230 */ /* 0x000fe40000004100 */
[----:B------:R-:W-:Y:S01]  /*2f80*/  @P2 FADD R102, R102, 1 ;  /* 0x3f80000066662421 */ /* 0x000fe20000000000 */
[--C-:B------:R-:W-:Y:S02]  /*2f90*/  HADD2.F32 R104, -RZ, R57.reuse.H1_H1 ;  /* 0x30000039ff687230 */ /* 0x100fe40000004100 */
[----:B------:R-:W-:Y:S01]  /*2fa0*/  @P2 FADD R143, R143, 1 ;  /* 0x3f8000008f8f2421 */ /* 0x000fe20000000000 */
[----:B------:R-:W-:Y:S02]  /*2fb0*/  HADD2.F32 R145, -RZ, R58.H1_H1 ;  /* 0x3000003aff917230 */ /* 0x000fe40000004100 */
[----:B------:R-:W-:Y:S01]  /*2fc0*/  @P2 FADD R103, R103, 1 ;  /* 0x3f80000067672421 */ /* 0x000fe20000000000 */
[----:B------:R-:W-:-:S02]  /*2fd0*/  HADD2.F32 R105, -RZ, R57.H0_H0 ;  /* 0x20000039ff697230 */ /* 0x000fc40000004100 */
[----:B------:R-:W-:Y:S01]  /*2fe0*/  FFMA R85, R85, R102, R104 ;  /* 0x0000006655557223 */ /* 0x000fe20000000068 */
[----:B------:R-:W-:Y:S02]  /*2ff0*/  HADD2.F32 R142, -RZ, R22.H1_H1 ;  /* 0x30000016ff8e7230 */ /* 0x000fe40000004100 */
[----:B------:R-:W-:Y:S01]  /*3000*/  FFMA R86, R86, R143, R145 ;  /* 0x0000008f56567223 */ /* 0x000fe20000000091 */
[----:B------:R-:W-:Y:S02]  /*3010*/  HADD2.F32 R102, -RZ, R24.H1_H1 ;  /* 0x30000018ff667230 */ /* 0x000fe40000004100 */
[----:B------:R-:W-:Y:S01]  /*3020*/  FFMA R16, R16, R103, R105 ;  /* 0x0000006710107223 */ /* 0x000fe20000000069 */
[----:B------:R-:W-:Y:S02]  /*3030*/  HADD2.F32 R143, -RZ, R31.H0_H0 ;  /* 0x2000001fff8f7230 */ /* 0x000fe40000004100 */
[----:B------:R-:W-:Y:S01]  /*3040*/  @P2 FADD R142, R142, 1 ;  /* 0x3f8000008e8e2421 */ /* 0x000fe20000000000 */
[----:B------:R-:W-:-:S02]  /*3050*/  HADD2.F32 R144, -RZ, R54.H1_H1 ;  /* 0x30000036ff907230 */ /* 0x000fc40000004100 */
[----:B------:R-:W-:Y:S01]  /*3060*/  @P2 FADD R102, R102, 1 ;  /* 0x3f80000066662421 */ /* 0x000fe20000000000 */
[----:B------:R-:W-:Y:S02]  /*3070*/  HADD2.F32 R103, -RZ, R24.H0_H0 ;  /* 0x20000018ff677230 */ /* 0x000fe40000004100 */
[----:B------:R-:W-:Y:S01]  /*3080*/  @P2 FADD R143, R143, 1 ;  /* 0x3f8000008f8f2421 */ /* 0x000fe20000000000 */
[--C-:B------:R-:W-:Y:S02]  /*3090*/  HADD2.F32 R104, -RZ, R56.reuse.H1_H1 ;  /* 0x30000038ff687230 */ /* 0x100fe40000004100 */
[----:B------:R-:W-:Y:S01]  /*30a0*/  FFMA R5, R5, R142, R144 ;  /* 0x0000008e05057223 */ /* 0x000fe20000000090 */
[----:B------:R-:W-:Y:S02]  /*30b0*/  HADD2.F32 R145, -RZ, R63.H0_H0 ;  /* 0x2000003fff917230 */ /* 0x000fe40000004100 */
[----:B------:R-:W-:Y:S01]  /*30c0*/  @P2 FADD R103, R103, 1 ;  /* 0x3f80000067672421 */ /* 0x000fe20000000000 */
[----:B------:R-:W-:-:S02]  /*30d0*/  HADD2.F32 R105, -RZ, R56.H0_H0 ;  /* 0x20000038ff697230 */ /* 0x000fc40000004100 */
[----:B------:R-:W-:Y:S01]  /*30e0*/  FFMA R17, R17, R102, R104 ;  /* 0x0000006611117223 */ /* 0x000fe20000000068 */
[----:B------:R-:W-:Y:S02]  /*30f0*/  HADD2.F32 R142, -RZ, R26.H0_H0 ;  /* 0x2000001aff8e7230 */ /* 0x000fe40000004100 */
[----:B------:R-:W-:Y:S01]  /*3100*/  FFMA R102, R90, R143, R145 ;  /* 0x0000008f5a667223 */ /* 0x000fe20000000091 */
[----:B------:R-:W-:Y:S02]  /*3110*/  HADD2.F32 R90, -RZ, R30.H0_H0 ;  /* 0x2000001eff5a7230 */ /* 0x000fe40000004100 */
[----:B------:R-:W-:Y:S01]  /*3120*/  FFMA R2, R2, R103, R105 ;  /* 0x0000006702027223 */ /* 0x000fe20000000069 */
[----:B------:R-:W-:Y:S02]  /*3130*/  HADD2.F32 R144, -RZ, R58.H0_H0 ;  /* 0x2000003aff907230 */ /* 0x000fe40000004100 */
[----:B------:R-:W-:Y:S01]  /*3140*/  @P2 FADD R142, R142, 1 ;  /* 0x3f8000008e8e2421 */ /* 0x000fe20000000000 */
[----:B------:R-:W-:-:S02]  /*3150*/  HADD2.F32 R105, -RZ, R29.H0_H0 ;  /* 0x2000001dff697230 */ /* 0x000fc40000004100 */
[----:B------:R-:W-:Y:S01]  /*3160*/  @P2 FADD R90, R90, 1 ;  /* 0x3f8000005a5a2421 */ /* 0x000fe20000000000 */
[----:B------:R-:W-:Y:S02]  /*3170*/  HADD2.F32 R104, -RZ, R62.H0_H0 ;  /* 0x2000003eff687230 */ /* 0x000fe40000004100 */
[----:B------:R-:W-:Y:S01]  /*3180*/  FFMA R19, R19, R142, R144 ;  /* 0x0000008e13137223 */ /* 0x000fe20000000090 */
[----:B------:R-:W-:Y:S02]  /*3190*/  HADD2.F32 R143, -RZ, R61.H0_H0 ;  /* 0x2000003dff8f7230 */ /* 0x000fe40000004100 */
[----:B------:R-:W-:Y:S01]  /*31a0*/  @P2 FADD R105, R105, 1 ;  /* 0x3f80000069692421 */ /* 0x000fe20000000000 */
[----:B------:R-:W-:Y:S02]  /*31b0*/  HADD2.F32 R142, -RZ, R30.H1_H1 ;  /* 0x3000001eff8e7230 */ /* 0x000fe40000004100 */
[----:B------:R-:W-:Y:S01]  /*31c0*/  FFMA R103, R89, R90, R104 ;  /* 0x0000005a59677223 */ /* 0x000fe20000000068 */
[----:B------:R-:W-:-:S02]  /*31d0*/  HADD2.F32 R144, -RZ, R62.H1_H1 ;  /* 0x3000003eff907230 */ /* 0x000fc40000004100 */
[----:B------:R-:W-:Y:S01]  /*31e0*/  FFMA R104, R88, R105, R143 ;  /* 0x0000006958687223 */ /* 0x000fe2000000008f */
[----:B------:R-:W-:Y:S02]  /*31f0*/  HADD2.F32 R88, -RZ, R28.H0_H0 ;  /* 0x2000001cff587230 */ /* 0x000fe40000004100 */
[----:B------:R-:W-:Y:S01]  /*3200*/  @P2 FADD R142, R142, 1 ;  /* 0x3f8000008e8e2421 */ /* 0x000fe20000000000 */
[----:B------:R-:W-:Y:S02]  /*3210*/  HADD2.F32 R90, -RZ, R60.H0_H0 ;  /* 0x2000003cff5a7230 */ /* 0x000fe40000004100 */
[----:B------:R-:W-:Y:S02]  /*3220*/  HADD2.F32 R89, -RZ, R35.H1_H1 ;  /* 0x30000023ff597230 */ /* 0x000fe40000004100 */
[----:B------:R-:W-:Y:S01]  /*3230*/  FFMA R115, R115, R142, R144 ;  /* 0x0000008e73737223 */ /* 0x000fe20000000090 */
[----:B------:R-:W-:Y:S01]  /*3240*/  @P2 FADD R88, R88, 1 ;  /* 0x3f80000058582421 */ /* 0x000fe20000000000 */
[----:B------:R-:W-:-:S02]  /*3250*/  HADD2.F32 R142, -RZ, R28.H1_H1 ;  /* 0x3000001cff8e7230 */ /* 0x000fc40000004100 */
[----:B------:R-:W-:Y:S02]  /*3260*/  HADD2.F32 R147, -RZ, R27.H1_H1 ;  /* 0x3000001bff937230 */ /* 0x000fe40000004100 */
[----:B------:R-:W-:Y:S01]  /*3270*/  FFMA R105, R87, R88, R90 ;  /* 0x0000005857697223 */ /* 0x000fe2000000005a */
[----:B------:R-:W-:Y:S02]  /*3280*/  HADD2.F32 R144, -RZ, R60.H1_H1 ;  /* 0x3000003cff907230 */ /* 0x000fe40000004100 */
[----:B------:R-:W-:Y:S01]  /*3290*/  @P2 FADD R142, R142, 1 ;  /* 0x3f8000008e8e2421 */ /* 0x000fe20000000000 */
[----:B------:R-:W-:Y:S02]  /*32a0*/  HADD2.F32 R88, -RZ, R34.H0_H0 ;  /* 0x20000022ff587230 */ /* 0x000fe40000004100 */
[----:B------:R-:W-:Y:S01]  /*32b0*/  @P2 FADD R89, R89, 1 ;  /* 0x3f80000059592421 */ /* 0x000fe20000000000 */
[----:B------:R-:W-:Y:S02]  /*32c0*/  HADD2.F32 R143, -RZ, R67.H1_H1 ;  /* 0x30000043ff8f7230 */ /* 0x000fe40000004100 */
[----:B------:R-:W-:Y:S01]  /*32d0*/  @P2 FADD R147, R147, 1 ;  /* 0x3f80000093932421 */ /* 0x000fe20000000000 */
[----:B------:R-:W-:-:S02]  /*32e0*/  HADD2.F32 R149, -RZ, R59.H1_H1 ;  /* 0x3000003bff957230 */ /* 0x000fc40000004100 */
[----:B------:R-:W-:Y:S01]  /*32f0*/  FFMA R113, R113, R142, R144 ;  /* 0x0000008e71717223 */ /* 0x000fe20000000090 */
[----:B------:R-:W-:Y:S02]  /*3300*/  HADD2.F32 R90, -RZ, R66.H0_H0 ;  /* 0x20000042ff5a7230 */ /* 0x000fe40000004100 */
[----:B------:R-:W-:Y:S01]  /*3310*/  @P2 FADD R88, R88, 1 ;  /* 0x3f80000058582421 */ /* 0x000fe20000000000 */
[----:B------:R-:W-:Y:S02]  /*3320*/  HADD2.F32 R87, -RZ, R33.H0_H0 ;  /* 0x20000021ff577230 */ /* 0x000fe40000004100 */
[----:B------:R-:W-:Y:S01]  /*3330*/  FFMA R120, R120, R89, R143 ;  /* 0x0000005978787223 */ /* 0x000fe2000000008f */
[----:B------:R-:W-:Y:S02]  /*3340*/  HADD2.F32 R142, -RZ, R32.H0_H0 ;  /* 0x20000020ff8e7230 */ /* 0x000fe40000004100 */
[----:B------:R-:W-:Y:S01]  /*3350*/  FFMA R112, R112, R147, R149 ;  /* 0x0000009370707223 */ /* 0x000fe20000000095 */
[----:B------:R-:W-:-:S02]  /*3360*/  HADD2.F32 R89, -RZ, R65.H0_H0 ;  /* 0x20000041ff597230 */ /* 0x000fc40000004100 */
[----:B------:R-:W-:Y:S01]  /*3370*/  FFMA R93, R93, R88, R90 ;  /* 0x000000585d5d7223 */ /* 0x000fe2000000005a */
[----:B------:R-:W-:Y:S02]  /*3380*/  HADD2.F32 R147, -RZ, R31.H1_H1 ;  /* 0x3000001fff937230 */ /* 0x000fe40000004100 */
[----:B------:R-:W-:Y:S01]  /*3390*/  @P2 FADD R87, R87, 1 ;  /* 0x3f80000057572421 */ /* 0x000fe20000000000 */
[----:B------:R-:W-:Y:S02]  /*33a0*/  HADD2.F32 R88, -RZ, R64.H0_H0 ;  /* 0x20000040ff587230 */ /* 0x000fe40000004100 */
[----:B------:R-:W-:Y:S01]  /*33b0*/  @P2 FADD R142, R142, 1 ;  /* 0x3f8000008e8e2421 */ /* 0x000fe20000000000 */
[----:B------:R-:W-:Y:S02]  /*33c0*/  HADD2.F32 R90, -RZ, R32.H1_H1 ;  /* 0x30000020ff5a7230 */ /* 0x000fe40000004100 */
[----:B------:R-:W-:Y:S01]  /*33d0*/  FFMA R92, R92, R87, R89 ;  /* 0x000000575c5c7223 */ /* 0x000fe20000000059 */
[----:B------:R-:W-:-:S02]  /*33e0*/  HADD2.F32 R150, -RZ, R39.H1_H1 ;  /* 0x30000027ff967230 */ /* 0x000fc40000004100 */
[----:B------:R-:W-:Y:S01]  /*33f0*/  @P2 FADD R147, R147, 1 ;  /* 0x3f80000093932421 */ /* 0x000fe20000000000 */
[----:B------:R-:W-:Y:S02]  /*3400*/  HADD2.F32 R149, -RZ, R63.H1_H1 ;  /* 0x3000003fff957230 */ /* 0x000fe40000004100 */
[----:B------:R-:W-:Y:S01]  /*3410*/  @P2 FADD R90, R90, 1 ;  /* 0x3f8000005a5a2421 */ /* 0x000fe20000000000 */
[----:B------:R-:W-:Y:S02]  /*3420*/  HADD2.F32 R144, -RZ, R64.H1_H1 ;  /* 0x30000040ff907230 */ /* 0x000fe40000004100 */
[----:B------:R-:W-:Y:S01]  /*3430*/  FFMA R142, R91, R142, R88 ;  /* 0x0000008e5b8e7223 */ /* 0x000fe20000000058 */
[----:B------:R-:W-:Y:S02]  /*3440*/  HADD2.F32 R87, -RZ, R37.H0_H0 ;  /* 0x20000025ff577230 */ /* 0x000fe40000004100 */
[----:B------:R-:W-:Y:S01]  /*3450*/  @P2 FADD R150, R150, 1 ;  /* 0x3f80000096962421 */ /* 0x000fe20000000000 */
[----:B------:R-:W-:-:S02]  /*3460*/  HADD2.F32 R145, -RZ, R29.H1_H1 ;  /* 0x3000001dff917230 */ /* 0x000fc40000004100 */
[----:B------:R-:W-:Y:S01]  /*3470*/  FFMA R116, R116, R147, R149 ;  /* 0x0000009374747223 */ /* 0x000fe20000000095 */
[----:B------:R-:W-:Y:S02]  /*3480*/  HADD2.F32 R152, -RZ, R71.H1_H1 ;  /* 0x30000047ff987230 */ /* 0x000fe40000004100 */
[----:B------:R-:W-:Y:S01]  /*3490*/  FFMA R117, R117, R90, R144 ;  /* 0x0000005a75757223 */ /* 0x000fe20000000090 */
[----:B------:R-:W-:Y:S02]  /*34a0*/  HADD2.F32 R88, -RZ, R37.H1_H1 ;  /* 0x30000025ff587230 */ /* 0x000fe40000004100 */
[----:B------:R-:W-:Y:S01]  /*34b0*/  @P2 FADD R87, R87, 1 ;  /* 0x3f80000057572421 */ /* 0x000fe20000000000 */
[----:B------:R-:W-:Y:S02]  /*34c0*/  HADD2.F32 R89, -RZ, R69.H0_H0 ;  /* 0x20000045ff597230 */ /* 0x000fe40000004100 */
[----:B------:R-:W-:Y:S01]  /*34d0*/  @P2 FADD R145, R145, 1 ;  /* 0x3f80000091912421 */ /* 0x000fe20000000000 */
[----:B------:R-:W-:-:S02]  /*34e0*/  HADD2.F32 R147, -RZ, R61.H1_H1 ;  /* 0x3000003dff937230 */ /* 0x000fc40000004100 */
[----:B------:R-:W-:Y:S01]  /*34f0*/  FFMA R99, R99, R150, R152 ;  /* 0x0000009663637223 */ /* 0x000fe20000000098 */
[----:B------:R-:W-:Y:S02]  /*3500*/  HADD2.F32 R90, -RZ, R69.H1_H1 ;  /* 0x30000045ff5a7230 */ /* 0x000fe40000004100 */
[----:B------:R-:W-:Y:S01]  /*3510*/  @P2 FADD R88, R88, 1 ;  /* 0x3f80000058582421 */ /* 0x000fe20000000000 */
[----:B------:R-:W-:Y:S02]  /*3520*/  HADD2.F32 R143, -RZ, R33.H1_H1 ;  /* 0x30000021ff8f7230 */ /* 0x000fe40000004100 */
[----:B------:R-:W-:Y:S01]  /*3530*/  FFMA R96, R96, R87, R89 ;  /* 0x0000005760607223 */ /* 0x000fe20000000059 */
[----:B------:R-:W-:Y:S02]  /*3540*/  HADD2.F32 R152, -RZ, R43.H1_H1 ;  /* 0x3000002bff987230 */ /* 0x000fe40000004100 */
[----:B------:R-:W-:Y:S01]  /*3550*/  FFMA R114, R114, R145, R147 ;  /* 0x0000009172727223 */ /* 0x000fe20000000093 */
[----:B------:R-:W-:Y:S01]  /*3560*/  FFMA R97, R97, R88, R90 ;  /* 0x0000005861617223 */ /* 0x000fe2000000005a */
[----:B------:R-:W-:-:S02]  /*3570*/  HADD2.F32 R87, -RZ, R41.H0_H0 ;  /* 0x20000029ff577230 */ /* 0x000fc40000004100 */
[----:B------:R-:W-:Y:S01]  /*3580*/  @P2 FADD R143, R143, 1 ;  /* 0x3f8000008f8f2421 */ /* 0x000fe20000000000 */
[----:B------:R-:W-:Y:S02]  /*3590*/  HADD2.F32 R146, -RZ, R35.H0_H0 ;  /* 0x20000023ff927230 */ /* 0x000fe40000004100 */
[----:B------:R-:W-:Y:S01]  /*35a0*/  @P2 FADD R152, R152, 1 ;  /* 0x3f80000098982421 */ /* 0x000fe20000000000 */
[----:B------:R-:W-:Y:S02]  /*35b0*/  HADD2.F32 R147, -RZ, R34.H1_H1 ;  /* 0x30000022ff937230 */ /* 0x000fe40000004100 */
[----:B------:R-:W-:Y:S01]  /*35c0*/  @P2 FADD R87, R87, 1 ;  /* 0x3f80000057572421 */ /* 0x000fe20000000000 */
[----:B------:R-:W-:Y:S02]  /*35d0*/  HADD2.F32 R145, -RZ, R65.H1_H1 ;  /* 0x30000041ff917230 */ /* 0x000fe40000004100 */
[----:B------:R-:W-:Y:S01]  /*35e0*/  @P2 FADD R146, R146, 1 ;  /* 0x3f80000092922421 */ /* 0x000fe20000000000 */
[----:B------:R-:W-:-:S02]  /*35f0*/  HADD2.F32 R88, -RZ, R36.H0_H0 ;  /* 0x20000024ff587230 */ /* 0x000fc40000004100 */
[----:B------:R-:W-:Y:S01]  /*3600*/  @P2 FADD R147, R147, 1 ;  /* 0x3f80000093932421 */ /* 0x000fe20000000000 */
[----:B------:R-:W-:Y:S02]  /*3610*/  HADD2.F32 R154, -RZ, R75.H1_H1 ;  /* 0x3000004bff9a7230 */ /* 0x000fe40000004100 */
[----:B------:R-:W-:Y:S01]  /*3620*/  FFMA R118, R118, R143, R145 ;  /* 0x0000008f76767223 */ /* 0x000fe20000000091 */
[----:B------:R-:W-:Y:S02]  /*3630*/  HADD2.F32 R89, -RZ, R73.H0_H0 ;  /* 0x20000049ff597230 */ /* 0x000fe40000004100 */
[----:B------:R-:W-:Y:S01]  /*3640*/  @P2 FADD R88, R88, 1 ;  /* 0x3f80000058582421 */ /* 0x000fe20000000000 */
[----:B------:R-:W-:Y:S02]  /*3650*/  HADD2.F32 R148, -RZ, R67.H0_H0 ;  /* 0x20000043ff947230 */ /* 0x000fe40000004100 */
[----:B------:R-:W-:Y:S01]  /*3660*/  FFMA R131, R131, R152, R154 ;  /* 0x0000009883837223 */ /* 0x000fe2000000009a */
[----:B------:R-:W-:Y:S01]  /*3670*/  HADD2.F32 R149, -RZ, R66.H1_H1 ;  /* 0x30000042ff957230 */ /* 0x000fe20000004100 */
[----:B------:R-:W0:Y:S01]  /*3680*/  LDC.U8 R152, c[0x0][0x404] ;  /* 0x00010100ff987b82 */ /* 0x000e220000000000 */
[----:B------:R-:W-:-:S02]  /*3690*/  HADD2.F32 R90, -RZ, R68.H0_H0 ;  /* 0x20000044ff5a7230 */ /* 0x000fc40000004100 */
[----:B------:R-:W-:Y:S01]  /*36a0*/  FFMA R126, R126, R87, R89 ;  /* 0x000000577e7e7223 */ /* 0x000fe20000000059 */
[----:B------:R-:W-:Y:S02]  /*36b0*/  HADD2.F32 R145, -RZ, R38.H1_H1 ;  /* 0x30000026ff917230 */ /* 0x000fe40000004100 */
[----:B------:R-:W-:Y:S01]  /*36c0*/  FFMA R119, R119, R146, R148 ;  /* 0x0000009277777223 */ /* 0x000fe20000000094 */
[----:B------:R-:W-:Y:S01]  /*36d0*/  FFMA R94, R94, R147, R149 ;  /* 0x000000935e5e7223 */ /* 0x000fe20000000095 */
[----:B------:R-:W-:Y:S01]  /*36e0*/  FFMA R95, R95, R88, R90 ;  /* 0x000000585f5f7223 */ /* 0x000fe2000000005a */
[----:B------:R-:W-:Y:S02]  /*36f0*/  HADD2.F32 R87, -RZ, R40.H0_H0 ;  /* 0x20000028ff577230 */ /* 0x000fe40000004100 */
[----:B------:R-:W-:Y:S01]  /*3700*/  @P2 FADD R145, R145, 1 ;  /* 0x3f80000091912421 */ /* 0x000fe20000000000 */
[----:B------:R-:W-:Y:S02]  /*3710*/  HADD2.F32 R146, -RZ, R39.H0_H0 ;  /* 0x20000027ff927230 */ /* 0x000fe40000004100 */
[----:B------:R-:W-:-:S02]  /*3720*/  HADD2.F32 R147, -RZ, R70.H1_H1 ;  /* 0x30000046ff937230 */ /* 0x000fc40000004100 */
[----:B------:R-:W-:Y:S01]  /*3730*/  @P2 FADD R87, R87, 1 ;  /* 0x3f80000057572421 */ /* 0x000fe20000000000 */
[----:B------:R-:W-:Y:S02]  /*3740*/  HADD2.F32 R88, -RZ, R42.H0_H0 ;  /* 0x2000002aff587230 */ /* 0x000fe40000004100 */
[----:B------:R-:W-:Y:S01]  /*3750*/  @P2 FADD R146, R146, 1 ;  /* 0x3f80000092922421 */ /* 0x000fe20000000000 */
[----:B------:R-:W-:Y:S02]  /*3760*/  HADD2.F32 R89, -RZ, R72.H0_H0 ;  /* 0x20000048ff597230 */ /* 0x000fe40000004100 */
[----:B------:R-:W-:Y:S01]  /*3770*/  FFMA R98, R98, R145, R147 ;  /* 0x0000009162627223 */ /* 0x000fe20000000093 */
[----:B------:R-:W-:Y:S02]  /*3780*/  HADD2.F32 R148, -RZ, R71.H0_H0 ;  /* 0x20000047ff947230 */ /* 0x000fe40000004100 */
[----:B------:R-:W-:Y:S01]  /*3790*/  @P2 FADD R88, R88, 1 ;  /* 0x3f80000058582421 */ /* 0x000fe20000000000 */
[----:B------:R-:W-:-:S02]  /*37a0*/  HADD2.F32 R90, -RZ, R74.H0_H0 ;  /* 0x2000004aff5a7230 */ /* 0x000fc40000004100 */
[----:B------:R-:W-:Y:S01]  /*37b0*/  FFMA R124, R124, R87, R89 ;  /* 0x000000577c7c7223 */ /* 0x000fe20000000059 */
[----:B------:R-:W-:Y:S02]  /*37c0*/  HADD2.F32 R91, -RZ, R38.H0_H0 ;  /* 0x20000026ff5b7230 */ /* 0x000fe40000004100 */
[----:B------:R-:W-:Y:S01]  /*37d0*/  FFMA R123, R123, R146, R148 ;  /* 0x000000927b7b7223 */ /* 0x000fe20000000094 */
[----:B------:R-:W-:Y:S02]  /*37e0*/  HADD2.F32 R144, -RZ, R36.H1_H1 ;  /* 0x30000024ff907230 */ /* 0x000fe40000004100 */
[----:B------:R-:W-:Y:S01]  /*37f0*/  FFMA R127, R127, R88, R90 ;  /* 0x000000587f7f7223 */ /* 0x000fe2000000005a */
[----:B------:R-:W-:Y:S02]  /*3800*/  HADD2.F32 R145, -RZ, R42.H1_H1 ;  /* 0x3000002aff917230 */ /* 0x000fe40000004100 */
[----:B------:R-:W-:Y:S01]  /*3810*/  @P2 FADD R91, R91, 1 ;  /* 0x3f8000005b5b2421 */ /* 0x000fe20000000000 */
[----:B------:R-:W-:-:S02]  /*3820*/  HADD2.F32 R87, -RZ, R45.H1_H1 ;  /* 0x3000002dff577230 */ /* 0x000fc40000004100 */
[----:B------:R-:W-:Y:S01]  /*3830*/  @P2 FADD R144, R144, 1 ;  /* 0x3f80000090902421 */ /* 0x000fe20000000000 */
[----:B------:R-:W-:Y:S02]  /*3840*/  HADD2.F32 R143, -RZ, R70.H0_H0 ;  /* 0x20000046ff8f7230 */ /* 0x000fe40000004100 */
[----:B------:R-:W-:Y:S01]  /*3850*/  @P2 FADD R145, R145, 1 ;  /* 0x3f80000091912421 */ /* 0x000fe20000000000 */
[----:B------:R-:W-:Y:S02]  /*3860*/  HADD2.F32 R146, -RZ, R68.H1_H1 ;  /* 0x30000044ff927230 */ /* 0x000fe40000004100 */
[----:B------:R-:W-:Y:S01]  /*3870*/  @P2 FADD R87, R87, 1 ;  /* 0x3f80000057572421 */ /* 0x000fe20000000000 */
[----:B------:R-:W-:Y:S02]  /*3880*/  HADD2.F32 R147, -RZ, R74.H1_H1 ;  /* 0x3000004aff937230 */ /* 0x000fe40000004100 */
[----:B------:R-:W-:Y:S01]  /*3890*/  FFMA R122, R122, R91, R143 ;  /* 0x0000005b7a7a7223 */ /* 0x000fe2000000008f */
[----:B------:R-:W-:-:S02]  /*38a0*/  HADD2.F32 R88, -RZ, R40.H1_H1 ;  /* 0x30000028ff587230 */ /* 0x000fc40000004100 */
[----:B------:R-:W-:Y:S01]  /*38b0*/  FFMA R121, R121, R144, R146 ;  /* 0x0000009079797223 */ /* 0x000fe20000000092 */
[----:B------:R-:W-:Y:S02]  /*38c0*/  HADD2.F32 R89, -RZ, R77.H1_H1 ;  /* 0x3000004dff597230 */ /* 0x000fe40000004100 */
[----:B------:R-:W-:Y:S01]  /*38d0*/  FFMA R130, R130, R145, R147 ;  /* 0x0000009182827223 */ /* 0x000fe20000000093 */
[----:B------:R-:W-:Y:S02]  /*38e0*/  HADD2.F32 R90, -RZ, R72.H1_H1 ;  /* 0x30000048ff5a7230 */ /* 0x000fe40000004100 */
        /* <DEDUP_REMOVED lines=8> */
[----:B------:R-:W-:Y:S01]  /*3970*/  @P2 FADD R145, R145, 1 ;  /* 0x3f80000091912421 */ /* 0x000fe20000000000 */
[----:B------:R-:W-:Y:S02]  /*3980*/  HADD2.F32 R143, -RZ, R73.H1_H1 ;  /* 0x30000049ff8f7230 */ /* 0x000fe40000004100 */
[----:B------:R-:W-:Y:S01]  /*3990*/  @P2 FADD R144, R144, 1 ;  /* 0x3f80000090902421 */ /* 0x000fe20000000000 */
[----:B------:R-:W-:Y:S01]  /*39a0*/  HADD2.F32 R88, -RZ, R45.H0_H0 ;  /* 0x2000002dff587230 */ /* 0x000fe20000004100 */
[----:B0-----:R-:W-:Y:S01]  /*39b0*/  ISETP.NE.AND P1, PT, R152, RZ, PT ;  /* 0x000000ff9800720c */ /* 0x001fe20003f25270 */
[----:B------:R-:W-:-:S02]  /*39c0*/  HADD2.F32 R148, -RZ, R43.H0_H0 ;  /* 0x2000002bff947230 */ /* 0x000fc40000004100 */
[----:B------:R-:W-:Y:S01]  /*39d0*/  @P2 FADD R87, R87, 1 ;  /* 0x3f80000057572421 */ /* 0x000fe20000000000 */
[----:B------:R-:W-:Y:S02]  /*39e0*/  HADD2.F32 R147, -RZ, R79.H1_H1 ;  /* 0x3000004fff937230 */ /* 0x000fe40000004100 */
[----:B------:R-:W-:Y:S01]  /*39f0*/  FFMA R128, R128, R91, R143 ;  /* 0x0000005b80807223 */ /* 0x000fe2000000008f */
[----:B------:R-:W-:Y:S02]  /*3a00*/  HADD2.F32 R146, -RZ, R78.H0_H0 ;  /* 0x2000004eff927230 */ /* 0x000fe40000004100 */
[----:B------:R-:W-:Y:S01]  /*3a10*/  @P2 FADD R88, R88, 1 ;  /* 0x3f80000058582421 */ /* 0x000fe20000000000 */
[----:B------:R-:W-:Y:S02]  /*3a20*/  HADD2.F32 R89, -RZ, R76.H0_H0 ;  /* 0x2000004cff597230 */ /* 0x000fe40000004100 */
[----:B------:R-:W-:Y:S01]  /*3a30*/  @P2 FADD R148, R148, 1 ;  /* 0x3f80000094942421 */ /* 0x000fe20000000000 */
[----:B------:R-:W-:-:S02]  /*3a40*/  HADD2.F32 R90, -RZ, R77.H0_H0 ;  /* 0x2000004dff5a7230 */ /* 0x000fc40000004100 */
[----:B------:R-:W-:Y:S01]  /*3a50*/  FFMA R138, R138, R145, R147 ;  /* 0x000000918a8a7223 */ /* 0x000fe20000000093 */
[----:B------:R-:W-:Y:S02]  /*3a60*/  HADD2.F32 R150, -RZ, R75.H0_H0 ;  /* 0x2000004bff967230 */ /* 0x000fe40000004100 */
[----:B------:R-:W-:Y:S01]  /*3a70*/  FFMA R135, R135, R144, R146 ;  /* 0x0000009087877223 */ /* 0x000fe20000000092 */
[----:B------:R-:W-:Y:S01]  /*3a80*/  HADD2.F32 R91, -RZ, R47.H0_H0 ;  /* 0x2000002fff5b7230 */ /* 0x000fe20000004100 */
[----:B------:R-:W0:Y:S01]  /*3a90*/  LDC.64 R144, c[0x0][0x3c8] ;  /* 0x0000f200ff907b82 */ /* 0x000e220000000a00 */
[----:B------:R-:W-:Y:S01]  /*3aa0*/  FFMA R132, R132, R87, R89 ;  /* 0x0000005784847223 */ /* 0x000fe20000000059 */
[----:B------:R-:W-:Y:S01]  /*3ab0*/  FFMA R133, R133, R88, R90 ;  /* 0x0000005885857223 */ /* 0x000fe2000000005a */
[----:B------:R-:W-:Y:S02]  /*3ac0*/  HADD2.F32 R87, -RZ, R48.H1_H1 ;  /* 0x30000030ff577230 */ /* 0x000fe40000004100 */
[----:B------:R-:W-:Y:S01]  /*3ad0*/  FFMA R129, R129, R148, R150 ;  /* 0x0000009481817223 */ /* 0x000fe20000000096 */
[----:B------:R-:W-:-:S02]  /*3ae0*/  HADD2.F32 R143, -RZ, R79.H0_H0 ;  /* 0x2000004fff8f7230 */ /* 0x000fc40000004100 */
[----:B------:R-:W-:Y:S01]  /*3af0*/  @P2 FADD R91, R91, 1 ;  /* 0x3f8000005b5b2421 */ /* 0x000fe20000000000 */
[----:B------:R-:W-:Y:S02]  /*3b00*/  HADD2.F32 R88, -RZ, R48.H0_H0 ;  /* 0x20000030ff587230 */ /* 0x000fe40000004100 */
[----:B------:R-:W-:Y:S01]  /*3b10*/  @P2 FADD R87, R87, 1 ;  /* 0x3f80000057572421 */ /* 0x000fe20000000000 */
[----:B------:R-:W-:Y:S02]  /*3b20*/  HADD2.F32 R148, -RZ, R46.H1_H1 ;  /* 0x3000002eff947230 */ /* 0x000fe40000004100 */
[-C--:B------:R-:W-:Y:S01]  /*3b30*/  @P1 FMUL R84, R84, R15.reuse ;  /* 0x0000000f54541220 */ /* 0x080fe20000400000 */
[--C-:B------:R-:W-:Y:S02]  /*3b40*/  HADD2.F32 R89, -RZ, R80.reuse.H1_H1 ;  /* 0x30000050ff597230 */ /* 0x100fe40000004100 */
[----:B------:R-:W-:Y:S01]  /*3b50*/  @P1 FMUL R112, R112, R15 ;  /* 0x0000000f70701220 */ /* 0x000fe20000400000 */
[----:B------:R-:W-:-:S02]  /*3b60*/  HADD2.F32 R90, -RZ, R80.H0_H0 ;  /* 0x20000050ff5a7230 */ /* 0x000fc40000004100 */
[----:B------:R-:W-:Y:S01]  /*3b70*/  FFMA R106, R106, R91, R143 ;  /* 0x0000005b6a6a7223 */ /* 0x000fe2000000008f */
[----:B------:R-:W-:Y:S02]  /*3b80*/  HADD2.F32 R150, -RZ, R78.H1_H1 ;  /* 0x3000004eff967230 */ /* 0x000fe40000004100 */
[----:B------:R-:W-:Y:S01]  /*3b90*/  @P2 FADD R88, R88, 1 ;  /* 0x3f80000058582421 */ /* 0x000fe20000000000 */
[-C--:B------:R-:W-:Y:S01]  /*3ba0*/  @P1 FMUL R10, R10, R15.reuse ;  /* 0x0000000f0a0a1220 */ /* 0x080fe20000400000 */
[-C--:B------:R-:W-:Y:S01]  /*3bb0*/  @P1 FMUL R9, R9, R15.reuse ;  /* 0x0000000f09091220 */ /* 0x080fe20000400000 */
[-C--:B------:R-:W-:Y:S01]  /*3bc0*/  @P1 FMUL R2, R2, R15.reuse ;  /* 0x0000000f02021220 */ /* 0x080fe20000400000 */
[----:B------:R-:W-:Y:S01]  /*3bd0*/  @P1 FMUL R17, R17, R15 ;  /* 0x0000000f11111220 */ /* 0x000fe20000400000 */
[----:B------:R-:W-:Y:S01]  /*3be0*/  @P2 FADD R148, R148, 1 ;  /* 0x3f80000094942421 */ /* 0x000fe20000000000 */
[----:B------:R-:W-:Y:S02]  /*3bf0*/  HADD2.F32 R91, -RZ, R44.H1_H1 ;  /* 0x3000002cff5b7230 */ /* 0x000fe40000004100 */
[----:B------:R-:W-:Y:S01]  /*3c00*/  FFMA R108, R108, R87, R89 ;  /* 0x000000576c6c7223 */ /* 0x000fe20000000059 */
[----:B------:R-:W-:Y:S01]  /*3c10*/  FFMA R107, R107, R88, R90 ;  /* 0x000000586b6b7223 */ /* 0x000fe2000000005a */
[-C--:B------:R-:W-:Y:S01]  /*3c20*/  @P1 FMUL R8, R8, R15.reuse ;  /* 0x0000000f08081220 */ /* 0x080fe20000400000 */
[-C--:B------:R-:W-:Y:S01]  /*3c30*/  @P1 FMUL R7, R7, R15.reuse ;  /* 0x0000000f07071220 */ /* 0x080fe20000400000 */
[----:B------:R-:W-:Y:S01]  /*3c40*/  F2FP.F16.F32.PACK_AB R87, R112, R84 ;  /* 0x000000547057723e */ /* 0x000fe200000000ff */
[-C--:B------:R-:W-:Y:S01]  /*3c50*/  @P1 FMUL R16, R16, R15.reuse ;  /* 0x0000000f10101220 */ /* 0x080fe20000400000 */
[----:B------:R-:W-:Y:S01]  /*3c60*/  @P1 FMUL R85, R85, R15 ;  /* 0x0000000f55551220 */ /* 0x000fe20000400000 */
[----:B------:R-:W-:Y:S01]  /*3c70*/  FFMA R137, R137, R148, R150 ;  /* 0x0000009489897223 */ /* 0x000fe20000000096 */
[----:B------:R-:W-:Y:S01]  /*3c80*/  HADD2.F32 R143, -RZ, R76.H1_H1 ;  /* 0x3000004cff8f7230 */ /* 0x000fe20000004100 */
[----:B------:R-:W-:Y:S01]  /*3c90*/  F2FP.F16.F32.PACK_AB R88, R9, R10 ;  /* 0x0000000a0958723e */ /* 0x000fe200000000ff */
[--C-:B------:R-:W-:Y:S01]  /*3ca0*/  HADD2.F32 R147, -RZ, R50.reuse.H0_H0 ;  /* 0x20000032ff937230 */ /* 0x100fe20000004100 */
[----:B------:R-:W-:Y:S01]  /*3cb0*/  F2FP.F16.F32.PACK_AB R84, R17, R2 ;  /* 0x000000021154723e */ /* 0x000fe200000000ff */
[----:B------:R-:W-:-:S02]  /*3cc0*/  HADD2.F32 R151, -RZ, R50.H1_H1 ;  /* 0x30000032ff977230 */ /* 0x000fc40000004100 */
[----:B------:R-:W-:Y:S01]  /*3cd0*/  @P2 FADD R91, R91, 1 ;  /* 0x3f8000005b5b2421 */ /* 0x000fe20000000000 */
[--C-:B------:R-:W-:Y:S01]  /*3ce0*/  HADD2.F32 R146, -RZ, R49.reuse.H0_H0 ;  /* 0x20000031ff927230 */ /* 0x100fe20000004100 */
[----:B------:R-:W-:Y:S01]  /*3cf0*/  F2FP.F16.F32.PACK_AB R89, R7, R8 ;  /* 0x000000080759723e */ /* 0x000fe200000000ff */
[----:B------:R-:W-:Y:S01]  /*3d00*/  HADD2.F32 R150, -RZ, R49.H1_H1 ;  /* 0x30000031ff967230 */ /* 0x000fe20000004100 */
[----:B------:R-:W-:Y:S01]  /*3d10*/  F2FP.F16.F32.PACK_AB R85, R85, R16 ;  /* 0x000000105555723e */ /* 0x000fe200000000ff */
[--C-:B------:R-:W-:Y:S02]  /*3d20*/  HADD2.F32 R2, -RZ, R51.reuse.H0_H0 ;  /* 0x20000033ff027230 */ /* 0x100fe40000004100 */
[----:B------:R-:W-:Y:S01]  /*3d30*/  FFMA R134, R134, R91, R143 ;  /* 0x0000005b86867223 */ /* 0x000fe2000000008f */
[----:B------:R-:W-:Y:S02]  /*3d40*/  HADD2.F32 R10, -RZ, R51.H1_H1 ;  /* 0x30000033ff0a7230 */ /* 0x000fe40000004100 */
[----:B------:R-:W-:Y:S01]  /*3d50*/  @P2 FADD R147, R147, 1 ;  /* 0x3f80000093932421 */ /* 0x000fe20000000000 */
[----:B------:R-:W-:-:S02]  /*3d60*/  HADD2.F32 R149, -RZ, R82.H0_H0 ;  /* 0x20000052ff957230 */ /* 0x000fc40000004100 */
[----:B------:R-:W-:Y:S01]  /*3d70*/  @P2 FADD R151, R151, 1 ;  /* 0x3f80000097972421 */ /* 0x000fe20000000000 */
[----:B------:R-:W-:Y:S02]  /*3d80*/  HADD2.F32 R153, -RZ, R82.H1_H1 ;  /* 0x30000052ff997230 */ /* 0x000fe40000004100 */
[----:B------:R-:W-:Y:S01]  /*3d90*/  @P2 FADD R146, R146, 1 ;  /* 0x3f80000092922421 */ /* 0x000fe20000000000 */
[--C-:B------:R-:W-:Y:S02]  /*3da0*/  HADD2.F32 R148, -RZ, R81.reuse.H0_H0 ;  /* 0x20000051ff947230 */ /* 0x100fe40000004100 */
[----:B------:R-:W-:Y:S01]  /*3db0*/  @P2 FADD R150, R150, 1 ;  /* 0x3f80000096962421 */ /* 0x000fe20000000000 */
[----:B------:R-:W-:Y:S01]  /*3dc0*/  HADD2.F32 R152, -RZ, R81.H1_H1 ;  /* 0x30000051ff987230 */ /* 0x000fe20000004100 */
[----:B------:R-:W-:Y:S01]  /*3dd0*/  LEA R91, R14, R100, 0xd ;  /* 0x000000640e5b7211 */ /* 0x000fe200078e68ff */
[--C-:B------:R-:W-:Y:S02]  /*3de0*/  HADD2.F32 R8, -RZ, R83.reuse.H0_H0 ;  /* 0x20000053ff087230 */ /* 0x100fe40000004100 */
[----:B------:R-:W-:Y:S01]  /*3df0*/  @P2 FADD R2, R2, 1 ;  /* 0x3f80000002022421 */ /* 0x000fe20000000000 */
[----:B------:R-:W-:-:S02]  /*3e00*/  HADD2.F32 R16, -RZ, R83.H1_H1 ;  /* 0x30000053ff107230 */ /* 0x000fc40000004100 */
[----:B------:R-:W-:Y:S01]  /*3e10*/  @P2 FADD R10, R10, 1 ;  /* 0x3f8000000a0a2421 */ /* 0x000fe20000000000 */
        /* <DEDUP_REMOVED lines=16> */
[----:B------:R-:W-:Y:S01]  /*3f20*/  FFMA R139, R139, R146, R148 ;  /* 0x000000928b8b7223 */ /* 0x000fe20000000094 */
[----:B------:R-:W-:Y:S01]  /*3f30*/  FFMA R109, R109, R150, R152 ;  /* 0x000000966d6d7223 */ /* 0x000fe20000000098 */
[----:B------:R-:W-:Y:S01]  /*3f40*/  FFMA R2, R141, R2, R8 ;  /* 0x000000028d027223 */ /* 0x000fe20000000008 */
[----:B------:R-:W-:Y:S01]  /*3f50*/  FFMA R10, R111, R10, R16 ;  /* 0x0000000a6f0a7223 */ /* 0x000fe20000000010 */
[----:B0-----:R-:W-:Y:S01]  /*3f60*/  IMAD.WIDE.U32 R144, R91, 0x10, R144 ;  /* 0x000000105b907825 */ /* 0x001fe200078e0090 */
[----:B------:R-:W-:-:S03]  /*3f70*/  F2FP.F16.F32.PACK_AB R91, R3, R4 ;  /* 0x00000004035b723e */ /* 0x000fc600000000ff */
[-C--:B------:R-:W-:Y:S01]  /*3f80*/  @P1 FMUL R129, R129, R15.reuse ;  /* 0x0000000f81811220 */ /* 0x080fe20000400000 */
[----:B------:R-:W-:Y:S01]  /*3f90*/  F2FP.F16.F32.PACK_AB R90, R5, R6 ;  /* 0x00000006055a723e */ /* 0x000fe200000000ff */
[----:B------:R-:W-:Y:S01]  /*3fa0*/  @P1 FMUL R131, R131, R15 ;  /* 0x0000000f83831220 */ /* 0x000fe20000400000 */
[----:B------:R-:W-:Y:S01]  /*3fb0*/  F2FP.F16.F32.PACK_AB R86, R86, R19 ;  /* 0x000000135656723e */ /* 0x000fe200000000ff */
        /* <DEDUP_REMOVED lines=42> */
[----:B------:R-:W-:Y:S01]  /*4260*/  F2FP.F16.F32.PACK_AB R131, R131, R129 ;  /* 0x000000818383723e */ /* 0x000fe200000000ff */
[----:B------:R0:W-:Y:S01]  /*4270*/  STG.E.128 desc[UR8][R144.64+0x4000], R84 ;  /* 0x0040005490007986 */ /* 0x0001e2000c101d08 */
[----:B------:R-:W-:-:S02]  /*4280*/  F2FP.F16.F32.PACK_AB R97, R97, R96 ;  /* 0x000000606161723e */ /* 0x000fc400000000ff */
[----:B------:R-:W-:Y:S01]  /*4290*/  F2FP.F16.F32.PACK_AB R129, R128, R126 ;  /* 0x0000007e8081723e */ /* 0x000fe200000000ff */
[----:B------:R1:W-:Y:S01]  /*42a0*/  STG.E.128 desc[UR8][R144.64+0x8000], R4 ;  /* 0x0080000490007986 */ /* 0x0003e2000c101d08 */
[----:B------:R-:W-:Y:S02]  /*42b0*/  F2FP.F16.F32.PACK_AB R99, R99, R123 ;  /* 0x0000007b6363723e */ /* 0x000fe400000000ff */
[----:B------:R-:W-:Y:S01]  /*42c0*/  F2FP.F16.F32.PACK_AB R98, R98, R122 ;  /* 0x0000007a6262723e */ /* 0x000fe200000000ff */
[----:B------:R2:W-:Y:S01]  /*42d0*/  STG.E.128 desc[UR8][R144.64], R88 ;  /* 0x0000005890007986 */ /* 0x0005e2000c101d08 */
[----:B------:R-:W-:Y:S02]  /*42e0*/  F2FP.F16.F32.PACK_AB R96, R121, R95 ;  /* 0x0000005f7960723e */ /* 0x000fe400000000ff */
[----:B------:R-:W-:Y:S02]  /*42f0*/  F2FP.F16.F32.PACK_AB R130, R130, R127 ;  /* 0x0000007f8282723e */ /* 0x000fe400000000ff */
[----:B------:R-:W-:Y:S01]  /*4300*/  F2FP.F16.F32.PACK_AB R128, R125, R124 ;  /* 0x0000007c7d80723e */ /* 0x000fe200000000ff */
[----:B------:R2:W-:Y:S01]  /*4310*/  STG.E.128 desc[UR8][R144.64+0x10000], R96 ;  /* 0x0100006090007986 */ /* 0x0005e2000c101d08 */
[----:B------:R-:W-:-:S02]  /*4320*/  F2FP.F16.F32.PACK_AB R110, R110, R140 ;  /* 0x0000008c6e6e723e */ /* 0x000fc400000000ff */
[----:B------:R-:W-:Y:S01]  /*4330*/  F2FP.F16.F32.PACK_AB R109, R109, R139 ;  /* 0x0000008b6d6d723e */ /* 0x000fe200000000ff */
[----:B------:R2:W-:Y:S01]  /*4340*/  STG.E.128 desc[UR8][R144.64+0x14000], R128 ;  /* 0x0140008090007986 */ /* 0x0005e2000c101d08 */
[----:B0-----:R-:W-:Y:S02]  /*4350*/  F2FP.F16.F32.PACK_AB R87, R138, R106 ;  /* 0x0000006a8a57723e */ /* 0x001fe400000000ff */
[----:B------:R-:W-:Y:S02]  /*4360*/  F2FP.F16.F32.PACK_AB R86, R137, R135 ;  /* 0x000000878956723e */ /* 0x000fe400000000ff */
[----:B-1----:R-:W-:Y:S02]  /*4370*/  F2FP.F16.F32.PACK_AB R7, R120, R119 ;  /* 0x000000777807723e */ /* 0x002fe400000000ff */
[----:B------:R-:W-:Y:S02]  /*4380*/  F2FP.F16.F32.PACK_AB R6, R94, R93 ;  /* 0x0000005d5e06723e */ /* 0x000fe400000000ff */
[----:B------:R-:W-:-:S02]  /*4390*/  F2FP.F16.F32.PACK_AB R5, R118, R92 ;  /* 0x0000005c7605723e */ /* 0x000fc400000000ff */
[----:B------:R-:W-:Y:S02]  /*43a0*/  F2FP.F16.F32.PACK_AB R4, R117, R142 ;  /* 0x0000008e7504723e */ /* 0x000fe400000000ff */
[----:B------:R-:W-:Y:S02]  /*43b0*/  F2FP.F16.F32.PACK_AB R85, R136, R133 ;  /* 0x000000858855723e */ /* 0x000fe400000000ff */
[----:B------:R-:W-:Y:S01]  /*43c0*/  F2FP.F16.F32.PACK_AB R84, R134, R132 ;  /* 0x000000848654723e */ /* 0x000fe200000000ff */
[----:B------:R2:W-:Y:S01]  /*43d0*/  STG.E.128 desc[UR8][R144.64+0xc000], R4 ;  /* 0x00c0000490007986 */ /* 0x0005e2000c101d08 */
[----:B------:R-:W-:Y:S02]  /*43e0*/  F2FP.F16.F32.PACK_AB R108, R108, R107 ;  /* 0x0000006b6c6c723e */ /* 0x000fe400000000ff */
[----:B------:R-:W-:Y:S01]  /*43f0*/  F2FP.F16.F32.PACK_AB R111, R10, R2 ;  /* 0x000000020a6f723e */ /* 0x000fe200000000ff */
[----:B------:R2:W-:Y:S04]  /*4400*/  STG.E.128 desc[UR8][R144.64+0x18000], R84 ;  /* 0x0180005490007986 */ /* 0x0005e8000c101d08 */
[----:B------:R2:W-:Y:S01]  /*4410*/  STG.E.128 desc[UR8][R144.64+0x1c000], R108 ;  /* 0x01c0006c90007986 */ /* 0x0005e2000c101d08 */
[----:B------:R-:W-:Y:S05]  /*4420*/  BRA `(.L_x_5985) ;  /* 0x0000002000d07947 */ /* 0x000fea0003800000 */
.L_x_5984:
        /* <DEDUP_REMOVED lines=64> */
[----:B------:R-:W1:Y:S01]  /*4830*/  S2R R101, SR_CTAID.X ;  /* 0x0000000000657919 */ /* 0x000e620000002500 */
[----:B------:R-:W2:Y:S01]  /*4840*/  LDCU.U8 UR4, c[0x0][0x3c0] ;  /* 0x00007800ff0477ac */ /* 0x000ea20008000000 */
[C---:B------:R-:W-:Y:S01]  /*4850*/  FMUL R10, R100.reuse, R10 ;  /* 0x0000000a640a7220 */ /* 0x040fe20000400000 */
[C---:B------:R-:W-:Y:S01]  /*4860*/  FMUL R9, R100.reuse, R9 ;  /* 0x0000000964097220 */ /* 0x040fe20000400000 */
[----:B0-----:R-:W0:Y:S01]  /*4870*/  S2R R0, SR_TID.X ;  /* 0x0000000000007919 */ /* 0x001e220000002100 */
        /* <DEDUP_REMOVED lines=14> */
[----:B--2---:R-:W-:Y:S01]  /*4960*/  ISETP.NE.AND P2, PT, RZ, UR4, PT ;  /* 0x00000004ff007c0c */ /* 0x004fe2000bf45270 */
        /* <DEDUP_REMOVED lines=12> */
[----:B-1----:R-:W-:Y:S01]  /*4a30*/  SHF.L.U32 R103, R101, 0x7, RZ ;  /* 0x0000000765677819 */ /* 0x002fe200000006ff */
[C---:B------:R-:W-:Y:S01]  /*4a40*/  FMUL R93, R100.reuse, R93 ;  /* 0x0000005d645d7220 */ /* 0x040fe20000400000 */
[C---:B------:R-:W-:Y:S01]  /*4a50*/  FMUL R94, R100.reuse, R94 ;  /* 0x0000005e645e7220 */ /* 0x040fe20000400000 */
[----:B------:R-:W-:Y:S01]  /*4a60*/  FMUL R119, R100, R119 ;  /* 0x0000007764777220 */ /* 0x000fe20000400000 */
[----:B0-----:R-:W-:Y:S01]  /*4a70*/  LOP3.LUT R102, R0, 0x7f, RZ, 0xc0, !PT ;  /* 0x0000007f00667812 */ /* 0x001fe200078ec0ff */
        /* <DEDUP_REMOVED lines=33> */
[----:B------:R-:W-:Y:S01]  /*4c90*/  LOP3.LUT R100, R102, 0x380, R103, 0xf8, !PT ;  /* 0x0000038066647812 */ /* 0x000fe200078ef867 */
[----:B-----5:R-:W-:-:S02]  /*4ca0*/  HADD2.F32 R102, -RZ, R20.H1_H1 ;  /* 0x30000014ff667230 */ /* 0x020fc40000004100 */
[----:B------:R-:W-:Y:S02]  /*4cb0*/  HADD2.F32 R104, -RZ, R52.H1_H1 ;  /* 0x30000034ff687230 */ /* 0x000fe40000004100 */
[----:B------:R-:W-:Y:S02]  /*4cc0*/  HADD2.F32 R103, -RZ, R20.H0_H0 ;  /* 0x20000014ff677230 */ /* 0x000fe40000004100 */
[----:B------:R-:W-:Y:S01]  /*4cd0*/  @P2 FADD R102, R102, 1 ;  /* 0x3f80000066662421 */ /* 0x000fe20000000000 */
[----:B------:R-:W-:Y:S02]  /*4ce0*/  HADD2.F32 R105, -RZ, R52.H0_H0 ;  /* 0x20000034ff697230 */ /* 0x000fe40000004100 */
[----:B------:R-:W-:Y:S02]  /*4cf0*/  HADD2.F32 R143, -RZ, R21.H0_H0 ;  /* 0x20000015ff8f7230 */ /* 0x000fe40000004100 */
[----:B------:R-:W-:Y:S01]  /*4d00*/  FFMA R9, R9, R102, R104 ;  /* 0x0000006609097223 */ /* 0x000fe20000000068 */
[----:B------:R-:W-:-:S02]  /*4d10*/  HADD2.F32 R102, -RZ, R22.H1_H1 ;  /* 0x30000016ff667230 */ /* 0x000fc40000004100 */
[----:B------:R-:W-:Y:S01]  /*4d20*/  @P2 FADD R103, R103, 1 ;  /* 0x3f80000067672421 */ /* 0x000fe20000000000 */
[----:B------:R-:W-:Y:S02]  /*4d30*/  HADD2.F32 R104, -RZ, R54.H1_H1 ;  /* 0x30000036ff687230 */ /* 0x000fe40000004100 */
[----:B------:R-:W-:Y:S01]  /*4d40*/  @P2 FADD R143, R143, 1 ;  /* 0x3f8000008f8f2421 */ /* 0x000fe20000000000 */
[----:B------:R-:W-:Y:S02]  /*4d50*/  HADD2.F32 R145, -RZ, R53.H0_H0 ;  /* 0x20000035ff917230 */ /* 0x000fe40000004100 */
[----:B------:R-:W-:Y:S01]  /*4d60*/  @P2 FADD R102, R102, 1 ;  /* 0x3f80000066662421 */ /* 0x000fe20000000000 */
[----:B------:R-:W-:Y:S01]  /*4d70*/  FFMA R10, R10, R103, R105 ;  /* 0x000000670a0a7223 */ /* 0x000fe20000000069 */
[----:B------:R-:W-:Y:S02]  /*4d80*/  HADD2.F32 R103, -RZ, R22.H0_H0 ;  /* 0x20000016ff677230 */ /* 0x000fe40000004100 */
[----:B------:R-:W-:Y:S01]  /*4d90*/  FFMA R5, R5, R102, R104 ;  /* 0x0000006605057223 */ /* 0x000fe20000000068 */
[----:B------:R-:W-:-:S02]  /*4da0*/  HADD2.F32 R102, -RZ, R24.H1_H1 ;  /* 0x30000018ff667230 */ /* 0x000fc40000004100 */
[----:B------:R-:W-:Y:S01]  /*4db0*/  FFMA R8, R8, R143, R145 ;  /* 0x0000008f08087223 */ /* 0x000fe20000000091 */
[----:B------:R-:W-:Y:S02]  /*4dc0*/  HADD2.F32 R104, -RZ, R56.H1_H1 ;  /* 0x30000038ff687230 */ /* 0x000fe40000004100 */
[----:B------:R-:W-:Y:S01]  /*4dd0*/  @P2 FADD R103, R103, 1 ;  /* 0x3f80000067672421 */ /* 0x000fe20000000000 */
[----:B------:R-:W-:Y:S02]  /*4de0*/  HADD2.F32 R105, -RZ, R54.H0_H0 ;  /* 0x20000036ff697230 */ /* 0x000fe40000004100 */
[----:B------:R-:W-:Y:S01]  /*4df0*/  @P2 FADD R102, R102, 1 ;  /* 0x3f80000066662421 */ /* 0x000fe20000000000 */
[----:B------:R-:W-:Y:S01]  /*4e00*/  HADD2.F32 R143, -RZ, R23.H0_H0 ;  /* 0x20000017ff8f7230 */ /* 0x000fe20000004100 */
[----:B------:R-:W-:Y:S01]  /*4e10*/  FMNMX3 R13, R13, |R10|, |R9|, !PT ;  /* 0x4000000a0d0d7276 */ /* 0x000fe20007800409 */
[----:B------:R-:W-:Y:S02]  /*4e20*/  HADD2.F32 R145, -RZ, R55.H0_H0 ;  /* 0x20000037ff917230 */ /* 0x000fe40000004100 */
[----:B------:R-:W-:Y:S01]  /*4e30*/  FFMA R17, R17, R102, R104 ;  /* 0x0000006611117223 */ /* 0x000fe20000000068 */
[----:B------:R-:W-:-:S02]  /*4e40*/  HADD2.F32 R102, -RZ, R26.H0_H0 ;  /* 0x2000001aff667230 */ /* 0x000fc40000004100 */
[----:B------:R-:W-:Y:S01]  /*4e50*/  FFMA R6, R6, R103, R105 ;  /* 0x0000006706067223 */ /* 0x000fe20000000069 */
[----:B------:R-:W-:Y:S02]  /*4e60*/  HADD2.F32 R104, -RZ, R58.H0_H0 ;  /* 0x2000003aff687230 */ /* 0x000fe40000004100 */
[----:B------:R-:W-:Y:S01]  /*4e70*/  @P2 FADD R143, R143, 1 ;  /* 0x3f8000008f8f2421 */ /* 0x000fe20000000000 */
[----:B------:R-:W-:Y:S02]  /*4e80*/  HADD2.F32 R103, -RZ, R24.H0_H0 ;  /* 0x20000018ff677230 */ /* 0x000fe40000004100 */
[----:B------:R-:W-:Y:S01]  /*4e90*/  @P2 FADD R102, R102, 1 ;  /* 0x3f80000066662421 */ /* 0x000fe20000000000 */
        /* <DEDUP_REMOVED lines=9> */
[----:B------:R-:W-:Y:S01]  /*4f30*/  @P2 FADD R102, R102, 1 ;  /* 0x3f80000066662421 */ /* 0x000fe20000000000 */
[----:B------:R-:W-:Y:S01]  /*4f40*/  FFMA R2, R2, R103, R105 ;  /* 0x0000006702027223 */ /* 0x000fe20000000069 */
[----:B------:R-:W-:-:S02]  /*4f50*/  HADD2.F32 R103, -RZ, R26.H1_H1 ;  /* 0x3000001aff677230 */ /* 0x000fc40000004100 */
[----:B------:R-:W-:Y:S01]  /*4f60*/  FFMA R87, R87, R102, R104 ;  /* 0x0000006657577223 */ /* 0x000fe20000000068 */
[----:B------:R-:W-:Y:S02]  /*4f70*/  HADD2.F32 R102, -RZ, R30.H0_H0 ;  /* 0x2000001eff667230 */ /* 0x000fe40000004100 */
[----:B------:R-:W-:Y:S01]  /*4f80*/  FFMA R16, R16, R143, R145 ;  /* 0x0000008f10107223 */ /* 0x000fe20000000091 */
[----:B------:R-:W-:Y:S02]  /*4f90*/  HADD2.F32 R104, -RZ, R62.H0_H0 ;  /* 0x2000003eff687230 */ /* 0x000fe40000004100 */
[----:B------:R-:W-:Y:S01]  /*4fa0*/  @P2 FADD R103, R103, 1 ;  /* 0x3f80000067672421 */ /* 0x000fe20000000000 */
[----:B------:R-:W-:Y:S02]  /*4fb0*/  HADD2.F32 R105, -RZ, R58.H1_H1 ;  /* 0x3000003aff697230 */ /* 0x000fe40000004100 */
[----:B------:R-:W-:Y:S01]  /*4fc0*/  @P2 FADD R102, R102, 1 ;  /* 0x3f80000066662421 */ /* 0x000fe20000000000 */
[----:B------:R-:W-:-:S02]  /*4fd0*/  HADD2.F32 R142, -RZ, R21.H1_H1 ;  /* 0x30000015ff8e7230 */ /* 0x000fc40000004100 */
[----:B------:R-:W-:Y:S02]  /*4fe0*/  HADD2.F32 R144, -RZ, R53.H1_H1 ;  /* 0x30000035ff907230 */ /* 0x000fe40000004100 */
[----:B------:R-:W-:Y:S01]  /*4ff0*/  FFMA R89, R89, R102, R104 ;  /* 0x0000006659597223 */ /* 0x000fe20000000068 */
[----:B------:R-:W-:Y:S02]  /*5000*/  HADD2.F32 R102, -RZ, R32.H0_H0 ;  /* 0x20000020ff667230 */ /* 0x000fe40000004100 */
        /* <DEDUP_REMOVED lines=15> */
[----:B------:R-:W-:Y:S02]  /*5100*/  HADD2.F32 R142, -RZ, R23.H1_H1 ;  /* 0x30000017ff8e7230 */ /* 0x000fe40000004100 */
[----:B------:R-:W-:Y:S01]  /*5110*/  @P2 FADD R102, R102, 1 ;  /* 0x3f80000066662421 */ /* 0x000fe20000000000 */
[----:B------:R-:W-:Y:S02]  /*5120*/  HADD2.F32 R103, -RZ, R31.H0_H0 ;  /* 0x2000001fff677230 */ /* 0x000fe40000004100 */
[----:B------:R-:W-:Y:S01]  /*5130*/  FFMA R84, R84, R143, R145 ;  /* 0x0000008f54547223 */ /* 0x000fe20000000091 */
[----:B------:R-:W-:Y:S02]  /*5140*/  HADD2.F32 R144, -RZ, R55.H1_H1 ;  /* 0x30000037ff907230 */ /* 0x000fe40000004100 */
[----:B------:R-:W-:Y:S01]  /*5150*/  FFMA R93, R93, R102, R104 ;  /* 0x000000665d5d7223 */ /* 0x000fe20000000068 */
[----:B------:R-:W-:Y:S01]  /*5160*/  @P2 FADD R142, R142, 1 ;  /* 0x3f8000008e8e2421 */ /* 0x000fe20000000000 */
[----:B------:R-:W-:-:S02]  /*5170*/  HADD2.F32 R143, -RZ, R29.H1_H1 ;  /* 0x3000001dff8f7230 */ /* 0x000fc40000004100 */
[----:B------:R-:W-:Y:S01]  /*5180*/  @P2 FADD R103, R103, 1 ;  /* 0x3f80000067672421 */ /* 0x000fe20000000000 */
[----:B------:R-:W-:Y:S02]  /*5190*/  HADD2.F32 R105, -RZ, R63.H0_H0 ;  /* 0x2000003fff697230 */ /* 0x000fe40000004100 */
[----:B------:R-:W-:Y:S01]  /*51a0*/  FFMA R3, R3, R142, R144 ;  /* 0x0000008e03037223 */ /* 0x000fe20000000090 */
[----:B------:R-:W-:Y:S02]  /*51b0*/  HADD2.F32 R102, -RZ, R36.H0_H0 ;  /* 0x20000024ff667230 */ /* 0x000fe40000004100 */
[----:B------:R-:W-:Y:S01]  /*51c0*/  @P2 FADD R143, R143, 1 ;  /* 0x3f8000008f8f2421 */ /* 0x000fe20000000000 */
[----:B------:R-:W-:Y:S02]  /*51d0*/  HADD2.F32 R145, -RZ, R61.H1_H1 ;  /* 0x3000003dff917230 */ /* 0x000fe40000004100 */
[----:B------:R-:W-:Y:S01]  /*51e0*/  FFMA R90, R90, R103, R105 ;  /* 0x000000675a5a7223 */ /* 0x000fe20000000069 */
[----:B------:R-:W-:-:S02]  /*51f0*/  HADD2.F32 R104, -RZ, R68.H0_H0 ;  /* 0x20000044ff687230 */ /* 0x000fc40000004100 */
[----:B------:R-:W-:Y:S01]  /*5200*/  @P2 FADD R102, R102, 1 ;  /* 0x3f80000066662421 */ /* 0x000fe20000000000 */
[----:B------:R-:W-:Y:S02]  /*5210*/  HADD2.F32 R142, -RZ, R25.H1_H1 ;  /* 0x30000019ff8e7230 */ /* 0x000fe40000004100 */
[----:B------:R-:W-:Y:S01]  /*5220*/  FFMA R114, R114, R143, R145 ;  /* 0x0000008f72727223 */ /* 0x000fe20000000091 */
[----:B------:R-:W-:Y:S02]  /*5230*/  HADD2.F32 R103, -RZ, R33.H0_H0 ;  /* 0x20000021ff677230 */ /* 0x000fe40000004100 */
[----:B------:R-:W-:Y:S01]  /*5240*/  FFMA R95, R95, R102, R104 ;  /* 0x000000665f5f7223 */ /* 0x000fe20000000068 */
[----:B------:R-:W-:Y:S02]  /*5250*/  HADD2.F32 R144, -RZ, R57.H1_H1 ;  /* 0x30000039ff907230 */ /* 0x000fe40000004100 */
        /* <DEDUP_REMOVED lines=13> */
[----:B------:R-:W-:Y:S02]  /*5330*/  HADD2.F32 R103, -RZ, R34.H1_H1 ;  /* 0x30000022ff677230 */ /* 0x000fe40000004100 */
[----:B------:R-:W-:Y:S01]  /*5340*/  FFMA R123, R123, R102, R104 ;  /* 0x000000667b7b7223 */ /* 0x000fe20000000068 */
[----:B------:R-:W-:Y:S02]  /*5350*/  HADD2.F32 R144, -RZ, R60.H1_H1 ;  /* 0x3000003cff907230 */ /* 0x000fe40000004100 */
[----:B------:R-:W-:Y:S01]  /*5360*/  @P2 FADD R142, R142, 1 ;  /* 0x3f8000008e8e2421 */ /* 0x000fe20000000000 */
[----:B------:R-:W-:-:S02]  /*5370*/  HADD2.F32 R143, -RZ, R33.H1_H1 ;  /* 0x30000021ff8f7230 */ /* 0x000fc40000004100 */
[----:B------:R-:W-:Y:S01]  /*5380*/  @P2 FADD R103, R103, 1 ;  /* 0x3f80000067672421 */ /* 0x000fe20000000000 */
[----:B------:R-:W-:Y:S02]  /*5390*/  HADD2.F32 R105, -RZ, R66.H1_H1 ;  /* 0x30000042ff697230 */ /* 0x000fe40000004100 */
[----:B------:R-:W-:Y:S01]  /*53a0*/  FFMA R113, R113, R142, R144 ;  /* 0x0000008e71717223 */ /* 0x000fe20000000090 */
[----:B------:R-:W-:Y:S02]  /*53b0*/  HADD2.F32 R102, -RZ, R40.H1_H1 ;  /* 0x30000028ff667230 */ /* 0x000fe40000004100 */
[----:B------:R-:W-:Y:S01]  /*53c0*/  @P2 FADD R143, R143, 1 ;  /* 0x3f8000008f8f2421 */ /* 0x000fe20000000000 */
[----:B------:R-:W-:Y:S02]  /*53d0*/  HADD2.F32 R145, -RZ, R65.H1_H1 ;  /* 0x30000041ff917230 */ /* 0x000fe40000004100 */
[----:B------:R-:W-:Y:S01]  /*53e0*/  FFMA R94, R94, R103, R105 ;  /* 0x000000675e5e7223 */ /* 0x000fe20000000069 */
[----:B------:R-:W-:-:S02]  /*53f0*/  HADD2.F32 R104, -RZ, R72.H1_H1 ;  /* 0x30000048ff687230 */ /* 0x000fc40000004100 */
        /* <DEDUP_REMOVED lines=33> */
[----:B------:R-:W-:Y:S02]  /*5610*/  HADD2.F32 R142, -RZ, R35.H0_H0 ;  /* 0x20000023ff8e7230 */ /* 0x000fe40000004100 */
[----:B------:R-:W-:Y:S01]  /*5620*/  FFMA R98, R98, R143, R145 ;  /* 0x0000008f62627223 */ /* 0x000fe20000000091 */
[----:B------:R-:W-:Y:S02]  /*5630*/  HADD2.F32 R146, -RZ, R37.H1_H1 ;  /* 0x30000025ff927230 */ /* 0x000fe40000004100 */
[----:B------:R-:W-:Y:S01]  /*5640*/  FFMA R133, R133, R102, R104 ;  /* 0x0000006685857223 */ /* 0x000fe20000000068 */
[----:B------:R-:W-:Y:S02]  /*5650*/  HADD2.F32 R103, -RZ, R40.H0_H0 ;  /* 0x20000028ff677230 */ /* 0x000fe40000004100 */
[----:B------:R-:W-:Y:S01]  /*5660*/  @P2 FADD R142, R142, 1 ;  /* 0x3f8000008e8e2421 */ /* 0x000fe20000000000 */
[----:B------:R-:W-:-:S02]  /*5670*/  HADD2.F32 R144, -RZ, R67.H0_H0 ;  /* 0x20000043ff907230 */ /* 0x000fc40000004100 */
[----:B------:R-:W-:Y:S01]  /*5680*/  @P2 FADD R146, R146, 1 ;  /* 0x3f80000092922421 */ /* 0x000fe20000000000 */
[----:B------:R-:W-:Y:S02]  /*5690*/  HADD2.F32 R148, -RZ, R69.H1_H1 ;  /* 0x30000045ff947230 */ /* 0x000fe40000004100 */
[----:B------:R-:W-:Y:S01]  /*56a0*/  @P2 FADD R103, R103, 1 ;  /* 0x3f80000067672421 */ /* 0x000fe20000000000 */
[----:B------:R-:W-:Y:S02]  /*56b0*/  HADD2.F32 R105, -RZ, R72.H0_H0 ;  /* 0x20000048ff697230 */ /* 0x000fe40000004100 */
[----:B------:R-:W-:Y:S01]  /*56c0*/  FFMA R119, R119, R142, R144 ;  /* 0x0000008e77777223 */ /* 0x000fe20000000090 */
        /* <DEDUP_REMOVED lines=8> */
[----:B------:R-:W-:Y:S01]  /*5750*/  HADD2.F32 R142, -RZ, R36.H1_H1 ;  /* 0x30000024ff8e7230 */ /* 0x000fe20000004100 */
[----:B------:R-:W-:Y:S01]  /*5760*/  FMNMX3 R13, R13, |R8|, |R7|, !PT ;  /* 0x400000080d0d7276 */ /* 0x000fe20007800407 */
[----:B------:R-:W-:Y:S02]  /*5770*/  HADD2.F32 R103, -RZ, R42.H1_H1 ;  /* 0x3000002aff677230 */ /* 0x000fe40000004100 */
[----:B------:R-:W-:Y:S01]  /*5780*/  FFMA R126, R126, R143, R145 ;  /* 0x0000008f7e7e7223 */ /* 0x000fe20000000091 */
[----:B------:R-:W-:-:S02]  /*5790*/  HADD2.F32 R146, -RZ, R43.H1_H1 ;  /* 0x3000002bff927230 */ /* 0x000fc40000004100 */
[----:B------:R-:W-:Y:S01]  /*57a0*/  FFMA R135, R135, R102, R104 ;  /* 0x0000006687877223 */ /* 0x000fe20000000068 */
[----:B------:R-:W-:Y:S02]  /*57b0*/  HADD2.F32 R144, -RZ, R68.H1_H1 ;  /* 0x30000044ff907230 */ /* 0x000fe40000004100 */
[----:B------:R-:W-:Y:S01]  /*57c0*/  @P2 FADD R142, R142, 1 ;  /* 0x3f8000008e8e2421 */ /* 0x000fe20000000000 */
[----:B------:R-:W-:Y:S01]  /*57d0*/  HADD2.F32 R105, -RZ, R74.H1_H1 ;  /* 0x3000004aff697230 */ /* 0x000fe20000004100 */
[----:B------:R-:W-:Y:S01]  /*57e0*/  FMNMX3 R13, R13, |R6|, |R5|, !PT ;  /* 0x400000060d0d7276 */ /* 0x000fe20007800405 */
[----:B------:R-:W-:Y:S02]  /*57f0*/  HADD2.F32 R143, -RZ, R44.H1_H1 ;  /* 0x3000002cff8f7230 */ /* 0x000fe40000004100 */
[----:B------:R-:W-:Y:S01]  /*5800*/  @P2 FADD R103, R103, 1 ;  /* 0x3f80000067672421 */ /* 0x000fe20000000000 */
[----:B------:R-:W-:Y:S02]  /*5810*/  HADD2.F32 R102, -RZ, R48.H0_H0 ;  /* 0x20000030ff667230 */ /* 0x000fe40000004100 */
[----:B------:R-:W-:Y:S01]  /*5820*/  @P2 FADD R146, R146, 1 ;  /* 0x3f80000092922421 */ /* 0x000fe20000000000 */
[----:B------:R-:W-:-:S02]  /*5830*/  HADD2.F32 R148, -RZ, R75.H1_H1 ;  /* 0x3000004bff947230 */ /* 0x000fc40000004100 */
[----:B------:R-:W-:Y:S01]  /*5840*/  FFMA R121, R121, R142, R144 ;  /* 0x0000008e79797223 */ /* 0x000fe20000000090 */
[----:B------:R-:W-:Y:S01]  /*5850*/  HADD2.F32 R145, -RZ, R76.H1_H1 ;  /* 0x3000004cff917230 */ /* 0x000fe20000004100 */
[----:B------:R-:W-:Y:S01]  /*5860*/  FMNMX3 R13, R13, |R4|, |R3|, !PT ;  /* 0x400000040d0d7276 */ /* 0x000fe20007800403 */
[----:B------:R-:W-:Y:S02]  /*5870*/  HADD2.F32 R104, -RZ, R80.H0_H0 ;  /* 0x20000050ff687230 */ /* 0x000fe40000004100 */
[----:B------:R-:W-:Y:S01]  /*5880*/  FFMA R130, R130, R103, R105 ;  /* 0x0000006782827223 */ /* 0x000fe20000000069 */
[----:B------:R-:W-:Y:S02]  /*5890*/  HADD2.F32 R142, -RZ, R39.H1_H1 ;  /* 0x30000027ff8e7230 */ /* 0x000fe40000004100 */
[----:B------:R-:W-:Y:S01]  /*58a0*/  @P2 FADD R143, R143, 1 ;  /* 0x3f8000008f8f2421 */ /* 0x000fe20000000000 */
[----:B------:R-:W-:Y:S01]  /*58b0*/  @P2 FADD R102, R102, 1 ;  /* 0x3f80000066662421 */ /* 0x000fe20000000000 */
[----:B------:R-:W-:-:S02]  /*58c0*/  HADD2.F32 R147, -RZ, R27.H1_H1 ;  /* 0x3000001bff937230 */ /* 0x000fc40000004100 */
[----:B------:R-:W-:Y:S01]  /*58d0*/  FFMA R131, R131, R146, R148 ;  /* 0x0000009283837223 */ /* 0x000fe20000000094 */
[----:B------:R-:W-:Y:S01]  /*58e0*/  HADD2.F32 R103, -RZ, R44.H0_H0 ;  /* 0x2000002cff677230 */ /* 0x000fe20000004100 */
[----:B------:R-:W0:Y:S01]  /*58f0*/  LDC.U8 R146, c[0x0][0x404] ;  /* 0x00010100ff927b82 */ /* 0x000e220000000000 */
[----:B------:R-:W-:Y:S01]  /*5900*/  FMNMX3 R13, R13, |R2|, |R17|, !PT ;  /* 0x400000020d0d7276 */ /* 0x000fe20007800411 */
[----:B------:R-:W-:Y:S02]  /*5910*/  HADD2.F32 R144, -RZ, R71.H1_H1 ;  /* 0x30000047ff907230 */ /* 0x000fe40000004100 */
[----:B------:R-:W-:Y:S01]  /*5920*/  FFMA R134, R134, R143, R145 ;  /* 0x0000008f86867223 */ /* 0x000fe20000000091 */
[----:B------:R-:W-:Y:S01]  /*5930*/  FFMA R107, R107, R102, R104 ;  /* 0x000000666b6b7223 */ /* 0x000fe20000000068 */
[----:B------:R-:W-:Y:S02]  /*5940*/  HADD2.F32 R149, -RZ, R59.H1_H1 ;  /* 0x3000003bff957230 */ /* 0x000fe40000004100 */
[----:B------:R-:W-:Y:S01]  /*5950*/  @P2 FADD R142, R142, 1 ;  /* 0x3f8000008e8e2421 */ /* 0x000fe20000000000 */
[----:B------:R-:W-:-:S02]  /*5960*/  HADD2.F32 R105, -RZ, R76.H0_H0 ;  /* 0x2000004cff697230 */ /* 0x000fc40000004100 */
[----:B------:R-:W-:Y:S01]  /*5970*/  @P2 FADD R147, R147, 1 ;  /* 0x3f80000093932421 */ /* 0x000fe20000000000 */
[----:B------:R-:W-:Y:S02]  /*5980*/  HADD2.F32 R143, -RZ, R47.H1_H1 ;  /* 0x3000002fff8f7230 */ /* 0x000fe40000004100 */
[----:B------:R-:W-:Y:S01]  /*5990*/  @P2 FADD R103, R103, 1 ;  /* 0x3f80000067672421 */ /* 0x000fe20000000000 */
[----:B------:R-:W-:Y:S01]  /*59a0*/  HADD2.F32 R102, -RZ, R49.H1_H1 ;  /* 0x30000031ff667230 */ /* 0x000fe20000004100 */
[----:B------:R-:W-:Y:S01]  /*59b0*/  FMNMX3 R13, R13, |R16|, |R85|, !PT ;  /* 0x400000100d0d7276 */ /* 0x000fe20007800455 */
[----:B------:R-:W-:Y:S01]  /*59c0*/  FFMA R99, R99, R142, R144 ;  /* 0x0000008e63637223 */ /* 0x000fe20000000090 */
[----:B------:R-:W-:Y:S02]  /*59d0*/  HADD2.F32 R145, -RZ, R79.H1_H1 ;  /* 0x3000004fff917230 */ /* 0x000fe40000004100 */
[----:B------:R-:W-:Y:S01]  /*59e0*/  FFMA R112, R112, R147, R149 ;  /* 0x0000009370707223 */ /* 0x000fe20000000095 */
[----:B------:R-:W-:-:S02]  /*59f0*/  HADD2.F32 R104, -RZ, R81.H1_H1 ;  /* 0x30000051ff687230 */ /* 0x000fc40000004100 */
[----:B------:R-:W-:Y:S01]  /*5a00*/  FFMA R132, R132, R103, R105 ;  /* 0x0000006784847223 */ /* 0x000fe20000000069 */
[----:B------:R-:W-:Y:S02]  /*5a10*/  HADD2.F32 R142, -RZ, R43.H0_H0 ;  /* 0x2000002bff8e7230 */ /* 0x000fe40000004100 */
[----:B------:R-:W-:Y:S01]  /*5a20*/  @P2 FADD R143, R143, 1 ;  /* 0x3f8000008f8f2421 */ /* 0x000fe20000000000 */
[----:B------:R-:W-:Y:S01]  /*5a30*/  @P2 FADD R102, R102, 1 ;  /* 0x3f80000066662421 */ /* 0x000fe20000000000 */
[----:B------:R-:W-:Y:S01]  /*5a40*/  HADD2.F32 R103, -RZ, R47.H0_H0 ;  /* 0x2000002fff677230 */ /* 0x000fe20000004100 */
[----:B------:R-:W-:Y:S01]  /*5a50*/  FMNMX3 R13, R13, |R19|, |R86|, !PT ;  /* 0x400000130d0d7276 */ /* 0x000fe20007800456 */
[----:B------:R-:W-:Y:S02]  /*5a60*/  HADD2.F32 R144, -RZ, R75.H0_H0 ;  /* 0x2000004bff907230 */ /* 0x000fe40000004100 */
[----:B------:R-:W-:Y:S01]  /*5a70*/  FFMA R138, R138, R143, R145 ;  /* 0x0000008f8a8a7223 */ /* 0x000fe20000000091 */
[----:B------:R-:W-:Y:S01]  /*5a80*/  FFMA R109, R109, R102, R104 ;  /* 0x000000666d6d7223 */ /* 0x000fe20000000068 */
[----:B------:R-:W-:Y:S01]  /*5a90*/  @P2 FADD R142, R142, 1 ;  /* 0x3f8000008e8e2421 */ /* 0x000fe20000000000 */
[----:B------:R-:W-:Y:S01]  /*5aa0*/  HADD2.F32 R105, -RZ, R79.H0_H0 ;  /* 0x2000004fff697230 */ /* 0x000fe20000004100 */
[----:B------:R-:W-:Y:S01]  /*5ab0*/  FMNMX3 R102, R13, |R84|, |R112|, !PT ;  /* 0x400000540d667276 */ /* 0x000fe20007800470 */
[----:B------:R-:W-:-:S02]  /*5ac0*/  HADD2.F32 R143, -RZ, R50.H1_H1 ;  /* 0x30000032ff8f7230 */ /* 0x000fc40000004100 */
[----:B------:R-:W-:Y:S01]  /*5ad0*/  @P2 FADD R103, R103, 1 ;  /* 0x3f80000067672421 */ /* 0x000fe20000000000 */
[----:B------:R-:W-:Y:S01]  /*5ae0*/  FFMA R129, R129, R142, R144 ;  /* 0x0000008e81817223 */ /* 0x000fe20000000090 */
[----:B------:R-:W-:Y:S01]  /*5af0*/  HADD2.F32 R145, -RZ, R82.H1_H1 ;  /* 0x30000052ff917230 */ /* 0x000fe20000004100 */
[----:B------:R-:W-:Y:S01]  /*5b00*/  FMNMX3 R13, R102, |R87|, |R113|, !PT ;  /* 0x40000057660d7276 */ /* 0x000fe20007800471 */
[----:B------:R-:W-:Y:S02]  /*5b10*/  HADD2.F32 R142, -RZ, R46.H1_H1 ;  /* 0x3000002eff8e7230 */ /* 0x000fe40000004100 */
[----:B------:R-:W-:Y:S01]  /*5b20*/  FFMA R106, R106, R103, R105 ;  /* 0x000000676a6a7223 */ /* 0x000fe20000000069 */
[----:B------:R-:W-:Y:S01]  /*5b30*/  @P2 FADD R143, R143, 1 ;  /* 0x3f8000008f8f2421 */ /* 0x000fe20000000000 */
[----:B------:R-:W-:Y:S01]  /*5b40*/  HADD2.F32 R103, -RZ, R48.H1_H1 ;  /* 0x30000030ff677230 */ /* 0x000fe20000004100 */
[----:B------:R-:W-:Y:S01]  /*5b50*/  FMNMX3 R102, R13, |R88|, |R114|, !PT ;  /* 0x400000580d667276 */ /* 0x000fe20007800472 */
[----:B------:R-:W-:-:S02]  /*5b60*/  HADD2.F32 R144, -RZ, R78.H1_H1 ;  /* 0x3000004eff907230 */ /* 0x000fc40000004100 */
[----:B------:R-:W-:Y:S01]  /*5b70*/  FFMA R110, R110, R143, R145 ;  /* 0x0000008f6e6e7223 */ /* 0x000fe20000000091 */
[----:B------:R-:W-:Y:S01]  /*5b80*/  @P2 FADD R142, R142, 1 ;  /* 0x3f8000008e8e2421 */ /* 0x000fe20000000000 */
[----:B------:R-:W-:Y:S02]  /*5b90*/  HADD2.F32 R105, -RZ, R80.H1_H1 ;  /* 0x30000050ff697230 */ /* 0x000fe40000004100 */
[----:B------:R-:W-:Y:S01]  /*5ba0*/  FMUL R145, R8, R15 ;  /* 0x0000000f08917220 */ /* 0x000fe20000400000 */
[----:B------:R-:W-:Y:S01]  /*5bb0*/  @P2 FADD R103, R103, 1 ;  /* 0x3f80000067672421 */ /* 0x000fe20000000000 */
[----:B0-----:R-:W-:Y:S01]  /*5bc0*/  ISETP.NE.AND P1, PT, R146, RZ, PT ;  /* 0x000000ff9200720c */ /* 0x001fe20003f25270 */
[----:B------:R-:W-:Y:S01]  /*5bd0*/  FFMA R137, R137, R142, R144 ;  /* 0x0000008e89897223 */ /* 0x000fe20000000090 */
[----:B------:R-:W-:Y:S01]  /*5be0*/  FMNMX3 R13, R102, |R89|, |R115|, !PT ;  /* 0x40000059660d7276 */ /* 0x000fe20007800473 */
[----:B------:R-:W-:Y:S02]  /*5bf0*/  HADD2.F32 R142, -RZ, R49.H0_H0 ;  /* 0x20000031ff8e7230 */ /* 0x000fe40000004100 */
[----:B------:R-:W-:Y:S01]  /*5c00*/  FFMA R108, R108, R103, R105 ;  /* 0x000000676c6c7223 */ /* 0x000fe20000000069 */
[----:B------:R-:W-:Y:S01]  /*5c10*/  FSEL R145, R8, R145, !P1 ;  /* 0x0000009108917208 */ /* 0x000fe20004800000 */
[----:B------:R-:W-:Y:S01]  /*5c20*/  HADD2.F32 R103, -RZ, R50.H0_H0 ;  /* 0x20000032ff677230 */ /* 0x000fe20000004100 */
[----:B------:R-:W-:Y:S01]  /*5c30*/  FMNMX3 R8, R13, |R90|, |R116|, !PT ;  /* 0x4000005a0d087276 */ /* 0x000fe20007800474 */
[----:B------:R-:W-:-:S02]  /*5c40*/  HADD2.F32 R144, -RZ, R81.H0_H0 ;  /* 0x20000051ff907230 */ /* 0x000fc40000004100 */
[----:B------:R-:W-:Y:S01]  /*5c50*/  @P2 FADD R142, R142, 1 ;  /* 0x3f8000008e8e2421 */ /* 0x000fe20000000000 */
[----:B------:R-:W-:Y:S01]  /*5c60*/  HADD2.F32 R105, -RZ, R82.H0_H0 ;  /* 0x20000052ff697230 */ /* 0x000fe20000004100 */
[----:B------:R-:W-:Y:S01]  /*5c70*/  FMNMX3 R13, R8, |R91|, |R117|, !PT ;  /* 0x4000005b080d7276 */ /* 0x000fe20007800475 */
[----:B------:R-:W-:Y:S01]  /*5c80*/  @P2 FADD R103, R103, 1 ;  /* 0x3f80000067672421 */ /* 0x000fe20000000000 */
[----:B------:R-:W-:Y:S02]  /*5c90*/  HADD2.F32 R104, -RZ, R51.H0_H0 ;  /* 0x20000033ff687230 */ /* 0x000fe40000004100 */
[----:B------:R-:W-:Y:S01]  /*5ca0*/  FFMA R139, R139, R142, R144 ;  /* 0x0000008e8b8b7223 */ /* 0x000fe20000000090 */
[----:B------:R-:W-:Y:S01]  /*5cb0*/  HADD2.F32 R147, -RZ, R41.H1_H1 ;  /* 0x30000029ff937230 */ /* 0x000fe20000004100 */
[----:B------:R-:W-:Y:S01]  /*5cc0*/  FMNMX3 R13, R13, |R92|, |R118|, !PT ;  /* 0x4000005c0d0d7276 */ /* 0x000fe20007800476 */
[----:B------:R-:W-:Y:S01]  /*5cd0*/  FFMA R140, R140, R103, R105 ;  /* 0x000000678c8c7223 */ /* 0x000fe20000000069 */
[----:B------:R-:W-:-:S02]  /*5ce0*/  HADD2.F32 R142, -RZ, R83.H0_H0 ;  /* 0x20000053ff8e7230 */ /* 0x000fc40000004100 */
[----:B------:R-:W-:Y:S01]  /*5cf0*/  @P2 FADD R104, R104, 1 ;  /* 0x3f80000068682421 */ /* 0x000fe20000000000 */
[----:B------:R-:W-:Y:S02]  /*5d00*/  HADD2.F32 R149, -RZ, R73.H1_H1 ;  /* 0x30000049ff957230 */ /* 0x000fe40000004100 */
[----:B------:R-:W-:Y:S01]  /*5d10*/  FMUL R105, R2, R15 ;  /* 0x0000000f02697220 */ /* 0x000fe20000400000 */
[----:B------:R-:W-:Y:S01]  /*5d20*/  @P2 FADD R147, R147, 1 ;  /* 0x3f80000093932421 */ /* 0x000fe20000000000 */
[----:B------:R-:W-:Y:S01]  /*5d30*/  FMNMX3 R13, R13, |R93|, |R94|, !PT ;  /* 0x4000005d0d0d7276 */ /* 0x000fe2000780045e */
[----:B------:R-:W-:Y:S01]  /*5d40*/  FFMA R141, R141, R104, R142 ;  /* 0x000000688d8d7223 */ /* 0x000fe2000000008e */
[----:B------:R-:W-:Y:S02]  /*5d50*/  HADD2.F32 R144, -RZ, R51.H1_H1 ;  /* 0x30000033ff907230 */ /* 0x000fe40000004100 */
[----:B------:R-:W-:Y:S01]  /*5d60*/  FFMA R128, R128, R147, R149 ;  /* 0x0000009380807223 */ /* 0x000fe20000000095 */
[----:B------:R-:W-:Y:S01]  /*5d70*/  FSEL R142, R2, R105, !P1 ;  /* 0x00000069028e7208 */ /* 0x000fe20004800000 */
[----:B------:R-:W-:Y:S01]  /*5d80*/  HADD2.F32 R147, -RZ, R45.H1_H1 ;  /* 0x3000002dff937230 */ /* 0x000fe20000004100 */
[----:B------:R-:W-:Y:S01]  /*5d90*/  FMNMX3 R2, R13, |R119|, |R120|, !PT ;  /* 0x400000770d027276 */ /* 0x000fe20007800478 */
[-C--:B------:R-:W-:Y:S01]  /*5da0*/  FMUL R143, R4, R15.reuse ;  /* 0x0000000f048f7220 */ /* 0x080fe20000400000 */
[----:B------:R-:W-:Y:S01]  /*5db0*/  FMUL R104, R19, R15 ;  /* 0x0000000f13687220 */ /* 0x000fe20000400000 */
[----:B------:R-:W-:-:S02]  /*5dc0*/  HADD2.F32 R146, -RZ, R83.H1_H1 ;  /* 0x30000053ff927230 */ /* 0x000fc40000004100 */
[----:B------:R-:W-:Y:S01]  /*5dd0*/  @P2 FADD R144, R144, 1 ;  /* 0x3f80000090902421 */ /* 0x000fe20000000000 */
[----:B------:R-:W-:Y:S02]  /*5de0*/  HADD2.F32 R149, -RZ, R77.H1_H1 ;  /* 0x3000004dff957230 */ /* 0x000fe40000004100 */
[----:B------:R-:W-:Y:S01]  /*5df0*/  FMUL R103, R10, R15 ;  /* 0x0000000f0a677220 */ /* 0x000fe20000400000 */
[----:B------:R-:W-:Y:S01]  /*5e00*/  FMNMX3 R2, R2, |R95|, |R121|, !PT ;  /* 0x4000005f02027276 */ /* 0x000fe20007800479 */
[----:B------:R-:W-:Y:S01]  /*5e10*/  @P2 FADD R147, R147, 1 ;  /* 0x3f80000093932421 */ /* 0x000fe20000000000 */
[----:B------:R-:W-:Y:S01]  /*5e20*/  FSEL R143, R4, R143, !P1 ;  /* 0x0000008f048f7208 */ /* 0x000fe20004800000 */
[----:B------:R-:W-:Y:S01]  /*5e30*/  FFMA R111, R111, R144, R146 ;  /* 0x000000906f6f7223 */ /* 0x000fe20000000092 */
[----:B------:R-:W-:Y:S01]  /*5e40*/  FSEL R104, R19, R104, !P1 ;  /* 0x0000006813687208 */ /* 0x000fe20004800000 */
[----:B------:R-:W-:Y:S01]  /*5e50*/  FMUL R4, R87, R15 ;  /* 0x0000000f57047220 */ /* 0x000fe20000400000 */
[----:B------:R-:W-:Y:S01]  /*5e60*/  FMNMX3 R19, R2, |R96|, |R97|, !PT ;  /* 0x4000006002137276 */ /* 0x000fe20007800461 */
[----:B------:R-:W-:Y:S01]  /*5e70*/  FFMA R136, R136, R147, R149 ;  /* 0x0000009388887223 */ /* 0x000fe20000000095 */
[----:B------:R-:W-:Y:S01]  /*5e80*/  FSEL R146, R10, R103, !P1 ;  /* 0x000000670a927208 */ /* 0x000fe20004800000 */
[-C--:B------:R-:W-:Y:S01]  /*5e90*/  FMUL R103, R6, R15.reuse ;  /* 0x0000000f06677220 */ /* 0x080fe20000400000 */
[-C--:B------:R-:W-:Y:S01]  /*5ea0*/  FMUL R147, R16, R15.reuse ;  /* 0x0000000f10937220 */ /* 0x080fe20000400000 */
[----:B------:R-:W-:Y:S01]  /*5eb0*/  FMNMX3 R10, R19, |R122|, |R98|, !PT ;  /* 0x4000007a130a7276 */ /* 0x000fe20007800462 */
[-C--:B------:R-:W-:Y:S01]  /*5ec0*/  FMUL R8, R91, R15.reuse ;  /* 0x0000000f5b087220 */ /* 0x080fe20000400000 */
[----:B------:R-:W-:Y:S01]  /*5ed0*/  FSEL R4, R87, R4, !P1 ;  /* 0x0000000457047208 */ /* 0x000fe20004800000 */
[----:B------:R-:W-:Y:S01]  /*5ee0*/  FMUL R87, R92, R15 ;  /* 0x0000000f5c577220 */ /* 0x000fe20000400000 */
[----:B------:R-:W-:Y:S01]  /*5ef0*/  FSEL R144, R6, R103, !P1 ;  /* 0x0000006706907208 */ /* 0x000fe20004800000 */
[----:B------:R-:W-:Y:S01]  /*5f00*/  FMUL R103, R84, R15 ;  /* 0x0000000f54677220 */ /* 0x000fe20000400000 */
[----:B------:R-:W-:Y:S01]  /*5f10*/  FSEL R105, R16, R147, !P1 ;  /* 0x0000009310697208 */ /* 0x000fe20004800000 */
[----:B------:R-:W-:Y:S01]  /*5f20*/  FMUL R102, R89, R15 ;  /* 0x0000000f59667220 */ /* 0x000fe20000400000 */
[----:B------:R-:W-:Y:S01]  /*5f30*/  FMNMX3 R16, R10, |R123|, |R99|, !PT ;  /* 0x4000007b0a107276 */ /* 0x000fe20007800463 */
[----:B------:R-:W-:Y:S01]  /*5f40*/  FMUL R147, R88, R15 ;  /* 0x0000000f58937220 */ /* 0x000fe20000400000 */
[----:B------:R-:W-:Y:S01]  /*5f50*/  FSEL R2, R91, R8, !P1 ;  /* 0x000000085b027208 */ /* 0x000fe20004800000 */
[----:B------:R-:W0:Y:S01]  /*5f60*/  LDC.64 R148, c[0x0][0x3c8] ;  /* 0x0000f200ff947b82 */ /* 0x000e220000000a00 */
[----:B------:R-:W-:Y:S01]  /*5f70*/  FSEL R8, R92, R87, !P1 ;  /* 0x000000575c087208 */ /* 0x000fe20004800000 */
[-C--:B------:R-:W-:Y:S01]  /*5f80*/  FMUL R13, R90, R15.reuse ;  /* 0x0000000f5a0d7220 */ /* 0x080fe20000400000 */
[----:B------:R-:W-:Y:S01]  /*5f90*/  FMNMX3 R87, R16, |R124|, |R125|, !PT ;  /* 0x4000007c10577276 */ /* 0x000fe2000780047d */
[----:B------:R-:W-:Y:S01]  /*5fa0*/  FMUL R92, R133, R15 ;  /* 0x0000000f855c7220 */ /* 0x000fe20000400000 */
[----:B------:R-:W-:Y:S01]  /*5fb0*/  FSEL R103, R84, R103, !P1 ;  /* 0x0000006754677208 */ /* 0x000fe20004800000 */
[-C--:B------:R-:W-:Y:S01]  /*5fc0*/  FMUL R84, R93, R15.reuse ;  /* 0x0000000f5d547220 */ /* 0x080fe20000400000 */
[----:B------:R-:W-:Y:S01]  /*5fd0*/  FMNMX3 R87, R87, |R126|, |R128|, !PT ;  /* 0x4000007e57577276 */ /* 0x000fe20007800480 */
[-C--:B------:R-:W-:Y:S01]  /*5fe0*/  FMUL R19, R96, R15.reuse ;  /* 0x0000000f60137220 */ /* 0x080fe20000400000 */
[----:B------:R-:W-:Y:S01]  /*5ff0*/  FSEL R102, R89, R102, !P1 ;  /* 0x0000006659667208 */ /* 0x000fe20004800000 */
[-C--:B------:R-:W-:Y:S01]  /*6000*/  FMUL R89, R122, R15.reuse ;  /* 0x0000000f7a597220 */ /* 0x080fe20000400000 */
[----:B------:R-:W-:Y:S01]  /*6010*/  FSEL R10, R93, R84, !P1 ;  /* 0x000000545d0a7208 */ /* 0x000fe20004800000 */
[----:B------:R-:W-:Y:S01]  /*6020*/  FMUL R91, R124, R15 ;  /* 0x0000000f7c5b7220 */ /* 0x000fe20000400000 */
[----:B------:R-:W-:Y:S01]  /*6030*/  FMNMX3 R84, R87, |R127|, |R130|, !PT ;  /* 0x4000007f57547276 */ /* 0x000fe20007800482 */
[----:B------:R-:W-:Y:S01]  /*6040*/  @P1 FMUL R7, R7, R15 ;  /* 0x0000000f07071220 */ /* 0x000fe20000400000 */
[----:B------:R-:W-:Y:S01]  /*6050*/  FSEL R6, R88, R147, !P1 ;  /* 0x0000009358067208 */ /* 0x000fe20004800000 */
[----:B------:R-:W-:Y:S01]  /*6060*/  FMUL R88, R119, R15 ;  /* 0x0000000f77587220 */ /* 0x000fe20000400000 */
[----:B------:R-:W-:Y:S01]  /*6070*/  FMNMX3 R87, R84, |R129|, |R131|, !PT ;  /* 0x4000008154577276 */ /* 0x000fe20007800483 */
[----:B------:R-:W-:Y:S01]  /*6080*/  @P1 FMUL R5, R5, R15 ;  /* 0x0000000f05051220 */ /* 0x000fe20000400000 */
[----:B------:R-:W-:Y:S01]  /*6090*/  FSEL R122, R122, R89, !P1 ;  /* 0x000000597a7a7208 */ /* 0x000fe20004800000 */
[-C--:B------:R-:W-:Y:S01]  /*60a0*/  FMUL R89, R132, R15.reuse ;  /* 0x0000000f84597220 */ /* 0x080fe20000400000 */
[----:B------:R-:W-:Y:S01]  /*60b0*/  FMNMX3 R87, R87, |R132|, |R134|, !PT ;  /* 0x4000008457577276 */ /* 0x000fe20007800486 */
[----:B------:R-:W-:Y:S01]  /*60c0*/  @P1 FMUL R116, R116, R15 ;  /* 0x0000000f74741220 */ /* 0x000fe20000400000 */
[----:B------:R-:W-:Y:S01]  /*60d0*/  FSEL R13, R90, R13, !P1 ;  /* 0x0000000d5a0d7208 */ /* 0x000fe20004800000 */
[----:B------:R-:W-:Y:S01]  /*60e0*/  FMUL R90, R95, R15 ;  /* 0x0000000f5f5a7220 */ /* 0x000fe20000400000 */
[----:B------:R-:W-:Y:S01]  /*60f0*/  FMNMX3 R84, R87, |R133|, |R136|, !PT ;  /* 0x4000008557547276 */ /* 0x000fe20007800488 */
[-C--:B------:R-:W-:Y:S01]  /*6100*/  FMUL R93, R126, R15.reuse ;  /* 0x0000000f7e5d7220 */ /* 0x080fe20000400000 */
[----:B------:R-:W-:Y:S01]  /*6110*/  FSEL R119, R119, R88, !P1 ;  /* 0x0000005877777208 */ /* 0x000fe20004800000 */
[----:B------:R-:W-:Y:S01]  /*6120*/  FMUL R88, R123, R15 ;  /* 0x0000000f7b587220 */ /* 0x000fe20000400000 */
[----:B------:R-:W-:Y:S01]  /*6130*/  FMNMX3 R87, R84, |R135|, |R137|, !PT ;  /* 0x4000008754577276 */ /* 0x000fe20007800489 */
[----:B------:R-:W-:Y:S01]  /*6140*/  @P1 FMUL R114, R114, R15 ;  /* 0x0000000f72721220 */ /* 0x000fe20000400000 */
[----:B------:R-:W-:Y:S01]  /*6150*/  FSEL R132, R132, R89, !P1 ;  /* 0x0000005984847208 */ /* 0x000fe20004800000 */
[CC--:B------:R-:W-:Y:S01]  /*6160*/  FMUL R89, R106.reuse, R15.reuse ;  /* 0x0000000f6a597220 */ /* 0x0c0fe20000400000 */
[----:B------:R-:W-:Y:S01]  /*6170*/  FMNMX3 R87, R87, |R106|, |R138|, !PT ;  /* 0x4000006a57577276 */ /* 0x000fe2000780048a */
[-C--:B------:R-:W-:Y:S01]  /*6180*/  @P1 FMUL R115, R115, R15.reuse ;  /* 0x0000000f73731220 */ /* 0x080fe20000400000 */
[----:B------:R-:W-:Y:S01]  /*6190*/  FSEL R16, R95, R90, !P1 ;  /* 0x0000005a5f107208 */ /* 0x000fe20004800000 */
[----:B------:R-:W-:Y:S01]  /*61a0*/  FMUL R90, R129, R15 ;  /* 0x0000000f815a7220 */ /* 0x000fe20000400000 */
[----:B------:R-:W-:Y:S01]  /*61b0*/  FMNMX3 R84, R87, |R107|, |R108|, !PT ;  /* 0x4000006b57547276 */ /* 0x000fe2000780046c */
[-C--:B------:R-:W-:Y:S01]  /*61c0*/  @P1 FMUL R125, R125, R15.reuse ;  /* 0x0000000f7d7d1220 */ /* 0x080fe20000400000 */
[----:B------:R-:W-:Y:S01]  /*61d0*/  FSEL R123, R123, R88, !P1 ;  /* 0x000000587b7b7208 */ /* 0x000fe20004800000 */
[-C--:B------:R-:W-:Y:S01]  /*61e0*/  FMUL R88, R127, R15.reuse ;  /* 0x0000000f7f587220 */ /* 0x080fe20000400000 */
[----:B------:R-:W-:Y:S01]  /*61f0*/  FSEL R133, R133, R92, !P1 ;  /* 0x0000005c85857208 */ /* 0x000fe20004800000 */
[----:B------:R-:W-:Y:S01]  /*6200*/  FMUL R92, R139, R15 ;  /* 0x0000000f8b5c7220 */ /* 0x000fe20000400000 */
[----:B------:R-:W-:Y:S01]  /*6210*/  FSEL R106, R106, R89, !P1 ;  /* 0x000000596a6a7208 */ /* 0x000fe20004800000 */
[-C--:B------:R-:W-:Y:S01]  /*6220*/  @P1 FMUL R128, R128, R15.reuse ;  /* 0x0000000f80801220 */ /* 0x080fe20000400000 */
[----:B------:R-:W-:Y:S01]  /*6230*/  FSEL R129, R129, R90, !P1 ;  /* 0x0000005a81817208 */ /* 0x000fe20004800000 */
[----:B------:R-:W-:Y:S01]  /*6240*/  FMUL R90, R107, R15 ;  /* 0x0000000f6b5a7220 */ /* 0x000fe20000400000 */
[----:B------:R-:W-:Y:S01]  /*6250*/  FMNMX3 R87, R84, |R139|, |R109|, !PT ;  /* 0x4000008b54577276 */ /* 0x000fe2000780046d */
[-C--:B------:R-:W-:Y:S01]  /*6260*/  @P1 FMUL R134, R134, R15.reuse ;  /* 0x0000000f86861220 */ /* 0x080fe20000400000 */
[----:B------:R-:W-:Y:S01]  /*6270*/  LEA R89, R14, R100, 0xd ;  /* 0x000000640e597211 */ /* 0x000fe200078e68ff */
[-C--:B------:R-:W-:Y:S01]  /*6280*/  @P1 FMUL R130, R130, R15.reuse ;  /* 0x0000000f82821220 */ /* 0x080fe20000400000 */
[----:B------:R-:W-:Y:S01]  /*6290*/  FSEL R127, R127, R88, !P1 ;  /* 0x000000587f7f7208 */ /* 0x000fe20004800000 */
[----:B------:R-:W-:Y:S01]  /*62a0*/  FMUL R88, R135, R15 ;  /* 0x0000000f87587220 */ /* 0x000fe20000400000 */
[----:B------:R-:W-:Y:S01]  /*62b0*/  FSEL R139, R139, R92, !P1 ;  /* 0x0000005c8b8b7208 */ /* 0x000fe20004800000 */
[----:B0-----:R-:W-:Y:S01]  /*62c0*/  IMAD.WIDE.U32 R148, R89, 0x10, R148 ;  /* 0x0000001059947825 */ /* 0x001fe200078e0094 */
[----:B------:R-:W-:-:S03]  /*62d0*/  FSEL R19, R96, R19, !P1 ;  /* 0x0000001360137208 */ /* 0x000fc60004800000 */
[----:B------:R-:W-:Y:S01]  /*62e0*/  FMUL R96, R141, R15 ;  /* 0x0000000f8d607220 */ /* 0x000fe20000400000 */
[----:B------:R-:W-:Y:S01]  /*62f0*/  FSEL R124, R124, R91, !P1 ;  /* 0x0000005b7c7c7208 */ /* 0x000fe20004800000 */
[-C--:B------:R-:W-:Y:S01]  /*6300*/  FMUL R91, R140, R15.reuse ;  /* 0x0000000f8c5b7220 */ /* 0x080fe20000400000 */
[----:B------:R-:W-:Y:S01]  /*6310*/  FMNMX3 R92, R87, |R140|, |R110|, !PT ;  /* 0x4000008c575c7276 */ /* 0x000fe2000780046e */
[-C--:B------:R-:W-:Y:S01]  /*6320*/  @P1 FMUL R137, R137, R15.reuse ;  /* 0x0000000f89891220 */ /* 0x080fe20000400000 */
[----:B------:R-:W-:Y:S01]  /*6330*/  FSEL R107, R107, R90, !P1 ;  /* 0x0000005a6b6b7208 */ /* 0x000fe20004800000 */
[----:B------:R-:W-:Y:S01]  /*6340*/  @P1 FMUL R9, R9, R15 ;  /* 0x0000000f09091220 */ /* 0x000fe20000400000 */
[----:B------:R-:W-:Y:S01]  /*6350*/  F2FP.F16.F32.PACK_AB R89, R7, R145 ;  /* 0x000000910759723e */ /* 0x000fe200000000ff */
[-C--:B------:R-:W-:Y:S01]  /*6360*/  @P1 FMUL R3, R3, R15.reuse ;  /* 0x0000000f03031220 */ /* 0x080fe20000400000 */
[----:B------:R-:W-:Y:S01]  /*6370*/  F2FP.F16.F32.PACK_AB R90, R5, R144 ;  /* 0x00000090055a723e */ /* 0x000fe200000000ff */
[----:B------:R-:W-:Y:S01]  /*6380*/  @P1 FMUL R17, R17, R15 ;  /* 0x0000000f11111220 */ /* 0x000fe20000400000 */
[----:B------:R-:W-:Y:S01]  /*6390*/  F2FP.F16.F32.PACK_AB R7, R116, R13 ;  /* 0x0000000d7407723e */ /* 0x000fe200000000ff */
[----:B------:R-:W-:Y:S01]  /*63a0*/  @P1 FMUL R85, R85, R15 ;  /* 0x0000000f55551220 */ /* 0x000fe20000400000 */
[----:B------:R-:W-:Y:S01]  /*63b0*/  FSEL R126, R126, R93, !P1 ;  /* 0x0000005d7e7e7208 */ /* 0x000fe20004800000 */
[-C--:B------:R-:W-:Y:S01]  /*63c0*/  @P1 FMUL R86, R86, R15.reuse ;  /* 0x0000000f56561220 */ /* 0x080fe20000400000 */
[----:B------:R-:W-:Y:S01]  /*63d0*/  F2FP.F16.F32.PACK_AB R5, R114, R6 ;  /* 0x000000067205723e */ /* 0x000fe200000000ff */
[----:B------:R-:W-:Y:S01]  /*63e0*/  @P1 FMUL R112, R112, R15 ;  /* 0x0000000f70701220 */ /* 0x000fe20000400000 */
[----:B------:R-:W-:Y:S01]  /*63f0*/  FMNMX3 R13, R92, |R141|, |R111|, !PT ;  /* 0x4000008d5c0d7276 */ /* 0x000fe2000780046f */
[-C--:B------:R-:W-:Y:S01]  /*6400*/  @P1 FMUL R113, R113, R15.reuse ;  /* 0x0000000f71711220 */ /* 0x080fe20000400000 */
[----:B------:R-:W-:Y:S01]  /*6410*/  FSEL R135, R135, R88, !P1 ;  /* 0x0000005887877208 */ /* 0x000fe20004800000 */
[-C--:B------:R-:W-:Y:S01]  /*6420*/  @P1 FMUL R117, R117, R15.reuse ;  /* 0x0000000f75751220 */ /* 0x080fe20000400000 */
        /* <DEDUP_REMOVED lines=15> */
[----:B------:R-:W-:-:S02]  /*6520*/  FSEL R140, R140, R91, !P1 ;  /* 0x0000005b8c8c7208 */ /* 0x000fc40004800000 */
[----:B------:R-:W-:Y:S02]  /*6530*/  FSEL R102, R141, R96, !P1 ;  /* 0x000000608d667208 */ /* 0x000fe40004800000 */
[----:B------:R-:W-:Y:S02]  /*6540*/  F2FP.F16.F32.PACK_AB R124, R125, R124 ;  /* 0x0000007c7d7c723e */ /* 0x000fe400000000ff */
[----:B------:R-:W-:Y:S02]  /*6550*/  F2FP.F16.F32.PACK_AB R125, R128, R126 ;  /* 0x0000007e807d723e */ /* 0x000fe400000000ff */
[----:B------:R-:W-:Y:S02]  /*6560*/  F2FP.F16.F32.PACK_AB R132, R134, R132 ;  /* 0x000000848684723e */ /* 0x000fe400000000ff */
[----:B------:R-:W-:Y:S02]  /*6570*/  F2FP.F16.F32.PACK_AB R126, R130, R127 ;  /* 0x0000007f827e723e */ /* 0x000fe400000000ff */
[----:B------:R-:W-:-:S02]  /*6580*/  F2FP.F16.F32.PACK_AB R134, R137, R135 ;  /* 0x000000878986723e */ /* 0x000fc400000000ff */
[----:B------:R-:W-:Y:S02]  /*6590*/  F2FP.F16.F32.PACK_AB R88, R9, R146 ;  /* 0x000000920958723e */ /* 0x000fe400000000ff */
[----:B------:R-:W-:Y:S02]  /*65a0*/  F2FP.F16.F32.PACK_AB R91, R3, R143 ;  /* 0x0000008f035b723e */ /* 0x000fe400000000ff */
[----:B------:R-:W-:Y:S02]  /*65b0*/  F2FP.F16.F32.PACK_AB R84, R17, R142 ;  /* 0x0000008e1154723e */ /* 0x000fe400000000ff */
[----:B------:R-:W-:Y:S01]  /*65c0*/  F2FP.F16.F32.PACK_AB R85, R85, R105 ;  /* 0x000000695555723e */ /* 0x000fe200000000ff */
[----:B------:R0:W-:Y:S01]  /*65d0*/  STG.E.128 desc[UR8][R148.64], R88 ;  /* 0x0000005894007986 */ /* 0x0001e2000c101d08 */
[----:B------:R-:W-:Y:S02]  /*65e0*/  F2FP.F16.F32.PACK_AB R86, R86, R104 ;  /* 0x000000685656723e */ /* 0x000fe400000000ff */
[----:B------:R-:W-:-:S02]  /*65f0*/  F2FP.F16.F32.PACK_AB R87, R112, R103 ;  /* 0x000000677057723e */ /* 0x000fc400000000ff */
[----:B------:R-:W-:Y:S02]  /*6600*/  F2FP.F16.F32.PACK_AB R4, R113, R4 ;  /* 0x000000047104723e */ /* 0x000fe400000000ff */
[----:B------:R-:W-:Y:S01]  /*6610*/  F2FP.F16.F32.PACK_AB R92, R117, R2 ;  /* 0x00000002755c723e */ /* 0x000fe200000000ff */
[----:B------:R0:W-:Y:S01]  /*6620*/  STG.E.128 desc[UR8][R148.64+0x4000], R84 ;  /* 0x0040005494007986 */ /* 0x0001e2000c101d08 */
[----:B------:R-:W-:Y:S02]  /*6630*/  F2FP.F16.F32.PACK_AB R93, R118, R8 ;  /* 0x00000008765d723e */ /* 0x000fe400000000ff */
[----:B------:R-:W-:Y:S01]  /*6640*/  F2FP.F16.F32.PACK_AB R94, R94, R10 ;  /* 0x0000000a5e5e723e */ /* 0x000fe200000000ff */
[----:B------:R0:W-:Y:S01]  /*6650*/  STG.E.128 desc[UR8][R148.64+0x8000], R4 ;  /* 0x0080000494007986 */ /* 0x0001e2000c101d08 */
[----:B------:R-:W-:Y:S02]  /*6660*/  F2FP.F16.F32.PACK_AB R95, R120, R119 ;  /* 0x00000077785f723e */ /* 0x000fe400000000ff */
[----:B------:R-:W-:-:S02]  /*6670*/  F2FP.F16.F32.PACK_AB R96, R121, R16 ;  /* 0x000000107960723e */ /* 0x000fc400000000ff */
[----:B------:R-:W-:Y:S01]  /*6680*/  F2FP.F16.F32.PACK_AB R97, R97, R19 ;  /* 0x000000136161723e */ /* 0x000fe200000000ff */
[----:B------:R0:W-:Y:S01]  /*6690*/  STG.E.128 desc[UR8][R148.64+0xc000], R92 ;  /* 0x00c0005c94007986 */ /* 0x0001e2000c101d08 */
[----:B------:R-:W-:Y:S02]  /*66a0*/  F2FP.F16.F32.PACK_AB R98, R98, R122 ;  /* 0x0000007a6262723e */ /* 0x000fe400000000ff */
[----:B------:R-:W-:Y:S02]  /*66b0*/  F2FP.F16.F32.PACK_AB R99, R99, R123 ;  /* 0x0000007b6363723e */ /* 0x000fe400000000ff */
[----:B------:R-:W-:Y:S02]  /*66c0*/  F2FP.F16.F32.PACK_AB R127, R131, R129 ;  /* 0x00000081837f723e */ /* 0x000fe400000000ff */
        /* <DEDUP_REMOVED lines=8> */
[----:B------:R-:W-:-:S05]  /*6750*/  F2FP.F16.F32.PACK_AB R111, R111, R102 ;  /* 0x000000666f6f723e */ /* 0x000fca00000000ff */
[----:B------:R0:W-:Y:S02]  /*6760*/  STG.E.128 desc[UR8][R148.64+0x1c000], R108 ;  /* 0x01c0006c94007986 */ /* 0x0001e4000c101d08 */
.L_x_5985:
[----:B------:R-:W1:Y:S01]  /*6770*/  LDC R3, c[0x0][0x380] ;  /* 0x0000e000ff037b82 */ /* 0x000e620000000800 */
[----:B------:R-:W3:Y:S01]  /*6780*/  LDCU UR4, c[0x0][0x388] ;  /* 0x00007100ff0477ac */ /* 0x000ee20008000800 */
[----:B------:R-:W-:Y:S02]  /*6790*/  IADD3 R12, PT, PT, R12, 0x1, RZ ;  /* 0x000000010c0c7810 */ /* 0x000fe40007ffe0ff */
[----:B------:R-:W-:Y:S02]  /*67a0*/  PLOP3.LUT P4, PT, P4, PT, PT, 0x8, 0x80 ;  /* 0x000000000080781c */ /* 0x000fe4000278e170 */
[----:B------:R-:W-:Y:S02]  /*67b0*/  LOP3.LUT R12, R12, 0x3, RZ, 0xc0, !PT ;  /* 0x000000030c0c7812 */ /* 0x000fe400078ec0ff */
[----:B-1----:R-:W-:-:S04]  /*67c0*/  IADD3 R14, PT, PT, R14, R3, RZ ;  /* 0x000000030e0e7210 */ /* 0x002fc80007ffe0ff */
[----:B---3--:R-:W-:-:S13]  /*67d0*/  ISETP.GE.AND P2, PT, R14, UR4, PT ;  /* 0x000000040e007c0c */ /* 0x008fda000bf46270 */
[----:B------:R-:W-:Y:S05]  /*67e0*/  @!P2 BRA `(.L_x_5986) ;  /* 0xffffff9800cca947 */ /* 0x000fea000383ffff */
.L_x_5962:
[----:B------:R-:W1:Y:S02]  /*67f0*/  LDCU.64 UR4, c[0x0][0x3f8] ;  /* 0x00007f00ff0477ac */ /* 0x000e640008000a00 */
[----:B-1----:R-:W-:-:S04]  /*6800*/  UISETP.NE.U32.AND UP0, UPT, UR4, URZ, UPT ;  /* 0x000000ff0400728c */ /* 0x002fc8000bf05070 */
[----:B------:R-:W-:-:S09]  /*6810*/  UISETP.NE.AND.EX UP0, UPT, UR5, URZ, UPT, UP0 ;  /* 0x000000ff0500728c */ /* 0x000fd2000bf05300 */
[----:B------:R-:W-:Y:S05]  /*6820*/  BRA.U !UP0, `(.L_x_5987) ;  /* 0x0000000108a07547 */ /* 0x000fea000b800000 */
[----:B------:R-:W1:Y:S01]  /*6830*/  SHFL.DOWN PT, R2, R13, 0x10, 0x1f ;  /* 0x0a001f000d027f89 */ /* 0x000e6200000e0000 */
[----:B------:R-:W-:Y:S01]  /*6840*/  LOP3.LUT P0, RZ, R0, 0x1f, RZ, 0xc0, !PT ;  /* 0x0000001f00ff7812 */ /* 0x000fe2000780c0ff */
[----:B------:R-:W-:-:S12]  /*6850*/  BSSY B0, `(.L_x_5987) ;  /* 0x0000025000007945 */ /* 0x000fd80003800000 */
[----:B------:R-:W3:Y:S01]  /*6860*/  @!P0 S2R R9, SR_CgaCtaId ;  /* 0x0000000000098919 */ /* 0x000ee20000008800 */
[----:B------:R-:W-:Y:S02]  /*6870*/  @!P0 MOV R8, 0x400 ;  /* 0x0000040000088802 */ /* 0x000fe40000000f00 */
[----:B0-2---:R-:W-:-:S04]  /*6880*/  @!P0 SHF.R.U32.HI R7, RZ, 0x3, R0 ;  /* 0x00000003ff078819 */ /* 0x005fc80000011600 */
[----:B------:R-:W-:Y:S02]  /*6890*/  @!P0 LOP3.LUT R7, R7, 0x7c, RZ, 0xc0, !PT ;  /* 0x0000007c07078812 */ /* 0x000fe400078ec0ff */
[----:B-1----:R-:W-:-:S05]  /*68a0*/  FMNMX R2, R2, R13, !PT ;  /* 0x0000000d02027209 */ /* 0x002fca0007800000 */
        /* <DEDUP_REMOVED lines=23> */
[----:B01----:R-:W0:Y:S02]  /*6a20*/  SHFL.DOWN PT, R3, R2, 0x2, 0x1f ;  /* 0x08401f0002037f89 */ /* 0x003e2400000e0000 */
[----:B0-----:R-:W-:-:S05]  /*6a30*/  FMNMX R3, R3, R2, !PT ;  /* 0x0000000203037209 */ /* 0x001fca0007800000 */
[----:B------:R0:W1:Y:S02]  /*6a40*/  SHFL.DOWN PT, R4, R3, 0x1, 0x1f ;  /* 0x08201f0003047f89 */ /* 0x00006400000e0000 */
.L_x_5994:
[----:B------:R-:W-:Y:S02]  /*6a50*/  ISETP.NE.AND P0, PT, R0, RZ, PT ;  /* 0x000000ff0000720c */ /* 0x000fe40003f05270 */
[----:B-1----:R-:W-:-:S11]  /*6a60*/  FMNMX R5, R3, R4, !PT ;  /* 0x0000000403057209 */ /* 0x002fd60007800000 */
[----:B------:R-:W-:Y:S05]  /*6a70*/  @P0 BRA `(.L_x_5988) ;  /* 0x0000000000080947 */ /* 0x000fea0003800000 */
[----:B0-----:R-:W0:Y:S02]  /*6a80*/  LDC.64 R2, c[0x0][0x3f8] ;  /* 0x0000fe00ff027b82 */ /* 0x001e240000000a00 */
[----:B0-----:R1:W-:Y:S02]  /*6a90*/  REDG.E.MAX.S32.STRONG.GPU desc[UR8][R2.64], R5 ;  /* 0x000000050200798e */ /* 0x0013e4000d12e308 */
.L_x_5988:
[----:B------:R-:W-:Y:S05]  /*6aa0*/  BSYNC B0 ;  /* 0x0000000000007941 */ /* 0x000fea0003800000 */
.L_x_5987:
[----:B------:R-:W-:Y:S05]  /*6ab0*/  @!P1 EXIT ;  /* 0x000000000000994d */ /* 0x000fea0003800000 */
[----:B------:R-:W3:Y:S01]  /*6ac0*/  LDCU.64 UR4, c[0x0][0x3f0] ;  /* 0x00007e00ff0477ac */ /* 0x000ee20008000a00 */
[----:B------:R-:W-:Y:S02]  /*6ad0*/  LOP3.LUT P0, RZ, R101, R0, RZ, 0xfc, !PT ;  /* 0x0000000065ff7212 */ /* 0x000fe4000780fcff */
[----:B---3--:R-:W-:-:S04]  /*6ae0*/  ISETP.EQ.U32.AND P1, PT, RZ, UR4, PT ;  /* 0x00000004ff007c0c */ /* 0x008fc8000bf22070 */
        /* <DEDUP_REMOVED lines=8> */
[----:B012---:R-:W-:Y:S05]  /*6b70*/  CALL.REL.NOINC `($__internal_43_$__cuda_sm20_rcp_rn_f32_slowpath) ;  /* 0x0000000000587944 */ /* 0x007fea0003c00000 */
[----:B------:R-:W-:Y:S05]  /*6b80*/  BRA `(.L_x_5991) ;  /* 0x0000000000107947 */ /* 0x000fea0003800000 */
.L_x_5990:
[----:B------:R-:W1:Y:S02]  /*6b90*/  MUFU.RCP R0, R15 ;  /* 0x0000000f00007308 */ /* 0x000e640000001000 */
[----:B-1----:R-:W-:-:S04]  /*6ba0*/  FFMA R2, R0, R15, -1 ;  /* 0xbf80000000027423 */ /* 0x002fc8000000000f */
[----:B0-----:R-:W-:-:S04]  /*6bb0*/  FADD.FTZ R3, -R2, -RZ ;  /* 0x800000ff02037221 */ /* 0x001fc80000010100 */
[----:B------:R-:W-:-:S07]  /*6bc0*/  FFMA R0, R0, R3, R0 ;  /* 0x0000000300007223 */ /* 0x000fce0000000000 */
.L_x_5991:
[----:B------:R-:W0:Y:S02]  /*6bd0*/  LDC.64 R2, c[0x0][0x3f0] ;  /* 0x0000fc00ff027b82 */ /* 0x000e240000000a00 */
[----:B0-----:R-:W-:Y:S01]  /*6be0*/  STG.E desc[UR8][R2.64], R0 ;  /* 0x0000000002007986 */ /* 0x001fe2000c101908 */
[----:B------:R-:W-:Y:S05]  /*6bf0*/  EXIT ;  /* 0x000000000000794d */ /* 0x000fea0003800000 */
.L_x_5989:
[----:B------:R-:W-:Y:S02]  /*6c00*/  MOV R6, 0x2 ;  /* 0x0000000200067802 */ /* 0x000fe40000000f00 */
[----:B------:R-:W-:Y:S02]  /*6c10*/  MOV R7, 0x1f ;  /* 0x0000001f00077802 */ /* 0x000fe40000000f00 */
[----:B------:R-:W-:-:S07]  /*6c20*/  MOV R5, 0xffffffff ;  /* 0xffffffff00057802 */ /* 0x000fce0000000f00 */
[----:B01---5:R-:W-:Y:S05]  /*6c30*/  WARPSYNC.COLLECTIVE R5, `(.L_x_5992) ;  /* 0x0000000005087348 */ /* 0x023fea0003c00000 */
[----:B-1----:R1:W2:Y:S02]  /*6c40*/  SHFL.DOWN P0, R4, R2, R6, R7 ;  /* 0x0800000602047389 */ /* 0x0022a40000000007 */
[----:B012--5:R-:W-:Y:S05]  /*6c50*/  ENDCOLLECTIVE ;  /* 0x000000000000791b */ /* 0x027fea0003800000 */
.L_x_5992:
[----:B------:R-:W-:Y:S02]  /*6c60*/  MOV R6, 0x1 ;  /* 0x0000000100067802 */ /* 0x000fe40000000f00 */
[----:B------:R-:W-:-:S04]  /*6c70*/  MOV R3, R4 ;  /* 0x0000000400037202 */ /* 0x000fc80000000f00 */
[----:B------:R-:W-:-:S04]  /*6c80*/  FMNMX R3, R3, R2, !PT ;  /* 0x0000000203037209 */ /* 0x000fc80007800000 */
[----:B------:R-:W-:-:S07]  /*6c90*/  MOV R2, R3 ;  /* 0x0000000300027202 */ /* 0x000fce0000000f00 */
[----:B------:R-:W-:Y:S05]  /*6ca0*/  WARPSYNC.COLLECTIVE R5, `(.L_x_5993) ;  /* 0x0000000005087348 */ /* 0x000fea0003c00000 */
[----:B------:R0:W1:Y:S02]  /*6cb0*/  SHFL.DOWN P0, R4, R2, R6, R7 ;  /* 0x0800000602047389 */ /* 0x0000640000000007 */
[----:B01----:R-:W-:Y:S05]  /*6cc0*/  ENDCOLLECTIVE ;  /* 0x000000000000791b */ /* 0x003fea0003800000 */
.L_x_5993:
[----:B------:R-:W-:Y:S05]  /*6cd0*/  BRA `(.L_x_5994) ;  /* 0xfffffffc005c7947 */ /* 0x000fea000383ffff */
        .weak           $__internal_43_$__cuda_sm20_rcp_rn_f32_slowpath
        .type           $__internal_43_$__cuda_sm20_rcp_rn_f32_slowpath,@function
        .size           $__internal_43_$__cuda_sm20_rcp_rn_f32_slowpath,(.L_x_12911 - $__internal_43_$__cuda_sm20_rcp_rn_f32_slowpath)
$__internal_43_$__cuda_sm20_rcp_rn_f32_slowpath:
[----:B------:R-:W-:Y:S01]  /*6ce0*/  SHF.L.U32 R104, R0, 0x1, RZ ;  /* 0x0000000100687819 */ /* 0x000fe200000006ff */
[----:B------:R-:W-:Y:S03]  /*6cf0*/  BSSY B1, `(.L_x_5995) ;  /* 0x0000030000017945 */ /* 0x000fe60003800000 */
[----:B------:R-:W-:-:S04]  /*6d00*/  SHF.R.U32.HI R104, RZ, 0x18, R104 ;  /* 0x00000018ff687819 */ /* 0x000fc80000011668 */
[----:B------:R-:W-:-:S13]  /*6d10*/  ISETP.NE.U32.AND P1, PT, R104, RZ, PT ;  /* 0x000000ff6800720c */ /* 0x000fda0003f25070 */
[----:B------:R-:W-:Y:S05]  /*6d20*/  @P1 BRA `(.L_x_5996) ;  /* 0x0000000000281947 */ /* 0x000fea0003800000 */
[----:B------:R-:W-:-:S04]  /*6d30*/  SHF.L.U32 R104, R0, 0x1, RZ ;  /* 0x0000000100687819 */ /* 0x000fc800000006ff */
[----:B------:R-:W-:-:S13]  /*6d40*/  ISETP.NE.AND P1, PT, R104, RZ, PT ;  /* 0x000000ff6800720c */ /* 0x000fda0003f25270 */
[----:B------:R-:W-:Y:S02]  /*6d50*/  @P1 FFMA R104, R0, 1.84467440737095516160e+19, RZ ;  /* 0x5f80000000681823 */ /* 0x000fe400000000ff */
[----:B------:R-:W-:Y:S08]  /*6d60*/  @!P1 MUFU.RCP R0, R0 ;  /* 0x0000000000009308 */ /* 0x000ff00000001000 */
[----:B------:R-:W0:Y:S02]  /*6d70*/  @P1 MUFU.RCP R105, R104 ;  /* 0x0000006800691308 */ /* 0x000e240000001000 */
[----:B0-----:R-:W-:-:S04]  /*6d80*/  @P1 FFMA R104, R104, R105, -1 ;  /* 0xbf80000068681423 */ /* 0x001fc80000000069 */
[----:B------:R-:W-:-:S04]  /*6d90*/  @P1 FADD.FTZ R104, -R104, -RZ ;  /* 0x800000ff68681221 */ /* 0x000fc80000010100 */
[----:B------:R-:W-:-:S04]  /*6da0*/  @P1 FFMA R104, R105, R104, R105 ;  /* 0x0000006869681223 */ /* 0x000fc80000000069 */
[----:B------:R-:W-:Y:S01]  /*6db0*/  @P1 FFMA R0, R104, 1.84467440737095516160e+19, RZ ;  /* 0x5f80000068001823 */ /* 0x000fe200000000ff */
[----:B------:R-:W-:Y:S06]  /*6dc0*/  BRA `(.L_x_5997) ;  /* 0x0000000000887947 */ /* 0x000fec0003800000 */
.L_x_5996:
[----:B------:R-:W-:-:S04]  /*6dd0*/  IADD3 R105, PT, PT, R104, -0xfd, RZ ;  /* 0xffffff0368697810 */ /* 0x000fc80007ffe0ff */
[----:B------:R-:W-:-:S13]  /*6de0*/  ISETP.GT.U32.AND P1, PT, R105, 0x1, PT ;  /* 0x000000016900780c */ /* 0x000fda0003f24070 */
[----:B------:R-:W-:Y:S05]  /*6df0*/  @P1 BRA `(.L_x_5998) ;  /* 0x0000000000781947 */ /* 0x000fea0003800000 */
[----:B------:R-:W-:Y:S01]  /*6e00*/  LOP3.LUT R142, R0, 0x7fffff, RZ, 0xc0, !PT ;  /* 0x007fffff008e7812 */ /* 0x000fe200078ec0ff */
[----:B------:R-:W-:Y:S01]  /*6e10*/  HFMA2 R143, -RZ, RZ, 0, 1.78813934326171875e-07 ;  /* 0x00000003ff8f7431 */ /* 0x000fe200000001ff */
[----:B------:R-:W-:Y:S02]  /*6e20*/  IADD3 R104, PT, PT, R104, -0xfc, RZ ;  /* 0xffffff0468687810 */ /* 0x000fe40007ffe0ff */
        /* <DEDUP_REMOVED lines=14> */
[--C-:B------:R-:W-:Y:S02]  /*6f10*/  LOP3.LUT P2, RZ, R142, R105, R145.reuse, 0xf8, !PT ;  /* 0x000000698eff7212 */ /* 0x100fe4000784f891 */
        /* <DEDUP_REMOVED lines=12> */
.L_x_5998:
[----:B------:R-:W0:Y:S02]  /*6fe0*/  MUFU.RCP R0, R0 ;  /* 0x0000000000007308 */ /* 0x000e240000001000 */
.L_x_5997:
[----:B------:R-:W-:Y:S05]  /*6ff0*/  BSYNC B1 ;  /* 0x0000000000017941 */ /* 0x000fea0003800000 */
.L_x_5995:
[----:B------:R-:W-:Y:S01]  /*7000*/  HFMA2 R105, -RZ, RZ, 0, 0 ;  /* 0x00000000ff697431 */ /* 0x000fe200000001ff */
[----:B------:R-:W-:-:S04]  /*7010*/  MOV R104, R103 ;  /* 0x0000006700687202 */ /* 0x000fc80000000f00 */
[----:B0-----:R-:W-:Y:S05]  /*7020*/  RET.REL.NODEC R104 `(_ZN18transformer_engine13normalization19ln_fwd_tuned_kernelINS0_13Kernel_traitsI6__halfS3_S3_fjLj65536ELj8ELj1ELj4ELj16ENS0_18Kernel_traits_baseILj65536ES3_S3_S3_fjLj128EEEEEEEvNS0_19ForwardKernelParamsE) ;  /* 0xffffff8c68f47950 */ /* 0x001fea0003c3ffff */
.L_x_5999:
        /* <DEDUP_REMOVED lines=13> */
.L_x_12911:


//--------------------- .text._ZN18transformer_engine13normalization19ln_fwd_tuned_kernelINS0_13Kernel_traitsIffffjLj65536ELj8ELj1ELj4ELj16ENS0_18Kernel_traits_baseILj65536EffffjLj128EEEEEEEvNS0_19ForwardKernelParamsE --------------------------
	.section	.text._ZN18transformer_engine13normalization19ln_fwd_tuned_kernelINS0_13Kernel_traitsIffffjLj65536ELj8ELj1ELj4ELj16ENS0_18Kernel_traits_baseILj65536EffffjLj128EEEEEEEvNS0_19ForwardKernelParamsE,"ax",@progbits
	.align	128
        .global         _ZN18transformer_engine13normalization19ln_fwd_tuned_kernelINS0_13Kernel_traitsIffffjLj65536ELj8ELj1ELj4ELj16ENS0_18Kernel_traits_baseILj65536EffffjLj128EEEEEEEvNS0_19ForwardKernelParamsE
        .type           _ZN18transformer_engine13normalization19ln_fwd_tuned_kernelINS0_13Kernel_traitsIffffjLj65536ELj8ELj1ELj4ELj16ENS0_18Kernel_traits_baseILj65536EffffjLj128EEEEEEEvNS0_19ForwardKernelParamsE,@function
        .size           _ZN18transformer_engine13normalization19ln_fwd_tuned_kernelINS0_13Kernel_traitsIffffjLj65536ELj8ELj1ELj4ELj16ENS0_18Kernel_traits_baseILj65536EffffjLj128EEEEEEEvNS0_19ForwardKernelParamsE,(.L_x_12912 - _ZN18transformer_engine13normalization19ln_fwd_tuned_kernelINS0_13Kernel_traitsIffffjLj65536ELj8ELj1ELj4ELj16ENS0_18Kernel_traits_baseILj65536EffffjLj128EEEEEEEvNS0_19ForwardKernelParamsE)
        .other          _ZN18transformer_engine13normalization19ln_fwd_tuned_kernelINS0_13Kernel_traitsIffffjLj65536ELj8ELj1ELj4ELj16ENS0_18Kernel_traits_baseILj65536EffffjLj128EEEEEEEvNS0_19ForwardKernelParamsE,@"STO_CUDA_ENTRY STV_DEFAULT"
_ZN18transformer_engine13normalization19ln_fwd_tuned_kernelINS0_13Kernel_traitsIffffjLj65536ELj8ELj1ELj4ELj16ENS0_18Kernel_traits_baseILj65536EffffjLj128EEEEEEEvNS0_19ForwardKernelParamsE:
.text._ZN18transformer_engine13normalization19ln_fwd_tuned_kernelINS0_13Kernel_traitsIffffjLj65536ELj8ELj1ELj4ELj16ENS0_18Kernel_traits_baseILj65536EffffjLj128EEEEEEEvNS0_19ForwardKernelParamsE:
        /* <DEDUP_REMOVED lines=62> */
[----:B------:R-:W-:Y:S02]  /*03e0*/  CS2R R198, SRZ ;  /* 0x0000000000c67805 */ /* 0x000fe4000001ff00 */
[----:B------:R-:W-:Y:S02]  /*03f0*/  PLOP3.LUT P4, PT, PT, PT, PT, 0x8, 0x80 ;  /* 0x000000000080781c */ /* 0x000fe40003f8e170 */
[----:B------:R-:W-:-:S04]  /*0400*/  LOP3.LUT P0, RZ, R197, R0, RZ, 0xfc, !PT ;  /* 0x00000000c5ff7212 */ /* 0x000fc8000780fcff */
        /* <DEDUP_REMOVED lines=67> */
.L_x_6024:
[----:B0-----:R-:W0:Y:S01]  /*0840*/  LDC.64 R202, c[0x0][0x390] ;  /* 0x0000e400ffca7b82 */ /* 0x001e220000000a00 */
[----:B-1----:R-:W-:-:S05]  /*0850*/  LEA R133, R3, R140, 0xe ;  /* 0x0000008c03857211 */ /* 0x002fca00078e70ff */
        /* <DEDUP_REMOVED lines=16> */
[----:B------:R-:W4:Y:S01]  /*0960*/  LDG.E.128 R132, desc[UR8][R202.64+0x3c000] ;  /* 0x03c00008ca847981 */ /* 0x000f22000c1e1d00 */
[----:B------:R-:W-:Y:S01]  /*0970*/  ISETP.NE.AND P1, PT, R197, RZ, PT ;  /* 0x000000ffc500720c */ /* 0x000fe20003f25270 */
[----:B------:R-:W-:-:S12]  /*0980*/  BSSY.RECONVERGENT B0, `(.L_x_6001) ;  /* 0x00000ef000007945 */ /* 0x000fd80003800200 */
[----:B------:R-:W-:Y:S02]  /*0990*/  @!P1 SHF.R.U32.HI R2, RZ, 0x2, R2 ;  /* 0x00000002ff029819 */ /* 0x000fe40000011602 */
[----:B------:R-:W-:Y:S02]  /*09a0*/  @!P1 IADD3 R197, PT, PT, R200, 0x20, RZ ;  /* 0x00000020c8c59810 */ /* 0x000fe40007ffe0ff */
[----:B------:R-:W-:Y:S02]  /*09b0*/  @!P1 LOP3.LUT R2, R2, 0xf8, RZ, 0xc0, !PT ;  /* 0x000000f802029812 */ /* 0x000fe400078ec0ff */
[----:B------:R-:W-:-:S04]  /*09c0*/  @!P1 SEL R197, R197, R200, P4 ;  /* 0x000000c8c5c59207 */ /* 0x000fc80002000000 */
[----:B------:R-:W-:Y:S01]  /*09d0*/  @!P1 IADD3 R2, PT, PT, R197, R2, RZ ;  /* 0x00000002c5029210 */ /* 0x000fe20007ffe0ff */
[----:B------:R-:W-:Y:S02]  /*09e0*/  HFMA2 R197, -RZ, RZ, 0, 0 ;  /* 0x00000000ffc57431 */ /* 0x000fe400000001ff */
        /* <DEDUP_REMOVED lines=211> */
[----:B-1----:R-:W-:Y:S01]  /*1720*/  FADD R206, R205, R206 ;  /* 0x000000cecdce7221 */ /* 0x002fe20000000000 */
[----:B------:R-:W-:-:S02]  /*1730*/  CS2R R204, SRZ ;  /* 0x0000000000cc7805 */ /* 0x000fc4000001ff00 */
[----:B0-----:R-:W-:Y:S02]  /*1740*/  LOP3.LUT R0, R201, 0x1f, RZ, 0xc0, !PT ;  /* 0x0000001fc9007812 */ /* 0x001fe400078ec0ff */
[----:B------:R-:W0:Y:S02]  /*1750*/  SHFL.BFLY PT, R207, R206, 0x10, 0x1f ;  /* 0x0e001f00cecf7f89 */ /* 0x000e2400000e0000 */
[----:B------:R-:W-:Y:S01]  /*1760*/  ISETP.GT.U32.AND P2, PT, R0, 0x3, PT ;  /* 0x000000030000780c */ /* 0x000fe20003f44070 */
[----:B0-----:R-:W-:-:S05]  /*1770*/  FADD R203, R206, R207 ;  /* 0x000000cfcecb7221 */ /* 0x001fca0000000000 */
[----:B------:R0:W-:Y:S01]  /*1780*/  @!P1 STS.64 [R2], R202 ;  /* 0x000000ca02009388 */ /* 0x0001e20000000a00 */
[----:B------:R-:W-:Y:S06]  /*1790*/  BAR.SYNC.DEFER_BLOCKING 0x0 ;  /* 0x0000000000007b1d */ /* 0x000fec0000010000 */
[----:B------:R-:W-:Y:S05]  /*17a0*/  @P2 BRA `(.L_x_6002) ;  /* 0x0000000000302947 */ /* 0x000fea0003800000 */
[----:B------:R-:W1:Y:S01]  /*17b0*/  S2UR UR5, SR_CgaCtaId ;  /* 0x00000000000579c3 */ /* 0x000e620000008800 */
[----:B------:R-:W-:Y:S01]  /*17c0*/  UMOV UR4, 0x400 ;  /* 0x0000040000047882 */ /* 0x000fe20000000000 */
[----:B------:R-:W-:Y:S01]  /*17d0*/  SHF.L.U32 R0, R201, 0x3, RZ ;  /* 0x00000003c9007819 */ /* 0x000fe200000006ff */
        /* <DEDUP_REMOVED lines=9> */
.L_x_6002:
[----:B------:R-:W-:Y:S05]  /*1870*/  BSYNC.RECONVERGENT B0 ;  /* 0x0000000000007941 */ /* 0x000fea0003800200 */
.L_x_6001:
[----:B------:R-:W0:Y:S01]  /*1880*/  SHFL.DOWN PT, R208, R197, 0x2, 0x1f ;  /* 0x08401f00c5d07f89 */ /* 0x000e2200000e0000 */
[----:B------:R-:W-:Y:S03]  /*1890*/  BSSY.RECONVERGENT B0, `(.L_x_6003) ;  /* 0x0000011000007945 */ /* 0x000fe60003800200 */
[----:B--2---:R2:W3:Y:S04]  /*18a0*/  SHFL.DOWN PT, R213, R204, 0x2, 0x1f ;  /* 0x08401f00ccd57f89 */ /* 0x0044e800000e0000 */
[----:B------:R2:W4:Y:S01]  /*18b0*/  SHFL.DOWN PT, R214, R205, 0x2, 0x1f ;  /* 0x08401f00cdd67f89 */ /* 0x00052200000e0000 */
[----:B0-----:R-:W-:-:S05]  /*18c0*/  FADD R202, R208, R197 ;  /* 0x000000c5d0ca7221 */ /* 0x001fca0000000000 */
[----:B-1----:R-:W-:-:S04]  /*18d0*/  IADD3 R0, PT, PT, R202, 0x1800000, RZ ;  /* 0x01800000ca007810 */ /* 0x002fc80007ffe0ff */
[----:B------:R-:W-:-:S04]  /*18e0*/  LOP3.LUT R0, R0, 0x7f800000, RZ, 0xc0, !PT ;  /* 0x7f80000000007812 */ /* 0x000fc800078ec0ff */
[----:B------:R-:W-:-:S13]  /*18f0*/  ISETP.GT.U32.AND P1, PT, R0, 0x1ffffff, PT ;  /* 0x01ffffff0000780c */ /* 0x000fda0003f24070 */
[----:B--234-:R-:W-:Y:S05]  /*1900*/  @P1 BRA `(.L_x_6004) ;  /* 0x0000000000141947 */ /* 0x01cfea0003800000 */
[----:B------:R-:W-:Y:S02]  /*1910*/  MOV R0, R202 ;  /* 0x000000ca00007202 */ /* 0x000fe40000000f00 */
[----:B------:R-:W-:-:S07]  /*1920*/  MOV R206, 0x1940 ;  /* 0x0000194000ce7802 */ /* 0x000fce0000000f00 */
[----:B-----5:R-:W-:Y:S05]  /*1930*/  CALL.REL.NOINC `($__internal_44_$__cuda_sm20_rcp_rn_f32_slowpath) ;  /* 0x0000003800887944 */ /* 0x020fea0003c00000 */
[----:B------:R-:W-:Y:S01]  /*1940*/  MOV R209, R0 ;  /* 0x0000000000d17202 */ /* 0x000fe20000000f00 */
[----:B------:R-:W-:Y:S06]  /*1950*/  BRA `(.L_x_6005) ;  /* 0x0000000000107947 */ /* 0x000fec0003800000 */
.L_x_6004:
[----:B------:R-:W0:Y:S02]  /*1960*/  MUFU.RCP R209, R202 ;  /* 0x000000ca00d17308 */ /* 0x000e240000001000 */
[----:B0-----:R-:W-:-:S04]  /*1970*/  FFMA R0, R202, R209, -1 ;  /* 0xbf800000ca007423 */ /* 0x001fc800000000d1 */
[----:B------:R-:W-:-:S04]  /*1980*/  FADD.FTZ R0, -R0, -RZ ;  /* 0x800000ff00007221 */ /* 0x000fc80000010100 */
[----:B------:R-:W-:-:S07]  /*1990*/  FFMA R209, R209, R0, R209 ;  /* 0x00000000d1d17223 */ /* 0x000fce00000000d1 */
.L_x_6005:
[----:B------:R-:W-:Y:S05]  /*19a0*/  BSYNC.RECONVERGENT B0 ;  /* 0x0000000000007941 */ /* 0x000fea0003800200 */
.L_x_6003:
[----:B------:R-:W0:Y:S01]  /*19b0*/  SHFL.DOWN PT, R203, R202, 0x1, 0x1f ;  /* 0x08201f00cacb7f89 */ /* 0x000e2200000e0000 */
[----:B------:R-:W-:Y:S01]  /*19c0*/  FADD R0, -R213, R204 ;  /* 0x000000ccd5007221 */ /* 0x000fe20000000100 */
[----:B------:R-:W-:Y:S01]  /*19d0*/  FMUL R2, R208, R213 ;  /* 0x000000d5d0027220 */ /* 0x000fe20000400000 */
[----:B------:R-:W-:Y:S02]  /*19e0*/  BSSY.RECONVERGENT B0, `(.L_x_6006) ;  /* 0x0000017000007945 */ /* 0x000fe40003800200 */
[----:B------:R-:W-:Y:S01]  /*19f0*/  FMUL R0, R0, R0 ;  /* 0x0000000000007220 */ /* 0x000fe20000400000 */
[----:B------:R-:W-:-:S03]  /*1a00*/  FFMA R2, R197, R204, R2 ;  /* 0x000000ccc5027223 */ /* 0x000fc60000000002 */
[----:B------:R-:W-:Y:S01]  /*1a10*/  FMUL R207, R0, R197 ;  /* 0x000000c500cf7220 */ /* 0x000fe20000400000 */
[----:B------:R-:W-:Y:S01]  /*1a20*/  FADD R0, R214, R205 ;  /* 0x000000cdd6007221 */ /* 0x000fe20000000000 */
[----:B------:R-:W-:Y:S02]  /*1a30*/  FMUL R205, R2, R209 ;  /* 0x000000d102cd7220 */ /* 0x000fe40000400000 */
[----:B------:R-:W-:-:S03]  /*1a40*/  FMUL R207, R208, R207 ;  /* 0x000000cfd0cf7220 */ /* 0x000fc60000400000 */
[----:B------:R1:W2:Y:S01]  /*1a50*/  SHFL.DOWN PT, R204, R205, 0x1, 0x1f ;  /* 0x08201f00cdcc7f89 */ /* 0x0002a200000e0000 */
[----:B------:R-:W-:-:S05]  /*1a60*/  FFMA R209, R207, R209, R0 ;  /* 0x000000d1cfd17223 */ /* 0x000fca0000000000 */
        /* <DEDUP_REMOVED lines=8> */
[----:B-----5:R-:W-:Y:S05]  /*1af0*/  CALL.REL.NOINC `($__internal_44_$__cuda_sm20_rcp_rn_f32_slowpath) ;  /* 0x0000003800187944 */ /* 0x020fea0003c00000 */
[----:B------:R-:W-:Y:S05]  /*1b00*/  BRA `(.L_x_6008) ;  /* 0x0000000000107947 */ /* 0x000fea0003800000 */
.L_x_6007:
[----:B------:R-:W0:Y:S02]  /*1b10*/  MUFU.RCP R0, R207 ;  /* 0x000000cf00007308 */ /* 0x000e240000001000 */
[----:B0-----:R-:W-:-:S04]  /*1b20*/  FFMA R2, R207, R0, -1 ;  /* 0xbf800000cf027423 */ /* 0x001fc80000000000 */
[----:B------:R-:W-:-:S04]  /*1b30*/  FADD.FTZ R197, -R2, -RZ ;  /* 0x800000ff02c57221 */ /* 0x000fc80000010100 */
[----:B------:R-:W-:-:S07]  /*1b40*/  FFMA R0, R0, R197, R0 ;  /* 0x000000c500007223 */ /* 0x000fce0000000000 */
.L_x_6008:
[----:B------:R-:W-:Y:S05]  /*1b50*/  BSYNC.RECONVERGENT B0 ;  /* 0x0000000000007941 */ /* 0x000fea0003800200 */
.L_x_6006:
[----:B------:R-:W0:Y:S01]  /*1b60*/  S2R R210, SR_TID.X ;  /* 0x0000000000d27919 */ /* 0x000e220000002100 */
[----:B------:R-:W1:Y:S01]  /*1b70*/  LDCU UR7, c[0x0][0x380] ;  /* 0x00007000ff0777ac */ /* 0x000e620008000800 */
[----:B------:R-:W-:Y:S01]  /*1b80*/  FADD R2, R205, -R204 ;  /* 0x800000cccd027221 */ /* 0x000fe20000000000 */
[----:B------:R-:W-:Y:S01]  /*1b90*/  FADD R209, R209, R208 ;  /* 0x000000d0d1d17221 */ /* 0x000fe20000000000 */
[----:B------:R-:W-:Y:S01]  /*1ba0*/  FMUL R213, R203, R204 ;  /* 0x000000cccbd57220 */ /* 0x000fe20000400000 */
[----:B------:R-:W-:Y:S01]  /*1bb0*/  ISETP.NE.AND P3, PT, R201, RZ, PT ;  /* 0x000000ffc900720c */ /* 0x000fe20003f65270 */
[----:B------:R-:W-:Y:S02]  /*1bc0*/  BSSY.RECONVERGENT B0, `(.L_x_6009) ;  /* 0x000002c000007945 */ /* 0x000fe40003800200 */
[----:B------:R-:W-:-:S04]  /*1bd0*/  FFMA R213, R202, R205, R213 ;  /* 0x000000cdcad57223 */ /* 0x000fc800000000d5 */
[----:B------:R-:W-:Y:S01]  /*1be0*/  FMUL R213, R213, R0 ;  /* 0x00000000d5d57220 */ /* 0x000fe20000400000 */
[----:B-1----:R-:W-:Y:S01]  /*1bf0*/  USHF.L.U32 UR5, UR7, 0x3, URZ ;  /* 0x0000000307057899 */ /* 0x002fe200080006ff */
[C---:B0-----:R-:W-:Y:S02]  /*1c00*/  LOP3.LUT R197, R210.reuse, 0x1f, RZ, 0xc0, !PT ;  /* 0x0000001fd2c57812 */ /* 0x041fe400078ec0ff */
[----:B------:R-:W-:Y:S02]  /*1c10*/  ISETP.NE.AND P2, PT, R210, RZ, PT ;  /* 0x000000ffd200720c */ /* 0x000fe40003f45270 */
        /* <DEDUP_REMOVED lines=9> */
[----:B------:R-:W-:-:S04]  /*1cb0*/  FMUL R202, R202, R211 ;  /* 0x000000d3caca7220 */ /* 0x000fc80000400000 */
[----:B------:R-:W-:-:S04]  /*1cc0*/  FMUL R202, R203, R202 ;  /* 0x000000cacbca7220 */ /* 0x000fc80000400000 */
[----:B------:R-:W-:Y:S01]  /*1cd0*/  FFMA R209, R202, R0, R209 ;  /* 0x00000000cad17223 */ /* 0x000fe200000000d1 */
[----:B------:R-:W-:-:S05]  /*1ce0*/  CS2R R202, SRZ ;  /* 0x0000000000ca7805 */ /* 0x000fca000001ff00 */
[----:B------:R-:W2:Y:S01]  /*1cf0*/  SHFL.IDX PT, R209, R209, RZ, 0x1f ;  /* 0x00001fffd1d17589 */ /* 0x000ea200000e0000 */
        /* <DEDUP_REMOVED lines=8> */
[----:B--2---:R-:W-:Y:S08]  /*1d80*/  @P3 BRA `(.L_x_6010) ;  /* 0x00000000003c3947 */ /* 0x004ff00003800000 */
[----:B------:R-:W2:Y:S01]  /*1d90*/  S2UR UR4, SR_CTAID.X ;  /* 0x00000000000479c3 */ /* 0x000ea20000002500 */
[----:B------:R-:W-:-:S04]  /*1da0*/  LOP3.LUT R0, R199, 0x1, RZ, 0xc0, !PT ;  /* 0x00000001c7007812 */ /* 0x000fc800078ec0ff */
[----:B------:R-:W-:-:S03]  /*1db0*/  IADD3 R0, PT, PT, -R0, RZ, RZ ;  /* 0x000000ff00007210 */ /* 0x000fc60007ffe1ff */
[----:B------:R-:W3:Y:S01]  /*1dc0*/  LDC.64 R204, c[0x0][0x3b0] ;  /* 0x0000ec00ffcc7b82 */ /* 0x000ee20000000a00 */
[----:B------:R-:W-:Y:S01]  /*1dd0*/  LOP3.LUT R0, R0, UR5, RZ, 0xc0, !PT ;  /* 0x0000000500007c12 */ /* 0x000fe2000f8ec0ff */
[----:B--2---:R-:W-:Y:S02]  /*1de0*/  ULOP3.LUT UR6, UR4, 0x7ffffff8, URZ, 0xc0, !UPT ;  /* 0x7ffffff804067892 */ /* 0x004fe4000f8ec0ff */
[----:B------:R-:W-:-:S04]  /*1df0*/  USHF.L.U32 UR4, UR4, 0x3, URZ ;  /* 0x0000000304047899 */ /* 0x000fc800080006ff */
[----:B------:R-:W-:Y:S01]  /*1e00*/  IADD3 R0, P3, PT, R0, UR6, RZ ;  /* 0x0000000600007c10 */ /* 0x000fe2000ff7e0ff */
[----:B------:R-:W-:-:S03]  /*1e10*/  ULOP3.LUT UR4, UR4, 0x38, URZ, 0xc0, !UPT ;  /* 0x0000003804047892 */ /* 0x000fc6000f8ec0ff */
[----:B------:R-:W-:Y:S02]  /*1e20*/  IADD3.X R2, PT, PT, RZ, RZ, RZ, P3, !PT ;  /* 0x000000ffff027210 */ /* 0x000fe40001ffe4ff */
[----:B---3--:R-:W-:-:S04]  /*1e30*/  LEA R204, P3, R0, R204, 0x3 ;  /* 0x000000cc00cc7211 */ /* 0x008fc800078618ff */
[----:B------:R-:W-:Y:S02]  /*1e40*/  LEA.HI.X R0, R0, R205, R2, 0x3, P3 ;  /* 0x000000cd00007211 */ /* 0x000fe400018f1c02 */
[----:B------:R-:W-:-:S04]  /*1e50*/  IADD3 R204, P3, PT, R204, UR4, RZ ;  /* 0x00000004cccc7c10 */ /* 0x000fc8000ff7e0ff */
[----:B------:R-:W-:-:S05]  /*1e60*/  IADD3.X R205, PT, PT, RZ, R0, RZ, P3, !PT ;  /* 0x00000000ffcd7210 */ /* 0x000fca0001ffe4ff */
[----:B-1----:R2:W-:Y:S04]  /*1e70*/  STG.E.64 desc[UR8][R204.64], R208 ;  /* 0x000000d0cc007986 */ /* 0x0025e8000c101b08 */
.L_x_6010:
[----:B------:R-:W-:Y:S05]  /*1e80*/  BSYNC.RECONVERGENT B0 ;  /* 0x0000000000007941 */ /* 0x000fea0003800200 */
.L_x_6009:
[----:B------:R-:W-:Y:S05]  /*1e90*/  @P2 BRA `(.L_x_6011) ;  /* 0x00000000005c2947 */ /* 0x000fea0003800000 */
[----:B------:R-:W3:Y:S01]  /*1ea0*/  S2R R201, SR_CTAID.X ;  /* 0x0000000000c97919 */ /* 0x000ee20000002500 */
[C---:B------:R-:W-:Y:S01]  /*1eb0*/  LOP3.LUT R0, R199.reuse, 0x1, RZ, 0xc0, !PT ;  /* 0x00000001c7007812 */ /* 0x040fe200078ec0ff */
[----:B------:R-:W2:Y:S01]  /*1ec0*/  LDCU.64 UR10, c[0x0][0x3b8] ;  /* 0x00007700ff0a77ac */ /* 0x000ea20008000a00 */
[----:B------:R-:W-:Y:S02]  /*1ed0*/  ISETP.GT.U32.AND P2, PT, R199, 0x1, PT ;  /* 0x00000001c700780c */ /* 0x000fe40003f44070 */
[----:B------:R-:W-:-:S04]  /*1ee0*/  IADD3 R0, PT, PT, -R0, RZ, RZ ;  /* 0x000000ff00007210 */ /* 0x000fc80007ffe1ff */
[----:B------:R-:W-:-:S04]  /*1ef0*/  LOP3.LUT R0, R0, UR7, RZ, 0xc0, !PT ;  /* 0x0000000700007c12 */ /* 0x000fc8000f8ec0ff */
[----:B---3--:R-:W-:-:S04]  /*1f00*/  LEA.HI R2, P3, R201, R0, RZ, 0x1d ;  /* 0x00000000c9027211 */ /* 0x008fc8000787e8ff */
[----:B------:R-:W-:Y:S01]  /*1f10*/  LEA.HI.X.SX32 R201, R0, RZ, 0x1, P3 ;  /* 0x000000ff00c97211 */ /* 0x000fe200018f0eff */
[----:B------:R-:W-:Y:S01]  /*1f20*/  HFMA2 R0, -RZ, RZ, 0, 5.9604644775390625e-08 ;  /* 0x00000001ff007431 */ /* 0x000fe200000001ff */
[----:B--2---:R-:W-:-:S04]  /*1f30*/  LEA R204, P3, R2, UR10, 0x2 ;  /* 0x0000000a02cc7c11 */ /* 0x004fc8000f8610ff */
[----:B------:R-:W-:Y:S02]  /*1f40*/  LEA.HI.X R205, R2, UR11, R201, 0x2, P3 ;  /* 0x0000000b02cd7c11 */ /* 0x000fe400098f14c9 */
[----:B------:R-:W-:Y:S01]  /*1f50*/  SEL R201, R0, 0xffffffff, !P2 ;  /* 0xffffffff00c97807 */ /* 0x000fe20005000000 */
[----:B------:R-:W-:Y:S06]  /*1f60*/  MEMBAR.ALL.GPU ;  /* 0x0000000000007992 */ /* 0x000fec000000a000 */
[----:B------:R-:W-:-:S00]  /*1f70*/  ERRBAR ;  /* 0x00000000000079ab */ /* 0x000fc00000000000 */
[----:B------:R-:W-:Y:S06]  /*1f80*/  CGAERRBAR ;  /* 0x00000000000075ab */ /* 0x000fec0000000000 */
[----:B------:R2:W-:Y:S01]  /*1f90*/  REDG.E.ADD.S32.STRONG.GPU desc[UR8][R204.64], R201 ;  /* 0x000000c9cc00798e */ /* 0x0005e2000c12e308 */
[----:B------:R-:W-:-:S04]  /*1fa0*/  ISETP.GE.U32.AND P2, PT, R199, 0x2, PT ;  /* 0x00000002c700780c */ /* 0x000fc80003f46070 */
[----:B------:R-:W-:-:S09]  /*1fb0*/  SEL R209, RZ, 0x8, P2 ;  /* 0x00000008ffd17807 */ /* 0x000fd20001000000 */
.L_x_6012:
[----:B------:R-:W3:Y:S04]  /*1fc0*/  LDG.E.STRONG.GPU R0, desc[UR8][R204.64] ;  /* 0x00000008cc007981 */ /* 0x000ee8000c1ef900 */
[----:B---3--:R-:W-:Y:S01]  /*1fd0*/  CCTL.IVALL ;  /* 0x00000000ff00798f */ /* 0x008fe20002000000 */
[----:B------:R-:W-:Y:S05]  /*1fe0*/  YIELD ;  /* 0x0000000000007946 */ /* 0x000fea0003800000 */
[----:B------:R-:W-:-:S13]  /*1ff0*/  ISETP.NE.AND P2, PT, R0, R209, PT ;  /* 0x000000d10000720c */ /* 0x000fda0003f45270 */
[----:B------:R-:W-:Y:S05]  /*2000*/  @P2 BRA `(.L_x_6012) ;  /* 0xfffffffc00ec2947 */ /* 0x000fea000383ffff */
.L_x_6011:
[----:B------:R-:W-:Y:S05]  /*2010*/  WARPSYNC.ALL ;  /* 0x0000000000007948 */ /* 0x000fea0003800000 */
[----:B------:R-:W-:Y:S06]  /*2020*/  BAR.SYNC.DEFER_BLOCKING 0x0 ;  /* 0x0000000000007b1d */ /* 0x000fec0000010000 */
[----:B------:R-:W3:Y:S01]  /*2030*/  @!P1 LDG.E.64 R202, desc[UR8][R206.64] ;  /* 0x00000008ceca9981 */ /* 0x000ee2000c1e1b00 */
[----:B-12---:R-:W-:Y:S01]  /*2040*/  MOV R208, RZ ;  /* 0x000000ff00d07202 */ /* 0x006fe20000000f00 */
[----:B------:R-:W-:Y:S01]  /*2050*/  BSSY.RECONVERGENT B0, `(.L_x_6013) ;  /* 0x0000012000007945 */ /* 0x000fe20003800200 */
[----:B------:R-:W-:-:S05]  /*2060*/  @!P1 MOV R208, 0x46000000 ;  /* 0x4600000000d09802 */ /* 0x000fca0000000f00 */
[----:B------:R-:W1:Y:S02]  /*2070*/  SHFL.DOWN PT, R201, R208, 0x4, 0x1f ;  /* 0x08801f00d0c97f89 */ /* 0x000e6400000e0000 */
[----:B-1----:R-:W-:-:S05]  /*2080*/  FADD R204, R201, R208 ;  /* 0x000000d0c9cc7221 */ /* 0x002fca0000000000 */
[----:B------:R-:W-:-:S04]  /*2090*/  IADD3 R0, PT, PT, R204, 0x1800000, RZ ;  /* 0x01800000cc007810 */ /* 0x000fc80007ffe0ff */
[----:B------:R-:W-:-:S04]  /*20a0*/  LOP3.LUT R0, R0, 0x7f800000, RZ, 0xc0, !PT ;  /* 0x7f80000000007812 */ /* 0x000fc800078ec0ff */
[----:B------:R-:W-:Y:S01]  /*20b0*/  ISETP.GT.U32.AND P1, PT, R0, 0x1ffffff, PT ;  /* 0x01ffffff0000780c */ /* 0x000fe20003f24070 */
[----:B---3--:R1:W2:Y:S04]  /*20c0*/  SHFL.DOWN PT, R209, R202, 0x4, 0x1f ;  /* 0x08801f00cad17f89 */ /* 0x0082a800000e0000 */
[----:B------:R1:W3:Y:S08]  /*20d0*/  SHFL.DOWN PT, R214, R203, 0x4, 0x1f ;  /* 0x08801f00cbd67f89 */ /* 0x0002f000000e0000 */
[----:B------:R-:W-:Y:S05]  /*20e0*/  @P1 BRA `(.L_x_6014) ;  /* 0x0000000000101947 */ /* 0x000fea0003800000 */
[----:B------:R-:W-:Y:S02]  /*20f0*/  MOV R0, R204 ;  /* 0x000000cc00007202 */ /* 0x000fe40000000f00 */
[----:B------:R-:W-:-:S07]  /*2100*/  MOV R206, 0x2120 ;  /* 0x0000212000ce7802 */ /* 0x000fce0000000f00 */
[----:B0123-5:R-:W-:Y:S05]  /*2110*/  CALL.REL.NOINC `($__internal_44_$__cuda_sm20_rcp_rn_f32_slowpath) ;  /* 0x0000003000907944 */ /* 0x02ffea0003c00000 */
[----:B------:R-:W-:Y:S05]  /*2120*/  BRA `(.L_x_6015) ;  /* 0x0000000000107947 */ /* 0x000fea0003800000 */
.L_x_6014:
[----:B------:R-:W4:Y:S02]  /*2130*/  MUFU.RCP R205, R204 ;  /* 0x000000cc00cd7308 */ /* 0x000f240000001000 */
[----:B----4-:R-:W-:-:S04]  /*2140*/  FFMA R0, R204, R205, -1 ;  /* 0xbf800000cc007423 */ /* 0x010fc800000000cd */
[----:B------:R-:W-:-:S04]  /*2150*/  FADD.FTZ R0, -R0, -RZ ;  /* 0x800000ff00007221 */ /* 0x000fc80000010100 */
[----:B------:R-:W-:-:S07]  /*2160*/  FFMA R0, R205, R0, R205 ;  /* 0x00000000cd007223 */ /* 0x000fce00000000cd */
.L_x_6015:
[----:B------:R-:W-:Y:S05]  /*2170*/  BSYNC.RECONVERGENT B0 ;  /* 0x0000000000007941 */ /* 0x000fea0003800200 */
.L_x_6013:
[----:B------:R-:W4:Y:S01]  /*2180*/  SHFL.DOWN PT, R205, R204, 0x2, 0x1f ;  /* 0x08401f00cccd7f89 */ /* 0x000f2200000e0000 */
[----:B--2---:R-:W-:Y:S01]  /*2190*/  FADD R2, -R209, R202 ;  /* 0x000000cad1027221 */ /* 0x004fe20000000100 */
[----:B------:R-:W-:Y:S01]  /*21a0*/  FMUL R209, R201, R209 ;  /* 0x000000d1c9d17220 */ /* 0x000fe20000400000 */
[----:B------:R-:W-:Y:S02]  /*21b0*/  BSSY.RECONVERGENT B0, `(.L_x_6016) ;  /* 0x0000017000007945 */ /* 0x000fe40003800200 */
[----:B------:R-:W-:-:S04]  /*21c0*/  FMUL R207, R2, R2 ;  /* 0x0000000202cf7220 */ /* 0x000fc80000400000 */
[----:B------:R-:W-:Y:S01]  /*21d0*/  FMUL R2, R207, R208 ;  /* 0x000000d0cf027220 */ /* 0x000fe20000400000 */
[----:B---3--:R-:W-:Y:S01]  /*21e0*/  FADD R207, R214, R203 ;  /* 0x000000cbd6cf7221 */ /* 0x008fe20000000000 */
[----:B-1----:R-:W-:Y:S02]  /*21f0*/  FFMA R203, R208, R202, R209 ;  /* 0x000000cad0cb7223 */ /* 0x002fe400000000d1 */
[----:B------:R-:W-:Y:S02]  /*2200*/  FMUL R2, R201, R2 ;  /* 0x00000002c9027220 */ /* 0x000fe40000400000 */
[-C--:B------:R-:W-:Y:S02]  /*2210*/  FMUL R203, R203, R0.reuse ;  /* 0x00000000cbcb7220 */ /* 0x080fe40000400000 */
[----:B------:R-:W-:-:S03]  /*2220*/  FFMA R208, R2, R0, R207 ;  /* 0x0000000002d07223 */ /* 0x000fc600000000cf */
[----:B------:R1:W2:Y:S01]  /*2230*/  SHFL.DOWN PT, R214, R203, 0x2, 0x1f ;  /* 0x08401f00cbd67f89 */ /* 0x0002a200000e0000 */
[----:B----4-:R-:W-:-:S03]  /*2240*/  FADD R201, R204, R205 ;  /* 0x000000cdccc97221 */ /* 0x010fc60000000000 */
[----:B0-----:R1:W0:Y:S02]  /*2250*/  SHFL.DOWN PT, R213, R208, 0x2, 0x1f ;  /* 0x08401f00d0d57f89 */ /* 0x00122400000e0000 */
[----:B------:R-:W-:-:S04]  /*2260*/  IADD3 R0, PT, PT, R201, 0x1800000, RZ ;  /* 0x01800000c9007810 */ /* 0x000fc80007ffe0ff */
[----:B------:R-:W-:-:S04]  /*2270*/  LOP3.LUT R0, R0, 0x7f800000, RZ, 0xc0, !PT ;  /* 0x7f80000000007812 */ /* 0x000fc800078ec0ff */
[----:B------:R-:W-:-:S13]  /*2280*/  ISETP.GT.U32.AND P1, PT, R0, 0x1ffffff, PT ;  /* 0x01ffffff0000780c */ /* 0x000fda0003f24070 */
[----:B-12---:R-:W-:Y:S05]  /*2290*/  @P1 BRA `(.L_x_6017) ;  /* 0x0000000000101947 */ /* 0x006fea0003800000 */
[----:B------:R-:W-:Y:S02]  /*22a0*/  MOV R0, R201 ;  /* 0x000000c900007202 */ /* 0x000fe40000000f00 */
[----:B------:R-:W-:-:S07]  /*22b0*/  MOV R206, 0x22d0 ;  /* 0x000022d000ce7802 */ /* 0x000fce0000000f00 */
[----:B0----5:R-:W-:Y:S05]  /*22c0*/  CALL.REL.NOINC `($__internal_44_$__cuda_sm20_rcp_rn_f32_slowpath) ;  /* 0x0000003000247944 */ /* 0x021fea0003c00000 */
[----:B------:R-:W-:Y:S05]  /*22d0*/  BRA `(.L_x_6018) ;  /* 0x0000000000107947 */ /* 0x000fea0003800000 */
.L_x_6017:
[----:B------:R-:W1:Y:S02]  /*22e0*/  MUFU.RCP R0, R201 ;  /* 0x000000c900007308 */ /* 0x000e640000001000 */
[----:B-1----:R-:W-:-:S04]  /*22f0*/  FFMA R2, R201, R0, -1 ;  /* 0xbf800000c9027423 */ /* 0x002fc80000000000 */
[----:B------:R-:W-:-:S04]  /*2300*/  FADD.FTZ R207, -R2, -RZ ;  /* 0x800000ff02cf7221 */ /* 0x000fc80000010100 */
[----:B------:R-:W-:-:S07]  /*2310*/  FFMA R0, R0, R207, R0 ;  /* 0x000000cf00007223 */ /* 0x000fce0000000000 */
.L_x_6018:
[----:B------:R-:W-:Y:S05]  /*2320*/  BSYNC.RECONVERGENT B0 ;  /* 0x0000000000007941 */ /* 0x000fea0003800200 */
.L_x_6016:
[----:B------:R-:W1:Y:S01]  /*2330*/  SHFL.DOWN PT, R202, R201, 0x1, 0x1f ;  /* 0x08201f00c9ca7f89 */ /* 0x000e6200000e0000 */
[----:B------:R-:W-:Y:S01]  /*2340*/  FADD R2, R203, -R214 ;  /* 0x800000d6cb027221 */ /* 0x000fe20000000000 */
[----:B------:R-:W-:Y:S01]  /*2350*/  FMUL R209, R205, R214 ;  /* 0x000000d6cdd17220 */ /* 0x000fe20000400000 */
[----:B------:R-:W-:Y:S02]  /*2360*/  BSSY.RECONVERGENT B0, `(.L_x_6019) ;  /* 0x0000017000007945 */ /* 0x000fe40003800200 */
[----:B------:R-:W-:Y:S01]  /*2370*/  FMUL R207, R2, R2 ;  /* 0x0000000202cf7220 */ /* 0x000fe20000400000 */
[----:B------:R-:W-:-:S03]  /*2380*/  FFMA R209, R204, R203, R209 ;  /* 0x000000cbccd17223 */ /* 0x000fc600000000d1 */
[----:B------:R-:W-:Y:S01]  /*2390*/  FMUL R2, R204, R207 ;  /* 0x000000cfcc027220 */ /* 0x000fe20000400000 */
[----:B0-----:R-:W-:Y:S01]  /*23a0*/  FADD R207, R208, R213 ;  /* 0x000000d5d0cf7221 */ /* 0x001fe20000000000 */
[----:B------:R-:W-:Y:S02]  /*23b0*/  FMUL R204, R209, R0 ;  /* 0x00000000d1cc7220 */ /* 0x000fe40000400000 */
[----:B------:R-:W-:-:S03]  /*23c0*/  FMUL R2, R205, R2 ;  /* 0x00000002cd027220 */ /* 0x000fc60000400000 */
[----:B------:R0:W2:Y:S01]  /*23d0*/  SHFL.DOWN PT, R203, R204, 0x1, 0x1f ;  /* 0x08201f00cccb7f89 */ /* 0x0000a200000e0000 */
[----:B------:R-:W-:-:S05]  /*23e0*/  FFMA R208, R2, R0, R207 ;  /* 0x0000000002d07223 */ /* 0x000fca00000000cf */
[----:B------:R0:W3:Y:S01]  /*23f0*/  SHFL.DOWN PT, R209, R208, 0x1, 0x1f ;  /* 0x08201f00d0d17f89 */ /* 0x0000e200000e0000 */
[----:B-1----:R-:W-:-:S05]  /*2400*/  FADD R207, R201, R202 ;  /* 0x000000cac9cf7221 */ /* 0x002fca0000000000 */
[----:B------:R-:W-:-:S04]  /*2410*/  IADD3 R0, PT, PT, R207, 0x1800000, RZ ;  /* 0x01800000cf007810 */ /* 0x000fc80007ffe0ff */
[----:B------:R-:W-:-:S04]  /*2420*/  LOP3.LUT R0, R0, 0x7f800000, RZ, 0xc0, !PT ;  /* 0x7f80000000007812 */ /* 0x000fc800078ec0ff */
[----:B------:R-:W-:-:S13]  /*2430*/  ISETP.GT.U32.AND P1, PT, R0, 0x1ffffff, PT ;  /* 0x01ffffff0000780c */ /* 0x000fda0003f24070 */
[----:B0-23--:R-:W-:Y:S05]  /*2440*/  @P1 BRA `(.L_x_6020) ;  /* 0x0000000000101947 */ /* 0x00dfea0003800000 */
[----:B------:R-:W-:Y:S02]  /*2450*/  MOV R0, R207 ;  /* 0x000000cf00007202 */ /* 0x000fe40000000f00 */
[----:B------:R-:W-:-:S07]  /*2460*/  MOV R206, 0x2480 ;  /* 0x0000248000ce7802 */ /* 0x000fce0000000f00 */
[----:B-----5:R-:W-:Y:S05]  /*2470*/  CALL.REL.NOINC `($__internal_44_$__cuda_sm20_rcp_rn_f32_slowpath) ;  /* 0x0000002c00b87944 */ /* 0x020fea0003c00000 */
[----:B------:R-:W-:Y:S05]  /*2480*/  BRA `(.L_x_6021) ;  /* 0x0000000000107947 */ /* 0x000fea0003800000 */
.L_x_6020:
[----:B------:R-:W0:Y:S02]  /*2490*/  MUFU.RCP R0, R207 ;  /* 0x000000cf00007308 */ /* 0x000e240000001000 */
[----:B0-----:R-:W-:-:S04]  /*24a0*/  FFMA R2, R207, R0, -1 ;  /* 0xbf800000cf027423 */ /* 0x001fc80000000000 */
[----:B------:R-:W-:-:S04]  /*24b0*/  FADD.FTZ R205, -R2, -RZ ;  /* 0x800000ff02cd7221 */ /* 0x000fc80000010100 */
[----:B------:R-:W-:-:S07]  /*24c0*/  FFMA R0, R0, R205, R0 ;  /* 0x000000cd00007223 */ /* 0x000fce0000000000 */
.L_x_6021:
[----:B------:R-:W-:Y:S05]  /*24d0*/  BSYNC.RECONVERGENT B0 ;  /* 0x0000000000007941 */ /* 0x000fea0003800200 */
.L_x_6019:
[----:B------:R-:W-:Y:S01]  /*24e0*/  FADD R2, R204, -R203 ;  /* 0x800000cbcc027221 */ /* 0x000fe20000000000 */
[----:B------:R-:W-:Y:S01]  /*24f0*/  FADD R205, R208, R209 ;  /* 0x000000d1d0cd7221 */ /* 0x000fe20000000000 */
[----:B------:R-:W0:Y:S01]  /*2500*/  LDCU.64 UR4, c[0x0][0x3f8] ;  /* 0x00007f00ff0477ac */ /* 0x000e220008000a00 */
[----:B------:R-:W1:Y:S01]  /*2510*/  LDC R208, c[0x0][0x3d8] ;  /* 0x0000f600ffd07b82 */ /* 0x000e620000000800 */
[----:B------:R-:W-:-:S04]  /*2520*/  FMUL R2, R2, R2 ;  /* 0x0000000202027220 */ /* 0x000fc80000400000 */
[----:B------:R-:W-:-:S04]  /*2530*/  FMUL R207, R201, R2 ;  /* 0x00000002c9cf7220 */ /* 0x000fc80000400000 */
[C---:B------:R-:W-:Y:S01]  /*2540*/  FMUL R2, R202.reuse, R207 ;  /* 0x000000cfca027220 */ /* 0x040fe20000400000 */
[----:B------:R-:W-:Y:S01]  /*2550*/  FMUL R202, R202, R203 ;  /* 0x000000cbcaca7220 */ /* 0x000fe20000400000 */
[----:B------:R-:W2:Y:S02]  /*2560*/  @P0 LDC.64 R206, c[0x0][0x3a0] ;  /* 0x0000e800ffce0b82 */ /* 0x000ea40000000a00 */
[----:B------:R-:W-:Y:S01]  /*2570*/  FFMA R2, R2, R0, R205 ;  /* 0x0000000002027223 */ /* 0x000fe200000000cd */
[----:B------:R-:W-:Y:S01]  /*2580*/  FFMA R201, R201, R204, R202 ;  /* 0x000000ccc9c97223 */ /* 0x000fe200000000ca */
[----:B0-----:R-:W-:-:S03]  /*2590*/  UISETP.NE.U32.AND UP0, UPT, UR4, URZ, UPT ;  /* 0x000000ff0400728c */ /* 0x001fc6000bf05070 */
[----:B------:R-:W1:Y:S01]  /*25a0*/  SHFL.IDX PT, R205, R2, RZ, 0x1f ;  /* 0x00001fff02cd7589 */ /* 0x000e6200000e0000 */
[----:B------:R-:W-:Y:S01]  /*25b0*/  FMUL R201, R201, R0 ;  /* 0x00000000c9c97220 */ /* 0x000fe20000400000 */
[----:B------:R-:W-:-:S04]  /*25c0*/  UISETP.NE.AND.EX UP0, UPT, UR5, URZ, UPT, UP0 ;  /* 0x000000ff0500728c */ /* 0x000fc8000bf05300 */
[----:B------:R-:W0:Y:S01]  /*25d0*/  SHFL.IDX PT, R202, R201, RZ, 0x1f ;  /* 0x00001fffc9ca7589 */ /* 0x000e2200000e0000 */
[----:B--2---:R-:W-:-:S04]  /*25e0*/  @P0 IMAD.WIDE R206, R3, 0x4, R206 ;  /* 0x0000000403ce0825 */ /* 0x004fc800078e02ce */
[----:B-1----:R-:W-:Y:S02]  /*25f0*/  FFMA R208, R205, 1.52587890625e-05, R208 ;  /* 0x37800000cdd07823 */ /* 0x002fe400000000d0 */
[----:B------:R-:W1:Y:S03]  /*2600*/  @P0 LDC.64 R204, c[0x0][0x398] ;  /* 0x0000e600ffcc0b82 */ /* 0x000e660000000a00 */
[----:B------:R-:W-:-:S13]  /*2610*/  FSETP.GEU.AND P1, PT, |R208|, 1.175494350822287508e-38, PT ;  /* 0x00800000d000780b */ /* 0x000fda0003f2e200 */
[----:B------:R-:W-:-:S04]  /*2620*/  @!P1 FMUL R208, R208, 16777216 ;  /* 0x4b800000d0d09820 */ /* 0x000fc80000400000 */
[----:B------:R-:W2:Y:S01]  /*2630*/  MUFU.RSQ R0, R208 ;  /* 0x000000d000007308 */ /* 0x000ea20000001400 */
[----:B-1----:R-:W-:-:S05]  /*2640*/  @P0 IMAD.WIDE R204, R3, 0x4, R204 ;  /* 0x0000000403cc0825 */ /* 0x002fca00078e02cc */
[----:B0-----:R0:W-:Y:S01]  /*2650*/  @P0 STG.E desc[UR8][R204.64], R202 ;  /* 0x000000cacc000986 */ /* 0x0011e2000c101908 */
[----:B--2---:R-:W-:-:S05]  /*2660*/  @!P1 FMUL R0, R0, 4096 ;  /* 0x4580000000009820 */ /* 0x004fca0000400000 */
[----:B------:R0:W-:Y:S01]  /*2670*/  @P0 STG.E desc[UR8][R206.64], R0 ;  /* 0x00000000ce000986 */ /* 0x0001e2000c101908 */
[----:B------:R-:W-:Y:S05]  /*2680*/  BRA.U UP0, `(.L_x_6022) ;  /* 0x00000011006c7547 */ /* 0x000fea000b800000 */
[--C-:B------:R-:W-:Y:S01]  /*2690*/  FADD R243, R173, -R202.reuse ;  /* 0x800000caadf37221 */ /* 0x100fe20000000000 */
[----:B------:R-:W1:Y:S01]  /*26a0*/  S2R R2, SR_TID.X ;  /* 0x0000000000027919 */ /* 0x000e620000002100 */
[--C-:B------:R-:W-:Y:S01]  /*26b0*/  FADD R235, R169, -R202.reuse ;  /* 0x800000caa9eb7221 */ /* 0x100fe20000000000 */
[--C-:B------:R-:W-:Y:S01]  /*26c0*/  FADD R169, R156, -R202.reuse ;  /* 0x800000ca9ca97221 */ /* 0x100fe20000000000 */
[--C-:B------:R-:W-:Y:S01]  /*26d0*/  FADD R247, R148, -R202.reuse ;  /* 0x800000ca94f77221 */ /* 0x100fe20000000000 */
[----:B------:R-:W2:Y:S01]  /*26e0*/  S2R R173, SR_CTAID.X ;  /* 0x0000000000ad7919 */ /* 0x000ea20000002500 */
[----:B------:R-:W3:Y:S01]  /*26f0*/  LDC.U8 R156, c[0x0][0x404] ;  /* 0x00010100ff9c7b82 */ /* 0x000ee20000000000 */
[--C-:B------:R-:W-:Y:S01]  /*2700*/  FADD R249, R149, -R202.reuse ;  /* 0x800000ca95f97221 */ /* 0x100fe20000000000 */
[--C-:B------:R-:W-:Y:S01]  /*2710*/  FADD R227, R161, -R202.reuse ;  /* 0x800000caa1e37221 */ /* 0x100fe20000000000 */
[--C-:B------:R-:W-:Y:S01]  /*2720*/  FADD R251, R150, -R202.reuse ;  /* 0x800000ca96fb7221 */ /* 0x100fe20000000000 */
[--C-:B------:R-:W-:Y:S01]  /*2730*/  FADD R161, R152, -R202.reuse ;  /* 0x800000ca98a17221 */ /* 0x100fe20000000000 */
[--C-:B------:R-:W-:Y:S01]  /*2740*/  FADD R150, R140, -R202.reuse ;  /* 0x800000ca8c967221 */ /* 0x100fe20000000000 */
[--C-:B------:R-:W-:Y:S01]  /*2750*/  FADD R201, R192, -R202.reuse ;  /* 0x800000cac0c97221 */ /* 0x100fe20000000000 */
[--C-:B------:R-:W-:Y:S01]  /*2760*/  FADD R193, R193, -R202.reuse ;  /* 0x800000cac1c17221 */ /* 0x100fe20000000000 */
[----:B------:R-:W4:Y:S01]  /*2770*/  LDC.64 R148, c[0x0][0x3c8] ;  /* 0x0000f200ff947b82 */ /* 0x000f220000000a00 */
[--C-:B------:R-:W-:Y:S01]  /*2780*/  FADD R203, R194, -R202.reuse ;  /* 0x800000cac2cb7221 */ /* 0x100fe20000000000 */
[--C-:B------:R-:W-:Y:S01]  /*2790*/  FADD R195, R195, -R202.reuse ;  /* 0x800000cac3c37221 */ /* 0x100fe20000000000 */
[--C-:B------:R-:W-:Y:S01]  /*27a0*/  FADD R141, R141, -R202.reuse ;  /* 0x800000ca8d8d7221 */ /* 0x100fe20000000000 */
[--C-:B------:R-:W-:Y:S01]  /*27b0*/  FADD R142, R142, -R202.reuse ;  /* 0x800000ca8e8e7221 */ /* 0x100fe20000000000 */
[--C-:B------:R-:W-:Y:S01]  /*27c0*/  FADD R187, R187, -R202.reuse ;  /* 0x800000cabbbb7221 */ /* 0x100fe20000000000 */
[--C-:B------:R-:W-:Y:S01]  /*27d0*/  FADD R143, R143, -R202.reuse ;  /* 0x800000ca8f8f7221 */ /* 0x100fe20000000000 */
[--C-:B0-----:R-:W-:Y:S01]  /*27e0*/  FADD R207, R190, -R202.reuse ;  /* 0x800000cabecf7221 */ /* 0x101fe20000000000 */
[--C-:B------:R-:W-:Y:S01]  /*27f0*/  FADD R136, R136, -R202.reuse ;  /* 0x800000ca88887221 */ /* 0x100fe20000000000 */
[--C-:B------:R-:W-:Y:S01]  /*2800*/  FADD R137, R137, -R202.reuse ;  /* 0x800000ca89897221 */ /* 0x100fe20000000000 */
[--C-:B------:R-:W-:Y:S01]  /*2810*/  FADD R138, R138, -R202.reuse ;  /* 0x800000ca8a8a7221 */ /* 0x100fe20000000000 */
[--C-:B------:R-:W-:Y:S01]  /*2820*/  FADD R139, R139, -R202.reuse ;  /* 0x800000ca8b8b7221 */ /* 0x100fe20000000000 */
[C---:B------:R-:W-:Y:S01]  /*2830*/  FMUL R201, R0.reuse, R201 ;  /* 0x000000c900c97220 */ /* 0x040fe20000400000 */
[C---:B------:R-:W-:Y:S01]  /*2840*/  FMUL R190, R0.reuse, R193 ;  /* 0x000000c100be7220 */ /* 0x040fe20000400000 */
[C---:B------:R-:W-:Y:S01]  /*2850*/  FMUL R203, R0.reuse, R203 ;  /* 0x000000cb00cb7220 */ /* 0x040fe20000400000 */
[----:B------:R-:W-:Y:S01]  /*2860*/  FMUL R192, R0, R195 ;  /* 0x000000c300c07220 */ /* 0x000fe20000400000 */
[----:B---3--:R-:W-:Y:S01]  /*2870*/  ISETP.NE.AND P1, PT, R156, RZ, PT ;  /* 0x000000ff9c00720c */ /* 0x008fe20003f25270 */
[----:B------:R-:W-:Y:S01]  /*2880*/  FMUL R212, R0, R141 ;  /* 0x0000008d00d47220 */ /* 0x000fe20000400000 */
[----:B------:R-:W-:Y:S01]  /*2890*/  FADD R211, R186, -R202 ;  /* 0x800000cabad37221 */ /* 0x000fe20000000000 */
[----:B-1----:R-:W-:Y:S01]  /*28a0*/  LOP3.LUT R140, R2, 0x7f, RZ, 0xc0, !PT ;  /* 0x0000007f028c7812 */ /* 0x002fe200078ec0ff */
[C---:B------:R-:W-:Y:S01]  /*28b0*/  FMUL R141, R0.reuse, R142 ;  /* 0x0000008e008d7220 */ /* 0x040fe20000400000 */
[C---:B------:R-:W-:Y:S01]  /*28c0*/  FMUL R186, R0.reuse, R187 ;  /* 0x000000bb00ba7220 */ /* 0x040fe20000400000 */
[C---:B------:R-:W-:Y:S01]  /*28d0*/  FMUL R142, R0.reuse, R143 ;  /* 0x0000008f008e7220 */ /* 0x040fe20000400000 */
[----:B--2---:R-:W-:Y:S01]  /*28e0*/  SHF.L.U32 R152, R173, 0x7, RZ ;  /* 0x00000007ad987819 */ /* 0x004fe200000006ff */
[C---:B------:R-:W-:Y:S01]  /*28f0*/  FMUL R143, R0.reuse, R136 ;  /* 0x00000088008f7220 */ /* 0x040fe20000400000 */
[C---:B------:R-:W-:Y:S01]  /*2900*/  FMUL R214, R0.reuse, R137 ;  /* 0x0000008900d67220 */ /* 0x040fe20000400000 */
[----:B------:R-:W-:Y:S01]  /*2910*/  FMUL R187, R0, R138 ;  /* 0x0000008a00bb7220 */ /* 0x000fe20000400000 */
[----:B------:R-:W-:Y:S01]  /*2920*/  LOP3.LUT R140, R140, 0x380, R152, 0xf8, !PT ;  /* 0x000003808c8c7812 */ /* 0x000fe200078ef898 */
[----:B------:R-:W-:Y:S01]  /*2930*/  FADD R152, R132, -R202 ;  /* 0x800000ca84987221 */ /* 0x000fe20000000000 */
[----:B------:R-:W-:Y:S01]  /*2940*/  FMUL R216, R0, R139 ;  /* 0x0000008b00d87220 */ /* 0x000fe20000400000 */
[----:B-----5:R-:W-:Y:S01]  /*2950*/  FFMA R136, R4, R201, R68 ;  /* 0x000000c904887223 */ /* 0x020fe20000000044 */
[----:B------:R-:W-:Y:S01]  /*2960*/  LEA R132, R3, R140, 0xe ;  /* 0x0000008c03847211 */ /* 0x000fe200078e70ff */
[----:B------:R-:W-:Y:S01]  /*2970*/  FFMA R137, R5, R190, R69 ;  /* 0x000000be05897223 */ /* 0x000fe20000000045 */
[----:B------:R-:W-:Y:S01]  /*2980*/  FFMA R138, R6, R203, R70 ;  /* 0x000000cb068a7223 */ /* 0x000fe20000000046 */
        /* <DEDUP_REMOVED lines=15> */
[----:B----4-:R-:W-:-:S04]  /*2a80*/  IMAD.WIDE.U32 R132, R132, 0x10, R148 ;  /* 0x0000001084847825 */ /* 0x010fc800078e0094 */
[-C--:B------:R-:W-:Y:S01]  /*2a90*/  @P1 FMUL R136, R136, R196.reuse ;  /* 0x000000c488881220 */ /* 0x080fe20000400000 */
[-C--:B------:R-:W-:Y:S01]  /*2aa0*/  @P1 FMUL R137, R137, R196.reuse ;  /* 0x000000c489891220 */ /* 0x080fe20000400000 */
[-C--:B------:R-:W-:Y:S01]  /*2ab0*/  @P1 FMUL R138, R138, R196.reuse ;  /* 0x000000c48a8a1220 */ /* 0x080fe20000400000 */
[----:B------:R-:W-:Y:S01]  /*2ac0*/  @P1 FMUL R139, R139, R196 ;  /* 0x000000c48b8b1220 */ /* 0x000fe20000400000 */
[--C-:B------:R-:W-:Y:S01]  /*2ad0*/  FADD R151, R151, -R202.reuse ;  /* 0x800000ca97977221 */ /* 0x100fe20000000000 */
[--C-:B------:R-:W-:Y:S01]  /*2ae0*/  FADD R144, R144, -R202.reuse ;  /* 0x800000ca90907221 */ /* 0x100fe20000000000 */
[--C-:B------:R-:W-:Y:S01]  /*2af0*/  FADD R146, R146, -R202.reuse ;  /* 0x800000ca92927221 */ /* 0x100fe20000000000 */
[--C-:B------:R-:W-:Y:S01]  /*2b00*/  FADD R147, R147, -R202.reuse ;  /* 0x800000ca93937221 */ /* 0x100fe20000000000 */
        /* <DEDUP_REMOVED lines=21> */
[----:B------:R0:W-:Y:S01]  /*2c60*/  STG.E.128 desc[UR8][R132.64], R136 ;  /* 0x0000008884007986 */ /* 0x0001e2000c101d08 */
[----:B------:R-:W-:Y:S01]  /*2c70*/  FFMA R145, R9, R148, R73 ;  /* 0x0000009409917223 */ /* 0x000fe20000000049 */
[--C-:B------:R-:W-:Y:S01]  /*2c80*/  FADD R239, R175, -R202.reuse ;  /* 0x800000caafef7221 */ /* 0x100fe20000000000 */
[----:B------:R-:W-:Y:S01]  /*2c90*/  FADD R231, R171, -R202 ;  /* 0x800000caabe77221 */ /* 0x000fe20000000000 */
[----:B------:R-:W-:Y:S01]  /*2ca0*/  FFMA R144, R8, R205, R72 ;  /* 0x000000cd08907223 */ /* 0x000fe20000000048 */
[----:B------:R-:W-:Y:S01]  /*2cb0*/  FFMA R146, R10, R207, R74 ;  /* 0x000000cf0a927223 */ /* 0x000fe2000000004a */
[----:B------:R-:W-:Y:S01]  /*2cc0*/  FFMA R147, R11, R188, R75 ;  /* 0x000000bc0b937223 */ /* 0x000fe2000000004b */
[----:B------:R-:W-:Y:S01]  /*2cd0*/  FFMA R148, R12, R209, R76 ;  /* 0x000000d10c947223 */ /* 0x000fe2000000004c */
        /* <DEDUP_REMOVED lines=9> */
[----:B------:R-:W-:Y:S01]  /*2d70*/  FADD R167, R162, -R202 ;  /* 0x800000caa2a77221 */ /* 0x000fe20000000000 */
[----:B0-----:R-:W-:Y:S01]  /*2d80*/  FFMA R136, R20, R217, R84 ;  /* 0x000000d914887223 */ /* 0x001fe20000000054 */
        /* <DEDUP_REMOVED lines=25> */
[----:B------:R-:W-:Y:S01]  /*2f20*/  FADD R135, R135, -R202 ;  /* 0x800000ca87877221 */ /* 0x000fe20000000000 */
        /* <DEDUP_REMOVED lines=22> */
[----:B------:R0:W-:Y:S01]  /*3090*/  STG.E.128 desc[UR8][R132.64+0x4000], R144 ;  /* 0x0040009084007986 */ /* 0x0001e2000c101d08 */
[----:B------:R-:W-:Y:S01]  /*30a0*/  FFMA R152, R16, R213, R80 ;  /* 0x000000d510987223 */ /* 0x000fe20000000050 */
[----:B------:R-:W-:Y:S01]  /*30b0*/  FFMA R153, R17, R180, R81 ;  /* 0x000000b411997223 */ /* 0x000fe20000000051 */
[----:B------:R-:W-:Y:S01]  /*30c0*/  FFMA R154, R18, R215, R82 ;  /* 0x000000d7129a7223 */ /* 0x000fe20000000052 */
[----:B------:R1:W-:Y:S01]  /*30d0*/  STG.E.128 desc[UR8][R132.64+0x8000], R148 ;  /* 0x0080009484007986 */ /* 0x0003e2000c101d08 */
[----:B------:R-:W-:Y:S01]  /*30e0*/  FFMA R155, R19, R182, R83 ;  /* 0x000000b6139b7223 */ /* 0x000fe20000000053 */
[----:B------:R-:W-:Y:S01]  /*30f0*/  FFMA R156, R24, R221, R88 ;  /* 0x000000dd189c7223 */ /* 0x000fe20000000058 */
[----:B------:R-:W-:Y:S01]  /*3100*/  FFMA R158, R26, R237, R90 ;  /* 0x000000ed1a9e7223 */ /* 0x000fe2000000005a */
[----:B------:R2:W-:Y:S01]  /*3110*/  STG.E.128 desc[UR8][R132.64+0x10000], R136 ;  /* 0x0100008884007986 */ /* 0x0005e2000c101d08 */
[----:B------:R-:W-:Y:S01]  /*3120*/  FFMA R159, R27, R160, R91 ;  /* 0x000000a01b9f7223 */ /* 0x000fe2000000005b */
        /* <DEDUP_REMOVED lines=8> */
[----:B0-----:R-:W-:Y:S01]  /*31b0*/  FFMA R144, R36, R225, R100 ;  /* 0x000000e124907223 */ /* 0x001fe20000000064 */
[----:B------:R-:W-:Y:S01]  /*31c0*/  FFMA R145, R37, R172, R101 ;  /* 0x000000ac25917223 */ /* 0x000fe20000000065 */
[----:B------:R-:W-:Y:S01]  /*31d0*/  FFMA R146, R38, R175, R102 ;  /* 0x000000af26927223 */ /* 0x000fe20000000066 */
[----:B------:R-:W-:Y:S01]  /*31e0*/  FFMA R147, R39, R174, R103 ;  /* 0x000000ae27937223 */ /* 0x000fe20000000067 */
[----:B-1----:R-:W-:Y:S01]  /*31f0*/  FFMA R148, R44, R171, R108 ;  /* 0x000000ab2c947223 */ /* 0x002fe2000000006c */
[----:B------:R-:W-:Y:S01]  /*3200*/  FFMA R149, R45, R194, R109 ;  /* 0x000000c22d957223 */ /* 0x000fe2000000006d */
[----:B------:R-:W-:Y:S01]  /*3210*/  FFMA R150, R46, R245, R110 ;  /* 0x000000f52e967223 */ /* 0x000fe2000000006e */
[----:B------:R-:W-:Y:S01]  /*3220*/  FFMA R151, R47, R202, R111 ;  /* 0x000000ca2f977223 */ /* 0x000fe2000000006f */
[----:B--2---:R-:W-:Y:S01]  /*3230*/  FFMA R136, R40, R177, R104 ;  /* 0x000000b128887223 */ /* 0x004fe20000000068 */
[----:B------:R-:W-:Y:S01]  /*3240*/  FFMA R137, R41, R168, R105 ;  /* 0x000000a829897223 */ /* 0x000fe20000000069 */
[----:B------:R-:W-:Y:S01]  /*3250*/  FFMA R138, R42, R169, R106 ;  /* 0x000000a92a8a7223 */ /* 0x000fe2000000006a */
        /* <DEDUP_REMOVED lines=36> */
[-C--:B------:R-:W-:Y:S01]  /*34a0*/  @P1 FMUL R160, R160, R196.reuse ;  /* 0x000000c4a0a01220 */ /* 0x080fe20000400000 */
[----:B------:R3:W-:Y:S01]  /*34b0*/  STG.E.128 desc[UR8][R132.64+0x24000], R136 ;  /* 0x0240008884007986 */ /* 0x0007e2000c101d08 */
[-C--:B------:R-:W-:Y:S01]  /*34c0*/  @P1 FMUL R161, R161, R196.reuse ;  /* 0x000000c4a1a11220 */ /* 0x080fe20000400000 */
[-C--:B------:R-:W-:Y:S01]  /*34d0*/  @P1 FMUL R162, R162, R196.reuse ;  /* 0x000000c4a2a21220 */ /* 0x080fe20000400000 */
[-C--:B------:R-:W-:Y:S01]  /*34e0*/  @P1 FMUL R163, R163, R196.reuse ;  /* 0x000000c4a3a31220 */ /* 0x080fe20000400000 */
[----:B------:R4:W-:Y:S01]  /*34f0*/  STG.E.128 desc[UR8][R132.64+0x28000], R148 ;  /* 0x0280009484007986 */ /* 0x0009e2000c101d08 */
        /* <DEDUP_REMOVED lines=13> */
[----:B---3--:R-:W-:Y:S01]  /*35d0*/  FFMA R136, R60, R143, R124 ;  /* 0x0000008f3c887223 */ /* 0x008fe2000000007c */
[----:B------:R-:W-:Y:S01]  /*35e0*/  FFMA R137, R61, R214, R125 ;  /* 0x000000d63d897223 */ /* 0x000fe2000000007d */
[----:B------:R-:W-:Y:S01]  /*35f0*/  FFMA R138, R62, R187, R126 ;  /* 0x000000bb3e8a7223 */ /* 0x000fe2000000007e */
[----:B------:R-:W-:Y:S01]  /*3600*/  FFMA R139, R63, R216, R127 ;  /* 0x000000d83f8b7223 */ /* 0x000fe2000000007f */
[----:B----4-:R-:W-:Y:S01]  /*3610*/  FFMA R148, R64, R189, R128 ;  /* 0x000000bd40947223 */ /* 0x010fe20000000080 */
        /* <DEDUP_REMOVED lines=26> */
[----:B------:R0:W-:Y:S04]  /*37c0*/  STG.E.128 desc[UR8][R132.64+0x18000], R160 ;  /* 0x018000a084007986 */ /* 0x0001e8000c101d08 */
[----:B------:R0:W-:Y:S04]  /*37d0*/  STG.E.128 desc[UR8][R132.64+0x1c000], R164 ;  /* 0x01c000a484007986 */ /* 0x0001e8000c101d08 */
[----:B------:R0:W-:Y:S04]  /*37e0*/  STG.E.128 desc[UR8][R132.64+0x2c000], R152 ;  /* 0x02c0009884007986 */ /* 0x0001e8000c101d08 */
[----:B------:R0:W-:Y:S04]  /*37f0*/  STG.E.128 desc[UR8][R132.64+0x30000], R156 ;  /* 0x0300009c84007986 */ /* 0x0001e8000c101d08 */
[----:B------:R0:W-:Y:S04]  /*3800*/  STG.E.128 desc[UR8][R132.64+0x34000], R144 ;  /* 0x0340009084007986 */ /* 0x0001e8000c101d08 */
[----:B------:R0:W-:Y:S04]  /*3810*/  STG.E.128 desc[UR8][R132.64+0x38000], R136 ;  /* 0x0380008884007986 */ /* 0x0001e8000c101d08 */
[----:B------:R0:W-:Y:S01]  /*3820*/  STG.E.128 desc[UR8][R132.64+0x3c000], R148 ;  /* 0x03c0009484007986 */ /* 0x0001e2000c101d08 */
[----:B------:R-:W-:Y:S05]  /*3830*/  BRA `(.L_x_6023) ;  /* 0x0000001400687947 */ /* 0x000fea0003800000 */
.L_x_6022:
[--C-:B------:R-:W-:Y:S01]  /*3840*/  FADD R223, R173, -R202.reuse ;  /* 0x800000caaddf7221 */ /* 0x100fe20000000000 */
[----:B------:R-:W1:Y:S01]  /*3850*/  S2R R2, SR_TID.X ;  /* 0x0000000000027919 */ /* 0x000e620000002100 */
[--C-:B------:R-:W-:Y:S01]  /*3860*/  FADD R243, R152, -R202.reuse ;  /* 0x800000ca98f37221 */ /* 0x100fe20000000000 */
[--C-:B------:R-:W-:Y:S01]  /*3870*/  FADD R245, R154, -R202.reuse ;  /* 0x800000ca9af57221 */ /* 0x100fe20000000000 */
[--C-:B------:R-:W-:Y:S01]  /*3880*/  FADD R152, R148, -R202.reuse ;  /* 0x800000ca94987221 */ /* 0x100fe20000000000 */
[----:B------:R-:W2:Y:S01]  /*3890*/  S2R R173, SR_CTAID.X ;  /* 0x0000000000ad7919 */ /* 0x000ea20000002500 */
[--C-:B------:R-:W-:Y:S01]  /*38a0*/  FADD R154, R149, -R202.reuse ;  /* 0x800000ca959a7221 */ /* 0x100fe20000000000 */
[--C-:B------:R-:W-:Y:S01]  /*38b0*/  FADD R233, R166, -R202.reuse ;  /* 0x800000caa6e97221 */ /* 0x100fe20000000000 */
[----:B------:R-:W3:Y:S01]  /*38c0*/  LDC.64 R148, c[0x0][0x3c8] ;  /* 0x0000f200ff947b82 */ /* 0x000ee20000000a00 */
[--C-:B------:R-:W-:Y:S01]  /*38d0*/  FADD R251, R151, -R202.reuse ;  /* 0x800000ca97fb7221 */ /* 0x100fe20000000000 */
[--C-:B------:R-:W-:Y:S01]  /*38e0*/  FADD R201, R192, -R202.reuse ;  /* 0x800000cac0c97221 */ /* 0x100fe20000000000 */
[--C-:B------:R-:W-:Y:S01]  /*38f0*/  FADD R193, R193, -R202.reuse ;  /* 0x800000cac1c17221 */ /* 0x100fe20000000000 */
[--C-:B------:R-:W-:Y:S01]  /*3900*/  FADD R151, R144, -R202.reuse ;  /* 0x800000ca90977221 */ /* 0x100fe20000000000 */
[--C-:B------:R-:W-:Y:S01]  /*3910*/  FADD R247, R145, -R202.reuse ;  /* 0x800000ca91f77221 */ /* 0x100fe20000000000 */
[--C-:B------:R-:W-:Y:S01]  /*3920*/  FADD R145, R146, -R202.reuse ;  /* 0x800000ca92917221 */ /* 0x100fe20000000000 */
[--C-:B------:R-:W-:Y:S01]  /*3930*/  FADD R144, R140, -R202.reuse ;  /* 0x800000ca8c907221 */ /* 0x100fe20000000000 */
[----:B------:R-:W4:Y:S01]  /*3940*/  LDC.U8 R166, c[0x0][0x404] ;  /* 0x00010100ffa67b82 */ /* 0x000f220000000000 */
[--C-:B------:R-:W-:Y:S01]  /*3950*/  FADD R235, R160, -R202.reuse ;  /* 0x800000caa0eb7221 */ /* 0x100fe20000000000 */
[--C-:B------:R-:W-:Y:S01]  /*3960*/  FADD R160, R132, -R202.reuse ;  /* 0x800000ca84a07221 */ /* 0x100fe20000000000 */
[--C-:B------:R-:W-:Y:S01]  /*3970*/  FADD R203, R194, -R202.reuse ;  /* 0x800000cac2cb7221 */ /* 0x100fe20000000000 */
[--C-:B------:R-:W-:Y:S01]  /*3980*/  FADD R195, R195, -R202.reuse ;  /* 0x800000cac3c37221 */ /* 0x100fe20000000000 */
[C---:B------:R-:W-:Y:S01]  /*3990*/  FMUL R201, R0.reuse, R201 ;  /* 0x000000c900c97220 */ /* 0x040fe20000400000 */
[----:B------:R-:W-:Y:S01]  /*39a0*/  FMUL R132, R0, R193 ;  /* 0x000000c100847220 */ /* 0x000fe20000400000 */
[--C-:B------:R-:W-:Y:S01]  /*39b0*/  FADD R231, R164, -R202.reuse ;  /* 0x800000caa4e77221 */ /* 0x100fe20000000000 */
[--C-:B------:R-:W-:Y:S01]  /*39c0*/  FADD R237, R162, -R202.reuse ;  /* 0x800000caa2ed7221 */ /* 0x100fe20000000000 */
[--C-:B------:R-:W-:Y:S01]  /*39d0*/  FADD R162, R133, -R202.reuse ;  /* 0x800000ca85a27221 */ /* 0x100fe20000000000 */
[--C-:B------:R-:W-:Y:S01]  /*39e0*/  FADD R164, R134, -R202.reuse ;  /* 0x800000ca86a47221 */ /* 0x100fe20000000000 */
[--C-:B0-----:R-:W-:Y:S01]  /*39f0*/  FADD R207, R188, -R202.reuse ;  /* 0x800000cabccf7221 */ /* 0x101fe20000000000 */
[--C-:B------:R-:W-:Y:S01]  /*3a00*/  FADD R209, R189, -R202.reuse ;  /* 0x800000cabdd17221 */ /* 0x100fe20000000000 */
[--C-:B------:R-:W-:Y:S01]  /*3a10*/  FADD R239, R157, -R202.reuse ;  /* 0x800000ca9def7221 */ /* 0x100fe20000000000 */
[----:B------:R-:W-:Y:S01]  /*3a20*/  FADD R249, R150, -R202 ;  /* 0x800000ca96f97221 */ /* 0x000fe20000000000 */
[C---:B------:R-:W-:Y:S01]  /*3a30*/  FMUL R203, R0.reuse, R203 ;  /* 0x000000cb00cb7220 */ /* 0x040fe20000400000 */
[----:B------:R-:W-:Y:S01]  /*3a40*/  FMUL R134, R0, R195 ;  /* 0x000000c300867220 */ /* 0x000fe20000400000 */
[----:B-1----:R-:W-:Y:S01]  /*3a50*/  LOP3.LUT R140, R2, 0x7f, RZ, 0xc0, !PT ;  /* 0x0000007f028c7812 */ /* 0x002fe200078ec0ff */
[----:B-----5:R-:W-:Y:S01]  /*3a60*/  FFMA R201, R4, R201, R68 ;  /* 0x000000c904c97223 */ /* 0x020fe20000000044 */
[----:B------:R-:W-:Y:S01]  /*3a70*/  FFMA R133, R5, R132, R69 ;  /* 0x0000008405857223 */ /* 0x000fe20000000045 */
[--C-:B------:R-:W-:Y:S01]  /*3a80*/  FADD R215, R191, -R202.reuse ;  /* 0x800000cabfd77221 */ /* 0x100fe20000000000 */
[----:B--2---:R-:W-:Y:S01]  /*3a90*/  SHF.L.U32 R146, R173, 0x7, RZ ;  /* 0x00000007ad927819 */ /* 0x004fe200000006ff */
[--C-:B------:R-:W-:Y:S01]  /*3aa0*/  FADD R241, R156, -R202.reuse ;  /* 0x800000ca9cf17221 */ /* 0x100fe20000000000 */
[--C-:B------:R-:W-:Y:S01]  /*3ab0*/  FADD R157, R158, -R202.reuse ;  /* 0x800000ca9e9d7221 */ /* 0x100fe20000000000 */
[----:B------:R-:W-:Y:S01]  /*3ac0*/  FADD R150, R137, -R202 ;  /* 0x800000ca89967221 */ /* 0x000fe20000000000 */
[----:B------:R-:W-:Y:S01]  /*3ad0*/  LOP3.LUT R140, R140, 0x380, R146, 0xf8, !PT ;  /* 0x000003808c8c7812 */ /* 0x000fe200078ef892 */
        /* <DEDUP_REMOVED lines=34> */
[----:B------:R-:W-:Y:S01]  /*3d00*/  LEA R137, R3, R140, 0xe ;  /* 0x0000008c03897211 */ /* 0x000fe200078e70ff */
[----:B------:R-:W-:Y:S01]  /*3d10*/  FADD R202, R135, -R202 ;  /* 0x800000ca87ca7221 */ /* 0x000fe20000000000 */
[C---:B------:R-:W-:Y:S01]  /*3d20*/  FMUL R207, R0.reuse, R207 ;  /* 0x000000cf00cf7220 */ /* 0x040fe20000400000 */
[----:B------:R-:W-:Y:S01]  /*3d30*/  FMUL R136, R0, R209 ;  /* 0x000000d100887220 */ /* 0x000fe20000400000 */
[----:B------:R-:W-:Y:S01]  /*3d40*/  FFMA R203, R6, R203, R70 ;  /* 0x000000cb06cb7223 */ /* 0x000fe20000000046 */
[----:B------:R-:W-:Y:S01]  /*3d50*/  FFMA R135, R7, R134, R71 ;  /* 0x0000008607877223 */ /* 0x000fe20000000047 */
[----:B------:R-:W-:Y:S01]  /*3d60*/  FMNMX3 R198, R198, |R201|, |R133|, !PT ;  /* 0x400000c9c6c67276 */ /* 0x000fe20007800485 */
[----:B---3--:R-:W-:-:S04]  /*3d70*/  IMAD.WIDE.U32 R148, R137, 0x10, R148 ;  /* 0x0000001089947825 */ /* 0x008fc800078e0094 */
[C---:B------:R-:W-:Y:S01]  /*3d80*/  FMUL R213, R0.reuse, R213 ;  /* 0x000000d500d57220 */ /* 0x040fe20000400000 */
[----:B------:R-:W-:Y:S01]  /*3d90*/  FMUL R138, R0, R215 ;  /* 0x000000d7008a7220 */ /* 0x000fe20000400000 */
[----:B------:R-:W-:Y:S01]  /*3da0*/  FFMA R207, R8, R207, R72 ;  /* 0x000000cf08cf7223 */ /* 0x000fe20000000048 */
[----:B------:R-:W-:Y:S01]  /*3db0*/  FFMA R137, R9, R136, R73 ;  /* 0x0000008809897223 */ /* 0x000fe20000000049 */
[----:B------:R-:W-:Y:S01]  /*3dc0*/  FMNMX3 R198, R198, |R203|, |R135|, !PT ;  /* 0x400000cbc6c67276 */ /* 0x000fe20007800487 */
[----:B------:R-:W-:Y:S01]  /*3dd0*/  FFMA R213, R10, R213, R74 ;  /* 0x000000d50ad57223 */ /* 0x000fe2000000004a */
[----:B----4-:R-:W-:Y:S01]  /*3de0*/  ISETP.NE.AND P1, PT, R166, RZ, PT ;  /* 0x000000ffa600720c */ /* 0x010fe20003f25270 */
[----:B------:R-:W-:Y:S01]  /*3df0*/  FFMA R139, R11, R138, R75 ;  /* 0x0000008a0b8b7223 */ /* 0x000fe2000000004b */
[C---:B------:R-:W-:Y:S01]  /*3e00*/  FMUL R189, R0.reuse, R189 ;  /* 0x000000bd00bd7220 */ /* 0x040fe20000400000 */
[----:B------:R-:W-:Y:S01]  /*3e10*/  FMUL R178, R0, R185 ;  /* 0x000000b900b27220 */ /* 0x000fe20000400000 */
[----:B------:R-:W-:Y:S01]  /*3e20*/  FMNMX3 R166, R198, |R207|, |R137|, !PT ;  /* 0x400000cfc6a67276 */ /* 0x000fe20007800489 */
[C---:B------:R-:W-:Y:S01]  /*3e30*/  FMUL R206, R0.reuse, R169 ;  /* 0x000000a900ce7220 */ /* 0x040fe20000400000 */
[C---:B------:R-:W-:Y:S01]  /*3e40*/  FMUL R169, R0.reuse, R145 ;  /* 0x0000009100a97220 */ /* 0x040fe20000400000 */
[C---:B------:R-:W-:Y:S01]  /*3e50*/  FMUL R191, R0.reuse, R191 ;  /* 0x000000bf00bf7220 */ /* 0x040fe20000400000 */
[----:B------:R-:W-:Y:S01]  /*3e60*/  FMUL R192, R0, R187 ;  /* 0x000000bb00c07220 */ /* 0x000fe20000400000 */
[----:B------:R-:W-:Y:S01]  /*3e70*/  FFMA R189, R12, R189, R76 ;  /* 0x000000bd0cbd7223 */ /* 0x000fe2000000004c */
[----:B------:R-:W-:Y:S01]  /*3e80*/  FFMA R145, R13, R178, R77 ;  /* 0x000000b20d917223 */ /* 0x000fe2000000004d */
[----:B------:R-:W-:Y:S01]  /*3e90*/  FMNMX3 R166, R166, |R213|, |R139|, !PT ;  /* 0x400000d5a6a67276 */ /* 0x000fe2000780048b */
[C---:B------:R-:W-:Y:S01]  /*3ea0*/  FMUL R194, R0.reuse, R147 ;  /* 0x0000009300c27220 */ /* 0x040fe20000400000 */
[C---:B------:R-:W-:Y:S01]  /*3eb0*/  FMUL R205, R0.reuse, R205 ;  /* 0x000000cd00cd7220 */ /* 0x040fe20000400000 */
[----:B------:R-:W-:Y:S01]  /*3ec0*/  FMUL R208, R0, R181 ;  /* 0x000000b500d07220 */ /* 0x000fe20000400000 */
[----:B------:R-:W-:Y:S01]  /*3ed0*/  FFMA R191, R14, R191, R78 ;  /* 0x000000bf0ebf7223 */ /* 0x000fe2000000004e */
[----:B------:R-:W-:Y:S01]  /*3ee0*/  FFMA R147, R15, R192, R79 ;  /* 0x000000c00f937223 */ /* 0x000fe2000000004f */
[-C--:B------:R-:W-:Y:S01]  /*3ef0*/  FMUL R132, R201, R196.reuse ;  /* 0x000000c4c9847220 */ /* 0x080fe20000400000 */
[----:B------:R-:W-:Y:S01]  /*3f00*/  FMUL R134, R203, R196 ;  /* 0x000000c4cb867220 */ /* 0x000fe20000400000 */
[----:B------:R-:W-:Y:S01]  /*3f10*/  FMNMX3 R166, R166, |R189|, |R145|, !PT ;  /* 0x400000bda6a67276 */ /* 0x000fe20007800491 */
[C---:B------:R-:W-:Y:S01]  /*3f20*/  FMUL R198, R0.reuse, R153 ;  /* 0x0000009900c67220 */ /* 0x040fe20000400000 */
[C---:B------:R-:W-:Y:S01]  /*3f30*/  FMUL R211, R0.reuse, R211 ;  /* 0x000000d300d37220 */ /* 0x040fe20000400000 */
[----:B------:R-:W-:Y:S01]  /*3f40*/  FMUL R216, R0, R183 ;  /* 0x000000b700d87220 */ /* 0x000fe20000400000 */
[----:B------:R-:W-:Y:S01]  /*3f50*/  FFMA R205, R16, R205, R80 ;  /* 0x000000cd10cd7223 */ /* 0x000fe20000000050 */
[----:B------:R-:W-:Y:S01]  /*3f60*/  FFMA R153, R17, R208, R81 ;  /* 0x000000d011997223 */ /* 0x000fe20000000051 */
[----:B------:R-:W-:Y:S01]  /*3f70*/  FMNMX3 R166, R166, |R191|, |R147|, !PT ;  /* 0x400000bfa6a67276 */ /* 0x000fe20007800493 */
[----:B------:R-:W-:Y:S01]  /*3f80*/  @P1 FMUL R133, R133, R196 ;  /* 0x000000c485851220 */ /* 0x000fe20000400000 */
[----:B------:R-:W-:Y:S01]  /*3f90*/  FSEL R132, R201, R132, !P1 ;  /* 0x00000084c9847208 */ /* 0x000fe20004800000 */
[----:B------:R-:W-:Y:S01]  /*3fa0*/  @P1 FMUL R135, R135, R196 ;  /* 0x000000c487871220 */ /* 0x000fe20000400000 */
[----:B------:R-:W-:Y:S01]  /*3fb0*/  FSEL R134, R203, R134, !P1 ;  /* 0x00000086cb867208 */ /* 0x000fe20004800000 */
        /* <DEDUP_REMOVED lines=8> */
[----:B------:R0:W-:Y:S01]  /*4040*/  STG.E.128 desc[UR8][R148.64], R132 ;  /* 0x0000008494007986 */ /* 0x0001e2000c101d08 */
[C---:B------:R-:W-:Y:S01]  /*4050*/  FMUL R219, R0.reuse, R219 ;  /* 0x000000db00db7220 */ /* 0x040fe20000400000 */
[----:B------:R-:W-:Y:S01]  /*4060*/  FMUL R190, R0, R179 ;  /* 0x000000b300be7220 */ /* 0x000fe20000400000 */
[----:B------:R-:W-:Y:S01]  /*4070*/  FFMA R217, R20, R217, R84 ;  /* 0x000000d914d97223 */ /* 0x000fe20000000054 */
[----:B------:R-:W-:Y:S01]  /*4080*/  FMUL R218, R0, R141 ;  /* 0x0000008d00da7220 */ /* 0x000fe20000400000 */
[----:B------:R-:W-:Y:S01]  /*4090*/  FMNMX3 R166, R166, |R211|, |R155|, !PT ;  /* 0x400000d3a6a67276 */ /* 0x000fe2000780049b */
[C---:B------:R-:W-:Y:S01]  /*40a0*/  FMUL R141, R0.reuse, R142 ;  /* 0x0000008e008d7220 */ /* 0x040fe20000400000 */
[----:B------:R-:W-:Y:S01]  /*40b0*/  FSEL R136, R207, R136, !P1 ;  /* 0x00000088cf887208 */ /* 0x000fe20004800000 */
[----:B------:R-:W-:Y:S01]  /*40c0*/  @P1 FMUL R137, R137, R196 ;  /* 0x000000c489891220 */ /* 0x000fe20000400000 */
[----:B------:R-:W-:Y:S01]  /*40d0*/  FSEL R138, R213, R138, !P1 ;  /* 0x0000008ad58a7208 */ /* 0x000fe20004800000 */
[----:B------:R-:W-:Y:S01]  /*40e0*/  @P1 FMUL R139, R139, R196 ;  /* 0x000000c48b8b1220 */ /* 0x000fe20000400000 */
[C---:B------:R-:W-:Y:S01]  /*40f0*/  FMUL R214, R0.reuse, R171 ;  /* 0x000000ab00d67220 */ /* 0x040fe20000400000 */
[C---:B------:R-:W-:Y:S01]  /*4100*/  FMUL R142, R0.reuse, R143 ;  /* 0x0000008f008e7220 */ /* 0x040fe20000400000 */
[C---:B------:R-:W-:Y:S01]  /*4110*/  FMUL R221, R0.reuse, R221 ;  /* 0x000000dd00dd7220 */ /* 0x040fe20000400000 */
[C---:B------:R-:W-:Y:S01]  /*4120*/  FMUL R174, R0.reuse, R223 ;  /* 0x000000df00ae7220 */ /* 0x040fe20000400000 */
[C---:B------:R-:W-:Y:S01]  /*4130*/  FMUL R171, R0.reuse, R144 ;  /* 0x0000009000ab7220 */ /* 0x040fe20000400000 */
[----:B------:R-:W-:Y:S01]  /*4140*/  FMUL R143, R0, R146 ;  /* 0x00000092008f7220 */ /* 0x000fe20000400000 */
[----:B------:R-:W-:Y:S01]  /*4150*/  FFMA R219, R22, R219, R86 ;  /* 0x000000db16db7223 */ /* 0x000fe20000000056 */
[----:B0-----:R-:W-:Y:S01]  /*4160*/  FFMA R133, R21, R176, R85 ;  /* 0x000000b015857223 */ /* 0x001fe20000000055 */
[----:B------:R-:W-:Y:S01]  /*4170*/  FFMA R135, R23, R190, R87 ;  /* 0x000000be17877223 */ /* 0x000fe20000000057 */
[-C--:B------:R-:W-:Y:S01]  /*4180*/  FMUL R144, R189, R196.reuse ;  /* 0x000000c4bd907220 */ /* 0x080fe20000400000 */
[-C--:B------:R-:W-:Y:S01]  /*4190*/  FMUL R146, R191, R196.reuse ;  /* 0x000000c4bf927220 */ /* 0x080fe20000400000 */
[----:B------:R0:W-:Y:S01]  /*41a0*/  STG.E.128 desc[UR8][R148.64+0x4000], R136 ;  /* 0x0040008894007986 */ /* 0x0001e2000c101d08 */
[----:B------:R-:W-:Y:S01]  /*41b0*/  FMNMX3 R166, R166, |R217|, |R133|, !PT ;  /* 0x400000d9a6a67276 */ /* 0x000fe20007800485 */
[C---:B------:R-:W-:Y:S01]  /*41c0*/  FMUL R225, R0.reuse, R225 ;  /* 0x000000e100e17220 */ /* 0x040fe20000400000 */
[----:B------:R-:W-:Y:S01]  /*41d0*/  FMUL R188, R0, R175 ;  /* 0x000000af00bc7220 */ /* 0x000fe20000400000 */
        /* <DEDUP_REMOVED lines=8> */
[C---:B------:R-:W-:Y:S01]  /*4260*/  FMUL R161, R0.reuse, R152 ;  /* 0x0000009800a17220 */ /* 0x040fe20000400000 */
[----:B------:R-:W-:Y:S01]  /*4270*/  FMUL R168, R0, R154 ;  /* 0x0000009a00a87220 */ /* 0x000fe20000400000 */
[----:B------:R-:W-:Y:S01]  /*4280*/  FFMA R225, R26, R225, R90 ;  /* 0x000000e11ae17223 */ /* 0x000fe2000000005a */
[-C--:B------:R-:W-:Y:S01]  /*4290*/  FMUL R152, R205, R196.reuse ;  /* 0x000000c4cd987220 */ /* 0x080fe20000400000 */
[----:B------:R-:W-:Y:S01]  /*42a0*/  FMUL R154, R211, R196 ;  /* 0x000000c4d39a7220 */ /* 0x000fe20000400000 */
[----:B------:R1:W-:Y:S01]  /*42b0*/  STG.E.128 desc[UR8][R148.64+0x8000], R144 ;  /* 0x0080009094007986 */ /* 0x0003e2000c101d08 */
[----:B0-----:R-:W-:Y:S01]  /*42c0*/  FFMA R137, R25, R174, R89 ;  /* 0x000000ae19897223 */ /* 0x001fe20000000059 */
[----:B------:R-:W-:Y:S01]  /*42d0*/  FFMA R139, R27, R188, R91 ;  /* 0x000000bc1b8b7223 */ /* 0x000fe2000000005b */
[----:B------:R-:W-:Y:S01]  /*42e0*/  FMUL R229, R0, R229 ;  /* 0x000000e500e57220 */ /* 0x000fe20000400000 */
[----:B------:R-:W-:Y:S01]  /*42f0*/  FFMA R227, R28, R227, R92 ;  /* 0x000000e31ce37223 */ /* 0x000fe2000000005c */
[----:B------:R-:W-:Y:S01]  /*4300*/  FSEL R152, R205, R152, !P1 ;  /* 0x00000098cd987208 */ /* 0x000fe20004800000 */
[-C--:B------:R-:W-:Y:S01]  /*4310*/  @P1 FMUL R153, R153, R196.reuse ;  /* 0x000000c499991220 */ /* 0x080fe20000400000 */
[----:B------:R-:W-:Y:S01]  /*4320*/  FMNMX3 R166, R166, |R221|, |R137|, !PT ;  /* 0x400000dda6a67276 */ /* 0x000fe20007800489 */
[----:B------:R-:W-:Y:S01]  /*4330*/  @P1 FMUL R155, R155, R196 ;  /* 0x000000c49b9b1220 */ /* 0x000fe20000400000 */
[----:B------:R-:W-:Y:S01]  /*4340*/  FSEL R154, R211, R154, !P1 ;  /* 0x0000009ad39a7208 */ /* 0x000fe20004800000 */
[----:B------:R-:W-:Y:S01]  /*4350*/  FMUL R231, R0, R231 ;  /* 0x000000e700e77220 */ /* 0x000fe20000400000 */
[----:B------:R-:W-:Y:S01]  /*4360*/  FMNMX3 R166, R166, |R225|, |R139|, !PT ;  /* 0x400000e1a6a67276 */ /* 0x000fe2000780048b */
[----:B------:R-:W-:Y:S01]  /*4370*/  FMUL R172, R0, R165 ;  /* 0x000000a500ac7220 */ /* 0x000fe20000400000 */
[----:B------:R-:W-:Y:S01]  /*4380*/  FFMA R229, R30, R229, R94 ;  /* 0x000000e51ee57223 */ /* 0x000fe2000000005e */
[----:B------:R0:W-:Y:S01]  /*4390*/  STG.E.128 desc[UR8][R148.64+0xc000], R152 ;  /* 0x00c0009894007986 */ /* 0x0001e2000c101d08 */
[C---:B------:R-:W-:Y:S01]  /*43a0*/  FMUL R233, R0.reuse, R233 ;  /* 0x000000e900e97220 */ /* 0x040fe20000400000 */
[----:B------:R-:W-:Y:S01]  /*43b0*/  FMUL R186, R0, R167 ;  /* 0x000000a700ba7220 */ /* 0x000fe20000400000 */
[----:B------:R-:W-:Y:S01]  /*43c0*/  FFMA R231, R32, R231, R96 ;  /* 0x000000e720e77223 */ /* 0x000fe20000000060 */
[----:B-1----:R-:W-:Y:S01]  /*43d0*/  FFMA R145, R29, R206, R93 ;  /* 0x000000ce1d917223 */ /* 0x002fe2000000005d */
[----:B------:R-:W-:Y:S01]  /*43e0*/  FFMA R147, R31, R214, R95 ;  /* 0x000000d61f937223 */ /* 0x000fe2000000005f */
[----:B------:R-:W-:Y:S01]  /*43f0*/  FMUL R235, R0, R235 ;  /* 0x000000eb00eb7220 */ /* 0x000fe20000400000 */
[----:B------:R-:W-:Y:S01]  /*4400*/  FFMA R233, R34, R233, R98 ;  /* 0x000000e922e97223 */ /* 0x000fe20000000062 */
[----:B------:R-:W-:Y:S01]  /*4410*/  FMUL R212, R0, R163 ;  /* 0x000000a300d47220 */ /* 0x000fe20000400000 */
[----:B------:R-:W-:Y:S01]  /*4420*/  FMNMX3 R166, R166, |R227|, |R145|, !PT ;  /* 0x400000e3a6a67276 */ /* 0x000fe20007800491 */
[C---:B------:R-:W-:Y:S01]  /*4430*/  FMUL R163, R0.reuse, R157 ;  /* 0x0000009d00a37220 */ /* 0x040fe20000400000 */
[----:B------:R-:W-:Y:S01]  /*4440*/  FMUL R237, R0, R237 ;  /* 0x000000ed00ed7220 */ /* 0x000fe20000400000 */
[----:B------:R-:W-:Y:S01]  /*4450*/  FFMA R235, R36, R235, R100 ;  /* 0x000000eb24eb7223 */ /* 0x000fe20000000064 */
[----:B------:R-:W-:Y:S01]  /*4460*/  FMNMX3 R166, R166, |R229|, |R147|, !PT ;  /* 0x400000e5a6a67276 */ /* 0x000fe20007800493 */
[----:B------:R-:W-:Y:S01]  /*4470*/  FFMA R157, R37, R204, R101 ;  /* 0x000000cc259d7223 */ /* 0x000fe20000000065 */
[C---:B------:R-:W-:Y:S01]  /*4480*/  FMUL R184, R0.reuse, R159 ;  /* 0x0000009f00b87220 */ /* 0x040fe20000400000 */
[C---:B------:R-:W-:Y:S01]  /*4490*/  FMUL R241, R0.reuse, R241 ;  /* 0x000000f100f17220 */ /* 0x040fe20000400000 */
[----:B------:R-:W-:Y:S01]  /*44a0*/  FMUL R170, R0, R239 ;  /* 0x000000ef00aa7220 */ /* 0x000fe20000400000 */
[----:B0-----:R-:W-:Y:S01]  /*44b0*/  FFMA R153, R33, R172, R97 ;  /* 0x000000ac21997223 */ /* 0x001fe20000000061 */
[----:B------:R-:W-:Y:S01]  /*44c0*/  FFMA R155, R35, R186, R99 ;  /* 0x000000ba239b7223 */ /* 0x000fe20000000063 */
[----:B------:R-:W-:Y:S01]  /*44d0*/  FFMA R237, R38, R237, R102 ;  /* 0x000000ed26ed7223 */ /* 0x000fe20000000066 */
[----:B------:R-:W-:Y:S01]  /*44e0*/  FFMA R159, R39, R212, R103 ;  /* 0x000000d4279f7223 */ /* 0x000fe20000000067 */
[-C--:B------:R-:W-:Y:S01]  /*44f0*/  FMUL R132, R217, R196.reuse ;  /* 0x000000c4d9847220 */ /* 0x080fe20000400000 */
[----:B------:R-:W-:Y:S01]  /*4500*/  FMNMX3 R166, R166, |R231|, |R153|, !PT ;  /* 0x400000e7a6a67276 */ /* 0x000fe20007800499 */
[----:B------:R-:W-:Y:S01]  /*4510*/  FMUL R134, R219, R196 ;  /* 0x000000c4db867220 */ /* 0x000fe20000400000 */
[----:B------:R-:W-:Y:S01]  /*4520*/  FFMA R241, R40, R241, R104 ;  /* 0x000000f128f17223 */ /* 0x000fe20000000068 */
[----:B------:R-:W-:Y:S01]  /*4530*/  FFMA R165, R41, R170, R105 ;  /* 0x000000aa29a57223 */ /* 0x000fe20000000069 */
[----:B------:R-:W-:Y:S01]  /*4540*/  FMNMX3 R166, R166, |R233|, |R155|, !PT ;  /* 0x400000e9a6a67276 */ /* 0x000fe2000780049b */
[----:B------:R-:W-:Y:S01]  /*4550*/  @P1 FMUL R133, R133, R196 ;  /* 0x000000c485851220 */ /* 0x000fe20000400000 */
[----:B------:R-:W-:Y:S01]  /*4560*/  FSEL R132, R217, R132, !P1 ;  /* 0x00000084d9847208 */ /* 0x000fe20004800000 */
[----:B------:R-:W-:Y:S01]  /*4570*/  @P1 FMUL R135, R135, R196 ;  /* 0x000000c487871220 */ /* 0x000fe20000400000 */
[----:B------:R-:W-:Y:S01]  /*4580*/  FMNMX3 R166, R166, |R235|, |R157|, !PT ;  /* 0x400000eba6a67276 */ /* 0x000fe2000780049d */
[----:B------:R-:W-:Y:S01]  /*4590*/  FMUL R243, R0, R243 ;  /* 0x000000f300f37220 */ /* 0x000fe20000400000 */
[----:B------:R-:W-:Y:S01]  /*45a0*/  FSEL R134, R219, R134, !P1 ;  /* 0x00000086db867208 */ /* 0x000fe20004800000 */
[----:B------:R-:W-:Y:S01]  /*45b0*/  FFMA R163, R42, R163, R106 ;  /* 0x000000a32aa37223 */ /* 0x000fe2000000006a */
[----:B------:R-:W-:Y:S01]  /*45c0*/  FMNMX3 R166, R166, |R237|, |R159|, !PT ;  /* 0x400000eda6a67276 */ /* 0x000fe2000780049f */
[----:B------:R-:W-:Y:S01]  /*45d0*/  FFMA R167, R43, R184, R107 ;  /* 0x000000b82ba77223 */ /* 0x000fe2000000006b */
[-C--:B------:R-:W-:Y:S01]  /*45e0*/  FMUL R136, R221, R196.reuse ;  /* 0x000000c4dd887220 */ /* 0x080fe20000400000 */
[-C--:B------:R-:W-:Y:S01]  /*45f0*/  FMUL R138, R225, R196.reuse ;  /* 0x000000c4e18a7220 */ /* 0x080fe20000400000 */
[----:B------:R-:W-:Y:S01]  /*4600*/  FMNMX3 R166, R166, |R241|, |R165|, !PT ;  /* 0x400000f1a6a67276 */ /* 0x000fe200078004a5 */
[----:B------:R0:W-:Y:S01]  /*4610*/  STG.E.128 desc[UR8][R148.64+0x10000], R132 ;  /* 0x0100008494007986 */ /* 0x0001e2000c101d08 */
        /* <DEDUP_REMOVED lines=17> */
[----:B0-----:R-:W-:Y:S01]  /*4730*/  FFMA R133, R45, R198, R109 ;  /* 0x000000c62d857223 */ /* 0x001fe2000000006d */
[----:B------:R-:W-:Y:S01]  /*4740*/  FMUL R202, R0, R202 ;  /* 0x000000ca00ca7220 */ /* 0x000fe20000400000 */
[----:B------:R-:W-:Y:S01]  /*4750*/  FFMA R245, R46, R245, R110 ;  /* 0x000000f52ef57223 */ /* 0x000fe2000000006e */
[----:B------:R-:W-:Y:S01]  /*4760*/  FFMA R135, R47, R210, R111 ;  /* 0x000000d22f877223 */ /* 0x000fe2000000006f */
[-C--:B------:R-:W-:Y:S01]  /*4770*/  FMUL R144, R227, R196.reuse ;  /* 0x000000c4e3907220 */ /* 0x080fe20000400000 */
[----:B------:R-:W-:Y:S01]  /*4780*/  FMUL R146, R229, R196 ;  /* 0x000000c4e5927220 */ /* 0x000fe20000400000 */
[----:B------:R-:W-:Y:S01]  /*4790*/  FMNMX3 R0, R166, |R243|, |R133|, !PT ;  /* 0x400000f3a6007276 */ /* 0x000fe20007800485 */
[----:B------:R0:W-:Y:S01]  /*47a0*/  STG.E.128 desc[UR8][R148.64+0x14000], R136 ;  /* 0x0140008894007986 */ /* 0x0001e2000c101d08 */
[----:B------:R-:W-:Y:S01]  /*47b0*/  FFMA R161, R48, R161, R112 ;  /* 0x000000a130a17223 */ /* 0x000fe20000000070 */
[----:B------:R-:W-:Y:S01]  /*47c0*/  FSEL R144, R227, R144, !P1 ;  /* 0x00000090e3907208 */ /* 0x000fe20004800000 */
[-C--:B------:R-:W-:Y:S01]  /*47d0*/  @P1 FMUL R145, R145, R196.reuse ;  /* 0x000000c491911220 */ /* 0x080fe20000400000 */
[----:B------:R-:W-:Y:S01]  /*47e0*/  FMNMX3 R0, R0, |R245|, |R135|, !PT ;  /* 0x400000f500007276 */ /* 0x000fe20007800487 */
[----:B------:R-:W-:Y:S01]  /*47f0*/  @P1 FMUL R147, R147, R196 ;  /* 0x000000c493931220 */ /* 0x000fe20000400000 */
[----:B------:R-:W-:Y:S01]  /*4800*/  FSEL R146, R229, R146, !P1 ;  /* 0x00000092e5927208 */ /* 0x000fe20004800000 */
[-C--:B------:R-:W-:Y:S01]  /*4810*/  FMUL R132, R163, R196.reuse ;  /* 0x000000c4a3847220 */ /* 0x080fe20000400000 */
[----:B------:R-:W-:Y:S01]  /*4820*/  FMUL R134, R243, R196 ;  /* 0x000000c4f3867220 */ /* 0x000fe20000400000 */
[----:B------:R-:W-:Y:S01]  /*4830*/  FFMA R249, R50, R249, R114 ;  /* 0x000000f932f97223 */ /* 0x000fe20000000072 */
[----:B------:R-:W-:Y:S01]  /*4840*/  FFMA R151, R52, R151, R116 ;  /* 0x0000009734977223 */ /* 0x000fe20000000074 */
[----:B------:R1:W-:Y:S01]  /*4850*/  STG.E.128 desc[UR8][R148.64+0x18000], R144 ;  /* 0x0180009094007986 */ /* 0x0003e2000c101d08 */
[----:B------:R-:W-:Y:S01]  /*4860*/  FSEL R166, R163, R132, !P1 ;  /* 0x00000084a3a67208 */ /* 0x000fe20004800000 */
[----:B------:R-:W-:Y:S01]  /*4870*/  @P1 FMUL R133, R133, R196 ;  /* 0x000000c485851220 */ /* 0x000fe20000400000 */
[----:B------:R-:W-:Y:S01]  /*4880*/  FSEL R132, R243, R134, !P1 ;  /* 0x00000086f3847208 */ /* 0x000fe20004800000 */
[-C--:B------:R-:W-:Y:S01]  /*4890*/  @P1 FMUL R135, R135, R196.reuse ;  /* 0x000000c487871220 */ /* 0x080fe20000400000 */
[----:B------:R-:W-:Y:S01]  /*48a0*/  FFMA R169, R54, R169, R118 ;  /* 0x000000a936a97223 */ /* 0x000fe20000000076 */
[----:B------:R-:W-:Y:S01]  /*48b0*/  FMUL R152, R231, R196 ;  /* 0x000000c4e7987220 */ /* 0x000fe20000400000 */
[----:B0-----:R-:W-:Y:S01]  /*48c0*/  FFMA R137, R49, R168, R113 ;  /* 0x000000a831897223 */ /* 0x001fe20000000071 */
[----:B------:R-:W-:Y:S01]  /*48d0*/  FFMA R139, R51, R182, R115 ;  /* 0x000000b6338b7223 */ /* 0x000fe20000000073 */
[-C--:B------:R-:W-:Y:S01]  /*48e0*/  FMUL R136, R245, R196.reuse ;  /* 0x000000c4f5887220 */ /* 0x080fe20000400000 */
[-C--:B------:R-:W-:Y:S01]  /*48f0*/  FMUL R154, R233, R196.reuse ;  /* 0x000000c4e99a7220 */ /* 0x080fe20000400000 */
[----:B------:R-:W-:Y:S01]  /*4900*/  FFMA R171, R56, R171, R120 ;  /* 0x000000ab38ab7223 */ /* 0x000fe20000000078 */
[----:B------:R-:W-:Y:S01]  /*4910*/  FMNMX3 R0, R0, |R161|, |R137|, !PT ;  /* 0x400000a100007276 */ /* 0x000fe20007800489 */
[----:B------:R-:W-:Y:S01]  /*4920*/  @P1 FMUL R153, R153, R196 ;  /* 0x000000c499991220 */ /* 0x000fe20000400000 */
[----:B------:R-:W-:Y:S01]  /*4930*/  FSEL R134, R245, R136, !P1 ;  /* 0x00000088f5867208 */ /* 0x000fe20004800000 */
[----:B------:R-:W-:Y:S01]  /*4940*/  @P1 FMUL R155, R155, R196 ;  /* 0x000000c49b9b1220 */ /* 0x000fe20000400000 */
[----:B------:R-:W-:Y:S01]  /*4950*/  FMNMX3 R0, R0, |R249|, |R139|, !PT ;  /* 0x400000f900007276 */ /* 0x000fe2000780048b */
[----:B------:R-:W-:Y:S01]  /*4960*/  FFMA R141, R58, R141, R122 ;  /* 0x0000008d3a8d7223 */ /* 0x000fe2000000007a */
[----:B-1----:R-:W-:Y:S01]  /*4970*/  FFMA R145, R53, R180, R117 ;  /* 0x000000b435917223 */ /* 0x002fe20000000075 */
[----:B------:R-:W-:Y:S01]  /*4980*/  FFMA R147, R55, R194, R119 ;  /* 0x000000c237937223 */ /* 0x000fe20000000077 */
[----:B------:R0:W-:Y:S01]  /*4990*/  STG.E.128 desc[UR8][R148.64+0x28000], R132 ;  /* 0x0280008494007986 */ /* 0x0001e2000c101d08 */
[----:B------:R-:W-:Y:S01]  /*49a0*/  FSEL R152, R231, R152, !P1 ;  /* 0x00000098e7987208 */ /* 0x000fe20004800000 */
[-C--:B------:R-:W-:Y:S01]  /*49b0*/  FMUL R156, R235, R196.reuse ;  /* 0x000000c4eb9c7220 */ /* 0x080fe20000400000 */
[----:B------:R-:W-:Y:S01]  /*49c0*/  FMNMX3 R0, R0, |R151|, |R145|, !PT ;  /* 0x4000009700007276 */ /* 0x000fe20007800491 */
[----:B------:R-:W-:Y:S01]  /*49d0*/  FMUL R158, R237, R196 ;  /* 0x000000c4ed9e7220 */ /* 0x000fe20000400000 */
[----:B------:R-:W-:Y:S01]  /*49e0*/  FSEL R154, R233, R154, !P1 ;  /* 0x0000009ae99a7208 */ /* 0x000fe20004800000 */
[----:B------:R-:W-:Y:S01]  /*49f0*/  FFMA R143, R60, R143, R124 ;  /* 0x0000008f3c8f7223 */ /* 0x000fe2000000007c */
[----:B------:R-:W-:Y:S01]  /*4a00*/  FMNMX3 R0, R0, |R169|, |R147|, !PT ;  /* 0x400000a900007276 */ /* 0x000fe20007800493 */
[----:B------:R-:W-:Y:S01]  /*4a10*/  @P1 FMUL R157, R157, R196 ;  /* 0x000000c49d9d1220 */ /* 0x000fe20000400000 */
[----:B------:R-:W-:Y:S01]  /*4a20*/  FSEL R156, R235, R156, !P1 ;  /* 0x0000009ceb9c7208 */ /* 0x000fe20004800000 */
[----:B------:R1:W-:Y:S01]  /*4a30*/  STG.E.128 desc[UR8][R148.64+0x1c000], R152 ;  /* 0x01c0009894007986 */ /* 0x0003e2000c101d08 */
[----:B------:R-:W-:Y:S01]  /*4a40*/  FSEL R158, R237, R158, !P1 ;  /* 0x0000009eed9e7208 */ /* 0x000fe20004800000 */
[-C--:B------:R-:W-:Y:S01]  /*4a50*/  @P1 FMUL R159, R159, R196.reuse ;  /* 0x000000c49f9f1220 */ /* 0x080fe20000400000 */
[----:B------:R-:W-:Y:S01]  /*4a60*/  FFMA R175, R62, R175, R126 ;  /* 0x000000af3eaf7223 */ /* 0x000fe2000000007e */
[----:B------:R-:W-:Y:S01]  /*4a70*/  FFMA R177, R64, R177, R128 ;  /* 0x000000b140b17223 */ /* 0x000fe20000000080 */
[----:B------:R-:W-:Y:S01]  /*4a80*/  FFMA R179, R66, R179, R130 ;  /* 0x000000b342b37223 */ /* 0x000fe20000000082 */
[----:B------:R-:W-:Y:S01]  /*4a90*/  FMUL R164, R241, R196 ;  /* 0x000000c4f1a47220 */ /* 0x000fe20000400000 */
[----:B------:R2:W-:Y:S01]  /*4aa0*/  STG.E.128 desc[UR8][R148.64+0x20000], R156 ;  /* 0x0200009c94007986 */ /* 0x0005e2000c101d08 */
[----:B0-----:R-:W-:Y:S01]  /*4ab0*/  FFMA R133, R57, R218, R121 ;  /* 0x000000da39857223 */ /* 0x001fe20000000079 */
[----:B------:R-:W-:Y:S01]  /*4ac0*/  FFMA R135, R59, R142, R123 ;  /* 0x0000008e3b877223 */ /* 0x000fe2000000007b */
[-C--:B------:R-:W-:Y:S01]  /*4ad0*/  FMUL R136, R161, R196.reuse ;  /* 0x000000c4a1887220 */ /* 0x080fe20000400000 */
[-C--:B------:R-:W-:Y:S01]  /*4ae0*/  FMUL R138, R249, R196.reuse ;  /* 0x000000c4f98a7220 */ /* 0x080fe20000400000 */
[-C--:B------:R-:W-:Y:S01]  /*4af0*/  FMUL R144, R151, R196.reuse ;  /* 0x000000c497907220 */ /* 0x080fe20000400000 */
[----:B------:R-:W-:Y:S01]  /*4b00*/  FMNMX3 R0, R0, |R171|, |R133|, !PT ;  /* 0x400000ab00007276 */ /* 0x000fe20007800485 */
[-C--:B------:R-:W-:Y:S01]  /*4b10*/  FMUL R146, R169, R196.reuse ;  /* 0x000000c4a9927220 */ /* 0x080fe20000400000 */
[-C--:B------:R-:W-:Y:S01]  /*4b20*/  FMUL R132, R171, R196.reuse ;  /* 0x000000c4ab847220 */ /* 0x080fe20000400000 */
[----:B------:R-:W-:Y:S01]  /*4b30*/  FMUL R134, R141, R196 ;  /* 0x000000c48d867220 */ /* 0x000fe20000400000 */
[----:B------:R-:W-:Y:S01]  /*4b40*/  FMNMX3 R0, R0, |R141|, |R135|, !PT ;  /* 0x4000008d00007276 */ /* 0x000fe20007800487 */
[----:B-1----:R-:W-:Y:S01]  /*4b50*/  FFMA R153, R61, R150, R125 ;  /* 0x000000963d997223 */ /* 0x002fe2000000007d */
[----:B------:R-:W-:Y:S01]  /*4b60*/  FFMA R155, R63, R220, R127 ;  /* 0x000000dc3f9b7223 */ /* 0x000fe2000000007f */
[-C--:B------:R-:W-:Y:S01]  /*4b70*/  FMUL R152, R143, R196.reuse ;  /* 0x000000c48f987220 */ /* 0x080fe20000400000 */
[-C--:B------:R-:W-:Y:S01]  /*4b80*/  FMUL R154, R175, R196.reuse ;  /* 0x000000c4af9a7220 */ /* 0x080fe20000400000 */
[-C--:B------:R-:W-:Y:S01]  /*4b90*/  FMUL R142, R177, R196.reuse ;  /* 0x000000c4b18e7220 */ /* 0x080fe20000400000 */
[----:B------:R-:W-:Y:S01]  /*4ba0*/  FMNMX3 R0, R0, |R143|, |R153|, !PT ;  /* 0x4000008f00007276 */ /* 0x000fe20007800499 */
[----:B------:R-:W-:Y:S01]  /*4bb0*/  @P1 FMUL R165, R165, R196 ;  /* 0x000000c4a5a51220 */ /* 0x000fe20000400000 */
[----:B--2---:R-:W-:Y:S01]  /*4bc0*/  FFMA R157, R65, R162, R129 ;  /* 0x000000a2419d7223 */ /* 0x004fe20000000081 */
[----:B------:R-:W-:Y:S01]  /*4bd0*/  FFMA R159, R67, R202, R131 ;  /* 0x000000ca439f7223 */ /* 0x000fe20000000083 */
[----:B------:R-:W-:Y:S01]  /*4be0*/  FMNMX3 R0, R0, |R175|, |R155|, !PT ;  /* 0x400000af00007276 */ /* 0x000fe2000780049b */
[----:B------:R-:W-:Y:S01]  /*4bf0*/  FMUL R158, R179, R196 ;  /* 0x000000c4b39e7220 */ /* 0x000fe20000400000 */
[----:B------:R-:W-:Y:S01]  /*4c00*/  FSEL R164, R241, R164, !P1 ;  /* 0x000000a4f1a47208 */ /* 0x000fe20004800000 */
[-C--:B------:R-:W-:Y:S01]  /*4c10*/  @P1 FMUL R167, R167, R196.reuse ;  /* 0x000000c4a7a71220 */ /* 0x080fe20000400000 */
[----:B------:R-:W-:Y:S01]  /*4c20*/  FMNMX3 R0, R0, |R177|, |R157|, !PT ;  /* 0x400000b100007276 */ /* 0x000fe2000780049d */
[----:B------:R-:W-:Y:S01]  /*4c30*/  @P1 FMUL R137, R137, R196 ;  /* 0x000000c489891220 */ /* 0x000fe20000400000 */
[----:B------:R-:W-:Y:S01]  /*4c40*/  FSEL R136, R161, R136, !P1 ;  /* 0x00000088a1887208 */ /* 0x000fe20004800000 */
[-C--:B------:R-:W-:Y:S01]  /*4c50*/  @P1 FMUL R139, R139, R196.reuse ;  /* 0x000000c48b8b1220 */ /* 0x080fe20000400000 */
[----:B------:R-:W-:Y:S01]  /*4c60*/  FMNMX3 R198, R0, |R179|, |R159|, !PT ;  /* 0x400000b300c67276 */ /* 0x000fe2000780049f */
        /* <DEDUP_REMOVED lines=16> */
[----:B------:R1:W-:Y:S01]  /*4d70*/  STG.E.128 desc[UR8][R148.64+0x24000], R164 ;  /* 0x024000a494007986 */ /* 0x0003e2000c101d08 */
[----:B------:R-:W-:-:S03]  /*4d80*/  FSEL R158, R179, R158, !P1 ;  /* 0x0000009eb39e7208 */ /* 0x000fc60004800000 */
[----:B------:R1:W-:Y:S04]  /*4d90*/  STG.E.128 desc[UR8][R148.64+0x2c000], R136 ;  /* 0x02c0008894007986 */ /* 0x0003e8000c101d08 */
[----:B------:R1:W-:Y:S04]  /*4da0*/  STG.E.128 desc[UR8][R148.64+0x30000], R144 ;  /* 0x0300009094007986 */ /* 0x0003e8000c101d08 */
[----:B------:R1:W-:Y:S04]  /*4db0*/  STG.E.128 desc[UR8][R148.64+0x34000], R132 ;  /* 0x0340008494007986 */ /* 0x0003e8000c101d08 */
[----:B------:R1:W-:Y:S04]  /*4dc0*/  STG.E.128 desc[UR8][R148.64+0x38000], R152 ;  /* 0x0380009894007986 */ /* 0x0003e8000c101d08 */
[----:B------:R1:W-:Y:S02]  /*4dd0*/  STG.E.128 desc[UR8][R148.64+0x3c000], R156 ;  /* 0x03c0009c94007986 */ /* 0x0003e4000c101d08 */
.L_x_6023:
[----:B------:R-:W2:Y:S01]  /*4de0*/  LDC R0, c[0x0][0x380] ;  /* 0x0000e000ff007b82 */ /* 0x000ea20000000800 */
[----:B------:R-:W3:Y:S01]  /*4df0*/  LDCU UR4, c[0x0][0x388] ;  /* 0x00007100ff0477ac */ /* 0x000ee20008000800 */
[----:B------:R-:W-:Y:S02]  /*4e00*/  IADD3 R199, PT, PT, R199, 0x1, RZ ;  /* 0x00000001c7c77810 */ /* 0x000fe40007ffe0ff */
[----:B------:R-:W-:Y:S02]  /*4e10*/  PLOP3.LUT P4, PT, P4, PT, PT, 0x8, 0x80 ;  /* 0x000000000080781c */ /* 0x000fe4000278e170 */
[----:B------:R-:W-:Y:S02]  /*4e20*/  LOP3.LUT R199, R199, 0x3, RZ, 0xc0, !PT ;  /* 0x00000003c7c77812 */ /* 0x000fe400078ec0ff */
[----:B--2---:R-:W-:-:S04]  /*4e30*/  IADD3 R3, PT, PT, R3, R0, RZ ;  /* 0x0000000003037210 */ /* 0x004fc80007ffe0ff */
[----:B---3--:R-:W-:-:S13]  /*4e40*/  ISETP.GE.AND P2, PT, R3, UR4, PT ;  /* 0x0000000403007c0c */ /* 0x008fda000bf46270 */
[----:B------:R-:W-:Y:S05]  /*4e50*/  @!P2 BRA `(.L_x_6024) ;  /* 0xffffffb80078a947 */ /* 0x000fea000383ffff */
.L_x_6000:
[----:B------:R-:W2:Y:S02]  /*4e60*/  LDCU.64 UR4, c[0x0][0x3f8] ;  /* 0x00007f00ff0477ac */ /* 0x000ea40008000a00 */
[----:B--2---:R-:W-:-:S04]  /*4e70*/  UISETP.NE.U32.AND UP0, UPT, UR4, URZ, UPT ;  /* 0x000000ff0400728c */ /* 0x004fc8000bf05070 */
[----:B------:R-:W-:-:S09]  /*4e80*/  UISETP.NE.AND.EX UP0, UPT, UR5, URZ, UPT, UP0 ;  /* 0x000000ff0500728c */ /* 0x000fd2000bf05300 */
[----:B------:R-:W-:Y:S05]  /*4e90*/  BRA.U !UP0, `(.L_x_6025) ;  /* 0x0000000108a07547 */ /* 0x000fea000b800000 */
[----:B------:R-:W2:Y:S01]  /*4ea0*/  SHFL.DOWN PT, R3, R198, 0x10, 0x1f ;  /* 0x0a001f00c6037f89 */ /* 0x000ea200000e0000 */
[----:B------:R-:W-:Y:S01]  /*4eb0*/  LOP3.LUT P0, RZ, R2, 0x1f, RZ, 0xc0, !PT ;  /* 0x0000001f02ff7812 */ /* 0x000fe2000780c0ff */
[----:B------:R-:W-:-:S12]  /*4ec0*/  BSSY B0, `(.L_x_6025) ;  /* 0x0000025000007945 */ /* 0x000fd80003800000 */
[----:B------:R-:W3:Y:S01]  /*4ed0*/  @!P0 S2R R9, SR_CgaCtaId ;  /* 0x0000000000098919 */ /* 0x000ee20000008800 */
[----:B------:R-:W-:Y:S02]  /*4ee0*/  @!P0 MOV R8, 0x400 ;  /* 0x0000040000088802 */ /* 0x000fe40000000f00 */
[----:B------:R-:W-:-:S04]  /*4ef0*/  @!P0 SHF.R.U32.HI R6, RZ, 0x3, R2 ;  /* 0x00000003ff068819 */ /* 0x000fc80000011602 */
[----:B------:R-:W-:Y:S02]  /*4f00*/  @!P0 LOP3.LUT R6, R6, 0x7c, RZ, 0xc0, !PT ;  /* 0x0000007c06068812 */ /* 0x000fe400078ec0ff */
[----:B--2---:R-:W-:-:S05]  /*4f10*/  FMNMX R3, R3, R198, !PT ;  /* 0x000000c603037209 */ /* 0x004fca0007800000 */
[----:B------:R-:W2:Y:S02]  /*4f20*/  SHFL.DOWN PT, R0, R3, 0x8, 0x1f ;  /* 0x09001f0003007f89 */ /* 0x000ea400000e0000 */
[----:B--2---:R-:W-:Y:S02]  /*4f30*/  FMNMX R0, R3, R0, !PT ;  /* 0x0000000003007209 */ /* 0x004fe40007800000 */
[----:B---3--:R-:W-:-:S03]  /*4f40*/  @!P0 LEA R3, R9, R8, 0x18 ;  /* 0x0000000809038211 */ /* 0x008fc600078ec0ff */
[----:B------:R-:W2:Y:S01]  /*4f50*/  SHFL.DOWN PT, R5, R0, 0x4, 0x1f ;  /* 0x08801f0000057f89 */ /* 0x000ea200000e0000 */
[----:B------:R-:W-:Y:S02]  /*4f60*/  @!P0 IADD3 R3, PT, PT, R6, R3, RZ ;  /* 0x0000000306038210 */ /* 0x000fe40007ffe0ff */
[----:B--2---:R-:W-:-:S05]  /*4f70*/  FMNMX R5, R0, R5, !PT ;  /* 0x0000000500057209 */ /* 0x004fca0007800000 */
[----:B------:R-:W2:Y:S02]  /*4f80*/  SHFL.DOWN PT, R4, R5, 0x2, 0x1f ;  /* 0x08401f0005047f89 */ /* 0x000ea400000e0000 */
[----:B--2---:R-:W-:-:S05]  /*4f90*/  FMNMX R4, R5, R4, !PT ;  /* 0x0000000405047209 */ /* 0x004fca0007800000 */
[----:B------:R-:W2:Y:S02]  /*4fa0*/  SHFL.DOWN PT, R7, R4, 0x1, 0x1f ;  /* 0x08201f0004077f89 */ /* 0x000ea400000e0000 */
[----:B--2---:R-:W-:-:S05]  /*4fb0*/  FMNMX R0, R4, R7, !PT ;  /* 0x0000000704007209 */ /* 0x004fca0007800000 */
[----:B------:R2:W-:Y:S01]  /*4fc0*/  @!P0 STS [R3], R0 ;  /* 0x0000000003008388 */ /* 0x0005e20000000800 */
[----:B------:R-:W-:Y:S01]  /*4fd0*/  BAR.SYNC.DEFER_BLOCKING 0x0 ;  /* 0x0000000000007b1d */ /* 0x000fe20000010000 */
[----:B------:R-:W-:-:S13]  /*4fe0*/  ISETP.GT.U32.AND P0, PT, R2, 0x1f, PT ;  /* 0x0000001f0200780c */ /* 0x000fda0003f04070 */
[----:B--2---:R-:W-:Y:S05]  /*4ff0*/  @P0 BRA `(.L_x_6026) ;  /* 0x0000000000440947 */ /* 0x004fea0003800000 */
[----:B------:R-:W-:Y:S01]  /*5000*/  ISETP.GT.U32.AND P0, PT, R2, 0x3, PT ;  /* 0x000000030200780c */ /* 0x000fe20003f04070 */
[----:B------:R-:W-:-:S12]  /*5010*/  UMOV UR4, 0xffffffff ;  /* 0xffffffff00047882 */ /* 0x000fd80000000000 */
[----:B------:R-:W2:Y:S01]  /*5020*/  @!P0 S2R R3, SR_CgaCtaId ;  /* 0x0000000000038919 */ /* 0x000ea20000008800 */
[----:B------:R-:W-:-:S04]  /*5030*/  @!P0 MOV R0, 0x400 ;  /* 0x0000040000008802 */ /* 0x000fc80000000f00 */
[----:B--2---:R-:W-:Y:S01]  /*5040*/  @!P0 LEA R3, R3, R0, 0x18 ;  /* 0x0000000003038211 */ /* 0x004fe200078ec0ff */
[----:B------:R-:W-:-:S03]  /*5050*/  HFMA2 R0, -RZ, RZ, 0, 0 ;  /* 0x00000000ff007431 */ /* 0x000fc600000001ff */
[----:B------:R-:W-:-:S05]  /*5060*/  @!P0 LEA R3, R2, R3, 0x2 ;  /* 0x0000000302038211 */ /* 0x000fca00078e10ff */
[----:B------:R2:W3:Y:S01]  /*5070*/  @!P0 LDS R0, [R3] ;  /* 0x0000000003008984 */ /* 0x0004e20000000800 */
[----:B------:R-:W-:Y:S05]  /*5080*/  BRA.DIV UR4, `(.L_x_6027) ;  /* 0x00000002047c7947 */ /* 0x000fea000b800000 */
[----:B--23--:R-:W2:Y:S02]  /*5090*/  SHFL.DOWN PT, R3, R0, 0x2, 0x1f ;  /* 0x08401f0000037f89 */ /* 0x00cea400000e0000 */
[----:B--2---:R-:W-:-:S05]  /*50a0*/  FMNMX R3, R3, R0, !PT ;  /* 0x0000000003037209 */ /* 0x004fca0007800000 */
[----:B------:R2:W3:Y:S02]  /*50b0*/  SHFL.DOWN PT, R4, R3, 0x1, 0x1f ;  /* 0x08201f0003047f89 */ /* 0x0004e400000e0000 */
.L_x_6032:
[----:B------:R-:W-:Y:S02]  /*50c0*/  ISETP.NE.AND P0, PT, R2, RZ, PT ;  /* 0x000000ff0200720c */ /* 0x000fe40003f05270 */
[----:B--23--:R-:W-:-:S11]  /*50d0*/  FMNMX R3, R3, R4, !PT ;  /* 0x0000000403037209 */ /* 0x00cfd60007800000 */
[----:B------:R-:W-:Y:S05]  /*50e0*/  @P0 BRA `(.L_x_6026) ;  /* 0x0000000000080947 */ /* 0x000fea0003800000 */
[----:B------:R-:W2:Y:S02]  /*50f0*/  LDC.64 R4, c[0x0][0x3f8] ;  /* 0x0000fe00ff047b82 */ /* 0x000ea40000000a00 */
[----:B--2---:R2:W-:Y:S02]  /*5100*/  REDG.E.MAX.S32.STRONG.GPU desc[UR8][R4.64], R3 ;  /* 0x000000030400798e */ /* 0x0045e4000d12e308 */
.L_x_6026:
[----:B------:R-:W-:Y:S05]  /*5110*/  BSYNC B0 ;  /* 0x0000000000007941 */ /* 0x000fea0003800000 */
.L_x_6025:
        /* <DEDUP_REMOVED lines=12> */
[----:B012---:R-:W-:Y:S05]  /*51e0*/  CALL.REL.NOINC `($__internal_44_$__cuda_sm20_rcp_rn_f32_slowpath) ;  /* 0x00000000005c7944 */ /* 0x007fea0003c00000 */
[----:B------:R-:W-:Y:S01]  /*51f0*/  MOV R5, R0 ;  /* 0x0000000000057202 */ /* 0x000fe20000000f00 */
[----:B------:R-:W-:Y:S06]  /*5200*/  BRA `(.L_x_6029) ;  /* 0x0000000000107947 */ /* 0x000fec0003800000 */
.L_x_6028:
[----:B--2---:R-:W2:Y:S02]  /*5210*/  MUFU.RCP R5, R196 ;  /* 0x000000c400057308 */ /* 0x004ea40000001000 */
[----:B--2---:R-:W-:-:S04]  /*5220*/  FFMA R0, R5, R196, -1 ;  /* 0xbf80000005007423 */ /* 0x004fc800000000c4 */
[----:B------:R-:W-:-:S04]  /*5230*/  FADD.FTZ R0, -R0, -RZ ;  /* 0x800000ff00007221 */ /* 0x000fc80000010100 */
[----:B------:R-:W-:-:S07]  /*5240*/  FFMA R5, R5, R0, R5 ;  /* 0x0000000005057223 */ /* 0x000fce0000000005 */
.L_x_6029:
[----:B------:R-:W2:Y:S02]  /*5250*/  LDC.64 R2, c[0x0][0x3f0] ;  /* 0x0000fc00ff027b82 */ /* 0x000ea40000000a00 */
[----:B--2---:R-:W-:Y:S01]  /*5260*/  STG.E desc[UR8][R2.64], R5 ;  /* 0x0000000502007986 */ /* 0x004fe2000c101908 */
[----:B------:R-:W-:Y:S05]  /*5270*/  EXIT ;  /* 0x000000000000794d */ /* 0x000fea0003800000 */
.L_x_6027:
[----:B------:R-:W-:Y:S02]  /*5280*/  MOV R6, 0x2 ;  /* 0x0000000200067802 */ /* 0x000fe40000000f00 */
[----:B------:R-:W-:Y:S02]  /*5290*/  MOV R7, 0x1f ;  /* 0x0000001f00077802 */ /* 0x000fe40000000f00 */
[----:B------:R-:W-:-:S07]  /*52a0*/  MOV R5, 0xffffffff ;  /* 0xffffffff00057802 */ /* 0x000fce0000000f00 */
[----:B0123-5:R-:W-:Y:S05]  /*52b0*/  WARPSYNC.COLLECTIVE R5, `(.L_x_6030) ;  /* 0x0000000005087348 */ /* 0x02ffea0003c00000 */
[----:B---3--:R3:W4:Y:S02]  /*52c0*/  SHFL.DOWN P0, R4, R0, R6, R7 ;  /* 0x0800000600047389 */ /* 0x0087240000000007 */
[----:B012345:R-:W-:Y:S05]  /*52d0*/  ENDCOLLECTIVE ;  /* 0x000000000000791b */ /* 0x03ffea0003800000 */
.L_x_6030:
[----:B------:R-:W-:Y:S02]  /*52e0*/  MOV R6, 0x1 ;  /* 0x0000000100067802 */ /* 0x000fe40000000f00 */
[----:B------:R-:W-:-:S04]  /*52f0*/  MOV R3, R4 ;  /* 0x0000000400037202 */ /* 0x000fc80000000f00 */
[----:B------:R-:W-:-:S04]  /*5300*/  FMNMX R3, R3, R0, !PT ;  /* 0x0000000003037209 */ /* 0x000fc80007800000 */
[----:B------:R-:W-:-:S07]  /*5310*/  MOV R0, R3 ;  /* 0x0000000300007202 */ /* 0x000fce0000000f00 */
[----:B------:R-:W-:Y:S05]  /*5320*/  WARPSYNC.COLLECTIVE R5, `(.L_x_6031) ;  /* 0x0000000005087348 */ /* 0x000fea0003c00000 */
[----:B------:R0:W1:Y:S02]  /*5330*/  SHFL.DOWN P0, R4, R0, R6, R7 ;  /* 0x0800000600047389 */ /* 0x0000640000000007 */
[----:B01----:R-:W-:Y:S05]  /*5340*/  ENDCOLLECTIVE ;  /* 0x000000000000791b */ /* 0x003fea0003800000 */
.L_x_6031:
[----:B------:R-:W-:Y:S05]  /*5350*/  BRA `(.L_x_6032) ;  /* 0xfffffffc00587947 */ /* 0x000fea000383ffff */
        .weak           $__internal_44_$__cuda_sm20_rcp_rn_f32_slowpath
        .type           $__internal_44_$__cuda_sm20_rcp_rn_f32_slowpath,@function
        .size           $__internal_44_$__cuda_sm20_rcp_rn_f32_slowpath,(.L_x_12912 - $__internal_44_$__cuda_sm20_rcp_rn_f32_slowpath)
$__internal_44_$__cuda_sm20_rcp_rn_f32_slowpath:
        /* <DEDUP_REMOVED lines=15> */
.L_x_6034:
        /* <DEDUP_REMOVED lines=33> */
.L_x_6036:
[----:B------:R0:W1:Y:S02]  /*5660*/  MUFU.RCP R207, R0 ;  /* 0x0000000000cf7308 */ /* 0x0000640000001000 */
.L_x_6035:
[----:B------:R-:W-:Y:S05]  /*5670*/  BSYNC B1 ;  /* 0x0000000000017941 */ /* 0x000fea0003800000 */
.L_x_6033:
[----:B01----:R-:W-:Y:S01]  /*5680*/  MOV R0, R207 ;  /* 0x000000cf00007202 */ /* 0x003fe20000000f00 */
[----:B------:R-:W-:-:S04]  /*5690*/  HFMA2 R207, -RZ, RZ, 0, 0 ;  /* 0x00000000ffcf7431 */ /* 0x000fc800000001ff */
[----:B------:R-:W-:Y:S05]  /*56a0*/  RET.REL.NODEC R206 `(_ZN18transformer_engine13normalization19ln_fwd_tuned_kernelINS0_13Kernel_traitsIffffjLj65536ELj8ELj1ELj4ELj16ENS0_18Kernel_traits_baseILj65536EffffjLj128EEEEEEEvNS0_19ForwardKernelParamsE) ;  /* 0xffffffa8ce547950 */ /* 0x000fea0003c3ffff */
.L_x_6037:
        /* <DEDUP_REMOVED lines=13> */
.L_x_12912:


//--------------------- .text._ZN18transformer_engine13normalization19ln_fwd_tuned_kernelINS0_13Kernel_traitsIff13__nv_bfloat16fjLj49152ELj4ELj1ELj4ELj16ENS0_18Kernel_traits_baseILj49152EffS3_fjLj128EEEEEEEvNS0_19ForwardKernelParamsE --------------------------
	.section	.text._ZN18transformer_engine13normalization19ln_fwd_tuned_kernelINS0_13Kernel_traitsIff13__nv_bfloat16fjLj49152ELj4ELj1ELj4ELj16ENS0_18Kernel_traits_baseILj49152EffS3_fjLj128EEEEEEEvNS0_19ForwardKernelParamsE,"ax",@progbits
	.align	128
        .global         _ZN18transformer_engine13normalization19ln_fwd_tuned_kernelINS0_13Kernel_traitsIff13__nv_bfloat16fjLj49152ELj4ELj1ELj4ELj16ENS0_18Kernel_traits_baseILj49152EffS3_fjLj128EEEEEEEvNS0_19ForwardKernelParamsE
        .type           _ZN18transformer_engine13normalization19ln_fwd_tuned_kernelINS0_13Kernel_traitsIff13__nv_bfloat16fjLj49152ELj4ELj1ELj4ELj16ENS0_18Kernel_traits_baseILj49152EffS3_fjLj128EEEEEEEvNS0_19ForwardKernelParamsE,@function
        .size           _ZN18transformer_engine13normalization19ln_fwd_tuned_kernelINS0_13Kernel_traitsIff13__nv_bfloat16fjLj49152ELj4ELj1ELj4ELj16ENS0_18Kernel_traits_baseILj49152EffS3_fjLj128EEEEEEEvNS0_19ForwardKernelParamsE,(.L_x_12913 - _ZN18transformer_engine13normalization19ln_fwd_tuned_kernelINS0_13Kernel_traitsIff13__nv_bfloat16fjLj49152ELj4ELj1ELj4ELj16ENS0_18Kernel_traits_baseILj49152EffS3_fjLj128EEEEEEEvNS0_19ForwardKernelParamsE)
        .other          _ZN18transformer_engine13normalization19ln_fwd_tuned_kernelINS0_13Kernel_traitsIff13__nv_bfloat16fjLj49152ELj4ELj1ELj4ELj16ENS0_18Kernel_traits_baseILj49152EffS3_fjLj128EEEEEEEvNS0_19ForwardKernelParamsE,@"STO_CUDA_ENTRY STV_DEFAULT"
_ZN18transformer_engine13normalization19ln_fwd_tuned_kernelINS0_13Kernel_traitsIff13__nv_bfloat16fjLj49152ELj4ELj1ELj4ELj16ENS0_18Kernel_traits_baseILj49152EffS3_fjLj128EEEEEEEvNS0_19ForwardKernelParamsE:
.text._ZN18transformer_engine13normalization19ln_fwd_tuned_kernelINS0_13Kernel_traitsIff13__nv_bfloat16fjLj49152ELj4ELj1ELj4ELj16ENS0_18Kernel_traits_baseILj49152EffS3_fjLj128EEEEEEEvNS0_19ForwardKernelParamsE:
[----:B------:R-:W0:Y:S01]  /*0000*/  LDC R1, c[0x0][0x37c] ;  /* 0x0000df00ff017b82 */ /* 0x000e220000000800 */
[----:B------:R-:W1:Y:S01]  /*0010*/  LDCU.U8 UR4, c[0x0][0x404] ;  /* 0x00008080ff0477ac */ /* 0x000e620008000000 */
[----:B0-----:R-:W-:Y:S01]  /*0020*/  IADD3 R1, PT, PT, R1, -0xd8, RZ ;  /* 0xffffff2801017810 */ /* 0x001fe20007ffe0ff */
[----:B------:R-:W0:Y:S05]  /*0030*/  LDCU.64 UR8, c[0x0][0x358] ;  /* 0x00006b00ff0877ac */ /* 0x000e2a0008000a00 */
[----:B------:R-:W2:Y:S01]  /*0040*/  S2UR UR5, SR_CTAID.X ;  /* 0x00000000000579c3 */ /* 0x000ea20000002500 */
[----:B------:R-:W3:Y:S01]  /*0050*/  S2R R97, SR_TID.X ;  /* 0x0000000000617919 */ /* 0x000ee20000002100 */
[----:B------:R-:W4:Y:S01]  /*0060*/  LDCU UR6, c[0x0][0x388] ;  /* 0x00007100ff0677ac */ /* 0x000f220008000800 */
[----:B-1----:R-:W-:-:S06]  /*0070*/  UISETP.NE.AND UP0, UPT, UR4, URZ, UPT ;  /* 0x000000ff0400728c */ /* 0x002fcc000bf05270 */
[----:B------:R-:W-:-:S13]  /*0080*/  PLOP3.LUT P1, PT, PT, PT, UP0, 0x80, 0x8 ;  /* 0x000000000008781c */ /* 0x000fda0003f2f008 */
[----:B------:R-:W0:Y:S02]  /*0090*/  @P1 LDC.64 R2, c[0x0][0x3e0] ;  /* 0x0000f800ff021b82 */ /* 0x000e240000000a00 */
[----:B0-----:R-:W5:Y:S01]  /*00a0*/  @P1 LDG.E R2, desc[UR8][R2.64] ;  /* 0x0000000802021981 */ /* 0x001f62000c1e1900 */
[----:B--2---:R-:W-:Y:S01]  /*00b0*/  USHF.R.U32.HI UR7, URZ, 0x2, UR5 ;  /* 0x00000002ff077899 */ /* 0x004fe20008011605 */
[----:B---3--:R-:W-:Y:S01]  /*00c0*/  LOP3.LUT R0, R97, 0x7f, RZ, 0xc0, !PT ;  /* 0x0000007f61007812 */ /* 0x008fe200078ec0ff */
[----:B------:R-:W-:Y:S01]  /*00d0*/  USHF.L.U32 UR4, UR5, 0x7, URZ ;  /* 0x0000000705047899 */ /* 0x000fe200080006ff */
[----:B------:R0:W-:Y:S01]  /*00e0*/  STL [R1+0xc0], RZ ;  /* 0x0000c0ff01007387 */ /* 0x0001e20000100800 */
[----:B----4-:R-:W-:Y:S01]  /*00f0*/  UISETP.GE.AND UP0, UPT, UR7, UR6, UPT ;  /* 0x000000060700728c */ /* 0x010fe2000bf06270 */
[----:B------:R-:W-:-:S03]  /*0100*/  UMOV UR10, 0x3f800000 ;  /* 0x3f800000000a7882 */ /* 0x000fc60000000000 */
[----:B------:R-:W-:-:S04]  /*0110*/  MOV R5, UR4 ;  /* 0x0000000400057c02 */ /* 0x000fc80008000f00 */
[----:B------:R-:W-:Y:S02]  /*0120*/  LOP3.LUT R0, R0, 0x180, R5, 0xf8, !PT ;  /* 0x0000018000007812 */ /* 0x000fe400078ef805 */
[----:B-----5:R-:W-:Y:S01]  /*0130*/  @P1 R2UR UR10, R2 ;  /* 0x00000000020a12ca */ /* 0x020fe200000e0000 */
[----:B0-----:R-:W-:-:S14]  /*0140*/  BRA.U UP0, `(.L_x_6038) ;  /* 0x0000009100c87547 */ /* 0x001fdc000b800000 */
        /* <DEDUP_REMOVED lines=38> */
[----:B------:R0:W4:Y:S04]  /*03b0*/  LDG.E.128 R152, desc[UR8][R2.64+0x2e000] ;  /* 0x02e0000802987981 */ /* 0x000128000c1e1d00 */
        /* <DEDUP_REMOVED lines=14> */
[----:B0-----:R-:W-:-:S05]  /*04a0*/  LOP3.LUT R2, R97, 0x1f, RZ, 0xc0, !PT ;  /* 0x0000001f61027812 */ /* 0x001fca00078ec0ff */
[----:B------:R0:W-:Y:S01]  /*04b0*/  STL [R1+0x28], R2 ;  /* 0x0000280201007387 */ /* 0x0001e20000100800 */
[----:B-1----:R-:W-:Y:S01]  /*04c0*/  ISETP.NE.AND P1, PT, RZ, UR6, PT ;  /* 0x00000006ff007c0c */ /* 0x002fe2000bf25270 */
[----:B------:R-:W-:-:S06]  /*04d0*/  ULOP3.LUT UR4, UR5, 0x3, URZ, 0xc0, !UPT ;  /* 0x0000000305047892 */ /* 0x000fcc000f8ec0ff */
[----:B------:R-:W-:Y:S01]  /*04e0*/  LOP3.LUT P0, RZ, R2, UR4, RZ, 0xfc, !PT ;  /* 0x0000000402ff7c12 */ /* 0x000fe2000f80fcff */
[----:B------:R-:W-:-:S03]  /*04f0*/  UPLOP3.LUT UP1, UPT, UPT, UPT, UPT, 0x40, 0x4 ;  /* 0x000000000004789c */ /* 0x000fc60003f2e870 */
[----:B------:R-:W-:Y:S01]  /*0500*/  ISETP.LT.U32.AND P0, PT, R97, 0x20, !P0 ;  /* 0x000000206100780c */ /* 0x000fe20004701070 */
[----:B------:R-:W-:Y:S01]  /*0510*/  UMOV UR4, URZ ;  /* 0x000000ff00047c82 */ /* 0x000fe20008000000 */
[----:B---3--:R0:W-:Y:S04]  /*0520*/  STL.64 [R1+0xb0], R44 ;  /* 0x0000b02c01007387 */ /* 0x0081e80000100a00 */
[----:B------:R0:W-:Y:S04]  /*0530*/  STL.64 [R1+0xb8], R46 ;  /* 0x0000b82e01007387 */ /* 0x0001e80000100a00 */
[----:B--2---:R0:W-:Y:S04]  /*0540*/  STL.64 [R1+0xa0], R40 ;  /* 0x0000a02801007387 */ /* 0x0041e80000100a00 */
[----:B------:R0:W-:Y:S04]  /*0550*/  STL.64 [R1+0xa8], R42 ;  /* 0x0000a82a01007387 */ /* 0x0001e80000100a00 */
[----:B----4-:R0:W-:Y:S04]  /*0560*/  STL.64 [R1+0x90], R36 ;  /* 0x0000902401007387 */ /* 0x0101e80000100a00 */
[----:B------:R0:W-:Y:S04]  /*0570*/  STL.64 [R1+0x98], R38 ;  /* 0x0000982601007387 */ /* 0x0001e80000100a00 */
[----:B------:R0:W-:Y:S04]  /*0580*/  STL [R1+0xc0], RZ ;  /* 0x0000c0ff01007387 */ /* 0x0001e80000100800 */
[----:B------:R0:W-:Y:S04]  /*0590*/  STL.64 [R1+0x80], R32 ;  /* 0x0000802001007387 */ /* 0x0001e80000100a00 */
        /* <DEDUP_REMOVED lines=11> */
[----:B------:R0:W-:Y:S04]  /*0650*/  STL.64 [R1], R8 ;  /* 0x0000000801007387 */ /* 0x0001e80000100a00 */
[----:B------:R0:W-:Y:S01]  /*0660*/  STL.64 [R1+0x8], R10 ;  /* 0x0000080a01007387 */ /* 0x0001e20000100a00 */
        /* <DEDUP_REMOVED lines=95> */
[----:B0-----:R-:W-:-:S07]  /*0c60*/  @P1 FADD R155, R155, 1 ;  /* 0x3f8000009b9b1421 */ /* 0x001fce0000000000 */
.L_x_6062:
[----:B01----:R-:W0:Y:S01]  /*0c70*/  LDC.64 R6, c[0x0][0x390] ;  /* 0x0000e400ff067b82 */ /* 0x003e220000000a00 */
[----:B------:R-:W-:Y:S01]  /*0c80*/  MOV R3, UR7 ;  /* 0x0000000700037c02 */ /* 0x000fe20008000f00 */
[----:B-----5:R1:W-:Y:S04]  /*0c90*/  STL [R1+0xc4], R100 ;  /* 0x0000c46401007387 */ /* 0x0203e80000100800 */
[----:B------:R-:W-:Y:S01]  /*0ca0*/  IMAD R2, R3, 0x3000, R0 ;  /* 0x0000300003027824 */ /* 0x000fe200078e0200 */
[----:B-1----:R-:W2:Y:S03]  /*0cb0*/  LDL.LU R100, [R1+0x28] ;  /* 0x0000280001647983 */ /* 0x002ea60000300800 */
[----:B0-----:R-:W-:-:S05]  /*0cc0*/  IMAD.WIDE.U32 R4, R2, 0x10, R6 ;  /* 0x0000001002047825 */ /* 0x001fca00078e0006 */
[----:B------:R-:W3:Y:S04]  /*0cd0*/  LDG.E.128 R96, desc[UR8][R4.64] ;  /* 0x0000000804607981 */ /* 0x000ee8000c1e1d00 */
[----:B------:R-:W4:Y:S04]  /*0ce0*/  LDG.E.128 R92, desc[UR8][R4.64+0x2000] ;  /* 0x00200008045c7981 */ /* 0x000f28000c1e1d00 */
[----:B------:R-:W2:Y:S04]  /*0cf0*/  LDG.E.128 R88, desc[UR8][R4.64+0x4000] ;  /* 0x0040000804587981 */ /* 0x000ea8000c1e1d00 */
[----:B------:R-:W2:Y:S04]  /*0d00*/  LDG.E.128 R84, desc[UR8][R4.64+0x6000] ;  /* 0x0060000804547981 */ /* 0x000ea8000c1e1d00 */
[----:B------:R-:W2:Y:S04]  /*0d10*/  LDG.E.128 R80, desc[UR8][R4.64+0x8000] ;  /* 0x0080000804507981 */ /* 0x000ea8000c1e1d00 */
[----:B------:R-:W2:Y:S04]  /*0d20*/  LDG.E.128 R76, desc[UR8][R4.64+0xa000] ;  /* 0x00a00008044c7981 */ /* 0x000ea8000c1e1d00 */
[----:B------:R-:W2:Y:S04]  /*0d30*/  LDG.E.128 R72, desc[UR8][R4.64+0xc000] ;  /* 0x00c0000804487981 */ /* 0x000ea8000c1e1d00 */
[----:B------:R0:W2:Y:S01]  /*0d40*/  LDG.E.128 R68, desc[UR8][R4.64+0xe000] ;  /* 0x00e0000804447981 */ /* 0x0000a2000c1e1d00 */
[----:B------:R-:W-:-:S05]  /*0d50*/  IADD3 R65, PT, PT, R2, 0x1000, RZ ;  /* 0x0000100002417810 */ /* 0x000fca0007ffe0ff */
[----:B------:R-:W-:Y:S01]  /*0d60*/  IMAD.WIDE.U32 R64, R65, 0x10, R6 ;  /* 0x0000001041407825 */ /* 0x000fe200078e0006 */
[----:B------:R-:W-:-:S05]  /*0d70*/  IADD3 R61, PT, PT, R2, 0x1200, RZ ;  /* 0x00001200023d7810 */ /* 0x000fca0007ffe0ff */
[----:B------:R-:W2:Y:S01]  /*0d80*/  LDG.E.128 R64, desc[UR8][R64.64] ;  /* 0x0000000840407981 */ /* 0x000ea2000c1e1d00 */
        /* <DEDUP_REMOVED lines=12> */
[----:B------:R-:W-:-:S06]  /*0e50*/  IMAD.WIDE.U32 R44, R45, 0x10, R6 ;  /* 0x000000102d2c7825 */ /* 0x000fcc00078e0006 */
[----:B------:R-:W2:Y:S01]  /*0e60*/  LDG.E.128 R44, desc[UR8][R44.64] ;  /* 0x000000082c2c7981 */ /* 0x000ea2000c1e1d00 */
[----:B0-----:R-:W-:-:S05]  /*0e70*/  IADD3 R4, PT, PT, R2, 0x1c00, RZ ;  /* 0x00001c0002047810 */ /* 0x001fca0007ffe0ff */
[----:B------:R-:W-:-:S05]  /*0e80*/  IMAD.WIDE.U32 R4, R4, 0x10, R6 ;  /* 0x0000001004047825 */ /* 0x000fca00078e0006 */
[----:B------:R0:W2:Y:S01]  /*0e90*/  LDG.E.128 R40, desc[UR8][R4.64] ;  /* 0x0000000804287981 */ /* 0x0000a2000c1e1d00 */
[----:B------:R-:W-:-:S05]  /*0ea0*/  IADD3 R0, PT, PT, R2, 0x1e00, RZ ;  /* 0x00001e0002007810 */ /* 0x000fca0007ffe0ff */
[----:B0-----:R-:W-:-:S05]  /*0eb0*/  IMAD.WIDE.U32 R4, R0, 0x10, R6 ;  /* 0x0000001000047825 */ /* 0x001fca00078e0006 */
        /* <DEDUP_REMOVED lines=21> */
[----:B------:R-:W2:Y:S01]  /*1010*/  LDG.E.128 R8, desc[UR8][R4.64] ;  /* 0x0000000804087981 */ /* 0x000ea2000c1e1d00 */
[----:B------:R-:W-:-:S05]  /*1020*/  IADD3 R2, PT, PT, R2, 0x2e00, RZ ;  /* 0x00002e0002027810 */ /* 0x000fca0007ffe0ff */
[----:B------:R-:W-:-:S05]  /*1030*/  IMAD.WIDE.U32 R2, R2, 0x10, R6 ;  /* 0x0000001002027825 */ /* 0x000fca00078e0006 */
[----:B------:R-:W2:Y:S01]  /*1040*/  LDG.E.128 R4, desc[UR8][R2.64] ;  /* 0x0000000802047981 */ /* 0x000ea2000c1e1d00 */
[----:B---3--:R-:W-:-:S04]  /*1050*/  FADD R0, RZ, R96 ;  /* 0x00000060ff007221 */ /* 0x008fc80000000000 */
[----:B------:R-:W-:-:S04]  /*1060*/  FADD R0, R97, R0 ;  /* 0x0000000061007221 */ /* 0x000fc80000000000 */
[----:B------:R-:W-:-:S04]  /*1070*/  FADD R0, R98, R0 ;  /* 0x0000000062007221 */ /* 0x000fc80000000000 */
[----:B------:R-:W-:-:S04]  /*1080*/  FADD R0, R99, R0 ;  /* 0x0000000063007221 */ /* 0x000fc80000000000 */
[----:B----4-:R-:W-:-:S04]  /*1090*/  FADD R0, R92, R0 ;  /* 0x000000005c007221 */ /* 0x010fc80000000000 */
[----:B------:R-:W-:-:S04]  /*10a0*/  FADD R0, R93, R0 ;  /* 0x000000005d007221 */ /* 0x000fc80000000000 */
[----:B------:R-:W-:-:S04]  /*10b0*/  FADD R0, R94, R0 ;  /* 0x000000005e007221 */ /* 0x000fc80000000000 */
[----:B------:R-:W-:-:S04]  /*10c0*/  FADD R0, R95, R0 ;  /* 0x000000005f007221 */ /* 0x000fc80000000000 */
[----:B--2---:R-:W-:-:S04]  /*10d0*/  FADD R0, R88, R0 ;  /* 0x0000000058007221 */ /* 0x004fc80000000000 */
        /* <DEDUP_REMOVED lines=97> */
[----:B------:R-:W-:-:S04]  /*16f0*/  FMUL R2, R2, 0.00032552084303461015224 ;  /* 0x39aaaaab02027820 */ /* 0x000fc80000400000 */
[----:B------:R-:W-:-:S04]  /*1700*/  FADD R0, R96, -R2 ;  /* 0x8000000260007221 */ /* 0x000fc80000000000 */
[----:B------:R-:W-:Y:S01]  /*1710*/  FFMA R3, R0, R0, RZ ;  /* 0x0000000000037223 */ /* 0x000fe200000000ff */
[----:B------:R-:W-:-:S04]  /*1720*/  FADD R0, R97, -R2 ;  /* 0x8000000261007221 */ /* 0x000fc80000000000 */
[----:B------:R-:W-:Y:S01]  /*1730*/  FFMA R3, R0, R0, R3 ;  /* 0x0000000000037223 */ /* 0x000fe20000000003 */
        /* <DEDUP_REMOVED lines=124> */
[--C-:B------:R-:W-:Y:S01]  /*1f00*/  FADD R0, R32, -R2.reuse ;  /* 0x8000000220007221 */ /* 0x100fe20000000000 */
[----:B------:R-:W-:Y:S02]  /*1f10*/  ISETP.NE.AND P1, PT, R100, RZ, PT ;  /* 0x000000ff6400720c */ /* 0x000fe40003f25270 */
[----:B------:R0:W5:Y:S01]  /*1f20*/  LDL.LU R100, [R1+0xc4] ;  /* 0x0000c40001647983 */ /* 0x0001620000300800 */
        /* <DEDUP_REMOVED lines=62> */
[----:B------:R-:W-:-:S05]  /*2310*/  FFMA R3, R3, R3, R0 ;  /* 0x0000000303037223 */ /* 0x000fca0000000000 */
[----:B------:R-:W1:Y:S02]  /*2320*/  SHFL.BFLY PT, R0, R3, 0x1, 0x1f ;  /* 0x0c201f0003007f89 */ /* 0x000e6400000e0000 */
[----:B-1----:R-:W-:-:S05]  /*2330*/  FADD R3, R3, R0 ;  /* 0x0000000003037221 */ /* 0x002fca0000000000 */
[----:B------:R-:W1:Y:S02]  /*2340*/  SHFL.BFLY PT, R0, R3, 0x2, 0x1f ;  /* 0x0c401f0003007f89 */ /* 0x000e6400000e0000 */
[----:B-1----:R-:W-:-:S05]  /*2350*/  FADD R3, R3, R0 ;  /* 0x0000000003037221 */ /* 0x002fca0000000000 */
[----:B------:R-:W1:Y:S02]  /*2360*/  SHFL.BFLY PT, R0, R3, 0x4, 0x1f ;  /* 0x0c801f0003007f89 */ /* 0x000e6400000e0000 */
[----:B-1----:R-:W-:-:S05]  /*2370*/  FADD R3, R3, R0 ;  /* 0x0000000003037221 */ /* 0x002fca0000000000 */
[----:B------:R-:W1:Y:S01]  /*2380*/  SHFL.BFLY PT, R0, R3, 0x8, 0x1f ;  /* 0x0d001f0003007f89 */ /* 0x000e6200000e0000 */
[----:B------:R-:W2:Y:S01]  /*2390*/  S2R R252, SR_TID.X ;  /* 0x0000000000fc7919 */ /* 0x000ea20000002100 */
[----:B-1----:R-:W-:-:S05]  /*23a0*/  FADD R3, R3, R0 ;  /* 0x0000000003037221 */ /* 0x002fca0000000000 */
[----:B------:R-:W1:Y:S01]  /*23b0*/  SHFL.BFLY PT, R0, R3, 0x10, 0x1f ;  /* 0x0e001f0003007f89 */ /* 0x000e6200000e0000 */
[----:B------:R-:W-:Y:S01]  /*23c0*/  BSSY.RECONVERGENT B0, `(.L_x_6039) ;  /* 0x000000e000007945 */ /* 0x000fe20003800200 */
[----:B--2---:R-:W-:-:S04]  /*23d0*/  LOP3.LUT R252, R252, 0x1f, RZ, 0xc0, !PT ;  /* 0x0000001ffcfc7812 */ /* 0x004fc800078ec0ff */
[----:B------:R-:W-:Y:S01]  /*23e0*/  ISETP.GT.U32.AND P2, PT, R252, 0x3, PT ;  /* 0x00000003fc00780c */ /* 0x000fe20003f44070 */
[----:B-1----:R-:W-:Y:S01]  /*23f0*/  FADD R3, R3, R0 ;  /* 0x0000000003037221 */ /* 0x002fe20000000000 */
[----:B0-----:R-:W-:Y:S11]  /*2400*/  @P1 BRA `(.L_x_6040) ;  /* 0x0000000000241947 */ /* 0x001ff60003800000 */
[----:B------:R-:W0:Y:S01]  /*2410*/  S2R R0, SR_TID.X ;  /* 0x0000000000007919 */ /* 0x000e220000002100 */
[----:B------:R-:W1:Y:S01]  /*2420*/  S2UR UR6, SR_CgaCtaId ;  /* 0x00000000000679c3 */ /* 0x000e620000008800 */
[----:B------:R-:W-:Y:S02]  /*2430*/  UMOV UR5, 0x400 ;  /* 0x0000040000057882 */ /* 0x000fe40000000000 */
[----:B------:R-:W-:-:S04]  /*2440*/  UIADD3 UR5, UPT, UPT, UR5, 0x10, URZ ;  /* 0x0000001005057890 */ /* 0x000fc8000fffe0ff */
[----:B-1----:R-:W-:-:S04]  /*2450*/  ULEA UR5, UR6, UR5, 0x18 ;  /* 0x0000000506057291 */ /* 0x002fc8000f8ec0ff */
[----:B------:R-:W-:Y:S01]  /*2460*/  @UP1 UIADD3 UR5, UPT, UPT, UR5, 0x20, URZ ;  /* 0x0000002005051890 */ /* 0x000fe2000fffe0ff */
[----:B0-----:R-:W-:-:S04]  /*2470*/  SHF.R.U32.HI R0, RZ, 0x2, R0 ;  /* 0x00000002ff007819 */ /* 0x001fc80000011600 */
[----:B------:R-:W-:-:S05]  /*2480*/  LOP3.LUT R0, R0, 0xf8, RZ, 0xc0, !PT ;  /* 0x000000f800007812 */ /* 0x000fca00078ec0ff */
[----:B------:R0:W-:Y:S02]  /*2490*/  STS.64 [R0+UR5], R2 ;  /* 0x0000000200007988 */ /* 0x0001e40008000a05 */
.L_x_6040:
[----:B------:R-:W-:Y:S05]  /*24a0*/  BSYNC.RECONVERGENT B0 ;  /* 0x0000000000007941 */ /* 0x000fea0003800200 */
.L_x_6039:
[----:B------:R1:W-:Y:S04]  /*24b0*/  STL [R1+0x18], RZ ;  /* 0x000018ff01007387 */ /* 0x0003e80000100800 */
[----:B------:R1:W5:Y:S04]  /*24c0*/  LDL R252, [R1+0x18] ;  /* 0x0000180001fc7983 */ /* 0x0003680000100800 */
[----:B------:R1:W-:Y:S04]  /*24d0*/  STL [R1+0x14], RZ ;  /* 0x000014ff01007387 */ /* 0x0003e80000100800 */
[----:B------:R1:W-:Y:S01]  /*24e0*/  STL [R1+0x10], RZ ;  /* 0x000010ff01007387 */ /* 0x0003e20000100800 */
[----:B------:R-:W-:Y:S01]  /*24f0*/  BSSY.RECONVERGENT B0, `(.L_x_6041) ;  /* 0x000000f000007945 */ /* 0x000fe20003800200 */
[----:B------:R-:W-:Y:S06]  /*2500*/  BAR.SYNC.DEFER_BLOCKING 0x0 ;  /* 0x0000000000007b1d */ /* 0x000fec0000010000 */
[----:B-1----:R-:W-:Y:S05]  /*2510*/  @P2 BRA `(.L_x_6042) ;  /* 0x0000000000302947 */ /* 0x002fea0003800000 */
[----:B0-----:R-:W0:Y:S01]  /*2520*/  S2R R0, SR_TID.X ;  /* 0x0000000000007919 */ /* 0x001e220000002100 */
[----:B------:R-:W1:Y:S01]  /*2530*/  S2UR UR6, SR_CgaCtaId ;  /* 0x00000000000679c3 */ /* 0x000e620000008800 */
[----:B------:R-:W-:Y:S01]  /*2540*/  UMOV UR5, 0x400 ;  /* 0x0000040000057882 */ /* 0x000fe20000000000 */
[----:B-----5:R-:W-:Y:S01]  /*2550*/  HFMA2 R252, -RZ, RZ, 5.25, 0 ;  /* 0x45400000fffc7431 */ /* 0x020fe200000001ff */
[----:B------:R-:W-:-:S04]  /*2560*/  UIADD3 UR5, UPT, UPT, UR5, 0x10, URZ ;  /* 0x0000001005057890 */ /* 0x000fc8000fffe0ff */
[----:B------:R-:W-:Y:S01]  /*2570*/  STL [R1+0x18], R252 ;  /* 0x000018fc01007387 */ /* 0x000fe20000100800 */
[----:B-1----:R-:W-:-:S04]  /*2580*/  ULEA UR5, UR6, UR5, 0x18 ;  /* 0x0000000506057291 */ /* 0x002fc8000f8ec0ff */
[----:B------:R-:W-:Y:S01]  /*2590*/  @UP1 UIADD3 UR5, UPT, UPT, UR5, 0x20, URZ ;  /* 0x0000002005051890 */ /* 0x000fe2000fffe0ff */
[----:B0-----:R-:W-:-:S04]  /*25a0*/  SHF.L.U32 R0, R0, 0x3, RZ ;  /* 0x0000000300007819 */ /* 0x001fc800000006ff */
[----:B------:R-:W-:-:S05]  /*25b0*/  LOP3.LUT R0, R0, 0xf8, RZ, 0xc0, !PT ;  /* 0x000000f800007812 */ /* 0x000fca00078ec0ff */
[----:B------:R-:W0:Y:S04]  /*25c0*/  LDS.64 R2, [R0+UR5] ;  /* 0x0000000500027984 */ /* 0x000e280008000a00 */
[----:B0-----:R1:W-:Y:S02]  /*25d0*/  STL.64 [R1+0x10], R2 ;  /* 0x0000100201007387 */ /* 0x0013e40000100a00 */
.L_x_6042:
[----:B------:R-:W-:Y:S05]  /*25e0*/  BSYNC.RECONVERGENT B0 ;  /* 0x0000000000007941 */ /* 0x000fea0003800200 */
.L_x_6041:
[----:B01----:R-:W2:Y:S04]  /*25f0*/  LDL R2, [R1+0x10] ;  /* 0x0000100001027983 */ /* 0x003ea80000100800 */
[----:B------:R-:W3:Y:S01]  /*2600*/  LDL R0, [R1+0x14] ;  /* 0x0000140001007983 */ /* 0x000ee20000100800 */
[----:B------:R-:W-:Y:S03]  /*2610*/  BSSY.RECONVERGENT B0, `(.L_x_6043) ;  /* 0x0000014000007945 */ /* 0x000fe60003800200 */
[----:B-----5:R-:W0:Y:S04]  /*2620*/  SHFL.DOWN PT, R3, R252, 0x2, 0x1f ;  /* 0x08401f00fc037f89 */ /* 0x020e2800000e0000 */
[----:B0-----:R-:W-:Y:S01]  /*2630*/  STL [R1+0x1c], R3 ;  /* 0x00001c0301007387 */ /* 0x001fe20000100800 */
[----:B------:R-:W-:-:S03]  /*2640*/  FADD R252, R3, R252 ;  /* 0x000000fc03fc7221 */ /* 0x000fc60000000000 */
[----:B--2---:R-:W0:Y:S04]  /*2650*/  SHFL.DOWN PT, R3, R2, 0x2, 0x1f ;  /* 0x08401f0002037f89 */ /* 0x004e2800000e0000 */
[----:B---3--:R1:W2:Y:S02]  /*2660*/  SHFL.DOWN PT, R2, R0, 0x2, 0x1f ;  /* 0x08401f0000027f89 */ /* 0x0082a400000e0000 */
[----:B-1----:R-:W-:-:S04]  /*2670*/  IADD3 R0, PT, PT, R252, 0x1800000, RZ ;  /* 0x01800000fc007810 */ /* 0x002fc80007ffe0ff */
[----:B------:R-:W-:-:S04]  /*2680*/  LOP3.LUT R0, R0, 0x7f800000, RZ, 0xc0, !PT ;  /* 0x7f80000000007812 */ /* 0x000fc800078ec0ff */
[----:B------:R-:W-:Y:S01]  /*2690*/  ISETP.GT.U32.AND P1, PT, R0, 0x1ffffff, PT ;  /* 0x01ffffff0000780c */ /* 0x000fe20003f24070 */
[----:B0-----:R0:W-:Y:S04]  /*26a0*/  STL [R1+0x20], R3 ;  /* 0x0000200301007387 */ /* 0x0011e80000100800 */
[----:B--2---:R0:W-:Y:S08]  /*26b0*/  STL [R1+0x24], R2 ;  /* 0x0000240201007387 */ /* 0x0041f00000100800 */
[----:B------:R-:W-:Y:S05]  /*26c0*/  @P1 BRA `(.L_x_6044) ;  /* 0x0000000000101947 */ /* 0x000fea0003800000 */
[----:B------:R-:W-:Y:S02]  /*26d0*/  MOV R0, R252 ;  /* 0x000000fc00007202 */ /* 0x000fe40000000f00 */
[----:B0-----:R-:W-:-:S07]  /*26e0*/  MOV R3, 0x2700 ;  /* 0x0000270000037802 */ /* 0x001fce0000000f00 */
[----:B------:R-:W-:Y:S05]  /*26f0*/  CALL.REL.NOINC `($__internal_45_$__cuda_sm20_rcp_rn_f32_slowpath) ;  /* 0x0000007000a07944 */ /* 0x000fea0003c00000 */
[----:B------:R-:W-:Y:S05]  /*2700*/  BRA `(.L_x_6045) ;  /* 0x0000000000107947 */ /* 0x000fea0003800000 */
.L_x_6044:
[----:B------:R-:W0:Y:S02]  /*2710*/  MUFU.RCP R0, R252 ;  /* 0x000000fc00007308 */ /* 0x000e240000001000 */
[----:B0-----:R-:W-:-:S04]  /*2720*/  FFMA R2, R252, R0, -1 ;  /* 0xbf800000fc027423 */ /* 0x001fc80000000000 */
[----:B------:R-:W-:-:S04]  /*2730*/  FADD.FTZ R2, -R2, -RZ ;  /* 0x800000ff02027221 */ /* 0x000fc80000010100 */
[----:B------:R-:W-:-:S07]  /*2740*/  FFMA R0, R0, R2, R0 ;  /* 0x0000000200007223 */ /* 0x000fce0000000000 */
.L_x_6045:
[----:B------:R-:W-:Y:S05]  /*2750*/  BSYNC.RECONVERGENT B0 ;  /* 0x0000000000007941 */ /* 0x000fea0003800200 */
.L_x_6043:
[----:B------:R-:W2:Y:S04]  /*2760*/  LDL.LU R3, [R1+0x14] ;  /* 0x0000140001037983 */ /* 0x000ea80000300800 */
[----:B------:R-:W2:Y:S04]  /*2770*/  LDL.LU R2, [R1+0x24] ;  /* 0x0000240001027983 */ /* 0x000ea80000300800 */
[----:B------:R0:W-:Y:S04]  /*2780*/  STL [R1+0xd0], R7 ;  /* 0x0000d00701007387 */ /* 0x0001e80000100800 */
[----:B0-----:R-:W3:Y:S04]  /*2790*/  LDL.LU R7, [R1+0x20] ;  /* 0x0000200001077983 */ /* 0x001ee80000300800 */
[----:B------:R0:W-:Y:S04]  /*27a0*/  STL [R1+0xcc], R6 ;  /* 0x0000cc0601007387 */ /* 0x0001e80000100800 */
[----:B0-----:R-:W4:Y:S04]  /*27b0*/  LDL.LU R6, [R1+0x1c] ;  /* 0x00001c0001067983 */ /* 0x001f280000300800 */
[----:B------:R0:W-:Y:S04]  /*27c0*/  STL [R1+0xc8], R5 ;  /* 0x0000c80501007387 */ /* 0x0001e80000100800 */
[----:B0-----:R-:W4:Y:S04]  /*27d0*/  LDL.LU R5, [R1+0x18] ;  /* 0x0000180001057983 */ /* 0x001f280000300800 */
[----:B------:R0:W-:Y:S04]  /*27e0*/  STL [R1+0xc4], R4 ;  /* 0x0000c40401007387 */ /* 0x0001e80000100800 */
[----:B0-----:R-:W3:Y:S01]  /*27f0*/  LDL.LU R4, [R1+0x10] ;  /* 0x0000100001047983 */ /* 0x001ee20000300800 */
[----:B------:R-:W-:Y:S01]  /*2800*/  BSSY.RECONVERGENT B0, `(.L_x_6046) ;  /* 0x0000022000007945 */ /* 0x000fe20003800200 */
[----:B--2---:R-:W-:Y:S01]  /*2810*/  FADD R3, R2, R3 ;  /* 0x0000000302037221 */ /* 0x004fe20000000000 */
[----:B---3--:R-:W-:-:S04]  /*2820*/  FADD R2, -R7, R4 ;  /* 0x0000000407027221 */ /* 0x008fc80000000100 */
[----:B------:R-:W-:-:S04]  /*2830*/  FMUL R2, R2, R2 ;  /* 0x0000000202027220 */ /* 0x000fc80000400000 */
[----:B----4-:R-:W-:-:S04]  /*2840*/  FMUL R2, R2, R5 ;  /* 0x0000000502027220 */ /* 0x010fc80000400000 */
[----:B------:R-:W-:-:S04]  /*2850*/  FMUL R2, R6, R2 ;  /* 0x0000000206027220 */ /* 0x000fc80000400000 */
[----:B------:R-:W-:Y:S01]  /*2860*/  FFMA R3, R2, R0, R3 ;  /* 0x0000000002037223 */ /* 0x000fe20000000003 */
[----:B------:R-:W-:Y:S02]  /*2870*/  FMUL R2, R6, R7 ;  /* 0x0000000706027220 */ /* 0x000fe40000400000 */
[----:B------:R0:W5:Y:S02]  /*2880*/  LDL.LU R7, [R1+0xd0] ;  /* 0x0000d00001077983 */ /* 0x0001640000300800 */
[----:B------:R-:W-:Y:S02]  /*2890*/  FFMA R2, R5, R4, R2 ;  /* 0x0000000405027223 */ /* 0x000fe40000000002 */
[----:B------:R-:W1:Y:S02]  /*28a0*/  SHFL.DOWN PT, R5, R252, 0x1, 0x1f ;  /* 0x08201f00fc057f89 */ /* 0x000e6400000e0000 */
[----:B------:R-:W-:Y:S02]  /*28b0*/  FMUL R4, R2, R0 ;  /* 0x0000000002047220 */ /* 0x000fe40000400000 */
[----:B------:R0:W5:Y:S04]  /*28c0*/  LDL.LU R6, [R1+0xcc] ;  /* 0x0000cc0001067983 */ /* 0x0001680000300800 */
[----:B------:R-:W-:Y:S01]  /*28d0*/  STL [R1+0x24], R3 ;  /* 0x0000240301007387 */ /* 0x000fe20000100800 */
[----:B-1----:R-:W-:-:S03]  /*28e0*/  FADD R0, R252, R5 ;  /* 0x00000005fc007221 */ /* 0x002fc60000000000 */
[----:B------:R1:W-:Y:S02]  /*28f0*/  STL [R1+0x14], R5 ;  /* 0x0000140501007387 */ /* 0x0003e40000100800 */
[----:B------:R-:W-:-:S04]  /*2900*/  IADD3 R2, PT, PT, R0, 0x1800000, RZ ;  /* 0x0180000000027810 */ /* 0x000fc80007ffe0ff */
[----:B------:R-:W-:Y:S01]  /*2910*/  LOP3.LUT R2, R2, 0x7f800000, RZ, 0xc0, !PT ;  /* 0x7f80000002027812 */ /* 0x000fe200078ec0ff */
[----:B-1----:R0:W5:Y:S03]  /*2920*/  LDL.LU R5, [R1+0xc8] ;  /* 0x0000c80001057983 */ /* 0x0021660000300800 */
[----:B------:R-:W-:Y:S02]  /*2930*/  ISETP.GT.U32.AND P1, PT, R2, 0x1ffffff, PT ;  /* 0x01ffffff0200780c */ /* 0x000fe40003f24070 */
[----:B------:R-:W1:Y:S04]  /*2940*/  SHFL.DOWN PT, R2, R4, 0x1, 0x1f ;  /* 0x08201f0004027f89 */ /* 0x000e6800000e0000 */
[----:B------:R2:W-:Y:S04]  /*2950*/  STL [R1+0x10], R4 ;  /* 0x0000100401007387 */ /* 0x0005e80000100800 */
[----:B--2---:R0:W5:Y:S04]  /*2960*/  LDL.LU R4, [R1+0xc4] ;  /* 0x0000c40001047983 */ /* 0x0041680000300800 */
[----:B-1----:R-:W-:Y:S04]  /*2970*/  STL [R1+0x18], R2 ;  /* 0x0000180201007387 */ /* 0x002fe80000100800 */
[----:B------:R-:W1:Y:S04]  /*2980*/  SHFL.DOWN PT, R2, R3, 0x1, 0x1f ;  /* 0x08201f0003027f89 */ /* 0x000e6800000e0000 */
[----:B-1----:R0:W-:Y:S01]  /*2990*/  STL [R1+0x1c], R2 ;  /* 0x00001c0201007387 */ /* 0x0021e20000100800 */
[----:B------:R-:W-:Y:S05]  /*29a0*/  @P1 BRA `(.L_x_6047) ;  /* 0x00000000000c1947 */ /* 0x000fea0003800000 */
[----:B------:R-:W-:-:S07]  /*29b0*/  MOV R3, 0x29d0 ;  /* 0x000029d000037802 */ /* 0x000fce0000000f00 */
[----:B0----5:R-:W-:Y:S05]  /*29c0*/  CALL.REL.NOINC `($__internal_45_$__cuda_sm20_rcp_rn_f32_slowpath) ;  /* 0x0000006c00ec7944 */ /* 0x021fea0003c00000 */
[----:B------:R-:W-:Y:S05]  /*29d0*/  BRA `(.L_x_6048) ;  /* 0x0000000000107947 */ /* 0x000fea0003800000 */
.L_x_6047:
[----:B0-----:R-:W0:Y:S02]  /*29e0*/  MUFU.RCP R2, R0 ;  /* 0x0000000000027308 */ /* 0x001e240000001000 */
[----:B0-----:R-:W-:-:S04]  /*29f0*/  FFMA R0, R0, R2, -1 ;  /* 0xbf80000000007423 */ /* 0x001fc80000000002 */
[----:B------:R-:W-:-:S04]  /*2a00*/  FADD.FTZ R0, -R0, -RZ ;  /* 0x800000ff00007221 */ /* 0x000fc80000010100 */
[----:B------:R-:W-:-:S07]  /*2a10*/  FFMA R0, R2, R0, R2 ;  /* 0x0000000002007223 */ /* 0x000fce0000000002 */
.L_x_6048:
[----:B------:R-:W-:Y:S05]  /*2a20*/  BSYNC.RECONVERGENT B0 ;  /* 0x0000000000007941 */ /* 0x000fea0003800200 */
.L_x_6046:
[----:B------:R-:W2:Y:S01]  /*2a30*/  LDL.LU R3, [R1+0x1c] ;  /* 0x00001c0001037983 */ /* 0x000ea20000300800 */
[----:B------:R-:W0:Y:S03]  /*2a40*/  LDCU UR12, c[0x0][0x380] ;  /* 0x00007000ff0c77ac */ /* 0x000e260008000800 */
[----:B------:R-:W2:Y:S04]  /*2a50*/  LDL.LU R2, [R1+0x24] ;  /* 0x0000240001027983 */ /* 0x000ea80000300800 */
[----:B-----5:R1:W-:Y:S04]  /*2a60*/  STL [R1+0xcc], R6 ;  /* 0x0000cc0601007387 */ /* 0x0203e80000100800 */
[----:B-1----:R-:W3:Y:S04]  /*2a70*/  LDL.LU R6, [R1+0x18] ;  /* 0x0000180001067983 */ /* 0x002ee80000300800 */
[----:B------:R1:W-:Y:S04]  /*2a80*/  STL [R1+0xc8], R5 ;  /* 0x0000c80501007387 */ /* 0x0003e80000100800 */
[----:B-1----:R-:W4:Y:S04]  /*2a90*/  LDL R5, [R1+0x14] ;  /* 0x0000140001057983 */ /* 0x002f280000100800 */
[----:B------:R1:W-:Y:S04]  /*2aa0*/  STL [R1+0xc4], R4 ;  /* 0x0000c40401007387 */ /* 0x0003e80000100800 */
[----:B-1----:R-:W3:Y:S01]  /*2ab0*/  LDL R4, [R1+0x10] ;  /* 0x0000100001047983 */ /* 0x002ee20000100800 */
[----:B--2---:R-:W-:Y:S01]  /*2ac0*/  FADD R3, R2, R3 ;  /* 0x0000000302037221 */ /* 0x004fe20000000000 */
[----:B---3--:R-:W-:-:S04]  /*2ad0*/  FADD R2, R4, -R6 ;  /* 0x8000000604027221 */ /* 0x008fc80000000000 */
[----:B------:R-:W-:-:S04]  /*2ae0*/  FMUL R2, R2, R2 ;  /* 0x0000000202027220 */ /* 0x000fc80000400000 */
[----:B------:R-:W-:-:S04]  /*2af0*/  FMUL R2, R252, R2 ;  /* 0x00000002fc027220 */ /* 0x000fc80000400000 */
[----:B----4-:R-:W-:-:S04]  /*2b00*/  FMUL R2, R5, R2 ;  /* 0x0000000205027220 */ /* 0x010fc80000400000 */
[----:B------:R-:W-:Y:S01]  /*2b10*/  FFMA R3, R2, R0, R3 ;  /* 0x0000000002037223 */ /* 0x000fe20000000003 */
[----:B------:R-:W-:Y:S02]  /*2b20*/  FMUL R2, R5, R6 ;  /* 0x0000000605027220 */ /* 0x000fe40000400000 */
[----:B------:R1:W5:Y:S02]  /*2b30*/  LDL.LU R6, [R1+0xcc] ;  /* 0x0000cc0001067983 */ /* 0x0003640000300800 */
[----:B------:R-:W-:Y:S02]  /*2b40*/  FFMA R2, R252, R4, R2 ;  /* 0x00000004fc027223 */ /* 0x000fe40000000002 */
[----:B------:R1:W5:Y:S04]  /*2b50*/  LDL.LU R5, [R1+0xc8] ;  /* 0x0000c80001057983 */ /* 0x0003680000300800 */
[----:B------:R1:W5:Y:S01]  /*2b60*/  LDL.LU R4, [R1+0xc4] ;  /* 0x0000c40001047983 */ /* 0x0003620000300800 */
[----:B------:R-:W-:Y:S01]  /*2b70*/  FMUL R0, R2, R0 ;  /* 0x0000000002007220 */ /* 0x000fe20000400000 */
[----:B0-----:R-:W-:Y:S01]  /*2b80*/  USHF.L.U32 UR11, UR12, 0x2, URZ ;  /* 0x000000020c0b7899 */ /* 0x001fe200080006ff */
[----:B------:R-:W-:Y:S01]  /*2b90*/  BSSY.RECONVERGENT B0, `(.L_x_6049) ;  /* 0x0000019000007945 */ /* 0x000fe20003800200 */
[----:B------:R-:W0:Y:S01]  /*2ba0*/  S2R R252, SR_TID.X ;  /* 0x0000000000fc7919 */ /* 0x000e220000002100 */
[----:B------:R-:W2:Y:S01]  /*2bb0*/  SHFL.IDX PT, R3, R3, RZ, 0x1f ;  /* 0x00001fff03037589 */ /* 0x000ea200000e0000 */
[----:B0-----:R-:W-:-:S03]  /*2bc0*/  ISETP.NE.AND P1, PT, R252, RZ, PT ;  /* 0x000000fffc00720c */ /* 0x001fc60003f25270 */
[----:B------:R1:W0:Y:S10]  /*2bd0*/  SHFL.IDX PT, R252, R0, RZ, 0x1f ;  /* 0x00001fff00fc7589 */ /* 0x00023400000e0000 */
[----:B-12---:R-:W-:Y:S05]  /*2be0*/  @P1 BRA `(.L_x_6050) ;  /* 0x00000000004c1947 */ /* 0x006fea0003800000 */
[----:B------:R-:W1:Y:S01]  /*2bf0*/  S2UR UR5, SR_CTAID.X ;  /* 0x00000000000579c3 */ /* 0x000e620000002500 */
[----:B-----5:R2:W-:Y:S01]  /*2c00*/  STL.64 [R1+0xc8], R4 ;  /* 0x0000c80401007387 */ /* 0x0205e20000100a00 */
[----:B------:R-:W-:-:S06]  /*2c10*/  ULOP3.LUT UR6, UR4, 0x1, URZ, 0xc0, !UPT ;  /* 0x0000000104067892 */ /* 0x000fcc000f8ec0ff */
[----:B------:R-:W-:-:S04]  /*2c20*/  IADD3 R0, PT, PT, RZ, -UR6, RZ ;  /* 0x80000006ff007c10 */ /* 0x000fc8000fffe0ff */
[----:B------:R-:W-:Y:S02]  /*2c30*/  LOP3.LUT R0, R0, UR11, RZ, 0xc0, !PT ;  /* 0x0000000b00007c12 */ /* 0x000fe4000f8ec0ff */
[----:B--2---:R-:W-:Y:S02]  /*2c40*/  MOV R5, R3 ;  /* 0x0000000300057202 */ /* 0x004fe40000000f00 */
[----:B------:R-:W2:Y:S01]  /*2c50*/  LDC.64 R2, c[0x0][0x3b0] ;  /* 0x0000ec00ff027b82 */ /* 0x000ea20000000a00 */
[----:B0-----:R-:W-:Y:S01]  /*2c60*/  MOV R4, R252 ;  /* 0x000000fc00047202 */ /* 0x001fe20000000f00 */
        /* <DEDUP_REMOVED lines=9> */
[----:B------:R0:W-:Y:S04]  /*2d00*/  STG.E.64 desc[UR8][R2.64], R4 ;  /* 0x0000000402007986 */ /* 0x0001e8000c101b08 */
[----:B0-----:R1:W5:Y:S02]  /*2d10*/  LDL.LU.64 R4, [R1+0xc8] ;  /* 0x0000c80001047983 */ /* 0x0013640000300a00 */
.L_x_6050:
[----:B------:R-:W-:Y:S05]  /*2d20*/  BSYNC.RECONVERGENT B0 ;  /* 0x0000000000007941 */ /* 0x000fea0003800200 */
.L_x_6049:
[----:B------:R-:W2:Y:S01]  /*2d30*/  S2R R0, SR_TID.X ;  /* 0x0000000000007919 */ /* 0x000ea20000002100 */
[----:B------:R-:W-:Y:S01]  /*2d40*/  BSSY B0, `(.L_x_6051) ;  /* 0x000001c000007945 */ /* 0x000fe20003800000 */
[----:B--2---:R-:W-:-:S13]  /*2d50*/  ISETP.NE.AND P1, PT, R0, RZ, PT ;  /* 0x000000ff0000720c */ /* 0x004fda0003f25270 */
[----:B------:R-:W-:Y:S05]  /*2d60*/  @P1 BRA `(.L_x_6052) ;  /* 0x0000000000641947 */ /* 0x000fea0003800000 */
[----:B------:R-:W2:Y:S01]  /*2d70*/  S2R R3, SR_CTAID.X ;  /* 0x0000000000037919 */ /* 0x000ea20000002500 */
[----:B------:R-:W-:Y:S01]  /*2d80*/  ULOP3.LUT UR5, UR4, 0x1, URZ, 0xc0, !UPT ;  /* 0x0000000104057892 */ /* 0x000fe2000f8ec0ff */
[----:B------:R-:W3:Y:S05]  /*2d90*/  LDCU.64 UR14, c[0x0][0x3b8] ;  /* 0x00007700ff0e77ac */ /* 0x000eea0008000a00 */
[----:B------:R-:W-:Y:S01]  /*2da0*/  IADD3 R0, PT, PT, RZ, -UR5, RZ ;  /* 0x80000005ff007c10 */ /* 0x000fe2000fffe0ff */
[----:B------:R-:W-:Y:S01]  /*2db0*/  UISETP.GT.U32.AND UP0, UPT, UR4, 0x1, UPT ;  /* 0x000000010400788c */ /* 0x000fe2000bf04070 */
[----:B------:R-:W-:Y:S02]  /*2dc0*/  UMOV UR5, 0x1 ;  /* 0x0000000100057882 */ /* 0x000fe40000000000 */
[----:B------:R-:W-:Y:S01]  /*2dd0*/  LOP3.LUT R0, R0, UR12, RZ, 0xc0, !PT ;  /* 0x0000000c00007c12 */ /* 0x000fe2000f8ec0ff */
[----:B------:R-:W-:-:S02]  /*2de0*/  USEL UR5, UR5, 0xffffffff, !UP0 ;  /* 0xffffffff05057887 */ /* 0x000fc4000c000000 */
[----:B------:R-:W-:Y:S01]  /*2df0*/  UISETP.GE.U32.AND UP0, UPT, UR4, 0x2, UPT ;  /* 0x000000020400788c */ /* 0x000fe2000bf06070 */
[----:B--2---:R-:W-:-:S04]  /*2e00*/  LEA.HI R3, P1, R3, R0, RZ, 0x1e ;  /* 0x0000000003037211 */ /* 0x004fc8000783f0ff */
[----:B------:R-:W-:Y:S02]  /*2e10*/  LEA.HI.X.SX32 R0, R0, RZ, 0x1, P1 ;  /* 0x000000ff00007211 */ /* 0x000fe400008f0eff */
[----:B---3--:R-:W-:-:S04]  /*2e20*/  LEA R2, P1, R3, UR14, 0x2 ;  /* 0x0000000e03027c11 */ /* 0x008fc8000f8210ff */
[----:B------:R-:W-:Y:S02]  /*2e30*/  LEA.HI.X R3, R3, UR15, R0, 0x2, P1 ;  /* 0x0000000f03037c11 */ /* 0x000fe400088f1400 */
[----:B------:R-:W-:Y:S02]  /*2e40*/  MOV R0, UR5 ;  /* 0x0000000500007c02 */ /* 0x000fe40008000f00 */
[----:B------:R-:W-:Y:S01]  /*2e50*/  PLOP3.LUT P1, PT, PT, PT, UP0, 0x80, 0x8 ;  /* 0x000000000008781c */ /* 0x000fe20003f2f008 */
[----:B------:R-:W-:Y:S06]  /*2e60*/  MEMBAR.ALL.GPU ;  /* 0x0000000000007992 */ /* 0x000fec000000a000 */
[----:B------:R-:W-:-:S00]  /*2e70*/  ERRBAR ;  /* 0x00000000000079ab */ /* 0x000fc00000000000 */
[----:B------:R-:W-:Y:S06]  /*2e80*/  CGAERRBAR ;  /* 0x00000000000075ab */ /* 0x000fec0000000000 */
[----:B------:R2:W-:Y:S02]  /*2e90*/  REDG.E.ADD.S32.STRONG.GPU desc[UR8][R2.64], R0 ;  /* 0x000000000200798e */ /* 0x0005e4000c12e308 */
[----:B--2---:R-:W-:-:S07]  /*2ea0*/  SEL R0, RZ, 0x4, P1 ;  /* 0x00000004ff007807 */ /* 0x004fce0000800000 */
.L_x_6053:
[----:B0-----:R-:W2:Y:S04]  /*2eb0*/  LDG.E.STRONG.GPU R252, desc[UR8][R2.64] ;  /* 0x0000000802fc7981 */ /* 0x001ea8000c1ef900 */
[----:B--2---:R-:W-:Y:S01]  /*2ec0*/  CCTL.IVALL ;  /* 0x00000000ff00798f */ /* 0x004fe20002000000 */
[----:B------:R-:W-:Y:S05]  /*2ed0*/  YIELD ;  /* 0x0000000000007946 */ /* 0x000fea0003800000 */
[----:B------:R-:W-:-:S13]  /*2ee0*/  ISETP.NE.AND P1, PT, R252, R0, PT ;  /* 0x00000000fc00720c */ /* 0x000fda0003f25270 */
[----:B------:R-:W-:Y:S05]  /*2ef0*/  @P1 BRA `(.L_x_6053) ;  /* 0xfffffffc00ec1947 */ /* 0x000fea000383ffff */
.L_x_6052:
[----:B------:R-:W-:Y:S05]  /*2f00*/  BSYNC B0 ;  /* 0x0000000000007941 */ /* 0x000fea0003800000 */
.L_x_6051:
[----:B-----5:R2:W-:Y:S01]  /*2f10*/  STL.64 [R1+0xc8], R4 ;  /* 0x0000c80401007387 */ /* 0x0205e20000100a00 */
[----:B------:R-:W-:Y:S05]  /*2f20*/  WARPSYNC.ALL ;  /* 0x0000000000007948 */ /* 0x000fea0003800000 */
[----:B--2---:R-:W2:Y:S02]  /*2f30*/  S2R R5, SR_TID.X ;  /* 0x0000000000057919 */ /* 0x004ea40000002100 */
[----:B--2---:R-:W-:Y:S01]  /*2f40*/  LOP3.LUT R0, R5, 0x1f, RZ, 0xc0, !PT ;  /* 0x0000001f05007812 */ /* 0x004fe200078ec0ff */
[----:B------:R-:W-:Y:S03]  /*2f50*/  BAR.SYNC.DEFER_BLOCKING 0x0 ;  /* 0x0000000000007b1d */ /* 0x000fe60000010000 */
[----:B------:R-:W-:-:S03]  /*2f60*/  ISETP.GT.U32.AND P1, PT, R0, 0x3, PT ;  /* 0x000000030000780c */ /* 0x000fc60003f24070 */
[----:B------:R2:W-:Y:S10]  /*2f70*/  STL [R1+0x28], R0 ;  /* 0x0000280001007387 */ /* 0x0005f40000100800 */
[----:B0-----:R-:W0:Y:S01]  /*2f80*/  @!P1 S2R R252, SR_CTAID.X ;  /* 0x0000000000fc9919 */ /* 0x001e220000002500 */
[----:B------:R-:W3:Y:S01]  /*2f90*/  @!P1 LDC.64 R2, c[0x0][0x3b0] ;  /* 0x0000ec00ff029b82 */ /* 0x000ee20000000a00 */
[----:B--2---:R-:W-:-:S04]  /*2fa0*/  MOV R0, UR4 ;  /* 0x0000000400007c02 */ /* 0x004fc80008000f00 */
[----:B------:R-:W-:-:S04]  /*2fb0*/  @!P1 LOP3.LUT R0, R0, 0x1, RZ, 0xc0, !PT ;  /* 0x0000000100009812 */ /* 0x000fc800078ec0ff */
[----:B------:R-:W-:-:S04]  /*2fc0*/  @!P1 IADD3 R0, PT, PT, -R0, RZ, RZ ;  /* 0x000000ff00009210 */ /* 0x000fc80007ffe1ff */
[----:B------:R-:W-:Y:S02]  /*2fd0*/  @!P1 LOP3.LUT R0, R0, UR11, RZ, 0xc0, !PT ;  /* 0x0000000b00009c12 */ /* 0x000fe4000f8ec0ff */
[----:B0-----:R-:W-:-:S04]  /*2fe0*/  @!P1 LOP3.LUT R252, R252, 0x7ffffffc, RZ, 0xc0, !PT ;  /* 0x7ffffffcfcfc9812 */ /* 0x001fc800078ec0ff */
[----:B------:R-:W-:-:S04]  /*2ff0*/  @!P1 IADD3 R0, P2, PT, R0, R252, RZ ;  /* 0x000000fc00009210 */ /* 0x000fc80007f5e0ff */
[----:B---3--:R-:W-:Y:S02]  /*3000*/  @!P1 LEA R2, P3, R0, R2, 0x3 ;  /* 0x0000000200029211 */ /* 0x008fe400078618ff */
[----:B------:R-:W-:-:S04]  /*3010*/  @!P1 IADD3.X R252, PT, PT, RZ, RZ, RZ, P2, !PT ;  /* 0x000000fffffc9210 */ /* 0x000fc800017fe4ff */
[----:B------:R-:W-:Y:S02]  /*3020*/  @!P1 LEA.HI.X R3, R0, R3, R252, 0x3, P3 ;  /* 0x0000000300039211 */ /* 0x000fe400018f1cfc */
[----:B------:R-:W-:Y:S02]  /*3030*/  @!P1 SHF.L.U32 R0, R5, 0x3, RZ ;  /* 0x0000000305009819 */ /* 0x000fe400000006ff */
[----:B------:R-:W-:Y:S02]  /*3040*/  CS2R R4, SRZ ;  /* 0x0000000000047805 */ /* 0x000fe4000001ff00 */
[----:B------:R-:W-:-:S04]  /*3050*/  @!P1 LOP3.LUT R0, R0, 0xf8, RZ, 0xc0, !PT ;  /* 0x000000f800009812 */ /* 0x000fc800078ec0ff */
[----:B------:R-:W-:-:S04]  /*3060*/  @!P1 IADD3 R2, P2, PT, R0, R2, RZ ;  /* 0x0000000200029210 */ /* 0x000fc80007f5e0ff */
[----:B------:R-:W-:-:S05]  /*3070*/  @!P1 IADD3.X R3, PT, PT, RZ, R3, RZ, P2, !PT ;  /* 0x00000003ff039210 */ /* 0x000fca00017fe4ff */
[----:B------:R-:W2:Y:S01]  /*3080*/  @!P1 LDG.E.64 R4, desc[UR8][R2.64] ;  /* 0x0000000802049981 */ /* 0x000ea2000c1e1b00 */
[----:B------:R-:W-:Y:S01]  /*3090*/  HFMA2 R252, -RZ, RZ, 0, 0 ;  /* 0x00000000fffc7431 */ /* 0x000fe200000001ff */
[----:B------:R-:W-:-:S05]  /*30a0*/  @!P1 MOV R252, 0x46400000 ;  /* 0x4640000000fc9802 */ /* 0x000fca0000000f00 */
[----:B------:R-:W0:Y:S01]  /*30b0*/  SHFL.DOWN PT, R0, R252, 0x2, 0x1f ;  /* 0x08401f00fc007f89 */ /* 0x000e2200000e0000 */
[----:B------:R-:W-:Y:S01]  /*30c0*/  BSSY.RECONVERGENT B0, `(.L_x_6054) ;  /* 0x0000018000007945 */ /* 0x000fe20003800200 */
[----:B--2---:R-:W-:Y:S02]  /*30d0*/  MOV R3, R4 ;  /* 0x0000000400037202 */ /* 0x004fe40000000f00 */
[----:B------:R2:W-:Y:S01]  /*30e0*/  STL.64 [R1+0x10], R4 ;  /* 0x0000100401007387 */ /* 0x0005e20000100a00 */
[----:B------:R-:W-:-:S03]  /*30f0*/  MOV R2, R5 ;  /* 0x0000000500027202 */ /* 0x000fc60000000f00 */
[----:B--2---:R2:W5:Y:S04]  /*3100*/  LDL.LU.64 R4, [R1+0xc8] ;  /* 0x0000c80001047983 */ /* 0x0045680000300a00 */
[----:B------:R3:W-:Y:S04]  /*3110*/  STL [R1+0x18], R252 ;  /* 0x000018fc01007387 */ /* 0x0007e80000100800 */
[----:B0-----:R0:W-:Y:S04]  /*3120*/  STL [R1+0x1c], R0 ;  /* 0x00001c0001007387 */ /* 0x0011e80000100800 */
[----:B------:R-:W-:Y:S01]  /*3130*/  SHFL.DOWN PT, R3, R3, 0x2, 0x1f ;  /* 0x08401f0003037f89 */ /* 0x000fe200000e0000 */
[----:B---3--:R-:W-:-:S05]  /*3140*/  FADD R252, R0, R252 ;  /* 0x000000fc00fc7221 */ /* 0x008fca0000000000 */
[----:B0-----:R-:W-:-:S04]  /*3150*/  IADD3 R0, PT, PT, R252, 0x1800000, RZ ;  /* 0x01800000fc007810 */ /* 0x001fc80007ffe0ff */
[----:B------:R-:W-:-:S04]  /*3160*/  LOP3.LUT R0, R0, 0x7f800000, RZ, 0xc0, !PT ;  /* 0x7f80000000007812 */ /* 0x000fc800078ec0ff */
[----:B------:R-:W-:Y:S02]  /*3170*/  ISETP.GT.U32.AND P1, PT, R0, 0x1ffffff, PT ;  /* 0x01ffffff0000780c */ /* 0x000fe40003f24070 */
[----:B------:R-:W0:Y:S04]  /*3180*/  SHFL.DOWN PT, R0, R2, 0x2, 0x1f ;  /* 0x08401f0002007f89 */ /* 0x000e2800000e0000 */
[----:B0-----:R2:W-:Y:S04]  /*3190*/  STL [R1+0x24], R0 ;  /* 0x0000240001007387 */ /* 0x0015e80000100800 */
[----:B------:R2:W-:Y:S03]  /*31a0*/  STL [R1+0x20], R3 ;  /* 0x0000200301007387 */ /* 0x0005e60000100800 */
[----:B------:R-:W-:Y:S05]  /*31b0*/  @P1 BRA `(.L_x_6055) ;  /* 0x0000000000101947 */ /* 0x000fea0003800000 */
[----:B--2---:R-:W-:Y:S02]  /*31c0*/  MOV R0, R252 ;  /* 0x000000fc00007202 */ /* 0x004fe40000000f00 */
[----:B------:R-:W-:-:S07]  /*31d0*/  MOV R3, 0x31f0 ;  /* 0x000031f000037802 */ /* 0x000fce0000000f00 */
[----:B-1---5:R-:W-:Y:S05]  /*31e0*/  CALL.REL.NOINC `($__internal_45_$__cuda_sm20_rcp_rn_f32_slowpath) ;  /* 0x0000006400e47944 */ /* 0x022fea0003c00000 */
[----:B------:R-:W-:Y:S05]  /*31f0*/  BRA `(.L_x_6056) ;  /* 0x0000000000107947 */ /* 0x000fea0003800000 */
.L_x_6055:
[----:B--2---:R-:W0:Y:S02]  /*3200*/  MUFU.RCP R0, R252 ;  /* 0x000000fc00007308 */ /* 0x004e240000001000 */
[----:B0-----:R-:W-:-:S04]  /*3210*/  FFMA R2, R252, R0, -1 ;  /* 0xbf800000fc027423 */ /* 0x001fc80000000000 */
[----:B------:R-:W-:-:S04]  /*3220*/  FADD.FTZ R2, -R2, -RZ ;  /* 0x800000ff02027221 */ /* 0x000fc80000010100 */
[----:B------:R-:W-:-:S07]  /*3230*/  FFMA R0, R0, R2, R0 ;  /* 0x0000000200007223 */ /* 0x000fce0000000000 */
.L_x_6056:
[----:B------:R-:W-:Y:S05]  /*3240*/  BSYNC.RECONVERGENT B0 ;  /* 0x0000000000007941 */ /* 0x000fea0003800200 */
.L_x_6054:
[----:B------:R-:W2:Y:S04]  /*3250*/  LDL.LU R3, [R1+0x14] ;  /* 0x0000140001037983 */ /* 0x000ea80000300800 */
[----:B------:R-:W2:Y:S04]  /*3260*/  LDL.LU R2, [R1+0x24] ;  /* 0x0000240001027983 */ /* 0x000ea80000300800 */
[----:B------:R0:W-:Y:S04]  /*3270*/  STL [R1+0xd0], R7 ;  /* 0x0000d00701007387 */ /* 0x0001e80000100800 */
[----:B0-----:R-:W3:Y:S04]  /*3280*/  LDL.LU R7, [R1+0x20] ;  /* 0x0000200001077983 */ /* 0x001ee80000300800 */
[----:B------:R0:W-:Y:S04]  /*3290*/  STL [R1+0xcc], R6 ;  /* 0x0000cc0601007387 */ /* 0x0001e80000100800 */
[----:B0-----:R-:W4:Y:S04]  /*32a0*/  LDL.LU R6, [R1+0x1c] ;  /* 0x00001c0001067983 */ /* 0x001f280000300800 */
[----:B-----5:R0:W-:Y:S04]  /*32b0*/  STL [R1+0xc8], R5 ;  /* 0x0000c80501007387 */ /* 0x0201e80000100800 */
        /* <DEDUP_REMOVED lines=13> */
[----:B------:R-:W2:Y:S02]  /*3390*/  SHFL.DOWN PT, R5, R252, 0x1, 0x1f ;  /* 0x08201f00fc057f89 */ /* 0x000ea400000e0000 */
[----:B------:R-:W-:Y:S02]  /*33a0*/  FMUL R4, R2, R0 ;  /* 0x0000000002047220 */ /* 0x000fe40000400000 */
[----:B------:R0:W5:Y:S04]  /*33b0*/  LDL.LU R6, [R1+0xcc] ;  /* 0x0000cc0001067983 */ /* 0x0001680000300800 */
[----:B------:R-:W-:Y:S01]  /*33c0*/  STL [R1+0x24], R3 ;  /* 0x0000240301007387 */ /* 0x000fe20000100800 */
[----:B--2---:R-:W-:-:S03]  /*33d0*/  FADD R0, R252, R5 ;  /* 0x00000005fc007221 */ /* 0x004fc60000000000 */
[----:B------:R2:W-:Y:S02]  /*33e0*/  STL [R1+0x14], R5 ;  /* 0x0000140501007387 */ /* 0x0005e40000100800 */
[----:B------:R-:W-:-:S04]  /*33f0*/  IADD3 R2, PT, PT, R0, 0x1800000, RZ ;  /* 0x0180000000027810 */ /* 0x000fc80007ffe0ff */
[----:B------:R-:W-:Y:S01]  /*3400*/  LOP3.LUT R2, R2, 0x7f800000, RZ, 0xc0, !PT ;  /* 0x7f80000002027812 */ /* 0x000fe200078ec0ff */
[----:B--2---:R0:W5:Y:S03]  /*3410*/  LDL.LU R5, [R1+0xc8] ;  /* 0x0000c80001057983 */ /* 0x0041660000300800 */
[----:B------:R-:W-:Y:S02]  /*3420*/  ISETP.GT.U32.AND P1, PT, R2, 0x1ffffff, PT ;  /* 0x01ffffff0200780c */ /* 0x000fe40003f24070 */
[----:B------:R-:W2:Y:S04]  /*3430*/  SHFL.DOWN PT, R2, R4, 0x1, 0x1f ;  /* 0x08201f0004027f89 */ /* 0x000ea800000e0000 */
[----:B------:R3:W-:Y:S04]  /*3440*/  STL [R1+0x10], R4 ;  /* 0x0000100401007387 */ /* 0x0007e80000100800 */
[----:B---3--:R0:W5:Y:S04]  /*3450*/  LDL.LU R4, [R1+0xc4] ;  /* 0x0000c40001047983 */ /* 0x0081680000300800 */
[----:B--2---:R-:W-:Y:S04]  /*3460*/  STL [R1+0x18], R2 ;  /* 0x0000180201007387 */ /* 0x004fe80000100800 */
[----:B------:R-:W2:Y:S04]  /*3470*/  SHFL.DOWN PT, R2, R3, 0x1, 0x1f ;  /* 0x08201f0003027f89 */ /* 0x000ea800000e0000 */
[----:B--2---:R0:W-:Y:S01]  /*3480*/  STL [R1+0x1c], R2 ;  /* 0x00001c0201007387 */ /* 0x0041e20000100800 */
[----:B------:R-:W-:Y:S05]  /*3490*/  @P1 BRA `(.L_x_6058) ;  /* 0x00000000000c1947 */ /* 0x000fea0003800000 */
[----:B------:R-:W-:-:S07]  /*34a0*/  MOV R3, 0x34c0 ;  /* 0x000034c000037802 */ /* 0x000fce0000000f00 */
[----:B01---5:R-:W-:Y:S05]  /*34b0*/  CALL.REL.NOINC `($__internal_45_$__cuda_sm20_rcp_rn_f32_slowpath) ;  /* 0x0000006400307944 */ /* 0x023fea0003c00000 */
[----:B------:R-:W-:Y:S05]  /*34c0*/  BRA `(.L_x_6059) ;  /* 0x0000000000107947 */ /* 0x000fea0003800000 */
.L_x_6058:
[----:B0-----:R-:W0:Y:S02]  /*34d0*/  MUFU.RCP R2, R0 ;  /* 0x0000000000027308 */ /* 0x001e240000001000 */
[----:B0-----:R-:W-:-:S04]  /*34e0*/  FFMA R0, R0, R2, -1 ;  /* 0xbf80000000007423 */ /* 0x001fc80000000002 */
[----:B------:R-:W-:-:S04]  /*34f0*/  FADD.FTZ R0, -R0, -RZ ;  /* 0x800000ff00007221 */ /* 0x000fc80000010100 */
[----:B------:R-:W-:-:S07]  /*3500*/  FFMA R0, R2, R0, R2 ;  /* 0x0000000002007223 */ /* 0x000fce0000000002 */
.L_x_6059:
[----:B------:R-:W-:Y:S05]  /*3510*/  BSYNC.RECONVERGENT B0 ;  /* 0x0000000000007941 */ /* 0x000fea0003800200 */
.L_x_6057:
[----:B------:R-:W2:Y:S01]  /*3520*/  LDL.LU R3, [R1+0x1c] ;  /* 0x00001c0001037983 */ /* 0x000ea20000300800 */
[----:B------:R-:W0:Y:S03]  /*3530*/  LDCU.64 UR12, c[0x0][0x3f8] ;  /* 0x00007f00ff0c77ac */ /* 0x000e260008000a00 */
[----:B------:R-:W2:Y:S04]  /*3540*/  LDL.LU R2, [R1+0x24] ;  /* 0x0000240001027983 */ /* 0x000ea80000300800 */
[----:B-----5:R3:W-:Y:S04]  /*3550*/  STL [R1+0xd0], R7 ;  /* 0x0000d00701007387 */ /* 0x0207e80000100800 */
[----:B---3--:R-:W3:Y:S04]  /*3560*/  LDL.LU R7, [R1+0x18] ;  /* 0x0000180001077983 */ /* 0x008ee80000300800 */
[----:B------:R4:W-:Y:S04]  /*3570*/  STL [R1+0xcc], R6 ;  /* 0x0000cc0601007387 */ /* 0x0009e80000100800 */
[----:B----4-:R-:W4:Y:S04]  /*3580*/  LDL.LU R6, [R1+0x14] ;  /* 0x0000140001067983 */ /* 0x010f280000300800 */
[----:B------:R1:W-:Y:S04]  /*3590*/  STL [R1+0xc8], R5 ;  /* 0x0000c80501007387 */ /* 0x0003e80000100800 */
[----:B-1----:R-:W3:Y:S04]  /*35a0*/  LDL.LU R5, [R1+0x10] ;  /* 0x0000100001057983 */ /* 0x002ee80000300800 */
[----:B------:R1:W-:Y:S01]  /*35b0*/  STL [R1+0xc4], R4 ;  /* 0x0000c40401007387 */ /* 0x0003e20000100800 */
[----:B--2---:R-:W-:Y:S01]  /*35c0*/  FADD R3, R2, R3 ;  /* 0x0000000302037221 */ /* 0x004fe20000000000 */
[----:B---3--:R-:W-:-:S04]  /*35d0*/  FADD R2, R5, -R7 ;  /* 0x8000000705027221 */ /* 0x008fc80000000000 */
[----:B------:R-:W-:-:S04]  /*35e0*/  FMUL R2, R2, R2 ;  /* 0x0000000202027220 */ /* 0x000fc80000400000 */
[----:B------:R-:W-:-:S04]  /*35f0*/  FMUL R2, R252, R2 ;  /* 0x00000002fc027220 */ /* 0x000fc80000400000 */
[----:B----4-:R-:W-:-:S04]  /*3600*/  FMUL R2, R6, R2 ;  /* 0x0000000206027220 */ /* 0x010fc80000400000 */
[-C--:B-1----:R-:W-:Y:S01]  /*3610*/  FFMA R4, R2, R0.reuse, R3 ;  /* 0x0000000002047223 */ /* 0x082fe20000000003 */
[----:B------:R-:W-:Y:S02]  /*3620*/  FMUL R2, R6, R7 ;  /* 0x0000000706027220 */ /* 0x000fe40000400000 */
[----:B------:R1:W5:Y:S02]  /*3630*/  LDL.LU R7, [R1+0xd0] ;  /* 0x0000d00001077983 */ /* 0x0003640000300800 */
[----:B------:R-:W-:Y:S02]  /*3640*/  FFMA R2, R252, R5, R2 ;  /* 0x00000005fc027223 */ /* 0x000fe40000000002 */
[----:B------:R1:W5:Y:S02]  /*3650*/  LDL.LU R6, [R1+0xcc] ;  /* 0x0000cc0001067983 */ /* 0x0003640000300800 */
[----:B------:R-:W-:Y:S02]  /*3660*/  FMUL R0, R2, R0 ;  /* 0x0000000002007220 */ /* 0x000fe40000400000 */
[----:B------:R-:W2:Y:S01]  /*3670*/  @P0 LDC.64 R2, c[0x0][0x398] ;  /* 0x0000e600ff020b82 */ /* 0x000ea20000000a00 */
[----:B------:R1:W5:Y:S04]  /*3680*/  LDL.LU R5, [R1+0xc8] ;  /* 0x0000c80001057983 */ /* 0x0003680000300800 */
[----:B------:R-:W3:Y:S02]  /*3690*/  SHFL.IDX PT, R0, R0, RZ, 0x1f ;  /* 0x00001fff00007589 */ /* 0x000ee400000e0000 */
[----:B---3--:R-:W-:-:S02]  /*36a0*/  R2UR UR11, R0 ;  /* 0x00000000000b72ca */ /* 0x008fc400000e0000 */
[----:B------:R-:W-:-:S05]  /*36b0*/  MOV R0, UR7 ;  /* 0x0000000700007c02 */ /* 0x000fca0008000f00 */
[----:B--2---:R-:W-:-:S06]  /*36c0*/  @P0 IMAD.WIDE R2, R0, 0x4, R2 ;  /* 0x0000000400020825 */ /* 0x004fcc00078e0202 */
[----:B------:R-:W-:-:S05]  /*36d0*/  MOV R0, UR11 ;  /* 0x0000000b00007c02 */ /* 0x000fca0008000f00 */
[----:B------:R-:W-:Y:S04]  /*36e0*/  @P0 STG.E desc[UR8][R2.64], R0 ;  /* 0x0000000002000986 */ /* 0x000fe8000c101908 */
[----:B------:R2:W3:Y:S04]  /*36f0*/  SHFL.IDX PT, R0, R4, RZ, 0x1f ;  /* 0x00001fff04007589 */ /* 0x0004e800000e0000 */
[----:B--2---:R1:W5:Y:S01]  /*3700*/  LDL.LU R4, [R1+0xc4] ;  /* 0x0000c40001047983 */ /* 0x0043620000300800 */
[----:B------:R-:W3:Y:S01]  /*3710*/  LDC R2, c[0x0][0x3d8] ;  /* 0x0000f600ff027b82 */ /* 0x000ee20000000800 */
[----:B0-----:R-:W-:-:S04]  /*3720*/  UISETP.NE.U32.AND UP0, UPT, UR12, URZ, UPT ;  /* 0x000000ff0c00728c */ /* 0x001fc8000bf05070 */
[----:B------:R-:W-:Y:S01]  /*3730*/  UISETP.NE.AND.EX UP0, UPT, UR13, URZ, UPT, UP0 ;  /* 0x000000ff0d00728c */ /* 0x000fe2000bf05300 */
[----:B---3--:R-:W-:Y:S02]  /*3740*/  FFMA R0, R0, 2.0345052689663134515e-05, R2 ;  /* 0x37aaaaab00007823 */ /* 0x008fe40000000002 */
[----:B------:R-:W0:Y:S03]  /*3750*/  @P0 LDC.64 R2, c[0x0][0x3a0] ;  /* 0x0000e800ff020b82 */ /* 0x000e260000000a00 */
[----:B------:R-:W-:-:S13]  /*3760*/  FSETP.GEU.AND P1, PT, |R0|, 1.175494350822287508e-38, PT ;  /* 0x008000000000780b */ /* 0x000fda0003f2e200 */
[----:B------:R-:W-:-:S06]  /*3770*/  @!P1 FMUL R0, R0, 16777216 ;  /* 0x4b80000000009820 */ /* 0x000fcc0000400000 */
[----:B------:R-:W2:Y:S02]  /*3780*/  MUFU.RSQ R0, R0 ;  /* 0x0000000000007308 */ /* 0x000ea40000001400 */
[----:B--2---:R-:W-:-:S13]  /*3790*/  R2UR UR6, R0 ;  /* 0x00000000000672ca */ /* 0x004fda00000e0000 */
[----:B------:R-:W-:-:S05]  /*37a0*/  MOV R0, UR6 ;  /* 0x0000000600007c02 */ /* 0x000fca0008000f00 */
[----:B------:R-:W-:-:S05]  /*37b0*/  @!P1 FMUL R0, R0, 4096 ;  /* 0x4580000000009820 */ /* 0x000fca0000400000 */
[----:B------:R-:W-:Y:S02]  /*37c0*/  @!P1 R2UR UR6, R0 ;  /* 0x00000000000692ca */ /* 0x000fe400000e0000 */
[----:B------:R-:W-:-:S05]  /*37d0*/  MOV R0, UR7 ;  /* 0x0000000700007c02 */ /* 0x000fca0008000f00 */
[----:B0-----:R-:W-:-:S06]  /*37e0*/  @P0 IMAD.WIDE R2, R0, 0x4, R2 ;  /* 0x0000000400020825 */ /* 0x001fcc00078e0202 */
[----:B------:R-:W-:-:S05]  /*37f0*/  MOV R0, UR6 ;  /* 0x0000000600007c02 */ /* 0x000fca0008000f00 */
[----:B------:R1:W-:Y:S01]  /*3800*/  @P0 STG.E desc[UR8][R2.64], R0 ;  /* 0x0000000002000986 */ /* 0x0003e2000c101908 */
[----:B------:R-:W-:Y:S05]  /*3810*/  BRA.U UP0, `(.L_x_6060) ;  /* 0x0000002900b47547 */ /* 0x000fea000b800000 */
[----:B-1----:R-:W2:Y:S01]  /*3820*/  LDL R3, [R1+0xb0] ;  /* 0x0000b00001037983 */ /* 0x002ea20000100800 */
[----:B------:R-:W-:Y:S01]  /*3830*/  FADD R2, R97, -UR11 ;  /* 0x8000000b61027e21 */ /* 0x000fe20008000000 */
[----:B------:R-:W0:Y:S02]  /*3840*/  LDCU.U8 UR5, c[0x0][0x404] ;  /* 0x00008080ff0577ac */ /* 0x000e240008000000 */
[----:B------:R-:W3:Y:S01]  /*3850*/  LDL R97, [R1+0xb4] ;  /* 0x0000b40001617983 */ /* 0x000ee20000100800 */
[----:B------:R-:W-:Y:S01]  /*3860*/  FADD R0, R96, -UR11 ;  /* 0x8000000b60007e21 */ /* 0x000fe20008000000 */
[----:B------:R-:W-:Y:S02]  /*3870*/  FMUL R2, R2, UR6 ;  /* 0x0000000602027c20 */ /* 0x000fe40008400000 */
[----:B------:R-:W4:Y:S01]  /*3880*/  LDL R96, [R1+0xb8] ;  /* 0x0000b80001607983 */ /* 0x000f220000100800 */
[----:B------:R-:W-:-:S03]  /*3890*/  FMUL R0, R0, UR6 ;  /* 0x0000000600007c20 */ /* 0x000fc60008400000 */
[----:B------:R-:W4:Y:S01]  /*38a0*/  LDL R252, [R1+0xa0] ;  /* 0x0000a00001fc7983 */ /* 0x000f220000100800 */
[----:B0-----:R-:W-:Y:S01]  /*38b0*/  ISETP.NE.AND P1, PT, RZ, UR5, PT ;  /* 0x00000005ff007c0c */ /* 0x001fe2000bf25270 */
[----:B--2---:R-:W-:-:S12]  /*38c0*/  FFMA R0, R244, R0, R3 ;  /* 0x00000000f4007223 */ /* 0x004fd80000000003 */
[----:B------:R-:W-:Y:S01]  /*38d0*/  @P1 FMUL R0, R0, UR10 ;  /* 0x0000000a00001c20 */ /* 0x000fe20008400000 */
[----:B---3--:R-:W-:-:S03]  /*38e0*/  FFMA R2, R245, R2, R97 ;  /* 0x00000002f5027223 */ /* 0x008fc60000000061 */
[----:B------:R0:W-:Y:S02]  /*38f0*/  F2F.BF16.F32 R97, R0 ;  /* 0x0000000000617304 */ /* 0x0001e40000202000 */
[----:B0-----:R-:W-:Y:S02]  /*3900*/  FADD R0, R98, -UR11 ;  /* 0x8000000b62007e21 */ /* 0x001fe40008000000 */
[----:B------:R-:W2:Y:S01]  /*3910*/  LDL R98, [R1+0xbc] ;  /* 0x0000bc0001627983 */ /* 0x000ea20000100800 */
[----:B------:R-:W-:Y:S01]  /*3920*/  @P1 FMUL R2, R2, UR10 ;  /* 0x0000000a02021c20 */ /* 0x000fe20008400000 */
[----:B------:R-:W-:Y:S01]  /*3930*/  FADD R3, R99, -UR11 ;  /* 0x8000000b63037e21 */ /* 0x000fe20008000000 */
[----:B------:R-:W-:Y:S01]  /*3940*/  FMUL R0, R0, UR6 ;  /* 0x0000000600007c20 */ /* 0x000fe20008400000 */
[----:B------:R-:W3:Y:S03]  /*3950*/  LDL R99, [R1+0xa8] ;  /* 0x0000a80001637983 */ /* 0x000ee60000100800 */
[----:B------:R-:W0:Y:S01]  /*3960*/  F2F.BF16.F32 R2, R2 ;  /* 0x0000000200027304 */ /* 0x000e220000202000 */
[----:B------:R-:W-:Y:S01]  /*3970*/  FMUL R3, R3, UR6 ;  /* 0x0000000603037c20 */ /* 0x000fe20008400000 */
[----:B----4-:R-:W-:-:S04]  /*3980*/  FFMA R0, R246, R0, R96 ;  /* 0x00000000f6007223 */ /* 0x010fc80000000060 */
[----:B------:R-:W-:Y:S01]  /*3990*/  @P1 FMUL R0, R0, UR10 ;  /* 0x0000000a00001c20 */ /* 0x000fe20008400000 */
[----:B--2---:R-:W-:Y:S02]  /*39a0*/  FFMA R3, R247, R3, R98 ;  /* 0x00000003f7037223 */ /* 0x004fe40000000062 */
[----:B------:R-:W2:Y:S02]  /*39b0*/  LDL R98, [R1+0xac] ;  /* 0x0000ac0001627983 */ /* 0x000ea40000100800 */
[----:B------:R-:W-:-:S04]  /*39c0*/  @P1 FMUL R3, R3, UR10 ;  /* 0x0000000a03031c20 */ /* 0x000fc80008400000 */
[----:B------:R0:W1:Y:S02]  /*39d0*/  F2F.BF16.F32 R96, R3 ;  /* 0x0000000300607304 */ /* 0x0000640000202000 */
[----:B0-----:R-:W-:-:S03]  /*39e0*/  IMAD.WIDE.U32 R2, R2, 0x10000, RZ ;  /* 0x0001000002027825 */ /* 0x001fc600078e00ff */
[----:B------:R-:W-:Y:S02]  /*39f0*/  LOP3.LUT R2, R2, R97, RZ, 0xfc, !PT ;  /* 0x0000006102027212 */ /* 0x000fe400078efcff */
[----:B------:R-:W4:Y:S01]  /*3a00*/  LDL R97, [R1+0xa4] ;  /* 0x0000a40001617983 */ /* 0x000f220000100800 */
[----:B------:R-:W0:Y:S01]  /*3a10*/  F2F.BF16.F32 R0, R0 ;  /* 0x0000000000007304 */ /* 0x000e220000202000 */
[----:B-1----:R-:W-:Y:S01]  /*3a20*/  SHF.L.U32 R96, R96, 0x10, RZ ;  /* 0x0000001060607819 */ /* 0x002fe200000006ff */
[----:B------:R-:W-:Y:S01]  /*3a30*/  FADD R94, R94, -UR11 ;  /* 0x8000000b5e5e7e21 */ /* 0x000fe20008000000 */
[----:B------:R-:W-:Y:S02]  /*3a40*/  FADD R95, R95, -UR11 ;  /* 0x8000000b5f5f7e21 */ /* 0x000fe40008000000 */
[----:B0-----:R-:W-:Y:S01]  /*3a50*/  LOP3.LUT R3, R96, R3, R0, 0xfe, !PT ;  /* 0x0000000360037212 */ /* 0x001fe200078efe00 */
[----:B------:R-:W-:Y:S01]  /*3a60*/  FADD R0, R93, -UR11 ;  /* 0x8000000b5d007e21 */ /* 0x000fe20008000000 */
[----:B------:R-:W2:Y:S03]  /*3a70*/  LDL R96, [R1+0x88] ;  /* 0x0000880001607983 */ /* 0x000ea60000100800 */
[----:B------:R-:W-:-:S04]  /*3a80*/  FMUL R0, R0, UR6 ;  /* 0x0000000600007c20 */ /* 0x000fc80008400000 */
[----:B----4-:R-:W-:Y:S01]  /*3a90*/  FFMA R93, R241, R0, R97 ;  /* 0x00000000f15d7223 */ /* 0x010fe20000000061 */
[----:B------:R-:W-:Y:S01]  /*3aa0*/  FMUL R0, R94, UR6 ;  /* 0x000000065e007c20 */ /* 0x000fe20008400000 */
[----:B------:R-:W-:Y:S01]  /*3ab0*/  FMUL R94, R95, UR6 ;  /* 0x000000065f5e7c20 */ /* 0x000fe20008400000 */
[----:B------:R-:W4:Y:S02]  /*3ac0*/  LDL R97, [R1+0x8c] ;  /* 0x00008c0001617983 */ /* 0x000f240000100800 */
[----:B---3--:R-:W-:Y:S01]  /*3ad0*/  FFMA R0, R242, R0, R99 ;  /* 0x00000000f2007223 */ /* 0x008fe20000000063 */
[----:B------:R-:W-:Y:S01]  /*3ae0*/  FADD R95, R92, -UR11 ;  /* 0x8000000b5c5f7e21 */ /* 0x000fe20008000000 */
[----:B------:R-:W-:Y:S01]  /*3af0*/  @P1 FMUL R93, R93, UR10 ;  /* 0x0000000a5d5d1c20 */ /* 0x000fe20008400000 */
[----:B------:R-:W3:Y:S01]  /*3b00*/  LDL R99, [R1+0x84] ;  /* 0x0000840001637983 */ /* 0x000ee20000100800 */
[----:B------:R-:W-:Y:S01]  /*3b10*/  @P1 FMUL R0, R0, UR10 ;  /* 0x0000000a00001c20 */ /* 0x000fe20008400000 */
[----:B--2---:R-:W-:-:S02]  /*3b20*/  FFMA R92, R243, R94, R98 ;  /* 0x0000005ef35c7223 */ /* 0x004fc40000000062 */
[----:B------:R-:W2:Y:S01]  /*3b30*/  LDL R98, [R1+0x9c] ;  /* 0x00009c0001627983 */ /* 0x000ea20000100800 */
[----:B------:R0:W-:Y:S01]  /*3b40*/  F2F.BF16.F32 R94, R0 ;  /* 0x00000000005e7304 */ /* 0x0001e20000202000 */
[----:B------:R-:W-:Y:S01]  /*3b50*/  @P1 FMUL R92, R92, UR10 ;  /* 0x0000000a5c5c1c20 */ /* 0x000fe20008400000 */
[----:B0-----:R-:W-:-:S04]  /*3b60*/  FMUL R0, R95, UR6 ;  /* 0x000000065f007c20 */ /* 0x001fc80008400000 */
[----:B------:R-:W-:Y:S02]  /*3b70*/  FFMA R0, R240, R0, R252 ;  /* 0x00000000f0007223 */ /* 0x000fe400000000fc */
[----:B------:R-:W0:Y:S01]  /*3b80*/  F2F.BF16.F32 R92, R92 ;  /* 0x0000005c005c7304 */ /* 0x000e220000202000 */
[----:B------:R-:W4:Y:S01]  /*3b90*/  LDL R252, [R1+0x80] ;  /* 0x0000800001fc7983 */ /* 0x000f220000100800 */
[----:B------:R-:W-:-:S06]  /*3ba0*/  @P1 FMUL R0, R0, UR10 ;  /* 0x0000000a00001c20 */ /* 0x000fcc0008400000 */
[----:B------:R-:W1:Y:S08]  /*3bb0*/  F2F.BF16.F32 R93, R93 ;  /* 0x0000005d005d7304 */ /* 0x000e700000202000 */
[----:B------:R-:W1:Y:S01]  /*3bc0*/  F2F.BF16.F32 R0, R0 ;  /* 0x0000000000007304 */ /* 0x000e620000202000 */
[----:B0-----:R-:W-:Y:S01]  /*3bd0*/  SHF.L.U32 R95, R92, 0x10, RZ ;  /* 0x000000105c5f7819 */ /* 0x001fe200000006ff */
[----:B-1----:R-:W-:-:S05]  /*3be0*/  IMAD.WIDE.U32 R92, R93, 0x10000, RZ ;  /* 0x000100005d5c7825 */ /* 0x002fca00078e00ff */
[----:B------:R-:W-:Y:S02]  /*3bf0*/  LOP3.LUT R93, R95, R93, R94, 0xfe, !PT ;  /* 0x0000005d5f5d7212 */ /* 0x000fe400078efe5e */
[----:B------:R-:W3:Y:S01]  /*3c00*/  LDL R95, [R1+0x94] ;  /* 0x00009400015f7983 */ /* 0x000ee20000100800 */
[----:B------:R-:W-:Y:S01]  /*3c10*/  LOP3.LUT R92, R92, R0, RZ, 0xfc, !PT ;  /* 0x000000005c5c7212 */ /* 0x000fe200078efcff */
[----:B------:R-:W-:Y:S02]  /*3c20*/  FADD R0, R88, -UR11 ;  /* 0x8000000b58007e21 */ /* 0x000fe40008000000 */
[----:B------:R-:W2:Y:S04]  /*3c30*/  LDL R88, [R1+0x90] ;  /* 0x0000900001587983 */ /* 0x000ea80000100800 */
[----:B------:R-:W4:Y:S01]  /*3c40*/  LDL R94, [R1+0x98] ;  /* 0x00009800015e7983 */ /* 0x000f220000100800 */
[----:B------:R-:W-:Y:S01]  /*3c50*/  FADD R89, R89, -UR11 ;  /* 0x8000000b59597e21 */ /* 0x000fe20008000000 */
[----:B------:R-:W-:Y:S01]  /*3c60*/  FMUL R0, R0, UR6 ;  /* 0x0000000600007c20 */ /* 0x000fe20008400000 */
[----:B------:R-:W-:-:S02]  /*3c70*/  FADD R90, R90, -UR11 ;  /* 0x8000000b5a5a7e21 */ /* 0x000fc40008000000 */
[----:B------:R-:W-:Y:S02]  /*3c80*/  FMUL R89, R89, UR6 ;  /* 0x0000000659597c20 */ /* 0x000fe40008400000 */
[----:B------:R-:W-:Y:S01]  /*3c90*/  FMUL R90, R90, UR6 ;  /* 0x000000065a5a7c20 */ /* 0x000fe20008400000 */
[----:B------:R-:W-:Y:S01]  /*3ca0*/  FADD R91, R91, -UR11 ;  /* 0x8000000b5b5b7e21 */ /* 0x000fe20008000000 */
[----:B--2---:R-:W-:Y:S01]  /*3cb0*/  FFMA R0, R236, R0, R88 ;  /* 0x00000000ec007223 */ /* 0x004fe20000000058 */
[----:B---3--:R-:W-:Y:S02]  /*3cc0*/  FFMA R88, R237, R89, R95 ;  /* 0x00000059ed587223 */ /* 0x008fe4000000005f */
[----:B------:R-:W2:Y:S01]  /*3cd0*/  LDL R95, [R1+0x74] ;  /* 0x00007400015f7983 */ /* 0x000ea20000100800 */
[----:B----4-:R-:W-:Y:S01]  /*3ce0*/  FFMA R89, R238, R90, R94 ;  /* 0x0000005aee597223 */ /* 0x010fe2000000005e */
[----:B------:R-:W-:Y:S02]  /*3cf0*/  FMUL R90, R91, UR6 ;  /* 0x000000065b5a7c20 */ /* 0x000fe40008400000 */
[----:B------:R-:W3:Y:S02]  /*3d00*/  LDL R94, [R1+0x78] ;  /* 0x00007800015e7983 */ /* 0x000ee40000100800 */
[----:B------:R-:W-:-:S02]  /*3d10*/  FFMA R90, R239, R90, R98 ;  /* 0x0000005aef5a7223 */ /* 0x000fc40000000062 */
[----:B------:R-:W4:Y:S01]  /*3d20*/  LDL R98, [R1+0x7c] ;  /* 0x00007c0001627983 */ /* 0x000f220000100800 */
[----:B------:R-:W-:Y:S01]  /*3d30*/  @P1 FMUL R89, R89, UR10 ;  /* 0x0000000a59591c20 */ /* 0x000fe20008400000 */
[----:B------:R-:W-:-:S03]  /*3d40*/  FADD R91, R84, -UR11 ;  /* 0x8000000b545b7e21 */ /* 0x000fc60008000000 */
[----:B------:R0:W-:Y:S01]  /*3d50*/  F2F.BF16.F32 R84, R89 ;  /* 0x0000005900547304 */ /* 0x0001e20000202000 */
[----:B------:R-:W-:Y:S01]  /*3d60*/  @P1 FMUL R90, R90, UR10 ;  /* 0x0000000a5a5a1c20 */ /* 0x000fe20008400000 */
[----:B0-----:R-:W-:Y:S01]  /*3d70*/  FMUL R89, R91, UR6 ;  /* 0x000000065b597c20 */ /* 0x001fe20008400000 */
[----:B------:R-:W-:-:S03]  /*3d80*/  FADD R91, R85, -UR11 ;  /* 0x8000000b555b7e21 */ /* 0x000fc60008000000 */
[----:B------:R-:W-:Y:S01]  /*3d90*/  FFMA R85, R232, R89, R252 ;  /* 0x00000059e8557223 */ /* 0x000fe200000000fc */
[----:B------:R-:W-:Y:S01]  /*3da0*/  FMUL R91, R91, UR6 ;  /* 0x000000065b5b7c20 */ /* 0x000fe20008400000 */
[----:B------:R0:W1:Y:S01]  /*3db0*/  F2F.BF16.F32 R89, R90 ;  /* 0x0000005a00597304 */ /* 0x0000620000202000 */
[----:B------:R-:W-:Y:S01]  /*3dc0*/  @P1 FMUL R88, R88, UR10 ;  /* 0x0000000a58581c20 */ /* 0x000fe20008400000 */
[----:B------:R-:W-:Y:S01]  /*3dd0*/  @P1 FMUL R0, R0, UR10 ;  /* 0x0000000a00001c20 */ /* 0x000fe20008400000 */
[----:B------:R-:W1:Y:S01]  /*3de0*/  S2UR UR5, SR_CTAID.X ;  /* 0x00000000000579c3 */ /* 0x000e620000002500 */
[----:B------:R-:W-:Y:S01]  /*3df0*/  FADD R82, R82, -UR11 ;  /* 0x8000000b52527e21 */ /* 0x000fe20008000000 */
[----:B------:R-:W-:Y:S01]  /*3e00*/  FADD R80, R80, -UR11 ;  /* 0x8000000b50507e21 */ /* 0x000fe20008000000 */
[----:B------:R-:W4:Y:S01]  /*3e10*/  LDL R252, [R1+0x6c] ;  /* 0x00006c0001fc7983 */ /* 0x000f220000100800 */
[----:B0-----:R-:W-:Y:S01]  /*3e20*/  FADD R90, R87, -UR11 ;  /* 0x8000000b575a7e21 */ /* 0x001fe20008000000 */
[----:B------:R-:W-:Y:S01]  /*3e30*/  FFMA R87, R233, R91, R99 ;  /* 0x0000005be9577223 */ /* 0x000fe20000000063 */
[----:B------:R-:W0:Y:S01]  /*3e40*/  F2F.BF16.F32 R88, R88 ;  /* 0x0000005800587304 */ /* 0x000e220000202000 */
[----:B------:R-:W-:Y:S01]  /*3e50*/  @P1 FMUL R85, R85, UR10 ;  /* 0x0000000a55551c20 */ /* 0x000fe20008400000 */
[----:B------:R-:W-:Y:S01]  /*3e60*/  FMUL R91, R90, UR6 ;  /* 0x000000065a5b7c20 */ /* 0x000fe20008400000 */
[----:B------:R-:W-:Y:S01]  /*3e70*/  @P1 FMUL R87, R87, UR10 ;  /* 0x0000000a57571c20 */ /* 0x000fe20008400000 */
[----:B------:R-:W-:Y:S01]  /*3e80*/  FADD R90, R86, -UR11 ;  /* 0x8000000b565a7e21 */ /* 0x000fe20008000000 */
[----:B------:R-:W4:Y:S03]  /*3e90*/  LDL R99, [R1+0x50] ;  /* 0x0000500001637983 */ /* 0x000f260000100800 */
[----:B------:R0:W-:Y:S02]  /*3ea0*/  F2F.BF16.F32 R86, R87 ;  /* 0x0000005700567304 */ /* 0x0001e40000202000 */
[----:B0-----:R-:W-:-:S04]  /*3eb0*/  FMUL R87, R90, UR6 ;  /* 0x000000065a577c20 */ /* 0x001fc80008400000 */
[----:B------:R-:W-:Y:S02]  /*3ec0*/  FFMA R90, R234, R87, R96 ;  /* 0x00000057ea5a7223 */ /* 0x000fe40000000060 */
[----:B------:R-:W4:Y:S01]  /*3ed0*/  LDL R96, [R1+0x70] ;  /* 0x0000700001607983 */ /* 0x000f220000100800 */
[----:B------:R-:W-:Y:S01]  /*3ee0*/  FFMA R91, R235, R91, R97 ;  /* 0x0000005beb5b7223 */ /* 0x000fe20000000061 */
[----:B------:R-:W0:Y:S03]  /*3ef0*/  F2F.BF16.F32 R0, R0 ;  /* 0x0000000000007304 */ /* 0x000e260000202000 */
[----:B------:R-:W-:Y:S01]  /*3f00*/  @P1 FMUL R91, R91, UR10 ;  /* 0x0000000a5b5b1c20 */ /* 0x000fe20008400000 */
[----:B------:R-:W-:-:S04]  /*3f10*/  @P1 FMUL R90, R90, UR10 ;  /* 0x0000000a5a5a1c20 */ /* 0x000fc80008400000 */
[----:B------:R1:W0:Y:S08]  /*3f20*/  F2F.BF16.F32 R87, R91 ;  /* 0x0000005b00577304 */ /* 0x0002300000202000 */
[----:B------:R-:W0:Y:S01]  /*3f30*/  F2F.BF16.F32 R90, R90 ;  /* 0x0000005a005a7304 */ /* 0x000e220000202000 */
[----:B-1----:R-:W-:Y:S01]  /*3f40*/  SHF.L.U32 R91, R89, 0x10, RZ ;  /* 0x00000010595b7819 */ /* 0x002fe200000006ff */
[----:B------:R-:W-:Y:S01]  /*3f50*/  IMAD.WIDE.U32 R88, R88, 0x10000, RZ ;  /* 0x0001000058587825 */ /* 0x000fe200078e00ff */
[----:B------:R-:W1:Y:S02]  /*3f60*/  S2R R97, SR_TID.X ;  /* 0x0000000000617919 */ /* 0x000e640000002100 */
[----:B0-----:R-:W-:-:S02]  /*3f70*/  LOP3.LUT R88, R88, R0, RZ, 0xfc, !PT ;  /* 0x0000000058587212 */ /* 0x001fc400078efcff */
[----:B------:R-:W-:Y:S01]  /*3f80*/  SHF.L.U32 R0, R87, 0x10, RZ ;  /* 0x0000001057007819 */ /* 0x000fe200000006ff */
[----:B------:R-:W-:Y:S01]  /*3f90*/  IMAD.WIDE.U32 R86, R86, 0x10000, RZ ;  /* 0x0001000056567825 */ /* 0x000fe200078e00ff */
[----:B------:R-:W0:Y:S04]  /*3fa0*/  F2F.BF16.F32 R85, R85 ;  /* 0x0000005500557304 */ /* 0x000e280000202000 */
[----:B------:R-:W-:Y:S01]  /*3fb0*/  LOP3.LUT R87, R0, R87, R90, 0xfe, !PT ;  /* 0x0000005700577212 */ /* 0x000fe200078efe5a */
[----:B------:R-:W-:-:S04]  /*3fc0*/  FADD R0, R81, -UR11 ;  /* 0x8000000b51007e21 */ /* 0x000fc80008000000 */
[----:B------:R-:W-:Y:S01]  /*3fd0*/  FMUL R0, R0, UR6 ;  /* 0x0000000600007c20 */ /* 0x000fe20008400000 */
[----:B------:R-:W-:Y:S01]  /*3fe0*/  USHF.L.U32 UR12, UR5, 0x7, URZ ;  /* 0x00000007050c7899 */ /* 0x000fe200080006ff */
[----:B0-----:R-:W-:Y:S02]  /*3ff0*/  LOP3.LUT R86, R86, R85, RZ, 0xfc, !PT ;  /* 0x0000005556567212 */ /* 0x001fe400078efcff */
[----:B------:R-:W-:Y:S02]  /*4000*/  LOP3.LUT R89, R91, R89, R84, 0xfe, !PT ;  /* 0x000000595b597212 */ /* 0x000fe400078efe54 */
[----:B------:R-:W4:Y:S01]  /*4010*/  LDL R91, [R1+0x58] ;  /* 0x00005800015b7983 */ /* 0x000f220000100800 */
[----:B--2---:R-:W-:Y:S01]  /*4020*/  FFMA R81, R229, R0, R95 ;  /* 0x00000000e5517223 */ /* 0x004fe2000000005f */
[----:B------:R-:W-:Y:S01]  /*4030*/  FMUL R0, R82, UR6 ;  /* 0x0000000652007c20 */ /* 0x000fe20008400000 */
[----:B------:R-:W-:Y:S02]  /*4040*/  FADD R82, R83, -UR11 ;  /* 0x8000000b53527e21 */ /* 0x000fe40008000000 */
[----:B------:R-:W-:Y:S01]  /*4050*/  @P1 FMUL R81, R81, UR10 ;  /* 0x0000000a51511c20 */ /* 0x000fe20008400000 */
[----:B---3--:R-:W-:-:S02]  /*4060*/  FFMA R0, R230, R0, R94 ;  /* 0x00000000e6007223 */ /* 0x008fc4000000005e */
[----:B------:R-:W0:Y:S01]  /*4070*/  LDC.64 R94, c[0x0][0x3c8] ;  /* 0x0000f200ff5e7b82 */ /* 0x000e220000000a00 */
[----:B------:R-:W-:Y:S01]  /*4080*/  FMUL R82, R82, UR6 ;  /* 0x0000000652527c20 */ /* 0x000fe20008400000 */
[----:B------:R2:W-:Y:S01]  /*4090*/  F2F.BF16.F32 R85, R81 ;  /* 0x0000005100557304 */ /* 0x0005e20000202000 */
[----:B------:R-:W-:Y:S01]  /*40a0*/  @P1 FMUL R0, R0, UR10 ;  /* 0x0000000a00001c20 */ /* 0x000fe20008400000 */
[----:B--2---:R-:W-:Y:S01]  /*40b0*/  FMUL R81, R80, UR6 ;  /* 0x0000000650517c20 */ /* 0x004fe20008400000 */
[----:B----4-:R-:W-:-:S05]  /*40c0*/  FFMA R80, R231, R82, R98 ;  /* 0x00000052e7507223 */ /* 0x010fca0000000062 */
[----:B------:R2:W-:Y:S01]  /*40d0*/  F2F.BF16.F32 R84, R0 ;  /* 0x0000000000547304 */ /* 0x0005e20000202000 */
[----:B-1----:R-:W-:Y:S01]  /*40e0*/  LOP3.LUT R82, R97, 0x7f, RZ, 0xc0, !PT ;  /* 0x0000007f61527812 */ /* 0x002fe200078ec0ff */
[----:B------:R-:W3:Y:S01]  /*40f0*/  LDL R98, [R1+0x54] ;  /* 0x0000540001627983 */ /* 0x000ee20000100800 */
[----:B------:R-:W-:Y:S01]  /*4100*/  @P1 FMUL R80, R80, UR10 ;  /* 0x0000000a50501c20 */ /* 0x000fe20008400000 */
[----:B--2---:R-:W-:-:S04]  /*4110*/  MOV R0, UR12 ;  /* 0x0000000c00007c02 */ /* 0x004fc80008000f00 */
[----:B------:R1:W2:Y:S01]  /*4120*/  F2F.BF16.F32 R90, R80 ;  /* 0x00000050005a7304 */ /* 0x0002a20000202000 */
[----:B------:R-:W-:Y:S02]  /*4130*/  LOP3.LUT R0, R82, 0x180, R0, 0xf8, !PT ;  /* 0x0000018052007812 */ /* 0x000fe400078ef800 */
[----:B-1----:R-:W-:-:S05]  /*4140*/  MOV R80, UR7 ;  /* 0x0000000700507c02 */ /* 0x002fca0008000f00 */
[----:B------:R-:W-:-:S04]  /*4150*/  IMAD R80, R80, 0x3000, R0 ;  /* 0x0000300050507824 */ /* 0x000fc800078e0200 */
[----:B0-----:R-:W-:Y:S01]  /*4160*/  IMAD.WIDE.U32 R82, R80, 0x8, R94 ;  /* 0x0000000850527825 */ /* 0x001fe200078e005e */
[----:B--2---:R-:W-:-:S04]  /*4170*/  SHF.L.U32 R90, R90, 0x10, RZ ;  /* 0x000000105a5a7819 */ /* 0x004fc800000006ff */
[----:B------:R0:W-:Y:S02]  /*4180*/  STG.E.64 desc[UR8][R82.64], R2 ;  /* 0x0000000252007986 */ /* 0x0001e4000c101b08 */
[----:B0-----:R-:W-:Y:S02]  /*4190*/  IMAD.WIDE.U32 R2, R85, 0x10000, RZ ;  /* 0x0001000055027825 */ /* 0x001fe400078e00ff */
[----:B------:R-:W2:Y:S03]  /*41a0*/  LDL R85, [R1+0x68] ;  /* 0x0000680001557983 */ /* 0x000ea60000100800 */
[----:B------:R-:W-:Y:S02]  /*41b0*/  LOP3.LUT R3, R90, R3, R84, 0xfe, !PT ;  /* 0x000000035a037212 */ /* 0x000fe400078efe54 */
[----:B------:R-:W4:Y:S01]  /*41c0*/  LDL R84, [R1+0x64] ;  /* 0x0000640001547983 */ /* 0x000f220000100800 */
[----:B------:R-:W-:-:S03]  /*41d0*/  FFMA R81, R228, R81, R96 ;  /* 0x00000051e4517223 */ /* 0x000fc60000000060 */
[----:B------:R-:W3:Y:S04]  /*41e0*/  LDL R96, [R1+0x5c] ;  /* 0x00005c0001607983 */ /* 0x000ee80000100800 */
[----:B------:R-:W3:Y:S01]  /*41f0*/  LDL R90, [R1+0x60] ;  /* 0x00006000015a7983 */ /* 0x000ee20000100800 */
[----:B------:R-:W-:Y:S01]  /*4200*/  @P1 FMUL R81, R81, UR10 ;  /* 0x0000000a51511c20 */ /* 0x000fe20008400000 */
[----:B------:R-:W-:Y:S01]  /*4210*/  FADD R78, R78, -UR11 ;  /* 0x8000000b4e4e7e21 */ /* 0x000fe20008000000 */
[----:B------:R-:W-:-:S04]  /*4220*/  FADD R77, R77, -UR11 ;  /* 0x8000000b4d4d7e21 */ /* 0x000fc80008000000 */
[----:B------:R-:W0:Y:S01]  /*4230*/  F2F.BF16.F32 R81, R81 ;  /* 0x0000005100517304 */ /* 0x000e220000202000 */
[----:B------:R-:W-:Y:S01]  /*4240*/  FADD R79, R79, -UR11 ;  /* 0x8000000b4f4f7e21 */ /* 0x000fe20008000000 */
[----:B------:R-:W-:Y:S01]  /*4250*/  FMUL R78, R78, UR6 ;  /* 0x000000064e4e7c20 */ /* 0x000fe20008400000 */
[----:B------:R-:W-:Y:S02]  /*4260*/  FMUL R77, R77, UR6 ;  /* 0x000000064d4d7c20 */ /* 0x000fe40008400000 */
[----:B------:R-:W-:-:S04]  /*4270*/  FMUL R79, R79, UR6 ;  /* 0x000000064f4f7c20 */ /* 0x000fc80008400000 */
[----:B------:R-:W-:Y:S01]  /*4280*/  FFMA R79, R227, R79, R252 ;  /* 0x0000004fe34f7223 */ /* 0x000fe200000000fc */
[----:B------:R-:W-:Y:S01]  /*4290*/  FADD R74, R74, -UR11 ;  /* 0x8000000b4a4a7e21 */ /* 0x000fe20008000000 */
[----:B------:R-:W-:Y:S01]  /*42a0*/  FADD R76, R76, -UR11 ;  /* 0x8000000b4c4c7e21 */ /* 0x000fe20008000000 */
[----:B------:R-:W3:Y:S01]  /*42b0*/  LDL R252, [R1+0x44] ;  /* 0x0000440001fc7983 */ /* 0x000ee20000100800 */
[----:B------:R-:W-:Y:S01]  /*42c0*/  @P1 FMUL R79, R79, UR10 ;  /* 0x0000000a4f4f1c20 */ /* 0x000fe20008400000 */
[----:B0-----:R-:W-:Y:S01]  /*42d0*/  LOP3.LUT R2, R2, R81, RZ, 0xfc, !PT ;  /* 0x0000005102027212 */ /* 0x001fe200078efcff */
[----:B------:R-:W-:Y:S01]  /*42e0*/  FADD R81, R72, -UR11 ;  /* 0x8000000b48517e21 */ /* 0x000fe20008000000 */
[----:B------:R-:W-:-:S04]  /*42f0*/  FMUL R74, R74, UR6 ;  /* 0x000000064a4a7c20 */ /* 0x000fc80008400000 */
[----:B------:R-:W-:Y:S01]  /*4300*/  FFMA R74, R222, R74, R91 ;  /* 0x0000004ade4a7223 */ /* 0x000fe2000000005b */
[----:B------:R-:W-:Y:S01]  /*4310*/  FMUL R81, R81, UR6 ;  /* 0x0000000651517c20 */ /* 0x000fe20008400000 */
[----:B--2---:R-:W-:Y:S01]  /*4320*/  FFMA R78, R226, R78, R85 ;  /* 0x0000004ee24e7223 */ /* 0x004fe20000000055 */
[----:B----4-:R-:W-:-:S03]  /*4330*/  FFMA R77, R225, R77, R84 ;  /* 0x0000004de14d7223 */ /* 0x010fc60000000054 */
[----:B------:R-:W-:Y:S01]  /*4340*/  @P1 FMUL R78, R78, UR10 ;  /* 0x0000000a4e4e1c20 */ /* 0x000fe20008400000 */
[----:B------:R-:W-:Y:S01]  /*4350*/  @P1 FMUL R74, R74, UR10 ;  /* 0x0000000a4a4a1c20 */ /* 0x000fe20008400000 */
[----:B------:R-:W-:Y:S01]  /*4360*/  FMUL R76, R76, UR6 ;  /* 0x000000064c4c7c20 */ /* 0x000fe20008400000 */
[----:B------:R-:W-:Y:S01]  /*4370*/  @P1 FMUL R77, R77, UR10 ;  /* 0x0000000a4d4d1c20 */ /* 0x000fe20008400000 */
[----:B------:R0:W-:Y:S01]  /*4380*/  F2F.BF16.F32 R72, R78 ;  /* 0x0000004e00487304 */ /* 0x0001e20000202000 */
[----:B------:R-:W2:Y:S04]  /*4390*/  LDL R91, [R1+0x34] ;  /* 0x00003400015b7983 */ /* 0x000ea80000100800 */
[----:B------:R-:W4:Y:S01]  /*43a0*/  LDL R85, [R1+0x38] ;  /* 0x0000380001557983 */ /* 0x000f220000100800 */
[----:B0-----:R-:W-:-:S02]  /*43b0*/  FADD R78, R73, -UR11 ;  /* 0x8000000b494e7e21 */ /* 0x001fc40008000000 */
[----:B------:R-:W-:Y:S08]  /*43c0*/  F2F.BF16.F32 R77, R77 ;  /* 0x0000004d004d7304 */ /* 0x000ff00000202000 */
[----:B------:R0:W1:Y:S02]  /*43d0*/  F2F.BF16.F32 R84, R79 ;  /* 0x0000004f00547304 */ /* 0x0000640000202000 */
[----:B0-----:R-:W-:Y:S01]  /*43e0*/  FMUL R79, R78, UR6 ;  /* 0x000000064e4f7c20 */ /* 0x001fe20008400000 */
[----:B------:R-:W-:-:S03]  /*43f0*/  FADD R78, R75, -UR11 ;  /* 0x8000000b4b4e7e21 */ /* 0x000fc60008000000 */
[----:B---3--:R-:W-:Y:S01]  /*4400*/  FFMA R75, R221, R79, R98 ;  /* 0x0000004fdd4b7223 */ /* 0x008fe20000000062 */
[----:B------:R-:W-:Y:S01]  /*4410*/  FMUL R78, R78, UR6 ;  /* 0x000000064e4e7c20 */ /* 0x000fe20008400000 */
[----:B------:R-:W-:Y:S01]  /*4420*/  FFMA R73, R220, R81, R99 ;  /* 0x00000051dc497223 */ /* 0x000fe20000000063 */
[----:B-1----:R-:W-:Y:S01]  /*4430*/  SHF.L.U32 R84, R84, 0x10, RZ ;  /* 0x0000001054547819 */ /* 0x002fe200000006ff */
[----:B------:R-:W-:Y:S01]  /*4440*/  @P1 FMUL R75, R75, UR10 ;  /* 0x0000000a4b4b1c20 */ /* 0x000fe20008400000 */
[----:B------:R-:W-:Y:S01]  /*4450*/  FFMA R79, R223, R78, R96 ;  /* 0x0000004edf4f7223 */ /* 0x000fe20000000060 */
[----:B------:R-:W-:Y:S01]  /*4460*/  F2F.BF16.F32 R81, R74 ;  /* 0x0000004a00517304 */ /* 0x000fe20000202000 */
[----:B------:R-:W3:Y:S04]  /*4470*/  LDL R99, [R1+0x48] ;  /* 0x0000480001637983 */ /* 0x000ee80000100800 */
[----:B------:R-:W2:Y:S03]  /*4480*/  LDL R98, [R1+0x4c] ;  /* 0x00004c0001627983 */ /* 0x000ea60000100800 */
[----:B------:R0:W-:Y:S01]  /*4490*/  F2F.BF16.F32 R78, R75 ;  /* 0x0000004b004e7304 */ /* 0x0001e20000202000 */
[----:B------:R-:W-:Y:S01]  /*44a0*/  FFMA R76, R224, R76, R90 ;  /* 0x0000004ce04c7223 */ /* 0x000fe2000000005a */
[----:B------:R-:W-:Y:S01]  /*44b0*/  @P1 FMUL R79, R79, UR10 ;  /* 0x0000000a4f4f1c20 */ /* 0x000fe20008400000 */
[----:B------:R-:W4:Y:S01]  /*44c0*/  LDL R90, [R1+0x3c] ;  /* 0x00003c00015a7983 */ /* 0x000f220000100800 */
[----:B------:R-:W-:-:S03]  /*44d0*/  @P1 FMUL R73, R73, UR10 ;  /* 0x0000000a49491c20 */ /* 0x000fc60008400000 */
[----:B------:R-:W4:Y:S01]  /*44e0*/  LDL R96, [R1+0x30] ;  /* 0x0000300001607983 */ /* 0x000f220000100800 */
[----:B0-----:R-:W-:-:S05]  /*44f0*/  IMAD.WIDE.U32 R74, R77, 0x10000, RZ ;  /* 0x000100004d4a7825 */ /* 0x001fca00078e00ff */
[----:B------:R-:W-:Y:S02]  /*4500*/  LOP3.LUT R75, R84, R75, R72, 0xfe, !PT ;  /* 0x0000004b544b7212 */ /* 0x000fe400078efe48 */
[----:B------:R-:W3:Y:S01]  /*4510*/  LDL R84, [R1+0x40] ;  /* 0x0000400001547983 */ /* 0x000ee20000100800 */
[----:B------:R-:W0:Y:S01]  /*4520*/  F2F.BF16.F32 R79, R79 ;  /* 0x0000004f004f7304 */ /* 0x000e220000202000 */
[----:B------:R-:W-:-:S07]  /*4530*/  @P1 FMUL R76, R76, UR10 ;  /* 0x0000000a4c4c1c20 */ /* 0x000fce0008400000 */
[----:B------:R-:W1:Y:S01]  /*4540*/  F2F.BF16.F32 R76, R76 ;  /* 0x0000004c004c7304 */ /* 0x000e620000202000 */
[----:B0-----:R-:W-:Y:S01]  /*4550*/  SHF.L.U32 R72, R79, 0x10, RZ ;  /* 0x000000104f487819 */ /* 0x001fe200000006ff */
[----:B------:R-:W-:-:S06]  /*4560*/  IMAD.WIDE.U32 R78, R78, 0x10000, RZ ;  /* 0x000100004e4e7825 */ /* 0x000fcc00078e00ff */
[----:B------:R-:W0:Y:S01]  /*4570*/  F2F.BF16.F32 R73, R73 ;  /* 0x0000004900497304 */ /* 0x000e220000202000 */
[----:B------:R-:W-:Y:S02]  /*4580*/  LOP3.LUT R77, R72, R79, R81, 0xfe, !PT ;  /* 0x0000004f484d7212 */ /* 0x000fe400078efe51 */
[----:B------:R-:W4:Y:S01]  /*4590*/  LDL R81, [R1+0x4] ;  /* 0x0000040001517983 */ /* 0x000f220000100800 */
[----:B-1----:R-:W-:-:S03]  /*45a0*/  LOP3.LUT R74, R74, R76, RZ, 0xfc, !PT ;  /* 0x0000004c4a4a7212 */ /* 0x002fc600078efcff */
[----:B------:R-:W4:Y:S01]  /*45b0*/  LDL R79, [R1+0x8] ;  /* 0x00000800014f7983 */ /* 0x000f220000100800 */
[----:B0-----:R-:W-:-:S03]  /*45c0*/  LOP3.LUT R76, R78, R73, RZ, 0xfc, !PT ;  /* 0x000000494e4c7212 */ /* 0x001fc600078efcff */
[----:B------:R-:W4:Y:S01]  /*45d0*/  LDL R78, [R1+0xc] ;  /* 0x00000c00014e7983 */ /* 0x000f220000100800 */
[----:B------:R-:W-:-:S04]  /*45e0*/  FADD R68, R68, -UR11 ;  /* 0x8000000b44447e21 */ /* 0x000fc80008000000 */
[----:B------:R-:W-:Y:S01]  /*45f0*/  FMUL R68, R68, UR6 ;  /* 0x0000000644447c20 */ /* 0x000fe20008400000 */
[----:B------:R-:W-:Y:S01]  /*4600*/  FADD R70, R70, -UR11 ;  /* 0x8000000b46467e21 */ /* 0x000fe20008000000 */
[----:B------:R-:W-:-:S03]  /*4610*/  FADD R71, R71, -UR11 ;  /* 0x8000000b47477e21 */ /* 0x000fc60008000000 */
[----:B------:R-:W-:Y:S01]  /*4620*/  FMUL R70, R70, UR6 ;  /* 0x0000000646467c20 */ /* 0x000fe20008400000 */
[----:B------:R-:W-:Y:S01]  /*4630*/  FMUL R71, R71, UR6 ;  /* 0x0000000647477c20 */ /* 0x000fe20008400000 */
[----:B------:R-:W-:Y:S01]  /*4640*/  FADD R72, R64, -UR11 ;  /* 0x8000000b40487e21 */ /* 0x000fe20008000000 */
[----:B------:R-:W-:-:S04]  /*4650*/  FADD R69, R69, -UR11 ;  /* 0x8000000b45457e21 */ /* 0x000fc80008000000 */
[----:B------:R-:W-:-:S04]  /*4660*/  FMUL R69, R69, UR6 ;  /* 0x0000000645457c20 */ /* 0x000fc80008400000 */
[----:B------:R-:W-:Y:S01]  /*4670*/  FFMA R69, R217, R69, R252 ;  /* 0x00000045d9457223 */ /* 0x000fe200000000fc */
[----:B---3--:R-:W-:Y:S02]  /*4680*/  FFMA R68, R216, R68, R84 ;  /* 0x00000044d8447223 */ /* 0x008fe40000000054 */
[----:B------:R-:W3:Y:S01]  /*4690*/  LDL R84, [R1] ;  /* 0x0000000001547983 */ /* 0x000ee20000100800 */
[----:B------:R-:W-:Y:S01]  /*46a0*/  FFMA R70, R218, R70, R99 ;  /* 0x00000046da467223 */ /* 0x000fe20000000063 */
[----:B--2---:R-:W-:-:S03]  /*46b0*/  FFMA R71, R219, R71, R98 ;  /* 0x00000047db477223 */ /* 0x004fc60000000062 */
[----:B------:R-:W-:Y:S01]  /*46c0*/  @P1 FMUL R70, R70, UR10 ;  /* 0x0000000a46461c20 */ /* 0x000fe20008400000 */
[----:B------:R-:W-:-:S03]  /*46d0*/  @P1 FMUL R71, R71, UR10 ;  /* 0x0000000a47471c20 */ /* 0x000fc60008400000 */
[----:B------:R0:W-:Y:S02]  /*46e0*/  F2F.BF16.F32 R64, R70 ;  /* 0x0000004600407304 */ /* 0x0001e40000202000 */
[----:B0-----:R-:W-:-:S06]  /*46f0*/  FADD R70, R65, -UR11 ;  /* 0x8000000b41467e21 */ /* 0x001fcc0008000000 */
[----:B------:R0:W1:Y:S01]  /*4700*/  F2F.BF16.F32 R73, R71 ;  /* 0x0000004700497304 */ /* 0x0000620000202000 */
[----:B------:R-:W-:Y:S01]  /*4710*/  @P1 FMUL R69, R69, UR10 ;  /* 0x0000000a45451c20 */ /* 0x000fe20008400000 */
[----:B0-----:R-:W-:Y:S01]  /*4720*/  FMUL R71, R70, UR6 ;  /* 0x0000000646477c20 */ /* 0x001fe20008400000 */
[----:B------:R-:W-:-:S04]  /*4730*/  FADD R70, R67, -UR11 ;  /* 0x8000000b43467e21 */ /* 0x000fc80008000000 */
[----:B------:R-:W-:Y:S01]  /*4740*/  FMUL R70, R70, UR6 ;  /* 0x0000000646467c20 */ /* 0x000fe20008400000 */
[----:B------:R-:W-:Y:S01]  /*4750*/  FFMA R67, R213, R71, R91 ;  /* 0x00000047d5437223 */ /* 0x000fe2000000005b */
[----:B------:R-:W-:Y:S02]  /*4760*/  FADD R66, R66, -UR11 ;  /* 0x8000000b42427e21 */ /* 0x000fe40008000000 */
[----:B----4-:R-:W-:Y:S01]  /*4770*/  FFMA R71, R215, R70, R90 ;  /* 0x00000046d7477223 */ /* 0x010fe2000000005a */
[----:B------:R-:W0:Y:S01]  /*4780*/  F2F.BF16.F32 R69, R69 ;  /* 0x0000004500457304 */ /* 0x000e220000202000 */
[----:B------:R-:W-:Y:S02]  /*4790*/  FMUL R66, R66, UR6 ;  /* 0x0000000642427c20 */ /* 0x000fe40008400000 */
[----:B------:R-:W-:Y:S01]  /*47a0*/  @P1 FMUL R71, R71, UR10 ;  /* 0x0000000a47471c20 */ /* 0x000fe20008400000 */
[----:B------:R-:W-:Y:S01]  /*47b0*/  @P1 FMUL R67, R67, UR10 ;  /* 0x0000000a43431c20 */ /* 0x000fe20008400000 */
[----:B------:R-:W-:Y:S01]  /*47c0*/  FFMA R66, R214, R66, R85 ;  /* 0x00000042d6427223 */ /* 0x000fe20000000055 */
[----:B------:R-:W-:-:S02]  /*47d0*/  FMUL R72, R72, UR6 ;  /* 0x0000000648487c20 */ /* 0x000fc40008400000 */
[----:B------:R-:W-:Y:S01]  /*47e0*/  F2F.BF16.F32 R70, R67 ;  /* 0x0000004300467304 */ /* 0x000fe20000202000 */
[----:B------:R-:W-:Y:S01]  /*47f0*/  @P1 FMUL R66, R66, UR10 ;  /* 0x0000000a42421c20 */ /* 0x000fe20008400000 */
[----:B------:R-:W-:-:S06]  /*4800*/  FFMA R65, R212, R72, R96 ;  /* 0x00000048d4417223 */ /* 0x000fcc0000000060 */
[----:B------:R-:W2:Y:S01]  /*4810*/  F2F.BF16.F32 R71, R71 ;  /* 0x0000004700477304 */ /* 0x000ea20000202000 */
[----:B------:R-:W-:Y:S01]  /*4820*/  FADD R61, R61, -UR11 ;  /* 0x8000000b3d3d7e21 */ /* 0x000fe20008000000 */
[----:B-1----:R-:W-:-:S06]  /*4830*/  SHF.L.U32 R73, R73, 0x10, RZ ;  /* 0x0000001049497819 */ /* 0x002fcc00000006ff */
[----:B------:R0:W1:Y:S01]  /*4840*/  F2F.BF16.F32 R72, R66 ;  /* 0x0000004200487304 */ /* 0x0000620000202000 */
[----:B------:R-:W-:Y:S01]  /*4850*/  FMUL R61, R61, UR6 ;  /* 0x000000063d3d7c20 */ /* 0x000fe20008400000 */
[----:B------:R-:W-:Y:S01]  /*4860*/  @P1 FMUL R68, R68, UR10 ;  /* 0x0000000a44441c20 */ /* 0x000fe20008400000 */
[----:B------:R-:W-:Y:S01]  /*4870*/  @P1 FMUL R65, R65, UR10 ;  /* 0x0000000a41411c20 */ /* 0x000fe20008400000 */
[----:B0-----:R-:W-:-:S04]  /*4880*/  IMAD.WIDE.U32 R66, R69, 0x10000, RZ ;  /* 0x0001000045427825 */ /* 0x001fc800078e00ff */
[----:B------:R-:W-:Y:S01]  /*4890*/  FFMA R61, R209, R61, R81 ;  /* 0x0000003dd13d7223 */ /* 0x000fe20000000051 */
[----:B------:R-:W-:Y:S01]  /*48a0*/  FADD R62, R62, -UR11 ;  /* 0x8000000b3e3e7e21 */ /* 0x000fe20008000000 */
[----:B------:R-:W-:Y:S02]  /*48b0*/  LOP3.LUT R67, R73, R67, R64, 0xfe, !PT ;  /* 0x0000004349437212 */ /* 0x000fe400078efe40 */
[----:B--2---:R-:W-:Y:S01]  /*48c0*/  SHF.L.U32 R64, R71, 0x10, RZ ;  /* 0x0000001047407819 */ /* 0x004fe200000006ff */
[----:B------:R-:W-:Y:S01]  /*48d0*/  IMAD.WIDE.U32 R70, R70, 0x10000, RZ ;  /* 0x0001000046467825 */ /* 0x000fe200078e00ff */
[----:B------:R-:W0:Y:S03]  /*48e0*/  F2F.BF16.F32 R68, R68 ;  /* 0x0000004400447304 */ /* 0x000e260000202000 */
[----:B------:R-:W-:Y:S01]  /*48f0*/  @P1 FMUL R61, R61, UR10 ;  /* 0x0000000a3d3d1c20 */ /* 0x000fe20008400000 */
[----:B------:R-:W-:Y:S01]  /*4900*/  FMUL R62, R62, UR6 ;  /* 0x000000063e3e7c20 */ /* 0x000fe20008400000 */
[----:B------:R-:W-:Y:S01]  /*4910*/  FADD R63, R63, -UR11 ;  /* 0x8000000b3f3f7e21 */ /* 0x000fe20008000000 */
[----:B-1----:R-:W-:-:S02]  /*4920*/  LOP3.LUT R69, R64, R71, R72, 0xfe, !PT ;  /* 0x0000004740457212 */ /* 0x002fc400078efe48 */
[----:B------:R-:W1:Y:S01]  /*4930*/  F2F.BF16.F32 R65, R65 ;  /* 0x0000004100417304 */ /* 0x000e620000202000 */
[----:B------:R-:W-:-:S07]  /*4940*/  FFMA R62, R210, R62, R79 ;  /* 0x0000003ed23e7223 */ /* 0x000fce000000004f */
[----:B------:R2:W4:Y:S01]  /*4950*/  F2F.BF16.F32 R64, R61 ;  /* 0x0000003d00407304 */ /* 0x0005220000202000 */
[----:B------:R-:W-:Y:S01]  /*4960*/  @P1 FMUL R62, R62, UR10 ;  /* 0x0000000a3e3e1c20 */ /* 0x000fe20008400000 */
[----:B--2---:R-:W-:Y:S01]  /*4970*/  FMUL R61, R63, UR6 ;  /* 0x000000063f3d7c20 */ /* 0x004fe20008400000 */
[----:B------:R-:W-:-:S03]  /*4980*/  FADD R63, R56, -UR11 ;  /* 0x8000000b383f7e21 */ /* 0x000fc60008000000 */
[----:B------:R-:W-:Y:S01]  /*4990*/  FFMA R56, R211, R61, R78 ;  /* 0x0000003dd3387223 */ /* 0x000fe2000000004e */
[----:B------:R-:W-:Y:S01]  /*49a0*/  FMUL R63, R63, UR6 ;  /* 0x000000063f3f7c20 */ /* 0x000fe20008400000 */
[----:B------:R2:W-:Y:S02]  /*49b0*/  F2F.BF16.F32 R61, R62 ;  /* 0x0000003e003d7304 */ /* 0x0005e40000202000 */
[----:B------:R-:W-:Y:S01]  /*49c0*/  @P1 FMUL R56, R56, UR10 ;  /* 0x0000000a38381c20 */ /* 0x000fe20008400000 */
[----:B0-----:R-:W-:Y:S02]  /*49d0*/  LOP3.LUT R66, R66, R68, RZ, 0xfc, !PT ;  /* 0x0000004442427212 */ /* 0x001fe400078efcff */
[----:B-1----:R-:W-:Y:S01]  /*49e0*/  LOP3.LUT R68, R70, R65, RZ, 0xfc, !PT ;  /* 0x0000004146447212 */ /* 0x002fe200078efcff */
[----:B--2---:R-:W-:Y:S01]  /*49f0*/  FADD R62, R57, -UR11 ;  /* 0x8000000b393e7e21 */ /* 0x004fe20008000000 */
[----:B------:R-:W-:Y:S01]  /*4a00*/  FFMA R57, R204, R63, R248 ;  /* 0x0000003fcc397223 */ /* 0x000fe200000000f8 */
[----:B------:R0:W1:Y:S01]  /*4a10*/  F2F.BF16.F32 R65, R56 ;  /* 0x0000003800417304 */ /* 0x0000620000202000 */
[----:B------:R-:W-:-:S02]  /*4a20*/  FADD R60, R60, -UR11 ;  /* 0x8000000b3c3c7e21 */ /* 0x000fc40008000000 */
[----:B------:R-:W-:Y:S02]  /*4a30*/  @P1 FMUL R57, R57, UR10 ;  /* 0x0000000a39391c20 */ /* 0x000fe40008400000 */
[----:B------:R-:W-:Y:S01]  /*4a40*/  FMUL R60, R60, UR6 ;  /* 0x000000063c3c7c20 */ /* 0x000fe20008400000 */
[----:B0-----:R-:W-:Y:S01]  /*4a50*/  FMUL R56, R62, UR6 ;  /* 0x000000063e387c20 */ /* 0x001fe20008400000 */
[----:B------:R-:W-:-:S03]  /*4a60*/  FADD R62, R59, -UR11 ;  /* 0x8000000b3b3e7e21 */ /* 0x000fc60008000000 */
[----:B------:R-:W-:Y:S02]  /*4a70*/  FFMA R59, R205, R56, R249 ;  /* 0x00000038cd3b7223 */ /* 0x000fe400000000f9 */
[----:B------:R0:W-:Y:S01]  /*4a80*/  F2F.BF16.F32 R56, R57 ;  /* 0x0000003900387304 */ /* 0x0001e20000202000 */
[----:B------:R-:W-:Y:S01]  /*4a90*/  FADD R58, R58, -UR11 ;  /* 0x8000000b3a3a7e21 */ /* 0x000fe20008000000 */
[----:B0-----:R-:W-:-:S03]  /*4aa0*/  FMUL R57, R62, UR6 ;  /* 0x000000063e397c20 */ /* 0x001fc60008400000 */
[----:B------:R-:W-:Y:S01]  /*4ab0*/  FMUL R58, R58, UR6 ;  /* 0x000000063a3a7c20 */ /* 0x000fe20008400000 */
[----:B------:R-:W-:Y:S01]  /*4ac0*/  FFMA R57, R207, R57, R251 ;  /* 0x00000039cf397223 */ /* 0x000fe200000000fb */
[----:B------:R-:W-:Y:S02]  /*4ad0*/  @P1 FMUL R59, R59, UR10 ;  /* 0x0000000a3b3b1c20 */ /* 0x000fe40008400000 */
[----:B------:R-:W-:Y:S01]  /*4ae0*/  FFMA R58, R206, R58, R250 ;  /* 0x0000003ace3a7223 */ /* 0x000fe200000000fa */
[----:B------:R-:W-:Y:S01]  /*4af0*/  @P1 FMUL R57, R57, UR10 ;  /* 0x0000000a39391c20 */ /* 0x000fe20008400000 */
[----:B------:R-:W-:Y:S02]  /*4b00*/  F2F.BF16.F32 R62, R59 ;  /* 0x0000003b003e7304 */ /* 0x000fe40000202000 */
[----:B------:R-:W-:Y:S01]  /*4b10*/  @P1 FMUL R58, R58, UR10 ;  /* 0x0000000a3a3a1c20 */ /* 0x000fe20008400000 */
[----:B------:R-:W-:-:S05]  /*4b20*/  FADD R53, R53, -UR11 ;  /* 0x8000000b35357e21 */ /* 0x000fca0008000000 */
[----:B------:R-:W-:Y:S01]  /*4b30*/  F2F.BF16.F32 R63, R57 ;  /* 0x00000039003f7304 */ /* 0x000fe20000202000 */
[----:B------:R-:W-:-:S07]  /*4b40*/  FMUL R53, R53, UR6 ;  /* 0x0000000635357c20 */ /* 0x000fce0008400000 */
[----:B------:R4:W-:Y:S01]  /*4b50*/  F2F.BF16.F32 R57, R58 ;  /* 0x0000003a00397304 */ /* 0x0009e20000202000 */
[----:B------:R-:W-:Y:S01]  /*4b60*/  FFMA R53, R201, R53, R149 ;  /* 0x00000035c9357223 */ /* 0x000fe20000000095 */
[----:B------:R-:W-:Y:S01]  /*4b70*/  FADD R54, R54, -UR11 ;  /* 0x8000000b36367e21 */ /* 0x000fe20008000000 */
[----:B----4-:R-:W-:-:S04]  /*4b80*/  IMAD.WIDE.U32 R58, R64, 0x10000, RZ ;  /* 0x00010000403a7825 */ /* 0x010fc800078e00ff */
[----:B------:R-:W-:Y:S01]  /*4b90*/  @P1 FMUL R53, R53, UR10 ;  /* 0x0000000a35351c20 */ /* 0x000fe20008400000 */
[----:B------:R-:W-:Y:S01]  /*4ba0*/  FMUL R54, R54, UR6 ;  /* 0x0000000636367c20 */ /* 0x000fe20008400000 */
[----:B------:R-:W-:-:S03]  /*4bb0*/  FADD R55, R55, -UR11 ;  /* 0x8000000b37377e21 */ /* 0x000fc60008000000 */
[----:B------:R-:W-:Y:S01]  /*4bc0*/  FFMA R54, R202, R54, R150 ;  /* 0x00000036ca367223 */ /* 0x000fe20000000096 */
[----:B-1----:R-:W-:-:S03]  /*4bd0*/  SHF.L.U32 R65, R65, 0x10, RZ ;  /* 0x0000001041417819 */ /* 0x002fc600000006ff */
[----:B------:R-:W-:Y:S01]  /*4be0*/  @P1 FMUL R54, R54, UR10 ;  /* 0x0000000a36361c20 */ /* 0x000fe20008400000 */
[----:B------:R-:W-:Y:S01]  /*4bf0*/  LOP3.LUT R59, R65, R59, R61, 0xfe, !PT ;  /* 0x0000003b413b7212 */ /* 0x000fe200078efe3d */
[----:B------:R-:W-:-:S04]  /*4c00*/  FADD R52, R52, -UR11 ;  /* 0x8000000b34347e21 */ /* 0x000fc80008000000 */
[----:B------:R-:W-:Y:S01]  /*4c10*/  FMUL R52, R52, UR6 ;  /* 0x0000000634347c20 */ /* 0x000fe20008400000 */
[----:B------:R-:W-:-:S03]  /*4c20*/  FADD R50, R50, -UR11 ;  /* 0x8000000b32327e21 */ /* 0x000fc60008000000 */
[----:B------:R-:W-:Y:S01]  /*4c30*/  FFMA R52, R200, R52, R148 ;  /* 0x00000034c8347223 */ /* 0x000fe20000000094 */
[----:B------:R-:W-:-:S03]  /*4c40*/  FMUL R50, R50, UR6 ;  /* 0x0000000632327c20 */ /* 0x000fc60008400000 */
[----:B------:R-:W-:Y:S01]  /*4c50*/  @P1 FMUL R52, R52, UR10 ;  /* 0x0000000a34341c20 */ /* 0x000fe20008400000 */
[----:B------:R-:W-:-:S05]  /*4c60*/  FFMA R50, R198, R50, R146 ;  /* 0x00000032c6327223 */ /* 0x000fca0000000092 */
[----:B------:R-:W-:Y:S01]  /*4c70*/  F2F.BF16.F32 R52, R52 ;  /* 0x0000003400347304 */ /* 0x000fe20000202000 */
[----:B------:R-:W-:Y:S01]  /*4c80*/  @P1 FMUL R50, R50, UR10 ;  /* 0x0000000a32321c20 */ /* 0x000fe20008400000 */
[----:B------:R-:W-:Y:S01]  /*4c90*/  FADD R46, R46, -UR11 ;  /* 0x8000000b2e2e7e21 */ /* 0x000fe20008000000 */
[----:B------:R-:W-:-:S03]  /*4ca0*/  FADD R47, R47, -UR11 ;  /* 0x8000000b2f2f7e21 */ /* 0x000fc60008000000 */
[----:B------:R-:W-:Y:S01]  /*4cb0*/  FMUL R46, R46, UR6 ;  /* 0x000000062e2e7c20 */ /* 0x000fe20008400000 */
[----:B---3--:R-:W-:-:S04]  /*4cc0*/  FFMA R60, R208, R60, R84 ;  /* 0x0000003cd03c7223 */ /* 0x008fc80000000054 */
[----:B------:R-:W-:-:S06]  /*4cd0*/  @P1 FMUL R60, R60, UR10 ;  /* 0x0000000a3c3c1c20 */ /* 0x000fcc0008400000 */
[----:B------:R-:W0:Y:S02]  /*4ce0*/  F2F.BF16.F32 R60, R60 ;  /* 0x0000003c003c7304 */ /* 0x000e240000202000 */
[----:B0-----:R-:W-:Y:S02]  /*4cf0*/  LOP3.LUT R58, R58, R60, RZ, 0xfc, !PT ;  /* 0x0000003c3a3a7212 */ /* 0x001fe400078efcff */
[----:B------:R-:W-:Y:S01]  /*4d00*/  SHF.L.U32 R60, R63, 0x10, RZ ;  /* 0x000000103f3c7819 */ /* 0x000fe200000006ff */
[----:B------:R-:W-:-:S05]  /*4d10*/  IMAD.WIDE.U32 R62, R62, 0x10000, RZ ;  /* 0x000100003e3e7825 */ /* 0x000fca00078e00ff */
[----:B------:R-:W-:Y:S02]  /*4d20*/  LOP3.LUT R57, R60, R63, R57, 0xfe, !PT ;  /* 0x0000003f3c397212 */ /* 0x000fe400078efe39 */
[----:B------:R0:W1:Y:S02]  /*4d30*/  F2F.BF16.F32 R60, R53 ;  /* 0x00000035003c7304 */ /* 0x0000640000202000 */
[----:B0-----:R-:W-:Y:S01]  /*4d40*/  FMUL R53, R55, UR6 ;  /* 0x0000000637357c20 */ /* 0x001fe20008400000 */
[----:B------:R-:W-:-:S03]  /*4d50*/  FADD R55, R48, -UR11 ;  /* 0x8000000b30377e21 */ /* 0x000fc60008000000 */
[----:B------:R-:W-:Y:S01]  /*4d60*/  FFMA R48, R203, R53, R151 ;  /* 0x00000035cb307223 */ /* 0x000fe20000000097 */
[----:B------:R-:W-:Y:S01]  /*4d70*/  FMUL R55, R55, UR6 ;  /* 0x0000000637377c20 */ /* 0x000fe20008400000 */
[----:B------:R0:W-:Y:S02]  /*4d80*/  F2F.BF16.F32 R53, R54 ;  /* 0x0000003600357304 */ /* 0x0001e40000202000 */
[----:B------:R-:W-:Y:S01]  /*4d90*/  @P1 FMUL R48, R48, UR10 ;  /* 0x0000000a30301c20 */ /* 0x000fe20008400000 */
[----:B0-----:R-:W-:Y:S01]  /*4da0*/  FADD R54, R49, -UR11 ;  /* 0x8000000b31367e21 */ /* 0x001fe20008000000 */
[----:B------:R-:W-:-:S04]  /*4db0*/  FFMA R49, R196, R55, R144 ;  /* 0x00000037c4317223 */ /* 0x000fc80000000090 */
[----:B------:R0:W-:Y:S01]  /*4dc0*/  F2F.BF16.F32 R61, R48 ;  /* 0x00000030003d7304 */ /* 0x0001e20000202000 */
[----:B------:R-:W-:Y:S01]  /*4dd0*/  @P1 FMUL R49, R49, UR10 ;  /* 0x0000000a31311c20 */ /* 0x000fe20008400000 */
[----:B0-----:R-:W-:Y:S01]  /*4de0*/  FMUL R48, R54, UR6 ;  /* 0x0000000636307c20 */ /* 0x001fe20008400000 */
[----:B------:R-:W-:-:S03]  /*4df0*/  FADD R54, R51, -UR11 ;  /* 0x8000000b33367e21 */ /* 0x000fc60008000000 */
[----:B------:R-:W-:Y:S02]  /*4e00*/  FFMA R51, R197, R48, R145 ;  /* 0x00000030c5337223 */ /* 0x000fe40000000091 */
[----:B------:R0:W-:Y:S02]  /*4e10*/  F2F.BF16.F32 R48, R49 ;  /* 0x0000003100307304 */ /* 0x0001e40000202000 */
[----:B0-----:R-:W-:-:S04]  /*4e20*/  FMUL R49, R54, UR6 ;  /* 0x0000000636317c20 */ /* 0x001fc80008400000 */
[----:B------:R-:W-:Y:S01]  /*4e30*/  FFMA R49, R199, R49, R147 ;  /* 0x00000031c7317223 */ /* 0x000fe20000000093 */
[----:B------:R-:W-:-:S03]  /*4e40*/  @P1 FMUL R51, R51, UR10 ;  /* 0x0000000a33331c20 */ /* 0x000fc60008400000 */
[----:B------:R-:W-:Y:S01]  /*4e50*/  @P1 FMUL R49, R49, UR10 ;  /* 0x0000000a31311c20 */ /* 0x000fe20008400000 */
[----:B------:R-:W-:Y:S08]  /*4e60*/  F2F.BF16.F32 R54, R51 ;  /* 0x0000003300367304 */ /* 0x000ff00000202000 */
[----:B------:R-:W0:Y:S08]  /*4e70*/  F2F.BF16.F32 R55, R49 ;  /* 0x0000003100377304 */ /* 0x000e300000202000 */
[----:B------:R1:W2:Y:S01]  /*4e80*/  F2F.BF16.F32 R49, R50 ;  /* 0x0000003200317304 */ /* 0x0002a20000202000 */
[----:B------:R-:W-:Y:S01]  /*4e90*/  FFMA R46, R194, R46, R142 ;  /* 0x0000002ec22e7223 */ /* 0x000fe2000000008e */
[----:B-1----:R-:W-:-:S03]  /*4ea0*/  IMAD.WIDE.U32 R50, R60, 0x10000, RZ ;  /* 0x000100003c327825 */ /* 0x002fc600078e00ff */
[----:B------:R-:W-:Y:S02]  /*4eb0*/  LOP3.LUT R50, R50, R52, RZ, 0xfc, !PT ;  /* 0x0000003432327212 */ /* 0x000fe400078efcff */
[----:B0-----:R-:W-:Y:S01]  /*4ec0*/  SHF.L.U32 R52, R55, 0x10, RZ ;  /* 0x0000001037347819 */ /* 0x001fe200000006ff */
[----:B------:R-:W-:-:S04]  /*4ed0*/  IMAD.WIDE.U32 R54, R54, 0x10000, RZ ;  /* 0x0001000036367825 */ /* 0x000fc800078e00ff */
[----:B------:R-:W-:Y:S01]  /*4ee0*/  FMUL R47, R47, UR6 ;  /* 0x000000062f2f7c20 */ /* 0x000fe20008400000 */
[----:B------:R-:W-:Y:S01]  /*4ef0*/  @P1 FMUL R46, R46, UR10 ;  /* 0x0000000a2e2e1c20 */ /* 0x000fe20008400000 */
[----:B--2---:R-:W-:Y:S01]  /*4f00*/  LOP3.LUT R49, R52, R55, R49, 0xfe, !PT ;  /* 0x0000003734317212 */ /* 0x004fe200078efe31 */
[----:B------:R-:W-:Y:S01]  /*4f10*/  FADD R52, R40, -UR11 ;  /* 0x8000000b28347e21 */ /* 0x000fe20008000000 */
[----:B------:R-:W-:Y:S01]  /*4f20*/  FFMA R47, R195, R47, R143 ;  /* 0x0000002fc32f7223 */ /* 0x000fe2000000008f */
[----:B------:R0:W-:Y:S03]  /*4f30*/  F2F.BF16.F32 R40, R46 ;  /* 0x0000002e00287304 */ /* 0x0001e60000202000 */
[----:B------:R-:W-:Y:S01]  /*4f40*/  @P1 FMUL R47, R47, UR10 ;  /* 0x0000000a2f2f1c20 */ /* 0x000fe20008400000 */
[----:B0-----:R-:W-:Y:S01]  /*4f50*/  FMUL R46, R52, UR6 ;  /* 0x00000006342e7c20 */ /* 0x001fe20008400000 */
[----:B------:R-:W-:-:S03]  /*4f60*/  FADD R52, R41, -UR11 ;  /* 0x8000000b29347e21 */ /* 0x000fc60008000000 */
[----:B------:R0:W1:Y:S01]  /*4f70*/  F2F.BF16.F32 R41, R47 ;  /* 0x0000002f00297304 */ /* 0x0000620000202000 */
[----:B------:R-:W-:-:S04]  /*4f80*/  FFMA R46, R188, R46, R136 ;  /* 0x0000002ebc2e7223 */ /* 0x000fc80000000088 */
[----:B------:R-:W-:Y:S01]  /*4f90*/  @P1 FMUL R46, R46, UR10 ;  /* 0x0000000a2e2e1c20 */ /* 0x000fe20008400000 */
[----:B0-----:R-:W-:Y:S01]  /*4fa0*/  FMUL R47, R52, UR6 ;  /* 0x00000006342f7c20 */ /* 0x001fe20008400000 */
[----:B------:R-:W-:-:S03]  /*4fb0*/  FADD R52, R42, -UR11 ;  /* 0x8000000b2a347e21 */ /* 0x000fc60008000000 */
[----:B------:R-:W-:Y:S01]  /*4fc0*/  FFMA R47, R189, R47, R137 ;  /* 0x0000002fbd2f7223 */ /* 0x000fe20000000089 */
[----:B------:R0:W-:Y:S03]  /*4fd0*/  F2F.BF16.F32 R42, R46 ;  /* 0x0000002e002a7304 */ /* 0x0001e60000202000 */
[----:B------:R-:W-:Y:S01]  /*4fe0*/  @P1 FMUL R47, R47, UR10 ;  /* 0x0000000a2f2f1c20 */ /* 0x000fe20008400000 */
[----:B0-----:R-:W-:Y:S01]  /*4ff0*/  FMUL R46, R52, UR6 ;  /* 0x00000006342e7c20 */ /* 0x001fe20008400000 */
[----:B------:R-:W-:-:S03]  /*5000*/  FADD R52, R43, -UR11 ;  /* 0x8000000b2b347e21 */ /* 0x000fc60008000000 */
[----:B------:R0:W-:Y:S01]  /*5010*/  F2F.BF16.F32 R43, R47 ;  /* 0x0000002f002b7304 */ /* 0x0001e20000202000 */
        /* <DEDUP_REMOVED lines=115> */
[----:B------:R0:W-:Y:S01]  /*5750*/  F2F.BF16.F32 R18, R46 ;  /* 0x0000002e00127304 */ /* 0x0001e20000202000 */
[----:B------:R-:W-:Y:S02]  /*5760*/  FADD R45, R45, -UR11 ;  /* 0x8000000b2d2d7e21 */ /* 0x000fe40008000000 */
[----:B------:R-:W-:Y:S01]  /*5770*/  @P1 FMUL R47, R47, UR10 ;  /* 0x0000000a2f2f1c20 */ /* 0x000fe20008400000 */
[----:B0-----:R-:W-:Y:S01]  /*5780*/  FMUL R46, R52, UR6 ;  /* 0x00000006342e7c20 */ /* 0x001fe20008400000 */
[----:B------:R-:W-:Y:S01]  /*5790*/  FADD R52, R19, -UR11 ;  /* 0x8000000b13347e21 */ /* 0x000fe20008000000 */
[----:B------:R-:W-:Y:S02]  /*57a0*/  FMUL R45, R45, UR6 ;  /* 0x000000062d2d7c20 */ /* 0x000fe40008400000 */
[----:B------:R0:W-:Y:S01]  /*57b0*/  F2F.BF16.F32 R19, R47 ;  /* 0x0000002f00137304 */ /* 0x0001e20000202000 */
[----:B------:R-:W-:Y:S01]  /*57c0*/  FFMA R46, R166, R46, R114 ;  /* 0x0000002ea62e7223 */ /* 0x000fe20000000072 */
[----:B------:R-:W-:-:S03]  /*57d0*/  FFMA R45, R193, R45, R141 ;  /* 0x0000002dc12d7223 */ /* 0x000fc6000000008d */
[----:B------:R-:W-:Y:S01]  /*57e0*/  @P1 FMUL R46, R46, UR10 ;  /* 0x0000000a2e2e1c20 */ /* 0x000fe20008400000 */
[----:B0-----:R-:W-:Y:S01]  /*57f0*/  FMUL R47, R52, UR6 ;  /* 0x00000006342f7c20 */ /* 0x001fe20008400000 */
[----:B------:R-:W-:-:S03]  /*5800*/  FADD R52, R12, -UR11 ;  /* 0x8000000b0c347e21 */ /* 0x000fc60008000000 */
[----:B------:R-:W-:Y:S01]  /*5810*/  FFMA R47, R167, R47, R115 ;  /* 0x0000002fa72f7223 */ /* 0x000fe20000000073 */
[----:B------:R0:W-:Y:S01]  /*5820*/  F2F.BF16.F32 R12, R46 ;  /* 0x0000002e000c7304 */ /* 0x0001e20000202000 */
[----:B------:R-:W-:Y:S01]  /*5830*/  FADD R44, R44, -UR11 ;  /* 0x8000000b2c2c7e21 */ /* 0x000fe20008000000 */
[----:B------:R-:W-:Y:S01]  /*5840*/  @P1 FMUL R45, R45, UR10 ;  /* 0x0000000a2d2d1c20 */ /* 0x000fe20008400000 */
[----:B------:R-:W-:Y:S01]  /*5850*/  @P1 FMUL R47, R47, UR10 ;  /* 0x0000000a2f2f1c20 */ /* 0x000fe20008400000 */
[----:B------:R-:W-:Y:S01]  /*5860*/  FADD R8, R8, -UR11 ;  /* 0x8000000b08087e21 */ /* 0x000fe20008000000 */
[----:B------:R-:W-:Y:S01]  /*5870*/  FMUL R44, R44, UR6 ;  /* 0x000000062c2c7c20 */ /* 0x000fe20008400000 */
[----:B0-----:R-:W-:Y:S01]  /*5880*/  FMUL R46, R52, UR6 ;  /* 0x00000006342e7c20 */ /* 0x001fe20008400000 */
[----:B------:R-:W-:Y:S01]  /*5890*/  FADD R52, R13, -UR11 ;  /* 0x8000000b0d347e21 */ /* 0x000fe20008000000 */
[----:B------:R-:W0:Y:S02]  /*58a0*/  F2F.BF16.F32 R45, R45 ;  /* 0x0000002d002d7304 */ /* 0x000e240000202000 */
[----:B------:R-:W-:Y:S01]  /*58b0*/  FFMA R46, R160, R46, R108 ;  /* 0x0000002ea02e7223 */ /* 0x000fe2000000006c */
[----:B------:R-:W-:Y:S01]  /*58c0*/  FFMA R44, R192, R44, R140 ;  /* 0x0000002cc02c7223 */ /* 0x000fe2000000008c */
[----:B------:R-:W-:-:S04]  /*58d0*/  FMUL R8, R8, UR6 ;  /* 0x0000000608087c20 */ /* 0x000fc80008400000 */
[----:B------:R2:W-:Y:S01]  /*58e0*/  F2F.BF16.F32 R13, R47 ;  /* 0x0000002f000d7304 */ /* 0x0005e20000202000 */
[----:B------:R-:W-:Y:S01]  /*58f0*/  @P1 FMUL R46, R46, UR10 ;  /* 0x0000000a2e2e1c20 */ /* 0x000fe20008400000 */
[----:B------:R-:W-:Y:S01]  /*5900*/  @P1 FMUL R44, R44, UR10 ;  /* 0x0000000a2c2c1c20 */ /* 0x000fe20008400000 */
[----:B------:R-:W-:Y:S01]  /*5910*/  FADD R9, R9, -UR11 ;  /* 0x8000000b09097e21 */ /* 0x000fe20008000000 */
[----:B--2---:R-:W-:Y:S01]  /*5920*/  FMUL R47, R52, UR6 ;  /* 0x00000006342f7c20 */ /* 0x004fe20008400000 */
[----:B------:R-:W-:Y:S01]  /*5930*/  FADD R52, R14, -UR11 ;  /* 0x8000000b0e347e21 */ /* 0x000fe20008000000 */
[----:B------:R-:W-:Y:S02]  /*5940*/  FFMA R8, R156, R8, R104 ;  /* 0x000000089c087223 */ /* 0x000fe40000000068 */
[----:B------:R-:W-:Y:S01]  /*5950*/  FFMA R47, R161, R47, R109 ;  /* 0x0000002fa12f7223 */ /* 0x000fe2000000006d */
[----:B------:R2:W-:Y:S01]  /*5960*/  F2F.BF16.F32 R14, R46 ;  /* 0x0000002e000e7304 */ /* 0x0005e20000202000 */
[----:B------:R-:W-:-:S02]  /*5970*/  SHF.L.U32 R61, R61, 0x10, RZ ;  /* 0x000000103d3d7819 */ /* 0x000fc400000006ff */
[----:B------:R-:W-:Y:S01]  /*5980*/  @P1 FMUL R47, R47, UR10 ;  /* 0x0000000a2f2f1c20 */ /* 0x000fe20008400000 */
[----:B------:R-:W-:Y:S01]  /*5990*/  FMUL R9, R9, UR6 ;  /* 0x0000000609097c20 */ /* 0x000fe20008400000 */
[----:B------:R-:W-:Y:S01]  /*59a0*/  @P1 FMUL R8, R8, UR10 ;  /* 0x0000000a08081c20 */ /* 0x000fe20008400000 */
[----:B--2---:R-:W-:Y:S01]  /*59b0*/  FMUL R46, R52, UR6 ;  /* 0x00000006342e7c20 */ /* 0x004fe20008400000 */
[----:B------:R-:W-:Y:S01]  /*59c0*/  FADD R52, R15, -UR11 ;  /* 0x8000000b0f347e21 */ /* 0x000fe20008000000 */
[----:B------:R-:W-:Y:S01]  /*59d0*/  LOP3.LUT R51, R61, R51, R53, 0xfe, !PT ;  /* 0x000000333d337212 */ /* 0x000fe200078efe35 */
[----:B------:R-:W2:Y:S01]  /*59e0*/  F2F.BF16.F32 R44, R44 ;  /* 0x0000002c002c7304 */ /* 0x000ea20000202000 */
[----:B------:R-:W-:Y:S01]  /*59f0*/  FADD R53, R10, -UR11 ;  /* 0x8000000b0a357e21 */ /* 0x000fe20008000000 */
[----:B------:R-:W-:Y:S01]  /*5a00*/  FFMA R10, R157, R9, R105 ;  /* 0x000000099d0a7223 */ /* 0x000fe20000000069 */
[----:B-1----:R-:W-:-:S05]  /*5a10*/  SHF.L.U32 R41, R41, 0x10, RZ ;  /* 0x0000001029297819 */ /* 0x002fca00000006ff */
[----:B------:R1:W3:Y:S02]  /*5a20*/  F2F.BF16.F32 R15, R47 ;  /* 0x0000002f000f7304 */ /* 0x0002e40000202000 */
[----:B-1----:R-:W-:-:S06]  /*5a30*/  FMUL R47, R52, UR6 ;  /* 0x00000006342f7c20 */ /* 0x002fcc0008400000 */
[----:B------:R0:W-:Y:S02]  /*5a40*/  F2F.BF16.F32 R52, R8 ;  /* 0x0000000800347304 */ /* 0x0001e40000202000 */
[----:B0-----:R-:W-:-:S04]  /*5a50*/  IMAD.WIDE.U32 R8, R45, 0x10000, RZ ;  /* 0x000100002d087825 */ /* 0x001fc800078e00ff */
[----:B------:R-:W-:Y:S01]  /*5a60*/  FMUL R45, R53, UR6 ;  /* 0x00000006352d7c20 */ /* 0x000fe20008400000 */
[----:B------:R-:W-:Y:S01]  /*5a70*/  LOP3.LUT R9, R41, R9, R40, 0xfe, !PT ;  /* 0x0000000929097212 */ /* 0x000fe200078efe28 */
[----:B------:R-:W-:Y:S02]  /*5a80*/  FADD R41, R11, -UR11 ;  /* 0x8000000b0b297e21 */ /* 0x000fe40008000000 */
[----:B------:R-:W-:Y:S01]  /*5a90*/  FFMA R11, R158, R45, R106 ;  /* 0x0000002d9e0b7223 */ /* 0x000fe2000000006a */
[----:B-----5:R-:W-:Y:S01]  /*5aa0*/  FADD R45, R4, -UR11 ;  /* 0x8000000b042d7e21 */ /* 0x020fe20008000000 */
[----:B------:R-:W-:Y:S01]  /*5ab0*/  @P1 FMUL R10, R10, UR10 ;  /* 0x0000000a0a0a1c20 */ /* 0x000fe20008400000 */
[----:B------:R-:W-:Y:S01]  /*5ac0*/  FMUL R4, R41, UR6 ;  /* 0x0000000629047c20 */ /* 0x000fe20008400000 */
[----:B--2---:R-:W-:Y:S01]  /*5ad0*/  LOP3.LUT R8, R8, R44, RZ, 0xfc, !PT ;  /* 0x0000002c08087212 */ /* 0x004fe200078efcff */
[----:B------:R-:W-:Y:S01]  /*5ae0*/  @P1 FMUL R11, R11, UR10 ;  /* 0x0000000a0b0b1c20 */ /* 0x000fe20008400000 */
[----:B------:R-:W-:Y:S01]  /*5af0*/  FADD R44, R6, -UR11 ;  /* 0x8000000b062c7e21 */ /* 0x000fe20008000000 */
[----:B------:R0:W-:Y:S01]  /*5b00*/  F2F.BF16.F32 R40, R10 ;  /* 0x0000000a00287304 */ /* 0x0001e20000202000 */
[----:B------:R-:W-:-:S04]  /*5b10*/  FFMA R6, R159, R4, R107 ;  /* 0x000000049f067223 */ /* 0x000fc8000000006b */
[----:B------:R-:W-:-:S03]  /*5b20*/  @P1 FMUL R6, R6, UR10 ;  /* 0x0000000a06061c20 */ /* 0x000fc60008400000 */
[----:B------:R1:W-:Y:S01]  /*5b30*/  F2F.BF16.F32 R41, R11 ;  /* 0x0000000b00297304 */ /* 0x0003e20000202000 */
[----:B0-----:R-:W-:Y:S01]  /*5b40*/  FADD R10, R5, -UR11 ;  /* 0x8000000b050a7e21 */ /* 0x001fe20008000000 */
[----:B------:R-:W-:Y:S01]  /*5b50*/  IMAD.WIDE.U32 R4, R43, 0x10000, RZ ;  /* 0x000100002b047825 */ /* 0x000fe200078e00ff */
[----:B------:R-:W-:-:S03]  /*5b60*/  SHF.L.U32 R43, R37, 0x10, RZ ;  /* 0x00000010252b7819 */ /* 0x000fc600000006ff */
[----:B------:R-:W-:Y:S01]  /*5b70*/  FADD R37, R7, -UR11 ;  /* 0x8000000b07257e21 */ /* 0x000fe20008000000 */
[----:B-1----:R-:W-:Y:S01]  /*5b80*/  FMUL R11, R45, UR6 ;  /* 0x000000062d0b7c20 */ /* 0x002fe20008400000 */
[----:B------:R-:W-:Y:S02]  /*5b90*/  LOP3.LUT R5, R43, R5, R36, 0xfe, !PT ;  /* 0x000000052b057212 */ /* 0x000fe400078efe24 */
[----:B------:R0:W-:Y:S01]  /*5ba0*/  F2F.BF16.F32 R36, R6 ;  /* 0x0000000600247304 */ /* 0x0001e20000202000 */
[----:B------:R-:W-:Y:S01]  /*5bb0*/  FFMA R11, R152, R11, R100 ;  /* 0x0000000b980b7223 */ /* 0x000fe20000000064 */
[----:B------:R-:W-:Y:S01]  /*5bc0*/  SHF.L.U32 R33, R33, 0x10, RZ ;  /* 0x0000001021217819 */ /* 0x000fe200000006ff */
[----:B------:R-:W-:Y:S02]  /*5bd0*/  FMUL R10, R10, UR6 ;  /* 0x000000060a0a7c20 */ /* 0x000fe40008400000 */
[----:B------:R-:W-:Y:S01]  /*5be0*/  @P1 FMUL R11, R11, UR10 ;  /* 0x0000000a0b0b1c20 */ /* 0x000fe20008400000 */
[----:B0-----:R-:W-:-:S04]  /*5bf0*/  IMAD.WIDE.U32 R6, R39, 0x10000, RZ ;  /* 0x0001000027067825 */ /* 0x001fc800078e00ff */
[----:B------:R-:W-:Y:S01]  /*5c00*/  FFMA R47, R163, R47, R111 ;  /* 0x0000002fa32f7223 */ /* 0x000fe2000000006f */
[----:B------:R-:W-:Y:S01]  /*5c10*/  LOP3.LUT R7, R33, R7, R32, 0xfe, !PT ;  /* 0x0000000721077212 */ /* 0x000fe200078efe20 */
[----:B------:R-:W-:Y:S01]  /*5c20*/  FFMA R33, R153, R10, R101 ;  /* 0x0000000a99217223 */ /* 0x000fe20000000065 */
[----:B------:R0:W-:Y:S01]  /*5c30*/  F2F.BF16.F32 R32, R11 ;  /* 0x0000000b00207304 */ /* 0x0001e20000202000 */
[----:B------:R-:W-:Y:S01]  /*5c40*/  FFMA R46, R162, R46, R110 ;  /* 0x0000002ea22e7223 */ /* 0x000fe2000000006e */
[----:B------:R-:W-:Y:S01]  /*5c50*/  @P1 FMUL R47, R47, UR10 ;  /* 0x0000000a2f2f1c20 */ /* 0x000fe20008400000 */
[----:B0-----:R-:W-:Y:S01]  /*5c60*/  IMAD.WIDE.U32 R10, R35, 0x10000, RZ ;  /* 0x00010000230a7825 */ /* 0x001fe200078e00ff */
[----:B------:R-:W-:-:S03]  /*5c70*/  SHF.L.U32 R35, R29, 0x10, RZ ;  /* 0x000000101d237819 */ /* 0x000fc600000006ff */
[----:B------:R-:W-:Y:S01]  /*5c80*/  FMUL R29, R37, UR6 ;  /* 0x00000006251d7c20 */ /* 0x000fe20008400000 */
[----:B------:R-:W-:-:S03]  /*5c90*/  LOP3.LUT R11, R35, R11, R28, 0xfe, !PT ;  /* 0x0000000b230b7212 */ /* 0x000fc600078efe1c */
[----:B------:R-:W-:Y:S01]  /*5ca0*/  FFMA R35, R155, R29, R103 ;  /* 0x0000001d9b237223 */ /* 0x000fe20000000067 */
[----:B------:R-:W-:-:S04]  /*5cb0*/  IMAD.WIDE.U32 R28, R31, 0x10000, RZ ;  /* 0x000100001f1c7825 */ /* 0x000fc800078e00ff */
[----:B------:R-:W-:Y:S01]  /*5cc0*/  @P1 FMUL R33, R33, UR10 ;  /* 0x0000000a21211c20 */ /* 0x000fe20008400000 */
[----:B------:R-:W-:Y:S01]  /*5cd0*/  SHF.L.U32 R25, R25, 0x10, RZ ;  /* 0x0000001019197819 */ /* 0x000fe200000006ff */
[----:B------:R-:W-:Y:S01]  /*5ce0*/  @P1 FMUL R46, R46, UR10 ;  /* 0x0000000a2e2e1c20 */ /* 0x000fe20008400000 */
[----:B------:R-:W-:Y:S01]  /*5cf0*/  FMUL R31, R44, UR6 ;  /* 0x000000062c1f7c20 */ /* 0x000fe20008400000 */
[----:B------:R-:W0:Y:S01]  /*5d00*/  F2F.BF16.F32 R47, R47 ;  /* 0x0000002f002f7304 */ /* 0x000e220000202000 */
[----:B------:R-:W-:Y:S01]  /*5d10*/  LOP3.LUT R25, R25, R29, R24, 0xfe, !PT ;  /* 0x0000001d19197212 */ /* 0x000fe200078efe18 */
[----:B------:R-:W-:Y:S01]  /*5d20*/  @P1 FMUL R35, R35, UR10 ;  /* 0x0000000a23231c20 */ /* 0x000fe20008400000 */
[----:B------:R-:W-:Y:S01]  /*5d30*/  LOP3.LUT R24, R28, R30, RZ, 0xfc, !PT ;  /* 0x0000001e1c187212 */ /* 0x000fe200078efcff */
[----:B------:R-:W-:Y:S01]  /*5d40*/  FFMA R37, R154, R31, R102 ;  /* 0x0000001f9a257223 */ /* 0x000fe20000000066 */
[----:B------:R-:W-:Y:S01]  /*5d50*/  IMAD.WIDE.U32 R28, R27, 0x10000, RZ ;  /* 0x000100001b1c7825 */ /* 0x000fe200078e00ff */
[----:B------:R-:W-:-:S02]  /*5d60*/  SHF.L.U32 R21, R21, 0x10, RZ ;  /* 0x0000001015157819 */ /* 0x000fc400000006ff */
[----:B------:R-:W1:Y:S01]  /*5d70*/  F2F.BF16.F32 R33, R33 ;  /* 0x0000002100217304 */ /* 0x000e620000202000 */
[----:B------:R-:W-:Y:S01]  /*5d80*/  LOP3.LUT R10, R10, R34, RZ, 0xfc, !PT ;  /* 0x000000220a0a7212 */ /* 0x000fe200078efcff */
[----:B------:R-:W-:Y:S01]  /*5d90*/  @P1 FMUL R37, R37, UR10 ;  /* 0x0000000a25251c20 */ /* 0x000fe20008400000 */
[----:B------:R-:W-:-:S05]  /*5da0*/  LOP3.LUT R21, R21, R29, R20, 0xfe, !PT ;  /* 0x0000001d15157212 */ /* 0x000fca00078efe14 */
[----:B------:R-:W2:Y:S01]  /*5db0*/  F2F.BF16.F32 R46, R46 ;  /* 0x0000002e002e7304 */ /* 0x000ea20000202000 */
[----:B------:R-:W-:Y:S01]  /*5dc0*/  LOP3.LUT R20, R28, R26, RZ, 0xfc, !PT ;  /* 0x0000001a1c147212 */ /* 0x000fe200078efcff */
[----:B------:R-:W-:Y:S01]  /*5dd0*/  IMAD.WIDE.U32 R30, R23, 0x10000, RZ ;  /* 0x00010000171e7825 */ /* 0x000fe200078e00ff */
[----:B------:R-:W-:-:S05]  /*5de0*/  SHF.L.U32 R13, R13, 0x10, RZ ;  /* 0x000000100d0d7819 */ /* 0x000fca00000006ff */
[----:B------:R-:W4:Y:S01]  /*5df0*/  F2F.BF16.F32 R34, R35 ;  /* 0x0000002300227304 */ /* 0x000f220000202000 */
[----:B------:R-:W-:Y:S01]  /*5e00*/  IMAD.WIDE.U32 R26, R19, 0x10000, RZ ;  /* 0x00010000131a7825 */ /* 0x000fe200078e00ff */
[----:B------:R-:W-:-:S06]  /*5e10*/  SHF.L.U32 R17, R17, 0x10, RZ ;  /* 0x0000001011117819 */ /* 0x000fcc00000006ff */
[----:B------:R-:W4:Y:S01]  /*5e20*/  F2F.BF16.F32 R23, R37 ;  /* 0x0000002500177304 */ /* 0x000f220000202000 */
[----:B---3--:R-:W-:Y:S01]  /*5e30*/  IMAD.WIDE.U32 R28, R15, 0x10000, RZ ;  /* 0x000100000f1c7825 */ /* 0x008fe200078e00ff */
[----:B------:R-:W-:Y:S02]  /*5e40*/  LOP3.LUT R13, R13, R27, R12, 0xfe, !PT ;  /* 0x0000001b0d0d7212 */ /* 0x000fe400078efe0c */
[----:B------:R-:W-:Y:S02]  /*5e50*/  LOP3.LUT R56, R62, R56, RZ, 0xfc, !PT ;  /* 0x000000383e387212 */ /* 0x000fe400078efcff */
[----:B------:R-:W-:Y:S02]  /*5e60*/  LOP3.LUT R17, R17, R31, R16, 0xfe, !PT ;  /* 0x0000001f11117212 */ /* 0x000fe400078efe10 */
[----:B0-----:R-:W-:Y:S02]  /*5e70*/  SHF.L.U32 R15, R47, 0x10, RZ ;  /* 0x000000102f0f7819 */ /* 0x001fe400000006ff */
[----:B------:R-:W-:Y:S01]  /*5e80*/  LOP3.LUT R12, R26, R18, RZ, 0xfc, !PT ;  /* 0x000000121a0c7212 */ /* 0x000fe200078efcff */
[----:B------:R-:W-:Y:S01]  /*5e90*/  IMAD.WIDE.U32 R18, R40, 0x10000, RZ ;  /* 0x0001000028127825 */ /* 0x000fe200078e00ff */
[----:B------:R-:W-:-:S02]  /*5ea0*/  LOP3.LUT R16, R30, R22, RZ, 0xfc, !PT ;  /* 0x000000161e107212 */ /* 0x000fc400078efcff */
[----:B------:R-:W-:Y:S01]  /*5eb0*/  IADD3 R62, PT, PT, R80, 0x1000, RZ ;  /* 0x00001000503e7810 */ /* 0x000fe20007ffe0ff */
[----:B-1----:R-:W-:Y:S01]  /*5ec0*/  IMAD.WIDE.U32 R26, R33, 0x10000, RZ ;  /* 0x00010000211a7825 */ /* 0x002fe200078e00ff */
[----:B------:R-:W-:Y:S02]  /*5ed0*/  LOP3.LUT R48, R54, R48, RZ, 0xfc, !PT ;  /* 0x0000003036307212 */ /* 0x000fe400078efcff */
[----:B------:R-:W-:Y:S02]  /*5ee0*/  SHF.L.U32 R22, R36, 0x10, RZ ;  /* 0x0000001024167819 */ /* 0x000fe400000006ff */
[C---:B------:R-:W-:Y:S02]  /*5ef0*/  IADD3 R60, PT, PT, R80.reuse, 0x1200, RZ ;  /* 0x00001200503c7810 */ /* 0x040fe40007ffe0ff */
[----:B------:R-:W-:Y:S02]  /*5f00*/  IADD3 R54, PT, PT, R80, 0x1400, RZ ;  /* 0x0000140050367810 */ /* 0x000fe40007ffe0ff */
[----:B--2---:R-:W-:-:S02]  /*5f10*/  LOP3.LUT R15, R15, R29, R46, 0xfe, !PT ;  /* 0x0000001d0f0f7212 */ /* 0x004fc400078efe2e */
[----:B------:R-:W-:Y:S01]  /*5f20*/  IADD3 R36, PT, PT, R80, 0x1600, RZ ;  /* 0x0000160050247810 */ /* 0x000fe20007ffe0ff */
[--C-:B------:R-:W-:Y:S01]  /*5f30*/  IMAD.WIDE.U32 R62, R62, 0x8, R94.reuse ;  /* 0x000000083e3e7825 */ /* 0x100fe200078e005e */
[----:B----4-:R-:W-:Y:S02]  /*5f40*/  SHF.L.U32 R29, R34, 0x10, RZ ;  /* 0x00000010221d7819 */ /* 0x010fe400000006ff */
[----:B------:R-:W-:Y:S01]  /*5f50*/  IADD3 R35, PT, PT, R80, 0x1800, RZ ;  /* 0x0000180050237810 */ /* 0x000fe20007ffe0ff */
[----:B------:R-:W-:Y:S01]  /*5f60*/  IMAD.WIDE.U32 R60, R60, 0x8, R94 ;  /* 0x000000083c3c7825 */ /* 0x000fe200078e005e */
[----:B------:R-:W-:Y:S02]  /*5f70*/  LOP3.LUT R19, R22, R19, R41, 0xfe, !PT ;  /* 0x0000001316137212 */ /* 0x000fe400078efe29 */
[----:B------:R-:W-:Y:S01]  /*5f80*/  IADD3 R34, PT, PT, R80, 0x1a00, RZ ;  /* 0x00001a0050227810 */ /* 0x000fe20007ffe0ff */
[----:B------:R-:W-:Y:S01]  /*5f90*/  IMAD.WIDE.U32 R54, R54, 0x8, R94 ;  /* 0x0000000836367825 */ /* 0x000fe200078e005e */
[----:B------:R-:W-:-:S02]  /*5fa0*/  LOP3.LUT R22, R26, R32, RZ, 0xfc, !PT ;  /* 0x000000201a167212 */ /* 0x000fc400078efcff */
[----:B------:R-:W-:Y:S02]  /*5fb0*/  IADD3 R33, PT, PT, R80, 0x1c00, RZ ;  /* 0x00001c0050217810 */ /* 0x000fe40007ffe0ff */
[----:B------:R-:W-:Y:S01]  /*5fc0*/  LOP3.LUT R18, R18, R52, RZ, 0xfc, !PT ;  /* 0x0000003412127212 */ /* 0x000fe200078efcff */
[--C-:B------:R-:W-:Y:S01]  /*5fd0*/  IMAD.WIDE.U32 R52, R36, 0x8, R94.reuse ;  /* 0x0000000824347825 */ /* 0x100fe200078e005e */
[C---:B------:R-:W-:Y:S01]  /*5fe0*/  IADD3 R32, PT, PT, R80.reuse, 0x1e00, RZ ;  /* 0x00001e0050207810 */ /* 0x040fe20007ffe0ff */
[----:B------:R-:W-:Y:S01]  /*5ff0*/  STG.E.64 desc[UR8][R82.64+0x1000], R92 ;  /* 0x0010005c52007986 */ /* 0x000fe2000c101b08 */
[C---:B------:R-:W-:Y:S01]  /*6000*/  IADD3 R31, PT, PT, R80.reuse, 0x2000, RZ ;  /* 0x00002000501f7810 */ /* 0x040fe20007ffe0ff */
[----:B------:R-:W-:Y:S01]  /*6010*/  IMAD.WIDE.U32 R46, R35, 0x8, R94 ;  /* 0x00000008232e7825 */ /* 0x000fe200078e005e */
[----:B------:R-:W-:Y:S01]  /*6020*/  LOP3.LUT R23, R29, R27, R23, 0xfe, !PT ;  /* 0x0000001b1d177212 */ /* 0x000fe200078efe17 */
[----:B------:R-:W-:Y:S01]  /*6030*/  STG.E.64 desc[UR8][R82.64+0x2000], R88 ;  /* 0x0020005852007986 */ /* 0x000fe2000c101b08 */
[----:B------:R-:W-:Y:S01]  /*6040*/  IADD3 R30, PT, PT, R80, 0x2200, RZ ;  /* 0x00002200501e7810 */ /* 0x000fe20007ffe0ff */
[--C-:B------:R-:W-:Y:S01]  /*6050*/  IMAD.WIDE.U32 R44, R34, 0x8, R94.reuse ;  /* 0x00000008222c7825 */ /* 0x100fe200078e005e */
[----:B------:R-:W-:Y:S01]  /*6060*/  LOP3.LUT R4, R4, R42, RZ, 0xfc, !PT ;  /* 0x0000002a04047212 */ /* 0x000fe200078efcff */
[----:B------:R-:W-:Y:S01]  /*6070*/  STG.E.64 desc[UR8][R82.64+0x3000], R86 ;  /* 0x0030005652007986 */ /* 0x000fe2000c101b08 */
[----:B------:R-:W-:Y:S01]  /*6080*/  LOP3.LUT R14, R28, R14, RZ, 0xfc, !PT ;  /* 0x0000000e1c0e7212 */ /* 0x000fe200078efcff */
[----:B------:R-:W-:Y:S01]  /*6090*/  IMAD.WIDE.U32 R42, R33, 0x8, R94 ;  /* 0x00000008212a7825 */ /* 0x000fe200078e005e */
[C---:B------:R-:W-:Y:S01]  /*60a0*/  IADD3 R29, PT, PT, R80.reuse, 0x2400, RZ ;  /* 0x00002400501d7810 */ /* 0x040fe20007ffe0ff */
[----:B------:R0:W-:Y:S01]  /*60b0*/  STG.E.64 desc[UR8][R82.64+0x4000], R2 ;  /* 0x0040000252007986 */ /* 0x0001e2000c101b08 */
[----:B------:R-:W-:-:S03]  /*60c0*/  IADD3 R28, PT, PT, R80, 0x2600, RZ ;  /* 0x00002600501c7810 */ /* 0x000fc60007ffe0ff */
[----:B------:R1:W-:Y:S01]  /*60d0*/  STG.E.64 desc[UR8][R82.64+0x5000], R74 ;  /* 0x0050004a52007986 */ /* 0x0003e2000c101b08 */
[----:B------:R-:W-:-:S03]  /*60e0*/  LOP3.LUT R6, R6, R38, RZ, 0xfc, !PT ;  /* 0x0000002606067212 */ /* 0x000fc600078efcff */
[----:B------:R1:W-:Y:S01]  /*60f0*/  STG.E.64 desc[UR8][R82.64+0x6000], R76 ;  /* 0x0060004c52007986 */ /* 0x0003e2000c101b08 */
[----:B------:R-:W-:-:S03]  /*6100*/  IADD3 R27, PT, PT, R80, 0x2800, RZ ;  /* 0x00002800501b7810 */ /* 0x000fc60007ffe0ff */
[----:B------:R1:W-:Y:S01]  /*6110*/  STG.E.64 desc[UR8][R82.64+0x7000], R66 ;  /* 0x0070004252007986 */ /* 0x0003e2000c101b08 */
[----:B------:R-:W-:-:S03]  /*6120*/  IMAD.WIDE.U32 R40, R32, 0x8, R94 ;  /* 0x0000000820287825 */ /* 0x000fc600078e005e */
[----:B------:R1:W-:Y:S01]  /*6130*/  STG.E.64 desc[UR8][R62.64], R68 ;  /* 0x000000443e007986 */ /* 0x0003e2000c101b08 */
[C---:B------:R-:W-:Y:S01]  /*6140*/  IADD3 R26, PT, PT, R80.reuse, 0x2a00, RZ ;  /* 0x00002a00501a7810 */ /* 0x040fe20007ffe0ff */
[--C-:B------:R-:W-:Y:S02]  /*6150*/  IMAD.WIDE.U32 R38, R31, 0x8, R94.reuse ;  /* 0x000000081f267825 */ /* 0x100fe400078e005e */
[----:B------:R1:W-:Y:S01]  /*6160*/  STG.E.64 desc[UR8][R60.64], R58 ;  /* 0x0000003a3c007986 */ /* 0x0003e2000c101b08 */
[----:B0-----:R-:W-:Y:S01]  /*6170*/  IADD3 R3, PT, PT, R80, 0x2c00, RZ ;  /* 0x00002c0050037810 */ /* 0x001fe20007ffe0ff */
[--C-:B------:R-:W-:Y:S02]  /*6180*/  IMAD.WIDE.U32 R36, R30, 0x8, R94.reuse ;  /* 0x000000081e247825 */ /* 0x100fe400078e005e */
[----:B------:R1:W-:Y:S01]  /*6190*/  STG.E.64 desc[UR8][R54.64], R56 ;  /* 0x0000003836007986 */ /* 0x0003e2000c101b08 */
[----:B------:R-:W-:Y:S01]  /*61a0*/  IADD3 R2, PT, PT, R80, 0x2e00, RZ ;  /* 0x00002e0050027810 */ /* 0x000fe20007ffe0ff */
[----:B------:R-:W-:-:S02]  /*61b0*/  IMAD.WIDE.U32 R34, R29, 0x8, R94 ;  /* 0x000000081d227825 */ /* 0x000fc400078e005e */
[----:B------:R1:W-:Y:S02]  /*61c0*/  STG.E.64 desc[UR8][R52.64], R50 ;  /* 0x0000003234007986 */ /* 0x0003e4000c101b08 */
[--C-:B------:R-:W-:Y:S02]  /*61d0*/  IMAD.WIDE.U32 R32, R28, 0x8, R94.reuse ;  /* 0x000000081c207825 */ /* 0x100fe400078e005e */
[----:B------:R1:W-:Y:S02]  /*61e0*/  STG.E.64 desc[UR8][R46.64], R48 ;  /* 0x000000302e007986 */ /* 0x0003e4000c101b08 */
[--C-:B------:R-:W-:Y:S02]  /*61f0*/  IMAD.WIDE.U32 R30, R27, 0x8, R94.reuse ;  /* 0x000000081b1e7825 */ /* 0x100fe400078e005e */
[----:B------:R1:W-:Y:S02]  /*6200*/  STG.E.64 desc[UR8][R44.64], R8 ;  /* 0x000000082c007986 */ /* 0x0003e4000c101b08 */
[----:B------:R-:W-:-:S02]  /*6210*/  IMAD.WIDE.U32 R28, R26, 0x8, R94 ;  /* 0x000000081a1c7825 */ /* 0x000fc400078e005e */
[----:B------:R1:W-:Y:S02]  /*6220*/  STG.E.64 desc[UR8][R42.64], R4 ;  /* 0x000000042a007986 */ /* 0x0003e4000c101b08 */
[--C-:B------:R-:W-:Y:S02]  /*6230*/  IMAD.WIDE.U32 R26, R3, 0x8, R94.reuse ;  /* 0x00000008031a7825 */ /* 0x100fe400078e005e */
[----:B------:R1:W-:Y:S02]  /*6240*/  STG.E.64 desc[UR8][R40.64], R6 ;  /* 0x0000000628007986 */ /* 0x0003e4000c101b08 */
[----:B------:R-:W-:Y:S02]  /*6250*/  IMAD.WIDE.U32 R2, R2, 0x8, R94 ;  /* 0x0000000802027825 */ /* 0x000fe400078e005e */
[----:B------:R1:W-:Y:S04]  /*6260*/  STG.E.64 desc[UR8][R38.64], R10 ;  /* 0x0000000a26007986 */ /* 0x0003e8000c101b08 */
[----:B------:R1:W-:Y:S04]  /*6270*/  STG.E.64 desc[UR8][R36.64], R24 ;  /* 0x0000001824007986 */ /* 0x0003e8000c101b08 */
[----:B------:R1:W-:Y:S04]  /*6280*/  STG.E.64 desc[UR8][R34.64], R20 ;  /* 0x0000001422007986 */ /* 0x0003e8000c101b08 */
[----:B------:R1:W-:Y:S04]  /*6290*/  STG.E.64 desc[UR8][R32.64], R16 ;  /* 0x0000001020007986 */ /* 0x0003e8000c101b08 */
[----:B------:R1:W-:Y:S04]  /*62a0*/  STG.E.64 desc[UR8][R30.64], R12 ;  /* 0x0000000c1e007986 */ /* 0x0003e8000c101b08 */
[----:B------:R1:W-:Y:S04]  /*62b0*/  STG.E.64 desc[UR8][R28.64], R14 ;  /* 0x0000000e1c007986 */ /* 0x0003e8000c101b08 */
[----:B------:R1:W-:Y:S04]  /*62c0*/  STG.E.64 desc[UR8][R26.64], R18 ;  /* 0x000000121a007986 */ /* 0x0003e8000c101b08 */
[----:B------:R1:W-:Y:S01]  /*62d0*/  STG.E.64 desc[UR8][R2.64], R22 ;  /* 0x0000001602007986 */ /* 0x0003e2000c101b08 */
[----:B------:R-:W-:Y:S05]  /*62e0*/  BRA `(.L_x_6061) ;  /* 0x0000003000407947 */ /* 0x000fea0003800000 */
.L_x_6060:
[----:B-1----:R-:W2:Y:S01]  /*62f0*/  LDL R3, [R1+0xb4] ;  /* 0x0000b40001037983 */ /* 0x002ea20000100800 */
[----:B------:R-:W-:Y:S01]  /*6300*/  FADD R2, R96, -UR11 ;  /* 0x8000000b60027e21 */ /* 0x000fe20008000000 */
[----:B------:R-:W0:Y:S02]  /*6310*/  LDCU.U8 UR5, c[0x0][0x404] ;  /* 0x00008080ff0577ac */ /* 0x000e240008000000 */
[----:B------:R-:W3:Y:S04]  /*6320*/  LDL.LU R252, [R1+0xc0] ;  /* 0x0000c00001fc7983 */ /* 0x000ee80000300800 */
[----:B------:R1:W-:Y:S04]  /*6330*/  STL [R1+0xc4], R103 ;  /* 0x0000c46701007387 */ /* 0x0003e80000100800 */
[----:B------:R-:W4:Y:S01]  /*6340*/  LDL R96, [R1+0xb0] ;  /* 0x0000b00001607983 */ /* 0x000f220000100800 */
[----:B------:R-:W-:Y:S01]  /*6350*/  FADD R0, R97, -UR11 ;  /* 0x8000000b61007e21 */ /* 0x000fe20008000000 */
[----:B------:R-:W-:-:S03]  /*6360*/  FMUL R2, R2, UR6 ;  /* 0x0000000602027c20 */ /* 0x000fc60008400000 */
[----:B------:R-:W-:Y:S01]  /*6370*/  FMUL R0, R0, UR6 ;  /* 0x0000000600007c20 */ /* 0x000fe20008400000 */
[----:B-1----:R-:W3:Y:S01]  /*6380*/  LDL R103, [R1+0xb8] ;  /* 0x0000b80001677983 */ /* 0x002ee20000100800 */
[----:B0-----:R-:W-:Y:S02]  /*6390*/  ISETP.NE.AND P1, PT, RZ, UR5, PT ;  /* 0x00000005ff007c0c */ /* 0x001fe4000bf25270 */
[----:B--2---:R-:W-:Y:S01]  /*63a0*/  FFMA R0, R245, R0, R3 ;  /* 0x00000000f5007223 */ /* 0x004fe20000000003 */
[----:B----4-:R-:W-:-:S04]  /*63b0*/  FFMA R2, R244, R2, R96 ;  /* 0x00000002f4027223 */ /* 0x010fc80000000060 */
[----:B------:R-:W-:Y:S01]  /*63c0*/  FMUL R3, R2, UR10 ;  /* 0x0000000a02037c20 */ /* 0x000fe20008400000 */
[----:B---3--:R-:W-:-:S04]  /*63d0*/  FMNMX3 R252, R252, |R2|, |R0|, !PT ;  /* 0x40000002fcfc7276 */ /* 0x008fc80007800400 */
[----:B------:R-:W-:Y:S01]  /*63e0*/  FSEL R97, R2, R3, !P1 ;  /* 0x0000000302617208 */ /* 0x000fe20004800000 */
[----:B------:R-:W-:Y:S02]  /*63f0*/  FADD R2, R98, -UR11 ;  /* 0x8000000b62027e21 */ /* 0x000fe40008000000 */
[----:B------:R-:W2:Y:S01]  /*6400*/  LDL R98, [R1+0xbc] ;  /* 0x0000bc0001627983 */ /* 0x000ea20000100800 */
[----:B------:R-:W-:Y:S01]  /*6410*/  FADD R3, R99, -UR11 ;  /* 0x8000000b63037e21 */ /* 0x000fe20008000000 */
[----:B------:R-:W-:-:S03]  /*6420*/  FMUL R2, R2, UR6 ;  /* 0x0000000602027c20 */ /* 0x000fc60008400000 */
[----:B------:R-:W-:Y:S01]  /*6430*/  FMUL R96, R3, UR6 ;  /* 0x0000000603607c20 */ /* 0x000fe20008400000 */
[----:B------:R-:W-:Y:S01]  /*6440*/  FFMA R3, R246, R2, R103 ;  /* 0x00000002f6037223 */ /* 0x000fe20000000067 */
[----:B------:R-:W-:Y:S01]  /*6450*/  @P1 FMUL R0, R0, UR10 ;  /* 0x0000000a00001c20 */ /* 0x000fe20008400000 */
[----:B------:R-:W-:Y:S08]  /*6460*/  F2F.BF16.F32 R103, R97 ;  /* 0x0000006100677304 */ /* 0x000ff00000202000 */
[----:B------:R0:W1:Y:S01]  /*6470*/  F2F.BF16.F32 R97, R0 ;  /* 0x0000000000617304 */ /* 0x0000620000202000 */
[----:B--2---:R-:W-:Y:S01]  /*6480*/  FFMA R2, R247, R96, R98 ;  /* 0x00000060f7027223 */ /* 0x004fe20000000062 */
[----:B------:R-:W-:-:S04]  /*6490*/  FMUL R96, R3, UR10 ;  /* 0x0000000a03607c20 */ /* 0x000fc80008400000 */
[----:B------:R-:W-:Y:S01]  /*64a0*/  FMNMX3 R98, R252, |R3|, |R2|, !PT ;  /* 0x40000003fc627276 */ /* 0x000fe20007800402 */
[----:B------:R-:W-:Y:S01]  /*64b0*/  @P1 FMUL R2, R2, UR10 ;  /* 0x0000000a02021c20 */ /* 0x000fe20008400000 */
[----:B0-----:R-:W-:Y:S01]  /*64c0*/  FSEL R0, R3, R96, !P1 ;  /* 0x0000006003007208 */ /* 0x001fe20004800000 */
[----:B------:R-:W2:Y:S02]  /*64d0*/  LDL R252, [R1+0xac] ;  /* 0x0000ac0001fc7983 */ /* 0x000ea40000100800 */
[----:B------:R1:W0:Y:S08]  /*64e0*/  F2F.BF16.F32 R96, R2 ;  /* 0x0000000200607304 */ /* 0x0002300000202000 */
[----:B------:R0:W3:Y:S01]  /*64f0*/  F2F.BF16.F32 R99, R0 ;  /* 0x0000000000637304 */ /* 0x0000e20000202000 */
[----:B-1----:R-:W-:-:S02]  /*6500*/  IMAD.WIDE.U32 R2, R97, 0x10000, RZ ;  /* 0x0001000061027825 */ /* 0x002fc400078e00ff */
[----:B------:R-:W4:Y:S01]  /*6510*/  LDL R97, [R1+0xa8] ;  /* 0x0000a80001617983 */ /* 0x000f220000100800 */
[----:B------:R-:W-:Y:S02]  /*6520*/  LOP3.LUT R2, R2, R103, RZ, 0xfc, !PT ;  /* 0x0000006702027212 */ /* 0x000fe400078efcff */
[----:B0-----:R-:W-:Y:S02]  /*6530*/  SHF.L.U32 R0, R96, 0x10, RZ ;  /* 0x0000001060007819 */ /* 0x001fe400000006ff */
[----:B------:R-:W2:Y:S04]  /*6540*/  LDL R96, [R1+0xa4] ;  /* 0x0000a40001607983 */ /* 0x000ea80000100800 */
[----:B------:R-:W4:Y:S01]  /*6550*/  LDL.LU R103, [R1+0xc4] ;  /* 0x0000c40001677983 */ /* 0x000f220000300800 */
[----:B---3--:R-:W-:-:S03]  /*6560*/  LOP3.LUT R3, R0, R3, R99, 0xfe, !PT ;  /* 0x0000000300037212 */ /* 0x008fc600078efe63 */
[----:B------:R-:W3:Y:S01]  /*6570*/  LDL R99, [R1+0xa0] ;  /* 0x0000a00001637983 */ /* 0x000ee20000100800 */
[----:B------:R-:W-:Y:S01]  /*6580*/  FADD R0, R92, -UR11 ;  /* 0x8000000b5c007e21 */ /* 0x000fe20008000000 */
[----:B------:R-:W-:Y:S01]  /*6590*/  FADD R93, R93, -UR11 ;  /* 0x8000000b5d5d7e21 */ /* 0x000fe20008000000 */
[----:B------:R-:W-:Y:S02]  /*65a0*/  FADD R94, R94, -UR11 ;  /* 0x8000000b5e5e7e21 */ /* 0x000fe40008000000 */
[----:B------:R-:W-:Y:S01]  /*65b0*/  FMUL R0, R0, UR6 ;  /* 0x0000000600007c20 */ /* 0x000fe20008400000 */
[----:B------:R-:W-:Y:S01]  /*65c0*/  FMUL R93, R93, UR6 ;  /* 0x000000065d5d7c20 */ /* 0x000fe20008400000 */
[----:B------:R-:W-:Y:S01]  /*65d0*/  FMUL R94, R94, UR6 ;  /* 0x000000065e5e7c20 */ /* 0x000fe20008400000 */
[----:B------:R-:W-:Y:S02]  /*65e0*/  FADD R89, R89, -UR11 ;  /* 0x8000000b59597e21 */ /* 0x000fe40008000000 */
[----:B--2---:R-:W-:Y:S01]  /*65f0*/  FFMA R92, R241, R93, R96 ;  /* 0x0000005df15c7223 */ /* 0x004fe20000000060 */
[----:B------:R-:W-:Y:S01]  /*6600*/  FADD R96, R95, -UR11 ;  /* 0x8000000b5f607e21 */ /* 0x000fe20008000000 */
[----:B----4-:R-:W-:Y:S01]  /*6610*/  FFMA R95, R242, R94, R97 ;  /* 0x0000005ef25f7223 */ /* 0x010fe20000000061 */
[----:B------:R-:W-:Y:S01]  /*6620*/  FADD R88, R88, -UR11 ;  /* 0x8000000b58587e21 */ /* 0x000fe20008000000 */
[----:B------:R-:W2:Y:S01]  /*6630*/  LDL R97, [R1+0x88] ;  /* 0x0000880001617983 */ /* 0x000ea20000100800 */
[----:B---3--:R-:W-:Y:S01]  /*6640*/  FFMA R0, R240, R0, R99 ;  /* 0x00000000f0007223 */ /* 0x008fe20000000063 */
[----:B------:R-:W-:Y:S01]  /*6650*/  FMUL R94, R96, UR6 ;  /* 0x00000006605e7c20 */ /* 0x000fe20008400000 */
[----:B------:R-:W-:Y:S01]  /*6660*/  FMUL R88, R88, UR6 ;  /* 0x0000000658587c20 */ /* 0x000fe20008400000 */
[----:B------:R-:W3:Y:S01]  /*6670*/  LDL R99, [R1+0x84] ;  /* 0x0000840001637983 */ /* 0x000ee20000100800 */
[C---:B------:R-:W-:Y:S01]  /*6680*/  FMUL R93, R0.reuse, UR10 ;  /* 0x0000000a005d7c20 */ /* 0x040fe20008400000 */
[----:B------:R-:W-:Y:S01]  /*6690*/  FFMA R94, R243, R94, R252 ;  /* 0x0000005ef35e7223 */ /* 0x000fe200000000fc */
[----:B------:R-:W-:Y:S01]  /*66a0*/  FMUL R96, R95, UR10 ;  /* 0x0000000a5f607c20 */ /* 0x000fe20008400000 */
[----:B------:R-:W4:Y:S02]  /*66b0*/  LDL R252, [R1+0x8c] ;  /* 0x00008c0001fc7983 */ /* 0x000f240000100800 */
[----:B------:R-:W-:-:S02]  /*66c0*/  FSEL R93, R0, R93, !P1 ;  /* 0x0000005d005d7208 */ /* 0x000fc40004800000 */
[----:B------:R-:W-:Y:S01]  /*66d0*/  FMNMX3 R0, R98, |R0|, |R92|, !PT ;  /* 0x4000000062007276 */ /* 0x000fe2000780045c */
[----:B------:R-:W-:Y:S01]  /*66e0*/  @P1 FMUL R92, R92, UR10 ;  /* 0x0000000a5c5c1c20 */ /* 0x000fe20008400000 */
[----:B------:R-:W-:Y:S01]  /*66f0*/  FSEL R96, R95, R96, !P1 ;  /* 0x000000605f607208 */ /* 0x000fe20004800000 */
[----:B------:R-:W2:Y:S01]  /*6700*/  LDL R98, [R1+0x80] ;  /* 0x0000800001627983 */ /* 0x000ea20000100800 */
[----:B------:R-:W-:Y:S01]  /*6710*/  FMNMX3 R0, R0, |R95|, |R94|, !PT ;  /* 0x4000005f00007276 */ /* 0x000fe2000780045e */
[----:B------:R-:W-:Y:S02]  /*6720*/  @P1 FMUL R94, R94, UR10 ;  /* 0x0000000a5e5e1c20 */ /* 0x000fe40008400000 */
[----:B------:R-:W-:Y:S08]  /*6730*/  F2F.BF16.F32 R92, R92 ;  /* 0x0000005c005c7304 */ /* 0x000ff00000202000 */
[----:B------:R-:W0:Y:S08]  /*6740*/  F2F.BF16.F32 R94, R94 ;  /* 0x0000005e005e7304 */ /* 0x000e300000202000 */
[----:B------:R-:W1:Y:S08]  /*6750*/  F2F.BF16.F32 R96, R96 ;  /* 0x0000006000607304 */ /* 0x000e700000202000 */
[----:B------:R1:W1:Y:S01]  /*6760*/  F2F.BF16.F32 R95, R93 ;  /* 0x0000005d005f7304 */ /* 0x0002620000202000 */
[----:B0-----:R-:W-:Y:S01]  /*6770*/  SHF.L.U32 R94, R94, 0x10, RZ ;  /* 0x000000105e5e7819 */ /* 0x001fe200000006ff */
[----:B-1----:R-:W-:-:S05]  /*6780*/  IMAD.WIDE.U32 R92, R92, 0x10000, RZ ;  /* 0x000100005c5c7825 */ /* 0x002fca00078e00ff */
[----:B------:R-:W-:Y:S01]  /*6790*/  LOP3.LUT R93, R94, R93, R96, 0xfe, !PT ;  /* 0x0000005d5e5d7212 */ /* 0x000fe200078efe60 */
[----:B------:R-:W-:Y:S01]  /*67a0*/  FMUL R94, R89, UR6 ;  /* 0x00000006595e7c20 */ /* 0x000fe20008400000 */
[----:B------:R-:W-:Y:S01]  /*67b0*/  LOP3.LUT R92, R92, R95, RZ, 0xfc, !PT ;  /* 0x0000005f5c5c7212 */ /* 0x000fe200078efcff */
[----:B------:R-:W3:Y:S04]  /*67c0*/  LDL R89, [R1+0x90] ;  /* 0x0000900001597983 */ /* 0x000ee80000100800 */
[----:B------:R-:W4:Y:S04]  /*67d0*/  LDL R95, [R1+0x98] ;  /* 0x00009800015f7983 */ /* 0x000f280000100800 */
[----:B------:R-:W2:Y:S01]  /*67e0*/  LDL R96, [R1+0x9c] ;  /* 0x00009c0001607983 */ /* 0x000ea20000100800 */
[----:B---3--:R-:W-:-:S03]  /*67f0*/  FFMA R89, R236, R88, R89 ;  /* 0x00000058ec597223 */ /* 0x008fc60000000059 */
[----:B------:R-:W3:Y:S01]  /*6800*/  LDL R88, [R1+0x94] ;  /* 0x0000940001587983 */ /* 0x000ee20000100800 */
[----:B------:R-:W-:Y:S01]  /*6810*/  FADD R90, R90, -UR11 ;  /* 0x8000000b5a5a7e21 */ /* 0x000fe20008000000 */
[----:B------:R-:W-:-:S03]  /*6820*/  FADD R91, R91, -UR11 ;  /* 0x8000000b5b5b7e21 */ /* 0x000fc60008000000 */
[----:B------:R-:W-:Y:S01]  /*6830*/  FMUL R90, R90, UR6 ;  /* 0x000000065a5a7c20 */ /* 0x000fe20008400000 */
[----:B------:R-:W-:Y:S01]  /*6840*/  FMUL R91, R91, UR6 ;  /* 0x000000065b5b7c20 */ /* 0x000fe20008400000 */
[----:B------:R-:W-:Y:S02]  /*6850*/  FADD R84, R84, -UR11 ;  /* 0x8000000b54547e21 */ /* 0x000fe40008000000 */
[----:B----4-:R-:W-:Y:S01]  /*6860*/  FFMA R90, R238, R90, R95 ;  /* 0x0000005aee5a7223 */ /* 0x010fe2000000005f */
[----:B--2---:R-:W-:Y:S01]  /*6870*/  FFMA R91, R239, R91, R96 ;  /* 0x0000005bef5b7223 */ /* 0x004fe20000000060 */
[----:B------:R-:W-:-:S04]  /*6880*/  FMUL R84, R84, UR6 ;  /* 0x0000000654547c20 */ /* 0x000fc80008400000 */
[----:B------:R-:W-:Y:S01]  /*6890*/  FFMA R84, R232, R84, R98 ;  /* 0x00000054e8547223 */ /* 0x000fe20000000062 */
[----:B------:R-:W-:Y:S01]  /*68a0*/  FADD R85, R85, -UR11 ;  /* 0x8000000b55557e21 */ /* 0x000fe20008000000 */
[----:B------:R-:W-:Y:S01]  /*68b0*/  FADD R86, R86, -UR11 ;  /* 0x8000000b56567e21 */ /* 0x000fe20008000000 */
[----:B------:R-:W2:Y:S02]  /*68c0*/  LDL R98, [R1+0x74] ;  /* 0x0000740001627983 */ /* 0x000ea40000100800 */
[----:B------:R-:W-:-:S04]  /*68d0*/  FMUL R85, R85, UR6 ;  /* 0x0000000655557c20 */ /* 0x000fc80008400000 */
[----:B------:R-:W-:Y:S02]  /*68e0*/  FFMA R85, R233, R85, R99 ;  /* 0x00000055e9557223 */ /* 0x000fe40000000063 */
[----:B------:R-:W4:Y:S01]  /*68f0*/  LDL R99, [R1+0x78] ;  /* 0x0000780001637983 */ /* 0x000f220000100800 */
[----:B---3--:R-:W-:Y:S01]  /*6900*/  FFMA R88, R237, R94, R88 ;  /* 0x0000005eed587223 */ /* 0x008fe20000000058 */
[----:B------:R-:W-:-:S04]  /*6910*/  FMUL R94, R89, UR10 ;  /* 0x0000000a595e7c20 */ /* 0x000fc80008400000 */
[----:B------:R-:W-:Y:S02]  /*6920*/  FMNMX3 R0, R0, |R89|, |R88|, !PT ;  /* 0x4000005900007276 */ /* 0x000fe40007800458 */
[----:B------:R-:W-:-:S04]  /*6930*/  FSEL R89, R89, R94, !P1 ;  /* 0x0000005e59597208 */ /* 0x000fc80004800000 */
[----:B------:R0:W-:Y:S02]  /*6940*/  F2F.BF16.F32 R96, R89 ;  /* 0x0000005900607304 */ /* 0x0001e40000202000 */
[----:B0-----:R-:W-:-:S05]  /*6950*/  FMUL R89, R90, UR10 ;  /* 0x0000000a5a597c20 */ /* 0x001fca0008400000 */
[----:B------:R-:W-:-:S04]  /*6960*/  FSEL R89, R90, R89, !P1 ;  /* 0x000000595a597208 */ /* 0x000fc80004800000 */
[----:B------:R0:W-:Y:S02]  /*6970*/  F2F.BF16.F32 R94, R89 ;  /* 0x00000059005e7304 */ /* 0x0001e40000202000 */
[----:B0-----:R-:W-:-:S05]  /*6980*/  FMUL R89, R84, UR10 ;  /* 0x0000000a54597c20 */ /* 0x001fca0008400000 */
[----:B------:R-:W-:-:S04]  /*6990*/  FSEL R89, R84, R89, !P1 ;  /* 0x0000005954597208 */ /* 0x000fc80004800000 */
[----:B------:R0:W-:Y:S01]  /*69a0*/  F2F.BF16.F32 R95, R89 ;  /* 0x00000059005f7304 */ /* 0x0001e20000202000 */
[----:B------:R-:W-:Y:S01]  /*69b0*/  FMNMX3 R0, R0, |R90|, |R91|, !PT ;  /* 0x4000005a00007276 */ /* 0x000fe2000780045b */
[----:B------:R-:W-:Y:S01]  /*69c0*/  @P1 FMUL R91, R91, UR10 ;  /* 0x0000000a5b5b1c20 */ /* 0x000fe20008400000 */
[----:B------:R-:W-:Y:S01]  /*69d0*/  @P1 FMUL R88, R88, UR10 ;  /* 0x0000000a58581c20 */ /* 0x000fe20008400000 */
[----:B0-----:R-:W-:Y:S01]  /*69e0*/  FADD R89, R87, -UR11 ;  /* 0x8000000b57597e21 */ /* 0x001fe20008000000 */
[----:B------:R-:W-:-:S03]  /*69f0*/  FMUL R87, R86, UR6 ;  /* 0x0000000656577c20 */ /* 0x000fc60008400000 */
[----:B------:R-:W-:Y:S01]  /*6a00*/  FMUL R89, R89, UR6 ;  /* 0x0000000659597c20 */ /* 0x000fe20008400000 */
[----:B------:R-:W-:Y:S01]  /*6a10*/  FMNMX3 R84, R0, |R84|, |R85|, !PT ;  /* 0x4000005400547276 */ /* 0x000fe20007800455 */
[----:B------:R-:W0:Y:S01]  /*6a20*/  F2F.BF16.F32 R86, R91 ;  /* 0x0000005b00567304 */ /* 0x000e220000202000 */
[----:B------:R-:W-:Y:S01]  /*6a30*/  FFMA R87, R234, R87, R97 ;  /* 0x00000057ea577223 */ /* 0x000fe20000000061 */
[----:B------:R-:W-:Y:S01]  /*6a40*/  FFMA R89, R235, R89, R252 ;  /* 0x00000059eb597223 */ /* 0x000fe200000000fc */
[----:B------:R-:W-:Y:S01]  /*6a50*/  @P1 FMUL R85, R85, UR10 ;  /* 0x0000000a55551c20 */ /* 0x000fe20008400000 */
[----:B------:R-:W3:Y:S04]  /*6a60*/  LDL R252, [R1+0x7c] ;  /* 0x00007c0001fc7983 */ /* 0x000ee80000100800 */
[----:B------:R-:W1:Y:S08]  /*6a70*/  F2F.BF16.F32 R0, R88 ;  /* 0x0000005800007304 */ /* 0x000e700000202000 */
[----:B------:R2:W4:Y:S02]  /*6a80*/  F2F.BF16.F32 R88, R85 ;  /* 0x0000005500587304 */ /* 0x0005240000202000 */
[----:B--2---:R-:W-:Y:S01]  /*6a90*/  FMNMX3 R85, R84, |R87|, |R89|, !PT ;  /* 0x4000005754557276 */ /* 0x004fe20007800459 */
[----:B------:R-:W-:Y:S01]  /*6aa0*/  FMUL R84, R87, UR10 ;  /* 0x0000000a57547c20 */ /* 0x000fe20008400000 */
[----:B------:R-:W-:-:S04]  /*6ab0*/  @P1 FMUL R89, R89, UR10 ;  /* 0x0000000a59591c20 */ /* 0x000fc80008400000 */
[----:B------:R-:W-:Y:S02]  /*6ac0*/  FSEL R87, R87, R84, !P1 ;  /* 0x0000005457577208 */ /* 0x000fe40004800000 */
[----:B------:R0:W2:Y:S08]  /*6ad0*/  F2F.BF16.F32 R84, R89 ;  /* 0x0000005900547304 */ /* 0x0000b00000202000 */
[----:B------:R1:W2:Y:S01]  /*6ae0*/  F2F.BF16.F32 R90, R87 ;  /* 0x00000057005a7304 */ /* 0x0002a20000202000 */
[----:B0-----:R-:W-:Y:S01]  /*6af0*/  SHF.L.U32 R89, R86, 0x10, RZ ;  /* 0x0000001056597819 */ /* 0x001fe200000006ff */
[----:B-1----:R-:W-:-:S03]  /*6b00*/  IMAD.WIDE.U32 R86, R0, 0x10000, RZ ;  /* 0x0001000000567825 */ /* 0x002fc600078e00ff */
[----:B------:R-:W-:Y:S02]  /*6b10*/  LOP3.LUT R86, R86, R96, RZ, 0xfc, !PT ;  /* 0x0000006056567212 */ /* 0x000fe400078efcff */
[----:B------:R-:W3:Y:S01]  /*6b20*/  LDL R96, [R1+0x70] ;  /* 0x0000700001607983 */ /* 0x000ee20000100800 */
[----:B------:R-:W0:Y:S01]  /*6b30*/  S2UR UR5, SR_CTAID.X ;  /* 0x00000000000579c3 */ /* 0x000e220000002500 */
[----:B------:R-:W1:Y:S01]  /*6b40*/  S2R R97, SR_TID.X ;  /* 0x0000000000617919 */ /* 0x000e620000002100 */
[----:B------:R-:W-:Y:S01]  /*6b50*/  LOP3.LUT R87, R89, R87, R94, 0xfe, !PT ;  /* 0x0000005759577212 */ /* 0x000fe200078efe5e */
[----:B----4-:R-:W-:-:S03]  /*6b60*/  IMAD.WIDE.U32 R88, R88, 0x10000, RZ ;  /* 0x0001000058587825 */ /* 0x010fc600078e00ff */
[----:B------:R-:W-:Y:S02]  /*6b70*/  LOP3.LUT R88, R88, R95, RZ, 0xfc, !PT ;  /* 0x0000005f58587212 */ /* 0x000fe400078efcff */
[----:B------:R-:W4:Y:S01]  /*6b80*/  LDC.64 R94, c[0x0][0x3c8] ;  /* 0x0000f200ff5e7b82 */ /* 0x000f220000000a00 */
[----:B--2---:R-:W-:-:S04]  /*6b90*/  SHF.L.U32 R0, R84, 0x10, RZ ;  /* 0x0000001054007819 */ /* 0x004fc800000006ff */
[----:B------:R-:W-:Y:S01]  /*6ba0*/  LOP3.LUT R89, R0, R89, R90, 0xfe, !PT ;  /* 0x0000005900597212 */ /* 0x000fe200078efe5a */
[----:B0-----:R-:W-:-:S06]  /*6bb0*/  USHF.L.U32 UR12, UR5, 0x7, URZ ;  /* 0x00000007050c7899 */ /* 0x001fcc00080006ff */
[----:B------:R-:W-:Y:S02]  /*6bc0*/  MOV R0, UR12 ;  /* 0x0000000c00007c02 */ /* 0x000fe40008000f00 */
[----:B-1----:R-:W-:-:S04]  /*6bd0*/  LOP3.LUT R84, R97, 0x7f, RZ, 0xc0, !PT ;  /* 0x0000007f61547812 */ /* 0x002fc800078ec0ff */
[----:B------:R-:W-:Y:S02]  /*6be0*/  LOP3.LUT R0, R84, 0x180, R0, 0xf8, !PT ;  /* 0x0000018054007812 */ /* 0x000fe400078ef800 */
[----:B------:R-:W-:-:S05]  /*6bf0*/  MOV R84, UR7 ;  /* 0x0000000700547c02 */ /* 0x000fca0008000f00 */
[----:B------:R-:W-:-:S04]  /*6c00*/  IMAD R84, R84, 0x3000, R0 ;  /* 0x0000300054547824 */ /* 0x000fc800078e0200 */
[----:B----4-:R-:W-:-:S05]  /*6c10*/  IMAD.WIDE.U32 R90, R84, 0x8, R94 ;  /* 0x00000008545a7825 */ /* 0x010fca00078e005e */
[----:B------:R0:W-:Y:S01]  /*6c20*/  STG.E.64 desc[UR8][R90.64], R2 ;  /* 0x000000025a007986 */ /* 0x0001e2000c101b08 */
[----:B------:R-:W-:Y:S01]  /*6c30*/  FADD R82, R82, -UR11 ;  /* 0x8000000b52527e21 */ /* 0x000fe20008000000 */
[----:B0-----:R-:W-:Y:S01]  /*6c40*/  FADD R2, R80, -UR11 ;  /* 0x8000000b50027e21 */ /* 0x001fe20008000000 */
[----:B------:R-:W-:-:S03]  /*6c50*/  FADD R3, R81, -UR11 ;  /* 0x8000000b51037e21 */ /* 0x000fc60008000000 */
[----:B------:R-:W-:Y:S01]  /*6c60*/  FMUL R2, R2, UR6 ;  /* 0x0000000602027c20 */ /* 0x000fe20008400000 */
[----:B------:R-:W-:-:S04]  /*6c70*/  FMUL R3, R3, UR6 ;  /* 0x0000000603037c20 */ /* 0x000fc80008400000 */
[----:B------:R-:W-:Y:S01]  /*6c80*/  FFMA R3, R229, R3, R98 ;  /* 0x00000003e5037223 */ /* 0x000fe20000000062 */
[----:B------:R-:W-:Y:S01]  /*6c90*/  FADD R83, R83, -UR11 ;  /* 0x8000000b53537e21 */ /* 0x000fe20008000000 */
[----:B------:R-:W-:Y:S01]  /*6ca0*/  FMUL R82, R82, UR6 ;  /* 0x0000000652527c20 */ /* 0x000fe20008400000 */
[----:B------:R-:W-:Y:S01]  /*6cb0*/  FADD R77, R77, -UR11 ;  /* 0x8000000b4d4d7e21 */ /* 0x000fe20008000000 */
[----:B------:R-:W-:Y:S01]  /*6cc0*/  FADD R76, R76, -UR11 ;  /* 0x8000000b4c4c7e21 */ /* 0x000fe20008000000 */
[----:B------:R-:W-:Y:S01]  /*6cd0*/  FMUL R83, R83, UR6 ;  /* 0x0000000653537c20 */ /* 0x000fe20008400000 */
[----:B------:R-:W-:Y:S01]  /*6ce0*/  FFMA R82, R230, R82, R99 ;  /* 0x00000052e6527223 */ /* 0x000fe20000000063 */
[----:B------:R-:W2:Y:S01]  /*6cf0*/  LDL R98, [R1+0x54] ;  /* 0x0000540001627983 */ /* 0x000ea20000100800 */
[----:B---3--:R-:W-:Y:S01]  /*6d00*/  FFMA R80, R228, R2, R96 ;  /* 0x00000002e4507223 */ /* 0x008fe20000000060 */
[----:B------:R-:W-:Y:S01]  /*6d10*/  FFMA R83, R231, R83, R252 ;  /* 0x00000053e7537223 */ /* 0x000fe200000000fc */
[----:B------:R-:W-:Y:S01]  /*6d20*/  FMUL R76, R76, UR6 ;  /* 0x000000064c4c7c20 */ /* 0x000fe20008400000 */
[----:B------:R-:W3:Y:S02]  /*6d30*/  LDL R96, [R1+0x6c] ;  /* 0x00006c0001607983 */ /* 0x000ee40000100800 */
[----:B------:R-:W-:Y:S01]  /*6d40*/  FMNMX3 R2, R85, |R80|, |R3|, !PT ;  /* 0x4000005055027276 */ /* 0x000fe20007800403 */
[----:B------:R-:W-:Y:S01]  /*6d50*/  @P1 FMUL R3, R3, UR10 ;  /* 0x0000000a03031c20 */ /* 0x000fe20008400000 */
[----:B------:R-:W4:Y:S03]  /*6d60*/  LDL R99, [R1+0x58] ;  /* 0x0000580001637983 */ /* 0x000f260000100800 */
[----:B------:R0:W1:Y:S01]  /*6d70*/  F2F.BF16.F32 R81, R3 ;  /* 0x0000000300517304 */ /* 0x0000620000202000 */
[----:B------:R-:W2:Y:S01]  /*6d80*/  LDL R252, [R1+0x5c] ;  /* 0x00005c0001fc7983 */ /* 0x000ea20000100800 */
[----:B0-----:R-:W-:-:S05]  /*6d90*/  FMUL R3, R80, UR10 ;  /* 0x0000000a50037c20 */ /* 0x001fca0008400000 */
[----:B------:R-:W-:Y:S01]  /*6da0*/  FSEL R3, R80, R3, !P1 ;  /* 0x0000000350037208 */ /* 0x000fe20004800000 */
[----:B------:R-:W-:Y:S01]  /*6db0*/  FMUL R80, R82, UR10 ;  /* 0x0000000a52507c20 */ /* 0x000fe20008400000 */
[----:B------:R-:W-:-:S04]  /*6dc0*/  FMNMX3 R2, R2, |R82|, |R83|, !PT ;  /* 0x4000005202027276 */ /* 0x000fc80007800453 */
[----:B------:R-:W-:Y:S01]  /*6dd0*/  FSEL R80, R82, R80, !P1 ;  /* 0x0000005052507208 */ /* 0x000fe20004800000 */
[----:B------:R-:W-:Y:S02]  /*6de0*/  FMUL R82, R77, UR6 ;  /* 0x000000064d527c20 */ /* 0x000fe40008400000 */
[----:B------:R-:W3:Y:S01]  /*6df0*/  LDL R77, [R1+0x60] ;  /* 0x00006000014d7983 */ /* 0x000ee20000100800 */
[----:B------:R-:W-:Y:S01]  /*6e00*/  @P1 FMUL R83, R83, UR10 ;  /* 0x0000000a53531c20 */ /* 0x000fe20008400000 */
[----:B------:R1:W-:Y:S08]  /*6e10*/  F2F.BF16.F32 R85, R80 ;  /* 0x0000005000557304 */ /* 0x0003f00000202000 */
[----:B------:R-:W0:Y:S01]  /*6e20*/  F2F.BF16.F32 R83, R83 ;  /* 0x0000005300537304 */ /* 0x000e220000202000 */
[----:B-1----:R-:W-:Y:S01]  /*6e30*/  IMAD.WIDE.U32 R80, R81, 0x10000, RZ ;  /* 0x0001000051507825 */ /* 0x002fe200078e00ff */
[----:B0-----:R-:W-:-:S03]  /*6e40*/  SHF.L.U32 R83, R83, 0x10, RZ ;  /* 0x0000001053537819 */ /* 0x001fc600000006ff */
[----:B---3--:R-:W-:Y:S01]  /*6e50*/  FFMA R76, R224, R76, R77 ;  /* 0x0000004ce04c7223 */ /* 0x008fe2000000004d */
[----:B------:R-:W-:Y:S02]  /*6e60*/  LOP3.LUT R77, R83, R81, R85, 0xfe, !PT ;  /* 0x00000051534d7212 */ /* 0x000fe400078efe55 */
[----:B------:R-:W3:Y:S04]  /*6e70*/  LDL R85, [R1+0x64] ;  /* 0x0000640001557983 */ /* 0x000ee80000100800 */
[----:B------:R-:W4:Y:S01]  /*6e80*/  LDL R83, [R1+0x68] ;  /* 0x0000680001537983 */ /* 0x000f220000100800 */
[----:B------:R-:W-:Y:S01]  /*6e90*/  FADD R78, R78, -UR11 ;  /* 0x8000000b4e4e7e21 */ /* 0x000fe20008000000 */
[----:B------:R-:W-:Y:S01]  /*6ea0*/  FADD R79, R79, -UR11 ;  /* 0x8000000b4f4f7e21 */ /* 0x000fe20008000000 */
[----:B---3--:R-:W-:Y:S01]  /*6eb0*/  FFMA R81, R225, R82, R85 ;  /* 0x00000052e1517223 */ /* 0x008fe20000000055 */
[----:B------:R-:W-:-:S04]  /*6ec0*/  FMUL R82, R76, UR10 ;  /* 0x0000000a4c527c20 */ /* 0x000fc80008400000 */
[----:B------:R-:W-:Y:S02]  /*6ed0*/  FMNMX3 R2, R2, |R76|, |R81|, !PT ;  /* 0x4000004c02027276 */ /* 0x000fe40007800451 */
[----:B------:R-:W-:Y:S02]  /*6ee0*/  FSEL R76, R76, R82, !P1 ;  /* 0x000000524c4c7208 */ /* 0x000fe40004800000 */
[----:B------:R-:W3:Y:S01]  /*6ef0*/  LDL R82, [R1+0x50] ;  /* 0x0000500001527983 */ /* 0x000ee20000100800 */
[----:B------:R0:W-:Y:S01]  /*6f00*/  F2F.BF16.F32 R85, R3 ;  /* 0x0000000300557304 */ /* 0x0001e20000202000 */
[----:B------:R-:W-:Y:S01]  /*6f10*/  FMUL R79, R79, UR6 ;  /* 0x000000064f4f7c20 */ /* 0x000fe20008400000 */
[----:B------:R-:W-:Y:S01]  /*6f20*/  FADD R72, R72, -UR11 ;  /* 0x8000000b48487e21 */ /* 0x000fe20008000000 */
[----:B0-----:R-:W-:Y:S02]  /*6f30*/  FMUL R3, R78, UR6 ;  /* 0x000000064e037c20 */ /* 0x001fe40008400000 */
[----:B------:R-:W-:Y:S01]  /*6f40*/  FFMA R79, R227, R79, R96 ;  /* 0x0000004fe34f7223 */ /* 0x000fe20000000060 */
[----:B------:R-:W-:Y:S01]  /*6f50*/  FMUL R72, R72, UR6 ;  /* 0x0000000648487c20 */ /* 0x000fe20008400000 */
[----:B------:R-:W-:Y:S01]  /*6f60*/  FADD R73, R73, -UR11 ;  /* 0x8000000b49497e21 */ /* 0x000fe20008000000 */
[----:B----4-:R-:W-:Y:S01]  /*6f70*/  FFMA R3, R226, R3, R83 ;  /* 0x00000003e2037223 */ /* 0x010fe20000000053 */
[----:B------:R-:W4:Y:S01]  /*6f80*/  LDL R96, [R1+0x40] ;  /* 0x0000400001607983 */ /* 0x000f220000100800 */
[----:B------:R0:W-:Y:S03]  /*6f90*/  F2F.BF16.F32 R83, R76 ;  /* 0x0000004c00537304 */ /* 0x0001e60000202000 */
[----:B------:R-:W-:Y:S01]  /*6fa0*/  FMNMX3 R2, R2, |R3|, |R79|, !PT ;  /* 0x4000000302027276 */ /* 0x000fe2000780044f */
[----:B0-----:R-:W-:-:S05]  /*6fb0*/  FMUL R76, R3, UR10 ;  /* 0x0000000a034c7c20 */ /* 0x001fca0008400000 */
[----:B------:R-:W-:-:S04]  /*6fc0*/  FSEL R3, R3, R76, !P1 ;  /* 0x0000004c03037208 */ /* 0x000fc80004800000 */
[----:B------:R0:W-:Y:S01]  /*6fd0*/  F2F.BF16.F32 R78, R3 ;  /* 0x00000003004e7304 */ /* 0x0001e20000202000 */
[----:B------:R-:W-:Y:S01]  /*6fe0*/  FMUL R73, R73, UR6 ;  /* 0x0000000649497c20 */ /* 0x000fe20008400000 */
[----:B------:R-:W-:Y:S01]  /*6ff0*/  FADD R74, R74, -UR11 ;  /* 0x8000000b4a4a7e21 */ /* 0x000fe20008000000 */
[----:B------:R-:W-:-:S03]  /*7000*/  FADD R75, R75, -UR11 ;  /* 0x8000000b4b4b7e21 */ /* 0x000fc60008000000 */
[----:B------:R-:W-:Y:S01]  /*7010*/  FMUL R74, R74, UR6 ;  /* 0x000000064a4a7c20 */ /* 0x000fe20008400000 */
[----:B------:R-:W-:-:S03]  /*7020*/  FMUL R75, R75, UR6 ;  /* 0x000000064b4b7c20 */ /* 0x000fc60008400000 */
[----:B------:R-:W-:Y:S01]  /*7030*/  FFMA R74, R222, R74, R99 ;  /* 0x0000004ade4a7223 */ /* 0x000fe20000000063 */
[----:B--2---:R-:W-:Y:S01]  /*7040*/  FFMA R75, R223, R75, R252 ;  /* 0x0000004bdf4b7223 */ /* 0x004fe200000000fc */
[----:B------:R-:W2:Y:S04]  /*7050*/  LDL R99, [R1+0x48] ;  /* 0x0000480001637983 */ /* 0x000ea80000100800 */
[----:B------:R-:W2:Y:S01]  /*7060*/  LDL R252, [R1+0x4c] ;  /* 0x00004c0001fc7983 */ /* 0x000ea20000100800 */
[----:B---3--:R-:W-:-:S04]  /*7070*/  FFMA R72, R220, R72, R82 ;  /* 0x00000048dc487223 */ /* 0x008fc80000000052 */
[----:B0-----:R-:W-:-:S05]  /*7080*/  FMUL R3, R72, UR10 ;  /* 0x0000000a48037c20 */ /* 0x001fca0008400000 */
[----:B------:R-:W-:-:S04]  /*7090*/  FSEL R3, R72, R3, !P1 ;  /* 0x0000000348037208 */ /* 0x000fc80004800000 */
[----:B------:R0:W-:Y:S02]  /*70a0*/  F2F.BF16.F32 R82, R3 ;  /* 0x0000000300527304 */ /* 0x0001e40000202000 */
[----:B0-----:R-:W-:Y:S02]  /*70b0*/  FFMA R3, R221, R73, R98 ;  /* 0x00000049dd037223 */ /* 0x001fe40000000062 */
[----:B------:R-:W3:Y:S01]  /*70c0*/  LDL R98, [R1+0x44] ;  /* 0x0000440001627983 */ /* 0x000ee20000100800 */
[----:B------:R-:W-:Y:S01]  /*70d0*/  @P1 FMUL R79, R79, UR10 ;  /* 0x0000000a4f4f1c20 */ /* 0x000fe20008400000 */
[----:B------:R-:W-:Y:S01]  /*70e0*/  @P1 FMUL R81, R81, UR10 ;  /* 0x0000000a51511c20 */ /* 0x000fe20008400000 */
[----:B------:R-:W-:Y:S02]  /*70f0*/  FMNMX3 R2, R2, |R72|, |R3|, !PT ;  /* 0x4000004802027276 */ /* 0x000fe40007800403 */
[----:B------:R-:W0:Y:S02]  /*7100*/  F2F.BF16.F32 R73, R79 ;  /* 0x0000004f00497304 */ /* 0x000e240000202000 */
[----:B------:R-:W-:Y:S01]  /*7110*/  FMNMX3 R2, R2, |R74|, |R75|, !PT ;  /* 0x4000004a02027276 */ /* 0x000fe2000780044b */
[----:B------:R-:W-:Y:S01]  /*7120*/  @P1 FMUL R75, R75, UR10 ;  /* 0x0000000a4b4b1c20 */ /* 0x000fe20008400000 */
[----:B------:R-:W-:Y:S01]  /*7130*/  @P1 FMUL R3, R3, UR10 ;  /* 0x0000000a03031c20 */ /* 0x000fe20008400000 */
[----:B------:R-:W-:-:S03]  /*7140*/  FMUL R76, R74, UR10 ;  /* 0x0000000a4a4c7c20 */ /* 0x000fc60008400000 */
[----:B------:R1:W4:Y:S02]  /*7150*/  F2F.BF16.F32 R72, R81 ;  /* 0x0000005100487304 */ /* 0x0003240000202000 */
[----:B------:R-:W-:-:S06]  /*7160*/  FSEL R74, R74, R76, !P1 ;  /* 0x0000004c4a4a7208 */ /* 0x000fcc0004800000 */
[----:B------:R-:W2:Y:S01]  /*7170*/  F2F.BF16.F32 R75, R75 ;  /* 0x0000004b004b7304 */ /* 0x000ea20000202000 */
[----:B-1----:R-:W3:Y:S07]  /*7180*/  LDL R81, [R1+0x38] ;  /* 0x0000380001517983 */ /* 0x002eee0000100800 */
[----:B------:R-:W1:Y:S08]  /*7190*/  F2F.BF16.F32 R3, R3 ;  /* 0x0000000300037304 */ /* 0x000e700000202000 */
[----:B------:R0:W1:Y:S02]  /*71a0*/  F2F.BF16.F32 R79, R74 ;  /* 0x0000004a004f7304 */ /* 0x0000640000202000 */
[----:B0-----:R-:W-:Y:S01]  /*71b0*/  SHF.L.U32 R74, R73, 0x10, RZ ;  /* 0x00000010494a7819 */ /* 0x001fe200000006ff */
[----:B----4-:R-:W-:-:S05]  /*71c0*/  IMAD.WIDE.U32 R72, R72, 0x10000, RZ ;  /* 0x0001000048487825 */ /* 0x010fca00078e00ff */
[----:B------:R-:W-:Y:S02]  /*71d0*/  LOP3.LUT R73, R74, R73, R78, 0xfe, !PT ;  /* 0x000000494a497212 */ /* 0x000fe400078efe4e */
[----:B--2---:R-:W-:Y:S01]  /*71e0*/  SHF.L.U32 R78, R75, 0x10, RZ ;  /* 0x000000104b4e7819 */ /* 0x004fe200000006ff */
[----:B-1----:R-:W-:Y:S01]  /*71f0*/  IMAD.WIDE.U32 R74, R3, 0x10000, RZ ;  /* 0x00010000034a7825 */ /* 0x002fe200078e00ff */
[----:B------:R-:W-:Y:S02]  /*7200*/  LOP3.LUT R72, R72, R83, RZ, 0xfc, !PT ;  /* 0x0000005348487212 */ /* 0x000fe400078efcff */
[----:B------:R-:W2:Y:S02]  /*7210*/  LDL R83, [R1+0x34] ;  /* 0x0000340001537983 */ /* 0x000ea40000100800 */
[----:B------:R-:W-:Y:S02]  /*7220*/  LOP3.LUT R75, R78, R75, R79, 0xfe, !PT ;  /* 0x0000004b4e4b7212 */ /* 0x000fe400078efe4f */
[----:B------:R-:W4:Y:S01]  /*7230*/  LDL R79, [R1+0x30] ;  /* 0x00003000014f7983 */ /* 0x000f220000100800 */
[----:B------:R-:W-:Y:S01]  /*7240*/  FADD R3, R68, -UR11 ;  /* 0x8000000b44037e21 */ /* 0x000fe20008000000 */
[----:B------:R-:W-:-:S03]  /*7250*/  FADD R68, R69, -UR11 ;  /* 0x8000000b45447e21 */ /* 0x000fc60008000000 */
[----:B------:R-:W-:Y:S01]  /*7260*/  FMUL R3, R3, UR6 ;  /* 0x0000000603037c20 */ /* 0x000fe20008400000 */
[----:B------:R-:W-:Y:S01]  /*7270*/  LOP3.LUT R76, R80, R85, RZ, 0xfc, !PT ;  /* 0x00000055504c7212 */ /* 0x000fe200078efcff */
[----:B------:R-:W-:Y:S01]  /*7280*/  FMUL R68, R68, UR6 ;  /* 0x0000000644447c20 */ /* 0x000fe20008400000 */
[----:B------:R-:W4:Y:S01]  /*7290*/  LDL R85, [R1] ;  /* 0x0000000001557983 */ /* 0x000f220000100800 */
[----:B------:R-:W-:-:S03]  /*72a0*/  FFMA R3, R216, R3, R96 ;  /* 0x00000003d8037223 */ /* 0x000fc60000000060 */
[----:B------:R-:W4:Y:S01]  /*72b0*/  LDL R96, [R1+0x3c] ;  /* 0x00003c0001607983 */ /* 0x000f220000100800 */
[----:B------:R-:W-:Y:S01]  /*72c0*/  FADD R69, R70, -UR11 ;  /* 0x8000000b46457e21 */ /* 0x000fe20008000000 */
[----:B------:R-:W-:-:S03]  /*72d0*/  FADD R70, R71, -UR11 ;  /* 0x8000000b47467e21 */ /* 0x000fc60008000000 */
[----:B------:R-:W-:Y:S01]  /*72e0*/  FMUL R69, R69, UR6 ;  /* 0x0000000645457c20 */ /* 0x000fe20008400000 */
[----:B------:R-:W-:-:S03]  /*72f0*/  FMUL R70, R70, UR6 ;  /* 0x0000000646467c20 */ /* 0x000fc60008400000 */
[----:B------:R-:W-:Y:S01]  /*7300*/  FFMA R69, R218, R69, R99 ;  /* 0x00000045da457223 */ /* 0x000fe20000000063 */
[----:B------:R-:W-:Y:S01]  /*7310*/  FFMA R70, R219, R70, R252 ;  /* 0x00000046db467223 */ /* 0x000fe200000000fc */
[----:B------:R-:W4:Y:S04]  /*7320*/  LDL R99, [R1+0x8] ;  /* 0x0000080001637983 */ /* 0x000f280000100800 */
[----:B------:R-:W4:Y:S01]  /*7330*/  LDL R252, [R1+0xc] ;  /* 0x00000c0001fc7983 */ /* 0x000f220000100800 */
[----:B---3--:R-:W-:-:S03]  /*7340*/  FFMA R68, R217, R68, R98 ;  /* 0x00000044d9447223 */ /* 0x008fc60000000062 */
[----:B------:R-:W3:Y:S01]  /*7350*/  LDL R98, [R1+0x4] ;  /* 0x0000040001627983 */ /* 0x000ee20000100800 */
[----:B------:R-:W-:Y:S01]  /*7360*/  FMUL R71, R3, UR10 ;  /* 0x0000000a03477c20 */ /* 0x000fe20008400000 */
[----:B------:R-:W-:Y:S01]  /*7370*/  FMNMX3 R2, R2, |R3|, |R68|, !PT ;  /* 0x4000000302027276 */ /* 0x000fe20007800444 */
[----:B------:R-:W-:-:S03]  /*7380*/  FADD R64, R64, -UR11 ;  /* 0x8000000b40407e21 */ /* 0x000fc60008000000 */
[----:B------:R-:W-:Y:S01]  /*7390*/  FSEL R3, R3, R71, !P1 ;  /* 0x0000004703037208 */ /* 0x000fe20004800000 */
[----:B------:R-:W-:-:S03]  /*73a0*/  FADD R65, R65, -UR11 ;  /* 0x8000000b41417e21 */ /* 0x000fc60008000000 */
[----:B------:R0:W-:Y:S01]  /*73b0*/  F2F.BF16.F32 R80, R3 ;  /* 0x0000000300507304 */ /* 0x0001e20000202000 */
[----:B------:R-:W-:Y:S01]  /*73c0*/  FMUL R65, R65, UR6 ;  /* 0x0000000641417c20 */ /* 0x000fe20008400000 */
[----:B------:R-:W-:Y:S01]  /*73d0*/  FADD R66, R66, -UR11 ;  /* 0x8000000b42427e21 */ /* 0x000fe20008000000 */
[----:B0-----:R-:W-:Y:S01]  /*73e0*/  FMUL R3, R64, UR6 ;  /* 0x0000000640037c20 */ /* 0x001fe20008400000 */
[----:B------:R-:W-:Y:S02]  /*73f0*/  FMNMX3 R2, R2, |R69|, |R70|, !PT ;  /* 0x4000004502027276 */ /* 0x000fe40007800446 */
[----:B------:R-:W-:-:S04]  /*7400*/  FMUL R66, R66, UR6 ;  /* 0x0000000642427c20 */ /* 0x000fc80008400000 */
[----:B------:R-:W-:Y:S01]  /*7410*/  FFMA R66, R214, R66, R81 ;  /* 0x00000042d6427223 */ /* 0x000fe20000000051 */
[----:B------:R-:W-:Y:S01]  /*7420*/  FADD R67, R67, -UR11 ;  /* 0x8000000b43437e21 */ /* 0x000fe20008000000 */
[----:B------:R-:W-:Y:S01]  /*7430*/  FMUL R71, R69, UR10 ;  /* 0x0000000a45477c20 */ /* 0x000fe20008400000 */
[----:B------:R-:W-:Y:S01]  /*7440*/  FADD R60, R60, -UR11 ;  /* 0x8000000b3c3c7e21 */ /* 0x000fe20008000000 */
[----:B------:R-:W-:Y:S01]  /*7450*/  FADD R61, R61, -UR11 ;  /* 0x8000000b3d3d7e21 */ /* 0x000fe20008000000 */
[----:B------:R-:W-:Y:S02]  /*7460*/  FMUL R67, R67, UR6 ;  /* 0x0000000643437c20 */ /* 0x000fe40008400000 */
[----:B------:R-:W-:Y:S01]  /*7470*/  FMUL R60, R60, UR6 ;  /* 0x000000063c3c7c20 */ /* 0x000fe20008400000 */
[----:B------:R-:W-:Y:S01]  /*7480*/  FSEL R71, R69, R71, !P1 ;  /* 0x0000004745477208 */ /* 0x000fe20004800000 */
[----:B--2---:R-:W-:Y:S01]  /*7490*/  FFMA R65, R213, R65, R83 ;  /* 0x00000041d5417223 */ /* 0x004fe20000000053 */
[----:B----4-:R-:W-:-:S04]  /*74a0*/  FFMA R3, R212, R3, R79 ;  /* 0x00000003d4037223 */ /* 0x010fc8000000004f */
[----:B------:R-:W-:Y:S01]  /*74b0*/  FMUL R64, R3, UR10 ;  /* 0x0000000a03407c20 */ /* 0x000fe20008400000 */
[----:B------:R-:W-:-:S04]  /*74c0*/  FMNMX3 R2, R2, |R3|, |R65|, !PT ;  /* 0x4000000302027276 */ /* 0x000fc80007800441 */
[----:B------:R-:W-:-:S04]  /*74d0*/  FSEL R3, R3, R64, !P1 ;  /* 0x0000004003037208 */ /* 0x000fc80004800000 */
[----:B------:R0:W-:Y:S02]  /*74e0*/  F2F.BF16.F32 R79, R3 ;  /* 0x00000003004f7304 */ /* 0x0001e40000202000 */
[----:B0-----:R-:W-:-:S05]  /*74f0*/  FMUL R3, R66, UR10 ;  /* 0x0000000a42037c20 */ /* 0x001fca0008400000 */
[----:B------:R-:W-:Y:S01]  /*7500*/  FSEL R64, R66, R3, !P1 ;  /* 0x0000000342407208 */ /* 0x000fe20004800000 */
[----:B------:R-:W-:-:S03]  /*7510*/  FFMA R3, R208, R60, R85 ;  /* 0x0000003cd0037223 */ /* 0x000fc60000000055 */
[----:B------:R0:W-:Y:S01]  /*7520*/  F2F.BF16.F32 R69, R64 ;  /* 0x0000004000457304 */ /* 0x0001e20000202000 */
[----:B------:R-:W-:Y:S01]  /*7530*/  FMUL R60, R3, UR10 ;  /* 0x0000000a033c7c20 */ /* 0x000fe20008400000 */
[----:B0-----:R-:W-:Y:S01]  /*7540*/  FFMA R64, R215, R67, R96 ;  /* 0x00000043d7407223 */ /* 0x001fe20000000060 */
[----:B------:R-:W-:-:S04]  /*7550*/  FMUL R67, R61, UR6 ;  /* 0x000000063d437c20 */ /* 0x000fc80008400000 */
[----:B------:R-:W-:Y:S01]  /*7560*/  FMNMX3 R2, R2, |R66|, |R64|, !PT ;  /* 0x4000004202027276 */ /* 0x000fe20007800440 */
[----:B------:R-:W-:Y:S01]  /*7570*/  FADD R63, R63, -UR11 ;  /* 0x8000000b3f3f7e21 */ /* 0x000fe20008000000 */
[----:B------:R-:W-:Y:S01]  /*7580*/  FSEL R60, R3, R60, !P1 ;  /* 0x0000003c033c7208 */ /* 0x000fe20004800000 */
[----:B------:R-:W-:Y:S02]  /*7590*/  @P1 FMUL R70, R70, UR10 ;  /* 0x0000000a46461c20 */ /* 0x000fe40008400000 */
[----:B------:R-:W-:Y:S01]  /*75a0*/  FMUL R63, R63, UR6 ;  /* 0x000000063f3f7c20 */ /* 0x000fe20008400000 */
[----:B------:R-:W-:Y:S01]  /*75b0*/  @P1 FMUL R68, R68, UR10 ;  /* 0x0000000a44441c20 */ /* 0x000fe20008400000 */
[----:B------:R-:W-:Y:S01]  /*75c0*/  @P1 FMUL R65, R65, UR10 ;  /* 0x0000000a41411c20 */ /* 0x000fe20008400000 */
[----:B------:R-:W-:Y:S01]  /*75d0*/  F2F.BF16.F32 R78, R71 ;  /* 0x00000047004e7304 */ /* 0x000fe20000202000 */
[----:B------:R-:W-:Y:S01]  /*75e0*/  FFMA R63, R211, R63, R252 ;  /* 0x0000003fd33f7223 */ /* 0x000fe200000000fc */
[----:B------:R-:W-:-:S06]  /*75f0*/  @P1 FMUL R64, R64, UR10 ;  /* 0x0000000a40401c20 */ /* 0x000fcc0008400000 */
[----:B------:R-:W-:Y:S08]  /*7600*/  F2F.BF16.F32 R71, R60 ;  /* 0x0000003c00477304 */ /* 0x000ff00000202000 */
[----:B------:R-:W0:Y:S08]  /*7610*/  F2F.BF16.F32 R61, R70 ;  /* 0x00000046003d7304 */ /* 0x000e300000202000 */
[----:B------:R-:W1:Y:S08]  /*7620*/  F2F.BF16.F32 R60, R68 ;  /* 0x00000044003c7304 */ /* 0x000e700000202000 */
[----:B------:R2:W-:Y:S01]  /*7630*/  F2F.BF16.F32 R66, R65 ;  /* 0x0000004100427304 */ /* 0x0005e20000202000 */
[----:B------:R-:W-:-:S04]  /*7640*/  FADD R53, R53, -UR11 ;  /* 0x8000000b35357e21 */ /* 0x000fc80008000000 */
[----:B------:R-:W-:Y:S01]  /*7650*/  FMUL R53, R53, UR6 ;  /* 0x0000000635357c20 */ /* 0x000fe20008400000 */
[----:B------:R-:W-:Y:S01]  /*7660*/  FADD R55, R55, -UR11 ;  /* 0x8000000b37377e21 */ /* 0x000fe20008000000 */
[----:B------:R-:W-:-:S03]  /*7670*/  FADD R49, R49, -UR11 ;  /* 0x8000000b31317e21 */ /* 0x000fc60008000000 */
[----:B------:R-:W-:Y:S01]  /*7680*/  FMUL R55, R55, UR6 ;  /* 0x0000000637377c20 */ /* 0x000fe20008400000 */
[----:B------:R-:W-:-:S03]  /*7690*/  FMUL R49, R49, UR6 ;  /* 0x0000000631317c20 */ /* 0x000fc60008400000 */
[----:B------:R-:W-:Y:S01]  /*76a0*/  FFMA R55, R203, R55, R151 ;  /* 0x00000037cb377223 */ /* 0x000fe20000000097 */
[----:B------:R-:W-:Y:S01]  /*76b0*/  FFMA R49, R197, R49, R145 ;  /* 0x00000031c5317223 */ /* 0x000fe20000000091 */
[----:B------:R-:W-:Y:S01]  /*76c0*/  FADD R50, R50, -UR11 ;  /* 0x8000000b32327e21 */ /* 0x000fe20008000000 */
[----:B------:R-:W-:-:S03]  /*76d0*/  FADD R51, R51, -UR11 ;  /* 0x8000000b33337e21 */ /* 0x000fc60008000000 */
[----:B------:R-:W-:Y:S01]  /*76e0*/  FMUL R50, R50, UR6 ;  /* 0x0000000632327c20 */ /* 0x000fe20008400000 */
[----:B---3--:R-:W-:-:S05]  /*76f0*/  FFMA R67, R209, R67, R98 ;  /* 0x00000043d1437223 */ /* 0x008fca0000000062 */
[----:B------:R-:W-:Y:S01]  /*7700*/  FMNMX3 R2, R2, |R3|, |R67|, !PT ;  /* 0x4000000302027276 */ /* 0x000fe20007800443 */
[----:B------:R-:W-:-:S04]  /*7710*/  FADD R3, R62, -UR11 ;  /* 0x8000000b3e037e21 */ /* 0x000fc80008000000 */
[----:B------:R-:W-:-:S04]  /*7720*/  FMUL R3, R3, UR6 ;  /* 0x0000000603037c20 */ /* 0x000fc80008400000 */
[----:B------:R-:W-:Y:S01]  /*7730*/  FFMA R3, R210, R3, R99 ;  /* 0x00000003d2037223 */ /* 0x000fe20000000063 */
[----:B------:R-:W-:-:S03]  /*7740*/  @P1 FMUL R67, R67, UR10 ;  /* 0x0000000a43431c20 */ /* 0x000fc60008400000 */
[----:B--2---:R-:W-:Y:S01]  /*7750*/  FMUL R65, R3, UR10 ;  /* 0x0000000a03417c20 */ /* 0x004fe20008400000 */
[----:B------:R-:W-:Y:S01]  /*7760*/  FMNMX3 R2, R2, |R3|, |R63|, !PT ;  /* 0x4000000302027276 */ /* 0x000fe2000780043f */
[----:B------:R-:W-:Y:S01]  /*7770*/  @P1 FMUL R63, R63, UR10 ;  /* 0x0000000a3f3f1c20 */ /* 0x000fe20008400000 */
[----:B------:R-:W2:Y:S02]  /*7780*/  F2F.BF16.F32 R62, R64 ;  /* 0x00000040003e7304 */ /* 0x000ea40000202000 */
[----:B------:R-:W-:-:S06]  /*7790*/  FSEL R3, R3, R65, !P1 ;  /* 0x0000004103037208 */ /* 0x000fcc0004800000 */
[----:B------:R-:W3:Y:S08]  /*77a0*/  F2F.BF16.F32 R65, R63 ;  /* 0x0000003f00417304 */ /* 0x000ef00000202000 */
[----:B------:R0:W4:Y:S08]  /*77b0*/  F2F.BF16.F32 R64, R67 ;  /* 0x0000004300407304 */ /* 0x0001300000202000 */
[----:B------:R-:W4:Y:S01]  /*77c0*/  F2F.BF16.F32 R3, R3 ;  /* 0x0000000300037304 */ /* 0x000f220000202000 */
[----:B0-----:R-:W-:Y:S01]  /*77d0*/  SHF.L.U32 R67, R61, 0x10, RZ ;  /* 0x000000103d437819 */ /* 0x001fe200000006ff */
[----:B-1----:R-:W-:-:S05]  /*77e0*/  IMAD.WIDE.U32 R60, R60, 0x10000, RZ ;  /* 0x000100003c3c7825 */ /* 0x002fca00078e00ff */
[----:B------:R-:W-:Y:S02]  /*77f0*/  LOP3.LUT R61, R67, R61, R78, 0xfe, !PT ;  /* 0x0000003d433d7212 */ /* 0x000fe400078efe4e */
[----:B--2---:R-:W-:Y:S01]  /*7800*/  SHF.L.U32 R67, R62, 0x10, RZ ;  /* 0x000000103e437819 */ /* 0x004fe200000006ff */
[----:B------:R-:W-:Y:S01]  /*7810*/  IMAD.WIDE.U32 R62, R66, 0x10000, RZ ;  /* 0x00010000423e7825 */ /* 0x000fe200078e00ff */
[----:B---3--:R-:W-:-:S03]  /*7820*/  SHF.L.U32 R66, R65, 0x10, RZ ;  /* 0x0000001041427819 */ /* 0x008fc600000006ff */
[----:B----4-:R-:W-:-:S05]  /*7830*/  IMAD.WIDE.U32 R64, R64, 0x10000, RZ ;  /* 0x0001000040407825 */ /* 0x010fca00078e00ff */
[----:B------:R-:W-:Y:S01]  /*7840*/  LOP3.LUT R65, R66, R65, R3, 0xfe, !PT ;  /* 0x0000004142417212 */ /* 0x000fe200078efe03 */
[----:B------:R-:W-:Y:S01]  /*7850*/  FADD R3, R56, -UR11 ;  /* 0x8000000b38037e21 */ /* 0x000fe20008000000 */
[----:B------:R-:W-:-:S03]  /*7860*/  FADD R56, R57, -UR11 ;  /* 0x8000000b39387e21 */ /* 0x000fc60008000000 */
[----:B------:R-:W-:Y:S01]  /*7870*/  FMUL R57, R3, UR6 ;  /* 0x0000000603397c20 */ /* 0x000fe20008400000 */
[----:B------:R-:W-:Y:S01]  /*7880*/  FADD R3, R58, -UR11 ;  /* 0x8000000b3a037e21 */ /* 0x000fe20008000000 */
[----:B------:R-:W-:Y:S02]  /*7890*/  FMUL R56, R56, UR6 ;  /* 0x0000000638387c20 */ /* 0x000fe40008400000 */
[----:B------:R-:W-:Y:S01]  /*78a0*/  FFMA R57, R204, R57, R248 ;  /* 0x00000039cc397223 */ /* 0x000fe200000000f8 */
[----:B------:R-:W-:Y:S01]  /*78b0*/  FADD R58, R59, -UR11 ;  /* 0x8000000b3b3a7e21 */ /* 0x000fe20008000000 */
[----:B------:R-:W-:Y:S01]  /*78c0*/  FMUL R3, R3, UR6 ;  /* 0x0000000603037c20 */ /* 0x000fe20008400000 */
[----:B------:R-:W-:Y:S01]  /*78d0*/  FFMA R56, R205, R56, R249 ;  /* 0x00000038cd387223 */ /* 0x000fe200000000f9 */
[----:B------:R-:W-:Y:S01]  /*78e0*/  FMUL R59, R57, UR10 ;  /* 0x0000000a393b7c20 */ /* 0x000fe20008400000 */
[----:B------:R-:W-:Y:S01]  /*78f0*/  FMUL R58, R58, UR6 ;  /* 0x000000063a3a7c20 */ /* 0x000fe20008400000 */
[----:B------:R-:W-:-:S02]  /*7900*/  FFMA R3, R206, R3, R250 ;  /* 0x00000003ce037223 */ /* 0x000fc400000000fa */
[----:B------:R-:W-:Y:S02]  /*7910*/  FMNMX3 R2, R2, |R57|, |R56|, !PT ;  /* 0x4000003902027276 */ /* 0x000fe40007800438 */
[----:B------:R-:W-:Y:S01]  /*7920*/  FSEL R59, R57, R59, !P1 ;  /* 0x0000003b393b7208 */ /* 0x000fe20004800000 */
[----:B------:R-:W-:Y:S01]  /*7930*/  FFMA R57, R207, R58, R251 ;  /* 0x0000003acf397223 */ /* 0x000fe200000000fb */
[----:B------:R-:W-:-:S04]  /*7940*/  FMUL R58, R3, UR10 ;  /* 0x0000000a033a7c20 */ /* 0x000fc80008400000 */
[----:B------:R-:W-:Y:S02]  /*7950*/  FMNMX3 R2, R2, |R3|, |R57|, !PT ;  /* 0x4000000302027276 */ /* 0x000fe40007800439 */
[----:B------:R-:W-:Y:S01]  /*7960*/  FSEL R58, R3, R58, !P1 ;  /* 0x0000003a033a7208 */ /* 0x000fe20004800000 */
[----:B------:R-:W-:Y:S02]  /*7970*/  FADD R3, R52, -UR11 ;  /* 0x8000000b34037e21 */ /* 0x000fe40008000000 */
[----:B------:R0:W-:Y:S02]  /*7980*/  F2F.BF16.F32 R52, R59 ;  /* 0x0000003b00347304 */ /* 0x0001e40000202000 */
[----:B------:R-:W-:-:S04]  /*7990*/  FMUL R3, R3, UR6 ;  /* 0x0000000603037c20 */ /* 0x000fc80008400000 */
[----:B------:R-:W-:Y:S01]  /*79a0*/  FFMA R3, R200, R3, R148 ;  /* 0x00000003c8037223 */ /* 0x000fe20000000094 */
[----:B0-----:R-:W-:Y:S01]  /*79b0*/  FADD R59, R54, -UR11 ;  /* 0x8000000b363b7e21 */ /* 0x001fe20008000000 */
[----:B------:R-:W-:Y:S02]  /*79c0*/  FFMA R54, R201, R53, R149 ;  /* 0x00000035c9367223 */ /* 0x000fe40000000095 */
[----:B------:R0:W-:Y:S01]  /*79d0*/  F2F.BF16.F32 R53, R58 ;  /* 0x0000003a00357304 */ /* 0x0001e20000202000 */
[----:B------:R-:W-:Y:S02]  /*79e0*/  FMUL R59, R59, UR6 ;  /* 0x000000063b3b7c20 */ /* 0x000fe40008400000 */
[----:B------:R-:W-:Y:S01]  /*79f0*/  FMNMX3 R66, R2, |R3|, |R54|, !PT ;  /* 0x4000000302427276 */ /* 0x000fe20007800436 */
[----:B------:R-:W-:Y:S01]  /*7a00*/  FADD R2, R48, -UR11 ;  /* 0x8000000b30027e21 */ /* 0x000fe20008000000 */
[----:B0-----:R-:W-:-:S03]  /*7a10*/  FMUL R58, R3, UR10 ;  /* 0x0000000a033a7c20 */ /* 0x001fc60008400000 */
[----:B------:R-:W-:Y:S02]  /*7a20*/  FMUL R2, R2, UR6 ;  /* 0x0000000602027c20 */ /* 0x000fe40008400000 */
[----:B------:R-:W-:Y:S01]  /*7a30*/  FSEL R3, R3, R58, !P1 ;  /* 0x0000003a03037208 */ /* 0x000fe20004800000 */
[----:B------:R-:W-:Y:S01]  /*7a40*/  FFMA R58, R202, R59, R150 ;  /* 0x0000003bca3a7223 */ /* 0x000fe20000000096 */
[----:B------:R-:W-:Y:S01]  /*7a50*/  FFMA R59, R196, R2, R144 ;  /* 0x00000002c43b7223 */ /* 0x000fe20000000090 */
[----:B------:R-:W-:Y:S02]  /*7a60*/  @P1 FMUL R56, R56, UR10 ;  /* 0x0000000a38381c20 */ /* 0x000fe40008400000 */
[----:B------:R-:W-:Y:S01]  /*7a70*/  FMUL R48, R58, UR10 ;  /* 0x0000000a3a307c20 */ /* 0x000fe20008400000 */
[----:B------:R-:W-:Y:S01]  /*7a80*/  FMUL R2, R59, UR10 ;  /* 0x0000000a3b027c20 */ /* 0x000fe20008400000 */
[----:B------:R-:W-:Y:S01]  /*7a90*/  @P1 FMUL R54, R54, UR10 ;  /* 0x0000000a36361c20 */ /* 0x000fe20008400000 */
[----:B------:R-:W-:Y:S01]  /*7aa0*/  FMNMX3 R66, R66, |R58|, |R55|, !PT ;  /* 0x4000003a42427276 */ /* 0x000fe20007800437 */
[----:B------:R-:W-:Y:S01]  /*7ab0*/  @P1 FMUL R57, R57, UR10 ;  /* 0x0000000a39391c20 */ /* 0x000fe20008400000 */
[----:B------:R-:W-:Y:S01]  /*7ac0*/  FSEL R48, R58, R48, !P1 ;  /* 0x000000303a307208 */ /* 0x000fe20004800000 */
[----:B------:R-:W-:Y:S01]  /*7ad0*/  @P1 FMUL R55, R55, UR10 ;  /* 0x0000000a37371c20 */ /* 0x000fe20008400000 */
[----:B------:R-:W-:Y:S01]  /*7ae0*/  F2F.BF16.F32 R58, R56 ;  /* 0x00000038003a7304 */ /* 0x000fe20000202000 */
[----:B------:R-:W-:-:S07]  /*7af0*/  FSEL R2, R59, R2, !P1 ;  /* 0x000000023b027208 */ /* 0x000fce0004800000 */
[----:B------:R0:W-:Y:S02]  /*7b00*/  F2F.BF16.F32 R56, R54 ;  /* 0x0000003600387304 */ /* 0x0001e40000202000 */
[----:B0-----:R-:W-:-:S06]  /*7b10*/  FMNMX3 R54, R66, |R59|, |R49|, !PT ;  /* 0x4000003b42367276 */ /* 0x001fcc0007800431 */
[----:B------:R-:W0:Y:S08]  /*7b20*/  F2F.BF16.F32 R57, R57 ;  /* 0x0000003900397304 */ /* 0x000e300000202000 */
[----:B------:R1:W2:Y:S02]  /*7b30*/  F2F.BF16.F32 R59, R55 ;  /* 0x00000037003b7304 */ /* 0x0002a40000202000 */
[----:B-1----:R-:W-:Y:S01]  /*7b40*/  FMUL R55, R51, UR6 ;  /* 0x0000000633377c20 */ /* 0x002fe20008400000 */
[----:B------:R-:W-:-:S03]  /*7b50*/  FFMA R51, R198, R50, R146 ;  /* 0x00000032c6337223 */ /* 0x000fc60000000092 */
[----:B------:R-:W-:Y:S01]  /*7b60*/  FFMA R50, R199, R55, R147 ;  /* 0x00000037c7327223 */ /* 0x000fe20000000093 */
[----:B------:R-:W-:Y:S01]  /*7b70*/  FMUL R55, R51, UR10 ;  /* 0x0000000a33377c20 */ /* 0x000fe20008400000 */
[----:B------:R-:W-:-:S03]  /*7b80*/  @P1 FMUL R49, R49, UR10 ;  /* 0x0000000a31311c20 */ /* 0x000fc60008400000 */
[----:B------:R-:W-:Y:S01]  /*7b90*/  FMNMX3 R54, R54, |R51|, |R50|, !PT ;  /* 0x4000003336367276 */ /* 0x000fe20007800432 */
[----:B------:R-:W-:Y:S01]  /*7ba0*/  @P1 FMUL R50, R50, UR10 ;  /* 0x0000000a32321c20 */ /* 0x000fe20008400000 */
[----:B------:R-:W-:Y:S01]  /*7bb0*/  FSEL R66, R51, R55, !P1 ;  /* 0x0000003733427208 */ /* 0x000fe20004800000 */
[----:B------:R-:W1:Y:S01]  /*7bc0*/  F2F.BF16.F32 R48, R48 ;  /* 0x0000003000307304 */ /* 0x000e620000202000 */
[----:B0-----:R-:W-:-:S07]  /*7bd0*/  SHF.L.U32 R57, R57, 0x10, RZ ;  /* 0x0000001039397819 */ /* 0x001fce00000006ff */
[----:B------:R0:W-:Y:S08]  /*7be0*/  F2F.BF16.F32 R55, R50 ;  /* 0x0000003200377304 */ /* 0x0001f00000202000 */
[----:B------:R-:W3:Y:S01]  /*7bf0*/  F2F.BF16.F32 R49, R49 ;  /* 0x0000003100317304 */ /* 0x000ee20000202000 */
[----:B0-----:R-:W-:-:S07]  /*7c00*/  IMAD.WIDE.U32 R50, R58, 0x10000, RZ ;  /* 0x000100003a327825 */ /* 0x001fce00078e00ff */
[----:B------:R-:W0:Y:S01]  /*7c10*/  F2F.BF16.F32 R3, R3 ;  /* 0x0000000300037304 */ /* 0x000e220000202000 */
[----:B------:R-:W-:Y:S02]  /*7c20*/  LOP3.LUT R51, R57, R51, R53, 0xfe, !PT ;  /* 0x0000003339337212 */ /* 0x000fe400078efe35 */
[----:B------:R-:W-:Y:S01]  /*7c30*/  LOP3.LUT R50, R50, R52, RZ, 0xfc, !PT ;  /* 0x0000003432327212 */ /* 0x000fe200078efcff */
[----:B------:R-:W-:-:S04]  /*7c40*/  IMAD.WIDE.U32 R52, R56, 0x10000, RZ ;  /* 0x0001000038347825 */ /* 0x000fc800078e00ff */
[----:B------:R-:W4:Y:S01]  /*7c50*/  F2F.BF16.F32 R2, R2 ;  /* 0x0000000200027304 */ /* 0x000f220000202000 */
[----:B--2---:R-:W-:-:S07]  /*7c60*/  SHF.L.U32 R59, R59, 0x10, RZ ;  /* 0x000000103b3b7819 */ /* 0x004fce00000006ff */
[----:B------:R-:W2:Y:S01]  /*7c70*/  F2F.BF16.F32 R57, R66 ;  /* 0x0000004200397304 */ /* 0x000ea20000202000 */
[----:B-1----:R-:W-:Y:S01]  /*7c80*/  LOP3.LUT R53, R59, R53, R48, 0xfe, !PT ;  /* 0x000000353b357212 */ /* 0x002fe200078efe30 */
[----:B---3--:R-:W-:Y:S01]  /*7c90*/  IMAD.WIDE.U32 R48, R49, 0x10000, RZ ;  /* 0x0001000031307825 */ /* 0x008fe200078e00ff */
[----:B0-----:R-:W-:Y:S02]  /*7ca0*/  LOP3.LUT R52, R52, R3, RZ, 0xfc, !PT ;  /* 0x0000000334347212 */ /* 0x001fe400078efcff */
[----:B------:R-:W-:Y:S02]  /*7cb0*/  SHF.L.U32 R3, R55, 0x10, RZ ;  /* 0x0000001037037819 */ /* 0x000fe400000006ff */
[----:B----4-:R-:W-:Y:S01]  /*7cc0*/  LOP3.LUT R48, R48, R2, RZ, 0xfc, !PT ;  /* 0x0000000230307212 */ /* 0x010fe200078efcff */
[----:B------:R-:W-:Y:S01]  /*7cd0*/  FADD R2, R44, -UR11 ;  /* 0x8000000b2c027e21 */ /* 0x000fe20008000000 */
[----:B------:R-:W-:Y:S01]  /*7ce0*/  FADD R47, R47, -UR11 ;  /* 0x8000000b2f2f7e21 */ /* 0x000fe20008000000 */
[----:B--2---:R-:W-:Y:S01]  /*7cf0*/  LOP3.LUT R49, R3, R49, R57, 0xfe, !PT ;  /* 0x0000003103317212 */ /* 0x004fe200078efe39 */
[----:B------:R-:W-:Y:S01]  /*7d00*/  FADD R3, R45, -UR11 ;  /* 0x8000000b2d037e21 */ /* 0x000fe20008000000 */
[----:B------:R-:W-:-:S03]  /*7d10*/  FMUL R44, R2, UR6 ;  /* 0x00000006022c7c20 */ /* 0x000fc60008400000 */
[----:B------:R-:W-:Y:S01]  /*7d20*/  FMUL R2, R3, UR6 ;  /* 0x0000000603027c20 */ /* 0x000fe20008400000 */
[----:B------:R-:W-:Y:S01]  /*7d30*/  FADD R3, R46, -UR11 ;  /* 0x8000000b2e037e21 */ /* 0x000fe20008000000 */
[----:B------:R-:W-:Y:S01]  /*7d40*/  FFMA R44, R192, R44, R140 ;  /* 0x0000002cc02c7223 */ /* 0x000fe2000000008c */
[----:B------:R-:W-:Y:S01]  /*7d50*/  FMUL R47, R47, UR6 ;  /* 0x000000062f2f7c20 */ /* 0x000fe20008400000 */
[----:B------:R-:W-:Y:S01]  /*7d60*/  FFMA R45, R193, R2, R141 ;  /* 0x00000002c12d7223 */ /* 0x000fe2000000008d */
[----:B------:R-:W-:Y:S01]  /*7d70*/  FMUL R3, R3, UR6 ;  /* 0x0000000603037c20 */ /* 0x000fe20008400000 */
[----:B------:R-:W-:Y:S01]  /*7d80*/  FMUL R46, R44, UR10 ;  /* 0x0000000a2c2e7c20 */ /* 0x000fe20008400000 */
[----:B------:R-:W-:Y:S02]  /*7d90*/  FFMA R47, R195, R47, R143 ;  /* 0x0000002fc32f7223 */ /* 0x000fe4000000008f */
[----:B------:R-:W-:Y:S01]  /*7da0*/  FFMA R3, R194, R3, R142 ;  /* 0x00000003c2037223 */ /* 0x000fe2000000008e */
[----:B------:R-:W-:Y:S01]  /*7db0*/  FMNMX3 R2, R54, |R44|, |R45|, !PT ;  /* 0x4000002c36027276 */ /* 0x000fe2000780042d */
[----:B------:R-:W-:Y:S01]  /*7dc0*/  @P1 FMUL R45, R45, UR10 ;  /* 0x0000000a2d2d1c20 */ /* 0x000fe20008400000 */
[----:B------:R-:W-:Y:S01]  /*7dd0*/  FSEL R44, R44, R46, !P1 ;  /* 0x0000002e2c2c7208 */ /* 0x000fe20004800000 */
[----:B------:R-:W-:Y:S01]  /*7de0*/  FMUL R46, R3, UR10 ;  /* 0x0000000a032e7c20 */ /* 0x000fe20008400000 */
[----:B------:R-:W-:Y:S01]  /*7df0*/  FMNMX3 R2, R2, |R3|, |R47|, !PT ;  /* 0x4000000302027276 */ /* 0x000fe2000780042f */
[----:B------:R-:W-:Y:S01]  /*7e00*/  @P1 FMUL R47, R47, UR10 ;  /* 0x0000000a2f2f1c20 */ /* 0x000fe20008400000 */
[----:B------:R-:W-:Y:S01]  /*7e10*/  FADD R55, R40, -UR11 ;  /* 0x8000000b28377e21 */ /* 0x000fe20008000000 */
[----:B------:R0:W-:Y:S01]  /*7e20*/  F2F.BF16.F32 R54, R45 ;  /* 0x0000002d00367304 */ /* 0x0001e20000202000 */
[----:B------:R-:W-:-:S07]  /*7e30*/  FSEL R46, R3, R46, !P1 ;  /* 0x0000002e032e7208 */ /* 0x000fce0004800000 */
[----:B------:R1:W2:Y:S01]  /*7e40*/  F2F.BF16.F32 R40, R47 ;  /* 0x0000002f00287304 */ /* 0x0002a20000202000 */
[----:B0-----:R-:W-:Y:S01]  /*7e50*/  FADD R45, R41, -UR11 ;  /* 0x8000000b292d7e21 */ /* 0x001fe20008000000 */
[----:B------:R-:W-:-:S03]  /*7e60*/  FMUL R41, R55, UR6 ;  /* 0x0000000637297c20 */ /* 0x000fc60008400000 */
[----:B------:R-:W-:Y:S01]  /*7e70*/  FMUL R45, R45, UR6 ;  /* 0x000000062d2d7c20 */ /* 0x000fe20008400000 */
[----:B------:R-:W-:Y:S01]  /*7e80*/  FFMA R3, R188, R41, R136 ;  /* 0x00000029bc037223 */ /* 0x000fe20000000088 */
[----:B------:R-:W-:Y:S01]  /*7e90*/  FADD R41, R43, -UR11 ;  /* 0x8000000b2b297e21 */ /* 0x000fe20008000000 */
[----:B------:R-:W0:Y:S01]  /*7ea0*/  F2F.BF16.F32 R46, R46 ;  /* 0x0000002e002e7304 */ /* 0x000e220000202000 */
[----:B------:R-:W-:Y:S01]  /*7eb0*/  FADD R42, R42, -UR11 ;  /* 0x8000000b2a2a7e21 */ /* 0x000fe20008000000 */
[----:B------:R-:W-:Y:S01]  /*7ec0*/  FFMA R45, R189, R45, R137 ;  /* 0x0000002dbd2d7223 */ /* 0x000fe20000000089 */
[----:B-1----:R-:W-:Y:S01]  /*7ed0*/  FMUL R47, R3, UR10 ;  /* 0x0000000a032f7c20 */ /* 0x002fe20008400000 */
[----:B------:R-:W-:Y:S01]  /*7ee0*/  FMUL R41, R41, UR6 ;  /* 0x0000000629297c20 */ /* 0x000fe20008400000 */
[----:B------:R-:W-:Y:S02]  /*7ef0*/  FMUL R43, R42, UR6 ;  /* 0x000000062a2b7c20 */ /* 0x000fe40008400000 */
[----:B------:R-:W-:Y:S01]  /*7f00*/  FMNMX3 R42, R2, |R3|, |R45|, !PT ;  /* 0x40000003022a7276 */ /* 0x000fe2000780042d */
[----:B------:R-:W1:Y:S01]  /*7f10*/  F2F.BF16.F32 R44, R44 ;  /* 0x0000002c002c7304 */ /* 0x000e620000202000 */
[----:B------:R-:W-:Y:S01]  /*7f20*/  FSEL R3, R3, R47, !P1 ;  /* 0x0000002f03037208 */ /* 0x000fe20004800000 */
[----:B------:R-:W-:Y:S01]  /*7f30*/  FFMA R2, R191, R41, R139 ;  /* 0x00000029bf027223 */ /* 0x000fe2000000008b */
[----:B--2---:R-:W-:Y:S01]  /*7f40*/  SHF.L.U32 R47, R40, 0x10, RZ ;  /* 0x00000010282f7819 */ /* 0x004fe200000006ff */
[----:B------:R-:W-:-:S04]  /*7f50*/  IMAD.WIDE.U32 R40, R54, 0x10000, RZ ;  /* 0x0001000036287825 */ /* 0x000fc800078e00ff */
[----:B------:R-:W-:Y:S01]  /*7f60*/  FFMA R43, R190, R43, R138 ;  /* 0x0000002bbe2b7223 */ /* 0x000fe2000000008a */
[----:B------:R-:W-:Y:S01]  /*7f70*/  @P1 FMUL R45, R45, UR10 ;  /* 0x0000000a2d2d1c20 */ /* 0x000fe20008400000 */
[----:B------:R-:W-:Y:S01]  /*7f80*/  FADD R36, R36, -UR11 ;  /* 0x8000000b24247e21 */ /* 0x000fe20008000000 */
[----:B0-----:R-:W-:Y:S01]  /*7f90*/  LOP3.LUT R41, R47, R41, R46, 0xfe, !PT ;  /* 0x000000292f297212 */ /* 0x001fe200078efe2e */
[----:B------:R-:W-:Y:S01]  /*7fa0*/  FADD R47, R39, -UR11 ;  /* 0x8000000b272f7e21 */ /* 0x000fe20008000000 */
[----:B------:R-:W-:Y:S01]  /*7fb0*/  FMNMX3 R42, R42, |R43|, |R2|, !PT ;  /* 0x4000002b2a2a7276 */ /* 0x000fe20007800402 */
[----:B------:R0:W2:Y:S01]  /*7fc0*/  F2F.BF16.F32 R39, R45 ;  /* 0x0000002d00277304 */ /* 0x0000a20000202000 */
[----:B------:R-:W-:Y:S01]  /*7fd0*/  @P1 FMUL R2, R2, UR10 ;  /* 0x0000000a02021c20 */ /* 0x000fe20008400000 */
[----:B------:R-:W-:Y:S01]  /*7fe0*/  FADD R37, R37, -UR11 ;  /* 0x8000000b25257e21 */ /* 0x000fe20008000000 */
[----:B------:R-:W-:Y:S01]  /*7ff0*/  FADD R46, R38, -UR11 ;  /* 0x8000000b262e7e21 */ /* 0x000fe20008000000 */
[----:B------:R-:W-:Y:S01]  /*8000*/  FMUL R55, R43, UR10 ;  /* 0x0000000a2b377c20 */ /* 0x000fe20008400000 */
[----:B-1----:R-:W-:Y:S01]  /*8010*/  LOP3.LUT R40, R40, R44, RZ, 0xfc, !PT ;  /* 0x0000002c28287212 */ /* 0x002fe200078efcff */
[----:B0-----:R-:W-:Y:S01]  /*8020*/  FADD R45, R34, -UR11 ;  /* 0x8000000b222d7e21 */ /* 0x001fe20008000000 */
[----:B------:R-:W-:Y:S01]  /*8030*/  FADD R34, R29, -UR11 ;  /* 0x8000000b1d227e21 */ /* 0x000fe20008000000 */
[----:B------:R-:W-:Y:S01]  /*8040*/  FMUL R29, R36, UR6 ;  /* 0x00000006241d7c20 */ /* 0x000fe20008400000 */
[----:B------:R-:W-:Y:S01]  /*8050*/  FADD R38, R32, -UR11 ;  /* 0x8000000b20267e21 */ /* 0x000fe20008000000 */
[----:B------:R0:W1:Y:S01]  /*8060*/  F2F.BF16.F32 R44, R2 ;  /* 0x00000002002c7304 */ /* 0x0000620000202000 */
[----:B------:R-:W-:Y:S01]  /*8070*/  FADD R32, R33, -UR11 ;  /* 0x8000000b21207e21 */ /* 0x000fe20008000000 */
[----:B------:R-:W-:Y:S01]  /*8080*/  FMUL R36, R46, UR6 ;  /* 0x000000062e247c20 */ /* 0x000fe20008400000 */
[----:B------:R-:W-:Y:S01]  /*8090*/  FFMA R33, R184, R29, R132 ;  /* 0x0000001db8217223 */ /* 0x000fe20000000084 */
[----:B------:R-:W-:Y:S01]  /*80a0*/  FSEL R43, R43, R55, !P1 ;  /* 0x000000372b2b7208 */ /* 0x000fe20004800000 */
[----:B------:R-:W-:Y:S01]  /*80b0*/  FMUL R29, R47, UR6 ;  /* 0x000000062f1d7c20 */ /* 0x000fe20008400000 */
[----:B0-----:R-:W-:Y:S01]  /*80c0*/  FMUL R2, R37, UR6 ;  /* 0x0000000625027c20 */ /* 0x001fe20008400000 */
[----:B------:R-:W-:Y:S01]  /*80d0*/  FFMA R36, R186, R36, R134 ;  /* 0x00000024ba247223 */ /* 0x000fe20000000086 */
[----:B------:R-:W-:-:S02]  /*80e0*/  FMUL R37, R33, UR10 ;  /* 0x0000000a21257c20 */ /* 0x000fc40008400000 */
[----:B------:R-:W-:Y:S01]  /*80f0*/  FFMA R2, R185, R2, R133 ;  /* 0x00000002b9027223 */ /* 0x000fe20000000085 */
[----:B------:R-:W0:Y:S01]  /*8100*/  F2F.BF16.F32 R3, R3 ;  /* 0x0000000300037304 */ /* 0x000e220000202000 */
[----:B------:R-:W-:Y:S01]  /*8110*/  FFMA R29, R187, R29, R135 ;  /* 0x0000001dbb1d7223 */ /* 0x000fe20000000087 */
[----:B------:R-:W-:Y:S01]  /*8120*/  FSEL R37, R33, R37, !P1 ;  /* 0x0000002521257208 */ /* 0x000fe20004800000 */
[----:B------:R-:W-:Y:S01]  /*8130*/  FMUL R47, R38, UR6 ;  /* 0x00000006262f7c20 */ /* 0x000fe20008400000 */
[----:B------:R-:W-:-:S04]  /*8140*/  FMNMX3 R42, R42, |R33|, |R2|, !PT ;  /* 0x400000212a2a7276 */ /* 0x000fc80007800402 */
[----:B------:R3:W4:Y:S01]  /*8150*/  F2F.BF16.F32 R46, R43 ;  /* 0x0000002b002e7304 */ /* 0x0007220000202000 */
[----:B------:R-:W-:Y:S01]  /*8160*/  FMNMX3 R38, R42, |R36|, |R29|, !PT ;  /* 0x400000242a267276 */ /* 0x000fe2000780041d */
[----:B------:R-:W-:Y:S01]  /*8170*/  FFMA R42, R180, R47, R128 ;  /* 0x0000002fb42a7223 */ /* 0x000fe20000000080 */
[----:B---3--:R-:W-:Y:S01]  /*8180*/  FADD R43, R31, -UR11 ;  /* 0x8000000b1f2b7e21 */ /* 0x008fe20008000000 */
[----:B------:R-:W-:-:S04]  /*8190*/  FMUL R31, R36, UR10 ;  /* 0x0000000a241f7c20 */ /* 0x000fc80008400000 */
[----:B------:R2:W-:Y:S01]  /*81a0*/  F2F.BF16.F32 R33, R37 ;  /* 0x0000002500217304 */ /* 0x0005e20000202000 */
[----:B------:R-:W-:Y:S01]  /*81b0*/  FSEL R31, R36, R31, !P1 ;  /* 0x0000001f241f7208 */ /* 0x000fe20004800000 */
[----:B--2---:R-:W-:-:S04]  /*81c0*/  IMAD.WIDE.U32 R36, R39, 0x10000, RZ ;  /* 0x0001000027247825 */ /* 0x004fc800078e00ff */
[----:B------:R-:W-:Y:S01]  /*81d0*/  FMUL R39, R45, UR6 ;  /* 0x000000062d277c20 */ /* 0x000fe20008400000 */
[----:B-1----:R-:W-:Y:S01]  /*81e0*/  SHF.L.U32 R45, R44, 0x10, RZ ;  /* 0x000000102c2d7819 */ /* 0x002fe200000006ff */
[----:B------:R-:W-:Y:S01]  /*81f0*/  FMUL R44, R42, UR10 ;  /* 0x0000000a2a2c7c20 */ /* 0x000fe20008400000 */
[----:B------:R-:W-:Y:S01]  /*8200*/  FADD R28, R28, -UR11 ;  /* 0x8000000b1c1c7e21 */ /* 0x000fe20008000000 */
[----:B0-----:R-:W-:Y:S02]  /*8210*/  LOP3.LUT R36, R36, R3, RZ, 0xfc, !PT ;  /* 0x0000000324247212 */ /* 0x001fe400078efcff */
[----:B----4-:R-:W-:Y:S01]  /*8220*/  LOP3.LUT R37, R45, R37, R46, 0xfe, !PT ;  /* 0x000000252d257212 */ /* 0x010fe200078efe2e */
[----:B------:R-:W-:Y:S01]  /*8230*/  FFMA R45, R182, R39, R130 ;  /* 0x00000027b62d7223 */ /* 0x000fe20000000082 */
[----:B------:R-:W-:Y:S01]  /*8240*/  FSEL R3, R42, R44, !P1 ;  /* 0x0000002c2a037208 */ /* 0x000fe20004800000 */
[----:B------:R-:W-:Y:S01]  /*8250*/  FADD R35, R35, -UR11 ;  /* 0x8000000b23237e21 */ /* 0x000fe20008000000 */
[----:B------:R-:W-:Y:S01]  /*8260*/  FMUL R39, R32, UR6 ;  /* 0x0000000620277c20 */ /* 0x000fe20008400000 */
[----:B------:R-:W-:Y:S01]  /*8270*/  FMUL R44, R28, UR6 ;  /* 0x000000061c2c7c20 */ /* 0x000fe20008400000 */
[----:B------:R0:W-:Y:S02]  /*8280*/  F2F.BF16.F32 R32, R3 ;  /* 0x0000000300207304 */ /* 0x0001e40000202000 */
[----:B------:R-:W-:Y:S01]  /*8290*/  FFMA R28, R181, R39, R129 ;  /* 0x00000027b51c7223 */ /* 0x000fe20000000081 */
[----:B------:R-:W-:Y:S01]  /*82a0*/  FMUL R46, R45, UR10 ;  /* 0x0000000a2d2e7c20 */ /* 0x000fe20008400000 */
[----:B------:R-:W-:Y:S01]  /*82b0*/  FFMA R39, R176, R44, R124 ;  /* 0x0000002cb0277223 */ /* 0x000fe2000000007c */
[----:B0-----:R-:W-:-:S02]  /*82c0*/  FMUL R3, R35, UR6 ;  /* 0x0000000623037c20 */ /* 0x001fc40008400000 */
[----:B------:R-:W-:Y:S02]  /*82d0*/  FMNMX3 R38, R38, |R42|, |R28|, !PT ;  /* 0x4000002a26267276 */ /* 0x000fe4000780041c */
[----:B------:R-:W-:Y:S01]  /*82e0*/  FFMA R3, R183, R3, R131 ;  /* 0x00000003b7037223 */ /* 0x000fe20000000083 */
[----:B------:R-:W-:Y:S01]  /*82f0*/  FADD R30, R30, -UR11 ;  /* 0x8000000b1e1e7e21 */ /* 0x000fe20008000000 */
[----:B------:R-:W-:Y:S01]  /*8300*/  FSEL R46, R45, R46, !P1 ;  /* 0x0000002e2d2e7208 */ /* 0x000fe20004800000 */
[C---:B------:R-:W-:Y:S02]  /*8310*/  FMUL R35, R39.reuse, UR10 ;  /* 0x0000000a27237c20 */ /* 0x040fe40008400000 */
[----:B------:R-:W-:Y:S01]  /*8320*/  FMNMX3 R45, R38, |R45|, |R3|, !PT ;  /* 0x4000002d262d7276 */ /* 0x000fe20007800403 */
[----:B------:R-:W-:Y:S01]  /*8330*/  FADD R38, R26, -UR11 ;  /* 0x8000000b1a267e21 */ /* 0x000fe20008000000 */
[----:B------:R-:W-:Y:S01]  /*8340*/  FADD R24, R24, -UR11 ;  /* 0x8000000b18187e21 */ /* 0x000fe20008000000 */
[----:B------:R-:W-:Y:S01]  /*8350*/  FMUL R44, R30, UR6 ;  /* 0x000000061e2c7c20 */ /* 0x000fe20008400000 */
[----:B------:R-:W-:Y:S01]  /*8360*/  FMUL R26, R34, UR6 ;  /* 0x00000006221a7c20 */ /* 0x000fe20008400000 */
[----:B------:R0:W-:Y:S01]  /*8370*/  F2F.BF16.F32 R30, R46 ;  /* 0x0000002e001e7304 */ /* 0x0001e20000202000 */
[----:B------:R-:W-:Y:S01]  /*8380*/  FSEL R42, R39, R35, !P1 ;  /* 0x00000023272a7208 */ /* 0x000fe20004800000 */
[----:B------:R-:W-:Y:S01]  /*8390*/  FMUL R34, R38, UR6 ;  /* 0x0000000626227c20 */ /* 0x000fe20008400000 */
[----:B------:R-:W-:Y:S01]  /*83a0*/  FADD R20, R20, -UR11 ;  /* 0x8000000b14147e21 */ /* 0x000fe20008000000 */
[----:B------:R-:W-:-:S02]  /*83b0*/  FMUL R43, R43, UR6 ;  /* 0x000000062b2b7c20 */ /* 0x000fc40008400000 */
[----:B------:R-:W-:Y:S01]  /*83c0*/  FFMA R34, R174, R34, R122 ;  /* 0x00000022ae227223 */ /* 0x000fe2000000007a */
[----:B0-----:R-:W-:Y:S02]  /*83d0*/  FMUL R46, R24, UR6 ;  /* 0x00000006182e7c20 */ /* 0x001fe40008400000 */
[----:B------:R0:W-:Y:S01]  /*83e0*/  F2F.BF16.F32 R24, R42 ;  /* 0x0000002a00187304 */ /* 0x0001e20000202000 */
[----:B------:R-:W-:Y:S01]  /*83f0*/  FFMA R26, R177, R26, R125 ;  /* 0x0000001ab11a7223 */ /* 0x000fe2000000007d */
[----:B------:R-:W-:Y:S01]  /*8400*/  FFMA R44, R178, R44, R126 ;  /* 0x0000002cb22c7223 */ /* 0x000fe2000000007e */
[----:B0-----:R-:W-:Y:S01]  /*8410*/  FFMA R42, R172, R46, R120 ;  /* 0x0000002eac2a7223 */ /* 0x001fe20000000078 */
[----:B------:R-:W-:Y:S01]  /*8420*/  FMUL R46, R20, UR6 ;  /* 0x00000006142e7c20 */ /* 0x000fe20008400000 */
[----:B------:R-:W-:Y:S01]  /*8430*/  FFMA R20, R179, R43, R127 ;  /* 0x0000002bb3147223 */ /* 0x000fe2000000007f */
[----:B------:R-:W-:Y:S01]  /*8440*/  FMUL R43, R34, UR10 ;  /* 0x0000000a222b7c20 */ /* 0x000fe20008400000 */
[----:B------:R-:W-:Y:S01]  /*8450*/  FMNMX3 R39, R45, |R39|, |R26|, !PT ;  /* 0x400000272d277276 */ /* 0x000fe2000780041a */
[----:B------:R-:W-:-:S03]  /*8460*/  FADD R47, R22, -UR11 ;  /* 0x8000000b162f7e21 */ /* 0x000fc60008000000 */
[----:B------:R-:W-:Y:S02]  /*8470*/  FSEL R43, R34, R43, !P1 ;  /* 0x0000002b222b7208 */ /* 0x000fe40004800000 */
[----:B------:R-:W-:Y:S02]  /*8480*/  FMNMX3 R45, R39, |R44|, |R20|, !PT ;  /* 0x4000002c272d7276 */ /* 0x000fe40007800414 */
[----:B------:R0:W-:Y:S01]  /*8490*/  F2F.BF16.F32 R39, R43 ;  /* 0x0000002b00277304 */ /* 0x0001e20000202000 */
[----:B------:R-:W-:Y:S01]  /*84a0*/  FMUL R47, R47, UR6 ;  /* 0x000000062f2f7c20 */ /* 0x000fe20008400000 */
[----:B------:R-:W-:Y:S01]  /*84b0*/  FFMA R22, R168, R46, R116 ;  /* 0x0000002ea8167223 */ /* 0x000fe20000000074 */
[----:B------:R-:W-:Y:S01]  /*84c0*/  FMUL R35, R44, UR10 ;  /* 0x0000000a2c237c20 */ /* 0x000fe20008400000 */
[----:B0-----:R-:W-:Y:S01]  /*84d0*/  FADD R43, R25, -UR11 ;  /* 0x8000000b192b7e21 */ /* 0x001fe20008000000 */
[----:B------:R-:W-:Y:S01]  /*84e0*/  FFMA R25, R170, R47, R118 ;  /* 0x0000002faa197223 */ /* 0x000fe20000000076 */
[----:B------:R-:W-:-:S02]  /*84f0*/  FADD R47, R18, -UR11 ;  /* 0x8000000b122f7e21 */ /* 0x000fc40008000000 */
[----:B------:R-:W-:Y:S01]  /*8500*/  FMUL R46, R43, UR6 ;  /* 0x000000062b2e7c20 */ /* 0x000fe20008400000 */
[----:B------:R-:W-:Y:S01]  /*8510*/  FMUL R38, R42, UR10 ;  /* 0x0000000a2a267c20 */ /* 0x000fe20008400000 */
[----:B------:R-:W-:Y:S02]  /*8520*/  FMUL R47, R47, UR6 ;  /* 0x000000062f2f7c20 */ /* 0x000fe40008400000 */
[----:B------:R-:W-:Y:S01]  /*8530*/  FFMA R18, R173, R46, R121 ;  /* 0x0000002ead127223 */ /* 0x000fe20000000079 */
[----:B------:R-:W-:Y:S01]  /*8540*/  FSEL R35, R44, R35, !P1 ;  /* 0x000000232c237208 */ /* 0x000fe20004800000 */
[----:B------:R-:W-:Y:S01]  /*8550*/  FMUL R44, R22, UR10 ;  /* 0x0000000a162c7c20 */ /* 0x000fe20008400000 */
[----:B------:R-:W-:Y:S01]  /*8560*/  FSEL R38, R42, R38, !P1 ;  /* 0x000000262a267208 */ /* 0x000fe20004800000 */
[----:B------:R-:W-:Y:S01]  /*8570*/  FADD R16, R16, -UR11 ;  /* 0x8000000b10107e21 */ /* 0x000fe20008000000 */
[----:B------:R-:W-:Y:S01]  /*8580*/  FMNMX3 R42, R45, |R42|, |R18|, !PT ;  /* 0x4000002a2d2a7276 */ /* 0x000fe20007800412 */
[----:B------:R-:W-:Y:S01]  /*8590*/  FFMA R45, R166, R47, R114 ;  /* 0x0000002fa62d7223 */ /* 0x000fe20000000072 */
[----:B------:R-:W-:Y:S01]  /*85a0*/  FSEL R44, R22, R44, !P1 ;  /* 0x0000002c162c7208 */ /* 0x000fe20004800000 */
[----:B------:R-:W-:Y:S01]  /*85b0*/  FADD R47, R12, -UR11 ;  /* 0x8000000b0c2f7e21 */ /* 0x000fe20008000000 */
[----:B------:R-:W-:Y:S01]  /*85c0*/  FMUL R54, R16, UR6 ;  /* 0x0000000610367c20 */ /* 0x000fe20008400000 */
[----:B------:R-:W-:Y:S01]  /*85d0*/  FMUL R12, R45, UR10 ;  /* 0x0000000a2d0c7c20 */ /* 0x000fe20008400000 */
[----:B------:R0:W-:Y:S01]  /*85e0*/  F2F.BF16.F32 R16, R44 ;  /* 0x0000002c00107304 */ /* 0x0001e20000202000 */
[----:B------:R-:W-:Y:S01]  /*85f0*/  FMUL R47, R47, UR6 ;  /* 0x000000062f2f7c20 */ /* 0x000fe20008400000 */
[----:B0-----:R-:W-:-:S02]  /*8600*/  FFMA R44, R164, R54, R112 ;  /* 0x00000036a42c7223 */ /* 0x001fc40000000070 */
[----:B------:R-:W-:Y:S01]  /*8610*/  FSEL R54, R45, R12, !P1 ;  /* 0x0000000c2d367208 */ /* 0x000fe20004800000 */
[----:B------:R-:W-:Y:S01]  /*8620*/  FFMA R12, R160, R47, R108 ;  /* 0x0000002fa00c7223 */ /* 0x000fe2000000006c */
[----:B------:R-:W-:Y:S02]  /*8630*/  FADD R47, R14, -UR11 ;  /* 0x8000000b0e2f7e21 */ /* 0x000fe40008000000 */
[----:B------:R0:W-:Y:S01]  /*8640*/  F2F.BF16.F32 R14, R54 ;  /* 0x00000036000e7304 */ /* 0x0001e20000202000 */
[----:B------:R-:W-:Y:S01]  /*8650*/  FADD R10, R10, -UR11 ;  /* 0x8000000b0a0a7e21 */ /* 0x000fe20008000000 */
[----:B0-----:R-:W-:-:S04]  /*8660*/  FADD R54, R8, -UR11 ;  /* 0x8000000b08367e21 */ /* 0x001fc80008000000 */
[----:B------:R-:W-:Y:S01]  /*8670*/  FMUL R54, R54, UR6 ;  /* 0x0000000636367c20 */ /* 0x000fe20008400000 */
[----:B------:R-:W-:-:S03]  /*8680*/  FMUL R10, R10, UR6 ;  /* 0x000000060a0a7c20 */ /* 0x000fc60008400000 */
[----:B------:R-:W-:Y:S01]  /*8690*/  FFMA R54, R156, R54, R104 ;  /* 0x000000369c367223 */ /* 0x000fe20000000068 */
[----:B------:R-:W-:-:S03]  /*86a0*/  FFMA R10, R158, R10, R106 ;  /* 0x0000000a9e0a7223 */ /* 0x000fc6000000006a */
[----:B------:R-:W-:Y:S01]  /*86b0*/  FMUL R57, R54, UR10 ;  /* 0x0000000a36397c20 */ /* 0x000fe20008400000 */
[----:B-----5:R-:W-:Y:S01]  /*86c0*/  FADD R56, R4, -UR11 ;  /* 0x8000000b04387e21 */ /* 0x020fe20008000000 */
[----:B------:R-:W-:-:S03]  /*86d0*/  FMUL R58, R10, UR10 ;  /* 0x0000000a0a3a7c20 */ /* 0x000fc60008400000 */
[----:B------:R-:W-:Y:S01]  /*86e0*/  FSEL R57, R54, R57, !P1 ;  /* 0x0000003936397208 */ /* 0x000fe20004800000 */
[----:B------:R-:W-:-:S03]  /*86f0*/  FMUL R56, R56, UR6 ;  /* 0x0000000638387c20 */ /* 0x000fc60008400000 */
[----:B------:R0:W-:Y:S01]  /*8700*/  F2F.BF16.F32 R4, R57 ;  /* 0x0000003900047304 */ /* 0x0001e20000202000 */
[----:B------:R-:W-:Y:S01]  /*8710*/  FSEL R58, R10, R58, !P1 ;  /* 0x0000003a0a3a7208 */ /* 0x000fe20004800000 */
[----:B------:R-:W-:Y:S01]  /*8720*/  FFMA R56, R152, R56, R100 ;  /* 0x0000003898387223 */ /* 0x000fe20000000064 */
[----:B0-----:R-:W-:-:S03]  /*8730*/  FADD R57, R6, -UR11 ;  /* 0x8000000b06397e21 */ /* 0x001fc60008000000 */
[----:B------:R-:W-:Y:S02]  /*8740*/  FMUL R59, R56, UR10 ;  /* 0x0000000a383b7c20 */ /* 0x000fe40008400000 */
[----:B------:R0:W-:Y:S01]  /*8750*/  F2F.BF16.F32 R6, R58 ;  /* 0x0000003a00067304 */ /* 0x0001e20000202000 */
[----:B------:R-:W-:-:S04]  /*8760*/  FMUL R57, R57, UR6 ;  /* 0x0000000639397c20 */ /* 0x000fc80008400000 */
[----:B------:R-:W-:Y:S01]  /*8770*/  FFMA R57, R154, R57, R102 ;  /* 0x000000399a397223 */ /* 0x000fe20000000066 */
[----:B0-----:R-:W-:Y:S01]  /*8780*/  FADD R58, R27, -UR11 ;  /* 0x8000000b1b3a7e21 */ /* 0x001fe20008000000 */
[----:B------:R-:W-:Y:S02]  /*8790*/  FSEL R27, R56, R59, !P1 ;  /* 0x0000003b381b7208 */ /* 0x000fe40004800000 */
[----:B------:R-:W-:Y:S01]  /*87a0*/  FMUL R59, R57, UR10 ;  /* 0x0000000a393b7c20 */ /* 0x000fe20008400000 */
[----:B------:R-:W-:Y:S01]  /*87b0*/  FMUL R58, R58, UR6 ;  /* 0x000000063a3a7c20 */ /* 0x000fe20008400000 */
[----:B------:R-:W-:-:S03]  /*87c0*/  FADD R21, R21, -UR11 ;  /* 0x8000000b15157e21 */ /* 0x000fc60008000000 */
[----:B------:R-:W-:Y:S01]  /*87d0*/  FFMA R58, R175, R58, R123 ;  /* 0x0000003aaf3a7223 */ /* 0x000fe2000000007b */
[----:B------:R-:W-:Y:S01]  /*87e0*/  FSEL R59, R57, R59, !P1 ;  /* 0x0000003b393b7208 */ /* 0x000fe20004800000 */
[----:B------:R-:W-:-:S03]  /*87f0*/  @P1 FMUL R2, R2, UR10 ;  /* 0x0000000a02021c20 */ /* 0x000fc60008400000 */
[----:B------:R-:W-:Y:S02]  /*8800*/  FMNMX3 R42, R42, |R34|, |R58|, !PT ;  /* 0x400000222a2a7276 */ /* 0x000fe4000780043a */
[----:B------:R0:W-:Y:S01]  /*8810*/  F2F.BF16.F32 R34, R59 ;  /* 0x0000003b00227304 */ /* 0x0001e20000202000 */
[----:B------:R-:W-:Y:S01]  /*8820*/  @P1 FMUL R29, R29, UR10 ;  /* 0x0000000a1d1d1c20 */ /* 0x000fe20008400000 */
[----:B------:R-:W-:Y:S01]  /*8830*/  FADD R23, R23, -UR11 ;  /* 0x8000000b17177e21 */ /* 0x000fe20008000000 */
[----:B0-----:R-:W-:-:S05]  /*8840*/  FMUL R59, R21, UR6 ;  /* 0x00000006153b7c20 */ /* 0x001fca0008400000 */
[----:B------:R0:W1:Y:S01]  /*8850*/  F2F.BF16.F32 R21, R2 ;  /* 0x0000000200157304 */ /* 0x0000620000202000 */
[----:B------:R-:W-:Y:S01]  /*8860*/  @P1 FMUL R28, R28, UR10 ;  /* 0x0000000a1c1c1c20 */ /* 0x000fe20008400000 */
[----:B0-----:R-:W-:-:S05]  /*8870*/  FFMA R2, R169, R59, R117 ;  /* 0x0000003ba9027223 */ /* 0x001fca0000000075 */
[----:B------:R-:W-:Y:S02]  /*8880*/  FMNMX3 R42, R42, |R22|, |R2|, !PT ;  /* 0x400000162a2a7276 */ /* 0x000fe40007800402 */
[----:B------:R0:W2:Y:S01]  /*8890*/  F2F.BF16.F32 R22, R29 ;  /* 0x0000001d00167304 */ /* 0x0000a20000202000 */
[----:B------:R-:W-:Y:S01]  /*88a0*/  FMUL R43, R25, UR10 ;  /* 0x0000000a192b7c20 */ /* 0x000fe20008400000 */
[----:B------:R-:W-:Y:S01]  /*88b0*/  @P1 FMUL R3, R3, UR10 ;  /* 0x0000000a03031c20 */ /* 0x000fe20008400000 */
[----:B0-----:R-:W-:-:S05]  /*88c0*/  FMUL R29, R23, UR6 ;  /* 0x00000006171d7c20 */ /* 0x001fca0008400000 */
[----:B------:R0:W-:Y:S01]  /*88d0*/  F2F.BF16.F32 R23, R28 ;  /* 0x0000001c00177304 */ /* 0x0001e20000202000 */
[----:B------:R-:W-:Y:S01]  /*88e0*/  FSEL R43, R25, R43, !P1 ;  /* 0x0000002b192b7208 */ /* 0x000fe20004800000 */
[----:B0-----:R-:W-:-:S05]  /*88f0*/  FFMA R28, R171, R29, R119 ;  /* 0x0000001dab1c7223 */ /* 0x001fca0000000077 */
[----:B------:R-:W-:Y:S02]  /*8900*/  FMNMX3 R29, R42, |R25|, |R28|, !PT ;  /* 0x400000192a1d7276 */ /* 0x000fe4000780041c */
[----:B------:R0:W-:Y:S01]  /*8910*/  F2F.BF16.F32 R25, R3 ;  /* 0x0000000300197304 */ /* 0x0001e20000202000 */
[----:B------:R-:W-:Y:S01]  /*8920*/  FADD R19, R19, -UR11 ;  /* 0x8000000b13137e21 */ /* 0x000fe20008000000 */
[----:B0-----:R-:W-:-:S04]  /*8930*/  FADD R3, R17, -UR11 ;  /* 0x8000000b11037e21 */ /* 0x001fc80008000000 */
[----:B------:R-:W-:Y:S01]  /*8940*/  FMUL R3, R3, UR6 ;  /* 0x0000000603037c20 */ /* 0x000fe20008400000 */
[----:B------:R-:W-:Y:S01]  /*8950*/  @P1 FMUL R26, R26, UR10 ;  /* 0x0000000a1a1a1c20 */ /* 0x000fe20008400000 */
[----:B------:R-:W-:Y:S02]  /*8960*/  FMUL R19, R19, UR6 ;  /* 0x0000000613137c20 */ /* 0x000fe40008400000 */
[----:B------:R-:W-:Y:S01]  /*8970*/  FFMA R3, R165, R3, R113 ;  /* 0x00000003a5037223 */ /* 0x000fe20000000071 */
[----:B------:R0:W-:Y:S01]  /*8980*/  F2F.BF16.F32 R17, R26 ;  /* 0x0000001a00117304 */ /* 0x0001e20000202000 */
[----:B------:R-:W-:Y:S01]  /*8990*/  FADD R13, R13, -UR11 ;  /* 0x8000000b0d0d7e21 */ /* 0x000fe20008000000 */
[----:B------:R-:W-:-:S03]  /*89a0*/  @P1 FMUL R2, R2, UR10 ;  /* 0x0000000a02021c20 */ /* 0x000fc60008400000 */
[----:B------:R-:W-:Y:S01]  /*89b0*/  FMUL R13, R13, UR6 ;  /* 0x000000060d0d7c20 */ /* 0x000fe20008400000 */
[----:B0-----:R-:W-:Y:S01]  /*89c0*/  FMNMX3 R26, R29, |R44|, |R3|, !PT ;  /* 0x4000002c1d1a7276 */ /* 0x001fe20007800403 */
[----:B------:R-:W-:Y:S01]  /*89d0*/  FFMA R29, R167, R19, R115 ;  /* 0x00000013a71d7223 */ /* 0x000fe20000000073 */
[----:B------:R-:W-:-:S04]  /*89e0*/  FMUL R55, R12, UR10 ;  /* 0x0000000a0c377c20 */ /* 0x000fc80008400000 */
[----:B------:R-:W-:Y:S02]  /*89f0*/  FMNMX3 R42, R26, |R45|, |R29|, !PT ;  /* 0x4000002d1a2a7276 */ /* 0x000fe4000780041d */
[----:B------:R0:W-:Y:S01]  /*8a00*/  F2F.BF16.F32 R26, R2 ;  /* 0x00000002001a7304 */ /* 0x0001e20000202000 */
[----:B------:R-:W-:Y:S01]  /*8a10*/  @P1 FMUL R3, R3, UR10 ;  /* 0x0000000a03031c20 */ /* 0x000fe20008400000 */
[----:B------:R-:W-:Y:S01]  /*8a20*/  FSEL R55, R12, R55, !P1 ;  /* 0x000000370c377208 */ /* 0x000fe20004800000 */
[----:B0-----:R-:W-:Y:S01]  /*8a30*/  FFMA R2, R161, R13, R109 ;  /* 0x0000000da1027223 */ /* 0x001fe2000000006d */
[----:B------:R-:W-:-:S04]  /*8a40*/  @P1 FMUL R29, R29, UR10 ;  /* 0x0000000a1d1d1c20 */ /* 0x000fc80008400000 */
[----:B------:R-:W-:Y:S01]  /*8a50*/  FMNMX3 R13, R42, |R12|, |R2|, !PT ;  /* 0x4000000c2a0d7276 */ /* 0x000fe20007800402 */
[----:B------:R-:W-:Y:S02]  /*8a60*/  FADD R12, R15, -UR11 ;  /* 0x8000000b0f0c7e21 */ /* 0x000fe40008000000 */
[----:B------:R0:W-:Y:S01]  /*8a70*/  F2F.BF16.F32 R15, R3 ;  /* 0x00000003000f7304 */ /* 0x0001e20000202000 */
[----:B------:R-:W-:Y:S01]  /*8a80*/  FMUL R47, R47, UR6 ;  /* 0x000000062f2f7c20 */ /* 0x000fe20008400000 */
[----:B------:R-:W-:Y:S01]  /*8a90*/  FMUL R12, R12, UR6 ;  /* 0x000000060c0c7c20 */ /* 0x000fe20008400000 */
[----:B------:R-:W-:Y:S01]  /*8aa0*/  @P1 FMUL R2, R2, UR10 ;  /* 0x0000000a02021c20 */ /* 0x000fe20008400000 */
[----:B0-----:R-:W-:-:S04]  /*8ab0*/  FADD R3, R9, -UR11 ;  /* 0x8000000b09037e21 */ /* 0x001fc80008000000 */
[----:B------:R0:W-:Y:S01]  /*8ac0*/  F2F.BF16.F32 R9, R29 ;  /* 0x0000001d00097304 */ /* 0x0001e20000202000 */
[----:B------:R-:W-:Y:S01]  /*8ad0*/  FFMA R47, R162, R47, R110 ;  /* 0x0000002fa22f7223 */ /* 0x000fe2000000006e */
[----:B------:R-:W-:Y:S01]  /*8ae0*/  FFMA R12, R163, R12, R111 ;  /* 0x0000000ca30c7223 */ /* 0x000fe2000000006f */
[----:B------:R-:W-:Y:S01]  /*8af0*/  FMUL R46, R44, UR10 ;  /* 0x0000000a2c2e7c20 */ /* 0x000fe20008400000 */
[----:B0-----:R-:W-:-:S04]  /*8b00*/  FMUL R29, R3, UR6 ;  /* 0x00000006031d7c20 */ /* 0x001fc80008400000 */
[----:B------:R-:W0:Y:S01]  /*8b10*/  F2F.BF16.F32 R31, R31 ;  /* 0x0000001f001f7304 */ /* 0x000e220000202000 */
[----:B------:R-:W-:Y:S01]  /*8b20*/  FMNMX3 R3, R13, |R47|, |R12|, !PT ;  /* 0x4000002f0d037276 */ /* 0x000fe2000780040c */
[----:B------:R-:W-:Y:S01]  /*8b30*/  FFMA R42, R157, R29, R105 ;  /* 0x0000001d9d2a7223 */ /* 0x000fe20000000069 */
[----:B------:R-:W-:-:S05]  /*8b40*/  @P1 FMUL R20, R20, UR10 ;  /* 0x0000000a14141c20 */ /* 0x000fca0008400000 */
[----:B------:R3:W-:Y:S01]  /*8b50*/  F2F.BF16.F32 R29, R2 ;  /* 0x00000002001d7304 */ /* 0x0007e20000202000 */
[----:B------:R-:W-:Y:S01]  /*8b60*/  FSEL R46, R44, R46, !P1 ;  /* 0x0000002e2c2e7208 */ /* 0x000fe20004800000 */
[----:B------:R-:W-:Y:S01]  /*8b70*/  @P1 FMUL R18, R18, UR10 ;  /* 0x0000000a12121c20 */ /* 0x000fe20008400000 */
[----:B---3--:R-:W-:Y:S01]  /*8b80*/  FADD R2, R11, -UR11 ;  /* 0x8000000b0b027e21 */ /* 0x008fe20008000000 */
[----:B------:R-:W-:-:S03]  /*8b90*/  FMNMX3 R11, R3, |R54|, |R42|, !PT ;  /* 0x40000036030b7276 */ /* 0x000fc6000780042a */
[----:B------:R-:W-:Y:S01]  /*8ba0*/  FMUL R44, R2, UR6 ;  /* 0x00000006022c7c20 */ /* 0x000fe20008400000 */
[----:B-1----:R-:W-:-:S04]  /*8bb0*/  IMAD.WIDE.U32 R2, R21, 0x10000, RZ ;  /* 0x0001000015027825 */ /* 0x002fc800078e00ff */
[----:B------:R-:W-:Y:S01]  /*8bc0*/  FADD R21, R7, -UR11 ;  /* 0x8000000b07157e21 */ /* 0x000fe20008000000 */
[----:B--2---:R-:W-:Y:S01]  /*8bd0*/  SHF.L.U32 R7, R22, 0x10, RZ ;  /* 0x0000001016077819 */ /* 0x004fe200000006ff */
[----:B------:R-:W1:Y:S01]  /*8be0*/  F2F.BF16.F32 R20, R20 ;  /* 0x0000001400147304 */ /* 0x000e620000202000 */
[----:B------:R-:W-:Y:S01]  /*8bf0*/  FADD R13, R5, -UR11 ;  /* 0x8000000b050d7e21 */ /* 0x000fe20008000000 */
[----:B------:R-:W-:Y:S01]  /*8c00*/  @P1 FMUL R12, R12, UR10 ;  /* 0x0000000a0c0c1c20 */ /* 0x000fe20008400000 */
[----:B------:R-:W-:Y:S01]  /*8c10*/  FFMA R22, R159, R44, R107 ;  /* 0x0000002c9f167223 */ /* 0x000fe2000000006b */
[----:B------:R-:W-:Y:S01]  /*8c20*/  LOP3.LUT R2, R2, R33, RZ, 0xfc, !PT ;  /* 0x0000002102027212 */ /* 0x000fe200078efcff */
[----:B------:R-:W-:-:S03]  /*8c30*/  @P1 FMUL R58, R58, UR10 ;  /* 0x0000000a3a3a1c20 */ /* 0x000fc60008400000 */
[----:B------:R-:W2:Y:S01]  /*8c40*/  F2F.BF16.F32 R18, R18 ;  /* 0x0000001200127304 */ /* 0x000ea20000202000 */
[----:B0-----:R-:W-:Y:S01]  /*8c50*/  LOP3.LUT R3, R7, R3, R31, 0xfe, !PT ;  /* 0x0000000307037212 */ /* 0x001fe200078efe1f */
[----:B------:R-:W-:Y:S01]  /*8c60*/  FMUL R33, R13, UR6 ;  /* 0x000000060d217c20 */ /* 0x000fe20008400000 */
[----:B------:R-:W-:Y:S02]  /*8c70*/  FMNMX3 R31, R11, |R10|, |R22|, !PT ;  /* 0x4000000a0b1f7276 */ /* 0x000fe40007800416 */
[----:B------:R-:W-:-:S03]  /*8c80*/  SHF.L.U32 R11, R25, 0x10, RZ ;  /* 0x00000010190b7819 */ /* 0x000fc600000006ff */
[----:B------:R0:W-:Y:S01]  /*8c90*/  F2F.BF16.F32 R5, R12 ;  /* 0x0000000c00057304 */ /* 0x0001e20000202000 */
[----:B------:R-:W-:Y:S01]  /*8ca0*/  @P1 FMUL R22, R22, UR10 ;  /* 0x0000000a16161c20 */ /* 0x000fe20008400000 */
[----:B------:R-:W-:Y:S01]  /*8cb0*/  FMUL R21, R21, UR6 ;  /* 0x0000000615157c20 */ /* 0x000fe20008400000 */
[----:B------:R-:W-:Y:S01]  /*8cc0*/  @P1 FMUL R28, R28, UR10 ;  /* 0x0000000a1c1c1c20 */ /* 0x000fe20008400000 */
[----:B0-----:R-:W-:-:S04]  /*8cd0*/  IMAD.WIDE.U32 R12, R23, 0x10000, RZ ;  /* 0x00010000170c7825 */ /* 0x001fc800078e00ff */
[----:B------:R-:W0:Y:S01]  /*8ce0*/  F2F.BF16.F32 R19, R58 ;  /* 0x0000003a00137304 */ /* 0x000e220000202000 */
[----:B------:R-:W-:Y:S01]  /*8cf0*/  FFMA R23, R153, R33, R101 ;  /* 0x0000002199177223 */ /* 0x000fe20000000065 */
[----:B------:R-:W-:Y:S02]  /*8d00*/  LOP3.LUT R10, R12, R32, RZ, 0xfc, !PT ;  /* 0x000000200c0a7212 */ /* 0x000fe400078efcff */
[----:B------:R-:W-:Y:S01]  /*8d10*/  LOP3.LUT R11, R11, R13, R30, 0xfe, !PT ;  /* 0x0000000d0b0b7212 */ /* 0x000fe200078efe1e */
[----:B------:R-:W-:-:S03]  /*8d20*/  IMAD.WIDE.U32 R12, R17, 0x10000, RZ ;  /* 0x00010000110c7825 */ /* 0x000fc600078e00ff */
[----:B------:R3:W-:Y:S01]  /*8d30*/  F2F.BF16.F32 R8, R55 ;  /* 0x0000003700087304 */ /* 0x0007e20000202000 */
[----:B------:R-:W-:Y:S01]  /*8d40*/  FFMA R17, R155, R21, R103 ;  /* 0x000000159b117223 */ /* 0x000fe20000000067 */
[----:B------:R-:W-:Y:S01]  /*8d50*/  @P1 FMUL R42, R42, UR10 ;  /* 0x0000000a2a2a1c20 */ /* 0x000fe20008400000 */
[----:B-1----:R-:W-:Y:S01]  /*8d60*/  SHF.L.U32 R30, R20, 0x10, RZ ;  /* 0x00000010141e7819 */ /* 0x002fe200000006ff */
[----:B--2---:R-:W-:-:S04]  /*8d70*/  IMAD.WIDE.U32 R20, R18, 0x10000, RZ ;  /* 0x0001000012147825 */ /* 0x004fc800078e00ff */
[----:B------:R-:W1:Y:S01]  /*8d80*/  F2F.BF16.F32 R38, R38 ;  /* 0x0000002600267304 */ /* 0x000e620000202000 */
[----:B---3--:R-:W-:-:S07]  /*8d90*/  FMUL R55, R47, UR10 ;  /* 0x0000000a2f377c20 */ /* 0x008fce0008400000 */
[----:B------:R2:W-:Y:S01]  /*8da0*/  F2F.BF16.F32 R25, R22 ;  /* 0x0000001600197304 */ /* 0x0005e20000202000 */
[----:B------:R-:W-:Y:S02]  /*8db0*/  FSEL R55, R47, R55, !P1 ;  /* 0x000000372f377208 */ /* 0x000fe40004800000 */
[----:B------:R-:W-:Y:S02]  /*8dc0*/  LOP3.LUT R12, R12, R24, RZ, 0xfc, !PT ;  /* 0x000000180c0c7212 */ /* 0x000fe400078efcff */
[----:B--2---:R-:W-:-:S03]  /*8dd0*/  FMNMX3 R22, R31, |R56|, |R23|, !PT ;  /* 0x400000381f167276 */ /* 0x004fc60007800417 */
[----:B------:R-:W2:Y:S01]  /*8de0*/  F2F.BF16.F32 R28, R28 ;  /* 0x0000001c001c7304 */ /* 0x000ea20000202000 */
[----:B------:R-:W-:Y:S01]  /*8df0*/  @P1 FMUL R23, R23, UR10 ;  /* 0x0000000a17171c20 */ /* 0x000fe20008400000 */
[----:B------:R-:W-:Y:S01]  /*8e00*/  FMNMX3 R18, R22, |R57|, |R17|, !PT ;  /* 0x4000003916127276 */ /* 0x000fe20007800411 */
[----:B------:R-:W-:-:S05]  /*8e10*/  @P1 FMUL R17, R17, UR10 ;  /* 0x0000000a11111c20 */ /* 0x000fca0008400000 */
[----:B------:R-:W-:Y:S01]  /*8e20*/  F2F.BF16.F32 R43, R43 ;  /* 0x0000002b002b7304 */ /* 0x000fe20000202000 */
[----:B0-----:R-:W-:-:S07]  /*8e30*/  SHF.L.U32 R19, R19, 0x10, RZ ;  /* 0x0000001013137819 */ /* 0x001fce00000006ff */
[----:B------:R-:W0:Y:S01]  /*8e40*/  F2F.BF16.F32 R7, R42 ;  /* 0x0000002a00077304 */ /* 0x000e220000202000 */
[----:B------:R1:W-:Y:S07]  /*8e50*/  STL [R1+0xc0], R18 ;  /* 0x0000c01201007387 */ /* 0x0003ee0000100800 */
[----:B------:R3:W4:Y:S01]  /*8e60*/  F2F.BF16.F32 R24, R23 ;  /* 0x0000001700187304 */ /* 0x0007220000202000 */
[----:B------:R-:W-:Y:S02]  /*8e70*/  LOP3.LUT R19, R19, R21, R39, 0xfe, !PT ;  /* 0x0000001513137212 */ /* 0x000fe400078efe27 */
[----:B-1----:R-:W-:-:S05]  /*8e80*/  LOP3.LUT R18, R20, R38, RZ, 0xfc, !PT ;  /* 0x0000002614127212 */ /* 0x002fca00078efcff */
[----:B------:R-:W1:Y:S01]  /*8e90*/  F2F.BF16.F32 R35, R35 ;  /* 0x0000002300237304 */ /* 0x000e620000202000 */
[----:B---3--:R-:W-:-:S07]  /*8ea0*/  IMAD.WIDE.U32 R22, R26, 0x10000, RZ ;  /* 0x000100001a167825 */ /* 0x008fce00078e00ff */
[----:B------:R2:W3:Y:S01]  /*8eb0*/  F2F.BF16.F32 R26, R17 ;  /* 0x00000011001a7304 */ /* 0x0004e20000202000 */
[----:B------:R-:W-:Y:S01]  /*8ec0*/  IMAD.WIDE.U32 R20, R15, 0x10000, RZ ;  /* 0x000100000f147825 */ /* 0x000fe200078e00ff */
[----:B------:R-:W-:-:S06]  /*8ed0*/  SHF.L.U32 R9, R9, 0x10, RZ ;  /* 0x0000001009097819 */ /* 0x000fcc00000006ff */
[----:B------:R-:W3:Y:S01]  /*8ee0*/  F2F.BF16.F32 R55, R55 ;  /* 0x0000003700377304 */ /* 0x000ee20000202000 */
[----:B--2---:R-:W-:-:S07]  /*8ef0*/  SHF.L.U32 R17, R28, 0x10, RZ ;  /* 0x000000101c117819 */ /* 0x004fce00000006ff */
[----:B------:R-:W2:Y:S01]  /*8f00*/  F2F.BF16.F32 R27, R27 ;  /* 0x0000001b001b7304 */ /* 0x000ea20000202000 */
[----:B------:R-:W-:-:S07]  /*8f10*/  IMAD.WIDE.U32 R28, R29, 0x10000, RZ ;  /* 0x000100001d1c7825 */ /* 0x000fce00078e00ff */
[----:B------:R-:W2:Y:S01]  /*8f20*/  F2F.BF16.F32 R46, R46 ;  /* 0x0000002e002e7304 */ /* 0x000ea20000202000 */
[----:B------:R-:W-:Y:S01]  /*8f30*/  LOP3.LUT R21, R9, R21, R14, 0xfe, !PT ;  /* 0x0000001509157212 */ /* 0x000fe200078efe0e */
[----:B0-----:R-:W-:Y:S01]  /*8f40*/  IMAD.WIDE.U32 R14, R7, 0x10000, RZ ;  /* 0x00010000070e7825 */ /* 0x001fe200078e00ff */
[----:B------:R-:W-:Y:S02]  /*8f50*/  IADD3 R66, PT, PT, R84, 0x1000, RZ ;  /* 0x0000100054427810 */ /* 0x000fe40007ffe0ff */
[----:B------:R-:W-:Y:S02]  /*8f60*/  LOP3.LUT R16, R22, R16, RZ, 0xfc, !PT ;  /* 0x0000001016107212 */ /* 0x000fe400078efcff */
[----:B------:R-:W-:Y:S01]  /*8f70*/  LOP3.LUT R17, R17, R23, R43, 0xfe, !PT ;  /* 0x0000001711117212 */ /* 0x000fe200078efe2b */
[----:B----4-:R-:W-:Y:S01]  /*8f80*/  IMAD.WIDE.U32 R22, R24, 0x10000, RZ ;  /* 0x0001000018167825 */ /* 0x010fe200078e00ff */
[----:B------:R-:W-:Y:S02]  /*8f90*/  SHF.L.U32 R5, R5, 0x10, RZ ;  /* 0x0000001005057819 */ /* 0x000fe400000006ff */
[----:B------:R-:W-:-:S02]  /*8fa0*/  IADD3 R58, PT, PT, R84, 0x1200, RZ ;  /* 0x00001200543a7810 */ /* 0x000fc40007ffe0ff */
[----:B------:R-:W-:Y:S02]  /*8fb0*/  SHF.L.U32 R7, R25, 0x10, RZ ;  /* 0x0000001019077819 */ /* 0x000fe400000006ff */
[C---:B------:R-:W-:Y:S02]  /*8fc0*/  IADD3 R56, PT, PT, R84.reuse, 0x1400, RZ ;  /* 0x0000140054387810 */ /* 0x040fe40007ffe0ff */
[----:B------:R-:W-:Y:S02]  /*8fd0*/  IADD3 R32, PT, PT, R84, 0x1600, RZ ;  /* 0x0000160054207810 */ /* 0x000fe40007ffe0ff */
[----:B------:R-:W-:Y:S02]  /*8fe0*/  LOP3.LUT R74, R74, R82, RZ, 0xfc, !PT ;  /* 0x000000524a4a7212 */ /* 0x000fe400078efcff */
[----:B------:R-:W-:Y:S02]  /*8ff0*/  LOP3.LUT R60, R60, R80, RZ, 0xfc, !PT ;  /* 0x000000503c3c7212 */ /* 0x000fe400078efcff */
[----:B------:R-:W-:Y:S01]  /*9000*/  LOP3.LUT R63, R67, R63, R69, 0xfe, !PT ;  /* 0x0000003f433f7212 */ /* 0x000fe200078efe45 */
[----:B------:R-:W-:Y:S01]  /*9010*/  IMAD.WIDE.U32 R66, R66, 0x8, R94 ;  /* 0x0000000842427825 */ /* 0x000fe200078e005e */
[----:B-1----:R-:W-:-:S02]  /*9020*/  LOP3.LUT R13, R30, R13, R35, 0xfe, !PT ;  /* 0x0000000d1e0d7212 */ /* 0x002fc400078efe23 */
[----:B---3--:R-:W-:Y:S02]  /*9030*/  SHF.L.U32 R26, R26, 0x10, RZ ;  /* 0x000000101a1a7819 */ /* 0x008fe400000006ff */
[----:B------:R-:W-:Y:S01]  /*9040*/  IADD3 R31, PT, PT, R84, 0x1800, RZ ;  /* 0x00001800541f7810 */ /* 0x000fe20007ffe0ff */
[----:B------:R-:W-:Y:S01]  /*9050*/  IMAD.WIDE.U32 R58, R58, 0x8, R94 ;  /* 0x000000083a3a7825 */ /* 0x000fe200078e005e */
[----:B------:R-:W-:Y:S02]  /*9060*/  LOP3.LUT R62, R62, R79, RZ, 0xfc, !PT ;  /* 0x0000004f3e3e7212 */ /* 0x000fe400078efcff */
[----:B------:R-:W-:Y:S02]  /*9070*/  LOP3.LUT R9, R5, R29, R55, 0xfe, !PT ;  /* 0x0000001d05097212 */ /* 0x000fe400078efe37 */
[----:B------:R-:W-:Y:S01]  /*9080*/  IADD3 R30, PT, PT, R84, 0x1a00, RZ ;  /* 0x00001a00541e7810 */ /* 0x000fe20007ffe0ff */
[----:B------:R-:W-:Y:S01]  /*9090*/  IMAD.WIDE.U32 R56, R56, 0x8, R94 ;  /* 0x0000000838387825 */ /* 0x000fe200078e005e */
[----:B------:R-:W-:-:S02]  /*90a0*/  LOP3.LUT R64, R64, R71, RZ, 0xfc, !PT ;  /* 0x0000004740407212 */ /* 0x000fc400078efcff */
[----:B------:R-:W-:Y:S02]  /*90b0*/  LOP3.LUT R8, R28, R8, RZ, 0xfc, !PT ;  /* 0x000000081c087212 */ /* 0x000fe400078efcff */
[----:B------:R-:W-:Y:S02]  /*90c0*/  LOP3.LUT R15, R7, R15, R6, 0xfe, !PT ;  /* 0x0000000f070f7212 */ /* 0x000fe400078efe06 */
[----:B------:R-:W-:Y:S01]  /*90d0*/  IADD3 R29, PT, PT, R84, 0x1c00, RZ ;  /* 0x00001c00541d7810 */ /* 0x000fe20007ffe0ff */
[--C-:B------:R-:W-:Y:S01]  /*90e0*/  IMAD.WIDE.U32 R54, R32, 0x8, R94.reuse ;  /* 0x0000000820367825 */ /* 0x100fe200078e005e */
[----:B--2---:R-:W-:Y:S02]  /*90f0*/  LOP3.LUT R6, R22, R27, RZ, 0xfc, !PT ;  /* 0x0000001b16067212 */ /* 0x004fe400078efcff */
[----:B------:R-:W-:Y:S01]  /*9100*/  IADD3 R28, PT, PT, R84, 0x1e00, RZ ;  /* 0x00001e00541c7810 */ /* 0x000fe20007ffe0ff */
[----:B------:R0:W-:Y:S01]  /*9110*/  STG.E.64 desc[UR8][R90.64+0x1000], R92 ;  /* 0x0010005c5a007986 */ /* 0x0001e2000c101b08 */
[----:B------:R-:W-:Y:S01]  /*9120*/  LOP3.LUT R20, R20, R46, RZ, 0xfc, !PT ;  /* 0x0000002e14147212 */ /* 0x000fe200078efcff */
[----:B------:R-:W-:Y:S01]  /*9130*/  IMAD.WIDE.U32 R46, R31, 0x8, R94 ;  /* 0x000000081f2e7825 */ /* 0x000fe200078e005e */
[----:B------:R-:W-:Y:S01]  /*9140*/  LOP3.LUT R7, R26, R23, R34, 0xfe, !PT ;  /* 0x000000171a077212 */ /* 0x000fe200078efe22 */
[----:B------:R0:W-:Y:S01]  /*9150*/  STG.E.64 desc[UR8][R90.64+0x2000], R86 ;  /* 0x002000565a007986 */ /* 0x0001e2000c101b08 */
[----:B------:R-:W-:Y:S01]  /*9160*/  IADD3 R27, PT, PT, R84, 0x2000, RZ ;  /* 0x00002000541b7810 */ /* 0x000fe20007ffe0ff */
[--C-:B------:R-:W-:Y:S01]  /*9170*/  IMAD.WIDE.U32 R44, R30, 0x8, R94.reuse ;  /* 0x000000081e2c7825 */ /* 0x100fe200078e005e */
[C---:B------:R-:W-:Y:S01]  /*9180*/  IADD3 R26, PT, PT, R84.reuse, 0x2200, RZ ;  /* 0x00002200541a7810 */ /* 0x040fe20007ffe0ff */
[----:B------:R0:W-:Y:S01]  /*9190*/  STG.E.64 desc[UR8][R90.64+0x3000], R88 ;  /* 0x003000585a007986 */ /* 0x0001e2000c101b08 */
[----:B------:R-:W-:Y:S01]  /*91a0*/  IADD3 R25, PT, PT, R84, 0x2400, RZ ;  /* 0x0000240054197810 */ /* 0x000fe20007ffe0ff */
[----:B------:R-:W-:-:S02]  /*91b0*/  IMAD.WIDE.U32 R42, R29, 0x8, R94 ;  /* 0x000000081d2a7825 */ /* 0x000fc400078e005e */
[----:B------:R0:W-:Y:S01]  /*91c0*/  STG.E.64 desc[UR8][R90.64+0x4000], R76 ;  /* 0x0040004c5a007986 */ /* 0x0001e2000c101b08 */
[----:B------:R-:W-:-:S03]  /*91d0*/  IADD3 R24, PT, PT, R84, 0x2600, RZ ;  /* 0x0000260054187810 */ /* 0x000fc60007ffe0ff */
[----:B------:R0:W-:Y:S01]  /*91e0*/  STG.E.64 desc[UR8][R90.64+0x5000], R72 ;  /* 0x005000485a007986 */ /* 0x0001e2000c101b08 */
[----:B------:R-:W-:-:S03]  /*91f0*/  IADD3 R23, PT, PT, R84, 0x2800, RZ ;  /* 0x0000280054177810 */ /* 0x000fc60007ffe0ff */
[----:B------:R0:W-:Y:S01]  /*9200*/  STG.E.64 desc[UR8][R90.64+0x6000], R74 ;  /* 0x0060004a5a007986 */ /* 0x0001e2000c101b08 */
[----:B------:R-:W-:-:S03]  /*9210*/  IMAD.WIDE.U32 R38, R28, 0x8, R94 ;  /* 0x000000081c267825 */ /* 0x000fc600078e005e */
[----:B------:R0:W-:Y:S01]  /*9220*/  STG.E.64 desc[UR8][R90.64+0x7000], R60 ;  /* 0x0070003c5a007986 */ /* 0x0001e2000c101b08 */
[----:B------:R-:W-:-:S03]  /*9230*/  IADD3 R22, PT, PT, R84, 0x2a00, RZ ;  /* 0x00002a0054167810 */ /* 0x000fc60007ffe0ff */
[----:B------:R0:W-:Y:S01]  /*9240*/  STG.E.64 desc[UR8][R66.64], R62 ;  /* 0x0000003e42007986 */ /* 0x0001e2000c101b08 */
[----:B------:R-:W-:-:S03]  /*9250*/  IMAD.WIDE.U32 R34, R27, 0x8, R94 ;  /* 0x000000081b227825 */ /* 0x000fc600078e005e */
[----:B------:R0:W-:Y:S01]  /*9260*/  STG.E.64 desc[UR8][R58.64], R64 ;  /* 0x000000403a007986 */ /* 0x0001e2000c101b08 */
[----:B------:R-:W-:Y:S01]  /*9270*/  LOP3.LUT R14, R14, R4, RZ, 0xfc, !PT ;  /* 0x000000040e0e7212 */ /* 0x000fe200078efcff */
[--C-:B------:R-:W-:Y:S02]  /*9280*/  IMAD.WIDE.U32 R32, R26, 0x8, R94.reuse ;  /* 0x000000081a207825 */ /* 0x100fe400078e005e */
[----:B------:R0:W-:Y:S01]  /*9290*/  STG.E.64 desc[UR8][R56.64], R50 ;  /* 0x0000003238007986 */ /* 0x0001e2000c101b08 */
[C---:B------:R-:W-:Y:S01]  /*92a0*/  IADD3 R5, PT, PT, R84.reuse, 0x2c00, RZ ;  /* 0x00002c0054057810 */ /* 0x040fe20007ffe0ff */
        /* <DEDUP_REMOVED lines=19> */
[----:B------:R0:W-:Y:S02]  /*93e0*/  STG.E.64 desc[UR8][R4.64], R6 ;  /* 0x0000000604007986 */ /* 0x0001e4000c101b08 */
.L_x_6061:
[----:B------:R-:W2:Y:S01]  /*93f0*/  LDCU UR6, c[0x0][0x380] ;  /* 0x00007000ff0677ac */ /* 0x000ea20008000800 */
[----:B------:R-:W3:Y:S01]  /*9400*/  LDCU UR11, c[0x0][0x388] ;  /* 0x00007100ff0b77ac */ /* 0x000ee20008000800 */
[----:B------:R-:W-:Y:S02]  /*9410*/  UIADD3 UR4, UPT, UPT, UR4, 0x1, URZ ;  /* 0x0000000104047890 */ /* 0x000fe4000fffe0ff */
[----:B------:R-:W-:Y:S02]  /*9420*/  UPLOP3.LUT UP1, UPT, UPT, UPT, UP1, 0x40, 0x4 ;  /* 0x000000000004789c */ /* 0x000fe40003f2e810 */
[----:B------:R-:W-:Y:S02]  /*9430*/  ULOP3.LUT UR4, UR4, 0x3, URZ, 0xc0, !UPT ;  /* 0x0000000304047892 */ /* 0x000fe4000f8ec0ff */
[----:B--2---:R-:W-:-:S04]  /*9440*/  UIADD3 UR7, UPT, UPT, UR7, UR6, URZ ;  /* 0x0000000607077290 */ /* 0x004fc8000fffe0ff */
[----:B---3--:R-:W-:-:S09]  /*9450*/  UISETP.GE.AND UP0, UPT, UR7, UR11, UPT ;  /* 0x0000000b0700728c */ /* 0x008fd2000bf06270 */
[----:B------:R-:W-:Y:S05]  /*9460*/  BRA.U !UP0, `(.L_x_6062) ;  /* 0xffffff7908007547 */ /* 0x000fea000b83ffff */
.L_x_6038:
[----:B------:R-:W2:Y:S02]  /*9470*/  LDCU.64 UR6, c[0x0][0x3f8] ;  /* 0x00007f00ff0677ac */ /* 0x000ea40008000a00 */
[----:B--2---:R-:W-:-:S04]  /*9480*/  UISETP.NE.U32.AND UP0, UPT, UR6, URZ, UPT ;  /* 0x000000ff0600728c */ /* 0x004fc8000bf05070 */
[----:B------:R-:W-:-:S09]  /*9490*/  UISETP.NE.AND.EX UP0, UPT, UR7, URZ, UPT, UP0 ;  /* 0x000000ff0700728c */ /* 0x000fd2000bf05300 */
[----:B------:R-:W-:Y:S05]  /*94a0*/  BRA.U !UP0, `(.L_x_6063) ;  /* 0x0000000108a47547 */ /* 0x000fea000b800000 */
[----:B01----:R-:W2:Y:S01]  /*94b0*/  LDL.LU R2, [R1+0xc0] ;  /* 0x0000c00001027983 */ /* 0x003ea20000300800 */
[----:B------:R-:W-:Y:S01]  /*94c0*/  LOP3.LUT P0, RZ, R97, 0x1f, RZ, 0xc0, !PT ;  /* 0x0000001f61ff7812 */ /* 0x000fe2000780c0ff */
[----:B------:R-:W-:-:S12]  /*94d0*/  BSSY B0, `(.L_x_6063) ;  /* 0x0000026000007945 */ /* 0x000fd80003800000 */
[----:B------:R-:W0:Y:S01]  /*94e0*/  @!P0 S2R R8, SR_CgaCtaId ;  /* 0x0000000000088919 */ /* 0x000e220000008800 */
[----:B------:R-:W-:Y:S02]  /*94f0*/  @!P0 MOV R7, 0x400 ;  /* 0x0000040000078802 */ /* 0x000fe40000000f00 */
[----:B------:R-:W-:-:S04]  /*9500*/  @!P0 SHF.R.U32.HI R6, RZ, 0x3, R97 ;  /* 0x00000003ff068819 */ /* 0x000fc80000011661 */
[----:B------:R-:W-:Y:S02]  /*9510*/  @!P0 LOP3.LUT R6, R6, 0x7c, RZ, 0xc0, !PT ;  /* 0x0000007c06068812 */ /* 0x000fe400078ec0ff */
[----:B0-----:R-:W-:-:S04]  /*9520*/  @!P0 LEA R7, R8, R7, 0x18 ;  /* 0x0000000708078211 */ /* 0x001fc800078ec0ff */
[----:B------:R-:W-:Y:S01]  /*9530*/  @!P0 IADD3 R6, PT, PT, R6, R7, RZ ;  /* 0x0000000706068210 */ /* 0x000fe20007ffe0ff */
[----:B--2---:R-:W0:Y:S02]  /*9540*/  SHFL.DOWN PT, R0, R2, 0x10, 0x1f ;  /* 0x0a001f0002007f89 */ /* 0x004e2400000e0000 */
[----:B0-----:R-:W-:-:S05]  /*9550*/  FMNMX R0, R0, R2, !PT ;  /* 0x0000000200007209 */ /* 0x001fca0007800000 */
[----:B------:R-:W0:Y:S02]  /*9560*/  SHFL.DOWN PT, R3, R0, 0x8, 0x1f ;  /* 0x09001f0000037f89 */ /* 0x000e2400000e0000 */
        /* <DEDUP_REMOVED lines=23> */
.L_x_6070:
[----:B------:R-:W-:Y:S02]  /*96e0*/  ISETP.NE.AND P0, PT, R97, RZ, PT ;  /* 0x000000ff6100720c */ /* 0x000fe40003f05270 */
[----:B-1----:R-:W-:-:S11]  /*96f0*/  FMNMX R5, R3, R2, !PT ;  /* 0x0000000203057209 */ /* 0x002fd60007800000 */
[----:B------:R-:W-:Y:S05]  /*9700*/  @P0 BRA `(.L_x_6064) ;  /* 0x0000000000080947 */ /* 0x000fea0003800000 */
[----:B0-----:R-:W0:Y:S02]  /*9710*/  LDC.64 R2, c[0x0][0x3f8] ;  /* 0x0000fe00ff027b82 */ /* 0x001e240000000a00 */
[----:B0-----:R1:W-:Y:S02]  /*9720*/  REDG.E.MAX.S32.STRONG.GPU desc[UR8][R2.64], R5 ;  /* 0x000000050200798e */ /* 0x0013e4000d12e308 */
.L_x_6064:
[----:B------:R-:W-:Y:S05]  /*9730*/  BSYNC B0 ;  /* 0x0000000000007941 */ /* 0x000fea0003800000 */
.L_x_6063:
[----:B------:R-:W-:Y:S05]  /*9740*/  @!P1 EXIT ;  /* 0x000000000000994d */ /* 0x000fea0003800000 */
[----:B------:R-:W2:Y:S01]  /*9750*/  LDCU.64 UR6, c[0x0][0x3f0] ;  /* 0x00007e00ff0677ac */ /* 0x000ea20008000a00 */
[----:B------:R-:W-:Y:S02]  /*9760*/  LOP3.LUT P0, RZ, R97, UR5, RZ, 0xfc, !PT ;  /* 0x0000000561ff7c12 */ /* 0x000fe4000f80fcff */
[----:B--2---:R-:W-:-:S04]  /*9770*/  ISETP.EQ.U32.AND P1, PT, RZ, UR6, PT ;  /* 0x00000006ff007c0c */ /* 0x004fc8000bf22070 */
[----:B------:R-:W-:-:S13]  /*9780*/  ISETP.EQ.OR.EX P0, PT, RZ, UR7, P0, P1 ;  /* 0x00000007ff007c0c */ /* 0x000fda0008702710 */
[----:B------:R-:W-:Y:S05]  /*9790*/  @P0 EXIT ;  /* 0x000000000000094d */ /* 0x000fea0003800000 */
[----:B------:R-:W-:-:S04]  /*97a0*/  UIADD3 UR4, UPT, UPT, UR10, 0x1800000, URZ ;  /* 0x018000000a047890 */ /* 0x000fc8000fffe0ff */
[----:B------:R-:W-:-:S04]  /*97b0*/  ULOP3.LUT UR4, UR4, 0x7f800000, URZ, 0xc0, !UPT ;  /* 0x7f80000004047892 */ /* 0x000fc8000f8ec0ff */
[----:B------:R-:W-:-:S09]  /*97c0*/  UISETP.GT.U32.AND UP0, UPT, UR4, 0x1ffffff, UPT ;  /* 0x01ffffff0400788c */ /* 0x000fd2000bf04070 */
[----:B------:R-:W-:Y:S05]  /*97d0*/  BRA.U UP0, `(.L_x_6066) ;  /* 0x0000000100107547 */ /* 0x000fea000b800000 */
[----:B------:R-:W-:Y:S02]  /*97e0*/  MOV R0, UR10 ;  /* 0x0000000a00007c02 */ /* 0x000fe40008000f00 */
[----:B01----:R-:W-:-:S07]  /*97f0*/  MOV R3, 0x9810 ;  /* 0x0000981000037802 */ /* 0x003fce0000000f00 */
[----:B------:R-:W-:Y:S05]  /*9800*/  CALL.REL.NOINC `($__internal_45_$__cuda_sm20_rcp_rn_f32_slowpath) ;  /* 0x00000000005c7944 */ /* 0x000fea0003c00000 */
[----:B------:R-:W-:Y:S05]  /*9810*/  BRA `(.L_x_6067) ;  /* 0x0000000000147947 */ /* 0x000fea0003800000 */
.L_x_6066:
[----:B------:R-:W2:Y:S01]  /*9820*/  MUFU.RCP R0, UR10 ;  /* 0x0000000a00007d08 */ /* 0x000ea20008001000 */
[----:B01----:R-:W-:-:S05]  /*9830*/  MOV R3, UR10 ;  /* 0x0000000a00037c02 */ /* 0x003fca0008000f00 */
[----:B--2---:R-:W-:-:S04]  /*9840*/  FFMA R2, R0, R3, -1 ;  /* 0xbf80000000027423 */ /* 0x004fc80000000003 */
[----:B------:R-:W-:-:S04]  /*9850*/  FADD.FTZ R3, -R2, -RZ ;  /* 0x800000ff02037221 */ /* 0x000fc80000010100 */
[----:B------:R-:W-:-:S07]  /*9860*/  FFMA R0, R0, R3, R0 ;  /* 0x0000000300007223 */ /* 0x000fce0000000000 */
.L_x_6067:
[----:B------:R-:W0:Y:S02]  /*9870*/  LDC.64 R2, c[0x0][0x3f0] ;  /* 0x0000fc00ff027b82 */ /* 0x000e240000000a00 */
[----:B0-----:R-:W-:Y:S01]  /*9880*/  STG.E desc[UR8][R2.64], R0 ;  /* 0x0000000002007986 */ /* 0x001fe2000c101908 */
[----:B------:R-:W-:Y:S05]  /*9890*/  EXIT ;  /* 0x000000000000794d */ /* 0x000fea0003800000 */
.L_x_6065:
[----:B------:R-:W-:Y:S02]  /*98a0*/  MOV R5, 0x2 ;  /* 0x0000000200057802 */ /* 0x000fe40000000f00 */
[----:B------:R-:W-:Y:S02]  /*98b0*/  MOV R7, 0x1f ;  /* 0x0000001f00077802 */ /* 0x000fe40000000f00 */
[----:B------:R-:W-:-:S07]  /*98c0*/  MOV R4, 0xffffffff ;  /* 0xffffffff00047802 */ /* 0x000fce0000000f00 */
[----:B01----:R-:W-:Y:S05]  /*98d0*/  WARPSYNC.COLLECTIVE R4, `(.L_x_6068) ;  /* 0x0000000004087348 */ /* 0x003fea0003c00000 */
[----:B01----:R0:W1:Y:S02]  /*98e0*/  SHFL.DOWN P0, R2, R0, R5, R7 ;  /* 0x0800000500027389 */ /* 0x0030640000000007 */
[----:B01----:R-:W-:Y:S05]  /*98f0*/  ENDCOLLECTIVE ;  /* 0x000000000000791b */ /* 0x003fea0003800000 */
.L_x_6068:
[----:B------:R-:W-:Y:S02]  /*9900*/  MOV R5, 0x1 ;  /* 0x0000000100057802 */ /* 0x000fe40000000f00 */
[----:B------:R-:W-:-:S04]  /*9910*/  MOV R3, R2 ;  /* 0x0000000200037202 */ /* 0x000fc80000000f00 */
[----:B------:R-:W-:-:S04]  /*9920*/  FMNMX R3, R3, R0, !PT ;  /* 0x0000000003037209 */ /* 0x000fc80007800000 */
[----:B------:R-:W-:-:S07]  /*9930*/  MOV R0, R3 ;  /* 0x0000000300007202 */ /* 0x000fce0000000f00 */
[----:B------:R-:W-:Y:S05]  /*9940*/  WARPSYNC.COLLECTIVE R4, `(.L_x_6069) ;  /* 0x0000000004087348 */ /* 0x000fea0003c00000 */
[----:B------:R0:W1:Y:S02]  /*9950*/  SHFL.DOWN P0, R2, R0, R5, R7 ;  /* 0x0800000500027389 */ /* 0x0000640000000007 */
[----:B01----:R-:W-:Y:S05]  /*9960*/  ENDCOLLECTIVE ;  /* 0x000000000000791b */ /* 0x003fea0003800000 */
.L_x_6069:
[----:B------:R-:W-:Y:S05]  /*9970*/  BRA `(.L_x_6070) ;  /* 0xfffffffc00587947 */ /* 0x000fea000383ffff */
        .weak           $__internal_45_$__cuda_sm20_rcp_rn_f32_slowpath
        .type           $__internal_45_$__cuda_sm20_rcp_rn_f32_slowpath,@function
        .size           $__internal_45_$__cuda_sm20_rcp_rn_f32_slowpath,(.L_x_12913 - $__internal_45_$__cuda_sm20_rcp_rn_f32_slowpath)
$__internal_45_$__cuda_sm20_rcp_rn_f32_slowpath:
[----:B------:R-:W-:Y:S01]  /*9980*/  SHF.L.U32 R2, R0, 0x1, RZ ;  /* 0x0000000100027819 */ /* 0x000fe200000006ff */
[----:B------:R-:W-:Y:S03]  /*9990*/  BSSY B1, `(.L_x_6071) ;  /* 0x000003d000017945 */ /* 0x000fe60003800000 */
[----:B------:R-:W-:-:S04]  /*99a0*/  SHF.R.U32.HI R2, RZ, 0x18, R2 ;  /* 0x00000018ff027819 */ /* 0x000fc80000011602 */
[----:B------:R-:W-:-:S13]  /*99b0*/  ISETP.NE.U32.AND P1, PT, R2, RZ, PT ;  /* 0x000000ff0200720c */ /* 0x000fda0003f25070 */
[----:B------:R-:W-:Y:S05]  /*99c0*/  @P1 BRA `(.L_x_6072) ;  /* 0x0000000000301947 */ /* 0x000fea0003800000 */
[----:B------:R-:W-:Y:S01]  /*99d0*/  SHF.L.U32 R2, R0, 0x1, RZ ;  /* 0x0000000100027819 */ /* 0x000fe200000006ff */
[----:B------:R0:W-:Y:S03]  /*99e0*/  STL [R1+0xc4], R3 ;  /* 0x0000c40301007387 */ /* 0x0001e60000100800 */
[----:B------:R-:W-:-:S13]  /*99f0*/  ISETP.NE.AND P1, PT, R2, RZ, PT ;  /* 0x000000ff0200720c */ /* 0x000fda0003f25270 */
[----:B0-----:R-:W-:Y:S02]  /*9a00*/  @P1 FFMA R3, R0, 1.84467440737095516160e+19, RZ ;  /* 0x5f80000000031823 */ /* 0x001fe400000000ff */
[----:B------:R-:W-:Y:S08]  /*9a10*/  @!P1 MUFU.RCP R0, R0 ;  /* 0x0000000000009308 */ /* 0x000ff00000001000 */
[----:B------:R-:W0:Y:S02]  /*9a20*/  @P1 MUFU.RCP R2, R3 ;  /* 0x0000000300021308 */ /* 0x000e240000001000 */
[----:B0-----:R-:W-:-:S04]  /*9a30*/  @P1 FFMA R3, R3, R2, -1 ;  /* 0xbf80000003031423 */ /* 0x001fc80000000002 */
[----:B------:R-:W-:-:S04]  /*9a40*/  @P1 FADD.FTZ R3, -R3, -RZ ;  /* 0x800000ff03031221 */ /* 0x000fc80000010100 */
[----:B------:R-:W-:Y:S02]  /*9a50*/  @P1 FFMA R2, R2, R3, R2 ;  /* 0x0000000302021223 */ /* 0x000fe40000000002 */
[----:B------:R0:W5:Y:S02]  /*9a60*/  LDL.LU R3, [R1+0xc4] ;  /* 0x0000c40001037983 */ /* 0x0001640000300800 */
[----:B------:R-:W-:Y:S01]  /*9a70*/  @P1 FFMA R0, R2, 1.84467440737095516160e+19, RZ ;  /* 0x5f80000002001823 */ /* 0x000fe200000000ff */
[----:B------:R-:W-:Y:S06]  /*9a80*/  BRA `(.L_x_6073) ;  /* 0x0000000000b47947 */ /* 0x000fec0003800000 */
.L_x_6072:
[----:B------:R0:W-:Y:S02]  /*9a90*/  STL [R1+0xc4], R0 ;  /* 0x0000c40001007387 */ /* 0x0001e40000100800 */
[----:B0-----:R-:W-:-:S04]  /*9aa0*/  IADD3 R0, PT, PT, R2, -0xfd, RZ ;  /* 0xffffff0302007810 */ /* 0x001fc80007ffe0ff */
[----:B------:R-:W-:Y:S02]  /*9ab0*/  ISETP.GT.U32.AND P1, PT, R0, 0x1, PT ;  /* 0x000000010000780c */ /* 0x000fe40003f24070 */
[----:B------:R0:W5:Y:S11]  /*9ac0*/  LDL.LU R0, [R1+0xc4] ;  /* 0x0000c40001007983 */ /* 0x0001760000300800 */
[----:B0-----:R-:W-:Y:S05]  /*9ad0*/  @P1 BRA `(.L_x_6074) ;  /* 0x00000000009c1947 */ /* 0x001fea0003800000 */
[----:B------:R0:W-:Y:S04]  /*9ae0*/  STL [R1+0xd0], R6 ;  /* 0x0000d00601007387 */ /* 0x0001e80000100800 */
[----:B------:R-:W-:Y:S04]  /*9af0*/  STL [R1+0xcc], R5 ;  /* 0x0000cc0501007387 */ /* 0x000fe80000100800 */
[----:B------:R-:W-:Y:S01]  /*9b00*/  STL [R1+0xc8], R4 ;  /* 0x0000c80401007387 */ /* 0x000fe20000100800 */
[----:B0----5:R-:W-:-:S03]  /*9b10*/  LOP3.LUT R6, R0, 0x7fffff, RZ, 0xc0, !PT ;  /* 0x007fffff00067812 */ /* 0x021fc600078ec0ff */
[----:B------:R0:W-:Y:S02]  /*9b20*/  STL [R1+0xc4], R3 ;  /* 0x0000c40301007387 */ /* 0x0001e40000100800 */
[----:B0-----:R-:W-:-:S04]  /*9b30*/  LOP3.LUT R3, R6, 0x3f800000, RZ, 0xfc, !PT ;  /* 0x3f80000006037812 */ /* 0x001fc800078efcff */
[----:B------:R-:W0:Y:S02]  /*9b40*/  MUFU.RCP R4, R3 ;  /* 0x0000000300047308 */ /* 0x000e240000001000 */
[----:B0-----:R-:W-:-:S04]  /*9b50*/  FFMA R3, R3, R4, -1 ;  /* 0xbf80000003037423 */ /* 0x001fc80000000004 */
[----:B------:R-:W-:-:S04]  /*9b60*/  FADD.FTZ R5, -R3, -RZ ;  /* 0x800000ff03057221 */ /* 0x000fc80000010100 */
[CCC-:B------:R-:W-:Y:S01]  /*9b70*/  FFMA.RM R3, R4.reuse, R5.reuse, R4.reuse ;  /* 0x0000000504037223 */ /* 0x1c0fe20000004004 */
[----:B------:R-:W-:Y:S01]  /*9b80*/  FFMA.RP R4, R4, R5, R4 ;  /* 0x0000000504047223 */ /* 0x000fe20000008004 */
[C---:B------:R-:W-:Y:S02]  /*9b90*/  IADD3 R5, PT, PT, R2.reuse, -0xfd, RZ ;  /* 0xffffff0302057810 */ /* 0x040fe40007ffe0ff */
[----:B------:R-:W-:Y:S02]  /*9ba0*/  IADD3 R2, PT, PT, R2, -0xfc, RZ ;  /* 0xffffff0402027810 */ /* 0x000fe40007ffe0ff */
[C---:B------:R-:W-:Y:S02]  /*9bb0*/  FSETP.NEU.FTZ.AND P1, PT, R3.reuse, R4, PT ;  /* 0x000000040300720b */ /* 0x040fe40003f3d000 */
[----:B------:R-:W-:Y:S01]  /*9bc0*/  LOP3.LUT R4, R3, 0x7fffff, RZ, 0xc0, !PT ;  /* 0x007fffff03047812 */ /* 0x000fe200078ec0ff */
[----:B------:R-:W-:-:S03]  /*9bd0*/  HFMA2 R3, -RZ, RZ, 0, 1.78813934326171875e-07 ;  /* 0x00000003ff037431 */ /* 0x000fc600000001ff */
[----:B------:R-:W-:Y:S02]  /*9be0*/  LOP3.LUT R6, R4, 0x800000, RZ, 0xfc, !PT ;  /* 0x0080000004067812 */ /* 0x000fe400078efcff */
[----:B------:R-:W-:Y:S02]  /*9bf0*/  SEL R4, RZ, 0xffffffff, !P1 ;  /* 0xffffffffff047807 */ /* 0x000fe40004800000 */
[--C-:B------:R-:W-:Y:S02]  /*9c00*/  SHF.R.U32.HI R2, RZ, R2, R6.reuse ;  /* 0x00000002ff027219 */ /* 0x100fe40000011606 */
[----:B------:R-:W-:Y:S02]  /*9c10*/  IADD3 R4, PT, PT, -R4, RZ, RZ ;  /* 0x000000ff04047210 */ /* 0x000fe40007ffe1ff */
[-C--:B------:R-:W-:Y:S02]  /*9c20*/  SHF.L.U32 R3, R3, R5.reuse, RZ ;  /* 0x0000000503037219 */ /* 0x080fe400000006ff */
[----:B------:R-:W-:-:S02]  /*9c30*/  LOP3.LUT P2, RZ, R4, R5, R6, 0xf8, !PT ;  /* 0x0000000504ff7212 */ /* 0x000fc4000784f806 */
[----:B------:R-:W-:Y:S02]  /*9c40*/  LOP3.LUT R3, R3, R6, RZ, 0xc0, !PT ;  /* 0x0000000603037212 */ /* 0x000fe400078ec0ff */
[----:B------:R1:W5:Y:S02]  /*9c50*/  LDL.LU R6, [R1+0xd0] ;  /* 0x0000d00001067983 */ /* 0x0003640000300800 */
[----:B------:R-:W-:Y:S02]  /*9c60*/  SHF.R.U32.HI R3, RZ, R5, R3 ;  /* 0x00000005ff037219 */ /* 0x000fe40000011603 */
[----:B------:R1:W5:Y:S02]  /*9c70*/  LDL.LU R5, [R1+0xcc] ;  /* 0x0000cc0001057983 */ /* 0x0003640000300800 */
[C---:B------:R-:W-:Y:S02]  /*9c80*/  LOP3.LUT P1, RZ, R3.reuse, 0x1, RZ, 0xc0, !PT ;  /* 0x0000000103ff7812 */ /* 0x040fe4000782c0ff */
[----:B------:R-:W-:Y:S01]  /*9c90*/  LOP3.LUT P3, RZ, R3, 0x2, RZ, 0xc0, !PT ;  /* 0x0000000203ff7812 */ /* 0x000fe2000786c0ff */
[----:B------:R1:W5:Y:S03]  /*9ca0*/  LDL.LU R4, [R1+0xc8] ;  /* 0x0000c80001047983 */ /* 0x0003660000300800 */
[----:B------:R-:W-:-:S04]  /*9cb0*/  PLOP3.LUT P1, PT, P1, P2, P3, 0xe0, 0x0 ;  /* 0x000000000000781c */ /* 0x000fc80000f25c30 */
[----:B------:R-:W-:-:S04]  /*9cc0*/  SEL R3, RZ, 0x1, !P1 ;  /* 0x00000001ff037807 */ /* 0x000fc80004800000 */
[----:B------:R-:W-:-:S04]  /*9cd0*/  IADD3 R3, PT, PT, -R3, RZ, RZ ;  /* 0x000000ff03037210 */ /* 0x000fc80007ffe1ff */
[----:B------:R-:W-:Y:S02]  /*9ce0*/  ISETP.GE.AND P1, PT, R3, RZ, PT ;  /* 0x000000ff0300720c */ /* 0x000fe40003f26270 */
[----:B------:R1:W5:Y:S01]  /*9cf0*/  LDL.LU R3, [R1+0xc4] ;  /* 0x0000c40001037983 */ /* 0x0003620000300800 */
[----:B------:R-:W-:-:S10]  /*9d00*/  LOP3.LUT P2, RZ, R0, 0x7fffff, RZ, 0xc0, !PT ;  /* 0x007fffff00ff7812 */ /* 0x000fd4000784c0ff */
[----:B------:R-:W-:-:S04]  /*9d10*/  @!P1 IADD3 R2, PT, PT, R2, 0x1, RZ ;  /* 0x0000000102029810 */ /* 0x000fc80007ffe0ff */
[----:B------:R-:W-:-:S04]  /*9d20*/  @!P2 SHF.L.U32 R2, R2, 0x1, RZ ;  /* 0x000000010202a819 */ /* 0x000fc800000006ff */
[----:B------:R-:W-:Y:S01]  /*9d30*/  LOP3.LUT R0, R2, 0x80000000, R0, 0xf8, !PT ;  /* 0x8000000002007812 */ /* 0x000fe200078ef800 */
[----:B-1----:R-:W-:Y:S06]  /*9d40*/  BRA `(.L_x_6073) ;  /* 0x0000000000047947 */ /* 0x002fec0003800000 */
.L_x_6074:
[----:B-----5:R-:W1:Y:S02]  /*9d50*/  MUFU.RCP R0, R0 ;  /* 0x0000000000007308 */ /* 0x020e640000001000 */
.L_x_6073:
[----:B------:R-:W-:Y:S05]  /*9d60*/  BSYNC B1 ;  /* 0x0000000000017941 */ /* 0x000fea0003800000 */
.L_x_6071:
[----:B-----5:R-:W-:Y:S01]  /*9d70*/  MOV R2, R3 ;  /* 0x0000000300027202 */ /* 0x020fe20000000f00 */
[----:B------:R-:W-:-:S04]  /*9d80*/  HFMA2 R3, -RZ, RZ, 0, 0 ;  /* 0x00000000ff037431 */ /* 0x000fc800000001ff */
[----:B01----:R-:W-:Y:S05]  /*9d90*/  RET.REL.NODEC R2 `(_ZN18transformer_engine13normalization19ln_fwd_tuned_kernelINS0_13Kernel_traitsIff13__nv_bfloat16fjLj49152ELj4ELj1ELj4ELj16ENS0_18Kernel_traits_baseILj49152EffS3_fjLj128EEEEEEEvNS0_19ForwardKernelParamsE) ;  /* 0xffffff6002987950 */ /* 0x003fea0003c3ffff */
.L_x_6075:
        /* <DEDUP_REMOVED lines=14> */
.L_x_12913:


//--------------------- .text._ZN18transformer_engine13normalization19ln_fwd_tuned_kernelINS0_13Kernel_traitsI13__nv_bfloat16S3_S3_fjLj49152ELj4ELj1ELj4ELj16ENS0_18Kernel_traits_baseILj49152ES3_S3_S3_fjLj128EEEEEEEvNS0_19ForwardKernelParamsE --------------------------
	.section	.text._ZN18transformer_engine13normalization19ln_fwd_tuned_kernelINS0_13Kernel_traitsI13__nv_bfloat16S3_S3_fjLj49152ELj4ELj1ELj4ELj16ENS0_18Kernel_traits_baseILj49152ES3_S3_S3_fjLj128EEEEEEEvNS0_19ForwardKernelParamsE,"ax",@progbits
	.align	128
        .global         _ZN18transformer_engine13normalization19ln_fwd_tuned_kernelINS0_13Kernel_traitsI13__nv_bfloat16S3_S3_fjLj49152ELj4ELj1ELj4ELj16ENS0_18Kernel_traits_baseILj49152ES3_S3_S3_fjLj128EEEEEEEvNS0_19ForwardKernelParamsE
        .type           _ZN18transformer_engine13normalization19ln_fwd_tuned_kernelINS0_13Kernel_traitsI13__nv_bfloat16S3_S3_fjLj49152ELj4ELj1ELj4ELj16ENS0_18Kernel_traits_baseILj49152ES3_S3_S3_fjLj128EEEEEEEvNS0_19ForwardKernelParamsE,@function
        .size           _ZN18transformer_engine13normalization19ln_fwd_tuned_kernelINS0_13Kernel_traitsI13__nv_bfloat16S3_S3_fjLj49152ELj4ELj1ELj4ELj16ENS0_18Kernel_traits_baseILj49152ES3_S3_S3_fjLj128EEEEEEEvNS0_19ForwardKernelParamsE,(.L_x_12914 - _ZN18transformer_engine13normalization19ln_fwd_tuned_kernelINS0_13Kernel_traitsI13__nv_bfloat16S3_S3_fjLj49152ELj4ELj1ELj4ELj16ENS0_18Kernel_traits_baseILj49152ES3_S3_S3_fjLj128EEEEEEEvNS0_19ForwardKernelParamsE)
        .other          _ZN18transformer_engine13normalization19ln_fwd_tuned_kernelINS0_13Kernel_traitsI13__nv_bfloat16S3_S3_fjLj49152ELj4ELj1ELj4ELj16ENS0_18Kernel_traits_baseILj49152ES3_S3_S3_fjLj128EEEEEEEvNS0_19ForwardKernelParamsE,@"STO_CUDA_ENTRY STV_DEFAULT"
_ZN18transformer_engine13normalization19ln_fwd_tuned_kernelINS0_13Kernel_traitsI13__nv_bfloat16S3_S3_fjLj49152ELj4ELj1ELj4ELj16ENS0_18Kernel_traits_baseILj49152ES3_S3_S3_fjLj128EEEEEEEvNS0_19ForwardKernelParamsE:
.text._ZN18transformer_engine13normalization19ln_fwd_tuned_kernelINS0_13Kernel_traitsI13__nv_bfloat16S3_S3_fjLj49152ELj4ELj1ELj4ELj16ENS0_18Kernel_traits_baseILj49152ES3_S3_S3_fjLj128EEEEEEEvNS0_19ForwardKernelParamsE:
        /* <DEDUP_REMOVED lines=14> */
[----:B------:R-:W-:Y:S01]  /*00e0*/  HFMA2 R204, -RZ, RZ, 0, 0 ;  /* 0x00000000ffcc7431 */ /* 0x000fe200000001ff */
[----:B----4-:R-:W-:Y:S01]  /*00f0*/  UISETP.GE.AND UP0, UPT, UR7, UR6, UPT ;  /* 0x000000060700728c */ /* 0x010fe2000bf06270 */
[----:B------:R-:W-:-:S03]  /*0100*/  UMOV UR10, 0x3f800000 ;  /* 0x3f800000000a7882 */ /* 0x000fc60000000000 */
[----:B------:R-:W-:-:S04]  /*0110*/  MOV R169, UR4 ;  /* 0x0000000400a97c02 */ /* 0x000fc80008000f00 */
[----:B------:R-:W-:Y:S02]  /*0120*/  LOP3.LUT R169, R0, 0x180, R169, 0xf8, !PT ;  /* 0x0000018000a97812 */ /* 0x000fe400078ef8a9 */
[----:B-----5:R-:W-:Y:S01]  /*0130*/  @P1 R2UR UR10, R2 ;  /* 0x00000000020a12ca */ /* 0x020fe200000e0000 */
[----:B------:R-:W-:-:S14]  /*0140*/  BRA.U UP0, `(.L_x_6076) ;  /* 0x000000a100ec7547 */ /* 0x000fdc000b800000 */
[----:B------:R-:W0:Y:S08]  /*0150*/  LDC.64 R2, c[0x0][0x3a8] ;  /* 0x0000ea00ff027b82 */ /* 0x000e300000000a00 */
[----:B------:R-:W1:Y:S01]  /*0160*/  LDC.64 R4, c[0x0][0x3d0] ;  /* 0x0000f400ff047b82 */ /* 0x000e620000000a00 */
[----:B0-----:R-:W-:-:S05]  /*0170*/  IMAD.WIDE.U32 R2, R169, 0x10, R2 ;  /* 0x00000010a9027825 */ /* 0x001fca00078e0002 */
[----:B------:R-:W2:Y:S01]  /*0180*/  LDG.E.128 R128, desc[UR8][R2.64] ;  /* 0x0000000802807981 */ /* 0x000ea2000c1e1d00 */
[----:B-1----:R-:W-:-:S03]  /*0190*/  IMAD.WIDE.U32 R4, R169, 0x10, R4 ;  /* 0x00000010a9047825 */ /* 0x002fc600078e0004 */
        /* <DEDUP_REMOVED lines=22> */
[----:B------:R1:W5:Y:S01]  /*0300*/  LDG.E.128 R40, desc[UR8][R2.64+0x10000] ;  /* 0x0100000802287981 */ /* 0x000362000c1e1d00 */
[----:B------:R-:W-:Y:S01]  /*0310*/  ULOP3.LUT UR4, UR5, 0x3, URZ, 0xc0, !UPT ;  /* 0x0000000305047892 */ /* 0x000fe2000f8ec0ff */
[----:B------:R-:W-:-:S05]  /*0320*/  LOP3.LUT R203, R236, 0x1f, RZ, 0xc0, !PT ;  /* 0x0000001feccb7812 */ /* 0x000fca00078ec0ff */
[----:B------:R-:W-:Y:S02]  /*0330*/  LOP3.LUT P0, RZ, R203, UR4, RZ, 0xfc, !PT ;  /* 0x00000004cbff7c12 */ /* 0x000fe4000f80fcff */
[----:B------:R-:W-:Y:S02]  /*0340*/  MOV R204, RZ ;  /* 0x000000ff00cc7202 */ /* 0x000fe40000000f00 */
[----:B------:R-:W-:Y:S01]  /*0350*/  ISETP.LT.U32.AND P0, PT, R236, 0x20, !P0 ;  /* 0x00000020ec00780c */ /* 0x000fe20004701070 */
[----:B------:R-:W-:Y:S01]  /*0360*/  UPLOP3.LUT UP1, UPT, UPT, UPT, UPT, 0x40, 0x4 ;  /* 0x000000000004789c */ /* 0x000fe20003f2e870 */
[----:B------:R-:W-:Y:S01]  /*0370*/  UMOV UR4, URZ ;  /* 0x000000ff00047c82 */ /* 0x000fe20008000000 */
[----:B--2---:R-:W-:Y:S02]  /*0380*/  PRMT R137, R128, 0x7632, R137 ;  /* 0x0000763280897816 */ /* 0x004fe40000000089 */
[----:B------:R-:W-:Y:S02]  /*0390*/  PRMT R136, R129, 0x7632, R136 ;  /* 0x0000763281887816 */ /* 0x000fe40000000088 */
[----:B------:R-:W-:-:S02]  /*03a0*/  PRMT R135, R130, 0x7632, R135 ;  /* 0x0000763282877816 */ /* 0x000fc40000000087 */
[----:B------:R-:W-:Y:S01]  /*03b0*/  PRMT R134, R131, 0x7632, R134 ;  /* 0x0000763283867816 */ /* 0x000fe20000000086 */
[----:B------:R2:W-:Y:S01]  /*03c0*/  STL.S16 [R1+0xa0], R137 ;  /* 0x0000a08901007387 */ /* 0x0005e20000100600 */
[----:B---3--:R-:W-:Y:S02]  /*03d0*/  PRMT R133, R120, 0x7632, R133 ;  /* 0x0000763278857816 */ /* 0x008fe40000000085 */
[----:B------:R-:W-:Y:S01]  /*03e0*/  PRMT R132, R121, 0x7632, R132 ;  /* 0x0000763279847816 */ /* 0x000fe20000000084 */
[----:B------:R2:W-:Y:S01]  /*03f0*/  STL.S16 [R1+0x9c], R136 ;  /* 0x00009c8801007387 */ /* 0x0005e20000100600 */
[----:B------:R-:W-:Y:S02]  /*0400*/  PRMT R35, R122, 0x7632, R35 ;  /* 0x000076327a237816 */ /* 0x000fe40000000023 */
[----:B------:R-:W-:Y:S01]  /*0410*/  PRMT R34, R123, 0x7632, R34 ;  /* 0x000076327b227816 */ /* 0x000fe20000000022 */
[----:B------:R2:W-:Y:S01]  /*0420*/  STL.S16 [R1+0x98], R135 ;  /* 0x0000988701007387 */ /* 0x0005e20000100600 */
[----:B----4-:R-:W-:-:S02]  /*0430*/  PRMT R33, R112, 0x7632, R33 ;  /* 0x0000763270217816 */ /* 0x010fc40000000021 */
[----:B------:R-:W-:Y:S01]  /*0440*/  PRMT R32, R113, 0x7632, R32 ;  /* 0x0000763271207816 */ /* 0x000fe20000000020 */
[----:B------:R2:W-:Y:S01]  /*0450*/  STL.S16 [R1+0x94], R134 ;  /* 0x0000948601007387 */ /* 0x0005e20000100600 */
[----:B------:R-:W-:-:S03]  /*0460*/  PRMT R31, R114, 0x7632, R31 ;  /* 0x00007632721f7816 */ /* 0x000fc6000000001f */
        /* <DEDUP_REMOVED lines=51> */
[----:B0-----:R-:W-:-:S03]  /*07a0*/  PRMT R5, R58, 0x7632, R5 ;  /* 0x000076323a057816 */ /* 0x001fc60000000005 */
[----:B------:R2:W-:Y:S01]  /*07b0*/  STL.S16 [R1+0x28], R11 ;  /* 0x0000280b01007387 */ /* 0x0005e20000100600 */
[----:B------:R-:W-:-:S03]  /*07c0*/  PRMT R4, R59, 0x7632, R4 ;  /* 0x000076323b047816 */ /* 0x000fc60000000004 */
[----:B------:R2:W-:Y:S01]  /*07d0*/  STL.S16 [R1+0x24], R10 ;  /* 0x0000240a01007387 */ /* 0x0005e20000100600 */
[----:B-1----:R-:W-:-:S03]  /*07e0*/  PRMT R3, R48, 0x7632, R3 ;  /* 0x0000763230037816 */ /* 0x002fc60000000003 */
[----:B------:R2:W-:Y:S01]  /*07f0*/  STL.S16 [R1+0x20], R9 ;  /* 0x0000200901007387 */ /* 0x0005e20000100600 */
[----:B------:R-:W-:-:S03]  /*0800*/  PRMT R2, R49, 0x7632, R2 ;  /* 0x0000763231027816 */ /* 0x000fc60000000002 */
[----:B------:R2:W-:Y:S01]  /*0810*/  STL.S16 [R1+0x1c], R8 ;  /* 0x00001c0801007387 */ /* 0x0005e20000100600 */
[----:B------:R-:W-:-:S03]  /*0820*/  PRMT R0, R50, 0x7632, R0 ;  /* 0x0000763232007816 */ /* 0x000fc60000000000 */
[----:B------:R2:W-:Y:S04]  /*0830*/  STL.S16 [R1+0x18], R7 ;  /* 0x0000180701007387 */ /* 0x0005e80000100600 */
[----:B------:R2:W-:Y:S04]  /*0840*/  STL.S16 [R1+0x14], R6 ;  /* 0x0000140601007387 */ /* 0x0005e80000100600 */
[----:B------:R2:W-:Y:S04]  /*0850*/  STL.S16 [R1+0x10], R5 ;  /* 0x0000100501007387 */ /* 0x0005e80000100600 */
[----:B------:R2:W-:Y:S04]  /*0860*/  STL.S16 [R1+0xc], R4 ;  /* 0x00000c0401007387 */ /* 0x0005e80000100600 */
[----:B------:R2:W-:Y:S04]  /*0870*/  STL.S16 [R1+0x8], R3 ;  /* 0x0000080301007387 */ /* 0x0005e80000100600 */
[----:B------:R2:W-:Y:S04]  /*0880*/  STL.S16 [R1+0x4], R2 ;  /* 0x0000040201007387 */ /* 0x0005e80000100600 */
[----:B------:R2:W-:Y:S01]  /*0890*/  STL.S16 [R1], R0 ;  /* 0x0000000001007387 */ /* 0x0005e20000100600 */
        /* <DEDUP_REMOVED lines=43> */
[----:B--2---:R-:W-:-:S07]  /*0b50*/  PRMT R205, R47, 0x7632, R205 ;  /* 0x000076322fcd7816 */ /* 0x004fce00000000cd */
.L_x_6100:
[----:B0-----:R-:W0:Y:S01]  /*0b60*/  LDC.64 R148, c[0x0][0x390] ;  /* 0x0000e400ff947b82 */ /* 0x001e220000000a00 */
[----:B------:R-:W-:-:S05]  /*0b70*/  MOV R0, UR7 ;  /* 0x0000000700007c02 */ /* 0x000fca0008000f00 */
[----:B------:R-:W-:-:S04]  /*0b80*/  IMAD R169, R0, 0x1800, R169 ;  /* 0x0000180000a97824 */ /* 0x000fc800078e02a9 */
[----:B0-2---:R-:W-:-:S05]  /*0b90*/  IMAD.WIDE.U32 R2, R169, 0x10, R148 ;  /* 0x00000010a9027825 */ /* 0x005fca00078e0094 */
[----:B------:R-:W2:Y:S04]  /*0ba0*/  LDG.E.128 R180, desc[UR8][R2.64] ;  /* 0x0000000802b47981 */ /* 0x000ea8000c1e1d00 */
[----:B------:R-:W3:Y:S04]  /*0bb0*/  LDG.E.128 R16, desc[UR8][R2.64+0x2000] ;  /* 0x0020000802107981 */ /* 0x000ee8000c1e1d00 */
[----:B------:R-:W4:Y:S04]  /*0bc0*/  LDG.E.128 R8, desc[UR8][R2.64+0x4000] ;  /* 0x0040000802087981 */ /* 0x000f28000c1e1d00 */
[----:B------:R0:W4:Y:S01]  /*0bd0*/  LDG.E.128 R4, desc[UR8][R2.64+0x6000] ;  /* 0x0060000802047981 */ /* 0x000122000c1e1d00 */
[----:B------:R-:W-:-:S05]  /*0be0*/  IADD3 R13, PT, PT, R169, 0x800, RZ ;  /* 0x00000800a90d7810 */ /* 0x000fca0007ffe0ff */
[----:B------:R-:W-:-:S06]  /*0bf0*/  IMAD.WIDE.U32 R12, R13, 0x10, R148 ;  /* 0x000000100d0c7825 */ /* 0x000fcc00078e0094 */
[----:B------:R-:W4:Y:S01]  /*0c00*/  LDG.E.128 R12, desc[UR8][R12.64] ;  /* 0x000000080c0c7981 */ /* 0x000f22000c1e1d00 */
        /* <DEDUP_REMOVED lines=21> */
[C---:B--2---:R-:W-:Y:S02]  /*0d60*/  PRMT R179, R180.reuse, 0x7632, R179 ;  /* 0x00007632b4b37816 */ /* 0x044fe400000000b3 */
[----:B------:R-:W-:Y:S02]  /*0d70*/  SHF.L.U32 R180, R180, 0x10, RZ ;  /* 0x00000010b4b47819 */ /* 0x000fe400000006ff */
[----:B------:R-:W-:Y:S02]  /*0d80*/  SHF.L.U32 R179, R179, 0x10, RZ ;  /* 0x00000010b3b37819 */ /* 0x000fe400000006ff */
[C---:B------:R-:W-:Y:S01]  /*0d90*/  PRMT R177, R181.reuse, 0x7632, R177 ;  /* 0x00007632b5b17816 */ /* 0x040fe200000000b1 */
[----:B------:R-:W-:Y:S01]  /*0da0*/  FADD R0, RZ, R180 ;  /* 0x000000b4ff007221 */ /* 0x000fe20000000000 */
[----:B------:R-:W-:Y:S02]  /*0db0*/  SHF.L.U32 R178, R181, 0x10, RZ ;  /* 0x00000010b5b27819 */ /* 0x000fe400000006ff */
[----:B------:R-:W-:Y:S01]  /*0dc0*/  SHF.L.U32 R177, R177, 0x10, RZ ;  /* 0x00000010b1b17819 */ /* 0x000fe200000006ff */
[----:B0-----:R-:W-:Y:S01]  /*0dd0*/  FADD R3, R179, R0 ;  /* 0x00000000b3037221 */ /* 0x001fe20000000000 */
[----:B------:R-:W-:-:S02]  /*0de0*/  PRMT R181, R182, 0x7632, R181 ;  /* 0x00007632b6b57816 */ /* 0x000fc400000000b5 */
[----:B------:R-:W-:Y:S01]  /*0df0*/  SHF.L.U32 R182, R182, 0x10, RZ ;  /* 0x00000010b6b67819 */ /* 0x000fe200000006ff */
[----:B------:R-:W-:Y:S01]  /*0e00*/  FADD R0, R178, R3 ;  /* 0x00000003b2007221 */ /* 0x000fe20000000000 */
[----:B------:R-:W-:-:S03]  /*0e10*/  SHF.L.U32 R181, R181, 0x10, RZ ;  /* 0x00000010b5b57819 */ /* 0x000fc600000006ff */
[--C-:B------:R-:W-:Y:S01]  /*0e20*/  FADD R3, R177, R0.reuse ;  /* 0x00000000b1037221 */ /* 0x100fe20000000000 */
[----:B------:R-:W-:-:S03]  /*0e30*/  PRMT R0, R183, 0x7632, R0 ;  /* 0x00007632b7007816 */ /* 0x000fc60000000000 */
[----:B------:R-:W-:Y:S01]  /*0e40*/  FADD R2, R182, R3 ;  /* 0x00000003b6027221 */ /* 0x000fe20000000000 */
[----:B------:R-:W-:-:S03]  /*0e50*/  SHF.L.U32 R184, R183, 0x10, RZ ;  /* 0x00000010b7b87819 */ /* 0x000fc600000006ff */
[----:B------:R-:W-:Y:S01]  /*0e60*/  FADD R3, R181, R2 ;  /* 0x00000002b5037221 */ /* 0x000fe20000000000 */
[----:B------:R-:W-:-:S03]  /*0e70*/  SHF.L.U32 R183, R0, 0x10, RZ ;  /* 0x0000001000b77819 */ /* 0x000fc600000006ff */
[----:B------:R-:W-:Y:S01]  /*0e80*/  FADD R0, R184, R3 ;  /* 0x00000003b8007221 */ /* 0x000fe20000000000 */
[C---:B---3--:R-:W-:Y:S02]  /*0e90*/  PRMT R175, R16.reuse, 0x7632, R175 ;  /* 0x0000763210af7816 */ /* 0x048fe400000000af */
[----:B------:R-:W-:Y:S01]  /*0ea0*/  SHF.L.U32 R176, R16, 0x10, RZ ;  /* 0x0000001010b07819 */ /* 0x000fe200000006ff */
[----:B------:R-:W-:Y:S01]  /*0eb0*/  FADD R3, R183, R0 ;  /* 0x00000000b7037221 */ /* 0x000fe20000000000 */
[----:B------:R-:W-:-:S03]  /*0ec0*/  SHF.L.U32 R175, R175, 0x10, RZ ;  /* 0x00000010afaf7819 */ /* 0x000fc600000006ff */
[----:B------:R-:W-:Y:S01]  /*0ed0*/  FADD R0, R176, R3 ;  /* 0x00000003b0007221 */ /* 0x000fe20000000000 */
[C---:B------:R-:W-:Y:S02]  /*0ee0*/  PRMT R173, R17.reuse, 0x7632, R173 ;  /* 0x0000763211ad7816 */ /* 0x040fe400000000ad */
        /* <DEDUP_REMOVED lines=14> */
[C---:B----4-:R-:W-:Y:S02]  /*0fd0*/  PRMT R153, R8.reuse, 0x7632, R153 ;  /* 0x0000763208997816 */ /* 0x050fe40000000099 */
        /* <DEDUP_REMOVED lines=28> */
[--C-:B------:R-:W-:Y:S01]  /*11a0*/  FADD R9, R3, R8.reuse ;  /* 0x0000000803097221 */ /* 0x100fe20000000000 */
        /* <DEDUP_REMOVED lines=182> */
[--C-:B------:R-:W-:Y:S01]  /*1d10*/  FADD R137, R180, -R136.reuse ;  /* 0x80000088b4897221 */ /* 0x100fe20000000000 */
[----:B------:R-:W-:-:S03]  /*1d20*/  FADD R138, R179, -R136 ;  /* 0x80000088b38a7221 */ /* 0x000fc60000000000 */
[----:B------:R-:W-:-:S04]  /*1d30*/  FFMA R137, R137, R137, RZ ;  /* 0x0000008989897223 */ /* 0x000fc800000000ff */
        /* <DEDUP_REMOVED lines=189> */
[----:B------:R-:W0:Y:S02]  /*2910*/  SHFL.BFLY PT, R138, R137, 0x1, 0x1f ;  /* 0x0c201f00898a7f89 */ /* 0x000e2400000e0000 */
[----:B0-----:R-:W-:-:S05]  /*2920*/  FADD R138, R137, R138 ;  /* 0x0000008a898a7221 */ /* 0x001fca0000000000 */
[----:B------:R-:W0:Y:S02]  /*2930*/  SHFL.BFLY PT, R137, R138, 0x2, 0x1f ;  /* 0x0c401f008a897f89 */ /* 0x000e2400000e0000 */
[----:B0-----:R-:W-:-:S05]  /*2940*/  FADD R137, R138, R137 ;  /* 0x000000898a897221 */ /* 0x001fca0000000000 */
[----:B------:R-:W0:Y:S02]  /*2950*/  SHFL.BFLY PT, R138, R137, 0x4, 0x1f ;  /* 0x0c801f00898a7f89 */ /* 0x000e2400000e0000 */
[----:B0-----:R-:W-:-:S05]  /*2960*/  FADD R138, R137, R138 ;  /* 0x0000008a898a7221 */ /* 0x001fca0000000000 */
[----:B------:R-:W0:Y:S01]  /*2970*/  SHFL.BFLY PT, R137, R138, 0x8, 0x1f ;  /* 0x0d001f008a897f89 */ /* 0x000e2200000e0000 */
[----:B------:R-:W1:Y:S01]  /*2980*/  S2R R234, SR_TID.X ;  /* 0x0000000000ea7919 */ /* 0x000e620000002100 */
[----:B------:R-:W-:Y:S01]  /*2990*/  ISETP.NE.AND P1, PT, R203, RZ, PT ;  /* 0x000000ffcb00720c */ /* 0x000fe20003f25270 */
[----:B0-----:R-:W-:-:S05]  /*29a0*/  FADD R137, R138, R137 ;  /* 0x000000898a897221 */ /* 0x001fca0000000000 */
[----:B------:R-:W0:Y:S01]  /*29b0*/  SHFL.BFLY PT, R138, R137, 0x10, 0x1f ;  /* 0x0e001f00898a7f89 */ /* 0x000e2200000e0000 */
[----:B------:R-:W-:Y:S01]  /*29c0*/  BSSY.RECONVERGENT B0, `(.L_x_6077) ;  /* 0x000000e000007945 */ /* 0x000fe20003800200 */
[----:B-1----:R-:W-:-:S04]  /*29d0*/  LOP3.LUT R139, R234, 0x1f, RZ, 0xc0, !PT ;  /* 0x0000001fea8b7812 */ /* 0x002fc800078ec0ff */
[----:B------:R-:W-:Y:S01]  /*29e0*/  ISETP.GT.U32.AND P2, PT, R139, 0x3, PT ;  /* 0x000000038b00780c */ /* 0x000fe20003f44070 */
[----:B0-----:R-:W-:Y:S01]  /*29f0*/  FADD R137, R137, R138 ;  /* 0x0000008a89897221 */ /* 0x001fe20000000000 */
[----:B------:R-:W-:Y:S11]  /*2a00*/  @P1 BRA `(.L_x_6078) ;  /* 0x0000000000241947 */ /* 0x000ff60003800000 */
        /* <DEDUP_REMOVED lines=9> */
.L_x_6078:
[----:B------:R-:W-:Y:S05]  /*2aa0*/  BSYNC.RECONVERGENT B0 ;  /* 0x0000000000007941 */ /* 0x000fea0003800200 */
.L_x_6077:
[----:B------:R-:W-:Y:S01]  /*2ab0*/  BAR.SYNC.DEFER_BLOCKING 0x0 ;  /* 0x0000000000007b1d */ /* 0x000fe20000010000 */
[----:B------:R-:W-:Y:S02]  /*2ac0*/  MOV R140, RZ ;  /* 0x000000ff008c7202 */ /* 0x000fe40000000f00 */
[----:B0-----:R-:W-:-:S03]  /*2ad0*/  CS2R R136, SRZ ;  /* 0x0000000000887805 */ /* 0x001fc6000001ff00 */
[----:B------:R-:W-:Y:S04]  /*2ae0*/  BSSY.RECONVERGENT B0, `(.L_x_6079) ;  /* 0x000000b000007945 */ /* 0x000fe80003800200 */
[----:B------:R-:W-:Y:S05]  /*2af0*/  @P2 BRA `(.L_x_6080) ;  /* 0x0000000000242947 */ /* 0x000fea0003800000 */
[----:B------:R-:W0:Y:S01]  /*2b00*/  S2UR UR6, SR_CgaCtaId ;  /* 0x00000000000679c3 */ /* 0x000e220000008800 */
[----:B------:R-:W-:Y:S01]  /*2b10*/  UMOV UR5, 0x400 ;  /* 0x0000040000057882 */ /* 0x000fe20000000000 */
[----:B------:R-:W-:Y:S01]  /*2b20*/  SHF.L.U32 R136, R234, 0x3, RZ ;  /* 0x00000003ea887819 */ /* 0x000fe200000006ff */
[----:B------:R-:W-:Y:S01]  /*2b30*/  UIADD3 UR5, UPT, UPT, UR5, 0x10, URZ ;  /* 0x0000001005057890 */ /* 0x000fe2000fffe0ff */
[----:B------:R-:W-:Y:S02]  /*2b40*/  HFMA2 R140, -RZ, RZ, 5.25, 0 ;  /* 0x45400000ff8c7431 */ /* 0x000fe400000001ff */
[----:B------:R-:W-:Y:S01]  /*2b50*/  LOP3.LUT R136, R136, 0xf8, RZ, 0xc0, !PT ;  /* 0x000000f888887812 */ /* 0x000fe200078ec0ff */
[----:B0-----:R-:W-:-:S04]  /*2b60*/  ULEA UR5, UR6, UR5, 0x18 ;  /* 0x0000000506057291 */ /* 0x001fc8000f8ec0ff */
[----:B------:R-:W-:-:S09]  /*2b70*/  @UP1 UIADD3 UR5, UPT, UPT, UR5, 0x20, URZ ;  /* 0x0000002005051890 */ /* 0x000fd2000fffe0ff */
[----:B------:R-:W0:Y:S03]  /*2b80*/  LDS.64 R136, [R136+UR5] ;  /* 0x0000000588887984 */ /* 0x000e260008000a00 */
.L_x_6080:
[----:B------:R-:W-:Y:S05]  /*2b90*/  BSYNC.RECONVERGENT B0 ;  /* 0x0000000000007941 */ /* 0x000fea0003800200 */
.L_x_6079:
[----:B------:R-:W1:Y:S01]  /*2ba0*/  SHFL.DOWN PT, R141, R140, 0x2, 0x1f ;  /* 0x08401f008c8d7f89 */ /* 0x000e6200000e0000 */
[----:B------:R-:W-:Y:S03]  /*2bb0*/  BSSY.RECONVERGENT B0, `(.L_x_6081) ;  /* 0x0000010000007945 */ /* 0x000fe60003800200 */
[----:B0-----:R0:W2:Y:S04]  /*2bc0*/  SHFL.DOWN PT, R143, R136, 0x2, 0x1f ;  /* 0x08401f00888f7f89 */ /* 0x0010a800000e0000 */
        /* <DEDUP_REMOVED lines=8> */
[----:B-----5:R-:W-:Y:S05]  /*2c50*/  CALL.REL.NOINC `($__internal_46_$__cuda_sm20_rcp_rn_f32_slowpath) ;  /* 0x0000007c00687944 */ /* 0x020fea0003c00000 */
[----:B------:R-:W-:Y:S05]  /*2c60*/  BRA `(.L_x_6083) ;  /* 0x0000000000107947 */ /* 0x000fea0003800000 */
.L_x_6082:
[----:B------:R-:W0:Y:S02]  /*2c70*/  MUFU.RCP R149, R142 ;  /* 0x0000008e00957308 */ /* 0x000e240000001000 */
[----:B0-----:R-:W-:-:S04]  /*2c80*/  FFMA R138, R142, R149, -1 ;  /* 0xbf8000008e8a7423 */ /* 0x001fc80000000095 */
[----:B------:R-:W-:-:S04]  /*2c90*/  FADD.FTZ R138, -R138, -RZ ;  /* 0x800000ff8a8a7221 */ /* 0x000fc80000010100 */
[----:B------:R-:W-:-:S07]  /*2ca0*/  FFMA R149, R149, R138, R149 ;  /* 0x0000008a95957223 */ /* 0x000fce0000000095 */
.L_x_6083:
[----:B------:R-:W-:Y:S05]  /*2cb0*/  BSYNC.RECONVERGENT B0 ;  /* 0x0000000000007941 */ /* 0x000fea0003800200 */
.L_x_6081:
[----:B------:R-:W-:Y:S01]  /*2cc0*/  FADD R138, -R143, R136 ;  /* 0x000000888f8a7221 */ /* 0x000fe20000000100 */
[----:B------:R-:W-:Y:S01]  /*2cd0*/  FADD R137, R148, R137 ;  /* 0x0000008994897221 */ /* 0x000fe20000000000 */
[----:B------:R-:W-:Y:S02]  /*2ce0*/  BSSY.RECONVERGENT B0, `(.L_x_6084) ;  /* 0x0000019000007945 */ /* 0x000fe40003800200 */
[----:B------:R-:W-:-:S04]  /*2cf0*/  FMUL R138, R138, R138 ;  /* 0x0000008a8a8a7220 */ /* 0x000fc80000400000 */
[----:B------:R-:W-:-:S04]  /*2d00*/  FMUL R138, R138, R140 ;  /* 0x0000008c8a8a7220 */ /* 0x000fc80000400000 */
[C---:B------:R-:W-:Y:S01]  /*2d10*/  FMUL R138, R141.reuse, R138 ;  /* 0x0000008a8d8a7220 */ /* 0x040fe20000400000 */
[----:B------:R-:W-:-:S03]  /*2d20*/  FMUL R141, R141, R143 ;  /* 0x0000008f8d8d7220 */ /* 0x000fc60000400000 */
[-C--:B------:R-:W-:Y:S01]  /*2d30*/  FFMA R137, R138, R149.reuse, R137 ;  /* 0x000000958a897223 */ /* 0x080fe20000000089 */
[----:B------:R-:W-:Y:S02]  /*2d40*/  FFMA R140, R140, R136, R141 ;  /* 0x000000888c8c7223 */ /* 0x000fe4000000008d */
[----:B------:R-:W0:Y:S02]  /*2d50*/  SHFL.DOWN PT, R136, R142, 0x1, 0x1f ;  /* 0x08201f008e887f89 */ /* 0x000e2400000e0000 */
[----:B------:R-:W-:Y:S02]  /*2d60*/  FMUL R140, R140, R149 ;  /* 0x000000958c8c7220 */ /* 0x000fe40000400000 */
        /* <DEDUP_REMOVED lines=9> */
[----:B-----5:R-:W-:Y:S05]  /*2e00*/  CALL.REL.NOINC `($__internal_46_$__cuda_sm20_rcp_rn_f32_slowpath) ;  /* 0x0000007800fc7944 */ /* 0x020fea0003c00000 */
[----:B------:R-:W-:Y:S01]  /*2e10*/  MOV R138, R149 ;  /* 0x00000095008a7202 */ /* 0x000fe20000000f00 */
[----:B------:R-:W-:Y:S06]  /*2e20*/  BRA `(.L_x_6086) ;  /* 0x0000000000107947 */ /* 0x000fec0003800000 */
.L_x_6085:
[----:B------:R-:W0:Y:S02]  /*2e30*/  MUFU.RCP R138, R139 ;  /* 0x0000008b008a7308 */ /* 0x000e240000001000 */
[----:B0-----:R-:W-:-:S04]  /*2e40*/  FFMA R139, R139, R138, -1 ;  /* 0xbf8000008b8b7423 */ /* 0x001fc8000000008a */
[----:B------:R-:W-:-:S04]  /*2e50*/  FADD.FTZ R139, -R139, -RZ ;  /* 0x800000ff8b8b7221 */ /* 0x000fc80000010100 */
[----:B------:R-:W-:-:S07]  /*2e60*/  FFMA R138, R138, R139, R138 ;  /* 0x0000008b8a8a7223 */ /* 0x000fce000000008a */
.L_x_6086:
[----:B------:R-:W-:Y:S05]  /*2e70*/  BSYNC.RECONVERGENT B0 ;  /* 0x0000000000007941 */ /* 0x000fea0003800200 */
.L_x_6084:
[----:B------:R-:W0:Y:S01]  /*2e80*/  S2R R139, SR_TID.X ;  /* 0x00000000008b7919 */ /* 0x000e220000002100 */
[----:B------:R-:W-:Y:S01]  /*2e90*/  FADD R143, R137, R143 ;  /* 0x0000008f898f7221 */ /* 0x000fe20000000000 */
[----:B------:R-:W-:Y:S01]  /*2ea0*/  FADD R137, R140, -R141 ;  /* 0x8000008d8c897221 */ /* 0x000fe20000000000 */
[----:B------:R-:W1:Y:S01]  /*2eb0*/  LDCU UR12, c[0x0][0x380] ;  /* 0x00007000ff0c77ac */ /* 0x000e620008000800 */
[----:B------:R-:W-:Y:S02]  /*2ec0*/  BSSY.RECONVERGENT B0, `(.L_x_6087) ;  /* 0x000001c000007945 */ /* 0x000fe40003800200 */
[----:B------:R-:W-:-:S04]  /*2ed0*/  FMUL R137, R137, R137 ;  /* 0x0000008989897220 */ /* 0x000fc80000400000 */
[----:B------:R-:W-:-:S04]  /*2ee0*/  FMUL R137, R142, R137 ;  /* 0x000000898e897220 */ /* 0x000fc80000400000 */
[C---:B------:R-:W-:Y:S01]  /*2ef0*/  FMUL R137, R136.reuse, R137 ;  /* 0x0000008988897220 */ /* 0x040fe20000400000 */
[----:B------:R-:W-:-:S03]  /*2f00*/  FMUL R136, R136, R141 ;  /* 0x0000008d88887220 */ /* 0x000fc60000400000 */
[----:B------:R-:W-:Y:S01]  /*2f10*/  FFMA R137, R137, R138, R143 ;  /* 0x0000008a89897223 */ /* 0x000fe2000000008f */
[----:B------:R-:W-:Y:S01]  /*2f20*/  FFMA R136, R142, R140, R136 ;  /* 0x0000008c8e887223 */ /* 0x000fe20000000088 */
[----:B-1----:R-:W-:-:S03]  /*2f30*/  USHF.L.U32 UR11, UR12, 0x2, URZ ;  /* 0x000000020c0b7899 */ /* 0x002fc600080006ff */
[----:B------:R-:W-:Y:S01]  /*2f40*/  FMUL R136, R136, R138 ;  /* 0x0000008a88887220 */ /* 0x000fe20000400000 */
[----:B------:R-:W1:Y:S05]  /*2f50*/  SHFL.IDX PT, R137, R137, RZ, 0x1f ;  /* 0x00001fff89897589 */ /* 0x000e6a00000e0000 */
[----:B------:R-:W2:Y:S01]  /*2f60*/  SHFL.IDX PT, R136, R136, RZ, 0x1f ;  /* 0x00001fff88887589 */ /* 0x000ea200000e0000 */
[----:B0-----:R-:W-:-:S13]  /*2f70*/  ISETP.NE.AND P1, PT, R139, RZ, PT ;  /* 0x000000ff8b00720c */ /* 0x001fda0003f25270 */
[----:B------:R-:W-:Y:S05]  /*2f80*/  @P1 BRA `(.L_x_6088) ;  /* 0x00000000003c1947 */ /* 0x000fea0003800000 */
[----:B------:R-:W0:Y:S01]  /*2f90*/  S2UR UR5, SR_CTAID.X ;  /* 0x00000000000579c3 */ /* 0x000e220000002500 */
[----:B------:R-:W-:-:S06]  /*2fa0*/  ULOP3.LUT UR6, UR4, 0x1, URZ, 0xc0, !UPT ;  /* 0x0000000104067892 */ /* 0x000fcc000f8ec0ff */
[----:B------:R-:W-:Y:S01]  /*2fb0*/  IADD3 R140, PT, PT, RZ, -UR6, RZ ;  /* 0x80000006ff8c7c10 */ /* 0x000fe2000fffe0ff */
[----:B------:R-:W3:Y:S03]  /*2fc0*/  LDC.64 R138, c[0x0][0x3b0] ;  /* 0x0000ec00ff8a7b82 */ /* 0x000ee60000000a00 */
[----:B------:R-:W-:Y:S01]  /*2fd0*/  LOP3.LUT R140, R140, UR11, RZ, 0xc0, !PT ;  /* 0x0000000b8c8c7c12 */ /* 0x000fe2000f8ec0ff */
[----:B0-----:R-:W-:Y:S02]  /*2fe0*/  ULOP3.LUT UR6, UR5, 0x7ffffffc, URZ, 0xc0, !UPT ;  /* 0x7ffffffc05067892 */ /* 0x001fe4000f8ec0ff */
[----:B------:R-:W-:-:S04]  /*2ff0*/  USHF.L.U32 UR5, UR5, 0x3, URZ ;  /* 0x0000000305057899 */ /* 0x000fc800080006ff */
[----:B------:R-:W-:Y:S01]  /*3000*/  IADD3 R140, P1, PT, R140, UR6, RZ ;  /* 0x000000068c8c7c10 */ /* 0x000fe2000ff3e0ff */
[----:B------:R-:W-:-:S03]  /*3010*/  ULOP3.LUT UR5, UR5, 0x18, URZ, 0xc0, !UPT ;  /* 0x0000001805057892 */ /* 0x000fc6000f8ec0ff */
[----:B---3--:R-:W-:Y:S02]  /*3020*/  LEA R138, P2, R140, R138, 0x3 ;  /* 0x0000008a8c8a7211 */ /* 0x008fe400078418ff */
[----:B------:R-:W-:Y:S02]  /*3030*/  IADD3.X R141, PT, PT, RZ, RZ, RZ, P1, !PT ;  /* 0x000000ffff8d7210 */ /* 0x000fe40000ffe4ff */
[----:B------:R-:W-:Y:S02]  /*3040*/  IADD3 R138, P1, PT, R138, UR5, RZ ;  /* 0x000000058a8a7c10 */ /* 0x000fe4000ff3e0ff */
[----:B------:R-:W-:-:S04]  /*3050*/  LEA.HI.X R139, R140, R139, R141, 0x3, P2 ;  /* 0x0000008b8c8b7211 */ /* 0x000fc800010f1c8d */
[----:B------:R-:W-:-:S05]  /*3060*/  IADD3.X R139, PT, PT, RZ, R139, RZ, P1, !PT ;  /* 0x0000008bff8b7210 */ /* 0x000fca0000ffe4ff */
[----:B-12---:R0:W-:Y:S02]  /*3070*/  STG.E.64 desc[UR8][R138.64], R136 ;  /* 0x000000888a007986 */ /* 0x0061e4000c101b08 */
.L_x_6088:
[----:B------:R-:W-:Y:S05]  /*3080*/  BSYNC.RECONVERGENT B0 ;  /* 0x0000000000007941 */ /* 0x000fea0003800200 */
.L_x_6087:
[----:B------:R-:W3:Y:S01]  /*3090*/  S2R R140, SR_TID.X ;  /* 0x00000000008c7919 */ /* 0x000ee20000002100 */
[----:B------:R-:W-:Y:S01]  /*30a0*/  BSSY B0, `(.L_x_6089) ;  /* 0x000001c000007945 */ /* 0x000fe20003800000 */
[----:B---3--:R-:W-:-:S13]  /*30b0*/  ISETP.NE.AND P1, PT, R140, RZ, PT ;  /* 0x000000ff8c00720c */ /* 0x008fda0003f25270 */
[----:B------:R-:W-:Y:S05]  /*30c0*/  @P1 BRA `(.L_x_6090) ;  /* 0x0000000000641947 */ /* 0x000fea0003800000 */
[----:B01----:R-:W0:Y:S01]  /*30d0*/  S2R R137, SR_CTAID.X ;  /* 0x0000000000897919 */ /* 0x003e220000002500 */
[----:B------:R-:W-:Y:S01]  /*30e0*/  ULOP3.LUT UR5, UR4, 0x1, URZ, 0xc0, !UPT ;  /* 0x0000000104057892 */ /* 0x000fe2000f8ec0ff */
[----:B------:R-:W2:Y:S05]  /*30f0*/  LDCU.64 UR14, c[0x0][0x3b8] ;  /* 0x00007700ff0e77ac */ /* 0x000eaa0008000a00 */
[----:B------:R-:W-:Y:S01]  /*3100*/  IADD3 R138, PT, PT, RZ, -UR5, RZ ;  /* 0x80000005ff8a7c10 */ /* 0x000fe2000fffe0ff */
[----:B------:R-:W-:Y:S01]  /*3110*/  UISETP.GT.U32.AND UP0, UPT, UR4, 0x1, UPT ;  /* 0x000000010400788c */ /* 0x000fe2000bf04070 */
[----:B------:R-:W-:Y:S02]  /*3120*/  UMOV UR5, 0x1 ;  /* 0x0000000100057882 */ /* 0x000fe40000000000 */
[----:B------:R-:W-:Y:S01]  /*3130*/  LOP3.LUT R138, R138, UR12, RZ, 0xc0, !PT ;  /* 0x0000000c8a8a7c12 */ /* 0x000fe2000f8ec0ff */
[----:B------:R-:W-:-:S02]  /*3140*/  USEL UR5, UR5, 0xffffffff, !UP0 ;  /* 0xffffffff05057887 */ /* 0x000fc4000c000000 */
[----:B------:R-:W-:Y:S01]  /*3150*/  UISETP.GE.U32.AND UP0, UPT, UR4, 0x2, UPT ;  /* 0x000000020400788c */ /* 0x000fe2000bf06070 */
[----:B0-----:R-:W-:-:S04]  /*3160*/  LEA.HI R137, P1, R137, R138, RZ, 0x1e ;  /* 0x0000008a89897211 */ /* 0x001fc8000783f0ff */
[----:B------:R-:W-:Y:S02]  /*3170*/  LEA.HI.X.SX32 R138, R138, RZ, 0x1, P1 ;  /* 0x000000ff8a8a7211 */ /* 0x000fe400008f0eff */
[----:B--2---:R-:W-:-:S04]  /*3180*/  LEA R136, P1, R137, UR14, 0x2 ;  /* 0x0000000e89887c11 */ /* 0x004fc8000f8210ff */
[----:B------:R-:W-:Y:S02]  /*3190*/  LEA.HI.X R137, R137, UR15, R138, 0x2, P1 ;  /* 0x0000000f89897c11 */ /* 0x000fe400088f148a */
[----:B------:R-:W-:Y:S02]  /*31a0*/  MOV R138, UR5 ;  /* 0x00000005008a7c02 */ /* 0x000fe40008000f00 */
[----:B------:R-:W-:Y:S01]  /*31b0*/  PLOP3.LUT P1, PT, PT, PT, UP0, 0x80, 0x8 ;  /* 0x000000000008781c */ /* 0x000fe20003f2f008 */
[----:B------:R-:W-:Y:S06]  /*31c0*/  MEMBAR.ALL.GPU ;  /* 0x0000000000007992 */ /* 0x000fec000000a000 */
[----:B------:R-:W-:-:S00]  /*31d0*/  ERRBAR ;  /* 0x00000000000079ab */ /* 0x000fc00000000000 */
[----:B------:R-:W-:Y:S06]  /*31e0*/  CGAERRBAR ;  /* 0x00000000000075ab */ /* 0x000fec0000000000 */
[----:B------:R0:W-:Y:S02]  /*31f0*/  REDG.E.ADD.S32.STRONG.GPU desc[UR8][R136.64], R138 ;  /* 0x0000008a8800798e */ /* 0x0001e4000c12e308 */
[----:B0-----:R-:W-:-:S07]  /*3200*/  SEL R138, RZ, 0x4, P1 ;  /* 0x00000004ff8a7807 */ /* 0x001fce0000800000 */
.L_x_6091:
[----:B------:R-:W2:Y:S04]  /*3210*/  LDG.E.STRONG.GPU R139, desc[UR8][R136.64] ;  /* 0x00000008888b7981 */ /* 0x000ea8000c1ef900 */
[----:B--2---:R-:W-:Y:S01]  /*3220*/  CCTL.IVALL ;  /* 0x00000000ff00798f */ /* 0x004fe20002000000 */
[----:B------:R-:W-:Y:S05]  /*3230*/  YIELD ;  /* 0x0000000000007946 */ /* 0x000fea0003800000 */
[----:B------:R-:W-:-:S13]  /*3240*/  ISETP.NE.AND P1, PT, R139, R138, PT ;  /* 0x0000008a8b00720c */ /* 0x000fda0003f25270 */
[----:B------:R-:W-:Y:S05]  /*3250*/  @P1 BRA `(.L_x_6091) ;  /* 0xfffffffc00ec1947 */ /* 0x000fea000383ffff */
.L_x_6090:
[----:B------:R-:W-:Y:S05]  /*3260*/  BSYNC B0 ;  /* 0x0000000000007941 */ /* 0x000fea0003800000 */
.L_x_6089:
[----:B------:R-:W-:Y:S01]  /*3270*/  LOP3.LUT R203, R140, 0x1f, RZ, 0xc0, !PT ;  /* 0x0000001f8ccb7812 */ /* 0x000fe200078ec0ff */
[----:B------:R-:W-:Y:S05]  /*3280*/  WARPSYNC.ALL ;  /* 0x0000000000007948 */ /* 0x000fea0003800000 */
[----:B------:R-:W-:Y:S01]  /*3290*/  BAR.SYNC.DEFER_BLOCKING 0x0 ;  /* 0x0000000000007b1d */ /* 0x000fe20000010000 */
[----:B------:R-:W-:Y:S02]  /*32a0*/  ISETP.GT.U32.AND P1, PT, R203, 0x3, PT ;  /* 0x00000003cb00780c */ /* 0x000fe40003f24070 */
[----:B0-----:R-:W-:-:S11]  /*32b0*/  MOV R138, UR4 ;  /* 0x00000004008a7c02 */ /* 0x001fd60008000f00 */
[----:B------:R-:W0:Y:S01]  /*32c0*/  @!P1 S2R R139, SR_CTAID.X ;  /* 0x00000000008b9919 */ /* 0x000e220000002500 */
[----:B-12---:R-:W1:Y:S01]  /*32d0*/  @!P1 LDC.64 R136, c[0x0][0x3b0] ;  /* 0x0000ec00ff889b82 */ /* 0x006e620000000a00 */
[----:B------:R-:W-:-:S04]  /*32e0*/  @!P1 LOP3.LUT R138, R138, 0x1, RZ, 0xc0, !PT ;  /* 0x000000018a8a9812 */ /* 0x000fc800078ec0ff */
[----:B------:R-:W-:-:S04]  /*32f0*/  @!P1 IADD3 R138, PT, PT, -R138, RZ, RZ ;  /* 0x000000ff8a8a9210 */ /* 0x000fc80007ffe1ff */
[----:B------:R-:W-:Y:S02]  /*3300*/  @!P1 LOP3.LUT R138, R138, UR11, RZ, 0xc0, !PT ;  /* 0x0000000b8a8a9c12 */ /* 0x000fe4000f8ec0ff */
[----:B0-----:R-:W-:-:S04]  /*3310*/  @!P1 LOP3.LUT R139, R139, 0x7ffffffc, RZ, 0xc0, !PT ;  /* 0x7ffffffc8b8b9812 */ /* 0x001fc800078ec0ff */
[----:B------:R-:W-:-:S04]  /*3320*/  @!P1 IADD3 R138, P2, PT, R138, R139, RZ ;  /* 0x0000008b8a8a9210 */ /* 0x000fc80007f5e0ff */
[----:B-1----:R-:W-:Y:S02]  /*3330*/  @!P1 LEA R136, P3, R138, R136, 0x3 ;  /* 0x000000888a889211 */ /* 0x002fe400078618ff */
[----:B------:R-:W-:-:S04]  /*3340*/  @!P1 IADD3.X R139, PT, PT, RZ, RZ, RZ, P2, !PT ;  /* 0x000000ffff8b9210 */ /* 0x000fc800017fe4ff */
[----:B------:R-:W-:Y:S02]  /*3350*/  @!P1 LEA.HI.X R137, R138, R137, R139, 0x3, P3 ;  /* 0x000000898a899211 */ /* 0x000fe400018f1c8b */
[----:B------:R-:W-:-:S04]  /*3360*/  @!P1 SHF.L.U32 R138, R140, 0x3, RZ ;  /* 0x000000038c8a9819 */ /* 0x000fc800000006ff */
[----:B------:R-:W-:-:S04]  /*3370*/  @!P1 LOP3.LUT R138, R138, 0xf8, RZ, 0xc0, !PT ;  /* 0x000000f88a8a9812 */ /* 0x000fc800078ec0ff */
[----:B------:R-:W-:-:S04]  /*3380*/  @!P1 IADD3 R138, P2, PT, R138, R136, RZ ;  /* 0x000000888a8a9210 */ /* 0x000fc80007f5e0ff */
[----:B------:R-:W-:Y:S02]  /*3390*/  @!P1 IADD3.X R139, PT, PT, RZ, R137, RZ, P2, !PT ;  /* 0x00000089ff8b9210 */ /* 0x000fe400017fe4ff */
[----:B------:R-:W-:-:S06]  /*33a0*/  CS2R R136, SRZ ;  /* 0x0000000000887805 */ /* 0x000fcc000001ff00 */
[----:B------:R0:W2:Y:S01]  /*33b0*/  @!P1 LDG.E.64 R136, desc[UR8][R138.64] ;  /* 0x000000088a889981 */ /* 0x0000a2000c1e1b00 */
[----:B------:R-:W-:Y:S01]  /*33c0*/  HFMA2 R141, -RZ, RZ, 0, 0 ;  /* 0x00000000ff8d7431 */ /* 0x000fe200000001ff */
[----:B------:R-:W-:Y:S01]  /*33d0*/  BSSY.RECONVERGENT B0, `(.L_x_6092) ;  /* 0x0000012000007945 */ /* 0x000fe20003800200 */
[----:B------:R-:W-:-:S05]  /*33e0*/  @!P1 MOV R141, 0x46400000 ;  /* 0x46400000008d9802 */ /* 0x000fca0000000f00 */
[----:B------:R-:W1:Y:S02]  /*33f0*/  SHFL.DOWN PT, R142, R141, 0x2, 0x1f ;  /* 0x08401f008d8e7f89 */ /* 0x000e6400000e0000 */
[----:B-1----:R-:W-:-:S05]  /*3400*/  FADD R140, R142, R141 ;  /* 0x0000008d8e8c7221 */ /* 0x002fca0000000000 */
[----:B0-----:R-:W-:-:S04]  /*3410*/  IADD3 R138, PT, PT, R140, 0x1800000, RZ ;  /* 0x018000008c8a7810 */ /* 0x001fc80007ffe0ff */
[----:B------:R-:W-:-:S04]  /*3420*/  LOP3.LUT R138, R138, 0x7f800000, RZ, 0xc0, !PT ;  /* 0x7f8000008a8a7812 */ /* 0x000fc800078ec0ff */
[----:B------:R-:W-:Y:S01]  /*3430*/  ISETP.GT.U32.AND P1, PT, R138, 0x1ffffff, PT ;  /* 0x01ffffff8a00780c */ /* 0x000fe20003f24070 */
[----:B--2---:R0:W1:Y:S04]  /*3440*/  SHFL.DOWN PT, R143, R136, 0x2, 0x1f ;  /* 0x08401f00888f7f89 */ /* 0x00406800000e0000 */
[----:B------:R0:W2:Y:S08]  /*3450*/  SHFL.DOWN PT, R148, R137, 0x2, 0x1f ;  /* 0x08401f0089947f89 */ /* 0x0000b000000e0000 */
[----:B------:R-:W-:Y:S05]  /*3460*/  @P1 BRA `(.L_x_6093) ;  /* 0x0000000000101947 */ /* 0x000fea0003800000 */
[----:B------:R-:W-:Y:S02]  /*3470*/  MOV R138, R140 ;  /* 0x0000008c008a7202 */ /* 0x000fe40000000f00 */
[----:B------:R-:W-:-:S07]  /*3480*/  MOV R139, 0x34a0 ;  /* 0x000034a0008b7802 */ /* 0x000fce0000000f00 */
[----:B012--5:R-:W-:Y:S05]  /*3490*/  CALL.REL.NOINC `($__internal_46_$__cuda_sm20_rcp_rn_f32_slowpath) ;  /* 0x0000007400587944 */ /* 0x027fea0003c00000 */
[----:B------:R-:W-:Y:S05]  /*34a0*/  BRA `(.L_x_6094) ;  /* 0x0000000000107947 */ /* 0x000fea0003800000 */
.L_x_6093:
[----:B------:R-:W3:Y:S02]  /*34b0*/  MUFU.RCP R149, R140 ;  /* 0x0000008c00957308 */ /* 0x000ee40000001000 */
[----:B---3--:R-:W-:-:S04]  /*34c0*/  FFMA R138, R140, R149, -1 ;  /* 0xbf8000008c8a7423 */ /* 0x008fc80000000095 */
[----:B------:R-:W-:-:S04]  /*34d0*/  FADD.FTZ R138, -R138, -RZ ;  /* 0x800000ff8a8a7221 */ /* 0x000fc80000010100 */
[----:B------:R-:W-:-:S07]  /*34e0*/  FFMA R149, R149, R138, R149 ;  /* 0x0000008a95957223 */ /* 0x000fce0000000095 */
.L_x_6094:
[----:B------:R-:W-:Y:S05]  /*34f0*/  BSYNC.RECONVERGENT B0 ;  /* 0x0000000000007941 */ /* 0x000fea0003800200 */
.L_x_6092:
[----:B-1----:R-:W-:Y:S01]  /*3500*/  FADD R138, -R143, R136 ;  /* 0x000000888f8a7221 */ /* 0x002fe20000000100 */
[----:B0-2---:R-:W-:Y:S01]  /*3510*/  FADD R137, R148, R137 ;  /* 0x0000008994897221 */ /* 0x005fe20000000000 */
        /* <DEDUP_REMOVED lines=19> */
[----:B------:R-:W-:Y:S05]  /*3650*/  BRA `(.L_x_6097) ;  /* 0x0000000000107947 */ /* 0x000fea0003800000 */
.L_x_6096:
[----:B------:R-:W0:Y:S02]  /*3660*/  MUFU.RCP R138, R139 ;  /* 0x0000008b008a7308 */ /* 0x000e240000001000 */
[----:B0-----:R-:W-:-:S04]  /*3670*/  FFMA R139, R139, R138, -1 ;  /* 0xbf8000008b8b7423 */ /* 0x001fc8000000008a */
[----:B------:R-:W-:-:S04]  /*3680*/  FADD.FTZ R139, -R139, -RZ ;  /* 0x800000ff8b8b7221 */ /* 0x000fc80000010100 */
[----:B------:R-:W-:-:S07]  /*3690*/  FFMA R149, R138, R139, R138 ;  /* 0x0000008b8a957223 */ /* 0x000fce000000008a */
.L_x_6097:
[----:B------:R-:W-:Y:S05]  /*36a0*/  BSYNC.RECONVERGENT B0 ;  /* 0x0000000000007941 */ /* 0x000fea0003800200 */
.L_x_6095:
[----:B------:R0:W5:Y:S04]  /*36b0*/  LDL R235, [R1+0x88] ;  /* 0x0000880001eb7983 */ /* 0x0001680000100800 */
[----:B------:R0:W5:Y:S04]  /*36c0*/  LDL R234, [R1+0x84] ;  /* 0x0000840001ea7983 */ /* 0x0001680000100800 */
[----:B------:R0:W5:Y:S01]  /*36d0*/  LDL R237, [R1] ;  /* 0x0000000001ed7983 */ /* 0x0001620000100800 */
[----:B------:R-:W-:Y:S01]  /*36e0*/  FADD R138, R137, R143 ;  /* 0x0000008f898a7221 */ /* 0x000fe20000000000 */
[----:B------:R-:W-:Y:S01]  /*36f0*/  FADD R137, R141, -R142 ;  /* 0x8000008e8d897221 */ /* 0x000fe20000000000 */
[----:B------:R-:W1:Y:S03]  /*3700*/  LDCU.64 UR12, c[0x0][0x3f8] ;  /* 0x00007f00ff0c77ac */ /* 0x000e660008000a00 */
[----:B------:R-:W-:-:S04]  /*3710*/  FMUL R137, R137, R137 ;  /* 0x0000008989897220 */ /* 0x000fc80000400000 */
[----:B------:R-:W-:-:S04]  /*3720*/  FMUL R137, R140, R137 ;  /* 0x000000898c897220 */ /* 0x000fc80000400000 */
[C---:B------:R-:W-:Y:S01]  /*3730*/  FMUL R137, R136.reuse, R137 ;  /* 0x0000008988897220 */ /* 0x040fe20000400000 */
[----:B------:R-:W-:-:S03]  /*3740*/  FMUL R136, R136, R142 ;  /* 0x0000008e88887220 */ /* 0x000fc60000400000 */
[----:B------:R-:W-:Y:S01]  /*3750*/  FFMA R138, R137, R149, R138 ;  /* 0x00000095898a7223 */ /* 0x000fe2000000008a */
[----:B------:R-:W-:Y:S01]  /*3760*/  FFMA R136, R140, R141, R136 ;  /* 0x0000008d8c887223 */ /* 0x000fe20000000088 */
[----:B-1----:R-:W-:-:S03]  /*3770*/  UISETP.NE.U32.AND UP0, UPT, UR12, URZ, UPT ;  /* 0x000000ff0c00728c */ /* 0x002fc6000bf05070 */
[----:B------:R-:W-:Y:S01]  /*3780*/  FMUL R136, R136, R149 ;  /* 0x0000009588887220 */ /* 0x000fe20000400000 */
[----:B------:R-:W-:Y:S01]  /*3790*/  SHFL.IDX PT, R138, R138, RZ, 0x1f ;  /* 0x00001fff8a8a7589 */ /* 0x000fe200000e0000 */
[----:B------:R-:W-:-:S03]  /*37a0*/  UISETP.NE.AND.EX UP0, UPT, UR13, URZ, UPT, UP0 ;  /* 0x000000ff0d00728c */ /* 0x000fc6000bf05300 */
[----:B------:R1:W2:Y:S02]  /*37b0*/  SHFL.IDX PT, R139, R136, RZ, 0x1f ;  /* 0x00001fff888b7589 */ /* 0x0002a400000e0000 */
[----:B-1----:R-:W1:Y:S01]  /*37c0*/  @P0 LDC.64 R136, c[0x0][0x398] ;  /* 0x0000e600ff880b82 */ /* 0x002e620000000a00 */
[----:B--2---:R-:W-:Y:S02]  /*37d0*/  R2UR UR11, R139 ;  /* 0x000000008b0b72ca */ /* 0x004fe400000e0000 */
[----:B------:R-:W-:-:S05]  /*37e0*/  MOV R139, UR7 ;  /* 0x00000007008b7c02 */ /* 0x000fca0008000f00 */
[----:B-1----:R-:W-:-:S06]  /*37f0*/  @P0 IMAD.WIDE R136, R139, 0x4, R136 ;  /* 0x000000048b880825 */ /* 0x002fcc00078e0288 */
[----:B------:R-:W-:-:S05]  /*3800*/  MOV R139, UR11 ;  /* 0x0000000b008b7c02 */ /* 0x000fca0008000f00 */
[----:B------:R1:W-:Y:S02]  /*3810*/  @P0 STG.E desc[UR8][R136.64], R139 ;  /* 0x0000008b88000986 */ /* 0x0003e4000c101908 */
[----:B-1----:R-:W1:Y:S02]  /*3820*/  LDC R136, c[0x0][0x3d8] ;  /* 0x0000f600ff887b82 */ /* 0x002e640000000800 */
[----:B-1----:R-:W-:-:S06]  /*3830*/  FFMA R138, R138, 2.0345052689663134515e-05, R136 ;  /* 0x37aaaaab8a8a7823 */ /* 0x002fcc0000000088 */
[----:B------:R-:W1:Y:S01]  /*3840*/  @P0 LDC.64 R136, c[0x0][0x3a0] ;  /* 0x0000e800ff880b82 */ /* 0x000e620000000a00 */
        /* <DEDUP_REMOVED lines=8> */
[----:B-1----:R-:W-:-:S06]  /*38d0*/  @P0 IMAD.WIDE R136, R138, 0x4, R136 ;  /* 0x000000048a880825 */ /* 0x002fcc00078e0288 */
[----:B------:R-:W-:-:S05]  /*38e0*/  MOV R138, UR6 ;  /* 0x00000006008a7c02 */ /* 0x000fca0008000f00 */
[----:B------:R0:W-:Y:S01]  /*38f0*/  @P0 STG.E desc[UR8][R136.64], R138 ;  /* 0x0000008a88000986 */ /* 0x0001e2000c101908 */
[----:B------:R-:W-:Y:S05]  /*3900*/  BRA.U UP0, `(.L_x_6098) ;  /* 0x0000003100b07547 */ /* 0x000fea000b800000 */
[----:B------:R-:W2:Y:S01]  /*3910*/  LDL R236, [R1+0x94] ;  /* 0x0000940001ec7983 */ /* 0x000ea20000100800 */
[----:B------:R-:W1:Y:S03]  /*3920*/  LDCU.U8 UR5, c[0x0][0x3c0] ;  /* 0x00007800ff0577ac */ /* 0x000e660008000000 */
[----:B------:R-:W3:Y:S01]  /*3930*/  LDL R148, [R1+0x98] ;  /* 0x0000980001947983 */ /* 0x000ee20000100800 */
[----:B0-----:R-:W-:Y:S01]  /*3940*/  SHF.L.U32 R136, R131, 0x10, RZ ;  /* 0x0000001083887819 */ /* 0x001fe200000006ff */
[----:B------:R-:W-:Y:S01]  /*3950*/  FADD R137, R184, -UR11 ;  /* 0x8000000bb8897e21 */ /* 0x000fe20008000000 */
[----:B------:R-:W-:Y:S01]  /*3960*/  SHF.L.U32 R138, R127, 0x10, RZ ;  /* 0x000000107f8a7819 */ /* 0x000fe200000006ff */
[----:B------:R-:W4:Y:S02]  /*3970*/  LDL R141, [R1+0x9c] ;  /* 0x00009c00018d7983 */ /* 0x000f240000100800 */
[----:B------:R-:W-:-:S02]  /*3980*/  FMUL R137, R137, UR6 ;  /* 0x0000000689897c20 */ /* 0x000fc40008400000 */
[----:B------:R-:W4:Y:S01]  /*3990*/  LDL R143, [R1+0xa0] ;  /* 0x0000a000018f7983 */ /* 0x000f220000100800 */
[----:B-1----:R-:W-:Y:S01]  /*39a0*/  ISETP.NE.AND P2, PT, RZ, UR5, PT ;  /* 0x00000005ff007c0c */ /* 0x002fe2000bf45270 */
[----:B------:R-:W0:-:S12]  /*39b0*/  LDCU.U8 UR5, c[0x0][0x404] ;  /* 0x00008080ff0577ac */ /* 0x000e180008000000 */
[----:B------:R-:W-:-:S04]  /*39c0*/  @P2 FADD R136, R136, 1 ;  /* 0x3f80000088882421 */ /* 0x000fc80000000000 */
[----:B------:R-:W-:Y:S01]  /*39d0*/  FFMA R139, R137, R136, R138 ;  /* 0x00000088898b7223 */ /* 0x000fe2000000008a */
[----:B------:R-:W-:Y:S01]  /*39e0*/  FADD R137, R183, -UR11 ;  /* 0x8000000bb7897e21 */ /* 0x000fe20008000000 */
[----:B0-----:R-:W-:Y:S02]  /*39f0*/  ISETP.NE.AND P1, PT, RZ, UR5, PT ;  /* 0x00000005ff007c0c */ /* 0x001fe4000bf25270 */
[----:B------:R-:W-:Y:S01]  /*3a00*/  SHF.L.U32 R138, R248, 0x10, RZ ;  /* 0x00000010f88a7819 */ /* 0x000fe200000006ff */
[----:B------:R-:W-:-:S10]  /*3a10*/  FMUL R137, R137, UR6 ;  /* 0x0000000689897c20 */ /* 0x000fd40008400000 */
[----:B------:R-:W-:Y:S01]  /*3a20*/  @P1 FMUL R139, R139, UR10 ;  /* 0x0000000a8b8b1c20 */ /* 0x000fe20008400000 */
[----:B------:R-:W-:Y:S02]  /*3a30*/  SHF.L.U32 R140, R249, 0x10, RZ ;  /* 0x00000010f98c7819 */ /* 0x000fe400000006ff */
[----:B--2---:R-:W-:-:S05]  /*3a40*/  SHF.L.U32 R136, R236, 0x10, RZ ;  /* 0x00000010ec887819 */ /* 0x004fca00000006ff */
[----:B------:R-:W-:-:S04]  /*3a50*/  @P2 FADD R136, R136, 1 ;  /* 0x3f80000088882421 */ /* 0x000fc80000000000 */
[----:B------:R-:W-:-:S04]  /*3a60*/  FFMA R136, R137, R136, R138 ;  /* 0x0000008889887223 */ /* 0x000fc8000000008a */
[----:B------:R-:W-:Y:S01]  /*3a70*/  @P1 FMUL R136, R136, UR10 ;  /* 0x0000000a88881c20 */ /* 0x000fe20008400000 */
[----:B------:R-:W-:-:S04]  /*3a80*/  FADD R137, R182, -UR11 ;  /* 0x8000000bb6897e21 */ /* 0x000fc80008000000 */
[----:B------:R-:W-:Y:S02]  /*3a90*/  F2FP.BF16.F32.PACK_AB R139, R136, R139 ;  /* 0x0000008b888b723e */ /* 0x000fe400000010ff */
[----:B------:R-:W-:Y:S01]  /*3aa0*/  SHF.L.U32 R136, R130, 0x10, RZ ;  /* 0x0000001082887819 */ /* 0x000fe200000006ff */
[----:B------:R-:W-:Y:S01]  /*3ab0*/  FMUL R137, R137, UR6 ;  /* 0x0000000689897c20 */ /* 0x000fe20008400000 */
[----:B------:R-:W-:-:S03]  /*3ac0*/  SHF.L.U32 R138, R126, 0x10, RZ ;  /* 0x000000107e8a7819 */ /* 0x000fc600000006ff */
[----:B------:R-:W-:-:S04]  /*3ad0*/  @P2 FADD R136, R136, 1 ;  /* 0x3f80000088882421 */ /* 0x000fc80000000000 */
[----:B------:R-:W-:Y:S01]  /*3ae0*/  FFMA R138, R137, R136, R138 ;  /* 0x00000088898a7223 */ /* 0x000fe2000000008a */
[----:B---3--:R-:W-:Y:S01]  /*3af0*/  SHF.L.U32 R136, R148, 0x10, RZ ;  /* 0x0000001094887819 */ /* 0x008fe200000006ff */
[----:B------:R-:W-:-:S04]  /*3b00*/  FADD R137, R181, -UR11 ;  /* 0x8000000bb5897e21 */ /* 0x000fc80008000000 */
[----:B------:R-:W-:Y:S01]  /*3b10*/  FMUL R137, R137, UR6 ;  /* 0x0000000689897c20 */ /* 0x000fe20008400000 */
[----:B------:R-:W-:-:S04]  /*3b20*/  @P2 FADD R136, R136, 1 ;  /* 0x3f80000088882421 */ /* 0x000fc80000000000 */
[----:B------:R-:W-:Y:S01]  /*3b30*/  FFMA R136, R137, R136, R140 ;  /* 0x0000008889887223 */ /* 0x000fe2000000008c */
[----:B------:R-:W-:-:S03]  /*3b40*/  @P1 FMUL R138, R138, UR10 ;  /* 0x0000000a8a8a1c20 */ /* 0x000fc60008400000 */
[----:B------:R-:W-:-:S05]  /*3b50*/  @P1 FMUL R136, R136, UR10 ;  /* 0x0000000a88881c20 */ /* 0x000fca0008400000 */
[----:B------:R-:W-:Y:S01]  /*3b60*/  F2FP.BF16.F32.PACK_AB R138, R136, R138 ;  /* 0x0000008a888a723e */ /* 0x000fe200000010ff */
[----:B------:R-:W-:Y:S02]  /*3b70*/  FADD R136, R178, -UR11 ;  /* 0x8000000bb2887e21 */ /* 0x000fe40008000000 */
[----:B------:R-:W2:Y:S01]  /*3b80*/  LDL R178, [R1+0x8c] ;  /* 0x00008c0001b27983 */ /* 0x000ea20000100800 */
[----:B------:R-:W-:Y:S01]  /*3b90*/  SHF.L.U32 R137, R129, 0x10, RZ ;  /* 0x0000001081897819 */ /* 0x000fe200000006ff */
[----:B------:R-:W-:Y:S01]  /*3ba0*/  FMUL R136, R136, UR6 ;  /* 0x0000000688887c20 */ /* 0x000fe20008400000 */
[----:B------:R-:W-:-:S03]  /*3bb0*/  SHF.L.U32 R140, R125, 0x10, RZ ;  /* 0x000000107d8c7819 */ /* 0x000fc600000006ff */
[----:B------:R-:W-:-:S04]  /*3bc0*/  @P2 FADD R137, R137, 1 ;  /* 0x3f80000089892421 */ /* 0x000fc80000000000 */
[----:B------:R-:W-:Y:S01]  /*3bd0*/  FFMA R137, R136, R137, R140 ;  /* 0x0000008988897223 */ /* 0x000fe2000000008c */
[----:B------:R-:W-:Y:S02]  /*3be0*/  FADD R136, R177, -UR11 ;  /* 0x8000000bb1887e21 */ /* 0x000fe40008000000 */
[----:B------:R-:W3:Y:S01]  /*3bf0*/  LDL R177, [R1+0x90] ;  /* 0x0000900001b17983 */ /* 0x000ee20000100800 */
[----:B----4-:R-:W-:Y:S01]  /*3c00*/  SHF.L.U32 R140, R141, 0x10, RZ ;  /* 0x000000108d8c7819 */ /* 0x010fe200000006ff */
[----:B------:R-:W-:Y:S01]  /*3c10*/  FMUL R136, R136, UR6 ;  /* 0x0000000688887c20 */ /* 0x000fe20008400000 */
[----:B------:R-:W-:-:S03]  /*3c20*/  SHF.L.U32 R141, R250, 0x10, RZ ;  /* 0x00000010fa8d7819 */ /* 0x000fc600000006ff */
[----:B------:R-:W-:-:S04]  /*3c30*/  @P2 FADD R140, R140, 1 ;  /* 0x3f8000008c8c2421 */ /* 0x000fc80000000000 */
[----:B------:R-:W-:Y:S01]  /*3c40*/  FFMA R140, R136, R140, R141 ;  /* 0x0000008c888c7223 */ /* 0x000fe2000000008d */
[----:B------:R-:W-:Y:S01]  /*3c50*/  SHF.L.U32 R136, R128, 0x10, RZ ;  /* 0x0000001080887819 */ /* 0x000fe200000006ff */
[----:B------:R-:W-:Y:S01]  /*3c60*/  FADD R141, R180, -UR11 ;  /* 0x8000000bb48d7e21 */ /* 0x000fe20008000000 */
[----:B------:R-:W-:-:S03]  /*3c70*/  SHF.L.U32 R142, R124, 0x10, RZ ;  /* 0x000000107c8e7819 */ /* 0x000fc600000006ff */
[----:B------:R-:W-:Y:S01]  /*3c80*/  FMUL R141, R141, UR6 ;  /* 0x000000068d8d7c20 */ /* 0x000fe20008400000 */
[----:B------:R-:W-:-:S04]  /*3c90*/  @P2 FADD R136, R136, 1 ;  /* 0x3f80000088882421 */ /* 0x000fc80000000000 */
[----:B------:R-:W-:Y:S01]  /*3ca0*/  FFMA R136, R141, R136, R142 ;  /* 0x000000888d887223 */ /* 0x000fe2000000008e */
[----:B------:R-:W-:Y:S01]  /*3cb0*/  SHF.L.U32 R141, R143, 0x10, RZ ;  /* 0x000000108f8d7819 */ /* 0x000fe200000006ff */
[----:B------:R-:W-:Y:S01]  /*3cc0*/  FADD R142, R179, -UR11 ;  /* 0x8000000bb38e7e21 */ /* 0x000fe20008000000 */
[----:B------:R-:W-:Y:S01]  /*3cd0*/  SHF.L.U32 R143, R251, 0x10, RZ ;  /* 0x00000010fb8f7819 */ /* 0x000fe200000006ff */
[----:B------:R-:W4:Y:S02]  /*3ce0*/  LDL R179, [R1+0x74] ;  /* 0x0000740001b37983 */ /* 0x000f240000100800 */
[----:B------:R-:W-:Y:S01]  /*3cf0*/  FMUL R142, R142, UR6 ;  /* 0x000000068e8e7c20 */ /* 0x000fe20008400000 */
        /* <DEDUP_REMOVED lines=8> */
[----:B-----5:R-:W-:Y:S01]  /*3d80*/  SHF.L.U32 R148, R234, 0x10, RZ ;  /* 0x00000010ea947819 */ /* 0x020fe200000006ff */
[----:B------:R-:W-:Y:S01]  /*3d90*/  FADD R142, R169, -UR11 ;  /* 0x8000000ba98e7e21 */ /* 0x000fe20008000000 */
[----:B------:R-:W-:-:S03]  /*3da0*/  SHF.L.U32 R149, R244, 0x10, RZ ;  /* 0x00000010f4957819 */ /* 0x000fc600000006ff */
[----:B------:R-:W-:Y:S01]  /*3db0*/  FMUL R142, R142, UR6 ;  /* 0x000000068e8e7c20 */ /* 0x000fe20008400000 */
[----:B------:R-:W-:-:S04]  /*3dc0*/  @P2 FADD R148, R148, 1 ;  /* 0x3f80000094942421 */ /* 0x000fc80000000000 */
[----:B------:R-:W-:Y:S01]  /*3dd0*/  FFMA R148, R142, R148, R149 ;  /* 0x000000948e947223 */ /* 0x000fe20000000095 */
[----:B------:R-:W-:Y:S01]  /*3de0*/  SHF.L.U32 R149, R122, 0x10, RZ ;  /* 0x000000107a957819 */ /* 0x000fe200000006ff */
[----:B------:R-:W-:Y:S01]  /*3df0*/  FADD R142, R172, -UR11 ;  /* 0x8000000bac8e7e21 */ /* 0x000fe20008000000 */
[----:B------:R-:W-:-:S03]  /*3e00*/  SHF.L.U32 R169, R118, 0x10, RZ ;  /* 0x0000001076a97819 */ /* 0x000fc600000006ff */
[----:B------:R-:W-:Y:S01]  /*3e10*/  FMUL R142, R142, UR6 ;  /* 0x000000068e8e7c20 */ /* 0x000fe20008400000 */
[----:B------:R-:W-:Y:S01]  /*3e20*/  @P2 FADD R149, R149, 1 ;  /* 0x3f80000095952421 */ /* 0x000fe20000000000 */
[----:B------:R-:W-:-:S03]  /*3e30*/  SHF.L.U32 R170, R235, 0x10, RZ ;  /* 0x00000010ebaa7819 */ /* 0x000fc600000006ff */
[----:B------:R-:W-:Y:S01]  /*3e40*/  FFMA R149, R142, R149, R169 ;  /* 0x000000958e957223 */ /* 0x000fe200000000a9 */
[----:B------:R-:W-:Y:S01]  /*3e50*/  FADD R142, R171, -UR11 ;  /* 0x8000000bab8e7e21 */ /* 0x000fe20008000000 */
[----:B------:R-:W-:Y:S01]  /*3e60*/  SHF.L.U32 R169, R245, 0x10, RZ ;  /* 0x00000010f5a97819 */ /* 0x000fe200000006ff */
[----:B------:R-:W-:Y:S02]  /*3e70*/  @P2 FADD R170, R170, 1 ;  /* 0x3f800000aaaa2421 */ /* 0x000fe40000000000 */
[----:B------:R-:W-:Y:S01]  /*3e80*/  FMUL R142, R142, UR6 ;  /* 0x000000068e8e7c20 */ /* 0x000fe20008400000 */
[----:B------:R-:W-:-:S03]  /*3e90*/  SHF.L.U32 R171, R121, 0x10, RZ ;  /* 0x0000001079ab7819 */ /* 0x000fc600000006ff */
[----:B------:R-:W-:Y:S01]  /*3ea0*/  FFMA R170, R142, R170, R169 ;  /* 0x000000aa8eaa7223 */ /* 0x000fe200000000a9 */
[----:B------:R-:W-:Y:S01]  /*3eb0*/  FADD R142, R174, -UR11 ;  /* 0x8000000bae8e7e21 */ /* 0x000fe20008000000 */
[----:B------:R-:W-:Y:S01]  /*3ec0*/  SHF.L.U32 R169, R117, 0x10, RZ ;  /* 0x0000001075a97819 */ /* 0x000fe200000006ff */
[----:B------:R-:W-:Y:S01]  /*3ed0*/  @P2 FADD R171, R171, 1 ;  /* 0x3f800000abab2421 */ /* 0x000fe20000000000 */
[----:B------:R-:W0:Y:S01]  /*3ee0*/  S2R R236, SR_TID.X ;  /* 0x0000000000ec7919 */ /* 0x000e220000002100 */
[----:B------:R-:W-:Y:S01]  /*3ef0*/  FMUL R142, R142, UR6 ;  /* 0x000000068e8e7c20 */ /* 0x000fe20008400000 */
[----:B------:R-:W1:Y:S03]  /*3f00*/  S2UR UR5, SR_CTAID.X ;  /* 0x00000000000579c3 */ /* 0x000e660000002500 */
[----:B------:R-:W-:Y:S01]  /*3f10*/  FFMA R171, R142, R171, R169 ;  /* 0x000000ab8eab7223 */ /* 0x000fe200000000a9 */
[----:B------:R-:W-:Y:S01]  /*3f20*/  FADD R142, R173, -UR11 ;  /* 0x8000000bad8e7e21 */ /* 0x000fe20008000000 */
[----:B------:R-:W-:-:S03]  /*3f30*/  SHF.L.U32 R169, R246, 0x10, RZ ;  /* 0x00000010f6a97819 */ /* 0x000fc600000006ff */
[----:B------:R-:W-:Y:S01]  /*3f40*/  FMUL R142, R142, UR6 ;  /* 0x000000068e8e7c20 */ /* 0x000fe20008400000 */
[----:B------:R-:W-:-:S05]  /*3f50*/  SHF.L.U32 R173, R120, 0x10, RZ ;  /* 0x0000001078ad7819 */ /* 0x000fca00000006ff */
[----:B------:R-:W-:Y:S01]  /*3f60*/  @P2 FADD R173, R173, 1 ;  /* 0x3f800000adad2421 */ /* 0x000fe20000000000 */
[----:B------:R-:W-:Y:S01]  /*3f70*/  @P1 FMUL R137, R137, UR10 ;  /* 0x0000000a89891c20 */ /* 0x000fe20008400000 */
[----:B------:R-:W-:Y:S01]  /*3f80*/  @P1 FMUL R140, R140, UR10 ;  /* 0x0000000a8c8c1c20 */ /* 0x000fe20008400000 */
[----:B-1----:R-:W-:-:S04]  /*3f90*/  USHF.L.U32 UR12, UR5, 0x7, URZ ;  /* 0x00000007050c7899 */ /* 0x002fc800080006ff */
[----:B------:R-:W-:Y:S02]  /*3fa0*/  F2FP.BF16.F32.PACK_AB R137, R140, R137 ;  /* 0x000000898c89723e */ /* 0x000fe400000010ff */
[----:B0-----:R-:W-:Y:S01]  /*3fb0*/  LOP3.LUT R140, R236, 0x7f, RZ, 0xc0, !PT ;  /* 0x0000007fec8c7812 */ /* 0x001fe200078ec0ff */
[----:B------:R-:W-:Y:S01]  /*3fc0*/  @P1 FMUL R136, R136, UR10 ;  /* 0x0000000a88881c20 */ /* 0x000fe20008400000 */
[----:B------:R-:W-:Y:S01]  /*3fd0*/  @P1 FMUL R141, R141, UR10 ;  /* 0x0000000a8d8d1c20 */ /* 0x000fe20008400000 */
[----:B------:R-:W-:Y:S01]  /*3fe0*/  @P1 FMUL R143, R143, UR10 ;  /* 0x0000000a8f8f1c20 */ /* 0x000fe20008400000 */
[----:B------:R-:W-:Y:S01]  /*3ff0*/  @P1 FMUL R148, R148, UR10 ;  /* 0x0000000a94941c20 */ /* 0x000fe20008400000 */
[----:B------:R-:W-:Y:S02]  /*4000*/  @P1 FMUL R149, R149, UR10 ;  /* 0x0000000a95951c20 */ /* 0x000fe40008400000 */
[----:B------:R-:W-:Y:S01]  /*4010*/  F2FP.BF16.F32.PACK_AB R136, R141, R136 ;  /* 0x000000888d88723e */ /* 0x000fe200000010ff */
[----:B------:R-:W-:Y:S01]  /*4020*/  @P1 FMUL R170, R170, UR10 ;  /* 0x0000000aaaaa1c20 */ /* 0x000fe20008400000 */
[----:B------:R-:W-:Y:S01]  /*4030*/  @P1 FMUL R171, R171, UR10 ;  /* 0x0000000aabab1c20 */ /* 0x000fe20008400000 */
[----:B--2---:R-:W-:-:S02]  /*4040*/  SHF.L.U32 R172, R178, 0x10, RZ ;  /* 0x00000010b2ac7819 */ /* 0x004fc400000006ff */
[----:B------:R-:W2:Y:S03]  /*4050*/  LDL R178, [R1+0x78] ;  /* 0x0000780001b27983 */ /* 0x000ea60000100800 */
[----:B------:R-:W-:-:S04]  /*4060*/  @P2 FADD R172, R172, 1 ;  /* 0x3f800000acac2421 */ /* 0x000fc80000000000 */
[----:B------:R-:W-:Y:S01]  /*4070*/  FFMA R172, R142, R172, R169 ;  /* 0x000000ac8eac7223 */ /* 0x000fe200000000a9 */
[----:B------:R-:W-:Y:S01]  /*4080*/  FADD R142, R176, -UR11 ;  /* 0x8000000bb08e7e21 */ /* 0x000fe20008000000 */
[----:B------:R-:W-:-:S03]  /*4090*/  SHF.L.U32 R169, R116, 0x10, RZ ;  /* 0x0000001074a97819 */ /* 0x000fc600000006ff */
[----:B------:R-:W-:Y:S01]  /*40a0*/  FMUL R142, R142, UR6 ;  /* 0x000000068e8e7c20 */ /* 0x000fe20008400000 */
[----:B---3--:R-:W-:Y:S02]  /*40b0*/  SHF.L.U32 R174, R177, 0x10, RZ ;  /* 0x00000010b1ae7819 */ /* 0x008fe400000006ff */
[----:B------:R-:W0:Y:S01]  /*40c0*/  LDC.64 R176, c[0x0][0x3c8] ;  /* 0x0000f200ffb07b82 */ /* 0x000e220000000a00 */
[----:B------:R-:W-:Y:S01]  /*40d0*/  FFMA R173, R142, R173, R169 ;  /* 0x000000ad8ead7223 */ /* 0x000fe200000000a9 */
[----:B------:R-:W-:Y:S01]  /*40e0*/  FADD R142, R175, -UR11 ;  /* 0x8000000baf8e7e21 */ /* 0x000fe20008000000 */
[----:B------:R-:W-:Y:S01]  /*40f0*/  SHF.L.U32 R169, R247, 0x10, RZ ;  /* 0x00000010f7a97819 */ /* 0x000fe200000006ff */
[----:B------:R-:W-:Y:S01]  /*4100*/  @P2 FADD R174, R174, 1 ;  /* 0x3f800000aeae2421 */ /* 0x000fe20000000000 */
[----:B------:R-:W3:Y:S01]  /*4110*/  LDL R175, [R1+0x7c] ;  /* 0x00007c0001af7983 */ /* 0x000ee20000100800 */
[----:B------:R-:W-:-:S04]  /*4120*/  FMUL R142, R142, UR6 ;  /* 0x000000068e8e7c20 */ /* 0x000fc80008400000 */
[----:B------:R-:W-:Y:S01]  /*4130*/  FFMA R174, R142, R174, R169 ;  /* 0x000000ae8eae7223 */ /* 0x000fe200000000a9 */
[----:B------:R-:W-:Y:S02]  /*4140*/  MOV R169, UR12 ;  /* 0x0000000c00a97c02 */ /* 0x000fe40008000f00 */
[----:B------:R-:W-:Y:S02]  /*4150*/  MOV R142, UR7 ;  /* 0x00000007008e7c02 */ /* 0x000fe40008000f00 */
[----:B------:R-:W-:-:S05]  /*4160*/  LOP3.LUT R169, R140, 0x180, R169, 0xf8, !PT ;  /* 0x000001808ca97812 */ /* 0x000fca00078ef8a9 */
[----:B------:R-:W-:Y:S02]  /*4170*/  IMAD R142, R142, 0x1800, R169 ;  /* 0x000018008e8e7824 */ /* 0x000fe400078e02a9 */
[----:B------:R-:W-:Y:S01]  /*4180*/  @P1 FMUL R172, R172, UR10 ;  /* 0x0000000aacac1c20 */ /* 0x000fe20008400000 */
[----:B------:R-:W-:Y:S01]  /*4190*/  @P1 FMUL R173, R173, UR10 ;  /* 0x0000000aadad1c20 */ /* 0x000fe20008400000 */
[----:B------:R-:W-:Y:S01]  /*41a0*/  @P1 FMUL R174, R174, UR10 ;  /* 0x0000000aaeae1c20 */ /* 0x000fe20008400000 */
[----:B0-----:R-:W-:-:S05]  /*41b0*/  IMAD.WIDE.U32 R140, R142, 0x10, R176 ;  /* 0x000000108e8c7825 */ /* 0x001fca00078e00b0 */
[----:B------:R0:W-:Y:S02]  /*41c0*/  STG.E.128 desc[UR8][R140.64], R136 ;  /* 0x000000888c007986 */ /* 0x0001e4000c101d08 */
[----:B0-----:R-:W-:Y:S02]  /*41d0*/  F2FP.BF16.F32.PACK_AB R139, R148, R143 ;  /* 0x0000008f948b723e */ /* 0x001fe400000010ff */
[----:B------:R-:W-:Y:S02]  /*41e0*/  F2FP.BF16.F32.PACK_AB R138, R170, R149 ;  /* 0x00000095aa8a723e */ /* 0x000fe400000010ff */
[----:B------:R-:W-:Y:S02]  /*41f0*/  F2FP.BF16.F32.PACK_AB R137, R172, R171 ;  /* 0x000000abac89723e */ /* 0x000fe400000010ff */
[----:B------:R-:W-:Y:S01]  /*4200*/  F2FP.BF16.F32.PACK_AB R136, R174, R173 ;  /* 0x000000adae88723e */ /* 0x000fe200000010ff */
[----:B------:R-:W-:Y:S01]  /*4210*/  FADD R152, R152, -UR11 ;  /* 0x8000000b98987e21 */ /* 0x000fe20008000000 */
[----:B------:R-:W-:Y:S01]  /*4220*/  SHF.L.U32 R143, R110, 0x10, RZ ;  /* 0x000000106e8f7819 */ /* 0x000fe200000006ff */
[----:B------:R-:W-:Y:S01]  /*4230*/  FADD R153, R153, -UR11 ;  /* 0x8000000b99997e21 */ /* 0x000fe20008000000 */
[----:B------:R-:W-:Y:S01]  /*4240*/  SHF.L.U32 R148, R241, 0x10, RZ ;  /* 0x00000010f1947819 */ /* 0x000fe200000006ff */
[----:B------:R0:W-:Y:S01]  /*4250*/  STG.E.128 desc[UR8][R140.64+0x2000], R136 ;  /* 0x002000888c007986 */ /* 0x0001e2000c101d08 */
[----:B------:R-:W-:Y:S01]  /*4260*/  SHF.L.U32 R149, R109, 0x10, RZ ;  /* 0x000000106d957819 */ /* 0x000fe200000006ff */
[----:B------:R-:W-:Y:S01]  /*4270*/  FADD R2, R2, -UR11 ;  /* 0x8000000b02027e21 */ /* 0x000fe20008000000 */
        /* <DEDUP_REMOVED lines=9> */
[----:B------:R-:W3:Y:S04]  /*4310*/  LDL R172, [R1+0x4] ;  /* 0x0000040001ac7983 */ /* 0x000ee80000100800 */
[----:B------:R-:W3:Y:S01]  /*4320*/  LDL R174, [R1+0x8] ;  /* 0x0000080001ae7983 */ /* 0x000ee20000100800 */
[----:B0-----:R-:W-:-:S03]  /*4330*/  FADD R136, R158, -UR11 ;  /* 0x8000000b9e887e21 */ /* 0x001fc60008000000 */
[----:B------:R-:W3:Y:S01]  /*4340*/  LDL R158, [R1+0x80] ;  /* 0x00008000019e7983 */ /* 0x000ee20000100800 */
[----:B------:R-:W-:Y:S01]  /*4350*/  SHF.L.U32 R139, R115, 0x10, RZ ;  /* 0x00000010738b7819 */ /* 0x000fe200000006ff */
[----:B------:R-:W-:Y:S01]  /*4360*/  FMUL R136, R136, UR6 ;  /* 0x0000000688887c20 */ /* 0x000fe20008400000 */
[----:B------:R-:W-:-:S03]  /*4370*/  SHF.L.U32 R137, R111, 0x10, RZ ;  /* 0x000000106f897819 */ /* 0x000fc600000006ff */
[----:B------:R-:W-:-:S04]  /*4380*/  @P2 FADD R139, R139, 1 ;  /* 0x3f8000008b8b2421 */ /* 0x000fc80000000000 */
[----:B------:R-:W-:Y:S01]  /*4390*/  FFMA R139, R136, R139, R137 ;  /* 0x0000008b888b7223 */ /* 0x000fe20000000089 */
[----:B----4-:R-:W-:Y:S01]  /*43a0*/  SHF.L.U32 R136, R179, 0x10, RZ ;  /* 0x00000010b3887819 */ /* 0x010fe200000006ff */
[----:B------:R-:W-:Y:S01]  /*43b0*/  FADD R137, R159, -UR11 ;  /* 0x8000000b9f897e21 */ /* 0x000fe20008000000 */
[----:B------:R-:W-:Y:S01]  /*43c0*/  SHF.L.U32 R138, R240, 0x10, RZ ;  /* 0x00000010f08a7819 */ /* 0x000fe200000006ff */
[----:B------:R-:W-:Y:S01]  /*43d0*/  FMUL R152, R152, UR6 ;  /* 0x0000000698987c20 */ /* 0x000fe20008400000 */
[----:B------:R-:W-:Y:S01]  /*43e0*/  FMUL R153, R153, UR6 ;  /* 0x0000000699997c20 */ /* 0x000fe20008400000 */
[----:B------:R-:W-:Y:S01]  /*43f0*/  FMUL R137, R137, UR6 ;  /* 0x0000000689897c20 */ /* 0x000fe20008400000 */
[----:B------:R-:W-:Y:S01]  /*4400*/  @P2 FADD R136, R136, 1 ;  /* 0x3f80000088882421 */ /* 0x000fe20000000000 */
[----:B------:R-:W-:Y:S01]  /*4410*/  @P1 FMUL R139, R139, UR10 ;  /* 0x0000000a8b8b1c20 */ /* 0x000fe20008400000 */
[----:B------:R-:W-:Y:S01]  /*4420*/  FMUL R2, R2, UR6 ;  /* 0x0000000602027c20 */ /* 0x000fe20008400000 */
[----:B------:R-:W-:Y:S01]  /*4430*/  FMUL R15, R15, UR6 ;  /* 0x000000060f0f7c20 */ /* 0x000fe20008400000 */
[----:B------:R-:W-:Y:S01]  /*4440*/  FFMA R136, R137, R136, R138 ;  /* 0x0000008889887223 */ /* 0x000fe2000000008a */
[----:B------:R-:W-:Y:S01]  /*4450*/  SHF.L.U32 R138, R114, 0x10, RZ ;  /* 0x00000010728a7819 */ /* 0x000fe200000006ff */
[----:B------:R-:W-:Y:S01]  /*4460*/  FADD R137, R156, -UR11 ;  /* 0x8000000b9c897e21 */ /* 0x000fe20008000000 */
[----:B------:R-:W-:Y:S01]  /*4470*/  FMUL R16, R16, UR6 ;  /* 0x0000000610107c20 */ /* 0x000fe20008400000 */
[----:B------:R-:W4:Y:S02]  /*4480*/  LDL R156, [R1+0x68] ;  /* 0x00006800019c7983 */ /* 0x000f240000100800 */
[----:B------:R-:W-:Y:S01]  /*4490*/  FMUL R137, R137, UR6 ;  /* 0x0000000689897c20 */ /* 0x000fe20008400000 */
[----:B------:R-:W-:Y:S01]  /*44a0*/  @P2 FADD R138, R138, 1 ;  /* 0x3f8000008a8a2421 */ /* 0x000fe20000000000 */
[----:B------:R-:W-:Y:S01]  /*44b0*/  FMUL R10, R10, UR6 ;  /* 0x000000060a0a7c20 */ /* 0x000fe20008400000 */
[----:B------:R-:W-:Y:S01]  /*44c0*/  FMUL R24, R24, UR6 ;  /* 0x0000000618187c20 */ /* 0x000fe20008400000 */
[----:B------:R-:W-:Y:S01]  /*44d0*/  FMUL R18, R18, UR6 ;  /* 0x0000000612127c20 */ /* 0x000fe20008400000 */
[----:B------:R-:W-:Y:S01]  /*44e0*/  FFMA R138, R137, R138, R143 ;  /* 0x0000008a898a7223 */ /* 0x000fe2000000008f */
[----:B------:R-:W-:Y:S01]  /*44f0*/  FADD R137, R157, -UR11 ;  /* 0x8000000b9d897e21 */ /* 0x000fe20008000000 */
[----:B------:R-:W-:Y:S01]  /*4500*/  FMUL R32, R32, UR6 ;  /* 0x0000000620207c20 */ /* 0x000fe20008400000 */
[----:B------:R-:W4:Y:S02]  /*4510*/  LDL R157, [R1+0x64] ;  /* 0x00006400019d7983 */ /* 0x000f240000100800 */
[----:B------:R-:W-:Y:S01]  /*4520*/  FMUL R137, R137, UR6 ;  /* 0x0000000689897c20 */ /* 0x000fe20008400000 */
[----:B------:R-:W-:Y:S01]  /*4530*/  @P1 FMUL R136, R136, UR10 ;  /* 0x0000000a88881c20 */ /* 0x000fe20008400000 */
[----:B------:R-:W-:Y:S01]  /*4540*/  @P1 FMUL R138, R138, UR10 ;  /* 0x0000000a8a8a1c20 */ /* 0x000fe20008400000 */
[----:B------:R-:W-:Y:S01]  /*4550*/  FMUL R25, R25, UR6 ;  /* 0x0000000619197c20 */ /* 0x000fe20008400000 */
[----:B------:R-:W4:Y:S02]  /*4560*/  LDL R159, [R1+0x20] ;  /* 0x00002000019f7983 */ /* 0x000f240000100800 */
[----:B------:R-:W-:-:S02]  /*4570*/  F2FP.BF16.F32.PACK_AB R139, R136, R139 ;  /* 0x0000008b888b723e */ /* 0x000fc400000010ff */
[----:B--2---:R-:W-:-:S05]  /*4580*/  SHF.L.U32 R143, R178, 0x10, RZ ;  /* 0x00000010b28f7819 */ /* 0x004fca00000006ff */
[----:B------:R-:W-:-:S04]  /*4590*/  @P2 FADD R143, R143, 1 ;  /* 0x3f8000008f8f2421 */ /* 0x000fc80000000000 */
[----:B------:R-:W-:Y:S01]  /*45a0*/  FFMA R143, R137, R143, R148 ;  /* 0x0000008f898f7223 */ /* 0x000fe20000000094 */
[----:B------:R-:W-:Y:S01]  /*45b0*/  SHF.L.U32 R137, R113, 0x10, RZ ;  /* 0x0000001071897819 */ /* 0x000fe200000006ff */
[----:B------:R-:W-:-:S04]  /*45c0*/  FADD R148, R154, -UR11 ;  /* 0x8000000b9a947e21 */ /* 0x000fc80008000000 */
[----:B------:R-:W-:Y:S01]  /*45d0*/  FMUL R148, R148, UR6 ;  /* 0x0000000694947c20 */ /* 0x000fe20008400000 */
[----:B------:R-:W-:-:S04]  /*45e0*/  @P2 FADD R137, R137, 1 ;  /* 0x3f80000089892421 */ /* 0x000fc80000000000 */
[----:B------:R-:W-:Y:S01]  /*45f0*/  FFMA R137, R148, R137, R149 ;  /* 0x0000008994897223 */ /* 0x000fe20000000095 */
[----:B---3--:R-:W-:Y:S01]  /*4600*/  SHF.L.U32 R148, R175, 0x10, RZ ;  /* 0x00000010af947819 */ /* 0x008fe200000006ff */
[----:B------:R-:W-:Y:S01]  /*4610*/  FADD R149, R155, -UR11 ;  /* 0x8000000b9b957e21 */ /* 0x000fe20008000000 */
[----:B------:R-:W-:Y:S01]  /*4620*/  SHF.L.U32 R154, R242, 0x10, RZ ;  /* 0x00000010f29a7819 */ /* 0x000fe200000006ff */
[----:B------:R-:W2:Y:S02]  /*4630*/  LDL R155, [R1+0x6c] ;  /* 0x00006c00019b7983 */ /* 0x000ea40000100800 */
[----:B------:R-:W-:Y:S01]  /*4640*/  FMUL R149, R149, UR6 ;  /* 0x0000000695957c20 */ /* 0x000fe20008400000 */
[----:B------:R-:W-:-:S04]  /*4650*/  @P2 FADD R148, R148, 1 ;  /* 0x3f80000094942421 */ /* 0x000fc80000000000 */
[----:B------:R-:W-:Y:S01]  /*4660*/  FFMA R148, R149, R148, R154 ;  /* 0x0000009495947223 */ /* 0x000fe2000000009a */
[----:B------:R-:W-:Y:S02]  /*4670*/  SHF.L.U32 R149, R112, 0x10, RZ ;  /* 0x0000001070957819 */ /* 0x000fe400000006ff */
[----:B------:R-:W-:-:S03]  /*4680*/  SHF.L.U32 R154, R108, 0x10, RZ ;  /* 0x000000106c9a7819 */ /* 0x000fc600000006ff */
[----:B------:R-:W-:-:S04]  /*4690*/  @P2 FADD R149, R149, 1 ;  /* 0x3f80000095952421 */ /* 0x000fc80000000000 */
[----:B------:R-:W-:Y:S01]  /*46a0*/  FFMA R149, R152, R149, R154 ;  /* 0x0000009598957223 */ /* 0x000fe2000000009a */
[----:B------:R-:W-:Y:S01]  /*46b0*/  SHF.L.U32 R154, R243, 0x10, RZ ;  /* 0x00000010f39a7819 */ /* 0x000fe200000006ff */
[----:B------:R-:W-:Y:S01]  /*46c0*/  @P1 FMUL R143, R143, UR10 ;  /* 0x0000000a8f8f1c20 */ /* 0x000fe20008400000 */
[----:B------:R-:W-:Y:S01]  /*46d0*/  @P1 FMUL R137, R137, UR10 ;  /* 0x0000000a89891c20 */ /* 0x000fe20008400000 */
[----:B------:R-:W-:Y:S01]  /*46e0*/  @P1 FMUL R148, R148, UR10 ;  /* 0x0000000a94941c20 */ /* 0x000fe20008400000 */
[----:B------:R-:W-:Y:S02]  /*46f0*/  @P1 FMUL R149, R149, UR10 ;  /* 0x0000000a95951c20 */ /* 0x000fe40008400000 */
[----:B------:R-:W-:Y:S02]  /*4700*/  F2FP.BF16.F32.PACK_AB R138, R143, R138 ;  /* 0x0000008a8f8a723e */ /* 0x000fe400000010ff */
[----:B------:R-:W-:Y:S01]  /*4710*/  F2FP.BF16.F32.PACK_AB R137, R148, R137 ;  /* 0x000000899489723e */ /* 0x000fe200000010ff */
[----:B------:R-:W3:Y:S04]  /*4720*/  LDL R143, [R1+0x58] ;  /* 0x00005800018f7983 */ /* 0x000ee80000100800 */
[----:B------:R-:W3:Y:S01]  /*4730*/  LDL R148, [R1+0x28] ;  /* 0x0000280001947983 */ /* 0x000ee20000100800 */
[----:B------:R-:W-:-:S05]  /*4740*/  SHF.L.U32 R152, R158, 0x10, RZ ;  /* 0x000000109e987819 */ /* 0x000fca00000006ff */
[----:B------:R-:W-:-:S04]  /*4750*/  @P2 FADD R152, R152, 1 ;  /* 0x3f80000098982421 */ /* 0x000fc80000000000 */
[----:B------:R-:W-:-:S04]  /*4760*/  FFMA R152, R153, R152, R154 ;  /* 0x0000009899987223 */ /* 0x000fc8000000009a */
[----:B------:R-:W-:-:S05]  /*4770*/  @P1 FMUL R152, R152, UR10 ;  /* 0x0000000a98981c20 */ /* 0x000fca0008400000 */
[----:B------:R-:W-:-:S05]  /*4780*/  F2FP.BF16.F32.PACK_AB R136, R152, R149 ;  /* 0x000000959888723e */ /* 0x000fca00000010ff */
[----:B------:R0:W-:Y:S04]  /*4790*/  STG.E.128 desc[UR8][R140.64+0x4000], R136 ;  /* 0x004000888c007986 */ /* 0x0001e8000c101d08 */
[----:B0-----:R-:W3:Y:S04]  /*47a0*/  LDL R138, [R1+0x70] ;  /* 0x00007000018a7983 */ /* 0x001ee80000100800 */
[----:B------:R-:W3:Y:S01]  /*47b0*/  LDL R139, [R1+0x54] ;  /* 0x00005400018b7983 */ /* 0x000ee20000100800 */
[----:B------:R-:W-:Y:S01]  /*47c0*/  FADD R136, R7, -UR11 ;  /* 0x8000000b07887e21 */ /* 0x000fe20008000000 */
[----:B------:R-:W-:-:S02]  /*47d0*/  SHF.L.U32 R7, R107, 0x10, RZ ;  /* 0x000000106b077819 */ /* 0x000fc400000006ff */
[----:B------:R-:W-:Y:S01]  /*47e0*/  SHF.L.U32 R137, R103, 0x10, RZ ;  /* 0x0000001067897819 */ /* 0x000fe200000006ff */
[----:B------:R-:W-:Y:S02]  /*47f0*/  FMUL R136, R136, UR6 ;  /* 0x0000000688887c20 */ /* 0x000fe40008400000 */
[----:B------:R-:W-:-:S04]  /*4800*/  @P2 FADD R7, R7, 1 ;  /* 0x3f80000007072421 */ /* 0x000fc80000000000 */
[----:B------:R-:W-:Y:S01]  /*4810*/  FFMA R7, R136, R7, R137 ;  /* 0x0000000788077223 */ /* 0x000fe20000000089 */
[----:B------:R-:W-:Y:S01]  /*4820*/  FADD R136, R8, -UR11 ;  /* 0x8000000b08887e21 */ /* 0x000fe20008000000 */
[----:B----4-:R-:W-:Y:S02]  /*4830*/  SHF.L.U32 R8, R157, 0x10, RZ ;  /* 0x000000109d087819 */ /* 0x010fe400000006ff */
[----:B------:R-:W-:Y:S01]  /*4840*/  SHF.L.U32 R137, R232, 0x10, RZ ;  /* 0x00000010e8897819 */ /* 0x000fe200000006ff */
[----:B------:R-:W-:Y:S01]  /*4850*/  FMUL R136, R136, UR6 ;  /* 0x0000000688887c20 */ /* 0x000fe20008400000 */
[----:B------:R-:W4:Y:S01]  /*4860*/  LDL R157, [R1+0x1c] ;  /* 0x00001c00019d7983 */ /* 0x000f220000100800 */
[----:B------:R-:W-:-:S04]  /*4870*/  @P2 FADD R8, R8, 1 ;  /* 0x3f80000008082421 */ /* 0x000fc80000000000 */
[----:B------:R-:W-:Y:S01]  /*4880*/  FFMA R8, R136, R8, R137 ;  /* 0x0000000888087223 */ /* 0x000fe20000000089 */
[----:B------:R-:W-:Y:S01]  /*4890*/  FADD R136, R5, -UR11 ;  /* 0x8000000b05887e21 */ /* 0x000fe20008000000 */
[----:B------:R-:W-:Y:S02]  /*48a0*/  SHF.L.U32 R5, R106, 0x10, RZ ;  /* 0x000000106a057819 */ /* 0x000fe400000006ff */
[----:B------:R-:W-:Y:S01]  /*48b0*/  SHF.L.U32 R137, R102, 0x10, RZ ;  /* 0x0000001066897819 */ /* 0x000fe200000006ff */
[----:B------:R-:W-:Y:S02]  /*48c0*/  FMUL R136, R136, UR6 ;  /* 0x0000000688887c20 */ /* 0x000fe40008400000 */
        /* <DEDUP_REMOVED lines=15> */
[----:B------:R-:W-:-:S03]  /*49c0*/  SHF.L.U32 R137, R238, 0x10, RZ ;  /* 0x00000010ee897819 */ /* 0x000fc600000006ff */
[----:B------:R-:W-:Y:S01]  /*49d0*/  FMUL R136, R136, UR6 ;  /* 0x0000000688887c20 */ /* 0x000fe20008400000 */
[----:B--2---:R-:W-:-:S05]  /*49e0*/  SHF.L.U32 R4, R155, 0x10, RZ ;  /* 0x000000109b047819 */ /* 0x004fca00000006ff */
        /* <DEDUP_REMOVED lines=8> */
[----:B------:R-:W-:Y:S02]  /*4a70*/  SHF.L.U32 R137, R239, 0x10, RZ ;  /* 0x00000010ef897819 */ /* 0x000fe400000006ff */
[----:B---3--:R-:W-:Y:S02]  /*4a80*/  SHF.L.U32 R136, R138, 0x10, RZ ;  /* 0x000000108a887819 */ /* 0x008fe400000006ff */
[----:B------:R-:W2:Y:S03]  /*4a90*/  LDL R138, [R1+0x5c] ;  /* 0x00005c00018a7983 */ /* 0x000ea60000100800 */
[----:B------:R-:W-:-:S04]  /*4aa0*/  @P2 FADD R136, R136, 1 ;  /* 0x3f80000088882421 */ /* 0x000fc80000000000 */
[----:B------:R-:W-:Y:S01]  /*4ab0*/  FFMA R136, R2, R136, R137 ;  /* 0x0000008802887223 */ /* 0x000fe20000000089 */
[----:B------:R-:W-:Y:S02]  /*4ac0*/  SHF.L.U32 R2, R99, 0x10, RZ ;  /* 0x0000001063027819 */ /* 0x000fe400000006ff */
[----:B------:R-:W-:-:S03]  /*4ad0*/  SHF.L.U32 R137, R95, 0x10, RZ ;  /* 0x000000105f897819 */ /* 0x000fc600000006ff */
[----:B------:R-:W-:-:S04]  /*4ae0*/  @P2 FADD R2, R2, 1 ;  /* 0x3f80000002022421 */ /* 0x000fc80000000000 */
[----:B------:R-:W-:Y:S01]  /*4af0*/  FFMA R2, R15, R2, R137 ;  /* 0x000000020f027223 */ /* 0x000fe20000000089 */
[----:B------:R-:W-:Y:S02]  /*4b00*/  SHF.L.U32 R15, R139, 0x10, RZ ;  /* 0x000000108b0f7819 */ /* 0x000fe400000006ff */
[----:B------:R-:W3:Y:S01]  /*4b10*/  LDL R139, [R1+0x60] ;  /* 0x00006000018b7983 */ /* 0x000ee20000100800 */
[----:B------:R-:W-:Y:S02]  /*4b20*/  SHF.L.U32 R137, R228, 0x10, RZ ;  /* 0x00000010e4897819 */ /* 0x000fe400000006ff */
        /* <DEDUP_REMOVED lines=10> */
[----:B------:R-:W4:Y:S01]  /*4bd0*/  LDL R143, [R1+0x44] ;  /* 0x00004400018f7983 */ /* 0x000f220000100800 */
[----:B------:R-:W-:Y:S01]  /*4be0*/  SHF.L.U32 R137, R229, 0x10, RZ ;  /* 0x00000010e5897819 */ /* 0x000fe200000006ff */
[----:B------:R-:W-:Y:S01]  /*4bf0*/  FMUL R16, R16, UR6 ;  /* 0x0000000610107c20 */ /* 0x000fe20008400000 */
        /* <DEDUP_REMOVED lines=11> */
[----:B--2---:R-:W-:Y:S02]  /*4cb0*/  SHF.L.U32 R12, R138, 0x10, RZ ;  /* 0x000000108a0c7819 */ /* 0x004fe400000006ff */
[----:B------:R-:W2:Y:S03]  /*4cc0*/  LDL R138, [R1+0x48] ;  /* 0x00004800018a7983 */ /* 0x000ea60000100800 */
        /* <DEDUP_REMOVED lines=8> */
[----:B---3--:R-:W-:Y:S02]  /*4d50*/  SHF.L.U32 R16, R139, 0x10, RZ ;  /* 0x000000108b107819 */ /* 0x008fe400000006ff */
[----:B------:R-:W3:Y:S01]  /*4d60*/  LDL R139, [R1+0x4c] ;  /* 0x00004c00018b7983 */ /* 0x000ee20000100800 */
[----:B------:R-:W-:Y:S02]  /*4d70*/  SHF.L.U32 R137, R231, 0x10, RZ ;  /* 0x00000010e7897819 */ /* 0x000fe400000006ff */
[----:B------:R-:W-:-:S04]  /*4d80*/  @P2 FADD R16, R16, 1 ;  /* 0x3f80000010102421 */ /* 0x000fc80000000000 */
[----:B------:R-:W-:Y:S01]  /*4d90*/  FFMA R16, R10, R16, R137 ;  /* 0x000000100a107223 */ /* 0x000fe20000000089 */
[----:B------:R-:W-:Y:S02]  /*4da0*/  SHF.L.U32 R10, R91, 0x10, RZ ;  /* 0x000000105b0a7819 */ /* 0x000fe400000006ff */
[----:B------:R-:W-:-:S03]  /*4db0*/  SHF.L.U32 R137, R87, 0x10, RZ ;  /* 0x0000001057897819 */ /* 0x000fc600000006ff */
[----:B------:R-:W-:-:S04]  /*4dc0*/  @P2 FADD R10, R10, 1 ;  /* 0x3f8000000a0a2421 */ /* 0x000fc80000000000 */
[----:B------:R-:W-:Y:S01]  /*4dd0*/  FFMA R10, R24, R10, R137 ;  /* 0x0000000a180a7223 */ /* 0x000fe20000000089 */
[----:B------:R-:W-:Y:S01]  /*4de0*/  FADD R24, R23, -UR11 ;  /* 0x8000000b17187e21 */ /* 0x000fe20008000000 */
[----:B----4-:R-:W-:Y:S02]  /*4df0*/  SHF.L.U32 R23, R143, 0x10, RZ ;  /* 0x000000108f177819 */ /* 0x010fe400000006ff */
        /* <DEDUP_REMOVED lines=25> */
[----:B---3--:R-:W-:Y:S02]  /*4f90*/  SHF.L.U32 R20, R139, 0x10, RZ ;  /* 0x000000108b147819 */ /* 0x008fe400000006ff */
[----:B------:R-:W3:Y:S01]  /*4fa0*/  LDL R139, [R1+0x38] ;  /* 0x00003800018b7983 */ /* 0x000ee20000100800 */
        /* <DEDUP_REMOVED lines=10> */
[----:B----4-:R-:W-:Y:S02]  /*5050*/  SHF.L.U32 R24, R143, 0x10, RZ ;  /* 0x000000108f187819 */ /* 0x010fe400000006ff */
[----:B------:R-:W4:Y:S01]  /*5060*/  LDL R143, [R1+0x3c] ;  /* 0x00003c00018f7983 */ /* 0x000f220000100800 */
        /* <DEDUP_REMOVED lines=47> */
[----:B--2---:R-:W-:-:S05]  /*5360*/  SHF.L.U32 R32, R138, 0x10, RZ ;  /* 0x000000108a207819 */ /* 0x004fca00000006ff */
        /* <DEDUP_REMOVED lines=8> */
[----:B------:R-:W-:Y:S01]  /*53f0*/  FADD R137, R135, -UR11 ;  /* 0x8000000b87897e21 */ /* 0x000fe20008000000 */
[----:B---3--:R-:W-:Y:S02]  /*5400*/  SHF.L.U32 R135, R139, 0x10, RZ ;  /* 0x000000108b877819 */ /* 0x008fe400000006ff */
[----:B------:R-:W2:Y:S01]  /*5410*/  LDL R139, [R1+0x30] ;  /* 0x00003000018b7983 */ /* 0x000ea20000100800 */
        /* <DEDUP_REMOVED lines=37> */
[----:B------:R-:W-:Y:S01]  /*5670*/  FMUL R168, R168, UR6 ;  /* 0x00000006a8a87c20 */ /* 0x000fe20008400000 */
[----:B------:R-:W-:Y:S01]  /*5680*/  FADD R143, R165, -UR11 ;  /* 0x8000000ba58f7e21 */ /* 0x000fe20008000000 */
[----:B------:R-:W-:Y:S01]  /*5690*/  SHF.L.U32 R148, R38, 0x10, RZ ;  /* 0x0000001026947819 */ /* 0x000fe200000006ff */
[----:B------:R-:W3:Y:S02]  /*56a0*/  LDL R165, [R1+0xc] ;  /* 0x00000c0001a57983 */ /* 0x000ee40000100800 */
[----:B------:R-:W-:Y:S01]  /*56b0*/  FMUL R143, R143, UR6 ;  /* 0x000000068f8f7c20 */ /* 0x000fe20008400000 */
[----:B------:R-:W-:Y:S01]  /*56c0*/  FMUL R166, R166, UR6 ;  /* 0x00000006a6a67c20 */ /* 0x000fe20008400000 */
[----:B------:R-:W-:Y:S01]  /*56d0*/  FADD R149, R163, -UR11 ;  /* 0x8000000ba3957e21 */ /* 0x000fe20008000000 */
[----:B------:R-:W-:-:S03]  /*56e0*/  SHF.L.U32 R152, R37, 0x10, RZ ;  /* 0x0000001025987819 */ /* 0x000fc600000006ff */
[----:B------:R-:W-:Y:S01]  /*56f0*/  FMUL R149, R149, UR6 ;  /* 0x0000000695957c20 */ /* 0x000fe20008400000 */
[----:B------:R-:W-:-:S04]  /*5700*/  FADD R164, R164, -UR11 ;  /* 0x8000000ba4a47e21 */ /* 0x000fc80008000000 */
[----:B------:R-:W-:Y:S01]  /*5710*/  FMUL R164, R164, UR6 ;  /* 0x00000006a4a47c20 */ /* 0x000fe20008400000 */
[----:B--2---:R-:W-:-:S05]  /*5720*/  SHF.L.U32 R33, R139, 0x10, RZ ;  /* 0x000000108b217819 */ /* 0x004fca00000006ff */
[----:B------:R-:W-:-:S04]  /*5730*/  @P2 FADD R33, R33, 1 ;  /* 0x3f80000021212421 */ /* 0x000fc80000000000 */
[----:B------:R-:W-:Y:S01]  /*5740*/  FFMA R33, R137, R33, R138 ;  /* 0x0000002189217223 */ /* 0x000fe2000000008a */
[----:B------:R-:W-:Y:S01]  /*5750*/  SHF.L.U32 R137, R43, 0x10, RZ ;  /* 0x000000102b897819 */ /* 0x000fe200000006ff */
[----:B------:R-:W-:Y:S01]  /*5760*/  FADD R138, R167, -UR11 ;  /* 0x8000000ba78a7e21 */ /* 0x000fe20008000000 */
[----:B------:R-:W-:Y:S01]  /*5770*/  SHF.L.U32 R139, R39, 0x10, RZ ;  /* 0x00000010278b7819 */ /* 0x000fe200000006ff */
[----:B------:R-:W2:Y:S02]  /*5780*/  LDL R167, [R1+0x14] ;  /* 0x0000140001a77983 */ /* 0x000ea40000100800 */
[----:B------:R-:W-:Y:S01]  /*5790*/  FMUL R138, R138, UR6 ;  /* 0x000000068a8a7c20 */ /* 0x000fe20008400000 */
[----:B------:R-:W-:-:S04]  /*57a0*/  @P2 FADD R137, R137, 1 ;  /* 0x3f80000089892421 */ /* 0x000fc80000000000 */
[--C-:B------:R-:W-:Y:S01]  /*57b0*/  FFMA R137, R138, R137, R139.reuse ;  /* 0x000000898a897223 */ /* 0x100fe2000000008b */
[----:B------:R-:W-:Y:S02]  /*57c0*/  PRMT R138, R43, 0x7632, R138 ;  /* 0x000076322b8a7816 */ /* 0x000fe4000000008a */
[----:B------:R-:W-:Y:S02]  /*57d0*/  PRMT R139, R39, 0x7632, R139 ;  /* 0x00007632278b7816 */ /* 0x000fe4000000008b */
[----:B------:R-:W-:Y:S02]  /*57e0*/  SHF.L.U32 R138, R138, 0x10, RZ ;  /* 0x000000108a8a7819 */ /* 0x000fe400000006ff */
[----:B------:R-:W-:-:S03]  /*57f0*/  SHF.L.U32 R139, R139, 0x10, RZ ;  /* 0x000000108b8b7819 */ /* 0x000fc600000006ff */
[----:B------:R-:W-:-:S04]  /*5800*/  @P2 FADD R138, R138, 1 ;  /* 0x3f8000008a8a2421 */ /* 0x000fc80000000000 */
[----:B------:R-:W-:Y:S01]  /*5810*/  FFMA R138, R168, R138, R139 ;  /* 0x0000008aa88a7223 */ /* 0x000fe2000000008b */
[----:B------:R-:W-:Y:S01]  /*5820*/  SHF.L.U32 R139, R42, 0x10, RZ ;  /* 0x000000102a8b7819 */ /* 0x000fe200000006ff */
[----:B------:R-:W4:Y:S04]  /*5830*/  LDL R168, [R1+0x18] ;  /* 0x0000180001a87983 */ /* 0x000f280000100800 */
[----:B------:R-:W-:-:S04]  /*5840*/  @P2 FADD R139, R139, 1 ;  /* 0x3f8000008b8b2421 */ /* 0x000fc80000000000 */
[--C-:B------:R-:W-:Y:S01]  /*5850*/  FFMA R139, R143, R139, R148.reuse ;  /* 0x0000008b8f8b7223 */ /* 0x100fe20000000094 */
[----:B------:R-:W-:Y:S02]  /*5860*/  PRMT R143, R42, 0x7632, R143 ;  /* 0x000076322a8f7816 */ /* 0x000fe4000000008f */
[----:B------:R-:W-:Y:S02]  /*5870*/  PRMT R148, R38, 0x7632, R148 ;  /* 0x0000763226947816 */ /* 0x000fe40000000094 */
[----:B------:R-:W-:Y:S02]  /*5880*/  SHF.L.U32 R143, R143, 0x10, RZ ;  /* 0x000000108f8f7819 */ /* 0x000fe400000006ff */
[----:B------:R-:W-:-:S03]  /*5890*/  SHF.L.U32 R148, R148, 0x10, RZ ;  /* 0x0000001094947819 */ /* 0x000fc600000006ff */
[----:B------:R-:W-:-:S04]  /*58a0*/  @P2 FADD R143, R143, 1 ;  /* 0x3f8000008f8f2421 */ /* 0x000fc80000000000 */
[----:B------:R-:W-:Y:S02]  /*58b0*/  FFMA R143, R166, R143, R148 ;  /* 0x0000008fa68f7223 */ /* 0x000fe40000000094 */
[----:B------:R-:W2:Y:S01]  /*58c0*/  LDL R166, [R1+0x10] ;  /* 0x0000100001a67983 */ /* 0x000ea20000100800 */
[----:B------:R-:W-:-:S05]  /*58d0*/  SHF.L.U32 R148, R41, 0x10, RZ ;  /* 0x0000001029947819 */ /* 0x000fca00000006ff */
[----:B------:R-:W-:-:S04]  /*58e0*/  @P2 FADD R148, R148, 1 ;  /* 0x3f80000094942421 */ /* 0x000fc80000000000 */
[--C-:B------:R-:W-:Y:S01]  /*58f0*/  FFMA R148, R149, R148, R152.reuse ;  /* 0x0000009495947223 */ /* 0x100fe20000000098 */
[----:B------:R-:W-:Y:S02]  /*5900*/  PRMT R149, R41, 0x7632, R149 ;  /* 0x0000763229957816 */ /* 0x000fe40000000095 */
[----:B------:R-:W-:Y:S02]  /*5910*/  PRMT R152, R37, 0x7632, R152 ;  /* 0x0000763225987816 */ /* 0x000fe40000000098 */
[----:B------:R-:W-:Y:S02]  /*5920*/  SHF.L.U32 R149, R149, 0x10, RZ ;  /* 0x0000001095957819 */ /* 0x000fe400000006ff */
[----:B------:R-:W-:-:S03]  /*5930*/  SHF.L.U32 R152, R152, 0x10, RZ ;  /* 0x0000001098987819 */ /* 0x000fc600000006ff */
[----:B------:R-:W-:Y:S01]  /*5940*/  @P2 FADD R149, R149, 1 ;  /* 0x3f80000095952421 */ /* 0x000fe20000000000 */
[----:B------:R-:W-:-:S03]  /*5950*/  FADD R153, R162, -UR11 ;  /* 0x8000000ba2997e21 */ /* 0x000fc60008000000 */
[----:B------:R-:W-:Y:S01]  /*5960*/  FFMA R149, R164, R149, R152 ;  /* 0x00000095a4957223 */ /* 0x000fe20000000098 */
[----:B------:R-:W-:Y:S01]  /*5970*/  SHF.L.U32 R152, R40, 0x10, RZ ;  /* 0x0000001028987819 */ /* 0x000fe200000006ff */
[----:B------:R-:W-:Y:S01]  /*5980*/  FMUL R153, R153, UR6 ;  /* 0x0000000699997c20 */ /* 0x000fe20008400000 */
[----:B------:R-:W-:-:S03]  /*5990*/  SHF.L.U32 R154, R36, 0x10, RZ ;  /* 0x00000010249a7819 */ /* 0x000fc600000006ff */
[----:B------:R-:W-:-:S04]  /*59a0*/  @P2 FADD R152, R152, 1 ;  /* 0x3f80000098982421 */ /* 0x000fc80000000000 */
[--C-:B------:R-:W-:Y:S01]  /*59b0*/  FFMA R152, R153, R152, R154.reuse ;  /* 0x0000009899987223 */ /* 0x100fe2000000009a */
[----:B------:R-:W-:Y:S01]  /*59c0*/  PRMT R153, R40, 0x7632, R153 ;  /* 0x0000763228997816 */ /* 0x000fe20000000099 */
[----:B------:R-:W-:Y:S01]  /*59d0*/  FADD R161, R161, -UR11 ;  /* 0x8000000ba1a17e21 */ /* 0x000fe20008000000 */
[----:B------:R-:W-:Y:S02]  /*59e0*/  PRMT R154, R36, 0x7632, R154 ;  /* 0x00007632249a7816 */ /* 0x000fe4000000009a */
[----:B------:R-:W-:Y:S01]  /*59f0*/  SHF.L.U32 R153, R153, 0x10, RZ ;  /* 0x0000001099997819 */ /* 0x000fe200000006ff */
[----:B------:R-:W-:Y:S01]  /*5a00*/  FMUL R161, R161, UR6 ;  /* 0x00000006a1a17c20 */ /* 0x000fe20008400000 */
        /* <DEDUP_REMOVED lines=33> */
[----:B------:R-:W-:Y:S01]  /*5c20*/  PRMT R159, R65, 0x7632, R159 ;  /* 0x00007632419f7816 */ /* 0x000fe2000000009f */
[----:B------:R-:W-:-:S03]  /*5c30*/  FADD R187, R187, -UR11 ;  /* 0x8000000bbbbb7e21 */ /* 0x000fc60008000000 */
        /* <DEDUP_REMOVED lines=23> */
[----:B------:R-:W-:Y:S01]  /*5db0*/  @P2 FADD R162, R162, 1 ;  /* 0x3f800000a2a22421 */ /* 0x000fe20000000000 */
[----:B------:R-:W-:-:S03]  /*5dc0*/  FADD R147, R147, -UR11 ;  /* 0x8000000b93937e21 */ /* 0x000fc60008000000 */
[----:B------:R-:W-:Y:S01]  /*5dd0*/  FFMA R162, R163, R162, R164 ;  /* 0x000000a2a3a27223 */ /* 0x000fe200000000a4 */
[----:B---3--:R-:W-:Y:S01]  /*5de0*/  SHF.L.U32 R163, R165, 0x10, RZ ;  /* 0x00000010a5a37819 */ /* 0x008fe200000006ff */
        /* <DEDUP_REMOVED lines=8> */
[----:B------:R-:W-:Y:S01]  /*5e70*/  @P2 FADD R147, R147, 1 ;  /* 0x3f80000093932421 */ /* 0x000fe20000000000 */
[----:B------:R-:W-:-:S03]  /*5e80*/  FADD R146, R146, -UR11 ;  /* 0x8000000b92927e21 */ /* 0x000fc60008000000 */
[----:B------:R-:W-:Y:S01]  /*5e90*/  FFMA R147, R164, R147, R165 ;  /* 0x00000093a4937223 */ /* 0x000fe200000000a5 */
[----:B------:R-:W-:Y:S01]  /*5ea0*/  SHF.L.U32 R165, R210, 0x10, RZ ;  /* 0x00000010d2a57819 */ /* 0x000fe200000006ff */
[----:B------:R-:W-:Y:S01]  /*5eb0*/  FMUL R146, R146, UR6 ;  /* 0x0000000692927c20 */ /* 0x000fe20008400000 */
[----:B------:R-:W-:-:S04]  /*5ec0*/  FADD R145, R145, -UR11 ;  /* 0x8000000b91917e21 */ /* 0x000fc80008000000 */
[----:B------:R-:W-:Y:S01]  /*5ed0*/  FMUL R145, R145, UR6 ;  /* 0x0000000691917c20 */ /* 0x000fe20008400000 */
[----:B------:R-:W-:-:S04]  /*5ee0*/  FADD R144, R144, -UR11 ;  /* 0x8000000b90907e21 */ /* 0x000fc80008000000 */
[----:B------:R-:W-:Y:S01]  /*5ef0*/  FMUL R144, R144, UR6 ;  /* 0x0000000690907c20 */ /* 0x000fe20008400000 */
[----:B------:R-:W-:-:S04]  /*5f00*/  FADD R151, R151, -UR11 ;  /* 0x8000000b97977e21 */ /* 0x000fc80008000000 */
[----:B------:R-:W-:Y:S01]  /*5f10*/  FMUL R151, R151, UR6 ;  /* 0x0000000697977c20 */ /* 0x000fe20008400000 */
[----:B------:R-:W-:Y:S01]  /*5f20*/  SHF.L.U32 R170, R46, 0x10, RZ ;  /* 0x000000102eaa7819 */ /* 0x000fe200000006ff */
[----:B------:R-:W-:-:S04]  /*5f30*/  FADD R150, R150, -UR11 ;  /* 0x8000000b96967e21 */ /* 0x000fc80008000000 */
[----:B------:R-:W-:Y:S01]  /*5f40*/  FMUL R150, R150, UR6 ;  /* 0x0000000696967c20 */ /* 0x000fe20008400000 */
[----:B------:R-:W-:-:S05]  /*5f50*/  SHF.L.U32 R171, R49, 0x10, RZ ;  /* 0x0000001031ab7819 */ /* 0x000fca00000006ff */
[----:B------:R-:W-:Y:S01]  /*5f60*/  @P2 FADD R171, R171, 1 ;  /* 0x3f800000abab2421 */ /* 0x000fe20000000000 */
        /* <DEDUP_REMOVED lines=20> */
[----:B----4-:R-:W-:Y:S02]  /*60b0*/  SHF.L.U32 R166, R168, 0x10, RZ ;  /* 0x00000010a8a67819 */ /* 0x010fe400000006ff */
[----:B------:R-:W-:-:S03]  /*60c0*/  SHF.L.U32 R167, R212, 0x10, RZ ;  /* 0x00000010d4a77819 */ /* 0x000fc600000006ff */
        /* <DEDUP_REMOVED lines=13> */
[----:B------:R-:W-:-:S04]  /*61a0*/  FADD R151, R201, -UR11 ;  /* 0x8000000bc9977e21 */ /* 0x000fc80008000000 */
[----:B------:R-:W-:Y:S01]  /*61b0*/  FMUL R151, R151, UR6 ;  /* 0x0000000697977c20 */ /* 0x000fe20008400000 */
        /* <DEDUP_REMOVED lines=9> */
[----:B------:R-:W-:Y:S01]  /*6250*/  @P1 FMUL R5, R5, UR10 ;  /* 0x0000000a05051c20 */ /* 0x000fe20008400000 */
[----:B------:R-:W-:Y:S02]  /*6260*/  @P1 FMUL R6, R6, UR10 ;  /* 0x0000000a06061c20 */ /* 0x000fe40008400000 */
[----:B------:R-:W-:Y:S01]  /*6270*/  FFMA R171, R150, R171, R151 ;  /* 0x000000ab96ab7223 */ /* 0x000fe20000000097 */
[----:B------:R-:W-:Y:S01]  /*6280*/  FADD R150, R199, -UR11 ;  /* 0x8000000bc7967e21 */ /* 0x000fe20008000000 */
[----:B------:R-:W-:Y:S01]  /*6290*/  @P1 FMUL R3, R3, UR10 ;  /* 0x0000000a03031c20 */ /* 0x000fe20008400000 */
[----:B------:R-:W-:Y:S01]  /*62a0*/  @P1 FMUL R4, R4, UR10 ;  /* 0x0000000a04041c20 */ /* 0x000fe20008400000 */
[----:B------:R-:W-:Y:S01]  /*62b0*/  SHF.L.U32 R151, R207, 0x10, RZ ;  /* 0x00000010cf977819 */ /* 0x000fe200000006ff */
[----:B------:R-:W-:Y:S01]  /*62c0*/  FMUL R150, R150, UR6 ;  /* 0x0000000696967c20 */ /* 0x000fe20008400000 */
[----:B------:R-:W-:Y:S01]  /*62d0*/  @P2 FADD R172, R172, 1 ;  /* 0x3f800000acac2421 */ /* 0x000fe20000000000 */
[----:B------:R-:W-:Y:S01]  /*62e0*/  F2FP.BF16.F32.PACK_AB R6, R6, R5 ;  /* 0x000000050606723e */ /* 0x000fe200000010ff */
[----:B------:R-:W-:Y:S01]  /*62f0*/  @P1 FMUL R0, R0, UR10 ;  /* 0x0000000a00001c20 */ /* 0x000fe20008400000 */
[----:B------:R-:W-:Y:S01]  /*6300*/  @P1 FMUL R136, R136, UR10 ;  /* 0x0000000a88881c20 */ /* 0x000fe20008400000 */
[----:B------:R-:W-:Y:S01]  /*6310*/  @P1 FMUL R13, R13, UR10 ;  /* 0x0000000a0d0d1c20 */ /* 0x000fe20008400000 */
[----:B------:R-:W-:Y:S01]  /*6320*/  @P1 FMUL R14, R14, UR10 ;  /* 0x0000000a0e0e1c20 */ /* 0x000fe20008400000 */
[----:B------:R-:W-:Y:S01]  /*6330*/  F2FP.BF16.F32.PACK_AB R5, R4, R3 ;  /* 0x000000030405723e */ /* 0x000fe200000010ff */
[----:B------:R-:W-:Y:S01]  /*6340*/  @P1 FMUL R11, R11, UR10 ;  /* 0x0000000a0b0b1c20 */ /* 0x000fe20008400000 */
[----:B------:R-:W-:Y:S01]  /*6350*/  @P1 FMUL R12, R12, UR10 ;  /* 0x0000000a0c0c1c20 */ /* 0x000fe20008400000 */
[----:B------:R-:W-:Y:S01]  /*6360*/  @P1 FMUL R7, R7, UR10 ;  /* 0x0000000a07071c20 */ /* 0x000fe20008400000 */
[----:B------:R-:W-:Y:S01]  /*6370*/  @P1 FMUL R8, R8, UR10 ;  /* 0x0000000a08081c20 */ /* 0x000fe20008400000 */
[----:B------:R-:W-:Y:S01]  /*6380*/  SHF.L.U32 R3, R174, 0x10, RZ ;  /* 0x00000010ae037819 */ /* 0x000fe200000006ff */
[----:B------:R-:W-:Y:S01]  /*6390*/  @P1 FMUL R9, R9, UR10 ;  /* 0x0000000a09091c20 */ /* 0x000fe20008400000 */
[----:B------:R-:W-:Y:S01]  /*63a0*/  @P1 FMUL R16, R16, UR10 ;  /* 0x0000000a10101c20 */ /* 0x000fe20008400000 */
[----:B------:R-:W-:Y:S01]  /*63b0*/  FFMA R172, R150, R172, R151 ;  /* 0x000000ac96ac7223 */ /* 0x000fe20000000097 */
[----:B------:R-:W-:Y:S01]  /*63c0*/  SHF.L.U32 R173, R48, 0x10, RZ ;  /* 0x0000001030ad7819 */ /* 0x000fe200000006ff */
[----:B------:R-:W-:Y:S01]  /*63d0*/  FADD R197, R197, -UR11 ;  /* 0x8000000bc5c57e21 */ /* 0x000fe20008000000 */
[----:B------:R-:W-:Y:S01]  /*63e0*/  FADD R150, R198, -UR11 ;  /* 0x8000000bc6967e21 */ /* 0x000fe20008000000 */
[----:B------:R-:W-:Y:S01]  /*63f0*/  @P1 FMUL R30, R30, UR10 ;  /* 0x0000000a1e1e1c20 */ /* 0x000fe20008400000 */
[----:B------:R-:W-:Y:S01]  /*6400*/  @P1 FMUL R29, R29, UR10 ;  /* 0x0000000a1d1d1c20 */ /* 0x000fe20008400000 */
[----:B------:R-:W-:Y:S01]  /*6410*/  F2FP.BF16.F32.PACK_AB R4, R136, R0 ;  /* 0x000000008804723e */ /* 0x000fe200000010ff */
[----:B------:R-:W-:Y:S01]  /*6420*/  @P1 FMUL R28, R28, UR10 ;  /* 0x0000000a1c1c1c20 */ /* 0x000fe20008400000 */
[----:B------:R-:W-:Y:S01]  /*6430*/  F2FP.BF16.F32.PACK_AB R14, R14, R13 ;  /* 0x0000000d0e0e723e */ /* 0x000fe200000010ff */
[----:B------:R-:W-:Y:S01]  /*6440*/  @P1 FMUL R27, R27, UR10 ;  /* 0x0000000a1b1b1c20 */ /* 0x000fe20008400000 */
[----:B------:R-:W-:Y:S01]  /*6450*/  SHF.L.U32 R0, R208, 0x10, RZ ;  /* 0x00000010d0007819 */ /* 0x000fe200000006ff */
[----:B------:R-:W-:Y:S01]  /*6460*/  FMUL R197, R197, UR6 ;  /* 0x00000006c5c57c20 */ /* 0x000fe20008400000 */
[----:B------:R-:W-:Y:S01]  /*6470*/  F2FP.BF16.F32.PACK_AB R13, R12, R11 ;  /* 0x0000000b0c0d723e */ /* 0x000fe200000010ff */
[----:B------:R-:W-:Y:S01]  /*6480*/  @P2 FADD R3, R3, 1 ;  /* 0x3f80000003032421 */ /* 0x000fe20000000000 */
[----:B------:R-:W-:Y:S01]  /*6490*/  SHF.L.U32 R151, R44, 0x10, RZ ;  /* 0x000000102c977819 */ /* 0x000fe200000006ff */
[----:B------:R-:W-:Y:S01]  /*64a0*/  @P1 FMUL R21, R21, UR10 ;  /* 0x0000000a15151c20 */ /* 0x000fe20008400000 */
[----:B------:R-:W-:Y:S01]  /*64b0*/  F2FP.BF16.F32.PACK_AB R7, R8, R7 ;  /* 0x000000070807723e */ /* 0x000fe200000010ff */
[----:B------:R-:W-:Y:S01]  /*64c0*/  @P1 FMUL R22, R22, UR10 ;  /* 0x0000000a16161c20 */ /* 0x000fe20008400000 */
[----:B------:R-:W-:Y:S01]  /*64d0*/  F2FP.BF16.F32.PACK_AB R12, R16, R9 ;  /* 0x00000009100c723e */ /* 0x000fe200000010ff */
[----:B------:R-:W-:Y:S01]  /*64e0*/  FMUL R150, R150, UR6 ;  /* 0x0000000696967c20 */ /* 0x000fe20008400000 */
[----:B------:R-:W-:Y:S01]  /*64f0*/  @P2 FADD R173, R173, 1 ;  /* 0x3f800000adad2421 */ /* 0x000fe20000000000 */
[----:B------:R-:W-:Y:S01]  /*6500*/  @P1 FMUL R2, R2, UR10 ;  /* 0x0000000a02021c20 */ /* 0x000fe20008400000 */
[----:B------:R-:W-:Y:S01]  /*6510*/  @P1 FMUL R15, R15, UR10 ;  /* 0x0000000a0f0f1c20 */ /* 0x000fe20008400000 */
[----:B------:R-:W-:Y:S01]  /*6520*/  @P1 FMUL R10, R10, UR10 ;  /* 0x0000000a0a0a1c20 */ /* 0x000fe20008400000 */
[----:B------:R-:W-:Y:S01]  /*6530*/  @P1 FMUL R23, R23, UR10 ;  /* 0x0000000a17171c20 */ /* 0x000fe20008400000 */
[----:B------:R-:W-:Y:S01]  /*6540*/  @P1 FMUL R19, R19, UR10 ;  /* 0x0000000a13131c20 */ /* 0x000fe20008400000 */
[----:B------:R-:W-:Y:S01]  /*6550*/  @P1 FMUL R20, R20, UR10 ;  /* 0x0000000a14141c20 */ /* 0x000fe20008400000 */
[----:B------:R-:W-:Y:S01]  /*6560*/  IADD3 R9, PT, PT, R142, 0x800, RZ ;  /* 0x000008008e097810 */ /* 0x000fe20007ffe0ff */
[----:B------:R-:W-:Y:S01]  /*6570*/  @P1 FMUL R17, R17, UR10 ;  /* 0x0000000a11111c20 */ /* 0x000fe20008400000 */
[----:B------:R-:W-:Y:S01]  /*6580*/  @P1 FMUL R24, R24, UR10 ;  /* 0x0000000a18181c20 */ /* 0x000fe20008400000 */
[----:B------:R-:W-:Y:S01]  /*6590*/  F2FP.BF16.F32.PACK_AB R30, R29, R30 ;  /* 0x0000001e1d1e723e */ /* 0x000fe200000010ff */
[----:B------:R-:W-:Y:S01]  /*65a0*/  @P1 FMUL R18, R18, UR10 ;  /* 0x0000000a12121c20 */ /* 0x000fe20008400000 */
[----:B------:R-:W-:Y:S01]  /*65b0*/  IADD3 R11, PT, PT, R142, 0xa00, RZ ;  /* 0x00000a008e0b7810 */ /* 0x000fe20007ffe0ff */
[----:B------:R-:W-:Y:S01]  /*65c0*/  @P1 FMUL R31, R31, UR10 ;  /* 0x0000000a1f1f1c20 */ /* 0x000fe20008400000 */
[----:B------:R-:W-:Y:S01]  /*65d0*/  @P1 FMUL R26, R26, UR10 ;  /* 0x0000000a1a1a1c20 */ /* 0x000fe20008400000 */
[----:B------:R-:W-:Y:S01]  /*65e0*/  @P1 FMUL R32, R32, UR10 ;  /* 0x0000000a20201c20 */ /* 0x000fe20008400000 */
[----:B------:R-:W-:Y:S01]  /*65f0*/  F2FP.BF16.F32.PACK_AB R29, R27, R28 ;  /* 0x0000001c1b1d723e */ /* 0x000fe200000010ff */
[----:B------:R-:W-:Y:S01]  /*6600*/  FFMA R0, R197, R3, R0 ;  /* 0x00000003c5007223 */ /* 0x000fe20000000000 */
[----:B------:R-:W-:Y:S01]  /*6610*/  IADD3 R27, PT, PT, R142, 0xc00, RZ ;  /* 0x00000c008e1b7810 */ /* 0x000fe20007ffe0ff */
[----:B------:R-:W-:Y:S01]  /*6620*/  FFMA R173, R150, R173, R151 ;  /* 0x000000ad96ad7223 */ /* 0x000fe20000000097 */
[----:B------:R0:W-:Y:S01]  /*6630*/  STG.E.128 desc[UR8][R140.64+0x6000], R4 ;  /* 0x006000048c007986 */ /* 0x0001e2000c101d08 */
[----:B------:R-:W-:Y:S01]  /*6640*/  F2FP.BF16.F32.PACK_AB R22, R22, R21 ;  /* 0x000000151616723e */ /* 0x000fe200000010ff */
[----:B------:R-:W-:Y:S01]  /*6650*/  @P1 FMUL R25, R25, UR10 ;  /* 0x0000000a19191c20 */ /* 0x000fe20008400000 */
[----:B------:R-:W-:Y:S01]  /*6660*/  IADD3 R3, PT, PT, R142, 0xe00, RZ ;  /* 0x00000e008e037810 */ /* 0x000fe20007ffe0ff */
[----:B------:R-:W-:Y:S01]  /*6670*/  @P1 FMUL R135, R135, UR10 ;  /* 0x0000000a87871c20 */ /* 0x000fe20008400000 */
        /* <DEDUP_REMOVED lines=8> */
[----:B------:R-:W-:Y:S01]  /*6700*/  F2FP.BF16.F32.PACK_AB R15, R15, R2 ;  /* 0x000000020f0f723e */ /* 0x000fe200000010ff */
[----:B------:R-:W-:Y:S01]  /*6710*/  IMAD.WIDE.U32 R8, R9, 0x10, R176 ;  /* 0x0000001009087825 */ /* 0x000fe200078e00b0 */
[----:B------:R-:W-:-:S03]  /*6720*/  F2FP.BF16.F32.PACK_AB R23, R23, R10 ;  /* 0x0000000a1717723e */ /* 0x000fc600000010ff */
[----:B------:R-:W-:Y:S01]  /*6730*/  @P1 FMUL R137, R137, UR10 ;  /* 0x0000000a89891c20 */ /* 0x000fe20008400000 */
[----:B------:R-:W-:Y:S01]  /*6740*/  F2FP.BF16.F32.PACK_AB R21, R20, R19 ;  /* 0x000000131415723e */ /* 0x000fe200000010ff */
[----:B------:R-:W-:Y:S01]  /*6750*/  @P1 FMUL R138, R138, UR10 ;  /* 0x0000000a8a8a1c20 */ /* 0x000fe20008400000 */
[----:B0-----:R-:W-:Y:S01]  /*6760*/  IADD3 R5, PT, PT, R142, 0x1000, RZ ;  /* 0x000010008e057810 */ /* 0x001fe20007ffe0ff */
        /* <DEDUP_REMOVED lines=8> */
[----:B------:R-:W-:-:S03]  /*67f0*/  IADD3 R6, PT, PT, R142, 0x1200, RZ ;  /* 0x000012008e067810 */ /* 0x000fc60007ffe0ff */
[----:B------:R-:W-:Y:S01]  /*6800*/  @P1 FMUL R156, R156, UR10 ;  /* 0x0000000a9c9c1c20 */ /* 0x000fe20008400000 */
[----:B------:R-:W-:Y:S01]  /*6810*/  @P1 FMUL R157, R157, UR10 ;  /* 0x0000000a9d9d1c20 */ /* 0x000fe20008400000 */
[----:B------:R-:W-:Y:S01]  /*6820*/  @P1 FMUL R158, R158, UR10 ;  /* 0x0000000a9e9e1c20 */ /* 0x000fe20008400000 */
[----:B------:R-:W-:Y:S01]  /*6830*/  @P1 FMUL R159, R159, UR10 ;  /* 0x0000000a9f9f1c20 */ /* 0x000fe20008400000 */
[----:B------:R-:W-:Y:S01]  /*6840*/  @P1 FMUL R160, R160, UR10 ;  /* 0x0000000aa0a01c20 */ /* 0x000fe20008400000 */
[----:B------:R-:W-:Y:S01]  /*6850*/  @P1 FMUL R161, R161, UR10 ;  /* 0x0000000aa1a11c20 */ /* 0x000fe20008400000 */
[----:B------:R-:W-:Y:S01]  /*6860*/  F2FP.BF16.F32.PACK_AB R31, R31, R18 ;  /* 0x000000121f1f723e */ /* 0x000fe200000010ff */
[----:B------:R-:W-:Y:S01]  /*6870*/  @P1 FMUL R162, R162, UR10 ;  /* 0x0000000aa2a21c20 */ /* 0x000fe20008400000 */
        /* <DEDUP_REMOVED lines=9> */
[----:B------:R-:W-:Y:S01]  /*6910*/  IADD3 R18, PT, PT, R142, 0x1600, RZ ;  /* 0x000016008e127810 */ /* 0x000fe20007ffe0ff */
[----:B------:R-:W-:-:S04]  /*6920*/  IMAD.WIDE.U32 R26, R27, 0x10, R176 ;  /* 0x000000101b1a7825 */ /* 0x000fc800078e00b0 */
        /* <DEDUP_REMOVED lines=8> */
[--C-:B------:R-:W-:Y:S01]  /*69b0*/  IMAD.WIDE.U32 R2, R3, 0x10, R176.reuse ;  /* 0x0000001003027825 */ /* 0x100fe200078e00b0 */
[----:B------:R-:W-:Y:S01]  /*69c0*/  F2FP.BF16.F32.PACK_AB R135, R135, R25 ;  /* 0x000000198787723e */ /* 0x000fe200000010ff */
[----:B------:R0:W-:Y:S01]  /*69d0*/  STG.E.128 desc[UR8][R8.64], R12 ;  /* 0x0000000c08007986 */ /* 0x0001e2000c101d08 */
[----:B------:R-:W-:Y:S01]  /*69e0*/  F2FP.BF16.F32.PACK_AB R134, R35, R134 ;  /* 0x000000862386723e */ /* 0x000fe200000010ff */
[----:B------:R-:W-:Y:S01]  /*69f0*/  IMAD.WIDE.U32 R4, R5, 0x10, R176 ;  /* 0x0000001005047825 */ /* 0x000fe200078e00b0 */
[----:B------:R-:W-:-:S02]  /*6a00*/  F2FP.BF16.F32.PACK_AB R133, R34, R133 ;  /* 0x000000852285723e */ /* 0x000fc400000010ff */
[----:B------:R-:W-:Y:S02]  /*6a10*/  F2FP.BF16.F32.PACK_AB R132, R33, R132 ;  /* 0x000000842184723e */ /* 0x000fe400000010ff */
[----:B------:R-:W-:Y:S01]  /*6a20*/  F2FP.BF16.F32.PACK_AB R149, R149, R148 ;  /* 0x000000949595723e */ /* 0x000fe200000010ff */
[--C-:B------:R-:W-:Y:S01]  /*6a30*/  IMAD.WIDE.U32 R6, R6, 0x10, R176.reuse ;  /* 0x0000001006067825 */ /* 0x100fe200078e00b0 */
[----:B------:R-:W-:Y:S01]  /*6a40*/  F2FP.BF16.F32.PACK_AB R151, R138, R137 ;  /* 0x000000898a97723e */ /* 0x000fe200000010ff */
[----:B------:R1:W-:Y:S01]  /*6a50*/  STG.E.128 desc[UR8][R10.64], R20 ;  /* 0x000000140a007986 */ /* 0x0003e2000c101d08 */
[----:B------:R-:W-:Y:S02]  /*6a60*/  F2FP.BF16.F32.PACK_AB R150, R143, R139 ;  /* 0x0000008b8f96723e */ /* 0x000fe400000010ff */
[----:B------:R-:W-:Y:S02]  /*6a70*/  F2FP.BF16.F32.PACK_AB R148, R153, R152 ;  /* 0x000000989994723e */ /* 0x000fe400000010ff */
[----:B------:R-:W-:Y:S01]  /*6a80*/  F2FP.BF16.F32.PACK_AB R155, R155, R154 ;  /* 0x0000009a9b9b723e */ /* 0x000fe200000010ff */
[----:B------:R-:W-:Y:S01]  /*6a90*/  IMAD.WIDE.U32 R16, R16, 0x10, R176 ;  /* 0x0000001010107825 */ /* 0x000fe200078e00b0 */
[----:B------:R-:W-:-:S02]  /*6aa0*/  F2FP.BF16.F32.PACK_AB R154, R157, R156 ;  /* 0x0000009c9d9a723e */ /* 0x000fc400000010ff */
[----:B------:R-:W-:Y:S02]  /*6ab0*/  F2FP.BF16.F32.PACK_AB R153, R159, R158 ;  /* 0x0000009e9f99723e */ /* 0x000fe400000010ff */
[----:B------:R-:W-:Y:S01]  /*6ac0*/  F2FP.BF16.F32.PACK_AB R152, R161, R160 ;  /* 0x000000a0a198723e */ /* 0x000fe200000010ff */
[----:B------:R-:W-:Y:S01]  /*6ad0*/  IMAD.WIDE.U32 R18, R18, 0x10, R176 ;  /* 0x0000001012127825 */ /* 0x000fe200078e00b0 */
[----:B0-----:R-:W-:Y:S01]  /*6ae0*/  F2FP.BF16.F32.PACK_AB R9, R165, R146 ;  /* 0x00000092a509723e */ /* 0x001fe200000010ff */
        /* <DEDUP_REMOVED lines=8> */
[----:B------:R-:W-:Y:S01]  /*6b70*/  F2FP.BF16.F32.PACK_AB R12, R0, R173 ;  /* 0x000000ad000c723e */ /* 0x000fe200000010ff */
[----:B------:R0:W-:Y:S04]  /*6b80*/  STG.E.128 desc[UR8][R4.64], R148 ;  /* 0x0000009404007986 */ /* 0x0001e8000c101d08 */
[----:B------:R0:W-:Y:S04]  /*6b90*/  STG.E.128 desc[UR8][R6.64], R152 ;  /* 0x0000009806007986 */ /* 0x0001e8000c101d08 */
[----:B------:R0:W-:Y:S04]  /*6ba0*/  STG.E.128 desc[UR8][R16.64], R8 ;  /* 0x0000000810007986 */ /* 0x0001e8000c101d08 */
[----:B------:R0:W-:Y:S01]  /*6bb0*/  STG.E.128 desc[UR8][R18.64], R12 ;  /* 0x0000000c12007986 */ /* 0x0001e2000c101d08 */
[----:B------:R-:W-:Y:S05]  /*6bc0*/  BRA `(.L_x_6099) ;  /* 0x00000038002c7947 */ /* 0x000fea0003800000 */
.L_x_6098:
[----:B0-----:R-:W2:Y:S01]  /*6bd0*/  LDL R138, [R1+0xa0] ;  /* 0x0000a000018a7983 */ /* 0x001ea20000100800 */
[----:B------:R-:W0:Y:S03]  /*6be0*/  LDCU.U8 UR5, c[0x0][0x3c0] ;  /* 0x00007800ff0577ac */ /* 0x000e260008000000 */
[----:B------:R-:W3:Y:S04]  /*6bf0*/  LDL R139, [R1+0x9c] ;  /* 0x00009c00018b7983 */ /* 0x000ee80000100800 */
[----:B------:R-:W4:Y:S01]  /*6c00*/  LDL R143, [R1+0x98] ;  /* 0x00009800018f7983 */ /* 0x000f220000100800 */
[----:B------:R-:W-:Y:S01]  /*6c10*/  FADD R136, R180, -UR11 ;  /* 0x8000000bb4887e21 */ /* 0x000fe20008000000 */
[----:B------:R-:W-:-:S02]  /*6c20*/  SHF.L.U32 R140, R128, 0x10, RZ ;  /* 0x00000010808c7819 */ /* 0x000fc400000006ff */
[----:B------:R-:W4:Y:S01]  /*6c30*/  LDL R149, [R1+0x94] ;  /* 0x0000940001957983 */ /* 0x000f220000100800 */
[----:B------:R-:W-:Y:S01]  /*6c40*/  SHF.L.U32 R137, R124, 0x10, RZ ;  /* 0x000000107c897819 */ /* 0x000fe200000006ff */
[----:B------:R-:W-:Y:S02]  /*6c50*/  FMUL R136, R136, UR6 ;  /* 0x0000000688887c20 */ /* 0x000fe40008400000 */
[----:B------:R-:W4:Y:S01]  /*6c60*/  LDL R180, [R1+0x90] ;  /* 0x0000900001b47983 */ /* 0x000f220000100800 */
[----:B0-----:R-:W-:-:S03]  /*6c70*/  ISETP.NE.AND P2, PT, RZ, UR5, PT ;  /* 0x00000005ff007c0c */ /* 0x001fc6000bf45270 */
[----:B------:R-:W4:Y:S01]  /*6c80*/  LDL R236, [R1+0x8c] ;  /* 0x00008c0001ec7983 */ /* 0x000f220000100800 */
[----:B------:R-:W-:Y:S01]  /*6c90*/  SHF.L.U32 R141, R129, 0x10, RZ ;  /* 0x00000010818d7819 */ /* 0x000fe200000006ff */
[----:B------:R-:W0:Y:S08]  /*6ca0*/  LDCU.U8 UR5, c[0x0][0x404] ;  /* 0x00008080ff0577ac */ /* 0x000e300008000000 */
[----:B------:R-:W-:-:S04]  /*6cb0*/  @P2 FADD R140, R140, 1 ;  /* 0x3f8000008c8c2421 */ /* 0x000fc80000000000 */
[----:B------:R-:W-:Y:S01]  /*6cc0*/  FFMA R140, R136, R140, R137 ;  /* 0x0000008c888c7223 */ /* 0x000fe20000000089 */
[----:B------:R-:W-:Y:S01]  /*6cd0*/  FADD R137, R179, -UR11 ;  /* 0x8000000bb3897e21 */ /* 0x000fe20008000000 */
[----:B------:R-:W-:Y:S01]  /*6ce0*/  @P2 FADD R141, R141, 1 ;  /* 0x3f8000008d8d2421 */ /* 0x000fe20000000000 */
[----:B------:R-:W-:Y:S02]  /*6cf0*/  SHF.L.U32 R142, R130, 0x10, RZ ;  /* 0x00000010828e7819 */ /* 0x000fe400000006ff */
[----:B------:R-:W-:Y:S01]  /*6d00*/  SHF.L.U32 R148, R127, 0x10, RZ ;  /* 0x000000107f947819 */ /* 0x000fe200000006ff */
[----:B------:R-:W-:Y:S01]  /*6d10*/  FMUL R137, R137, UR6 ;  /* 0x0000000689897c20 */ /* 0x000fe20008400000 */
[----:B0-----:R-:W-:Y:S01]  /*6d20*/  ISETP.NE.AND P1, PT, RZ, UR5, PT ;  /* 0x00000005ff007c0c */ /* 0x001fe2000bf25270 */
[----:B------:R-:W-:Y:S01]  /*6d30*/  @P2 FADD R142, R142, 1 ;  /* 0x3f8000008e8e2421 */ /* 0x000fe20000000000 */
[----:B--2---:R-:W-:Y:S01]  /*6d40*/  SHF.L.U32 R136, R138, 0x10, RZ ;  /* 0x000000108a887819 */ /* 0x004fe200000006ff */
[----:B------:R-:W-:Y:S01]  /*6d50*/  FADD R173, R173, -UR11 ;  /* 0x8000000badad7e21 */ /* 0x000fe20008000000 */
[----:B------:R-:W-:Y:S01]  /*6d60*/  SHF.L.U32 R138, R251, 0x10, RZ ;  /* 0x00000010fb8a7819 */ /* 0x000fe200000006ff */
[----:B------:R-:W-:Y:S01]  /*6d70*/  FADD R172, R172, -UR11 ;  /* 0x8000000bacac7e21 */ /* 0x000fe20008000000 */
[----:B------:R-:W-:Y:S01]  /*6d80*/  FADD R169, R169, -UR11 ;  /* 0x8000000ba9a97e21 */ /* 0x000fe20008000000 */
[----:B------:R-:W-:Y:S01]  /*6d90*/  @P2 FADD R136, R136, 1 ;  /* 0x3f80000088882421 */ /* 0x000fe20000000000 */
[----:B------:R-:W2:Y:S03]  /*6da0*/  LDL R179, [R1+0x78] ;  /* 0x0000780001b37983 */ /* 0x000ea60000100800 */
[----:B------:R-:W-:Y:S01]  /*6db0*/  FFMA R136, R137, R136, R138 ;  /* 0x0000008889887223 */ /* 0x000fe2000000008a */
[----:B------:R-:W-:Y:S01]  /*6dc0*/  FADD R137, R178, -UR11 ;  /* 0x8000000bb2897e21 */ /* 0x000fe20008000000 */
[----:B------:R-:W-:-:S03]  /*6dd0*/  SHF.L.U32 R138, R125, 0x10, RZ ;  /* 0x000000107d8a7819 */ /* 0x000fc600000006ff */
[----:B------:R-:W-:-:S04]  /*6de0*/  FMUL R137, R137, UR6 ;  /* 0x0000000689897c20 */ /* 0x000fc80008400000 */
[----:B------:R-:W-:Y:S01]  /*6df0*/  FFMA R141, R137, R141, R138 ;  /* 0x0000008d898d7223 */ /* 0x000fe2000000008a */
[----:B---3--:R-:W-:Y:S01]  /*6e00*/  SHF.L.U32 R137, R139, 0x10, RZ ;  /* 0x000000108b897819 */ /* 0x008fe200000006ff */
[----:B------:R-:W-:Y:S01]  /*6e10*/  FADD R138, R177, -UR11 ;  /* 0x8000000bb18a7e21 */ /* 0x000fe20008000000 */
[----:B------:R-:W-:-:S03]  /*6e20*/  SHF.L.U32 R139, R250, 0x10, RZ ;  /* 0x00000010fa8b7819 */ /* 0x000fc600000006ff */
[----:B------:R-:W-:Y:S01]  /*6e30*/  FMUL R138, R138, UR6 ;  /* 0x000000068a8a7c20 */ /* 0x000fe20008400000 */
[----:B------:R-:W-:-:S04]  /*6e40*/  @P2 FADD R137, R137, 1 ;  /* 0x3f80000089892421 */ /* 0x000fc80000000000 */
[----:B------:R-:W-:Y:S01]  /*6e50*/  FFMA R137, R138, R137, R139 ;  /* 0x000000898a897223 */ /* 0x000fe2000000008b */
[----:B------:R-:W-:Y:S01]  /*6e60*/  FADD R138, R182, -UR11 ;  /* 0x8000000bb68a7e21 */ /* 0x000fe20008000000 */
[----:B------:R-:W-:Y:S01]  /*6e70*/  SHF.L.U32 R139, R126, 0x10, RZ ;  /* 0x000000107e8b7819 */ /* 0x000fe200000006ff */
[----:B------:R-:W-:Y:S01]  /*6e80*/  FMUL R178, R140, UR10 ;  /* 0x0000000a8cb27c20 */ /* 0x000fe20008400000 */
[----:B------:R-:W-:Y:S01]  /*6e90*/  FMUL R177, R141, UR10 ;  /* 0x0000000a8db17c20 */ /* 0x000fe20008400000 */
[----:B------:R-:W-:Y:S01]  /*6ea0*/  FMUL R138, R138, UR6 ;  /* 0x000000068a8a7c20 */ /* 0x000fe20008400000 */
[----:B------:R-:W-:Y:S01]  /*6eb0*/  FMUL R173, R173, UR6 ;  /* 0x00000006adad7c20 */ /* 0x000fe20008400000 */
[----:B------:R-:W-:Y:S01]  /*6ec0*/  FMUL R172, R172, UR6 ;  /* 0x00000006acac7c20 */ /* 0x000fe20008400000 */
[----:B------:R-:W0:Y:S01]  /*6ed0*/  S2UR UR5, SR_CTAID.X ;  /* 0x00000000000579c3 */ /* 0x000e220000002500 */
[----:B------:R-:W-:Y:S01]  /*6ee0*/  FFMA R142, R138, R142, R139 ;  /* 0x0000008e8a8e7223 */ /* 0x000fe2000000008b */
[----:B----4-:R-:W-:Y:S01]  /*6ef0*/  SHF.L.U32 R138, R143, 0x10, RZ ;  /* 0x000000108f8a7819 */ /* 0x010fe200000006ff */
[----:B------:R-:W-:Y:S01]  /*6f00*/  FADD R139, R181, -UR11 ;  /* 0x8000000bb58b7e21 */ /* 0x000fe20008000000 */
[----:B------:R-:W-:Y:S01]  /*6f10*/  SHF.L.U32 R143, R249, 0x10, RZ ;  /* 0x00000010f98f7819 */ /* 0x000fe200000006ff */
[----:B------:R-:W-:Y:S01]  /*6f20*/  FMUL R169, R169, UR6 ;  /* 0x00000006a9a97c20 */ /* 0x000fe20008400000 */
[----:B------:R-:W-:Y:S01]  /*6f30*/  FSEL R178, R140, R178, !P1 ;  /* 0x000000b28cb27208 */ /* 0x000fe20004800000 */
[----:B------:R-:W-:Y:S01]  /*6f40*/  FMUL R139, R139, UR6 ;  /* 0x000000068b8b7c20 */ /* 0x000fe20008400000 */
[----:B------:R-:W-:Y:S01]  /*6f50*/  @P2 FADD R138, R138, 1 ;  /* 0x3f8000008a8a2421 */ /* 0x000fe20000000000 */
[----:B------:R-:W-:Y:S01]  /*6f60*/  FSEL R177, R141, R177, !P1 ;  /* 0x000000b18db17208 */ /* 0x000fe20004800000 */
[----:B------:R-:W3:Y:S02]  /*6f70*/  LDL R182, [R1+0x7c] ;  /* 0x00007c0001b67983 */ /* 0x000ee40000100800 */
[----:B------:R-:W-:Y:S01]  /*6f80*/  FFMA R138, R139, R138, R143 ;  /* 0x0000008a8b8a7223 */ /* 0x000fe2000000008f */
[----:B------:R-:W-:Y:S01]  /*6f90*/  SHF.L.U32 R143, R131, 0x10, RZ ;  /* 0x00000010838f7819 */ /* 0x000fe200000006ff */
[----:B------:R-:W-:Y:S01]  /*6fa0*/  FADD R139, R184, -UR11 ;  /* 0x8000000bb88b7e21 */ /* 0x000fe20008000000 */
[----:B------:R-:W-:Y:S01]  /*6fb0*/  FADD R3, R3, -UR11 ;  /* 0x8000000b03037e21 */ /* 0x000fe20008000000 */
[----:B------:R-:W-:Y:S01]  /*6fc0*/  FADD R4, R4, -UR11 ;  /* 0x8000000b04047e21 */ /* 0x000fe20008000000 */
[----:B------:R-:W-:Y:S01]  /*6fd0*/  FADD R161, R161, -UR11 ;  /* 0x8000000ba1a17e21 */ /* 0x000fe20008000000 */
[----:B------:R-:W-:Y:S01]  /*6fe0*/  FMUL R139, R139, UR6 ;  /* 0x000000068b8b7c20 */ /* 0x000fe20008400000 */
[----:B------:R-:W-:Y:S01]  /*6ff0*/  @P2 FADD R143, R143, 1 ;  /* 0x3f8000008f8f2421 */ /* 0x000fe20000000000 */
[----:B------:R-:W-:Y:S01]  /*7000*/  FADD R164, R164, -UR11 ;  /* 0x8000000ba4a47e21 */ /* 0x000fe20008000000 */
[----:B------:R-:W-:Y:S01]  /*7010*/  FADD R166, R166, -UR11 ;  /* 0x8000000ba6a67e21 */ /* 0x000fe20008000000 */
[----:B------:R-:W-:Y:S01]  /*7020*/  FADD R168, R168, -UR11 ;  /* 0x8000000ba8a87e21 */ /* 0x000fe20008000000 */
[----:B------:R-:W-:Y:S01]  /*7030*/  FFMA R143, R139, R143, R148 ;  /* 0x0000008f8b8f7223 */ /* 0x000fe20000000094 */
[----:B------:R-:W-:Y:S01]  /*7040*/  SHF.L.U32 R139, R149, 0x10, RZ ;  /* 0x00000010958b7819 */ /* 0x000fe200000006ff */
[----:B------:R-:W-:Y:S01]  /*7050*/  FADD R148, R183, -UR11 ;  /* 0x8000000bb7947e21 */ /* 0x000fe20008000000 */
[----:B------:R-:W-:Y:S01]  /*7060*/  FMNMX3 R140, R204, |R140|, |R136|, !PT ;  /* 0x4000008ccc8c7276 */ /* 0x000fe20007800488 */
[----:B0-----:R-:W-:Y:S01]  /*7070*/  USHF.L.U32 UR12, UR5, 0x7, URZ ;  /* 0x00000007050c7899 */ /* 0x001fe200080006ff */
[----:B------:R-:W-:Y:S01]  /*7080*/  SHF.L.U32 R149, R248, 0x10, RZ ;  /* 0x00000010f8957819 */ /* 0x000fe200000006ff */
[----:B------:R-:W-:Y:S01]  /*7090*/  FMUL R148, R148, UR6 ;  /* 0x0000000694947c20 */ /* 0x000fe20008400000 */
[----:B------:R-:W-:Y:S01]  /*70a0*/  @P2 FADD R139, R139, 1 ;  /* 0x3f8000008b8b2421 */ /* 0x000fe20000000000 */
[----:B------:R-:W-:Y:S01]  /*70b0*/  FMNMX3 R140, R140, |R141|, |R137|, !PT ;  /* 0x4000008d8c8c7276 */ /* 0x000fe20007800489 */
[----:B------:R-:W-:Y:S01]  /*70c0*/  FADD R186, R186, -UR11 ;  /* 0x8000000bbaba7e21 */ /* 0x000fe20008000000 */
[----:B------:R-:W-:Y:S01]  /*70d0*/  FADD R187, R187, -UR11 ;  /* 0x8000000bbbbb7e21 */ /* 0x000fe20008000000 */
[----:B------:R-:W-:Y:S01]  /*70e0*/  FFMA R139, R148, R139, R149 ;  /* 0x0000008b948b7223 */ /* 0x000fe20000000095 */
[C---:B------:R-:W-:Y:S01]  /*70f0*/  FMUL R148, R143.reuse, UR10 ;  /* 0x0000000a8f947c20 */ /* 0x040fe20008400000 */
[----:B------:R-:W-:Y:S01]  /*7100*/  FMNMX3 R140, R140, |R142|, |R138|, !PT ;  /* 0x4000008e8c8c7276 */ /* 0x000fe2000780048a */
[----:B------:R-:W-:Y:S01]  /*7110*/  FMUL R149, R142, UR10 ;  /* 0x0000000a8e957c20 */ /* 0x000fe20008400000 */
[----:B------:R-:W4:Y:S02]  /*7120*/  LDL R181, [R1+0x8] ;  /* 0x0000080001b57983 */ /* 0x000f240000100800 */
[----:B------:R-:W-:-:S02]  /*7130*/  FSEL R148, R143, R148, !P1 ;  /* 0x000000948f947208 */ /* 0x000fc40004800000 */
[----:B------:R-:W-:Y:S01]  /*7140*/  FMNMX3 R141, R140, |R143|, |R139|, !PT ;  /* 0x4000008f8c8d7276 */ /* 0x000fe2000780048b */
[----:B------:R-:W-:Y:S01]  /*7150*/  FADD R140, R176, -UR11 ;  /* 0x8000000bb08c7e21 */ /* 0x000fe20008000000 */
[----:B------:R-:W-:Y:S02]  /*7160*/  SHF.L.U32 R143, R120, 0x10, RZ ;  /* 0x00000010788f7819 */ /* 0x000fe400000006ff */
[----:B------:R-:W-:Y:S01]  /*7170*/  FSEL R149, R142, R149, !P1 ;  /* 0x000000958e957208 */ /* 0x000fe20004800000 */
[----:B------:R-:W-:Y:S01]  /*7180*/  FMUL R140, R140, UR6 ;  /* 0x000000068c8c7c20 */ /* 0x000fe20008400000 */
[----:B------:R-:W-:Y:S01]  /*7190*/  SHF.L.U32 R142, R116, 0x10, RZ ;  /* 0x00000010748e7819 */ /* 0x000fe200000006ff */
[----:B------:R-:W-:-:S04]  /*71a0*/  @P2 FADD R143, R143, 1 ;  /* 0x3f8000008f8f2421 */ /* 0x000fc80000000000 */
[----:B------:R-:W-:Y:S01]  /*71b0*/  FFMA R143, R140, R143, R142 ;  /* 0x0000008f8c8f7223 */ /* 0x000fe2000000008e */
[----:B------:R-:W-:Y:S02]  /*71c0*/  SHF.L.U32 R140, R180, 0x10, RZ ;  /* 0x00000010b48c7819 */ /* 0x000fe400000006ff */
[----:B------:R-:W2:Y:S01]  /*71d0*/  LDL R180, [R1+0x80] ;  /* 0x0000800001b47983 */ /* 0x000ea20000100800 */
[----:B------:R-:W-:Y:S01]  /*71e0*/  FADD R142, R175, -UR11 ;  /* 0x8000000baf8e7e21 */ /* 0x000fe20008000000 */
[----:B------:R-:W-:Y:S01]  /*71f0*/  SHF.L.U32 R175, R247, 0x10, RZ ;  /* 0x00000010f7af7819 */ /* 0x000fe200000006ff */
[----:B------:R-:W-:Y:S02]  /*7200*/  @P2 FADD R140, R140, 1 ;  /* 0x3f8000008c8c2421 */ /* 0x000fe40000000000 */
[----:B------:R-:W-:-:S04]  /*7210*/  FMUL R142, R142, UR6 ;  /* 0x000000068e8e7c20 */ /* 0x000fc80008400000 */
        /* <DEDUP_REMOVED lines=8> */
[----:B------:R-:W-:-:S03]  /*72a0*/  SHF.L.U32 R175, R246, 0x10, RZ ;  /* 0x00000010f6af7819 */ /* 0x000fc600000006ff */
[----:B------:R-:W-:-:S04]  /*72b0*/  @P2 FADD R142, R142, 1 ;  /* 0x3f8000008e8e2421 */ /* 0x000fc80000000000 */
[----:B------:R-:W-:Y:S01]  /*72c0*/  FFMA R142, R173, R142, R175 ;  /* 0x0000008ead8e7223 */ /* 0x000fe200000000af */
[----:B------:R-:W-:Y:S02]  /*72d0*/  SHF.L.U32 R173, R122, 0x10, RZ ;  /* 0x000000107aad7819 */ /* 0x000fe400000006ff */
[----:B------:R-:W-:-:S03]  /*72e0*/  SHF.L.U32 R175, R118, 0x10, RZ ;  /* 0x0000001076af7819 */ /* 0x000fc600000006ff */
[----:B------:R-:W-:Y:S01]  /*72f0*/  @P2 FADD R173, R173, 1 ;  /* 0x3f800000adad2421 */ /* 0x000fe20000000000 */
[----:B------:R-:W0:Y:S03]  /*7300*/  S2R R236, SR_TID.X ;  /* 0x0000000000ec7919 */ /* 0x000e260000002100 */
[----:B------:R-:W-:Y:S01]  /*7310*/  FFMA R173, R172, R173, R175 ;  /* 0x000000adacad7223 */ /* 0x000fe200000000af */
[----:B------:R-:W-:Y:S01]  /*7320*/  FADD R172, R171, -UR11 ;  /* 0x8000000babac7e21 */ /* 0x000fe20008000000 */
[----:B-----5:R-:W-:Y:S02]  /*7330*/  SHF.L.U32 R171, R235, 0x10, RZ ;  /* 0x00000010ebab7819 */ /* 0x020fe400000006ff */
        /* <DEDUP_REMOVED lines=10> */
[----:B------:R-:W-:Y:S01]  /*73e0*/  SHF.L.U32 R172, R234, 0x10, RZ ;  /* 0x00000010eaac7819 */ /* 0x000fe200000006ff */
[----:B------:R-:W-:Y:S01]  /*73f0*/  @P1 FMUL R139, R139, UR10 ;  /* 0x0000000a8b8b1c20 */ /* 0x000fe20008400000 */
[----:B------:R-:W-:Y:S01]  /*7400*/  SHF.L.U32 R175, R244, 0x10, RZ ;  /* 0x00000010f4af7819 */ /* 0x000fe200000006ff */
[----:B------:R-:W-:Y:S01]  /*7410*/  @P1 FMUL R138, R138, UR10 ;  /* 0x0000000a8a8a1c20 */ /* 0x000fe20008400000 */
[----:B------:R-:W1:Y:S01]  /*7420*/  LDC.64 R234, c[0x0][0x3c8] ;  /* 0x0000f200ffea7b82 */ /* 0x000e620000000a00 */
[----:B------:R-:W-:Y:S01]  /*7430*/  @P2 FADD R172, R172, 1 ;  /* 0x3f800000acac2421 */ /* 0x000fe20000000000 */
[----:B------:R-:W-:Y:S02]  /*7440*/  F2FP.BF16.F32.PACK_AB R139, R139, R148 ;  /* 0x000000948b8b723e */ /* 0x000fe400000010ff */
[----:B0-----:R-:W-:Y:S01]  /*7450*/  LOP3.LUT R148, R236, 0x7f, RZ, 0xc0, !PT ;  /* 0x0000007fec947812 */ /* 0x001fe200078ec0ff */
[----:B------:R-:W-:Y:S01]  /*7460*/  FFMA R172, R169, R172, R175 ;  /* 0x000000aca9ac7223 */ /* 0x000fe200000000af */
[----:B------:R-:W-:-:S02]  /*7470*/  MOV R169, UR12 ;  /* 0x0000000c00a97c02 */ /* 0x000fc40008000f00 */
[----:B------:R-:W-:Y:S02]  /*7480*/  F2FP.BF16.F32.PACK_AB R138, R138, R149 ;  /* 0x000000958a8a723e */ /* 0x000fe400000010ff */
[----:B------:R-:W-:Y:S01]  /*7490*/  LOP3.LUT R169, R148, 0x180, R169, 0xf8, !PT ;  /* 0x0000018094a97812 */ /* 0x000fe200078ef8a9 */
[----:B------:R-:W-:Y:S01]  /*74a0*/  FMUL R148, R143, UR10 ;  /* 0x0000000a8f947c20 */ /* 0x000fe20008400000 */
[----:B------:R-:W-:Y:S01]  /*74b0*/  FMNMX3 R141, R141, |R143|, |R140|, !PT ;  /* 0x4000008f8d8d7276 */ /* 0x000fe2000780048c */
[----:B------:R-:W-:-:S03]  /*74c0*/  FMUL R149, R174, UR10 ;  /* 0x0000000aae957c20 */ /* 0x000fc60008400000 */
[----:B------:R-:W-:Y:S02]  /*74d0*/  FSEL R143, R143, R148, !P1 ;  /* 0x000000948f8f7208 */ /* 0x000fe40004800000 */
[----:B------:R-:W-:Y:S02]  /*74e0*/  FMNMX3 R148, R141, |R174|, |R142|, !PT ;  /* 0x400000ae8d947276 */ /* 0x000fe4000780048e */
[----:B------:R-:W-:Y:S01]  /*74f0*/  FSEL R141, R174, R149, !P1 ;  /* 0x00000095ae8d7208 */ /* 0x000fe20004800000 */
[----:B------:R-:W-:Y:S01]  /*7500*/  FMUL R174, R173, UR10 ;  /* 0x0000000aadae7c20 */ /* 0x000fe20008400000 */
[----:B------:R-:W-:Y:S01]  /*7510*/  FMUL R175, R170, UR10 ;  /* 0x0000000aaaaf7c20 */ /* 0x000fe20008400000 */
[----:B------:R-:W-:-:S03]  /*7520*/  FMNMX3 R148, R148, |R173|, |R171|, !PT ;  /* 0x400000ad94947276 */ /* 0x000fc600078004ab */
[----:B------:R-:W-:Y:S02]  /*7530*/  FSEL R174, R173, R174, !P1 ;  /* 0x000000aeadae7208 */ /* 0x000fe40004800000 */
[----:B------:R-:W-:Y:S02]  /*7540*/  FMNMX3 R173, R148, |R170|, |R172|, !PT ;  /* 0x400000aa94ad7276 */ /* 0x000fe400078004ac */
[----:B------:R-:W-:Y:S02]  /*7550*/  FSEL R175, R170, R175, !P1 ;  /* 0x000000afaaaf7208 */ /* 0x000fe40004800000 */
[----:B------:R-:W-:Y:S01]  /*7560*/  MOV R170, UR7 ;  /* 0x0000000700aa7c02 */ /* 0x000fe20008000f00 */
[----:B------:R-:W-:Y:S01]  /*7570*/  @P1 FMUL R136, R136, UR10 ;  /* 0x0000000a88881c20 */ /* 0x000fe20008400000 */
[----:B------:R-:W-:-:S03]  /*7580*/  @P1 FMUL R137, R137, UR10 ;  /* 0x0000000a89891c20 */ /* 0x000fc60008400000 */
[----:B------:R-:W-:Y:S01]  /*7590*/  IMAD R170, R170, 0x1800, R169 ;  /* 0x00001800aaaa7824 */ /* 0x000fe200078e02a9 */
[----:B------:R-:W-:Y:S02]  /*75a0*/  F2FP.BF16.F32.PACK_AB R136, R136, R178 ;  /* 0x000000b28888723e */ /* 0x000fe400000010ff */
[----:B------:R-:W-:Y:S01]  /*75b0*/  F2FP.BF16.F32.PACK_AB R137, R137, R177 ;  /* 0x000000b18989723e */ /* 0x000fe200000010ff */
[----:B-1----:R-:W-:-:S05]  /*75c0*/  IMAD.WIDE.U32 R148, R170, 0x10, R234 ;  /* 0x00000010aa947825 */ /* 0x002fca00078e00ea */
[----:B------:R0:W-:Y:S02]  /*75d0*/  STG.E.128 desc[UR8][R148.64], R136 ;  /* 0x0000008894007986 */ /* 0x0001e4000c101d08 */
[----:B0-----:R-:W-:Y:S01]  /*75e0*/  SHF.L.U32 R136, R112, 0x10, RZ ;  /* 0x0000001070887819 */ /* 0x001fe200000006ff */
[----:B------:R-:W-:Y:S01]  /*75f0*/  FADD R137, R152, -UR11 ;  /* 0x8000000b98897e21 */ /* 0x000fe20008000000 */
[----:B------:R-:W-:-:S03]  /*7600*/  SHF.L.U32 R138, R108, 0x10, RZ ;  /* 0x000000106c8a7819 */ /* 0x000fc600000006ff */
[----:B------:R-:W-:Y:S01]  /*7610*/  FMUL R137, R137, UR6 ;  /* 0x0000000689897c20 */ /* 0x000fe20008400000 */
[----:B------:R-:W-:-:S04]  /*7620*/  @P2 FADD R136, R136, 1 ;  /* 0x3f80000088882421 */ /* 0x000fc80000000000 */
[----:B------:R-:W-:Y:S01]  /*7630*/  FFMA R136, R137, R136, R138 ;  /* 0x0000008889887223 */ /* 0x000fe2000000008a */
[----:B--2---:R-:W-:Y:S02]  /*7640*/  SHF.L.U32 R137, R180, 0x10, RZ ;  /* 0x00000010b4897819 */ /* 0x004fe400000006ff */
[----:B------:R-:W2:Y:S01]  /*7650*/  LDL R180, [R1+0x74] ;  /* 0x0000740001b47983 */ /* 0x000ea20000100800 */
[----:B------:R-:W-:Y:S01]  /*7660*/  FADD R138, R153, -UR11 ;  /* 0x8000000b998a7e21 */ /* 0x000fe20008000000 */
[----:B------:R-:W-:Y:S01]  /*7670*/  @P1 FMUL R140, R140, UR10 ;  /* 0x0000000a8c8c1c20 */ /* 0x000fe20008400000 */
[----:B------:R-:W-:Y:S01]  /*7680*/  @P1 FMUL R142, R142, UR10 ;  /* 0x0000000a8e8e1c20 */ /* 0x000fe20008400000 */
[----:B------:R-:W-:Y:S01]  /*7690*/  @P1 FMUL R171, R171, UR10 ;  /* 0x0000000aabab1c20 */ /* 0x000fe20008400000 */
[----:B------:R-:W-:Y:S01]  /*76a0*/  @P1 FMUL R172, R172, UR10 ;  /* 0x0000000aacac1c20 */ /* 0x000fe20008400000 */
[----:B------:R-:W-:Y:S01]  /*76b0*/  SHF.L.U32 R139, R243, 0x10, RZ ;  /* 0x00000010f38b7819 */ /* 0x000fe200000006ff */
[----:B------:R-:W-:Y:S01]  /*76c0*/  FMUL R138, R138, UR6 ;  /* 0x000000068a8a7c20 */ /* 0x000fe20008400000 */
[----:B------:R-:W-:Y:S01]  /*76d0*/  @P2 FADD R137, R137, 1 ;  /* 0x3f80000089892421 */ /* 0x000fe20000000000 */
[----:B------:R-:W-:-:S02]  /*76e0*/  F2FP.BF16.F32.PACK_AB R140, R140, R143 ;  /* 0x0000008f8c8c723e */ /* 0x000fc400000010ff */
[----:B------:R-:W-:Y:S01]  /*76f0*/  F2FP.BF16.F32.PACK_AB R141, R142, R141 ;  /* 0x0000008d8e8d723e */ /* 0x000fe200000010ff */
[----:B------:R-:W-:Y:S01]  /*7700*/  FFMA R137, R138, R137, R139 ;  /* 0x000000898a897223 */ /* 0x000fe2000000008b */
[----:B------:R-:W-:Y:S02]  /*7710*/  F2FP.BF16.F32.PACK_AB R142, R171, R174 ;  /* 0x000000aeab8e723e */ /* 0x000fe400000010ff */
[----:B------:R-:W-:Y:S01]  /*7720*/  F2FP.BF16.F32.PACK_AB R143, R172, R175 ;  /* 0x000000afac8f723e */ /* 0x000fe200000010ff */
[----:B------:R-:W-:Y:S01]  /*7730*/  FADD R139, R154, -UR11 ;  /* 0x8000000b9a8b7e21 */ /* 0x000fe20008000000 */
[----:B------:R-:W-:-:S03]  /*7740*/  SHF.L.U32 R138, R113, 0x10, RZ ;  /* 0x00000010718a7819 */ /* 0x000fc600000006ff */
[----:B------:R0:W-:Y:S01]  /*7750*/  STG.E.128 desc[UR8][R148.64+0x2000], R140 ;  /* 0x0020008c94007986 */ /* 0x0001e2000c101d08 */
[----:B------:R-:W-:Y:S01]  /*7760*/  FMUL R139, R139, UR6 ;  /* 0x000000068b8b7c20 */ /* 0x000fe20008400000 */
[----:B------:R-:W-:Y:S01]  /*7770*/  @P2 FADD R138, R138, 1 ;  /* 0x3f8000008a8a2421 */ /* 0x000fe20000000000 */
[----:B0-----:R-:W-:-:S05]  /*7780*/  SHF.L.U32 R140, R109, 0x10, RZ ;  /* 0x000000106d8c7819 */ /* 0x001fca00000006ff */
[----:B------:R-:W-:Y:S01]  /*7790*/  FFMA R138, R139, R138, R140 ;  /* 0x0000008a8b8a7223 */ /* 0x000fe2000000008c */
[----:B---3--:R-:W-:Y:S01]  /*77a0*/  SHF.L.U32 R139, R182, 0x10, RZ ;  /* 0x00000010b68b7819 */ /* 0x008fe200000006ff */
[----:B------:R-:W-:Y:S01]  /*77b0*/  FADD R140, R155, -UR11 ;  /* 0x8000000b9b8c7e21 */ /* 0x000fe20008000000 */
[----:B------:R-:W-:Y:S01]  /*77c0*/  SHF.L.U32 R141, R242, 0x10, RZ ;  /* 0x00000010f28d7819 */ /* 0x000fe200000006ff */
[----:B------:R-:W3:Y:S02]  /*77d0*/  LDL R182, [R1+0x68] ;  /* 0x0000680001b67983 */ /* 0x000ee40000100800 */
        /* <DEDUP_REMOVED lines=11> */
[----:B------:R-:W4:Y:S01]  /*7890*/  LDL R179, [R1+0x70] ;  /* 0x0000700001b37983 */ /* 0x000f220000100800 */
[----:B------:R-:W-:Y:S02]  /*78a0*/  SHF.L.U32 R143, R241, 0x10, RZ ;  /* 0x00000010f18f7819 */ /* 0x000fe400000006ff */
        /* <DEDUP_REMOVED lines=12> */
[----:B------:R-:W-:Y:S01]  /*7970*/  SHF.L.U32 R153, R240, 0x10, RZ ;  /* 0x00000010f0997819 */ /* 0x000fe200000006ff */
[----:B------:R-:W-:Y:S02]  /*7980*/  @P2 FADD R142, R142, 1 ;  /* 0x3f8000008e8e2421 */ /* 0x000fe40000000000 */
[----:B------:R-:W-:-:S04]  /*7990*/  FMUL R152, R152, UR6 ;  /* 0x0000000698987c20 */ /* 0x000fc80008400000 */
[----:B------:R-:W-:Y:S01]  /*79a0*/  FFMA R142, R152, R142, R153 ;  /* 0x0000008e988e7223 */ /* 0x000fe20000000099 */
[----:B------:R-:W-:Y:S01]  /*79b0*/  FMUL R152, R136, UR10 ;  /* 0x0000000a88987c20 */ /* 0x000fe20008400000 */
[----:B------:R-:W-:Y:S01]  /*79c0*/  FMNMX3 R173, R173, |R136|, |R137|, !PT ;  /* 0x40000088adad7276 */ /* 0x000fe20007800489 */
[----:B------:R-:W-:-:S03]  /*79d0*/  @P1 FMUL R137, R137, UR10 ;  /* 0x0000000a89891c20 */ /* 0x000fc60008400000 */
[----:B------:R-:W-:-:S04]  /*79e0*/  FSEL R136, R136, R152, !P1 ;  /* 0x0000009888887208 */ /* 0x000fc80004800000 */
[----:B------:R-:W-:Y:S01]  /*79f0*/  F2FP.BF16.F32.PACK_AB R136, R137, R136 ;  /* 0x000000888988723e */ /* 0x000fe200000010ff */
[----:B------:R-:W-:Y:S01]  /*7a00*/  FMUL R137, R138, UR10 ;  /* 0x0000000a8a897c20 */ /* 0x000fe20008400000 */
[----:B------:R-:W-:-:S04]  /*7a10*/  FMNMX3 R173, R173, |R138|, |R139|, !PT ;  /* 0x4000008aadad7276 */ /* 0x000fc8000780048b */
[----:B------:R-:W-:Y:S01]  /*7a20*/  FSEL R137, R138, R137, !P1 ;  /* 0x000000898a897208 */ /* 0x000fe20004800000 */
[C---:B------:R-:W-:Y:S01]  /*7a30*/  FMUL R138, R140.reuse, UR10 ;  /* 0x0000000a8c8a7c20 */ /* 0x040fe20008400000 */
[----:B------:R-:W-:Y:S01]  /*7a40*/  FMNMX3 R173, R173, |R140|, |R141|, !PT ;  /* 0x4000008cadad7276 */ /* 0x000fe2000780048d */
[----:B------:R-:W-:Y:S01]  /*7a50*/  FMUL R152, R143, UR10 ;  /* 0x0000000a8f987c20 */ /* 0x000fe20008400000 */
[----:B------:R-:W-:Y:S02]  /*7a60*/  @P1 FMUL R139, R139, UR10 ;  /* 0x0000000a8b8b1c20 */ /* 0x000fe40008400000 */
[----:B------:R-:W-:Y:S01]  /*7a70*/  FSEL R138, R140, R138, !P1 ;  /* 0x0000008a8c8a7208 */ /* 0x000fe20004800000 */
[----:B------:R-:W-:Y:S01]  /*7a80*/  @P1 FMUL R141, R141, UR10 ;  /* 0x0000000a8d8d1c20 */ /* 0x000fe20008400000 */
[----:B------:R-:W-:Y:S01]  /*7a90*/  FMNMX3 R140, R173, |R143|, |R142|, !PT ;  /* 0x4000008fad8c7276 */ /* 0x000fe2000780048e */
[----:B------:R-:W-:Y:S01]  /*7aa0*/  @P1 FMUL R142, R142, UR10 ;  /* 0x0000000a8e8e1c20 */ /* 0x000fe20008400000 */
[----:B------:R-:W-:-:S02]  /*7ab0*/  FSEL R152, R143, R152, !P1 ;  /* 0x000000988f987208 */ /* 0x000fc40004800000 */
[----:B------:R-:W-:Y:S02]  /*7ac0*/  F2FP.BF16.F32.PACK_AB R137, R139, R137 ;  /* 0x000000898b89723e */ /* 0x000fe400000010ff */
[----:B------:R-:W-:Y:S02]  /*7ad0*/  F2FP.BF16.F32.PACK_AB R138, R141, R138 ;  /* 0x0000008a8d8a723e */ /* 0x000fe400000010ff */
[----:B------:R-:W-:-:S05]  /*7ae0*/  F2FP.BF16.F32.PACK_AB R139, R142, R152 ;  /* 0x000000988e8b723e */ /* 0x000fca00000010ff */
[----:B------:R0:W-:Y:S02]  /*7af0*/  STG.E.128 desc[UR8][R148.64+0x4000], R136 ;  /* 0x0040008894007986 */ /* 0x0001e4000c101d08 */
[----:B0-----:R-:W-:Y:S01]  /*7b00*/  FADD R136, R0, -UR11 ;  /* 0x8000000b00887e21 */ /* 0x001fe20008000000 */
[----:B------:R-:W-:Y:S02]  /*7b10*/  SHF.L.U32 R0, R104, 0x10, RZ ;  /* 0x0000001068007819 */ /* 0x000fe400000006ff */
[----:B------:R-:W-:Y:S01]  /*7b20*/  SHF.L.U32 R137, R100, 0x10, RZ ;  /* 0x0000001064897819 */ /* 0x000fe200000006ff */
[----:B------:R-:W-:Y:S02]  /*7b30*/  FMUL R136, R136, UR6 ;  /* 0x0000000688887c20 */ /* 0x000fe40008400000 */
        /* <DEDUP_REMOVED lines=9> */
[----:B------:R-:W-:Y:S01]  /*7bd0*/  SHF.L.U32 R137, R105, 0x10, RZ ;  /* 0x0000001069897819 */ /* 0x000fe200000006ff */
[----:B------:R-:W-:Y:S01]  /*7be0*/  FMUL R3, R3, UR6 ;  /* 0x0000000603037c20 */ /* 0x000fe20008400000 */
[----:B------:R-:W-:-:S03]  /*7bf0*/  SHF.L.U32 R136, R101, 0x10, RZ ;  /* 0x0000001065887819 */ /* 0x000fc600000006ff */
[----:B------:R-:W-:-:S04]  /*7c00*/  @P2 FADD R137, R137, 1 ;  /* 0x3f80000089892421 */ /* 0x000fc80000000000 */
[----:B------:R-:W-:Y:S01]  /*7c10*/  FFMA R137, R3, R137, R136 ;  /* 0x0000008903897223 */ /* 0x000fe20000000088 */
[----:B------:R-:W-:Y:S01]  /*7c20*/  SHF.L.U32 R136, R238, 0x10, RZ ;  /* 0x00000010ee887819 */ /* 0x000fe200000006ff */
[----:B------:R-:W-:Y:S01]  /*7c30*/  FMUL R4, R4, UR6 ;  /* 0x0000000604047c20 */ /* 0x000fe20008400000 */
[----:B--2---:R-:W-:Y:S02]  /*7c40*/  SHF.L.U32 R3, R180, 0x10, RZ ;  /* 0x00000010b4037819 */ /* 0x004fe400000006ff */
[----:B------:R-:W2:Y:S03]  /*7c50*/  LDL R180, [R1+0x60] ;  /* 0x0000600001b47983 */ /* 0x000ea60000100800 */
        /* <DEDUP_REMOVED lines=29> */
[----:B--2---:R-:W-:Y:S02]  /*7e30*/  SHF.L.U32 R8, R180, 0x10, RZ ;  /* 0x00000010b4087819 */ /* 0x004fe400000006ff */
[----:B------:R-:W2:Y:S01]  /*7e40*/  LDL R180, [R1+0x54] ;  /* 0x0000540001b47983 */ /* 0x000ea20000100800 */
[----:B---3--:R-:W-:-:S03]  /*7e50*/  SHF.L.U32 R9, R182, 0x10, RZ ;  /* 0x00000010b6097819 */ /* 0x008fc600000006ff */
[----:B------:R-:W3:Y:S01]  /*7e60*/  LDL R182, [R1+0x50] ;  /* 0x0000500001b67983 */ /* 0x000ee20000100800 */
[----:B------:R-:W-:Y:S01]  /*7e70*/  SHF.L.U32 R139, R96, 0x10, RZ ;  /* 0x00000010608b7819 */ /* 0x000fe200000006ff */
[----:B------:R-:W-:Y:S01]  /*7e80*/  FMUL R4, R4, UR6 ;  /* 0x0000000604047c20 */ /* 0x000fe20008400000 */
[----:B------:R-:W-:-:S03]  /*7e90*/  SHF.L.U32 R5, R92, 0x10, RZ ;  /* 0x000000105c057819 */ /* 0x000fc600000006ff */
[----:B------:R-:W-:-:S04]  /*7ea0*/  @P2 FADD R139, R139, 1 ;  /* 0x3f8000008b8b2421 */ /* 0x000fc80000000000 */
[----:B------:R-:W-:Y:S01]  /*7eb0*/  FFMA R139, R4, R139, R5 ;  /* 0x0000008b048b7223 */ /* 0x000fe20000000005 */
[----:B------:R-:W-:Y:S01]  /*7ec0*/  FADD R4, R10, -UR11 ;  /* 0x8000000b0a047e21 */ /* 0x000fe20008000000 */
[----:B------:R-:W-:Y:S01]  /*7ed0*/  SHF.L.U32 R5, R231, 0x10, RZ ;  /* 0x00000010e7057819 */ /* 0x000fe200000006ff */
[----:B------:R-:W-:Y:S02]  /*7ee0*/  @P2 FADD R8, R8, 1 ;  /* 0x3f80000008082421 */ /* 0x000fe40000000000 */
[----:B------:R-:W-:-:S04]  /*7ef0*/  FMUL R4, R4, UR6 ;  /* 0x0000000604047c20 */ /* 0x000fc80008400000 */
[----:B------:R-:W-:Y:S01]  /*7f00*/  FFMA R8, R4, R8, R5 ;  /* 0x0000000804087223 */ /* 0x000fe20000000005 */
[----:B------:R-:W-:Y:S01]  /*7f10*/  FADD R4, R11, -UR11 ;  /* 0x8000000b0b047e21 */ /* 0x000fe20008000000 */
[----:B----4-:R-:W-:Y:S02]  /*7f20*/  SHF.L.U32 R10, R179, 0x10, RZ ;  /* 0x00000010b30a7819 */ /* 0x010fe400000006ff */
[----:B------:R-:W4:Y:S01]  /*7f30*/  LDL R179, [R1+0x4c] ;  /* 0x00004c0001b37983 */ /* 0x000f220000100800 */
[----:B------:R-:W-:Y:S01]  /*7f40*/  SHF.L.U32 R141, R97, 0x10, RZ ;  /* 0x00000010618d7819 */ /* 0x000fe200000006ff */
[----:B------:R-:W-:Y:S01]  /*7f50*/  FMUL R4, R4, UR6 ;  /* 0x0000000604047c20 */ /* 0x000fe20008400000 */
[----:B------:R-:W-:-:S03]  /*7f60*/  SHF.L.U32 R5, R93, 0x10, RZ ;  /* 0x000000105d057819 */ /* 0x000fc600000006ff */
        /* <DEDUP_REMOVED lines=97> */
[----:B----4-:R-:W-:Y:S02]  /*8580*/  SHF.L.U32 R22, R179, 0x10, RZ ;  /* 0x00000010b3167819 */ /* 0x010fe400000006ff */
[----:B------:R-:W4:Y:S01]  /*8590*/  LDL R179, [R1+0x1c] ;  /* 0x00001c0001b37983 */ /* 0x000f220000100800 */
[----:B------:R-:W-:Y:S01]  /*85a0*/  SHF.L.U32 R5, R76, 0x10, RZ ;  /* 0x000000104c057819 */ /* 0x000fe200000006ff */
[----:B------:R-:W-:Y:S01]  /*85b0*/  FMUL R4, R4, UR6 ;  /* 0x0000000604047c20 */ /* 0x000fe20008400000 */
[----:B------:R-:W-:-:S04]  /*85c0*/  @P2 FADD R26, R26, 1 ;  /* 0x3f8000001a1a2421 */ /* 0x000fc80000000000 */
        /* <DEDUP_REMOVED lines=9> */
[----:B------:R-:W-:Y:S02]  /*8660*/  @P2 FADD R25, R25, 1 ;  /* 0x3f80000019192421 */ /* 0x000fe40000000000 */
[----:B------:R-:W-:-:S04]  /*8670*/  FMUL R4, R4, UR6 ;  /* 0x0000000604047c20 */ /* 0x000fc80008400000 */
        /* <DEDUP_REMOVED lines=54> */
[----:B------:R-:W-:Y:S01]  /*89e0*/  FMUL R4, R4, UR6 ;  /* 0x0000000604047c20 */ /* 0x000fe20008400000 */
[----:B--2---:R-:W-:Y:S02]  /*89f0*/  SHF.L.U32 R23, R180, 0x10, RZ ;  /* 0x00000010b4177819 */ /* 0x004fe400000006ff */
[----:B------:R-:W2:Y:S01]  /*8a00*/  LDL R180, [R1+0x18] ;  /* 0x0000180001b47983 */ /* 0x000ea20000100800 */
[----:B---3--:R-:W-:-:S03]  /*8a10*/  SHF.L.U32 R142, R182, 0x10, RZ ;  /* 0x00000010b68e7819 */ /* 0x008fc600000006ff */
[----:B------:R-:W3:Y:S01]  /*8a20*/  LDL R182, [R1+0x14] ;  /* 0x0000140001b67983 */ /* 0x000ee20000100800 */
        /* <DEDUP_REMOVED lines=21> */
[----:B------:R-:W-:Y:S01]  /*8b80*/  PRMT R32, R40, 0x7632, R32 ;  /* 0x0000763228207816 */ /* 0x000fe20000000020 */
[----:B------:R-:W-:-:S03]  /*8b90*/  FMUL R4, R4, UR6 ;  /* 0x0000000604047c20 */ /* 0x000fc60008400000 */
[----:B------:R-:W-:Y:S01]  /*8ba0*/  SHF.L.U32 R32, R32, 0x10, RZ ;  /* 0x0000001020207819 */ /* 0x000fe200000006ff */
[----:B------:R-:W-:Y:S01]  /*8bb0*/  FFMA R135, R4, R135, R5 ;  /* 0x0000008704877223 */ /* 0x000fe20000000005 */
[----:B------:R-:W-:Y:S01]  /*8bc0*/  PRMT R4, R36, 0x7632, R4 ;  /* 0x0000763224047816 */ /* 0x000fe20000000004 */
[----:B------:R-:W-:Y:S02]  /*8bd0*/  FMUL R161, R161, UR6 ;  /* 0x00000006a1a17c20 */ /* 0x000fe40008400000 */
[----:B------:R-:W-:Y:S01]  /*8be0*/  @P2 FADD R32, R32, 1 ;  /* 0x3f80000020202421 */ /* 0x000fe20000000000 */
[----:B------:R-:W-:Y:S02]  /*8bf0*/  SHF.L.U32 R4, R4, 0x10, RZ ;  /* 0x0000001004047819 */ /* 0x000fe400000006ff */
        /* <DEDUP_REMOVED lines=56> */
[----:B------:R-:W-:Y:S02]  /*8f80*/  @P2 FADD R173, R173, 1 ;  /* 0x3f800000adad2421 */ /* 0x000fe40000000000 */
[----:B------:R-:W-:-:S04]  /*8f90*/  FMUL R4, R4, UR6 ;  /* 0x0000000604047c20 */ /* 0x000fc80008400000 */
[----:B------:R-:W-:Y:S01]  /*8fa0*/  FFMA R173, R4, R173, R5 ;  /* 0x000000ad04ad7223 */ /* 0x000fe20000000005 */
[----:B------:R-:W-:-:S04]  /*8fb0*/  PRMT R4, R65, 0x7632, R4 ;  /* 0x0000763241047816 */ /* 0x000fc80000000004 */
[----:B------:R-:W-:Y:S01]  /*8fc0*/  SHF.L.U32 R4, R4, 0x10, RZ ;  /* 0x0000001004047819 */ /* 0x000fe200000006ff */
[----:B------:R-:W-:Y:S01]  /*8fd0*/  FMUL R187, R187, UR6 ;  /* 0x00000006bbbb7c20 */ /* 0x000fe20008400000 */
[----:B------:R-:W-:-:S03]  /*8fe0*/  SHF.L.U32 R133, R215, 0x10, RZ ;  /* 0x00000010d7857819 */ /* 0x000fc600000006ff */
[----:B------:R-:W-:Y:S01]  /*8ff0*/  @P2 FADD R4, R4, 1 ;  /* 0x3f80000004042421 */ /* 0x000fe20000000000 */
        /* <DEDUP_REMOVED lines=17> */
[----:B----4-:R-:W-:Y:S02]  /*9110*/  SHF.L.U32 R152, R179, 0x10, RZ ;  /* 0x00000010b3987819 */ /* 0x010fe400000006ff */
[----:B------:R-:W4:Y:S01]  /*9120*/  LDL R179, [R1+0x10] ;  /* 0x0000100001b37983 */ /* 0x000f220000100800 */
[----:B------:R-:W-:Y:S01]  /*9130*/  FFMA R175, R4, R175, R5 ;  /* 0x000000af04af7223 */ /* 0x000fe20000000005 */
[----:B------:R-:W-:Y:S01]  /*9140*/  FADD R4, R191, -UR11 ;  /* 0x8000000bbf047e21 */ /* 0x000fe20008000000 */
[----:B------:R-:W-:Y:S01]  /*9150*/  SHF.L.U32 R5, R213, 0x10, RZ ;  /* 0x00000010d5057819 */ /* 0x000fe200000006ff */
[----:B------:R-:W-:-:S02]  /*9160*/  @P2 FADD R152, R152, 1 ;  /* 0x3f80000098982421 */ /* 0x000fc40000000000 */
        /* <DEDUP_REMOVED lines=9> */
[----:B------:R-:W-:-:S03]  /*9200*/  SHF.L.U32 R5, R212, 0x10, RZ ;  /* 0x00000010d4057819 */ /* 0x000fc600000006ff */
[----:B------:R-:W-:Y:S01]  /*9210*/  FMUL R4, R4, UR6 ;  /* 0x0000000604047c20 */ /* 0x000fe20008400000 */
[----:B------:R-:W-:-:S05]  /*9220*/  SHF.L.U32 R177, R57, 0x10, RZ ;  /* 0x0000001039b17819 */ /* 0x000fca00000006ff */
[----:B------:R-:W-:Y:S01]  /*9230*/  @P2 FADD R177, R177, 1 ;  /* 0x3f800000b1b12421 */ /* 0x000fe20000000000 */
[----:B--2---:R-:W-:Y:S02]  /*9240*/  SHF.L.U32 R144, R180, 0x10, RZ ;  /* 0x00000010b4907819 */ /* 0x004fe400000006ff */
[----:B------:R-:W2:Y:S03]  /*9250*/  LDL R180, [R1+0xc] ;  /* 0x00000c0001b47983 */ /* 0x000ea60000100800 */
[----:B------:R-:W-:-:S04]  /*9260*/  @P2 FADD R144, R144, 1 ;  /* 0x3f80000090902421 */ /* 0x000fc80000000000 */
[----:B------:R-:W-:Y:S01]  /*9270*/  FFMA R144, R4, R144, R5 ;  /* 0x0000009004907223 */ /* 0x000fe20000000005 */
[----:B------:R-:W-:Y:S01]  /*9280*/  FADD R4, R194, -UR11 ;  /* 0x8000000bc2047e21 */ /* 0x000fe20008000000 */
[----:B------:R-:W-:-:S03]  /*9290*/  SHF.L.U32 R5, R53, 0x10, RZ ;  /* 0x0000001035057819 */ /* 0x000fc600000006ff */
[----:B------:R-:W-:-:S04]  /*92a0*/  FMUL R4, R4, UR6 ;  /* 0x0000000604047c20 */ /* 0x000fc80008400000 */
[----:B------:R-:W-:Y:S01]  /*92b0*/  FFMA R177, R4, R177, R5 ;  /* 0x000000b104b17223 */ /* 0x000fe20000000005 */
[----:B------:R-:W-:Y:S01]  /*92c0*/  FADD R4, R145, -UR11 ;  /* 0x8000000b91047e21 */ /* 0x000fe20008000000 */
[----:B---3--:R-:W-:Y:S02]  /*92d0*/  SHF.L.U32 R145, R182, 0x10, RZ ;  /* 0x00000010b6917819 */ /* 0x008fe400000006ff */
[----:B------:R-:W3:Y:S01]  /*92e0*/  LDL R182, [R1+0x4] ;  /* 0x0000040001b67983 */ /* 0x000ee20000100800 */
[----:B------:R-:W-:Y:S01]  /*92f0*/  SHF.L.U32 R5, R211, 0x10, RZ ;  /* 0x00000010d3057819 */ /* 0x000fe200000006ff */
[----:B------:R-:W-:Y:S01]  /*9300*/  FMUL R4, R4, UR6 ;  /* 0x0000000604047c20 */ /* 0x000fe20008400000 */
        /* <DEDUP_REMOVED lines=13> */
[----:B------:R-:W-:-:S05]  /*93e0*/  SHF.L.U32 R181, R49, 0x10, RZ ;  /* 0x0000001031b57819 */ /* 0x000fca00000006ff */
[----:B------:R-:W-:Y:S01]  /*93f0*/  @P2 FADD R181, R181, 1 ;  /* 0x3f800000b5b52421 */ /* 0x000fe20000000000 */
[----:B------:R-:W-:-:S05]  /*9400*/  SHF.L.U32 R183, R50, 0x10, RZ ;  /* 0x0000001032b77819 */ /* 0x000fca00000006ff */
[----:B------:R-:W-:Y:S01]  /*9410*/  @P2 FADD R183, R183, 1 ;  /* 0x3f800000b7b72421 */ /* 0x000fe20000000000 */
[----:B------:R-:W-:-:S04]  /*9420*/  FMNMX3 R140, R140, |R0|, |R2|, !PT ;  /* 0x400000008c8c7276 */ /* 0x000fc80007800402 */
[----:B------:R-:W-:Y:S01]  /*9430*/  FMNMX3 R140, R140, |R137|, |R3|, !PT ;  /* 0x400000898c8c7276 */ /* 0x000fe20007800403 */
[----:B------:R-:W-:Y:S01]  /*9440*/  @P1 FMUL R3, R3, UR10 ;  /* 0x0000000a03031c20 */ /* 0x000fe20008400000 */
[----:B----4-:R-:W-:-:S05]  /*9450*/  SHF.L.U32 R146, R179, 0x10, RZ ;  /* 0x00000010b3927819 */ /* 0x010fca00000006ff */
        /* <DEDUP_REMOVED lines=11> */
[----:B--2---:R-:W-:-:S05]  /*9510*/  SHF.L.U32 R147, R180, 0x10, RZ ;  /* 0x00000010b4937819 */ /* 0x004fca00000006ff */
        /* <DEDUP_REMOVED lines=10> */
[----:B------:R-:W-:-:S04]  /*95c0*/  FMUL R4, R4, UR6 ;  /* 0x0000000604047c20 */ /* 0x000fc80008400000 */
[----:B------:R-:W-:Y:S01]  /*95d0*/  FFMA R156, R4, R156, R5 ;  /* 0x0000009c049c7223 */ /* 0x000fe20000000005 */
[----:B------:R-:W-:Y:S01]  /*95e0*/  FADD R4, R200, -UR11 ;  /* 0x8000000bc8047e21 */ /* 0x000fe20008000000 */
[----:B------:R-:W-:-:S03]  /*95f0*/  SHF.L.U32 R5, R45, 0x10, RZ ;  /* 0x000000102d057819 */ /* 0x000fc600000006ff */
[----:B------:R-:W-:Y:S01]  /*9600*/  FMUL R4, R4, UR6 ;  /* 0x0000000604047c20 */ /* 0x000fe20008400000 */
[----:B---3--:R-:W-:-:S03]  /*9610*/  SHF.L.U32 R157, R182, 0x10, RZ ;  /* 0x00000010b69d7819 */ /* 0x008fc600000006ff */
        /* <DEDUP_REMOVED lines=11> */
[----:B------:R-:W-:Y:S02]  /*96d0*/  SHF.L.U32 R150, R237, 0x10, RZ ;  /* 0x00000010ed967819 */ /* 0x000fe400000006ff */
[----:B------:R-:W-:Y:S01]  /*96e0*/  SHF.L.U32 R5, R206, 0x10, RZ ;  /* 0x00000010ce057819 */ /* 0x000fe200000006ff */
[----:B------:R-:W-:Y:S02]  /*96f0*/  FMUL R4, R4, UR6 ;  /* 0x0000000604047c20 */ /* 0x000fe40008400000 */
        /* <DEDUP_REMOVED lines=14> */
[----:B------:R-:W-:-:S05]  /*97e0*/  FMUL R4, R0, UR10 ;  /* 0x0000000a00047c20 */ /* 0x000fca0008400000 */
[----:B------:R-:W-:Y:S01]  /*97f0*/  FSEL R4, R0, R4, !P1 ;  /* 0x0000000400047208 */ /* 0x000fe20004800000 */
[----:B------:R-:W-:-:S05]  /*9800*/  FMUL R0, R137, UR10 ;  /* 0x0000000a89007c20 */ /* 0x000fca0008400000 */
[----:B------:R-:W-:-:S04]  /*9810*/  FSEL R0, R137, R0, !P1 ;  /* 0x0000000089007208 */ /* 0x000fc80004800000 */
[----:B------:R-:W-:Y:S02]  /*9820*/  F2FP.BF16.F32.PACK_AB R5, R3, R0 ;  /* 0x000000000305723e */ /* 0x000fe400000010ff */
[----:B------:R-:W-:-:S04]  /*9830*/  FMNMX3 R0, R140, |R136|, |R6|, !PT ;  /* 0x400000888c007276 */ /* 0x000fc80007800406 */
        /* <DEDUP_REMOVED lines=22> */
[----:B------:R-:W-:Y:S01]  /*99a0*/  FMNMX3 R0, R0, |R173|, |R133|, !PT ;  /* 0x400000ad00007276 */ /* 0x000fe20007800485 */
[----:B------:R-:W-:-:S03]  /*99b0*/  @P1 FMUL R2, R2, UR10 ;  /* 0x0000000a02021c20 */ /* 0x000fc60008400000 */
[----:B------:R-:W-:Y:S02]  /*99c0*/  FMNMX3 R0, R0, |R174|, |R142|, !PT ;  /* 0x400000ae00007276 */ /* 0x000fe4000780048e */
[----:B------:R-:W-:Y:S02]  /*99d0*/  F2FP.BF16.F32.PACK_AB R4, R2, R4 ;  /* 0x000000040204723e */ /* 0x000fe400000010ff */
[----:B------:R-:W-:Y:S01]  /*99e0*/  FMNMX3 R0, R0, |R175|, |R152|, !PT ;  /* 0x400000af00007276 */ /* 0x000fe20007800498 */
[----:B------:R-:W-:Y:S01]  /*99f0*/  FMUL R2, R136, UR10 ;  /* 0x0000000a88027c20 */ /* 0x000fe20008400000 */
[----:B------:R-:W-:Y:S02]  /*9a00*/  FMUL R140, R24, UR10 ;  /* 0x0000000a188c7c20 */ /* 0x000fe40008400000 */
[----:B------:R-:W-:Y:S02]  /*9a10*/  FMNMX3 R0, R0, |R176|, |R144|, !PT ;  /* 0x400000b000007276 */ /* 0x000fe40007800490 */
[----:B------:R-:W-:Y:S01]  /*9a20*/  FSEL R136, R136, R2, !P1 ;  /* 0x0000000288887208 */ /* 0x000fe20004800000 */
[----:B------:R-:W-:Y:S01]  /*9a30*/  FMUL R2, R139, UR10 ;  /* 0x0000000a8b027c20 */ /* 0x000fe20008400000 */
[----:B------:R-:W-:-:S02]  /*9a40*/  FMNMX3 R0, R0, |R177|, |R145|, !PT ;  /* 0x400000b100007276 */ /* 0x000fc40007800491 */
[----:B------:R-:W-:Y:S01]  /*9a50*/  FSEL R24, R24, R140, !P1 ;  /* 0x0000008c18187208 */ /* 0x000fe20004800000 */
[----:B------:R-:W-:Y:S01]  /*9a60*/  FMUL R140, R25, UR10 ;  /* 0x0000000a198c7c20 */ /* 0x000fe20008400000 */
[----:B------:R-:W-:Y:S01]  /*9a70*/  FMNMX3 R0, R0, |R178|, |R146|, !PT ;  /* 0x400000b200007276 */ /* 0x000fe20007800492 */
[----:B------:R-:W-:Y:S01]  /*9a80*/  FMUL R3, R138, UR10 ;  /* 0x0000000a8a037c20 */ /* 0x000fe20008400000 */
[----:B------:R-:W-:Y:S01]  /*9a90*/  FSEL R139, R139, R2, !P1 ;  /* 0x000000028b8b7208 */ /* 0x000fe20004800000 */
[----:B------:R-:W-:Y:S01]  /*9aa0*/  FMUL R2, R141, UR10 ;  /* 0x0000000a8d027c20 */ /* 0x000fe20008400000 */
[----:B------:R-:W-:Y:S01]  /*9ab0*/  FSEL R25, R25, R140, !P1 ;  /* 0x0000008c19197208 */ /* 0x000fe20004800000 */
[----:B------:R-:W-:Y:S01]  /*9ac0*/  FMUL R140, R27, UR10 ;  /* 0x0000000a1b8c7c20 */ /* 0x000fe20008400000 */
[----:B------:R-:W-:Y:S01]  /*9ad0*/  FMNMX3 R0, R0, |R179|, |R147|, !PT ;  /* 0x400000b300007276 */ /* 0x000fe20007800493 */
[----:B------:R-:W-:Y:S01]  /*9ae0*/  FMUL R163, R29, UR10 ;  /* 0x0000000a1da37c20 */ /* 0x000fe20008400000 */
[----:B------:R-:W-:Y:S01]  /*9af0*/  FMUL R166, R134, UR10 ;  /* 0x0000000a86a67c20 */ /* 0x000fe20008400000 */
[----:B------:R-:W-:Y:S01]  /*9b00*/  FSEL R138, R138, R3, !P1 ;  /* 0x000000038a8a7208 */ /* 0x000fe20004800000 */
[----:B------:R-:W-:Y:S01]  /*9b10*/  @P1 FMUL R6, R6, UR10 ;  /* 0x0000000a06061c20 */ /* 0x000fe20008400000 */
[----:B------:R-:W-:Y:S01]  /*9b20*/  FSEL R2, R141, R2, !P1 ;  /* 0x000000028d027208 */ /* 0x000fe20004800000 */
[----:B------:R-:W-:Y:S01]  /*9b30*/  FMUL R3, R143, UR10 ;  /* 0x0000000a8f037c20 */ /* 0x000fe20008400000 */
[----:B------:R-:W-:Y:S01]  /*9b40*/  FMNMX3 R0, R0, |R180|, |R156|, !PT ;  /* 0x400000b400007276 */ /* 0x000fe2000780049c */
[----:B------:R-:W-:Y:S01]  /*9b50*/  FMUL R137, R153, UR10 ;  /* 0x0000000a99897c20 */ /* 0x000fe20008400000 */
[----:B------:R-:W-:Y:S01]  /*9b60*/  FMUL R141, R26, UR10 ;  /* 0x0000000a1a8d7c20 */ /* 0x000fe20008400000 */
[----:B------:R-:W-:Y:S01]  /*9b70*/  FSEL R27, R27, R140, !P1 ;  /* 0x0000008c1b1b7208 */ /* 0x000fe20004800000 */
[----:B------:R-:W-:Y:S01]  /*9b80*/  FMUL R168, R159, UR10 ;  /* 0x0000000a9fa87c20 */ /* 0x000fe20008400000 */
[----:B------:R-:W-:Y:S01]  /*9b90*/  FMUL R171, R160, UR10 ;  /* 0x0000000aa0ab7c20 */ /* 0x000fe20008400000 */
[----:B------:R-:W-:Y:S01]  /*9ba0*/  FMUL R172, R161, UR10 ;  /* 0x0000000aa1ac7c20 */ /* 0x000fe20008400000 */
[----:B------:R-:W-:Y:S01]  /*9bb0*/  @P1 FMUL R7, R7, UR10 ;  /* 0x0000000a07071c20 */ /* 0x000fe20008400000 */
[----:B------:R-:W-:Y:S01]  /*9bc0*/  FMUL R184, R154, UR10 ;  /* 0x0000000a9ab87c20 */ /* 0x000fe20008400000 */
[----:B------:R-:W-:Y:S01]  /*9bd0*/  FMUL R185, R155, UR10 ;  /* 0x0000000a9bb97c20 */ /* 0x000fe20008400000 */
[----:B------:R-:W-:Y:S01]  /*9be0*/  FMUL R186, R158, UR10 ;  /* 0x0000000a9eba7c20 */ /* 0x000fe20008400000 */
[----:B------:R-:W-:Y:S01]  /*9bf0*/  FMUL R140, R28, UR10 ;  /* 0x0000000a1c8c7c20 */ /* 0x000fe20008400000 */
[----:B------:R-:W-:Y:S01]  /*9c00*/  FSEL R163, R29, R163, !P1 ;  /* 0x000000a31da37208 */ /* 0x000fe20004800000 */
[----:B------:R-:W-:Y:S01]  /*9c10*/  FMUL R29, R162, UR10 ;  /* 0x0000000aa21d7c20 */ /* 0x000fe20008400000 */
[----:B------:R-:W-:Y:S01]  /*9c20*/  @P1 FMUL R9, R9, UR10 ;  /* 0x0000000a09091c20 */ /* 0x000fe20008400000 */
[----:B------:R-:W-:Y:S01]  /*9c30*/  FSEL R166, R134, R166, !P1 ;  /* 0x000000a686a67208 */ /* 0x000fe20004800000 */
[----:B------:R-:W-:Y:S01]  /*9c40*/  FMUL R167, R135, UR10 ;  /* 0x0000000a87a77c20 */ /* 0x000fe20008400000 */
[----:B------:R-:W-:Y:S01]  /*9c50*/  FMNMX3 R0, R0, |R181|, |R157|, !PT ;  /* 0x400000b500007276 */ /* 0x000fe2000780049d */
[----:B------:R-:W-:Y:S01]  /*9c60*/  @P1 FMUL R15, R15, UR10 ;  /* 0x0000000a0f0f1c20 */ /* 0x000fe20008400000 */
[----:B------:R-:W-:Y:S01]  /*9c70*/  FMUL R164, R30, UR10 ;  /* 0x0000000a1ea47c20 */ /* 0x000fe20008400000 */
[----:B------:R-:W-:Y:S01]  /*9c80*/  FMUL R165, R31, UR10 ;  /* 0x0000000a1fa57c20 */ /* 0x000fe20008400000 */
[----:B------:R-:W-:Y:S01]  /*9c90*/  @P1 FMUL R8, R8, UR10 ;  /* 0x0000000a08081c20 */ /* 0x000fe20008400000 */
[----:B------:R-:W-:Y:S01]  /*9ca0*/  F2FP.BF16.F32.PACK_AB R6, R6, R136 ;  /* 0x000000880606723e */ /* 0x000fe200000010ff */
[----:B------:R-:W-:Y:S01]  /*9cb0*/  @P1 FMUL R10, R10, UR10 ;  /* 0x0000000a0a0a1c20 */ /* 0x000fe20008400000 */
[----:B------:R-:W-:Y:S01]  /*9cc0*/  @P1 FMUL R11, R11, UR10 ;  /* 0x0000000a0b0b1c20 */ /* 0x000fe20008400000 */
[----:B------:R-:W-:Y:S01]  /*9cd0*/  @P1 FMUL R16, R16, UR10 ;  /* 0x0000000a10101c20 */ /* 0x000fe20008400000 */
[----:B------:R-:W-:Y:S01]  /*9ce0*/  IADD3 R134, PT, PT, R170, 0x800, RZ ;  /* 0x00000800aa867810 */ /* 0x000fe20007ffe0ff */
[----:B------:R-:W-:Y:S01]  /*9cf0*/  @P1 FMUL R12, R12, UR10 ;  /* 0x0000000a0c0c1c20 */ /* 0x000fe20008400000 */
[----:B------:R-:W-:Y:S01]  /*9d00*/  FSEL R3, R143, R3, !P1 ;  /* 0x000000038f037208 */ /* 0x000fe20004800000 */
[----:B------:R-:W-:Y:S01]  /*9d10*/  @P1 FMUL R13, R13, UR10 ;  /* 0x0000000a0d0d1c20 */ /* 0x000fe20008400000 */
[----:B------:R-:W-:Y:S01]  /*9d20*/  FSEL R137, R153, R137, !P1 ;  /* 0x0000008999897208 */ /* 0x000fe20004800000 */
[----:B------:R-:W-:Y:S01]  /*9d30*/  @P1 FMUL R14, R14, UR10 ;  /* 0x0000000a0e0e1c20 */ /* 0x000fe20008400000 */
[----:B------:R-:W-:Y:S01]  /*9d40*/  FSEL R26, R26, R141, !P1 ;  /* 0x0000008d1a1a7208 */ /* 0x000fe20004800000 */
[----:B------:R-:W-:Y:S01]  /*9d50*/  @P1 FMUL R19, R19, UR10 ;  /* 0x0000000a13131c20 */ /* 0x000fe20008400000 */
[----:B------:R-:W-:Y:S01]  /*9d60*/  FSEL R168, R159, R168, !P1 ;  /* 0x000000a89fa87208 */ /* 0x000fe20004800000 */
[----:B------:R-:W-:Y:S01]  /*9d70*/  FMUL R159, R175, UR10 ;  /* 0x0000000aaf9f7c20 */ /* 0x000fe20008400000 */
[----:B------:R-:W-:Y:S01]  /*9d80*/  FSEL R171, R160, R171, !P1 ;  /* 0x000000aba0ab7208 */ /* 0x000fe20004800000 */
[----:B------:R-:W-:Y:S01]  /*9d90*/  FMUL R160, R174, UR10 ;  /* 0x0000000aaea07c20 */ /* 0x000fe20008400000 */
[----:B------:R-:W-:Y:S01]  /*9da0*/  FSEL R172, R161, R172, !P1 ;  /* 0x000000aca1ac7208 */ /* 0x000fe20004800000 */
[----:B------:R-:W-:Y:S01]  /*9db0*/  FMUL R161, R173, UR10 ;  /* 0x0000000aada17c20 */ /* 0x000fe20008400000 */
[----:B------:R-:W-:Y:S01]  /*9dc0*/  F2FP.BF16.F32.PACK_AB R7, R7, R138 ;  /* 0x0000008a0707723e */ /* 0x000fe200000010ff */
[----:B------:R-:W-:Y:S01]  /*9dd0*/  @P1 FMUL R17, R17, UR10 ;  /* 0x0000000a11111c20 */ /* 0x000fe20008400000 */
[----:B------:R-:W-:Y:S01]  /*9de0*/  IADD3 R136, PT, PT, R170, 0xa00, RZ ;  /* 0x00000a00aa887810 */ /* 0x000fe20007ffe0ff */
[----:B------:R-:W-:Y:S01]  /*9df0*/  @P1 FMUL R18, R18, UR10 ;  /* 0x0000000a12121c20 */ /* 0x000fe20008400000 */
[----:B------:R-:W-:Y:S01]  /*9e00*/  FSEL R184, R154, R184, !P1 ;  /* 0x000000b89ab87208 */ /* 0x000fe20004800000 */
[----:B------:R-:W-:Y:S01]  /*9e10*/  FMUL R154, R178, UR10 ;  /* 0x0000000ab29a7c20 */ /* 0x000fe20008400000 */
[----:B------:R-:W-:Y:S01]  /*9e20*/  FSEL R185, R155, R185, !P1 ;  /* 0x000000b99bb97208 */ /* 0x000fe20004800000 */
[----:B------:R-:W-:Y:S01]  /*9e30*/  FMUL R155, R177, UR10 ;  /* 0x0000000ab19b7c20 */ /* 0x000fe20008400000 */
[----:B------:R-:W-:Y:S01]  /*9e40*/  FSEL R186, R158, R186, !P1 ;  /* 0x000000ba9eba7208 */ /* 0x000fe20004800000 */
[----:B------:R-:W-:Y:S01]  /*9e50*/  FMUL R158, R176, UR10 ;  /* 0x0000000ab09e7c20 */ /* 0x000fe20008400000 */
[----:B------:R-:W-:Y:S01]  /*9e60*/  FSEL R28, R28, R140, !P1 ;  /* 0x0000008c1c1c7208 */ /* 0x000fe20004800000 */
[----:B------:R-:W-:Y:S01]  /*9e70*/  FMUL R153, R179, UR10 ;  /* 0x0000000ab3997c20 */ /* 0x000fe20008400000 */
[----:B------:R-:W-:Y:S01]  /*9e80*/  IADD3 R138, PT, PT, R170, 0xc00, RZ ;  /* 0x00000c00aa8a7810 */ /* 0x000fe20007ffe0ff */
[----:B------:R-:W-:Y:S01]  /*9e90*/  FMUL R143, R180, UR10 ;  /* 0x0000000ab48f7c20 */ /* 0x000fe20008400000 */
[----:B------:R-:W-:Y:S01]  /*9ea0*/  FSEL R162, R162, R29, !P1 ;  /* 0x0000001da2a27208 */ /* 0x000fe20004800000 */
[----:B------:R-:W-:Y:S01]  /*9eb0*/  FMUL R141, R181, UR10 ;  /* 0x0000000ab58d7c20 */ /* 0x000fe20008400000 */
[----:B------:R-:W-:Y:S01]  /*9ec0*/  FMNMX3 R0, R0, |R183|, |R150|, !PT ;  /* 0x400000b700007276 */ /* 0x000fe20007800496 */
[----:B------:R-:W-:Y:S01]  /*9ed0*/  FMUL R140, R183, UR10 ;  /* 0x0000000ab78c7c20 */ /* 0x000fe20008400000 */
[----:B------:R-:W-:Y:S01]  /*9ee0*/  F2FP.BF16.F32.PACK_AB R9, R9, R2 ;  /* 0x000000020909723e */ /* 0x000fe200000010ff */
[----:B------:R-:W-:Y:S01]  /*9ef0*/  FMUL R29, R182, UR10 ;  /* 0x0000000ab61d7c20 */ /* 0x000fe20008400000 */
[----:B------:R-:W-:Y:S01]  /*9f00*/  FSEL R167, R135, R167, !P1 ;  /* 0x000000a787a77208 */ /* 0x000fe20004800000 */
[----:B------:R-:W-:Y:S01]  /*9f10*/  @P1 FMUL R20, R20, UR10 ;  /* 0x0000000a14141c20 */ /* 0x000fe20008400000 */
[----:B------:R-:W-:Y:S01]  /*9f20*/  F2FP.BF16.F32.PACK_AB R15, R15, R24 ;  /* 0x000000180f0f723e */ /* 0x000fe200000010ff */
[----:B------:R-:W-:Y:S01]  /*9f30*/  @P1 FMUL R21, R21, UR10 ;  /* 0x0000000a15151c20 */ /* 0x000fe20008400000 */
[----:B------:R-:W-:Y:S01]  /*9f40*/  IADD3 R2, PT, PT, R170, 0xe00, RZ ;  /* 0x00000e00aa027810 */ /* 0x000fe20007ffe0ff */
[----:B------:R-:W-:Y:S01]  /*9f50*/  @P1 FMUL R22, R22, UR10 ;  /* 0x0000000a16161c20 */ /* 0x000fe20008400000 */
[----:B------:R-:W-:Y:S01]  /*9f60*/  @P1 FMUL R23, R23, UR10 ;  /* 0x0000000a17171c20 */ /* 0x000fe20008400000 */
[----:B------:R-:W-:Y:S01]  /*9f70*/  FSEL R164, R30, R164, !P1 ;  /* 0x000000a41ea47208 */ /* 0x000fe20004800000 */
[----:B------:R-:W-:Y:S01]  /*9f80*/  IMAD.WIDE.U32 R134, R134, 0x10, R234 ;  /* 0x0000001086867825 */ /* 0x000fe200078e00ea */
[----:B------:R-:W-:-:S03]  /*9f90*/  FSEL R165, R31, R165, !P1 ;  /* 0x000000a51fa57208 */ /* 0x000fc60004800000 */
[----:B------:R-:W-:Y:S01]  /*9fa0*/  @P1 FMUL R32, R32, UR10 ;  /* 0x0000000a20201c20 */ /* 0x000fe20008400000 */
[----:B------:R-:W-:Y:S01]  /*9fb0*/  F2FP.BF16.F32.PACK_AB R8, R8, R139 ;  /* 0x0000008b0808723e */ /* 0x000fe200000010ff */
[----:B------:R-:W-:Y:S01]  /*9fc0*/  @P1 FMUL R33, R33, UR10 ;  /* 0x0000000a21211c20 */ /* 0x000fe20008400000 */
[----:B------:R-:W-:Y:S01]  /*9fd0*/  F2FP.BF16.F32.PACK_AB R10, R10, R3 ;  /* 0x000000030a0a723e */ /* 0x000fe200000010ff */
[----:B------:R-:W-:Y:S01]  /*9fe0*/  @P1 FMUL R34, R34, UR10 ;  /* 0x0000000a22221c20 */ /* 0x000fe20008400000 */
[----:B------:R-:W-:Y:S01]  /*9ff0*/  F2FP.BF16.F32.PACK_AB R11, R11, R137 ;  /* 0x000000890b0b723e */ /* 0x000fe200000010ff */
[----:B------:R-:W-:Y:S01]  /*a000*/  @P1 FMUL R35, R35, UR10 ;  /* 0x0000000a23231c20 */ /* 0x000fe20008400000 */
[----:B------:R-:W-:Y:S01]  /*a010*/  F2FP.BF16.F32.PACK_AB R16, R16, R26 ;  /* 0x0000001a1010723e */ /* 0x000fe200000010ff */
[----:B------:R-:W-:Y:S01]  /*a020*/  IMAD.WIDE.U32 R136, R136, 0x10, R234 ;  /* 0x0000001088887825 */ /* 0x000fe200078e00ea */
[----:B------:R-:W-:-:S03]  /*a030*/  IADD3 R24, PT, PT, R170, 0x1000, RZ ;  /* 0x00001000aa187810 */ /* 0x000fc60007ffe0ff */
        /* <DEDUP_REMOVED lines=11> */
[----:B------:R-:W-:Y:S01]  /*a0f0*/  FSEL R161, R173, R161, !P1 ;  /* 0x000000a1ada17208 */ /* 0x000fe20004800000 */
[----:B------:R-:W-:Y:S01]  /*a100*/  @P1 FMUL R145, R145, UR10 ;  /* 0x0000000a91911c20 */ /* 0x000fe20008400000 */
[----:B------:R-:W-:Y:S01]  /*a110*/  FSEL R160, R174, R160, !P1 ;  /* 0x000000a0aea07208 */ /* 0x000fe20004800000 */
[----:B------:R-:W-:Y:S01]  /*a120*/  @P1 FMUL R146, R146, UR10 ;  /* 0x0000000a92921c20 */ /* 0x000fe20008400000 */
[----:B------:R-:W-:Y:S01]  /*a130*/  FSEL R159, R175, R159, !P1 ;  /* 0x0000009faf9f7208 */ /* 0x000fe20004800000 */
[----:B------:R-:W-:Y:S01]  /*a140*/  @P1 FMUL R147, R147, UR10 ;  /* 0x0000000a93931c20 */ /* 0x000fe20008400000 */
[----:B------:R-:W-:Y:S01]  /*a150*/  FMNMX3 R204, R0, |R182|, |R151|, !PT ;  /* 0x400000b600cc7276 */ /* 0x000fe20007800497 */
[----:B------:R-:W-:Y:S01]  /*a160*/  @P1 FMUL R156, R156, UR10 ;  /* 0x0000000a9c9c1c20 */ /* 0x000fe20008400000 */
[----:B------:R-:W-:Y:S01]  /*a170*/  F2FP.BF16.F32.PACK_AB R17, R17, R25 ;  /* 0x000000191111723e */ /* 0x000fe200000010ff */
[----:B------:R-:W-:Y:S01]  /*a180*/  @P1 FMUL R157, R157, UR10 ;  /* 0x0000000a9d9d1c20 */ /* 0x000fe20008400000 */
[----:B------:R-:W-:Y:S01]  /*a190*/  F2FP.BF16.F32.PACK_AB R18, R18, R27 ;  /* 0x0000001b1212723e */ /* 0x000fe200000010ff */
[----:B------:R-:W-:Y:S01]  /*a1a0*/  @P1 FMUL R150, R150, UR10 ;  /* 0x0000000a96961c20 */ /* 0x000fe20008400000 */
[----:B------:R-:W-:Y:S01]  /*a1b0*/  IADD3 R28, PT, PT, R170, 0x1400, RZ ;  /* 0x00001400aa1c7810 */ /* 0x000fe20007ffe0ff */
[----:B------:R-:W-:Y:S01]  /*a1c0*/  @P1 FMUL R151, R151, UR10 ;  /* 0x0000000a97971c20 */ /* 0x000fe20008400000 */
[----:B------:R-:W-:Y:S01]  /*a1d0*/  FSEL R158, R176, R158, !P1 ;  /* 0x0000009eb09e7208 */ /* 0x000fe20004800000 */
[----:B------:R-:W-:Y:S01]  /*a1e0*/  IMAD.WIDE.U32 R2, R2, 0x10, R234 ;  /* 0x0000001002027825 */ /* 0x000fe200078e00ea */
[----:B------:R-:W-:Y:S01]  /*a1f0*/  FSEL R155, R177, R155, !P1 ;  /* 0x0000009bb19b7208 */ /* 0x000fe20004800000 */
[----:B------:R0:W-:Y:S01]  /*a200*/  STG.E.128 desc[UR8][R148.64+0x6000], R4 ;  /* 0x0060000494007986 */ /* 0x0001e2000c101d08 */
[----:B------:R-:W-:-:S02]  /*a210*/  FSEL R154, R178, R154, !P1 ;  /* 0x0000009ab29a7208 */ /* 0x000fc40004800000 */
[----:B------:R-:W-:Y:S02]  /*a220*/  FSEL R153, R179, R153, !P1 ;  /* 0x00000099b3997208 */ /* 0x000fe40004800000 */
[----:B------:R-:W-:Y:S01]  /*a230*/  IADD3 R30, PT, PT, R170, 0x1600, RZ ;  /* 0x00001600aa1e7810 */ /* 0x000fe20007ffe0ff */
[----:B------:R-:W-:Y:S01]  /*a240*/  IMAD.WIDE.U32 R24, R24, 0x10, R234 ;  /* 0x0000001018187825 */ /* 0x000fe200078e00ea */
[----:B------:R-:W-:Y:S01]  /*a250*/  FSEL R143, R180, R143, !P1 ;  /* 0x0000008fb48f7208 */ /* 0x000fe20004800000 */
[----:B------:R1:W-:Y:S01]  /*a260*/  STG.E.128 desc[UR8][R134.64], R8 ;  /* 0x0000000886007986 */ /* 0x0003e2000c101d08 */
[----:B------:R-:W-:Y:S02]  /*a270*/  FSEL R141, R181, R141, !P1 ;  /* 0x0000008db58d7208 */ /* 0x000fe40004800000 */
[----:B------:R-:W-:Y:S02]  /*a280*/  FSEL R140, R183, R140, !P1 ;  /* 0x0000008cb78c7208 */ /* 0x000fe40004800000 */
[----:B------:R-:W-:-:S02]  /*a290*/  FSEL R0, R182, R29, !P1 ;  /* 0x0000001db6007208 */ /* 0x000fc40004800000 */
[----:B------:R-:W-:Y:S02]  /*a2a0*/  F2FP.BF16.F32.PACK_AB R20, R20, R163 ;  /* 0x000000a31414723e */ /* 0x000fe400000010ff */
[----:B------:R-:W-:Y:S02]  /*a2b0*/  F2FP.BF16.F32.PACK_AB R21, R21, R164 ;  /* 0x000000a41515723e */ /* 0x000fe400000010ff */
[----:B------:R-:W-:Y:S02]  /*a2c0*/  F2FP.BF16.F32.PACK_AB R22, R22, R165 ;  /* 0x000000a51616723e */ /* 0x000fe400000010ff */
[----:B------:R-:W-:Y:S01]  /*a2d0*/  F2FP.BF16.F32.PACK_AB R23, R23, R166 ;  /* 0x000000a61717723e */ /* 0x000fe200000010ff */
[----:B------:R-:W-:Y:S01]  /*a2e0*/  IMAD.WIDE.U32 R26, R26, 0x10, R234 ;  /* 0x000000101a1a7825 */ /* 0x000fe200078e00ea */
[----:B0-----:R-:W-:Y:S01]  /*a2f0*/  F2FP.BF16.F32.PACK_AB R4, R32, R167 ;  /* 0x000000a72004723e */ /* 0x001fe200000010ff */
[----:B------:R0:W-:Y:S01]  /*a300*/  STG.E.128 desc[UR8][R136.64], R12 ;  /* 0x0000000c88007986 */ /* 0x0001e2000c101d08 */
[----:B------:R-:W-:-:S02]  /*a310*/  F2FP.BF16.F32.PACK_AB R5, R33, R168 ;  /* 0x000000a82105723e */ /* 0x000fc400000010ff */
[----:B------:R-:W-:Y:S02]  /*a320*/  F2FP.BF16.F32.PACK_AB R6, R34, R171 ;  /* 0x000000ab2206723e */ /* 0x000fe400000010ff */
[----:B------:R-:W-:Y:S01]  /*a330*/  F2FP.BF16.F32.PACK_AB R7, R35, R172 ;  /* 0x000000ac2307723e */ /* 0x000fe200000010ff */
[--C-:B------:R-:W-:Y:S01]  /*a340*/  IMAD.WIDE.U32 R28, R28, 0x10, R234.reuse ;  /* 0x000000101c1c7825 */ /* 0x100fe200078e00ea */
[----:B-1----:R-:W-:Y:S01]  /*a350*/  F2FP.BF16.F32.PACK_AB R8, R132, R162 ;  /* 0x000000a28408723e */ /* 0x002fe200000010ff */
[----:B------:R1:W-:Y:S01]  /*a360*/  STG.E.128 desc[UR8][R138.64], R16 ;  /* 0x000000108a007986 */ /* 0x0003e2000c101d08 */
[----:B------:R-:W-:Y:S02]  /*a370*/  F2FP.BF16.F32.PACK_AB R9, R133, R161 ;  /* 0x000000a18509723e */ /* 0x000fe400000010ff */
[----:B------:R-:W-:Y:S02]  /*a380*/  F2FP.BF16.F32.PACK_AB R10, R142, R160 ;  /* 0x000000a08e0a723e */ /* 0x000fe400000010ff */
[----:B------:R-:W-:Y:S01]  /*a390*/  F2FP.BF16.F32.PACK_AB R11, R152, R159 ;  /* 0x0000009f980b723e */ /* 0x000fe200000010ff */
[----:B------:R-:W-:Y:S01]  /*a3a0*/  IMAD.WIDE.U32 R30, R30, 0x10, R234 ;  /* 0x000000101e1e7825 */ /* 0x000fe200078e00ea */
[----:B------:R2:W-:Y:S01]  /*a3b0*/  STG.E.128 desc[UR8][R2.64], R20 ;  /* 0x0000001402007986 */ /* 0x0005e2000c101d08 */
[----:B0-----:R-:W-:-:S02]  /*a3c0*/  F2FP.BF16.F32.PACK_AB R12, R144, R158 ;  /* 0x0000009e900c723e */ /* 0x001fc400000010ff */
[----:B------:R-:W-:Y:S02]  /*a3d0*/  F2FP.BF16.F32.PACK_AB R13, R145, R155 ;  /* 0x0000009b910d723e */ /* 0x000fe400000010ff */
[----:B------:R-:W-:Y:S02]  /*a3e0*/  F2FP.BF16.F32.PACK_AB R14, R146, R154 ;  /* 0x0000009a920e723e */ /* 0x000fe400000010ff */
[----:B------:R-:W-:Y:S02]  /*a3f0*/  F2FP.BF16.F32.PACK_AB R15, R147, R153 ;  /* 0x00000099930f723e */ /* 0x000fe400000010ff */
[----:B-1----:R-:W-:Y:S02]  /*a400*/  F2FP.BF16.F32.PACK_AB R16, R156, R143 ;  /* 0x0000008f9c10723e */ /* 0x002fe400000010ff */
[----:B------:R-:W-:Y:S02]  /*a410*/  F2FP.BF16.F32.PACK_AB R17, R157, R141 ;  /* 0x0000008d9d11723e */ /* 0x000fe400000010ff */
[----:B------:R-:W-:-:S02]  /*a420*/  F2FP.BF16.F32.PACK_AB R18, R150, R140 ;  /* 0x0000008c9612723e */ /* 0x000fc400000010ff */
[----:B------:R-:W-:Y:S01]  /*a430*/  F2FP.BF16.F32.PACK_AB R19, R151, R0 ;  /* 0x000000009713723e */ /* 0x000fe200000010ff */
[----:B------:R2:W-:Y:S04]  /*a440*/  STG.E.128 desc[UR8][R24.64], R4 ;  /* 0x0000000418007986 */ /* 0x0005e8000c101d08 */
[----:B------:R2:W-:Y:S04]  /*a450*/  STG.E.128 desc[UR8][R26.64], R8 ;  /* 0x000000081a007986 */ /* 0x0005e8000c101d08 */
[----:B------:R2:W-:Y:S04]  /*a460*/  STG.E.128 desc[UR8][R28.64], R12 ;  /* 0x0000000c1c007986 */ /* 0x0005e8000c101d08 */
[----:B------:R2:W-:Y:S02]  /*a470*/  STG.E.128 desc[UR8][R30.64], R16 ;  /* 0x000000101e007986 */ /* 0x0005e4000c101d08 */
.L_x_6099:
[----:B------:R-:W1:Y:S01]  /*a480*/  LDCU UR6, c[0x0][0x380] ;  /* 0x00007000ff0677ac */ /* 0x000e620008000800 */
[----:B------:R-:W3:Y:S01]  /*a490*/  LDCU UR11, c[0x0][0x388] ;  /* 0x00007100ff0b77ac */ /* 0x000ee20008000800 */
[----:B------:R-:W-:Y:S02]  /*a4a0*/  UIADD3 UR4, UPT, UPT, UR4, 0x1, URZ ;  /* 0x0000000104047890 */ /* 0x000fe4000fffe0ff */
[----:B------:R-:W-:Y:S02]  /*a4b0*/  UPLOP3.LUT UP1, UPT, UPT, UPT, UP1, 0x40, 0x4 ;  /* 0x000000000004789c */ /* 0x000fe40003f2e810 */
[----:B------:R-:W-:Y:S02]  /*a4c0*/  ULOP3.LUT UR4, UR4, 0x3, URZ, 0xc0, !UPT ;  /* 0x0000000304047892 */ /* 0x000fe4000f8ec0ff */
[----:B-1----:R-:W-:-:S04]  /*a4d0*/  UIADD3 UR7, UPT, UPT, UR7, UR6, URZ ;  /* 0x0000000607077290 */ /* 0x002fc8000fffe0ff */
[----:B---3--:R-:W-:-:S09]  /*a4e0*/  UISETP.GE.AND UP0, UPT, UR7, UR11, UPT ;  /* 0x0000000b0700728c */ /* 0x008fd2000bf06270 */
[----:B------:R-:W-:Y:S05]  /*a4f0*/  BRA.U !UP0, `(.L_x_6100) ;  /* 0xffffff6508987547 */ /* 0x000fea000b83ffff */
.L_x_6076:
[----:B------:R-:W1:Y:S02]  /*a500*/  LDCU.64 UR6, c[0x0][0x3f8] ;  /* 0x00007f00ff0677ac */ /* 0x000e640008000a00 */
[----:B-1----:R-:W-:-:S04]  /*a510*/  UISETP.NE.U32.AND UP0, UPT, UR6, URZ, UPT ;  /* 0x000000ff0600728c */ /* 0x002fc8000bf05070 */
[----:B------:R-:W-:-:S09]  /*a520*/  UISETP.NE.AND.EX UP0, UPT, UR7, URZ, UPT, UP0 ;  /* 0x000000ff0700728c */ /* 0x000fd2000bf05300 */
[----:B------:R-:W-:Y:S05]  /*a530*/  BRA.U !UP0, `(.L_x_6101) ;  /* 0x0000000108a07547 */ /* 0x000fea000b800000 */
[----:B0-2---:R-:W0:Y:S01]  /*a540*/  SHFL.DOWN PT, R3, R204, 0x10, 0x1f ;  /* 0x0a001f00cc037f89 */ /* 0x005e2200000e0000 */
        /* <DEDUP_REMOVED lines=33> */
.L_x_6108:
[----:B------:R-:W-:Y:S02]  /*a760*/  ISETP.NE.AND P0, PT, R236, RZ, PT ;  /* 0x000000ffec00720c */ /* 0x000fe40003f05270 */
[----:B-1----:R-:W-:-:S11]  /*a770*/  FMNMX R5, R3, R2, !PT ;  /* 0x0000000203057209 */ /* 0x002fd60007800000 */
[----:B------:R-:W-:Y:S05]  /*a780*/  @P0 BRA `(.L_x_6102) ;  /* 0x0000000000080947 */ /* 0x000fea0003800000 */
[----:B0-----:R-:W0:Y:S02]  /*a790*/  LDC.64 R2, c[0x0][0x3f8] ;  /* 0x0000fe00ff027b82 */ /* 0x001e240000000a00 */
[----:B0-----:R1:W-:Y:S02]  /*a7a0*/  REDG.E.MAX.S32.STRONG.GPU desc[UR8][R2.64], R5 ;  /* 0x000000050200798e */ /* 0x0013e4000d12e308 */
.L_x_6102:
[----:B------:R-:W-:Y:S05]  /*a7b0*/  BSYNC B0 ;  /* 0x0000000000007941 */ /* 0x000fea0003800000 */
.L_x_6101:
[----:B------:R-:W-:Y:S05]  /*a7c0*/  @!P1 EXIT ;  /* 0x000000000000994d */ /* 0x000fea0003800000 */
[----:B------:R-:W3:Y:S01]  /*a7d0*/  LDCU.64 UR6, c[0x0][0x3f0] ;  /* 0x00007e00ff0677ac */ /* 0x000ee20008000a00 */
[----:B------:R-:W-:Y:S02]  /*a7e0*/  LOP3.LUT P0, RZ, R236, UR5, RZ, 0xfc, !PT ;  /* 0x00000005ecff7c12 */ /* 0x000fe4000f80fcff */
[----:B---3--:R-:W-:-:S04]  /*a7f0*/  ISETP.EQ.U32.AND P1, PT, RZ, UR6, PT ;  /* 0x00000006ff007c0c */ /* 0x008fc8000bf22070 */
        /* <DEDUP_REMOVED lines=8> */
[----:B012---:R-:W-:Y:S05]  /*a880*/  CALL.REL.NOINC `($__internal_46_$__cuda_sm20_rcp_rn_f32_slowpath) ;  /* 0x00000000005c7944 */ /* 0x007fea0003c00000 */
[----:B------:R-:W-:Y:S05]  /*a890*/  BRA `(.L_x_6105) ;  /* 0x0000000000147947 */ /* 0x000fea0003800000 */
.L_x_6104:
[----:B0-----:R-:W0:Y:S01]  /*a8a0*/  MUFU.RCP R149, UR10 ;  /* 0x0000000a00957d08 */ /* 0x001e220008001000 */
[----:B------:R-:W-:-:S05]  /*a8b0*/  MOV R0, UR10 ;  /* 0x0000000a00007c02 */ /* 0x000fca0008000f00 */
[----:B0-----:R-:W-:-:S04]  /*a8c0*/  FFMA R0, R149, R0, -1 ;  /* 0xbf80000095007423 */ /* 0x001fc80000000000 */
[----:B------:R-:W-:-:S04]  /*a8d0*/  FADD.FTZ R0, -R0, -RZ ;  /* 0x800000ff00007221 */ /* 0x000fc80000010100 */
[----:B------:R-:W-:-:S07]  /*a8e0*/  FFMA R149, R149, R0, R149 ;  /* 0x0000000095957223 */ /* 0x000fce0000000095 */
.L_x_6105:
[----:B-12---:R-:W0:Y:S02]  /*a8f0*/  LDC.64 R2, c[0x0][0x3f0] ;  /* 0x0000fc00ff027b82 */ /* 0x006e240000000a00 */
[----:B0-----:R-:W-:Y:S01]  /*a900*/  STG.E desc[UR8][R2.64], R149 ;  /* 0x0000009502007986 */ /* 0x001fe2000c101908 */
[----:B------:R-:W-:Y:S05]  /*a910*/  EXIT ;  /* 0x000000000000794d */ /* 0x000fea0003800000 */
.L_x_6103:
[----:B------:R-:W-:Y:S02]  /*a920*/  MOV R5, 0x2 ;  /* 0x0000000200057802 */ /* 0x000fe40000000f00 */
[----:B------:R-:W-:Y:S02]  /*a930*/  MOV R7, 0x1f ;  /* 0x0000001f00077802 */ /* 0x000fe40000000f00 */
[----:B------:R-:W-:-:S07]  /*a940*/  MOV R4, 0xffffffff ;  /* 0xffffffff00047802 */ /* 0x000fce0000000f00 */
[----:B01----:R-:W-:Y:S05]  /*a950*/  WARPSYNC.COLLECTIVE R4, `(.L_x_6106) ;  /* 0x0000000004087348 */ /* 0x003fea0003c00000 */
[----:B01----:R0:W1:Y:S02]  /*a960*/  SHFL.DOWN P0, R2, R0, R5, R7 ;  /* 0x0800000500027389 */ /* 0x0030640000000007 */
[----:B01----:R-:W-:Y:S05]  /*a970*/  ENDCOLLECTIVE ;  /* 0x000000000000791b */ /* 0x003fea0003800000 */
.L_x_6106:
[----:B------:R-:W-:Y:S02]  /*a980*/  MOV R5, 0x1 ;  /* 0x0000000100057802 */ /* 0x000fe40000000f00 */
[----:B------:R-:W-:-:S04]  /*a990*/  MOV R3, R2 ;  /* 0x0000000200037202 */ /* 0x000fc80000000f00 */
[----:B------:R-:W-:-:S04]  /*a9a0*/  FMNMX R3, R3, R0, !PT ;  /* 0x0000000003037209 */ /* 0x000fc80007800000 */
[----:B------:R-:W-:-:S07]  /*a9b0*/  MOV R0, R3 ;  /* 0x0000000300007202 */ /* 0x000fce0000000f00 */
[----:B------:R-:W-:Y:S05]  /*a9c0*/  WARPSYNC.COLLECTIVE R4, `(.L_x_6107) ;  /* 0x0000000004087348 */ /* 0x000fea0003c00000 */
[----:B------:R0:W1:Y:S02]  /*a9d0*/  SHFL.DOWN P0, R2, R0, R5, R7 ;  /* 0x0800000500027389 */ /* 0x0000640000000007 */
[----:B01----:R-:W-:Y:S05]  /*a9e0*/  ENDCOLLECTIVE ;  /* 0x000000000000791b */ /* 0x003fea0003800000 */
.L_x_6107:
[----:B------:R-:W-:Y:S05]  /*a9f0*/  BRA `(.L_x_6108) ;  /* 0xfffffffc00587947 */ /* 0x000fea000383ffff */
        .weak           $__internal_46_$__cuda_sm20_rcp_rn_f32_slowpath
        .type           $__internal_46_$__cuda_sm20_rcp_rn_f32_slowpath,@function
        .size           $__internal_46_$__cuda_sm20_rcp_rn_f32_slowpath,(.L_x_12914 - $__internal_46_$__cuda_sm20_rcp_rn_f32_slowpath)
$__internal_46_$__cuda_sm20_rcp_rn_f32_slowpath:
        /* <DEDUP_REMOVED lines=15> */
.L_x_6110:
[----:B------:R-:W-:-:S04]  /*aaf0*/  IADD3 R149, PT, PT, R235, -0xfd, RZ ;  /* 0xffffff03eb957810 */ /* 0x000fc80007ffe0ff */
[----:B------:R-:W-:-:S13]  /*ab00*/  ISETP.GT.U32.AND P1, PT, R149, 0x1, PT ;  /* 0x000000019500780c */ /* 0x000fda0003f24070 */
[----:B------:R-:W-:Y:S05]  /*ab10*/  @P1 BRA `(.L_x_6112) ;  /* 0x0000000000781947 */ /* 0x000fea0003800000 */
[----:B------:R-:W-:Y:S02]  /*ab20*/  LOP3.LUT R236, R138, 0x7fffff, RZ, 0xc0, !PT ;  /* 0x007fffff8aec7812 */ /* 0x000fe400078ec0ff */
[----:B------:R-:W-:Y:S02]  /*ab30*/  IADD3 R235, PT, PT, R235, -0xfc, RZ ;  /* 0xffffff04ebeb7810 */ /* 0x000fe40007ffe0ff */
[----:B------:R-:W-:-:S04]  /*ab40*/  LOP3.LUT R236, R236, 0x3f800000, RZ, 0xfc, !PT ;  /* 0x3f800000ecec7812 */ /* 0x000fc800078efcff */
[----:B------:R-:W0:Y:S02]  /*ab50*/  MUFU.RCP R234, R236 ;  /* 0x000000ec00ea7308 */ /* 0x000e240000001000 */
[----:B0-----:R-:W-:-:S04]  /*ab60*/  FFMA R237, R236, R234, -1 ;  /* 0xbf800000eced7423 */ /* 0x001fc800000000ea */
[----:B------:R-:W-:-:S04]  /*ab70*/  FADD.FTZ R237, -R237, -RZ ;  /* 0x800000ffeded7221 */ /* 0x000fc80000010100 */
[CCC-:B------:R-:W-:Y:S01]  /*ab80*/  FFMA.RM R236, R234.reuse, R237.reuse, R234.reuse ;  /* 0x000000edeaec7223 */ /* 0x1c0fe200000040ea */
[----:B------:R-:W-:-:S05]  /*ab90*/  FFMA.RP R234, R234, R237, R234 ;  /* 0x000000edeaea7223 */ /* 0x000fca00000080ea */
[C---:B------:R-:W-:Y:S02]  /*aba0*/  FSETP.NEU.FTZ.AND P1, PT, R236.reuse, R234, PT ;  /* 0x000000eaec00720b */ /* 0x040fe40003f3d000 */
[----:B------:R-:W-:Y:S01]  /*abb0*/  LOP3.LUT R234, R236, 0x7fffff, RZ, 0xc0, !PT ;  /* 0x007fffffecea7812 */ /* 0x000fe200078ec0ff */
[----:B------:R-:W-:Y:S01]  /*abc0*/  HFMA2 R236, -RZ, RZ, 0, 1.78813934326171875e-07 ;  /* 0x00000003ffec7431 */ /* 0x000fe200000001ff */
[----:B------:R-:W-:Y:S02]  /*abd0*/  SEL R237, RZ, 0xffffffff, !P1 ;  /* 0xffffffffffed7807 */ /* 0x000fe40004800000 */
[----:B------:R-:W-:Y:S02]  /*abe0*/  LOP3.LUT R234, R234, 0x800000, RZ, 0xfc, !PT ;  /* 0x00800000eaea7812 */ /* 0x000fe400078efcff */
[----:B------:R-:W-:Y:S02]  /*abf0*/  IADD3 R237, PT, PT, -R237, RZ, RZ ;  /* 0x000000ffeded7210 */ /* 0x000fe40007ffe1ff */
[----:B------:R-:W-:-:S02]  /*ac00*/  SHF.R.U32.HI R235, RZ, R235, R234 ;  /* 0x000000ebffeb7219 */ /* 0x000fc400000116ea */
[-C--:B------:R-:W-:Y:S02]  /*ac10*/  LOP3.LUT P2, RZ, R237, R149.reuse, R234, 0xf8, !PT ;  /* 0x00000095edff7212 */ /* 0x080fe4000784f8ea */
[----:B------:R-:W-:-:S04]  /*ac20*/  SHF.L.U32 R236, R236, R149, RZ ;  /* 0x00000095ecec7219 */ /* 0x000fc800000006ff */
[----:B------:R-:W-:-:S04]  /*ac30*/  LOP3.LUT R236, R236, R234, RZ, 0xc0, !PT ;  /* 0x000000eaecec7212 */ /* 0x000fc800078ec0ff */
[----:B------:R-:W-:-:S04]  /*ac40*/  SHF.R.U32.HI R236, RZ, R149, R236 ;  /* 0x00000095ffec7219 */ /* 0x000fc800000116ec */
[C---:B------:R-:W-:Y:S02]  /*ac50*/  LOP3.LUT P1, RZ, R236.reuse, 0x1, RZ, 0xc0, !PT ;  /* 0x00000001ecff7812 */ /* 0x040fe4000782c0ff */
[----:B------:R-:W-:-:S04]  /*ac60*/  LOP3.LUT P3, RZ, R236, 0x2, RZ, 0xc0, !PT ;  /* 0x00000002ecff7812 */ /* 0x000fc8000786c0ff */
[----:B------:R-:W-:Y:S02]  /*ac70*/  PLOP3.LUT P1, PT, P1, P2, P3, 0xe0, 0x0 ;  /* 0x000000000000781c */ /* 0x000fe40000f25c30 */
        /* <DEDUP_REMOVED lines=8> */
.L_x_6112:
[----:B------:R0:W1:Y:S02]  /*ad00*/  MUFU.RCP R235, R138 ;  /* 0x0000008a00eb7308 */ /* 0x0000640000001000 */
.L_x_6111:
[----:B------:R-:W-:Y:S05]  /*ad10*/  BSYNC B1 ;  /* 0x0000000000017941 */ /* 0x000fea0003800000 */
.L_x_6109:
[----:B0-----:R-:W-:Y:S01]  /*ad20*/  MOV R138, R139 ;  /* 0x0000008b008a7202 */ /* 0x001fe20000000f00 */
[----:B------:R-:W-:Y:S01]  /*ad30*/  HFMA2 R139, -RZ, RZ, 0, 0 ;  /* 0x00000000ff8b7431 */ /* 0x000fe200000001ff */
[----:B-1----:R-:W-:-:S03]  /*ad40*/  MOV R149, R235 ;  /* 0x000000eb00957202 */ /* 0x002fc60000000f00 */
[----:B------:R-:W-:Y:S05]  /*ad50*/  RET.REL.NODEC R138 `(_ZN18transformer_engine13normalization19ln_fwd_tuned_kernelINS0_13Kernel_traitsI13__nv_bfloat16S3_S3_fjLj49152ELj4ELj1ELj4ELj16ENS0_18Kernel_traits_baseILj49152ES3_S3_S3_fjLj128EEEEEEEvNS0_19ForwardKernelParamsE) ;  /* 0xffffff508aa87950 */ /* 0x000fea0003c3ffff */
.L_x_6113:
        /* <DEDUP_REMOVED lines=10> */
.L_x_12914:


//--------------------- .text._ZN18transformer_engine13normalization19ln_fwd_tuned_kernelINS0_13Kernel_traitsIff6__halffjLj49152ELj4ELj1ELj4ELj16ENS0_18Kernel_traits_baseILj49152EffS3_fjLj128EEEEEEEvNS0_19ForwardKernelParamsE --------------------------
	.section	.text._ZN18transformer_engine13normalization19ln_fwd_tuned_kernelINS0_13Kernel_traitsIff6__halffjLj49152ELj4ELj1ELj4ELj16ENS0_18Kernel_traits_baseILj49152EffS3_fjLj128EEEEEEEvNS0_19ForwardKernelParamsE,"ax",@progbits
	.align	128
        .global         _ZN18transformer_engine13normalization19ln_fwd_tuned_kernelINS0_13Kernel_traitsIff6__halffjLj49152ELj4ELj1ELj4ELj16ENS0_18Kernel_traits_baseILj49152EffS3_fjLj128EEEEEEEvNS0_19ForwardKernelParamsE
        .type           _ZN18transformer_engine13normalization19ln_fwd_tuned_kernelINS0_13Kernel_traitsIff6__halffjLj49152ELj4ELj1ELj4ELj16ENS0_18Kernel_traits_baseILj49152EffS3_fjLj128EEEEEEEvNS0_19ForwardKernelParamsE,@function
        .size           _ZN18transformer_engine13normalization19ln_fwd_tuned_kernelINS0_13Kernel_traitsIff6__halffjLj49152ELj4ELj1ELj4ELj16ENS0_18Kernel_traits_baseILj49152EffS3_fjLj128EEEEEEEvNS0_19ForwardKernelParamsE,(.L_x_12915 - _ZN18transformer_engine13normalization19ln_fwd_tuned_kernelINS0_13Kernel_traitsIff6__halffjLj49152ELj4ELj1ELj4ELj16ENS0_18Kernel_traits_baseILj49152EffS3_fjLj128EEEEEEEvNS0_19ForwardKernelParamsE)
        .other          _ZN18transformer_engine13normalization19ln_fwd_tuned_kernelINS0_13Kernel_traitsIff6__halffjLj49152ELj4ELj1ELj4ELj16ENS0_18Kernel_traits_baseILj49152EffS3_fjLj128EEEEEEEvNS0_19ForwardKernelParamsE,@"STO_CUDA_ENTRY STV_DEFAULT"
_ZN18transformer_engine13normalization19ln_fwd_tuned_kernelINS0_13Kernel_traitsIff6__halffjLj49152ELj4ELj1ELj4ELj16ENS0_18Kernel_traits_baseILj49152EffS3_fjLj128EEEEEEEvNS0_19ForwardKernelParamsE:
.text._ZN18transformer_engine13normalization19ln_fwd_tuned_kernelINS0_13Kernel_traitsIff6__halffjLj49152ELj4ELj1ELj4ELj16ENS0_18Kernel_traits_baseILj49152EffS3_fjLj128EEEEEEEvNS0_19ForwardKernelParamsE:
        /* <DEDUP_REMOVED lines=199> */
.L_x_6138:
        /* <DEDUP_REMOVED lines=387> */
.L_x_6116:
[----:B------:R-:W-:Y:S05]  /*24a0*/  BSYNC.RECONVERGENT B0 ;  /* 0x0000000000007941 */ /* 0x000fea0003800200 */
.L_x_6115:
        /* <DEDUP_REMOVED lines=19> */
.L_x_6118:
[----:B------:R-:W-:Y:S05]  /*25e0*/  BSYNC.RECONVERGENT B0 ;  /* 0x0000000000007941 */ /* 0x000fea0003800200 */
.L_x_6117:
        /* <DEDUP_REMOVED lines=16> */
[----:B------:R-:W-:Y:S05]  /*26f0*/  CALL.REL.NOINC `($__internal_47_$__cuda_sm20_rcp_rn_f32_slowpath) ;  /* 0x0000007000a07944 */ /* 0x000fea0003c00000 */
[----:B------:R-:W-:Y:S05]  /*2700*/  BRA `(.L_x_6121) ;  /* 0x0000000000107947 */ /* 0x000fea0003800000 */
.L_x_6120:
[----:B------:R-:W0:Y:S02]  /*2710*/  MUFU.RCP R0, R252 ;  /* 0x000000fc00007308 */ /* 0x000e240000001000 */
[----:B0-----:R-:W-:-:S04]  /*2720*/  FFMA R2, R252, R0, -1 ;  /* 0xbf800000fc027423 */ /* 0x001fc80000000000 */
[----:B------:R-:W-:-:S04]  /*2730*/  FADD.FTZ R2, -R2, -RZ ;  /* 0x800000ff02027221 */ /* 0x000fc80000010100 */
[----:B------:R-:W-:-:S07]  /*2740*/  FFMA R0, R0, R2, R0 ;  /* 0x0000000200007223 */ /* 0x000fce0000000000 */
.L_x_6121:
[----:B------:R-:W-:Y:S05]  /*2750*/  BSYNC.RECONVERGENT B0 ;  /* 0x0000000000007941 */ /* 0x000fea0003800200 */
.L_x_6119:
        /* <DEDUP_REMOVED lines=38> */
[----:B0----5:R-:W-:Y:S05]  /*29c0*/  CALL.REL.NOINC `($__internal_47_$__cuda_sm20_rcp_rn_f32_slowpath) ;  /* 0x0000006c00ec7944 */ /* 0x021fea0003c00000 */
[----:B------:R-:W-:Y:S05]  /*29d0*/  BRA `(.L_x_6124) ;  /* 0x0000000000107947 */ /* 0x000fea0003800000 */
.L_x_6123:
[----:B0-----:R-:W0:Y:S02]  /*29e0*/  MUFU.RCP R2, R0 ;  /* 0x0000000000027308 */ /* 0x001e240000001000 */
[----:B0-----:R-:W-:-:S04]  /*29f0*/  FFMA R0, R0, R2, -1 ;  /* 0xbf80000000007423 */ /* 0x001fc80000000002 */
[----:B------:R-:W-:-:S04]  /*2a00*/  FADD.FTZ R0, -R0, -RZ ;  /* 0x800000ff00007221 */ /* 0x000fc80000010100 */
[----:B------:R-:W-:-:S07]  /*2a10*/  FFMA R0, R2, R0, R2 ;  /* 0x0000000002007223 */ /* 0x000fce0000000002 */
.L_x_6124:
[----:B------:R-:W-:Y:S05]  /*2a20*/  BSYNC.RECONVERGENT B0 ;  /* 0x0000000000007941 */ /* 0x000fea0003800200 */
.L_x_6122:
        /* <DEDUP_REMOVED lines=47> */
.L_x_6126:
[----:B------:R-:W-:Y:S05]  /*2d20*/  BSYNC.RECONVERGENT B0 ;  /* 0x0000000000007941 */ /* 0x000fea0003800200 */
.L_x_6125:
        /* <DEDUP_REMOVED lines=24> */
.L_x_6129:
[----:B0-----:R-:W2:Y:S04]  /*2eb0*/  LDG.E.STRONG.GPU R252, desc[UR8][R2.64] ;  /* 0x0000000802fc7981 */ /* 0x001ea8000c1ef900 */
[----:B--2---:R-:W-:Y:S01]  /*2ec0*/  CCTL.IVALL ;  /* 0x00000000ff00798f */ /* 0x004fe20002000000 */
[----:B------:R-:W-:Y:S05]  /*2ed0*/  YIELD ;  /* 0x0000000000007946 */ /* 0x000fea0003800000 */
[----:B------:R-:W-:-:S13]  /*2ee0*/  ISETP.NE.AND P1, PT, R252, R0, PT ;  /* 0x00000000fc00720c */ /* 0x000fda0003f25270 */
[----:B------:R-:W-:Y:S05]  /*2ef0*/  @P1 BRA `(.L_x_6129) ;  /* 0xfffffffc00ec1947 */ /* 0x000fea000383ffff */
.L_x_6128:
[----:B------:R-:W-:Y:S05]  /*2f00*/  BSYNC B0 ;  /* 0x0000000000007941 */ /* 0x000fea0003800000 */
.L_x_6127:
        /* <DEDUP_REMOVED lines=45> */
[----:B-1---5:R-:W-:Y:S05]  /*31e0*/  CALL.REL.NOINC `($__internal_47_$__cuda_sm20_rcp_rn_f32_slowpath) ;  /* 0x0000006400e47944 */ /* 0x022fea0003c00000 */
[----:B------:R-:W-:Y:S05]  /*31f0*/  BRA `(.L_x_6132) ;  /* 0x0000000000107947 */ /* 0x000fea0003800000 */
.L_x_6131:
[----:B--2---:R-:W0:Y:S02]  /*3200*/  MUFU.RCP R0, R252 ;  /* 0x000000fc00007308 */ /* 0x004e240000001000 */
[----:B0-----:R-:W-:-:S04]  /*3210*/  FFMA R2, R252, R0, -1 ;  /* 0xbf800000fc027423 */ /* 0x001fc80000000000 */
[----:B------:R-:W-:-:S04]  /*3220*/  FADD.FTZ R2, -R2, -RZ ;  /* 0x800000ff02027221 */ /* 0x000fc80000010100 */
[----:B------:R-:W-:-:S07]  /*3230*/  FFMA R0, R0, R2, R0 ;  /* 0x0000000200007223 */ /* 0x000fce0000000000 */
.L_x_6132:
[----:B------:R-:W-:Y:S05]  /*3240*/  BSYNC.RECONVERGENT B0 ;  /* 0x0000000000007941 */ /* 0x000fea0003800200 */
.L_x_6130:
        /* <DEDUP_REMOVED lines=38> */
[----:B01---5:R-:W-:Y:S05]  /*34b0*/  CALL.REL.NOINC `($__internal_47_$__cuda_sm20_rcp_rn_f32_slowpath) ;  /* 0x0000006400307944 */ /* 0x023fea0003c00000 */
[----:B------:R-:W-:Y:S05]  /*34c0*/  BRA `(.L_x_6135) ;  /* 0x0000000000107947 */ /* 0x000fea0003800000 */
.L_x_6134:
[----:B0-----:R-:W0:Y:S02]  /*34d0*/  MUFU.RCP R2, R0 ;  /* 0x0000000000027308 */ /* 0x001e240000001000 */
[----:B0-----:R-:W-:-:S04]  /*34e0*/  FFMA R0, R0, R2, -1 ;  /* 0xbf80000000007423 */ /* 0x001fc80000000002 */
[----:B------:R-:W-:-:S04]  /*34f0*/  FADD.FTZ R0, -R0, -RZ ;  /* 0x800000ff00007221 */ /* 0x000fc80000010100 */
[----:B------:R-:W-:-:S07]  /*3500*/  FFMA R0, R2, R0, R2 ;  /* 0x0000000002007223 */ /* 0x000fce0000000002 */
.L_x_6135:
[----:B------:R-:W-:Y:S05]  /*3510*/  BSYNC.RECONVERGENT B0 ;  /* 0x0000000000007941 */ /* 0x000fea0003800200 */
.L_x_6133:
        /* <DEDUP_REMOVED lines=61> */
[----:B------:R0:W-:Y:S02]  /*38f0*/  F2F.F16.F32 R97, R0 ;  /* 0x0000000000617304 */ /* 0x0001e40000200800 */
[----:B0-----:R-:W-:Y:S02]  /*3900*/  FADD R0, R98, -UR11 ;  /* 0x8000000b62007e21 */ /* 0x001fe40008000000 */
[----:B------:R-:W2:Y:S01]  /*3910*/  LDL R98, [R1+0xbc] ;  /* 0x0000bc0001627983 */ /* 0x000ea20000100800 */
[----:B------:R-:W-:Y:S01]  /*3920*/  @P1 FMUL R2, R2, UR10 ;  /* 0x0000000a02021c20 */ /* 0x000fe20008400000 */
[----:B------:R-:W-:Y:S01]  /*3930*/  FADD R3, R99, -UR11 ;  /* 0x8000000b63037e21 */ /* 0x000fe20008000000 */
[----:B------:R-:W-:Y:S01]  /*3940*/  FMUL R0, R0, UR6 ;  /* 0x0000000600007c20 */ /* 0x000fe20008400000 */
[----:B------:R-:W3:Y:S03]  /*3950*/  LDL R99, [R1+0xa8] ;  /* 0x0000a80001637983 */ /* 0x000ee60000100800 */
[----:B------:R-:W0:Y:S01]  /*3960*/  F2F.F16.F32 R2, R2 ;  /* 0x0000000200027304 */ /* 0x000e220000200800 */
[----:B------:R-:W-:Y:S01]  /*3970*/  FMUL R3, R3, UR6 ;  /* 0x0000000603037c20 */ /* 0x000fe20008400000 */
[----:B----4-:R-:W-:-:S04]  /*3980*/  FFMA R0, R246, R0, R96 ;  /* 0x00000000f6007223 */ /* 0x010fc80000000060 */
[----:B------:R-:W-:Y:S01]  /*3990*/  @P1 FMUL R0, R0, UR10 ;  /* 0x0000000a00001c20 */ /* 0x000fe20008400000 */
[----:B--2---:R-:W-:Y:S02]  /*39a0*/  FFMA R3, R247, R3, R98 ;  /* 0x00000003f7037223 */ /* 0x004fe40000000062 */
[----:B------:R-:W2:Y:S02]  /*39b0*/  LDL R98, [R1+0xac] ;  /* 0x0000ac0001627983 */ /* 0x000ea40000100800 */
[----:B------:R-:W-:-:S04]  /*39c0*/  @P1 FMUL R3, R3, UR10 ;  /* 0x0000000a03031c20 */ /* 0x000fc80008400000 */
[----:B------:R0:W1:Y:S02]  /*39d0*/  F2F.F16.F32 R96, R3 ;  /* 0x0000000300607304 */ /* 0x0000640000200800 */
[----:B0-----:R-:W-:-:S03]  /*39e0*/  IMAD.WIDE.U32 R2, R2, 0x10000, RZ ;  /* 0x0001000002027825 */ /* 0x001fc600078e00ff */
[----:B------:R-:W-:Y:S02]  /*39f0*/  LOP3.LUT R2, R2, R97, RZ, 0xfc, !PT ;  /* 0x0000006102027212 */ /* 0x000fe400078efcff */
[----:B------:R-:W4:Y:S01]  /*3a00*/  LDL R97, [R1+0xa4] ;  /* 0x0000a40001617983 */ /* 0x000f220000100800 */
[----:B------:R-:W0:Y:S01]  /*3a10*/  F2F.F16.F32 R0, R0 ;  /* 0x0000000000007304 */ /* 0x000e220000200800 */
        /* <DEDUP_REMOVED lines=18> */
[----:B------:R0:W-:Y:S01]  /*3b40*/  F2F.F16.F32 R94, R0 ;  /* 0x00000000005e7304 */ /* 0x0001e20000200800 */
[----:B------:R-:W-:Y:S01]  /*3b50*/  @P1 FMUL R92, R92, UR10 ;  /* 0x0000000a5c5c1c20 */ /* 0x000fe20008400000 */
[----:B0-----:R-:W-:-:S04]  /*3b60*/  FMUL R0, R95, UR6 ;  /* 0x000000065f007c20 */ /* 0x001fc80008400000 */
[----:B------:R-:W-:Y:S02]  /*3b70*/  FFMA R0, R240, R0, R252 ;  /* 0x00000000f0007223 */ /* 0x000fe400000000fc */
[----:B------:R-:W0:Y:S01]  /*3b80*/  F2F.F16.F32 R92, R92 ;  /* 0x0000005c005c7304 */ /* 0x000e220000200800 */
[----:B------:R-:W4:Y:S01]  /*3b90*/  LDL R252, [R1+0x80] ;  /* 0x0000800001fc7983 */ /* 0x000f220000100800 */
[----:B------:R-:W-:-:S06]  /*3ba0*/  @P1 FMUL R0, R0, UR10 ;  /* 0x0000000a00001c20 */ /* 0x000fcc0008400000 */
[----:B------:R-:W1:Y:S08]  /*3bb0*/  F2F.F16.F32 R93, R93 ;  /* 0x0000005d005d7304 */ /* 0x000e700000200800 */
[----:B------:R-:W1:Y:S01]  /*3bc0*/  F2F.F16.F32 R0, R0 ;  /* 0x0000000000007304 */ /* 0x000e620000200800 */
        /* <DEDUP_REMOVED lines=24> */
[----:B------:R0:W-:Y:S01]  /*3d50*/  F2F.F16.F32 R84, R89 ;  /* 0x0000005900547304 */ /* 0x0001e20000200800 */
[----:B------:R-:W-:Y:S01]  /*3d60*/  @P1 FMUL R90, R90, UR10 ;  /* 0x0000000a5a5a1c20 */ /* 0x000fe20008400000 */
[----:B0-----:R-:W-:Y:S01]  /*3d70*/  FMUL R89, R91, UR6 ;  /* 0x000000065b597c20 */ /* 0x001fe20008400000 */
[----:B------:R-:W-:-:S03]  /*3d80*/  FADD R91, R85, -UR11 ;  /* 0x8000000b555b7e21 */ /* 0x000fc60008000000 */
[----:B------:R-:W-:Y:S01]  /*3d90*/  FFMA R85, R232, R89, R252 ;  /* 0x00000059e8557223 */ /* 0x000fe200000000fc */
[----:B------:R-:W-:Y:S01]  /*3da0*/  FMUL R91, R91, UR6 ;  /* 0x000000065b5b7c20 */ /* 0x000fe20008400000 */
[----:B------:R0:W1:Y:S01]  /*3db0*/  F2F.F16.F32 R89, R90 ;  /* 0x0000005a00597304 */ /* 0x0000620000200800 */
        /* <DEDUP_REMOVED lines=8> */
[----:B------:R-:W0:Y:S01]  /*3e40*/  F2F.F16.F32 R88, R88 ;  /* 0x0000005800587304 */ /* 0x000e220000200800 */
[----:B------:R-:W-:Y:S01]  /*3e50*/  @P1 FMUL R85, R85, UR10 ;  /* 0x0000000a55551c20 */ /* 0x000fe20008400000 */
[----:B------:R-:W-:Y:S01]  /*3e60*/  FMUL R91, R90, UR6 ;  /* 0x000000065a5b7c20 */ /* 0x000fe20008400000 */
[----:B------:R-:W-:Y:S01]  /*3e70*/  @P1 FMUL R87, R87, UR10 ;  /* 0x0000000a57571c20 */ /* 0x000fe20008400000 */
[----:B------:R-:W-:Y:S01]  /*3e80*/  FADD R90, R86, -UR11 ;  /* 0x8000000b565a7e21 */ /* 0x000fe20008000000 */
[----:B------:R-:W4:Y:S03]  /*3e90*/  LDL R99, [R1+0x50] ;  /* 0x0000500001637983 */ /* 0x000f260000100800 */
[----:B------:R0:W-:Y:S02]  /*3ea0*/  F2F.F16.F32 R86, R87 ;  /* 0x0000005700567304 */ /* 0x0001e40000200800 */
[----:B0-----:R-:W-:-:S04]  /*3eb0*/  FMUL R87, R90, UR6 ;  /* 0x000000065a577c20 */ /* 0x001fc80008400000 */
[----:B------:R-:W-:Y:S02]  /*3ec0*/  FFMA R90, R234, R87, R96 ;  /* 0x00000057ea5a7223 */ /* 0x000fe40000000060 */
[----:B------:R-:W4:Y:S01]  /*3ed0*/  LDL R96, [R1+0x70] ;  /* 0x0000700001607983 */ /* 0x000f220000100800 */
[----:B------:R-:W-:Y:S01]  /*3ee0*/  FFMA R91, R235, R91, R97 ;  /* 0x0000005beb5b7223 */ /* 0x000fe20000000061 */
[----:B------:R-:W0:Y:S03]  /*3ef0*/  F2F.F16.F32 R0, R0 ;  /* 0x0000000000007304 */ /* 0x000e260000200800 */
[----:B------:R-:W-:Y:S01]  /*3f00*/  @P1 FMUL R91, R91, UR10 ;  /* 0x0000000a5b5b1c20 */ /* 0x000fe20008400000 */
[----:B------:R-:W-:-:S04]  /*3f10*/  @P1 FMUL R90, R90, UR10 ;  /* 0x0000000a5a5a1c20 */ /* 0x000fc80008400000 */
[----:B------:R1:W0:Y:S08]  /*3f20*/  F2F.F16.F32 R87, R91 ;  /* 0x0000005b00577304 */ /* 0x0002300000200800 */
[----:B------:R-:W0:Y:S01]  /*3f30*/  F2F.F16.F32 R90, R90 ;  /* 0x0000005a005a7304 */ /* 0x000e220000200800 */
[----:B-1----:R-:W-:Y:S01]  /*3f40*/  SHF.L.U32 R91, R89, 0x10, RZ ;  /* 0x00000010595b7819 */ /* 0x002fe200000006ff */
[----:B------:R-:W-:Y:S01]  /*3f50*/  IMAD.WIDE.U32 R88, R88, 0x10000, RZ ;  /* 0x0001000058587825 */ /* 0x000fe200078e00ff */
[----:B------:R-:W1:Y:S02]  /*3f60*/  S2R R97, SR_TID.X ;  /* 0x0000000000617919 */ /* 0x000e640000002100 */
[----:B0-----:R-:W-:-:S02]  /*3f70*/  LOP3.LUT R88, R88, R0, RZ, 0xfc, !PT ;  /* 0x0000000058587212 */ /* 0x001fc400078efcff */
[----:B------:R-:W-:Y:S01]  /*3f80*/  SHF.L.U32 R0, R87, 0x10, RZ ;  /* 0x0000001057007819 */ /* 0x000fe200000006ff */
[----:B------:R-:W-:Y:S01]  /*3f90*/  IMAD.WIDE.U32 R86, R86, 0x10000, RZ ;  /* 0x0001000056567825 */ /* 0x000fe200078e00ff */
[----:B------:R-:W0:Y:S04]  /*3fa0*/  F2F.F16.F32 R85, R85 ;  /* 0x0000005500557304 */ /* 0x000e280000200800 */
        /* <DEDUP_REMOVED lines=14> */
[----:B------:R2:W-:Y:S01]  /*4090*/  F2F.F16.F32 R85, R81 ;  /* 0x0000005100557304 */ /* 0x0005e20000200800 */
[----:B------:R-:W-:Y:S01]  /*40a0*/  @P1 FMUL R0, R0, UR10 ;  /* 0x0000000a00001c20 */ /* 0x000fe20008400000 */
[----:B--2---:R-:W-:Y:S01]  /*40b0*/  FMUL R81, R80, UR6 ;  /* 0x0000000650517c20 */ /* 0x004fe20008400000 */
[----:B----4-:R-:W-:-:S05]  /*40c0*/  FFMA R80, R231, R82, R98 ;  /* 0x00000052e7507223 */ /* 0x010fca0000000062 */
[----:B------:R2:W-:Y:S01]  /*40d0*/  F2F.F16.F32 R84, R0 ;  /* 0x0000000000547304 */ /* 0x0005e20000200800 */
[----:B-1----:R-:W-:Y:S01]  /*40e0*/  LOP3.LUT R82, R97, 0x7f, RZ, 0xc0, !PT ;  /* 0x0000007f61527812 */ /* 0x002fe200078ec0ff */
[----:B------:R-:W3:Y:S01]  /*40f0*/  LDL R98, [R1+0x54] ;  /* 0x0000540001627983 */ /* 0x000ee20000100800 */
[----:B------:R-:W-:Y:S01]  /*4100*/  @P1 FMUL R80, R80, UR10 ;  /* 0x0000000a50501c20 */ /* 0x000fe20008400000 */
[----:B--2---:R-:W-:-:S04]  /*4110*/  MOV R0, UR12 ;  /* 0x0000000c00007c02 */ /* 0x004fc80008000f00 */
[----:B------:R1:W2:Y:S01]  /*4120*/  F2F.F16.F32 R90, R80 ;  /* 0x00000050005a7304 */ /* 0x0002a20000200800 */
        /* <DEDUP_REMOVED lines=16> */
[----:B------:R-:W0:Y:S01]  /*4230*/  F2F.F16.F32 R81, R81 ;  /* 0x0000005100517304 */ /* 0x000e220000200800 */
        /* <DEDUP_REMOVED lines=20> */
[----:B------:R0:W-:Y:S01]  /*4380*/  F2F.F16.F32 R72, R78 ;  /* 0x0000004e00487304 */ /* 0x0001e20000200800 */
[----:B------:R-:W2:Y:S04]  /*4390*/  LDL R91, [R1+0x34] ;  /* 0x00003400015b7983 */ /* 0x000ea80000100800 */
[----:B------:R-:W4:Y:S01]  /*43a0*/  LDL R85, [R1+0x38] ;  /* 0x0000380001557983 */ /* 0x000f220000100800 */
[----:B0-----:R-:W-:-:S02]  /*43b0*/  FADD R78, R73, -UR11 ;  /* 0x8000000b494e7e21 */ /* 0x001fc40008000000 */
[----:B------:R-:W-:Y:S08]  /*43c0*/  F2F.F16.F32 R77, R77 ;  /* 0x0000004d004d7304 */ /* 0x000ff00000200800 */
[----:B------:R0:W1:Y:S02]  /*43d0*/  F2F.F16.F32 R84, R79 ;  /* 0x0000004f00547304 */ /* 0x0000640000200800 */
        /* <DEDUP_REMOVED lines=8> */
[----:B------:R-:W-:Y:S01]  /*4460*/  F2F.F16.F32 R81, R74 ;  /* 0x0000004a00517304 */ /* 0x000fe20000200800 */
[----:B------:R-:W3:Y:S04]  /*4470*/  LDL R99, [R1+0x48] ;  /* 0x0000480001637983 */ /* 0x000ee80000100800 */
[----:B------:R-:W2:Y:S03]  /*4480*/  LDL R98, [R1+0x4c] ;  /* 0x00004c0001627983 */ /* 0x000ea60000100800 */
[----:B------:R0:W-:Y:S01]  /*4490*/  F2F.F16.F32 R78, R75 ;  /* 0x0000004b004e7304 */ /* 0x0001e20000200800 */
        /* <DEDUP_REMOVED lines=8> */
[----:B------:R-:W0:Y:S01]  /*4520*/  F2F.F16.F32 R79, R79 ;  /* 0x0000004f004f7304 */ /* 0x000e220000200800 */
[----:B------:R-:W-:-:S07]  /*4530*/  @P1 FMUL R76, R76, UR10 ;  /* 0x0000000a4c4c1c20 */ /* 0x000fce0008400000 */
[----:B------:R-:W1:Y:S01]  /*4540*/  F2F.F16.F32 R76, R76 ;  /* 0x0000004c004c7304 */ /* 0x000e620000200800 */
[----:B0-----:R-:W-:Y:S01]  /*4550*/  SHF.L.U32 R72, R79, 0x10, RZ ;  /* 0x000000104f487819 */ /* 0x001fe200000006ff */
[----:B------:R-:W-:-:S06]  /*4560*/  IMAD.WIDE.U32 R78, R78, 0x10000, RZ ;  /* 0x000100004e4e7825 */ /* 0x000fcc00078e00ff */
[----:B------:R-:W0:Y:S01]  /*4570*/  F2F.F16.F32 R73, R73 ;  /* 0x0000004900497304 */ /* 0x000e220000200800 */
        /* <DEDUP_REMOVED lines=22> */
[----:B------:R0:W-:Y:S02]  /*46e0*/  F2F.F16.F32 R64, R70 ;  /* 0x0000004600407304 */ /* 0x0001e40000200800 */
[----:B0-----:R-:W-:-:S06]  /*46f0*/  FADD R70, R65, -UR11 ;  /* 0x8000000b41467e21 */ /* 0x001fcc0008000000 */
[----:B------:R0:W1:Y:S01]  /*4700*/  F2F.F16.F32 R73, R71 ;  /* 0x0000004700497304 */ /* 0x0000620000200800 */
[----:B------:R-:W-:Y:S01]  /*4710*/  @P1 FMUL R69, R69, UR10 ;  /* 0x0000000a45451c20 */ /* 0x000fe20008400000 */
[----:B0-----:R-:W-:Y:S01]  /*4720*/  FMUL R71, R70, UR6 ;  /* 0x0000000646477c20 */ /* 0x001fe20008400000 */
[----:B------:R-:W-:-:S04]  /*4730*/  FADD R70, R67, -UR11 ;  /* 0x8000000b43467e21 */ /* 0x000fc80008000000 */
[----:B------:R-:W-:Y:S01]  /*4740*/  FMUL R70, R70, UR6 ;  /* 0x0000000646467c20 */ /* 0x000fe20008400000 */
[----:B------:R-:W-:Y:S01]  /*4750*/  FFMA R67, R213, R71, R91 ;  /* 0x00000047d5437223 */ /* 0x000fe2000000005b */
[----:B------:R-:W-:Y:S02]  /*4760*/  FADD R66, R66, -UR11 ;  /* 0x8000000b42427e21 */ /* 0x000fe40008000000 */
[----:B----4-:R-:W-:Y:S01]  /*4770*/  FFMA R71, R215, R70, R90 ;  /* 0x00000046d7477223 */ /* 0x010fe2000000005a */
[----:B------:R-:W0:Y:S01]  /*4780*/  F2F.F16.F32 R69, R69 ;  /* 0x0000004500457304 */ /* 0x000e220000200800 */
[----:B------:R-:W-:Y:S02]  /*4790*/  FMUL R66, R66, UR6 ;  /* 0x0000000642427c20 */ /* 0x000fe40008400000 */
[----:B------:R-:W-:Y:S01]  /*47a0*/  @P1 FMUL R71, R71, UR10 ;  /* 0x0000000a47471c20 */ /* 0x000fe20008400000 */
[----:B------:R-:W-:Y:S01]  /*47b0*/  @P1 FMUL R67, R67, UR10 ;  /* 0x0000000a43431c20 */ /* 0x000fe20008400000 */
[----:B------:R-:W-:Y:S01]  /*47c0*/  FFMA R66, R214, R66, R85 ;  /* 0x00000042d6427223 */ /* 0x000fe20000000055 */
[----:B------:R-:W-:-:S02]  /*47d0*/  FMUL R72, R72, UR6 ;  /* 0x0000000648487c20 */ /* 0x000fc40008400000 */
[----:B------:R-:W-:Y:S01]  /*47e0*/  F2F.F16.F32 R70, R67 ;  /* 0x0000004300467304 */ /* 0x000fe20000200800 */
[----:B------:R-:W-:Y:S01]  /*47f0*/  @P1 FMUL R66, R66, UR10 ;  /* 0x0000000a42421c20 */ /* 0x000fe20008400000 */
[----:B------:R-:W-:-:S06]  /*4800*/  FFMA R65, R212, R72, R96 ;  /* 0x00000048d4417223 */ /* 0x000fcc0000000060 */
[----:B------:R-:W2:Y:S01]  /*4810*/  F2F.F16.F32 R71, R71 ;  /* 0x0000004700477304 */ /* 0x000ea20000200800 */
[----:B------:R-:W-:Y:S01]  /*4820*/  FADD R61, R61, -UR11 ;  /* 0x8000000b3d3d7e21 */ /* 0x000fe20008000000 */
[----:B-1----:R-:W-:-:S06]  /*4830*/  SHF.L.U32 R73, R73, 0x10, RZ ;  /* 0x0000001049497819 */ /* 0x002fcc00000006ff */
[----:B------:R0:W1:Y:S01]  /*4840*/  F2F.F16.F32 R72, R66 ;  /* 0x0000004200487304 */ /* 0x0000620000200800 */
        /* <DEDUP_REMOVED lines=9> */
[----:B------:R-:W0:Y:S03]  /*48e0*/  F2F.F16.F32 R68, R68 ;  /* 0x0000004400447304 */ /* 0x000e260000200800 */
[----:B------:R-:W-:Y:S01]  /*48f0*/  @P1 FMUL R61, R61, UR10 ;  /* 0x0000000a3d3d1c20 */ /* 0x000fe20008400000 */
[----:B------:R-:W-:Y:S01]  /*4900*/  FMUL R62, R62, UR6 ;  /* 0x000000063e3e7c20 */ /* 0x000fe20008400000 */
[----:B------:R-:W-:Y:S01]  /*4910*/  FADD R63, R63, -UR11 ;  /* 0x8000000b3f3f7e21 */ /* 0x000fe20008000000 */
[----:B-1----:R-:W-:-:S02]  /*4920*/  LOP3.LUT R69, R64, R71, R72, 0xfe, !PT ;  /* 0x0000004740457212 */ /* 0x002fc400078efe48 */
[----:B------:R-:W1:Y:S01]  /*4930*/  F2F.F16.F32 R65, R65 ;  /* 0x0000004100417304 */ /* 0x000e620000200800 */
[----:B------:R-:W-:-:S07]  /*4940*/  FFMA R62, R210, R62, R79 ;  /* 0x0000003ed23e7223 */ /* 0x000fce000000004f */
[----:B------:R2:W4:Y:S01]  /*4950*/  F2F.F16.F32 R64, R61 ;  /* 0x0000003d00407304 */ /* 0x0005220000200800 */
[----:B------:R-:W-:Y:S01]  /*4960*/  @P1 FMUL R62, R62, UR10 ;  /* 0x0000000a3e3e1c20 */ /* 0x000fe20008400000 */
[----:B--2---:R-:W-:Y:S01]  /*4970*/  FMUL R61, R63, UR6 ;  /* 0x000000063f3d7c20 */ /* 0x004fe20008400000 */
[----:B------:R-:W-:-:S03]  /*4980*/  FADD R63, R56, -UR11 ;  /* 0x8000000b383f7e21 */ /* 0x000fc60008000000 */
[----:B------:R-:W-:Y:S01]  /*4990*/  FFMA R56, R211, R61, R78 ;  /* 0x0000003dd3387223 */ /* 0x000fe2000000004e */
[----:B------:R-:W-:Y:S01]  /*49a0*/  FMUL R63, R63, UR6 ;  /* 0x000000063f3f7c20 */ /* 0x000fe20008400000 */
[----:B------:R2:W-:Y:S02]  /*49b0*/  F2F.F16.F32 R61, R62 ;  /* 0x0000003e003d7304 */ /* 0x0005e40000200800 */
[----:B------:R-:W-:Y:S01]  /*49c0*/  @P1 FMUL R56, R56, UR10 ;  /* 0x0000000a38381c20 */ /* 0x000fe20008400000 */
[----:B0-----:R-:W-:Y:S02]  /*49d0*/  LOP3.LUT R66, R66, R68, RZ, 0xfc, !PT ;  /* 0x0000004442427212 */ /* 0x001fe400078efcff */
[----:B-1----:R-:W-:Y:S01]  /*49e0*/  LOP3.LUT R68, R70, R65, RZ, 0xfc, !PT ;  /* 0x0000004146447212 */ /* 0x002fe200078efcff */
[----:B--2---:R-:W-:Y:S01]  /*49f0*/  FADD R62, R57, -UR11 ;  /* 0x8000000b393e7e21 */ /* 0x004fe20008000000 */
[----:B------:R-:W-:Y:S01]  /*4a00*/  FFMA R57, R204, R63, R248 ;  /* 0x0000003fcc397223 */ /* 0x000fe200000000f8 */
[----:B------:R0:W1:Y:S01]  /*4a10*/  F2F.F16.F32 R65, R56 ;  /* 0x0000003800417304 */ /* 0x0000620000200800 */
[----:B------:R-:W-:-:S02]  /*4a20*/  FADD R60, R60, -UR11 ;  /* 0x8000000b3c3c7e21 */ /* 0x000fc40008000000 */
[----:B------:R-:W-:Y:S02]  /*4a30*/  @P1 FMUL R57, R57, UR10 ;  /* 0x0000000a39391c20 */ /* 0x000fe40008400000 */
[----:B------:R-:W-:Y:S01]  /*4a40*/  FMUL R60, R60, UR6 ;  /* 0x000000063c3c7c20 */ /* 0x000fe20008400000 */
[----:B0-----:R-:W-:Y:S01]  /*4a50*/  FMUL R56, R62, UR6 ;  /* 0x000000063e387c20 */ /* 0x001fe20008400000 */
[----:B------:R-:W-:-:S03]  /*4a60*/  FADD R62, R59, -UR11 ;  /* 0x8000000b3b3e7e21 */ /* 0x000fc60008000000 */
[----:B------:R-:W-:Y:S02]  /*4a70*/  FFMA R59, R205, R56, R249 ;  /* 0x00000038cd3b7223 */ /* 0x000fe400000000f9 */
[----:B------:R0:W-:Y:S01]  /*4a80*/  F2F.F16.F32 R56, R57 ;  /* 0x0000003900387304 */ /* 0x0001e20000200800 */
[----:B------:R-:W-:Y:S01]  /*4a90*/  FADD R58, R58, -UR11 ;  /* 0x8000000b3a3a7e21 */ /* 0x000fe20008000000 */
[----:B0-----:R-:W-:-:S03]  /*4aa0*/  FMUL R57, R62, UR6 ;  /* 0x000000063e397c20 */ /* 0x001fc60008400000 */
[----:B------:R-:W-:Y:S01]  /*4ab0*/  FMUL R58, R58, UR6 ;  /* 0x000000063a3a7c20 */ /* 0x000fe20008400000 */
[----:B------:R-:W-:Y:S01]  /*4ac0*/  FFMA R57, R207, R57, R251 ;  /* 0x00000039cf397223 */ /* 0x000fe200000000fb */
[----:B------:R-:W-:Y:S02]  /*4ad0*/  @P1 FMUL R59, R59, UR10 ;  /* 0x0000000a3b3b1c20 */ /* 0x000fe40008400000 */
[----:B------:R-:W-:Y:S01]  /*4ae0*/  FFMA R58, R206, R58, R250 ;  /* 0x0000003ace3a7223 */ /* 0x000fe200000000fa */
[----:B------:R-:W-:Y:S01]  /*4af0*/  @P1 FMUL R57, R57, UR10 ;  /* 0x0000000a39391c20 */ /* 0x000fe20008400000 */
[----:B------:R-:W-:Y:S02]  /*4b00*/  F2F.F16.F32 R62, R59 ;  /* 0x0000003b003e7304 */ /* 0x000fe40000200800 */
[----:B------:R-:W-:Y:S01]  /*4b10*/  @P1 FMUL R58, R58, UR10 ;  /* 0x0000000a3a3a1c20 */ /* 0x000fe20008400000 */
[----:B------:R-:W-:-:S05]  /*4b20*/  FADD R53, R53, -UR11 ;  /* 0x8000000b35357e21 */ /* 0x000fca0008000000 */
[----:B------:R-:W-:Y:S01]  /*4b30*/  F2F.F16.F32 R63, R57 ;  /* 0x00000039003f7304 */ /* 0x000fe20000200800 */
[----:B------:R-:W-:-:S07]  /*4b40*/  FMUL R53, R53, UR6 ;  /* 0x0000000635357c20 */ /* 0x000fce0008400000 */
[----:B------:R4:W-:Y:S01]  /*4b50*/  F2F.F16.F32 R57, R58 ;  /* 0x0000003a00397304 */ /* 0x0009e20000200800 */
        /* <DEDUP_REMOVED lines=17> */
[----:B------:R-:W-:Y:S01]  /*4c70*/  F2F.F16.F32 R52, R52 ;  /* 0x0000003400347304 */ /* 0x000fe20000200800 */
[----:B------:R-:W-:Y:S01]  /*4c80*/  @P1 FMUL R50, R50, UR10 ;  /* 0x0000000a32321c20 */ /* 0x000fe20008400000 */
[----:B------:R-:W-:Y:S01]  /*4c90*/  FADD R46, R46, -UR11 ;  /* 0x8000000b2e2e7e21 */ /* 0x000fe20008000000 */
[----:B------:R-:W-:-:S03]  /*4ca0*/  FADD R47, R47, -UR11 ;  /* 0x8000000b2f2f7e21 */ /* 0x000fc60008000000 */
[----:B------:R-:W-:Y:S01]  /*4cb0*/  FMUL R46, R46, UR6 ;  /* 0x000000062e2e7c20 */ /* 0x000fe20008400000 */
[----:B---3--:R-:W-:-:S04]  /*4cc0*/  FFMA R60, R208, R60, R84 ;  /* 0x0000003cd03c7223 */ /* 0x008fc80000000054 */
[----:B------:R-:W-:-:S06]  /*4cd0*/  @P1 FMUL R60, R60, UR10 ;  /* 0x0000000a3c3c1c20 */ /* 0x000fcc0008400000 */
[----:B------:R-:W0:Y:S02]  /*4ce0*/  F2F.F16.F32 R60, R60 ;  /* 0x0000003c003c7304 */ /* 0x000e240000200800 */
[----:B0-----:R-:W-:Y:S02]  /*4cf0*/  LOP3.LUT R58, R58, R60, RZ, 0xfc, !PT ;  /* 0x0000003c3a3a7212 */ /* 0x001fe400078efcff */
[----:B------:R-:W-:Y:S01]  /*4d00*/  SHF.L.U32 R60, R63, 0x10, RZ ;  /* 0x000000103f3c7819 */ /* 0x000fe200000006ff */
[----:B------:R-:W-:-:S05]  /*4d10*/  IMAD.WIDE.U32 R62, R62, 0x10000, RZ ;  /* 0x000100003e3e7825 */ /* 0x000fca00078e00ff */
[----:B------:R-:W-:Y:S02]  /*4d20*/  LOP3.LUT R57, R60, R63, R57, 0xfe, !PT ;  /* 0x0000003f3c397212 */ /* 0x000fe400078efe39 */
[----:B------:R0:W1:Y:S02]  /*4d30*/  F2F.F16.F32 R60, R53 ;  /* 0x00000035003c7304 */ /* 0x0000640000200800 */
[----:B0-----:R-:W-:Y:S01]  /*4d40*/  FMUL R53, R55, UR6 ;  /* 0x0000000637357c20 */ /* 0x001fe20008400000 */
[----:B------:R-:W-:-:S03]  /*4d50*/  FADD R55, R48, -UR11 ;  /* 0x8000000b30377e21 */ /* 0x000fc60008000000 */
[----:B------:R-:W-:Y:S01]  /*4d60*/  FFMA R48, R203, R53, R151 ;  /* 0x00000035cb307223 */ /* 0x000fe20000000097 */
[----:B------:R-:W-:Y:S01]  /*4d70*/  FMUL R55, R55, UR6 ;  /* 0x0000000637377c20 */ /* 0x000fe20008400000 */
[----:B------:R0:W-:Y:S02]  /*4d80*/  F2F.F16.F32 R53, R54 ;  /* 0x0000003600357304 */ /* 0x0001e40000200800 */
[----:B------:R-:W-:Y:S01]  /*4d90*/  @P1 FMUL R48, R48, UR10 ;  /* 0x0000000a30301c20 */ /* 0x000fe20008400000 */
[----:B0-----:R-:W-:Y:S01]  /*4da0*/  FADD R54, R49, -UR11 ;  /* 0x8000000b31367e21 */ /* 0x001fe20008000000 */
[----:B------:R-:W-:-:S04]  /*4db0*/  FFMA R49, R196, R55, R144 ;  /* 0x00000037c4317223 */ /* 0x000fc80000000090 */
[----:B------:R0:W-:Y:S01]  /*4dc0*/  F2F.F16.F32 R61, R48 ;  /* 0x00000030003d7304 */ /* 0x0001e20000200800 */
[----:B------:R-:W-:Y:S01]  /*4dd0*/  @P1 FMUL R49, R49, UR10 ;  /* 0x0000000a31311c20 */ /* 0x000fe20008400000 */
[----:B0-----:R-:W-:Y:S01]  /*4de0*/  FMUL R48, R54, UR6 ;  /* 0x0000000636307c20 */ /* 0x001fe20008400000 */
[----:B------:R-:W-:-:S03]  /*4df0*/  FADD R54, R51, -UR11 ;  /* 0x8000000b33367e21 */ /* 0x000fc60008000000 */
[----:B------:R-:W-:Y:S02]  /*4e00*/  FFMA R51, R197, R48, R145 ;  /* 0x00000030c5337223 */ /* 0x000fe40000000091 */
[----:B------:R0:W-:Y:S02]  /*4e10*/  F2F.F16.F32 R48, R49 ;  /* 0x0000003100307304 */ /* 0x0001e40000200800 */
[----:B0-----:R-:W-:-:S04]  /*4e20*/  FMUL R49, R54, UR6 ;  /* 0x0000000636317c20 */ /* 0x001fc80008400000 */
[----:B------:R-:W-:Y:S01]  /*4e30*/  FFMA R49, R199, R49, R147 ;  /* 0x00000031c7317223 */ /* 0x000fe20000000093 */
[----:B------:R-:W-:-:S03]  /*4e40*/  @P1 FMUL R51, R51, UR10 ;  /* 0x0000000a33331c20 */ /* 0x000fc60008400000 */
[----:B------:R-:W-:Y:S01]  /*4e50*/  @P1 FMUL R49, R49, UR10 ;  /* 0x0000000a31311c20 */ /* 0x000fe20008400000 */
[----:B------:R-:W-:Y:S08]  /*4e60*/  F2F.F16.F32 R54, R51 ;  /* 0x0000003300367304 */ /* 0x000ff00000200800 */
[----:B------:R-:W0:Y:S08]  /*4e70*/  F2F.F16.F32 R55, R49 ;  /* 0x0000003100377304 */ /* 0x000e300000200800 */
[----:B------:R1:W2:Y:S01]  /*4e80*/  F2F.F16.F32 R49, R50 ;  /* 0x0000003200317304 */ /* 0x0002a20000200800 */
        /* <DEDUP_REMOVED lines=10> */
[----:B------:R0:W-:Y:S03]  /*4f30*/  F2F.F16.F32 R40, R46 ;  /* 0x0000002e00287304 */ /* 0x0001e60000200800 */
[----:B------:R-:W-:Y:S01]  /*4f40*/  @P1 FMUL R47, R47, UR10 ;  /* 0x0000000a2f2f1c20 */ /* 0x000fe20008400000 */
[----:B0-----:R-:W-:Y:S01]  /*4f50*/  FMUL R46, R52, UR6 ;  /* 0x00000006342e7c20 */ /* 0x001fe20008400000 */
[----:B------:R-:W-:-:S03]  /*4f60*/  FADD R52, R41, -UR11 ;  /* 0x8000000b29347e21 */ /* 0x000fc60008000000 */
[----:B------:R0:W1:Y:S01]  /*4f70*/  F2F.F16.F32 R41, R47 ;  /* 0x0000002f00297304 */ /* 0x0000620000200800 */
[----:B------:R-:W-:-:S04]  /*4f80*/  FFMA R46, R188, R46, R136 ;  /* 0x0000002ebc2e7223 */ /* 0x000fc80000000088 */
[----:B------:R-:W-:Y:S01]  /*4f90*/  @P1 FMUL R46, R46, UR10 ;  /* 0x0000000a2e2e1c20 */ /* 0x000fe20008400000 */
[----:B0-----:R-:W-:Y:S01]  /*4fa0*/  FMUL R47, R52, UR6 ;  /* 0x00000006342f7c20 */ /* 0x001fe20008400000 */
[----:B------:R-:W-:-:S03]  /*4fb0*/  FADD R52, R42, -UR11 ;  /* 0x8000000b2a347e21 */ /* 0x000fc60008000000 */
[----:B------:R-:W-:Y:S01]  /*4fc0*/  FFMA R47, R189, R47, R137 ;  /* 0x0000002fbd2f7223 */ /* 0x000fe20000000089 */
[----:B------:R0:W-:Y:S03]  /*4fd0*/  F2F.F16.F32 R42, R46 ;  /* 0x0000002e002a7304 */ /* 0x0001e60000200800 */
[----:B------:R-:W-:Y:S01]  /*4fe0*/  @P1 FMUL R47, R47, UR10 ;  /* 0x0000000a2f2f1c20 */ /* 0x000fe20008400000 */
[----:B0-----:R-:W-:Y:S01]  /*4ff0*/  FMUL R46, R52, UR6 ;  /* 0x00000006342e7c20 */ /* 0x001fe20008400000 */
[----:B------:R-:W-:-:S03]  /*5000*/  FADD R52, R43, -UR11 ;  /* 0x8000000b2b347e21 */ /* 0x000fc60008000000 */
[----:B------:R0:W-:Y:S01]  /*5010*/  F2F.F16.F32 R43, R47 ;  /* 0x0000002f002b7304 */ /* 0x0001e20000200800 */
        /* <DEDUP_REMOVED lines=115> */
[----:B------:R0:W-:Y:S01]  /*5750*/  F2F.F16.F32 R18, R46 ;  /* 0x0000002e00127304 */ /* 0x0001e20000200800 */
[----:B------:R-:W-:Y:S02]  /*5760*/  FADD R45, R45, -UR11 ;  /* 0x8000000b2d2d7e21 */ /* 0x000fe40008000000 */
[----:B------:R-:W-:Y:S01]  /*5770*/  @P1 FMUL R47, R47, UR10 ;  /* 0x0000000a2f2f1c20 */ /* 0x000fe20008400000 */
[----:B0-----:R-:W-:Y:S01]  /*5780*/  FMUL R46, R52, UR6 ;  /* 0x00000006342e7c20 */ /* 0x001fe20008400000 */
[----:B------:R-:W-:Y:S01]  /*5790*/  FADD R52, R19, -UR11 ;  /* 0x8000000b13347e21 */ /* 0x000fe20008000000 */
[----:B------:R-:W-:Y:S02]  /*57a0*/  FMUL R45, R45, UR6 ;  /* 0x000000062d2d7c20 */ /* 0x000fe40008400000 */
[----:B------:R0:W-:Y:S01]  /*57b0*/  F2F.F16.F32 R19, R47 ;  /* 0x0000002f00137304 */ /* 0x0001e20000200800 */
[----:B------:R-:W-:Y:S01]  /*57c0*/  FFMA R46, R166, R46, R114 ;  /* 0x0000002ea62e7223 */ /* 0x000fe20000000072 */
[----:B------:R-:W-:-:S03]  /*57d0*/  FFMA R45, R193, R45, R141 ;  /* 0x0000002dc12d7223 */ /* 0x000fc6000000008d */
[----:B------:R-:W-:Y:S01]  /*57e0*/  @P1 FMUL R46, R46, UR10 ;  /* 0x0000000a2e2e1c20 */ /* 0x000fe20008400000 */
[----:B0-----:R-:W-:Y:S01]  /*57f0*/  FMUL R47, R52, UR6 ;  /* 0x00000006342f7c20 */ /* 0x001fe20008400000 */
[----:B------:R-:W-:-:S03]  /*5800*/  FADD R52, R12, -UR11 ;  /* 0x8000000b0c347e21 */ /* 0x000fc60008000000 */
[----:B------:R-:W-:Y:S01]  /*5810*/  FFMA R47, R167, R47, R115 ;  /* 0x0000002fa72f7223 */ /* 0x000fe20000000073 */
[----:B------:R0:W-:Y:S01]  /*5820*/  F2F.F16.F32 R12, R46 ;  /* 0x0000002e000c7304 */ /* 0x0001e20000200800 */
[----:B------:R-:W-:Y:S01]  /*5830*/  FADD R44, R44, -UR11 ;  /* 0x8000000b2c2c7e21 */ /* 0x000fe20008000000 */
[----:B------:R-:W-:Y:S01]  /*5840*/  @P1 FMUL R45, R45, UR10 ;  /* 0x0000000a2d2d1c20 */ /* 0x000fe20008400000 */
[----:B------:R-:W-:Y:S01]  /*5850*/  @P1 FMUL R47, R47, UR10 ;  /* 0x0000000a2f2f1c20 */ /* 0x000fe20008400000 */
[----:B------:R-:W-:Y:S01]  /*5860*/  FADD R8, R8, -UR11 ;  /* 0x8000000b08087e21 */ /* 0x000fe20008000000 */
[----:B------:R-:W-:Y:S01]  /*5870*/  FMUL R44, R44, UR6 ;  /* 0x000000062c2c7c20 */ /* 0x000fe20008400000 */
[----:B0-----:R-:W-:Y:S01]  /*5880*/  FMUL R46, R52, UR6 ;  /* 0x00000006342e7c20 */ /* 0x001fe20008400000 */
[----:B------:R-:W-:Y:S01]  /*5890*/  FADD R52, R13, -UR11 ;  /* 0x8000000b0d347e21 */ /* 0x000fe20008000000 */
[----:B------:R-:W0:Y:S02]  /*58a0*/  F2F.F16.F32 R45, R45 ;  /* 0x0000002d002d7304 */ /* 0x000e240000200800 */
[----:B------:R-:W-:Y:S01]  /*58b0*/  FFMA R46, R160, R46, R108 ;  /* 0x0000002ea02e7223 */ /* 0x000fe2000000006c */
[----:B------:R-:W-:Y:S01]  /*58c0*/  FFMA R44, R192, R44, R140 ;  /* 0x0000002cc02c7223 */ /* 0x000fe2000000008c */
[----:B------:R-:W-:-:S04]  /*58d0*/  FMUL R8, R8, UR6 ;  /* 0x0000000608087c20 */ /* 0x000fc80008400000 */
[----:B------:R2:W-:Y:S01]  /*58e0*/  F2F.F16.F32 R13, R47 ;  /* 0x0000002f000d7304 */ /* 0x0005e20000200800 */
[----:B------:R-:W-:Y:S01]  /*58f0*/  @P1 FMUL R46, R46, UR10 ;  /* 0x0000000a2e2e1c20 */ /* 0x000fe20008400000 */
[----:B------:R-:W-:Y:S01]  /*5900*/  @P1 FMUL R44, R44, UR10 ;  /* 0x0000000a2c2c1c20 */ /* 0x000fe20008400000 */
[----:B------:R-:W-:Y:S01]  /*5910*/  FADD R9, R9, -UR11 ;  /* 0x8000000b09097e21 */ /* 0x000fe20008000000 */
[----:B--2---:R-:W-:Y:S01]  /*5920*/  FMUL R47, R52, UR6 ;  /* 0x00000006342f7c20 */ /* 0x004fe20008400000 */
[----:B------:R-:W-:Y:S01]  /*5930*/  FADD R52, R14, -UR11 ;  /* 0x8000000b0e347e21 */ /* 0x000fe20008000000 */
[----:B------:R-:W-:Y:S02]  /*5940*/  FFMA R8, R156, R8, R104 ;  /* 0x000000089c087223 */ /* 0x000fe40000000068 */
[----:B------:R-:W-:Y:S01]  /*5950*/  FFMA R47, R161, R47, R109 ;  /* 0x0000002fa12f7223 */ /* 0x000fe2000000006d */
[----:B------:R2:W-:Y:S01]  /*5960*/  F2F.F16.F32 R14, R46 ;  /* 0x0000002e000e7304 */ /* 0x0005e20000200800 */
[----:B------:R-:W-:-:S02]  /*5970*/  SHF.L.U32 R61, R61, 0x10, RZ ;  /* 0x000000103d3d7819 */ /* 0x000fc400000006ff */
[----:B------:R-:W-:Y:S01]  /*5980*/  @P1 FMUL R47, R47, UR10 ;  /* 0x0000000a2f2f1c20 */ /* 0x000fe20008400000 */
[----:B------:R-:W-:Y:S01]  /*5990*/  FMUL R9, R9, UR6 ;  /* 0x0000000609097c20 */ /* 0x000fe20008400000 */
[----:B------:R-:W-:Y:S01]  /*59a0*/  @P1 FMUL R8, R8, UR10 ;  /* 0x0000000a08081c20 */ /* 0x000fe20008400000 */
[----:B--2---:R-:W-:Y:S01]  /*59b0*/  FMUL R46, R52, UR6 ;  /* 0x00000006342e7c20 */ /* 0x004fe20008400000 */
[----:B------:R-:W-:Y:S01]  /*59c0*/  FADD R52, R15, -UR11 ;  /* 0x8000000b0f347e21 */ /* 0x000fe20008000000 */
[----:B------:R-:W-:Y:S01]  /*59d0*/  LOP3.LUT R51, R61, R51, R53, 0xfe, !PT ;  /* 0x000000333d337212 */ /* 0x000fe200078efe35 */
[----:B------:R-:W2:Y:S01]  /*59e0*/  F2F.F16.F32 R44, R44 ;  /* 0x0000002c002c7304 */ /* 0x000ea20000200800 */
[----:B------:R-:W-:Y:S01]  /*59f0*/  FADD R53, R10, -UR11 ;  /* 0x8000000b0a357e21 */ /* 0x000fe20008000000 */
[----:B------:R-:W-:Y:S01]  /*5a00*/  FFMA R10, R157, R9, R105 ;  /* 0x000000099d0a7223 */ /* 0x000fe20000000069 */
[----:B-1----:R-:W-:-:S05]  /*5a10*/  SHF.L.U32 R41, R41, 0x10, RZ ;  /* 0x0000001029297819 */ /* 0x002fca00000006ff */
[----:B------:R1:W3:Y:S02]  /*5a20*/  F2F.F16.F32 R15, R47 ;  /* 0x0000002f000f7304 */ /* 0x0002e40000200800 */
[----:B-1----:R-:W-:-:S06]  /*5a30*/  FMUL R47, R52, UR6 ;  /* 0x00000006342f7c20 */ /* 0x002fcc0008400000 */
[----:B------:R0:W-:Y:S02]  /*5a40*/  F2F.F16.F32 R52, R8 ;  /* 0x0000000800347304 */ /* 0x0001e40000200800 */
        /* <DEDUP_REMOVED lines=11> */
[----:B------:R0:W-:Y:S01]  /*5b00*/  F2F.F16.F32 R40, R10 ;  /* 0x0000000a00287304 */ /* 0x0001e20000200800 */
[----:B------:R-:W-:-:S04]  /*5b10*/  FFMA R6, R159, R4, R107 ;  /* 0x000000049f067223 */ /* 0x000fc8000000006b */
[----:B------:R-:W-:-:S03]  /*5b20*/  @P1 FMUL R6, R6, UR10 ;  /* 0x0000000a06061c20 */ /* 0x000fc60008400000 */
[----:B------:R1:W-:Y:S01]  /*5b30*/  F2F.F16.F32 R41, R11 ;  /* 0x0000000b00297304 */ /* 0x0003e20000200800 */
[----:B0-----:R-:W-:Y:S01]  /*5b40*/  FADD R10, R5, -UR11 ;  /* 0x8000000b050a7e21 */ /* 0x001fe20008000000 */
[----:B------:R-:W-:Y:S01]  /*5b50*/  IMAD.WIDE.U32 R4, R43, 0x10000, RZ ;  /* 0x000100002b047825 */ /* 0x000fe200078e00ff */
[----:B------:R-:W-:-:S03]  /*5b60*/  SHF.L.U32 R43, R37, 0x10, RZ ;  /* 0x00000010252b7819 */ /* 0x000fc600000006ff */
[----:B------:R-:W-:Y:S01]  /*5b70*/  FADD R37, R7, -UR11 ;  /* 0x8000000b07257e21 */ /* 0x000fe20008000000 */
[----:B-1----:R-:W-:Y:S01]  /*5b80*/  FMUL R11, R45, UR6 ;  /* 0x000000062d0b7c20 */ /* 0x002fe20008400000 */
[----:B------:R-:W-:Y:S02]  /*5b90*/  LOP3.LUT R5, R43, R5, R36, 0xfe, !PT ;  /* 0x000000052b057212 */ /* 0x000fe400078efe24 */
[----:B------:R0:W-:Y:S01]  /*5ba0*/  F2F.F16.F32 R36, R6 ;  /* 0x0000000600247304 */ /* 0x0001e20000200800 */
        /* <DEDUP_REMOVED lines=8> */
[----:B------:R0:W-:Y:S01]  /*5c30*/  F2F.F16.F32 R32, R11 ;  /* 0x0000000b00207304 */ /* 0x0001e20000200800 */
        /* <DEDUP_REMOVED lines=12> */
[----:B------:R-:W0:Y:S01]  /*5d00*/  F2F.F16.F32 R47, R47 ;  /* 0x0000002f002f7304 */ /* 0x000e220000200800 */
[----:B------:R-:W-:Y:S01]  /*5d10*/  LOP3.LUT R25, R25, R29, R24, 0xfe, !PT ;  /* 0x0000001d19197212 */ /* 0x000fe200078efe18 */
[----:B------:R-:W-:Y:S01]  /*5d20*/  @P1 FMUL R35, R35, UR10 ;  /* 0x0000000a23231c20 */ /* 0x000fe20008400000 */
[----:B------:R-:W-:Y:S01]  /*5d30*/  LOP3.LUT R24, R28, R30, RZ, 0xfc, !PT ;  /* 0x0000001e1c187212 */ /* 0x000fe200078efcff */
[----:B------:R-:W-:Y:S01]  /*5d40*/  FFMA R37, R154, R31, R102 ;  /* 0x0000001f9a257223 */ /* 0x000fe20000000066 */
[----:B------:R-:W-:Y:S01]  /*5d50*/  IMAD.WIDE.U32 R28, R27, 0x10000, RZ ;  /* 0x000100001b1c7825 */ /* 0x000fe200078e00ff */
[----:B------:R-:W-:-:S02]  /*5d60*/  SHF.L.U32 R21, R21, 0x10, RZ ;  /* 0x0000001015157819 */ /* 0x000fc400000006ff */
[----:B------:R-:W1:Y:S01]  /*5d70*/  F2F.F16.F32 R33, R33 ;  /* 0x0000002100217304 */ /* 0x000e620000200800 */
[----:B------:R-:W-:Y:S01]  /*5d80*/  LOP3.LUT R10, R10, R34, RZ, 0xfc, !PT ;  /* 0x000000220a0a7212 */ /* 0x000fe200078efcff */
[----:B------:R-:W-:Y:S01]  /*5d90*/  @P1 FMUL R37, R37, UR10 ;  /* 0x0000000a25251c20 */ /* 0x000fe20008400000 */
[----:B------:R-:W-:-:S05]  /*5da0*/  LOP3.LUT R21, R21, R29, R20, 0xfe, !PT ;  /* 0x0000001d15157212 */ /* 0x000fca00078efe14 */
[----:B------:R-:W2:Y:S01]  /*5db0*/  F2F.F16.F32 R46, R46 ;  /* 0x0000002e002e7304 */ /* 0x000ea20000200800 */
[----:B------:R-:W-:Y:S01]  /*5dc0*/  LOP3.LUT R20, R28, R26, RZ, 0xfc, !PT ;  /* 0x0000001a1c147212 */ /* 0x000fe200078efcff */
[----:B------:R-:W-:Y:S01]  /*5dd0*/  IMAD.WIDE.U32 R30, R23, 0x10000, RZ ;  /* 0x00010000171e7825 */ /* 0x000fe200078e00ff */
[----:B------:R-:W-:-:S05]  /*5de0*/  SHF.L.U32 R13, R13, 0x10, RZ ;  /* 0x000000100d0d7819 */ /* 0x000fca00000006ff */
[----:B------:R-:W4:Y:S01]  /*5df0*/  F2F.F16.F32 R34, R35 ;  /* 0x0000002300227304 */ /* 0x000f220000200800 */
[----:B------:R-:W-:Y:S01]  /*5e00*/  IMAD.WIDE.U32 R26, R19, 0x10000, RZ ;  /* 0x00010000131a7825 */ /* 0x000fe200078e00ff */
[----:B------:R-:W-:-:S06]  /*5e10*/  SHF.L.U32 R17, R17, 0x10, RZ ;  /* 0x0000001011117819 */ /* 0x000fcc00000006ff */
[----:B------:R-:W4:Y:S01]  /*5e20*/  F2F.F16.F32 R23, R37 ;  /* 0x0000002500177304 */ /* 0x000f220000200800 */
        /* <DEDUP_REMOVED lines=76> */
.L_x_6136:
        /* <DEDUP_REMOVED lines=23> */
[----:B------:R-:W-:Y:S08]  /*6460*/  F2F.F16.F32 R103, R97 ;  /* 0x0000006100677304 */ /* 0x000ff00000200800 */
[----:B------:R0:W1:Y:S01]  /*6470*/  F2F.F16.F32 R97, R0 ;  /* 0x0000000000617304 */ /* 0x0000620000200800 */
[----:B--2---:R-:W-:Y:S01]  /*6480*/  FFMA R2, R247, R96, R98 ;  /* 0x00000060f7027223 */ /* 0x004fe20000000062 */
[----:B------:R-:W-:-:S04]  /*6490*/  FMUL R96, R3, UR10 ;  /* 0x0000000a03607c20 */ /* 0x000fc80008400000 */
[----:B------:R-:W-:Y:S01]  /*64a0*/  FMNMX3 R98, R252, |R3|, |R2|, !PT ;  /* 0x40000003fc627276 */ /* 0x000fe20007800402 */
[----:B------:R-:W-:Y:S01]  /*64b0*/  @P1 FMUL R2, R2, UR10 ;  /* 0x0000000a02021c20 */ /* 0x000fe20008400000 */
[----:B0-----:R-:W-:Y:S01]  /*64c0*/  FSEL R0, R3, R96, !P1 ;  /* 0x0000006003007208 */ /* 0x001fe20004800000 */
[----:B------:R-:W2:Y:S02]  /*64d0*/  LDL R252, [R1+0xac] ;  /* 0x0000ac0001fc7983 */ /* 0x000ea40000100800 */
[----:B------:R1:W0:Y:S08]  /*64e0*/  F2F.F16.F32 R96, R2 ;  /* 0x0000000200607304 */ /* 0x0002300000200800 */
[----:B------:R0:W3:Y:S01]  /*64f0*/  F2F.F16.F32 R99, R0 ;  /* 0x0000000000637304 */ /* 0x0000e20000200800 */
        /* <DEDUP_REMOVED lines=35> */
[----:B------:R-:W-:Y:S08]  /*6730*/  F2F.F16.F32 R92, R92 ;  /* 0x0000005c005c7304 */ /* 0x000ff00000200800 */
[----:B------:R-:W0:Y:S08]  /*6740*/  F2F.F16.F32 R94, R94 ;  /* 0x0000005e005e7304 */ /* 0x000e300000200800 */
[----:B------:R-:W1:Y:S08]  /*6750*/  F2F.F16.F32 R96, R96 ;  /* 0x0000006000607304 */ /* 0x000e700000200800 */
[----:B------:R1:W1:Y:S01]  /*6760*/  F2F.F16.F32 R95, R93 ;  /* 0x0000005d005f7304 */ /* 0x0002620000200800 */
        /* <DEDUP_REMOVED lines=29> */
[----:B------:R0:W-:Y:S02]  /*6940*/  F2F.F16.F32 R96, R89 ;  /* 0x0000005900607304 */ /* 0x0001e40000200800 */
[----:B0-----:R-:W-:-:S05]  /*6950*/  FMUL R89, R90, UR10 ;  /* 0x0000000a5a597c20 */ /* 0x001fca0008400000 */
[----:B------:R-:W-:-:S04]  /*6960*/  FSEL R89, R90, R89, !P1 ;  /* 0x000000595a597208 */ /* 0x000fc80004800000 */
[----:B------:R0:W-:Y:S02]  /*6970*/  F2F.F16.F32 R94, R89 ;  /* 0x00000059005e7304 */ /* 0x0001e40000200800 */
[----:B0-----:R-:W-:-:S05]  /*6980*/  FMUL R89, R84, UR10 ;  /* 0x0000000a54597c20 */ /* 0x001fca0008400000 */
[----:B------:R-:W-:-:S04]  /*6990*/  FSEL R89, R84, R89, !P1 ;  /* 0x0000005954597208 */ /* 0x000fc80004800000 */
[----:B------:R0:W-:Y:S01]  /*69a0*/  F2F.F16.F32 R95, R89 ;  /* 0x00000059005f7304 */ /* 0x0001e20000200800 */
[----:B------:R-:W-:Y:S01]  /*69b0*/  FMNMX3 R0, R0, |R90|, |R91|, !PT ;  /* 0x4000005a00007276 */ /* 0x000fe2000780045b */
[----:B------:R-:W-:Y:S01]  /*69c0*/  @P1 FMUL R91, R91, UR10 ;  /* 0x0000000a5b5b1c20 */ /* 0x000fe20008400000 */
[----:B------:R-:W-:Y:S01]  /*69d0*/  @P1 FMUL R88, R88, UR10 ;  /* 0x0000000a58581c20 */ /* 0x000fe20008400000 */
[----:B0-----:R-:W-:Y:S01]  /*69e0*/  FADD R89, R87, -UR11 ;  /* 0x8000000b57597e21 */ /* 0x001fe20008000000 */
[----:B------:R-:W-:-:S03]  /*69f0*/  FMUL R87, R86, UR6 ;  /* 0x0000000656577c20 */ /* 0x000fc60008400000 */
[----:B------:R-:W-:Y:S01]  /*6a00*/  FMUL R89, R89, UR6 ;  /* 0x0000000659597c20 */ /* 0x000fe20008400000 */
[----:B------:R-:W-:Y:S01]  /*6a10*/  FMNMX3 R84, R0, |R84|, |R85|, !PT ;  /* 0x4000005400547276 */ /* 0x000fe20007800455 */
[----:B------:R-:W0:Y:S01]  /*6a20*/  F2F.F16.F32 R86, R91 ;  /* 0x0000005b00567304 */ /* 0x000e220000200800 */
[----:B------:R-:W-:Y:S01]  /*6a30*/  FFMA R87, R234, R87, R97 ;  /* 0x00000057ea577223 */ /* 0x000fe20000000061 */
[----:B------:R-:W-:Y:S01]  /*6a40*/  FFMA R89, R235, R89, R252 ;  /* 0x00000059eb597223 */ /* 0x000fe200000000fc */
[----:B------:R-:W-:Y:S01]  /*6a50*/  @P1 FMUL R85, R85, UR10 ;  /* 0x0000000a55551c20 */ /* 0x000fe20008400000 */
[----:B------:R-:W3:Y:S04]  /*6a60*/  LDL R252, [R1+0x7c] ;  /* 0x00007c0001fc7983 */ /* 0x000ee80000100800 */
[----:B------:R-:W1:Y:S08]  /*6a70*/  F2F.F16.F32 R0, R88 ;  /* 0x0000005800007304 */ /* 0x000e700000200800 */
[----:B------:R2:W4:Y:S02]  /*6a80*/  F2F.F16.F32 R88, R85 ;  /* 0x0000005500587304 */ /* 0x0005240000200800 */
[----:B--2---:R-:W-:Y:S01]  /*6a90*/  FMNMX3 R85, R84, |R87|, |R89|, !PT ;  /* 0x4000005754557276 */ /* 0x004fe20007800459 */
[----:B------:R-:W-:Y:S01]  /*6aa0*/  FMUL R84, R87, UR10 ;  /* 0x0000000a57547c20 */ /* 0x000fe20008400000 */
[----:B------:R-:W-:-:S04]  /*6ab0*/  @P1 FMUL R89, R89, UR10 ;  /* 0x0000000a59591c20 */ /* 0x000fc80008400000 */
[----:B------:R-:W-:Y:S02]  /*6ac0*/  FSEL R87, R87, R84, !P1 ;  /* 0x0000005457577208 */ /* 0x000fe40004800000 */
[----:B------:R0:W2:Y:S08]  /*6ad0*/  F2F.F16.F32 R84, R89 ;  /* 0x0000005900547304 */ /* 0x0000b00000200800 */
[----:B------:R1:W2:Y:S01]  /*6ae0*/  F2F.F16.F32 R90, R87 ;  /* 0x00000057005a7304 */ /* 0x0002a20000200800 */
        /* <DEDUP_REMOVED lines=40> */
[----:B------:R0:W1:Y:S01]  /*6d70*/  F2F.F16.F32 R81, R3 ;  /* 0x0000000300517304 */ /* 0x0000620000200800 */
        /* <DEDUP_REMOVED lines=9> */
[----:B------:R1:W-:Y:S08]  /*6e10*/  F2F.F16.F32 R85, R80 ;  /* 0x0000005000557304 */ /* 0x0003f00000200800 */
[----:B------:R-:W0:Y:S01]  /*6e20*/  F2F.F16.F32 R83, R83 ;  /* 0x0000005300537304 */ /* 0x000e220000200800 */
        /* <DEDUP_REMOVED lines=13> */
[----:B------:R0:W-:Y:S01]  /*6f00*/  F2F.F16.F32 R85, R3 ;  /* 0x0000000300557304 */ /* 0x0001e20000200800 */
        /* <DEDUP_REMOVED lines=8> */
[----:B------:R0:W-:Y:S03]  /*6f90*/  F2F.F16.F32 R83, R76 ;  /* 0x0000004c00537304 */ /* 0x0001e60000200800 */
[----:B------:R-:W-:Y:S01]  /*6fa0*/  FMNMX3 R2, R2, |R3|, |R79|, !PT ;  /* 0x4000000302027276 */ /* 0x000fe2000780044f */
[----:B0-----:R-:W-:-:S05]  /*6fb0*/  FMUL R76, R3, UR10 ;  /* 0x0000000a034c7c20 */ /* 0x001fca0008400000 */
[----:B------:R-:W-:-:S04]  /*6fc0*/  FSEL R3, R3, R76, !P1 ;  /* 0x0000004c03037208 */ /* 0x000fc80004800000 */
[----:B------:R0:W-:Y:S01]  /*6fd0*/  F2F.F16.F32 R78, R3 ;  /* 0x00000003004e7304 */ /* 0x0001e20000200800 */
        /* <DEDUP_REMOVED lines=12> */
[----:B------:R0:W-:Y:S02]  /*70a0*/  F2F.F16.F32 R82, R3 ;  /* 0x0000000300527304 */ /* 0x0001e40000200800 */
[----:B0-----:R-:W-:Y:S02]  /*70b0*/  FFMA R3, R221, R73, R98 ;  /* 0x00000049dd037223 */ /* 0x001fe40000000062 */
[----:B------:R-:W3:Y:S01]  /*70c0*/  LDL R98, [R1+0x44] ;  /* 0x0000440001627983 */ /* 0x000ee20000100800 */
[----:B------:R-:W-:Y:S01]  /*70d0*/  @P1 FMUL R79, R79, UR10 ;  /* 0x0000000a4f4f1c20 */ /* 0x000fe20008400000 */
[----:B------:R-:W-:Y:S01]  /*70e0*/  @P1 FMUL R81, R81, UR10 ;  /* 0x0000000a51511c20 */ /* 0x000fe20008400000 */
[----:B------:R-:W-:Y:S02]  /*70f0*/  FMNMX3 R2, R2, |R72|, |R3|, !PT ;  /* 0x4000004802027276 */ /* 0x000fe40007800403 */
[----:B------:R-:W0:Y:S02]  /*7100*/  F2F.F16.F32 R73, R79 ;  /* 0x0000004f00497304 */ /* 0x000e240000200800 */
[----:B------:R-:W-:Y:S01]  /*7110*/  FMNMX3 R2, R2, |R74|, |R75|, !PT ;  /* 0x4000004a02027276 */ /* 0x000fe2000780044b */
[----:B------:R-:W-:Y:S01]  /*7120*/  @P1 FMUL R75, R75, UR10 ;  /* 0x0000000a4b4b1c20 */ /* 0x000fe20008400000 */
[----:B------:R-:W-:Y:S01]  /*7130*/  @P1 FMUL R3, R3, UR10 ;  /* 0x0000000a03031c20 */ /* 0x000fe20008400000 */
[----:B------:R-:W-:-:S03]  /*7140*/  FMUL R76, R74, UR10 ;  /* 0x0000000a4a4c7c20 */ /* 0x000fc60008400000 */
[----:B------:R1:W4:Y:S02]  /*7150*/  F2F.F16.F32 R72, R81 ;  /* 0x0000005100487304 */ /* 0x0003240000200800 */
[----:B------:R-:W-:-:S06]  /*7160*/  FSEL R74, R74, R76, !P1 ;  /* 0x0000004c4a4a7208 */ /* 0x000fcc0004800000 */
[----:B------:R-:W2:Y:S01]  /*7170*/  F2F.F16.F32 R75, R75 ;  /* 0x0000004b004b7304 */ /* 0x000ea20000200800 */
[----:B-1----:R-:W3:Y:S07]  /*7180*/  LDL R81, [R1+0x38] ;  /* 0x0000380001517983 */ /* 0x002eee0000100800 */
[----:B------:R-:W1:Y:S08]  /*7190*/  F2F.F16.F32 R3, R3 ;  /* 0x0000000300037304 */ /* 0x000e700000200800 */
[----:B------:R0:W1:Y:S02]  /*71a0*/  F2F.F16.F32 R79, R74 ;  /* 0x0000004a004f7304 */ /* 0x0000640000200800 */
        /* <DEDUP_REMOVED lines=32> */
[----:B------:R0:W-:Y:S01]  /*73b0*/  F2F.F16.F32 R80, R3 ;  /* 0x0000000300507304 */ /* 0x0001e20000200800 */
        /* <DEDUP_REMOVED lines=18> */
[----:B------:R0:W-:Y:S02]  /*74e0*/  F2F.F16.F32 R79, R3 ;  /* 0x00000003004f7304 */ /* 0x0001e40000200800 */
[----:B0-----:R-:W-:-:S05]  /*74f0*/  FMUL R3, R66, UR10 ;  /* 0x0000000a42037c20 */ /* 0x001fca0008400000 */
[----:B------:R-:W-:Y:S01]  /*7500*/  FSEL R64, R66, R3, !P1 ;  /* 0x0000000342407208 */ /* 0x000fe20004800000 */
[----:B------:R-:W-:-:S03]  /*7510*/  FFMA R3, R208, R60, R85 ;  /* 0x0000003cd0037223 */ /* 0x000fc60000000055 */
[----:B------:R0:W-:Y:S01]  /*7520*/  F2F.F16.F32 R69, R64 ;  /* 0x0000004000457304 */ /* 0x0001e20000200800 */
        /* <DEDUP_REMOVED lines=10> */
[----:B------:R-:W-:Y:S01]  /*75d0*/  F2F.F16.F32 R78, R71 ;  /* 0x00000047004e7304 */ /* 0x000fe20000200800 */
[----:B------:R-:W-:Y:S01]  /*75e0*/  FFMA R63, R211, R63, R252 ;  /* 0x0000003fd33f7223 */ /* 0x000fe200000000fc */
[----:B------:R-:W-:-:S06]  /*75f0*/  @P1 FMUL R64, R64, UR10 ;  /* 0x0000000a40401c20 */ /* 0x000fcc0008400000 */
[----:B------:R-:W-:Y:S08]  /*7600*/  F2F.F16.F32 R71, R60 ;  /* 0x0000003c00477304 */ /* 0x000ff00000200800 */
[----:B------:R-:W0:Y:S08]  /*7610*/  F2F.F16.F32 R61, R70 ;  /* 0x00000046003d7304 */ /* 0x000e300000200800 */
[----:B------:R-:W1:Y:S08]  /*7620*/  F2F.F16.F32 R60, R68 ;  /* 0x00000044003c7304 */ /* 0x000e700000200800 */
[----:B------:R2:W-:Y:S01]  /*7630*/  F2F.F16.F32 R66, R65 ;  /* 0x0000004100427304 */ /* 0x0005e20000200800 */
        /* <DEDUP_REMOVED lines=20> */
[----:B------:R-:W2:Y:S02]  /*7780*/  F2F.F16.F32 R62, R64 ;  /* 0x00000040003e7304 */ /* 0x000ea40000200800 */
[----:B------:R-:W-:-:S06]  /*7790*/  FSEL R3, R3, R65, !P1 ;  /* 0x0000004103037208 */ /* 0x000fcc0004800000 */
[----:B------:R-:W3:Y:S08]  /*77a0*/  F2F.F16.F32 R65, R63 ;  /* 0x0000003f00417304 */ /* 0x000ef00000200800 */
[----:B------:R0:W4:Y:S08]  /*77b0*/  F2F.F16.F32 R64, R67 ;  /* 0x0000004300407304 */ /* 0x0001300000200800 */
[----:B------:R-:W4:Y:S01]  /*77c0*/  F2F.F16.F32 R3, R3 ;  /* 0x0000000300037304 */ /* 0x000f220000200800 */
        /* <DEDUP_REMOVED lines=27> */
[----:B------:R0:W-:Y:S02]  /*7980*/  F2F.F16.F32 R52, R59 ;  /* 0x0000003b00347304 */ /* 0x0001e40000200800 */
[----:B------:R-:W-:-:S04]  /*7990*/  FMUL R3, R3, UR6 ;  /* 0x0000000603037c20 */ /* 0x000fc80008400000 */
[----:B------:R-:W-:Y:S01]  /*79a0*/  FFMA R3, R200, R3, R148 ;  /* 0x00000003c8037223 */ /* 0x000fe20000000094 */
[----:B0-----:R-:W-:Y:S01]  /*79b0*/  FADD R59, R54, -UR11 ;  /* 0x8000000b363b7e21 */ /* 0x001fe20008000000 */
[----:B------:R-:W-:Y:S02]  /*79c0*/  FFMA R54, R201, R53, R149 ;  /* 0x00000035c9367223 */ /* 0x000fe40000000095 */
[----:B------:R0:W-:Y:S01]  /*79d0*/  F2F.F16.F32 R53, R58 ;  /* 0x0000003a00357304 */ /* 0x0001e20000200800 */
        /* <DEDUP_REMOVED lines=16> */
[----:B------:R-:W-:Y:S01]  /*7ae0*/  F2F.F16.F32 R58, R56 ;  /* 0x00000038003a7304 */ /* 0x000fe20000200800 */
[----:B------:R-:W-:-:S07]  /*7af0*/  FSEL R2, R59, R2, !P1 ;  /* 0x000000023b027208 */ /* 0x000fce0004800000 */
[----:B------:R0:W-:Y:S02]  /*7b00*/  F2F.F16.F32 R56, R54 ;  /* 0x0000003600387304 */ /* 0x0001e40000200800 */
[----:B0-----:R-:W-:-:S06]  /*7b10*/  FMNMX3 R54, R66, |R59|, |R49|, !PT ;  /* 0x4000003b42367276 */ /* 0x001fcc0007800431 */
[----:B------:R-:W0:Y:S08]  /*7b20*/  F2F.F16.F32 R57, R57 ;  /* 0x0000003900397304 */ /* 0x000e300000200800 */
[----:B------:R1:W2:Y:S02]  /*7b30*/  F2F.F16.F32 R59, R55 ;  /* 0x00000037003b7304 */ /* 0x0002a40000200800 */
        /* <DEDUP_REMOVED lines=8> */
[----:B------:R-:W1:Y:S01]  /*7bc0*/  F2F.F16.F32 R48, R48 ;  /* 0x0000003000307304 */ /* 0x000e620000200800 */
[----:B0-----:R-:W-:-:S07]  /*7bd0*/  SHF.L.U32 R57, R57, 0x10, RZ ;  /* 0x0000001039397819 */ /* 0x001fce00000006ff */
[----:B------:R0:W-:Y:S08]  /*7be0*/  F2F.F16.F32 R55, R50 ;  /* 0x0000003200377304 */ /* 0x0001f00000200800 */
[----:B------:R-:W3:Y:S01]  /*7bf0*/  F2F.F16.F32 R49, R49 ;  /* 0x0000003100317304 */ /* 0x000ee20000200800 */
[----:B0-----:R-:W-:-:S07]  /*7c00*/  IMAD.WIDE.U32 R50, R58, 0x10000, RZ ;  /* 0x000100003a327825 */ /* 0x001fce00078e00ff */
[----:B------:R-:W0:Y:S01]  /*7c10*/  F2F.F16.F32 R3, R3 ;  /* 0x0000000300037304 */ /* 0x000e220000200800 */
[----:B------:R-:W-:Y:S02]  /*7c20*/  LOP3.LUT R51, R57, R51, R53, 0xfe, !PT ;  /* 0x0000003339337212 */ /* 0x000fe400078efe35 */
[----:B------:R-:W-:Y:S01]  /*7c30*/  LOP3.LUT R50, R50, R52, RZ, 0xfc, !PT ;  /* 0x0000003432327212 */ /* 0x000fe200078efcff */
[----:B------:R-:W-:-:S04]  /*7c40*/  IMAD.WIDE.U32 R52, R56, 0x10000, RZ ;  /* 0x0001000038347825 */ /* 0x000fc800078e00ff */
[----:B------:R-:W4:Y:S01]  /*7c50*/  F2F.F16.F32 R2, R2 ;  /* 0x0000000200027304 */ /* 0x000f220000200800 */
[----:B--2---:R-:W-:-:S07]  /*7c60*/  SHF.L.U32 R59, R59, 0x10, RZ ;  /* 0x000000103b3b7819 */ /* 0x004fce00000006ff */
[----:B------:R-:W2:Y:S01]  /*7c70*/  F2F.F16.F32 R57, R66 ;  /* 0x0000004200397304 */ /* 0x000ea20000200800 */
        /* <DEDUP_REMOVED lines=26> */
[----:B------:R0:W-:Y:S01]  /*7e20*/  F2F.F16.F32 R54, R45 ;  /* 0x0000002d00367304 */ /* 0x0001e20000200800 */
[----:B------:R-:W-:-:S07]  /*7e30*/  FSEL R46, R3, R46, !P1 ;  /* 0x0000002e032e7208 */ /* 0x000fce0004800000 */
[----:B------:R1:W2:Y:S01]  /*7e40*/  F2F.F16.F32 R40, R47 ;  /* 0x0000002f00287304 */ /* 0x0002a20000200800 */
[----:B0-----:R-:W-:Y:S01]  /*7e50*/  FADD R45, R41, -UR11 ;  /* 0x8000000b292d7e21 */ /* 0x001fe20008000000 */
[----:B------:R-:W-:-:S03]  /*7e60*/  FMUL R41, R55, UR6 ;  /* 0x0000000637297c20 */ /* 0x000fc60008400000 */
[----:B------:R-:W-:Y:S01]  /*7e70*/  FMUL R45, R45, UR6 ;  /* 0x000000062d2d7c20 */ /* 0x000fe20008400000 */
[----:B------:R-:W-:Y:S01]  /*7e80*/  FFMA R3, R188, R41, R136 ;  /* 0x00000029bc037223 */ /* 0x000fe20000000088 */
[----:B------:R-:W-:Y:S01]  /*7e90*/  FADD R41, R43, -UR11 ;  /* 0x8000000b2b297e21 */ /* 0x000fe20008000000 */
[----:B------:R-:W0:Y:S01]  /*7ea0*/  F2F.F16.F32 R46, R46 ;  /* 0x0000002e002e7304 */ /* 0x000e220000200800 */
[----:B------:R-:W-:Y:S01]  /*7eb0*/  FADD R42, R42, -UR11 ;  /* 0x8000000b2a2a7e21 */ /* 0x000fe20008000000 */
[----:B------:R-:W-:Y:S01]  /*7ec0*/  FFMA R45, R189, R45, R137 ;  /* 0x0000002dbd2d7223 */ /* 0x000fe20000000089 */
[----:B-1----:R-:W-:Y:S01]  /*7ed0*/  FMUL R47, R3, UR10 ;  /* 0x0000000a032f7c20 */ /* 0x002fe20008400000 */
[----:B------:R-:W-:Y:S01]  /*7ee0*/  FMUL R41, R41, UR6 ;  /* 0x0000000629297c20 */ /* 0x000fe20008400000 */
[----:B------:R-:W-:Y:S02]  /*7ef0*/  FMUL R43, R42, UR6 ;  /* 0x000000062a2b7c20 */ /* 0x000fe40008400000 */
[----:B------:R-:W-:Y:S01]  /*7f00*/  FMNMX3 R42, R2, |R3|, |R45|, !PT ;  /* 0x40000003022a7276 */ /* 0x000fe2000780042d */
[----:B------:R-:W1:Y:S01]  /*7f10*/  F2F.F16.F32 R44, R44 ;  /* 0x0000002c002c7304 */ /* 0x000e620000200800 */
        /* <DEDUP_REMOVED lines=10> */
[----:B------:R0:W2:Y:S01]  /*7fc0*/  F2F.F16.F32 R39, R45 ;  /* 0x0000002d00277304 */ /* 0x0000a20000200800 */
        /* <DEDUP_REMOVED lines=9> */
[----:B------:R0:W1:Y:S01]  /*8060*/  F2F.F16.F32 R44, R2 ;  /* 0x00000002002c7304 */ /* 0x0000620000200800 */
        /* <DEDUP_REMOVED lines=9> */
[----:B------:R-:W0:Y:S01]  /*8100*/  F2F.F16.F32 R3, R3 ;  /* 0x0000000300037304 */ /* 0x000e220000200800 */
[----:B------:R-:W-:Y:S01]  /*8110*/  FFMA R29, R187, R29, R135 ;  /* 0x0000001dbb1d7223 */ /* 0x000fe20000000087 */
[----:B------:R-:W-:Y:S01]  /*8120*/  FSEL R37, R33, R37, !P1 ;  /* 0x0000002521257208 */ /* 0x000fe20004800000 */
[----:B------:R-:W-:Y:S01]  /*8130*/  FMUL R47, R38, UR6 ;  /* 0x00000006262f7c20 */ /* 0x000fe20008400000 */
[----:B------:R-:W-:-:S04]  /*8140*/  FMNMX3 R42, R42, |R33|, |R2|, !PT ;  /* 0x400000212a2a7276 */ /* 0x000fc80007800402 */
[----:B------:R3:W4:Y:S01]  /*8150*/  F2F.F16.F32 R46, R43 ;  /* 0x0000002b002e7304 */ /* 0x0007220000200800 */
[----:B------:R-:W-:Y:S01]  /*8160*/  FMNMX3 R38, R42, |R36|, |R29|, !PT ;  /* 0x400000242a267276 */ /* 0x000fe2000780041d */
[----:B------:R-:W-:Y:S01]  /*8170*/  FFMA R42, R180, R47, R128 ;  /* 0x0000002fb42a7223 */ /* 0x000fe20000000080 */
[----:B---3--:R-:W-:Y:S01]  /*8180*/  FADD R43, R31, -UR11 ;  /* 0x8000000b1f2b7e21 */ /* 0x008fe20008000000 */
[----:B------:R-:W-:-:S04]  /*8190*/  FMUL R31, R36, UR10 ;  /* 0x0000000a241f7c20 */ /* 0x000fc80008400000 */
[----:B------:R2:W-:Y:S01]  /*81a0*/  F2F.F16.F32 R33, R37 ;  /* 0x0000002500217304 */ /* 0x0005e20000200800 */
        /* <DEDUP_REMOVED lines=13> */
[----:B------:R0:W-:Y:S02]  /*8280*/  F2F.F16.F32 R32, R3 ;  /* 0x0000000300207304 */ /* 0x0001e40000200800 */
        /* <DEDUP_REMOVED lines=14> */
[----:B------:R0:W-:Y:S01]  /*8370*/  F2F.F16.F32 R30, R46 ;  /* 0x0000002e001e7304 */ /* 0x0001e20000200800 */
[----:B------:R-:W-:Y:S01]  /*8380*/  FSEL R42, R39, R35, !P1 ;  /* 0x00000023272a7208 */ /* 0x000fe20004800000 */
[----:B------:R-:W-:Y:S01]  /*8390*/  FMUL R34, R38, UR6 ;  /* 0x0000000626227c20 */ /* 0x000fe20008400000 */
[----:B------:R-:W-:Y:S01]  /*83a0*/  FADD R20, R20, -UR11 ;  /* 0x8000000b14147e21 */ /* 0x000fe20008000000 */
[----:B------:R-:W-:-:S02]  /*83b0*/  FMUL R43, R43, UR6 ;  /* 0x000000062b2b7c20 */ /* 0x000fc40008400000 */
[----:B------:R-:W-:Y:S01]  /*83c0*/  FFMA R34, R174, R34, R122 ;  /* 0x00000022ae227223 */ /* 0x000fe2000000007a */
[----:B0-----:R-:W-:Y:S02]  /*83d0*/  FMUL R46, R24, UR6 ;  /* 0x00000006182e7c20 */ /* 0x001fe40008400000 */
[----:B------:R0:W-:Y:S01]  /*83e0*/  F2F.F16.F32 R24, R42 ;  /* 0x0000002a00187304 */ /* 0x0001e20000200800 */
        /* <DEDUP_REMOVED lines=10> */
[----:B------:R0:W-:Y:S01]  /*8490*/  F2F.F16.F32 R39, R43 ;  /* 0x0000002b00277304 */ /* 0x0001e20000200800 */
        /* <DEDUP_REMOVED lines=20> */
[----:B------:R0:W-:Y:S01]  /*85e0*/  F2F.F16.F32 R16, R44 ;  /* 0x0000002c00107304 */ /* 0x0001e20000200800 */
[----:B------:R-:W-:Y:S01]  /*85f0*/  FMUL R47, R47, UR6 ;  /* 0x000000062f2f7c20 */ /* 0x000fe20008400000 */
[----:B0-----:R-:W-:-:S02]  /*8600*/  FFMA R44, R164, R54, R112 ;  /* 0x00000036a42c7223 */ /* 0x001fc40000000070 */
[----:B------:R-:W-:Y:S01]  /*8610*/  FSEL R54, R45, R12, !P1 ;  /* 0x0000000c2d367208 */ /* 0x000fe20004800000 */
[----:B------:R-:W-:Y:S01]  /*8620*/  FFMA R12, R160, R47, R108 ;  /* 0x0000002fa00c7223 */ /* 0x000fe2000000006c */
[----:B------:R-:W-:Y:S02]  /*8630*/  FADD R47, R14, -UR11 ;  /* 0x8000000b0e2f7e21 */ /* 0x000fe40008000000 */
[----:B------:R0:W-:Y:S01]  /*8640*/  F2F.F16.F32 R14, R54 ;  /* 0x00000036000e7304 */ /* 0x0001e20000200800 */
        /* <DEDUP_REMOVED lines=11> */
[----:B------:R0:W-:Y:S01]  /*8700*/  F2F.F16.F32 R4, R57 ;  /* 0x0000003900047304 */ /* 0x0001e20000200800 */
[----:B------:R-:W-:Y:S01]  /*8710*/  FSEL R58, R10, R58, !P1 ;  /* 0x0000003a0a3a7208 */ /* 0x000fe20004800000 */
[----:B------:R-:W-:Y:S01]  /*8720*/  FFMA R56, R152, R56, R100 ;  /* 0x0000003898387223 */ /* 0x000fe20000000064 */
[----:B0-----:R-:W-:-:S03]  /*8730*/  FADD R57, R6, -UR11 ;  /* 0x8000000b06397e21 */ /* 0x001fc60008000000 */
[----:B------:R-:W-:Y:S02]  /*8740*/  FMUL R59, R56, UR10 ;  /* 0x0000000a383b7c20 */ /* 0x000fe40008400000 */
[----:B------:R0:W-:Y:S01]  /*8750*/  F2F.F16.F32 R6, R58 ;  /* 0x0000003a00067304 */ /* 0x0001e20000200800 */
        /* <DEDUP_REMOVED lines=11> */
[----:B------:R0:W-:Y:S01]  /*8810*/  F2F.F16.F32 R34, R59 ;  /* 0x0000003b00227304 */ /* 0x0001e20000200800 */
[----:B------:R-:W-:Y:S01]  /*8820*/  @P1 FMUL R29, R29, UR10 ;  /* 0x0000000a1d1d1c20 */ /* 0x000fe20008400000 */
[----:B------:R-:W-:Y:S01]  /*8830*/  FADD R23, R23, -UR11 ;  /* 0x8000000b17177e21 */ /* 0x000fe20008000000 */
[----:B0-----:R-:W-:-:S05]  /*8840*/  FMUL R59, R21, UR6 ;  /* 0x00000006153b7c20 */ /* 0x001fca0008400000 */
[----:B------:R0:W1:Y:S01]  /*8850*/  F2F.F16.F32 R21, R2 ;  /* 0x0000000200157304 */ /* 0x0000620000200800 */
[----:B------:R-:W-:Y:S01]  /*8860*/  @P1 FMUL R28, R28, UR10 ;  /* 0x0000000a1c1c1c20 */ /* 0x000fe20008400000 */
[----:B0-----:R-:W-:-:S05]  /*8870*/  FFMA R2, R169, R59, R117 ;  /* 0x0000003ba9027223 */ /* 0x001fca0000000075 */
[----:B------:R-:W-:Y:S02]  /*8880*/  FMNMX3 R42, R42, |R22|, |R2|, !PT ;  /* 0x400000162a2a7276 */ /* 0x000fe40007800402 */
[----:B------:R0:W2:Y:S01]  /*8890*/  F2F.F16.F32 R22, R29 ;  /* 0x0000001d00167304 */ /* 0x0000a20000200800 */
[----:B------:R-:W-:Y:S01]  /*88a0*/  FMUL R43, R25, UR10 ;  /* 0x0000000a192b7c20 */ /* 0x000fe20008400000 */
[----:B------:R-:W-:Y:S01]  /*88b0*/  @P1 FMUL R3, R3, UR10 ;  /* 0x0000000a03031c20 */ /* 0x000fe20008400000 */
[----:B0-----:R-:W-:-:S05]  /*88c0*/  FMUL R29, R23, UR6 ;  /* 0x00000006171d7c20 */ /* 0x001fca0008400000 */
[----:B------:R0:W-:Y:S01]  /*88d0*/  F2F.F16.F32 R23, R28 ;  /* 0x0000001c00177304 */ /* 0x0001e20000200800 */
[----:B------:R-:W-:Y:S01]  /*88e0*/  FSEL R43, R25, R43, !P1 ;  /* 0x0000002b192b7208 */ /* 0x000fe20004800000 */
[----:B0-----:R-:W-:-:S05]  /*88f0*/  FFMA R28, R171, R29, R119 ;  /* 0x0000001dab1c7223 */ /* 0x001fca0000000077 */
[----:B------:R-:W-:Y:S02]  /*8900*/  FMNMX3 R29, R42, |R25|, |R28|, !PT ;  /* 0x400000192a1d7276 */ /* 0x000fe4000780041c */
[----:B------:R0:W-:Y:S01]  /*8910*/  F2F.F16.F32 R25, R3 ;  /* 0x0000000300197304 */ /* 0x0001e20000200800 */
[----:B------:R-:W-:Y:S01]  /*8920*/  FADD R19, R19, -UR11 ;  /* 0x8000000b13137e21 */ /* 0x000fe20008000000 */
[----:B0-----:R-:W-:-:S04]  /*8930*/  FADD R3, R17, -UR11 ;  /* 0x8000000b11037e21 */ /* 0x001fc80008000000 */
[----:B------:R-:W-:Y:S01]  /*8940*/  FMUL R3, R3, UR6 ;  /* 0x0000000603037c20 */ /* 0x000fe20008400000 */
[----:B------:R-:W-:Y:S01]  /*8950*/  @P1 FMUL R26, R26, UR10 ;  /* 0x0000000a1a1a1c20 */ /* 0x000fe20008400000 */
[----:B------:R-:W-:Y:S02]  /*8960*/  FMUL R19, R19, UR6 ;  /* 0x0000000613137c20 */ /* 0x000fe40008400000 */
[----:B------:R-:W-:Y:S01]  /*8970*/  FFMA R3, R165, R3, R113 ;  /* 0x00000003a5037223 */ /* 0x000fe20000000071 */
[----:B------:R0:W-:Y:S01]  /*8980*/  F2F.F16.F32 R17, R26 ;  /* 0x0000001a00117304 */ /* 0x0001e20000200800 */
[----:B------:R-:W-:Y:S01]  /*8990*/  FADD R13, R13, -UR11 ;  /* 0x8000000b0d0d7e21 */ /* 0x000fe20008000000 */
[----:B------:R-:W-:-:S03]  /*89a0*/  @P1 FMUL R2, R2, UR10 ;  /* 0x0000000a02021c20 */ /* 0x000fc60008400000 */
[----:B------:R-:W-:Y:S01]  /*89b0*/  FMUL R13, R13, UR6 ;  /* 0x000000060d0d7c20 */ /* 0x000fe20008400000 */
[----:B0-----:R-:W-:Y:S01]  /*89c0*/  FMNMX3 R26, R29, |R44|, |R3|, !PT ;  /* 0x4000002c1d1a7276 */ /* 0x001fe20007800403 */
[----:B------:R-:W-:Y:S01]  /*89d0*/  FFMA R29, R167, R19, R115 ;  /* 0x00000013a71d7223 */ /* 0x000fe20000000073 */
[----:B------:R-:W-:-:S04]  /*89e0*/  FMUL R55, R12, UR10 ;  /* 0x0000000a0c377c20 */ /* 0x000fc80008400000 */
[----:B------:R-:W-:Y:S02]  /*89f0*/  FMNMX3 R42, R26, |R45|, |R29|, !PT ;  /* 0x4000002d1a2a7276 */ /* 0x000fe4000780041d */
[----:B------:R0:W-:Y:S01]  /*8a00*/  F2F.F16.F32 R26, R2 ;  /* 0x00000002001a7304 */ /* 0x0001e20000200800 */
[----:B------:R-:W-:Y:S01]  /*8a10*/  @P1 FMUL R3, R3, UR10 ;  /* 0x0000000a03031c20 */ /* 0x000fe20008400000 */
[----:B------:R-:W-:Y:S01]  /*8a20*/  FSEL R55, R12, R55, !P1 ;  /* 0x000000370c377208 */ /* 0x000fe20004800000 */
[----:B0-----:R-:W-:Y:S01]  /*8a30*/  FFMA R2, R161, R13, R109 ;  /* 0x0000000da1027223 */ /* 0x001fe2000000006d */
[----:B------:R-:W-:-:S04]  /*8a40*/  @P1 FMUL R29, R29, UR10 ;  /* 0x0000000a1d1d1c20 */ /* 0x000fc80008400000 */
[----:B------:R-:W-:Y:S01]  /*8a50*/  FMNMX3 R13, R42, |R12|, |R2|, !PT ;  /* 0x4000000c2a0d7276 */ /* 0x000fe20007800402 */
[----:B------:R-:W-:Y:S02]  /*8a60*/  FADD R12, R15, -UR11 ;  /* 0x8000000b0f0c7e21 */ /* 0x000fe40008000000 */
[----:B------:R0:W-:Y:S01]  /*8a70*/  F2F.F16.F32 R15, R3 ;  /* 0x00000003000f7304 */ /* 0x0001e20000200800 */
[----:B------:R-:W-:Y:S01]  /*8a80*/  FMUL R47, R47, UR6 ;  /* 0x000000062f2f7c20 */ /* 0x000fe20008400000 */
[----:B------:R-:W-:Y:S01]  /*8a90*/  FMUL R12, R12, UR6 ;  /* 0x000000060c0c7c20 */ /* 0x000fe20008400000 */
[----:B------:R-:W-:Y:S01]  /*8aa0*/  @P1 FMUL R2, R2, UR10 ;  /* 0x0000000a02021c20 */ /* 0x000fe20008400000 */
[----:B0-----:R-:W-:-:S04]  /*8ab0*/  FADD R3, R9, -UR11 ;  /* 0x8000000b09037e21 */ /* 0x001fc80008000000 */
[----:B------:R0:W-:Y:S01]  /*8ac0*/  F2F.F16.F32 R9, R29 ;  /* 0x0000001d00097304 */ /* 0x0001e20000200800 */
[----:B------:R-:W-:Y:S01]  /*8ad0*/  FFMA R47, R162, R47, R110 ;  /* 0x0000002fa22f7223 */ /* 0x000fe2000000006e */
[----:B------:R-:W-:Y:S01]  /*8ae0*/  FFMA R12, R163, R12, R111 ;  /* 0x0000000ca30c7223 */ /* 0x000fe2000000006f */
[----:B------:R-:W-:Y:S01]  /*8af0*/  FMUL R46, R44, UR10 ;  /* 0x0000000a2c2e7c20 */ /* 0x000fe20008400000 */
[----:B0-----:R-:W-:-:S04]  /*8b00*/  FMUL R29, R3, UR6 ;  /* 0x00000006031d7c20 */ /* 0x001fc80008400000 */
[----:B------:R-:W0:Y:S01]  /*8b10*/  F2F.F16.F32 R31, R31 ;  /* 0x0000001f001f7304 */ /* 0x000e220000200800 */
[----:B------:R-:W-:Y:S01]  /*8b20*/  FMNMX3 R3, R13, |R47|, |R12|, !PT ;  /* 0x4000002f0d037276 */ /* 0x000fe2000780040c */
[----:B------:R-:W-:Y:S01]  /*8b30*/  FFMA R42, R157, R29, R105 ;  /* 0x0000001d9d2a7223 */ /* 0x000fe20000000069 */
[----:B------:R-:W-:-:S05]  /*8b40*/  @P1 FMUL R20, R20, UR10 ;  /* 0x0000000a14141c20 */ /* 0x000fca0008400000 */
[----:B------:R3:W-:Y:S01]  /*8b50*/  F2F.F16.F32 R29, R2 ;  /* 0x00000002001d7304 */ /* 0x0007e20000200800 */
        /* <DEDUP_REMOVED lines=8> */
[----:B------:R-:W1:Y:S01]  /*8be0*/  F2F.F16.F32 R20, R20 ;  /* 0x0000001400147304 */ /* 0x000e620000200800 */
[----:B------:R-:W-:Y:S01]  /*8bf0*/  FADD R13, R5, -UR11 ;  /* 0x8000000b050d7e21 */ /* 0x000fe20008000000 */
[----:B------:R-:W-:Y:S01]  /*8c00*/  @P1 FMUL R12, R12, UR10 ;  /* 0x0000000a0c0c1c20 */ /* 0x000fe20008400000 */
[----:B------:R-:W-:Y:S01]  /*8c10*/  FFMA R22, R159, R44, R107 ;  /* 0x0000002c9f167223 */ /* 0x000fe2000000006b */
[----:B------:R-:W-:Y:S01]  /*8c20*/  LOP3.LUT R2, R2, R33, RZ, 0xfc, !PT ;  /* 0x0000002102027212 */ /* 0x000fe200078efcff */
[----:B------:R-:W-:-:S03]  /*8c30*/  @P1 FMUL R58, R58, UR10 ;  /* 0x0000000a3a3a1c20 */ /* 0x000fc60008400000 */
[----:B------:R-:W2:Y:S01]  /*8c40*/  F2F.F16.F32 R18, R18 ;  /* 0x0000001200127304 */ /* 0x000ea20000200800 */
[----:B0-----:R-:W-:Y:S01]  /*8c50*/  LOP3.LUT R3, R7, R3, R31, 0xfe, !PT ;  /* 0x0000000307037212 */ /* 0x001fe200078efe1f */
[----:B------:R-:W-:Y:S01]  /*8c60*/  FMUL R33, R13, UR6 ;  /* 0x000000060d217c20 */ /* 0x000fe20008400000 */
[----:B------:R-:W-:Y:S02]  /*8c70*/  FMNMX3 R31, R11, |R10|, |R22|, !PT ;  /* 0x4000000a0b1f7276 */ /* 0x000fe40007800416 */
[----:B------:R-:W-:-:S03]  /*8c80*/  SHF.L.U32 R11, R25, 0x10, RZ ;  /* 0x00000010190b7819 */ /* 0x000fc600000006ff */
[----:B------:R0:W-:Y:S01]  /*8c90*/  F2F.F16.F32 R5, R12 ;  /* 0x0000000c00057304 */ /* 0x0001e20000200800 */
[----:B------:R-:W-:Y:S01]  /*8ca0*/  @P1 FMUL R22, R22, UR10 ;  /* 0x0000000a16161c20 */ /* 0x000fe20008400000 */
[----:B------:R-:W-:Y:S01]  /*8cb0*/  FMUL R21, R21, UR6 ;  /* 0x0000000615157c20 */ /* 0x000fe20008400000 */
[----:B------:R-:W-:Y:S01]  /*8cc0*/  @P1 FMUL R28, R28, UR10 ;  /* 0x0000000a1c1c1c20 */ /* 0x000fe20008400000 */
[----:B0-----:R-:W-:-:S04]  /*8cd0*/  IMAD.WIDE.U32 R12, R23, 0x10000, RZ ;  /* 0x00010000170c7825 */ /* 0x001fc800078e00ff */
[----:B------:R-:W0:Y:S01]  /*8ce0*/  F2F.F16.F32 R19, R58 ;  /* 0x0000003a00137304 */ /* 0x000e220000200800 */
[----:B------:R-:W-:Y:S01]  /*8cf0*/  FFMA R23, R153, R33, R101 ;  /* 0x0000002199177223 */ /* 0x000fe20000000065 */
[----:B------:R-:W-:Y:S02]  /*8d00*/  LOP3.LUT R10, R12, R32, RZ, 0xfc, !PT ;  /* 0x000000200c0a7212 */ /* 0x000fe400078efcff */
[----:B------:R-:W-:Y:S01]  /*8d10*/  LOP3.LUT R11, R11, R13, R30, 0xfe, !PT ;  /* 0x0000000d0b0b7212 */ /* 0x000fe200078efe1e */
[----:B------:R-:W-:-:S03]  /*8d20*/  IMAD.WIDE.U32 R12, R17, 0x10000, RZ ;  /* 0x00010000110c7825 */ /* 0x000fc600078e00ff */
[----:B------:R3:W-:Y:S01]  /*8d30*/  F2F.F16.F32 R8, R55 ;  /* 0x0000003700087304 */ /* 0x0007e20000200800 */
[----:B------:R-:W-:Y:S01]  /*8d40*/  FFMA R17, R155, R21, R103 ;  /* 0x000000159b117223 */ /* 0x000fe20000000067 */
[----:B------:R-:W-:Y:S01]  /*8d50*/  @P1 FMUL R42, R42, UR10 ;  /* 0x0000000a2a2a1c20 */ /* 0x000fe20008400000 */
[----:B-1----:R-:W-:Y:S01]  /*8d60*/  SHF.L.U32 R30, R20, 0x10, RZ ;  /* 0x00000010141e7819 */ /* 0x002fe200000006ff */
[----:B--2---:R-:W-:-:S04]  /*8d70*/  IMAD.WIDE.U32 R20, R18, 0x10000, RZ ;  /* 0x0001000012147825 */ /* 0x004fc800078e00ff */
[----:B------:R-:W1:Y:S01]  /*8d80*/  F2F.F16.F32 R38, R38 ;  /* 0x0000002600267304 */ /* 0x000e620000200800 */
[----:B---3--:R-:W-:-:S07]  /*8d90*/  FMUL R55, R47, UR10 ;  /* 0x0000000a2f377c20 */ /* 0x008fce0008400000 */
[----:B------:R2:W-:Y:S01]  /*8da0*/  F2F.F16.F32 R25, R22 ;  /* 0x0000001600197304 */ /* 0x0005e20000200800 */
[----:B------:R-:W-:Y:S02]  /*8db0*/  FSEL R55, R47, R55, !P1 ;  /* 0x000000372f377208 */ /* 0x000fe40004800000 */
[----:B------:R-:W-:Y:S02]  /*8dc0*/  LOP3.LUT R12, R12, R24, RZ, 0xfc, !PT ;  /* 0x000000180c0c7212 */ /* 0x000fe400078efcff */
[----:B--2---:R-:W-:-:S03]  /*8dd0*/  FMNMX3 R22, R31, |R56|, |R23|, !PT ;  /* 0x400000381f167276 */ /* 0x004fc60007800417 */
[----:B------:R-:W2:Y:S01]  /*8de0*/  F2F.F16.F32 R28, R28 ;  /* 0x0000001c001c7304 */ /* 0x000ea20000200800 */
[----:B------:R-:W-:Y:S01]  /*8df0*/  @P1 FMUL R23, R23, UR10 ;  /* 0x0000000a17171c20 */ /* 0x000fe20008400000 */
[----:B------:R-:W-:Y:S01]  /*8e00*/  FMNMX3 R18, R22, |R57|, |R17|, !PT ;  /* 0x4000003916127276 */ /* 0x000fe20007800411 */
[----:B------:R-:W-:-:S05]  /*8e10*/  @P1 FMUL R17, R17, UR10 ;  /* 0x0000000a11111c20 */ /* 0x000fca0008400000 */
[----:B------:R-:W-:Y:S01]  /*8e20*/  F2F.F16.F32 R43, R43 ;  /* 0x0000002b002b7304 */ /* 0x000fe20000200800 */
[----:B0-----:R-:W-:-:S07]  /*8e30*/  SHF.L.U32 R19, R19, 0x10, RZ ;  /* 0x0000001013137819 */ /* 0x001fce00000006ff */
[----:B------:R-:W0:Y:S01]  /*8e40*/  F2F.F16.F32 R7, R42 ;  /* 0x0000002a00077304 */ /* 0x000e220000200800 */
[----:B------:R1:W-:Y:S07]  /*8e50*/  STL [R1+0xc0], R18 ;  /* 0x0000c01201007387 */ /* 0x0003ee0000100800 */
[----:B------:R3:W4:Y:S01]  /*8e60*/  F2F.F16.F32 R24, R23 ;  /* 0x0000001700187304 */ /* 0x0007220000200800 */
[----:B------:R-:W-:Y:S02]  /*8e70*/  LOP3.LUT R19, R19, R21, R39, 0xfe, !PT ;  /* 0x0000001513137212 */ /* 0x000fe400078efe27 */
[----:B-1----:R-:W-:-:S05]  /*8e80*/  LOP3.LUT R18, R20, R38, RZ, 0xfc, !PT ;  /* 0x0000002614127212 */ /* 0x002fca00078efcff */
[----:B------:R-:W1:Y:S01]  /*8e90*/  F2F.F16.F32 R35, R35 ;  /* 0x0000002300237304 */ /* 0x000e620000200800 */
[----:B---3--:R-:W-:-:S07]  /*8ea0*/  IMAD.WIDE.U32 R22, R26, 0x10000, RZ ;  /* 0x000100001a167825 */ /* 0x008fce00078e00ff */
[----:B------:R2:W3:Y:S01]  /*8eb0*/  F2F.F16.F32 R26, R17 ;  /* 0x00000011001a7304 */ /* 0x0004e20000200800 */
[----:B------:R-:W-:Y:S01]  /*8ec0*/  IMAD.WIDE.U32 R20, R15, 0x10000, RZ ;  /* 0x000100000f147825 */ /* 0x000fe200078e00ff */
[----:B------:R-:W-:-:S06]  /*8ed0*/  SHF.L.U32 R9, R9, 0x10, RZ ;  /* 0x0000001009097819 */ /* 0x000fcc00000006ff */
[----:B------:R-:W3:Y:S01]  /*8ee0*/  F2F.F16.F32 R55, R55 ;  /* 0x0000003700377304 */ /* 0x000ee20000200800 */
[----:B--2---:R-:W-:-:S07]  /*8ef0*/  SHF.L.U32 R17, R28, 0x10, RZ ;  /* 0x000000101c117819 */ /* 0x004fce00000006ff */
[----:B------:R-:W2:Y:S01]  /*8f00*/  F2F.F16.F32 R27, R27 ;  /* 0x0000001b001b7304 */ /* 0x000ea20000200800 */
[----:B------:R-:W-:-:S07]  /*8f10*/  IMAD.WIDE.U32 R28, R29, 0x10000, RZ ;  /* 0x000100001d1c7825 */ /* 0x000fce00078e00ff */
[----:B------:R-:W2:Y:S01]  /*8f20*/  F2F.F16.F32 R46, R46 ;  /* 0x0000002e002e7304 */ /* 0x000ea20000200800 */
        /* <DEDUP_REMOVED lines=76> */
.L_x_6137:
        /* <DEDUP_REMOVED lines=8> */
.L_x_6114:
        /* <DEDUP_REMOVED lines=39> */
.L_x_6146:
[----:B------:R-:W-:Y:S02]  /*96e0*/  ISETP.NE.AND P0, PT, R97, RZ, PT ;  /* 0x000000ff6100720c */ /* 0x000fe40003f05270 */
[----:B-1----:R-:W-:-:S11]  /*96f0*/  FMNMX R5, R3, R2, !PT ;  /* 0x0000000203057209 */ /* 0x002fd60007800000 */
[----:B------:R-:W-:Y:S05]  /*9700*/  @P0 BRA `(.L_x_6140) ;  /* 0x0000000000080947 */ /* 0x000fea0003800000 */
[----:B0-----:R-:W0:Y:S02]  /*9710*/  LDC.64 R2, c[0x0][0x3f8] ;  /* 0x0000fe00ff027b82 */ /* 0x001e240000000a00 */
[----:B0-----:R1:W-:Y:S02]  /*9720*/  REDG.E.MAX.S32.STRONG.GPU desc[UR8][R2.64], R5 ;  /* 0x000000050200798e */ /* 0x0013e4000d12e308 */
.L_x_6140:
[----:B------:R-:W-:Y:S05]  /*9730*/  BSYNC B0 ;  /* 0x0000000000007941 */ /* 0x000fea0003800000 */
.L_x_6139:
        /* <DEDUP_REMOVED lines=12> */
[----:B------:R-:W-:Y:S05]  /*9800*/  CALL.REL.NOINC `($__internal_47_$__cuda_sm20_rcp_rn_f32_slowpath) ;  /* 0x00000000005c7944 */ /* 0x000fea0003c00000 */
[----:B------:R-:W-:Y:S05]  /*9810*/  BRA `(.L_x_6143) ;  /* 0x0000000000147947 */ /* 0x000fea0003800000 */
.L_x_6142:
[----:B------:R-:W2:Y:S01]  /*9820*/  MUFU.RCP R0, UR10 ;  /* 0x0000000a00007d08 */ /* 0x000ea20008001000 */
[----:B01----:R-:W-:-:S05]  /*9830*/  MOV R3, UR10 ;  /* 0x0000000a00037c02 */ /* 0x003fca0008000f00 */
[----:B--2---:R-:W-:-:S04]  /*9840*/  FFMA R2, R0, R3, -1 ;  /* 0xbf80000000027423 */ /* 0x004fc80000000003 */
[----:B------:R-:W-:-:S04]  /*9850*/  FADD.FTZ R3, -R2, -RZ ;  /* 0x800000ff02037221 */ /* 0x000fc80000010100 */
[----:B------:R-:W-:-:S07]  /*9860*/  FFMA R0, R0, R3, R0 ;  /* 0x0000000300007223 */ /* 0x000fce0000000000 */
.L_x_6143:
[----:B------:R-:W0:Y:S02]  /*9870*/  LDC.64 R2, c[0x0][0x3f0] ;  /* 0x0000fc00ff027b82 */ /* 0x000e240000000a00 */
[----:B0-----:R-:W-:Y:S01]  /*9880*/  STG.E desc[UR8][R2.64], R0 ;  /* 0x0000000002007986 */ /* 0x001fe2000c101908 */
[----:B------:R-:W-:Y:S05]  /*9890*/  EXIT ;  /* 0x000000000000794d */ /* 0x000fea0003800000 */
.L_x_6141:
[----:B------:R-:W-:Y:S02]  /*98a0*/  MOV R5, 0x2 ;  /* 0x0000000200057802 */ /* 0x000fe40000000f00 */
[----:B------:R-:W-:Y:S02]  /*98b0*/  MOV R7, 0x1f ;  /* 0x0000001f00077802 */ /* 0x000fe40000000f00 */
[----:B------:R-:W-:-:S07]  /*98c0*/  MOV R4, 0xffffffff ;  /* 0xffffffff00047802 */ /* 0x000fce0000000f00 */
[----:B01----:R-:W-:Y:S05]  /*98d0*/  WARPSYNC.COLLECTIVE R4, `(.L_x_6144) ;  /* 0x0000000004087348 */ /* 0x003fea0003c00000 */
[----:B01----:R0:W1:Y:S02]  /*98e0*/  SHFL.DOWN P0, R2, R0, R5, R7 ;  /* 0x0800000500027389 */ /* 0x0030640000000007 */
[----:B01----:R-:W-:Y:S05]  /*98f0*/  ENDCOLLECTIVE ;  /* 0x000000000000791b */ /* 0x003fea0003800000 */
.L_x_6144:
[----:B------:R-:W-:Y:S02]  /*9900*/  MOV R5, 0x1 ;  /* 0x0000000100057802 */ /* 0x000fe40000000f00 */
[----:B------:R-:W-:-:S04]  /*9910*/  MOV R3, R2 ;  /* 0x0000000200037202 */ /* 0x000fc80000000f00 */
[----:B------:R-:W-:-:S04]  /*9920*/  FMNMX R3, R3, R0, !PT ;  /* 0x0000000003037209 */ /* 0x000fc80007800000 */
[----:B------:R-:W-:-:S07]  /*9930*/  MOV R0, R3 ;  /* 0x0000000300007202 */ /* 0x000fce0000000f00 */
[----:B------:R-:W-:Y:S05]  /*9940*/  WARPSYNC.COLLECTIVE R4, `(.L_x_6145) ;  /* 0x0000000004087348 */ /* 0x000fea0003c00000 */
[----:B------:R0:W1:Y:S02]  /*9950*/  SHFL.DOWN P0, R2, R0, R5, R7 ;  /* 0x0800000500027389 */ /* 0x0000640000000007 */
[----:B01----:R-:W-:Y:S05]  /*9960*/  ENDCOLLECTIVE ;  /* 0x000000000000791b */ /* 0x003fea0003800000 */
.L_x_6145:
[----:B------:R-:W-:Y:S05]  /*9970*/  BRA `(.L_x_6146) ;  /* 0xfffffffc00587947 */ /* 0x000fea000383ffff */
        .weak           $__internal_47_$__cuda_sm20_rcp_rn_f32_slowpath
        .type           $__internal_47_$__cuda_sm20_rcp_rn_f32_slowpath,@function
        .size           $__internal_47_$__cuda_sm20_rcp_rn_f32_slowpath,(.L_x_12915 - $__internal_47_$__cuda_sm20_rcp_rn_f32_slowpath)
$__internal_47_$__cuda_sm20_rcp_rn_f32_slowpath:
        /* <DEDUP_REMOVED lines=17> */
.L_x_6148:
        /* <DEDUP_REMOVED lines=44> */
.L_x_6150:
[----:B-----5:R-:W1:Y:S02]  /*9d50*/  MUFU.RCP R0, R0 ;  /* 0x0000000000007308 */ /* 0x020e640000001000 */
.L_x_6149:
[----:B------:R-:W-:Y:S05]  /*9d60*/  BSYNC B1 ;  /* 0x0000000000017941 */ /* 0x000fea0003800000 */
.L_x_6147:
[----:B-----5:R-:W-:Y:S01]  /*9d70*/  MOV R2, R3 ;  /* 0x0000000300027202 */ /* 0x020fe20000000f00 */
[----:B------:R-:W-:-:S04]  /*9d80*/  HFMA2 R3, -RZ, RZ, 0, 0 ;  /* 0x00000000ff037431 */ /* 0x000fc800000001ff */
[----:B01----:R-:W-:Y:S05]  /*9d90*/  RET.REL.NODEC R2 `(_ZN18transformer_engine13normalization19ln_fwd_tuned_kernelINS0_13Kernel_traitsIff6__halffjLj49152ELj4ELj1ELj4ELj16ENS0_18Kernel_traits_baseILj49152EffS3_fjLj128EEEEEEEvNS0_19ForwardKernelParamsE) ;  /* 0xffffff6002987950 */ /* 0x003fea0003c3ffff */
.L_x_6151:
        /* <DEDUP_REMOVED lines=14> */
.L_x_12915:


//--------------------- .text._ZN18transformer_engine13normalization19ln_fwd_tuned_kernelINS0_13Kernel_traitsI6__halfS3_S3_fjLj49152ELj4ELj1ELj4ELj16ENS0_18Kernel_traits_baseILj49152ES3_S3_S3_fjLj128EEEEEEEvNS0_19ForwardKernelParamsE --------------------------
	.section	.text._ZN18transformer_engine13normalization19ln_fwd_tuned_kernelINS0_13Kernel_traitsI6__halfS3_S3_fjLj49152ELj4ELj1ELj4ELj16ENS0_18Kernel_traits_baseILj49152ES3_S3_S3_fjLj128EEEEEEEvNS0_19ForwardKernelParamsE,"ax",@progbits
	.align	128
        .global         _ZN18transformer_engine13normalization19ln_fwd_tuned_kernelINS0_13Kernel_traitsI6__halfS3_S3_fjLj49152ELj4ELj1ELj4ELj16ENS0_18Kernel_traits_baseILj49152ES3_S3_S3_fjLj128EEEEEEEvNS0_19ForwardKernelParamsE
        .type           _ZN18transformer_engine13normalization19ln_fwd_tuned_kernelINS0_13Kernel_traitsI6__halfS3_S3_fjLj49152ELj4ELj1ELj4ELj16ENS0_18Kernel_traits_baseILj49152ES3_S3_S3_fjLj128EEEEEEEvNS0_19ForwardKernelParamsE,@function
        .size           _ZN18transformer_engine13normalization19ln_fwd_tuned_kernelINS0_13Kernel_traitsI6__halfS3_S3_fjLj49152ELj4ELj1ELj4ELj16ENS0_18Kernel_traits_baseILj49152ES3_S3_S3_fjLj128EEEEEEEvNS0_19ForwardKernelParamsE,(.L_x_12916 - _ZN18transformer_engine13normalization19ln_fwd_tuned_kernelINS0_13Kernel_traitsI6__halfS3_S3_fjLj49152ELj4ELj1ELj4ELj16ENS0_18Kernel_traits_baseILj49152ES3_S3_S3_fjLj128EEEEEEEvNS0_19ForwardKernelParamsE)
        .other          _ZN18transformer_engine13normalization19ln_fwd_tuned_kernelINS0_13Kernel_traitsI6__halfS3_S3_fjLj49152ELj4ELj1ELj4ELj16ENS0_18Kernel_traits_baseILj49152ES3_S3_S3_fjLj128EEEEEEEvNS0_19ForwardKernelParamsE,@"STO_CUDA_ENTRY STV_DEFAULT"
_ZN18transformer_engine13normalization19ln_fwd_tuned_kernelINS0_13Kernel_traitsI6__halfS3_S3_fjLj49152ELj4ELj1ELj4ELj16ENS0_18Kernel_traits_baseILj49152ES3_S3_S3_fjLj128EEEEEEEvNS0_19ForwardKernelParamsE:
.text._ZN18transformer_engine13normalization19ln_fwd_tuned_kernelINS0_13Kernel_traitsI6__halfS3_S3_fjLj49152ELj4ELj1ELj4ELj16ENS0_18Kernel_traits_baseILj49152ES3_S3_S3_fjLj128EEEEEEEvNS0_19ForwardKernelParamsE:
[----:B------:R-:W-:Y:S01]  /*0000*/  LDC R1, c[0x0][0x37c] ;  /* 0x0000df00ff017b82 */ /* 0x000fe20000000800 */
[----:B------:R-:W0:Y:S07]  /*0010*/  LDCU.U8 UR4, c[0x0][0x404] ;  /* 0x00008080ff0477ac */ /* 0x000e2e0008000000 */
[----:B------:R-:W1:Y:S01]  /*0020*/  S2UR UR5, SR_CTAID.X ;  /* 0x00000000000579c3 */ /* 0x000e620000002500 */
[----:B------:R-:W2:Y:S01]  /*0030*/  S2R R2, SR_TID.X ;  /* 0x0000000000027919 */ /* 0x000ea20000002100 */
[----:B------:R-:W-:Y:S01]  /*0040*/  HFMA2 R0, -RZ, RZ, 1.875, 0 ;  /* 0x3f800000ff007431 */ /* 0x000fe200000001ff */
[----:B------:R-:W3:Y:S01]  /*0050*/  LDCU.64 UR8, c[0x0][0x358] ;  /* 0x00006b00ff0877ac */ /* 0x000ee20008000a00 */
[----:B0-----:R-:W-:Y:S01]  /*0060*/  UISETP.NE.AND UP0, UPT, UR4, URZ, UPT ;  /* 0x000000ff0400728c */ /* 0x001fe2000bf05270 */
[----:B------:R-:W0:Y:S05]  /*0070*/  LDCU UR4, c[0x0][0x388] ;  /* 0x00007100ff0477ac */ /* 0x000e2a0008000800 */
[----:B------:R-:W-:-:S02]  /*0080*/  PLOP3.LUT P1, PT, PT, PT, UP0, 0x80, 0x8 ;  /* 0x000000000008781c */ /* 0x000fc40003f2f008 */
[----:B-1----:R-:W-:-:S04]  /*0090*/  MOV R3, UR5 ;  /* 0x0000000500037c02 */ /* 0x002fc80008000f00 */
[----:B------:R-:W-:-:S07]  /*00a0*/  SHF.R.U32.HI R4, RZ, 0x2, R3 ;  /* 0x00000002ff047819 */ /* 0x000fce0000011603 */
[----:B------:R-:W3:Y:S01]  /*00b0*/  @P1 LDC.64 R6, c[0x0][0x3e0] ;  /* 0x0000f800ff061b82 */ /* 0x000ee20000000a00 */
[----:B0-----:R-:W-:Y:S02]  /*00c0*/  ISETP.GE.AND P0, PT, R4, UR4, PT ;  /* 0x0000000404007c0c */ /* 0x001fe4000bf06270 */
[----:B--2---:R-:W-:Y:S02]  /*00d0*/  LOP3.LUT R8, R2, 0x7f, RZ, 0xc0, !PT ;  /* 0x0000007f02087812 */ /* 0x004fe400078ec0ff */
[----:B------:R-:W-:Y:S01]  /*00e0*/  SHF.L.U32 R5, R3, 0x7, RZ ;  /* 0x0000000703057819 */ /* 0x000fe200000006ff */
[----:B---3--:R0:W5:Y:S03]  /*00f0*/  @P1 LDG.E R0, desc[UR8][R6.64] ;  /* 0x0000000806001981 */ /* 0x008166000c1e1900 */
[----:B0-----:R-:W-:Y:S02]  /*0100*/  LOP3.LUT R6, R8, 0x180, R5, 0xf8, !PT ;  /* 0x0000018008067812 */ /* 0x001fe400078ef805 */
[----:B------:R-:W-:-:S03]  /*0110*/  MOV R5, RZ ;  /* 0x000000ff00057202 */ /* 0x000fc60000000f00 */
[----:B------:R-:W-:Y:S05]  /*0120*/  @P0 BRA `(.L_x_6152) ;  /* 0x0000009000500947 */ /* 0x000fea0003800000 */
[----:B------:R-:W0:Y:S08]  /*0130*/  LDC.64 R10, c[0x0][0x3d0] ;  /* 0x0000f400ff0a7b82 */ /* 0x000e300000000a00 */
[----:B------:R-:W1:Y:S01]  /*0140*/  LDC.64 R8, c[0x0][0x3a8] ;  /* 0x0000ea00ff087b82 */ /* 0x000e620000000a00 */
[----:B0-----:R-:W-:-:S05]  /*0150*/  IMAD.WIDE.U32 R10, R6, 0x10, R10 ;  /* 0x00000010060a7825 */ /* 0x001fca00078e000a */
[----:B------:R-:W5:Y:S01]  /*0160*/  LDG.E.128 R84, desc[UR8][R10.64] ;  /* 0x000000080a547981 */ /* 0x000f62000c1e1d00 */
[----:B-1----:R-:W-:-:S03]  /*0170*/  IMAD.WIDE.U32 R8, R6, 0x10, R8 ;  /* 0x0000001006087825 */ /* 0x002fc600078e0008 */
[----:B------:R-:W5:Y:S04]  /*0180*/  LDG.E.128 R88, desc[UR8][R10.64+0x2000] ;  /* 0x002000080a587981 */ /* 0x000f68000c1e1d00 */
        /* <DEDUP_REMOVED lines=9> */
[----:B------:R-:W5:Y:S01]  /*0220*/  LDG.E.128 R128, desc[UR8][R10.64+0x16000] ;  /* 0x016000080a807981 */ /* 0x000f62000c1e1d00 */
[----:B------:R-:W-:-:S03]  /*0230*/  LOP3.LUT R7, R2, 0x1f, RZ, 0xc0, !PT ;  /* 0x0000001f02077812 */ /* 0x000fc600078ec0ff */
        /* <DEDUP_REMOVED lines=11> */
[----:B------:R0:W5:Y:S01]  /*02f0*/  LDG.E.128 R80, desc[UR8][R8.64+0x16000] ;  /* 0x0160000808507981 */ /* 0x000162000c1e1d00 */
[----:B------:R-:W-:-:S02]  /*0300*/  MOV R5, RZ ;  /* 0x000000ff00057202 */ /* 0x000fc40000000f00 */
[----:B0-----:R-:W-:-:S04]  /*0310*/  LOP3.LUT R8, R3, 0x3, RZ, 0xc0, !PT ;  /* 0x0000000303087812 */ /* 0x001fc800078ec0ff */
[----:B------:R-:W-:Y:S02]  /*0320*/  LOP3.LUT P0, RZ, R7, R8, RZ, 0xfc, !PT ;  /* 0x0000000807ff7212 */ /* 0x000fe4000780fcff */
[----:B------:R-:W-:Y:S02]  /*0330*/  MOV R8, RZ ;  /* 0x000000ff00087202 */ /* 0x000fe40000000f00 */
[----:B------:R-:W-:Y:S01]  /*0340*/  ISETP.LT.U32.AND P0, PT, R2, 0x20, !P0 ;  /* 0x000000200200780c */ /* 0x000fe20004701070 */
[----:B------:R-:W-:-:S12]  /*0350*/  UPLOP3.LUT UP1, UPT, UPT, UPT, UPT, 0x40, 0x4 ;  /* 0x000000000004789c */ /* 0x000fd80003f2e870 */
.L_x_6175:
[----:B01----:R-:W0:Y:S01]  /*0360*/  LDC.64 R132, c[0x0][0x390] ;  /* 0x0000e400ff847b82 */ /* 0x003e220000000a00 */
[----:B------:R-:W-:-:S04]  /*0370*/  IMAD R9, R4, 0x1800, R6 ;  /* 0x0000180004097824 */ /* 0x000fc800078e0206 */
[----:B0-----:R-:W-:-:S05]  /*0380*/  IMAD.WIDE.U32 R2, R9, 0x10, R132 ;  /* 0x0000001009027825 */ /* 0x001fca00078e0084 */
        /* <DEDUP_REMOVED lines=28> */
[--C-:B--2---:R-:W-:Y:S02]  /*0550*/  HADD2.F32 R179, -RZ, R172.reuse.H0_H0 ;  /* 0x200000acffb37230 */ /* 0x104fe40000004100 */
[----:B------:R-:W-:Y:S02]  /*0560*/  HADD2.F32 R172, -RZ, R172.H1_H1 ;  /* 0x300000acffac7230 */ /* 0x000fe40000004100 */
[--C-:B------:R-:W-:Y:S02]  /*0570*/  HADD2.F32 R178, -RZ, R173.reuse.H0_H0 ;  /* 0x200000adffb27230 */ /* 0x100fe40000004100 */
[----:B0-----:R-:W-:Y:S01]  /*0580*/  FADD R3, RZ, R179 ;  /* 0x000000b3ff037221 */ /* 0x001fe20000000000 */
[----:B------:R-:W-:Y:S02]  /*0590*/  HADD2.F32 R173, -RZ, R173.H1_H1 ;  /* 0x300000adffad7230 */ /* 0x000fe40000004100 */
[----:B------:R-:W-:-:S02]  /*05a0*/  HADD2.F32 R177, -RZ, R174.H0_H0 ;  /* 0x200000aeffb17230 */ /* 0x000fc40000004100 */
[----:B------:R-:W-:Y:S01]  /*05b0*/  FADD R3, R172, R3 ;  /* 0x00000003ac037221 */ /* 0x000fe20000000000 */
[----:B------:R-:W-:-:S03]  /*05c0*/  HADD2.F32 R174, -RZ, R174.H1_H1 ;  /* 0x300000aeffae7230 */ /* 0x000fc60000004100 */
[----:B------:R-:W-:-:S04]  /*05d0*/  FADD R2, R178, R3 ;  /* 0x00000003b2027221 */ /* 0x000fc80000000000 */
[----:B------:R-:W-:Y:S01]  /*05e0*/  FADD R2, R173, R2 ;  /* 0x00000002ad027221 */ /* 0x000fe20000000000 */
[----:B------:R-:W-:-:S03]  /*05f0*/  HADD2.F32 R176, -RZ, R175.H0_H0 ;  /* 0x200000afffb07230 */ /* 0x000fc60000004100 */
[----:B------:R-:W-:Y:S01]  /*0600*/  FADD R3, R177, R2 ;  /* 0x00000002b1037221 */ /* 0x000fe20000000000 */
[----:B------:R-:W-:-:S03]  /*0610*/  HADD2.F32 R175, -RZ, R175.H1_H1 ;  /* 0x300000afffaf7230 */ /* 0x000fc60000004100 */
[----:B------:R-:W-:Y:S01]  /*0620*/  FADD R3, R174, R3 ;  /* 0x00000003ae037221 */ /* 0x000fe20000000000 */
[----:B---3--:R-:W-:-:S03]  /*0630*/  HADD2.F32 R136, -RZ, R168.H0_H0 ;  /* 0x200000a8ff887230 */ /* 0x008fc60000004100 */
[----:B------:R-:W-:Y:S01]  /*0640*/  FADD R2, R176, R3 ;  /* 0x00000003b0027221 */ /* 0x000fe20000000000 */
[----:B------:R-:W-:-:S03]  /*0650*/  HADD2.F32 R168, -RZ, R168.H1_H1 ;  /* 0x300000a8ffa87230 */ /* 0x000fc60000004100 */
[----:B------:R-:W-:Y:S01]  /*0660*/  FADD R3, R175, R2 ;  /* 0x00000002af037221 */ /* 0x000fe20000000000 */
[----:B------:R-:W-:-:S03]  /*0670*/  HADD2.F32 R137, -RZ, R169.H0_H0 ;  /* 0x200000a9ff897230 */ /* 0x000fc60000004100 */
        /* <DEDUP_REMOVED lines=11> */
[----:B----4-:R-:W-:-:S03]  /*0730*/  HADD2.F32 R203, -RZ, R148.H0_H0 ;  /* 0x20000094ffcb7230 */ /* 0x010fc60000004100 */
        /* <DEDUP_REMOVED lines=174> */
[----:B------:R-:W-:Y:S01]  /*1220*/  FFMA R3, R3, R3, RZ ;  /* 0x0000000303037223 */ /* 0x000fe200000000ff */
        /* <DEDUP_REMOVED lines=201> */
[----:B------:R-:W-:Y:S01]  /*1ec0*/  HFMA2 R7, -RZ, RZ, 0, 0 ;  /* 0x00000000ff077431 */ /* 0x000fe200000001ff */
        /* <DEDUP_REMOVED lines=13> */
.L_x_6154:
[----:B------:R-:W-:Y:S05]  /*1fa0*/  BSYNC.RECONVERGENT B0 ;  /* 0x0000000000007941 */ /* 0x000fea0003800200 */
.L_x_6153:
[----:B------:R-:W-:Y:S01]  /*1fb0*/  BAR.SYNC.DEFER_BLOCKING 0x0 ;  /* 0x0000000000007b1d */ /* 0x000fe20000010000 */
[----:B0-----:R-:W-:-:S05]  /*1fc0*/  CS2R R2, SRZ ;  /* 0x0000000000027805 */ /* 0x001fca000001ff00 */
[----:B------:R-:W-:Y:S04]  /*1fd0*/  BSSY.RECONVERGENT B0, `(.L_x_6155) ;  /* 0x000000b000007945 */ /* 0x000fe80003800200 */
[----:B------:R-:W-:Y:S05]  /*1fe0*/  @P2 BRA `(.L_x_6156) ;  /* 0x0000000000242947 */ /* 0x000fea0003800000 */
[----:B------:R-:W0:Y:S01]  /*1ff0*/  S2UR UR5, SR_CgaCtaId ;  /* 0x00000000000579c3 */ /* 0x000e220000008800 */
[----:B------:R-:W-:Y:S01]  /*2000*/  UMOV UR4, 0x400 ;  /* 0x0000040000047882 */ /* 0x000fe20000000000 */
[----:B------:R-:W-:Y:S01]  /*2010*/  SHF.L.U32 R2, R134, 0x3, RZ ;  /* 0x0000000386027819 */ /* 0x000fe200000006ff */
[----:B------:R-:W-:Y:S01]  /*2020*/  UIADD3 UR4, UPT, UPT, UR4, 0x10, URZ ;  /* 0x0000001004047890 */ /* 0x000fe2000fffe0ff */
[----:B------:R-:W-:Y:S02]  /*2030*/  MOV R7, 0x45400000 ;  /* 0x4540000000077802 */ /* 0x000fe40000000f00 */
[----:B------:R-:W-:Y:S01]  /*2040*/  LOP3.LUT R2, R2, 0xf8, RZ, 0xc0, !PT ;  /* 0x000000f802027812 */ /* 0x000fe200078ec0ff */
[----:B0-----:R-:W-:-:S04]  /*2050*/  ULEA UR4, UR5, UR4, 0x18 ;  /* 0x0000000405047291 */ /* 0x001fc8000f8ec0ff */
[----:B------:R-:W-:-:S09]  /*2060*/  @UP1 UIADD3 UR4, UPT, UPT, UR4, 0x20, URZ ;  /* 0x0000002004041890 */ /* 0x000fd2000fffe0ff */
[----:B------:R-:W0:Y:S03]  /*2070*/  LDS.64 R2, [R2+UR4] ;  /* 0x0000000402027984 */ /* 0x000e260008000a00 */
.L_x_6156:
[----:B------:R-:W-:Y:S05]  /*2080*/  BSYNC.RECONVERGENT B0 ;  /* 0x0000000000007941 */ /* 0x000fea0003800200 */
.L_x_6155:
        /* <DEDUP_REMOVED lines=11> */
[----:B-----5:R-:W-:Y:S05]  /*2140*/  CALL.REL.NOINC `($__internal_48_$__cuda_sm20_rcp_rn_f32_slowpath) ;  /* 0x0000007400887944 */ /* 0x020fea0003c00000 */
[----:B------:R-:W-:Y:S01]  /*2150*/  MOV R184, R26 ;  /* 0x0000001a00b87202 */ /* 0x000fe20000000f00 */
[----:B------:R-:W-:Y:S06]  /*2160*/  BRA `(.L_x_6159) ;  /* 0x0000000000107947 */ /* 0x000fec0003800000 */
.L_x_6158:
[----:B------:R-:W0:Y:S02]  /*2170*/  MUFU.RCP R184, R135 ;  /* 0x0000008700b87308 */ /* 0x000e240000001000 */
[----:B0-----:R-:W-:-:S04]  /*2180*/  FFMA R26, R135, R184, -1 ;  /* 0xbf800000871a7423 */ /* 0x001fc800000000b8 */
[----:B------:R-:W-:-:S04]  /*2190*/  FADD.FTZ R133, -R26, -RZ ;  /* 0x800000ff1a857221 */ /* 0x000fc80000010100 */
[----:B------:R-:W-:-:S07]  /*21a0*/  FFMA R184, R184, R133, R184 ;  /* 0x00000085b8b87223 */ /* 0x000fce00000000b8 */
.L_x_6159:
[----:B------:R-:W-:Y:S05]  /*21b0*/  BSYNC.RECONVERGENT B0 ;  /* 0x0000000000007941 */ /* 0x000fea0003800200 */
.L_x_6157:
        /* <DEDUP_REMOVED lines=18> */
[----:B------:R-:W-:-:S07]  /*22e0*/  MOV R181, 0x2300 ;  /* 0x0000230000b57802 */ /* 0x000fce0000000f00 */
[----:B-----5:R-:W-:Y:S05]  /*22f0*/  CALL.REL.NOINC `($__internal_48_$__cuda_sm20_rcp_rn_f32_slowpath) ;  /* 0x00000074001c7944 */ /* 0x020fea0003c00000 */
[----:B------:R-:W-:Y:S05]  /*2300*/  BRA `(.L_x_6162) ;  /* 0x0000000000107947 */ /* 0x000fea0003800000 */
.L_x_6161:
[----:B------:R-:W0:Y:S02]  /*2310*/  MUFU.RCP R26, R132 ;  /* 0x00000084001a7308 */ /* 0x000e240000001000 */
[----:B0-----:R-:W-:-:S04]  /*2320*/  FFMA R2, R132, R26, -1 ;  /* 0xbf80000084027423 */ /* 0x001fc8000000001a */
[----:B------:R-:W-:-:S04]  /*2330*/  FADD.FTZ R3, -R2, -RZ ;  /* 0x800000ff02037221 */ /* 0x000fc80000010100 */
[----:B------:R-:W-:-:S07]  /*2340*/  FFMA R26, R26, R3, R26 ;  /* 0x000000031a1a7223 */ /* 0x000fce000000001a */
.L_x_6162:
[----:B------:R-:W-:Y:S05]  /*2350*/  BSYNC.RECONVERGENT B0 ;  /* 0x0000000000007941 */ /* 0x000fea0003800200 */
.L_x_6160:
        /* <DEDUP_REMOVED lines=16> */
[----:B------:R-:W-:Y:S02]  /*2460*/  @!P1 IADD3 R133, PT, PT, -R133, RZ, RZ ;  /* 0x000000ff85859210 */ /* 0x000fe40007ffe1ff */
        /* <DEDUP_REMOVED lines=33> */
.L_x_6164:
[----:B------:R-:W-:Y:S05]  /*2680*/  BSYNC.RECONVERGENT B0 ;  /* 0x0000000000007941 */ /* 0x000fea0003800200 */
.L_x_6163:
        /* <DEDUP_REMOVED lines=19> */
.L_x_6166:
[----:B------:R-:W2:Y:S04]  /*27c0*/  LDG.E.STRONG.GPU R26, desc[UR8][R132.64] ;  /* 0x00000008841a7981 */ /* 0x000ea8000c1ef900 */
[----:B--2---:R-:W-:Y:S01]  /*27d0*/  CCTL.IVALL ;  /* 0x00000000ff00798f */ /* 0x004fe20002000000 */
[----:B------:R-:W-:Y:S05]  /*27e0*/  YIELD ;  /* 0x0000000000007946 */ /* 0x000fea0003800000 */
[----:B------:R-:W-:-:S13]  /*27f0*/  ISETP.NE.AND P2, PT, R26, R183, PT ;  /* 0x000000b71a00720c */ /* 0x000fda0003f45270 */
[----:B------:R-:W-:Y:S05]  /*2800*/  @P2 BRA `(.L_x_6166) ;  /* 0xfffffffc00ec2947 */ /* 0x000fea000383ffff */
.L_x_6165:
[----:B------:R-:W-:Y:S05]  /*2810*/  WARPSYNC.ALL ;  /* 0x0000000000007948 */ /* 0x000fea0003800000 */
[----:B------:R-:W-:Y:S06]  /*2820*/  BAR.SYNC.DEFER_BLOCKING 0x0 ;  /* 0x0000000000007b1d */ /* 0x000fec0000010000 */
[----:B------:R-:W2:Y:S01]  /*2830*/  @!P1 LDG.E.64 R2, desc[UR8][R180.64] ;  /* 0x00000008b4029981 */ /* 0x000ea2000c1e1b00 */
[----:B------:R-:W-:Y:S01]  /*2840*/  MOV R183, RZ ;  /* 0x000000ff00b77202 */ /* 0x000fe20000000f00 */
        /* <DEDUP_REMOVED lines=12> */
[----:B012--5:R-:W-:Y:S05]  /*2910*/  CALL.REL.NOINC `($__internal_48_$__cuda_sm20_rcp_rn_f32_slowpath) ;  /* 0x0000006c00947944 */ /* 0x027fea0003c00000 */
[----:B------:R-:W-:Y:S05]  /*2920*/  BRA `(.L_x_6169) ;  /* 0x0000000000107947 */ /* 0x000fea0003800000 */
.L_x_6168:
[----:B------:R-:W3:Y:S02]  /*2930*/  MUFU.RCP R133, R134 ;  /* 0x0000008600857308 */ /* 0x000ee40000001000 */
[----:B---3--:R-:W-:-:S04]  /*2940*/  FFMA R26, R134, R133, -1 ;  /* 0xbf800000861a7423 */ /* 0x008fc80000000085 */
[----:B------:R-:W-:-:S04]  /*2950*/  FADD.FTZ R26, -R26, -RZ ;  /* 0x800000ff1a1a7221 */ /* 0x000fc80000010100 */
[----:B------:R-:W-:-:S07]  /*2960*/  FFMA R26, R133, R26, R133 ;  /* 0x0000001a851a7223 */ /* 0x000fce0000000085 */
.L_x_6169:
[----:B------:R-:W-:Y:S05]  /*2970*/  BSYNC.RECONVERGENT B0 ;  /* 0x0000000000007941 */ /* 0x000fea0003800200 */
.L_x_6167:
[----:B------:R-:W3:Y:S01]  /*2980*/  SHFL.DOWN PT, R135, R134, 0x1, 0x1f ;  /* 0x08201f0086877f89 */ /* 0x000ee200000e0000 */
[----:B-1----:R-:W-:Y:S01]  /*2990*/  FADD R132, -R185, R2 ;  /* 0x00000002b9847221 */ /* 0x002fe20000000100 */
[----:B------:R-:W-:Y:S01]  /*29a0*/  FMUL R180, R182, R185 ;  /* 0x000000b9b6b47220 */ /* 0x000fe20000400000 */
[----:B--2---:R-:W-:Y:S01]  /*29b0*/  FADD R133, R184, R3 ;  /* 0x00000003b8857221 */ /* 0x004fe20000000000 */
[----:B------:R-:W-:Y:S01]  /*29c0*/  BSSY.RECONVERGENT B0, `(.L_x_6170) ;  /* 0x0000016000007945 */ /* 0x000fe20003800200 */
[----:B------:R-:W-:Y:S01]  /*29d0*/  FMUL R132, R132, R132 ;  /* 0x0000008484847220 */ /* 0x000fe20000400000 */
[----:B0-----:R-:W-:-:S03]  /*29e0*/  FFMA R3, R183, R2, R180 ;  /* 0x00000002b7037223 */ /* 0x001fc600000000b4 */
[----:B------:R-:W-:Y:S01]  /*29f0*/  FMUL R181, R132, R183 ;  /* 0x000000b784b57220 */ /* 0x000fe20000400000 */
[----:B------:R-:W-:-:S03]  /*2a00*/  FMUL R3, R3, R26 ;  /* 0x0000001a03037220 */ /* 0x000fc60000400000 */
[----:B------:R-:W-:Y:S02]  /*2a10*/  FMUL R182, R182, R181 ;  /* 0x000000b5b6b67220 */ /* 0x000fe40000400000 */
[----:B------:R0:W1:Y:S02]  /*2a20*/  SHFL.DOWN PT, R2, R3, 0x1, 0x1f ;  /* 0x08201f0003027f89 */ /* 0x00006400000e0000 */
[----:B------:R-:W-:-:S05]  /*2a30*/  FFMA R182, R182, R26, R133 ;  /* 0x0000001ab6b67223 */ /* 0x000fca0000000085 */
        /* <DEDUP_REMOVED lines=8> */
[----:B-----5:R-:W-:Y:S05]  /*2ac0*/  CALL.REL.NOINC `($__internal_48_$__cuda_sm20_rcp_rn_f32_slowpath) ;  /* 0x0000006c00287944 */ /* 0x020fea0003c00000 */
[----:B------:R-:W-:Y:S05]  /*2ad0*/  BRA `(.L_x_6172) ;  /* 0x0000000000107947 */ /* 0x000fea0003800000 */
.L_x_6171:
[----:B------:R-:W0:Y:S02]  /*2ae0*/  MUFU.RCP R26, R181 ;  /* 0x000000b5001a7308 */ /* 0x000e240000001000 */
[----:B0-----:R-:W-:-:S04]  /*2af0*/  FFMA R132, R181, R26, -1 ;  /* 0xbf800000b5847423 */ /* 0x001fc8000000001a */
[----:B------:R-:W-:-:S04]  /*2b00*/  FADD.FTZ R133, -R132, -RZ ;  /* 0x800000ff84857221 */ /* 0x000fc80000010100 */
[----:B------:R-:W-:-:S07]  /*2b10*/  FFMA R26, R26, R133, R26 ;  /* 0x000000851a1a7223 */ /* 0x000fce000000001a */
.L_x_6172:
[----:B------:R-:W-:Y:S05]  /*2b20*/  BSYNC.RECONVERGENT B0 ;  /* 0x0000000000007941 */ /* 0x000fea0003800200 */
.L_x_6170:
[----:B------:R-:W-:Y:S01]  /*2b30*/  FADD R132, R3, -R2 ;  /* 0x8000000203847221 */ /* 0x000fe20000000000 */
[----:B------:R-:W0:Y:S01]  /*2b40*/  LDC R181, c[0x0][0x3d8] ;  /* 0x0000f600ffb57b82 */ /* 0x000e220000000800 */
[----:B------:R-:W1:Y:S02]  /*2b50*/  LDCU.64 UR4, c[0x0][0x3f8] ;  /* 0x00007f00ff0477ac */ /* 0x000e640008000a00 */
[----:B------:R-:W-:-:S04]  /*2b60*/  FMUL R133, R132, R132 ;  /* 0x0000008484857220 */ /* 0x000fc80000400000 */
[----:B------:R-:W-:Y:S01]  /*2b70*/  FMUL R132, R134, R133 ;  /* 0x0000008586847220 */ /* 0x000fe20000400000 */
[----:B------:R-:W-:-:S03]  /*2b80*/  FADD R133, R182, R183 ;  /* 0x000000b7b6857221 */ /* 0x000fc60000000000 */
[C---:B------:R-:W-:Y:S01]  /*2b90*/  FMUL R132, R135.reuse, R132 ;  /* 0x0000008487847220 */ /* 0x040fe20000400000 */
[----:B------:R-:W-:-:S03]  /*2ba0*/  FMUL R135, R135, R2 ;  /* 0x0000000287877220 */ /* 0x000fc60000400000 */
[-C--:B------:R-:W-:Y:S01]  /*2bb0*/  FFMA R180, R132, R26.reuse, R133 ;  /* 0x0000001a84b47223 */ /* 0x080fe20000000085 */
[----:B------:R-:W-:Y:S01]  /*2bc0*/  FFMA R135, R134, R3, R135 ;  /* 0x0000000386877223 */ /* 0x000fe20000000087 */
[----:B------:R-:W2:Y:S01]  /*2bd0*/  @P0 LDC.64 R132, c[0x0][0x398] ;  /* 0x0000e600ff840b82 */ /* 0x000ea20000000a00 */
[----:B-1----:R-:W-:Y:S02]  /*2be0*/  UISETP.NE.U32.AND UP0, UPT, UR4, URZ, UPT ;  /* 0x000000ff0400728c */ /* 0x002fe4000bf05070 */
[----:B------:R-:W-:Y:S01]  /*2bf0*/  FMUL R2, R135, R26 ;  /* 0x0000001a87027220 */ /* 0x000fe20000400000 */
[----:B------:R-:W0:Y:S01]  /*2c00*/  SHFL.IDX PT, R180, R180, RZ, 0x1f ;  /* 0x00001fffb4b47589 */ /* 0x000e2200000e0000 */
[----:B------:R-:W-:-:S03]  /*2c10*/  UISETP.NE.AND.EX UP0, UPT, UR5, URZ, UPT, UP0 ;  /* 0x000000ff0500728c */ /* 0x000fc6000bf05300 */
[----:B------:R-:W1:Y:S01]  /*2c20*/  @P0 LDC.64 R134, c[0x0][0x3a0] ;  /* 0x0000e800ff860b82 */ /* 0x000e620000000a00 */
[----:B------:R-:W3:Y:S01]  /*2c30*/  SHFL.IDX PT, R2, R2, RZ, 0x1f ;  /* 0x00001fff02027589 */ /* 0x000ee200000e0000 */
[----:B--2---:R-:W-:-:S04]  /*2c40*/  @P0 IMAD.WIDE R132, R4, 0x4, R132 ;  /* 0x0000000404840825 */ /* 0x004fc800078e0284 */
[----:B0-----:R-:W-:Y:S01]  /*2c50*/  FFMA R181, R180, 2.0345052689663134515e-05, R181 ;  /* 0x37aaaaabb4b57823 */ /* 0x001fe200000000b5 */
[----:B-1----:R-:W-:-:S04]  /*2c60*/  @P0 IMAD.WIDE R134, R4, 0x4, R134 ;  /* 0x0000000404860825 */ /* 0x002fc800078e0286 */
[----:B------:R-:W-:Y:S01]  /*2c70*/  FSETP.GEU.AND P1, PT, |R181|, 1.175494350822287508e-38, PT ;  /* 0x00800000b500780b */ /* 0x000fe20003f2e200 */
[----:B---3--:R0:W-:-:S12]  /*2c80*/  @P0 STG.E desc[UR8][R132.64], R2 ;  /* 0x0000000284000986 */ /* 0x0081d8000c101908 */
[----:B------:R-:W-:-:S04]  /*2c90*/  @!P1 FMUL R181, R181, 16777216 ;  /* 0x4b800000b5b59820 */ /* 0x000fc80000400000 */
[----:B------:R-:W1:Y:S02]  /*2ca0*/  MUFU.RSQ R26, R181 ;  /* 0x000000b5001a7308 */ /* 0x000e640000001400 */
[----:B-1----:R-:W-:-:S05]  /*2cb0*/  @!P1 FMUL R26, R26, 4096 ;  /* 0x458000001a1a9820 */ /* 0x002fca0000400000 */
[----:B------:R0:W-:Y:S01]  /*2cc0*/  @P0 STG.E desc[UR8][R134.64], R26 ;  /* 0x0000001a86000986 */ /* 0x0001e2000c101908 */
[----:B------:R-:W-:Y:S05]  /*2cd0*/  BRA.U UP0, `(.L_x_6173) ;  /* 0x0000002d00e47547 */ /* 0x000fea000b800000 */
[--C-:B0-----:R-:W-:Y:S01]  /*2ce0*/  FADD R132, R179, -R2.reuse ;  /* 0x80000002b3847221 */ /* 0x101fe20000000000 */
        /* <DEDUP_REMOVED lines=95> */
[----:B------:R-:W0:Y:S01]  /*32e0*/  S2R R3, SR_CTAID.X ;  /* 0x0000000000037919 */ /* 0x000e220000002500 */
[----:B------:R-:W1:Y:S01]  /*32f0*/  LDCU.U8 UR4, c[0x0][0x3c0] ;  /* 0x00007800ff0477ac */ /* 0x000e620008000000 */
[C---:B------:R-:W-:Y:S01]  /*3300*/  FMUL R132, R26.reuse, R132 ;  /* 0x000000841a847220 */ /* 0x040fe20000400000 */
[C---:B------:R-:W-:Y:S01]  /*3310*/  FMUL R172, R26.reuse, R172 ;  /* 0x000000ac1aac7220 */ /* 0x040fe20000400000 */
[----:B------:R-:W2:Y:S01]  /*3320*/  S2R R2, SR_TID.X ;  /* 0x0000000000027919 */ /* 0x000ea20000002100 */
        /* <DEDUP_REMOVED lines=27> */
[----:B0-----:R-:W-:Y:S01]  /*34e0*/  SHF.L.U32 R177, R3, 0x7, RZ ;  /* 0x0000000703b17819 */ /* 0x001fe200000006ff */
[C---:B------:R-:W-:Y:S01]  /*34f0*/  FMUL R199, R26.reuse, R199 ;  /* 0x000000c71ac77220 */ /* 0x040fe20000400000 */
[C---:B------:R-:W-:Y:S01]  /*3500*/  FMUL R200, R26.reuse, R200 ;  /* 0x000000c81ac87220 */ /* 0x040fe20000400000 */
[----:B------:R-:W-:Y:S01]  /*3510*/  FMUL R201, R26, R201 ;  /* 0x000000c91ac97220 */ /* 0x000fe20000400000 */
[----:B--2---:R-:W-:Y:S01]  /*3520*/  LOP3.LUT R176, R2, 0x7f, RZ, 0xc0, !PT ;  /* 0x0000007f02b07812 */ /* 0x004fe200078ec0ff */
        /* <DEDUP_REMOVED lines=66> */
[----:B-----5:R-:W-:Y:S01]  /*3950*/  HADD2.F32 R176, -RZ, R39.H0_H0 ;  /* 0x20000027ffb07230 */ /* 0x020fe20000004100 */
[----:B------:R-:W0:Y:S01]  /*3960*/  LDC.U8 R184, c[0x0][0x404] ;  /* 0x00010100ffb87b82 */ /* 0x000e220000000000 */
[----:B------:R-:W-:-:S02]  /*3970*/  HADD2.F32 R177, -RZ, R38.H0_H0 ;  /* 0x20000026ffb17230 */ /* 0x000fc40000004100 */
[----:B------:R-:W-:Y:S02]  /*3980*/  HADD2.F32 R178, -RZ, R87.H0_H0 ;  /* 0x20000057ffb27230 */ /* 0x000fe40000004100 */
[----:B------:R-:W-:Y:S01]  /*3990*/  @P2 FADD R176, R176, 1 ;  /* 0x3f800000b0b02421 */ /* 0x000fe20000000000 */
[----:B------:R-:W-:Y:S02]  /*39a0*/  HADD2.F32 R179, -RZ, R86.H0_H0 ;  /* 0x20000056ffb37230 */ /* 0x000fe40000004100 */
[----:B------:R-:W-:Y:S01]  /*39b0*/  @P2 FADD R177, R177, 1 ;  /* 0x3f800000b1b12421 */ /* 0x000fe20000000000 */
[----:B------:R-:W-:Y:S02]  /*39c0*/  HADD2.F32 R181, -RZ, R38.H1_H1 ;  /* 0x30000026ffb57230 */ /* 0x000fe40000004100 */
[----:B------:R-:W-:Y:S01]  /*39d0*/  FFMA R135, R135, R176, R178 ;  /* 0x000000b087877223 */ /* 0x000fe200000000b2 */
[----:B------:R-:W-:Y:S02]  /*39e0*/  HADD2.F32 R176, -RZ, R37.H0_H0 ;  /* 0x20000025ffb07230 */ /* 0x000fe40000004100 */
[----:B------:R-:W-:Y:S01]  /*39f0*/  FFMA R134, R134, R177, R179 ;  /* 0x000000b186867223 */ /* 0x000fe200000000b3 */
[----:B------:R-:W-:-:S02]  /*3a00*/  HADD2.F32 R177, -RZ, R36.H0_H0 ;  /* 0x20000024ffb17230 */ /* 0x000fc40000004100 */
[----:B------:R-:W-:Y:S01]  /*3a10*/  @P2 FADD R181, R181, 1 ;  /* 0x3f800000b5b52421 */ /* 0x000fe20000000000 */
[----:B------:R-:W-:Y:S02]  /*3a20*/  HADD2.F32 R178, -RZ, R85.H0_H0 ;  /* 0x20000055ffb27230 */ /* 0x000fe40000004100 */
[----:B------:R-:W-:Y:S01]  /*3a30*/  @P2 FADD R176, R176, 1 ;  /* 0x3f800000b0b02421 */ /* 0x000fe20000000000 */
[----:B------:R-:W-:Y:S02]  /*3a40*/  HADD2.F32 R179, -RZ, R84.H0_H0 ;  /* 0x20000054ffb37230 */ /* 0x000fe40000004100 */
[----:B------:R-:W-:Y:S01]  /*3a50*/  @P2 FADD R177, R177, 1 ;  /* 0x3f800000b1b12421 */ /* 0x000fe20000000000 */
[----:B------:R-:W-:Y:S02]  /*3a60*/  HADD2.F32 R183, -RZ, R86.H1_H1 ;  /* 0x30000056ffb77230 */ /* 0x000fe40000004100 */
[----:B------:R-:W-:Y:S01]  /*3a70*/  FFMA R133, R133, R176, R178 ;  /* 0x000000b085857223 */ /* 0x000fe200000000b2 */
        /* <DEDUP_REMOVED lines=16> */
[----:B------:R-:W-:-:S02]  /*3b80*/  HADD2.F32 R178, -RZ, R89.H0_H0 ;  /* 0x20000059ffb27230 */ /* 0x000fc40000004100 */
[----:B------:R-:W-:Y:S01]  /*3b90*/  @P2 FADD R177, R177, 1 ;  /* 0x3f800000b1b12421 */ /* 0x000fe20000000000 */
[----:B------:R-:W-:Y:S02]  /*3ba0*/  HADD2.F32 R179, -RZ, R88.H0_H0 ;  /* 0x20000058ffb37230 */ /* 0x000fe40000004100 */
[----:B------:R-:W-:Y:S01]  /*3bb0*/  @P2 FADD R181, R181, 1 ;  /* 0x3f800000b5b52421 */ /* 0x000fe20000000000 */
[----:B------:R-:W-:Y:S02]  /*3bc0*/  HADD2.F32 R182, -RZ, R87.H1_H1 ;  /* 0x30000057ffb67230 */ /* 0x000fe40000004100 */
[----:B------:R-:W-:Y:S01]  /*3bd0*/  FFMA R137, R137, R176, R178 ;  /* 0x000000b089897223 */ /* 0x000fe200000000b2 */
[----:B------:R-:W-:Y:S02]  /*3be0*/  HADD2.F32 R183, -RZ, R84.H1_H1 ;  /* 0x30000054ffb77230 */ /* 0x000fe40000004100 */
[----:B------:R-:W-:Y:S01]  /*3bf0*/  FFMA R136, R136, R177, R179 ;  /* 0x000000b188887223 */ /* 0x000fe200000000b3 */
[----:B------:R-:W-:-:S02]  /*3c00*/  HADD2.F32 R176, -RZ, R46.H0_H0 ;  /* 0x2000002effb07230 */ /* 0x000fc40000004100 */
[----:B------:R-:W-:Y:S01]  /*3c10*/  FFMA R175, R175, R180, R182 ;  /* 0x000000b4afaf7223 */ /* 0x000fe200000000b6 */
[----:B------:R-:W-:Y:S02]  /*3c20*/  HADD2.F32 R177, -RZ, R46.H1_H1 ;  /* 0x3000002effb17230 */ /* 0x000fe40000004100 */
[----:B------:R-:W-:Y:S01]  /*3c30*/  FFMA R172, R172, R181, R183 ;  /* 0x000000b5acac7223 */ /* 0x000fe200000000b7 */
[----:B------:R-:W-:Y:S02]  /*3c40*/  HADD2.F32 R180, -RZ, R37.H1_H1 ;  /* 0x30000025ffb47230 */ /* 0x000fe40000004100 */
[----:B------:R-:W-:Y:S01]  /*3c50*/  @P2 FADD R176, R176, 1 ;  /* 0x3f800000b0b02421 */ /* 0x000fe20000000000 */
[----:B------:R-:W-:Y:S02]  /*3c60*/  HADD2.F32 R181, -RZ, R42.H1_H1 ;  /* 0x3000002affb57230 */ /* 0x000fe40000004100 */
[----:B------:R-:W-:Y:S01]  /*3c70*/  @P2 FADD R177, R177, 1 ;  /* 0x3f800000b1b12421 */ /* 0x000fe20000000000 */
[----:B------:R-:W-:-:S02]  /*3c80*/  HADD2.F32 R178, -RZ, R94.H0_H0 ;  /* 0x2000005effb27230 */ /* 0x000fc40000004100 */
[----:B------:R-:W-:Y:S01]  /*3c90*/  @P2 FADD R180, R180, 1 ;  /* 0x3f800000b4b42421 */ /* 0x000fe20000000000 */
[----:B------:R-:W-:Y:S02]  /*3ca0*/  HADD2.F32 R179, -RZ, R94.H1_H1 ;  /* 0x3000005effb37230 */ /* 0x000fe40000004100 */
        /* <DEDUP_REMOVED lines=41> */
[----:B------:R-:W-:Y:S02]  /*3f40*/  HADD2.F32 R180, -RZ, R47.H0_H0 ;  /* 0x2000002fffb47230 */ /* 0x000fe40000004100 */
[----:B------:R-:W-:Y:S01]  /*3f50*/  @P2 FADD R176, R176, 1 ;  /* 0x3f800000b0b02421 */ /* 0x000fe20000000000 */
[----:B------:R-:W-:Y:S02]  /*3f60*/  HADD2.F32 R181, -RZ, R45.H1_H1 ;  /* 0x3000002dffb57230 */ /* 0x000fe40000004100 */
[----:B------:R-:W-:Y:S01]  /*3f70*/  @P2 FADD R177, R177, 1 ;  /* 0x3f800000b1b12421 */ /* 0x000fe20000000000 */
[----:B------:R-:W-:-:S02]  /*3f80*/  HADD2.F32 R178, -RZ, R96.H0_H0 ;  /* 0x20000060ffb27230 */ /* 0x000fc40000004100 */
[----:B------:R-:W-:Y:S01]  /*3f90*/  @P2 FADD R180, R180, 1 ;  /* 0x3f800000b4b42421 */ /* 0x000fe20000000000 */
[----:B------:R-:W-:Y:S02]  /*3fa0*/  HADD2.F32 R179, -RZ, R96.H1_H1 ;  /* 0x30000060ffb37230 */ /* 0x000fe40000004100 */
[----:B------:R-:W-:Y:S01]  /*3fb0*/  @P2 FADD R181, R181, 1 ;  /* 0x3f800000b5b52421 */ /* 0x000fe20000000000 */
[----:B------:R-:W-:Y:S02]  /*3fc0*/  HADD2.F32 R182, -RZ, R95.H0_H0 ;  /* 0x2000005fffb67230 */ /* 0x000fe40000004100 */
        /* <DEDUP_REMOVED lines=259> */
[----:B0-----:R-:W-:Y:S01]  /*5000*/  ISETP.NE.AND P1, PT, R184, RZ, PT ;  /* 0x000000ffb800720c */ /* 0x001fe20003f25270 */
[----:B------:R-:W0:Y:S01]  /*5010*/  LDC.64 R176, c[0x0][0x3c8] ;  /* 0x0000f200ffb07b82 */ /* 0x000e220000000a00 */
[----:B------:R-:W-:Y:S01]  /*5020*/  FFMA R17, R17, R180, R182 ;  /* 0x000000b411117223 */ /* 0x000fe200000000b6 */
[----:B------:R-:W-:-:S02]  /*5030*/  HADD2.F32 R180, -RZ, R77.H0_H0 ;  /* 0x2000004dffb47230 */ /* 0x000fc40000004100 */
[----:B------:R-:W-:Y:S01]  /*5040*/  FFMA R22, R22, R181, R183 ;  /* 0x000000b516167223 */ /* 0x000fe200000000b7 */
[----:B------:R-:W-:Y:S02]  /*5050*/  HADD2.F32 R181, -RZ, R83.H1_H1 ;  /* 0x30000053ffb57230 */ /* 0x000fe40000004100 */
[----:B------:R-:W-:Y:S02]  /*5060*/  HADD2.F32 R182, -RZ, R125.H0_H0 ;  /* 0x2000007dffb67230 */ /* 0x000fe40000004100 */
[----:B------:R-:W-:Y:S01]  /*5070*/  @P2 FADD R180, R180, 1 ;  /* 0x3f800000b4b42421 */ /* 0x000fe20000000000 */
[----:B------:R-:W-:Y:S02]  /*5080*/  HADD2.F32 R183, -RZ, R131.H1_H1 ;  /* 0x30000083ffb77230 */ /* 0x000fe40000004100 */
[----:B------:R-:W-:Y:S01]  /*5090*/  @P2 FADD R181, R181, 1 ;  /* 0x3f800000b5b52421 */ /* 0x000fe20000000000 */
[----:B------:R-:W-:Y:S02]  /*50a0*/  IMAD R179, R4, 0x1800, R6 ;  /* 0x0000180004b37824 */ /* 0x000fe400078e0206 */
[----:B------:R-:W-:Y:S01]  /*50b0*/  FFMA R21, R21, R180, R182 ;  /* 0x000000b415157223 */ /* 0x000fe200000000b6 */
[----:B------:R-:W-:-:S02]  /*50c0*/  HADD2.F32 R180, -RZ, R83.H0_H0 ;  /* 0x20000053ffb47230 */ /* 0x000fc40000004100 */
[----:B------:R-:W-:Y:S01]  /*50d0*/  FFMA R26, R26, R181, R183 ;  /* 0x000000b51a1a7223 */ /* 0x000fe200000000b7 */
[----:B------:R-:W-:Y:S02]  /*50e0*/  HADD2.F32 R181, -RZ, R81.H1_H1 ;  /* 0x30000051ffb57230 */ /* 0x000fe40000004100 */
[-C--:B------:R-:W-:Y:S01]  /*50f0*/  @P1 FMUL R135, R135, R0.reuse ;  /* 0x0000000087871220 */ /* 0x080fe20000400000 */
[----:B------:R-:W-:Y:S02]  /*5100*/  HADD2.F32 R182, -RZ, R131.H0_H0 ;  /* 0x20000083ffb67230 */ /* 0x000fe40000004100 */
[----:B------:R-:W-:Y:S01]  /*5110*/  @P2 FADD R180, R180, 1 ;  /* 0x3f800000b4b42421 */ /* 0x000fe20000000000 */
[----:B------:R-:W-:Y:S02]  /*5120*/  HADD2.F32 R183, -RZ, R129.H1_H1 ;  /* 0x30000081ffb77230 */ /* 0x000fe40000004100 */
[-C--:B------:R-:W-:Y:S01]  /*5130*/  @P1 FMUL R175, R175, R0.reuse ;  /* 0x00000000afaf1220 */ /* 0x080fe20000400000 */
[-C--:B------:R-:W-:Y:S01]  /*5140*/  @P1 FMUL R133, R133, R0.reuse ;  /* 0x0000000085851220 */ /* 0x080fe20000400000 */
[-C--:B------:R-:W-:Y:S01]  /*5150*/  @P1 FMUL R173, R173, R0.reuse ;  /* 0x00000000adad1220 */ /* 0x080fe20000400000 */
[-C--:B------:R-:W-:Y:S01]  /*5160*/  @P1 FMUL R139, R139, R0.reuse ;  /* 0x000000008b8b1220 */ /* 0x080fe20000400000 */
[-C--:B------:R-:W-:Y:S01]  /*5170*/  @P1 FMUL R171, R171, R0.reuse ;  /* 0x00000000abab1220 */ /* 0x080fe20000400000 */
[-C--:B------:R-:W-:Y:S01]  /*5180*/  @P1 FMUL R137, R137, R0.reuse ;  /* 0x0000000089891220 */ /* 0x080fe20000400000 */
[-C--:B------:R-:W-:Y:S01]  /*5190*/  @P1 FMUL R169, R169, R0.reuse ;  /* 0x00000000a9a91220 */ /* 0x080fe20000400000 */
        /* <DEDUP_REMOVED lines=10> */
[----:B------:R-:W-:-:S02]  /*5240*/  HADD2.F32 R180, -RZ, R81.H0_H0 ;  /* 0x20000051ffb47230 */ /* 0x000fc40000004100 */
[----:B------:R-:W-:Y:S01]  /*5250*/  FFMA R30, R30, R181, R183 ;  /* 0x000000b51e1e7223 */ /* 0x000fe200000000b7 */
[----:B------:R-:W-:Y:S01]  /*5260*/  F2FP.F16.F32.PACK_AB R135, R175, R135 ;  /* 0x00000087af87723e */ /* 0x000fe200000000ff */
[-C--:B------:R-:W-:Y:S01]  /*5270*/  @P1 FMUL R209, R209, R0.reuse ;  /* 0x00000000d1d11220 */ /* 0x080fe20000400000 */
[----:B------:R-:W-:Y:S01]  /*5280*/  F2FP.F16.F32.PACK_AB R133, R173, R133 ;  /* 0x00000085ad85723e */ /* 0x000fe200000000ff */
[-C--:B------:R-:W-:Y:S01]  /*5290*/  @P1 FMUL R210, R210, R0.reuse ;  /* 0x00000000d2d21220 */ /* 0x080fe20000400000 */
[----:B------:R-:W-:Y:S01]  /*52a0*/  F2FP.F16.F32.PACK_AB R139, R171, R139 ;  /* 0x0000008bab8b723e */ /* 0x000fe200000000ff */
[-C--:B------:R-:W-:Y:S01]  /*52b0*/  @P1 FMUL R207, R207, R0.reuse ;  /* 0x00000000cfcf1220 */ /* 0x080fe20000400000 */
[----:B------:R-:W-:Y:S01]  /*52c0*/  F2FP.F16.F32.PACK_AB R137, R169, R137 ;  /* 0x00000089a989723e */ /* 0x000fe200000000ff */
[-C--:B------:R-:W-:Y:S01]  /*52d0*/  @P1 FMUL R208, R208, R0.reuse ;  /* 0x00000000d0d01220 */ /* 0x080fe20000400000 */
[----:B------:R-:W-:Y:S01]  /*52e0*/  IADD3 R211, PT, PT, R179, 0x1600, RZ ;  /* 0x00001600b3d37810 */ /* 0x000fe20007ffe0ff */
[-C--:B------:R-:W-:Y:S01]  /*52f0*/  @P1 FMUL R205, R205, R0.reuse ;  /* 0x00000000cdcd1220 */ /* 0x080fe20000400000 */
[C---:B------:R-:W-:Y:S01]  /*5300*/  IADD3 R175, PT, PT, R179.reuse, 0x1400, RZ ;  /* 0x00001400b3af7810 */ /* 0x040fe20007ffe0ff */
[-C--:B------:R-:W-:Y:S01]  /*5310*/  @P1 FMUL R206, R206, R0.reuse ;  /* 0x00000000cece1220 */ /* 0x080fe20000400000 */
[----:B------:R-:W-:Y:S01]  /*5320*/  IADD3 R173, PT, PT, R179, 0x1200, RZ ;  /* 0x00001200b3ad7810 */ /* 0x000fe20007ffe0ff */
[-C--:B------:R-:W-:Y:S01]  /*5330*/  @P1 FMUL R203, R203, R0.reuse ;  /* 0x00000000cbcb1220 */ /* 0x080fe20000400000 */
[C---:B------:R-:W-:Y:S01]  /*5340*/  IADD3 R171, PT, PT, R179.reuse, 0x1000, RZ ;  /* 0x00001000b3ab7810 */ /* 0x040fe20007ffe0ff */
[-C--:B------:R-:W-:Y:S01]  /*5350*/  @P1 FMUL R204, R204, R0.reuse ;  /* 0x00000000cccc1220 */ /* 0x080fe20000400000 */
[C---:B------:R-:W-:Y:S01]  /*5360*/  IADD3 R181, PT, PT, R179.reuse, 0x800, RZ ;  /* 0x00000800b3b57810 */ /* 0x040fe20007ffe0ff */
[----:B------:R-:W-:Y:S01]  /*5370*/  HADD2.F32 R182, -RZ, R129.H0_H0 ;  /* 0x20000081ffb67230 */ /* 0x000fe20000004100 */
[----:B------:R-:W-:Y:S01]  /*5380*/  IADD3 R183, PT, PT, R179, 0xa00, RZ ;  /* 0x00000a00b3b77810 */ /* 0x000fe20007ffe0ff */
[-C--:B------:R-:W-:Y:S01]  /*5390*/  @P1 FMUL R201, R201, R0.reuse ;  /* 0x00000000c9c91220 */ /* 0x080fe20000400000 */
[C---:B------:R-:W-:Y:S01]  /*53a0*/  IADD3 R185, PT, PT, R179.reuse, 0xc00, RZ ;  /* 0x00000c00b3b97810 */ /* 0x040fe20007ffe0ff */
[----:B------:R-:W-:Y:S01]  /*53b0*/  @P1 FMUL R202, R202, R0 ;  /* 0x00000000caca1220 */ /* 0x000fe20000400000 */
[C---:B------:R-:W-:Y:S01]  /*53c0*/  IADD3 R169, PT, PT, R179.reuse, 0xe00, RZ ;  /* 0x00000e00b3a97810 */ /* 0x040fe20007ffe0ff */
[----:B0-----:R-:W-:Y:S01]  /*53d0*/  IMAD.WIDE.U32 R178, R179, 0x10, R176 ;  /* 0x00000010b3b27825 */ /* 0x001fe200078e00b0 */
[----:B------:R-:W-:-:S03]  /*53e0*/  F2FP.F16.F32.PACK_AB R134, R174, R134 ;  /* 0x00000086ae86723e */ /* 0x000fc600000000ff */
[----:B------:R-:W-:Y:S01]  /*53f0*/  @P1 FMUL R199, R199, R0 ;  /* 0x00000000c7c71220 */ /* 0x000fe20000400000 */
[----:B------:R-:W-:Y:S01]  /*5400*/  F2FP.F16.F32.PACK_AB R132, R172, R132 ;  /* 0x00000084ac84723e */ /* 0x000fe200000000ff */
[----:B------:R-:W-:Y:S01]  /*5410*/  @P1 FMUL R200, R200, R0 ;  /* 0x00000000c8c81220 */ /* 0x000fe20000400000 */
[----:B------:R-:W-:Y:S01]  /*5420*/  F2FP.F16.F32.PACK_AB R138, R170, R138 ;  /* 0x0000008aaa8a723e */ /* 0x000fe200000000ff */
[----:B------:R-:W-:Y:S01]  /*5430*/  @P1 FMUL R197, R197, R0 ;  /* 0x00000000c5c51220 */ /* 0x000fe20000400000 */
[----:B------:R-:W-:Y:S01]  /*5440*/  F2FP.F16.F32.PACK_AB R136, R168, R136 ;  /* 0x00000088a888723e */ /* 0x000fe200000000ff */
        /* <DEDUP_REMOVED lines=12> */
[----:B------:R0:W-:Y:S01]  /*5510*/  STG.E.128 desc[UR8][R178.64], R132 ;  /* 0x00000084b2007986 */ /* 0x0001e2000c101d08 */
        /* <DEDUP_REMOVED lines=17> */
[----:B0-----:R-:W-:Y:S01]  /*5630*/  F2FP.F16.F32.PACK_AB R135, R210, R209 ;  /* 0x000000d1d287723e */ /* 0x001fe200000000ff */
[----:B------:R-:W-:Y:S01]  /*5640*/  FFMA R29, R29, R180, R182 ;  /* 0x000000b41d1d7223 */ /* 0x000fe200000000b6 */
[----:B------:R-:W-:Y:S01]  /*5650*/  F2FP.F16.F32.PACK_AB R134, R208, R207 ;  /* 0x000000cfd086723e */ /* 0x000fe200000000ff */
[-C--:B------:R-:W-:Y:S01]  /*5660*/  @P1 FMUL R163, R163, R0.reuse ;  /* 0x00000000a3a31220 */ /* 0x080fe20000400000 */
[----:B------:R-:W-:Y:S01]  /*5670*/  F2FP.F16.F32.PACK_AB R133, R206, R205 ;  /* 0x000000cdce85723e */ /* 0x000fe200000000ff */
[-C--:B------:R-:W-:Y:S01]  /*5680*/  @P1 FMUL R164, R164, R0.reuse ;  /* 0x00000000a4a41220 */ /* 0x080fe20000400000 */
[----:B------:R-:W-:Y:S01]  /*5690*/  F2FP.F16.F32.PACK_AB R132, R204, R203 ;  /* 0x000000cbcc84723e */ /* 0x000fe200000000ff */
[-C--:B------:R-:W-:Y:S01]  /*56a0*/  @P1 FMUL R161, R161, R0.reuse ;  /* 0x00000000a1a11220 */ /* 0x080fe20000400000 */
[-C--:B------:R-:W-:Y:S01]  /*56b0*/  @P1 FMUL R162, R162, R0.reuse ;  /* 0x00000000a2a21220 */ /* 0x080fe20000400000 */
[----:B-1----:R-:W-:Y:S01]  /*56c0*/  F2FP.F16.F32.PACK_AB R139, R202, R201 ;  /* 0x000000c9ca8b723e */ /* 0x002fe200000000ff */
[-C--:B------:R-:W-:Y:S01]  /*56d0*/  @P1 FMUL R159, R159, R0.reuse ;  /* 0x000000009f9f1220 */ /* 0x080fe20000400000 */
[----:B------:R-:W-:Y:S01]  /*56e0*/  F2FP.F16.F32.PACK_AB R138, R200, R199 ;  /* 0x000000c7c88a723e */ /* 0x000fe200000000ff */
[-C--:B------:R-:W-:Y:S01]  /*56f0*/  @P1 FMUL R160, R160, R0.reuse ;  /* 0x00000000a0a01220 */ /* 0x080fe20000400000 */
[----:B------:R-:W-:Y:S01]  /*5700*/  F2FP.F16.F32.PACK_AB R137, R198, R197 ;  /* 0x000000c5c689723e */ /* 0x000fe200000000ff */
[-C--:B------:R-:W-:Y:S01]  /*5710*/  @P1 FMUL R157, R157, R0.reuse ;  /* 0x000000009d9d1220 */ /* 0x080fe20000400000 */
[----:B------:R-:W-:Y:S01]  /*5720*/  F2FP.F16.F32.PACK_AB R136, R196, R195 ;  /* 0x000000c3c488723e */ /* 0x000fe200000000ff */
[----:B------:R-:W-:Y:S01]  /*5730*/  @P1 FMUL R158, R158, R0 ;  /* 0x000000009e9e1220 */ /* 0x000fe20000400000 */
[----:B------:R-:W-:Y:S01]  /*5740*/  IMAD.WIDE.U32 R180, R181, 0x10, R176 ;  /* 0x00000010b5b47825 */ /* 0x000fe200078e00b0 */
[----:B------:R-:W-:-:S03]  /*5750*/  F2FP.F16.F32.PACK_AB R143, R194, R143 ;  /* 0x0000008fc28f723e */ /* 0x000fc600000000ff */
        /* <DEDUP_REMOVED lines=31> */
[----:B------:R-:W-:Y:S01]  /*5950*/  @P1 FMUL R24, R24, R0 ;  /* 0x0000000018181220 */ /* 0x000fe20000400000 */
[--C-:B------:R-:W-:Y:S01]  /*5960*/  IMAD.WIDE.U32 R184, R185, 0x10, R176.reuse ;  /* 0x00000010b9b87825 */ /* 0x100fe200078e00b0 */
[----:B------:R-:W-:Y:S01]  /*5970*/  F2FP.F16.F32.PACK_AB R151, R186, R151 ;  /* 0x00000097ba97723e */ /* 0x000fe200000000ff */
[----:B------:R0:W-:Y:S01]  /*5980*/  STG.E.128 desc[UR8][R178.64+0x4000], R132 ;  /* 0x00400084b2007986 */ /* 0x0001e2000c101d08 */
        /* <DEDUP_REMOVED lines=10> */
[----:B------:R-:W-:Y:S01]  /*5a30*/  @P1 FMUL R32, R32, R0 ;  /* 0x0000000020201220 */ /* 0x000fe20000400000 */
[--C-:B------:R-:W-:Y:S01]  /*5a40*/  IMAD.WIDE.U32 R168, R169, 0x10, R176.reuse ;  /* 0x00000010a9a87825 */ /* 0x100fe200078e00b0 */
[----:B------:R1:W-:Y:S03]  /*5a50*/  STG.E.128 desc[UR8][R178.64+0x6000], R136 ;  /* 0x00600088b2007986 */ /* 0x0003e6000c101d08 */
[----:B------:R-:W-:Y:S01]  /*5a60*/  IMAD.WIDE.U32 R170, R171, 0x10, R176 ;  /* 0x00000010abaa7825 */ /* 0x000fe200078e00b0 */
[----:B------:R2:W-:Y:S01]  /*5a70*/  STG.E.128 desc[UR8][R180.64], R140 ;  /* 0x0000008cb4007986 */ /* 0x0005e2000c101d08 */
[----:B0-----:R-:W-:-:S02]  /*5a80*/  F2FP.F16.F32.PACK_AB R135, R164, R163 ;  /* 0x000000a3a487723e */ /* 0x001fc400000000ff */
[----:B------:R-:W-:Y:S01]  /*5a90*/  F2FP.F16.F32.PACK_AB R134, R162, R161 ;  /* 0x000000a1a286723e */ /* 0x000fe200000000ff */
[--C-:B------:R-:W-:Y:S01]  /*5aa0*/  IMAD.WIDE.U32 R172, R173, 0x10, R176.reuse ;  /* 0x00000010adac7825 */ /* 0x100fe200078e00b0 */
[----:B------:R-:W-:Y:S01]  /*5ab0*/  F2FP.F16.F32.PACK_AB R133, R160, R159 ;  /* 0x0000009fa085723e */ /* 0x000fe200000000ff */
[----:B------:R0:W-:Y:S01]  /*5ac0*/  STG.E.128 desc[UR8][R182.64], R144 ;  /* 0x00000090b6007986 */ /* 0x0001e2000c101d08 */
[----:B------:R-:W-:Y:S01]  /*5ad0*/  F2FP.F16.F32.PACK_AB R132, R158, R157 ;  /* 0x0000009d9e84723e */ /* 0x000fe200000000ff */
[--C-:B------:R-:W-:Y:S01]  /*5ae0*/  IMAD.WIDE.U32 R174, R175, 0x10, R176.reuse ;  /* 0x00000010afae7825 */ /* 0x100fe200078e00b0 */
[----:B------:R-:W-:Y:S01]  /*5af0*/  F2FP.F16.F32.PACK_AB R32, R32, R31 ;  /* 0x0000001f2020723e */ /* 0x000fe200000000ff */
[----:B------:R0:W-:Y:S02]  /*5b00*/  STG.E.128 desc[UR8][R184.64], R148 ;  /* 0x00000094b8007986 */ /* 0x0001e4000c101d08 */
[----:B------:R-:W-:Y:S01]  /*5b10*/  IMAD.WIDE.U32 R176, R211, 0x10, R176 ;  /* 0x00000010d3b07825 */ /* 0x000fe200078e00b0 */
[----:B-1----:R-:W-:Y:S01]  /*5b20*/  F2FP.F16.F32.PACK_AB R139, R156, R155 ;  /* 0x0000009b9c8b723e */ /* 0x002fe200000000ff */
[----:B------:R0:W-:Y:S01]  /*5b30*/  STG.E.128 desc[UR8][R168.64], R132 ;  /* 0x00000084a8007986 */ /* 0x0001e2000c101d08 */
[----:B------:R-:W-:-:S02]  /*5b40*/  F2FP.F16.F32.PACK_AB R138, R154, R153 ;  /* 0x000000999a8a723e */ /* 0x000fc400000000ff */
[----:B------:R-:W-:Y:S02]  /*5b50*/  F2FP.F16.F32.PACK_AB R137, R152, R35 ;  /* 0x000000239889723e */ /* 0x000fe400000000ff */
[----:B------:R-:W-:Y:S02]  /*5b60*/  F2FP.F16.F32.PACK_AB R136, R34, R33 ;  /* 0x000000212288723e */ /* 0x000fe400000000ff */
[----:B--2---:R-:W-:Y:S02]  /*5b70*/  F2FP.F16.F32.PACK_AB R143, R10, R9 ;  /* 0x000000090a8f723e */ /* 0x004fe400000000ff */
        /* <DEDUP_REMOVED lines=8> */
[----:B------:R-:W-:Y:S02]  /*5c00*/  F2FP.F16.F32.PACK_AB R12, R24, R23 ;  /* 0x00000017180c723e */ /* 0x000fe400000000ff */
[----:B------:R-:W-:Y:S02]  /*5c10*/  F2FP.F16.F32.PACK_AB R35, R26, R25 ;  /* 0x000000191a23723e */ /* 0x000fe400000000ff */
[----:B------:R-:W-:Y:S01]  /*5c20*/  F2FP.F16.F32.PACK_AB R34, R28, R27 ;  /* 0x0000001b1c22723e */ /* 0x000fe200000000ff */
[----:B------:R0:W-:Y:S01]  /*5c30*/  STG.E.128 desc[UR8][R174.64], R12 ;  /* 0x0000000cae007986 */ /* 0x0001e2000c101d08 */
[----:B------:R-:W-:-:S05]  /*5c40*/  F2FP.F16.F32.PACK_AB R33, R30, R29 ;  /* 0x0000001d1e21723e */ /* 0x000fca00000000ff */
[----:B------:R0:W-:Y:S01]  /*5c50*/  STG.E.128 desc[UR8][R176.64], R32 ;  /* 0x00000020b0007986 */ /* 0x0001e2000c101d08 */
[----:B------:R-:W-:Y:S05]  /*5c60*/  BRA `(.L_x_6174) ;  /* 0x0000003400607947 */ /* 0x000fea0003800000 */
.L_x_6173:
[--C-:B------:R-:W-:Y:S01]  /*5c70*/  FADD R179, R179, -R2.reuse ;  /* 0x80000002b3b37221 */ /* 0x100fe20000000000 */
        /* <DEDUP_REMOVED lines=95> */
[----:B------:R-:W0:Y:S01]  /*6270*/  LDCU.U8 UR4, c[0x0][0x3c0] ;  /* 0x00007800ff0477ac */ /* 0x000e220008000000 */
[----:B------:R-:W1:Y:S01]  /*6280*/  S2R R2, SR_TID.X ;  /* 0x0000000000027919 */ /* 0x000e620000002100 */
[----:B-----5:R-:W-:-:S02]  /*6290*/  HADD2.F32 R132, -RZ, R36.H0_H0 ;  /* 0x20000024ff847230 */ /* 0x020fc40000004100 */
[C---:B------:R-:W-:Y:S01]  /*62a0*/  FMUL R179, R26.reuse, R179 ;  /* 0x000000b31ab37220 */ /* 0x040fe20000400000 */
[----:B------:R-:W-:Y:S01]  /*62b0*/  HADD2.F32 R134, -RZ, R84.H0_H0 ;  /* 0x20000054ff867230 */ /* 0x000fe20000004100 */
[----:B------:R-:W2:Y:S01]  /*62c0*/  S2R R3, SR_CTAID.X ;  /* 0x0000000000037919 */ /* 0x000ea20000002500 */
        /* <DEDUP_REMOVED lines=12> */
[----:B0-----:R-:W-:Y:S01]  /*6390*/  ISETP.NE.AND P2, PT, RZ, UR4, PT ;  /* 0x00000004ff007c0c */ /* 0x001fe2000bf45270 */
        /* <DEDUP_REMOVED lines=13> */
[----:B------:R-:W-:Y:S01]  /*6470*/  FMUL R225, R26, R225 ;  /* 0x000000e11ae17220 */ /* 0x000fe20000400000 */
[----:B-1----:R-:W-:Y:S01]  /*6480*/  LOP3.LUT R136, R2, 0x7f, RZ, 0xc0, !PT ;  /* 0x0000007f02887812 */ /* 0x002fe200078ec0ff */
        /* <DEDUP_REMOVED lines=74> */
[--C-:B------:R-:W-:Y:S02]  /*6930*/  HADD2.F32 R138, -RZ, R37.reuse.H0_H0 ;  /* 0x20000025ff8a7230 */ /* 0x100fe40000004100 */
[----:B------:R-:W-:Y:S02]  /*6940*/  HADD2.F32 R142, -RZ, R37.H1_H1 ;  /* 0x30000025ff8e7230 */ /* 0x000fe40000004100 */
[----:B------:R-:W-:Y:S01]  /*6950*/  @P2 FADD R132, R132, 1 ;  /* 0x3f80000084842421 */ /* 0x000fe20000000000 */
[----:B------:R-:W-:Y:S02]  /*6960*/  HADD2.F32 R146, -RZ, R38.H0_H0 ;  /* 0x20000026ff927230 */ /* 0x000fe40000004100 */
        /* <DEDUP_REMOVED lines=175> */
[----:B------:R-:W-:Y:S02]  /*7460*/  HADD2.F32 R170, -RZ, R106.H1_H1 ;  /* 0x3000006affaa7230 */ /* 0x000fe40000004100 */
[----:B------:R-:W-:Y:S01]  /*7470*/  @P2 FADD R172, R172, 1 ;  /* 0x3f800000acac2421 */ /* 0x000fe20000000000 */
[--C-:B------:R-:W-:Y:S02]  /*7480*/  HADD2.F32 R174, -RZ, R107.reuse.H0_H0 ;  /* 0x2000006bffae7230 */ /* 0x100fe40000004100 */
[----:B------:R-:W-:Y:S01]  /*7490*/  @P2 FADD R176, R176, 1 ;  /* 0x3f800000b0b02421 */ /* 0x000fe20000000000 */
[----:B------:R-:W-:-:S02]  /*74a0*/  HADD2.F32 R178, -RZ, R107.H1_H1 ;  /* 0x3000006bffb27230 */ /* 0x000fc40000004100 */
[----:B------:R-:W-:Y:S01]  /*74b0*/  FFMA R189, R189, R168, R170 ;  /* 0x000000a8bdbd7223 */ /* 0x000fe200000000aa */
[----:B------:R-:W-:Y:S02]  /*74c0*/  HADD2.F32 R180, -RZ, R60.H0_H0 ;  /* 0x2000003cffb47230 */ /* 0x000fe40000004100 */
[----:B------:R-:W-:Y:S01]  /*74d0*/  FFMA R168, R147, R172, R174 ;  /* 0x000000ac93a87223 */ /* 0x000fe200000000ae */
[----:B------:R-:W-:Y:S02]  /*74e0*/  HADD2.F32 R182, -RZ, R108.H0_H0 ;  /* 0x2000006cffb67230 */ /* 0x000fe40000004100 */
[----:B------:R-:W-:Y:S01]  /*74f0*/  FFMA R247, R247, R176, R178 ;  /* 0x000000b0f7f77223 */ /* 0x000fe200000000b2 */
[----:B------:R-:W-:Y:S02]  /*7500*/  HADD2.F32 R172, -RZ, R60.H1_H1 ;  /* 0x3000003cffac7230 */ /* 0x000fe40000004100 */
[----:B------:R-:W-:Y:S01]  /*7510*/  @P2 FADD R180, R180, 1 ;  /* 0x3f800000b4b42421 */ /* 0x000fe20000000000 */
[----:B------:R-:W-:-:S02]  /*7520*/  HADD2.F32 R137, -RZ, R62.H0_H0 ;  /* 0x2000003eff897230 */ /* 0x000fc40000004100 */
[----:B------:R-:W-:Y:S02]  /*7530*/  HADD2.F32 R176, -RZ, R61.H0_H0 ;  /* 0x2000003dffb07230 */ /* 0x000fe40000004100 */
[----:B------:R-:W-:Y:S01]  /*7540*/  FFMA R170, R249, R180, R182 ;  /* 0x000000b4f9aa7223 */ /* 0x000fe200000000b6 */
[----:B------:R-:W-:Y:S02]  /*7550*/  HADD2.F32 R174, -RZ, R108.H1_H1 ;  /* 0x3000006cffae7230 */ /* 0x000fe40000004100 */
[----:B------:R-:W-:Y:S01]  /*7560*/  @P2 FADD R172, R172, 1 ;  /* 0x3f800000acac2421 */ /* 0x000fe20000000000 */
[----:B------:R-:W-:Y:S02]  /*7570*/  HADD2.F32 R139, -RZ, R110.H0_H0 ;  /* 0x2000006eff8b7230 */ /* 0x000fe40000004100 */
[----:B------:R-:W-:Y:S01]  /*7580*/  @P2 FADD R137, R137, 1 ;  /* 0x3f80000089892421 */ /* 0x000fe20000000000 */
[----:B------:R-:W-:Y:S02]  /*7590*/  HADD2.F32 R178, -RZ, R109.H0_H0 ;  /* 0x2000006dffb27230 */ /* 0x000fe40000004100 */
[----:B------:R-:W-:Y:S01]  /*75a0*/  @P2 FADD R176, R176, 1 ;  /* 0x3f800000b0b02421 */ /* 0x000fe20000000000 */
[----:B------:R-:W-:-:S02]  /*75b0*/  HADD2.F32 R180, -RZ, R61.H1_H1 ;  /* 0x3000003dffb47230 */ /* 0x000fc40000004100 */
[----:B------:R-:W-:Y:S01]  /*75c0*/  FFMA R165, R165, R172, R174 ;  /* 0x000000aca5a57223 */ /* 0x000fe200000000ae */
[----:B------:R-:W-:Y:S02]  /*75d0*/  HADD2.F32 R182, -RZ, R109.H1_H1 ;  /* 0x3000006dffb67230 */ /* 0x000fe40000004100 */
[----:B------:R-:W-:Y:S01]  /*75e0*/  FFMA R150, R150, R137, R139 ;  /* 0x0000008996967223 */ /* 0x000fe2000000008b */
[----:B------:R-:W-:Y:S01]  /*75f0*/  FFMA R172, R149, R176, R178 ;  /* 0x000000b095ac7223 */ /* 0x000fe200000000b2 */
[----:B------:R-:W-:Y:S01]  /*7600*/  @P2 FADD R180, R180, 1 ;  /* 0x3f800000b4b42421 */ /* 0x000fe20000000000 */
[----:B------:R-:W-:Y:S02]  /*7610*/  HADD2.F32 R174, -RZ, R62.H1_H1 ;  /* 0x3000003effae7230 */ /* 0x000fe40000004100 */
[--C-:B------:R-:W-:Y:S02]  /*7620*/  HADD2.F32 R137, -RZ, R63.reuse.H1_H1 ;  /* 0x3000003fff897230 */ /* 0x100fe40000004100 */
[----:B------:R-:W-:Y:S01]  /*7630*/  FFMA R251, R251, R180, R182 ;  /* 0x000000b4fbfb7223 */ /* 0x000fe200000000b6 */
[----:B------:R-:W-:-:S02]  /*7640*/  HADD2.F32 R178, -RZ, R63.H0_H0 ;  /* 0x2000003fffb27230 */ /* 0x000fc40000004100 */
[----:B------:R-:W-:Y:S01]  /*7650*/  @P2 FADD R174, R174, 1 ;  /* 0x3f800000aeae2421 */ /* 0x000fe20000000000 */
[----:B------:R-:W-:Y:S02]  /*7660*/  HADD2.F32 R176, -RZ, R110.H1_H1 ;  /* 0x3000006effb07230 */ /* 0x000fe40000004100 */
[----:B------:R-:W-:Y:S01]  /*7670*/  @P2 FADD R137, R137, 1 ;  /* 0x3f80000089892421 */ /* 0x000fe20000000000 */
[--C-:B------:R-:W-:Y:S02]  /*7680*/  HADD2.F32 R139, -RZ, R111.reuse.H1_H1 ;  /* 0x3000006fff8b7230 */ /* 0x100fe40000004100 */
[----:B------:R-:W-:Y:S01]  /*7690*/  @P2 FADD R178, R178, 1 ;  /* 0x3f800000b2b22421 */ /* 0x000fe20000000000 */
[----:B------:R-:W-:Y:S02]  /*76a0*/  HADD2.F32 R180, -RZ, R111.H0_H0 ;  /* 0x2000006fffb47230 */ /* 0x000fe40000004100 */
[----:B------:R-:W-:Y:S01]  /*76b0*/  FFMA R167, R167, R174, R176 ;  /* 0x000000aea7a77223 */ /* 0x000fe200000000b0 */
[----:B------:R-:W-:-:S02]  /*76c0*/  HADD2.F32 R182, -RZ, R64.H0_H0 ;  /* 0x20000040ffb67230 */ /* 0x000fc40000004100 */
[----:B------:R-:W-:Y:S01]  /*76d0*/  FFMA R137, R186, R137, R139 ;  /* 0x00000089ba897223 */ /* 0x000fe2000000008b */
[----:B------:R-:W-:Y:S02]  /*76e0*/  HADD2.F32 R184, -RZ, R112.H0_H0 ;  /* 0x20000070ffb87230 */ /* 0x000fe40000004100 */
[----:B------:R-:W-:Y:S01]  /*76f0*/  FFMA R174, R151, R178, R180 ;  /* 0x000000b297ae7223 */ /* 0x000fe200000000b4 */
[----:B------:R-:W-:Y:S02]  /*7700*/  HADD2.F32 R139, -RZ, R64.H1_H1 ;  /* 0x30000040ff8b7230 */ /* 0x000fe40000004100 */
[----:B------:R-:W-:Y:S01]  /*7710*/  @P2 FADD R182, R182, 1 ;  /* 0x3f800000b6b62421 */ /* 0x000fe20000000000 */
[----:B------:R-:W-:Y:S02]  /*7720*/  HADD2.F32 R143, -RZ, R65.H1_H1 ;  /* 0x30000041ff8f7230 */ /* 0x000fe40000004100 */
[----:B------:R-:W-:Y:S02]  /*7730*/  HADD2.F32 R180, -RZ, R66.H0_H0 ;  /* 0x20000042ffb47230 */ /* 0x000fe40000004100 */
[----:B------:R-:W-:Y:S01]  /*7740*/  FFMA R157, R157, R182, R184 ;  /* 0x000000b69d9d7223 */ /* 0x000fe200000000b8 */
[----:B------:R-:W-:-:S02]  /*7750*/  HADD2.F32 R141, -RZ, R112.H1_H1 ;  /* 0x30000070ff8d7230 */ /* 0x000fc40000004100 */
[----:B------:R-:W-:Y:S01]  /*7760*/  @P2 FADD R139, R139, 1 ;  /* 0x3f8000008b8b2421 */ /* 0x000fe20000000000 */
[----:B------:R-:W-:Y:S02]  /*7770*/  HADD2.F32 R176, -RZ, R65.H0_H0 ;  /* 0x20000041ffb07230 */ /* 0x000fe40000004100 */
[----:B------:R-:W-:Y:S01]  /*7780*/  @P2 FADD R143, R143, 1 ;  /* 0x3f8000008f8f2421 */ /* 0x000fe20000000000 */
[--C-:B------:R-:W-:Y:S02]  /*7790*/  HADD2.F32 R145, -RZ, R113.reuse.H1_H1 ;  /* 0x30000071ff917230 */ /* 0x100fe40000004100 */
[----:B------:R-:W-:Y:S01]  /*77a0*/  @P2 FADD R180, R180, 1 ;  /* 0x3f800000b4b42421 */ /* 0x000fe20000000000 */
[----:B------:R-:W-:Y:S02]  /*77b0*/  HADD2.F32 R182, -RZ, R114.H0_H0 ;  /* 0x20000072ffb67230 */ /* 0x000fe40000004100 */
[----:B------:R-:W-:Y:S01]  /*77c0*/  FFMA R139, R158, R139, R141 ;  /* 0x0000008b9e8b7223 */ /* 0x000fe2000000008d */
[----:B------:R-:W-:-:S02]  /*77d0*/  HADD2.F32 R178, -RZ, R113.H0_H0 ;  /* 0x20000071ffb27230 */ /* 0x000fc40000004100 */
[----:B------:R-:W-:Y:S01]  /*77e0*/  @P2 FADD R176, R176, 1 ;  /* 0x3f800000b0b02421 */ /* 0x000fe20000000000 */
[----:B------:R-:W-:Y:S01]  /*77f0*/  FFMA R141, R160, R143, R145 ;  /* 0x0000008fa08d7223 */ /* 0x000fe20000000091 */
[----:B------:R-:W-:Y:S01]  /*7800*/  FFMA R161, R161, R180, R182 ;  /* 0x000000b4a1a17223 */ /* 0x000fe200000000b6 */
[----:B------:R-:W-:Y:S02]  /*7810*/  HADD2.F32 R143, -RZ, R66.H1_H1 ;  /* 0x30000042ff8f7230 */ /* 0x000fe40000004100 */
[----:B------:R-:W-:Y:S01]  /*7820*/  FFMA R159, R159, R176, R178 ;  /* 0x000000b09f9f7223 */ /* 0x000fe200000000b2 */
[----:B------:R-:W-:Y:S02]  /*7830*/  HADD2.F32 R180, -RZ, R68.H0_H0 ;  /* 0x20000044ffb47230 */ /* 0x000fe40000004100 */
[----:B------:R-:W-:Y:S01]  /*7840*/  FMUL R176, R161, R0 ;  /* 0x00000000a1b07220 */ /* 0x000fe20000400000 */
[----:B------:R-:W-:Y:S02]  /*7850*/  HADD2.F32 R147, -RZ, R67.H1_H1 ;  /* 0x30000043ff937230 */ /* 0x000fe40000004100 */
[----:B------:R-:W-:Y:S01]  /*7860*/  @P2 FADD R143, R143, 1 ;  /* 0x3f8000008f8f2421 */ /* 0x000fe20000000000 */
[----:B------:R-:W-:-:S02]  /*7870*/  HADD2.F32 R145, -RZ, R114.H1_H1 ;  /* 0x30000072ff917230 */ /* 0x000fc40000004100 */
[----:B------:R-:W-:Y:S01]  /*7880*/  @P2 FADD R180, R180, 1 ;  /* 0x3f800000b4b42421 */ /* 0x000fe20000000000 */
[----:B------:R-:W-:Y:S02]  /*7890*/  HADD2.F32 R178, -RZ, R67.H0_H0 ;  /* 0x20000043ffb27230 */ /* 0x000fe40000004100 */
[----:B------:R-:W-:Y:S01]  /*78a0*/  @P2 FADD R147, R147, 1 ;  /* 0x3f80000093932421 */ /* 0x000fe20000000000 */
[----:B------:R-:W-:Y:S02]  /*78b0*/  HADD2.F32 R160, -RZ, R116.H0_H0 ;  /* 0x20000074ffa07230 */ /* 0x000fe40000004100 */
[----:B------:R-:W-:Y:S01]  /*78c0*/  FFMA R143, R162, R143, R145 ;  /* 0x0000008fa28f7223 */ /* 0x000fe20000000091 */
[--C-:B------:R-:W-:Y:S02]  /*78d0*/  HADD2.F32 R149, -RZ, R115.reuse.H1_H1 ;  /* 0x30000073ff957230 */ /* 0x100fe40000004100 */
[----:B------:R-:W-:Y:S01]  /*78e0*/  @P2 FADD R178, R178, 1 ;  /* 0x3f800000b2b22421 */ /* 0x000fe20000000000 */
[----:B------:R-:W-:-:S02]  /*78f0*/  HADD2.F32 R158, -RZ, R115.H0_H0 ;  /* 0x20000073ff9e7230 */ /* 0x000fc40000004100 */
[----:B------:R-:W-:Y:S01]  /*7900*/  FFMA R180, R33, R180, R160 ;  /* 0x000000b421b47223 */ /* 0x000fe200000000a0 */
[----:B------:R-:W-:Y:S02]  /*7910*/  HADD2.F32 R33, -RZ, R68.H1_H1 ;  /* 0x30000044ff217230 */ /* 0x000fe40000004100 */
[----:B------:R-:W-:Y:S01]  /*7920*/  FFMA R145, R164, R147, R149 ;  /* 0x00000093a4917223 */ /* 0x000fe20000000095 */
[--C-:B------:R-:W-:Y:S02]  /*7930*/  HADD2.F32 R182, -RZ, R69.reuse.H0_H0 ;  /* 0x20000045ffb67230 */ /* 0x100fe40000004100 */
[----:B------:R-:W-:Y:S01]  /*7940*/  FFMA R178, R163, R178, R158 ;  /* 0x000000b2a3b27223 */ /* 0x000fe2000000009e */
[----:B------:R-:W-:Y:S02]  /*7950*/  HADD2.F32 R149, -RZ, R69.H1_H1 ;  /* 0x30000045ff957230 */ /* 0x000fe40000004100 */
[----:B------:R-:W-:Y:S01]  /*7960*/  @P2 FADD R33, R33, 1 ;  /* 0x3f80000021212421 */ /* 0x000fe20000000000 */
[----:B------:R-:W-:-:S02]  /*7970*/  HADD2.F32 R147, -RZ, R116.H1_H1 ;  /* 0x30000074ff937230 */ /* 0x000fc40000004100 */
[----:B------:R-:W-:Y:S01]  /*7980*/  @P2 FADD R182, R182, 1 ;  /* 0x3f800000b6b62421 */ /* 0x000fe20000000000 */
[--C-:B------:R-:W-:Y:S02]  /*7990*/  HADD2.F32 R158, -RZ, R117.reuse.H0_H0 ;  /* 0x20000075ff9e7230 */ /* 0x100fe40000004100 */
[----:B------:R-:W-:Y:S01]  /*79a0*/  @P2 FADD R149, R149, 1 ;  /* 0x3f80000095952421 */ /* 0x000fe20000000000 */
[----:B------:R-:W-:Y:S02]  /*79b0*/  HADD2.F32 R151, -RZ, R117.H1_H1 ;  /* 0x30000075ff977230 */ /* 0x000fe40000004100 */
[----:B------:R-:W-:Y:S01]  /*79c0*/  FFMA R33, R34, R33, R147 ;  /* 0x0000002122217223 */ /* 0x000fe20000000093 */
[----:B------:R-:W-:Y:S02]  /*79d0*/  HADD2.F32 R184, -RZ, R70.H0_H0 ;  /* 0x20000046ffb87230 */ /* 0x000fe40000004100 */
[----:B------:R-:W-:Y:S01]  /*79e0*/  FFMA R182, R35, R182, R158 ;  /* 0x000000b623b67223 */ /* 0x000fe2000000009e */
[----:B------:R-:W-:-:S02]  /*79f0*/  HADD2.F32 R160, -RZ, R118.H0_H0 ;  /* 0x20000076ffa07230 */ /* 0x000fc40000004100 */
[----:B------:R-:W-:Y:S01]  /*7a00*/  FFMA R35, R152, R149, R151 ;  /* 0x0000009598237223 */ /* 0x000fe20000000097 */
[----:B------:R-:W-:Y:S02]  /*7a10*/  HADD2.F32 R147, -RZ, R70.H1_H1 ;  /* 0x30000046ff937230 */ /* 0x000fe40000004100 */
[----:B------:R-:W-:Y:S01]  /*7a20*/  @P2 FADD R184, R184, 1 ;  /* 0x3f800000b8b82421 */ /* 0x000fe20000000000 */
[--C-:B------:R-:W-:Y:S02]  /*7a30*/  HADD2.F32 R151, -RZ, R71.reuse.H1_H1 ;  /* 0x30000047ff977230 */ /* 0x100fe40000004100 */
[----:B------:R-:W-:Y:S01]  /*7a40*/  FMUL R162, R157, R0 ;  /* 0x000000009da27220 */ /* 0x000fe20000400000 */
[----:B------:R-:W-:Y:S02]  /*7a50*/  HADD2.F32 R186, -RZ, R71.H0_H0 ;  /* 0x20000047ffba7230 */ /* 0x000fe40000004100 */
[----:B------:R-:W-:Y:S01]  /*7a60*/  FFMA R184, R153, R184, R160 ;  /* 0x000000b899b87223 */ /* 0x000fe200000000a0 */
[----:B------:R-:W-:-:S02]  /*7a70*/  HADD2.F32 R149, -RZ, R118.H1_H1 ;  /* 0x30000076ff957230 */ /* 0x000fc40000004100 */
[----:B------:R-:W-:Y:S01]  /*7a80*/  @P2 FADD R147, R147, 1 ;  /* 0x3f80000093932421 */ /* 0x000fe20000000000 */
[--C-:B------:R-:W-:Y:S02]  /*7a90*/  HADD2.F32 R153, -RZ, R119.reuse.H1_H1 ;  /* 0x30000077ff997230 */ /* 0x100fe40000004100 */
[----:B------:R-:W-:Y:S01]  /*7aa0*/  @P2 FADD R151, R151, 1 ;  /* 0x3f80000097972421 */ /* 0x000fe20000000000 */
[----:B------:R-:W-:Y:S02]  /*7ab0*/  HADD2.F32 R34, -RZ, R119.H0_H0 ;  /* 0x20000077ff227230 */ /* 0x000fe40000004100 */
[----:B------:R-:W-:Y:S01]  /*7ac0*/  @P2 FADD R186, R186, 1 ;  /* 0x3f800000baba2421 */ /* 0x000fe20000000000 */
[----:B------:R-:W-:Y:S01]  /*7ad0*/  FFMA R147, R154, R147, R149 ;  /* 0x000000939a937223 */ /* 0x000fe20000000095 */
[----:B------:R-:W-:Y:S01]  /*7ae0*/  FFMA R149, R156, R151, R153 ;  /* 0x000000979c957223 */ /* 0x000fe20000000099 */
[----:B------:R-:W-:Y:S02]  /*7af0*/  HADD2.F32 R151, -RZ, R72.H1_H1 ;  /* 0x30000048ff977230 */ /* 0x000fe40000004100 */
[----:B------:R-:W-:Y:S01]  /*7b00*/  FFMA R186, R155, R186, R34 ;  /* 0x000000ba9bba7223 */ /* 0x000fe20000000022 */
[----:B------:R-:W-:-:S02]  /*7b10*/  HADD2.F32 R155, -RZ, R73.H1_H1 ;  /* 0x30000049ff9b7230 */ /* 0x000fc40000004100 */
[----:B------:R-:W-:Y:S01]  /*7b20*/  FMUL R164, R159, R0 ;  /* 0x000000009fa47220 */ /* 0x000fe20000400000 */
[----:B------:R-:W-:Y:S02]  /*7b30*/  HADD2.F32 R153, -RZ, R120.H1_H1 ;  /* 0x30000078ff997230 */ /* 0x000fe40000004100 */
[----:B------:R-:W-:Y:S01]  /*7b40*/  @P2 FADD R151, R151, 1 ;  /* 0x3f80000097972421 */ /* 0x000fe20000000000 */
[----:B------:R-:W-:Y:S02]  /*7b50*/  HADD2.F32 R163, -RZ, R121.H1_H1 ;  /* 0x30000079ffa37230 */ /* 0x000fe40000004100 */
[----:B------:R-:W-:Y:S01]  /*7b60*/  @P2 FADD R155, R155, 1 ;  /* 0x3f8000009b9b2421 */ /* 0x000fe20000000000 */
[----:B------:R-:W-:Y:S02]  /*7b70*/  HADD2.F32 R192, -RZ, R74.H0_H0 ;  /* 0x2000004affc07230 */ /* 0x000fe40000004100 */
[----:B------:R-:W-:Y:S01]  /*7b80*/  FFMA R151, R16, R151, R153 ;  /* 0x0000009710977223 */ /* 0x000fe20000000099 */
[----:B------:R-:W-:-:S02]  /*7b90*/  HADD2.F32 R154, -RZ, R122.H0_H0 ;  /* 0x2000007aff9a7230 */ /* 0x000fc40000004100 */
[----:B------:R-:W-:Y:S01]  /*7ba0*/  FFMA R153, R14, R155, R163 ;  /* 0x0000009b0e997223 */ /* 0x000fe200000000a3 */
[--C-:B------:R-:W-:Y:S02]  /*7bb0*/  HADD2.F32 R194, -RZ, R75.reuse.H0_H0 ;  /* 0x2000004bffc27230 */ /* 0x100fe40000004100 */
[----:B------:R-:W-:Y:S01]  /*7bc0*/  @P2 FADD R192, R192, 1 ;  /* 0x3f800000c0c02421 */ /* 0x000fe20000000000 */
[----:B------:R-:W-:Y:S02]  /*7bd0*/  HADD2.F32 R163, -RZ, R75.H1_H1 ;  /* 0x3000004bffa37230 */ /* 0x000fe40000004100 */
[--C-:B------:R-:W-:Y:S02]  /*7be0*/  HADD2.F32 R14, -RZ, R123.reuse.H0_H0 ;  /* 0x2000007bff0e7230 */ /* 0x100fe40000004100 */
[----:B------:R-:W-:Y:S01]  /*7bf0*/  FFMA R192, R11, R192, R154 ;  /* 0x000000c00bc07223 */ /* 0x000fe2000000009a */
[----:B------:R-:W-:Y:S02]  /*7c00*/  HADD2.F32 R11, -RZ, R74.H1_H1 ;  /* 0x3000004aff0b7230 */ /* 0x000fe40000004100 */
[----:B------:R-:W-:Y:S01]  /*7c10*/  @P2 FADD R194, R194, 1 ;  /* 0x3f800000c2c22421 */ /* 0x000fe20000000000 */
[----:B------:R-:W-:-:S02]  /*7c20*/  HADD2.F32 R179, -RZ, R123.H1_H1 ;  /* 0x3000007bffb37230 */ /* 0x000fc40000004100 */
[----:B------:R-:W-:Y:S01]  /*7c30*/  @P2 FADD R163, R163, 1 ;  /* 0x3f800000a3a32421 */ /* 0x000fe20000000000 */
[----:B------:R-:W-:Y:S02]  /*7c40*/  HADD2.F32 R155, -RZ, R122.H1_H1 ;  /* 0x3000007aff9b7230 */ /* 0x000fe40000004100 */
[----:B------:R-:W-:Y:S01]  /*7c50*/  FFMA R194, R9, R194, R14 ;  /* 0x000000c209c27223 */ /* 0x000fe2000000000e */
[----:B------:R-:W-:Y:S01]  /*7c60*/  @P2 FADD R11, R11, 1 ;  /* 0x3f8000000b0b2421 */ /* 0x000fe20000000000 */
[----:B------:R-:W-:Y:S01]  /*7c70*/  FFMA R9, R10, R163, R179 ;  /* 0x000000a30a097223 */ /* 0x000fe200000000b3 */
[----:B------:R-:W-:Y:S02]  /*7c80*/  HADD2.F32 R10, -RZ, R77.H0_H0 ;  /* 0x2000004dff0a7230 */ /* 0x000fe40000004100 */
[----:B------:R-:W-:Y:S01]  /*7c90*/  FFMA R11, R12, R11, R155 ;  /* 0x0000000b0c0b7223 */ /* 0x000fe2000000009b */
[----:B------:R-:W-:Y:S02]  /*7ca0*/  HADD2.F32 R12, -RZ, R125.H0_H0 ;  /* 0x2000007dff0c7230 */ /* 0x000fe40000004100 */
[----:B------:R-:W-:Y:S01]  /*7cb0*/  @P2 FADD R10, R10, 1 ;  /* 0x3f8000000a0a2421 */ /* 0x000fe20000000000 */
[----:B------:R-:W-:-:S02]  /*7cc0*/  HADD2.F32 R152, -RZ, R72.H0_H0 ;  /* 0x20000048ff987230 */ /* 0x000fc40000004100 */
[----:B------:R-:W-:Y:S02]  /*7cd0*/  HADD2.F32 R158, -RZ, R120.H0_H0 ;  /* 0x20000078ff9e7230 */ /* 0x000fe40000004100 */
[----:B------:R-:W-:Y:S01]  /*7ce0*/  FFMA R21, R21, R10, R12 ;  /* 0x0000000a15157223 */ /* 0x000fe2000000000c */
[----:B------:R-:W-:Y:S01]  /*7cf0*/  FMNMX3 R10, R5, |R134|, |R133|, !PT ;  /* 0x40000086050a7276 */ /* 0x000fe20007800485 */
[----:B------:R-:W-:Y:S01]  /*7d00*/  @P2 FADD R152, R152, 1 ;  /* 0x3f80000098982421 */ /* 0x000fe20000000000 */
[----:B------:R-:W-:Y:S02]  /*7d10*/  HADD2.F32 R34, -RZ, R73.H0_H0 ;  /* 0x20000049ff227230 */ /* 0x000fe40000004100 */
[----:B------:R-:W-:Y:S01]  /*7d20*/  FMUL R198, R21, R0 ;  /* 0x0000000015c67220 */ /* 0x000fe20000400000 */
[----:B------:R-:W-:Y:S01]  /*7d30*/  FMNMX3 R10, R10, |R135|, |R173|, !PT ;  /* 0x400000870a0a7276 */ /* 0x000fe200078004ad */
[----:B------:R-:W-:Y:S01]  /*7d40*/  FFMA R15, R15, R152, R158 ;  /* 0x000000980f0f7223 */ /* 0x000fe2000000009e */
[----:B------:R-:W-:-:S02]  /*7d50*/  HADD2.F32 R152, -RZ, R121.H0_H0 ;  /* 0x20000079ff987230 */ /* 0x000fc40000004100 */
[----:B------:R-:W-:Y:S01]  /*7d60*/  @P2 FADD R34, R34, 1 ;  /* 0x3f80000022222421 */ /* 0x000fe20000000000 */
[----:B------:R-:W-:Y:S01]  /*7d70*/  FMNMX3 R10, R10, |R177|, |R181|, !PT ;  /* 0x400000b10a0a7276 */ /* 0x000fe200078004b5 */
[----:B------:R-:W-:Y:S02]  /*7d80*/  HADD2.F32 R16, -RZ, R76.H0_H0 ;  /* 0x2000004cff107230 */ /* 0x000fe40000004100 */
[----:B------:R-:W-:Y:S01]  /*7d90*/  FMUL R188, R15, R0 ;  /* 0x000000000fbc7220 */ /* 0x000fe20000400000 */
[----:B------:R-:W-:Y:S01]  /*7da0*/  FFMA R13, R13, R34, R152 ;  /* 0x000000220d0d7223 */ /* 0x000fe20000000098 */
[----:B------:R-:W-:Y:S01]  /*7db0*/  FMNMX3 R10, R10, |R183|, |R175|, !PT ;  /* 0x400000b70a0a7276 */ /* 0x000fe200078004af */
[----:B------:R-:W-:Y:S02]  /*7dc0*/  HADD2.F32 R34, -RZ, R124.H0_H0 ;  /* 0x2000007cff227230 */ /* 0x000fe40000004100 */
[----:B------:R-:W-:Y:S01]  /*7dd0*/  @P2 FADD R16, R16, 1 ;  /* 0x3f80000010102421 */ /* 0x000fe20000000000 */
[----:B------:R-:W-:Y:S01]  /*7de0*/  HADD2.F32 R14, -RZ, R78.H0_H0 ;  /* 0x2000004eff0e7230 */ /* 0x000fe20000004100 */
[----:B------:R-:W-:Y:S01]  /*7df0*/  FMNMX3 R10, R10, |R185|, |R211|, !PT ;  /* 0x400000b90a0a7276 */ /* 0x000fe200078004d3 */
[----:B------:R-:W-:-:S02]  /*7e00*/  HADD2.F32 R12, -RZ, R79.H0_H0 ;  /* 0x2000004fff0c7230 */ /* 0x000fc40000004100 */
[----:B------:R-:W-:Y:S01]  /*7e10*/  FFMA R23, R23, R16, R34 ;  /* 0x0000001017177223 */ /* 0x000fe20000000022 */
[----:B------:R-:W-:Y:S01]  /*7e20*/  HADD2.F32 R16, -RZ, R126.H0_H0 ;  /* 0x2000007eff107230 */ /* 0x000fe20000004100 */
[----:B------:R-:W-:Y:S01]  /*7e30*/  FMNMX3 R10, R10, |R132|, |R169|, !PT ;  /* 0x400000840a0a7276 */ /* 0x000fe200078004a9 */
[----:B------:R-:W-:Y:S01]  /*7e40*/  @P2 FADD R14, R14, 1 ;  /* 0x3f8000000e0e2421 */ /* 0x000fe20000000000 */
[----:B------:R-:W-:Y:S02]  /*7e50*/  HADD2.F32 R155, -RZ, R76.H1_H1 ;  /* 0x3000004cff9b7230 */ /* 0x000fe40000004100 */
[----:B------:R-:W-:Y:S01]  /*7e60*/  @P2 FADD R12, R12, 1 ;  /* 0x3f8000000c0c2421 */ /* 0x000fe20000000000 */
[----:B------:R-:W-:Y:S01]  /*7e70*/  FMNMX3 R10, R10, |R213|, |R215|, !PT ;  /* 0x400000d50a0a7276 */ /* 0x000fe200078004d7 */
[----:B------:R-:W-:Y:S01]  /*7e80*/  FFMA R19, R19, R14, R16 ;  /* 0x0000000e13137223 */ /* 0x000fe20000000010 */
[----:B------:R-:W-:Y:S02]  /*7e90*/  HADD2.F32 R179, -RZ, R77.H1_H1 ;  /* 0x3000004dffb37230 */ /* 0x000fe40000004100 */
[----:B------:R-:W-:Y:S01]  /*7ea0*/  @P2 FADD R155, R155, 1 ;  /* 0x3f8000009b9b2421 */ /* 0x000fe20000000000 */
[----:B------:R-:W-:Y:S01]  /*7eb0*/  FMNMX3 R10, R10, |R136|, |R171|, !PT ;  /* 0x400000880a0a7276 */ /* 0x000fe200078004ab */
[----:B------:R-:W-:-:S02]  /*7ec0*/  HADD2.F32 R14, -RZ, R127.H0_H0 ;  /* 0x2000007fff0e7230 */ /* 0x000fc40000004100 */
[----:B------:R-:W-:Y:S01]  /*7ed0*/  FMUL R190, R13, R0 ;  /* 0x000000000dbe7220 */ /* 0x000fe20000400000 */
[----:B------:R-:W-:Y:S01]  /*7ee0*/  HADD2.F32 R163, -RZ, R124.H1_H1 ;  /* 0x3000007cffa37230 */ /* 0x000fe20000004100 */
[----:B------:R-:W-:Y:S01]  /*7ef0*/  FMNMX3 R10, R10, |R203|, |R217|, !PT ;  /* 0x400000cb0a0a7276 */ /* 0x000fe200078004d9 */
[----:B------:R-:W-:Y:S02]  /*7f00*/  HADD2.F32 R233, -RZ, R125.H1_H1 ;  /* 0x3000007dffe97230 */ /* 0x000fe40000004100 */
[----:B------:R-:W-:Y:S01]  /*7f10*/  @P2 FADD R179, R179, 1 ;  /* 0x3f800000b3b32421 */ /* 0x000fe20000000000 */
[----:B------:R-:W-:Y:S01]  /*7f20*/  FFMA R17, R17, R12, R14 ;  /* 0x0000000c11117223 */ /* 0x000fe2000000000e */
[----:B------:R-:W-:Y:S01]  /*7f30*/  HADD2.F32 R12, -RZ, R80.H0_H0 ;  /* 0x20000050ff0c7230 */ /* 0x000fe20000004100 */
[----:B------:R-:W-:Y:S01]  /*7f40*/  FMNMX3 R10, R10, |R205|, |R219|, !PT ;  /* 0x400000cd0a0a7276 */ /* 0x000fe200078004db */
[----:B------:R-:W-:Y:S01]  /*7f50*/  FFMA R155, R24, R155, R163 ;  /* 0x0000009b189b7223 */ /* 0x000fe200000000a3 */
[----:B------:R-:W-:Y:S01]  /*7f60*/  FFMA R163, R22, R179, R233 ;  /* 0x000000b316a37223 */ /* 0x000fe200000000e9 */
[----:B------:R-:W-:-:S02]  /*7f70*/  HADD2.F32 R233, -RZ, R79.H1_H1 ;  /* 0x3000004fffe97230 */ /* 0x000fc40000004100 */
[----:B------:R-:W-:Y:S01]  /*7f80*/  @P2 FADD R12, R12, 1 ;  /* 0x3f8000000c0c2421 */ /* 0x000fe20000000000 */
[----:B------:R-:W-:Y:S01]  /*7f90*/  HADD2.F32 R14, -RZ, R128.H0_H0 ;  /* 0x20000080ff0e7230 */ /* 0x000fe20000004100 */
[----:B------:R-:W-:Y:S01]  /*7fa0*/  FMNMX3 R10, R10, |R207|, |R221|, !PT ;  /* 0x400000cf0a0a7276 */ /* 0x000fe200078004dd */
[----:B------:R-:W-:Y:S02]  /*7fb0*/  HADD2.F32 R16, -RZ, R81.H0_H0 ;  /* 0x20000051ff107230 */ /* 0x000fe40000004100 */
[----:B------:R-:W-:Y:S01]  /*7fc0*/  @P2 FADD R233, R233, 1 ;  /* 0x3f800000e9e92421 */ /* 0x000fe20000000000 */
[----:B------:R-:W-:Y:S02]  /*7fd0*/  HADD2.F32 R237, -RZ, R127.H1_H1 ;  /* 0x3000007fffed7230 */ /* 0x000fe40000004100 */
[----:B------:R-:W-:Y:S01]  /*7fe0*/  FFMA R31, R31, R12, R14 ;  /* 0x0000000c1f1f7223 */ /* 0x000fe2000000000e */
[----:B------:R-:W-:Y:S01]  /*7ff0*/  HADD2.F32 R179, -RZ, R78.H1_H1 ;  /* 0x3000004effb37230 */ /* 0x000fe20000004100 */
[----:B------:R-:W-:Y:S01]  /*8000*/  FMNMX3 R10, R10, |R209|, |R223|, !PT ;  /* 0x400000d10a0a7276 */ /* 0x000fe200078004df */
[----:B------:R-:W-:-:S02]  /*8010*/  HADD2.F32 R12, -RZ, R129.H0_H0 ;  /* 0x20000081ff0c7230 */ /* 0x000fc40000004100 */
[----:B------:R-:W-:Y:S01]  /*8020*/  @P2 FADD R16, R16, 1 ;  /* 0x3f80000010102421 */ /* 0x000fe20000000000 */
[----:B------:R-:W-:Y:S02]  /*8030*/  HADD2.F32 R5, -RZ, R126.H1_H1 ;  /* 0x3000007eff057230 */ /* 0x000fe40000004100 */
[----:B------:R-:W-:Y:S01]  /*8040*/  FFMA R233, R18, R233, R237 ;  /* 0x000000e912e97223 */ /* 0x000fe200000000ed */
[----:B------:R-:W-:Y:S01]  /*8050*/  FMNMX3 R10, R10, |R195|, |R225|, !PT ;  /* 0x400000c30a0a7276 */ /* 0x000fe200078004e1 */
[----:B------:R-:W-:Y:S01]  /*8060*/  @P2 FADD R179, R179, 1 ;  /* 0x3f800000b3b32421 */ /* 0x000fe20000000000 */
[----:B------:R-:W0:Y:S01]  /*8070*/  LDC.U8 R18, c[0x0][0x404] ;  /* 0x00010100ff127b82 */ /* 0x000e220000000000 */
[----:B------:R-:W-:Y:S02]  /*8080*/  HADD2.F32 R237, -RZ, R80.H1_H1 ;  /* 0x30000050ffed7230 */ /* 0x000fe40000004100 */
[----:B------:R-:W-:Y:S01]  /*8090*/  FFMA R29, R29, R16, R12 ;  /* 0x000000101d1d7223 */ /* 0x000fe2000000000c */
[----:B------:R-:W-:Y:S01]  /*80a0*/  HADD2.F32 R12, -RZ, R82.H0_H0 ;  /* 0x20000052ff0c7230 */ /* 0x000fe20000004100 */
[----:B------:R-:W-:Y:S01]  /*80b0*/  FMNMX3 R10, R10, |R197|, |R227|, !PT ;  /* 0x400000c50a0a7276 */ /* 0x000fe200078004e3 */
[----:B------:R-:W-:Y:S01]  /*80c0*/  FFMA R179, R20, R179, R5 ;  /* 0x000000b314b37223 */ /* 0x000fe20000000005 */
[----:B------:R-:W-:-:S02]  /*80d0*/  HADD2.F32 R5, -RZ, R128.H1_H1 ;  /* 0x30000080ff057230 */ /* 0x000fc40000004100 */
[----:B------:R-:W-:Y:S01]  /*80e0*/  @P2 FADD R237, R237, 1 ;  /* 0x3f800000eded2421 */ /* 0x000fe20000000000 */
[----:B------:R-:W-:Y:S02]  /*80f0*/  HADD2.F32 R14, -RZ, R130.H0_H0 ;  /* 0x20000082ff0e7230 */ /* 0x000fe40000004100 */
[----:B------:R-:W-:Y:S01]  /*8100*/  @P2 FADD R12, R12, 1 ;  /* 0x3f8000000c0c2421 */ /* 0x000fe20000000000 */
[----:B------:R-:W-:Y:S01]  /*8110*/  HADD2.F32 R241, -RZ, R81.H1_H1 ;  /* 0x30000051fff17230 */ /* 0x000fe20000004100 */
[----:B------:R-:W-:Y:S01]  /*8120*/  FMNMX3 R10, R10, |R199|, |R229|, !PT ;  /* 0x400000c70a0a7276 */ /* 0x000fe200078004e5 */
[----:B------:R-:W-:Y:S01]  /*8130*/  FFMA R237, R32, R237, R5 ;  /* 0x000000ed20ed7223 */ /* 0x000fe20000000005 */
[----:B------:R-:W-:Y:S02]  /*8140*/  HADD2.F32 R5, -RZ, R129.H1_H1 ;  /* 0x30000081ff057230 */ /* 0x000fe40000004100 */
[----:B------:R-:W-:Y:S01]  /*8150*/  FFMA R27, R27, R12, R14 ;  /* 0x0000000c1b1b7223 */ /* 0x000fe2000000000e */
[----:B------:R-:W-:Y:S01]  /*8160*/  FMNMX3 R10, R10, |R201|, |R231|, !PT ;  /* 0x400000c90a0a7276 */ /* 0x000fe200078004e7 */
[----:B------:R-:W-:Y:S01]  /*8170*/  @P2 FADD R241, R241, 1 ;  /* 0x3f800000f1f12421 */ /* 0x000fe20000000000 */
[----:B------:R-:W-:-:S02]  /*8180*/  HADD2.F32 R12, -RZ, R83.H0_H0 ;  /* 0x20000053ff0c7230 */ /* 0x000fc40000004100 */
[----:B------:R-:W-:Y:S01]  /*8190*/  FMUL R16, R135, R0 ;  /* 0x0000000087107220 */ /* 0x000fe20000400000 */
[----:B------:R-:W-:Y:S01]  /*81a0*/  HADD2.F32 R245, -RZ, R82.H1_H1 ;  /* 0x30000052fff57230 */ /* 0x000fe20000004100 */
[----:B------:R-:W-:Y:S01]  /*81b0*/  FMNMX3 R10, R10, |R138|, |R191|, !PT ;  /* 0x4000008a0a0a7276 */ /* 0x000fe200078004bf */
[----:B------:R-:W-:Y:S01]  /*81c0*/  FFMA R241, R30, R241, R5 ;  /* 0x000000f11ef17223 */ /* 0x000fe20000000005 */
[----:B------:R-:W-:Y:S02]  /*81d0*/  HADD2.F32 R14, -RZ, R131.H0_H0 ;  /* 0x20000083ff0e7230 */ /* 0x000fe40000004100 */
[----:B------:R-:W-:Y:S01]  /*81e0*/  @P2 FADD R12, R12, 1 ;  /* 0x3f8000000c0c2421 */ /* 0x000fe20000000000 */
[----:B------:R-:W-:Y:S02]  /*81f0*/  HADD2.F32 R5, -RZ, R130.H1_H1 ;  /* 0x30000082ff057230 */ /* 0x000fe40000004100 */
[----:B------:R-:W-:Y:S01]  /*8200*/  @P2 FADD R245, R245, 1 ;  /* 0x3f800000f5f52421 */ /* 0x000fe20000000000 */
[----:B------:R-:W-:Y:S01]  /*8210*/  HADD2.F32 R249, -RZ, R83.H1_H1 ;  /* 0x30000053fff97230 */ /* 0x000fe20000004100 */
[----:B------:R-:W-:Y:S01]  /*8220*/  FMNMX3 R10, R10, |R140|, |R235|, !PT ;  /* 0x4000008c0a0a7276 */ /* 0x000fe200078004eb */
[----:B------:R-:W-:Y:S01]  /*8230*/  FFMA R25, R25, R12, R14 ;  /* 0x0000000c19197223 */ /* 0x000fe2000000000e */
[----:B------:R-:W-:Y:S01]  /*8240*/  FFMA R245, R28, R245, R5 ;  /* 0x000000f51cf57223 */ /* 0x000fe20000000005 */
[----:B------:R-:W-:-:S02]  /*8250*/  HADD2.F32 R12, -RZ, R131.H1_H1 ;  /* 0x30000083ff0c7230 */ /* 0x000fc40000004100 */
[----:B------:R-:W-:Y:S01]  /*8260*/  @P2 FADD R249, R249, 1 ;  /* 0x3f800000f9f92421 */ /* 0x000fe20000000000 */
[----:B------:R-:W-:Y:S01]  /*8270*/  FMUL R5, R134, R0 ;  /* 0x0000000086057220 */ /* 0x000fe20000400000 */
[----:B------:R-:W-:Y:S01]  /*8280*/  FMNMX3 R10, R10, |R142|, |R193|, !PT ;  /* 0x4000008e0a0a7276 */ /* 0x000fe200078004c1 */
[----:B------:R-:W-:Y:S01]  /*8290*/  FMUL R14, R177, R0 ;  /* 0x00000000b10e7220 */ /* 0x000fe20000400000 */
[----:B0-----:R-:W-:Y:S01]  /*82a0*/  ISETP.NE.AND P1, PT, R18, RZ, PT ;  /* 0x000000ff1200720c */ /* 0x001fe20003f25270 */
[----:B------:R-:W-:Y:S01]  /*82b0*/  FFMA R249, R26, R249, R12 ;  /* 0x000000f91af97223 */ /* 0x000fe2000000000c */
        /* <DEDUP_REMOVED lines=8> */
[----:B------:R-:W-:Y:S01]  /*8340*/  FSEL R156, R132, R5, !P1 ;  /* 0x00000005849c7208 */ /* 0x000fe20004800000 */
[----:B------:R-:W-:Y:S01]  /*8350*/  FMUL R18, R185, R0 ;  /* 0x00000000b9127220 */ /* 0x000fe20000400000 */
[----:B------:R-:W-:Y:S01]  /*8360*/  FMNMX3 R5, R10, |R148|, |R243|, !PT ;  /* 0x400000940a057276 */ /* 0x000fe200078004f3 */
[-C--:B------:R-:W-:Y:S01]  /*8370*/  FMUL R20, R213, R0.reuse ;  /* 0x00000000d5147220 */ /* 0x080fe20000400000 */
[----:B------:R-:W-:Y:S01]  /*8380*/  FSEL R158, R136, R135, !P1 ;  /* 0x00000087889e7208 */ /* 0x000fe20004800000 */
[C---:B------:R-:W-:Y:S01]  /*8390*/  FMUL R135, R138.reuse, R0 ;  /* 0x000000008a877220 */ /* 0x040fe20000400000 */
[----:B------:R-:W-:Y:S01]  /*83a0*/  FMNMX3 R5, R5, |R166|, |R189|, !PT ;  /* 0x400000a605057276 */ /* 0x000fe200078004bd */
[----:B------:R-:W-:Y:S01]  /*83b0*/  FMUL R24, R207, R0 ;  /* 0x00000000cf187220 */ /* 0x000fe20000400000 */
        /* <DEDUP_REMOVED lines=11> */
[-C--:B------:R-:W-:Y:S01]  /*8470*/  @P1 FMUL R173, R173, R0.reuse ;  /* 0x00000000adad1220 */ /* 0x080fe20000400000 */
[----:B------:R-:W-:Y:S01]  /*8480*/  FSEL R146, R146, R135, !P1 ;  /* 0x0000008792927208 */ /* 0x000fe20004800000 */
[----:B------:R-:W-:Y:S01]  /*8490*/  FMUL R135, R168, R0 ;  /* 0x00000000a8877220 */ /* 0x000fe20000400000 */
[----:B------:R-:W-:Y:S01]  /*84a0*/  FMNMX3 R5, R5, |R150|, |R167|, !PT ;  /* 0x4000009605057276 */ /* 0x000fe200078004a7 */
[----:B------:R-:W-:Y:S01]  /*84b0*/  @P1 FMUL R175, R175, R0 ;  /* 0x00000000afaf1220 */ /* 0x000fe20000400000 */
[----:B------:R-:W-:Y:S01]  /*84c0*/  FSEL R134, R183, R134, !P1 ;  /* 0x00000086b7867208 */ /* 0x000fe20004800000 */
[----:B------:R-:W-:Y:S01]  /*84d0*/  FMUL R183, R142, R0 ;  /* 0x000000008eb77220 */ /* 0x000fe20000400000 */
[----:B------:R-:W-:Y:S01]  /*84e0*/  FMNMX3 R34, R5, |R174|, |R137|, !PT ;  /* 0x400000ae05227276 */ /* 0x000fe20007800489 */
[-C--:B------:R-:W-:Y:S01]  /*84f0*/  FMUL R5, R144, R0.reuse ;  /* 0x0000000090057220 */ /* 0x080fe20000400000 */
[----:B------:R-:W-:Y:S01]  /*8500*/  FSEL R140, R140, R177, !P1 ;  /* 0x000000b18c8c7208 */ /* 0x000fe20004800000 */
[-C--:B------:R-:W-:Y:S01]  /*8510*/  FMUL R177, R148, R0.reuse ;  /* 0x0000000094b17220 */ /* 0x080fe20000400000 */
[----:B------:R-:W-:Y:S01]  /*8520*/  FMNMX3 R34, R34, |R157|, |R139|, !PT ;  /* 0x4000009d22227276 */ /* 0x000fe2000780048b */
[-C--:B------:R-:W-:Y:S01]  /*8530*/  @P1 FMUL R169, R169, R0.reuse ;  /* 0x00000000a9a91220 */ /* 0x080fe20000400000 */
[----:B------:R-:W-:Y:S01]  /*8540*/  FSEL R144, R144, R5, !P1 ;  /* 0x0000000590907208 */ /* 0x000fe20004800000 */
[-C--:B------:R-:W-:Y:S01]  /*8550*/  @P1 FMUL R171, R171, R0.reuse ;  /* 0x00000000abab1220 */ /* 0x080fe20000400000 */
[----:B------:R-:W-:Y:S01]  /*8560*/  FMNMX3 R34, R34, |R159|, |R141|, !PT ;  /* 0x4000009f22227276 */ /* 0x000fe2000780048d */
[-C--:B------:R-:W-:Y:S01]  /*8570*/  FMUL R196, R23, R0.reuse ;  /* 0x0000000017c47220 */ /* 0x080fe20000400000 */
[----:B------:R-:W-:Y:S01]  /*8580*/  FSEL R142, R142, R183, !P1 ;  /* 0x000000b78e8e7208 */ /* 0x000fe20004800000 */
[-C--:B------:R-:W-:Y:S01]  /*8590*/  FMUL R183, R166, R0.reuse ;  /* 0x00000000a6b77220 */ /* 0x080fe20000400000 */
        /* <DEDUP_REMOVED lines=27> */
[-C--:B------:R-:W-:Y:S01]  /*8750*/  FMUL R5, R186, R0.reuse ;  /* 0x00000000ba057220 */ /* 0x080fe20000400000 */
        /* <DEDUP_REMOVED lines=17> */
[----:B------:R-:W-:Y:S01]  /*8870*/  IMAD R21, R4, 0x1800, R6 ;  /* 0x0000180004157824 */ /* 0x000fe200078e0206 */
[----:B------:R-:W-:Y:S01]  /*8880*/  FSEL R22, R207, R24, !P1 ;  /* 0x00000018cf167208 */ /* 0x000fe20004800000 */
[-C--:B------:R-:W-:Y:S01]  /*8890*/  FMUL R24, R209, R0.reuse ;  /* 0x00000000d1187220 */ /* 0x080fe20000400000 */
[----:B------:R-:W-:Y:S01]  /*88a0*/  FMNMX3 R160, R160, |R19|, |R179|, !PT ;  /* 0x40000013a0a07276 */ /* 0x000fe200078004b3 */
[-C--:B------:R-:W-:Y:S01]  /*88b0*/  @P1 FMUL R219, R219, R0.reuse ;  /* 0x00000000dbdb1220 */ /* 0x080fe20000400000 */
        /* <DEDUP_REMOVED lines=9> */
[-C--:B------:R-:W-:Y:S01]  /*8950*/  FMUL R208, R27, R0.reuse ;  /* 0x000000001bd07220 */ /* 0x080fe20000400000 */
[----:B------:R-:W-:Y:S01]  /*8960*/  FMNMX3 R160, R160, |R29|, |R241|, !PT ;  /* 0x4000001da0a07276 */ /* 0x000fe200078004f1 */
[----:B------:R-:W-:Y:S01]  /*8970*/  FMUL R210, R25, R0 ;  /* 0x0000000019d27220 */ /* 0x000fe20000400000 */
[----:B------:R-:W-:Y:S01]  /*8980*/  FSEL R190, R13, R190, !P1 ;  /* 0x000000be0dbe7208 */ /* 0x000fe20004800000 */
[-C--:B------:R-:W-:Y:S01]  /*8990*/  @P1 FMUL R191, R191, R0.reuse ;  /* 0x00000000bfbf1220 */ /* 0x080fe20000400000 */
[----:B------:R-:W-:Y:S01]  /*89a0*/  FMNMX3 R168, R160, |R27|, |R245|, !PT ;  /* 0x4000001ba0a87276 */ /* 0x000fe200078004f5 */
[-C--:B------:R-:W-:Y:S01]  /*89b0*/  @P1 FMUL R235, R235, R0.reuse ;  /* 0x00000000ebeb1220 */ /* 0x080fe20000400000 */
[----:B------:R-:W0:Y:S01]  /*89c0*/  LDC.64 R160, c[0x0][0x3c8] ;  /* 0x0000f200ffa07b82 */ /* 0x000e220000000a00 */
[----:B------:R-:W-:Y:S01]  /*89d0*/  FSEL R194, R194, R5, !P1 ;  /* 0x00000005c2c27208 */ /* 0x000fe20004800000 */
[----:B------:R-:W-:Y:S01]  /*89e0*/  @P1 FMUL R193, R193, R0 ;  /* 0x00000000c1c11220 */ /* 0x000fe20000400000 */
[----:B------:R-:W-:Y:S01]  /*89f0*/  FSEL R200, R19, R200, !P1 ;  /* 0x000000c813c87208 */ /* 0x000fe20004800000 */
[----:B------:R-:W-:Y:S01]  /*8a00*/  @P1 FMUL R239, R239, R0 ;  /* 0x00000000efef1220 */ /* 0x000fe20000400000 */
[----:B------:R-:W-:Y:S01]  /*8a10*/  FSEL R202, R17, R202, !P1 ;  /* 0x000000ca11ca7208 */ /* 0x000fe20004800000 */
[-C--:B------:R-:W-:Y:S01]  /*8a20*/  FMUL R204, R31, R0.reuse ;  /* 0x000000001fcc7220 */ /* 0x080fe20000400000 */
[----:B------:R-:W-:Y:S01]  /*8a30*/  FSEL R182, R182, R157, !P1 ;  /* 0x0000009db6b67208 */ /* 0x000fe20004800000 */
[-C--:B------:R-:W-:Y:S01]  /*8a40*/  FMUL R206, R29, R0.reuse ;  /* 0x000000001dce7220 */ /* 0x080fe20000400000 */
[----:B------:R-:W-:Y:S01]  /*8a50*/  FSEL R184, R184, R159, !P1 ;  /* 0x0000009fb8b87208 */ /* 0x000fe20004800000 */
[-C--:B------:R-:W-:Y:S01]  /*8a60*/  @P1 FMUL R187, R187, R0.reuse ;  /* 0x00000000bbbb1220 */ /* 0x080fe20000400000 */
[----:B------:R-:W-:Y:S01]  /*8a70*/  FSEL R192, R192, R135, !P1 ;  /* 0x00000087c0c07208 */ /* 0x000fe20004800000 */
[-C--:B------:R-:W-:Y:S01]  /*8a80*/  @P1 FMUL R243, R243, R0.reuse ;  /* 0x00000000f3f31220 */ /* 0x080fe20000400000 */
[----:B------:R-:W-:Y:S01]  /*8a90*/  FMNMX3 R5, R168, |R25|, |R249|, !PT ;  /* 0x40000019a8057276 */ /* 0x000fe200078004f9 */
[----:B------:R-:W-:Y:S01]  /*8aa0*/  @P1 FMUL R189, R189, R0 ;  /* 0x00000000bdbd1220 */ /* 0x000fe20000400000 */
[----:B------:R-:W-:Y:S01]  /*8ab0*/  F2FP.F16.F32.PACK_AB R12, R133, R12 ;  /* 0x0000000c850c723e */ /* 0x000fe200000000ff */
        /* <DEDUP_REMOVED lines=8> */
[----:B0-----:R-:W-:Y:S01]  /*8b40*/  IMAD.WIDE.U32 R168, R21, 0x10, R160 ;  /* 0x0000001015a87825 */ /* 0x001fe200078e00a0 */
[----:B------:R-:W-:-:S03]  /*8b50*/  FSEL R196, R23, R196, !P1 ;  /* 0x000000c417c47208 */ /* 0x000fc60004800000 */
[----:B------:R-:W-:Y:S01]  /*8b60*/  @P1 FMUL R137, R137, R0 ;  /* 0x0000000089891220 */ /* 0x000fe20000400000 */
[----:B------:R-:W-:Y:S01]  /*8b70*/  F2FP.F16.F32.PACK_AB R14, R181, R14 ;  /* 0x0000000eb50e723e */ /* 0x000fe200000000ff */
[-C--:B------:R-:W-:Y:S01]  /*8b80*/  @P1 FMUL R143, R143, R0.reuse ;  /* 0x000000008f8f1220 */ /* 0x080fe20000400000 */
[----:B------:R-:W-:Y:S01]  /*8b90*/  IADD3 R159, PT, PT, R21, 0x1400, RZ ;  /* 0x00001400159f7810 */ /* 0x000fe20007ffe0ff */
[----:B------:R-:W-:Y:S01]  /*8ba0*/  @P1 FMUL R139, R139, R0 ;  /* 0x000000008b8b1220 */ /* 0x000fe20000400000 */
[C---:B------:R-:W-:Y:S01]  /*8bb0*/  IADD3 R157, PT, PT, R21.reuse, 0x1200, RZ ;  /* 0x00001200159d7810 */ /* 0x040fe20007ffe0ff */
[----:B------:R0:W-:Y:S01]  /*8bc0*/  STG.E.128 desc[UR8][R168.64], R12 ;  /* 0x0000000ca8007986 */ /* 0x0001e2000c101d08 */
[----:B------:R-:W-:Y:S01]  /*8bd0*/  IADD3 R135, PT, PT, R21, 0x1000, RZ ;  /* 0x0000100015877810 */ /* 0x000fe20007ffe0ff */
[----:B------:R-:W-:Y:S01]  /*8be0*/  IMAD.WIDE.U32 R158, R159, 0x10, R160 ;  /* 0x000000109f9e7825 */ /* 0x000fe200078e00a0 */
[----:B------:R-:W-:-:S03]  /*8bf0*/  IADD3 R171, PT, PT, R21, 0x800, RZ ;  /* 0x0000080015ab7810 */ /* 0x000fc60007ffe0ff */
[----:B------:R-:W-:Y:S01]  /*8c00*/  @P1 FMUL R141, R141, R0 ;  /* 0x000000008d8d1220 */ /* 0x000fe20000400000 */
[----:B------:R-:W-:Y:S01]  /*8c10*/  IADD3 R173, PT, PT, R21, 0xa00, RZ ;  /* 0x00000a0015ad7810 */ /* 0x000fe20007ffe0ff */
[----:B------:R-:W-:Y:S01]  /*8c20*/  IMAD.WIDE.U32 R134, R135, 0x10, R160 ;  /* 0x0000001087867825 */ /* 0x000fe200078e00a0 */
[----:B------:R-:W-:-:S03]  /*8c30*/  IADD3 R175, PT, PT, R21, 0xc00, RZ ;  /* 0x00000c0015af7810 */ /* 0x000fc60007ffe0ff */
[----:B------:R-:W-:Y:S01]  /*8c40*/  @P1 FMUL R145, R145, R0 ;  /* 0x0000000091911220 */ /* 0x000fe20000400000 */
[----:B------:R-:W-:Y:S01]  /*8c50*/  IADD3 R133, PT, PT, R21, 0xe00, RZ ;  /* 0x00000e0015857810 */ /* 0x000fe20007ffe0ff */
[----:B------:R-:W-:Y:S01]  /*8c60*/  IMAD.WIDE.U32 R156, R157, 0x10, R160 ;  /* 0x000000109d9c7825 */ /* 0x000fe200078e00a0 */
[----:B------:R-:W-:-:S03]  /*8c70*/  F2FP.F16.F32.PACK_AB R16, R211, R18 ;  /* 0x00000012d310723e */ /* 0x000fc600000000ff */
[----:B------:R-:W-:Y:S01]  /*8c80*/  @P1 FMUL R33, R33, R0 ;  /* 0x0000000021211220 */ /* 0x000fe20000400000 */
[----:B------:R-:W-:Y:S01]  /*8c90*/  IADD3 R23, PT, PT, R21, 0x1600, RZ ;  /* 0x0000160015177810 */ /* 0x000fe20007ffe0ff */
[----:B------:R-:W-:Y:S01]  /*8ca0*/  IMAD.WIDE.U32 R174, R175, 0x10, R160 ;  /* 0x00000010afae7825 */ /* 0x000fe200078e00a0 */
[----:B------:R-:W-:-:S03]  /*8cb0*/  FSEL R26, R195, R26, !P1 ;  /* 0x0000001ac31a7208 */ /* 0x000fc60004800000 */
[----:B------:R-:W-:Y:S01]  /*8cc0*/  @P1 FMUL R35, R35, R0 ;  /* 0x0000000023231220 */ /* 0x000fe20000400000 */
[----:B------:R-:W-:Y:S01]  /*8cd0*/  FSEL R28, R197, R28, !P1 ;  /* 0x0000001cc51c7208 */ /* 0x000fe20004800000 */
[----:B------:R-:W-:Y:S01]  /*8ce0*/  @P1 FMUL R147, R147, R0 ;  /* 0x0000000093931220 */ /* 0x000fe20000400000 */
[----:B------:R-:W-:Y:S01]  /*8cf0*/  FSEL R30, R199, R30, !P1 ;  /* 0x0000001ec71e7208 */ /* 0x000fe20004800000 */
[----:B------:R-:W-:Y:S01]  /*8d00*/  @P1 FMUL R149, R149, R0 ;  /* 0x0000000095951220 */ /* 0x000fe20000400000 */
[----:B------:R-:W-:Y:S01]  /*8d10*/  FSEL R32, R201, R32, !P1 ;  /* 0x00000020c9207208 */ /* 0x000fe20004800000 */
[----:B------:R-:W-:Y:S01]  /*8d20*/  @P1 FMUL R153, R153, R0 ;  /* 0x0000000099991220 */ /* 0x000fe20000400000 */
[----:B------:R-:W-:Y:S01]  /*8d30*/  F2FP.F16.F32.PACK_AB R18, R215, R132 ;  /* 0x00000084d712723e */ /* 0x000fe200000000ff */
[----:B------:R-:W-:Y:S01]  /*8d40*/  IMAD.WIDE.U32 R132, R133, 0x10, R160 ;  /* 0x0000001085847825 */ /* 0x000fe200078e00a0 */
[----:B------:R-:W-:-:S03]  /*8d50*/  FSEL R20, R203, R20, !P1 ;  /* 0x00000014cb147208 */ /* 0x000fc60004800000 */
[----:B------:R-:W-:Y:S01]  /*8d60*/  @P1 FMUL R151, R151, R0 ;  /* 0x0000000097971220 */ /* 0x000fe20000400000 */
[----:B------:R-:W-:Y:S01]  /*8d70*/  FSEL R24, R209, R24, !P1 ;  /* 0x00000018d1187208 */ /* 0x000fe20004800000 */
[----:B------:R1:W-:Y:S01]  /*8d80*/  STG.E.128 desc[UR8][R168.64+0x2000], R16 ;  /* 0x00200010a8007986 */ /* 0x0003e2000c101d08 */
[----:B------:R-:W-:Y:S01]  /*8d90*/  FSEL R136, R170, R177, !P1 ;  /* 0x000000b1aa887208 */ /* 0x000fe20004800000 */
[----:B------:R-:W-:Y:S01]  /*8da0*/  IMAD.WIDE.U32 R170, R171, 0x10, R160 ;  /* 0x00000010abaa7825 */ /* 0x000fe200078e00a0 */
[----:B------:R-:W-:-:S03]  /*8db0*/  FSEL R152, R172, R183, !P1 ;  /* 0x000000b7ac987208 */ /* 0x000fc60004800000 */
[----:B------:R-:W-:Y:S01]  /*8dc0*/  @P1 FMUL R11, R11, R0 ;  /* 0x000000000b0b1220 */ /* 0x000fe20000400000 */
[----:B------:R-:W-:Y:S01]  /*8dd0*/  FSEL R150, R150, R185, !P1 ;  /* 0x000000b996967208 */ /* 0x000fe20004800000 */
[----:B------:R-:W-:Y:S01]  /*8de0*/  IMAD.WIDE.U32 R172, R173, 0x10, R160 ;  /* 0x00000010adac7825 */ /* 0x000fe200078e00a0 */
[----:B0-----:R-:W-:-:S03]  /*8df0*/  F2FP.F16.F32.PACK_AB R12, R225, R26 ;  /* 0x0000001ae10c723e */ /* 0x001fc600000000ff */
[----:B------:R-:W-:Y:S01]  /*8e00*/  @P1 FMUL R9, R9, R0 ;  /* 0x0000000009091220 */ /* 0x000fe20000400000 */
[----:B------:R-:W-:Y:S01]  /*8e10*/  F2FP.F16.F32.PACK_AB R13, R227, R28 ;  /* 0x0000001ce30d723e */ /* 0x000fe200000000ff */
[----:B------:R-:W-:Y:S01]  /*8e20*/  IMAD.WIDE.U32 R160, R23, 0x10, R160 ;  /* 0x0000001017a07825 */ /* 0x000fe200078e00a0 */
[----:B------:R-:W-:-:S03]  /*8e30*/  F2FP.F16.F32.PACK_AB R14, R229, R30 ;  /* 0x0000001ee50e723e */ /* 0x000fc600000000ff */
        /* <DEDUP_REMOVED lines=11> */
[----:B------:R-:W-:Y:S01]  /*8ef0*/  FSEL R208, R27, R208, !P1 ;  /* 0x000000d01bd07208 */ /* 0x000fe20004800000 */
[----:B------:R-:W-:Y:S01]  /*8f00*/  @P1 FMUL R245, R245, R0 ;  /* 0x00000000f5f51220 */ /* 0x000fe20000400000 */
[----:B------:R-:W-:Y:S01]  /*8f10*/  FSEL R210, R25, R210, !P1 ;  /* 0x000000d219d27208 */ /* 0x000fe20004800000 */
[----:B------:R-:W-:Y:S01]  /*8f20*/  @P1 FMUL R249, R249, R0 ;  /* 0x00000000f9f91220 */ /* 0x000fe20000400000 */
[----:B-1----:R-:W-:Y:S01]  /*8f30*/  F2FP.F16.F32.PACK_AB R16, R191, R138 ;  /* 0x0000008abf10723e */ /* 0x002fe200000000ff */
[----:B------:R0:W-:Y:S01]  /*8f40*/  STG.E.128 desc[UR8][R168.64+0x6000], R12 ;  /* 0x0060000ca8007986 */ /* 0x0001e2000c101d08 */
[----:B------:R-:W-:-:S02]  /*8f50*/  F2FP.F16.F32.PACK_AB R17, R235, R140 ;  /* 0x0000008ceb11723e */ /* 0x000fc400000000ff */
[----:B------:R-:W-:Y:S01]  /*8f60*/  F2FP.F16.F32.PACK_AB R18, R193, R142 ;  /* 0x0000008ec112723e */ /* 0x000fe200000000ff */
[----:B------:R1:W-:Y:S01]  /*8f70*/  STG.E.128 desc[UR8][R168.64+0x4000], R20 ;  /* 0x00400014a8007986 */ /* 0x0003e2000c101d08 */
[----:B------:R-:W-:Y:S02]  /*8f80*/  F2FP.F16.F32.PACK_AB R19, R239, R144 ;  /* 0x00000090ef13723e */ /* 0x000fe400000000ff */
[----:B------:R-:W-:Y:S02]  /*8f90*/  FSEL R204, R31, R204, !P1 ;  /* 0x000000cc1fcc7208 */ /* 0x000fe40004800000 */
[----:B------:R-:W-:Y:S01]  /*8fa0*/  FSEL R206, R29, R206, !P1 ;  /* 0x000000ce1dce7208 */ /* 0x000fe20004800000 */
[----:B------:R1:W-:Y:S01]  /*8fb0*/  STG.E.128 desc[UR8][R170.64], R16 ;  /* 0x00000010aa007986 */ /* 0x0003e2000c101d08 */
        /* <DEDUP_REMOVED lines=14> */
[----:B0-----:R-:W-:Y:S02]  /*90a0*/  F2FP.F16.F32.PACK_AB R12, R33, R180 ;  /* 0x000000b4210c723e */ /* 0x001fe400000000ff */
[----:B------:R-:W-:Y:S01]  /*90b0*/  F2FP.F16.F32.PACK_AB R13, R35, R182 ;  /* 0x000000b6230d723e */ /* 0x000fe200000000ff */
[----:B------:R1:W-:Y:S01]  /*90c0*/  STG.E.128 desc[UR8][R132.64], R140 ;  /* 0x0000008c84007986 */ /* 0x0003e2000c101d08 */
[----:B------:R-:W-:-:S02]  /*90d0*/  F2FP.F16.F32.PACK_AB R14, R147, R184 ;  /* 0x000000b8930e723e */ /* 0x000fc400000000ff */
[----:B------:R-:W-:Y:S02]  /*90e0*/  F2FP.F16.F32.PACK_AB R15, R149, R186 ;  /* 0x000000ba950f723e */ /* 0x000fe400000000ff */
[----:B------:R-:W-:Y:S02]  /*90f0*/  F2FP.F16.F32.PACK_AB R189, R153, R190 ;  /* 0x000000be99bd723e */ /* 0x000fe400000000ff */
[----:B------:R-:W-:Y:S01]  /*9100*/  F2FP.F16.F32.PACK_AB R188, R151, R188 ;  /* 0x000000bc97bc723e */ /* 0x000fe200000000ff */
[----:B------:R1:W-:Y:S01]  /*9110*/  STG.E.128 desc[UR8][R134.64], R12 ;  /* 0x0000000c86007986 */ /* 0x0003e2000c101d08 */
[----:B------:R-:W-:Y:S02]  /*9120*/  F2FP.F16.F32.PACK_AB R190, R11, R192 ;  /* 0x000000c00bbe723e */ /* 0x000fe400000000ff */
        /* <DEDUP_REMOVED lines=10> */
[----:B------:R-:W-:-:S05]  /*91d0*/  F2FP.F16.F32.PACK_AB R207, R249, R210 ;  /* 0x000000d2f9cf723e */ /* 0x000fca00000000ff */
[----:B------:R1:W-:Y:S02]  /*91e0*/  STG.E.128 desc[UR8][R160.64], R204 ;  /* 0x000000cca0007986 */ /* 0x0003e4000c101d08 */
.L_x_6174:
[----:B------:R-:W2:Y:S01]  /*91f0*/  LDC R9, c[0x0][0x380] ;  /* 0x0000e000ff097b82 */ /* 0x000ea20000000800 */
[----:B------:R-:W3:Y:S01]  /*9200*/  LDCU UR4, c[0x0][0x388] ;  /* 0x00007100ff0477ac */ /* 0x000ee20008000800 */
[----:B------:R-:W-:Y:S01]  /*9210*/  IADD3 R8, PT, PT, R8, 0x1, RZ ;  /* 0x0000000108087810 */ /* 0x000fe20007ffe0ff */
[----:B------:R-:W-:-:S03]  /*9220*/  UPLOP3.LUT UP1, UPT, UPT, UPT, UP1, 0x40, 0x4 ;  /* 0x000000000004789c */ /* 0x000fc60003f2e810 */
[----:B------:R-:W-:Y:S02]  /*9230*/  LOP3.LUT R8, R8, 0x3, RZ, 0xc0, !PT ;  /* 0x0000000308087812 */ /* 0x000fe400078ec0ff */
[----:B--2---:R-:W-:-:S04]  /*9240*/  IADD3 R4, PT, PT, R4, R9, RZ ;  /* 0x0000000904047210 */ /* 0x004fc80007ffe0ff */
[----:B---3--:R-:W-:-:S13]  /*9250*/  ISETP.GE.AND P2, PT, R4, UR4, PT ;  /* 0x0000000404007c0c */ /* 0x008fda000bf46270 */
[----:B------:R-:W-:Y:S05]  /*9260*/  @!P2 BRA `(.L_x_6175) ;  /* 0xffffff70003ca947 */ /* 0x000fea000383ffff */
.L_x_6152:
        /* <DEDUP_REMOVED lines=9> */
[----:B--2---:R-:W-:Y:S02]  /*9300*/  FMNMX R4, R4, R5, !PT ;  /* 0x0000000504047209 */ /* 0x004fe40007800000 */
[----:B------:R-:W-:-:S03]  /*9310*/  @!P0 SHF.R.U32.HI R5, RZ, 0x3, R2 ;  /* 0x00000003ff058819 */ /* 0x000fc60000011602 */
[----:B------:R-:W2:Y:S01]  /*9320*/  SHFL.DOWN PT, R7, R4, 0x8, 0x1f ;  /* 0x09001f0004077f89 */ /* 0x000ea200000e0000 */
[----:B------:R-:W-:Y:S02]  /*9330*/  @!P0 LOP3.LUT R5, R5, 0x7c, RZ, 0xc0, !PT ;  /* 0x0000007c05058812 */ /* 0x000fe400078ec0ff */
        /* <DEDUP_REMOVED lines=25> */
.L_x_6183:
[----:B------:R-:W-:Y:S02]  /*94d0*/  ISETP.NE.AND P0, PT, R2, RZ, PT ;  /* 0x000000ff0200720c */ /* 0x000fe40003f05270 */
[----:B---3--:R-:W-:-:S11]  /*94e0*/  FMNMX R7, R5, R6, !PT ;  /* 0x0000000605077209 */ /* 0x008fd60007800000 */
[----:B------:R-:W-:Y:S05]  /*94f0*/  @P0 BRA `(.L_x_6177) ;  /* 0x0000000000080947 */ /* 0x000fea0003800000 */
[----:B--2---:R-:W2:Y:S02]  /*9500*/  LDC.64 R4, c[0x0][0x3f8] ;  /* 0x0000fe00ff047b82 */ /* 0x004ea40000000a00 */
[----:B--2---:R3:W-:Y:S02]  /*9510*/  REDG.E.MAX.S32.STRONG.GPU desc[UR8][R4.64], R7 ;  /* 0x000000070400798e */ /* 0x0047e4000d12e308 */
.L_x_6177:
[----:B------:R-:W-:Y:S05]  /*9520*/  BSYNC B0 ;  /* 0x0000000000007941 */ /* 0x000fea0003800000 */
.L_x_6176:
[----:B------:R-:W-:Y:S05]  /*9530*/  @!P1 EXIT ;  /* 0x000000000000994d */ /* 0x000fea0003800000 */
[----:B------:R-:W4:Y:S01]  /*9540*/  LDCU.64 UR4, c[0x0][0x3f0] ;  /* 0x00007e00ff0477ac */ /* 0x000f220008000a00 */
[----:B------:R-:W-:Y:S02]  /*9550*/  LOP3.LUT P0, RZ, R3, R2, RZ, 0xfc, !PT ;  /* 0x0000000203ff7212 */ /* 0x000fe4000780fcff */
[----:B----4-:R-:W-:-:S04]  /*9560*/  ISETP.EQ.U32.AND P1, PT, RZ, UR4, PT ;  /* 0x00000004ff007c0c */ /* 0x010fc8000bf22070 */
[----:B------:R-:W-:-:S13]  /*9570*/  ISETP.EQ.OR.EX P0, PT, RZ, UR5, P0, P1 ;  /* 0x00000005ff007c0c */ /* 0x000fda0008702710 */
[----:B------:R-:W-:Y:S05]  /*9580*/  @P0 EXIT ;  /* 0x000000000000094d */ /* 0x000fea0003800000 */
[----:B-----5:R-:W-:-:S04]  /*9590*/  IADD3 R2, PT, PT, R0, 0x1800000, RZ ;  /* 0x0180000000027810 */ /* 0x020fc80007ffe0ff */
[----:B------:R-:W-:-:S04]  /*95a0*/  LOP3.LUT R2, R2, 0x7f800000, RZ, 0xc0, !PT ;  /* 0x7f80000002027812 */ /* 0x000fc800078ec0ff */
[----:B------:R-:W-:-:S13]  /*95b0*/  ISETP.GT.U32.AND P0, PT, R2, 0x1ffffff, PT ;  /* 0x01ffffff0200780c */ /* 0x000fda0003f04070 */
[----:B------:R-:W-:Y:S05]  /*95c0*/  @P0 BRA `(.L_x_6179) ;  /* 0x0000000000140947 */ /* 0x000fea0003800000 */
[----:B01----:R-:W-:Y:S02]  /*95d0*/  MOV R132, R0 ;  /* 0x0000000000847202 */ /* 0x003fe40000000f00 */
[----:B------:R-:W-:-:S07]  /*95e0*/  MOV R181, 0x9600 ;  /* 0x0000960000b57802 */ /* 0x000fce0000000f00 */
[----:B--23--:R-:W-:Y:S05]  /*95f0*/  CALL.REL.NOINC `($__internal_48_$__cuda_sm20_rcp_rn_f32_slowpath) ;  /* 0x00000000005c7944 */ /* 0x00cfea0003c00000 */
[----:B------:R-:W-:Y:S01]  /*9600*/  MOV R5, R26 ;  /* 0x0000001a00057202 */ /* 0x000fe20000000f00 */
[----:B------:R-:W-:Y:S06]  /*9610*/  BRA `(.L_x_6180) ;  /* 0x0000000000107947 */ /* 0x000fec0003800000 */
.L_x_6179:
[----:B--23--:R-:W2:Y:S02]  /*9620*/  MUFU.RCP R5, R0 ;  /* 0x0000000000057308 */ /* 0x00cea40000001000 */
[----:B--2---:R-:W-:-:S04]  /*9630*/  FFMA R2, R5, R0, -1 ;  /* 0xbf80000005027423 */ /* 0x004fc80000000000 */
[----:B------:R-:W-:-:S04]  /*9640*/  FADD.FTZ R2, -R2, -RZ ;  /* 0x800000ff02027221 */ /* 0x000fc80000010100 */
[----:B------:R-:W-:-:S07]  /*9650*/  FFMA R5, R5, R2, R5 ;  /* 0x0000000205057223 */ /* 0x000fce0000000005 */
.L_x_6180:
[----:B------:R-:W2:Y:S02]  /*9660*/  LDC.64 R2, c[0x0][0x3f0] ;  /* 0x0000fc00ff027b82 */ /* 0x000ea40000000a00 */
[----:B--2---:R-:W-:Y:S01]  /*9670*/  STG.E desc[UR8][R2.64], R5 ;  /* 0x0000000502007986 */ /* 0x004fe2000c101908 */
[----:B------:R-:W-:Y:S05]  /*9680*/  EXIT ;  /* 0x000000000000794d */ /* 0x000fea0003800000 */
.L_x_6178:
[----:B------:R-:W-:Y:S02]  /*9690*/  MOV R8, 0x2 ;  /* 0x0000000200087802 */ /* 0x000fe40000000f00 */
[----:B------:R-:W-:Y:S02]  /*96a0*/  MOV R9, 0x1f ;  /* 0x0000001f00097802 */ /* 0x000fe40000000f00 */
[----:B------:R-:W-:-:S07]  /*96b0*/  MOV R7, 0xffffffff ;  /* 0xffffffff00077802 */ /* 0x000fce0000000f00 */
[----:B0123-5:R-:W-:Y:S05]  /*96c0*/  WARPSYNC.COLLECTIVE R7, `(.L_x_6181) ;  /* 0x0000000007087348 */ /* 0x02ffea0003c00000 */
[----:B---3--:R3:W4:Y:S02]  /*96d0*/  SHFL.DOWN P0, R6, R4, R8, R9 ;  /* 0x0800000804067389 */ /* 0x0087240000000009 */
[----:B012345:R-:W-:Y:S05]  /*96e0*/  ENDCOLLECTIVE ;  /* 0x000000000000791b */ /* 0x03ffea0003800000 */
.L_x_6181:
[----:B------:R-:W-:Y:S02]  /*96f0*/  MOV R8, 0x1 ;  /* 0x0000000100087802 */ /* 0x000fe40000000f00 */
[----:B------:R-:W-:-:S04]  /*9700*/  MOV R5, R6 ;  /* 0x0000000600057202 */ /* 0x000fc80000000f00 */
[----:B------:R-:W-:-:S04]  /*9710*/  FMNMX R5, R5, R4, !PT ;  /* 0x0000000405057209 */ /* 0x000fc80007800000 */
[----:B------:R-:W-:-:S07]  /*9720*/  MOV R4, R5 ;  /* 0x0000000500047202 */ /* 0x000fce0000000f00 */
[----:B------:R-:W-:Y:S05]  /*9730*/  WARPSYNC.COLLECTIVE R7, `(.L_x_6182) ;  /* 0x0000000007087348 */ /* 0x000fea0003c00000 */
[----:B------:R0:W1:Y:S02]  /*9740*/  SHFL.DOWN P0, R6, R4, R8, R9 ;  /* 0x0800000804067389 */ /* 0x0000640000000009 */
[----:B01----:R-:W-:Y:S05]  /*9750*/  ENDCOLLECTIVE ;  /* 0x000000000000791b */ /* 0x003fea0003800000 */
.L_x_6182:
[----:B------:R-:W-:Y:S05]  /*9760*/  BRA `(.L_x_6183) ;  /* 0xfffffffc00587947 */ /* 0x000fea000383ffff */
        .weak           $__internal_48_$__cuda_sm20_rcp_rn_f32_slowpath
        .type           $__internal_48_$__cuda_sm20_rcp_rn_f32_slowpath,@function
        .size           $__internal_48_$__cuda_sm20_rcp_rn_f32_slowpath,(.L_x_12916 - $__internal_48_$__cuda_sm20_rcp_rn_f32_slowpath)
$__internal_48_$__cuda_sm20_rcp_rn_f32_slowpath:
        /* <DEDUP_REMOVED lines=15> */
.L_x_6185:
        /* <DEDUP_REMOVED lines=33> */
.L_x_6187:
[----:B------:R0:W1:Y:S02]  /*9a70*/  MUFU.RCP R133, R132 ;  /* 0x0000008400857308 */ /* 0x0000640000001000 */
.L_x_6186:
[----:B------:R-:W-:Y:S05]  /*9a80*/  BSYNC B1 ;  /* 0x0000000000017941 */ /* 0x000fea0003800000 */
.L_x_6184:
[----:B-1----:R-:W-:Y:S01]  /*9a90*/  MOV R26, R133 ;  /* 0x00000085001a7202 */ /* 0x002fe20000000f00 */
[----:B------:R-:W-:Y:S01]  /*9aa0*/  HFMA2 R133, -RZ, RZ, 0, 0 ;  /* 0x00000000ff857431 */ /* 0x000fe200000001ff */
[----:B0-----:R-:W-:-:S04]  /*9ab0*/  MOV R132, R181 ;  /* 0x000000b500847202 */ /* 0x001fc80000000f00 */
[----:B------:R-:W-:Y:S05]  /*9ac0*/  RET.REL.NODEC R132 `(_ZN18transformer_engine13normalization19ln_fwd_tuned_kernelINS0_13Kernel_traitsI6__halfS3_S3_fjLj49152ELj4ELj1ELj4ELj16ENS0_18Kernel_traits_baseILj49152ES3_S3_S3_fjLj128EEEEEEEvNS0_19ForwardKernelParamsE) ;  /* 0xffffff64844c7950 */ /* 0x000fea0003c3ffff */
.L_x_6188:
        /* <DEDUP_REMOVED lines=11> */
.L_x_12916:


//--------------------- .text._ZN18transformer_engine13normalization19ln_fwd_tuned_kernelINS0_13Kernel_traitsIffffjLj49152ELj8ELj1ELj4ELj16ENS0_18Kernel_traits_baseILj49152EffffjLj128EEEEEEEvNS0_19ForwardKernelParamsE --------------------------
	.section	.text._ZN18transformer_engine13normalization19ln_fwd_tuned_kernelINS0_13Kernel_traitsIffffjLj49152ELj8ELj1ELj4ELj16ENS0_18Kernel_traits_baseILj49152EffffjLj128EEEEEEEvNS0_19ForwardKernelParamsE,"ax",@progbits
	.align	128
        .global         _ZN18transformer_engine13normalization19ln_fwd_tuned_kernelINS0_13Kernel_traitsIffffjLj49152ELj8ELj1ELj4ELj16ENS0_18Kernel_traits_baseILj49152EffffjLj128EEEEEEEvNS0_19ForwardKernelParamsE
        .type           _ZN18transformer_engine13normalization19ln_fwd_tuned_kernelINS0_13Kernel_traitsIffffjLj49152ELj8ELj1ELj4ELj16ENS0_18Kernel_traits_baseILj49152EffffjLj128EEEEEEEvNS0_19ForwardKernelParamsE,@function
        .size           _ZN18transformer_engine13normalization19ln_fwd_tuned_kernelINS0_13Kernel_traitsIffffjLj49152ELj8ELj1ELj4ELj16ENS0_18Kernel_traits_baseILj49152EffffjLj128EEEEEEEvNS0_19ForwardKernelParamsE,(.L_x_12917 - _ZN18transformer_engine13normalization19ln_fwd_tuned_kernelINS0_13Kernel_traitsIffffjLj49152ELj8ELj1ELj4ELj16ENS0_18Kernel_traits_baseILj49152EffffjLj128EEEEEEEvNS0_19ForwardKernelParamsE)
        .other          _ZN18transformer_engine13normalization19ln_fwd_tuned_kernelINS0_13Kernel_traitsIffffjLj49152ELj8ELj1ELj4ELj16ENS0_18Kernel_traits_baseILj49152EffffjLj128EEEEEEEvNS0_19ForwardKernelParamsE,@"STO_CUDA_ENTRY STV_DEFAULT"
_ZN18transformer_engine13normalization19ln_fwd_tuned_kernelINS0_13Kernel_traitsIffffjLj49152ELj8ELj1ELj4ELj16ENS0_18Kernel_traits_baseILj49152EffffjLj128EEEEEEEvNS0_19ForwardKernelParamsE:
.text._ZN18transformer_engine13normalization19ln_fwd_tuned_kernelINS0_13Kernel_traitsIffffjLj49152ELj8ELj1ELj4ELj16ENS0_18Kernel_traits_baseILj49152EffffjLj128EEEEEEEvNS0_19ForwardKernelParamsE:
[----:B------:R-:W-:Y:S01]  /*0000*/  LDC R1, c[0x0][0x37c] ;  /* 0x0000df00ff017b82 */ /* 0x000fe20000000800 */
[----:B------:R-:W0:Y:S01]  /*0010*/  LDCU.U8 UR4, c[0x0][0x404] ;  /* 0x00008080ff0477ac */ /* 0x000e220008000000 */
[----:B------:R-:W1:Y:S06]  /*0020*/  LDCU.64 UR10, c[0x0][0x358] ;  /* 0x00006b00ff0a77ac */ /* 0x000e6c0008000a00 */
[----:B------:R-:W2:Y:S01]  /*0030*/  S2UR UR15, SR_CTAID.X ;  /* 0x00000000000f79c3 */ /* 0x000ea20000002500 */
[----:B------:R-:W3:Y:S01]  /*0040*/  S2R R2, SR_TID.X ;  /* 0x0000000000027919 */ /* 0x000ee20000002100 */
[----:B------:R-:W4:Y:S06]  /*0050*/  LDCU UR5, c[0x0][0x388] ;  /* 0x00007100ff0577ac */ /* 0x000f2c0008000800 */
[----:B------:R-:W5:Y:S01]  /*0060*/  LDC.64 R6, c[0x0][0x3a8] ;  /* 0x0000ea00ff067b82 */ /* 0x000f620000000a00 */
[----:B0-----:R-:W-:-:S07]  /*0070*/  UISETP.NE.AND UP0, UPT, UR4, URZ, UPT ;  /* 0x000000ff0400728c */ /* 0x001fce000bf05270 */
[----:B------:R-:W0:Y:S01]  /*0080*/  LDC.64 R104, c[0x0][0x3d0] ;  /* 0x0000f400ff687b82 */ /* 0x000e220000000a00 */
[----:B------:R-:W-:-:S13]  /*0090*/  PLOP3.LUT P1, PT, PT, PT, UP0, 0x80, 0x8 ;  /* 0x000000000008781c */ /* 0x000fda0003f2f008 */
[----:B------:R-:W1:Y:S02]  /*00a0*/  @P1 LDC.64 R4, c[0x0][0x3e0] ;  /* 0x0000f800ff041b82 */ /* 0x000e640000000a00 */
[----:B-1----:R-:W5:Y:S01]  /*00b0*/  @P1 LDG.E R4, desc[UR10][R4.64] ;  /* 0x0000000a04041981 */ /* 0x002f62000c1e1900 */
[----:B--2---:R-:W-:Y:S02]  /*00c0*/  USHF.L.U32 UR4, UR15, 0x7, URZ ;  /* 0x000000070f047899 */ /* 0x004fe400080006ff */
[----:B------:R-:W-:Y:S02]  /*00d0*/  USHF.R.U32.HI UR12, URZ, 0x3, UR15 ;  /* 0x00000003ff0c7899 */ /* 0x000fe4000801160f */
[----:B------:R-:W-:Y:S02]  /*00e0*/  ULOP3.LUT UR4, UR4, 0x380, URZ, 0xc0, !UPT ;  /* 0x0000038004047892 */ /* 0x000fe4000f8ec0ff */
[----:B----4-:R-:W-:Y:S01]  /*00f0*/  UISETP.GE.AND UP0, UPT, UR12, UR5, UPT ;  /* 0x000000050c00728c */ /* 0x010fe2000bf06270 */
[----:B------:R-:W-:-:S03]  /*0100*/  UMOV UR13, 0x3f800000 ;  /* 0x3f800000000d7882 */ /* 0x000fc60000000000 */
[----:B------:R-:W-:-:S04]  /*0110*/  MOV R3, UR4 ;  /* 0x0000000400037c02 */ /* 0x000fc80008000f00 */
[----:B---3--:R-:W-:-:S05]  /*0120*/  LOP3.LUT R3, R3, 0x7f, R2, 0xf8, !PT ;  /* 0x0000007f03037812 */ /* 0x008fca00078ef802 */
[----:B0-----:R-:W-:Y:S01]  /*0130*/  IMAD.WIDE.U32 R104, R3, 0x10, R104 ;  /* 0x0000001003687825 */ /* 0x001fe200078e0068 */
[----:B-----5:R-:W-:-:S03]  /*0140*/  @P1 R2UR UR13, R4 ;  /* 0x00000000040d12ca */ /* 0x020fc600000e0000 */
[----:B------:R-:W-:-:S04]  /*0150*/  IMAD.WIDE.U32 R4, R3, 0x10, R6 ;  /* 0x0000001003047825 */ /* 0x000fc800078e0006 */
[----:B------:R-:W-:Y:S01]  /*0160*/  HFMA2 R6, -RZ, RZ, 0, 0 ;  /* 0x00000000ff067431 */ /* 0x000fe200000001ff */
[----:B------:R-:W-:Y:S01]  /*0170*/  LOP3.LUT R3, R2, 0x1f, RZ, 0xc0, !PT ;  /* 0x0000001f02037812 */ /* 0x000fe200078ec0ff */
[----:B------:R-:W-:Y:S06]  /*0180*/  BRA.U UP0, `(.L_x_6189) ;  /* 0x0000004100387547 */ /* 0x000fec000b800000 */
[----:B------:R-:W2:Y:S01]  /*0190*/  LDG.E.128 R100, desc[UR10][R4.64] ;  /* 0x0000000a04647981 */ /* 0x000ea2000c1e1d00 */
[----:B------:R-:W0:Y:S03]  /*01a0*/  LDCU.U8 UR5, c[0x0][0x3c0] ;  /* 0x00007800ff0577ac */ /* 0x000e260008000000 */
        /* <DEDUP_REMOVED lines=23> */
[----:B0-----:R-:W-:Y:S01]  /*0320*/  ISETP.NE.AND P1, PT, RZ, UR5, PT ;  /* 0x00000005ff007c0c */ /* 0x001fe2000bf25270 */
[----:B------:R-:W-:Y:S01]  /*0330*/  UPLOP3.LUT UP1, UPT, UPT, UPT, UPT, 0x40, 0x4 ;  /* 0x000000000004789c */ /* 0x000fe20003f2e870 */
[----:B------:R-:W-:-:S02]  /*0340*/  MOV R0, UR15 ;  /* 0x0000000f00007c02 */ /* 0x000fc40008000f00 */
[C---:B-1----:R-:W-:Y:S02]  /*0350*/  LOP3.LUT R4, R3.reuse, 0x60, R2, 0xf8, !PT ;  /* 0x0000006003047812 */ /* 0x042fe400078ef802 */
[----:B------:R-:W-:Y:S02]  /*0360*/  LOP3.LUT P0, RZ, R3, 0x7, R0, 0xf8, !PT ;  /* 0x0000000703ff7812 */ /* 0x000fe4000780f800 */
[----:B------:R-:W-:Y:S02]  /*0370*/  MOV R6, RZ ;  /* 0x000000ff00067202 */ /* 0x000fe40000000f00 */
[----:B------:R-:W-:Y:S02]  /*0380*/  ISETP.LT.U32.AND P0, PT, R2, 0x20, !P0 ;  /* 0x000000200200780c */ /* 0x000fe40004701070 */
[----:B------:R-:W-:Y:S01]  /*0390*/  LOP3.LUT R4, R4, UR4, RZ, 0xfc, !PT ;  /* 0x0000000404047c12 */ /* 0x000fe2000f8efcff */
[----:B------:R-:W-:Y:S01]  /*03a0*/  UMOV UR4, URZ ;  /* 0x000000ff00047c82 */ /* 0x000fe20008000000 */
[----:B--2---:R-:W-:Y:S01]  /*03b0*/  @P1 FADD R100, R100, 1 ;  /* 0x3f80000064641421 */ /* 0x004fe20000000000 */
[----:B------:R-:W-:Y:S01]  /*03c0*/  @P1 FADD R101, R101, 1 ;  /* 0x3f80000065651421 */ /* 0x000fe20000000000 */
[----:B------:R-:W-:Y:S01]  /*03d0*/  @P1 FADD R102, R102, 1 ;  /* 0x3f80000066661421 */ /* 0x000fe20000000000 */
[----:B------:R-:W-:Y:S01]  /*03e0*/  @P1 FADD R103, R103, 1 ;  /* 0x3f80000067671421 */ /* 0x000fe20000000000 */
[----:B---3--:R-:W-:Y:S01]  /*03f0*/  @P1 FADD R96, R96, 1 ;  /* 0x3f80000060601421 */ /* 0x008fe20000000000 */
        /* <DEDUP_REMOVED lines=43> */
.L_x_6213:
[----:B0-----:R-:W0:Y:S01]  /*06b0*/  LDC.64 R148, c[0x0][0x390] ;  /* 0x0000e400ff947b82 */ /* 0x001e220000000a00 */
[----:B------:R-:W-:-:S05]  /*06c0*/  MOV R5, UR12 ;  /* 0x0000000c00057c02 */ /* 0x000fca0008000f00 */
[----:B------:R-:W-:-:S04]  /*06d0*/  IMAD R5, R5, 0x3000, R4 ;  /* 0x0000300005057824 */ /* 0x000fc800078e0204 */
[----:B0-----:R-:W-:-:S05]  /*06e0*/  IMAD.WIDE.U32 R132, R5, 0x10, R148 ;  /* 0x0000001005847825 */ /* 0x001fca00078e0094 */
[----:B-1----:R-:W2:Y:S04]  /*06f0*/  LDG.E.128 R104, desc[UR10][R132.64] ;  /* 0x0000000a84687981 */ /* 0x002ea8000c1e1d00 */
[----:B------:R-:W3:Y:S04]  /*0700*/  LDG.E.128 R108, desc[UR10][R132.64+0x4000] ;  /* 0x0040000a846c7981 */ /* 0x000ee8000c1e1d00 */
[----:B------:R-:W4:Y:S04]  /*0710*/  LDG.E.128 R112, desc[UR10][R132.64+0x8000] ;  /* 0x0080000a84707981 */ /* 0x000f28000c1e1d00 */
[----:B------:R0:W4:Y:S01]  /*0720*/  LDG.E.128 R116, desc[UR10][R132.64+0xc000] ;  /* 0x00c0000a84747981 */ /* 0x000122000c1e1d00 */
[----:B------:R-:W-:-:S05]  /*0730*/  IADD3 R121, PT, PT, R5, 0x1000, RZ ;  /* 0x0000100005797810 */ /* 0x000fca0007ffe0ff */
[----:B------:R-:W-:Y:S01]  /*0740*/  IMAD.WIDE.U32 R120, R121, 0x10, R148 ;  /* 0x0000001079787825 */ /* 0x000fe200078e0094 */
[----:B------:R-:W-:-:S05]  /*0750*/  IADD3 R125, PT, PT, R5, 0x1400, RZ ;  /* 0x00001400057d7810 */ /* 0x000fca0007ffe0ff */
[----:B------:R-:W4:Y:S01]  /*0760*/  LDG.E.128 R120, desc[UR10][R120.64] ;  /* 0x0000000a78787981 */ /* 0x000f22000c1e1d00 */
[----:B------:R-:W-:Y:S01]  /*0770*/  IMAD.WIDE.U32 R124, R125, 0x10, R148 ;  /* 0x000000107d7c7825 */ /* 0x000fe200078e0094 */
[----:B------:R-:W-:-:S05]  /*0780*/  IADD3 R129, PT, PT, R5, 0x1800, RZ ;  /* 0x0000180005817810 */ /* 0x000fca0007ffe0ff */
[----:B------:R-:W4:Y:S01]  /*0790*/  LDG.E.128 R124, desc[UR10][R124.64] ;  /* 0x0000000a7c7c7981 */ /* 0x000f22000c1e1d00 */
[----:B------:R-:W-:Y:S01]  /*07a0*/  IMAD.WIDE.U32 R128, R129, 0x10, R148 ;  /* 0x0000001081807825 */ /* 0x000fe200078e0094 */
[----:B------:R-:W-:-:S05]  /*07b0*/  IADD3 R7, PT, PT, R5, 0x1c00, RZ ;  /* 0x00001c0005077810 */ /* 0x000fca0007ffe0ff */
[----:B------:R-:W4:Y:S01]  /*07c0*/  LDG.E.128 R128, desc[UR10][R128.64] ;  /* 0x0000000a80807981 */ /* 0x000f22000c1e1d00 */
[----:B0-----:R-:W-:Y:S01]  /*07d0*/  IMAD.WIDE.U32 R132, R7, 0x10, R148 ;  /* 0x0000001007847825 */ /* 0x001fe200078e0094 */
        /* <DEDUP_REMOVED lines=11> */
[----:B------:R-:W-:-:S06]  /*0890*/  IMAD.WIDE.U32 R148, R7, 0x10, R148 ;  /* 0x0000001007947825 */ /* 0x000fcc00078e0094 */
[----:B------:R-:W4:Y:S01]  /*08a0*/  LDG.E.128 R148, desc[UR10][R148.64] ;  /* 0x0000000a94947981 */ /* 0x000f22000c1e1d00 */
[C---:B------:R-:W-:Y:S01]  /*08b0*/  ISETP.NE.AND P1, PT, R3.reuse, RZ, PT ;  /* 0x000000ff0300720c */ /* 0x040fe20003f25270 */
[----:B------:R-:W-:Y:S01]  /*08c0*/  BSSY.RECONVERGENT B0, `(.L_x_6190) ;  /* 0x00000b0000007945 */ /* 0x000fe20003800200 */
[----:B------:R-:W-:Y:S01]  /*08d0*/  ISETP.GT.U32.AND P2, PT, R3, 0x3, PT ;  /* 0x000000030300780c */ /* 0x000fe20003f44070 */
        /* <DEDUP_REMOVED lines=58> */
[----:B------:R-:W-:-:S04]  /*0c80*/  FMUL R152, R152, 0.00065104168606922030449 ;  /* 0x3a2aaaab98987820 */ /* 0x000fc80000400000 */
        /* <DEDUP_REMOVED lines=106> */
[----:B------:R-:W-:Y:S06]  /*1330*/  @P1 BRA `(.L_x_6191) ;  /* 0x0000000000201947 */ /* 0x000fec0003800000 */
[----:B------:R-:W0:Y:S01]  /*1340*/  S2UR UR6, SR_CgaCtaId ;  /* 0x00000000000679c3 */ /* 0x000e220000008800 */
[----:B------:R-:W-:Y:S01]  /*1350*/  UMOV UR5, 0x400 ;  /* 0x0000040000057882 */ /* 0x000fe20000000000 */
[----:B------:R-:W-:Y:S01]  /*1360*/  SHF.R.U32.HI R0, RZ, 0x2, R2 ;  /* 0x00000002ff007819 */ /* 0x000fe20000011602 */
[----:B------:R-:W-:-:S03]  /*1370*/  UIADD3 UR5, UPT, UPT, UR5, 0x10, URZ ;  /* 0x0000001005057890 */ /* 0x000fc6000fffe0ff */
[----:B------:R-:W-:Y:S01]  /*1380*/  LOP3.LUT R0, R0, 0xf8, RZ, 0xc0, !PT ;  /* 0x000000f800007812 */ /* 0x000fe200078ec0ff */
[----:B0-----:R-:W-:-:S04]  /*1390*/  ULEA UR5, UR6, UR5, 0x18 ;  /* 0x0000000506057291 */ /* 0x001fc8000f8ec0ff */
[----:B------:R-:W-:-:S09]  /*13a0*/  @UP1 UIADD3 UR5, UPT, UPT, UR5, 0x20, URZ ;  /* 0x0000002005051890 */ /* 0x000fd2000fffe0ff */
[----:B------:R0:W-:Y:S03]  /*13b0*/  STS.64 [R0+UR5], R152 ;  /* 0x0000009800007988 */ /* 0x0001e60008000a05 */
.L_x_6191:
[----:B------:R-:W-:Y:S05]  /*13c0*/  BSYNC.RECONVERGENT B0 ;  /* 0x0000000000007941 */ /* 0x000fea0003800200 */
.L_x_6190:
[----:B------:R-:W-:Y:S01]  /*13d0*/  BAR.SYNC.DEFER_BLOCKING 0x0 ;  /* 0x0000000000007b1d */ /* 0x000fe20000010000 */
[----:B------:R-:W-:Y:S02]  /*13e0*/  MOV R163, RZ ;  /* 0x000000ff00a37202 */ /* 0x000fe40000000f00 */
[----:B------:R-:W-:-:S03]  /*13f0*/  CS2R R156, SRZ ;  /* 0x00000000009c7805 */ /* 0x000fc6000001ff00 */
[----:B------:R-:W-:Y:S04]  /*1400*/  BSSY.RECONVERGENT B0, `(.L_x_6192) ;  /* 0x000000a000007945 */ /* 0x000fe80003800200 */
[----:B------:R-:W-:Y:S05]  /*1410*/  @P2 BRA `(.L_x_6193) ;  /* 0x0000000000202947 */ /* 0x000fea0003800000 */
[----:B------:R-:W1:Y:S01]  /*1420*/  S2UR UR6, SR_CgaCtaId ;  /* 0x00000000000679c3 */ /* 0x000e620000008800 */
[----:B------:R-:W-:Y:S01]  /*1430*/  UMOV UR5, 0x400 ;  /* 0x0000040000057882 */ /* 0x000fe20000000000 */
[----:B------:R-:W-:Y:S01]  /*1440*/  HFMA2 R163, -RZ, RZ, 4.75, 0 ;  /* 0x44c00000ffa37431 */ /* 0x000fe200000001ff */
[----:B------:R-:W-:-:S04]  /*1450*/  UIADD3 UR5, UPT, UPT, UR5, 0x10, URZ ;  /* 0x0000001005057890 */ /* 0x000fc8000fffe0ff */
[----:B-1----:R-:W-:-:S04]  /*1460*/  ULEA UR5, UR6, UR5, 0x18 ;  /* 0x0000000506057291 */ /* 0x002fc8000f8ec0ff */
[----:B------:R-:W-:-:S06]  /*1470*/  @UP1 UIADD3 UR5, UPT, UPT, UR5, 0x20, URZ ;  /* 0x0000002005051890 */ /* 0x000fcc000fffe0ff */
[----:B------:R-:W-:-:S06]  /*1480*/  LEA R156, R3, UR5, 0x3 ;  /* 0x00000005039c7c11 */ /* 0x000fcc000f8e18ff */
[----:B------:R-:W1:Y:S02]  /*1490*/  LDS.64 R156, [R156] ;  /* 0x000000009c9c7984 */ /* 0x000e640000000a00 */
.L_x_6193:
[----:B------:R-:W-:Y:S05]  /*14a0*/  BSYNC.RECONVERGENT B0 ;  /* 0x0000000000007941 */ /* 0x000fea0003800200 */
.L_x_6192:
[----:B------:R-:W2:Y:S01]  /*14b0*/  SHFL.DOWN PT, R164, R163, 0x2, 0x1f ;  /* 0x08401f00a3a47f89 */ /* 0x000ea200000e0000 */
[----:B------:R-:W-:Y:S01]  /*14c0*/  BSSY.RECONVERGENT B0, `(.L_x_6194) ;  /* 0x0000011000007945 */ /* 0x000fe20003800200 */
[----:B------:R-:W-:Y:S02]  /*14d0*/  ISETP.NE.AND P4, PT, R2, RZ, PT ;  /* 0x000000ff0200720c */ /* 0x000fe40003f85270 */
        /* <DEDUP_REMOVED lines=9> */
[----:B-----5:R-:W-:Y:S05]  /*1570*/  CALL.REL.NOINC `($__internal_49_$__cuda_sm20_rcp_rn_f32_slowpath) ;  /* 0x00000030007c7944 */ /* 0x020fea0003c00000 */
[----:B------:R-:W-:Y:S05]  /*1580*/  BRA `(.L_x_6196) ;  /* 0x0000000000107947 */ /* 0x000fea0003800000 */
.L_x_6195:
[----:B------:R-:W0:Y:S02]  /*1590*/  MUFU.RCP R153, R160 ;  /* 0x000000a000997308 */ /* 0x000e240000001000 */
[----:B0-----:R-:W-:-:S04]  /*15a0*/  FFMA R0, R160, R153, -1 ;  /* 0xbf800000a0007423 */ /* 0x001fc80000000099 */
[----:B------:R-:W-:-:S04]  /*15b0*/  FADD.FTZ R0, -R0, -RZ ;  /* 0x800000ff00007221 */ /* 0x000fc80000010100 */
[----:B------:R-:W-:-:S07]  /*15c0*/  FFMA R153, R153, R0, R153 ;  /* 0x0000000099997223 */ /* 0x000fce0000000099 */
.L_x_6196:
[----:B------:R-:W-:Y:S05]  /*15d0*/  BSYNC.RECONVERGENT B0 ;  /* 0x0000000000007941 */ /* 0x000fea0003800200 */
.L_x_6194:
        /* <DEDUP_REMOVED lines=20> */
[----:B-----5:R-:W-:Y:S05]  /*1720*/  CALL.REL.NOINC `($__internal_49_$__cuda_sm20_rcp_rn_f32_slowpath) ;  /* 0x0000003000107944 */ /* 0x020fea0003c00000 */
[----:B------:R-:W-:Y:S01]  /*1730*/  MOV R0, R153 ;  /* 0x0000009900007202 */ /* 0x000fe20000000f00 */
[----:B------:R-:W-:Y:S06]  /*1740*/  BRA `(.L_x_6199) ;  /* 0x0000000000107947 */ /* 0x000fec0003800000 */
.L_x_6198:
[----:B------:R-:W0:Y:S02]  /*1750*/  MUFU.RCP R0, R153 ;  /* 0x0000009900007308 */ /* 0x000e240000001000 */
[----:B0-----:R-:W-:-:S04]  /*1760*/  FFMA R7, R153, R0, -1 ;  /* 0xbf80000099077423 */ /* 0x001fc80000000000 */
[----:B------:R-:W-:-:S04]  /*1770*/  FADD.FTZ R7, -R7, -RZ ;  /* 0x800000ff07077221 */ /* 0x000fc80000010100 */
[----:B------:R-:W-:-:S07]  /*1780*/  FFMA R0, R0, R7, R0 ;  /* 0x0000000700007223 */ /* 0x000fce0000000000 */
.L_x_6199:
[----:B------:R-:W-:Y:S05]  /*1790*/  BSYNC.RECONVERGENT B0 ;  /* 0x0000000000007941 */ /* 0x000fea0003800200 */
.L_x_6197:
[----:B------:R-:W-:Y:S01]  /*17a0*/  FADD R7, R157, -R162 ;  /* 0x800000a29d077221 */ /* 0x000fe20000000000 */
[----:B------:R-:W-:Y:S01]  /*17b0*/  ISETP.GT.U32.AND P1, PT, R3, 0x7, PT ;  /* 0x000000070300780c */ /* 0x000fe20003f24070 */
[----:B------:R-:W0:Y:S01]  /*17c0*/  LDCU UR16, c[0x0][0x380] ;  /* 0x00007000ff1077ac */ /* 0x000e220008000800 */
[----:B------:R-:W-:Y:S01]  /*17d0*/  FMUL R153, R159, R162 ;  /* 0x000000a29f997220 */ /* 0x000fe20000400000 */
[----:B------:R-:W-:Y:S01]  /*17e0*/  FMUL R7, R7, R7 ;  /* 0x0000000707077220 */ /* 0x000fe20000400000 */
[----:B------:R-:W-:Y:S01]  /*17f0*/  FADD R161, R161, R156 ;  /* 0x0000009ca1a17221 */ /* 0x000fe20000000000 */
[----:B------:R-:W-:Y:S01]  /*1800*/  MOV R156, UR15 ;  /* 0x0000000f009c7c02 */ /* 0x000fe20008000f00 */
[C---:B------:R-:W-:Y:S01]  /*1810*/  FFMA R157, R160.reuse, R157, R153 ;  /* 0x0000009da09d7223 */ /* 0x040fe20000000099 */
[----:B------:R-:W-:Y:S01]  /*1820*/  FMUL R152, R160, R7 ;  /* 0x00000007a0987220 */ /* 0x000fe20000400000 */
[----:B------:R-:W-:-:S03]  /*1830*/  MOV R7, UR4 ;  /* 0x0000000400077c02 */ /* 0x000fc60008000f00 */
[----:B------:R-:W-:Y:S02]  /*1840*/  FMUL R154, R159, R152 ;  /* 0x000000989f9a7220 */ /* 0x000fe40000400000 */
[----:B------:R-:W1:Y:S01]  /*1850*/  @!P1 LDC.64 R152, c[0x0][0x3b0] ;  /* 0x0000ec00ff989b82 */ /* 0x000e620000000a00 */
[----:B------:R-:W-:Y:S01]  /*1860*/  @!P1 LOP3.LUT R7, R7, 0x1, RZ, 0xc0, !PT ;  /* 0x0000000107079812 */ /* 0x000fe200078ec0ff */
[-C--:B------:R-:W-:Y:S01]  /*1870*/  FFMA R155, R154, R0.reuse, R161 ;  /* 0x000000009a9b7223 */ /* 0x080fe200000000a1 */
[----:B------:R-:W-:Y:S01]  /*1880*/  @!P1 LOP3.LUT R156, R156, 0x7ffffff8, RZ, 0xc0, !PT ;  /* 0x7ffffff89c9c9812 */ /* 0x000fe200078ec0ff */
[----:B------:R-:W-:Y:S01]  /*1890*/  FMUL R154, R157, R0 ;  /* 0x000000009d9a7220 */ /* 0x000fe20000400000 */
[----:B------:R-:W-:Y:S01]  /*18a0*/  @!P1 IADD3 R7, PT, PT, -R7, RZ, RZ ;  /* 0x000000ff07079210 */ /* 0x000fe20007ffe1ff */
[----:B0-----:R-:W-:Y:S02]  /*18b0*/  USHF.L.U32 UR14, UR16, 0x3, URZ ;  /* 0x00000003100e7899 */ /* 0x001fe400080006ff */
[----:B------:R-:W0:Y:S04]  /*18c0*/  SHFL.IDX PT, R155, R155, RZ, 0x1f ;  /* 0x00001fff9b9b7589 */ /* 0x000e2800000e0000 */
[----:B------:R-:W-:Y:S01]  /*18d0*/  @!P1 LOP3.LUT R7, R7, UR14, RZ, 0xc0, !PT ;  /* 0x0000000e07079c12 */ /* 0x000fe2000f8ec0ff */
[----:B------:R-:W2:Y:S03]  /*18e0*/  SHFL.IDX PT, R154, R154, RZ, 0x1f ;  /* 0x00001fff9a9a7589 */ /* 0x000ea600000e0000 */
[----:B------:R-:W-:-:S04]  /*18f0*/  @!P1 IADD3 R7, P2, PT, R7, R156, RZ ;  /* 0x0000009c07079210 */ /* 0x000fc80007f5e0ff */
[----:B------:R-:W-:Y:S02]  /*1900*/  @!P1 IADD3.X R0, PT, PT, RZ, RZ, RZ, P2, !PT ;  /* 0x000000ffff009210 */ /* 0x000fe400017fe4ff */
[----:B-1----:R-:W-:-:S04]  /*1910*/  @!P1 LEA R152, P3, R7, R152, 0x3 ;  /* 0x0000009807989211 */ /* 0x002fc800078618ff */
[----:B------:R-:W-:Y:S01]  /*1920*/  @!P1 LEA.HI.X R153, R7, R153, R0, 0x3, P3 ;  /* 0x0000009907999211 */ /* 0x000fe200018f1c00 */
[----:B0-2---:R-:W-:Y:S08]  /*1930*/  @P4 BRA `(.L_x_6200) ;  /* 0x0000000000a04947 */ /* 0x005ff00003800000 */
[----:B------:R-:W0:Y:S01]  /*1940*/  LDC.64 R156, c[0x0][0x3b0] ;  /* 0x0000ec00ff9c7b82 */ /* 0x000e220000000a00 */
[----:B------:R-:W-:Y:S02]  /*1950*/  ULOP3.LUT UR5, UR4, 0x1, URZ, 0xc0, !UPT ;  /* 0x0000000104057892 */ /* 0x000fe4000f8ec0ff */
[----:B------:R-:W-:Y:S01]  /*1960*/  ULOP3.LUT UR6, UR15, 0x7ffffff8, URZ, 0xc0, !UPT ;  /* 0x7ffffff80f067892 */ /* 0x000fe2000f8ec0ff */
[----:B------:R-:W1:Y:S03]  /*1970*/  LDCU.64 UR8, c[0x0][0x3b8] ;  /* 0x00007700ff0877ac */ /* 0x000e660008000a00 */
[----:B------:R-:W-:Y:S01]  /*1980*/  IADD3 R0, PT, PT, RZ, -UR5, RZ ;  /* 0x80000005ff007c10 */ /* 0x000fe2000fffe0ff */
[----:B------:R-:W-:-:S03]  /*1990*/  USHF.L.U32 UR5, UR15, 0x3, URZ ;  /* 0x000000030f057899 */ /* 0x000fc600080006ff */
[----:B------:R-:W-:Y:S01]  /*19a0*/  LOP3.LUT R0, R0, UR14, RZ, 0xc0, !PT ;  /* 0x0000000e00007c12 */ /* 0x000fe2000f8ec0ff */
[----:B------:R-:W-:-:S03]  /*19b0*/  ULOP3.LUT UR5, UR5, 0x38, URZ, 0xc0, !UPT ;  /* 0x0000003805057892 */ /* 0x000fc6000f8ec0ff */
[----:B------:R-:W-:-:S04]  /*19c0*/  IADD3 R0, P2, PT, R0, UR6, RZ ;  /* 0x0000000600007c10 */ /* 0x000fc8000ff5e0ff */
[----:B------:R-:W-:Y:S02]  /*19d0*/  IADD3.X R7, PT, PT, RZ, RZ, RZ, P2, !PT ;  /* 0x000000ffff077210 */ /* 0x000fe400017fe4ff */
[----:B0-----:R-:W-:-:S04]  /*19e0*/  LEA R156, P3, R0, R156, 0x3 ;  /* 0x0000009c009c7211 */ /* 0x001fc800078618ff */
[----:B------:R-:W-:Y:S01]  /*19f0*/  IADD3 R156, P2, PT, R156, UR5, RZ ;  /* 0x000000059c9c7c10 */ /* 0x000fe2000ff5e0ff */
[----:B------:R-:W-:Y:S01]  /*1a00*/  ULOP3.LUT UR5, UR4, 0x1, URZ, 0xc0, !UPT ;  /* 0x0000000104057892 */ /* 0x000fe2000f8ec0ff */
[----:B------:R-:W-:-:S03]  /*1a10*/  LEA.HI.X R157, R0, R157, R7, 0x3, P3 ;  /* 0x0000009d009d7211 */ /* 0x000fc600018f1c07 */
[----:B------:R-:W-:Y:S01]  /*1a20*/  UIADD3 UR5, UPT, UPT, -UR5, URZ, URZ ;  /* 0x000000ff05057290 */ /* 0x000fe2000fffe1ff */
[----:B------:R-:W-:-:S03]  /*1a30*/  IADD3.X R157, PT, PT, RZ, R157, RZ, P2, !PT ;  /* 0x0000009dff9d7210 */ /* 0x000fc600017fe4ff */
[----:B------:R-:W-:Y:S02]  /*1a40*/  ULOP3.LUT UR5, UR5, UR16, URZ, 0xc0, !UPT ;  /* 0x0000001005057292 */ /* 0x000fe4000f8ec0ff */
[----:B------:R0:W-:Y:S02]  /*1a50*/  STG.E.64 desc[UR10][R156.64], R154 ;  /* 0x0000009a9c007986 */ /* 0x0001e4000c101b0a */
[----:B------:R-:W-:-:S04]  /*1a60*/  ULEA.HI UR6, UP0, UR15, UR5, URZ, 0x1d ;  /* 0x000000050f067291 */ /* 0x000fc8000f81e8ff */
[----:B------:R-:W-:Y:S02]  /*1a70*/  ULEA.HI.X.SX32 UR5, UR5, URZ, 0x1, UP0 ;  /* 0x000000ff05057291 */ /* 0x000fe400080f0eff */
[----:B-1----:R-:W-:Y:S02]  /*1a80*/  ULEA UR7, UP2, UR6, UR8, 0x2 ;  /* 0x0000000806077291 */ /* 0x002fe4000f8410ff */
[----:B------:R-:W-:Y:S02]  /*1a90*/  UISETP.GT.U32.AND UP0, UPT, UR4, 0x1, UPT ;  /* 0x000000010400788c */ /* 0x000fe4000bf04070 */
[----:B------:R-:W-:Y:S02]  /*1aa0*/  ULEA.HI.X UR6, UR6, UR9, UR5, 0x2, UP2 ;  /* 0x0000000906067291 */ /* 0x000fe400090f1405 */
[----:B0-----:R-:W-:Y:S01]  /*1ab0*/  MOV R154, UR7 ;  /* 0x00000007009a7c02 */ /* 0x001fe20008000f00 */
[----:B------:R-:W-:Y:S02]  /*1ac0*/  UMOV UR5, 0xffffffff ;  /* 0xffffffff00057882 */ /* 0x000fe40000000000 */
[----:B------:R-:W-:Y:S01]  /*1ad0*/  USEL UR5, UR5, 0x1, UP0 ;  /* 0x0000000105057887 */ /* 0x000fe20008000000 */
[----:B------:R-:W-:-:S05]  /*1ae0*/  MOV R155, UR6 ;  /* 0x00000006009b7c02 */ /* 0x000fca0008000f00 */
[----:B------:R-:W-:Y:S01]  /*1af0*/  MOV R157, UR5 ;  /* 0x00000005009d7c02 */ /* 0x000fe20008000f00 */
[----:B------:R-:W-:Y:S06]  /*1b00*/  MEMBAR.ALL.GPU ;  /* 0x0000000000007992 */ /* 0x000fec000000a000 */
[----:B------:R-:W-:-:S00]  /*1b10*/  ERRBAR ;  /* 0x00000000000079ab */ /* 0x000fc00000000000 */
[----:B------:R-:W-:Y:S06]  /*1b20*/  CGAERRBAR ;  /* 0x00000000000075ab */ /* 0x000fec0000000000 */
[----:B------:R0:W-:Y:S01]  /*1b30*/  REDG.E.ADD.S32.STRONG.GPU desc[UR10][R154.64], R157 ;  /* 0x0000009d9a00798e */ /* 0x0001e2000c12e30a */
[----:B------:R-:W-:-:S06]  /*1b40*/  UISETP.GE.U32.AND UP0, UPT, UR4, 0x2, UPT ;  /* 0x000000020400788c */ /* 0x000fcc000bf06070 */
[----:B------:R-:W-:-:S04]  /*1b50*/  PLOP3.LUT P2, PT, PT, PT, UP0, 0x80, 0x8 ;  /* 0x000000000008781c */ /* 0x000fc80003f4f008 */
[----:B------:R-:W-:-:S09]  /*1b60*/  SEL R7, RZ, 0x8, P2 ;  /* 0x00000008ff077807 */ /* 0x000fd20001000000 */
.L_x_6201:
[----:B------:R-:W2:Y:S04]  /*1b70*/  LDG.E.STRONG.GPU R0, desc[UR10][R154.64] ;  /* 0x0000000a9a007981 */ /* 0x000ea8000c1ef900 */
[----:B--2---:R-:W-:Y:S01]  /*1b80*/  CCTL.IVALL ;  /* 0x00000000ff00798f */ /* 0x004fe20002000000 */
[----:B------:R-:W-:Y:S05]  /*1b90*/  YIELD ;  /* 0x0000000000007946 */ /* 0x000fea0003800000 */
[----:B------:R-:W-:-:S13]  /*1ba0*/  ISETP.NE.AND P2, PT, R0, R7, PT ;  /* 0x000000070000720c */ /* 0x000fda0003f45270 */
[----:B------:R-:W-:Y:S05]  /*1bb0*/  @P2 BRA `(.L_x_6201) ;  /* 0xfffffffc00ec2947 */ /* 0x000fea000383ffff */
.L_x_6200:
[----:B------:R-:W-:Y:S05]  /*1bc0*/  WARPSYNC.ALL ;  /* 0x0000000000007948 */ /* 0x000fea0003800000 */
[----:B------:R-:W-:Y:S01]  /*1bd0*/  BAR.SYNC.DEFER_BLOCKING 0x0 ;  /* 0x0000000000007b1d */ /* 0x000fe20000010000 */
[----:B0-----:R-:W-:Y:S01]  /*1be0*/  CS2R R156, SRZ ;  /* 0x00000000009c7805 */ /* 0x001fe2000001ff00 */
[----:B------:R-:W-:-:S05]  /*1bf0*/  @!P1 IMAD.WIDE.U32 R152, R3, 0x8, R152 ;  /* 0x0000000803989825 */ /* 0x000fca00078e0098 */
[----:B------:R-:W2:Y:S01]  /*1c00*/  @!P1 LDG.E.64 R156, desc[UR10][R152.64] ;  /* 0x0000000a989c9981 */ /* 0x000ea2000c1e1b00 */
[----:B------:R-:W-:Y:S01]  /*1c10*/  HFMA2 R163, -RZ, RZ, 0, 0 ;  /* 0x00000000ffa37431 */ /* 0x000fe200000001ff */
        /* <DEDUP_REMOVED lines=12> */
[----:B012--5:R-:W-:Y:S05]  /*1ce0*/  CALL.REL.NOINC `($__internal_49_$__cuda_sm20_rcp_rn_f32_slowpath) ;  /* 0x0000002800a07944 */ /* 0x027fea0003c00000 */
[----:B------:R-:W-:Y:S05]  /*1cf0*/  BRA `(.L_x_6204) ;  /* 0x0000000000107947 */ /* 0x000fea0003800000 */
.L_x_6203:
[----:B------:R-:W3:Y:S02]  /*1d00*/  MUFU.RCP R153, R160 ;  /* 0x000000a000997308 */ /* 0x000ee40000001000 */
[----:B---3--:R-:W-:-:S04]  /*1d10*/  FFMA R0, R160, R153, -1 ;  /* 0xbf800000a0007423 */ /* 0x008fc80000000099 */
[----:B------:R-:W-:-:S04]  /*1d20*/  FADD.FTZ R0, -R0, -RZ ;  /* 0x800000ff00007221 */ /* 0x000fc80000010100 */
[----:B------:R-:W-:-:S07]  /*1d30*/  FFMA R153, R153, R0, R153 ;  /* 0x0000000099997223 */ /* 0x000fce0000000099 */
.L_x_6204:
[----:B------:R-:W-:Y:S05]  /*1d40*/  BSYNC.RECONVERGENT B0 ;  /* 0x0000000000007941 */ /* 0x000fea0003800200 */
.L_x_6202:
[----:B------:R-:W0:Y:S01]  /*1d50*/  SHFL.DOWN PT, R159, R160, 0x2, 0x1f ;  /* 0x08401f00a09f7f89 */ /* 0x000e2200000e0000 */
[----:B-1----:R-:W-:Y:S01]  /*1d60*/  FMUL R152, R164, R161 ;  /* 0x000000a1a4987220 */ /* 0x002fe20000400000 */
[----:B------:R-:W-:Y:S01]  /*1d70*/  FADD R0, -R161, R156 ;  /* 0x0000009ca1007221 */ /* 0x000fe20000000100 */
[----:B--2---:R-:W-:Y:S01]  /*1d80*/  FADD R162, R162, R157 ;  /* 0x0000009da2a27221 */ /* 0x004fe20000000000 */
[----:B------:R-:W-:Y:S01]  /*1d90*/  BSSY.RECONVERGENT B0, `(.L_x_6205) ;  /* 0x0000016000007945 */ /* 0x000fe20003800200 */
[----:B------:R-:W-:Y:S01]  /*1da0*/  FFMA R152, R163, R156, R152 ;  /* 0x0000009ca3987223 */ /* 0x000fe20000000098 */
[----:B------:R-:W-:-:S04]  /*1db0*/  FMUL R0, R0, R0 ;  /* 0x0000000000007220 */ /* 0x000fc80000400000 */
[----:B------:R-:W-:Y:S01]  /*1dc0*/  FMUL R7, R0, R163 ;  /* 0x000000a300077220 */ /* 0x000fe20000400000 */
[----:B------:R-:W-:-:S03]  /*1dd0*/  FMUL R163, R152, R153 ;  /* 0x0000009998a37220 */ /* 0x000fc60000400000 */
[----:B------:R-:W-:-:S04]  /*1de0*/  FMUL R7, R164, R7 ;  /* 0x00000007a4077220 */ /* 0x000fc80000400000 */
[----:B------:R-:W-:Y:S02]  /*1df0*/  FFMA R164, R7, R153, R162 ;  /* 0x0000009907a47223 */ /* 0x000fe400000000a2 */
[----:B------:R1:W2:Y:S01]  /*1e00*/  SHFL.DOWN PT, R162, R163, 0x2, 0x1f ;  /* 0x08401f00a3a27f89 */ /* 0x0002a200000e0000 */
[----:B0-----:R-:W-:-:S03]  /*1e10*/  FADD R156, R160, R159 ;  /* 0x0000009fa09c7221 */ /* 0x001fc60000000000 */
[----:B------:R1:W0:Y:S02]  /*1e20*/  SHFL.DOWN PT, R157, R164, 0x2, 0x1f ;  /* 0x08401f00a49d7f89 */ /* 0x00022400000e0000 */
[----:B------:R-:W-:-:S04]  /*1e30*/  IADD3 R0, PT, PT, R156, 0x1800000, RZ ;  /* 0x018000009c007810 */ /* 0x000fc80007ffe0ff */
[----:B------:R-:W-:-:S04]  /*1e40*/  LOP3.LUT R0, R0, 0x7f800000, RZ, 0xc0, !PT ;  /* 0x7f80000000007812 */ /* 0x000fc800078ec0ff */
[----:B------:R-:W-:-:S13]  /*1e50*/  ISETP.GT.U32.AND P1, PT, R0, 0x1ffffff, PT ;  /* 0x01ffffff0000780c */ /* 0x000fda0003f24070 */
[----:B-12---:R-:W-:Y:S05]  /*1e60*/  @P1 BRA `(.L_x_6206) ;  /* 0x0000000000101947 */ /* 0x006fea0003800000 */
[----:B------:R-:W-:Y:S02]  /*1e70*/  MOV R0, R156 ;  /* 0x0000009c00007202 */ /* 0x000fe40000000f00 */
[----:B------:R-:W-:-:S07]  /*1e80*/  MOV R152, 0x1ea0 ;  /* 0x00001ea000987802 */ /* 0x000fce0000000f00 */
[----:B0----5:R-:W-:Y:S05]  /*1e90*/  CALL.REL.NOINC `($__internal_49_$__cuda_sm20_rcp_rn_f32_slowpath) ;  /* 0x0000002800347944 */ /* 0x021fea0003c00000 */
[----:B------:R-:W-:Y:S05]  /*1ea0*/  BRA `(.L_x_6207) ;  /* 0x0000000000107947 */ /* 0x000fea0003800000 */
.L_x_6206:
[----:B------:R-:W1:Y:S02]  /*1eb0*/  MUFU.RCP R153, R156 ;  /* 0x0000009c00997308 */ /* 0x000e640000001000 */
[----:B-1----:R-:W-:-:S04]  /*1ec0*/  FFMA R0, R156, R153, -1 ;  /* 0xbf8000009c007423 */ /* 0x002fc80000000099 */
[----:B------:R-:W-:-:S04]  /*1ed0*/  FADD.FTZ R0, -R0, -RZ ;  /* 0x800000ff00007221 */ /* 0x000fc80000010100 */
[----:B------:R-:W-:-:S07]  /*1ee0*/  FFMA R153, R153, R0, R153 ;  /* 0x0000000099997223 */ /* 0x000fce0000000099 */
.L_x_6207:
[----:B------:R-:W-:Y:S05]  /*1ef0*/  BSYNC.RECONVERGENT B0 ;  /* 0x0000000000007941 */ /* 0x000fea0003800200 */
.L_x_6205:
[----:B------:R-:W1:Y:S01]  /*1f00*/  SHFL.DOWN PT, R161, R156, 0x1, 0x1f ;  /* 0x08201f009ca17f89 */ /* 0x000e6200000e0000 */
[----:B------:R-:W-:Y:S01]  /*1f10*/  FADD R0, R163, -R162 ;  /* 0x800000a2a3007221 */ /* 0x000fe20000000000 */
[----:B------:R-:W-:Y:S01]  /*1f20*/  FMUL R155, R159, R162 ;  /* 0x000000a29f9b7220 */ /* 0x000fe20000400000 */
[----:B0-----:R-:W-:Y:S01]  /*1f30*/  FADD R162, R164, R157 ;  /* 0x0000009da4a27221 */ /* 0x001fe20000000000 */
[----:B------:R-:W-:Y:S01]  /*1f40*/  BSSY.RECONVERGENT B0, `(.L_x_6208) ;  /* 0x0000016000007945 */ /* 0x000fe20003800200 */
[----:B------:R-:W-:-:S04]  /*1f50*/  FMUL R7, R0, R0 ;  /* 0x0000000000077220 */ /* 0x000fc80000400000 */
[C---:B------:R-:W-:Y:S01]  /*1f60*/  FMUL R0, R160.reuse, R7 ;  /* 0x00000007a0007220 */ /* 0x040fe20000400000 */
[----:B------:R-:W-:-:S03]  /*1f70*/  FFMA R160, R160, R163, R155 ;  /* 0x000000a3a0a07223 */ /* 0x000fc6000000009b */
[----:B------:R-:W-:-:S04]  /*1f80*/  FMUL R159, R159, R0 ;  /* 0x000000009f9f7220 */ /* 0x000fc80000400000 */
[-C--:B------:R-:W-:Y:S01]  /*1f90*/  FFMA R162, R159, R153.reuse, R162 ;  /* 0x000000999fa27223 */ /* 0x080fe200000000a2 */
[----:B------:R-:W-:-:S04]  /*1fa0*/  FMUL R159, R160, R153 ;  /* 0x00000099a09f7220 */ /* 0x000fc80000400000 */
[----:B------:R0:W2:Y:S01]  /*1fb0*/  SHFL.DOWN PT, R157, R162, 0x1, 0x1f ;  /* 0x08201f00a29d7f89 */ /* 0x0000a200000e0000 */
[----:B-1----:R-:W-:-:S03]  /*1fc0*/  FADD R152, R156, R161 ;  /* 0x000000a19c987221 */ /* 0x002fc60000000000 */
[----:B------:R0:W1:Y:S02]  /*1fd0*/  SHFL.DOWN PT, R160, R159, 0x1, 0x1f ;  /* 0x08201f009fa07f89 */ /* 0x00006400000e0000 */
[----:B------:R-:W-:-:S04]  /*1fe0*/  IADD3 R0, PT, PT, R152, 0x1800000, RZ ;  /* 0x0180000098007810 */ /* 0x000fc80007ffe0ff */
[----:B------:R-:W-:-:S04]  /*1ff0*/  LOP3.LUT R0, R0, 0x7f800000, RZ, 0xc0, !PT ;  /* 0x7f80000000007812 */ /* 0x000fc800078ec0ff */
[----:B------:R-:W-:-:S13]  /*2000*/  ISETP.GT.U32.AND P1, PT, R0, 0x1ffffff, PT ;  /* 0x01ffffff0000780c */ /* 0x000fda0003f24070 */
[----:B0-2---:R-:W-:Y:S05]  /*2010*/  @P1 BRA `(.L_x_6209) ;  /* 0x0000000000101947 */ /* 0x005fea0003800000 */
[----:B------:R-:W-:Y:S02]  /*2020*/  MOV R0, R152 ;  /* 0x0000009800007202 */ /* 0x000fe40000000f00 */
[----:B------:R-:W-:-:S07]  /*2030*/  MOV R152, 0x2050 ;  /* 0x0000205000987802 */ /* 0x000fce0000000f00 */
[----:B-1---5:R-:W-:Y:S05]  /*2040*/  CALL.REL.NOINC `($__internal_49_$__cuda_sm20_rcp_rn_f32_slowpath) ;  /* 0x0000002400c87944 */ /* 0x022fea0003c00000 */
[----:B------:R-:W-:Y:S05]  /*2050*/  BRA `(.L_x_6210) ;  /* 0x0000000000107947 */ /* 0x000fea0003800000 */
.L_x_6209:
[----:B------:R-:W0:Y:S02]  /*2060*/  MUFU.RCP R153, R152 ;  /* 0x0000009800997308 */ /* 0x000e240000001000 */
[----:B0-----:R-:W-:-:S04]  /*2070*/  FFMA R0, R152, R153, -1 ;  /* 0xbf80000098007423 */ /* 0x001fc80000000099 */
[----:B------:R-:W-:-:S04]  /*2080*/  FADD.FTZ R0, -R0, -RZ ;  /* 0x800000ff00007221 */ /* 0x000fc80000010100 */
[----:B------:R-:W-:-:S07]  /*2090*/  FFMA R153, R153, R0, R153 ;  /* 0x0000000099997223 */ /* 0x000fce0000000099 */
.L_x_6210:
[----:B------:R-:W-:Y:S05]  /*20a0*/  BSYNC.RECONVERGENT B0 ;  /* 0x0000000000007941 */ /* 0x000fea0003800200 */
.L_x_6208:
[----:B-1----:R-:W-:Y:S01]  /*20b0*/  FADD R0, R159, -R160 ;  /* 0x800000a09f007221 */ /* 0x002fe20000000000 */
[----:B------:R-:W-:Y:S01]  /*20c0*/  FADD R162, R162, R157 ;  /* 0x0000009da2a27221 */ /* 0x000fe20000000000 */
[----:B------:R-:W0:Y:S01]  /*20d0*/  @P0 LDC.64 R154, c[0x0][0x3a0] ;  /* 0x0000e800ff9a0b82 */ /* 0x000e220000000a00 */
[----:B------:R-:W1:Y:S01]  /*20e0*/  LDCU.64 UR6, c[0x0][0x3f8] ;  /* 0x00007f00ff0677ac */ /* 0x000e620008000a00 */
[----:B------:R-:W-:Y:S01]  /*20f0*/  FMUL R7, R0, R0 ;  /* 0x0000000000077220 */ /* 0x000fe20000400000 */
[----:B------:R-:W-:-:S03]  /*2100*/  MOV R157, UR12 ;  /* 0x0000000c009d7c02 */ /* 0x000fc60008000f00 */
[----:B------:R-:W-:-:S04]  /*2110*/  FMUL R0, R156, R7 ;  /* 0x000000079c007220 */ /* 0x000fc80000400000 */
[C---:B------:R-:W-:Y:S01]  /*2120*/  FMUL R7, R161.reuse, R0 ;  /* 0x00000000a1077220 */ /* 0x040fe20000400000 */
[----:B------:R-:W-:Y:S01]  /*2130*/  FMUL R161, R161, R160 ;  /* 0x000000a0a1a17220 */ /* 0x000fe20000400000 */
[----:B------:R-:W2:Y:S02]  /*2140*/  LDC R0, c[0x0][0x3d8] ;  /* 0x0000f600ff007b82 */ /* 0x000ea40000000800 */
[----:B------:R-:W-:Y:S01]  /*2150*/  FFMA R7, R7, R153, R162 ;  /* 0x0000009907077223 */ /* 0x000fe200000000a2 */
[----:B------:R-:W-:-:S04]  /*2160*/  FFMA R156, R156, R159, R161 ;  /* 0x0000009f9c9c7223 */ /* 0x000fc800000000a1 */
[----:B------:R-:W-:Y:S01]  /*2170*/  FMUL R156, R156, R153 ;  /* 0x000000999c9c7220 */ /* 0x000fe20000400000 */
[----:B------:R-:W2:Y:S01]  /*2180*/  SHFL.IDX PT, R7, R7, RZ, 0x1f ;  /* 0x00001fff07077589 */ /* 0x000ea200000e0000 */
[----:B------:R-:W3:Y:S01]  /*2190*/  @P0 LDC.64 R152, c[0x0][0x398] ;  /* 0x0000e600ff980b82 */ /* 0x000ee20000000a00 */
[----:B-1----:R-:W-:Y:S01]  /*21a0*/  UISETP.NE.U32.AND UP0, UPT, UR6, URZ, UPT ;  /* 0x000000ff0600728c */ /* 0x002fe2000bf05070 */
[----:B0-----:R-:W-:Y:S02]  /*21b0*/  @P0 IMAD.WIDE R154, R157, 0x4, R154 ;  /* 0x000000049d9a0825 */ /* 0x001fe400078e029a */
[----:B------:R-:W0:Y:S01]  /*21c0*/  SHFL.IDX PT, R156, R156, RZ, 0x1f ;  /* 0x00001fff9c9c7589 */ /* 0x000e2200000e0000 */
[----:B------:R-:W-:Y:S01]  /*21d0*/  UISETP.NE.AND.EX UP0, UPT, UR7, URZ, UPT, UP0 ;  /* 0x000000ff0700728c */ /* 0x000fe2000bf05300 */
[----:B--2---:R-:W-:-:S05]  /*21e0*/  FFMA R0, R7, 2.0345052689663134515e-05, R0 ;  /* 0x37aaaaab07007823 */ /* 0x004fca0000000000 */
[----:B------:R-:W-:Y:S02]  /*21f0*/  FSETP.GEU.AND P1, PT, |R0|, 1.175494350822287508e-38, PT ;  /* 0x008000000000780b */ /* 0x000fe40003f2e200 */
[----:B0-----:R-:W-:-:S11]  /*2200*/  R2UR UR8, R156 ;  /* 0x000000009c0872ca */ /* 0x001fd600000e0000 */
[----:B------:R-:W-:-:S06]  /*2210*/  @!P1 FMUL R0, R0, 16777216 ;  /* 0x4b80000000009820 */ /* 0x000fcc0000400000 */
[----:B------:R-:W0:Y:S02]  /*2220*/  MUFU.RSQ R0, R0 ;  /* 0x0000000000007308 */ /* 0x000e240000001400 */
[----:B0-----:R-:W-:-:S13]  /*2230*/  R2UR UR5, R0 ;  /* 0x00000000000572ca */ /* 0x001fda00000e0000 */
[----:B------:R-:W-:-:S05]  /*2240*/  MOV R7, UR5 ;  /* 0x0000000500077c02 */ /* 0x000fca0008000f00 */
[----:B------:R-:W-:-:S05]  /*2250*/  @!P1 FMUL R7, R7, 4096 ;  /* 0x4580000007079820 */ /* 0x000fca0000400000 */
[----:B------:R-:W-:Y:S02]  /*2260*/  @!P1 R2UR UR5, R7 ;  /* 0x00000000070592ca */ /* 0x000fe400000e0000 */
[----:B------:R-:W-:-:S05]  /*2270*/  MOV R7, UR12 ;  /* 0x0000000c00077c02 */ /* 0x000fca0008000f00 */
[----:B---3--:R-:W-:Y:S01]  /*2280*/  @P0 IMAD.WIDE R152, R7, 0x4, R152 ;  /* 0x0000000407980825 */ /* 0x008fe200078e0298 */
[----:B------:R-:W-:-:S05]  /*2290*/  MOV R7, UR8 ;  /* 0x0000000800077c02 */ /* 0x000fca0008000f00 */
[----:B------:R-:W-:Y:S01]  /*22a0*/  MOV R157, UR5 ;  /* 0x00000005009d7c02 */ /* 0x000fe20008000f00 */
[----:B------:R0:W-:Y:S04]  /*22b0*/  @P0 STG.E desc[UR10][R152.64], R7 ;  /* 0x0000000798000986 */ /* 0x0001e8000c10190a */
[----:B------:R0:W-:Y:S01]  /*22c0*/  @P0 STG.E desc[UR10][R154.64], R157 ;  /* 0x0000009d9a000986 */ /* 0x0001e2000c10190a */
[----:B------:R-:W-:Y:S05]  /*22d0*/  BRA.U UP0, `(.L_x_6211) ;  /* 0x0000000d00847547 */ /* 0x000fea000b800000 */
[----:B------:R-:W1:Y:S01]  /*22e0*/  LDCU.U8 UR6, c[0x0][0x404] ;  /* 0x00008080ff0677ac */ /* 0x000e620008000000 */
[----:B0-----:R-:W0:Y:S01]  /*22f0*/  LDC.64 R152, c[0x0][0x3c8] ;  /* 0x0000f200ff987b82 */ /* 0x001e220000000a00 */
[----:B------:R-:W-:Y:S01]  /*2300*/  FADD R106, R106, -UR8 ;  /* 0x800000086a6a7e21 */ /* 0x000fe20008000000 */
[----:B------:R-:W-:Y:S01]  /*2310*/  FADD R104, R104, -UR8 ;  /* 0x8000000868687e21 */ /* 0x000fe20008000000 */
[----:B------:R-:W-:Y:S01]  /*2320*/  FADD R105, R105, -UR8 ;  /* 0x8000000869697e21 */ /* 0x000fe20008000000 */
[----:B------:R-:W-:Y:S01]  /*2330*/  FADD R154, R107, -UR8 ;  /* 0x800000086b9a7e21 */ /* 0x000fe20008000000 */
[----:B------:R-:W-:Y:S01]  /*2340*/  FMUL R107, R106, UR5 ;  /* 0x000000056a6b7c20 */ /* 0x000fe20008400000 */
[----:B------:R-:W-:Y:S01]  /*2350*/  FMUL R7, R104, UR5 ;  /* 0x0000000568077c20 */ /* 0x000fe20008400000 */
[----:B------:R-:W-:Y:S01]  /*2360*/  FMUL R0, R105, UR5 ;  /* 0x0000000569007c20 */ /* 0x000fe20008400000 */
[----:B------:R-:W-:Y:S01]  /*2370*/  FMUL R154, R154, UR5 ;  /* 0x000000059a9a7c20 */ /* 0x000fe20008400000 */
[----:B-----5:R-:W-:Y:S01]  /*2380*/  FFMA R106, R102, R107, R54 ;  /* 0x0000006b666a7223 */ /* 0x020fe20000000036 */
[----:B------:R-:W-:Y:S01]  /*2390*/  FFMA R104, R100, R7, R52 ;  /* 0x0000000764687223 */ /* 0x000fe20000000034 */
[----:B------:R-:W-:Y:S01]  /*23a0*/  FFMA R105, R101, R0, R53 ;  /* 0x0000000065697223 */ /* 0x000fe20000000035 */
[----:B------:R-:W-:Y:S01]  /*23b0*/  FFMA R107, R103, R154, R55 ;  /* 0x0000009a676b7223 */ /* 0x000fe20000000037 */
[----:B------:R-:W-:Y:S01]  /*23c0*/  FADD R108, R108, -UR8 ;  /* 0x800000086c6c7e21 */ /* 0x000fe20008000000 */
[----:B------:R-:W-:Y:S01]  /*23d0*/  FADD R110, R110, -UR8 ;  /* 0x800000086e6e7e21 */ /* 0x000fe20008000000 */
[----:B------:R-:W-:Y:S01]  /*23e0*/  FADD R109, R109, -UR8 ;  /* 0x800000086d6d7e21 */ /* 0x000fe20008000000 */
[----:B------:R-:W-:Y:S01]  /*23f0*/  FADD R111, R111, -UR8 ;  /* 0x800000086f6f7e21 */ /* 0x000fe20008000000 */
[----:B-1----:R-:W-:Y:S01]  /*2400*/  ISETP.NE.AND P1, PT, RZ, UR6, PT ;  /* 0x00000006ff007c0c */ /* 0x002fe2000bf25270 */
[----:B------:R-:W-:Y:S01]  /*2410*/  FADD R112, R112, -UR8 ;  /* 0x8000000870707e21 */ /* 0x000fe20008000000 */
[----:B------:R-:W-:Y:S01]  /*2420*/  FADD R113, R113, -UR8 ;  /* 0x8000000871717e21 */ /* 0x000fe20008000000 */
[----:B------:R-:W-:Y:S01]  /*2430*/  FADD R114, R114, -UR8 ;  /* 0x8000000872727e21 */ /* 0x000fe20008000000 */
[----:B------:R-:W-:Y:S01]  /*2440*/  FMUL R7, R108, UR5 ;  /* 0x000000056c077c20 */ /* 0x000fe20008400000 */
[----:B------:R-:W-:Y:S01]  /*2450*/  FADD R115, R115, -UR8 ;  /* 0x8000000873737e21 */ /* 0x000fe20008000000 */
[----:B------:R-:W-:Y:S01]  /*2460*/  FMUL R0, R109, UR5 ;  /* 0x000000056d007c20 */ /* 0x000fe20008400000 */
[----:B0-----:R-:W-:-:S04]  /*2470*/  IMAD.WIDE.U32 R154, R5, 0x10, R152 ;  /* 0x00000010059a7825 */ /* 0x001fc800078e0098 */
[----:B------:R-:W-:Y:S01]  /*2480*/  FMUL R108, R111, UR5 ;  /* 0x000000056f6c7c20 */ /* 0x000fe20008400000 */
[----:B------:R-:W-:Y:S01]  /*2490*/  FADD R116, R116, -UR8 ;  /* 0x8000000874747e21 */ /* 0x000fe20008000000 */
[----:B------:R-:W-:Y:S01]  /*24a0*/  FMUL R109, R112, UR5 ;  /* 0x00000005706d7c20 */ /* 0x000fe20008400000 */
[----:B------:R-:W-:Y:S01]  /*24b0*/  FADD R117, R117, -UR8 ;  /* 0x8000000875757e21 */ /* 0x000fe20008000000 */
[----:B------:R-:W-:Y:S01]  /*24c0*/  FADD R118, R118, -UR8 ;  /* 0x8000000876767e21 */ /* 0x000fe20008000000 */
[----:B------:R-:W-:Y:S01]  /*24d0*/  @P1 FMUL R104, R104, UR13 ;  /* 0x0000000d68681c20 */ /* 0x000fe20008400000 */
[----:B------:R-:W-:Y:S01]  /*24e0*/  @P1 FMUL R105, R105, UR13 ;  /* 0x0000000d69691c20 */ /* 0x000fe20008400000 */
[----:B------:R-:W-:Y:S01]  /*24f0*/  @P1 FMUL R106, R106, UR13 ;  /* 0x0000000d6a6a1c20 */ /* 0x000fe20008400000 */
[----:B------:R-:W-:Y:S01]  /*2500*/  @P1 FMUL R107, R107, UR13 ;  /* 0x0000000d6b6b1c20 */ /* 0x000fe20008400000 */
[----:B------:R-:W-:Y:S01]  /*2510*/  FMUL R111, R114, UR5 ;  /* 0x00000005726f7c20 */ /* 0x000fe20008400000 */
[----:B------:R-:W-:Y:S01]  /*2520*/  FADD R119, R119, -UR8 ;  /* 0x8000000877777e21 */ /* 0x000fe20008000000 */
[----:B------:R-:W-:Y:S01]  /*2530*/  FMUL R112, R115, UR5 ;  /* 0x0000000573707c20 */ /* 0x000fe20008400000 */
[----:B------:R-:W-:Y:S01]  /*2540*/  FMUL R114, R117, UR5 ;  /* 0x0000000575727c20 */ /* 0x000fe20008400000 */
[----:B------:R0:W-:Y:S01]  /*2550*/  STG.E.128 desc[UR10][R154.64], R104 ;  /* 0x000000689a007986 */ /* 0x0001e2000c101d0a */
[----:B------:R-:W-:Y:S01]  /*2560*/  FMUL R115, R118, UR5 ;  /* 0x0000000576737c20 */ /* 0x000fe20008400000 */
        /* <DEDUP_REMOVED lines=12> */
[C---:B------:R-:W-:Y:S01]  /*2630*/  IADD3 R163, PT, PT, R5.reuse, 0x1000, RZ ;  /* 0x0000100005a37810 */ /* 0x040fe20007ffe0ff */
[----:B------:R-:W-:Y:S01]  /*2640*/  FADD R132, R132, -UR8 ;  /* 0x8000000884847e21 */ /* 0x000fe20008000000 */
[----:B------:R-:W-:Y:S01]  /*2650*/  IADD3 R161, PT, PT, R5, 0x1400, RZ ;  /* 0x0000140005a17810 */ /* 0x000fe20007ffe0ff */
[----:B------:R-:W-:Y:S01]  /*2660*/  FADD R133, R133, -UR8 ;  /* 0x8000000885857e21 */ /* 0x000fe20008000000 */
[----:B0-----:R-:W-:Y:S01]  /*2670*/  FMUL R107, R110, UR5 ;  /* 0x000000056e6b7c20 */ /* 0x001fe20008400000 */
[----:B------:R-:W-:Y:S01]  /*2680*/  FMUL R110, R113, UR5 ;  /* 0x00000005716e7c20 */ /* 0x000fe20008400000 */
[----:B------:R-:W-:Y:S01]  /*2690*/  FMUL R113, R116, UR5 ;  /* 0x0000000574717c20 */ /* 0x000fe20008400000 */
[----:B------:R-:W-:Y:S01]  /*26a0*/  FFMA R104, R96, R7, R48 ;  /* 0x0000000760687223 */ /* 0x000fe20000000030 */
[----:B------:R-:W-:Y:S01]  /*26b0*/  FFMA R106, R98, R107, R50 ;  /* 0x0000006b626a7223 */ /* 0x000fe20000000032 */
[----:B------:R-:W-:Y:S01]  /*26c0*/  FFMA R107, R99, R108, R51 ;  /* 0x0000006c636b7223 */ /* 0x000fe20000000033 */
[----:B------:R-:W-:Y:S01]  /*26d0*/  FFMA R108, R92, R109, R44 ;  /* 0x0000006d5c6c7223 */ /* 0x000fe2000000002c */
[----:B------:R-:W-:Y:S01]  /*26e0*/  FFMA R109, R93, R110, R45 ;  /* 0x0000006e5d6d7223 */ /* 0x000fe2000000002d */
[----:B------:R-:W-:Y:S01]  /*26f0*/  FFMA R105, R97, R0, R49 ;  /* 0x0000000061697223 */ /* 0x000fe20000000031 */
[----:B------:R-:W-:Y:S01]  /*2700*/  FFMA R110, R94, R111, R46 ;  /* 0x0000006f5e6e7223 */ /* 0x000fe2000000002e */
[----:B------:R-:W-:Y:S01]  /*2710*/  FMUL R116, R119, UR5 ;  /* 0x0000000577747c20 */ /* 0x000fe20008400000 */
[----:B------:R-:W-:Y:S01]  /*2720*/  FFMA R111, R95, R112, R47 ;  /* 0x000000705f6f7223 */ /* 0x000fe2000000002f */
[----:B------:R-:W-:Y:S01]  /*2730*/  FFMA R112, R88, R113, R40 ;  /* 0x0000007158707223 */ /* 0x000fe20000000028 */
[----:B------:R-:W-:Y:S01]  /*2740*/  FFMA R113, R89, R114, R41 ;  /* 0x0000007259717223 */ /* 0x000fe20000000029 */
[----:B------:R-:W-:Y:S01]  /*2750*/  FFMA R114, R90, R115, R42 ;  /* 0x000000735a727223 */ /* 0x000fe2000000002a */
[----:B------:R-:W-:Y:S01]  /*2760*/  @P1 FMUL R104, R104, UR13 ;  /* 0x0000000d68681c20 */ /* 0x000fe20008400000 */
[----:B------:R-:W-:Y:S01]  /*2770*/  @P1 FMUL R105, R105, UR13 ;  /* 0x0000000d69691c20 */ /* 0x000fe20008400000 */
[----:B------:R-:W-:Y:S01]  /*2780*/  @P1 FMUL R106, R106, UR13 ;  /* 0x0000000d6a6a1c20 */ /* 0x000fe20008400000 */
[----:B------:R-:W-:Y:S01]  /*2790*/  @P1 FMUL R107, R107, UR13 ;  /* 0x0000000d6b6b1c20 */ /* 0x000fe20008400000 */
[----:B------:R-:W-:Y:S01]  /*27a0*/  FFMA R115, R91, R116, R43 ;  /* 0x000000745b737223 */ /* 0x000fe2000000002b */
        /* <DEDUP_REMOVED lines=8> */
[----:B------:R0:W-:Y:S01]  /*2830*/  STG.E.128 desc[UR10][R154.64+0x4000], R104 ;  /* 0x004000689a007986 */ /* 0x0001e2000c101d0a */
[----:B------:R-:W-:Y:S01]  /*2840*/  FMUL R0, R121, UR5 ;  /* 0x0000000579007c20 */ /* 0x000fe20008400000 */
[C---:B------:R-:W-:Y:S01]  /*2850*/  IADD3 R159, PT, PT, R5.reuse, 0x1800, RZ ;  /* 0x00001800059f7810 */ /* 0x040fe20007ffe0ff */
[----:B------:R-:W-:Y:S01]  /*2860*/  FADD R134, R134, -UR8 ;  /* 0x8000000886867e21 */ /* 0x000fe20008000000 */
[----:B------:R1:W-:Y:S01]  /*2870*/  STG.E.128 desc[UR10][R154.64+0x8000], R108 ;  /* 0x0080006c9a007986 */ /* 0x0003e2000c101d0a */
[----:B------:R-:W-:Y:S01]  /*2880*/  IADD3 R157, PT, PT, R5, 0x1c00, RZ ;  /* 0x00001c00059d7810 */ /* 0x000fe20007ffe0ff */
[----:B------:R-:W-:Y:S01]  /*2890*/  FADD R135, R135, -UR8 ;  /* 0x8000000887877e21 */ /* 0x000fe20008000000 */
[C---:B------:R-:W-:Y:S01]  /*28a0*/  IADD3 R117, PT, PT, R5.reuse, 0x2000, RZ ;  /* 0x0000200005757810 */ /* 0x040fe20007ffe0ff */
[----:B------:R2:W-:Y:S01]  /*28b0*/  STG.E.128 desc[UR10][R154.64+0xc000], R112 ;  /* 0x00c000709a007986 */ /* 0x0005e2000c101d0a */
[C---:B------:R-:W-:Y:S01]  /*28c0*/  IADD3 R119, PT, PT, R5.reuse, 0x2400, RZ ;  /* 0x0000240005777810 */ /* 0x040fe20007ffe0ff */
[----:B------:R-:W-:Y:S01]  /*28d0*/  FADD R142, R142, -UR8 ;  /* 0x800000088e8e7e21 */ /* 0x000fe20008000000 */
[C---:B------:R-:W-:Y:S01]  /*28e0*/  IADD3 R7, PT, PT, R5.reuse, 0x2c00, RZ ;  /* 0x00002c0005077810 */ /* 0x040fe20007ffe0ff */
[----:B------:R-:W-:Y:S01]  /*28f0*/  FADD R136, R136, -UR8 ;  /* 0x8000000888887e21 */ /* 0x000fe20008000000 */
[----:B------:R-:W-:Y:S01]  /*2900*/  IADD3 R5, PT, PT, R5, 0x2800, RZ ;  /* 0x0000280005057810 */ /* 0x000fe20007ffe0ff */
[----:B------:R-:W-:Y:S01]  /*2910*/  FADD R137, R137, -UR8 ;  /* 0x8000000889897e21 */ /* 0x000fe20008000000 */
[----:B------:R-:W-:Y:S01]  /*2920*/  FADD R138, R138, -UR8 ;  /* 0x800000088a8a7e21 */ /* 0x000fe20008000000 */
[----:B------:R-:W-:Y:S01]  /*2930*/  FADD R139, R139, -UR8 ;  /* 0x800000088b8b7e21 */ /* 0x000fe20008000000 */
[----:B------:R-:W-:Y:S01]  /*2940*/  FADD R141, R141, -UR8 ;  /* 0x800000088d8d7e21 */ /* 0x000fe20008000000 */
[----:B0-----:R-:W-:Y:S01]  /*2950*/  FMUL R107, R122, UR5 ;  /* 0x000000057a6b7c20 */ /* 0x001fe20008400000 */
[----:B------:R-:W-:Y:S01]  /*2960*/  FMUL R105, R120, UR5 ;  /* 0x0000000578697c20 */ /* 0x000fe20008400000 */
[----:B------:R-:W-:Y:S01]  /*2970*/  FMUL R120, R131, UR5 ;  /* 0x0000000583787c20 */ /* 0x000fe20008400000 */
[----:B------:R-:W-:Y:S01]  /*2980*/  FADD R143, R143, -UR8 ;  /* 0x800000088f8f7e21 */ /* 0x000fe20008000000 */
[----:B-1----:R-:W-:Y:S01]  /*2990*/  FMUL R108, R123, UR5 ;  /* 0x000000057b6c7c20 */ /* 0x002fe20008400000 */
[----:B------:R-:W-:Y:S01]  /*29a0*/  FMUL R109, R124, UR5 ;  /* 0x000000057c6d7c20 */ /* 0x000fe20008400000 */
[----:B------:R-:W-:Y:S01]  /*29b0*/  FMUL R110, R125, UR5 ;  /* 0x000000057d6e7c20 */ /* 0x000fe20008400000 */
[----:B------:R-:W-:Y:S01]  /*29c0*/  FMUL R111, R126, UR5 ;  /* 0x000000057e6f7c20 */ /* 0x000fe20008400000 */
[----:B------:R-:W-:Y:S01]  /*29d0*/  FFMA R106, R86, R107, R38 ;  /* 0x0000006b566a7223 */ /* 0x000fe20000000026 */
[----:B--2---:R-:W-:Y:S01]  /*29e0*/  FMUL R112, R127, UR5 ;  /* 0x000000057f707c20 */ /* 0x004fe20008400000 */
[----:B------:R-:W-:Y:S01]  /*29f0*/  FFMA R107, R87, R108, R39 ;  /* 0x0000006c576b7223 */ /* 0x000fe20000000027 */
[----:B------:R-:W-:Y:S01]  /*2a00*/  FMUL R113, R128, UR5 ;  /* 0x0000000580717c20 */ /* 0x000fe20008400000 */
[----:B------:R-:W-:Y:S01]  /*2a10*/  FFMA R108, R80, R109, R32 ;  /* 0x0000006d506c7223 */ /* 0x000fe20000000020 */
[----:B------:R-:W-:Y:S01]  /*2a20*/  FMUL R114, R129, UR5 ;  /* 0x0000000581727c20 */ /* 0x000fe20008400000 */
[----:B------:R-:W-:Y:S01]  /*2a30*/  FFMA R109, R81, R110, R33 ;  /* 0x0000006e516d7223 */ /* 0x000fe20000000021 */
        /* <DEDUP_REMOVED lines=9> */
[----:B------:R-:W-:-:S04]  /*2ad0*/  IMAD.WIDE.U32 R128, R163, 0x10, R152 ;  /* 0x00000010a3807825 */ /* 0x000fc800078e0098 */
[----:B------:R-:W-:Y:S01]  /*2ae0*/  @P1 FMUL R104, R104, UR13 ;  /* 0x0000000d68681c20 */ /* 0x000fe20008400000 */
[----:B------:R-:W-:Y:S01]  /*2af0*/  @P1 FMUL R105, R105, UR13 ;  /* 0x0000000d69691c20 */ /* 0x000fe20008400000 */
[----:B------:R-:W-:Y:S01]  /*2b00*/  @P1 FMUL R106, R106, UR13 ;  /* 0x0000000d6a6a1c20 */ /* 0x000fe20008400000 */
[----:B------:R-:W-:Y:S01]  /*2b10*/  @P1 FMUL R107, R107, UR13 ;  /* 0x0000000d6b6b1c20 */ /* 0x000fe20008400000 */
        /* <DEDUP_REMOVED lines=10> */
[----:B------:R-:W-:Y:S01]  /*2bc0*/  STG.E.128 desc[UR10][R128.64], R104 ;  /* 0x0000006880007986 */ /* 0x000fe2000c101d0a */
[----:B------:R-:W-:Y:S01]  /*2bd0*/  FADD R140, R140, -UR8 ;  /* 0x800000088c8c7e21 */ /* 0x000fe20008000000 */
[----:B------:R-:W-:Y:S01]  /*2be0*/  FADD R144, R144, -UR8 ;  /* 0x8000000890907e21 */ /* 0x000fe20008000000 */
[----:B------:R-:W-:Y:S01]  /*2bf0*/  FADD R146, R146, -UR8 ;  /* 0x8000000892927e21 */ /* 0x000fe20008000000 */
[--C-:B------:R-:W-:Y:S01]  /*2c00*/  IMAD.WIDE.U32 R122, R157, 0x10, R152.reuse ;  /* 0x000000109d7a7825 */ /* 0x100fe200078e0098 */
[----:B------:R0:W-:Y:S03]  /*2c10*/  STG.E.128 desc[UR10][R126.64], R108 ;  /* 0x0000006c7e007986 */ /* 0x0001e6000c101d0a */
[----:B------:R-:W-:Y:S01]  /*2c20*/  FADD R145, R145, -UR8 ;  /* 0x8000000891917e21 */ /* 0x000fe20008000000 */
[----:B------:R-:W-:Y:S01]  /*2c30*/  FADD R147, R147, -UR8 ;  /* 0x8000000893937e21 */ /* 0x000fe20008000000 */
[--C-:B------:R-:W-:Y:S01]  /*2c40*/  IMAD.WIDE.U32 R116, R117, 0x10, R152.reuse ;  /* 0x0000001075747825 */ /* 0x100fe200078e0098 */
[----:B------:R1:W-:Y:S03]  /*2c50*/  STG.E.128 desc[UR10][R124.64], R112 ;  /* 0x000000707c007986 */ /* 0x0003e6000c101d0a */
[----:B------:R-:W-:Y:S01]  /*2c60*/  FADD R148, R148, -UR8 ;  /* 0x8000000894947e21 */ /* 0x000fe20008000000 */
[----:B------:R-:W-:Y:S01]  /*2c70*/  FADD R149, R149, -UR8 ;  /* 0x8000000895957e21 */ /* 0x000fe20008000000 */
[----:B------:R-:W-:-:S04]  /*2c80*/  IMAD.WIDE.U32 R118, R119, 0x10, R152 ;  /* 0x0000001077767825 */ /* 0x000fc800078e0098 */
[----:B------:R-:W-:Y:S01]  /*2c90*/  FADD R150, R150, -UR8 ;  /* 0x8000000896967e21 */ /* 0x000fe20008000000 */
[----:B------:R-:W-:Y:S01]  /*2ca0*/  FADD R151, R151, -UR8 ;  /* 0x8000000897977e21 */ /* 0x000fe20008000000 */
[----:B------:R-:W-:Y:S01]  /*2cb0*/  FMUL R0, R133, UR5 ;  /* 0x0000000585007c20 */ /* 0x000fe20008400000 */
[----:B------:R-:W-:-:S04]  /*2cc0*/  IMAD.WIDE.U32 R120, R5, 0x10, R152 ;  /* 0x0000001005787825 */ /* 0x000fc800078e0098 */
[----:B------:R-:W-:Y:S01]  /*2cd0*/  FMUL R5, R132, UR5 ;  /* 0x0000000584057c20 */ /* 0x000fe20008400000 */
[----:B------:R-:W-:Y:S01]  /*2ce0*/  FMUL R130, R135, UR5 ;  /* 0x0000000587827c20 */ /* 0x000fe20008400000 */
[----:B------:R-:W-:Y:S01]  /*2cf0*/  FMUL R131, R136, UR5 ;  /* 0x0000000588837c20 */ /* 0x000fe20008400000 */
[----:B------:R-:W-:-:S04]  /*2d00*/  IMAD.WIDE.U32 R152, R7, 0x10, R152 ;  /* 0x0000001007987825 */ /* 0x000fc800078e0098 */
[----:B------:R-:W-:Y:S01]  /*2d10*/  FMUL R7, R134, UR5 ;  /* 0x0000000586077c20 */ /* 0x000fe20008400000 */
[----:B------:R-:W-:Y:S01]  /*2d20*/  FMUL R132, R137, UR5 ;  /* 0x0000000589847c20 */ /* 0x000fe20008400000 */
[----:B------:R-:W-:Y:S01]  /*2d30*/  FMUL R133, R138, UR5 ;  /* 0x000000058a857c20 */ /* 0x000fe20008400000 */
[----:B------:R-:W-:Y:S01]  /*2d40*/  FMUL R134, R139, UR5 ;  /* 0x000000058b867c20 */ /* 0x000fe20008400000 */
[----:B0-----:R-:W-:Y:S01]  /*2d50*/  FMUL R126, R141, UR5 ;  /* 0x000000058d7e7c20 */ /* 0x001fe20008400000 */
[----:B------:R-:W-:Y:S01]  /*2d60*/  FMUL R129, R140, UR5 ;  /* 0x000000058c817c20 */ /* 0x000fe20008400000 */
[----:B-1----:R-:W-:Y:S01]  /*2d70*/  FMUL R115, R142, UR5 ;  /* 0x000000058e737c20 */ /* 0x002fe20008400000 */
[----:B------:R-:W-:Y:S01]  /*2d80*/  FMUL R124, R143, UR5 ;  /* 0x000000058f7c7c20 */ /* 0x000fe20008400000 */
        /* <DEDUP_REMOVED lines=48> */
[----:B------:R0:W-:Y:S04]  /*3090*/  STG.E.128 desc[UR10][R122.64], R104 ;  /* 0x000000687a007986 */ /* 0x0001e8000c101d0a */
[----:B------:R0:W-:Y:S04]  /*30a0*/  STG.E.128 desc[UR10][R116.64], R108 ;  /* 0x0000006c74007986 */ /* 0x0001e8000c101d0a */
[----:B------:R0:W-:Y:S04]  /*30b0*/  STG.E.128 desc[UR10][R118.64], R112 ;  /* 0x0000007076007986 */ /* 0x0001e8000c101d0a */
[----:B------:R0:W-:Y:S04]  /*30c0*/  STG.E.128 desc[UR10][R120.64], R124 ;  /* 0x0000007c78007986 */ /* 0x0001e8000c101d0a */
[----:B------:R0:W-:Y:S01]  /*30d0*/  STG.E.128 desc[UR10][R152.64], R128 ;  /* 0x0000008098007986 */ /* 0x0001e2000c101d0a */
[----:B------:R-:W-:Y:S05]  /*30e0*/  BRA `(.L_x_6212) ;  /* 0x0000001000407947 */ /* 0x000fea0003800000 */
.L_x_6211:
[----:B------:R-:W1:Y:S01]  /*30f0*/  LDCU.U8 UR6, c[0x0][0x404] ;  /* 0x00008080ff0677ac */ /* 0x000e620008000000 */
[----:B------:R-:W-:Y:S01]  /*3100*/  FADD R104, R104, -UR8 ;  /* 0x8000000868687e21 */ /* 0x000fe20008000000 */
[----:B0-----:R-:W0:Y:S01]  /*3110*/  LDC.64 R152, c[0x0][0x3c8] ;  /* 0x0000f200ff987b82 */ /* 0x001e220000000a00 */
[----:B------:R-:W-:Y:S01]  /*3120*/  FADD R105, R105, -UR8 ;  /* 0x8000000869697e21 */ /* 0x000fe20008000000 */
[----:B------:R-:W-:Y:S01]  /*3130*/  FADD R106, R106, -UR8 ;  /* 0x800000086a6a7e21 */ /* 0x000fe20008000000 */
[----:B------:R-:W-:Y:S01]  /*3140*/  FMUL R7, R104, UR5 ;  /* 0x0000000568077c20 */ /* 0x000fe20008400000 */
[----:B------:R-:W-:Y:S01]  /*3150*/  FADD R154, R107, -UR8 ;  /* 0x800000086b9a7e21 */ /* 0x000fe20008000000 */
[----:B------:R-:W-:Y:S01]  /*3160*/  FMUL R0, R105, UR5 ;  /* 0x0000000569007c20 */ /* 0x000fe20008400000 */
[----:B------:R-:W-:Y:S01]  /*3170*/  FMUL R107, R106, UR5 ;  /* 0x000000056a6b7c20 */ /* 0x000fe20008400000 */
[----:B-----5:R-:W-:Y:S01]  /*3180*/  FFMA R7, R100, R7, R52 ;  /* 0x0000000764077223 */ /* 0x020fe20000000034 */
[----:B------:R-:W-:Y:S01]  /*3190*/  FMUL R154, R154, UR5 ;  /* 0x000000059a9a7c20 */ /* 0x000fe20008400000 */
[----:B------:R-:W-:Y:S01]  /*31a0*/  FFMA R105, R101, R0, R53 ;  /* 0x0000000065697223 */ /* 0x000fe20000000035 */
[----:B------:R-:W-:Y:S01]  /*31b0*/  FFMA R106, R102, R107, R54 ;  /* 0x0000006b666a7223 */ /* 0x000fe20000000036 */
[----:B------:R-:W-:Y:S01]  /*31c0*/  FMUL R104, R7, UR13 ;  /* 0x0000000d07687c20 */ /* 0x000fe20008400000 */
[----:B------:R-:W-:Y:S01]  /*31d0*/  FFMA R107, R103, R154, R55 ;  /* 0x0000009a676b7223 */ /* 0x000fe20000000037 */
[----:B------:R-:W-:Y:S01]  /*31e0*/  FADD R108, R108, -UR8 ;  /* 0x800000086c6c7e21 */ /* 0x000fe20008000000 */
[----:B------:R-:W-:Y:S01]  /*31f0*/  FMNMX3 R0, R6, |R7|, |R105|, !PT ;  /* 0x4000000706007276 */ /* 0x000fe20007800469 */
[----:B------:R-:W-:Y:S01]  /*3200*/  FADD R154, R109, -UR8 ;  /* 0x800000086d9a7e21 */ /* 0x000fe20008000000 */
[----:B-1----:R-:W-:Y:S01]  /*3210*/  ISETP.NE.AND P1, PT, RZ, UR6, PT ;  /* 0x00000006ff007c0c */ /* 0x002fe2000bf25270 */
[----:B------:R-:W-:Y:S01]  /*3220*/  FADD R110, R110, -UR8 ;  /* 0x800000086e6e7e21 */ /* 0x000fe20008000000 */
[----:B------:R-:W-:Y:S01]  /*3230*/  FMNMX3 R0, R0, |R106|, |R107|, !PT ;  /* 0x4000006a00007276 */ /* 0x000fe2000780046b */
[----:B------:R-:W-:Y:S01]  /*3240*/  FMUL R109, R108, UR5 ;  /* 0x000000056c6d7c20 */ /* 0x000fe20008400000 */
[----:B------:R-:W-:Y:S01]  /*3250*/  FSEL R104, R7, R104, !P1 ;  /* 0x0000006807687208 */ /* 0x000fe20004800000 */
[----:B------:R-:W-:Y:S01]  /*3260*/  FMUL R7, R106, UR13 ;  /* 0x0000000d6a077c20 */ /* 0x000fe20008400000 */
[----:B------:R-:W-:Y:S01]  /*3270*/  FADD R155, R111, -UR8 ;  /* 0x800000086f9b7e21 */ /* 0x000fe20008000000 */
[----:B------:R-:W-:Y:S01]  /*3280*/  FMUL R154, R154, UR5 ;  /* 0x000000059a9a7c20 */ /* 0x000fe20008400000 */
[----:B------:R-:W-:Y:S01]  /*3290*/  FMUL R111, R110, UR5 ;  /* 0x000000056e6f7c20 */ /* 0x000fe20008400000 */
[----:B------:R-:W-:Y:S01]  /*32a0*/  FFMA R108, R96, R109, R48 ;  /* 0x0000006d606c7223 */ /* 0x000fe20000000030 */
[----:B------:R-:W-:Y:S01]  /*32b0*/  FSEL R106, R106, R7, !P1 ;  /* 0x000000076a6a7208 */ /* 0x000fe20004800000 */
[----:B0-----:R-:W-:-:S04]  /*32c0*/  IMAD.WIDE.U32 R6, R5, 0x10, R152 ;  /* 0x0000001005067825 */ /* 0x001fc800078e0098 */
[----:B------:R-:W-:Y:S01]  /*32d0*/  FMUL R156, R155, UR5 ;  /* 0x000000059b9c7c20 */ /* 0x000fe20008400000 */
[----:B------:R-:W-:Y:S01]  /*32e0*/  @P1 FMUL R105, R105, UR13 ;  /* 0x0000000d69691c20 */ /* 0x000fe20008400000 */
[----:B------:R-:W-:Y:S01]  /*32f0*/  @P1 FMUL R107, R107, UR13 ;  /* 0x0000000d6b6b1c20 */ /* 0x000fe20008400000 */
[----:B------:R-:W-:Y:S01]  /*3300*/  FFMA R109, R97, R154, R49 ;  /* 0x0000009a616d7223 */ /* 0x000fe20000000031 */
[----:B------:R-:W-:Y:S01]  /*3310*/  FFMA R110, R98, R111, R50 ;  /* 0x0000006f626e7223 */ /* 0x000fe20000000032 */
[----:B------:R-:W-:Y:S01]  /*3320*/  FFMA R111, R99, R156, R51 ;  /* 0x0000009c636f7223 */ /* 0x000fe20000000033 */
[----:B------:R-:W-:Y:S01]  /*3330*/  FADD R112, R112, -UR8 ;  /* 0x8000000870707e21 */ /* 0x000fe20008000000 */
[----:B------:R0:W-:Y:S01]  /*3340*/  STG.E.128 desc[UR10][R6.64], R104 ;  /* 0x0000006806007986 */ /* 0x0001e2000c101d0a */
[----:B------:R-:W-:Y:S01]  /*3350*/  FMNMX3 R0, R0, |R108|, |R109|, !PT ;  /* 0x4000006c00007276 */ /* 0x000fe2000780046d */
[----:B------:R-:W-:Y:S01]  /*3360*/  FADD R113, R113, -UR8 ;  /* 0x8000000871717e21 */ /* 0x000fe20008000000 */
[----:B------:R-:W-:Y:S01]  /*3370*/  FADD R114, R114, -UR8 ;  /* 0x8000000872727e21 */ /* 0x000fe20008000000 */
[----:B------:R-:W-:Y:S01]  /*3380*/  FADD R115, R115, -UR8 ;  /* 0x8000000873737e21 */ /* 0x000fe20008000000 */
[----:B------:R-:W-:Y:S01]  /*3390*/  FMNMX3 R0, R0, |R110|, |R111|, !PT ;  /* 0x4000006e00007276 */ /* 0x000fe2000780046f */
[----:B------:R-:W-:Y:S01]  /*33a0*/  FADD R116, R116, -UR8 ;  /* 0x8000000874747e21 */ /* 0x000fe20008000000 */
[----:B------:R-:W-:Y:S01]  /*33b0*/  FADD R118, R118, -UR8 ;  /* 0x8000000876767e21 */ /* 0x000fe20008000000 */
[----:B------:R-:W-:Y:S01]  /*33c0*/  @P1 FMUL R109, R109, UR13 ;  /* 0x0000000d6d6d1c20 */ /* 0x000fe20008400000 */
[----:B------:R-:W-:Y:S01]  /*33d0*/  @P1 FMUL R111, R111, UR13 ;  /* 0x0000000d6f6f1c20 */ /* 0x000fe20008400000 */
        /* <DEDUP_REMOVED lines=8> */
[----:B0-----:R-:W-:Y:S01]  /*3460*/  FMUL R105, R108, UR13 ;  /* 0x0000000d6c697c20 */ /* 0x001fe20008400000 */
[----:B------:R-:W-:Y:S01]  /*3470*/  FMUL R107, R110, UR13 ;  /* 0x0000000d6e6b7c20 */ /* 0x000fe20008400000 */
[----:B------:R-:W-:Y:S01]  /*3480*/  FMUL R106, R113, UR5 ;  /* 0x00000005716a7c20 */ /* 0x000fe20008400000 */
[----:B------:R-:W-:Y:S01]  /*3490*/  FMUL R113, R116, UR5 ;  /* 0x0000000574717c20 */ /* 0x000fe20008400000 */
[----:B------:R-:W-:Y:S01]  /*34a0*/  FMUL R116, R119, UR5 ;  /* 0x0000000577747c20 */ /* 0x000fe20008400000 */
[----:B------:R-:W-:Y:S01]  /*34b0*/  FSEL R108, R108, R105, !P1 ;  /* 0x000000696c6c7208 */ /* 0x000fe20004800000 */
[----:B------:R-:W-:Y:S01]  /*34c0*/  FMUL R105, R112, UR5 ;  /* 0x0000000570697c20 */ /* 0x000fe20008400000 */
[----:B------:R-:W-:Y:S01]  /*34d0*/  FSEL R110, R110, R107, !P1 ;  /* 0x0000006b6e6e7208 */ /* 0x000fe20004800000 */
[----:B------:R-:W-:Y:S01]  /*34e0*/  FMUL R107, R114, UR5 ;  /* 0x00000005726b7c20 */ /* 0x000fe20008400000 */
[----:B------:R-:W-:Y:S01]  /*34f0*/  FMUL R112, R115, UR5 ;  /* 0x0000000573707c20 */ /* 0x000fe20008400000 */
[----:B------:R-:W-:Y:S01]  /*3500*/  FFMA R104, R92, R105, R44 ;  /* 0x000000695c687223 */ /* 0x000fe2000000002c */
[----:B------:R-:W-:Y:S01]  /*3510*/  FMUL R115, R118, UR5 ;  /* 0x0000000576737c20 */ /* 0x000fe20008400000 */
[----:B------:R-:W-:Y:S01]  /*3520*/  FFMA R105, R93, R106, R45 ;  /* 0x0000006a5d697223 */ /* 0x000fe2000000002d */
[----:B------:R-:W-:Y:S01]  /*3530*/  FFMA R106, R94, R107, R46 ;  /* 0x0000006b5e6a7223 */ /* 0x000fe2000000002e */
[----:B------:R0:W-:Y:S01]  /*3540*/  STG.E.128 desc[UR10][R6.64+0x4000], R108 ;  /* 0x0040006c06007986 */ /* 0x0001e2000c101d0a */
[----:B------:R-:W-:Y:S01]  /*3550*/  FMUL R114, R117, UR5 ;  /* 0x0000000575727c20 */ /* 0x000fe20008400000 */
[----:B------:R-:W-:Y:S01]  /*3560*/  FFMA R107, R95, R112, R47 ;  /* 0x000000705f6b7223 */ /* 0x000fe2000000002f */
[----:B------:R-:W-:Y:S01]  /*3570*/  FMNMX3 R0, R0, |R104|, |R105|, !PT ;  /* 0x4000006800007276 */ /* 0x000fe20007800469 */
[----:B------:R-:W-:Y:S01]  /*3580*/  FMUL R118, R123, UR5 ;  /* 0x000000057b767c20 */ /* 0x000fe20008400000 */
[----:B------:R-:W-:Y:S01]  /*3590*/  @P1 FMUL R105, R105, UR13 ;  /* 0x0000000d69691c20 */ /* 0x000fe20008400000 */
[----:B------:R-:W-:Y:S01]  /*35a0*/  IADD3 R159, PT, PT, R5, 0x1000, RZ ;  /* 0x00001000059f7810 */ /* 0x000fe20007ffe0ff */
[----:B------:R-:W-:Y:S01]  /*35b0*/  FADD R126, R126, -UR8 ;  /* 0x800000087e7e7e21 */ /* 0x000fe20008000000 */
[----:B------:R-:W-:Y:S01]  /*35c0*/  FMNMX3 R0, R0, |R106|, |R107|, !PT ;  /* 0x4000006a00007276 */ /* 0x000fe2000780046b */
[----:B------:R-:W-:Y:S01]  /*35d0*/  @P1 FMUL R107, R107, UR13 ;  /* 0x0000000d6b6b1c20 */ /* 0x000fe20008400000 */
[----:B------:R-:W-:Y:S01]  /*35e0*/  IADD3 R155, PT, PT, R5, 0x1400, RZ ;  /* 0x00001400059b7810 */ /* 0x000fe20007ffe0ff */
[----:B------:R-:W-:Y:S01]  /*35f0*/  FADD R127, R127, -UR8 ;  /* 0x800000087f7f7e21 */ /* 0x000fe20008000000 */
[C---:B------:R-:W-:Y:S01]  /*3600*/  IADD3 R157, PT, PT, R5.reuse, 0x1800, RZ ;  /* 0x00001800059d7810 */ /* 0x040fe20007ffe0ff */
[----:B------:R-:W-:Y:S01]  /*3610*/  FADD R128, R128, -UR8 ;  /* 0x8000000880807e21 */ /* 0x000fe20008000000 */
[----:B------:R-:W-:Y:S01]  /*3620*/  IADD3 R123, PT, PT, R5, 0x1c00, RZ ;  /* 0x00001c00057b7810 */ /* 0x000fe20007ffe0ff */
[----:B------:R-:W-:Y:S01]  /*3630*/  FADD R130, R130, -UR8 ;  /* 0x8000000882827e21 */ /* 0x000fe20008000000 */
[----:B------:R-:W-:-:S04]  /*3640*/  IMAD.WIDE.U32 R154, R155, 0x10, R152 ;  /* 0x000000109b9a7825 */ /* 0x000fc800078e0098 */
[----:B------:R-:W-:Y:S01]  /*3650*/  FADD R129, R129, -UR8 ;  /* 0x8000000881817e21 */ /* 0x000fe20008000000 */
[----:B0-----:R-:W-:Y:S01]  /*3660*/  FFMA R108, R88, R113, R40 ;  /* 0x00000071586c7223 */ /* 0x001fe20000000028 */
[----:B------:R-:W-:Y:S01]  /*3670*/  FFMA R110, R90, R115, R42 ;  /* 0x000000735a6e7223 */ /* 0x000fe2000000002a */
[----:B------:R-:W-:Y:S01]  /*3680*/  FMUL R113, R104, UR13 ;  /* 0x0000000d68717c20 */ /* 0x000fe20008400000 */
[----:B------:R-:W-:Y:S01]  /*3690*/  FMUL R115, R106, UR13 ;  /* 0x0000000d6a737c20 */ /* 0x000fe20008400000 */
[----:B------:R-:W-:Y:S01]  /*36a0*/  FFMA R109, R89, R114, R41 ;  /* 0x00000072596d7223 */ /* 0x000fe20000000029 */
[----:B------:R-:W-:Y:S01]  /*36b0*/  FFMA R111, R91, R116, R43 ;  /* 0x000000745b6f7223 */ /* 0x000fe2000000002b */
[----:B------:R-:W-:Y:S01]  /*36c0*/  FMUL R117, R108, UR13 ;  /* 0x0000000d6c757c20 */ /* 0x000fe20008400000 */
[----:B------:R-:W-:Y:S01]  /*36d0*/  FSEL R104, R104, R113, !P1 ;  /* 0x0000007168687208 */ /* 0x000fe20004800000 */
[----:B------:R-:W-:Y:S01]  /*36e0*/  FMUL R113, R120, UR5 ;  /* 0x0000000578717c20 */ /* 0x000fe20008400000 */
[----:B------:R-:W-:Y:S01]  /*36f0*/  FSEL R106, R106, R115, !P1 ;  /* 0x000000736a6a7208 */ /* 0x000fe20004800000 */
[----:B------:R-:W-:Y:S01]  /*3700*/  FMUL R115, R122, UR5 ;  /* 0x000000057a737c20 */ /* 0x000fe20008400000 */
[----:B------:R-:W-:Y:S01]  /*3710*/  FMUL R119, R110, UR13 ;  /* 0x0000000d6e777c20 */ /* 0x000fe20008400000 */
[----:B------:R-:W-:Y:S01]  /*3720*/  FMNMX3 R0, R0, |R108|, |R109|, !PT ;  /* 0x4000006c00007276 */ /* 0x000fe2000780046d */
[----:B------:R-:W-:Y:S01]  /*3730*/  FMUL R114, R121, UR5 ;  /* 0x0000000579727c20 */ /* 0x000fe20008400000 */
[----:B------:R-:W-:Y:S01]  /*3740*/  FFMA R112, R84, R113, R36 ;  /* 0x0000007154707223 */ /* 0x000fe20000000024 */
[----:B------:R-:W-:Y:S01]  /*3750*/  FFMA R116, R86, R115, R38 ;  /* 0x0000007356747223 */ /* 0x000fe20000000026 */
[----:B------:R-:W-:Y:S01]  /*3760*/  FMNMX3 R0, R0, |R110|, |R111|, !PT ;  /* 0x4000006e00007276 */ /* 0x000fe2000780046f */
[----:B------:R-:W-:Y:S01]  /*3770*/  FFMA R113, R85, R114, R37 ;  /* 0x0000007255717223 */ /* 0x000fe20000000025 */
[----:B------:R-:W-:Y:S01]  /*3780*/  FSEL R108, R108, R117, !P1 ;  /* 0x000000756c6c7208 */ /* 0x000fe20004800000 */
[----:B------:R-:W-:Y:S01]  /*3790*/  FMUL R117, R112, UR13 ;  /* 0x0000000d70757c20 */ /* 0x000fe20008400000 */
[----:B------:R-:W-:Y:S01]  /*37a0*/  FSEL R110, R110, R119, !P1 ;  /* 0x000000776e6e7208 */ /* 0x000fe20004800000 */
[----:B------:R-:W-:Y:S01]  /*37b0*/  FMUL R119, R116, UR13 ;  /* 0x0000000d74777c20 */ /* 0x000fe20008400000 */
[----:B------:R-:W-:Y:S01]  /*37c0*/  FMNMX3 R0, R0, |R112|, |R113|, !PT ;  /* 0x4000007000007276 */ /* 0x000fe20007800471 */
[----:B------:R-:W-:Y:S01]  /*37d0*/  FFMA R115, R87, R118, R39 ;  /* 0x0000007657737223 */ /* 0x000fe20000000027 */
[----:B------:R-:W-:Y:S01]  /*37e0*/  @P1 FMUL R109, R109, UR13 ;  /* 0x0000000d6d6d1c20 */ /* 0x000fe20008400000 */
[----:B------:R-:W-:Y:S01]  /*37f0*/  @P1 FMUL R111, R111, UR13 ;  /* 0x0000000d6f6f1c20 */ /* 0x000fe20008400000 */
[----:B------:R-:W-:Y:S01]  /*3800*/  FSEL R112, R112, R117, !P1 ;  /* 0x0000007570707208 */ /* 0x000fe20004800000 */
[----:B------:R0:W-:Y:S01]  /*3810*/  STG.E.128 desc[UR10][R6.64+0x8000], R104 ;  /* 0x0080006806007986 */ /* 0x0001e2000c101d0a */
[----:B------:R-:W-:Y:S01]  /*3820*/  FSEL R114, R116, R119, !P1 ;  /* 0x0000007774727208 */ /* 0x000fe20004800000 */
[--C-:B------:R-:W-:Y:S01]  /*3830*/  IMAD.WIDE.U32 R122, R123, 0x10, R152.reuse ;  /* 0x000000107b7a7825 */ /* 0x100fe200078e0098 */
[C---:B------:R-:W-:Y:S01]  /*3840*/  IADD3 R121, PT, PT, R5.reuse, 0x2000, RZ ;  /* 0x0000200005797810 */ /* 0x040fe20007ffe0ff */
[----:B------:R1:W-:Y:S01]  /*3850*/  STG.E.128 desc[UR10][R6.64+0xc000], R108 ;  /* 0x00c0006c06007986 */ /* 0x0003e2000c101d0a */
[----:B------:R-:W-:Y:S01]  /*3860*/  IADD3 R119, PT, PT, R5, 0x2400, RZ ;  /* 0x0000240005777810 */ /* 0x000fe20007ffe0ff */
[----:B------:R-:W-:Y:S01]  /*3870*/  @P1 FMUL R113, R113, UR13 ;  /* 0x0000000d71711c20 */ /* 0x000fe20008400000 */
[----:B------:R-:W-:Y:S01]  /*3880*/  IADD3 R117, PT, PT, R5, 0x2800, RZ ;  /* 0x0000280005757810 */ /* 0x000fe20007ffe0ff */
[----:B------:R-:W-:Y:S01]  /*3890*/  IMAD.WIDE.U32 R120, R121, 0x10, R152 ;  /* 0x0000001079787825 */ /* 0x000fe200078e0098 */
[----:B------:R-:W-:-:S03]  /*38a0*/  FMNMX3 R0, R0, |R116|, |R115|, !PT ;  /* 0x4000007400007276 */ /* 0x000fc60007800473 */
[----:B------:R-:W-:Y:S01]  /*38b0*/  @P1 FMUL R115, R115, UR13 ;  /* 0x0000000d73731c20 */ /* 0x000fe20008400000 */
[----:B------:R-:W-:Y:S01]  /*38c0*/  FADD R131, R131, -UR8 ;  /* 0x8000000883837e21 */ /* 0x000fe20008000000 */
[----:B------:R-:W-:-:S04]  /*38d0*/  IMAD.WIDE.U32 R118, R119, 0x10, R152 ;  /* 0x0000001077767825 */ /* 0x000fc800078e0098 */
[----:B------:R-:W-:Y:S01]  /*38e0*/  FADD R132, R132, -UR8 ;  /* 0x8000000884847e21 */ /* 0x000fe20008000000 */
[----:B------:R-:W-:Y:S01]  /*38f0*/  FADD R134, R134, -UR8 ;  /* 0x8000000886867e21 */ /* 0x000fe20008000000 */
[----:B------:R-:W-:Y:S01]  /*3900*/  FADD R133, R133, -UR8 ;  /* 0x8000000885857e21 */ /* 0x000fe20008000000 */
[----:B------:R-:W-:-:S04]  /*3910*/  IMAD.WIDE.U32 R116, R117, 0x10, R152 ;  /* 0x0000001075747825 */ /* 0x000fc800078e0098 */
[----:B------:R-:W-:Y:S01]  /*3920*/  FADD R135, R135, -UR8 ;  /* 0x8000000887877e21 */ /* 0x000fe20008000000 */
[----:B0-----:R-:W-:Y:S01]  /*3930*/  IADD3 R105, PT, PT, R5, 0x2c00, RZ ;  /* 0x00002c0005697810 */ /* 0x001fe20007ffe0ff */
[----:B------:R-:W-:Y:S01]  /*3940*/  FMUL R5, R124, UR5 ;  /* 0x000000057c057c20 */ /* 0x000fe20008400000 */
[----:B------:R-:W-:Y:S01]  /*3950*/  FMUL R104, R125, UR5 ;  /* 0x000000057d687c20 */ /* 0x000fe20008400000 */
[----:B------:R-:W-:-:S04]  /*3960*/  IMAD.WIDE.U32 R106, R159, 0x10, R152 ;  /* 0x000000109f6a7825 */ /* 0x000fc800078e0098 */
[----:B-1----:R-:W-:Y:S01]  /*3970*/  FMUL R109, R126, UR5 ;  /* 0x000000057e6d7c20 */ /* 0x002fe20008400000 */
[----:B------:R-:W-:Y:S01]  /*3980*/  FMUL R108, R127, UR5 ;  /* 0x000000057f6c7c20 */ /* 0x000fe20008400000 */
[----:B------:R-:W-:Y:S01]  /*3990*/  FMUL R111, R128, UR5 ;  /* 0x00000005806f7c20 */ /* 0x000fe20008400000 */
[----:B------:R-:W-:-:S04]  /*39a0*/  IMAD.WIDE.U32 R6, R157, 0x10, R152 ;  /* 0x000000109d067825 */ /* 0x000fc800078e0098 */
[----:B------:R-:W-:Y:S01]  /*39b0*/  FFMA R5, R80, R5, R32 ;  /* 0x0000000550057223 */ /* 0x000fe20000000020 */
[----:B------:R-:W-:Y:S01]  /*39c0*/  FMUL R125, R130, UR5 ;  /* 0x00000005827d7c20 */ /* 0x000fe20008400000 */
[----:B------:R0:W-:Y:S01]  /*39d0*/  STG.E.128 desc[UR10][R106.64], R112 ;  /* 0x000000706a007986 */ /* 0x0001e2000c101d0a */
[----:B------:R-:W-:-:S04]  /*39e0*/  IMAD.WIDE.U32 R152, R105, 0x10, R152 ;  /* 0x0000001069987825 */ /* 0x000fc800078e0098 */
[----:B------:R-:W-:Y:S01]  /*39f0*/  FFMA R105, R81, R104, R33 ;  /* 0x0000006851697223 */ /* 0x000fe20000000021 */
[----:B------:R-:W-:Y:S01]  /*3a00*/  FMUL R124, R129, UR5 ;  /* 0x00000005817c7c20 */ /* 0x000fe20008400000 */
[----:B------:R-:W-:Y:S01]  /*3a10*/  FFMA R110, R76, R111, R28 ;  /* 0x0000006f4c6e7223 */ /* 0x000fe2000000001c */
[----:B------:R-:W-:Y:S01]  /*3a20*/  FFMA R125, R78, R125, R30 ;  /* 0x0000007d4e7d7223 */ /* 0x000fe2000000001e */
[----:B------:R-:W-:Y:S01]  /*3a30*/  FMUL R104, R5, UR13 ;  /* 0x0000000d05687c20 */ /* 0x000fe20008400000 */
[----:B------:R-:W-:Y:S01]  /*3a40*/  FMNMX3 R0, R0, |R5|, |R105|, !PT ;  /* 0x4000000500007276 */ /* 0x000fe20007800469 */
[----:B------:R-:W-:Y:S01]  /*3a50*/  FMUL R126, R131, UR5 ;  /* 0x00000005837e7c20 */ /* 0x000fe20008400000 */
[----:B------:R-:W-:Y:S01]  /*3a60*/  FADD R136, R136, -UR8 ;  /* 0x8000000888887e21 */ /* 0x000fe20008000000 */
[----:B------:R-:W-:Y:S01]  /*3a70*/  FADD R137, R137, -UR8 ;  /* 0x8000000889897e21 */ /* 0x000fe20008000000 */
[----:B------:R-:W-:Y:S01]  /*3a80*/  FSEL R104, R5, R104, !P1 ;  /* 0x0000006805687208 */ /* 0x000fe20004800000 */
[----:B------:R-:W-:Y:S01]  /*3a90*/  FMUL R5, R132, UR5 ;  /* 0x0000000584057c20 */ /* 0x000fe20008400000 */
[----:B------:R-:W-:Y:S01]  /*3aa0*/  FFMA R111, R79, R126, R31 ;  /* 0x0000007e4f6f7223 */ /* 0x000fe2000000001f */
[----:B------:R-:W-:Y:S01]  /*3ab0*/  @P1 FMUL R105, R105, UR13 ;  /* 0x0000000d69691c20 */ /* 0x000fe20008400000 */
[----:B------:R-:W-:Y:S01]  /*3ac0*/  FADD R142, R142, -UR8 ;  /* 0x800000088e8e7e21 */ /* 0x000fe20008000000 */
[----:B------:R-:W-:Y:S01]  /*3ad0*/  FFMA R5, R72, R5, R24 ;  /* 0x0000000548057223 */ /* 0x000fe20000000018 */
[----:B------:R-:W-:Y:S01]  /*3ae0*/  FADD R138, R138, -UR8 ;  /* 0x800000088a8a7e21 */ /* 0x000fe20008000000 */
[----:B0-----:R-:W-:Y:S01]  /*3af0*/  FFMA R106, R82, R109, R34 ;  /* 0x0000006d526a7223 */ /* 0x001fe20000000022 */
[----:B------:R-:W-:Y:S01]  /*3b00*/  FFMA R107, R83, R108, R35 ;  /* 0x0000006c536b7223 */ /* 0x000fe20000000023 */
[----:B------:R-:W-:Y:S01]  /*3b10*/  FFMA R109, R77, R124, R29 ;  /* 0x0000007c4d6d7223 */ /* 0x000fe2000000001d */
[----:B------:R-:W-:Y:S01]  /*3b20*/  FMUL R115, R110, UR13 ;  /* 0x0000000d6e737c20 */ /* 0x000fe20008400000 */
[----:B------:R-:W-:Y:S01]  /*3b30*/  FMUL R113, R106, UR13 ;  /* 0x0000000d6a717c20 */ /* 0x000fe20008400000 */
[----:B------:R-:W-:Y:S01]  /*3b40*/  FMUL R112, R125, UR13 ;  /* 0x0000000d7d707c20 */ /* 0x000fe20008400000 */
[----:B------:R-:W-:Y:S01]  /*3b50*/  FMNMX3 R0, R0, |R106|, |R107|, !PT ;  /* 0x4000006a00007276 */ /* 0x000fe2000780046b */
[----:B------:R-:W-:Y:S01]  /*3b60*/  FMUL R124, R135, UR5 ;  /* 0x00000005877c7c20 */ /* 0x000fe20008400000 */
[----:B------:R-:W-:Y:S01]  /*3b70*/  FSEL R108, R110, R115, !P1 ;  /* 0x000000736e6c7208 */ /* 0x000fe20004800000 */
[----:B------:R-:W-:Y:S01]  /*3b80*/  @P1 FMUL R107, R107, UR13 ;  /* 0x0000000d6b6b1c20 */ /* 0x000fe20008400000 */
        /* <DEDUP_REMOVED lines=8> */
[----:B------:R-:W-:Y:S01]  /*3c10*/  FADD R139, R139, -UR8 ;  /* 0x800000088b8b7e21 */ /* 0x000fe20008000000 */
[----:B------:R-:W-:Y:S01]  /*3c20*/  FFMA R113, R73, R112, R25 ;  /* 0x0000007049717223 */ /* 0x000fe20000000019 */
[----:B------:R-:W-:Y:S01]  /*3c30*/  FMUL R112, R5, UR13 ;  /* 0x0000000d05707c20 */ /* 0x000fe20008400000 */
[----:B------:R-:W-:Y:S01]  /*3c40*/  FMUL R125, R114, UR13 ;  /* 0x0000000d727d7c20 */ /* 0x000fe20008400000 */
[----:B------:R-:W-:Y:S01]  /*3c50*/  FMUL R124, R137, UR5 ;  /* 0x00000005897c7c20 */ /* 0x000fe20008400000 */
[----:B------:R-:W-:Y:S01]  /*3c60*/  @P1 FMUL R109, R109, UR13 ;  /* 0x0000000d6d6d1c20 */ /* 0x000fe20008400000 */
[----:B------:R-:W-:Y:S01]  /*3c70*/  FMNMX3 R0, R0, |R5|, |R113|, !PT ;  /* 0x4000000500007276 */ /* 0x000fe20007800471 */
[----:B------:R-:W-:Y:S01]  /*3c80*/  @P1 FMUL R111, R111, UR13 ;  /* 0x0000000d6f6f1c20 */ /* 0x000fe20008400000 */
[----:B------:R-:W-:Y:S01]  /*3c90*/  FSEL R112, R5, R112, !P1 ;  /* 0x0000007005707208 */ /* 0x000fe20004800000 */
[----:B------:R-:W-:Y:S01]  /*3ca0*/  FMUL R5, R136, UR5 ;  /* 0x0000000588057c20 */ /* 0x000fe20008400000 */
[----:B------:R0:W-:Y:S01]  /*3cb0*/  STG.E.128 desc[UR10][R154.64], R104 ;  /* 0x000000689a007986 */ /* 0x0001e2000c101d0a */
[----:B------:R-:W-:Y:S01]  /*3cc0*/  FMNMX3 R0, R0, |R114|, |R115|, !PT ;  /* 0x4000007200007276 */ /* 0x000fe20007800473 */
[----:B------:R-:W-:Y:S01]  /*3cd0*/  FADD R140, R140, -UR8 ;  /* 0x800000088c8c7e21 */ /* 0x000fe20008000000 */
[----:B------:R-:W-:Y:S01]  /*3ce0*/  FSEL R114, R114, R125, !P1 ;  /* 0x0000007d72727208 */ /* 0x000fe20004800000 */
[----:B------:R-:W-:Y:S01]  /*3cf0*/  FADD R141, R141, -UR8 ;  /* 0x800000088d8d7e21 */ /* 0x000fe20008000000 */
[----:B------:R-:W-:Y:S01]  /*3d00*/  FMUL R125, R138, UR5 ;  /* 0x000000058a7d7c20 */ /* 0x000fe20008400000 */
[----:B------:R-:W-:Y:S01]  /*3d10*/  FMUL R126, R139, UR5 ;  /* 0x000000058b7e7c20 */ /* 0x000fe20008400000 */
[----:B------:R-:W-:Y:S01]  /*3d20*/  FFMA R5, R68, R5, R20 ;  /* 0x0000000544057223 */ /* 0x000fe20000000014 */
[----:B------:R1:W-:Y:S01]  /*3d30*/  STG.E.128 desc[UR10][R6.64], R108 ;  /* 0x0000006c06007986 */ /* 0x0003e2000c101d0a */
[----:B------:R-:W-:Y:S01]  /*3d40*/  FADD R143, R143, -UR8 ;  /* 0x800000088f8f7e21 */ /* 0x000fe20008000000 */
[----:B------:R-:W-:Y:S01]  /*3d50*/  FMUL R127, R140, UR5 ;  /* 0x000000058c7f7c20 */ /* 0x000fe20008400000 */
[----:B------:R-:W-:Y:S01]  /*3d60*/  FMUL R128, R141, UR5 ;  /* 0x000000058d807c20 */ /* 0x000fe20008400000 */
[----:B------:R-:W-:Y:S01]  /*3d70*/  FFMA R125, R70, R125, R22 ;  /* 0x0000007d467d7223 */ /* 0x000fe20000000016 */
[----:B------:R-:W-:Y:S01]  /*3d80*/  FADD R144, R144, -UR8 ;  /* 0x8000000890907e21 */ /* 0x000fe20008000000 */
[----:B------:R-:W-:Y:S01]  /*3d90*/  FFMA R127, R64, R127, R16 ;  /* 0x0000007f407f7223 */ /* 0x000fe20000000010 */
[----:B------:R-:W-:Y:S01]  /*3da0*/  FADD R145, R145, -UR8 ;  /* 0x8000000891917e21 */ /* 0x000fe20008000000 */
[----:B------:R-:W-:Y:S01]  /*3db0*/  FADD R148, R148, -UR8 ;  /* 0x8000000894947e21 */ /* 0x000fe20008000000 */
[----:B------:R-:W-:Y:S01]  /*3dc0*/  FADD R146, R146, -UR8 ;  /* 0x8000000892927e21 */ /* 0x000fe20008000000 */
[----:B0-----:R-:W-:Y:S01]  /*3dd0*/  FMUL R107, R142, UR5 ;  /* 0x000000058e6b7c20 */ /* 0x001fe20008400000 */
[----:B------:R-:W-:Y:S01]  /*3de0*/  FFMA R105, R69, R124, R21 ;  /* 0x0000007c45697223 */ /* 0x000fe20000000015 */
[----:B------:R-:W-:Y:S01]  /*3df0*/  FMUL R104, R5, UR13 ;  /* 0x0000000d05687c20 */ /* 0x000fe20008400000 */
[----:B------:R-:W-:Y:S01]  /*3e00*/  FMUL R106, R125, UR13 ;  /* 0x0000000d7d6a7c20 */ /* 0x000fe20008400000 */
[----:B------:R-:W-:Y:S01]  /*3e10*/  FADD R147, R147, -UR8 ;  /* 0x8000000893937e21 */ /* 0x000fe20008000000 */
[----:B------:R-:W-:Y:S01]  /*3e20*/  FADD R150, R150, -UR8 ;  /* 0x8000000896967e21 */ /* 0x000fe20008000000 */
[----:B------:R-:W-:Y:S01]  /*3e30*/  FMNMX3 R0, R0, |R5|, |R105|, !PT ;  /* 0x4000000500007276 */ /* 0x000fe20007800469 */
[----:B------:R-:W-:Y:S01]  /*3e40*/  FADD R149, R149, -UR8 ;  /* 0x8000000895957e21 */ /* 0x000fe20008000000 */
[----:B-1----:R-:W-:Y:S01]  /*3e50*/  FFMA R110, R66, R107, R18 ;  /* 0x0000006b426e7223 */ /* 0x002fe20000000012 */
[----:B------:R-:W-:Y:S01]  /*3e60*/  FFMA R107, R71, R126, R23 ;  /* 0x0000007e476b7223 */ /* 0x000fe20000000017 */
[----:B------:R-:W-:Y:S01]  /*3e70*/  FMUL R6, R143, UR5 ;  /* 0x000000058f067c20 */ /* 0x000fe20008400000 */
[----:B------:R-:W-:Y:S01]  /*3e80*/  FFMA R109, R65, R128, R17 ;  /* 0x00000080416d7223 */ /* 0x000fe20000000011 */
[----:B------:R-:W-:Y:S01]  /*3e90*/  FMUL R108, R127, UR13 ;  /* 0x0000000d7f6c7c20 */ /* 0x000fe20008400000 */
[----:B------:R-:W-:Y:S01]  /*3ea0*/  FMUL R7, R110, UR13 ;  /* 0x0000000d6e077c20 */ /* 0x000fe20008400000 */
[----:B------:R-:W-:Y:S01]  /*3eb0*/  FMNMX3 R0, R0, |R125|, |R107|, !PT ;  /* 0x4000007d00007276 */ /* 0x000fe2000780046b */
[----:B------:R-:W-:Y:S01]  /*3ec0*/  FFMA R111, R67, R6, R19 ;  /* 0x00000006436f7223 */ /* 0x000fe20000000013 */
[----:B------:R-:W-:Y:S01]  /*3ed0*/  FSEL R104, R5, R104, !P1 ;  /* 0x0000006805687208 */ /* 0x000fe20004800000 */
[----:B------:R-:W-:Y:S01]  /*3ee0*/  FMUL R5, R144, UR5 ;  /* 0x0000000590057c20 */ /* 0x000fe20008400000 */
[----:B------:R-:W-:Y:S01]  /*3ef0*/  FMNMX3 R0, R0, |R127|, |R109|, !PT ;  /* 0x4000007f00007276 */ /* 0x000fe2000780046d */
[----:B------:R-:W-:Y:S01]  /*3f00*/  FMUL R6, R145, UR5 ;  /* 0x0000000591067c20 */ /* 0x000fe20008400000 */
[----:B------:R-:W-:Y:S01]  /*3f10*/  FSEL R108, R127, R108, !P1 ;  /* 0x0000006c7f6c7208 */ /* 0x000fe20004800000 */
[----:B------:R-:W-:Y:S01]  /*3f20*/  FMUL R127, R148, UR5 ;  /* 0x00000005947f7c20 */ /* 0x000fe20008400000 */
[----:B------:R-:W-:Y:S01]  /*3f30*/  FMNMX3 R0, R0, |R110|, |R111|, !PT ;  /* 0x4000006e00007276 */ /* 0x000fe2000780046f */
[----:B------:R-:W-:Y:S01]  /*3f40*/  FMUL R124, R147, UR5 ;  /* 0x00000005937c7c20 */ /* 0x000fe20008400000 */
[----:B------:R-:W-:Y:S01]  /*3f50*/  FSEL R106, R125, R106, !P1 ;  /* 0x0000006a7d6a7208 */ /* 0x000fe20004800000 */
[----:B------:R-:W-:Y:S01]  /*3f60*/  FFMA R5, R60, R5, R12 ;  /* 0x000000053c057223 */ /* 0x000fe2000000000c */
[----:B------:R-:W-:Y:S01]  /*3f70*/  FSEL R110, R110, R7, !P1 ;  /* 0x000000076e6e7208 */ /* 0x000fe20004800000 */
[----:B------:R-:W-:Y:S01]  /*3f80*/  FMUL R7, R146, UR5 ;  /* 0x0000000592077c20 */ /* 0x000fe20008400000 */
[----:B------:R-:W-:Y:S01]  /*3f90*/  FFMA R125, R61, R6, R13 ;  /* 0x000000063d7d7223 */ /* 0x000fe2000000000d */
[----:B------:R-:W-:Y:S01]  /*3fa0*/  FMUL R129, R150, UR5 ;  /* 0x0000000596817c20 */ /* 0x000fe20008400000 */
[----:B------:R-:W-:Y:S01]  /*3fb0*/  FFMA R128, R56, R127, R8 ;  /* 0x0000007f38807223 */ /* 0x000fe20000000008 */
[----:B------:R-:W-:Y:S01]  /*3fc0*/  FADD R151, R151, -UR8 ;  /* 0x8000000897977e21 */ /* 0x000fe20008000000 */
[----:B------:R-:W-:Y:S01]  /*3fd0*/  FMUL R126, R149, UR5 ;  /* 0x00000005957e7c20 */ /* 0x000fe20008400000 */
[----:B------:R-:W-:Y:S01]  /*3fe0*/  FFMA R7, R62, R7, R14 ;  /* 0x000000073e077223 */ /* 0x000fe2000000000e */
[----:B------:R-:W-:Y:S01]  /*3ff0*/  FFMA R127, R63, R124, R15 ;  /* 0x0000007c3f7f7223 */ /* 0x000fe2000000000f */
[----:B------:R-:W-:Y:S01]  /*4000*/  FMNMX3 R0, R0, |R5|, |R125|, !PT ;  /* 0x4000000500007276 */ /* 0x000fe2000780047d */
[----:B------:R-:W-:Y:S01]  /*4010*/  FFMA R130, R58, R129, R10 ;  /* 0x000000813a827223 */ /* 0x000fe2000000000a */
[----:B------:R-:W-:Y:S01]  /*4020*/  FMUL R132, R151, UR5 ;  /* 0x0000000597847c20 */ /* 0x000fe20008400000 */
[----:B------:R-:W-:Y:S01]  /*4030*/  FFMA R129, R57, R126, R9 ;  /* 0x0000007e39817223 */ /* 0x000fe20000000009 */
[----:B------:R-:W-:Y:S01]  /*4040*/  FMNMX3 R0, R0, |R7|, |R127|, !PT ;  /* 0x4000000700007276 */ /* 0x000fe2000780047f */
[----:B------:R-:W-:Y:S01]  /*4050*/  FMUL R124, R5, UR13 ;  /* 0x0000000d057c7c20 */ /* 0x000fe20008400000 */
[----:B------:R-:W-:Y:S01]  /*4060*/  FFMA R131, R59, R132, R11 ;  /* 0x000000843b837223 */ /* 0x000fe2000000000b */
[----:B------:R-:W-:Y:S01]  /*4070*/  FMUL R126, R7, UR13 ;  /* 0x0000000d077e7c20 */ /* 0x000fe20008400000 */
[----:B------:R-:W-:Y:S01]  /*4080*/  FMUL R133, R128, UR13 ;  /* 0x0000000d80857c20 */ /* 0x000fe20008400000 */
[----:B------:R-:W-:Y:S01]  /*4090*/  FMUL R135, R130, UR13 ;  /* 0x0000000d82877c20 */ /* 0x000fe20008400000 */
[----:B------:R-:W-:Y:S01]  /*40a0*/  FMNMX3 R0, R0, |R128|, |R129|, !PT ;  /* 0x4000008000007276 */ /* 0x000fe20007800481 */
[----:B------:R-:W-:Y:S01]  /*40b0*/  @P1 FMUL R113, R113, UR13 ;  /* 0x0000000d71711c20 */ /* 0x000fe20008400000 */
[----:B------:R-:W-:Y:S01]  /*40c0*/  @P1 FMUL R115, R115, UR13 ;  /* 0x0000000d73731c20 */ /* 0x000fe20008400000 */
[----:B------:R-:W-:Y:S01]  /*40d0*/  @P1 FMUL R105, R105, UR13 ;  /* 0x0000000d69691c20 */ /* 0x000fe20008400000 */
[----:B------:R-:W-:Y:S01]  /*40e0*/  @P1 FMUL R107, R107, UR13 ;  /* 0x0000000d6b6b1c20 */ /* 0x000fe20008400000 */
[----:B------:R-:W-:Y:S01]  /*40f0*/  @P1 FMUL R109, R109, UR13 ;  /* 0x0000000d6d6d1c20 */ /* 0x000fe20008400000 */
[----:B------:R-:W-:Y:S01]  /*4100*/  @P1 FMUL R111, R111, UR13 ;  /* 0x0000000d6f6f1c20 */ /* 0x000fe20008400000 */
[----:B------:R-:W-:Y:S01]  /*4110*/  FSEL R124, R5, R124, !P1 ;  /* 0x0000007c057c7208 */ /* 0x000fe20004800000 */
[----:B------:R-:W-:Y:S01]  /*4120*/  @P1 FMUL R125, R125, UR13 ;  /* 0x0000000d7d7d1c20 */ /* 0x000fe20008400000 */
[----:B------:R-:W-:Y:S01]  /*4130*/  FSEL R126, R7, R126, !P1 ;  /* 0x0000007e077e7208 */ /* 0x000fe20004800000 */
[----:B------:R-:W-:Y:S01]  /*4140*/  @P1 FMUL R127, R127, UR13 ;  /* 0x0000000d7f7f1c20 */ /* 0x000fe20008400000 */
[----:B------:R-:W-:Y:S01]  /*4150*/  FMNMX3 R6, R0, |R130|, |R131|, !PT ;  /* 0x4000008200067276 */ /* 0x000fe20007800483 */
[----:B------:R-:W-:Y:S01]  /*4160*/  @P1 FMUL R129, R129, UR13 ;  /* 0x0000000d81811c20 */ /* 0x000fe20008400000 */
[----:B------:R-:W-:Y:S01]  /*4170*/  FSEL R128, R128, R133, !P1 ;  /* 0x0000008580807208 */ /* 0x000fe20004800000 */
[----:B------:R-:W-:Y:S01]  /*4180*/  @P1 FMUL R131, R131, UR13 ;  /* 0x0000000d83831c20 */ /* 0x000fe20008400000 */
[----:B------:R-:W-:Y:S01]  /*4190*/  FSEL R130, R130, R135, !P1 ;  /* 0x0000008782827208 */ /* 0x000fe20004800000 */
[----:B------:R1:W-:Y:S04]  /*41a0*/  STG.E.128 desc[UR10][R122.64], R112 ;  /* 0x000000707a007986 */ /* 0x0003e8000c101d0a */
[----:B------:R1:W-:Y:S04]  /*41b0*/  STG.E.128 desc[UR10][R120.64], R104 ;  /* 0x0000006878007986 */ /* 0x0003e8000c101d0a */
[----:B------:R1:W-:Y:S04]  /*41c0*/  STG.E.128 desc[UR10][R118.64], R108 ;  /* 0x0000006c76007986 */ /* 0x0003e8000c101d0a */
[----:B------:R1:W-:Y:S04]  /*41d0*/  STG.E.128 desc[UR10][R116.64], R124 ;  /* 0x0000007c74007986 */ /* 0x0003e8000c101d0a */
[----:B------:R1:W-:Y:S02]  /*41e0*/  STG.E.128 desc[UR10][R152.64], R128 ;  /* 0x0000008098007986 */ /* 0x0003e4000c101d0a */
.L_x_6212:
        /* <DEDUP_REMOVED lines=8> */
.L_x_6189:
        /* <DEDUP_REMOVED lines=38> */
.L_x_6221:
[----:B------:R-:W-:Y:S02]  /*44d0*/  ISETP.NE.AND P0, PT, R2, RZ, PT ;  /* 0x000000ff0200720c */ /* 0x000fe40003f05270 */
[----:B--23--:R-:W-:-:S11]  /*44e0*/  FMNMX R3, R3, R4, !PT ;  /* 0x0000000403037209 */ /* 0x00cfd60007800000 */
[----:B------:R-:W-:Y:S05]  /*44f0*/  @P0 BRA `(.L_x_6215) ;  /* 0x0000000000080947 */ /* 0x000fea0003800000 */
[----:B------:R-:W2:Y:S02]  /*4500*/  LDC.64 R4, c[0x0][0x3f8] ;  /* 0x0000fe00ff047b82 */ /* 0x000ea40000000a00 */
[----:B--2---:R2:W-:Y:S02]  /*4510*/  REDG.E.MAX.S32.STRONG.GPU desc[UR10][R4.64], R3 ;  /* 0x000000030400798e */ /* 0x0045e4000d12e30a */
.L_x_6215:
[----:B------:R-:W-:Y:S05]  /*4520*/  BSYNC B0 ;  /* 0x0000000000007941 */ /* 0x000fea0003800000 */
.L_x_6214:
        /* <DEDUP_REMOVED lines=12> */
[----:B--2---:R-:W-:Y:S05]  /*45f0*/  CALL.REL.NOINC `($__internal_49_$__cuda_sm20_rcp_rn_f32_slowpath) ;  /* 0x00000000005c7944 */ /* 0x004fea0003c00000 */
[----:B------:R-:W-:Y:S05]  /*4600*/  BRA `(.L_x_6218) ;  /* 0x0000000000147947 */ /* 0x000fea0003800000 */
.L_x_6217:
[----:B01----:R-:W0:Y:S01]  /*4610*/  MUFU.RCP R153, UR13 ;  /* 0x0000000d00997d08 */ /* 0x003e220008001000 */
[----:B------:R-:W-:-:S05]  /*4620*/  MOV R0, UR13 ;  /* 0x0000000d00007c02 */ /* 0x000fca0008000f00 */
[----:B0-----:R-:W-:-:S04]  /*4630*/  FFMA R0, R153, R0, -1 ;  /* 0xbf80000099007423 */ /* 0x001fc80000000000 */
[----:B------:R-:W-:-:S04]  /*4640*/  FADD.FTZ R0, -R0, -RZ ;  /* 0x800000ff00007221 */ /* 0x000fc80000010100 */
[----:B------:R-:W-:-:S07]  /*4650*/  FFMA R153, R153, R0, R153 ;  /* 0x0000000099997223 */ /* 0x000fce0000000099 */
.L_x_6218:
[----:B--2---:R-:W0:Y:S02]  /*4660*/  LDC.64 R2, c[0x0][0x3f0] ;  /* 0x0000fc00ff027b82 */ /* 0x004e240000000a00 */
[----:B0-----:R-:W-:Y:S01]  /*4670*/  STG.E desc[UR10][R2.64], R153 ;  /* 0x0000009902007986 */ /* 0x001fe2000c10190a */
[----:B------:R-:W-:Y:S05]  /*4680*/  EXIT ;  /* 0x000000000000794d */ /* 0x000fea0003800000 */
.L_x_6216:
[----:B------:R-:W-:Y:S02]  /*4690*/  MOV R6, 0x2 ;  /* 0x0000000200067802 */ /* 0x000fe40000000f00 */
[----:B------:R-:W-:Y:S02]  /*46a0*/  MOV R7, 0x1f ;  /* 0x0000001f00077802 */ /* 0x000fe40000000f00 */
[----:B------:R-:W-:-:S07]  /*46b0*/  MOV R5, 0xffffffff ;  /* 0xffffffff00057802 */ /* 0x000fce0000000f00 */
[----:B0123--:R-:W-:Y:S05]  /*46c0*/  WARPSYNC.COLLECTIVE R5, `(.L_x_6219) ;  /* 0x0000000005087348 */ /* 0x00ffea0003c00000 */
[----:B---3--:R3:W4:Y:S02]  /*46d0*/  SHFL.DOWN P0, R4, R0, R6, R7 ;  /* 0x0800000600047389 */ /* 0x0087240000000007 */
[----:B01234-:R-:W-:Y:S05]  /*46e0*/  ENDCOLLECTIVE ;  /* 0x000000000000791b */ /* 0x01ffea0003800000 */
.L_x_6219:
[----:B------:R-:W-:Y:S02]  /*46f0*/  MOV R6, 0x1 ;  /* 0x0000000100067802 */ /* 0x000fe40000000f00 */
[----:B------:R-:W-:-:S04]  /*4700*/  MOV R3, R4 ;  /* 0x0000000400037202 */ /* 0x000fc80000000f00 */
[----:B------:R-:W-:-:S04]  /*4710*/  FMNMX R3, R3, R0, !PT ;  /* 0x0000000003037209 */ /* 0x000fc80007800000 */
[----:B------:R-:W-:-:S07]  /*4720*/  MOV R0, R3 ;  /* 0x0000000300007202 */ /* 0x000fce0000000f00 */
[----:B------:R-:W-:Y:S05]  /*4730*/  WARPSYNC.COLLECTIVE R5, `(.L_x_6220) ;  /* 0x0000000005087348 */ /* 0x000fea0003c00000 */
[----:B------:R0:W1:Y:S02]  /*4740*/  SHFL.DOWN P0, R4, R0, R6, R7 ;  /* 0x0800000600047389 */ /* 0x0000640000000007 */
[----:B01----:R-:W-:Y:S05]  /*4750*/  ENDCOLLECTIVE ;  /* 0x000000000000791b */ /* 0x003fea0003800000 */
.L_x_6220:
[----:B------:R-:W-:Y:S05]  /*4760*/  BRA `(.L_x_6221) ;  /* 0xfffffffc00587947 */ /* 0x000fea000383ffff */
        .weak           $__internal_49_$__cuda_sm20_rcp_rn_f32_slowpath
        .type           $__internal_49_$__cuda_sm20_rcp_rn_f32_slowpath,@function
        .size           $__internal_49_$__cuda_sm20_rcp_rn_f32_slowpath,(.L_x_12917 - $__internal_49_$__cuda_sm20_rcp_rn_f32_slowpath)
$__internal_49_$__cuda_sm20_rcp_rn_f32_slowpath:
        /* <DEDUP_REMOVED lines=15> */
.L_x_6223:
        /* <DEDUP_REMOVED lines=10> */
[----:B------:R-:W-:Y:S01]  /*4900*/  FFMA.RP R155, R158, R155, R158 ;  /* 0x0000009b9e9b7223 */ /* 0x000fe2000000809e */
[----:B------:R-:W-:-:S04]  /*4910*/  HFMA2 R158, -RZ, RZ, 0, 1.78813934326171875e-07 ;  /* 0x00000003ff9e7431 */ /* 0x000fc800000001ff */
[C---:B------:R-:W-:Y:S02]  /*4920*/  FSETP.NEU.FTZ.AND P1, PT, R154.reuse, R155, PT ;  /* 0x0000009b9a00720b */ /* 0x040fe40003f3d000 */
[----:B------:R-:W-:Y:S02]  /*4930*/  LOP3.LUT R154, R154, 0x7fffff, RZ, 0xc0, !PT ;  /* 0x007fffff9a9a7812 */ /* 0x000fe400078ec0ff */
[----:B------:R-:W-:Y:S02]  /*4940*/  SHF.L.U32 R155, R158, R7, RZ ;  /* 0x000000079e9b7219 */ /* 0x000fe400000006ff */
[----:B------:R-:W-:-:S04]  /*4950*/  LOP3.LUT R154, R154, 0x800000, RZ, 0xfc, !PT ;  /* 0x008000009a9a7812 */ /* 0x000fc800078efcff */
[----:B------:R-:W-:Y:S02]  /*4960*/  LOP3.LUT R158, R155, R154, RZ, 0xc0, !PT ;  /* 0x0000009a9b9e7212 */ /* 0x000fe400078ec0ff */
[----:B------:R-:W-:Y:S02]  /*4970*/  SEL R155, RZ, 0xffffffff, !P1 ;  /* 0xffffffffff9b7807 */ /* 0x000fe40004800000 */
[-C--:B------:R-:W-:Y:S02]  /*4980*/  SHF.R.U32.HI R158, RZ, R7.reuse, R158 ;  /* 0x00000007ff9e7219 */ /* 0x080fe4000001169e */
[----:B------:R-:W-:Y:S02]  /*4990*/  IADD3 R155, PT, PT, -R155, RZ, RZ ;  /* 0x000000ff9b9b7210 */ /* 0x000fe40007ffe1ff */
[----:B------:R-:W-:Y:S02]  /*49a0*/  LOP3.LUT P1, RZ, R158, 0x1, RZ, 0xc0, !PT ;  /* 0x000000019eff7812 */ /* 0x000fe4000782c0ff */
[----:B------:R-:W-:-:S02]  /*49b0*/  LOP3.LUT P2, RZ, R155, R7, R154, 0xf8, !PT ;  /* 0x000000079bff7212 */ /* 0x000fc4000784f89a */
[----:B------:R-:W-:Y:S02]  /*49c0*/  LOP3.LUT P3, RZ, R158, 0x2, RZ, 0xc0, !PT ;  /* 0x000000029eff7812 */ /* 0x000fe4000786c0ff */
[----:B------:R-:W-:Y:S02]  /*49d0*/  SHF.R.U32.HI R153, RZ, R153, R154 ;  /* 0x00000099ff997219 */ /* 0x000fe4000001169a */
        /* <DEDUP_REMOVED lines=9> */
.L_x_6225:
[----:B------:R0:W1:Y:S02]  /*4a70*/  MUFU.RCP R153, R0 ;  /* 0x0000000000997308 */ /* 0x0000640000001000 */
.L_x_6224:
[----:B------:R-:W-:Y:S05]  /*4a80*/  BSYNC B1 ;  /* 0x0000000000017941 */ /* 0x000fea0003800000 */
.L_x_6222:
[----:B------:R-:W-:Y:S01]  /*4a90*/  HFMA2 R155, -RZ, RZ, 0, 0 ;  /* 0x00000000ff9b7431 */ /* 0x000fe200000001ff */
[----:B------:R-:W-:-:S04]  /*4aa0*/  MOV R154, R152 ;  /* 0x00000098009a7202 */ /* 0x000fc80000000f00 */
[----:B01----:R-:W-:Y:S05]  /*4ab0*/  RET.REL.NODEC R154 `(_ZN18transformer_engine13normalization19ln_fwd_tuned_kernelINS0_13Kernel_traitsIffffjLj49152ELj8ELj1ELj4ELj16ENS0_18Kernel_traits_baseILj49152EffffjLj128EEEEEEEvNS0_19ForwardKernelParamsE) ;  /* 0xffffffb49a507950 */ /* 0x003fea0003c3ffff */
.L_x_6226:
        /* <DEDUP_REMOVED lines=12> */
.L_x_12917:


//--------------------- .text._ZN18transformer_engine13normalization19ln_fwd_tuned_kernelINS0_13Kernel_traitsIff13__nv_bfloat16fjLj40960ELj4ELj1ELj4ELj16ENS0_18Kernel_traits_baseILj40960EffS3_fjLj128EEEEEEEvNS0_19ForwardKernelParamsE --------------------------
	.section	.text._ZN18transformer_engine13normalization19ln_fwd_tuned_kernelINS0_13Kernel_traitsIff13__nv_bfloat16fjLj40960ELj4ELj1ELj4ELj16ENS0_18Kernel_traits_baseILj40960EffS3_fjLj128EEEEEEEvNS0_19ForwardKernelParamsE,"ax",@progbits
	.align	128
        .global         _ZN18transformer_engine13normalization19ln_fwd_tuned_kernelINS0_13Kernel_traitsIff13__nv_bfloat16fjLj40960ELj4ELj1ELj4ELj16ENS0_18Kernel_traits_baseILj40960EffS3_fjLj128EEEEEEEvNS0_19ForwardKernelParamsE
        .type           _ZN18transformer_engine13normalization19ln_fwd_tuned_kernelINS0_13Kernel_traitsIff13__nv_bfloat16fjLj40960ELj4ELj1ELj4ELj16ENS0_18Kernel_traits_baseILj40960EffS3_fjLj128EEEEEEEvNS0_19ForwardKernelParamsE,@function
        .size           _ZN18transformer_engine13normalization19ln_fwd_tuned_kernelINS0_13Kernel_traitsIff13__nv_bfloat16fjLj40960ELj4ELj1ELj4ELj16ENS0_18Kernel_traits_baseILj40960EffS3_fjLj128EEEEEEEvNS0_19ForwardKernelParamsE,(.L_x_12918 - _ZN18transformer_engine13normalization19ln_fwd_tuned_kernelINS0_13Kernel_traitsIff13__nv_bfloat16fjLj40960ELj4ELj1ELj4ELj16ENS0_18Kernel_traits_baseILj40960EffS3_fjLj128EEEEEEEvNS0_19ForwardKernelParamsE)
        .other          _ZN18transformer_engine13normalization19ln_fwd_tuned_kernelINS0_13Kernel_traitsIff13__nv_bfloat16fjLj40960ELj4ELj1ELj4ELj16ENS0_18Kernel_traits_baseILj40960EffS3_fjLj128EEEEEEEvNS0_19ForwardKernelParamsE,@"STO_CUDA_ENTRY STV_DEFAULT"
_ZN18transformer_engine13normalization19ln_fwd_tuned_kernelINS0_13Kernel_traitsIff13__nv_bfloat16fjLj40960ELj4ELj1ELj4ELj16ENS0_18Kernel_traits_baseILj40960EffS3_fjLj128EEEEEEEvNS0_19ForwardKernelParamsE:
.text._ZN18transformer_engine13normalization19ln_fwd_tuned_kernelINS0_13Kernel_traitsIff13__nv_bfloat16fjLj40960ELj4ELj1ELj4ELj16ENS0_18Kernel_traits_baseILj40960EffS3_fjLj128EEEEEEEvNS0_19ForwardKernelParamsE:
        /* <DEDUP_REMOVED lines=14> */
[----:B------:R0:W-:Y:S01]  /*00e0*/  STL [R1], RZ ;  /* 0x000000ff01007387 */ /* 0x0001e20000100800 */
        /* <DEDUP_REMOVED lines=51> */
[----:B-1----:R-:W-:Y:S01]  /*0420*/  ISETP.NE.AND P1, PT, RZ, UR6, PT ;  /* 0x00000006ff007c0c */ /* 0x002fe2000bf25270 */
[----:B------:R-:W-:Y:S01]  /*0430*/  ULOP3.LUT UR4, UR5, 0x3, URZ, 0xc0, !UPT ;  /* 0x0000000305047892 */ /* 0x000fe2000f8ec0ff */
[----:B------:R-:W-:Y:S01]  /*0440*/  LOP3.LUT R250, R0, 0x1f, RZ, 0xc0, !PT ;  /* 0x0000001f00fa7812 */ /* 0x000fe200078ec0ff */
[----:B------:R0:W-:Y:S01]  /*0450*/  STL [R1], RZ ;  /* 0x000000ff01007387 */ /* 0x0001e20000100800 */
[----:B------:R-:W-:-:S03]  /*0460*/  UPLOP3.LUT UP1, UPT, UPT, UPT, UPT, 0x40, 0x4 ;  /* 0x000000000004789c */ /* 0x000fc60003f2e870 */
[----:B------:R-:W-:Y:S01]  /*0470*/  LOP3.LUT P0, RZ, R250, UR4, RZ, 0xfc, !PT ;  /* 0x00000004faff7c12 */ /* 0x000fe2000f80fcff */
[----:B------:R-:W-:-:S03]  /*0480*/  UMOV UR4, URZ ;  /* 0x000000ff00047c82 */ /* 0x000fc60008000000 */
[----:B------:R-:W-:Y:S02]  /*0490*/  ISETP.LT.U32.AND P0, PT, R0, 0x20, !P0 ;  /* 0x000000200000780c */ /* 0x000fe40004701070 */
        /* <DEDUP_REMOVED lines=80> */
.L_x_6251:
[----:B--23--:R-:W0:Y:S01]  /*09a0*/  LDC.64 R2, c[0x0][0x390] ;  /* 0x0000e400ff027b82 */ /* 0x00ce220000000a00 */
[----:B------:R-:W-:-:S05]  /*09b0*/  MOV R5, UR7 ;  /* 0x0000000700057c02 */ /* 0x000fca0008000f00 */
[----:B------:R-:W-:-:S04]  /*09c0*/  IMAD R5, R5, 0x2800, R8 ;  /* 0x0000280005057824 */ /* 0x000fc800078e0208 */
[----:B0-----:R-:W-:-:S05]  /*09d0*/  IMAD.WIDE.U32 R6, R5, 0x10, R2 ;  /* 0x0000001005067825 */ /* 0x001fca00078e0002 */
[----:B------:R-:W2:Y:S04]  /*09e0*/  LDG.E.128 R80, desc[UR8][R6.64] ;  /* 0x0000000806507981 */ /* 0x000ea8000c1e1d00 */
[----:B------:R-:W3:Y:S04]  /*09f0*/  LDG.E.128 R76, desc[UR8][R6.64+0x2000] ;  /* 0x00200008064c7981 */ /* 0x000ee8000c1e1d00 */
[----:B------:R-:W4:Y:S04]  /*0a00*/  LDG.E.128 R72, desc[UR8][R6.64+0x4000] ;  /* 0x0040000806487981 */ /* 0x000f28000c1e1d00 */
[----:B------:R-:W4:Y:S01]  /*0a10*/  LDG.E.128 R68, desc[UR8][R6.64+0x6000] ;  /* 0x0060000806447981 */ /* 0x000f22000c1e1d00 */
        /* <DEDUP_REMOVED lines=138> */
[----:B------:R-:W-:-:S04]  /*12c0*/  FMUL R2, R2, 0.00039062500582076609135 ;  /* 0x39cccccd02027820 */ /* 0x000fc80000400000 */
        /* <DEDUP_REMOVED lines=185> */
.L_x_6229:
[----:B------:R-:W-:Y:S05]  /*1e60*/  BSYNC.RECONVERGENT B0 ;  /* 0x0000000000007941 */ /* 0x000fea0003800200 */
.L_x_6228:
[----:B------:R-:W-:Y:S01]  /*1e70*/  BAR.SYNC.DEFER_BLOCKING 0x0 ;  /* 0x0000000000007b1d */ /* 0x000fe20000010000 */
[----:B0-----:R-:W-:Y:S01]  /*1e80*/  HFMA2 R2, -RZ, RZ, 0, 0 ;  /* 0x00000000ff027431 */ /* 0x001fe200000001ff */
[----:B------:R-:W-:-:S04]  /*1e90*/  CS2R R246, SRZ ;  /* 0x0000000000f67805 */ /* 0x000fc8000001ff00 */
        /* <DEDUP_REMOVED lines=10> */
[----:B------:R0:W1:Y:S03]  /*1f40*/  LDS.64 R246, [R0+UR5] ;  /* 0x0000000500f67984 */ /* 0x0000660008000a00 */
.L_x_6231:
[----:B------:R-:W-:Y:S05]  /*1f50*/  BSYNC.RECONVERGENT B0 ;  /* 0x0000000000007941 */ /* 0x000fea0003800200 */
.L_x_6230:
        /* <DEDUP_REMOVED lines=11> */
[----:B-----5:R-:W-:Y:S05]  /*2010*/  CALL.REL.NOINC `($__internal_50_$__cuda_sm20_rcp_rn_f32_slowpath) ;  /* 0x0000005800d47944 */ /* 0x020fea0003c00000 */
[----:B------:R-:W-:Y:S05]  /*2020*/  BRA `(.L_x_6234) ;  /* 0x0000000000107947 */ /* 0x000fea0003800000 */
.L_x_6233:
[----:B------:R-:W0:Y:S02]  /*2030*/  MUFU.RCP R245, R244 ;  /* 0x000000f400f57308 */ /* 0x000e240000001000 */
[----:B0-----:R-:W-:-:S04]  /*2040*/  FFMA R0, R244, R245, -1 ;  /* 0xbf800000f4007423 */ /* 0x001fc800000000f5 */
[----:B------:R-:W-:-:S04]  /*2050*/  FADD.FTZ R0, -R0, -RZ ;  /* 0x800000ff00007221 */ /* 0x000fc80000010100 */
[----:B------:R-:W-:-:S07]  /*2060*/  FFMA R0, R245, R0, R245 ;  /* 0x00000000f5007223 */ /* 0x000fce00000000f5 */
.L_x_6234:
[----:B------:R-:W-:Y:S05]  /*2070*/  BSYNC.RECONVERGENT B0 ;  /* 0x0000000000007941 */ /* 0x000fea0003800200 */
.L_x_6232:
[----:B------:R-:W-:Y:S01]  /*2080*/  FADD R245, -R250, R246 ;  /* 0x000000f6faf57221 */ /* 0x000fe20000000100 */
[----:B------:R-:W-:Y:S01]  /*2090*/  FADD R247, R251, R247 ;  /* 0x000000f7fbf77221 */ /* 0x000fe20000000000 */
[----:B------:R-:W-:Y:S02]  /*20a0*/  BSSY.RECONVERGENT B0, `(.L_x_6235) ;  /* 0x0000018000007945 */ /* 0x000fe40003800200 */
[----:B------:R-:W-:-:S04]  /*20b0*/  FMUL R245, R245, R245 ;  /* 0x000000f5f5f57220 */ /* 0x000fc80000400000 */
[----:B------:R-:W-:-:S04]  /*20c0*/  FMUL R248, R245, R2 ;  /* 0x00000002f5f87220 */ /* 0x000fc80000400000 */
[C---:B------:R-:W-:Y:S01]  /*20d0*/  FMUL R248, R3.reuse, R248 ;  /* 0x000000f803f87220 */ /* 0x040fe20000400000 */
[----:B------:R-:W-:-:S03]  /*20e0*/  FMUL R3, R3, R250 ;  /* 0x000000fa03037220 */ /* 0x000fc60000400000 */
[----:B------:R-:W-:Y:S01]  /*20f0*/  FFMA R247, R248, R0, R247 ;  /* 0x00000000f8f77223 */ /* 0x000fe200000000f7 */
        /* <DEDUP_REMOVED lines=12> */
[----:B-----5:R-:W-:Y:S05]  /*21c0*/  CALL.REL.NOINC `($__internal_50_$__cuda_sm20_rcp_rn_f32_slowpath) ;  /* 0x0000005800687944 */ /* 0x020fea0003c00000 */
[----:B------:R-:W-:Y:S05]  /*21d0*/  BRA `(.L_x_6237) ;  /* 0x0000000000107947 */ /* 0x000fea0003800000 */
.L_x_6236:
[----:B------:R-:W0:Y:S02]  /*21e0*/  MUFU.RCP R0, R249 ;  /* 0x000000f900007308 */ /* 0x000e240000001000 */
[----:B0-----:R-:W-:-:S04]  /*21f0*/  FFMA R245, R249, R0, -1 ;  /* 0xbf800000f9f57423 */ /* 0x001fc80000000000 */
[----:B------:R-:W-:-:S04]  /*2200*/  FADD.FTZ R245, -R245, -RZ ;  /* 0x800000fff5f57221 */ /* 0x000fc80000010100 */
[----:B------:R-:W-:-:S07]  /*2210*/  FFMA R0, R0, R245, R0 ;  /* 0x000000f500007223 */ /* 0x000fce0000000000 */
.L_x_6237:
[----:B------:R-:W-:Y:S05]  /*2220*/  BSYNC.RECONVERGENT B0 ;  /* 0x0000000000007941 */ /* 0x000fea0003800200 */
.L_x_6235:
[----:B------:R-:W0:Y:S01]  /*2230*/  S2R R248, SR_TID.X ;  /* 0x0000000000f87919 */ /* 0x000e220000002100 */
[----:B------:R-:W-:Y:S01]  /*2240*/  FADD R245, R3, -R246 ;  /* 0x800000f603f57221 */ /* 0x000fe20000000000 */
[----:B------:R-:W1:Y:S01]  /*2250*/  LDCU UR12, c[0x0][0x380] ;  /* 0x00007000ff0c77ac */ /* 0x000e620008000800 */
[----:B------:R-:W-:Y:S01]  /*2260*/  FMUL R249, R2, R246 ;  /* 0x000000f602f97220 */ /* 0x000fe20000400000 */
[----:B------:R-:W-:Y:S01]  /*2270*/  FADD R247, R247, R250 ;  /* 0x000000faf7f77221 */ /* 0x000fe20000000000 */
[----:B------:R-:W-:Y:S01]  /*2280*/  FMUL R245, R245, R245 ;  /* 0x000000f5f5f57220 */ /* 0x000fe20000400000 */
[----:B------:R-:W-:Y:S01]  /*2290*/  BSSY.RECONVERGENT B0, `(.L_x_6238) ;  /* 0x000001a000007945 */ /* 0x000fe20003800200 */
[C---:B------:R-:W-:Y:S02]  /*22a0*/  FFMA R249, R244.reuse, R3, R249 ;  /* 0x00000003f4f97223 */ /* 0x040fe400000000f9 */
[----:B------:R-:W-:-:S04]  /*22b0*/  FMUL R245, R244, R245 ;  /* 0x000000f5f4f57220 */ /* 0x000fc80000400000 */
[----:B------:R-:W-:-:S04]  /*22c0*/  FMUL R2, R2, R245 ;  /* 0x000000f502027220 */ /* 0x000fc80000400000 */
[-C--:B------:R-:W-:Y:S01]  /*22d0*/  FFMA R3, R2, R0.reuse, R247 ;  /* 0x0000000002037223 */ /* 0x080fe200000000f7 */
[----:B------:R-:W-:Y:S01]  /*22e0*/  FMUL R2, R249, R0 ;  /* 0x00000000f9027220 */ /* 0x000fe20000400000 */
[----:B-1----:R-:W-:-:S04]  /*22f0*/  USHF.L.U32 UR11, UR12, 0x2, URZ ;  /* 0x000000020c0b7899 */ /* 0x002fc800080006ff */
[----:B------:R-:W1:Y:S04]  /*2300*/  SHFL.IDX PT, R3, R3, RZ, 0x1f ;  /* 0x00001fff03037589 */ /* 0x000e6800000e0000 */
        /* <DEDUP_REMOVED lines=18> */
.L_x_6239:
[----:B------:R-:W-:Y:S05]  /*2430*/  BSYNC.RECONVERGENT B0 ;  /* 0x0000000000007941 */ /* 0x000fea0003800200 */
.L_x_6238:
[----:B------:R-:W3:Y:S01]  /*2440*/  S2R R0, SR_TID.X ;  /* 0x0000000000007919 */ /* 0x000ee20000002100 */
[----:B------:R-:W-:Y:S01]  /*2450*/  BSSY B0, `(.L_x_6240) ;  /* 0x000001c000007945 */ /* 0x000fe20003800000 */
[----:B---3--:R-:W-:-:S13]  /*2460*/  ISETP.NE.AND P1, PT, R0, RZ, PT ;  /* 0x000000ff0000720c */ /* 0x008fda0003f25270 */
[----:B------:R-:W-:Y:S05]  /*2470*/  @P1 BRA `(.L_x_6241) ;  /* 0x0000000000641947 */ /* 0x000fea0003800000 */
[----:B01----:R-:W0:Y:S01]  /*2480*/  S2R R3, SR_CTAID.X ;  /* 0x0000000000037919 */ /* 0x003e220000002500 */
[----:B------:R-:W-:Y:S01]  /*2490*/  ULOP3.LUT UR5, UR4, 0x1, URZ, 0xc0, !UPT ;  /* 0x0000000104057892 */ /* 0x000fe2000f8ec0ff */
[----:B------:R-:W1:Y:S05]  /*24a0*/  LDCU.64 UR14, c[0x0][0x3b8] ;  /* 0x00007700ff0e77ac */ /* 0x000e6a0008000a00 */
[----:B--2---:R-:W-:Y:S01]  /*24b0*/  IADD3 R2, PT, PT, RZ, -UR5, RZ ;  /* 0x80000005ff027c10 */ /* 0x004fe2000fffe0ff */
[----:B------:R-:W-:Y:S01]  /*24c0*/  UISETP.GT.U32.AND UP0, UPT, UR4, 0x1, UPT ;  /* 0x000000010400788c */ /* 0x000fe2000bf04070 */
[----:B------:R-:W-:Y:S02]  /*24d0*/  UMOV UR5, 0x1 ;  /* 0x0000000100057882 */ /* 0x000fe40000000000 */
[----:B------:R-:W-:Y:S01]  /*24e0*/  LOP3.LUT R2, R2, UR12, RZ, 0xc0, !PT ;  /* 0x0000000c02027c12 */ /* 0x000fe2000f8ec0ff */
[----:B------:R-:W-:-:S06]  /*24f0*/  USEL UR5, UR5, 0xffffffff, !UP0 ;  /* 0xffffffff05057887 */ /* 0x000fcc000c000000 */
[----:B------:R-:W-:Y:S02]  /*2500*/  MOV R247, UR5 ;  /* 0x0000000500f77c02 */ /* 0x000fe40008000f00 */
        /* <DEDUP_REMOVED lines=8> */
[----:B------:R-:W-:-:S06]  /*2590*/  UISETP.GE.U32.AND UP0, UPT, UR4, 0x2, UPT ;  /* 0x000000020400788c */ /* 0x000fcc000bf06070 */
[----:B------:R-:W-:-:S04]  /*25a0*/  PLOP3.LUT P1, PT, PT, PT, UP0, 0x80, 0x8 ;  /* 0x000000000008781c */ /* 0x000fc80003f2f008 */
[----:B------:R-:W-:-:S09]  /*25b0*/  SEL R245, RZ, 0x4, P1 ;  /* 0x00000004fff57807 */ /* 0x000fd20000800000 */
.L_x_6242:
[----:B------:R-:W2:Y:S04]  /*25c0*/  LDG.E.STRONG.GPU R244, desc[UR8][R2.64] ;  /* 0x0000000802f47981 */ /* 0x000ea8000c1ef900 */
[----:B--2---:R-:W-:Y:S01]  /*25d0*/  CCTL.IVALL ;  /* 0x00000000ff00798f */ /* 0x004fe20002000000 */
[----:B------:R-:W-:Y:S05]  /*25e0*/  YIELD ;  /* 0x0000000000007946 */ /* 0x000fea0003800000 */
[----:B------:R-:W-:-:S13]  /*25f0*/  ISETP.NE.AND P1, PT, R244, R245, PT ;  /* 0x000000f5f400720c */ /* 0x000fda0003f25270 */
[----:B------:R-:W-:Y:S05]  /*2600*/  @P1 BRA `(.L_x_6242) ;  /* 0xfffffffc00ec1947 */ /* 0x000fea000383ffff */
.L_x_6241:
[----:B------:R-:W-:Y:S05]  /*2610*/  BSYNC B0 ;  /* 0x0000000000007941 */ /* 0x000fea0003800000 */
.L_x_6240:
[----:B------:R-:W-:Y:S01]  /*2620*/  LOP3.LUT R250, R0, 0x1f, RZ, 0xc0, !PT ;  /* 0x0000001f00fa7812 */ /* 0x000fe200078ec0ff */
[----:B------:R-:W-:Y:S05]  /*2630*/  WARPSYNC.ALL ;  /* 0x0000000000007948 */ /* 0x000fea0003800000 */
[----:B------:R-:W-:Y:S01]  /*2640*/  BAR.SYNC.DEFER_BLOCKING 0x0 ;  /* 0x0000000000007b1d */ /* 0x000fe20000010000 */
[----:B------:R-:W-:Y:S02]  /*2650*/  ISETP.GT.U32.AND P1, PT, R250, 0x3, PT ;  /* 0x00000003fa00780c */ /* 0x000fe40003f24070 */
[----:B0-----:R-:W-:-:S11]  /*2660*/  MOV R244, UR4 ;  /* 0x0000000400f47c02 */ /* 0x001fd60008000f00 */
[----:B------:R-:W0:Y:S01]  /*2670*/  @!P1 S2R R245, SR_CTAID.X ;  /* 0x0000000000f59919 */ /* 0x000e220000002500 */
[----:B-12---:R-:W1:Y:S01]  /*2680*/  @!P1 LDC.64 R2, c[0x0][0x3b0] ;  /* 0x0000ec00ff029b82 */ /* 0x006e620000000a00 */
[----:B------:R-:W-:Y:S02]  /*2690*/  @!P1 LOP3.LUT R244, R244, 0x1, RZ, 0xc0, !PT ;  /* 0x00000001f4f49812 */ /* 0x000fe400078ec0ff */
[----:B------:R-:W-:Y:S02]  /*26a0*/  @!P1 SHF.L.U32 R0, R0, 0x3, RZ ;  /* 0x0000000300009819 */ /* 0x000fe400000006ff */
[----:B------:R-:W-:Y:S02]  /*26b0*/  @!P1 IADD3 R244, PT, PT, -R244, RZ, RZ ;  /* 0x000000fff4f49210 */ /* 0x000fe40007ffe1ff */
[----:B------:R-:W-:Y:S02]  /*26c0*/  @!P1 LOP3.LUT R249, R0, 0xf8, RZ, 0xc0, !PT ;  /* 0x000000f800f99812 */ /* 0x000fe400078ec0ff */
[----:B------:R-:W-:-:S02]  /*26d0*/  @!P1 LOP3.LUT R244, R244, UR11, RZ, 0xc0, !PT ;  /* 0x0000000bf4f49c12 */ /* 0x000fc4000f8ec0ff */
[----:B0-----:R-:W-:-:S04]  /*26e0*/  @!P1 LOP3.LUT R245, R245, 0x7ffffffc, RZ, 0xc0, !PT ;  /* 0x7ffffffcf5f59812 */ /* 0x001fc800078ec0ff */
[----:B------:R-:W-:-:S04]  /*26f0*/  @!P1 IADD3 R244, P2, PT, R244, R245, RZ ;  /* 0x000000f5f4f49210 */ /* 0x000fc80007f5e0ff */
[C---:B-1----:R-:W-:Y:S02]  /*2700*/  @!P1 LEA R248, P3, R244.reuse, R2, 0x3 ;  /* 0x00000002f4f89211 */ /* 0x042fe400078618ff */
[----:B------:R-:W-:Y:S02]  /*2710*/  @!P1 IADD3.X R2, PT, PT, RZ, RZ, RZ, P2, !PT ;  /* 0x000000ffff029210 */ /* 0x000fe400017fe4ff */
[----:B------:R-:W-:Y:S02]  /*2720*/  @!P1 IADD3 R248, P2, PT, R249, R248, RZ ;  /* 0x000000f8f9f89210 */ /* 0x000fe40007f5e0ff */
[----:B------:R-:W-:-:S04]  /*2730*/  @!P1 LEA.HI.X R2, R244, R3, R2, 0x3, P3 ;  /* 0x00000003f4029211 */ /* 0x000fc800018f1c02 */
[----:B------:R-:W-:Y:S02]  /*2740*/  @!P1 IADD3.X R249, PT, PT, RZ, R2, RZ, P2, !PT ;  /* 0x00000002fff99210 */ /* 0x000fe400017fe4ff */
[----:B------:R-:W-:-:S06]  /*2750*/  CS2R R2, SRZ ;  /* 0x0000000000027805 */ /* 0x000fcc000001ff00 */
        /* <DEDUP_REMOVED lines=8> */
[----:B------:R-:W-:Y:S02]  /*27e0*/  ISETP.GT.U32.AND P1, PT, R0, 0x1ffffff, PT ;  /* 0x01ffffff0000780c */ /* 0x000fe40003f24070 */
[----:B--2---:R-:W0:Y:S04]  /*27f0*/  SHFL.DOWN PT, R0, R3, 0x2, 0x1f ;  /* 0x08401f0003007f89 */ /* 0x004e2800000e0000 */
[----:B------:R1:W2:Y:S04]  /*2800*/  SHFL.DOWN PT, R251, R2, 0x2, 0x1f ;  /* 0x08401f0002fb7f89 */ /* 0x0002a800000e0000 */
[----:B0-----:R1:W-:Y:S03]  /*2810*/  STL [R1+0x4], R0 ;  /* 0x0000040001007387 */ /* 0x0013e60000100800 */
[----:B------:R-:W-:Y:S05]  /*2820*/  @P1 BRA `(.L_x_6244) ;  /* 0x0000000000101947 */ /* 0x000fea0003800000 */
[----:B-1----:R-:W-:Y:S02]  /*2830*/  MOV R0, R247 ;  /* 0x000000f700007202 */ /* 0x002fe40000000f00 */
[----:B------:R-:W-:-:S07]  /*2840*/  MOV R245, 0x2860 ;  /* 0x0000286000f57802 */ /* 0x000fce0000000f00 */
[----:B--2--5:R-:W-:Y:S05]  /*2850*/  CALL.REL.NOINC `($__internal_50_$__cuda_sm20_rcp_rn_f32_slowpath) ;  /* 0x0000005000c47944 */ /* 0x024fea0003c00000 */
[----:B------:R-:W-:Y:S05]  /*2860*/  BRA `(.L_x_6245) ;  /* 0x0000000000107947 */ /* 0x000fea0003800000 */
.L_x_6244:
[----:B-1----:R-:W0:Y:S02]  /*2870*/  MUFU.RCP R0, R247 ;  /* 0x000000f700007308 */ /* 0x002e240000001000 */
[----:B0-----:R-:W-:-:S04]  /*2880*/  FFMA R245, R247, R0, -1 ;  /* 0xbf800000f7f57423 */ /* 0x001fc80000000000 */
[----:B------:R-:W-:-:S04]  /*2890*/  FADD.FTZ R245, -R245, -RZ ;  /* 0x800000fff5f57221 */ /* 0x000fc80000010100 */
[----:B------:R-:W-:-:S07]  /*28a0*/  FFMA R0, R0, R245, R0 ;  /* 0x000000f500007223 */ /* 0x000fce0000000000 */
.L_x_6245:
[----:B------:R-:W-:Y:S05]  /*28b0*/  BSYNC.RECONVERGENT B0 ;  /* 0x0000000000007941 */ /* 0x000fea0003800200 */
.L_x_6243:
[----:B------:R-:W3:Y:S01]  /*28c0*/  LDL.LU R245, [R1+0x4] ;  /* 0x0000040001f57983 */ /* 0x000ee20000300800 */
[----:B------:R-:W-:Y:S01]  /*28d0*/  BSSY.RECONVERGENT B0, `(.L_x_6246) ;  /* 0x000001a000007945 */ /* 0x000fe20003800200 */
[----:B---3--:R-:W-:Y:S01]  /*28e0*/  FADD R3, R245, R3 ;  /* 0x00000003f5037221 */ /* 0x008fe20000000000 */
[----:B--2---:R-:W-:Y:S01]  /*28f0*/  FADD R245, -R251, R2 ;  /* 0x00000002fbf57221 */ /* 0x004fe20000000100 */
[----:B------:R-:W-:-:S03]  /*2900*/  FMUL R251, R246, R251 ;  /* 0x000000fbf6fb7220 */ /* 0x000fc60000400000 */
[----:B------:R-:W-:Y:S01]  /*2910*/  FMUL R245, R245, R245 ;  /* 0x000000f5f5f57220 */ /* 0x000fe20000400000 */
[----:B------:R-:W-:Y:S02]  /*2920*/  FFMA R251, R244, R2, R251 ;  /* 0x00000002f4fb7223 */ /* 0x000fe400000000fb */
[----:B------:R-:W0:Y:S01]  /*2930*/  SHFL.DOWN PT, R2, R247, 0x1, 0x1f ;  /* 0x08201f00f7027f89 */ /* 0x000e2200000e0000 */
[----:B------:R-:W-:-:S04]  /*2940*/  FMUL R245, R245, R244 ;  /* 0x000000f4f5f57220 */ /* 0x000fc80000400000 */
[----:B------:R-:W-:-:S04]  /*2950*/  FMUL R248, R246, R245 ;  /* 0x000000f5f6f87220 */ /* 0x000fc80000400000 */
[-C--:B------:R-:W-:Y:S01]  /*2960*/  FFMA R246, R248, R0.reuse, R3 ;  /* 0x00000000f8f67223 */ /* 0x080fe20000000003 */
[----:B------:R-:W-:-:S04]  /*2970*/  FMUL R3, R251, R0 ;  /* 0x00000000fb037220 */ /* 0x000fc80000400000 */
        /* <DEDUP_REMOVED lines=11> */
.L_x_6247:
[----:B------:R-:W0:Y:S02]  /*2a30*/  MUFU.RCP R0, R249 ;  /* 0x000000f900007308 */ /* 0x000e240000001000 */
[----:B0-----:R-:W-:-:S04]  /*2a40*/  FFMA R245, R249, R0, -1 ;  /* 0xbf800000f9f57423 */ /* 0x001fc80000000000 */
[----:B------:R-:W-:-:S04]  /*2a50*/  FADD.FTZ R245, -R245, -RZ ;  /* 0x800000fff5f57221 */ /* 0x000fc80000010100 */
[----:B------:R-:W-:-:S07]  /*2a60*/  FFMA R0, R0, R245, R0 ;  /* 0x000000f500007223 */ /* 0x000fce0000000000 */
.L_x_6248:
[----:B------:R-:W-:Y:S05]  /*2a70*/  BSYNC.RECONVERGENT B0 ;  /* 0x0000000000007941 */ /* 0x000fea0003800200 */
.L_x_6246:
[----:B------:R-:W-:Y:S01]  /*2a80*/  FADD R245, R3, -R244 ;  /* 0x800000f403f57221 */ /* 0x000fe20000000000 */
[----:B------:R-:W-:Y:S01]  /*2a90*/  FADD R251, R246, R251 ;  /* 0x000000fbf6fb7221 */ /* 0x000fe20000000000 */
[----:B------:R-:W0:Y:S01]  /*2aa0*/  LDC R248, c[0x0][0x3d8] ;  /* 0x0000f600fff87b82 */ /* 0x000e220000000800 */
[----:B------:R-:W1:Y:S01]  /*2ab0*/  LDCU.64 UR12, c[0x0][0x3f8] ;  /* 0x00007f00ff0c77ac */ /* 0x000e620008000a00 */
[----:B------:R-:W-:Y:S01]  /*2ac0*/  FMUL R246, R245, R245 ;  /* 0x000000f5f5f67220 */ /* 0x000fe20000400000 */
[----:B------:R-:W-:-:S03]  /*2ad0*/  MOV R249, UR7 ;  /* 0x0000000700f97c02 */ /* 0x000fc60008000f00 */
[----:B------:R-:W-:-:S04]  /*2ae0*/  FMUL R245, R247, R246 ;  /* 0x000000f6f7f57220 */ /* 0x000fc80000400000 */
[C---:B------:R-:W-:Y:S01]  /*2af0*/  FMUL R246, R2.reuse, R245 ;  /* 0x000000f502f67220 */ /* 0x040fe20000400000 */
[----:B------:R-:W-:-:S03]  /*2b00*/  FMUL R2, R2, R244 ;  /* 0x000000f402027220 */ /* 0x000fc60000400000 */
[----:B------:R-:W-:Y:S01]  /*2b10*/  FFMA R246, R246, R0, R251 ;  /* 0x00000000f6f67223 */ /* 0x000fe200000000fb */
[----:B------:R-:W-:Y:S01]  /*2b20*/  FFMA R3, R247, R3, R2 ;  /* 0x00000003f7037223 */ /* 0x000fe20000000002 */
[----:B------:R-:W-:-:S03]  /*2b30*/  MOV R247, UR7 ;  /* 0x0000000700f77c02 */ /* 0x000fc60008000f00 */
[----:B------:R-:W0:Y:S01]  /*2b40*/  SHFL.IDX PT, R245, R246, RZ, 0x1f ;  /* 0x00001ffff6f57589 */ /* 0x000e2200000e0000 */
[----:B------:R-:W-:Y:S01]  /*2b50*/  FMUL R0, R3, R0 ;  /* 0x0000000003007220 */ /* 0x000fe20000400000 */
[----:B-1----:R-:W-:-:S04]  /*2b60*/  UISETP.NE.U32.AND UP0, UPT, UR12, URZ, UPT ;  /* 0x000000ff0c00728c */ /* 0x002fc8000bf05070 */
[----:B------:R-:W-:Y:S01]  /*2b70*/  UISETP.NE.AND.EX UP0, UPT, UR13, URZ, UPT, UP0 ;  /* 0x000000ff0d00728c */ /* 0x000fe2000bf05300 */
[----:B------:R-:W1:Y:S01]  /*2b80*/  SHFL.IDX PT, R0, R0, RZ, 0x1f ;  /* 0x00001fff00007589 */ /* 0x000e6200000e0000 */
[----:B0-----:R-:W-:Y:S02]  /*2b90*/  FFMA R248, R245, 2.4414062863797880709e-05, R248 ;  /* 0x37cccccdf5f87823 */ /* 0x001fe400000000f8 */
[----:B------:R-:W0:Y:S03]  /*2ba0*/  @P0 LDC.64 R244, c[0x0][0x398] ;  /* 0x0000e600fff40b82 */ /* 0x000e260000000a00 */
[----:B------:R-:W-:Y:S02]  /*2bb0*/  FSETP.GEU.AND P1, PT, |R248|, 1.175494350822287508e-38, PT ;  /* 0x00800000f800780b */ /* 0x000fe40003f2e200 */
[----:B-1----:R-:W-:-:S11]  /*2bc0*/  R2UR UR11, R0 ;  /* 0x00000000000b72ca */ /* 0x002fd600000e0000 */
[----:B------:R-:W-:-:S06]  /*2bd0*/  @!P1 FMUL R248, R248, 16777216 ;  /* 0x4b800000f8f89820 */ /* 0x000fcc0000400000 */
[----:B------:R-:W1:Y:S01]  /*2be0*/  MUFU.RSQ R248, R248 ;  /* 0x000000f800f87308 */ /* 0x000e620000001400 */
[----:B0-----:R-:W-:Y:S01]  /*2bf0*/  @P0 IMAD.WIDE R244, R247, 0x4, R244 ;  /* 0x00000004f7f40825 */ /* 0x001fe200078e02f4 */
[----:B------:R-:W-:-:S05]  /*2c00*/  MOV R247, UR11 ;  /* 0x0000000b00f77c02 */ /* 0x000fca0008000f00 */
[----:B------:R0:W-:Y:S01]  /*2c10*/  @P0 STG.E desc[UR8][R244.64], R247 ;  /* 0x000000f7f4000986 */ /* 0x0001e2000c101908 */
[----:B-1----:R-:W-:-:S13]  /*2c20*/  R2UR UR6, R248 ;  /* 0x00000000f80672ca */ /* 0x002fda00000e0000 */
[----:B------:R-:W-:-:S05]  /*2c30*/  MOV R2, UR6 ;  /* 0x0000000600027c02 */ /* 0x000fca0008000f00 */
[----:B------:R-:W-:-:S05]  /*2c40*/  @!P1 FMUL R2, R2, 4096 ;  /* 0x4580000002029820 */ /* 0x000fca0000400000 */
[----:B------:R-:W-:Y:S02]  /*2c50*/  @!P1 R2UR UR6, R2 ;  /* 0x00000000020692ca */ /* 0x000fe400000e0000 */
[----:B------:R-:W1:Y:S02]  /*2c60*/  @P0 LDC.64 R2, c[0x0][0x3a0] ;  /* 0x0000e800ff020b82 */ /* 0x000e640000000a00 */
[----:B-1----:R-:W-:-:S09]  /*2c70*/  @P0 IMAD.WIDE R2, R249, 0x4, R2 ;  /* 0x00000004f9020825 */ /* 0x002fd200078e0202 */
[----:B------:R-:W-:-:S05]  /*2c80*/  MOV R249, UR6 ;  /* 0x0000000600f97c02 */ /* 0x000fca0008000f00 */
[----:B------:R0:W-:Y:S01]  /*2c90*/  @P0 STG.E desc[UR8][R2.64], R249 ;  /* 0x000000f902000986 */ /* 0x0001e2000c101908 */
[----:B------:R-:W-:Y:S05]  /*2ca0*/  BRA.U UP0, `(.L_x_6249) ;  /* 0x0000002100847547 */ /* 0x000fea000b800000 */
[----:B------:R-:W1:Y:S01]  /*2cb0*/  LDCU.U8 UR5, c[0x0][0x404] ;  /* 0x00008080ff0577ac */ /* 0x000e620008000000 */
[----:B------:R-:W-:Y:S01]  /*2cc0*/  FADD R80, R80, -UR11 ;  /* 0x8000000b50507e21 */ /* 0x000fe20008000000 */
[----:B------:R-:W-:Y:S01]  /*2cd0*/  FADD R82, R82, -UR11 ;  /* 0x8000000b52527e21 */ /* 0x000fe20008000000 */
[----:B------:R-:W-:Y:S01]  /*2ce0*/  FADD R83, R83, -UR11 ;  /* 0x8000000b53537e21 */ /* 0x000fe20008000000 */
[----:B------:R-:W-:Y:S01]  /*2cf0*/  FADD R81, R81, -UR11 ;  /* 0x8000000b51517e21 */ /* 0x000fe20008000000 */
[----:B0-----:R-:W-:Y:S01]  /*2d00*/  FMUL R3, R80, UR6 ;  /* 0x0000000650037c20 */ /* 0x001fe20008400000 */
[----:B------:R-:W-:Y:S01]  /*2d10*/  FADD R77, R77, -UR11 ;  /* 0x8000000b4d4d7e21 */ /* 0x000fe20008000000 */
[----:B------:R-:W-:Y:S01]  /*2d20*/  FADD R78, R78, -UR11 ;  /* 0x8000000b4e4e7e21 */ /* 0x000fe20008000000 */
[----:B------:R-:W-:Y:S01]  /*2d30*/  FMUL R2, R81, UR6 ;  /* 0x0000000651027c20 */ /* 0x000fe20008400000 */
[----:B-----5:R-:W-:Y:S01]  /*2d40*/  FFMA R0, R240, R3, R160 ;  /* 0x00000003f0007223 */ /* 0x020fe200000000a0 */
[----:B------:R-:W-:Y:S01]  /*2d50*/  FMUL R3, R82, UR6 ;  /* 0x0000000652037c20 */ /* 0x000fe20008400000 */
[----:B------:R-:W-:Y:S01]  /*2d60*/  FMUL R82, R83, UR6 ;  /* 0x0000000653527c20 */ /* 0x000fe20008400000 */
[----:B------:R-:W-:Y:S01]  /*2d70*/  FFMA R2, R241, R2, R161 ;  /* 0x00000002f1027223 */ /* 0x000fe200000000a1 */
[----:B------:R-:W-:Y:S01]  /*2d80*/  FADD R81, R76, -UR11 ;  /* 0x8000000b4c517e21 */ /* 0x000fe20008000000 */
[----:B------:R-:W-:Y:S01]  /*2d90*/  FFMA R80, R242, R3, R162 ;  /* 0x00000003f2507223 */ /* 0x000fe200000000a2 */
[----:B------:R-:W-:Y:S01]  /*2da0*/  FFMA R3, R243, R82, R163 ;  /* 0x00000052f3037223 */ /* 0x000fe200000000a3 */
[----:B------:R-:W-:Y:S01]  /*2db0*/  FMUL R82, R77, UR6 ;  /* 0x000000064d527c20 */ /* 0x000fe20008400000 */
[----:B------:R-:W-:Y:S01]  /*2dc0*/  FMUL R81, R81, UR6 ;  /* 0x0000000651517c20 */ /* 0x000fe20008400000 */
[----:B-1----:R-:W-:Y:S01]  /*2dd0*/  ISETP.NE.AND P1, PT, RZ, UR5, PT ;  /* 0x00000005ff007c0c */ /* 0x002fe2000bf25270 */
[----:B------:R-:W-:Y:S01]  /*2de0*/  FADD R77, R79, -UR11 ;  /* 0x8000000b4f4d7e21 */ /* 0x000fe20008000000 */
[----:B------:R-:W-:Y:S01]  /*2df0*/  FFMA R82, R237, R82, R157 ;  /* 0x00000052ed527223 */ /* 0x000fe2000000009d */
[----:B------:R-:W-:Y:S01]  /*2e00*/  FFMA R81, R236, R81, R156 ;  /* 0x00000051ec517223 */ /* 0x000fe2000000009c */
        /* <DEDUP_REMOVED lines=9> */
[----:B------:R-:W-:Y:S01]  /*2ea0*/  @P1 FMUL R3, R3, UR10 ;  /* 0x0000000a03031c20 */ /* 0x000fe20008400000 */
[----:B------:R-:W-:Y:S01]  /*2eb0*/  @P1 FMUL R2, R2, UR10 ;  /* 0x0000000a02021c20 */ /* 0x000fe20008400000 */
[----:B------:R-:W-:Y:S01]  /*2ec0*/  @P1 FMUL R0, R0, UR10 ;  /* 0x0000000a00001c20 */ /* 0x000fe20008400000 */
[----:B------:R-:W-:Y:S01]  /*2ed0*/  @P1 FMUL R80, R80, UR10 ;  /* 0x0000000a50501c20 */ /* 0x000fe20008400000 */
[----:B------:R-:W-:Y:S01]  /*2ee0*/  @P1 FMUL R82, R82, UR10 ;  /* 0x0000000a52521c20 */ /* 0x000fe20008400000 */
[----:B------:R-:W-:Y:S01]  /*2ef0*/  @P1 FMUL R81, R81, UR10 ;  /* 0x0000000a51511c20 */ /* 0x000fe20008400000 */
[----:B------:R-:W0:Y:S01]  /*2f00*/  F2F.BF16.F32 R3, R3 ;  /* 0x0000000300037304 */ /* 0x000e220000202000 */
[----:B------:R-:W-:Y:S01]  /*2f10*/  FADD R66, R66, -UR11 ;  /* 0x8000000b42427e21 */ /* 0x000fe20008000000 */
[----:B------:R-:W-:Y:S01]  /*2f20*/  FADD R67, R67, -UR11 ;  /* 0x8000000b43437e21 */ /* 0x000fe20008000000 */
[----:B------:R-:W-:Y:S01]  /*2f30*/  FADD R63, R63, -UR11 ;  /* 0x8000000b3f3f7e21 */ /* 0x000fe20008000000 */
[----:B------:R-:W-:Y:S01]  /*2f40*/  FADD R31, R31, -UR11 ;  /* 0x8000000b1f1f7e21 */ /* 0x000fe20008000000 */
[----:B------:R-:W-:Y:S01]  /*2f50*/  FADD R26, R26, -UR11 ;  /* 0x8000000b1a1a7e21 */ /* 0x000fe20008000000 */
[----:B------:R-:W-:Y:S01]  /*2f60*/  FADD R20, R20, -UR11 ;  /* 0x8000000b14147e21 */ /* 0x000fe20008000000 */
[----:B------:R-:W-:Y:S01]  /*2f70*/  FADD R21, R21, -UR11 ;  /* 0x8000000b15157e21 */ /* 0x000fe20008000000 */
[----:B------:R-:W1:Y:S01]  /*2f80*/  F2F.BF16.F32 R2, R2 ;  /* 0x0000000200027304 */ /* 0x000e620000202000 */
[----:B------:R-:W2:Y:S07]  /*2f90*/  S2UR UR5, SR_CTAID.X ;  /* 0x00000000000579c3 */ /* 0x000eae0000002500 */
[----:B------:R3:W4:Y:S08]  /*2fa0*/  F2F.BF16.F32 R76, R80 ;  /* 0x00000050004c7304 */ /* 0x0007300000202000 */
[----:B------:R-:W4:Y:S01]  /*2fb0*/  F2F.BF16.F32 R0, R0 ;  /* 0x0000000000007304 */ /* 0x000f220000202000 */
[----:B---3--:R-:W-:Y:S01]  /*2fc0*/  FMUL R80, R77, UR6 ;  /* 0x000000064d507c20 */ /* 0x008fe20008400000 */
[----:B------:R-:W-:-:S03]  /*2fd0*/  FMUL R77, R78, UR6 ;  /* 0x000000064e4d7c20 */ /* 0x000fc60008400000 */
[----:B------:R-:W-:Y:S01]  /*2fe0*/  FFMA R80, R239, R80, R159 ;  /* 0x00000050ef507223 */ /* 0x000fe2000000009f */
[----:B------:R-:W-:Y:S01]  /*2ff0*/  FFMA R78, R238, R77, R158 ;  /* 0x0000004dee4e7223 */ /* 0x000fe2000000009e */
[----:B0-----:R-:W-:Y:S01]  /*3000*/  SHF.L.U32 R77, R3, 0x10, RZ ;  /* 0x00000010034d7819 */ /* 0x001fe200000006ff */
[----:B------:R-:W0:Y:S01]  /*3010*/  F2F.BF16.F32 R82, R82 ;  /* 0x0000005200527304 */ /* 0x000e220000202000 */
[----:B------:R-:W-:Y:S01]  /*3020*/  @P1 FMUL R80, R80, UR10 ;  /* 0x0000000a50501c20 */ /* 0x000fe20008400000 */
[----:B-1----:R-:W-:-:S04]  /*3030*/  IMAD.WIDE.U32 R2, R2, 0x10000, RZ ;  /* 0x0001000002027825 */ /* 0x002fc800078e00ff */
[----:B------:R-:W-:Y:S01]  /*3040*/  @P1 FMUL R78, R78, UR10 ;  /* 0x0000000a4e4e1c20 */ /* 0x000fe20008400000 */
[----:B--2---:R-:W-:Y:S01]  /*3050*/  USHF.L.U32 UR12, UR5, 0x7, URZ ;  /* 0x00000007050c7899 */ /* 0x004fe200080006ff */
[----:B----4-:R-:W-:Y:S01]  /*3060*/  LOP3.LUT R77, R77, R3, R76, 0xfe, !PT ;  /* 0x000000034d4d7212 */ /* 0x010fe200078efe4c */
[----:B------:R-:W1:Y:S01]  /*3070*/  F2F.BF16.F32 R79, R81 ;  /* 0x00000051004f7304 */ /* 0x000e620000202000 */
[----:B------:R-:W-:Y:S01]  /*3080*/  LOP3.LUT R76, R2, R0, RZ, 0xfc, !PT ;  /* 0x00000000024c7212 */ /* 0x000fe200078efcff */
[----:B0-----:R-:W-:-:S06]  /*3090*/  IMAD.WIDE.U32 R2, R82, 0x10000, RZ ;  /* 0x0001000052027825 */ /* 0x001fcc00078e00ff */
[----:B------:R-:W0:Y:S01]  /*30a0*/  F2F.BF16.F32 R80, R80 ;  /* 0x0000005000507304 */ /* 0x000e220000202000 */
[----:B-1----:R-:W-:Y:S01]  /*30b0*/  LOP3.LUT R2, R2, R79, RZ, 0xfc, !PT ;  /* 0x0000004f02027212 */ /* 0x002fe200078efcff */
[----:B------:R-:W-:-:S06]  /*30c0*/  FMUL R79, R72, UR6 ;  /* 0x00000006484f7c20 */ /* 0x000fcc0008400000 */
[----:B------:R1:W2:Y:S01]  /*30d0*/  F2F.BF16.F32 R81, R78 ;  /* 0x0000004e00517304 */ /* 0x0002a20000202000 */
[----:B------:R-:W-:Y:S01]  /*30e0*/  FMUL R72, R73, UR6 ;  /* 0x0000000649487c20 */ /* 0x000fe20008400000 */
[----:B------:R-:W-:-:S03]  /*30f0*/  FMUL R73, R74, UR6 ;  /* 0x000000064a497c20 */ /* 0x000fc60008400000 */
[----:B------:R-:W-:Y:S01]  /*3100*/  FFMA R72, R233, R72, R153 ;  /* 0x00000048e9487223 */ /* 0x000fe20000000099 */
[----:B------:R-:W-:Y:S01]  /*3110*/  FFMA R74, R234, R73, R154 ;  /* 0x00000049ea4a7223 */ /* 0x000fe2000000009a */
[----:B0-----:R-:W-:Y:S01]  /*3120*/  SHF.L.U32 R0, R80, 0x10, RZ ;  /* 0x0000001050007819 */ /* 0x001fe200000006ff */
[----:B------:R-:W-:Y:S01]  /*3130*/  FADD R73, R68, -UR11 ;  /* 0x8000000b44497e21 */ /* 0x000fe20008000000 */
[----:B-1----:R-:W-:Y:S01]  /*3140*/  FMUL R78, R75, UR6 ;  /* 0x000000064b4e7c20 */ /* 0x002fe20008400000 */
[----:B------:R-:W-:Y:S01]  /*3150*/  @P1 FMUL R72, R72, UR10 ;  /* 0x0000000a48481c20 */ /* 0x000fe20008400000 */
[----:B------:R-:W-:Y:S01]  /*3160*/  FMUL R80, R69, UR6 ;  /* 0x0000000645507c20 */ /* 0x000fe20008400000 */
[----:B------:R-:W-:Y:S01]  /*3170*/  FMUL R73, R73, UR6 ;  /* 0x0000000649497c20 */ /* 0x000fe20008400000 */
[----:B------:R-:W-:Y:S01]  /*3180*/  FFMA R78, R235, R78, R155 ;  /* 0x0000004eeb4e7223 */ /* 0x000fe2000000009b */
[----:B------:R-:W-:Y:S01]  /*3190*/  @P1 FMUL R74, R74, UR10 ;  /* 0x0000000a4a4a1c20 */ /* 0x000fe20008400000 */
[----:B------:R-:W-:Y:S01]  /*31a0*/  FFMA R80, R229, R80, R149 ;  /* 0x00000050e5507223 */ /* 0x000fe20000000095 */
[----:B------:R-:W-:Y:S01]  /*31b0*/  F2F.BF16.F32 R72, R72 ;  /* 0x0000004800487304 */ /* 0x000fe20000202000 */
[----:B------:R-:W-:Y:S01]  /*31c0*/  @P1 FMUL R78, R78, UR10 ;  /* 0x0000000a4e4e1c20 */ /* 0x000fe20008400000 */
[----:B------:R-:W-:Y:S01]  /*31d0*/  FFMA R73, R228, R73, R148 ;  /* 0x00000049e4497223 */ /* 0x000fe20000000094 */
[----:B------:R-:W-:Y:S01]  /*31e0*/  @P1 FMUL R80, R80, UR10 ;  /* 0x0000000a50501c20 */ /* 0x000fe20008400000 */
[----:B--2---:R-:W-:Y:S01]  /*31f0*/  LOP3.LUT R3, R0, R3, R81, 0xfe, !PT ;  /* 0x0000000300037212 */ /* 0x004fe200078efe51 */
[----:B------:R-:W-:Y:S01]  /*3200*/  FFMA R0, R232, R79, R152 ;  /* 0x0000004fe8007223 */ /* 0x000fe20000000098 */
[----:B------:R-:W-:-:S02]  /*3210*/  @P1 FMUL R73, R73, UR10 ;  /* 0x0000000a49491c20 */ /* 0x000fc40008400000 */
[----:B------:R-:W0:Y:S01]  /*3220*/  F2F.BF16.F32 R78, R78 ;  /* 0x0000004e004e7304 */ /* 0x000e220000202000 */
[----:B------:R-:W-:-:S07]  /*3230*/  @P1 FMUL R0, R0, UR10 ;  /* 0x0000000a00001c20 */ /* 0x000fce0008400000 */
[----:B------:R1:W2:Y:S01]  /*3240*/  F2F.BF16.F32 R68, R74 ;  /* 0x0000004a00447304 */ /* 0x0002a20000202000 */
[----:B0-----:R-:W-:-:S07]  /*3250*/  SHF.L.U32 R81, R78, 0x10, RZ ;  /* 0x000000104e517819 */ /* 0x001fce00000006ff */
[----:B------:R-:W0:Y:S01]  /*3260*/  F2F.BF16.F32 R69, R80 ;  /* 0x0000005000457304 */ /* 0x000e220000202000 */
[----:B-1----:R-:W-:Y:S01]  /*3270*/  FMUL R74, R71, UR6 ;  /* 0x00000006474a7c20 */ /* 0x002fe20008400000 */
[----:B------:R-:W-:-:S03]  /*3280*/  FMUL R71, R70, UR6 ;  /* 0x0000000646477c20 */ /* 0x000fc60008400000 */
[----:B------:R-:W-:Y:S01]  /*3290*/  FFMA R79, R231, R74, R151 ;  /* 0x0000004ae74f7223 */ /* 0x000fe20000000097 */
[----:B------:R-:W-:Y:S01]  /*32a0*/  FFMA R74, R230, R71, R150 ;  /* 0x00000047e64a7223 */ /* 0x000fe20000000096 */
[----:B------:R-:W-:Y:S01]  /*32b0*/  IMAD.WIDE.U32 R70, R72, 0x10000, RZ ;  /* 0x0001000048467825 */ /* 0x000fe200078e00ff */
[----:B------:R-:W1:Y:S03]  /*32c0*/  F2F.BF16.F32 R73, R73 ;  /* 0x0000004900497304 */ /* 0x000e660000202000 */
[----:B------:R-:W-:Y:S01]  /*32d0*/  @P1 FMUL R79, R79, UR10 ;  /* 0x0000000a4f4f1c20 */ /* 0x000fe20008400000 */
[----:B------:R-:W-:Y:S01]  /*32e0*/  FMUL R72, R67, UR6 ;  /* 0x0000000643487c20 */ /* 0x000fe20008400000 */
[----:B------:R-:W-:Y:S01]  /*32f0*/  FADD R67, R60, -UR11 ;  /* 0x8000000b3c437e21 */ /* 0x000fe20008000000 */
[----:B--2---:R-:W-:Y:S01]  /*3300*/  LOP3.LUT R71, R81, R71, R68, 0xfe, !PT ;  /* 0x0000004751477212 */ /* 0x004fe200078efe44 */
[----:B------:R-:W-:Y:S01]  /*3310*/  @P1 FMUL R74, R74, UR10 ;  /* 0x0000000a4a4a1c20 */ /* 0x000fe20008400000 */
[----:B0-----:R-:W-:Y:S01]  /*3320*/  IMAD.WIDE.U32 R68, R69, 0x10000, RZ ;  /* 0x0001000045447825 */ /* 0x001fe200078e00ff */
[----:B------:R-:W0:Y:S03]  /*3330*/  F2F.BF16.F32 R0, R0 ;  /* 0x0000000000007304 */ /* 0x000e260000202000 */
[----:B------:R-:W-:Y:S01]  /*3340*/  FMUL R67, R67, UR6 ;  /* 0x0000000643437c20 */ /* 0x000fe20008400000 */
[----:B-1----:R-:W-:Y:S01]  /*3350*/  LOP3.LUT R68, R68, R73, RZ, 0xfc, !PT ;  /* 0x0000004944447212 */ /* 0x002fe200078efcff */
[----:B------:R-:W-:Y:S01]  /*3360*/  FMUL R73, R64, UR6 ;  /* 0x0000000640497c20 */ /* 0x000fe20008400000 */
[----:B------:R-:W-:Y:S01]  /*3370*/  FMUL R64, R65, UR6 ;  /* 0x0000000641407c20 */ /* 0x000fe20008400000 */
[----:B------:R-:W-:Y:S01]  /*3380*/  FMUL R65, R66, UR6 ;  /* 0x0000000642417c20 */ /* 0x000fe20008400000 */
[----:B------:R-:W1:Y:S02]  /*3390*/  F2F.BF16.F32 R79, R79 ;  /* 0x0000004f004f7304 */ /* 0x000e640000202000 */
[----:B------:R-:W-:Y:S01]  /*33a0*/  FFMA R64, R225, R64, R145 ;  /* 0x00000040e1407223 */ /* 0x000fe20000000091 */
[----:B------:R-:W-:Y:S01]  /*33b0*/  FFMA R66, R226, R65, R146 ;  /* 0x00000041e2427223 */ /* 0x000fe20000000092 */
[----:B------:R-:W-:Y:S01]  /*33c0*/  FFMA R65, R227, R72, R147 ;  /* 0x00000048e3417223 */ /* 0x000fe20000000093 */
[----:B------:R-:W-:Y:S01]  /*33d0*/  FADD R72, R61, -UR11 ;  /* 0x8000000b3d487e21 */ /* 0x000fe20008000000 */
[----:B------:R-:W-:Y:S01]  /*33e0*/  FFMA R61, R220, R67, R140 ;  /* 0x00000043dc3d7223 */ /* 0x000fe2000000008c */
[----:B------:R-:W-:Y:S01]  /*33f0*/  @P1 FMUL R66, R66, UR10 ;  /* 0x0000000a42421c20 */ /* 0x000fe20008400000 */
[----:B------:R-:W2:Y:S01]  /*3400*/  F2F.BF16.F32 R75, R74 ;  /* 0x0000004a004b7304 */ /* 0x000ea20000202000 */
[----:B------:R-:W-:Y:S01]  /*3410*/  FADD R67, R62, -UR11 ;  /* 0x8000000b3e437e21 */ /* 0x000fe20008000000 */
[----:B------:R-:W-:Y:S01]  /*3420*/  FMUL R72, R72, UR6 ;  /* 0x0000000648487c20 */ /* 0x000fe20008400000 */
[----:B0-----:R-:W-:Y:S01]  /*3430*/  LOP3.LUT R70, R70, R0, RZ, 0xfc, !PT ;  /* 0x0000000046467212 */ /* 0x001fe200078efcff */
[----:B------:R-:W-:Y:S01]  /*3440*/  @P1 FMUL R65, R65, UR10 ;  /* 0x0000000a41411c20 */ /* 0x000fe20008400000 */
[----:B------:R-:W-:Y:S01]  /*3450*/  FMUL R67, R67, UR6 ;  /* 0x0000000643437c20 */ /* 0x000fe20008400000 */
[----:B------:R-:W-:Y:S01]  /*3460*/  FFMA R62, R221, R72, R141 ;  /* 0x00000048dd3e7223 */ /* 0x000fe2000000008d */
[----:B-1----:R-:W-:Y:S01]  /*3470*/  SHF.L.U32 R0, R79, 0x10, RZ ;  /* 0x000000104f007819 */ /* 0x002fe200000006ff */
[----:B------:R0:W-:Y:S01]  /*3480*/  F2F.BF16.F32 R60, R66 ;  /* 0x00000042003c7304 */ /* 0x0001e20000202000 */
[----:B------:R-:W-:Y:S01]  /*3490*/  FFMA R67, R222, R67, R142 ;  /* 0x00000043de437223 */ /* 0x000fe2000000008e */
[----:B------:R-:W-:Y:S01]  /*34a0*/  FADD R72, R57, -UR11 ;  /* 0x8000000b39487e21 */ /* 0x000fe20008000000 */
[----:B------:R-:W-:Y:S01]  /*34b0*/  @P1 FMUL R64, R64, UR10 ;  /* 0x0000000a40401c20 */ /* 0x000fe20008400000 */
[----:B------:R-:W-:Y:S01]  /*34c0*/  @P1 FMUL R62, R62, UR10 ;  /* 0x0000000a3e3e1c20 */ /* 0x000fe20008400000 */
[----:B------:R-:W-:Y:S01]  /*34d0*/  @P1 FMUL R67, R67, UR10 ;  /* 0x0000000a43431c20 */ /* 0x000fe20008400000 */
[----:B------:R-:W-:Y:S01]  /*34e0*/  FMUL R72, R72, UR6 ;  /* 0x0000000648487c20 */ /* 0x000fe20008400000 */
[----:B--2---:R-:W-:Y:S01]  /*34f0*/  LOP3.LUT R69, R0, R69, R75, 0xfe, !PT ;  /* 0x0000004500457212 */ /* 0x004fe200078efe4b */
[----:B------:R-:W-:Y:S01]  /*3500*/  FFMA R0, R224, R73, R144 ;  /* 0x00000049e0007223 */ /* 0x000fe20000000090 */
[----:B0-----:R-:W-:Y:S01]  /*3510*/  FMUL R66, R63, UR6 ;  /* 0x000000063f427c20 */ /* 0x001fe20008400000 */
[----:B------:R-:W-:Y:S01]  /*3520*/  FADD R63, R56, -UR11 ;  /* 0x8000000b383f7e21 */ /* 0x000fe20008000000 */
[----:B------:R-:W-:Y:S01]  /*3530*/  FADD R73, R58, -UR11 ;  /* 0x8000000b3a497e21 */ /* 0x000fe20008000000 */
[----:B------:R0:W-:Y:S01]  /*3540*/  F2F.BF16.F32 R56, R67 ;  /* 0x0000004300387304 */ /* 0x0001e20000202000 */
[----:B------:R-:W-:Y:S01]  /*3550*/  FFMA R66, R223, R66, R143 ;  /* 0x00000042df427223 */ /* 0x000fe2000000008f */
[----:B------:R-:W-:Y:S01]  /*3560*/  FMUL R63, R63, UR6 ;  /* 0x000000063f3f7c20 */ /* 0x000fe20008400000 */
[----:B------:R-:W-:Y:S01]  /*3570*/  FFMA R72, R217, R72, R137 ;  /* 0x00000048d9487223 */ /* 0x000fe20000000089 */
[----:B------:R-:W-:Y:S01]  /*3580*/  FMUL R73, R73, UR6 ;  /* 0x0000000649497c20 */ /* 0x000fe20008400000 */
[----:B------:R-:W-:Y:S01]  /*3590*/  @P1 FMUL R66, R66, UR10 ;  /* 0x0000000a42421c20 */ /* 0x000fe20008400000 */
[----:B------:R-:W-:Y:S01]  /*35a0*/  FFMA R63, R216, R63, R136 ;  /* 0x0000003fd83f7223 */ /* 0x000fe20000000088 */
[----:B------:R-:W-:Y:S01]  /*35b0*/  @P1 FMUL R72, R72, UR10 ;  /* 0x0000000a48481c20 */ /* 0x000fe20008400000 */
[----:B------:R-:W-:Y:S01]  /*35c0*/  FFMA R73, R218, R73, R138 ;  /* 0x00000049da497223 */ /* 0x000fe2000000008a */
[----:B0-----:R-:W-:Y:S01]  /*35d0*/  FADD R67, R59, -UR11 ;  /* 0x8000000b3b437e21 */ /* 0x001fe20008000000 */
[----:B------:R-:W-:Y:S01]  /*35e0*/  @P1 FMUL R63, R63, UR10 ;  /* 0x0000000a3f3f1c20 */ /* 0x000fe20008400000 */
[----:B------:R0:W1:Y:S01]  /*35f0*/  F2F.BF16.F32 R57, R66 ;  /* 0x0000004200397304 */ /* 0x0000620000202000 */
[----:B------:R-:W-:Y:S01]  /*3600*/  @P1 FMUL R73, R73, UR10 ;  /* 0x0000000a49491c20 */ /* 0x000fe20008400000 */
[----:B------:R-:W-:Y:S01]  /*3610*/  @P1 FMUL R0, R0, UR10 ;  /* 0x0000000a00001c20 */ /* 0x000fe20008400000 */
[----:B------:R-:W-:-:S05]  /*3620*/  @P1 FMUL R61, R61, UR10 ;  /* 0x0000000a3d3d1c20 */ /* 0x000fca0008400000 */
[----:B------:R2:W-:Y:S01]  /*3630*/  F2F.BF16.F32 R58, R63 ;  /* 0x0000003f003a7304 */ /* 0x0005e20000202000 */
[----:B0-----:R-:W-:Y:S01]  /*3640*/  FMUL R66, R67, UR6 ;  /* 0x0000000643427c20 */ /* 0x001fe20008400000 */
[----:B------:R-:W-:-:S03]  /*3650*/  FADD R67, R52, -UR11 ;  /* 0x8000000b34437e21 */ /* 0x000fc60008000000 */
[----:B------:R-:W-:Y:S01]  /*3660*/  FFMA R66, R219, R66, R139 ;  /* 0x00000042db427223 */ /* 0x000fe2000000008b */
[----:B------:R-:W-:Y:S01]  /*3670*/  FMUL R67, R67, UR6 ;  /* 0x0000000643437c20 */ /* 0x000fe20008400000 */
[----:B-1----:R-:W-:Y:S01]  /*3680*/  SHF.L.U32 R57, R57, 0x10, RZ ;  /* 0x0000001039397819 */ /* 0x002fe200000006ff */
[----:B------:R0:W-:Y:S01]  /*3690*/  F2F.BF16.F32 R59, R72 ;  /* 0x00000048003b7304 */ /* 0x0001e20000202000 */
[----:B--2---:R-:W-:Y:S01]  /*36a0*/  FADD R63, R53, -UR11 ;  /* 0x8000000b353f7e21 */ /* 0x004fe20008000000 */
[----:B------:R-:W-:Y:S01]  /*36b0*/  @P1 FMUL R66, R66, UR10 ;  /* 0x0000000a42421c20 */ /* 0x000fe20008400000 */
[----:B------:R-:W-:-:S04]  /*36c0*/  FFMA R67, R212, R67, R132 ;  /* 0x00000043d4437223 */ /* 0x000fc80000000084 */
[----:B------:R-:W-:Y:S01]  /*36d0*/  @P1 FMUL R67, R67, UR10 ;  /* 0x0000000a43431c20 */ /* 0x000fe20008400000 */
[----:B------:R1:W-:Y:S01]  /*36e0*/  F2F.BF16.F32 R52, R73 ;  /* 0x0000004900347304 */ /* 0x0003e20000202000 */
[----:B0-----:R-:W-:Y:S01]  /*36f0*/  FMUL R72, R63, UR6 ;  /* 0x000000063f487c20 */ /* 0x001fe20008400000 */
[----:B------:R-:W-:-:S03]  /*3700*/  FADD R63, R54, -UR11 ;  /* 0x8000000b363f7e21 */ /* 0x000fc60008000000 */
[----:B------:R-:W-:Y:S01]  /*3710*/  FFMA R72, R213, R72, R133 ;  /* 0x00000048d5487223 */ /* 0x000fe20000000085 */
[----:B------:R-:W-:Y:S02]  /*3720*/  FMUL R63, R63, UR6 ;  /* 0x000000063f3f7c20 */ /* 0x000fe40008400000 */
[----:B------:R0:W2:Y:S01]  /*3730*/  F2F.BF16.F32 R53, R66 ;  /* 0x0000004200357304 */ /* 0x0000a20000202000 */
[----:B-1----:R-:W-:Y:S01]  /*3740*/  FADD R73, R55, -UR11 ;  /* 0x8000000b37497e21 */ /* 0x002fe20008000000 */
[----:B------:R-:W-:Y:S01]  /*3750*/  FFMA R63, R214, R63, R134 ;  /* 0x0000003fd63f7223 */ /* 0x000fe20000000086 */
[----:B------:R-:W-:-:S03]  /*3760*/  @P1 FMUL R72, R72, UR10 ;  /* 0x0000000a48481c20 */ /* 0x000fc60008400000 */
[----:B------:R-:W-:Y:S02]  /*3770*/  @P1 FMUL R63, R63, UR10 ;  /* 0x0000000a3f3f1c20 */ /* 0x000fe40008400000 */
[----:B------:R1:W-:Y:S01]  /*3780*/  F2F.BF16.F32 R54, R67 ;  /* 0x0000004300367304 */ /* 0x0003e20000202000 */
[----:B0-----:R-:W-:Y:S01]  /*3790*/  FMUL R66, R73, UR6 ;  /* 0x0000000649427c20 */ /* 0x001fe20008400000 */
[----:B------:R-:W-:-:S03]  /*37a0*/  FADD R73, R48, -UR11 ;  /* 0x8000000b30497e21 */ /* 0x000fc60008000000 */
[----:B------:R-:W-:Y:S01]  /*37b0*/  FFMA R66, R215, R66, R135 ;  /* 0x00000042d7427223 */ /* 0x000fe20000000087 */
[----:B------:R-:W-:Y:S01]  /*37c0*/  FMUL R73, R73, UR6 ;  /* 0x0000000649497c20 */ /* 0x000fe20008400000 */
[----:B--2---:R-:W-:Y:S01]  /*37d0*/  SHF.L.U32 R53, R53, 0x10, RZ ;  /* 0x0000001035357819 */ /* 0x004fe200000006ff */
[----:B------:R0:W-:Y:S01]  /*37e0*/  F2F.BF16.F32 R55, R72 ;  /* 0x0000004800377304 */ /* 0x0001e20000202000 */
[----:B-1----:R-:W-:Y:S01]  /*37f0*/  FADD R67, R49, -UR11 ;  /* 0x8000000b31437e21 */ /* 0x002fe20008000000 */
        /* <DEDUP_REMOVED lines=92> */
[----:B------:R0:W-:Y:S01]  /*3dc0*/  F2F.BF16.F32 R34, R63 ;  /* 0x0000003f00227304 */ /* 0x0001e20000202000 */
[----:B------:R-:W-:Y:S01]  /*3dd0*/  @P1 FMUL R72, R72, UR10 ;  /* 0x0000000a48481c20 */ /* 0x000fe20008400000 */
[----:B-1----:R-:W-:Y:S01]  /*3de0*/  FADD R67, R35, -UR11 ;  /* 0x8000000b23437e21 */ /* 0x002fe20008000000 */
[----:B------:R-:W-:-:S04]  /*3df0*/  FFMA R73, R194, R73, R114 ;  /* 0x00000049c2497223 */ /* 0x000fc80000000072 */
[----:B------:R-:W-:Y:S01]  /*3e00*/  @P1 FMUL R73, R73, UR10 ;  /* 0x0000000a49491c20 */ /* 0x000fe20008400000 */
[----:B------:R1:W-:Y:S01]  /*3e10*/  F2F.BF16.F32 R35, R72 ;  /* 0x0000004800237304 */ /* 0x0003e20000202000 */
[----:B0-----:R-:W-:-:S07]  /*3e20*/  FADD R63, R29, -UR11 ;  /* 0x8000000b1d3f7e21 */ /* 0x001fce0008000000 */
[----:B------:R0:W-:Y:S01]  /*3e30*/  F2F.BF16.F32 R33, R66 ;  /* 0x0000004200217304 */ /* 0x0001e20000202000 */
[----:B-1----:R-:W-:Y:S01]  /*3e40*/  FMUL R72, R63, UR6 ;  /* 0x000000063f487c20 */ /* 0x002fe20008400000 */
[----:B------:R-:W-:-:S03]  /*3e50*/  FADD R63, R30, -UR11 ;  /* 0x8000000b1e3f7e21 */ /* 0x000fc60008000000 */
[----:B------:R-:W-:Y:S01]  /*3e60*/  FFMA R30, R189, R72, R109 ;  /* 0x00000048bd1e7223 */ /* 0x000fe2000000006d */
[----:B------:R-:W-:Y:S01]  /*3e70*/  FMUL R63, R63, UR6 ;  /* 0x000000063f3f7c20 */ /* 0x000fe20008400000 */
[----:B------:R-:W-:Y:S01]  /*3e80*/  FMUL R72, R31, UR6 ;  /* 0x000000061f487c20 */ /* 0x000fe20008400000 */
[----:B------:R-:W1:Y:S01]  /*3e90*/  F2F.BF16.F32 R65, R65 ;  /* 0x0000004100417304 */ /* 0x000e620000202000 */
[----:B0-----:R-:W-:Y:S01]  /*3ea0*/  FMUL R66, R67, UR6 ;  /* 0x0000000643427c20 */ /* 0x001fe20008400000 */
[----:B------:R-:W-:Y:S01]  /*3eb0*/  FADD R67, R28, -UR11 ;  /* 0x8000000b1c437e21 */ /* 0x000fe20008000000 */
[----:B------:R-:W-:Y:S01]  /*3ec0*/  FFMA R63, R190, R63, R110 ;  /* 0x0000003fbe3f7223 */ /* 0x000fe2000000006e */
[----:B------:R-:W-:Y:S01]  /*3ed0*/  FFMA R31, R191, R72, R111 ;  /* 0x00000048bf1f7223 */ /* 0x000fe2000000006f */
[----:B------:R-:W-:Y:S01]  /*3ee0*/  FADD R72, R25, -UR11 ;  /* 0x8000000b19487e21 */ /* 0x000fe20008000000 */
[----:B------:R-:W-:Y:S01]  /*3ef0*/  FMUL R67, R67, UR6 ;  /* 0x0000000643437c20 */ /* 0x000fe20008400000 */
[----:B------:R-:W-:Y:S01]  /*3f00*/  @P1 FMUL R63, R63, UR10 ;  /* 0x0000000a3f3f1c20 */ /* 0x000fe20008400000 */
[----:B------:R-:W0:Y:S01]  /*3f10*/  F2F.BF16.F32 R64, R64 ;  /* 0x0000004000407304 */ /* 0x000e220000202000 */
[----:B------:R-:W-:Y:S01]  /*3f20*/  FMUL R72, R72, UR6 ;  /* 0x0000000648487c20 */ /* 0x000fe20008400000 */
[----:B------:R-:W-:Y:S01]  /*3f30*/  FFMA R29, R188, R67, R108 ;  /* 0x00000043bc1d7223 */ /* 0x000fe2000000006c */
[----:B------:R-:W-:Y:S01]  /*3f40*/  FADD R67, R24, -UR11 ;  /* 0x8000000b18437e21 */ /* 0x000fe20008000000 */
[----:B------:R-:W-:Y:S01]  /*3f50*/  FFMA R28, R195, R66, R115 ;  /* 0x00000042c31c7223 */ /* 0x000fe20000000073 */
[----:B------:R-:W-:Y:S01]  /*3f60*/  FFMA R72, R185, R72, R105 ;  /* 0x00000048b9487223 */ /* 0x000fe20000000069 */
[----:B------:R-:W-:Y:S01]  /*3f70*/  @P1 FMUL R30, R30, UR10 ;  /* 0x0000000a1e1e1c20 */ /* 0x000fe20008400000 */
[----:B------:R-:W-:Y:S01]  /*3f80*/  FMUL R67, R67, UR6 ;  /* 0x0000000643437c20 */ /* 0x000fe20008400000 */
[----:B------:R2:W-:Y:S01]  /*3f90*/  F2F.BF16.F32 R24, R63 ;  /* 0x0000003f00187304 */ /* 0x0005e20000202000 */
[----:B------:R-:W-:Y:S01]  /*3fa0*/  @P1 FMUL R72, R72, UR10 ;  /* 0x0000000a48481c20 */ /* 0x000fe20008400000 */
[----:B-1----:R-:W-:Y:S01]  /*3fb0*/  SHF.L.U32 R75, R65, 0x10, RZ ;  /* 0x00000010414b7819 */ /* 0x002fe200000006ff */
[----:B------:R-:W-:Y:S01]  /*3fc0*/  FFMA R25, R184, R67, R104 ;  /* 0x00000043b8197223 */ /* 0x000fe20000000068 */
[----:B------:R-:W-:Y:S01]  /*3fd0*/  FADD R67, R27, -UR11 ;  /* 0x8000000b1b437e21 */ /* 0x000fe20008000000 */
[----:B------:R-:W-:Y:S01]  /*3fe0*/  @P1 FMUL R31, R31, UR10 ;  /* 0x0000000a1f1f1c20 */ /* 0x000fe20008400000 */
[----:B------:R-:W-:Y:S01]  /*3ff0*/  SHF.L.U32 R33, R33, 0x10, RZ ;  /* 0x0000001021217819 */ /* 0x000fe200000006ff */
[----:B0-----:R-:W-:Y:S01]  /*4000*/  IMAD.WIDE.U32 R64, R64, 0x10000, RZ ;  /* 0x0001000040407825 */ /* 0x001fe200078e00ff */
[----:B------:R-:W0:Y:S03]  /*4010*/  F2F.BF16.F32 R0, R0 ;  /* 0x0000000000007304 */ /* 0x000e260000202000 */
[----:B--2---:R-:W-:Y:S01]  /*4020*/  FMUL R63, R26, UR6 ;  /* 0x000000061a3f7c20 */ /* 0x004fe20008400000 */
[----:B------:R-:W-:Y:S01]  /*4030*/  FMUL R74, R67, UR6 ;  /* 0x00000006434a7c20 */ /* 0x000fe20008400000 */
[----:B------:R-:W-:Y:S01]  /*4040*/  @P1 FMUL R29, R29, UR10 ;  /* 0x0000000a1d1d1c20 */ /* 0x000fe20008400000 */
[----:B------:R-:W-:Y:S01]  /*4050*/  @P1 FMUL R28, R28, UR10 ;  /* 0x0000000a1c1c1c20 */ /* 0x000fe20008400000 */
[----:B------:R-:W-:Y:S01]  /*4060*/  FFMA R26, R186, R63, R106 ;  /* 0x0000003fba1a7223 */ /* 0x000fe2000000006a */
[----:B------:R-:W-:Y:S01]  /*4070*/  FMUL R63, R20, UR6 ;  /* 0x00000006143f7c20 */ /* 0x000fe20008400000 */
[----:B------:R-:W-:Y:S01]  /*4080*/  FMUL R20, R21, UR6 ;  /* 0x0000000615147c20 */ /* 0x000fe20008400000 */
[----:B------:R1:W-:Y:S01]  /*4090*/  F2F.BF16.F32 R27, R72 ;  /* 0x00000048001b7304 */ /* 0x0003e20000202000 */
[----:B------:R-:W-:Y:S01]  /*40a0*/  FADD R21, R22, -UR11 ;  /* 0x8000000b16157e21 */ /* 0x000fe20008000000 */
[----:B------:R-:W-:Y:S01]  /*40b0*/  FFMA R63, R180, R63, R100 ;  /* 0x0000003fb43f7223 */ /* 0x000fe20000000064 */
[----:B------:R-:W-:Y:S01]  /*40c0*/  FFMA R67, R187, R74, R107 ;  /* 0x0000004abb437223 */ /* 0x000fe2000000006b */
[----:B------:R-:W-:Y:S01]  /*40d0*/  @P1 FMUL R26, R26, UR10 ;  /* 0x0000000a1a1a1c20 */ /* 0x000fe20008400000 */
[----:B------:R-:W-:Y:S01]  /*40e0*/  FMUL R21, R21, UR6 ;  /* 0x0000000615157c20 */ /* 0x000fe20008400000 */
[----:B------:R-:W-:Y:S01]  /*40f0*/  @P1 FMUL R63, R63, UR10 ;  /* 0x0000000a3f3f1c20 */ /* 0x000fe20008400000 */
[----:B------:R-:W-:Y:S01]  /*4100*/  @P1 FMUL R67, R67, UR10 ;  /* 0x0000000a43431c20 */ /* 0x000fe20008400000 */
[----:B------:R2:W-:Y:S01]  /*4110*/  F2F.BF16.F32 R66, R73 ;  /* 0x0000004900427304 */ /* 0x0005e20000202000 */
[----:B-1----:R-:W-:Y:S01]  /*4120*/  FFMA R72, R181, R20, R101 ;  /* 0x00000014b5487223 */ /* 0x002fe20000000065 */
[----:B------:R-:W-:Y:S01]  /*4130*/  FADD R20, R23, -UR11 ;  /* 0x8000000b17147e21 */ /* 0x000fe20008000000 */
[----:B------:R-:W-:-:S02]  /*4140*/  @P1 FMUL R25, R25, UR10 ;  /* 0x0000000a19191c20 */ /* 0x000fc40008400000 */
[----:B------:R-:W-:Y:S01]  /*4150*/  @P1 FMUL R72, R72, UR10 ;  /* 0x0000000a48481c20 */ /* 0x000fe20008400000 */
[----:B------:R-:W-:Y:S02]  /*4160*/  FMUL R20, R20, UR6 ;  /* 0x0000000614147c20 */ /* 0x000fe40008400000 */
[----:B------:R-:W1:Y:S01]  /*4170*/  F2F.BF16.F32 R62, R62 ;  /* 0x0000003e003e7304 */ /* 0x000e620000202000 */
[----:B--2---:R-:W-:Y:S01]  /*4180*/  FFMA R73, R182, R21, R102 ;  /* 0x00000015b6497223 */ /* 0x004fe20000000066 */
[----:B------:R-:W-:Y:S01]  /*4190*/  LOP3.LUT R21, R75, R65, R60, 0xfe, !PT ;  /* 0x000000414b157212 */ /* 0x000fe200078efe3c */
[----:B------:R-:W-:Y:S01]  /*41a0*/  FFMA R60, R183, R20, R103 ;  /* 0x00000014b73c7223 */ /* 0x000fe20000000067 */
[----:B0-----:R-:W-:Y:S01]  /*41b0*/  LOP3.LUT R20, R64, R0, RZ, 0xfc, !PT ;  /* 0x0000000040147212 */ /* 0x001fe200078efcff */
[----:B------:R-:W-:Y:S01]  /*41c0*/  FADD R65, R17, -UR11 ;  /* 0x8000000b11417e21 */ /* 0x000fe20008000000 */
[----:B------:R-:W0:Y:S01]  /*41d0*/  S2R R0, SR_TID.X ;  /* 0x0000000000007919 */ /* 0x000e220000002100 */
[----:B------:R-:W-:Y:S01]  /*41e0*/  @P1 FMUL R60, R60, UR10 ;  /* 0x0000000a3c3c1c20 */ /* 0x000fe20008400000 */
[----:B------:R2:W-:Y:S01]  /*41f0*/  F2F.BF16.F32 R22, R63 ;  /* 0x0000003f00167304 */ /* 0x0005e20000202000 */
[----:B------:R-:W-:-:S07]  /*4200*/  @P1 FMUL R73, R73, UR10 ;  /* 0x0000000a49491c20 */ /* 0x000fce0008400000 */
[----:B------:R-:W3:Y:S01]  /*4210*/  F2F.BF16.F32 R61, R61 ;  /* 0x0000003d003d7304 */ /* 0x000ee20000202000 */
[----:B--2---:R-:W-:-:S04]  /*4220*/  FADD R63, R16, -UR11 ;  /* 0x8000000b103f7e21 */ /* 0x004fc80008000000 */
[----:B------:R-:W-:-:S03]  /*4230*/  FMUL R63, R63, UR6 ;  /* 0x000000063f3f7c20 */ /* 0x000fc60008400000 */
[----:B------:R2:W-:Y:S01]  /*4240*/  F2F.BF16.F32 R23, R72 ;  /* 0x0000004800177304 */ /* 0x0005e20000202000 */
[----:B------:R-:W-:Y:S01]  /*4250*/  FFMA R64, R176, R63, R96 ;  /* 0x0000003fb0407223 */ /* 0x000fe20000000060 */
[----:B-1----:R-:W-:-:S04]  /*4260*/  IMAD.WIDE.U32 R62, R62, 0x10000, RZ ;  /* 0x000100003e3e7825 */ /* 0x002fc800078e00ff */
[----:B------:R-:W-:Y:S01]  /*4270*/  @P1 FMUL R64, R64, UR10 ;  /* 0x0000000a40401c20 */ /* 0x000fe20008400000 */
[----:B------:R-:W-:Y:S01]  /*4280*/  LOP3.LUT R57, R57, R63, R56, 0xfe, !PT ;  /* 0x0000003f39397212 */ /* 0x000fe200078efe38 */
[----:B------:R-:W-:Y:S01]  /*4290*/  FADD R56, R19, -UR11 ;  /* 0x8000000b13387e21 */ /* 0x000fe20008000000 */
[----:B--2---:R-:W-:Y:S01]  /*42a0*/  FMUL R72, R65, UR6 ;  /* 0x0000000641487c20 */ /* 0x004fe20008400000 */
[----:B------:R-:W-:Y:S01]  /*42b0*/  FADD R65, R18, -UR11 ;  /* 0x8000000b12417e21 */ /* 0x000fe20008000000 */
[----:B------:R1:W-:Y:S01]  /*42c0*/  F2F.BF16.F32 R17, R60 ;  /* 0x0000003c00117304 */ /* 0x0003e20000202000 */
[----:B------:R-:W-:Y:S01]  /*42d0*/  FADD R19, R14, -UR11 ;  /* 0x8000000b0e137e21 */ /* 0x000fe20008000000 */
[----:B------:R-:W-:Y:S01]  /*42e0*/  FMUL R14, R56, UR6 ;  /* 0x00000006380e7c20 */ /* 0x000fe20008400000 */
[----:B------:R-:W-:Y:S01]  /*42f0*/  FMUL R65, R65, UR6 ;  /* 0x0000000641417c20 */ /* 0x000fe20008400000 */
[----:B------:R-:W-:Y:S01]  /*4300*/  FADD R63, R15, -UR11 ;  /* 0x8000000b0f3f7e21 */ /* 0x000fe20008000000 */
[----:B---3--:R-:W-:Y:S01]  /*4310*/  LOP3.LUT R56, R62, R61, RZ, 0xfc, !PT ;  /* 0x0000003d3e387212 */ /* 0x008fe200078efcff */
[----:B------:R-:W-:Y:S01]  /*4320*/  FADD R62, R9, -UR11 ;  /* 0x8000000b093e7e21 */ /* 0x000fe20008000000 */
[----:B------:R-:W-:Y:S01]  /*4330*/  MOV R15, UR12 ;  /* 0x0000000c000f7c02 */ /* 0x000fe20008000f00 */
[----:B------:R2:W-:Y:S01]  /*4340*/  F2F.BF16.F32 R18, R64 ;  /* 0x0000004000127304 */ /* 0x0005e20000202000 */
[----:B-1----:R-:W-:Y:S01]  /*4350*/  FADD R60, R12, -UR11 ;  /* 0x8000000b0c3c7e21 */ /* 0x002fe20008000000 */
[----:B------:R-:W-:Y:S01]  /*4360*/  FFMA R72, R177, R72, R97 ;  /* 0x00000048b1487223 */ /* 0x000fe20000000061 */
[----:B------:R-:W-:Y:S01]  /*4370*/  FADD R61, R10, -UR11 ;  /* 0x8000000b0a3d7e21 */ /* 0x000fe20008000000 */
[----:B------:R-:W-:Y:S01]  /*4380*/  FMUL R19, R19, UR6 ;  /* 0x0000000613137c20 */ /* 0x000fe20008400000 */
[----:B------:R-:W-:Y:S01]  /*4390*/  FMUL R9, R60, UR6 ;  /* 0x000000063c097c20 */ /* 0x000fe20008400000 */
[----:B------:R-:W-:Y:S01]  /*43a0*/  FADD R60, R11, -UR11 ;  /* 0x8000000b0b3c7e21 */ /* 0x000fe20008000000 */
[----:B------:R-:W-:Y:S01]  /*43b0*/  FADD R11, R5, -UR11 ;  /* 0x8000000b050b7e21 */ /* 0x000fe20008000000 */
[----:B------:R1:W-:Y:S01]  /*43c0*/  F2F.BF16.F32 R16, R73 ;  /* 0x0000004900107304 */ /* 0x0003e20000202000 */
[----:B--2---:R-:W-:Y:S01]  /*43d0*/  FADD R64, R8, -UR11 ;  /* 0x8000000b08407e21 */ /* 0x004fe20008000000 */
[----:B0-----:R-:W-:Y:S01]  /*43e0*/  LOP3.LUT R8, R0, 0x7f, RZ, 0xc0, !PT ;  /* 0x0000007f00087812 */ /* 0x001fe200078ec0ff */
[----:B------:R-:W-:Y:S01]  /*43f0*/  @P1 FMUL R72, R72, UR10 ;  /* 0x0000000a48481c20 */ /* 0x000fe20008400000 */
[----:B------:R-:W-:Y:S01]  /*4400*/  FFMA R10, R172, R9, R92 ;  /* 0x00000009ac0a7223 */ /* 0x000fe2000000005c */
[----:B------:R-:W-:Y:S01]  /*4410*/  FMUL R62, R62, UR6 ;  /* 0x000000063e3e7c20 */ /* 0x000fe20008400000 */
[----:B------:R-:W-:Y:S01]  /*4420*/  LOP3.LUT R8, R8, 0x180, R15, 0xf8, !PT ;  /* 0x0000018008087812 */ /* 0x000fe200078ef80f */
[----:B------:R-:W-:Y:S01]  /*4430*/  FADD R15, R6, -UR11 ;  /* 0x8000000b060f7e21 */ /* 0x000fe20008000000 */
[----:B------:R-:W0:Y:S01]  /*4440*/  F2F.BF16.F32 R30, R30 ;  /* 0x0000001e001e7304 */ /* 0x000e220000202000 */
[----:B-1----:R-:W-:Y:S01]  /*4450*/  FADD R73, R13, -UR11 ;  /* 0x8000000b0d497e21 */ /* 0x002fe20008000000 */
[----:B------:R-:W-:Y:S01]  /*4460*/  FFMA R13, R178, R65, R98 ;  /* 0x00000041b20d7223 */ /* 0x000fe20000000062 */
[----:B------:R-:W-:Y:S01]  /*4470*/  FFMA R65, R179, R14, R99 ;  /* 0x0000000eb3417223 */ /* 0x000fe20000000063 */
[----:B------:R-:W-:Y:S01]  /*4480*/  FADD R14, R4, -UR11 ;  /* 0x8000000b040e7e21 */ /* 0x000fe20008000000 */
[----:B------:R-:W-:-:S04]  /*4490*/  IMAD.WIDE.U32 R4, R59, 0x10000, RZ ;  /* 0x000100003b047825 */ /* 0x000fc800078e00ff */
[----:B------:R-:W-:Y:S01]  /*44a0*/  FADD R59, R7, -UR11 ;  /* 0x8000000b073b7e21 */ /* 0x000fe20008000000 */
[----:B------:R-:W-:Y:S01]  /*44b0*/  @P1 FMUL R65, R65, UR10 ;  /* 0x0000000a41411c20 */ /* 0x000fe20008400000 */
[----:B------:R-:W1:Y:S01]  /*44c0*/  F2F.BF16.F32 R31, R31 ;  /* 0x0000001f001f7304 */ /* 0x000e620000202000 */
[----:B------:R-:W-:Y:S01]  /*44d0*/  IMAD.WIDE.U32 R6, R55, 0x10000, RZ ;  /* 0x0001000037067825 */ /* 0x000fe200078e00ff */
[----:B------:R-:W-:-:S03]  /*44e0*/  LOP3.LUT R53, R53, R5, R52, 0xfe, !PT ;  /* 0x0000000535357212 */ /* 0x000fc600078efe34 */
[----:B------:R-:W-:Y:S01]  /*44f0*/  FMUL R52, R63, UR6 ;  /* 0x000000063f347c20 */ /* 0x000fe20008400000 */
[----:B------:R-:W-:Y:S01]  /*4500*/  @P1 FMUL R13, R13, UR10 ;  /* 0x0000000a0d0d1c20 */ /* 0x000fe20008400000 */
[----:B------:R-:W-:Y:S01]  /*4510*/  FMUL R60, R60, UR6 ;  /* 0x000000063c3c7c20 */ /* 0x000fe20008400000 */
[----:B------:R-:W-:Y:S01]  /*4520*/  LOP3.LUT R49, R49, R7, R48, 0xfe, !PT ;  /* 0x0000000731317212 */ /* 0x000fe200078efe30 */
[----:B------:R-:W-:Y:S01]  /*4530*/  FMUL R7, R64, UR6 ;  /* 0x0000000640077c20 */ /* 0x000fe20008400000 */
[----:B------:R-:W-:Y:S01]  /*4540*/  FFMA R63, R175, R52, R95 ;  /* 0x00000034af3f7223 */ /* 0x000fe2000000005f */
[----:B------:R-:W-:Y:S01]  /*4550*/  LOP3.LUT R52, R4, R58, RZ, 0xfc, !PT ;  /* 0x0000003a04347212 */ /* 0x000fe200078efcff */
[----:B------:R-:W-:-:S04]  /*4560*/  IMAD.WIDE.U32 R4, R51, 0x10000, RZ ;  /* 0x0001000033047825 */ /* 0x000fc800078e00ff */
[----:B------:R-:W-:Y:S01]  /*4570*/  FFMA R58, R168, R7, R88 ;  /* 0x00000007a83a7223 */ /* 0x000fe20000000058 */
[----:B------:R-:W-:Y:S01]  /*4580*/  LOP3.LUT R48, R6, R54, RZ, 0xfc, !PT ;  /* 0x0000003606307212 */ /* 0x000fe200078efcff */
[----:B------:R2:W-:Y:S01]  /*4590*/  F2F.BF16.F32 R12, R72 ;  /* 0x00000048000c7304 */ /* 0x0005e20000202000 */
[----:B------:R-:W-:Y:S01]  /*45a0*/  IMAD.WIDE.U32 R6, R47, 0x10000, RZ ;  /* 0x000100002f067825 */ /* 0x000fe200078e00ff */
[----:B------:R-:W-:-:S03]  /*45b0*/  LOP3.LUT R45, R45, R5, R44, 0xfe, !PT ;  /* 0x000000052d2d7212 */ /* 0x000fc600078efe2c */
[----:B------:R-:W-:Y:S01]  /*45c0*/  @P1 FMUL R63, R63, UR10 ;  /* 0x0000000a3f3f1c20 */ /* 0x000fe20008400000 */
[----:B------:R-:W-:Y:S01]  /*45d0*/  LOP3.LUT R44, R4, R50, RZ, 0xfc, !PT ;  /* 0x00000032042c7212 */ /* 0x000fe200078efcff */
[----:B------:R-:W-:Y:S01]  /*45e0*/  IMAD.WIDE.U32 R4, R43, 0x10000, RZ ;  /* 0x000100002b047825 */ /* 0x000fe200078e00ff */
[----:B------:R-:W-:-:S03]  /*45f0*/  LOP3.LUT R41, R41, R7, R40, 0xfe, !PT ;  /* 0x0000000729297212 */ /* 0x000fc600078efe28 */
[----:B------:R-:W-:Y:S01]  /*4600*/  @P1 FMUL R58, R58, UR10 ;  /* 0x0000000a3a3a1c20 */ /* 0x000fe20008400000 */
[----:B------:R-:W-:Y:S01]  /*4610*/  LOP3.LUT R40, R6, R46, RZ, 0xfc, !PT ;  /* 0x0000002e06287212 */ /* 0x000fe200078efcff */
[----:B------:R-:W-:Y:S01]  /*4620*/  IMAD.WIDE.U32 R6, R39, 0x10000, RZ ;  /* 0x0001000027067825 */ /* 0x000fe200078e00ff */
[----:B------:R-:W-:-:S03]  /*4630*/  LOP3.LUT R37, R37, R5, R36, 0xfe, !PT ;  /* 0x0000000525257212 */ /* 0x000fc600078efe24 */
[----:B--2---:R-:W-:Y:S01]  /*4640*/  FMUL R72, R73, UR6 ;  /* 0x0000000649487c20 */ /* 0x004fe20008400000 */
[----:B------:R-:W-:Y:S01]  /*4650*/  LOP3.LUT R36, R4, R42, RZ, 0xfc, !PT ;  /* 0x0000002a04247212 */ /* 0x000fe200078efcff */
[----:B------:R-:W-:Y:S01]  /*4660*/  IMAD.WIDE.U32 R4, R35, 0x10000, RZ ;  /* 0x0001000023047825 */ /* 0x000fe200078e00ff */
[----:B------:R-:W-:-:S03]  /*4670*/  LOP3.LUT R33, R33, R7, R32, 0xfe, !PT ;  /* 0x0000000721217212 */ /* 0x000fc600078efe20 */
[----:B------:R-:W-:Y:S01]  /*4680*/  FMUL R7, R14, UR6 ;  /* 0x000000060e077c20 */ /* 0x000fe20008400000 */
[----:B------:R-:W-:Y:S01]  /*4690*/  FMUL R14, R11, UR6 ;  /* 0x000000060b0e7c20 */ /* 0x000fe20008400000 */
[----:B------:R-:W2:Y:S01]  /*46a0*/  F2F.BF16.F32 R29, R29 ;  /* 0x0000001d001d7304 */ /* 0x000ea20000202000 */
[----:B------:R-:W-:Y:S01]  /*46b0*/  LOP3.LUT R32, R6, R38, RZ, 0xfc, !PT ;  /* 0x0000002606207212 */ /* 0x000fe200078efcff */
[----:B------:R-:W-:Y:S01]  /*46c0*/  FFMA R35, R164, R7, R84 ;  /* 0x00000007a4237223 */ /* 0x000fe20000000054 */
[----:B0-----:R-:W-:-:S04]  /*46d0*/  IMAD.WIDE.U32 R6, R30, 0x10000, RZ ;  /* 0x000100001e067825 */ /* 0x001fc800078e00ff */
[----:B------:R-:W-:Y:S01]  /*46e0*/  FFMA R72, R173, R72, R93 ;  /* 0x00000048ad487223 */ /* 0x000fe2000000005d */
[----:B-1----:R-:W-:Y:S01]  /*46f0*/  SHF.L.U32 R31, R31, 0x10, RZ ;  /* 0x000000101f1f7819 */ /* 0x002fe200000006ff */
[----:B------:R-:W-:Y:S01]  /*4700*/  FFMA R11, R165, R14, R85 ;  /* 0x0000000ea50b7223 */ /* 0x000fe20000000055 */
[----:B------:R-:W-:Y:S01]  /*4710*/  FMUL R14, R59, UR6 ;  /* 0x000000063b0e7c20 */ /* 0x000fe20008400000 */
[----:B------:R-:W-:Y:S01]  /*4720*/  F2F.BF16.F32 R28, R28 ;  /* 0x0000001c001c7304 */ /* 0x000fe20000202000 */
[----:B------:R-:W-:Y:S01]  /*4730*/  @P1 FMUL R72, R72, UR10 ;  /* 0x0000000a48481c20 */ /* 0x000fe20008400000 */
[----:B------:R-:W-:Y:S01]  /*4740*/  LOP3.LUT R7, R31, R7, R24, 0xfe, !PT ;  /* 0x000000071f077212 */ /* 0x000fe200078efe18 */
[----:B------:R-:W-:Y:S01]  /*4750*/  FMUL R31, R15, UR6 ;  /* 0x000000060f1f7c20 */ /* 0x000fe20008400000 */
[----:B------:R-:W-:Y:S01]  /*4760*/  FFMA R38, R167, R14, R87 ;  /* 0x0000000ea7267223 */ /* 0x000fe20000000057 */
[----:B------:R-:W-:Y:S01]  /*4770*/  @P1 FMUL R10, R10, UR10 ;  /* 0x0000000a0a0a1c20 */ /* 0x000fe20008400000 */
[----:B------:R-:W-:Y:S01]  /*4780*/  FFMA R62, R169, R62, R89 ;  /* 0x0000003ea93e7223 */ /* 0x000fe20000000059 */
[----:B------:R-:W0:Y:S01]  /*4790*/  LDC.64 R14, c[0x0][0x3c8] ;  /* 0x0000f200ff0e7b82 */ /* 0x000e220000000a00 */
[----:B------:R-:W1:Y:S01]  /*47a0*/  F2F.BF16.F32 R67, R67 ;  /* 0x0000004300437304 */ /* 0x000e620000202000 */
[----:B------:R-:W-:Y:S01]  /*47b0*/  FMUL R61, R61, UR6 ;  /* 0x000000063d3d7c20 */ /* 0x000fe20008400000 */
[----:B------:R-:W-:Y:S01]  /*47c0*/  FFMA R60, R171, R60, R91 ;  /* 0x0000003cab3c7223 */ /* 0x000fe2000000005b */
[----:B------:R-:W-:Y:S01]  /*47d0*/  FFMA R31, R166, R31, R86 ;  /* 0x0000001fa61f7223 */ /* 0x000fe20000000056 */
[----:B------:R-:W-:Y:S01]  /*47e0*/  @P1 FMUL R38, R38, UR10 ;  /* 0x0000000a26261c20 */ /* 0x000fe20008400000 */
[----:B------:R-:W-:Y:S01]  /*47f0*/  @P1 FMUL R11, R11, UR10 ;  /* 0x0000000a0b0b1c20 */ /* 0x000fe20008400000 */
[----:B------:R-:W-:Y:S01]  /*4800*/  @P1 FMUL R35, R35, UR10 ;  /* 0x0000000a23231c20 */ /* 0x000fe20008400000 */
[----:B------:R-:W-:Y:S01]  /*4810*/  SHF.L.U32 R17, R17, 0x10, RZ ;  /* 0x0000001011117819 */ /* 0x000fe200000006ff */
[----:B------:R3:W4:Y:S01]  /*4820*/  F2F.BF16.F32 R9, R65 ;  /* 0x0000004100097304 */ /* 0x0007220000202000 */
[----:B------:R-:W-:Y:S01]  /*4830*/  @P1 FMUL R62, R62, UR10 ;  /* 0x0000000a3e3e1c20 */ /* 0x000fe20008400000 */
[----:B------:R-:W-:Y:S01]  /*4840*/  FFMA R61, R170, R61, R90 ;  /* 0x0000003daa3d7223 */ /* 0x000fe2000000005a */
[----:B------:R-:W-:Y:S01]  /*4850*/  @P1 FMUL R60, R60, UR10 ;  /* 0x0000000a3c3c1c20 */ /* 0x000fe20008400000 */
[----:B--2---:R-:W-:Y:S01]  /*4860*/  LOP3.LUT R6, R6, R29, RZ, 0xfc, !PT ;  /* 0x0000001d06067212 */ /* 0x004fe200078efcff */
[----:B------:R-:W-:Y:S01]  /*4870*/  @P1 FMUL R31, R31, UR10 ;  /* 0x0000000a1f1f1c20 */ /* 0x000fe20008400000 */
[----:B------:R-:W-:Y:S01]  /*4880*/  LOP3.LUT R4, R4, R34, RZ, 0xfc, !PT ;  /* 0x0000002204047212 */ /* 0x000fe200078efcff */
[----:B------:R-:W-:Y:S01]  /*4890*/  @P1 FMUL R61, R61, UR10 ;  /* 0x0000000a3d3d1c20 */ /* 0x000fe20008400000 */
[----:B------:R-:W-:Y:S01]  /*48a0*/  F2F.BF16.F32 R26, R26 ;  /* 0x0000001a001a7304 */ /* 0x000fe20000202000 */
[----:B---3--:R-:W-:Y:S01]  /*48b0*/  FFMA R65, R174, R19, R94 ;  /* 0x00000013ae417223 */ /* 0x008fe2000000005e */
[----:B-1----:R-:W-:-:S03]  /*48c0*/  SHF.L.U32 R67, R67, 0x10, RZ ;  /* 0x0000001043437819 */ /* 0x002fc600000006ff */
[----:B------:R-:W-:Y:S01]  /*48d0*/  @P1 FMUL R65, R65, UR10 ;  /* 0x0000000a41411c20 */ /* 0x000fe20008400000 */
[----:B----4-:R-:W-:Y:S02]  /*48e0*/  SHF.L.U32 R9, R9, 0x10, RZ ;  /* 0x0000001009097819 */ /* 0x010fe400000006ff */
[----:B------:R-:W-:Y:S08]  /*48f0*/  F2F.BF16.F32 R25, R25 ;  /* 0x0000001900197304 */ /* 0x000ff00000202000 */
[----:B------:R-:W-:Y:S08]  /*4900*/  F2F.BF16.F32 R13, R13 ;  /* 0x0000000d000d7304 */ /* 0x000ff00000202000 */
[----:B------:R-:W-:Y:S08]  /*4910*/  F2F.BF16.F32 R19, R72 ;  /* 0x0000004800137304 */ /* 0x000ff00000202000 */
[----:B------:R1:W2:Y:S08]  /*4920*/  F2F.BF16.F32 R51, R63 ;  /* 0x0000003f00337304 */ /* 0x0002b00000202000 */
[----:B------:R3:W-:Y:S01]  /*4930*/  F2F.BF16.F32 R47, R58 ;  /* 0x0000003a002f7304 */ /* 0x0007e20000202000 */
[----:B-1----:R-:W-:-:S04]  /*4940*/  SHF.L.U32 R63, R28, 0x10, RZ ;  /* 0x000000101c3f7819 */ /* 0x002fc800000006ff */
[----:B------:R-:W-:Y:S02]  /*4950*/  LOP3.LUT R5, R63, R5, R66, 0xfe, !PT ;  /* 0x000000053f057212 */ /* 0x000fe400078efe42 */
[----:B--2---:R-:W-:Y:S01]  /*4960*/  SHF.L.U32 R51, R51, 0x10, RZ ;  /* 0x0000001033337819 */ /* 0x004fe200000006ff */
[----:B------:R-:W-:Y:S01]  /*4970*/  F2F.BF16.F32 R10, R10 ;  /* 0x0000000a000a7304 */ /* 0x000fe20000202000 */
[----:B---3--:R-:W-:-:S05]  /*4980*/  IMAD.WIDE.U32 R58, R23, 0x10000, RZ ;  /* 0x00010000173a7825 */ /* 0x008fca00078e00ff */
[----:B------:R-:W-:Y:S02]  /*4990*/  LOP3.LUT R17, R17, R59, R16, 0xfe, !PT ;  /* 0x0000003b11117212 */ /* 0x000fe400078efe10 */
[----:B------:R-:W1:Y:S01]  /*49a0*/  F2F.BF16.F32 R55, R65 ;  /* 0x0000004100377304 */ /* 0x000e620000202000 */
[----:B------:R-:W-:Y:S01]  /*49b0*/  LOP3.LUT R16, R58, R22, RZ, 0xfc, !PT ;  /* 0x000000163a107212 */ /* 0x000fe200078efcff */
[----:B------:R-:W-:-:S05]  /*49c0*/  IMAD.WIDE.U32 R22, R12, 0x10000, RZ ;  /* 0x000100000c167825 */ /* 0x000fca00078e00ff */
[----:B------:R-:W-:Y:S01]  /*49d0*/  LOP3.LUT R13, R9, R23, R13, 0xfe, !PT ;  /* 0x00000017090d7212 */ /* 0x000fe200078efe0d */
[----:B------:R-:W2:Y:S01]  /*49e0*/  F2F.BF16.F32 R29, R11 ;  /* 0x0000000b001d7304 */ /* 0x000ea20000202000 */
[----:B------:R-:W-:Y:S02]  /*49f0*/  MOV R9, UR7 ;  /* 0x0000000700097c02 */ /* 0x000fe40008000f00 */
[----:B------:R-:W-:-:S03]  /*4a00*/  LOP3.LUT R12, R22, R18, RZ, 0xfc, !PT ;  /* 0x00000012160c7212 */ /* 0x000fc600078efcff */
[----:B------:R-:W-:Y:S02]  /*4a10*/  IMAD R9, R9, 0x2800, R8 ;  /* 0x0000280009097824 */ /* 0x000fe400078e0208 */
[----:B------:R3:W-:Y:S03]  /*4a20*/  F2F.BF16.F32 R30, R35 ;  /* 0x00000023001e7304 */ /* 0x0007e60000202000 */
[C---:B------:R-:W-:Y:S02]  /*4a30*/  IADD3 R75, PT, PT, R9.reuse, 0x800, RZ ;  /* 0x00000800094b7810 */ /* 0x040fe40007ffe0ff */
[C---:B------:R-:W-:Y:S02]  /*4a40*/  IADD3 R59, PT, PT, R9.reuse, 0x1a00, RZ ;  /* 0x00001a00093b7810 */ /* 0x040fe40007ffe0ff */
[----:B------:R-:W-:Y:S01]  /*4a50*/  IADD3 R63, PT, PT, R9, 0x1e00, RZ ;  /* 0x00001e00093f7810 */ /* 0x000fe20007ffe0ff */
[----:B------:R-:W4:Y:S01]  /*4a60*/  F2F.BF16.F32 R38, R38 ;  /* 0x0000002600267304 */ /* 0x000f220000202000 */
[----:B---3--:R-:W-:Y:S01]  /*4a70*/  IMAD.WIDE.U32 R34, R27, 0x10000, RZ ;  /* 0x000100001b227825 */ /* 0x008fe200078e00ff */
[----:B------:R-:W-:-:S02]  /*4a80*/  IADD3 R65, PT, PT, R9, 0x2000, RZ ;  /* 0x0000200009417810 */ /* 0x000fc40007ffe0ff */
[----:B------:R-:W-:Y:S01]  /*4a90*/  IADD3 R73, PT, PT, R9, 0x2600, RZ ;  /* 0x0000260009497810 */ /* 0x000fe20007ffe0ff */
[----:B0-----:R-:W-:Y:S01]  /*4aa0*/  IMAD.WIDE.U32 R58, R59, 0x8, R14 ;  /* 0x000000083b3a7825 */ /* 0x001fe200078e000e */
[----:B------:R-:W-:Y:S02]  /*4ab0*/  LOP3.LUT R27, R67, R35, R26, 0xfe, !PT ;  /* 0x00000023431b7212 */ /* 0x000fe400078efe1a */
[----:B------:R-:W0:Y:S01]  /*4ac0*/  F2F.BF16.F32 R43, R62 ;  /* 0x0000003e002b7304 */ /* 0x000e220000202000 */
[----:B------:R-:W-:Y:S01]  /*4ad0*/  LOP3.LUT R26, R34, R25, RZ, 0xfc, !PT ;  /* 0x00000019221a7212 */ /* 0x000fe200078efcff */
[----:B------:R-:W-:Y:S01]  /*4ae0*/  IMAD.WIDE.U32 R24, R19, 0x10000, RZ ;  /* 0x0001000013187825 */ /* 0x000fe200078e00ff */
[C---:B------:R-:W-:Y:S02]  /*4af0*/  IADD3 R35, PT, PT, R9.reuse, 0xe00, RZ ;  /* 0x00000e0009237810 */ /* 0x040fe40007ffe0ff */
[C---:B------:R-:W-:Y:S01]  /*4b00*/  IADD3 R67, PT, PT, R9.reuse, 0x2200, RZ ;  /* 0x0000220009437810 */ /* 0x040fe20007ffe0ff */
[----:B------:R-:W-:Y:S01]  /*4b10*/  IMAD.WIDE.U32 R18, R9, 0x8, R14 ;  /* 0x0000000809127825 */ /* 0x000fe200078e000e */
[----:B-1----:R-:W-:Y:S01]  /*4b20*/  LOP3.LUT R11, R51, R25, R55, 0xfe, !PT ;  /* 0x00000019330b7212 */ /* 0x002fe200078efe37 */
[----:B------:R-:W1:Y:S01]  /*4b30*/  F2F.BF16.F32 R28, R60 ;  /* 0x0000003c001c7304 */ /* 0x000e620000202000 */
[----:B------:R-:W-:Y:S01]  /*4b40*/  LOP3.LUT R10, R24, R10, RZ, 0xfc, !PT ;  /* 0x0000000a180a7212 */ /* 0x000fe200078efcff */
[----:B--2---:R-:W-:Y:S01]  /*4b50*/  IMAD.WIDE.U32 R24, R29, 0x10000, RZ ;  /* 0x000100001d187825 */ /* 0x004fe200078e00ff */
[----:B----4-:R-:W-:Y:S01]  /*4b60*/  SHF.L.U32 R38, R38, 0x10, RZ ;  /* 0x0000001026267819 */ /* 0x010fe200000006ff */
[----:B------:R2:W-:Y:S01]  /*4b70*/  STG.E.64 desc[UR8][R18.64+0x1000], R2 ;  /* 0x0010000212007986 */ /* 0x0005e2000c101b08 */
[----:B------:R-:W-:Y:S01]  /*4b80*/  IADD3 R29, PT, PT, R9, 0xa00, RZ ;  /* 0x00000a00091d7810 */ /* 0x000fe20007ffe0ff */
[--C-:B------:R-:W-:Y:S01]  /*4b90*/  IMAD.WIDE.U32 R34, R35, 0x8, R14.reuse ;  /* 0x0000000823227825 */ /* 0x100fe200078e000e */
[----:B------:R-:W-:Y:S01]  /*4ba0*/  LOP3.LUT R24, R24, R30, RZ, 0xfc, !PT ;  /* 0x0000001e18187212 */ /* 0x000fe200078efcff */
[----:B------:R-:W3:Y:S01]  /*4bb0*/  F2F.BF16.F32 R31, R31 ;  /* 0x0000001f001f7304 */ /* 0x000ee20000202000 */
[----:B------:R-:W-:Y:S01]  /*4bc0*/  IADD3 R51, PT, PT, R9, 0x1600, RZ ;  /* 0x0000160009337810 */ /* 0x000fe20007ffe0ff */
[----:B0-----:R-:W-:Y:S01]  /*4bd0*/  IMAD.WIDE.U32 R22, R43, 0x10000, RZ ;  /* 0x000100002b167825 */ /* 0x001fe200078e00ff */
[C---:B------:R-:W-:Y:S01]  /*4be0*/  IADD3 R43, PT, PT, R9.reuse, 0x1200, RZ ;  /* 0x00001200092b7810 */ /* 0x040fe20007ffe0ff */
[----:B------:R-:W-:Y:S01]  /*4bf0*/  STG.E.64 desc[UR8][R18.64], R76 ;  /* 0x0000004c12007986 */ /* 0x000fe2000c101b08 */
[----:B------:R-:W-:Y:S01]  /*4c00*/  IADD3 R55, PT, PT, R9, 0x1800, RZ ;  /* 0x0000180009377810 */ /* 0x000fe20007ffe0ff */
[--C-:B------:R-:W-:Y:S01]  /*4c10*/  IMAD.WIDE.U32 R50, R51, 0x8, R14.reuse ;  /* 0x0000000833327825 */ /* 0x100fe200078e000e */
[----:B-1----:R-:W-:Y:S01]  /*4c20*/  SHF.L.U32 R28, R28, 0x10, RZ ;  /* 0x000000101c1c7819 */ /* 0x002fe200000006ff */
[----:B------:R0:W1:Y:S01]  /*4c30*/  F2F.BF16.F32 R39, R61 ;  /* 0x0000003d00277304 */ /* 0x0000620000202000 */
[----:B------:R-:W-:Y:S01]  /*4c40*/  LOP3.LUT R22, R22, R47, RZ, 0xfc, !PT ;  /* 0x0000002f16167212 */ /* 0x000fe200078efcff */
[--C-:B--2---:R-:W-:Y:S01]  /*4c50*/  IMAD.WIDE.U32 R2, R75, 0x8, R14.reuse ;  /* 0x000000084b027825 */ /* 0x104fe200078e000e */
[----:B------:R-:W-:Y:S01]  /*4c60*/  IADD3 R47, PT, PT, R9, 0x1400, RZ ;  /* 0x00001400092f7810 */ /* 0x000fe20007ffe0ff */
[----:B------:R2:W-:Y:S02]  /*4c70*/  STG.E.64 desc[UR8][R18.64+0x2000], R70 ;  /* 0x0020004612007986 */ /* 0x0005e4000c101b08 */
[----:B------:R-:W-:Y:S01]  /*4c80*/  IMAD.WIDE.U32 R42, R43, 0x8, R14 ;  /* 0x000000082b2a7825 */ /* 0x000fe200078e000e */
[----:B---3--:R-:W-:Y:S01]  /*4c90*/  LOP3.LUT R25, R38, R25, R31, 0xfe, !PT ;  /* 0x0000001926197212 */ /* 0x008fe200078efe1f */
[----:B------:R3:W-:Y:S01]  /*4ca0*/  STG.E.64 desc[UR8][R18.64+0x3000], R68 ;  /* 0x0030004412007986 */ /* 0x0007e2000c101b08 */
[----:B------:R-:W-:Y:S01]  /*4cb0*/  IADD3 R31, PT, PT, R9, 0xc00, RZ ;  /* 0x00000c00091f7810 */ /* 0x000fe20007ffe0ff */
[--C-:B------:R-:W-:Y:S01]  /*4cc0*/  IMAD.WIDE.U32 R46, R47, 0x8, R14.reuse ;  /* 0x000000082f2e7825 */ /* 0x100fe200078e000e */
[----:B0-----:R-:W-:Y:S01]  /*4cd0*/  IADD3 R61, PT, PT, R9, 0x1c00, RZ ;  /* 0x00001c00093d7810 */ /* 0x001fe20007ffe0ff */
[----:B------:R3:W-:Y:S02]  /*4ce0*/  STG.E.64 desc[UR8][R2.64], R20 ;  /* 0x0000001402007986 */ /* 0x0007e4000c101b08 */
[----:B------:R-:W-:Y:S01]  /*4cf0*/  IMAD.WIDE.U32 R30, R31, 0x8, R14 ;  /* 0x000000081f1e7825 */ /* 0x000fe200078e000e */
[----:B-1----:R-:W-:-:S02]  /*4d00*/  LOP3.LUT R23, R28, R23, R39, 0xfe, !PT ;  /* 0x000000171c177212 */ /* 0x002fc400078efe27 */
[----:B------:R-:W-:Y:S01]  /*4d10*/  IADD3 R39, PT, PT, R9, 0x1000, RZ ;  /* 0x0000100009277810 */ /* 0x000fe20007ffe0ff */
[----:B------:R-:W-:Y:S01]  /*4d20*/  IMAD.WIDE.U32 R28, R29, 0x8, R14 ;  /* 0x000000081d1c7825 */ /* 0x000fe200078e000e */
[----:B--2---:R-:W-:-:S03]  /*4d30*/  IADD3 R71, PT, PT, R9, 0x2400, RZ ;  /* 0x0000240009477810 */ /* 0x004fc60007ffe0ff */
[--C-:B------:R-:W-:Y:S01]  /*4d40*/  IMAD.WIDE.U32 R38, R39, 0x8, R14.reuse ;  /* 0x0000000827267825 */ /* 0x100fe200078e000e */
[----:B------:R3:W-:Y:S03]  /*4d50*/  STG.E.64 desc[UR8][R28.64], R56 ;  /* 0x000000381c007986 */ /* 0x0007e6000c101b08 */
        /* <DEDUP_REMOVED lines=12> */
[----:B------:R-:W-:Y:S01]  /*4e20*/  IMAD.WIDE.U32 R14, R73, 0x8, R14 ;  /* 0x00000008490e7825 */ /* 0x000fe200078e000e */
        /* <DEDUP_REMOVED lines=9> */
.L_x_6249:
[----:B0-----:R-:W2:Y:S01]  /*4ec0*/  LDL.LU R244, [R1] ;  /* 0x0000000001f47983 */ /* 0x001ea20000300800 */
[----:B------:R-:W0:Y:S01]  /*4ed0*/  LDCU.U8 UR5, c[0x0][0x404] ;  /* 0x00008080ff0577ac */ /* 0x000e220008000000 */
        /* <DEDUP_REMOVED lines=10> */
[----:B------:R-:W-:Y:S01]  /*4f80*/  FADD R83, R76, -UR11 ;  /* 0x8000000b4c537e21 */ /* 0x000fe20008000000 */
[----:B------:R-:W-:Y:S01]  /*4f90*/  FFMA R81, R242, R81, R162 ;  /* 0x00000051f2517223 */ /* 0x000fe200000000a2 */
[----:B------:R-:W-:Y:S01]  /*4fa0*/  FMUL R0, R3, UR10 ;  /* 0x0000000a03007c20 */ /* 0x000fe20008400000 */
[----:B------:R-:W-:Y:S01]  /*4fb0*/  FADD R77, R77, -UR11 ;  /* 0x8000000b4d4d7e21 */ /* 0x000fe20008000000 */
[----:B------:R-:W-:Y:S01]  /*4fc0*/  FMUL R83, R83, UR6 ;  /* 0x0000000653537c20 */ /* 0x000fe20008400000 */
[----:B------:R-:W-:Y:S01]  /*4fd0*/  FADD R78, R78, -UR11 ;  /* 0x8000000b4e4e7e21 */ /* 0x000fe20008000000 */
[----:B------:R-:W-:Y:S01]  /*4fe0*/  FADD R72, R72, -UR11 ;  /* 0x8000000b48487e21 */ /* 0x000fe20008000000 */
[----:B0-----:R-:W-:Y:S01]  /*4ff0*/  ISETP.NE.AND P1, PT, RZ, UR5, PT ;  /* 0x00000005ff007c0c */ /* 0x001fe2000bf25270 */
[----:B------:R-:W-:Y:S01]  /*5000*/  FFMA R83, R236, R83, R156 ;  /* 0x00000053ec537223 */ /* 0x000fe2000000009c */
[----:B------:R-:W-:Y:S01]  /*5010*/  FADD R74, R74, -UR11 ;  /* 0x8000000b4a4a7e21 */ /* 0x000fe20008000000 */
[----:B------:R-:W-:Y:S01]  /*5020*/  FADD R70, R70, -UR11 ;  /* 0x8000000b46467e21 */ /* 0x000fe20008000000 */
[----:B------:R-:W-:Y:S01]  /*5030*/  FSEL R0, R3, R0, !P1 ;  /* 0x0000000003007208 */ /* 0x000fe20004800000 */
[----:B------:R-:W-:Y:S01]  /*5040*/  FADD R71, R71, -UR11 ;  /* 0x8000000b47477e21 */ /* 0x000fe20008000000 */
[----:B------:R-:W-:Y:S01]  /*5050*/  FADD R64, R64, -UR11 ;  /* 0x8000000b40407e21 */ /* 0x000fe20008000000 */
[----:B------:R-:W-:Y:S01]  /*5060*/  FMUL R245, R70, UR6 ;  /* 0x0000000646f57c20 */ /* 0x000fe20008400000 */
[----:B------:R-:W-:Y:S01]  /*5070*/  FADD R65, R65, -UR11 ;  /* 0x8000000b41417e21 */ /* 0x000fe20008000000 */
[----:B------:R-:W-:Y:S01]  /*5080*/  FADD R66, R66, -UR11 ;  /* 0x8000000b42427e21 */ /* 0x000fe20008000000 */
[----:B------:R-:W-:Y:S01]  /*5090*/  F2F.BF16.F32 R0, R0 ;  /* 0x0000000000007304 */ /* 0x000fe20000202000 */
        /* <DEDUP_REMOVED lines=21> */
[----:B------:R-:W0:Y:S01]  /*51f0*/  S2UR UR5, SR_CTAID.X ;  /* 0x00000000000579c3 */ /* 0x000e220000002500 */
[----:B------:R-:W-:Y:S01]  /*5200*/  FADD R25, R25, -UR11 ;  /* 0x8000000b19197e21 */ /* 0x000fe20008000000 */
[----:B------:R-:W-:Y:S01]  /*5210*/  FADD R27, R27, -UR11 ;  /* 0x8000000b1b1b7e21 */ /* 0x000fe20008000000 */
[----:B------:R-:W-:Y:S01]  /*5220*/  FADD R21, R21, -UR11 ;  /* 0x8000000b15157e21 */ /* 0x000fe20008000000 */
[----:B------:R-:W-:Y:S01]  /*5230*/  FADD R23, R23, -UR11 ;  /* 0x8000000b17177e21 */ /* 0x000fe20008000000 */
[----:B------:R-:W-:Y:S01]  /*5240*/  FADD R17, R17, -UR11 ;  /* 0x8000000b11117e21 */ /* 0x000fe20008000000 */
[----:B0-----:R-:W-:Y:S01]  /*5250*/  USHF.L.U32 UR12, UR5, 0x7, URZ ;  /* 0x00000007050c7899 */ /* 0x001fe200080006ff */
[----:B--2---:R-:W-:Y:S01]  /*5260*/  FMNMX3 R80, R244, |R3|, |R2|, !PT ;  /* 0x40000003f4507276 */ /* 0x004fe20007800402 */
[----:B------:R-:W-:Y:S01]  /*5270*/  FFMA R3, R243, R82, R163 ;  /* 0x00000052f3037223 */ /* 0x000fe200000000a3 */
[----:B------:R-:W-:Y:S01]  /*5280*/  FMUL R82, R81, UR10 ;  /* 0x0000000a51527c20 */ /* 0x000fe20008400000 */
[----:B------:R-:W-:Y:S01]  /*5290*/  FMUL R244, R77, UR6 ;  /* 0x000000064df47c20 */ /* 0x000fe20008400000 */
[----:B------:R-:W-:-:S02]  /*52a0*/  @P1 FMUL R2, R2, UR10 ;  /* 0x0000000a02021c20 */ /* 0x000fc40008400000 */
[----:B------:R-:W-:Y:S01]  /*52b0*/  FMNMX3 R76, R80, |R81|, |R3|, !PT ;  /* 0x40000051504c7276 */ /* 0x000fe20007800403 */
[----:B------:R-:W-:Y:S01]  /*52c0*/  FMUL R80, R83, UR10 ;  /* 0x0000000a53507c20 */ /* 0x000fe20008400000 */
[----:B------:R-:W-:Y:S01]  /*52d0*/  FSEL R82, R81, R82, !P1 ;  /* 0x0000005251527208 */ /* 0x000fe20004800000 */
[----:B------:R-:W-:Y:S01]  /*52e0*/  FFMA R81, R237, R244, R157 ;  /* 0x000000f4ed517223 */ /* 0x000fe2000000009d */
[----:B------:R-:W-:Y:S01]  /*52f0*/  @P1 FMUL R3, R3, UR10 ;  /* 0x0000000a03031c20 */ /* 0x000fe20008400000 */
[----:B------:R-:W-:Y:S01]  /*5300*/  F2F.BF16.F32 R2, R2 ;  /* 0x0000000200027304 */ /* 0x000fe20000202000 */
[----:B------:R-:W-:Y:S02]  /*5310*/  FSEL R80, R83, R80, !P1 ;  /* 0x0000005053507208 */ /* 0x000fe40004800000 */
[----:B------:R-:W-:Y:S01]  /*5320*/  FMNMX3 R76, R76, |R83|, |R81|, !PT ;  /* 0x400000534c4c7276 */ /* 0x000fe20007800451 */
[----:B------:R-:W-:Y:S01]  /*5330*/  FADD R83, R79, -UR11 ;  /* 0x8000000b4f537e21 */ /* 0x000fe20008000000 */
[----:B------:R-:W-:Y:S01]  /*5340*/  FMUL R79, R78, UR6 ;  /* 0x000000064e4f7c20 */ /* 0x000fe20008400000 */
[----:B------:R-:W-:-:S02]  /*5350*/  @P1 FMUL R81, R81, UR10 ;  /* 0x0000000a51511c20 */ /* 0x000fc40008400000 */
[----:B------:R-:W-:Y:S01]  /*5360*/  FMUL R78, R83, UR6 ;  /* 0x00000006534e7c20 */ /* 0x000fe20008400000 */
[----:B------:R0:W-:Y:S01]  /*5370*/  F2F.BF16.F32 R77, R82 ;  /* 0x00000052004d7304 */ /* 0x0001e20000202000 */
[----:B------:R-:W-:-:S07]  /*5380*/  FFMA R79, R238, R79, R158 ;  /* 0x0000004fee4f7223 */ /* 0x000fce000000009e */
[----:B------:R-:W1:Y:S01]  /*5390*/  F2F.BF16.F32 R3, R3 ;  /* 0x0000000300037304 */ /* 0x000e620000202000 */
[----:B0-----:R-:W-:-:S05]  /*53a0*/  FFMA R82, R239, R78, R159 ;  /* 0x0000004eef527223 */ /* 0x001fca000000009f */
[----:B------:R-:W-:Y:S01]  /*53b0*/  FMNMX3 R78, R76, |R79|, |R82|, !PT ;  /* 0x4000004f4c4e7276 */ /* 0x000fe20007800452 */
[C---:B------:R-:W-:Y:S01]  /*53c0*/  FMUL R76, R79.reuse, UR10 ;  /* 0x0000000a4f4c7c20 */ /* 0x040fe20008400000 */
[----:B------:R-:W-:Y:S01]  /*53d0*/  @P1 FMUL R82, R82, UR10 ;  /* 0x0000000a52521c20 */ /* 0x000fe20008400000 */
[----:B------:R-:W0:Y:S03]  /*53e0*/  F2F.BF16.F32 R81, R81 ;  /* 0x0000005100517304 */ /* 0x000e260000202000 */
[----:B------:R-:W-:Y:S02]  /*53f0*/  FSEL R79, R79, R76, !P1 ;  /* 0x0000004c4f4f7208 */ /* 0x000fe40004800000 */
[----:B-1----:R-:W-:Y:S01]  /*5400*/  SHF.L.U32 R76, R3, 0x10, RZ ;  /* 0x00000010034c7819 */ /* 0x002fe200000006ff */
[----:B------:R-:W-:Y:S02]  /*5410*/  IMAD.WIDE.U32 R2, R2, 0x10000, RZ ;  /* 0x0001000002027825 */ /* 0x000fe400078e00ff */
[----:B------:R-:W1:Y:S03]  /*5420*/  F2F.BF16.F32 R82, R82 ;  /* 0x0000005200527304 */ /* 0x000e660000202000 */
[----:B------:R-:W-:-:S02]  /*5430*/  LOP3.LUT R77, R76, R3, R77, 0xfe, !PT ;  /* 0x000000034c4d7212 */ /* 0x000fc400078efe4d */
[----:B------:R-:W-:Y:S01]  /*5440*/  LOP3.LUT R76, R2, R0, RZ, 0xfc, !PT ;  /* 0x00000000024c7212 */ /* 0x000fe200078efcff */
[----:B0-----:R-:W-:Y:S02]  /*5450*/  IMAD.WIDE.U32 R2, R81, 0x10000, RZ ;  /* 0x0001000051027825 */ /* 0x001fe400078e00ff */
[----:B------:R-:W0:Y:S01]  /*5460*/  F2F.BF16.F32 R79, R79 ;  /* 0x0000004f004f7304 */ /* 0x000e220000202000 */
[----:B-1----:R-:W-:-:S07]  /*5470*/  SHF.L.U32 R0, R82, 0x10, RZ ;  /* 0x0000001052007819 */ /* 0x002fce00000006ff */
[----:B------:R-:W1:Y:S01]  /*5480*/  F2F.BF16.F32 R80, R80 ;  /* 0x0000005000507304 */ /* 0x000e620000202000 */
[----:B------:R-:W-:-:S04]  /*5490*/  FMUL R82, R71, UR6 ;  /* 0x0000000647527c20 */ /* 0x000fc80008400000 */
[----:B------:R-:W-:Y:S01]  /*54a0*/  FFMA R82, R231, R82, R151 ;  /* 0x00000052e7527223 */ /* 0x000fe20000000097 */
[----:B0-----:R-:W-:Y:S01]  /*54b0*/  LOP3.LUT R3, R0, R3, R79, 0xfe, !PT ;  /* 0x0000000300037212 */ /* 0x001fe200078efe4f */
[----:B------:R-:W-:Y:S01]  /*54c0*/  FADD R0, R73, -UR11 ;  /* 0x8000000b49007e21 */ /* 0x000fe20008000000 */
[----:B------:R-:W-:-:S03]  /*54d0*/  FMUL R73, R72, UR6 ;  /* 0x0000000648497c20 */ /* 0x000fc60008400000 */
[----:B------:R-:W-:Y:S01]  /*54e0*/  FMUL R72, R0, UR6 ;  /* 0x0000000600487c20 */ /* 0x000fe20008400000 */
[----:B------:R-:W-:Y:S01]  /*54f0*/  FFMA R0, R232, R73, R152 ;  /* 0x00000049e8007223 */ /* 0x000fe20000000098 */
[----:B-1----:R-:W-:Y:S01]  /*5500*/  LOP3.LUT R2, R2, R80, RZ, 0xfc, !PT ;  /* 0x0000005002027212 */ /* 0x002fe200078efcff */
[----:B------:R-:W-:Y:S01]  /*5510*/  FADD R80, R75, -UR11 ;  /* 0x8000000b4b507e21 */ /* 0x000fe20008000000 */
[----:B------:R-:W-:Y:S01]  /*5520*/  FMUL R75, R74, UR6 ;  /* 0x000000064a4b7c20 */ /* 0x000fe20008400000 */
[----:B------:R-:W-:Y:S01]  /*5530*/  FFMA R73, R233, R72, R153 ;  /* 0x00000048e9497223 */ /* 0x000fe20000000099 */
[----:B------:R-:W-:Y:S01]  /*5540*/  FMUL R79, R0, UR10 ;  /* 0x0000000a004f7c20 */ /* 0x000fe20008400000 */
[----:B------:R-:W-:Y:S01]  /*5550*/  FMUL R80, R80, UR6 ;  /* 0x0000000650507c20 */ /* 0x000fe20008400000 */
[----:B------:R-:W-:Y:S02]  /*5560*/  FFMA R74, R234, R75, R154 ;  /* 0x0000004bea4a7223 */ /* 0x000fe4000000009a */
[----:B------:R-:W-:Y:S01]  /*5570*/  FMNMX3 R75, R78, |R0|, |R73|, !PT ;  /* 0x400000004e4b7276 */ /* 0x000fe20007800449 */
[----:B------:R-:W-:Y:S01]  /*5580*/  FFMA R72, R235, R80, R155 ;  /* 0x00000050eb487223 */ /* 0x000fe2000000009b */
[----:B------:R-:W-:Y:S01]  /*5590*/  FMUL R81, R74, UR10 ;  /* 0x0000000a4a517c20 */ /* 0x000fe20008400000 */
[----:B------:R-:W-:Y:S01]  /*55a0*/  FSEL R79, R0, R79, !P1 ;  /* 0x0000004f004f7208 */ /* 0x000fe20004800000 */
[----:B------:R-:W-:Y:S01]  /*55b0*/  FADD R0, R68, -UR11 ;  /* 0x8000000b44007e21 */ /* 0x000fe20008000000 */
[----:B------:R-:W-:Y:S01]  /*55c0*/  FFMA R80, R230, R245, R150 ;  /* 0x000000f5e6507223 */ /* 0x000fe20000000096 */
[----:B------:R-:W-:Y:S01]  /*55d0*/  FMNMX3 R75, R75, |R74|, |R72|, !PT ;  /* 0x4000004a4b4b7276 */ /* 0x000fe20007800448 */
[----:B------:R0:W-:Y:S01]  /*55e0*/  F2F.BF16.F32 R68, R79 ;  /* 0x0000004f00447304 */ /* 0x0001e20000202000 */
[----:B------:R-:W-:Y:S01]  /*55f0*/  FSEL R81, R74, R81, !P1 ;  /* 0x000000514a517208 */ /* 0x000fe20004800000 */
[----:B------:R-:W-:Y:S01]  /*5600*/  FADD R74, R69, -UR11 ;  /* 0x8000000b454a7e21 */ /* 0x000fe20008000000 */
[----:B------:R-:W-:Y:S01]  /*5610*/  FMUL R69, R0, UR6 ;  /* 0x0000000600457c20 */ /* 0x000fe20008400000 */
[----:B------:R-:W-:Y:S01]  /*5620*/  @P1 FMUL R72, R72, UR10 ;  /* 0x0000000a48481c20 */ /* 0x000fe20008400000 */
[----:B------:R-:W-:Y:S01]  /*5630*/  @P1 FMUL R73, R73, UR10 ;  /* 0x0000000a49491c20 */ /* 0x000fe20008400000 */
[----:B------:R-:W-:Y:S01]  /*5640*/  FMUL R74, R74, UR6 ;  /* 0x000000064a4a7c20 */ /* 0x000fe20008400000 */
[----:B------:R-:W-:Y:S01]  /*5650*/  FFMA R0, R228, R69, R148 ;  /* 0x00000045e4007223 */ /* 0x000fe20000000094 */
[----:B0-----:R-:W-:-:S02]  /*5660*/  FMUL R79, R80, UR10 ;  /* 0x0000000a504f7c20 */ /* 0x001fc40008400000 */
[----:B------:R-:W-:Y:S01]  /*5670*/  FFMA R74, R229, R74, R149 ;  /* 0x0000004ae54a7223 */ /* 0x000fe20000000095 */
[----:B------:R-:W-:Y:S01]  /*5680*/  FMUL R83, R0, UR10 ;  /* 0x0000000a00537c20 */ /* 0x000fe20008400000 */
[----:B------:R-:W0:Y:S03]  /*5690*/  F2F.BF16.F32 R72, R72 ;  /* 0x0000004800487304 */ /* 0x000e260000202000 */
[----:B------:R-:W-:Y:S01]  /*56a0*/  FMNMX3 R75, R75, |R0|, |R74|, !PT ;  /* 0x400000004b4b7276 */ /* 0x000fe2000780044a */
[----:B------:R-:W-:Y:S01]  /*56b0*/  @P1 FMUL R74, R74, UR10 ;  /* 0x0000000a4a4a1c20 */ /* 0x000fe20008400000 */
[----:B------:R-:W-:Y:S01]  /*56c0*/  FSEL R0, R0, R83, !P1 ;  /* 0x0000005300007208 */ /* 0x000fe20004800000 */
[----:B------:R-:W-:Y:S01]  /*56d0*/  FMUL R83, R64, UR6 ;  /* 0x0000000640537c20 */ /* 0x000fe20008400000 */
[----:B------:R-:W-:Y:S01]  /*56e0*/  FSEL R64, R80, R79, !P1 ;  /* 0x0000004f50407208 */ /* 0x000fe20004800000 */
[----:B------:R-:W1:Y:S01]  /*56f0*/  F2F.BF16.F32 R73, R73 ;  /* 0x0000004900497304 */ /* 0x000e620000202000 */
[----:B------:R-:W-:Y:S01]  /*5700*/  FMNMX3 R75, R75, |R80|, |R82|, !PT ;  /* 0x400000504b4b7276 */ /* 0x000fe20007800452 */
[----:B------:R-:W-:Y:S01]  /*5710*/  FMUL R80, R65, UR6 ;  /* 0x0000000641507c20 */ /* 0x000fe20008400000 */
[----:B------:R-:W-:Y:S01]  /*5720*/  FFMA R78, R224, R83, R144 ;  /* 0x00000053e04e7223 */ /* 0x000fe20000000090 */
[----:B------:R-:W-:-:S02]  /*5730*/  @P1 FMUL R82, R82, UR10 ;  /* 0x0000000a52521c20 */ /* 0x000fc40008400000 */
[----:B------:R-:W-:Y:S01]  /*5740*/  FFMA R80, R225, R80, R145 ;  /* 0x00000050e1507223 */ /* 0x000fe20000000091 */
[----:B------:R-:W-:Y:S01]  /*5750*/  FMUL R79, R78, UR10 ;  /* 0x0000000a4e4f7c20 */ /* 0x000fe20008400000 */
[----:B------:R-:W-:Y:S03]  /*5760*/  F2F.BF16.F32 R69, R81 ;  /* 0x0000005100457304 */ /* 0x000fe60000202000 */
[----:B------:R-:W-:Y:S01]  /*5770*/  FMNMX3 R71, R75, |R78|, |R80|, !PT ;  /* 0x4000004e4b477276 */ /* 0x000fe20007800450 */
[----:B------:R-:W-:Y:S01]  /*5780*/  FADD R75, R67, -UR11 ;  /* 0x8000000b434b7e21 */ /* 0x000fe20008000000 */
[----:B------:R-:W-:Y:S01]  /*5790*/  FMUL R67, R66, UR6 ;  /* 0x0000000642437c20 */ /* 0x000fe20008400000 */
[----:B------:R-:W-:Y:S01]  /*57a0*/  FSEL R70, R78, R79, !P1 ;  /* 0x0000004f4e467208 */ /* 0x000fe20004800000 */
[----:B------:R-:W-:Y:S01]  /*57b0*/  @P1 FMUL R80, R80, UR10 ;  /* 0x0000000a50501c20 */ /* 0x000fe20008400000 */
[----:B------:R-:W-:Y:S01]  /*57c0*/  FMUL R66, R75, UR6 ;  /* 0x000000064b427c20 */ /* 0x000fe20008400000 */
[----:B------:R-:W-:Y:S01]  /*57d0*/  FFMA R78, R226, R67, R146 ;  /* 0x00000043e24e7223 */ /* 0x000fe20000000092 */
[----:B------:R-:W2:Y:S02]  /*57e0*/  F2F.BF16.F32 R74, R74 ;  /* 0x0000004a004a7304 */ /* 0x000ea40000202000 */
[----:B------:R-:W-:Y:S01]  /*57f0*/  FFMA R79, R227, R66, R147 ;  /* 0x00000042e34f7223 */ /* 0x000fe20000000093 */
[----:B------:R-:W-:-:S04]  /*5800*/  FMUL R67, R78, UR10 ;  /* 0x0000000a4e437c20 */ /* 0x000fc80008400000 */
[----:B------:R-:W-:Y:S01]  /*5810*/  FMNMX3 R71, R71, |R78|, |R79|, !PT ;  /* 0x4000004e47477276 */ /* 0x000fe2000780044f */
[----:B------:R-:W3:Y:S01]  /*5820*/  F2F.BF16.F32 R65, R82 ;  /* 0x0000005200417304 */ /* 0x000ee20000202000 */
[----:B------:R-:W-:Y:S01]  /*5830*/  @P1 FMUL R79, R79, UR10 ;  /* 0x0000000a4f4f1c20 */ /* 0x000fe20008400000 */
[----:B------:R-:W-:Y:S02]  /*5840*/  FSEL R78, R78, R67, !P1 ;  /* 0x000000434e4e7208 */ /* 0x000fe40004800000 */
[----:B0-----:R-:W-:Y:S01]  /*5850*/  SHF.L.U32 R67, R72, 0x10, RZ ;  /* 0x0000001048437819 */ /* 0x001fe200000006ff */
[----:B-1----:R-:W-:-:S03]  /*5860*/  IMAD.WIDE.U32 R72, R73, 0x10000, RZ ;  /* 0x0001000049487825 */ /* 0x002fc600078e00ff */
[----:B------:R-:W0:Y:S01]  /*5870*/  F2F.BF16.F32 R64, R64 ;  /* 0x0000004000407304 */ /* 0x000e220000202000 */
[----:B--2---:R-:W-:Y:S01]  /*5880*/  IMAD.WIDE.U32 R74, R74, 0x10000, RZ ;  /* 0x000100004a4a7825 */ /* 0x004fe200078e00ff */
[----:B------:R-:W-:Y:S02]  /*5890*/  LOP3.LUT R69, R67, R73, R69, 0xfe, !PT ;  /* 0x0000004943457212 */ /* 0x000fe400078efe45 */
[----:B------:R-:W-:Y:S01]  /*58a0*/  LOP3.LUT R68, R72, R68, RZ, 0xfc, !PT ;  /* 0x0000004448447212 */ /* 0x000fe200078efcff */
[----:B------:R-:W-:Y:S01]  /*58b0*/  FADD R72, R58, -UR11 ;  /* 0x8000000b3a487e21 */ /* 0x000fe20008000000 */
[----:B---3--:R-:W-:Y:S02]  /*58c0*/  SHF.L.U32 R65, R65, 0x10, RZ ;  /* 0x0000001041417819 */ /* 0x008fe400000006ff */
[----:B------:R-:W1:Y:S02]  /*58d0*/  F2F.BF16.F32 R0, R0 ;  /* 0x0000000000007304 */ /* 0x000e640000202000 */
[----:B0-----:R-:W-:-:S06]  /*58e0*/  LOP3.LUT R65, R65, R75, R64, 0xfe, !PT ;  /* 0x0000004b41417212 */ /* 0x001fcc00078efe40 */
[----:B------:R-:W0:Y:S01]  /*58f0*/  F2F.BF16.F32 R66, R80 ;  /* 0x0000005000427304 */ /* 0x000e220000202000 */
[----:B------:R-:W-:Y:S01]  /*5900*/  FMUL R75, R48, UR6 ;  /* 0x00000006304b7c20 */ /* 0x000fe20008400000 */
[----:B------:R-:W-:-:S04]  /*5910*/  FADD R48, R53, -UR11 ;  /* 0x8000000b35307e21 */ /* 0x000fc80008000000 */
[----:B------:R-:W-:Y:S01]  /*5920*/  FMUL R48, R48, UR6 ;  /* 0x0000000630307c20 */ /* 0x000fe20008400000 */
[----:B-1----:R-:W-:Y:S01]  /*5930*/  LOP3.LUT R64, R74, R0, RZ, 0xfc, !PT ;  /* 0x000000004a407212 */ /* 0x002fe200078efcff */
[----:B------:R-:W1:Y:S01]  /*5940*/  F2F.BF16.F32 R79, R79 ;  /* 0x0000004f004f7304 */ /* 0x000e620000202000 */
[----:B------:R-:W-:-:S04]  /*5950*/  FMUL R74, R59, UR6 ;  /* 0x000000063b4a7c20 */ /* 0x000fc80008400000 */
[----:B------:R-:W-:Y:S01]  /*5960*/  FFMA R74, R219, R74, R139 ;  /* 0x0000004adb4a7223 */ /* 0x000fe2000000008b */
[----:B0-----:R-:W-:Y:S02]  /*5970*/  IMAD.WIDE.U32 R66, R66, 0x10000, RZ ;  /* 0x0001000042427825 */ /* 0x001fe400078e00ff */
[----:B------:R-:W0:Y:S01]  /*5980*/  F2F.BF16.F32 R73, R78 ;  /* 0x0000004e00497304 */ /* 0x000e220000202000 */
[----:B-1----:R-:W-:-:S07]  /*5990*/  SHF.L.U32 R0, R79, 0x10, RZ ;  /* 0x000000104f007819 */ /* 0x002fce00000006ff */
[----:B------:R-:W1:Y:S01]  /*59a0*/  F2F.BF16.F32 R70, R70 ;  /* 0x0000004600467304 */ /* 0x000e620000202000 */
[----:B------:R-:W-:Y:S01]  /*59b0*/  FADD R79, R13, -UR11 ;  /* 0x8000000b0d4f7e21 */ /* 0x000fe20008000000 */
[----:B0-----:R-:W-:Y:S01]  /*59c0*/  LOP3.LUT R67, R0, R67, R73, 0xfe, !PT ;  /* 0x0000004300437212 */ /* 0x001fe200078efe49 */
[----:B------:R-:W-:Y:S01]  /*59d0*/  FMUL R73, R60, UR6 ;  /* 0x000000063c497c20 */ /* 0x000fe20008400000 */
[----:B------:R-:W-:-:S03]  /*59e0*/  FMUL R60, R61, UR6 ;  /* 0x000000063d3c7c20 */ /* 0x000fc60008400000 */
[----:B------:R-:W-:Y:S01]  /*59f0*/  FFMA R0, R220, R73, R140 ;  /* 0x00000049dc007223 */ /* 0x000fe2000000008c */
[----:B------:R-:W-:Y:S01]  /*5a00*/  FMUL R73, R62, UR6 ;  /* 0x000000063e497c20 */ /* 0x000fe20008400000 */
[----:B------:R-:W-:Y:S01]  /*5a10*/  FFMA R62, R221, R60, R141 ;  /* 0x0000003cdd3e7223 */ /* 0x000fe2000000008d */
[----:B-1----:R-:W-:Y:S01]  /*5a20*/  LOP3.LUT R66, R66, R70, RZ, 0xfc, !PT ;  /* 0x0000004642427212 */ /* 0x002fe200078efcff */
[----:B------:R-:W-:Y:S01]  /*5a30*/  FMUL R61, R0, UR10 ;  /* 0x0000000a003d7c20 */ /* 0x000fe20008400000 */
[----:B------:R-:W-:Y:S01]  /*5a40*/  FFMA R70, R222, R73, R142 ;  /* 0x00000049de467223 */ /* 0x000fe2000000008e */
[----:B------:R-:W-:Y:S01]  /*5a50*/  FADD R60, R63, -UR11 ;  /* 0x8000000b3f3c7e21 */ /* 0x000fe20008000000 */
[----:B------:R-:W-:Y:S01]  /*5a60*/  FMNMX3 R71, R71, |R0|, |R62|, !PT ;  /* 0x4000000047477276 */ /* 0x000fe2000780043e */
[----:B------:R-:W-:Y:S01]  /*5a70*/  FMUL R73, R56, UR6 ;  /* 0x0000000638497c20 */ /* 0x000fe20008400000 */
[----:B------:R-:W-:Y:S01]  /*5a80*/  FMUL R63, R70, UR10 ;  /* 0x0000000a463f7c20 */ /* 0x000fe20008400000 */
[----:B------:R-:W-:Y:S01]  /*5a90*/  FSEL R58, R0, R61, !P1 ;  /* 0x0000003d003a7208 */ /* 0x000fe20004800000 */
[----:B------:R-:W-:Y:S01]  /*5aa0*/  FMUL R0, R60, UR6 ;  /* 0x000000063c007c20 */ /* 0x000fe20008400000 */
[----:B------:R-:W-:Y:S01]  /*5ab0*/  FMUL R61, R72, UR6 ;  /* 0x00000006483d7c20 */ /* 0x000fe20008400000 */
[----:B------:R-:W-:Y:S01]  /*5ac0*/  @P1 FMUL R62, R62, UR10 ;  /* 0x0000000a3e3e1c20 */ /* 0x000fe20008400000 */
[----:B------:R-:W-:Y:S01]  /*5ad0*/  FSEL R60, R70, R63, !P1 ;  /* 0x0000003f463c7208 */ /* 0x000fe20004800000 */
[----:B------:R-:W-:Y:S01]  /*5ae0*/  FFMA R63, R223, R0, R143 ;  /* 0x00000000df3f7223 */ /* 0x000fe2000000008f */
[----:B------:R-:W-:Y:S01]  /*5af0*/  FFMA R61, R218, R61, R138 ;  /* 0x0000003dda3d7223 */ /* 0x000fe2000000008a */
[----:B------:R-:W-:Y:S03]  /*5b00*/  F2F.BF16.F32 R58, R58 ;  /* 0x0000003a003a7304 */ /* 0x000fe60000202000 */
[----:B------:R-:W-:Y:S01]  /*5b10*/  FMNMX3 R71, R71, |R70|, |R63|, !PT ;  /* 0x4000004647477276 */ /* 0x000fe2000780043f */
[----:B------:R-:W-:Y:S01]  /*5b20*/  FADD R70, R57, -UR11 ;  /* 0x8000000b39467e21 */ /* 0x000fe20008000000 */
[----:B------:R-:W-:Y:S01]  /*5b30*/  FMUL R72, R61, UR10 ;  /* 0x0000000a3d487c20 */ /* 0x000fe20008400000 */
[----:B------:R-:W-:-:S02]  /*5b40*/  @P1 FMUL R63, R63, UR10 ;  /* 0x0000000a3f3f1c20 */ /* 0x000fc40008400000 */
[----:B------:R-:W-:Y:S01]  /*5b50*/  FMUL R56, R70, UR6 ;  /* 0x0000000646387c20 */ /* 0x000fe20008400000 */
[----:B------:R-:W-:Y:S01]  /*5b60*/  FFMA R70, R216, R73, R136 ;  /* 0x00000049d8467223 */ /* 0x000fe20000000088 */
[----:B------:R-:W-:Y:S01]  /*5b70*/  FSEL R0, R61, R72, !P1 ;  /* 0x000000483d007208 */ /* 0x000fe20004800000 */
[----:B------:R0:W1:Y:S01]  /*5b80*/  F2F.BF16.F32 R57, R62 ;  /* 0x0000003e00397304 */ /* 0x0000620000202000 */
[----:B------:R-:W-:Y:S01]  /*5b90*/  FFMA R72, R217, R56, R137 ;  /* 0x00000038d9487223 */ /* 0x000fe20000000089 */
[----:B------:R-:W-:-:S04]  /*5ba0*/  FMUL R59, R70, UR10 ;  /* 0x0000000a463b7c20 */ /* 0x000fc80008400000 */
[----:B------:R-:W-:Y:S01]  /*5bb0*/  FMNMX3 R56, R71, |R70|, |R72|, !PT ;  /* 0x4000004647387276 */ /* 0x000fe20007800448 */
[----:B------:R-:W-:Y:S01]  /*5bc0*/  @P1 FMUL R72, R72, UR10 ;  /* 0x0000000a48481c20 */ /* 0x000fe20008400000 */
[----:B------:R-:W2:Y:S01]  /*5bd0*/  F2F.BF16.F32 R63, R63 ;  /* 0x0000003f003f7304 */ /* 0x000ea20000202000 */
[----:B------:R-:W-:Y:S01]  /*5be0*/  FMUL R71, R52, UR6 ;  /* 0x0000000634477c20 */ /* 0x000fe20008400000 */
[----:B------:R-:W-:Y:S01]  /*5bf0*/  FMNMX3 R61, R56, |R61|, |R74|, !PT ;  /* 0x4000003d383d7276 */ /* 0x000fe2000780044a */
[----:B------:R-:W-:Y:S01]  /*5c00*/  @P1 FMUL R74, R74, UR10 ;  /* 0x0000000a4a4a1c20 */ /* 0x000fe20008400000 */
[----:B------:R-:W-:Y:S01]  /*5c10*/  FADD R52, R54, -UR11 ;  /* 0x8000000b36347e21 */ /* 0x000fe20008000000 */
[----:B0-----:R-:W-:Y:S01]  /*5c20*/  FFMA R62, R212, R71, R132 ;  /* 0x00000047d43e7223 */ /* 0x001fe20000000084 */
[----:B------:R-:W-:Y:S01]  /*5c30*/  FSEL R54, R70, R59, !P1 ;  /* 0x0000003b46367208 */ /* 0x000fe20004800000 */
[----:B-1----:R-:W-:Y:S01]  /*5c40*/  IMAD.WIDE.U32 R56, R57, 0x10000, RZ ;  /* 0x0001000039387825 */ /* 0x002fe200078e00ff */
[----:B------:R-:W0:Y:S03]  /*5c50*/  F2F.BF16.F32 R60, R60 ;  /* 0x0000003c003c7304 */ /* 0x000e260000202000 */
[----:B------:R-:W-:Y:S01]  /*5c60*/  FMUL R71, R52, UR6 ;  /* 0x0000000634477c20 */ /* 0x000fe20008400000 */
[----:B------:R-:W-:-:S03]  /*5c70*/  LOP3.LUT R58, R56, R58, RZ, 0xfc, !PT ;  /* 0x0000003a383a7212 */ /* 0x000fc600078efcff */
[----:B------:R-:W-:Y:S01]  /*5c80*/  FFMA R70, R214, R71, R134 ;  /* 0x00000047d6467223 */ /* 0x000fe20000000086 */
[----:B--2---:R-:W-:Y:S01]  /*5c90*/  SHF.L.U32 R63, R63, 0x10, RZ ;  /* 0x000000103f3f7819 */ /* 0x004fe200000006ff */
[----:B------:R-:W1:Y:S02]  /*5ca0*/  F2F.BF16.F32 R72, R72 ;  /* 0x0000004800487304 */ /* 0x000e640000202000 */
[----:B------:R-:W-:Y:S01]  /*5cb0*/  FMUL R73, R70, UR10 ;  /* 0x0000000a46497c20 */ /* 0x000fe20008400000 */
[----:B0-----:R-:W-:-:S05]  /*5cc0*/  LOP3.LUT R59, R63, R57, R60, 0xfe, !PT ;  /* 0x000000393f3b7212 */ /* 0x001fca00078efe3c */
[----:B------:R-:W0:Y:S01]  /*5cd0*/  F2F.BF16.F32 R74, R74 ;  /* 0x0000004a004a7304 */ /* 0x000e220000202000 */
[----:B------:R-:W-:-:S05]  /*5ce0*/  FMUL R57, R62, UR10 ;  /* 0x0000000a3e397c20 */ /* 0x000fca0008400000 */
[----:B------:R-:W-:Y:S01]  /*5cf0*/  FSEL R52, R62, R57, !P1 ;  /* 0x000000393e347208 */ /* 0x000fe20004800000 */
[----:B-1----:R-:W-:Y:S01]  /*5d00*/  IMAD.WIDE.U32 R56, R72, 0x10000, RZ ;  /* 0x0001000048387825 */ /* 0x002fe200078e00ff */
[----:B------:R-:W1:Y:S01]  /*5d10*/  F2F.BF16.F32 R0, R0 ;  /* 0x0000000000007304 */ /* 0x000e620000202000 */
[----:B0-----:R-:W-:-:S07]  /*5d20*/  SHF.L.U32 R71, R74, 0x10, RZ ;  /* 0x000000104a477819 */ /* 0x001fce00000006ff */
[----:B------:R0:W2:Y:S01]  /*5d30*/  F2F.BF16.F32 R63, R54 ;  /* 0x00000036003f7304 */ /* 0x0000a20000202000 */
[----:B------:R-:W-:Y:S01]  /*5d40*/  FADD R74, R34, -UR11 ;  /* 0x8000000b224a7e21 */ /* 0x000fe20008000000 */
[----:B-1----:R-:W-:Y:S01]  /*5d50*/  LOP3.LUT R57, R71, R57, R0, 0xfe, !PT ;  /* 0x0000003947397212 */ /* 0x002fe200078efe00 */
[----:B------:R-:W-:Y:S01]  /*5d60*/  FADD R0, R50, -UR11 ;  /* 0x8000000b32007e21 */ /* 0x000fe20008000000 */
[----:B0-----:R-:W-:Y:S01]  /*5d70*/  FSEL R54, R70, R73, !P1 ;  /* 0x0000004946367208 */ /* 0x001fe20004800000 */
[----:B------:R-:W-:Y:S01]  /*5d80*/  FMUL R73, R46, UR6 ;  /* 0x000000062e497c20 */ /* 0x000fe20008400000 */
[----:B------:R-:W-:Y:S01]  /*5d90*/  FFMA R50, R208, R75, R128 ;  /* 0x0000004bd0327223 */ /* 0x000fe20000000080 */
[----:B------:R-:W-:Y:S01]  /*5da0*/  FMUL R71, R0, UR6 ;  /* 0x0000000600477c20 */ /* 0x000fe20008400000 */
[----:B------:R-:W-:Y:S01]  /*5db0*/  FMUL R75, R40, UR6 ;  /* 0x00000006284b7c20 */ /* 0x000fe20008400000 */
[----:B------:R-:W-:Y:S01]  /*5dc0*/  FFMA R60, R206, R73, R126 ;  /* 0x00000049ce3c7223 */ /* 0x000fe2000000007e */
[----:B--2---:R-:W-:Y:S01]  /*5dd0*/  LOP3.LUT R56, R56, R63, RZ, 0xfc, !PT ;  /* 0x0000003f38387212 */ /* 0x004fe200078efcff */
[----:B------:R-:W-:Y:S01]  /*5de0*/  FFMA R0, R210, R71, R130 ;  /* 0x00000047d2007223 */ /* 0x000fe20000000082 */
[----:B------:R-:W-:Y:S01]  /*5df0*/  FMUL R63, R44, UR6 ;  /* 0x000000062c3f7c20 */ /* 0x000fe20008400000 */
[----:B------:R-:W-:Y:S01]  /*5e00*/  FMUL R73, R60, UR10 ;  /* 0x0000000a3c497c20 */ /* 0x000fe20008400000 */
[----:B------:R-:W-:Y:S01]  /*5e10*/  FMUL R40, R55, UR6 ;  /* 0x0000000637287c20 */ /* 0x000fe20008400000 */
[----:B------:R-:W-:Y:S01]  /*5e20*/  FMUL R71, R0, UR10 ;  /* 0x0000000a00477c20 */ /* 0x000fe20008400000 */
[----:B------:R-:W-:Y:S01]  /*5e30*/  FMUL R53, R50, UR10 ;  /* 0x0000000a32357c20 */ /* 0x000fe20008400000 */
[----:B------:R-:W-:Y:S01]  /*5e40*/  F2F.BF16.F32 R52, R52 ;  /* 0x0000003400347304 */ /* 0x000fe20000202000 */
[----:B------:R-:W-:Y:S01]  /*5e50*/  FSEL R55, R60, R73, !P1 ;  /* 0x000000493c377208 */ /* 0x000fe20004800000 */
[----:B------:R-:W-:Y:S01]  /*5e60*/  FFMA R73, R215, R40, R135 ;  /* 0x00000028d7497223 */ /* 0x000fe20000000087 */
[----:B------:R-:W-:Y:S01]  /*5e70*/  FSEL R44, R0, R71, !P1 ;  /* 0x00000047002c7208 */ /* 0x000fe20004800000 */
[----:B------:R-:W-:Y:S01]  /*5e80*/  FFMA R71, R213, R48, R133 ;  /* 0x00000030d5477223 */ /* 0x000fe20000000085 */
[----:B------:R-:W-:Y:S01]  /*5e90*/  FSEL R53, R50, R53, !P1 ;  /* 0x0000003532357208 */ /* 0x000fe20004800000 */
[----:B------:R-:W-:-:S02]  /*5ea0*/  FFMA R63, R204, R63, R124 ;  /* 0x0000003fcc3f7223 */ /* 0x000fc4000000007c */
[----:B------:R0:W-:Y:S01]  /*5eb0*/  F2F.BF16.F32 R48, R44 ;  /* 0x0000002c00307304 */ /* 0x0001e20000202000 */
[----:B------:R-:W-:Y:S01]  /*5ec0*/  FMNMX3 R61, R61, |R62|, |R71|, !PT ;  /* 0x4000003e3d3d7276 */ /* 0x000fe20007800447 */
[----:B------:R-:W-:Y:S01]  /*5ed0*/  @P1 FMUL R71, R71, UR10 ;  /* 0x0000000a47471c20 */ /* 0x000fe20008400000 */
[----:B------:R-:W-:Y:S01]  /*5ee0*/  FFMA R62, R200, R75, R120 ;  /* 0x0000004bc83e7223 */ /* 0x000fe20000000078 */
[----:B------:R-:W-:Y:S01]  /*5ef0*/  FMUL R46, R63, UR10 ;  /* 0x0000000a3f2e7c20 */ /* 0x000fe20008400000 */
[----:B------:R-:W-:Y:S01]  /*5f00*/  FMNMX3 R61, R61, |R70|, |R73|, !PT ;  /* 0x400000463d3d7276 */ /* 0x000fe20007800449 */
[----:B------:R-:W-:Y:S01]  /*5f10*/  FMUL R70, R49, UR6 ;  /* 0x0000000631467c20 */ /* 0x000fe20008400000 */
[----:B------:R-:W-:Y:S01]  /*5f20*/  @P1 FMUL R73, R73, UR10 ;  /* 0x0000000a49491c20 */ /* 0x000fe20008400000 */
[----:B------:R-:W-:Y:S01]  /*5f30*/  FMUL R75, R62, UR10 ;  /* 0x0000000a3e4b7c20 */ /* 0x000fe20008400000 */
[----:B------:R-:W-:Y:S01]  /*5f40*/  F2F.BF16.F32 R71, R71 ;  /* 0x0000004700477304 */ /* 0x000fe20000202000 */
[----:B------:R-:W-:Y:S01]  /*5f50*/  FFMA R49, R209, R70, R129 ;  /* 0x00000046d1317223 */ /* 0x000fe20000000081 */
[----:B------:R-:W-:Y:S01]  /*5f60*/  FADD R70, R45, -UR11 ;  /* 0x8000000b2d467e21 */ /* 0x000fe20008000000 */
[----:B------:R-:W-:Y:S01]  /*5f70*/  FADD R45, R42, -UR11 ;  /* 0x8000000b2a2d7e21 */ /* 0x000fe20008000000 */
[----:B------:R-:W-:Y:S01]  /*5f80*/  FADD R42, R47, -UR11 ;  /* 0x8000000b2f2a7e21 */ /* 0x000fe20008000000 */
[----:B------:R-:W-:Y:S01]  /*5f90*/  FADD R47, R36, -UR11 ;  /* 0x8000000b242f7e21 */ /* 0x000fe20008000000 */
[----:B------:R-:W-:Y:S01]  /*5fa0*/  FMNMX3 R61, R61, |R50|, |R49|, !PT ;  /* 0x400000323d3d7276 */ /* 0x000fe20007800431 */
[----:B------:R-:W-:Y:S01]  /*5fb0*/  FMUL R45, R45, UR6 ;  /* 0x000000062d2d7c20 */ /* 0x000fe20008400000 */
[----:B------:R-:W-:Y:S01]  /*5fc0*/  FMUL R36, R51, UR6 ;  /* 0x0000000633247c20 */ /* 0x000fe20008400000 */
[----:B0-----:R-:W-:Y:S01]  /*5fd0*/  FSEL R44, R62, R75, !P1 ;  /* 0x0000004b3e2c7208 */ /* 0x001fe20004800000 */
[----:B------:R-:W0:Y:S01]  /*5fe0*/  F2F.BF16.F32 R73, R73 ;  /* 0x0000004900497304 */ /* 0x000e220000202000 */
[----:B------:R-:W-:Y:S01]  /*5ff0*/  FFMA R50, R202, R45, R122 ;  /* 0x0000002dca327223 */ /* 0x000fe2000000007a */
[----:B------:R-:W-:Y:S01]  /*6000*/  FMUL R45, R47, UR6 ;  /* 0x000000062f2d7c20 */ /* 0x000fe20008400000 */
[----:B------:R-:W-:Y:S01]  /*6010*/  FFMA R75, R211, R36, R131 ;  /* 0x00000024d34b7223 */ /* 0x000fe20000000083 */
[----:B------:R-:W-:Y:S01]  /*6020*/  FMUL R70, R70, UR6 ;  /* 0x0000000646467c20 */ /* 0x000fe20008400000 */
[----:B------:R-:W-:Y:S01]  /*6030*/  FMUL R47, R50, UR10 ;  /* 0x0000000a322f7c20 */ /* 0x000fe20008400000 */
[----:B------:R-:W-:Y:S01]  /*6040*/  FFMA R45, R196, R45, R116 ;  /* 0x0000002dc42d7223 */ /* 0x000fe20000000074 */
[----:B------:R-:W-:Y:S01]  /*6050*/  FADD R51, R33, -UR11 ;  /* 0x8000000b21337e21 */ /* 0x000fe20008000000 */
[----:B------:R-:W1:Y:S01]  /*6060*/  F2F.BF16.F32 R54, R54 ;  /* 0x0000003600367304 */ /* 0x000e620000202000 */
[----:B------:R-:W-:Y:S01]  /*6070*/  @P1 FMUL R49, R49, UR10 ;  /* 0x0000000a31311c20 */ /* 0x000fe20008400000 */
[----:B------:R-:W-:Y:S01]  /*6080*/  FMUL R72, R45, UR10 ;  /* 0x0000000a2d487c20 */ /* 0x000fe20008400000 */
[----:B------:R-:W-:Y:S01]  /*6090*/  FSEL R36, R50, R47, !P1 ;  /* 0x0000002f32247208 */ /* 0x000fe20004800000 */
[----:B------:R-:W-:Y:S01]  /*60a0*/  FADD R47, R39, -UR11 ;  /* 0x8000000b272f7e21 */ /* 0x000fe20008000000 */
[----:B------:R-:W-:Y:S01]  /*60b0*/  FMUL R39, R38, UR6 ;  /* 0x0000000626277c20 */ /* 0x000fe20008400000 */
[----:B------:R-:W-:Y:S01]  /*60c0*/  FSEL R46, R63, R46, !P1 ;  /* 0x0000002e3f2e7208 */ /* 0x000fe20004800000 */
[----:B------:R-:W-:Y:S01]  /*60d0*/  FMUL R42, R42, UR6 ;  /* 0x000000062a2a7c20 */ /* 0x000fe20008400000 */
[----:B------:R2:W-:Y:S01]  /*60e0*/  F2F.BF16.F32 R40, R55 ;  /* 0x0000003700287304 */ /* 0x0005e20000202000 */
[----:B0-----:R-:W-:-:S07]  /*60f0*/  SHF.L.U32 R73, R73, 0x10, RZ ;  /* 0x0000001049497819 */ /* 0x001fce00000006ff */
[----:B------:R-:W-:Y:S01]  /*6100*/  F2F.BF16.F32 R53, R53 ;  /* 0x0000003500357304 */ /* 0x000fe20000202000 */
[----:B--2---:R-:W-:Y:S01]  /*6110*/  FADD R55, R43, -UR11 ;  /* 0x8000000b2b377e21 */ /* 0x004fe20008000000 */
[----:B------:R-:W-:Y:S01]  /*6120*/  FMNMX3 R43, R61, |R0|, |R75|, !PT ;  /* 0x400000003d2b7276 */ /* 0x000fe2000780044b */
[----:B------:R-:W-:Y:S01]  /*6130*/  FADD R61, R37, -UR11 ;  /* 0x8000000b253d7e21 */ /* 0x000fe20008000000 */
[----:B------:R-:W-:Y:S01]  /*6140*/  FSEL R37, R45, R72, !P1 ;  /* 0x000000482d257208 */ /* 0x000fe20004800000 */
[----:B------:R-:W-:Y:S01]  /*6150*/  FADD R72, R32, -UR11 ;  /* 0x8000000b20487e21 */ /* 0x000fe20008000000 */
[----:B------:R-:W-:-:S04]  /*6160*/  IMAD.WIDE.U32 R32, R71, 0x10000, RZ ;  /* 0x0001000047207825 */ /* 0x000fc800078e00ff */
[----:B------:R-:W-:Y:S01]  /*6170*/  FFMA R0, R205, R70, R125 ;  /* 0x00000046cd007223 */ /* 0x000fe2000000007d */
[----:B------:R-:W-:Y:S01]  /*6180*/  @P1 FMUL R75, R75, UR10 ;  /* 0x0000000a4b4b1c20 */ /* 0x000fe20008400000 */
[----:B------:R0:W2:Y:S01]  /*6190*/  F2F.BF16.F32 R70, R49 ;  /* 0x0000003100467304 */ /* 0x0000a20000202000 */
[----:B------:R-:W-:Y:S01]  /*61a0*/  FADD R71, R28, -UR11 ;  /* 0x8000000b1c477e21 */ /* 0x000fe20008000000 */
[----:B------:R-:W-:Y:S01]  /*61b0*/  LOP3.LUT R34, R32, R52, RZ, 0xfc, !PT ;  /* 0x0000003420227212 */ /* 0x000fe200078efcff */
[----:B------:R-:W-:Y:S01]  /*61c0*/  FFMA R52, R198, R39, R118 ;  /* 0x00000027c6347223 */ /* 0x000fe20000000076 */
[----:B------:R-:W-:Y:S01]  /*61d0*/  FMNMX3 R63, R43, |R63|, |R0|, !PT ;  /* 0x4000003f2b3f7276 */ /* 0x000fe20007800400 */
[----:B------:R-:W-:Y:S01]  /*61e0*/  FADD R43, R35, -UR11 ;  /* 0x8000000b232b7e21 */ /* 0x000fe20008000000 */
[----:B------:R-:W-:Y:S01]  /*61f0*/  FMUL R39, R72, UR6 ;  /* 0x0000000648277c20 */ /* 0x000fe20008400000 */
[----:B-1----:R-:W-:Y:S01]  /*6200*/  LOP3.LUT R35, R73, R33, R54, 0xfe, !PT ;  /* 0x0000002149237212 */ /* 0x002fe200078efe36 */
[----:B------:R-:W1:Y:S01]  /*6210*/  F2F.BF16.F32 R75, R75 ;  /* 0x0000004b004b7304 */ /* 0x000e620000202000 */
[----:B0-----:R-:W-:Y:S01]  /*6220*/  FMUL R49, R74, UR6 ;  /* 0x000000064a317c20 */ /* 0x001fe20008400000 */
[----:B------:R-:W-:Y:S01]  /*6230*/  FMUL R33, R52, UR10 ;  /* 0x0000000a34217c20 */ /* 0x000fe20008400000 */
[----:B------:R-:W-:Y:S01]  /*6240*/  FMUL R32, R41, UR6 ;  /* 0x0000000629207c20 */ /* 0x000fe20008400000 */
[----:B------:R-:W-:Y:S01]  /*6250*/  FFMA R72, R192, R39, R112 ;  /* 0x00000027c0487223 */ /* 0x000fe20000000070 */
[----:B------:R-:W-:Y:S01]  /*6260*/  FFMA R49, R194, R49, R114 ;  /* 0x00000031c2317223 */ /* 0x000fe20000000072 */
[----:B------:R-:W-:Y:S01]  /*6270*/  FFMA R39, R207, R42, R127 ;  /* 0x0000002acf277223 */ /* 0x000fe2000000007f */
[----:B------:R-:W-:Y:S01]  /*6280*/  FSEL R28, R52, R33, !P1 ;  /* 0x00000021341c7208 */ /* 0x000fe20004800000 */
[----:B------:R-:W-:Y:S01]  /*6290*/  FFMA R41, R201, R32, R121 ;  /* 0x00000020c9297223 */ /* 0x000fe20000000079 */
[----:B------:R-:W-:Y:S01]  /*62a0*/  FMUL R71, R71, UR6 ;  /* 0x0000000647477c20 */ /* 0x000fe20008400000 */
[----:B------:R-:W-:Y:S01]  /*62b0*/  FMUL R33, R72, UR10 ;  /* 0x0000000a48217c20 */ /* 0x000fe20008400000 */
[----:B------:R-:W-:Y:S01]  /*62c0*/  FMUL R32, R49, UR10 ;  /* 0x0000000a31207c20 */ /* 0x000fe20008400000 */
[----:B------:R-:W-:Y:S01]  /*62d0*/  FMNMX3 R54, R63, |R60|, |R39|, !PT ;  /* 0x4000003c3f367276 */ /* 0x000fe20007800427 */
[----:B------:R-:W-:Y:S01]  /*62e0*/  FFMA R42, R188, R71, R108 ;  /* 0x00000047bc2a7223 */ /* 0x000fe2000000006c */
[----:B------:R-:W-:Y:S01]  /*62f0*/  FADD R60, R30, -UR11 ;  /* 0x8000000b1e3c7e21 */ /* 0x000fe20008000000 */
[----:B------:R-:W-:Y:S01]  /*6300*/  FSEL R38, R72, R33, !P1 ;  /* 0x0000002148267208 */ /* 0x000fe20004800000 */
[----:B------:R-:W-:Y:S01]  /*6310*/  FADD R73, R16, -UR11 ;  /* 0x8000000b10497e21 */ /* 0x000fe20008000000 */
[----:B------:R-:W-:Y:S01]  /*6320*/  FSEL R30, R49, R32, !P1 ;  /* 0x00000020311e7208 */ /* 0x000fe20004800000 */
[----:B--2---:R-:W-:Y:S01]  /*6330*/  IMAD.WIDE.U32 R32, R70, 0x10000, RZ ;  /* 0x0001000046207825 */ /* 0x004fe200078e00ff */
[----:B-1----:R-:W-:-:S03]  /*6340*/  SHF.L.U32 R75, R75, 0x10, RZ ;  /* 0x000000104b4b7819 */ /* 0x002fc600000006ff */
[----:B------:R-:W-:Y:S01]  /*6350*/  FMUL R63, R42, UR10 ;  /* 0x0000000a2a3f7c20 */ /* 0x000fe20008400000 */
[----:B------:R-:W-:Y:S01]  /*6360*/  FMUL R71, R60, UR6 ;  /* 0x000000063c477c20 */ /* 0x000fe20008400000 */
[----:B------:R-:W-:Y:S01]  /*6370*/  FMUL R70, R61, UR6 ;  /* 0x000000063d467c20 */ /* 0x000fe20008400000 */
[----:B------:R-:W-:Y:S01]  /*6380*/  LOP3.LUT R33, R75, R33, R48, 0xfe, !PT ;  /* 0x000000214b217212 */ /* 0x000fe200078efe30 */
[----:B------:R-:W-:Y:S01]  /*6390*/  FADD R60, R26, -UR11 ;  /* 0x8000000b1a3c7e21 */ /* 0x000fe20008000000 */
[----:B------:R-:W-:Y:S01]  /*63a0*/  FSEL R48, R42, R63, !P1 ;  /* 0x0000003f2a307208 */ /* 0x000fe20004800000 */
[----:B------:R-:W-:Y:S01]  /*63b0*/  FMUL R63, R24, UR6 ;  /* 0x00000006183f7c20 */ /* 0x000fe20008400000 */
[----:B------:R-:W-:Y:S01]  /*63c0*/  FMUL R24, R55, UR6 ;  /* 0x0000000637187c20 */ /* 0x000fe20008400000 */
[----:B------:R-:W-:Y:S01]  /*63d0*/  FMNMX3 R54, R54, |R62|, |R41|, !PT ;  /* 0x4000003e36367276 */ /* 0x000fe20007800429 */
[----:B------:R-:W-:Y:S01]  /*63e0*/  FFMA R62, R190, R71, R110 ;  /* 0x00000047be3e7223 */ /* 0x000fe2000000006e */
[----:B------:R-:W-:Y:S01]  /*63f0*/  FFMA R61, R184, R63, R104 ;  /* 0x0000003fb83d7223 */ /* 0x000fe20000000068 */
[----:B------:R-:W-:Y:S01]  /*6400*/  FFMA R63, R203, R24, R123 ;  /* 0x00000018cb3f7223 */ /* 0x000fe2000000007b */
[----:B------:R-:W-:Y:S01]  /*6410*/  FADD R71, R20, -UR11 ;  /* 0x8000000b14477e21 */ /* 0x000fe20008000000 */
[----:B------:R-:W-:Y:S01]  /*6420*/  LOP3.LUT R32, R32, R53, RZ, 0xfc, !PT ;  /* 0x0000003520207212 */ /* 0x000fe200078efcff */
[----:B------:R-:W-:Y:S01]  /*6430*/  FMUL R53, R62, UR10 ;  /* 0x0000000a3e357c20 */ /* 0x000fe20008400000 */
[----:B------:R-:W-:Y:S01]  /*6440*/  FFMA R70, R197, R70, R117 ;  /* 0x00000046c5467223 */ /* 0x000fe20000000075 */
[----:B------:R-:W-:Y:S01]  /*6450*/  FMNMX3 R54, R54, |R50|, |R63|, !PT ;  /* 0x4000003236367276 */ /* 0x000fe2000780043f */
[----:B------:R-:W-:Y:S01]  /*6460*/  FMUL R71, R71, UR6 ;  /* 0x0000000647477c20 */ /* 0x000fe20008400000 */
[----:B------:R-:W-:Y:S01]  /*6470*/  FMUL R55, R60, UR6 ;  /* 0x000000063c377c20 */ /* 0x000fe20008400000 */
[----:B------:R-:W-:Y:S01]  /*6480*/  FSEL R53, R62, R53, !P1 ;  /* 0x000000353e357208 */ /* 0x000fe20004800000 */
[C---:B------:R-:W-:Y:S01]  /*6490*/  FMUL R60, R61.reuse, UR10 ;  /* 0x0000000a3d3c7c20 */ /* 0x040fe20008400000 */
[----:B------:R-:W-:Y:S01]  /*64a0*/  FMNMX3 R45, R54, |R45|, |R70|, !PT ;  /* 0x4000002d362d7276 */ /* 0x000fe20007800446 */
[----:B------:R-:W-:Y:S01]  /*64b0*/  FFMA R54, R180, R71, R100 ;  /* 0x00000047b4367223 */ /* 0x000fe20000000064 */
[----:B------:R-:W-:Y:S01]  /*64c0*/  FFMA R55, R186, R55, R106 ;  /* 0x00000037ba377223 */ /* 0x000fe2000000006a */
[----:B------:R0:W-:Y:S01]  /*64d0*/  F2F.BF16.F32 R24, R53 ;  /* 0x0000003500187304 */ /* 0x0001e20000202000 */
[----:B------:R-:W-:Y:S01]  /*64e0*/  FMUL R71, R22, UR6 ;  /* 0x0000000616477c20 */ /* 0x000fe20008400000 */
[----:B------:R-:W-:Y:S01]  /*64f0*/  FSEL R20, R61, R60, !P1 ;  /* 0x0000003c3d147208 */ /* 0x000fe20004800000 */
[----:B------:R-:W-:Y:S01]  /*6500*/  FMUL R22, R47, UR6 ;  /* 0x000000062f167c20 */ /* 0x000fe20008400000 */
[----:B------:R-:W-:Y:S01]  /*6510*/  FADD R74, R18, -UR11 ;  /* 0x8000000b124a7e21 */ /* 0x000fe20008000000 */
[----:B------:R-:W-:Y:S01]  /*6520*/  FFMA R60, R182, R71, R102 ;  /* 0x00000047b63c7223 */ /* 0x000fe20000000066 */
[----:B------:R-:W-:Y:S01]  /*6530*/  @P1 FMUL R0, R0, UR10 ;  /* 0x0000000a00001c20 */ /* 0x000fe20008400000 */
[----:B------:R-:W-:Y:S01]  /*6540*/  @P1 FMUL R39, R39, UR10 ;  /* 0x0000000a27271c20 */ /* 0x000fe20008400000 */
[----:B------:R1:W-:Y:S01]  /*6550*/  F2F.BF16.F32 R26, R48 ;  /* 0x00000030001a7304 */ /* 0x0003e20000202000 */
[----:B0-----:R-:W-:Y:S01]  /*6560*/  FMUL R53, R54, UR10 ;  /* 0x0000000a36357c20 */ /* 0x001fe20008400000 */
[----:B------:R-:W-:Y:S01]  /*6570*/  @P1 FMUL R41, R41, UR10 ;  /* 0x0000000a29291c20 */ /* 0x000fe20008400000 */
[----:B------:R-:W-:Y:S01]  /*6580*/  @P1 FMUL R63, R63, UR10 ;  /* 0x0000000a3f3f1c20 */ /* 0x000fe20008400000 */
[----:B------:R-:W-:-:S02]  /*6590*/  @P1 FMUL R70, R70, UR10 ;  /* 0x0000000a46461c20 */ /* 0x000fc40008400000 */
[----:B------:R-:W-:Y:S01]  /*65a0*/  FSEL R47, R54, R53, !P1 ;  /* 0x00000035362f7208 */ /* 0x000fe20004800000 */
[----:B------:R-:W-:Y:S01]  /*65b0*/  FMUL R53, R73, UR6 ;  /* 0x0000000649357c20 */ /* 0x000fe20008400000 */
[----:B------:R-:W-:Y:S01]  /*65c0*/  FFMA R73, R199, R22, R119 ;  /* 0x00000016c7497223 */ /* 0x000fe20000000077 */
[----:B-1----:R-:W-:Y:S01]  /*65d0*/  FMUL R48, R55, UR10 ;  /* 0x0000000a37307c20 */ /* 0x002fe20008400000 */
[----:B------:R0:W-:Y:S01]  /*65e0*/  F2F.BF16.F32 R22, R47 ;  /* 0x0000002f00167304 */ /* 0x0001e20000202000 */
[----:B------:R-:W-:Y:S02]  /*65f0*/  FFMA R53, R176, R53, R96 ;  /* 0x00000035b0357223 */ /* 0x000fe40000000060 */
[----:B------:R-:W-:Y:S01]  /*6600*/  FMNMX3 R45, R45, |R52|, |R73|, !PT ;  /* 0x400000342d2d7276 */ /* 0x000fe20007800449 */
[----:B------:R-:W-:Y:S01]  /*6610*/  @P1 FMUL R73, R73, UR10 ;  /* 0x0000000a49491c20 */ /* 0x000fe20008400000 */
[----:B------:R-:W-:Y:S01]  /*6620*/  FSEL R50, R55, R48, !P1 ;  /* 0x0000003037327208 */ /* 0x000fe20004800000 */
[----:B------:R-:W-:Y:S01]  /*6630*/  FMUL R48, R51, UR6 ;  /* 0x0000000633307c20 */ /* 0x000fe20008400000 */
[C---:B------:R-:W-:Y:S01]  /*6640*/  FMUL R51, R60.reuse, UR10 ;  /* 0x0000000a3c337c20 */ /* 0x040fe20008400000 */
[----:B------:R-:W1:Y:S02]  /*6650*/  F2F.BF16.F32 R39, R39 ;  /* 0x0000002700277304 */ /* 0x000e640000202000 */
[----:B------:R-:W-:Y:S01]  /*6660*/  FFMA R71, R193, R48, R113 ;  /* 0x00000030c1477223 */ /* 0x000fe20000000071 */
[----:B------:R-:W-:Y:S01]  /*6670*/  FMUL R48, R53, UR10 ;  /* 0x0000000a35307c20 */ /* 0x000fe20008400000 */
[----:B------:R-:W-:Y:S01]  /*6680*/  FSEL R18, R60, R51, !P1 ;  /* 0x000000333c127208 */ /* 0x000fe20004800000 */
[----:B------:R-:W-:-:S02]  /*6690*/  FMUL R51, R74, UR6 ;  /* 0x000000064a337c20 */ /* 0x000fc40008400000 */
[----:B------:R-:W-:Y:S01]  /*66a0*/  FMNMX3 R45, R45, |R72|, |R71|, !PT ;  /* 0x400000482d2d7276 */ /* 0x000fe20007800447 */
[----:B------:R-:W-:Y:S01]  /*66b0*/  FMUL R72, R43, UR6 ;  /* 0x000000062b487c20 */ /* 0x000fe20008400000 */
[----:B0-----:R-:W-:Y:S01]  /*66c0*/  FFMA R47, R178, R51, R98 ;  /* 0x00000033b22f7223 */ /* 0x001fe20000000062 */
[----:B------:R-:W-:Y:S01]  /*66d0*/  FSEL R48, R53, R48, !P1 ;  /* 0x0000003035307208 */ /* 0x000fe20004800000 */
[----:B------:R-:W-:Y:S01]  /*66e0*/  FMUL R51, R12, UR6 ;  /* 0x000000060c337c20 */ /* 0x000fe20008400000 */
[----:B------:R-:W-:Y:S01]  /*66f0*/  FFMA R72, R195, R72, R115 ;  /* 0x00000048c3487223 */ /* 0x000fe20000000073 */
[----:B------:R-:W-:Y:S01]  /*6700*/  F2F.BF16.F32 R46, R46 ;  /* 0x0000002e002e7304 */ /* 0x000fe20000202000 */
[----:B------:R-:W-:Y:S01]  /*6710*/  FMUL R12, R47, UR10 ;  /* 0x0000000a2f0c7c20 */ /* 0x000fe20008400000 */
[----:B------:R-:W-:Y:S01]  /*6720*/  FFMA R52, R172, R51, R92 ;  /* 0x00000033ac347223 */ /* 0x000fe2000000005c */
[----:B------:R-:W-:Y:S01]  /*6730*/  FMUL R51, R14, UR6 ;  /* 0x000000060e337c20 */ /* 0x000fe20008400000 */
[----:B------:R-:W-:Y:S01]  /*6740*/  FMNMX3 R74, R45, |R49|, |R72|, !PT ;  /* 0x400000312d4a7276 */ /* 0x000fe20007800448 */
[----:B------:R-:W-:Y:S01]  /*6750*/  FADD R45, R8, -UR11 ;  /* 0x8000000b082d7e21 */ /* 0x000fe20008000000 */
[----:B------:R-:W-:Y:S01]  /*6760*/  FMUL R75, R52, UR10 ;  /* 0x0000000a344b7c20 */ /* 0x000fe20008400000 */
[----:B------:R-:W-:Y:S01]  /*6770*/  FFMA R51, R174, R51, R94 ;  /* 0x00000033ae337223 */ /* 0x000fe2000000005e */
[----:B------:R0:W-:Y:S01]  /*6780*/  F2F.BF16.F32 R43, R48 ;  /* 0x00000030002b7304 */ /* 0x0001e20000202000 */
[----:B------:R-:W-:Y:S01]  /*6790*/  @P1 FMUL R72, R72, UR10 ;  /* 0x0000000a48481c20 */ /* 0x000fe20008400000 */
[----:B-1----:R-:W-:Y:S01]  /*67a0*/  SHF.L.U32 R39, R39, 0x10, RZ ;  /* 0x0000001027277819 */ /* 0x002fe200000006ff */
[----:B------:R-:W-:Y:S01]  /*67b0*/  FMUL R8, R51, UR10 ;  /* 0x0000000a33087c20 */ /* 0x000fe20008400000 */
[----:B------:R-:W-:Y:S01]  /*67c0*/  FSEL R14, R52, R75, !P1 ;  /* 0x0000004b340e7208 */ /* 0x000fe20004800000 */
[----:B------:R-:W-:Y:S01]  /*67d0*/  FMUL R45, R45, UR6 ;  /* 0x000000062d2d7c20 */ /* 0x000fe20008400000 */
[----:B------:R-:W-:Y:S01]  /*67e0*/  FSEL R12, R47, R12, !P1 ;  /* 0x0000000c2f0c7208 */ /* 0x000fe20004800000 */
[----:B------:R-:W-:Y:S01]  /*67f0*/  @P1 FMUL R71, R71, UR10 ;  /* 0x0000000a47471c20 */ /* 0x000fe20008400000 */
[----:B------:R-:W-:Y:S01]  /*6800*/  FSEL R8, R51, R8, !P1 ;  /* 0x0000000833087208 */ /* 0x000fe20004800000 */
[----:B0-----:R-:W-:Y:S01]  /*6810*/  FADD R48, R10, -UR11 ;  /* 0x8000000b0a307e21 */ /* 0x001fe20008000000 */
[----:B------:R-:W-:Y:S03]  /*6820*/  F2F.BF16.F32 R41, R41 ;  /* 0x0000002900297304 */ /* 0x000fe60000202000 */
[----:B------:R-:W-:Y:S01]  /*6830*/  FMUL R49, R48, UR6 ;  /* 0x0000000630317c20 */ /* 0x000fe20008400000 */
[----:B------:R-:W-:-:S03]  /*6840*/  FADD R48, R4, -UR11 ;  /* 0x8000000b04307e21 */ /* 0x000fc60008000000 */
[----:B------:R-:W-:Y:S01]  /*6850*/  FFMA R49, R170, R49, R90 ;  /* 0x00000031aa317223 */ /* 0x000fe2000000005a */
[----:B------:R-:W-:Y:S01]  /*6860*/  FMUL R75, R48, UR6 ;  /* 0x00000006304b7c20 */ /* 0x000fe20008400000 */
[----:B------:R0:W-:Y:S02]  /*6870*/  F2F.BF16.F32 R10, R8 ;  /* 0x00000008000a7304 */ /* 0x0001e40000202000 */
[----:B------:R-:W-:Y:S01]  /*6880*/  FMUL R4, R49, UR10 ;  /* 0x0000000a31047c20 */ /* 0x000fe20008400000 */
[----:B------:R-:W-:-:S04]  /*6890*/  FFMA R48, R164, R75, R84 ;  /* 0x0000004ba4307223 */ /* 0x000fc80000000054 */
[C---:B------:R-:W-:Y:S01]  /*68a0*/  FMUL R75, R48.reuse, UR10 ;  /* 0x0000000a304b7c20 */ /* 0x040fe20008400000 */
[----:B------:R-:W1:Y:S01]  /*68b0*/  F2F.BF16.F32 R63, R63 ;  /* 0x0000003f003f7304 */ /* 0x000e620000202000 */
[----:B0-----:R-:W-:Y:S01]  /*68c0*/  FMUL R8, R29, UR6 ;  /* 0x000000061d087c20 */ /* 0x001fe20008400000 */
[----:B------:R-:W-:Y:S02]  /*68d0*/  FSEL R4, R49, R4, !P1 ;  /* 0x0000000431047208 */ /* 0x000fe40004800000 */
[----:B------:R-:W-:Y:S01]  /*68e0*/  FSEL R78, R48, R75, !P1 ;  /* 0x0000004b304e7208 */ /* 0x000fe20004800000 */
[----:B------:R-:W-:Y:S01]  /*68f0*/  FFMA R75, R189, R8, R109 ;  /* 0x00000008bd4b7223 */ /* 0x000fe2000000006d */
[----:B------:R-:W-:Y:S02]  /*6900*/  FMUL R8, R31, UR6 ;  /* 0x000000061f087c20 */ /* 0x000fe40008400000 */
[----:B------:R0:W-:Y:S02]  /*6910*/  F2F.BF16.F32 R29, R78 ;  /* 0x0000004e001d7304 */ /* 0x0001e40000202000 */
[----:B------:R-:W-:Y:S01]  /*6920*/  FMNMX3 R74, R74, |R42|, |R75|, !PT ;  /* 0x4000002a4a4a7276 */ /* 0x000fe2000780044b */
[----:B------:R-:W-:Y:S01]  /*6930*/  FFMA R31, R191, R8, R111 ;  /* 0x00000008bf1f7223 */ /* 0x000fe2000000006f */
[----:B------:R-:W-:Y:S01]  /*6940*/  FMUL R8, R21, UR6 ;  /* 0x0000000615087c20 */ /* 0x000fe20008400000 */
[----:B------:R-:W-:Y:S01]  /*6950*/  @P1 FMUL R75, R75, UR10 ;  /* 0x0000000a4b4b1c20 */ /* 0x000fe20008400000 */
[----:B-1----:R-:W-:-:S02]  /*6960*/  SHF.L.U32 R63, R63, 0x10, RZ ;  /* 0x000000103f3f7819 */ /* 0x002fc400000006ff */
[----:B------:R1:W-:Y:S01]  /*6970*/  F2F.BF16.F32 R42, R0 ;  /* 0x00000000002a7304 */ /* 0x0003e20000202000 */
[----:B------:R-:W-:Y:S01]  /*6980*/  FMNMX3 R74, R74, |R62|, |R31|, !PT ;  /* 0x4000003e4a4a7276 */ /* 0x000fe2000780041f */
[----:B------:R-:W-:Y:S01]  /*6990*/  FMUL R62, R25, UR6 ;  /* 0x00000006193e7c20 */ /* 0x000fe20008400000 */
[----:B0-----:R-:W-:Y:S01]  /*69a0*/  FMUL R78, R17, UR6 ;  /* 0x00000006114e7c20 */ /* 0x001fe20008400000 */
[----:B------:R-:W-:Y:S01]  /*69b0*/  FADD R17, R7, -UR11 ;  /* 0x8000000b07117e21 */ /* 0x000fe20008000000 */
[----:B------:R-:W-:Y:S01]  /*69c0*/  @P1 FMUL R31, R31, UR10 ;  /* 0x0000000a1f1f1c20 */ /* 0x000fe20008400000 */
[----:B------:R-:W-:Y:S02]  /*69d0*/  FFMA R62, R185, R62, R105 ;  /* 0x0000003eb93e7223 */ /* 0x000fe40000000069 */
[----:B------:R-:W0:Y:S01]  /*69e0*/  F2F.BF16.F32 R25, R72 ;  /* 0x0000004800197304 */ /* 0x000e220000202000 */
[----:B-1----:R-:W1:Y:S02]  /*69f0*/  S2R R0, SR_TID.X ;  /* 0x0000000000007919 */ /* 0x002e640000002100 */
[----:B------:R-:W-:Y:S01]  /*6a00*/  FMNMX3 R61, R74, |R61|, |R62|, !PT ;  /* 0x4000003d4a3d7276 */ /* 0x000fe2000780043e */
[----:B------:R-:W-:Y:S01]  /*6a10*/  FMUL R74, R27, UR6 ;  /* 0x000000061b4a7c20 */ /* 0x000fe20008400000 */
[----:B------:R-:W-:-:S03]  /*6a20*/  @P1 FMUL R62, R62, UR10 ;  /* 0x0000000a3e3e1c20 */ /* 0x000fc60008400000 */
[----:B------:R-:W-:Y:S01]  /*6a30*/  FFMA R74, R187, R74, R107 ;  /* 0x0000004abb4a7223 */ /* 0x000fe2000000006b */
[----:B------:R2:W3:Y:S04]  /*6a40*/  F2F.BF16.F32 R27, R73 ;  /* 0x00000049001b7304 */ /* 0x0004e80000202000 */
[----:B------:R-:W-:Y:S01]  /*6a50*/  FMNMX3 R61, R61, |R55|, |R74|, !PT ;  /* 0x400000373d3d7276 */ /* 0x000fe2000780044a */
[----:B------:R-:W-:Y:S01]  /*6a60*/  @P1 FMUL R74, R74, UR10 ;  /* 0x0000000a4a4a1c20 */ /* 0x000fe20008400000 */
[----:B------:R-:W-:Y:S02]  /*6a70*/  MOV R55, UR12 ;  /* 0x0000000c00377c02 */ /* 0x000fe40008000f00 */
[----:B------:R-:W-:Y:S01]  /*6a80*/  F2F.BF16.F32 R44, R44 ;  /* 0x0000002c002c7304 */ /* 0x000fe20000202000 */
[----:B--2---:R-:W-:Y:S01]  /*6a90*/  FFMA R73, R181, R8, R101 ;  /* 0x00000008b5497223 */ /* 0x004fe20000000065 */
[----:B------:R-:W-:Y:S01]  /*6aa0*/  FMUL R8, R23, UR6 ;  /* 0x0000000617087c20 */ /* 0x000fe20008400000 */
[----:B0-----:R-:W-:-:S03]  /*6ab0*/  SHF.L.U32 R25, R25, 0x10, RZ ;  /* 0x0000001019197819 */ /* 0x001fc600000006ff */
[----:B------:R-:W-:Y:S01]  /*6ac0*/  FMNMX3 R54, R61, |R54|, |R73|, !PT ;  /* 0x400000363d367276 */ /* 0x000fe20007800449 */
[----:B------:R-:W-:Y:S01]  /*6ad0*/  FFMA R61, R183, R8, R103 ;  /* 0x00000008b73d7223 */ /* 0x000fe20000000067 */
[----:B------:R0:W-:Y:S01]  /*6ae0*/  F2F.BF16.F32 R23, R75 ;  /* 0x0000004b00177304 */ /* 0x0001e20000202000 */
[----:B---3--:R-:W-:Y:S01]  /*6af0*/  SHF.L.U32 R27, R27, 0x10, RZ ;  /* 0x000000101b1b7819 */ /* 0x008fe200000006ff */
[----:B------:R-:W-:Y:S02]  /*6b00*/  @P1 FMUL R73, R73, UR10 ;  /* 0x0000000a49491c20 */ /* 0x000fe40008400000 */
[----:B------:R-:W-:Y:S01]  /*6b10*/  FMNMX3 R72, R54, |R60|, |R61|, !PT ;  /* 0x4000003c36487276 */ /* 0x000fe2000780043d */
[----:B------:R-:W-:Y:S01]  /*6b20*/  FADD R60, R15, -UR11 ;  /* 0x8000000b0f3c7e21 */ /* 0x000fe20008000000 */
[----:B------:R-:W-:Y:S01]  /*6b30*/  FADD R15, R9, -UR11 ;  /* 0x8000000b090f7e21 */ /* 0x000fe20008000000 */
[----:B------:R-:W-:Y:S01]  /*6b40*/  FADD R54, R5, -UR11 ;  /* 0x8000000b05367e21 */ /* 0x000fe20008000000 */
[----:B-1----:R-:W-:Y:S01]  /*6b50*/  LOP3.LUT R8, R0, 0x7f, RZ, 0xc0, !PT ;  /* 0x0000007f00087812 */ /* 0x002fe200078ec0ff */
[----:B0-----:R-:W-:Y:S01]  /*6b60*/  FADD R75, R19, -UR11 ;  /* 0x8000000b134b7e21 */ /* 0x001fe20008000000 */
[----:B------:R-:W-:Y:S01]  /*6b70*/  FADD R19, R6, -UR11 ;  /* 0x8000000b06137e21 */ /* 0x000fe20008000000 */
[----:B------:R-:W-:Y:S01]  /*6b80*/  F2F.BF16.F32 R36, R36 ;  /* 0x0000002400247304 */ /* 0x000fe20000202000 */
[----:B------:R-:W-:Y:S01]  /*6b90*/  LOP3.LUT R8, R8, 0x180, R55, 0xf8, !PT ;  /* 0x0000018008087812 */ /* 0x000fe200078ef837 */
[----:B------:R-:W-:Y:S01]  /*6ba0*/  FADD R55, R11, -UR11 ;  /* 0x8000000b0b377e21 */ /* 0x000fe20008000000 */
[----:B------:R-:W-:Y:S01]  /*6bb0*/  FFMA R11, R177, R78, R97 ;  /* 0x0000004eb10b7223 */ /* 0x000fe20000000061 */
[----:B------:R-:W-:Y:S01]  /*6bc0*/  FMUL R6, R75, UR6 ;  /* 0x000000064b067c20 */ /* 0x000fe20008400000 */
[----:B------:R-:W-:Y:S01]  /*6bd0*/  FMUL R60, R60, UR6 ;  /* 0x000000063c3c7c20 */ /* 0x000fe20008400000 */
[----:B------:R-:W-:Y:S01]  /*6be0*/  FMUL R54, R54, UR6 ;  /* 0x0000000636367c20 */ /* 0x000fe20008400000 */
[----:B------:R-:W-:Y:S01]  /*6bf0*/  @P1 FMUL R61, R61, UR10 ;  /* 0x0000000a3d3d1c20 */ /* 0x000fe20008400000 */
[----:B------:R0:W-:Y:S01]  /*6c00*/  F2F.BF16.F32 R21, R62 ;  /* 0x0000003e00157304 */ /* 0x0001e20000202000 */
[----:B------:R-:W-:Y:S01]  /*6c10*/  FMNMX3 R72, R72, |R53|, |R11|, !PT ;  /* 0x4000003548487276 */ /* 0x000fe2000780040b */
[----:B------:R-:W-:Y:S01]  /*6c20*/  FFMA R60, R175, R60, R95 ;  /* 0x0000003caf3c7223 */ /* 0x000fe2000000005f */
[----:B------:R-:W-:Y:S01]  /*6c30*/  FFMA R54, R165, R54, R85 ;  /* 0x00000036a5367223 */ /* 0x000fe20000000055 */
[----:B------:R-:W-:-:S04]  /*6c40*/  @P1 FMUL R11, R11, UR10 ;  /* 0x0000000a0b0b1c20 */ /* 0x000fc80008400000 */
[----:B------:R1:W2:Y:S01]  /*6c50*/  F2F.BF16.F32 R13, R74 ;  /* 0x0000004a000d7304 */ /* 0x0002a20000202000 */
[----:B0-----:R-:W-:Y:S01]  /*6c60*/  FFMA R62, R179, R6, R99 ;  /* 0x00000006b33e7223 */ /* 0x001fe20000000063 */
[----:B------:R-:W-:-:S04]  /*6c70*/  IMAD.WIDE.U32 R6, R42, 0x10000, RZ ;  /* 0x000100002a067825 */ /* 0x000fc800078e00ff */
[----:B------:R-:W-:Y:S01]  /*6c80*/  FMNMX3 R72, R72, |R47|, |R62|, !PT ;  /* 0x4000002f48487276 */ /* 0x000fe2000780043e */
[----:B------:R-:W-:Y:S01]  /*6c90*/  @P1 FMUL R62, R62, UR10 ;  /* 0x0000000a3e3e1c20 */ /* 0x000fe20008400000 */
[----:B------:R-:W0:Y:S01]  /*6ca0*/  F2F.BF16.F32 R70, R70 ;  /* 0x0000004600467304 */ /* 0x000e220000202000 */
[----:B-1----:R-:W-:Y:S01]  /*6cb0*/  FMUL R74, R79, UR6 ;  /* 0x000000064f4a7c20 */ /* 0x002fe20008400000 */
[----:B------:R-:W-:Y:S02]  /*6cc0*/  LOP3.LUT R46, R6, R46, RZ, 0xfc, !PT ;  /* 0x0000002e062e7212 */ /* 0x000fe400078efcff */
[----:B------:R-:W-:Y:S01]  /*6cd0*/  LOP3.LUT R47, R39, R7, R40, 0xfe, !PT ;  /* 0x00000007272f7212 */ /* 0x000fe200078efe28 */
[----:B------:R-:W-:Y:S01]  /*6ce0*/  FFMA R53, R173, R74, R93 ;  /* 0x0000004aad357223 */ /* 0x000fe2000000005d */
[----:B------:R-:W-:-:S04]  /*6cf0*/  IMAD.WIDE.U32 R6, R41, 0x10000, RZ ;  /* 0x0001000029067825 */ /* 0x000fc800078e00ff */
[----:B------:R-:W-:Y:S01]  /*6d00*/  FMUL R40, R15, UR6 ;  /* 0x000000060f287c20 */ /* 0x000fe20008400000 */
[----:B------:R1:W-:Y:S01]  /*6d10*/  F2F.BF16.F32 R16, R50 ;  /* 0x0000003200107304 */ /* 0x0003e20000202000 */
[----:B--2---:R-:W-:Y:S02]  /*6d20*/  SHF.L.U32 R13, R13, 0x10, RZ ;  /* 0x000000100d0d7819 */ /* 0x004fe400000006ff */
[----:B------:R-:W-:Y:S01]  /*6d30*/  FMNMX3 R72, R72, |R52|, |R53|, !PT ;  /* 0x4000003448487276 */ /* 0x000fe20007800435 */
[----:B------:R-:W-:Y:S01]  /*6d40*/  @P1 FMUL R53, R53, UR10 ;  /* 0x0000000a35351c20 */ /* 0x000fe20008400000 */
[----:B------:R-:W-:Y:S01]  /*6d50*/  LOP3.LUT R6, R6, R44, RZ, 0xfc, !PT ;  /* 0x0000002c06067212 */ /* 0x000fe200078efcff */
[----:B------:R-:W-:Y:S01]  /*6d60*/  FFMA R44, R169, R40, R89 ;  /* 0x00000028a92c7223 */ /* 0x000fe20000000059 */
[----:B------:R-:W-:Y:S01]  /*6d70*/  LOP3.LUT R7, R63, R7, R36, 0xfe, !PT ;  /* 0x000000073f077212 */ /* 0x000fe200078efe24 */
[----:B------:R-:W2:Y:S01]  /*6d80*/  F2F.BF16.F32 R37, R37 ;  /* 0x0000002500257304 */ /* 0x000ea20000202000 */
[----:B-1----:R-:W-:Y:S01]  /*6d90*/  FFMA R50, R168, R45, R88 ;  /* 0x0000002da8327223 */ /* 0x002fe20000000058 */
[----:B------:R-:W-:Y:S01]  /*6da0*/  FMNMX3 R51, R72, |R51|, |R60|, !PT ;  /* 0x4000003348337276 */ /* 0x000fe2000780043c */
[----:B------:R-:W-:Y:S01]  /*6db0*/  FMUL R36, R55, UR6 ;  /* 0x0000000637247c20 */ /* 0x000fe20008400000 */
[----:B0-----:R-:W-:-:S04]  /*6dc0*/  IMAD.WIDE.U32 R40, R70, 0x10000, RZ ;  /* 0x0001000046287825 */ /* 0x001fc800078e00ff */
[----:B------:R-:W-:Y:S01]  /*6dd0*/  FMUL R45, R50, UR10 ;  /* 0x0000000a322d7c20 */ /* 0x000fe20008400000 */
[----:B------:R-:W-:Y:S01]  /*6de0*/  @P1 FMUL R60, R60, UR10 ;  /* 0x0000000a3c3c1c20 */ /* 0x000fe20008400000 */
[----:B------:R-:W0:Y:S03]  /*6df0*/  F2F.BF16.F32 R28, R28 ;  /* 0x0000001c001c7304 */ /* 0x000e260000202000 */
[----:B------:R-:W-:Y:S02]  /*6e00*/  FSEL R45, R50, R45, !P1 ;  /* 0x0000002d322d7208 */ /* 0x000fe40004800000 */
[----:B------:R-:W-:Y:S01]  /*6e10*/  FMNMX3 R50, R51, |R50|, |R44|, !PT ;  /* 0x4000003233327276 */ /* 0x000fe2000780042c */
[----:B------:R-:W-:Y:S01]  /*6e20*/  FFMA R51, R171, R36, R91 ;  /* 0x00000024ab337223 */ /* 0x000fe2000000005b */
[----:B------:R-:W-:Y:S01]  /*6e30*/  @P1 FMUL R44, R44, UR10 ;  /* 0x0000000a2c2c1c20 */ /* 0x000fe20008400000 */
[----:B--2---:R-:W-:Y:S01]  /*6e40*/  LOP3.LUT R36, R40, R37, RZ, 0xfc, !PT ;  /* 0x0000002528247212 */ /* 0x004fe200078efcff */
[----:B------:R-:W1:Y:S02]  /*6e50*/  F2F.BF16.F32 R71, R71 ;  /* 0x0000004700477304 */ /* 0x000e640000202000 */
[----:B------:R-:W-:Y:S01]  /*6e60*/  FMNMX3 R49, R50, |R49|, |R51|, !PT ;  /* 0x4000003132317276 */ /* 0x000fe20007800433 */
[----:B------:R-:W-:Y:S01]  /*6e70*/  FMUL R50, R17, UR6 ;  /* 0x0000000611327c20 */ /* 0x000fe20008400000 */
[----:B------:R-:W-:-:S02]  /*6e80*/  @P1 FMUL R51, R51, UR10 ;  /* 0x0000000a33331c20 */ /* 0x000fc40008400000 */
[----:B------:R-:W-:Y:S01]  /*6e90*/  FMNMX3 R49, R49, |R48|, |R54|, !PT ;  /* 0x4000003031317276 */ /* 0x000fe20007800436 */
[----:B------:R-:W-:Y:S01]  /*6ea0*/  FFMA R50, R167, R50, R87 ;  /* 0x00000032a7327223 */ /* 0x000fe20000000057 */
[----:B------:R-:W2:Y:S01]  /*6eb0*/  F2F.BF16.F32 R38, R38 ;  /* 0x0000002600267304 */ /* 0x000ea20000202000 */
[----:B0-----:R-:W-:Y:S01]  /*6ec0*/  LOP3.LUT R37, R27, R41, R28, 0xfe, !PT ;  /* 0x000000291b257212 */ /* 0x001fe200078efe1c */
[----:B------:R-:W-:Y:S01]  /*6ed0*/  FMUL R27, R19, UR6 ;  /* 0x00000006131b7c20 */ /* 0x000fe20008400000 */
[----:B------:R-:W-:-:S03]  /*6ee0*/  @P1 FMUL R54, R54, UR10 ;  /* 0x0000000a36361c20 */ /* 0x000fc60008400000 */
[----:B------:R-:W-:Y:S01]  /*6ef0*/  FFMA R48, R166, R27, R86 ;  /* 0x0000001ba6307223 */ /* 0x000fe20000000056 */
[----:B-1----:R-:W-:Y:S01]  /*6f00*/  IMAD.WIDE.U32 R40, R71, 0x10000, RZ ;  /* 0x0001000047287825 */ /* 0x002fe200078e00ff */
[----:B------:R-:W0:Y:S03]  /*6f10*/  F2F.BF16.F32 R30, R30 ;  /* 0x0000001e001e7304 */ /* 0x000e260000202000 */
[----:B------:R-:W-:Y:S01]  /*6f20*/  FMUL R17, R48, UR10 ;  /* 0x0000000a30117c20 */ /* 0x000fe20008400000 */
[----:B--2---:R-:W-:-:S04]  /*6f30*/  LOP3.LUT R38, R40, R38, RZ, 0xfc, !PT ;  /* 0x0000002628267212 */ /* 0x004fc800078efcff */
[----:B------:R-:W1:Y:S01]  /*6f40*/  F2F.BF16.F32 R31, R31 ;  /* 0x0000001f001f7304 */ /* 0x000e620000202000 */
[----:B0-----:R-:W-:Y:S01]  /*6f50*/  LOP3.LUT R39, R25, R41, R30, 0xfe, !PT ;  /* 0x0000002919277212 */ /* 0x001fe200078efe1e */
[----:B------:R-:W-:-:S06]  /*6f60*/  IMAD.WIDE.U32 R40, R23, 0x10000, RZ ;  /* 0x0001000017287825 */ /* 0x000fcc00078e00ff */
[----:B------:R-:W0:Y:S01]  /*6f70*/  F2F.BF16.F32 R5, R73 ;  /* 0x0000004900057304 */ /* 0x000e220000202000 */
[----:B------:R-:W-:Y:S02]  /*6f80*/  LOP3.LUT R26, R40, R26, RZ, 0xfc, !PT ;  /* 0x0000001a281a7212 */ /* 0x000fe400078efcff */
[----:B-1----:R-:W-:-:S05]  /*6f90*/  SHF.L.U32 R31, R31, 0x10, RZ ;  /* 0x000000101f1f7819 */ /* 0x002fca00000006ff */
[----:B------:R-:W1:Y:S01]  /*6fa0*/  F2F.BF16.F32 R9, R61 ;  /* 0x0000003d00097304 */ /* 0x000e620000202000 */
[----:B------:R-:W-:Y:S01]  /*6fb0*/  LOP3.LUT R27, R31, R41, R24, 0xfe, !PT ;  /* 0x000000291f1b7212 */ /* 0x000fe200078efe18 */
[----:B------:R-:W-:Y:S01]  /*6fc0*/  IMAD.WIDE.U32 R40, R21, 0x10000, RZ ;  /* 0x0001000015287825 */ /* 0x000fe200078e00ff */
[----:B------:R-:W-:Y:S01]  /*6fd0*/  FSEL R31, R48, R17, !P1 ;  /* 0x00000011301f7208 */ /* 0x000fe20004800000 */
[----:B------:R-:W2:Y:S01]  /*6fe0*/  LDC.64 R24, c[0x0][0x3c8] ;  /* 0x0000f200ff187b82 */ /* 0x000ea20000000a00 */
[----:B------:R-:W-:Y:S01]  /*6ff0*/  FMNMX3 R17, R49, |R48|, |R50|, !PT ;  /* 0x4000003031117276 */ /* 0x000fe20007800432 */
[----:B------:R-:W-:Y:S02]  /*7000*/  @P1 FMUL R50, R50, UR10 ;  /* 0x0000000a32321c20 */ /* 0x000fe40008400000 */
[----:B------:R-:W3:Y:S01]  /*7010*/  F2F.BF16.F32 R20, R20 ;  /* 0x0000001400147304 */ /* 0x000ee20000202000 */
[----:B0-----:R-:W-:Y:S01]  /*7020*/  IMAD.WIDE.U32 R48, R5, 0x10000, RZ ;  /* 0x0001000005307825 */ /* 0x001fe200078e00ff */
[----:B------:R-:W-:Y:S01]  /*7030*/  LOP3.LUT R21, R13, R41, R16, 0xfe, !PT ;  /* 0x000000290d157212 */ /* 0x000fe200078efe10 */
[----:B------:R0:W-:Y:S01]  /*7040*/  STL [R1], R17 ;  /* 0x0000001101007387 */ /* 0x0001e20000100800 */
[----:B------:R-:W-:-:S04]  /*7050*/  LOP3.LUT R22, R48, R22, RZ, 0xfc, !PT ;  /* 0x0000001630167212 */ /* 0x000fc800078efcff */
[----:B------:R-:W0:Y:S01]  /*7060*/  F2F.BF16.F32 R11, R11 ;  /* 0x0000000b000b7304 */ /* 0x000e220000202000 */
[----:B-1----:R-:W-:Y:S02]  /*7070*/  SHF.L.U32 R9, R9, 0x10, RZ ;  /* 0x0000001009097819 */ /* 0x002fe400000006ff */
[----:B---3--:R-:W-:-:S05]  /*7080*/  LOP3.LUT R20, R40, R20, RZ, 0xfc, !PT ;  /* 0x0000001428147212 */ /* 0x008fca00078efcff */
[----:B------:R-:W1:Y:S01]  /*7090*/  F2F.BF16.F32 R18, R18 ;  /* 0x0000001200127304 */ /* 0x000e620000202000 */
[----:B0-----:R-:W-:-:S07]  /*70a0*/  IMAD.WIDE.U32 R16, R11, 0x10000, RZ ;  /* 0x000100000b107825 */ /* 0x001fce00078e00ff */
[----:B------:R-:W0:Y:S01]  /*70b0*/  F2F.BF16.F32 R15, R62 ;  /* 0x0000003e000f7304 */ /* 0x000e220000202000 */
[----:B------:R-:W-:Y:S02]  /*70c0*/  LOP3.LUT R16, R16, R43, RZ, 0xfc, !PT ;  /* 0x0000002b10107212 */ /* 0x000fe400078efcff */
[----:B-1----:R-:W-:-:S05]  /*70d0*/  LOP3.LUT R23, R9, R49, R18, 0xfe, !PT ;  /* 0x0000003109177212 */ /* 0x002fca00078efe12 */
[----:B------:R-:W1:Y:S01]  /*70e0*/  F2F.BF16.F32 R42, R53 ;  /* 0x00000035002a7304 */ /* 0x000e620000202000 */
[----:B------:R-:W-:-:S05]  /*70f0*/  MOV R9, UR7 ;  /* 0x0000000700097c02 */ /* 0x000fca0008000f00 */
[----:B------:R-:W-:Y:S01]  /*7100*/  IMAD R9, R9, 0x2800, R8 ;  /* 0x0000280009097824 */ /* 0x000fe200078e0208 */
[----:B0-----:R-:W-:Y:S01]  /*7110*/  SHF.L.U32 R15, R15, 0x10, RZ ;  /* 0x000000100f0f7819 */ /* 0x001fe200000006ff */
[----:B------:R-:W0:Y:S03]  /*7120*/  F2F.BF16.F32 R28, R60 ;  /* 0x0000003c001c7304 */ /* 0x000e260000202000 */
[C---:B------:R-:W-:Y:S02]  /*7130*/  IADD3 R75, PT, PT, R9.reuse, 0x800, RZ ;  /* 0x00000800094b7810 */ /* 0x040fe40007ffe0ff */
[C---:B------:R-:W-:Y:S01]  /*7140*/  IADD3 R43, PT, PT, R9.reuse, 0x1200, RZ ;  /* 0x00001200092b7810 */ /* 0x040fe20007ffe0ff */
[----:B-1----:R-:W-:Y:S02]  /*7150*/  IMAD.WIDE.U32 R40, R42, 0x10000, RZ ;  /* 0x000100002a287825 */ /* 0x002fe400078e00ff */
[----:B------:R-:W1:Y:S01]  /*7160*/  F2F.BF16.F32 R12, R12 ;  /* 0x0000000c000c7304 */ /* 0x000e620000202000 */
[----:B------:R-:W-:-:S02]  /*7170*/  IADD3 R49, PT, PT, R9, 0x1600, RZ ;  /* 0x0000160009317810 */ /* 0x000fc40007ffe0ff */
[----:B------:R-:W-:Y:S01]  /*7180*/  IADD3 R53, PT, PT, R9, 0x1a00, RZ ;  /* 0x00001a0009357810 */ /* 0x000fe20007ffe0ff */
[--C-:B--2---:R-:W-:Y:S01]  /*7190*/  IMAD.WIDE.U32 R42, R43, 0x8, R24.reuse ;  /* 0x000000082b2a7825 */ /* 0x104fe200078e0018 */
[C---:B------:R-:W-:Y:S02]  /*71a0*/  IADD3 R55, PT, PT, R9.reuse, 0x1c00, RZ ;  /* 0x00001c0009377810 */ /* 0x040fe40007ffe0ff */
[----:B0-----:R-:W-:Y:S01]  /*71b0*/  SHF.L.U32 R5, R28, 0x10, RZ ;  /* 0x000000101c057819 */ /* 0x001fe200000006ff */
[----:B------:R-:W0:Y:S01]  /*71c0*/  F2F.BF16.F32 R19, R44 ;  /* 0x0000002c00137304 */ /* 0x000e220000202000 */
[----:B------:R-:W-:Y:S01]  /*71d0*/  IADD3 R61, PT, PT, R9, 0x1e00, RZ ;  /* 0x00001e00093d7810 */ /* 0x000fe20007ffe0ff */
[--C-:B------:R-:W-:Y:S01]  /*71e0*/  IMAD.WIDE.U32 R48, R49, 0x8, R24.reuse ;  /* 0x0000000831307825 */ /* 0x100fe200078e0018 */
[C---:B------:R-:W-:Y:S02]  /*71f0*/  IADD3 R63, PT, PT, R9.reuse, 0x2000, RZ ;  /* 0x00002000093f7810 */ /* 0x040fe40007ffe0ff */
[----:B------:R-:W-:Y:S01]  /*7200*/  IADD3 R71, PT, PT, R9, 0x2400, RZ ;  /* 0x0000240009477810 */ /* 0x000fe20007ffe0ff */
[----:B------:R-:W-:Y:S01]  /*7210*/  IMAD.WIDE.U32 R52, R53, 0x8, R24 ;  /* 0x0000000835347825 */ /* 0x000fe200078e0018 */
[----:B-1----:R-:W-:Y:S01]  /*7220*/  LOP3.LUT R17, R15, R17, R12, 0xfe, !PT ;  /* 0x000000110f117212 */ /* 0x002fe200078efe0c */
[----:B------:R1:W2:Y:S01]  /*7230*/  F2F.BF16.F32 R30, R51 ;  /* 0x00000033001e7304 */ /* 0x0002a20000202000 */
[----:B------:R-:W-:Y:S01]  /*7240*/  LOP3.LUT R15, R5, R41, R10, 0xfe, !PT ;  /* 0x00000029050f7212 */ /* 0x000fe200078efe0a */
[C---:B------:R-:W-:Y:S01]  /*7250*/  IMAD.WIDE.U32 R10, R9.reuse, 0x8, R24 ;  /* 0x00000008090a7825 */ /* 0x040fe200078e0018 */
[----:B------:R-:W-:-:S02]  /*7260*/  IADD3 R41, PT, PT, R9, 0x1000, RZ ;  /* 0x0000100009297810 */ /* 0x000fc40007ffe0ff */
[----:B------:R-:W-:Y:S01]  /*7270*/  IADD3 R73, PT, PT, R9, 0x2600, RZ ;  /* 0x0000260009497810 */ /* 0x000fe20007ffe0ff */
[--C-:B------:R-:W-:Y:S01]  /*7280*/  IMAD.WIDE.U32 R60, R61, 0x8, R24.reuse ;  /* 0x000000083d3c7825 */ /* 0x100fe200078e0018 */
[----:B------:R3:W-:Y:S01]  /*7290*/  STG.E.64 desc[UR8][R10.64+0x1000], R2 ;  /* 0x001000020a007986 */ /* 0x0007e2000c101b08 */
[----:B------:R-:W4:Y:S01]  /*72a0*/  F2F.BF16.F32 R54, R54 ;  /* 0x0000003600367304 */ /* 0x000f220000202000 */
[----:B-1----:R-:W-:Y:S01]  /*72b0*/  IADD3 R51, PT, PT, R9, 0x1800, RZ ;  /* 0x0000180009337810 */ /* 0x002fe20007ffe0ff */
[----:B0-----:R-:W-:Y:S01]  /*72c0*/  IMAD.WIDE.U32 R12, R19, 0x10000, RZ ;  /* 0x00010000130c7825 */ /* 0x001fe200078e00ff */
[----:B------:R-:W-:Y:S03]  /*72d0*/  STG.E.64 desc[UR8][R10.64], R76 ;  /* 0x0000004c0a007986 */ /* 0x000fe6000c101b08 */
[--C-:B------:R-:W-:Y:S01]  /*72e0*/  IMAD.WIDE.U32 R62, R63, 0x8, R24.reuse ;  /* 0x000000083f3e7825 */ /* 0x100fe200078e0018 */
[----:B--2---:R-:W-:Y:S01]  /*72f0*/  SHF.L.U32 R5, R30, 0x10, RZ ;  /* 0x000000101e057819 */ /* 0x004fe200000006ff */
[----:B------:R-:W0:Y:S01]  /*7300*/  F2F.BF16.F32 R50, R50 ;  /* 0x0000003200327304 */ /* 0x000e220000202000 */
[----:B------:R1:W-:Y:S01]  /*7310*/  STG.E.64 desc[UR8][R10.64+0x2000], R68 ;  /* 0x002000440a007986 */ /* 0x0003e2000c101b08 */
[----:B------:R-:W-:-:S03]  /*7320*/  IMAD.WIDE.U32 R70, R71, 0x8, R24 ;  /* 0x0000000847467825 */ /* 0x000fc600078e0018 */
[----:B------:R2:W-:Y:S01]  /*7330*/  STG.E.64 desc[UR8][R10.64+0x3000], R64 ;  /* 0x003000400a007986 */ /* 0x0005e2000c101b08 */
[--C-:B---3--:R-:W-:Y:S02]  /*7340*/  IMAD.WIDE.U32 R2, R75, 0x8, R24.reuse ;  /* 0x000000084b027825 */ /* 0x108fe400078e0018 */
[----:B------:R-:W3:Y:S02]  /*7350*/  F2F.BF16.F32 R4, R4 ;  /* 0x0000000400047304 */ /* 0x000ee40000202000 */
[----:B----4-:R-:W-:Y:S01]  /*7360*/  IMAD.WIDE.U32 R18, R54, 0x10000, RZ ;  /* 0x0001000036127825 */ /* 0x010fe200078e00ff */
[----:B------:R2:W-:Y:S03]  /*7370*/  STG.E.64 desc[UR8][R2.64], R66 ;  /* 0x0000004202007986 */ /* 0x0005e6000c101b08 */
[----:B------:R-:W-:Y:S01]  /*7380*/  IMAD.WIDE.U32 R54, R55, 0x8, R24 ;  /* 0x0000000837367825 */ /* 0x000fe200078e0018 */
[----:B0-----:R-:W-:Y:S01]  /*7390*/  SHF.L.U32 R50, R50, 0x10, RZ ;  /* 0x0000001032327819 */ /* 0x001fe200000006ff */
[----:B------:R-:W0:Y:S01]  /*73a0*/  F2F.BF16.F32 R31, R31 ;  /* 0x0000001f001f7304 */ /* 0x000e220000202000 */
[----:B-1----:R-:W-:-:S05]  /*73b0*/  IADD3 R69, PT, PT, R9, 0x2200, RZ ;  /* 0x0000220009457810 */ /* 0x002fca0007ffe0ff */
[----:B------:R-:W-:Y:S01]  /*73c0*/  IMAD.WIDE.U32 R68, R69, 0x8, R24 ;  /* 0x0000000845447825 */ /* 0x000fe200078e0018 */
[----:B---3--:R-:W-:Y:S01]  /*73d0*/  LOP3.LUT R13, R5, R13, R4, 0xfe, !PT ;  /* 0x0000000d050d7212 */ /* 0x008fe200078efe04 */
[----:B------:R-:W1:Y:S01]  /*73e0*/  F2F.BF16.F32 R45, R45 ;  /* 0x0000002d002d7304 */ /* 0x000e620000202000 */
[----:B------:R-:W-:Y:S02]  /*73f0*/  LOP3.LUT R4, R18, R29, RZ, 0xfc, !PT ;  /* 0x0000001d12047212 */ /* 0x000fe400078efcff */
[----:B------:R-:W-:Y:S02]  /*7400*/  IADD3 R29, PT, PT, R9, 0xc00, RZ ;  /* 0x00000c00091d7810 */ /* 0x000fe40007ffe0ff */
[----:B0-----:R-:W-:-:S03]  /*7410*/  LOP3.LUT R5, R50, R19, R31, 0xfe, !PT ;  /* 0x0000001332057212 */ /* 0x001fc600078efe1f */
[----:B------:R-:W0:Y:S01]  /*7420*/  F2F.BF16.F32 R14, R14 ;  /* 0x0000000e000e7304 */ /* 0x000e220000202000 */
[----:B------:R-:W-:Y:S01]  /*7430*/  IADD3 R19, PT, PT, R9, 0xa00, RZ ;  /* 0x00000a0009137810 */ /* 0x000fe20007ffe0ff */
[----:B------:R-:W-:Y:S01]  /*7440*/  IMAD.WIDE.U32 R28, R29, 0x8, R24 ;  /* 0x000000081d1c7825 */ /* 0x000fe200078e0018 */
[----:B------:R-:W-:-:S03]  /*7450*/  IADD3 R31, PT, PT, R9, 0xe00, RZ ;  /* 0x00000e00091f7810 */ /* 0x000fc60007ffe0ff */
[--C-:B------:R-:W-:Y:S01]  /*7460*/  IMAD.WIDE.U32 R18, R19, 0x8, R24.reuse ;  /* 0x0000000813127825 */ /* 0x100fe200078e0018 */
[----:B-1----:R-:W-:Y:S02]  /*7470*/  LOP3.LUT R12, R12, R45, RZ, 0xfc, !PT ;  /* 0x0000002d0c0c7212 */ /* 0x002fe400078efcff */
[----:B------:R-:W-:Y:S01]  /*7480*/  IADD3 R45, PT, PT, R9, 0x1400, RZ ;  /* 0x00001400092d7810 */ /* 0x000fe20007ffe0ff */
[--C-:B------:R-:W-:Y:S01]  /*7490*/  IMAD.WIDE.U32 R30, R31, 0x8, R24.reuse ;  /* 0x000000081f1e7825 */ /* 0x100fe200078e0018 */
[----:B------:R2:W-:Y:S03]  /*74a0*/  STG.E.64 desc[UR8][R18.64], R58 ;  /* 0x0000003a12007986 */ /* 0x0005e6000c101b08 */
[--C-:B------:R-:W-:Y:S01]  /*74b0*/  IMAD.WIDE.U32 R44, R45, 0x8, R24.reuse ;  /* 0x000000082d2c7825 */ /* 0x100fe200078e0018 */
[----:B0-----:R-:W-:Y:S01]  /*74c0*/  LOP3.LUT R14, R40, R14, RZ, 0xfc, !PT ;  /* 0x0000000e280e7212 */ /* 0x001fe200078efcff */
        /* <DEDUP_REMOVED lines=17> */
.L_x_6250:
[----:B------:R-:W0:Y:S01]  /*75e0*/  LDCU UR6, c[0x0][0x380] ;  /* 0x00007000ff0677ac */ /* 0x000e220008000800 */
[----:B------:R-:W1:Y:S01]  /*75f0*/  LDCU UR11, c[0x0][0x388] ;  /* 0x00007100ff0b77ac */ /* 0x000e620008000800 */
[----:B------:R-:W-:Y:S02]  /*7600*/  UIADD3 UR4, UPT, UPT, UR4, 0x1, URZ ;  /* 0x0000000104047890 */ /* 0x000fe4000fffe0ff */
[----:B------:R-:W-:Y:S02]  /*7610*/  UPLOP3.LUT UP1, UPT, UPT, UPT, UP1, 0x40, 0x4 ;  /* 0x000000000004789c */ /* 0x000fe40003f2e810 */
[----:B------:R-:W-:Y:S02]  /*7620*/  ULOP3.LUT UR4, UR4, 0x3, URZ, 0xc0, !UPT ;  /* 0x0000000304047892 */ /* 0x000fe4000f8ec0ff */
[----:B0-----:R-:W-:-:S04]  /*7630*/  UIADD3 UR7, UPT, UPT, UR7, UR6, URZ ;  /* 0x0000000607077290 */ /* 0x001fc8000fffe0ff */
[----:B-1----:R-:W-:-:S09]  /*7640*/  UISETP.GE.AND UP0, UPT, UR7, UR11, UPT ;  /* 0x0000000b0700728c */ /* 0x002fd2000bf06270 */
[----:B------:R-:W-:Y:S05]  /*7650*/  BRA.U !UP0, `(.L_x_6251) ;  /* 0xffffff9108d07547 */ /* 0x000fea000b83ffff */
.L_x_6227:
[----:B------:R-:W0:Y:S02]  /*7660*/  LDCU.64 UR6, c[0x0][0x3f8] ;  /* 0x00007f00ff0677ac */ /* 0x000e240008000a00 */
[----:B0-----:R-:W-:-:S04]  /*7670*/  UISETP.NE.U32.AND UP0, UPT, UR6, URZ, UPT ;  /* 0x000000ff0600728c */ /* 0x001fc8000bf05070 */
[----:B------:R-:W-:-:S09]  /*7680*/  UISETP.NE.AND.EX UP0, UPT, UR7, URZ, UPT, UP0 ;  /* 0x000000ff0700728c */ /* 0x000fd2000bf05300 */
[----:B------:R-:W-:Y:S05]  /*7690*/  BRA.U !UP0, `(.L_x_6252) ;  /* 0x0000000108a47547 */ /* 0x000fea000b800000 */
[----:B--23--:R-:W2:Y:S01]  /*76a0*/  LDL.LU R3, [R1] ;  /* 0x0000000001037983 */ /* 0x00cea20000300800 */
[----:B------:R-:W-:Y:S01]  /*76b0*/  LOP3.LUT P0, RZ, R0, 0x1f, RZ, 0xc0, !PT ;  /* 0x0000001f00ff7812 */ /* 0x000fe2000780c0ff */
[----:B------:R-:W-:-:S12]  /*76c0*/  BSSY B0, `(.L_x_6252) ;  /* 0x0000026000007945 */ /* 0x000fd80003800000 */
[----:B------:R-:W0:Y:S01]  /*76d0*/  @!P0 S2R R9, SR_CgaCtaId ;  /* 0x0000000000098919 */ /* 0x000e220000008800 */
[----:B------:R-:W-:Y:S02]  /*76e0*/  @!P0 MOV R8, 0x400 ;  /* 0x0000040000088802 */ /* 0x000fe40000000f00 */
[----:B------:R-:W-:-:S04]  /*76f0*/  @!P0 SHF.R.U32.HI R7, RZ, 0x3, R0 ;  /* 0x00000003ff078819 */ /* 0x000fc80000011600 */
[----:B------:R-:W-:Y:S01]  /*7700*/  @!P0 LOP3.LUT R7, R7, 0x7c, RZ, 0xc0, !PT ;  /* 0x0000007c07078812 */ /* 0x000fe200078ec0ff */
[----:B--2---:R-:W1:Y:S02]  /*7710*/  SHFL.DOWN PT, R2, R3, 0x10, 0x1f ;  /* 0x0a001f0003027f89 */ /* 0x004e6400000e0000 */
[----:B-1----:R-:W-:-:S05]  /*7720*/  FMNMX R2, R2, R3, !PT ;  /* 0x0000000302027209 */ /* 0x002fca0007800000 */
[----:B------:R-:W1:Y:S02]  /*7730*/  SHFL.DOWN PT, R3, R2, 0x8, 0x1f ;  /* 0x09001f0002037f89 */ /* 0x000e6400000e0000 */
[----:B-1----:R-:W-:Y:S02]  /*7740*/  FMNMX R3, R2, R3, !PT ;  /* 0x0000000302037209 */ /* 0x002fe40007800000 */
[----:B0-----:R-:W-:-:S03]  /*7750*/  @!P0 LEA R2, R9, R8, 0x18 ;  /* 0x0000000809028211 */ /* 0x001fc600078ec0ff */
        /* <DEDUP_REMOVED lines=23> */
.L_x_6259:
[----:B------:R-:W-:Y:S02]  /*78d0*/  ISETP.NE.AND P0, PT, R0, RZ, PT ;  /* 0x000000ff0000720c */ /* 0x000fe40003f05270 */
[----:B-1----:R-:W-:-:S11]  /*78e0*/  FMNMX R5, R3, R4, !PT ;  /* 0x0000000403057209 */ /* 0x002fd60007800000 */
[----:B------:R-:W-:Y:S05]  /*78f0*/  @P0 BRA `(.L_x_6253) ;  /* 0x0000000000080947 */ /* 0x000fea0003800000 */
[----:B0-----:R-:W0:Y:S02]  /*7900*/  LDC.64 R2, c[0x0][0x3f8] ;  /* 0x0000fe00ff027b82 */ /* 0x001e240000000a00 */
[----:B0-----:R1:W-:Y:S02]  /*7910*/  REDG.E.MAX.S32.STRONG.GPU desc[UR8][R2.64], R5 ;  /* 0x000000050200798e */ /* 0x0013e4000d12e308 */
.L_x_6253:
[----:B------:R-:W-:Y:S05]  /*7920*/  BSYNC B0 ;  /* 0x0000000000007941 */ /* 0x000fea0003800000 */
.L_x_6252:
        /* <DEDUP_REMOVED lines=12> */
[----:B0123--:R-:W-:Y:S05]  /*79f0*/  CALL.REL.NOINC `($__internal_50_$__cuda_sm20_rcp_rn_f32_slowpath) ;  /* 0x00000000005c7944 */ /* 0x00ffea0003c00000 */
[----:B------:R-:W-:Y:S05]  /*7a00*/  BRA `(.L_x_6256) ;  /* 0x0000000000147947 */ /* 0x000fea0003800000 */
.L_x_6255:
[----:B------:R-:W4:Y:S01]  /*7a10*/  MUFU.RCP R0, UR10 ;  /* 0x0000000a00007d08 */ /* 0x000f220008001000 */
[----:B0123--:R-:W-:-:S05]  /*7a20*/  MOV R3, UR10 ;  /* 0x0000000a00037c02 */ /* 0x00ffca0008000f00 */
[----:B----4-:R-:W-:-:S04]  /*7a30*/  FFMA R2, R0, R3, -1 ;  /* 0xbf80000000027423 */ /* 0x010fc80000000003 */
[----:B------:R-:W-:-:S04]  /*7a40*/  FADD.FTZ R3, -R2, -RZ ;  /* 0x800000ff02037221 */ /* 0x000fc80000010100 */
[----:B------:R-:W-:-:S07]  /*7a50*/  FFMA R0, R0, R3, R0 ;  /* 0x0000000300007223 */ /* 0x000fce0000000000 */
.L_x_6256:
[----:B------:R-:W0:Y:S02]  /*7a60*/  LDC.64 R2, c[0x0][0x3f0] ;  /* 0x0000fc00ff027b82 */ /* 0x000e240000000a00 */
[----:B0-----:R-:W-:Y:S01]  /*7a70*/  STG.E desc[UR8][R2.64], R0 ;  /* 0x0000000002007986 */ /* 0x001fe2000c101908 */
[----:B------:R-:W-:Y:S05]  /*7a80*/  EXIT ;  /* 0x000000000000794d */ /* 0x000fea0003800000 */
.L_x_6254:
[----:B------:R-:W-:Y:S02]  /*7a90*/  MOV R6, 0x2 ;  /* 0x0000000200067802 */ /* 0x000fe40000000f00 */
[----:B------:R-:W-:Y:S02]  /*7aa0*/  MOV R7, 0x1f ;  /* 0x0000001f00077802 */ /* 0x000fe40000000f00 */
[----:B------:R-:W-:-:S07]  /*7ab0*/  MOV R5, 0xffffffff ;  /* 0xffffffff00057802 */ /* 0x000fce0000000f00 */
[----:B01----:R-:W-:Y:S05]  /*7ac0*/  WARPSYNC.COLLECTIVE R5, `(.L_x_6257) ;  /* 0x0000000005087348 */ /* 0x003fea0003c00000 */
[----:B-1----:R1:W2:Y:S02]  /*7ad0*/  SHFL.DOWN P0, R4, R2, R6, R7 ;  /* 0x0800000602047389 */ /* 0x0022a40000000007 */
[----:B012---:R-:W-:Y:S05]  /*7ae0*/  ENDCOLLECTIVE ;  /* 0x000000000000791b */ /* 0x007fea0003800000 */
.L_x_6257:
[----:B------:R-:W-:Y:S02]  /*7af0*/  MOV R6, 0x1 ;  /* 0x0000000100067802 */ /* 0x000fe40000000f00 */
[----:B------:R-:W-:-:S04]  /*7b00*/  MOV R3, R4 ;  /* 0x0000000400037202 */ /* 0x000fc80000000f00 */
[----:B------:R-:W-:-:S04]  /*7b10*/  FMNMX R3, R3, R2, !PT ;  /* 0x0000000203037209 */ /* 0x000fc80007800000 */
[----:B------:R-:W-:-:S07]  /*7b20*/  MOV R2, R3 ;  /* 0x0000000300027202 */ /* 0x000fce0000000f00 */
[----:B------:R-:W-:Y:S05]  /*7b30*/  WARPSYNC.COLLECTIVE R5, `(.L_x_6258) ;  /* 0x0000000005087348 */ /* 0x000fea0003c00000 */
[----:B------:R0:W1:Y:S02]  /*7b40*/  SHFL.DOWN P0, R4, R2, R6, R7 ;  /* 0x0800000602047389 */ /* 0x0000640000000007 */
[----:B01----:R-:W-:Y:S05]  /*7b50*/  ENDCOLLECTIVE ;  /* 0x000000000000791b */ /* 0x003fea0003800000 */
.L_x_6258:
[----:B------:R-:W-:Y:S05]  /*7b60*/  BRA `(.L_x_6259) ;  /* 0xfffffffc00587947 */ /* 0x000fea000383ffff */
        .weak           $__internal_50_$__cuda_sm20_rcp_rn_f32_slowpath
        .type           $__internal_50_$__cuda_sm20_rcp_rn_f32_slowpath,@function
        .size           $__internal_50_$__cuda_sm20_rcp_rn_f32_slowpath,(.L_x_12918 - $__internal_50_$__cuda_sm20_rcp_rn_f32_slowpath)
$__internal_50_$__cuda_sm20_rcp_rn_f32_slowpath:
        /* <DEDUP_REMOVED lines=15> */
.L_x_6261:
[----:B------:R-:W-:-:S04]  /*7c60*/  IADD3 R249, PT, PT, R248, -0xfd, RZ ;  /* 0xffffff03f8f97810 */ /* 0x000fc80007ffe0ff */
[----:B------:R-:W-:-:S13]  /*7c70*/  ISETP.GT.U32.AND P1, PT, R249, 0x1, PT ;  /* 0x00000001f900780c */ /* 0x000fda0003f24070 */
[----:B------:R-:W-:Y:S05]  /*7c80*/  @P1 BRA `(.L_x_6263) ;  /* 0x0000000000941947 */ /* 0x000fea0003800000 */
[----:B------:R-:W-:Y:S01]  /*7c90*/  LOP3.LUT R252, R0, 0x7fffff, RZ, 0xc0, !PT ;  /* 0x007fffff00fc7812 */ /* 0x000fe200078ec0ff */
[----:B------:R-:W-:Y:S03]  /*7ca0*/  STL [R1+0x10], R4 ;  /* 0x0000100401007387 */ /* 0x000fe60000100800 */
[----:B------:R-:W-:Y:S01]  /*7cb0*/  LOP3.LUT R252, R252, 0x3f800000, RZ, 0xfc, !PT ;  /* 0x3f800000fcfc7812 */ /* 0x000fe200078efcff */
[----:B------:R0:W-:Y:S03]  /*7cc0*/  STL [R1+0xc], R3 ;  /* 0x00000c0301007387 */ /* 0x0001e60000100800 */
[----:B------:R-:W1:Y:S01]  /*7cd0*/  MUFU.RCP R249, R252 ;  /* 0x000000fc00f97308 */ /* 0x000e620000001000 */
[----:B------:R2:W-:Y:S01]  /*7ce0*/  STL [R1+0x8], R2 ;  /* 0x0000080201007387 */ /* 0x0005e20000100800 */
[----:B0-----:R-:W-:-:S02]  /*7cf0*/  IADD3 R3, PT, PT, R248, -0xfd, RZ ;  /* 0xffffff03f8037810 */ /* 0x001fc40007ffe0ff */
[----:B------:R-:W-:Y:S01]  /*7d00*/  IADD3 R248, PT, PT, R248, -0xfc, RZ ;  /* 0xffffff04f8f87810 */ /* 0x000fe20007ffe0ff */
[----:B-1----:R-:W-:-:S04]  /*7d10*/  FFMA R252, R252, R249, -1 ;  /* 0xbf800000fcfc7423 */ /* 0x002fc800000000f9 */
[----:B------:R-:W-:-:S04]  /*7d20*/  FADD.FTZ R4, -R252, -RZ ;  /* 0x800000fffc047221 */ /* 0x000fc80000010100 */
[CCC-:B------:R-:W-:Y:S01]  /*7d30*/  FFMA.RM R252, R249.reuse, R4.reuse, R249.reuse ;  /* 0x00000004f9fc7223 */ /* 0x1c0fe200000040f9 */
[----:B------:R-:W-:-:S05]  /*7d40*/  FFMA.RP R249, R249, R4, R249 ;  /* 0x00000004f9f97223 */ /* 0x000fca00000080f9 */
[C---:B------:R-:W-:Y:S02]  /*7d50*/  FSETP.NEU.FTZ.AND P1, PT, R252.reuse, R249, PT ;  /* 0x000000f9fc00720b */ /* 0x040fe40003f3d000 */
[----:B------:R-:W-:Y:S01]  /*7d60*/  LOP3.LUT R249, R252, 0x7fffff, RZ, 0xc0, !PT ;  /* 0x007ffffffcf97812 */ /* 0x000fe200078ec0ff */
[----:B------:R-:W-:-:S03]  /*7d70*/  HFMA2 R252, -RZ, RZ, 0, 1.78813934326171875e-07 ;  /* 0x00000003fffc7431 */ /* 0x000fc600000001ff */
[----:B------:R-:W-:Y:S02]  /*7d80*/  LOP3.LUT R249, R249, 0x800000, RZ, 0xfc, !PT ;  /* 0x00800000f9f97812 */ /* 0x000fe400078efcff */
[----:B------:R-:W-:-:S04]  /*7d90*/  SHF.L.U32 R252, R252, R3, RZ ;  /* 0x00000003fcfc7219 */ /* 0x000fc800000006ff */
[----:B------:R-:W-:Y:S02]  /*7da0*/  LOP3.LUT R4, R252, R249, RZ, 0xc0, !PT ;  /* 0x000000f9fc047212 */ /* 0x000fe400078ec0ff */
[----:B------:R-:W-:-:S04]  /*7db0*/  SEL R252, RZ, 0xffffffff, !P1 ;  /* 0xfffffffffffc7807 */ /* 0x000fc80004800000 */
[----:B--2---:R-:W-:Y:S02]  /*7dc0*/  IADD3 R2, PT, PT, -R252, RZ, RZ ;  /* 0x000000fffc027210 */ /* 0x004fe40007ffe1ff */
[-C--:B------:R-:W-:Y:S02]  /*7dd0*/  SHF.R.U32.HI R252, RZ, R3.reuse, R4 ;  /* 0x00000003fffc7219 */ /* 0x080fe40000011604 */
[----:B------:R0:W5:Y:S01]  /*7de0*/  LDL.LU R4, [R1+0x10] ;  /* 0x0000100001047983 */ /* 0x0001620000300800 */
[--C-:B------:R-:W-:Y:S02]  /*7df0*/  LOP3.LUT P2, RZ, R2, R3, R249.reuse, 0xf8, !PT ;  /* 0x0000000302ff7212 */ /* 0x100fe4000784f8f9 */
[----:B------:R-:W-:Y:S01]  /*7e00*/  SHF.R.U32.HI R248, RZ, R248, R249 ;  /* 0x000000f8fff87219 */ /* 0x000fe200000116f9 */
[----:B------:R0:W5:Y:S04]  /*7e10*/  LDL.LU R3, [R1+0xc] ;  /* 0x00000c0001037983 */ /* 0x0001680000300800 */
[----:B------:R0:W5:Y:S01]  /*7e20*/  LDL.LU R2, [R1+0x8] ;  /* 0x0000080001027983 */ /* 0x0001620000300800 */
[----:B------:R-:W-:-:S02]  /*7e30*/  LOP3.LUT P1, RZ, R252, 0x1, RZ, 0xc0, !PT ;  /* 0x00000001fcff7812 */ /* 0x000fc4000782c0ff */
        /* <DEDUP_REMOVED lines=9> */
[----:B0-----:R-:W-:Y:S06]  /*7ed0*/  BRA `(.L_x_6262) ;  /* 0x0000000000047947 */ /* 0x001fec0003800000 */
.L_x_6263:
[----:B------:R-:W0:Y:S02]  /*7ee0*/  MUFU.RCP R0, R0 ;  /* 0x0000000000007308 */ /* 0x000e240000001000 */
.L_x_6262:
[----:B------:R-:W-:Y:S05]  /*7ef0*/  BSYNC B1 ;  /* 0x0000000000017941 */ /* 0x000fea0003800000 */
.L_x_6260:
[----:B------:R-:W-:Y:S01]  /*7f00*/  HFMA2 R249, -RZ, RZ, 0, 0 ;  /* 0x00000000fff97431 */ /* 0x000fe200000001ff */
[----:B------:R-:W-:-:S04]  /*7f10*/  MOV R248, R245 ;  /* 0x000000f500f87202 */ /* 0x000fc80000000f00 */
[----:B0----5:R-:W-:Y:S05]  /*7f20*/  RET.REL.NODEC R248 `(_ZN18transformer_engine13normalization19ln_fwd_tuned_kernelINS0_13Kernel_traitsIff13__nv_bfloat16fjLj40960ELj4ELj1ELj4ELj16ENS0_18Kernel_traits_baseILj40960EffS3_fjLj128EEEEEEEvNS0_19ForwardKernelParamsE) ;  /* 0xffffff80f8347950 */ /* 0x021fea0003c3ffff */
.L_x_6264:
        /* <DEDUP_REMOVED lines=13> */
.L_x_12918:


//--------------------- .text._ZN18transformer_engine13normalization19ln_fwd_tuned_kernelINS0_13Kernel_traitsI13__nv_bfloat16S3_S3_fjLj40960ELj4ELj1ELj4ELj16ENS0_18Kernel_traits_baseILj40960ES3_S3_S3_fjLj128EEEEEEEvNS0_19ForwardKernelParamsE --------------------------
	.section	.text._ZN18transformer_engine13normalization19ln_fwd_tuned_kernelINS0_13Kernel_traitsI13__nv_bfloat16S3_S3_fjLj40960ELj4ELj1ELj4ELj16ENS0_18Kernel_traits_baseILj40960ES3_S3_S3_fjLj128EEEEEEEvNS0_19ForwardKernelParamsE,"ax",@progbits
	.align	128
        .global         _ZN18transformer_engine13normalization19ln_fwd_tuned_kernelINS0_13Kernel_traitsI13__nv_bfloat16S3_S3_fjLj40960ELj4ELj1ELj4ELj16ENS0_18Kernel_traits_baseILj40960ES3_S3_S3_fjLj128EEEEEEEvNS0_19ForwardKernelParamsE
        .type           _ZN18transformer_engine13normalization19ln_fwd_tuned_kernelINS0_13Kernel_traitsI13__nv_bfloat16S3_S3_fjLj40960ELj4ELj1ELj4ELj16ENS0_18Kernel_traits_baseILj40960ES3_S3_S3_fjLj128EEEEEEEvNS0_19ForwardKernelParamsE,@function
        .size           _ZN18transformer_engine13normalization19ln_fwd_tuned_kernelINS0_13Kernel_traitsI13__nv_bfloat16S3_S3_fjLj40960ELj4ELj1ELj4ELj16ENS0_18Kernel_traits_baseILj40960ES3_S3_S3_fjLj128EEEEEEEvNS0_19ForwardKernelParamsE,(.L_x_12919 - _ZN18transformer_engine13normalization19ln_fwd_tuned_kernelINS0_13Kernel_traitsI13__nv_bfloat16S3_S3_fjLj40960ELj4ELj1ELj4ELj16ENS0_18Kernel_traits_baseILj40960ES3_S3_S3_fjLj128EEEEEEEvNS0_19ForwardKernelParamsE)
        .other          _ZN18transformer_engine13normalization19ln_fwd_tuned_kernelINS0_13Kernel_traitsI13__nv_bfloat16S3_S3_fjLj40960ELj4ELj1ELj4ELj16ENS0_18Kernel_traits_baseILj40960ES3_S3_S3_fjLj128EEEEEEEvNS0_19ForwardKernelParamsE,@"STO_CUDA_ENTRY STV_DEFAULT"
_ZN18transformer_engine13normalization19ln_fwd_tuned_kernelINS0_13Kernel_traitsI13__nv_bfloat16S3_S3_fjLj40960ELj4ELj1ELj4ELj16ENS0_18Kernel_traits_baseILj40960ES3_S3_S3_fjLj128EEEEEEEvNS0_19ForwardKernelParamsE:
.text._ZN18transformer_engine13normalization19ln_fwd_tuned_kernelINS0_13Kernel_traitsI13__nv_bfloat16S3_S3_fjLj40960ELj4ELj1ELj4ELj16ENS0_18Kernel_traits_baseILj40960ES3_S3_S3_fjLj128EEEEEEEvNS0_19ForwardKernelParamsE:
[----:B------:R-:W-:Y:S01]  /*0000*/  LDC R1, c[0x0][0x37c] ;  /* 0x0000df00ff017b82 */ /* 0x000fe20000000800 */
[----:B------:R-:W0:Y:S01]  /*0010*/  LDCU.U8 UR4, c[0x0][0x404] ;  /* 0x00008080ff0477ac */ /* 0x000e220008000000 */
[----:B------:R-:W1:Y:S06]  /*0020*/  LDCU.64 UR8, c[0x0][0x358] ;  /* 0x00006b00ff0877ac */ /* 0x000e6c0008000a00 */
[----:B------:R-:W2:Y:S01]  /*0030*/  S2UR UR5, SR_CTAID.X ;  /* 0x00000000000579c3 */ /* 0x000ea20000002500 */
[----:B------:R-:W3:Y:S01]  /*0040*/  S2R R137, SR_TID.X ;  /* 0x0000000000897919 */ /* 0x000ee20000002100 */
[----:B------:R-:W4:Y:S01]  /*0050*/  LDCU UR6, c[0x0][0x388] ;  /* 0x00007100ff0677ac */ /* 0x000f220008000800 */
[----:B0-----:R-:W-:-:S06]  /*0060*/  UISETP.NE.AND UP0, UPT, UR4, URZ, UPT ;  /* 0x000000ff0400728c */ /* 0x001fcc000bf05270 */
[----:B------:R-:W-:-:S13]  /*0070*/  PLOP3.LUT P1, PT, PT, PT, UP0, 0x80, 0x8 ;  /* 0x000000000008781c */ /* 0x000fda0003f2f008 */
[----:B------:R-:W1:Y:S02]  /*0080*/  @P1 LDC.64 R2, c[0x0][0x3e0] ;  /* 0x0000f800ff021b82 */ /* 0x000e640000000a00 */
[----:B-1----:R-:W5:Y:S01]  /*0090*/  @P1 LDG.E R2, desc[UR8][R2.64] ;  /* 0x0000000802021981 */ /* 0x002f62000c1e1900 */
        /* <DEDUP_REMOVED lines=32> */
[----:B------:R-:W-:Y:S01]  /*02a0*/  ULOP3.LUT UR4, UR5, 0x3, URZ, 0xc0, !UPT ;  /* 0x0000000305047892 */ /* 0x000fe2000f8ec0ff */
[----:B------:R-:W-:-:S02]  /*02b0*/  LOP3.LUT R193, R137, 0x1f, RZ, 0xc0, !PT ;  /* 0x0000001f89c17812 */ /* 0x000fc400078ec0ff */
[----:B------:R0:W5:Y:S03]  /*02c0*/  LDG.E.128 R108, desc[UR8][R2.64+0x4000] ;  /* 0x00400008026c7981 */ /* 0x000166000c1e1d00 */
[----:B------:R-:W-:Y:S01]  /*02d0*/  LOP3.LUT P0, RZ, R193, UR4, RZ, 0xfc, !PT ;  /* 0x00000004c1ff7c12 */ /* 0x000fe2000f80fcff */
[----:B------:R1:W5:Y:S01]  /*02e0*/  LDG.E.128 R112, desc[UR8][R4.64+0x4000] ;  /* 0x0040000804707981 */ /* 0x000362000c1e1d00 */
[----:B------:R-:W-:Y:S02]  /*02f0*/  MOV R194, RZ ;  /* 0x000000ff00c27202 */ /* 0x000fe40000000f00 */
[----:B------:R-:W-:Y:S01]  /*0300*/  ISETP.LT.U32.AND P0, PT, R137, 0x20, !P0 ;  /* 0x000000208900780c */ /* 0x000fe20004701070 */
[----:B------:R-:W-:Y:S01]  /*0310*/  UPLOP3.LUT UP1, UPT, UPT, UPT, UPT, 0x40, 0x4 ;  /* 0x000000000004789c */ /* 0x000fe20003f2e870 */
[----:B------:R-:W-:Y:S01]  /*0320*/  UMOV UR4, URZ ;  /* 0x000000ff00047c82 */ /* 0x000fe20008000000 */
[----:B--2---:R-:W-:-:S02]  /*0330*/  PRMT R192, R36, 0x7632, R192 ;  /* 0x0000763224c07816 */ /* 0x004fc400000000c0 */
[----:B------:R-:W-:Y:S02]  /*0340*/  PRMT R190, R37, 0x7632, R190 ;  /* 0x0000763225be7816 */ /* 0x000fe400000000be */
[----:B------:R-:W-:Y:S02]  /*0350*/  PRMT R188, R38, 0x7632, R188 ;  /* 0x0000763226bc7816 */ /* 0x000fe400000000bc */
[----:B------:R-:W-:Y:S02]  /*0360*/  PRMT R186, R39, 0x7632, R186 ;  /* 0x0000763227ba7816 */ /* 0x000fe400000000ba */
[----:B----4-:R-:W-:Y:S02]  /*0370*/  PRMT R191, R40, 0x7632, R191 ;  /* 0x0000763228bf7816 */ /* 0x010fe400000000bf */
[----:B------:R-:W-:Y:S02]  /*0380*/  PRMT R189, R41, 0x7632, R189 ;  /* 0x0000763229bd7816 */ /* 0x000fe400000000bd */
[----:B------:R-:W-:-:S02]  /*0390*/  PRMT R187, R42, 0x7632, R187 ;  /* 0x000076322abb7816 */ /* 0x000fc400000000bb */
[----:B------:R-:W-:Y:S02]  /*03a0*/  PRMT R185, R43, 0x7632, R185 ;  /* 0x000076322bb97816 */ /* 0x000fe400000000b9 */
[----:B---3--:R-:W-:Y:S02]  /*03b0*/  PRMT R184, R44, 0x7632, R184 ;  /* 0x000076322cb87816 */ /* 0x008fe400000000b8 */
        /* <DEDUP_REMOVED lines=10> */
[----:B0-----:R-:W-:Y:S02]  /*0460*/  PRMT R2, R55, 0x7632, R2 ;  /* 0x0000763237027816 */ /* 0x001fe40000000002 */
[----:B------:R-:W-:Y:S02]  /*0470*/  PRMT R175, R56, 0x7632, R175 ;  /* 0x0000763238af7816 */ /* 0x000fe400000000af */
[----:B------:R-:W-:Y:S02]  /*0480*/  PRMT R173, R57, 0x7632, R173 ;  /* 0x0000763239ad7816 */ /* 0x000fe400000000ad */
[----:B------:R-:W-:Y:S02]  /*0490*/  PRMT R3, R58, 0x7632, R3 ;  /* 0x000076323a037816 */ /* 0x000fe40000000003 */
[----:B-1----:R-:W-:Y:S02]  /*04a0*/  PRMT R4, R59, 0x7632, R4 ;  /* 0x000076323b047816 */ /* 0x002fe40000000004 */
        /* <DEDUP_REMOVED lines=48> */
.L_x_6288:
[----:B0-----:R-:W0:Y:S01]  /*07b0*/  LDC.64 R152, c[0x0][0x390] ;  /* 0x0000e400ff987b82 */ /* 0x001e220000000a00 */
[----:B------:R-:W-:-:S05]  /*07c0*/  MOV R155, UR7 ;  /* 0x00000007009b7c02 */ /* 0x000fca0008000f00 */
[----:B------:R-:W-:-:S04]  /*07d0*/  IMAD R155, R155, 0x1400, R136 ;  /* 0x000014009b9b7824 */ /* 0x000fc800078e0288 */
[----:B0-----:R-:W-:-:S05]  /*07e0*/  IMAD.WIDE.U32 R136, R155, 0x10, R152 ;  /* 0x000000109b887825 */ /* 0x001fca00078e0098 */
[----:B-1----:R-:W2:Y:S04]  /*07f0*/  LDG.E.128 R116, desc[UR8][R136.64] ;  /* 0x0000000888747981 */ /* 0x002ea8000c1e1d00 */
[----:B------:R0:W3:Y:S01]  /*0800*/  LDG.E.128 R120, desc[UR8][R136.64+0x2000] ;  /* 0x0020000888787981 */ /* 0x0000e2000c1e1d00 */
        /* <DEDUP_REMOVED lines=10> */
[----:B0-----:R-:W-:-:S06]  /*08b0*/  IMAD.WIDE.U32 R136, R139, 0x10, R152 ;  /* 0x000000108b887825 */ /* 0x001fcc00078e0098 */
        /* <DEDUP_REMOVED lines=13> */
[----:B------:R-:W-:Y:S01]  /*0990*/  ISETP.NE.AND P1, PT, R193, RZ, PT ;  /* 0x000000ffc100720c */ /* 0x000fe20003f25270 */
[----:B------:R-:W-:Y:S01]  /*09a0*/  BSSY.RECONVERGENT B0, `(.L_x_6266) ;  /* 0x000018b000007945 */ /* 0x000fe20003800200 */
[----:B------:R-:W0:Y:S01]  /*09b0*/  S2R R244, SR_TID.X ;  /* 0x0000000000f47919 */ /* 0x000e220000002100 */
        /* <DEDUP_REMOVED lines=17> */
[----:B---3--:R-:W-:Y:S02]  /*0ad0*/  SHF.L.U32 R195, R120, 0x10, RZ ;  /* 0x0000001078c37819 */ /* 0x008fe400000006ff */
[----:B------:R-:W-:Y:S01]  /*0ae0*/  SHF.L.U32 R197, R122, 0x10, RZ ;  /* 0x000000107ac57819 */ /* 0x000fe200000006ff */
[--C-:B------:R-:W-:Y:S01]  /*0af0*/  FADD R119, R203, R118.reuse ;  /* 0x00000076cb777221 */ /* 0x100fe20000000000 */
[----:B------:R-:W-:Y:S02]  /*0b00*/  PRMT R118, R120, 0x7632, R118 ;  /* 0x0000763278767816 */ /* 0x000fe40000000076 */
[----:B------:R-:W-:Y:S01]  /*0b10*/  SHF.L.U32 R199, R123, 0x10, RZ ;  /* 0x000000107bc77819 */ /* 0x000fe200000006ff */
[----:B------:R-:W-:Y:S01]  /*0b20*/  FADD R196, R208, R119 ;  /* 0x00000077d0c47221 */ /* 0x000fe20000000000 */
[----:B------:R-:W-:-:S02]  /*0b30*/  SHF.L.U32 R120, R118, 0x10, RZ ;  /* 0x0000001076787819 */ /* 0x000fc400000006ff */
[----:B------:R-:W-:Y:S01]  /*0b40*/  PRMT R118, R121, 0x7632, R118 ;  /* 0x0000763279767816 */ /* 0x000fe20000000076 */
[----:B------:R-:W-:Y:S01]  /*0b50*/  FADD R196, R207, R196 ;  /* 0x000000c4cfc47221 */ /* 0x000fe20000000000 */
[----:B----4-:R-:W-:Y:S02]  /*0b60*/  PRMT R201, R124, 0x7632, R201 ;  /* 0x000076327cc97816 */ /* 0x010fe400000000c9 */
[----:B------:R-:W-:Y:S01]  /*0b70*/  PRMT R205, R125, 0x7632, R205 ;  /* 0x000076327dcd7816 */ /* 0x000fe200000000cd */
[----:B------:R-:W-:Y:S01]  /*0b80*/  FADD R119, R195, R196 ;  /* 0x000000c4c3777221 */ /* 0x000fe20000000000 */
[----:B------:R-:W-:Y:S02]  /*0b90*/  SHF.L.U32 R196, R121, 0x10, RZ ;  /* 0x0000001079c47819 */ /* 0x000fe400000006ff */
[----:B------:R-:W-:Y:S01]  /*0ba0*/  SHF.L.U32 R121, R118, 0x10, RZ ;  /* 0x0000001076797819 */ /* 0x000fe200000006ff */
[----:B------:R-:W-:Y:S01]  /*0bb0*/  FADD R119, R120, R119 ;  /* 0x0000007778777221 */ /* 0x000fe20000000000 */
[----:B------:R-:W-:-:S02]  /*0bc0*/  PRMT R118, R122, 0x7632, R118 ;  /* 0x000076327a767816 */ /* 0x000fc40000000076 */
[----:B------:R-:W-:Y:S01]  /*0bd0*/  SHF.L.U32 R201, R201, 0x10, RZ ;  /* 0x00000010c9c97819 */ /* 0x000fe200000006ff */
[----:B------:R-:W-:Y:S01]  /*0be0*/  FADD R202, R196, R119 ;  /* 0x00000077c4ca7221 */ /* 0x000fe20000000000 */
[----:B------:R-:W-:Y:S02]  /*0bf0*/  SHF.L.U32 R122, R118, 0x10, RZ ;  /* 0x00000010767a7819 */ /* 0x000fe400000006ff */
[----:B------:R-:W-:Y:S01]  /*0c00*/  PRMT R118, R123, 0x7632, R118 ;  /* 0x000076327b767816 */ /* 0x000fe20000000076 */
[----:B------:R-:W-:Y:S01]  /*0c10*/  FADD R202, R121, R202 ;  /* 0x000000ca79ca7221 */ /* 0x000fe20000000000 */
[----:B------:R-:W-:Y:S02]  /*0c20*/  SHF.L.U32 R206, R125, 0x10, RZ ;  /* 0x000000107dce7819 */ /* 0x000fe400000006ff */
[----:B------:R-:W-:Y:S01]  /*0c30*/  SHF.L.U32 R123, R118, 0x10, RZ ;  /* 0x00000010767b7819 */ /* 0x000fe200000006ff */
[----:B------:R-:W-:Y:S01]  /*0c40*/  FADD R119, R197, R202 ;  /* 0x000000cac5777221 */ /* 0x000fe20000000000 */
[----:B------:R-:W-:-:S02]  /*0c50*/  SHF.L.U32 R205, R205, 0x10, RZ ;  /* 0x00000010cdcd7819 */ /* 0x000fc400000006ff */
[----:B------:R-:W-:Y:S01]  /*0c60*/  SHF.L.U32 R209, R126, 0x10, RZ ;  /* 0x000000107ed17819 */ /* 0x000fe200000006ff */
[----:B------:R-:W-:Y:S01]  /*0c70*/  FADD R202, R122, R119 ;  /* 0x000000777aca7221 */ /* 0x000fe20000000000 */
[----:B------:R-:W-:Y:S02]  /*0c80*/  SHF.L.U32 R210, R127, 0x10, RZ ;  /* 0x000000107fd27819 */ /* 0x000fe400000006ff */
[----:B------:R-:W-:Y:S01]  /*0c90*/  SHF.L.U32 R211, R128, 0x10, RZ ;  /* 0x0000001080d37819 */ /* 0x000fe200000006ff */
        /* <DEDUP_REMOVED lines=16> */
[----:B------:R-:W-:Y:S02]  /*0da0*/  SHF.L.U32 R218, R135, 0x10, RZ ;  /* 0x0000001087da7819 */ /* 0x000fe400000006ff */
[----:B------:R-:W-:Y:S01]  /*0db0*/  SHF.L.U32 R127, R118, 0x10, RZ ;  /* 0x00000010767f7819 */ /* 0x000fe200000006ff */
[----:B------:R-:W-:Y:S01]  /*0dc0*/  FADD R119, R209, R124 ;  /* 0x0000007cd1777221 */ /* 0x000fe20000000000 */
[----:B------:R-:W-:Y:S02]  /*0dd0*/  PRMT R118, R128, 0x7632, R118 ;  /* 0x0000763280767816 */ /* 0x000fe40000000076 */
[----:B------:R-:W-:Y:S01]  /*0de0*/  PRMT R219, R136, 0x7632, R219 ;  /* 0x0000763288db7816 */ /* 0x000fe200000000db */
        /* <DEDUP_REMOVED lines=8> */
[----:B------:R-:W-:Y:S01]  /*0e70*/  SHF.L.U32 R219, R219, 0x10, RZ ;  /* 0x00000010dbdb7819 */ /* 0x000fe200000006ff */
[----:B------:R-:W-:Y:S01]  /*0e80*/  FADD R119, R211, R124 ;  /* 0x0000007cd3777221 */ /* 0x000fe20000000000 */
[----:B------:R-:W-:-:S02]  /*0e90*/  SHF.L.U32 R130, R118, 0x10, RZ ;  /* 0x0000001076827819 */ /* 0x000fc400000006ff */
[----:B------:R-:W-:Y:S01]  /*0ea0*/  PRMT R118, R131, 0x7632, R118 ;  /* 0x0000763283767816 */ /* 0x000fe20000000076 */
[----:B------:R-:W-:Y:S01]  /*0eb0*/  FADD R119, R128, R119 ;  /* 0x0000007780777221 */ /* 0x000fe20000000000 */
[C---:B------:R-:W-:Y:S02]  /*0ec0*/  PRMT R221, R137.reuse, 0x7632, R221 ;  /* 0x0000763289dd7816 */ /* 0x040fe400000000dd */
        /* <DEDUP_REMOVED lines=42> */
[C---:B------:R-:W-:Y:S01]  /*1170*/  PRMT R240, R155.reuse, 0x7632, R240 ;  /* 0x000076329bf07816 */ /* 0x040fe200000000f0 */
[----:B------:R-:W-:Y:S01]  /*1180*/  FADD R118, R220, R119 ;  /* 0x00000077dc767221 */ /* 0x000fe20000000000 */
[----:B------:R-:W-:Y:S02]  /*1190*/  SHF.L.U32 R155, R155, 0x10, RZ ;  /* 0x000000109b9b7819 */ /* 0x000fe400000006ff */
[----:B------:R-:W-:Y:S01]  /*11a0*/  SHF.L.U32 R240, R240, 0x10, RZ ;  /* 0x00000010f0f07819 */ /* 0x000fe200000006ff */
[--C-:B------:R-:W-:Y:S01]  /*11b0*/  FADD R119, R219, R118.reuse ;  /* 0x00000076db777221 */ /* 0x100fe20000000000 */
[----:B------:R-:W-:-:S03]  /*11c0*/  PRMT R118, R138, 0x7632, R118 ;  /* 0x000076328a767816 */ /* 0x000fc60000000076 */
[----:B------:R-:W-:Y:S01]  /*11d0*/  FADD R124, R222, R119 ;  /* 0x00000077de7c7221 */ /* 0x000fe20000000000 */
[----:B------:R-:W-:Y:S02]  /*11e0*/  SHF.L.U32 R138, R118, 0x10, RZ ;  /* 0x00000010768a7819 */ /* 0x000fe400000006ff */
[----:B------:R-:W-:Y:S01]  /*11f0*/  PRMT R118, R139, 0x7632, R118 ;  /* 0x000076328b767816 */ /* 0x000fe20000000076 */
[----:B------:R-:W-:-:S03]  /*1200*/  FADD R124, R221, R124 ;  /* 0x0000007cdd7c7221 */ /* 0x000fc60000000000 */
[----:B------:R-:W-:Y:S01]  /*1210*/  SHF.L.U32 R139, R118, 0x10, RZ ;  /* 0x00000010768b7819 */ /* 0x000fe200000006ff */
[----:B------:R-:W-:Y:S01]  /*1220*/  FADD R119, R223, R124 ;  /* 0x0000007cdf777221 */ /* 0x000fe20000000000 */
        /* <DEDUP_REMOVED lines=51> */
[----:B------:R-:W-:-:S03]  /*1560*/  SHF.L.U32 R154, R118, 0x10, RZ ;  /* 0x00000010769a7819 */ /* 0x000fc600000006ff */
        /* <DEDUP_REMOVED lines=22> */
[----:B-1----:R-:W-:-:S04]  /*16d0*/  FADD R118, R137, R118 ;  /* 0x0000007689767221 */ /* 0x002fc80000000000 */
        /* <DEDUP_REMOVED lines=183> */
.L_x_6267:
[----:B------:R-:W-:Y:S05]  /*2250*/  BSYNC.RECONVERGENT B0 ;  /* 0x0000000000007941 */ /* 0x000fea0003800200 */
.L_x_6266:
        /* <DEDUP_REMOVED lines=9> */
[----:B------:R-:W-:Y:S02]  /*22f0*/  HFMA2 R249, -RZ, RZ, 5.125, 0 ;  /* 0x45200000fff97431 */ /* 0x000fe400000001ff */
[----:B------:R-:W-:Y:S01]  /*2300*/  LOP3.LUT R118, R118, 0xf8, RZ, 0xc0, !PT ;  /* 0x000000f876767812 */ /* 0x000fe200078ec0ff */
[----:B0-----:R-:W-:-:S04]  /*2310*/  ULEA UR5, UR6, UR5, 0x18 ;  /* 0x0000000506057291 */ /* 0x001fc8000f8ec0ff */
[----:B------:R-:W-:-:S09]  /*2320*/  @UP1 UIADD3 UR5, UPT, UPT, UR5, 0x20, URZ ;  /* 0x0000002005051890 */ /* 0x000fd2000fffe0ff */
[----:B------:R-:W0:Y:S03]  /*2330*/  LDS.64 R118, [R118+UR5] ;  /* 0x0000000576767984 */ /* 0x000e260008000a00 */
.L_x_6269:
[----:B------:R-:W-:Y:S05]  /*2340*/  BSYNC.RECONVERGENT B0 ;  /* 0x0000000000007941 */ /* 0x000fea0003800200 */
.L_x_6268:
        /* <DEDUP_REMOVED lines=11> */
[----:B-----5:R-:W-:Y:S05]  /*2400*/  CALL.REL.NOINC `($__internal_51_$__cuda_sm20_rcp_rn_f32_slowpath) ;  /* 0x0000006400f47944 */ /* 0x020fea0003c00000 */
[----:B------:R-:W-:Y:S05]  /*2410*/  BRA `(.L_x_6272) ;  /* 0x0000000000107947 */ /* 0x000fea0003800000 */
.L_x_6271:
[----:B------:R-:W0:Y:S02]  /*2420*/  MUFU.RCP R125, R246 ;  /* 0x000000f6007d7308 */ /* 0x000e240000001000 */
[----:B0-----:R-:W-:-:S04]  /*2430*/  FFMA R124, R246, R125, -1 ;  /* 0xbf800000f67c7423 */ /* 0x001fc8000000007d */
[----:B------:R-:W-:-:S04]  /*2440*/  FADD.FTZ R124, -R124, -RZ ;  /* 0x800000ff7c7c7221 */ /* 0x000fc80000010100 */
[----:B------:R-:W-:-:S07]  /*2450*/  FFMA R124, R125, R124, R125 ;  /* 0x0000007c7d7c7223 */ /* 0x000fce000000007d */
.L_x_6272:
[----:B------:R-:W-:Y:S05]  /*2460*/  BSYNC.RECONVERGENT B0 ;  /* 0x0000000000007941 */ /* 0x000fea0003800200 */
.L_x_6270:
        /* <DEDUP_REMOVED lines=9> */
[----:B------:R-:W-:Y:S02]  /*2500*/  FMUL R248, R248, R125 ;  /* 0x0000007df8f87220 */ /* 0x000fe40000400000 */
[----:B------:R1:W2:Y:S02]  /*2510*/  SHFL.DOWN PT, R119, R247, 0x1, 0x1f ;  /* 0x08201f00f7777f89 */ /* 0x0002a400000e0000 */
        /* <DEDUP_REMOVED lines=9> */
[----:B-----5:R-:W-:Y:S05]  /*25b0*/  CALL.REL.NOINC `($__internal_51_$__cuda_sm20_rcp_rn_f32_slowpath) ;  /* 0x0000006400887944 */ /* 0x020fea0003c00000 */
[----:B------:R-:W-:Y:S05]  /*25c0*/  BRA `(.L_x_6275) ;  /* 0x0000000000107947 */ /* 0x000fea0003800000 */
.L_x_6274:
[----:B------:R-:W0:Y:S02]  /*25d0*/  MUFU.RCP R124, R137 ;  /* 0x00000089007c7308 */ /* 0x000e240000001000 */
[----:B0-----:R-:W-:-:S04]  /*25e0*/  FFMA R125, R137, R124, -1 ;  /* 0xbf800000897d7423 */ /* 0x001fc8000000007c */
[----:B------:R-:W-:-:S04]  /*25f0*/  FADD.FTZ R125, -R125, -RZ ;  /* 0x800000ff7d7d7221 */ /* 0x000fc80000010100 */
[----:B------:R-:W-:-:S07]  /*2600*/  FFMA R124, R124, R125, R124 ;  /* 0x0000007d7c7c7223 */ /* 0x000fce000000007c */
.L_x_6275:
[----:B------:R-:W-:Y:S05]  /*2610*/  BSYNC.RECONVERGENT B0 ;  /* 0x0000000000007941 */ /* 0x000fea0003800200 */
.L_x_6273:
[----:B------:R-:W0:Y:S01]  /*2620*/  S2R R125, SR_TID.X ;  /* 0x00000000007d7919 */ /* 0x000e220000002100 */
[----:B------:R-:W-:Y:S01]  /*2630*/  FADD R137, R248, R118 ;  /* 0x00000076f8897221 */ /* 0x000fe20000000000 */
[----:B------:R-:W-:Y:S01]  /*2640*/  FADD R118, R247, -R119 ;  /* 0x80000077f7767221 */ /* 0x000fe20000000000 */
[----:B------:R-:W1:Y:S01]  /*2650*/  LDCU UR12, c[0x0][0x380] ;  /* 0x00007000ff0c77ac */ /* 0x000e620008000800 */
[----:B------:R-:W-:Y:S01]  /*2660*/  FMUL R241, R245, R119 ;  /* 0x00000077f5f17220 */ /* 0x000fe20000400000 */
[----:B------:R-:W-:Y:S01]  /*2670*/  ISETP.NE.AND P6, PT, R244, RZ, PT ;  /* 0x000000fff400720c */ /* 0x000fe20003fc5270 */
[----:B------:R-:W-:Y:S01]  /*2680*/  FMUL R119, R118, R118 ;  /* 0x0000007676777220 */ /* 0x000fe20000400000 */
[----:B------:R-:W-:Y:S01]  /*2690*/  BSSY.RECONVERGENT B0, `(.L_x_6276) ;  /* 0x000002a000007945 */ /* 0x000fe20003800200 */
[C---:B------:R-:W-:Y:S01]  /*26a0*/  FFMA R247, R246.reuse, R247, R241 ;  /* 0x000000f7f6f77223 */ /* 0x040fe200000000f1 */
[----:B------:R-:W-:Y:S01]  /*26b0*/  MOV R241, UR4 ;  /* 0x0000000400f17c02 */ /* 0x000fe20008000f00 */
[----:B------:R-:W-:-:S04]  /*26c0*/  FMUL R246, R246, R119 ;  /* 0x00000077f6f67220 */ /* 0x000fc80000400000 */
[----:B------:R-:W-:-:S04]  /*26d0*/  FMUL R246, R245, R246 ;  /* 0x000000f6f5f67220 */ /* 0x000fc80000400000 */
[----:B------:R-:W-:Y:S01]  /*26e0*/  FFMA R137, R246, R124, R137 ;  /* 0x0000007cf6897223 */ /* 0x000fe20000000089 */
        /* <DEDUP_REMOVED lines=13> */
[----:B-1----:R-:W-:Y:S01]  /*27c0*/  @!P1 LEA R136, P5, R241, R118, 0x3 ;  /* 0x00000076f1889211 */ /* 0x002fe200078a18ff */
[----:B------:R-:W-:Y:S01]  /*27d0*/  FMUL R118, R247, R124 ;  /* 0x0000007cf7767220 */ /* 0x000fe20000400000 */
[----:B------:R-:W-:Y:S02]  /*27e0*/  @!P1 IADD3.X R124, PT, PT, RZ, RZ, RZ, P4, !PT ;  /* 0x000000ffff7c9210 */ /* 0x000fe400027fe4ff */
[----:B------:R-:W-:Y:S02]  /*27f0*/  @!P1 IADD3 R136, P2, PT, R125, R136, RZ ;  /* 0x000000887d889210 */ /* 0x000fe40007f5e0ff */
[----:B------:R-:W-:Y:S01]  /*2800*/  @!P1 LEA.HI.X R243, R241, R119, R124, 0x3, P5 ;  /* 0x00000077f1f39211 */ /* 0x000fe200028f1c7c */
[----:B------:R-:W0:Y:S04]  /*2810*/  SHFL.IDX PT, R118, R118, RZ, 0x1f ;  /* 0x00001fff76767589 */ /* 0x000e2800000e0000 */
[----:B------:R1:W2:Y:S01]  /*2820*/  SHFL.IDX PT, R119, R137, RZ, 0x1f ;  /* 0x00001fff89777589 */ /* 0x0002a200000e0000 */
[----:B------:R-:W-:Y:S05]  /*2830*/  @P6 BRA `(.L_x_6277) ;  /* 0x00000000003c6947 */ /* 0x000fea0003800000 */
[----:B------:R-:W3:Y:S01]  /*2840*/  S2UR UR5, SR_CTAID.X ;  /* 0x00000000000579c3 */ /* 0x000ee20000002500 */
[----:B------:R-:W-:-:S06]  /*2850*/  ULOP3.LUT UR6, UR4, 0x1, URZ, 0xc0, !UPT ;  /* 0x0000000104067892 */ /* 0x000fcc000f8ec0ff */
[----:B------:R-:W-:Y:S01]  /*2860*/  IADD3 R241, PT, PT, RZ, -UR6, RZ ;  /* 0x80000006fff17c10 */ /* 0x000fe2000fffe0ff */
[----:B------:R-:W4:Y:S03]  /*2870*/  LDC.64 R124, c[0x0][0x3b0] ;  /* 0x0000ec00ff7c7b82 */ /* 0x000f260000000a00 */
[----:B------:R-:W-:Y:S01]  /*2880*/  LOP3.LUT R241, R241, UR11, RZ, 0xc0, !PT ;  /* 0x0000000bf1f17c12 */ /* 0x000fe2000f8ec0ff */
[----:B---3--:R-:W-:Y:S02]  /*2890*/  ULOP3.LUT UR6, UR5, 0x7ffffffc, URZ, 0xc0, !UPT ;  /* 0x7ffffffc05067892 */ /* 0x008fe4000f8ec0ff */
[----:B------:R-:W-:-:S04]  /*28a0*/  USHF.L.U32 UR5, UR5, 0x3, URZ ;  /* 0x0000000305057899 */ /* 0x000fc800080006ff */
[----:B------:R-:W-:Y:S01]  /*28b0*/  IADD3 R241, P4, PT, R241, UR6, RZ ;  /* 0x00000006f1f17c10 */ /* 0x000fe2000ff9e0ff */
[----:B------:R-:W-:-:S03]  /*28c0*/  ULOP3.LUT UR5, UR5, 0x18, URZ, 0xc0, !UPT ;  /* 0x0000001805057892 */ /* 0x000fc6000f8ec0ff */
[C---:B----4-:R-:W-:Y:S02]  /*28d0*/  LEA R124, P5, R241.reuse, R124, 0x3 ;  /* 0x0000007cf17c7211 */ /* 0x050fe400078a18ff */
[----:B------:R-:W-:Y:S02]  /*28e0*/  IADD3.X R242, PT, PT, RZ, RZ, RZ, P4, !PT ;  /* 0x000000fffff27210 */ /* 0x000fe400027fe4ff */
[----:B------:R-:W-:Y:S02]  /*28f0*/  IADD3 R124, P4, PT, R124, UR5, RZ ;  /* 0x000000057c7c7c10 */ /* 0x000fe4000ff9e0ff */
[----:B------:R-:W-:-:S04]  /*2900*/  LEA.HI.X R125, R241, R125, R242, 0x3, P5 ;  /* 0x0000007df17d7211 */ /* 0x000fc800028f1cf2 */
[----:B------:R-:W-:-:S05]  /*2910*/  IADD3.X R125, PT, PT, RZ, R125, RZ, P4, !PT ;  /* 0x0000007dff7d7210 */ /* 0x000fca00027fe4ff */
[----:B0-2---:R3:W-:Y:S02]  /*2920*/  STG.E.64 desc[UR8][R124.64], R118 ;  /* 0x000000767c007986 */ /* 0x0057e4000c101b08 */
.L_x_6277:
[----:B------:R-:W-:Y:S05]  /*2930*/  BSYNC.RECONVERGENT B0 ;  /* 0x0000000000007941 */ /* 0x000fea0003800200 */
.L_x_6276:
[----:B-1----:R-:W-:Y:S01]  /*2940*/  @!P1 IADD3.X R137, PT, PT, RZ, R243, RZ, P2, !PT ;  /* 0x000000f3ff899210 */ /* 0x002fe200017fe4ff */
[----:B------:R-:W-:Y:S06]  /*2950*/  @P3 BRA `(.L_x_6278) ;  /* 0x0000000000643947 */ /* 0x000fec0003800000 */
[----:B--23--:R-:W1:Y:S01]  /*2960*/  S2R R119, SR_CTAID.X ;  /* 0x0000000000777919 */ /* 0x00ce620000002500 */
[----:B------:R-:W-:Y:S01]  /*2970*/  ULOP3.LUT UR5, UR4, 0x1, URZ, 0xc0, !UPT ;  /* 0x0000000104057892 */ /* 0x000fe2000f8ec0ff */
[----:B------:R-:W2:Y:S05]  /*2980*/  LDCU.64 UR14, c[0x0][0x3b8] ;  /* 0x00007700ff0e77ac */ /* 0x000eaa0008000a00 */
[----:B0-----:R-:W-:Y:S01]  /*2990*/  IADD3 R118, PT, PT, RZ, -UR5, RZ ;  /* 0x80000005ff767c10 */ /* 0x001fe2000fffe0ff */
[----:B------:R-:W-:Y:S01]  /*29a0*/  UISETP.GT.U32.AND UP0, UPT, UR4, 0x1, UPT ;  /* 0x000000010400788c */ /* 0x000fe2000bf04070 */
[----:B------:R-:W-:Y:S02]  /*29b0*/  UMOV UR5, 0x1 ;  /* 0x0000000100057882 */ /* 0x000fe40000000000 */
[----:B------:R-:W-:Y:S01]  /*29c0*/  LOP3.LUT R118, R118, UR12, RZ, 0xc0, !PT ;  /* 0x0000000c76767c12 */ /* 0x000fe2000f8ec0ff */
[----:B------:R-:W-:-:S06]  /*29d0*/  USEL UR5, UR5, 0xffffffff, !UP0 ;  /* 0xffffffff05057887 */ /* 0x000fcc000c000000 */
[----:B------:R-:W-:Y:S02]  /*29e0*/  MOV R241, UR5 ;  /* 0x0000000500f17c02 */ /* 0x000fe40008000f00 */
[----:B-1----:R-:W-:-:S04]  /*29f0*/  LEA.HI R119, P2, R119, R118, RZ, 0x1e ;  /* 0x0000007677777211 */ /* 0x002fc8000785f0ff */
[----:B------:R-:W-:Y:S02]  /*2a00*/  LEA.HI.X.SX32 R124, R118, RZ, 0x1, P2 ;  /* 0x000000ff767c7211 */ /* 0x000fe400010f0eff */
[----:B--2---:R-:W-:-:S04]  /*2a10*/  LEA R118, P2, R119, UR14, 0x2 ;  /* 0x0000000e77767c11 */ /* 0x004fc8000f8410ff */
        /* <DEDUP_REMOVED lines=8> */
.L_x_6279:
[----:B------:R-:W2:Y:S04]  /*2aa0*/  LDG.E.STRONG.GPU R124, desc[UR8][R118.64] ;  /* 0x00000008767c7981 */ /* 0x000ea8000c1ef900 */
[----:B--2---:R-:W-:Y:S01]  /*2ab0*/  CCTL.IVALL ;  /* 0x00000000ff00798f */ /* 0x004fe20002000000 */
[----:B------:R-:W-:Y:S05]  /*2ac0*/  YIELD ;  /* 0x0000000000007946 */ /* 0x000fea0003800000 */
[----:B------:R-:W-:-:S13]  /*2ad0*/  ISETP.NE.AND P2, PT, R124, R125, PT ;  /* 0x0000007d7c00720c */ /* 0x000fda0003f45270 */
[----:B------:R-:W-:Y:S05]  /*2ae0*/  @P2 BRA `(.L_x_6279) ;  /* 0xfffffffc00ec2947 */ /* 0x000fea000383ffff */
.L_x_6278:
[----:B------:R-:W-:Y:S05]  /*2af0*/  WARPSYNC.ALL ;  /* 0x0000000000007948 */ /* 0x000fea0003800000 */
[----:B------:R-:W-:Y:S01]  /*2b00*/  BAR.SYNC.DEFER_BLOCKING 0x0 ;  /* 0x0000000000007b1d */ /* 0x000fe20000010000 */
[----:B0-23--:R-:W-:-:S06]  /*2b10*/  CS2R R118, SRZ ;  /* 0x0000000000767805 */ /* 0x00dfcc000001ff00 */
        /* <DEDUP_REMOVED lines=14> */
[----:B012--5:R-:W-:Y:S05]  /*2c00*/  CALL.REL.NOINC `($__internal_51_$__cuda_sm20_rcp_rn_f32_slowpath) ;  /* 0x0000005c00f47944 */ /* 0x027fea0003c00000 */
[----:B------:R-:W-:Y:S05]  /*2c10*/  BRA `(.L_x_6282) ;  /* 0x0000000000107947 */ /* 0x000fea0003800000 */
.L_x_6281:
[----:B------:R-:W3:Y:S02]  /*2c20*/  MUFU.RCP R125, R246 ;  /* 0x000000f6007d7308 */ /* 0x000ee40000001000 */
[----:B---3--:R-:W-:-:S04]  /*2c30*/  FFMA R124, R246, R125, -1 ;  /* 0xbf800000f67c7423 */ /* 0x008fc8000000007d */
[----:B------:R-:W-:-:S04]  /*2c40*/  FADD.FTZ R124, -R124, -RZ ;  /* 0x800000ff7c7c7221 */ /* 0x000fc80000010100 */
[----:B------:R-:W-:-:S07]  /*2c50*/  FFMA R124, R125, R124, R125 ;  /* 0x0000007c7d7c7223 */ /* 0x000fce000000007d */
.L_x_6282:
[----:B------:R-:W-:Y:S05]  /*2c60*/  BSYNC.RECONVERGENT B0 ;  /* 0x0000000000007941 */ /* 0x000fea0003800200 */
.L_x_6280:
[----:B------:R-:W3:Y:S01]  /*2c70*/  SHFL.DOWN PT, R249, R246, 0x1, 0x1f ;  /* 0x08201f00f6f97f89 */ /* 0x000ee200000e0000 */
[----:B-1----:R-:W-:Y:S01]  /*2c80*/  FADD R125, -R247, R118 ;  /* 0x00000076f77d7221 */ /* 0x002fe20000000100 */
[----:B------:R-:W-:Y:S01]  /*2c90*/  FMUL R247, R245, R247 ;  /* 0x000000f7f5f77220 */ /* 0x000fe20000400000 */
[----:B0-2---:R-:W-:Y:S01]  /*2ca0*/  FADD R119, R248, R119 ;  /* 0x00000077f8777221 */ /* 0x005fe20000000000 */
[----:B------:R-:W-:Y:S01]  /*2cb0*/  BSSY.RECONVERGENT B0, `(.L_x_6283) ;  /* 0x0000016000007945 */ /* 0x000fe20003800200 */
[----:B------:R-:W-:Y:S01]  /*2cc0*/  FMUL R125, R125, R125 ;  /* 0x0000007d7d7d7220 */ /* 0x000fe20000400000 */
[----:B------:R-:W-:-:S03]  /*2cd0*/  FFMA R247, R244, R118, R247 ;  /* 0x00000076f4f77223 */ /* 0x000fc600000000f7 */
[----:B------:R-:W-:Y:S01]  /*2ce0*/  FMUL R136, R125, R244 ;  /* 0x000000f47d887220 */ /* 0x000fe20000400000 */
[----:B------:R-:W-:-:S03]  /*2cf0*/  FMUL R244, R247, R124 ;  /* 0x0000007cf7f47220 */ /* 0x000fc60000400000 */
[----:B------:R-:W-:-:S04]  /*2d00*/  FMUL R136, R245, R136 ;  /* 0x00000088f5887220 */ /* 0x000fc80000400000 */
        /* <DEDUP_REMOVED lines=10> */
[----:B-----5:R-:W-:Y:S05]  /*2db0*/  CALL.REL.NOINC `($__internal_51_$__cuda_sm20_rcp_rn_f32_slowpath) ;  /* 0x0000005c00887944 */ /* 0x020fea0003c00000 */
[----:B------:R-:W-:Y:S05]  /*2dc0*/  BRA `(.L_x_6285) ;  /* 0x0000000000107947 */ /* 0x000fea0003800000 */
.L_x_6284:
[----:B------:R-:W0:Y:S02]  /*2dd0*/  MUFU.RCP R124, R137 ;  /* 0x00000089007c7308 */ /* 0x000e240000001000 */
[----:B0-----:R-:W-:-:S04]  /*2de0*/  FFMA R125, R137, R124, -1 ;  /* 0xbf800000897d7423 */ /* 0x001fc8000000007c */
[----:B------:R-:W-:-:S04]  /*2df0*/  FADD.FTZ R125, -R125, -RZ ;  /* 0x800000ff7d7d7221 */ /* 0x000fc80000010100 */
[----:B------:R-:W-:-:S07]  /*2e00*/  FFMA R124, R124, R125, R124 ;  /* 0x0000007d7c7c7223 */ /* 0x000fce000000007c */
.L_x_6285:
[----:B------:R-:W-:Y:S05]  /*2e10*/  BSYNC.RECONVERGENT B0 ;  /* 0x0000000000007941 */ /* 0x000fea0003800200 */
.L_x_6283:
[----:B------:R-:W-:Y:S01]  /*2e20*/  FADD R125, R244, -R119 ;  /* 0x80000077f47d7221 */ /* 0x000fe20000000000 */
[----:B------:R-:W-:Y:S01]  /*2e30*/  FADD R245, R245, R118 ;  /* 0x00000076f5f57221 */ /* 0x000fe20000000000 */
[----:B------:R-:W-:Y:S01]  /*2e40*/  FMUL R119, R249, R119 ;  /* 0x00000077f9777220 */ /* 0x000fe20000400000 */
[----:B------:R-:W0:Y:S01]  /*2e50*/  LDC R118, c[0x0][0x3d8] ;  /* 0x0000f600ff767b82 */ /* 0x000e220000000800 */
[----:B------:R-:W-:Y:S01]  /*2e60*/  FMUL R125, R125, R125 ;  /* 0x0000007d7d7d7220 */ /* 0x000fe20000400000 */
[----:B------:R-:W1:Y:S01]  /*2e70*/  LDCU.64 UR12, c[0x0][0x3f8] ;  /* 0x00007f00ff0c77ac */ /* 0x000e620008000a00 */
[C---:B------:R-:W-:Y:S01]  /*2e80*/  FFMA R119, R246.reuse, R244, R119 ;  /* 0x000000f4f6777223 */ /* 0x040fe20000000077 */
[----:B------:R-:W-:Y:S01]  /*2e90*/  MOV R241, UR7 ;  /* 0x0000000700f17c02 */ /* 0x000fe20008000f00 */
[----:B------:R-:W-:Y:S02]  /*2ea0*/  FMUL R136, R246, R125 ;  /* 0x0000007df6887220 */ /* 0x000fe40000400000 */
[----:B------:R-:W-:-:S02]  /*2eb0*/  FMUL R137, R119, R124 ;  /* 0x0000007c77897220 */ /* 0x000fc40000400000 */
[----:B------:R-:W-:-:S04]  /*2ec0*/  FMUL R136, R249, R136 ;  /* 0x00000088f9887220 */ /* 0x000fc80000400000 */
[----:B------:R-:W-:Y:S01]  /*2ed0*/  FFMA R136, R136, R124, R245 ;  /* 0x0000007c88887223 */ /* 0x000fe200000000f5 */
[----:B------:R-:W2:Y:S04]  /*2ee0*/  SHFL.IDX PT, R137, R137, RZ, 0x1f ;  /* 0x00001fff89897589 */ /* 0x000ea800000e0000 */
[----:B------:R-:W0:Y:S01]  /*2ef0*/  SHFL.IDX PT, R125, R136, RZ, 0x1f ;  /* 0x00001fff887d7589 */ /* 0x000e2200000e0000 */
[----:B-1----:R-:W-:-:S04]  /*2f00*/  UISETP.NE.U32.AND UP0, UPT, UR12, URZ, UPT ;  /* 0x000000ff0c00728c */ /* 0x002fc8000bf05070 */
[----:B------:R-:W-:Y:S01]  /*2f10*/  UISETP.NE.AND.EX UP0, UPT, UR13, URZ, UPT, UP0 ;  /* 0x000000ff0d00728c */ /* 0x000fe2000bf05300 */
[----:B--2---:R-:W-:Y:S02]  /*2f20*/  R2UR UR11, R137 ;  /* 0x00000000890b72ca */ /* 0x004fe400000e0000 */
[----:B------:R-:W-:Y:S01]  /*2f30*/  MOV R137, UR7 ;  /* 0x0000000700897c02 */ /* 0x000fe20008000f00 */
[----:B0-----:R-:W-:Y:S02]  /*2f40*/  FFMA R118, R125, 2.4414062863797880709e-05, R118 ;  /* 0x37cccccd7d767823 */ /* 0x001fe40000000076 */
[----:B------:R-:W0:Y:S03]  /*2f50*/  @P0 LDC.64 R124, c[0x0][0x398] ;  /* 0x0000e600ff7c0b82 */ /* 0x000e260000000a00 */
[----:B------:R-:W-:-:S13]  /*2f60*/  FSETP.GEU.AND P1, PT, |R118|, 1.175494350822287508e-38, PT ;  /* 0x008000007600780b */ /* 0x000fda0003f2e200 */
        /* <DEDUP_REMOVED lines=15> */
[----:B0-----:R-:W-:Y:S01]  /*3060*/  SHF.L.U32 R119, R39, 0x10, RZ ;  /* 0x0000001027777819 */ /* 0x001fe200000006ff */
[----:B------:R-:W-:Y:S01]  /*3070*/  FADD R208, R208, -UR11 ;  /* 0x8000000bd0d07e21 */ /* 0x000fe20008000000 */
[----:B------:R-:W-:Y:S01]  /*3080*/  SHF.L.U32 R125, R43, 0x10, RZ ;  /* 0x000000102b7d7819 */ /* 0x000fe200000006ff */
[----:B------:R-:W-:Y:S01]  /*3090*/  FADD R207, R207, -UR11 ;  /* 0x8000000bcfcf7e21 */ /* 0x000fe20008000000 */
[----:B------:R-:W-:Y:S01]  /*30a0*/  SHF.L.U32 R124, R186, 0x10, RZ ;  /* 0x00000010ba7c7819 */ /* 0x000fe200000006ff */
[----:B------:R-:W-:Y:S01]  /*30b0*/  FMUL R208, R208, UR6 ;  /* 0x00000006d0d07c20 */ /* 0x000fe20008400000 */
[----:B------:R-:W-:Y:S01]  /*30c0*/  FADD R204, R204, -UR11 ;  /* 0x8000000bcccc7e21 */ /* 0x000fe20008000000 */
[----:B------:R-:W-:Y:S01]  /*30d0*/  SHF.L.U32 R118, R185, 0x10, RZ ;  /* 0x00000010b9767819 */ /* 0x000fe200000006ff */
[----:B------:R-:W-:Y:S01]  /*30e0*/  FMUL R207, R207, UR6 ;  /* 0x00000006cfcf7c20 */ /* 0x000fe20008400000 */
[----:B------:R-:W-:Y:S01]  /*30f0*/  SHF.L.U32 R137, R42, 0x10, RZ ;  /* 0x000000102a897819 */ /* 0x000fe200000006ff */
[----:B------:R-:W-:Y:S01]  /*3100*/  FMUL R204, R204, UR6 ;  /* 0x00000006cccc7c20 */ /* 0x000fe20008400000 */
[----:B------:R-:W-:Y:S01]  /*3110*/  FADD R200, R200, -UR11 ;  /* 0x8000000bc8c87e21 */ /* 0x000fe20008000000 */
[----:B------:R-:W-:Y:S01]  /*3120*/  SHF.L.U32 R136, R188, 0x10, RZ ;  /* 0x00000010bc887819 */ /* 0x000fe200000006ff */
[----:B------:R-:W-:Y:S01]  /*3130*/  FADD R203, R203, -UR11 ;  /* 0x8000000bcbcb7e21 */ /* 0x000fe20008000000 */
[----:B------:R-:W-:Y:S01]  /*3140*/  FADD R117, R117, -UR11 ;  /* 0x8000000b75757e21 */ /* 0x000fe20008000000 */
[----:B------:R-:W-:Y:S01]  /*3150*/  FMUL R200, R200, UR6 ;  /* 0x00000006c8c87c20 */ /* 0x000fe20008400000 */
[----:B------:R-:W-:Y:S01]  /*3160*/  FADD R199, R199, -UR11 ;  /* 0x8000000bc7c77e21 */ /* 0x000fe20008000000 */
[----:B-1----:R-:W-:Y:S01]  /*3170*/  ISETP.NE.AND P2, PT, RZ, UR5, PT ;  /* 0x00000005ff007c0c */ /* 0x002fe2000bf45270 */
[----:B------:R-:W-:Y:S01]  /*3180*/  FMUL R203, R203, UR6 ;  /* 0x00000006cbcb7c20 */ /* 0x000fe20008400000 */
[----:B------:R-:W-:Y:S01]  /*3190*/  FMUL R117, R117, UR6 ;  /* 0x0000000675757c20 */ /* 0x000fe20008400000 */
[----:B------:R-:W-:Y:S01]  /*31a0*/  FADD R198, R198, -UR11 ;  /* 0x8000000bc6c67e21 */ /* 0x000fe20008000000 */
[----:B------:R-:W-:Y:S01]  /*31b0*/  FMUL R199, R199, UR6 ;  /* 0x00000006c7c77c20 */ /* 0x000fe20008400000 */
[----:B------:R-:W-:Y:S01]  /*31c0*/  FADD R123, R123, -UR11 ;  /* 0x8000000b7b7b7e21 */ /* 0x000fe20008000000 */
[----:B------:R-:W-:Y:S01]  /*31d0*/  FADD R116, R116, -UR11 ;  /* 0x8000000b74747e21 */ /* 0x000fe20008000000 */
[----:B------:R-:W-:Y:S01]  /*31e0*/  FMUL R198, R198, UR6 ;  /* 0x00000006c6c67c20 */ /* 0x000fe20008400000 */
[----:B------:R-:W-:Y:S01]  /*31f0*/  FADD R197, R197, -UR11 ;  /* 0x8000000bc5c57e21 */ /* 0x000fe20008000000 */
[----:B------:R-:W-:Y:S01]  /*3200*/  FMUL R123, R123, UR6 ;  /* 0x000000067b7b7c20 */ /* 0x000fe20008400000 */
[----:B------:R-:W-:Y:S01]  /*3210*/  FMUL R116, R116, UR6 ;  /* 0x0000000674747c20 */ /* 0x000fe20008400000 */
[----:B------:R-:W-:Y:S01]  /*3220*/  FADD R122, R122, -UR11 ;  /* 0x8000000b7a7a7e21 */ /* 0x000fe20008000000 */
[----:B------:R-:W-:Y:S01]  /*3230*/  FMUL R197, R197, UR6 ;  /* 0x00000006c5c57c20 */ /* 0x000fe20008400000 */
[----:B------:R-:W-:Y:S01]  /*3240*/  @P2 FADD R119, R119, 1 ;  /* 0x3f80000077772421 */ /* 0x000fe20000000000 */
[----:B------:R-:W-:Y:S01]  /*3250*/  @P2 FADD R124, R124, 1 ;  /* 0x3f8000007c7c2421 */ /* 0x000fe20000000000 */
[----:B------:R-:W-:Y:S01]  /*3260*/  @P2 FADD R136, R136, 1 ;  /* 0x3f80000088882421 */ /* 0x000fe20000000000 */
[----:B------:R-:W-:Y:S01]  /*3270*/  FMUL R122, R122, UR6 ;  /* 0x000000067a7a7c20 */ /* 0x000fe20008400000 */
[----:B------:R-:W-:Y:S01]  /*3280*/  FFMA R119, R208, R119, R125 ;  /* 0x00000077d0777223 */ /* 0x000fe2000000007d */
[----:B------:R-:W-:Y:S01]  /*3290*/  SHF.L.U32 R125, R38, 0x10, RZ ;  /* 0x00000010267d7819 */ /* 0x000fe200000006ff */
[----:B------:R-:W-:Y:S01]  /*32a0*/  FFMA R124, R207, R124, R118 ;  /* 0x0000007ccf7c7223 */ /* 0x000fe20000000076 */
[----:B------:R-:W-:Y:S01]  /*32b0*/  FADD R121, R121, -UR11 ;  /* 0x8000000b79797e21 */ /* 0x000fe20008000000 */
[----:B------:R-:W-:Y:S01]  /*32c0*/  FADD R196, R196, -UR11 ;  /* 0x8000000bc4c47e21 */ /* 0x000fe20008000000 */
[----:B------:R-:W-:Y:S01]  /*32d0*/  FADD R195, R195, -UR11 ;  /* 0x8000000bc3c37e21 */ /* 0x000fe20008000000 */
[----:B------:R-:W-:Y:S01]  /*32e0*/  @P2 FADD R125, R125, 1 ;  /* 0x3f8000007d7d2421 */ /* 0x000fe20000000000 */
[----:B------:R-:W-:Y:S01]  /*32f0*/  FMUL R121, R121, UR6 ;  /* 0x0000000679797c20 */ /* 0x000fe20008400000 */
[----:B------:R-:W-:Y:S01]  /*3300*/  FMUL R196, R196, UR6 ;  /* 0x00000006c4c47c20 */ /* 0x000fe20008400000 */
[----:B------:R-:W-:Y:S01]  /*3310*/  FADD R120, R120, -UR11 ;  /* 0x8000000b78787e21 */ /* 0x000fe20008000000 */
[----:B------:R-:W-:Y:S01]  /*3320*/  FFMA R118, R204, R125, R137 ;  /* 0x0000007dcc767223 */ /* 0x000fe20000000089 */
[----:B------:R-:W-:Y:S01]  /*3330*/  SHF.L.U32 R125, R37, 0x10, RZ ;  /* 0x00000010257d7819 */ /* 0x000fe200000006ff */
[----:B------:R-:W-:Y:S01]  /*3340*/  FMUL R195, R195, UR6 ;  /* 0x00000006c3c37c20 */ /* 0x000fe20008400000 */
[----:B------:R-:W-:Y:S01]  /*3350*/  SHF.L.U32 R137, R41, 0x10, RZ ;  /* 0x0000001029897819 */ /* 0x000fe200000006ff */
[----:B------:R-:W-:Y:S01]  /*3360*/  FMUL R120, R120, UR6 ;  /* 0x0000000678787c20 */ /* 0x000fe20008400000 */
[----:B------:R-:W-:Y:S01]  /*3370*/  SHF.L.U32 R204, R187, 0x10, RZ ;  /* 0x00000010bbcc7819 */ /* 0x000fe200000006ff */
[----:B------:R-:W-:Y:S01]  /*3380*/  @P2 FADD R125, R125, 1 ;  /* 0x3f8000007d7d2421 */ /* 0x000fe20000000000 */
[----:B------:R-:W-:Y:S01]  /*3390*/  FADD R210, R210, -UR11 ;  /* 0x8000000bd2d27e21 */ /* 0x000fe20008000000 */
[----:B-----5:R-:W-:Y:S01]  /*33a0*/  PRMT R208, R115, 0x7632, R208 ;  /* 0x0000763273d07816 */ /* 0x020fe200000000d0 */
[----:B------:R-:W-:Y:S01]  /*33b0*/  FADD R127, R127, -UR11 ;  /* 0x8000000b7f7f7e21 */ /* 0x000fe20008000000 */
[----:B------:R-:W-:Y:S01]  /*33c0*/  FFMA R125, R200, R125, R137 ;  /* 0x0000007dc87d7223 */ /* 0x000fe20000000089 */
[----:B------:R-:W-:Y:S01]  /*33d0*/  SHF.L.U32 R200, R190, 0x10, RZ ;  /* 0x00000010bec87819 */ /* 0x000fe200000006ff */
[----:B------:R-:W-:Y:S01]  /*33e0*/  FFMA R136, R203, R136, R204 ;  /* 0x00000088cb887223 */ /* 0x000fe200000000cc */
[----:B------:R-:W-:Y:S01]  /*33f0*/  SHF.L.U32 R204, R189, 0x10, RZ ;  /* 0x00000010bdcc7819 */ /* 0x000fe200000006ff */
[----:B------:R-:W-:Y:S01]  /*3400*/  FMUL R210, R210, UR6 ;  /* 0x00000006d2d27c20 */ /* 0x000fe20008400000 */
[----:B------:R-:W-:Y:S01]  /*3410*/  SHF.L.U32 R137, R36, 0x10, RZ ;  /* 0x0000001024897819 */ /* 0x000fe200000006ff */
[----:B------:R-:W-:Y:S01]  /*3420*/  @P2 FADD R200, R200, 1 ;  /* 0x3f800000c8c82421 */ /* 0x000fe20000000000 */
[----:B------:R-:W-:Y:S01]  /*3430*/  SHF.L.U32 R203, R40, 0x10, RZ ;  /* 0x0000001028cb7819 */ /* 0x000fe200000006ff */
[----:B------:R-:W-:Y:S01]  /*3440*/  FMUL R127, R127, UR6 ;  /* 0x000000067f7f7c20 */ /* 0x000fe20008400000 */
[----:B------:R-:W-:Y:S01]  /*3450*/  SHF.L.U32 R208, R208, 0x10, RZ ;  /* 0x00000010d0d07819 */ /* 0x000fe200000006ff */
[----:B------:R-:W-:Y:S01]  /*3460*/  FFMA R117, R117, R200, R204 ;  /* 0x000000c875757223 */ /* 0x000fe200000000cc */
[----:B------:R-:W-:Y:S01]  /*3470*/  SHF.L.U32 R200, R47, 0x10, RZ ;  /* 0x000000102fc87819 */ /* 0x000fe200000006ff */
[----:B------:R-:W-:Y:S01]  /*3480*/  @P2 FADD R137, R137, 1 ;  /* 0x3f80000089892421 */ /* 0x000fe20000000000 */
[----:B------:R-:W-:Y:S01]  /*3490*/  SHF.L.U32 R204, R51, 0x10, RZ ;  /* 0x0000001033cc7819 */ /* 0x000fe200000006ff */
[----:B------:R-:W-:Y:S01]  /*34a0*/  FADD R209, R209, -UR11 ;  /* 0x8000000bd1d17e21 */ /* 0x000fe20008000000 */
[----:B------:R-:W-:Y:S01]  /*34b0*/  PRMT R207, R114, 0x7632, R207 ;  /* 0x0000763272cf7816 */ /* 0x000fe200000000cf */
[----:B------:R-:W-:Y:S01]  /*34c0*/  @P2 FADD R200, R200, 1 ;  /* 0x3f800000c8c82421 */ /* 0x000fe20000000000 */
[----:B------:R-:W-:Y:S01]  /*34d0*/  FFMA R198, R198, R137, R203 ;  /* 0x00000089c6c67223 */ /* 0x000fe200000000cb */
[----:B------:R-:W-:Y:S01]  /*34e0*/  SHF.L.U32 R137, R192, 0x10, RZ ;  /* 0x00000010c0897819 */ /* 0x000fe200000006ff */
[----:B------:R-:W-:Y:S01]  /*34f0*/  FADD R126, R126, -UR11 ;  /* 0x8000000b7e7e7e21 */ /* 0x000fe20008000000 */
[----:B------:R-:W-:Y:S01]  /*3500*/  FFMA R199, R199, R200, R204 ;  /* 0x000000c8c7c77223 */ /* 0x000fe200000000cc */
[----:B------:R-:W-:Y:S01]  /*3510*/  SHF.L.U32 R200, R178, 0x10, RZ ;  /* 0x00000010b2c87819 */ /* 0x000fe200000006ff */
[----:B------:R-:W-:Y:S01]  /*3520*/  FMUL R209, R209, UR6 ;  /* 0x00000006d1d17c20 */ /* 0x000fe20008400000 */
[----:B------:R-:W-:Y:S01]  /*3530*/  SHF.L.U32 R204, R177, 0x10, RZ ;  /* 0x00000010b1cc7819 */ /* 0x000fe200000006ff */
[----:B------:R-:W-:Y:S01]  /*3540*/  @P2 FADD R137, R137, 1 ;  /* 0x3f80000089892421 */ /* 0x000fe20000000000 */
[----:B------:R-:W-:Y:S01]  /*3550*/  SHF.L.U32 R203, R191, 0x10, RZ ;  /* 0x00000010bfcb7819 */ /* 0x000fe200000006ff */
[----:B------:R-:W-:Y:S01]  /*3560*/  @P2 FADD R200, R200, 1 ;  /* 0x3f800000c8c82421 */ /* 0x000fe20000000000 */
[----:B------:R-:W-:Y:S01]  /*3570*/  SHF.L.U32 R207, R207, 0x10, RZ ;  /* 0x00000010cfcf7819 */ /* 0x000fe200000006ff */
[----:B------:R-:W-:Y:S01]  /*3580*/  FMUL R126, R126, UR6 ;  /* 0x000000067e7e7c20 */ /* 0x000fe20008400000 */
[----:B------:R-:W-:Y:S01]  /*3590*/  FADD R206, R206, -UR11 ;  /* 0x8000000bcece7e21 */ /* 0x000fe20008000000 */
[----:B------:R-:W-:Y:S01]  /*35a0*/  FFMA R123, R123, R200, R204 ;  /* 0x000000c87b7b7223 */ /* 0x000fe200000000cc */
[----:B------:R-:W-:Y:S01]  /*35b0*/  FFMA R116, R116, R137, R203 ;  /* 0x0000008974747223 */ /* 0x000fe200000000cb */
[----:B------:R-:W-:Y:S01]  /*35c0*/  SHF.L.U32 R200, R46, 0x10, RZ ;  /* 0x000000102ec87819 */ /* 0x000fe200000006ff */
[----:B------:R-:W-:Y:S01]  /*35d0*/  FMUL R206, R206, UR6 ;  /* 0x00000006cece7c20 */ /* 0x000fe20008400000 */
[----:B------:R-:W-:Y:S01]  /*35e0*/  SHF.L.U32 R137, R180, 0x10, RZ ;  /* 0x00000010b4897819 */ /* 0x000fe200000006ff */
[----:B------:R-:W-:Y:S01]  /*35f0*/  FADD R205, R205, -UR11 ;  /* 0x8000000bcdcd7e21 */ /* 0x000fe20008000000 */
[----:B------:R-:W-:Y:S01]  /*3600*/  SHF.L.U32 R204, R50, 0x10, RZ ;  /* 0x0000001032cc7819 */ /* 0x000fe200000006ff */
[----:B------:R-:W-:Y:S01]  /*3610*/  @P2 FADD R200, R200, 1 ;  /* 0x3f800000c8c82421 */ /* 0x000fe20000000000 */
[----:B------:R-:W-:Y:S01]  /*3620*/  SHF.L.U32 R203, R179, 0x10, RZ ;  /* 0x00000010b3cb7819 */ /* 0x000fe200000006ff */
[----:B------:R-:W-:Y:S01]  /*3630*/  @P2 FADD R137, R137, 1 ;  /* 0x3f80000089892421 */ /* 0x000fe20000000000 */
[----:B------:R-:W-:Y:S01]  /*3640*/  FMUL R205, R205, UR6 ;  /* 0x00000006cdcd7c20 */ /* 0x000fe20008400000 */
[----:B------:R-:W-:Y:S01]  /*3650*/  FFMA R197, R197, R200, R204 ;  /* 0x000000c8c5c57223 */ /* 0x000fe200000000cc */
[----:B------:R-:W-:Y:S01]  /*3660*/  SHF.L.U32 R200, R182, 0x10, RZ ;  /* 0x00000010b6c87819 */ /* 0x000fe200000006ff */
[----:B------:R-:W-:Y:S01]  /*3670*/  FFMA R122, R122, R137, R203 ;  /* 0x000000897a7a7223 */ /* 0x000fe200000000cb */
        /* <DEDUP_REMOVED lines=17> */
[--C-:B------:R-:W-:Y:S01]  /*3790*/  FFMA R195, R195, R200, R204.reuse ;  /* 0x000000c8c3c37223 */ /* 0x100fe200000000cc */
[C---:B------:R-:W-:Y:S01]  /*37a0*/  PRMT R204, R111.reuse, 0x7632, R204 ;  /* 0x000076326fcc7816 */ /* 0x040fe200000000cc */
[----:B------:R-:W-:Y:S01]  /*37b0*/  FFMA R120, R120, R137, R203 ;  /* 0x0000008978787223 */ /* 0x000fe200000000cb */
[----:B------:R-:W-:Y:S01]  /*37c0*/  SHF.L.U32 R137, R111, 0x10, RZ ;  /* 0x000000106f897819 */ /* 0x000fe200000006ff */
[----:B------:R-:W-:Y:S01]  /*37d0*/  FADD R131, R131, -UR11 ;  /* 0x8000000b83837e21 */ /* 0x000fe20008000000 */
[----:B------:R-:W-:Y:S01]  /*37e0*/  SHF.L.U32 R204, R204, 0x10, RZ ;  /* 0x00000010cccc7819 */ /* 0x000fe200000006ff */
[----:B------:R-:W-:Y:S01]  /*37f0*/  FADD R214, R214, -UR11 ;  /* 0x8000000bd6d67e21 */ /* 0x000fe20008000000 */
[----:B------:R-:W-:Y:S01]  /*3800*/  SHF.L.U32 R203, R115, 0x10, RZ ;  /* 0x0000001073cb7819 */ /* 0x000fe200000006ff */
[----:B------:R-:W-:Y:S01]  /*3810*/  @P2 FADD R137, R137, 1 ;  /* 0x3f80000089892421 */ /* 0x000fe20000000000 */
[----:B------:R-:W-:Y:S01]  /*3820*/  FMUL R131, R131, UR6 ;  /* 0x0000000683837c20 */ /* 0x000fe20008400000 */
[----:B------:R-:W-:Y:S01]  /*3830*/  @P2 FADD R204, R204, 1 ;  /* 0x3f800000cccc2421 */ /* 0x000fe20000000000 */
[----:B------:R-:W-:Y:S01]  /*3840*/  FMUL R214, R214, UR6 ;  /* 0x00000006d6d67c20 */ /* 0x000fe20008400000 */
[----:B------:R-:W-:Y:S01]  /*3850*/  FFMA R200, R210, R137, R203 ;  /* 0x00000089d2c87223 */ /* 0x000fe200000000cb */
        /* <DEDUP_REMOVED lines=12> */
[----:B------:R-:W-:Y:S01]  /*3920*/  PRMT R208, R113, 0x7632, R208 ;  /* 0x0000763271d07816 */ /* 0x000fe200000000d0 */
        /* <DEDUP_REMOVED lines=8> */
[----:B------:R-:W-:Y:S01]  /*39b0*/  FMUL R212, R212, UR6 ;  /* 0x00000006d4d47c20 */ /* 0x000fe20008400000 */
[----:B------:R-:W-:Y:S01]  /*39c0*/  FADD R129, R129, -UR11 ;  /* 0x8000000b81817e21 */ /* 0x000fe20008000000 */
[----:B------:R-:W-:Y:S01]  /*39d0*/  FFMA R126, R206, R137, R207 ;  /* 0x00000089ce7e7223 */ /* 0x000fe200000000cf */
[----:B------:R-:W-:Y:S01]  /*39e0*/  PRMT R206, R109, 0x7632, R206 ;  /* 0x000076326dce7816 */ /* 0x000fe200000000ce */
[----:B------:R-:W-:Y:S01]  /*39f0*/  FADD R211, R211, -UR11 ;  /* 0x8000000bd3d37e21 */ /* 0x000fe20008000000 */
[----:B------:R-:W-:Y:S01]  /*3a00*/  SHF.L.U32 R137, R108, 0x10, RZ ;  /* 0x000000106c897819 */ /* 0x000fe200000006ff */
[----:B------:R-:W-:Y:S01]  /*3a10*/  FMUL R129, R129, UR6 ;  /* 0x0000000681817c20 */ /* 0x000fe20008400000 */
[----:B------:R-:W-:Y:S01]  /*3a20*/  SHF.L.U32 R206, R206, 0x10, RZ ;  /* 0x00000010cece7819 */ /* 0x000fe200000006ff */
[----:B------:R-:W-:Y:S01]  /*3a30*/  FMUL R211, R211, UR6 ;  /* 0x00000006d3d37c20 */ /* 0x000fe20008400000 */
[----:B------:R-:W-:Y:S01]  /*3a40*/  SHF.L.U32 R207, R112, 0x10, RZ ;  /* 0x0000001070cf7819 */ /* 0x000fe200000006ff */
[----:B------:R-:W-:Y:S01]  /*3a50*/  @P2 FADD R137, R137, 1 ;  /* 0x3f80000089892421 */ /* 0x000fe20000000000 */
[----:B------:R-:W-:Y:S01]  /*3a60*/  FADD R128, R128, -UR11 ;  /* 0x8000000b80807e21 */ /* 0x000fe20008000000 */
[----:B------:R-:W-:Y:S01]  /*3a70*/  @P2 FADD R206, R206, 1 ;  /* 0x3f800000cece2421 */ /* 0x000fe20000000000 */
[----:B------:R-:W-:Y:S01]  /*3a80*/  FADD R218, R218, -UR11 ;  /* 0x8000000bdada7e21 */ /* 0x000fe20008000000 */
[----:B------:R-:W-:Y:S01]  /*3a90*/  FFMA R202, R202, R137, R207 ;  /* 0x00000089caca7223 */ /* 0x000fe200000000cf */
[----:B------:R-:W-:Y:S01]  /*3aa0*/  SHF.L.U32 R137, R59, 0x10, RZ ;  /* 0x000000103b897819 */ /* 0x000fe200000006ff */
[----:B------:R-:W-:Y:S01]  /*3ab0*/  FFMA R205, R205, R206, R208 ;  /* 0x000000cecdcd7223 */ /* 0x000fe200000000d0 */
[----:B------:R-:W-:Y:S01]  /*3ac0*/  PRMT R206, R108, 0x7632, R206 ;  /* 0x000076326cce7816 */ /* 0x000fe200000000ce */
[----:B------:R-:W-:Y:S01]  /*3ad0*/  FMUL R128, R128, UR6 ;  /* 0x0000000680807c20 */ /* 0x000fe20008400000 */
[----:B------:R-:W-:Y:S01]  /*3ae0*/  PRMT R208, R112, 0x7632, R208 ;  /* 0x0000763270d07816 */ /* 0x000fe200000000d0 */
[----:B------:R-:W-:Y:S01]  /*3af0*/  FMUL R218, R218, UR6 ;  /* 0x00000006dada7c20 */ /* 0x000fe20008400000 */
[----:B------:R-:W-:Y:S01]  /*3b00*/  SHF.L.U32 R206, R206, 0x10, RZ ;  /* 0x00000010cece7819 */ /* 0x000fe200000006ff */
[----:B------:R-:W-:Y:S01]  /*3b10*/  FADD R135, R135, -UR11 ;  /* 0x8000000b87877e21 */ /* 0x000fe20008000000 */
[----:B------:R-:W-:Y:S01]  /*3b20*/  SHF.L.U32 R208, R208, 0x10, RZ ;  /* 0x00000010d0d07819 */ /* 0x000fe200000006ff */
[----:B------:R-:W-:Y:S01]  /*3b30*/  FADD R134, R134, -UR11 ;  /* 0x8000000b86867e21 */ /* 0x000fe20008000000 */
[----:B------:R-:W-:Y:S01]  /*3b40*/  FADD R217, R217, -UR11 ;  /* 0x8000000bd9d97e21 */ /* 0x000fe20008000000 */
[----:B------:R-:W-:Y:S01]  /*3b50*/  @P2 FADD R206, R206, 1 ;  /* 0x3f800000cece2421 */ /* 0x000fe20000000000 */
[----:B------:R-:W-:Y:S01]  /*3b60*/  FMUL R135, R135, UR6 ;  /* 0x0000000687877c20 */ /* 0x000fe20008400000 */
[----:B------:R-:W-:Y:S01]  /*3b70*/  FMUL R134, R134, UR6 ;  /* 0x0000000686867c20 */ /* 0x000fe20008400000 */
[----:B------:R-:W-:Y:S01]  /*3b80*/  FMUL R217, R217, UR6 ;  /* 0x00000006d9d97c20 */ /* 0x000fe20008400000 */
[----:B------:R-:W-:Y:S01]  /*3b90*/  FFMA R206, R201, R206, R208 ;  /* 0x000000cec9ce7223 */ /* 0x000fe200000000d0 */
[----:B------:R-:W-:Y:S01]  /*3ba0*/  SHF.L.U32 R208, R2, 0x10, RZ ;  /* 0x0000001002d07819 */ /* 0x000fe200000006ff */
[----:B------:R-:W-:Y:S01]  /*3bb0*/  FADD R216, R216, -UR11 ;  /* 0x8000000bd8d87e21 */ /* 0x000fe20008000000 */
[----:B------:R-:W-:Y:S01]  /*3bc0*/  SHF.L.U32 R201, R55, 0x10, RZ ;  /* 0x0000001037c97819 */ /* 0x000fe200000006ff */
[----:B------:R-:W-:Y:S01]  /*3bd0*/  FADD R133, R133, -UR11 ;  /* 0x8000000b85857e21 */ /* 0x000fe20008000000 */
[----:B------:R-:W-:Y:S01]  /*3be0*/  FADD R215, R215, -UR11 ;  /* 0x8000000bd7d77e21 */ /* 0x000fe20008000000 */
[----:B------:R-:W-:Y:S01]  /*3bf0*/  @P2 FADD R208, R208, 1 ;  /* 0x3f800000d0d02421 */ /* 0x000fe20000000000 */
[----:B------:R-:W-:Y:S01]  /*3c00*/  FMUL R216, R216, UR6 ;  /* 0x00000006d8d87c20 */ /* 0x000fe20008400000 */
[----:B------:R-:W-:Y:S01]  /*3c10*/  @P2 FADD R201, R201, 1 ;  /* 0x3f800000c9c92421 */ /* 0x000fe20000000000 */
[----:B------:R-:W-:Y:S01]  /*3c20*/  FMUL R133, R133, UR6 ;  /* 0x0000000685857c20 */ /* 0x000fe20008400000 */
        /* <DEDUP_REMOVED lines=8> */
[----:B------:R-:W-:Y:S01]  /*3cb0*/  @P2 FADD R137, R137, 1 ;  /* 0x3f80000089892421 */ /* 0x000fe20000000000 */
        /* <DEDUP_REMOVED lines=11> */
[----:B------:R-:W-:Y:S01]  /*3d70*/  FADD R139, R139, -UR11 ;  /* 0x8000000b8b8b7e21 */ /* 0x000fe20008000000 */
[----:B------:R-:W-:Y:S01]  /*3d80*/  FADD R138, R138, -UR11 ;  /* 0x8000000b8a8a7e21 */ /* 0x000fe20008000000 */
[----:B------:R-:W-:Y:S01]  /*3d90*/  FFMA R130, R212, R137, R209 ;  /* 0x00000089d4827223 */ /* 0x000fe200000000d1 */
[----:B------:R-:W-:Y:S01]  /*3da0*/  SHF.L.U32 R212, R173, 0x10, RZ ;  /* 0x00000010add47819 */ /* 0x000fe200000006ff */
[----:B------:R-:W-:Y:S01]  /*3db0*/  FMUL R224, R224, UR6 ;  /* 0x00000006e0e07c20 */ /* 0x000fe20008400000 */
[----:B------:R-:W-:Y:S01]  /*3dc0*/  SHF.L.U32 R137, R176, 0x10, RZ ;  /* 0x00000010b0897819 */ /* 0x000fe200000006ff */
[----:B------:R-:W-:Y:S01]  /*3dd0*/  FMUL R139, R139, UR6 ;  /* 0x000000068b8b7c20 */ /* 0x000fe20008400000 */
[----:B------:R-:W-:Y:S01]  /*3de0*/  FMUL R138, R138, UR6 ;  /* 0x000000068a8a7c20 */ /* 0x000fe20008400000 */
[----:B------:R-:W-:Y:S01]  /*3df0*/  FFMA R209, R129, R210, R212 ;  /* 0x000000d281d17223 */ /* 0x000fe200000000d4 */
[----:B------:R-:W-:Y:S01]  /*3e00*/  SHF.L.U32 R210, R52, 0x10, RZ ;  /* 0x0000001034d27819 */ /* 0x000fe200000006ff */
[----:B------:R-:W-:Y:S01]  /*3e10*/  @P2 FADD R137, R137, 1 ;  /* 0x3f80000089892421 */ /* 0x000fe20000000000 */
[----:B------:R-:W-:Y:S01]  /*3e20*/  SHF.L.U32 R212, R56, 0x10, RZ ;  /* 0x0000001038d47819 */ /* 0x000fe200000006ff */
[----:B------:R-:W-:Y:S01]  /*3e30*/  FADD R223, R223, -UR11 ;  /* 0x8000000bdfdf7e21 */ /* 0x000fe20008000000 */
[----:B------:R-:W-:Y:S01]  /*3e40*/  FADD R222, R222, -UR11 ;  /* 0x8000000bdede7e21 */ /* 0x000fe20008000000 */
[----:B------:R-:W-:Y:S01]  /*3e50*/  @P2 FADD R210, R210, 1 ;  /* 0x3f800000d2d22421 */ /* 0x000fe20000000000 */
[----:B------:R-:W-:Y:S01]  /*3e60*/  FADD R221, R221, -UR11 ;  /* 0x8000000bdddd7e21 */ /* 0x000fe20008000000 */
[----:B------:R-:W-:Y:S01]  /*3e70*/  FMUL R223, R223, UR6 ;  /* 0x00000006dfdf7c20 */ /* 0x000fe20008400000 */
[----:B------:R-:W-:Y:S01]  /*3e80*/  FMUL R222, R222, UR6 ;  /* 0x00000006dede7c20 */ /* 0x000fe20008400000 */
[----:B------:R-:W-:Y:S01]  /*3e90*/  FFMA R129, R211, R210, R212 ;  /* 0x000000d2d3817223 */ /* 0x000fe200000000d4 */
[----:B------:R-:W-:Y:S01]  /*3ea0*/  SHF.L.U32 R211, R175, 0x10, RZ ;  /* 0x00000010afd37819 */ /* 0x000fe200000006ff */
[----:B------:R-:W-:Y:S01]  /*3eb0*/  FMUL R221, R221, UR6 ;  /* 0x00000006dddd7c20 */ /* 0x000fe20008400000 */
[----:B------:R-:W-:Y:S01]  /*3ec0*/  SHF.L.U32 R212, R8, 0x10, RZ ;  /* 0x0000001008d47819 */ /* 0x000fe200000006ff */
[----:B------:R-:W-:Y:S01]  /*3ed0*/  FADD R220, R220, -UR11 ;  /* 0x8000000bdcdc7e21 */ /* 0x000fe20008000000 */
[----:B------:R-:W-:Y:S01]  /*3ee0*/  FADD R219, R219, -UR11 ;  /* 0x8000000bdbdb7e21 */ /* 0x000fe20008000000 */
[----:B------:R-:W-:Y:S01]  /*3ef0*/  FFMA R210, R128, R137, R211 ;  /* 0x0000008980d27223 */ /* 0x000fe200000000d3 */
[----:B------:R-:W-:Y:S01]  /*3f00*/  SHF.L.U32 R137, R63, 0x10, RZ ;  /* 0x000000103f897819 */ /* 0x000fe200000006ff */
[----:B------:R-:W-:Y:S01]  /*3f10*/  @P2 FADD R212, R212, 1 ;  /* 0x3f800000d4d42421 */ /* 0x000fe20000000000 */
[----:B------:R-:W-:Y:S01]  /*3f20*/  SHF.L.U32 R211, R67, 0x10, RZ ;  /* 0x0000001043d37819 */ /* 0x000fe200000006ff */
[----:B------:R-:W-:Y:S01]  /*3f30*/  FMUL R220, R220, UR6 ;  /* 0x00000006dcdc7c20 */ /* 0x000fe20008400000 */
[----:B------:R-:W-:Y:S01]  /*3f40*/  FMUL R219, R219, UR6 ;  /* 0x00000006dbdb7c20 */ /* 0x000fe20008400000 */
[----:B------:R-:W-:Y:S01]  /*3f50*/  @P2 FADD R137, R137, 1 ;  /* 0x3f80000089892421 */ /* 0x000fe20000000000 */
[----:B------:R-:W-:Y:S01]  /*3f60*/  FFMA R135, R135, R212, R214 ;  /* 0x000000d487877223 */ /* 0x000fe200000000d6 */
[----:B------:R-:W-:Y:S01]  /*3f70*/  SHF.L.U32 R212, R62, 0x10, RZ ;  /* 0x000000103ed47819 */ /* 0x000fe200000006ff */
[----:B------:R-:W-:Y:S01]  /*3f80*/  FADD R228, R228, -UR11 ;  /* 0x8000000be4e47e21 */ /* 0x000fe20008000000 */
        /* <DEDUP_REMOVED lines=84> */
[----:B------:R-:W-:Y:S01]  /*44d0*/  FFMA R218, R220, R137, R221 ;  /* 0x00000089dcda7223 */ /* 0x000fe200000000dd */
[----:B------:R-:W-:Y:S01]  /*44e0*/  SHF.L.U32 R220, R13, 0x10, RZ ;  /* 0x000000100ddc7819 */ /* 0x000fe200000006ff */
[----:B------:R-:W-:Y:S01]  /*44f0*/  FMUL R144, R144, UR6 ;  /* 0x0000000690907c20 */ /* 0x000fe20008400000 */
[----:B------:R-:W-:Y:S01]  /*4500*/  SHF.L.U32 R137, R83, 0x10, RZ ;  /* 0x0000001053897819 */ /* 0x000fe200000006ff */
[----:B------:R-:W-:Y:S01]  /*4510*/  FMUL R236, R236, UR6 ;  /* 0x00000006ecec7c20 */ /* 0x000fe20008400000 */
[----:B------:R-:W-:Y:S01]  /*4520*/  FADD R151, R151, -UR11 ;  /* 0x8000000b97977e21 */ /* 0x000fe20008000000 */
[----:B------:R-:W-:Y:S01]  /*4530*/  @P2 FADD R220, R220, 1 ;  /* 0x3f800000dcdc2421 */ /* 0x000fe20000000000 */
[----:B------:R-:W-:Y:S01]  /*4540*/  FADD R150, R150, -UR11 ;  /* 0x8000000b96967e21 */ /* 0x000fe20008000000 */
[----:B------:R-:W-:Y:S01]  /*4550*/  FADD R235, R235, -UR11 ;  /* 0x8000000bebeb7e21 */ /* 0x000fe20008000000 */
[----:B------:R-:W-:Y:S01]  /*4560*/  FMUL R151, R151, UR6 ;  /* 0x0000000697977c20 */ /* 0x000fe20008400000 */
        /* <DEDUP_REMOVED lines=57> */
[----:B------:R-:W0:Y:S01]  /*4900*/  LDCU.U8 UR12, c[0x0][0x404] ;  /* 0x00008080ff0c77ac */ /* 0x000e220008000000 */
[----:B------:R-:W-:Y:S01]  /*4910*/  @P2 FADD R137, R137, 1 ;  /* 0x3f80000089892421 */ /* 0x000fe20000000000 */
[----:B------:R-:W-:Y:S01]  /*4920*/  FFMA R147, R147, R226, R228 ;  /* 0x000000e293937223 */ /* 0x000fe200000000e4 */
[----:B------:R-:W-:Y:S01]  /*4930*/  SHF.L.U32 R226, R86, 0x10, RZ ;  /* 0x0000001056e27819 */ /* 0x000fe200000006ff */
[----:B------:R-:W-:Y:S01]  /*4940*/  FMUL R153, R153, UR6 ;  /* 0x0000000699997c20 */ /* 0x000fe20008400000 */
[----:B------:R-:W-:Y:S01]  /*4950*/  FFMA R140, R232, R137, R225 ;  /* 0x00000089e88c7223 */ /* 0x000fe200000000e1 */
[----:B------:R-:W-:Y:S01]  /*4960*/  SHF.L.U32 R137, R31, 0x10, RZ ;  /* 0x000000101f897819 */ /* 0x000fe200000006ff */
[----:B------:R-:W-:Y:S01]  /*4970*/  FADD R237, R237, -UR11 ;  /* 0x8000000beded7e21 */ /* 0x000fe20008000000 */
[----:B------:R-:W-:Y:S01]  /*4980*/  SHF.L.U32 R228, R90, 0x10, RZ ;  /* 0x000000105ae47819 */ /* 0x000fe200000006ff */
[----:B------:R-:W-:Y:S01]  /*4990*/  @P2 FADD R226, R226, 1 ;  /* 0x3f800000e2e22421 */ /* 0x000fe20000000000 */
[----:B------:R-:W-:Y:S01]  /*49a0*/  SHF.L.U32 R232, R164, 0x10, RZ ;  /* 0x00000010a4e87819 */ /* 0x000fe200000006ff */
[----:B------:R-:W-:Y:S01]  /*49b0*/  @P2 FADD R137, R137, 1 ;  /* 0x3f80000089892421 */ /* 0x000fe20000000000 */
[----:B------:R-:W1:Y:S01]  /*49c0*/  S2UR UR5, SR_CTAID.X ;  /* 0x00000000000579c3 */ /* 0x000e620000002500 */
        /* <DEDUP_REMOVED lines=10> */
[----:B0-----:R-:W-:-:S02]  /*4a70*/  ISETP.NE.AND P1, PT, RZ, UR12, PT ;  /* 0x0000000cff007c0c */ /* 0x001fc4000bf25270 */
[----:B------:R-:W-:Y:S01]  /*4a80*/  FFMA R226, R230, R137, R227 ;  /* 0x00000089e6e27223 */ /* 0x000fe200000000e3 */
[----:B------:R-:W-:Y:S01]  /*4a90*/  SHF.L.U32 R230, R34, 0x10, RZ ;  /* 0x0000001022e67819 */ /* 0x000fe200000006ff */
[----:B------:R-:W-:Y:S01]  /*4aa0*/  FMUL R152, R152, UR6 ;  /* 0x0000000698987c20 */ /* 0x000fe20008400000 */
[----:B------:R-:W-:-:S03]  /*4ab0*/  SHF.L.U32 R137, R29, 0x10, RZ ;  /* 0x000000101d897819 */ /* 0x000fc600000006ff */
[----:B------:R-:W-:Y:S01]  /*4ac0*/  FFMA R145, R145, R228, R230 ;  /* 0x000000e491917223 */ /* 0x000fe200000000e6 */
[----:B------:R-:W-:Y:S01]  /*4ad0*/  SHF.L.U32 R228, R84, 0x10, RZ ;  /* 0x0000001054e47819 */ /* 0x000fe200000006ff */
[----:B------:R-:W-:Y:S01]  /*4ae0*/  @P2 FADD R137, R137, 1 ;  /* 0x3f80000089892421 */ /* 0x000fe20000000000 */
[----:B------:R-:W-:Y:S02]  /*4af0*/  SHF.L.U32 R230, R88, 0x10, RZ ;  /* 0x0000001058e67819 */ /* 0x000fe400000006ff */
[----:B------:R-:W-:Y:S01]  /*4b00*/  @P1 FMUL R118, R118, UR10 ;  /* 0x0000000a76761c20 */ /* 0x000fe20008400000 */
[----:B------:R-:W-:Y:S01]  /*4b10*/  @P2 FADD R228, R228, 1 ;  /* 0x3f800000e4e42421 */ /* 0x000fe20000000000 */
[----:B------:R-:W-:Y:S01]  /*4b20*/  @P1 FMUL R136, R136, UR10 ;  /* 0x0000000a88881c20 */ /* 0x000fe20008400000 */
[----:B------:R-:W-:Y:S01]  /*4b30*/  @P1 FMUL R125, R125, UR10 ;  /* 0x0000000a7d7d1c20 */ /* 0x000fe20008400000 */
[----:B------:R-:W-:Y:S01]  /*4b40*/  @P1 FMUL R117, R117, UR10 ;  /* 0x0000000a75751c20 */ /* 0x000fe20008400000 */
[----:B------:R-:W-:Y:S01]  /*4b50*/  FFMA R227, R229, R228, R230 ;  /* 0x000000e4e5e37223 */ /* 0x000fe200000000e6 */
[----:B------:R-:W-:Y:S01]  /*4b60*/  SHF.L.U32 R229, R33, 0x10, RZ ;  /* 0x0000001021e57819 */ /* 0x000fe200000006ff */
[----:B-1----:R-:W-:Y:S01]  /*4b70*/  USHF.L.U32 UR6, UR5, 0x7, URZ ;  /* 0x0000000705067899 */ /* 0x002fe200080006ff */
[----:B------:R-:W-:Y:S01]  /*4b80*/  SHF.L.U32 R230, R160, 0x10, RZ ;  /* 0x00000010a0e67819 */ /* 0x000fe200000006ff */
[----:B------:R-:W-:Y:S01]  /*4b90*/  @P1 FMUL R197, R197, UR10 ;  /* 0x0000000ac5c51c20 */ /* 0x000fe20008400000 */
[----:B------:R-:W-:Y:S01]  /*4ba0*/  F2FP.BF16.F32.PACK_AB R118, R136, R118 ;  /* 0x000000768876723e */ /* 0x000fe200000010ff */
[----:B------:R-:W-:Y:S01]  /*4bb0*/  FFMA R228, R144, R137, R229 ;  /* 0x0000008990e47223 */ /* 0x000fe200000000e5 */
[----:B------:R-:W-:Y:S01]  /*4bc0*/  SHF.L.U32 R137, R95, 0x10, RZ ;  /* 0x000000105f897819 */ /* 0x000fe200000006ff */
[----:B------:R-:W-:Y:S01]  /*4bd0*/  @P2 FADD R230, R230, 1 ;  /* 0x3f800000e6e62421 */ /* 0x000fe20000000000 */
[----:B------:R-:W-:Y:S01]  /*4be0*/  SHF.L.U32 R229, R99, 0x10, RZ ;  /* 0x0000001063e57819 */ /* 0x000fe200000006ff */
[----:B------:R-:W-:Y:S01]  /*4bf0*/  @P1 FMUL R122, R122, UR10 ;  /* 0x0000000a7a7a1c20 */ /* 0x000fe20008400000 */
[----:B------:R-:W-:Y:S01]  /*4c00*/  F2FP.BF16.F32.PACK_AB R117, R117, R125 ;  /* 0x0000007d7575723e */ /* 0x000fe200000010ff */
[----:B------:R-:W-:Y:S01]  /*4c10*/  @P2 FADD R137, R137, 1 ;  /* 0x3f80000089892421 */ /* 0x000fe20000000000 */
[----:B------:R-:W-:Y:S01]  /*4c20*/  FFMA R151, R151, R230, R232 ;  /* 0x000000e697977223 */ /* 0x000fe200000000e8 */
[----:B------:R-:W-:Y:S01]  /*4c30*/  SHF.L.U32 R230, R94, 0x10, RZ ;  /* 0x000000105ee67819 */ /* 0x000fe200000006ff */
[----:B------:R-:W-:Y:S01]  /*4c40*/  @P1 FMUL R119, R119, UR10 ;  /* 0x0000000a77771c20 */ /* 0x000fe20008400000 */
[----:B------:R-:W-:Y:S01]  /*4c50*/  FFMA R144, R236, R137, R229 ;  /* 0x00000089ec907223 */ /* 0x000fe200000000e5 */
[----:B------:R-:W-:Y:S01]  /*4c60*/  SHF.L.U32 R137, R159, 0x10, RZ ;  /* 0x000000109f897819 */ /* 0x000fe200000006ff */
[----:B------:R-:W-:Y:S01]  /*4c70*/  @P1 FMUL R124, R124, UR10 ;  /* 0x0000000a7c7c1c20 */ /* 0x000fe20008400000 */
[----:B------:R-:W-:Y:S01]  /*4c80*/  SHF.L.U32 R232, R98, 0x10, RZ ;  /* 0x0000001062e87819 */ /* 0x000fe200000006ff */
[----:B------:R-:W-:Y:S01]  /*4c90*/  @P2 FADD R230, R230, 1 ;  /* 0x3f800000e6e62421 */ /* 0x000fe20000000000 */
[----:B------:R-:W-:Y:S01]  /*4ca0*/  SHF.L.U32 R236, R106, 0x10, RZ ;  /* 0x000000106aec7819 */ /* 0x000fe200000006ff */
[----:B------:R-:W-:Y:S01]  /*4cb0*/  @P2 FADD R137, R137, 1 ;  /* 0x3f80000089892421 */ /* 0x000fe20000000000 */
[----:B------:R-:W-:Y:S01]  /*4cc0*/  MOV R125, UR6 ;  /* 0x00000006007d7c02 */ /* 0x000fe20008000f00 */
[----:B------:R-:W-:Y:S01]  /*4cd0*/  FFMA R229, R235, R230, R232 ;  /* 0x000000e6ebe57223 */ /* 0x000fe200000000e8 */
[----:B------:R-:W-:Y:S01]  /*4ce0*/  SHF.L.U32 R232, R158, 0x10, RZ ;  /* 0x000000109ee87819 */ /* 0x000fe200000006ff */
[----:B------:R-:W-:Y:S01]  /*4cf0*/  FFMA R150, R150, R137, R231 ;  /* 0x0000008996967223 */ /* 0x000fe200000000e7 */
[----:B------:R-:W-:Y:S01]  /*4d00*/  SHF.L.U32 R137, R93, 0x10, RZ ;  /* 0x000000105d897819 */ /* 0x000fe200000006ff */
[----:B------:R-:W-:Y:S01]  /*4d10*/  @P1 FMUL R198, R198, UR10 ;  /* 0x0000000ac6c61c20 */ /* 0x000fe20008400000 */
[----:B------:R-:W-:Y:S01]  /*4d20*/  SHF.L.U32 R231, R97, 0x10, RZ ;  /* 0x0000001061e77819 */ /* 0x000fe200000006ff */
[----:B------:R-:W-:Y:S01]  /*4d30*/  @P2 FADD R232, R232, 1 ;  /* 0x3f800000e8e82421 */ /* 0x000fe20000000000 */
[----:B------:R-:W-:Y:S01]  /*4d40*/  SHF.L.U32 R235, R171, 0x10, RZ ;  /* 0x00000010abeb7819 */ /* 0x000fe200000006ff */
[----:B------:R-:W-:Y:S01]  /*4d50*/  @P2 FADD R137, R137, 1 ;  /* 0x3f80000089892421 */ /* 0x000fe20000000000 */
[----:B------:R-:W-:Y:S01]  /*4d60*/  @P1 FMUL R116, R116, UR10 ;  /* 0x0000000a74741c20 */ /* 0x000fe20008400000 */
[----:B------:R-:W-:Y:S01]  /*4d70*/  F2FP.BF16.F32.PACK_AB R122, R122, R197 ;  /* 0x000000c57a7a723e */ /* 0x000fe200000010ff */
[----:B------:R-:W-:Y:S01]  /*4d80*/  @P1 FMUL R199, R199, UR10 ;  /* 0x0000000ac7c71c20 */ /* 0x000fe20008400000 */
[----:B------:R-:W-:Y:S01]  /*4d90*/  FFMA R230, R234, R137, R231 ;  /* 0x00000089eae67223 */ /* 0x000fe200000000e7 */
[----:B------:R-:W-:Y:S01]  /*4da0*/  SHF.L.U32 R234, R162, 0x10, RZ ;  /* 0x00000010a2ea7819 */ /* 0x000fe200000006ff */
[----:B------:R-:W-:Y:S01]  /*4db0*/  @P1 FMUL R123, R123, UR10 ;  /* 0x0000000a7b7b1c20 */ /* 0x000fe20008400000 */
[----:B------:R-:W-:Y:S01]  /*4dc0*/  SHF.L.U32 R137, R157, 0x10, RZ ;  /* 0x000000109d897819 */ /* 0x000fe200000006ff */
[----:B------:R-:W-:Y:S01]  /*4dd0*/  @P1 FMUL R196, R196, UR10 ;  /* 0x0000000ac4c41c20 */ /* 0x000fe20008400000 */
[----:B------:R-:W-:Y:S01]  /*4de0*/  @P1 FMUL R121, R121, UR10 ;  /* 0x0000000a79791c20 */ /* 0x000fe20008400000 */
[----:B------:R-:W-:Y:S01]  /*4df0*/  FFMA R149, R149, R232, R234 ;  /* 0x000000e895957223 */ /* 0x000fe200000000ea */
[----:B------:R-:W-:Y:S01]  /*4e00*/  SHF.L.U32 R232, R92, 0x10, RZ ;  /* 0x000000105ce87819 */ /* 0x000fe200000006ff */
[----:B------:R-:W-:Y:S01]  /*4e10*/  @P2 FADD R137, R137, 1 ;  /* 0x3f80000089892421 */ /* 0x000fe20000000000 */
[----:B------:R-:W-:Y:S01]  /*4e20*/  SHF.L.U32 R234, R96, 0x10, RZ ;  /* 0x0000001060ea7819 */ /* 0x000fe200000006ff */
[----:B------:R-:W-:Y:S01]  /*4e30*/  @P1 FMUL R195, R195, UR10 ;  /* 0x0000000ac3c31c20 */ /* 0x000fe20008400000 */
[----:B------:R-:W-:Y:S01]  /*4e40*/  @P1 FMUL R120, R120, UR10 ;  /* 0x0000000a78781c20 */ /* 0x000fe20008400000 */
[----:B------:R-:W-:Y:S01]  /*4e50*/  @P2 FADD R232, R232, 1 ;  /* 0x3f800000e8e82421 */ /* 0x000fe20000000000 */
[----:B------:R-:W-:Y:S01]  /*4e60*/  F2FP.BF16.F32.PACK_AB R119, R124, R119 ;  /* 0x000000777c77723e */ /* 0x000fe200000010ff */
[----:B------:R-:W-:Y:S01]  /*4e70*/  @P1 FMUL R127, R127, UR10 ;  /* 0x0000000a7f7f1c20 */ /* 0x000fe20008400000 */
[----:B------:R-:W-:Y:S01]  /*4e80*/  F2FP.BF16.F32.PACK_AB R116, R116, R198 ;  /* 0x000000c67474723e */ /* 0x000fe200000010ff */
[----:B------:R-:W-:Y:S01]  /*4e90*/  FFMA R231, R233, R232, R234 ;  /* 0x000000e8e9e77223 */ /* 0x000fe200000000ea */
[----:B------:R-:W-:Y:S01]  /*4ea0*/  SHF.L.U32 R233, R161, 0x10, RZ ;  /* 0x00000010a1e97819 */ /* 0x000fe200000006ff */
[----:B------:R-:W-:Y:S01]  /*4eb0*/  @P1 FMUL R204, R204, UR10 ;  /* 0x0000000acccc1c20 */ /* 0x000fe20008400000 */
[----:B------:R-:W-:Y:S01]  /*4ec0*/  SHF.L.U32 R234, R107, 0x10, RZ ;  /* 0x000000106bea7819 */ /* 0x000fe200000006ff */
        /* <DEDUP_REMOVED lines=8> */
[----:B------:R-:W-:Y:S01]  /*4f50*/  @P2 FADD R148, R148, 1 ;  /* 0x3f80000094942421 */ /* 0x000fe20000000000 */
[----:B------:R-:W-:Y:S01]  /*4f60*/  F2FP.BF16.F32.PACK_AB R120, R120, R195 ;  /* 0x000000c37878723e */ /* 0x000fe200000010ff */
[----:B------:R-:W-:Y:S01]  /*4f70*/  @P1 FMUL R131, R131, UR10 ;  /* 0x0000000a83831c20 */ /* 0x000fe20008400000 */
[----:B------:R-:W-:Y:S01]  /*4f80*/  @P1 FMUL R129, R129, UR10 ;  /* 0x0000000a81811c20 */ /* 0x000fe20008400000 */
[----:B------:R-:W-:Y:S01]  /*4f90*/  FFMA R148, R155, R148, R234 ;  /* 0x000000949b947223 */ /* 0x000fe200000000ea */
[----:B------:R-:W-:Y:S01]  /*4fa0*/  SHF.L.U32 R155, R168, 0x10, RZ ;  /* 0x00000010a89b7819 */ /* 0x000fe200000006ff */
[----:B------:R-:W-:Y:S01]  /*4fb0*/  @P1 FMUL R210, R210, UR10 ;  /* 0x0000000ad2d21c20 */ /* 0x000fe20008400000 */
[----:B------:R-:W-:Y:S01]  /*4fc0*/  SHF.L.U32 R234, R102, 0x10, RZ ;  /* 0x0000001066ea7819 */ /* 0x000fe200000006ff */
[----:B------:R-:W-:Y:S01]  /*4fd0*/  @P1 FMUL R126, R126, UR10 ;  /* 0x0000000a7e7e1c20 */ /* 0x000fe20008400000 */
[----:B------:R-:W-:Y:S01]  /*4fe0*/  @P1 FMUL R205, R205, UR10 ;  /* 0x0000000acdcd1c20 */ /* 0x000fe20008400000 */
[----:B------:R-:W-:Y:S01]  /*4ff0*/  @P2 FADD R155, R155, 1 ;  /* 0x3f8000009b9b2421 */ /* 0x000fe20000000000 */
[----:B------:R-:W-:Y:S01]  /*5000*/  @P1 FMUL R211, R211, UR10 ;  /* 0x0000000ad3d31c20 */ /* 0x000fe20008400000 */
[----:B------:R-:W-:Y:S01]  /*5010*/  @P2 FADD R234, R234, 1 ;  /* 0x3f800000eaea2421 */ /* 0x000fe20000000000 */
[----:B------:R-:W-:Y:S01]  /*5020*/  @P1 FMUL R134, R134, UR10 ;  /* 0x0000000a86861c20 */ /* 0x000fe20008400000 */
[----:B------:R-:W-:Y:S01]  /*5030*/  FFMA R155, R240, R155, R137 ;  /* 0x0000009bf09b7223 */ /* 0x000fe20000000089 */
[----:B------:R-:W-:Y:S01]  /*5040*/  SHF.L.U32 R137, R167, 0x10, RZ ;  /* 0x00000010a7897819 */ /* 0x000fe200000006ff */
[----:B------:R-:W-:Y:S01]  /*5050*/  FFMA R233, R239, R234, R236 ;  /* 0x000000eaefe97223 */ /* 0x000fe200000000ec */
[----:B------:R-:W-:Y:S01]  /*5060*/  SHF.L.U32 R236, R166, 0x10, RZ ;  /* 0x00000010a6ec7819 */ /* 0x000fe200000006ff */
[----:B------:R-:W-:Y:S01]  /*5070*/  @P1 FMUL R200, R200, UR10 ;  /* 0x0000000ac8c81c20 */ /* 0x000fe20008400000 */
[----:B------:R-:W-:Y:S01]  /*5080*/  SHF.L.U32 R239, R169, 0x10, RZ ;  /* 0x00000010a9ef7819 */ /* 0x000fe200000006ff */
[----:B------:R-:W-:Y:S01]  /*5090*/  @P2 FADD R137, R137, 1 ;  /* 0x3f80000089892421 */ /* 0x000fe20000000000 */
[----:B------:R-:W-:Y:S01]  /*50a0*/  @P1 FMUL R203, R203, UR10 ;  /* 0x0000000acbcb1c20 */ /* 0x000fe20008400000 */
[----:B------:R-:W-:Y:S01]  /*50b0*/  @P2 FADD R236, R236, 1 ;  /* 0x3f800000ecec2421 */ /* 0x000fe20000000000 */
        /* <DEDUP_REMOVED lines=9> */
[----:B------:R-:W-:Y:S01]  /*5150*/  @P1 FMUL R208, R208, UR10 ;  /* 0x0000000ad0d01c20 */ /* 0x000fe20008400000 */
[----:B------:R-:W-:Y:S01]  /*5160*/  @P1 FMUL R212, R212, UR10 ;  /* 0x0000000ad4d41c20 */ /* 0x000fe20008400000 */
[----:B------:R-:W-:Y:S01]  /*5170*/  FFMA R234, R238, R137, R235 ;  /* 0x00000089eeea7223 */ /* 0x000fe200000000eb */
[----:B------:R-:W-:Y:S01]  /*5180*/  SHF.L.U32 R238, R170, 0x10, RZ ;  /* 0x00000010aaee7819 */ /* 0x000fe200000006ff */
[----:B------:R-:W0:Y:S01]  /*5190*/  S2R R137, SR_TID.X ;  /* 0x0000000000897919 */ /* 0x000e220000002100 */
[----:B------:R-:W-:Y:S01]  /*51a0*/  @P1 FMUL R133, R133, UR10 ;  /* 0x0000000a85851c20 */ /* 0x000fe20008400000 */
        /* <DEDUP_REMOVED lines=14> */
[----:B------:R-:W-:Y:S01]  /*5290*/  @P1 FMUL R218, R218, UR10 ;  /* 0x0000000adada1c20 */ /* 0x000fe20008400000 */
[----:B------:R-:W-:Y:S01]  /*52a0*/  @P1 FMUL R220, R220, UR10 ;  /* 0x0000000adcdc1c20 */ /* 0x000fe20008400000 */
[----:B------:R-:W-:Y:S01]  /*52b0*/  @P1 FMUL R219, R219, UR10 ;  /* 0x0000000adbdb1c20 */ /* 0x000fe20008400000 */
[----:B------:R-:W-:Y:S01]  /*52c0*/  @P1 FMUL R143, R143, UR10 ;  /* 0x0000000a8f8f1c20 */ /* 0x000fe20008400000 */
[----:B------:R-:W-:Y:S01]  /*52d0*/  @P2 FADD R237, R237, 1 ;  /* 0x3f800000eded2421 */ /* 0x000fe20000000000 */
[----:B------:R-:W-:Y:S01]  /*52e0*/  @P1 FMUL R221, R221, UR10 ;  /* 0x0000000adddd1c20 */ /* 0x000fe20008400000 */
[----:B------:R-:W-:Y:S01]  /*52f0*/  @P1 FMUL R142, R142, UR10 ;  /* 0x0000000a8e8e1c20 */ /* 0x000fe20008400000 */
[----:B------:R-:W-:Y:S01]  /*5300*/  @P1 FMUL R222, R222, UR10 ;  /* 0x0000000adede1c20 */ /* 0x000fe20008400000 */
[----:B------:R-:W-:Y:S01]  /*5310*/  FFMA R152, R152, R237, R239 ;  /* 0x000000ed98987223 */ /* 0x000fe200000000ef */
[----:B------:R-:W-:Y:S01]  /*5320*/  @P1 FMUL R141, R141, UR10 ;  /* 0x0000000a8d8d1c20 */ /* 0x000fe20008400000 */
[----:B------:R-:W1:Y:S01]  /*5330*/  LDC.64 R236, c[0x0][0x3c8] ;  /* 0x0000f200ffec7b82 */ /* 0x000e620000000a00 */
[----:B------:R-:W-:Y:S01]  /*5340*/  @P1 FMUL R223, R223, UR10 ;  /* 0x0000000adfdf1c20 */ /* 0x000fe20008400000 */
[----:B------:R-:W-:Y:S01]  /*5350*/  @P1 FMUL R224, R224, UR10 ;  /* 0x0000000ae0e01c20 */ /* 0x000fe20008400000 */
[----:B------:R-:W-:Y:S01]  /*5360*/  @P1 FMUL R140, R140, UR10 ;  /* 0x0000000a8c8c1c20 */ /* 0x000fe20008400000 */
[----:B------:R-:W-:Y:S01]  /*5370*/  @P1 FMUL R147, R147, UR10 ;  /* 0x0000000a93931c20 */ /* 0x000fe20008400000 */
[----:B------:R-:W-:Y:S01]  /*5380*/  @P1 FMUL R225, R225, UR10 ;  /* 0x0000000ae1e11c20 */ /* 0x000fe20008400000 */
[----:B0-----:R-:W-:Y:S01]  /*5390*/  LOP3.LUT R136, R137, 0x7f, RZ, 0xc0, !PT ;  /* 0x0000007f89887812 */ /* 0x001fe200078ec0ff */
[----:B------:R-:W-:Y:S01]  /*53a0*/  @P1 FMUL R146, R146, UR10 ;  /* 0x0000000a92921c20 */ /* 0x000fe20008400000 */
[----:B------:R-:W-:Y:S01]  /*53b0*/  @P1 FMUL R226, R226, UR10 ;  /* 0x0000000ae2e21c20 */ /* 0x000fe20008400000 */
[----:B------:R-:W-:Y:S01]  /*53c0*/  @P1 FMUL R145, R145, UR10 ;  /* 0x0000000a91911c20 */ /* 0x000fe20008400000 */
[----:B------:R-:W-:Y:S01]  /*53d0*/  LOP3.LUT R136, R136, 0x180, R125, 0xf8, !PT ;  /* 0x0000018088887812 */ /* 0x000fe200078ef87d */
[----:B------:R-:W-:Y:S01]  /*53e0*/  @P1 FMUL R227, R227, UR10 ;  /* 0x0000000ae3e31c20 */ /* 0x000fe20008400000 */
[----:B------:R-:W-:Y:S01]  /*53f0*/  MOV R125, UR7 ;  /* 0x00000007007d7c02 */ /* 0x000fe20008000f00 */
[----:B------:R-:W-:Y:S01]  /*5400*/  @P1 FMUL R228, R228, UR10 ;  /* 0x0000000ae4e41c20 */ /* 0x000fe20008400000 */
[----:B------:R-:W-:Y:S01]  /*5410*/  @P1 FMUL R144, R144, UR10 ;  /* 0x0000000a90901c20 */ /* 0x000fe20008400000 */
[----:B------:R-:W-:Y:S01]  /*5420*/  @P1 FMUL R151, R151, UR10 ;  /* 0x0000000a97971c20 */ /* 0x000fe20008400000 */
[----:B------:R-:W-:Y:S01]  /*5430*/  @P1 FMUL R229, R229, UR10 ;  /* 0x0000000ae5e51c20 */ /* 0x000fe20008400000 */
[----:B------:R-:W-:-:S02]  /*5440*/  IMAD R197, R125, 0x1400, R136 ;  /* 0x000014007dc57824 */ /* 0x000fc400078e0288 */
[----:B------:R-:W-:Y:S01]  /*5450*/  @P1 FMUL R150, R150, UR10 ;  /* 0x0000000a96961c20 */ /* 0x000fe20008400000 */
[----:B------:R-:W-:Y:S01]  /*5460*/  @P1 FMUL R230, R230, UR10 ;  /* 0x0000000ae6e61c20 */ /* 0x000fe20008400000 */
[----:B------:R-:W-:Y:S01]  /*5470*/  @P1 FMUL R149, R149, UR10 ;  /* 0x0000000a95951c20 */ /* 0x000fe20008400000 */
[----:B------:R-:W-:Y:S01]  /*5480*/  @P1 FMUL R231, R231, UR10 ;  /* 0x0000000ae7e71c20 */ /* 0x000fe20008400000 */
[C---:B------:R-:W-:Y:S01]  /*5490*/  IADD3 R195, PT, PT, R197.reuse, 0x1000, RZ ;  /* 0x00001000c5c37810 */ /* 0x040fe20007ffe0ff */
[----:B------:R-:W-:Y:S01]  /*54a0*/  @P1 FMUL R232, R232, UR10 ;  /* 0x0000000ae8e81c20 */ /* 0x000fe20008400000 */
[C---:B-1----:R-:W-:Y:S01]  /*54b0*/  IMAD.WIDE.U32 R124, R197.reuse, 0x10, R236 ;  /* 0x00000010c57c7825 */ /* 0x042fe200078e00ec */
[----:B------:R-:W-:-:S03]  /*54c0*/  IADD3 R199, PT, PT, R197, 0xe00, RZ ;  /* 0x00000e00c5c77810 */ /* 0x000fc60007ffe0ff */
[----:B------:R-:W-:Y:S01]  /*54d0*/  @P1 FMUL R148, R148, UR10 ;  /* 0x0000000a94941c20 */ /* 0x000fe20008400000 */
[----:B------:R-:W-:Y:S01]  /*54e0*/  @P1 FMUL R155, R155, UR10 ;  /* 0x0000000a9b9b1c20 */ /* 0x000fe20008400000 */
[----:B------:R-:W-:Y:S01]  /*54f0*/  @P1 FMUL R233, R233, UR10 ;  /* 0x0000000ae9e91c20 */ /* 0x000fe20008400000 */
[----:B------:R0:W-:Y:S01]  /*5500*/  STG.E.128 desc[UR8][R124.64], R116 ;  /* 0x000000747c007986 */ /* 0x0001e2000c101d08 */
[----:B------:R-:W-:Y:S01]  /*5510*/  @P1 FMUL R154, R154, UR10 ;  /* 0x0000000a9a9a1c20 */ /* 0x000fe20008400000 */
[----:B------:R-:W-:Y:S01]  /*5520*/  @P1 FMUL R234, R234, UR10 ;  /* 0x0000000aeaea1c20 */ /* 0x000fe20008400000 */
[----:B------:R-:W-:Y:S01]  /*5530*/  @P1 FMUL R153, R153, UR10 ;  /* 0x0000000a99991c20 */ /* 0x000fe20008400000 */
[----:B------:R1:W-:Y:S01]  /*5540*/  STG.E.128 desc[UR8][R124.64+0x2000], R120 ;  /* 0x002000787c007986 */ /* 0x0003e2000c101d08 */
[----:B------:R-:W-:Y:S01]  /*5550*/  @P1 FMUL R235, R235, UR10 ;  /* 0x0000000aebeb1c20 */ /* 0x000fe20008400000 */
[----:B------:R-:W-:Y:S01]  /*5560*/  @P1 FMUL R152, R152, UR10 ;  /* 0x0000000a98981c20 */ /* 0x000fe20008400000 */
[----:B------:R-:W-:Y:S01]  /*5570*/  IMAD.WIDE.U32 R198, R199, 0x10, R236 ;  /* 0x00000010c7c67825 */ /* 0x000fe200078e00ec */
[----:B0-----:R-:W-:-:S02]  /*5580*/  F2FP.BF16.F32.PACK_AB R118, R204, R127 ;  /* 0x0000007fcc76723e */ /* 0x001fc400000010ff */
[----:B------:R-:W-:Y:S02]  /*5590*/  F2FP.BF16.F32.PACK_AB R127, R135, R128 ;  /* 0x00000080877f723e */ /* 0x000fe400000010ff */
[----:B-1----:R-:W-:Y:S02]  /*55a0*/  F2FP.BF16.F32.PACK_AB R123, R131, R201 ;  /* 0x000000c9837b723e */ /* 0x002fe400000010ff */
[C---:B------:R-:W-:Y:S02]  /*55b0*/  IADD3 R135, PT, PT, R197.reuse, 0x400, RZ ;  /* 0x00000400c5877810 */ /* 0x040fe40007ffe0ff */
[----:B------:R-:W-:Y:S02]  /*55c0*/  F2FP.BF16.F32.PACK_AB R120, R210, R129 ;  /* 0x00000081d278723e */ /* 0x000fe400000010ff */
[C---:B------:R-:W-:Y:S02]  /*55d0*/  IADD3 R131, PT, PT, R197.reuse, 0x600, RZ ;  /* 0x00000600c5837810 */ /* 0x040fe40007ffe0ff */
[----:B------:R-:W-:-:S02]  /*55e0*/  IADD3 R129, PT, PT, R197, 0x800, RZ ;  /* 0x00000800c5817810 */ /* 0x000fc40007ffe0ff */
[----:B------:R-:W-:Y:S02]  /*55f0*/  F2FP.BF16.F32.PACK_AB R117, R205, R126 ;  /* 0x0000007ecd75723e */ /* 0x000fe400000010ff */
[----:B------:R-:W-:Y:S01]  /*5600*/  F2FP.BF16.F32.PACK_AB R126, R134, R211 ;  /* 0x000000d3867e723e */ /* 0x000fe200000010ff */
[--C-:B------:R-:W-:Y:S01]  /*5610*/  IMAD.WIDE.U32 R134, R135, 0x10, R236.reuse ;  /* 0x0000001087867825 */ /* 0x100fe200078e00ec */
[----:B------:R-:W-:Y:S02]  /*5620*/  F2FP.BF16.F32.PACK_AB R119, R203, R200 ;  /* 0x000000c8cb77723e */ /* 0x000fe400000010ff */
[----:B------:R-:W-:Y:S01]  /*5630*/  F2FP.BF16.F32.PACK_AB R116, R206, R202 ;  /* 0x000000cace74723e */ /* 0x000fe200000010ff */
[--C-:B------:R-:W-:Y:S01]  /*5640*/  IMAD.WIDE.U32 R128, R129, 0x10, R236.reuse ;  /* 0x0000001081807825 */ /* 0x100fe200078e00ec */
[----:B------:R-:W-:Y:S02]  /*5650*/  F2FP.BF16.F32.PACK_AB R121, R209, R130 ;  /* 0x00000082d179723e */ /* 0x000fe400000010ff */
[----:B------:R-:W-:Y:S01]  /*5660*/  F2FP.BF16.F32.PACK_AB R122, R208, R207 ;  /* 0x000000cfd07a723e */ /* 0x000fe200000010ff */
[----:B------:R-:W-:Y:S01]  /*5670*/  IMAD.WIDE.U32 R130, R131, 0x10, R236 ;  /* 0x0000001083827825 */ /* 0x000fe200078e00ec */
[----:B------:R-:W-:Y:S01]  /*5680*/  IADD3 R203, PT, PT, R197, 0xa00, RZ ;  /* 0x00000a00c5cb7810 */ /* 0x000fe20007ffe0ff */
[----:B------:R0:W-:Y:S01]  /*5690*/  STG.E.128 desc[UR8][R134.64], R116 ;  /* 0x0000007486007986 */ /* 0x0001e2000c101d08 */
[----:B------:R-:W-:-:S02]  /*56a0*/  F2FP.BF16.F32.PACK_AB R125, R133, R212 ;  /* 0x000000d4857d723e */ /* 0x000fc400000010ff */
[----:B------:R-:W-:Y:S01]  /*56b0*/  F2FP.BF16.F32.PACK_AB R124, R214, R213 ;  /* 0x000000d5d67c723e */ /* 0x000fe200000010ff */
[--C-:B------:R-:W-:Y:S01]  /*56c0*/  IMAD.WIDE.U32 R202, R203, 0x10, R236.reuse ;  /* 0x00000010cbca7825 */ /* 0x100fe200078e00ec */
[C---:B------:R-:W-:Y:S01]  /*56d0*/  IADD3 R201, PT, PT, R197.reuse, 0xc00, RZ ;  /* 0x00000c00c5c97810 */ /* 0x040fe20007ffe0ff */
[----:B------:R1:W-:Y:S01]  /*56e0*/  STG.E.128 desc[UR8][R130.64], R120 ;  /* 0x0000007882007986 */ /* 0x0003e2000c101d08 */
[----:B------:R-:W-:Y:S01]  /*56f0*/  IADD3 R133, PT, PT, R197, 0x1200, RZ ;  /* 0x00001200c5857810 */ /* 0x000fe20007ffe0ff */
[--C-:B------:R-:W-:Y:S02]  /*5700*/  IMAD.WIDE.U32 R196, R195, 0x10, R236.reuse ;  /* 0x00000010c3c47825 */ /* 0x100fe400078e00ec */
[----:B------:R2:W-:Y:S02]  /*5710*/  STG.E.128 desc[UR8][R128.64], R124 ;  /* 0x0000007c80007986 */ /* 0x0005e4000c101d08 */
[----:B------:R-:W-:-:S04]  /*5720*/  IMAD.WIDE.U32 R200, R201, 0x10, R236 ;  /* 0x00000010c9c87825 */ /* 0x000fc800078e00ec */
[----:B------:R-:W-:Y:S01]  /*5730*/  IMAD.WIDE.U32 R236, R133, 0x10, R236 ;  /* 0x0000001085ec7825 */ /* 0x000fe200078e00ec */
[----:B------:R-:W-:Y:S02]  /*5740*/  F2FP.BF16.F32.PACK_AB R133, R153, R234 ;  /* 0x000000ea9985723e */ /* 0x000fe400000010ff */
[----:B0-----:R-:W-:Y:S02]  /*5750*/  F2FP.BF16.F32.PACK_AB R119, R139, R132 ;  /* 0x000000848b77723e */ /* 0x001fe400000010ff */
[----:B------:R-:W-:Y:S02]  /*5760*/  F2FP.BF16.F32.PACK_AB R118, R138, R215 ;  /* 0x000000d78a76723e */ /* 0x000fe400000010ff */
        /* <DEDUP_REMOVED lines=16> */
[----:B------:R-:W-:Y:S02]  /*5870*/  F2FP.BF16.F32.PACK_AB R128, R232, R231 ;  /* 0x000000e7e880723e */ /* 0x000fe400000010ff */
[----:B------:R-:W-:-:S02]  /*5880*/  F2FP.BF16.F32.PACK_AB R135, R155, R148 ;  /* 0x000000949b87723e */ /* 0x000fc400000010ff */
[----:B------:R-:W-:Y:S01]  /*5890*/  F2FP.BF16.F32.PACK_AB R134, R154, R233 ;  /* 0x000000e99a86723e */ /* 0x000fe200000010ff */
[----:B------:R1:W-:Y:S01]  /*58a0*/  STG.E.128 desc[UR8][R196.64], R128 ;  /* 0x00000080c4007986 */ /* 0x0003e2000c101d08 */
[----:B------:R-:W-:-:S05]  /*58b0*/  F2FP.BF16.F32.PACK_AB R132, R152, R235 ;  /* 0x000000eb9884723e */ /* 0x000fca00000010ff */
[----:B------:R1:W-:Y:S01]  /*58c0*/  STG.E.128 desc[UR8][R236.64], R132 ;  /* 0x00000084ec007986 */ /* 0x0003e2000c101d08 */
[----:B------:R-:W-:Y:S05]  /*58d0*/  BRA `(.L_x_6287) ;  /* 0x0000002c00607947 */ /* 0x000fea0003800000 */
.L_x_6286:
[----:B------:R-:W1:Y:S01]  /*58e0*/  LDCU.U8 UR5, c[0x0][0x3c0] ;  /* 0x00007800ff0577ac */ /* 0x000e620008000000 */
[----:B0-----:R-:W-:Y:S01]  /*58f0*/  SHF.L.U32 R118, R36, 0x10, RZ ;  /* 0x0000001024767819 */ /* 0x001fe200000006ff */
[----:B------:R-:W-:Y:S01]  /*5900*/  FADD R198, R198, -UR11 ;  /* 0x8000000bc6c67e21 */ /* 0x000fe20008000000 */
[----:B------:R-:W-:Y:S01]  /*5910*/  SHF.L.U32 R124, R40, 0x10, RZ ;  /* 0x00000010287c7819 */ /* 0x000fe200000006ff */
        /* <DEDUP_REMOVED lines=10> */
[----:B------:R-:W-:Y:S01]  /*59c0*/  SHF.L.U32 R198, R187, 0x10, RZ ;  /* 0x00000010bbc67819 */ /* 0x000fe200000006ff */
[----:B------:R-:W-:Y:S01]  /*59d0*/  FADD R204, R204, -UR11 ;  /* 0x8000000bcccc7e21 */ /* 0x000fe20008000000 */
[----:B------:R-:W-:Y:S01]  /*59e0*/  FMUL R203, R203, UR6 ;  /* 0x00000006cbcb7c20 */ /* 0x000fe20008400000 */
[----:B------:R-:W-:Y:S01]  /*59f0*/  FADD R208, R208, -UR11 ;  /* 0x8000000bd0d07e21 */ /* 0x000fe20008000000 */
[----:B-1----:R-:W-:Y:S01]  /*5a00*/  ISETP.NE.AND P2, PT, RZ, UR5, PT ;  /* 0x00000005ff007c0c */ /* 0x002fe2000bf45270 */
[----:B------:R-:W0:Y:S01]  /*5a10*/  LDCU.U8 UR5, c[0x0][0x404] ;  /* 0x00008080ff0577ac */ /* 0x000e220008000000 */
[----:B------:R-:W-:Y:S01]  /*5a20*/  FADD R207, R207, -UR11 ;  /* 0x8000000bcfcf7e21 */ /* 0x000fe20008000000 */
[----:B------:R-:W1:Y:S01]  /*5a30*/  LDC.64 R244, c[0x0][0x3c8] ;  /* 0x0000f200fff47b82 */ /* 0x000e620000000a00 */
[----:B------:R-:W-:Y:S01]  /*5a40*/  FADD R120, R120, -UR11 ;  /* 0x8000000b78787e21 */ /* 0x000fe20008000000 */
[----:B------:R-:W-:Y:S01]  /*5a50*/  FADD R195, R195, -UR11 ;  /* 0x8000000bc3c37e21 */ /* 0x000fe20008000000 */
[----:B------:R-:W-:Y:S01]  /*5a60*/  FMUL R207, R207, UR6 ;  /* 0x00000006cfcf7c20 */ /* 0x000fe20008400000 */
[----:B------:R-:W-:Y:S01]  /*5a70*/  FADD R196, R196, -UR11 ;  /* 0x8000000bc4c47e21 */ /* 0x000fe20008000000 */
[----:B------:R-:W-:Y:S01]  /*5a80*/  FMUL R120, R120, UR6 ;  /* 0x0000000678787c20 */ /* 0x000fe20008400000 */
[----:B------:R-:W-:Y:S01]  /*5a90*/  FMUL R195, R195, UR6 ;  /* 0x00000006c3c37c20 */ /* 0x000fe20008400000 */
[----:B------:R-:W-:Y:S01]  /*5aa0*/  FADD R121, R121, -UR11 ;  /* 0x8000000b79797e21 */ /* 0x000fe20008000000 */
[----:B------:R-:W-:Y:S01]  /*5ab0*/  FADD R122, R122, -UR11 ;  /* 0x8000000b7a7a7e21 */ /* 0x000fe20008000000 */
[----:B------:R-:W-:Y:S01]  /*5ac0*/  FADD R197, R197, -UR11 ;  /* 0x8000000bc5c57e21 */ /* 0x000fe20008000000 */
[----:B------:R-:W-:Y:S01]  /*5ad0*/  @P2 FADD R118, R118, 1 ;  /* 0x3f80000076762421 */ /* 0x000fe20000000000 */
[----:B------:R-:W-:Y:S01]  /*5ae0*/  @P2 FADD R125, R125, 1 ;  /* 0x3f8000007d7d2421 */ /* 0x000fe20000000000 */
[----:B------:R-:W-:Y:S01]  /*5af0*/  FMUL R121, R121, UR6 ;  /* 0x0000000679797c20 */ /* 0x000fe20008400000 */
        /* <DEDUP_REMOVED lines=10> */
[----:B0-----:R-:W-:Y:S01]  /*5ba0*/  ISETP.NE.AND P1, PT, RZ, UR5, PT ;  /* 0x00000005ff007c0c */ /* 0x001fe2000bf25270 */
[----:B------:R-:W-:Y:S01]  /*5bb0*/  FFMA R117, R117, R124, R136 ;  /* 0x0000007c75757223 */ /* 0x000fe20000000088 */
[----:B------:R-:W-:Y:S01]  /*5bc0*/  SHF.L.U32 R136, R188, 0x10, RZ ;  /* 0x00000010bc887819 */ /* 0x000fe200000006ff */
[----:B------:R-:W-:Y:S01]  /*5bd0*/  FFMA R118, R118, R125, R137 ;  /* 0x0000007d76767223 */ /* 0x000fe20000000089 */
[----:B------:R-:W-:Y:S01]  /*5be0*/  SHF.L.U32 R125, R38, 0x10, RZ ;  /* 0x00000010267d7819 */ /* 0x000fe200000006ff */
[----:B------:R-:W-:Y:S01]  /*5bf0*/  FMUL R124, R204, UR6 ;  /* 0x00000006cc7c7c20 */ /* 0x000fe20008400000 */
[----:B------:R-:W-:Y:S01]  /*5c00*/  SHF.L.U32 R137, R42, 0x10, RZ ;  /* 0x000000102a897819 */ /* 0x000fe200000006ff */
[----:B------:R-:W-:Y:S01]  /*5c10*/  @P2 FADD R136, R136, 1 ;  /* 0x3f80000088882421 */ /* 0x000fe20000000000 */
[----:B------:R-:W0:Y:S01]  /*5c20*/  S2UR UR5, SR_CTAID.X ;  /* 0x00000000000579c3 */ /* 0x000e220000002500 */
[----:B------:R-:W-:Y:S01]  /*5c30*/  @P2 FADD R125, R125, 1 ;  /* 0x3f8000007d7d2421 */ /* 0x000fe20000000000 */
[----:B------:R-:W-:Y:S01]  /*5c40*/  @P2 FADD R200, R200, 1 ;  /* 0x3f800000c8c82421 */ /* 0x000fe20000000000 */
[----:B------:R-:W-:Y:S01]  /*5c50*/  FFMA R203, R203, R136, R198 ;  /* 0x00000088cbcb7223 */ /* 0x000fe200000000c6 */
[----:B------:R-:W-:Y:S01]  /*5c60*/  SHF.L.U32 R136, R39, 0x10, RZ ;  /* 0x0000001027887819 */ /* 0x000fe200000006ff */
[----:B------:R-:W-:Y:S01]  /*5c70*/  FFMA R124, R124, R125, R137 ;  /* 0x0000007d7c7c7223 */ /* 0x000fe20000000089 */
[----:B------:R-:W-:Y:S01]  /*5c80*/  SHF.L.U32 R198, R43, 0x10, RZ ;  /* 0x000000102bc67819 */ /* 0x000fe200000006ff */
[----:B------:R-:W-:Y:S01]  /*5c90*/  FMUL R125, R208, UR6 ;  /* 0x00000006d07d7c20 */ /* 0x000fe20008400000 */
[----:B------:R-:W2:Y:S01]  /*5ca0*/  S2R R137, SR_TID.X ;  /* 0x0000000000897919 */ /* 0x000ea20000002100 */
[----:B------:R-:W-:Y:S01]  /*5cb0*/  @P2 FADD R136, R136, 1 ;  /* 0x3f80000088882421 */ /* 0x000fe20000000000 */
[----:B------:R-:W-:Y:S01]  /*5cc0*/  FMNMX3 R194, R194, |R119|, |R116|, !PT ;  /* 0x40000077c2c27276 */ /* 0x000fe20007800474 */
[----:B------:R-:W-:Y:S01]  /*5cd0*/  @P1 FMUL R116, R116, UR10 ;  /* 0x0000000a74741c20 */ /* 0x000fe20008400000 */
[----:B------:R-:W-:Y:S01]  /*5ce0*/  FADD R199, R199, -UR11 ;  /* 0x8000000bc7c77e21 */ /* 0x000fe20008000000 */
[----:B------:R-:W-:Y:S01]  /*5cf0*/  FFMA R125, R125, R136, R198 ;  /* 0x000000887d7d7223 */ /* 0x000fe200000000c6 */
[----:B------:R-:W-:Y:S01]  /*5d00*/  SHF.L.U32 R136, R185, 0x10, RZ ;  /* 0x00000010b9887819 */ /* 0x000fe200000006ff */
[----:B------:R-:W-:Y:S01]  /*5d10*/  FADD R123, R123, -UR11 ;  /* 0x8000000b7b7b7e21 */ /* 0x000fe20008000000 */
[----:B------:R-:W-:Y:S01]  /*5d20*/  FMNMX3 R194, R194, |R118|, |R117|, !PT ;  /* 0x40000076c2c27276 */ /* 0x000fe20007800475 */
[----:B------:R-:W-:Y:S01]  /*5d30*/  @P1 FMUL R117, R117, UR10 ;  /* 0x0000000a75751c20 */ /* 0x000fe20008400000 */
[----:B------:R-:W-:Y:S01]  /*5d40*/  FMUL R198, R125, UR10 ;  /* 0x0000000a7dc67c20 */ /* 0x000fe20008400000 */
[----:B------:R-:W-:Y:S01]  /*5d50*/  FFMA R200, R207, R200, R136 ;  /* 0x000000c8cfc87223 */ /* 0x000fe20000000088 */
[----:B------:R-:W-:Y:S01]  /*5d60*/  FMUL R136, R119, UR10 ;  /* 0x0000000a77887c20 */ /* 0x000fe20008400000 */
[----:B------:R-:W-:Y:S01]  /*5d70*/  FMNMX3 R194, R194, |R124|, |R203|, !PT ;  /* 0x4000007cc2c27276 */ /* 0x000fe200078004cb */
[----:B------:R-:W-:Y:S01]  /*5d80*/  @P1 FMUL R203, R203, UR10 ;  /* 0x0000000acbcb1c20 */ /* 0x000fe20008400000 */
[----:B------:R-:W-:Y:S01]  /*5d90*/  FMUL R123, R123, UR6 ;  /* 0x000000067b7b7c20 */ /* 0x000fe20008400000 */
[----:B0-----:R-:W-:Y:S01]  /*5da0*/  USHF.L.U32 UR12, UR5, 0x7, URZ ;  /* 0x00000007050c7899 */ /* 0x001fe200080006ff */
[----:B------:R-:W-:Y:S01]  /*5db0*/  FSEL R119, R119, R136, !P1 ;  /* 0x0000008877777208 */ /* 0x000fe20004800000 */
[----:B------:R-:W-:Y:S01]  /*5dc0*/  FADD R202, R202, -UR11 ;  /* 0x8000000bcaca7e21 */ /* 0x000fe20008000000 */
[----:B------:R-:W-:Y:S01]  /*5dd0*/  FADD R201, R201, -UR11 ;  /* 0x8000000bc9c97e21 */ /* 0x000fe20008000000 */
[----:B------:R-:W-:Y:S01]  /*5de0*/  FADD R206, R206, -UR11 ;  /* 0x8000000bcece7e21 */ /* 0x000fe20008000000 */
[----:B------:R-:W-:Y:S01]  /*5df0*/  F2FP.BF16.F32.PACK_AB R116, R116, R119 ;  /* 0x000000777474723e */ /* 0x000fe200000010ff */
[----:B------:R-:W-:Y:S01]  /*5e00*/  FMUL R119, R118, UR10 ;  /* 0x0000000a76777c20 */ /* 0x000fe20008400000 */
[----:B------:R-:W-:Y:S01]  /*5e10*/  FMUL R201, R201, UR6 ;  /* 0x00000006c9c97c20 */ /* 0x000fe20008400000 */
[----:B------:R-:W-:Y:S01]  /*5e20*/  FADD R205, R205, -UR11 ;  /* 0x8000000bcdcd7e21 */ /* 0x000fe20008000000 */
[----:B------:R-:W-:Y:S01]  /*5e30*/  FADD R209, R209, -UR11 ;  /* 0x8000000bd1d17e21 */ /* 0x000fe20008000000 */
[----:B------:R-:W-:Y:S01]  /*5e40*/  FADD R126, R126, -UR11 ;  /* 0x8000000b7e7e7e21 */ /* 0x000fe20008000000 */
[----:B------:R-:W-:Y:S01]  /*5e50*/  FSEL R118, R118, R119, !P1 ;  /* 0x0000007776767208 */ /* 0x000fe20004800000 */
[----:B------:R-:W-:Y:S01]  /*5e60*/  FMUL R119, R124, UR10 ;  /* 0x0000000a7c777c20 */ /* 0x000fe20008400000 */
[----:B------:R-:W-:Y:S01]  /*5e70*/  FMUL R205, R205, UR6 ;  /* 0x00000006cdcd7c20 */ /* 0x000fe20008400000 */
[----:B------:R-:W-:Y:S01]  /*5e80*/  FMUL R126, R126, UR6 ;  /* 0x000000067e7e7c20 */ /* 0x000fe20008400000 */
[----:B------:R-:W-:Y:S01]  /*5e90*/  F2FP.BF16.F32.PACK_AB R117, R117, R118 ;  /* 0x000000767575723e */ /* 0x000fe200000010ff */
[----:B------:R-:W-:Y:S01]  /*5ea0*/  FADD R210, R210, -UR11 ;  /* 0x8000000bd2d27e21 */ /* 0x000fe20008000000 */
[----:B------:R-:W-:Y:S01]  /*5eb0*/  FSEL R124, R124, R119, !P1 ;  /* 0x000000777c7c7208 */ /* 0x000fe20004800000 */
[----:B------:R-:W-:Y:S01]  /*5ec0*/  FADD R127, R127, -UR11 ;  /* 0x8000000b7f7f7e21 */ /* 0x000fe20008000000 */
[----:B--2---:R-:W-:Y:S01]  /*5ed0*/  LOP3.LUT R136, R137, 0x7f, RZ, 0xc0, !PT ;  /* 0x0000007f89887812 */ /* 0x004fe200078ec0ff */
[----:B------:R-:W-:Y:S01]  /*5ee0*/  FADD R211, R211, -UR11 ;  /* 0x8000000bd3d37e21 */ /* 0x000fe20008000000 */
[----:B------:R-:W-:Y:S01]  /*5ef0*/  MOV R119, UR12 ;  /* 0x0000000c00777c02 */ /* 0x000fe20008000f00 */
[----:B------:R-:W-:Y:S01]  /*5f00*/  FMUL R127, R127, UR6 ;  /* 0x000000067f7f7c20 */ /* 0x000fe20008400000 */
[----:B------:R-:W-:Y:S01]  /*5f10*/  F2FP.BF16.F32.PACK_AB R118, R203, R124 ;  /* 0x0000007ccb76723e */ /* 0x000fe200000010ff */
[----:B------:R-:W-:Y:S01]  /*5f20*/  FADD R128, R128, -UR11 ;  /* 0x8000000b80807e21 */ /* 0x000fe20008000000 */
[----:B------:R-:W-:Y:S01]  /*5f30*/  LOP3.LUT R136, R136, 0x180, R119, 0xf8, !PT ;  /* 0x0000018088887812 */ /* 0x000fe200078ef877 */
[----:B------:R-:W-:Y:S01]  /*5f40*/  FADD R212, R212, -UR11 ;  /* 0x8000000bd4d47e21 */ /* 0x000fe20008000000 */
[----:B------:R-:W-:Y:S01]  /*5f50*/  FMNMX3 R124, R194, |R125|, |R200|, !PT ;  /* 0x4000007dc27c7276 */ /* 0x000fe200078004c8 */
[----:B------:R-:W-:Y:S01]  /*5f60*/  @P1 FMUL R200, R200, UR10 ;  /* 0x0000000ac8c81c20 */ /* 0x000fe20008400000 */
[----:B------:R-:W-:Y:S01]  /*5f70*/  FSEL R119, R125, R198, !P1 ;  /* 0x000000c67d777208 */ /* 0x000fe20004800000 */
[----:B------:R-:W-:Y:S01]  /*5f80*/  FMUL R128, R128, UR6 ;  /* 0x0000000680807c20 */ /* 0x000fe20008400000 */
[----:B------:R-:W-:Y:S01]  /*5f90*/  MOV R125, UR7 ;  /* 0x00000007007d7c02 */ /* 0x000fe20008000f00 */
[----:B------:R-:W-:Y:S01]  /*5fa0*/  FADD R213, R213, -UR11 ;  /* 0x8000000bd5d57e21 */ /* 0x000fe20008000000 */
[----:B------:R-:W-:Y:S01]  /*5fb0*/  F2FP.BF16.F32.PACK_AB R119, R200, R119 ;  /* 0x00000077c877723e */ /* 0x000fe200000010ff */
[----:B------:R-:W-:Y:S01]  /*5fc0*/  FADD R129, R129, -UR11 ;  /* 0x8000000b81817e21 */ /* 0x000fe20008000000 */
[----:B------:R-:W-:Y:S01]  /*5fd0*/  SHF.L.U32 R194, R44, 0x10, RZ ;  /* 0x000000102cc27819 */ /* 0x000fe200000006ff */
[----:B------:R-:W-:Y:S01]  /*5fe0*/  IMAD R198, R125, 0x1400, R136 ;  /* 0x000014007dc67824 */ /* 0x000fe200078e0288 */
[----:B------:R-:W-:Y:S01]  /*5ff0*/  SHF.L.U32 R125, R184, 0x10, RZ ;  /* 0x00000010b87d7819 */ /* 0x000fe200000006ff */
[----:B------:R-:W-:Y:S01]  /*6000*/  FMUL R204, R213, UR6 ;  /* 0x00000006d5cc7c20 */ /* 0x000fe20008400000 */
[----:B------:R-:W-:Y:S01]  /*6010*/  SHF.L.U32 R200, R48, 0x10, RZ ;  /* 0x0000001030c87819 */ /* 0x000fe200000006ff */
[----:B-1----:R-:W-:-:S04]  /*6020*/  IMAD.WIDE.U32 R242, R198, 0x10, R244 ;  /* 0x00000010c6f27825 */ /* 0x002fc800078e00f4 */
[----:B------:R-:W-:Y:S01]  /*6030*/  @P2 FADD R194, R194, 1 ;  /* 0x3f800000c2c22421 */ /* 0x000fe20000000000 */
[----:B------:R-:W-:Y:S01]  /*6040*/  @P2 FADD R125, R125, 1 ;  /* 0x3f8000007d7d2421 */ /* 0x000fe20000000000 */
[----:B------:R-:W-:Y:S01]  /*6050*/  SHF.L.U32 R203, R176, 0x10, RZ ;  /* 0x00000010b0cb7819 */ /* 0x000fe200000006ff */
[----:B------:R-:W-:Y:S01]  /*6060*/  FMUL R129, R129, UR6 ;  /* 0x0000000681817c20 */ /* 0x000fe20008400000 */
[----:B------:R0:W-:Y:S01]  /*6070*/  STG.E.128 desc[UR8][R242.64], R116 ;  /* 0x00000074f2007986 */ /* 0x0001e2000c101d08 */
[----:B------:R-:W-:Y:S01]  /*6080*/  SHF.L.U32 R207, R58, 0x10, RZ ;  /* 0x000000103acf7819 */ /* 0x000fe200000006ff */
[----:B------:R-:W-:Y:S01]  /*6090*/  FADD R130, R130, -UR11 ;  /* 0x8000000b82827e21 */ /* 0x000fe20008000000 */
[----:B------:R-:W-:Y:S01]  /*60a0*/  @P2 FADD R203, R203, 1 ;  /* 0x3f800000cbcb2421 */ /* 0x000fe20000000000 */
[----:B------:R-:W-:Y:S01]  /*60b0*/  FADD R214, R214, -UR11 ;  /* 0x8000000bd6d67e21 */ /* 0x000fe20008000000 */
[----:B------:R-:W-:Y:S01]  /*60c0*/  FADD R215, R215, -UR11 ;  /* 0x8000000bd7d77e21 */ /* 0x000fe20008000000 */
[----:B------:R-:W-:Y:S01]  /*60d0*/  FMUL R130, R130, UR6 ;  /* 0x0000000682827c20 */ /* 0x000fe20008400000 */
[----:B------:R-:W-:Y:S01]  /*60e0*/  FADD R131, R131, -UR11 ;  /* 0x8000000b83837e21 */ /* 0x000fe20008000000 */
[----:B------:R-:W-:Y:S01]  /*60f0*/  FADD R132, R132, -UR11 ;  /* 0x8000000b84847e21 */ /* 0x000fe20008000000 */
[----:B------:R-:W-:Y:S01]  /*6100*/  FADD R216, R216, -UR11 ;  /* 0x8000000bd8d87e21 */ /* 0x000fe20008000000 */
[----:B------:R-:W-:Y:S01]  /*6110*/  FADD R217, R217, -UR11 ;  /* 0x8000000bd9d97e21 */ /* 0x000fe20008000000 */
[----:B------:R-:W-:Y:S01]  /*6120*/  FMUL R131, R131, UR6 ;  /* 0x0000000683837c20 */ /* 0x000fe20008400000 */
[----:B------:R-:W-:Y:S01]  /*6130*/  FMUL R132, R132, UR6 ;  /* 0x0000000684847c20 */ /* 0x000fe20008400000 */
[----:B------:R-:W-:Y:S01]  /*6140*/  FADD R133, R133, -UR11 ;  /* 0x8000000b85857e21 */ /* 0x000fe20008000000 */
[----:B------:R-:W-:Y:S01]  /*6150*/  FMUL R208, R217, UR6 ;  /* 0x00000006d9d07c20 */ /* 0x000fe20008400000 */
[----:B------:R-:W-:Y:S01]  /*6160*/  FADD R134, R134, -UR11 ;  /* 0x8000000b86867e21 */ /* 0x000fe20008000000 */
[----:B------:R-:W-:Y:S01]  /*6170*/  FADD R218, R218, -UR11 ;  /* 0x8000000bdada7e21 */ /* 0x000fe20008000000 */
[----:B------:R-:W-:Y:S01]  /*6180*/  FMUL R133, R133, UR6 ;  /* 0x0000000685857c20 */ /* 0x000fe20008400000 */
[----:B0-----:R-:W-:Y:S01]  /*6190*/  SHF.L.U32 R119, R183, 0x10, RZ ;  /* 0x00000010b7777819 */ /* 0x001fe200000006ff */
[----:B------:R-:W-:Y:S01]  /*61a0*/  FFMA R117, R195, R194, R200 ;  /* 0x000000c2c3757223 */ /* 0x000fe200000000c8 */
[----:B------:R-:W-:Y:S01]  /*61b0*/  SHF.L.U32 R118, R182, 0x10, RZ ;  /* 0x00000010b6767819 */ /* 0x000fe200000006ff */
[----:B------:R-:W-:Y:S01]  /*61c0*/  FMUL R134, R134, UR6 ;  /* 0x0000000686867c20 */ /* 0x000fe20008400000 */
        /* <DEDUP_REMOVED lines=13> */
[----:B------:R-:W-:Y:S01]  /*62a0*/  FMUL R125, R197, UR6 ;  /* 0x00000006c57d7c20 */ /* 0x000fe20008400000 */
[----:B------:R-:W-:Y:S01]  /*62b0*/  SHF.L.U32 R194, R46, 0x10, RZ ;  /* 0x000000102ec27819 */ /* 0x000fe200000006ff */
[----:B------:R-:W-:Y:S01]  /*62c0*/  FADD R135, R135, -UR11 ;  /* 0x8000000b87877e21 */ /* 0x000fe20008000000 */
[----:B-----5:R-:W-:Y:S01]  /*62d0*/  PRMT R200, R109, 0x7632, R200 ;  /* 0x000076326dc87816 */ /* 0x020fe200000000c8 */
        /* <DEDUP_REMOVED lines=10> */
[----:B------:R-:W-:Y:S01]  /*6380*/  @P2 FADD R121, R121, 1 ;  /* 0x3f80000079792421 */ /* 0x000fe20000000000 */
[----:B------:R-:W-:Y:S01]  /*6390*/  @P2 FADD R200, R200, 1 ;  /* 0x3f800000c8c82421 */ /* 0x000fe20000000000 */
[----:B------:R-:W-:Y:S01]  /*63a0*/  @P2 FADD R122, R122, 1 ;  /* 0x3f8000007a7a2421 */ /* 0x000fe20000000000 */
[----:B------:R-:W-:Y:S01]  /*63b0*/  PRMT R199, R110, 0x7632, R199 ;  /* 0x000076326ec77816 */ /* 0x000fe200000000c7 */
[----:B------:R-:W-:Y:S01]  /*63c0*/  FFMA R194, R194, R121, R195 ;  /* 0x00000079c2c27223 */ /* 0x000fe200000000c3 */
[----:B------:R-:W-:Y:S01]  /*63d0*/  FMUL R195, R202, UR6 ;  /* 0x00000006cac37c20 */ /* 0x000fe20008400000 */
[----:B------:R-:W-:Y:S01]  /*63e0*/  FFMA R121, R123, R122, R196 ;  /* 0x0000007a7b797223 */ /* 0x000fe200000000c4 */
[----:B------:R-:W-:Y:S01]  /*63f0*/  SHF.L.U32 R122, R108, 0x10, RZ ;  /* 0x000000106c7a7819 */ /* 0x000fe200000006ff */
[----:B------:R-:W-:Y:S01]  /*6400*/  FMUL R135, R135, UR6 ;  /* 0x0000000687877c20 */ /* 0x000fe20008400000 */
[----:B------:R-:W-:Y:S01]  /*6410*/  SHF.L.U32 R196, R112, 0x10, RZ ;  /* 0x0000001070c47819 */ /* 0x000fe200000006ff */
[----:B------:R-:W-:Y:S01]  /*6420*/  FADD R219, R219, -UR11 ;  /* 0x8000000bdbdb7e21 */ /* 0x000fe20008000000 */
[----:B------:R-:W-:Y:S01]  /*6430*/  SHF.L.U32 R123, R109, 0x10, RZ ;  /* 0x000000106d7b7819 */ /* 0x000fe200000006ff */
[----:B------:R-:W-:Y:S01]  /*6440*/  @P2 FADD R122, R122, 1 ;  /* 0x3f8000007a7a2421 */ /* 0x000fe20000000000 */
[----:B------:R-:W-:Y:S01]  /*6450*/  PRMT R202, R113, 0x7632, R202 ;  /* 0x0000763271ca7816 */ /* 0x000fe200000000ca */
[----:B------:R-:W-:Y:S01]  /*6460*/  FMUL R219, R219, UR6 ;  /* 0x00000006dbdb7c20 */ /* 0x000fe20008400000 */
[----:B------:R-:W-:Y:S01]  /*6470*/  SHF.L.U32 R199, R199, 0x10, RZ ;  /* 0x00000010c7c77819 */ /* 0x000fe200000006ff */
[----:B------:R-:W-:Y:S01]  /*6480*/  FFMA R195, R195, R122, R196 ;  /* 0x0000007ac3c37223 */ /* 0x000fe200000000c4 */
[----:B------:R-:W-:Y:S01]  /*6490*/  PRMT R122, R108, 0x7632, R122 ;  /* 0x000076326c7a7816 */ /* 0x000fe2000000007a */
[----:B------:R-:W-:Y:S01]  /*64a0*/  @P2 FADD R123, R123, 1 ;  /* 0x3f8000007b7b2421 */ /* 0x000fe20000000000 */
[----:B------:R-:W-:Y:S01]  /*64b0*/  PRMT R196, R112, 0x7632, R196 ;  /* 0x0000763270c47816 */ /* 0x000fe200000000c4 */
[----:B------:R-:W-:Y:S01]  /*64c0*/  @P2 FADD R199, R199, 1 ;  /* 0x3f800000c7c72421 */ /* 0x000fe20000000000 */
[----:B------:R-:W-:Y:S01]  /*64d0*/  SHF.L.U32 R122, R122, 0x10, RZ ;  /* 0x000000107a7a7819 */ /* 0x000fe200000006ff */
[----:B------:R-:W-:Y:S01]  /*64e0*/  FADD R220, R220, -UR11 ;  /* 0x8000000bdcdc7e21 */ /* 0x000fe20008000000 */
[----:B------:R-:W-:Y:S01]  /*64f0*/  SHF.L.U32 R196, R196, 0x10, RZ ;  /* 0x00000010c4c47819 */ /* 0x000fe200000006ff */
[----:B------:R-:W-:Y:S01]  /*6500*/  FADD R222, R222, -UR11 ;  /* 0x8000000bdede7e21 */ /* 0x000fe20008000000 */
[----:B------:R-:W-:Y:S01]  /*6510*/  SHF.L.U32 R202, R202, 0x10, RZ ;  /* 0x00000010caca7819 */ /* 0x000fe200000006ff */
[----:B------:R-:W-:Y:S01]  /*6520*/  @P2 FADD R122, R122, 1 ;  /* 0x3f8000007a7a2421 */ /* 0x000fe20000000000 */
[----:B------:R-:W-:Y:S01]  /*6530*/  SHF.L.U32 R213, R72, 0x10, RZ ;  /* 0x0000001048d57819 */ /* 0x000fe200000006ff */
[----:B------:R-:W-:Y:S01]  /*6540*/  FADD R221, R221, -UR11 ;  /* 0x8000000bdddd7e21 */ /* 0x000fe20008000000 */
[----:B------:R-:W-:Y:S01]  /*6550*/  FADD R223, R223, -UR11 ;  /* 0x8000000bdfdf7e21 */ /* 0x000fe20008000000 */
[----:B------:R-:W-:Y:S01]  /*6560*/  FFMA R122, R201, R122, R196 ;  /* 0x0000007ac97a7223 */ /* 0x000fe200000000c4 */
[----:B------:R-:W-:Y:S01]  /*6570*/  FMUL R196, R206, UR6 ;  /* 0x00000006cec47c20 */ /* 0x000fe20008400000 */
[----:B------:R-:W-:Y:S01]  /*6580*/  PRMT R201, R114, 0x7632, R201 ;  /* 0x0000763272c97816 */ /* 0x000fe200000000c9 */
[----:B------:R-:W-:Y:S01]  /*6590*/  FMUL R206, R215, UR6 ;  /* 0x00000006d7ce7c20 */ /* 0x000fe20008400000 */
[----:B------:R-:W-:Y:S01]  /*65a0*/  FMUL R221, R221, UR6 ;  /* 0x00000006dddd7c20 */ /* 0x000fe20008400000 */
        /* <DEDUP_REMOVED lines=10> */
[----:B------:R-:W-:Y:S01]  /*6650*/  SHF.L.U32 R209, R64, 0x10, RZ ;  /* 0x0000001040d17819 */ /* 0x000fe200000006ff */
[----:B------:R-:W-:Y:S01]  /*6660*/  FFMA R197, R197, R200, R202 ;  /* 0x000000c8c5c57223 */ /* 0x000fe200000000ca */
[----:B------:R-:W-:Y:S01]  /*6670*/  SHF.L.U32 R200, R111, 0x10, RZ ;  /* 0x000000106fc87819 */ /* 0x000fe200000006ff */
[----:B------:R-:W-:Y:S01]  /*6680*/  FFMA R126, R126, R199, R201 ;  /* 0x000000c77e7e7223 */ /* 0x000fe200000000c9 */
[----:B------:R-:W-:Y:S01]  /*6690*/  SHF.L.U32 R202, R115, 0x10, RZ ;  /* 0x0000001073ca7819 */ /* 0x000fe200000006ff */
[----:B------:R-:W-:Y:S01]  /*66a0*/  FMUL R199, R210, UR6 ;  /* 0x00000006d2c77c20 */ /* 0x000fe20008400000 */
[----:B------:R-:W-:Y:S01]  /*66b0*/  FMUL R201, R211, UR6 ;  /* 0x00000006d3c97c20 */ /* 0x000fe20008400000 */
[----:B------:R-:W-:Y:S01]  /*66c0*/  @P2 FADD R200, R200, 1 ;  /* 0x3f800000c8c82421 */ /* 0x000fe20000000000 */
[----:B------:R-:W-:Y:S01]  /*66d0*/  FFMA R128, R128, R203, R205 ;  /* 0x000000cb80807223 */ /* 0x000fe200000000cd */
[----:B------:R-:W-:Y:S01]  /*66e0*/  FMUL R203, R212, UR6 ;  /* 0x00000006d4cb7c20 */ /* 0x000fe20008400000 */
[----:B------:R-:W-:Y:S01]  /*66f0*/  SHF.L.U32 R205, R54, 0x10, RZ ;  /* 0x0000001036cd7819 */ /* 0x000fe200000006ff */
[----:B------:R-:W-:Y:S01]  /*6700*/  FFMA R199, R199, R200, R202 ;  /* 0x000000c8c7c77223 */ /* 0x000fe200000000ca */
[----:B------:R-:W-:Y:S01]  /*6710*/  PRMT R200, R111, 0x7632, R200 ;  /* 0x000076326fc87816 */ /* 0x000fe200000000c8 */
[----:B------:R-:W-:Y:S01]  /*6720*/  FMUL R210, R220, UR6 ;  /* 0x00000006dcd27c20 */ /* 0x000fe20008400000 */
[----:B------:R-:W-:Y:S01]  /*6730*/  PRMT R202, R115, 0x7632, R202 ;  /* 0x0000763273ca7816 */ /* 0x000fe200000000ca */
[----:B------:R-:W-:Y:S01]  /*6740*/  @P2 FADD R205, R205, 1 ;  /* 0x3f800000cdcd2421 */ /* 0x000fe20000000000 */
[----:B------:R-:W-:Y:S01]  /*6750*/  SHF.L.U32 R200, R200, 0x10, RZ ;  /* 0x00000010c8c87819 */ /* 0x000fe200000006ff */
[----:B------:R-:W-:Y:S01]  /*6760*/  FADD R224, R224, -UR11 ;  /* 0x8000000be0e07e21 */ /* 0x000fe20008000000 */
[----:B------:R-:W-:Y:S01]  /*6770*/  SHF.L.U32 R202, R202, 0x10, RZ ;  /* 0x00000010caca7819 */ /* 0x000fe200000006ff */
[----:B------:R-:W-:Y:S01]  /*6780*/  FFMA R204, R204, R205, R207 ;  /* 0x000000cdcccc7223 */ /* 0x000fe200000000cf */
[----:B------:R-:W-:Y:S01]  /*6790*/  SHF.L.U32 R205, R0, 0x10, RZ ;  /* 0x0000001000cd7819 */ /* 0x000fe200000006ff */
        /* <DEDUP_REMOVED lines=8> */
[----:B------:R-:W-:Y:S01]  /*6820*/  FMUL R139, R139, UR6 ;  /* 0x000000068b8b7c20 */ /* 0x000fe20008400000 */
[----:B------:R-:W-:Y:S01]  /*6830*/  SHF.L.U32 R212, R73, 0x10, RZ ;  /* 0x0000001049d47819 */ /* 0x000fe200000006ff */
[----:B------:R-:W-:Y:S01]  /*6840*/  @P2 FADD R200, R200, 1 ;  /* 0x3f800000c8c82421 */ /* 0x000fe20000000000 */
[----:B------:R-:W-:Y:S01]  /*6850*/  FFMA R130, R130, R205, R207 ;  /* 0x000000cd82827223 */ /* 0x000fe200000000cf */
[----:B------:R-:W-:Y:S01]  /*6860*/  FMUL R205, R214, UR6 ;  /* 0x00000006d6cd7c20 */ /* 0x000fe20008400000 */
        /* <DEDUP_REMOVED lines=19> */
[----:B------:R-:W-:Y:S01]  /*69a0*/  FADD R140, R140, -UR11 ;  /* 0x8000000b8c8c7e21 */ /* 0x000fe20008000000 */
        /* <DEDUP_REMOVED lines=10> */
[----:B------:R-:W-:Y:S01]  /*6a50*/  FADD R141, R141, -UR11 ;  /* 0x8000000b8d8d7e21 */ /* 0x000fe20008000000 */
[----:B------:R-:W-:Y:S01]  /*6a60*/  FFMA R205, R205, R200, R202 ;  /* 0x000000c8cdcd7223 */ /* 0x000fe200000000ca */
[----:B------:R-:W-:Y:S01]  /*6a70*/  SHF.L.U32 R200, R2, 0x10, RZ ;  /* 0x0000001002c87819 */ /* 0x000fe200000006ff */
[----:B------:R-:W-:Y:S01]  /*6a80*/  @P2 FADD R209, R209, 1 ;  /* 0x3f800000d1d12421 */ /* 0x000fe20000000000 */
[----:B------:R-:W-:Y:S01]  /*6a90*/  SHF.L.U32 R202, R4, 0x10, RZ ;  /* 0x0000001004ca7819 */ /* 0x000fe200000006ff */
[----:B------:R-:W-:Y:S01]  /*6aa0*/  FMUL R141, R141, UR6 ;  /* 0x000000068d8d7c20 */ /* 0x000fe20008400000 */
[----:B------:R-:W-:Y:S01]  /*6ab0*/  FADD R227, R227, -UR11 ;  /* 0x8000000be3e37e21 */ /* 0x000fe20008000000 */
        /* <DEDUP_REMOVED lines=12> */
[----:B------:R-:W-:Y:S01]  /*6b80*/  SHF.L.U32 R220, R83, 0x10, RZ ;  /* 0x0000001053dc7819 */ /* 0x000fe200000006ff */
        /* <DEDUP_REMOVED lines=15> */
[----:B------:R-:W-:Y:S01]  /*6c80*/  FADD R144, R144, -UR11 ;  /* 0x8000000b90907e21 */ /* 0x000fe20008000000 */
[----:B------:R-:W-:Y:S01]  /*6c90*/  FADD R230, R230, -UR11 ;  /* 0x8000000be6e67e21 */ /* 0x000fe20008000000 */
[----:B------:R-:W-:Y:S01]  /*6ca0*/  @P2 FADD R200, R200, 1 ;  /* 0x3f800000c8c82421 */ /* 0x000fe20000000000 */
[----:B------:R-:W-:Y:S01]  /*6cb0*/  FFMA R210, R210, R211, R213 ;  /* 0x000000d3d2d27223 */ /* 0x000fe200000000d5 */
        /* <DEDUP_REMOVED lines=43> */
[----:B------:R-:W-:Y:S01]  /*6f70*/  FMUL R212, R223, UR6 ;  /* 0x00000006dfd47c20 */ /* 0x000fe20008400000 */
[----:B------:R-:W-:Y:S01]  /*6f80*/  SHF.L.U32 R221, R88, 0x10, RZ ;  /* 0x0000001058dd7819 */ /* 0x000fe200000006ff */
[----:B------:R-:W-:Y:S01]  /*6f90*/  FMUL R151, R151, UR6 ;  /* 0x0000000697977c20 */ /* 0x000fe20008400000 */
[----:B------:R-:W-:Y:S01]  /*6fa0*/  SHF.L.U32 R223, R90, 0x10, RZ ;  /* 0x000000105adf7819 */ /* 0x000fe200000006ff */
[----:B------:R-:W-:Y:S01]  /*6fb0*/  FFMA R212, R212, R213, R215 ;  /* 0x000000d5d4d47223 */ /* 0x000fe200000000d7 */
[----:B------:R-:W-:Y:S01]  /*6fc0*/  SHF.L.U32 R213, R15, 0x10, RZ ;  /* 0x000000100fd57819 */ /* 0x000fe200000006ff */
[----:B------:R-:W-:Y:S01]  /*6fd0*/  FMUL R152, R152, UR6 ;  /* 0x0000000698987c20 */ /* 0x000fe20008400000 */
[----:B------:R-:W-:Y:S01]  /*6fe0*/  SHF.L.U32 R215, R19, 0x10, RZ ;  /* 0x0000001013d77819 */ /* 0x000fe200000006ff */
[----:B------:R-:W-:Y:S01]  /*6ff0*/  FADD R238, R238, -UR11 ;  /* 0x8000000beeee7e21 */ /* 0x000fe20008000000 */
[----:B------:R-:W-:Y:S01]  /*7000*/  FADD R153, R153, -UR11 ;  /* 0x8000000b99997e21 */ /* 0x000fe20008000000 */
[----:B------:R-:W-:Y:S01]  /*7010*/  @P2 FADD R213, R213, 1 ;  /* 0x3f800000d5d52421 */ /* 0x000fe20000000000 */
[----:B------:R-:W-:Y:S01]  /*7020*/  FADD R239, R239, -UR11 ;  /* 0x8000000befef7e21 */ /* 0x000fe20008000000 */
[----:B------:R-:W-:Y:S01]  /*7030*/  FADD R154, R154, -UR11 ;  /* 0x8000000b9a9a7e21 */ /* 0x000fe20008000000 */
[----:B------:R-:W-:Y:S01]  /*7040*/  FMUL R153, R153, UR6 ;  /* 0x0000000699997c20 */ /* 0x000fe20008400000 */
[----:B------:R-:W-:Y:S01]  /*7050*/  FFMA R138, R138, R213, R215 ;  /* 0x000000d58a8a7223 */ /* 0x000fe200000000d7 */
[----:B------:R-:W-:Y:S01]  /*7060*/  FMUL R213, R224, UR6 ;  /* 0x00000006e0d57c20 */ /* 0x000fe20008400000 */
        /* <DEDUP_REMOVED lines=8> */
[----:B------:R-:W-:Y:S01]  /*70f0*/  FMUL R155, R155, UR6 ;  /* 0x000000069b9b7c20 */ /* 0x000fe20008400000 */
[----:B------:R-:W-:Y:S01]  /*7100*/  @P2 FADD R214, R214, 1 ;  /* 0x3f800000d6d62421 */ /* 0x000fe20000000000 */
[----:B------:R-:W-:-:S03]  /*7110*/  FADD R240, R240, -UR11 ;  /* 0x8000000bf0f07e21 */ /* 0x000fc60008000000 */
[----:B------:R-:W-:Y:S01]  /*7120*/  FFMA R139, R139, R214, R216 ;  /* 0x000000d68b8b7223 */ /* 0x000fe200000000d8 */
[----:B------:R-:W-:Y:S01]  /*7130*/  FMUL R214, R225, UR6 ;  /* 0x00000006e1d67c20 */ /* 0x000fe20008400000 */
[----:B------:R-:W-:Y:S01]  /*7140*/  SHF.L.U32 R216, R77, 0x10, RZ ;  /* 0x000000104dd87819 */ /* 0x000fe200000006ff */
[----:B------:R-:W-:Y:S01]  /*7150*/  FMUL R240, R240, UR6 ;  /* 0x00000006f0f07c20 */ /* 0x000fe20008400000 */
[----:B------:R-:W-:Y:S01]  /*7160*/  SHF.L.U32 R225, R96, 0x10, RZ ;  /* 0x0000001060e17819 */ /* 0x000fe200000006ff */
[----:B------:R-:W-:Y:S01]  /*7170*/  FFMA R214, R214, R215, R217 ;  /* 0x000000d7d6d67223 */ /* 0x000fe200000000d9 */
[----:B------:R-:W-:Y:S01]  /*7180*/  SHF.L.U32 R215, R21, 0x10, RZ ;  /* 0x0000001015d77819 */ /* 0x000fe200000006ff */
[----:B------:R-:W-:Y:S01]  /*7190*/  @P2 FADD R216, R216, 1 ;  /* 0x3f800000d8d82421 */ /* 0x000fe20000000000 */
[----:B------:R-:W-:-:S03]  /*71a0*/  SHF.L.U32 R217, R25, 0x10, RZ ;  /* 0x0000001019d97819 */ /* 0x000fc600000006ff */
[----:B------:R-:W-:-:S04]  /*71b0*/  @P2 FADD R215, R215, 1 ;  /* 0x3f800000d7d72421 */ /* 0x000fc80000000000 */
[----:B------:R-:W-:Y:S01]  /*71c0*/  FFMA R140, R140, R215, R217 ;  /* 0x000000d78c8c7223 */ /* 0x000fe200000000d9 */
[----:B------:R-:W-:Y:S01]  /*71d0*/  FMUL R215, R226, UR6 ;  /* 0x00000006e2d77c20 */ /* 0x000fe20008400000 */
[----:B------:R-:W-:Y:S02]  /*71e0*/  SHF.L.U32 R217, R78, 0x10, RZ ;  /* 0x000000104ed97819 */ /* 0x000fe400000006ff */
        /* <DEDUP_REMOVED lines=62> */
[----:B------:R-:W-:Y:S01]  /*75d0*/  SHF.L.U32 R224, R93, 0x10, RZ ;  /* 0x000000105de07819 */ /* 0x000fe200000006ff */
[----:B------:R-:W-:Y:S02]  /*75e0*/  FMUL R233, R194, UR10 ;  /* 0x0000000ac2e97c20 */ /* 0x000fe40008400000 */
        /* <DEDUP_REMOVED lines=16> */
[----:B------:R-:W-:-:S03]  /*76f0*/  SHF.L.U32 R226, R95, 0x10, RZ ;  /* 0x000000105fe27819 */ /* 0x000fc600000006ff */
        /* <DEDUP_REMOVED lines=39> */
[----:B------:R-:W-:Y:S01]  /*7970*/  FFMA R229, R155, R230, R232 ;  /* 0x000000e69be57223 */ /* 0x000fe200000000e8 */
[----:B------:R-:W-:Y:S01]  /*7980*/  SHF.L.U32 R155, R168, 0x10, RZ ;  /* 0x00000010a89b7819 */ /* 0x000fe200000006ff */
[----:B------:R-:W-:Y:S01]  /*7990*/  FMUL R232, R117, UR10 ;  /* 0x0000000a75e87c20 */ /* 0x000fe20008400000 */
[----:B------:R-:W-:Y:S02]  /*79a0*/  SHF.L.U32 R231, R172, 0x10, RZ ;  /* 0x00000010ace77819 */ /* 0x000fe400000006ff */
[----:B------:R-:W-:Y:S01]  /*79b0*/  FSEL R230, R194, R233, !P1 ;  /* 0x000000e9c2e67208 */ /* 0x000fe20004800000 */
[----:B------:R-:W-:Y:S01]  /*79c0*/  @P2 FADD R155, R155, 1 ;  /* 0x3f8000009b9b2421 */ /* 0x000fe20000000000 */
[----:B------:R-:W-:-:S03]  /*79d0*/  FSEL R232, R117, R232, !P1 ;  /* 0x000000e875e87208 */ /* 0x000fc60004800000 */
[----:B------:R-:W-:Y:S01]  /*79e0*/  FFMA R155, R240, R155, R231 ;  /* 0x0000009bf09b7223 */ /* 0x000fe200000000e7 */
[----:B------:R-:W-:Y:S01]  /*79f0*/  FMNMX3 R231, R124, |R117|, |R116|, !PT ;  /* 0x400000757ce77276 */ /* 0x000fe20007800474 */
[----:B------:R-:W-:Y:S01]  /*7a00*/  FMUL R117, R120, UR10 ;  /* 0x0000000a78757c20 */ /* 0x000fe20008400000 */
[----:B------:R-:W-:Y:S02]  /*7a10*/  @P1 FMUL R116, R116, UR10 ;  /* 0x0000000a74741c20 */ /* 0x000fe40008400000 */
[----:B------:R-:W-:Y:S01]  /*7a20*/  FMNMX3 R124, R231, |R120|, |R118|, !PT ;  /* 0x40000078e77c7276 */ /* 0x000fe20007800476 */
[----:B------:R-:W-:Y:S01]  /*7a30*/  @P1 FMUL R118, R118, UR10 ;  /* 0x0000000a76761c20 */ /* 0x000fe20008400000 */
[----:B------:R-:W-:Y:S01]  /*7a40*/  FSEL R117, R120, R117, !P1 ;  /* 0x0000007578757208 */ /* 0x000fe20004800000 */
[----:B------:R-:W-:Y:S01]  /*7a50*/  FMUL R120, R125, UR10 ;  /* 0x0000000a7d787c20 */ /* 0x000fe20008400000 */
[----:B------:R-:W-:Y:S01]  /*7a60*/  FMNMX3 R124, R124, |R125|, |R119|, !PT ;  /* 0x4000007d7c7c7276 */ /* 0x000fe20007800477 */
[----:B------:R-:W-:Y:S01]  /*7a70*/  @P1 FMUL R119, R119, UR10 ;  /* 0x0000000a77771c20 */ /* 0x000fe20008400000 */
[----:B------:R-:W-:-:S02]  /*7a80*/  F2FP.BF16.F32.PACK_AB R117, R118, R117 ;  /* 0x000000757675723e */ /* 0x000fc400000010ff */
[----:B------:R-:W-:Y:S01]  /*7a90*/  FMNMX3 R124, R124, |R194|, |R121|, !PT ;  /* 0x400000c27c7c7276 */ /* 0x000fe20007800479 */
[----:B------:R-:W-:Y:S01]  /*7aa0*/  FMUL R194, R197, UR10 ;  /* 0x0000000ac5c27c20 */ /* 0x000fe20008400000 */
[----:B------:R-:W-:Y:S01]  /*7ab0*/  FSEL R231, R125, R120, !P1 ;  /* 0x000000787de77208 */ /* 0x000fe20004800000 */
[----:B------:R-:W-:Y:S01]  /*7ac0*/  FMUL R120, R195, UR10 ;  /* 0x0000000ac3787c20 */ /* 0x000fe20008400000 */
[----:B------:R-:W-:Y:S01]  /*7ad0*/  FMNMX3 R124, R124, |R195|, |R122|, !PT ;  /* 0x400000c37c7c7276 */ /* 0x000fe2000780047a */
[----:B------:R-:W-:Y:S01]  /*7ae0*/  FMUL R125, R196, UR10 ;  /* 0x0000000ac47d7c20 */ /* 0x000fe20008400000 */
[----:B------:R-:W-:Y:S01]  /*7af0*/  @P1 FMUL R121, R121, UR10 ;  /* 0x0000000a79791c20 */ /* 0x000fe20008400000 */
[----:B------:R-:W-:Y:S01]  /*7b00*/  F2FP.BF16.F32.PACK_AB R118, R119, R231 ;  /* 0x000000e77776723e */ /* 0x000fe200000010ff */
[----:B------:R-:W-:Y:S01]  /*7b10*/  @P1 FMUL R122, R122, UR10 ;  /* 0x0000000a7a7a1c20 */ /* 0x000fe20008400000 */
[----:B------:R-:W-:Y:S01]  /*7b20*/  FMNMX3 R124, R124, |R196|, |R123|, !PT ;  /* 0x400000c47c7c7276 */ /* 0x000fe2000780047b */
[----:B------:R-:W-:Y:S01]  /*7b30*/  @P1 FMUL R123, R123, UR10 ;  /* 0x0000000a7b7b1c20 */ /* 0x000fe20008400000 */
[----:B------:R-:W-:-:S02]  /*7b40*/  FSEL R120, R195, R120, !P1 ;  /* 0x00000078c3787208 */ /* 0x000fc40004800000 */
[----:B------:R-:W-:Y:S01]  /*7b50*/  FMNMX3 R124, R124, |R197|, |R126|, !PT ;  /* 0x400000c57c7c7276 */ /* 0x000fe2000780047e */
[----:B------:R-:W-:Y:S01]  /*7b60*/  @P1 FMUL R126, R126, UR10 ;  /* 0x0000000a7e7e1c20 */ /* 0x000fe20008400000 */
[----:B------:R-:W-:Y:S01]  /*7b70*/  FSEL R197, R197, R194, !P1 ;  /* 0x000000c2c5c57208 */ /* 0x000fe20004800000 */
[----:B------:R-:W-:Y:S01]  /*7b80*/  FMUL R194, R199, UR10 ;  /* 0x0000000ac7c27c20 */ /* 0x000fe20008400000 */
[----:B------:R-:W-:Y:S01]  /*7b90*/  FMNMX3 R124, R124, |R199|, |R127|, !PT ;  /* 0x400000c77c7c7276 */ /* 0x000fe2000780047f */
[----:B------:R-:W-:Y:S01]  /*7ba0*/  @P1 FMUL R127, R127, UR10 ;  /* 0x0000000a7f7f1c20 */ /* 0x000fe20008400000 */
[----:B------:R-:W-:Y:S02]  /*7bb0*/  FSEL R196, R196, R125, !P1 ;  /* 0x0000007dc4c47208 */ /* 0x000fe40004800000 */
[----:B------:R-:W-:Y:S02]  /*7bc0*/  FSEL R199, R199, R194, !P1 ;  /* 0x000000c2c7c77208 */ /* 0x000fe40004800000 */
[----:B------:R-:W-:Y:S01]  /*7bd0*/  FMNMX3 R194, R124, |R201|, |R128|, !PT ;  /* 0x400000c97cc27276 */ /* 0x000fe20007800480 */
[----:B------:R-:W-:Y:S01]  /*7be0*/  @P1 FMUL R128, R128, UR10 ;  /* 0x0000000a80801c20 */ /* 0x000fe20008400000 */
[----:B------:R-:W-:Y:S01]  /*7bf0*/  FSEL R124, R201, R234, !P1 ;  /* 0x000000eac97c7208 */ /* 0x000fe20004800000 */
[----:B------:R-:W-:Y:S01]  /*7c00*/  FMUL R201, R204, UR10 ;  /* 0x0000000accc97c20 */ /* 0x000fe20008400000 */
[----:B------:R-:W-:Y:S01]  /*7c10*/  FMNMX3 R195, R194, |R203|, |R129|, !PT ;  /* 0x400000cbc2c37276 */ /* 0x000fe20007800481 */
[----:B------:R-:W-:Y:S01]  /*7c20*/  FMUL R234, R205, UR10 ;  /* 0x0000000acdea7c20 */ /* 0x000fe20008400000 */
[----:B------:R-:W-:Y:S01]  /*7c30*/  F2FP.BF16.F32.PACK_AB R119, R121, R230 ;  /* 0x000000e67977723e */ /* 0x000fe200000010ff */
[----:B------:R-:W-:Y:S01]  /*7c40*/  @P1 FMUL R129, R129, UR10 ;  /* 0x0000000a81811c20 */ /* 0x000fe20008400000 */
[----:B------:R-:W-:Y:S01]  /*7c50*/  FMNMX3 R194, R195, |R204|, |R130|, !PT ;  /* 0x400000ccc3c27276 */ /* 0x000fe20007800482 */
[----:B------:R-:W-:Y:S01]  /*7c60*/  @P1 FMUL R130, R130, UR10 ;  /* 0x0000000a82821c20 */ /* 0x000fe20008400000 */
[----:B------:R-:W-:Y:S01]  /*7c70*/  FSEL R204, R204, R201, !P1 ;  /* 0x000000c9cccc7208 */ /* 0x000fe20004800000 */
[----:B------:R-:W-:Y:S01]  /*7c80*/  FMUL R201, R206, UR10 ;  /* 0x0000000acec97c20 */ /* 0x000fe20008400000 */
        /* <DEDUP_REMOVED lines=17> */
[----:B------:R-:W-:Y:S01]  /*7da0*/  FMUL R194, R211, UR10 ;  /* 0x0000000ad3c27c20 */ /* 0x000fe20008400000 */
        /* <DEDUP_REMOVED lines=60> */
[----:B------:R-:W-:-:S02]  /*8170*/  FSEL R125, R203, R236, !P1 ;  /* 0x000000eccb7d7208 */ /* 0x000fc40004800000 */
[----:B------:R-:W-:Y:S01]  /*8180*/  FMNMX3 R195, R194, |R225|, |R151|, !PT ;  /* 0x400000e1c2c37276 */ /* 0x000fe20007800497 */
[----:B------:R-:W-:Y:S01]  /*8190*/  @P1 FMUL R151, R151, UR10 ;  /* 0x0000000a97971c20 */ /* 0x000fe20008400000 */
[----:B------:R-:W-:Y:S02]  /*81a0*/  F2FP.BF16.F32.PACK_AB R121, R123, R196 ;  /* 0x000000c47b79723e */ /* 0x000fe400000010ff */
[----:B------:R-:W-:Y:S01]  /*81b0*/  FMNMX3 R194, R195, |R226|, |R152|, !PT ;  /* 0x400000e2c3c27276 */ /* 0x000fe20007800498 */
[----:B------:R-:W-:Y:S01]  /*81c0*/  @P1 FMUL R152, R152, UR10 ;  /* 0x0000000a98981c20 */ /* 0x000fe20008400000 */
[----:B------:R-:W-:Y:S02]  /*81d0*/  F2FP.BF16.F32.PACK_AB R123, R127, R199 ;  /* 0x000000c77f7b723e */ /* 0x000fe400000010ff */
[----:B------:R-:W-:Y:S01]  /*81e0*/  FSEL R224, R224, R201, !P1 ;  /* 0x000000c9e0e07208 */ /* 0x000fe20004800000 */
[----:B------:R-:W-:Y:S01]  /*81f0*/  FMUL R201, R226, UR10 ;  /* 0x0000000ae2c97c20 */ /* 0x000fe20008400000 */
[----:B------:R-:W-:Y:S01]  /*8200*/  FSEL R225, R225, R234, !P1 ;  /* 0x000000eae1e17208 */ /* 0x000fe20004800000 */
[----:B------:R-:W-:Y:S01]  /*8210*/  FMUL R234, R227, UR10 ;  /* 0x0000000ae3ea7c20 */ /* 0x000fe20008400000 */
[----:B------:R-:W-:-:S02]  /*8220*/  F2FP.BF16.F32.PACK_AB R127, R131, R205 ;  /* 0x000000cd837f723e */ /* 0x000fc400000010ff */
[----:B------:R-:W-:Y:S02]  /*8230*/  F2FP.BF16.F32.PACK_AB R131, R135, R209 ;  /* 0x000000d18783723e */ /* 0x000fe400000010ff */
[----:B------:R-:W-:Y:S01]  /*8240*/  FMNMX3 R195, R194, |R227|, |R153|, !PT ;  /* 0x400000e3c2c37276 */ /* 0x000fe20007800499 */
[----:B------:R-:W-:Y:S01]  /*8250*/  @P1 FMUL R153, R153, UR10 ;  /* 0x0000000a99991c20 */ /* 0x000fe20008400000 */
[----:B------:R-:W-:Y:S02]  /*8260*/  F2FP.BF16.F32.PACK_AB R125, R129, R125 ;  /* 0x0000007d817d723e */ /* 0x000fe400000010ff */
[----:B------:R-:W-:Y:S02]  /*8270*/  IADD3 R209, PT, PT, R198, 0x400, RZ ;  /* 0x00000400c6d17810 */ /* 0x000fe40007ffe0ff */
[----:B------:R-:W-:Y:S02]  /*8280*/  F2FP.BF16.F32.PACK_AB R120, R122, R120 ;  /* 0x000000787a78723e */ /* 0x000fe400000010ff */
[----:B------:R-:W-:-:S02]  /*8290*/  F2FP.BF16.F32.PACK_AB R129, R133, R207 ;  /* 0x000000cf8581723e */ /* 0x000fc400000010ff */
[----:B------:R-:W-:Y:S02]  /*82a0*/  IADD3 R135, PT, PT, R198, 0x600, RZ ;  /* 0x00000600c6877810 */ /* 0x000fe40007ffe0ff */
[----:B------:R-:W-:Y:S02]  /*82b0*/  F2FP.BF16.F32.PACK_AB R122, R126, R197 ;  /* 0x000000c57e7a723e */ /* 0x000fe400000010ff */
[----:B------:R-:W-:Y:S02]  /*82c0*/  IADD3 R133, PT, PT, R198, 0x800, RZ ;  /* 0x00000800c6857810 */ /* 0x000fe40007ffe0ff */
[----:B------:R-:W-:Y:S02]  /*82d0*/  F2FP.BF16.F32.PACK_AB R126, R130, R204 ;  /* 0x000000cc827e723e */ /* 0x000fe400000010ff */
[----:B------:R-:W-:Y:S01]  /*82e0*/  FSEL R226, R226, R201, !P1 ;  /* 0x000000c9e2e27208 */ /* 0x000fe20004800000 */
[----:B------:R-:W-:Y:S01]  /*82f0*/  FMUL R201, R228, UR10 ;  /* 0x0000000ae4c97c20 */ /* 0x000fe20008400000 */
[----:B------:R-:W-:Y:S01]  /*8300*/  FSEL R227, R227, R234, !P1 ;  /* 0x000000eae3e37208 */ /* 0x000fe20004800000 */
[----:B------:R-:W-:Y:S01]  /*8310*/  FMUL R234, R229, UR10 ;  /* 0x0000000ae5ea7c20 */ /* 0x000fe20008400000 */
[----:B------:R-:W-:Y:S01]  /*8320*/  FMNMX3 R194, R195, |R228|, |R154|, !PT ;  /* 0x400000e4c3c27276 */ /* 0x000fe2000780049a */
[----:B------:R-:W-:Y:S01]  /*8330*/  @P1 FMUL R154, R154, UR10 ;  /* 0x0000000a9a9a1c20 */ /* 0x000fe20008400000 */
[----:B------:R-:W-:-:S02]  /*8340*/  F2FP.BF16.F32.PACK_AB R116, R116, R232 ;  /* 0x000000e87474723e */ /* 0x000fc400000010ff */
[----:B------:R-:W-:Y:S01]  /*8350*/  F2FP.BF16.F32.PACK_AB R130, R134, R208 ;  /* 0x000000d08682723e */ /* 0x000fe200000010ff */
[--C-:B------:R-:W-:Y:S01]  /*8360*/  IMAD.WIDE.U32 R208, R209, 0x10, R244.reuse ;  /* 0x00000010d1d07825 */ /* 0x100fe200078e00f4 */
[----:B------:R-:W-:Y:S01]  /*8370*/  F2FP.BF16.F32.PACK_AB R124, R128, R124 ;  /* 0x0000007c807c723e */ /* 0x000fe200000010ff */
[----:B------:R0:W-:Y:S01]  /*8380*/  STG.E.128 desc[UR8][R242.64+0x2000], R116 ;  /* 0x00200074f2007986 */ /* 0x0001e2000c101d08 */
[----:B------:R-:W-:Y:S01]  /*8390*/  IADD3 R207, PT, PT, R198, 0xa00, RZ ;  /* 0x00000a00c6cf7810 */ /* 0x000fe20007ffe0ff */
[--C-:B------:R-:W-:Y:S01]  /*83a0*/  IMAD.WIDE.U32 R134, R135, 0x10, R244.reuse ;  /* 0x0000001087867825 */ /* 0x100fe200078e00f4 */
[----:B------:R-:W-:Y:S01]  /*83b0*/  F2FP.BF16.F32.PACK_AB R128, R132, R206 ;  /* 0x000000ce8480723e */ /* 0x000fe200000010ff */
[----:B------:R1:W-:Y:S01]  /*83c0*/  STG.E.128 desc[UR8][R208.64], R120 ;  /* 0x00000078d0007986 */ /* 0x0003e2000c101d08 */
[C---:B------:R-:W-:Y:S01]  /*83d0*/  IADD3 R205, PT, PT, R198.reuse, 0xc00, RZ ;  /* 0x00000c00c6cd7810 */ /* 0x040fe20007ffe0ff */
[----:B------:R-:W-:Y:S01]  /*83e0*/  IMAD.WIDE.U32 R132, R133, 0x10, R244 ;  /* 0x0000001085847825 */ /* 0x000fe200078e00f4 */
[----:B------:R-:W-:Y:S01]  /*83f0*/  IADD3 R199, PT, PT, R198, 0xe00, RZ ;  /* 0x00000e00c6c77810 */ /* 0x000fe20007ffe0ff */
[----:B------:R2:W-:Y:S01]  /*8400*/  STG.E.128 desc[UR8][R134.64], R124 ;  /* 0x0000007c86007986 */ /* 0x0005e2000c101d08 */
[----:B------:R-:W-:Y:S01]  /*8410*/  FMNMX3 R194, R194, |R229|, |R155|, !PT ;  /* 0x400000e5c2c27276 */ /* 0x000fe2000780049b */
[----:B------:R-:W-:Y:S01]  /*8420*/  @P1 FMUL R155, R155, UR10 ;  /* 0x0000000a9b9b1c20 */ /* 0x000fe20008400000 */
[C---:B------:R-:W-:Y:S01]  /*8430*/  IADD3 R197, PT, PT, R198.reuse, 0x1000, RZ ;  /* 0x00001000c6c57810 */ /* 0x040fe20007ffe0ff */
[--C-:B------:R-:W-:Y:S01]  /*8440*/  IMAD.WIDE.U32 R206, R207, 0x10, R244.reuse ;  /* 0x00000010cfce7825 */ /* 0x100fe200078e00f4 */
[----:B------:R-:W-:Y:S01]  /*8450*/  IADD3 R195, PT, PT, R198, 0x1200, RZ ;  /* 0x00001200c6c37810 */ /* 0x000fe20007ffe0ff */
[----:B------:R3:W-:Y:S01]  /*8460*/  STG.E.128 desc[UR8][R132.64], R128 ;  /* 0x0000008084007986 */ /* 0x0007e2000c101d08 */
[----:B------:R-:W-:Y:S01]  /*8470*/  FSEL R228, R228, R201, !P1 ;  /* 0x000000c9e4e47208 */ /* 0x000fe20004800000 */
[----:B------:R-:W-:Y:S01]  /*8480*/  IMAD.WIDE.U32 R204, R205, 0x10, R244 ;  /* 0x00000010cdcc7825 */ /* 0x000fe200078e00f4 */
[----:B------:R-:W-:-:S02]  /*8490*/  FSEL R229, R229, R234, !P1 ;  /* 0x000000eae5e57208 */ /* 0x000fc40004800000 */
[----:B0-----:R-:W-:Y:S01]  /*84a0*/  F2FP.BF16.F32.PACK_AB R116, R200, R210 ;  /* 0x000000d2c874723e */ /* 0x001fe200000010ff */
[--C-:B------:R-:W-:Y:S01]  /*84b0*/  IMAD.WIDE.U32 R198, R199, 0x10, R244.reuse ;  /* 0x00000010c7c67825 */ /* 0x100fe200078e00f4 */
[----:B------:R-:W-:Y:S02]  /*84c0*/  F2FP.BF16.F32.PACK_AB R117, R202, R211 ;  /* 0x000000d3ca75723e */ /* 0x000fe400000010ff */
[----:B------:R-:W-:Y:S01]  /*84d0*/  F2FP.BF16.F32.PACK_AB R118, R138, R212 ;  /* 0x000000d48a76723e */ /* 0x000fe200000010ff */
[--C-:B------:R-:W-:Y:S01]  /*84e0*/  IMAD.WIDE.U32 R196, R197, 0x10, R244.reuse ;  /* 0x00000010c5c47825 */ /* 0x100fe200078e00f4 */
[----:B------:R-:W-:Y:S02]  /*84f0*/  F2FP.BF16.F32.PACK_AB R119, R139, R213 ;  /* 0x000000d58b77723e */ /* 0x000fe400000010ff */
[----:B-1----:R-:W-:Y:S01]  /*8500*/  F2FP.BF16.F32.PACK_AB R120, R140, R214 ;  /* 0x000000d68c78723e */ /* 0x002fe200000010ff */
[----:B------:R-:W-:Y:S01]  /*8510*/  IMAD.WIDE.U32 R244, R195, 0x10, R244 ;  /* 0x00000010c3f47825 */ /* 0x000fe200078e00f4 */
        /* <DEDUP_REMOVED lines=8> */
[----:B------:R-:W-:Y:S02]  /*85a0*/  F2FP.BF16.F32.PACK_AB R127, R147, R221 ;  /* 0x000000dd937f723e */ /* 0x000fe400000010ff */
[----:B---3--:R-:W-:-:S02]  /*85b0*/  F2FP.BF16.F32.PACK_AB R128, R148, R222 ;  /* 0x000000de9480723e */ /* 0x008fc400000010ff */
[----:B------:R-:W-:Y:S01]  /*85c0*/  F2FP.BF16.F32.PACK_AB R129, R149, R223 ;  /* 0x000000df9581723e */ /* 0x000fe200000010ff */
[----:B------:R0:W-:Y:S01]  /*85d0*/  STG.E.128 desc[UR8][R198.64], R124 ;  /* 0x0000007cc6007986 */ /* 0x0001e2000c101d08 */
[----:B------:R-:W-:Y:S02]  /*85e0*/  F2FP.BF16.F32.PACK_AB R130, R150, R224 ;  /* 0x000000e09682723e */ /* 0x000fe400000010ff */
[----:B------:R-:W-:Y:S02]  /*85f0*/  F2FP.BF16.F32.PACK_AB R131, R151, R225 ;  /* 0x000000e19783723e */ /* 0x000fe400000010ff */
[----:B------:R-:W-:Y:S02]  /*8600*/  F2FP.BF16.F32.PACK_AB R132, R152, R226 ;  /* 0x000000e29884723e */ /* 0x000fe400000010ff */
[----:B------:R-:W-:Y:S01]  /*8610*/  F2FP.BF16.F32.PACK_AB R133, R153, R227 ;  /* 0x000000e39985723e */ /* 0x000fe200000010ff */
[----:B------:R0:W-:Y:S01]  /*8620*/  STG.E.128 desc[UR8][R196.64], R128 ;  /* 0x00000080c4007986 */ /* 0x0001e2000c101d08 */
[----:B------:R-:W-:-:S02]  /*8630*/  F2FP.BF16.F32.PACK_AB R134, R154, R228 ;  /* 0x000000e49a86723e */ /* 0x000fc400000010ff */
[----:B------:R-:W-:-:S05]  /*8640*/  F2FP.BF16.F32.PACK_AB R135, R155, R229 ;  /* 0x000000e59b87723e */ /* 0x000fca00000010ff */
[----:B------:R0:W-:Y:S02]  /*8650*/  STG.E.128 desc[UR8][R244.64], R132 ;  /* 0x00000084f4007986 */ /* 0x0001e4000c101d08 */
.L_x_6287:
        /* <DEDUP_REMOVED lines=8> */
.L_x_6265:
        /* <DEDUP_REMOVED lines=35> */
[----:B---3--:R-:W3:Y:S02]  /*8910*/  SHFL.DOWN PT, R3, R0, 0x2, 0x1f ;  /* 0x08401f0000037f89 */ /* 0x008ee400000e0000 */
[----:B---3--:R-:W-:-:S05]  /*8920*/  FMNMX R3, R3, R0, !PT ;  /* 0x0000000003037209 */ /* 0x008fca0007800000 */
[----:B--2---:R2:W3:Y:S02]  /*8930*/  SHFL.DOWN PT, R2, R3, 0x1, 0x1f ;  /* 0x08201f0003027f89 */ /* 0x0044e400000e0000 */
.L_x_6296:
[----:B------:R-:W-:Y:S02]  /*8940*/  ISETP.NE.AND P0, PT, R137, RZ, PT ;  /* 0x000000ff8900720c */ /* 0x000fe40003f05270 */
[----:B---3--:R-:W-:-:S11]  /*8950*/  FMNMX R5, R3, R2, !PT ;  /* 0x0000000203057209 */ /* 0x008fd60007800000 */
[----:B------:R-:W-:Y:S05]  /*8960*/  @P0 BRA `(.L_x_6290) ;  /* 0x0000000000080947 */ /* 0x000fea0003800000 */
[----:B--2---:R-:W2:Y:S02]  /*8970*/  LDC.64 R2, c[0x0][0x3f8] ;  /* 0x0000fe00ff027b82 */ /* 0x004ea40000000a00 */
[----:B--2---:R3:W-:Y:S02]  /*8980*/  REDG.E.MAX.S32.STRONG.GPU desc[UR8][R2.64], R5 ;  /* 0x000000050200798e */ /* 0x0047e4000d12e308 */
.L_x_6290:
[----:B------:R-:W-:Y:S05]  /*8990*/  BSYNC B0 ;  /* 0x0000000000007941 */ /* 0x000fea0003800000 */
.L_x_6289:
        /* <DEDUP_REMOVED lines=10> */
[----:B01----:R-:W-:Y:S02]  /*8a40*/  MOV R124, UR10 ;  /* 0x0000000a007c7c02 */ /* 0x003fe40008000f00 */
[----:B------:R-:W-:-:S07]  /*8a50*/  MOV R125, 0x8a70 ;  /* 0x00008a70007d7802 */ /* 0x000fce0000000f00 */
[----:B--23--:R-:W-:Y:S05]  /*8a60*/  CALL.REL.NOINC `($__internal_51_$__cuda_sm20_rcp_rn_f32_slowpath) ;  /* 0x00000000005c7944 */ /* 0x00cfea0003c00000 */
[----:B------:R-:W-:Y:S05]  /*8a70*/  BRA `(.L_x_6293) ;  /* 0x0000000000147947 */ /* 0x000fea0003800000 */
.L_x_6292:
[----:B01----:R-:W0:Y:S01]  /*8a80*/  MUFU.RCP R124, UR10 ;  /* 0x0000000a007c7d08 */ /* 0x003e220008001000 */
[----:B--23--:R-:W-:-:S05]  /*8a90*/  MOV R3, UR10 ;  /* 0x0000000a00037c02 */ /* 0x00cfca0008000f00 */
[----:B0-----:R-:W-:-:S04]  /*8aa0*/  FFMA R0, R124, R3, -1 ;  /* 0xbf8000007c007423 */ /* 0x001fc80000000003 */
[----:B------:R-:W-:-:S04]  /*8ab0*/  FADD.FTZ R3, -R0, -RZ ;  /* 0x800000ff00037221 */ /* 0x000fc80000010100 */
[----:B------:R-:W-:-:S07]  /*8ac0*/  FFMA R124, R124, R3, R124 ;  /* 0x000000037c7c7223 */ /* 0x000fce000000007c */
.L_x_6293:
[----:B------:R-:W0:Y:S02]  /*8ad0*/  LDC.64 R2, c[0x0][0x3f0] ;  /* 0x0000fc00ff027b82 */ /* 0x000e240000000a00 */
[----:B0-----:R-:W-:Y:S01]  /*8ae0*/  STG.E desc[UR8][R2.64], R124 ;  /* 0x0000007c02007986 */ /* 0x001fe2000c101908 */
[----:B------:R-:W-:Y:S05]  /*8af0*/  EXIT ;  /* 0x000000000000794d */ /* 0x000fea0003800000 */
.L_x_6291:
[----:B------:R-:W-:Y:S02]  /*8b00*/  MOV R5, 0x2 ;  /* 0x0000000200057802 */ /* 0x000fe40000000f00 */
[----:B------:R-:W-:Y:S02]  /*8b10*/  MOV R7, 0x1f ;  /* 0x0000001f00077802 */ /* 0x000fe40000000f00 */
[----:B------:R-:W-:-:S07]  /*8b20*/  MOV R4, 0xffffffff ;  /* 0xffffffff00047802 */ /* 0x000fce0000000f00 */
[----:B0123--:R-:W-:Y:S05]  /*8b30*/  WARPSYNC.COLLECTIVE R4, `(.L_x_6294) ;  /* 0x0000000004087348 */ /* 0x00ffea0003c00000 */
[----:B--23--:R2:W3:Y:S02]  /*8b40*/  SHFL.DOWN P0, R2, R0, R5, R7 ;  /* 0x0800000500027389 */ /* 0x00c4e40000000007 */
[----:B0123--:R-:W-:Y:S05]  /*8b50*/  ENDCOLLECTIVE ;  /* 0x000000000000791b */ /* 0x00ffea0003800000 */
.L_x_6294:
[----:B------:R-:W-:Y:S02]  /*8b60*/  MOV R5, 0x1 ;  /* 0x0000000100057802 */ /* 0x000fe40000000f00 */
[----:B------:R-:W-:-:S04]  /*8b70*/  MOV R3, R2 ;  /* 0x0000000200037202 */ /* 0x000fc80000000f00 */
[----:B------:R-:W-:-:S04]  /*8b80*/  FMNMX R3, R3, R0, !PT ;  /* 0x0000000003037209 */ /* 0x000fc80007800000 */
[----:B------:R-:W-:-:S07]  /*8b90*/  MOV R0, R3 ;  /* 0x0000000300007202 */ /* 0x000fce0000000f00 */
[----:B------:R-:W-:Y:S05]  /*8ba0*/  WARPSYNC.COLLECTIVE R4, `(.L_x_6295) ;  /* 0x0000000004087348 */ /* 0x000fea0003c00000 */
[----:B------:R0:W1:Y:S02]  /*8bb0*/  SHFL.DOWN P0, R2, R0, R5, R7 ;  /* 0x0800000500027389 */ /* 0x0000640000000007 */
[----:B01----:R-:W-:Y:S05]  /*8bc0*/  ENDCOLLECTIVE ;  /* 0x000000000000791b */ /* 0x003fea0003800000 */
.L_x_6295:
[----:B------:R-:W-:Y:S05]  /*8bd0*/  BRA `(.L_x_6296) ;  /* 0xfffffffc00587947 */ /* 0x000fea000383ffff */
        .weak           $__internal_51_$__cuda_sm20_rcp_rn_f32_slowpath
        .type           $__internal_51_$__cuda_sm20_rcp_rn_f32_slowpath,@function
        .size           $__internal_51_$__cuda_sm20_rcp_rn_f32_slowpath,(.L_x_12919 - $__internal_51_$__cuda_sm20_rcp_rn_f32_slowpath)
$__internal_51_$__cuda_sm20_rcp_rn_f32_slowpath:
        /* <DEDUP_REMOVED lines=15> */
.L_x_6298:
        /* <DEDUP_REMOVED lines=14> */
[----:B------:R-:W-:Y:S02]  /*8db0*/  SEL R243, RZ, 0xffffffff, !P1 ;  /* 0xfffffffffff37807 */ /* 0x000fe40004800000 */
[----:B------:R-:W-:Y:S02]  /*8dc0*/  SHF.L.U32 R242, R242, R136, RZ ;  /* 0x00000088f2f27219 */ /* 0x000fe400000006ff */
[----:B------:R-:W-:Y:S02]  /*8dd0*/  LOP3.LUT R241, R241, 0x800000, RZ, 0xfc, !PT ;  /* 0x00800000f1f17812 */ /* 0x000fe400078efcff */
[----:B------:R-:W-:-:S02]  /*8de0*/  IADD3 R243, PT, PT, -R243, RZ, RZ ;  /* 0x000000fff3f37210 */ /* 0x000fc40007ffe1ff */
[----:B------:R-:W-:Y:S02]  /*8df0*/  LOP3.LUT R242, R242, R241, RZ, 0xc0, !PT ;  /* 0x000000f1f2f27212 */ /* 0x000fe400078ec0ff */
[-CC-:B------:R-:W-:Y:S02]  /*8e00*/  LOP3.LUT P2, RZ, R243, R136.reuse, R241.reuse, 0xf8, !PT ;  /* 0x00000088f3ff7212 */ /* 0x180fe4000784f8f1 */
[----:B------:R-:W-:Y:S02]  /*8e10*/  SHF.R.U32.HI R242, RZ, R136, R242 ;  /* 0x00000088fff27219 */ /* 0x000fe400000116f2 */
[----:B------:R-:W-:Y:S02]  /*8e20*/  SHF.R.U32.HI R137, RZ, R137, R241 ;  /* 0x00000089ff897219 */ /* 0x000fe400000116f1 */
        /* <DEDUP_REMOVED lines=11> */
.L_x_6300:
[----:B------:R-:W0:Y:S02]  /*8ee0*/  MUFU.RCP R124, R124 ;  /* 0x0000007c007c7308 */ /* 0x000e240000001000 */
.L_x_6299:
[----:B------:R-:W-:Y:S05]  /*8ef0*/  BSYNC B1 ;  /* 0x0000000000017941 */ /* 0x000fea0003800000 */
.L_x_6297:
[----:B------:R-:W-:Y:S01]  /*8f00*/  HFMA2 R137, -RZ, RZ, 0, 0 ;  /* 0x00000000ff897431 */ /* 0x000fe200000001ff */
[----:B------:R-:W-:-:S04]  /*8f10*/  MOV R136, R125 ;  /* 0x0000007d00887202 */ /* 0x000fc80000000f00 */
[----:B0-----:R-:W-:Y:S05]  /*8f20*/  RET.REL.NODEC R136 `(_ZN18transformer_engine13normalization19ln_fwd_tuned_kernelINS0_13Kernel_traitsI13__nv_bfloat16S3_S3_fjLj40960ELj4ELj1ELj4ELj16ENS0_18Kernel_traits_baseILj40960ES3_S3_S3_fjLj128EEEEEEEvNS0_19ForwardKernelParamsE) ;  /* 0xffffff7088347950 */ /* 0x001fea0003c3ffff */
.L_x_6301:
        /* <DEDUP_REMOVED lines=13> */
.L_x_12919:


//--------------------- .text._ZN18transformer_engine13normalization19ln_fwd_tuned_kernelINS0_13Kernel_traitsIff6__halffjLj40960ELj4ELj1ELj4ELj16ENS0_18Kernel_traits_baseILj40960EffS3_fjLj128EEEEEEEvNS0_19ForwardKernelParamsE --------------------------
	.section	.text._ZN18transformer_engine13normalization19ln_fwd_tuned_kernelINS0_13Kernel_traitsIff6__halffjLj40960ELj4ELj1ELj4ELj16ENS0_18Kernel_traits_baseILj40960EffS3_fjLj128EEEEEEEvNS0_19ForwardKernelParamsE,"ax",@progbits
	.align	128
        .global         _ZN18transformer_engine13normalization19ln_fwd_tuned_kernelINS0_13Kernel_traitsIff6__halffjLj40960ELj4ELj1ELj4ELj16ENS0_18Kernel_traits_baseILj40960EffS3_fjLj128EEEEEEEvNS0_19ForwardKernelParamsE
        .type           _ZN18transformer_engine13normalization19ln_fwd_tuned_kernelINS0_13Kernel_traitsIff6__halffjLj40960ELj4ELj1ELj4ELj16ENS0_18Kernel_traits_baseILj40960EffS3_fjLj128EEEEEEEvNS0_19ForwardKernelParamsE,@function
        .size           _ZN18transformer_engine13normalization19ln_fwd_tuned_kernelINS0_13Kernel_traitsIff6__halffjLj40960ELj4ELj1ELj4ELj16ENS0_18Kernel_traits_baseILj40960EffS3_fjLj128EEEEEEEvNS0_19ForwardKernelParamsE,(.L_x_12920 - _ZN18transformer_engine13normalization19ln_fwd_tuned_kernelINS0_13Kernel_traitsIff6__halffjLj40960ELj4ELj1ELj4ELj16ENS0_18Kernel_traits_baseILj40960EffS3_fjLj128EEEEEEEvNS0_19ForwardKernelParamsE)
        .other          _ZN18transformer_engine13normalization19ln_fwd_tuned_kernelINS0_13Kernel_traitsIff6__halffjLj40960ELj4ELj1ELj4ELj16ENS0_18Kernel_traits_baseILj40960EffS3_fjLj128EEEEEEEvNS0_19ForwardKernelParamsE,@"STO_CUDA_ENTRY STV_DEFAULT"
_ZN18transformer_engine13normalization19ln_fwd_tuned_kernelINS0_13Kernel_traitsIff6__halffjLj40960ELj4ELj1ELj4ELj16ENS0_18Kernel_traits_baseILj40960EffS3_fjLj128EEEEEEEvNS0_19ForwardKernelParamsE:
.text._ZN18transformer_engine13normalization19ln_fwd_tuned_kernelINS0_13Kernel_traitsIff6__halffjLj40960ELj4ELj1ELj4ELj16ENS0_18Kernel_traits_baseILj40960EffS3_fjLj128EEEEEEEvNS0_19ForwardKernelParamsE:
        /* <DEDUP_REMOVED lines=154> */
.L_x_6326:
        /* <DEDUP_REMOVED lines=332> */
.L_x_6304:
[----:B------:R-:W-:Y:S05]  /*1e60*/  BSYNC.RECONVERGENT B0 ;  /* 0x0000000000007941 */ /* 0x000fea0003800200 */
.L_x_6303:
        /* <DEDUP_REMOVED lines=14> */
.L_x_6306:
[----:B------:R-:W-:Y:S05]  /*1f50*/  BSYNC.RECONVERGENT B0 ;  /* 0x0000000000007941 */ /* 0x000fea0003800200 */
.L_x_6305:
        /* <DEDUP_REMOVED lines=11> */
[----:B-----5:R-:W-:Y:S05]  /*2010*/  CALL.REL.NOINC `($__internal_52_$__cuda_sm20_rcp_rn_f32_slowpath) ;  /* 0x0000005800d47944 */ /* 0x020fea0003c00000 */
[----:B------:R-:W-:Y:S05]  /*2020*/  BRA `(.L_x_6309) ;  /* 0x0000000000107947 */ /* 0x000fea0003800000 */
.L_x_6308:
[----:B------:R-:W0:Y:S02]  /*2030*/  MUFU.RCP R245, R244 ;  /* 0x000000f400f57308 */ /* 0x000e240000001000 */
[----:B0-----:R-:W-:-:S04]  /*2040*/  FFMA R0, R244, R245, -1 ;  /* 0xbf800000f4007423 */ /* 0x001fc800000000f5 */
[----:B------:R-:W-:-:S04]  /*2050*/  FADD.FTZ R0, -R0, -RZ ;  /* 0x800000ff00007221 */ /* 0x000fc80000010100 */
[----:B------:R-:W-:-:S07]  /*2060*/  FFMA R0, R245, R0, R245 ;  /* 0x00000000f5007223 */ /* 0x000fce00000000f5 */
.L_x_6309:
[----:B------:R-:W-:Y:S05]  /*2070*/  BSYNC.RECONVERGENT B0 ;  /* 0x0000000000007941 */ /* 0x000fea0003800200 */
.L_x_6307:
        /* <DEDUP_REMOVED lines=20> */
[----:B-----5:R-:W-:Y:S05]  /*21c0*/  CALL.REL.NOINC `($__internal_52_$__cuda_sm20_rcp_rn_f32_slowpath) ;  /* 0x0000005800687944 */ /* 0x020fea0003c00000 */
[----:B------:R-:W-:Y:S05]  /*21d0*/  BRA `(.L_x_6312) ;  /* 0x0000000000107947 */ /* 0x000fea0003800000 */
.L_x_6311:
[----:B------:R-:W0:Y:S02]  /*21e0*/  MUFU.RCP R0, R249 ;  /* 0x000000f900007308 */ /* 0x000e240000001000 */
[----:B0-----:R-:W-:-:S04]  /*21f0*/  FFMA R245, R249, R0, -1 ;  /* 0xbf800000f9f57423 */ /* 0x001fc80000000000 */
[----:B------:R-:W-:-:S04]  /*2200*/  FADD.FTZ R245, -R245, -RZ ;  /* 0x800000fff5f57221 */ /* 0x000fc80000010100 */
[----:B------:R-:W-:-:S07]  /*2210*/  FFMA R0, R0, R245, R0 ;  /* 0x000000f500007223 */ /* 0x000fce0000000000 */
.L_x_6312:
[----:B------:R-:W-:Y:S05]  /*2220*/  BSYNC.RECONVERGENT B0 ;  /* 0x0000000000007941 */ /* 0x000fea0003800200 */
.L_x_6310:
        /* <DEDUP_REMOVED lines=32> */
.L_x_6314:
[----:B------:R-:W-:Y:S05]  /*2430*/  BSYNC.RECONVERGENT B0 ;  /* 0x0000000000007941 */ /* 0x000fea0003800200 */
.L_x_6313:
        /* <DEDUP_REMOVED lines=24> */
.L_x_6317:
[----:B------:R-:W2:Y:S04]  /*25c0*/  LDG.E.STRONG.GPU R244, desc[UR8][R2.64] ;  /* 0x0000000802f47981 */ /* 0x000ea8000c1ef900 */
[----:B--2---:R-:W-:Y:S01]  /*25d0*/  CCTL.IVALL ;  /* 0x00000000ff00798f */ /* 0x004fe20002000000 */
[----:B------:R-:W-:Y:S05]  /*25e0*/  YIELD ;  /* 0x0000000000007946 */ /* 0x000fea0003800000 */
[----:B------:R-:W-:-:S13]  /*25f0*/  ISETP.NE.AND P1, PT, R244, R245, PT ;  /* 0x000000f5f400720c */ /* 0x000fda0003f25270 */
[----:B------:R-:W-:Y:S05]  /*2600*/  @P1 BRA `(.L_x_6317) ;  /* 0xfffffffc00ec1947 */ /* 0x000fea000383ffff */
.L_x_6316:
[----:B------:R-:W-:Y:S05]  /*2610*/  BSYNC B0 ;  /* 0x0000000000007941 */ /* 0x000fea0003800000 */
.L_x_6315:
        /* <DEDUP_REMOVED lines=35> */
[----:B--2--5:R-:W-:Y:S05]  /*2850*/  CALL.REL.NOINC `($__internal_52_$__cuda_sm20_rcp_rn_f32_slowpath) ;  /* 0x0000005000c47944 */ /* 0x024fea0003c00000 */
[----:B------:R-:W-:Y:S05]  /*2860*/  BRA `(.L_x_6320) ;  /* 0x0000000000107947 */ /* 0x000fea0003800000 */
.L_x_6319:
[----:B-1----:R-:W0:Y:S02]  /*2870*/  MUFU.RCP R0, R247 ;  /* 0x000000f700007308 */ /* 0x002e240000001000 */
[----:B0-----:R-:W-:-:S04]  /*2880*/  FFMA R245, R247, R0, -1 ;  /* 0xbf800000f7f57423 */ /* 0x001fc80000000000 */
[----:B------:R-:W-:-:S04]  /*2890*/  FADD.FTZ R245, -R245, -RZ ;  /* 0x800000fff5f57221 */ /* 0x000fc80000010100 */
[----:B------:R-:W-:-:S07]  /*28a0*/  FFMA R0, R0, R245, R0 ;  /* 0x000000f500007223 */ /* 0x000fce0000000000 */
.L_x_6320:
[----:B------:R-:W-:Y:S05]  /*28b0*/  BSYNC.RECONVERGENT B0 ;  /* 0x0000000000007941 */ /* 0x000fea0003800200 */
.L_x_6318:
        /* <DEDUP_REMOVED lines=23> */
.L_x_6322:
[----:B------:R-:W0:Y:S02]  /*2a30*/  MUFU.RCP R0, R249 ;  /* 0x000000f900007308 */ /* 0x000e240000001000 */
[----:B0-----:R-:W-:-:S04]  /*2a40*/  FFMA R245, R249, R0, -1 ;  /* 0xbf800000f9f57423 */ /* 0x001fc80000000000 */
[----:B------:R-:W-:-:S04]  /*2a50*/  FADD.FTZ R245, -R245, -RZ ;  /* 0x800000fff5f57221 */ /* 0x000fc80000010100 */
[----:B------:R-:W-:-:S07]  /*2a60*/  FFMA R0, R0, R245, R0 ;  /* 0x000000f500007223 */ /* 0x000fce0000000000 */
.L_x_6323:
[----:B------:R-:W-:Y:S05]  /*2a70*/  BSYNC.RECONVERGENT B0 ;  /* 0x0000000000007941 */ /* 0x000fea0003800200 */
.L_x_6321:
        /* <DEDUP_REMOVED lines=72> */
[----:B------:R-:W0:Y:S01]  /*2f00*/  F2F.F16.F32 R3, R3 ;  /* 0x0000000300037304 */ /* 0x000e220000200800 */
[----:B------:R-:W-:Y:S01]  /*2f10*/  FADD R66, R66, -UR11 ;  /* 0x8000000b42427e21 */ /* 0x000fe20008000000 */
[----:B------:R-:W-:Y:S01]  /*2f20*/  FADD R67, R67, -UR11 ;  /* 0x8000000b43437e21 */ /* 0x000fe20008000000 */
[----:B------:R-:W-:Y:S01]  /*2f30*/  FADD R63, R63, -UR11 ;  /* 0x8000000b3f3f7e21 */ /* 0x000fe20008000000 */
[----:B------:R-:W-:Y:S01]  /*2f40*/  FADD R31, R31, -UR11 ;  /* 0x8000000b1f1f7e21 */ /* 0x000fe20008000000 */
[----:B------:R-:W-:Y:S01]  /*2f50*/  FADD R26, R26, -UR11 ;  /* 0x8000000b1a1a7e21 */ /* 0x000fe20008000000 */
[----:B------:R-:W-:Y:S01]  /*2f60*/  FADD R20, R20, -UR11 ;  /* 0x8000000b14147e21 */ /* 0x000fe20008000000 */
[----:B------:R-:W-:Y:S01]  /*2f70*/  FADD R21, R21, -UR11 ;  /* 0x8000000b15157e21 */ /* 0x000fe20008000000 */
[----:B------:R-:W1:Y:S01]  /*2f80*/  F2F.F16.F32 R2, R2 ;  /* 0x0000000200027304 */ /* 0x000e620000200800 */
[----:B------:R-:W2:Y:S07]  /*2f90*/  S2UR UR5, SR_CTAID.X ;  /* 0x00000000000579c3 */ /* 0x000eae0000002500 */
[----:B------:R3:W4:Y:S08]  /*2fa0*/  F2F.F16.F32 R76, R80 ;  /* 0x00000050004c7304 */ /* 0x0007300000200800 */
[----:B------:R-:W4:Y:S01]  /*2fb0*/  F2F.F16.F32 R0, R0 ;  /* 0x0000000000007304 */ /* 0x000f220000200800 */
[----:B---3--:R-:W-:Y:S01]  /*2fc0*/  FMUL R80, R77, UR6 ;  /* 0x000000064d507c20 */ /* 0x008fe20008400000 */
[----:B------:R-:W-:-:S03]  /*2fd0*/  FMUL R77, R78, UR6 ;  /* 0x000000064e4d7c20 */ /* 0x000fc60008400000 */
[----:B------:R-:W-:Y:S01]  /*2fe0*/  FFMA R80, R239, R80, R159 ;  /* 0x00000050ef507223 */ /* 0x000fe2000000009f */
[----:B------:R-:W-:Y:S01]  /*2ff0*/  FFMA R78, R238, R77, R158 ;  /* 0x0000004dee4e7223 */ /* 0x000fe2000000009e */
[----:B0-----:R-:W-:Y:S01]  /*3000*/  SHF.L.U32 R77, R3, 0x10, RZ ;  /* 0x00000010034d7819 */ /* 0x001fe200000006ff */
[----:B------:R-:W0:Y:S01]  /*3010*/  F2F.F16.F32 R82, R82 ;  /* 0x0000005200527304 */ /* 0x000e220000200800 */
[----:B------:R-:W-:Y:S01]  /*3020*/  @P1 FMUL R80, R80, UR10 ;  /* 0x0000000a50501c20 */ /* 0x000fe20008400000 */
[----:B-1----:R-:W-:-:S04]  /*3030*/  IMAD.WIDE.U32 R2, R2, 0x10000, RZ ;  /* 0x0001000002027825 */ /* 0x002fc800078e00ff */
[----:B------:R-:W-:Y:S01]  /*3040*/  @P1 FMUL R78, R78, UR10 ;  /* 0x0000000a4e4e1c20 */ /* 0x000fe20008400000 */
[----:B--2---:R-:W-:Y:S01]  /*3050*/  USHF.L.U32 UR12, UR5, 0x7, URZ ;  /* 0x00000007050c7899 */ /* 0x004fe200080006ff */
[----:B----4-:R-:W-:Y:S01]  /*3060*/  LOP3.LUT R77, R77, R3, R76, 0xfe, !PT ;  /* 0x000000034d4d7212 */ /* 0x010fe200078efe4c */
[----:B------:R-:W1:Y:S01]  /*3070*/  F2F.F16.F32 R79, R81 ;  /* 0x00000051004f7304 */ /* 0x000e620000200800 */
[----:B------:R-:W-:Y:S01]  /*3080*/  LOP3.LUT R76, R2, R0, RZ, 0xfc, !PT ;  /* 0x00000000024c7212 */ /* 0x000fe200078efcff */
[----:B0-----:R-:W-:-:S06]  /*3090*/  IMAD.WIDE.U32 R2, R82, 0x10000, RZ ;  /* 0x0001000052027825 */ /* 0x001fcc00078e00ff */
[----:B------:R-:W0:Y:S01]  /*30a0*/  F2F.F16.F32 R80, R80 ;  /* 0x0000005000507304 */ /* 0x000e220000200800 */
[----:B-1----:R-:W-:Y:S01]  /*30b0*/  LOP3.LUT R2, R2, R79, RZ, 0xfc, !PT ;  /* 0x0000004f02027212 */ /* 0x002fe200078efcff */
[----:B------:R-:W-:-:S06]  /*30c0*/  FMUL R79, R72, UR6 ;  /* 0x00000006484f7c20 */ /* 0x000fcc0008400000 */
[----:B------:R1:W2:Y:S01]  /*30d0*/  F2F.F16.F32 R81, R78 ;  /* 0x0000004e00517304 */ /* 0x0002a20000200800 */
        /* <DEDUP_REMOVED lines=13> */
[----:B------:R-:W-:Y:S01]  /*31b0*/  F2F.F16.F32 R72, R72 ;  /* 0x0000004800487304 */ /* 0x000fe20000200800 */
[----:B------:R-:W-:Y:S01]  /*31c0*/  @P1 FMUL R78, R78, UR10 ;  /* 0x0000000a4e4e1c20 */ /* 0x000fe20008400000 */
[----:B------:R-:W-:Y:S01]  /*31d0*/  FFMA R73, R228, R73, R148 ;  /* 0x00000049e4497223 */ /* 0x000fe20000000094 */
[----:B------:R-:W-:Y:S01]  /*31e0*/  @P1 FMUL R80, R80, UR10 ;  /* 0x0000000a50501c20 */ /* 0x000fe20008400000 */
[----:B--2---:R-:W-:Y:S01]  /*31f0*/  LOP3.LUT R3, R0, R3, R81, 0xfe, !PT ;  /* 0x0000000300037212 */ /* 0x004fe200078efe51 */
[----:B------:R-:W-:Y:S01]  /*3200*/  FFMA R0, R232, R79, R152 ;  /* 0x0000004fe8007223 */ /* 0x000fe20000000098 */
[----:B------:R-:W-:-:S02]  /*3210*/  @P1 FMUL R73, R73, UR10 ;  /* 0x0000000a49491c20 */ /* 0x000fc40008400000 */
[----:B------:R-:W0:Y:S01]  /*3220*/  F2F.F16.F32 R78, R78 ;  /* 0x0000004e004e7304 */ /* 0x000e220000200800 */
[----:B------:R-:W-:-:S07]  /*3230*/  @P1 FMUL R0, R0, UR10 ;  /* 0x0000000a00001c20 */ /* 0x000fce0008400000 */
[----:B------:R1:W2:Y:S01]  /*3240*/  F2F.F16.F32 R68, R74 ;  /* 0x0000004a00447304 */ /* 0x0002a20000200800 */
[----:B0-----:R-:W-:-:S07]  /*3250*/  SHF.L.U32 R81, R78, 0x10, RZ ;  /* 0x000000104e517819 */ /* 0x001fce00000006ff */
[----:B------:R-:W0:Y:S01]  /*3260*/  F2F.F16.F32 R69, R80 ;  /* 0x0000005000457304 */ /* 0x000e220000200800 */
[----:B-1----:R-:W-:Y:S01]  /*3270*/  FMUL R74, R71, UR6 ;  /* 0x00000006474a7c20 */ /* 0x002fe20008400000 */
[----:B------:R-:W-:-:S03]  /*3280*/  FMUL R71, R70, UR6 ;  /* 0x0000000646477c20 */ /* 0x000fc60008400000 */
[----:B------:R-:W-:Y:S01]  /*3290*/  FFMA R79, R231, R74, R151 ;  /* 0x0000004ae74f7223 */ /* 0x000fe20000000097 */
[----:B------:R-:W-:Y:S01]  /*32a0*/  FFMA R74, R230, R71, R150 ;  /* 0x00000047e64a7223 */ /* 0x000fe20000000096 */
[----:B------:R-:W-:Y:S01]  /*32b0*/  IMAD.WIDE.U32 R70, R72, 0x10000, RZ ;  /* 0x0001000048467825 */ /* 0x000fe200078e00ff */
[----:B------:R-:W1:Y:S03]  /*32c0*/  F2F.F16.F32 R73, R73 ;  /* 0x0000004900497304 */ /* 0x000e660000200800 */
[----:B------:R-:W-:Y:S01]  /*32d0*/  @P1 FMUL R79, R79, UR10 ;  /* 0x0000000a4f4f1c20 */ /* 0x000fe20008400000 */
[----:B------:R-:W-:Y:S01]  /*32e0*/  FMUL R72, R67, UR6 ;  /* 0x0000000643487c20 */ /* 0x000fe20008400000 */
[----:B------:R-:W-:Y:S01]  /*32f0*/  FADD R67, R60, -UR11 ;  /* 0x8000000b3c437e21 */ /* 0x000fe20008000000 */
[----:B--2---:R-:W-:Y:S01]  /*3300*/  LOP3.LUT R71, R81, R71, R68, 0xfe, !PT ;  /* 0x0000004751477212 */ /* 0x004fe200078efe44 */
[----:B------:R-:W-:Y:S01]  /*3310*/  @P1 FMUL R74, R74, UR10 ;  /* 0x0000000a4a4a1c20 */ /* 0x000fe20008400000 */
[----:B0-----:R-:W-:Y:S01]  /*3320*/  IMAD.WIDE.U32 R68, R69, 0x10000, RZ ;  /* 0x0001000045447825 */ /* 0x001fe200078e00ff */
[----:B------:R-:W0:Y:S03]  /*3330*/  F2F.F16.F32 R0, R0 ;  /* 0x0000000000007304 */ /* 0x000e260000200800 */
[----:B------:R-:W-:Y:S01]  /*3340*/  FMUL R67, R67, UR6 ;  /* 0x0000000643437c20 */ /* 0x000fe20008400000 */
[----:B-1----:R-:W-:Y:S01]  /*3350*/  LOP3.LUT R68, R68, R73, RZ, 0xfc, !PT ;  /* 0x0000004944447212 */ /* 0x002fe200078efcff */
[----:B------:R-:W-:Y:S01]  /*3360*/  FMUL R73, R64, UR6 ;  /* 0x0000000640497c20 */ /* 0x000fe20008400000 */
[----:B------:R-:W-:Y:S01]  /*3370*/  FMUL R64, R65, UR6 ;  /* 0x0000000641407c20 */ /* 0x000fe20008400000 */
[----:B------:R-:W-:Y:S01]  /*3380*/  FMUL R65, R66, UR6 ;  /* 0x0000000642417c20 */ /* 0x000fe20008400000 */
[----:B------:R-:W1:Y:S02]  /*3390*/  F2F.F16.F32 R79, R79 ;  /* 0x0000004f004f7304 */ /* 0x000e640000200800 */
[----:B------:R-:W-:Y:S01]  /*33a0*/  FFMA R64, R225, R64, R145 ;  /* 0x00000040e1407223 */ /* 0x000fe20000000091 */
[----:B------:R-:W-:Y:S01]  /*33b0*/  FFMA R66, R226, R65, R146 ;  /* 0x00000041e2427223 */ /* 0x000fe20000000092 */
[----:B------:R-:W-:Y:S01]  /*33c0*/  FFMA R65, R227, R72, R147 ;  /* 0x00000048e3417223 */ /* 0x000fe20000000093 */
[----:B------:R-:W-:Y:S01]  /*33d0*/  FADD R72, R61, -UR11 ;  /* 0x8000000b3d487e21 */ /* 0x000fe20008000000 */
[----:B------:R-:W-:Y:S01]  /*33e0*/  FFMA R61, R220, R67, R140 ;  /* 0x00000043dc3d7223 */ /* 0x000fe2000000008c */
[----:B------:R-:W-:Y:S01]  /*33f0*/  @P1 FMUL R66, R66, UR10 ;  /* 0x0000000a42421c20 */ /* 0x000fe20008400000 */
[----:B------:R-:W2:Y:S01]  /*3400*/  F2F.F16.F32 R75, R74 ;  /* 0x0000004a004b7304 */ /* 0x000ea20000200800 */
[----:B------:R-:W-:Y:S01]  /*3410*/  FADD R67, R62, -UR11 ;  /* 0x8000000b3e437e21 */ /* 0x000fe20008000000 */
[----:B------:R-:W-:Y:S01]  /*3420*/  FMUL R72, R72, UR6 ;  /* 0x0000000648487c20 */ /* 0x000fe20008400000 */
[----:B0-----:R-:W-:Y:S01]  /*3430*/  LOP3.LUT R70, R70, R0, RZ, 0xfc, !PT ;  /* 0x0000000046467212 */ /* 0x001fe200078efcff */
[----:B------:R-:W-:Y:S01]  /*3440*/  @P1 FMUL R65, R65, UR10 ;  /* 0x0000000a41411c20 */ /* 0x000fe20008400000 */
[----:B------:R-:W-:Y:S01]  /*3450*/  FMUL R67, R67, UR6 ;  /* 0x0000000643437c20 */ /* 0x000fe20008400000 */
[----:B------:R-:W-:Y:S01]  /*3460*/  FFMA R62, R221, R72, R141 ;  /* 0x00000048dd3e7223 */ /* 0x000fe2000000008d */
[----:B-1----:R-:W-:Y:S01]  /*3470*/  SHF.L.U32 R0, R79, 0x10, RZ ;  /* 0x000000104f007819 */ /* 0x002fe200000006ff */
[----:B------:R0:W-:Y:S01]  /*3480*/  F2F.F16.F32 R60, R66 ;  /* 0x00000042003c7304 */ /* 0x0001e20000200800 */
        /* <DEDUP_REMOVED lines=11> */
[----:B------:R0:W-:Y:S01]  /*3540*/  F2F.F16.F32 R56, R67 ;  /* 0x0000004300387304 */ /* 0x0001e20000200800 */
        /* <DEDUP_REMOVED lines=10> */
[----:B------:R0:W1:Y:S01]  /*35f0*/  F2F.F16.F32 R57, R66 ;  /* 0x0000004200397304 */ /* 0x0000620000200800 */
[----:B------:R-:W-:Y:S01]  /*3600*/  @P1 FMUL R73, R73, UR10 ;  /* 0x0000000a49491c20 */ /* 0x000fe20008400000 */
[----:B------:R-:W-:Y:S01]  /*3610*/  @P1 FMUL R0, R0, UR10 ;  /* 0x0000000a00001c20 */ /* 0x000fe20008400000 */
[----:B------:R-:W-:-:S05]  /*3620*/  @P1 FMUL R61, R61, UR10 ;  /* 0x0000000a3d3d1c20 */ /* 0x000fca0008400000 */
[----:B------:R2:W-:Y:S01]  /*3630*/  F2F.F16.F32 R58, R63 ;  /* 0x0000003f003a7304 */ /* 0x0005e20000200800 */
[----:B0-----:R-:W-:Y:S01]  /*3640*/  FMUL R66, R67, UR6 ;  /* 0x0000000643427c20 */ /* 0x001fe20008400000 */
[----:B------:R-:W-:-:S03]  /*3650*/  FADD R67, R52, -UR11 ;  /* 0x8000000b34437e21 */ /* 0x000fc60008000000 */
[----:B------:R-:W-:Y:S01]  /*3660*/  FFMA R66, R219, R66, R139 ;  /* 0x00000042db427223 */ /* 0x000fe2000000008b */
[----:B------:R-:W-:Y:S01]  /*3670*/  FMUL R67, R67, UR6 ;  /* 0x0000000643437c20 */ /* 0x000fe20008400000 */
[----:B-1----:R-:W-:Y:S01]  /*3680*/  SHF.L.U32 R57, R57, 0x10, RZ ;  /* 0x0000001039397819 */ /* 0x002fe200000006ff */
[----:B------:R0:W-:Y:S01]  /*3690*/  F2F.F16.F32 R59, R72 ;  /* 0x00000048003b7304 */ /* 0x0001e20000200800 */
[----:B--2---:R-:W-:Y:S01]  /*36a0*/  FADD R63, R53, -UR11 ;  /* 0x8000000b353f7e21 */ /* 0x004fe20008000000 */
[----:B------:R-:W-:Y:S01]  /*36b0*/  @P1 FMUL R66, R66, UR10 ;  /* 0x0000000a42421c20 */ /* 0x000fe20008400000 */
[----:B------:R-:W-:-:S04]  /*36c0*/  FFMA R67, R212, R67, R132 ;  /* 0x00000043d4437223 */ /* 0x000fc80000000084 */
[----:B------:R-:W-:Y:S01]  /*36d0*/  @P1 FMUL R67, R67, UR10 ;  /* 0x0000000a43431c20 */ /* 0x000fe20008400000 */
[----:B------:R1:W-:Y:S01]  /*36e0*/  F2F.F16.F32 R52, R73 ;  /* 0x0000004900347304 */ /* 0x0003e20000200800 */
[----:B0-----:R-:W-:Y:S01]  /*36f0*/  FMUL R72, R63, UR6 ;  /* 0x000000063f487c20 */ /* 0x001fe20008400000 */
[----:B------:R-:W-:-:S03]  /*3700*/  FADD R63, R54, -UR11 ;  /* 0x8000000b363f7e21 */ /* 0x000fc60008000000 */
[----:B------:R-:W-:Y:S01]  /*3710*/  FFMA R72, R213, R72, R133 ;  /* 0x00000048d5487223 */ /* 0x000fe20000000085 */
[----:B------:R-:W-:Y:S02]  /*3720*/  FMUL R63, R63, UR6 ;  /* 0x000000063f3f7c20 */ /* 0x000fe40008400000 */
[----:B------:R0:W2:Y:S01]  /*3730*/  F2F.F16.F32 R53, R66 ;  /* 0x0000004200357304 */ /* 0x0000a20000200800 */
[----:B-1----:R-:W-:Y:S01]  /*3740*/  FADD R73, R55, -UR11 ;  /* 0x8000000b37497e21 */ /* 0x002fe20008000000 */
[----:B------:R-:W-:Y:S01]  /*3750*/  FFMA R63, R214, R63, R134 ;  /* 0x0000003fd63f7223 */ /* 0x000fe20000000086 */
[----:B------:R-:W-:-:S03]  /*3760*/  @P1 FMUL R72, R72, UR10 ;  /* 0x0000000a48481c20 */ /* 0x000fc60008400000 */
[----:B------:R-:W-:Y:S02]  /*3770*/  @P1 FMUL R63, R63, UR10 ;  /* 0x0000000a3f3f1c20 */ /* 0x000fe40008400000 */
[----:B------:R1:W-:Y:S01]  /*3780*/  F2F.F16.F32 R54, R67 ;  /* 0x0000004300367304 */ /* 0x0003e20000200800 */
[----:B0-----:R-:W-:Y:S01]  /*3790*/  FMUL R66, R73, UR6 ;  /* 0x0000000649427c20 */ /* 0x001fe20008400000 */
[----:B------:R-:W-:-:S03]  /*37a0*/  FADD R73, R48, -UR11 ;  /* 0x8000000b30497e21 */ /* 0x000fc60008000000 */
[----:B------:R-:W-:Y:S01]  /*37b0*/  FFMA R66, R215, R66, R135 ;  /* 0x00000042d7427223 */ /* 0x000fe20000000087 */
[----:B------:R-:W-:Y:S01]  /*37c0*/  FMUL R73, R73, UR6 ;  /* 0x0000000649497c20 */ /* 0x000fe20008400000 */
[----:B--2---:R-:W-:Y:S01]  /*37d0*/  SHF.L.U32 R53, R53, 0x10, RZ ;  /* 0x0000001035357819 */ /* 0x004fe200000006ff */
[----:B------:R0:W-:Y:S01]  /*37e0*/  F2F.F16.F32 R55, R72 ;  /* 0x0000004800377304 */ /* 0x0001e20000200800 */
[----:B-1----:R-:W-:Y:S01]  /*37f0*/  FADD R67, R49, -UR11 ;  /* 0x8000000b31437e21 */ /* 0x002fe20008000000 */
        /* <DEDUP_REMOVED lines=92> */
[----:B------:R0:W-:Y:S01]  /*3dc0*/  F2F.F16.F32 R34, R63 ;  /* 0x0000003f00227304 */ /* 0x0001e20000200800 */
[----:B------:R-:W-:Y:S01]  /*3dd0*/  @P1 FMUL R72, R72, UR10 ;  /* 0x0000000a48481c20 */ /* 0x000fe20008400000 */
[----:B-1----:R-:W-:Y:S01]  /*3de0*/  FADD R67, R35, -UR11 ;  /* 0x8000000b23437e21 */ /* 0x002fe20008000000 */
[----:B------:R-:W-:-:S04]  /*3df0*/  FFMA R73, R194, R73, R114 ;  /* 0x00000049c2497223 */ /* 0x000fc80000000072 */
[----:B------:R-:W-:Y:S01]  /*3e00*/  @P1 FMUL R73, R73, UR10 ;  /* 0x0000000a49491c20 */ /* 0x000fe20008400000 */
[----:B------:R1:W-:Y:S01]  /*3e10*/  F2F.F16.F32 R35, R72 ;  /* 0x0000004800237304 */ /* 0x0003e20000200800 */
[----:B0-----:R-:W-:-:S07]  /*3e20*/  FADD R63, R29, -UR11 ;  /* 0x8000000b1d3f7e21 */ /* 0x001fce0008000000 */
[----:B------:R0:W-:Y:S01]  /*3e30*/  F2F.F16.F32 R33, R66 ;  /* 0x0000004200217304 */ /* 0x0001e20000200800 */
[----:B-1----:R-:W-:Y:S01]  /*3e40*/  FMUL R72, R63, UR6 ;  /* 0x000000063f487c20 */ /* 0x002fe20008400000 */
[----:B------:R-:W-:-:S03]  /*3e50*/  FADD R63, R30, -UR11 ;  /* 0x8000000b1e3f7e21 */ /* 0x000fc60008000000 */
[----:B------:R-:W-:Y:S01]  /*3e60*/  FFMA R30, R189, R72, R109 ;  /* 0x00000048bd1e7223 */ /* 0x000fe2000000006d */
[----:B------:R-:W-:Y:S01]  /*3e70*/  FMUL R63, R63, UR6 ;  /* 0x000000063f3f7c20 */ /* 0x000fe20008400000 */
[----:B------:R-:W-:Y:S01]  /*3e80*/  FMUL R72, R31, UR6 ;  /* 0x000000061f487c20 */ /* 0x000fe20008400000 */
[----:B------:R-:W1:Y:S01]  /*3e90*/  F2F.F16.F32 R65, R65 ;  /* 0x0000004100417304 */ /* 0x000e620000200800 */
[----:B0-----:R-:W-:Y:S01]  /*3ea0*/  FMUL R66, R67, UR6 ;  /* 0x0000000643427c20 */ /* 0x001fe20008400000 */
[----:B------:R-:W-:Y:S01]  /*3eb0*/  FADD R67, R28, -UR11 ;  /* 0x8000000b1c437e21 */ /* 0x000fe20008000000 */
[----:B------:R-:W-:Y:S01]  /*3ec0*/  FFMA R63, R190, R63, R110 ;  /* 0x0000003fbe3f7223 */ /* 0x000fe2000000006e */
[----:B------:R-:W-:Y:S01]  /*3ed0*/  FFMA R31, R191, R72, R111 ;  /* 0x00000048bf1f7223 */ /* 0x000fe2000000006f */
[----:B------:R-:W-:Y:S01]  /*3ee0*/  FADD R72, R25, -UR11 ;  /* 0x8000000b19487e21 */ /* 0x000fe20008000000 */
[----:B------:R-:W-:Y:S01]  /*3ef0*/  FMUL R67, R67, UR6 ;  /* 0x0000000643437c20 */ /* 0x000fe20008400000 */
[----:B------:R-:W-:Y:S01]  /*3f00*/  @P1 FMUL R63, R63, UR10 ;  /* 0x0000000a3f3f1c20 */ /* 0x000fe20008400000 */
[----:B------:R-:W0:Y:S01]  /*3f10*/  F2F.F16.F32 R64, R64 ;  /* 0x0000004000407304 */ /* 0x000e220000200800 */
[----:B------:R-:W-:Y:S01]  /*3f20*/  FMUL R72, R72, UR6 ;  /* 0x0000000648487c20 */ /* 0x000fe20008400000 */
[----:B------:R-:W-:Y:S01]  /*3f30*/  FFMA R29, R188, R67, R108 ;  /* 0x00000043bc1d7223 */ /* 0x000fe2000000006c */
[----:B------:R-:W-:Y:S01]  /*3f40*/  FADD R67, R24, -UR11 ;  /* 0x8000000b18437e21 */ /* 0x000fe20008000000 */
[----:B------:R-:W-:Y:S01]  /*3f50*/  FFMA R28, R195, R66, R115 ;  /* 0x00000042c31c7223 */ /* 0x000fe20000000073 */
[----:B------:R-:W-:Y:S01]  /*3f60*/  FFMA R72, R185, R72, R105 ;  /* 0x00000048b9487223 */ /* 0x000fe20000000069 */
[----:B------:R-:W-:Y:S01]  /*3f70*/  @P1 FMUL R30, R30, UR10 ;  /* 0x0000000a1e1e1c20 */ /* 0x000fe20008400000 */
[----:B------:R-:W-:Y:S01]  /*3f80*/  FMUL R67, R67, UR6 ;  /* 0x0000000643437c20 */ /* 0x000fe20008400000 */
[----:B------:R2:W-:Y:S01]  /*3f90*/  F2F.F16.F32 R24, R63 ;  /* 0x0000003f00187304 */ /* 0x0005e20000200800 */
[----:B------:R-:W-:Y:S01]  /*3fa0*/  @P1 FMUL R72, R72, UR10 ;  /* 0x0000000a48481c20 */ /* 0x000fe20008400000 */
[----:B-1----:R-:W-:Y:S01]  /*3fb0*/  SHF.L.U32 R75, R65, 0x10, RZ ;  /* 0x00000010414b7819 */ /* 0x002fe200000006ff */
[----:B------:R-:W-:Y:S01]  /*3fc0*/  FFMA R25, R184, R67, R104 ;  /* 0x00000043b8197223 */ /* 0x000fe20000000068 */
[----:B------:R-:W-:Y:S01]  /*3fd0*/  FADD R67, R27, -UR11 ;  /* 0x8000000b1b437e21 */ /* 0x000fe20008000000 */
[----:B------:R-:W-:Y:S01]  /*3fe0*/  @P1 FMUL R31, R31, UR10 ;  /* 0x0000000a1f1f1c20 */ /* 0x000fe20008400000 */
[----:B------:R-:W-:Y:S01]  /*3ff0*/  SHF.L.U32 R33, R33, 0x10, RZ ;  /* 0x0000001021217819 */ /* 0x000fe200000006ff */
[----:B0-----:R-:W-:Y:S01]  /*4000*/  IMAD.WIDE.U32 R64, R64, 0x10000, RZ ;  /* 0x0001000040407825 */ /* 0x001fe200078e00ff */
[----:B------:R-:W0:Y:S03]  /*4010*/  F2F.F16.F32 R0, R0 ;  /* 0x0000000000007304 */ /* 0x000e260000200800 */
[----:B--2---:R-:W-:Y:S01]  /*4020*/  FMUL R63, R26, UR6 ;  /* 0x000000061a3f7c20 */ /* 0x004fe20008400000 */
[----:B------:R-:W-:Y:S01]  /*4030*/  FMUL R74, R67, UR6 ;  /* 0x00000006434a7c20 */ /* 0x000fe20008400000 */
[----:B------:R-:W-:Y:S01]  /*4040*/  @P1 FMUL R29, R29, UR10 ;  /* 0x0000000a1d1d1c20 */ /* 0x000fe20008400000 */
[----:B------:R-:W-:Y:S01]  /*4050*/  @P1 FMUL R28, R28, UR10 ;  /* 0x0000000a1c1c1c20 */ /* 0x000fe20008400000 */
[----:B------:R-:W-:Y:S01]  /*4060*/  FFMA R26, R186, R63, R106 ;  /* 0x0000003fba1a7223 */ /* 0x000fe2000000006a */
[----:B------:R-:W-:Y:S01]  /*4070*/  FMUL R63, R20, UR6 ;  /* 0x00000006143f7c20 */ /* 0x000fe20008400000 */
[----:B------:R-:W-:Y:S01]  /*4080*/  FMUL R20, R21, UR6 ;  /* 0x0000000615147c20 */ /* 0x000fe20008400000 */
[----:B------:R1:W-:Y:S01]  /*4090*/  F2F.F16.F32 R27, R72 ;  /* 0x00000048001b7304 */ /* 0x0003e20000200800 */
[----:B------:R-:W-:Y:S01]  /*40a0*/  FADD R21, R22, -UR11 ;  /* 0x8000000b16157e21 */ /* 0x000fe20008000000 */
[----:B------:R-:W-:Y:S01]  /*40b0*/  FFMA R63, R180, R63, R100 ;  /* 0x0000003fb43f7223 */ /* 0x000fe20000000064 */
[----:B------:R-:W-:Y:S01]  /*40c0*/  FFMA R67, R187, R74, R107 ;  /* 0x0000004abb437223 */ /* 0x000fe2000000006b */
[----:B------:R-:W-:Y:S01]  /*40d0*/  @P1 FMUL R26, R26, UR10 ;  /* 0x0000000a1a1a1c20 */ /* 0x000fe20008400000 */
[----:B------:R-:W-:Y:S01]  /*40e0*/  FMUL R21, R21, UR6 ;  /* 0x0000000615157c20 */ /* 0x000fe20008400000 */
[----:B------:R-:W-:Y:S01]  /*40f0*/  @P1 FMUL R63, R63, UR10 ;  /* 0x0000000a3f3f1c20 */ /* 0x000fe20008400000 */
[----:B------:R-:W-:Y:S01]  /*4100*/  @P1 FMUL R67, R67, UR10 ;  /* 0x0000000a43431c20 */ /* 0x000fe20008400000 */
[----:B------:R2:W-:Y:S01]  /*4110*/  F2F.F16.F32 R66, R73 ;  /* 0x0000004900427304 */ /* 0x0005e20000200800 */
[----:B-1----:R-:W-:Y:S01]  /*4120*/  FFMA R72, R181, R20, R101 ;  /* 0x00000014b5487223 */ /* 0x002fe20000000065 */
[----:B------:R-:W-:Y:S01]  /*4130*/  FADD R20, R23, -UR11 ;  /* 0x8000000b17147e21 */ /* 0x000fe20008000000 */
[----:B------:R-:W-:-:S02]  /*4140*/  @P1 FMUL R25, R25, UR10 ;  /* 0x0000000a19191c20 */ /* 0x000fc40008400000 */
[----:B------:R-:W-:Y:S01]  /*4150*/  @P1 FMUL R72, R72, UR10 ;  /* 0x0000000a48481c20 */ /* 0x000fe20008400000 */
[----:B------:R-:W-:Y:S02]  /*4160*/  FMUL R20, R20, UR6 ;  /* 0x0000000614147c20 */ /* 0x000fe40008400000 */
[----:B------:R-:W1:Y:S01]  /*4170*/  F2F.F16.F32 R62, R62 ;  /* 0x0000003e003e7304 */ /* 0x000e620000200800 */
[----:B--2---:R-:W-:Y:S01]  /*4180*/  FFMA R73, R182, R21, R102 ;  /* 0x00000015b6497223 */ /* 0x004fe20000000066 */
[----:B------:R-:W-:Y:S01]  /*4190*/  LOP3.LUT R21, R75, R65, R60, 0xfe, !PT ;  /* 0x000000414b157212 */ /* 0x000fe200078efe3c */
[----:B------:R-:W-:Y:S01]  /*41a0*/  FFMA R60, R183, R20, R103 ;  /* 0x00000014b73c7223 */ /* 0x000fe20000000067 */
[----:B0-----:R-:W-:Y:S01]  /*41b0*/  LOP3.LUT R20, R64, R0, RZ, 0xfc, !PT ;  /* 0x0000000040147212 */ /* 0x001fe200078efcff */
[----:B------:R-:W-:Y:S01]  /*41c0*/  FADD R65, R17, -UR11 ;  /* 0x8000000b11417e21 */ /* 0x000fe20008000000 */
[----:B------:R-:W0:Y:S01]  /*41d0*/  S2R R0, SR_TID.X ;  /* 0x0000000000007919 */ /* 0x000e220000002100 */
[----:B------:R-:W-:Y:S01]  /*41e0*/  @P1 FMUL R60, R60, UR10 ;  /* 0x0000000a3c3c1c20 */ /* 0x000fe20008400000 */
[----:B------:R2:W-:Y:S01]  /*41f0*/  F2F.F16.F32 R22, R63 ;  /* 0x0000003f00167304 */ /* 0x0005e20000200800 */
[----:B------:R-:W-:-:S07]  /*4200*/  @P1 FMUL R73, R73, UR10 ;  /* 0x0000000a49491c20 */ /* 0x000fce0008400000 */
[----:B------:R-:W3:Y:S01]  /*4210*/  F2F.F16.F32 R61, R61 ;  /* 0x0000003d003d7304 */ /* 0x000ee20000200800 */
[----:B--2---:R-:W-:-:S04]  /*4220*/  FADD R63, R16, -UR11 ;  /* 0x8000000b103f7e21 */ /* 0x004fc80008000000 */
[----:B------:R-:W-:-:S03]  /*4230*/  FMUL R63, R63, UR6 ;  /* 0x000000063f3f7c20 */ /* 0x000fc60008400000 */
[----:B------:R2:W-:Y:S01]  /*4240*/  F2F.F16.F32 R23, R72 ;  /* 0x0000004800177304 */ /* 0x0005e20000200800 */
[----:B------:R-:W-:Y:S01]  /*4250*/  FFMA R64, R176, R63, R96 ;  /* 0x0000003fb0407223 */ /* 0x000fe20000000060 */
[----:B-1----:R-:W-:-:S04]  /*4260*/  IMAD.WIDE.U32 R62, R62, 0x10000, RZ ;  /* 0x000100003e3e7825 */ /* 0x002fc800078e00ff */
[----:B------:R-:W-:Y:S01]  /*4270*/  @P1 FMUL R64, R64, UR10 ;  /* 0x0000000a40401c20 */ /* 0x000fe20008400000 */
[----:B------:R-:W-:Y:S01]  /*4280*/  LOP3.LUT R57, R57, R63, R56, 0xfe, !PT ;  /* 0x0000003f39397212 */ /* 0x000fe200078efe38 */
[----:B------:R-:W-:Y:S01]  /*4290*/  FADD R56, R19, -UR11 ;  /* 0x8000000b13387e21 */ /* 0x000fe20008000000 */
[----:B--2---:R-:W-:Y:S01]  /*42a0*/  FMUL R72, R65, UR6 ;  /* 0x0000000641487c20 */ /* 0x004fe20008400000 */
[----:B------:R-:W-:Y:S01]  /*42b0*/  FADD R65, R18, -UR11 ;  /* 0x8000000b12417e21 */ /* 0x000fe20008000000 */
[----:B------:R1:W-:Y:S01]  /*42c0*/  F2F.F16.F32 R17, R60 ;  /* 0x0000003c00117304 */ /* 0x0003e20000200800 */
[----:B------:R-:W-:Y:S01]  /*42d0*/  FADD R19, R14, -UR11 ;  /* 0x8000000b0e137e21 */ /* 0x000fe20008000000 */
[----:B------:R-:W-:Y:S01]  /*42e0*/  FMUL R14, R56, UR6 ;  /* 0x00000006380e7c20 */ /* 0x000fe20008400000 */
[----:B------:R-:W-:Y:S01]  /*42f0*/  FMUL R65, R65, UR6 ;  /* 0x0000000641417c20 */ /* 0x000fe20008400000 */
[----:B------:R-:W-:Y:S01]  /*4300*/  FADD R63, R15, -UR11 ;  /* 0x8000000b0f3f7e21 */ /* 0x000fe20008000000 */
[----:B---3--:R-:W-:Y:S01]  /*4310*/  LOP3.LUT R56, R62, R61, RZ, 0xfc, !PT ;  /* 0x0000003d3e387212 */ /* 0x008fe200078efcff */
[----:B------:R-:W-:Y:S01]  /*4320*/  FADD R62, R9, -UR11 ;  /* 0x8000000b093e7e21 */ /* 0x000fe20008000000 */
[----:B------:R-:W-:Y:S01]  /*4330*/  MOV R15, UR12 ;  /* 0x0000000c000f7c02 */ /* 0x000fe20008000f00 */
[----:B------:R2:W-:Y:S01]  /*4340*/  F2F.F16.F32 R18, R64 ;  /* 0x0000004000127304 */ /* 0x0005e20000200800 */
[----:B-1----:R-:W-:Y:S01]  /*4350*/  FADD R60, R12, -UR11 ;  /* 0x8000000b0c3c7e21 */ /* 0x002fe20008000000 */
[----:B------:R-:W-:Y:S01]  /*4360*/  FFMA R72, R177, R72, R97 ;  /* 0x00000048b1487223 */ /* 0x000fe20000000061 */
[----:B------:R-:W-:Y:S01]  /*4370*/  FADD R61, R10, -UR11 ;  /* 0x8000000b0a3d7e21 */ /* 0x000fe20008000000 */
[----:B------:R-:W-:Y:S01]  /*4380*/  FMUL R19, R19, UR6 ;  /* 0x0000000613137c20 */ /* 0x000fe20008400000 */
[----:B------:R-:W-:Y:S01]  /*4390*/  FMUL R9, R60, UR6 ;  /* 0x000000063c097c20 */ /* 0x000fe20008400000 */
[----:B------:R-:W-:Y:S01]  /*43a0*/  FADD R60, R11, -UR11 ;  /* 0x8000000b0b3c7e21 */ /* 0x000fe20008000000 */
[----:B------:R-:W-:Y:S01]  /*43b0*/  FADD R11, R5, -UR11 ;  /* 0x8000000b050b7e21 */ /* 0x000fe20008000000 */
[----:B------:R1:W-:Y:S01]  /*43c0*/  F2F.F16.F32 R16, R73 ;  /* 0x0000004900107304 */ /* 0x0003e20000200800 */
[----:B--2---:R-:W-:Y:S01]  /*43d0*/  FADD R64, R8, -UR11 ;  /* 0x8000000b08407e21 */ /* 0x004fe20008000000 */
[----:B0-----:R-:W-:Y:S01]  /*43e0*/  LOP3.LUT R8, R0, 0x7f, RZ, 0xc0, !PT ;  /* 0x0000007f00087812 */ /* 0x001fe200078ec0ff */
[----:B------:R-:W-:Y:S01]  /*43f0*/  @P1 FMUL R72, R72, UR10 ;  /* 0x0000000a48481c20 */ /* 0x000fe20008400000 */
[----:B------:R-:W-:Y:S01]  /*4400*/  FFMA R10, R172, R9, R92 ;  /* 0x00000009ac0a7223 */ /* 0x000fe2000000005c */
[----:B------:R-:W-:Y:S01]  /*4410*/  FMUL R62, R62, UR6 ;  /* 0x000000063e3e7c20 */ /* 0x000fe20008400000 */
[----:B------:R-:W-:Y:S01]  /*4420*/  LOP3.LUT R8, R8, 0x180, R15, 0xf8, !PT ;  /* 0x0000018008087812 */ /* 0x000fe200078ef80f */
[----:B------:R-:W-:Y:S01]  /*4430*/  FADD R15, R6, -UR11 ;  /* 0x8000000b060f7e21 */ /* 0x000fe20008000000 */
[----:B------:R-:W0:Y:S01]  /*4440*/  F2F.F16.F32 R30, R30 ;  /* 0x0000001e001e7304 */ /* 0x000e220000200800 */
[----:B-1----:R-:W-:Y:S01]  /*4450*/  FADD R73, R13, -UR11 ;  /* 0x8000000b0d497e21 */ /* 0x002fe20008000000 */
[----:B------:R-:W-:Y:S01]  /*4460*/  FFMA R13, R178, R65, R98 ;  /* 0x00000041b20d7223 */ /* 0x000fe20000000062 */
[----:B------:R-:W-:Y:S01]  /*4470*/  FFMA R65, R179, R14, R99 ;  /* 0x0000000eb3417223 */ /* 0x000fe20000000063 */
[----:B------:R-:W-:Y:S01]  /*4480*/  FADD R14, R4, -UR11 ;  /* 0x8000000b040e7e21 */ /* 0x000fe20008000000 */
[----:B------:R-:W-:-:S04]  /*4490*/  IMAD.WIDE.U32 R4, R59, 0x10000, RZ ;  /* 0x000100003b047825 */ /* 0x000fc800078e00ff */
[----:B------:R-:W-:Y:S01]  /*44a0*/  FADD R59, R7, -UR11 ;  /* 0x8000000b073b7e21 */ /* 0x000fe20008000000 */
[----:B------:R-:W-:Y:S01]  /*44b0*/  @P1 FMUL R65, R65, UR10 ;  /* 0x0000000a41411c20 */ /* 0x000fe20008400000 */
[----:B------:R-:W1:Y:S01]  /*44c0*/  F2F.F16.F32 R31, R31 ;  /* 0x0000001f001f7304 */ /* 0x000e620000200800 */
        /* <DEDUP_REMOVED lines=12> */
[----:B------:R2:W-:Y:S01]  /*4590*/  F2F.F16.F32 R12, R72 ;  /* 0x00000048000c7304 */ /* 0x0005e20000200800 */
        /* <DEDUP_REMOVED lines=16> */
[----:B------:R-:W2:Y:S01]  /*46a0*/  F2F.F16.F32 R29, R29 ;  /* 0x0000001d001d7304 */ /* 0x000ea20000200800 */
[----:B------:R-:W-:Y:S01]  /*46b0*/  LOP3.LUT R32, R6, R38, RZ, 0xfc, !PT ;  /* 0x0000002606207212 */ /* 0x000fe200078efcff */
[----:B------:R-:W-:Y:S01]  /*46c0*/  FFMA R35, R164, R7, R84 ;  /* 0x00000007a4237223 */ /* 0x000fe20000000054 */
[----:B0-----:R-:W-:-:S04]  /*46d0*/  IMAD.WIDE.U32 R6, R30, 0x10000, RZ ;  /* 0x000100001e067825 */ /* 0x001fc800078e00ff */
[----:B------:R-:W-:Y:S01]  /*46e0*/  FFMA R72, R173, R72, R93 ;  /* 0x00000048ad487223 */ /* 0x000fe2000000005d */
[----:B-1----:R-:W-:Y:S01]  /*46f0*/  SHF.L.U32 R31, R31, 0x10, RZ ;  /* 0x000000101f1f7819 */ /* 0x002fe200000006ff */
[----:B------:R-:W-:Y:S01]  /*4700*/  FFMA R11, R165, R14, R85 ;  /* 0x0000000ea50b7223 */ /* 0x000fe20000000055 */
[----:B------:R-:W-:Y:S01]  /*4710*/  FMUL R14, R59, UR6 ;  /* 0x000000063b0e7c20 */ /* 0x000fe20008400000 */
[----:B------:R-:W-:Y:S01]  /*4720*/  F2F.F16.F32 R28, R28 ;  /* 0x0000001c001c7304 */ /* 0x000fe20000200800 */
[----:B------:R-:W-:Y:S01]  /*4730*/  @P1 FMUL R72, R72, UR10 ;  /* 0x0000000a48481c20 */ /* 0x000fe20008400000 */
[----:B------:R-:W-:Y:S01]  /*4740*/  LOP3.LUT R7, R31, R7, R24, 0xfe, !PT ;  /* 0x000000071f077212 */ /* 0x000fe200078efe18 */
[----:B------:R-:W-:Y:S01]  /*4750*/  FMUL R31, R15, UR6 ;  /* 0x000000060f1f7c20 */ /* 0x000fe20008400000 */
[----:B------:R-:W-:Y:S01]  /*4760*/  FFMA R38, R167, R14, R87 ;  /* 0x0000000ea7267223 */ /* 0x000fe20000000057 */
[----:B------:R-:W-:Y:S01]  /*4770*/  @P1 FMUL R10, R10, UR10 ;  /* 0x0000000a0a0a1c20 */ /* 0x000fe20008400000 */
[----:B------:R-:W-:Y:S01]  /*4780*/  FFMA R62, R169, R62, R89 ;  /* 0x0000003ea93e7223 */ /* 0x000fe20000000059 */
[----:B------:R-:W0:Y:S01]  /*4790*/  LDC.64 R14, c[0x0][0x3c8] ;  /* 0x0000f200ff0e7b82 */ /* 0x000e220000000a00 */
[----:B------:R-:W1:Y:S01]  /*47a0*/  F2F.F16.F32 R67, R67 ;  /* 0x0000004300437304 */ /* 0x000e620000200800 */
[----:B------:R-:W-:Y:S01]  /*47b0*/  FMUL R61, R61, UR6 ;  /* 0x000000063d3d7c20 */ /* 0x000fe20008400000 */
[----:B------:R-:W-:Y:S01]  /*47c0*/  FFMA R60, R171, R60, R91 ;  /* 0x0000003cab3c7223 */ /* 0x000fe2000000005b */
[----:B------:R-:W-:Y:S01]  /*47d0*/  FFMA R31, R166, R31, R86 ;  /* 0x0000001fa61f7223 */ /* 0x000fe20000000056 */
[----:B------:R-:W-:Y:S01]  /*47e0*/  @P1 FMUL R38, R38, UR10 ;  /* 0x0000000a26261c20 */ /* 0x000fe20008400000 */
[----:B------:R-:W-:Y:S01]  /*47f0*/  @P1 FMUL R11, R11, UR10 ;  /* 0x0000000a0b0b1c20 */ /* 0x000fe20008400000 */
[----:B------:R-:W-:Y:S01]  /*4800*/  @P1 FMUL R35, R35, UR10 ;  /* 0x0000000a23231c20 */ /* 0x000fe20008400000 */
[----:B------:R-:W-:Y:S01]  /*4810*/  SHF.L.U32 R17, R17, 0x10, RZ ;  /* 0x0000001011117819 */ /* 0x000fe200000006ff */
[----:B------:R3:W4:Y:S01]  /*4820*/  F2F.F16.F32 R9, R65 ;  /* 0x0000004100097304 */ /* 0x0007220000200800 */
[----:B------:R-:W-:Y:S01]  /*4830*/  @P1 FMUL R62, R62, UR10 ;  /* 0x0000000a3e3e1c20 */ /* 0x000fe20008400000 */
[----:B------:R-:W-:Y:S01]  /*4840*/  FFMA R61, R170, R61, R90 ;  /* 0x0000003daa3d7223 */ /* 0x000fe2000000005a */
[----:B------:R-:W-:Y:S01]  /*4850*/  @P1 FMUL R60, R60, UR10 ;  /* 0x0000000a3c3c1c20 */ /* 0x000fe20008400000 */
[----:B--2---:R-:W-:Y:S01]  /*4860*/  LOP3.LUT R6, R6, R29, RZ, 0xfc, !PT ;  /* 0x0000001d06067212 */ /* 0x004fe200078efcff */
[----:B------:R-:W-:Y:S01]  /*4870*/  @P1 FMUL R31, R31, UR10 ;  /* 0x0000000a1f1f1c20 */ /* 0x000fe20008400000 */
[----:B------:R-:W-:Y:S01]  /*4880*/  LOP3.LUT R4, R4, R34, RZ, 0xfc, !PT ;  /* 0x0000002204047212 */ /* 0x000fe200078efcff */
[----:B------:R-:W-:Y:S01]  /*4890*/  @P1 FMUL R61, R61, UR10 ;  /* 0x0000000a3d3d1c20 */ /* 0x000fe20008400000 */
[----:B------:R-:W-:Y:S01]  /*48a0*/  F2F.F16.F32 R26, R26 ;  /* 0x0000001a001a7304 */ /* 0x000fe20000200800 */
[----:B---3--:R-:W-:Y:S01]  /*48b0*/  FFMA R65, R174, R19, R94 ;  /* 0x00000013ae417223 */ /* 0x008fe2000000005e */
[----:B-1----:R-:W-:-:S03]  /*48c0*/  SHF.L.U32 R67, R67, 0x10, RZ ;  /* 0x0000001043437819 */ /* 0x002fc600000006ff */
[----:B------:R-:W-:Y:S01]  /*48d0*/  @P1 FMUL R65, R65, UR10 ;  /* 0x0000000a41411c20 */ /* 0x000fe20008400000 */
[----:B----4-:R-:W-:Y:S02]  /*48e0*/  SHF.L.U32 R9, R9, 0x10, RZ ;  /* 0x0000001009097819 */ /* 0x010fe400000006ff */
[----:B------:R-:W-:Y:S08]  /*48f0*/  F2F.F16.F32 R25, R25 ;  /* 0x0000001900197304 */ /* 0x000ff00000200800 */
[----:B------:R-:W-:Y:S08]  /*4900*/  F2F.F16.F32 R13, R13 ;  /* 0x0000000d000d7304 */ /* 0x000ff00000200800 */
[----:B------:R-:W-:Y:S08]  /*4910*/  F2F.F16.F32 R19, R72 ;  /* 0x0000004800137304 */ /* 0x000ff00000200800 */
[----:B------:R1:W2:Y:S08]  /*4920*/  F2F.F16.F32 R51, R63 ;  /* 0x0000003f00337304 */ /* 0x0002b00000200800 */
[----:B------:R3:W-:Y:S01]  /*4930*/  F2F.F16.F32 R47, R58 ;  /* 0x0000003a002f7304 */ /* 0x0007e20000200800 */
[----:B-1----:R-:W-:-:S04]  /*4940*/  SHF.L.U32 R63, R28, 0x10, RZ ;  /* 0x000000101c3f7819 */ /* 0x002fc800000006ff */
[----:B------:R-:W-:Y:S02]  /*4950*/  LOP3.LUT R5, R63, R5, R66, 0xfe, !PT ;  /* 0x000000053f057212 */ /* 0x000fe400078efe42 */
[----:B--2---:R-:W-:Y:S01]  /*4960*/  SHF.L.U32 R51, R51, 0x10, RZ ;  /* 0x0000001033337819 */ /* 0x004fe200000006ff */
[----:B------:R-:W-:Y:S01]  /*4970*/  F2F.F16.F32 R10, R10 ;  /* 0x0000000a000a7304 */ /* 0x000fe20000200800 */
[----:B---3--:R-:W-:-:S05]  /*4980*/  IMAD.WIDE.U32 R58, R23, 0x10000, RZ ;  /* 0x00010000173a7825 */ /* 0x008fca00078e00ff */
[----:B------:R-:W-:Y:S02]  /*4990*/  LOP3.LUT R17, R17, R59, R16, 0xfe, !PT ;  /* 0x0000003b11117212 */ /* 0x000fe400078efe10 */
[----:B------:R-:W1:Y:S01]  /*49a0*/  F2F.F16.F32 R55, R65 ;  /* 0x0000004100377304 */ /* 0x000e620000200800 */
[----:B------:R-:W-:Y:S01]  /*49b0*/  LOP3.LUT R16, R58, R22, RZ, 0xfc, !PT ;  /* 0x000000163a107212 */ /* 0x000fe200078efcff */
[----:B------:R-:W-:-:S05]  /*49c0*/  IMAD.WIDE.U32 R22, R12, 0x10000, RZ ;  /* 0x000100000c167825 */ /* 0x000fca00078e00ff */
[----:B------:R-:W-:Y:S01]  /*49d0*/  LOP3.LUT R13, R9, R23, R13, 0xfe, !PT ;  /* 0x00000017090d7212 */ /* 0x000fe200078efe0d */
[----:B------:R-:W2:Y:S01]  /*49e0*/  F2F.F16.F32 R29, R11 ;  /* 0x0000000b001d7304 */ /* 0x000ea20000200800 */
[----:B------:R-:W-:Y:S02]  /*49f0*/  MOV R9, UR7 ;  /* 0x0000000700097c02 */ /* 0x000fe40008000f00 */
[----:B------:R-:W-:-:S03]  /*4a00*/  LOP3.LUT R12, R22, R18, RZ, 0xfc, !PT ;  /* 0x00000012160c7212 */ /* 0x000fc600078efcff */
[----:B------:R-:W-:Y:S02]  /*4a10*/  IMAD R9, R9, 0x2800, R8 ;  /* 0x0000280009097824 */ /* 0x000fe400078e0208 */
[----:B------:R3:W-:Y:S03]  /*4a20*/  F2F.F16.F32 R30, R35 ;  /* 0x00000023001e7304 */ /* 0x0007e60000200800 */
[C---:B------:R-:W-:Y:S02]  /*4a30*/  IADD3 R75, PT, PT, R9.reuse, 0x800, RZ ;  /* 0x00000800094b7810 */ /* 0x040fe40007ffe0ff */
[C---:B------:R-:W-:Y:S02]  /*4a40*/  IADD3 R59, PT, PT, R9.reuse, 0x1a00, RZ ;  /* 0x00001a00093b7810 */ /* 0x040fe40007ffe0ff */
[----:B------:R-:W-:Y:S01]  /*4a50*/  IADD3 R63, PT, PT, R9, 0x1e00, RZ ;  /* 0x00001e00093f7810 */ /* 0x000fe20007ffe0ff */
[----:B------:R-:W4:Y:S01]  /*4a60*/  F2F.F16.F32 R38, R38 ;  /* 0x0000002600267304 */ /* 0x000f220000200800 */
[----:B---3--:R-:W-:Y:S01]  /*4a70*/  IMAD.WIDE.U32 R34, R27, 0x10000, RZ ;  /* 0x000100001b227825 */ /* 0x008fe200078e00ff */
[----:B------:R-:W-:-:S02]  /*4a80*/  IADD3 R65, PT, PT, R9, 0x2000, RZ ;  /* 0x0000200009417810 */ /* 0x000fc40007ffe0ff */
[----:B------:R-:W-:Y:S01]  /*4a90*/  IADD3 R73, PT, PT, R9, 0x2600, RZ ;  /* 0x0000260009497810 */ /* 0x000fe20007ffe0ff */
[----:B0-----:R-:W-:Y:S01]  /*4aa0*/  IMAD.WIDE.U32 R58, R59, 0x8, R14 ;  /* 0x000000083b3a7825 */ /* 0x001fe200078e000e */
[----:B------:R-:W-:Y:S02]  /*4ab0*/  LOP3.LUT R27, R67, R35, R26, 0xfe, !PT ;  /* 0x00000023431b7212 */ /* 0x000fe400078efe1a */
[----:B------:R-:W0:Y:S01]  /*4ac0*/  F2F.F16.F32 R43, R62 ;  /* 0x0000003e002b7304 */ /* 0x000e220000200800 */
[----:B------:R-:W-:Y:S01]  /*4ad0*/  LOP3.LUT R26, R34, R25, RZ, 0xfc, !PT ;  /* 0x00000019221a7212 */ /* 0x000fe200078efcff */
[----:B------:R-:W-:Y:S01]  /*4ae0*/  IMAD.WIDE.U32 R24, R19, 0x10000, RZ ;  /* 0x0001000013187825 */ /* 0x000fe200078e00ff */
[C---:B------:R-:W-:Y:S02]  /*4af0*/  IADD3 R35, PT, PT, R9.reuse, 0xe00, RZ ;  /* 0x00000e0009237810 */ /* 0x040fe40007ffe0ff */
[C---:B------:R-:W-:Y:S01]  /*4b00*/  IADD3 R67, PT, PT, R9.reuse, 0x2200, RZ ;  /* 0x0000220009437810 */ /* 0x040fe20007ffe0ff */
[----:B------:R-:W-:Y:S01]  /*4b10*/  IMAD.WIDE.U32 R18, R9, 0x8, R14 ;  /* 0x0000000809127825 */ /* 0x000fe200078e000e */
[----:B-1----:R-:W-:Y:S01]  /*4b20*/  LOP3.LUT R11, R51, R25, R55, 0xfe, !PT ;  /* 0x00000019330b7212 */ /* 0x002fe200078efe37 */
[----:B------:R-:W1:Y:S01]  /*4b30*/  F2F.F16.F32 R28, R60 ;  /* 0x0000003c001c7304 */ /* 0x000e620000200800 */
[----:B------:R-:W-:Y:S01]  /*4b40*/  LOP3.LUT R10, R24, R10, RZ, 0xfc, !PT ;  /* 0x0000000a180a7212 */ /* 0x000fe200078efcff */
[----:B--2---:R-:W-:Y:S01]  /*4b50*/  IMAD.WIDE.U32 R24, R29, 0x10000, RZ ;  /* 0x000100001d187825 */ /* 0x004fe200078e00ff */
[----:B----4-:R-:W-:Y:S01]  /*4b60*/  SHF.L.U32 R38, R38, 0x10, RZ ;  /* 0x0000001026267819 */ /* 0x010fe200000006ff */
[----:B------:R2:W-:Y:S01]  /*4b70*/  STG.E.64 desc[UR8][R18.64+0x1000], R2 ;  /* 0x0010000212007986 */ /* 0x0005e2000c101b08 */
[----:B------:R-:W-:Y:S01]  /*4b80*/  IADD3 R29, PT, PT, R9, 0xa00, RZ ;  /* 0x00000a00091d7810 */ /* 0x000fe20007ffe0ff */
[--C-:B------:R-:W-:Y:S01]  /*4b90*/  IMAD.WIDE.U32 R34, R35, 0x8, R14.reuse ;  /* 0x0000000823227825 */ /* 0x100fe200078e000e */
[----:B------:R-:W-:Y:S01]  /*4ba0*/  LOP3.LUT R24, R24, R30, RZ, 0xfc, !PT ;  /* 0x0000001e18187212 */ /* 0x000fe200078efcff */
[----:B------:R-:W3:Y:S01]  /*4bb0*/  F2F.F16.F32 R31, R31 ;  /* 0x0000001f001f7304 */ /* 0x000ee20000200800 */
[----:B------:R-:W-:Y:S01]  /*4bc0*/  IADD3 R51, PT, PT, R9, 0x1600, RZ ;  /* 0x0000160009337810 */ /* 0x000fe20007ffe0ff */
[----:B0-----:R-:W-:Y:S01]  /*4bd0*/  IMAD.WIDE.U32 R22, R43, 0x10000, RZ ;  /* 0x000100002b167825 */ /* 0x001fe200078e00ff */
[C---:B------:R-:W-:Y:S01]  /*4be0*/  IADD3 R43, PT, PT, R9.reuse, 0x1200, RZ ;  /* 0x00001200092b7810 */ /* 0x040fe20007ffe0ff */
[----:B------:R-:W-:Y:S01]  /*4bf0*/  STG.E.64 desc[UR8][R18.64], R76 ;  /* 0x0000004c12007986 */ /* 0x000fe2000c101b08 */
[----:B------:R-:W-:Y:S01]  /*4c00*/  IADD3 R55, PT, PT, R9, 0x1800, RZ ;  /* 0x0000180009377810 */ /* 0x000fe20007ffe0ff */
[--C-:B------:R-:W-:Y:S01]  /*4c10*/  IMAD.WIDE.U32 R50, R51, 0x8, R14.reuse ;  /* 0x0000000833327825 */ /* 0x100fe200078e000e */
[----:B-1----:R-:W-:Y:S01]  /*4c20*/  SHF.L.U32 R28, R28, 0x10, RZ ;  /* 0x000000101c1c7819 */ /* 0x002fe200000006ff */
[----:B------:R0:W1:Y:S01]  /*4c30*/  F2F.F16.F32 R39, R61 ;  /* 0x0000003d00277304 */ /* 0x0000620000200800 */
        /* <DEDUP_REMOVED lines=40> */
.L_x_6324:
        /* <DEDUP_REMOVED lines=29> */
[----:B------:R-:W-:Y:S01]  /*5090*/  F2F.F16.F32 R0, R0 ;  /* 0x0000000000007304 */ /* 0x000fe20000200800 */
        /* <DEDUP_REMOVED lines=38> */
[----:B------:R-:W-:Y:S01]  /*5300*/  F2F.F16.F32 R2, R2 ;  /* 0x0000000200027304 */ /* 0x000fe20000200800 */
[----:B------:R-:W-:Y:S02]  /*5310*/  FSEL R80, R83, R80, !P1 ;  /* 0x0000005053507208 */ /* 0x000fe40004800000 */
[----:B------:R-:W-:Y:S01]  /*5320*/  FMNMX3 R76, R76, |R83|, |R81|, !PT ;  /* 0x400000534c4c7276 */ /* 0x000fe20007800451 */
[----:B------:R-:W-:Y:S01]  /*5330*/  FADD R83, R79, -UR11 ;  /* 0x8000000b4f537e21 */ /* 0x000fe20008000000 */
[----:B------:R-:W-:Y:S01]  /*5340*/  FMUL R79, R78, UR6 ;  /* 0x000000064e4f7c20 */ /* 0x000fe20008400000 */
[----:B------:R-:W-:-:S02]  /*5350*/  @P1 FMUL R81, R81, UR10 ;  /* 0x0000000a51511c20 */ /* 0x000fc40008400000 */
[----:B------:R-:W-:Y:S01]  /*5360*/  FMUL R78, R83, UR6 ;  /* 0x00000006534e7c20 */ /* 0x000fe20008400000 */
[----:B------:R0:W-:Y:S01]  /*5370*/  F2F.F16.F32 R77, R82 ;  /* 0x00000052004d7304 */ /* 0x0001e20000200800 */
[----:B------:R-:W-:-:S07]  /*5380*/  FFMA R79, R238, R79, R158 ;  /* 0x0000004fee4f7223 */ /* 0x000fce000000009e */
[----:B------:R-:W1:Y:S01]  /*5390*/  F2F.F16.F32 R3, R3 ;  /* 0x0000000300037304 */ /* 0x000e620000200800 */
[----:B0-----:R-:W-:-:S05]  /*53a0*/  FFMA R82, R239, R78, R159 ;  /* 0x0000004eef527223 */ /* 0x001fca000000009f */
[----:B------:R-:W-:Y:S01]  /*53b0*/  FMNMX3 R78, R76, |R79|, |R82|, !PT ;  /* 0x4000004f4c4e7276 */ /* 0x000fe20007800452 */
[C---:B------:R-:W-:Y:S01]  /*53c0*/  FMUL R76, R79.reuse, UR10 ;  /* 0x0000000a4f4c7c20 */ /* 0x040fe20008400000 */
[----:B------:R-:W-:Y:S01]  /*53d0*/  @P1 FMUL R82, R82, UR10 ;  /* 0x0000000a52521c20 */ /* 0x000fe20008400000 */
[----:B------:R-:W0:Y:S03]  /*53e0*/  F2F.F16.F32 R81, R81 ;  /* 0x0000005100517304 */ /* 0x000e260000200800 */
[----:B------:R-:W-:Y:S02]  /*53f0*/  FSEL R79, R79, R76, !P1 ;  /* 0x0000004c4f4f7208 */ /* 0x000fe40004800000 */
[----:B-1----:R-:W-:Y:S01]  /*5400*/  SHF.L.U32 R76, R3, 0x10, RZ ;  /* 0x00000010034c7819 */ /* 0x002fe200000006ff */
[----:B------:R-:W-:Y:S02]  /*5410*/  IMAD.WIDE.U32 R2, R2, 0x10000, RZ ;  /* 0x0001000002027825 */ /* 0x000fe400078e00ff */
[----:B------:R-:W1:Y:S03]  /*5420*/  F2F.F16.F32 R82, R82 ;  /* 0x0000005200527304 */ /* 0x000e660000200800 */
[----:B------:R-:W-:-:S02]  /*5430*/  LOP3.LUT R77, R76, R3, R77, 0xfe, !PT ;  /* 0x000000034c4d7212 */ /* 0x000fc400078efe4d */
[----:B------:R-:W-:Y:S01]  /*5440*/  LOP3.LUT R76, R2, R0, RZ, 0xfc, !PT ;  /* 0x00000000024c7212 */ /* 0x000fe200078efcff */
[----:B0-----:R-:W-:Y:S02]  /*5450*/  IMAD.WIDE.U32 R2, R81, 0x10000, RZ ;  /* 0x0001000051027825 */ /* 0x001fe400078e00ff */
[----:B------:R-:W0:Y:S01]  /*5460*/  F2F.F16.F32 R79, R79 ;  /* 0x0000004f004f7304 */ /* 0x000e220000200800 */
[----:B-1----:R-:W-:-:S07]  /*5470*/  SHF.L.U32 R0, R82, 0x10, RZ ;  /* 0x0000001052007819 */ /* 0x002fce00000006ff */
[----:B------:R-:W1:Y:S01]  /*5480*/  F2F.F16.F32 R80, R80 ;  /* 0x0000005000507304 */ /* 0x000e620000200800 */
        /* <DEDUP_REMOVED lines=21> */
[----:B------:R0:W-:Y:S01]  /*55e0*/  F2F.F16.F32 R68, R79 ;  /* 0x0000004f00447304 */ /* 0x0001e20000200800 */
        /* <DEDUP_REMOVED lines=10> */
[----:B------:R-:W0:Y:S03]  /*5690*/  F2F.F16.F32 R72, R72 ;  /* 0x0000004800487304 */ /* 0x000e260000200800 */
[----:B------:R-:W-:Y:S01]  /*56a0*/  FMNMX3 R75, R75, |R0|, |R74|, !PT ;  /* 0x400000004b4b7276 */ /* 0x000fe2000780044a */
[----:B------:R-:W-:Y:S01]  /*56b0*/  @P1 FMUL R74, R74, UR10 ;  /* 0x0000000a4a4a1c20 */ /* 0x000fe20008400000 */
[----:B------:R-:W-:Y:S01]  /*56c0*/  FSEL R0, R0, R83, !P1 ;  /* 0x0000005300007208 */ /* 0x000fe20004800000 */
[----:B------:R-:W-:Y:S01]  /*56d0*/  FMUL R83, R64, UR6 ;  /* 0x0000000640537c20 */ /* 0x000fe20008400000 */
[----:B------:R-:W-:Y:S01]  /*56e0*/  FSEL R64, R80, R79, !P1 ;  /* 0x0000004f50407208 */ /* 0x000fe20004800000 */
[----:B------:R-:W1:Y:S01]  /*56f0*/  F2F.F16.F32 R73, R73 ;  /* 0x0000004900497304 */ /* 0x000e620000200800 */
[----:B------:R-:W-:Y:S01]  /*5700*/  FMNMX3 R75, R75, |R80|, |R82|, !PT ;  /* 0x400000504b4b7276 */ /* 0x000fe20007800452 */
[----:B------:R-:W-:Y:S01]  /*5710*/  FMUL R80, R65, UR6 ;  /* 0x0000000641507c20 */ /* 0x000fe20008400000 */
[----:B------:R-:W-:Y:S01]  /*5720*/  FFMA R78, R224, R83, R144 ;  /* 0x00000053e04e7223 */ /* 0x000fe20000000090 */
[----:B------:R-:W-:-:S02]  /*5730*/  @P1 FMUL R82, R82, UR10 ;  /* 0x0000000a52521c20 */ /* 0x000fc40008400000 */
[----:B------:R-:W-:Y:S01]  /*5740*/  FFMA R80, R225, R80, R145 ;  /* 0x00000050e1507223 */ /* 0x000fe20000000091 */
[----:B------:R-:W-:Y:S01]  /*5750*/  FMUL R79, R78, UR10 ;  /* 0x0000000a4e4f7c20 */ /* 0x000fe20008400000 */
[----:B------:R-:W-:Y:S03]  /*5760*/  F2F.F16.F32 R69, R81 ;  /* 0x0000005100457304 */ /* 0x000fe60000200800 */
[----:B------:R-:W-:Y:S01]  /*5770*/  FMNMX3 R71, R75, |R78|, |R80|, !PT ;  /* 0x4000004e4b477276 */ /* 0x000fe20007800450 */
[----:B------:R-:W-:Y:S01]  /*5780*/  FADD R75, R67, -UR11 ;  /* 0x8000000b434b7e21 */ /* 0x000fe20008000000 */
[----:B------:R-:W-:Y:S01]  /*5790*/  FMUL R67, R66, UR6 ;  /* 0x0000000642437c20 */ /* 0x000fe20008400000 */
[----:B------:R-:W-:Y:S01]  /*57a0*/  FSEL R70, R78, R79, !P1 ;  /* 0x0000004f4e467208 */ /* 0x000fe20004800000 */
[----:B------:R-:W-:Y:S01]  /*57b0*/  @P1 FMUL R80, R80, UR10 ;  /* 0x0000000a50501c20 */ /* 0x000fe20008400000 */
[----:B------:R-:W-:Y:S01]  /*57c0*/  FMUL R66, R75, UR6 ;  /* 0x000000064b427c20 */ /* 0x000fe20008400000 */
[----:B------:R-:W-:Y:S01]  /*57d0*/  FFMA R78, R226, R67, R146 ;  /* 0x00000043e24e7223 */ /* 0x000fe20000000092 */
[----:B------:R-:W2:Y:S02]  /*57e0*/  F2F.F16.F32 R74, R74 ;  /* 0x0000004a004a7304 */ /* 0x000ea40000200800 */
[----:B------:R-:W-:Y:S01]  /*57f0*/  FFMA R79, R227, R66, R147 ;  /* 0x00000042e34f7223 */ /* 0x000fe20000000093 */
[----:B------:R-:W-:-:S04]  /*5800*/  FMUL R67, R78, UR10 ;  /* 0x0000000a4e437c20 */ /* 0x000fc80008400000 */
[----:B------:R-:W-:Y:S01]  /*5810*/  FMNMX3 R71, R71, |R78|, |R79|, !PT ;  /* 0x4000004e47477276 */ /* 0x000fe2000780044f */
[----:B------:R-:W3:Y:S01]  /*5820*/  F2F.F16.F32 R65, R82 ;  /* 0x0000005200417304 */ /* 0x000ee20000200800 */
[----:B------:R-:W-:Y:S01]  /*5830*/  @P1 FMUL R79, R79, UR10 ;  /* 0x0000000a4f4f1c20 */ /* 0x000fe20008400000 */
[----:B------:R-:W-:Y:S02]  /*5840*/  FSEL R78, R78, R67, !P1 ;  /* 0x000000434e4e7208 */ /* 0x000fe40004800000 */
[----:B0-----:R-:W-:Y:S01]  /*5850*/  SHF.L.U32 R67, R72, 0x10, RZ ;  /* 0x0000001048437819 */ /* 0x001fe200000006ff */
[----:B-1----:R-:W-:-:S03]  /*5860*/  IMAD.WIDE.U32 R72, R73, 0x10000, RZ ;  /* 0x0001000049487825 */ /* 0x002fc600078e00ff */
[----:B------:R-:W0:Y:S01]  /*5870*/  F2F.F16.F32 R64, R64 ;  /* 0x0000004000407304 */ /* 0x000e220000200800 */
[----:B--2---:R-:W-:Y:S01]  /*5880*/  IMAD.WIDE.U32 R74, R74, 0x10000, RZ ;  /* 0x000100004a4a7825 */ /* 0x004fe200078e00ff */
[----:B------:R-:W-:Y:S02]  /*5890*/  LOP3.LUT R69, R67, R73, R69, 0xfe, !PT ;  /* 0x0000004943457212 */ /* 0x000fe400078efe45 */
[----:B------:R-:W-:Y:S01]  /*58a0*/  LOP3.LUT R68, R72, R68, RZ, 0xfc, !PT ;  /* 0x0000004448447212 */ /* 0x000fe200078efcff */
[----:B------:R-:W-:Y:S01]  /*58b0*/  FADD R72, R58, -UR11 ;  /* 0x8000000b3a487e21 */ /* 0x000fe20008000000 */
[----:B---3--:R-:W-:Y:S02]  /*58c0*/  SHF.L.U32 R65, R65, 0x10, RZ ;  /* 0x0000001041417819 */ /* 0x008fe400000006ff */
[----:B------:R-:W1:Y:S02]  /*58d0*/  F2F.F16.F32 R0, R0 ;  /* 0x0000000000007304 */ /* 0x000e640000200800 */
[----:B0-----:R-:W-:-:S06]  /*58e0*/  LOP3.LUT R65, R65, R75, R64, 0xfe, !PT ;  /* 0x0000004b41417212 */ /* 0x001fcc00078efe40 */
[----:B------:R-:W0:Y:S01]  /*58f0*/  F2F.F16.F32 R66, R80 ;  /* 0x0000005000427304 */ /* 0x000e220000200800 */
[----:B------:R-:W-:Y:S01]  /*5900*/  FMUL R75, R48, UR6 ;  /* 0x00000006304b7c20 */ /* 0x000fe20008400000 */
[----:B------:R-:W-:-:S04]  /*5910*/  FADD R48, R53, -UR11 ;  /* 0x8000000b35307e21 */ /* 0x000fc80008000000 */
[----:B------:R-:W-:Y:S01]  /*5920*/  FMUL R48, R48, UR6 ;  /* 0x0000000630307c20 */ /* 0x000fe20008400000 */
[----:B-1----:R-:W-:Y:S01]  /*5930*/  LOP3.LUT R64, R74, R0, RZ, 0xfc, !PT ;  /* 0x000000004a407212 */ /* 0x002fe200078efcff */
[----:B------:R-:W1:Y:S01]  /*5940*/  F2F.F16.F32 R79, R79 ;  /* 0x0000004f004f7304 */ /* 0x000e620000200800 */
[----:B------:R-:W-:-:S04]  /*5950*/  FMUL R74, R59, UR6 ;  /* 0x000000063b4a7c20 */ /* 0x000fc80008400000 */
[----:B------:R-:W-:Y:S01]  /*5960*/  FFMA R74, R219, R74, R139 ;  /* 0x0000004adb4a7223 */ /* 0x000fe2000000008b */
[----:B0-----:R-:W-:Y:S02]  /*5970*/  IMAD.WIDE.U32 R66, R66, 0x10000, RZ ;  /* 0x0001000042427825 */ /* 0x001fe400078e00ff */
[----:B------:R-:W0:Y:S01]  /*5980*/  F2F.F16.F32 R73, R78 ;  /* 0x0000004e00497304 */ /* 0x000e220000200800 */
[----:B-1----:R-:W-:-:S07]  /*5990*/  SHF.L.U32 R0, R79, 0x10, RZ ;  /* 0x000000104f007819 */ /* 0x002fce00000006ff */
[----:B------:R-:W1:Y:S01]  /*59a0*/  F2F.F16.F32 R70, R70 ;  /* 0x0000004600467304 */ /* 0x000e620000200800 */
        /* <DEDUP_REMOVED lines=21> */
[----:B------:R-:W-:Y:S03]  /*5b00*/  F2F.F16.F32 R58, R58 ;  /* 0x0000003a003a7304 */ /* 0x000fe60000200800 */
[----:B------:R-:W-:Y:S01]  /*5b10*/  FMNMX3 R71, R71, |R70|, |R63|, !PT ;  /* 0x4000004647477276 */ /* 0x000fe2000780043f */
[----:B------:R-:W-:Y:S01]  /*5b20*/  FADD R70, R57, -UR11 ;  /* 0x8000000b39467e21 */ /* 0x000fe20008000000 */
[----:B------:R-:W-:Y:S01]  /*5b30*/  FMUL R72, R61, UR10 ;  /* 0x0000000a3d487c20 */ /* 0x000fe20008400000 */
[----:B------:R-:W-:-:S02]  /*5b40*/  @P1 FMUL R63, R63, UR10 ;  /* 0x0000000a3f3f1c20 */ /* 0x000fc40008400000 */
[----:B------:R-:W-:Y:S01]  /*5b50*/  FMUL R56, R70, UR6 ;  /* 0x0000000646387c20 */ /* 0x000fe20008400000 */
[----:B------:R-:W-:Y:S01]  /*5b60*/  FFMA R70, R216, R73, R136 ;  /* 0x00000049d8467223 */ /* 0x000fe20000000088 */
[----:B------:R-:W-:Y:S01]  /*5b70*/  FSEL R0, R61, R72, !P1 ;  /* 0x000000483d007208 */ /* 0x000fe20004800000 */
[----:B------:R0:W1:Y:S01]  /*5b80*/  F2F.F16.F32 R57, R62 ;  /* 0x0000003e00397304 */ /* 0x0000620000200800 */
[----:B------:R-:W-:Y:S01]  /*5b90*/  FFMA R72, R217, R56, R137 ;  /* 0x00000038d9487223 */ /* 0x000fe20000000089 */
[----:B------:R-:W-:-:S04]  /*5ba0*/  FMUL R59, R70, UR10 ;  /* 0x0000000a463b7c20 */ /* 0x000fc80008400000 */
[----:B------:R-:W-:Y:S01]  /*5bb0*/  FMNMX3 R56, R71, |R70|, |R72|, !PT ;  /* 0x4000004647387276 */ /* 0x000fe20007800448 */
[----:B------:R-:W-:Y:S01]  /*5bc0*/  @P1 FMUL R72, R72, UR10 ;  /* 0x0000000a48481c20 */ /* 0x000fe20008400000 */
[----:B------:R-:W2:Y:S01]  /*5bd0*/  F2F.F16.F32 R63, R63 ;  /* 0x0000003f003f7304 */ /* 0x000ea20000200800 */
[----:B------:R-:W-:Y:S01]  /*5be0*/  FMUL R71, R52, UR6 ;  /* 0x0000000634477c20 */ /* 0x000fe20008400000 */
[----:B------:R-:W-:Y:S01]  /*5bf0*/  FMNMX3 R61, R56, |R61|, |R74|, !PT ;  /* 0x4000003d383d7276 */ /* 0x000fe2000780044a */
[----:B------:R-:W-:Y:S01]  /*5c00*/  @P1 FMUL R74, R74, UR10 ;  /* 0x0000000a4a4a1c20 */ /* 0x000fe20008400000 */
[----:B------:R-:W-:Y:S01]  /*5c10*/  FADD R52, R54, -UR11 ;  /* 0x8000000b36347e21 */ /* 0x000fe20008000000 */
[----:B0-----:R-:W-:Y:S01]  /*5c20*/  FFMA R62, R212, R71, R132 ;  /* 0x00000047d43e7223 */ /* 0x001fe20000000084 */
[----:B------:R-:W-:Y:S01]  /*5c30*/  FSEL R54, R70, R59, !P1 ;  /* 0x0000003b46367208 */ /* 0x000fe20004800000 */
[----:B-1----:R-:W-:Y:S01]  /*5c40*/  IMAD.WIDE.U32 R56, R57, 0x10000, RZ ;  /* 0x0001000039387825 */ /* 0x002fe200078e00ff */
[----:B------:R-:W0:Y:S03]  /*5c50*/  F2F.F16.F32 R60, R60 ;  /* 0x0000003c003c7304 */ /* 0x000e260000200800 */
[----:B------:R-:W-:Y:S01]  /*5c60*/  FMUL R71, R52, UR6 ;  /* 0x0000000634477c20 */ /* 0x000fe20008400000 */
[----:B------:R-:W-:-:S03]  /*5c70*/  LOP3.LUT R58, R56, R58, RZ, 0xfc, !PT ;  /* 0x0000003a383a7212 */ /* 0x000fc600078efcff */
[----:B------:R-:W-:Y:S01]  /*5c80*/  FFMA R70, R214, R71, R134 ;  /* 0x00000047d6467223 */ /* 0x000fe20000000086 */
[----:B--2---:R-:W-:Y:S01]  /*5c90*/  SHF.L.U32 R63, R63, 0x10, RZ ;  /* 0x000000103f3f7819 */ /* 0x004fe200000006ff */
[----:B------:R-:W1:Y:S02]  /*5ca0*/  F2F.F16.F32 R72, R72 ;  /* 0x0000004800487304 */ /* 0x000e640000200800 */
[----:B------:R-:W-:Y:S01]  /*5cb0*/  FMUL R73, R70, UR10 ;  /* 0x0000000a46497c20 */ /* 0x000fe20008400000 */
[----:B0-----:R-:W-:-:S05]  /*5cc0*/  LOP3.LUT R59, R63, R57, R60, 0xfe, !PT ;  /* 0x000000393f3b7212 */ /* 0x001fca00078efe3c */
[----:B------:R-:W0:Y:S01]  /*5cd0*/  F2F.F16.F32 R74, R74 ;  /* 0x0000004a004a7304 */ /* 0x000e220000200800 */
[----:B------:R-:W-:-:S05]  /*5ce0*/  FMUL R57, R62, UR10 ;  /* 0x0000000a3e397c20 */ /* 0x000fca0008400000 */
[----:B------:R-:W-:Y:S01]  /*5cf0*/  FSEL R52, R62, R57, !P1 ;  /* 0x000000393e347208 */ /* 0x000fe20004800000 */
[----:B-1----:R-:W-:Y:S01]  /*5d00*/  IMAD.WIDE.U32 R56, R72, 0x10000, RZ ;  /* 0x0001000048387825 */ /* 0x002fe200078e00ff */
[----:B------:R-:W1:Y:S01]  /*5d10*/  F2F.F16.F32 R0, R0 ;  /* 0x0000000000007304 */ /* 0x000e620000200800 */
[----:B0-----:R-:W-:-:S07]  /*5d20*/  SHF.L.U32 R71, R74, 0x10, RZ ;  /* 0x000000104a477819 */ /* 0x001fce00000006ff */
[----:B------:R0:W2:Y:S01]  /*5d30*/  F2F.F16.F32 R63, R54 ;  /* 0x00000036003f7304 */ /* 0x0000a20000200800 */
        /* <DEDUP_REMOVED lines=16> */
[----:B------:R-:W-:Y:S01]  /*5e40*/  F2F.F16.F32 R52, R52 ;  /* 0x0000003400347304 */ /* 0x000fe20000200800 */
[----:B------:R-:W-:Y:S01]  /*5e50*/  FSEL R55, R60, R73, !P1 ;  /* 0x000000493c377208 */ /* 0x000fe20004800000 */
[----:B------:R-:W-:Y:S01]  /*5e60*/  FFMA R73, R215, R40, R135 ;  /* 0x00000028d7497223 */ /* 0x000fe20000000087 */
[----:B------:R-:W-:Y:S01]  /*5e70*/  FSEL R44, R0, R71, !P1 ;  /* 0x00000047002c7208 */ /* 0x000fe20004800000 */
[----:B------:R-:W-:Y:S01]  /*5e80*/  FFMA R71, R213, R48, R133 ;  /* 0x00000030d5477223 */ /* 0x000fe20000000085 */
[----:B------:R-:W-:Y:S01]  /*5e90*/  FSEL R53, R50, R53, !P1 ;  /* 0x0000003532357208 */ /* 0x000fe20004800000 */
[----:B------:R-:W-:-:S02]  /*5ea0*/  FFMA R63, R204, R63, R124 ;  /* 0x0000003fcc3f7223 */ /* 0x000fc4000000007c */
[----:B------:R0:W-:Y:S01]  /*5eb0*/  F2F.F16.F32 R48, R44 ;  /* 0x0000002c00307304 */ /* 0x0001e20000200800 */
        /* <DEDUP_REMOVED lines=8> */
[----:B------:R-:W-:Y:S01]  /*5f40*/  F2F.F16.F32 R71, R71 ;  /* 0x0000004700477304 */ /* 0x000fe20000200800 */
        /* <DEDUP_REMOVED lines=9> */
[----:B------:R-:W0:Y:S01]  /*5fe0*/  F2F.F16.F32 R73, R73 ;  /* 0x0000004900497304 */ /* 0x000e220000200800 */
[----:B------:R-:W-:Y:S01]  /*5ff0*/  FFMA R50, R202, R45, R122 ;  /* 0x0000002dca327223 */ /* 0x000fe2000000007a */
[----:B------:R-:W-:Y:S01]  /*6000*/  FMUL R45, R47, UR6 ;  /* 0x000000062f2d7c20 */ /* 0x000fe20008400000 */
[----:B------:R-:W-:Y:S01]  /*6010*/  FFMA R75, R211, R36, R131 ;  /* 0x00000024d34b7223 */ /* 0x000fe20000000083 */
[----:B------:R-:W-:Y:S01]  /*6020*/  FMUL R70, R70, UR6 ;  /* 0x0000000646467c20 */ /* 0x000fe20008400000 */
[----:B------:R-:W-:Y:S01]  /*6030*/  FMUL R47, R50, UR10 ;  /* 0x0000000a322f7c20 */ /* 0x000fe20008400000 */
[----:B------:R-:W-:Y:S01]  /*6040*/  FFMA R45, R196, R45, R116 ;  /* 0x0000002dc42d7223 */ /* 0x000fe20000000074 */
[----:B------:R-:W-:Y:S01]  /*6050*/  FADD R51, R33, -UR11 ;  /* 0x8000000b21337e21 */ /* 0x000fe20008000000 */
[----:B------:R-:W1:Y:S01]  /*6060*/  F2F.F16.F32 R54, R54 ;  /* 0x0000003600367304 */ /* 0x000e620000200800 */
[----:B------:R-:W-:Y:S01]  /*6070*/  @P1 FMUL R49, R49, UR10 ;  /* 0x0000000a31311c20 */ /* 0x000fe20008400000 */
[----:B------:R-:W-:Y:S01]  /*6080*/  FMUL R72, R45, UR10 ;  /* 0x0000000a2d487c20 */ /* 0x000fe20008400000 */
[----:B------:R-:W-:Y:S01]  /*6090*/  FSEL R36, R50, R47, !P1 ;  /* 0x0000002f32247208 */ /* 0x000fe20004800000 */
[----:B------:R-:W-:Y:S01]  /*60a0*/  FADD R47, R39, -UR11 ;  /* 0x8000000b272f7e21 */ /* 0x000fe20008000000 */
[----:B------:R-:W-:Y:S01]  /*60b0*/  FMUL R39, R38, UR6 ;  /* 0x0000000626277c20 */ /* 0x000fe20008400000 */
[----:B------:R-:W-:Y:S01]  /*60c0*/  FSEL R46, R63, R46, !P1 ;  /* 0x0000002e3f2e7208 */ /* 0x000fe20004800000 */
[----:B------:R-:W-:Y:S01]  /*60d0*/  FMUL R42, R42, UR6 ;  /* 0x000000062a2a7c20 */ /* 0x000fe20008400000 */
[----:B------:R2:W-:Y:S01]  /*60e0*/  F2F.F16.F32 R40, R55 ;  /* 0x0000003700287304 */ /* 0x0005e20000200800 */
[----:B0-----:R-:W-:-:S07]  /*60f0*/  SHF.L.U32 R73, R73, 0x10, RZ ;  /* 0x0000001049497819 */ /* 0x001fce00000006ff */
[----:B------:R-:W-:Y:S01]  /*6100*/  F2F.F16.F32 R53, R53 ;  /* 0x0000003500357304 */ /* 0x000fe20000200800 */
        /* <DEDUP_REMOVED lines=8> */
[----:B------:R0:W2:Y:S01]  /*6190*/  F2F.F16.F32 R70, R49 ;  /* 0x0000003100467304 */ /* 0x0000a20000200800 */
[----:B------:R-:W-:Y:S01]  /*61a0*/  FADD R71, R28, -UR11 ;  /* 0x8000000b1c477e21 */ /* 0x000fe20008000000 */
[----:B------:R-:W-:Y:S01]  /*61b0*/  LOP3.LUT R34, R32, R52, RZ, 0xfc, !PT ;  /* 0x0000003420227212 */ /* 0x000fe200078efcff */
[----:B------:R-:W-:Y:S01]  /*61c0*/  FFMA R52, R198, R39, R118 ;  /* 0x00000027c6347223 */ /* 0x000fe20000000076 */
[----:B------:R-:W-:Y:S01]  /*61d0*/  FMNMX3 R63, R43, |R63|, |R0|, !PT ;  /* 0x4000003f2b3f7276 */ /* 0x000fe20007800400 */
[----:B------:R-:W-:Y:S01]  /*61e0*/  FADD R43, R35, -UR11 ;  /* 0x8000000b232b7e21 */ /* 0x000fe20008000000 */
[----:B------:R-:W-:Y:S01]  /*61f0*/  FMUL R39, R72, UR6 ;  /* 0x0000000648277c20 */ /* 0x000fe20008400000 */
[----:B-1----:R-:W-:Y:S01]  /*6200*/  LOP3.LUT R35, R73, R33, R54, 0xfe, !PT ;  /* 0x0000002149237212 */ /* 0x002fe200078efe36 */
[----:B------:R-:W1:Y:S01]  /*6210*/  F2F.F16.F32 R75, R75 ;  /* 0x0000004b004b7304 */ /* 0x000e620000200800 */
        /* <DEDUP_REMOVED lines=43> */
[----:B------:R0:W-:Y:S01]  /*64d0*/  F2F.F16.F32 R24, R53 ;  /* 0x0000003500187304 */ /* 0x0001e20000200800 */
[----:B------:R-:W-:Y:S01]  /*64e0*/  FMUL R71, R22, UR6 ;  /* 0x0000000616477c20 */ /* 0x000fe20008400000 */
[----:B------:R-:W-:Y:S01]  /*64f0*/  FSEL R20, R61, R60, !P1 ;  /* 0x0000003c3d147208 */ /* 0x000fe20004800000 */
[----:B------:R-:W-:Y:S01]  /*6500*/  FMUL R22, R47, UR6 ;  /* 0x000000062f167c20 */ /* 0x000fe20008400000 */
[----:B------:R-:W-:Y:S01]  /*6510*/  FADD R74, R18, -UR11 ;  /* 0x8000000b124a7e21 */ /* 0x000fe20008000000 */
[----:B------:R-:W-:Y:S01]  /*6520*/  FFMA R60, R182, R71, R102 ;  /* 0x00000047b63c7223 */ /* 0x000fe20000000066 */
[----:B------:R-:W-:Y:S01]  /*6530*/  @P1 FMUL R0, R0, UR10 ;  /* 0x0000000a00001c20 */ /* 0x000fe20008400000 */
[----:B------:R-:W-:Y:S01]  /*6540*/  @P1 FMUL R39, R39, UR10 ;  /* 0x0000000a27271c20 */ /* 0x000fe20008400000 */
[----:B------:R1:W-:Y:S01]  /*6550*/  F2F.F16.F32 R26, R48 ;  /* 0x00000030001a7304 */ /* 0x0003e20000200800 */
        /* <DEDUP_REMOVED lines=8> */
[----:B------:R0:W-:Y:S01]  /*65e0*/  F2F.F16.F32 R22, R47 ;  /* 0x0000002f00167304 */ /* 0x0001e20000200800 */
[----:B------:R-:W-:Y:S02]  /*65f0*/  FFMA R53, R176, R53, R96 ;  /* 0x00000035b0357223 */ /* 0x000fe40000000060 */
[----:B------:R-:W-:Y:S01]  /*6600*/  FMNMX3 R45, R45, |R52|, |R73|, !PT ;  /* 0x400000342d2d7276 */ /* 0x000fe20007800449 */
[----:B------:R-:W-:Y:S01]  /*6610*/  @P1 FMUL R73, R73, UR10 ;  /* 0x0000000a49491c20 */ /* 0x000fe20008400000 */
[----:B------:R-:W-:Y:S01]  /*6620*/  FSEL R50, R55, R48, !P1 ;  /* 0x0000003037327208 */ /* 0x000fe20004800000 */
[----:B------:R-:W-:Y:S01]  /*6630*/  FMUL R48, R51, UR6 ;  /* 0x0000000633307c20 */ /* 0x000fe20008400000 */
[C---:B------:R-:W-:Y:S01]  /*6640*/  FMUL R51, R60.reuse, UR10 ;  /* 0x0000000a3c337c20 */ /* 0x040fe20008400000 */
[----:B------:R-:W1:Y:S02]  /*6650*/  F2F.F16.F32 R39, R39 ;  /* 0x0000002700277304 */ /* 0x000e640000200800 */
        /* <DEDUP_REMOVED lines=10> */
[----:B------:R-:W-:Y:S01]  /*6700*/  F2F.F16.F32 R46, R46 ;  /* 0x0000002e002e7304 */ /* 0x000fe20000200800 */
[----:B------:R-:W-:Y:S01]  /*6710*/  FMUL R12, R47, UR10 ;  /* 0x0000000a2f0c7c20 */ /* 0x000fe20008400000 */
[----:B------:R-:W-:Y:S01]  /*6720*/  FFMA R52, R172, R51, R92 ;  /* 0x00000033ac347223 */ /* 0x000fe2000000005c */
[----:B------:R-:W-:Y:S01]  /*6730*/  FMUL R51, R14, UR6 ;  /* 0x000000060e337c20 */ /* 0x000fe20008400000 */
[----:B------:R-:W-:Y:S01]  /*6740*/  FMNMX3 R74, R45, |R49|, |R72|, !PT ;  /* 0x400000312d4a7276 */ /* 0x000fe20007800448 */
[----:B------:R-:W-:Y:S01]  /*6750*/  FADD R45, R8, -UR11 ;  /* 0x8000000b082d7e21 */ /* 0x000fe20008000000 */
[----:B------:R-:W-:Y:S01]  /*6760*/  FMUL R75, R52, UR10 ;  /* 0x0000000a344b7c20 */ /* 0x000fe20008400000 */
[----:B------:R-:W-:Y:S01]  /*6770*/  FFMA R51, R174, R51, R94 ;  /* 0x00000033ae337223 */ /* 0x000fe2000000005e */
[----:B------:R0:W-:Y:S01]  /*6780*/  F2F.F16.F32 R43, R48 ;  /* 0x00000030002b7304 */ /* 0x0001e20000200800 */
        /* <DEDUP_REMOVED lines=9> */
[----:B------:R-:W-:Y:S03]  /*6820*/  F2F.F16.F32 R41, R41 ;  /* 0x0000002900297304 */ /* 0x000fe60000200800 */
[----:B------:R-:W-:Y:S01]  /*6830*/  FMUL R49, R48, UR6 ;  /* 0x0000000630317c20 */ /* 0x000fe20008400000 */
[----:B------:R-:W-:-:S03]  /*6840*/  FADD R48, R4, -UR11 ;  /* 0x8000000b04307e21 */ /* 0x000fc60008000000 */
[----:B------:R-:W-:Y:S01]  /*6850*/  FFMA R49, R170, R49, R90 ;  /* 0x00000031aa317223 */ /* 0x000fe2000000005a */
[----:B------:R-:W-:Y:S01]  /*6860*/  FMUL R75, R48, UR6 ;  /* 0x00000006304b7c20 */ /* 0x000fe20008400000 */
[----:B------:R0:W-:Y:S02]  /*6870*/  F2F.F16.F32 R10, R8 ;  /* 0x00000008000a7304 */ /* 0x0001e40000200800 */
[----:B------:R-:W-:Y:S01]  /*6880*/  FMUL R4, R49, UR10 ;  /* 0x0000000a31047c20 */ /* 0x000fe20008400000 */
[----:B------:R-:W-:-:S04]  /*6890*/  FFMA R48, R164, R75, R84 ;  /* 0x0000004ba4307223 */ /* 0x000fc80000000054 */
[C---:B------:R-:W-:Y:S01]  /*68a0*/  FMUL R75, R48.reuse, UR10 ;  /* 0x0000000a304b7c20 */ /* 0x040fe20008400000 */
[----:B------:R-:W1:Y:S01]  /*68b0*/  F2F.F16.F32 R63, R63 ;  /* 0x0000003f003f7304 */ /* 0x000e620000200800 */
[----:B0-----:R-:W-:Y:S01]  /*68c0*/  FMUL R8, R29, UR6 ;  /* 0x000000061d087c20 */ /* 0x001fe20008400000 */
[----:B------:R-:W-:Y:S02]  /*68d0*/  FSEL R4, R49, R4, !P1 ;  /* 0x0000000431047208 */ /* 0x000fe40004800000 */
[----:B------:R-:W-:Y:S01]  /*68e0*/  FSEL R78, R48, R75, !P1 ;  /* 0x0000004b304e7208 */ /* 0x000fe20004800000 */
[----:B------:R-:W-:Y:S01]  /*68f0*/  FFMA R75, R189, R8, R109 ;  /* 0x00000008bd4b7223 */ /* 0x000fe2000000006d */
[----:B------:R-:W-:Y:S02]  /*6900*/  FMUL R8, R31, UR6 ;  /* 0x000000061f087c20 */ /* 0x000fe40008400000 */
[----:B------:R0:W-:Y:S02]  /*6910*/  F2F.F16.F32 R29, R78 ;  /* 0x0000004e001d7304 */ /* 0x0001e40000200800 */
[----:B------:R-:W-:Y:S01]  /*6920*/  FMNMX3 R74, R74, |R42|, |R75|, !PT ;  /* 0x4000002a4a4a7276 */ /* 0x000fe2000780044b */
[----:B------:R-:W-:Y:S01]  /*6930*/  FFMA R31, R191, R8, R111 ;  /* 0x00000008bf1f7223 */ /* 0x000fe2000000006f */
[----:B------:R-:W-:Y:S01]  /*6940*/  FMUL R8, R21, UR6 ;  /* 0x0000000615087c20 */ /* 0x000fe20008400000 */
[----:B------:R-:W-:Y:S01]  /*6950*/  @P1 FMUL R75, R75, UR10 ;  /* 0x0000000a4b4b1c20 */ /* 0x000fe20008400000 */
[----:B-1----:R-:W-:-:S02]  /*6960*/  SHF.L.U32 R63, R63, 0x10, RZ ;  /* 0x000000103f3f7819 */ /* 0x002fc400000006ff */
[----:B------:R1:W-:Y:S01]  /*6970*/  F2F.F16.F32 R42, R0 ;  /* 0x00000000002a7304 */ /* 0x0003e20000200800 */
[----:B------:R-:W-:Y:S01]  /*6980*/  FMNMX3 R74, R74, |R62|, |R31|, !PT ;  /* 0x4000003e4a4a7276 */ /* 0x000fe2000780041f */
[----:B------:R-:W-:Y:S01]  /*6990*/  FMUL R62, R25, UR6 ;  /* 0x00000006193e7c20 */ /* 0x000fe20008400000 */
[----:B0-----:R-:W-:Y:S01]  /*69a0*/  FMUL R78, R17, UR6 ;  /* 0x00000006114e7c20 */ /* 0x001fe20008400000 */
[----:B------:R-:W-:Y:S01]  /*69b0*/  FADD R17, R7, -UR11 ;  /* 0x8000000b07117e21 */ /* 0x000fe20008000000 */
[----:B------:R-:W-:Y:S01]  /*69c0*/  @P1 FMUL R31, R31, UR10 ;  /* 0x0000000a1f1f1c20 */ /* 0x000fe20008400000 */
[----:B------:R-:W-:Y:S02]  /*69d0*/  FFMA R62, R185, R62, R105 ;  /* 0x0000003eb93e7223 */ /* 0x000fe40000000069 */
[----:B------:R-:W0:Y:S01]  /*69e0*/  F2F.F16.F32 R25, R72 ;  /* 0x0000004800197304 */ /* 0x000e220000200800 */
[----:B-1----:R-:W1:Y:S02]  /*69f0*/  S2R R0, SR_TID.X ;  /* 0x0000000000007919 */ /* 0x002e640000002100 */
[----:B------:R-:W-:Y:S01]  /*6a00*/  FMNMX3 R61, R74, |R61|, |R62|, !PT ;  /* 0x4000003d4a3d7276 */ /* 0x000fe2000780043e */
[----:B------:R-:W-:Y:S01]  /*6a10*/  FMUL R74, R27, UR6 ;  /* 0x000000061b4a7c20 */ /* 0x000fe20008400000 */
[----:B------:R-:W-:-:S03]  /*6a20*/  @P1 FMUL R62, R62, UR10 ;  /* 0x0000000a3e3e1c20 */ /* 0x000fc60008400000 */
[----:B------:R-:W-:Y:S01]  /*6a30*/  FFMA R74, R187, R74, R107 ;  /* 0x0000004abb4a7223 */ /* 0x000fe2000000006b */
[----:B------:R2:W3:Y:S04]  /*6a40*/  F2F.F16.F32 R27, R73 ;  /* 0x00000049001b7304 */ /* 0x0004e80000200800 */
[----:B------:R-:W-:Y:S01]  /*6a50*/  FMNMX3 R61, R61, |R55|, |R74|, !PT ;  /* 0x400000373d3d7276 */ /* 0x000fe2000780044a */
[----:B------:R-:W-:Y:S01]  /*6a60*/  @P1 FMUL R74, R74, UR10 ;  /* 0x0000000a4a4a1c20 */ /* 0x000fe20008400000 */
[----:B------:R-:W-:Y:S02]  /*6a70*/  MOV R55, UR12 ;  /* 0x0000000c00377c02 */ /* 0x000fe40008000f00 */
[----:B------:R-:W-:Y:S01]  /*6a80*/  F2F.F16.F32 R44, R44 ;  /* 0x0000002c002c7304 */ /* 0x000fe20000200800 */
[----:B--2---:R-:W-:Y:S01]  /*6a90*/  FFMA R73, R181, R8, R101 ;  /* 0x00000008b5497223 */ /* 0x004fe20000000065 */
[----:B------:R-:W-:Y:S01]  /*6aa0*/  FMUL R8, R23, UR6 ;  /* 0x0000000617087c20 */ /* 0x000fe20008400000 */
[----:B0-----:R-:W-:-:S03]  /*6ab0*/  SHF.L.U32 R25, R25, 0x10, RZ ;  /* 0x0000001019197819 */ /* 0x001fc600000006ff */
[----:B------:R-:W-:Y:S01]  /*6ac0*/  FMNMX3 R54, R61, |R54|, |R73|, !PT ;  /* 0x400000363d367276 */ /* 0x000fe20007800449 */
[----:B------:R-:W-:Y:S01]  /*6ad0*/  FFMA R61, R183, R8, R103 ;  /* 0x00000008b73d7223 */ /* 0x000fe20000000067 */
[----:B------:R0:W-:Y:S01]  /*6ae0*/  F2F.F16.F32 R23, R75 ;  /* 0x0000004b00177304 */ /* 0x0001e20000200800 */
        /* <DEDUP_REMOVED lines=9> */
[----:B------:R-:W-:Y:S01]  /*6b80*/  F2F.F16.F32 R36, R36 ;  /* 0x0000002400247304 */ /* 0x000fe20000200800 */
[----:B------:R-:W-:Y:S01]  /*6b90*/  LOP3.LUT R8, R8, 0x180, R55, 0xf8, !PT ;  /* 0x0000018008087812 */ /* 0x000fe200078ef837 */
[----:B------:R-:W-:Y:S01]  /*6ba0*/  FADD R55, R11, -UR11 ;  /* 0x8000000b0b377e21 */ /* 0x000fe20008000000 */
[----:B------:R-:W-:Y:S01]  /*6bb0*/  FFMA R11, R177, R78, R97 ;  /* 0x0000004eb10b7223 */ /* 0x000fe20000000061 */
[----:B------:R-:W-:Y:S01]  /*6bc0*/  FMUL R6, R75, UR6 ;  /* 0x000000064b067c20 */ /* 0x000fe20008400000 */
[----:B------:R-:W-:Y:S01]  /*6bd0*/  FMUL R60, R60, UR6 ;  /* 0x000000063c3c7c20 */ /* 0x000fe20008400000 */
[----:B------:R-:W-:Y:S01]  /*6be0*/  FMUL R54, R54, UR6 ;  /* 0x0000000636367c20 */ /* 0x000fe20008400000 */
[----:B------:R-:W-:Y:S01]  /*6bf0*/  @P1 FMUL R61, R61, UR10 ;  /* 0x0000000a3d3d1c20 */ /* 0x000fe20008400000 */
[----:B------:R0:W-:Y:S01]  /*6c00*/  F2F.F16.F32 R21, R62 ;  /* 0x0000003e00157304 */ /* 0x0001e20000200800 */
[----:B------:R-:W-:Y:S01]  /*6c10*/  FMNMX3 R72, R72, |R53|, |R11|, !PT ;  /* 0x4000003548487276 */ /* 0x000fe2000780040b */
[----:B------:R-:W-:Y:S01]  /*6c20*/  FFMA R60, R175, R60, R95 ;  /* 0x0000003caf3c7223 */ /* 0x000fe2000000005f */
[----:B------:R-:W-:Y:S01]  /*6c30*/  FFMA R54, R165, R54, R85 ;  /* 0x00000036a5367223 */ /* 0x000fe20000000055 */
[----:B------:R-:W-:-:S04]  /*6c40*/  @P1 FMUL R11, R11, UR10 ;  /* 0x0000000a0b0b1c20 */ /* 0x000fc80008400000 */
[----:B------:R1:W2:Y:S01]  /*6c50*/  F2F.F16.F32 R13, R74 ;  /* 0x0000004a000d7304 */ /* 0x0002a20000200800 */
[----:B0-----:R-:W-:Y:S01]  /*6c60*/  FFMA R62, R179, R6, R99 ;  /* 0x00000006b33e7223 */ /* 0x001fe20000000063 */
[----:B------:R-:W-:-:S04]  /*6c70*/  IMAD.WIDE.U32 R6, R42, 0x10000, RZ ;  /* 0x000100002a067825 */ /* 0x000fc800078e00ff */
[----:B------:R-:W-:Y:S01]  /*6c80*/  FMNMX3 R72, R72, |R47|, |R62|, !PT ;  /* 0x4000002f48487276 */ /* 0x000fe2000780043e */
[----:B------:R-:W-:Y:S01]  /*6c90*/  @P1 FMUL R62, R62, UR10 ;  /* 0x0000000a3e3e1c20 */ /* 0x000fe20008400000 */
[----:B------:R-:W0:Y:S01]  /*6ca0*/  F2F.F16.F32 R70, R70 ;  /* 0x0000004600467304 */ /* 0x000e220000200800 */
[----:B-1----:R-:W-:Y:S01]  /*6cb0*/  FMUL R74, R79, UR6 ;  /* 0x000000064f4a7c20 */ /* 0x002fe20008400000 */
[----:B------:R-:W-:Y:S02]  /*6cc0*/  LOP3.LUT R46, R6, R46, RZ, 0xfc, !PT ;  /* 0x0000002e062e7212 */ /* 0x000fe400078efcff */
[----:B------:R-:W-:Y:S01]  /*6cd0*/  LOP3.LUT R47, R39, R7, R40, 0xfe, !PT ;  /* 0x00000007272f7212 */ /* 0x000fe200078efe28 */
[----:B------:R-:W-:Y:S01]  /*6ce0*/  FFMA R53, R173, R74, R93 ;  /* 0x0000004aad357223 */ /* 0x000fe2000000005d */
[----:B------:R-:W-:-:S04]  /*6cf0*/  IMAD.WIDE.U32 R6, R41, 0x10000, RZ ;  /* 0x0001000029067825 */ /* 0x000fc800078e00ff */
[----:B------:R-:W-:Y:S01]  /*6d00*/  FMUL R40, R15, UR6 ;  /* 0x000000060f287c20 */ /* 0x000fe20008400000 */
[----:B------:R1:W-:Y:S01]  /*6d10*/  F2F.F16.F32 R16, R50 ;  /* 0x0000003200107304 */ /* 0x0003e20000200800 */
[----:B--2---:R-:W-:Y:S02]  /*6d20*/  SHF.L.U32 R13, R13, 0x10, RZ ;  /* 0x000000100d0d7819 */ /* 0x004fe400000006ff */
[----:B------:R-:W-:Y:S01]  /*6d30*/  FMNMX3 R72, R72, |R52|, |R53|, !PT ;  /* 0x4000003448487276 */ /* 0x000fe20007800435 */
[----:B------:R-:W-:Y:S01]  /*6d40*/  @P1 FMUL R53, R53, UR10 ;  /* 0x0000000a35351c20 */ /* 0x000fe20008400000 */
[----:B------:R-:W-:Y:S01]  /*6d50*/  LOP3.LUT R6, R6, R44, RZ, 0xfc, !PT ;  /* 0x0000002c06067212 */ /* 0x000fe200078efcff */
[----:B------:R-:W-:Y:S01]  /*6d60*/  FFMA R44, R169, R40, R89 ;  /* 0x00000028a92c7223 */ /* 0x000fe20000000059 */
[----:B------:R-:W-:Y:S01]  /*6d70*/  LOP3.LUT R7, R63, R7, R36, 0xfe, !PT ;  /* 0x000000073f077212 */ /* 0x000fe200078efe24 */
[----:B------:R-:W2:Y:S01]  /*6d80*/  F2F.F16.F32 R37, R37 ;  /* 0x0000002500257304 */ /* 0x000ea20000200800 */
[----:B-1----:R-:W-:Y:S01]  /*6d90*/  FFMA R50, R168, R45, R88 ;  /* 0x0000002da8327223 */ /* 0x002fe20000000058 */
[----:B------:R-:W-:Y:S01]  /*6da0*/  FMNMX3 R51, R72, |R51|, |R60|, !PT ;  /* 0x4000003348337276 */ /* 0x000fe2000780043c */
[----:B------:R-:W-:Y:S01]  /*6db0*/  FMUL R36, R55, UR6 ;  /* 0x0000000637247c20 */ /* 0x000fe20008400000 */
[----:B0-----:R-:W-:-:S04]  /*6dc0*/  IMAD.WIDE.U32 R40, R70, 0x10000, RZ ;  /* 0x0001000046287825 */ /* 0x001fc800078e00ff */
[----:B------:R-:W-:Y:S01]  /*6dd0*/  FMUL R45, R50, UR10 ;  /* 0x0000000a322d7c20 */ /* 0x000fe20008400000 */
[----:B------:R-:W-:Y:S01]  /*6de0*/  @P1 FMUL R60, R60, UR10 ;  /* 0x0000000a3c3c1c20 */ /* 0x000fe20008400000 */
[----:B------:R-:W0:Y:S03]  /*6df0*/  F2F.F16.F32 R28, R28 ;  /* 0x0000001c001c7304 */ /* 0x000e260000200800 */
[----:B------:R-:W-:Y:S02]  /*6e00*/  FSEL R45, R50, R45, !P1 ;  /* 0x0000002d322d7208 */ /* 0x000fe40004800000 */
[----:B------:R-:W-:Y:S01]  /*6e10*/  FMNMX3 R50, R51, |R50|, |R44|, !PT ;  /* 0x4000003233327276 */ /* 0x000fe2000780042c */
[----:B------:R-:W-:Y:S01]  /*6e20*/  FFMA R51, R171, R36, R91 ;  /* 0x00000024ab337223 */ /* 0x000fe2000000005b */
[----:B------:R-:W-:Y:S01]  /*6e30*/  @P1 FMUL R44, R44, UR10 ;  /* 0x0000000a2c2c1c20 */ /* 0x000fe20008400000 */
[----:B--2---:R-:W-:Y:S01]  /*6e40*/  LOP3.LUT R36, R40, R37, RZ, 0xfc, !PT ;  /* 0x0000002528247212 */ /* 0x004fe200078efcff */
[----:B------:R-:W1:Y:S02]  /*6e50*/  F2F.F16.F32 R71, R71 ;  /* 0x0000004700477304 */ /* 0x000e640000200800 */
[----:B------:R-:W-:Y:S01]  /*6e60*/  FMNMX3 R49, R50, |R49|, |R51|, !PT ;  /* 0x4000003132317276 */ /* 0x000fe20007800433 */
[----:B------:R-:W-:Y:S01]  /*6e70*/  FMUL R50, R17, UR6 ;  /* 0x0000000611327c20 */ /* 0x000fe20008400000 */
[----:B------:R-:W-:-:S02]  /*6e80*/  @P1 FMUL R51, R51, UR10 ;  /* 0x0000000a33331c20 */ /* 0x000fc40008400000 */
[----:B------:R-:W-:Y:S01]  /*6e90*/  FMNMX3 R49, R49, |R48|, |R54|, !PT ;  /* 0x4000003031317276 */ /* 0x000fe20007800436 */
[----:B------:R-:W-:Y:S01]  /*6ea0*/  FFMA R50, R167, R50, R87 ;  /* 0x00000032a7327223 */ /* 0x000fe20000000057 */
[----:B------:R-:W2:Y:S01]  /*6eb0*/  F2F.F16.F32 R38, R38 ;  /* 0x0000002600267304 */ /* 0x000ea20000200800 */
[----:B0-----:R-:W-:Y:S01]  /*6ec0*/  LOP3.LUT R37, R27, R41, R28, 0xfe, !PT ;  /* 0x000000291b257212 */ /* 0x001fe200078efe1c */
[----:B------:R-:W-:Y:S01]  /*6ed0*/  FMUL R27, R19, UR6 ;  /* 0x00000006131b7c20 */ /* 0x000fe20008400000 */
[----:B------:R-:W-:-:S03]  /*6ee0*/  @P1 FMUL R54, R54, UR10 ;  /* 0x0000000a36361c20 */ /* 0x000fc60008400000 */
[----:B------:R-:W-:Y:S01]  /*6ef0*/  FFMA R48, R166, R27, R86 ;  /* 0x0000001ba6307223 */ /* 0x000fe20000000056 */
[----:B-1----:R-:W-:Y:S01]  /*6f00*/  IMAD.WIDE.U32 R40, R71, 0x10000, RZ ;  /* 0x0001000047287825 */ /* 0x002fe200078e00ff */
[----:B------:R-:W0:Y:S03]  /*6f10*/  F2F.F16.F32 R30, R30 ;  /* 0x0000001e001e7304 */ /* 0x000e260000200800 */
[----:B------:R-:W-:Y:S01]  /*6f20*/  FMUL R17, R48, UR10 ;  /* 0x0000000a30117c20 */ /* 0x000fe20008400000 */
[----:B--2---:R-:W-:-:S04]  /*6f30*/  LOP3.LUT R38, R40, R38, RZ, 0xfc, !PT ;  /* 0x0000002628267212 */ /* 0x004fc800078efcff */
[----:B------:R-:W1:Y:S01]  /*6f40*/  F2F.F16.F32 R31, R31 ;  /* 0x0000001f001f7304 */ /* 0x000e620000200800 */
[----:B0-----:R-:W-:Y:S01]  /*6f50*/  LOP3.LUT R39, R25, R41, R30, 0xfe, !PT ;  /* 0x0000002919277212 */ /* 0x001fe200078efe1e */
[----:B------:R-:W-:-:S06]  /*6f60*/  IMAD.WIDE.U32 R40, R23, 0x10000, RZ ;  /* 0x0001000017287825 */ /* 0x000fcc00078e00ff */
[----:B------:R-:W0:Y:S01]  /*6f70*/  F2F.F16.F32 R5, R73 ;  /* 0x0000004900057304 */ /* 0x000e220000200800 */
[----:B------:R-:W-:Y:S02]  /*6f80*/  LOP3.LUT R26, R40, R26, RZ, 0xfc, !PT ;  /* 0x0000001a281a7212 */ /* 0x000fe400078efcff */
[----:B-1----:R-:W-:-:S05]  /*6f90*/  SHF.L.U32 R31, R31, 0x10, RZ ;  /* 0x000000101f1f7819 */ /* 0x002fca00000006ff */
[----:B------:R-:W1:Y:S01]  /*6fa0*/  F2F.F16.F32 R9, R61 ;  /* 0x0000003d00097304 */ /* 0x000e620000200800 */
[----:B------:R-:W-:Y:S01]  /*6fb0*/  LOP3.LUT R27, R31, R41, R24, 0xfe, !PT ;  /* 0x000000291f1b7212 */ /* 0x000fe200078efe18 */
[----:B------:R-:W-:Y:S01]  /*6fc0*/  IMAD.WIDE.U32 R40, R21, 0x10000, RZ ;  /* 0x0001000015287825 */ /* 0x000fe200078e00ff */
[----:B------:R-:W-:Y:S01]  /*6fd0*/  FSEL R31, R48, R17, !P1 ;  /* 0x00000011301f7208 */ /* 0x000fe20004800000 */
[----:B------:R-:W2:Y:S01]  /*6fe0*/  LDC.64 R24, c[0x0][0x3c8] ;  /* 0x0000f200ff187b82 */ /* 0x000ea20000000a00 */
[----:B------:R-:W-:Y:S01]  /*6ff0*/  FMNMX3 R17, R49, |R48|, |R50|, !PT ;  /* 0x4000003031117276 */ /* 0x000fe20007800432 */
[----:B------:R-:W-:Y:S02]  /*7000*/  @P1 FMUL R50, R50, UR10 ;  /* 0x0000000a32321c20 */ /* 0x000fe40008400000 */
[----:B------:R-:W3:Y:S01]  /*7010*/  F2F.F16.F32 R20, R20 ;  /* 0x0000001400147304 */ /* 0x000ee20000200800 */
[----:B0-----:R-:W-:Y:S01]  /*7020*/  IMAD.WIDE.U32 R48, R5, 0x10000, RZ ;  /* 0x0001000005307825 */ /* 0x001fe200078e00ff */
[----:B------:R-:W-:Y:S01]  /*7030*/  LOP3.LUT R21, R13, R41, R16, 0xfe, !PT ;  /* 0x000000290d157212 */ /* 0x000fe200078efe10 */
[----:B------:R0:W-:Y:S01]  /*7040*/  STL [R1], R17 ;  /* 0x0000001101007387 */ /* 0x0001e20000100800 */
[----:B------:R-:W-:-:S04]  /*7050*/  LOP3.LUT R22, R48, R22, RZ, 0xfc, !PT ;  /* 0x0000001630167212 */ /* 0x000fc800078efcff */
[----:B------:R-:W0:Y:S01]  /*7060*/  F2F.F16.F32 R11, R11 ;  /* 0x0000000b000b7304 */ /* 0x000e220000200800 */
[----:B-1----:R-:W-:Y:S02]  /*7070*/  SHF.L.U32 R9, R9, 0x10, RZ ;  /* 0x0000001009097819 */ /* 0x002fe400000006ff */
[----:B---3--:R-:W-:-:S05]  /*7080*/  LOP3.LUT R20, R40, R20, RZ, 0xfc, !PT ;  /* 0x0000001428147212 */ /* 0x008fca00078efcff */
[----:B------:R-:W1:Y:S01]  /*7090*/  F2F.F16.F32 R18, R18 ;  /* 0x0000001200127304 */ /* 0x000e620000200800 */
[----:B0-----:R-:W-:-:S07]  /*70a0*/  IMAD.WIDE.U32 R16, R11, 0x10000, RZ ;  /* 0x000100000b107825 */ /* 0x001fce00078e00ff */
[----:B------:R-:W0:Y:S01]  /*70b0*/  F2F.F16.F32 R15, R62 ;  /* 0x0000003e000f7304 */ /* 0x000e220000200800 */
[----:B------:R-:W-:Y:S02]  /*70c0*/  LOP3.LUT R16, R16, R43, RZ, 0xfc, !PT ;  /* 0x0000002b10107212 */ /* 0x000fe400078efcff */
[----:B-1----:R-:W-:-:S05]  /*70d0*/  LOP3.LUT R23, R9, R49, R18, 0xfe, !PT ;  /* 0x0000003109177212 */ /* 0x002fca00078efe12 */
[----:B------:R-:W1:Y:S01]  /*70e0*/  F2F.F16.F32 R42, R53 ;  /* 0x00000035002a7304 */ /* 0x000e620000200800 */
[----:B------:R-:W-:-:S05]  /*70f0*/  MOV R9, UR7 ;  /* 0x0000000700097c02 */ /* 0x000fca0008000f00 */
[----:B------:R-:W-:Y:S01]  /*7100*/  IMAD R9, R9, 0x2800, R8 ;  /* 0x0000280009097824 */ /* 0x000fe200078e0208 */
[----:B0-----:R-:W-:Y:S01]  /*7110*/  SHF.L.U32 R15, R15, 0x10, RZ ;  /* 0x000000100f0f7819 */ /* 0x001fe200000006ff */
[----:B------:R-:W0:Y:S03]  /*7120*/  F2F.F16.F32 R28, R60 ;  /* 0x0000003c001c7304 */ /* 0x000e260000200800 */
[C---:B------:R-:W-:Y:S02]  /*7130*/  IADD3 R75, PT, PT, R9.reuse, 0x800, RZ ;  /* 0x00000800094b7810 */ /* 0x040fe40007ffe0ff */
[C---:B------:R-:W-:Y:S01]  /*7140*/  IADD3 R43, PT, PT, R9.reuse, 0x1200, RZ ;  /* 0x00001200092b7810 */ /* 0x040fe20007ffe0ff */
[----:B-1----:R-:W-:Y:S02]  /*7150*/  IMAD.WIDE.U32 R40, R42, 0x10000, RZ ;  /* 0x000100002a287825 */ /* 0x002fe400078e00ff */
[----:B------:R-:W1:Y:S01]  /*7160*/  F2F.F16.F32 R12, R12 ;  /* 0x0000000c000c7304 */ /* 0x000e620000200800 */
[----:B------:R-:W-:-:S02]  /*7170*/  IADD3 R49, PT, PT, R9, 0x1600, RZ ;  /* 0x0000160009317810 */ /* 0x000fc40007ffe0ff */
[----:B------:R-:W-:Y:S01]  /*7180*/  IADD3 R53, PT, PT, R9, 0x1a00, RZ ;  /* 0x00001a0009357810 */ /* 0x000fe20007ffe0ff */
[--C-:B--2---:R-:W-:Y:S01]  /*7190*/  IMAD.WIDE.U32 R42, R43, 0x8, R24.reuse ;  /* 0x000000082b2a7825 */ /* 0x104fe200078e0018 */
[C---:B------:R-:W-:Y:S02]  /*71a0*/  IADD3 R55, PT, PT, R9.reuse, 0x1c00, RZ ;  /* 0x00001c0009377810 */ /* 0x040fe40007ffe0ff */
[----:B0-----:R-:W-:Y:S01]  /*71b0*/  SHF.L.U32 R5, R28, 0x10, RZ ;  /* 0x000000101c057819 */ /* 0x001fe200000006ff */
[----:B------:R-:W0:Y:S01]  /*71c0*/  F2F.F16.F32 R19, R44 ;  /* 0x0000002c00137304 */ /* 0x000e220000200800 */
[----:B------:R-:W-:Y:S01]  /*71d0*/  IADD3 R61, PT, PT, R9, 0x1e00, RZ ;  /* 0x00001e00093d7810 */ /* 0x000fe20007ffe0ff */
[--C-:B------:R-:W-:Y:S01]  /*71e0*/  IMAD.WIDE.U32 R48, R49, 0x8, R24.reuse ;  /* 0x0000000831307825 */ /* 0x100fe200078e0018 */
[C---:B------:R-:W-:Y:S02]  /*71f0*/  IADD3 R63, PT, PT, R9.reuse, 0x2000, RZ ;  /* 0x00002000093f7810 */ /* 0x040fe40007ffe0ff */
[----:B------:R-:W-:Y:S01]  /*7200*/  IADD3 R71, PT, PT, R9, 0x2400, RZ ;  /* 0x0000240009477810 */ /* 0x000fe20007ffe0ff */
[----:B------:R-:W-:Y:S01]  /*7210*/  IMAD.WIDE.U32 R52, R53, 0x8, R24 ;  /* 0x0000000835347825 */ /* 0x000fe200078e0018 */
[----:B-1----:R-:W-:Y:S01]  /*7220*/  LOP3.LUT R17, R15, R17, R12, 0xfe, !PT ;  /* 0x000000110f117212 */ /* 0x002fe200078efe0c */
[----:B------:R1:W2:Y:S01]  /*7230*/  F2F.F16.F32 R30, R51 ;  /* 0x00000033001e7304 */ /* 0x0002a20000200800 */
[----:B------:R-:W-:Y:S01]  /*7240*/  LOP3.LUT R15, R5, R41, R10, 0xfe, !PT ;  /* 0x00000029050f7212 */ /* 0x000fe200078efe0a */
[C---:B------:R-:W-:Y:S01]  /*7250*/  IMAD.WIDE.U32 R10, R9.reuse, 0x8, R24 ;  /* 0x00000008090a7825 */ /* 0x040fe200078e0018 */
[----:B------:R-:W-:-:S02]  /*7260*/  IADD3 R41, PT, PT, R9, 0x1000, RZ ;  /* 0x0000100009297810 */ /* 0x000fc40007ffe0ff */
[----:B------:R-:W-:Y:S01]  /*7270*/  IADD3 R73, PT, PT, R9, 0x2600, RZ ;  /* 0x0000260009497810 */ /* 0x000fe20007ffe0ff */
[--C-:B------:R-:W-:Y:S01]  /*7280*/  IMAD.WIDE.U32 R60, R61, 0x8, R24.reuse ;  /* 0x000000083d3c7825 */ /* 0x100fe200078e0018 */
[----:B------:R3:W-:Y:S01]  /*7290*/  STG.E.64 desc[UR8][R10.64+0x1000], R2 ;  /* 0x001000020a007986 */ /* 0x0007e2000c101b08 */
[----:B------:R-:W4:Y:S01]  /*72a0*/  F2F.F16.F32 R54, R54 ;  /* 0x0000003600367304 */ /* 0x000f220000200800 */
[----:B-1----:R-:W-:Y:S01]  /*72b0*/  IADD3 R51, PT, PT, R9, 0x1800, RZ ;  /* 0x0000180009337810 */ /* 0x002fe20007ffe0ff */
[----:B0-----:R-:W-:Y:S01]  /*72c0*/  IMAD.WIDE.U32 R12, R19, 0x10000, RZ ;  /* 0x00010000130c7825 */ /* 0x001fe200078e00ff */
[----:B------:R-:W-:Y:S03]  /*72d0*/  STG.E.64 desc[UR8][R10.64], R76 ;  /* 0x0000004c0a007986 */ /* 0x000fe6000c101b08 */
[--C-:B------:R-:W-:Y:S01]  /*72e0*/  IMAD.WIDE.U32 R62, R63, 0x8, R24.reuse ;  /* 0x000000083f3e7825 */ /* 0x100fe200078e0018 */
[----:B--2---:R-:W-:Y:S01]  /*72f0*/  SHF.L.U32 R5, R30, 0x10, RZ ;  /* 0x000000101e057819 */ /* 0x004fe200000006ff */
[----:B------:R-:W0:Y:S01]  /*7300*/  F2F.F16.F32 R50, R50 ;  /* 0x0000003200327304 */ /* 0x000e220000200800 */
[----:B------:R1:W-:Y:S01]  /*7310*/  STG.E.64 desc[UR8][R10.64+0x2000], R68 ;  /* 0x002000440a007986 */ /* 0x0003e2000c101b08 */
[----:B------:R-:W-:-:S03]  /*7320*/  IMAD.WIDE.U32 R70, R71, 0x8, R24 ;  /* 0x0000000847467825 */ /* 0x000fc600078e0018 */
[----:B------:R2:W-:Y:S01]  /*7330*/  STG.E.64 desc[UR8][R10.64+0x3000], R64 ;  /* 0x003000400a007986 */ /* 0x0005e2000c101b08 */
[--C-:B---3--:R-:W-:Y:S02]  /*7340*/  IMAD.WIDE.U32 R2, R75, 0x8, R24.reuse ;  /* 0x000000084b027825 */ /* 0x108fe400078e0018 */
[----:B------:R-:W3:Y:S02]  /*7350*/  F2F.F16.F32 R4, R4 ;  /* 0x0000000400047304 */ /* 0x000ee40000200800 */
[----:B----4-:R-:W-:Y:S01]  /*7360*/  IMAD.WIDE.U32 R18, R54, 0x10000, RZ ;  /* 0x0001000036127825 */ /* 0x010fe200078e00ff */
[----:B------:R2:W-:Y:S03]  /*7370*/  STG.E.64 desc[UR8][R2.64], R66 ;  /* 0x0000004202007986 */ /* 0x0005e6000c101b08 */
[----:B------:R-:W-:Y:S01]  /*7380*/  IMAD.WIDE.U32 R54, R55, 0x8, R24 ;  /* 0x0000000837367825 */ /* 0x000fe200078e0018 */
[----:B0-----:R-:W-:Y:S01]  /*7390*/  SHF.L.U32 R50, R50, 0x10, RZ ;  /* 0x0000001032327819 */ /* 0x001fe200000006ff */
[----:B------:R-:W0:Y:S01]  /*73a0*/  F2F.F16.F32 R31, R31 ;  /* 0x0000001f001f7304 */ /* 0x000e220000200800 */
[----:B-1----:R-:W-:-:S05]  /*73b0*/  IADD3 R69, PT, PT, R9, 0x2200, RZ ;  /* 0x0000220009457810 */ /* 0x002fca0007ffe0ff */
[----:B------:R-:W-:Y:S01]  /*73c0*/  IMAD.WIDE.U32 R68, R69, 0x8, R24 ;  /* 0x0000000845447825 */ /* 0x000fe200078e0018 */
[----:B---3--:R-:W-:Y:S01]  /*73d0*/  LOP3.LUT R13, R5, R13, R4, 0xfe, !PT ;  /* 0x0000000d050d7212 */ /* 0x008fe200078efe04 */
[----:B------:R-:W1:Y:S01]  /*73e0*/  F2F.F16.F32 R45, R45 ;  /* 0x0000002d002d7304 */ /* 0x000e620000200800 */
[----:B------:R-:W-:Y:S02]  /*73f0*/  LOP3.LUT R4, R18, R29, RZ, 0xfc, !PT ;  /* 0x0000001d12047212 */ /* 0x000fe400078efcff */
[----:B------:R-:W-:Y:S02]  /*7400*/  IADD3 R29, PT, PT, R9, 0xc00, RZ ;  /* 0x00000c00091d7810 */ /* 0x000fe40007ffe0ff */
[----:B0-----:R-:W-:-:S03]  /*7410*/  LOP3.LUT R5, R50, R19, R31, 0xfe, !PT ;  /* 0x0000001332057212 */ /* 0x001fc600078efe1f */
[----:B------:R-:W0:Y:S01]  /*7420*/  F2F.F16.F32 R14, R14 ;  /* 0x0000000e000e7304 */ /* 0x000e220000200800 */
        /* <DEDUP_REMOVED lines=27> */
.L_x_6325:
        /* <DEDUP_REMOVED lines=8> */
.L_x_6302:
        /* <DEDUP_REMOVED lines=39> */
.L_x_6334:
[----:B------:R-:W-:Y:S02]  /*78d0*/  ISETP.NE.AND P0, PT, R0, RZ, PT ;  /* 0x000000ff0000720c */ /* 0x000fe40003f05270 */
[----:B-1----:R-:W-:-:S11]  /*78e0*/  FMNMX R5, R3, R4, !PT ;  /* 0x0000000403057209 */ /* 0x002fd60007800000 */
[----:B------:R-:W-:Y:S05]  /*78f0*/  @P0 BRA `(.L_x_6328) ;  /* 0x0000000000080947 */ /* 0x000fea0003800000 */
[----:B0-----:R-:W0:Y:S02]  /*7900*/  LDC.64 R2, c[0x0][0x3f8] ;  /* 0x0000fe00ff027b82 */ /* 0x001e240000000a00 */
[----:B0-----:R1:W-:Y:S02]  /*7910*/  REDG.E.MAX.S32.STRONG.GPU desc[UR8][R2.64], R5 ;  /* 0x000000050200798e */ /* 0x0013e4000d12e308 */
.L_x_6328:
[----:B------:R-:W-:Y:S05]  /*7920*/  BSYNC B0 ;  /* 0x0000000000007941 */ /* 0x000fea0003800000 */
.L_x_6327:
        /* <DEDUP_REMOVED lines=12> */
[----:B0123--:R-:W-:Y:S05]  /*79f0*/  CALL.REL.NOINC `($__internal_52_$__cuda_sm20_rcp_rn_f32_slowpath) ;  /* 0x00000000005c7944 */ /* 0x00ffea0003c00000 */
[----:B------:R-:W-:Y:S05]  /*7a00*/  BRA `(.L_x_6331) ;  /* 0x0000000000147947 */ /* 0x000fea0003800000 */
.L_x_6330:
[----:B------:R-:W4:Y:S01]  /*7a10*/  MUFU.RCP R0, UR10 ;  /* 0x0000000a00007d08 */ /* 0x000f220008001000 */
[----:B0123--:R-:W-:-:S05]  /*7a20*/  MOV R3, UR10 ;  /* 0x0000000a00037c02 */ /* 0x00ffca0008000f00 */
[----:B----4-:R-:W-:-:S04]  /*7a30*/  FFMA R2, R0, R3, -1 ;  /* 0xbf80000000027423 */ /* 0x010fc80000000003 */
[----:B------:R-:W-:-:S04]  /*7a40*/  FADD.FTZ R3, -R2, -RZ ;  /* 0x800000ff02037221 */ /* 0x000fc80000010100 */
[----:B------:R-:W-:-:S07]  /*7a50*/  FFMA R0, R0, R3, R0 ;  /* 0x0000000300007223 */ /* 0x000fce0000000000 */
.L_x_6331:
[----:B------:R-:W0:Y:S02]  /*7a60*/  LDC.64 R2, c[0x0][0x3f0] ;  /* 0x0000fc00ff027b82 */ /* 0x000e240000000a00 */
[----:B0-----:R-:W-:Y:S01]  /*7a70*/  STG.E desc[UR8][R2.64], R0 ;  /* 0x0000000002007986 */ /* 0x001fe2000c101908 */
[----:B------:R-:W-:Y:S05]  /*7a80*/  EXIT ;  /* 0x000000000000794d */ /* 0x000fea0003800000 */
.L_x_6329:
[----:B------:R-:W-:Y:S02]  /*7a90*/  MOV R6, 0x2 ;  /* 0x0000000200067802 */ /* 0x000fe40000000f00 */
[----:B------:R-:W-:Y:S02]  /*7aa0*/  MOV R7, 0x1f ;  /* 0x0000001f00077802 */ /* 0x000fe40000000f00 */
[----:B------:R-:W-:-:S07]  /*7ab0*/  MOV R5, 0xffffffff ;  /* 0xffffffff00057802 */ /* 0x000fce0000000f00 */
[----:B01----:R-:W-:Y:S05]  /*7ac0*/  WARPSYNC.COLLECTIVE R5, `(.L_x_6332) ;  /* 0x0000000005087348 */ /* 0x003fea0003c00000 */
[----:B-1----:R1:W2:Y:S02]  /*7ad0*/  SHFL.DOWN P0, R4, R2, R6, R7 ;  /* 0x0800000602047389 */ /* 0x0022a40000000007 */
[----:B012---:R-:W-:Y:S05]  /*7ae0*/  ENDCOLLECTIVE ;  /* 0x000000000000791b */ /* 0x007fea0003800000 */
.L_x_6332:
[----:B------:R-:W-:Y:S02]  /*7af0*/  MOV R6, 0x1 ;  /* 0x0000000100067802 */ /* 0x000fe40000000f00 */
[----:B------:R-:W-:-:S04]  /*7b00*/  MOV R3, R4 ;  /* 0x0000000400037202 */ /* 0x000fc80000000f00 */
[----:B------:R-:W-:-:S04]  /*7b10*/  FMNMX R3, R3, R2, !PT ;  /* 0x0000000203037209 */ /* 0x000fc80007800000 */
[----:B------:R-:W-:-:S07]  /*7b20*/  MOV R2, R3 ;  /* 0x0000000300027202 */ /* 0x000fce0000000f00 */
[----:B------:R-:W-:Y:S05]  /*7b30*/  WARPSYNC.COLLECTIVE R5, `(.L_x_6333) ;  /* 0x0000000005087348 */ /* 0x000fea0003c00000 */
[----:B------:R0:W1:Y:S02]  /*7b40*/  SHFL.DOWN P0, R4, R2, R6, R7 ;  /* 0x0800000602047389 */ /* 0x0000640000000007 */
[----:B01----:R-:W-:Y:S05]  /*7b50*/  ENDCOLLECTIVE ;  /* 0x000000000000791b */ /* 0x003fea0003800000 */
.L_x_6333:
[----:B------:R-:W-:Y:S05]  /*7b60*/  BRA `(.L_x_6334) ;  /* 0xfffffffc00587947 */ /* 0x000fea000383ffff */
        .weak           $__internal_52_$__cuda_sm20_rcp_rn_f32_slowpath
        .type           $__internal_52_$__cuda_sm20_rcp_rn_f32_slowpath,@function
        .size           $__internal_52_$__cuda_sm20_rcp_rn_f32_slowpath,(.L_x_12920 - $__internal_52_$__cuda_sm20_rcp_rn_f32_slowpath)
$__internal_52_$__cuda_sm20_rcp_rn_f32_slowpath:
        /* <DEDUP_REMOVED lines=15> */
.L_x_6336:
        /* <DEDUP_REMOVED lines=40> */
.L_x_6338:
[----:B------:R-:W0:Y:S02]  /*7ee0*/  MUFU.RCP R0, R0 ;  /* 0x0000000000007308 */ /* 0x000e240000001000 */
.L_x_6337:
[----:B------:R-:W-:Y:S05]  /*7ef0*/  BSYNC B1 ;  /* 0x0000000000017941 */ /* 0x000fea0003800000 */
.L_x_6335:
[----:B------:R-:W-:Y:S01]  /*7f00*/  HFMA2 R249, -RZ, RZ, 0, 0 ;  /* 0x00000000fff97431 */ /* 0x000fe200000001ff */
[----:B------:R-:W-:-:S04]  /*7f10*/  MOV R248, R245 ;  /* 0x000000f500f87202 */ /* 0x000fc80000000f00 */
[----:B0----5:R-:W-:Y:S05]  /*7f20*/  RET.REL.NODEC R248 `(_ZN18transformer_engine13normalization19ln_fwd_tuned_kernelINS0_13Kernel_traitsIff6__halffjLj40960ELj4ELj1ELj4ELj16ENS0_18Kernel_traits_baseILj40960EffS3_fjLj128EEEEEEEvNS0_19ForwardKernelParamsE) ;  /* 0xffffff80f8347950 */ /* 0x021fea0003c3ffff */
.L_x_6339:
        /* <DEDUP_REMOVED lines=13> */
.L_x_12920:


//--------------------- .text._ZN18transformer_engine13normalization19ln_fwd_tuned_kernelINS0_13Kernel_traitsI6__halfS3_S3_fjLj40960ELj4ELj1ELj4ELj16ENS0_18Kernel_traits_baseILj40960ES3_S3_S3_fjLj128EEEEEEEvNS0_19ForwardKernelParamsE --------------------------
	.section	.text._ZN18transformer_engine13normalization19ln_fwd_tuned_kernelINS0_13Kernel_traitsI6__halfS3_S3_fjLj40960ELj4ELj1ELj4ELj16ENS0_18Kernel_traits_baseILj40960ES3_S3_S3_fjLj128EEEEEEEvNS0_19ForwardKernelParamsE,"ax",@progbits
	.align	128
        .global         _ZN18transformer_engine13normalization19ln_fwd_tuned_kernelINS0_13Kernel_traitsI6__halfS3_S3_fjLj40960ELj4ELj1ELj4ELj16ENS0_18Kernel_traits_baseILj40960ES3_S3_S3_fjLj128EEEEEEEvNS0_19ForwardKernelParamsE
        .type           _ZN18transformer_engine13normalization19ln_fwd_tuned_kernelINS0_13Kernel_traitsI6__halfS3_S3_fjLj40960ELj4ELj1ELj4ELj16ENS0_18Kernel_traits_baseILj40960ES3_S3_S3_fjLj128EEEEEEEvNS0_19ForwardKernelParamsE,@function
        .size           _ZN18transformer_engine13normalization19ln_fwd_tuned_kernelINS0_13Kernel_traitsI6__halfS3_S3_fjLj40960ELj4ELj1ELj4ELj16ENS0_18Kernel_traits_baseILj40960ES3_S3_S3_fjLj128EEEEEEEvNS0_19ForwardKernelParamsE,(.L_x_12921 - _ZN18transformer_engine13normalization19ln_fwd_tuned_kernelINS0_13Kernel_traitsI6__halfS3_S3_fjLj40960ELj4ELj1ELj4ELj16ENS0_18Kernel_traits_baseILj40960ES3_S3_S3_fjLj128EEEEEEEvNS0_19ForwardKernelParamsE)
        .other          _ZN18transformer_engine13normalization19ln_fwd_tuned_kernelINS0_13Kernel_traitsI6__halfS3_S3_fjLj40960ELj4ELj1ELj4ELj16ENS0_18Kernel_traits_baseILj40960ES3_S3_S3_fjLj128EEEEEEEvNS0_19ForwardKernelParamsE,@"STO_CUDA_ENTRY STV_DEFAULT"
_ZN18transformer_engine13normalization19ln_fwd_tuned_kernelINS0_13Kernel_traitsI6__halfS3_S3_fjLj40960ELj4ELj1ELj4ELj16ENS0_18Kernel_traits_baseILj40960ES3_S3_S3_fjLj128EEEEEEEvNS0_19ForwardKernelParamsE:
.text._ZN18transformer_engine13normalization19ln_fwd_tuned_kernelINS0_13Kernel_traitsI6__halfS3_S3_fjLj40960ELj4ELj1ELj4ELj16ENS0_18Kernel_traits_baseILj40960ES3_S3_S3_fjLj128EEEEEEEvNS0_19ForwardKernelParamsE:
        /* <DEDUP_REMOVED lines=50> */
.L_x_6363:
[----:B------:R-:W0:Y:S01]  /*0320*/  LDC.64 R108, c[0x0][0x390] ;  /* 0x0000e400ff6c7b82 */ /* 0x000e220000000a00 */
[----:B------:R-:W-:-:S04]  /*0330*/  IMAD R111, R80, 0x1400, R103 ;  /* 0x00001400506f7824 */ /* 0x000fc800078e0267 */
[----:B0-----:R-:W-:-:S05]  /*0340*/  IMAD.WIDE.U32 R92, R111, 0x10, R108 ;  /* 0x000000106f5c7825 */ /* 0x001fca00078e006c */
[----:B------:R-:W2:Y:S04]  /*0350*/  LDG.E.128 R124, desc[UR8][R92.64] ;  /* 0x000000085c7c7981 */ /* 0x000ea8000c1e1d00 */
        /* <DEDUP_REMOVED lines=27> */
[----:B------:R-:W-:Y:S02]  /*0510*/  HFMA2 R83, -RZ, RZ, 0, 0 ;  /* 0x00000000ff537431 */ /* 0x000fe400000001ff */
[--C-:B--2---:R-:W-:Y:S02]  /*0520*/  HADD2.F32 R129, -RZ, R124.reuse.H0_H0 ;  /* 0x2000007cff817230 */ /* 0x104fe40000004100 */
[----:B------:R-:W-:Y:S02]  /*0530*/  HADD2.F32 R131, -RZ, R124.H1_H1 ;  /* 0x3000007cff837230 */ /* 0x000fe40000004100 */
[--C-:B------:R-:W-:Y:S02]  /*0540*/  HADD2.F32 R133, -RZ, R125.reuse.H0_H0 ;  /* 0x2000007dff857230 */ /* 0x100fe40000004100 */
[----:B------:R-:W-:Y:S01]  /*0550*/  FADD R0, RZ, R129 ;  /* 0x00000081ff007221 */ /* 0x000fe20000000000 */
[----:B------:R-:W-:-:S02]  /*0560*/  HADD2.F32 R125, -RZ, R125.H1_H1 ;  /* 0x3000007dff7d7230 */ /* 0x000fc40000004100 */
[--C-:B------:R-:W-:Y:S02]  /*0570*/  HADD2.F32 R135, -RZ, R126.reuse.H0_H0 ;  /* 0x2000007eff877230 */ /* 0x100fe40000004100 */
[----:B------:R-:W-:Y:S01]  /*0580*/  FADD R0, R131, R0 ;  /* 0x0000000083007221 */ /* 0x000fe20000000000 */
[----:B------:R-:W-:Y:S02]  /*0590*/  HADD2.F32 R137, -RZ, R126.H1_H1 ;  /* 0x3000007eff897230 */ /* 0x000fe40000004100 */
[--C-:B------:R-:W-:Y:S02]  /*05a0*/  HADD2.F32 R139, -RZ, R127.reuse.H0_H0 ;  /* 0x2000007fff8b7230 */ /* 0x100fe40000004100 */
[----:B------:R-:W-:Y:S01]  /*05b0*/  FADD R0, R133, R0 ;  /* 0x0000000085007221 */ /* 0x000fe20000000000 */
[----:B------:R-:W-:Y:S02]  /*05c0*/  HADD2.F32 R127, -RZ, R127.H1_H1 ;  /* 0x3000007fff7f7230 */ /* 0x000fe40000004100 */
[----:B---3--:R-:W-:-:S02]  /*05d0*/  HADD2.F32 R141, -RZ, R120.H0_H0 ;  /* 0x20000078ff8d7230 */ /* 0x008fc40000004100 */
[----:B------:R-:W-:Y:S01]  /*05e0*/  FADD R0, R125, R0 ;  /* 0x000000007d007221 */ /* 0x000fe20000000000 */
[----:B------:R-:W-:Y:S02]  /*05f0*/  HADD2.F32 R143, -RZ, R120.H1_H1 ;  /* 0x30000078ff8f7230 */ /* 0x000fe40000004100 */
[--C-:B------:R-:W-:Y:S02]  /*0600*/  HADD2.F32 R145, -RZ, R121.reuse.H0_H0 ;  /* 0x20000079ff917230 */ /* 0x100fe40000004100 */
[----:B------:R-:W-:Y:S01]  /*0610*/  FADD R0, R135, R0 ;  /* 0x0000000087007221 */ /* 0x000fe20000000000 */
[----:B------:R-:W-:Y:S02]  /*0620*/  HADD2.F32 R121, -RZ, R121.H1_H1 ;  /* 0x30000079ff797230 */ /* 0x000fe40000004100 */
[--C-:B------:R-:W-:Y:S02]  /*0630*/  HADD2.F32 R147, -RZ, R122.reuse.H0_H0 ;  /* 0x2000007aff937230 */ /* 0x100fe40000004100 */
[----:B------:R-:W-:Y:S01]  /*0640*/  FADD R0, R137, R0 ;  /* 0x0000000089007221 */ /* 0x000fe20000000000 */
[----:B------:R-:W-:-:S02]  /*0650*/  HADD2.F32 R149, -RZ, R122.H1_H1 ;  /* 0x3000007aff957230 */ /* 0x000fc40000004100 */
[--C-:B------:R-:W-:Y:S02]  /*0660*/  HADD2.F32 R151, -RZ, R123.reuse.H0_H0 ;  /* 0x2000007bff977230 */ /* 0x100fe40000004100 */
[----:B------:R-:W-:Y:S01]  /*0670*/  FADD R0, R139, R0 ;  /* 0x000000008b007221 */ /* 0x000fe20000000000 */
[----:B------:R-:W-:Y:S02]  /*0680*/  HADD2.F32 R123, -RZ, R123.H1_H1 ;  /* 0x3000007bff7b7230 */ /* 0x000fe40000004100 */
[--C-:B----4-:R-:W-:Y:S02]  /*0690*/  HADD2.F32 R153, -RZ, R116.reuse.H0_H0 ;  /* 0x20000074ff997230 */ /* 0x110fe40000004100 */
[----:B------:R-:W-:Y:S01]  /*06a0*/  FADD R0, R127, R0 ;  /* 0x000000007f007221 */ /* 0x000fe20000000000 */
[----:B------:R-:W-:Y:S02]  /*06b0*/  HADD2.F32 R155, -RZ, R116.H1_H1 ;  /* 0x30000074ff9b7230 */ /* 0x000fe40000004100 */
[----:B------:R-:W-:-:S02]  /*06c0*/  HADD2.F32 R157, -RZ, R117.H0_H0 ;  /* 0x20000075ff9d7230 */ /* 0x000fc40000004100 */
        /* <DEDUP_REMOVED lines=11> */
[--C-:B------:R-:W-:Y:S02]  /*0780*/  HADD2.F32 R169, -RZ, R85.reuse.H0_H0 ;  /* 0x20000055ffa97230 */ /* 0x100fe40000004100 */
        /* <DEDUP_REMOVED lines=13> */
[----:B------:R-:W-:Y:S01]  /*0860*/  HADD2.F32 R187, -RZ, R89.H1_H1 ;  /* 0x30000059ffbb7230 */ /* 0x000fe20000004100 */
[----:B------:R-:W0:Y:S01]  /*0870*/  S2R R88, SR_TID.X ;  /* 0x0000000000587919 */ /* 0x000e220000002100 */
        /* <DEDUP_REMOVED lines=23> */
[----:B------:R-:W-:Y:S01]  /*09f0*/  HADD2.F32 R97, -RZ, R97.H1_H1 ;  /* 0x30000061ff617230 */ /* 0x000fe20000004100 */
[----:B0-----:R-:W-:Y:S01]  /*0a00*/  LOP3.LUT R90, R88, 0x1f, RZ, 0xc0, !PT ;  /* 0x0000001f585a7812 */ /* 0x001fe200078ec0ff */
[--C-:B------:R-:W-:Y:S02]  /*0a10*/  HADD2.F32 R215, -RZ, R98.reuse.H0_H0 ;  /* 0x20000062ffd77230 */ /* 0x100fe40000004100 */
[----:B------:R-:W-:Y:S01]  /*0a20*/  FADD R0, R167, R0 ;  /* 0x00000000a7007221 */ /* 0x000fe20000000000 */
[----:B------:R-:W-:Y:S01]  /*0a30*/  HADD2.F32 R217, -RZ, R98.H1_H1 ;  /* 0x30000062ffd97230 */ /* 0x000fe20000004100 */
[----:B------:R-:W-:Y:S01]  /*0a40*/  ISETP.GT.U32.AND P2, PT, R90, 0x3, PT ;  /* 0x000000035a00780c */ /* 0x000fe20003f44070 */
        /* <DEDUP_REMOVED lines=38> */
[----:B------:R-:W-:-:S03]  /*0cb0*/  HADD2.F32 R111, -RZ, R111.H1_H1 ;  /* 0x3000006fff6f7230 */ /* 0x000fc60000004100 */
        /* <DEDUP_REMOVED lines=232> */
.L_x_6342:
[----:B------:R-:W-:Y:S05]  /*1b40*/  BSYNC.RECONVERGENT B0 ;  /* 0x0000000000007941 */ /* 0x000fea0003800200 */
.L_x_6341:
        /* <DEDUP_REMOVED lines=13> */
.L_x_6344:
[----:B------:R-:W-:Y:S05]  /*1c20*/  BSYNC.RECONVERGENT B0 ;  /* 0x0000000000007941 */ /* 0x000fea0003800200 */
.L_x_6343:
        /* <DEDUP_REMOVED lines=11> */
[----:B-----5:R-:W-:Y:S05]  /*1ce0*/  CALL.REL.NOINC `($__internal_53_$__cuda_sm20_rcp_rn_f32_slowpath) ;  /* 0x0000006400787944 */ /* 0x020fea0003c00000 */
[----:B------:R-:W-:Y:S05]  /*1cf0*/  BRA `(.L_x_6347) ;  /* 0x0000000000107947 */ /* 0x000fea0003800000 */
.L_x_6346:
[----:B------:R-:W0:Y:S02]  /*1d00*/  MUFU.RCP R0, R100 ;  /* 0x0000006400007308 */ /* 0x000e240000001000 */
[----:B0-----:R-:W-:-:S04]  /*1d10*/  FFMA R2, R100, R0, -1 ;  /* 0xbf80000064027423 */ /* 0x001fc80000000000 */
[----:B------:R-:W-:-:S04]  /*1d20*/  FADD.FTZ R87, -R2, -RZ ;  /* 0x800000ff02577221 */ /* 0x000fc80000010100 */
[----:B------:R-:W-:-:S07]  /*1d30*/  FFMA R0, R0, R87, R0 ;  /* 0x0000005700007223 */ /* 0x000fce0000000000 */
.L_x_6347:
[----:B------:R-:W-:Y:S05]  /*1d40*/  BSYNC.RECONVERGENT B0 ;  /* 0x0000000000007941 */ /* 0x000fea0003800200 */
.L_x_6345:
[----:B------:R-:W0:Y:S01]  /*1d50*/  SHFL.DOWN PT, R102, R100, 0x1, 0x1f ;  /* 0x08201f0064667f89 */ /* 0x000e2200000e0000 */
[----:B------:R-:W-:Y:S01]  /*1d60*/  FADD R2, -R96, R84 ;  /* 0x0000005460027221 */ /* 0x000fe20000000100 */
[----:B------:R-:W-:Y:S01]  /*1d70*/  FADD R85, R98, R85 ;  /* 0x0000005562557221 */ /* 0x000fe20000000000 */
[----:B------:R-:W-:Y:S01]  /*1d80*/  FMUL R86, R89, R96 ;  /* 0x0000006059567220 */ /* 0x000fe20000400000 */
        /* <DEDUP_REMOVED lines=16> */
[----:B-----5:R-:W-:Y:S05]  /*1e90*/  CALL.REL.NOINC `($__internal_53_$__cuda_sm20_rcp_rn_f32_slowpath) ;  /* 0x00000064000c7944 */ /* 0x020fea0003c00000 */
[----:B------:R-:W-:Y:S05]  /*1ea0*/  BRA `(.L_x_6350) ;  /* 0x0000000000107947 */ /* 0x000fea0003800000 */
.L_x_6349:
[----:B------:R-:W0:Y:S02]  /*1eb0*/  MUFU.RCP R0, R85 ;  /* 0x0000005500007308 */ /* 0x000e240000001000 */
[----:B0-----:R-:W-:-:S04]  /*1ec0*/  FFMA R2, R85, R0, -1 ;  /* 0xbf80000055027423 */ /* 0x001fc80000000000 */
[----:B------:R-:W-:-:S04]  /*1ed0*/  FADD.FTZ R83, -R2, -RZ ;  /* 0x800000ff02537221 */ /* 0x000fc80000010100 */
[----:B------:R-:W-:-:S07]  /*1ee0*/  FFMA R0, R0, R83, R0 ;  /* 0x0000005300007223 */ /* 0x000fce0000000000 */
.L_x_6350:
[----:B------:R-:W-:Y:S05]  /*1ef0*/  BSYNC.RECONVERGENT B0 ;  /* 0x0000000000007941 */ /* 0x000fea0003800200 */
.L_x_6348:
[----:B------:R-:W0:Y:S01]  /*1f00*/  S2R R90, SR_TID.X ;  /* 0x00000000005a7919 */ /* 0x000e220000002100 */
[----:B------:R-:W1:Y:S01]  /*1f10*/  LDCU UR7, c[0x0][0x380] ;  /* 0x00007000ff0777ac */ /* 0x000e620008000800 */
[----:B------:R-:W-:Y:S01]  /*1f20*/  FADD R2, R96, -R98 ;  /* 0x8000006260027221 */ /* 0x000fe20000000000 */
[----:B------:R-:W-:Y:S01]  /*1f30*/  FADD R87, R89, R104 ;  /* 0x0000006859577221 */ /* 0x000fe20000000000 */
[----:B------:R-:W-:Y:S01]  /*1f40*/  ISETP.NE.AND P3, PT, R88, RZ, PT ;  /* 0x000000ff5800720c */ /* 0x000fe20003f65270 */
[----:B------:R-:W-:Y:S01]  /*1f50*/  BSSY.RECONVERGENT B0, `(.L_x_6351) ;  /* 0x000002d000007945 */ /* 0x000fe20003800200 */
[----:B------:R-:W-:-:S04]  /*1f60*/  FMUL R2, R2, R2 ;  /* 0x0000000202027220 */ /* 0x000fc80000400000 */
        /* <DEDUP_REMOVED lines=14> */
[----:B0-----:R-:W-:-:S02]  /*2050*/  @!P1 LOP3.LUT R94, R91, 0x7ffffffc, RZ, 0xc0, !PT ;  /* 0x7ffffffc5b5e9812 */ /* 0x001fc400078ec0ff */
[----:B------:R-:W-:Y:S01]  /*2060*/  @!P1 LOP3.LUT R91, R89, UR5, RZ, 0xc0, !PT ;  /* 0x00000005595b9c12 */ /* 0x000fe2000f8ec0ff */
[----:B------:R-:W-:-:S03]  /*2070*/  FFMA R89, R100, R96, R86 ;  /* 0x0000006064597223 */ /* 0x000fc60000000056 */
[----:B------:R-:W-:Y:S01]  /*2080*/  @!P1 IADD3 R91, P4, PT, R91, R94, RZ ;  /* 0x0000005e5b5b9210 */ /* 0x000fe20007f9e0ff */
[----:B------:R-:W-:Y:S02]  /*2090*/  FMUL R88, R89, R0 ;  /* 0x0000000059587220 */ /* 0x000fe40000400000 */
[----:B------:R0:W2:Y:S01]  /*20a0*/  SHFL.IDX PT, R89, R2, RZ, 0x1f ;  /* 0x00001fff02597589 */ /* 0x0000a200000e0000 */
[----:B------:R-:W-:Y:S02]  /*20b0*/  @!P1 IADD3.X R86, PT, PT, RZ, RZ, RZ, P4, !PT ;  /* 0x000000ffff569210 */ /* 0x000fe400027fe4ff */
[C---:B-1----:R-:W-:Y:S01]  /*20c0*/  @!P1 LEA R84, P4, R91.reuse, R84, 0x3 ;  /* 0x000000545b549211 */ /* 0x042fe200078818ff */
[----:B------:R-:W1:Y:S03]  /*20d0*/  SHFL.IDX PT, R88, R88, RZ, 0x1f ;  /* 0x00001fff58587589 */ /* 0x000e6600000e0000 */
[----:B------:R-:W-:-:S02]  /*20e0*/  @!P1 LEA.HI.X R91, R91, R85, R86, 0x3, P4 ;  /* 0x000000555b5b9211 */ /* 0x000fc400020f1c56 */
[----:B------:R-:W-:Y:S02]  /*20f0*/  @!P1 IADD3 R86, P4, PT, R90, R84, RZ ;  /* 0x000000545a569210 */ /* 0x000fe40007f9e0ff */
[----:B------:R-:W-:Y:S02]  /*2100*/  CS2R R84, SRZ ;  /* 0x0000000000547805 */ /* 0x000fe4000001ff00 */
[----:B------:R-:W-:Y:S01]  /*2110*/  @!P1 IADD3.X R87, PT, PT, RZ, R91, RZ, P4, !PT ;  /* 0x0000005bff579210 */ /* 0x000fe200027fe4ff */
[----:B0-----:R-:W-:Y:S08]  /*2120*/  @P3 BRA `(.L_x_6352) ;  /* 0x00000000003c3947 */ /* 0x001ff00003800000 */
[----:B------:R-:W0:Y:S01]  /*2130*/  S2UR UR4, SR_CTAID.X ;  /* 0x00000000000479c3 */ /* 0x000e220000002500 */
[----:B------:R-:W-:-:S04]  /*2140*/  LOP3.LUT R0, R82, 0x1, RZ, 0xc0, !PT ;  /* 0x0000000152007812 */ /* 0x000fc800078ec0ff */
[----:B------:R-:W-:-:S03]  /*2150*/  IADD3 R0, PT, PT, -R0, RZ, RZ ;  /* 0x000000ff00007210 */ /* 0x000fc60007ffe1ff */
[----:B------:R-:W3:Y:S01]  /*2160*/  LDC.64 R90, c[0x0][0x3b0] ;  /* 0x0000ec00ff5a7b82 */ /* 0x000ee20000000a00 */
[----:B------:R-:W-:Y:S01]  /*2170*/  LOP3.LUT R0, R0, UR5, RZ, 0xc0, !PT ;  /* 0x0000000500007c12 */ /* 0x000fe2000f8ec0ff */
[----:B0-----:R-:W-:Y:S02]  /*2180*/  ULOP3.LUT UR6, UR4, 0x7ffffffc, URZ, 0xc0, !UPT ;  /* 0x7ffffffc04067892 */ /* 0x001fe4000f8ec0ff */
        /* <DEDUP_REMOVED lines=8> */
[----:B-12---:R0:W-:Y:S04]  /*2210*/  STG.E.64 desc[UR8][R90.64], R88 ;  /* 0x000000585a007986 */ /* 0x0061e8000c101b08 */
.L_x_6352:
[----:B------:R-:W-:Y:S05]  /*2220*/  BSYNC.RECONVERGENT B0 ;  /* 0x0000000000007941 */ /* 0x000fea0003800200 */
.L_x_6351:
[----:B------:R-:W-:Y:S05]  /*2230*/  @P2 BRA `(.L_x_6353) ;  /* 0x00000000005c2947 */ /* 0x000fea0003800000 */
[----:B0-2---:R-:W0:Y:S01]  /*2240*/  S2R R89, SR_CTAID.X ;  /* 0x0000000000597919 */ /* 0x005e220000002500 */
        /* <DEDUP_REMOVED lines=17> */
.L_x_6354:
[----:B------:R-:W2:Y:S04]  /*2360*/  LDG.E.STRONG.GPU R0, desc[UR8][R88.64] ;  /* 0x0000000858007981 */ /* 0x000ea8000c1ef900 */
[----:B--2---:R-:W-:Y:S01]  /*2370*/  CCTL.IVALL ;  /* 0x00000000ff00798f */ /* 0x004fe20002000000 */
[----:B------:R-:W-:Y:S05]  /*2380*/  YIELD ;  /* 0x0000000000007946 */ /* 0x000fea0003800000 */
[----:B------:R-:W-:-:S13]  /*2390*/  ISETP.NE.AND P2, PT, R0, R2, PT ;  /* 0x000000020000720c */ /* 0x000fda0003f45270 */
[----:B------:R-:W-:Y:S05]  /*23a0*/  @P2 BRA `(.L_x_6354) ;  /* 0xfffffffc00ec2947 */ /* 0x000fea000383ffff */
.L_x_6353:
[----:B------:R-:W-:Y:S05]  /*23b0*/  WARPSYNC.ALL ;  /* 0x0000000000007948 */ /* 0x000fea0003800000 */
[----:B------:R-:W-:Y:S06]  /*23c0*/  BAR.SYNC.DEFER_BLOCKING 0x0 ;  /* 0x0000000000007b1d */ /* 0x000fec0000010000 */
[----:B------:R-:W3:Y:S01]  /*23d0*/  @!P1 LDG.E.64 R84, desc[UR8][R86.64] ;  /* 0x0000000856549981 */ /* 0x000ee2000c1e1b00 */
[----:B0-2---:R-:W-:Y:S01]  /*23e0*/  MOV R89, RZ ;  /* 0x000000ff00597202 */ /* 0x005fe20000000f00 */
[----:B------:R-:W-:Y:S01]  /*23f0*/  BSSY.RECONVERGENT B0, `(.L_x_6355) ;  /* 0x0000012000007945 */ /* 0x000fe20003800200 */
[----:B------:R-:W-:-:S05]  /*2400*/  @!P1 MOV R89, 0x46200000 ;  /* 0x4620000000599802 */ /* 0x000fca0000000f00 */
[----:B-1----:R-:W0:Y:S02]  /*2410*/  SHFL.DOWN PT, R88, R89, 0x2, 0x1f ;  /* 0x08401f0059587f89 */ /* 0x002e2400000e0000 */
[----:B0-----:R-:W-:-:S05]  /*2420*/  FADD R100, R88, R89 ;  /* 0x0000005958647221 */ /* 0x001fca0000000000 */
[----:B------:R-:W-:-:S04]  /*2430*/  IADD3 R0, PT, PT, R100, 0x1800000, RZ ;  /* 0x0180000064007810 */ /* 0x000fc80007ffe0ff */
[----:B------:R-:W-:-:S04]  /*2440*/  LOP3.LUT R0, R0, 0x7f800000, RZ, 0xc0, !PT ;  /* 0x7f80000000007812 */ /* 0x000fc800078ec0ff */
[----:B------:R-:W-:Y:S01]  /*2450*/  ISETP.GT.U32.AND P1, PT, R0, 0x1ffffff, PT ;  /* 0x01ffffff0000780c */ /* 0x000fe20003f24070 */
[----:B---3--:R0:W1:Y:S04]  /*2460*/  SHFL.DOWN PT, R96, R84, 0x2, 0x1f ;  /* 0x08401f0054607f89 */ /* 0x00806800000e0000 */
[----:B------:R0:W2:Y:S08]  /*2470*/  SHFL.DOWN PT, R98, R85, 0x2, 0x1f ;  /* 0x08401f0055627f89 */ /* 0x0000b000000e0000 */
[----:B------:R-:W-:Y:S05]  /*2480*/  @P1 BRA `(.L_x_6356) ;  /* 0x0000000000101947 */ /* 0x000fea0003800000 */
[----:B------:R-:W-:Y:S02]  /*2490*/  MOV R2, R100 ;  /* 0x0000006400027202 */ /* 0x000fe40000000f00 */
[----:B------:R-:W-:-:S07]  /*24a0*/  MOV R94, 0x24c0 ;  /* 0x000024c0005e7802 */ /* 0x000fce0000000f00 */
[----:B012--5:R-:W-:Y:S05]  /*24b0*/  CALL.REL.NOINC `($__internal_53_$__cuda_sm20_rcp_rn_f32_slowpath) ;  /* 0x0000005c00847944 */ /* 0x027fea0003c00000 */
[----:B------:R-:W-:Y:S05]  /*24c0*/  BRA `(.L_x_6357) ;  /* 0x0000000000107947 */ /* 0x000fea0003800000 */
.L_x_6356:
[----:B------:R-:W3:Y:S02]  /*24d0*/  MUFU.RCP R0, R100 ;  /* 0x0000006400007308 */ /* 0x000ee40000001000 */
[----:B---3--:R-:W-:-:S04]  /*24e0*/  FFMA R2, R100, R0, -1 ;  /* 0xbf80000064027423 */ /* 0x008fc80000000000 */
[----:B------:R-:W-:-:S04]  /*24f0*/  FADD.FTZ R87, -R2, -RZ ;  /* 0x800000ff02577221 */ /* 0x000fc80000010100 */
[----:B------:R-:W-:-:S07]  /*2500*/  FFMA R0, R0, R87, R0 ;  /* 0x0000005700007223 */ /* 0x000fce0000000000 */
.L_x_6357:
[----:B------:R-:W-:Y:S05]  /*2510*/  BSYNC.RECONVERGENT B0 ;  /* 0x0000000000007941 */ /* 0x000fea0003800200 */
.L_x_6355:
        /* <DEDUP_REMOVED lines=20> */
[----:B-----5:R-:W-:Y:S05]  /*2660*/  CALL.REL.NOINC `($__internal_53_$__cuda_sm20_rcp_rn_f32_slowpath) ;  /* 0x0000005c00187944 */ /* 0x020fea0003c00000 */
[----:B------:R-:W-:Y:S05]  /*2670*/  BRA `(.L_x_6360) ;  /* 0x0000000000107947 */ /* 0x000fea0003800000 */
.L_x_6359:
[----:B------:R-:W0:Y:S02]  /*2680*/  MUFU.RCP R0, R87 ;  /* 0x0000005700007308 */ /* 0x000e240000001000 */
[----:B0-----:R-:W-:-:S04]  /*2690*/  FFMA R2, R87, R0, -1 ;  /* 0xbf80000057027423 */ /* 0x001fc80000000000 */
[----:B------:R-:W-:-:S04]  /*26a0*/  FADD.FTZ R85, -R2, -RZ ;  /* 0x800000ff02557221 */ /* 0x000fc80000010100 */
[----:B------:R-:W-:-:S07]  /*26b0*/  FFMA R0, R0, R85, R0 ;  /* 0x0000005500007223 */ /* 0x000fce0000000000 */
.L_x_6360:
[----:B------:R-:W-:Y:S05]  /*26c0*/  BSYNC.RECONVERGENT B0 ;  /* 0x0000000000007941 */ /* 0x000fea0003800200 */
.L_x_6358:
[----:B------:R-:W-:Y:S01]  /*26d0*/  FADD R2, R89, -R96 ;  /* 0x8000006059027221 */ /* 0x000fe20000000000 */
[----:B------:R-:W-:Y:S01]  /*26e0*/  FADD R85, R84, R88 ;  /* 0x0000005854557221 */ /* 0x000fe20000000000 */
[----:B------:R-:W-:Y:S01]  /*26f0*/  FMUL R84, R102, R96 ;  /* 0x0000006066547220 */ /* 0x000fe20000400000 */
[----:B------:R-:W0:Y:S01]  /*2700*/  LDC R88, c[0x0][0x3d8] ;  /* 0x0000f600ff587b82 */ /* 0x000e220000000800 */
[----:B------:R-:W-:Y:S01]  /*2710*/  FMUL R2, R2, R2 ;  /* 0x0000000202027220 */ /* 0x000fe20000400000 */
[----:B------:R-:W1:Y:S03]  /*2720*/  LDCU.64 UR4, c[0x0][0x3f8] ;  /* 0x00007f00ff0477ac */ /* 0x000e660008000a00 */
[----:B------:R-:W-:-:S03]  /*2730*/  FMUL R2, R100, R2 ;  /* 0x0000000264027220 */ /* 0x000fc60000400000 */
[----:B------:R-:W2:Y:S01]  /*2740*/  @P0 LDC.64 R86, c[0x0][0x398] ;  /* 0x0000e600ff560b82 */ /* 0x000ea20000000a00 */
[----:B------:R-:W-:-:S04]  /*2750*/  FMUL R2, R102, R2 ;  /* 0x0000000266027220 */ /* 0x000fc80000400000 */
[----:B------:R-:W-:-:S05]  /*2760*/  FFMA R2, R2, R0, R85 ;  /* 0x0000000002027223 */ /* 0x000fca0000000055 */
[----:B------:R-:W0:Y:S01]  /*2770*/  SHFL.IDX PT, R85, R2, RZ, 0x1f ;  /* 0x00001fff02557589 */ /* 0x000e2200000e0000 */
[----:B-1----:R-:W-:-:S04]  /*2780*/  UISETP.NE.U32.AND UP0, UPT, UR4, URZ, UPT ;  /* 0x000000ff0400728c */ /* 0x002fc8000bf05070 */
[----:B------:R-:W-:Y:S01]  /*2790*/  UISETP.NE.AND.EX UP0, UPT, UR5, URZ, UPT, UP0 ;  /* 0x000000ff0500728c */ /* 0x000fe2000bf05300 */
[----:B--2---:R-:W-:-:S04]  /*27a0*/  @P0 IMAD.WIDE R86, R80, 0x4, R86 ;  /* 0x0000000450560825 */ /* 0x004fc800078e0256 */
[----:B0-----:R-:W-:Y:S01]  /*27b0*/  FFMA R88, R85, 2.4414062863797880709e-05, R88 ;  /* 0x37cccccd55587823 */ /* 0x001fe20000000058 */
[----:B------:R-:W-:-:S04]  /*27c0*/  FFMA R85, R100, R89, R84 ;  /* 0x0000005964557223 */ /* 0x000fc80000000054 */
[C---:B------:R-:W-:Y:S01]  /*27d0*/  FSETP.GEU.AND P1, PT, |R88|.reuse, 1.175494350822287508e-38, PT ;  /* 0x008000005800780b */ /* 0x040fe20003f2e200 */
[----:B------:R-:W-:Y:S02]  /*27e0*/  FMUL R0, R85, R0 ;  /* 0x0000000055007220 */ /* 0x000fe40000400000 */
[----:B------:R-:W0:Y:S04]  /*27f0*/  @P0 LDC.64 R84, c[0x0][0x3a0] ;  /* 0x0000e800ff540b82 */ /* 0x000e280000000a00 */
[----:B------:R-:W1:Y:S06]  /*2800*/  SHFL.IDX PT, R0, R0, RZ, 0x1f ;  /* 0x00001fff00007589 */ /* 0x000e6c00000e0000 */
[----:B------:R-:W-:-:S04]  /*2810*/  @!P1 FMUL R88, R88, 16777216 ;  /* 0x4b80000058589820 */ /* 0x000fc80000400000 */
[----:B------:R-:W2:Y:S01]  /*2820*/  MUFU.RSQ R89, R88 ;  /* 0x0000005800597308 */ /* 0x000ea20000001400 */
[----:B0-----:R-:W-:Y:S01]  /*2830*/  @P0 IMAD.WIDE R84, R80, 0x4, R84 ;  /* 0x0000000450540825 */ /* 0x001fe200078e0254 */
[----:B-1----:R0:W-:Y:S03]  /*2840*/  @P0 STG.E desc[UR8][R86.64], R0 ;  /* 0x0000000056000986 */ /* 0x0021e6000c101908 */
[----:B--2---:R-:W-:-:S05]  /*2850*/  @!P1 FMUL R89, R89, 4096 ;  /* 0x4580000059599820 */ /* 0x004fca0000400000 */
[----:B------:R0:W-:Y:S01]  /*2860*/  @P0 STG.E desc[UR8][R84.64], R89 ;  /* 0x0000005954000986 */ /* 0x0001e2000c101908 */
[----:B------:R-:W-:Y:S05]  /*2870*/  BRA.U UP0, `(.L_x_6361) ;  /* 0x0000002500fc7547 */ /* 0x000fea000b800000 */
[----:B------:R-:W1:Y:S01]  /*2880*/  LDCU.U8 UR4, c[0x0][0x3c0] ;  /* 0x00007800ff0477ac */ /* 0x000e620008000000 */
[--C-:B------:R-:W-:Y:S01]  /*2890*/  FADD R224, R103, -R0.reuse ;  /* 0x8000000067e07221 */ /* 0x100fe20000000000 */
        /* <DEDUP_REMOVED lines=79> */
[----:B-1----:R-:W-:Y:S01]  /*2d90*/  ISETP.NE.AND P1, PT, RZ, UR4, PT ;  /* 0x00000004ff007c0c */ /* 0x002fe2000bf25270 */
[----:B------:R-:W0:Y:S01]  /*2da0*/  S2R R0, SR_TID.X ;  /* 0x0000000000007919 */ /* 0x000e220000002100 */
[----:B-----5:R-:W-:-:S02]  /*2db0*/  HADD2.F32 R87, -RZ, R115.H1_H1 ;  /* 0x30000073ff577230 */ /* 0x020fc40000004100 */
[C---:B------:R-:W-:Y:S01]  /*2dc0*/  FMUL R91, R89.reuse, R84 ;  /* 0x00000054595b7220 */ /* 0x040fe20000400000 */
[----:B------:R-:W-:Y:S01]  /*2dd0*/  HADD2.F32 R2, -RZ, R115.H0_H0 ;  /* 0x20000073ff027230 */ /* 0x000fe20000004100 */
[----:B------:R-:W1:Y:S01]  /*2de0*/  S2R R101, SR_CTAID.X ;  /* 0x0000000000657919 */ /* 0x000e620000002500 */
[--C-:B------:R-:W-:Y:S02]  /*2df0*/  HADD2.F32 R170, -RZ, R43.reuse.H1_H1 ;  /* 0x3000002bffaa7230 */ /* 0x100fe40000004100 */
[C---:B------:R-:W-:Y:S01]  /*2e00*/  FMUL R84, R89.reuse, R86 ;  /* 0x0000005659547220 */ /* 0x040fe20000400000 */
[C---:B------:R-:W-:Y:S01]  /*2e10*/  FMUL R173, R89.reuse, R100 ;  /* 0x0000006459ad7220 */ /* 0x040fe20000400000 */
[C---:B------:R-:W-:Y:S01]  /*2e20*/  FMUL R86, R89.reuse, R94 ;  /* 0x0000005e59567220 */ /* 0x040fe20000400000 */
[C---:B------:R-:W-:Y:S01]  /*2e30*/  FMUL R85, R89.reuse, R96 ;  /* 0x0000006059557220 */ /* 0x040fe20000400000 */
[----:B------:R-:W-:Y:S02]  /*2e40*/  HADD2.F32 R171, -RZ, R43.H0_H0 ;  /* 0x2000002bffab7230 */ /* 0x000fe40000004100 */
[----:B------:R-:W-:Y:S01]  /*2e50*/  FMUL R174, R89, R98 ;  /* 0x0000006259ae7220 */ /* 0x000fe20000400000 */
        /* <DEDUP_REMOVED lines=74> */
[----:B------:R-:W-:Y:S01]  /*3300*/  @P1 FADD R2, R2, 1 ;  /* 0x3f80000002021421 */ /* 0x000fe20000000000 */
[----:B------:R-:W-:Y:S01]  /*3310*/  FMUL R107, R89, R172 ;  /* 0x000000ac596b7220 */ /* 0x000fe20000400000 */
[----:B------:R-:W-:Y:S01]  /*3320*/  FFMA R87, R173, R87, R170 ;  /* 0x00000057ad577223 */ /* 0x000fe200000000aa */
[----:B------:R-:W-:-:S02]  /*3330*/  HADD2.F32 R89, -RZ, R113.H0_H0 ;  /* 0x20000071ff597230 */ /* 0x000fc40000004100 */
[----:B------:R-:W-:Y:S01]  /*3340*/  FFMA R2, R174, R2, R171 ;  /* 0x00000002ae027223 */ /* 0x000fe200000000ab */
[----:B------:R-:W-:Y:S01]  /*3350*/  HADD2.F32 R173, -RZ, R113.H1_H1 ;  /* 0x30000071ffad7230 */ /* 0x000fe20000004100 */
[----:B0-----:R-:W-:Y:S01]  /*3360*/  LOP3.LUT R103, R0, 0x7f, RZ, 0xc0, !PT ;  /* 0x0000007f00677812 */ /* 0x001fe200078ec0ff */
[--C-:B------:R-:W-:Y:S02]  /*3370*/  HADD2.F32 R171, -RZ, R41.reuse.H0_H0 ;  /* 0x20000029ffab7230 */ /* 0x100fe40000004100 */
[----:B------:R-:W-:Y:S01]  /*3380*/  @P1 FADD R89, R89, 1 ;  /* 0x3f80000059591421 */ /* 0x000fe20000000000 */
[----:B------:R-:W-:Y:S02]  /*3390*/  HADD2.F32 R170, -RZ, R114.H1_H1 ;  /* 0x30000072ffaa7230 */ /* 0x000fe40000004100 */
[----:B------:R-:W-:Y:S01]  /*33a0*/  @P1 FADD R173, R173, 1 ;  /* 0x3f800000adad1421 */ /* 0x000fe20000000000 */
[----:B------:R-:W-:Y:S02]  /*33b0*/  HADD2.F32 R175, -RZ, R41.H1_H1 ;  /* 0x30000029ffaf7230 */ /* 0x000fe40000004100 */
[----:B------:R-:W-:Y:S01]  /*33c0*/  FFMA R84, R84, R89, R171 ;  /* 0x0000005954547223 */ /* 0x000fe200000000ab */
[----:B------:R-:W-:-:S02]  /*33d0*/  HADD2.F32 R172, -RZ, R42.H1_H1 ;  /* 0x3000002affac7230 */ /* 0x000fc40000004100 */
[----:B------:R-:W-:Y:S01]  /*33e0*/  @P1 FADD R170, R170, 1 ;  /* 0x3f800000aaaa1421 */ /* 0x000fe20000000000 */
[----:B-1----:R-:W-:Y:S01]  /*33f0*/  SHF.L.U32 R176, R101, 0x7, RZ ;  /* 0x0000000765b07819 */ /* 0x002fe200000006ff */
[----:B------:R-:W-:Y:S01]  /*3400*/  FFMA R89, R90, R173, R175 ;  /* 0x000000ad5a597223 */ /* 0x000fe200000000af */
[----:B------:R-:W-:Y:S02]  /*3410*/  HADD2.F32 R90, -RZ, R112.H1_H1 ;  /* 0x30000070ff5a7230 */ /* 0x000fe40000004100 */
[----:B------:R-:W-:Y:S01]  /*3420*/  FFMA R85, R85, R170, R172 ;  /* 0x000000aa55557223 */ /* 0x000fe200000000ac */
[----:B------:R-:W-:Y:S01]  /*3430*/  HADD2.F32 R170, -RZ, R40.H1_H1 ;  /* 0x30000028ffaa7230 */ /* 0x000fe20000004100 */
[----:B------:R-:W-:Y:S01]  /*3440*/  LOP3.LUT R103, R103, 0x180, R176, 0xf8, !PT ;  /* 0x0000018067677812 */ /* 0x000fe200078ef8b0 */
[----:B------:R-:W-:Y:S02]  /*3450*/  HADD2.F32 R172, -RZ, R7.H0_H0 ;  /* 0x20000007ffac7230 */ /* 0x000fe40000004100 */
[----:B------:R-:W-:Y:S01]  /*3460*/  @P1 FADD R90, R90, 1 ;  /* 0x3f8000005a5a1421 */ /* 0x000fe20000000000 */
[----:B------:R-:W-:-:S02]  /*3470*/  HADD2.F32 R174, -RZ, R47.H0_H0 ;  /* 0x2000002fffae7230 */ /* 0x000fc40000004100 */
[----:B------:R-:W-:Y:S02]  /*3480*/  HADD2.F32 R176, -RZ, R7.H1_H1 ;  /* 0x30000007ffb07230 */ /* 0x000fe40000004100 */
[----:B------:R-:W-:Y:S01]  /*3490*/  @P1 FADD R172, R172, 1 ;  /* 0x3f800000acac1421 */ /* 0x000fe20000000000 */
[----:B------:R-:W-:Y:S01]  /*34a0*/  FFMA R91, R91, R90, R170 ;  /* 0x0000005a5b5b7223 */ /* 0x000fe200000000aa */
[----:B------:R-:W-:Y:S02]  /*34b0*/  HADD2.F32 R170, -RZ, R5.H1_H1 ;  /* 0x30000005ffaa7230 */ /* 0x000fe40000004100 */
[----:B------:R-:W-:Y:S01]  /*34c0*/  FFMA R90, R93, R172, R174 ;  /* 0x000000ac5d5a7223 */ /* 0x000fe200000000ae */
[----:B------:R-:W-:Y:S02]  /*34d0*/  HADD2.F32 R171, -RZ, R112.H0_H0 ;  /* 0x20000070ffab7230 */ /* 0x000fe40000004100 */
[----:B------:R-:W-:Y:S01]  /*34e0*/  @P1 FADD R176, R176, 1 ;  /* 0x3f800000b0b01421 */ /* 0x000fe20000000000 */
[----:B------:R-:W-:-:S02]  /*34f0*/  HADD2.F32 R178, -RZ, R47.H1_H1 ;  /* 0x3000002fffb27230 */ /* 0x000fc40000004100 */
[----:B------:R-:W-:Y:S01]  /*3500*/  @P1 FADD R170, R170, 1 ;  /* 0x3f800000aaaa1421 */ /* 0x000fe20000000000 */
[----:B------:R-:W-:Y:S02]  /*3510*/  HADD2.F32 R172, -RZ, R45.H1_H1 ;  /* 0x3000002dffac7230 */ /* 0x000fe40000004100 */
[----:B------:R-:W-:Y:S01]  /*3520*/  @P1 FADD R171, R171, 1 ;  /* 0x3f800000abab1421 */ /* 0x000fe20000000000 */
[----:B------:R-:W-:Y:S02]  /*3530*/  HADD2.F32 R173, -RZ, R40.H0_H0 ;  /* 0x20000028ffad7230 */ /* 0x000fe40000004100 */
[----:B------:R-:W-:Y:S01]  /*3540*/  FFMA R93, R169, R176, R178 ;  /* 0x000000b0a95d7223 */ /* 0x000fe200000000b2 */
[----:B------:R-:W-:Y:S02]  /*3550*/  HADD2.F32 R169, -RZ, R5.H0_H0 ;  /* 0x20000005ffa97230 */ /* 0x000fe40000004100 */
[----:B------:R-:W-:Y:S01]  /*3560*/  FFMA R97, R97, R170, R172 ;  /* 0x000000aa61617223 */ /* 0x000fe200000000ac */
[----:B------:R-:W-:-:S02]  /*3570*/  HADD2.F32 R170, -RZ, R4.H1_H1 ;  /* 0x30000004ffaa7230 */ /* 0x000fc40000004100 */
[----:B------:R-:W-:Y:S01]  /*3580*/  FFMA R88, R88, R171, R173 ;  /* 0x000000ab58587223 */ /* 0x000fe200000000ad */
[----:B------:R-:W-:Y:S02]  /*3590*/  HADD2.F32 R171, -RZ, R45.H0_H0 ;  /* 0x2000002dffab7230 */ /* 0x000fe40000004100 */
[----:B------:R-:W-:Y:S01]  /*35a0*/  @P1 FADD R169, R169, 1 ;  /* 0x3f800000a9a91421 */ /* 0x000fe20000000000 */
[----:B------:R-:W-:Y:S02]  /*35b0*/  HADD2.F32 R172, -RZ, R44.H1_H1 ;  /* 0x3000002cffac7230 */ /* 0x000fe40000004100 */
[----:B------:R-:W-:Y:S01]  /*35c0*/  @P1 FADD R170, R170, 1 ;  /* 0x3f800000aaaa1421 */ /* 0x000fe20000000000 */
        /* <DEDUP_REMOVED lines=13> */
[----:B------:R-:W-:Y:S01]  /*36a0*/  FFMA R143, R143, R170, R172 ;  /* 0x000000aa8f8f7223 */ /* 0x000fe200000000ac */
[----:B------:R-:W-:Y:S02]  /*36b0*/  HADD2.F32 R170, -RZ, R15.H1_H1 ;  /* 0x3000000fffaa7230 */ /* 0x000fe40000004100 */
[----:B------:R-:W-:Y:S01]  /*36c0*/  FFMA R95, R95, R174, R176 ;  /* 0x000000ae5f5f7223 */ /* 0x000fe200000000b0 */
        /* <DEDUP_REMOVED lines=14> */
[----:B------:R-:W-:Y:S02]  /*37b0*/  HADD2.F32 R174, -RZ, R14.H1_H1 ;  /* 0x3000000effae7230 */ /* 0x000fe40000004100 */
[----:B------:R-:W-:Y:S01]  /*37c0*/  @P1 FADD R169, R169, 1 ;  /* 0x3f800000a9a91421 */ /* 0x000fe20000000000 */
[----:B------:R-:W-:Y:S02]  /*37d0*/  HADD2.F32 R175, -RZ, R46.H0_H0 ;  /* 0x2000002effaf7230 */ /* 0x000fe40000004100 */
[----:B------:R-:W-:Y:S01]  /*37e0*/  @P1 FADD R170, R170, 1 ;  /* 0x3f800000aaaa1421 */ /* 0x000fe20000000000 */
[----:B------:R-:W-:-:S02]  /*37f0*/  HADD2.F32 R171, -RZ, R48.H0_H0 ;  /* 0x20000030ffab7230 */ /* 0x000fc40000004100 */
[----:B------:R-:W-:Y:S01]  /*3800*/  @P1 FADD R174, R174, 1 ;  /* 0x3f800000aeae1421 */ /* 0x000fe20000000000 */
[----:B------:R-:W-:Y:S02]  /*3810*/  HADD2.F32 R172, -RZ, R53.H1_H1 ;  /* 0x30000035ffac7230 */ /* 0x000fe40000004100 */
[----:B------:R-:W-:Y:S01]  /*3820*/  FFMA R92, R92, R173, R175 ;  /* 0x000000ad5c5c7223 */ /* 0x000fe200000000af */
        /* <DEDUP_REMOVED lines=10> */
[----:B------:R-:W-:Y:S02]  /*38d0*/  HADD2.F32 R175, -RZ, R51.H0_H0 ;  /* 0x20000033ffaf7230 */ /* 0x000fe40000004100 */
        /* <DEDUP_REMOVED lines=16> */
[----:B------:R-:W-:Y:S02]  /*39e0*/  HADD2.F32 R176, -RZ, R18.H1_H1 ;  /* 0x30000012ffb07230 */ /* 0x000fe40000004100 */
[----:B------:R-:W-:Y:S01]  /*39f0*/  @P1 FADD R173, R173, 1 ;  /* 0x3f800000adad1421 */ /* 0x000fe20000000000 */
[----:B------:R-:W-:-:S02]  /*3a00*/  HADD2.F32 R175, -RZ, R50.H0_H0 ;  /* 0x20000032ffaf7230 */ /* 0x000fc40000004100 */
[----:B------:R-:W-:Y:S01]  /*3a10*/  @P1 FADD R169, R169, 1 ;  /* 0x3f800000a9a91421 */ /* 0x000fe20000000000 */
        /* <DEDUP_REMOVED lines=8> */
[----:B------:R-:W-:Y:S01]  /*3aa0*/  FFMA R153, R153, R172, R174 ;  /* 0x000000ac99997223 */ /* 0x000fe200000000ae */
[----:B------:R-:W-:Y:S02]  /*3ab0*/  HADD2.F32 R173, -RZ, R8.H1_H1 ;  /* 0x30000008ffad7230 */ /* 0x000fe40000004100 */
[----:B------:R-:W-:Y:S01]  /*3ac0*/  FFMA R155, R155, R176, R178 ;  /* 0x000000b09b9b7223 */ /* 0x000fe200000000b2 */
[----:B------:R-:W-:Y:S02]  /*3ad0*/  HADD2.F32 R169, -RZ, R57.H0_H0 ;  /* 0x20000039ffa97230 */ /* 0x000fe40000004100 */
[----:B------:R-:W-:Y:S01]  /*3ae0*/  @P1 FADD R159, R159, 1 ;  /* 0x3f8000009f9f1421 */ /* 0x000fe20000000000 */
[----:B------:R-:W-:Y:S02]  /*3af0*/  HADD2.F32 R172, -RZ, R16.H1_H1 ;  /* 0x30000010ffac7230 */ /* 0x000fe40000004100 */
[----:B------:R-:W-:Y:S01]  /*3b00*/  @P1 FADD R173, R173, 1 ;  /* 0x3f800000adad1421 */ /* 0x000fe20000000000 */
[----:B------:R-:W-:-:S02]  /*3b10*/  HADD2.F32 R176, -RZ, R23.H1_H1 ;  /* 0x30000017ffb07230 */ /* 0x000fc40000004100 */
[----:B------:R-:W-:Y:S01]  /*3b20*/  FFMA R154, R154, R159, R169 ;  /* 0x0000009f9a9a7223 */ /* 0x000fe200000000a9 */
[----:B------:R-:W-:Y:S02]  /*3b30*/  HADD2.F32 R175, -RZ, R48.H1_H1 ;  /* 0x30000030ffaf7230 */ /* 0x000fe40000004100 */
[----:B------:R-:W-:Y:S01]  /*3b40*/  @P1 FADD R172, R172, 1 ;  /* 0x3f800000acac1421 */ /* 0x000fe20000000000 */
[----:B------:R-:W-:Y:S02]  /*3b50*/  HADD2.F32 R174, -RZ, R56.H1_H1 ;  /* 0x30000038ffae7230 */ /* 0x000fe40000004100 */
        /* <DEDUP_REMOVED lines=31> */
[----:B------:R-:W-:Y:S02]  /*3d50*/  HADD2.F32 R174, -RZ, R60.H1_H1 ;  /* 0x3000003cffae7230 */ /* 0x000fe40000004100 */
        /* <DEDUP_REMOVED lines=14> */
[----:B------:R-:W-:Y:S01]  /*3e40*/  FFMA R144, R144, R159, R169 ;  /* 0x0000009f90907223 */ /* 0x000fe200000000a9 */
[----:B------:R-:W-:Y:S02]  /*3e50*/  HADD2.F32 R177, -RZ, R114.H0_H0 ;  /* 0x20000072ffb17230 */ /* 0x000fe40000004100 */
[----:B------:R-:W-:Y:S01]  /*3e60*/  @P1 FADD R176, R176, 1 ;  /* 0x3f800000b0b01421 */ /* 0x000fe20000000000 */
[----:B------:R-:W-:Y:S02]  /*3e70*/  HADD2.F32 R174, -RZ, R26.H0_H0 ;  /* 0x2000001affae7230 */ /* 0x000fe40000004100 */
[----:B------:R-:W-:Y:S01]  /*3e80*/  @P1 FADD R139, R139, 1 ;  /* 0x3f8000008b8b1421 */ /* 0x000fe20000000000 */
[----:B------:R-:W-:-:S02]  /*3e90*/  HADD2.F32 R178, -RZ, R65.H0_H0 ;  /* 0x20000041ffb27230 */ /* 0x000fc40000004100 */
[----:B------:R-:W-:Y:S01]  /*3ea0*/  @P1 FADD R177, R177, 1 ;  /* 0x3f800000b1b11421 */ /* 0x000fe20000000000 */
[----:B------:R-:W-:Y:S02]  /*3eb0*/  HADD2.F32 R171, -RZ, R22.H0_H0 ;  /* 0x20000016ffab7230 */ /* 0x000fe40000004100 */
[----:B------:R-:W-:Y:S01]  /*3ec0*/  @P1 FADD R174, R174, 1 ;  /* 0x3f800000aeae1421 */ /* 0x000fe20000000000 */
[----:B------:R-:W-:Y:S02]  /*3ed0*/  HADD2.F32 R159, -RZ, R65.H1_H1 ;  /* 0x30000041ff9f7230 */ /* 0x000fe40000004100 */
        /* <DEDUP_REMOVED lines=10> */
[----:B------:R-:W-:Y:S01]  /*3f80*/  FFMA R148, R148, R171, R173 ;  /* 0x000000ab94947223 */ /* 0x000fe200000000ad */
[----:B------:R-:W-:-:S02]  /*3f90*/  HADD2.F32 R177, -RZ, R10.H1_H1 ;  /* 0x3000000affb17230 */ /* 0x000fc40000004100 */
        /* <DEDUP_REMOVED lines=8> */
[----:B------:R-:W-:Y:S01]  /*4020*/  FFMA R131, R128, R131, R133 ;  /* 0x0000008380837223 */ /* 0x000fe20000000085 */
[----:B------:R-:W-:Y:S02]  /*4030*/  HADD2.F32 R159, -RZ, R71.H1_H1 ;  /* 0x30000047ff9f7230 */ /* 0x000fe40000004100 */
[----:B------:R-:W-:Y:S01]  /*4040*/  @P1 FADD R171, R171, 1 ;  /* 0x3f800000abab1421 */ /* 0x000fe20000000000 */
[----:B------:R-:W-:Y:S02]  /*4050*/  HADD2.F32 R179, -RZ, R50.H1_H1 ;  /* 0x30000032ffb37230 */ /* 0x000fe40000004100 */
[----:B------:R-:W-:Y:S01]  /*4060*/  @P1 FADD R182, R182, 1 ;  /* 0x3f800000b6b61421 */ /* 0x000fe20000000000 */
[----:B------:R-:W-:Y:S02]  /*4070*/  HADD2.F32 R180, -RZ, R64.H0_H0 ;  /* 0x20000040ffb47230 */ /* 0x000fe40000004100 */
[----:B------:R-:W-:Y:S01]  /*4080*/  FFMA R133, R126, R139, R159 ;  /* 0x0000008b7e857223 */ /* 0x000fe2000000009f */
[----:B------:R-:W-:-:S02]  /*4090*/  HADD2.F32 R173, -RZ, R67.H1_H1 ;  /* 0x30000043ffad7230 */ /* 0x000fc40000004100 */
[----:B------:R-:W-:Y:S01]  /*40a0*/  FFMA R140, R140, R177, R179 ;  /* 0x000000b18c8c7223 */ /* 0x000fe200000000b3 */
[----:B------:R-:W-:Y:S02]  /*40b0*/  HADD2.F32 R184, -RZ, R71.H0_H0 ;  /* 0x20000047ffb87230 */ /* 0x000fe40000004100 */
[----:B------:R-:W-:Y:S01]  /*40c0*/  FFMA R178, R129, R178, R180 ;  /* 0x000000b281b27223 */ /* 0x000fe200000000b4 */
[----:B------:R-:W-:Y:S02]  /*40d0*/  HADD2.F32 R169, -RZ, R26.H1_H1 ;  /* 0x3000001affa97230 */ /* 0x000fe40000004100 */
[----:B------:R-:W-:Y:S01]  /*40e0*/  FFMA R136, R136, R171, R173 ;  /* 0x000000ab88887223 */ /* 0x000fe200000000ad */
[----:B------:R-:W-:Y:S02]  /*40f0*/  HADD2.F32 R139, -RZ, R30.H1_H1 ;  /* 0x3000001eff8b7230 */ /* 0x000fe40000004100 */
[----:B------:R-:W-:Y:S01]  /*4100*/  FFMA R180, R127, R182, R184 ;  /* 0x000000b67fb47223 */ /* 0x000fe200000000b8 */
[----:B------:R-:W-:-:S02]  /*4110*/  HADD2.F32 R177, -RZ, R15.H0_H0 ;  /* 0x2000000fffb17230 */ /* 0x000fc40000004100 */
[----:B------:R-:W-:Y:S01]  /*4120*/  @P1 FADD R169, R169, 1 ;  /* 0x3f800000a9a91421 */ /* 0x000fe20000000000 */
[----:B------:R-:W-:Y:S02]  /*4130*/  HADD2.F32 R171, -RZ, R66.H1_H1 ;  /* 0x30000042ffab7230 */ /* 0x000fe40000004100 */
[----:B------:R-:W-:Y:S01]  /*4140*/  @P1 FADD R139, R139, 1 ;  /* 0x3f8000008b8b1421 */ /* 0x000fe20000000000 */
[----:B------:R-:W-:Y:S02]  /*4150*/  HADD2.F32 R129, -RZ, R70.H1_H1 ;  /* 0x30000046ff817230 */ /* 0x000fe40000004100 */
[----:B------:R-:W-:Y:S01]  /*4160*/  @P1 FADD R177, R177, 1 ;  /* 0x3f800000b1b11421 */ /* 0x000fe20000000000 */
[--C-:B------:R-:W-:Y:S02]  /*4170*/  HADD2.F32 R184, -RZ, R29.reuse.H0_H0 ;  /* 0x2000001dffb87230 */ /* 0x100fe40000004100 */
[----:B------:R-:W-:Y:S01]  /*4180*/  FFMA R132, R132, R169, R171 ;  /* 0x000000a984847223 */ /* 0x000fe200000000ab */
[----:B------:R-:W-:-:S02]  /*4190*/  HADD2.F32 R159, -RZ, R29.H1_H1 ;  /* 0x3000001dff9f7230 */ /* 0x000fc40000004100 */
        /* <DEDUP_REMOVED lines=8> */
[----:B------:R-:W-:Y:S01]  /*4220*/  @P1 FADD R188, R188, 1 ;  /* 0x3f800000bcbc1421 */ /* 0x000fe20000000000 */
[----:B------:R-:W-:Y:S02]  /*4230*/  HADD2.F32 R127, -RZ, R69.H1_H1 ;  /* 0x30000045ff7f7230 */ /* 0x000fe40000004100 */
[----:B------:R-:W-:Y:S01]  /*4240*/  @P1 FADD R182, R182, 1 ;  /* 0x3f800000b6b61421 */ /* 0x000fe20000000000 */
[--C-:B------:R-:W-:Y:S02]  /*4250*/  HADD2.F32 R186, -RZ, R28.reuse.H0_H0 ;  /* 0x2000001cffba7230 */ /* 0x100fe40000004100 */
        /* <DEDUP_REMOVED lines=8> */
[----:B------:R-:W-:Y:S01]  /*42e0*/  FFMA R188, R119, R188, R124 ;  /* 0x000000bc77bc7223 */ /* 0x000fe2000000007c */
[--C-:B------:R-:W-:Y:S02]  /*42f0*/  HADD2.F32 R122, -RZ, R68.reuse.H0_H0 ;  /* 0x20000044ff7a7230 */ /* 0x100fe40000004100 */
[----:B------:R-:W-:Y:S01]  /*4300*/  FFMA R182, R125, R182, R128 ;  /* 0x000000b67db67223 */ /* 0x000fe20000000080 */
[----:B------:R-:W-:-:S02]  /*4310*/  HADD2.F32 R123, -RZ, R68.H1_H1 ;  /* 0x30000044ff7b7230 */ /* 0x000fc40000004100 */
[----:B------:R-:W-:Y:S01]  /*4320*/  @P1 FADD R179, R179, 1 ;  /* 0x3f800000b3b31421 */ /* 0x000fe20000000000 */
        /* <DEDUP_REMOVED lines=8> */
[----:B------:R-:W-:Y:S02]  /*43b0*/  HADD2.F32 R125, -RZ, R75.H1_H1 ;  /* 0x3000004bff7d7230 */ /* 0x000fe40000004100 */
[----:B------:R-:W-:Y:S01]  /*43c0*/  @P1 FADD R177, R177, 1 ;  /* 0x3f800000b1b11421 */ /* 0x000fe20000000000 */
[----:B------:R-:W-:Y:S02]  /*43d0*/  HADD2.F32 R194, -RZ, R32.H0_H0 ;  /* 0x20000020ffc27230 */ /* 0x000fe40000004100 */
[----:B------:R-:W-:Y:S01]  /*43e0*/  FFMA R179, R110, R179, R119 ;  /* 0x000000b36eb37223 */ /* 0x000fe20000000077 */
[--C-:B------:R-:W-:Y:S02]  /*43f0*/  HADD2.F32 R120, -RZ, R74.reuse.H0_H0 ;  /* 0x2000004aff787230 */ /* 0x100fe40000004100 */
[----:B------:R-:W-:Y:S01]  /*4400*/  FFMA R171, R118, R171, R125 ;  /* 0x000000ab76ab7223 */ /* 0x000fe2000000007d */
[----:B------:R-:W-:-:S02]  /*4410*/  HADD2.F32 R121, -RZ, R74.H1_H1 ;  /* 0x3000004aff797230 */ /* 0x000fc40000004100 */
[----:B------:R-:W-:Y:S01]  /*4420*/  @P1 FADD R194, R194, 1 ;  /* 0x3f800000c2c21421 */ /* 0x000fe20000000000 */
[----:B------:R-:W-:Y:S02]  /*4430*/  HADD2.F32 R192, -RZ, R33.H0_H0 ;  /* 0x20000021ffc07230 */ /* 0x000fe40000004100 */
[----:B------:R-:W-:Y:S01]  /*4440*/  FFMA R190, R117, R190, R120 ;  /* 0x000000be75be7223 */ /* 0x000fe20000000078 */
[----:B------:R-:W-:Y:S02]  /*4450*/  HADD2.F32 R110, -RZ, R72.H0_H0 ;  /* 0x20000048ff6e7230 */ /* 0x000fe40000004100 */
[----:B------:R-:W-:Y:S01]  /*4460*/  FFMA R177, R116, R177, R121 ;  /* 0x000000b174b17223 */ /* 0x000fe20000000079 */
[----:B------:R-:W-:Y:S02]  /*4470*/  HADD2.F32 R118, -RZ, R73.H0_H0 ;  /* 0x20000049ff767230 */ /* 0x000fe40000004100 */
[----:B------:R-:W-:Y:S01]  /*4480*/  @P1 FADD R192, R192, 1 ;  /* 0x3f800000c0c01421 */ /* 0x000fe20000000000 */
[----:B------:R-:W-:-:S02]  /*4490*/  HADD2.F32 R117, -RZ, R39.H0_H0 ;  /* 0x20000027ff757230 */ /* 0x000fc40000004100 */
[----:B------:R-:W-:Y:S01]  /*44a0*/  FFMA R194, R109, R194, R110 ;  /* 0x000000c26dc27223 */ /* 0x000fe2000000006e */
[----:B------:R-:W-:Y:S01]  /*44b0*/  HADD2.F32 R116, -RZ, R39.H1_H1 ;  /* 0x30000027ff747230 */ /* 0x000fe20000004100 */
[----:B------:R-:W0:Y:S01]  /*44c0*/  LDC.U8 R110, c[0x0][0x404] ;  /* 0x00010100ff6e7b82 */ /* 0x000e220000000000 */
[----:B------:R-:W-:Y:S01]  /*44d0*/  FFMA R192, R111, R192, R118 ;  /* 0x000000c06fc07223 */ /* 0x000fe20000000076 */
[----:B------:R-:W-:Y:S02]  /*44e0*/  HADD2.F32 R181, -RZ, R32.H1_H1 ;  /* 0x30000020ffb57230 */ /* 0x000fe40000004100 */
[----:B------:R-:W-:Y:S01]  /*44f0*/  @P1 FADD R117, R117, 1 ;  /* 0x3f80000075751421 */ /* 0x000fe20000000000 */
[--C-:B------:R-:W-:Y:S02]  /*4500*/  HADD2.F32 R119, -RZ, R79.reuse.H0_H0 ;  /* 0x2000004fff777230 */ /* 0x100fe40000004100 */
[----:B------:R-:W-:Y:S01]  /*4510*/  @P1 FADD R116, R116, 1 ;  /* 0x3f80000074741421 */ /* 0x000fe20000000000 */
[----:B------:R-:W-:-:S02]  /*4520*/  HADD2.F32 R118, -RZ, R79.H1_H1 ;  /* 0x3000004fff767230 */ /* 0x000fc40000004100 */
[----:B------:R-:W-:Y:S01]  /*4530*/  @P1 FADD R181, R181, 1 ;  /* 0x3f800000b5b51421 */ /* 0x000fe20000000000 */
[----:B------:R-:W-:Y:S02]  /*4540*/  HADD2.F32 R111, -RZ, R72.H1_H1 ;  /* 0x30000048ff6f7230 */ /* 0x000fe40000004100 */
[----:B------:R-:W-:Y:S01]  /*4550*/  FFMA R196, R106, R117, R119 ;  /* 0x000000756ac47223 */ /* 0x000fe20000000077 */
[----:B------:R-:W-:Y:S02]  /*4560*/  HADD2.F32 R106, -RZ, R38.H1_H1 ;  /* 0x30000026ff6a7230 */ /* 0x000fe40000004100 */
[----:B------:R-:W-:Y:S01]  /*4570*/  FFMA R187, R107, R116, R118 ;  /* 0x000000746bbb7223 */ /* 0x000fe20000000076 */
[----:B------:R-:W-:Y:S02]  /*4580*/  HADD2.F32 R107, -RZ, R37.H0_H0 ;  /* 0x20000025ff6b7230 */ /* 0x000fe40000004100 */
[----:B------:R-:W-:Y:S01]  /*4590*/  FFMA R181, R108, R181, R111 ;  /* 0x000000b56cb57223 */ /* 0x000fe2000000006f */
[----:B------:R-:W-:-:S02]  /*45a0*/  HADD2.F32 R108, -RZ, R78.H1_H1 ;  /* 0x3000004eff6c7230 */ /* 0x000fc40000004100 */
[----:B------:R-:W-:Y:S01]  /*45b0*/  @P1 FADD R106, R106, 1 ;  /* 0x3f8000006a6a1421 */ /* 0x000fe20000000000 */
[----:B------:R-:W-:Y:S02]  /*45c0*/  HADD2.F32 R109, -RZ, R77.H0_H0 ;  /* 0x2000004dff6d7230 */ /* 0x000fe40000004100 */
[----:B------:R-:W-:Y:S01]  /*45d0*/  @P1 FADD R107, R107, 1 ;  /* 0x3f8000006b6b1421 */ /* 0x000fe20000000000 */
[----:B------:R-:W-:Y:S02]  /*45e0*/  HADD2.F32 R111, -RZ, R38.H0_H0 ;  /* 0x20000026ff6f7230 */ /* 0x000fe40000004100 */
[----:B------:R-:W-:Y:S01]  /*45f0*/  FFMA R185, R105, R106, R108 ;  /* 0x0000006a69b97223 */ /* 0x000fe2000000006c */
[--C-:B------:R-:W-:Y:S02]  /*4600*/  HADD2.F32 R105, -RZ, R36.reuse.H0_H0 ;  /* 0x20000024ff697230 */ /* 0x100fe40000004100 */
[----:B------:R-:W-:Y:S01]  /*4610*/  FFMA R198, R100, R107, R109 ;  /* 0x0000006b64c67223 */ /* 0x000fe2000000006d */
[----:B------:R-:W-:Y:S01]  /*4620*/  HADD2.F32 R109, -RZ, R37.H1_H1 ;  /* 0x30000025ff6d7230 */ /* 0x000fe20000004100 */
[----:B------:R-:W1:Y:S01]  /*4630*/  LDC.64 R120, c[0x0][0x3c8] ;  /* 0x0000f200ff787b82 */ /* 0x000e620000000a00 */
[----:B------:R-:W-:-:S02]  /*4640*/  HADD2.F32 R100, -RZ, R36.H1_H1 ;  /* 0x30000024ff647230 */ /* 0x000fc40000004100 */
[----:B------:R-:W-:Y:S01]  /*4650*/  @P1 FADD R111, R111, 1 ;  /* 0x3f8000006f6f1421 */ /* 0x000fe20000000000 */
[----:B------:R-:W-:Y:S01]  /*4660*/  @P1 FADD R105, R105, 1 ;  /* 0x3f80000069691421 */ /* 0x000fe20000000000 */
[----:B------:R-:W-:Y:S01]  /*4670*/  @P1 FADD R109, R109, 1 ;  /* 0x3f8000006d6d1421 */ /* 0x000fe20000000000 */
[----:B------:R-:W-:Y:S02]  /*4680*/  HADD2.F32 R117, -RZ, R78.H0_H0 ;  /* 0x2000004eff757230 */ /* 0x000fe40000004100 */
[----:B------:R-:W-:Y:S01]  /*4690*/  @P1 FADD R100, R100, 1 ;  /* 0x3f80000064641421 */ /* 0x000fe20000000000 */
[----:B0-----:R-:W-:Y:S01]  /*46a0*/  ISETP.NE.AND P1, PT, R110, RZ, PT ;  /* 0x000000ff6e00720c */ /* 0x001fe20003f25270 */
[----:B------:R-:W-:Y:S02]  /*46b0*/  IMAD R123, R80, 0x1400, R103 ;  /* 0x00001400507b7824 */ /* 0x000fe400078e0267 */
[----:B------:R-:W-:Y:S01]  /*46c0*/  FFMA R200, R104, R111, R117 ;  /* 0x0000006f68c87223 */ /* 0x000fe20000000075 */
[----:B------:R-:W-:-:S02]  /*46d0*/  HADD2.F32 R111, -RZ, R77.H1_H1 ;  /* 0x3000004dff6f7230 */ /* 0x000fc40000004100 */
[--C-:B------:R-:W-:Y:S01]  /*46e0*/  HADD2.F32 R104, -RZ, R76.reuse.H1_H1 ;  /* 0x3000004cff687230 */ /* 0x100fe20000004100 */
[C---:B------:R-:W-:Y:S01]  /*46f0*/  IADD3 R119, PT, PT, R123.reuse, 0x1000, RZ ;  /* 0x000010007b777810 */ /* 0x040fe20007ffe0ff */
[----:B------:R-:W-:Y:S02]  /*4700*/  HADD2.F32 R107, -RZ, R76.H0_H0 ;  /* 0x2000004cff6b7230 */ /* 0x000fe40000004100 */
[----:B------:R-:W-:Y:S01]  /*4710*/  FFMA R183, R98, R109, R111 ;  /* 0x0000006d62b77223 */ /* 0x000fe2000000006f */
[----:B------:R-:W-:Y:S01]  /*4720*/  IADD3 R117, PT, PT, R123, 0xe00, RZ ;  /* 0x00000e007b757810 */ /* 0x000fe20007ffe0ff */
[----:B------:R-:W-:Y:S01]  /*4730*/  FFMA R100, R99, R100, R104 ;  /* 0x0000006463647223 */ /* 0x000fe20000000068 */
[----:B------:R-:W-:Y:S01]  /*4740*/  IADD3 R111, PT, PT, R123, 0xc00, RZ ;  /* 0x00000c007b6f7810 */ /* 0x000fe20007ffe0ff */
        /* <DEDUP_REMOVED lines=10> */
[C---:B------:R-:W-:Y:S01]  /*47f0*/  IADD3 R125, PT, PT, R123.reuse, 0x400, RZ ;  /* 0x000004007b7d7810 */ /* 0x040fe20007ffe0ff */
[-C--:B------:R-:W-:Y:S01]  /*4800*/  @P1 FMUL R92, R92, R3.reuse ;  /* 0x000000035c5c1220 */ /* 0x080fe20000400000 */
[----:B------:R-:W-:Y:S01]  /*4810*/  IADD3 R127, PT, PT, R123, 0x600, RZ ;  /* 0x000006007b7f7810 */ /* 0x000fe20007ffe0ff */
[-C--:B------:R-:W-:Y:S01]  /*4820*/  @P1 FMUL R95, R95, R3.reuse ;  /* 0x000000035f5f1220 */ /* 0x080fe20000400000 */
[C---:B------:R-:W-:Y:S01]  /*4830*/  IADD3 R129, PT, PT, R123.reuse, 0x800, RZ ;  /* 0x000008007b817810 */ /* 0x040fe20007ffe0ff */
[-C--:B------:R-:W-:Y:S01]  /*4840*/  @P1 FMUL R94, R94, R3.reuse ;  /* 0x000000035e5e1220 */ /* 0x080fe20000400000 */
[----:B------:R-:W-:Y:S01]  /*4850*/  IADD3 R109, PT, PT, R123, 0xa00, RZ ;  /* 0x00000a007b6d7810 */ /* 0x000fe20007ffe0ff */
[-C--:B------:R-:W-:Y:S01]  /*4860*/  @P1 FMUL R97, R97, R3.reuse ;  /* 0x0000000361611220 */ /* 0x080fe20000400000 */
[-C--:B------:R-:W-:Y:S01]  /*4870*/  @P1 FMUL R96, R96, R3.reuse ;  /* 0x0000000360601220 */ /* 0x080fe20000400000 */
[-C--:B------:R-:W-:Y:S01]  /*4880*/  @P1 FMUL R135, R135, R3.reuse ;  /* 0x0000000387871220 */ /* 0x080fe20000400000 */
[----:B------:R-:W-:Y:S01]  /*4890*/  IADD3 R99, PT, PT, R123, 0x1200, RZ ;  /* 0x000012007b637810 */ /* 0x000fe20007ffe0ff */
        /* <DEDUP_REMOVED lines=18> */
[----:B-1----:R-:W-:Y:S01]  /*49c0*/  IMAD.WIDE.U32 R122, R123, 0x10, R120 ;  /* 0x000000107b7a7825 */ /* 0x002fe200078e0078 */
[----:B------:R-:W-:-:S03]  /*49d0*/  F2FP.F16.F32.PACK_AB R87, R87, R2 ;  /* 0x000000025757723e */ /* 0x000fc600000000ff */
        /* <DEDUP_REMOVED lines=25> */
[----:B------:R-:W-:Y:S01]  /*4b70*/  IMAD.WIDE.U32 R126, R127, 0x10, R120 ;  /* 0x000000107f7e7825 */ /* 0x000fe200078e0078 */
[----:B------:R-:W-:-:S03]  /*4b80*/  F2FP.F16.F32.PACK_AB R88, R135, R96 ;  /* 0x000000608758723e */ /* 0x000fc600000000ff */
[-C--:B------:R-:W-:Y:S01]  /*4b90*/  @P1 FMUL R132, R132, R3.reuse ;  /* 0x0000000384841220 */ /* 0x080fe20000400000 */
[----:B------:R-:W-:Y:S01]  /*4ba0*/  @P1 FMUL R176, R176, R3 ;  /* 0x00000003b0b01220 */ /* 0x000fe20000400000 */
[----:B------:R-:W-:-:S04]  /*4bb0*/  IMAD.WIDE.U32 R128, R129, 0x10, R120 ;  /* 0x0000001081807825 */ /* 0x000fc800078e0078 */
        /* <DEDUP_REMOVED lines=9> */
[----:B------:R-:W-:Y:S01]  /*4c50*/  @P1 FMUL R133, R133, R3 ;  /* 0x0000000385851220 */ /* 0x000fe20000400000 */
[----:B------:R-:W-:Y:S01]  /*4c60*/  F2FP.F16.F32.PACK_AB R92, R162, R158 ;  /* 0x0000009ea25c723e */ /* 0x000fe200000000ff */
[----:B------:R-:W-:-:S04]  /*4c70*/  IMAD.WIDE.U32 R116, R117, 0x10, R120 ;  /* 0x0000001075747825 */ /* 0x000fc800078e0078 */
[-C--:B------:R-:W-:Y:S01]  /*4c80*/  @P1 FMUL R182, R182, R3.reuse ;  /* 0x00000003b6b61220 */ /* 0x080fe20000400000 */
        /* <DEDUP_REMOVED lines=8> */
[-C--:B------:R-:W-:Y:S01]  /*4d10*/  @P1 FMUL R188, R188, R3.reuse ;  /* 0x00000003bcbc1220 */ /* 0x080fe20000400000 */
[----:B------:R-:W-:Y:S01]  /*4d20*/  F2FP.F16.F32.PACK_AB R98, R165, R166 ;  /* 0x000000a6a562723e */ /* 0x000fe200000000ff */
[-C--:B------:R-:W-:Y:S01]  /*4d30*/  @P1 FMUL R171, R171, R3.reuse ;  /* 0x00000003abab1220 */ /* 0x080fe20000400000 */
[----:B------:R-:W-:Y:S01]  /*4d40*/  F2FP.F16.F32.PACK_AB R97, R167, R168 ;  /* 0x000000a8a761723e */ /* 0x000fe200000000ff */
        /* <DEDUP_REMOVED lines=10> */
[----:B------:R0:W-:Y:S01]  /*4df0*/  STG.E.128 desc[UR8][R122.64], R84 ;  /* 0x000000547a007986 */ /* 0x0001e2000c101d08 */
        /* <DEDUP_REMOVED lines=15> */
[----:B0-----:R-:W-:Y:S01]  /*4ef0*/  F2FP.F16.F32.PACK_AB R87, R149, R150 ;  /* 0x000000969557723e */ /* 0x001fe200000000ff */
[----:B------:R2:W-:Y:S01]  /*4f00*/  STG.E.128 desc[UR8][R126.64], R96 ;  /* 0x000000607e007986 */ /* 0x0005e2000c101d08 */
[----:B------:R-:W-:Y:S02]  /*4f10*/  F2FP.F16.F32.PACK_AB R86, R147, R148 ;  /* 0x000000949356723e */ /* 0x000fe400000000ff */
[----:B------:R-:W-:Y:S01]  /*4f20*/  F2FP.F16.F32.PACK_AB R85, R145, R146 ;  /* 0x000000929155723e */ /* 0x000fe200000000ff */
[----:B------:R2:W-:Y:S01]  /*4f30*/  STG.E.128 desc[UR8][R128.64], R104 ;  /* 0x0000006880007986 */ /* 0x0005e2000c101d08 */
[----:B------:R-:W-:-:S02]  /*4f40*/  F2FP.F16.F32.PACK_AB R84, R141, R144 ;  /* 0x000000908d54723e */ /* 0x000fc400000000ff */
[----:B------:R-:W-:Y:S02]  /*4f50*/  F2FP.F16.F32.PACK_AB R171, R171, R188 ;  /* 0x000000bcabab723e */ /* 0x000fe400000000ff */
[----:B------:R-:W-:Y:S01]  /*4f60*/  F2FP.F16.F32.PACK_AB R170, R177, R190 ;  /* 0x000000beb1aa723e */ /* 0x000fe200000000ff */
[----:B------:R2:W-:Y:S01]  /*4f70*/  STG.E.128 desc[UR8][R108.64], R84 ;  /* 0x000000546c007986 */ /* 0x0005e2000c101d08 */
[----:B-1----:R-:W-:Y:S02]  /*4f80*/  F2FP.F16.F32.PACK_AB R91, R133, R180 ;  /* 0x000000b4855b723e */ /* 0x002fe400000000ff */
        /* <DEDUP_REMOVED lines=11> */
[----:B------:R-:W-:-:S05]  /*5040*/  F2FP.F16.F32.PACK_AB R184, R100, R102 ;  /* 0x0000006664b8723e */ /* 0x000fca00000000ff */
[----:B------:R2:W-:Y:S01]  /*5050*/  STG.E.128 desc[UR8][R120.64], R184 ;  /* 0x000000b878007986 */ /* 0x0005e2000c101d08 */
[----:B------:R-:W-:Y:S05]  /*5060*/  BRA `(.L_x_6362) ;  /* 0x0000002c00387947 */ /* 0x000fea0003800000 */
.L_x_6361:
[----:B------:R-:W1:Y:S01]  /*5070*/  LDCU.U8 UR4, c[0x0][0x3c0] ;  /* 0x00007800ff0477ac */ /* 0x000e620008000000 */
        /* <DEDUP_REMOVED lines=82> */
[----:B-----5:R-:W-:-:S02]  /*55a0*/  HADD2.F32 R140, -RZ, R112.H0_H0 ;  /* 0x20000070ff8c7230 */ /* 0x020fc40000004100 */
[C---:B------:R-:W-:Y:S01]  /*55b0*/  FMUL R180, R89.reuse, R2 ;  /* 0x0000000259b47220 */ /* 0x040fe20000400000 */
[--C-:B------:R-:W-:Y:S01]  /*55c0*/  HADD2.F32 R161, -RZ, R40.reuse.H0_H0 ;  /* 0x20000028ffa17230 */ /* 0x100fe20000004100 */
[----:B------:R-:W1:Y:S01]  /*55d0*/  S2R R101, SR_CTAID.X ;  /* 0x0000000000657919 */ /* 0x000e620000002500 */
[----:B------:R-:W-:Y:S02]  /*55e0*/  HADD2.F32 R163, -RZ, R40.H1_H1 ;  /* 0x30000028ffa37230 */ /* 0x000fe40000004100 */
[C---:B------:R-:W-:Y:S01]  /*55f0*/  FMUL R84, R89.reuse, R84 ;  /* 0x0000005459547220 */ /* 0x040fe20000400000 */
[C---:B------:R-:W-:Y:S01]  /*5600*/  FMUL R92, R89.reuse, R116 ;  /* 0x00000074595c7220 */ /* 0x040fe20000400000 */
[C---:B------:R-:W-:Y:S01]  /*5610*/  FMUL R116, R89.reuse, R128 ;  /* 0x0000008059747220 */ /* 0x040fe20000400000 */
[C---:B------:R-:W-:Y:S01]  /*5620*/  FMUL R91, R89.reuse, R86 ;  /* 0x00000056595b7220 */ /* 0x040fe20000400000 */
[C---:B------:R-:W-:Y:S01]  /*5630*/  FMUL R128, R89.reuse, R178 ;  /* 0x000000b259807220 */ /* 0x040fe20000400000 */
[----:B------:R-:W-:Y:S01]  /*5640*/  FMUL R86, R89, R90 ;  /* 0x0000005a59567220 */ /* 0x000fe20000400000 */
[----:B------:R-:W-:Y:S01]  /*5650*/  @P1 FADD R140, R140, 1 ;  /* 0x3f8000008c8c1421 */ /* 0x000fe20000000000 */
[----:B------:R-:W-:-:S02]  /*5660*/  HADD2.F32 R165, -RZ, R113.H1_H1 ;  /* 0x30000071ffa57230 */ /* 0x000fc40000004100 */
[----:B------:R-:W-:Y:S01]  /*5670*/  FMUL R126, R89, R126 ;  /* 0x0000007e597e7220 */ /* 0x000fe20000400000 */
[--C-:B------:R-:W-:Y:S02]  /*5680*/  HADD2.F32 R167, -RZ, R41.reuse.H1_H1 ;  /* 0x30000029ffa77230 */ /* 0x100fe40000004100 */
[----:B------:R-:W-:Y:S01]  /*5690*/  FFMA R140, R180, R140, R161 ;  /* 0x0000008cb48c7223 */ /* 0x000fe200000000a1 */
[----:B------:R-:W-:Y:S02]  /*56a0*/  HADD2.F32 R161, -RZ, R112.H1_H1 ;  /* 0x30000070ffa17230 */ /* 0x000fe40000004100 */
[----:B------:R-:W-:Y:S01]  /*56b0*/  @P1 FADD R165, R165, 1 ;  /* 0x3f800000a5a51421 */ /* 0x000fe20000000000 */
[C---:B------:R-:W-:Y:S01]  /*56c0*/  FMUL R95, R89.reuse, R88 ;  /* 0x00000058595f7220 */ /* 0x040fe20000400000 */
[----:B------:R-:W-:Y:S02]  /*56d0*/  HADD2.F32 R180, -RZ, R41.H0_H0 ;  /* 0x20000029ffb47230 */ /* 0x000fe40000004100 */
[----:B------:R-:W-:Y:S01]  /*56e0*/  FMUL R88, R89, R98 ;  /* 0x0000006259587220 */ /* 0x000fe20000400000 */
[----:B------:R-:W-:Y:S01]  /*56f0*/  @P1 FADD R161, R161, 1 ;  /* 0x3f800000a1a11421 */ /* 0x000fe20000000000 */
[----:B------:R-:W-:Y:S01]  /*5700*/  FFMA R126, R126, R165, R167 ;  /* 0x000000a57e7e7223 */ /* 0x000fe200000000a7 */
[----:B------:R-:W-:-:S02]  /*5710*/  HADD2.F32 R165, -RZ, R115.H1_H1 ;  /* 0x30000073ffa57230 */ /* 0x000fc40000004100 */
[C---:B------:R-:W-:Y:S01]  /*5720*/  FMUL R124, R89.reuse, R124 ;  /* 0x0000007c597c7220 */ /* 0x040fe20000400000 */
[----:B------:R-:W-:Y:S01]  /*5730*/  FFMA R84, R84, R161, R163 ;  /* 0x000000a154547223 */ /* 0x000fe200000000a3 */
[----:B------:R-:W-:Y:S02]  /*5740*/  HADD2.F32 R161, -RZ, R114.H1_H1 ;  /* 0x30000072ffa17230 */ /* 0x000fe40000004100 */
[----:B------:R-:W-:Y:S01]  /*5750*/  FMUL R99, R89, R94 ;  /* 0x0000005e59637220 */ /* 0x000fe20000400000 */
[----:B------:R-:W-:Y:S02]  /*5760*/  HADD2.F32 R163, -RZ, R42.H1_H1 ;  /* 0x3000002affa37230 */ /* 0x000fe40000004100 */
[----:B------:R-:W-:Y:S01]  /*5770*/  @P1 FADD R165, R165, 1 ;  /* 0x3f800000a5a51421 */ /* 0x000fe20000000000 */
[----:B------:R-:W-:Y:S01]  /*5780*/  HADD2.F32 R167, -RZ, R43.H1_H1 ;  /* 0x3000002bffa77230 */ /* 0x000fe20000004100 */
[----:B0-----:R-:W-:Y:S01]  /*5790*/  LOP3.LUT R103, R0, 0x7f, RZ, 0xc0, !PT ;  /* 0x0000007f00677812 */ /* 0x001fe200078ec0ff */
[----:B------:R-:W-:Y:S01]  /*57a0*/  @P1 FADD R161, R161, 1 ;  /* 0x3f800000a1a11421 */ /* 0x000fe20000000000 */
[C---:B------:R-:W-:Y:S01]  /*57b0*/  FMUL R90, R89.reuse, R104 ;  /* 0x00000068595a7220 */ /* 0x040fe20000400000 */
[----:B------:R-:W-:Y:S01]  /*57c0*/  FMUL R122, R89, R122 ;  /* 0x0000007a597a7220 */ /* 0x000fe20000400000 */
[----:B-1----:R-:W-:Y:S01]  /*57d0*/  SHF.L.U32 R178, R101, 0x7, RZ ;  /* 0x0000000765b27819 */ /* 0x002fe200000006ff */
[----:B------:R-:W-:Y:S01]  /*57e0*/  FFMA R86, R86, R161, R163 ;  /* 0x000000a156567223 */ /* 0x000fe200000000a3 */
[----:B------:R-:W-:-:S02]  /*57f0*/  HADD2.F32 R161, -RZ, R4.H1_H1 ;  /* 0x30000004ffa17230 */ /* 0x000fc40000004100 */
[----:B------:R-:W-:Y:S01]  /*5800*/  FFMA R124, R124, R165, R167 ;  /* 0x000000a57c7c7223 */ /* 0x000fe200000000a7 */
[----:B------:R-:W-:Y:S01]  /*5810*/  LOP3.LUT R103, R103, 0x180, R178, 0xf8, !PT ;  /* 0x0000018067677812 */ /* 0x000fe200078ef8b2 */
[----:B------:R-:W-:Y:S02]  /*5820*/  HADD2.F32 R178, -RZ, R113.H0_H0 ;  /* 0x20000071ffb27230 */ /* 0x000fe40000004100 */
[----:B------:R-:W-:Y:S01]  /*5830*/  FMUL R107, R89, R100 ;  /* 0x00000064596b7220 */ /* 0x000fe20000400000 */
[----:B------:R-:W-:Y:S02]  /*5840*/  HADD2.F32 R163, -RZ, R44.H1_H1 ;  /* 0x3000002cffa37230 */ /* 0x000fe40000004100 */
[----:B------:R-:W-:Y:S01]  /*5850*/  @P1 FADD R161, R161, 1 ;  /* 0x3f800000a1a11421 */ /* 0x000fe20000000000 */
[----:B------:R-:W-:Y:S02]  /*5860*/  HADD2.F32 R165, -RZ, R5.H1_H1 ;  /* 0x30000005ffa57230 */ /* 0x000fe40000004100 */
[----:B------:R-:W-:Y:S01]  /*5870*/  @P1 FADD R178, R178, 1 ;  /* 0x3f800000b2b21421 */ /* 0x000fe20000000000 */
[----:B------:R-:W-:-:S02]  /*5880*/  HADD2.F32 R167, -RZ, R45.H1_H1 ;  /* 0x3000002dffa77230 */ /* 0x000fc40000004100 */
[----:B------:R-:W-:Y:S01]  /*5890*/  FFMA R88, R88, R161, R163 ;  /* 0x000000a158587223 */ /* 0x000fe200000000a3 */
[----:B------:R-:W-:Y:S02]  /*58a0*/  HADD2.F32 R161, -RZ, R6.H1_H1 ;  /* 0x30000006ffa17230 */ /* 0x000fe40000004100 */
[----:B------:R-:W-:Y:S01]  /*58b0*/  FFMA R91, R91, R178, R180 ;  /* 0x000000b25b5b7223 */ /* 0x000fe200000000b4 */
[----:B------:R-:W-:Y:S02]  /*58c0*/  HADD2.F32 R178, -RZ, R115.H0_H0 ;  /* 0x20000073ffb27230 */ /* 0x000fe40000004100 */
[----:B------:R-:W-:Y:S01]  /*58d0*/  @P1 FADD R165, R165, 1 ;  /* 0x3f800000a5a51421 */ /* 0x000fe20000000000 */
[----:B------:R-:W-:Y:S02]  /*58e0*/  HADD2.F32 R180, -RZ, R43.H0_H0 ;  /* 0x2000002bffb47230 */ /* 0x000fe40000004100 */
[----:B------:R-:W-:Y:S01]  /*58f0*/  @P1 FADD R161, R161, 1 ;  /* 0x3f800000a1a11421 */ /* 0x000fe20000000000 */
[----:B------:R-:W-:-:S02]  /*5900*/  HADD2.F32 R163, -RZ, R46.H1_H1 ;  /* 0x3000002effa37230 */ /* 0x000fc40000004100 */
[----:B------:R-:W-:Y:S01]  /*5910*/  @P1 FADD R178, R178, 1 ;  /* 0x3f800000b2b21421 */ /* 0x000fe20000000000 */
[----:B------:R-:W-:Y:S01]  /*5920*/  FFMA R122, R122, R165, R167 ;  /* 0x000000a57a7a7223 */ /* 0x000fe200000000a7 */
[----:B------:R-:W-:Y:S02]  /*5930*/  HADD2.F32 R165, -RZ, R7.H1_H1 ;  /* 0x30000007ffa57230 */ /* 0x000fe40000004100 */
[----:B------:R-:W-:Y:S01]  /*5940*/  FMUL R118, R89, R118 ;  /* 0x0000007659767220 */ /* 0x000fe20000400000 */
[----:B------:R-:W-:Y:S01]  /*5950*/  FFMA R99, R99, R178, R180 ;  /* 0x000000b263637223 */ /* 0x000fe200000000b4 */
[----:B------:R-:W-:Y:S01]  /*5960*/  FFMA R90, R90, R161, R163 ;  /* 0x000000a15a5a7223 */ /* 0x000fe200000000a3 */
[----:B------:R-:W-:Y:S02]  /*5970*/  HADD2.F32 R178, -RZ, R5.H0_H0 ;  /* 0x20000005ffb27230 */ /* 0x000fe40000004100 */
[----:B------:R-:W-:Y:S01]  /*5980*/  @P1 FADD R165, R165, 1 ;  /* 0x3f800000a5a51421 */ /* 0x000fe20000000000 */
[----:B------:R-:W-:-:S02]  /*5990*/  HADD2.F32 R161, -RZ, R8.H1_H1 ;  /* 0x30000008ffa17230 */ /* 0x000fc40000004100 */
[----:B------:R-:W-:Y:S01]  /*59a0*/  FMUL R111, R89, R106 ;  /* 0x0000006a596f7220 */ /* 0x000fe20000400000 */
        /* <DEDUP_REMOVED lines=9> */
[----:B------:R-:W-:Y:S01]  /*5a40*/  FMUL R94, R89, R132 ;  /* 0x00000084595e7220 */ /* 0x000fe20000400000 */
[----:B------:R-:W-:Y:S02]  /*5a50*/  HADD2.F32 R180, -RZ, R47.H0_H0 ;  /* 0x2000002fffb47230 */ /* 0x000fe40000004100 */
[----:B------:R-:W-:Y:S01]  /*5a60*/  @P1 FADD R178, R178, 1 ;  /* 0x3f800000b2b21421 */ /* 0x000fe20000000000 */
[----:B------:R-:W-:Y:S02]  /*5a70*/  HADD2.F32 R163, -RZ, R50.H1_H1 ;  /* 0x30000032ffa37230 */ /* 0x000fe40000004100 */
[----:B------:R-:W-:Y:S01]  /*5a80*/  @P1 FADD R161, R161, 1 ;  /* 0x3f800000a1a11421 */ /* 0x000fe20000000000 */
[----:B------:R-:W-:Y:S01]  /*5a90*/  FFMA R118, R118, R165, R167 ;  /* 0x000000a576767223 */ /* 0x000fe200000000a7 */
[----:B------:R-:W-:-:S02]  /*5aa0*/  HADD2.F32 R165, -RZ, R9.H1_H1 ;  /* 0x30000009ffa57230 */ /* 0x000fc40000004100 */
[----:B------:R-:W-:Y:S01]  /*5ab0*/  FFMA R111, R111, R178, R180 ;  /* 0x000000b26f6f7223 */ /* 0x000fe200000000b4 */
[----:B------:R-:W-:Y:S01]  /*5ac0*/  FFMA R94, R94, R161, R163 ;  /* 0x000000a15e5e7223 */ /* 0x000fe200000000a3 */
[----:B------:R-:W-:Y:S02]  /*5ad0*/  HADD2.F32 R178, -RZ, R9.H0_H0 ;  /* 0x20000009ffb27230 */ /* 0x000fe40000004100 */
[----:B------:R-:W-:Y:S01]  /*5ae0*/  FMUL R105, R89, R96 ;  /* 0x0000006059697220 */ /* 0x000fe20000400000 */
[----:B------:R-:W-:Y:S02]  /*5af0*/  HADD2.F32 R161, -RZ, R12.H1_H1 ;  /* 0x3000000cffa17230 */ /* 0x000fe40000004100 */
[----:B------:R-:W-:Y:S01]  /*5b00*/  @P1 FADD R165, R165, 1 ;  /* 0x3f800000a5a51421 */ /* 0x000fe20000000000 */
[--C-:B------:R-:W-:Y:S02]  /*5b10*/  HADD2.F32 R167, -RZ, R49.reuse.H1_H1 ;  /* 0x30000031ffa77230 */ /* 0x100fe40000004100 */
[----:B------:R-:W-:Y:S01]  /*5b20*/  FMUL R119, R89, R120 ;  /* 0x0000007859777220 */ /* 0x000fe20000400000 */
[----:B------:R-:W-:-:S02]  /*5b30*/  HADD2.F32 R180, -RZ, R49.H0_H0 ;  /* 0x20000031ffb47230 */ /* 0x000fc40000004100 */
[----:B------:R-:W-:Y:S01]  /*5b40*/  FMUL R96, R89, R142 ;  /* 0x0000008e59607220 */ /* 0x000fe20000400000 */
[----:B------:R-:W-:Y:S02]  /*5b50*/  HADD2.F32 R163, -RZ, R52.H1_H1 ;  /* 0x30000034ffa37230 */ /* 0x000fe40000004100 */
[----:B------:R-:W-:Y:S01]  /*5b60*/  @P1 FADD R178, R178, 1 ;  /* 0x3f800000b2b21421 */ /* 0x000fe20000000000 */
[----:B------:R-:W-:Y:S01]  /*5b70*/  @P1 FADD R161, R161, 1 ;  /* 0x3f800000a1a11421 */ /* 0x000fe20000000000 */
[----:B------:R-:W-:Y:S01]  /*5b80*/  FFMA R116, R116, R165, R167 ;  /* 0x000000a574747223 */ /* 0x000fe200000000a7 */
[--C-:B------:R-:W-:Y:S02]  /*5b90*/  HADD2.F32 R165, -RZ, R11.reuse.H1_H1 ;  /* 0x3000000bffa57230 */ /* 0x100fe40000004100 */
[----:B------:R-:W-:Y:S01]  /*5ba0*/  FFMA R119, R119, R178, R180 ;  /* 0x000000b277777223 */ /* 0x000fe200000000b4 */
[----:B------:R-:W-:Y:S01]  /*5bb0*/  FFMA R96, R96, R161, R163 ;  /* 0x000000a160607223 */ /* 0x000fe200000000a3 */
[----:B------:R-:W-:-:S02]  /*5bc0*/  HADD2.F32 R178, -RZ, R11.H0_H0 ;  /* 0x2000000bffb27230 */ /* 0x000fc40000004100 */
[----:B------:R-:W-:Y:S01]  /*5bd0*/  FMUL R110, R89, R136 ;  /* 0x00000088596e7220 */ /* 0x000fe20000400000 */
[----:B------:R-:W-:Y:S02]  /*5be0*/  HADD2.F32 R161, -RZ, R14.H1_H1 ;  /* 0x3000000effa17230 */ /* 0x000fe40000004100 */
[----:B------:R-:W-:Y:S01]  /*5bf0*/  @P1 FADD R165, R165, 1 ;  /* 0x3f800000a5a51421 */ /* 0x000fe20000000000 */
[--C-:B------:R-:W-:Y:S02]  /*5c00*/  HADD2.F32 R167, -RZ, R51.reuse.H1_H1 ;  /* 0x30000033ffa77230 */ /* 0x100fe40000004100 */
[C---:B------:R-:W-:Y:S01]  /*5c10*/  FMUL R123, R89.reuse, R134 ;  /* 0x00000086597b7220 */ /* 0x040fe20000400000 */
[----:B------:R-:W-:Y:S02]  /*5c20*/  HADD2.F32 R180, -RZ, R51.H0_H0 ;  /* 0x20000033ffb47230 */ /* 0x000fe40000004100 */
[----:B------:R-:W-:Y:S01]  /*5c30*/  FMUL R98, R89, R150 ;  /* 0x0000009659627220 */ /* 0x000fe20000400000 */
[----:B------:R-:W-:-:S02]  /*5c40*/  HADD2.F32 R163, -RZ, R54.H1_H1 ;  /* 0x30000036ffa37230 */ /* 0x000fc40000004100 */
[----:B------:R-:W-:Y:S01]  /*5c50*/  @P1 FADD R178, R178, 1 ;  /* 0x3f800000b2b21421 */ /* 0x000fe20000000000 */
[----:B------:R-:W-:Y:S01]  /*5c60*/  @P1 FADD R161, R161, 1 ;  /* 0x3f800000a1a11421 */ /* 0x000fe20000000000 */
[----:B------:R-:W-:Y:S01]  /*5c70*/  FFMA R110, R110, R165, R167 ;  /* 0x000000a56e6e7223 */ /* 0x000fe200000000a7 */
[--C-:B------:R-:W-:Y:S02]  /*5c80*/  HADD2.F32 R165, -RZ, R13.reuse.H1_H1 ;  /* 0x3000000dffa57230 */ /* 0x100fe40000004100 */
[----:B------:R-:W-:Y:S01]  /*5c90*/  FFMA R123, R123, R178, R180 ;  /* 0x000000b27b7b7223 */ /* 0x000fe200000000b4 */
[----:B------:R-:W-:Y:S01]  /*5ca0*/  FFMA R98, R98, R161, R163 ;  /* 0x000000a162627223 */ /* 0x000fe200000000a3 */
[----:B------:R-:W-:Y:S02]  /*5cb0*/  HADD2.F32 R178, -RZ, R13.H0_H0 ;  /* 0x2000000dffb27230 */ /* 0x000fe40000004100 */
[----:B------:R-:W-:Y:S01]  /*5cc0*/  FMUL R109, R89, R102 ;  /* 0x00000066596d7220 */ /* 0x000fe20000400000 */
[----:B------:R-:W-:-:S02]  /*5cd0*/  HADD2.F32 R161, -RZ, R16.H1_H1 ;  /* 0x30000010ffa17230 */ /* 0x000fc40000004100 */
[----:B------:R-:W-:Y:S01]  /*5ce0*/  FMUL R102, R89, R146 ;  /* 0x0000009259667220 */ /* 0x000fe20000400000 */
[--C-:B------:R-:W-:Y:S02]  /*5cf0*/  HADD2.F32 R167, -RZ, R53.reuse.H1_H1 ;  /* 0x30000035ffa77230 */ /* 0x100fe40000004100 */
[----:B------:R-:W-:Y:S01]  /*5d00*/  @P1 FADD R165, R165, 1 ;  /* 0x3f800000a5a51421 */ /* 0x000fe20000000000 */
[----:B------:R-:W-:Y:S02]  /*5d10*/  HADD2.F32 R180, -RZ, R53.H0_H0 ;  /* 0x20000035ffb47230 */ /* 0x000fe40000004100 */
[C---:B------:R-:W-:Y:S01]  /*5d20*/  FMUL R127, R89.reuse, R144 ;  /* 0x00000090597f7220 */ /* 0x040fe20000400000 */
[----:B------:R-:W-:Y:S02]  /*5d30*/  HADD2.F32 R163, -RZ, R56.H1_H1 ;  /* 0x30000038ffa37230 */ /* 0x000fe40000004100 */
[----:B------:R-:W-:Y:S01]  /*5d40*/  FMUL R104, R89, R158 ;  /* 0x0000009e59687220 */ /* 0x000fe20000400000 */
[----:B------:R-:W-:Y:S01]  /*5d50*/  @P1 FADD R178, R178, 1 ;  /* 0x3f800000b2b21421 */ /* 0x000fe20000000000 */
[----:B------:R-:W-:Y:S01]  /*5d60*/  @P1 FADD R161, R161, 1 ;  /* 0x3f800000a1a11421 */ /* 0x000fe20000000000 */
[----:B------:R-:W-:Y:S01]  /*5d70*/  FFMA R102, R102, R165, R167 ;  /* 0x000000a566667223 */ /* 0x000fe200000000a7 */
[----:B------:R-:W-:-:S02]  /*5d80*/  HADD2.F32 R165, -RZ, R15.H1_H1 ;  /* 0x3000000fffa57230 */ /* 0x000fc40000004100 */
[----:B------:R-:W-:Y:S01]  /*5d90*/  FFMA R127, R127, R178, R180 ;  /* 0x000000b27f7f7223 */ /* 0x000fe200000000b4 */
[----:B------:R-:W-:Y:S01]  /*5da0*/  FFMA R104, R104, R161, R163 ;  /* 0x000000a168687223 */ /* 0x000fe200000000a3 */
[----:B------:R-:W-:Y:S02]  /*5db0*/  HADD2.F32 R178, -RZ, R15.H0_H0 ;  /* 0x2000000fffb27230 */ /* 0x000fe40000004100 */
[C---:B------:R-:W-:Y:S01]  /*5dc0*/  FMUL R143, R89.reuse, R182 ;  /* 0x000000b6598f7220 */ /* 0x040fe20000400000 */
[----:B------:R-:W-:Y:S02]  /*5dd0*/  HADD2.F32 R161, -RZ, R18.H1_H1 ;  /* 0x30000012ffa17230 */ /* 0x000fe40000004100 */
[----:B------:R-:W-:Y:S01]  /*5de0*/  FMUL R2, R89, R154 ;  /* 0x0000009a59027220 */ /* 0x000fe20000400000 */
[----:B------:R-:W-:Y:S02]  /*5df0*/  HADD2.F32 R167, -RZ, R55.H1_H1 ;  /* 0x30000037ffa77230 */ /* 0x000fe40000004100 */
[----:B------:R-:W-:Y:S01]  /*5e00*/  @P1 FADD R165, R165, 1 ;  /* 0x3f800000a5a51421 */ /* 0x000fe20000000000 */
[----:B------:R-:W-:-:S02]  /*5e10*/  HADD2.F32 R182, -RZ, R114.H0_H0 ;  /* 0x20000072ffb67230 */ /* 0x000fc40000004100 */
[C---:B------:R-:W-:Y:S01]  /*5e20*/  FMUL R121, R89.reuse, R130 ;  /* 0x0000008259797220 */ /* 0x040fe20000400000 */
[----:B------:R-:W-:Y:S02]  /*5e30*/  HADD2.F32 R180, -RZ, R55.H0_H0 ;  /* 0x20000037ffb47230 */ /* 0x000fe40000004100 */
[C---:B------:R-:W-:Y:S01]  /*5e40*/  FMUL R131, R89.reuse, R152 ;  /* 0x0000009859837220 */ /* 0x040fe20000400000 */
[----:B------:R-:W-:Y:S02]  /*5e50*/  HADD2.F32 R163, -RZ, R58.H1_H1 ;  /* 0x3000003affa37230 */ /* 0x000fe40000004100 */
[C---:B------:R-:W-:Y:S01]  /*5e60*/  FMUL R106, R89.reuse, R166 ;  /* 0x000000a6596a7220 */ /* 0x040fe20000400000 */
[----:B------:R-:W-:Y:S01]  /*5e70*/  FMUL R130, R89, R184 ;  /* 0x000000b859827220 */ /* 0x000fe20000400000 */
[----:B------:R-:W-:Y:S01]  /*5e80*/  @P1 FADD R178, R178, 1 ;  /* 0x3f800000b2b21421 */ /* 0x000fe20000000000 */
[----:B------:R-:W-:Y:S01]  /*5e90*/  @P1 FADD R161, R161, 1 ;  /* 0x3f800000a1a11421 */ /* 0x000fe20000000000 */
[----:B------:R-:W-:-:S02]  /*5ea0*/  HADD2.F32 R184, -RZ, R42.H0_H0 ;  /* 0x2000002affb87230 */ /* 0x000fc40000004100 */
[----:B------:R-:W-:Y:S01]  /*5eb0*/  FFMA R2, R2, R165, R167 ;  /* 0x000000a502027223 */ /* 0x000fe200000000a7 */
[----:B------:R-:W-:Y:S01]  /*5ec0*/  @P1 FADD R182, R182, 1 ;  /* 0x3f800000b6b61421 */ /* 0x000fe20000000000 */
[--C-:B------:R-:W-:Y:S02]  /*5ed0*/  HADD2.F32 R165, -RZ, R17.reuse.H1_H1 ;  /* 0x30000011ffa57230 */ /* 0x100fe40000004100 */
[----:B------:R-:W-:Y:S01]  /*5ee0*/  FFMA R131, R131, R178, R180 ;  /* 0x000000b283837223 */ /* 0x000fe200000000b4 */
[----:B------:R-:W-:Y:S01]  /*5ef0*/  FFMA R106, R106, R161, R163 ;  /* 0x000000a16a6a7223 */ /* 0x000fe200000000a3 */
[----:B------:R-:W-:Y:S02]  /*5f00*/  HADD2.F32 R178, -RZ, R17.H0_H0 ;  /* 0x20000011ffb27230 */ /* 0x000fe40000004100 */
[----:B------:R-:W-:Y:S01]  /*5f10*/  FFMA R95, R95, R182, R184 ;  /* 0x000000b65f5f7223 */ /* 0x000fe200000000b8 */
[----:B------:R-:W-:Y:S02]  /*5f20*/  HADD2.F32 R161, -RZ, R20.H1_H1 ;  /* 0x30000014ffa17230 */ /* 0x000fe40000004100 */
[----:B------:R-:W-:Y:S01]  /*5f30*/  FMUL R100, R89, R162 ;  /* 0x000000a259647220 */ /* 0x000fe20000400000 */
[----:B------:R-:W-:-:S02]  /*5f40*/  HADD2.F32 R167, -RZ, R57.H1_H1 ;  /* 0x30000039ffa77230 */ /* 0x000fc40000004100 */
[----:B------:R-:W-:Y:S01]  /*5f50*/  @P1 FADD R165, R165, 1 ;  /* 0x3f800000a5a51421 */ /* 0x000fe20000000000 */
[----:B------:R-:W-:Y:S02]  /*5f60*/  HADD2.F32 R182, -RZ, R4.H0_H0 ;  /* 0x20000004ffb67230 */ /* 0x000fe40000004100 */
[C---:B------:R-:W-:Y:S01]  /*5f70*/  FMUL R135, R89.reuse, R160 ;  /* 0x000000a059877220 */ /* 0x040fe20000400000 */
[----:B------:R-:W-:Y:S02]  /*5f80*/  HADD2.F32 R180, -RZ, R57.H0_H0 ;  /* 0x20000039ffb47230 */ /* 0x000fe40000004100 */
[----:B------:R-:W-:Y:S01]  /*5f90*/  FMUL R120, R89, R174 ;  /* 0x000000ae59787220 */ /* 0x000fe20000400000 */
[----:B------:R-:W-:Y:S02]  /*5fa0*/  HADD2.F32 R163, -RZ, R60.H1_H1 ;  /* 0x3000003cffa37230 */ /* 0x000fe40000004100 */
        /* <DEDUP_REMOVED lines=9> */
[----:B------:R-:W-:Y:S01]  /*6040*/  FMUL R117, R89, R108 ;  /* 0x0000006c59757220 */ /* 0x000fe20000400000 */
[----:B------:R-:W-:Y:S02]  /*6050*/  HADD2.F32 R161, -RZ, R22.H1_H1 ;  /* 0x30000016ffa17230 */ /* 0x000fe40000004100 */
[----:B------:R-:W-:Y:S01]  /*6060*/  FFMA R105, R105, R182, R184 ;  /* 0x000000b669697223 */ /* 0x000fe200000000b8 */
[----:B------:R-:W-:-:S02]  /*6070*/  HADD2.F32 R167, -RZ, R59.H1_H1 ;  /* 0x3000003bffa77230 */ /* 0x000fc40000004100 */
[----:B------:R-:W-:Y:S01]  /*6080*/  FMUL R108, R89, R170 ;  /* 0x000000aa596c7220 */ /* 0x000fe20000400000 */
[----:B------:R-:W-:Y:S02]  /*6090*/  HADD2.F32 R182, -RZ, R6.H0_H0 ;  /* 0x20000006ffb67230 */ /* 0x000fe40000004100 */
[----:B------:R-:W-:Y:S01]  /*60a0*/  @P1 FADD R165, R165, 1 ;  /* 0x3f800000a5a51421 */ /* 0x000fe20000000000 */
        /* <DEDUP_REMOVED lines=8> */
[----:B------:R-:W-:Y:S02]  /*6130*/  HADD2.F32 R165, -RZ, R21.H0_H0 ;  /* 0x20000015ffa57230 */ /* 0x000fe40000004100 */
[----:B------:R-:W-:Y:S01]  /*6140*/  FFMA R139, R139, R178, R180 ;  /* 0x000000b28b8b7223 */ /* 0x000fe200000000b4 */
[----:B------:R-:W-:Y:S01]  /*6150*/  FFMA R130, R130, R161, R163 ;  /* 0x000000a182827223 */ /* 0x000fe200000000a3 */
[----:B------:R-:W-:Y:S02]  /*6160*/  HADD2.F32 R178, -RZ, R22.H0_H0 ;  /* 0x20000016ffb27230 */ /* 0x000fe40000004100 */
[----:B------:R-:W-:Y:S01]  /*6170*/  FFMA R109, R109, R182, R184 ;  /* 0x000000b66d6d7223 */ /* 0x000fe200000000b8 */
[----:B------:R-:W-:Y:S02]  /*6180*/  HADD2.F32 R161, -RZ, R24.H1_H1 ;  /* 0x30000018ffa17230 */ /* 0x000fe40000004100 */
[----:B------:R-:W-:Y:S01]  /*6190*/  FMUL R142, R89, R176 ;  /* 0x000000b0598e7220 */ /* 0x000fe20000400000 */
[----:B------:R-:W-:-:S02]  /*61a0*/  HADD2.F32 R167, -RZ, R61.H0_H0 ;  /* 0x2000003dffa77230 */ /* 0x000fc40000004100 */
[----:B------:R-:W-:Y:S01]  /*61b0*/  @P1 FADD R165, R165, 1 ;  /* 0x3f800000a5a51421 */ /* 0x000fe20000000000 */
[----:B------:R-:W-:Y:S02]  /*61c0*/  HADD2.F32 R182, -RZ, R8.H0_H0 ;  /* 0x20000008ffb67230 */ /* 0x000fe40000004100 */
[----:B------:R-:W-:Y:S01]  /*61d0*/  FMUL R134, R89, R192 ;  /* 0x000000c059867220 */ /* 0x000fe20000400000 */
[----:B------:R-:W-:Y:S02]  /*61e0*/  HADD2.F32 R180, -RZ, R62.H0_H0 ;  /* 0x2000003effb47230 */ /* 0x000fe40000004100 */
[----:B------:R-:W-:Y:S01]  /*61f0*/  @P1 FADD R178, R178, 1 ;  /* 0x3f800000b2b21421 */ /* 0x000fe20000000000 */
[----:B------:R-:W-:Y:S02]  /*6200*/  HADD2.F32 R163, -RZ, R64.H1_H1 ;  /* 0x30000040ffa37230 */ /* 0x000fe40000004100 */
        /* <DEDUP_REMOVED lines=14> */
[C---:B------:R-:W-:Y:S01]  /*62f0*/  FMUL R125, R89.reuse, R138 ;  /* 0x0000008a597d7220 */ /* 0x040fe20000400000 */
[----:B------:R-:W-:Y:S02]  /*6300*/  HADD2.F32 R180, -RZ, R65.H0_H0 ;  /* 0x20000041ffb47230 */ /* 0x000fe40000004100 */
[C---:B------:R-:W-:Y:S01]  /*6310*/  FMUL R145, R89.reuse, R194 ;  /* 0x000000c259917220 */ /* 0x040fe20000400000 */
[----:B------:R-:W-:Y:S02]  /*6320*/  HADD2.F32 R163, -RZ, R66.H1_H1 ;  /* 0x30000042ffa37230 */ /* 0x000fe40000004100 */
[----:B------:R-:W-:Y:S01]  /*6330*/  FMUL R138, R89, R200 ;  /* 0x000000c8598a7220 */ /* 0x000fe20000400000 */
[----:B------:R-:W-:Y:S01]  /*6340*/  @P1 FADD R178, R178, 1 ;  /* 0x3f800000b2b21421 */ /* 0x000fe20000000000 */
[----:B------:R-:W-:Y:S01]  /*6350*/  @P1 FADD R161, R161, 1 ;  /* 0x3f800000a1a11421 */ /* 0x000fe20000000000 */
[----:B------:R-:W-:-:S02]  /*6360*/  HADD2.F32 R184, -RZ, R50.H0_H0 ;  /* 0x20000032ffb87230 */ /* 0x000fc40000004100 */
[----:B------:R-:W-:Y:S01]  /*6370*/  FFMA R144, R144, R165, R167 ;  /* 0x000000a590907223 */ /* 0x000fe200000000a7 */
[----:B------:R-:W-:Y:S01]  /*6380*/  @P1 FADD R182, R182, 1 ;  /* 0x3f800000b6b61421 */ /* 0x000fe20000000000 */
[----:B------:R-:W-:Y:S02]  /*6390*/  HADD2.F32 R165, -RZ, R25.H1_H1 ;  /* 0x30000019ffa57230 */ /* 0x000fe40000004100 */
        /* <DEDUP_REMOVED lines=21> */
[--C-:B------:R-:W-:Y:S02]  /*64f0*/  HADD2.F32 R178, -RZ, R30.reuse.H0_H0 ;  /* 0x2000001effb27230 */ /* 0x100fe40000004100 */
[----:B------:R-:W-:Y:S01]  /*6500*/  FMUL R129, R89, R148 ;  /* 0x0000009459817220 */ /* 0x000fe20000400000 */
[----:B------:R-:W-:Y:S02]  /*6510*/  HADD2.F32 R161, -RZ, R30.H1_H1 ;  /* 0x3000001effa17230 */ /* 0x000fe40000004100 */
[----:B------:R-:W-:Y:S01]  /*6520*/  FFMA R125, R125, R182, R184 ;  /* 0x000000b67d7d7223 */ /* 0x000fe200000000b8 */
[----:B------:R-:W-:-:S02]  /*6530*/  HADD2.F32 R167, -RZ, R67.H1_H1 ;  /* 0x30000043ffa77230 */ /* 0x000fc40000004100 */
[----:B------:R-:W-:Y:S01]  /*6540*/  FMUL R148, R89, R204 ;  /* 0x000000cc59947220 */ /* 0x000fe20000400000 */
[----:B------:R-:W-:Y:S02]  /*6550*/  HADD2.F32 R182, -RZ, R14.H0_H0 ;  /* 0x2000000effb67230 */ /* 0x000fe40000004100 */
[----:B------:R-:W-:Y:S01]  /*6560*/  @P1 FADD R165, R165, 1 ;  /* 0x3f800000a5a51421 */ /* 0x000fe20000000000 */
[C---:B------:R-:W-:Y:S01]  /*6570*/  FMUL R137, R89.reuse, R164 ;  /* 0x000000a459897220 */ /* 0x040fe20000400000 */
[--C-:B------:R-:W-:Y:S02]  /*6580*/  HADD2.F32 R180, -RZ, R70.reuse.H0_H0 ;  /* 0x20000046ffb47230 */ /* 0x100fe40000004100 */
        /* <DEDUP_REMOVED lines=11> */
[--C-:B------:R-:W-:Y:S02]  /*6640*/  HADD2.F32 R178, -RZ, R32.reuse.H0_H0 ;  /* 0x20000020ffb27230 */ /* 0x100fe40000004100 */
[----:B------:R-:W-:Y:S01]  /*6650*/  FFMA R129, R129, R182, R184 ;  /* 0x000000b681817223 */ /* 0x000fe200000000b8 */
[----:B------:R-:W-:Y:S02]  /*6660*/  HADD2.F32 R161, -RZ, R32.H1_H1 ;  /* 0x30000020ffa17230 */ /* 0x000fe40000004100 */
[----:B------:R-:W-:Y:S01]  /*6670*/  FMUL R152, R89, R210 ;  /* 0x000000d259987220 */ /* 0x000fe20000400000 */
[----:B------:R-:W-:-:S02]  /*6680*/  HADD2.F32 R167, -RZ, R69.H0_H0 ;  /* 0x20000045ffa77230 */ /* 0x000fc40000004100 */
[----:B------:R-:W-:Y:S01]  /*6690*/  @P1 FADD R165, R165, 1 ;  /* 0x3f800000a5a51421 */ /* 0x000fe20000000000 */
[----:B------:R-:W-:Y:S02]  /*66a0*/  HADD2.F32 R182, -RZ, R16.H0_H0 ;  /* 0x20000010ffb67230 */ /* 0x000fe40000004100 */
[C---:B------:R-:W-:Y:S01]  /*66b0*/  FMUL R159, R89.reuse, R222 ;  /* 0x000000de599f7220 */ /* 0x040fe20000400000 */
[--C-:B------:R-:W-:Y:S02]  /*66c0*/  HADD2.F32 R180, -RZ, R72.reuse.H0_H0 ;  /* 0x20000048ffb47230 */ /* 0x100fe40000004100 */
[----:B------:R-:W-:Y:S01]  /*66d0*/  FMUL R168, R89, R224 ;  /* 0x000000e059a87220 */ /* 0x000fe20000400000 */
[----:B------:R-:W-:Y:S02]  /*66e0*/  HADD2.F32 R163, -RZ, R72.H1_H1 ;  /* 0x30000048ffa37230 */ /* 0x000fe40000004100 */
[----:B------:R-:W-:Y:S01]  /*66f0*/  @P1 FADD R178, R178, 1 ;  /* 0x3f800000b2b21421 */ /* 0x000fe20000000000 */
[----:B------:R-:W-:Y:S01]  /*6700*/  @P1 FADD R161, R161, 1 ;  /* 0x3f800000a1a11421 */ /* 0x000fe20000000000 */
[----:B------:R-:W-:-:S02]  /*6710*/  HADD2.F32 R184, -RZ, R56.H0_H0 ;  /* 0x20000038ffb87230 */ /* 0x000fc40000004100 */
[----:B------:R-:W-:Y:S01]  /*6720*/  FFMA R152, R152, R165, R167 ;  /* 0x000000a598987223 */ /* 0x000fe200000000a7 */
[----:B------:R-:W-:Y:S01]  /*6730*/  FMUL R133, R89, R156 ;  /* 0x0000009c59857220 */ /* 0x000fe20000400000 */
[----:B------:R-:W-:Y:S01]  /*6740*/  @P1 FADD R182, R182, 1 ;  /* 0x3f800000b6b61421 */ /* 0x000fe20000000000 */
[----:B------:R-:W-:Y:S01]  /*6750*/  HADD2.F32 R165, -RZ, R31.H0_H0 ;  /* 0x2000001fffa57230 */ /* 0x000fe20000004100 */
[----:B------:R-:W-:Y:S01]  /*6760*/  FMNMX3 R81, R81, |R140|, |R84|, !PT ;  /* 0x4000008c51517276 */ /* 0x000fe20007800454 */
[----:B------:R-:W-:Y:S01]  /*6770*/  FFMA R159, R159, R178, R180 ;  /* 0x000000b29f9f7223 */ /* 0x000fe200000000b4 */
[----:B------:R-:W-:Y:S01]  /*6780*/  FFMA R168, R168, R161, R163 ;  /* 0x000000a1a8a87223 */ /* 0x000fe200000000a3 */
[----:B------:R-:W-:Y:S02]  /*6790*/  HADD2.F32 R178, -RZ, R33.H0_H0 ;  /* 0x20000021ffb27230 */ /* 0x000fe40000004100 */
[----:B------:R-:W-:Y:S01]  /*67a0*/  FFMA R133, R133, R182, R184 ;  /* 0x000000b685857223 */ /* 0x000fe200000000b8 */
[----:B------:R-:W-:-:S02]  /*67b0*/  HADD2.F32 R161, -RZ, R34.H1_H1 ;  /* 0x30000022ffa17230 */ /* 0x000fc40000004100 */
[----:B------:R-:W-:Y:S01]  /*67c0*/  FMUL R158, R89, R218 ;  /* 0x000000da599e7220 */ /* 0x000fe20000400000 */
[----:B------:R-:W-:Y:S02]  /*67d0*/  HADD2.F32 R169, -RZ, R21.H1_H1 ;  /* 0x30000015ffa97230 */ /* 0x000fe40000004100 */
[----:B------:R-:W-:Y:S01]  /*67e0*/  @P1 FADD R165, R165, 1 ;  /* 0x3f800000a5a51421 */ /* 0x000fe20000000000 */
[----:B------:R-:W-:Y:S01]  /*67f0*/  HADD2.F32 R167, -RZ, R71.H0_H0 ;  /* 0x20000047ffa77230 */ /* 0x000fe20000004100 */
[----:B------:R-:W-:Y:S01]  /*6800*/  FMNMX3 R81, R81, |R91|, |R126|, !PT ;  /* 0x4000005b51517276 */ /* 0x000fe2000780047e */
[----:B------:R-:W-:Y:S02]  /*6810*/  HADD2.F32 R182, -RZ, R18.H0_H0 ;  /* 0x20000012ffb67230 */ /* 0x000fe40000004100 */
[C---:B------:R-:W-:Y:S01]  /*6820*/  FMUL R141, R89.reuse, R172 ;  /* 0x000000ac598d7220 */ /* 0x040fe20000400000 */
[----:B------:R-:W-:Y:S02]  /*6830*/  HADD2.F32 R180, -RZ, R73.H0_H0 ;  /* 0x20000049ffb47230 */ /* 0x000fe40000004100 */
[----:B------:R-:W-:Y:S01]  /*6840*/  FMUL R157, R89, R226 ;  /* 0x000000e2599d7220 */ /* 0x000fe20000400000 */
[----:B------:R-:W-:-:S02]  /*6850*/  HADD2.F32 R163, -RZ, R74.H1_H1 ;  /* 0x3000004affa37230 */ /* 0x000fc40000004100 */
[----:B------:R-:W-:Y:S01]  /*6860*/  FMUL R172, R89, R232 ;  /* 0x000000e859ac7220 */ /* 0x000fe20000400000 */
[----:B------:R-:W-:Y:S02]  /*6870*/  HADD2.F32 R171, -RZ, R61.H1_H1 ;  /* 0x3000003dffab7230 */ /* 0x000fe40000004100 */
[----:B------:R-:W-:Y:S01]  /*6880*/  @P1 FADD R178, R178, 1 ;  /* 0x3f800000b2b21421 */ /* 0x000fe20000000000 */
[----:B------:R-:W-:Y:S01]  /*6890*/  @P1 FADD R161, R161, 1 ;  /* 0x3f800000a1a11421 */ /* 0x000fe20000000000 */
[----:B------:R-:W-:Y:S02]  /*68a0*/  HADD2.F32 R184, -RZ, R58.H0_H0 ;  /* 0x2000003affb87230 */ /* 0x000fe40000004100 */
[----:B------:R-:W-:Y:S01]  /*68b0*/  @P1 FADD R169, R169, 1 ;  /* 0x3f800000a9a91421 */ /* 0x000fe20000000000 */
[----:B------:R-:W-:Y:S01]  /*68c0*/  FFMA R158, R158, R165, R167 ;  /* 0x000000a59e9e7223 */ /* 0x000fe200000000a7 */
[----:B------:R-:W-:Y:S01]  /*68d0*/  FMNMX3 R81, R81, |R95|, |R86|, !PT ;  /* 0x4000005f51517276 */ /* 0x000fe20007800456 */
[----:B------:R-:W-:Y:S01]  /*68e0*/  @P1 FADD R182, R182, 1 ;  /* 0x3f800000b6b61421 */ /* 0x000fe20000000000 */
[----:B------:R-:W-:-:S02]  /*68f0*/  HADD2.F32 R165, -RZ, R33.H1_H1 ;  /* 0x30000021ffa57230 */ /* 0x000fc40000004100 */
[----:B------:R-:W-:Y:S01]  /*6900*/  FFMA R157, R157, R178, R180 ;  /* 0x000000b29d9d7223 */ /* 0x000fe200000000b4 */
[----:B------:R-:W-:Y:S01]  /*6910*/  FFMA R172, R172, R161, R163 ;  /* 0x000000a1acac7223 */ /* 0x000fe200000000a3 */
[----:B------:R-:W-:Y:S01]  /*6920*/  FFMA R128, R128, R169, R171 ;  /* 0x000000a980807223 */ /* 0x000fe200000000ab */
[----:B------:R-:W-:Y:S01]  /*6930*/  HADD2.F32 R178, -RZ, R35.H0_H0 ;  /* 0x20000023ffb27230 */ /* 0x000fe20000004100 */
[----:B------:R-:W-:Y:S01]  /*6940*/  FMNMX3 R161, R81, |R99|, |R124|, !PT ;  /* 0x4000006351a17276 */ /* 0x000fe2000780047c */
[----:B------:R-:W-:Y:S01]  /*6950*/  FFMA R137, R137, R182, R184 ;  /* 0x000000b689897223 */ /* 0x000fe200000000b8 */
[----:B------:R-:W-:Y:S02]  /*6960*/  HADD2.F32 R169, -RZ, R23.H1_H1 ;  /* 0x30000017ffa97230 */ /* 0x000fe40000004100 */
[----:B------:R-:W-:Y:S01]  /*6970*/  FMUL R170, R89, R228 ;  /* 0x000000e459aa7220 */ /* 0x000fe20000400000 */
[----:B------:R-:W-:Y:S02]  /*6980*/  HADD2.F32 R167, -RZ, R73.H1_H1 ;  /* 0x30000049ffa77230 */ /* 0x000fe40000004100 */
[----:B------:R-:W-:Y:S01]  /*6990*/  @P1 FADD R165, R165, 1 ;  /* 0x3f800000a5a51421 */ /* 0x000fe20000000000 */
[----:B------:R-:W-:Y:S01]  /*69a0*/  HADD2.F32 R182, -RZ, R20.H0_H0 ;  /* 0x20000014ffb67230 */ /* 0x000fe20000004100 */
[----:B------:R-:W-:Y:S01]  /*69b0*/  FMNMX3 R161, R161, |R105|, |R88|, !PT ;  /* 0x40000069a1a17276 */ /* 0x000fe20007800458 */
[----:B------:R-:W-:-:S02]  /*69c0*/  HADD2.F32 R180, -RZ, R75.H0_H0 ;  /* 0x2000004bffb47230 */ /* 0x000fc40000004100 */
[C---:B------:R-:W-:Y:S01]  /*69d0*/  FMUL R155, R89.reuse, R234 ;  /* 0x000000ea599b7220 */ /* 0x040fe20000400000 */
[----:B------:R-:W-:Y:S02]  /*69e0*/  HADD2.F32 R171, -RZ, R63.H1_H1 ;  /* 0x3000003fffab7230 */ /* 0x000fe40000004100 */
[----:B------:R-:W-:Y:S01]  /*69f0*/  @P1 FADD R178, R178, 1 ;  /* 0x3f800000b2b21421 */ /* 0x000fe20000000000 */
[----:B------:R-:W-:Y:S01]  /*6a00*/  FMUL R132, R89, R188 ;  /* 0x000000bc59847220 */ /* 0x000fe20000400000 */
[----:B------:R-:W-:Y:S02]  /*6a10*/  HADD2.F32 R184, -RZ, R60.H0_H0 ;  /* 0x2000003cffb87230 */ /* 0x000fe40000004100 */
[----:B------:R-:W-:Y:S01]  /*6a20*/  @P1 FADD R169, R169, 1 ;  /* 0x3f800000a9a91421 */ /* 0x000fe20000000000 */
[----:B------:R-:W-:Y:S01]  /*6a30*/  FFMA R170, R170, R165, R167 ;  /* 0x000000a5aaaa7223 */ /* 0x000fe200000000a7 */
[----:B------:R-:W-:Y:S01]  /*6a40*/  @P1 FADD R182, R182, 1 ;  /* 0x3f800000b6b61421 */ /* 0x000fe20000000000 */
[----:B------:R-:W-:Y:S01]  /*6a50*/  HADD2.F32 R165, -RZ, R35.H1_H1 ;  /* 0x30000023ffa57230 */ /* 0x000fe20000004100 */
[----:B------:R-:W-:Y:S01]  /*6a60*/  FMNMX3 R161, R161, |R107|, |R122|, !PT ;  /* 0x4000006ba1a17276 */ /* 0x000fe2000780047a */
[----:B------:R-:W-:Y:S01]  /*6a70*/  FFMA R155, R155, R178, R180 ;  /* 0x000000b29b9b7223 */ /* 0x000fe200000000b4 */
[----:B------:R-:W-:Y:S01]  /*6a80*/  FFMA R132, R132, R169, R171 ;  /* 0x000000a984847223 */ /* 0x000fe200000000ab */
[----:B------:R-:W-:-:S02]  /*6a90*/  HADD2.F32 R178, -RZ, R37.H0_H0 ;  /* 0x20000025ffb27230 */ /* 0x000fc40000004100 */
[----:B------:R-:W-:Y:S01]  /*6aa0*/  FFMA R141, R141, R182, R184 ;  /* 0x000000b68d8d7223 */ /* 0x000fe200000000b8 */
[----:B------:R-:W-:Y:S02]  /*6ab0*/  HADD2.F32 R169, -RZ, R28.H0_H0 ;  /* 0x2000001cffa97230 */ /* 0x000fe40000004100 */
[----:B------:R-:W-:Y:S01]  /*6ac0*/  FMUL R174, R89, R236 ;  /* 0x000000ec59ae7220 */ /* 0x000fe20000400000 */
[----:B------:R-:W-:Y:S02]  /*6ad0*/  HADD2.F32 R167, -RZ, R75.H1_H1 ;  /* 0x3000004bffa77230 */ /* 0x000fe40000004100 */
[----:B------:R-:W-:Y:S01]  /*6ae0*/  @P1 FADD R165, R165, 1 ;  /* 0x3f800000a5a51421 */ /* 0x000fe20000000000 */
[----:B------:R-:W-:Y:S01]  /*6af0*/  HADD2.F32 R182, -RZ, R26.H0_H0 ;  /* 0x2000001affb67230 */ /* 0x000fe20000004100 */
[----:B------:R-:W-:Y:S01]  /*6b00*/  FMNMX3 R161, R161, |R109|, |R90|, !PT ;  /* 0x4000006da1a17276 */ /* 0x000fe2000780045a */
[----:B------:R-:W-:Y:S02]  /*6b10*/  HADD2.F32 R163, -RZ, R36.H0_H0 ;  /* 0x20000024ffa37230 */ /* 0x000fe40000004100 */
[----:B------:R-:W-:Y:S01]  /*6b20*/  FMUL R149, R89, R242 ;  /* 0x000000f259957220 */ /* 0x000fe20000400000 */
[----:B------:R-:W-:-:S02]  /*6b30*/  HADD2.F32 R180, -RZ, R77.H0_H0 ;  /* 0x2000004dffb47230 */ /* 0x000fc40000004100 */
[----:B------:R-:W-:Y:S01]  /*6b40*/  @P1 FADD R178, R178, 1 ;  /* 0x3f800000b2b21421 */ /* 0x000fe20000000000 */
[----:B------:R-:W-:Y:S02]  /*6b50*/  HADD2.F32 R171, -RZ, R68.H0_H0 ;  /* 0x20000044ffab7230 */ /* 0x000fe40000004100 */
[----:B------:R-:W-:Y:S01]  /*6b60*/  FMUL R154, R89, R206 ;  /* 0x000000ce599a7220 */ /* 0x000fe20000400000 */
[----:B------:R-:W-:Y:S02]  /*6b70*/  HADD2.F32 R184, -RZ, R66.H0_H0 ;  /* 0x20000042ffb87230 */ /* 0x000fe40000004100 */
[----:B------:R-:W-:Y:S01]  /*6b80*/  @P1 FADD R169, R169, 1 ;  /* 0x3f800000a9a91421 */ /* 0x000fe20000000000 */
[----:B------:R-:W-:Y:S01]  /*6b90*/  FFMA R174, R174, R165, R167 ;  /* 0x000000a5aeae7223 */ /* 0x000fe200000000a7 */
[----:B------:R-:W-:Y:S01]  /*6ba0*/  FMNMX3 R161, R161, |R111|, |R118|, !PT ;  /* 0x4000006fa1a17276 */ /* 0x000fe20007800476 */
[----:B------:R-:W-:Y:S01]  /*6bb0*/  FMUL R147, R89, R198 ;  /* 0x000000c659937220 */ /* 0x000fe20000400000 */
[----:B------:R-:W-:Y:S01]  /*6bc0*/  @P1 FADD R182, R182, 1 ;  /* 0x3f800000b6b61421 */ /* 0x000fe20000000000 */
[----:B------:R-:W-:-:S02]  /*6bd0*/  HADD2.F32 R165, -RZ, R76.H0_H0 ;  /* 0x2000004cffa57230 */ /* 0x000fc40000004100 */
[----:B------:R-:W-:Y:S01]  /*6be0*/  @P1 FADD R163, R163, 1 ;  /* 0x3f800000a3a31421 */ /* 0x000fe20000000000 */
[----:B------:R-:W-:Y:S01]  /*6bf0*/  FMUL R150, R89, R238 ;  /* 0x000000ee59967220 */ /* 0x000fe20000400000 */
[----:B------:R-:W-:Y:S01]  /*6c00*/  FFMA R149, R149, R178, R180 ;  /* 0x000000b295957223 */ /* 0x000fe200000000b4 */
[----:B------:R-:W-:Y:S01]  /*6c10*/  FFMA R154, R154, R169, R171 ;  /* 0x000000a99a9a7223 */ /* 0x000fe200000000ab */
[----:B------:R-:W-:Y:S01]  /*6c20*/  HADD2.F32 R178, -RZ, R37.H1_H1 ;  /* 0x30000025ffb27230 */ /* 0x000fe20000004100 */
[----:B------:R-:W-:Y:S01]  /*6c30*/  FMNMX3 R161, R161, |R117|, |R92|, !PT ;  /* 0x40000075a1a17276 */ /* 0x000fe2000780045c */
[----:B------:R-:W-:Y:S01]  /*6c40*/  FFMA R147, R147, R182, R184 ;  /* 0x000000b693937223 */ /* 0x000fe200000000b8 */
[----:B------:R-:W-:Y:S02]  /*6c50*/  HADD2.F32 R169, -RZ, R29.H1_H1 ;  /* 0x3000001dffa97230 */ /* 0x000fe40000004100 */
[----:B------:R-:W-:Y:S01]  /*6c60*/  FFMA R81, R150, R163, R165 ;  /* 0x000000a396517223 */ /* 0x000fe200000000a5 */
[--C-:B------:R-:W-:Y:S01]  /*6c70*/  HADD2.F32 R180, -RZ, R38.reuse.H0_H0 ;  /* 0x20000026ffb47230 */ /* 0x100fe20000004100 */
[----:B------:R-:W0:Y:S01]  /*6c80*/  LDC.U8 R163, c[0x0][0x404] ;  /* 0x00010100ffa37b82 */ /* 0x000e220000000000 */
[----:B------:R-:W-:Y:S01]  /*6c90*/  HADD2.F32 R184, -RZ, R38.H1_H1 ;  /* 0x30000026ffb87230 */ /* 0x000fe20000004100 */
[----:B------:R-:W-:Y:S01]  /*6ca0*/  FMNMX3 R161, R161, |R119|, |R116|, !PT ;  /* 0x40000077a1a17276 */ /* 0x000fe20007800474 */
[----:B------:R-:W-:-:S02]  /*6cb0*/  HADD2.F32 R150, -RZ, R77.H1_H1 ;  /* 0x3000004dff967230 */ /* 0x000fc40000004100 */
[C---:B------:R-:W-:Y:S01]  /*6cc0*/  FMUL R97, R89.reuse, R244 ;  /* 0x000000f459617220 */ /* 0x040fe20000400000 */
[----:B------:R-:W-:Y:S02]  /*6cd0*/  HADD2.F32 R171, -RZ, R69.H1_H1 ;  /* 0x30000045ffab7230 */ /* 0x000fe40000004100 */
[----:B------:R-:W-:Y:S01]  /*6ce0*/  @P1 FADD R178, R178, 1 ;  /* 0x3f800000b2b21421 */ /* 0x000fe20000000000 */
[--C-:B------:R-:W-:Y:S02]  /*6cf0*/  HADD2.F32 R182, -RZ, R78.reuse.H0_H0 ;  /* 0x2000004effb67230 */ /* 0x100fe40000004100 */
[C---:B------:R-:W-:Y:S01]  /*6d00*/  FMUL R162, R89.reuse, R212 ;  /* 0x000000d459a27220 */ /* 0x040fe20000400000 */
[----:B------:R-:W-:Y:S01]  /*6d10*/  FMUL R93, R89, R246 ;  /* 0x000000f6595d7220 */ /* 0x000fe20000400000 */
[----:B------:R-:W-:Y:S01]  /*6d20*/  @P1 FADD R169, R169, 1 ;  /* 0x3f800000a9a91421 */ /* 0x000fe20000000000 */
[----:B------:R-:W-:Y:S02]  /*6d30*/  HADD2.F32 R186, -RZ, R78.H1_H1 ;  /* 0x3000004effba7230 */ /* 0x000fe40000004100 */
[----:B------:R-:W-:Y:S01]  /*6d40*/  @P1 FADD R180, R180, 1 ;  /* 0x3f800000b4b41421 */ /* 0x000fe20000000000 */
[----:B------:R-:W-:Y:S01]  /*6d50*/  FMUL R87, R89, R248 ;  /* 0x000000f859577220 */ /* 0x000fe20000400000 */
[----:B------:R-:W-:Y:S01]  /*6d60*/  @P1 FADD R184, R184, 1 ;  /* 0x3f800000b8b81421 */ /* 0x000fe20000000000 */
[----:B------:R-:W-:Y:S01]  /*6d70*/  FMNMX3 R161, R161, |R121|, |R94|, !PT ;  /* 0x40000079a1a17276 */ /* 0x000fe2000780045e */
[----:B------:R-:W-:Y:S01]  /*6d80*/  FFMA R178, R97, R178, R150 ;  /* 0x000000b261b27223 */ /* 0x000fe20000000096 */
[----:B------:R-:W-:Y:S01]  /*6d90*/  FFMA R162, R162, R169, R171 ;  /* 0x000000a9a2a27223 */ /* 0x000fe200000000ab */
[----:B------:R-:W-:Y:S01]  /*6da0*/  FFMA R97, R93, R180, R182 ;  /* 0x000000b45d617223 */ /* 0x000fe200000000b6 */
[----:B------:R-:W-:-:S02]  /*6db0*/  HADD2.F32 R169, -RZ, R31.H1_H1 ;  /* 0x3000001fffa97230 */ /* 0x000fc40000004100 */
[----:B------:R-:W-:Y:S01]  /*6dc0*/  FFMA R180, R87, R184, R186 ;  /* 0x000000b857b47223 */ /* 0x000fe200000000ba */
[----:B------:R-:W-:Y:S01]  /*6dd0*/  FMNMX3 R87, R161, |R123|, |R110|, !PT ;  /* 0x4000007ba1577276 */ /* 0x000fe2000780046e */
[--C-:B------:R-:W-:Y:S02]  /*6de0*/  HADD2.F32 R150, -RZ, R39.reuse.H0_H0 ;  /* 0x20000027ff967230 */ /* 0x100fe40000004100 */
[----:B------:R-:W-:Y:S01]  /*6df0*/  FMUL R166, R89, R220 ;  /* 0x000000dc59a67220 */ /* 0x000fe20000400000 */
[----:B------:R-:W-:Y:S02]  /*6e00*/  HADD2.F32 R184, -RZ, R39.H1_H1 ;  /* 0x30000027ffb87230 */ /* 0x000fe40000004100 */
[----:B------:R-:W-:Y:S01]  /*6e10*/  @P1 FADD R169, R169, 1 ;  /* 0x3f800000a9a91421 */ /* 0x000fe20000000000 */
[----:B------:R-:W-:Y:S01]  /*6e20*/  HADD2.F32 R171, -RZ, R71.H1_H1 ;  /* 0x30000047ffab7230 */ /* 0x000fe20000004100 */
[----:B------:R-:W-:Y:S01]  /*6e30*/  FMNMX3 R87, R87, |R125|, |R96|, !PT ;  /* 0x4000007d57577276 */ /* 0x000fe20007800460 */
[----:B------:R-:W-:-:S02]  /*6e40*/  HADD2.F32 R182, -RZ, R79.H0_H0 ;  /* 0x2000004fffb67230 */ /* 0x000fc40000004100 */
[C---:B------:R-:W-:Y:S01]  /*6e50*/  FMUL R146, R89.reuse, R190 ;  /* 0x000000be59927220 */ /* 0x040fe20000400000 */
[C---:B------:R-:W-:Y:S01]  /*6e60*/  FMUL R156, R89.reuse, R230 ;  /* 0x000000e6599c7220 */ /* 0x040fe20000400000 */
[C---:B------:R-:W-:Y:S01]  /*6e70*/  FMUL R176, R89.reuse, R240 ;  /* 0x000000f059b07220 */ /* 0x040fe20000400000 */
[C---:B------:R-:W-:Y:S01]  /*6e80*/  FMUL R85, R89.reuse, R250 ;  /* 0x000000fa59557220 */ /* 0x040fe20000400000 */
[----:B------:R-:W-:Y:S02]  /*6e90*/  HADD2.F32 R186, -RZ, R79.H1_H1 ;  /* 0x3000004fffba7230 */ /* 0x000fe40000004100 */
[----:B------:R-:W-:Y:S01]  /*6ea0*/  @P1 FADD R150, R150, 1 ;  /* 0x3f80000096961421 */ /* 0x000fe20000000000 */
[----:B------:R-:W-:Y:S01]  /*6eb0*/  FMUL R89, R89, R252 ;  /* 0x000000fc59597220 */ /* 0x000fe20000400000 */
[----:B------:R-:W-:Y:S01]  /*6ec0*/  @P1 FADD R184, R184, 1 ;  /* 0x3f800000b8b81421 */ /* 0x000fe20000000000 */
[----:B------:R-:W-:Y:S01]  /*6ed0*/  FFMA R166, R166, R169, R171 ;  /* 0x000000a9a6a67223 */ /* 0x000fe200000000ab */
[----:B------:R-:W-:Y:S01]  /*6ee0*/  FMNMX3 R87, R87, |R127|, |R102|, !PT ;  /* 0x4000007f57577276 */ /* 0x000fe20007800466 */
[----:B------:R-:W-:-:S02]  /*6ef0*/  HADD2.F32 R173, -RZ, R24.H0_H0 ;  /* 0x20000018ffad7230 */ /* 0x000fc40000004100 */
[----:B------:R-:W-:Y:S01]  /*6f00*/  FFMA R161, R85, R150, R182 ;  /* 0x0000009655a17223 */ /* 0x000fe200000000b6 */
[----:B------:R-:W-:Y:S02]  /*6f10*/  HADD2.F32 R169, -RZ, R34.H0_H0 ;  /* 0x20000022ffa97230 */ /* 0x000fe40000004100 */
[----:B------:R-:W-:Y:S01]  /*6f20*/  FFMA R182, R89, R184, R186 ;  /* 0x000000b859b67223 */ /* 0x000fe200000000ba */
[----:B------:R-:W-:Y:S01]  /*6f30*/  HADD2.F32 R167, -RZ, R36.H1_H1 ;  /* 0x30000024ffa77230 */ /* 0x000fe20000004100 */
[----:B------:R-:W-:Y:S01]  /*6f40*/  FMNMX3 R89, R87, |R129|, |R98|, !PT ;  /* 0x4000008157597276 */ /* 0x000fe20007800462 */
[----:B------:R-:W-:Y:S01]  /*6f50*/  @P1 FADD R173, R173, 1 ;  /* 0x3f800000adad1421 */ /* 0x000fe20000000000 */
[----:B------:R-:W-:Y:S01]  /*6f60*/  @P1 FADD R169, R169, 1 ;  /* 0x3f800000a9a91421 */ /* 0x000fe20000000000 */
[CC--:B------:R-:W-:Y:S01]  /*6f70*/  FMUL R93, R140.reuse, R3.reuse ;  /* 0x000000038c5d7220 */ /* 0x0c0fe20000400000 */
[----:B------:R-:W-:Y:S01]  /*6f80*/  @P1 FADD R167, R167, 1 ;  /* 0x3f800000a7a71421 */ /* 0x000fe20000000000 */
[----:B0-----:R-:W-:Y:S01]  /*6f90*/  ISETP.NE.AND P1, PT, R163, RZ, PT ;  /* 0x000000ffa300720c */ /* 0x001fe20003f25270 */
[----:B------:R-:W-:Y:S01]  /*6fa0*/  FMUL R184, R99, R3 ;  /* 0x0000000363b87220 */ /* 0x000fe20000400000 */
[----:B------:R-:W-:Y:S01]  /*6fb0*/  FMNMX3 R89, R89, |R131|, |R2|, !PT ;  /* 0x4000008359597276 */ /* 0x000fe20007800402 */
[----:B------:R-:W-:Y:S01]  /*6fc0*/  FMUL R186, R105, R3 ;  /* 0x0000000369ba7220 */ /* 0x000fe20000400000 */
[----:B------:R-:W-:Y:S01]  /*6fd0*/  FSEL R85, R140, R93, !P1 ;  /* 0x0000005d8c557208 */ /* 0x000fe20004800000 */
[----:B------:R-:W-:Y:S01]  /*6fe0*/  FMUL R140, R91, R3 ;  /* 0x000000035b8c7220 */ /* 0x000fe20000400000 */
[----:B------:R-:W-:Y:S01]  /*6ff0*/  FMNMX3 R93, R89, |R133|, |R104|, !PT ;  /* 0x40000085595d7276 */ /* 0x000fe20007800468 */
[----:B------:R-:W-:Y:S01]  /*7000*/  HADD2.F32 R175, -RZ, R64.H0_H0 ;  /* 0x20000040ffaf7230 */ /* 0x000fe20000004100 */
[----:B------:R-:W-:Y:S01]  /*7010*/  FSEL R87, R99, R184, !P1 ;  /* 0x000000b863577208 */ /* 0x000fe20004800000 */
[----:B------:R-:W-:Y:S01]  /*7020*/  FMUL R184, R111, R3 ;  /* 0x000000036fb87220 */ /* 0x000fe20000400000 */
[----:B------:R-:W-:Y:S01]  /*7030*/  FMNMX3 R93, R93, |R135|, |R100|, !PT ;  /* 0x400000875d5d7276 */ /* 0x000fe20007800464 */
[-C--:B------:R-:W-:Y:S01]  /*7040*/  FMUL R150, R95, R3.reuse ;  /* 0x000000035f967220 */ /* 0x080fe20000400000 */
[----:B------:R-:W-:Y:S01]  /*7050*/  FSEL R91, R91, R140, !P1 ;  /* 0x0000008c5b5b7208 */ /* 0x000fe20004800000 */
[----:B------:R-:W-:Y:S01]  /*7060*/  FMUL R140, R107, R3 ;  /* 0x000000036b8c7220 */ /* 0x000fe20000400000 */
[----:B------:R-:W-:Y:S01]  /*7070*/  FMNMX3 R93, R93, |R137|, |R106|, !PT ;  /* 0x400000895d5d7276 */ /* 0x000fe2000780046a */
[----:B------:R-:W-:Y:S01]  /*7080*/  FFMA R146, R146, R173, R175 ;  /* 0x000000ad92927223 */ /* 0x000fe200000000af */
[----:B------:R-:W-:Y:S01]  /*7090*/  FSEL R105, R105, R186, !P1 ;  /* 0x000000ba69697208 */ /* 0x000fe20004800000 */
[----:B------:R-:W-:Y:S01]  /*70a0*/  FMUL R186, R117, R3 ;  /* 0x0000000375ba7220 */ /* 0x000fe20000400000 */
[----:B------:R-:W-:Y:S01]  /*70b0*/  FMNMX3 R99, R93, |R139|, |R108|, !PT ;  /* 0x4000008b5d637276 */ /* 0x000fe2000780046c */
[-C--:B------:R-:W-:Y:S01]  /*70c0*/  FMUL R163, R144, R3.reuse ;  /* 0x0000000390a37220 */ /* 0x080fe20000400000 */
[----:B------:R-:W-:Y:S01]  /*70d0*/  FSEL R89, R107, R140, !P1 ;  /* 0x0000008c6b597208 */ /* 0x000fe20004800000 */
[----:B------:R-:W-:Y:S01]  /*70e0*/  FMUL R140, R119, R3 ;  /* 0x00000003778c7220 */ /* 0x000fe20000400000 */
[----:B------:R-:W-:Y:S01]  /*70f0*/  FMNMX3 R99, R99, |R141|, |R120|, !PT ;  /* 0x4000008d63637276 */ /* 0x000fe20007800478 */
[----:B------:R-:W-:Y:S01]  /*7100*/  HADD2.F32 R171, -RZ, R74.H0_H0 ;  /* 0x2000004affab7230 */ /* 0x000fe20000004100 */
[----:B------:R-:W-:Y:S01]  /*7110*/  FSEL R111, R111, R184, !P1 ;  /* 0x000000b86f6f7208 */ /* 0x000fe20004800000 */
[-C--:B------:R-:W-:Y:S01]  /*7120*/  FMUL R184, R123, R3.reuse ;  /* 0x000000037bb87220 */ /* 0x080fe20000400000 */
[----:B------:R-:W-:Y:S01]  /*7130*/  FMNMX3 R99, R99, |R142|, |R128|, !PT ;  /* 0x4000008e63637276 */ /* 0x000fe20007800480 */
[-C--:B------:R-:W-:Y:S01]  /*7140*/  FMUL R175, R152, R3.reuse ;  /* 0x0000000398af7220 */ /* 0x080fe20000400000 */
[----:B------:R-:W-:Y:S01]  /*7150*/  FSEL R117, R117, R186, !P1 ;  /* 0x000000ba75757208 */ /* 0x000fe20004800000 */
[----:B------:R-:W-:Y:S01]  /*7160*/  FMUL R186, R125, R3 ;  /* 0x000000037dba7220 */ /* 0x000fe20000400000 */
[----:B------:R-:W-:Y:S01]  /*7170*/  FMNMX3 R107, R99, |R143|, |R130|, !PT ;  /* 0x4000008f636b7276 */ /* 0x000fe20007800482 */
[----:B------:R-:W-:Y:S01]  /*7180*/  FFMA R156, R156, R169, R171 ;  /* 0x000000a99c9c7223 */ /* 0x000fe200000000ab */
[----:B------:R-:W-:Y:S01]  /*7190*/  FSEL R123, R123, R184, !P1 ;  /* 0x000000b87b7b7208 */ /* 0x000fe20004800000 */
[-C--:B------:R-:W-:Y:S01]  /*71a0*/  FMUL R184, R131, R3.reuse ;  /* 0x0000000383b87220 */ /* 0x080fe20000400000 */
[----:B------:R-:W-:Y:S01]  /*71b0*/  FMNMX3 R107, R107, |R144|, |R132|, !PT ;  /* 0x400000906b6b7276 */ /* 0x000fe20007800484 */
[----:B------:R-:W-:Y:S01]  /*71c0*/  HADD2.F32 R169, -RZ, R76.H1_H1 ;  /* 0x3000004cffa97230 */ /* 0x000fe20000004100 */
[----:B------:R-:W-:Y:S01]  /*71d0*/  FSEL R125, R125, R186, !P1 ;  /* 0x000000ba7d7d7208 */ /* 0x000fe20004800000 */
[-C--:B------:R-:W-:Y:S01]  /*71e0*/  FMUL R186, R133, R3.reuse ;  /* 0x0000000385ba7220 */ /* 0x080fe20000400000 */
[----:B------:R-:W-:Y:S01]  /*71f0*/  FMNMX3 R107, R107, |R146|, |R134|, !PT ;  /* 0x400000926b6b7276 */ /* 0x000fe20007800486 */
[-C--:B------:R-:W-:Y:S01]  /*7200*/  @P1 FMUL R84, R84, R3.reuse ;  /* 0x0000000354541220 */ /* 0x080fe20000400000 */
        /* <DEDUP_REMOVED lines=9> */
[-C--:B------:R-:W-:Y:S01]  /*72a0*/  FMUL R140, R127, R3.reuse ;  /* 0x000000037f8c7220 */ /* 0x080fe20000400000 */
[----:B------:R-:W-:Y:S01]  /*72b0*/  FSEL R119, R141, R186, !P1 ;  /* 0x000000ba8d777208 */ /* 0x000fe20004800000 */
[----:B------:R-:W-:Y:S01]  /*72c0*/  FMUL R173, R154, R3 ;  /* 0x000000039aad7220 */ /* 0x000fe20000400000 */
        /* <DEDUP_REMOVED lines=28> */
[----:B------:R-:W-:Y:S01]  /*7490*/  FMNMX3 R141, R141, |R157|, |R170|, !PT ;  /* 0x4000009d8d8d7276 */ /* 0x000fe200078004aa */
[----:B------:R-:W-:Y:S01]  /*74a0*/  @P1 FMUL R118, R118, R3 ;  /* 0x0000000376761220 */ /* 0x000fe20000400000 */
[----:B------:R-:W-:Y:S01]  /*74b0*/  FSEL R131, R142, R139, !P1 ;  /* 0x0000008b8e837208 */ /* 0x000fe20004800000 */
[-C--:B------:R-:W-:Y:S01]  /*74c0*/  FMUL R142, R147, R3.reuse ;  /* 0x00000003938e7220 */ /* 0x080fe20000400000 */
[----:B------:R-:W-:Y:S01]  /*74d0*/  FSEL R137, R137, R150, !P1 ;  /* 0x0000009689897208 */ /* 0x000fe20004800000 */
[-C--:B------:R-:W-:Y:S01]  /*74e0*/  @P1 FMUL R92, R92, R3.reuse ;  /* 0x000000035c5c1220 */ /* 0x080fe20000400000 */
[----:B------:R-:W-:Y:S01]  /*74f0*/  FSEL R171, R151, R144, !P1 ;  /* 0x0000009097ab7208 */ /* 0x000fe20004800000 */
[-C--:B------:R-:W-:Y:S01]  /*7500*/  FMUL R144, R81, R3.reuse ;  /* 0x0000000351907220 */ /* 0x080fe20000400000 */
[----:B------:R-:W-:Y:S01]  /*7510*/  FMNMX3 R141, R141, |R156|, |R172|, !PT ;  /* 0x4000009c8d8d7276 */ /* 0x000fe200078004ac */
[----:B------:R-:W0:Y:S01]  /*7520*/  LDC.64 R150, c[0x0][0x3c8] ;  /* 0x0000f200ff967b82 */ /* 0x000e220000000a00 */
[----:B------:R-:W-:Y:S01]  /*7530*/  FSEL R139, R143, R140, !P1 ;  /* 0x0000008c8f8b7208 */ /* 0x000fe20004800000 */
[-C--:B------:R-:W-:Y:S01]  /*7540*/  FMUL R140, R145, R3.reuse ;  /* 0x00000003918c7220 */ /* 0x080fe20000400000 */
[----:B------:R-:W-:Y:S01]  /*7550*/  FSEL R169, R147, R142, !P1 ;  /* 0x0000008e93a97208 */ /* 0x000fe20004800000 */
[----:B------:R-:W-:Y:S01]  /*7560*/  FMUL R142, R159, R3 ;  /* 0x000000039f8e7220 */ /* 0x000fe20000400000 */
[----:B------:R-:W-:Y:S01]  /*7570*/  FMNMX3 R141, R141, |R155|, |R174|, !PT ;  /* 0x4000009b8d8d7276 */ /* 0x000fe200078004ae */
[-C--:B------:R-:W-:Y:S01]  /*7580*/  FMUL R143, R158, R3.reuse ;  /* 0x000000039e8f7220 */ /* 0x080fe20000400000 */
[----:B------:R-:W-:Y:S01]  /*7590*/  FSEL R167, R145, R140, !P1 ;  /* 0x0000008c91a77208 */ /* 0x000fe20004800000 */
[----:B------:R-:W-:Y:S01]  /*75a0*/  FMUL R140, R153, R3 ;  /* 0x00000003998c7220 */ /* 0x000fe20000400000 */
[----:B------:R-:W-:Y:S01]  /*75b0*/  FMNMX3 R141, R141, |R81|, |R176|, !PT ;  /* 0x400000518d8d7276 */ /* 0x000fe200078004b0 */
[-C--:B------:R-:W-:Y:S01]  /*75c0*/  @P1 FMUL R116, R116, R3.reuse ;  /* 0x0000000374741220 */ /* 0x080fe20000400000 */
[----:B------:R-:W-:Y:S01]  /*75d0*/  FSEL R181, R159, R142, !P1 ;  /* 0x0000008e9fb57208 */ /* 0x000fe20004800000 */
[----:B------:R-:W-:Y:S01]  /*75e0*/  FMUL R142, R155, R3 ;  /* 0x000000039b8e7220 */ /* 0x000fe20000400000 */
[----:B------:R-:W-:Y:S01]  /*75f0*/  FMNMX3 R141, R141, |R149|, |R178|, !PT ;  /* 0x400000958d8d7276 */ /* 0x000fe200078004b2 */
[-C--:B------:R-:W-:Y:S01]  /*7600*/  @P1 FMUL R94, R94, R3.reuse ;  /* 0x000000035e5e1220 */ /* 0x080fe20000400000 */
[----:B------:R-:W-:Y:S01]  /*7610*/  FSEL R177, R153, R140, !P1 ;  /* 0x0000008c99b17208 */ /* 0x000fe20004800000 */
[----:B------:R-:W-:Y:S01]  /*7620*/  FMUL R140, R157, R3 ;  /* 0x000000039d8c7220 */ /* 0x000fe20000400000 */
[----:B------:R-:W-:Y:S01]  /*7630*/  FSEL R179, R158, R143, !P1 ;  /* 0x0000008f9eb37208 */ /* 0x000fe20004800000 */
[-C--:B------:R-:W-:Y:S01]  /*7640*/  FMUL R143, R156, R3.reuse ;  /* 0x000000039c8f7220 */ /* 0x080fe20000400000 */
[----:B------:R-:W-:Y:S01]  /*7650*/  FSEL R187, R155, R142, !P1 ;  /* 0x0000008e9bbb7208 */ /* 0x000fe20004800000 */
[----:B------:R-:W-:Y:S01]  /*7660*/  FMUL R142, R97, R3 ;  /* 0x00000003618e7220 */ /* 0x000fe20000400000 */
[----:B------:R-:W-:Y:S01]  /*7670*/  FMNMX3 R141, R141, |R97|, |R180|, !PT ;  /* 0x400000618d8d7276 */ /* 0x000fe200078004b4 */
[----:B------:R-:W-:Y:S01]  /*7680*/  IMAD R153, R80, 0x1400, R103 ;  /* 0x0000140050997824 */ /* 0x000fe200078e0267 */
[----:B------:R-:W-:Y:S01]  /*7690*/  FSEL R183, R157, R140, !P1 ;  /* 0x0000008c9db77208 */ /* 0x000fe20004800000 */
[-C--:B------:R-:W-:Y:S01]  /*76a0*/  FMUL R140, R149, R3.reuse ;  /* 0x00000003958c7220 */ /* 0x080fe20000400000 */
[----:B------:R-:W-:Y:S01]  /*76b0*/  FSEL R189, R81, R144, !P1 ;  /* 0x0000009051bd7208 */ /* 0x000fe20004800000 */
[----:B------:R-:W-:Y:S01]  /*76c0*/  FMUL R144, R161, R3 ;  /* 0x00000003a1907220 */ /* 0x000fe20000400000 */
[----:B------:R-:W-:Y:S01]  /*76d0*/  FSEL R185, R156, R143, !P1 ;  /* 0x0000008f9cb97208 */ /* 0x000fe20004800000 */
[----:B------:R-:W-:Y:S01]  /*76e0*/  @P1 FMUL R110, R110, R3 ;  /* 0x000000036e6e1220 */ /* 0x000fe20000400000 */
[----:B------:R-:W-:Y:S01]  /*76f0*/  FMNMX3 R81, R141, |R161|, |R182|, !PT ;  /* 0x400000a18d517276 */ /* 0x000fe200078004b6 */
[-C--:B------:R-:W-:Y:S01]  /*7700*/  @P1 FMUL R96, R96, R3.reuse ;  /* 0x0000000360601220 */ /* 0x080fe20000400000 */
[----:B------:R-:W-:Y:S01]  /*7710*/  FSEL R191, R97, R142, !P1 ;  /* 0x0000008e61bf7208 */ /* 0x000fe20004800000 */
[-C--:B------:R-:W-:Y:S01]  /*7720*/  @P1 FMUL R102, R102, R3.reuse ;  /* 0x0000000366661220 */ /* 0x080fe20000400000 */
[C---:B------:R-:W-:Y:S01]  /*7730*/  IADD3 R147, PT, PT, R153.reuse, 0x1000, RZ ;  /* 0x0000100099937810 */ /* 0x040fe20007ffe0ff */
        /* <DEDUP_REMOVED lines=14> */
[----:B------:R-:W-:Y:S01]  /*7820*/  @P1 FMUL R128, R128, R3 ;  /* 0x0000000380801220 */ /* 0x000fe20000400000 */
[----:B------:R-:W-:Y:S01]  /*7830*/  FSEL R175, R152, R175, !P1 ;  /* 0x000000af98af7208 */ /* 0x000fe20004800000 */
[----:B0-----:R-:W-:Y:S01]  /*7840*/  IMAD.WIDE.U32 R152, R153, 0x10, R150 ;  /* 0x0000001099987825 */ /* 0x001fe200078e0096 */
[----:B------:R-:W-:-:S03]  /*7850*/  F2FP.F16.F32.PACK_AB R84, R84, R85 ;  /* 0x000000555454723e */ /* 0x000fc600000000ff */
[----:B------:R-:W-:Y:S01]  /*7860*/  @P1 FMUL R130, R130, R3 ;  /* 0x0000000382821220 */ /* 0x000fe20000400000 */
[----:B------:R-:W-:Y:S01]  /*7870*/  FSEL R165, R146, R165, !P1 ;  /* 0x000000a592a57208 */ /* 0x000fe20004800000 */
[----:B------:R-:W-:Y:S01]  /*7880*/  @P1 FMUL R132, R132, R3 ;  /* 0x0000000384841220 */ /* 0x000fe20000400000 */
[----:B------:R-:W-:Y:S01]  /*7890*/  FSEL R173, R154, R173, !P1 ;  /* 0x000000ad9aad7208 */ /* 0x000fe20004800000 */
[----:B------:R-:W-:Y:S01]  /*78a0*/  IMAD.WIDE.U32 R154, R155, 0x10, R150 ;  /* 0x000000109b9a7825 */ /* 0x000fe200078e0096 */
[----:B------:R-:W-:-:S03]  /*78b0*/  FSEL R149, R149, R140, !P1 ;  /* 0x0000008c95957208 */ /* 0x000fc60004800000 */
[----:B------:R-:W-:Y:S01]  /*78c0*/  @P1 FMUL R134, R134, R3 ;  /* 0x0000000386861220 */ /* 0x000fe20000400000 */
[----:B------:R-:W-:Y:S01]  /*78d0*/  FSEL R193, R161, R144, !P1 ;  /* 0x00000090a1c17208 */ /* 0x000fe20004800000 */
        /* <DEDUP_REMOVED lines=69> */
[----:B------:R-:W-:-:S05]  /*7d30*/  F2FP.F16.F32.PACK_AB R179, R182, R193 ;  /* 0x000000c1b6b3723e */ /* 0x000fca00000000ff */
[----:B------:R1:W-:Y:S02]  /*7d40*/  STG.E.128 desc[UR8][R150.64], R176 ;  /* 0x000000b096007986 */ /* 0x0003e4000c101d08 */
.L_x_6362:
[----:B-12---:R-:W0:Y:S01]  /*7d50*/  LDC R85, c[0x0][0x380] ;  /* 0x0000e000ff557b82 */ /* 0x006e220000000800 */
[----:B------:R-:W1:Y:S01]  /*7d60*/  LDCU UR4, c[0x0][0x388] ;  /* 0x00007100ff0477ac */ /* 0x000e620008000800 */
[----:B------:R-:W-:Y:S01]  /*7d70*/  IADD3 R82, PT, PT, R82, 0x1, RZ ;  /* 0x0000000152527810 */ /* 0x000fe20007ffe0ff */
[----:B------:R-:W-:-:S03]  /*7d80*/  UPLOP3.LUT UP1, UPT, UPT, UPT, UP1, 0x40, 0x4 ;  /* 0x000000000004789c */ /* 0x000fc60003f2e810 */
[----:B------:R-:W-:Y:S02]  /*7d90*/  LOP3.LUT R82, R82, 0x3, RZ, 0xc0, !PT ;  /* 0x0000000352527812 */ /* 0x000fe400078ec0ff */
[----:B0-----:R-:W-:-:S04]  /*7da0*/  IADD3 R80, PT, PT, R80, R85, RZ ;  /* 0x0000005550507210 */ /* 0x001fc80007ffe0ff */
[----:B-1----:R-:W-:-:S13]  /*7db0*/  ISETP.GE.AND P2, PT, R80, UR4, PT ;  /* 0x0000000450007c0c */ /* 0x002fda000bf46270 */
[----:B------:R-:W-:Y:S05]  /*7dc0*/  @!P2 BRA `(.L_x_6363) ;  /* 0xffffff840054a947 */ /* 0x000fea000383ffff */
.L_x_6340:
        /* <DEDUP_REMOVED lines=38> */
.L_x_6371:
[----:B------:R-:W-:Y:S02]  /*8030*/  ISETP.NE.AND P0, PT, R0, RZ, PT ;  /* 0x000000ff0000720c */ /* 0x000fe40003f05270 */
[----:B-1----:R-:W-:-:S11]  /*8040*/  FMNMX R7, R5, R4, !PT ;  /* 0x0000000405077209 */ /* 0x002fd60007800000 */
[----:B------:R-:W-:Y:S05]  /*8050*/  @P0 BRA `(.L_x_6365) ;  /* 0x0000000000080947 */ /* 0x000fea0003800000 */
[----:B0-----:R-:W0:Y:S02]  /*8060*/  LDC.64 R4, c[0x0][0x3f8] ;  /* 0x0000fe00ff047b82 */ /* 0x001e240000000a00 */
[----:B0-----:R1:W-:Y:S02]  /*8070*/  REDG.E.MAX.S32.STRONG.GPU desc[UR8][R4.64], R7 ;  /* 0x000000070400798e */ /* 0x0013e4000d12e308 */
.L_x_6365:
[----:B------:R-:W-:Y:S05]  /*8080*/  BSYNC B0 ;  /* 0x0000000000007941 */ /* 0x000fea0003800000 */
.L_x_6364:
        /* <DEDUP_REMOVED lines=12> */
[----:B01----:R-:W-:Y:S05]  /*8150*/  CALL.REL.NOINC `($__internal_53_$__cuda_sm20_rcp_rn_f32_slowpath) ;  /* 0x00000000005c7944 */ /* 0x003fea0003c00000 */
[----:B------:R-:W-:Y:S01]  /*8160*/  MOV R5, R0 ;  /* 0x0000000000057202 */ /* 0x000fe20000000f00 */
[----:B------:R-:W-:Y:S06]  /*8170*/  BRA `(.L_x_6368) ;  /* 0x0000000000107947 */ /* 0x000fec0003800000 */
.L_x_6367:
[----:B------:R-:W2:Y:S02]  /*8180*/  MUFU.RCP R0, R3 ;  /* 0x0000000300007308 */ /* 0x000ea40000001000 */
[----:B--2---:R-:W-:-:S04]  /*8190*/  FFMA R2, R0, R3, -1 ;  /* 0xbf80000000027423 */ /* 0x004fc80000000003 */
[----:B01----:R-:W-:-:S04]  /*81a0*/  FADD.FTZ R5, -R2, -RZ ;  /* 0x800000ff02057221 */ /* 0x003fc80000010100 */
[----:B------:R-:W-:-:S07]  /*81b0*/  FFMA R5, R0, R5, R0 ;  /* 0x0000000500057223 */ /* 0x000fce0000000000 */
.L_x_6368:
[----:B------:R-:W0:Y:S02]  /*81c0*/  LDC.64 R2, c[0x0][0x3f0] ;  /* 0x0000fc00ff027b82 */ /* 0x000e240000000a00 */
[----:B0-----:R-:W-:Y:S01]  /*81d0*/  STG.E desc[UR8][R2.64], R5 ;  /* 0x0000000502007986 */ /* 0x001fe2000c101908 */
[----:B------:R-:W-:Y:S05]  /*81e0*/  EXIT ;  /* 0x000000000000794d */ /* 0x000fea0003800000 */
.L_x_6366:
[----:B------:R-:W-:Y:S02]  /*81f0*/  MOV R7, 0x2 ;  /* 0x0000000200077802 */ /* 0x000fe40000000f00 */
[----:B------:R-:W-:Y:S02]  /*8200*/  MOV R9, 0x1f ;  /* 0x0000001f00097802 */ /* 0x000fe40000000f00 */
[----:B------:R-:W-:-:S07]  /*8210*/  MOV R6, 0xffffffff ;  /* 0xffffffff00067802 */ /* 0x000fce0000000f00 */
[----:B01---5:R-:W-:Y:S05]  /*8220*/  WARPSYNC.COLLECTIVE R6, `(.L_x_6369) ;  /* 0x0000000006087348 */ /* 0x023fea0003c00000 */
[----:B01----:R0:W1:Y:S02]  /*8230*/  SHFL.DOWN P0, R4, R2, R7, R9 ;  /* 0x0800000702047389 */ /* 0x0030640000000009 */
[----:B01---5:R-:W-:Y:S05]  /*8240*/  ENDCOLLECTIVE ;  /* 0x000000000000791b */ /* 0x023fea0003800000 */
.L_x_6369:
[----:B------:R-:W-:Y:S02]  /*8250*/  MOV R7, 0x1 ;  /* 0x0000000100077802 */ /* 0x000fe40000000f00 */
[----:B------:R-:W-:-:S04]  /*8260*/  MOV R5, R4 ;  /* 0x0000000400057202 */ /* 0x000fc80000000f00 */
[----:B------:R-:W-:-:S04]  /*8270*/  FMNMX R5, R5, R2, !PT ;  /* 0x0000000205057209 */ /* 0x000fc80007800000 */
[----:B------:R-:W-:-:S07]  /*8280*/  MOV R2, R5 ;  /* 0x0000000500027202 */ /* 0x000fce0000000f00 */
[----:B------:R-:W-:Y:S05]  /*8290*/  WARPSYNC.COLLECTIVE R6, `(.L_x_6370) ;  /* 0x0000000006087348 */ /* 0x000fea0003c00000 */
[----:B------:R0:W1:Y:S02]  /*82a0*/  SHFL.DOWN P0, R4, R2, R7, R9 ;  /* 0x0800000702047389 */ /* 0x0000640000000009 */
[----:B01----:R-:W-:Y:S05]  /*82b0*/  ENDCOLLECTIVE ;  /* 0x000000000000791b */ /* 0x003fea0003800000 */
.L_x_6370:
[----:B------:R-:W-:Y:S05]  /*82c0*/  BRA `(.L_x_6371) ;  /* 0xfffffffc00587947 */ /* 0x000fea000383ffff */
        .weak           $__internal_53_$__cuda_sm20_rcp_rn_f32_slowpath
        .type           $__internal_53_$__cuda_sm20_rcp_rn_f32_slowpath,@function
        .size           $__internal_53_$__cuda_sm20_rcp_rn_f32_slowpath,(.L_x_12921 - $__internal_53_$__cuda_sm20_rcp_rn_f32_slowpath)
$__internal_53_$__cuda_sm20_rcp_rn_f32_slowpath:
        /* <DEDUP_REMOVED lines=15> */
.L_x_6373:
        /* <DEDUP_REMOVED lines=21> */
[----:B------:R-:W-:Y:S02]  /*8510*/  LOP3.LUT P3, RZ, R91, 0x2, RZ, 0xc0, !PT ;  /* 0x000000025bff7812 */ /* 0x000fe4000786c0ff */
[----:B------:R-:W-:Y:S02]  /*8520*/  IADD3 R87, PT, PT, R106, -0xfc, RZ ;  /* 0xffffff046a577810 */ /* 0x000fe40007ffe0ff */
[----:B------:R-:W-:-:S02]  /*8530*/  PLOP3.LUT P1, PT, P1, P2, P3, 0xe0, 0x0 ;  /* 0x000000000000781c */ /* 0x000fc40000f25c30 */
[----:B------:R-:W-:Y:S02]  /*8540*/  LOP3.LUT P2, RZ, R2, 0x7fffff, RZ, 0xc0, !PT ;  /* 0x007fffff02ff7812 */ /* 0x000fe4000784c0ff */
[----:B------:R-:W-:Y:S02]  /*8550*/  SEL R0, RZ, 0x1, !P1 ;  /* 0x00000001ff007807 */ /* 0x000fe40004800000 */
[----:B------:R-:W-:Y:S02]  /*8560*/  SHF.R.U32.HI R87, RZ, R87, R86 ;  /* 0x00000057ff577219 */ /* 0x000fe40000011656 */
[----:B------:R-:W-:-:S04]  /*8570*/  IADD3 R0, PT, PT, -R0, RZ, RZ ;  /* 0x000000ff00007210 */ /* 0x000fc80007ffe1ff */
[----:B------:R-:W-:-:S13]  /*8580*/  ISETP.GE.AND P1, PT, R0, RZ, PT ;  /* 0x000000ff0000720c */ /* 0x000fda0003f26270 */
[----:B------:R-:W-:-:S04]  /*8590*/  @!P1 IADD3 R87, PT, PT, R87, 0x1, RZ ;  /* 0x0000000157579810 */ /* 0x000fc80007ffe0ff */
[----:B------:R-:W-:-:S04]  /*85a0*/  @!P2 SHF.L.U32 R87, R87, 0x1, RZ ;  /* 0x000000015757a819 */ /* 0x000fc800000006ff */
[----:B------:R-:W-:Y:S01]  /*85b0*/  LOP3.LUT R86, R87, 0x80000000, R2, 0xf8, !PT ;  /* 0x8000000057567812 */ /* 0x000fe200078ef802 */
[----:B------:R-:W-:Y:S06]  /*85c0*/  BRA `(.L_x_6374) ;  /* 0x0000000000047947 */ /* 0x000fec0003800000 */
.L_x_6375:
[----:B------:R0:W1:Y:S02]  /*85d0*/  MUFU.RCP R86, R2 ;  /* 0x0000000200567308 */ /* 0x0000640000001000 */
.L_x_6374:
[----:B------:R-:W-:Y:S05]  /*85e0*/  BSYNC B1 ;  /* 0x0000000000017941 */ /* 0x000fea0003800000 */
.L_x_6372:
[----:B------:R-:W-:Y:S01]  /*85f0*/  HFMA2 R87, -RZ, RZ, 0, 0 ;  /* 0x00000000ff577431 */ /* 0x000fe200000001ff */
[----:B-1----:R-:W-:Y:S02]  /*8600*/  MOV R0, R86 ;  /* 0x0000005600007202 */ /* 0x002fe40000000f00 */
[----:B------:R-:W-:-:S04]  /*8610*/  MOV R86, R94 ;  /* 0x0000005e00567202 */ /* 0x000fc80000000f00 */
[----:B0-----:R-:W-:Y:S05]  /*8620*/  RET.REL.NODEC R86 `(_ZN18transformer_engine13normalization19ln_fwd_tuned_kernelINS0_13Kernel_traitsI6__halfS3_S3_fjLj40960ELj4ELj1ELj4ELj16ENS0_18Kernel_traits_baseILj40960ES3_S3_S3_fjLj128EEEEEEEvNS0_19ForwardKernelParamsE) ;  /* 0xffffff7856747950 */ /* 0x001fea0003c3ffff */
.L_x_6376:
        /* <DEDUP_REMOVED lines=13> */
.L_x_12921:


//--------------------- .text._ZN18transformer_engine13normalization19ln_fwd_tuned_kernelINS0_13Kernel_traitsIffffjLj40960ELj4ELj1ELj4ELj16ENS0_18Kernel_traits_baseILj40960EffffjLj128EEEEEEEvNS0_19ForwardKernelParamsE --------------------------
	.section	.text._ZN18transformer_engine13normalization19ln_fwd_tuned_kernelINS0_13Kernel_traitsIffffjLj40960ELj4ELj1ELj4ELj16ENS0_18Kernel_traits_baseILj40960EffffjLj128EEEEEEEvNS0_19ForwardKernelParamsE,"ax",@progbits
	.align	128
        .global         _ZN18transformer_engine13normalization19ln_fwd_tuned_kernelINS0_13Kernel_traitsIffffjLj40960ELj4ELj1ELj4ELj16ENS0_18Kernel_traits_baseILj40960EffffjLj128EEEEEEEvNS0_19ForwardKernelParamsE
        .type           _ZN18transformer_engine13normalization19ln_fwd_tuned_kernelINS0_13Kernel_traitsIffffjLj40960ELj4ELj1ELj4ELj16ENS0_18Kernel_traits_baseILj40960EffffjLj128EEEEEEEvNS0_19ForwardKernelParamsE,@function
        .size           _ZN18transformer_engine13normalization19ln_fwd_tuned_kernelINS0_13Kernel_traitsIffffjLj40960ELj4ELj1ELj4ELj16ENS0_18Kernel_traits_baseILj40960EffffjLj128EEEEEEEvNS0_19ForwardKernelParamsE,(.L_x_12922 - _ZN18transformer_engine13normalization19ln_fwd_tuned_kernelINS0_13Kernel_traitsIffffjLj40960ELj4ELj1ELj4ELj16ENS0_18Kernel_traits_baseILj40960EffffjLj128EEEEEEEvNS0_19ForwardKernelParamsE)
        .other          _ZN18transformer_engine13normalization19ln_fwd_tuned_kernelINS0_13Kernel_traitsIffffjLj40960ELj4ELj1ELj4ELj16ENS0_18Kernel_traits_baseILj40960EffffjLj128EEEEEEEvNS0_19ForwardKernelParamsE,@"STO_CUDA_ENTRY STV_DEFAULT"
_ZN18transformer_engine13normalization19ln_fwd_tuned_kernelINS0_13Kernel_traitsIffffjLj40960ELj4ELj1ELj4ELj16ENS0_18Kernel_traits_baseILj40960EffffjLj128EEEEEEEvNS0_19ForwardKernelParamsE:
.text._ZN18transformer_engine13normalization19ln_fwd_tuned_kernelINS0_13Kernel_traitsIffffjLj40960ELj4ELj1ELj4ELj16ENS0_18Kernel_traits_baseILj40960EffffjLj128EEEEEEEvNS0_19ForwardKernelParamsE:
        /* <DEDUP_REMOVED lines=66> */
[----:B------:R-:W-:Y:S01]  /*0420*/  LOP3.LUT R6, R248, 0x1f, RZ, 0xc0, !PT ;  /* 0x0000001ff8067812 */ /* 0x000fe200078ec0ff */
[----:B------:R-:W-:Y:S01]  /*0430*/  ULOP3.LUT UR4, UR5, 0x3, URZ, 0xc0, !UPT ;  /* 0x0000000305047892 */ /* 0x000fe2000f8ec0ff */
[----:B-1----:R-:W-:Y:S01]  /*0440*/  ISETP.NE.AND P1, PT, RZ, UR6, PT ;  /* 0x00000006ff007c0c */ /* 0x002fe2000bf25270 */
[----:B------:R-:W-:-:S02]  /*0450*/  UPLOP3.LUT UP1, UPT, UPT, UPT, UPT, 0x40, 0x4 ;  /* 0x000000000004789c */ /* 0x000fc40003f2e870 */
[----:B------:R0:W-:Y:S02]  /*0460*/  STL [R1+0x4], R6 ;  /* 0x0000040601007387 */ /* 0x0001e40000100800 */
[----:B------:R-:W-:Y:S01]  /*0470*/  LOP3.LUT P0, RZ, R6, UR4, RZ, 0xfc, !PT ;  /* 0x0000000406ff7c12 */ /* 0x000fe2000f80fcff */
[----:B------:R-:W-:Y:S01]  /*0480*/  UMOV UR4, URZ ;  /* 0x000000ff00047c82 */ /* 0x000fe20008000000 */
[----:B------:R0:W-:Y:S02]  /*0490*/  STL [R1+0x8], RZ ;  /* 0x000008ff01007387 */ /* 0x0001e40000100800 */
[----:B------:R-:W-:-:S04]  /*04a0*/  ISETP.LT.U32.AND P0, PT, R248, 0x20, !P0 ;  /* 0x00000020f800780c */ /* 0x000fc80004701070 */
        /* <DEDUP_REMOVED lines=80> */
.L_x_6401:
[----:B01----:R-:W0:Y:S01]  /*09b0*/  LDC.64 R2, c[0x0][0x390] ;  /* 0x0000e400ff027b82 */ /* 0x003e220000000a00 */
[----:B------:R-:W-:Y:S01]  /*09c0*/  MOV R5, UR7 ;  /* 0x0000000700057c02 */ /* 0x000fe20008000f00 */
[----:B------:R-:W2:Y:S04]  /*09d0*/  LDL.LU R249, [R1+0x4] ;  /* 0x0000040001f97983 */ /* 0x000ea80000300800 */
[----:B------:R-:W-:-:S04]  /*09e0*/  IMAD R5, R5, 0x2800, R0 ;  /* 0x0000280005057824 */ /* 0x000fc800078e0200 */
[----:B0-----:R-:W-:-:S05]  /*09f0*/  IMAD.WIDE.U32 R6, R5, 0x10, R2 ;  /* 0x0000001005067825 */ /* 0x001fca00078e0002 */
[----:B------:R-:W3:Y:S04]  /*0a00*/  LDG.E.128 R80, desc[UR8][R6.64] ;  /* 0x0000000806507981 */ /* 0x000ee8000c1e1d00 */
[----:B------:R-:W4:Y:S04]  /*0a10*/  LDG.E.128 R76, desc[UR8][R6.64+0x2000] ;  /* 0x00200008064c7981 */ /* 0x000f28000c1e1d00 */
[----:B------:R-:W2:Y:S04]  /*0a20*/  LDG.E.128 R72, desc[UR8][R6.64+0x4000] ;  /* 0x0040000806487981 */ /* 0x000ea8000c1e1d00 */
[----:B------:R-:W2:Y:S01]  /*0a30*/  LDG.E.128 R68, desc[UR8][R6.64+0x6000] ;  /* 0x0060000806447981 */ /* 0x000ea2000c1e1d00 */
        /* <DEDUP_REMOVED lines=324> */
.L_x_6379:
[----:B------:R-:W-:Y:S05]  /*1e80*/  BSYNC.RECONVERGENT B0 ;  /* 0x0000000000007941 */ /* 0x000fea0003800200 */
.L_x_6378:
        /* <DEDUP_REMOVED lines=14> */
.L_x_6381:
[----:B------:R-:W-:Y:S05]  /*1f70*/  BSYNC.RECONVERGENT B0 ;  /* 0x0000000000007941 */ /* 0x000fea0003800200 */
.L_x_6380:
[----:B------:R-:W2:Y:S01]  /*1f80*/  SHFL.DOWN PT, R3, R2, 0x2, 0x1f ;  /* 0x08401f0002037f89 */ /* 0x000ea200000e0000 */
[----:B------:R-:W-:Y:S03]  /*1f90*/  BSSY.RECONVERGENT B0, `(.L_x_6382) ;  /* 0x0000011000007945 */ /* 0x000fe60003800200 */
[----:B-1----:R-:W1:Y:S04]  /*1fa0*/  SHFL.DOWN PT, R245, R247, 0x2, 0x1f ;  /* 0x08401f00f7f57f89 */ /* 0x002e6800000e0000 */
[----:B------:R3:W4:Y:S01]  /*1fb0*/  SHFL.DOWN PT, R250, R246, 0x2, 0x1f ;  /* 0x08401f00f6fa7f89 */ /* 0x00072200000e0000 */
[----:B--2---:R-:W-:-:S03]  /*1fc0*/  FADD R244, R3, R2 ;  /* 0x0000000203f47221 */ /* 0x004fc60000000000 */
[----:B-1----:R3:W-:Y:S02]  /*1fd0*/  STL [R1], R245 ;  /* 0x000000f501007387 */ /* 0x0027e40000100800 */
[----:B0-----:R-:W-:-:S04]  /*1fe0*/  IADD3 R0, PT, PT, R244, 0x1800000, RZ ;  /* 0x01800000f4007810 */ /* 0x001fc80007ffe0ff */
[----:B------:R-:W-:-:S04]  /*1ff0*/  LOP3.LUT R0, R0, 0x7f800000, RZ, 0xc0, !PT ;  /* 0x7f80000000007812 */ /* 0x000fc800078ec0ff */
[----:B------:R-:W-:-:S13]  /*2000*/  ISETP.GT.U32.AND P1, PT, R0, 0x1ffffff, PT ;  /* 0x01ffffff0000780c */ /* 0x000fda0003f24070 */
[----:B---34-:R-:W-:Y:S05]  /*2010*/  @P1 BRA `(.L_x_6383) ;  /* 0x0000000000101947 */ /* 0x018fea0003800000 */
[----:B------:R-:W-:Y:S02]  /*2020*/  MOV R0, R244 ;  /* 0x000000f400007202 */ /* 0x000fe40000000f00 */
[----:B------:R-:W-:-:S07]  /*2030*/  MOV R245, 0x2050 ;  /* 0x0000205000f57802 */ /* 0x000fce0000000f00 */
[----:B-----5:R-:W-:Y:S05]  /*2040*/  CALL.REL.NOINC `($__internal_54_$__cuda_sm20_rcp_rn_f32_slowpath) ;  /* 0x0000004400dc7944 */ /* 0x020fea0003c00000 */
[----:B------:R-:W-:Y:S05]  /*2050*/  BRA `(.L_x_6384) ;  /* 0x0000000000107947 */ /* 0x000fea0003800000 */
.L_x_6383:
[----:B------:R-:W0:Y:S02]  /*2060*/  MUFU.RCP R245, R244 ;  /* 0x000000f400f57308 */ /* 0x000e240000001000 */
[----:B0-----:R-:W-:-:S04]  /*2070*/  FFMA R0, R244, R245, -1 ;  /* 0xbf800000f4007423 */ /* 0x001fc800000000f5 */
[----:B------:R-:W-:-:S04]  /*2080*/  FADD.FTZ R0, -R0, -RZ ;  /* 0x800000ff00007221 */ /* 0x000fc80000010100 */
[----:B------:R-:W-:-:S07]  /*2090*/  FFMA R0, R245, R0, R245 ;  /* 0x00000000f5007223 */ /* 0x000fce00000000f5 */
.L_x_6384:
[----:B------:R-:W-:Y:S05]  /*20a0*/  BSYNC.RECONVERGENT B0 ;  /* 0x0000000000007941 */ /* 0x000fea0003800200 */
.L_x_6382:
[----:B------:R-:W2:Y:S01]  /*20b0*/  LDL.LU R245, [R1] ;  /* 0x0000000001f57983 */ /* 0x000ea20000300800 */
[----:B------:R-:W-:Y:S01]  /*20c0*/  BSSY.RECONVERGENT B0, `(.L_x_6385) ;  /* 0x000001a000007945 */ /* 0x000fe20003800200 */
[----:B--2---:R-:W-:Y:S01]  /*20d0*/  FADD R247, R245, R247 ;  /* 0x000000f7f5f77221 */ /* 0x004fe20000000000 */
[----:B------:R-:W-:-:S04]  /*20e0*/  FADD R245, -R250, R246 ;  /* 0x000000f6faf57221 */ /* 0x000fc80000000100 */
        /* <DEDUP_REMOVED lines=17> */
[----:B-----5:R-:W-:Y:S05]  /*2200*/  CALL.REL.NOINC `($__internal_54_$__cuda_sm20_rcp_rn_f32_slowpath) ;  /* 0x00000044006c7944 */ /* 0x020fea0003c00000 */
[----:B------:R-:W-:Y:S05]  /*2210*/  BRA `(.L_x_6387) ;  /* 0x0000000000107947 */ /* 0x000fea0003800000 */
.L_x_6386:
[----:B------:R-:W0:Y:S02]  /*2220*/  MUFU.RCP R0, R249 ;  /* 0x000000f900007308 */ /* 0x000e240000001000 */
[----:B0-----:R-:W-:-:S04]  /*2230*/  FFMA R245, R249, R0, -1 ;  /* 0xbf800000f9f57423 */ /* 0x001fc80000000000 */
[----:B------:R-:W-:-:S04]  /*2240*/  FADD.FTZ R245, -R245, -RZ ;  /* 0x800000fff5f57221 */ /* 0x000fc80000010100 */
[----:B------:R-:W-:-:S07]  /*2250*/  FFMA R0, R0, R245, R0 ;  /* 0x000000f500007223 */ /* 0x000fce0000000000 */
.L_x_6387:
[----:B------:R-:W-:Y:S05]  /*2260*/  BSYNC.RECONVERGENT B0 ;  /* 0x0000000000007941 */ /* 0x000fea0003800200 */
.L_x_6385:
        /* <DEDUP_REMOVED lines=32> */
.L_x_6389:
[----:B------:R-:W-:Y:S05]  /*2470*/  BSYNC.RECONVERGENT B0 ;  /* 0x0000000000007941 */ /* 0x000fea0003800200 */
.L_x_6388:
        /* <DEDUP_REMOVED lines=24> */
.L_x_6392:
[----:B------:R-:W2:Y:S04]  /*2600*/  LDG.E.STRONG.GPU R244, desc[UR8][R2.64] ;  /* 0x0000000802f47981 */ /* 0x000ea8000c1ef900 */
[----:B--2---:R-:W-:Y:S01]  /*2610*/  CCTL.IVALL ;  /* 0x00000000ff00798f */ /* 0x004fe20002000000 */
[----:B------:R-:W-:Y:S05]  /*2620*/  YIELD ;  /* 0x0000000000007946 */ /* 0x000fea0003800000 */
[----:B------:R-:W-:-:S13]  /*2630*/  ISETP.NE.AND P1, PT, R244, R245, PT ;  /* 0x000000f5f400720c */ /* 0x000fda0003f25270 */
[----:B------:R-:W-:Y:S05]  /*2640*/  @P1 BRA `(.L_x_6392) ;  /* 0xfffffffc00ec1947 */ /* 0x000fea000383ffff */
.L_x_6391:
[----:B------:R-:W-:Y:S05]  /*2650*/  BSYNC B0 ;  /* 0x0000000000007941 */ /* 0x000fea0003800000 */
.L_x_6390:
[----:B0-2---:R-:W-:Y:S01]  /*2660*/  LOP3.LUT R2, R0, 0x1f, RZ, 0xc0, !PT ;  /* 0x0000001f00027812 */ /* 0x005fe200078ec0ff */
[----:B------:R-:W-:Y:S05]  /*2670*/  WARPSYNC.ALL ;  /* 0x0000000000007948 */ /* 0x000fea0003800000 */
[----:B------:R-:W-:Y:S01]  /*2680*/  BAR.SYNC.DEFER_BLOCKING 0x0 ;  /* 0x0000000000007b1d */ /* 0x000fe20000010000 */
[----:B------:R-:W-:Y:S02]  /*2690*/  ISETP.GT.U32.AND P1, PT, R2, 0x3, PT ;  /* 0x000000030200780c */ /* 0x000fe40003f24070 */
[----:B------:R-:W-:-:S03]  /*26a0*/  MOV R244, UR4 ;  /* 0x0000000400f47c02 */ /* 0x000fc60008000f00 */
[----:B------:R1:W-:Y:S08]  /*26b0*/  STL [R1+0x4], R2 ;  /* 0x0000040201007387 */ /* 0x0003f00000100800 */
[----:B------:R-:W0:Y:S01]  /*26c0*/  @!P1 S2R R245, SR_CTAID.X ;  /* 0x0000000000f59919 */ /* 0x000e220000002500 */
[----:B------:R-:W-:Y:S02]  /*26d0*/  @!P1 LOP3.LUT R244, R244, 0x1, RZ, 0xc0, !PT ;  /* 0x00000001f4f49812 */ /* 0x000fe400078ec0ff */
[----:B------:R-:W-:Y:S01]  /*26e0*/  @!P1 SHF.L.U32 R0, R0, 0x3, RZ ;  /* 0x0000000300009819 */ /* 0x000fe200000006ff */
[----:B-1----:R-:W1:Y:S01]  /*26f0*/  @!P1 LDC.64 R2, c[0x0][0x3b0] ;  /* 0x0000ec00ff029b82 */ /* 0x002e620000000a00 */
[----:B------:R-:W-:-:S02]  /*2700*/  @!P1 IADD3 R244, PT, PT, -R244, RZ, RZ ;  /* 0x000000fff4f49210 */ /* 0x000fc40007ffe1ff */
[----:B------:R-:W-:Y:S02]  /*2710*/  @!P1 LOP3.LUT R249, R0, 0xf8, RZ, 0xc0, !PT ;  /* 0x000000f800f99812 */ /* 0x000fe400078ec0ff */
[----:B------:R-:W-:Y:S02]  /*2720*/  @!P1 LOP3.LUT R244, R244, UR11, RZ, 0xc0, !PT ;  /* 0x0000000bf4f49c12 */ /* 0x000fe4000f8ec0ff */
        /* <DEDUP_REMOVED lines=19> */
[----:B0-----:R1:W-:Y:S03]  /*2860*/  STL [R1], R0 ;  /* 0x0000000001007387 */ /* 0x0013e60000100800 */
[----:B------:R-:W-:Y:S05]  /*2870*/  @P1 BRA `(.L_x_6394) ;  /* 0x0000000000101947 */ /* 0x000fea0003800000 */
[----:B-1----:R-:W-:Y:S02]  /*2880*/  MOV R0, R247 ;  /* 0x000000f700007202 */ /* 0x002fe40000000f00 */
[----:B------:R-:W-:-:S07]  /*2890*/  MOV R245, 0x28b0 ;  /* 0x000028b000f57802 */ /* 0x000fce0000000f00 */
[----:B--2--5:R-:W-:Y:S05]  /*28a0*/  CALL.REL.NOINC `($__internal_54_$__cuda_sm20_rcp_rn_f32_slowpath) ;  /* 0x0000003c00c47944 */ /* 0x024fea0003c00000 */
[----:B------:R-:W-:Y:S05]  /*28b0*/  BRA `(.L_x_6395) ;  /* 0x0000000000107947 */ /* 0x000fea0003800000 */
.L_x_6394:
[----:B-1----:R-:W0:Y:S02]  /*28c0*/  MUFU.RCP R0, R247 ;  /* 0x000000f700007308 */ /* 0x002e240000001000 */
[----:B0-----:R-:W-:-:S04]  /*28d0*/  FFMA R245, R247, R0, -1 ;  /* 0xbf800000f7f57423 */ /* 0x001fc80000000000 */
[----:B------:R-:W-:-:S04]  /*28e0*/  FADD.FTZ R245, -R245, -RZ ;  /* 0x800000fff5f57221 */ /* 0x000fc80000010100 */
[----:B------:R-:W-:-:S07]  /*28f0*/  FFMA R0, R0, R245, R0 ;  /* 0x000000f500007223 */ /* 0x000fce0000000000 */
.L_x_6395:
[----:B------:R-:W-:Y:S05]  /*2900*/  BSYNC.RECONVERGENT B0 ;  /* 0x0000000000007941 */ /* 0x000fea0003800200 */
.L_x_6393:
[----:B------:R-:W3:Y:S01]  /*2910*/  LDL.LU R245, [R1] ;  /* 0x0000000001f57983 */ /* 0x000ee20000300800 */
[----:B------:R-:W-:Y:S01]  /*2920*/  BSSY.RECONVERGENT B0, `(.L_x_6396) ;  /* 0x000001a000007945 */ /* 0x000fe20003800200 */
[----:B---3--:R-:W-:Y:S01]  /*2930*/  FADD R3, R245, R3 ;  /* 0x00000003f5037221 */ /* 0x008fe20000000000 */
[----:B--2---:R-:W-:-:S04]  /*2940*/  FADD R245, -R250, R2 ;  /* 0x00000002faf57221 */ /* 0x004fc80000000100 */
        /* <DEDUP_REMOVED lines=19> */
.L_x_6397:
[----:B------:R-:W0:Y:S02]  /*2a80*/  MUFU.RCP R0, R249 ;  /* 0x000000f900007308 */ /* 0x000e240000001000 */
[----:B0-----:R-:W-:-:S04]  /*2a90*/  FFMA R245, R249, R0, -1 ;  /* 0xbf800000f9f57423 */ /* 0x001fc80000000000 */
[----:B------:R-:W-:-:S04]  /*2aa0*/  FADD.FTZ R245, -R245, -RZ ;  /* 0x800000fff5f57221 */ /* 0x000fc80000010100 */
[----:B------:R-:W-:-:S07]  /*2ab0*/  FFMA R0, R0, R245, R0 ;  /* 0x000000f500007223 */ /* 0x000fce0000000000 */
.L_x_6398:
[----:B------:R-:W-:Y:S05]  /*2ac0*/  BSYNC.RECONVERGENT B0 ;  /* 0x0000000000007941 */ /* 0x000fea0003800200 */
.L_x_6396:
[----:B------:R-:W-:Y:S01]  /*2ad0*/  FADD R245, R3, -R244 ;  /* 0x800000f403f57221 */ /* 0x000fe20000000000 */
[----:B------:R-:W-:Y:S01]  /*2ae0*/  FADD R249, R246, R250 ;  /* 0x000000faf6f97221 */ /* 0x000fe20000000000 */
[----:B------:R-:W0:Y:S01]  /*2af0*/  LDC R248, c[0x0][0x3d8] ;  /* 0x0000f600fff87b82 */ /* 0x000e220000000800 */
[----:B------:R-:W1:Y:S01]  /*2b00*/  LDCU.64 UR12, c[0x0][0x3f8] ;  /* 0x00007f00ff0c77ac */ /* 0x000e620008000a00 */
[----:B------:R-:W-:-:S04]  /*2b10*/  FMUL R246, R245, R245 ;  /* 0x000000f5f5f67220 */ /* 0x000fc80000400000 */
[----:B------:R-:W-:-:S04]  /*2b20*/  FMUL R245, R247, R246 ;  /* 0x000000f6f7f57220 */ /* 0x000fc80000400000 */
[C---:B------:R-:W-:Y:S01]  /*2b30*/  FMUL R246, R2.reuse, R245 ;  /* 0x000000f502f67220 */ /* 0x040fe20000400000 */
[----:B------:R-:W-:-:S03]  /*2b40*/  FMUL R2, R2, R244 ;  /* 0x000000f402027220 */ /* 0x000fc60000400000 */
[-C--:B------:R-:W-:Y:S01]  /*2b50*/  FFMA R246, R246, R0.reuse, R249 ;  /* 0x00000000f6f67223 */ /* 0x080fe200000000f9 */
[----:B------:R-:W-:Y:S01]  /*2b60*/  FFMA R3, R247, R3, R2 ;  /* 0x00000003f7037223 */ /* 0x000fe20000000002 */
[----:B------:R-:W-:Y:S02]  /*2b70*/  MOV R247, UR7 ;  /* 0x0000000700f77c02 */ /* 0x000fe40008000f00 */
[----:B------:R-:W-:Y:S01]  /*2b80*/  MOV R249, UR7 ;  /* 0x0000000700f97c02 */ /* 0x000fe20008000f00 */
        /* <DEDUP_REMOVED lines=23> */
[----:B------:R-:W1:Y:S01]  /*2d00*/  S2R R248, SR_TID.X ;  /* 0x0000000000f87919 */ /* 0x000e620000002100 */
[----:B------:R-:W2:Y:S01]  /*2d10*/  S2UR UR5, SR_CTAID.X ;  /* 0x00000000000579c3 */ /* 0x000ea20000002500 */
[----:B------:R-:W3:Y:S01]  /*2d20*/  LDCU.U8 UR13, c[0x0][0x404] ;  /* 0x00008080ff0d77ac */ /* 0x000ee20008000000 */
[----:B------:R-:W-:Y:S01]  /*2d30*/  FADD R80, R80, -UR11 ;  /* 0x8000000b50507e21 */ /* 0x000fe20008000000 */
[----:B------:R-:W-:Y:S01]  /*2d40*/  FADD R81, R81, -UR11 ;  /* 0x8000000b51517e21 */ /* 0x000fe20008000000 */
[----:B------:R-:W-:Y:S01]  /*2d50*/  FADD R77, R77, -UR11 ;  /* 0x8000000b4d4d7e21 */ /* 0x000fe20008000000 */
[----:B------:R-:W-:Y:S01]  /*2d60*/  FADD R76, R76, -UR11 ;  /* 0x8000000b4c4c7e21 */ /* 0x000fe20008000000 */
[----:B0-----:R-:W-:Y:S01]  /*2d70*/  FADD R249, R78, -UR11 ;  /* 0x8000000b4ef97e21 */ /* 0x001fe20008000000 */
[----:B------:R-:W-:Y:S01]  /*2d80*/  FMUL R2, R81, UR6 ;  /* 0x0000000651027c20 */ /* 0x000fe20008400000 */
[----:B------:R-:W0:Y:S01]  /*2d90*/  LDC.64 R246, c[0x0][0x3c8] ;  /* 0x0000f200fff67b82 */ /* 0x000e220000000a00 */
[----:B------:R-:W-:Y:S01]  /*2da0*/  FADD R79, R79, -UR11 ;  /* 0x8000000b4f4f7e21 */ /* 0x000fe20008000000 */
[----:B------:R-:W-:Y:S01]  /*2db0*/  FADD R82, R82, -UR11 ;  /* 0x8000000b52527e21 */ /* 0x000fe20008000000 */
[----:B-----5:R-:W-:Y:S01]  /*2dc0*/  FFMA R81, R241, R2, R161 ;  /* 0x00000002f1517223 */ /* 0x020fe200000000a1 */
[----:B------:R-:W-:Y:S01]  /*2dd0*/  FADD R244, R83, -UR11 ;  /* 0x8000000b53f47e21 */ /* 0x000fe20008000000 */
[----:B------:R-:W-:Y:S01]  /*2de0*/  FMUL R78, R77, UR6 ;  /* 0x000000064d4e7c20 */ /* 0x000fe20008400000 */
[----:B------:R-:W-:Y:S01]  /*2df0*/  FMUL R249, R249, UR6 ;  /* 0x00000006f9f97c20 */ /* 0x000fe20008400000 */
[----:B------:R-:W-:Y:S01]  /*2e00*/  FMUL R250, R79, UR6 ;  /* 0x000000064ffa7c20 */ /* 0x000fe20008400000 */
[----:B------:R-:W-:Y:S01]  /*2e10*/  FMUL R83, R82, UR6 ;  /* 0x0000000652537c20 */ /* 0x000fe20008400000 */
[----:B------:R-:W-:Y:S01]  /*2e20*/  FMUL R244, R244, UR6 ;  /* 0x00000006f4f47c20 */ /* 0x000fe20008400000 */
[----:B------:R-:W-:Y:S01]  /*2e30*/  FFMA R77, R237, R78, R157 ;  /* 0x0000004eed4d7223 */ /* 0x000fe2000000009d */
[----:B---3--:R-:W-:Y:S01]  /*2e40*/  ISETP.NE.AND P1, PT, RZ, UR13, PT ;  /* 0x0000000dff007c0c */ /* 0x008fe2000bf25270 */
[----:B------:R-:W-:Y:S01]  /*2e50*/  FFMA R78, R238, R249, R158 ;  /* 0x000000f9ee4e7223 */ /* 0x000fe2000000009e */
[----:B------:R-:W-:Y:S01]  /*2e60*/  FFMA R79, R239, R250, R159 ;  /* 0x000000faef4f7223 */ /* 0x000fe2000000009f */
[----:B------:R-:W-:Y:S01]  /*2e70*/  FFMA R82, R242, R83, R162 ;  /* 0x00000053f2527223 */ /* 0x000fe200000000a2 */
[----:B------:R-:W-:Y:S01]  /*2e80*/  FFMA R83, R243, R244, R163 ;  /* 0x000000f4f3537223 */ /* 0x000fe200000000a3 */
[----:B--2---:R-:W-:Y:S01]  /*2e90*/  USHF.L.U32 UR12, UR5, 0x7, URZ ;  /* 0x00000007050c7899 */ /* 0x004fe200080006ff */
[----:B------:R-:W-:Y:S01]  /*2ea0*/  FADD R72, R72, -UR11 ;  /* 0x8000000b48487e21 */ /* 0x000fe20008000000 */
[----:B------:R-:W-:Y:S01]  /*2eb0*/  FADD R69, R69, -UR11 ;  /* 0x8000000b45457e21 */ /* 0x000fe20008000000 */
[----:B------:R-:W-:Y:S01]  /*2ec0*/  FADD R68, R68, -UR11 ;  /* 0x8000000b44447e21 */ /* 0x000fe20008000000 */
[----:B------:R-:W-:Y:S01]  /*2ed0*/  FADD R73, R73, -UR11 ;  /* 0x8000000b49497e21 */ /* 0x000fe20008000000 */
[----:B------:R-:W-:Y:S01]  /*2ee0*/  FADD R65, R65, -UR11 ;  /* 0x8000000b41417e21 */ /* 0x000fe20008000000 */
[----:B------:R-:W-:Y:S01]  /*2ef0*/  MOV R3, UR12 ;  /* 0x0000000c00037c02 */ /* 0x000fe20008000f00 */
[----:B------:R-:W-:Y:S01]  /*2f00*/  FADD R66, R66, -UR11 ;  /* 0x8000000b42427e21 */ /* 0x000fe20008000000 */
[----:B-1----:R-:W-:Y:S01]  /*2f10*/  LOP3.LUT R0, R248, 0x7f, RZ, 0xc0, !PT ;  /* 0x0000007ff8007812 */ /* 0x002fe200078ec0ff */
[----:B------:R-:W-:Y:S01]  /*2f20*/  @P1 FMUL R77, R77, UR10 ;  /* 0x0000000a4d4d1c20 */ /* 0x000fe20008400000 */
[----:B------:R-:W-:Y:S01]  /*2f30*/  @P1 FMUL R78, R78, UR10 ;  /* 0x0000000a4e4e1c20 */ /* 0x000fe20008400000 */
[----:B------:R-:W-:Y:S01]  /*2f40*/  @P1 FMUL R79, R79, UR10 ;  /* 0x0000000a4f4f1c20 */ /* 0x000fe20008400000 */
[----:B------:R-:W-:Y:S01]  /*2f50*/  LOP3.LUT R0, R0, 0x180, R3, 0xf8, !PT ;  /* 0x0000018000007812 */ /* 0x000fe200078ef803 */
[----:B------:R-:W-:Y:S01]  /*2f60*/  FMUL R3, R80, UR6 ;  /* 0x0000000650037c20 */ /* 0x000fe20008400000 */
[----:B------:R-:W-:Y:S01]  /*2f70*/  @P1 FMUL R81, R81, UR10 ;  /* 0x0000000a51511c20 */ /* 0x000fe20008400000 */
[----:B------:R-:W-:Y:S01]  /*2f80*/  @P1 FMUL R82, R82, UR10 ;  /* 0x0000000a52521c20 */ /* 0x000fe20008400000 */
[----:B------:R-:W-:Y:S01]  /*2f90*/  @P1 FMUL R83, R83, UR10 ;  /* 0x0000000a53531c20 */ /* 0x000fe20008400000 */
[----:B------:R-:W-:Y:S01]  /*2fa0*/  FFMA R80, R240, R3, R160 ;  /* 0x00000003f0507223 */ /* 0x000fe200000000a0 */
[----:B------:R-:W-:Y:S01]  /*2fb0*/  MOV R3, UR7 ;  /* 0x0000000700037c02 */ /* 0x000fe20008000f00 */
[----:B------:R-:W-:Y:S01]  /*2fc0*/  FADD R67, R67, -UR11 ;  /* 0x8000000b43437e21 */ /* 0x000fe20008000000 */
[----:B------:R-:W-:Y:S01]  /*2fd0*/  FADD R64, R64, -UR11 ;  /* 0x8000000b40407e21 */ /* 0x000fe20008000000 */
[----:B------:R-:W-:Y:S01]  /*2fe0*/  @P1 FMUL R80, R80, UR10 ;  /* 0x0000000a50501c20 */ /* 0x000fe20008400000 */
[----:B------:R-:W-:Y:S01]  /*2ff0*/  FADD R60, R60, -UR11 ;  /* 0x8000000b3c3c7e21 */ /* 0x000fe20008000000 */
[----:B------:R-:W-:-:S02]  /*3000*/  IMAD R2, R3, 0x2800, R0 ;  /* 0x0000280003027824 */ /* 0x000fc400078e0200 */
[----:B------:R-:W-:Y:S01]  /*3010*/  FMUL R3, R76, UR6 ;  /* 0x000000064c037c20 */ /* 0x000fe20008400000 */
[----:B------:R-:W-:Y:S01]  /*3020*/  FADD R61, R61, -UR11 ;  /* 0x8000000b3d3d7e21 */ /* 0x000fe20008000000 */
[----:B------:R-:W-:Y:S01]  /*3030*/  FADD R62, R62, -UR11 ;  /* 0x8000000b3e3e7e21 */ /* 0x000fe20008000000 */
[----:B0-----:R-:W-:-:S04]  /*3040*/  IMAD.WIDE.U32 R244, R2, 0x10, R246 ;  /* 0x0000001002f47825 */ /* 0x001fc800078e00f6 */
[----:B------:R-:W-:Y:S01]  /*3050*/  FFMA R76, R236, R3, R156 ;  /* 0x00000003ec4c7223 */ /* 0x000fe2000000009c */
[----:B------:R-:W-:Y:S01]  /*3060*/  FMUL R3, R72, UR6 ;  /* 0x0000000648037c20 */ /* 0x000fe20008400000 */
[----:B------:R-:W-:Y:S01]  /*3070*/  FADD R63, R63, -UR11 ;  /* 0x8000000b3f3f7e21 */ /* 0x000fe20008000000 */
[----:B------:R-:W-:Y:S01]  /*3080*/  FADD R56, R56, -UR11 ;  /* 0x8000000b38387e21 */ /* 0x000fe20008000000 */
[----:B------:R-:W-:Y:S01]  /*3090*/  @P1 FMUL R76, R76, UR10 ;  /* 0x0000000a4c4c1c20 */ /* 0x000fe20008400000 */
[----:B------:R-:W-:Y:S01]  /*30a0*/  FFMA R72, R232, R3, R152 ;  /* 0x00000003e8487223 */ /* 0x000fe20000000098 */
[----:B------:R-:W-:Y:S01]  /*30b0*/  FMUL R3, R68, UR6 ;  /* 0x0000000644037c20 */ /* 0x000fe20008400000 */
[----:B------:R0:W-:Y:S01]  /*30c0*/  STG.E.128 desc[UR8][R244.64], R80 ;  /* 0x00000050f4007986 */ /* 0x0001e2000c101d08 */
[----:B------:R-:W-:Y:S01]  /*30d0*/  FADD R58, R58, -UR11 ;  /* 0x8000000b3a3a7e21 */ /* 0x000fe20008000000 */
[----:B------:R-:W-:Y:S01]  /*30e0*/  @P1 FMUL R72, R72, UR10 ;  /* 0x0000000a48481c20 */ /* 0x000fe20008400000 */
[----:B------:R-:W-:Y:S01]  /*30f0*/  FFMA R68, R228, R3, R148 ;  /* 0x00000003e4447223 */ /* 0x000fe20000000094 */
[----:B------:R1:W-:Y:S01]  /*3100*/  STG.E.128 desc[UR8][R244.64+0x2000], R76 ;  /* 0x0020004cf4007986 */ /* 0x0003e2000c101d08 */
[----:B------:R-:W-:Y:S01]  /*3110*/  FMUL R3, R64, UR6 ;  /* 0x0000000640037c20 */ /* 0x000fe20008400000 */
[----:B------:R-:W-:Y:S01]  /*3120*/  FADD R57, R57, -UR11 ;  /* 0x8000000b39397e21 */ /* 0x000fe20008000000 */
        /* <DEDUP_REMOVED lines=11> */
[----:B0-----:R-:W-:Y:S01]  /*31e0*/  FADD R80, R74, -UR11 ;  /* 0x8000000b4a507e21 */ /* 0x001fe20008000000 */
[----:B------:R-:W-:Y:S01]  /*31f0*/  FADD R81, R75, -UR11 ;  /* 0x8000000b4b517e21 */ /* 0x000fe20008000000 */
[----:B------:R-:W-:Y:S01]  /*3200*/  FMUL R74, R73, UR6 ;  /* 0x00000006494a7c20 */ /* 0x000fe20008400000 */
[----:B------:R-:W-:Y:S01]  /*3210*/  FADD R82, R40, -UR11 ;  /* 0x8000000b28527e21 */ /* 0x000fe20008000000 */
[----:B-1----:R-:W-:Y:S01]  /*3220*/  FADD R76, R70, -UR11 ;  /* 0x8000000b464c7e21 */ /* 0x002fe20008000000 */
[----:B------:R-:W-:Y:S01]  /*3230*/  FADD R77, R71, -UR11 ;  /* 0x8000000b474d7e21 */ /* 0x000fe20008000000 */
[----:B------:R-:W-:Y:S01]  /*3240*/  FMUL R70, R69, UR6 ;  /* 0x0000000645467c20 */ /* 0x000fe20008400000 */
[----:B------:R-:W-:Y:S01]  /*3250*/  FMUL R75, R80, UR6 ;  /* 0x00000006504b7c20 */ /* 0x000fe20008400000 */
[----:B------:R-:W-:Y:S01]  /*3260*/  FMUL R71, R76, UR6 ;  /* 0x000000064c477c20 */ /* 0x000fe20008400000 */
[----:B------:R-:W-:Y:S01]  /*3270*/  FMUL R76, R77, UR6 ;  /* 0x000000064d4c7c20 */ /* 0x000fe20008400000 */
[----:B------:R-:W-:Y:S01]  /*3280*/  FFMA R69, R229, R70, R149 ;  /* 0x00000046e5457223 */ /* 0x000fe20000000095 */
[----:B------:R-:W-:Y:S01]  /*3290*/  FMUL R80, R81, UR6 ;  /* 0x0000000651507c20 */ /* 0x000fe20008400000 */
[----:B------:R-:W-:Y:S01]  /*32a0*/  FFMA R70, R230, R71, R150 ;  /* 0x00000047e6467223 */ /* 0x000fe20000000096 */
[----:B------:R-:W-:Y:S01]  /*32b0*/  FFMA R71, R231, R76, R151 ;  /* 0x0000004ce7477223 */ /* 0x000fe20000000097 */
[----:B------:R-:W-:Y:S01]  /*32c0*/  @P1 FMUL R69, R69, UR10 ;  /* 0x0000000a45451c20 */ /* 0x000fe20008400000 */
[----:B------:R-:W-:Y:S01]  /*32d0*/  FFMA R73, R233, R74, R153 ;  /* 0x0000004ae9497223 */ /* 0x000fe20000000099 */
[----:B------:R-:W-:Y:S01]  /*32e0*/  @P1 FMUL R70, R70, UR10 ;  /* 0x0000000a46461c20 */ /* 0x000fe20008400000 */
[----:B------:R-:W-:Y:S01]  /*32f0*/  @P1 FMUL R71, R71, UR10 ;  /* 0x0000000a47471c20 */ /* 0x000fe20008400000 */
[----:B------:R-:W-:Y:S01]  /*3300*/  FFMA R74, R234, R75, R154 ;  /* 0x0000004bea4a7223 */ /* 0x000fe2000000009a */
[----:B------:R-:W-:Y:S01]  /*3310*/  FFMA R75, R235, R80, R155 ;  /* 0x00000050eb4b7223 */ /* 0x000fe2000000009b */
[----:B------:R-:W-:Y:S01]  /*3320*/  FADD R80, R41, -UR11 ;  /* 0x8000000b29507e21 */ /* 0x000fe20008000000 */
[----:B------:R-:W-:Y:S01]  /*3330*/  FADD R41, R19, -UR11 ;  /* 0x8000000b13297e21 */ /* 0x000fe20008000000 */
[----:B------:R0:W-:Y:S01]  /*3340*/  STG.E.128 desc[UR8][R244.64+0x6000], R68 ;  /* 0x00600044f4007986 */ /* 0x0001e2000c101d08 */
[----:B------:R-:W-:Y:S01]  /*3350*/  @P1 FMUL R73, R73, UR10 ;  /* 0x0000000a49491c20 */ /* 0x000fe20008400000 */
[----:B------:R-:W-:Y:S01]  /*3360*/  @P1 FMUL R74, R74, UR10 ;  /* 0x0000000a4a4a1c20 */ /* 0x000fe20008400000 */
[----:B------:R-:W-:Y:S01]  /*3370*/  @P1 FMUL R75, R75, UR10 ;  /* 0x0000000a4b4b1c20 */ /* 0x000fe20008400000 */
[----:B------:R-:W-:Y:S01]  /*3380*/  FADD R81, R20, -UR11 ;  /* 0x8000000b14517e21 */ /* 0x000fe20008000000 */
[----:B------:R-:W-:Y:S01]  /*3390*/  FMUL R19, R66, UR6 ;  /* 0x0000000642137c20 */ /* 0x000fe20008400000 */
[----:B------:R-:W-:Y:S01]  /*33a0*/  FMUL R20, R67, UR6 ;  /* 0x0000000643147c20 */ /* 0x000fe20008400000 */
[----:B------:R-:W-:Y:S01]  /*33b0*/  FADD R79, R21, -UR11 ;  /* 0x8000000b154f7e21 */ /* 0x000fe20008000000 */
[----:B------:R1:W-:Y:S01]  /*33c0*/  STG.E.128 desc[UR8][R244.64+0x4000], R72 ;  /* 0x00400048f4007986 */ /* 0x0003e2000c101d08 */
[----:B------:R-:W-:Y:S01]  /*33d0*/  FADD R21, R14, -UR11 ;  /* 0x8000000b0e157e21 */ /* 0x000fe20008000000 */
[----:B------:R-:W-:Y:S01]  /*33e0*/  FMUL R14, R61, UR6 ;  /* 0x000000063d0e7c20 */ /* 0x000fe20008400000 */
[----:B------:R-:W-:Y:S01]  /*33f0*/  FADD R77, R22, -UR11 ;  /* 0x8000000b164d7e21 */ /* 0x000fe20008000000 */
[----:B------:R-:W-:Y:S01]  /*3400*/  FADD R40, R5, -UR11 ;  /* 0x8000000b05287e21 */ /* 0x000fe20008000000 */
[----:B------:R-:W-:Y:S01]  /*3410*/  FMUL R5, R56, UR6 ;  /* 0x0000000638057c20 */ /* 0x000fe20008400000 */
[----:B------:R-:W-:Y:S01]  /*3420*/  FADD R76, R43, -UR11 ;  /* 0x8000000b2b4c7e21 */ /* 0x000fe20008000000 */
[----:B------:R-:W-:Y:S01]  /*3430*/  FMUL R43, R54, UR6 ;  /* 0x00000006362b7c20 */ /* 0x000fe20008400000 */
[----:B------:R-:W-:Y:S01]  /*3440*/  FADD R46, R46, -UR11 ;  /* 0x8000000b2e2e7e21 */ /* 0x000fe20008000000 */
[----:B------:R-:W-:Y:S01]  /*3450*/  FADD R78, R42, -UR11 ;  /* 0x8000000b2a4e7e21 */ /* 0x000fe20008000000 */
[----:B0-----:R-:W-:Y:S01]  /*3460*/  FADD R69, R18, -UR11 ;  /* 0x8000000b12457e21 */ /* 0x001fe20008000000 */
[----:B------:R-:W-:Y:S01]  /*3470*/  FMUL R18, R65, UR6 ;  /* 0x0000000641127c20 */ /* 0x000fe20008400000 */
[----:B------:R-:W-:Y:S01]  /*3480*/  FADD R71, R17, -UR11 ;  /* 0x8000000b11477e21 */ /* 0x000fe20008000000 */
[----:B------:R-:W-:Y:S01]  /*3490*/  FADD R70, R38, -UR11 ;  /* 0x8000000b26467e21 */ /* 0x000fe20008000000 */
[----:B------:R-:W-:Y:S01]  /*34a0*/  FMUL R38, R63, UR6 ;  /* 0x000000063f267c20 */ /* 0x000fe20008400000 */
[----:B------:R-:W-:Y:S01]  /*34b0*/  FFMA R17, R225, R18, R145 ;  /* 0x00000012e1117223 */ /* 0x000fe20000000091 */
[----:B------:R-:W-:Y:S01]  /*34c0*/  FFMA R18, R226, R19, R146 ;  /* 0x00000013e2127223 */ /* 0x000fe20000000092 */
[----:B------:R-:W-:Y:S01]  /*34d0*/  FFMA R19, R227, R20, R147 ;  /* 0x00000014e3137223 */ /* 0x000fe20000000093 */
[----:B-1----:R-:W-:Y:S01]  /*34e0*/  FADD R75, R23, -UR11 ;  /* 0x8000000b174b7e21 */ /* 0x002fe20008000000 */
[----:B------:R-:W-:Y:S01]  /*34f0*/  FADD R20, R13, -UR11 ;  /* 0x8000000b0d147e21 */ /* 0x000fe20008000000 */
[----:B------:R-:W-:Y:S01]  /*3500*/  FADD R74, R36, -UR11 ;  /* 0x8000000b244a7e21 */ /* 0x000fe20008000000 */
[----:B------:R-:W-:Y:S01]  /*3510*/  FADD R73, R16, -UR11 ;  /* 0x8000000b10497e21 */ /* 0x000fe20008000000 */
[----:B------:R-:W-:Y:S01]  /*3520*/  IADD3 R23, PT, PT, R2, 0x800, RZ ;  /* 0x0000080002177810 */ /* 0x000fe20007ffe0ff */
[----:B------:R-:W-:Y:S01]  /*3530*/  FMUL R13, R60, UR6 ;  /* 0x000000063c0d7c20 */ /* 0x000fe20008400000 */
[----:B------:R-:W-:Y:S01]  /*3540*/  FFMA R16, R224, R3, R144 ;  /* 0x00000003e0107223 */ /* 0x000fe20000000090 */
[----:B------:R-:W-:Y:S01]  /*3550*/  FADD R36, R15, -UR11 ;  /* 0x8000000b0f247e21 */ /* 0x000fe20008000000 */
[----:B------:R-:W-:Y:S01]  /*3560*/  FMUL R15, R62, UR6 ;  /* 0x000000063e0f7c20 */ /* 0x000fe20008400000 */
[----:B------:R-:W-:Y:S01]  /*3570*/  FADD R3, R12, -UR11 ;  /* 0x8000000b0c037e21 */ /* 0x000fe20008000000 */
[----:B------:R-:W-:Y:S01]  /*3580*/  FFMA R12, R220, R13, R140 ;  /* 0x0000000ddc0c7223 */ /* 0x000fe2000000008c */
[----:B------:R-:W-:Y:S01]  /*3590*/  FADD R72, R37, -UR11 ;  /* 0x8000000b25487e21 */ /* 0x000fe20008000000 */
[----:B------:R-:W-:Y:S01]  /*35a0*/  @P1 FMUL R16, R16, UR10 ;  /* 0x0000000a10101c20 */ /* 0x000fe20008400000 */
[----:B------:R-:W-:Y:S01]  /*35b0*/  @P1 FMUL R17, R17, UR10 ;  /* 0x0000000a11111c20 */ /* 0x000fe20008400000 */
[----:B------:R-:W-:Y:S01]  /*35c0*/  @P1 FMUL R18, R18, UR10 ;  /* 0x0000000a12121c20 */ /* 0x000fe20008400000 */
[----:B------:R-:W-:Y:S01]  /*35d0*/  @P1 FMUL R19, R19, UR10 ;  /* 0x0000000a13131c20 */ /* 0x000fe20008400000 */
[----:B------:R-:W-:-:S04]  /*35e0*/  IMAD.WIDE.U32 R22, R23, 0x10, R246 ;  /* 0x0000001017167825 */ /* 0x000fc800078e00f6 */
[----:B------:R-:W-:Y:S01]  /*35f0*/  FFMA R13, R221, R14, R141 ;  /* 0x0000000edd0d7223 */ /* 0x000fe2000000008d */
[----:B------:R-:W-:Y:S01]  /*3600*/  FFMA R14, R222, R15, R142 ;  /* 0x0000000fde0e7223 */ /* 0x000fe2000000008e */
[----:B------:R-:W-:Y:S01]  /*3610*/  IADD3 R37, PT, PT, R2, 0xa00, RZ ;  /* 0x00000a0002257810 */ /* 0x000fe20007ffe0ff */
[----:B------:R-:W-:Y:S01]  /*3620*/  FFMA R15, R223, R38, R143 ;  /* 0x00000026df0f7223 */ /* 0x000fe2000000008f */
[----:B------:R-:W-:Y:S01]  /*3630*/  FADD R68, R39, -UR11 ;  /* 0x8000000b27447e21 */ /* 0x000fe20008000000 */
[----:B------:R0:W-:Y:S01]  /*3640*/  STG.E.128 desc[UR8][R22.64], R16 ;  /* 0x0000001016007986 */ /* 0x0001e2000c101d08 */
[----:B------:R-:W-:Y:S01]  /*3650*/  FADD R38, R11, -UR11 ;  /* 0x8000000b0b267e21 */ /* 0x000fe20008000000 */
[----:B------:R-:W-:Y:S01]  /*3660*/  @P1 FMUL R12, R12, UR10 ;  /* 0x0000000a0c0c1c20 */ /* 0x000fe20008400000 */
[----:B------:R-:W-:Y:S01]  /*3670*/  @P1 FMUL R13, R13, UR10 ;  /* 0x0000000a0d0d1c20 */ /* 0x000fe20008400000 */
[----:B------:R-:W-:Y:S01]  /*3680*/  @P1 FMUL R14, R14, UR10 ;  /* 0x0000000a0e0e1c20 */ /* 0x000fe20008400000 */
[----:B------:R-:W-:Y:S01]  /*3690*/  @P1 FMUL R15, R15, UR10 ;  /* 0x0000000a0f0f1c20 */ /* 0x000fe20008400000 */
        /* <DEDUP_REMOVED lines=8> */
[----:B------:R-:W-:Y:S01]  /*3720*/  FMUL R45, R46, UR6 ;  /* 0x000000062e2d7c20 */ /* 0x000fe20008400000 */
[----:B------:R-:W-:Y:S01]  /*3730*/  FADD R33, R33, -UR11 ;  /* 0x8000000b21217e21 */ /* 0x000fe20008000000 */
[----:B------:R-:W-:Y:S01]  /*3740*/  FADD R32, R32, -UR11 ;  /* 0x8000000b20207e21 */ /* 0x000fe20008000000 */
[----:B------:R-:W-:Y:S01]  /*3750*/  FADD R34, R34, -UR11 ;  /* 0x8000000b22227e21 */ /* 0x000fe20008000000 */
[----:B0-----:R-:W-:-:S04]  /*3760*/  IMAD.WIDE.U32 R16, R37, 0x10, R246 ;  /* 0x0000001025107825 */ /* 0x001fc800078e00f6 */
[----:B------:R-:W-:Y:S01]  /*3770*/  FMUL R18, R59, UR6 ;  /* 0x000000063b127c20 */ /* 0x000fe20008400000 */
[----:B------:R-:W-:Y:S01]  /*3780*/  FADD R22, R8, -UR11 ;  /* 0x8000000b08167e21 */ /* 0x000fe20008000000 */
[----:B------:R-:W-:Y:S01]  /*3790*/  FADD R37, R10, -UR11 ;  /* 0x8000000b0a257e21 */ /* 0x000fe20008000000 */
[----:B------:R-:W-:Y:S01]  /*37a0*/  FFMA R8, R216, R5, R136 ;  /* 0x00000005d8087223 */ /* 0x000fe20000000088 */
[----:B------:R-:W-:Y:S01]  /*37b0*/  FADD R23, R9, -UR11 ;  /* 0x8000000b09177e21 */ /* 0x000fe20008000000 */
[----:B------:R-:W-:Y:S01]  /*37c0*/  FFMA R10, R218, R11, R138 ;  /* 0x0000000bda0a7223 */ /* 0x000fe2000000008a */
[----:B------:R-:W-:Y:S01]  /*37d0*/  IADD3 R5, PT, PT, R2, 0xc00, RZ ;  /* 0x00000c0002057810 */ /* 0x000fe20007ffe0ff */
[----:B------:R0:W-:Y:S01]  /*37e0*/  STG.E.128 desc[UR8][R16.64], R12 ;  /* 0x0000000c10007986 */ /* 0x0001e2000c101d08 */
[----:B------:R-:W-:Y:S01]  /*37f0*/  FFMA R9, R217, R4, R137 ;  /* 0x00000004d9097223 */ /* 0x000fe20000000089 */
[----:B------:R-:W-:Y:S01]  /*3800*/  FFMA R11, R219, R18, R139 ;  /* 0x00000012db0b7223 */ /* 0x000fe2000000008b */
[----:B------:R-:W-:Y:S01]  /*3810*/  FMUL R19, R52, UR6 ;  /* 0x0000000634137c20 */ /* 0x000fe20008400000 */
[----:B------:R-:W-:Y:S01]  /*3820*/  FMUL R52, R55, UR6 ;  /* 0x0000000637347c20 */ /* 0x000fe20008400000 */
[----:B------:R-:W-:Y:S01]  /*3830*/  @P1 FMUL R8, R8, UR10 ;  /* 0x0000000a08081c20 */ /* 0x000fe20008400000 */
[----:B------:R-:W-:Y:S01]  /*3840*/  @P1 FMUL R9, R9, UR10 ;  /* 0x0000000a09091c20 */ /* 0x000fe20008400000 */
[----:B------:R-:W-:Y:S01]  /*3850*/  @P1 FMUL R10, R10, UR10 ;  /* 0x0000000a0a0a1c20 */ /* 0x000fe20008400000 */
[----:B------:R-:W-:Y:S01]  /*3860*/  @P1 FMUL R11, R11, UR10 ;  /* 0x0000000a0b0b1c20 */ /* 0x000fe20008400000 */
[----:B------:R-:W-:-:S04]  /*3870*/  IMAD.WIDE.U32 R4, R5, 0x10, R246 ;  /* 0x0000001005047825 */ /* 0x000fc800078e00f6 */
[----:B------:R-:W-:Y:S01]  /*3880*/  FADD R55, R7, -UR11 ;  /* 0x8000000b07377e21 */ /* 0x000fe20008000000 */
[----:B------:R-:W-:Y:S01]  /*3890*/  FMUL R7, R44, UR6 ;  /* 0x000000062c077c20 */ /* 0x000fe20008400000 */
[----:B------:R-:W-:Y:S01]  /*38a0*/  FMUL R44, R47, UR6 ;  /* 0x000000062f2c7c20 */ /* 0x000fe20008400000 */
[----:B------:R-:W-:Y:S01]  /*38b0*/  FADD R35, R35, -UR11 ;  /* 0x8000000b23237e21 */ /* 0x000fe20008000000 */
[----:B------:R1:W-:Y:S01]  /*38c0*/  STG.E.128 desc[UR8][R4.64], R8 ;  /* 0x0000000804007986 */ /* 0x0003e2000c101d08 */
[----:B------:R-:W-:Y:S01]  /*38d0*/  FADD R29, R29, -UR11 ;  /* 0x8000000b1d1d7e21 */ /* 0x000fe20008000000 */
[----:B------:R-:W-:Y:S01]  /*38e0*/  FADD R28, R28, -UR11 ;  /* 0x8000000b1c1c7e21 */ /* 0x000fe20008000000 */
[----:B------:R-:W-:Y:S01]  /*38f0*/  FADD R30, R30, -UR11 ;  /* 0x8000000b1e1e7e21 */ /* 0x000fe20008000000 */
[----:B0-----:R-:W-:Y:S01]  /*3900*/  FMUL R17, R48, UR6 ;  /* 0x0000000630117c20 */ /* 0x001fe20008400000 */
[----:B------:R-:W-:Y:S01]  /*3910*/  FMUL R48, R49, UR6 ;  /* 0x0000000631307c20 */ /* 0x000fe20008400000 */
[----:B------:R-:W-:Y:S01]  /*3920*/  FMUL R49, R50, UR6 ;  /* 0x0000000632317c20 */ /* 0x000fe20008400000 */
[----:B------:R-:W-:Y:S01]  /*3930*/  FMUL R50, R51, UR6 ;  /* 0x0000000633327c20 */ /* 0x000fe20008400000 */
[----:B------:R-:W-:Y:S01]  /*3940*/  FFMA R14, R214, R43, R134 ;  /* 0x0000002bd60e7223 */ /* 0x000fe20000000086 */
[----:B------:R-:W-:Y:S01]  /*3950*/  IADD3 R43, PT, PT, R2, 0xe00, RZ ;  /* 0x00000e00022b7810 */ /* 0x000fe20007ffe0ff */
[----:B------:R-:W-:Y:S01]  /*3960*/  FFMA R18, R210, R49, R130 ;  /* 0x00000031d2127223 */ /* 0x000fe20000000082 */
[----:B------:R-:W-:Y:S01]  /*3970*/  FFMA R12, R212, R19, R132 ;  /* 0x00000013d40c7223 */ /* 0x000fe20000000084 */
[----:B------:R-:W-:Y:S01]  /*3980*/  FFMA R13, R213, R42, R133 ;  /* 0x0000002ad50d7223 */ /* 0x000fe20000000085 */
[----:B------:R-:W-:Y:S01]  /*3990*/  FFMA R15, R215, R52, R135 ;  /* 0x00000034d70f7223 */ /* 0x000fe20000000087 */
[----:B------:R-:W-:Y:S01]  /*39a0*/  FFMA R16, R208, R17, R128 ;  /* 0x00000011d0107223 */ /* 0x000fe20000000080 */
[----:B------:R-:W-:Y:S01]  /*39b0*/  IADD3 R49, PT, PT, R2, 0x1000, RZ ;  /* 0x0000100002317810 */ /* 0x000fe20007ffe0ff */
[----:B------:R-:W-:Y:S01]  /*39c0*/  FFMA R17, R209, R48, R129 ;  /* 0x00000030d1117223 */ /* 0x000fe20000000081 */
[----:B------:R-:W-:Y:S01]  /*39d0*/  FFMA R19, R211, R50, R131 ;  /* 0x00000032d3137223 */ /* 0x000fe20000000083 */
[----:B-1----:R-:W-:Y:S01]  /*39e0*/  FFMA R5, R205, R6, R125 ;  /* 0x00000006cd057223 */ /* 0x002fe2000000007d */
[----:B------:R-:W-:Y:S01]  /*39f0*/  FFMA R6, R206, R45, R126 ;  /* 0x0000002dce067223 */ /* 0x000fe2000000007e */
[----:B------:R-:W-:Y:S01]  /*3a00*/  @P1 FMUL R12, R12, UR10 ;  /* 0x0000000a0c0c1c20 */ /* 0x000fe20008400000 */
[----:B------:R-:W-:Y:S01]  /*3a10*/  @P1 FMUL R13, R13, UR10 ;  /* 0x0000000a0d0d1c20 */ /* 0x000fe20008400000 */
[----:B------:R-:W-:Y:S01]  /*3a20*/  @P1 FMUL R14, R14, UR10 ;  /* 0x0000000a0e0e1c20 */ /* 0x000fe20008400000 */
[----:B------:R-:W-:Y:S01]  /*3a30*/  @P1 FMUL R15, R15, UR10 ;  /* 0x0000000a0f0f1c20 */ /* 0x000fe20008400000 */
[----:B------:R-:W-:-:S04]  /*3a40*/  IMAD.WIDE.U32 R42, R43, 0x10, R246 ;  /* 0x000000102b2a7825 */ /* 0x000fc800078e00f6 */
[----:B------:R-:W-:Y:S01]  /*3a50*/  FFMA R4, R204, R7, R124 ;  /* 0x00000007cc047223 */ /* 0x000fe2000000007c */
[----:B------:R-:W-:Y:S01]  /*3a60*/  IADD3 R45, PT, PT, R2, 0x1200, RZ ;  /* 0x00001200022d7810 */ /* 0x000fe20007ffe0ff */
[----:B------:R-:W-:Y:S01]  /*3a70*/  @P1 FMUL R16, R16, UR10 ;  /* 0x0000000a10101c20 */ /* 0x000fe20008400000 */
[----:B------:R-:W-:Y:S01]  /*3a80*/  @P1 FMUL R17, R17, UR10 ;  /* 0x0000000a11111c20 */ /* 0x000fe20008400000 */
[----:B------:R-:W-:Y:S01]  /*3a90*/  @P1 FMUL R18, R18, UR10 ;  /* 0x0000000a12121c20 */ /* 0x000fe20008400000 */
[----:B------:R-:W-:Y:S01]  /*3aa0*/  @P1 FMUL R19, R19, UR10 ;  /* 0x0000000a13131c20 */ /* 0x000fe20008400000 */
[----:B------:R-:W-:-:S04]  /*3ab0*/  IMAD.WIDE.U32 R48, R49, 0x10, R246 ;  /* 0x0000001031307825 */ /* 0x000fc800078e00f6 */
[----:B------:R-:W-:Y:S01]  /*3ac0*/  FFMA R7, R207, R44, R127 ;  /* 0x0000002ccf077223 */ /* 0x000fe2000000007f */
[----:B------:R0:W-:Y:S01]  /*3ad0*/  STG.E.128 desc[UR8][R42.64], R12 ;  /* 0x0000000c2a007986 */ /* 0x0001e2000c101d08 */
[----:B------:R-:W-:Y:S01]  /*3ae0*/  @P1 FMUL R4, R4, UR10 ;  /* 0x0000000a04041c20 */ /* 0x000fe20008400000 */
[----:B------:R-:W-:Y:S01]  /*3af0*/  @P1 FMUL R5, R5, UR10 ;  /* 0x0000000a05051c20 */ /* 0x000fe20008400000 */
[----:B------:R-:W-:Y:S01]  /*3b00*/  @P1 FMUL R6, R6, UR10 ;  /* 0x0000000a06061c20 */ /* 0x000fe20008400000 */
[----:B------:R-:W-:Y:S01]  /*3b10*/  @P1 FMUL R7, R7, UR10 ;  /* 0x0000000a07071c20 */ /* 0x000fe20008400000 */
[----:B------:R-:W-:Y:S01]  /*3b20*/  IMAD.WIDE.U32 R44, R45, 0x10, R246 ;  /* 0x000000102d2c7825 */ /* 0x000fe200078e00f6 */
[----:B------:R1:W-:Y:S01]  /*3b30*/  STG.E.128 desc[UR8][R48.64], R16 ;  /* 0x0000001030007986 */ /* 0x0003e2000c101d08 */
[C---:B------:R-:W-:Y:S02]  /*3b40*/  IADD3 R9, PT, PT, R2.reuse, 0x1400, RZ ;  /* 0x0000140002097810 */ /* 0x040fe40007ffe0ff */
[----:B------:R-:W-:Y:S01]  /*3b50*/  FADD R31, R31, -UR11 ;  /* 0x8000000b1f1f7e21 */ /* 0x000fe20008000000 */
[C---:B------:R-:W-:Y:S01]  /*3b60*/  IADD3 R11, PT, PT, R2.reuse, 0x1600, RZ ;  /* 0x00001600020b7810 */ /* 0x040fe20007ffe0ff */
[----:B------:R-:W-:Y:S01]  /*3b70*/  FADD R25, R25, -UR11 ;  /* 0x8000000b19197e21 */ /* 0x000fe20008000000 */
[----:B------:R-:W-:Y:S01]  /*3b80*/  IADD3 R53, PT, PT, R2, 0x2600, RZ ;  /* 0x0000260002357810 */ /* 0x000fe20007ffe0ff */
[----:B------:R-:W-:Y:S01]  /*3b90*/  FADD R24, R24, -UR11 ;  /* 0x8000000b18187e21 */ /* 0x000fe20008000000 */
[----:B------:R-:W-:Y:S01]  /*3ba0*/  IADD3 R51, PT, PT, R2, 0x2400, RZ ;  /* 0x0000240002337810 */ /* 0x000fe20007ffe0ff */
[----:B------:R-:W-:Y:S01]  /*3bb0*/  FADD R26, R26, -UR11 ;  /* 0x8000000b1a1a7e21 */ /* 0x000fe20008000000 */
[----:B------:R-:W-:Y:S01]  /*3bc0*/  FADD R27, R27, -UR11 ;  /* 0x8000000b1b1b7e21 */ /* 0x000fe20008000000 */
[----:B------:R-:W-:Y:S01]  /*3bd0*/  FMUL R47, R82, UR6 ;  /* 0x00000006522f7c20 */ /* 0x000fe20008400000 */
[----:B------:R-:W-:Y:S01]  /*3be0*/  FMUL R80, R80, UR6 ;  /* 0x0000000650507c20 */ /* 0x000fe20008400000 */
[----:B0-----:R-:W-:Y:S01]  /*3bf0*/  IADD3 R13, PT, PT, R2, 0x1800, RZ ;  /* 0x00001800020d7810 */ /* 0x001fe20007ffe0ff */
[----:B------:R-:W-:Y:S01]  /*3c00*/  FMUL R57, R78, UR6 ;  /* 0x000000064e397c20 */ /* 0x000fe20008400000 */
[----:B------:R-:W-:Y:S01]  /*3c10*/  IADD3 R15, PT, PT, R2, 0x1a00, RZ ;  /* 0x00001a00020f7810 */ /* 0x000fe20007ffe0ff */
[----:B------:R-:W-:Y:S01]  /*3c20*/  FMUL R76, R76, UR6 ;  /* 0x000000064c4c7c20 */ /* 0x000fe20008400000 */
[----:B------:R-:W-:Y:S01]  /*3c30*/  IADD3 R43, PT, PT, R2, 0x2000, RZ ;  /* 0x00002000022b7810 */ /* 0x000fe20007ffe0ff */
[----:B------:R-:W-:Y:S01]  /*3c40*/  FMUL R63, R32, UR6 ;  /* 0x00000006203f7c20 */ /* 0x000fe20008400000 */
[C---:B-1----:R-:W-:Y:S01]  /*3c50*/  IADD3 R17, PT, PT, R2.reuse, 0x1c00, RZ ;  /* 0x00001c0002117810 */ /* 0x042fe20007ffe0ff */
[----:B------:R0:W-:Y:S01]  /*3c60*/  STG.E.128 desc[UR8][R44.64], R4 ;  /* 0x000000042c007986 */ /* 0x0001e2000c101d08 */
[----:B------:R-:W-:Y:S01]  /*3c70*/  IADD3 R19, PT, PT, R2, 0x1e00, RZ ;  /* 0x00001e0002137810 */ /* 0x000fe20007ffe0ff */
[----:B------:R-:W-:Y:S01]  /*3c80*/  FMUL R59, R74, UR6 ;  /* 0x000000064a3b7c20 */ /* 0x000fe20008400000 */
[----:B------:R-:W-:Y:S01]  /*3c90*/  IADD3 R49, PT, PT, R2, 0x2200, RZ ;  /* 0x0000220002317810 */ /* 0x000fe20007ffe0ff */
        /* <DEDUP_REMOVED lines=14> */
[----:B0-----:R-:W-:Y:S01]  /*3d80*/  FMUL R45, R30, UR6 ;  /* 0x000000061e2d7c20 */ /* 0x001fe20008400000 */
        /* <DEDUP_REMOVED lines=17> */
[----:B------:R-:W-:Y:S01]  /*3ea0*/  FFMA R44, R184, R65, R104 ;  /* 0x00000041b82c7223 */ /* 0x000fe20000000068 */
[----:B------:R-:W-:Y:S01]  /*3eb0*/  FFMA R46, R186, R67, R106 ;  /* 0x00000043ba2e7223 */ /* 0x000fe2000000006a */
[----:B------:R-:W-:Y:S01]  /*3ec0*/  FFMA R47, R187, R56, R107 ;  /* 0x00000038bb2f7223 */ /* 0x000fe2000000006b */
        /* <DEDUP_REMOVED lines=24> */
[----:B------:R0:W-:Y:S01]  /*4050*/  STG.E.128 desc[UR8][R8.64], R4 ;  /* 0x0000000408007986 */ /* 0x0001e2000c101d08 */
[----:B------:R-:W-:Y:S01]  /*4060*/  FMUL R81, R81, UR6 ;  /* 0x0000000651517c20 */ /* 0x000fe20008400000 */
[----:B------:R-:W-:Y:S01]  /*4070*/  FMUL R2, R79, UR6 ;  /* 0x000000064f027c20 */ /* 0x000fe20008400000 */
[----:B------:R-:W-:Y:S01]  /*4080*/  FMUL R77, R77, UR6 ;  /* 0x000000064d4d7c20 */ /* 0x000fe20008400000 */
        /* <DEDUP_REMOVED lines=16> */
[----:B0-----:R-:W-:Y:S01]  /*4190*/  FFMA R4, R180, R81, R100 ;  /* 0x00000051b4047223 */ /* 0x001fe20000000064 */
[----:B------:R-:W-:Y:S01]  /*41a0*/  FFMA R5, R181, R2, R101 ;  /* 0x00000002b5057223 */ /* 0x000fe20000000065 */
[----:B-1----:R-:W-:Y:S01]  /*41b0*/  FMUL R24, R41, UR6 ;  /* 0x0000000629187c20 */ /* 0x002fe20008400000 */
[----:B------:R-:W-:Y:S01]  /*41c0*/  FMUL R27, R54, UR6 ;  /* 0x00000006361b7c20 */ /* 0x000fe20008400000 */
[----:B------:R-:W-:Y:S01]  /*41d0*/  FFMA R6, R182, R77, R102 ;  /* 0x0000004db6067223 */ /* 0x000fe20000000066 */
[----:B------:R-:W-:Y:S01]  /*41e0*/  FFMA R7, R183, R56, R103 ;  /* 0x00000038b7077223 */ /* 0x000fe20000000067 */
[----:B--2---:R-:W-:Y:S01]  /*41f0*/  FMUL R28, R55, UR6 ;  /* 0x00000006371c7c20 */ /* 0x004fe20008400000 */
[----:B------:R-:W-:Y:S01]  /*4200*/  FFMA R8, R176, R73, R96 ;  /* 0x00000049b0087223 */ /* 0x000fe20000000060 */
[----:B------:R-:W-:Y:S01]  /*4210*/  FFMA R9, R177, R58, R97 ;  /* 0x0000003ab1097223 */ /* 0x000fe20000000061 */
[----:B------:R-:W-:Y:S01]  /*4220*/  FFMA R10, R178, R69, R98 ;  /* 0x00000045b20a7223 */ /* 0x000fe20000000062 */
[----:B------:R-:W-:Y:S01]  /*4230*/  FFMA R11, R179, R24, R99 ;  /* 0x00000018b30b7223 */ /* 0x000fe20000000063 */
[----:B------:R-:W-:Y:S01]  /*4240*/  FFMA R12, R172, R3, R92 ;  /* 0x00000003ac0c7223 */ /* 0x000fe2000000005c */
[----:B------:R-:W-:Y:S01]  /*4250*/  FFMA R13, R173, R20, R93 ;  /* 0x00000014ad0d7223 */ /* 0x000fe2000000005d */
[----:B---3--:R-:W-:Y:S01]  /*4260*/  FFMA R14, R174, R21, R94 ;  /* 0x00000015ae0e7223 */ /* 0x008fe2000000005e */
[----:B----4-:R-:W-:Y:S01]  /*4270*/  FMUL R17, R22, UR6 ;  /* 0x0000000616117c20 */ /* 0x010fe20008400000 */
[----:B------:R-:W-:Y:S01]  /*4280*/  FMUL R16, R23, UR6 ;  /* 0x0000000617107c20 */ /* 0x000fe20008400000 */
        /* <DEDUP_REMOVED lines=40> */
.L_x_6399:
[----:B0-----:R-:W2:Y:S01]  /*4510*/  LDL.LU R245, [R1+0x8] ;  /* 0x0000080001f57983 */ /* 0x001ea20000300800 */
[----:B------:R-:W0:Y:S01]  /*4520*/  S2UR UR5, SR_CTAID.X ;  /* 0x00000000000579c3 */ /* 0x000e220000002500 */
[----:B------:R-:W1:Y:S01]  /*4530*/  LDCU.U8 UR13, c[0x0][0x404] ;  /* 0x00008080ff0d77ac */ /* 0x000e620008000000 */
[----:B------:R-:W-:Y:S01]  /*4540*/  FADD R80, R80, -UR11 ;  /* 0x8000000b50507e21 */ /* 0x000fe20008000000 */
[----:B------:R-:W3:Y:S01]  /*4550*/  S2R R248, SR_TID.X ;  /* 0x0000000000f87919 */ /* 0x000ee20000002100 */
[----:B------:R-:W-:Y:S01]  /*4560*/  FADD R81, R81, -UR11 ;  /* 0x8000000b51517e21 */ /* 0x000fe20008000000 */
[----:B------:R-:W-:Y:S01]  /*4570*/  FADD R82, R82, -UR11 ;  /* 0x8000000b52527e21 */ /* 0x000fe20008000000 */
[----:B------:R-:W-:Y:S01]  /*4580*/  FADD R244, R83, -UR11 ;  /* 0x8000000b53f47e21 */ /* 0x000fe20008000000 */
[----:B------:R-:W-:Y:S01]  /*4590*/  FADD R76, R76, -UR11 ;  /* 0x8000000b4c4c7e21 */ /* 0x000fe20008000000 */
[----:B------:R-:W-:Y:S01]  /*45a0*/  FMUL R2, R81, UR6 ;  /* 0x0000000651027c20 */ /* 0x000fe20008400000 */
[----:B------:R-:W-:Y:S01]  /*45b0*/  FMUL R83, R82, UR6 ;  /* 0x0000000652537c20 */ /* 0x000fe20008400000 */
[----:B------:R-:W-:Y:S01]  /*45c0*/  FMUL R244, R244, UR6 ;  /* 0x00000006f4f47c20 */ /* 0x000fe20008400000 */
[----:B------:R-:W-:Y:S01]  /*45d0*/  FADD R77, R77, -UR11 ;  /* 0x8000000b4d4d7e21 */ /* 0x000fe20008000000 */
[----:B-----5:R-:W-:Y:S01]  /*45e0*/  FFMA R81, R241, R2, R161 ;  /* 0x00000002f1517223 */ /* 0x020fe200000000a1 */
[----:B------:R-:W-:Y:S01]  /*45f0*/  FFMA R82, R242, R83, R162 ;  /* 0x00000053f2527223 */ /* 0x000fe200000000a2 */
[----:B------:R-:W-:Y:S01]  /*4600*/  FFMA R83, R243, R244, R163 ;  /* 0x000000f4f3537223 */ /* 0x000fe200000000a3 */
[----:B------:R-:W4:Y:S01]  /*4610*/  LDC.64 R246, c[0x0][0x3c8] ;  /* 0x0000f200fff67b82 */ /* 0x000f220000000a00 */
[----:B------:R-:W-:Y:S01]  /*4620*/  FADD R244, R78, -UR11 ;  /* 0x8000000b4ef47e21 */ /* 0x000fe20008000000 */
[----:B------:R-:W-:Y:S01]  /*4630*/  FMUL R78, R77, UR6 ;  /* 0x000000064d4e7c20 */ /* 0x000fe20008400000 */
[----:B------:R-:W-:Y:S01]  /*4640*/  FADD R72, R72, -UR11 ;  /* 0x8000000b48487e21 */ /* 0x000fe20008000000 */
[----:B-1----:R-:W-:Y:S01]  /*4650*/  ISETP.NE.AND P1, PT, RZ, UR13, PT ;  /* 0x0000000dff007c0c */ /* 0x002fe2000bf25270 */
[----:B------:R-:W-:Y:S01]  /*4660*/  FADD R73, R73, -UR11 ;  /* 0x8000000b49497e21 */ /* 0x000fe20008000000 */
[----:B------:R-:W-:Y:S01]  /*4670*/  FFMA R77, R237, R78, R157 ;  /* 0x0000004eed4d7223 */ /* 0x000fe2000000009d */
[----:B------:R-:W-:Y:S01]  /*4680*/  FADD R74, R74, -UR11 ;  /* 0x8000000b4a4a7e21 */ /* 0x000fe20008000000 */
[----:B------:R-:W-:Y:S01]  /*4690*/  FADD R249, R75, -UR11 ;  /* 0x8000000b4bf97e21 */ /* 0x000fe20008000000 */
[----:B0-----:R-:W-:Y:S01]  /*46a0*/  USHF.L.U32 UR12, UR5, 0x7, URZ ;  /* 0x00000007050c7899 */ /* 0x001fe200080006ff */
[----:B------:R-:W-:Y:S01]  /*46b0*/  FADD R68, R68, -UR11 ;  /* 0x8000000b44447e21 */ /* 0x000fe20008000000 */
[----:B------:R-:W-:Y:S01]  /*46c0*/  FMUL R75, R74, UR6 ;  /* 0x000000064a4b7c20 */ /* 0x000fe20008400000 */
[----:B------:R-:W-:Y:S01]  /*46d0*/  FADD R69, R69, -UR11 ;  /* 0x8000000b45457e21 */ /* 0x000fe20008000000 */
[----:B------:R-:W-:Y:S01]  /*46e0*/  FADD R70, R70, -UR11 ;  /* 0x8000000b46467e21 */ /* 0x000fe20008000000 */
[----:B------:R-:W-:Y:S01]  /*46f0*/  FADD R64, R64, -UR11 ;  /* 0x8000000b40407e21 */ /* 0x000fe20008000000 */
[----:B------:R-:W-:Y:S01]  /*4700*/  MOV R3, UR12 ;  /* 0x0000000c00037c02 */ /* 0x000fe20008000f00 */
[----:B------:R-:W-:Y:S01]  /*4710*/  FFMA R74, R234, R75, R154 ;  /* 0x0000004bea4a7223 */ /* 0x000fe2000000009a */
[----:B------:R-:W-:Y:S01]  /*4720*/  FADD R65, R65, -UR11 ;  /* 0x8000000b41417e21 */ /* 0x000fe20008000000 */
[----:B------:R-:W-:Y:S01]  /*4730*/  FADD R66, R66, -UR11 ;  /* 0x8000000b42427e21 */ /* 0x000fe20008000000 */
[----:B------:R-:W-:Y:S01]  /*4740*/  FADD R67, R67, -UR11 ;  /* 0x8000000b43437e21 */ /* 0x000fe20008000000 */
[----:B---3--:R-:W-:Y:S01]  /*4750*/  LOP3.LUT R0, R248, 0x7f, RZ, 0xc0, !PT ;  /* 0x0000007ff8007812 */ /* 0x008fe200078ec0ff */
[----:B------:R-:W-:Y:S01]  /*4760*/  FADD R60, R60, -UR11 ;  /* 0x8000000b3c3c7e21 */ /* 0x000fe20008000000 */
[----:B------:R-:W-:Y:S01]  /*4770*/  FADD R61, R61, -UR11 ;  /* 0x8000000b3d3d7e21 */ /* 0x000fe20008000000 */
[----:B------:R-:W-:Y:S01]  /*4780*/  FADD R62, R62, -UR11 ;  /* 0x8000000b3e3e7e21 */ /* 0x000fe20008000000 */
[----:B------:R-:W-:Y:S01]  /*4790*/  LOP3.LUT R0, R0, 0x180, R3, 0xf8, !PT ;  /* 0x0000018000007812 */ /* 0x000fe200078ef803 */
[----:B------:R-:W-:Y:S01]  /*47a0*/  FMUL R3, R80, UR6 ;  /* 0x0000000650037c20 */ /* 0x000fe20008400000 */
[----:B------:R-:W-:Y:S01]  /*47b0*/  FADD R63, R63, -UR11 ;  /* 0x8000000b3f3f7e21 */ /* 0x000fe20008000000 */
[----:B------:R-:W-:Y:S01]  /*47c0*/  FADD R56, R56, -UR11 ;  /* 0x8000000b38387e21 */ /* 0x000fe20008000000 */
[----:B------:R-:W-:Y:S01]  /*47d0*/  FADD R57, R57, -UR11 ;  /* 0x8000000b39397e21 */ /* 0x000fe20008000000 */
[----:B------:R-:W-:Y:S01]  /*47e0*/  FFMA R80, R240, R3, R160 ;  /* 0x00000003f0507223 */ /* 0x000fe200000000a0 */
[----:B------:R-:W-:Y:S01]  /*47f0*/  FADD R58, R58, -UR11 ;  /* 0x8000000b3a3a7e21 */ /* 0x000fe20008000000 */
[----:B------:R-:W-:Y:S01]  /*4800*/  FADD R59, R59, -UR11 ;  /* 0x8000000b3b3b7e21 */ /* 0x000fe20008000000 */
[----:B------:R-:W-:Y:S01]  /*4810*/  FADD R52, R52, -UR11 ;  /* 0x8000000b34347e21 */ /* 0x000fe20008000000 */
        /* <DEDUP_REMOVED lines=25> */
[----:B--2---:R-:W-:Y:S01]  /*49b0*/  FMNMX3 R2, R245, |R80|, |R81|, !PT ;  /* 0x40000050f5027276 */ /* 0x004fe20007800451 */
[----:B------:R-:W-:Y:S01]  /*49c0*/  FADD R245, R79, -UR11 ;  /* 0x8000000b4ff57e21 */ /* 0x000fe20008000000 */
[----:B------:R-:W-:Y:S01]  /*49d0*/  FSEL R80, R80, R3, !P1 ;  /* 0x0000000350507208 */ /* 0x000fe20004800000 */
[----:B------:R-:W-:Y:S01]  /*49e0*/  FMUL R3, R82, UR10 ;  /* 0x0000000a52037c20 */ /* 0x000fe20008400000 */
[----:B------:R-:W-:Y:S01]  /*49f0*/  FMNMX3 R2, R2, |R82|, |R83|, !PT ;  /* 0x4000005202027276 */ /* 0x000fe20007800453 */
[----:B------:R-:W-:Y:S01]  /*4a00*/  FMUL R79, R244, UR6 ;  /* 0x00000006f44f7c20 */ /* 0x000fe20008400000 */
[----:B------:R-:W-:Y:S01]  /*4a10*/  FMUL R244, R245, UR6 ;  /* 0x00000006f5f47c20 */ /* 0x000fe20008400000 */
[----:B------:R-:W-:Y:S01]  /*4a20*/  MOV R245, UR7 ;  /* 0x0000000700f57c02 */ /* 0x000fe20008000f00 */
[----:B------:R-:W-:Y:S01]  /*4a30*/  @P1 FMUL R81, R81, UR10 ;  /* 0x0000000a51511c20 */ /* 0x000fe20008400000 */
[----:B------:R-:W-:Y:S01]  /*4a40*/  FSEL R82, R82, R3, !P1 ;  /* 0x0000000352527208 */ /* 0x000fe20004800000 */
[----:B------:R-:W-:Y:S01]  /*4a50*/  FMUL R3, R76, UR6 ;  /* 0x000000064c037c20 */ /* 0x000fe20008400000 */
[----:B------:R-:W-:Y:S01]  /*4a60*/  FFMA R78, R238, R79, R158 ;  /* 0x0000004fee4e7223 */ /* 0x000fe2000000009e */
[----:B------:R-:W-:Y:S01]  /*4a70*/  FFMA R79, R239, R244, R159 ;  /* 0x000000f4ef4f7223 */ /* 0x000fe2000000009f */
[----:B------:R-:W-:Y:S01]  /*4a80*/  @P1 FMUL R83, R83, UR10 ;  /* 0x0000000a53531c20 */ /* 0x000fe20008400000 */
[----:B------:R-:W-:-:S04]  /*4a90*/  FFMA R76, R236, R3, R156 ;  /* 0x00000003ec4c7223 */ /* 0x000fc8000000009c */
[----:B------:R-:W-:Y:S01]  /*4aa0*/  FMUL R3, R76, UR10 ;  /* 0x0000000a4c037c20 */ /* 0x000fe20008400000 */
[----:B------:R-:W-:Y:S01]  /*4ab0*/  FMNMX3 R2, R2, |R76|, |R77|, !PT ;  /* 0x4000004c02027276 */ /* 0x000fe2000780044d */
[----:B------:R-:W-:-:S03]  /*4ac0*/  @P1 FMUL R77, R77, UR10 ;  /* 0x0000000a4d4d1c20 */ /* 0x000fc60008400000 */
[----:B------:R-:W-:Y:S01]  /*4ad0*/  FSEL R76, R76, R3, !P1 ;  /* 0x000000034c4c7208 */ /* 0x000fe20004800000 */
[----:B------:R-:W-:Y:S01]  /*4ae0*/  FMUL R3, R78, UR10 ;  /* 0x0000000a4e037c20 */ /* 0x000fe20008400000 */
[----:B------:R-:W-:Y:S01]  /*4af0*/  FMNMX3 R250, R2, |R78|, |R79|, !PT ;  /* 0x4000004e02fa7276 */ /* 0x000fe2000780044f */
[----:B------:R-:W-:Y:S02]  /*4b00*/  IMAD R2, R245, 0x2800, R0 ;  /* 0x00002800f5027824 */ /* 0x000fe400078e0200 */
[----:B------:R-:W-:Y:S01]  /*4b10*/  @P1 FMUL R79, R79, UR10 ;  /* 0x0000000a4f4f1c20 */ /* 0x000fe20008400000 */
[----:B------:R-:W-:Y:S01]  /*4b20*/  FSEL R78, R78, R3, !P1 ;  /* 0x000000034e4e7208 */ /* 0x000fe20004800000 */
[----:B------:R-:W-:Y:S01]  /*4b30*/  FMUL R3, R72, UR6 ;  /* 0x0000000648037c20 */ /* 0x000fe20008400000 */
[----:B----4-:R-:W-:-:S04]  /*4b40*/  IMAD.WIDE.U32 R244, R2, 0x10, R246 ;  /* 0x0000001002f47825 */ /* 0x010fc800078e00f6 */
[----:B------:R-:W-:Y:S01]  /*4b50*/  FMUL R72, R73, UR6 ;  /* 0x0000000649487c20 */ /* 0x000fe20008400000 */
[----:B------:R-:W-:-:S03]  /*4b60*/  FFMA R3, R232, R3, R152 ;  /* 0x00000003e8037223 */ /* 0x000fc60000000098 */
[----:B------:R-:W-:Y:S01]  /*4b70*/  FFMA R73, R233, R72, R153 ;  /* 0x00000048e9497223 */ /* 0x000fe20000000099 */
[----:B------:R0:W-:Y:S01]  /*4b80*/  STG.E.128 desc[UR8][R244.64+0x2000], R76 ;  /* 0x0020004cf4007986 */ /* 0x0001e2000c101d08 */
[----:B------:R-:W-:-:S03]  /*4b90*/  FMUL R72, R3, UR10 ;  /* 0x0000000a03487c20 */ /* 0x000fc60008400000 */
[----:B------:R-:W-:Y:S02]  /*4ba0*/  STG.E.128 desc[UR8][R244.64], R80 ;  /* 0x00000050f4007986 */ /* 0x000fe4000c101d08 */
[----:B------:R-:W-:Y:S01]  /*4bb0*/  FSEL R72, R3, R72, !P1 ;  /* 0x0000004803487208 */ /* 0x000fe20004800000 */
[----:B0-----:R-:W-:Y:S01]  /*4bc0*/  FMUL R78, R249, UR6 ;  /* 0x00000006f94e7c20 */ /* 0x001fe20008400000 */
[----:B------:R-:W-:Y:S01]  /*4bd0*/  FMNMX3 R76, R250, |R3|, |R73|, !PT ;  /* 0x40000003fa4c7276 */ /* 0x000fe20007800449 */
[----:B------:R-:W-:Y:S01]  /*4be0*/  FMUL R3, R74, UR10 ;  /* 0x0000000a4a037c20 */ /* 0x000fe20008400000 */
[----:B------:R-:W-:Y:S01]  /*4bf0*/  @P1 FMUL R73, R73, UR10 ;  /* 0x0000000a49491c20 */ /* 0x000fe20008400000 */
[----:B------:R-:W-:Y:S01]  /*4c00*/  FFMA R75, R235, R78, R155 ;  /* 0x0000004eeb4b7223 */ /* 0x000fe2000000009b */
[----:B------:R-:W-:Y:S01]  /*4c10*/  FADD R77, R71, -UR11 ;  /* 0x8000000b474d7e21 */ /* 0x000fe20008000000 */
[----:B------:R-:W-:-:S03]  /*4c20*/  FMUL R71, R70, UR6 ;  /* 0x0000000646477c20 */ /* 0x000fc60008400000 */
[----:B------:R-:W-:Y:S01]  /*4c30*/  FMNMX3 R76, R76, |R74|, |R75|, !PT ;  /* 0x4000004a4c4c7276 */ /* 0x000fe2000780044b */
[----:B------:R-:W-:Y:S01]  /*4c40*/  @P1 FMUL R75, R75, UR10 ;  /* 0x0000000a4b4b1c20 */ /* 0x000fe20008400000 */
[----:B------:R-:W-:Y:S01]  /*4c50*/  FSEL R74, R74, R3, !P1 ;  /* 0x000000034a4a7208 */ /* 0x000fe20004800000 */
[----:B------:R-:W-:Y:S01]  /*4c60*/  FMUL R3, R68, UR6 ;  /* 0x0000000644037c20 */ /* 0x000fe20008400000 */
[----:B------:R-:W-:Y:S01]  /*4c70*/  FMUL R68, R69, UR6 ;  /* 0x0000000645447c20 */ /* 0x000fe20008400000 */
[----:B------:R-:W-:Y:S02]  /*4c80*/  FFMA R70, R230, R71, R150 ;  /* 0x00000047e6467223 */ /* 0x000fe40000000096 */
[----:B------:R0:W-:Y:S01]  /*4c90*/  STG.E.128 desc[UR8][R244.64+0x4000], R72 ;  /* 0x00400048f4007986 */ /* 0x0001e2000c101d08 */
[----:B------:R-:W-:Y:S01]  /*4ca0*/  FFMA R3, R228, R3, R148 ;  /* 0x00000003e4037223 */ /* 0x000fe20000000094 */
[----:B------:R-:W-:-:S03]  /*4cb0*/  FFMA R69, R229, R68, R149 ;  /* 0x00000044e5457223 */ /* 0x000fc60000000095 */
[----:B------:R-:W-:Y:S02]  /*4cc0*/  FMUL R68, R3, UR10 ;  /* 0x0000000a03447c20 */ /* 0x000fe40008400000 */
[----:B------:R-:W-:Y:S01]  /*4cd0*/  FMNMX3 R76, R76, |R3|, |R69|, !PT ;  /* 0x400000034c4c7276 */ /* 0x000fe20007800445 */
[----:B------:R-:W-:Y:S02]  /*4ce0*/  @P1 FMUL R69, R69, UR10 ;  /* 0x0000000a45451c20 */ /* 0x000fe40008400000 */
[----:B------:R-:W-:Y:S01]  /*4cf0*/  FSEL R68, R3, R68, !P1 ;  /* 0x0000004403447208 */ /* 0x000fe20004800000 */
[----:B0-----:R-:W-:Y:S01]  /*4d00*/  FMUL R72, R77, UR6 ;  /* 0x000000064d487c20 */ /* 0x001fe20008400000 */
[----:B------:R-:W-:-:S03]  /*4d10*/  FMUL R73, R70, UR10 ;  /* 0x0000000a46497c20 */ /* 0x000fc60008400000 */
[----:B------:R-:W-:Y:S01]  /*4d20*/  FFMA R71, R231, R72, R151 ;  /* 0x00000048e7477223 */ /* 0x000fe20000000097 */
[----:B------:R-:W-:Y:S01]  /*4d30*/  FADD R72, R28, -UR11 ;  /* 0x8000000b1c487e21 */ /* 0x000fe20008000000 */
[----:B------:R-:W-:-:S03]  /*4d40*/  FADD R28, R24, -UR11 ;  /* 0x8000000b181c7e21 */ /* 0x000fc60008000000 */
[----:B------:R-:W-:Y:S01]  /*4d50*/  FMNMX3 R3, R76, |R70|, |R71|, !PT ;  /* 0x400000464c037276 */ /* 0x000fe20007800447 */
[----:B------:R-:W-:Y:S01]  /*4d60*/  @P1 FMUL R71, R71, UR10 ;  /* 0x0000000a47471c20 */ /* 0x000fe20008400000 */
[----:B------:R-:W-:-:S05]  /*4d70*/  FSEL R70, R70, R73, !P1 ;  /* 0x0000004946467208 */ /* 0x000fca0004800000 */
[----:B------:R0:W-:Y:S02]  /*4d80*/  STG.E.128 desc[UR8][R244.64+0x6000], R68 ;  /* 0x00600044f4007986 */ /* 0x0001e4000c101d08 */
[----:B0-----:R-:W-:Y:S01]  /*4d90*/  FADD R71, R29, -UR11 ;  /* 0x8000000b1d477e21 */ /* 0x001fe20008000000 */
[----:B------:R-:W-:Y:S01]  /*4da0*/  FMUL R29, R64, UR6 ;  /* 0x00000006401d7c20 */ /* 0x000fe20008400000 */
[----:B------:R-:W-:Y:S01]  /*4db0*/  FADD R68, R44, -UR11 ;  /* 0x8000000b2c447e21 */ /* 0x000fe20008000000 */
[----:B------:R-:W-:Y:S01]  /*4dc0*/  FADD R70, R30, -UR11 ;  /* 0x8000000b1e467e21 */ /* 0x000fe20008000000 */
[----:B------:R-:W-:Y:S01]  /*4dd0*/  FMUL R30, R65, UR6 ;  /* 0x00000006411e7c20 */ /* 0x000fe20008400000 */
[----:B------:R-:W-:Y:S01]  /*4de0*/  FFMA R44, R224, R29, R144 ;  /* 0x0000001de02c7223 */ /* 0x000fe20000000090 */
[----:B------:R-:W-:Y:S01]  /*4df0*/  FADD R29, R25, -UR11 ;  /* 0x8000000b191d7e21 */ /* 0x000fe20008000000 */
[----:B------:R-:W-:Y:S01]  /*4e00*/  FADD R69, R31, -UR11 ;  /* 0x8000000b1f457e21 */ /* 0x000fe20008000000 */
[----:B------:R-:W-:Y:S01]  /*4e10*/  FFMA R25, R225, R30, R145 ;  /* 0x0000001ee1197223 */ /* 0x000fe20000000091 */
[----:B------:R-:W-:Y:S01]  /*4e20*/  FMUL R65, R44, UR10 ;  /* 0x0000000a2c417c20 */ /* 0x000fe20008400000 */
[----:B------:R-:W-:Y:S01]  /*4e30*/  FADD R31, R27, -UR11 ;  /* 0x8000000b1b1f7e21 */ /* 0x000fe20008000000 */
[----:B------:R-:W-:Y:S01]  /*4e40*/  FMUL R27, R66, UR6 ;  /* 0x00000006421b7c20 */ /* 0x000fe20008400000 */
[----:B------:R-:W-:Y:S01]  /*4e50*/  FADD R30, R26, -UR11 ;  /* 0x8000000b1a1e7e21 */ /* 0x000fe20008000000 */
[----:B------:R-:W-:Y:S01]  /*4e60*/  FMNMX3 R26, R3, |R44|, |R25|, !PT ;  /* 0x4000002c031a7276 */ /* 0x000fe20007800419 */
[----:B------:R-:W-:Y:S01]  /*4e70*/  FMUL R64, R67, UR6 ;  /* 0x0000000643407c20 */ /* 0x000fe20008400000 */
[----:B------:R-:W-:Y:S01]  /*4e80*/  FSEL R24, R44, R65, !P1 ;  /* 0x000000412c187208 */ /* 0x000fe20004800000 */
[----:B------:R-:W-:Y:S01]  /*4e90*/  FFMA R44, R226, R27, R146 ;  /* 0x0000001be22c7223 */ /* 0x000fe20000000092 */
[----:B------:R-:W-:Y:S01]  /*4ea0*/  FADD R3, R21, -UR11 ;  /* 0x8000000b15037e21 */ /* 0x000fe20008000000 */
[----:B------:R-:W-:Y:S01]  /*4eb0*/  FFMA R27, R227, R64, R147 ;  /* 0x00000040e31b7223 */ /* 0x000fe20000000093 */
[----:B------:R-:W-:Y:S01]  /*4ec0*/  IADD3 R21, PT, PT, R2, 0x800, RZ ;  /* 0x0000080002157810 */ /* 0x000fe20007ffe0ff */
[----:B------:R-:W-:Y:S01]  /*4ed0*/  FMUL R65, R44, UR10 ;  /* 0x0000000a2c417c20 */ /* 0x000fe20008400000 */
[----:B------:R-:W-:Y:S01]  /*4ee0*/  FADD R67, R20, -UR11 ;  /* 0x8000000b14437e21 */ /* 0x000fe20008000000 */
[----:B------:R-:W-:Y:S01]  /*4ef0*/  @P1 FMUL R25, R25, UR10 ;  /* 0x0000000a19191c20 */ /* 0x000fe20008400000 */
[----:B------:R-:W-:Y:S01]  /*4f00*/  FMNMX3 R74, R26, |R44|, |R27|, !PT ;  /* 0x4000002c1a4a7276 */ /* 0x000fe2000780041b */
[----:B------:R-:W-:Y:S01]  /*4f10*/  IMAD.WIDE.U32 R20, R21, 0x10, R246 ;  /* 0x0000001015147825 */ /* 0x000fe200078e00f6 */
[----:B------:R-:W-:-:S03]  /*4f20*/  FSEL R26, R44, R65, !P1 ;  /* 0x000000412c1a7208 */ /* 0x000fc60004800000 */
[----:B------:R-:W-:Y:S01]  /*4f30*/  @P1 FMUL R27, R27, UR10 ;  /* 0x0000000a1b1b1c20 */ /* 0x000fe20008400000 */
[----:B------:R-:W-:Y:S01]  /*4f40*/  FADD R64, R17, -UR11 ;  /* 0x8000000b11407e21 */ /* 0x000fe20008000000 */
[----:B------:R-:W-:Y:S01]  /*4f50*/  FMUL R17, R60, UR6 ;  /* 0x000000063c117c20 */ /* 0x000fe20008400000 */
[----:B------:R-:W-:Y:S01]  /*4f60*/  FADD R66, R19, -UR11 ;  /* 0x8000000b13427e21 */ /* 0x000fe20008000000 */
[----:B------:R-:W-:Y:S01]  /*4f70*/  FMUL R19, R62, UR6 ;  /* 0x000000063e137c20 */ /* 0x000fe20008400000 */
[----:B------:R0:W-:Y:S01]  /*4f80*/  STG.E.128 desc[UR8][R20.64], R24 ;  /* 0x0000001814007986 */ /* 0x0001e2000c101d08 */
[----:B------:R-:W-:Y:S01]  /*4f90*/  FADD R44, R16, -UR11 ;  /* 0x8000000b102c7e21 */ /* 0x000fe20008000000 */
[----:B------:R-:W-:Y:S01]  /*4fa0*/  FFMA R16, R220, R17, R140 ;  /* 0x00000011dc107223 */ /* 0x000fe2000000008c */
[----:B------:R-:W-:Y:S01]  /*4fb0*/  FADD R65, R18, -UR11 ;  /* 0x8000000b12417e21 */ /* 0x000fe20008000000 */
[----:B------:R-:W-:Y:S01]  /*4fc0*/  FMUL R60, R63, UR6 ;  /* 0x000000063f3c7c20 */ /* 0x000fe20008400000 */
[----:B------:R-:W-:Y:S01]  /*4fd0*/  FFMA R18, R222, R19, R142 ;  /* 0x00000013de127223 */ /* 0x000fe2000000008e */
[----:B------:R-:W-:Y:S01]  /*4fe0*/  IADD3 R63, PT, PT, R2, 0x1800, RZ ;  /* 0x00001800023f7810 */ /* 0x000fe20007ffe0ff */
[----:B------:R-:W-:Y:S01]  /*4ff0*/  FMUL R67, R67, UR6 ;  /* 0x0000000643437c20 */ /* 0x000fe20008400000 */
[----:B------:R-:W-:Y:S01]  /*5000*/  FFMA R19, R223, R60, R143 ;  /* 0x0000003cdf137223 */ /* 0x000fe2000000008f */
[----:B------:R-:W-:Y:S01]  /*5010*/  FADD R60, R10, -UR11 ;  /* 0x8000000b0a3c7e21 */ /* 0x000fe20008000000 */
[----:B------:R-:W-:Y:S01]  /*5020*/  FMUL R10, R59, UR6 ;  /* 0x000000063b0a7c20 */ /* 0x000fe20008400000 */
[----:B------:R-:W-:Y:S01]  /*5030*/  FFMA R67, R180, R67, R100 ;  /* 0x00000043b4437223 */ /* 0x000fe20000000064 */
[----:B------:R-:W-:-:S04]  /*5040*/  IMAD.WIDE.U32 R62, R63, 0x10, R246 ;  /* 0x000000103f3e7825 */ /* 0x000fc800078e00f6 */
[----:B------:R-:W-:Y:S01]  /*5050*/  FMUL R64, R64, UR6 ;  /* 0x0000000640407c20 */ /* 0x000fe20008400000 */
[----:B------:R-:W-:Y:S01]  /*5060*/  FMUL R65, R65, UR6 ;  /* 0x0000000641417c20 */ /* 0x000fe20008400000 */
[----:B------:R-:W-:Y:S01]  /*5070*/  FMUL R66, R66, UR6 ;  /* 0x0000000642427c20 */ /* 0x000fe20008400000 */
[----:B0-----:R-:W-:Y:S01]  /*5080*/  FADD R20, R12, -UR11 ;  /* 0x8000000b0c147e21 */ /* 0x001fe20008000000 */
[----:B------:R-:W-:Y:S01]  /*5090*/  FMUL R12, R61, UR6 ;  /* 0x000000063d0c7c20 */ /* 0x000fe20008400000 */
[----:B------:R-:W-:Y:S01]  /*50a0*/  FADD R21, R13, -UR11 ;  /* 0x8000000b0d157e21 */ /* 0x000fe20008000000 */
[----:B------:R-:W-:Y:S01]  /*50b0*/  FMUL R13, R16, UR10 ;  /* 0x0000000a100d7c20 */ /* 0x000fe20008400000 */
[----:B------:R-:W-:Y:S01]  /*50c0*/  FMUL R27, R18, UR10 ;  /* 0x0000000a121b7c20 */ /* 0x000fe20008400000 */
[----:B------:R-:W-:Y:S01]  /*50d0*/  FFMA R17, R221, R12, R141 ;  /* 0x0000000cdd117223 */ /* 0x000fe2000000008d */
[----:B------:R-:W-:Y:S01]  /*50e0*/  FADD R26, R8, -UR11 ;  /* 0x8000000b081a7e21 */ /* 0x000fe20008000000 */
[----:B------:R-:W-:Y:S01]  /*50f0*/  FMUL R8, R57, UR6 ;  /* 0x0000000639087c20 */ /* 0x000fe20008400000 */
[----:B------:R-:W-:Y:S01]  /*5100*/  FADD R25, R15, -UR11 ;  /* 0x8000000b0f197e21 */ /* 0x000fe20008000000 */
[----:B------:R-:W-:Y:S01]  /*5110*/  FMUL R15, R58, UR6 ;  /* 0x000000063a0f7c20 */ /* 0x000fe20008400000 */
[----:B------:R-:W-:Y:S01]  /*5120*/  FMNMX3 R74, R74, |R16|, |R17|, !PT ;  /* 0x400000104a4a7276 */ /* 0x000fe20007800411 */
[----:B------:R-:W-:Y:S01]  /*5130*/  FADD R24, R14, -UR11 ;  /* 0x8000000b0e187e21 */ /* 0x000fe20008000000 */
[----:B------:R-:W-:Y:S01]  /*5140*/  FSEL R16, R16, R13, !P1 ;  /* 0x0000000d10107208 */ /* 0x000fe20004800000 */
[----:B------:R-:W-:Y:S01]  /*5150*/  FMUL R13, R56, UR6 ;  /* 0x00000006380d7c20 */ /* 0x000fe20008400000 */
[----:B------:R-:W-:Y:S01]  /*5160*/  FMNMX3 R74, R74, |R18|, |R19|, !PT ;  /* 0x400000124a4a7276 */ /* 0x000fe20007800413 */
[----:B------:R-:W-:Y:S01]  /*5170*/  FFMA R14, R218, R15, R138 ;  /* 0x0000000fda0e7223 */ /* 0x000fe2000000008a */
[----:B------:R-:W-:Y:S01]  /*5180*/  FSEL R18, R18, R27, !P1 ;  /* 0x0000001b12127208 */ /* 0x000fe20004800000 */
[----:B------:R-:W-:Y:S01]  /*5190*/  FADD R27, R9, -UR11 ;  /* 0x8000000b091b7e21 */ /* 0x000fe20008000000 */
[----:B------:R-:W-:Y:S01]  /*51a0*/  IADD3 R9, PT, PT, R2, 0xa00, RZ ;  /* 0x00000a0002097810 */ /* 0x000fe20007ffe0ff */
[----:B------:R-:W-:Y:S01]  /*51b0*/  FFMA R12, R216, R13, R136 ;  /* 0x0000000dd80c7223 */ /* 0x000fe20000000088 */
[----:B------:R-:W-:Y:S01]  /*51c0*/  FFMA R13, R217, R8, R137 ;  /* 0x00000008d90d7223 */ /* 0x000fe20000000089 */
[----:B------:R-:W-:Y:S01]  /*51d0*/  @P1 FMUL R17, R17, UR10 ;  /* 0x0000000a11111c20 */ /* 0x000fe20008400000 */
[----:B------:R-:W-:Y:S01]  /*51e0*/  @P1 FMUL R19, R19, UR10 ;  /* 0x0000000a13131c20 */ /* 0x000fe20008400000 */
[----:B------:R-:W-:-:S04]  /*51f0*/  IMAD.WIDE.U32 R8, R9, 0x10, R246 ;  /* 0x0000001009087825 */ /* 0x000fc800078e00f6 */
[----:B------:R-:W-:Y:S01]  /*5200*/  FFMA R15, R219, R10, R139 ;  /* 0x0000000adb0f7223 */ /* 0x000fe2000000008b */
[----:B------:R-:W-:Y:S01]  /*5210*/  FADD R56, R11, -UR11 ;  /* 0x8000000b0b387e21 */ /* 0x000fe20008000000 */
[----:B------:R-:W-:Y:S01]  /*5220*/  FMUL R11, R52, UR6 ;  /* 0x00000006340b7c20 */ /* 0x000fe20008400000 */
[----:B------:R-:W-:Y:S01]  /*5230*/  FMUL R10, R53, UR6 ;  /* 0x00000006350a7c20 */ /* 0x000fe20008400000 */
[----:B------:R-:W-:Y:S01]  /*5240*/  FMNMX3 R74, R74, |R12|, |R13|, !PT ;  /* 0x4000000c4a4a7276 */ /* 0x000fe2000780040d */
[----:B------:R0:W-:Y:S01]  /*5250*/  STG.E.128 desc[UR8][R8.64], R16 ;  /* 0x0000001008007986 */ /* 0x0001e2000c101d08 */
[----:B------:R-:W-:Y:S01]  /*5260*/  FMUL R52, R55, UR6 ;  /* 0x0000000637347c20 */ /* 0x000fe20008400000 */
[----:B------:R-:W-:Y:S01]  /*5270*/  FMUL R53, R54, UR6 ;  /* 0x0000000636357c20 */ /* 0x000fe20008400000 */
[----:B------:R-:W-:Y:S01]  /*5280*/  FMUL R55, R48, UR6 ;  /* 0x0000000630377c20 */ /* 0x000fe20008400000 */
[----:B------:R-:W-:Y:S01]  /*5290*/  FMNMX3 R74, R74, |R14|, |R15|, !PT ;  /* 0x4000000e4a4a7276 */ /* 0x000fe2000780040f */
[----:B------:R-:W-:Y:S01]  /*52a0*/  FMUL R48, R49, UR6 ;  /* 0x0000000631307c20 */ /* 0x000fe20008400000 */
[----:B------:R-:W-:Y:S01]  /*52b0*/  FFMA R53, R214, R53, R134 ;  /* 0x00000035d6357223 */ /* 0x000fe20000000086 */
[----:B------:R-:W-:Y:S01]  /*52c0*/  FFMA R55, R208, R55, R128 ;  /* 0x00000037d0377223 */ /* 0x000fe20000000080 */
[----:B------:R-:W-:Y:S01]  /*52d0*/  FMUL R49, R50, UR6 ;  /* 0x0000000632317c20 */ /* 0x000fe20008400000 */
[----:B------:R-:W-:Y:S01]  /*52e0*/  FMUL R57, R12, UR10 ;  /* 0x0000000a0c397c20 */ /* 0x000fe20008400000 */
[----:B------:R-:W-:Y:S01]  /*52f0*/  FMUL R59, R14, UR10 ;  /* 0x0000000a0e3b7c20 */ /* 0x000fe20008400000 */
[----:B------:R-:W-:Y:S01]  /*5300*/  @P1 FMUL R13, R13, UR10 ;  /* 0x0000000a0d0d1c20 */ /* 0x000fe20008400000 */
[----:B------:R-:W-:Y:S01]  /*5310*/  @P1 FMUL R15, R15, UR10 ;  /* 0x0000000a0f0f1c20 */ /* 0x000fe20008400000 */
[----:B------:R-:W-:Y:S01]  /*5320*/  FADD R54, R6, -UR11 ;  /* 0x8000000b06367e21 */ /* 0x000fe20008000000 */
[----:B------:R-:W-:Y:S01]  /*5330*/  FSEL R12, R12, R57, !P1 ;  /* 0x000000390c0c7208 */ /* 0x000fe20004800000 */
[----:B------:R-:W-:Y:S01]  /*5340*/  FMUL R6, R45, UR6 ;  /* 0x000000062d067c20 */ /* 0x000fe20008400000 */
[----:B------:R-:W-:Y:S01]  /*5350*/  FSEL R14, R14, R59, !P1 ;  /* 0x0000003b0e0e7208 */ /* 0x000fe20004800000 */
[----:B------:R-:W-:Y:S01]  /*5360*/  FMUL R45, R46, UR6 ;  /* 0x000000062e2d7c20 */ /* 0x000fe20008400000 */
[----:B0-----:R-:W-:Y:S01]  /*5370*/  FFMA R8, R212, R11, R132 ;  /* 0x0000000bd4087223 */ /* 0x001fe20000000084 */
[----:B------:R-:W-:Y:S01]  /*5380*/  FFMA R9, R213, R10, R133 ;  /* 0x0000000ad5097223 */ /* 0x000fe20000000085 */
[----:B------:R-:W-:Y:S01]  /*5390*/  FMUL R16, R51, UR6 ;  /* 0x0000000633107c20 */ /* 0x000fe20008400000 */
[----:B------:R-:W-:Y:S01]  /*53a0*/  FFMA R11, R215, R52, R135 ;  /* 0x00000034d70b7223 */ /* 0x000fe20000000087 */
[----:B------:R-:W-:Y:S01]  /*53b0*/  FFMA R17, R209, R48, R129 ;  /* 0x00000030d1117223 */ /* 0x000fe20000000081 */
[----:B------:R-:W-:Y:S01]  /*53c0*/  FMUL R10, R53, UR10 ;  /* 0x0000000a350a7c20 */ /* 0x000fe20008400000 */
[----:B------:R-:W-:Y:S01]  /*53d0*/  FMNMX3 R74, R74, |R8|, |R9|, !PT ;  /* 0x400000084a4a7276 */ /* 0x000fe20007800409 */
[----:B------:R-:W-:Y:S01]  /*53e0*/  FFMA R19, R211, R16, R131 ;  /* 0x00000010d3137223 */ /* 0x000fe20000000083 */
[----:B------:R-:W-:Y:S01]  /*53f0*/  FMUL R16, R55, UR10 ;  /* 0x0000000a37107c20 */ /* 0x000fe20008400000 */
[----:B------:R-:W-:Y:S01]  /*5400*/  FFMA R18, R210, R49, R130 ;  /* 0x00000031d2127223 */ /* 0x000fe20000000082 */
[----:B------:R-:W-:Y:S01]  /*5410*/  FMNMX3 R74, R74, |R53|, |R11|, !PT ;  /* 0x400000354a4a7276 */ /* 0x000fe2000780040b */
[----:B------:R-:W-:Y:S01]  /*5420*/  FMUL R49, R8, UR10 ;  /* 0x0000000a08317c20 */ /* 0x000fe20008400000 */
[----:B------:R-:W-:Y:S01]  /*5430*/  FSEL R10, R53, R10, !P1 ;  /* 0x0000000a350a7208 */ /* 0x000fe20004800000 */
[----:B------:R-:W-:Y:S01]  /*5440*/  FADD R52, R4, -UR11 ;  /* 0x8000000b04347e21 */ /* 0x000fe20008000000 */
[----:B------:R-:W-:Y:S01]  /*5450*/  FMNMX3 R74, R74, |R55|, |R17|, !PT ;  /* 0x400000374a4a7276 */ /* 0x000fe20007800411 */
[----:B------:R-:W-:Y:S01]  /*5460*/  FADD R53, R5, -UR11 ;  /* 0x8000000b05357e21 */ /* 0x000fe20008000000 */
[----:B------:R-:W-:Y:S01]  /*5470*/  FSEL R16, R55, R16, !P1 ;  /* 0x0000001037107208 */ /* 0x000fe20004800000 */
[----:B------:R-:W-:Y:S01]  /*5480*/  FMUL R51, R18, UR10 ;  /* 0x0000000a12337c20 */ /* 0x000fe20008400000 */
[----:B------:R-:W-:Y:S01]  /*5490*/  IADD3 R55, PT, PT, R2, 0xc00, RZ ;  /* 0x00000c0002377810 */ /* 0x000fe20007ffe0ff */
[----:B------:R-:W-:Y:S01]  /*54a0*/  FMUL R46, R47, UR6 ;  /* 0x000000062f2e7c20 */ /* 0x000fe20008400000 */
[----:B------:R-:W-:Y:S01]  /*54b0*/  FSEL R8, R8, R49, !P1 ;  /* 0x0000003108087208 */ /* 0x000fe20004800000 */
[----:B------:R-:W-:Y:S01]  /*54c0*/  @P1 FMUL R9, R9, UR10 ;  /* 0x0000000a09091c20 */ /* 0x000fe20008400000 */
[----:B------:R-:W-:Y:S01]  /*54d0*/  IADD3 R49, PT, PT, R2, 0xe00, RZ ;  /* 0x00000e0002317810 */ /* 0x000fe20007ffe0ff */
[----:B------:R-:W-:-:S04]  /*54e0*/  IMAD.WIDE.U32 R4, R55, 0x10, R246 ;  /* 0x0000001037047825 */ /* 0x000fc800078e00f6 */
[----:B------:R-:W-:Y:S01]  /*54f0*/  FADD R55, R7, -UR11 ;  /* 0x8000000b07377e21 */ /* 0x000fe20008000000 */
[----:B------:R-:W-:Y:S01]  /*5500*/  FMUL R7, R68, UR6 ;  /* 0x0000000644077c20 */ /* 0x000fe20008400000 */
[----:B------:R-:W-:Y:S01]  /*5510*/  FMNMX3 R74, R74, |R18|, |R19|, !PT ;  /* 0x400000124a4a7276 */ /* 0x000fe20007800413 */
[----:B------:R-:W-:Y:S01]  /*5520*/  IMAD.WIDE.U32 R48, R49, 0x10, R246 ;  /* 0x0000001031307825 */ /* 0x000fe200078e00f6 */
[----:B------:R0:W-:Y:S03]  /*5530*/  STG.E.128 desc[UR8][R4.64], R12 ;  /* 0x0000000c04007986 */ /* 0x0001e6000c101d08 */
[----:B------:R-:W-:Y:S01]  /*5540*/  @P1 FMUL R11, R11, UR10 ;  /* 0x0000000a0b0b1c20 */ /* 0x000fe20008400000 */
[----:B------:R-:W-:Y:S01]  /*5550*/  FMUL R47, R40, UR6 ;  /* 0x00000006282f7c20 */ /* 0x000fe20008400000 */
[----:B------:R-:W-:Y:S01]  /*5560*/  FSEL R18, R18, R51, !P1 ;  /* 0x0000003312127208 */ /* 0x000fe20004800000 */
[----:B------:R-:W-:Y:S01]  /*5570*/  FMUL R40, R41, UR6 ;  /* 0x0000000629287c20 */ /* 0x000fe20008400000 */
[----:B------:R-:W-:Y:S01]  /*5580*/  FFMA R45, R206, R45, R126 ;  /* 0x0000002dce2d7223 */ /* 0x000fe2000000007e */
[----:B------:R-:W-:Y:S01]  /*5590*/  IADD3 R51, PT, PT, R2, 0x1000, RZ ;  /* 0x0000100002337810 */ /* 0x000fe20007ffe0ff */
[----:B------:R1:W-:Y:S01]  /*55a0*/  STG.E.128 desc[UR8][R48.64], R8 ;  /* 0x0000000830007986 */ /* 0x0003e2000c101d08 */
[----:B------:R-:W-:Y:S01]  /*55b0*/  FMUL R41, R42, UR6 ;  /* 0x000000062a297c20 */ /* 0x000fe20008400000 */
[----:B------:R-:W-:Y:S01]  /*55c0*/  FMUL R42, R43, UR6 ;  /* 0x000000062b2a7c20 */ /* 0x000fe20008400000 */
[----:B------:R-:W-:Y:S01]  /*55d0*/  FFMA R47, R200, R47, R120 ;  /* 0x0000002fc82f7223 */ /* 0x000fe20000000078 */
[----:B------:R-:W-:-:S04]  /*55e0*/  IMAD.WIDE.U32 R50, R51, 0x10, R246 ;  /* 0x0000001033327825 */ /* 0x000fc800078e00f6 */
[----:B------:R-:W-:Y:S01]  /*55f0*/  @P1 FMUL R17, R17, UR10 ;  /* 0x0000000a11111c20 */ /* 0x000fe20008400000 */
[----:B------:R-:W-:Y:S01]  /*5600*/  @P1 FMUL R19, R19, UR10 ;  /* 0x0000000a13131c20 */ /* 0x000fe20008400000 */
[----:B------:R-:W-:Y:S01]  /*5610*/  FFMA R41, R202, R41, R122 ;  /* 0x00000029ca297223 */ /* 0x000fe2000000007a */
[----:B------:R-:W-:Y:S01]  /*5620*/  IADD3 R59, PT, PT, R2, 0x1600, RZ ;  /* 0x00001600023b7810 */ /* 0x000fe20007ffe0ff */
[----:B------:R-:W-:Y:S01]  /*5630*/  FMUL R57, R70, UR6 ;  /* 0x0000000646397c20 */ /* 0x000fe20008400000 */
[----:B------:R-:W-:Y:S01]  /*5640*/  IADD3 R43, PT, PT, R2, 0x2400, RZ ;  /* 0x00002400022b7810 */ /* 0x000fe20007ffe0ff */
[----:B0-----:R-:W-:Y:S01]  /*5650*/  FFMA R4, R204, R7, R124 ;  /* 0x00000007cc047223 */ /* 0x001fe2000000007c */
[----:B------:R-:W-:Y:S01]  /*5660*/  FFMA R5, R205, R6, R125 ;  /* 0x00000006cd057223 */ /* 0x000fe2000000007d */
[----:B------:R-:W-:Y:S01]  /*5670*/  FFMA R7, R207, R46, R127 ;  /* 0x0000002ecf077223 */ /* 0x000fe2000000007f */
[----:B------:R-:W-:Y:S01]  /*5680*/  FMUL R14, R37, UR6 ;  /* 0x00000006250e7c20 */ /* 0x000fe20008400000 */
[----:B------:R-:W-:Y:S01]  /*5690*/  FMUL R13, R4, UR10 ;  /* 0x0000000a040d7c20 */ /* 0x000fe20008400000 */
[----:B------:R0:W-:Y:S01]  /*56a0*/  STG.E.128 desc[UR8][R50.64], R16 ;  /* 0x0000001032007986 */ /* 0x0001e2000c101d08 */
[----:B------:R-:W-:Y:S01]  /*56b0*/  FMNMX3 R74, R74, |R4|, |R5|, !PT ;  /* 0x400000044a4a7276 */ /* 0x000fe20007800405 */
[----:B-1----:R-:W-:Y:S01]  /*56c0*/  FFMA R9, R201, R40, R121 ;  /* 0x00000028c9097223 */ /* 0x002fe20000000079 */
[----:B------:R-:W-:Y:S01]  /*56d0*/  FFMA R11, R203, R42, R123 ;  /* 0x0000002acb0b7223 */ /* 0x000fe2000000007b */
[----:B------:R-:W-:Y:S01]  /*56e0*/  FSEL R4, R4, R13, !P1 ;  /* 0x0000000d04047208 */ /* 0x000fe20004800000 */
[----:B------:R-:W-:Y:S01]  /*56f0*/  FMUL R13, R36, UR6 ;  /* 0x00000006240d7c20 */ /* 0x000fe20008400000 */
[----:B------:R-:W-:Y:S01]  /*5700*/  FMNMX3 R74, R74, |R45|, |R7|, !PT ;  /* 0x4000002d4a4a7276 */ /* 0x000fe20007800407 */
[----:B------:R-:W-:Y:S01]  /*5710*/  FMUL R15, R38, UR6 ;  /* 0x00000006260f7c20 */ /* 0x000fe20008400000 */
[----:B------:R-:W-:Y:S01]  /*5720*/  FMUL R36, R35, UR6 ;  /* 0x0000000623247c20 */ /* 0x000fe20008400000 */
[----:B------:R-:W-:Y:S01]  /*5730*/  FFMA R12, R196, R13, R116 ;  /* 0x0000000dc40c7223 */ /* 0x000fe20000000074 */
[----:B------:R-:W-:Y:S01]  /*5740*/  FMNMX3 R74, R74, |R47|, |R9|, !PT ;  /* 0x4000002f4a4a7276 */ /* 0x000fe20007800409 */
[----:B------:R-:W-:Y:S01]  /*5750*/  FFMA R13, R197, R14, R117 ;  /* 0x0000000ec50d7223 */ /* 0x000fe20000000075 */
[----:B------:R-:W-:Y:S01]  /*5760*/  FFMA R14, R198, R15, R118 ;  /* 0x0000000fc60e7223 */ /* 0x000fe20000000076 */
[----:B------:R-:W-:Y:S01]  /*5770*/  FMUL R6, R45, UR10 ;  /* 0x0000000a2d067c20 */ /* 0x000fe20008400000 */
[----:B------:R-:W-:Y:S01]  /*5780*/  FMNMX3 R74, R74, |R41|, |R11|, !PT ;  /* 0x400000294a4a7276 */ /* 0x000fe2000780040b */
[----:B------:R-:W-:Y:S01]  /*5790*/  FMUL R8, R47, UR10 ;  /* 0x0000000a2f087c20 */ /* 0x000fe20008400000 */
[----:B------:R-:W-:Y:S01]  /*57a0*/  FMUL R10, R41, UR10 ;  /* 0x0000000a290a7c20 */ /* 0x000fe20008400000 */
[----:B------:R-:W-:Y:S01]  /*57b0*/  FMUL R35, R14, UR10 ;  /* 0x0000000a0e237c20 */ /* 0x000fe20008400000 */
[----:B0-----:R-:W-:Y:S01]  /*57c0*/  FMUL R16, R39, UR6 ;  /* 0x0000000627107c20 */ /* 0x001fe20008400000 */
[----:B------:R-:W-:Y:S01]  /*57d0*/  FMUL R17, R32, UR6 ;  /* 0x0000000620117c20 */ /* 0x000fe20008400000 */
[----:B------:R-:W-:Y:S01]  /*57e0*/  FMUL R19, R34, UR6 ;  /* 0x0000000622137c20 */ /* 0x000fe20008400000 */
[----:B------:R-:W-:Y:S01]  /*57f0*/  FMUL R32, R33, UR6 ;  /* 0x0000000621207c20 */ /* 0x000fe20008400000 */
[----:B------:R-:W-:Y:S01]  /*5800*/  FFMA R15, R199, R16, R119 ;  /* 0x00000010c70f7223 */ /* 0x000fe20000000077 */
[----:B------:R-:W-:Y:S01]  /*5810*/  FFMA R18, R192, R17, R112 ;  /* 0x00000011c0127223 */ /* 0x000fe20000000070 */
[----:B------:R-:W-:Y:S01]  /*5820*/  FFMA R34, R194, R19, R114 ;  /* 0x00000013c2227223 */ /* 0x000fe20000000072 */
[----:B------:R-:W-:Y:S01]  /*5830*/  FMNMX3 R74, R74, |R12|, |R13|, !PT ;  /* 0x4000000c4a4a7276 */ /* 0x000fe2000780040d */
[----:B------:R-:W-:Y:S01]  /*5840*/  FFMA R17, R193, R32, R113 ;  /* 0x00000020c1117223 */ /* 0x000fe20000000071 */
[----:B------:R-:W-:Y:S01]  /*5850*/  FMUL R37, R18, UR10 ;  /* 0x0000000a12257c20 */ /* 0x000fe20008400000 */
[----:B------:R-:W-:Y:S01]  /*5860*/  FMUL R33, R12, UR10 ;  /* 0x0000000a0c217c20 */ /* 0x000fe20008400000 */
[----:B------:R-:W-:Y:S01]  /*5870*/  FMNMX3 R74, R74, |R14|, |R15|, !PT ;  /* 0x4000000e4a4a7276 */ /* 0x000fe2000780040f */
[----:B------:R-:W-:Y:S01]  /*5880*/  FMUL R39, R34, UR10 ;  /* 0x0000000a22277c20 */ /* 0x000fe20008400000 */
[----:B------:R-:W-:Y:S01]  /*5890*/  IADD3 R49, PT, PT, R2, 0x1200, RZ ;  /* 0x0000120002317810 */ /* 0x000fe20007ffe0ff */
[----:B------:R-:W-:Y:S01]  /*58a0*/  @P1 FMUL R5, R5, UR10 ;  /* 0x0000000a05051c20 */ /* 0x000fe20008400000 */
[----:B------:R-:W-:Y:S01]  /*58b0*/  FMNMX3 R68, R74, |R18|, |R17|, !PT ;  /* 0x400000124a447276 */ /* 0x000fe20007800411 */
[----:B------:R-:W-:Y:S01]  /*58c0*/  @P1 FMUL R7, R7, UR10 ;  /* 0x0000000a07071c20 */ /* 0x000fe20008400000 */
[----:B------:R-:W-:Y:S01]  /*58d0*/  FSEL R16, R18, R37, !P1 ;  /* 0x0000002512107208 */ /* 0x000fe20004800000 */
[----:B------:R-:W-:Y:S01]  /*58e0*/  IMAD.WIDE.U32 R48, R49, 0x10, R246 ;  /* 0x0000001031307825 */ /* 0x000fe200078e00f6 */
[----:B------:R-:W-:-:S03]  /*58f0*/  FSEL R6, R45, R6, !P1 ;  /* 0x000000062d067208 */ /* 0x000fc60004800000 */
[----:B------:R-:W-:Y:S01]  /*5900*/  FFMA R19, R195, R36, R115 ;  /* 0x00000024c3137223 */ /* 0x000fe20000000073 */
[----:B------:R-:W-:Y:S01]  /*5910*/  FSEL R8, R47, R8, !P1 ;  /* 0x000000082f087208 */ /* 0x000fe20004800000 */
[----:B------:R-:W-:Y:S01]  /*5920*/  FMUL R45, R72, UR6 ;  /* 0x00000006482d7c20 */ /* 0x000fe20008400000 */
[----:B------:R-:W-:Y:S01]  /*5930*/  FSEL R10, R41, R10, !P1 ;  /* 0x0000000a290a7208 */ /* 0x000fe20004800000 */
[----:B------:R0:W-:Y:S01]  /*5940*/  STG.E.128 desc[UR8][R48.64], R4 ;  /* 0x0000000430007986 */ /* 0x0001e2000c101d08 */
[----:B------:R-:W-:Y:S01]  /*5950*/  FSEL R12, R12, R33, !P1 ;  /* 0x000000210c0c7208 */ /* 0x000fe20004800000 */
[----:B------:R-:W-:Y:S01]  /*5960*/  FMUL R70, R69, UR6 ;  /* 0x0000000645467c20 */ /* 0x000fe20008400000 */
[----:B------:R-:W-:Y:S01]  /*5970*/  FSEL R14, R14, R35, !P1 ;  /* 0x000000230e0e7208 */ /* 0x000fe20004800000 */
[----:B------:R-:W-:Y:S01]  /*5980*/  FFMA R45, R188, R45, R108 ;  /* 0x0000002dbc2d7223 */ /* 0x000fe2000000006c */
[----:B------:R-:W-:Y:S01]  /*5990*/  FSEL R18, R34, R39, !P1 ;  /* 0x0000002722127208 */ /* 0x000fe20004800000 */
[----:B------:R-:W-:Y:S01]  /*59a0*/  @P1 FMUL R9, R9, UR10 ;  /* 0x0000000a09091c20 */ /* 0x000fe20008400000 */
[C---:B------:R-:W-:Y:S01]  /*59b0*/  IADD3 R51, PT, PT, R2.reuse, 0x1400, RZ ;  /* 0x0000140002337810 */ /* 0x040fe20007ffe0ff */
[----:B------:R-:W-:Y:S01]  /*59c0*/  @P1 FMUL R11, R11, UR10 ;  /* 0x0000000a0b0b1c20 */ /* 0x000fe20008400000 */
[----:B------:R-:W-:Y:S01]  /*59d0*/  IADD3 R33, PT, PT, R2, 0x1a00, RZ ;  /* 0x00001a0002217810 */ /* 0x000fe20007ffe0ff */
[----:B------:R-:W-:Y:S01]  /*59e0*/  FMUL R61, R28, UR6 ;  /* 0x000000061c3d7c20 */ /* 0x000fe20008400000 */
[C---:B------:R-:W-:Y:S01]  /*59f0*/  IADD3 R35, PT, PT, R2.reuse, 0x1c00, RZ ;  /* 0x00001c0002237810 */ /* 0x040fe20007ffe0ff */
[----:B------:R-:W-:Y:S01]  /*5a00*/  IMAD.WIDE.U32 R50, R51, 0x10, R246 ;  /* 0x0000001033327825 */ /* 0x000fe200078e00f6 */
[----:B------:R-:W-:-:S03]  /*5a10*/  IADD3 R37, PT, PT, R2, 0x1e00, RZ ;  /* 0x00001e0002257810 */ /* 0x000fc60007ffe0ff */
[----:B------:R-:W-:Y:S01]  /*5a20*/  FMUL R28, R29, UR6 ;  /* 0x000000061d1c7c20 */ /* 0x000fe20008400000 */
[----:B------:R-:W-:Y:S01]  /*5a30*/  IADD3 R39, PT, PT, R2, 0x2000, RZ ;  /* 0x0000200002277810 */ /* 0x000fe20007ffe0ff */
[----:B------:R-:W-:Y:S01]  /*5a40*/  FFMA R57, R190, R57, R110 ;  /* 0x00000039be397223 */ /* 0x000fe2000000006e */
[C---:B------:R-:W-:Y:S01]  /*5a50*/  IADD3 R41, PT, PT, R2.reuse, 0x2200, RZ ;  /* 0x0000220002297810 */ /* 0x040fe20007ffe0ff */
[----:B0-----:R-:W-:Y:S01]  /*5a60*/  FFMA R7, R191, R70, R111 ;  /* 0x00000046bf077223 */ /* 0x001fe2000000006f */
[----:B------:R-:W-:Y:S01]  /*5a70*/  IADD3 R47, PT, PT, R2, 0x2600, RZ ;  /* 0x00002600022f7810 */ /* 0x000fe20007ffe0ff */
[----:B------:R-:W-:Y:S01]  /*5a80*/  FMUL R2, R71, UR6 ;  /* 0x0000000647027c20 */ /* 0x000fe20008400000 */
[----:B------:R-:W-:Y:S01]  /*5a90*/  FMNMX3 R68, R68, |R34|, |R19|, !PT ;  /* 0x4000002244447276 */ /* 0x000fe20007800413 */
[----:B------:R-:W-:-:S04]  /*5aa0*/  IMAD.WIDE.U32 R58, R59, 0x10, R246 ;  /* 0x000000103b3a7825 */ /* 0x000fc800078e00f6 */
[----:B------:R-:W-:Y:S01]  /*5ab0*/  @P1 FMUL R13, R13, UR10 ;  /* 0x0000000a0d0d1c20 */ /* 0x000fe20008400000 */
[----:B------:R-:W-:Y:S01]  /*5ac0*/  FFMA R5, R189, R2, R109 ;  /* 0x00000002bd057223 */ /* 0x000fe2000000006d */
[----:B------:R-:W-:Y:S01]  /*5ad0*/  @P1 FMUL R15, R15, UR10 ;  /* 0x0000000a0f0f1c20 */ /* 0x000fe20008400000 */
[----:B------:R0:W-:Y:S01]  /*5ae0*/  STG.E.128 desc[UR8][R50.64], R8 ;  /* 0x0000000832007986 */ /* 0x0001e2000c101d08 */
[----:B------:R-:W-:Y:S01]  /*5af0*/  FMUL R29, R30, UR6 ;  /* 0x000000061e1d7c20 */ /* 0x000fe20008400000 */
[----:B------:R-:W-:Y:S01]  /*5b00*/  FMUL R4, R31, UR6 ;  /* 0x000000061f047c20 */ /* 0x000fe20008400000 */
[----:B------:R-:W-:Y:S01]  /*5b10*/  FMNMX3 R68, R68, |R45|, |R5|, !PT ;  /* 0x4000002d44447276 */ /* 0x000fe20007800405 */
[----:B------:R-:W-:Y:S01]  /*5b20*/  FFMA R61, R184, R61, R104 ;  /* 0x0000003db83d7223 */ /* 0x000fe20000000068 */
[----:B------:R1:W-:Y:S01]  /*5b30*/  STG.E.128 desc[UR8][R58.64], R12 ;  /* 0x0000000c3a007986 */ /* 0x0003e2000c101d08 */
[----:B------:R-:W-:Y:S01]  /*5b40*/  FFMA R29, R186, R29, R106 ;  /* 0x0000001dba1d7223 */ /* 0x000fe2000000006a */
[----:B------:R-:W-:Y:S01]  /*5b50*/  FMNMX3 R68, R68, |R57|, |R7|, !PT ;  /* 0x4000003944447276 */ /* 0x000fe20007800407 */
[----:B------:R-:W-:Y:S01]  /*5b60*/  FMUL R2, R3, UR6 ;  /* 0x0000000603027c20 */ /* 0x000fe20008400000 */
[----:B------:R-:W-:Y:S01]  /*5b70*/  FMUL R6, R57, UR10 ;  /* 0x0000000a39067c20 */ /* 0x000fe20008400000 */
[----:B------:R-:W-:Y:S01]  /*5b80*/  @P1 FMUL R17, R17, UR10 ;  /* 0x0000000a11111c20 */ /* 0x000fe20008400000 */
[----:B------:R-:W-:Y:S01]  /*5b90*/  @P1 FMUL R19, R19, UR10 ;  /* 0x0000000a13131c20 */ /* 0x000fe20008400000 */
[----:B------:R-:W-:-:S04]  /*5ba0*/  IMAD.WIDE.U32 R32, R33, 0x10, R246 ;  /* 0x0000001021207825 */ /* 0x000fc800078e00f6 */
[----:B------:R-:W-:Y:S01]  /*5bb0*/  @P1 FMUL R5, R5, UR10 ;  /* 0x0000000a05051c20 */ /* 0x000fe20008400000 */
[----:B------:R-:W-:Y:S01]  /*5bc0*/  FSEL R6, R57, R6, !P1 ;  /* 0x0000000639067208 */ /* 0x000fe20004800000 */
[----:B------:R-:W-:Y:S01]  /*5bd0*/  @P1 FMUL R7, R7, UR10 ;  /* 0x0000000a07071c20 */ /* 0x000fe20008400000 */
[----:B------:R-:W-:Y:S01]  /*5be0*/  IMAD.WIDE.U32 R34, R35, 0x10, R246 ;  /* 0x0000001023227825 */ /* 0x000fe200078e00f6 */
[----:B------:R2:W-:Y:S03]  /*5bf0*/  STG.E.128 desc[UR8][R62.64], R16 ;  /* 0x000000103e007986 */ /* 0x0005e6000c101d08 */
[----:B0-----:R-:W-:Y:S01]  /*5c00*/  FFMA R9, R185, R28, R105 ;  /* 0x0000001cb9097223 */ /* 0x001fe20000000069 */
[----:B------:R-:W-:Y:S01]  /*5c10*/  FFMA R11, R187, R4, R107 ;  /* 0x00000004bb0b7223 */ /* 0x000fe2000000006b */
[----:B------:R-:W-:Y:S01]  /*5c20*/  FMUL R4, R45, UR10 ;  /* 0x0000000a2d047c20 */ /* 0x000fe20008400000 */
[----:B------:R-:W-:Y:S01]  /*5c30*/  FMUL R8, R61, UR10 ;  /* 0x0000000a3d087c20 */ /* 0x000fe20008400000 */
[----:B------:R-:W-:Y:S01]  /*5c40*/  FMUL R10, R29, UR10 ;  /* 0x0000000a1d0a7c20 */ /* 0x000fe20008400000 */
[----:B-1----:R-:W-:Y:S01]  /*5c50*/  FMUL R13, R22, UR6 ;  /* 0x00000006160d7c20 */ /* 0x002fe20008400000 */
[----:B------:R-:W-:Y:S01]  /*5c60*/  FMNMX3 R68, R68, |R61|, |R9|, !PT ;  /* 0x4000003d44447276 */ /* 0x000fe20007800409 */
[----:B------:R-:W-:Y:S01]  /*5c70*/  FMUL R12, R23, UR6 ;  /* 0x00000006170c7c20 */ /* 0x000fe20008400000 */
[----:B------:R-:W-:Y:S01]  /*5c80*/  FSEL R4, R45, R4, !P1 ;  /* 0x000000042d047208 */ /* 0x000fe20004800000 */
[----:B------:R-:W-:Y:S01]  /*5c90*/  FFMA R14, R182, R13, R102 ;  /* 0x0000000db60e7223 */ /* 0x000fe20000000066 */
[----:B------:R-:W-:Y:S01]  /*5ca0*/  FFMA R13, R181, R2, R101 ;  /* 0x00000002b50d7223 */ /* 0x000fe20000000065 */
[----:B------:R-:W-:Y:S01]  /*5cb0*/  FMNMX3 R68, R68, |R29|, |R11|, !PT ;  /* 0x4000001d44447276 */ /* 0x000fe2000780040b */
[----:B------:R-:W-:Y:S01]  /*5cc0*/  FFMA R15, R183, R12, R103 ;  /* 0x0000000cb70f7223 */ /* 0x000fe20000000067 */
[----:B------:R-:W-:Y:S01]  /*5cd0*/  FMUL R3, R14, UR10 ;  /* 0x0000000a0e037c20 */ /* 0x000fe20008400000 */
[----:B------:R-:W-:Y:S01]  /*5ce0*/  FSEL R8, R61, R8, !P1 ;  /* 0x000000083d087208 */ /* 0x000fe20004800000 */
[----:B------:R-:W-:Y:S01]  /*5cf0*/  @P1 FMUL R9, R9, UR10 ;  /* 0x0000000a09091c20 */ /* 0x000fe20008400000 */
[----:B------:R-:W-:Y:S01]  /*5d00*/  FMNMX3 R68, R68, |R67|, |R13|, !PT ;  /* 0x4000004344447276 */ /* 0x000fe2000780040d */
[----:B------:R-:W-:Y:S01]  /*5d10*/  @P1 FMUL R11, R11, UR10 ;  /* 0x0000000a0b0b1c20 */ /* 0x000fe20008400000 */
[----:B------:R-:W-:Y:S01]  /*5d20*/  FSEL R10, R29, R10, !P1 ;  /* 0x0000000a1d0a7208 */ /* 0x000fe20004800000 */
[----:B------:R0:W-:Y:S01]  /*5d30*/  STG.E.128 desc[UR8][R32.64], R4 ;  /* 0x0000000420007986 */ /* 0x0001e2000c101d08 */
[----:B------:R-:W-:Y:S01]  /*5d40*/  FMNMX3 R68, R68, |R14|, |R15|, !PT ;  /* 0x4000000e44447276 */ /* 0x000fe2000780040f */
[----:B--2---:R-:W-:Y:S01]  /*5d50*/  FMUL R17, R20, UR6 ;  /* 0x0000000614117c20 */ /* 0x004fe20008400000 */
[----:B------:R-:W-:Y:S01]  /*5d60*/  FSEL R14, R14, R3, !P1 ;  /* 0x000000030e0e7208 */ /* 0x000fe20004800000 */
[----:B------:R-:W-:Y:S01]  /*5d70*/  FMUL R3, R44, UR6 ;  /* 0x000000062c037c20 */ /* 0x000fe20008400000 */
[----:B------:R1:W-:Y:S01]  /*5d80*/  STG.E.128 desc[UR8][R34.64], R8 ;  /* 0x0000000822007986 */ /* 0x0003e2000c101d08 */
[----:B------:R-:W-:Y:S01]  /*5d90*/  FMUL R2, R21, UR6 ;  /* 0x0000000615027c20 */ /* 0x000fe20008400000 */
[----:B------:R-:W-:Y:S01]  /*5da0*/  FFMA R65, R178, R65, R98 ;  /* 0x00000041b2417223 */ /* 0x000fe20000000062 */
[----:B------:R-:W-:Y:S01]  /*5db0*/  FFMA R3, R176, R3, R96 ;  /* 0x00000003b0037223 */ /* 0x000fe20000000060 */
[----:B------:R-:W-:Y:S01]  /*5dc0*/  FFMA R17, R172, R17, R92 ;  /* 0x00000011ac117223 */ /* 0x000fe2000000005c */
        /* <DEDUP_REMOVED lines=8> */
[----:B0-----:R-:W-:Y:S01]  /*5e50*/  FMUL R7, R24, UR6 ;  /* 0x0000000618077c20 */ /* 0x001fe20008400000 */
[----:B------:R-:W-:Y:S01]  /*5e60*/  FFMA R5, R177, R64, R97 ;  /* 0x00000040b1057223 */ /* 0x000fe20000000061 */
[----:B------:R-:W-:Y:S01]  /*5e70*/  FMUL R4, R25, UR6 ;  /* 0x0000000619047c20 */ /* 0x000fe20008400000 */
[----:B------:R-:W-:Y:S01]  /*5e80*/  FMUL R24, R55, UR6 ;  /* 0x0000000637187c20 */ /* 0x000fe20008400000 */
[----:B------:R-:W-:Y:S01]  /*5e90*/  FMUL R6, R65, UR10 ;  /* 0x0000000a41067c20 */ /* 0x000fe20008400000 */
[----:B-1----:R-:W-:Y:S01]  /*5ea0*/  FFMA R10, R174, R7, R94 ;  /* 0x00000007ae0a7223 */ /* 0x002fe2000000005e */
        /* <DEDUP_REMOVED lines=17> */
[----:B------:R-:W-:Y:S01]  /*5fc0*/  FSEL R8, R17, R8, !P1 ;  /* 0x0000000811087208 */ /* 0x000fe20004800000 */
[----:B------:R-:W-:Y:S01]  /*5fd0*/  FFMA R3, R168, R3, R88 ;  /* 0x00000003a8037223 */ /* 0x000fe20000000058 */
[----:B------:R-:W-:Y:S01]  /*5fe0*/  FFMA R17, R169, R2, R89 ;  /* 0x00000002a9117223 */ /* 0x000fe20000000059 */
[----:B------:R-:W-:Y:S01]  /*5ff0*/  FFMA R18, R170, R19, R90 ;  /* 0x00000013aa127223 */ /* 0x000fe2000000005a */
[----:B------:R-:W-:Y:S01]  /*6000*/  FFMA R19, R171, R56, R91 ;  /* 0x00000038ab137223 */ /* 0x000fe2000000005b */
[----:B------:R-:W-:Y:S01]  /*6010*/  FMUL R16, R3, UR10 ;  /* 0x0000000a03107c20 */ /* 0x000fe20008400000 */
[----:B------:R-:W-:Y:S01]  /*6020*/  FMUL R29, R22, UR10 ;  /* 0x0000000a161d7c20 */ /* 0x000fe20008400000 */
[----:B------:R-:W-:Y:S01]  /*6030*/  FMNMX3 R68, R68, |R3|, |R17|, !PT ;  /* 0x4000000344447276 */ /* 0x000fe20007800411 */
[----:B------:R-:W-:Y:S01]  /*6040*/  FMUL R25, R18, UR10 ;  /* 0x0000000a12197c20 */ /* 0x000fe20008400000 */
[----:B------:R-:W-:Y:S01]  /*6050*/  IMAD.WIDE.U32 R36, R37, 0x10, R246 ;  /* 0x0000001025247825 */ /* 0x000fe200078e00f6 */
[----:B------:R-:W-:-:S03]  /*6060*/  FSEL R12, R67, R12, !P1 ;  /* 0x0000000c430c7208 */ /* 0x000fc60004800000 */
[----:B------:R-:W-:Y:S01]  /*6070*/  @P1 FMUL R13, R13, UR10 ;  /* 0x0000000a0d0d1c20 */ /* 0x000fe20008400000 */
[----:B------:R-:W-:Y:S01]  /*6080*/  FMNMX3 R68, R68, |R18|, |R19|, !PT ;  /* 0x4000001244447276 */ /* 0x000fe20007800413 */
[----:B------:R-:W-:Y:S01]  /*6090*/  @P1 FMUL R15, R15, UR10 ;  /* 0x0000000a0f0f1c20 */ /* 0x000fe20008400000 */
[----:B------:R-:W-:Y:S01]  /*60a0*/  IMAD.WIDE.U32 R38, R39, 0x10, R246 ;  /* 0x0000001027267825 */ /* 0x000fe200078e00f6 */
[----:B------:R-:W-:-:S03]  /*60b0*/  FSEL R6, R65, R6, !P1 ;  /* 0x0000000641067208 */ /* 0x000fc60004800000 */
[----:B------:R-:W-:Y:S01]  /*60c0*/  @P1 FMUL R5, R5, UR10 ;  /* 0x0000000a05051c20 */ /* 0x000fe20008400000 */
[----:B------:R-:W-:Y:S01]  /*60d0*/  FMNMX3 R68, R68, |R20|, |R21|, !PT ;  /* 0x4000001444447276 */ /* 0x000fe20007800415 */
[----:B------:R-:W-:Y:S01]  /*60e0*/  @P1 FMUL R7, R7, UR10 ;  /* 0x0000000a07071c20 */ /* 0x000fe20008400000 */
[----:B------:R-:W-:-:S04]  /*60f0*/  IMAD.WIDE.U32 R40, R41, 0x10, R246 ;  /* 0x0000001029287825 */ /* 0x000fc800078e00f6 */
[----:B------:R-:W-:Y:S01]  /*6100*/  @P1 FMUL R9, R9, UR10 ;  /* 0x0000000a09091c20 */ /* 0x000fe20008400000 */
[----:B------:R-:W-:Y:S01]  /*6110*/  @P1 FMUL R11, R11, UR10 ;  /* 0x0000000a0b0b1c20 */ /* 0x000fe20008400000 */
[----:B------:R-:W-:Y:S01]  /*6120*/  FSEL R16, R3, R16, !P1 ;  /* 0x0000001003107208 */ /* 0x000fe20004800000 */
        /* <DEDUP_REMOVED lines=8> */
[----:B------:R-:W-:Y:S01]  /*61b0*/  FSEL R22, R22, R29, !P1 ;  /* 0x0000001d16167208 */ /* 0x000fe20004800000 */
[----:B------:R-:W-:Y:S01]  /*61c0*/  @P1 FMUL R23, R23, UR10 ;  /* 0x0000000a17171c20 */ /* 0x000fe20008400000 */
[----:B------:R1:W-:Y:S04]  /*61d0*/  STG.E.128 desc[UR8][R36.64], R12 ;  /* 0x0000000c24007986 */ /* 0x0003e8000c101d08 */
[----:B------:R1:W-:Y:S04]  /*61e0*/  STG.E.128 desc[UR8][R38.64], R4 ;  /* 0x0000000426007986 */ /* 0x0003e8000c101d08 */
[----:B------:R1:W-:Y:S04]  /*61f0*/  STG.E.128 desc[UR8][R40.64], R8 ;  /* 0x0000000828007986 */ /* 0x0003e8000c101d08 */
[----:B------:R1:W-:Y:S04]  /*6200*/  STG.E.128 desc[UR8][R42.64], R16 ;  /* 0x000000102a007986 */ /* 0x0003e8000c101d08 */
[----:B------:R1:W-:Y:S04]  /*6210*/  STL [R1+0x8], R2 ;  /* 0x0000080201007387 */ /* 0x0003e80000100800 */
[----:B------:R1:W-:Y:S02]  /*6220*/  STG.E.128 desc[UR8][R46.64], R20 ;  /* 0x000000142e007986 */ /* 0x0003e4000c101d08 */
.L_x_6400:
        /* <DEDUP_REMOVED lines=8> */
.L_x_6377:
[----:B------:R-:W2:Y:S02]  /*62b0*/  LDCU.64 UR6, c[0x0][0x3f8] ;  /* 0x00007f00ff0677ac */ /* 0x000ea40008000a00 */
[----:B--2---:R-:W-:-:S04]  /*62c0*/  UISETP.NE.U32.AND UP0, UPT, UR6, URZ, UPT ;  /* 0x000000ff0600728c */ /* 0x004fc8000bf05070 */
[----:B------:R-:W-:-:S09]  /*62d0*/  UISETP.NE.AND.EX UP0, UPT, UR7, URZ, UPT, UP0 ;  /* 0x000000ff0700728c */ /* 0x000fd2000bf05300 */
[----:B------:R-:W-:Y:S05]  /*62e0*/  BRA.U !UP0, `(.L_x_6402) ;  /* 0x0000000108a47547 */ /* 0x000fea000b800000 */
[----:B-1----:R-:W2:Y:S01]  /*62f0*/  LDL.LU R2, [R1+0x8] ;  /* 0x0000080001027983 */ /* 0x002ea20000300800 */
[----:B------:R-:W-:Y:S01]  /*6300*/  LOP3.LUT P0, RZ, R248, 0x1f, RZ, 0xc0, !PT ;  /* 0x0000001ff8ff7812 */ /* 0x000fe2000780c0ff */
[----:B------:R-:W-:-:S12]  /*6310*/  BSSY B0, `(.L_x_6402) ;  /* 0x0000026000007945 */ /* 0x000fd80003800000 */
[----:B0-----:R-:W0:Y:S01]  /*6320*/  @!P0 S2R R8, SR_CgaCtaId ;  /* 0x0000000000088919 */ /* 0x001e220000008800 */
        /* <DEDUP_REMOVED lines=31> */
.L_x_6409:
[----:B------:R-:W-:Y:S02]  /*6520*/  ISETP.NE.AND P0, PT, R248, RZ, PT ;  /* 0x000000fff800720c */ /* 0x000fe40003f05270 */
[----:B-1----:R-:W-:-:S11]  /*6530*/  FMNMX R5, R3, R2, !PT ;  /* 0x0000000203057209 */ /* 0x002fd60007800000 */
[----:B------:R-:W-:Y:S05]  /*6540*/  @P0 BRA `(.L_x_6403) ;  /* 0x0000000000080947 */ /* 0x000fea0003800000 */
[----:B0-----:R-:W0:Y:S02]  /*6550*/  LDC.64 R2, c[0x0][0x3f8] ;  /* 0x0000fe00ff027b82 */ /* 0x001e240000000a00 */
[----:B0-----:R1:W-:Y:S02]  /*6560*/  REDG.E.MAX.S32.STRONG.GPU desc[UR8][R2.64], R5 ;  /* 0x000000050200798e */ /* 0x0013e4000d12e308 */
.L_x_6403:
[----:B------:R-:W-:Y:S05]  /*6570*/  BSYNC B0 ;  /* 0x0000000000007941 */ /* 0x000fea0003800000 */
.L_x_6402:
        /* <DEDUP_REMOVED lines=12> */
[----:B01----:R-:W-:Y:S05]  /*6640*/  CALL.REL.NOINC `($__internal_54_$__cuda_sm20_rcp_rn_f32_slowpath) ;  /* 0x00000000005c7944 */ /* 0x003fea0003c00000 */
[----:B------:R-:W-:Y:S05]  /*6650*/  BRA `(.L_x_6406) ;  /* 0x0000000000147947 */ /* 0x000fea0003800000 */
.L_x_6405:
[----:B------:R-:W2:Y:S01]  /*6660*/  MUFU.RCP R0, UR10 ;  /* 0x0000000a00007d08 */ /* 0x000ea20008001000 */
[----:B01----:R-:W-:-:S05]  /*6670*/  MOV R3, UR10 ;  /* 0x0000000a00037c02 */ /* 0x003fca0008000f00 */
[----:B--2---:R-:W-:-:S04]  /*6680*/  FFMA R2, R0, R3, -1 ;  /* 0xbf80000000027423 */ /* 0x004fc80000000003 */
[----:B------:R-:W-:-:S04]  /*6690*/  FADD.FTZ R3, -R2, -RZ ;  /* 0x800000ff02037221 */ /* 0x000fc80000010100 */
[----:B------:R-:W-:-:S07]  /*66a0*/  FFMA R0, R0, R3, R0 ;  /* 0x0000000300007223 */ /* 0x000fce0000000000 */
.L_x_6406:
[----:B------:R-:W0:Y:S02]  /*66b0*/  LDC.64 R2, c[0x0][0x3f0] ;  /* 0x0000fc00ff027b82 */ /* 0x000e240000000a00 */
[----:B0-----:R-:W-:Y:S01]  /*66c0*/  STG.E desc[UR8][R2.64], R0 ;  /* 0x0000000002007986 */ /* 0x001fe2000c101908 */
[----:B------:R-:W-:Y:S05]  /*66d0*/  EXIT ;  /* 0x000000000000794d */ /* 0x000fea0003800000 */
.L_x_6404:
[----:B------:R-:W-:Y:S02]  /*66e0*/  MOV R5, 0x2 ;  /* 0x0000000200057802 */ /* 0x000fe40000000f00 */
[----:B------:R-:W-:Y:S02]  /*66f0*/  MOV R7, 0x1f ;  /* 0x0000001f00077802 */ /* 0x000fe40000000f00 */
[----:B------:R-:W-:-:S07]  /*6700*/  MOV R4, 0xffffffff ;  /* 0xffffffff00047802 */ /* 0x000fce0000000f00 */
[----:B01----:R-:W-:Y:S05]  /*6710*/  WARPSYNC.COLLECTIVE R4, `(.L_x_6407) ;  /* 0x0000000004087348 */ /* 0x003fea0003c00000 */
[----:B01----:R0:W1:Y:S02]  /*6720*/  SHFL.DOWN P0, R2, R0, R5, R7 ;  /* 0x0800000500027389 */ /* 0x0030640000000007 */
[----:B01----:R-:W-:Y:S05]  /*6730*/  ENDCOLLECTIVE ;  /* 0x000000000000791b */ /* 0x003fea0003800000 */
.L_x_6407:
[----:B------:R-:W-:Y:S02]  /*6740*/  MOV R5, 0x1 ;  /* 0x0000000100057802 */ /* 0x000fe40000000f00 */
[----:B------:R-:W-:-:S04]  /*6750*/  MOV R3, R2 ;  /* 0x0000000200037202 */ /* 0x000fc80000000f00 */
[----:B------:R-:W-:-:S04]  /*6760*/  FMNMX R3, R3, R0, !PT ;  /* 0x0000000003037209 */ /* 0x000fc80007800000 */
[----:B------:R-:W-:-:S07]  /*6770*/  MOV R0, R3 ;  /* 0x0000000300007202 */ /* 0x000fce0000000f00 */
[----:B------:R-:W-:Y:S05]  /*6780*/  WARPSYNC.COLLECTIVE R4, `(.L_x_6408) ;  /* 0x0000000004087348 */ /* 0x000fea0003c00000 */
[----:B------:R0:W1:Y:S02]  /*6790*/  SHFL.DOWN P0, R2, R0, R5, R7 ;  /* 0x0800000500027389 */ /* 0x0000640000000007 */
[----:B01----:R-:W-:Y:S05]  /*67a0*/  ENDCOLLECTIVE ;  /* 0x000000000000791b */ /* 0x003fea0003800000 */
.L_x_6408:
[----:B------:R-:W-:Y:S05]  /*67b0*/  BRA `(.L_x_6409) ;  /* 0xfffffffc00587947 */ /* 0x000fea000383ffff */
        .weak           $__internal_54_$__cuda_sm20_rcp_rn_f32_slowpath
        .type           $__internal_54_$__cuda_sm20_rcp_rn_f32_slowpath,@function
        .size           $__internal_54_$__cuda_sm20_rcp_rn_f32_slowpath,(.L_x_12922 - $__internal_54_$__cuda_sm20_rcp_rn_f32_slowpath)
$__internal_54_$__cuda_sm20_rcp_rn_f32_slowpath:
        /* <DEDUP_REMOVED lines=15> */
.L_x_6411:
[----:B------:R-:W-:-:S04]  /*68b0*/  IADD3 R249, PT, PT, R248, -0xfd, RZ ;  /* 0xffffff03f8f97810 */ /* 0x000fc80007ffe0ff */
[----:B------:R-:W-:-:S13]  /*68c0*/  ISETP.GT.U32.AND P1, PT, R249, 0x1, PT ;  /* 0x00000001f900780c */ /* 0x000fda0003f24070 */
[----:B------:R-:W-:Y:S05]  /*68d0*/  @P1 BRA `(.L_x_6413) ;  /* 0x0000000000841947 */ /* 0x000fea0003800000 */
[----:B------:R-:W-:Y:S01]  /*68e0*/  LOP3.LUT R251, R0, 0x7fffff, RZ, 0xc0, !PT ;  /* 0x007fffff00fb7812 */ /* 0x000fe200078ec0ff */
[----:B------:R0:W-:Y:S03]  /*68f0*/  STL [R1+0xc], R2 ;  /* 0x00000c0201007387 */ /* 0x0001e60000100800 */
[----:B------:R-:W-:-:S04]  /*6900*/  LOP3.LUT R251, R251, 0x3f800000, RZ, 0xfc, !PT ;  /* 0x3f800000fbfb7812 */ /* 0x000fc800078efcff */
[----:B------:R-:W1:Y:S01]  /*6910*/  MUFU.RCP R249, R251 ;  /* 0x000000fb00f97308 */ /* 0x000e620000001000 */
[C---:B0-----:R-:W-:Y:S02]  /*6920*/  IADD3 R2, PT, PT, R248.reuse, -0xfd, RZ ;  /* 0xffffff03f8027810 */ /* 0x041fe40007ffe0ff */
[----:B------:R-:W-:Y:S01]  /*6930*/  IADD3 R248, PT, PT, R248, -0xfc, RZ ;  /* 0xffffff04f8f87810 */ /* 0x000fe20007ffe0ff */
[----:B-1----:R-:W-:-:S04]  /*6940*/  FFMA R252, R251, R249, -1 ;  /* 0xbf800000fbfc7423 */ /* 0x002fc800000000f9 */
[----:B------:R-:W-:-:S04]  /*6950*/  FADD.FTZ R252, -R252, -RZ ;  /* 0x800000fffcfc7221 */ /* 0x000fc80000010100 */
[CCC-:B------:R-:W-:Y:S01]  /*6960*/  FFMA.RM R251, R249.reuse, R252.reuse, R249.reuse ;  /* 0x000000fcf9fb7223 */ /* 0x1c0fe200000040f9 */
[----:B------:R-:W-:-:S05]  /*6970*/  FFMA.RP R249, R249, R252, R249 ;  /* 0x000000fcf9f97223 */ /* 0x000fca00000080f9 */
[C---:B------:R-:W-:Y:S02]  /*6980*/  FSETP.NEU.FTZ.AND P1, PT, R251.reuse, R249, PT ;  /* 0x000000f9fb00720b */ /* 0x040fe40003f3d000 */
[----:B------:R-:W-:Y:S02]  /*6990*/  LOP3.LUT R249, R251, 0x7fffff, RZ, 0xc0, !PT ;  /* 0x007ffffffbf97812 */ /* 0x000fe400078ec0ff */
[----:B------:R-:W-:Y:S02]  /*69a0*/  SEL R251, RZ, 0xffffffff, !P1 ;  /* 0xfffffffffffb7807 */ /* 0x000fe40004800000 */
[----:B------:R-:W-:Y:S02]  /*69b0*/  LOP3.LUT R249, R249, 0x800000, RZ, 0xfc, !PT ;  /* 0x00800000f9f97812 */ /* 0x000fe400078efcff */
[----:B------:R-:W-:Y:S01]  /*69c0*/  IADD3 R252, PT, PT, -R251, RZ, RZ ;  /* 0x000000fffbfc7210 */ /* 0x000fe20007ffe1ff */
[----:B------:R-:W-:Y:S01]  /*69d0*/  HFMA2 R251, -RZ, RZ, 0, 1.78813934326171875e-07 ;  /* 0x00000003fffb7431 */ /* 0x000fe200000001ff */
[----:B------:R-:W-:-:S02]  /*69e0*/  SHF.R.U32.HI R248, RZ, R248, R249 ;  /* 0x000000f8fff87219 */ /* 0x000fc400000116f9 */
[-C--:B------:R-:W-:Y:S02]  /*69f0*/  LOP3.LUT P2, RZ, R252, R2.reuse, R249, 0xf8, !PT ;  /* 0x00000002fcff7212 */ /* 0x080fe4000784f8f9 */
[----:B------:R-:W-:-:S04]  /*6a00*/  SHF.L.U32 R251, R251, R2, RZ ;  /* 0x00000002fbfb7219 */ /* 0x000fc800000006ff */
[----:B------:R-:W-:-:S04]  /*6a10*/  LOP3.LUT R251, R251, R249, RZ, 0xc0, !PT ;  /* 0x000000f9fbfb7212 */ /* 0x000fc800078ec0ff */
[----:B------:R-:W-:Y:S02]  /*6a20*/  SHF.R.U32.HI R251, RZ, R2, R251 ;  /* 0x00000002fffb7219 */ /* 0x000fe400000116fb */
[----:B------:R0:W5:Y:S02]  /*6a30*/  LDL.LU R2, [R1+0xc] ;  /* 0x00000c0001027983 */ /* 0x0001640000300800 */
        /* <DEDUP_REMOVED lines=11> */
.L_x_6413:
[----:B------:R-:W0:Y:S02]  /*6af0*/  MUFU.RCP R0, R0 ;  /* 0x0000000000007308 */ /* 0x000e240000001000 */
.L_x_6412:
[----:B------:R-:W-:Y:S05]  /*6b00*/  BSYNC B1 ;  /* 0x0000000000017941 */ /* 0x000fea0003800000 */
.L_x_6410:
[----:B------:R-:W-:Y:S01]  /*6b10*/  HFMA2 R249, -RZ, RZ, 0, 0 ;  /* 0x00000000fff97431 */ /* 0x000fe200000001ff */
[----:B------:R-:W-:-:S04]  /*6b20*/  MOV R248, R245 ;  /* 0x000000f500f87202 */ /* 0x000fc80000000f00 */
[----:B0----5:R-:W-:Y:S05]  /*6b30*/  RET.REL.NODEC R248 `(_ZN18transformer_engine13normalization19ln_fwd_tuned_kernelINS0_13Kernel_traitsIffffjLj40960ELj4ELj1ELj4ELj16ENS0_18Kernel_traits_baseILj40960EffffjLj128EEEEEEEvNS0_19ForwardKernelParamsE) ;  /* 0xffffff94f8307950 */ /* 0x021fea0003c3ffff */
.L_x_6414:
        /* <DEDUP_REMOVED lines=12> */
.L_x_12922:


//--------------------- .text._ZN18transformer_engine13normalization19ln_fwd_tuned_kernelINS0_13Kernel_traitsIff13__nv_bfloat16fjLj32768ELj4ELj1ELj4ELj16ENS0_18Kernel_traits_baseILj32768EffS3_fjLj128EEEEEEEvNS0_19ForwardKernelParamsE --------------------------
	.section	.text._ZN18transformer_engine13normalization19ln_fwd_tuned_kernelINS0_13Kernel_traitsIff13__nv_bfloat16fjLj32768ELj4ELj1ELj4ELj16ENS0_18Kernel_traits_baseILj32768EffS3_fjLj128EEEEEEEvNS0_19ForwardKernelParamsE,"ax",@progbits
	.align	128
        .global         _ZN18transformer_engine13normalization19ln_fwd_tuned_kernelINS0_13Kernel_traitsIff13__nv_bfloat16fjLj32768ELj4ELj1ELj4ELj16ENS0_18Kernel_traits_baseILj32768EffS3_fjLj128EEEEEEEvNS0_19ForwardKernelParamsE
        .type           _ZN18transformer_engine13normalization19ln_fwd_tuned_kernelINS0_13Kernel_traitsIff13__nv_bfloat16fjLj32768ELj4ELj1ELj4ELj16ENS0_18Kernel_traits_baseILj32768EffS3_fjLj128EEEEEEEvNS0_19ForwardKernelParamsE,@function
        .size           _ZN18transformer_engine13normalization19ln_fwd_tuned_kernelINS0_13Kernel_traitsIff13__nv_bfloat16fjLj32768ELj4ELj1ELj4ELj16ENS0_18Kernel_traits_baseILj32768EffS3_fjLj128EEEEEEEvNS0_19ForwardKernelParamsE,(.L_x_12923 - _ZN18transformer_engine13normalization19ln_fwd_tuned_kernelINS0_13Kernel_traitsIff13__nv_bfloat16fjLj32768ELj4ELj1ELj4ELj16ENS0_18Kernel_traits_baseILj32768EffS3_fjLj128EEEEEEEvNS0_19ForwardKernelParamsE)
        .other          _ZN18transformer_engine13normalization19ln_fwd_tuned_kernelINS0_13Kernel_traitsIff13__nv_bfloat16fjLj32768ELj4ELj1ELj4ELj16ENS0_18Kernel_traits_baseILj32768EffS3_fjLj128EEEEEEEvNS0_19ForwardKernelParamsE,@"STO_CUDA_ENTRY STV_DEFAULT"
_ZN18transformer_engine13normalization19ln_fwd_tuned_kernelINS0_13Kernel_traitsIff13__nv_bfloat16fjLj32768ELj4ELj1ELj4ELj16ENS0_18Kernel_traits_baseILj32768EffS3_fjLj128EEEEEEEvNS0_19ForwardKernelParamsE:
.text._ZN18transformer_engine13normalization19ln_fwd_tuned_kernelINS0_13Kernel_traitsIff13__nv_bfloat16fjLj32768ELj4ELj1ELj4ELj16ENS0_18Kernel_traits_baseILj32768EffS3_fjLj128EEEEEEEvNS0_19ForwardKernelParamsE:
        /* <DEDUP_REMOVED lines=133> */
.L_x_6436:
        /* <DEDUP_REMOVED lines=259> */
.L_x_6417:
[----:B------:R-:W-:Y:S05]  /*1880*/  BSYNC.RECONVERGENT B0 ;  /* 0x0000000000007941 */ /* 0x000fea0003800200 */
.L_x_6416:
        /* <DEDUP_REMOVED lines=11> */
[----:B-----5:R-:W-:Y:S05]  /*1940*/  CALL.REL.NOINC `($__internal_55_$__cuda_sm20_rcp_rn_f32_slowpath) ;  /* 0x0000004800187944 */ /* 0x020fea0003c00000 */
[----:B------:R-:W-:Y:S05]  /*1950*/  BRA `(.L_x_6420) ;  /* 0x0000000000107947 */ /* 0x000fea0003800000 */
.L_x_6419:
[----:B------:R-:W0:Y:S02]  /*1960*/  MUFU.RCP R0, R201 ;  /* 0x000000c900007308 */ /* 0x000e240000001000 */
[----:B0-----:R-:W-:-:S04]  /*1970*/  FFMA R2, R201, R0, -1 ;  /* 0xbf800000c9027423 */ /* 0x001fc80000000000 */
[----:B------:R-:W-:-:S04]  /*1980*/  FADD.FTZ R203, -R2, -RZ ;  /* 0x800000ff02cb7221 */ /* 0x000fc80000010100 */
[----:B------:R-:W-:-:S07]  /*1990*/  FFMA R0, R0, R203, R0 ;  /* 0x000000cb00007223 */ /* 0x000fce0000000000 */
.L_x_6420:
[----:B------:R-:W-:Y:S05]  /*19a0*/  BSYNC.RECONVERGENT B0 ;  /* 0x0000000000007941 */ /* 0x000fea0003800200 */
.L_x_6418:
        /* <DEDUP_REMOVED lines=20> */
[----:B-----5:R-:W-:Y:S05]  /*1af0*/  CALL.REL.NOINC `($__internal_55_$__cuda_sm20_rcp_rn_f32_slowpath) ;  /* 0x0000004400ac7944 */ /* 0x020fea0003c00000 */
[----:B------:R-:W-:Y:S05]  /*1b00*/  BRA `(.L_x_6423) ;  /* 0x0000000000107947 */ /* 0x000fea0003800000 */
.L_x_6422:
[----:B------:R-:W0:Y:S02]  /*1b10*/  MUFU.RCP R0, R207 ;  /* 0x000000cf00007308 */ /* 0x000e240000001000 */
[----:B0-----:R-:W-:-:S04]  /*1b20*/  FFMA R2, R207, R0, -1 ;  /* 0xbf800000cf027423 */ /* 0x001fc80000000000 */
[----:B------:R-:W-:-:S04]  /*1b30*/  FADD.FTZ R197, -R2, -RZ ;  /* 0x800000ff02c57221 */ /* 0x000fc80000010100 */
[----:B------:R-:W-:-:S07]  /*1b40*/  FFMA R0, R0, R197, R0 ;  /* 0x000000c500007223 */ /* 0x000fce0000000000 */
.L_x_6423:
[----:B------:R-:W-:Y:S05]  /*1b50*/  BSYNC.RECONVERGENT B0 ;  /* 0x0000000000007941 */ /* 0x000fea0003800200 */
.L_x_6421:
        /* <DEDUP_REMOVED lines=50> */
.L_x_6425:
[----:B------:R-:W-:Y:S05]  /*1e80*/  BSYNC.RECONVERGENT B0 ;  /* 0x0000000000007941 */ /* 0x000fea0003800200 */
.L_x_6424:
        /* <DEDUP_REMOVED lines=19> */
.L_x_6427:
[----:B------:R-:W3:Y:S04]  /*1fc0*/  LDG.E.STRONG.GPU R0, desc[UR8][R204.64] ;  /* 0x00000008cc007981 */ /* 0x000ee8000c1ef900 */
[----:B---3--:R-:W-:Y:S01]  /*1fd0*/  CCTL.IVALL ;  /* 0x00000000ff00798f */ /* 0x008fe20002000000 */
[----:B------:R-:W-:Y:S05]  /*1fe0*/  YIELD ;  /* 0x0000000000007946 */ /* 0x000fea0003800000 */
[----:B------:R-:W-:-:S13]  /*1ff0*/  ISETP.NE.AND P2, PT, R0, R209, PT ;  /* 0x000000d10000720c */ /* 0x000fda0003f45270 */
[----:B------:R-:W-:Y:S05]  /*2000*/  @P2 BRA `(.L_x_6427) ;  /* 0xfffffffc00ec2947 */ /* 0x000fea000383ffff */
.L_x_6426:
[----:B------:R-:W-:Y:S05]  /*2010*/  WARPSYNC.ALL ;  /* 0x0000000000007948 */ /* 0x000fea0003800000 */
[----:B------:R-:W-:Y:S06]  /*2020*/  BAR.SYNC.DEFER_BLOCKING 0x0 ;  /* 0x0000000000007b1d */ /* 0x000fec0000010000 */
[----:B------:R-:W4:Y:S01]  /*2030*/  @!P1 LDG.E.64 R202, desc[UR8][R206.64] ;  /* 0x00000008ceca9981 */ /* 0x000f22000c1e1b00 */
[----:B------:R-:W-:Y:S01]  /*2040*/  MOV R210, RZ ;  /* 0x000000ff00d27202 */ /* 0x000fe20000000f00 */
[----:B------:R-:W-:Y:S01]  /*2050*/  BSSY.RECONVERGENT B0, `(.L_x_6428) ;  /* 0x0000012000007945 */ /* 0x000fe20003800200 */
[----:B------:R-:W-:-:S05]  /*2060*/  @!P1 MOV R210, 0x46000000 ;  /* 0x4600000000d29802 */ /* 0x000fca0000000f00 */
[----:B0--3--:R-:W0:Y:S02]  /*2070*/  SHFL.DOWN PT, R205, R210, 0x2, 0x1f ;  /* 0x08401f00d2cd7f89 */ /* 0x009e2400000e0000 */
[----:B0-----:R-:W-:-:S05]  /*2080*/  FADD R201, R205, R210 ;  /* 0x000000d2cdc97221 */ /* 0x001fca0000000000 */
        /* <DEDUP_REMOVED lines=8> */
[----:B01-345:R-:W-:Y:S05]  /*2110*/  CALL.REL.NOINC `($__internal_55_$__cuda_sm20_rcp_rn_f32_slowpath) ;  /* 0x0000004000247944 */ /* 0x03bfea0003c00000 */
[----:B------:R-:W-:Y:S05]  /*2120*/  BRA `(.L_x_6430) ;  /* 0x0000000000107947 */ /* 0x000fea0003800000 */
.L_x_6429:
[----:B------:R-:W1:Y:S02]  /*2130*/  MUFU.RCP R0, R201 ;  /* 0x000000c900007308 */ /* 0x000e640000001000 */
[----:B-1----:R-:W-:-:S04]  /*2140*/  FFMA R2, R201, R0, -1 ;  /* 0xbf800000c9027423 */ /* 0x002fc80000000000 */
[----:B------:R-:W-:-:S04]  /*2150*/  FADD.FTZ R207, -R2, -RZ ;  /* 0x800000ff02cf7221 */ /* 0x000fc80000010100 */
[----:B------:R-:W-:-:S07]  /*2160*/  FFMA R0, R0, R207, R0 ;  /* 0x000000cf00007223 */ /* 0x000fce0000000000 */
.L_x_6430:
[----:B------:R-:W-:Y:S05]  /*2170*/  BSYNC.RECONVERGENT B0 ;  /* 0x0000000000007941 */ /* 0x000fea0003800200 */
.L_x_6428:
[----:B------:R-:W1:Y:S01]  /*2180*/  SHFL.DOWN PT, R204, R201, 0x1, 0x1f ;  /* 0x08201f00c9cc7f89 */ /* 0x000e6200000e0000 */
[----:B---3--:R-:W-:Y:S01]  /*2190*/  FADD R2, -R215, R202 ;  /* 0x000000cad7027221 */ /* 0x008fe20000000100 */
[----:B------:R-:W-:Y:S01]  /*21a0*/  FMUL R209, R205, R215 ;  /* 0x000000d7cdd17220 */ /* 0x000fe20000400000 */
[----:B0---4-:R-:W-:Y:S01]  /*21b0*/  FADD R203, R216, R203 ;  /* 0x000000cbd8cb7221 */ /* 0x011fe20000000000 */
[----:B------:R-:W-:Y:S01]  /*21c0*/  BSSY.RECONVERGENT B0, `(.L_x_6431) ;  /* 0x0000016000007945 */ /* 0x000fe20003800200 */
[----:B------:R-:W-:Y:S01]  /*21d0*/  FMUL R207, R2, R2 ;  /* 0x0000000202cf7220 */ /* 0x000fe20000400000 */
[----:B------:R-:W-:-:S03]  /*21e0*/  FFMA R209, R210, R202, R209 ;  /* 0x000000cad2d17223 */ /* 0x000fc600000000d1 */
[----:B------:R-:W-:Y:S01]  /*21f0*/  FMUL R2, R207, R210 ;  /* 0x000000d2cf027220 */ /* 0x000fe20000400000 */
[----:B------:R-:W-:-:S03]  /*2200*/  FMUL R202, R209, R0 ;  /* 0x00000000d1ca7220 */ /* 0x000fc60000400000 */
[----:B------:R-:W-:-:S04]  /*2210*/  FMUL R2, R205, R2 ;  /* 0x00000002cd027220 */ /* 0x000fc80000400000 */
[----:B------:R-:W-:Y:S02]  /*2220*/  FFMA R206, R2, R0, R203 ;  /* 0x0000000002ce7223 */ /* 0x000fe400000000cb */
[----:B------:R0:W3:Y:S04]  /*2230*/  SHFL.DOWN PT, R203, R202, 0x1, 0x1f ;  /* 0x08201f00cacb7f89 */ /* 0x0000e800000e0000 */
[----:B------:R0:W4:Y:S01]  /*2240*/  SHFL.DOWN PT, R215, R206, 0x1, 0x1f ;  /* 0x08201f00ced77f89 */ /* 0x00012200000e0000 */
[----:B-1----:R-:W-:-:S05]  /*2250*/  FADD R207, R201, R204 ;  /* 0x000000ccc9cf7221 */ /* 0x002fca0000000000 */
[----:B------:R-:W-:-:S04]  /*2260*/  IADD3 R0, PT, PT, R207, 0x1800000, RZ ;  /* 0x01800000cf007810 */ /* 0x000fc80007ffe0ff */
[----:B------:R-:W-:-:S04]  /*2270*/  LOP3.LUT R0, R0, 0x7f800000, RZ, 0xc0, !PT ;  /* 0x7f80000000007812 */ /* 0x000fc800078ec0ff */
[----:B------:R-:W-:-:S13]  /*2280*/  ISETP.GT.U32.AND P1, PT, R0, 0x1ffffff, PT ;  /* 0x01ffffff0000780c */ /* 0x000fda0003f24070 */
[----:B0--34-:R-:W-:Y:S05]  /*2290*/  @P1 BRA `(.L_x_6432) ;  /* 0x0000000000101947 */ /* 0x019fea0003800000 */
[----:B------:R-:W-:Y:S02]  /*22a0*/  MOV R2, R207 ;  /* 0x000000cf00027202 */ /* 0x000fe40000000f00 */
[----:B--2---:R-:W-:-:S07]  /*22b0*/  MOV R208, 0x22d0 ;  /* 0x000022d000d07802 */ /* 0x004fce0000000f00 */
[----:B-----5:R-:W-:Y:S05]  /*22c0*/  CALL.REL.NOINC `($__internal_55_$__cuda_sm20_rcp_rn_f32_slowpath) ;  /* 0x0000003c00b87944 */ /* 0x020fea0003c00000 */
[----:B------:R-:W-:Y:S05]  /*22d0*/  BRA `(.L_x_6433) ;  /* 0x0000000000107947 */ /* 0x000fea0003800000 */
.L_x_6432:
[----:B------:R-:W0:Y:S02]  /*22e0*/  MUFU.RCP R0, R207 ;  /* 0x000000cf00007308 */ /* 0x000e240000001000 */
[----:B0-----:R-:W-:-:S04]  /*22f0*/  FFMA R2, R207, R0, -1 ;  /* 0xbf800000cf027423 */ /* 0x001fc80000000000 */
[----:B------:R-:W-:-:S04]  /*2300*/  FADD.FTZ R205, -R2, -RZ ;  /* 0x800000ff02cd7221 */ /* 0x000fc80000010100 */
[----:B------:R-:W-:-:S07]  /*2310*/  FFMA R0, R0, R205, R0 ;  /* 0x000000cd00007223 */ /* 0x000fce0000000000 */
.L_x_6433:
[----:B------:R-:W-:Y:S05]  /*2320*/  BSYNC.RECONVERGENT B0 ;  /* 0x0000000000007941 */ /* 0x000fea0003800200 */
.L_x_6431:
        /* <DEDUP_REMOVED lines=17> */
[----:B-1----:R-:W-:Y:S01]  /*2440*/  FFMA R207, R206, 3.0517578125e-05, R207 ;  /* 0x38000000cecf7823 */ /* 0x002fe200000000cf */
        /* <DEDUP_REMOVED lines=420> */
.L_x_6434:
        /* <DEDUP_REMOVED lines=474> */
.L_x_6435:
        /* <DEDUP_REMOVED lines=8> */
.L_x_6415:
        /* <DEDUP_REMOVED lines=38> */
.L_x_6444:
[----:B------:R-:W-:Y:S02]  /*5f10*/  ISETP.NE.AND P0, PT, R201, RZ, PT ;  /* 0x000000ffc900720c */ /* 0x000fe40003f05270 */
[----:B-1----:R-:W-:-:S11]  /*5f20*/  FMNMX R7, R5, R2, !PT ;  /* 0x0000000205077209 */ /* 0x002fd60007800000 */
[----:B------:R-:W-:Y:S05]  /*5f30*/  @P0 BRA `(.L_x_6438) ;  /* 0x0000000000080947 */ /* 0x000fea0003800000 */
[----:B0-----:R-:W0:Y:S02]  /*5f40*/  LDC.64 R4, c[0x0][0x3f8] ;  /* 0x0000fe00ff047b82 */ /* 0x001e240000000a00 */
[----:B0-----:R1:W-:Y:S02]  /*5f50*/  REDG.E.MAX.S32.STRONG.GPU desc[UR8][R4.64], R7 ;  /* 0x000000070400798e */ /* 0x0013e4000d12e308 */
.L_x_6438:
[----:B------:R-:W-:Y:S05]  /*5f60*/  BSYNC B0 ;  /* 0x0000000000007941 */ /* 0x000fea0003800000 */
.L_x_6437:
        /* <DEDUP_REMOVED lines=12> */
[----:B01----:R-:W-:Y:S05]  /*6030*/  CALL.REL.NOINC `($__internal_55_$__cuda_sm20_rcp_rn_f32_slowpath) ;  /* 0x00000000005c7944 */ /* 0x003fea0003c00000 */
[----:B------:R-:W-:Y:S01]  /*6040*/  MOV R5, R0 ;  /* 0x0000000000057202 */ /* 0x000fe20000000f00 */
[----:B------:R-:W-:Y:S06]  /*6050*/  BRA `(.L_x_6441) ;  /* 0x0000000000107947 */ /* 0x000fec0003800000 */
.L_x_6440:
[----:B------:R-:W2:Y:S02]  /*6060*/  MUFU.RCP R0, R3 ;  /* 0x0000000300007308 */ /* 0x000ea40000001000 */
[----:B--2---:R-:W-:-:S04]  /*6070*/  FFMA R2, R0, R3, -1 ;  /* 0xbf80000000027423 */ /* 0x004fc80000000003 */
[----:B01----:R-:W-:-:S04]  /*6080*/  FADD.FTZ R5, -R2, -RZ ;  /* 0x800000ff02057221 */ /* 0x003fc80000010100 */
[----:B------:R-:W-:-:S07]  /*6090*/  FFMA R5, R0, R5, R0 ;  /* 0x0000000500057223 */ /* 0x000fce0000000000 */
.L_x_6441:
[----:B------:R-:W0:Y:S02]  /*60a0*/  LDC.64 R2, c[0x0][0x3f0] ;  /* 0x0000fc00ff027b82 */ /* 0x000e240000000a00 */
[----:B0-----:R-:W-:Y:S01]  /*60b0*/  STG.E desc[UR8][R2.64], R5 ;  /* 0x0000000502007986 */ /* 0x001fe2000c101908 */
[----:B------:R-:W-:Y:S05]  /*60c0*/  EXIT ;  /* 0x000000000000794d */ /* 0x000fea0003800000 */
.L_x_6439:
[----:B------:R-:W-:Y:S02]  /*60d0*/  MOV R7, 0x2 ;  /* 0x0000000200077802 */ /* 0x000fe40000000f00 */
[----:B------:R-:W-:Y:S02]  /*60e0*/  MOV R9, 0x1f ;  /* 0x0000001f00097802 */ /* 0x000fe40000000f00 */
[----:B------:R-:W-:-:S07]  /*60f0*/  MOV R4, 0xffffffff ;  /* 0xffffffff00047802 */ /* 0x000fce0000000f00 */
[----:B01---5:R-:W-:Y:S05]  /*6100*/  WARPSYNC.COLLECTIVE R4, `(.L_x_6442) ;  /* 0x0000000004087348 */ /* 0x023fea0003c00000 */
[----:B01----:R0:W1:Y:S02]  /*6110*/  SHFL.DOWN P0, R2, R0, R7, R9 ;  /* 0x0800000700027389 */ /* 0x0030640000000009 */
[----:B01---5:R-:W-:Y:S05]  /*6120*/  ENDCOLLECTIVE ;  /* 0x000000000000791b */ /* 0x023fea0003800000 */
.L_x_6442:
[----:B------:R-:W-:Y:S02]  /*6130*/  MOV R7, 0x1 ;  /* 0x0000000100077802 */ /* 0x000fe40000000f00 */
[----:B------:R-:W-:-:S04]  /*6140*/  MOV R5, R2 ;  /* 0x0000000200057202 */ /* 0x000fc80000000f00 */
[----:B------:R-:W-:-:S04]  /*6150*/  FMNMX R5, R5, R0, !PT ;  /* 0x0000000005057209 */ /* 0x000fc80007800000 */
[----:B------:R-:W-:-:S07]  /*6160*/  MOV R0, R5 ;  /* 0x0000000500007202 */ /* 0x000fce0000000f00 */
[----:B------:R-:W-:Y:S05]  /*6170*/  WARPSYNC.COLLECTIVE R4, `(.L_x_6443) ;  /* 0x0000000004087348 */ /* 0x000fea0003c00000 */
[----:B------:R0:W1:Y:S02]  /*6180*/  SHFL.DOWN P0, R2, R0, R7, R9 ;  /* 0x0800000700027389 */ /* 0x0000640000000009 */
[----:B01----:R-:W-:Y:S05]  /*6190*/  ENDCOLLECTIVE ;  /* 0x000000000000791b */ /* 0x003fea0003800000 */
.L_x_6443:
[----:B------:R-:W-:Y:S05]  /*61a0*/  BRA `(.L_x_6444) ;  /* 0xfffffffc00587947 */ /* 0x000fea000383ffff */
        .weak           $__internal_55_$__cuda_sm20_rcp_rn_f32_slowpath
        .type           $__internal_55_$__cuda_sm20_rcp_rn_f32_slowpath,@function
        .size           $__internal_55_$__cuda_sm20_rcp_rn_f32_slowpath,(.L_x_12923 - $__internal_55_$__cuda_sm20_rcp_rn_f32_slowpath)
$__internal_55_$__cuda_sm20_rcp_rn_f32_slowpath:
        /* <DEDUP_REMOVED lines=15> */
.L_x_6446:
        /* <DEDUP_REMOVED lines=33> */
.L_x_6448:
[----:B------:R0:W1:Y:S02]  /*64b0*/  MUFU.RCP R209, R2 ;  /* 0x0000000200d17308 */ /* 0x0000640000001000 */
.L_x_6447:
[----:B------:R-:W-:Y:S05]  /*64c0*/  BSYNC B1 ;  /* 0x0000000000017941 */ /* 0x000fea0003800000 */
.L_x_6445:
[----:B-1----:R-:W-:Y:S01]  /*64d0*/  MOV R0, R209 ;  /* 0x000000d100007202 */ /* 0x002fe20000000f00 */
[----:B------:R-:W-:-:S04]  /*64e0*/  HFMA2 R209, -RZ, RZ, 0, 0 ;  /* 0x00000000ffd17431 */ /* 0x000fc800000001ff */
[----:B0-----:R-:W-:Y:S05]  /*64f0*/  RET.REL.NODEC R208 `(_ZN18transformer_engine13normalization19ln_fwd_tuned_kernelINS0_13Kernel_traitsIff13__nv_bfloat16fjLj32768ELj4ELj1ELj4ELj16ENS0_18Kernel_traits_baseILj32768EffS3_fjLj128EEEEEEEvNS0_19ForwardKernelParamsE) ;  /* 0xffffff98d0c07950 */ /* 0x001fea0003c3ffff */
.L_x_6449:
        /* <DEDUP_REMOVED lines=16> */
.L_x_12923:


//--------------------- .text._ZN18transformer_engine13normalization19ln_fwd_tuned_kernelINS0_13Kernel_traitsI13__nv_bfloat16S3_S3_fjLj32768ELj4ELj1ELj4ELj16ENS0_18Kernel_traits_baseILj32768ES3_S3_S3_fjLj128EEEEEEEvNS0_19ForwardKernelParamsE --------------------------
	.section	.text._ZN18transformer_engine13normalization19ln_fwd_tuned_kernelINS0_13Kernel_traitsI13__nv_bfloat16S3_S3_fjLj32768ELj4ELj1ELj4ELj16ENS0_18Kernel_traits_baseILj32768ES3_S3_S3_fjLj128EEEEEEEvNS0_19ForwardKernelParamsE,"ax",@progbits
	.align	128
        .global         _ZN18transformer_engine13normalization19ln_fwd_tuned_kernelINS0_13Kernel_traitsI13__nv_bfloat16S3_S3_fjLj32768ELj4ELj1ELj4ELj16ENS0_18Kernel_traits_baseILj32768ES3_S3_S3_fjLj128EEEEEEEvNS0_19ForwardKernelParamsE
        .type           _ZN18transformer_engine13normalization19ln_fwd_tuned_kernelINS0_13Kernel_traitsI13__nv_bfloat16S3_S3_fjLj32768ELj4ELj1ELj4ELj16ENS0_18Kernel_traits_baseILj32768ES3_S3_S3_fjLj128EEEEEEEvNS0_19ForwardKernelParamsE,@function
        .size           _ZN18transformer_engine13normalization19ln_fwd_tuned_kernelINS0_13Kernel_traitsI13__nv_bfloat16S3_S3_fjLj32768ELj4ELj1ELj4ELj16ENS0_18Kernel_traits_baseILj32768ES3_S3_S3_fjLj128EEEEEEEvNS0_19ForwardKernelParamsE,(.L_x_12924 - _ZN18transformer_engine13normalization19ln_fwd_tuned_kernelINS0_13Kernel_traitsI13__nv_bfloat16S3_S3_fjLj32768ELj4ELj1ELj4ELj16ENS0_18Kernel_traits_baseILj32768ES3_S3_S3_fjLj128EEEEEEEvNS0_19ForwardKernelParamsE)
        .other          _ZN18transformer_engine13normalization19ln_fwd_tuned_kernelINS0_13Kernel_traitsI13__nv_bfloat16S3_S3_fjLj32768ELj4ELj1ELj4ELj16ENS0_18Kernel_traits_baseILj32768ES3_S3_S3_fjLj128EEEEEEEvNS0_19ForwardKernelParamsE,@"STO_CUDA_ENTRY STV_DEFAULT"
_ZN18transformer_engine13normalization19ln_fwd_tuned_kernelINS0_13Kernel_traitsI13__nv_bfloat16S3_S3_fjLj32768ELj4ELj1ELj4ELj16ENS0_18Kernel_traits_baseILj32768ES3_S3_S3_fjLj128EEEEEEEvNS0_19ForwardKernelParamsE:
.text._ZN18transformer_engine13normalization19ln_fwd_tuned_kernelINS0_13Kernel_traitsI13__nv_bfloat16S3_S3_fjLj32768ELj4ELj1ELj4ELj16ENS0_18Kernel_traits_baseILj32768ES3_S3_S3_fjLj128EEEEEEEvNS0_19ForwardKernelParamsE:
        /* <DEDUP_REMOVED lines=115> */
.L_x_6471:
        /* <DEDUP_REMOVED lines=347> */
.L_x_6452:
[----:B------:R-:W-:Y:S05]  /*1ce0*/  BSYNC.RECONVERGENT B0 ;  /* 0x0000000000007941 */ /* 0x000fea0003800200 */
.L_x_6451:
        /* <DEDUP_REMOVED lines=11> */
[----:B-----5:R-:W-:Y:S05]  /*1da0*/  CALL.REL.NOINC `($__internal_56_$__cuda_sm20_rcp_rn_f32_slowpath) ;  /* 0x0000005000e87944 */ /* 0x020fea0003c00000 */
[----:B------:R-:W-:Y:S01]  /*1db0*/  MOV R170, R0 ;  /* 0x0000000000aa7202 */ /* 0x000fe20000000f00 */
[----:B------:R-:W-:Y:S06]  /*1dc0*/  BRA `(.L_x_6455) ;  /* 0x0000000000107947 */ /* 0x000fec0003800000 */
.L_x_6454:
[----:B------:R-:W0:Y:S02]  /*1dd0*/  MUFU.RCP R170, R69 ;  /* 0x0000004500aa7308 */ /* 0x000e240000001000 */
[----:B0-----:R-:W-:-:S04]  /*1de0*/  FFMA R0, R69, R170, -1 ;  /* 0xbf80000045007423 */ /* 0x001fc800000000aa */
[----:B------:R-:W-:-:S04]  /*1df0*/  FADD.FTZ R67, -R0, -RZ ;  /* 0x800000ff00437221 */ /* 0x000fc80000010100 */
[----:B------:R-:W-:-:S07]  /*1e00*/  FFMA R170, R170, R67, R170 ;  /* 0x00000043aaaa7223 */ /* 0x000fce00000000aa */
.L_x_6455:
[----:B------:R-:W-:Y:S05]  /*1e10*/  BSYNC.RECONVERGENT B0 ;  /* 0x0000000000007941 */ /* 0x000fea0003800200 */
.L_x_6453:
        /* <DEDUP_REMOVED lines=20> */
[----:B-----5:R-:W-:Y:S05]  /*1f60*/  CALL.REL.NOINC `($__internal_56_$__cuda_sm20_rcp_rn_f32_slowpath) ;  /* 0x0000005000787944 */ /* 0x020fea0003c00000 */
[----:B------:R-:W-:Y:S05]  /*1f70*/  BRA `(.L_x_6458) ;  /* 0x0000000000107947 */ /* 0x000fea0003800000 */
.L_x_6457:
[----:B------:R-:W0:Y:S02]  /*1f80*/  MUFU.RCP R0, R67 ;  /* 0x0000004300007308 */ /* 0x000e240000001000 */
[----:B0-----:R-:W-:-:S04]  /*1f90*/  FFMA R2, R67, R0, -1 ;  /* 0xbf80000043027423 */ /* 0x001fc80000000000 */
[----:B------:R-:W-:-:S04]  /*1fa0*/  FADD.FTZ R65, -R2, -RZ ;  /* 0x800000ff02417221 */ /* 0x000fc80000010100 */
[----:B------:R-:W-:-:S07]  /*1fb0*/  FFMA R0, R0, R65, R0 ;  /* 0x0000004100007223 */ /* 0x000fce0000000000 */
.L_x_6458:
[----:B------:R-:W-:Y:S05]  /*1fc0*/  BSYNC.RECONVERGENT B0 ;  /* 0x0000000000007941 */ /* 0x000fea0003800200 */
.L_x_6456:
        /* <DEDUP_REMOVED lines=50> */
.L_x_6460:
[----:B------:R-:W-:Y:S05]  /*22f0*/  BSYNC.RECONVERGENT B0 ;  /* 0x0000000000007941 */ /* 0x000fea0003800200 */
.L_x_6459:
        /* <DEDUP_REMOVED lines=19> */
.L_x_6462:
[----:B------:R-:W2:Y:S04]  /*2430*/  LDG.E.STRONG.GPU R0, desc[UR8][R68.64] ;  /* 0x0000000844007981 */ /* 0x000ea8000c1ef900 */
[----:B--2---:R-:W-:Y:S01]  /*2440*/  CCTL.IVALL ;  /* 0x00000000ff00798f */ /* 0x004fe20002000000 */
[----:B------:R-:W-:Y:S05]  /*2450*/  YIELD ;  /* 0x0000000000007946 */ /* 0x000fea0003800000 */
[----:B------:R-:W-:-:S13]  /*2460*/  ISETP.NE.AND P2, PT, R0, R2, PT ;  /* 0x000000020000720c */ /* 0x000fda0003f45270 */
[----:B------:R-:W-:Y:S05]  /*2470*/  @P2 BRA `(.L_x_6462) ;  /* 0xfffffffc00ec2947 */ /* 0x000fea000383ffff */
.L_x_6461:
        /* <DEDUP_REMOVED lines=16> */
[----:B012--5:R-:W-:Y:S05]  /*2580*/  CALL.REL.NOINC `($__internal_56_$__cuda_sm20_rcp_rn_f32_slowpath) ;  /* 0x0000004800f07944 */ /* 0x027fea0003c00000 */
[----:B------:R-:W-:Y:S05]  /*2590*/  BRA `(.L_x_6465) ;  /* 0x0000000000107947 */ /* 0x000fea0003800000 */
.L_x_6464:
[----:B------:R-:W3:Y:S02]  /*25a0*/  MUFU.RCP R67, R68 ;  /* 0x0000004400437308 */ /* 0x000ee40000001000 */
[----:B---3--:R-:W-:-:S04]  /*25b0*/  FFMA R0, R68, R67, -1 ;  /* 0xbf80000044007423 */ /* 0x008fc80000000043 */
[----:B------:R-:W-:-:S04]  /*25c0*/  FADD.FTZ R0, -R0, -RZ ;  /* 0x800000ff00007221 */ /* 0x000fc80000010100 */
[----:B------:R-:W-:-:S07]  /*25d0*/  FFMA R0, R67, R0, R67 ;  /* 0x0000000043007223 */ /* 0x000fce0000000043 */
.L_x_6465:
[----:B------:R-:W-:Y:S05]  /*25e0*/  BSYNC.RECONVERGENT B0 ;  /* 0x0000000000007941 */ /* 0x000fea0003800200 */
.L_x_6463:
[----:B------:R-:W3:Y:S01]  /*25f0*/  SHFL.DOWN PT, R69, R68, 0x1, 0x1f ;  /* 0x08201f0044457f89 */ /* 0x000ee200000e0000 */
[----:B-1----:R-:W-:Y:S01]  /*2600*/  FADD R2, -R86, R64 ;  /* 0x0000004056027221 */ /* 0x002fe20000000100 */
[----:B--2---:R-:W-:Y:S01]  /*2610*/  FADD R67, R88, R65 ;  /* 0x0000004158437221 */ /* 0x004fe20000000000 */
[----:B------:R-:W-:Y:S01]  /*2620*/  FMUL R66, R70, R86 ;  /* 0x0000005646427220 */ /* 0x000fe20000400000 */
[----:B------:R-:W-:Y:S01]  /*2630*/  BSSY.RECONVERGENT B0, `(.L_x_6466) ;  /* 0x0000015000007945 */ /* 0x000fe20003800200 */
[----:B------:R-:W-:Y:S02]  /*2640*/  FMUL R2, R2, R2 ;  /* 0x0000000202027220 */ /* 0x000fe40000400000 */
[----:B0-----:R-:W-:Y:S02]  /*2650*/  FFMA R65, R71, R64, R66 ;  /* 0x0000004047417223 */ /* 0x001fe40000000042 */
[----:B------:R-:W-:Y:S02]  /*2660*/  FMUL R2, R2, R71 ;  /* 0x0000004702027220 */ /* 0x000fe40000400000 */
[----:B------:R-:W-:-:S02]  /*2670*/  FMUL R65, R65, R0 ;  /* 0x0000000041417220 */ /* 0x000fc40000400000 */
[----:B------:R-:W-:-:S03]  /*2680*/  FMUL R2, R70, R2 ;  /* 0x0000000246027220 */ /* 0x000fc60000400000 */
[----:B------:R0:W1:Y:S01]  /*2690*/  SHFL.DOWN PT, R64, R65, 0x1, 0x1f ;  /* 0x08201f0041407f89 */ /* 0x00006200000e0000 */
[----:B------:R-:W-:-:S05]  /*26a0*/  FFMA R70, R2, R0, R67 ;  /* 0x0000000002467223 */ /* 0x000fca0000000043 */
[----:B------:R0:W2:Y:S01]  /*26b0*/  SHFL.DOWN PT, R71, R70, 0x1, 0x1f ;  /* 0x08201f0046477f89 */ /* 0x0000a200000e0000 */
[----:B---3--:R-:W-:-:S05]  /*26c0*/  FADD R2, R68, R69 ;  /* 0x0000004544027221 */ /* 0x008fca0000000000 */
[----:B------:R-:W-:-:S04]  /*26d0*/  IADD3 R0, PT, PT, R2, 0x1800000, RZ ;  /* 0x0180000002007810 */ /* 0x000fc80007ffe0ff */
[----:B------:R-:W-:-:S04]  /*26e0*/  LOP3.LUT R0, R0, 0x7f800000, RZ, 0xc0, !PT ;  /* 0x7f80000000007812 */ /* 0x000fc800078ec0ff */
[----:B------:R-:W-:-:S13]  /*26f0*/  ISETP.GT.U32.AND P1, PT, R0, 0x1ffffff, PT ;  /* 0x01ffffff0000780c */ /* 0x000fda0003f24070 */
[----:B012---:R-:W-:Y:S05]  /*2700*/  @P1 BRA `(.L_x_6467) ;  /* 0x00000000000c1947 */ /* 0x007fea0003800000 */
[----:B------:R-:W-:-:S07]  /*2710*/  MOV R66, 0x2730 ;  /* 0x0000273000427802 */ /* 0x000fce0000000f00 */
[----:B-----5:R-:W-:Y:S05]  /*2720*/  CALL.REL.NOINC `($__internal_56_$__cuda_sm20_rcp_rn_f32_slowpath) ;  /* 0x0000004800887944 */ /* 0x020fea0003c00000 */
[----:B------:R-:W-:Y:S05]  /*2730*/  BRA `(.L_x_6468) ;  /* 0x0000000000107947 */ /* 0x000fea0003800000 */
.L_x_6467:
[----:B------:R-:W0:Y:S02]  /*2740*/  MUFU.RCP R0, R2 ;  /* 0x0000000200007308 */ /* 0x000e240000001000 */
[----:B0-----:R-:W-:-:S04]  /*2750*/  FFMA R2, R2, R0, -1 ;  /* 0xbf80000002027423 */ /* 0x001fc80000000000 */
[----:B------:R-:W-:-:S04]  /*2760*/  FADD.FTZ R67, -R2, -RZ ;  /* 0x800000ff02437221 */ /* 0x000fc80000010100 */
[----:B------:R-:W-:-:S07]  /*2770*/  FFMA R0, R0, R67, R0 ;  /* 0x0000004300007223 */ /* 0x000fce0000000000 */
.L_x_6468:
[----:B------:R-:W-:Y:S05]  /*2780*/  BSYNC.RECONVERGENT B0 ;  /* 0x0000000000007941 */ /* 0x000fea0003800200 */
.L_x_6466:
        /* <DEDUP_REMOVED lines=8> */
[-C--:B------:R-:W-:Y:S01]  /*2810*/  FFMA R2, R2, R0.reuse, R67 ;  /* 0x0000000002027223 */ /* 0x080fe20000000043 */
[----:B------:R-:W-:Y:S02]  /*2820*/  FFMA R69, R68, R65, R69 ;  /* 0x0000004144457223 */ /* 0x000fe40000000045 */
[----:B------:R-:W2:Y:S01]  /*2830*/  @P0 LDC.64 R64, c[0x0][0x3a0] ;  /* 0x0000e800ff400b82 */ /* 0x000ea20000000a00 */
[----:B0-----:R-:W-:Y:S01]  /*2840*/  UISETP.NE.U32.AND UP0, UPT, UR4, URZ, UPT ;  /* 0x000000ff0400728c */ /* 0x001fe2000bf05070 */
[----:B------:R-:W1:Y:S01]  /*2850*/  SHFL.IDX PT, R67, R2, RZ, 0x1f ;  /* 0x00001fff02437589 */ /* 0x000e6200000e0000 */
[----:B------:R-:W-:Y:S02]  /*2860*/  FMUL R0, R69, R0 ;  /* 0x0000000045007220 */ /* 0x000fe40000400000 */
[----:B------:R-:W-:-:S04]  /*2870*/  UISETP.NE.AND.EX UP0, UPT, UR5, URZ, UPT, UP0 ;  /* 0x000000ff0500728c */ /* 0x000fc8000bf05300 */
[----:B------:R-:W0:Y:S01]  /*2880*/  SHFL.IDX PT, R0, R0, RZ, 0x1f ;  /* 0x00001fff00007589 */ /* 0x000e2200000e0000 */
[----:B--2---:R-:W-:-:S04]  /*2890*/  @P0 IMAD.WIDE R64, R96, 0x4, R64 ;  /* 0x0000000460400825 */ /* 0x004fc800078e0240 */
[----:B-1----:R-:W-:Y:S02]  /*28a0*/  FFMA R70, R67, 3.0517578125e-05, R70 ;  /* 0x3800000043467823 */ /* 0x002fe40000000046 */
        /* <DEDUP_REMOVED lines=9> */
[----:B------:R-:W1:Y:S01]  /*2940*/  LDCU.U8 UR4, c[0x0][0x3c0] ;  /* 0x00007800ff0477ac */ /* 0x000e620008000000 */
[----:B0-----:R-:W-:Y:S01]  /*2950*/  SHF.L.U32 R65, R107, 0x10, RZ ;  /* 0x000000106b417819 */ /* 0x001fe200000006ff */
        /* <DEDUP_REMOVED lines=16> */
[----:B-1----:R-:W-:Y:S01]  /*2a60*/  ISETP.NE.AND P2, PT, RZ, UR4, PT ;  /* 0x00000004ff007c0c */ /* 0x002fe2000bf45270 */
        /* <DEDUP_REMOVED lines=482> */
.L_x_6469:
[----:B------:R-:W1:Y:S01]  /*4890*/  LDCU.U8 UR4, c[0x0][0x3c0] ;  /* 0x00007800ff0477ac */ /* 0x000e620008000000 */
[----:B------:R-:W-:Y:S01]  /*48a0*/  SHF.L.U32 R71, R101, 0x10, RZ ;  /* 0x0000001065477819 */ /* 0x000fe200000006ff */
[--C-:B0-----:R-:W-:Y:S01]  /*48b0*/  FADD R66, R169, -R0.reuse ;  /* 0x80000000a9427221 */ /* 0x101fe20000000000 */
        /* <DEDUP_REMOVED lines=16> */
[----:B-1----:R-:W-:Y:S01]  /*49c0*/  ISETP.NE.AND P2, PT, RZ, UR4, PT ;  /* 0x00000004ff007c0c */ /* 0x002fe2000bf45270 */
        /* <DEDUP_REMOVED lines=544> */
.L_x_6470:
        /* <DEDUP_REMOVED lines=8> */
.L_x_6450:
        /* <DEDUP_REMOVED lines=38> */
.L_x_6479:
[----:B------:R-:W-:Y:S02]  /*6eb0*/  ISETP.NE.AND P0, PT, R2, RZ, PT ;  /* 0x000000ff0200720c */ /* 0x000fe40003f05270 */
[----:B-1----:R-:W-:-:S11]  /*6ec0*/  FMNMX R7, R5, R4, !PT ;  /* 0x0000000405077209 */ /* 0x002fd60007800000 */
[----:B------:R-:W-:Y:S05]  /*6ed0*/  @P0 BRA `(.L_x_6473) ;  /* 0x0000000000080947 */ /* 0x000fea0003800000 */
[----:B0-----:R-:W0:Y:S02]  /*6ee0*/  LDC.64 R4, c[0x0][0x3f8] ;  /* 0x0000fe00ff047b82 */ /* 0x001e240000000a00 */
[----:B0-----:R1:W-:Y:S02]  /*6ef0*/  REDG.E.MAX.S32.STRONG.GPU desc[UR8][R4.64], R7 ;  /* 0x000000070400798e */ /* 0x0013e4000d12e308 */
.L_x_6473:
[----:B------:R-:W-:Y:S05]  /*6f00*/  BSYNC B0 ;  /* 0x0000000000007941 */ /* 0x000fea0003800000 */
.L_x_6472:
        /* <DEDUP_REMOVED lines=12> */
[----:B01----:R-:W-:Y:S05]  /*6fd0*/  CALL.REL.NOINC `($__internal_56_$__cuda_sm20_rcp_rn_f32_slowpath) ;  /* 0x00000000005c7944 */ /* 0x003fea0003c00000 */
[----:B------:R-:W-:Y:S01]  /*6fe0*/  MOV R5, R0 ;  /* 0x0000000000057202 */ /* 0x000fe20000000f00 */
[----:B------:R-:W-:Y:S06]  /*6ff0*/  BRA `(.L_x_6476) ;  /* 0x0000000000107947 */ /* 0x000fec0003800000 */
.L_x_6475:
[----:B------:R-:W2:Y:S02]  /*7000*/  MUFU.RCP R0, R3 ;  /* 0x0000000300007308 */ /* 0x000ea40000001000 */
[----:B--2---:R-:W-:-:S04]  /*7010*/  FFMA R2, R0, R3, -1 ;  /* 0xbf80000000027423 */ /* 0x004fc80000000003 */
[----:B01----:R-:W-:-:S04]  /*7020*/  FADD.FTZ R5, -R2, -RZ ;  /* 0x800000ff02057221 */ /* 0x003fc80000010100 */
[----:B------:R-:W-:-:S07]  /*7030*/  FFMA R5, R0, R5, R0 ;  /* 0x0000000500057223 */ /* 0x000fce0000000000 */
.L_x_6476:
[----:B------:R-:W0:Y:S02]  /*7040*/  LDC.64 R2, c[0x0][0x3f0] ;  /* 0x0000fc00ff027b82 */ /* 0x000e240000000a00 */
[----:B0-----:R-:W-:Y:S01]  /*7050*/  STG.E desc[UR8][R2.64], R5 ;  /* 0x0000000502007986 */ /* 0x001fe2000c101908 */
[----:B------:R-:W-:Y:S05]  /*7060*/  EXIT ;  /* 0x000000000000794d */ /* 0x000fea0003800000 */
.L_x_6474:
[----:B------:R-:W-:Y:S02]  /*7070*/  MOV R7, 0x2 ;  /* 0x0000000200077802 */ /* 0x000fe40000000f00 */
[----:B------:R-:W-:Y:S02]  /*7080*/  MOV R9, 0x1f ;  /* 0x0000001f00097802 */ /* 0x000fe40000000f00 */
[----:B------:R-:W-:-:S07]  /*7090*/  MOV R6, 0xffffffff ;  /* 0xffffffff00067802 */ /* 0x000fce0000000f00 */
[----:B01---5:R-:W-:Y:S05]  /*70a0*/  WARPSYNC.COLLECTIVE R6, `(.L_x_6477) ;  /* 0x0000000006087348 */ /* 0x023fea0003c00000 */
[----:B01----:R0:W1:Y:S02]  /*70b0*/  SHFL.DOWN P0, R4, R0, R7, R9 ;  /* 0x0800000700047389 */ /* 0x0030640000000009 */
[----:B01---5:R-:W-:Y:S05]  /*70c0*/  ENDCOLLECTIVE ;  /* 0x000000000000791b */ /* 0x023fea0003800000 */
.L_x_6477:
[----:B------:R-:W-:Y:S02]  /*70d0*/  MOV R7, 0x1 ;  /* 0x0000000100077802 */ /* 0x000fe40000000f00 */
[----:B------:R-:W-:-:S04]  /*70e0*/  MOV R5, R4 ;  /* 0x0000000400057202 */ /* 0x000fc80000000f00 */
[----:B------:R-:W-:-:S04]  /*70f0*/  FMNMX R5, R5, R0, !PT ;  /* 0x0000000005057209 */ /* 0x000fc80007800000 */
[----:B------:R-:W-:-:S07]  /*7100*/  MOV R0, R5 ;  /* 0x0000000500007202 */ /* 0x000fce0000000f00 */
[----:B------:R-:W-:Y:S05]  /*7110*/  WARPSYNC.COLLECTIVE R6, `(.L_x_6478) ;  /* 0x0000000006087348 */ /* 0x000fea0003c00000 */
[----:B------:R0:W1:Y:S02]  /*7120*/  SHFL.DOWN P0, R4, R0, R7, R9 ;  /* 0x0800000700047389 */ /* 0x0000640000000009 */
[----:B01----:R-:W-:Y:S05]  /*7130*/  ENDCOLLECTIVE ;  /* 0x000000000000791b */ /* 0x003fea0003800000 */
.L_x_6478:
[----:B------:R-:W-:Y:S05]  /*7140*/  BRA `(.L_x_6479) ;  /* 0xfffffffc00587947 */ /* 0x000fea000383ffff */
        .weak           $__internal_56_$__cuda_sm20_rcp_rn_f32_slowpath
        .type           $__internal_56_$__cuda_sm20_rcp_rn_f32_slowpath,@function
        .size           $__internal_56_$__cuda_sm20_rcp_rn_f32_slowpath,(.L_x_12924 - $__internal_56_$__cuda_sm20_rcp_rn_f32_slowpath)
$__internal_56_$__cuda_sm20_rcp_rn_f32_slowpath:
        /* <DEDUP_REMOVED lines=15> */
.L_x_6481:
        /* <DEDUP_REMOVED lines=33> */
.L_x_6483:
[----:B------:R0:W1:Y:S02]  /*7450*/  MUFU.RCP R67, R2 ;  /* 0x0000000200437308 */ /* 0x0000640000001000 */
.L_x_6482:
[----:B------:R-:W-:Y:S05]  /*7460*/  BSYNC B1 ;  /* 0x0000000000017941 */ /* 0x000fea0003800000 */
.L_x_6480:
[----:B-1----:R-:W-:Y:S01]  /*7470*/  MOV R0, R67 ;  /* 0x0000004300007202 */ /* 0x002fe20000000f00 */
[----:B------:R-:W-:-:S04]  /*7480*/  HFMA2 R67, -RZ, RZ, 0, 0 ;  /* 0x00000000ff437431 */ /* 0x000fc800000001ff */
[----:B0-----:R-:W-:Y:S05]  /*7490*/  RET.REL.NODEC R66 `(_ZN18transformer_engine13normalization19ln_fwd_tuned_kernelINS0_13Kernel_traitsI13__nv_bfloat16S3_S3_fjLj32768ELj4ELj1ELj4ELj16ENS0_18Kernel_traits_baseILj32768ES3_S3_S3_fjLj128EEEEEEEvNS0_19ForwardKernelParamsE) ;  /* 0xffffff8842d87950 */ /* 0x001fea0003c3ffff */
.L_x_6484:
        /* <DEDUP_REMOVED lines=14> */
.L_x_12924:


//--------------------- .text._ZN18transformer_engine13normalization19ln_fwd_tuned_kernelINS0_13Kernel_traitsIff6__halffjLj32768ELj4ELj1ELj4ELj16ENS0_18Kernel_traits_baseILj32768EffS3_fjLj128EEEEEEEvNS0_19ForwardKernelParamsE --------------------------
	.section	.text._ZN18transformer_engine13normalization19ln_fwd_tuned_kernelINS0_13Kernel_traitsIff6__halffjLj32768ELj4ELj1ELj4ELj16ENS0_18Kernel_traits_baseILj32768EffS3_fjLj128EEEEEEEvNS0_19ForwardKernelParamsE,"ax",@progbits
	.align	128
        .global         _ZN18transformer_engine13normalization19ln_fwd_tuned_kernelINS0_13Kernel_traitsIff6__halffjLj32768ELj4ELj1ELj4ELj16ENS0_18Kernel_traits_baseILj32768EffS3_fjLj128EEEEEEEvNS0_19ForwardKernelParamsE
        .type           _ZN18transformer_engine13normalization19ln_fwd_tuned_kernelINS0_13Kernel_traitsIff6__halffjLj32768ELj4ELj1ELj4ELj16ENS0_18Kernel_traits_baseILj32768EffS3_fjLj128EEEEEEEvNS0_19ForwardKernelParamsE,@function
        .size           _ZN18transformer_engine13normalization19ln_fwd_tuned_kernelINS0_13Kernel_traitsIff6__halffjLj32768ELj4ELj1ELj4ELj16ENS0_18Kernel_traits_baseILj32768EffS3_fjLj128EEEEEEEvNS0_19ForwardKernelParamsE,(.L_x_12925 - _ZN18transformer_engine13normalization19ln_fwd_tuned_kernelINS0_13Kernel_traitsIff6__halffjLj32768ELj4ELj1ELj4ELj16ENS0_18Kernel_traits_baseILj32768EffS3_fjLj128EEEEEEEvNS0_19ForwardKernelParamsE)
        .other          _ZN18transformer_engine13normalization19ln_fwd_tuned_kernelINS0_13Kernel_traitsIff6__halffjLj32768ELj4ELj1ELj4ELj16ENS0_18Kernel_traits_baseILj32768EffS3_fjLj128EEEEEEEvNS0_19ForwardKernelParamsE,@"STO_CUDA_ENTRY STV_DEFAULT"
_ZN18transformer_engine13normalization19ln_fwd_tuned_kernelINS0_13Kernel_traitsIff6__halffjLj32768ELj4ELj1ELj4ELj16ENS0_18Kernel_traits_baseILj32768EffS3_fjLj128EEEEEEEvNS0_19ForwardKernelParamsE:
.text._ZN18transformer_engine13normalization19ln_fwd_tuned_kernelINS0_13Kernel_traitsIff6__halffjLj32768ELj4ELj1ELj4ELj16ENS0_18Kernel_traits_baseILj32768EffS3_fjLj128EEEEEEEvNS0_19ForwardKernelParamsE:
        /* <DEDUP_REMOVED lines=133> */
.L_x_6506:
        /* <DEDUP_REMOVED lines=259> */
.L_x_6487:
[----:B------:R-:W-:Y:S05]  /*1880*/  BSYNC.RECONVERGENT B0 ;  /* 0x0000000000007941 */ /* 0x000fea0003800200 */
.L_x_6486:
        /* <DEDUP_REMOVED lines=11> */
[----:B-----5:R-:W-:Y:S05]  /*1940*/  CALL.REL.NOINC `($__internal_57_$__cuda_sm20_rcp_rn_f32_slowpath) ;  /* 0x0000004800187944 */ /* 0x020fea0003c00000 */
[----:B------:R-:W-:Y:S05]  /*1950*/  BRA `(.L_x_6490) ;  /* 0x0000000000107947 */ /* 0x000fea0003800000 */
.L_x_6489:
[----:B------:R-:W0:Y:S02]  /*1960*/  MUFU.RCP R0, R201 ;  /* 0x000000c900007308 */ /* 0x000e240000001000 */
[----:B0-----:R-:W-:-:S04]  /*1970*/  FFMA R2, R201, R0, -1 ;  /* 0xbf800000c9027423 */ /* 0x001fc80000000000 */
[----:B------:R-:W-:-:S04]  /*1980*/  FADD.FTZ R203, -R2, -RZ ;  /* 0x800000ff02cb7221 */ /* 0x000fc80000010100 */
[----:B------:R-:W-:-:S07]  /*1990*/  FFMA R0, R0, R203, R0 ;  /* 0x000000cb00007223 */ /* 0x000fce0000000000 */
.L_x_6490:
[----:B------:R-:W-:Y:S05]  /*19a0*/  BSYNC.RECONVERGENT B0 ;  /* 0x0000000000007941 */ /* 0x000fea0003800200 */
.L_x_6488:
        /* <DEDUP_REMOVED lines=20> */
[----:B-----5:R-:W-:Y:S05]  /*1af0*/  CALL.REL.NOINC `($__internal_57_$__cuda_sm20_rcp_rn_f32_slowpath) ;  /* 0x0000004400ac7944 */ /* 0x020fea0003c00000 */
[----:B------:R-:W-:Y:S05]  /*1b00*/  BRA `(.L_x_6493) ;  /* 0x0000000000107947 */ /* 0x000fea0003800000 */
.L_x_6492:
[----:B------:R-:W0:Y:S02]  /*1b10*/  MUFU.RCP R0, R207 ;  /* 0x000000cf00007308 */ /* 0x000e240000001000 */
[----:B0-----:R-:W-:-:S04]  /*1b20*/  FFMA R2, R207, R0, -1 ;  /* 0xbf800000cf027423 */ /* 0x001fc80000000000 */
[----:B------:R-:W-:-:S04]  /*1b30*/  FADD.FTZ R197, -R2, -RZ ;  /* 0x800000ff02c57221 */ /* 0x000fc80000010100 */
[----:B------:R-:W-:-:S07]  /*1b40*/  FFMA R0, R0, R197, R0 ;  /* 0x000000c500007223 */ /* 0x000fce0000000000 */
.L_x_6493:
[----:B------:R-:W-:Y:S05]  /*1b50*/  BSYNC.RECONVERGENT B0 ;  /* 0x0000000000007941 */ /* 0x000fea0003800200 */
.L_x_6491:
        /* <DEDUP_REMOVED lines=50> */
.L_x_6495:
[----:B------:R-:W-:Y:S05]  /*1e80*/  BSYNC.RECONVERGENT B0 ;  /* 0x0000000000007941 */ /* 0x000fea0003800200 */
.L_x_6494:
        /* <DEDUP_REMOVED lines=19> */
.L_x_6497:
[----:B------:R-:W3:Y:S04]  /*1fc0*/  LDG.E.STRONG.GPU R0, desc[UR8][R204.64] ;  /* 0x00000008cc007981 */ /* 0x000ee8000c1ef900 */
[----:B---3--:R-:W-:Y:S01]  /*1fd0*/  CCTL.IVALL ;  /* 0x00000000ff00798f */ /* 0x008fe20002000000 */
[----:B------:R-:W-:Y:S05]  /*1fe0*/  YIELD ;  /* 0x0000000000007946 */ /* 0x000fea0003800000 */
[----:B------:R-:W-:-:S13]  /*1ff0*/  ISETP.NE.AND P2, PT, R0, R209, PT ;  /* 0x000000d10000720c */ /* 0x000fda0003f45270 */
[----:B------:R-:W-:Y:S05]  /*2000*/  @P2 BRA `(.L_x_6497) ;  /* 0xfffffffc00ec2947 */ /* 0x000fea000383ffff */
.L_x_6496:
        /* <DEDUP_REMOVED lines=16> */
[----:B01-345:R-:W-:Y:S05]  /*2110*/  CALL.REL.NOINC `($__internal_57_$__cuda_sm20_rcp_rn_f32_slowpath) ;  /* 0x0000004000247944 */ /* 0x03bfea0003c00000 */
[----:B------:R-:W-:Y:S05]  /*2120*/  BRA `(.L_x_6500) ;  /* 0x0000000000107947 */ /* 0x000fea0003800000 */
.L_x_6499:
[----:B------:R-:W1:Y:S02]  /*2130*/  MUFU.RCP R0, R201 ;  /* 0x000000c900007308 */ /* 0x000e640000001000 */
[----:B-1----:R-:W-:-:S04]  /*2140*/  FFMA R2, R201, R0, -1 ;  /* 0xbf800000c9027423 */ /* 0x002fc80000000000 */
[----:B------:R-:W-:-:S04]  /*2150*/  FADD.FTZ R207, -R2, -RZ ;  /* 0x800000ff02cf7221 */ /* 0x000fc80000010100 */
[----:B------:R-:W-:-:S07]  /*2160*/  FFMA R0, R0, R207, R0 ;  /* 0x000000cf00007223 */ /* 0x000fce0000000000 */
.L_x_6500:
[----:B------:R-:W-:Y:S05]  /*2170*/  BSYNC.RECONVERGENT B0 ;  /* 0x0000000000007941 */ /* 0x000fea0003800200 */
.L_x_6498:
        /* <DEDUP_REMOVED lines=20> */
[----:B-----5:R-:W-:Y:S05]  /*22c0*/  CALL.REL.NOINC `($__internal_57_$__cuda_sm20_rcp_rn_f32_slowpath) ;  /* 0x0000003c00b87944 */ /* 0x020fea0003c00000 */
[----:B------:R-:W-:Y:S05]  /*22d0*/  BRA `(.L_x_6503) ;  /* 0x0000000000107947 */ /* 0x000fea0003800000 */
.L_x_6502:
[----:B------:R-:W0:Y:S02]  /*22e0*/  MUFU.RCP R0, R207 ;  /* 0x000000cf00007308 */ /* 0x000e240000001000 */
[----:B0-----:R-:W-:-:S04]  /*22f0*/  FFMA R2, R207, R0, -1 ;  /* 0xbf800000cf027423 */ /* 0x001fc80000000000 */
[----:B------:R-:W-:-:S04]  /*2300*/  FADD.FTZ R205, -R2, -RZ ;  /* 0x800000ff02cd7221 */ /* 0x000fc80000010100 */
[----:B------:R-:W-:-:S07]  /*2310*/  FFMA R0, R0, R205, R0 ;  /* 0x000000cd00007223 */ /* 0x000fce0000000000 */
.L_x_6503:
[----:B------:R-:W-:Y:S05]  /*2320*/  BSYNC.RECONVERGENT B0 ;  /* 0x0000000000007941 */ /* 0x000fea0003800200 */
.L_x_6501:
        /* <DEDUP_REMOVED lines=438> */
.L_x_6504:
        /* <DEDUP_REMOVED lines=474> */
.L_x_6505:
        /* <DEDUP_REMOVED lines=8> */
.L_x_6485:
        /* <DEDUP_REMOVED lines=38> */
.L_x_6514:
[----:B------:R-:W-:Y:S02]  /*5f10*/  ISETP.NE.AND P0, PT, R201, RZ, PT ;  /* 0x000000ffc900720c */ /* 0x000fe40003f05270 */
[----:B-1----:R-:W-:-:S11]  /*5f20*/  FMNMX R7, R5, R2, !PT ;  /* 0x0000000205077209 */ /* 0x002fd60007800000 */
[----:B------:R-:W-:Y:S05]  /*5f30*/  @P0 BRA `(.L_x_6508) ;  /* 0x0000000000080947 */ /* 0x000fea0003800000 */
[----:B0-----:R-:W0:Y:S02]  /*5f40*/  LDC.64 R4, c[0x0][0x3f8] ;  /* 0x0000fe00ff047b82 */ /* 0x001e240000000a00 */
[----:B0-----:R1:W-:Y:S02]  /*5f50*/  REDG.E.MAX.S32.STRONG.GPU desc[UR8][R4.64], R7 ;  /* 0x000000070400798e */ /* 0x0013e4000d12e308 */
.L_x_6508:
[----:B------:R-:W-:Y:S05]  /*5f60*/  BSYNC B0 ;  /* 0x0000000000007941 */ /* 0x000fea0003800000 */
.L_x_6507:
        /* <DEDUP_REMOVED lines=12> */
[----:B01----:R-:W-:Y:S05]  /*6030*/  CALL.REL.NOINC `($__internal_57_$__cuda_sm20_rcp_rn_f32_slowpath) ;  /* 0x00000000005c7944 */ /* 0x003fea0003c00000 */
[----:B------:R-:W-:Y:S01]  /*6040*/  MOV R5, R0 ;  /* 0x0000000000057202 */ /* 0x000fe20000000f00 */
[----:B------:R-:W-:Y:S06]  /*6050*/  BRA `(.L_x_6511) ;  /* 0x0000000000107947 */ /* 0x000fec0003800000 */
.L_x_6510:
[----:B------:R-:W2:Y:S02]  /*6060*/  MUFU.RCP R0, R3 ;  /* 0x0000000300007308 */ /* 0x000ea40000001000 */
[----:B--2---:R-:W-:-:S04]  /*6070*/  FFMA R2, R0, R3, -1 ;  /* 0xbf80000000027423 */ /* 0x004fc80000000003 */
[----:B01----:R-:W-:-:S04]  /*6080*/  FADD.FTZ R5, -R2, -RZ ;  /* 0x800000ff02057221 */ /* 0x003fc80000010100 */
[----:B------:R-:W-:-:S07]  /*6090*/  FFMA R5, R0, R5, R0 ;  /* 0x0000000500057223 */ /* 0x000fce0000000000 */
.L_x_6511:
[----:B------:R-:W0:Y:S02]  /*60a0*/  LDC.64 R2, c[0x0][0x3f0] ;  /* 0x0000fc00ff027b82 */ /* 0x000e240000000a00 */
[----:B0-----:R-:W-:Y:S01]  /*60b0*/  STG.E desc[UR8][R2.64], R5 ;  /* 0x0000000502007986 */ /* 0x001fe2000c101908 */
[----:B------:R-:W-:Y:S05]  /*60c0*/  EXIT ;  /* 0x000000000000794d */ /* 0x000fea0003800000 */
.L_x_6509:
[----:B------:R-:W-:Y:S02]  /*60d0*/  MOV R7, 0x2 ;  /* 0x0000000200077802 */ /* 0x000fe40000000f00 */
[----:B------:R-:W-:Y:S02]  /*60e0*/  MOV R9, 0x1f ;  /* 0x0000001f00097802 */ /* 0x000fe40000000f00 */
[----:B------:R-:W-:-:S07]  /*60f0*/  MOV R4, 0xffffffff ;  /* 0xffffffff00047802 */ /* 0x000fce0000000f00 */
[----:B01---5:R-:W-:Y:S05]  /*6100*/  WARPSYNC.COLLECTIVE R4, `(.L_x_6512) ;  /* 0x0000000004087348 */ /* 0x023fea0003c00000 */
[----:B01----:R0:W1:Y:S02]  /*6110*/  SHFL.DOWN P0, R2, R0, R7, R9 ;  /* 0x0800000700027389 */ /* 0x0030640000000009 */
[----:B01---5:R-:W-:Y:S05]  /*6120*/  ENDCOLLECTIVE ;  /* 0x000000000000791b */ /* 0x023fea0003800000 */
.L_x_6512:
[----:B------:R-:W-:Y:S02]  /*6130*/  MOV R7, 0x1 ;  /* 0x0000000100077802 */ /* 0x000fe40000000f00 */
[----:B------:R-:W-:-:S04]  /*6140*/  MOV R5, R2 ;  /* 0x0000000200057202 */ /* 0x000fc80000000f00 */
[----:B------:R-:W-:-:S04]  /*6150*/  FMNMX R5, R5, R0, !PT ;  /* 0x0000000005057209 */ /* 0x000fc80007800000 */
[----:B------:R-:W-:-:S07]  /*6160*/  MOV R0, R5 ;  /* 0x0000000500007202 */ /* 0x000fce0000000f00 */
[----:B------:R-:W-:Y:S05]  /*6170*/  WARPSYNC.COLLECTIVE R4, `(.L_x_6513) ;  /* 0x0000000004087348 */ /* 0x000fea0003c00000 */
[----:B------:R0:W1:Y:S02]  /*6180*/  SHFL.DOWN P0, R2, R0, R7, R9 ;  /* 0x0800000700027389 */ /* 0x0000640000000009 */
[----:B01----:R-:W-:Y:S05]  /*6190*/  ENDCOLLECTIVE ;  /* 0x000000000000791b */ /* 0x003fea0003800000 */
.L_x_6513:
[----:B------:R-:W-:Y:S05]  /*61a0*/  BRA `(.L_x_6514) ;  /* 0xfffffffc00587947 */ /* 0x000fea000383ffff */
        .weak           $__internal_57_$__cuda_sm20_rcp_rn_f32_slowpath
        .type           $__internal_57_$__cuda_sm20_rcp_rn_f32_slowpath,@function
        .size           $__internal_57_$__cuda_sm20_rcp_rn_f32_slowpath,(.L_x_12925 - $__internal_57_$__cuda_sm20_rcp_rn_f32_slowpath)
$__internal_57_$__cuda_sm20_rcp_rn_f32_slowpath:
        /* <DEDUP_REMOVED lines=15> */
.L_x_6516:
        /* <DEDUP_REMOVED lines=33> */
.L_x_6518:
[----:B------:R0:W1:Y:S02]  /*64b0*/  MUFU.RCP R209, R2 ;  /* 0x0000000200d17308 */ /* 0x0000640000001000 */
.L_x_6517:
[----:B------:R-:W-:Y:S05]  /*64c0*/  BSYNC B1 ;  /* 0x0000000000017941 */ /* 0x000fea0003800000 */
.L_x_6515:
[----:B-1----:R-:W-:Y:S01]  /*64d0*/  MOV R0, R209 ;  /* 0x000000d100007202 */ /* 0x002fe20000000f00 */
[----:B------:R-:W-:-:S04]  /*64e0*/  HFMA2 R209, -RZ, RZ, 0, 0 ;  /* 0x00000000ffd17431 */ /* 0x000fc800000001ff */
[----:B0-----:R-:W-:Y:S05]  /*64f0*/  RET.REL.NODEC R208 `(_ZN18transformer_engine13normalization19ln_fwd_tuned_kernelINS0_13Kernel_traitsIff6__halffjLj32768ELj4ELj1ELj4ELj16ENS0_18Kernel_traits_baseILj32768EffS3_fjLj128EEEEEEEvNS0_19ForwardKernelParamsE) ;  /* 0xffffff98d0c07950 */ /* 0x001fea0003c3ffff */
.L_x_6519:
        /* <DEDUP_REMOVED lines=16> */
.L_x_12925:


//--------------------- .text._ZN18transformer_engine13normalization19ln_fwd_tuned_kernelINS0_13Kernel_traitsI6__halfS3_S3_fjLj32768ELj4ELj1ELj4ELj16ENS0_18Kernel_traits_baseILj32768ES3_S3_S3_fjLj128EEEEEEEvNS0_19ForwardKernelParamsE --------------------------
	.section	.text._ZN18transformer_engine13normalization19ln_fwd_tuned_kernelINS0_13Kernel_traitsI6__halfS3_S3_fjLj32768ELj4ELj1ELj4ELj16ENS0_18Kernel_traits_baseILj32768ES3_S3_S3_fjLj128EEEEEEEvNS0_19ForwardKernelParamsE,"ax",@progbits
	.align	128
        .global         _ZN18transformer_engine13normalization19ln_fwd_tuned_kernelINS0_13Kernel_traitsI6__halfS3_S3_fjLj32768ELj4ELj1ELj4ELj16ENS0_18Kernel_traits_baseILj32768ES3_S3_S3_fjLj128EEEEEEEvNS0_19ForwardKernelParamsE
        .type           _ZN18transformer_engine13normalization19ln_fwd_tuned_kernelINS0_13Kernel_traitsI6__halfS3_S3_fjLj32768ELj4ELj1ELj4ELj16ENS0_18Kernel_traits_baseILj32768ES3_S3_S3_fjLj128EEEEEEEvNS0_19ForwardKernelParamsE,@function
        .size           _ZN18transformer_engine13normalization19ln_fwd_tuned_kernelINS0_13Kernel_traitsI6__halfS3_S3_fjLj32768ELj4ELj1ELj4ELj16ENS0_18Kernel_traits_baseILj32768ES3_S3_S3_fjLj128EEEEEEEvNS0_19ForwardKernelParamsE,(.L_x_12926 - _ZN18transformer_engine13normalization19ln_fwd_tuned_kernelINS0_13Kernel_traitsI6__halfS3_S3_fjLj32768ELj4ELj1ELj4ELj16ENS0_18Kernel_traits_baseILj32768ES3_S3_S3_fjLj128EEEEEEEvNS0_19ForwardKernelParamsE)
        .other          _ZN18transformer_engine13normalization19ln_fwd_tuned_kernelINS0_13Kernel_traitsI6__halfS3_S3_fjLj32768ELj4ELj1ELj4ELj16ENS0_18Kernel_traits_baseILj32768ES3_S3_S3_fjLj128EEEEEEEvNS0_19ForwardKernelParamsE,@"STO_CUDA_ENTRY STV_DEFAULT"
_ZN18transformer_engine13normalization19ln_fwd_tuned_kernelINS0_13Kernel_traitsI6__halfS3_S3_fjLj32768ELj4ELj1ELj4ELj16ENS0_18Kernel_traits_baseILj32768ES3_S3_S3_fjLj128EEEEEEEvNS0_19ForwardKernelParamsE:
.text._ZN18transformer_engine13normalization19ln_fwd_tuned_kernelINS0_13Kernel_traitsI6__halfS3_S3_fjLj32768ELj4ELj1ELj4ELj16ENS0_18Kernel_traits_baseILj32768ES3_S3_S3_fjLj128EEEEEEEvNS0_19ForwardKernelParamsE:
        /* <DEDUP_REMOVED lines=45> */
[----:B------:R-:W-:Y:S02]  /*02d0*/  PLOP3.LUT P4, PT, PT, PT, PT, 0x8, 0x80 ;  /* 0x000000000080781c */ /* 0x000fe40003f8e170 */
[----:B------:R-:W-:Y:S02]  /*02e0*/  ISETP.LT.U32.AND P0, PT, R17, 0x20, !P0 ;  /* 0x000000201100780c */ /* 0x000fe40004701070 */
[----:B------:R-:W-:Y:S02]  /*02f0*/  MOV R11, RZ ;  /* 0x000000ff000b7202 */ /* 0x000fe40000000f00 */
[----:B------:R-:W-:Y:S01]  /*0300*/  MOV R12, RZ ;  /* 0x000000ff000c7202 */ /* 0x000fe20000000f00 */
[----:B-1----:R-:W-:-:S06]  /*0310*/  ULEA UR4, UR5, UR4, 0x18 ;  /* 0x0000000405047291 */ /* 0x002fcc000f8ec0ff */
[----:B0-----:R-:W-:-:S07]  /*0320*/  MOV R10, UR4 ;  /* 0x00000004000a7c02 */ /* 0x001fce0008000f00 */
.L_x_6541:
        /* <DEDUP_REMOVED lines=8> */
[----:B------:R-:W3:Y:S04]  /*03b0*/  LDG.E.128 R100, desc[UR8][R2.64+0xa000] ;  /* 0x00a0000802647981 */ /* 0x000ee8000c1e1d00 */
[----:B------:R-:W4:Y:S04]  /*03c0*/  LDG.E.128 R104, desc[UR8][R2.64+0xc000] ;  /* 0x00c0000802687981 */ /* 0x000f28000c1e1d00 */
[----:B------:R0:W4:Y:S01]  /*03d0*/  LDG.E.128 R108, desc[UR8][R2.64+0xe000] ;  /* 0x00e00008026c7981 */ /* 0x000122000c1e1d00 */
[----:B------:R-:W-:Y:S01]  /*03e0*/  ISETP.NE.AND P1, PT, R16, RZ, PT ;  /* 0x000000ff1000720c */ /* 0x000fe20003f25270 */
[----:B------:R-:W-:Y:S01]  /*03f0*/  BSSY.RECONVERGENT B0, `(.L_x_6521) ;  /* 0x000012f000007945 */ /* 0x000fe20003800200 */
[----:B------:R-:W-:-:S11]  /*0400*/  HFMA2 R151, -RZ, RZ, 0, 0 ;  /* 0x00000000ff977431 */ /* 0x000fd600000001ff */
[----:B------:R-:W-:Y:S02]  /*0410*/  @!P1 SHF.R.U32.HI R16, RZ, 0x2, R17 ;  /* 0x00000002ff109819 */ /* 0x000fe40000011611 */
[----:B------:R-:W-:Y:S02]  /*0420*/  @!P1 IADD3 R17, PT, PT, R10, 0x20, RZ ;  /* 0x000000200a119810 */ /* 0x000fe40007ffe0ff */
[----:B------:R-:W-:Y:S02]  /*0430*/  @!P1 LOP3.LUT R16, R16, 0xf8, RZ, 0xc0, !PT ;  /* 0x000000f810109812 */ /* 0x000fe400078ec0ff */
[----:B------:R-:W-:Y:S01]  /*0440*/  @!P1 SEL R17, R17, R10, P4 ;  /* 0x0000000a11119207 */ /* 0x000fe20002000000 */
[--C-:B--2---:R-:W-:Y:S02]  /*0450*/  HADD2.F32 R9, -RZ, R112.reuse.H0_H0 ;  /* 0x20000070ff097230 */ /* 0x104fe40000004100 */
[----:B------:R-:W-:Y:S02]  /*0460*/  HADD2.F32 R8, -RZ, R112.H1_H1 ;  /* 0x30000070ff087230 */ /* 0x000fe40000004100 */
[----:B------:R-:W-:-:S02]  /*0470*/  HADD2.F32 R7, -RZ, R113.H0_H0 ;  /* 0x20000071ff077230 */ /* 0x000fc40000004100 */
[----:B------:R-:W-:Y:S01]  /*0480*/  FADD R5, RZ, R9 ;  /* 0x00000009ff057221 */ /* 0x000fe20000000000 */
[----:B------:R-:W-:Y:S02]  /*0490*/  HADD2.F32 R6, -RZ, R113.H1_H1 ;  /* 0x30000071ff067230 */ /* 0x000fe40000004100 */
[--C-:B------:R-:W-:Y:S02]  /*04a0*/  HADD2.F32 R4, -RZ, R114.reuse.H1_H1 ;  /* 0x30000072ff047230 */ /* 0x100fe40000004100 */
[----:B------:R-:W-:Y:S01]  /*04b0*/  FADD R0, R8, R5 ;  /* 0x0000000508007221 */ /* 0x000fe20000000000 */
[----:B------:R-:W-:Y:S02]  /*04c0*/  HADD2.F32 R5, -RZ, R114.H0_H0 ;  /* 0x20000072ff057230 */ /* 0x000fe40000004100 */
[--C-:B0-----:R-:W-:Y:S02]  /*04d0*/  HADD2.F32 R3, -RZ, R115.reuse.H0_H0 ;  /* 0x20000073ff037230 */ /* 0x101fe40000004100 */
[----:B------:R-:W-:Y:S01]  /*04e0*/  FADD R15, R7, R0 ;  /* 0x00000000070f7221 */ /* 0x000fe20000000000 */
[----:B------:R-:W-:-:S03]  /*04f0*/  HADD2.F32 R2, -RZ, R115.H1_H1 ;  /* 0x30000073ff027230 */ /* 0x000fc60000004100 */
[----:B------:R-:W-:Y:S01]  /*0500*/  FADD R0, R6, R15 ;  /* 0x0000000f06007221 */ /* 0x000fe20000000000 */
[----:B---3--:R-:W-:-:S03]  /*0510*/  HADD2.F32 R128, -RZ, R101.H1_H1 ;  /* 0x30000065ff807230 */ /* 0x008fc60000004100 */
[----:B------:R-:W-:Y:S01]  /*0520*/  FADD R15, R5, R0 ;  /* 0x00000000050f7221 */ /* 0x000fe20000000000 */
[----:B------:R-:W-:Y:S02]  /*0530*/  HADD2.F32 R130, -RZ, R102.H1_H1 ;  /* 0x30000066ff827230 */ /* 0x000fe40000004100 */
[--C-:B------:R-:W-:Y:S02]  /*0540*/  HADD2.F32 R129, -RZ, R103.reuse.H0_H0 ;  /* 0x20000067ff817230 */ /* 0x100fe40000004100 */
[----:B------:R-:W-:Y:S01]  /*0550*/  FADD R0, R4, R15 ;  /* 0x0000000f04007221 */ /* 0x000fe20000000000 */
[----:B------:R-:W-:Y:S02]  /*0560*/  HADD2.F32 R131, -RZ, R103.H1_H1 ;  /* 0x30000067ff837230 */ /* 0x000fe40000004100 */
[----:B----4-:R-:W-:Y:S02]  /*0570*/  HADD2.F32 R132, -RZ, R104.H0_H0 ;  /* 0x20000068ff847230 */ /* 0x010fe40000004100 */
        /* <DEDUP_REMOVED lines=11> */
[----:B------:R-:W-:Y:S02]  /*0630*/  HADD2.F32 R135, -RZ, R106.H0_H0 ;  /* 0x2000006aff877230 */ /* 0x000fe40000004100 */
[----:B------:R-:W-:Y:S01]  /*0640*/  FADD R112, R15, R18 ;  /* 0x000000120f707221 */ /* 0x000fe20000000000 */
[--C-:B------:R-:W-:Y:S02]  /*0650*/  HADD2.F32 R18, -RZ, R86.reuse.H0_H0 ;  /* 0x20000056ff127230 */ /* 0x100fe40000004100 */
[----:B------:R-:W-:Y:S02]  /*0660*/  HADD2.F32 R86, -RZ, R86.H1_H1 ;  /* 0x30000056ff567230 */ /* 0x000fe40000004100 */
[----:B------:R-:W-:Y:S01]  /*0670*/  FADD R19, R85, R112 ;  /* 0x0000007055137221 */ /* 0x000fe20000000000 */
[----:B------:R-:W-:-:S02]  /*0680*/  HADD2.F32 R112, -RZ, R87.H1_H1 ;  /* 0x30000057ff707230 */ /* 0x000fc40000004100 */
[----:B------:R-:W-:Y:S02]  /*0690*/  HADD2.F32 R137, -RZ, R106.H1_H1 ;  /* 0x3000006aff897230 */ /* 0x000fe40000004100 */
[----:B------:R-:W-:Y:S01]  /*06a0*/  FADD R113, R18, R19 ;  /* 0x0000001312717221 */ /* 0x000fe20000000000 */
[----:B------:R-:W-:Y:S02]  /*06b0*/  HADD2.F32 R19, -RZ, R87.H0_H0 ;  /* 0x20000057ff137230 */ /* 0x000fe40000004100 */
[----:B------:R-:W-:Y:S02]  /*06c0*/  HADD2.F32 R87, -RZ, R88.H0_H0 ;  /* 0x20000058ff577230 */ /* 0x000fe40000004100 */
[----:B------:R-:W-:Y:S01]  /*06d0*/  FADD R114, R86, R113 ;  /* 0x0000007156727221 */ /* 0x000fe20000000000 */
[--C-:B------:R-:W-:Y:S02]  /*06e0*/  HADD2.F32 R106, -RZ, R107.reuse.H0_H0 ;  /* 0x2000006bff6a7230 */ /* 0x100fe40000004100 */
[----:B------:R-:W-:-:S02]  /*06f0*/  HADD2.F32 R107, -RZ, R107.H1_H1 ;  /* 0x3000006bff6b7230 */ /* 0x000fc40000004100 */
[----:B------:R-:W-:Y:S01]  /*0700*/  FADD R113, R19, R114 ;  /* 0x0000007213717221 */ /* 0x000fe20000000000 */
[--C-:B------:R-:W-:Y:S02]  /*0710*/  HADD2.F32 R138, -RZ, R108.reuse.H0_H0 ;  /* 0x2000006cff8a7230 */ /* 0x100fe40000004100 */
[----:B------:R-:W-:Y:S02]  /*0720*/  HADD2.F32 R108, -RZ, R108.H1_H1 ;  /* 0x3000006cff6c7230 */ /* 0x000fe40000004100 */
        /* <DEDUP_REMOVED lines=47> */
[--C-:B------:R-:W-:Y:S02]  /*0a20*/  HADD2.F32 R98, -RZ, R99.reuse.H0_H0 ;  /* 0x20000063ff627230 */ /* 0x100fe40000004100 */
        /* <DEDUP_REMOVED lines=176> */
[----:B0-----:R-:W-:Y:S01]  /*1530*/  FADD R103, R102, R103 ;  /* 0x0000006766677221 */ /* 0x001fe20000000000 */
[----:B------:R-:W-:Y:S02]  /*1540*/  @!P1 IADD3 R102, PT, PT, R17, R16, RZ ;  /* 0x0000001011669210 */ /* 0x000fe40007ffe0ff */
[----:B------:R-:W-:Y:S02]  /*1550*/  CS2R R16, SRZ ;  /* 0x0000000000107805 */ /* 0x000fe4000001ff00 */
[----:B------:R-:W0:Y:S02]  /*1560*/  SHFL.BFLY PT, R104, R103, 0x4, 0x1f ;  /* 0x0c801f0067687f89 */ /* 0x000e2400000e0000 */
        /* <DEDUP_REMOVED lines=14> */
[----:B------:R-:W-:Y:S01]  /*1650*/  UIADD3 UR4, UPT, UPT, UR4, 0x10, URZ ;  /* 0x0000001004047890 */ /* 0x000fe2000fffe0ff */
[----:B------:R-:W-:Y:S02]  /*1660*/  MOV R151, 0x45000000 ;  /* 0x4500000000977802 */ /* 0x000fe40000000f00 */
[----:B------:R-:W-:Y:S01]  /*1670*/  LOP3.LUT R16, R16, 0xf8, RZ, 0xc0, !PT ;  /* 0x000000f810107812 */ /* 0x000fe200078ec0ff */
[----:B-1----:R-:W-:-:S06]  /*1680*/  ULEA UR4, UR5, UR4, 0x18 ;  /* 0x0000000405047291 */ /* 0x002fcc000f8ec0ff */
[----:B------:R-:W-:-:S04]  /*1690*/  MOV R10, UR4 ;  /* 0x00000004000a7c02 */ /* 0x000fc80008000f00 */
[----:B------:R-:W-:-:S04]  /*16a0*/  IADD3 R17, PT, PT, R10, 0x20, RZ ;  /* 0x000000200a117810 */ /* 0x000fc80007ffe0ff */
[----:B------:R-:W-:-:S04]  /*16b0*/  SEL R17, R17, R10, P4 ;  /* 0x0000000a11117207 */ /* 0x000fc80002000000 */
[----:B------:R-:W-:-:S06]  /*16c0*/  IADD3 R16, PT, PT, R17, R16, RZ ;  /* 0x0000001011107210 */ /* 0x000fcc0007ffe0ff */
[----:B------:R-:W1:Y:S02]  /*16d0*/  LDS.64 R16, [R16] ;  /* 0x0000000010107984 */ /* 0x000e640000000a00 */
.L_x_6522:
[----:B------:R-:W-:Y:S05]  /*16e0*/  BSYNC.RECONVERGENT B0 ;  /* 0x0000000000007941 */ /* 0x000fea0003800200 */
.L_x_6521:
[----:B0-----:R-:W0:Y:S01]  /*16f0*/  SHFL.DOWN PT, R100, R151, 0x2, 0x1f ;  /* 0x08401f0097647f89 */ /* 0x001e2200000e0000 */
[----:B------:R-:W-:Y:S03]  /*1700*/  BSSY.RECONVERGENT B0, `(.L_x_6523) ;  /* 0x0000011000007945 */ /* 0x000fe60003800200 */
[----:B-1----:R1:W2:Y:S04]  /*1710*/  SHFL.DOWN PT, R101, R16, 0x2, 0x1f ;  /* 0x08401f0010657f89 */ /* 0x0022a800000e0000 */
        /* <DEDUP_REMOVED lines=8> */
[----:B-----5:R-:W-:Y:S05]  /*17a0*/  CALL.REL.NOINC `($__internal_58_$__cuda_sm20_rcp_rn_f32_slowpath) ;  /* 0x0000005000f87944 */ /* 0x020fea0003c00000 */
[----:B------:R-:W-:Y:S01]  /*17b0*/  MOV R102, R144 ;  /* 0x0000009000667202 */ /* 0x000fe20000000f00 */
[----:B------:R-:W-:Y:S06]  /*17c0*/  BRA `(.L_x_6525) ;  /* 0x0000000000107947 */ /* 0x000fec0003800000 */
.L_x_6524:
[----:B------:R-:W0:Y:S02]  /*17d0*/  MUFU.RCP R103, R142 ;  /* 0x0000008e00677308 */ /* 0x000e240000001000 */
[----:B0-----:R-:W-:-:S04]  /*17e0*/  FFMA R102, R142, R103, -1 ;  /* 0xbf8000008e667423 */ /* 0x001fc80000000067 */
[----:B------:R-:W-:-:S04]  /*17f0*/  FADD.FTZ R102, -R102, -RZ ;  /* 0x800000ff66667221 */ /* 0x000fc80000010100 */
[----:B------:R-:W-:-:S07]  /*1800*/  FFMA R102, R103, R102, R103 ;  /* 0x0000006667667223 */ /* 0x000fce0000000067 */
.L_x_6525:
[----:B------:R-:W-:Y:S05]  /*1810*/  BSYNC.RECONVERGENT B0 ;  /* 0x0000000000007941 */ /* 0x000fea0003800200 */
.L_x_6523:
        /* <DEDUP_REMOVED lines=23> */
.L_x_6527:
[----:B------:R-:W0:Y:S02]  /*1990*/  MUFU.RCP R102, R103 ;  /* 0x0000006700667308 */ /* 0x000e240000001000 */
[----:B0-----:R-:W-:-:S04]  /*19a0*/  FFMA R16, R103, R102, -1 ;  /* 0xbf80000067107423 */ /* 0x001fc80000000066 */
[----:B------:R-:W-:-:S04]  /*19b0*/  FADD.FTZ R101, -R16, -RZ ;  /* 0x800000ff10657221 */ /* 0x000fc80000010100 */
[----:B------:R-:W-:-:S07]  /*19c0*/  FFMA R102, R102, R101, R102 ;  /* 0x0000006566667223 */ /* 0x000fce0000000066 */
.L_x_6528:
[----:B------:R-:W-:Y:S05]  /*19d0*/  BSYNC.RECONVERGENT B0 ;  /* 0x0000000000007941 */ /* 0x000fea0003800200 */
.L_x_6526:
        /* <DEDUP_REMOVED lines=19> */
[----:B------:R-:W-:-:S03]  /*1b10*/  FMUL R142, R142, R103 ;  /* 0x000000678e8e7220 */ /* 0x000fc60000400000 */
[----:B------:R-:W-:Y:S01]  /*1b20*/  FMUL R17, R143, R102 ;  /* 0x000000668f117220 */ /* 0x000fe20000400000 */
[----:B------:R-:W-:Y:S01]  /*1b30*/  FMUL R142, R105, R142 ;  /* 0x0000008e698e7220 */ /* 0x000fe20000400000 */
[----:B------:R-:W-:-:S03]  /*1b40*/  @!P1 LOP3.LUT R105, R144, 0xf8, RZ, 0xc0, !PT ;  /* 0x000000f890699812 */ /* 0x000fc600078ec0ff */
[----:B------:R-:W-:Y:S02]  /*1b50*/  FFMA R103, R142, R102, R151 ;  /* 0x000000668e677223 */ /* 0x000fe40000000097 */
[----:B------:R2:W3:Y:S04]  /*1b60*/  SHFL.IDX PT, R102, R17, RZ, 0x1f ;  /* 0x00001fff11667589 */ /* 0x0004e800000e0000 */
[----:B------:R-:W4:Y:S01]  /*1b70*/  SHFL.IDX PT, R103, R103, RZ, 0x1f ;  /* 0x00001fff67677589 */ /* 0x000f2200000e0000 */
        /* <DEDUP_REMOVED lines=8> */
[----:B--234-:R-:W-:Y:S08]  /*1c00*/  @P3 BRA `(.L_x_6530) ;  /* 0x00000000003c3947 */ /* 0x01cff00003800000 */
        /* <DEDUP_REMOVED lines=15> */
.L_x_6530:
[----:B------:R-:W-:Y:S05]  /*1d00*/  BSYNC.RECONVERGENT B0 ;  /* 0x0000000000007941 */ /* 0x000fea0003800200 */
.L_x_6529:
[----:B------:R-:W-:Y:S05]  /*1d10*/  @P2 BRA `(.L_x_6531) ;  /* 0x00000000005c2947 */ /* 0x000fea0003800000 */
[----:B0-----:R-:W0:Y:S01]  /*1d20*/  S2R R102, SR_CTAID.X ;  /* 0x0000000000667919 */ /* 0x001e220000002500 */
[C---:B------:R-:W-:Y:S01]  /*1d30*/  LOP3.LUT R17, R11.reuse, 0x1, RZ, 0xc0, !PT ;  /* 0x000000010b117812 */ /* 0x040fe200078ec0ff */
[----:B------:R-:W1:Y:S01]  /*1d40*/  LDCU.64 UR10, c[0x0][0x3b8] ;  /* 0x00007700ff0a77ac */ /* 0x000e620008000a00 */
[----:B------:R-:W-:Y:S02]  /*1d50*/  ISETP.GT.U32.AND P2, PT, R11, 0x1, PT ;  /* 0x000000010b00780c */ /* 0x000fe40003f44070 */
[----:B------:R-:W-:-:S04]  /*1d60*/  IADD3 R17, PT, PT, -R17, RZ, RZ ;  /* 0x000000ff11117210 */ /* 0x000fc80007ffe1ff */
[----:B------:R-:W-:-:S04]  /*1d70*/  LOP3.LUT R17, R17, UR7, RZ, 0xc0, !PT ;  /* 0x0000000711117c12 */ /* 0x000fc8000f8ec0ff */
[----:B0-----:R-:W-:-:S04]  /*1d80*/  LEA.HI R103, P3, R102, R17, RZ, 0x1e ;  /* 0x0000001166677211 */ /* 0x001fc8000787f0ff */
[----:B------:R-:W-:Y:S01]  /*1d90*/  LEA.HI.X.SX32 R104, R17, RZ, 0x1, P3 ;  /* 0x000000ff11687211 */ /* 0x000fe200018f0eff */
[----:B------:R-:W-:Y:S01]  /*1da0*/  HFMA2 R17, -RZ, RZ, 0, 5.9604644775390625e-08 ;  /* 0x00000001ff117431 */ /* 0x000fe200000001ff */
[----:B-1----:R-:W-:-:S04]  /*1db0*/  LEA R102, P3, R103, UR10, 0x2 ;  /* 0x0000000a67667c11 */ /* 0x002fc8000f8610ff */
        /* <DEDUP_REMOVED lines=8> */
.L_x_6532:
[----:B0-----:R-:W2:Y:S04]  /*1e40*/  LDG.E.STRONG.GPU R17, desc[UR8][R102.64] ;  /* 0x0000000866117981 */ /* 0x001ea8000c1ef900 */
[----:B--2---:R-:W-:Y:S01]  /*1e50*/  CCTL.IVALL ;  /* 0x00000000ff00798f */ /* 0x004fe20002000000 */
[----:B------:R-:W-:Y:S05]  /*1e60*/  YIELD ;  /* 0x0000000000007946 */ /* 0x000fea0003800000 */
[----:B------:R-:W-:-:S13]  /*1e70*/  ISETP.NE.AND P2, PT, R17, R104, PT ;  /* 0x000000681100720c */ /* 0x000fda0003f45270 */
[----:B------:R-:W-:Y:S05]  /*1e80*/  @P2 BRA `(.L_x_6532) ;  /* 0xfffffffc00ec2947 */ /* 0x000fea000383ffff */
.L_x_6531:
        /* <DEDUP_REMOVED lines=16> */
[----:B012--5:R-:W-:Y:S05]  /*1f90*/  CALL.REL.NOINC `($__internal_58_$__cuda_sm20_rcp_rn_f32_slowpath) ;  /* 0x0000004800fc7944 */ /* 0x027fea0003c00000 */
[----:B------:R-:W-:Y:S01]  /*1fa0*/  MOV R102, R144 ;  /* 0x0000009000667202 */ /* 0x000fe20000000f00 */
[----:B------:R-:W-:Y:S06]  /*1fb0*/  BRA `(.L_x_6535) ;  /* 0x0000000000107947 */ /* 0x000fec0003800000 */
.L_x_6534:
[----:B------:R-:W3:Y:S02]  /*1fc0*/  MUFU.RCP R17, R104 ;  /* 0x0000006800117308 */ /* 0x000ee40000001000 */
[----:B---3--:R-:W-:-:S04]  /*1fd0*/  FFMA R102, R104, R17, -1 ;  /* 0xbf80000068667423 */ /* 0x008fc80000000011 */
[----:B------:R-:W-:-:S04]  /*1fe0*/  FADD.FTZ R102, -R102, -RZ ;  /* 0x800000ff66667221 */ /* 0x000fc80000010100 */
[----:B------:R-:W-:-:S07]  /*1ff0*/  FFMA R102, R17, R102, R17 ;  /* 0x0000006611667223 */ /* 0x000fce0000000011 */
.L_x_6535:
[----:B------:R-:W-:Y:S05]  /*2000*/  BSYNC.RECONVERGENT B0 ;  /* 0x0000000000007941 */ /* 0x000fea0003800200 */
.L_x_6533:
[----:B------:R-:W3:Y:S01]  /*2010*/  SHFL.DOWN PT, R17, R104, 0x1, 0x1f ;  /* 0x08201f0068117f89 */ /* 0x000ee200000e0000 */
[----:B-1----:R-:W-:Y:S01]  /*2020*/  FADD R103, -R151, R100 ;  /* 0x0000006497677221 */ /* 0x002fe20000000100 */
[----:B------:R-:W-:Y:S01]  /*2030*/  FMUL R144, R150, R151 ;  /* 0x0000009796907220 */ /* 0x000fe20000400000 */
[----:B------:R-:W-:Y:S02]  /*2040*/  BSSY.RECONVERGENT B0, `(.L_x_6536) ;  /* 0x0000018000007945 */ /* 0x000fe40003800200 */
[----:B------:R-:W-:Y:S01]  /*2050*/  FMUL R142, R103, R103 ;  /* 0x00000067678e7220 */ /* 0x000fe20000400000 */
[----:B--2---:R-:W-:Y:S01]  /*2060*/  FADD R103, R152, R101 ;  /* 0x0000006598677221 */ /* 0x004fe20000000000 */
        /* <DEDUP_REMOVED lines=14> */
[----:B-----5:R-:W-:Y:S05]  /*2150*/  CALL.REL.NOINC `($__internal_58_$__cuda_sm20_rcp_rn_f32_slowpath) ;  /* 0x00000048008c7944 */ /* 0x020fea0003c00000 */
[----:B------:R-:W-:Y:S01]  /*2160*/  MOV R102, R144 ;  /* 0x0000009000667202 */ /* 0x000fe20000000f00 */
[----:B------:R-:W-:Y:S06]  /*2170*/  BRA `(.L_x_6538) ;  /* 0x0000000000107947 */ /* 0x000fec0003800000 */
.L_x_6537:
[----:B------:R-:W0:Y:S02]  /*2180*/  MUFU.RCP R102, R143 ;  /* 0x0000008f00667308 */ /* 0x000e240000001000 */
[----:B0-----:R-:W-:-:S04]  /*2190*/  FFMA R103, R143, R102, -1 ;  /* 0xbf8000008f677423 */ /* 0x001fc80000000066 */
[----:B------:R-:W-:-:S04]  /*21a0*/  FADD.FTZ R103, -R103, -RZ ;  /* 0x800000ff67677221 */ /* 0x000fc80000010100 */
[----:B------:R-:W-:-:S07]  /*21b0*/  FFMA R102, R102, R103, R102 ;  /* 0x0000006766667223 */ /* 0x000fce0000000066 */
.L_x_6538:
[----:B------:R-:W-:Y:S05]  /*21c0*/  BSYNC.RECONVERGENT B0 ;  /* 0x0000000000007941 */ /* 0x000fea0003800200 */
.L_x_6536:
        /* <DEDUP_REMOVED lines=9> */
[----:B------:R-:W-:Y:S02]  /*2260*/  FFMA R17, R104, R101, R17 ;  /* 0x0000006568117223 */ /* 0x000fe40000000011 */
[----:B------:R-:W2:Y:S02]  /*2270*/  @P0 LDC.64 R104, c[0x0][0x398] ;  /* 0x0000e600ff680b82 */ /* 0x000ea40000000a00 */
[----:B------:R-:W-:Y:S01]  /*2280*/  FMUL R17, R17, R102 ;  /* 0x0000006611117220 */ /* 0x000fe20000400000 */
[----:B------:R-:W0:Y:S01]  /*2290*/  SHFL.IDX PT, R144, R144, RZ, 0x1f ;  /* 0x00001fff90907589 */ /* 0x000e2200000e0000 */
[----:B-1----:R-:W-:-:S04]  /*22a0*/  UISETP.NE.U32.AND UP0, UPT, UR4, URZ, UPT ;  /* 0x000000ff0400728c */ /* 0x002fc8000bf05070 */
[----:B------:R-:W1:Y:S01]  /*22b0*/  @P0 LDC.64 R102, c[0x0][0x3a0] ;  /* 0x0000e800ff660b82 */ /* 0x000e620000000a00 */
[----:B------:R-:W3:Y:S01]  /*22c0*/  SHFL.IDX PT, R17, R17, RZ, 0x1f ;  /* 0x00001fff11117589 */ /* 0x000ee200000e0000 */
[----:B------:R-:W-:Y:S01]  /*22d0*/  UISETP.NE.AND.EX UP0, UPT, UR5, URZ, UPT, UP0 ;  /* 0x000000ff0500728c */ /* 0x000fe2000bf05300 */
[----:B--2---:R-:W-:-:S04]  /*22e0*/  @P0 IMAD.WIDE R104, R13, 0x4, R104 ;  /* 0x000000040d680825 */ /* 0x004fc800078e0268 */
[----:B0-----:R-:W-:-:S05]  /*22f0*/  FFMA R143, R144, 3.0517578125e-05, R143 ;  /* 0x38000000908f7823 */ /* 0x001fca000000008f */
[----:B------:R-:W-:Y:S01]  /*2300*/  FSETP.GEU.AND P1, PT, |R143|, 1.175494350822287508e-38, PT ;  /* 0x008000008f00780b */ /* 0x000fe20003f2e200 */
[----:B-1----:R-:W-:Y:S01]  /*2310*/  @P0 IMAD.WIDE R102, R13, 0x4, R102 ;  /* 0x000000040d660825 */ /* 0x002fe200078e0266 */
[----:B---3--:R0:W-:Y:S11]  /*2320*/  @P0 STG.E desc[UR8][R104.64], R17 ;  /* 0x0000001168000986 */ /* 0x0081f6000c101908 */
[----:B------:R-:W-:-:S04]  /*2330*/  @!P1 FMUL R143, R143, 16777216 ;  /* 0x4b8000008f8f9820 */ /* 0x000fc80000400000 */
[----:B------:R-:W1:Y:S02]  /*2340*/  MUFU.RSQ R100, R143 ;  /* 0x0000008f00647308 */ /* 0x000e640000001400 */
[----:B-1----:R-:W-:-:S05]  /*2350*/  @!P1 FMUL R100, R100, 4096 ;  /* 0x4580000064649820 */ /* 0x002fca0000400000 */
[----:B------:R0:W-:Y:S01]  /*2360*/  @P0 STG.E desc[UR8][R102.64], R100 ;  /* 0x0000006466000986 */ /* 0x0001e2000c101908 */
[----:B------:R-:W-:Y:S05]  /*2370*/  BRA.U UP0, `(.L_x_6539) ;  /* 0x0000001d00d47547 */ /* 0x000fea000b800000 */
[----:B------:R-:W1:Y:S01]  /*2380*/  LDCU.U8 UR4, c[0x0][0x3c0] ;  /* 0x00007800ff0477ac */ /* 0x000e620008000000 */
        /* <DEDUP_REMOVED lines=64> */
[----:B------:R-:W2:Y:S01]  /*2790*/  S2R R101, SR_CTAID.X ;  /* 0x0000000000657919 */ /* 0x000ea20000002500 */
[----:B-1----:R-:W-:Y:S01]  /*27a0*/  ISETP.NE.AND P2, PT, RZ, UR4, PT ;  /* 0x00000004ff007c0c */ /* 0x002fe2000bf45270 */
[----:B0----5:R-:W-:-:S02]  /*27b0*/  HADD2.F32 R103, -RZ, R83.H0_H0 ;  /* 0x20000053ff677230 */ /* 0x021fc40000004100 */
[C---:B------:R-:W-:Y:S01]  /*27c0*/  FMUL R3, R100.reuse, R3 ;  /* 0x0000000364037220 */ /* 0x040fe20000400000 */
[----:B------:R-:W0:Y:S01]  /*27d0*/  S2R R17, SR_TID.X ;  /* 0x0000000000117919 */ /* 0x000e220000002100 */
[----:B------:R-:W-:Y:S02]  /*27e0*/  HADD2.F32 R104, -RZ, R51.H0_H0 ;  /* 0x20000033ff687230 */ /* 0x000fe40000004100 */
[C---:B------:R-:W-:Y:S01]  /*27f0*/  FMUL R2, R100.reuse, R2 ;  /* 0x0000000264027220 */ /* 0x040fe20000400000 */
[----:B------:R-:W-:Y:S02]  /*2800*/  HADD2.F32 R102, -RZ, R83.H1_H1 ;  /* 0x30000053ff667230 */ /* 0x000fe40000004100 */
[C---:B------:R-:W-:Y:S01]  /*2810*/  FMUL R9, R100.reuse, R9 ;  /* 0x0000000964097220 */ /* 0x040fe20000400000 */
[----:B------:R-:W-:Y:S02]  /*2820*/  HADD2.F32 R105, -RZ, R51.H1_H1 ;  /* 0x30000033ff697230 */ /* 0x000fe40000004100 */
[C---:B------:R-:W-:Y:S01]  /*2830*/  FMUL R8, R100.reuse, R8 ;  /* 0x0000000864087220 */ /* 0x040fe20000400000 */
[C---:B------:R-:W-:Y:S01]  /*2840*/  FMUL R7, R100.reuse, R7 ;  /* 0x0000000764077220 */ /* 0x040fe20000400000 */
[C---:B------:R-:W-:Y:S01]  /*2850*/  FMUL R6, R100.reuse, R6 ;  /* 0x0000000664067220 */ /* 0x040fe20000400000 */
[----:B------:R-:W-:Y:S01]  /*2860*/  FMUL R5, R100, R5 ;  /* 0x0000000564057220 */ /* 0x000fe20000400000 */
[----:B------:R-:W-:Y:S01]  /*2870*/  @P2 FADD R103, R103, 1 ;  /* 0x3f80000067672421 */ /* 0x000fe20000000000 */
[----:B------:R-:W-:Y:S01]  /*2880*/  @P2 FADD R102, R102, 1 ;  /* 0x3f80000066662421 */ /* 0x000fe20000000000 */
[C---:B------:R-:W-:Y:S01]  /*2890*/  FMUL R4, R100.reuse, R4 ;  /* 0x0000000464047220 */ /* 0x040fe20000400000 */
[----:B------:R-:W-:Y:S01]  /*28a0*/  FMUL R0, R100, R0 ;  /* 0x0000000064007220 */ /* 0x000fe20000400000 */
[----:B------:R-:W-:Y:S01]  /*28b0*/  FFMA R3, R3, R103, R104 ;  /* 0x0000006703037223 */ /* 0x000fe20000000068 */
[----:B------:R-:W-:-:S02]  /*28c0*/  HADD2.F32 R103, -RZ, R81.H1_H1 ;  /* 0x30000051ff677230 */ /* 0x000fc40000004100 */
        /* <DEDUP_REMOVED lines=12> */
[----:B--2---:R-:W-:Y:S01]  /*2990*/  SHF.L.U32 R143, R101, 0x7, RZ ;  /* 0x00000007658f7819 */ /* 0x004fe200000006ff */
[C---:B------:R-:W-:Y:S01]  /*29a0*/  FMUL R115, R100.reuse, R115 ;  /* 0x0000007364737220 */ /* 0x040fe20000400000 */
[C---:B------:R-:W-:Y:S01]  /*29b0*/  FMUL R90, R100.reuse, R90 ;  /* 0x0000005a645a7220 */ /* 0x040fe20000400000 */
[C---:B------:R-:W-:Y:S01]  /*29c0*/  FMUL R116, R100.reuse, R116 ;  /* 0x0000007464747220 */ /* 0x040fe20000400000 */
        /* <DEDUP_REMOVED lines=42> */
[----:B------:R-:W-:Y:S01]  /*2c70*/  FFMA R2, R2, R102, R105 ;  /* 0x0000006602027223 */ /* 0x000fe20000000069 */
[----:B------:R-:W-:-:S02]  /*2c80*/  HADD2.F32 R143, -RZ, R82.H1_H1 ;  /* 0x30000052ff8f7230 */ /* 0x000fc40000004100 */
[----:B------:R-:W-:Y:S01]  /*2c90*/  @P2 FADD R103, R103, 1 ;  /* 0x3f80000067672421 */ /* 0x000fe20000000000 */
[----:B------:R-:W-:Y:S02]  /*2ca0*/  HADD2.F32 R105, -RZ, R49.H1_H1 ;  /* 0x30000031ff697230 */ /* 0x000fe40000004100 */
        /* <DEDUP_REMOVED lines=13> */
[----:B------:R-:W-:Y:S01]  /*2d80*/  @P2 FADD R103, R103, 1 ;  /* 0x3f80000067672421 */ /* 0x000fe20000000000 */
[----:B------:R-:W-:-:S02]  /*2d90*/  HADD2.F32 R143, -RZ, R79.H1_H1 ;  /* 0x3000004fff8f7230 */ /* 0x000fc40000004100 */
[----:B------:R-:W-:Y:S01]  /*2da0*/  FFMA R7, R7, R102, R104 ;  /* 0x0000006607077223 */ /* 0x000fe20000000068 */
[----:B------:R-:W-:Y:S02]  /*2db0*/  HADD2.F32 R142, -RZ, R79.H0_H0 ;  /* 0x2000004fff8e7230 */ /* 0x000fe40000004100 */
[----:B------:R-:W-:Y:S01]  /*2dc0*/  FFMA R8, R8, R103, R105 ;  /* 0x0000006708087223 */ /* 0x000fe20000000069 */
[----:B------:R-:W-:Y:S02]  /*2dd0*/  HADD2.F32 R102, -RZ, R80.H0_H0 ;  /* 0x20000050ff667230 */ /* 0x000fe40000004100 */
[----:B------:R-:W-:Y:S01]  /*2de0*/  @P2 FADD R143, R143, 1 ;  /* 0x3f8000008f8f2421 */ /* 0x000fe20000000000 */
[--C-:B------:R-:W-:Y:S02]  /*2df0*/  HADD2.F32 R145, -RZ, R47.reuse.H1_H1 ;  /* 0x3000002fff917230 */ /* 0x100fe40000004100 */
[----:B------:R-:W-:Y:S01]  /*2e00*/  @P2 FADD R142, R142, 1 ;  /* 0x3f8000008e8e2421 */ /* 0x000fe20000000000 */
[----:B------:R-:W-:-:S02]  /*2e10*/  HADD2.F32 R144, -RZ, R47.H0_H0 ;  /* 0x2000002fff907230 */ /* 0x000fc40000004100 */
[----:B------:R-:W-:Y:S01]  /*2e20*/  @P2 FADD R102, R102, 1 ;  /* 0x3f80000066662421 */ /* 0x000fe20000000000 */
[----:B------:R-:W-:Y:S02]  /*2e30*/  HADD2.F32 R103, -RZ, R78.H0_H0 ;  /* 0x2000004eff677230 */ /* 0x000fe40000004100 */
[----:B------:R-:W-:Y:S01]  /*2e40*/  FFMA R112, R112, R143, R145 ;  /* 0x0000008f70707223 */ /* 0x000fe20000000091 */
[----:B------:R-:W-:Y:S02]  /*2e50*/  HADD2.F32 R104, -RZ, R48.H0_H0 ;  /* 0x20000030ff687230 */ /* 0x000fe40000004100 */
[----:B------:R-:W-:Y:S01]  /*2e60*/  FFMA R19, R19, R142, R144 ;  /* 0x0000008e13137223 */ /* 0x000fe20000000090 */
[----:B------:R-:W-:Y:S02]  /*2e70*/  HADD2.F32 R105, -RZ, R46.H0_H0 ;  /* 0x2000002eff697230 */ /* 0x000fe40000004100 */
[----:B------:R-:W-:Y:S01]  /*2e80*/  @P2 FADD R103, R103, 1 ;  /* 0x3f80000067672421 */ /* 0x000fe20000000000 */
[----:B------:R-:W-:-:S02]  /*2e90*/  HADD2.F32 R143, -RZ, R78.H1_H1 ;  /* 0x3000004eff8f7230 */ /* 0x000fc40000004100 */
[----:B------:R-:W-:Y:S01]  /*2ea0*/  FFMA R9, R9, R102, R104 ;  /* 0x0000006609097223 */ /* 0x000fe20000000068 */
[--C-:B------:R-:W-:Y:S02]  /*2eb0*/  HADD2.F32 R142, -RZ, R77.reuse.H1_H1 ;  /* 0x3000004dff8e7230 */ /* 0x100fe40000004100 */
[----:B------:R-:W-:Y:S01]  /*2ec0*/  FFMA R18, R18, R103, R105 ;  /* 0x0000006712127223 */ /* 0x000fe20000000069 */
[----:B------:R-:W-:Y:S02]  /*2ed0*/  HADD2.F32 R145, -RZ, R46.H1_H1 ;  /* 0x3000002eff917230 */ /* 0x000fe40000004100 */
[----:B------:R-:W-:Y:S01]  /*2ee0*/  @P2 FADD R143, R143, 1 ;  /* 0x3f8000008f8f2421 */ /* 0x000fe20000000000 */
[----:B------:R-:W-:Y:S02]  /*2ef0*/  HADD2.F32 R102, -RZ, R77.H0_H0 ;  /* 0x2000004dff667230 */ /* 0x000fe40000004100 */
[----:B------:R-:W-:Y:S01]  /*2f00*/  @P2 FADD R142, R142, 1 ;  /* 0x3f8000008e8e2421 */ /* 0x000fe20000000000 */
[----:B------:R-:W-:-:S02]  /*2f10*/  HADD2.F32 R147, -RZ, R75.H0_H0 ;  /* 0x2000004bff937230 */ /* 0x000fc40000004100 */
[----:B------:R-:W-:Y:S01]  /*2f20*/  FFMA R86, R86, R143, R145 ;  /* 0x0000008f56567223 */ /* 0x000fe20000000091 */
[--C-:B------:R-:W-:Y:S02]  /*2f30*/  HADD2.F32 R144, -RZ, R45.reuse.H1_H1 ;  /* 0x3000002dff907230 */ /* 0x100fe40000004100 */
[----:B------:R-:W-:Y:S01]  /*2f40*/  @P2 FADD R102, R102, 1 ;  /* 0x3f80000066662421 */ /* 0x000fe20000000000 */
[----:B------:R-:W-:Y:S02]  /*2f50*/  HADD2.F32 R103, -RZ, R76.H0_H0 ;  /* 0x2000004cff677230 */ /* 0x000fe40000004100 */
[----:B------:R-:W-:Y:S01]  /*2f60*/  @P2 FADD R147, R147, 1 ;  /* 0x3f80000093932421 */ /* 0x000fe20000000000 */
[----:B------:R-:W-:Y:S02]  /*2f70*/  HADD2.F32 R104, -RZ, R45.H0_H0 ;  /* 0x2000002dff687230 */ /* 0x000fe40000004100 */
[----:B------:R-:W-:Y:S01]  /*2f80*/  FFMA R85, R85, R142, R144 ;  /* 0x0000008e55557223 */ /* 0x000fe20000000090 */
[----:B------:R-:W-:-:S02]  /*2f90*/  HADD2.F32 R149, -RZ, R43.H0_H0 ;  /* 0x2000002bff957230 */ /* 0x000fc40000004100 */
[----:B------:R-:W-:Y:S01]  /*2fa0*/  @P2 FADD R103, R103, 1 ;  /* 0x3f80000067672421 */ /* 0x000fe20000000000 */
        /* <DEDUP_REMOVED lines=17> */
[----:B------:R-:W-:Y:S01]  /*30c0*/  @P2 FADD R105, R105, 1 ;  /* 0x3f80000069692421 */ /* 0x000fe20000000000 */
[----:B------:R-:W-:Y:S02]  /*30d0*/  HADD2.F32 R142, -RZ, R72.H1_H1 ;  /* 0x30000048ff8e7230 */ /* 0x000fe40000004100 */
[----:B------:R-:W-:Y:S01]  /*30e0*/  FFMA R103, R89, R90, R104 ;  /* 0x0000005a59677223 */ /* 0x000fe20000000068 */
[----:B------:R-:W-:Y:S02]  /*30f0*/  HADD2.F32 R144, -RZ, R40.H1_H1 ;  /* 0x30000028ff907230 */ /* 0x000fe40000004100 */
[----:B------:R-:W-:Y:S01]  /*3100*/  FFMA R104, R88, R105, R143 ;  /* 0x0000006958687223 */ /* 0x000fe2000000008f */
[----:B------:R-:W-:-:S02]  /*3110*/  HADD2.F32 R88, -RZ, R72.H0_H0 ;  /* 0x20000048ff587230 */ /* 0x000fc40000004100 */
[----:B------:R-:W-:Y:S01]  /*3120*/  @P2 FADD R142, R142, 1 ;  /* 0x3f8000008e8e2421 */ /* 0x000fe20000000000 */
[----:B------:R-:W-:Y:S02]  /*3130*/  HADD2.F32 R90, -RZ, R40.H0_H0 ;  /* 0x20000028ff5a7230 */ /* 0x000fe40000004100 */
[----:B------:R-:W-:Y:S02]  /*3140*/  HADD2.F32 R145, -RZ, R73.H1_H1 ;  /* 0x30000049ff917230 */ /* 0x000fe40000004100 */
[----:B------:R-:W-:Y:S01]  /*3150*/  @P2 FADD R88, R88, 1 ;  /* 0x3f80000058582421 */ /* 0x000fe20000000000 */
[----:B------:R-:W-:Y:S01]  /*3160*/  FFMA R113, R113, R142, R144 ;  /* 0x0000008e71717223 */ /* 0x000fe20000000090 */
[--C-:B------:R-:W-:Y:S02]  /*3170*/  HADD2.F32 R142, -RZ, R70.reuse.H1_H1 ;  /* 0x30000046ff8e7230 */ /* 0x100fe40000004100 */
[----:B------:R-:W-:Y:S01]  /*3180*/  FFMA R105, R87, R88, R90 ;  /* 0x0000005857697223 */ /* 0x000fe2000000005a */
[----:B------:R-:W-:-:S02]  /*3190*/  HADD2.F32 R88, -RZ, R70.H0_H0 ;  /* 0x20000046ff587230 */ /* 0x000fc40000004100 */
[----:B------:R-:W-:Y:S01]  /*31a0*/  @P2 FADD R145, R145, 1 ;  /* 0x3f80000091912421 */ /* 0x000fe20000000000 */
[--C-:B------:R-:W-:Y:S02]  /*31b0*/  HADD2.F32 R144, -RZ, R38.reuse.H1_H1 ;  /* 0x30000026ff907230 */ /* 0x100fe40000004100 */
        /* <DEDUP_REMOVED lines=9> */
[----:B------:R-:W-:Y:S02]  /*3250*/  HADD2.F32 R90, -RZ, R68.H1_H1 ;  /* 0x30000044ff5a7230 */ /* 0x000fe40000004100 */
[----:B------:R-:W-:Y:S01]  /*3260*/  @P2 FADD R142, R142, 1 ;  /* 0x3f8000008e8e2421 */ /* 0x000fe20000000000 */
[----:B------:R-:W-:Y:S02]  /*3270*/  HADD2.F32 R147, -RZ, R41.H1_H1 ;  /* 0x30000029ff937230 */ /* 0x000fe40000004100 */
[----:B------:R-:W-:Y:S02]  /*3280*/  HADD2.F32 R144, -RZ, R36.H1_H1 ;  /* 0x30000024ff907230 */ /* 0x000fe40000004100 */
[----:B------:R-:W-:Y:S01]  /*3290*/  @P2 FADD R90, R90, 1 ;  /* 0x3f8000005a5a2421 */ /* 0x000fe20000000000 */
[----:B------:R-:W-:-:S02]  /*32a0*/  HADD2.F32 R143, -RZ, R39.H0_H0 ;  /* 0x20000027ff8f7230 */ /* 0x000fc40000004100 */
[----:B------:R-:W-:Y:S01]  /*32b0*/  FFMA R142, R91, R142, R88 ;  /* 0x0000008e5b8e7223 */ /* 0x000fe20000000058 */
[----:B------:R-:W-:Y:S02]  /*32c0*/  HADD2.F32 R88, -RZ, R65.H1_H1 ;  /* 0x30000041ff587230 */ /* 0x000fe40000004100 */
[----:B------:R-:W-:Y:S01]  /*32d0*/  FFMA R114, R114, R145, R147 ;  /* 0x0000009172727223 */ /* 0x000fe20000000093 */
[----:B------:R-:W-:Y:S02]  /*32e0*/  HADD2.F32 R87, -RZ, R69.H0_H0 ;  /* 0x20000045ff577230 */ /* 0x000fe40000004100 */
        /* <DEDUP_REMOVED lines=47> */
[----:B------:R-:W-:Y:S01]  /*35e0*/  HADD2.F32 R144, -RZ, R64.H1_H1 ;  /* 0x30000040ff907230 */ /* 0x000fe20000004100 */
[----:B------:R-:W0:Y:S01]  /*35f0*/  LDC.U8 R148, c[0x0][0x404] ;  /* 0x00010100ff947b82 */ /* 0x000e220000000000 */
[----:B------:R-:W-:Y:S02]  /*3600*/  HADD2.F32 R143, -RZ, R29.H1_H1 ;  /* 0x3000001dff8f7230 */ /* 0x000fe40000004100 */
[----:B------:R-:W-:Y:S01]  /*3610*/  @P2 FADD R91, R91, 1 ;  /* 0x3f8000005b5b2421 */ /* 0x000fe20000000000 */
[----:B------:R-:W-:Y:S01]  /*3620*/  FFMA R127, R127, R88, R90 ;  /* 0x000000587f7f7223 */ /* 0x000fe2000000005a */
[----:B------:R-:W-:Y:S01]  /*3630*/  FFMA R96, R96, R87, R89 ;  /* 0x0000005760607223 */ /* 0x000fe20000000059 */
[----:B------:R-:W-:-:S02]  /*3640*/  HADD2.F32 R88, -RZ, R60.H1_H1 ;  /* 0x3000003cff587230 */ /* 0x000fc40000004100 */
[----:B------:R-:W-:Y:S01]  /*3650*/  @P2 FADD R144, R144, 1 ;  /* 0x3f80000090902421 */ /* 0x000fe20000000000 */
[----:B------:R-:W-:Y:S02]  /*3660*/  HADD2.F32 R87, -RZ, R61.H0_H0 ;  /* 0x2000003dff577230 */ /* 0x000fe40000004100 */
[----:B------:R-:W-:Y:S01]  /*3670*/  FFMA R128, R128, R91, R143 ;  /* 0x0000005b80807223 */ /* 0x000fe2000000008f */
[----:B------:R-:W-:Y:S02]  /*3680*/  HADD2.F32 R146, -RZ, R32.H1_H1 ;  /* 0x30000020ff927230 */ /* 0x000fe40000004100 */
[----:B------:R-:W-:Y:S01]  /*3690*/  @P2 FADD R88, R88, 1 ;  /* 0x3f80000058582421 */ /* 0x000fe20000000000 */
[----:B------:R-:W-:Y:S02]  /*36a0*/  HADD2.F32 R90, -RZ, R28.H1_H1 ;  /* 0x3000001cff5a7230 */ /* 0x000fe40000004100 */
[----:B------:R-:W-:Y:S01]  /*36b0*/  @P2 FADD R87, R87, 1 ;  /* 0x3f80000057572421 */ /* 0x000fe20000000000 */
[----:B------:R-:W-:-:S02]  /*36c0*/  HADD2.F32 R91, -RZ, R59.H0_H0 ;  /* 0x2000003bff5b7230 */ /* 0x000fc40000004100 */
[----:B------:R-:W-:Y:S01]  /*36d0*/  FFMA R121, R121, R144, R146 ;  /* 0x0000009079797223 */ /* 0x000fe20000000092 */
[----:B------:R-:W-:Y:S02]  /*36e0*/  HADD2.F32 R89, -RZ, R29.H0_H0 ;  /* 0x2000001dff597230 */ /* 0x000fe40000004100 */
[----:B------:R-:W-:Y:S01]  /*36f0*/  FFMA R125, R125, R88, R90 ;  /* 0x000000587d7d7223 */ /* 0x000fe2000000005a */
[----:B------:R-:W-:Y:S02]  /*3700*/  HADD2.F32 R143, -RZ, R27.H0_H0 ;  /* 0x2000001bff8f7230 */ /* 0x000fe40000004100 */
[----:B------:R-:W-:Y:S01]  /*3710*/  @P2 FADD R91, R91, 1 ;  /* 0x3f8000005b5b2421 */ /* 0x000fe20000000000 */
[----:B------:R-:W-:Y:S02]  /*3720*/  HADD2.F32 R144, -RZ, R59.H1_H1 ;  /* 0x3000003bff907230 */ /* 0x000fe40000004100 */
[----:B------:R-:W-:Y:S01]  /*3730*/  FFMA R126, R126, R87, R89 ;  /* 0x000000577e7e7223 */ /* 0x000fe20000000059 */
[----:B------:R-:W-:-:S02]  /*3740*/  HADD2.F32 R88, -RZ, R58.H0_H0 ;  /* 0x2000003aff587230 */ /* 0x000fc40000004100 */
[----:B------:R-:W-:Y:S01]  /*3750*/  FFMA R106, R106, R91, R143 ;  /* 0x0000005b6a6a7223 */ /* 0x000fe2000000008f */
[----:B------:R-:W-:Y:S02]  /*3760*/  HADD2.F32 R87, -RZ, R60.H0_H0 ;  /* 0x2000003cff577230 */ /* 0x000fe40000004100 */
[----:B------:R-:W-:Y:S01]  /*3770*/  @P2 FADD R144, R144, 1 ;  /* 0x3f80000090902421 */ /* 0x000fe20000000000 */
[----:B------:R-:W-:Y:S02]  /*3780*/  HADD2.F32 R146, -RZ, R27.H1_H1 ;  /* 0x3000001bff927230 */ /* 0x000fe40000004100 */
        /* <DEDUP_REMOVED lines=9> */
[----:B------:R-:W-:Y:S02]  /*3820*/  HADD2.F32 R144, -RZ, R58.H1_H1 ;  /* 0x3000003aff907230 */ /* 0x000fe40000004100 */
[----:B------:R-:W-:Y:S01]  /*3830*/  FFMA R124, R124, R87, R89 ;  /* 0x000000577c7c7223 */ /* 0x000fe20000000059 */
[----:B------:R-:W-:Y:S01]  /*3840*/  HADD2.F32 R143, -RZ, R25.H1_H1 ;  /* 0x30000019ff8f7230 */ /* 0x000fe20000004100 */
[----:B0-----:R-:W-:Y:S01]  /*3850*/  ISETP.NE.AND P1, PT, R148, RZ, PT ;  /* 0x000000ff9400720c */ /* 0x001fe20003f25270 */
[----:B------:R-:W-:-:S02]  /*3860*/  HADD2.F32 R88, -RZ, R56.H1_H1 ;  /* 0x30000038ff587230 */ /* 0x000fc40000004100 */
[----:B------:R-:W-:Y:S01]  /*3870*/  @P2 FADD R145, R145, 1 ;  /* 0x3f80000091912421 */ /* 0x000fe20000000000 */
[----:B------:R-:W-:Y:S02]  /*3880*/  HADD2.F32 R87, -RZ, R57.H0_H0 ;  /* 0x20000039ff577230 */ /* 0x000fe40000004100 */
[----:B------:R-:W-:Y:S01]  /*3890*/  @P2 FADD R144, R144, 1 ;  /* 0x3f80000090902421 */ /* 0x000fe20000000000 */
[----:B------:R-:W-:Y:S02]  /*38a0*/  HADD2.F32 R147, -RZ, R30.H1_H1 ;  /* 0x3000001eff937230 */ /* 0x000fe40000004100 */
        /* <DEDUP_REMOVED lines=8> */
[----:B------:R-:W-:Y:S01]  /*3930*/  FFMA R137, R137, R144, R146 ;  /* 0x0000009089897223 */ /* 0x000fe20000000092 */
[----:B------:R-:W-:Y:S01]  /*3940*/  HADD2.F32 R143, -RZ, R22.H0_H0 ;  /* 0x20000016ff8f7230 */ /* 0x000fe20000004100 */
[----:B------:R-:W0:Y:S01]  /*3950*/  LDC.64 R144, c[0x0][0x3c8] ;  /* 0x0000f200ff907b82 */ /* 0x000e220000000a00 */
[----:B------:R-:W-:Y:S01]  /*3960*/  @P2 FADD R91, R91, 1 ;  /* 0x3f8000005b5b2421 */ /* 0x000fe20000000000 */
[----:B------:R-:W-:Y:S01]  /*3970*/  FFMA R133, R133, R88, R90 ;  /* 0x0000005885857223 */ /* 0x000fe2000000005a */
[----:B------:R-:W-:Y:S01]  /*3980*/  FFMA R134, R134, R87, R89 ;  /* 0x0000005786867223 */ /* 0x000fe20000000059 */
[----:B------:R-:W-:-:S02]  /*3990*/  HADD2.F32 R88, -RZ, R53.H0_H0 ;  /* 0x20000035ff587230 */ /* 0x000fc40000004100 */
[----:B------:R-:W-:Y:S01]  /*39a0*/  FFMA R140, R140, R91, R143 ;  /* 0x0000005b8c8c7223 */ /* 0x000fe2000000008f */
[----:B------:R-:W-:Y:S02]  /*39b0*/  HADD2.F32 R87, -RZ, R56.H0_H0 ;  /* 0x20000038ff577230 */ /* 0x000fe40000004100 */
[-C--:B------:R-:W-:Y:S01]  /*39c0*/  @P1 FMUL R9, R9, R14.reuse ;  /* 0x0000000e09091220 */ /* 0x080fe20000400000 */
[----:B------:R-:W-:Y:S02]  /*39d0*/  HADD2.F32 R90, -RZ, R21.H0_H0 ;  /* 0x20000015ff5a7230 */ /* 0x000fe40000004100 */
[----:B------:R-:W-:Y:S01]  /*39e0*/  @P2 FADD R88, R88, 1 ;  /* 0x3f80000058582421 */ /* 0x000fe20000000000 */
[----:B------:R-:W-:Y:S02]  /*39f0*/  HADD2.F32 R91, -RZ, R52.H1_H1 ;  /* 0x30000034ff5b7230 */ /* 0x000fe40000004100 */
[----:B------:R-:W-:Y:S01]  /*3a00*/  @P1 FMUL R8, R8, R14 ;  /* 0x0000000e08081220 */ /* 0x000fe20000400000 */
[----:B------:R-:W-:-:S02]  /*3a10*/  HADD2.F32 R151, -RZ, R75.H1_H1 ;  /* 0x3000004bff977230 */ /* 0x000fc40000004100 */
[-C--:B------:R-:W-:Y:S01]  /*3a20*/  @P1 FMUL R0, R0, R14.reuse ;  /* 0x0000000e00001220 */ /* 0x080fe20000400000 */
[----:B------:R-:W-:Y:S02]  /*3a30*/  HADD2.F32 R89, -RZ, R24.H0_H0 ;  /* 0x20000018ff597230 */ /* 0x000fe40000004100 */
[----:B------:R-:W-:Y:S01]  /*3a40*/  @P1 FMUL R84, R84, R14 ;  /* 0x0000000e54541220 */ /* 0x000fe20000400000 */
[----:B------:R-:W-:Y:S01]  /*3a50*/  @P2 FADD R87, R87, 1 ;  /* 0x3f80000057572421 */ /* 0x000fe20000000000 */
[----:B------:R-:W-:Y:S02]  /*3a60*/  HADD2.F32 R147, -RZ, R54.H1_H1 ;  /* 0x30000036ff937230 */ /* 0x000fe40000004100 */
[----:B------:R-:W-:Y:S01]  /*3a70*/  @P2 FADD R91, R91, 1 ;  /* 0x3f8000005b5b2421 */ /* 0x000fe20000000000 */
[----:B------:R-:W-:Y:S02]  /*3a80*/  HADD2.F32 R143, -RZ, R20.H1_H1 ;  /* 0x30000014ff8f7230 */ /* 0x000fe40000004100 */
[----:B------:R-:W-:Y:S01]  /*3a90*/  FFMA R139, R139, R88, R90 ;  /* 0x000000588b8b7223 */ /* 0x000fe2000000005a */
[----:B------:R-:W-:-:S02]  /*3aa0*/  HADD2.F32 R153, -RZ, R43.H1_H1 ;  /* 0x3000002bff997230 */ /* 0x000fc40000004100 */
[-C--:B------:R-:W-:Y:S01]  /*3ab0*/  @P1 FMUL R3, R3, R14.reuse ;  /* 0x0000000e03031220 */ /* 0x080fe20000400000 */
[----:B------:R-:W-:Y:S02]  /*3ac0*/  HADD2.F32 R152, -RZ, R63.H1_H1 ;  /* 0x3000003fff987230 */ /* 0x000fe40000004100 */
[-C--:B------:R-:W-:Y:S01]  /*3ad0*/  @P1 FMUL R2, R2, R14.reuse ;  /* 0x0000000e02021220 */ /* 0x080fe20000400000 */
[-C--:B------:R-:W-:Y:S01]  /*3ae0*/  @P1 FMUL R18, R18, R14.reuse ;  /* 0x0000000e12121220 */ /* 0x080fe20000400000 */
[----:B------:R-:W-:Y:S01]  /*3af0*/  @P1 FMUL R86, R86, R14 ;  /* 0x0000000e56561220 */ /* 0x000fe20000400000 */
[----:B------:R-:W-:Y:S01]  /*3b00*/  @P2 FADD R151, R151, 1 ;  /* 0x3f80000097972421 */ /* 0x000fe20000000000 */
[----:B------:R-:W-:Y:S01]  /*3b10*/  FFMA R132, R132, R87, R89 ;  /* 0x0000005784847223 */ /* 0x000fe20000000059 */
[----:B------:R-:W-:Y:S01]  /*3b20*/  F2FP.F16.F32.PACK_AB R88, R8, R9 ;  /* 0x000000090858723e */ /* 0x000fe200000000ff */
[----:B------:R-:W-:Y:S01]  /*3b30*/  HADD2.F32 R146, -RZ, R53.H1_H1 ;  /* 0x30000035ff927230 */ /* 0x000fe20000004100 */
[----:B------:R-:W-:Y:S01]  /*3b40*/  F2FP.F16.F32.PACK_AB R84, R84, R0 ;  /* 0x000000005454723e */ /* 0x000fe200000000ff */
[----:B------:R-:W-:-:S02]  /*3b50*/  HADD2.F32 R87, -RZ, R52.H0_H0 ;  /* 0x20000034ff577230 */ /* 0x000fc40000004100 */
[----:B------:R-:W-:Y:S01]  /*3b60*/  @P2 FADD R147, R147, 1 ;  /* 0x3f80000093932421 */ /* 0x000fe20000000000 */
[--C-:B------:R-:W-:Y:S02]  /*3b70*/  HADD2.F32 R0, -RZ, R55.reuse.H0_H0 ;  /* 0x20000037ff007230 */ /* 0x100fe40000004100 */
[----:B------:R-:W-:Y:S01]  /*3b80*/  FFMA R108, R108, R91, R143 ;  /* 0x0000005b6c6c7223 */ /* 0x000fe2000000008f */
[----:B------:R-:W-:Y:S02]  /*3b90*/  HADD2.F32 R8, -RZ, R55.H1_H1 ;  /* 0x30000037ff087230 */ /* 0x000fe40000004100 */
[----:B------:R-:W-:Y:S01]  /*3ba0*/  FFMA R116, R116, R151, R153 ;  /* 0x0000009774747223 */ /* 0x000fe20000000099 */
[----:B------:R-:W-:Y:S02]  /*3bb0*/  HADD2.F32 R149, -RZ, R22.H1_H1 ;  /* 0x30000016ff957230 */ /* 0x000fe40000004100 */
[----:B------:R-:W-:Y:S01]  /*3bc0*/  @P2 FADD R152, R152, 1 ;  /* 0x3f80000098982421 */ /* 0x000fe20000000000 */
[----:B------:R-:W-:Y:S01]  /*3bd0*/  HADD2.F32 R154, -RZ, R31.H1_H1 ;  /* 0x3000001fff9a7230 */ /* 0x000fe20000004100 */
[----:B------:R-:W-:Y:S01]  /*3be0*/  F2FP.F16.F32.PACK_AB R91, R2, R3 ;  /* 0x00000003025b723e */ /* 0x000fe200000000ff */
[----:B------:R-:W-:Y:S01]  /*3bf0*/  HADD2.F32 R148, -RZ, R21.H1_H1 ;  /* 0x30000015ff947230 */ /* 0x000fe20000004100 */
[----:B------:R-:W-:Y:S01]  /*3c00*/  F2FP.F16.F32.PACK_AB R86, R86, R18 ;  /* 0x000000125656723e */ /* 0x000fe200000000ff */
[----:B------:R-:W-:-:S02]  /*3c10*/  HADD2.F32 R89, -RZ, R20.H0_H0 ;  /* 0x20000014ff597230 */ /* 0x000fc40000004100 */
[----:B------:R-:W-:Y:S01]  /*3c20*/  @P2 FADD R146, R146, 1 ;  /* 0x3f80000092922421 */ /* 0x000fe20000000000 */
[--C-:B------:R-:W-:Y:S02]  /*3c30*/  HADD2.F32 R2, -RZ, R23.reuse.H0_H0 ;  /* 0x20000017ff027230 */ /* 0x100fe40000004100 */
[----:B------:R-:W-:Y:S01]  /*3c40*/  @P2 FADD R87, R87, 1 ;  /* 0x3f80000057572421 */ /* 0x000fe20000000000 */
[----:B------:R-:W-:Y:S02]  /*3c50*/  HADD2.F32 R18, -RZ, R23.H1_H1 ;  /* 0x30000017ff127230 */ /* 0x000fe40000004100 */
[----:B------:R-:W-:Y:S01]  /*3c60*/  @P2 FADD R0, R0, 1 ;  /* 0x3f80000000002421 */ /* 0x000fe20000000000 */
[----:B------:R-:W-:Y:S01]  /*3c70*/  @P2 FADD R8, R8, 1 ;  /* 0x3f80000008082421 */ /* 0x000fe20000000000 */
[----:B------:R-:W-:Y:S01]  /*3c80*/  FFMA R110, R110, R147, R149 ;  /* 0x000000936e6e7223 */ /* 0x000fe20000000095 */
[-C--:B------:R-:W-:Y:S01]  /*3c90*/  @P1 FMUL R5, R5, R14.reuse ;  /* 0x0000000e05051220 */ /* 0x080fe20000400000 */
[-C--:B------:R-:W-:Y:S01]  /*3ca0*/  @P1 FMUL R4, R4, R14.reuse ;  /* 0x0000000e04041220 */ /* 0x080fe20000400000 */
[-C--:B------:R-:W-:Y:S01]  /*3cb0*/  @P1 FMUL R7, R7, R14.reuse ;  /* 0x0000000e07071220 */ /* 0x080fe20000400000 */
[----:B------:R-:W-:Y:S01]  /*3cc0*/  @P1 FMUL R6, R6, R14 ;  /* 0x0000000e06061220 */ /* 0x000fe20000400000 */
[----:B------:R-:W-:Y:S01]  /*3cd0*/  FFMA R131, R131, R152, R154 ;  /* 0x0000009883837223 */ /* 0x000fe2000000009a */
        /* <DEDUP_REMOVED lines=13> */
[----:B------:R-:W-:Y:S01]  /*3db0*/  F2FP.F16.F32.PACK_AB R90, R4, R5 ;  /* 0x00000005045a723e */ /* 0x000fe200000000ff */
[-C--:B------:R-:W-:Y:S01]  /*3dc0*/  @P1 FMUL R129, R129, R14.reuse ;  /* 0x0000000e81811220 */ /* 0x080fe20000400000 */
[----:B------:R-:W-:Y:S01]  /*3dd0*/  F2FP.F16.F32.PACK_AB R89, R6, R7 ;  /* 0x000000070659723e */ /* 0x000fe200000000ff */
[----:B------:R-:W-:Y:S01]  /*3de0*/  @P1 FMUL R131, R131, R14 ;  /* 0x0000000e83831220 */ /* 0x000fe20000400000 */
        /* <DEDUP_REMOVED lines=53> */
[----:B------:R-:W-:Y:S02]  /*4140*/  F2FP.F16.F32.PACK_AB R107, R107, R106 ;  /* 0x0000006a6b6b723e */ /* 0x000fe400000000ff */
[----:B------:R-:W-:Y:S02]  /*4150*/  F2FP.F16.F32.PACK_AB R87, R112, R19 ;  /* 0x000000137057723e */ /* 0x000fe400000000ff */
[----:B------:R-:W-:Y:S02]  /*4160*/  F2FP.F16.F32.PACK_AB R85, R85, R15 ;  /* 0x0000000f5555723e */ /* 0x000fe400000000ff */
        /* <DEDUP_REMOVED lines=19> */
[----:B------:R-:W-:-:S05]  /*42a0*/  F2FP.F16.F32.PACK_AB R111, R8, R141 ;  /* 0x0000008d086f723e */ /* 0x000fca00000000ff */
[----:B------:R1:W-:Y:S01]  /*42b0*/  STG.E.128 desc[UR8][R144.64+0xe000], R108 ;  /* 0x00e0006c90007986 */ /* 0x0003e2000c101d08 */
[----:B------:R-:W-:Y:S05]  /*42c0*/  BRA `(.L_x_6540) ;  /* 0x0000002000d07947 */ /* 0x000fea0003800000 */
.L_x_6539:
        /* <DEDUP_REMOVED lines=275> */
[----:B------:R-:W-:Y:S02]  /*5400*/  HADD2.F32 R145, -RZ, R37.H1_H1 ;  /* 0x30000025ff917230 */ /* 0x000fe40000004100 */
[----:B------:R-:W-:Y:S01]  /*5410*/  @P2 FADD R143, R143, 1 ;  /* 0x3f8000008f8f2421 */ /* 0x000fe20000000000 */
        /* <DEDUP_REMOVED lines=34> */
[----:B------:R-:W-:Y:S02]  /*5640*/  HADD2.F32 R102, -RZ, R56.H1_H1 ;  /* 0x30000038ff667230 */ /* 0x000fe40000004100 */
[----:B------:R-:W-:Y:S01]  /*5650*/  @P2 FADD R103, R103, 1 ;  /* 0x3f80000067672421 */ /* 0x000fe20000000000 */
[----:B------:R-:W-:-:S02]  /*5660*/  HADD2.F32 R105, -RZ, R27.H0_H0 ;  /* 0x2000001bff697230 */ /* 0x000fc40000004100 */
[----:B------:R-:W-:Y:S01]  /*5670*/  FFMA R98, R98, R143, R145 ;  /* 0x0000008f62627223 */ /* 0x000fe20000000091 */
[----:B------:R-:W-:Y:S02]  /*5680*/  HADD2.F32 R104, -RZ, R24.H1_H1 ;  /* 0x30000018ff687230 */ /* 0x000fe40000004100 */
[----:B------:R-:W-:Y:S01]  /*5690*/  FFMA R129, R129, R142, R144 ;  /* 0x0000008e81817223 */ /* 0x000fe20000000090 */
[----:B------:R-:W-:Y:S02]  /*56a0*/  HADD2.F32 R143, -RZ, R61.H0_H0 ;  /* 0x2000003dff8f7230 */ /* 0x000fe40000004100 */
[----:B------:R-:W-:Y:S01]  /*56b0*/  @P2 FADD R102, R102, 1 ;  /* 0x3f80000066662421 */ /* 0x000fe20000000000 */
[----:B------:R-:W-:Y:S02]  /*56c0*/  HADD2.F32 R142, -RZ, R58.H1_H1 ;  /* 0x3000003aff8e7230 */ /* 0x000fe40000004100 */
[----:B------:R-:W-:Y:S01]  /*56d0*/  FFMA R106, R106, R103, R105 ;  /* 0x000000676a6a7223 */ /* 0x000fe20000000069 */
[----:B------:R-:W-:-:S02]  /*56e0*/  HADD2.F32 R103, -RZ, R52.H0_H0 ;  /* 0x20000034ff677230 */ /* 0x000fc40000004100 */
[----:B------:R-:W-:Y:S01]  /*56f0*/  FFMA R133, R133, R102, R104 ;  /* 0x0000006685857223 */ /* 0x000fe20000000068 */
[----:B------:R-:W-:Y:S02]  /*5700*/  HADD2.F32 R147, -RZ, R79.H1_H1 ;  /* 0x3000004fff937230 */ /* 0x000fe40000004100 */
[----:B------:R-:W-:Y:S01]  /*5710*/  @P2 FADD R143, R143, 1 ;  /* 0x3f8000008f8f2421 */ /* 0x000fe20000000000 */
[----:B------:R-:W-:Y:S01]  /*5720*/  HADD2.F32 R145, -RZ, R29.H0_H0 ;  /* 0x2000001dff917230 */ /* 0x000fe20000004100 */
[----:B------:R-:W-:Y:S01]  /*5730*/  FMNMX3 R12, R12, |R7|, |R6|, !PT ;  /* 0x400000070c0c7276 */ /* 0x000fe20007800406 */
        /* <DEDUP_REMOVED lines=8> */
[----:B------:R-:W-:Y:S01]  /*57c0*/  HADD2.F32 R104, -RZ, R26.H0_H0 ;  /* 0x2000001aff687230 */ /* 0x000fe20000004100 */
[----:B------:R-:W-:Y:S01]  /*57d0*/  FMNMX3 R12, R12, |R5|, |R4|, !PT ;  /* 0x400000050c0c7276 */ /* 0x000fe20007800404 */
[----:B------:R-:W-:Y:S02]  /*57e0*/  HADD2.F32 R143, -RZ, R57.H0_H0 ;  /* 0x20000039ff8f7230 */ /* 0x000fe40000004100 */
[----:B------:R-:W-:Y:S01]  /*57f0*/  @P2 FADD R102, R102, 1 ;  /* 0x3f80000066662421 */ /* 0x000fe20000000000 */
[----:B------:R-:W-:Y:S01]  /*5800*/  FFMA R137, R137, R142, R144 ;  /* 0x0000008e89897223 */ /* 0x000fe20000000090 */
[----:B------:R-:W-:Y:S01]  /*5810*/  FFMA R138, R138, R103, R105 ;  /* 0x000000678a8a7223 */ /* 0x000fe20000000069 */
[----:B------:R-:W0:Y:S01]  /*5820*/  LDC.U8 R142, c[0x0][0x404] ;  /* 0x00010100ff8e7b82 */ /* 0x000e220000000000 */
[----:B------:R-:W-:Y:S01]  /*5830*/  FFMA R112, R112, R147, R149 ;  /* 0x0000009370707223 */ /* 0x000fe20000000095 */
[----:B------:R-:W-:Y:S01]  /*5840*/  FMNMX3 R103, R12, |R3|, |R2|, !PT ;  /* 0x400000030c677276 */ /* 0x000fe20007800402 */
[----:B------:R-:W-:-:S02]  /*5850*/  HADD2.F32 R147, -RZ, R61.H1_H1 ;  /* 0x3000003dff937230 */ /* 0x000fc40000004100 */
[----:B------:R-:W-:Y:S01]  /*5860*/  FFMA R135, R135, R102, R104 ;  /* 0x0000006687877223 */ /* 0x000fe20000000068 */
[----:B------:R-:W-:Y:S02]  /*5870*/  HADD2.F32 R145, -RZ, R25.H0_H0 ;  /* 0x20000019ff917230 */ /* 0x000fe40000004100 */
[----:B------:R-:W-:Y:S01]  /*5880*/  @P2 FADD R143, R143, 1 ;  /* 0x3f8000008f8f2421 */ /* 0x000fe20000000000 */
[----:B------:R-:W-:Y:S01]  /*5890*/  HADD2.F32 R146, -RZ, R65.H1_H1 ;  /* 0x30000041ff927230 */ /* 0x000fe20000004100 */
[----:B------:R-:W-:Y:S01]  /*58a0*/  FMNMX3 R12, R103, |R0|, |R84|, !PT ;  /* 0x40000000670c7276 */ /* 0x000fe20007800454 */
[----:B------:R-:W-:Y:S02]  /*58b0*/  HADD2.F32 R102, -RZ, R53.H0_H0 ;  /* 0x20000035ff667230 */ /* 0x000fe40000004100 */
[----:B------:R-:W-:Y:S01]  /*58c0*/  @P2 FADD R147, R147, 1 ;  /* 0x3f80000093932421 */ /* 0x000fe20000000000 */
[----:B------:R-:W-:Y:S02]  /*58d0*/  HADD2.F32 R149, -RZ, R29.H1_H1 ;  /* 0x3000001dff957230 */ /* 0x000fe40000004100 */
        /* <DEDUP_REMOVED lines=8> */
[----:B------:R-:W-:Y:S01]  /*5960*/  FFMA R97, R97, R146, R148 ;  /* 0x0000009261617223 */ /* 0x000fe20000000094 */
[----:B------:R-:W-:Y:S02]  /*5970*/  HADD2.F32 R147, -RZ, R57.H1_H1 ;  /* 0x30000039ff937230 */ /* 0x000fe40000004100 */
[----:B------:R-:W-:Y:S01]  /*5980*/  FFMA R139, R139, R102, R104 ;  /* 0x000000668b8b7223 */ /* 0x000fe20000000068 */
[----:B------:R-:W-:-:S02]  /*5990*/  HADD2.F32 R145, -RZ, R20.H1_H1 ;  /* 0x30000014ff917230 */ /* 0x000fc40000004100 */
[----:B------:R-:W-:Y:S01]  /*59a0*/  @P2 FADD R143, R143, 1 ;  /* 0x3f8000008f8f2421 */ /* 0x000fe20000000000 */
[----:B------:R-:W-:Y:S01]  /*59b0*/  HADD2.F32 R146, -RZ, R63.H1_H1 ;  /* 0x3000003fff927230 */ /* 0x000fe20000004100 */
[----:B------:R-:W-:Y:S01]  /*59c0*/  FMNMX3 R103, R103, |R18|, |R86|, !PT ;  /* 0x4000001267677276 */ /* 0x000fe20007800456 */
[----:B------:R-:W-:Y:S02]  /*59d0*/  HADD2.F32 R102, -RZ, R53.H1_H1 ;  /* 0x30000035ff667230 */ /* 0x000fe40000004100 */
[----:B------:R-:W-:Y:S01]  /*59e0*/  @P2 FADD R147, R147, 1 ;  /* 0x3f80000093932421 */ /* 0x000fe20000000000 */
[----:B------:R-:W-:Y:S02]  /*59f0*/  HADD2.F32 R149, -RZ, R25.H1_H1 ;  /* 0x30000019ff957230 */ /* 0x000fe40000004100 */
[----:B------:R-:W-:Y:S01]  /*5a00*/  FFMA R108, R108, R143, R145 ;  /* 0x0000008f6c6c7223 */ /* 0x000fe20000000091 */
[----:B------:R-:W-:Y:S01]  /*5a10*/  HADD2.F32 R148, -RZ, R31.H1_H1 ;  /* 0x3000001fff947230 */ /* 0x000fe20000004100 */
[----:B------:R-:W-:Y:S01]  /*5a20*/  FMNMX3 R12, R103, |R19|, |R112|, !PT ;  /* 0x40000013670c7276 */ /* 0x000fe20007800470 */
[----:B------:R-:W-:-:S02]  /*5a30*/  HADD2.F32 R104, -RZ, R21.H1_H1 ;  /* 0x30000015ff687230 */ /* 0x000fc40000004100 */
[----:B------:R-:W-:Y:S01]  /*5a40*/  @P2 FADD R146, R146, 1 ;  /* 0x3f80000092922421 */ /* 0x000fe20000000000 */
[----:B------:R-:W-:Y:S02]  /*5a50*/  HADD2.F32 R145, -RZ, R54.H1_H1 ;  /* 0x30000036ff917230 */ /* 0x000fe40000004100 */
[----:B------:R-:W-:Y:S01]  /*5a60*/  @P2 FADD R102, R102, 1 ;  /* 0x3f80000066662421 */ /* 0x000fe20000000000 */
[----:B------:R-:W-:Y:S01]  /*5a70*/  FFMA R136, R136, R147, R149 ;  /* 0x0000009388887223 */ /* 0x000fe20000000095 */
[----:B------:R-:W-:Y:S01]  /*5a80*/  FMNMX3 R103, R12, |R87|, |R113|, !PT ;  /* 0x400000570c677276 */ /* 0x000fe20007800471 */
[----:B------:R-:W-:Y:S01]  /*5a90*/  FFMA R131, R131, R146, R148 ;  /* 0x0000009283837223 */ /* 0x000fe20000000094 */
[----:B------:R-:W-:Y:S02]  /*5aa0*/  HADD2.F32 R147, -RZ, R22.H1_H1 ;  /* 0x30000016ff937230 */ /* 0x000fe40000004100 */
[----:B------:R-:W-:Y:S01]  /*5ab0*/  FFMA R109, R109, R102, R104 ;  /* 0x000000666d6d7223 */ /* 0x000fe20000000068 */
[----:B------:R-:W-:-:S02]  /*5ac0*/  HADD2.F32 R146, -RZ, R59.H1_H1 ;  /* 0x3000003bff927230 */ /* 0x000fc40000004100 */
[----:B------:R-:W-:Y:S01]  /*5ad0*/  @P2 FADD R145, R145, 1 ;  /* 0x3f80000091912421 */ /* 0x000fe20000000000 */
[----:B------:R-:W-:Y:S01]  /*5ae0*/  FMUL R102, R9, R14 ;  /* 0x0000000e09667220 */ /* 0x000fe20000400000 */
[----:B0-----:R-:W-:Y:S01]  /*5af0*/  ISETP.NE.AND P1, PT, R142, RZ, PT ;  /* 0x000000ff8e00720c */ /* 0x001fe20003f25270 */
[----:B------:R-:W-:Y:S01]  /*5b00*/  HADD2.F32 R105, -RZ, R54.H0_H0 ;  /* 0x20000036ff697230 */ /* 0x000fe20000004100 */
[----:B------:R-:W-:Y:S01]  /*5b10*/  FMNMX3 R12, R103, |R88|, |R114|, !PT ;  /* 0x40000058670c7276 */ /* 0x000fe20007800472 */
[----:B------:R-:W-:Y:S02]  /*5b20*/  HADD2.F32 R148, -RZ, R27.H1_H1 ;  /* 0x3000001bff947230 */ /* 0x000fe40000004100 */
[----:B------:R-:W-:Y:S01]  /*5b30*/  FFMA R110, R110, R145, R147 ;  /* 0x000000916e6e7223 */ /* 0x000fe20000000093 */
[----:B------:R-:W-:Y:S01]  /*5b40*/  @P2 FADD R146, R146, 1 ;  /* 0x3f80000092922421 */ /* 0x000fe20000000000 */
[----:B------:R-:W-:Y:S01]  /*5b50*/  FSEL R147, R9, R102, !P1 ;  /* 0x0000006609937208 */ /* 0x000fe20004800000 */
[----:B------:R-:W-:Y:S01]  /*5b60*/  HADD2.F32 R143, -RZ, R22.H0_H0 ;  /* 0x20000016ff8f7230 */ /* 0x000fe20000004100 */
[----:B------:R-:W-:Y:S01]  /*5b70*/  FMNMX3 R9, R12, |R89|, |R115|, !PT ;  /* 0x400000590c097276 */ /* 0x000fe20007800473 */
[----:B------:R-:W-:-:S02]  /*5b80*/  HADD2.F32 R144, -RZ, R55.H1_H1 ;  /* 0x30000037ff907230 */ /* 0x000fc40000004100 */
[----:B------:R-:W-:Y:S01]  /*5b90*/  @P2 FADD R105, R105, 1 ;  /* 0x3f80000069692421 */ /* 0x000fe20000000000 */
[----:B------:R-:W-:Y:S01]  /*5ba0*/  FMUL R102, R5, R14 ;  /* 0x0000000e05667220 */ /* 0x000fe20000400000 */
[----:B------:R-:W-:Y:S01]  /*5bb0*/  FFMA R107, R107, R146, R148 ;  /* 0x000000926b6b7223 */ /* 0x000fe20000000094 */
[----:B------:R-:W-:Y:S01]  /*5bc0*/  HADD2.F32 R148, -RZ, R23.H1_H1 ;  /* 0x30000017ff947230 */ /* 0x000fe20000004100 */
[----:B------:R-:W-:Y:S01]  /*5bd0*/  FMNMX3 R12, R9, |R90|, |R116|, !PT ;  /* 0x4000005a090c7276 */ /* 0x000fe20007800474 */
[----:B------:R-:W-:Y:S01]  /*5be0*/  FFMA R140, R140, R105, R143 ;  /* 0x000000698c8c7223 */ /* 0x000fe2000000008f */
[----:B------:R-:W-:Y:S01]  /*5bf0*/  @P2 FADD R144, R144, 1 ;  /* 0x3f80000090902421 */ /* 0x000fe20000000000 */
[----:B------:R-:W-:Y:S01]  /*5c00*/  FMUL R143, R0, R14 ;  /* 0x0000000e008f7220 */ /* 0x000fe20000400000 */
[----:B------:R-:W-:Y:S01]  /*5c10*/  FSEL R145, R5, R102, !P1 ;  /* 0x0000006605917208 */ /* 0x000fe20004800000 */
[----:B------:R-:W-:Y:S01]  /*5c20*/  HADD2.F32 R104, -RZ, R55.H0_H0 ;  /* 0x20000037ff687230 */ /* 0x000fe20000004100 */
[----:B------:R-:W-:Y:S01]  /*5c30*/  FMNMX3 R5, R12, |R91|, |R117|, !PT ;  /* 0x4000005b0c057276 */ /* 0x000fe20007800475 */
[----:B------:R-:W-:Y:S01]  /*5c40*/  FFMA R111, R111, R144, R148 ;  /* 0x000000906f6f7223 */ /* 0x000fe20000000094 */
[----:B------:R-:W-:Y:S01]  /*5c50*/  FMUL R144, R3, R14 ;  /* 0x0000000e03907220 */ /* 0x000fe20000400000 */
[----:B------:R-:W-:Y:S01]  /*5c60*/  FSEL R143, R0, R143, !P1 ;  /* 0x0000008f008f7208 */ /* 0x000fe20004800000 */
[----:B------:R-:W-:Y:S01]  /*5c70*/  HADD2.F32 R142, -RZ, R23.H0_H0 ;  /* 0x20000017ff8e7230 */ /* 0x000fe20000004100 */
[----:B------:R-:W-:Y:S01]  /*5c80*/  FMNMX3 R0, R5, |R92|, |R118|, !PT ;  /* 0x4000005c05007276 */ /* 0x000fe20007800476 */
[----:B------:R-:W-:Y:S01]  /*5c90*/  @P2 FADD R104, R104, 1 ;  /* 0x3f80000068682421 */ /* 0x000fe20000000000 */
[----:B------:R-:W-:Y:S01]  /*5ca0*/  FSEL R144, R3, R144, !P1 ;  /* 0x0000009003907208 */ /* 0x000fe20004800000 */
[----:B------:R-:W-:Y:S01]  /*5cb0*/  FMUL R105, R18, R14 ;  /* 0x0000000e12697220 */ /* 0x000fe20000400000 */
[----:B------:R-:W-:Y:S01]  /*5cc0*/  FMNMX3 R3, R0, |R93|, |R119|, !PT ;  /* 0x4000005d00037276 */ /* 0x000fe20007800477 */
[----:B------:R-:W-:Y:S01]  /*5cd0*/  FFMA R141, R141, R104, R142 ;  /* 0x000000688d8d7223 */ /* 0x000fe2000000008e */
[-C--:B------:R-:W-:Y:S01]  /*5ce0*/  FMUL R142, R15, R14.reuse ;  /* 0x0000000e0f8e7220 */ /* 0x080fe20000400000 */
[----:B------:R-:W-:Y:S01]  /*5cf0*/  FMUL R12, R87, R14 ;  /* 0x0000000e570c7220 */ /* 0x000fe20000400000 */
[----:B------:R-:W-:Y:S01]  /*5d00*/  FMNMX3 R0, R3, |R94|, |R120|, !PT ;  /* 0x4000005e03007276 */ /* 0x000fe20007800478 */
[-C--:B------:R-:W-:Y:S01]  /*5d10*/  FMUL R5, R88, R14.reuse ;  /* 0x0000000e58057220 */ /* 0x080fe20000400000 */
[----:B------:R-:W-:Y:S01]  /*5d20*/  FSEL R105, R18, R105, !P1 ;  /* 0x0000006912697208 */ /* 0x000fe20004800000 */
[-C--:B------:R-:W-:Y:S01]  /*5d30*/  FMUL R18, R91, R14.reuse ;  /* 0x0000000e5b127220 */ /* 0x080fe20000400000 */
[----:B------:R-:W-:Y:S01]  /*5d40*/  FMNMX3 R0, R0, |R95|, |R121|, !PT ;  /* 0x4000005f00007276 */ /* 0x000fe20007800479 */
[----:B------:R-:W-:Y:S01]  /*5d50*/  FMUL R104, R19, R14 ;  /* 0x0000000e13687220 */ /* 0x000fe20000400000 */
[----:B------:R-:W-:Y:S01]  /*5d60*/  FSEL R142, R15, R142, !P1 ;  /* 0x0000008e0f8e7208 */ /* 0x000fe20004800000 */
[----:B------:R-:W-:Y:S01]  /*5d70*/  FMUL R15, R92, R14 ;  /* 0x0000000e5c0f7220 */ /* 0x000fe20000400000 */
[----:B------:R-:W-:Y:S01]  /*5d80*/  FMNMX3 R3, R0, |R96|, |R97|, !PT ;  /* 0x4000006000037276 */ /* 0x000fe20007800461 */
        /* <DEDUP_REMOVED lines=19> */
[----:B------:R-:W-:Y:S01]  /*5ec0*/  FSEL R18, R95, R88, !P1 ;  /* 0x000000585f127208 */ /* 0x000fe20004800000 */
[-C--:B------:R-:W-:Y:S01]  /*5ed0*/  @P1 FMUL R115, R115, R14.reuse ;  /* 0x0000000e73731220 */ /* 0x080fe20000400000 */
[----:B------:R-:W-:Y:S01]  /*5ee0*/  FMNMX3 R88, R87, |R127|, |R130|, !PT ;  /* 0x4000007f57587276 */ /* 0x000fe20007800482 */
[----:B------:R-:W-:Y:S01]  /*5ef0*/  FMUL R87, R126, R14 ;  /* 0x0000000e7e577220 */ /* 0x000fe20000400000 */
[----:B------:R-:W-:Y:S01]  /*5f00*/  FSEL R104, R19, R104, !P1 ;  /* 0x0000006813687208 */ /* 0x000fe20004800000 */
[-C--:B------:R-:W-:Y:S01]  /*5f10*/  FMUL R19, R94, R14.reuse ;  /* 0x0000000e5e137220 */ /* 0x080fe20000400000 */
[----:B------:R-:W-:Y:S01]  /*5f20*/  FMNMX3 R88, R88, |R129|, |R131|, !PT ;  /* 0x4000008158587276 */ /* 0x000fe20007800483 */
[----:B------:R-:W-:Y:S01]  /*5f30*/  @P1 FMUL R125, R125, R14 ;  /* 0x0000000e7d7d1220 */ /* 0x000fe20000400000 */
[----:B------:R-:W-:Y:S01]  /*5f40*/  FSEL R12, R89, R12, !P1 ;  /* 0x0000000c590c7208 */ /* 0x000fe20004800000 */
[-C--:B------:R-:W-:Y:S01]  /*5f50*/  FMUL R89, R96, R14.reuse ;  /* 0x0000000e60597220 */ /* 0x080fe20000400000 */
[----:B------:R-:W-:Y:S01]  /*5f60*/  FSEL R126, R126, R87, !P1 ;  /* 0x000000577e7e7208 */ /* 0x000fe20004800000 */
[----:B------:R-:W-:Y:S01]  /*5f70*/  @P1 FMUL R128, R128, R14 ;  /* 0x0000000e80801220 */ /* 0x000fe20000400000 */
[----:B------:R-:W-:Y:S01]  /*5f80*/  FMNMX3 R87, R88, |R132|, |R133|, !PT ;  /* 0x4000008458577276 */ /* 0x000fe20007800485 */
[-C--:B------:R-:W-:Y:S01]  /*5f90*/  @P1 FMUL R133, R133, R14.reuse ;  /* 0x0000000e85851220 */ /* 0x080fe20000400000 */
[----:B------:R-:W-:Y:S01]  /*5fa0*/  FSEL R15, R94, R19, !P1 ;  /* 0x000000135e0f7208 */ /* 0x000fe20004800000 */
[-C--:B------:R-:W-:Y:S01]  /*5fb0*/  @P1 FMUL R4, R4, R14.reuse ;  /* 0x0000000e04041220 */ /* 0x080fe20000400000 */
        /* <DEDUP_REMOVED lines=9> */
[-C--:B------:R-:W-:Y:S01]  /*6050*/  FMUL R89, R132, R14.reuse ;  /* 0x0000000e84597220 */ /* 0x080fe20000400000 */
[----:B------:R-:W-:Y:S01]  /*6060*/  FSEL R134, R134, R87, !P1 ;  /* 0x0000005786867208 */ /* 0x000fe20004800000 */
[----:B------:R-:W-:Y:S01]  /*6070*/  @P1 FMUL R130, R130, R14 ;  /* 0x0000000e82821220 */ /* 0x000fe20000400000 */
        /* <DEDUP_REMOVED lines=11> */
[-C--:B------:R-:W-:Y:S01]  /*6130*/  FMUL R90, R127, R14.reuse ;  /* 0x0000000e7f5a7220 */ /* 0x080fe20000400000 */
[----:B------:R-:W-:Y:S01]  /*6140*/  FSEL R138, R138, R91, !P1 ;  /* 0x0000005b8a8a7208 */ /* 0x000fe20004800000 */
[-C--:B------:R-:W-:Y:S01]  /*6150*/  FMUL R91, R140, R14.reuse ;  /* 0x0000000e8c5b7220 */ /* 0x080fe20000400000 */
[----:B------:R-:W-:Y:S01]  /*6160*/  FMNMX3 R87, R88, |R139|, |R109|, !PT ;  /* 0x4000008b58577276 */ /* 0x000fe2000780046d */
[-C--:B------:R-:W-:Y:S01]  /*6170*/  @P1 FMUL R84, R84, R14.reuse ;  /* 0x0000000e54541220 */ /* 0x080fe20000400000 */
[----:B------:R-:W-:Y:S01]  /*6180*/  FSEL R106, R106, R89, !P1 ;  /* 0x000000596a6a7208 */ /* 0x000fe20004800000 */
[----:B------:R-:W-:Y:S01]  /*6190*/  @P1 FMUL R85, R85, R14 ;  /* 0x0000000e55551220 */ /* 0x000fe20000400000 */
[----:B------:R-:W-:Y:S01]  /*61a0*/  LEA R89, R13, R100, 0xc ;  /* 0x000000640d597211 */ /* 0x000fe200078e60ff */
[----:B------:R-:W-:Y:S01]  /*61b0*/  @P1 FMUL R86, R86, R14 ;  /* 0x0000000e56561220 */ /* 0x000fe20000400000 */
[----:B------:R-:W-:Y:S01]  /*61c0*/  FSEL R139, R139, R92, !P1 ;  /* 0x0000005c8b8b7208 */ /* 0x000fe20004800000 */
[----:B------:R-:W-:Y:S01]  /*61d0*/  @P1 FMUL R112, R112, R14 ;  /* 0x0000000e70701220 */ /* 0x000fe20000400000 */
[----:B------:R-:W-:Y:S01]  /*61e0*/  FMNMX3 R92, R87, |R140|, |R110|, !PT ;  /* 0x4000008c575c7276 */ /* 0x000fe2000780046e */
[----:B0-----:R-:W-:Y:S01]  /*61f0*/  IMAD.WIDE.U32 R148, R89, 0x10, R148 ;  /* 0x0000001059947825 */ /* 0x001fe200078e0094 */
[----:B------:R-:W-:-:S03]  /*6200*/  FSEL R127, R127, R90, !P1 ;  /* 0x0000005a7f7f7208 */ /* 0x000fc60004800000 */
[-C--:B------:R-:W-:Y:S01]  /*6210*/  FMUL R90, R135, R14.reuse ;  /* 0x0000000e875a7220 */ /* 0x080fe20000400000 */
[----:B------:R-:W-:Y:S01]  /*6220*/  FSEL R140, R140, R91, !P1 ;  /* 0x0000005b8c8c7208 */ /* 0x000fe20004800000 */
[----:B------:R-:W-:Y:S01]  /*6230*/  @P1 FMUL R113, R113, R14 ;  /* 0x0000000e71711220 */ /* 0x000fe20000400000 */
[----:B------:R-:W-:Y:S01]  /*6240*/  F2FP.F16.F32.PACK_AB R91, R2, R144 ;  /* 0x00000090025b723e */ /* 0x000fe200000000ff */
[----:B------:R-:W-:Y:S01]  /*6250*/  FMUL R2, R141, R14 ;  /* 0x0000000e8d027220 */ /* 0x000fe20000400000 */
[----:B------:R-:W-:Y:S01]  /*6260*/  F2FP.F16.F32.PACK_AB R89, R6, R146 ;  /* 0x000000920659723e */ /* 0x000fe200000000ff */
[-C--:B------:R-:W-:Y:S01]  /*6270*/  @P1 FMUL R114, R114, R14.reuse ;  /* 0x0000000e72721220 */ /* 0x080fe20000400000 */
[----:B------:R-:W-:Y:S01]  /*6280*/  FSEL R124, R124, R93, !P1 ;  /* 0x0000005d7c7c7208 */ /* 0x000fe20004800000 */
[----:B------:R-:W-:Y:S01]  /*6290*/  @P1 FMUL R116, R116, R14 ;  /* 0x0000000e74741220 */ /* 0x000fe20000400000 */
[----:B------:R-:W-:Y:S01]  /*62a0*/  F2FP.F16.F32.PACK_AB R6, R115, R12 ;  /* 0x0000000c7306723e */ /* 0x000fe200000000ff */
[-C--:B------:R-:W-:Y:S01]  /*62b0*/  @P1 FMUL R117, R117, R14.reuse ;  /* 0x0000000e75751220 */ /* 0x080fe20000400000 */
[----:B------:R-:W-:Y:S01]  /*62c0*/  FMNMX3 R12, R92, |R141|, |R111|, !PT ;  /* 0x4000008d5c0c7276 */ /* 0x000fe2000780046f */
[----:B------:R-:W-:Y:S01]  /*62d0*/  @P1 FMUL R118, R118, R14 ;  /* 0x0000000e76761220 */ /* 0x000fe20000400000 */
[----:B------:R-:W-:Y:S01]  /*62e0*/  FSEL R135, R135, R90, !P1 ;  /* 0x0000005a87877208 */ /* 0x000fe20004800000 */
        /* <DEDUP_REMOVED lines=13> */
[----:B------:R-:W-:Y:S02]  /*63c0*/  F2FP.F16.F32.PACK_AB R124, R125, R124 ;  /* 0x0000007c7d7c723e */ /* 0x000fe400000000ff */
        /* <DEDUP_REMOVED lines=34> */
[----:B------:R0:W-:Y:S04]  /*65f0*/  STG.E.128 desc[UR8][R148.64+0xc000], R132 ;  /* 0x00c0008494007986 */ /* 0x0001e8000c101d08 */
[----:B------:R0:W-:Y:S02]  /*6600*/  STG.E.128 desc[UR8][R148.64+0xe000], R108 ;  /* 0x00e0006c94007986 */ /* 0x0001e4000c101d08 */
.L_x_6540:
        /* <DEDUP_REMOVED lines=8> */
.L_x_6520:
        /* <DEDUP_REMOVED lines=8> */
[----:B01----:R-:W-:Y:S02]  /*6710*/  @!P0 MOV R6, 0x400 ;  /* 0x0000040000068802 */ /* 0x003fe40000000f00 */
[----:B------:R-:W-:-:S04]  /*6720*/  @!P0 SHF.R.U32.HI R4, RZ, 0x3, R17 ;  /* 0x00000003ff048819 */ /* 0x000fc80000011611 */
[----:B------:R-:W-:Y:S02]  /*6730*/  @!P0 LOP3.LUT R4, R4, 0x7c, RZ, 0xc0, !PT ;  /* 0x0000007c04048812 */ /* 0x000fe400078ec0ff */
[----:B--2---:R-:W-:-:S05]  /*6740*/  FMNMX R3, R3, R12, !PT ;  /* 0x0000000c03037209 */ /* 0x004fca0007800000 */
        /* <DEDUP_REMOVED lines=26> */
.L_x_6549:
[----:B------:R-:W-:Y:S02]  /*68f0*/  ISETP.NE.AND P0, PT, R17, RZ, PT ;  /* 0x000000ff1100720c */ /* 0x000fe40003f05270 */
[----:B-1----:R-:W-:-:S11]  /*6900*/  FMNMX R5, R3, R2, !PT ;  /* 0x0000000203057209 */ /* 0x002fd60007800000 */
[----:B------:R-:W-:Y:S05]  /*6910*/  @P0 BRA `(.L_x_6543) ;  /* 0x0000000000080947 */ /* 0x000fea0003800000 */
[----:B0-----:R-:W0:Y:S02]  /*6920*/  LDC.64 R2, c[0x0][0x3f8] ;  /* 0x0000fe00ff027b82 */ /* 0x001e240000000a00 */
[----:B0-----:R1:W-:Y:S02]  /*6930*/  REDG.E.MAX.S32.STRONG.GPU desc[UR8][R2.64], R5 ;  /* 0x000000050200798e */ /* 0x0013e4000d12e308 */
.L_x_6543:
[----:B------:R-:W-:Y:S05]  /*6940*/  BSYNC B0 ;  /* 0x0000000000007941 */ /* 0x000fea0003800000 */
.L_x_6542:
        /* <DEDUP_REMOVED lines=12> */
[----:B01----:R-:W-:Y:S05]  /*6a10*/  CALL.REL.NOINC `($__internal_58_$__cuda_sm20_rcp_rn_f32_slowpath) ;  /* 0x00000000005c7944 */ /* 0x003fea0003c00000 */
[----:B------:R-:W-:Y:S01]  /*6a20*/  MOV R5, R144 ;  /* 0x0000009000057202 */ /* 0x000fe20000000f00 */
[----:B------:R-:W-:Y:S06]  /*6a30*/  BRA `(.L_x_6546) ;  /* 0x0000000000107947 */ /* 0x000fec0003800000 */
.L_x_6545:
[----:B01----:R-:W0:Y:S02]  /*6a40*/  MUFU.RCP R5, R14 ;  /* 0x0000000e00057308 */ /* 0x003e240000001000 */
[----:B0-----:R-:W-:-:S04]  /*6a50*/  FFMA R0, R5, R14, -1 ;  /* 0xbf80000005007423 */ /* 0x001fc8000000000e */
[----:B------:R-:W-:-:S04]  /*6a60*/  FADD.FTZ R0, -R0, -RZ ;  /* 0x800000ff00007221 */ /* 0x000fc80000010100 */
[----:B------:R-:W-:-:S07]  /*6a70*/  FFMA R5, R5, R0, R5 ;  /* 0x0000000005057223 */ /* 0x000fce0000000005 */
.L_x_6546:
[----:B------:R-:W0:Y:S02]  /*6a80*/  LDC.64 R2, c[0x0][0x3f0] ;  /* 0x0000fc00ff027b82 */ /* 0x000e240000000a00 */
[----:B0-----:R-:W-:Y:S01]  /*6a90*/  STG.E desc[UR8][R2.64], R5 ;  /* 0x0000000502007986 */ /* 0x001fe2000c101908 */
[----:B------:R-:W-:Y:S05]  /*6aa0*/  EXIT ;  /* 0x000000000000794d */ /* 0x000fea0003800000 */
.L_x_6544:
[----:B------:R-:W-:Y:S02]  /*6ab0*/  MOV R5, 0x2 ;  /* 0x0000000200057802 */ /* 0x000fe40000000f00 */
[----:B------:R-:W-:Y:S02]  /*6ac0*/  MOV R7, 0x1f ;  /* 0x0000001f00077802 */ /* 0x000fe40000000f00 */
[----:B------:R-:W-:-:S07]  /*6ad0*/  MOV R4, 0xffffffff ;  /* 0xffffffff00047802 */ /* 0x000fce0000000f00 */
[----:B01---5:R-:W-:Y:S05]  /*6ae0*/  WARPSYNC.COLLECTIVE R4, `(.L_x_6547) ;  /* 0x0000000004087348 */ /* 0x023fea0003c00000 */
[----:B01----:R0:W1:Y:S02]  /*6af0*/  SHFL.DOWN P0, R2, R0, R5, R7 ;  /* 0x0800000500027389 */ /* 0x0030640000000007 */
[----:B01---5:R-:W-:Y:S05]  /*6b00*/  ENDCOLLECTIVE ;  /* 0x000000000000791b */ /* 0x023fea0003800000 */
.L_x_6547:
[----:B------:R-:W-:Y:S02]  /*6b10*/  MOV R5, 0x1 ;  /* 0x0000000100057802 */ /* 0x000fe40000000f00 */
[----:B------:R-:W-:-:S04]  /*6b20*/  MOV R3, R2 ;  /* 0x0000000200037202 */ /* 0x000fc80000000f00 */
[----:B------:R-:W-:-:S04]  /*6b30*/  FMNMX R3, R3, R0, !PT ;  /* 0x0000000003037209 */ /* 0x000fc80007800000 */
[----:B------:R-:W-:-:S07]  /*6b40*/  MOV R0, R3 ;  /* 0x0000000300007202 */ /* 0x000fce0000000f00 */
[----:B------:R-:W-:Y:S05]  /*6b50*/  WARPSYNC.COLLECTIVE R4, `(.L_x_6548) ;  /* 0x0000000004087348 */ /* 0x000fea0003c00000 */
[----:B------:R0:W1:Y:S02]  /*6b60*/  SHFL.DOWN P0, R2, R0, R5, R7 ;  /* 0x0800000500027389 */ /* 0x0000640000000007 */
[----:B01----:R-:W-:Y:S05]  /*6b70*/  ENDCOLLECTIVE ;  /* 0x000000000000791b */ /* 0x003fea0003800000 */
.L_x_6548:
[----:B------:R-:W-:Y:S05]  /*6b80*/  BRA `(.L_x_6549) ;  /* 0xfffffffc00587947 */ /* 0x000fea000383ffff */
        .weak           $__internal_58_$__cuda_sm20_rcp_rn_f32_slowpath
        .type           $__internal_58_$__cuda_sm20_rcp_rn_f32_slowpath,@function
        .size           $__internal_58_$__cuda_sm20_rcp_rn_f32_slowpath,(.L_x_12926 - $__internal_58_$__cuda_sm20_rcp_rn_f32_slowpath)
$__internal_58_$__cuda_sm20_rcp_rn_f32_slowpath:
        /* <DEDUP_REMOVED lines=15> */
.L_x_6551:
        /* <DEDUP_REMOVED lines=33> */
.L_x_6553:
[----:B------:R0:W1:Y:S02]  /*6e90*/  MUFU.RCP R144, R102 ;  /* 0x0000006600907308 */ /* 0x0000640000001000 */
.L_x_6552:
[----:B------:R-:W-:Y:S05]  /*6ea0*/  BSYNC B1 ;  /* 0x0000000000017941 */ /* 0x000fea0003800000 */
.L_x_6550:
[----:B------:R-:W-:Y:S01]  /*6eb0*/  HFMA2 R103, -RZ, RZ, 0, 0 ;  /* 0x00000000ff677431 */ /* 0x000fe200000001ff */
[----:B0-----:R-:W-:-:S04]  /*6ec0*/  MOV R102, R143 ;  /* 0x0000008f00667202 */ /* 0x001fc80000000f00 */
[----:B-1----:R-:W-:Y:S05]  /*6ed0*/  RET.REL.NODEC R102 `(_ZN18transformer_engine13normalization19ln_fwd_tuned_kernelINS0_13Kernel_traitsI6__halfS3_S3_fjLj32768ELj4ELj1ELj4ELj16ENS0_18Kernel_traits_baseILj32768ES3_S3_S3_fjLj128EEEEEEEvNS0_19ForwardKernelParamsE) ;  /* 0xffffff9066487950 */ /* 0x002fea0003c3ffff */
.L_x_6554:
        /* <DEDUP_REMOVED lines=10> */
.L_x_12926:


//--------------------- .text._ZN18transformer_engine13normalization19ln_fwd_tuned_kernelINS0_13Kernel_traitsIffffjLj32768ELj4ELj1ELj4ELj16ENS0_18Kernel_traits_baseILj32768EffffjLj128EEEEEEEvNS0_19ForwardKernelParamsE --------------------------
	.section	.text._ZN18transformer_engine13normalization19ln_fwd_tuned_kernelINS0_13Kernel_traitsIffffjLj32768ELj4ELj1ELj4ELj16ENS0_18Kernel_traits_baseILj32768EffffjLj128EEEEEEEvNS0_19ForwardKernelParamsE,"ax",@progbits
	.align	128
        .global         _ZN18transformer_engine13normalization19ln_fwd_tuned_kernelINS0_13Kernel_traitsIffffjLj32768ELj4ELj1ELj4ELj16ENS0_18Kernel_traits_baseILj32768EffffjLj128EEEEEEEvNS0_19ForwardKernelParamsE
        .type           _ZN18transformer_engine13normalization19ln_fwd_tuned_kernelINS0_13Kernel_traitsIffffjLj32768ELj4ELj1ELj4ELj16ENS0_18Kernel_traits_baseILj32768EffffjLj128EEEEEEEvNS0_19ForwardKernelParamsE,@function
        .size           _ZN18transformer_engine13normalization19ln_fwd_tuned_kernelINS0_13Kernel_traitsIffffjLj32768ELj4ELj1ELj4ELj16ENS0_18Kernel_traits_baseILj32768EffffjLj128EEEEEEEvNS0_19ForwardKernelParamsE,(.L_x_12927 - _ZN18transformer_engine13normalization19ln_fwd_tuned_kernelINS0_13Kernel_traitsIffffjLj32768ELj4ELj1ELj4ELj16ENS0_18Kernel_traits_baseILj32768EffffjLj128EEEEEEEvNS0_19ForwardKernelParamsE)
        .other          _ZN18transformer_engine13normalization19ln_fwd_tuned_kernelINS0_13Kernel_traitsIffffjLj32768ELj4ELj1ELj4ELj16ENS0_18Kernel_traits_baseILj32768EffffjLj128EEEEEEEvNS0_19ForwardKernelParamsE,@"STO_CUDA_ENTRY STV_DEFAULT"
_ZN18transformer_engine13normalization19ln_fwd_tuned_kernelINS0_13Kernel_traitsIffffjLj32768ELj4ELj1ELj4ELj16ENS0_18Kernel_traits_baseILj32768EffffjLj128EEEEEEEvNS0_19ForwardKernelParamsE:
.text._ZN18transformer_engine13normalization19ln_fwd_tuned_kernelINS0_13Kernel_traitsIffffjLj32768ELj4ELj1ELj4ELj16ENS0_18Kernel_traits_baseILj32768EffffjLj128EEEEEEEvNS0_19ForwardKernelParamsE:
        /* <DEDUP_REMOVED lines=132> */
.L_x_6576:
        /* <DEDUP_REMOVED lines=259> */
.L_x_6557:
[----:B------:R-:W-:Y:S05]  /*1870*/  BSYNC.RECONVERGENT B0 ;  /* 0x0000000000007941 */ /* 0x000fea0003800200 */
.L_x_6556:
        /* <DEDUP_REMOVED lines=11> */
[----:B-----5:R-:W-:Y:S05]  /*1930*/  CALL.REL.NOINC `($__internal_59_$__cuda_sm20_rcp_rn_f32_slowpath) ;  /* 0x00000038001c7944 */ /* 0x020fea0003c00000 */
[----:B------:R-:W-:Y:S01]  /*1940*/  MOV R209, R0 ;  /* 0x0000000000d17202 */ /* 0x000fe20000000f00 */
[----:B------:R-:W-:Y:S06]  /*1950*/  BRA `(.L_x_6560) ;  /* 0x0000000000107947 */ /* 0x000fec0003800000 */
.L_x_6559:
[----:B------:R-:W0:Y:S02]  /*1960*/  MUFU.RCP R209, R202 ;  /* 0x000000ca00d17308 */ /* 0x000e240000001000 */
[----:B0-----:R-:W-:-:S04]  /*1970*/  FFMA R0, R202, R209, -1 ;  /* 0xbf800000ca007423 */ /* 0x001fc800000000d1 */
[----:B------:R-:W-:-:S04]  /*1980*/  FADD.FTZ R0, -R0, -RZ ;  /* 0x800000ff00007221 */ /* 0x000fc80000010100 */
[----:B------:R-:W-:-:S07]  /*1990*/  FFMA R209, R209, R0, R209 ;  /* 0x00000000d1d17223 */ /* 0x000fce00000000d1 */
.L_x_6560:
[----:B------:R-:W-:Y:S05]  /*19a0*/  BSYNC.RECONVERGENT B0 ;  /* 0x0000000000007941 */ /* 0x000fea0003800200 */
.L_x_6558:
        /* <DEDUP_REMOVED lines=20> */
[----:B-----5:R-:W-:Y:S05]  /*1af0*/  CALL.REL.NOINC `($__internal_59_$__cuda_sm20_rcp_rn_f32_slowpath) ;  /* 0x0000003400ac7944 */ /* 0x020fea0003c00000 */
[----:B------:R-:W-:Y:S05]  /*1b00*/  BRA `(.L_x_6563) ;  /* 0x0000000000107947 */ /* 0x000fea0003800000 */
.L_x_6562:
[----:B------:R-:W0:Y:S02]  /*1b10*/  MUFU.RCP R0, R207 ;  /* 0x000000cf00007308 */ /* 0x000e240000001000 */
[----:B0-----:R-:W-:-:S04]  /*1b20*/  FFMA R2, R207, R0, -1 ;  /* 0xbf800000cf027423 */ /* 0x001fc80000000000 */
[----:B------:R-:W-:-:S04]  /*1b30*/  FADD.FTZ R197, -R2, -RZ ;  /* 0x800000ff02c57221 */ /* 0x000fc80000010100 */
[----:B------:R-:W-:-:S07]  /*1b40*/  FFMA R0, R0, R197, R0 ;  /* 0x000000c500007223 */ /* 0x000fce0000000000 */
.L_x_6563:
[----:B------:R-:W-:Y:S05]  /*1b50*/  BSYNC.RECONVERGENT B0 ;  /* 0x0000000000007941 */ /* 0x000fea0003800200 */
.L_x_6561:
        /* <DEDUP_REMOVED lines=50> */
.L_x_6565:
[----:B------:R-:W-:Y:S05]  /*1e80*/  BSYNC.RECONVERGENT B0 ;  /* 0x0000000000007941 */ /* 0x000fea0003800200 */
.L_x_6564:
        /* <DEDUP_REMOVED lines=19> */
.L_x_6567:
[----:B------:R-:W3:Y:S04]  /*1fc0*/  LDG.E.STRONG.GPU R0, desc[UR8][R204.64] ;  /* 0x00000008cc007981 */ /* 0x000ee8000c1ef900 */
[----:B---3--:R-:W-:Y:S01]  /*1fd0*/  CCTL.IVALL ;  /* 0x00000000ff00798f */ /* 0x008fe20002000000 */
[----:B------:R-:W-:Y:S05]  /*1fe0*/  YIELD ;  /* 0x0000000000007946 */ /* 0x000fea0003800000 */
[----:B------:R-:W-:-:S13]  /*1ff0*/  ISETP.NE.AND P2, PT, R0, R209, PT ;  /* 0x000000d10000720c */ /* 0x000fda0003f45270 */
[----:B------:R-:W-:Y:S05]  /*2000*/  @P2 BRA `(.L_x_6567) ;  /* 0xfffffffc00ec2947 */ /* 0x000fea000383ffff */
.L_x_6566:
        /* <DEDUP_REMOVED lines=16> */
[----:B0123-5:R-:W-:Y:S05]  /*2110*/  CALL.REL.NOINC `($__internal_59_$__cuda_sm20_rcp_rn_f32_slowpath) ;  /* 0x0000003000247944 */ /* 0x02ffea0003c00000 */
[----:B------:R-:W-:Y:S05]  /*2120*/  BRA `(.L_x_6570) ;  /* 0x0000000000107947 */ /* 0x000fea0003800000 */
.L_x_6569:
[----:B------:R-:W4:Y:S02]  /*2130*/  MUFU.RCP R0, R201 ;  /* 0x000000c900007308 */ /* 0x000f240000001000 */
[----:B----4-:R-:W-:-:S04]  /*2140*/  FFMA R2, R201, R0, -1 ;  /* 0xbf800000c9027423 */ /* 0x010fc80000000000 */
[----:B------:R-:W-:-:S04]  /*2150*/  FADD.FTZ R207, -R2, -RZ ;  /* 0x800000ff02cf7221 */ /* 0x000fc80000010100 */
[----:B------:R-:W-:-:S07]  /*2160*/  FFMA R0, R0, R207, R0 ;  /* 0x000000cf00007223 */ /* 0x000fce0000000000 */
.L_x_6570:
[----:B------:R-:W-:Y:S05]  /*2170*/  BSYNC.RECONVERGENT B0 ;  /* 0x0000000000007941 */ /* 0x000fea0003800200 */
.L_x_6568:
[----:B------:R-:W4:Y:S01]  /*2180*/  SHFL.DOWN PT, R204, R201, 0x1, 0x1f ;  /* 0x08201f00c9cc7f89 */ /* 0x000f2200000e0000 */
[----:B--2---:R-:W-:Y:S01]  /*2190*/  FADD R2, -R209, R202 ;  /* 0x000000cad1027221 */ /* 0x004fe20000000100 */
[----:B------:R-:W-:Y:S01]  /*21a0*/  FMUL R209, R205, R209 ;  /* 0x000000d1cdd17220 */ /* 0x000fe20000400000 */
[----:B-1-3--:R-:W-:Y:S01]  /*21b0*/  FADD R203, R214, R203 ;  /* 0x000000cbd6cb7221 */ /* 0x00afe20000000000 */
        /* <DEDUP_REMOVED lines=9> */
[----:B----4-:R-:W-:-:S05]  /*2250*/  FADD R207, R201, R204 ;  /* 0x000000ccc9cf7221 */ /* 0x010fca0000000000 */
[----:B------:R-:W-:-:S04]  /*2260*/  IADD3 R0, PT, PT, R207, 0x1800000, RZ ;  /* 0x01800000cf007810 */ /* 0x000fc80007ffe0ff */
[----:B------:R-:W-:-:S04]  /*2270*/  LOP3.LUT R0, R0, 0x7f800000, RZ, 0xc0, !PT ;  /* 0x7f80000000007812 */ /* 0x000fc800078ec0ff */
[----:B------:R-:W-:-:S13]  /*2280*/  ISETP.GT.U32.AND P1, PT, R0, 0x1ffffff, PT ;  /* 0x01ffffff0000780c */ /* 0x000fda0003f24070 */
[----:B-123--:R-:W-:Y:S05]  /*2290*/  @P1 BRA `(.L_x_6572) ;  /* 0x0000000000101947 */ /* 0x00efea0003800000 */
[----:B------:R-:W-:Y:S02]  /*22a0*/  MOV R2, R207 ;  /* 0x000000cf00027202 */ /* 0x000fe40000000f00 */
[----:B------:R-:W-:-:S07]  /*22b0*/  MOV R206, 0x22d0 ;  /* 0x000022d000ce7802 */ /* 0x000fce0000000f00 */
[----:B0----5:R-:W-:Y:S05]  /*22c0*/  CALL.REL.NOINC `($__internal_59_$__cuda_sm20_rcp_rn_f32_slowpath) ;  /* 0x0000002c00b87944 */ /* 0x021fea0003c00000 */
[----:B------:R-:W-:Y:S05]  /*22d0*/  BRA `(.L_x_6573) ;  /* 0x0000000000107947 */ /* 0x000fea0003800000 */
.L_x_6572:
[----:B------:R-:W1:Y:S02]  /*22e0*/  MUFU.RCP R0, R207 ;  /* 0x000000cf00007308 */ /* 0x000e640000001000 */
[----:B-1----:R-:W-:-:S04]  /*22f0*/  FFMA R2, R207, R0, -1 ;  /* 0xbf800000cf027423 */ /* 0x002fc80000000000 */
[----:B------:R-:W-:-:S04]  /*2300*/  FADD.FTZ R205, -R2, -RZ ;  /* 0x800000ff02cd7221 */ /* 0x000fc80000010100 */
[----:B------:R-:W-:-:S07]  /*2310*/  FFMA R0, R0, R205, R0 ;  /* 0x000000cd00007223 */ /* 0x000fce0000000000 */
.L_x_6573:
[----:B------:R-:W-:Y:S05]  /*2320*/  BSYNC.RECONVERGENT B0 ;  /* 0x0000000000007941 */ /* 0x000fea0003800200 */
.L_x_6571:
[----:B------:R-:W-:Y:S01]  /*2330*/  FADD R2, R202, -R203 ;  /* 0x800000cbca027221 */ /* 0x000fe20000000000 */
[----:B------:R-:W-:Y:S01]  /*2340*/  FADD R205, R208, R209 ;  /* 0x000000d1d0cd7221 */ /* 0x000fe20000000000 */
[----:B------:R-:W1:Y:S01]  /*2350*/  LDCU.64 UR4, c[0x0][0x3f8] ;  /* 0x00007f00ff0477ac */ /* 0x000e620008000a00 */
[----:B------:R-:W2:Y:S01]  /*2360*/  LDC R208, c[0x0][0x3d8] ;  /* 0x0000f600ffd07b82 */ /* 0x000ea20000000800 */
[----:B------:R-:W-:-:S04]  /*2370*/  FMUL R2, R2, R2 ;  /* 0x0000000202027220 */ /* 0x000fc80000400000 */
[----:B------:R-:W-:-:S04]  /*2380*/  FMUL R207, R201, R2 ;  /* 0x00000002c9cf7220 */ /* 0x000fc80000400000 */
[C---:B------:R-:W-:Y:S01]  /*2390*/  FMUL R2, R204.reuse, R207 ;  /* 0x000000cfcc027220 */ /* 0x040fe20000400000 */
[----:B------:R-:W-:Y:S01]  /*23a0*/  FMUL R204, R204, R203 ;  /* 0x000000cbcccc7220 */ /* 0x000fe20000400000 */
[----:B------:R-:W3:Y:S02]  /*23b0*/  @P0 LDC.64 R206, c[0x0][0x3a0] ;  /* 0x0000e800ffce0b82 */ /* 0x000ee40000000a00 */
[----:B------:R-:W-:Y:S01]  /*23c0*/  FFMA R2, R2, R0, R205 ;  /* 0x0000000002027223 */ /* 0x000fe200000000cd */
[----:B------:R-:W-:Y:S01]  /*23d0*/  FFMA R201, R201, R202, R204 ;  /* 0x000000cac9c97223 */ /* 0x000fe200000000cc */
[----:B-1----:R-:W-:-:S03]  /*23e0*/  UISETP.NE.U32.AND UP0, UPT, UR4, URZ, UPT ;  /* 0x000000ff0400728c */ /* 0x002fc6000bf05070 */
[----:B------:R-:W2:Y:S01]  /*23f0*/  SHFL.IDX PT, R205, R2, RZ, 0x1f ;  /* 0x00001fff02cd7589 */ /* 0x000ea200000e0000 */
[----:B------:R-:W-:Y:S01]  /*2400*/  FMUL R201, R201, R0 ;  /* 0x00000000c9c97220 */ /* 0x000fe20000400000 */
[----:B------:R-:W-:-:S04]  /*2410*/  UISETP.NE.AND.EX UP0, UPT, UR5, URZ, UPT, UP0 ;  /* 0x000000ff0500728c */ /* 0x000fc8000bf05300 */
[----:B------:R-:W1:Y:S01]  /*2420*/  SHFL.IDX PT, R202, R201, RZ, 0x1f ;  /* 0x00001fffc9ca7589 */ /* 0x000e6200000e0000 */
[----:B---3--:R-:W-:-:S04]  /*2430*/  @P0 IMAD.WIDE R206, R3, 0x4, R206 ;  /* 0x0000000403ce0825 */ /* 0x008fc800078e02ce */
[----:B--2---:R-:W-:Y:S02]  /*2440*/  FFMA R208, R205, 3.0517578125e-05, R208 ;  /* 0x38000000cdd07823 */ /* 0x004fe400000000d0 */
[----:B------:R-:W2:Y:S03]  /*2450*/  @P0 LDC.64 R204, c[0x0][0x398] ;  /* 0x0000e600ffcc0b82 */ /* 0x000ea60000000a00 */
[----:B------:R-:W-:-:S13]  /*2460*/  FSETP.GEU.AND P1, PT, |R208|, 1.175494350822287508e-38, PT ;  /* 0x00800000d000780b */ /* 0x000fda0003f2e200 */
[----:B------:R-:W-:-:S04]  /*2470*/  @!P1 FMUL R208, R208, 16777216 ;  /* 0x4b800000d0d09820 */ /* 0x000fc80000400000 */
[----:B------:R-:W3:Y:S01]  /*2480*/  MUFU.RSQ R0, R208 ;  /* 0x000000d000007308 */ /* 0x000ee20000001400 */
[----:B--2---:R-:W-:-:S05]  /*2490*/  @P0 IMAD.WIDE R204, R3, 0x4, R204 ;  /* 0x0000000403cc0825 */ /* 0x004fca00078e02cc */
[----:B-1----:R1:W-:Y:S01]  /*24a0*/  @P0 STG.E desc[UR8][R204.64], R202 ;  /* 0x000000cacc000986 */ /* 0x0023e2000c101908 */
[----:B---3--:R-:W-:-:S05]  /*24b0*/  @!P1 FMUL R0, R0, 4096 ;  /* 0x4580000000009820 */ /* 0x008fca0000400000 */
[----:B------:R1:W-:Y:S01]  /*24c0*/  @P0 STG.E desc[UR8][R206.64], R0 ;  /* 0x00000000ce000986 */ /* 0x0003e2000c101908 */
[----:B------:R-:W-:Y:S05]  /*24d0*/  BRA.U UP0, `(.L_x_6574) ;  /* 0x00000011006c7547 */ /* 0x000fea000b800000 */
[--C-:B------:R-:W-:Y:S01]  /*24e0*/  FADD R243, R173, -R202.reuse ;  /* 0x800000caadf37221 */ /* 0x100fe20000000000 */
[----:B------:R-:W2:Y:S01]  /*24f0*/  S2R R2, SR_TID.X ;  /* 0x0000000000027919 */ /* 0x000ea20000002100 */
[--C-:B------:R-:W-:Y:S01]  /*2500*/  FADD R235, R169, -R202.reuse ;  /* 0x800000caa9eb7221 */ /* 0x100fe20000000000 */
[--C-:B------:R-:W-:Y:S01]  /*2510*/  FADD R169, R156, -R202.reuse ;  /* 0x800000ca9ca97221 */ /* 0x100fe20000000000 */
[--C-:B------:R-:W-:Y:S01]  /*2520*/  FADD R247, R148, -R202.reuse ;  /* 0x800000ca94f77221 */ /* 0x100fe20000000000 */
[----:B------:R-:W3:Y:S01]  /*2530*/  S2R R173, SR_CTAID.X ;  /* 0x0000000000ad7919 */ /* 0x000ee20000002500 */
[----:B------:R-:W4:Y:S01]  /*2540*/  LDC.U8 R156, c[0x0][0x404] ;  /* 0x00010100ff9c7b82 */ /* 0x000f220000000000 */
[--C-:B------:R-:W-:Y:S01]  /*2550*/  FADD R249, R149, -R202.reuse ;  /* 0x800000ca95f97221 */ /* 0x100fe20000000000 */
[--C-:B------:R-:W-:Y:S01]  /*2560*/  FADD R227, R161, -R202.reuse ;  /* 0x800000caa1e37221 */ /* 0x100fe20000000000 */
[--C-:B------:R-:W-:Y:S01]  /*2570*/  FADD R251, R150, -R202.reuse ;  /* 0x800000ca96fb7221 */ /* 0x100fe20000000000 */
[--C-:B------:R-:W-:Y:S01]  /*2580*/  FADD R161, R152, -R202.reuse ;  /* 0x800000ca98a17221 */ /* 0x100fe20000000000 */
[--C-:B------:R-:W-:Y:S01]  /*2590*/  FADD R150, R140, -R202.reuse ;  /* 0x800000ca8c967221 */ /* 0x100fe20000000000 */
[--C-:B------:R-:W-:Y:S01]  /*25a0*/  FADD R201, R192, -R202.reuse ;  /* 0x800000cac0c97221 */ /* 0x100fe20000000000 */
[--C-:B------:R-:W-:Y:S01]  /*25b0*/  FADD R193, R193, -R202.reuse ;  /* 0x800000cac1c17221 */ /* 0x100fe20000000000 */
[----:B------:R-:W0:Y:S01]  /*25c0*/  LDC.64 R148, c[0x0][0x3c8] ;  /* 0x0000f200ff947b82 */ /* 0x000e220000000a00 */
[--C-:B------:R-:W-:Y:S01]  /*25d0*/  FADD R203, R194, -R202.reuse ;  /* 0x800000cac2cb7221 */ /* 0x100fe20000000000 */
[--C-:B------:R-:W-:Y:S01]  /*25e0*/  FADD R195, R195, -R202.reuse ;  /* 0x800000cac3c37221 */ /* 0x100fe20000000000 */
[--C-:B------:R-:W-:Y:S01]  /*25f0*/  FADD R141, R141, -R202.reuse ;  /* 0x800000ca8d8d7221 */ /* 0x100fe20000000000 */
[--C-:B------:R-:W-:Y:S01]  /*2600*/  FADD R142, R142, -R202.reuse ;  /* 0x800000ca8e8e7221 */ /* 0x100fe20000000000 */
[--C-:B------:R-:W-:Y:S01]  /*2610*/  FADD R187, R187, -R202.reuse ;  /* 0x800000cabbbb7221 */ /* 0x100fe20000000000 */
[--C-:B------:R-:W-:Y:S01]  /*2620*/  FADD R143, R143, -R202.reuse ;  /* 0x800000ca8f8f7221 */ /* 0x100fe20000000000 */
[--C-:B-1----:R-:W-:Y:S01]  /*2630*/  FADD R207, R190, -R202.reuse ;  /* 0x800000cabecf7221 */ /* 0x102fe20000000000 */
        /* <DEDUP_REMOVED lines=8> */
[----:B----4-:R-:W-:Y:S01]  /*26c0*/  ISETP.NE.AND P1, PT, R156, RZ, PT ;  /* 0x000000ff9c00720c */ /* 0x010fe20003f25270 */
[----:B------:R-:W-:Y:S01]  /*26d0*/  FMUL R212, R0, R141 ;  /* 0x0000008d00d47220 */ /* 0x000fe20000400000 */
[----:B------:R-:W-:Y:S01]  /*26e0*/  FADD R211, R186, -R202 ;  /* 0x800000cabad37221 */ /* 0x000fe20000000000 */
[----:B--2---:R-:W-:Y:S01]  /*26f0*/  LOP3.LUT R140, R2, 0x7f, RZ, 0xc0, !PT ;  /* 0x0000007f028c7812 */ /* 0x004fe200078ec0ff */
[C---:B------:R-:W-:Y:S01]  /*2700*/  FMUL R141, R0.reuse, R142 ;  /* 0x0000008e008d7220 */ /* 0x040fe20000400000 */
[C---:B------:R-:W-:Y:S01]  /*2710*/  FMUL R186, R0.reuse, R187 ;  /* 0x000000bb00ba7220 */ /* 0x040fe20000400000 */
[C---:B------:R-:W-:Y:S01]  /*2720*/  FMUL R142, R0.reuse, R143 ;  /* 0x0000008f008e7220 */ /* 0x040fe20000400000 */
[----:B---3--:R-:W-:Y:S01]  /*2730*/  SHF.L.U32 R152, R173, 0x7, RZ ;  /* 0x00000007ad987819 */ /* 0x008fe200000006ff */
        /* <DEDUP_REMOVED lines=25> */
[----:B0-----:R-:W-:-:S04]  /*28d0*/  IMAD.WIDE.U32 R132, R132, 0x10, R148 ;  /* 0x0000001084847825 */ /* 0x001fc800078e0094 */
        /* <DEDUP_REMOVED lines=219> */
.L_x_6574:
[--C-:B------:R-:W-:Y:S01]  /*3690*/  FADD R223, R173, -R202.reuse ;  /* 0x800000caaddf7221 */ /* 0x100fe20000000000 */
[----:B------:R-:W2:Y:S01]  /*36a0*/  S2R R2, SR_TID.X ;  /* 0x0000000000027919 */ /* 0x000ea20000002100 */
[--C-:B------:R-:W-:Y:S01]  /*36b0*/  FADD R243, R152, -R202.reuse ;  /* 0x800000ca98f37221 */ /* 0x100fe20000000000 */
[--C-:B------:R-:W-:Y:S01]  /*36c0*/  FADD R245, R154, -R202.reuse ;  /* 0x800000ca9af57221 */ /* 0x100fe20000000000 */
[--C-:B------:R-:W-:Y:S01]  /*36d0*/  FADD R152, R148, -R202.reuse ;  /* 0x800000ca94987221 */ /* 0x100fe20000000000 */
[----:B------:R-:W3:Y:S01]  /*36e0*/  S2R R173, SR_CTAID.X ;  /* 0x0000000000ad7919 */ /* 0x000ee20000002500 */
        /* <DEDUP_REMOVED lines=21> */
[--C-:B-1----:R-:W-:Y:S01]  /*3840*/  FADD R207, R188, -R202.reuse ;  /* 0x800000cabccf7221 */ /* 0x102fe20000000000 */
[--C-:B------:R-:W-:Y:S01]  /*3850*/  FADD R209, R189, -R202.reuse ;  /* 0x800000cabdd17221 */ /* 0x100fe20000000000 */
[--C-:B------:R-:W-:Y:S01]  /*3860*/  FADD R239, R157, -R202.reuse ;  /* 0x800000ca9def7221 */ /* 0x100fe20000000000 */
[----:B------:R-:W-:Y:S01]  /*3870*/  FADD R249, R150, -R202 ;  /* 0x800000ca96f97221 */ /* 0x000fe20000000000 */
[C---:B------:R-:W-:Y:S01]  /*3880*/  FMUL R203, R0.reuse, R203 ;  /* 0x000000cb00cb7220 */ /* 0x040fe20000400000 */
[----:B------:R-:W-:Y:S01]  /*3890*/  FMUL R134, R0, R195 ;  /* 0x000000c300867220 */ /* 0x000fe20000400000 */
[----:B--2---:R-:W-:Y:S01]  /*38a0*/  LOP3.LUT R140, R2, 0x7f, RZ, 0xc0, !PT ;  /* 0x0000007f028c7812 */ /* 0x004fe200078ec0ff */
[----:B-----5:R-:W-:Y:S01]  /*38b0*/  FFMA R201, R4, R201, R68 ;  /* 0x000000c904c97223 */ /* 0x020fe20000000044 */
[----:B------:R-:W-:Y:S01]  /*38c0*/  FFMA R133, R5, R132, R69 ;  /* 0x0000008405857223 */ /* 0x000fe20000000045 */
[--C-:B------:R-:W-:Y:S01]  /*38d0*/  FADD R215, R191, -R202.reuse ;  /* 0x800000cabfd77221 */ /* 0x100fe20000000000 */
[----:B---3--:R-:W-:Y:S01]  /*38e0*/  SHF.L.U32 R146, R173, 0x7, RZ ;  /* 0x00000007ad927819 */ /* 0x008fe200000006ff */
[--C-:B------:R-:W-:Y:S01]  /*38f0*/  FADD R241, R156, -R202.reuse ;  /* 0x800000ca9cf17221 */ /* 0x100fe20000000000 */
[--C-:B------:R-:W-:Y:S01]  /*3900*/  FADD R157, R158, -R202.reuse ;  /* 0x800000ca9e9d7221 */ /* 0x100fe20000000000 */
[----:B------:R-:W-:Y:S01]  /*3910*/  FADD R150, R137, -R202 ;  /* 0x800000ca89967221 */ /* 0x000fe20000000000 */
[----:B------:R-:W-:Y:S01]  /*3920*/  LOP3.LUT R140, R140, 0x180, R146, 0xf8, !PT ;  /* 0x000001808c8c7812 */ /* 0x000fe200078ef892 */
        /* <DEDUP_REMOVED lines=41> */
[----:B----4-:R-:W-:-:S04]  /*3bc0*/  IMAD.WIDE.U32 R148, R137, 0x10, R148 ;  /* 0x0000001089947825 */ /* 0x010fc800078e0094 */
[C---:B------:R-:W-:Y:S01]  /*3bd0*/  FMUL R213, R0.reuse, R213 ;  /* 0x000000d500d57220 */ /* 0x040fe20000400000 */
[----:B------:R-:W-:Y:S01]  /*3be0*/  FMUL R138, R0, R215 ;  /* 0x000000d7008a7220 */ /* 0x000fe20000400000 */
[----:B------:R-:W-:Y:S01]  /*3bf0*/  FFMA R207, R8, R207, R72 ;  /* 0x000000cf08cf7223 */ /* 0x000fe20000000048 */
[----:B------:R-:W-:Y:S01]  /*3c00*/  FFMA R137, R9, R136, R73 ;  /* 0x0000008809897223 */ /* 0x000fe20000000049 */
[----:B------:R-:W-:Y:S01]  /*3c10*/  FMNMX3 R198, R198, |R203|, |R135|, !PT ;  /* 0x400000cbc6c67276 */ /* 0x000fe20007800487 */
[----:B------:R-:W-:Y:S01]  /*3c20*/  FFMA R213, R10, R213, R74 ;  /* 0x000000d50ad57223 */ /* 0x000fe2000000004a */
[----:B------:R-:W-:Y:S01]  /*3c30*/  ISETP.NE.AND P1, PT, R166, RZ, PT ;  /* 0x000000ffa600720c */ /* 0x000fe20003f25270 */
        /* <DEDUP_REMOVED lines=255> */
.L_x_6575:
        /* <DEDUP_REMOVED lines=8> */
.L_x_6555:
        /* <DEDUP_REMOVED lines=38> */
.L_x_6584:
[----:B------:R-:W-:Y:S02]  /*4f10*/  ISETP.NE.AND P0, PT, R2, RZ, PT ;  /* 0x000000ff0200720c */ /* 0x000fe40003f05270 */
[----:B--23--:R-:W-:-:S11]  /*4f20*/  FMNMX R3, R3, R4, !PT ;  /* 0x0000000403037209 */ /* 0x00cfd60007800000 */
[----:B------:R-:W-:Y:S05]  /*4f30*/  @P0 BRA `(.L_x_6578) ;  /* 0x0000000000080947 */ /* 0x000fea0003800000 */
[----:B------:R-:W2:Y:S02]  /*4f40*/  LDC.64 R4, c[0x0][0x3f8] ;  /* 0x0000fe00ff047b82 */ /* 0x000ea40000000a00 */
[----:B--2---:R2:W-:Y:S02]  /*4f50*/  REDG.E.MAX.S32.STRONG.GPU desc[UR8][R4.64], R3 ;  /* 0x000000030400798e */ /* 0x0045e4000d12e308 */
.L_x_6578:
[----:B------:R-:W-:Y:S05]  /*4f60*/  BSYNC B0 ;  /* 0x0000000000007941 */ /* 0x000fea0003800000 */
.L_x_6577:
        /* <DEDUP_REMOVED lines=12> */
[----:B012---:R-:W-:Y:S05]  /*5030*/  CALL.REL.NOINC `($__internal_59_$__cuda_sm20_rcp_rn_f32_slowpath) ;  /* 0x00000000005c7944 */ /* 0x007fea0003c00000 */
[----:B------:R-:W-:Y:S01]  /*5040*/  MOV R5, R0 ;  /* 0x0000000000057202 */ /* 0x000fe20000000f00 */
[----:B------:R-:W-:Y:S06]  /*5050*/  BRA `(.L_x_6581) ;  /* 0x0000000000107947 */ /* 0x000fec0003800000 */
.L_x_6580:
[----:B--2---:R-:W2:Y:S02]  /*5060*/  MUFU.RCP R5, R196 ;  /* 0x000000c400057308 */ /* 0x004ea40000001000 */
[----:B--2---:R-:W-:-:S04]  /*5070*/  FFMA R0, R5, R196, -1 ;  /* 0xbf80000005007423 */ /* 0x004fc800000000c4 */
[----:B------:R-:W-:-:S04]  /*5080*/  FADD.FTZ R0, -R0, -RZ ;  /* 0x800000ff00007221 */ /* 0x000fc80000010100 */
[----:B------:R-:W-:-:S07]  /*5090*/  FFMA R5, R5, R0, R5 ;  /* 0x0000000005057223 */ /* 0x000fce0000000005 */
.L_x_6581:
[----:B------:R-:W2:Y:S02]  /*50a0*/  LDC.64 R2, c[0x0][0x3f0] ;  /* 0x0000fc00ff027b82 */ /* 0x000ea40000000a00 */
[----:B--2---:R-:W-:Y:S01]  /*50b0*/  STG.E desc[UR8][R2.64], R5 ;  /* 0x0000000502007986 */ /* 0x004fe2000c101908 */
[----:B------:R-:W-:Y:S05]  /*50c0*/  EXIT ;  /* 0x000000000000794d */ /* 0x000fea0003800000 */
.L_x_6579:
[----:B------:R-:W-:Y:S02]  /*50d0*/  MOV R6, 0x2 ;  /* 0x0000000200067802 */ /* 0x000fe40000000f00 */
[----:B------:R-:W-:Y:S02]  /*50e0*/  MOV R7, 0x1f ;  /* 0x0000001f00077802 */ /* 0x000fe40000000f00 */
[----:B------:R-:W-:-:S07]  /*50f0*/  MOV R5, 0xffffffff ;  /* 0xffffffff00057802 */ /* 0x000fce0000000f00 */
[----:B0123-5:R-:W-:Y:S05]  /*5100*/  WARPSYNC.COLLECTIVE R5, `(.L_x_6582) ;  /* 0x0000000005087348 */ /* 0x02ffea0003c00000 */
[----:B---3--:R3:W4:Y:S02]  /*5110*/  SHFL.DOWN P0, R4, R0, R6, R7 ;  /* 0x0800000600047389 */ /* 0x0087240000000007 */
[----:B012345:R-:W-:Y:S05]  /*5120*/  ENDCOLLECTIVE ;  /* 0x000000000000791b */ /* 0x03ffea0003800000 */
.L_x_6582:
[----:B------:R-:W-:Y:S02]  /*5130*/  MOV R6, 0x1 ;  /* 0x0000000100067802 */ /* 0x000fe40000000f00 */
[----:B------:R-:W-:-:S04]  /*5140*/  MOV R3, R4 ;  /* 0x0000000400037202 */ /* 0x000fc80000000f00 */
[----:B------:R-:W-:-:S04]  /*5150*/  FMNMX R3, R3, R0, !PT ;  /* 0x0000000003037209 */ /* 0x000fc80007800000 */
[----:B------:R-:W-:-:S07]  /*5160*/  MOV R0, R3 ;  /* 0x0000000300007202 */ /* 0x000fce0000000f00 */
[----:B------:R-:W-:Y:S05]  /*5170*/  WARPSYNC.COLLECTIVE R5, `(.L_x_6583) ;  /* 0x0000000005087348 */ /* 0x000fea0003c00000 */
[----:B------:R0:W1:Y:S02]  /*5180*/  SHFL.DOWN P0, R4, R0, R6, R7 ;  /* 0x0800000600047389 */ /* 0x0000640000000007 */
[----:B01----:R-:W-:Y:S05]  /*5190*/  ENDCOLLECTIVE ;  /* 0x000000000000791b */ /* 0x003fea0003800000 */
.L_x_6583:
[----:B------:R-:W-:Y:S05]  /*51a0*/  BRA `(.L_x_6584) ;  /* 0xfffffffc00587947 */ /* 0x000fea000383ffff */
        .weak           $__internal_59_$__cuda_sm20_rcp_rn_f32_slowpath
        .type           $__internal_59_$__cuda_sm20_rcp_rn_f32_slowpath,@function
        .size           $__internal_59_$__cuda_sm20_rcp_rn_f32_slowpath,(.L_x_12927 - $__internal_59_$__cuda_sm20_rcp_rn_f32_slowpath)
$__internal_59_$__cuda_sm20_rcp_rn_f32_slowpath:
        /* <DEDUP_REMOVED lines=15> */
.L_x_6586:
        /* <DEDUP_REMOVED lines=33> */
.L_x_6588:
[----:B------:R0:W1:Y:S02]  /*54b0*/  MUFU.RCP R207, R2 ;  /* 0x0000000200cf7308 */ /* 0x0000640000001000 */
.L_x_6587:
[----:B------:R-:W-:Y:S05]  /*54c0*/  BSYNC B1 ;  /* 0x0000000000017941 */ /* 0x000fea0003800000 */
.L_x_6585:
[----:B-1----:R-:W-:Y:S01]  /*54d0*/  MOV R0, R207 ;  /* 0x000000cf00007202 */ /* 0x002fe20000000f00 */
[----:B------:R-:W-:-:S04]  /*54e0*/  HFMA2 R207, -RZ, RZ, 0, 0 ;  /* 0x00000000ffcf7431 */ /* 0x000fc800000001ff */
[----:B0-----:R-:W-:Y:S05]  /*54f0*/  RET.REL.NODEC R206 `(_ZN18transformer_engine13normalization19ln_fwd_tuned_kernelINS0_13Kernel_traitsIffffjLj32768ELj4ELj1ELj4ELj16ENS0_18Kernel_traits_baseILj32768EffffjLj128EEEEEEEvNS0_19ForwardKernelParamsE) ;  /* 0xffffffa8cec07950 */ /* 0x001fea0003c3ffff */
.L_x_6589:
        /* <DEDUP_REMOVED lines=16> */
.L_x_12927:


//--------------------- .text._ZN18transformer_engine13normalization19ln_fwd_tuned_kernelINS0_13Kernel_traitsIff13__nv_bfloat16fjLj30720ELj4ELj1ELj4ELj4ENS0_18Kernel_traits_baseILj30720EffS3_fjLj128EEEEEEEvNS0_19ForwardKernelParamsE --------------------------
	.section	.text._ZN18transformer_engine13normalization19ln_fwd_tuned_kernelINS0_13Kernel_traitsIff13__nv_bfloat16fjLj30720ELj4ELj1ELj4ELj4ENS0_18Kernel_traits_baseILj30720EffS3_fjLj128EEEEEEEvNS0_19ForwardKernelParamsE,"ax",@progbits
	.align	128
        .global         _ZN18transformer_engine13normalization19ln_fwd_tuned_kernelINS0_13Kernel_traitsIff13__nv_bfloat16fjLj30720ELj4ELj1ELj4ELj4ENS0_18Kernel_traits_baseILj30720EffS3_fjLj128EEEEEEEvNS0_19ForwardKernelParamsE
        .type           _ZN18transformer_engine13normalization19ln_fwd_tuned_kernelINS0_13Kernel_traitsIff13__nv_bfloat16fjLj30720ELj4ELj1ELj4ELj4ENS0_18Kernel_traits_baseILj30720EffS3_fjLj128EEEEEEEvNS0_19ForwardKernelParamsE,@function
        .size           _ZN18transformer_engine13normalization19ln_fwd_tuned_kernelINS0_13Kernel_traitsIff13__nv_bfloat16fjLj30720ELj4ELj1ELj4ELj4ENS0_18Kernel_traits_baseILj30720EffS3_fjLj128EEEEEEEvNS0_19ForwardKernelParamsE,(.L_x_12928 - _ZN18transformer_engine13normalization19ln_fwd_tuned_kernelINS0_13Kernel_traitsIff13__nv_bfloat16fjLj30720ELj4ELj1ELj4ELj4ENS0_18Kernel_traits_baseILj30720EffS3_fjLj128EEEEEEEvNS0_19ForwardKernelParamsE)
        .other          _ZN18transformer_engine13normalization19ln_fwd_tuned_kernelINS0_13Kernel_traitsIff13__nv_bfloat16fjLj30720ELj4ELj1ELj4ELj4ENS0_18Kernel_traits_baseILj30720EffS3_fjLj128EEEEEEEvNS0_19ForwardKernelParamsE,@"STO_CUDA_ENTRY STV_DEFAULT"
_ZN18transformer_engine13normalization19ln_fwd_tuned_kernelINS0_13Kernel_traitsIff13__nv_bfloat16fjLj30720ELj4ELj1ELj4ELj4ENS0_18Kernel_traits_baseILj30720EffS3_fjLj128EEEEEEEvNS0_19ForwardKernelParamsE:
.text._ZN18transformer_engine13normalization19ln_fwd_tuned_kernelINS0_13Kernel_traitsIff13__nv_bfloat16fjLj30720ELj4ELj1ELj4ELj4ENS0_18Kernel_traits_baseILj30720EffS3_fjLj128EEEEEEEvNS0_19ForwardKernelParamsE:
[----:B------:R-:W-:Y:S01]  /*0000*/  LDC R1, c[0x0][0x37c] ;  /* 0x0000df00ff017b82 */ /* 0x000fe20000000800 */
[----:B------:R-:W0:Y:S01]  /*0010*/  LDCU.U8 UR7, c[0x0][0x404] ;  /* 0x00008080ff0777ac */ /* 0x000e220008000000 */
[----:B------:R-:W1:Y:S06]  /*0020*/  S2R R2, SR_CTAID.X ;  /* 0x0000000000027919 */ /* 0x000e6c0000002500 */
[----:B------:R-:W2:Y:S01]  /*0030*/  LDC.64 R78, c[0x0][0x3a8] ;  /* 0x0000ea00ff4e7b82 */ /* 0x000ea20000000a00 */
[----:B------:R-:W-:Y:S01]  /*0040*/  HFMA2 R0, -RZ, RZ, 1.875, 0 ;  /* 0x3f800000ff007431 */ /* 0x000fe200000001ff */
[----:B------:R-:W3:Y:S01]  /*0050*/  LDCU UR4, c[0x0][0x388] ;  /* 0x00007100ff0477ac */ /* 0x000ee20008000800 */
[----:B------:R-:W4:Y:S01]  /*0060*/  S2R R3, SR_TID.X ;  /* 0x0000000000037919 */ /* 0x000f220000002100 */
[----:B------:R-:W2:Y:S04]  /*0070*/  LDCU.64 UR8, c[0x0][0x358] ;  /* 0x00006b00ff0877ac */ /* 0x000ea80008000a00 */
[----:B------:R-:W2:Y:S01]  /*0080*/  LDC.64 R120, c[0x0][0x3d0] ;  /* 0x0000f400ff787b82 */ /* 0x000ea20000000a00 */
[----:B0-----:R-:W-:-:S06]  /*0090*/  UISETP.NE.AND UP0, UPT, UR7, URZ, UPT ;  /* 0x000000ff0700728c */ /* 0x001fcc000bf05270 */
[----:B------:R-:W-:Y:S02]  /*00a0*/  PLOP3.LUT P2, PT, PT, PT, UP0, 0x80, 0x8 ;  /* 0x000000000008781c */ /* 0x000fe40003f4f008 */
[----:B-1----:R-:W-:-:S11]  /*00b0*/  SHF.L.U32 R4, R2, 0x7, RZ ;  /* 0x0000000702047819 */ /* 0x002fd600000006ff */
[----:B------:R-:W0:Y:S01]  /*00c0*/  @P2 LDC.64 R6, c[0x0][0x3e0] ;  /* 0x0000f800ff062b82 */ /* 0x000e220000000a00 */
[----:B------:R-:W-:Y:S02]  /*00d0*/  LOP3.LUT R122, R4, 0x180, RZ, 0xc0, !PT ;  /* 0x00000180047a7812 */ /* 0x000fe400078ec0ff */
[----:B------:R-:W-:-:S04]  /*00e0*/  SHF.R.U32.HI R4, RZ, 0x2, R2 ;  /* 0x00000002ff047819 */ /* 0x000fc80000011602 */
[----:B---3--:R-:W-:Y:S02]  /*00f0*/  ISETP.GE.AND P0, PT, R4, UR4, PT ;  /* 0x0000000404007c0c */ /* 0x008fe4000bf06270 */
[----:B----4-:R-:W-:-:S05]  /*0100*/  LOP3.LUT R5, R122, 0x7f, R3, 0xf8, !PT ;  /* 0x0000007f7a057812 */ /* 0x010fca00078ef803 */
[----:B--2---:R-:W-:-:S04]  /*0110*/  IMAD.WIDE.U32 R78, R5, 0x4, R78 ;  /* 0x00000004054e7825 */ /* 0x004fc800078e004e */
[----:B------:R-:W-:Y:S01]  /*0120*/  IMAD.WIDE.U32 R120, R5, 0x4, R120 ;  /* 0x0000000405787825 */ /* 0x000fe200078e0078 */
[----:B------:R-:W-:Y:S01]  /*0130*/  MOV R5, RZ ;  /* 0x000000ff00057202 */ /* 0x000fe20000000f00 */
[----:B0-----:R0:W5:Y:S02]  /*0140*/  @P2 LDG.E R0, desc[UR8][R6.64] ;  /* 0x0000000806002981 */ /* 0x001164000c1e1900 */
[----:B0-----:R-:W-:Y:S01]  /*0150*/  LOP3.LUT R6, R3, 0x1f, RZ, 0xc0, !PT ;  /* 0x0000001f03067812 */ /* 0x001fe200078ec0ff */
[----:B------:R-:W-:Y:S06]  /*0160*/  @P0 BRA `(.L_x_6590) ;  /* 0x00000050002c0947 */ /* 0x000fec0003800000 */
[----:B------:R-:W2:Y:S01]  /*0170*/  LDG.E R7, desc[UR8][R78.64] ;  /* 0x000000084e077981 */ /* 0x000ea2000c1e1900 */
[----:B------:R-:W0:Y:S03]  /*0180*/  LDCU.U8 UR5, c[0x0][0x3c0] ;  /* 0x00007800ff0577ac */ /* 0x000e260008000000 */
[----:B------:R-:W3:Y:S01]  /*0190*/  LDG.E R8, desc[UR8][R78.64+0x800] ;  /* 0x000800084e087981 */ /* 0x000ee2000c1e1900 */
[----:B------:R-:W1:Y:S03]  /*01a0*/  LDCU UR4, c[0x0][0x380] ;  /* 0x00007000ff0477ac */ /* 0x000e660008000800 */
        /* <DEDUP_REMOVED lines=58> */
[----:B------:R0:W5:Y:S04]  /*0550*/  LDG.E R67, desc[UR8][R120.64] ;  /* 0x0000000878437981 */ /* 0x000168000c1e1900 */
        /* <DEDUP_REMOVED lines=58> */
[----:B------:R2:W5:Y:S01]  /*0900*/  LDG.E R136, desc[UR8][R120.64+0x1d800] ;  /* 0x01d8000878887981 */ /* 0x000562000c1e1900 */
[----:B0-----:R-:W-:Y:S01]  /*0910*/  ISETP.NE.AND P1, PT, RZ, UR5, PT ;  /* 0x00000005ff007c0c */ /* 0x001fe2000bf25270 */
[----:B------:R-:W-:Y:S01]  /*0920*/  UPLOP3.LUT UP0, UPT, UPT, UPT, UPT, 0x40, 0x4 ;  /* 0x000000000004789c */ /* 0x000fe20003f0e870 */
[C---:B------:R-:W-:Y:S01]  /*0930*/  LOP3.LUT R137, R6.reuse, 0x60, R3, 0xf8, !PT ;  /* 0x0000006006897812 */ /* 0x040fe200078ef803 */
[----:B-1----:R-:W-:Y:S01]  /*0940*/  USHF.L.U32 UR4, UR4, 0x2, URZ ;  /* 0x0000000204047899 */ /* 0x002fe200080006ff */
[----:B------:R-:W-:-:S02]  /*0950*/  LOP3.LUT P0, RZ, R6, 0x3, R2, 0xf8, !PT ;  /* 0x0000000306ff7812 */ /* 0x000fc4000780f802 */
[----:B------:R-:W-:Y:S02]  /*0960*/  LOP3.LUT R137, R137, R122, RZ, 0xfc, !PT ;  /* 0x0000007a89897212 */ /* 0x000fe400078efcff */
[----:B------:R-:W-:Y:S02]  /*0970*/  MOV R138, RZ ;  /* 0x000000ff008a7202 */ /* 0x000fe40000000f00 */
[----:B------:R-:W-:Y:S02]  /*0980*/  MOV R5, RZ ;  /* 0x000000ff00057202 */ /* 0x000fe40000000f00 */
[----:B------:R-:W-:Y:S01]  /*0990*/  ISETP.LT.U32.AND P0, PT, R3, 0x20, !P0 ;  /* 0x000000200300780c */ /* 0x000fe20004701070 */
[----:B--2---:R-:W-:Y:S01]  /*09a0*/  @P1 FADD R7, R7, 1 ;  /* 0x3f80000007071421 */ /* 0x004fe20000000000 */
[----:B---3--:R-:W-:Y:S01]  /*09b0*/  @P1 FADD R8, R8, 1 ;  /* 0x3f80000008081421 */ /* 0x008fe20000000000 */
        /* <DEDUP_REMOVED lines=58> */
.L_x_6609:
[----:B------:R-:W0:Y:S01]  /*0d60*/  LDC.64 R120, c[0x0][0x390] ;  /* 0x0000e400ff787b82 */ /* 0x000e220000000a00 */
[----:B------:R-:W-:-:S05]  /*0d70*/  IMAD R139, R4, 0x7800, R137 ;  /* 0x00007800048b7824 */ /* 0x000fca00078e0289 */
[C---:B--2---:R-:W-:Y:S02]  /*0d80*/  IADD3 R142, PT, PT, R139.reuse, 0x800, RZ ;  /* 0x000008008b8e7810 */ /* 0x044fe40007ffe0ff */
[C---:B------:R-:W-:Y:S01]  /*0d90*/  IADD3 R144, PT, PT, R139.reuse, 0xa00, RZ ;  /* 0x00000a008b907810 */ /* 0x040fe20007ffe0ff */
[----:B0-----:R-:W-:-:S05]  /*0da0*/  IMAD.WIDE.U32 R122, R139, 0x4, R120 ;  /* 0x000000048b7a7825 */ /* 0x001fca00078e0078 */
[----:B------:R-:W2:Y:S04]  /*0db0*/  LDG.E R140, desc[UR8][R122.64] ;  /* 0x000000087a8c7981 */ /* 0x000ea8000c1e1900 */
[----:B------:R-:W3:Y:S01]  /*0dc0*/  LDG.E R141, desc[UR8][R122.64+0x800] ;  /* 0x000800087a8d7981 */ /* 0x000ee2000c1e1900 */
[----:B------:R-:W-:-:S03]  /*0dd0*/  IMAD.WIDE.U32 R124, R142, 0x4, R120 ;  /* 0x000000048e7c7825 */ /* 0x000fc600078e0078 */
[----:B------:R-:W4:Y:S01]  /*0de0*/  LDG.E R143, desc[UR8][R122.64+0x1000] ;  /* 0x001000087a8f7981 */ /* 0x000f22000c1e1900 */
[----:B------:R-:W-:-:S03]  /*0df0*/  IADD3 R146, PT, PT, R139, 0xc00, RZ ;  /* 0x00000c008b927810 */ /* 0x000fc60007ffe0ff */
[----:B------:R0:W4:Y:S01]  /*0e00*/  LDG.E R145, desc[UR8][R122.64+0x1800] ;  /* 0x001800087a917981 */ /* 0x000122000c1e1900 */
[----:B------:R-:W-:-:S03]  /*0e10*/  IADD3 R148, PT, PT, R139, 0xe00, RZ ;  /* 0x00000e008b947810 */ /* 0x000fc60007ffe0ff */
[----:B------:R1:W4:Y:S01]  /*0e20*/  LDG.E R147, desc[UR8][R124.64] ;  /* 0x000000087c937981 */ /* 0x000322000c1e1900 */
[----:B0-----:R-:W-:Y:S01]  /*0e30*/  IMAD.WIDE.U32 R122, R144, 0x4, R120 ;  /* 0x00000004907a7825 */ /* 0x001fe200078e0078 */
[----:B------:R-:W-:-:S03]  /*0e40*/  IADD3 R150, PT, PT, R139, 0x1000, RZ ;  /* 0x000010008b967810 */ /* 0x000fc60007ffe0ff */
[----:B-1----:R-:W-:Y:S01]  /*0e50*/  IMAD.WIDE.U32 R124, R146, 0x4, R120 ;  /* 0x00000004927c7825 */ /* 0x002fe200078e0078 */
        /* <DEDUP_REMOVED lines=20> */
[----:B------:R-:W4:Y:S01]  /*0fa0*/  LDG.E R163, desc[UR8][R124.64] ;  /* 0x000000087ca37981 */ /* 0x000f22000c1e1900 */
[----:B------:R-:W-:-:S04]  /*0fb0*/  IMAD.WIDE.U32 R166, R162, 0x4, R120 ;  /* 0x00000004a2a67825 */ /* 0x000fc800078e0078 */
[--C-:B0-----:R-:W-:Y:S01]  /*0fc0*/  IMAD.WIDE.U32 R122, R160, 0x4, R120.reuse ;  /* 0x00000004a07a7825 */ /* 0x101fe200078e0078 */
[C---:B------:R-:W-:Y:S01]  /*0fd0*/  IADD3 R127, PT, PT, R139.reuse, 0x2000, RZ ;  /* 0x000020008b7f7810 */ /* 0x040fe20007ffe0ff */
[----:B------:R0:W4:Y:S02]  /*0fe0*/  LDG.E R166, desc[UR8][R166.64] ;  /* 0x00000008a6a67981 */ /* 0x000124000c1e1900 */
[--C-:B------:R-:W-:Y:S02]  /*0ff0*/  IMAD.WIDE.U32 R168, R164, 0x4, R120.reuse ;  /* 0x00000004a4a87825 */ /* 0x100fe400078e0078 */
[----:B------:R1:W4:Y:S04]  /*1000*/  LDG.E R165, desc[UR8][R122.64] ;  /* 0x000000087aa57981 */ /* 0x000328000c1e1900 */
[----:B------:R-:W4:Y:S01]  /*1010*/  LDG.E R168, desc[UR8][R168.64] ;  /* 0x00000008a8a87981 */ /* 0x000f22000c1e1900 */
[----:B0-----:R-:W-:Y:S01]  /*1020*/  IADD3 R167, PT, PT, R139, 0x2200, RZ ;  /* 0x000022008ba77810 */ /* 0x001fe20007ffe0ff */
[----:B-1----:R-:W-:Y:S01]  /*1030*/  IMAD.WIDE.U32 R122, R127, 0x4, R120 ;  /* 0x000000047f7a7825 */ /* 0x002fe200078e0078 */
[----:B------:R-:W-:-:S03]  /*1040*/  IADD3 R127, PT, PT, R139, 0x2400, RZ ;  /* 0x000024008b7f7810 */ /* 0x000fc60007ffe0ff */
[--C-:B------:R-:W-:Y:S01]  /*1050*/  IMAD.WIDE.U32 R170, R167, 0x4, R120.reuse ;  /* 0x00000004a7aa7825 */ /* 0x100fe200078e0078 */
[----:B------:R0:W4:Y:S01]  /*1060*/  LDG.E R169, desc[UR8][R122.64] ;  /* 0x000000087aa97981 */ /* 0x000122000c1e1900 */
[C---:B------:R-:W-:Y:S02]  /*1070*/  IADD3 R173, PT, PT, R139.reuse, 0x2600, RZ ;  /* 0x000026008bad7810 */ /* 0x040fe40007ffe0ff */
[----:B------:R-:W-:Y:S02]  /*1080*/  IADD3 R175, PT, PT, R139, 0x2800, RZ ;  /* 0x000028008baf7810 */ /* 0x000fe40007ffe0ff */
[----:B------:R-:W4:Y:S01]  /*1090*/  LDG.E R170, desc[UR8][R170.64] ;  /* 0x00000008aaaa7981 */ /* 0x000f22000c1e1900 */
[----:B------:R-:W-:-:S04]  /*10a0*/  IMAD.WIDE.U32 R172, R173, 0x4, R120 ;  /* 0x00000004adac7825 */ /* 0x000fc800078e0078 */
[--C-:B0-----:R-:W-:Y:S01]  /*10b0*/  IMAD.WIDE.U32 R122, R127, 0x4, R120.reuse ;  /* 0x000000047f7a7825 */ /* 0x101fe200078e0078 */
[----:B------:R-:W-:Y:S01]  /*10c0*/  IADD3 R177, PT, PT, R139, 0x2a00, RZ ;  /* 0x00002a008bb17810 */ /* 0x000fe20007ffe0ff */
[----:B------:R0:W4:Y:S02]  /*10d0*/  LDG.E R172, desc[UR8][R172.64] ;  /* 0x00000008acac7981 */ /* 0x000124000c1e1900 */
[--C-:B------:R-:W-:Y:S02]  /*10e0*/  IMAD.WIDE.U32 R174, R175, 0x4, R120.reuse ;  /* 0x00000004afae7825 */ /* 0x100fe400078e0078 */
[----:B------:R-:W4:Y:S02]  /*10f0*/  LDG.E R171, desc[UR8][R122.64] ;  /* 0x000000087aab7981 */ /* 0x000f24000c1e1900 */
[----:B------:R-:W-:Y:S02]  /*1100*/  IMAD.WIDE.U32 R176, R177, 0x4, R120 ;  /* 0x00000004b1b07825 */ /* 0x000fe400078e0078 */
[----:B------:R1:W4:Y:S01]  /*1110*/  LDG.E R174, desc[UR8][R174.64] ;  /* 0x00000008aeae7981 */ /* 0x000322000c1e1900 */
[----:B0-----:R-:W-:-:S03]  /*1120*/  IADD3 R173, PT, PT, R139, 0x2c00, RZ ;  /* 0x00002c008bad7810 */ /* 0x001fc60007ffe0ff */
[----:B------:R-:W4:Y:S01]  /*1130*/  LDG.E R176, desc[UR8][R176.64] ;  /* 0x00000008b0b07981 */ /* 0x000f22000c1e1900 */
[----:B------:R-:W-:Y:S01]  /*1140*/  IADD3 R181, PT, PT, R139, 0x3000, RZ ;  /* 0x000030008bb57810 */ /* 0x000fe20007ffe0ff */
[----:B------:R-:W-:Y:S01]  /*1150*/  IMAD.WIDE.U32 R124, R173, 0x4, R120 ;  /* 0x00000004ad7c7825 */ /* 0x000fe200078e0078 */
[----:B-1----:R-:W-:-:S03]  /*1160*/  IADD3 R175, PT, PT, R139, 0x2e00, RZ ;  /* 0x00002e008baf7810 */ /* 0x002fc60007ffe0ff */
[--C-:B------:R-:W-:Y:S01]  /*1170*/  IMAD.WIDE.U32 R180, R181, 0x4, R120.reuse ;  /* 0x00000004b5b47825 */ /* 0x100fe200078e0078 */
[----:B------:R-:W-:Y:S01]  /*1180*/  IADD3 R178, PT, PT, R139, 0x3200, RZ ;  /* 0x000032008bb27810 */ /* 0x000fe20007ffe0ff */
[----:B------:R-:W4:Y:S02]  /*1190*/  LDG.E R177, desc[UR8][R124.64] ;  /* 0x000000087cb17981 */ /* 0x000f24000c1e1900 */
[--C-:B------:R-:W-:Y:S01]  /*11a0*/  IMAD.WIDE.U32 R122, R175, 0x4, R120.reuse ;  /* 0x00000004af7a7825 */ /* 0x100fe200078e0078 */
[C---:B------:R-:W-:Y:S01]  /*11b0*/  IADD3 R183, PT, PT, R139.reuse, 0x3400, RZ ;  /* 0x000034008bb77810 */ /* 0x040fe20007ffe0ff */
[----:B------:R-:W4:Y:S04]  /*11c0*/  LDG.E R180, desc[UR8][R180.64] ;  /* 0x00000008b4b47981 */ /* 0x000f28000c1e1900 */
[----:B------:R0:W4:Y:S01]  /*11d0*/  LDG.E R179, desc[UR8][R122.64] ;  /* 0x000000087ab37981 */ /* 0x000122000c1e1900 */
[----:B------:R-:W-:Y:S01]  /*11e0*/  IADD3 R127, PT, PT, R139, 0x3600, RZ ;  /* 0x000036008b7f7810 */ /* 0x000fe20007ffe0ff */
[----:B------:R-:W-:Y:S01]  /*11f0*/  IMAD.WIDE.U32 R182, R183, 0x4, R120 ;  /* 0x00000004b7b67825 */ /* 0x000fe200078e0078 */
[----:B------:R-:W-:-:S03]  /*1200*/  IADD3 R129, PT, PT, R139, 0x3800, RZ ;  /* 0x000038008b817810 */ /* 0x000fc60007ffe0ff */
[--C-:B0-----:R-:W-:Y:S02]  /*1210*/  IMAD.WIDE.U32 R122, R178, 0x4, R120.reuse ;  /* 0x00000004b27a7825 */ /* 0x101fe400078e0078 */
[----:B------:R-:W4:Y:S04]  /*1220*/  LDG.E R182, desc[UR8][R182.64] ;  /* 0x00000008b6b67981 */ /* 0x000f28000c1e1900 */
[----:B------:R0:W4:Y:S01]  /*1230*/  LDG.E R181, desc[UR8][R122.64] ;  /* 0x000000087ab57981 */ /* 0x000122000c1e1900 */
[----:B------:R-:W-:Y:S01]  /*1240*/  IMAD.WIDE.U32 R124, R127, 0x4, R120 ;  /* 0x000000047f7c7825 */ /* 0x000fe200078e0078 */
[C---:B------:R-:W-:Y:S02]  /*1250*/  IADD3 R187, PT, PT, R139.reuse, 0x3a00, RZ ;  /* 0x00003a008bbb7810 */ /* 0x040fe40007ffe0ff */
[----:B------:R-:W-:-:S02]  /*1260*/  IADD3 R184, PT, PT, R139, 0x3c00, RZ ;  /* 0x00003c008bb87810 */ /* 0x000fc40007ffe0ff */
[----:B------:R1:W4:Y:S01]  /*1270*/  LDG.E R183, desc[UR8][R124.64] ;  /* 0x000000087cb77981 */ /* 0x000322000c1e1900 */
[----:B------:R-:W-:-:S04]  /*1280*/  IMAD.WIDE.U32 R186, R187, 0x4, R120 ;  /* 0x00000004bbba7825 */ /* 0x000fc800078e0078 */
[--C-:B0-----:R-:W-:Y:S01]  /*1290*/  IMAD.WIDE.U32 R122, R129, 0x4, R120.reuse ;  /* 0x00000004817a7825 */ /* 0x101fe200078e0078 */
[C---:B------:R-:W-:Y:S01]  /*12a0*/  IADD3 R127, PT, PT, R139.reuse, 0x3e00, RZ ;  /* 0x00003e008b7f7810 */ /* 0x040fe20007ffe0ff */
[----:B------:R-:W4:Y:S04]  /*12b0*/  LDG.E R186, desc[UR8][R186.64] ;  /* 0x00000008baba7981 */ /* 0x000f28000c1e1900 */
[----:B------:R0:W4:Y:S01]  /*12c0*/  LDG.E R185, desc[UR8][R122.64] ;  /* 0x000000087ab97981 */ /* 0x000122000c1e1900 */
[----:B-1----:R-:W-:Y:S01]  /*12d0*/  IMAD.WIDE.U32 R124, R184, 0x4, R120 ;  /* 0x00000004b87c7825 */ /* 0x002fe200078e0078 */
[C---:B------:R-:W-:Y:S02]  /*12e0*/  IADD3 R191, PT, PT, R139.reuse, 0x4000, RZ ;  /* 0x000040008bbf7810 */ /* 0x040fe40007ffe0ff */
[----:B------:R-:W-:-:S02]  /*12f0*/  IADD3 R188, PT, PT, R139, 0x4200, RZ ;  /* 0x000042008bbc7810 */ /* 0x000fc40007ffe0ff */
[----:B------:R-:W4:Y:S01]  /*1300*/  LDG.E R187, desc[UR8][R124.64] ;  /* 0x000000087cbb7981 */ /* 0x000f22000c1e1900 */
[----:B------:R-:W-:-:S04]  /*1310*/  IMAD.WIDE.U32 R190, R191, 0x4, R120 ;  /* 0x00000004bfbe7825 */ /* 0x000fc800078e0078 */
[--C-:B0-----:R-:W-:Y:S01]  /*1320*/  IMAD.WIDE.U32 R122, R127, 0x4, R120.reuse ;  /* 0x000000047f7a7825 */ /* 0x101fe200078e0078 */
[C---:B------:R-:W-:Y:S01]  /*1330*/  IADD3 R193, PT, PT, R139.reuse, 0x4400, RZ ;  /* 0x000044008bc17810 */ /* 0x040fe20007ffe0ff */
[----:B------:R-:W4:Y:S04]  /*1340*/  LDG.E R190, desc[UR8][R190.64] ;  /* 0x00000008bebe7981 */ /* 0x000f28000c1e1900 */
[----:B------:R0:W4:Y:S01]  /*1350*/  LDG.E R189, desc[UR8][R122.64] ;  /* 0x000000087abd7981 */ /* 0x000122000c1e1900 */
[----:B------:R-:W-:Y:S01]  /*1360*/  IADD3 R195, PT, PT, R139, 0x4600, RZ ;  /* 0x000046008bc37810 */ /* 0x000fe20007ffe0ff */
[----:B------:R-:W-:Y:S01]  /*1370*/  IMAD.WIDE.U32 R192, R193, 0x4, R120 ;  /* 0x00000004c1c07825 */ /* 0x000fe200078e0078 */
[----:B------:R-:W-:-:S03]  /*1380*/  IADD3 R127, PT, PT, R139, 0x4800, RZ ;  /* 0x000048008b7f7810 */ /* 0x000fc60007ffe0ff */
[--C-:B0-----:R-:W-:Y:S02]  /*1390*/  IMAD.WIDE.U32 R122, R188, 0x4, R120.reuse ;  /* 0x00000004bc7a7825 */ /* 0x101fe400078e0078 */
[----:B------:R0:W4:Y:S04]  /*13a0*/  LDG.E R192, desc[UR8][R192.64] ;  /* 0x00000008c0c07981 */ /* 0x000128000c1e1900 */
[----:B------:R1:W4:Y:S01]  /*13b0*/  LDG.E R191, desc[UR8][R122.64] ;  /* 0x000000087abf7981 */ /* 0x000322000c1e1900 */
[----:B------:R-:W-:Y:S01]  /*13c0*/  IMAD.WIDE.U32 R194, R195, 0x4, R120 ;  /* 0x00000004c3c27825 */ /* 0x000fe200078e0078 */
[----:B0-----:R-:W-:-:S05]  /*13d0*/  IADD3 R193, PT, PT, R139, 0x4a00, RZ ;  /* 0x00004a008bc17810 */ /* 0x001fca0007ffe0ff */
[----:B------:R-:W4:Y:S01]  /*13e0*/  LDG.E R194, desc[UR8][R194.64] ;  /* 0x00000008c2c27981 */ /* 0x000f22000c1e1900 */
[----:B-1----:R-:W-:Y:S01]  /*13f0*/  IMAD.WIDE.U32 R122, R127, 0x4, R120 ;  /* 0x000000047f7a7825 */ /* 0x002fe200078e0078 */
[----:B------:R-:W-:-:S03]  /*1400*/  IADD3 R125, PT, PT, R139, 0x4c00, RZ ;  /* 0x00004c008b7d7810 */ /* 0x000fc60007ffe0ff */
[--C-:B------:R-:W-:Y:S01]  /*1410*/  IMAD.WIDE.U32 R196, R193, 0x4, R120.reuse ;  /* 0x00000004c1c47825 */ /* 0x100fe200078e0078 */
[----:B------:R-:W-:Y:S01]  /*1420*/  IADD3 R199, PT, PT, R139, 0x4e00, RZ ;  /* 0x00004e008bc77810 */ /* 0x000fe20007ffe0ff */
[----:B------:R0:W4:Y:S04]  /*1430*/  LDG.E R195, desc[UR8][R122.64] ;  /* 0x000000087ac37981 */ /* 0x000128000c1e1900 */
[----:B------:R-:W4:Y:S01]  /*1440*/  LDG.E R196, desc[UR8][R196.64] ;  /* 0x00000008c4c47981 */ /* 0x000f22000c1e1900 */
[----:B------:R-:W-:-:S04]  /*1450*/  IMAD.WIDE.U32 R198, R199, 0x4, R120 ;  /* 0x00000004c7c67825 */ /* 0x000fc800078e0078 */
[----:B0-----:R-:W-:Y:S01]  /*1460*/  IMAD.WIDE.U32 R122, R125, 0x4, R120 ;  /* 0x000000047d7a7825 */ /* 0x001fe200078e0078 */
[C---:B------:R-:W-:Y:S01]  /*1470*/  IADD3 R125, PT, PT, R139.reuse, 0x5000, RZ ;  /* 0x000050008b7d7810 */ /* 0x040fe20007ffe0ff */
[----:B------:R-:W4:Y:S01]  /*1480*/  LDG.E R198, desc[UR8][R198.64] ;  /* 0x00000008c6c67981 */ /* 0x000f22000c1e1900 */
[----:B------:R-:W-:-:S03]  /*1490*/  IADD3 R201, PT, PT, R139, 0x5200, RZ ;  /* 0x000052008bc97810 */ /* 0x000fc60007ffe0ff */
[----:B------:R0:W4:Y:S02]  /*14a0*/  LDG.E R197, desc[UR8][R122.64] ;  /* 0x000000087ac57981 */ /* 0x000124000c1e1900 */
[----:B------:R-:W-:Y:S01]  /*14b0*/  IMAD.WIDE.U32 R200, R201, 0x4, R120 ;  /* 0x00000004c9c87825 */ /* 0x000fe200078e0078 */
[C---:B------:R-:W-:Y:S02]  /*14c0*/  IADD3 R203, PT, PT, R139.reuse, 0x5600, RZ ;  /* 0x000056008bcb7810 */ /* 0x040fe40007ffe0ff */
[----:B------:R-:W-:-:S03]  /*14d0*/  IADD3 R205, PT, PT, R139, 0x5800, RZ ;  /* 0x000058008bcd7810 */ /* 0x000fc60007ffe0ff */
[----:B------:R-:W4:Y:S01]  /*14e0*/  LDG.E R200, desc[UR8][R200.64] ;  /* 0x00000008c8c87981 */ /* 0x000f22000c1e1900 */
[----:B0-----:R-:W-:Y:S01]  /*14f0*/  IMAD.WIDE.U32 R122, R125, 0x4, R120 ;  /* 0x000000047d7a7825 */ /* 0x001fe200078e0078 */
[----:B------:R-:W-:-:S04]  /*1500*/  IADD3 R125, PT, PT, R139, 0x5400, RZ ;  /* 0x000054008b7d7810 */ /* 0x000fc80007ffe0ff */
[----:B------:R0:W4:Y:S01]  /*1510*/  LDG.E R199, desc[UR8][R122.64] ;  /* 0x000000087ac77981 */ /* 0x000122000c1e1900 */
[----:B------:R-:W-:-:S04]  /*1520*/  IMAD.WIDE.U32 R202, R203, 0x4, R120 ;  /* 0x00000004cbca7825 */ /* 0x000fc800078e0078 */
[--C-:B------:R-:W-:Y:S02]  /*1530*/  IMAD.WIDE.U32 R204, R205, 0x4, R120.reuse ;  /* 0x00000004cdcc7825 */ /* 0x100fe400078e0078 */
[----:B------:R1:W4:Y:S02]  /*1540*/  LDG.E R202, desc[UR8][R202.64] ;  /* 0x00000008caca7981 */ /* 0x000324000c1e1900 */
[--C-:B0-----:R-:W-:Y:S01]  /*1550*/  IMAD.WIDE.U32 R122, R125, 0x4, R120.reuse ;  /* 0x000000047d7a7825 */ /* 0x101fe200078e0078 */
[C---:B------:R-:W-:Y:S01]  /*1560*/  IADD3 R125, PT, PT, R139.reuse, 0x5a00, RZ ;  /* 0x00005a008b7d7810 */ /* 0x040fe20007ffe0ff */
[----:B------:R-:W4:Y:S04]  /*1570*/  LDG.E R204, desc[UR8][R204.64] ;  /* 0x00000008cccc7981 */ /* 0x000f28000c1e1900 */
[----:B------:R0:W4:Y:S01]  /*1580*/  LDG.E R201, desc[UR8][R122.64] ;  /* 0x000000087ac97981 */ /* 0x000122000c1e1900 */
[----:B-1----:R-:W-:Y:S01]  /*1590*/  IADD3 R203, PT, PT, R139, 0x5c00, RZ ;  /* 0x00005c008bcb7810 */ /* 0x002fe20007ffe0ff */
[----:B------:R-:W-:Y:S01]  /*15a0*/  IMAD.WIDE.U32 R124, R125, 0x4, R120 ;  /* 0x000000047d7c7825 */ /* 0x000fe200078e0078 */
[----:B------:R-:W-:-:S02]  /*15b0*/  IADD3 R209, PT, PT, R139, 0x5e00, RZ ;  /* 0x00005e008bd17810 */ /* 0x000fc40007ffe0ff */
[----:B------:R-:W-:Y:S02]  /*15c0*/  IADD3 R206, PT, PT, R139, 0x6000, RZ ;  /* 0x000060008bce7810 */ /* 0x000fe40007ffe0ff */
[----:B------:R1:W4:Y:S01]  /*15d0*/  LDG.E R205, desc[UR8][R124.64] ;  /* 0x000000087ccd7981 */ /* 0x000322000c1e1900 */
[----:B0-----:R-:W-:-:S04]  /*15e0*/  IMAD.WIDE.U32 R122, R203, 0x4, R120 ;  /* 0x00000004cb7a7825 */ /* 0x001fc800078e0078 */
[--C-:B------:R-:W-:Y:S01]  /*15f0*/  IMAD.WIDE.U32 R208, R209, 0x4, R120.reuse ;  /* 0x00000004d1d07825 */ /* 0x100fe200078e0078 */
[----:B------:R0:W4:Y:S01]  /*1600*/  LDG.E R207, desc[UR8][R122.64] ;  /* 0x000000087acf7981 */ /* 0x000122000c1e1900 */
[C---:B------:R-:W-:Y:S02]  /*1610*/  IADD3 R127, PT, PT, R139.reuse, 0x6200, RZ ;  /* 0x000062008b7f7810 */ /* 0x040fe40007ffe0ff */
[--C-:B-1----:R-:W-:Y:S02]  /*1620*/  IMAD.WIDE.U32 R124, R206, 0x4, R120.reuse ;  /* 0x00000004ce7c7825 */ /* 0x102fe400078e0078 */
[----:B------:R-:W4:Y:S01]  /*1630*/  LDG.E R208, desc[UR8][R208.64] ;  /* 0x00000008d0d07981 */ /* 0x000f22000c1e1900 */
[----:B------:R-:W-:Y:S01]  /*1640*/  IADD3 R129, PT, PT, R139, 0x6400, RZ ;  /* 0x000064008b817810 */ /* 0x000fe20007ffe0ff */
[--C-:B0-----:R-:W-:Y:S01]  /*1650*/  IMAD.WIDE.U32 R122, R127, 0x4, R120.reuse ;  /* 0x000000047f7a7825 */ /* 0x101fe200078e0078 */
[----:B------:R-:W-:Y:S01]  /*1660*/  IADD3 R127, PT, PT, R139, 0x6600, RZ ;  /* 0x000066008b7f7810 */ /* 0x000fe20007ffe0ff */
[----:B------:R0:W4:Y:S04]  /*1670*/  LDG.E R209, desc[UR8][R124.64] ;  /* 0x000000087cd17981 */ /* 0x000128000c1e1900 */
        /* <DEDUP_REMOVED lines=13> */
[----:B------:R-:W-:Y:S01]  /*1750*/  IADD3 R211, PT, PT, R139, 0x7000, RZ ;  /* 0x000070008bd37810 */ /* 0x000fe20007ffe0ff */
[----:B0-----:R-:W-:-:S04]  /*1760*/  IMAD.WIDE.U32 R124, R129, 0x4, R120 ;  /* 0x00000004817c7825 */ /* 0x001fc800078e0078 */
[----:B-1----:R-:W-:Y:S01]  /*1770*/  IMAD.WIDE.U32 R122, R127, 0x4, R120 ;  /* 0x000000047f7a7825 */ /* 0x002fe200078e0078 */
[----:B------:R0:W4:Y:S01]  /*1780*/  LDG.E R217, desc[UR8][R124.64] ;  /* 0x000000087cd97981 */ /* 0x000122000c1e1900 */
[----:B------:R-:W-:-:S03]  /*1790*/  IADD3 R127, PT, PT, R139, 0x7200, RZ ;  /* 0x000072008b7f7810 */ /* 0x000fc60007ffe0ff */
[----:B------:R1:W4:Y:S01]  /*17a0*/  LDG.E R218, desc[UR8][R122.64] ;  /* 0x000000087ada7981 */ /* 0x000322000c1e1900 */
[----:B------:R-:W-:Y:S01]  /*17b0*/  IADD3 R129, PT, PT, R139, 0x7400, RZ ;  /* 0x000074008b817810 */ /* 0x000fe20007ffe0ff */
[----:B0-----:R-:W-:Y:S01]  /*17c0*/  IMAD.WIDE.U32 R124, R211, 0x4, R120 ;  /* 0x00000004d37c7825 */ /* 0x001fe200078e0078 */
[----:B------:R-:W-:-:S03]  /*17d0*/  IADD3 R213, PT, PT, R139, 0x7600, RZ ;  /* 0x000076008bd57810 */ /* 0x000fc60007ffe0ff */
[--C-:B-1----:R-:W-:Y:S01]  /*17e0*/  IMAD.WIDE.U32 R122, R127, 0x4, R120.reuse ;  /* 0x000000047f7a7825 */ /* 0x102fe200078e0078 */
[----:B------:R0:W4:Y:S04]  /*17f0*/  LDG.E R219, desc[UR8][R124.64] ;  /* 0x000000087cdb7981 */ /* 0x000128000c1e1900 */
[----:B------:R-:W4:Y:S01]  /*1800*/  LDG.E R220, desc[UR8][R122.64] ;  /* 0x000000087adc7981 */ /* 0x000f22000c1e1900 */
[----:B0-----:R-:W-:-:S04]  /*1810*/  IMAD.WIDE.U32 R124, R129, 0x4, R120 ;  /* 0x00000004817c7825 */ /* 0x001fc800078e0078 */
[----:B------:R-:W-:Y:S01]  /*1820*/  IMAD.WIDE.U32 R120, R213, 0x4, R120 ;  /* 0x00000004d5787825 */ /* 0x000fe200078e0078 */
[----:B------:R-:W4:Y:S04]  /*1830*/  LDG.E R221, desc[UR8][R124.64] ;  /* 0x000000087cdd7981 */ /* 0x000f28000c1e1900 */
[----:B------:R0:W4:Y:S01]  /*1840*/  LDG.E R222, desc[UR8][R120.64] ;  /* 0x0000000878de7981 */ /* 0x000122000c1e1900 */
[----:B--2---:R-:W-:-:S04]  /*1850*/  FADD R126, RZ, R140 ;  /* 0x0000008cff7e7221 */ /* 0x004fc80000000000 */
        /* <DEDUP_REMOVED lines=69> */
[----:B------:R-:W-:-:S04]  /*1cb0*/  FMUL R120, R120, 0.00052083336049690842628 ;  /* 0x3a08888978787820 */ /* 0x000fc80000400000 */
        /* <DEDUP_REMOVED lines=127> */
[----:B------:R-:W-:Y:S01]  /*24b0*/  ISETP.NE.AND P1, PT, R6, RZ, PT ;  /* 0x000000ff0600720c */ /* 0x000fe20003f25270 */
[----:B0-----:R-:W-:-:S05]  /*24c0*/  FADD R125, R124, R125 ;  /* 0x0000007d7c7d7221 */ /* 0x001fca0000000000 */
[----:B------:R-:W0:Y:S01]  /*24d0*/  SHFL.BFLY PT, R126, R125, 0x10, 0x1f ;  /* 0x0e001f007d7e7f89 */ /* 0x000e2200000e0000 */
[----:B------:R-:W-:Y:S01]  /*24e0*/  BSSY.RECONVERGENT B0, `(.L_x_6591) ;  /* 0x000000d000007945 */ /* 0x000fe20003800200 */
[----:B------:R-:W-:Y:S01]  /*24f0*/  HFMA2 R127, -RZ, RZ, 0, 0 ;  /* 0x00000000ff7f7431 */ /* 0x000fe200000001ff */
[----:B------:R-:W-:Y:S01]  /*2500*/  ISETP.GT.U32.AND P2, PT, R6, 0x3, PT ;  /* 0x000000030600780c */ /* 0x000fe20003f44070 */
[----:B0-----:R-:W-:-:S03]  /*2510*/  FADD R121, R125, R126 ;  /* 0x0000007e7d797221 */ /* 0x001fc60000000000 */
[----:B------:R-:W-:Y:S09]  /*2520*/  @P1 BRA `(.L_x_6592) ;  /* 0x0000000000201947 */ /* 0x000ff20003800000 */
        /* <DEDUP_REMOVED lines=8> */
.L_x_6592:
[----:B------:R-:W-:Y:S05]  /*25b0*/  BSYNC.RECONVERGENT B0 ;  /* 0x0000000000007941 */ /* 0x000fea0003800200 */
.L_x_6591:
[----:B------:R-:W-:Y:S01]  /*25c0*/  BAR.SYNC.DEFER_BLOCKING 0x0 ;  /* 0x0000000000007b1d */ /* 0x000fe20000010000 */
[----:B0-----:R-:W-:-:S05]  /*25d0*/  CS2R R122, SRZ ;  /* 0x00000000007a7805 */ /* 0x001fca000001ff00 */
[----:B------:R-:W-:Y:S04]  /*25e0*/  BSSY.RECONVERGENT B0, `(.L_x_6593) ;  /* 0x000000a000007945 */ /* 0x000fe80003800200 */
[----:B------:R-:W-:Y:S05]  /*25f0*/  @P2 BRA `(.L_x_6594) ;  /* 0x0000000000202947 */ /* 0x000fea0003800000 */
[----:B------:R-:W0:Y:S01]  /*2600*/  S2UR UR6, SR_CgaCtaId ;  /* 0x00000000000679c3 */ /* 0x000e220000008800 */
[----:B------:R-:W-:Y:S01]  /*2610*/  UMOV UR5, 0x400 ;  /* 0x0000040000057882 */ /* 0x000fe20000000000 */
[----:B------:R-:W-:Y:S01]  /*2620*/  MOV R127, 0x44f00000 ;  /* 0x44f00000007f7802 */ /* 0x000fe20000000f00 */
[----:B------:R-:W-:-:S04]  /*2630*/  UIADD3 UR5, UPT, UPT, UR5, 0x10, URZ ;  /* 0x0000001005057890 */ /* 0x000fc8000fffe0ff */
[----:B0-----:R-:W-:-:S04]  /*2640*/  ULEA UR5, UR6, UR5, 0x18 ;  /* 0x0000000506057291 */ /* 0x001fc8000f8ec0ff */
[----:B------:R-:W-:-:S06]  /*2650*/  @UP0 UIADD3 UR5, UPT, UPT, UR5, 0x20, URZ ;  /* 0x0000002005050890 */ /* 0x000fcc000fffe0ff */
[----:B------:R-:W-:-:S06]  /*2660*/  LEA R122, R6, UR5, 0x3 ;  /* 0x00000005067a7c11 */ /* 0x000fcc000f8e18ff */
[----:B------:R-:W0:Y:S02]  /*2670*/  LDS.64 R122, [R122] ;  /* 0x000000007a7a7984 */ /* 0x000e240000000a00 */
.L_x_6594:
[----:B------:R-:W-:Y:S05]  /*2680*/  BSYNC.RECONVERGENT B0 ;  /* 0x0000000000007941 */ /* 0x000fea0003800200 */
.L_x_6593:
[----:B------:R-:W1:Y:S01]  /*2690*/  SHFL.DOWN PT, R126, R127, 0x2, 0x1f ;  /* 0x08401f007f7e7f89 */ /* 0x000e6200000e0000 */
[----:B------:R-:W-:Y:S01]  /*26a0*/  BSSY.RECONVERGENT B0, `(.L_x_6595) ;  /* 0x0000012000007945 */ /* 0x000fe20003800200 */
[----:B------:R-:W-:Y:S02]  /*26b0*/  ISETP.NE.AND P4, PT, R3, RZ, PT ;  /* 0x000000ff0300720c */ /* 0x000fe40003f85270 */
        /* <DEDUP_REMOVED lines=9> */
[----:B-----5:R-:W-:Y:S05]  /*2750*/  CALL.REL.NOINC `($__internal_60_$__cuda_sm20_rcp_rn_f32_slowpath) ;  /* 0x0000002c00f07944 */ /* 0x020fea0003c00000 */
[----:B------:R-:W-:Y:S01]  /*2760*/  MOV R120, R223 ;  /* 0x000000df00787202 */ /* 0x000fe20000000f00 */
[----:B------:R-:W-:Y:S06]  /*2770*/  BRA `(.L_x_6597) ;  /* 0x0000000000107947 */ /* 0x000fec0003800000 */
.L_x_6596:
[----:B------:R-:W0:Y:S02]  /*2780*/  MUFU.RCP R121, R124 ;  /* 0x0000007c00797308 */ /* 0x000e240000001000 */
[----:B0-----:R-:W-:-:S04]  /*2790*/  FFMA R120, R124, R121, -1 ;  /* 0xbf8000007c787423 */ /* 0x001fc80000000079 */
[----:B------:R-:W-:-:S04]  /*27a0*/  FADD.FTZ R120, -R120, -RZ ;  /* 0x800000ff78787221 */ /* 0x000fc80000010100 */
[----:B------:R-:W-:-:S07]  /*27b0*/  FFMA R120, R121, R120, R121 ;  /* 0x0000007879787223 */ /* 0x000fce0000000079 */
.L_x_6597:
[----:B------:R-:W-:Y:S05]  /*27c0*/  BSYNC.RECONVERGENT B0 ;  /* 0x0000000000007941 */ /* 0x000fea0003800200 */
.L_x_6595:
[----:B------:R-:W0:Y:S01]  /*27d0*/  SHFL.DOWN PT, R125, R124, 0x1, 0x1f ;  /* 0x08201f007c7d7f89 */ /* 0x000e2200000e0000 */
[----:B------:R-:W-:Y:S01]  /*27e0*/  FADD R121, -R129, R122 ;  /* 0x0000007a81797221 */ /* 0x000fe20000000100 */
[----:B------:R-:W-:Y:S01]  /*27f0*/  FMUL R226, R126, R129 ;  /* 0x000000817ee27220 */ /* 0x000fe20000400000 */
[----:B------:R-:W-:Y:S02]  /*2800*/  BSSY.RECONVERGENT B0, `(.L_x_6598) ;  /* 0x0000018000007945 */ /* 0x000fe40003800200 */
[----:B------:R-:W-:Y:S01]  /*2810*/  FMUL R128, R121, R121 ;  /* 0x0000007979807220 */ /* 0x000fe20000400000 */
[----:B------:R-:W-:Y:S01]  /*2820*/  FADD R121, R224, R123 ;  /* 0x0000007be0797221 */ /* 0x000fe20000000000 */
[----:B------:R-:W-:Y:S02]  /*2830*/  FFMA R123, R127, R122, R226 ;  /* 0x0000007a7f7b7223 */ /* 0x000fe400000000e2 */
[----:B------:R-:W-:Y:S02]  /*2840*/  FMUL R129, R128, R127 ;  /* 0x0000007f80817220 */ /* 0x000fe40000400000 */
[----:B------:R-:W-:-:S02]  /*2850*/  FMUL R123, R123, R120 ;  /* 0x000000787b7b7220 */ /* 0x000fc40000400000 */
        /* <DEDUP_REMOVED lines=11> */
[----:B-----5:R-:W-:Y:S05]  /*2910*/  CALL.REL.NOINC `($__internal_60_$__cuda_sm20_rcp_rn_f32_slowpath) ;  /* 0x0000002c00807944 */ /* 0x020fea0003c00000 */
[----:B------:R-:W-:Y:S01]  /*2920*/  MOV R128, R223 ;  /* 0x000000df00807202 */ /* 0x000fe20000000f00 */
[----:B------:R-:W-:Y:S06]  /*2930*/  BRA `(.L_x_6600) ;  /* 0x0000000000107947 */ /* 0x000fec0003800000 */
.L_x_6599:
[----:B------:R-:W0:Y:S02]  /*2940*/  MUFU.RCP R128, R129 ;  /* 0x0000008100807308 */ /* 0x000e240000001000 */
[----:B0-----:R-:W-:-:S04]  /*2950*/  FFMA R120, R129, R128, -1 ;  /* 0xbf80000081787423 */ /* 0x001fc80000000080 */
[----:B------:R-:W-:-:S04]  /*2960*/  FADD.FTZ R121, -R120, -RZ ;  /* 0x800000ff78797221 */ /* 0x000fc80000010100 */
[----:B------:R-:W-:-:S07]  /*2970*/  FFMA R128, R128, R121, R128 ;  /* 0x0000007980807223 */ /* 0x000fce0000000080 */
.L_x_6600:
[----:B------:R-:W-:Y:S05]  /*2980*/  BSYNC.RECONVERGENT B0 ;  /* 0x0000000000007941 */ /* 0x000fea0003800200 */
.L_x_6598:
[----:B------:R-:W0:Y:S01]  /*2990*/  LDC.64 R120, c[0x0][0x3b0] ;  /* 0x0000ec00ff787b82 */ /* 0x000e220000000a00 */
[----:B------:R-:W-:Y:S01]  /*29a0*/  FADD R129, R123, -R126 ;  /* 0x8000007e7b817221 */ /* 0x000fe20000000000 */
[----:B------:R-:W-:Y:S01]  /*29b0*/  LOP3.LUT R223, R138, 0x1, RZ, 0xc0, !PT ;  /* 0x000000018adf7812 */ /* 0x000fe200078ec0ff */
[----:B------:R-:W-:Y:S01]  /*29c0*/  FADD R127, R122, R127 ;  /* 0x0000007f7a7f7221 */ /* 0x000fe20000000000 */
[----:B------:R-:W-:Y:S01]  /*29d0*/  LOP3.LUT R225, R2, 0x7ffffffc, RZ, 0xc0, !PT ;  /* 0x7ffffffc02e17812 */ /* 0x000fe200078ec0ff */
[----:B------:R-:W-:Y:S01]  /*29e0*/  FMUL R129, R129, R129 ;  /* 0x0000008181817220 */ /* 0x000fe20000400000 */
[----:B------:R-:W-:Y:S01]  /*29f0*/  IADD3 R226, PT, PT, -R223, RZ, RZ ;  /* 0x000000ffdfe27210 */ /* 0x000fe20007ffe1ff */
[----:B------:R-:W-:Y:S01]  /*2a00*/  FMUL R223, R125, R126 ;  /* 0x0000007e7ddf7220 */ /* 0x000fe20000400000 */
[----:B------:R-:W-:Y:S01]  /*2a10*/  ISETP.GT.U32.AND P1, PT, R6, 0x3, PT ;  /* 0x000000030600780c */ /* 0x000fe20003f24070 */
[----:B------:R-:W-:Y:S01]  /*2a20*/  FMUL R126, R124, R129 ;  /* 0x000000817c7e7220 */ /* 0x000fe20000400000 */
[----:B------:R-:W-:Y:S01]  /*2a30*/  LOP3.LUT R224, R226, UR4, RZ, 0xc0, !PT ;  /* 0x00000004e2e07c12 */ /* 0x000fe2000f8ec0ff */
[----:B------:R-:W-:-:S02]  /*2a40*/  FFMA R223, R124, R123, R223 ;  /* 0x0000007b7cdf7223 */ /* 0x000fc400000000df */
[----:B------:R-:W-:Y:S01]  /*2a50*/  FMUL R126, R125, R126 ;  /* 0x0000007e7d7e7220 */ /* 0x000fe20000400000 */
[----:B------:R-:W-:Y:S01]  /*2a60*/  IADD3 R224, P2, PT, R224, R225, RZ ;  /* 0x000000e1e0e07210 */ /* 0x000fe20007f5e0ff */
[-C--:B------:R-:W-:Y:S02]  /*2a70*/  FMUL R122, R223, R128.reuse ;  /* 0x00000080df7a7220 */ /* 0x080fe40000400000 */
[----:B------:R-:W-:Y:S01]  /*2a80*/  FFMA R123, R126, R128, R127 ;  /* 0x000000807e7b7223 */ /* 0x000fe2000000007f */
[----:B------:R-:W-:Y:S01]  /*2a90*/  IADD3.X R124, PT, PT, RZ, RZ, RZ, P2, !PT ;  /* 0x000000ffff7c7210 */ /* 0x000fe200017fe4ff */
[----:B------:R-:W-:Y:S02]  /*2aa0*/  HFMA2 R127, -RZ, RZ, 0, 0 ;  /* 0x00000000ff7f7431 */ /* 0x000fe400000001ff */
[----:B------:R-:W1:Y:S01]  /*2ab0*/  SHFL.IDX PT, R122, R122, RZ, 0x1f ;  /* 0x00001fff7a7a7589 */ /* 0x000e6200000e0000 */
[----:B0-----:R-:W-:-:S03]  /*2ac0*/  LEA R120, P2, R224, R120, 0x3 ;  /* 0x00000078e0787211 */ /* 0x001fc600078418ff */
[----:B------:R-:W0:Y:S01]  /*2ad0*/  SHFL.IDX PT, R123, R123, RZ, 0x1f ;  /* 0x00001fff7b7b7589 */ /* 0x000e2200000e0000 */
[----:B------:R-:W-:Y:S01]  /*2ae0*/  LEA.HI.X R121, R224, R121, R124, 0x3, P2 ;  /* 0x00000079e0797211 */ /* 0x000fe200010f1c7c */
[----:B-1----:R-:W-:Y:S08]  /*2af0*/  @P4 BRA `(.L_x_6601) ;  /* 0x0000000000684947 */ /* 0x002ff00003800000 */
[----:B------:R-:W1:Y:S01]  /*2b00*/  LDC R129, c[0x0][0x380] ;  /* 0x0000e000ff817b82 */ /* 0x000e620000000800 */
[----:B------:R-:W-:Y:S02]  /*2b10*/  SHF.L.U32 R126, R2, 0x3, RZ ;  /* 0x00000003027e7819 */ /* 0x000fe400000006ff */
[----:B------:R-:W-:Y:S02]  /*2b20*/  ISETP.GT.U32.AND P2, PT, R138, 0x1, PT ;  /* 0x000000018a00780c */ /* 0x000fe40003f44070 */
[----:B------:R-:W-:Y:S02]  /*2b30*/  LOP3.LUT R223, R126, 0x18, RZ, 0xc0, !PT ;  /* 0x000000187edf7812 */ /* 0x000fe400078ec0ff */
[----:B------:R-:W-:Y:S01]  /*2b40*/  MOV R224, 0xffffffff ;  /* 0xffffffff00e07802 */ /* 0x000fe20000000f00 */
[----:B------:R-:W2:Y:S01]  /*2b50*/  LDC.64 R124, c[0x0][0x3b8] ;  /* 0x0000ee00ff7c7b82 */ /* 0x000ea20000000a00 */
[----:B------:R-:W-:Y:S02]  /*2b60*/  IADD3 R128, P3, PT, R223, R120, RZ ;  /* 0x00000078df807210 */ /* 0x000fe40007f7e0ff */
[----:B-1----:R-:W-:-:S04]  /*2b70*/  LOP3.LUT R129, R226, R129, RZ, 0xc0, !PT ;  /* 0x00000081e2817212 */ /* 0x002fc800078ec0ff */
[----:B------:R-:W-:-:S04]  /*2b80*/  LEA.HI R126, P4, R2, R129, RZ, 0x1e ;  /* 0x00000081027e7211 */ /* 0x000fc8000789f0ff */
[----:B------:R-:W-:Y:S02]  /*2b90*/  LEA.HI.X.SX32 R223, R129, RZ, 0x1, P4 ;  /* 0x000000ff81df7211 */ /* 0x000fe400020f0eff */
[C---:B--2---:R-:W-:Y:S02]  /*2ba0*/  LEA R124, P4, R126.reuse, R124, 0x2 ;  /* 0x0000007c7e7c7211 */ /* 0x044fe400078810ff */
[----:B------:R-:W-:Y:S02]  /*2bb0*/  IADD3.X R129, PT, PT, RZ, R121, RZ, P3, !PT ;  /* 0x00000079ff817210 */ /* 0x000fe40001ffe4ff */
[----:B------:R-:W-:Y:S02]  /*2bc0*/  LEA.HI.X R125, R126, R125, R223, 0x2, P4 ;  /* 0x0000007d7e7d7211 */ /* 0x000fe400020f14df */
[----:B------:R-:W-:Y:S01]  /*2bd0*/  SEL R223, R224, 0x1, P2 ;  /* 0x00000001e0df7807 */ /* 0x000fe20001000000 */
[----:B0-----:R0:W-:Y:S01]  /*2be0*/  STG.E.64 desc[UR8][R128.64], R122 ;  /* 0x0000007a80007986 */ /* 0x0011e2000c101b08 */
[----:B------:R-:W-:Y:S06]  /*2bf0*/  MEMBAR.ALL.GPU ;  /* 0x0000000000007992 */ /* 0x000fec000000a000 */
[----:B------:R-:W-:-:S00]  /*2c00*/  ERRBAR ;  /* 0x00000000000079ab */ /* 0x000fc00000000000 */
[----:B------:R-:W-:Y:S06]  /*2c10*/  CGAERRBAR ;  /* 0x00000000000075ab */ /* 0x000fec0000000000 */
[----:B------:R0:W-:Y:S01]  /*2c20*/  REDG.E.ADD.S32.STRONG.GPU desc[UR8][R124.64], R223 ;  /* 0x000000df7c00798e */ /* 0x0001e2000c12e308 */
[----:B------:R-:W-:-:S04]  /*2c30*/  ISETP.GE.U32.AND P2, PT, R138, 0x2, PT ;  /* 0x000000028a00780c */ /* 0x000fc80003f46070 */
[----:B------:R-:W-:-:S09]  /*2c40*/  SEL R225, RZ, 0x4, P2 ;  /* 0x00000004ffe17807 */ /* 0x000fd20001000000 */
.L_x_6602:
[----:B0-----:R-:W2:Y:S04]  /*2c50*/  LDG.E.STRONG.GPU R122, desc[UR8][R124.64] ;  /* 0x000000087c7a7981 */ /* 0x001ea8000c1ef900 */
[----:B--2---:R-:W-:Y:S01]  /*2c60*/  CCTL.IVALL ;  /* 0x00000000ff00798f */ /* 0x004fe20002000000 */
[----:B------:R-:W-:Y:S05]  /*2c70*/  YIELD ;  /* 0x0000000000007946 */ /* 0x000fea0003800000 */
[----:B------:R-:W-:-:S13]  /*2c80*/  ISETP.NE.AND P2, PT, R122, R225, PT ;  /* 0x000000e17a00720c */ /* 0x000fda0003f45270 */
[----:B------:R-:W-:Y:S05]  /*2c90*/  @P2 BRA `(.L_x_6602) ;  /* 0xfffffffc00ec2947 */ /* 0x000fea000383ffff */
.L_x_6601:
[----:B------:R-:W-:Y:S05]  /*2ca0*/  WARPSYNC.ALL ;  /* 0x0000000000007948 */ /* 0x000fea0003800000 */
[----:B------:R-:W-:Y:S01]  /*2cb0*/  BAR.SYNC.DEFER_BLOCKING 0x0 ;  /* 0x0000000000007b1d */ /* 0x000fe20000010000 */
[----:B------:R-:W-:Y:S01]  /*2cc0*/  MOV R126, RZ ;  /* 0x000000ff007e7202 */ /* 0x000fe20000000f00 */
[----:B------:R-:W-:-:S05]  /*2cd0*/  @!P1 IMAD.WIDE.U32 R120, R6, 0x8, R120 ;  /* 0x0000000806789825 */ /* 0x000fca00078e0078 */
[----:B------:R-:W2:Y:S01]  /*2ce0*/  @!P1 LDG.E.64 R126, desc[UR8][R120.64] ;  /* 0x00000008787e9981 */ /* 0x000ea2000c1e1b00 */
[----:B------:R-:W-:Y:S01]  /*2cf0*/  MOV R125, RZ ;  /* 0x000000ff007d7202 */ /* 0x000fe20000000f00 */
        /* <DEDUP_REMOVED lines=12> */
[----:B012--5:R-:W-:Y:S05]  /*2dc0*/  CALL.REL.NOINC `($__internal_60_$__cuda_sm20_rcp_rn_f32_slowpath) ;  /* 0x0000002800547944 */ /* 0x027fea0003c00000 */
[----:B------:R-:W-:Y:S01]  /*2dd0*/  MOV R120, R223 ;  /* 0x000000df00787202 */ /* 0x000fe20000000f00 */
[----:B------:R-:W-:Y:S06]  /*2de0*/  BRA `(.L_x_6605) ;  /* 0x0000000000107947 */ /* 0x000fec0003800000 */
.L_x_6604:
[----:B------:R-:W3:Y:S02]  /*2df0*/  MUFU.RCP R121, R122 ;  /* 0x0000007a00797308 */ /* 0x000ee40000001000 */
[----:B---3--:R-:W-:-:S04]  /*2e00*/  FFMA R120, R122, R121, -1 ;  /* 0xbf8000007a787423 */ /* 0x008fc80000000079 */
[----:B------:R-:W-:-:S04]  /*2e10*/  FADD.FTZ R120, -R120, -RZ ;  /* 0x800000ff78787221 */ /* 0x000fc80000010100 */
[----:B------:R-:W-:-:S07]  /*2e20*/  FFMA R120, R121, R120, R121 ;  /* 0x0000007879787223 */ /* 0x000fce0000000079 */
.L_x_6605:
[----:B------:R-:W-:Y:S05]  /*2e30*/  BSYNC.RECONVERGENT B0 ;  /* 0x0000000000007941 */ /* 0x000fea0003800200 */
.L_x_6603:
        /* <DEDUP_REMOVED lines=20> */
[----:B-----5:R-:W-:Y:S05]  /*2f80*/  CALL.REL.NOINC `($__internal_60_$__cuda_sm20_rcp_rn_f32_slowpath) ;  /* 0x0000002400e47944 */ /* 0x020fea0003c00000 */
[----:B------:R-:W-:Y:S01]  /*2f90*/  MOV R120, R223 ;  /* 0x000000df00787202 */ /* 0x000fe20000000f00 */
[----:B------:R-:W-:Y:S06]  /*2fa0*/  BRA `(.L_x_6608) ;  /* 0x0000000000107947 */ /* 0x000fec0003800000 */
.L_x_6607:
[----:B------:R-:W0:Y:S02]  /*2fb0*/  MUFU.RCP R120, R129 ;  /* 0x0000008100787308 */ /* 0x000e240000001000 */
[----:B0-----:R-:W-:-:S04]  /*2fc0*/  FFMA R121, R129, R120, -1 ;  /* 0xbf80000081797423 */ /* 0x001fc80000000078 */
[----:B------:R-:W-:-:S04]  /*2fd0*/  FADD.FTZ R121, -R121, -RZ ;  /* 0x800000ff79797221 */ /* 0x000fc80000010100 */
[----:B------:R-:W-:-:S07]  /*2fe0*/  FFMA R120, R120, R121, R120 ;  /* 0x0000007978787223 */ /* 0x000fce0000000078 */
.L_x_6608:
[----:B------:R-:W-:Y:S05]  /*2ff0*/  BSYNC.RECONVERGENT B0 ;  /* 0x0000000000007941 */ /* 0x000fea0003800200 */
.L_x_6606:
[----:B------:R-:W-:Y:S01]  /*3000*/  FADD R121, R125, -R124 ;  /* 0x8000007c7d797221 */ /* 0x000fe20000000000 */
[----:B------:R-:W-:Y:S01]  /*3010*/  FADD R127, R126, R127 ;  /* 0x0000007f7e7f7221 */ /* 0x000fe20000000000 */
[----:B------:R-:W0:Y:S01]  /*3020*/  LDCU.64 UR10, c[0x0][0x3f8] ;  /* 0x00007f00ff0a77ac */ /* 0x000e220008000a00 */
[----:B------:R-:W-:Y:S01]  /*3030*/  IADD3 R129, PT, PT, R139, 0x2600, RZ ;  /* 0x000026008b817810 */ /* 0x000fe20007ffe0ff */
[----:B------:R-:W-:Y:S01]  /*3040*/  FMUL R121, R121, R121 ;  /* 0x0000007979797220 */ /* 0x000fe20000400000 */
[C---:B------:R-:W-:Y:S01]  /*3050*/  IADD3 R225, PT, PT, R139.reuse, 0x5a00, RZ ;  /* 0x00005a008be17810 */ /* 0x040fe20007ffe0ff */
[----:B------:R-:W1:Y:S01]  /*3060*/  LDCU UR5, c[0x0][0x388] ;  /* 0x00007100ff0577ac */ /* 0x000e620008000800 */
[----:B------:R-:W-:Y:S01]  /*3070*/  IADD3 R227, PT, PT, R139, 0x5e00, RZ ;  /* 0x00005e008be37810 */ /* 0x000fe20007ffe0ff */
[C---:B------:R-:W-:Y:S01]  /*3080*/  FMUL R128, R122.reuse, R121 ;  /* 0x000000797a807220 */ /* 0x040fe20000400000 */
[----:B------:R-:W-:Y:S01]  /*3090*/  FMUL R121, R123, R124 ;  /* 0x0000007c7b797220 */ /* 0x000fe20000400000 */
[----:B------:R-:W-:Y:S01]  /*30a0*/  IADD3 R237, PT, PT, R139, 0x6200, RZ ;  /* 0x000062008bed7810 */ /* 0x000fe20007ffe0ff */
[----:B------:R-:W2:Y:S01]  /*30b0*/  LDC R124, c[0x0][0x3d8] ;  /* 0x0000f600ff7c7b82 */ /* 0x000ea20000000800 */
[----:B------:R-:W-:Y:S01]  /*30c0*/  FMUL R128, R123, R128 ;  /* 0x000000807b807220 */ /* 0x000fe20000400000 */
[----:B------:R-:W-:Y:S01]  /*30d0*/  FFMA R121, R122, R125, R121 ;  /* 0x0000007d7a797223 */ /* 0x000fe20000000079 */
[----:B------:R-:W-:Y:S01]  /*30e0*/  IADD3 R241, PT, PT, R139, 0x6400, RZ ;  /* 0x000064008bf17810 */ /* 0x000fe20007ffe0ff */
[----:B------:R-:W-:Y:S01]  /*30f0*/  UPLOP3.LUT UP0, UPT, UPT, UPT, UP0, 0x40, 0x4 ;  /* 0x000000000004789c */ /* 0x000fe20003f0e800 */
[-C--:B------:R-:W-:Y:S01]  /*3100*/  FFMA R127, R128, R120.reuse, R127 ;  /* 0x00000078807f7223 */ /* 0x080fe2000000007f */
[----:B------:R-:W-:Y:S01]  /*3110*/  FMUL R125, R121, R120 ;  /* 0x00000078797d7220 */ /* 0x000fe20000400000 */
[----:B------:R-:W-:Y:S01]  /*3120*/  IADD3 R235, PT, PT, R139, 0x6a00, RZ ;  /* 0x00006a008beb7810 */ /* 0x000fe20007ffe0ff */
[----:B------:R-:W3:Y:S01]  /*3130*/  @P0 LDC.64 R122, c[0x0][0x398] ;  /* 0x0000e600ff7a0b82 */ /* 0x000ee20000000a00 */
[----:B0-----:R-:W-:-:S02]  /*3140*/  ISETP.NE.U32.AND P1, PT, RZ, UR10, PT ;  /* 0x0000000aff007c0c */ /* 0x001fc4000bf25070 */
[----:B------:R-:W2:Y:S01]  /*3150*/  SHFL.IDX PT, R127, R127, RZ, 0x1f ;  /* 0x00001fff7f7f7589 */ /* 0x000ea200000e0000 */
[C---:B------:R-:W-:Y:S02]  /*3160*/  IADD3 R233, PT, PT, R139.reuse, 0x6c00, RZ ;  /* 0x00006c008be97810 */ /* 0x040fe40007ffe0ff */
[----:B------:R-:W-:Y:S01]  /*3170*/  ISETP.NE.AND.EX P1, PT, RZ, UR11, PT, P1 ;  /* 0x0000000bff007c0c */ /* 0x000fe2000bf25310 */
[----:B------:R-:W0:Y:S01]  /*3180*/  SHFL.IDX PT, R125, R125, RZ, 0x1f ;  /* 0x00001fff7d7d7589 */ /* 0x000e2200000e0000 */
[----:B------:R-:W4:Y:S01]  /*3190*/  @P0 LDC.64 R120, c[0x0][0x3a0] ;  /* 0x0000e800ff780b82 */ /* 0x000f220000000a00 */
[C---:B------:R-:W-:Y:S02]  /*31a0*/  IADD3 R231, PT, PT, R139.reuse, 0x6e00, RZ ;  /* 0x00006e008be77810 */ /* 0x040fe40007ffe0ff */
[----:B------:R-:W-:Y:S02]  /*31b0*/  IADD3 R239, PT, PT, R139, 0x7200, RZ ;  /* 0x000072008bef7810 */ /* 0x000fe40007ffe0ff */
[----:B------:R-:W-:-:S04]  /*31c0*/  IADD3 R138, PT, PT, R138, 0x1, RZ ;  /* 0x000000018a8a7810 */ /* 0x000fc80007ffe0ff */
[----:B------:R-:W-:Y:S01]  /*31d0*/  LOP3.LUT R138, R138, 0x3, RZ, 0xc0, !PT ;  /* 0x000000038a8a7812 */ /* 0x000fe200078ec0ff */
[----:B---3--:R-:W-:-:S04]  /*31e0*/  @P0 IMAD.WIDE R122, R4, 0x4, R122 ;  /* 0x00000004047a0825 */ /* 0x008fc800078e027a */
[----:B--2---:R-:W-:Y:S01]  /*31f0*/  FFMA R124, R127, 3.2552085031056776643e-05, R124 ;  /* 0x380888897f7c7823 */ /* 0x004fe2000000007c */
[----:B------:R-:W-:Y:S01]  /*3200*/  IADD3 R127, PT, PT, R139, 0x2400, RZ ;  /* 0x000024008b7f7810 */ /* 0x000fe20007ffe0ff */
[----:B0-----:R-:W-:-:S03]  /*3210*/  FADD R140, R140, -R125 ;  /* 0x8000007d8c8c7221 */ /* 0x001fc60000000000 */
[C---:B------:R-:W-:Y:S01]  /*3220*/  FSETP.GEU.AND P2, PT, |R124|.reuse, 1.175494350822287508e-38, PT ;  /* 0x008000007c00780b */ /* 0x040fe20003f4e200 */
[--C-:B------:R-:W-:Y:S01]  /*3230*/  FADD R141, R141, -R125.reuse ;  /* 0x8000007d8d8d7221 */ /* 0x100fe20000000000 */
[--C-:B------:R-:W-:Y:S01]  /*3240*/  FADD R143, R143, -R125.reuse ;  /* 0x8000007d8f8f7221 */ /* 0x100fe20000000000 */
[--C-:B------:R-:W-:Y:S01]  /*3250*/  FADD R145, R145, -R125.reuse ;  /* 0x8000007d91917221 */ /* 0x100fe20000000000 */
[--C-:B------:R-:W-:Y:S01]  /*3260*/  FADD R147, R147, -R125.reuse ;  /* 0x8000007d93937221 */ /* 0x100fe20000000000 */
[--C-:B------:R-:W-:Y:S01]  /*3270*/  FADD R149, R149, -R125.reuse ;  /* 0x8000007d95957221 */ /* 0x100fe20000000000 */
[--C-:B------:R-:W-:Y:S01]  /*3280*/  FADD R151, R151, -R125.reuse ;  /* 0x8000007d97977221 */ /* 0x100fe20000000000 */
[--C-:B------:R-:W-:Y:S01]  /*3290*/  FADD R153, R153, -R125.reuse ;  /* 0x8000007d99997221 */ /* 0x100fe20000000000 */
[----:B------:R0:W-:Y:S01]  /*32a0*/  @P0 STG.E desc[UR8][R122.64], R125 ;  /* 0x0000007d7a000986 */ /* 0x0001e2000c101908 */
[--C-:B------:R-:W-:Y:S01]  /*32b0*/  FADD R155, R155, -R125.reuse ;  /* 0x8000007d9b9b7221 */ /* 0x100fe20000000000 */
[--C-:B------:R-:W-:Y:S01]  /*32c0*/  FADD R157, R157, -R125.reuse ;  /* 0x8000007d9d9d7221 */ /* 0x100fe20000000000 */
[--C-:B------:R-:W-:Y:S01]  /*32d0*/  FADD R159, R159, -R125.reuse ;  /* 0x8000007d9f9f7221 */ /* 0x100fe20000000000 */
[--C-:B------:R-:W-:Y:S01]  /*32e0*/  FADD R161, R161, -R125.reuse ;  /* 0x8000007da1a17221 */ /* 0x100fe20000000000 */
[----:B------:R-:W-:Y:S01]  /*32f0*/  @!P2 FMUL R124, R124, 16777216 ;  /* 0x4b8000007c7ca820 */ /* 0x000fe20000400000 */
[--C-:B------:R-:W-:Y:S01]  /*3300*/  FADD R163, R163, -R125.reuse ;  /* 0x8000007da3a37221 */ /* 0x100fe20000000000 */
[--C-:B------:R-:W-:Y:S01]  /*3310*/  FADD R165, R165, -R125.reuse ;  /* 0x8000007da5a57221 */ /* 0x100fe20000000000 */
[--C-:B------:R-:W-:Y:S01]  /*3320*/  FADD R166, R166, -R125.reuse ;  /* 0x8000007da6a67221 */ /* 0x100fe20000000000 */
[--C-:B------:R-:W-:Y:S01]  /*3330*/  FADD R168, R168, -R125.reuse ;  /* 0x8000007da8a87221 */ /* 0x100fe20000000000 */
[--C-:B------:R-:W-:Y:S01]  /*3340*/  FADD R169, R169, -R125.reuse ;  /* 0x8000007da9a97221 */ /* 0x100fe20000000000 */
[----:B------:R-:W2:Y:S01]  /*3350*/  MUFU.RSQ R124, R124 ;  /* 0x0000007c007c7308 */ /* 0x000ea20000001400 */
[----:B0-----:R-:W0:Y:S01]  /*3360*/  LDC.64 R122, c[0x0][0x3c8] ;  /* 0x0000f200ff7a7b82 */ /* 0x001e220000000a00 */
        /* <DEDUP_REMOVED lines=15> */
[----:B--2---:R-:W-:Y:S01]  /*3460*/  @!P2 FMUL R124, R124, 4096 ;  /* 0x458000007c7ca820 */ /* 0x004fe20000400000 */
[--C-:B------:R-:W-:Y:S01]  /*3470*/  FADD R190, R190, -R125.reuse ;  /* 0x8000007dbebe7221 */ /* 0x100fe20000000000 */
[--C-:B------:R-:W-:Y:S01]  /*3480*/  FADD R191, R191, -R125.reuse ;  /* 0x8000007dbfbf7221 */ /* 0x100fe20000000000 */
[----:B------:R-:W-:Y:S01]  /*3490*/  FADD R192, R192, -R125 ;  /* 0x8000007dc0c07221 */ /* 0x000fe20000000000 */
[C---:B------:R-:W-:Y:S01]  /*34a0*/  FMUL R140, R124.reuse, R140 ;  /* 0x0000008c7c8c7220 */ /* 0x040fe20000400000 */
[C---:B------:R-:W-:Y:S01]  /*34b0*/  FMUL R141, R124.reuse, R141 ;  /* 0x0000008d7c8d7220 */ /* 0x040fe20000400000 */
[C---:B------:R-:W-:Y:S01]  /*34c0*/  FMUL R143, R124.reuse, R143 ;  /* 0x0000008f7c8f7220 */ /* 0x040fe20000400000 */
[----:B------:R-:W-:Y:S01]  /*34d0*/  FMUL R145, R124, R145 ;  /* 0x000000917c917220 */ /* 0x000fe20000400000 */
[----:B-----5:R-:W-:Y:S01]  /*34e0*/  FFMA R140, R7, R140, R67 ;  /* 0x0000008c078c7223 */ /* 0x020fe20000000043 */
[----:B------:R-:W-:Y:S01]  /*34f0*/  FFMA R141, R8, R141, R68 ;  /* 0x0000008d088d7223 */ /* 0x000fe20000000044 */
[----:B------:R-:W-:Y:S01]  /*3500*/  FFMA R143, R9, R143, R69 ;  /* 0x0000008f098f7223 */ /* 0x000fe20000000045 */
[----:B------:R-:W-:Y:S01]  /*3510*/  FMUL R147, R124, R147 ;  /* 0x000000937c937220 */ /* 0x000fe20000400000 */
[----:B------:R-:W-:Y:S01]  /*3520*/  FFMA R145, R10, R145, R70 ;  /* 0x000000910a917223 */ /* 0x000fe20000000046 */
[----:B------:R-:W-:Y:S01]  /*3530*/  @P1 FMNMX R5, R5, |R140|, !PT ;  /* 0x4000008c05051209 */ /* 0x000fe20007800000 */
[C---:B------:R-:W-:Y:S01]  /*3540*/  FMUL R149, R124.reuse, R149 ;  /* 0x000000957c957220 */ /* 0x040fe20000400000 */
[----:B------:R-:W-:Y:S01]  /*3550*/  FFMA R147, R11, R147, R71 ;  /* 0x000000930b937223 */ /* 0x000fe20000000047 */
[----:B------:R-:W-:Y:S01]  /*3560*/  FMUL R151, R124, R151 ;  /* 0x000000977c977220 */ /* 0x000fe20000400000 */
[----:B------:R-:W-:Y:S01]  /*3570*/  @P1 FMNMX R5, R5, |R141|, !PT ;  /* 0x4000008d05051209 */ /* 0x000fe20007800000 */
[----:B------:R-:W-:Y:S01]  /*3580*/  FFMA R149, R12, R149, R72 ;  /* 0x000000950c957223 */ /* 0x000fe20000000048 */
[----:B------:R-:W-:Y:S01]  /*3590*/  FMUL R153, R124, R153 ;  /* 0x000000997c997220 */ /* 0x000fe20000400000 */
[----:B------:R-:W-:Y:S01]  /*35a0*/  FFMA R151, R13, R151, R73 ;  /* 0x000000970d977223 */ /* 0x000fe20000000049 */
[----:B------:R-:W-:Y:S01]  /*35b0*/  @P1 FMNMX R5, R5, |R143|, !PT ;  /* 0x4000008f05051209 */ /* 0x000fe20007800000 */
[--C-:B------:R-:W-:Y:S01]  /*35c0*/  FADD R194, R194, -R125.reuse ;  /* 0x8000007dc2c27221 */ /* 0x100fe20000000000 */
[--C-:B------:R-:W-:Y:S01]  /*35d0*/  FADD R195, R195, -R125.reuse ;  /* 0x8000007dc3c37221 */ /* 0x100fe20000000000 */
[--C-:B------:R-:W-:Y:S01]  /*35e0*/  FADD R196, R196, -R125.reuse ;  /* 0x8000007dc4c47221 */ /* 0x100fe20000000000 */
        /* <DEDUP_REMOVED lines=25> */
[----:B------:R-:W-:Y:S01]  /*3780*/  ISETP.NE.AND P2, PT, RZ, UR7, PT ;  /* 0x00000007ff007c0c */ /* 0x000fe2000bf45270 */
        /* <DEDUP_REMOVED lines=8> */
[----:B----4-:R-:W-:-:S04]  /*3810*/  @P0 IMAD.WIDE R120, R4, 0x4, R120 ;  /* 0x0000000404780825 */ /* 0x010fc800078e0278 */
[C---:B------:R-:W-:Y:S01]  /*3820*/  FMUL R161, R124.reuse, R161 ;  /* 0x000000a17ca17220 */ /* 0x040fe20000400000 */
[----:B------:R-:W-:Y:S01]  /*3830*/  @P1 FMNMX R5, R5, |R125|, !PT ;  /* 0x4000007d05051209 */ /* 0x000fe20007800000 */
[----:B------:R-:W-:Y:S01]  /*3840*/  FFMA R159, R17, R159, R77 ;  /* 0x0000009f119f7223 */ /* 0x000fe2000000004d */
[-C--:B------:R-:W-:Y:S01]  /*3850*/  @P2 FMUL R143, R143, R0.reuse ;  /* 0x000000008f8f2220 */ /* 0x080fe20000400000 */
[-C--:B------:R-:W-:Y:S01]  /*3860*/  @P2 FMUL R145, R145, R0.reuse ;  /* 0x0000000091912220 */ /* 0x080fe20000400000 */
[----:B------:R-:W-:Y:S01]  /*3870*/  @P1 FMNMX R5, R5, |R157|, !PT ;  /* 0x4000009d05051209 */ /* 0x000fe20007800000 */
[----:B------:R-:W-:Y:S01]  /*3880*/  FMUL R163, R124, R163 ;  /* 0x000000a37ca37220 */ /* 0x000fe20000400000 */
[----:B------:R-:W-:Y:S01]  /*3890*/  FFMA R161, R18, R161, R78 ;  /* 0x000000a112a17223 */ /* 0x000fe2000000004e */
[----:B------:R0:W-:Y:S01]  /*38a0*/  @P0 STG.E desc[UR8][R120.64], R124 ;  /* 0x0000007c78000986 */ /* 0x0001e2000c101908 */
[----:B------:R-:W-:Y:S01]  /*38b0*/  @P1 FMNMX R5, R5, |R159|, !PT ;  /* 0x4000009f05051209 */ /* 0x000fe20007800000 */
[-C--:B------:R-:W-:Y:S01]  /*38c0*/  @P2 FMUL R140, R140, R0.reuse ;  /* 0x000000008c8c2220 */ /* 0x080fe20000400000 */
[-C--:B------:R-:W-:Y:S01]  /*38d0*/  @P2 FMUL R141, R141, R0.reuse ;  /* 0x000000008d8d2220 */ /* 0x080fe20000400000 */
[----:B------:R-:W-:Y:S01]  /*38e0*/  F2FP.BF16.F32.PACK_AB R143, RZ, R143 ;  /* 0x0000008fff8f723e */ /* 0x000fe200000010ff */
[-C--:B------:R-:W-:Y:S01]  /*38f0*/  @P2 FMUL R147, R147, R0.reuse ;  /* 0x0000000093932220 */ /* 0x080fe20000400000 */
[----:B------:R-:W-:Y:S01]  /*3900*/  F2FP.BF16.F32.PACK_AB R145, RZ, R145 ;  /* 0x00000091ff91723e */ /* 0x000fe200000010ff */
[C---:B------:R-:W-:Y:S01]  /*3910*/  FMUL R165, R124.reuse, R165 ;  /* 0x000000a57ca57220 */ /* 0x040fe20000400000 */
[----:B------:R-:W-:Y:S01]  /*3920*/  @P2 FMUL R149, R149, R0 ;  /* 0x0000000095952220 */ /* 0x000fe20000400000 */
[----:B------:R-:W-:Y:S01]  /*3930*/  FFMA R163, R19, R163, R79 ;  /* 0x000000a313a37223 */ /* 0x000fe2000000004f */
[----:B------:R-:W-:Y:S01]  /*3940*/  @P1 FMNMX R5, R5, |R161|, !PT ;  /* 0x400000a105051209 */ /* 0x000fe20007800000 */
[----:B------:R-:W-:Y:S01]  /*3950*/  FMUL R166, R124, R166 ;  /* 0x000000a67ca67220 */ /* 0x000fe20000400000 */
[----:B0-----:R-:W-:Y:S01]  /*3960*/  IMAD.WIDE.U32 R120, R139, 0x2, R122 ;  /* 0x000000028b787825 */ /* 0x001fe200078e007a */
[----:B------:R-:W-:-:S03]  /*3970*/  F2FP.BF16.F32.PACK_AB R140, RZ, R140 ;  /* 0x0000008cff8c723e */ /* 0x000fc600000010ff */
[----:B------:R-:W-:Y:S01]  /*3980*/  FFMA R165, R20, R165, R80 ;  /* 0x000000a514a57223 */ /* 0x000fe20000000050 */
[----:B------:R-:W-:Y:S01]  /*3990*/  F2FP.BF16.F32.PACK_AB R141, RZ, R141 ;  /* 0x0000008dff8d723e */ /* 0x000fe200000010ff */
[-C--:B------:R-:W-:Y:S01]  /*39a0*/  @P2 FMUL R151, R151, R0.reuse ;  /* 0x0000000097972220 */ /* 0x080fe20000400000 */
[----:B------:R0:W-:Y:S01]  /*39b0*/  STG.E.U16 desc[UR8][R120.64+0x800], R143 ;  /* 0x0008008f78007986 */ /* 0x0001e2000c101508 */
[----:B------:R-:W-:Y:S01]  /*39c0*/  F2FP.BF16.F32.PACK_AB R147, RZ, R147 ;  /* 0x00000093ff93723e */ /* 0x000fe200000010ff */
[----:B------:R-:W-:Y:S01]  /*39d0*/  @P2 FMUL R153, R153, R0 ;  /* 0x0000000099992220 */ /* 0x000fe20000400000 */
[----:B------:R-:W-:Y:S01]  /*39e0*/  F2FP.BF16.F32.PACK_AB R149, RZ, R149 ;  /* 0x00000095ff95723e */ /* 0x000fe200000010ff */
[----:B------:R2:W-:Y:S01]  /*39f0*/  STG.E.U16 desc[UR8][R120.64+0xc00], R145 ;  /* 0x000c009178007986 */ /* 0x0005e2000c101508 */
[----:B------:R-:W-:Y:S01]  /*3a00*/  @P1 FMNMX R5, R5, |R163|, !PT ;  /* 0x400000a305051209 */ /* 0x000fe20007800000 */
[----:B------:R-:W-:Y:S01]  /*3a10*/  FMUL R168, R124, R168 ;  /* 0x000000a87ca87220 */ /* 0x000fe20000400000 */
[----:B------:R-:W-:Y:S01]  /*3a20*/  FFMA R166, R21, R166, R81 ;  /* 0x000000a615a67223 */ /* 0x000fe20000000051 */
[----:B------:R-:W-:Y:S01]  /*3a30*/  STG.E.U16 desc[UR8][R120.64], R140 ;  /* 0x0000008c78007986 */ /* 0x000fe2000c101508 */
[----:B------:R-:W-:Y:S01]  /*3a40*/  @P1 FMNMX R5, R5, |R165|, !PT ;  /* 0x400000a505051209 */ /* 0x000fe20007800000 */
[----:B------:R-:W-:Y:S01]  /*3a50*/  @P2 FMUL R125, R125, R0 ;  /* 0x000000007d7d2220 */ /* 0x000fe20000400000 */
[----:B------:R-:W-:Y:S01]  /*3a60*/  F2FP.BF16.F32.PACK_AB R151, RZ, R151 ;  /* 0x00000097ff97723e */ /* 0x000fe200000010ff */
[----:B0-----:R-:W-:Y:S01]  /*3a70*/  IMAD.WIDE.U32 R142, R142, 0x2, R122 ;  /* 0x000000028e8e7825 */ /* 0x001fe200078e007a */
[----:B------:R-:W-:Y:S01]  /*3a80*/  STG.E.U16 desc[UR8][R120.64+0x400], R141 ;  /* 0x0004008d78007986 */ /* 0x000fe2000c101508 */
[----:B------:R-:W-:-:S02]  /*3a90*/  F2FP.BF16.F32.PACK_AB R153, RZ, R153 ;  /* 0x00000099ff99723e */ /* 0x000fc400000010ff */
[----:B------:R-:W-:Y:S01]  /*3aa0*/  FMUL R169, R124, R169 ;  /* 0x000000a97ca97220 */ /* 0x000fe20000400000 */
[----:B--2---:R-:W-:Y:S01]  /*3ab0*/  IMAD.WIDE.U32 R144, R144, 0x2, R122 ;  /* 0x0000000290907825 */ /* 0x004fe200078e007a */
[----:B------:R0:W-:Y:S03]  /*3ac0*/  STG.E.U16 desc[UR8][R142.64], R147 ;  /* 0x000000938e007986 */ /* 0x0001e6000c101508 */
[----:B------:R-:W-:Y:S01]  /*3ad0*/  @P2 FMUL R157, R157, R0 ;  /* 0x000000009d9d2220 */ /* 0x000fe20000400000 */
[----:B------:R-:W-:Y:S01]  /*3ae0*/  FFMA R168, R22, R168, R82 ;  /* 0x000000a816a87223 */ /* 0x000fe20000000052 */
[----:B------:R-:W-:Y:S01]  /*3af0*/  @P1 FMNMX R5, R5, |R166|, !PT ;  /* 0x400000a605051209 */ /* 0x000fe20007800000 */
[----:B------:R2:W-:Y:S01]  /*3b00*/  STG.E.U16 desc[UR8][R144.64], R149 ;  /* 0x0000009590007986 */ /* 0x0005e2000c101508 */
[----:B------:R-:W-:Y:S01]  /*3b10*/  FMUL R170, R124, R170 ;  /* 0x000000aa7caa7220 */ /* 0x000fe20000400000 */
[----:B------:R-:W-:Y:S01]  /*3b20*/  F2FP.BF16.F32.PACK_AB R125, RZ, R125 ;  /* 0x0000007dff7d723e */ /* 0x000fe200000010ff */
[----:B------:R-:W-:Y:S01]  /*3b30*/  FFMA R169, R23, R169, R83 ;  /* 0x000000a917a97223 */ /* 0x000fe20000000053 */
[----:B------:R-:W-:Y:S01]  /*3b40*/  F2FP.BF16.F32.PACK_AB R157, RZ, R157 ;  /* 0x0000009dff9d723e */ /* 0x000fe200000010ff */
[----:B------:R-:W-:Y:S01]  /*3b50*/  @P2 FMUL R159, R159, R0 ;  /* 0x000000009f9f2220 */ /* 0x000fe20000400000 */
[----:B------:R-:W-:Y:S01]  /*3b60*/  @P1 FMNMX R5, R5, |R168|, !PT ;  /* 0x400000a805051209 */ /* 0x000fe20007800000 */
[----:B------:R-:W-:Y:S01]  /*3b70*/  @P2 FMUL R161, R161, R0 ;  /* 0x00000000a1a12220 */ /* 0x000fe20000400000 */
[----:B0-----:R-:W-:-:S04]  /*3b80*/  IMAD.WIDE.U32 R146, R146, 0x2, R122 ;  /* 0x0000000292927825 */ /* 0x001fc800078e007a */
[----:B------:R-:W-:Y:S01]  /*3b90*/  FMUL R171, R124, R171 ;  /* 0x000000ab7cab7220 */ /* 0x000fe20000400000 */
[----:B------:R-:W-:Y:S01]  /*3ba0*/  FFMA R170, R24, R170, R84 ;  /* 0x000000aa18aa7223 */ /* 0x000fe20000000054 */
[----:B------:R-:W-:Y:S01]  /*3bb0*/  @P1 FMNMX R5, R5, |R169|, !PT ;  /* 0x400000a905051209 */ /* 0x000fe20007800000 */
[--C-:B--2---:R-:W-:Y:S01]  /*3bc0*/  IMAD.WIDE.U32 R148, R148, 0x2, R122.reuse ;  /* 0x0000000294947825 */ /* 0x104fe200078e007a */
[----:B------:R0:W-:Y:S01]  /*3bd0*/  STG.E.U16 desc[UR8][R146.64], R151 ;  /* 0x0000009792007986 */ /* 0x0001e2000c101508 */
[----:B------:R-:W-:Y:S02]  /*3be0*/  F2FP.BF16.F32.PACK_AB R159, RZ, R159 ;  /* 0x0000009fff9f723e */ /* 0x000fe400000010ff */
[----:B------:R-:W-:Y:S01]  /*3bf0*/  @P2 FMUL R163, R163, R0 ;  /* 0x00000000a3a32220 */ /* 0x000fe20000400000 */
[----:B------:R-:W-:Y:S01]  /*3c00*/  IMAD.WIDE.U32 R120, R154, 0x2, R122 ;  /* 0x000000029a787825 */ /* 0x000fe200078e007a */
[----:B------:R2:W-:Y:S01]  /*3c10*/  STG.E.U16 desc[UR8][R148.64], R153 ;  /* 0x0000009994007986 */ /* 0x0005e2000c101508 */
[----:B------:R-:W-:-:S02]  /*3c20*/  F2FP.BF16.F32.PACK_AB R161, RZ, R161 ;  /* 0x000000a1ffa1723e */ /* 0x000fc400000010ff */
[C---:B------:R-:W-:Y:S01]  /*3c30*/  FMUL R172, R124.reuse, R172 ;  /* 0x000000ac7cac7220 */ /* 0x040fe20000400000 */
[----:B------:R-:W-:Y:S01]  /*3c40*/  @P2 FMUL R165, R165, R0 ;  /* 0x00000000a5a52220 */ /* 0x000fe20000400000 */
[----:B------:R-:W-:Y:S01]  /*3c50*/  FFMA R171, R25, R171, R85 ;  /* 0x000000ab19ab7223 */ /* 0x000fe20000000055 */
[----:B------:R-:W-:Y:S01]  /*3c60*/  @P1 FMNMX R5, R5, |R170|, !PT ;  /* 0x400000aa05051209 */ /* 0x000fe20007800000 */
[----:B------:R-:W-:Y:S01]  /*3c70*/  FMUL R174, R124, R174 ;  /* 0x000000ae7cae7220 */ /* 0x000fe20000400000 */
[----:B------:R-:W-:Y:S01]  /*3c80*/  F2FP.BF16.F32.PACK_AB R163, RZ, R163 ;  /* 0x000000a3ffa3723e */ /* 0x000fe200000010ff */
[----:B0-----:R-:W-:-:S04]  /*3c90*/  IMAD.WIDE.U32 R150, R150, 0x2, R122 ;  /* 0x0000000296967825 */ /* 0x001fc800078e007a */
[----:B------:R-:W-:Y:S01]  /*3ca0*/  FFMA R172, R26, R172, R86 ;  /* 0x000000ac1aac7223 */ /* 0x000fe20000000056 */
[----:B------:R-:W-:Y:S01]  /*3cb0*/  F2FP.BF16.F32.PACK_AB R165, RZ, R165 ;  /* 0x000000a5ffa5723e */ /* 0x000fe200000010ff */
[-C--:B------:R-:W-:Y:S01]  /*3cc0*/  @P2 FMUL R166, R166, R0.reuse ;  /* 0x00000000a6a62220 */ /* 0x080fe20000400000 */
[----:B--2---:R-:W-:Y:S01]  /*3cd0*/  IMAD.WIDE.U32 R152, R152, 0x2, R122 ;  /* 0x0000000298987825 */ /* 0x004fe200078e007a */
[----:B------:R-:W-:Y:S01]  /*3ce0*/  STG.E.U16 desc[UR8][R150.64], R125 ;  /* 0x0000007d96007986 */ /* 0x000fe2000c101508 */
[----:B------:R-:W-:Y:S02]  /*3cf0*/  @P1 FMNMX R5, R5, |R171|, !PT ;  /* 0x400000ab05051209 */ /* 0x000fe40007800000 */
[-C--:B------:R-:W-:Y:S01]  /*3d00*/  @P2 FMUL R168, R168, R0.reuse ;  /* 0x00000000a8a82220 */ /* 0x080fe20000400000 */
[----:B------:R-:W-:Y:S01]  /*3d10*/  @P2 FMUL R169, R169, R0 ;  /* 0x00000000a9a92220 */ /* 0x000fe20000400000 */
[----:B------:R0:W-:Y:S01]  /*3d20*/  STG.E.U16 desc[UR8][R152.64], R157 ;  /* 0x0000009d98007986 */ /* 0x0001e2000c101508 */
[C---:B------:R-:W-:Y:S01]  /*3d30*/  FMUL R176, R124.reuse, R176 ;  /* 0x000000b07cb07220 */ /* 0x040fe20000400000 */
[----:B------:R-:W-:Y:S01]  /*3d40*/  FFMA R174, R27, R174, R87 ;  /* 0x000000ae1bae7223 */ /* 0x000fe20000000057 */
[----:B------:R-:W-:Y:S01]  /*3d50*/  @P1 FMNMX R5, R5, |R172|, !PT ;  /* 0x400000ac05051209 */ /* 0x000fe20007800000 */
[----:B------:R2:W-:Y:S01]  /*3d60*/  STG.E.U16 desc[UR8][R120.64], R159 ;  /* 0x0000009f78007986 */ /* 0x0005e2000c101508 */
[----:B------:R-:W-:Y:S01]  /*3d70*/  F2FP.BF16.F32.PACK_AB R166, RZ, R166 ;  /* 0x000000a6ffa6723e */ /* 0x000fe200000010ff */
[----:B------:R-:W-:Y:S01]  /*3d80*/  FMUL R177, R124, R177 ;  /* 0x000000b17cb17220 */ /* 0x000fe20000400000 */
[----:B------:R-:W-:Y:S01]  /*3d90*/  F2FP.BF16.F32.PACK_AB R168, RZ, R168 ;  /* 0x000000a8ffa8723e */ /* 0x000fe200000010ff */
[----:B------:R-:W-:Y:S01]  /*3da0*/  @P2 FMUL R170, R170, R0 ;  /* 0x00000000aaaa2220 */ /* 0x000fe20000400000 */
[----:B------:R-:W-:Y:S01]  /*3db0*/  F2FP.BF16.F32.PACK_AB R169, RZ, R169 ;  /* 0x000000a9ffa9723e */ /* 0x000fe200000010ff */
[----:B------:R-:W-:Y:S01]  /*3dc0*/  FFMA R176, R28, R176, R88 ;  /* 0x000000b01cb07223 */ /* 0x000fe20000000058 */
[----:B------:R-:W-:Y:S01]  /*3dd0*/  @P2 FMUL R171, R171, R0 ;  /* 0x00000000abab2220 */ /* 0x000fe20000400000 */
[----:B0-----:R-:W-:Y:S01]  /*3de0*/  IMAD.WIDE.U32 R156, R156, 0x2, R122 ;  /* 0x000000029c9c7825 */ /* 0x001fe200078e007a */
[----:B------:R-:W-:-:S03]  /*3df0*/  @P1 FMNMX R5, R5, |R174|, !PT ;  /* 0x400000ae05051209 */ /* 0x000fc60007800000 */
[C---:B------:R-:W-:Y:S01]  /*3e00*/  FMUL R179, R124.reuse, R179 ;  /* 0x000000b37cb37220 */ /* 0x040fe20000400000 */
[----:B------:R-:W-:Y:S01]  /*3e10*/  FMUL R180, R124, R180 ;  /* 0x000000b47cb47220 */ /* 0x000fe20000400000 */
[--C-:B--2---:R-:W-:Y:S01]  /*3e20*/  IMAD.WIDE.U32 R158, R158, 0x2, R122.reuse ;  /* 0x000000029e9e7825 */ /* 0x104fe200078e007a */
[----:B------:R0:W-:Y:S01]  /*3e30*/  STG.E.U16 desc[UR8][R156.64], R161 ;  /* 0x000000a19c007986 */ /* 0x0001e2000c101508 */
[----:B------:R-:W-:Y:S02]  /*3e40*/  IADD3 R121, PT, PT, R139, 0x2000, RZ ;  /* 0x000020008b797810 */ /* 0x000fe40007ffe0ff */
[C---:B------:R-:W-:Y:S01]  /*3e50*/  FMUL R181, R124.reuse, R181 ;  /* 0x000000b57cb57220 */ /* 0x040fe20000400000 */
[C---:B------:R-:W-:Y:S01]  /*3e60*/  FMUL R182, R124.reuse, R182 ;  /* 0x000000b67cb67220 */ /* 0x040fe20000400000 */
[----:B------:R2:W-:Y:S01]  /*3e70*/  STG.E.U16 desc[UR8][R158.64], R163 ;  /* 0x000000a39e007986 */ /* 0x0005e2000c101508 */
[----:B------:R-:W-:Y:S01]  /*3e80*/  FMUL R183, R124, R183 ;  /* 0x000000b77cb77220 */ /* 0x000fe20000400000 */
[----:B------:R-:W-:-:S04]  /*3e90*/  IMAD.WIDE.U32 R120, R121, 0x2, R122 ;  /* 0x0000000279787825 */ /* 0x000fc800078e007a */
[C---:B------:R-:W-:Y:S01]  /*3ea0*/  FMUL R155, R124.reuse, R185 ;  /* 0x000000b97c9b7220 */ /* 0x040fe20000400000 */
[C---:B------:R-:W-:Y:S01]  /*3eb0*/  FMUL R186, R124.reuse, R186 ;  /* 0x000000ba7cba7220 */ /* 0x040fe20000400000 */
[C---:B------:R-:W-:Y:S01]  /*3ec0*/  FMUL R187, R124.reuse, R187 ;  /* 0x000000bb7cbb7220 */ /* 0x040fe20000400000 */
[C---:B------:R-:W-:Y:S01]  /*3ed0*/  FMUL R189, R124.reuse, R189 ;  /* 0x000000bd7cbd7220 */ /* 0x040fe20000400000 */
[----:B------:R-:W-:Y:S01]  /*3ee0*/  FMUL R190, R124, R190 ;  /* 0x000000be7cbe7220 */ /* 0x000fe20000400000 */
[----:B0-----:R-:W-:-:S04]  /*3ef0*/  IMAD.WIDE.U32 R160, R160, 0x2, R122 ;  /* 0x00000002a0a07825 */ /* 0x001fc800078e007a */
[C---:B------:R-:W-:Y:S01]  /*3f00*/  FMUL R191, R124.reuse, R191 ;  /* 0x000000bf7cbf7220 */ /* 0x040fe20000400000 */
[C---:B------:R-:W-:Y:S01]  /*3f10*/  FMUL R192, R124.reuse, R192 ;  /* 0x000000c07cc07220 */ /* 0x040fe20000400000 */
[----:B------:R-:W-:Y:S01]  /*3f20*/  FMUL R194, R124, R194 ;  /* 0x000000c27cc27220 */ /* 0x000fe20000400000 */
[--C-:B--2---:R-:W-:Y:S01]  /*3f30*/  IMAD.WIDE.U32 R162, R162, 0x2, R122.reuse ;  /* 0x00000002a2a27825 */ /* 0x104fe200078e007a */
[----:B------:R0:W-:Y:S03]  /*3f40*/  STG.E.U16 desc[UR8][R160.64], R165 ;  /* 0x000000a5a0007986 */ /* 0x0001e6000c101508 */
[C---:B------:R-:W-:Y:S01]  /*3f50*/  FMUL R195, R124.reuse, R195 ;  /* 0x000000c37cc37220 */ /* 0x040fe20000400000 */
[C---:B------:R-:W-:Y:S01]  /*3f60*/  FMUL R196, R124.reuse, R196 ;  /* 0x000000c47cc47220 */ /* 0x040fe20000400000 */
[C---:B------:R-:W-:Y:S01]  /*3f70*/  FMUL R197, R124.reuse, R197 ;  /* 0x000000c57cc57220 */ /* 0x040fe20000400000 */
[----:B------:R-:W-:Y:S01]  /*3f80*/  STG.E.U16 desc[UR8][R162.64], R166 ;  /* 0x000000a6a2007986 */ /* 0x000fe2000c101508 */
[C---:B------:R-:W-:Y:S01]  /*3f90*/  FMUL R198, R124.reuse, R198 ;  /* 0x000000c67cc67220 */ /* 0x040fe20000400000 */
[C---:B------:R-:W-:Y:S01]  /*3fa0*/  FMUL R199, R124.reuse, R199 ;  /* 0x000000c77cc77220 */ /* 0x040fe20000400000 */
        /* <DEDUP_REMOVED lines=20> */
[----:B------:R-:W-:Y:S01]  /*40f0*/  STG.E.U16 desc[UR8][R164.64], R168 ;  /* 0x000000a8a4007986 */ /* 0x000fe2000c101508 */
[----:B------:R-:W-:Y:S01]  /*4100*/  FFMA R177, R29, R177, R89 ;  /* 0x000000b11db17223 */ /* 0x000fe20000000059 */
[----:B------:R-:W-:Y:S01]  /*4110*/  F2FP.BF16.F32.PACK_AB R170, RZ, R170 ;  /* 0x000000aaffaa723e */ /* 0x000fe200000010ff */
[----:B------:R-:W-:Y:S01]  /*4120*/  IMAD.WIDE.U32 R124, R167, 0x2, R122 ;  /* 0x00000002a77c7825 */ /* 0x000fe200078e007a */
[----:B------:R0:W-:Y:S01]  /*4130*/  STG.E.U16 desc[UR8][R120.64], R169 ;  /* 0x000000a978007986 */ /* 0x0001e2000c101508 */
[----:B------:R-:W-:-:S02]  /*4140*/  @P1 FMNMX R5, R5, |R176|, !PT ;  /* 0x400000b005051209 */ /* 0x000fc40007800000 */
[-C--:B------:R-:W-:Y:S01]  /*4150*/  @P2 FMUL R172, R172, R0.reuse ;  /* 0x00000000acac2220 */ /* 0x080fe20000400000 */
[----:B------:R-:W-:Y:S01]  /*4160*/  F2FP.BF16.F32.PACK_AB R171, RZ, R171 ;  /* 0x000000abffab723e */ /* 0x000fe200000010ff */
[----:B------:R-:W-:Y:S01]  /*4170*/  @P2 FMUL R174, R174, R0 ;  /* 0x00000000aeae2220 */ /* 0x000fe20000400000 */
[----:B------:R-:W-:Y:S01]  /*4180*/  IADD3 R141, PT, PT, R139, 0x2800, RZ ;  /* 0x000028008b8d7810 */ /* 0x000fe20007ffe0ff */
[----:B------:R-:W-:Y:S01]  /*4190*/  FFMA R179, R30, R179, R90 ;  /* 0x000000b31eb37223 */ /* 0x000fe2000000005a */
[----:B------:R-:W-:Y:S01]  /*41a0*/  @P1 FMNMX R5, R5, |R177|, !PT ;  /* 0x400000b105051209 */ /* 0x000fe20007800000 */
[----:B------:R2:W-:Y:S01]  /*41b0*/  STG.E.U16 desc[UR8][R124.64], R170 ;  /* 0x000000aa7c007986 */ /* 0x0005e2000c101508 */
[----:B------:R-:W-:Y:S01]  /*41c0*/  F2FP.BF16.F32.PACK_AB R172, RZ, R172 ;  /* 0x000000acffac723e */ /* 0x000fe200000010ff */
[----:B------:R-:W-:Y:S01]  /*41d0*/  @P2 FMUL R176, R176, R0 ;  /* 0x00000000b0b02220 */ /* 0x000fe20000400000 */
[----:B------:R-:W-:Y:S01]  /*41e0*/  F2FP.BF16.F32.PACK_AB R174, RZ, R174 ;  /* 0x000000aeffae723e */ /* 0x000fe200000010ff */
[----:B0-----:R-:W-:Y:S01]  /*41f0*/  IMAD.WIDE.U32 R120, R127, 0x2, R122 ;  /* 0x000000027f787825 */ /* 0x001fe200078e007a */
[----:B------:R-:W-:-:S03]  /*4200*/  @P1 FMNMX R5, R5, |R179|, !PT ;  /* 0x400000b305051209 */ /* 0x000fc60007800000 */
[-C--:B------:R-:W-:Y:S01]  /*4210*/  @P2 FMUL R177, R177, R0.reuse ;  /* 0x00000000b1b12220 */ /* 0x080fe20000400000 */
[----:B------:R-:W-:Y:S01]  /*4220*/  @P2 FMUL R179, R179, R0 ;  /* 0x00000000b3b32220 */ /* 0x000fe20000400000 */
[----:B------:R-:W-:Y:S01]  /*4230*/  IMAD.WIDE.U32 R126, R129, 0x2, R122 ;  /* 0x00000002817e7825 */ /* 0x000fe200078e007a */
[----:B------:R0:W-:Y:S01]  /*4240*/  STG.E.U16 desc[UR8][R120.64], R171 ;  /* 0x000000ab78007986 */ /* 0x0001e2000c101508 */
[----:B------:R-:W-:Y:S02]  /*4250*/  F2FP.BF16.F32.PACK_AB R176, RZ, R176 ;  /* 0x000000b0ffb0723e */ /* 0x000fe400000010ff */
[----:B------:R-:W-:Y:S01]  /*4260*/  FFMA R180, R31, R180, R91 ;  /* 0x000000b41fb47223 */ /* 0x000fe2000000005b */
[----:B--2---:R-:W-:Y:S01]  /*4270*/  IMAD.WIDE.U32 R124, R141, 0x2, R122 ;  /* 0x000000028d7c7825 */ /* 0x004fe200078e007a */
[----:B------:R-:W-:Y:S01]  /*4280*/  STG.E.U16 desc[UR8][R126.64], R172 ;  /* 0x000000ac7e007986 */ /* 0x000fe2000c101508 */
[----:B------:R-:W-:Y:S02]  /*4290*/  F2FP.BF16.F32.PACK_AB R177, RZ, R177 ;  /* 0x000000b1ffb1723e */ /* 0x000fe400000010ff */
[----:B------:R-:W-:Y:S01]  /*42a0*/  FFMA R223, R32, R181, R92 ;  /* 0x000000b520df7223 */ /* 0x000fe2000000005c */
[----:B------:R-:W-:Y:S01]  /*42b0*/  F2FP.BF16.F32.PACK_AB R179, RZ, R179 ;  /* 0x000000b3ffb3723e */ /* 0x000fe200000010ff */
[----:B------:R2:W-:Y:S01]  /*42c0*/  STG.E.U16 desc[UR8][R124.64], R174 ;  /* 0x000000ae7c007986 */ /* 0x0005e2000c101508 */
[----:B------:R-:W-:Y:S01]  /*42d0*/  IMAD.WIDE.U32 R128, R175, 0x2, R122 ;  /* 0x00000002af807825 */ /* 0x000fe200078e007a */
[----:B------:R-:W-:-:S03]  /*42e0*/  IADD3 R141, PT, PT, R139, 0x3400, RZ ;  /* 0x000034008b8d7810 */ /* 0x000fc60007ffe0ff */
[----:B------:R-:W-:Y:S01]  /*42f0*/  FFMA R186, R36, R186, R96 ;  /* 0x000000ba24ba7223 */ /* 0x000fe20000000060 */
[----:B0-----:R-:W-:Y:S01]  /*4300*/  IADD3 R121, PT, PT, R139, 0x2a00, RZ ;  /* 0x00002a008b797810 */ /* 0x001fe20007ffe0ff */
[----:B------:R-:W-:Y:S01]  /*4310*/  IMAD.WIDE.U32 R170, R193, 0x2, R122 ;  /* 0x00000002c1aa7825 */ /* 0x000fe200078e007a */
[----:B------:R-:W-:-:S03]  /*4320*/  IADD3 R151, PT, PT, R139, 0x4000, RZ ;  /* 0x000040008b977810 */ /* 0x000fc60007ffe0ff */
[----:B------:R-:W-:Y:S01]  /*4330*/  FFMA R193, R34, R183, R94 ;  /* 0x000000b722c17223 */ /* 0x000fe2000000005e */
[----:B------:R-:W-:Y:S01]  /*4340*/  @P1 FMNMX R5, R5, |R180|, !PT ;  /* 0x400000b405051209 */ /* 0x000fe20007800000 */
[----:B------:R-:W-:Y:S01]  /*4350*/  IMAD.WIDE.U32 R120, R121, 0x2, R122 ;  /* 0x0000000279787825 */ /* 0x000fe200078e007a */
[----:B------:R-:W-:-:S03]  /*4360*/  IADD3 R147, PT, PT, R139, 0x3a00, RZ ;  /* 0x00003a008b937810 */ /* 0x000fc60007ffe0ff */
[----:B------:R-:W-:Y:S01]  /*4370*/  FFMA R187, R37, R187, R97 ;  /* 0x000000bb25bb7223 */ /* 0x000fe20000000061 */
[----:B------:R-:W-:Y:S01]  /*4380*/  IADD3 R157, PT, PT, R139, 0x4600, RZ ;  /* 0x000046008b9d7810 */ /* 0x000fe20007ffe0ff */
[----:B--2---:R-:W-:Y:S01]  /*4390*/  IMAD.WIDE.U32 R124, R173, 0x2, R122 ;  /* 0x00000002ad7c7825 */ /* 0x004fe200078e007a */
[----:B------:R0:W-:Y:S01]  /*43a0*/  STG.E.U16 desc[UR8][R120.64], R176 ;  /* 0x000000b078007986 */ /* 0x0001e2000c101508 */
[----:B------:R-:W-:Y:S02]  /*43b0*/  @P1 FMNMX R5, R5, |R223|, !PT ;  /* 0x400000df05051209 */ /* 0x000fe40007800000 */
[----:B------:R-:W-:Y:S01]  /*43c0*/  FFMA R189, R38, R189, R98 ;  /* 0x000000bd26bd7223 */ /* 0x000fe20000000062 */
[----:B------:R-:W-:Y:S01]  /*43d0*/  IADD3 R175, PT, PT, R139, 0x5800, RZ ;  /* 0x000058008baf7810 */ /* 0x000fe20007ffe0ff */
[----:B------:R-:W-:Y:S01]  /*43e0*/  STG.E.U16 desc[UR8][R124.64], R177 ;  /* 0x000000b17c007986 */ /* 0x000fe2000c101508 */
[----:B------:R-:W-:Y:S01]  /*43f0*/  FFMA R190, R39, R190, R99 ;  /* 0x000000be27be7223 */ /* 0x000fe20000000063 */
[----:B------:R-:W-:Y:S01]  /*4400*/  FFMA R191, R40, R191, R100 ;  /* 0x000000bf28bf7223 */ /* 0x000fe20000000064 */
[----:B------:R-:W-:Y:S01]  /*4410*/  FFMA R192, R41, R192, R101 ;  /* 0x000000c029c07223 */ /* 0x000fe20000000065 */
[----:B------:R2:W-:Y:S01]  /*4420*/  STG.E.U16 desc[UR8][R128.64], R179 ;  /* 0x000000b380007986 */ /* 0x0005e2000c101508 */
[----:B------:R-:W-:Y:S01]  /*4430*/  FFMA R194, R42, R194, R102 ;  /* 0x000000c22ac27223 */ /* 0x000fe20000000066 */
[----:B------:R-:W-:Y:S01]  /*4440*/  FFMA R195, R43, R195, R103 ;  /* 0x000000c32bc37223 */ /* 0x000fe20000000067 */
[----:B------:R-:W-:Y:S01]  /*4450*/  FFMA R196, R44, R196, R104 ;  /* 0x000000c42cc47223 */ /* 0x000fe20000000068 */
[----:B0-----:R-:W-:-:S04]  /*4460*/  IMAD.WIDE.U32 R120, R147, 0x2, R122 ;  /* 0x0000000293787825 */ /* 0x001fc800078e007a */
[----:B------:R-:W-:Y:S01]  /*4470*/  FFMA R197, R45, R197, R105 ;  /* 0x000000c52dc57223 */ /* 0x000fe20000000069 */
[----:B------:R-:W-:Y:S01]  /*4480*/  FFMA R198, R46, R198, R106 ;  /* 0x000000c62ec67223 */ /* 0x000fe2000000006a */
[----:B------:R-:W-:Y:S01]  /*4490*/  FFMA R199, R47, R199, R107 ;  /* 0x000000c72fc77223 */ /* 0x000fe2000000006b */
[----:B------:R-:W-:-:S04]  /*44a0*/  IMAD.WIDE.U32 R146, R157, 0x2, R122 ;  /* 0x000000029d927825 */ /* 0x000fc800078e007a */
[----:B------:R-:W-:Y:S01]  /*44b0*/  FFMA R200, R48, R200, R108 ;  /* 0x000000c830c87223 */ /* 0x000fe2000000006c */
[----:B------:R-:W-:Y:S01]  /*44c0*/  FFMA R201, R49, R201, R109 ;  /* 0x000000c931c97223 */ /* 0x000fe2000000006d */
[----:B------:R-:W-:Y:S01]  /*44d0*/  FFMA R202, R50, R202, R110 ;  /* 0x000000ca32ca7223 */ /* 0x000fe2000000006e */
[----:B--2---:R-:W-:-:S04]  /*44e0*/  IMAD.WIDE.U32 R128, R141, 0x2, R122 ;  /* 0x000000028d807825 */ /* 0x004fc800078e007a */
[----:B------:R-:W-:Y:S01]  /*44f0*/  FFMA R204, R51, R204, R111 ;  /* 0x000000cc33cc7223 */ /* 0x000fe2000000006f */
[----:B------:R-:W-:Y:S01]  /*4500*/  FFMA R205, R52, R205, R112 ;  /* 0x000000cd34cd7223 */ /* 0x000fe20000000070 */
[----:B------:R-:W-:Y:S01]  /*4510*/  FFMA R207, R53, R207, R113 ;  /* 0x000000cf35cf7223 */ /* 0x000fe20000000071 */
[----:B------:R-:W-:-:S04]  /*4520*/  IMAD.WIDE.U32 R140, R151, 0x2, R122 ;  /* 0x00000002978c7825 */ /* 0x000fc800078e007a */
[----:B------:R-:W-:Y:S01]  /*4530*/  FFMA R208, R54, R208, R114 ;  /* 0x000000d036d07223 */ /* 0x000fe20000000072 */
[----:B------:R-:W-:Y:S01]  /*4540*/  FFMA R209, R55, R209, R115 ;  /* 0x000000d137d17223 */ /* 0x000fe20000000073 */
[----:B------:R-:W-:Y:S01]  /*4550*/  FFMA R210, R56, R210, R116 ;  /* 0x000000d238d27223 */ /* 0x000fe20000000074 */
[----:B------:R-:W-:-:S04]  /*4560*/  IMAD.WIDE.U32 R150, R188, 0x2, R122 ;  /* 0x00000002bc967825 */ /* 0x000fc800078e007a */
[----:B------:R-:W-:Y:S01]  /*4570*/  FFMA R188, R33, R182, R93 ;  /* 0x000000b621bc7223 */ /* 0x000fe2000000005d */
[----:B------:R-:W-:Y:S01]  /*4580*/  FFMA R212, R57, R212, R117 ;  /* 0x000000d439d47223 */ /* 0x000fe20000000075 */
[----:B------:R-:W-:Y:S01]  /*4590*/  @P2 FMUL R180, R180, R0 ;  /* 0x00000000b4b42220 */ /* 0x000fe20000400000 */
[----:B------:R-:W-:Y:S01]  /*45a0*/  IMAD.WIDE.U32 R156, R175, 0x2, R122 ;  /* 0x00000002af9c7825 */ /* 0x000fe200078e007a */
[----:B------:R-:W-:-:S03]  /*45b0*/  IADD3 R127, PT, PT, R139, 0x3000, RZ ;  /* 0x000030008b7f7810 */ /* 0x000fc60007ffe0ff */
[----:B------:R-:W-:Y:S01]  /*45c0*/  FFMA R214, R58, R214, R118 ;  /* 0x000000d63ad67223 */ /* 0x000fe20000000076 */
[----:B------:R-:W-:Y:S01]  /*45d0*/  @P1 FMNMX R5, R5, |R188|, !PT ;  /* 0x400000bc05051209 */ /* 0x000fe20007800000 */
[----:B------:R-:W-:-:S04]  /*45e0*/  IMAD.WIDE.U32 R174, R203, 0x2, R122 ;  /* 0x00000002cbae7825 */ /* 0x000fc800078e007a */
[----:B------:R-:W-:Y:S01]  /*45f0*/  FFMA R203, R35, R155, R95 ;  /* 0x0000009b23cb7223 */ /* 0x000fe2000000005f */
[----:B------:R-:W-:Y:S01]  /*4600*/  @P2 FMUL R223, R223, R0 ;  /* 0x00000000dfdf2220 */ /* 0x000fe20000400000 */
[----:B------:R-:W-:Y:S01]  /*4610*/  @P1 FMNMX R5, R5, |R193|, !PT ;  /* 0x400000c105051209 */ /* 0x000fe20007800000 */
[----:B------:R-:W-:Y:S01]  /*4620*/  FFMA R215, R59, R215, R119 ;  /* 0x000000d73bd77223 */ /* 0x000fe20000000077 */
[----:B------:R-:W-:Y:S01]  /*4630*/  F2FP.BF16.F32.PACK_AB R180, RZ, R180 ;  /* 0x000000b4ffb4723e */ /* 0x000fe200000010ff */
[----:B------:R-:W-:Y:S01]  /*4640*/  IMAD.WIDE.U32 R126, R127, 0x2, R122 ;  /* 0x000000027f7e7825 */ /* 0x000fe200078e007a */
[----:B------:R-:W-:-:S03]  /*4650*/  @P1 FMNMX R5, R5, |R203|, !PT ;  /* 0x400000cb05051209 */ /* 0x000fc60007800000 */
[-C--:B------:R-:W-:Y:S01]  /*4660*/  @P2 FMUL R188, R188, R0.reuse ;  /* 0x00000000bcbc2220 */ /* 0x080fe20000400000 */
[----:B------:R-:W-:Y:S01]  /*4670*/  IADD3 R143, PT, PT, R139, 0x3600, RZ ;  /* 0x000036008b8f7810 */ /* 0x000fe20007ffe0ff */
[----:B------:R-:W-:Y:S01]  /*4680*/  @P2 FMUL R193, R193, R0 ;  /* 0x00000000c1c12220 */ /* 0x000fe20000400000 */
[----:B------:R-:W-:Y:S01]  /*4690*/  @P1 FMNMX R5, R5, |R186|, !PT ;  /* 0x400000ba05051209 */ /* 0x000fe20007800000 */
[-C--:B------:R-:W-:Y:S01]  /*46a0*/  @P2 FMUL R203, R203, R0.reuse ;  /* 0x00000000cbcb2220 */ /* 0x080fe20000400000 */
[----:B------:R-:W-:Y:S01]  /*46b0*/  IADD3 R145, PT, PT, R139, 0x3800, RZ ;  /* 0x000038008b917810 */ /* 0x000fe20007ffe0ff */
[----:B------:R-:W-:Y:S01]  /*46c0*/  @P2 FMUL R186, R186, R0 ;  /* 0x00000000baba2220 */ /* 0x000fe20000400000 */
[----:B------:R-:W-:Y:S01]  /*46d0*/  @P1 FMNMX R5, R5, |R187|, !PT ;  /* 0x400000bb05051209 */ /* 0x000fe20007800000 */
[----:B------:R-:W-:Y:S01]  /*46e0*/  FFMA R216, R60, R216, R130 ;  /* 0x000000d83cd87223 */ /* 0x000fe20000000082 */
[----:B------:R-:W-:Y:S01]  /*46f0*/  F2FP.BF16.F32.PACK_AB R223, RZ, R223 ;  /* 0x000000dfffdf723e */ /* 0x000fe200000010ff */
[----:B------:R-:W-:Y:S01]  /*4700*/  IMAD.WIDE.U32 R178, R178, 0x2, R122 ;  /* 0x00000002b2b27825 */ /* 0x000fe200078e007a */
[----:B------:R-:W-:-:S03]  /*4710*/  @P1 FMNMX R5, R5, |R189|, !PT ;  /* 0x400000bd05051209 */ /* 0x000fc60007800000 */
[-C--:B------:R-:W-:Y:S01]  /*4720*/  @P2 FMUL R187, R187, R0.reuse ;  /* 0x00000000bbbb2220 */ /* 0x080fe20000400000 */
[----:B------:R0:W-:Y:S01]  /*4730*/  STG.E.U16 desc[UR8][R126.64], R180 ;  /* 0x000000b47e007986 */ /* 0x0001e2000c101508 */
[----:B------:R-:W-:Y:S01]  /*4740*/  IADD3 R149, PT, PT, R139, 0x3e00, RZ ;  /* 0x00003e008b957810 */ /* 0x000fe20007ffe0ff */
[----:B------:R-:W-:Y:S01]  /*4750*/  @P2 FMUL R189, R189, R0 ;  /* 0x00000000bdbd2220 */ /* 0x000fe20000400000 */
[----:B------:R-:W-:Y:S01]  /*4760*/  @P1 FMNMX R5, R5, |R190|, !PT ;  /* 0x400000be05051209 */ /* 0x000fe20007800000 */
[----:B------:R-:W-:Y:S01]  /*4770*/  @P2 FMUL R190, R190, R0 ;  /* 0x00000000bebe2220 */ /* 0x000fe20000400000 */
[----:B------:R-:W-:Y:S01]  /*4780*/  F2FP.BF16.F32.PACK_AB R188, RZ, R188 ;  /* 0x000000bcffbc723e */ /* 0x000fe200000010ff */
[----:B------:R-:W-:Y:S01]  /*4790*/  IMAD.WIDE.U32 R124, R145, 0x2, R122 ;  /* 0x00000002917c7825 */ /* 0x000fe200078e007a */
[----:B------:R-:W-:-:S03]  /*47a0*/  @P1 FMNMX R5, R5, |R191|, !PT ;  /* 0x400000bf05051209 */ /* 0x000fc60007800000 */
[----:B------:R-:W-:Y:S01]  /*47b0*/  @P2 FMUL R191, R191, R0 ;  /* 0x00000000bfbf2220 */ /* 0x000fe20000400000 */
[----:B------:R-:W-:Y:S01]  /*47c0*/  F2FP.BF16.F32.PACK_AB R193, RZ, R193 ;  /* 0x000000c1ffc1723e */ /* 0x000fe200000010ff */
[----:B------:R-:W-:Y:S01]  /*47d0*/  FFMA R217, R61, R217, R131 ;  /* 0x000000d93dd97223 */ /* 0x000fe20000000083 */
[----:B------:R-:W-:Y:S01]  /*47e0*/  @P1 FMNMX R5, R5, |R192|, !PT ;  /* 0x400000c005051209 */ /* 0x000fe20007800000 */
[----:B0-----:R-:W-:Y:S01]  /*47f0*/  IMAD.WIDE.U32 R126, R143, 0x2, R122 ;  /* 0x000000028f7e7825 */ /* 0x001fe200078e007a */
[----:B------:R-:W-:-:S03]  /*4800*/  F2FP.BF16.F32.PACK_AB R203, RZ, R203 ;  /* 0x000000cbffcb723e */ /* 0x000fc600000010ff */
[----:B------:R-:W-:Y:S01]  /*4810*/  @P2 FMUL R192, R192, R0 ;  /* 0x00000000c0c02220 */ /* 0x000fe20000400000 */
[----:B------:R-:W-:Y:S01]  /*4820*/  @P1 FMNMX R5, R5, |R194|, !PT ;  /* 0x400000c205051209 */ /* 0x000fe20007800000 */
[--C-:B------:R-:W-:Y:S01]  /*4830*/  IMAD.WIDE.U32 R184, R184, 0x2, R122.reuse ;  /* 0x00000002b8b87825 */ /* 0x100fe200078e007a */
[----:B------:R-:W-:Y:S01]  /*4840*/  IADD3 R153, PT, PT, R139, 0x4400, RZ ;  /* 0x000044008b997810 */ /* 0x000fe20007ffe0ff */
[----:B------:R-:W-:Y:S01]  /*4850*/  STG.E.U16 desc[UR8][R178.64], R223 ;  /* 0x000000dfb2007986 */ /* 0x000fe2000c101508 */
[----:B------:R-:W-:Y:S01]  /*4860*/  @P1 FMNMX R5, R5, |R195|, !PT ;  /* 0x400000c305051209 */ /* 0x000fe20007800000 */
[----:B------:R-:W-:Y:S01]  /*4870*/  @P2 FMUL R194, R194, R0 ;  /* 0x00000000c2c22220 */ /* 0x000fe20000400000 */
[----:B------:R-:W-:Y:S01]  /*4880*/  F2FP.BF16.F32.PACK_AB R186, RZ, R186 ;  /* 0x000000baffba723e */ /* 0x000fe200000010ff */
[----:B------:R-:W-:Y:S01]  /*4890*/  IMAD.WIDE.U32 R142, R149, 0x2, R122 ;  /* 0x00000002958e7825 */ /* 0x000fe200078e007a */
[----:B------:R-:W-:Y:S01]  /*48a0*/  @P1 FMNMX R5, R5, |R196|, !PT ;  /* 0x400000c405051209 */ /* 0x000fe20007800000 */
[----:B------:R-:W-:Y:S01]  /*48b0*/  STG.E.U16 desc[UR8][R128.64], R188 ;  /* 0x000000bc80007986 */ /* 0x000fe2000c101508 */
[----:B------:R-:W-:Y:S01]  /*48c0*/  F2FP.BF16.F32.PACK_AB R187, RZ, R187 ;  /* 0x000000bbffbb723e */ /* 0x000fe200000010ff */
[-C--:B------:R-:W-:Y:S01]  /*48d0*/  @P2 FMUL R195, R195, R0.reuse ;  /* 0x00000000c3c32220 */ /* 0x080fe20000400000 */
[----:B------:R-:W-:Y:S01]  /*48e0*/  @P1 FMNMX R5, R5, |R197|, !PT ;  /* 0x400000c505051209 */ /* 0x000fe20007800000 */
[----:B------:R-:W-:Y:S01]  /*48f0*/  STG.E.U16 desc[UR8][R126.64], R193 ;  /* 0x000000c17e007986 */ /* 0x000fe2000c101508 */
[----:B------:R-:W-:Y:S01]  /*4900*/  IADD3 R159, PT, PT, R139, 0x4800, RZ ;  /* 0x000048008b9f7810 */ /* 0x000fe20007ffe0ff */
[----:B------:R-:W-:Y:S01]  /*4910*/  @P2 FMUL R196, R196, R0 ;  /* 0x00000000c4c42220 */ /* 0x000fe20000400000 */
[----:B------:R-:W-:Y:S01]  /*4920*/  @P1 FMNMX R5, R5, |R198|, !PT ;  /* 0x400000c605051209 */ /* 0x000fe20007800000 */
[----:B------:R-:W-:Y:S01]  /*4930*/  FFMA R218, R62, R218, R132 ;  /* 0x000000da3eda7223 */ /* 0x000fe20000000084 */
[----:B------:R-:W-:Y:S01]  /*4940*/  F2FP.BF16.F32.PACK_AB R189, RZ, R189 ;  /* 0x000000bdffbd723e */ /* 0x000fe200000010ff */
[----:B------:R-:W-:Y:S01]  /*4950*/  STG.E.U16 desc[UR8][R124.64], R203 ;  /* 0x000000cb7c007986 */ /* 0x000fe2000c101508 */
[----:B------:R-:W-:Y:S01]  /*4960*/  @P1 FMNMX R5, R5, |R199|, !PT ;  /* 0x400000c705051209 */ /* 0x000fe20007800000 */
[----:B------:R-:W-:Y:S01]  /*4970*/  @P2 FMUL R197, R197, R0 ;  /* 0x00000000c5c52220 */ /* 0x000fe20000400000 */
[----:B------:R-:W-:Y:S01]  /*4980*/  F2FP.BF16.F32.PACK_AB R190, RZ, R190 ;  /* 0x000000beffbe723e */ /* 0x000fe200000010ff */
[--C-:B------:R-:W-:Y:S01]  /*4990*/  IMAD.WIDE.U32 R148, R153, 0x2, R122.reuse ;  /* 0x0000000299947825 */ /* 0x100fe200078e007a */
[----:B------:R-:W-:Y:S01]  /*49a0*/  @P1 FMNMX R5, R5, |R200|, !PT ;  /* 0x400000c805051209 */ /* 0x000fe20007800000 */
[----:B------:R0:W-:Y:S01]  /*49b0*/  STG.E.U16 desc[UR8][R120.64], R186 ;  /* 0x000000ba78007986 */ /* 0x0001e2000c101508 */
[----:B------:R-:W-:Y:S01]  /*49c0*/  IADD3 R169, PT, PT, R139, 0x4c00, RZ ;  /* 0x00004c008ba97810 */ /* 0x000fe20007ffe0ff */
[-C--:B------:R-:W-:Y:S01]  /*49d0*/  @P2 FMUL R198, R198, R0.reuse ;  /* 0x00000000c6c62220 */ /* 0x080fe20000400000 */
[----:B------:R-:W-:Y:S01]  /*49e0*/  @P1 FMNMX R5, R5, |R201|, !PT ;  /* 0x400000c905051209 */ /* 0x000fe20007800000 */
[----:B------:R2:W-:Y:S01]  /*49f0*/  STG.E.U16 desc[UR8][R184.64], R187 ;  /* 0x000000bbb8007986 */ /* 0x0005e2000c101508 */
[----:B------:R-:W-:Y:S01]  /*4a00*/  F2FP.BF16.F32.PACK_AB R191, RZ, R191 ;  /* 0x000000bfffbf723e */ /* 0x000fe200000010ff */
[----:B------:R-:W-:Y:S01]  /*4a10*/  @P2 FMUL R199, R199, R0 ;  /* 0x00000000c7c72220 */ /* 0x000fe20000400000 */
[----:B------:R-:W-:Y:S01]  /*4a20*/  @P1 FMNMX R5, R5, |R202|, !PT ;  /* 0x400000ca05051209 */ /* 0x000fe20007800000 */
[----:B------:R-:W-:Y:S01]  /*4a30*/  IMAD.WIDE.U32 R144, R159, 0x2, R122 ;  /* 0x000000029f907825 */ /* 0x000fe200078e007a */
[----:B------:R-:W-:Y:S01]  /*4a40*/  IADD3 R167, PT, PT, R139, 0x4e00, RZ ;  /* 0x00004e008ba77810 */ /* 0x000fe20007ffe0ff */
[----:B------:R2:W-:Y:S01]  /*4a50*/  STG.E.U16 desc[UR8][R142.64], R189 ;  /* 0x000000bd8e007986 */ /* 0x0005e2000c101508 */
[----:B------:R-:W-:Y:S01]  /*4a60*/  @P1 FMNMX R5, R5, |R204|, !PT ;  /* 0x400000cc05051209 */ /* 0x000fe20007800000 */
[----:B------:R-:W-:Y:S01]  /*4a70*/  @P2 FMUL R200, R200, R0 ;  /* 0x00000000c8c82220 */ /* 0x000fe20000400000 */
[----:B------:R-:W-:Y:S01]  /*4a80*/  F2FP.BF16.F32.PACK_AB R192, RZ, R192 ;  /* 0x000000c0ffc0723e */ /* 0x000fe200000010ff */
[----:B------:R-:W-:Y:S01]  /*4a90*/  FFMA R219, R63, R219, R133 ;  /* 0x000000db3fdb7223 */ /* 0x000fe20000000085 */
[----:B------:R-:W-:Y:S01]  /*4aa0*/  @P1 FMNMX R5, R5, |R205|, !PT ;  /* 0x400000cd05051209 */ /* 0x000fe20007800000 */
[----:B------:R2:W-:Y:S01]  /*4ab0*/  STG.E.U16 desc[UR8][R140.64], R190 ;  /* 0x000000be8c007986 */ /* 0x0005e2000c101508 */
[----:B------:R-:W-:Y:S01]  /*4ac0*/  IADD3 R165, PT, PT, R139, 0x5000, RZ ;  /* 0x000050008ba57810 */ /* 0x000fe20007ffe0ff */
[----:B------:R-:W-:Y:S01]  /*4ad0*/  @P2 FMUL R201, R201, R0 ;  /* 0x00000000c9c92220 */ /* 0x000fe20000400000 */
[----:B------:R-:W-:Y:S01]  /*4ae0*/  @P1 FMNMX R5, R5, |R207|, !PT ;  /* 0x400000cf05051209 */ /* 0x000fe20007800000 */
[--C-:B------:R-:W-:Y:S01]  /*4af0*/  IMAD.WIDE.U32 R168, R169, 0x2, R122.reuse ;  /* 0x00000002a9a87825 */ /* 0x100fe200078e007a */
[----:B------:R-:W-:Y:S01]  /*4b00*/  F2FP.BF16.F32.PACK_AB R194, RZ, R194 ;  /* 0x000000c2ffc2723e */ /* 0x000fe200000010ff */
[----:B------:R2:W-:Y:S01]  /*4b10*/  STG.E.U16 desc[UR8][R150.64], R191 ;  /* 0x000000bf96007986 */ /* 0x0005e2000c101508 */
[----:B------:R-:W-:Y:S01]  /*4b20*/  @P1 FMNMX R5, R5, |R208|, !PT ;  /* 0x400000d005051209 */ /* 0x000fe20007800000 */
[-C--:B------:R-:W-:Y:S01]  /*4b30*/  @P2 FMUL R202, R202, R0.reuse ;  /* 0x00000000caca2220 */ /* 0x080fe20000400000 */
[----:B------:R-:W-:Y:S01]  /*4b40*/  IADD3 R163, PT, PT, R139, 0x5200, RZ ;  /* 0x000052008ba37810 */ /* 0x000fe20007ffe0ff */
[--C-:B------:R-:W-:Y:S01]  /*4b50*/  IMAD.WIDE.U32 R166, R167, 0x2, R122.reuse ;  /* 0x00000002a7a67825 */ /* 0x100fe200078e007a */
        /* <DEDUP_REMOVED lines=13> */
[--C-:B------:R-:W-:Y:S01]  /*4c30*/  IMAD.WIDE.U32 R162, R163, 0x2, R122.reuse ;  /* 0x00000002a3a27825 */ /* 0x100fe200078e007a */
[----:B------:R-:W-:Y:S01]  /*4c40*/  IADD3 R173, PT, PT, R139, 0x5600, RZ ;  /* 0x000056008bad7810 */ /* 0x000fe20007ffe0ff */
[----:B------:R2:W-:Y:S01]  /*4c50*/  STG.E.U16 desc[UR8][R144.64], R195 ;  /* 0x000000c390007986 */ /* 0x0005e2000c101508 */
[----:B------:R-:W-:Y:S01]  /*4c60*/  @P1 FMNMX R5, R5, |R215|, !PT ;  /* 0x400000d705051209 */ /* 0x000fe20007800000 */
[----:B------:R-:W-:Y:S01]  /*4c70*/  @P2 FMUL R207, R207, R0 ;  /* 0x00000000cfcf2220 */ /* 0x000fe20000400000 */
[----:B------:R-:W-:Y:S01]  /*4c80*/  F2FP.BF16.F32.PACK_AB R197, RZ, R197 ;  /* 0x000000c5ffc5723e */ /* 0x000fe200000010ff */
[----:B0-----:R-:W0:Y:S01]  /*4c90*/  LDC R121, c[0x0][0x380] ;  /* 0x0000e000ff797b82 */ /* 0x001e220000000800 */
[----:B------:R-:W-:Y:S01]  /*4ca0*/  @P1 FMNMX R5, R5, |R216|, !PT ;  /* 0x400000d805051209 */ /* 0x000fe20007800000 */
[--C-:B------:R-:W-:Y:S01]  /*4cb0*/  IMAD.WIDE.U32 R160, R161, 0x2, R122.reuse ;  /* 0x00000002a1a07825 */ /* 0x100fe200078e007a */
[----:B------:R-:W-:Y:S01]  /*4cc0*/  F2FP.BF16.F32.PACK_AB R198, RZ, R198 ;  /* 0x000000c6ffc6723e */ /* 0x000fe200000010ff */
[----:B------:R2:W-:Y:S01]  /*4cd0*/  STG.E.U16 desc[UR8][R170.64], R196 ;  /* 0x000000c4aa007986 */ /* 0x0005e2000c101508 */
[----:B------:R-:W-:Y:S01]  /*4ce0*/  @P1 FMNMX R5, R5, |R217|, !PT ;  /* 0x400000d905051209 */ /* 0x000fe20007800000 */
[----:B------:R-:W-:Y:S01]  /*4cf0*/  @P2 FMUL R208, R208, R0 ;  /* 0x00000000d0d02220 */ /* 0x000fe20000400000 */
[----:B------:R-:W-:Y:S01]  /*4d00*/  F2FP.BF16.F32.PACK_AB R199, RZ, R199 ;  /* 0x000000c7ffc7723e */ /* 0x000fe200000010ff */
[----:B------:R-:W-:Y:S01]  /*4d10*/  IMAD.WIDE.U32 R158, R173, 0x2, R122 ;  /* 0x00000002ad9e7825 */ /* 0x000fe200078e007a */
[----:B------:R-:W-:Y:S01]  /*4d20*/  @P1 FMNMX R5, R5, |R218|, !PT ;  /* 0x400000da05051209 */ /* 0x000fe20007800000 */
[----:B------:R2:W-:Y:S01]  /*4d30*/  STG.E.U16 desc[UR8][R168.64], R197 ;  /* 0x000000c5a8007986 */ /* 0x0005e2000c101508 */
[----:B------:R-:W-:Y:S01]  /*4d40*/  F2FP.BF16.F32.PACK_AB R200, RZ, R200 ;  /* 0x000000c8ffc8723e */ /* 0x000fe200000010ff */
[-C--:B------:R-:W-:Y:S01]  /*4d50*/  @P2 FMUL R209, R209, R0.reuse ;  /* 0x00000000d1d12220 */ /* 0x080fe20000400000 */
[----:B------:R-:W-:Y:S01]  /*4d60*/  @P1 FMNMX R5, R5, |R219|, !PT ;  /* 0x400000db05051209 */ /* 0x000fe20007800000 */
[----:B------:R2:W-:Y:S01]  /*4d70*/  STG.E.U16 desc[UR8][R166.64], R198 ;  /* 0x000000c6a6007986 */ /* 0x0005e2000c101508 */
[----:B------:R-:W-:Y:S01]  /*4d80*/  F2FP.BF16.F32.PACK_AB R201, RZ, R201 ;  /* 0x000000c9ffc9723e */ /* 0x000fe200000010ff */
[----:B------:R-:W-:Y:S01]  /*4d90*/  @P2 FMUL R210, R210, R0 ;  /* 0x00000000d2d22220 */ /* 0x000fe20000400000 */
[----:B------:R-:W-:Y:S01]  /*4da0*/  F2FP.BF16.F32.PACK_AB R202, RZ, R202 ;  /* 0x000000caffca723e */ /* 0x000fe200000010ff */
[----:B------:R-:W-:Y:S01]  /*4db0*/  FFMA R221, R65, R221, R135 ;  /* 0x000000dd41dd7223 */ /* 0x000fe20000000087 */
[----:B------:R-:W-:Y:S01]  /*4dc0*/  F2FP.BF16.F32.PACK_AB R204, RZ, R204 ;  /* 0x000000ccffcc723e */ /* 0x000fe200000010ff */
[----:B------:R-:W-:Y:S01]  /*4dd0*/  IMAD.WIDE.U32 R152, R225, 0x2, R122 ;  /* 0x00000002e1987825 */ /* 0x000fe200078e007a */
[----:B------:R2:W-:Y:S01]  /*4de0*/  STG.E.U16 desc[UR8][R164.64], R199 ;  /* 0x000000c7a4007986 */ /* 0x0005e2000c101508 */
[----:B------:R-:W-:-:S02]  /*4df0*/  F2FP.BF16.F32.PACK_AB R205, RZ, R205 ;  /* 0x000000cdffcd723e */ /* 0x000fc400000010ff */
[----:B------:R-:W-:Y:S01]  /*4e00*/  @P2 FMUL R212, R212, R0 ;  /* 0x00000000d4d42220 */ /* 0x000fe20000400000 */
[----:B------:R-:W-:Y:S01]  /*4e10*/  @P1 FMNMX R5, R5, |R220|, !PT ;  /* 0x400000dc05051209 */ /* 0x000fe20007800000 */
[----:B------:R2:W-:Y:S01]  /*4e20*/  STG.E.U16 desc[UR8][R162.64], R200 ;  /* 0x000000c8a2007986 */ /* 0x0005e2000c101508 */
[----:B------:R-:W-:Y:S01]  /*4e30*/  IADD3 R181, PT, PT, R139, 0x6600, RZ ;  /* 0x000066008bb57810 */ /* 0x000fe20007ffe0ff */
[----:B------:R-:W-:Y:S01]  /*4e40*/  @P2 FMUL R214, R214, R0 ;  /* 0x00000000d6d62220 */ /* 0x000fe20000400000 */
[----:B------:R-:W-:Y:S01]  /*4e50*/  F2FP.BF16.F32.PACK_AB R207, RZ, R207 ;  /* 0x000000cfffcf723e */ /* 0x000fe200000010ff */
[--C-:B------:R-:W-:Y:S01]  /*4e60*/  IMAD.WIDE.U32 R172, R227, 0x2, R122.reuse ;  /* 0x00000002e3ac7825 */ /* 0x100fe200078e007a */
[----:B------:R-:W-:Y:S01]  /*4e70*/  IADD3 R177, PT, PT, R139, 0x6800, RZ ;  /* 0x000068008bb17810 */ /* 0x000fe20007ffe0ff */
[----:B------:R2:W-:Y:S01]  /*4e80*/  STG.E.U16 desc[UR8][R160.64], R201 ;  /* 0x000000c9a0007986 */ /* 0x0005e2000c101508 */
[----:B------:R-:W-:Y:S01]  /*4e90*/  F2FP.BF16.F32.PACK_AB R208, RZ, R208 ;  /* 0x000000d0ffd0723e */ /* 0x000fe200000010ff */
[----:B------:R-:W-:Y:S01]  /*4ea0*/  @P2 FMUL R215, R215, R0 ;  /* 0x00000000d7d72220 */ /* 0x000fe20000400000 */
[----:B------:R-:W-:Y:S01]  /*4eb0*/  IMAD.WIDE.U32 R228, R206, 0x2, R122 ;  /* 0x00000002cee47825 */ /* 0x000fe200078e007a */
[----:B------:R2:W-:Y:S01]  /*4ec0*/  STG.E.U16 desc[UR8][R158.64], R202 ;  /* 0x000000ca9e007986 */ /* 0x0005e2000c101508 */
[----:B------:R-:W-:-:S02]  /*4ed0*/  F2FP.BF16.F32.PACK_AB R209, RZ, R209 ;  /* 0x000000d1ffd1723e */ /* 0x000fc400000010ff */
[----:B------:R-:W-:Y:S01]  /*4ee0*/  @P2 FMUL R216, R216, R0 ;  /* 0x00000000d8d82220 */ /* 0x000fe20000400000 */
[----:B------:R-:W-:Y:S01]  /*4ef0*/  FFMA R222, R66, R222, R136 ;  /* 0x000000de42de7223 */ /* 0x000fe20000000088 */
[--C-:B------:R-:W-:Y:S01]  /*4f00*/  IMAD.WIDE.U32 R226, R237, 0x2, R122.reuse ;  /* 0x00000002ede27825 */ /* 0x100fe200078e007a */
[----:B------:R2:W-:Y:S01]  /*4f10*/  STG.E.U16 desc[UR8][R156.64], R204 ;  /* 0x000000cc9c007986 */ /* 0x0005e2000c101508 */
[----:B------:R-:W-:Y:S02]  /*4f20*/  F2FP.BF16.F32.PACK_AB R210, RZ, R210 ;  /* 0x000000d2ffd2723e */ /* 0x000fe400000010ff */
[----:B------:R-:W-:Y:S01]  /*4f30*/  @P2 FMUL R217, R217, R0 ;  /* 0x00000000d9d92220 */ /* 0x000fe20000400000 */
[----:B------:R-:W-:Y:S01]  /*4f40*/  @P1 FMNMX R5, R5, |R221|, !PT ;  /* 0x400000dd05051209 */ /* 0x000fe20007800000 */
[----:B------:R-:W-:Y:S01]  /*4f50*/  IMAD.WIDE.U32 R224, R241, 0x2, R122 ;  /* 0x00000002f1e07825 */ /* 0x000fe200078e007a */
[----:B------:R2:W-:Y:S01]  /*4f60*/  STG.E.U16 desc[UR8][R152.64], R205 ;  /* 0x000000cd98007986 */ /* 0x0005e2000c101508 */
[----:B------:R-:W-:-:S02]  /*4f70*/  F2FP.BF16.F32.PACK_AB R212, RZ, R212 ;  /* 0x000000d4ffd4723e */ /* 0x000fc400000010ff */
[----:B------:R-:W-:Y:S01]  /*4f80*/  @P2 FMUL R218, R218, R0 ;  /* 0x00000000dada2220 */ /* 0x000fe20000400000 */
[--C-:B------:R-:W-:Y:S01]  /*4f90*/  IMAD.WIDE.U32 R180, R181, 0x2, R122.reuse ;  /* 0x00000002b5b47825 */ /* 0x100fe200078e007a */
[----:B------:R2:W-:Y:S01]  /*4fa0*/  STG.E.U16 desc[UR8][R174.64], R207 ;  /* 0x000000cfae007986 */ /* 0x0005e2000c101508 */
[----:B------:R-:W-:Y:S02]  /*4fb0*/  F2FP.BF16.F32.PACK_AB R214, RZ, R214 ;  /* 0x000000d6ffd6723e */ /* 0x000fe400000010ff */
[-C--:B------:R-:W-:Y:S01]  /*4fc0*/  @P2 FMUL R219, R219, R0.reuse ;  /* 0x00000000dbdb2220 */ /* 0x080fe20000400000 */
[--C-:B------:R-:W-:Y:S01]  /*4fd0*/  IMAD.WIDE.U32 R176, R177, 0x2, R122.reuse ;  /* 0x00000002b1b07825 */ /* 0x100fe200078e007a */
[----:B------:R2:W-:Y:S01]  /*4fe0*/  STG.E.U16 desc[UR8][R172.64], R208 ;  /* 0x000000d0ac007986 */ /* 0x0005e2000c101508 */
[----:B------:R-:W-:Y:S02]  /*4ff0*/  F2FP.BF16.F32.PACK_AB R215, RZ, R215 ;  /* 0x000000d7ffd7723e */ /* 0x000fe400000010ff */
[----:B------:R-:W-:Y:S01]  /*5000*/  @P2 FMUL R220, R220, R0 ;  /* 0x00000000dcdc2220 */ /* 0x000fe20000400000 */
[----:B------:R-:W-:Y:S01]  /*5010*/  IADD3 R139, PT, PT, R139, 0x7400, RZ ;  /* 0x000074008b8b7810 */ /* 0x000fe20007ffe0ff */
[----:B------:R-:W-:Y:S01]  /*5020*/  IMAD.WIDE.U32 R234, R235, 0x2, R122 ;  /* 0x00000002ebea7825 */ /* 0x000fe200078e007a */
[----:B------:R2:W-:Y:S01]  /*5030*/  STG.E.U16 desc[UR8][R228.64], R209 ;  /* 0x000000d1e4007986 */ /* 0x0005e2000c101508 */
[----:B------:R-:W-:-:S02]  /*5040*/  F2FP.BF16.F32.PACK_AB R216, RZ, R216 ;  /* 0x000000d8ffd8723e */ /* 0x000fc400000010ff */
[----:B------:R-:W-:Y:S01]  /*5050*/  @P2 FMUL R221, R221, R0 ;  /* 0x00000000dddd2220 */ /* 0x000fe20000400000 */
[----:B------:R-:W-:Y:S01]  /*5060*/  @P1 FMNMX R5, R5, |R222|, !PT ;  /* 0x400000de05051209 */ /* 0x000fe20007800000 */
[--C-:B------:R-:W-:Y:S01]  /*5070*/  IMAD.WIDE.U32 R232, R233, 0x2, R122.reuse ;  /* 0x00000002e9e87825 */ /* 0x100fe200078e007a */
[----:B------:R2:W-:Y:S01]  /*5080*/  STG.E.U16 desc[UR8][R226.64], R210 ;  /* 0x000000d2e2007986 */ /* 0x0005e2000c101508 */
[----:B------:R-:W-:Y:S02]  /*5090*/  F2FP.BF16.F32.PACK_AB R217, RZ, R217 ;  /* 0x000000d9ffd9723e */ /* 0x000fe400000010ff */
[----:B------:R-:W-:Y:S01]  /*50a0*/  @P2 FMUL R222, R222, R0 ;  /* 0x00000000dede2220 */ /* 0x000fe20000400000 */
[--C-:B------:R-:W-:Y:S01]  /*50b0*/  IMAD.WIDE.U32 R230, R231, 0x2, R122.reuse ;  /* 0x00000002e7e67825 */ /* 0x100fe200078e007a */
[----:B------:R2:W-:Y:S01]  /*50c0*/  STG.E.U16 desc[UR8][R224.64], R212 ;  /* 0x000000d4e0007986 */ /* 0x0005e2000c101508 */
[----:B------:R-:W-:Y:S02]  /*50d0*/  F2FP.BF16.F32.PACK_AB R218, RZ, R218 ;  /* 0x000000daffda723e */ /* 0x000fe400000010ff */
[----:B------:R-:W-:Y:S01]  /*50e0*/  IMAD.WIDE.U32 R236, R211, 0x2, R122 ;  /* 0x00000002d3ec7825 */ /* 0x000fe200078e007a */
[----:B------:R2:W-:Y:S01]  /*50f0*/  STG.E.U16 desc[UR8][R180.64], R214 ;  /* 0x000000d6b4007986 */ /* 0x0005e2000c101508 */
[----:B------:R-:W-:-:S02]  /*5100*/  F2FP.BF16.F32.PACK_AB R219, RZ, R219 ;  /* 0x000000dbffdb723e */ /* 0x000fc400000010ff */
[--C-:B------:R-:W-:Y:S01]  /*5110*/  IMAD.WIDE.U32 R182, R239, 0x2, R122.reuse ;  /* 0x00000002efb67825 */ /* 0x100fe200078e007a */
[----:B------:R2:W-:Y:S01]  /*5120*/  STG.E.U16 desc[UR8][R176.64], R215 ;  /* 0x000000d7b0007986 */ /* 0x0005e2000c101508 */
[----:B------:R-:W-:Y:S02]  /*5130*/  F2FP.BF16.F32.PACK_AB R220, RZ, R220 ;  /* 0x000000dcffdc723e */ /* 0x000fe400000010ff */
[--C-:B------:R-:W-:Y:S01]  /*5140*/  IMAD.WIDE.U32 R154, R139, 0x2, R122.reuse ;  /* 0x000000028b9a7825 */ /* 0x100fe200078e007a */
[----:B------:R2:W-:Y:S01]  /*5150*/  STG.E.U16 desc[UR8][R234.64], R216 ;  /* 0x000000d8ea007986 */ /* 0x0005e2000c101508 */
[----:B------:R-:W-:Y:S02]  /*5160*/  F2FP.BF16.F32.PACK_AB R221, RZ, R221 ;  /* 0x000000ddffdd723e */ /* 0x000fe400000010ff */
[----:B------:R-:W-:Y:S01]  /*5170*/  IMAD.WIDE.U32 R122, R213, 0x2, R122 ;  /* 0x00000002d57a7825 */ /* 0x000fe200078e007a */
[----:B------:R2:W-:Y:S01]  /*5180*/  STG.E.U16 desc[UR8][R232.64], R217 ;  /* 0x000000d9e8007986 */ /* 0x0005e2000c101508 */
[----:B------:R-:W-:-:S02]  /*5190*/  F2FP.BF16.F32.PACK_AB R222, RZ, R222 ;  /* 0x000000deffde723e */ /* 0x000fc400000010ff */
[----:B0-----:R-:W-:Y:S01]  /*51a0*/  IADD3 R4, PT, PT, R4, R121, RZ ;  /* 0x0000007904047210 */ /* 0x001fe20007ffe0ff */
[----:B------:R2:W-:Y:S03]  /*51b0*/  STG.E.U16 desc[UR8][R230.64], R218 ;  /* 0x000000dae6007986 */ /* 0x0005e6000c101508 */
[----:B-1----:R-:W-:Y:S01]  /*51c0*/  ISETP.GE.AND P1, PT, R4, UR5, PT ;  /* 0x0000000504007c0c */ /* 0x002fe2000bf26270 */
[----:B------:R2:W-:Y:S04]  /*51d0*/  STG.E.U16 desc[UR8][R236.64], R219 ;  /* 0x000000dbec007986 */ /* 0x0005e8000c101508 */
[----:B------:R2:W-:Y:S04]  /*51e0*/  STG.E.U16 desc[UR8][R182.64], R220 ;  /* 0x000000dcb6007986 */ /* 0x0005e8000c101508 */
[----:B------:R2:W-:Y:S04]  /*51f0*/  STG.E.U16 desc[UR8][R154.64], R221 ;  /* 0x000000dd9a007986 */ /* 0x0005e8000c101508 */
[----:B------:R2:W-:Y:S01]  /*5200*/  STG.E.U16 desc[UR8][R122.64], R222 ;  /* 0x000000de7a007986 */ /* 0x0005e2000c101508 */
[----:B------:R-:W-:Y:S05]  /*5210*/  @!P1 BRA `(.L_x_6609) ;  /* 0xffffffb800d09947 */ /* 0x000fea000383ffff */
.L_x_6590:
        /* <DEDUP_REMOVED lines=9> */
[----:B0-----:R-:W-:Y:S02]  /*52b0*/  FMNMX R4, R4, R5, !PT ;  /* 0x0000000504047209 */ /* 0x001fe40007800000 */
[----:B------:R-:W-:-:S03]  /*52c0*/  @!P0 SHF.R.U32.HI R5, RZ, 0x3, R3 ;  /* 0x00000003ff058819 */ /* 0x000fc60000011603 */
[----:B------:R-:W0:Y:S01]  /*52d0*/  SHFL.DOWN PT, R7, R4, 0x8, 0x1f ;  /* 0x09001f0004077f89 */ /* 0x000e2200000e0000 */
[----:B------:R-:W-:Y:S02]  /*52e0*/  @!P0 LOP3.LUT R5, R5, 0x7c, RZ, 0xc0, !PT ;  /* 0x0000007c05058812 */ /* 0x000fe400078ec0ff */
        /* <DEDUP_REMOVED lines=25> */
.L_x_6617:
[----:B------:R-:W-:Y:S02]  /*5480*/  ISETP.NE.AND P0, PT, R3, RZ, PT ;  /* 0x000000ff0300720c */ /* 0x000fe40003f05270 */
[----:B-1----:R-:W-:-:S11]  /*5490*/  FMNMX R7, R5, R6, !PT ;  /* 0x0000000605077209 */ /* 0x002fd60007800000 */
[----:B------:R-:W-:Y:S05]  /*54a0*/  @P0 BRA `(.L_x_6611) ;  /* 0x0000000000080947 */ /* 0x000fea0003800000 */
[----:B0-----:R-:W0:Y:S02]  /*54b0*/  LDC.64 R4, c[0x0][0x3f8] ;  /* 0x0000fe00ff047b82 */ /* 0x001e240000000a00 */
[----:B0-----:R1:W-:Y:S02]  /*54c0*/  REDG.E.MAX.S32.STRONG.GPU desc[UR8][R4.64], R7 ;  /* 0x000000070400798e */ /* 0x0013e4000d12e308 */
.L_x_6611:
[----:B------:R-:W-:Y:S05]  /*54d0*/  BSYNC B0 ;  /* 0x0000000000007941 */ /* 0x000fea0003800000 */
.L_x_6610:
        /* <DEDUP_REMOVED lines=12> */
[----:B012---:R-:W-:Y:S05]  /*55a0*/  CALL.REL.NOINC `($__internal_60_$__cuda_sm20_rcp_rn_f32_slowpath) ;  /* 0x00000000005c7944 */ /* 0x007fea0003c00000 */
[----:B------:R-:W-:Y:S01]  /*55b0*/  MOV R5, R223 ;  /* 0x000000df00057202 */ /* 0x000fe20000000f00 */
[----:B------:R-:W-:Y:S06]  /*55c0*/  BRA `(.L_x_6614) ;  /* 0x0000000000107947 */ /* 0x000fec0003800000 */
.L_x_6613:
[----:B01----:R-:W0:Y:S02]  /*55d0*/  MUFU.RCP R5, R0 ;  /* 0x0000000000057308 */ /* 0x003e240000001000 */
[----:B0-----:R-:W-:-:S04]  /*55e0*/  FFMA R2, R5, R0, -1 ;  /* 0xbf80000005027423 */ /* 0x001fc80000000000 */
[----:B------:R-:W-:-:S04]  /*55f0*/  FADD.FTZ R2, -R2, -RZ ;  /* 0x800000ff02027221 */ /* 0x000fc80000010100 */
[----:B------:R-:W-:-:S07]  /*5600*/  FFMA R5, R5, R2, R5 ;  /* 0x0000000205057223 */ /* 0x000fce0000000005 */
.L_x_6614:
[----:B------:R-:W0:Y:S02]  /*5610*/  LDC.64 R2, c[0x0][0x3f0] ;  /* 0x0000fc00ff027b82 */ /* 0x000e240000000a00 */
[----:B0-----:R-:W-:Y:S01]  /*5620*/  STG.E desc[UR8][R2.64], R5 ;  /* 0x0000000502007986 */ /* 0x001fe2000c101908 */
[----:B------:R-:W-:Y:S05]  /*5630*/  EXIT ;  /* 0x000000000000794d */ /* 0x000fea0003800000 */
.L_x_6612:
[----:B------:R-:W-:Y:S02]  /*5640*/  MOV R8, 0x2 ;  /* 0x0000000200087802 */ /* 0x000fe40000000f00 */
[----:B------:R-:W-:Y:S02]  /*5650*/  MOV R9, 0x1f ;  /* 0x0000001f00097802 */ /* 0x000fe40000000f00 */
[----:B------:R-:W-:-:S07]  /*5660*/  MOV R7, 0xffffffff ;  /* 0xffffffff00077802 */ /* 0x000fce0000000f00 */
[----:B012--5:R-:W-:Y:S05]  /*5670*/  WARPSYNC.COLLECTIVE R7, `(.L_x_6615) ;  /* 0x0000000007087348 */ /* 0x027fea0003c00000 */
[----:B-1----:R1:W3:Y:S02]  /*5680*/  SHFL.DOWN P0, R6, R4, R8, R9 ;  /* 0x0800000804067389 */ /* 0x0022e40000000009 */
[----:B0123-5:R-:W-:Y:S05]  /*5690*/  ENDCOLLECTIVE ;  /* 0x000000000000791b */ /* 0x02ffea0003800000 */
.L_x_6615:
[----:B------:R-:W-:Y:S02]  /*56a0*/  MOV R8, 0x1 ;  /* 0x0000000100087802 */ /* 0x000fe40000000f00 */
[----:B------:R-:W-:-:S04]  /*56b0*/  MOV R5, R6 ;  /* 0x0000000600057202 */ /* 0x000fc80000000f00 */
[----:B------:R-:W-:-:S04]  /*56c0*/  FMNMX R5, R5, R4, !PT ;  /* 0x0000000405057209 */ /* 0x000fc80007800000 */
[----:B------:R-:W-:-:S07]  /*56d0*/  MOV R4, R5 ;  /* 0x0000000500047202 */ /* 0x000fce0000000f00 */
[----:B------:R-:W-:Y:S05]  /*56e0*/  WARPSYNC.COLLECTIVE R7, `(.L_x_6616) ;  /* 0x0000000007087348 */ /* 0x000fea0003c00000 */
[----:B------:R0:W1:Y:S02]  /*56f0*/  SHFL.DOWN P0, R6, R4, R8, R9 ;  /* 0x0800000804067389 */ /* 0x0000640000000009 */
[----:B01----:R-:W-:Y:S05]  /*5700*/  ENDCOLLECTIVE ;  /* 0x000000000000791b */ /* 0x003fea0003800000 */
.L_x_6616:
[----:B------:R-:W-:Y:S05]  /*5710*/  BRA `(.L_x_6617) ;  /* 0xfffffffc00587947 */ /* 0x000fea000383ffff */
        .weak           $__internal_60_$__cuda_sm20_rcp_rn_f32_slowpath
        .type           $__internal_60_$__cuda_sm20_rcp_rn_f32_slowpath,@function
        .size           $__internal_60_$__cuda_sm20_rcp_rn_f32_slowpath,(.L_x_12928 - $__internal_60_$__cuda_sm20_rcp_rn_f32_slowpath)
$__internal_60_$__cuda_sm20_rcp_rn_f32_slowpath:
        /* <DEDUP_REMOVED lines=15> */
.L_x_6619:
        /* <DEDUP_REMOVED lines=33> */
.L_x_6621:
[----:B------:R0:W1:Y:S02]  /*5a20*/  MUFU.RCP R223, R120 ;  /* 0x0000007800df7308 */ /* 0x0000640000001000 */
.L_x_6620:
[----:B------:R-:W-:Y:S05]  /*5a30*/  BSYNC B1 ;  /* 0x0000000000017941 */ /* 0x000fea0003800000 */
.L_x_6618:
[----:B------:R-:W-:Y:S01]  /*5a40*/  HFMA2 R121, -RZ, RZ, 0, 0 ;  /* 0x00000000ff797431 */ /* 0x000fe200000001ff */
[----:B0-----:R-:W-:-:S04]  /*5a50*/  MOV R120, R128 ;  /* 0x0000008000787202 */ /* 0x001fc80000000f00 */
[----:B-1----:R-:W-:Y:S05]  /*5a60*/  RET.REL.NODEC R120 `(_ZN18transformer_engine13normalization19ln_fwd_tuned_kernelINS0_13Kernel_traitsIff13__nv_bfloat16fjLj30720ELj4ELj1ELj4ELj4ENS0_18Kernel_traits_baseILj30720EffS3_fjLj128EEEEEEEvNS0_19ForwardKernelParamsE) ;  /* 0xffffffa478647950 */ /* 0x002fea0003c3ffff */
.L_x_6622:
        /* <DEDUP_REMOVED lines=9> */
.L_x_12928:


//--------------------- .text._ZN18transformer_engine13normalization19ln_fwd_tuned_kernelINS0_13Kernel_traitsI13__nv_bfloat16S3_S3_fjLj30720ELj4ELj1ELj4ELj4ENS0_18Kernel_traits_baseILj30720ES3_S3_S3_fjLj128EEEEEEEvNS0_19ForwardKernelParamsE --------------------------
	.section	.text._ZN18transformer_engine13normalization19ln_fwd_tuned_kernelINS0_13Kernel_traitsI13__nv_bfloat16S3_S3_fjLj30720ELj4ELj1ELj4ELj4ENS0_18Kernel_traits_baseILj30720ES3_S3_S3_fjLj128EEEEEEEvNS0_19ForwardKernelParamsE,"ax",@progbits
	.align	128
        .global         _ZN18transformer_engine13normalization19ln_fwd_tuned_kernelINS0_13Kernel_traitsI13__nv_bfloat16S3_S3_fjLj30720ELj4ELj1ELj4ELj4ENS0_18Kernel_traits_baseILj30720ES3_S3_S3_fjLj128EEEEEEEvNS0_19ForwardKernelParamsE
        .type           _ZN18transformer_engine13normalization19ln_fwd_tuned_kernelINS0_13Kernel_traitsI13__nv_bfloat16S3_S3_fjLj30720ELj4ELj1ELj4ELj4ENS0_18Kernel_traits_baseILj30720ES3_S3_S3_fjLj128EEEEEEEvNS0_19ForwardKernelParamsE,@function
        .size           _ZN18transformer_engine13normalization19ln_fwd_tuned_kernelINS0_13Kernel_traitsI13__nv_bfloat16S3_S3_fjLj30720ELj4ELj1ELj4ELj4ENS0_18Kernel_traits_baseILj30720ES3_S3_S3_fjLj128EEEEEEEvNS0_19ForwardKernelParamsE,(.L_x_12929 - _ZN18transformer_engine13normalization19ln_fwd_tuned_kernelINS0_13Kernel_traitsI13__nv_bfloat16S3_S3_fjLj30720ELj4ELj1ELj4ELj4ENS0_18Kernel_traits_baseILj30720ES3_S3_S3_fjLj128EEEEEEEvNS0_19ForwardKernelParamsE)
        .other          _ZN18transformer_engine13normalization19ln_fwd_tuned_kernelINS0_13Kernel_traitsI13__nv_bfloat16S3_S3_fjLj30720ELj4ELj1ELj4ELj4ENS0_18Kernel_traits_baseILj30720ES3_S3_S3_fjLj128EEEEEEEvNS0_19ForwardKernelParamsE,@"STO_CUDA_ENTRY STV_DEFAULT"
_ZN18transformer_engine13normalization19ln_fwd_tuned_kernelINS0_13Kernel_traitsI13__nv_bfloat16S3_S3_fjLj30720ELj4ELj1ELj4ELj4ENS0_18Kernel_traits_baseILj30720ES3_S3_S3_fjLj128EEEEEEEvNS0_19ForwardKernelParamsE:
.text._ZN18transformer_engine13normalization19ln_fwd_tuned_kernelINS0_13Kernel_traitsI13__nv_bfloat16S3_S3_fjLj30720ELj4ELj1ELj4ELj4ENS0_18Kernel_traits_baseILj30720ES3_S3_S3_fjLj128EEEEEEEvNS0_19ForwardKernelParamsE:
        /* <DEDUP_REMOVED lines=9> */
[----:B-1----:R0:W5:Y:S01]  /*0090*/  @P1 LDG.E R2, desc[UR12][R2.64] ;  /* 0x0000000c02021981 */ /* 0x002162000c1e1900 */
[----:B--2---:R-:W-:Y:S01]  /*00a0*/  USHF.R.U32.HI UR15, URZ, 0x2, UR17 ;  /* 0x00000002ff0f7899 */ /* 0x004fe20008011611 */
[----:B---3--:R-:W-:Y:S01]  /*00b0*/  LOP3.LUT R4, R0, 0x7f, RZ, 0xc0, !PT ;  /* 0x0000007f00047812 */ /* 0x008fe200078ec0ff */
[----:B------:R-:W-:Y:S02]  /*00c0*/  USHF.L.U32 UR4, UR17, 0x7, URZ ;  /* 0x0000000711047899 */ /* 0x000fe400080006ff */
[----:B----4-:R-:W-:Y:S01]  /*00d0*/  UISETP.GE.AND UP0, UPT, UR15, UR5, UPT ;  /* 0x000000050f00728c */ /* 0x010fe2000bf06270 */
[----:B------:R-:W-:-:S03]  /*00e0*/  UMOV UR16, 0x3f800000 ;  /* 0x3f80000000107882 */ /* 0x000fc60000000000 */
[----:B------:R-:W-:Y:S01]  /*00f0*/  MOV R5, UR4 ;  /* 0x0000000400057c02 */ /* 0x000fe20008000f00 */
[----:B0-----:R-:W-:Y:S01]  /*0100*/  HFMA2 R3, -RZ, RZ, 0, 0 ;  /* 0x00000000ff037431 */ /* 0x001fe200000001ff */
[----:B-----5:R-:W-:Y:S02]  /*0110*/  @P1 R2UR UR16, R2 ;  /* 0x00000000021012ca */ /* 0x020fe400000e0000 */
[----:B------:R-:W-:Y:S02]  /*0120*/  LOP3.LUT R2, R4, 0x180, R5, 0xf8, !PT ;  /* 0x0000018004027812 */ /* 0x000fe400078ef805 */
[----:B------:R-:W-:Y:S01]  /*0130*/  LOP3.LUT R4, R0, 0x1f, RZ, 0xc0, !PT ;  /* 0x0000001f00047812 */ /* 0x000fe200078ec0ff */
[----:B------:R-:W-:Y:S10]  /*0140*/  BRA.U UP0, `(.L_x_6623) ;  /* 0x0000007100607547 */ /* 0x000ff4000b800000 */
[----:B------:R-:W0:Y:S01]  /*0150*/  LDC.64 R46, c[0x0][0x3a8] ;  /* 0x0000ea00ff2e7b82 */ /* 0x000e220000000a00 */
[----:B------:R-:W1:Y:S07]  /*0160*/  LDCU UR6, c[0x0][0x380] ;  /* 0x00007000ff0677ac */ /* 0x000e6e0008000800 */
[----:B------:R-:W2:Y:S01]  /*0170*/  LDC.64 R66, c[0x0][0x3d0] ;  /* 0x0000f400ff427b82 */ /* 0x000ea20000000a00 */
[----:B0-----:R-:W-:-:S05]  /*0180*/  IMAD.WIDE.U32 R46, R2, 0x4, R46 ;  /* 0x00000004022e7825 */ /* 0x001fca00078e002e */
[----:B------:R-:W3:Y:S01]  /*0190*/  LDG.E R5, desc[UR12][R46.64] ;  /* 0x0000000c2e057981 */ /* 0x000ee2000c1e1900 */
[----:B--2---:R-:W-:-:S03]  /*01a0*/  IMAD.WIDE.U32 R66, R2, 0x4, R66 ;  /* 0x0000000402427825 */ /* 0x004fc600078e0042 */
[----:B------:R-:W2:Y:S04]  /*01b0*/  LDG.E R6, desc[UR12][R46.64+0x800] ;  /* 0x0008000c2e067981 */ /* 0x000ea8000c1e1900 */
[----:B------:R-:W4:Y:S04]  /*01c0*/  LDG.E R7, desc[UR12][R46.64+0x1000] ;  /* 0x0010000c2e077981 */ /* 0x000f28000c1e1900 */
[----:B------:R-:W5:Y:S04]  /*01d0*/  LDG.E R8, desc[UR12][R46.64+0x1800] ;  /* 0x0018000c2e087981 */ /* 0x000f68000c1e1900 */
        /* <DEDUP_REMOVED lines=55> */
[----:B------:R2:W5:Y:S01]  /*0550*/  LDG.E R64, desc[UR12][R66.64+0xe800] ;  /* 0x00e8000c42407981 */ /* 0x000562000c1e1900 */
[----:B------:R-:W0:Y:S01]  /*0560*/  S2UR UR5, SR_CgaCtaId ;  /* 0x00000000000579c3 */ /* 0x000e220000008800 */
[----:B------:R-:W-:Y:S01]  /*0570*/  MOV R3, UR17 ;  /* 0x0000001100037c02 */ /* 0x000fe20008000f00 */
[----:B------:R-:W-:-:S02]  /*0580*/  UMOV UR4, 0x400 ;  /* 0x0000040000047882 */ /* 0x000fc40000000000 */
[----:B------:R-:W-:Y:S01]  /*0590*/  UIADD3 UR4, UPT, UPT, UR4, 0x10, URZ ;  /* 0x0000001004047890 */ /* 0x000fe2000fffe0ff */
[----:B------:R-:W-:Y:S02]  /*05a0*/  LOP3.LUT P0, RZ, R4, 0x3, R3, 0xf8, !PT ;  /* 0x0000000304ff7812 */ /* 0x000fe4000780f803 */
[----:B------:R-:W-:Y:S02]  /*05b0*/  MOV R3, RZ ;  /* 0x000000ff00037202 */ /* 0x000fe40000000f00 */
[----:B------:R-:W-:Y:S01]  /*05c0*/  ISETP.LT.U32.AND P0, PT, R0, 0x20, !P0 ;  /* 0x000000200000780c */ /* 0x000fe20004701070 */
[----:B------:R-:W-:Y:S02]  /*05d0*/  ULOP3.LUT UR14, UR17, 0x3, URZ, 0xc0, !UPT ;  /* 0x00000003110e7892 */ /* 0x000fe4000f8ec0ff */
[----:B------:R-:W-:Y:S02]  /*05e0*/  UPLOP3.LUT UP1, UPT, UPT, UPT, UPT, 0x40, 0x4 ;  /* 0x000000000004789c */ /* 0x000fe40003f2e870 */
[----:B-1----:R-:W-:-:S02]  /*05f0*/  USHF.L.U32 UR6, UR6, 0x2, URZ ;  /* 0x0000000206067899 */ /* 0x002fc400080006ff */
[----:B0-----:R-:W-:-:S03]  /*0600*/  ULEA UR5, UR5, UR4, 0x18 ;  /* 0x0000000405057291 */ /* 0x001fc6000f8ec0ff */
[----:B------:R-:W-:Y:S01]  /*0610*/  UMOV UR4, URZ ;  /* 0x000000ff00047c82 */ /* 0x000fe20008000000 */
[----:B---3--:R-:W-:Y:S02]  /*0620*/  PRMT R65, R5, 0x7632, R65 ;  /* 0x0000763205417816 */ /* 0x008fe40000000041 */
[----:B--2---:R-:W-:Y:S02]  /*0630*/  PRMT R66, R6, 0x7632, R66 ;  /* 0x0000763206427816 */ /* 0x004fe40000000042 */
[----:B----4-:R-:W-:Y:S02]  /*0640*/  PRMT R67, R7, 0x7632, R67 ;  /* 0x0000763207437816 */ /* 0x010fe40000000043 */
[----:B-----5:R-:W-:Y:S02]  /*0650*/  PRMT R68, R8, 0x7632, R68 ;  /* 0x0000763208447816 */ /* 0x020fe40000000044 */
        /* <DEDUP_REMOVED lines=55> */
[----:B------:R-:W-:-:S07]  /*09d0*/  PRMT R182, R64, 0x7632, R182 ;  /* 0x0000763240b67816 */ /* 0x000fce00000000b6 */
.L_x_6640:
[----:B01----:R-:W0:Y:S01]  /*09e0*/  LDC.64 R98, c[0x0][0x390] ;  /* 0x0000e400ff627b82 */ /* 0x003e220000000a00 */
[----:B------:R-:W-:-:S05]  /*09f0*/  MOV R153, UR15 ;  /* 0x0000000f00997c02 */ /* 0x000fca0008000f00 */
[----:B------:R-:W-:-:S05]  /*0a00*/  IMAD R153, R153, 0x3c00, R2 ;  /* 0x00003c0099997824 */ /* 0x000fca00078e0202 */
[C---:B------:R-:W-:Y:S01]  /*0a10*/  IADD3 R151, PT, PT, R153.reuse, 0x400, RZ ;  /* 0x0000040099977810 */ /* 0x040fe20007ffe0ff */
[----:B0-----:R-:W-:-:S05]  /*0a20*/  IMAD.WIDE.U32 R104, R153, 0x4, R98 ;  /* 0x0000000499687825 */ /* 0x001fca00078e0062 */
[----:B------:R-:W2:Y:S01]  /*0a30*/  LDG.E R190, desc[UR12][R104.64] ;  /* 0x0000000c68be7981 */ /* 0x000ea2000c1e1900 */
[----:B------:R-:W-:-:S03]  /*0a40*/  IMAD.WIDE.U32 R102, R151, 0x4, R98 ;  /* 0x0000000497667825 */ /* 0x000fc600078e0062 */
[----:B------:R0:W3:Y:S01]  /*0a50*/  LDG.E R186, desc[UR12][R104.64+0x800] ;  /* 0x0008000c68ba7981 */ /* 0x0000e2000c1e1900 */
[----:B------:R-:W-:-:S03]  /*0a60*/  IADD3 R149, PT, PT, R153, 0x600, RZ ;  /* 0x0000060099957810 */ /* 0x000fc60007ffe0ff */
[----:B------:R1:W4:Y:S01]  /*0a70*/  LDG.E R154, desc[UR12][R102.64] ;  /* 0x0000000c669a7981 */ /* 0x000322000c1e1900 */
[----:B------:R-:W-:Y:S01]  /*0a80*/  IADD3 R147, PT, PT, R153, 0x800, RZ ;  /* 0x0000080099937810 */ /* 0x000fe20007ffe0ff */
[----:B------:R-:W-:-:S05]  /*0a90*/  IMAD.WIDE.U32 R100, R149, 0x4, R98 ;  /* 0x0000000495647825 */ /* 0x000fca00078e0062 */
[----:B------:R5:W4:Y:S01]  /*0aa0*/  LDG.E R148, desc[UR12][R100.64] ;  /* 0x0000000c64947981 */ /* 0x000b22000c1e1900 */
[----:B------:R-:W-:Y:S01]  /*0ab0*/  IMAD.WIDE.U32 R108, R147, 0x4, R98 ;  /* 0x00000004936c7825 */ /* 0x000fe200078e0062 */
[----:B------:R-:W-:-:S04]  /*0ac0*/  IADD3 R145, PT, PT, R153, 0xa00, RZ ;  /* 0x00000a0099917810 */ /* 0x000fc80007ffe0ff */
[----:B------:R5:W4:Y:S01]  /*0ad0*/  LDG.E R243, desc[UR12][R108.64] ;  /* 0x0000000c6cf37981 */ /* 0x000b22000c1e1900 */
[----:B------:R-:W-:Y:S01]  /*0ae0*/  IMAD.WIDE.U32 R106, R145, 0x4, R98 ;  /* 0x00000004916a7825 */ /* 0x000fe200078e0062 */
[----:B------:R-:W-:-:S04]  /*0af0*/  IADD3 R111, PT, PT, R153, 0xc00, RZ ;  /* 0x00000c00996f7810 */ /* 0x000fc80007ffe0ff */
[----:B------:R5:W4:Y:S01]  /*0b00*/  LDG.E R241, desc[UR12][R106.64] ;  /* 0x0000000c6af17981 */ /* 0x000b22000c1e1900 */
[----:B0-----:R-:W-:Y:S01]  /*0b10*/  IMAD.WIDE.U32 R104, R111, 0x4, R98 ;  /* 0x000000046f687825 */ /* 0x001fe200078e0062 */
[----:B------:R-:W-:-:S04]  /*0b20*/  IADD3 R113, PT, PT, R153, 0xe00, RZ ;  /* 0x00000e0099717810 */ /* 0x000fc80007ffe0ff */
[----:B------:R0:W4:Y:S01]  /*0b30*/  LDG.E R239, desc[UR12][R104.64] ;  /* 0x0000000c68ef7981 */ /* 0x000122000c1e1900 */
[----:B-1----:R-:W-:Y:S01]  /*0b40*/  IMAD.WIDE.U32 R102, R113, 0x4, R98 ;  /* 0x0000000471667825 */ /* 0x002fe200078e0062 */
[----:B------:R-:W-:-:S04]  /*0b50*/  IADD3 R115, PT, PT, R153, 0x1000, RZ ;  /* 0x0000100099737810 */ /* 0x000fc80007ffe0ff */
[----:B------:R1:W4:Y:S01]  /*0b60*/  LDG.E R237, desc[UR12][R102.64] ;  /* 0x0000000c66ed7981 */ /* 0x000322000c1e1900 */
[----:B-----5:R-:W-:Y:S01]  /*0b70*/  IMAD.WIDE.U32 R100, R115, 0x4, R98 ;  /* 0x0000000473647825 */ /* 0x020fe200078e0062 */
[----:B------:R-:W-:-:S04]  /*0b80*/  IADD3 R117, PT, PT, R153, 0x1200, RZ ;  /* 0x0000120099757810 */ /* 0x000fc80007ffe0ff */
        /* <DEDUP_REMOVED lines=47> */
[----:B------:R-:W-:-:S05]  /*0e80*/  IADD3 R191, PT, PT, R153, 0x3200, RZ ;  /* 0x0000320099bf7810 */ /* 0x000fca0007ffe0ff */
[----:B------:R-:W4:Y:S01]  /*0e90*/  LDG.E R108, desc[UR12][R108.64] ;  /* 0x0000000c6c6c7981 */ /* 0x000f22000c1e1900 */
[----:B------:R-:W-:Y:S01]  /*0ea0*/  IMAD.WIDE.U32 R106, R191, 0x4, R98 ;  /* 0x00000004bf6a7825 */ /* 0x000fe200078e0062 */
[----:B------:R-:W-:-:S04]  /*0eb0*/  IADD3 R189, PT, PT, R153, 0x3400, RZ ;  /* 0x0000340099bd7810 */ /* 0x000fc80007ffe0ff */
[----:B------:R-:W4:Y:S01]  /*0ec0*/  LDG.E R135, desc[UR12][R106.64] ;  /* 0x0000000c6a877981 */ /* 0x000f22000c1e1900 */
[----:B0-----:R-:W-:Y:S01]  /*0ed0*/  IMAD.WIDE.U32 R104, R189, 0x4, R98 ;  /* 0x00000004bd687825 */ /* 0x001fe200078e0062 */
[----:B------:R-:W-:-:S05]  /*0ee0*/  IADD3 R187, PT, PT, R153, 0x3600, RZ ;  /* 0x0000360099bb7810 */ /* 0x000fca0007ffe0ff */
[----:B------:R0:W4:Y:S01]  /*0ef0*/  LDG.E R104, desc[UR12][R104.64] ;  /* 0x0000000c68687981 */ /* 0x000122000c1e1900 */
[----:B-1----:R-:W-:Y:S01]  /*0f00*/  IMAD.WIDE.U32 R102, R187, 0x4, R98 ;  /* 0x00000004bb667825 */ /* 0x002fe200078e0062 */
[----:B------:R-:W-:-:S05]  /*0f10*/  IADD3 R185, PT, PT, R153, 0x3800, RZ ;  /* 0x0000380099b97810 */ /* 0x000fca0007ffe0ff */
[----:B------:R-:W4:Y:S01]  /*0f20*/  LDG.E R102, desc[UR12][R102.64] ;  /* 0x0000000c66667981 */ /* 0x000f22000c1e1900 */
[----:B-----5:R-:W-:Y:S01]  /*0f30*/  IMAD.WIDE.U32 R100, R185, 0x4, R98 ;  /* 0x00000004b9647825 */ /* 0x020fe200078e0062 */
[----:B------:R-:W-:-:S05]  /*0f40*/  IADD3 R183, PT, PT, R153, 0x3a00, RZ ;  /* 0x00003a0099b77810 */ /* 0x000fca0007ffe0ff */
[----:B------:R-:W5:Y:S01]  /*0f50*/  LDG.E R100, desc[UR12][R100.64] ;  /* 0x0000000c64647981 */ /* 0x000f62000c1e1900 */
[----:B------:R-:W-:-:S06]  /*0f60*/  IMAD.WIDE.U32 R98, R183, 0x4, R98 ;  /* 0x00000004b7627825 */ /* 0x000fcc00078e0062 */
[----:B------:R1:W5:Y:S01]  /*0f70*/  LDG.E R98, desc[UR12][R98.64] ;  /* 0x0000000c62627981 */ /* 0x000362000c1e1900 */
[C---:B------:R-:W-:Y:S01]  /*0f80*/  ISETP.NE.AND P1, PT, R4.reuse, RZ, PT ;  /* 0x000000ff0400720c */ /* 0x040fe20003f25270 */
[----:B------:R-:W-:Y:S01]  /*0f90*/  UIADD3 UR7, UPT, UPT, UR5, 0x20, URZ ;  /* 0x0000002005077890 */ /* 0x000fe2000fffe0ff */
[----:B------:R-:W-:Y:S01]  /*0fa0*/  ISETP.GT.U32.AND P2, PT, R4, 0x3, PT ;  /* 0x000000030400780c */ /* 0x000fe20003f44070 */
[----:B------:R-:W-:Y:S01]  /*0fb0*/  BSSY.RECONVERGENT B0, `(.L_x_6624) ;  /* 0x0000140000007945 */ /* 0x000fe20003800200 */
[----:B------:R-:W-:Y:S01]  /*0fc0*/  MOV R196, RZ ;  /* 0x000000ff00c47202 */ /* 0x000fe20000000f00 */
[----:B------:R-:W-:Y:S01]  /*0fd0*/  USEL UR7, UR7, UR5, UP1 ;  /* 0x0000000507077287 */ /* 0x000fe20008800000 */
[----:B------:R-:W-:-:S09]  /*0fe0*/  ISETP.NE.AND P4, PT, R0, RZ, PT ;  /* 0x000000ff0000720c */ /* 0x000fd20003f85270 */
[----:B------:R-:W-:-:S05]  /*0ff0*/  @!P2 MOV R196, 0x44f00000 ;  /* 0x44f0000000c4a802 */ /* 0x000fca0000000f00 */
[----:B------:R-:W-:Y:S01]  /*1000*/  SHFL.DOWN PT, R194, R196, 0x2, 0x1f ;  /* 0x08401f00c4c27f89 */ /* 0x000fe200000e0000 */
[C---:B--2---:R-:W-:Y:S02]  /*1010*/  PRMT R188, R190.reuse, 0x7632, R188 ;  /* 0x00007632bebc7816 */ /* 0x044fe400000000bc */
[----:B------:R-:W-:Y:S02]  /*1020*/  SHF.L.U32 R190, R190, 0x10, RZ ;  /* 0x00000010bebe7819 */ /* 0x000fe400000006ff */
[----:B------:R-:W-:Y:S02]  /*1030*/  SHF.L.U32 R188, R188, 0x10, RZ ;  /* 0x00000010bcbc7819 */ /* 0x000fe400000006ff */
[C---:B---3--:R-:W-:Y:S01]  /*1040*/  PRMT R184, R186.reuse, 0x7632, R184 ;  /* 0x00007632bab87816 */ /* 0x048fe200000000b8 */
[----:B0-----:R-:W-:Y:S01]  /*1050*/  FADD R105, RZ, R190 ;  /* 0x000000beff697221 */ /* 0x001fe20000000000 */
[----:B------:R-:W-:Y:S02]  /*1060*/  SHF.L.U32 R186, R186, 0x10, RZ ;  /* 0x00000010baba7819 */ /* 0x000fe400000006ff */
[----:B------:R-:W-:Y:S01]  /*1070*/  SHF.L.U32 R184, R184, 0x10, RZ ;  /* 0x00000010b8b87819 */ /* 0x000fe200000006ff */
[----:B------:R-:W-:Y:S01]  /*1080*/  FADD R105, R188, R105 ;  /* 0x00000069bc697221 */ /* 0x000fe20000000000 */
[----:B----4-:R-:W-:-:S02]  /*1090*/  PRMT R152, R154, 0x7632, R152 ;  /* 0x000076329a987816 */ /* 0x010fc40000000098 */
        /* <DEDUP_REMOVED lines=12> */
[C---:B------:R-:W-:Y:S01]  /*1160*/  PRMT R146, R241.reuse, 0x7632, R146 ;  /* 0x00007632f1927816 */ /* 0x040fe20000000092 */
[----:B------:R-:W-:Y:S01]  /*1170*/  FADD R105, R148, R105 ;  /* 0x0000006994697221 */ /* 0x000fe20000000000 */
[----:B------:R-:W-:Y:S02]  /*1180*/  SHF.L.U32 R241, R241, 0x10, RZ ;  /* 0x00000010f1f17819 */ /* 0x000fe400000006ff */
[----:B------:R-:W-:Y:S01]  /*1190*/  SHF.L.U32 R146, R146, 0x10, RZ ;  /* 0x0000001092927819 */ /* 0x000fe200000006ff */
[----:B------:R-:W-:Y:S01]  /*11a0*/  FADD R106, R150, R105 ;  /* 0x00000069966a7221 */ /* 0x000fe20000000000 */
[----:B------:R-:W-:-:S02]  /*11b0*/  PRMT R140, R239, 0x7632, R140 ;  /* 0x00007632ef8c7816 */ /* 0x000fc4000000008c */
[----:B------:R-:W-:Y:S01]  /*11c0*/  SHF.L.U32 R239, R239, 0x10, RZ ;  /* 0x00000010efef7819 */ /* 0x000fe200000006ff */
[----:B-1----:R-:W-:Y:S01]  /*11d0*/  FADD R99, R243, R106 ;  /* 0x0000006af3637221 */ /* 0x002fe20000000000 */
        /* <DEDUP_REMOVED lines=78> */
[----:B------:R-:W-:-:S03]  /*16c0*/  SHF.L.U32 R137, R108, 0x10, RZ ;  /* 0x000000106c897819 */ /* 0x000fc600000006ff */
[----:B------:R-:W-:-:S04]  /*16d0*/  FADD R106, R122, R99 ;  /* 0x000000637a6a7221 */ /* 0x000fc80000000000 */
[----:B------:R-:W-:-:S04]  /*16e0*/  FADD R99, R215, R106 ;  /* 0x0000006ad7637221 */ /* 0x000fc80000000000 */
[----:B------:R-:W-:Y:S01]  /*16f0*/  FADD R106, R116, R99 ;  /* 0x00000063746a7221 */ /* 0x000fe20000000000 */
[C---:B------:R-:W-:Y:S02]  /*1700*/  PRMT R249, R104.reuse, 0x7632, R249 ;  /* 0x0000763268f97816 */ /* 0x040fe400000000f9 */
        /* <DEDUP_REMOVED lines=8> */
[----:B-----5:R-:W-:-:S03]  /*1790*/  PRMT R245, R100, 0x7632, R245 ;  /* 0x0000763264f57816 */ /* 0x020fc600000000f5 */
[----:B------:R-:W-:Y:S01]  /*17a0*/  FADD R106, R114, R99 ;  /* 0x00000063726a7221 */ /* 0x000fe20000000000 */
[----:B------:R-:W-:Y:S02]  /*17b0*/  SHF.L.U32 R129, R100, 0x10, RZ ;  /* 0x0000001064817819 */ /* 0x000fe400000006ff */
[----:B------:R-:W-:Y:S01]  /*17c0*/  SHF.L.U32 R245, R245, 0x10, RZ ;  /* 0x00000010f5f57819 */ /* 0x000fe200000006ff */
[----:B------:R-:W-:Y:S01]  /*17d0*/  FADD R106, R107, R106 ;  /* 0x0000006a6b6a7221 */ /* 0x000fe20000000000 */
[C---:B------:R-:W-:Y:S02]  /*17e0*/  PRMT R247, R98.reuse, 0x7632, R247 ;  /* 0x0000763262f77816 */ /* 0x040fe400000000f7 */
[----:B------:R-:W-:Y:S01]  /*17f0*/  SHF.L.U32 R109, R98, 0x10, RZ ;  /* 0x00000010626d7819 */ /* 0x000fe200000006ff */
[----:B------:R-:W-:Y:S01]  /*1800*/  FADD R106, R143, R106 ;  /* 0x0000006a8f6a7221 */ /* 0x000fe20000000000 */
[----:B------:R-:W-:-:S03]  /*1810*/  SHF.L.U32 R247, R247, 0x10, RZ ;  /* 0x00000010f7f77819 */ /* 0x000fc600000006ff */
[----:B------:R-:W-:-:S04]  /*1820*/  FADD R99, R141, R106 ;  /* 0x0000006a8d637221 */ /* 0x000fc80000000000 */
[----:B------:R-:W-:-:S04]  /*1830*/  FADD R106, R110, R99 ;  /* 0x000000636e6a7221 */ /* 0x000fc80000000000 */
[--C-:B------:R-:W-:Y:S01]  /*1840*/  FADD R99, R139, R106.reuse ;  /* 0x0000006a8b637221 */ /* 0x100fe20000000000 */
[----:B------:R-:W-:-:S03]  /*1850*/  PRMT R106, R108, 0x7632, R106 ;  /* 0x000076326c6a7816 */ /* 0x000fc6000000006a */
[----:B------:R-:W-:Y:S01]  /*1860*/  FADD R108, R112, R99 ;  /* 0x00000063706c7221 */ /* 0x000fe20000000000 */
[----:B------:R-:W-:-:S03]  /*1870*/  SHF.L.U32 R106, R106, 0x10, RZ ;  /* 0x000000106a6a7819 */ /* 0x000fc600000006ff */
[--C-:B------:R-:W-:Y:S01]  /*1880*/  FADD R99, R137, R108.reuse ;  /* 0x0000006c89637221 */ /* 0x100fe20000000000 */
[C---:B------:R-:W-:Y:S02]  /*1890*/  PRMT R108, R135.reuse, 0x7632, R108 ;  /* 0x00007632876c7816 */ /* 0x040fe4000000006c */
[----:B------:R-:W-:Y:S01]  /*18a0*/  SHF.L.U32 R135, R135, 0x10, RZ ;  /* 0x0000001087877819 */ /* 0x000fe200000006ff */
        /* <DEDUP_REMOVED lines=145> */
[----:B------:R-:W-:-:S04]  /*21c0*/  @!P1 SHF.R.U32.HI R98, RZ, 0x2, R0 ;  /* 0x00000002ff629819 */ /* 0x000fc80000011600 */
[----:B------:R-:W0:Y:S02]  /*21d0*/  SHFL.BFLY PT, R102, R99, 0x2, 0x1f ;  /* 0x0c401f0063667f89 */ /* 0x000e2400000e0000 */
[----:B0-----:R-:W-:-:S05]  /*21e0*/  FADD R102, R99, R102 ;  /* 0x0000006663667221 */ /* 0x001fca0000000000 */
[----:B------:R-:W0:Y:S02]  /*21f0*/  SHFL.BFLY PT, R101, R102, 0x4, 0x1f ;  /* 0x0c801f0066657f89 */ /* 0x000e2400000e0000 */
[----:B0-----:R-:W-:Y:S01]  /*2200*/  FADD R103, R102, R101 ;  /* 0x0000006566677221 */ /* 0x001fe20000000000 */
[----:B------:R-:W-:Y:S02]  /*2210*/  @!P1 LOP3.LUT R102, R98, 0xf8, RZ, 0xc0, !PT ;  /* 0x000000f862669812 */ /* 0x000fe400078ec0ff */
[----:B------:R-:W-:Y:S02]  /*2220*/  CS2R R98, SRZ ;  /* 0x0000000000627805 */ /* 0x000fe4000001ff00 */
[----:B------:R-:W0:Y:S02]  /*2230*/  SHFL.BFLY PT, R104, R103, 0x8, 0x1f ;  /* 0x0d001f0067687f89 */ /* 0x000e2400000e0000 */
[----:B0-----:R-:W-:Y:S01]  /*2240*/  FADD R104, R103, R104 ;  /* 0x0000006867687221 */ /* 0x001fe20000000000 */
[----:B------:R-:W-:-:S04]  /*2250*/  @!P2 LEA R103, R4, UR7, 0x3 ;  /* 0x000000070467ac11 */ /* 0x000fc8000f8e18ff */
[----:B------:R-:W0:Y:S02]  /*2260*/  SHFL.BFLY PT, R101, R104, 0x10, 0x1f ;  /* 0x0e001f0068657f89 */ /* 0x000e2400000e0000 */
[----:B0-----:R-:W-:Y:S01]  /*2270*/  FADD R101, R104, R101 ;  /* 0x0000006568657221 */ /* 0x001fe20000000000 */
[----:B------:R-:W-:-:S04]  /*2280*/  FADD R104, R194, R196 ;  /* 0x000000c4c2687221 */ /* 0x000fc80000000000 */
[----:B------:R-:W-:Y:S01]  /*2290*/  @!P1 STS.64 [R102+UR7], R100 ;  /* 0x0000006466009988 */ /* 0x000fe20008000a07 */
[----:B------:R-:W-:Y:S01]  /*22a0*/  IADD3 R105, PT, PT, R104, 0x1800000, RZ ;  /* 0x0180000068697810 */ /* 0x000fe20007ffe0ff */
[----:B------:R-:W-:Y:S03]  /*22b0*/  BAR.SYNC.DEFER_BLOCKING 0x0 ;  /* 0x0000000000007b1d */ /* 0x000fe60000010000 */
[----:B------:R-:W-:-:S04]  /*22c0*/  LOP3.LUT R105, R105, 0x7f800000, RZ, 0xc0, !PT ;  /* 0x7f80000069697812 */ /* 0x000fc800078ec0ff */
[----:B------:R-:W-:Y:S01]  /*22d0*/  ISETP.GT.U32.AND P1, PT, R105, 0x1ffffff, PT ;  /* 0x01ffffff6900780c */ /* 0x000fe20003f24070 */
[----:B------:R-:W0:Y:S04]  /*22e0*/  @!P2 LDS.64 R98, [R103] ;  /* 0x000000006762a984 */ /* 0x000e280000000a00 */
[----:B0-----:R0:W1:Y:S04]  /*22f0*/  SHFL.DOWN PT, R200, R98, 0x2, 0x1f ;  /* 0x08401f0062c87f89 */ /* 0x00106800000e0000 */
[----:B------:R0:W2:Y:S04]  /*2300*/  SHFL.DOWN PT, R198, R99, 0x2, 0x1f ;  /* 0x08401f0063c67f89 */ /* 0x0000a800000e0000 */
[----:B------:R-:W-:Y:S05]  /*2310*/  @P1 BRA `(.L_x_6625) ;  /* 0x0000000000141947 */ /* 0x000fea0003800000 */
[----:B------:R-:W-:Y:S02]  /*2320*/  MOV R102, R104 ;  /* 0x0000006800667202 */ /* 0x000fe40000000f00 */
[----:B------:R-:W-:-:S07]  /*2330*/  MOV R192, 0x2350 ;  /* 0x0000235000c07802 */ /* 0x000fce0000000f00 */
[----:B012---:R-:W-:Y:S05]  /*2340*/  CALL.REL.NOINC `($__internal_61_$__cuda_sm20_rcp_rn_f32_slowpath) ;  /* 0x0000005400247944 */ /* 0x007fea0003c00000 */
[----:B------:R-:W-:Y:S01]  /*2350*/  MOV R100, R202 ;  /* 0x000000ca00647202 */ /* 0x000fe20000000f00 */
[----:B------:R-:W-:Y:S06]  /*2360*/  BRA `(.L_x_6626) ;  /* 0x0000000000107947 */ /* 0x000fec0003800000 */
.L_x_6625:
[----:B------:R-:W3:Y:S02]  /*2370*/  MUFU.RCP R101, R104 ;  /* 0x0000006800657308 */ /* 0x000ee40000001000 */
[----:B---3--:R-:W-:-:S04]  /*2380*/  FFMA R100, R104, R101, -1 ;  /* 0xbf80000068647423 */ /* 0x008fc80000000065 */
[----:B------:R-:W-:-:S04]  /*2390*/  FADD.FTZ R100, -R100, -RZ ;  /* 0x800000ff64647221 */ /* 0x000fc80000010100 */
[----:B------:R-:W-:-:S07]  /*23a0*/  FFMA R100, R101, R100, R101 ;  /* 0x0000006465647223 */ /* 0x000fce0000000065 */
.L_x_6626:
[----:B------:R-:W-:Y:S05]  /*23b0*/  BSYNC.RECONVERGENT B0 ;  /* 0x0000000000007941 */ /* 0x000fea0003800200 */
.L_x_6624:
[----:B------:R-:W3:Y:S01]  /*23c0*/  SHFL.DOWN PT, R105, R104, 0x1, 0x1f ;  /* 0x08201f0068697f89 */ /* 0x000ee200000e0000 */
[----:B-1----:R-:W-:Y:S01]  /*23d0*/  FADD R101, -R200, R98 ;  /* 0x00000062c8657221 */ /* 0x002fe20000000100 */
[----:B------:R-:W-:Y:S01]  /*23e0*/  FMUL R200, R194, R200 ;  /* 0x000000c8c2c87220 */ /* 0x000fe20000400000 */
[----:B------:R-:W-:Y:S02]  /*23f0*/  BSSY.RECONVERGENT B0, `(.L_x_6627) ;  /* 0x0000018000007945 */ /* 0x000fe40003800200 */
[----:B------:R-:W-:-:S04]  /*2400*/  FMUL R101, R101, R101 ;  /* 0x0000006565657220 */ /* 0x000fc80000400000 */
[----:B------:R-:W-:Y:S01]  /*2410*/  FMUL R103, R101, R196 ;  /* 0x000000c465677220 */ /* 0x000fe20000400000 */
[----:B--2---:R-:W-:Y:S01]  /*2420*/  FADD R101, R198, R99 ;  /* 0x00000063c6657221 */ /* 0x004fe20000000000 */
[----:B0-----:R-:W-:Y:S02]  /*2430*/  FFMA R99, R196, R98, R200 ;  /* 0x00000062c4637223 */ /* 0x001fe400000000c8 */
[----:B------:R-:W-:Y:S02]  /*2440*/  FMUL R98, R194, R103 ;  /* 0x00000067c2627220 */ /* 0x000fe40000400000 */
[-C--:B------:R-:W-:Y:S02]  /*2450*/  FMUL R99, R99, R100.reuse ;  /* 0x0000006463637220 */ /* 0x080fe40000400000 */
[----:B------:R-:W-:-:S03]  /*2460*/  FFMA R98, R98, R100, R101 ;  /* 0x0000006462627223 */ /* 0x000fc60000000065 */
[----:B------:R0:W1:Y:S01]  /*2470*/  SHFL.DOWN PT, R100, R99, 0x1, 0x1f ;  /* 0x08201f0063647f89 */ /* 0x00006200000e0000 */
[----:B---3--:R-:W-:-:S03]  /*2480*/  FADD R103, R104, R105 ;  /* 0x0000006968677221 */ /* 0x008fc60000000000 */
[----:B------:R0:W2:Y:S02]  /*2490*/  SHFL.DOWN PT, R194, R98, 0x1, 0x1f ;  /* 0x08201f0062c27f89 */ /* 0x0000a400000e0000 */
[----:B------:R-:W-:-:S04]  /*24a0*/  IADD3 R101, PT, PT, R103, 0x1800000, RZ ;  /* 0x0180000067657810 */ /* 0x000fc80007ffe0ff */
[----:B------:R-:W-:-:S04]  /*24b0*/  LOP3.LUT R101, R101, 0x7f800000, RZ, 0xc0, !PT ;  /* 0x7f80000065657812 */ /* 0x000fc800078ec0ff */
[----:B------:R-:W-:-:S13]  /*24c0*/  ISETP.GT.U32.AND P1, PT, R101, 0x1ffffff, PT ;  /* 0x01ffffff6500780c */ /* 0x000fda0003f24070 */
[----:B01----:R-:W-:Y:S05]  /*24d0*/  @P1 BRA `(.L_x_6628) ;  /* 0x0000000000141947 */ /* 0x003fea0003800000 */
[----:B------:R-:W-:Y:S02]  /*24e0*/  MOV R102, R103 ;  /* 0x0000006700667202 */ /* 0x000fe40000000f00 */
[----:B------:R-:W-:-:S07]  /*24f0*/  MOV R192, 0x2510 ;  /* 0x0000251000c07802 */ /* 0x000fce0000000f00 */
[----:B--2---:R-:W-:Y:S05]  /*2500*/  CALL.REL.NOINC `($__internal_61_$__cuda_sm20_rcp_rn_f32_slowpath) ;  /* 0x0000005000b47944 */ /* 0x004fea0003c00000 */
[----:B------:R-:W-:Y:S01]  /*2510*/  MOV R102, R202 ;  /* 0x000000ca00667202 */ /* 0x000fe20000000f00 */
[----:B------:R-:W-:Y:S06]  /*2520*/  BRA `(.L_x_6629) ;  /* 0x0000000000107947 */ /* 0x000fec0003800000 */
.L_x_6628:
[----:B------:R-:W0:Y:S02]  /*2530*/  MUFU.RCP R102, R103 ;  /* 0x0000006700667308 */ /* 0x000e240000001000 */
[----:B0-----:R-:W-:-:S04]  /*2540*/  FFMA R101, R103, R102, -1 ;  /* 0xbf80000067657423 */ /* 0x001fc80000000066 */
[----:B------:R-:W-:-:S04]  /*2550*/  FADD.FTZ R101, -R101, -RZ ;  /* 0x800000ff65657221 */ /* 0x000fc80000010100 */
[----:B------:R-:W-:-:S07]  /*2560*/  FFMA R102, R102, R101, R102 ;  /* 0x0000006566667223 */ /* 0x000fce0000000066 */
.L_x_6629:
[----:B------:R-:W-:Y:S05]  /*2570*/  BSYNC.RECONVERGENT B0 ;  /* 0x0000000000007941 */ /* 0x000fea0003800200 */
.L_x_6627:
[----:B------:R-:W-:Y:S01]  /*2580*/  FADD R101, R99, -R100 ;  /* 0x8000006463657221 */ /* 0x000fe20000000000 */
[----:B------:R-:W-:Y:S01]  /*2590*/  FMUL R196, R105, R100 ;  /* 0x0000006469c47220 */ /* 0x000fe20000400000 */
[----:B------:R-:W-:Y:S02]  /*25a0*/  ULOP3.LUT UR18, UR4, 0x1, URZ, 0xc0, !UPT ;  /* 0x0000000104127892 */ /* 0x000fe4000f8ec0ff */
[----:B------:R-:W-:Y:S01]  /*25b0*/  FMUL R103, R101, R101 ;  /* 0x0000006565677220 */ /* 0x000fe20000400000 */
[C---:B------:R-:W-:Y:S01]  /*25c0*/  FFMA R99, R104.reuse, R99, R196 ;  /* 0x0000006368637223 */ /* 0x040fe200000000c4 */
[----:B------:R-:W0:Y:S01]  /*25d0*/  LDC.64 R100, c[0x0][0x3b0] ;  /* 0x0000ec00ff647b82 */ /* 0x000e220000000a00 */
[----:B------:R-:W-:Y:S01]  /*25e0*/  ULOP3.LUT UR7, UR17, 0x7ffffffc, URZ, 0xc0, !UPT ;  /* 0x7ffffffc11077892 */ /* 0x000fe2000f8ec0ff */
[----:B------:R-:W-:Y:S01]  /*25f0*/  FMUL R192, R104, R103 ;  /* 0x0000006768c07220 */ /* 0x000fe20000400000 */
[----:B--2---:R-:W-:Y:S01]  /*2600*/  FADD R103, R98, R194 ;  /* 0x000000c262677221 */ /* 0x004fe20000000000 */
[----:B------:R-:W-:Y:S01]  /*2610*/  FMUL R98, R99, R102 ;  /* 0x0000006663627220 */ /* 0x000fe20000400000 */
[----:B------:R-:W-:Y:S01]  /*2620*/  IADD3 R104, PT, PT, RZ, -UR18, RZ ;  /* 0x80000012ff687c10 */ /* 0x000fe2000fffe0ff */
[----:B------:R-:W-:Y:S01]  /*2630*/  FMUL R192, R105, R192 ;  /* 0x000000c069c07220 */ /* 0x000fe20000400000 */
[----:B------:R-:W-:-:S03]  /*2640*/  MOV R105, UR14 ;  /* 0x0000000e00697c02 */ /* 0x000fc60008000f00 */
[----:B------:R-:W-:Y:S01]  /*2650*/  FFMA R99, R192, R102, R103 ;  /* 0x00000066c0637223 */ /* 0x000fe20000000067 */
[----:B------:R-:W-:Y:S01]  /*2660*/  SHFL.IDX PT, R98, R98, RZ, 0x1f ;  /* 0x00001fff62627589 */ /* 0x000fe200000e0000 */
[----:B------:R-:W-:-:S04]  /*2670*/  LOP3.LUT R102, R104, UR6, RZ, 0xc0, !PT ;  /* 0x0000000668667c12 */ /* 0x000fc8000f8ec0ff */
[----:B------:R-:W1:Y:S01]  /*2680*/  SHFL.IDX PT, R99, R99, RZ, 0x1f ;  /* 0x00001fff63637589 */ /* 0x000e6200000e0000 */
[----:B------:R-:W-:-:S04]  /*2690*/  IADD3 R103, P1, PT, R102, UR7, RZ ;  /* 0x0000000766677c10 */ /* 0x000fc8000ff3e0ff */
[----:B------:R-:W-:Y:S02]  /*26a0*/  IADD3.X R104, PT, PT, RZ, RZ, RZ, P1, !PT ;  /* 0x000000ffff687210 */ /* 0x000fe40000ffe4ff */
[----:B------:R-:W-:Y:S02]  /*26b0*/  ISETP.GT.U32.AND P1, PT, R4, 0x3, PT ;  /* 0x000000030400780c */ /* 0x000fe40003f24070 */
[----:B0-----:R-:W-:-:S04]  /*26c0*/  LEA R102, P2, R103, R100, 0x3 ;  /* 0x0000006467667211 */ /* 0x001fc800078418ff */
[----:B------:R-:W-:Y:S02]  /*26d0*/  LEA.HI.X R103, R103, R101, R104, 0x3, P2 ;  /* 0x0000006567677211 */ /* 0x000fe400010f1c68 */
[----:B------:R-:W-:Y:S01]  /*26e0*/  CS2R R100, SRZ ;  /* 0x0000000000647805 */ /* 0x000fe2000001ff00 */
[----:B------:R-:W-:-:S04]  /*26f0*/  @!P4 IMAD.WIDE.U32 R104, R105, 0x8, R102 ;  /* 0x000000086968c825 */ /* 0x000fc800078e0066 */
[----:B------:R-:W-:Y:S01]  /*2700*/  @!P1 IMAD.WIDE.U32 R102, R4, 0x8, R102 ;  /* 0x0000000804669825 */ /* 0x000fe200078e0066 */
[----:B-1----:R0:W-:Y:S01]  /*2710*/  @!P4 STG.E.64 desc[UR12][R104.64], R98 ;  /* 0x000000626800c986 */ /* 0x0021e2000c101b0c */
[----:B------:R-:W-:Y:S05]  /*2720*/  @P4 BRA `(.L_x_6630) ;  /* 0x0000000000684947 */ /* 0x000fea0003800000 */
[----:B------:R-:W1:Y:S01]  /*2730*/  LDCU UR7, c[0x0][0x380] ;  /* 0x00007000ff0777ac */ /* 0x000e620008000800 */
[----:B------:R-:W2:Y:S01]  /*2740*/  LDCU.64 UR8, c[0x0][0x3b8] ;  /* 0x00007700ff0877ac */ /* 0x000ea20008000a00 */
[----:B------:R-:W-:-:S04]  /*2750*/  UISETP.NE.AND UP0, UPT, UR18, URZ, UPT ;  /* 0x000000ff1200728c */ /* 0x000fc8000bf05270 */
[----:B-1----:R-:W-:-:S04]  /*2760*/  USEL UR7, UR7, URZ, UP0 ;  /* 0x000000ff07077287 */ /* 0x002fc80008000000 */
[----:B------:R-:W-:-:S04]  /*2770*/  ULEA.HI UR10, UP0, UR17, UR7, URZ, 0x1e ;  /* 0x00000007110a7291 */ /* 0x000fc8000f81f0ff */
[----:B------:R-:W-:Y:S02]  /*2780*/  ULEA.HI.X.SX32 UR11, UR7, URZ, 0x1, UP0 ;  /* 0x000000ff070b7291 */ /* 0x000fe400080f0eff */
[----:B--2---:R-:W-:Y:S02]  /*2790*/  ULEA UR8, UP2, UR10, UR8, 0x2 ;  /* 0x000000080a087291 */ /* 0x004fe4000f8410ff */
[----:B------:R-:W-:Y:S01]  /*27a0*/  UISETP.GT.U32.AND UP0, UPT, UR4, 0x1, UPT ;  /* 0x000000010400788c */ /* 0x000fe2000bf04070 */
[----:B------:R-:W-:Y:S01]  /*27b0*/  UMOV UR7, 0xffffffff ;  /* 0xffffffff00077882 */ /* 0x000fe20000000000 */
[----:B------:R-:W-:Y:S02]  /*27c0*/  ULEA.HI.X UR9, UR10, UR9, UR11, 0x2, UP2 ;  /* 0x000000090a097291 */ /* 0x000fe400090f140b */
[----:B0-----:R-:W-:Y:S01]  /*27d0*/  MOV R98, UR8 ;  /* 0x0000000800627c02 */ /* 0x001fe20008000f00 */
[----:B------:R-:W-:-:S03]  /*27e0*/  USEL UR7, UR7, 0x1, UP0 ;  /* 0x0000000107077887 */ /* 0x000fc60008000000 */
[----:B------:R-:W-:-:S03]  /*27f0*/  MOV R99, UR9 ;  /* 0x0000000900637c02 */ /* 0x000fc60008000f00 */
        /* <DEDUP_REMOVED lines=8> */
.L_x_6631:
[----:B0-----:R-:W2:Y:S04]  /*2880*/  LDG.E.STRONG.GPU R104, desc[UR12][R98.64] ;  /* 0x0000000c62687981 */ /* 0x001ea8000c1ef900 */
[----:B--2---:R-:W-:Y:S01]  /*2890*/  CCTL.IVALL ;  /* 0x00000000ff00798f */ /* 0x004fe20002000000 */
[----:B------:R-:W-:Y:S05]  /*28a0*/  YIELD ;  /* 0x0000000000007946 */ /* 0x000fea0003800000 */
[----:B------:R-:W-:-:S13]  /*28b0*/  ISETP.NE.AND P2, PT, R104, R105, PT ;  /* 0x000000696800720c */ /* 0x000fda0003f45270 */
[----:B------:R-:W-:Y:S05]  /*28c0*/  @P2 BRA `(.L_x_6631) ;  /* 0xfffffffc00ec2947 */ /* 0x000fea000383ffff */
.L_x_6630:
[----:B------:R-:W-:Y:S05]  /*28d0*/  WARPSYNC.ALL ;  /* 0x0000000000007948 */ /* 0x000fea0003800000 */
[----:B------:R-:W-:Y:S06]  /*28e0*/  BAR.SYNC.DEFER_BLOCKING 0x0 ;  /* 0x0000000000007b1d */ /* 0x000fec0000010000 */
[----:B------:R-:W2:Y:S01]  /*28f0*/  @!P1 LDG.E.64 R100, desc[UR12][R102.64] ;  /* 0x0000000c66649981 */ /* 0x000ea2000c1e1b00 */
[----:B0-----:R-:W-:Y:S01]  /*2900*/  HFMA2 R105, -RZ, RZ, 0, 0 ;  /* 0x00000000ff697431 */ /* 0x001fe200000001ff */
        /* <DEDUP_REMOVED lines=12> */
[----:B012---:R-:W-:Y:S05]  /*29d0*/  CALL.REL.NOINC `($__internal_61_$__cuda_sm20_rcp_rn_f32_slowpath) ;  /* 0x0000004c00807944 */ /* 0x007fea0003c00000 */
[----:B------:R-:W-:Y:S01]  /*29e0*/  MOV R102, R202 ;  /* 0x000000ca00667202 */ /* 0x000fe20000000f00 */
[----:B------:R-:W-:Y:S06]  /*29f0*/  BRA `(.L_x_6634) ;  /* 0x0000000000107947 */ /* 0x000fec0003800000 */
.L_x_6633:
[----:B------:R-:W3:Y:S02]  /*2a00*/  MUFU.RCP R99, R98 ;  /* 0x0000006200637308 */ /* 0x000ee40000001000 */
[----:B---3--:R-:W-:-:S04]  /*2a10*/  FFMA R102, R98, R99, -1 ;  /* 0xbf80000062667423 */ /* 0x008fc80000000063 */
[----:B------:R-:W-:-:S04]  /*2a20*/  FADD.FTZ R102, -R102, -RZ ;  /* 0x800000ff66667221 */ /* 0x000fc80000010100 */
[----:B------:R-:W-:-:S07]  /*2a30*/  FFMA R102, R99, R102, R99 ;  /* 0x0000006663667223 */ /* 0x000fce0000000063 */
.L_x_6634:
[----:B------:R-:W-:Y:S05]  /*2a40*/  BSYNC.RECONVERGENT B0 ;  /* 0x0000000000007941 */ /* 0x000fea0003800200 */
.L_x_6632:
        /* <DEDUP_REMOVED lines=20> */
[----:B------:R-:W-:Y:S05]  /*2b90*/  CALL.REL.NOINC `($__internal_61_$__cuda_sm20_rcp_rn_f32_slowpath) ;  /* 0x0000004c00107944 */ /* 0x000fea0003c00000 */
[----:B------:R-:W-:Y:S01]  /*2ba0*/  MOV R102, R202 ;  /* 0x000000ca00667202 */ /* 0x000fe20000000f00 */
[----:B------:R-:W-:Y:S06]  /*2bb0*/  BRA `(.L_x_6637) ;  /* 0x0000000000107947 */ /* 0x000fec0003800000 */
.L_x_6636:
[----:B------:R-:W0:Y:S02]  /*2bc0*/  MUFU.RCP R102, R192 ;  /* 0x000000c000667308 */ /* 0x000e240000001000 */
[----:B0-----:R-:W-:-:S04]  /*2bd0*/  FFMA R103, R192, R102, -1 ;  /* 0xbf800000c0677423 */ /* 0x001fc80000000066 */
[----:B------:R-:W-:-:S04]  /*2be0*/  FADD.FTZ R103, -R103, -RZ ;  /* 0x800000ff67677221 */ /* 0x000fc80000010100 */
[----:B------:R-:W-:-:S07]  /*2bf0*/  FFMA R102, R102, R103, R102 ;  /* 0x0000006766667223 */ /* 0x000fce0000000066 */
.L_x_6637:
[----:B------:R-:W-:Y:S05]  /*2c00*/  BSYNC.RECONVERGENT B0 ;  /* 0x0000000000007941 */ /* 0x000fea0003800200 */
.L_x_6635:
[----:B------:R-:W-:Y:S01]  /*2c10*/  FADD R103, R101, -R100 ;  /* 0x8000006465677221 */ /* 0x000fe20000000000 */
[----:B------:R-:W-:Y:S01]  /*2c20*/  FADD R105, R104, R105 ;  /* 0x0000006968697221 */ /* 0x000fe20000000000 */
[----:B------:R-:W0:Y:S02]  /*2c30*/  LDCU.64 UR8, c[0x0][0x3f8] ;  /* 0x00007f00ff0877ac */ /* 0x000e240008000a00 */
[----:B------:R-:W-:-:S04]  /*2c40*/  FMUL R103, R103, R103 ;  /* 0x0000006767677220 */ /* 0x000fc80000400000 */
[----:B------:R-:W-:Y:S02]  /*2c50*/  FMUL R192, R98, R103 ;  /* 0x0000006762c07220 */ /* 0x000fe40000400000 */
[----:B------:R-:W1:Y:S02]  /*2c60*/  LDC R103, c[0x0][0x3d8] ;  /* 0x0000f600ff677b82 */ /* 0x000e640000000800 */
[C---:B------:R-:W-:Y:S01]  /*2c70*/  FMUL R192, R99.reuse, R192 ;  /* 0x000000c063c07220 */ /* 0x040fe20000400000 */
[----:B------:R-:W-:-:S03]  /*2c80*/  FMUL R99, R99, R100 ;  /* 0x0000006463637220 */ /* 0x000fc60000400000 */
[-C--:B------:R-:W-:Y:S01]  /*2c90*/  FFMA R105, R192, R102.reuse, R105 ;  /* 0x00000066c0697223 */ /* 0x080fe20000000069 */
[----:B------:R-:W-:Y:S02]  /*2ca0*/  FFMA R99, R98, R101, R99 ;  /* 0x0000006562637223 */ /* 0x000fe40000000063 */
[----:B------:R-:W2:Y:S01]  /*2cb0*/  @P0 LDC.64 R100, c[0x0][0x398] ;  /* 0x0000e600ff640b82 */ /* 0x000ea20000000a00 */
[----:B0-----:R-:W-:Y:S01]  /*2cc0*/  UISETP.NE.U32.AND UP0, UPT, UR8, URZ, UPT ;  /* 0x000000ff0800728c */ /* 0x001fe2000bf05070 */
[----:B------:R0:W1:Y:S01]  /*2cd0*/  SHFL.IDX PT, R104, R105, RZ, 0x1f ;  /* 0x00001fff69687589 */ /* 0x00006200000e0000 */
[----:B------:R-:W-:Y:S02]  /*2ce0*/  FMUL R102, R99, R102 ;  /* 0x0000006663667220 */ /* 0x000fe40000400000 */
[----:B------:R-:W-:-:S03]  /*2cf0*/  UISETP.NE.AND.EX UP0, UPT, UR9, URZ, UPT, UP0 ;  /* 0x000000ff0900728c */ /* 0x000fc6000bf05300 */
[----:B------:R-:W3:Y:S01]  /*2d00*/  @P0 LDC.64 R98, c[0x0][0x3a0] ;  /* 0x0000e800ff620b82 */ /* 0x000ee20000000a00 */
[----:B------:R-:W4:Y:S01]  /*2d10*/  SHFL.IDX PT, R102, R102, RZ, 0x1f ;  /* 0x00001fff66667589 */ /* 0x000f2200000e0000 */
[----:B0-----:R-:W-:Y:S01]  /*2d20*/  MOV R105, UR15 ;  /* 0x0000000f00697c02 */ /* 0x001fe20008000f00 */
[----:B-1----:R-:W-:-:S05]  /*2d30*/  FFMA R103, R104, 3.2552085031056776643e-05, R103 ;  /* 0x3808888968677823 */ /* 0x002fca0000000067 */
[----:B------:R-:W-:Y:S01]  /*2d40*/  FSETP.GEU.AND P1, PT, |R103|, 1.175494350822287508e-38, PT ;  /* 0x008000006700780b */ /* 0x000fe20003f2e200 */
[----:B---3--:R-:W-:Y:S01]  /*2d50*/  @P0 IMAD.WIDE R98, R105, 0x4, R98 ;  /* 0x0000000469620825 */ /* 0x008fe200078e0262 */
[----:B----4-:R-:W-:-:S11]  /*2d60*/  R2UR UR10, R102 ;  /* 0x00000000660a72ca */ /* 0x010fd600000e0000 */
[----:B------:R-:W-:-:S06]  /*2d70*/  @!P1 FMUL R103, R103, 16777216 ;  /* 0x4b80000067679820 */ /* 0x000fcc0000400000 */
[----:B------:R-:W0:Y:S02]  /*2d80*/  MUFU.RSQ R103, R103 ;  /* 0x0000006700677308 */ /* 0x000e240000001400 */
[----:B0-----:R-:W-:Y:S02]  /*2d90*/  R2UR UR7, R103 ;  /* 0x00000000670772ca */ /* 0x001fe400000e0000 */
[----:B------:R-:W-:-:S05]  /*2da0*/  MOV R103, UR15 ;  /* 0x0000000f00677c02 */ /* 0x000fca0008000f00 */
[----:B--2---:R-:W-:Y:S01]  /*2db0*/  @P0 IMAD.WIDE R100, R103, 0x4, R100 ;  /* 0x0000000467640825 */ /* 0x004fe200078e0264 */
[----:B------:R-:W-:-:S05]  /*2dc0*/  MOV R103, UR10 ;  /* 0x0000000a00677c02 */ /* 0x000fca0008000f00 */
[----:B------:R-:W-:Y:S01]  /*2dd0*/  MOV R104, UR7 ;  /* 0x0000000700687c02 */ /* 0x000fe20008000f00 */
[----:B------:R0:W-:Y:S04]  /*2de0*/  @P0 STG.E desc[UR12][R100.64], R103 ;  /* 0x0000006764000986 */ /* 0x0001e8000c10190c */
[----:B------:R-:W-:-:S05]  /*2df0*/  @!P1 FMUL R104, R104, 4096 ;  /* 0x4580000068689820 */ /* 0x000fca0000400000 */
[----:B------:R-:W-:-:S13]  /*2e00*/  @!P1 R2UR UR7, R104 ;  /* 0x00000000680792ca */ /* 0x000fda00000e0000 */
        /* <DEDUP_REMOVED lines=9> */
[----:B------:R-:W-:Y:S01]  /*2ea0*/  FADD R186, R186, -UR10 ;  /* 0x8000000ababa7e21 */ /* 0x000fe20008000000 */
[----:B------:R-:W-:Y:S01]  /*2eb0*/  SHF.L.U32 R104, R66, 0x10, RZ ;  /* 0x0000001042687819 */ /* 0x000fe200000006ff */
[----:B------:R-:W-:Y:S01]  /*2ec0*/  FADD R184, R184, -UR10 ;  /* 0x8000000ab8b87e21 */ /* 0x000fe20008000000 */
[----:B------:R-:W-:Y:S01]  /*2ed0*/  SHF.L.U32 R99, R35, 0x10, RZ ;  /* 0x0000001023637819 */ /* 0x000fe200000006ff */
[----:B------:R-:W-:Y:S01]  /*2ee0*/  FMUL R190, R190, UR7 ;  /* 0x00000007bebe7c20 */ /* 0x000fe20008400000 */
[----:B------:R-:W-:Y:S01]  /*2ef0*/  SHF.L.U32 R105, R95, 0x10, RZ ;  /* 0x000000105f697819 */ /* 0x000fe200000006ff */
[----:B------:R-:W-:Y:S01]  /*2f00*/  FMUL R188, R188, UR7 ;  /* 0x00000007bcbc7c20 */ /* 0x000fe20008400000 */
[----:B------:R-:W-:Y:S01]  /*2f10*/  SHF.L.U32 R102, R36, 0x10, RZ ;  /* 0x0000001024667819 */ /* 0x000fe200000006ff */
[----:B------:R-:W-:Y:S01]  /*2f20*/  FMUL R186, R186, UR7 ;  /* 0x00000007baba7c20 */ /* 0x000fe20008400000 */
[----:B------:R-:W-:Y:S01]  /*2f30*/  SHF.L.U32 R192, R96, 0x10, RZ ;  /* 0x0000001060c07819 */ /* 0x000fe200000006ff */
[----:B------:R-:W-:Y:S01]  /*2f40*/  FMUL R184, R184, UR7 ;  /* 0x00000007b8b87c20 */ /* 0x000fe20008400000 */
[----:B------:R-:W-:Y:S01]  /*2f50*/  FADD R154, R154, -UR10 ;  /* 0x8000000a9a9a7e21 */ /* 0x000fe20008000000 */
[----:B-1----:R-:W-:Y:S01]  /*2f60*/  ISETP.NE.AND P2, PT, RZ, UR8, PT ;  /* 0x00000008ff007c0c */ /* 0x002fe2000bf45270 */
        /* <DEDUP_REMOVED lines=12> */
[----:B------:R-:W-:Y:S01]  /*3030*/  @P2 FADD R101, R101, 1 ;  /* 0x3f80000065652421 */ /* 0x000fe20000000000 */
[----:B------:R-:W-:Y:S01]  /*3040*/  @P2 FADD R103, R103, 1 ;  /* 0x3f80000067672421 */ /* 0x000fe20000000000 */
[----:B------:R-:W-:Y:S01]  /*3050*/  @P2 FADD R98, R98, 1 ;  /* 0x3f80000062622421 */ /* 0x000fe20000000000 */
[----:B------:R-:W-:Y:S01]  /*3060*/  @P2 FADD R104, R104, 1 ;  /* 0x3f80000068682421 */ /* 0x000fe20000000000 */
[----:B------:R-:W-:Y:S01]  /*3070*/  FFMA R101, R190, R101, R99 ;  /* 0x00000065be657223 */ /* 0x000fe20000000063 */
[----:B------:R-:W-:Y:S01]  /*3080*/  FFMA R100, R188, R103, R105 ;  /* 0x00000067bc647223 */ /* 0x000fe20000000069 */
[----:B------:R-:W-:Y:S01]  /*3090*/  FFMA R99, R186, R98, R102 ;  /* 0x00000062ba637223 */ /* 0x000fe20000000066 */
[----:B------:R-:W-:Y:S01]  /*30a0*/  FADD R186, R150, -UR10 ;  /* 0x8000000a96ba7e21 */ /* 0x000fe20008000000 */
        /* <DEDUP_REMOVED lines=16> */
[----:B------:R-:W-:Y:S01]  /*31b0*/  FADD R148, R144, -UR10 ;  /* 0x8000000a90947e21 */ /* 0x000fe20008000000 */
[----:B------:R-:W-:Y:S01]  /*31c0*/  FFMA R104, R152, R104, R102 ;  /* 0x0000006898687223 */ /* 0x000fe20000000066 */
[----:B------:R-:W-:Y:S01]  /*31d0*/  FADD R152, R241, -UR10 ;  /* 0x8000000af1987e21 */ /* 0x000fe20008000000 */
[----:B------:R-:W-:Y:S01]  /*31e0*/  SHF.L.U32 R144, R9, 0x10, RZ ;  /* 0x0000001009907819 */ /* 0x000fe200000006ff */
[----:B------:R-:W-:Y:S01]  /*31f0*/  FFMA R102, R186, R188, R190 ;  /* 0x000000bcba667223 */ /* 0x000fe200000000be */
[----:B------:R-:W-:Y:S01]  /*3200*/  SHF.L.U32 R241, R69, 0x10, RZ ;  /* 0x0000001045f17819 */ /* 0x000fe200000006ff */
[----:B------:R-:W-:Y:S01]  /*3210*/  FADD R186, R146, -UR10 ;  /* 0x8000000a92ba7e21 */ /* 0x000fe20008000000 */
[----:B------:R-:W-:Y:S01]  /*3220*/  SHF.L.U32 R154, R10, 0x10, RZ ;  /* 0x000000100a9a7819 */ /* 0x000fe200000006ff */
[----:B------:R-:W-:Y:S01]  /*3230*/  @P2 FADD R144, R144, 1 ;  /* 0x3f80000090902421 */ /* 0x000fe20000000000 */
[----:B------:R-:W-:Y:S01]  /*3240*/  SHF.L.U32 R146, R39, 0x10, RZ ;  /* 0x0000001027927819 */ /* 0x000fe200000006ff */
[----:B------:R-:W-:Y:S01]  /*3250*/  FMUL R148, R148, UR7 ;  /* 0x0000000794947c20 */ /* 0x000fe20008400000 */
[----:B------:R-:W-:Y:S01]  /*3260*/  SHF.L.U32 R150, R157, 0x10, RZ ;  /* 0x000000109d967819 */ /* 0x000fe200000006ff */
[----:B------:R-:W-:Y:S01]  /*3270*/  @P2 FADD R241, R241, 1 ;  /* 0x3f800000f1f12421 */ /* 0x000fe20000000000 */
[----:B------:R-:W-:Y:S01]  /*3280*/  SHF.L.U32 R188, R70, 0x10, RZ ;  /* 0x0000001046bc7819 */ /* 0x000fe200000006ff */
[----:B------:R-:W-:Y:S01]  /*3290*/  FMUL R152, R152, UR7 ;  /* 0x0000000798987c20 */ /* 0x000fe20008400000 */
[----:B------:R-:W-:Y:S01]  /*32a0*/  SHF.L.U32 R184, R40, 0x10, RZ ;  /* 0x0000001028b87819 */ /* 0x000fe200000006ff */
[----:B------:R-:W-:Y:S01]  /*32b0*/  @P2 FADD R154, R154, 1 ;  /* 0x3f8000009a9a2421 */ /* 0x000fe20000000000 */
[----:B------:R-:W-:Y:S01]  /*32c0*/  SHF.L.U32 R190, R158, 0x10, RZ ;  /* 0x000000109ebe7819 */ /* 0x000fe200000006ff */
[----:B------:R-:W-:Y:S01]  /*32d0*/  FFMA R243, R243, R144, R146 ;  /* 0x00000090f3f37223 */ /* 0x000fe20000000092 */
[----:B------:R-:W-:Y:S01]  /*32e0*/  FMUL R186, R186, UR7 ;  /* 0x00000007baba7c20 */ /* 0x000fe20008400000 */
[----:B------:R-:W-:Y:S01]  /*32f0*/  @P2 FADD R188, R188, 1 ;  /* 0x3f800000bcbc2421 */ /* 0x000fe20000000000 */
[----:B------:R-:W-:Y:S01]  /*3300*/  FFMA R146, R148, R241, R150 ;  /* 0x000000f194927223 */ /* 0x000fe20000000096 */
[----:B------:R-:W-:Y:S01]  /*3310*/  FFMA R241, R152, R154, R184 ;  /* 0x0000009a98f17223 */ /* 0x000fe200000000b8 */
[----:B------:R-:W-:Y:S01]  /*3320*/  FADD R148, R140, -UR10 ;  /* 0x8000000a8c947e21 */ /* 0x000fe20008000000 */
        /* <DEDUP_REMOVED lines=45> */
[----:B------:R-:W-:Y:S01]  /*3600*/  SHF.L.U32 R229, R75, 0x10, RZ ;  /* 0x000000104be57819 */ /* 0x000fe200000006ff */
[----:B------:R-:W-:Y:S01]  /*3610*/  FFMA R136, R186, R188, R190 ;  /* 0x000000bcba887223 */ /* 0x000fe200000000be */
[----:B------:R-:W-:Y:S01]  /*3620*/  FADD R148, R132, -UR10 ;  /* 0x8000000a84947e21 */ /* 0x000fe20008000000 */
        /* <DEDUP_REMOVED lines=9> */
[----:B------:R-:W-:Y:S01]  /*36c0*/  FMUL R152, R152, UR7 ;  /* 0x0000000798987c20 */ /* 0x000fe20008400000 */
[----:B------:R-:W-:Y:S01]  /*36d0*/  SHF.L.U32 R184, R46, 0x10, RZ ;  /* 0x000000102eb87819 */ /* 0x000fe200000006ff */
[----:B------:R-:W-:Y:S01]  /*36e0*/  @P2 FADD R150, R150, 1 ;  /* 0x3f80000096962421 */ /* 0x000fe20000000000 */
[----:B------:R-:W-:Y:S01]  /*36f0*/  SHF.L.U32 R190, R164, 0x10, RZ ;  /* 0x00000010a4be7819 */ /* 0x000fe200000006ff */
[----:B------:R-:W-:Y:S01]  /*3700*/  @P2 FADD R154, R154, 1 ;  /* 0x3f8000009a9a2421 */ /* 0x000fe20000000000 */
[----:B------:R-:W-:Y:S01]  /*3710*/  FMUL R186, R186, UR7 ;  /* 0x00000007baba7c20 */ /* 0x000fe20008400000 */
[----:B------:R-:W-:Y:S01]  /*3720*/  @P2 FADD R188, R188, 1 ;  /* 0x3f800000bcbc2421 */ /* 0x000fe20000000000 */
[----:B------:R-:W-:Y:S01]  /*3730*/  FFMA R148, R148, R229, R134 ;  /* 0x000000e594947223 */ /* 0x000fe20000000086 */
[----:B------:R-:W-:Y:S01]  /*3740*/  FFMA R150, R231, R150, R132 ;  /* 0x00000096e7967223 */ /* 0x000fe20000000084 */
[----:B------:R-:W-:Y:S01]  /*3750*/  FFMA R134, R152, R154, R184 ;  /* 0x0000009a98867223 */ /* 0x000fe200000000b8 */
[----:B------:R-:W-:Y:S01]  /*3760*/  FFMA R132, R186, R188, R190 ;  /* 0x000000bcba847223 */ /* 0x000fe200000000be */
        /* <DEDUP_REMOVED lines=11> */
[----:B------:R-:W-:Y:S01]  /*3820*/  @P2 FADD R154, R154, 1 ;  /* 0x3f8000009a9a2421 */ /* 0x000fe20000000000 */
[----:B------:R-:W-:Y:S01]  /*3830*/  @P2 FADD R231, R231, 1 ;  /* 0x3f800000e7e72421 */ /* 0x000fe20000000000 */
[----:B------:R-:W-:Y:S01]  /*3840*/  SHF.L.U32 R225, R77, 0x10, RZ ;  /* 0x000000104de17819 */ /* 0x000fe200000006ff */
[----:B------:R-:W-:Y:S01]  /*3850*/  FMUL R186, R186, UR7 ;  /* 0x00000007baba7c20 */ /* 0x000fe20008400000 */
[----:B------:R-:W-:Y:S01]  /*3860*/  @P2 FADD R188, R188, 1 ;  /* 0x3f800000bcbc2421 */ /* 0x000fe20000000000 */
[----:B------:R-:W-:Y:S01]  /*3870*/  FFMA R154, R227, R154, R128 ;  /* 0x0000009ae39a7223 */ /* 0x000fe20000000080 */
[----:B------:R-:W-:Y:S01]  /*3880*/  FFMA R130, R184, R231, R130 ;  /* 0x000000e7b8827223 */ /* 0x000fe20000000082 */
[----:B------:R-:W-:Y:S01]  /*3890*/  SHF.L.U32 R229, R165, 0x10, RZ ;  /* 0x00000010a5e57819 */ /* 0x000fe200000006ff */
[----:B------:R-:W-:Y:S01]  /*38a0*/  FFMA R128, R186, R188, R190 ;  /* 0x000000bcba807223 */ /* 0x000fe200000000be */
[----:B------:R-:W-:Y:S01]  /*38b0*/  FADD R184, R124, -UR10 ;  /* 0x8000000a7cb87e21 */ /* 0x000fe20008000000 */
[----:B------:R-:W-:Y:S01]  /*38c0*/  FMUL R152, R152, UR7 ;  /* 0x0000000798987c20 */ /* 0x000fe20008400000 */
[----:B------:R-:W-:Y:S01]  /*38d0*/  @P2 FADD R225, R225, 1 ;  /* 0x3f800000e1e12421 */ /* 0x000fe20000000000 */
[----:B------:R-:W-:Y:S01]  /*38e0*/  FADD R186, R221, -UR10 ;  /* 0x8000000addba7e21 */ /* 0x000fe20008000000 */
[----:B------:R-:W-:Y:S01]  /*38f0*/  SHF.L.U32 R124, R19, 0x10, RZ ;  /* 0x00000010137c7819 */ /* 0x000fe200000006ff */
[----:B------:R-:W-:Y:S01]  /*3900*/  FADD R223, R223, -UR10 ;  /* 0x8000000adfdf7e21 */ /* 0x000fe20008000000 */
[----:B------:R-:W-:Y:S01]  /*3910*/  SHF.L.U32 R221, R79, 0x10, RZ ;  /* 0x000000104fdd7819 */ /* 0x000fe200000006ff */
        /* <DEDUP_REMOVED lines=14> */
[----:B------:R-:W-:Y:S01]  /*3a00*/  FMUL R188, R188, UR7 ;  /* 0x00000007bcbc7c20 */ /* 0x000fe20008400000 */
[----:B------:R-:W-:Y:S01]  /*3a10*/  @P2 FADD R231, R231, 1 ;  /* 0x3f800000e7e72421 */ /* 0x000fe20000000000 */
[----:B------:R-:W-:Y:S01]  /*3a20*/  FFMA R124, R223, R124, R126 ;  /* 0x0000007cdf7c7223 */ /* 0x000fe2000000007e */
[----:B------:R-:W-:Y:S01]  /*3a30*/  FFMA R126, R184, R221, R225 ;  /* 0x000000ddb87e7223 */ /* 0x000fe200000000e1 */
[----:B------:R-:W-:Y:S01]  /*3a40*/  FFMA R184, R186, R227, R229 ;  /* 0x000000e3bab87223 */ /* 0x000fe200000000e5 */
[----:B------:R-:W-:Y:S01]  /*3a50*/  FFMA R186, R188, R231, R190 ;  /* 0x000000e7bcba7223 */ /* 0x000fe200000000be */
[----:B------:R-:W-:Y:S01]  /*3a60*/  FADD R188, R120, -UR10 ;  /* 0x8000000a78bc7e21 */ /* 0x000fe20008000000 */
        /* <DEDUP_REMOVED lines=38> */
[----:B------:R-:W0:Y:S01]  /*3cd0*/  LDCU.U8 UR8, c[0x0][0x404] ;  /* 0x00008080ff0877ac */ /* 0x000e220008000000 */
[----:B------:R-:W-:Y:S01]  /*3ce0*/  SHF.L.U32 R225, R172, 0x10, RZ ;  /* 0x00000010ace17819 */ /* 0x000fe200000006ff */
[----:B------:R-:W-:Y:S01]  /*3cf0*/  FMUL R194, R194, UR7 ;  /* 0x00000007c2c27c20 */ /* 0x000fe20008400000 */
[----:B------:R-:W-:Y:S01]  /*3d00*/  @P2 FADD R219, R219, 1 ;  /* 0x3f800000dbdb2421 */ /* 0x000fe20000000000 */
[----:B------:R-:W-:Y:S01]  /*3d10*/  FMUL R196, R196, UR7 ;  /* 0x00000007c4c47c20 */ /* 0x000fe20008400000 */
[----:B------:R-:W-:Y:S01]  /*3d20*/  @P2 FADD R223, R223, 1 ;  /* 0x3f800000dfdf2421 */ /* 0x000fe20000000000 */
[----:B------:R-:W-:Y:S01]  /*3d30*/  FADD R198, R114, -UR10 ;  /* 0x8000000a72c67e21 */ /* 0x000fe20008000000 */
[----:B------:R-:W-:Y:S01]  /*3d40*/  FFMA R116, R215, R116, R118 ;  /* 0x00000074d7747223 */ /* 0x000fe20000000076 */
[----:B------:R-:W-:Y:S01]  /*3d50*/  FADD R202, R143, -UR10 ;  /* 0x8000000a8fca7e21 */ /* 0x000fe20008000000 */
[----:B------:R-:W-:Y:S01]  /*3d60*/  SHF.L.U32 R114, R25, 0x10, RZ ;  /* 0x0000001019727819 */ /* 0x000fe200000006ff */
[----:B------:R-:W-:Y:S01]  /*3d70*/  FFMA R118, R192, R213, R217 ;  /* 0x000000d5c0767223 */ /* 0x000fe200000000d9 */
[----:B------:R-:W-:Y:S01]  /*3d80*/  FADD R155, R155, -UR10 ;  /* 0x8000000a9b9b7e21 */ /* 0x000fe20008000000 */
[----:B------:R-:W-:Y:S01]  /*3d90*/  SHF.L.U32 R143, R85, 0x10, RZ ;  /* 0x00000010558f7819 */ /* 0x000fe200000006ff */
[----:B------:R-:W-:Y:S01]  /*3da0*/  FFMA R192, R194, R219, R221 ;  /* 0x000000dbc2c07223 */ /* 0x000fe200000000dd */
[----:B------:R-:W-:Y:S01]  /*3db0*/  FFMA R194, R196, R223, R225 ;  /* 0x000000dfc4c27223 */ /* 0x000fe200000000e1 */
[----:B------:R-:W-:Y:S01]  /*3dc0*/  FADD R107, R107, -UR10 ;  /* 0x8000000a6b6b7e21 */ /* 0x000fe20008000000 */
        /* <DEDUP_REMOVED lines=8> */
[----:B------:R-:W-:Y:S01]  /*3e50*/  FMUL R200, R107, UR7 ;  /* 0x000000076bc87c20 */ /* 0x000fe20008400000 */
[----:B------:R-:W-:Y:S01]  /*3e60*/  SHF.L.U32 R217, R56, 0x10, RZ ;  /* 0x0000001038d97819 */ /* 0x000fe200000006ff */
[----:B------:R-:W-:Y:S01]  /*3e70*/  FFMA R107, R155, R114, R196 ;  /* 0x000000729b6b7223 */ /* 0x000fe200000000c4 */
[----:B------:R-:W-:Y:S01]  /*3e80*/  @P2 FADD R215, R215, 1 ;  /* 0x3f800000d7d72421 */ /* 0x000fe20000000000 */
[----:B------:R-:W-:Y:S01]  /*3e90*/  FFMA R114, R198, R143, R213 ;  /* 0x0000008fc6727223 */ /* 0x000fe200000000d5 */
[----:B------:R-:W-:Y:S01]  /*3ea0*/  FADD R155, R110, -UR10 ;  /* 0x8000000a6e9b7e21 */ /* 0x000fe20008000000 */
[----:B------:R-:W-:Y:S01]  /*3eb0*/  SHF.L.U32 R198, R87, 0x10, RZ ;  /* 0x0000001057c67819 */ /* 0x000fe200000006ff */
[----:B------:R-:W-:Y:S01]  /*3ec0*/  FMUL R202, R202, UR7 ;  /* 0x00000007caca7c20 */ /* 0x000fe20008400000 */
[----:B------:R-:W-:Y:S01]  /*3ed0*/  SHF.L.U32 R221, R174, 0x10, RZ ;  /* 0x00000010aedd7819 */ /* 0x000fe200000006ff */
[----:B------:R-:W-:Y:S01]  /*3ee0*/  @P2 FADD R219, R219, 1 ;  /* 0x3f800000dbdb2421 */ /* 0x000fe20000000000 */
[----:B------:R-:W-:Y:S01]  /*3ef0*/  SHF.L.U32 R110, R27, 0x10, RZ ;  /* 0x000000101b6e7819 */ /* 0x000fe200000006ff */
[----:B------:R-:W-:Y:S01]  /*3f00*/  FADD R141, R141, -UR10 ;  /* 0x8000000a8d8d7e21 */ /* 0x000fe20008000000 */
[----:B------:R-:W-:Y:S01]  /*3f10*/  SHF.L.U32 R213, R28, 0x10, RZ ;  /* 0x000000101cd57819 */ /* 0x000fe200000006ff */
[----:B------:R-:W-:Y:S01]  /*3f20*/  FFMA R143, R200, R215, R217 ;  /* 0x000000d7c88f7223 */ /* 0x000fe200000000d9 */
[----:B------:R-:W-:Y:S01]  /*3f30*/  FADD R139, R139, -UR10 ;  /* 0x8000000a8b8b7e21 */ /* 0x000fe20008000000 */
[----:B------:R-:W-:Y:S01]  /*3f40*/  FADD R204, R112, -UR10 ;  /* 0x8000000a70cc7e21 */ /* 0x000fe20008000000 */
[----:B------:R-:W-:Y:S01]  /*3f50*/  SHF.L.U32 R200, R175, 0x10, RZ ;  /* 0x00000010afc87819 */ /* 0x000fe200000006ff */
[----:B------:R-:W-:Y:S01]  /*3f60*/  FMUL R155, R155, UR7 ;  /* 0x000000079b9b7c20 */ /* 0x000fe20008400000 */
[----:B------:R-:W-:Y:S01]  /*3f70*/  SHF.L.U32 R217, R88, 0x10, RZ ;  /* 0x0000001058d97819 */ /* 0x000fe200000006ff */
[----:B------:R-:W-:Y:S01]  /*3f80*/  @P2 FADD R198, R198, 1 ;  /* 0x3f800000c6c62421 */ /* 0x000fe20000000000 */
[----:B0-----:R-:W-:Y:S01]  /*3f90*/  ISETP.NE.AND P1, PT, RZ, UR8, PT ;  /* 0x00000008ff007c0c */ /* 0x001fe2000bf25270 */
[----:B------:R-:W-:Y:S01]  /*3fa0*/  FFMA R196, R202, R219, R221 ;  /* 0x000000dbcac47223 */ /* 0x000fe200000000dd */
[----:B------:R-:W-:Y:S01]  /*3fb0*/  SHF.L.U32 R112, R57, 0x10, RZ ;  /* 0x0000001039707819 */ /* 0x000fe200000006ff */
[----:B------:R-:W-:Y:S01]  /*3fc0*/  FMUL R141, R141, UR7 ;  /* 0x000000078d8d7c20 */ /* 0x000fe20008400000 */
[----:B------:R-:W-:Y:S01]  /*3fd0*/  SHF.L.U32 R215, R58, 0x10, RZ ;  /* 0x000000103ad77819 */ /* 0x000fe200000006ff */
[----:B------:R-:W-:Y:S01]  /*3fe0*/  @P2 FADD R110, R110, 1 ;  /* 0x3f8000006e6e2421 */ /* 0x000fe20000000000 */
[----:B------:R-:W-:Y:S01]  /*3ff0*/  FMUL R202, R139, UR7 ;  /* 0x000000078bca7c20 */ /* 0x000fe20008400000 */
[----:B------:R-:W-:Y:S01]  /*4000*/  @P2 FADD R213, R213, 1 ;  /* 0x3f800000d5d52421 */ /* 0x000fe20000000000 */
[----:B------:R-:W-:Y:S01]  /*4010*/  SHF.L.U32 R219, R176, 0x10, RZ ;  /* 0x00000010b0db7819 */ /* 0x000fe200000006ff */
[----:B------:R-:W-:Y:S01]  /*4020*/  FMUL R204, R204, UR7 ;  /* 0x00000007cccc7c20 */ /* 0x000fe20008400000 */
[----:B------:R-:W-:Y:S01]  /*4030*/  @P2 FADD R217, R217, 1 ;  /* 0x3f800000d9d92421 */ /* 0x000fe20000000000 */
[----:B------:R-:W-:Y:S01]  /*4040*/  FFMA R139, R155, R198, R200 ;  /* 0x000000c69b8b7223 */ /* 0x000fe200000000c8 */
[----:B------:R-:W-:Y:S01]  /*4050*/  FFMA R110, R141, R110, R112 ;  /* 0x0000006e8d6e7223 */ /* 0x000fe20000000070 */
[----:B------:R-:W-:Y:S01]  /*4060*/  FADD R155, R106, -UR10 ;  /* 0x8000000a6a9b7e21 */ /* 0x000fe20008000000 */
[----:B------:R-:W-:Y:S01]  /*4070*/  FFMA R112, R202, R213, R215 ;  /* 0x000000d5ca707223 */ /* 0x000fe200000000d7 */
[----:B------:R-:W-:Y:S01]  /*4080*/  SHF.L.U32 R106, R29, 0x10, RZ ;  /* 0x000000101d6a7819 */ /* 0x000fe200000006ff */
[----:B------:R-:W-:Y:S01]  /*4090*/  FADD R137, R137, -UR10 ;  /* 0x8000000a89897e21 */ /* 0x000fe20008000000 */
[----:B------:R-:W-:Y:S01]  /*40a0*/  SHF.L.U32 R198, R89, 0x10, RZ ;  /* 0x0000001059c67819 */ /* 0x000fe200000006ff */
[----:B------:R-:W-:Y:S01]  /*40b0*/  FFMA R141, R204, R217, R219 ;  /* 0x000000d9cc8d7223 */ /* 0x000fe200000000db */
[----:B------:R-:W-:Y:S01]  /*40c0*/  SHF.L.U32 R213, R30, 0x10, RZ ;  /* 0x000000101ed57819 */ /* 0x000fe200000006ff */
[----:B------:R-:W-:Y:S01]  /*40d0*/  FADD R135, R135, -UR10 ;  /* 0x8000000a87877e21 */ /* 0x000fe20008000000 */
        /* <DEDUP_REMOVED lines=8> */
[----:B------:R-:W-:Y:S01]  /*4160*/  FMUL R202, R135, UR7 ;  /* 0x0000000787ca7c20 */ /* 0x000fe20008400000 */
[----:B------:R-:W-:Y:S01]  /*4170*/  @P2 FADD R213, R213, 1 ;  /* 0x3f800000d5d52421 */ /* 0x000fe20000000000 */
[----:B------:R-:W-:Y:S01]  /*4180*/  @P1 FMUL R99, R99, UR16 ;  /* 0x0000001063631c20 */ /* 0x000fe20008400000 */
[----:B------:R-:W-:Y:S01]  /*4190*/  @P1 FMUL R98, R98, UR16 ;  /* 0x0000001062621c20 */ /* 0x000fe20008400000 */
[----:B------:R-:W-:Y:S01]  /*41a0*/  FFMA R106, R137, R106, R108 ;  /* 0x0000006a896a7223 */ /* 0x000fe2000000006c */
[----:B------:R-:W-:Y:S01]  /*41b0*/  FFMA R135, R155, R198, R200 ;  /* 0x000000c69b877223 */ /* 0x000fe200000000c8 */
[----:B------:R-:W-:Y:S01]  /*41c0*/  FFMA R108, R202, R213, R215 ;  /* 0x000000d5ca6c7223 */ /* 0x000fe200000000d7 */
[----:B------:R-:W-:Y:S01]  /*41d0*/  SHF.L.U32 R198, R31, 0x10, RZ ;  /* 0x000000101fc67819 */ /* 0x000fe200000006ff */
[----:B------:R-:W-:Y:S01]  /*41e0*/  FADD R133, R133, -UR10 ;  /* 0x8000000a85857e21 */ /* 0x000fe20008000000 */
[----:B------:R-:W-:Y:S01]  /*41f0*/  SHF.L.U32 R210, R92, 0x10, RZ ;  /* 0x000000105cd27819 */ /* 0x000fe200000006ff */
[----:B------:R-:W-:Y:S01]  /*4200*/  FADD R251, R251, -UR10 ;  /* 0x8000000afbfb7e21 */ /* 0x000fe20008000000 */
[----:B------:R-:W-:Y:S01]  /*4210*/  F2FP.BF16.F32.PACK_AB R215, R98, R99 ;  /* 0x0000006362d7723e */ /* 0x000fe200000010ff */
[----:B------:R-:W-:Y:S01]  /*4220*/  FADD R131, R131, -UR10 ;  /* 0x8000000a83837e21 */ /* 0x000fe20008000000 */
[----:B------:R-:W0:Y:S01]  /*4230*/  LDC.64 R98, c[0x0][0x3c8] ;  /* 0x0000f200ff627b82 */ /* 0x000e220000000a00 */
        /* <DEDUP_REMOVED lines=8> */
[----:B------:R-:W-:Y:S01]  /*42c0*/  SHF.L.U32 R219, R178, 0x10, RZ ;  /* 0x00000010b2db7819 */ /* 0x000fe200000006ff */
[----:B------:R-:W-:Y:S01]  /*42d0*/  FFMA R131, R133, R198, R200 ;  /* 0x000000c685837223 */ /* 0x000fe200000000c8 */
[----:B------:R-:W-:Y:S01]  /*42e0*/  FMUL R204, R204, UR7 ;  /* 0x00000007cccc7c20 */ /* 0x000fe20008400000 */
[----:B------:R-:W-:Y:S01]  /*42f0*/  @P2 FADD R217, R217, 1 ;  /* 0x3f800000d9d92421 */ /* 0x000fe20000000000 */
        /* <DEDUP_REMOVED lines=17> */
[----:B------:R-:W-:Y:S01]  /*4410*/  FMUL R247, R247, UR7 ;  /* 0x00000007f7f77c20 */ /* 0x000fe20008400000 */
[----:B------:R-:W-:Y:S01]  /*4420*/  @P2 FADD R210, R210, 1 ;  /* 0x3f800000d2d22421 */ /* 0x000fe20000000000 */
[----:B------:R-:W-:Y:S01]  /*4430*/  @P2 FADD R214, R214, 1 ;  /* 0x3f800000d6d62421 */ /* 0x000fe20000000000 */
[----:B------:R-:W-:Y:S01]  /*4440*/  FFMA R198, R249, R202, R204 ;  /* 0x000000caf9c67223 */ /* 0x000fe200000000cc */
[----:B------:R-:W-:Y:S01]  /*4450*/  FFMA R133, R155, R206, R208 ;  /* 0x000000ce9b857223 */ /* 0x000fe200000000d0 */
[----:B------:R-:W-:Y:S01]  /*4460*/  FFMA R109, R109, R210, R212 ;  /* 0x000000d26d6d7223 */ /* 0x000fe200000000d4 */
[----:B------:R-:W-:Y:S01]  /*4470*/  FFMA R214, R247, R214, R216 ;  /* 0x000000d6f7d67223 */ /* 0x000fe200000000d8 */
[----:B------:R-:W-:Y:S01]  /*4480*/  @P1 FMUL R101, R101, UR16 ;  /* 0x0000001065651c20 */ /* 0x000fe20008400000 */
[----:B------:R-:W-:Y:S01]  /*4490*/  @P1 FMUL R100, R100, UR16 ;  /* 0x0000001064641c20 */ /* 0x000fe20008400000 */
[----:B------:R-:W-:Y:S01]  /*44a0*/  SHF.L.U32 R202, R33, 0x10, RZ ;  /* 0x0000001021ca7819 */ /* 0x000fe200000006ff */
[----:B------:R-:W-:Y:S01]  /*44b0*/  @P1 FMUL R103, R103, UR16 ;  /* 0x0000001067671c20 */ /* 0x000fe20008400000 */
[----:B------:R-:W-:Y:S01]  /*44c0*/  SHF.L.U32 R206, R93, 0x10, RZ ;  /* 0x000000105dce7819 */ /* 0x000fe200000006ff */
[----:B------:R-:W-:Y:S01]  /*44d0*/  @P1 FMUL R102, R102, UR16 ;  /* 0x0000001066661c20 */ /* 0x000fe20008400000 */
[----:B------:R-:W-:Y:S01]  /*44e0*/  @P1 FMUL R243, R243, UR16 ;  /* 0x00000010f3f31c20 */ /* 0x000fe20008400000 */
[----:B------:R-:W-:Y:S01]  /*44f0*/  @P1 FMUL R146, R146, UR16 ;  /* 0x0000001092921c20 */ /* 0x000fe20008400000 */
        /* <DEDUP_REMOVED lines=18> */
[----:B------:R-:W-:Y:S01]  /*4620*/  SHF.L.U32 R204, R63, 0x10, RZ ;  /* 0x000000103fcc7819 */ /* 0x000fe200000006ff */
[----:B------:R-:W-:Y:S01]  /*4630*/  @P1 FMUL R241, R241, UR16 ;  /* 0x00000010f1f11c20 */ /* 0x000fe20008400000 */
[----:B------:R-:W-:Y:S01]  /*4640*/  SHF.L.U32 R208, R181, 0x10, RZ ;  /* 0x00000010b5d07819 */ /* 0x000fe200000006ff */
[----:B------:R-:W-:Y:S01]  /*4650*/  @P1 FMUL R144, R144, UR16 ;  /* 0x0000001090901c20 */ /* 0x000fe20008400000 */
[----:B------:R-:W-:Y:S01]  /*4660*/  F2FP.BF16.F32.PACK_AB R213, R100, R101 ;  /* 0x0000006564d5723e */ /* 0x000fe200000010ff */
[----:B------:R-:W-:Y:S01]  /*4670*/  @P1 FMUL R110, R110, UR16 ;  /* 0x000000106e6e1c20 */ /* 0x000fe20008400000 */
[----:B------:R-:W-:Y:S01]  /*4680*/  @P1 FMUL R139, R139, UR16 ;  /* 0x000000108b8b1c20 */ /* 0x000fe20008400000 */
[----:B------:R-:W-:Y:S01]  /*4690*/  FMUL R129, R129, UR7 ;  /* 0x0000000781817c20 */ /* 0x000fe20008400000 */
[----:B------:R-:W-:Y:S01]  /*46a0*/  FMUL R245, R245, UR7 ;  /* 0x00000007f5f57c20 */ /* 0x000fe20008400000 */
[----:B------:R-:W-:Y:S01]  /*46b0*/  @P2 FADD R202, R202, 1 ;  /* 0x3f800000caca2421 */ /* 0x000fe20000000000 */
[----:B------:R-:W-:Y:S01]  /*46c0*/  @P2 FADD R206, R206, 1 ;  /* 0x3f800000cece2421 */ /* 0x000fe20000000000 */
[----:B------:R-:W-:Y:S01]  /*46d0*/  F2FP.BF16.F32.PACK_AB R219, R102, R103 ;  /* 0x0000006766db723e */ /* 0x000fe200000010ff */
[----:B------:R-:W-:Y:S01]  /*46e0*/  @P1 FMUL R239, R239, UR16 ;  /* 0x00000010efef1c20 */ /* 0x000fe20008400000 */
[----:B------:R-:W-:Y:S01]  /*46f0*/  F2FP.BF16.F32.PACK_AB R221, R146, R243 ;  /* 0x000000f392dd723e */ /* 0x000fe200000010ff */
[----:B------:R-:W-:Y:S01]  /*4700*/  @P1 FMUL R142, R142, UR16 ;  /* 0x000000108e8e1c20 */ /* 0x000fe20008400000 */
[----:B------:R-:W-:Y:S01]  /*4710*/  @P1 FMUL R112, R112, UR16 ;  /* 0x0000001070701c20 */ /* 0x000fe20008400000 */
[----:B------:R-:W-:Y:S01]  /*4720*/  @P1 FMUL R141, R141, UR16 ;  /* 0x000000108d8d1c20 */ /* 0x000fe20008400000 */
[----:B0-----:R-:W-:Y:S01]  /*4730*/  IMAD.WIDE.U32 R100, R153, 0x4, R98 ;  /* 0x0000000499647825 */ /* 0x001fe200078e0062 */
[----:B------:R-:W-:-:S03]  /*4740*/  F2FP.BF16.F32.PACK_AB R217, R104, R105 ;  /* 0x0000006968d9723e */ /* 0x000fc600000010ff */
[----:B------:R-:W-:Y:S01]  /*4750*/  @P1 FMUL R237, R237, UR16 ;  /* 0x00000010eded1c20 */ /* 0x000fe20008400000 */
[----:B------:R-:W-:Y:S01]  /*4760*/  @P1 FMUL R140, R140, UR16 ;  /* 0x000000108c8c1c20 */ /* 0x000fe20008400000 */
[----:B------:R-:W-:Y:S01]  /*4770*/  F2FP.BF16.F32.PACK_AB R243, R186, R184 ;  /* 0x000000b8baf3723e */ /* 0x000fe200000010ff */
[----:B------:R-:W-:Y:S01]  /*4780*/  IMAD.WIDE.U32 R102, R151, 0x4, R98 ;  /* 0x0000000497667825 */ /* 0x000fe200078e0062 */
[----:B------:R-:W-:-:S03]  /*4790*/  F2FP.BF16.F32.PACK_AB R247, R190, R188 ;  /* 0x000000bcbef7723e */ /* 0x000fc600000010ff */
        /* <DEDUP_REMOVED lines=10> */
[----:B------:R-:W-:Y:S01]  /*4840*/  F2FP.BF16.F32.PACK_AB R192, R137, R108 ;  /* 0x0000006c89c0723e */ /* 0x000fe200000010ff */
[----:B------:R-:W-:Y:S01]  /*4850*/  IMAD.WIDE.U32 R106, R147, 0x4, R98 ;  /* 0x00000004936a7825 */ /* 0x000fe200078e0062 */
[----:B------:R-:W-:-:S03]  /*4860*/  F2FP.BF16.F32.PACK_AB R214, R214, R109 ;  /* 0x0000006dd6d6723e */ /* 0x000fc600000010ff */
[----:B------:R-:W-:Y:S01]  /*4870*/  FFMA R129, R129, R202, R204 ;  /* 0x000000ca81817223 */ /* 0x000fe200000000cc */
[----:B------:R-:W-:Y:S01]  /*4880*/  FFMA R206, R245, R206, R208 ;  /* 0x000000cef5ce7223 */ /* 0x000fe200000000d0 */
[----:B------:R-:W-:Y:S01]  /*4890*/  F2FP.BF16.F32.PACK_AB R223, R144, R241 ;  /* 0x000000f190df723e */ /* 0x000fe200000010ff */
        /* <DEDUP_REMOVED lines=8> */
[----:B------:R-:W-:Y:S01]  /*4920*/  @P1 FMUL R132, R132, UR16 ;  /* 0x0000001084841c20 */ /* 0x000fe20008400000 */
[----:B------:R-:W-:Y:S01]  /*4930*/  F2FP.BF16.F32.PACK_AB R188, R141, R112 ;  /* 0x000000708dbc723e */ /* 0x000fe200000010ff */
[--C-:B------:R-:W-:Y:S01]  /*4940*/  IMAD.WIDE.U32 R110, R111, 0x4, R98.reuse ;  /* 0x000000046f6e7825 */ /* 0x100fe200078e0062 */
[----:B------:R0:W-:Y:S01]  /*4950*/  STG.E desc[UR12][R100.64], R213 ;  /* 0x000000d564007986 */ /* 0x0001e2000c10190c */
[----:B------:R-:W-:Y:S02]  /*4960*/  F2FP.BF16.F32.PACK_AB R227, R140, R237 ;  /* 0x000000ed8ce3723e */ /* 0x000fe400000010ff */
[----:B------:R-:W-:Y:S01]  /*4970*/  @P1 FMUL R154, R154, UR16 ;  /* 0x000000109a9a1c20 */ /* 0x000fe20008400000 */
[----:B------:R-:W-:Y:S01]  /*4980*/  @P1 FMUL R152, R152, UR16 ;  /* 0x0000001098981c20 */ /* 0x000fe20008400000 */
[----:B------:R0:W-:Y:S01]  /*4990*/  STG.E desc[UR12][R100.64+0x800], R215 ;  /* 0x000800d764007986 */ /* 0x0001e2000c10190c */
[----:B------:R-:W-:Y:S01]  /*49a0*/  @P1 FMUL R124, R124, UR16 ;  /* 0x000000107c7c1c20 */ /* 0x000fe20008400000 */
[----:B------:R-:W-:Y:S01]  /*49b0*/  @P1 FMUL R126, R126, UR16 ;  /* 0x000000107e7e1c20 */ /* 0x000fe20008400000 */
[----:B------:R-:W-:Y:S01]  /*49c0*/  IMAD.WIDE.U32 R112, R113, 0x4, R98 ;  /* 0x0000000471707825 */ /* 0x000fe200078e0062 */
[----:B------:R0:W-:Y:S01]  /*49d0*/  STG.E desc[UR12][R102.64], R217 ;  /* 0x000000d966007986 */ /* 0x0001e2000c10190c */
[----:B------:R-:W-:-:S02]  /*49e0*/  F2FP.BF16.F32.PACK_AB R229, R138, R235 ;  /* 0x000000eb8ae5723e */ /* 0x000fc400000010ff */
        /* <DEDUP_REMOVED lines=8> */
[----:B------:R-:W-:Y:S01]  /*4a70*/  IMAD.WIDE.U32 R116, R117, 0x4, R98 ;  /* 0x0000000475747825 */ /* 0x000fe200078e0062 */
[----:B------:R0:W-:Y:S01]  /*4a80*/  STG.E desc[UR12][R106.64], R221 ;  /* 0x000000dd6a007986 */ /* 0x0001e2000c10190c */
[----:B------:R-:W-:-:S02]  /*4a90*/  F2FP.BF16.F32.PACK_AB R233, R148, R150 ;  /* 0x0000009694e9723e */ /* 0x000fc400000010ff */
[----:B------:R-:W-:Y:S01]  /*4aa0*/  @P1 FMUL R131, R131, UR16 ;  /* 0x0000001083831c20 */ /* 0x000fe20008400000 */
[----:B------:R-:W-:Y:S01]  /*4ab0*/  F2FP.BF16.F32.PACK_AB R245, R122, R120 ;  /* 0x000000787af5723e */ /* 0x000fe200000010ff */
[----:B------:R-:W-:Y:S01]  /*4ac0*/  @P1 FMUL R198, R198, UR16 ;  /* 0x00000010c6c61c20 */ /* 0x000fe20008400000 */
        /* <DEDUP_REMOVED lines=10> */
[--C-:B------:R-:W-:Y:S01]  /*4b70*/  IMAD.WIDE.U32 R122, R123, 0x4, R98.reuse ;  /* 0x000000047b7a7825 */ /* 0x100fe200078e0062 */
[----:B------:R0:W-:Y:S01]  /*4b80*/  STG.E desc[UR12][R112.64], R227 ;  /* 0x000000e370007986 */ /* 0x0001e2000c10190c */
[----:B------:R-:W-:Y:S02]  /*4b90*/  F2FP.BF16.F32.PACK_AB R239, R128, R130 ;  /* 0x0000008280ef723e */ /* 0x000fe400000010ff */
[----:B------:R-:W-:Y:S01]  /*4ba0*/  @P1 FMUL R196, R196, UR16 ;  /* 0x00000010c4c41c20 */ /* 0x000fe20008400000 */
[--C-:B------:R-:W-:Y:S01]  /*4bb0*/  IMAD.WIDE.U32 R124, R125, 0x4, R98.reuse ;  /* 0x000000047d7c7825 */ /* 0x100fe200078e0062 */
[----:B------:R0:W-:Y:S01]  /*4bc0*/  STG.E desc[UR12][R114.64], R229 ;  /* 0x000000e572007986 */ /* 0x0001e2000c10190c */
[----:B------:R-:W-:Y:S02]  /*4bd0*/  F2FP.BF16.F32.PACK_AB R206, R206, R129 ;  /* 0x00000081cece723e */ /* 0x000fe400000010ff */
[----:B------:R-:W-:Y:S01]  /*4be0*/  IMAD.WIDE.U32 R126, R127, 0x4, R98 ;  /* 0x000000047f7e7825 */ /* 0x000fe200078e0062 */
[----:B------:R0:W-:Y:S01]  /*4bf0*/  STG.E desc[UR12][R116.64], R231 ;  /* 0x000000e774007986 */ /* 0x0001e2000c10190c */
[----:B------:R-:W-:-:S02]  /*4c00*/  F2FP.BF16.F32.PACK_AB R198, R198, R131 ;  /* 0x00000083c6c6723e */ /* 0x000fc400000010ff */
[--C-:B------:R-:W-:Y:S01]  /*4c10*/  IMAD.WIDE.U32 R128, R211, 0x4, R98.reuse ;  /* 0x00000004d3807825 */ /* 0x100fe200078e0062 */
[----:B------:R0:W-:Y:S01]  /*4c20*/  STG.E desc[UR12][R118.64], R233 ;  /* 0x000000e976007986 */ /* 0x0001e2000c10190c */
[----:B------:R-:W-:Y:S02]  /*4c30*/  F2FP.BF16.F32.PACK_AB R200, R200, R133 ;  /* 0x00000085c8c8723e */ /* 0x000fe400000010ff */
[--C-:B------:R-:W-:Y:S01]  /*4c40*/  IMAD.WIDE.U32 R130, R209, 0x4, R98.reuse ;  /* 0x00000004d1827825 */ /* 0x100fe200078e0062 */
[----:B------:R0:W-:Y:S01]  /*4c50*/  STG.E desc[UR12][R120.64], R235 ;  /* 0x000000eb78007986 */ /* 0x0001e2000c10190c */
[----:B------:R-:W-:Y:S02]  /*4c60*/  F2FP.BF16.F32.PACK_AB R196, R196, R143 ;  /* 0x0000008fc4c4723e */ /* 0x000fe400000010ff */
[--C-:B------:R-:W-:Y:S01]  /*4c70*/  IMAD.WIDE.U32 R132, R207, 0x4, R98.reuse ;  /* 0x00000004cf847825 */ /* 0x100fe200078e0062 */
[----:B------:R0:W-:Y:S03]  /*4c80*/  STG.E desc[UR12][R122.64], R237 ;  /* 0x000000ed7a007986 */ /* 0x0001e6000c10190c */
        /* <DEDUP_REMOVED lines=22> */
[----:B------:R-:W-:Y:S01]  /*4df0*/  IMAD.WIDE.U32 R98, R183, 0x4, R98 ;  /* 0x00000004b7627825 */ /* 0x000fe200078e0062 */
[----:B------:R0:W-:Y:S04]  /*4e00*/  STG.E desc[UR12][R146.64], R190 ;  /* 0x000000be92007986 */ /* 0x0001e8000c10190c */
[----:B------:R0:W-:Y:S04]  /*4e10*/  STG.E desc[UR12][R148.64], R192 ;  /* 0x000000c094007986 */ /* 0x0001e8000c10190c */
[----:B------:R0:W-:Y:S04]  /*4e20*/  STG.E desc[UR12][R150.64], R198 ;  /* 0x000000c696007986 */ /* 0x0001e8000c10190c */
[----:B------:R0:W-:Y:S04]  /*4e30*/  STG.E desc[UR12][R152.64], R200 ;  /* 0x000000c898007986 */ /* 0x0001e8000c10190c */
[----:B------:R0:W-:Y:S04]  /*4e40*/  STG.E desc[UR12][R154.64], R206 ;  /* 0x000000ce9a007986 */ /* 0x0001e8000c10190c */
[----:B------:R0:W-:Y:S01]  /*4e50*/  STG.E desc[UR12][R98.64], R214 ;  /* 0x000000d662007986 */ /* 0x0001e2000c10190c */
[----:B------:R-:W-:Y:S05]  /*4e60*/  BRA `(.L_x_6639) ;  /* 0x0000002000f87947 */ /* 0x000fea0003800000 */
.L_x_6638:
        /* <DEDUP_REMOVED lines=8> */
[----:B------:R-:W-:Y:S01]  /*4ef0*/  FADD R186, R186, -UR10 ;  /* 0x8000000ababa7e21 */ /* 0x000fe20008000000 */
[----:B------:R-:W-:Y:S01]  /*4f00*/  FADD R184, R184, -UR10 ;  /* 0x8000000ab8b87e21 */ /* 0x000fe20008000000 */
[----:B------:R-:W-:Y:S01]  /*4f10*/  SHF.L.U32 R190, R7, 0x10, RZ ;  /* 0x0000001007be7819 */ /* 0x000fe200000006ff */
[----:B------:R-:W-:Y:S01]  /*4f20*/  FADD R154, R154, -UR10 ;  /* 0x8000000a9a9a7e21 */ /* 0x000fe20008000000 */
[----:B------:R-:W-:Y:S01]  /*4f30*/  FMUL R188, R188, UR7 ;  /* 0x00000007bcbc7c20 */ /* 0x000fe20008400000 */
[----:B------:R-:W-:Y:S01]  /*4f40*/  SHF.L.U32 R105, R36, 0x10, RZ ;  /* 0x0000001024697819 */ /* 0x000fe200000006ff */
[----:B------:R-:W-:Y:S01]  /*4f50*/  FMUL R102, R186, UR7 ;  /* 0x00000007ba667c20 */ /* 0x000fe20008400000 */
[----:B------:R-:W-:Y:S01]  /*4f60*/  SHF.L.U32 R104, R96, 0x10, RZ ;  /* 0x0000001060687819 */ /* 0x000fe200000006ff */
[----:B------:R-:W-:Y:S01]  /*4f70*/  FMUL R184, R184, UR7 ;  /* 0x00000007b8b87c20 */ /* 0x000fe20008400000 */
[----:B------:R-:W-:Y:S01]  /*4f80*/  SHF.L.U32 R192, R37, 0x10, RZ ;  /* 0x0000001025c07819 */ /* 0x000fe200000006ff */
[----:B------:R-:W-:Y:S01]  /*4f90*/  FMUL R154, R154, UR7 ;  /* 0x000000079a9a7c20 */ /* 0x000fe20008400000 */
[----:B-1----:R-:W-:Y:S01]  /*4fa0*/  ISETP.NE.AND P2, PT, RZ, UR8, PT ;  /* 0x00000008ff007c0c */ /* 0x002fe2000bf45270 */
[----:B------:R-:W-:Y:S01]  /*4fb0*/  FADD R186, R243, -UR10 ;  /* 0x8000000af3ba7e21 */ /* 0x000fe20008000000 */
[----:B------:R-:W-:Y:S01]  /*4fc0*/  SHF.L.U32 R243, R8, 0x10, RZ ;  /* 0x0000001008f37819 */ /* 0x000fe200000006ff */
[----:B------:R-:W-:Y:S01]  /*4fd0*/  FADD R148, R148, -UR10 ;  /* 0x8000000a94947e21 */ /* 0x000fe20008000000 */
[----:B------:R-:W-:Y:S01]  /*4fe0*/  FADD R152, R152, -UR10 ;  /* 0x8000000a98987e21 */ /* 0x000fe20008000000 */
[----:B------:R-:W-:Y:S01]  /*4ff0*/  FADD R150, R150, -UR10 ;  /* 0x8000000a96967e21 */ /* 0x000fe20008000000 */
[----:B------:R-:W-:Y:S01]  /*5000*/  FMUL R186, R186, UR7 ;  /* 0x00000007baba7c20 */ /* 0x000fe20008400000 */
[----:B------:R-:W-:Y:S01]  /*5010*/  FMUL R148, R148, UR7 ;  /* 0x0000000794947c20 */ /* 0x000fe20008400000 */
[----:B------:R-:W-:Y:S01]  /*5020*/  FMUL R152, R152, UR7 ;  /* 0x0000000798987c20 */ /* 0x000fe20008400000 */
[----:B------:R-:W-:Y:S01]  /*5030*/  FMUL R150, R150, UR7 ;  /* 0x0000000796967c20 */ /* 0x000fe20008400000 */
[----:B------:R-:W-:Y:S01]  /*5040*/  FADD R144, R144, -UR10 ;  /* 0x8000000a90907e21 */ /* 0x000fe20008000000 */
[----:B------:R-:W-:Y:S01]  /*5050*/  FADD R140, R140, -UR10 ;  /* 0x8000000a8c8c7e21 */ /* 0x000fe20008000000 */
[----:B------:R-:W-:Y:S01]  /*5060*/  FADD R136, R136, -UR10 ;  /* 0x8000000a88887e21 */ /* 0x000fe20008000000 */
[----:B------:R-:W-:Y:S01]  /*5070*/  @P2 FADD R99, R99, 1 ;  /* 0x3f80000063632421 */ /* 0x000fe20000000000 */
[----:B------:R-:W-:Y:S01]  /*5080*/  @P2 FADD R103, R103, 1 ;  /* 0x3f80000067672421 */ /* 0x000fe20000000000 */
[----:B------:R-:W-:Y:S01]  /*5090*/  @P2 FADD R100, R100, 1 ;  /* 0x3f80000064642421 */ /* 0x000fe20000000000 */
[----:B------:R-:W-:Y:S01]  /*50a0*/  @P2 FADD R190, R190, 1 ;  /* 0x3f800000bebe2421 */ /* 0x000fe20000000000 */
        /* <DEDUP_REMOVED lines=8> */
[----:B------:R-:W-:Y:S01]  /*5130*/  FMUL R144, R144, UR7 ;  /* 0x0000000790907c20 */ /* 0x000fe20008400000 */
[----:B------:R-:W-:Y:S01]  /*5140*/  FMUL R140, R140, UR7 ;  /* 0x000000078c8c7c20 */ /* 0x000fe20008400000 */
[----:B------:R-:W-:Y:S01]  /*5150*/  FFMA R101, R188, R101, R99 ;  /* 0x00000065bc657223 */ /* 0x000fe20000000063 */
[----:B------:R-:W-:Y:S01]  /*5160*/  SHF.L.U32 R188, R9, 0x10, RZ ;  /* 0x0000001009bc7819 */ /* 0x000fe200000006ff */
[----:B------:R-:W-:Y:S01]  /*5170*/  FFMA R99, R184, R100, R104 ;  /* 0x00000064b8637223 */ /* 0x000fe20000000068 */
        /* <DEDUP_REMOVED lines=9> */
[----:B------:R-:W-:Y:S01]  /*5210*/  FFMA R105, R152, R105, R103 ;  /* 0x0000006998697223 */ /* 0x000fe20000000067 */
[----:B------:R-:W-:Y:S01]  /*5220*/  FFMA R104, R186, R188, R190 ;  /* 0x000000bcba687223 */ /* 0x000fe200000000be */
[----:B------:R-:W-:Y:S01]  /*5230*/  FADD R186, R239, -UR10 ;  /* 0x8000000aefba7e21 */ /* 0x000fe20008000000 */
[----:B------:R-:W-:Y:S01]  /*5240*/  SHF.L.U32 R239, R69, 0x10, RZ ;  /* 0x0000001045ef7819 */ /* 0x000fe200000006ff */
        /* <DEDUP_REMOVED lines=14> */
[----:B------:R-:W-:Y:S01]  /*5330*/  FFMA R239, R144, R239, R241 ;  /* 0x000000ef90ef7223 */ /* 0x000fe200000000f1 */
[----:B------:R-:W-:Y:S01]  /*5340*/  SHF.L.U32 R184, R158, 0x10, RZ ;  /* 0x000000109eb87819 */ /* 0x000fe200000006ff */
[----:B------:R-:W-:Y:S01]  /*5350*/  FFMA R241, R150, R243, R146 ;  /* 0x000000f396f17223 */ /* 0x000fe20000000092 */
[----:B------:R-:W-:Y:S01]  /*5360*/  FMUL R152, R152, UR7 ;  /* 0x0000000798987c20 */ /* 0x000fe20008400000 */
[----:B------:R-:W-:Y:S01]  /*5370*/  @P2 FADD R154, R154, 1 ;  /* 0x3f8000009a9a2421 */ /* 0x000fe20000000000 */
        /* <DEDUP_REMOVED lines=22> */
[----:B------:R-:W-:Y:S01]  /*54e0*/  FADD R150, R233, -UR10 ;  /* 0x8000000ae9967e21 */ /* 0x000fe20008000000 */
[----:B------:R-:W-:Y:S01]  /*54f0*/  FFMA R140, R152, R154, R184 ;  /* 0x0000009a988c7223 */ /* 0x000fe200000000b8 */
        /* <DEDUP_REMOVED lines=21> */
[----:B------:R-:W-:Y:S01]  /*5650*/  FADD R154, R134, -UR10 ;  /* 0x8000000a869a7e21 */ /* 0x000fe20008000000 */
[----:B------:R-:W-:Y:S01]  /*5660*/  FFMA R136, R188, R190, R192 ;  /* 0x000000bebc887223 */ /* 0x000fe200000000c0 */
[----:B------:R-:W-:Y:S01]  /*5670*/  SHF.L.U32 R134, R16, 0x10, RZ ;  /* 0x0000001010867819 */ /* 0x000fe200000006ff */
[----:B------:R-:W-:Y:S01]  /*5680*/  FFMA R138, R138, R243, R152 ;  /* 0x000000f38a8a7223 */ /* 0x000fe20000000098 */
        /* <DEDUP_REMOVED lines=21> */
[----:B------:R-:W-:Y:S01]  /*57e0*/  FADD R188, R223, -UR10 ;  /* 0x8000000adfbc7e21 */ /* 0x000fe20008000000 */
        /* <DEDUP_REMOVED lines=65> */
[----:B------:R-:W-:Y:S01]  /*5c00*/  @P2 FADD R223, R223, 1 ;  /* 0x3f800000dfdf2421 */ /* 0x000fe20000000000 */
[----:B------:R-:W-:Y:S01]  /*5c10*/  FMUL R192, R192, UR7 ;  /* 0x00000007c0c07c20 */ /* 0x000fe20008400000 */
[----:B------:R-:W-:Y:S01]  /*5c20*/  @P2 FADD R227, R227, 1 ;  /* 0x3f800000e3e32421 */ /* 0x000fe20000000000 */
[----:B------:R-:W-:Y:S01]  /*5c30*/  FADD R194, R155, -UR10 ;  /* 0x8000000a9bc27e21 */ /* 0x000fe20008000000 */
[----:B------:R-:W-:Y:S01]  /*5c40*/  FFMA R188, R120, R215, R217 ;  /* 0x000000d778bc7223 */ /* 0x000fe200000000d9 */
[----:B------:R-:W-:Y:S01]  /*5c50*/  FFMA R190, R190, R219, R221 ;  /* 0x000000dbbebe7223 */ /* 0x000fe200000000dd */
[----:B------:R-:W-:Y:S01]  /*5c60*/  SHF.L.U32 R155, R83, 0x10, RZ ;  /* 0x00000010539b7819 */ /* 0x000fe200000006ff */
        /* <DEDUP_REMOVED lines=18> */
[----:B------:R-:W-:Y:S01]  /*5d90*/  FADD R196, R143, -UR10 ;  /* 0x8000000a8fc47e21 */ /* 0x000fe20008000000 */
[----:B------:R-:W-:Y:S01]  /*5da0*/  SHF.L.U32 R217, R54, 0x10, RZ ;  /* 0x0000001036d97819 */ /* 0x000fe200000006ff */
[----:B------:R-:W-:Y:S01]  /*5db0*/  FFMA R116, R118, R219, R221 ;  /* 0x000000db76747223 */ /* 0x000fe200000000dd */
[----:B------:R-:W-:Y:S01]  /*5dc0*/  FADD R198, R141, -UR10 ;  /* 0x8000000a8dc67e21 */ /* 0x000fe20008000000 */
[----:B------:R-:W-:Y:S01]  /*5dd0*/  SHF.L.U32 R143, R85, 0x10, RZ ;  /* 0x00000010558f7819 */ /* 0x000fe200000006ff */
[----:B------:R-:W-:Y:S01]  /*5de0*/  FMUL R192, R192, UR7 ;  /* 0x00000007c0c07c20 */ /* 0x000fe20008400000 */
[----:B------:R-:W-:Y:S01]  /*5df0*/  @P2 FADD R215, R215, 1 ;  /* 0x3f800000d7d72421 */ /* 0x000fe20000000000 */
[----:B------:R-:W-:Y:S01]  /*5e00*/  FFMA R118, R194, R223, R225 ;  /* 0x000000dfc2767223 */ /* 0x000fe200000000e1 */
        /* <DEDUP_REMOVED lines=47> */
[----:B------:R-:W0:Y:S01]  /*6100*/  LDCU.U8 UR8, c[0x0][0x404] ;  /* 0x00008080ff0877ac */ /* 0x000e220008000000 */
        /* <DEDUP_REMOVED lines=17> */
[----:B------:R-:W-:Y:S01]  /*6220*/  FFMA R108, R106, R133, R135 ;  /* 0x000000856a6c7223 */ /* 0x000fe20000000087 */
[----:B------:R-:W-:Y:S01]  /*6230*/  FMNMX3 R3, R3, |R98|, |R101|, !PT ;  /* 0x4000006203037276 */ /* 0x000fe20007800465 */
[----:B------:R-:W-:Y:S01]  /*6240*/  FMUL R198, R198, UR7 ;  /* 0x00000007c6c67c20 */ /* 0x000fe20008400000 */
[----:B------:R-:W-:Y:S01]  /*6250*/  @P2 FADD R221, R221, 1 ;  /* 0x3f800000dddd2421 */ /* 0x000fe20000000000 */
[----:B------:R-:W-:Y:S01]  /*6260*/  FFMA R106, R196, R217, R219 ;  /* 0x000000d9c46a7223 */ /* 0x000fe200000000db */
[----:B------:R-:W-:Y:S01]  /*6270*/  SHF.L.U32 R196, R91, 0x10, RZ ;  /* 0x000000105bc47819 */ /* 0x000fe200000006ff */
[----:B------:R-:W-:Y:S01]  /*6280*/  FADD R249, R249, -UR10 ;  /* 0x8000000af9f97e21 */ /* 0x000fe20008000000 */
[----:B------:R-:W-:Y:S01]  /*6290*/  SHF.L.U32 R200, R32, 0x10, RZ ;  /* 0x0000001020c87819 */ /* 0x000fe200000006ff */
[----:B------:R-:W-:Y:S01]  /*62a0*/  FFMA R133, R194, R213, R215 ;  /* 0x000000d5c2857223 */ /* 0x000fe200000000d7 */
[----:B------:R-:W-:Y:S01]  /*62b0*/  FADD R131, R131, -UR10 ;  /* 0x8000000a83837e21 */ /* 0x000fe20008000000 */
[----:B------:R-:W-:Y:S01]  /*62c0*/  FMNMX3 R3, R3, |R102|, |R99|, !PT ;  /* 0x4000006603037276 */ /* 0x000fe20007800463 */
[----:B------:R-:W-:Y:S01]  /*62d0*/  FFMA R194, R198, R221, R223 ;  /* 0x000000ddc6c27223 */ /* 0x000fe200000000df */
[----:B------:R-:W-:Y:S01]  /*62e0*/  SHF.L.U32 R198, R179, 0x10, RZ ;  /* 0x00000010b3c67819 */ /* 0x000fe200000006ff */
[----:B------:R-:W-:Y:S01]  /*62f0*/  FADD R135, R129, -UR10 ;  /* 0x8000000a81877e21 */ /* 0x000fe20008000000 */
[----:B------:R-:W-:Y:S01]  /*6300*/  SHF.L.U32 R202, R62, 0x10, RZ ;  /* 0x000000103eca7819 */ /* 0x000fe200000006ff */
[----:B------:R-:W-:Y:S01]  /*6310*/  FMUL R249, R249, UR7 ;  /* 0x00000007f9f97c20 */ /* 0x000fe20008400000 */
[----:B------:R-:W-:Y:S01]  /*6320*/  SHF.L.U32 R204, R92, 0x10, RZ ;  /* 0x000000105ccc7819 */ /* 0x000fe200000006ff */
[----:B------:R-:W-:Y:S01]  /*6330*/  @P2 FADD R196, R196, 1 ;  /* 0x3f800000c4c42421 */ /* 0x000fe20000000000 */
[----:B------:R-:W-:Y:S01]  /*6340*/  FADD R251, R251, -UR10 ;  /* 0x8000000afbfb7e21 */ /* 0x000fe20008000000 */
[----:B------:R-:W-:Y:S01]  /*6350*/  FMUL R129, R131, UR7 ;  /* 0x0000000783817c20 */ /* 0x000fe20008400000 */
[----:B------:R-:W-:Y:S01]  /*6360*/  @P2 FADD R200, R200, 1 ;  /* 0x3f800000c8c82421 */ /* 0x000fe20000000000 */
[----:B------:R-:W-:Y:S01]  /*6370*/  FMNMX3 R3, R3, |R100|, |R105|, !PT ;  /* 0x4000006403037276 */ /* 0x000fe20007800469 */
[----:B------:R-:W-:Y:S01]  /*6380*/  FFMA R131, R249, R196, R198 ;  /* 0x000000c4f9837223 */ /* 0x000fe200000000c6 */
[----:B0-----:R-:W-:Y:S01]  /*6390*/  ISETP.NE.AND P1, PT, RZ, UR8, PT ;  /* 0x00000008ff007c0c */ /* 0x001fe2000bf25270 */
[----:B------:R-:W-:Y:S01]  /*63a0*/  FMUL R251, R251, UR7 ;  /* 0x00000007fbfb7c20 */ /* 0x000fe20008400000 */
[----:B------:R-:W-:Y:S01]  /*63b0*/  SHF.L.U32 R206, R180, 0x10, RZ ;  /* 0x00000010b4ce7819 */ /* 0x000fe200000006ff */
[----:B------:R-:W-:Y:S01]  /*63c0*/  @P2 FADD R204, R204, 1 ;  /* 0x3f800000cccc2421 */ /* 0x000fe20000000000 */
[----:B------:R-:W-:Y:S01]  /*63d0*/  FFMA R196, R129, R200, R202 ;  /* 0x000000c881c47223 */ /* 0x000fe200000000ca */
[----:B------:R-:W-:Y:S01]  /*63e0*/  SHF.L.U32 R198, R93, 0x10, RZ ;  /* 0x000000105dc67819 */ /* 0x000fe200000006ff */
[----:B------:R-:W-:Y:S01]  /*63f0*/  FADD R245, R245, -UR10 ;  /* 0x8000000af5f57e21 */ /* 0x000fe20008000000 */
[----:B------:R-:W-:Y:S01]  /*6400*/  FMNMX3 R3, R3, |R148|, |R103|, !PT ;  /* 0x4000009403037276 */ /* 0x000fe20007800467 */
[----:B------:R-:W-:Y:S01]  /*6410*/  FADD R109, R109, -UR10 ;  /* 0x8000000a6d6d7e21 */ /* 0x000fe20008000000 */
[----:B------:R-:W-:Y:S01]  /*6420*/  SHF.L.U32 R202, R34, 0x10, RZ ;  /* 0x0000001022ca7819 */ /* 0x000fe200000006ff */
[----:B------:R-:W-:Y:S01]  /*6430*/  FFMA R129, R251, R204, R206 ;  /* 0x000000ccfb817223 */ /* 0x000fe200000000ce */
[----:B------:R-:W-:Y:S01]  /*6440*/  SHF.L.U32 R200, R181, 0x10, RZ ;  /* 0x00000010b5c87819 */ /* 0x000fe200000006ff */
[----:B------:R-:W-:Y:S01]  /*6450*/  FMUL R245, R245, UR7 ;  /* 0x00000007f5f57c20 */ /* 0x000fe20008400000 */
[----:B------:R-:W-:Y:S01]  /*6460*/  FMNMX3 R3, R3, |R104|, |R239|, !PT ;  /* 0x4000006803037276 */ /* 0x000fe200078004ef */
[----:B------:R-:W-:Y:S01]  /*6470*/  @P2 FADD R198, R198, 1 ;  /* 0x3f800000c6c62421 */ /* 0x000fe20000000000 */
[----:B------:R-:W-:Y:S01]  /*6480*/  SHF.L.U32 R204, R64, 0x10, RZ ;  /* 0x0000001040cc7819 */ /* 0x000fe200000006ff */
[----:B------:R-:W-:Y:S01]  /*6490*/  FMUL R109, R109, UR7 ;  /* 0x000000076d6d7c20 */ /* 0x000fe20008400000 */
[----:B------:R-:W-:Y:S01]  /*64a0*/  @P2 FADD R202, R202, 1 ;  /* 0x3f800000caca2421 */ /* 0x000fe20000000000 */
[----:B------:R-:W-:Y:S01]  /*64b0*/  FMUL R213, R98, UR16 ;  /* 0x0000001062d57c20 */ /* 0x000fe20008400000 */
[----:B------:R-:W-:Y:S01]  /*64c0*/  FMUL R215, R102, UR16 ;  /* 0x0000001066d77c20 */ /* 0x000fe20008400000 */
[----:B------:R-:W-:Y:S01]  /*64d0*/  FMNMX3 R3, R3, |R241|, |R144|, !PT ;  /* 0x400000f103037276 */ /* 0x000fe20007800490 */
[----:B------:R-:W-:Y:S01]  /*64e0*/  FFMA R198, R245, R198, R200 ;  /* 0x000000c6f5c67223 */ /* 0x000fe200000000c8 */
[----:B------:R-:W-:Y:S01]  /*64f0*/  FFMA R200, R109, R202, R204 ;  /* 0x000000ca6dc87223 */ /* 0x000fe200000000cc */
[----:B------:R-:W-:Y:S01]  /*6500*/  @P1 FMUL R101, R101, UR16 ;  /* 0x0000001065651c20 */ /* 0x000fe20008400000 */
[----:B------:R-:W-:Y:S01]  /*6510*/  @P1 FMUL R99, R99, UR16 ;  /* 0x0000001063631c20 */ /* 0x000fe20008400000 */
[----:B------:R-:W-:Y:S01]  /*6520*/  FSEL R98, R98, R213, !P1 ;  /* 0x000000d562627208 */ /* 0x000fe20004800000 */
[----:B------:R-:W-:Y:S01]  /*6530*/  FMUL R217, R100, UR16 ;  /* 0x0000001064d97c20 */ /* 0x000fe20008400000 */
[----:B------:R-:W-:Y:S01]  /*6540*/  FSEL R202, R102, R215, !P1 ;  /* 0x000000d766ca7208 */ /* 0x000fe20004800000 */
[----:B------:R-:W-:Y:S01]  /*6550*/  @P1 FMUL R105, R105, UR16 ;  /* 0x0000001069691c20 */ /* 0x000fe20008400000 */
[----:B------:R-:W-:Y:S01]  /*6560*/  FMNMX3 R3, R3, |R146|, |R235|, !PT ;  /* 0x4000009203037276 */ /* 0x000fe200078004eb */
[----:B------:R-:W-:Y:S01]  /*6570*/  @P1 FMUL R239, R239, UR16 ;  /* 0x00000010efef1c20 */ /* 0x000fe20008400000 */
[----:B------:R-:W-:Y:S01]  /*6580*/  F2FP.BF16.F32.PACK_AB R213, R101, R98 ;  /* 0x0000006265d5723e */ /* 0x000fe200000010ff */
[----:B------:R-:W-:Y:S01]  /*6590*/  @P1 FMUL R235, R235, UR16 ;  /* 0x00000010ebeb1c20 */ /* 0x000fe20008400000 */
[----:B------:R-:W-:Y:S01]  /*65a0*/  F2FP.BF16.F32.PACK_AB R215, R99, R202 ;  /* 0x000000ca63d7723e */ /* 0x000fe200000010ff */
[----:B------:R-:W-:Y:S01]  /*65b0*/  FMUL R99, R104, UR16 ;  /* 0x0000001068637c20 */ /* 0x000fe20008400000 */
[----:B------:R-:W-:Y:S01]  /*65c0*/  FSEL R98, R100, R217, !P1 ;  /* 0x000000d964627208 */ /* 0x000fe20004800000 */
[----:B------:R-:W-:Y:S01]  /*65d0*/  FMUL R101, R148, UR16 ;  /* 0x0000001094657c20 */ /* 0x000fe20008400000 */
[----:B------:R-:W-:Y:S01]  /*65e0*/  FMNMX3 R3, R3, |R237|, |R140|, !PT ;  /* 0x400000ed03037276 */ /* 0x000fe2000780048c */
[----:B------:R-:W-:Y:S01]  /*65f0*/  @P1 FMUL R103, R103, UR16 ;  /* 0x0000001067671c20 */ /* 0x000fe20008400000 */
[----:B------:R-:W-:Y:S01]  /*6600*/  F2FP.BF16.F32.PACK_AB R217, R105, R98 ;  /* 0x0000006269d9723e */ /* 0x000fe200000010ff */
[----:B------:R-:W-:Y:S01]  /*6610*/  FMUL R102, R241, UR16 ;  /* 0x00000010f1667c20 */ /* 0x000fe20008400000 */
[----:B------:R-:W-:Y:S01]  /*6620*/  FMNMX3 R3, R3, |R142|, |R233|, !PT ;  /* 0x4000008e03037276 */ /* 0x000fe200078004e9 */
[----:B------:R-:W-:Y:S01]  /*6630*/  @P1 FMUL R233, R233, UR16 ;  /* 0x00000010e9e91c20 */ /* 0x000fe20008400000 */
[----:B------:R-:W-:Y:S01]  /*6640*/  FSEL R98, R104, R99, !P1 ;  /* 0x0000006368627208 */ /* 0x000fe20004800000 */
[C---:B------:R-:W-:Y:S01]  /*6650*/  FMUL R99, R146.reuse, UR16 ;  /* 0x0000001092637c20 */ /* 0x040fe20008400000 */
[----:B------:R-:W-:Y:S01]  /*6660*/  FMNMX3 R3, R3, |R138|, |R231|, !PT ;  /* 0x4000008a03037276 */ /* 0x000fe200078004e7 */
[----:B------:R-:W-:Y:S01]  /*6670*/  FMUL R135, R135, UR7 ;  /* 0x0000000787877c20 */ /* 0x000fe20008400000 */
[----:B------:R-:W-:Y:S01]  /*6680*/  F2FP.BF16.F32.PACK_AB R221, R239, R98 ;  /* 0x00000062efdd723e */ /* 0x000fe200000010ff */
[----:B------:R-:W-:Y:S01]  /*6690*/  FADD R247, R247, -UR10 ;  /* 0x8000000af7f77e21 */ /* 0x000fe20008000000 */
        /* <DEDUP_REMOVED lines=14> */
[----:B------:R-:W-:Y:S01]  /*6780*/  F2FP.BF16.F32.PACK_AB R229, R233, R98 ;  /* 0x00000062e9e5723e */ /* 0x000fe200000010ff */
[----:B------:R-:W-:Y:S01]  /*6790*/  @P1 FMUL R231, R231, UR16 ;  /* 0x00000010e7e71c20 */ /* 0x000fe20008400000 */
[----:B------:R-:W-:Y:S01]  /*67a0*/  FSEL R98, R136, R99, !P1 ;  /* 0x0000006388627208 */ /* 0x000fe20004800000 */
[----:B------:R-:W-:Y:S01]  /*67b0*/  FMUL R99, R134, UR16 ;  /* 0x0000001086637c20 */ /* 0x000fe20008400000 */
[----:B------:R-:W-:Y:S01]  /*67c0*/  FMNMX3 R3, R3, |R154|, |R128|, !PT ;  /* 0x4000009a03037276 */ /* 0x000fe20007800480 */
[----:B------:R-:W-:Y:S01]  /*67d0*/  @P1 FMUL R128, R128, UR16 ;  /* 0x0000001080801c20 */ /* 0x000fe20008400000 */
[----:B------:R-:W-:Y:S01]  /*67e0*/  F2FP.BF16.F32.PACK_AB R219, R103, R100 ;  /* 0x0000006467db723e */ /* 0x000fe200000010ff */
[----:B------:R-:W-:Y:S01]  /*67f0*/  FMUL R100, R237, UR16 ;  /* 0x00000010ed647c20 */ /* 0x000fe20008400000 */
[----:B------:R-:W-:Y:S01]  /*6800*/  FMNMX3 R3, R3, |R130|, |R184|, !PT ;  /* 0x4000008203037276 */ /* 0x000fe200078004b8 */
[----:B------:R-:W-:Y:S01]  /*6810*/  FMUL R103, R154, UR16 ;  /* 0x000000109a677c20 */ /* 0x000fe20008400000 */
[----:B------:R-:W-:Y:S01]  /*6820*/  FSEL R99, R134, R99, !P1 ;  /* 0x0000006386637208 */ /* 0x000fe20004800000 */
[----:B------:R-:W-:Y:S01]  /*6830*/  @P1 FMUL R184, R184, UR16 ;  /* 0x00000010b8b81c20 */ /* 0x000fe20008400000 */
[----:B------:R-:W-:Y:S01]  /*6840*/  FSEL R227, R237, R100, !P1 ;  /* 0x00000064ede37208 */ /* 0x000fe20004800000 */
[----:B------:R-:W-:Y:S01]  /*6850*/  @P1 FMUL R144, R144, UR16 ;  /* 0x0000001090901c20 */ /* 0x000fe20008400000 */
[----:B------:R-:W-:Y:S01]  /*6860*/  FMNMX3 R3, R3, |R186|, |R124|, !PT ;  /* 0x400000ba03037276 */ /* 0x000fe2000780047c */
[----:B------:R-:W-:Y:S01]  /*6870*/  @P1 FMUL R124, R124, UR16 ;  /* 0x000000107c7c1c20 */ /* 0x000fe20008400000 */
[----:B------:R-:W-:Y:S01]  /*6880*/  F2FP.BF16.F32.PACK_AB R237, R152, R99 ;  /* 0x0000006398ed723e */ /* 0x000fe200000010ff */
[----:B------:R-:W-:Y:S01]  /*6890*/  FMUL R99, R186, UR16 ;  /* 0x00000010ba637c20 */ /* 0x000fe20008400000 */
        /* <DEDUP_REMOVED lines=8> */
[----:B------:R-:W-:-:S02]  /*6920*/  FSEL R101, R150, R101, !P1 ;  /* 0x0000006596657208 */ /* 0x000fc40004800000 */
[----:B------:R-:W-:Y:S02]  /*6930*/  F2FP.BF16.F32.PACK_AB R233, R243, R98 ;  /* 0x00000062f3e9723e */ /* 0x000fe400000010ff */
[----:B------:R-:W-:Y:S01]  /*6940*/  F2FP.BF16.F32.PACK_AB R243, R124, R99 ;  /* 0x000000637cf3723e */ /* 0x000fe200000010ff */
        /* <DEDUP_REMOVED lines=9> */
[----:B------:R-:W-:-:S02]  /*69e0*/  SHF.L.U32 R208, R33, 0x10, RZ ;  /* 0x0000001021d07819 */ /* 0x000fc400000006ff */
[----:B------:R-:W-:Y:S02]  /*69f0*/  FSEL R101, R130, R101, !P1 ;  /* 0x0000006582657208 */ /* 0x000fe40004800000 */
[----:B------:R-:W-:Y:S01]  /*6a00*/  FMNMX3 R3, R3, |R118|, |R143|, !PT ;  /* 0x4000007603037276 */ /* 0x000fe2000780048f */
[----:B------:R-:W-:Y:S01]  /*6a10*/  @P2 FADD R208, R208, 1 ;  /* 0x3f800000d0d02421 */ /* 0x000fe20000000000 */
[----:B------:R-:W-:Y:S01]  /*6a20*/  FSEL R103, R154, R103, !P1 ;  /* 0x000000679a677208 */ /* 0x000fe20004800000 */
[----:B------:R-:W-:Y:S01]  /*6a30*/  @P1 FMUL R143, R143, UR16 ;  /* 0x000000108f8f1c20 */ /* 0x000fe20008400000 */
[----:B------:R-:W-:Y:S01]  /*6a40*/  F2FP.BF16.F32.PACK_AB R249, R155, R98 ;  /* 0x000000629bf9723e */ /* 0x000fe200000010ff */
[----:B------:R-:W-:Y:S01]  /*6a50*/  FMUL R98, R141, UR16 ;  /* 0x000000108d627c20 */ /* 0x000fe20008400000 */
[----:B------:R-:W-:Y:S01]  /*6a60*/  SHF.L.U32 R210, R63, 0x10, RZ ;  /* 0x000000103fd27819 */ /* 0x000fe200000006ff */
[----:B------:R-:W0:Y:S01]  /*6a70*/  LDC.64 R154, c[0x0][0x3c8] ;  /* 0x0000f200ff9a7b82 */ /* 0x000e220000000a00 */
[----:B------:R-:W-:-:S02]  /*6a80*/  FSEL R223, R241, R102, !P1 ;  /* 0x00000066f1df7208 */ /* 0x000fc40004800000 */
[----:B------:R-:W-:Y:S01]  /*6a90*/  SHF.L.U32 R206, R94, 0x10, RZ ;  /* 0x000000105ece7819 */ /* 0x000fe200000006ff */
[----:B------:R-:W-:Y:S01]  /*6aa0*/  FFMA R135, R135, R208, R210 ;  /* 0x000000d087877223 */ /* 0x000fe200000000d2 */
[----:B------:R-:W-:Y:S01]  /*6ab0*/  F2FP.BF16.F32.PACK_AB R241, R184, R101 ;  /* 0x00000065b8f1723e */ /* 0x000fe200000010ff */
[----:B------:R-:W-:Y:S01]  /*6ac0*/  FMUL R101, R190, UR16 ;  /* 0x00000010be657c20 */ /* 0x000fe20008400000 */
[----:B------:R-:W-:Y:S01]  /*6ad0*/  FMNMX3 R3, R3, |R114|, |R107|, !PT ;  /* 0x4000007203037276 */ /* 0x000fe2000780046b */
[----:B------:R-:W-:Y:S01]  /*6ae0*/  @P2 FADD R206, R206, 1 ;  /* 0x3f800000cece2421 */ /* 0x000fe20000000000 */
[----:B------:R-:W-:Y:S01]  /*6af0*/  SHF.L.U32 R208, R182, 0x10, RZ ;  /* 0x00000010b6d07819 */ /* 0x000fe200000006ff */
[----:B------:R-:W-:Y:S01]  /*6b00*/  @P1 FMUL R107, R107, UR16 ;  /* 0x000000106b6b1c20 */ /* 0x000fe20008400000 */
[----:B------:R-:W-:Y:S01]  /*6b10*/  F2FP.BF16.F32.PACK_AB R239, R128, R103 ;  /* 0x0000006780ef723e */ /* 0x000fe200000010ff */
[----:B------:R-:W-:Y:S01]  /*6b20*/  FMUL R103, R126, UR16 ;  /* 0x000000107e677c20 */ /* 0x000fe20008400000 */
[----:B------:R-:W-:Y:S01]  /*6b30*/  FMNMX3 R3, R3, |R141|, |R112|, !PT ;  /* 0x4000008d03037276 */ /* 0x000fe20007800470 */
[----:B------:R-:W-:Y:S01]  /*6b40*/  FFMA R109, R247, R206, R208 ;  /* 0x000000cef76d7223 */ /* 0x000fe200000000d0 */
[----:B------:R-:W-:Y:S01]  /*6b50*/  FSEL R101, R190, R101, !P1 ;  /* 0x00000065be657208 */ /* 0x000fe20004800000 */
[----:B------:R-:W-:Y:S01]  /*6b60*/  @P1 FMUL R112, R112, UR16 ;  /* 0x0000001070701c20 */ /* 0x000fe20008400000 */
[----:B------:R-:W-:Y:S01]  /*6b70*/  FMNMX3 R3, R3, |R139|, |R110|, !PT ;  /* 0x4000008b03037276 */ /* 0x000fe2000780046e */
[----:B------:R-:W-:Y:S01]  /*6b80*/  FMUL R102, R135, UR16 ;  /* 0x0000001087667c20 */ /* 0x000fe20008400000 */
[----:B------:R-:W-:Y:S01]  /*6b90*/  FSEL R103, R126, R103, !P1 ;  /* 0x000000677e677208 */ /* 0x000fe20004800000 */
[----:B------:R-:W-:Y:S01]  /*6ba0*/  @P1 FMUL R110, R110, UR16 ;  /* 0x000000106e6e1c20 */ /* 0x000fe20008400000 */
[----:B------:R-:W-:Y:S01]  /*6bb0*/  F2FP.BF16.F32.PACK_AB R247, R120, R101 ;  /* 0x0000006578f7723e */ /* 0x000fe200000010ff */
[----:B------:R-:W-:Y:S01]  /*6bc0*/  FMUL R101, R114, UR16 ;  /* 0x0000001072657c20 */ /* 0x000fe20008400000 */
[----:B------:R-:W-:Y:S01]  /*6bd0*/  F2FP.BF16.F32.PACK_AB R231, R231, R100 ;  /* 0x00000064e7e7723e */ /* 0x000fe200000010ff */
[----:B------:R-:W-:Y:S01]  /*6be0*/  FMUL R100, R139, UR16 ;  /* 0x000000108b647c20 */ /* 0x000fe20008400000 */
[----:B------:R-:W-:Y:S01]  /*6bf0*/  FMNMX3 R3, R3, |R137|, |R108|, !PT ;  /* 0x4000008903037276 */ /* 0x000fe2000780046c */
[----:B0-----:R-:W-:Y:S01]  /*6c00*/  IMAD.WIDE.U32 R152, R153, 0x4, R154 ;  /* 0x0000000499987825 */ /* 0x001fe200078e009a */
[----:B------:R-:W-:-:S03]  /*6c10*/  F2FP.BF16.F32.PACK_AB R245, R188, R103 ;  /* 0x00000067bcf5723e */ /* 0x000fc600000010ff */
[----:B------:R-:W-:Y:S01]  /*6c20*/  FMUL R103, R192, UR16 ;  /* 0x00000010c0677c20 */ /* 0x000fe20008400000 */
[----:B------:R-:W-:Y:S01]  /*6c30*/  FSEL R186, R114, R101, !P1 ;  /* 0x0000006572ba7208 */ /* 0x000fe20004800000 */
[----:B------:R-:W-:Y:S01]  /*6c40*/  IMAD.WIDE.U32 R150, R151, 0x4, R154 ;  /* 0x0000000497967825 */ /* 0x000fe200078e009a */
[----:B------:R-:W-:Y:S01]  /*6c50*/  FMNMX3 R3, R3, |R133|, |R106|, !PT ;  /* 0x4000008503037276 */ /* 0x000fe2000780046a */
[----:B------:R1:W-:Y:S01]  /*6c60*/  STG.E desc[UR12][R152.64], R213 ;  /* 0x000000d598007986 */ /* 0x0003e2000c10190c */
[----:B------:R-:W-:Y:S01]  /*6c70*/  FSEL R101, R139, R100, !P1 ;  /* 0x000000648b657208 */ /* 0x000fe20004800000 */
[----:B------:R-:W-:Y:S01]  /*6c80*/  FMUL R100, R133, UR16 ;  /* 0x0000001085647c20 */ /* 0x000fe20008400000 */
[----:B------:R-:W-:Y:S01]  /*6c90*/  FSEL R184, R118, R99, !P1 ;  /* 0x0000006376b87208 */ /* 0x000fe20004800000 */
[----:B------:R-:W-:Y:S01]  /*6ca0*/  IMAD.WIDE.U32 R148, R149, 0x4, R154 ;  /* 0x0000000495947825 */ /* 0x000fe200078e009a */
[----:B------:R-:W-:-:S03]  /*6cb0*/  FSEL R99, R141, R98, !P1 ;  /* 0x000000628d637208 */ /* 0x000fc60004800000 */
[----:B------:R-:W-:Y:S01]  /*6cc0*/  FMUL R98, R137, UR16 ;  /* 0x0000001089627c20 */ /* 0x000fe20008400000 */
[----:B------:R-:W-:Y:S01]  /*6cd0*/  FSEL R103, R192, R103, !P1 ;  /* 0x00000067c0677208 */ /* 0x000fe20004800000 */
[----:B------:R-:W-:Y:S01]  /*6ce0*/  IMAD.WIDE.U32 R146, R147, 0x4, R154 ;  /* 0x0000000493927825 */ /* 0x000fe200078e009a */
[----:B------:R-:W-:-:S03]  /*6cf0*/  F2FP.BF16.F32.PACK_AB R186, R107, R186 ;  /* 0x000000ba6bba723e */ /* 0x000fc600000010ff */
[----:B------:R-:W-:Y:S01]  /*6d00*/  FMUL R107, R194, UR16 ;  /* 0x00000010c26b7c20 */ /* 0x000fe20008400000 */
[----:B------:R-:W-:Y:S01]  /*6d10*/  FMNMX3 R3, R3, |R194|, |R131|, !PT ;  /* 0x400000c203037276 */ /* 0x000fe20007800483 */
[----:B------:R-:W-:Y:S01]  /*6d20*/  @P1 FMUL R131, R131, UR16 ;  /* 0x0000001083831c20 */ /* 0x000fe20008400000 */
[----:B------:R-:W-:Y:S01]  /*6d30*/  FSEL R105, R133, R100, !P1 ;  /* 0x0000006485697208 */ /* 0x000fe20004800000 */
[----:B------:R-:W-:Y:S01]  /*6d40*/  FMUL R133, R196, UR16 ;  /* 0x00000010c4857c20 */ /* 0x000fe20008400000 */
[----:B------:R-:W-:Y:S01]  /*6d50*/  F2FP.BF16.F32.PACK_AB R251, R116, R103 ;  /* 0x0000006774fb723e */ /* 0x000fe200000010ff */
[----:B------:R1:W-:Y:S01]  /*6d60*/  STG.E desc[UR12][R152.64+0x800], R215 ;  /* 0x000800d798007986 */ /* 0x0003e2000c10190c */
[----:B------:R-:W-:Y:S01]  /*6d70*/  FMNMX3 R3, R3, |R196|, |R129|, !PT ;  /* 0x400000c403037276 */ /* 0x000fe20007800481 */
[----:B------:R-:W-:Y:S01]  /*6d80*/  @P1 FMUL R129, R129, UR16 ;  /* 0x0000001081811c20 */ /* 0x000fe20008400000 */
[----:B------:R-:W-:Y:S01]  /*6d90*/  F2FP.BF16.F32.PACK_AB R223, R144, R223 ;  /* 0x000000df90df723e */ /* 0x000fe200000010ff */
[--C-:B------:R-:W-:Y:S01]  /*6da0*/  IMAD.WIDE.U32 R144, R145, 0x4, R154.reuse ;  /* 0x0000000491907825 */ /* 0x100fe200078e009a */
[----:B------:R-:W-:Y:S01]  /*6db0*/  FSEL R103, R137, R98, !P1 ;  /* 0x0000006289677208 */ /* 0x000fe20004800000 */
[----:B------:R1:W-:Y:S01]  /*6dc0*/  STG.E desc[UR12][R150.64], R217 ;  /* 0x000000d996007986 */ /* 0x0003e2000c10190c */
[----:B------:R-:W-:Y:S01]  /*6dd0*/  F2FP.BF16.F32.PACK_AB R184, R143, R184 ;  /* 0x000000b88fb8723e */ /* 0x000fe200000010ff */
[----:B------:R-:W-:Y:S01]  /*6de0*/  IMAD.WIDE.U32 R142, R111, 0x4, R154 ;  /* 0x000000046f8e7825 */ /* 0x000fe200078e009a */
[----:B------:R-:W-:-:S03]  /*6df0*/  FSEL R98, R194, R107, !P1 ;  /* 0x0000006bc2627208 */ /* 0x000fc60004800000 */
[----:B------:R-:W-:Y:S01]  /*6e00*/  FMUL R107, R200, UR16 ;  /* 0x00000010c86b7c20 */ /* 0x000fe20008400000 */
[----:B------:R-:W-:Y:S01]  /*6e10*/  F2FP.BF16.F32.PACK_AB R227, R140, R227 ;  /* 0x000000e38ce3723e */ /* 0x000fe200000010ff */
[----:B------:R-:W-:Y:S01]  /*6e20*/  IMAD.WIDE.U32 R140, R113, 0x4, R154 ;  /* 0x00000004718c7825 */ /* 0x000fe200078e009a */
[----:B------:R-:W-:Y:S01]  /*6e30*/  FMNMX3 R3, R3, |R135|, |R198|, !PT ;  /* 0x4000008703037276 */ /* 0x000fe200078004c6 */
[----:B------:R1:W-:Y:S01]  /*6e40*/  STG.E desc[UR12][R148.64], R219 ;  /* 0x000000db94007986 */ /* 0x0003e2000c10190c */
[----:B------:R-:W-:Y:S01]  /*6e50*/  F2FP.BF16.F32.PACK_AB R188, R112, R99 ;  /* 0x0000006370bc723e */ /* 0x000fe200000010ff */
[--C-:B------:R-:W-:Y:S01]  /*6e60*/  IMAD.WIDE.U32 R138, R115, 0x4, R154.reuse ;  /* 0x00000004738a7825 */ /* 0x100fe200078e009a */
[----:B------:R-:W-:Y:S01]  /*6e70*/  FSEL R100, R196, R133, !P1 ;  /* 0x00000085c4647208 */ /* 0x000fe20004800000 */
[----:B------:R1:W-:Y:S01]  /*6e80*/  STG.E desc[UR12][R146.64], R221 ;  /* 0x000000dd92007986 */ /* 0x0003e2000c10190c */
[----:B------:R-:W-:Y:S01]  /*6e90*/  FSEL R99, R135, R102, !P1 ;  /* 0x0000006687637208 */ /* 0x000fe20004800000 */
[----:B------:R-:W-:Y:S01]  /*6ea0*/  IMAD.WIDE.U32 R136, R117, 0x4, R154 ;  /* 0x0000000475887825 */ /* 0x000fe200078e009a */
[----:B------:R-:W-:Y:S01]  /*6eb0*/  FSEL R102, R200, R107, !P1 ;  /* 0x0000006bc8667208 */ /* 0x000fe20004800000 */
[----:B------:R1:W-:Y:S01]  /*6ec0*/  STG.E desc[UR12][R144.64], R223 ;  /* 0x000000df90007986 */ /* 0x0003e2000c10190c */
[----:B------:R-:W-:Y:S01]  /*6ed0*/  FMNMX3 R3, R3, |R200|, |R109|, !PT ;  /* 0x400000c803037276 */ /* 0x000fe2000780046d */
[--C-:B------:R-:W-:Y:S01]  /*6ee0*/  IMAD.WIDE.U32 R134, R119, 0x4, R154.reuse ;  /* 0x0000000477867825 */ /* 0x100fe200078e009a */
[----:B------:R-:W-:Y:S01]  /*6ef0*/  F2FP.BF16.F32.PACK_AB R196, R131, R98 ;  /* 0x0000006283c4723e */ /* 0x000fe200000010ff */
[----:B------:R1:W-:Y:S01]  /*6f00*/  STG.E desc[UR12][R142.64], R225 ;  /* 0x000000e18e007986 */ /* 0x0003e2000c10190c */
[----:B------:R-:W-:Y:S01]  /*6f10*/  F2FP.BF16.F32.PACK_AB R200, R129, R100 ;  /* 0x0000006481c8723e */ /* 0x000fe200000010ff */
[----:B------:R-:W-:-:S04]  /*6f20*/  IMAD.WIDE.U32 R132, R121, 0x4, R154 ;  /* 0x0000000479847825 */ /* 0x000fc800078e009a */
[----:B------:R-:W-:Y:S01]  /*6f30*/  @P1 FMUL R108, R108, UR16 ;  /* 0x000000106c6c1c20 */ /* 0x000fe20008400000 */
[----:B------:R1:W-:Y:S01]  /*6f40*/  STG.E desc[UR12][R140.64], R227 ;  /* 0x000000e38c007986 */ /* 0x0003e2000c10190c */
[----:B------:R-:W-:Y:S01]  /*6f50*/  @P1 FMUL R109, R109, UR16 ;  /* 0x000000106d6d1c20 */ /* 0x000fe20008400000 */
[----:B------:R-:W-:-:S04]  /*6f60*/  IMAD.WIDE.U32 R130, R123, 0x4, R154 ;  /* 0x000000047b827825 */ /* 0x000fc800078e009a */
[----:B------:R-:W-:Y:S01]  /*6f70*/  @P1 FMUL R106, R106, UR16 ;  /* 0x000000106a6a1c20 */ /* 0x000fe20008400000 */
[----:B------:R1:W-:Y:S01]  /*6f80*/  STG.E desc[UR12][R138.64], R229 ;  /* 0x000000e58a007986 */ /* 0x0003e2000c10190c */
[----:B------:R-:W-:Y:S01]  /*6f90*/  F2FP.BF16.F32.PACK_AB R190, R110, R101 ;  /* 0x000000656ebe723e */ /* 0x000fe200000010ff */
[--C-:B------:R-:W-:Y:S01]  /*6fa0*/  IMAD.WIDE.U32 R128, R125, 0x4, R154.reuse ;  /* 0x000000047d807825 */ /* 0x100fe200078e009a */
[----:B------:R-:W-:Y:S01]  /*6fb0*/  F2FP.BF16.F32.PACK_AB R192, R108, R103 ;  /* 0x000000676cc0723e */ /* 0x000fe200000010ff */
[----:B------:R1:W-:Y:S02]  /*6fc0*/  STG.E desc[UR12][R136.64], R231 ;  /* 0x000000e788007986 */ /* 0x0003e4000c10190c */
[----:B------:R-:W-:Y:S01]  /*6fd0*/  @P1 FMUL R198, R198, UR16 ;  /* 0x00000010c6c61c20 */ /* 0x000fe20008400000 */
[--C-:B------:R-:W-:Y:S01]  /*6fe0*/  IMAD.WIDE.U32 R126, R127, 0x4, R154.reuse ;  /* 0x000000047f7e7825 */ /* 0x100fe200078e009a */
[----:B------:R-:W-:Y:S01]  /*6ff0*/  F2FP.BF16.F32.PACK_AB R202, R109, R102 ;  /* 0x000000666dca723e */ /* 0x000fe200000010ff */
[----:B------:R1:W-:Y:S01]  /*7000*/  STG.E desc[UR12][R134.64], R233 ;  /* 0x000000e986007986 */ /* 0x0003e2000c10190c */
[----:B------:R-:W-:Y:S01]  /*7010*/  F2FP.BF16.F32.PACK_AB R194, R106, R105 ;  /* 0x000000696ac2723e */ /* 0x000fe200000010ff */
[--C-:B------:R-:W-:Y:S01]  /*7020*/  IMAD.WIDE.U32 R124, R211, 0x4, R154.reuse ;  /* 0x00000004d37c7825 */ /* 0x100fe200078e009a */
[----:B------:R-:W-:Y:S01]  /*7030*/  F2FP.BF16.F32.PACK_AB R198, R198, R99 ;  /* 0x00000063c6c6723e */ /* 0x000fe200000010ff */
[----:B------:R1:W-:Y:S02]  /*7040*/  STG.E desc[UR12][R132.64], R235 ;  /* 0x000000eb84007986 */ /* 0x0003e4000c10190c */
[----:B------:R-:W-:-:S02]  /*7050*/  IMAD.WIDE.U32 R122, R209, 0x4, R154 ;  /* 0x00000004d17a7825 */ /* 0x000fc400078e009a */
[----:B------:R1:W-:Y:S02]  /*7060*/  STG.E desc[UR12][R130.64], R237 ;  /* 0x000000ed82007986 */ /* 0x0003e4000c10190c */
[--C-:B------:R-:W-:Y:S02]  /*7070*/  IMAD.WIDE.U32 R120, R207, 0x4, R154.reuse ;  /* 0x00000004cf787825 */ /* 0x100fe400078e009a */
[----:B------:R1:W-:Y:S02]  /*7080*/  STG.E desc[UR12][R128.64], R239 ;  /* 0x000000ef80007986 */ /* 0x0003e4000c10190c */
[--C-:B------:R-:W-:Y:S02]  /*7090*/  IMAD.WIDE.U32 R118, R205, 0x4, R154.reuse ;  /* 0x00000004cd767825 */ /* 0x100fe400078e009a */
        /* <DEDUP_REMOVED lines=21> */
[----:B------:R-:W-:Y:S02]  /*71f0*/  IMAD.WIDE.U32 R154, R183, 0x4, R154 ;  /* 0x00000004b79a7825 */ /* 0x000fe400078e009a */
[----:B------:R1:W-:Y:S04]  /*7200*/  STG.E desc[UR12][R104.64], R194 ;  /* 0x000000c268007986 */ /* 0x0003e8000c10190c */
[----:B------:R1:W-:Y:S04]  /*7210*/  STG.E desc[UR12][R102.64], R196 ;  /* 0x000000c466007986 */ /* 0x0003e8000c10190c */
[----:B------:R1:W-:Y:S04]  /*7220*/  STG.E desc[UR12][R100.64], R200 ;  /* 0x000000c864007986 */ /* 0x0003e8000c10190c */
[----:B------:R1:W-:Y:S04]  /*7230*/  STG.E desc[UR12][R98.64], R198 ;  /* 0x000000c662007986 */ /* 0x0003e8000c10190c */
[----:B------:R1:W-:Y:S02]  /*7240*/  STG.E desc[UR12][R154.64], R202 ;  /* 0x000000ca9a007986 */ /* 0x0003e4000c10190c */
.L_x_6639:
        /* <DEDUP_REMOVED lines=8> */
.L_x_6623:
        /* <DEDUP_REMOVED lines=38> */
.L_x_6648:
[----:B------:R-:W-:Y:S02]  /*7530*/  ISETP.NE.AND P0, PT, R0, RZ, PT ;  /* 0x000000ff0000720c */ /* 0x000fe40003f05270 */
[----:B---3--:R-:W-:-:S11]  /*7540*/  FMNMX R5, R3, R4, !PT ;  /* 0x0000000403057209 */ /* 0x008fd60007800000 */
[----:B------:R-:W-:Y:S05]  /*7550*/  @P0 BRA `(.L_x_6642) ;  /* 0x0000000000080947 */ /* 0x000fea0003800000 */
[----:B--2---:R-:W2:Y:S02]  /*7560*/  LDC.64 R2, c[0x0][0x3f8] ;  /* 0x0000fe00ff027b82 */ /* 0x004ea40000000a00 */
[----:B--2---:R3:W-:Y:S02]  /*7570*/  REDG.E.MAX.S32.STRONG.GPU desc[UR12][R2.64], R5 ;  /* 0x000000050200798e */ /* 0x0047e4000d12e30c */
.L_x_6642:
[----:B------:R-:W-:Y:S05]  /*7580*/  BSYNC B0 ;  /* 0x0000000000007941 */ /* 0x000fea0003800000 */
.L_x_6641:
        /* <DEDUP_REMOVED lines=12> */
[----:B--23--:R-:W-:Y:S05]  /*7650*/  CALL.REL.NOINC `($__internal_61_$__cuda_sm20_rcp_rn_f32_slowpath) ;  /* 0x0000000000607944 */ /* 0x00cfea0003c00000 */
[----:B------:R-:W-:Y:S01]  /*7660*/  MOV R5, R202 ;  /* 0x000000ca00057202 */ /* 0x000fe20000000f00 */
[----:B------:R-:W-:Y:S06]  /*7670*/  BRA `(.L_x_6645) ;  /* 0x0000000000147947 */ /* 0x000fec0003800000 */
.L_x_6644:
[----:B---3--:R-:W3:Y:S01]  /*7680*/  MUFU.RCP R5, UR16 ;  /* 0x0000001000057d08 */ /* 0x008ee20008001000 */
[----:B------:R-:W-:-:S05]  /*7690*/  MOV R0, UR16 ;  /* 0x0000001000007c02 */ /* 0x000fca0008000f00 */
[----:B---3--:R-:W-:-:S04]  /*76a0*/  FFMA R0, R5, R0, -1 ;  /* 0xbf80000005007423 */ /* 0x008fc80000000000 */
[----:B------:R-:W-:-:S04]  /*76b0*/  FADD.FTZ R0, -R0, -RZ ;  /* 0x800000ff00007221 */ /* 0x000fc80000010100 */
[----:B------:R-:W-:-:S07]  /*76c0*/  FFMA R5, R5, R0, R5 ;  /* 0x0000000005057223 */ /* 0x000fce0000000005 */
.L_x_6645:
[----:B--2---:R-:W2:Y:S02]  /*76d0*/  LDC.64 R2, c[0x0][0x3f0] ;  /* 0x0000fc00ff027b82 */ /* 0x004ea40000000a00 */
[----:B--2---:R-:W-:Y:S01]  /*76e0*/  STG.E desc[UR12][R2.64], R5 ;  /* 0x0000000502007986 */ /* 0x004fe2000c10190c */
[----:B------:R-:W-:Y:S05]  /*76f0*/  EXIT ;  /* 0x000000000000794d */ /* 0x000fea0003800000 */
.L_x_6643:
[----:B------:R-:W-:Y:S02]  /*7700*/  MOV R6, 0x2 ;  /* 0x0000000200067802 */ /* 0x000fe40000000f00 */
[----:B------:R-:W-:Y:S02]  /*7710*/  MOV R7, 0x1f ;  /* 0x0000001f00077802 */ /* 0x000fe40000000f00 */
[----:B------:R-:W-:-:S07]  /*7720*/  MOV R5, 0xffffffff ;  /* 0xffffffff00057802 */ /* 0x000fce0000000f00 */
[----:B0123--:R-:W-:Y:S05]  /*7730*/  WARPSYNC.COLLECTIVE R5, `(.L_x_6646) ;  /* 0x0000000005087348 */ /* 0x00ffea0003c00000 */
[----:B---3--:R3:W4:Y:S02]  /*7740*/  SHFL.DOWN P0, R4, R2, R6, R7 ;  /* 0x0800000602047389 */ /* 0x0087240000000007 */
[----:B01234-:R-:W-:Y:S05]  /*7750*/  ENDCOLLECTIVE ;  /* 0x000000000000791b */ /* 0x01ffea0003800000 */
.L_x_6646:
[----:B------:R-:W-:Y:S02]  /*7760*/  MOV R6, 0x1 ;  /* 0x0000000100067802 */ /* 0x000fe40000000f00 */
[----:B------:R-:W-:-:S04]  /*7770*/  MOV R3, R4 ;  /* 0x0000000400037202 */ /* 0x000fc80000000f00 */
[----:B------:R-:W-:-:S04]  /*7780*/  FMNMX R3, R3, R2, !PT ;  /* 0x0000000203037209 */ /* 0x000fc80007800000 */
[----:B------:R-:W-:-:S07]  /*7790*/  MOV R2, R3 ;  /* 0x0000000300027202 */ /* 0x000fce0000000f00 */
[----:B------:R-:W-:Y:S05]  /*77a0*/  WARPSYNC.COLLECTIVE R5, `(.L_x_6647) ;  /* 0x0000000005087348 */ /* 0x000fea0003c00000 */
[----:B------:R0:W1:Y:S02]  /*77b0*/  SHFL.DOWN P0, R4, R2, R6, R7 ;  /* 0x0800000602047389 */ /* 0x0000640000000007 */
[----:B01----:R-:W-:Y:S05]  /*77c0*/  ENDCOLLECTIVE ;  /* 0x000000000000791b */ /* 0x003fea0003800000 */
.L_x_6647:
[----:B------:R-:W-:Y:S05]  /*77d0*/  BRA `(.L_x_6648) ;  /* 0xfffffffc00547947 */ /* 0x000fea000383ffff */
        .weak           $__internal_61_$__cuda_sm20_rcp_rn_f32_slowpath
        .type           $__internal_61_$__cuda_sm20_rcp_rn_f32_slowpath,@function
        .size           $__internal_61_$__cuda_sm20_rcp_rn_f32_slowpath,(.L_x_12929 - $__internal_61_$__cuda_sm20_rcp_rn_f32_slowpath)
$__internal_61_$__cuda_sm20_rcp_rn_f32_slowpath:
        /* <DEDUP_REMOVED lines=15> */
.L_x_6650:
        /* <DEDUP_REMOVED lines=33> */
.L_x_6652:
[----:B------:R0:W1:Y:S02]  /*7ae0*/  MUFU.RCP R202, R102 ;  /* 0x0000006600ca7308 */ /* 0x0000640000001000 */
.L_x_6651:
[----:B------:R-:W-:Y:S05]  /*7af0*/  BSYNC B1 ;  /* 0x0000000000017941 */ /* 0x000fea0003800000 */
.L_x_6649:
[----:B------:R-:W-:Y:S01]  /*7b00*/  HFMA2 R103, -RZ, RZ, 0, 0 ;  /* 0x00000000ff677431 */ /* 0x000fe200000001ff */
[----:B0-----:R-:W-:-:S04]  /*7b10*/  MOV R102, R192 ;  /* 0x000000c000667202 */ /* 0x001fc80000000f00 */
[----:B-1----:R-:W-:Y:S05]  /*7b20*/  RET.REL.NODEC R102 `(_ZN18transformer_engine13normalization19ln_fwd_tuned_kernelINS0_13Kernel_traitsI13__nv_bfloat16S3_S3_fjLj30720ELj4ELj1ELj4ELj4ENS0_18Kernel_traits_baseILj30720ES3_S3_S3_fjLj128EEEEEEEvNS0_19ForwardKernelParamsE) ;  /* 0xffffff8466347950 */ /* 0x002fea0003c3ffff */
.L_x_6653:
        /* <DEDUP_REMOVED lines=13> */
.L_x_12929:


//--------------------- .text._ZN18transformer_engine13normalization19ln_fwd_tuned_kernelINS0_13Kernel_traitsIff6__halffjLj30720ELj4ELj1ELj4ELj4ENS0_18Kernel_traits_baseILj30720EffS3_fjLj128EEEEEEEvNS0_19ForwardKernelParamsE --------------------------
	.section	.text._ZN18transformer_engine13normalization19ln_fwd_tuned_kernelINS0_13Kernel_traitsIff6__halffjLj30720ELj4ELj1ELj4ELj4ENS0_18Kernel_traits_baseILj30720EffS3_fjLj128EEEEEEEvNS0_19ForwardKernelParamsE,"ax",@progbits
	.align	128
        .global         _ZN18transformer_engine13normalization19ln_fwd_tuned_kernelINS0_13Kernel_traitsIff6__halffjLj30720ELj4ELj1ELj4ELj4ENS0_18Kernel_traits_baseILj30720EffS3_fjLj128EEEEEEEvNS0_19ForwardKernelParamsE
        .type           _ZN18transformer_engine13normalization19ln_fwd_tuned_kernelINS0_13Kernel_traitsIff6__halffjLj30720ELj4ELj1ELj4ELj4ENS0_18Kernel_traits_baseILj30720EffS3_fjLj128EEEEEEEvNS0_19ForwardKernelParamsE,@function
        .size           _ZN18transformer_engine13normalization19ln_fwd_tuned_kernelINS0_13Kernel_traitsIff6__halffjLj30720ELj4ELj1ELj4ELj4ENS0_18Kernel_traits_baseILj30720EffS3_fjLj128EEEEEEEvNS0_19ForwardKernelParamsE,(.L_x_12930 - _ZN18transformer_engine13normalization19ln_fwd_tuned_kernelINS0_13Kernel_traitsIff6__halffjLj30720ELj4ELj1ELj4ELj4ENS0_18Kernel_traits_baseILj30720EffS3_fjLj128EEEEEEEvNS0_19ForwardKernelParamsE)
        .other          _ZN18transformer_engine13normalization19ln_fwd_tuned_kernelINS0_13Kernel_traitsIff6__halffjLj30720ELj4ELj1ELj4ELj4ENS0_18Kernel_traits_baseILj30720EffS3_fjLj128EEEEEEEvNS0_19ForwardKernelParamsE,@"STO_CUDA_ENTRY STV_DEFAULT"
_ZN18transformer_engine13normalization19ln_fwd_tuned_kernelINS0_13Kernel_traitsIff6__halffjLj30720ELj4ELj1ELj4ELj4ENS0_18Kernel_traits_baseILj30720EffS3_fjLj128EEEEEEEvNS0_19ForwardKernelParamsE:
.text._ZN18transformer_engine13normalization19ln_fwd_tuned_kernelINS0_13Kernel_traitsIff6__halffjLj30720ELj4ELj1ELj4ELj4ENS0_18Kernel_traits_baseILj30720EffS3_fjLj128EEEEEEEvNS0_19ForwardKernelParamsE:
        /* <DEDUP_REMOVED lines=214> */
.L_x_6673:
        /* <DEDUP_REMOVED lines=389> */
.L_x_6656:
[----:B------:R-:W-:Y:S05]  /*25b0*/  BSYNC.RECONVERGENT B0 ;  /* 0x0000000000007941 */ /* 0x000fea0003800200 */
.L_x_6655:
        /* <DEDUP_REMOVED lines=12> */
.L_x_6658:
[----:B------:R-:W-:Y:S05]  /*2680*/  BSYNC.RECONVERGENT B0 ;  /* 0x0000000000007941 */ /* 0x000fea0003800200 */
.L_x_6657:
        /* <DEDUP_REMOVED lines=12> */
[----:B-----5:R-:W-:Y:S05]  /*2750*/  CALL.REL.NOINC `($__internal_62_$__cuda_sm20_rcp_rn_f32_slowpath) ;  /* 0x0000002c00f07944 */ /* 0x020fea0003c00000 */
[----:B------:R-:W-:Y:S01]  /*2760*/  MOV R120, R223 ;  /* 0x000000df00787202 */ /* 0x000fe20000000f00 */
[----:B------:R-:W-:Y:S06]  /*2770*/  BRA `(.L_x_6661) ;  /* 0x0000000000107947 */ /* 0x000fec0003800000 */
.L_x_6660:
[----:B------:R-:W0:Y:S02]  /*2780*/  MUFU.RCP R121, R124 ;  /* 0x0000007c00797308 */ /* 0x000e240000001000 */
[----:B0-----:R-:W-:-:S04]  /*2790*/  FFMA R120, R124, R121, -1 ;  /* 0xbf8000007c787423 */ /* 0x001fc80000000079 */
[----:B------:R-:W-:-:S04]  /*27a0*/  FADD.FTZ R120, -R120, -RZ ;  /* 0x800000ff78787221 */ /* 0x000fc80000010100 */
[----:B------:R-:W-:-:S07]  /*27b0*/  FFMA R120, R121, R120, R121 ;  /* 0x0000007879787223 */ /* 0x000fce0000000079 */
.L_x_6661:
[----:B------:R-:W-:Y:S05]  /*27c0*/  BSYNC.RECONVERGENT B0 ;  /* 0x0000000000007941 */ /* 0x000fea0003800200 */
.L_x_6659:
        /* <DEDUP_REMOVED lines=20> */
[----:B-----5:R-:W-:Y:S05]  /*2910*/  CALL.REL.NOINC `($__internal_62_$__cuda_sm20_rcp_rn_f32_slowpath) ;  /* 0x0000002c00807944 */ /* 0x020fea0003c00000 */
[----:B------:R-:W-:Y:S01]  /*2920*/  MOV R128, R223 ;  /* 0x000000df00807202 */ /* 0x000fe20000000f00 */
[----:B------:R-:W-:Y:S06]  /*2930*/  BRA `(.L_x_6664) ;  /* 0x0000000000107947 */ /* 0x000fec0003800000 */
.L_x_6663:
[----:B------:R-:W0:Y:S02]  /*2940*/  MUFU.RCP R128, R129 ;  /* 0x0000008100807308 */ /* 0x000e240000001000 */
[----:B0-----:R-:W-:-:S04]  /*2950*/  FFMA R120, R129, R128, -1 ;  /* 0xbf80000081787423 */ /* 0x001fc80000000080 */
[----:B------:R-:W-:-:S04]  /*2960*/  FADD.FTZ R121, -R120, -RZ ;  /* 0x800000ff78797221 */ /* 0x000fc80000010100 */
[----:B------:R-:W-:-:S07]  /*2970*/  FFMA R128, R128, R121, R128 ;  /* 0x0000007980807223 */ /* 0x000fce0000000080 */
.L_x_6664:
[----:B------:R-:W-:Y:S05]  /*2980*/  BSYNC.RECONVERGENT B0 ;  /* 0x0000000000007941 */ /* 0x000fea0003800200 */
.L_x_6662:
        /* <DEDUP_REMOVED lines=44> */
.L_x_6666:
[----:B0-----:R-:W2:Y:S04]  /*2c50*/  LDG.E.STRONG.GPU R122, desc[UR8][R124.64] ;  /* 0x000000087c7a7981 */ /* 0x001ea8000c1ef900 */
[----:B--2---:R-:W-:Y:S01]  /*2c60*/  CCTL.IVALL ;  /* 0x00000000ff00798f */ /* 0x004fe20002000000 */
[----:B------:R-:W-:Y:S05]  /*2c70*/  YIELD ;  /* 0x0000000000007946 */ /* 0x000fea0003800000 */
[----:B------:R-:W-:-:S13]  /*2c80*/  ISETP.NE.AND P2, PT, R122, R225, PT ;  /* 0x000000e17a00720c */ /* 0x000fda0003f45270 */
[----:B------:R-:W-:Y:S05]  /*2c90*/  @P2 BRA `(.L_x_6666) ;  /* 0xfffffffc00ec2947 */ /* 0x000fea000383ffff */
.L_x_6665:
        /* <DEDUP_REMOVED lines=18> */
[----:B012--5:R-:W-:Y:S05]  /*2dc0*/  CALL.REL.NOINC `($__internal_62_$__cuda_sm20_rcp_rn_f32_slowpath) ;  /* 0x0000002800547944 */ /* 0x027fea0003c00000 */
[----:B------:R-:W-:Y:S01]  /*2dd0*/  MOV R120, R223 ;  /* 0x000000df00787202 */ /* 0x000fe20000000f00 */
[----:B------:R-:W-:Y:S06]  /*2de0*/  BRA `(.L_x_6669) ;  /* 0x0000000000107947 */ /* 0x000fec0003800000 */
.L_x_6668:
[----:B------:R-:W3:Y:S02]  /*2df0*/  MUFU.RCP R121, R122 ;  /* 0x0000007a00797308 */ /* 0x000ee40000001000 */
[----:B---3--:R-:W-:-:S04]  /*2e00*/  FFMA R120, R122, R121, -1 ;  /* 0xbf8000007a787423 */ /* 0x008fc80000000079 */
[----:B------:R-:W-:-:S04]  /*2e10*/  FADD.FTZ R120, -R120, -RZ ;  /* 0x800000ff78787221 */ /* 0x000fc80000010100 */
[----:B------:R-:W-:-:S07]  /*2e20*/  FFMA R120, R121, R120, R121 ;  /* 0x0000007879787223 */ /* 0x000fce0000000079 */
.L_x_6669:
[----:B------:R-:W-:Y:S05]  /*2e30*/  BSYNC.RECONVERGENT B0 ;  /* 0x0000000000007941 */ /* 0x000fea0003800200 */
.L_x_6667:
        /* <DEDUP_REMOVED lines=20> */
[----:B-----5:R-:W-:Y:S05]  /*2f80*/  CALL.REL.NOINC `($__internal_62_$__cuda_sm20_rcp_rn_f32_slowpath) ;  /* 0x0000002400e47944 */ /* 0x020fea0003c00000 */
[----:B------:R-:W-:Y:S01]  /*2f90*/  MOV R120, R223 ;  /* 0x000000df00787202 */ /* 0x000fe20000000f00 */
[----:B------:R-:W-:Y:S06]  /*2fa0*/  BRA `(.L_x_6672) ;  /* 0x0000000000107947 */ /* 0x000fec0003800000 */
.L_x_6671:
[----:B------:R-:W0:Y:S02]  /*2fb0*/  MUFU.RCP R120, R129 ;  /* 0x0000008100787308 */ /* 0x000e240000001000 */
[----:B0-----:R-:W-:-:S04]  /*2fc0*/  FFMA R121, R129, R120, -1 ;  /* 0xbf80000081797423 */ /* 0x001fc80000000078 */
[----:B------:R-:W-:-:S04]  /*2fd0*/  FADD.FTZ R121, -R121, -RZ ;  /* 0x800000ff79797221 */ /* 0x000fc80000010100 */
[----:B------:R-:W-:-:S07]  /*2fe0*/  FFMA R120, R120, R121, R120 ;  /* 0x0000007978787223 */ /* 0x000fce0000000078 */
.L_x_6672:
[----:B------:R-:W-:Y:S05]  /*2ff0*/  BSYNC.RECONVERGENT B0 ;  /* 0x0000000000007941 */ /* 0x000fea0003800200 */
.L_x_6670:
        /* <DEDUP_REMOVED lines=142> */
[----:B------:R-:W-:Y:S01]  /*38e0*/  F2FP.F16.F32.PACK_AB R143, RZ, R143 ;  /* 0x0000008fff8f723e */ /* 0x000fe200000000ff */
[-C--:B------:R-:W-:Y:S01]  /*38f0*/  @P2 FMUL R147, R147, R0.reuse ;  /* 0x0000000093932220 */ /* 0x080fe20000400000 */
[----:B------:R-:W-:Y:S01]  /*3900*/  F2FP.F16.F32.PACK_AB R145, RZ, R145 ;  /* 0x00000091ff91723e */ /* 0x000fe200000000ff */
[C---:B------:R-:W-:Y:S01]  /*3910*/  FMUL R165, R124.reuse, R165 ;  /* 0x000000a57ca57220 */ /* 0x040fe20000400000 */
[----:B------:R-:W-:Y:S01]  /*3920*/  @P2 FMUL R149, R149, R0 ;  /* 0x0000000095952220 */ /* 0x000fe20000400000 */
[----:B------:R-:W-:Y:S01]  /*3930*/  FFMA R163, R19, R163, R79 ;  /* 0x000000a313a37223 */ /* 0x000fe2000000004f */
[----:B------:R-:W-:Y:S01]  /*3940*/  @P1 FMNMX R5, R5, |R161|, !PT ;  /* 0x400000a105051209 */ /* 0x000fe20007800000 */
[----:B------:R-:W-:Y:S01]  /*3950*/  FMUL R166, R124, R166 ;  /* 0x000000a67ca67220 */ /* 0x000fe20000400000 */
[----:B0-----:R-:W-:Y:S01]  /*3960*/  IMAD.WIDE.U32 R120, R139, 0x2, R122 ;  /* 0x000000028b787825 */ /* 0x001fe200078e007a */
[----:B------:R-:W-:-:S03]  /*3970*/  F2FP.F16.F32.PACK_AB R140, RZ, R140 ;  /* 0x0000008cff8c723e */ /* 0x000fc600000000ff */
[----:B------:R-:W-:Y:S01]  /*3980*/  FFMA R165, R20, R165, R80 ;  /* 0x000000a514a57223 */ /* 0x000fe20000000050 */
[----:B------:R-:W-:Y:S01]  /*3990*/  F2FP.F16.F32.PACK_AB R141, RZ, R141 ;  /* 0x0000008dff8d723e */ /* 0x000fe200000000ff */
[-C--:B------:R-:W-:Y:S01]  /*39a0*/  @P2 FMUL R151, R151, R0.reuse ;  /* 0x0000000097972220 */ /* 0x080fe20000400000 */
[----:B------:R0:W-:Y:S01]  /*39b0*/  STG.E.U16 desc[UR8][R120.64+0x800], R143 ;  /* 0x0008008f78007986 */ /* 0x0001e2000c101508 */
[----:B------:R-:W-:Y:S01]  /*39c0*/  F2FP.F16.F32.PACK_AB R147, RZ, R147 ;  /* 0x00000093ff93723e */ /* 0x000fe200000000ff */
[----:B------:R-:W-:Y:S01]  /*39d0*/  @P2 FMUL R153, R153, R0 ;  /* 0x0000000099992220 */ /* 0x000fe20000400000 */
[----:B------:R-:W-:Y:S01]  /*39e0*/  F2FP.F16.F32.PACK_AB R149, RZ, R149 ;  /* 0x00000095ff95723e */ /* 0x000fe200000000ff */
[----:B------:R2:W-:Y:S01]  /*39f0*/  STG.E.U16 desc[UR8][R120.64+0xc00], R145 ;  /* 0x000c009178007986 */ /* 0x0005e2000c101508 */
[----:B------:R-:W-:Y:S01]  /*3a00*/  @P1 FMNMX R5, R5, |R163|, !PT ;  /* 0x400000a305051209 */ /* 0x000fe20007800000 */
[----:B------:R-:W-:Y:S01]  /*3a10*/  FMUL R168, R124, R168 ;  /* 0x000000a87ca87220 */ /* 0x000fe20000400000 */
[----:B------:R-:W-:Y:S01]  /*3a20*/  FFMA R166, R21, R166, R81 ;  /* 0x000000a615a67223 */ /* 0x000fe20000000051 */
[----:B------:R-:W-:Y:S01]  /*3a30*/  STG.E.U16 desc[UR8][R120.64], R140 ;  /* 0x0000008c78007986 */ /* 0x000fe2000c101508 */
[----:B------:R-:W-:Y:S01]  /*3a40*/  @P1 FMNMX R5, R5, |R165|, !PT ;  /* 0x400000a505051209 */ /* 0x000fe20007800000 */
[----:B------:R-:W-:Y:S01]  /*3a50*/  @P2 FMUL R125, R125, R0 ;  /* 0x000000007d7d2220 */ /* 0x000fe20000400000 */
[----:B------:R-:W-:Y:S01]  /*3a60*/  F2FP.F16.F32.PACK_AB R151, RZ, R151 ;  /* 0x00000097ff97723e */ /* 0x000fe200000000ff */
[----:B0-----:R-:W-:Y:S01]  /*3a70*/  IMAD.WIDE.U32 R142, R142, 0x2, R122 ;  /* 0x000000028e8e7825 */ /* 0x001fe200078e007a */
[----:B------:R-:W-:Y:S01]  /*3a80*/  STG.E.U16 desc[UR8][R120.64+0x400], R141 ;  /* 0x0004008d78007986 */ /* 0x000fe2000c101508 */
[----:B------:R-:W-:-:S02]  /*3a90*/  F2FP.F16.F32.PACK_AB R153, RZ, R153 ;  /* 0x00000099ff99723e */ /* 0x000fc400000000ff */
        /* <DEDUP_REMOVED lines=8> */
[----:B------:R-:W-:Y:S01]  /*3b20*/  F2FP.F16.F32.PACK_AB R125, RZ, R125 ;  /* 0x0000007dff7d723e */ /* 0x000fe200000000ff */
[----:B------:R-:W-:Y:S01]  /*3b30*/  FFMA R169, R23, R169, R83 ;  /* 0x000000a917a97223 */ /* 0x000fe20000000053 */
[----:B------:R-:W-:Y:S01]  /*3b40*/  F2FP.F16.F32.PACK_AB R157, RZ, R157 ;  /* 0x0000009dff9d723e */ /* 0x000fe200000000ff */
        /* <DEDUP_REMOVED lines=9> */
[----:B------:R-:W-:Y:S02]  /*3be0*/  F2FP.F16.F32.PACK_AB R159, RZ, R159 ;  /* 0x0000009fff9f723e */ /* 0x000fe400000000ff */
[----:B------:R-:W-:Y:S01]  /*3bf0*/  @P2 FMUL R163, R163, R0 ;  /* 0x00000000a3a32220 */ /* 0x000fe20000400000 */
[----:B------:R-:W-:Y:S01]  /*3c00*/  IMAD.WIDE.U32 R120, R154, 0x2, R122 ;  /* 0x000000029a787825 */ /* 0x000fe200078e007a */
[----:B------:R2:W-:Y:S01]  /*3c10*/  STG.E.U16 desc[UR8][R148.64], R153 ;  /* 0x0000009994007986 */ /* 0x0005e2000c101508 */
[----:B------:R-:W-:-:S02]  /*3c20*/  F2FP.F16.F32.PACK_AB R161, RZ, R161 ;  /* 0x000000a1ffa1723e */ /* 0x000fc400000000ff */
[C---:B------:R-:W-:Y:S01]  /*3c30*/  FMUL R172, R124.reuse, R172 ;  /* 0x000000ac7cac7220 */ /* 0x040fe20000400000 */
[----:B------:R-:W-:Y:S01]  /*3c40*/  @P2 FMUL R165, R165, R0 ;  /* 0x00000000a5a52220 */ /* 0x000fe20000400000 */
[----:B------:R-:W-:Y:S01]  /*3c50*/  FFMA R171, R25, R171, R85 ;  /* 0x000000ab19ab7223 */ /* 0x000fe20000000055 */
[----:B------:R-:W-:Y:S01]  /*3c60*/  @P1 FMNMX R5, R5, |R170|, !PT ;  /* 0x400000aa05051209 */ /* 0x000fe20007800000 */
[----:B------:R-:W-:Y:S01]  /*3c70*/  FMUL R174, R124, R174 ;  /* 0x000000ae7cae7220 */ /* 0x000fe20000400000 */
[----:B------:R-:W-:Y:S01]  /*3c80*/  F2FP.F16.F32.PACK_AB R163, RZ, R163 ;  /* 0x000000a3ffa3723e */ /* 0x000fe200000000ff */
[----:B0-----:R-:W-:-:S04]  /*3c90*/  IMAD.WIDE.U32 R150, R150, 0x2, R122 ;  /* 0x0000000296967825 */ /* 0x001fc800078e007a */
[----:B------:R-:W-:Y:S01]  /*3ca0*/  FFMA R172, R26, R172, R86 ;  /* 0x000000ac1aac7223 */ /* 0x000fe20000000056 */
[----:B------:R-:W-:Y:S01]  /*3cb0*/  F2FP.F16.F32.PACK_AB R165, RZ, R165 ;  /* 0x000000a5ffa5723e */ /* 0x000fe200000000ff */
        /* <DEDUP_REMOVED lines=11> */
[----:B------:R-:W-:Y:S01]  /*3d70*/  F2FP.F16.F32.PACK_AB R166, RZ, R166 ;  /* 0x000000a6ffa6723e */ /* 0x000fe200000000ff */
[----:B------:R-:W-:Y:S01]  /*3d80*/  FMUL R177, R124, R177 ;  /* 0x000000b17cb17220 */ /* 0x000fe20000400000 */
[----:B------:R-:W-:Y:S01]  /*3d90*/  F2FP.F16.F32.PACK_AB R168, RZ, R168 ;  /* 0x000000a8ffa8723e */ /* 0x000fe200000000ff */
[----:B------:R-:W-:Y:S01]  /*3da0*/  @P2 FMUL R170, R170, R0 ;  /* 0x00000000aaaa2220 */ /* 0x000fe20000400000 */
[----:B------:R-:W-:Y:S01]  /*3db0*/  F2FP.F16.F32.PACK_AB R169, RZ, R169 ;  /* 0x000000a9ffa9723e */ /* 0x000fe200000000ff */
        /* <DEDUP_REMOVED lines=53> */
[----:B------:R-:W-:Y:S01]  /*4110*/  F2FP.F16.F32.PACK_AB R170, RZ, R170 ;  /* 0x000000aaffaa723e */ /* 0x000fe200000000ff */
[----:B------:R-:W-:Y:S01]  /*4120*/  IMAD.WIDE.U32 R124, R167, 0x2, R122 ;  /* 0x00000002a77c7825 */ /* 0x000fe200078e007a */
[----:B------:R0:W-:Y:S01]  /*4130*/  STG.E.U16 desc[UR8][R120.64], R169 ;  /* 0x000000a978007986 */ /* 0x0001e2000c101508 */
[----:B------:R-:W-:-:S02]  /*4140*/  @P1 FMNMX R5, R5, |R176|, !PT ;  /* 0x400000b005051209 */ /* 0x000fc40007800000 */
[-C--:B------:R-:W-:Y:S01]  /*4150*/  @P2 FMUL R172, R172, R0.reuse ;  /* 0x00000000acac2220 */ /* 0x080fe20000400000 */
[----:B------:R-:W-:Y:S01]  /*4160*/  F2FP.F16.F32.PACK_AB R171, RZ, R171 ;  /* 0x000000abffab723e */ /* 0x000fe200000000ff */
[----:B------:R-:W-:Y:S01]  /*4170*/  @P2 FMUL R174, R174, R0 ;  /* 0x00000000aeae2220 */ /* 0x000fe20000400000 */
[----:B------:R-:W-:Y:S01]  /*4180*/  IADD3 R141, PT, PT, R139, 0x2800, RZ ;  /* 0x000028008b8d7810 */ /* 0x000fe20007ffe0ff */
[----:B------:R-:W-:Y:S01]  /*4190*/  FFMA R179, R30, R179, R90 ;  /* 0x000000b31eb37223 */ /* 0x000fe2000000005a */
[----:B------:R-:W-:Y:S01]  /*41a0*/  @P1 FMNMX R5, R5, |R177|, !PT ;  /* 0x400000b105051209 */ /* 0x000fe20007800000 */
[----:B------:R2:W-:Y:S01]  /*41b0*/  STG.E.U16 desc[UR8][R124.64], R170 ;  /* 0x000000aa7c007986 */ /* 0x0005e2000c101508 */
[----:B------:R-:W-:Y:S01]  /*41c0*/  F2FP.F16.F32.PACK_AB R172, RZ, R172 ;  /* 0x000000acffac723e */ /* 0x000fe200000000ff */
[----:B------:R-:W-:Y:S01]  /*41d0*/  @P2 FMUL R176, R176, R0 ;  /* 0x00000000b0b02220 */ /* 0x000fe20000400000 */
[----:B------:R-:W-:Y:S01]  /*41e0*/  F2FP.F16.F32.PACK_AB R174, RZ, R174 ;  /* 0x000000aeffae723e */ /* 0x000fe200000000ff */
[----:B0-----:R-:W-:Y:S01]  /*41f0*/  IMAD.WIDE.U32 R120, R127, 0x2, R122 ;  /* 0x000000027f787825 */ /* 0x001fe200078e007a */
[----:B------:R-:W-:-:S03]  /*4200*/  @P1 FMNMX R5, R5, |R179|, !PT ;  /* 0x400000b305051209 */ /* 0x000fc60007800000 */
[-C--:B------:R-:W-:Y:S01]  /*4210*/  @P2 FMUL R177, R177, R0.reuse ;  /* 0x00000000b1b12220 */ /* 0x080fe20000400000 */
[----:B------:R-:W-:Y:S01]  /*4220*/  @P2 FMUL R179, R179, R0 ;  /* 0x00000000b3b32220 */ /* 0x000fe20000400000 */
[----:B------:R-:W-:Y:S01]  /*4230*/  IMAD.WIDE.U32 R126, R129, 0x2, R122 ;  /* 0x00000002817e7825 */ /* 0x000fe200078e007a */
[----:B------:R0:W-:Y:S01]  /*4240*/  STG.E.U16 desc[UR8][R120.64], R171 ;  /* 0x000000ab78007986 */ /* 0x0001e2000c101508 */
[----:B------:R-:W-:Y:S02]  /*4250*/  F2FP.F16.F32.PACK_AB R176, RZ, R176 ;  /* 0x000000b0ffb0723e */ /* 0x000fe400000000ff */
[----:B------:R-:W-:Y:S01]  /*4260*/  FFMA R180, R31, R180, R91 ;  /* 0x000000b41fb47223 */ /* 0x000fe2000000005b */
[----:B--2---:R-:W-:Y:S01]  /*4270*/  IMAD.WIDE.U32 R124, R141, 0x2, R122 ;  /* 0x000000028d7c7825 */ /* 0x004fe200078e007a */
[----:B------:R-:W-:Y:S01]  /*4280*/  STG.E.U16 desc[UR8][R126.64], R172 ;  /* 0x000000ac7e007986 */ /* 0x000fe2000c101508 */
[----:B------:R-:W-:Y:S02]  /*4290*/  F2FP.F16.F32.PACK_AB R177, RZ, R177 ;  /* 0x000000b1ffb1723e */ /* 0x000fe400000000ff */
[----:B------:R-:W-:Y:S01]  /*42a0*/  FFMA R223, R32, R181, R92 ;  /* 0x000000b520df7223 */ /* 0x000fe2000000005c */
[----:B------:R-:W-:Y:S01]  /*42b0*/  F2FP.F16.F32.PACK_AB R179, RZ, R179 ;  /* 0x000000b3ffb3723e */ /* 0x000fe200000000ff */
        /* <DEDUP_REMOVED lines=55> */
[----:B------:R-:W-:Y:S01]  /*4630*/  F2FP.F16.F32.PACK_AB R180, RZ, R180 ;  /* 0x000000b4ffb4723e */ /* 0x000fe200000000ff */
        /* <DEDUP_REMOVED lines=11> */
[----:B------:R-:W-:Y:S01]  /*46f0*/  F2FP.F16.F32.PACK_AB R223, RZ, R223 ;  /* 0x000000dfffdf723e */ /* 0x000fe200000000ff */
        /* <DEDUP_REMOVED lines=8> */
[----:B------:R-:W-:Y:S01]  /*4780*/  F2FP.F16.F32.PACK_AB R188, RZ, R188 ;  /* 0x000000bcffbc723e */ /* 0x000fe200000000ff */
[----:B------:R-:W-:Y:S01]  /*4790*/  IMAD.WIDE.U32 R124, R145, 0x2, R122 ;  /* 0x00000002917c7825 */ /* 0x000fe200078e007a */
[----:B------:R-:W-:-:S03]  /*47a0*/  @P1 FMNMX R5, R5, |R191|, !PT ;  /* 0x400000bf05051209 */ /* 0x000fc60007800000 */
[----:B------:R-:W-:Y:S01]  /*47b0*/  @P2 FMUL R191, R191, R0 ;  /* 0x00000000bfbf2220 */ /* 0x000fe20000400000 */
[----:B------:R-:W-:Y:S01]  /*47c0*/  F2FP.F16.F32.PACK_AB R193, RZ, R193 ;  /* 0x000000c1ffc1723e */ /* 0x000fe200000000ff */
[----:B------:R-:W-:Y:S01]  /*47d0*/  FFMA R217, R61, R217, R131 ;  /* 0x000000d93dd97223 */ /* 0x000fe20000000083 */
[----:B------:R-:W-:Y:S01]  /*47e0*/  @P1 FMNMX R5, R5, |R192|, !PT ;  /* 0x400000c005051209 */ /* 0x000fe20007800000 */
[----:B0-----:R-:W-:Y:S01]  /*47f0*/  IMAD.WIDE.U32 R126, R143, 0x2, R122 ;  /* 0x000000028f7e7825 */ /* 0x001fe200078e007a */
[----:B------:R-:W-:-:S03]  /*4800*/  F2FP.F16.F32.PACK_AB R203, RZ, R203 ;  /* 0x000000cbffcb723e */ /* 0x000fc600000000ff */
[----:B------:R-:W-:Y:S01]  /*4810*/  @P2 FMUL R192, R192, R0 ;  /* 0x00000000c0c02220 */ /* 0x000fe20000400000 */
[----:B------:R-:W-:Y:S01]  /*4820*/  @P1 FMNMX R5, R5, |R194|, !PT ;  /* 0x400000c205051209 */ /* 0x000fe20007800000 */
[--C-:B------:R-:W-:Y:S01]  /*4830*/  IMAD.WIDE.U32 R184, R184, 0x2, R122.reuse ;  /* 0x00000002b8b87825 */ /* 0x100fe200078e007a */
[----:B------:R-:W-:Y:S01]  /*4840*/  IADD3 R153, PT, PT, R139, 0x4400, RZ ;  /* 0x000044008b997810 */ /* 0x000fe20007ffe0ff */
[----:B------:R-:W-:Y:S01]  /*4850*/  STG.E.U16 desc[UR8][R178.64], R223 ;  /* 0x000000dfb2007986 */ /* 0x000fe2000c101508 */
[----:B------:R-:W-:Y:S01]  /*4860*/  @P1 FMNMX R5, R5, |R195|, !PT ;  /* 0x400000c305051209 */ /* 0x000fe20007800000 */
[----:B------:R-:W-:Y:S01]  /*4870*/  @P2 FMUL R194, R194, R0 ;  /* 0x00000000c2c22220 */ /* 0x000fe20000400000 */
[----:B------:R-:W-:Y:S01]  /*4880*/  F2FP.F16.F32.PACK_AB R186, RZ, R186 ;  /* 0x000000baffba723e */ /* 0x000fe200000000ff */
[----:B------:R-:W-:Y:S01]  /*4890*/  IMAD.WIDE.U32 R142, R149, 0x2, R122 ;  /* 0x00000002958e7825 */ /* 0x000fe200078e007a */
[----:B------:R-:W-:Y:S01]  /*48a0*/  @P1 FMNMX R5, R5, |R196|, !PT ;  /* 0x400000c405051209 */ /* 0x000fe20007800000 */
[----:B------:R-:W-:Y:S01]  /*48b0*/  STG.E.U16 desc[UR8][R128.64], R188 ;  /* 0x000000bc80007986 */ /* 0x000fe2000c101508 */
[----:B------:R-:W-:Y:S01]  /*48c0*/  F2FP.F16.F32.PACK_AB R187, RZ, R187 ;  /* 0x000000bbffbb723e */ /* 0x000fe200000000ff */
[-C--:B------:R-:W-:Y:S01]  /*48d0*/  @P2 FMUL R195, R195, R0.reuse ;  /* 0x00000000c3c32220 */ /* 0x080fe20000400000 */
[----:B------:R-:W-:Y:S01]  /*48e0*/  @P1 FMNMX R5, R5, |R197|, !PT ;  /* 0x400000c505051209 */ /* 0x000fe20007800000 */
[----:B------:R-:W-:Y:S01]  /*48f0*/  STG.E.U16 desc[UR8][R126.64], R193 ;  /* 0x000000c17e007986 */ /* 0x000fe2000c101508 */
[----:B------:R-:W-:Y:S01]  /*4900*/  IADD3 R159, PT, PT, R139, 0x4800, RZ ;  /* 0x000048008b9f7810 */ /* 0x000fe20007ffe0ff */
[----:B------:R-:W-:Y:S01]  /*4910*/  @P2 FMUL R196, R196, R0 ;  /* 0x00000000c4c42220 */ /* 0x000fe20000400000 */
[----:B------:R-:W-:Y:S01]  /*4920*/  @P1 FMNMX R5, R5, |R198|, !PT ;  /* 0x400000c605051209 */ /* 0x000fe20007800000 */
[----:B------:R-:W-:Y:S01]  /*4930*/  FFMA R218, R62, R218, R132 ;  /* 0x000000da3eda7223 */ /* 0x000fe20000000084 */
[----:B------:R-:W-:Y:S01]  /*4940*/  F2FP.F16.F32.PACK_AB R189, RZ, R189 ;  /* 0x000000bdffbd723e */ /* 0x000fe200000000ff */
[----:B------:R-:W-:Y:S01]  /*4950*/  STG.E.U16 desc[UR8][R124.64], R203 ;  /* 0x000000cb7c007986 */ /* 0x000fe2000c101508 */
[----:B------:R-:W-:Y:S01]  /*4960*/  @P1 FMNMX R5, R5, |R199|, !PT ;  /* 0x400000c705051209 */ /* 0x000fe20007800000 */
[----:B------:R-:W-:Y:S01]  /*4970*/  @P2 FMUL R197, R197, R0 ;  /* 0x00000000c5c52220 */ /* 0x000fe20000400000 */
[----:B------:R-:W-:Y:S01]  /*4980*/  F2FP.F16.F32.PACK_AB R190, RZ, R190 ;  /* 0x000000beffbe723e */ /* 0x000fe200000000ff */
[--C-:B------:R-:W-:Y:S01]  /*4990*/  IMAD.WIDE.U32 R148, R153, 0x2, R122.reuse ;  /* 0x0000000299947825 */ /* 0x100fe200078e007a */
[----:B------:R-:W-:Y:S01]  /*49a0*/  @P1 FMNMX R5, R5, |R200|, !PT ;  /* 0x400000c805051209 */ /* 0x000fe20007800000 */
[----:B------:R0:W-:Y:S01]  /*49b0*/  STG.E.U16 desc[UR8][R120.64], R186 ;  /* 0x000000ba78007986 */ /* 0x0001e2000c101508 */
[----:B------:R-:W-:Y:S01]  /*49c0*/  IADD3 R169, PT, PT, R139, 0x4c00, RZ ;  /* 0x00004c008ba97810 */ /* 0x000fe20007ffe0ff */
[-C--:B------:R-:W-:Y:S01]  /*49d0*/  @P2 FMUL R198, R198, R0.reuse ;  /* 0x00000000c6c62220 */ /* 0x080fe20000400000 */
[----:B------:R-:W-:Y:S01]  /*49e0*/  @P1 FMNMX R5, R5, |R201|, !PT ;  /* 0x400000c905051209 */ /* 0x000fe20007800000 */
[----:B------:R2:W-:Y:S01]  /*49f0*/  STG.E.U16 desc[UR8][R184.64], R187 ;  /* 0x000000bbb8007986 */ /* 0x0005e2000c101508 */
[----:B------:R-:W-:Y:S01]  /*4a00*/  F2FP.F16.F32.PACK_AB R191, RZ, R191 ;  /* 0x000000bfffbf723e */ /* 0x000fe200000000ff */
[----:B------:R-:W-:Y:S01]  /*4a10*/  @P2 FMUL R199, R199, R0 ;  /* 0x00000000c7c72220 */ /* 0x000fe20000400000 */
[----:B------:R-:W-:Y:S01]  /*4a20*/  @P1 FMNMX R5, R5, |R202|, !PT ;  /* 0x400000ca05051209 */ /* 0x000fe20007800000 */
[----:B------:R-:W-:Y:S01]  /*4a30*/  IMAD.WIDE.U32 R144, R159, 0x2, R122 ;  /* 0x000000029f907825 */ /* 0x000fe200078e007a */
[----:B------:R-:W-:Y:S01]  /*4a40*/  IADD3 R167, PT, PT, R139, 0x4e00, RZ ;  /* 0x00004e008ba77810 */ /* 0x000fe20007ffe0ff */
[----:B------:R2:W-:Y:S01]  /*4a50*/  STG.E.U16 desc[UR8][R142.64], R189 ;  /* 0x000000bd8e007986 */ /* 0x0005e2000c101508 */
[----:B------:R-:W-:Y:S01]  /*4a60*/  @P1 FMNMX R5, R5, |R204|, !PT ;  /* 0x400000cc05051209 */ /* 0x000fe20007800000 */
[----:B------:R-:W-:Y:S01]  /*4a70*/  @P2 FMUL R200, R200, R0 ;  /* 0x00000000c8c82220 */ /* 0x000fe20000400000 */
[----:B------:R-:W-:Y:S01]  /*4a80*/  F2FP.F16.F32.PACK_AB R192, RZ, R192 ;  /* 0x000000c0ffc0723e */ /* 0x000fe200000000ff */
[----:B------:R-:W-:Y:S01]  /*4a90*/  FFMA R219, R63, R219, R133 ;  /* 0x000000db3fdb7223 */ /* 0x000fe20000000085 */
[----:B------:R-:W-:Y:S01]  /*4aa0*/  @P1 FMNMX R5, R5, |R205|, !PT ;  /* 0x400000cd05051209 */ /* 0x000fe20007800000 */
[----:B------:R2:W-:Y:S01]  /*4ab0*/  STG.E.U16 desc[UR8][R140.64], R190 ;  /* 0x000000be8c007986 */ /* 0x0005e2000c101508 */
[----:B------:R-:W-:Y:S01]  /*4ac0*/  IADD3 R165, PT, PT, R139, 0x5000, RZ ;  /* 0x000050008ba57810 */ /* 0x000fe20007ffe0ff */
[----:B------:R-:W-:Y:S01]  /*4ad0*/  @P2 FMUL R201, R201, R0 ;  /* 0x00000000c9c92220 */ /* 0x000fe20000400000 */
[----:B------:R-:W-:Y:S01]  /*4ae0*/  @P1 FMNMX R5, R5, |R207|, !PT ;  /* 0x400000cf05051209 */ /* 0x000fe20007800000 */
[--C-:B------:R-:W-:Y:S01]  /*4af0*/  IMAD.WIDE.U32 R168, R169, 0x2, R122.reuse ;  /* 0x00000002a9a87825 */ /* 0x100fe200078e007a */
[----:B------:R-:W-:Y:S01]  /*4b00*/  F2FP.F16.F32.PACK_AB R194, RZ, R194 ;  /* 0x000000c2ffc2723e */ /* 0x000fe200000000ff */
[----:B------:R2:W-:Y:S01]  /*4b10*/  STG.E.U16 desc[UR8][R150.64], R191 ;  /* 0x000000bf96007986 */ /* 0x0005e2000c101508 */
[----:B------:R-:W-:Y:S01]  /*4b20*/  @P1 FMNMX R5, R5, |R208|, !PT ;  /* 0x400000d005051209 */ /* 0x000fe20007800000 */
[-C--:B------:R-:W-:Y:S01]  /*4b30*/  @P2 FMUL R202, R202, R0.reuse ;  /* 0x00000000caca2220 */ /* 0x080fe20000400000 */
[----:B------:R-:W-:Y:S01]  /*4b40*/  IADD3 R163, PT, PT, R139, 0x5200, RZ ;  /* 0x000052008ba37810 */ /* 0x000fe20007ffe0ff */
[--C-:B------:R-:W-:Y:S01]  /*4b50*/  IMAD.WIDE.U32 R166, R167, 0x2, R122.reuse ;  /* 0x00000002a7a67825 */ /* 0x100fe200078e007a */
        /* <DEDUP_REMOVED lines=13> */
[--C-:B------:R-:W-:Y:S01]  /*4c30*/  IMAD.WIDE.U32 R162, R163, 0x2, R122.reuse ;  /* 0x00000002a3a27825 */ /* 0x100fe200078e007a */
[----:B------:R-:W-:Y:S01]  /*4c40*/  IADD3 R173, PT, PT, R139, 0x5600, RZ ;  /* 0x000056008bad7810 */ /* 0x000fe20007ffe0ff */
[----:B------:R2:W-:Y:S01]  /*4c50*/  STG.E.U16 desc[UR8][R144.64], R195 ;  /* 0x000000c390007986 */ /* 0x0005e2000c101508 */
[----:B------:R-:W-:Y:S01]  /*4c60*/  @P1 FMNMX R5, R5, |R215|, !PT ;  /* 0x400000d705051209 */ /* 0x000fe20007800000 */
[----:B------:R-:W-:Y:S01]  /*4c70*/  @P2 FMUL R207, R207, R0 ;  /* 0x00000000cfcf2220 */ /* 0x000fe20000400000 */
[----:B------:R-:W-:Y:S01]  /*4c80*/  F2FP.F16.F32.PACK_AB R197, RZ, R197 ;  /* 0x000000c5ffc5723e */ /* 0x000fe200000000ff */
[----:B0-----:R-:W0:Y:S01]  /*4c90*/  LDC R121, c[0x0][0x380] ;  /* 0x0000e000ff797b82 */ /* 0x001e220000000800 */
[----:B------:R-:W-:Y:S01]  /*4ca0*/  @P1 FMNMX R5, R5, |R216|, !PT ;  /* 0x400000d805051209 */ /* 0x000fe20007800000 */
[--C-:B------:R-:W-:Y:S01]  /*4cb0*/  IMAD.WIDE.U32 R160, R161, 0x2, R122.reuse ;  /* 0x00000002a1a07825 */ /* 0x100fe200078e007a */
[----:B------:R-:W-:Y:S01]  /*4cc0*/  F2FP.F16.F32.PACK_AB R198, RZ, R198 ;  /* 0x000000c6ffc6723e */ /* 0x000fe200000000ff */
[----:B------:R2:W-:Y:S01]  /*4cd0*/  STG.E.U16 desc[UR8][R170.64], R196 ;  /* 0x000000c4aa007986 */ /* 0x0005e2000c101508 */
[----:B------:R-:W-:Y:S01]  /*4ce0*/  @P1 FMNMX R5, R5, |R217|, !PT ;  /* 0x400000d905051209 */ /* 0x000fe20007800000 */
[----:B------:R-:W-:Y:S01]  /*4cf0*/  @P2 FMUL R208, R208, R0 ;  /* 0x00000000d0d02220 */ /* 0x000fe20000400000 */
[----:B------:R-:W-:Y:S01]  /*4d00*/  F2FP.F16.F32.PACK_AB R199, RZ, R199 ;  /* 0x000000c7ffc7723e */ /* 0x000fe200000000ff */
[----:B------:R-:W-:Y:S01]  /*4d10*/  IMAD.WIDE.U32 R158, R173, 0x2, R122 ;  /* 0x00000002ad9e7825 */ /* 0x000fe200078e007a */
[----:B------:R-:W-:Y:S01]  /*4d20*/  @P1 FMNMX R5, R5, |R218|, !PT ;  /* 0x400000da05051209 */ /* 0x000fe20007800000 */
[----:B------:R2:W-:Y:S01]  /*4d30*/  STG.E.U16 desc[UR8][R168.64], R197 ;  /* 0x000000c5a8007986 */ /* 0x0005e2000c101508 */
[----:B------:R-:W-:Y:S01]  /*4d40*/  F2FP.F16.F32.PACK_AB R200, RZ, R200 ;  /* 0x000000c8ffc8723e */ /* 0x000fe200000000ff */
[-C--:B------:R-:W-:Y:S01]  /*4d50*/  @P2 FMUL R209, R209, R0.reuse ;  /* 0x00000000d1d12220 */ /* 0x080fe20000400000 */
[----:B------:R-:W-:Y:S01]  /*4d60*/  @P1 FMNMX R5, R5, |R219|, !PT ;  /* 0x400000db05051209 */ /* 0x000fe20007800000 */
[----:B------:R2:W-:Y:S01]  /*4d70*/  STG.E.U16 desc[UR8][R166.64], R198 ;  /* 0x000000c6a6007986 */ /* 0x0005e2000c101508 */
[----:B------:R-:W-:Y:S01]  /*4d80*/  F2FP.F16.F32.PACK_AB R201, RZ, R201 ;  /* 0x000000c9ffc9723e */ /* 0x000fe200000000ff */
[----:B------:R-:W-:Y:S01]  /*4d90*/  @P2 FMUL R210, R210, R0 ;  /* 0x00000000d2d22220 */ /* 0x000fe20000400000 */
[----:B------:R-:W-:Y:S01]  /*4da0*/  F2FP.F16.F32.PACK_AB R202, RZ, R202 ;  /* 0x000000caffca723e */ /* 0x000fe200000000ff */
[----:B------:R-:W-:Y:S01]  /*4db0*/  FFMA R221, R65, R221, R135 ;  /* 0x000000dd41dd7223 */ /* 0x000fe20000000087 */
[----:B------:R-:W-:Y:S01]  /*4dc0*/  F2FP.F16.F32.PACK_AB R204, RZ, R204 ;  /* 0x000000ccffcc723e */ /* 0x000fe200000000ff */
[----:B------:R-:W-:Y:S01]  /*4dd0*/  IMAD.WIDE.U32 R152, R225, 0x2, R122 ;  /* 0x00000002e1987825 */ /* 0x000fe200078e007a */
[----:B------:R2:W-:Y:S01]  /*4de0*/  STG.E.U16 desc[UR8][R164.64], R199 ;  /* 0x000000c7a4007986 */ /* 0x0005e2000c101508 */
[----:B------:R-:W-:-:S02]  /*4df0*/  F2FP.F16.F32.PACK_AB R205, RZ, R205 ;  /* 0x000000cdffcd723e */ /* 0x000fc400000000ff */
[----:B------:R-:W-:Y:S01]  /*4e00*/  @P2 FMUL R212, R212, R0 ;  /* 0x00000000d4d42220 */ /* 0x000fe20000400000 */
[----:B------:R-:W-:Y:S01]  /*4e10*/  @P1 FMNMX R5, R5, |R220|, !PT ;  /* 0x400000dc05051209 */ /* 0x000fe20007800000 */
[----:B------:R2:W-:Y:S01]  /*4e20*/  STG.E.U16 desc[UR8][R162.64], R200 ;  /* 0x000000c8a2007986 */ /* 0x0005e2000c101508 */
[----:B------:R-:W-:Y:S01]  /*4e30*/  IADD3 R181, PT, PT, R139, 0x6600, RZ ;  /* 0x000066008bb57810 */ /* 0x000fe20007ffe0ff */
[----:B------:R-:W-:Y:S01]  /*4e40*/  @P2 FMUL R214, R214, R0 ;  /* 0x00000000d6d62220 */ /* 0x000fe20000400000 */
[----:B------:R-:W-:Y:S01]  /*4e50*/  F2FP.F16.F32.PACK_AB R207, RZ, R207 ;  /* 0x000000cfffcf723e */ /* 0x000fe200000000ff */
[--C-:B------:R-:W-:Y:S01]  /*4e60*/  IMAD.WIDE.U32 R172, R227, 0x2, R122.reuse ;  /* 0x00000002e3ac7825 */ /* 0x100fe200078e007a */
[----:B------:R-:W-:Y:S01]  /*4e70*/  IADD3 R177, PT, PT, R139, 0x6800, RZ ;  /* 0x000068008bb17810 */ /* 0x000fe20007ffe0ff */
[----:B------:R2:W-:Y:S01]  /*4e80*/  STG.E.U16 desc[UR8][R160.64], R201 ;  /* 0x000000c9a0007986 */ /* 0x0005e2000c101508 */
[----:B------:R-:W-:Y:S01]  /*4e90*/  F2FP.F16.F32.PACK_AB R208, RZ, R208 ;  /* 0x000000d0ffd0723e */ /* 0x000fe200000000ff */
[----:B------:R-:W-:Y:S01]  /*4ea0*/  @P2 FMUL R215, R215, R0 ;  /* 0x00000000d7d72220 */ /* 0x000fe20000400000 */
[----:B------:R-:W-:Y:S01]  /*4eb0*/  IMAD.WIDE.U32 R228, R206, 0x2, R122 ;  /* 0x00000002cee47825 */ /* 0x000fe200078e007a */
[----:B------:R2:W-:Y:S01]  /*4ec0*/  STG.E.U16 desc[UR8][R158.64], R202 ;  /* 0x000000ca9e007986 */ /* 0x0005e2000c101508 */
[----:B------:R-:W-:-:S02]  /*4ed0*/  F2FP.F16.F32.PACK_AB R209, RZ, R209 ;  /* 0x000000d1ffd1723e */ /* 0x000fc400000000ff */
[----:B------:R-:W-:Y:S01]  /*4ee0*/  @P2 FMUL R216, R216, R0 ;  /* 0x00000000d8d82220 */ /* 0x000fe20000400000 */
[----:B------:R-:W-:Y:S01]  /*4ef0*/  FFMA R222, R66, R222, R136 ;  /* 0x000000de42de7223 */ /* 0x000fe20000000088 */
[--C-:B------:R-:W-:Y:S01]  /*4f00*/  IMAD.WIDE.U32 R226, R237, 0x2, R122.reuse ;  /* 0x00000002ede27825 */ /* 0x100fe200078e007a */
[----:B------:R2:W-:Y:S01]  /*4f10*/  STG.E.U16 desc[UR8][R156.64], R204 ;  /* 0x000000cc9c007986 */ /* 0x0005e2000c101508 */
[----:B------:R-:W-:Y:S02]  /*4f20*/  F2FP.F16.F32.PACK_AB R210, RZ, R210 ;  /* 0x000000d2ffd2723e */ /* 0x000fe400000000ff */
[----:B------:R-:W-:Y:S01]  /*4f30*/  @P2 FMUL R217, R217, R0 ;  /* 0x00000000d9d92220 */ /* 0x000fe20000400000 */
[----:B------:R-:W-:Y:S01]  /*4f40*/  @P1 FMNMX R5, R5, |R221|, !PT ;  /* 0x400000dd05051209 */ /* 0x000fe20007800000 */
[----:B------:R-:W-:Y:S01]  /*4f50*/  IMAD.WIDE.U32 R224, R241, 0x2, R122 ;  /* 0x00000002f1e07825 */ /* 0x000fe200078e007a */
[----:B------:R2:W-:Y:S01]  /*4f60*/  STG.E.U16 desc[UR8][R152.64], R205 ;  /* 0x000000cd98007986 */ /* 0x0005e2000c101508 */
[----:B------:R-:W-:-:S02]  /*4f70*/  F2FP.F16.F32.PACK_AB R212, RZ, R212 ;  /* 0x000000d4ffd4723e */ /* 0x000fc400000000ff */
[----:B------:R-:W-:Y:S01]  /*4f80*/  @P2 FMUL R218, R218, R0 ;  /* 0x00000000dada2220 */ /* 0x000fe20000400000 */
[--C-:B------:R-:W-:Y:S01]  /*4f90*/  IMAD.WIDE.U32 R180, R181, 0x2, R122.reuse ;  /* 0x00000002b5b47825 */ /* 0x100fe200078e007a */
[----:B------:R2:W-:Y:S01]  /*4fa0*/  STG.E.U16 desc[UR8][R174.64], R207 ;  /* 0x000000cfae007986 */ /* 0x0005e2000c101508 */
[----:B------:R-:W-:Y:S02]  /*4fb0*/  F2FP.F16.F32.PACK_AB R214, RZ, R214 ;  /* 0x000000d6ffd6723e */ /* 0x000fe400000000ff */
[-C--:B------:R-:W-:Y:S01]  /*4fc0*/  @P2 FMUL R219, R219, R0.reuse ;  /* 0x00000000dbdb2220 */ /* 0x080fe20000400000 */
[--C-:B------:R-:W-:Y:S01]  /*4fd0*/  IMAD.WIDE.U32 R176, R177, 0x2, R122.reuse ;  /* 0x00000002b1b07825 */ /* 0x100fe200078e007a */
[----:B------:R2:W-:Y:S01]  /*4fe0*/  STG.E.U16 desc[UR8][R172.64], R208 ;  /* 0x000000d0ac007986 */ /* 0x0005e2000c101508 */
[----:B------:R-:W-:Y:S02]  /*4ff0*/  F2FP.F16.F32.PACK_AB R215, RZ, R215 ;  /* 0x000000d7ffd7723e */ /* 0x000fe400000000ff */
[----:B------:R-:W-:Y:S01]  /*5000*/  @P2 FMUL R220, R220, R0 ;  /* 0x00000000dcdc2220 */ /* 0x000fe20000400000 */
[----:B------:R-:W-:Y:S01]  /*5010*/  IADD3 R139, PT, PT, R139, 0x7400, RZ ;  /* 0x000074008b8b7810 */ /* 0x000fe20007ffe0ff */
[----:B------:R-:W-:Y:S01]  /*5020*/  IMAD.WIDE.U32 R234, R235, 0x2, R122 ;  /* 0x00000002ebea7825 */ /* 0x000fe200078e007a */
[----:B------:R2:W-:Y:S01]  /*5030*/  STG.E.U16 desc[UR8][R228.64], R209 ;  /* 0x000000d1e4007986 */ /* 0x0005e2000c101508 */
[----:B------:R-:W-:-:S02]  /*5040*/  F2FP.F16.F32.PACK_AB R216, RZ, R216 ;  /* 0x000000d8ffd8723e */ /* 0x000fc400000000ff */
[----:B------:R-:W-:Y:S01]  /*5050*/  @P2 FMUL R221, R221, R0 ;  /* 0x00000000dddd2220 */ /* 0x000fe20000400000 */
[----:B------:R-:W-:Y:S01]  /*5060*/  @P1 FMNMX R5, R5, |R222|, !PT ;  /* 0x400000de05051209 */ /* 0x000fe20007800000 */
[--C-:B------:R-:W-:Y:S01]  /*5070*/  IMAD.WIDE.U32 R232, R233, 0x2, R122.reuse ;  /* 0x00000002e9e87825 */ /* 0x100fe200078e007a */
[----:B------:R2:W-:Y:S01]  /*5080*/  STG.E.U16 desc[UR8][R226.64], R210 ;  /* 0x000000d2e2007986 */ /* 0x0005e2000c101508 */
[----:B------:R-:W-:Y:S02]  /*5090*/  F2FP.F16.F32.PACK_AB R217, RZ, R217 ;  /* 0x000000d9ffd9723e */ /* 0x000fe400000000ff */
[----:B------:R-:W-:Y:S01]  /*50a0*/  @P2 FMUL R222, R222, R0 ;  /* 0x00000000dede2220 */ /* 0x000fe20000400000 */
[--C-:B------:R-:W-:Y:S01]  /*50b0*/  IMAD.WIDE.U32 R230, R231, 0x2, R122.reuse ;  /* 0x00000002e7e67825 */ /* 0x100fe200078e007a */
[----:B------:R2:W-:Y:S01]  /*50c0*/  STG.E.U16 desc[UR8][R224.64], R212 ;  /* 0x000000d4e0007986 */ /* 0x0005e2000c101508 */
[----:B------:R-:W-:Y:S02]  /*50d0*/  F2FP.F16.F32.PACK_AB R218, RZ, R218 ;  /* 0x000000daffda723e */ /* 0x000fe400000000ff */
[----:B------:R-:W-:Y:S01]  /*50e0*/  IMAD.WIDE.U32 R236, R211, 0x2, R122 ;  /* 0x00000002d3ec7825 */ /* 0x000fe200078e007a */
[----:B------:R2:W-:Y:S01]  /*50f0*/  STG.E.U16 desc[UR8][R180.64], R214 ;  /* 0x000000d6b4007986 */ /* 0x0005e2000c101508 */
[----:B------:R-:W-:-:S02]  /*5100*/  F2FP.F16.F32.PACK_AB R219, RZ, R219 ;  /* 0x000000dbffdb723e */ /* 0x000fc400000000ff */
[--C-:B------:R-:W-:Y:S01]  /*5110*/  IMAD.WIDE.U32 R182, R239, 0x2, R122.reuse ;  /* 0x00000002efb67825 */ /* 0x100fe200078e007a */
[----:B------:R2:W-:Y:S01]  /*5120*/  STG.E.U16 desc[UR8][R176.64], R215 ;  /* 0x000000d7b0007986 */ /* 0x0005e2000c101508 */
[----:B------:R-:W-:Y:S02]  /*5130*/  F2FP.F16.F32.PACK_AB R220, RZ, R220 ;  /* 0x000000dcffdc723e */ /* 0x000fe400000000ff */
[--C-:B------:R-:W-:Y:S01]  /*5140*/  IMAD.WIDE.U32 R154, R139, 0x2, R122.reuse ;  /* 0x000000028b9a7825 */ /* 0x100fe200078e007a */
[----:B------:R2:W-:Y:S01]  /*5150*/  STG.E.U16 desc[UR8][R234.64], R216 ;  /* 0x000000d8ea007986 */ /* 0x0005e2000c101508 */
[----:B------:R-:W-:Y:S02]  /*5160*/  F2FP.F16.F32.PACK_AB R221, RZ, R221 ;  /* 0x000000ddffdd723e */ /* 0x000fe400000000ff */
[----:B------:R-:W-:Y:S01]  /*5170*/  IMAD.WIDE.U32 R122, R213, 0x2, R122 ;  /* 0x00000002d57a7825 */ /* 0x000fe200078e007a */
[----:B------:R2:W-:Y:S01]  /*5180*/  STG.E.U16 desc[UR8][R232.64], R217 ;  /* 0x000000d9e8007986 */ /* 0x0005e2000c101508 */
[----:B------:R-:W-:-:S02]  /*5190*/  F2FP.F16.F32.PACK_AB R222, RZ, R222 ;  /* 0x000000deffde723e */ /* 0x000fc400000000ff */
        /* <DEDUP_REMOVED lines=8> */
.L_x_6654:
        /* <DEDUP_REMOVED lines=38> */
.L_x_6681:
[----:B------:R-:W-:Y:S02]  /*5480*/  ISETP.NE.AND P0, PT, R3, RZ, PT ;  /* 0x000000ff0300720c */ /* 0x000fe40003f05270 */
[----:B-1----:R-:W-:-:S11]  /*5490*/  FMNMX R7, R5, R6, !PT ;  /* 0x0000000605077209 */ /* 0x002fd60007800000 */
[----:B------:R-:W-:Y:S05]  /*54a0*/  @P0 BRA `(.L_x_6675) ;  /* 0x0000000000080947 */ /* 0x000fea0003800000 */
[----:B0-----:R-:W0:Y:S02]  /*54b0*/  LDC.64 R4, c[0x0][0x3f8] ;  /* 0x0000fe00ff047b82 */ /* 0x001e240000000a00 */
[----:B0-----:R1:W-:Y:S02]  /*54c0*/  REDG.E.MAX.S32.STRONG.GPU desc[UR8][R4.64], R7 ;  /* 0x000000070400798e */ /* 0x0013e4000d12e308 */
.L_x_6675:
[----:B------:R-:W-:Y:S05]  /*54d0*/  BSYNC B0 ;  /* 0x0000000000007941 */ /* 0x000fea0003800000 */
.L_x_6674:
        /* <DEDUP_REMOVED lines=12> */
[----:B012---:R-:W-:Y:S05]  /*55a0*/  CALL.REL.NOINC `($__internal_62_$__cuda_sm20_rcp_rn_f32_slowpath) ;  /* 0x00000000005c7944 */ /* 0x007fea0003c00000 */
[----:B------:R-:W-:Y:S01]  /*55b0*/  MOV R5, R223 ;  /* 0x000000df00057202 */ /* 0x000fe20000000f00 */
[----:B------:R-:W-:Y:S06]  /*55c0*/  BRA `(.L_x_6678) ;  /* 0x0000000000107947 */ /* 0x000fec0003800000 */
.L_x_6677:
[----:B01----:R-:W0:Y:S02]  /*55d0*/  MUFU.RCP R5, R0 ;  /* 0x0000000000057308 */ /* 0x003e240000001000 */
[----:B0-----:R-:W-:-:S04]  /*55e0*/  FFMA R2, R5, R0, -1 ;  /* 0xbf80000005027423 */ /* 0x001fc80000000000 */
[----:B------:R-:W-:-:S04]  /*55f0*/  FADD.FTZ R2, -R2, -RZ ;  /* 0x800000ff02027221 */ /* 0x000fc80000010100 */
[----:B------:R-:W-:-:S07]  /*5600*/  FFMA R5, R5, R2, R5 ;  /* 0x0000000205057223 */ /* 0x000fce0000000005 */
.L_x_6678:
[----:B------:R-:W0:Y:S02]  /*5610*/  LDC.64 R2, c[0x0][0x3f0] ;  /* 0x0000fc00ff027b82 */ /* 0x000e240000000a00 */
[----:B0-----:R-:W-:Y:S01]  /*5620*/  STG.E desc[UR8][R2.64], R5 ;  /* 0x0000000502007986 */ /* 0x001fe2000c101908 */
[----:B------:R-:W-:Y:S05]  /*5630*/  EXIT ;  /* 0x000000000000794d */ /* 0x000fea0003800000 */
.L_x_6676:
[----:B------:R-:W-:Y:S02]  /*5640*/  MOV R8, 0x2 ;  /* 0x0000000200087802 */ /* 0x000fe40000000f00 */
[----:B------:R-:W-:Y:S02]  /*5650*/  MOV R9, 0x1f ;  /* 0x0000001f00097802 */ /* 0x000fe40000000f00 */
[----:B------:R-:W-:-:S07]  /*5660*/  MOV R7, 0xffffffff ;  /* 0xffffffff00077802 */ /* 0x000fce0000000f00 */
[----:B012--5:R-:W-:Y:S05]  /*5670*/  WARPSYNC.COLLECTIVE R7, `(.L_x_6679) ;  /* 0x0000000007087348 */ /* 0x027fea0003c00000 */
[----:B-1----:R1:W3:Y:S02]  /*5680*/  SHFL.DOWN P0, R6, R4, R8, R9 ;  /* 0x0800000804067389 */ /* 0x0022e40000000009 */
[----:B0123-5:R-:W-:Y:S05]  /*5690*/  ENDCOLLECTIVE ;  /* 0x000000000000791b */ /* 0x02ffea0003800000 */
.L_x_6679:
[----:B------:R-:W-:Y:S02]  /*56a0*/  MOV R8, 0x1 ;  /* 0x0000000100087802 */ /* 0x000fe40000000f00 */
[----:B------:R-:W-:-:S04]  /*56b0*/  MOV R5, R6 ;  /* 0x0000000600057202 */ /* 0x000fc80000000f00 */
[----:B------:R-:W-:-:S04]  /*56c0*/  FMNMX R5, R5, R4, !PT ;  /* 0x0000000405057209 */ /* 0x000fc80007800000 */
[----:B------:R-:W-:-:S07]  /*56d0*/  MOV R4, R5 ;  /* 0x0000000500047202 */ /* 0x000fce0000000f00 */
[----:B------:R-:W-:Y:S05]  /*56e0*/  WARPSYNC.COLLECTIVE R7, `(.L_x_6680) ;  /* 0x0000000007087348 */ /* 0x000fea0003c00000 */
[----:B------:R0:W1:Y:S02]  /*56f0*/  SHFL.DOWN P0, R6, R4, R8, R9 ;  /* 0x0800000804067389 */ /* 0x0000640000000009 */
[----:B01----:R-:W-:Y:S05]  /*5700*/  ENDCOLLECTIVE ;  /* 0x000000000000791b */ /* 0x003fea0003800000 */
.L_x_6680:
[----:B------:R-:W-:Y:S05]  /*5710*/  BRA `(.L_x_6681) ;  /* 0xfffffffc00587947 */ /* 0x000fea000383ffff */
        .weak           $__internal_62_$__cuda_sm20_rcp_rn_f32_slowpath
        .type           $__internal_62_$__cuda_sm20_rcp_rn_f32_slowpath,@function
        .size           $__internal_62_$__cuda_sm20_rcp_rn_f32_slowpath,(.L_x_12930 - $__internal_62_$__cuda_sm20_rcp_rn_f32_slowpath)
$__internal_62_$__cuda_sm20_rcp_rn_f32_slowpath:
        /* <DEDUP_REMOVED lines=15> */
.L_x_6683:
        /* <DEDUP_REMOVED lines=33> */
.L_x_6685:
[----:B------:R0:W1:Y:S02]  /*5a20*/  MUFU.RCP R223, R120 ;  /* 0x0000007800df7308 */ /* 0x0000640000001000 */
.L_x_6684:
[----:B------:R-:W-:Y:S05]  /*5a30*/  BSYNC B1 ;  /* 0x0000000000017941 */ /* 0x000fea0003800000 */
.L_x_6682:
[----:B------:R-:W-:Y:S01]  /*5a40*/  HFMA2 R121, -RZ, RZ, 0, 0 ;  /* 0x00000000ff797431 */ /* 0x000fe200000001ff */
[----:B0-----:R-:W-:-:S04]  /*5a50*/  MOV R120, R128 ;  /* 0x0000008000787202 */ /* 0x001fc80000000f00 */
[----:B-1----:R-:W-:Y:S05]  /*5a60*/  RET.REL.NODEC R120 `(_ZN18transformer_engine13normalization19ln_fwd_tuned_kernelINS0_13Kernel_traitsIff6__halffjLj30720ELj4ELj1ELj4ELj4ENS0_18Kernel_traits_baseILj30720EffS3_fjLj128EEEEEEEvNS0_19ForwardKernelParamsE) ;  /* 0xffffffa478647950 */ /* 0x002fea0003c3ffff */
.L_x_6686:
        /* <DEDUP_REMOVED lines=9> */
.L_x_12930:


//--------------------- .text._ZN18transformer_engine13normalization19ln_fwd_tuned_kernelINS0_13Kernel_traitsI6__halfS3_S3_fjLj30720ELj4ELj1ELj4ELj4ENS0_18Kernel_traits_baseILj30720ES3_S3_S3_fjLj128EEEEEEEvNS0_19ForwardKernelParamsE --------------------------
	.section	.text._ZN18transformer_engine13normalization19ln_fwd_tuned_kernelINS0_13Kernel_traitsI6__halfS3_S3_fjLj30720ELj4ELj1ELj4ELj4ENS0_18Kernel_traits_baseILj30720ES3_S3_S3_fjLj128EEEEEEEvNS0_19ForwardKernelParamsE,"ax",@progbits
	.align	128
        .global         _ZN18transformer_engine13normalization19ln_fwd_tuned_kernelINS0_13Kernel_traitsI6__halfS3_S3_fjLj30720ELj4ELj1ELj4ELj4ENS0_18Kernel_traits_baseILj30720ES3_S3_S3_fjLj128EEEEEEEvNS0_19ForwardKernelParamsE
        .type           _ZN18transformer_engine13normalization19ln_fwd_tuned_kernelINS0_13Kernel_traitsI6__halfS3_S3_fjLj30720ELj4ELj1ELj4ELj4ENS0_18Kernel_traits_baseILj30720ES3_S3_S3_fjLj128EEEEEEEvNS0_19ForwardKernelParamsE,@function
        .size           _ZN18transformer_engine13normalization19ln_fwd_tuned_kernelINS0_13Kernel_traitsI6__halfS3_S3_fjLj30720ELj4ELj1ELj4ELj4ENS0_18Kernel_traits_baseILj30720ES3_S3_S3_fjLj128EEEEEEEvNS0_19ForwardKernelParamsE,(.L_x_12931 - _ZN18transformer_engine13normalization19ln_fwd_tuned_kernelINS0_13Kernel_traitsI6__halfS3_S3_fjLj30720ELj4ELj1ELj4ELj4ENS0_18Kernel_traits_baseILj30720ES3_S3_S3_fjLj128EEEEEEEvNS0_19ForwardKernelParamsE)
        .other          _ZN18transformer_engine13normalization19ln_fwd_tuned_kernelINS0_13Kernel_traitsI6__halfS3_S3_fjLj30720ELj4ELj1ELj4ELj4ENS0_18Kernel_traits_baseILj30720ES3_S3_S3_fjLj128EEEEEEEvNS0_19ForwardKernelParamsE,@"STO_CUDA_ENTRY STV_DEFAULT"
_ZN18transformer_engine13normalization19ln_fwd_tuned_kernelINS0_13Kernel_traitsI6__halfS3_S3_fjLj30720ELj4ELj1ELj4ELj4ENS0_18Kernel_traits_baseILj30720ES3_S3_S3_fjLj128EEEEEEEvNS0_19ForwardKernelParamsE:
.text._ZN18transformer_engine13normalization19ln_fwd_tuned_kernelINS0_13Kernel_traitsI6__halfS3_S3_fjLj30720ELj4ELj1ELj4ELj4ENS0_18Kernel_traits_baseILj30720ES3_S3_S3_fjLj128EEEEEEEvNS0_19ForwardKernelParamsE:
        /* <DEDUP_REMOVED lines=11> */
[C---:B---3--:R-:W-:Y:S01]  /*00b0*/  LOP3.LUT R150, R151.reuse, 0x7f, RZ, 0xc0, !PT ;  /* 0x0000007f97967812 */ /* 0x048fe200078ec0ff */
[----:B------:R-:W-:Y:S01]  /*00c0*/  USHF.L.U32 UR4, UR17, 0x7, URZ ;  /* 0x0000000711047899 */ /* 0x000fe200080006ff */
[----:B------:R-:W-:Y:S01]  /*00d0*/  HFMA2 R149, -RZ, RZ, 0, 0 ;  /* 0x00000000ff957431 */ /* 0x000fe200000001ff */
[----:B----4-:R-:W-:Y:S01]  /*00e0*/  UISETP.GE.AND UP0, UPT, UR15, UR5, UPT ;  /* 0x000000050f00728c */ /* 0x010fe2000bf06270 */
[----:B------:R-:W-:Y:S01]  /*00f0*/  LOP3.LUT R148, R151, 0x1f, RZ, 0xc0, !PT ;  /* 0x0000001f97947812 */ /* 0x000fe200078ec0ff */
[----:B------:R-:W-:Y:S02]  /*0100*/  UMOV UR16, 0x3f800000 ;  /* 0x3f80000000107882 */ /* 0x000fe40000000000 */
[----:B------:R-:W-:-:S04]  /*0110*/  MOV R5, UR4 ;  /* 0x0000000400057c02 */ /* 0x000fc80008000f00 */
[----:B------:R-:W-:Y:S02]  /*0120*/  LOP3.LUT R150, R150, 0x180, R5, 0xf8, !PT ;  /* 0x0000018096967812 */ /* 0x000fe400078ef805 */
[----:B-----5:R-:W-:Y:S01]  /*0130*/  @P1 R2UR UR16, R2 ;  /* 0x00000000021012ca */ /* 0x020fe200000e0000 */
[----:B------:R-:W-:-:S14]  /*0140*/  BRA.U UP0, `(.L_x_6687) ;  /* 0x0000006d00347547 */ /* 0x000fdc000b800000 */
[----:B------:R-:W0:Y:S01]  /*0150*/  LDC.64 R4, c[0x0][0x3d0] ;  /* 0x0000f400ff047b82 */ /* 0x000e220000000a00 */
[----:B------:R-:W1:Y:S07]  /*0160*/  LDCU UR6, c[0x0][0x380] ;  /* 0x00007000ff0677ac */ /* 0x000e6e0008000800 */
[----:B------:R-:W2:Y:S01]  /*0170*/  LDC.64 R2, c[0x0][0x3a8] ;  /* 0x0000ea00ff027b82 */ /* 0x000ea20000000a00 */
[----:B0-----:R-:W-:-:S05]  /*0180*/  IMAD.WIDE.U32 R4, R150, 0x4, R4 ;  /* 0x0000000496047825 */ /* 0x001fca00078e0004 */
[----:B------:R-:W5:Y:S02]  /*0190*/  LDG.E R104, desc[UR12][R4.64] ;  /* 0x0000000c04687981 */ /* 0x000f64000c1e1900 */
[----:B------:R-:W0:Y:S01]  /*01a0*/  S2UR UR5, SR_CgaCtaId ;  /* 0x00000000000579c3 */ /* 0x000e220000008800 */
[----:B--2---:R-:W-:Y:S01]  /*01b0*/  IMAD.WIDE.U32 R2, R150, 0x4, R2 ;  /* 0x0000000496027825 */ /* 0x004fe200078e0002 */
        /* <DEDUP_REMOVED lines=28> */
[----:B------:R-:W5:Y:S01]  /*0380*/  LDG.E R46, desc[UR12][R4.64+0xe800] ;  /* 0x00e8000c042e7981 */ /* 0x000f62000c1e1900 */
[----:B------:R-:W-:-:S03]  /*0390*/  UMOV UR4, 0x400 ;  /* 0x0000040000047882 */ /* 0x000fc60000000000 */
        /* <DEDUP_REMOVED lines=30> */
[----:B------:R-:W-:Y:S01]  /*0580*/  UIADD3 UR4, UPT, UPT, UR4, 0x10, URZ ;  /* 0x0000001004047890 */ /* 0x000fe2000fffe0ff */
[----:B------:R-:W-:-:S02]  /*0590*/  MOV R149, RZ ;  /* 0x000000ff00957202 */ /* 0x000fc40000000f00 */
[----:B--2---:R-:W-:-:S04]  /*05a0*/  MOV R3, UR17 ;  /* 0x0000001100037c02 */ /* 0x004fc80008000f00 */
[----:B------:R-:W-:Y:S01]  /*05b0*/  LOP3.LUT P0, RZ, R148, 0x3, R3, 0xf8, !PT ;  /* 0x0000000394ff7812 */ /* 0x000fe2000780f803 */
[----:B0-----:R-:W-:-:S03]  /*05c0*/  ULEA UR5, UR5, UR4, 0x18 ;  /* 0x0000000405057291 */ /* 0x001fc6000f8ec0ff */
[----:B------:R-:W-:Y:S01]  /*05d0*/  ISETP.LT.U32.AND P0, PT, R151, 0x20, !P0 ;  /* 0x000000209700780c */ /* 0x000fe20004701070 */
[----:B------:R-:W-:Y:S02]  /*05e0*/  ULOP3.LUT UR14, UR17, 0x3, URZ, 0xc0, !UPT ;  /* 0x00000003110e7892 */ /* 0x000fe4000f8ec0ff */
[----:B-1----:R-:W-:Y:S02]  /*05f0*/  USHF.L.U32 UR6, UR6, 0x2, URZ ;  /* 0x0000000206067899 */ /* 0x002fe400080006ff */
[----:B------:R-:W-:Y:S01]  /*0600*/  UPLOP3.LUT UP1, UPT, UPT, UPT, UPT, 0x40, 0x4 ;  /* 0x000000000004789c */ /* 0x000fe20003f2e870 */
[----:B------:R-:W-:-:S10]  /*0610*/  UMOV UR4, URZ ;  /* 0x000000ff00047c82 */ /* 0x000fd40008000000 */
.L_x_6704:
        /* <DEDUP_REMOVED lines=12> */
[----:B------:R-:W4:Y:S01]  /*06e0*/  LDG.E R107, desc[UR12][R6.64] ;  /* 0x0000000c066b7981 */ /* 0x000f22000c1e1900 */
[----:B------:R-:W-:Y:S01]  /*06f0*/  IMAD.WIDE.U32 R8, R9, 0x4, R122 ;  /* 0x0000000409087825 */ /* 0x000fe200078e007a */
[----:B------:R-:W-:-:S04]  /*0700*/  IADD3 R11, PT, PT, R44, 0xa00, RZ ;  /* 0x00000a002c0b7810 */ /* 0x000fc80007ffe0ff */
[----:B------:R1:W4:Y:S01]  /*0710*/  LDG.E R103, desc[UR12][R8.64] ;  /* 0x0000000c08677981 */ /* 0x000322000c1e1900 */
[----:B------:R-:W-:Y:S01]  /*0720*/  IMAD.WIDE.U32 R10, R11, 0x4, R122 ;  /* 0x000000040b0a7825 */ /* 0x000fe200078e007a */
[----:B0-----:R-:W-:-:S04]  /*0730*/  IADD3 R3, PT, PT, R44, 0xc00, RZ ;  /* 0x00000c002c037810 */ /* 0x001fc80007ffe0ff */
[----:B------:R0:W4:Y:S01]  /*0740*/  LDG.E R99, desc[UR12][R10.64] ;  /* 0x0000000c0a637981 */ /* 0x000122000c1e1900 */
[----:B------:R-:W-:Y:S01]  /*0750*/  IMAD.WIDE.U32 R2, R3, 0x4, R122 ;  /* 0x0000000403027825 */ /* 0x000fe200078e007a */
[----:B-1----:R-:W-:-:S04]  /*0760*/  IADD3 R5, PT, PT, R44, 0xe00, RZ ;  /* 0x00000e002c057810 */ /* 0x002fc80007ffe0ff */
[----:B------:R-:W4:Y:S01]  /*0770*/  LDG.E R95, desc[UR12][R2.64] ;  /* 0x0000000c025f7981 */ /* 0x000f22000c1e1900 */
[----:B------:R-:W-:Y:S01]  /*0780*/  IMAD.WIDE.U32 R4, R5, 0x4, R122 ;  /* 0x0000000405047825 */ /* 0x000fe200078e007a */
[----:B------:R-:W-:-:S04]  /*0790*/  IADD3 R13, PT, PT, R44, 0x1000, RZ ;  /* 0x000010002c0d7810 */ /* 0x000fc80007ffe0ff */
[----:B------:R1:W4:Y:S01]  /*07a0*/  LDG.E R91, desc[UR12][R4.64] ;  /* 0x0000000c045b7981 */ /* 0x000322000c1e1900 */
[----:B------:R-:W-:Y:S01]  /*07b0*/  IMAD.WIDE.U32 R12, R13, 0x4, R122 ;  /* 0x000000040d0c7825 */ /* 0x000fe200078e007a */
[----:B------:R-:W-:-:S04]  /*07c0*/  IADD3 R42, PT, PT, R44, 0x1200, RZ ;  /* 0x000012002c2a7810 */ /* 0x000fc80007ffe0ff */
[----:B------:R-:W4:Y:S01]  /*07d0*/  LDG.E R87, desc[UR12][R12.64] ;  /* 0x0000000c0c577981 */ /* 0x000f22000c1e1900 */
[----:B------:R-:W-:Y:S01]  /*07e0*/  IMAD.WIDE.U32 R8, R42, 0x4, R122 ;  /* 0x000000042a087825 */ /* 0x000fe200078e007a */
[----:B------:R-:W-:-:S04]  /*07f0*/  IADD3 R40, PT, PT, R44, 0x1400, RZ ;  /* 0x000014002c287810 */ /* 0x000fc80007ffe0ff */
[----:B------:R-:W4:Y:S01]  /*0800*/  LDG.E R83, desc[UR12][R8.64] ;  /* 0x0000000c08537981 */ /* 0x000f22000c1e1900 */
[----:B0-----:R-:W-:Y:S01]  /*0810*/  IMAD.WIDE.U32 R10, R40, 0x4, R122 ;  /* 0x00000004280a7825 */ /* 0x001fe200078e007a */
[----:B------:R-:W-:-:S04]  /*0820*/  IADD3 R38, PT, PT, R44, 0x1600, RZ ;  /* 0x000016002c267810 */ /* 0x000fc80007ffe0ff */
[----:B------:R0:W4:Y:S01]  /*0830*/  LDG.E R79, desc[UR12][R10.64] ;  /* 0x0000000c0a4f7981 */ /* 0x000122000c1e1900 */
[----:B------:R-:W-:Y:S01]  /*0840*/  IMAD.WIDE.U32 R14, R38, 0x4, R122 ;  /* 0x00000004260e7825 */ /* 0x000fe200078e007a */
[----:B------:R-:W-:-:S04]  /*0850*/  IADD3 R36, PT, PT, R44, 0x1800, RZ ;  /* 0x000018002c247810 */ /* 0x000fc80007ffe0ff */
[----:B------:R-:W4:Y:S01]  /*0860*/  LDG.E R75, desc[UR12][R14.64] ;  /* 0x0000000c0e4b7981 */ /* 0x000f22000c1e1900 */
[----:B------:R-:W-:Y:S01]  /*0870*/  IMAD.WIDE.U32 R6, R36, 0x4, R122 ;  /* 0x0000000424067825 */ /* 0x000fe200078e007a */
[----:B------:R-:W-:-:S04]  /*0880*/  IADD3 R34, PT, PT, R44, 0x1a00, RZ ;  /* 0x00001a002c227810 */ /* 0x000fc80007ffe0ff */
[----:B------:R0:W4:Y:S01]  /*0890*/  LDG.E R71, desc[UR12][R6.64] ;  /* 0x0000000c06477981 */ /* 0x000122000c1e1900 */
[----:B-1----:R-:W-:Y:S01]  /*08a0*/  IMAD.WIDE.U32 R4, R34, 0x4, R122 ;  /* 0x0000000422047825 */ /* 0x002fe200078e007a */
        /* <DEDUP_REMOVED lines=21> */
[----:B------:R-:W-:-:S05]  /*0a00*/  IADD3 R18, PT, PT, R44, 0x2a00, RZ ;  /* 0x00002a002c127810 */ /* 0x000fca0007ffe0ff */
[----:B------:R0:W4:Y:S01]  /*0a10*/  LDG.E R11, desc[UR12][R10.64] ;  /* 0x0000000c0a0b7981 */ /* 0x000122000c1e1900 */
[----:B------:R-:W-:Y:S01]  /*0a20*/  IMAD.WIDE.U32 R8, R18, 0x4, R122 ;  /* 0x0000000412087825 */ /* 0x000fe200078e007a */
[----:B------:R-:W-:-:S05]  /*0a30*/  IADD3 R16, PT, PT, R44, 0x2c00, RZ ;  /* 0x00002c002c107810 */ /* 0x000fca0007ffe0ff */
[----:B------:R0:W4:Y:S01]  /*0a40*/  LDG.E R9, desc[UR12][R8.64] ;  /* 0x0000000c08097981 */ /* 0x000122000c1e1900 */
[----:B------:R-:W-:Y:S01]  /*0a50*/  IMAD.WIDE.U32 R6, R16, 0x4, R122 ;  /* 0x0000000410067825 */ /* 0x000fe200078e007a */
[----:B------:R-:W-:-:S05]  /*0a60*/  IADD3 R14, PT, PT, R44, 0x2e00, RZ ;  /* 0x00002e002c0e7810 */ /* 0x000fca0007ffe0ff */
[----:B------:R0:W4:Y:S01]  /*0a70*/  LDG.E R7, desc[UR12][R6.64] ;  /* 0x0000000c06077981 */ /* 0x000122000c1e1900 */
[----:B-1----:R-:W-:Y:S01]  /*0a80*/  IMAD.WIDE.U32 R4, R14, 0x4, R122 ;  /* 0x000000040e047825 */ /* 0x002fe200078e007a */
[----:B------:R-:W-:-:S05]  /*0a90*/  IADD3 R12, PT, PT, R44, 0x3000, RZ ;  /* 0x000030002c0c7810 */ /* 0x000fca0007ffe0ff */
[----:B------:R1:W4:Y:S01]  /*0aa0*/  LDG.E R5, desc[UR12][R4.64] ;  /* 0x0000000c04057981 */ /* 0x000322000c1e1900 */
[----:B------:R-:W-:Y:S01]  /*0ab0*/  IMAD.WIDE.U32 R2, R12, 0x4, R122 ;  /* 0x000000040c027825 */ /* 0x000fe200078e007a */
[----:B0-----:R-:W-:-:S05]  /*0ac0*/  IADD3 R10, PT, PT, R44, 0x3200, RZ ;  /* 0x000032002c0a7810 */ /* 0x001fca0007ffe0ff */
[----:B------:R0:W4:Y:S01]  /*0ad0*/  LDG.E R3, desc[UR12][R2.64] ;  /* 0x0000000c02037981 */ /* 0x000122000c1e1900 */
[----:B------:R-:W-:Y:S01]  /*0ae0*/  IMAD.WIDE.U32 R156, R10, 0x4, R122 ;  /* 0x000000040a9c7825 */ /* 0x000fe200078e007a */
[----:B------:R-:W-:-:S05]  /*0af0*/  IADD3 R8, PT, PT, R44, 0x3400, RZ ;  /* 0x000034002c087810 */ /* 0x000fca0007ffe0ff */
[----:B------:R-:W4:Y:S01]  /*0b00*/  LDG.E R156, desc[UR12][R156.64] ;  /* 0x0000000c9c9c7981 */ /* 0x000f22000c1e1900 */
[----:B------:R-:W-:Y:S01]  /*0b10*/  IMAD.WIDE.U32 R154, R8, 0x4, R122 ;  /* 0x00000004089a7825 */ /* 0x000fe200078e007a */
[----:B------:R-:W-:-:S05]  /*0b20*/  IADD3 R6, PT, PT, R44, 0x3600, RZ ;  /* 0x000036002c067810 */ /* 0x000fca0007ffe0ff */
[----:B------:R0:W4:Y:S01]  /*0b30*/  LDG.E R154, desc[UR12][R154.64] ;  /* 0x0000000c9a9a7981 */ /* 0x000122000c1e1900 */
[----:B------:R-:W-:Y:S01]  /*0b40*/  IMAD.WIDE.U32 R152, R6, 0x4, R122 ;  /* 0x0000000406987825 */ /* 0x000fe200078e007a */
[----:B-1----:R-:W-:-:S05]  /*0b50*/  IADD3 R4, PT, PT, R44, 0x3800, RZ ;  /* 0x000038002c047810 */ /* 0x002fca0007ffe0ff */
[----:B------:R-:W4:Y:S01]  /*0b60*/  LDG.E R152, desc[UR12][R152.64] ;  /* 0x0000000c98987981 */ /* 0x000f22000c1e1900 */
[----:B------:R-:W-:Y:S01]  /*0b70*/  IMAD.WIDE.U32 R124, R4, 0x4, R122 ;  /* 0x00000004047c7825 */ /* 0x000fe200078e007a */
[----:B0-----:R-:W-:-:S05]  /*0b80*/  IADD3 R2, PT, PT, R44, 0x3a00, RZ ;  /* 0x00003a002c027810 */ /* 0x001fca0007ffe0ff */
[----:B------:R-:W4:Y:S01]  /*0b90*/  LDG.E R124, desc[UR12][R124.64] ;  /* 0x0000000c7c7c7981 */ /* 0x000f22000c1e1900 */
[----:B------:R-:W-:-:S06]  /*0ba0*/  IMAD.WIDE.U32 R122, R2, 0x4, R122 ;  /* 0x00000004027a7825 */ /* 0x000fcc00078e007a */
[----:B------:R-:W4:Y:S01]  /*0bb0*/  LDG.E R122, desc[UR12][R122.64] ;  /* 0x0000000c7a7a7981 */ /* 0x000f22000c1e1900 */
        /* <DEDUP_REMOVED lines=8> */
[----:B------:R-:W0:Y:S02]  /*0c40*/  SHFL.DOWN PT, R162, R159, 0x2, 0x1f ;  /* 0x08401f009fa27f89 */ /* 0x000e2400000e0000 */
[----:B0-----:R-:W-:Y:S01]  /*0c50*/  FADD R155, R162, R159 ;  /* 0x0000009fa29b7221 */ /* 0x001fe20000000000 */
[--C-:B--2---:R-:W-:Y:S02]  /*0c60*/  HADD2.F32 R121, -RZ, R119.reuse.H0_H0 ;  /* 0x20000077ff797230 */ /* 0x104fe40000004100 */
[----:B------:R-:W-:Y:S02]  /*0c70*/  HADD2.F32 R119, -RZ, R119.H1_H1 ;  /* 0x30000077ff777230 */ /* 0x000fe40000004100 */
[--C-:B---3--:R-:W-:Y:S02]  /*0c80*/  HADD2.F32 R117, -RZ, R115.reuse.H0_H0 ;  /* 0x20000073ff757230 */ /* 0x108fe40000004100 */
[----:B------:R-:W-:Y:S01]  /*0c90*/  FADD R0, RZ, R121 ;  /* 0x00000079ff007221 */ /* 0x000fe20000000000 */
[----:B------:R-:W-:-:S02]  /*0ca0*/  HADD2.F32 R115, -RZ, R115.H1_H1 ;  /* 0x30000073ff737230 */ /* 0x000fc40000004100 */
[--C-:B----4-:R-:W-:Y:S02]  /*0cb0*/  HADD2.F32 R113, -RZ, R111.reuse.H0_H0 ;  /* 0x2000006fff717230 */ /* 0x110fe40000004100 */
[----:B------:R-:W-:Y:S01]  /*0cc0*/  FADD R0, R119, R0 ;  /* 0x0000000077007221 */ /* 0x000fe20000000000 */
[----:B------:R-:W-:-:S03]  /*0cd0*/  HADD2.F32 R111, -RZ, R111.H1_H1 ;  /* 0x3000006fff6f7230 */ /* 0x000fc60000004100 */
[----:B------:R-:W-:Y:S01]  /*0ce0*/  FADD R0, R117, R0 ;  /* 0x0000000075007221 */ /* 0x000fe20000000000 */
[----:B------:R-:W-:-:S03]  /*0cf0*/  HADD2.F32 R109, -RZ, R107.H0_H0 ;  /* 0x2000006bff6d7230 */ /* 0x000fc60000004100 */
[----:B------:R-:W-:Y:S01]  /*0d00*/  FADD R0, R115, R0 ;  /* 0x0000000073007221 */ /* 0x000fe20000000000 */
[----:B------:R-:W-:-:S03]  /*0d10*/  HADD2.F32 R107, -RZ, R107.H1_H1 ;  /* 0x3000006bff6b7230 */ /* 0x000fc60000004100 */
[----:B------:R-:W-:Y:S01]  /*0d20*/  FADD R0, R113, R0 ;  /* 0x0000000071007221 */ /* 0x000fe20000000000 */
[--C-:B------:R-:W-:Y:S02]  /*0d30*/  HADD2.F32 R105, -RZ, R103.reuse.H0_H0 ;  /* 0x20000067ff697230 */ /* 0x100fe40000004100 */
[----:B------:R-:W-:Y:S02]  /*0d40*/  HADD2.F32 R103, -RZ, R103.H1_H1 ;  /* 0x30000067ff677230 */ /* 0x000fe40000004100 */
        /* <DEDUP_REMOVED lines=56> */
[----:B------:R-:W-:-:S04]  /*10d0*/  FADD R0, R63, R0 ;  /* 0x000000003f007221 */ /* 0x000fc80000000000 */
        /* <DEDUP_REMOVED lines=61> */
[----:B------:R-:W-:Y:S02]  /*14b0*/  FADD R123, R117, -R124 ;  /* 0x8000007c757b7221 */ /* 0x000fe40000000000 */
[----:B------:R-:W-:-:S04]  /*14c0*/  FFMA R0, R0, R0, RZ ;  /* 0x0000000000007223 */ /* 0x000fc800000000ff */
[----:B------:R-:W-:-:S04]  /*14d0*/  FFMA R0, R153, R153, R0 ;  /* 0x0000009999007223 */ /* 0x000fc80000000000 */
        /* <DEDUP_REMOVED lines=116> */
[----:B0-----:R-:W-:Y:S01]  /*1c20*/  FADD R123, R0, R123 ;  /* 0x0000007b007b7221 */ /* 0x001fe20000000000 */
[----:B------:R-:W-:-:S04]  /*1c30*/  @!P1 SHF.R.U32.HI R0, RZ, 0x2, R151 ;  /* 0x00000002ff009819 */ /* 0x000fc80000011697 */
[----:B------:R-:W0:Y:S01]  /*1c40*/  SHFL.BFLY PT, R122, R123, 0x2, 0x1f ;  /* 0x0c401f007b7a7f89 */ /* 0x000e2200000e0000 */
[----:B------:R-:W-:Y:S01]  /*1c50*/  @!P1 LOP3.LUT R0, R0, 0xf8, RZ, 0xc0, !PT ;  /* 0x000000f800009812 */ /* 0x000fe200078ec0ff */
[----:B0-----:R-:W-:-:S05]  /*1c60*/  FADD R122, R123, R122 ;  /* 0x0000007a7b7a7221 */ /* 0x001fca0000000000 */
[----:B------:R-:W0:Y:S02]  /*1c70*/  SHFL.BFLY PT, R125, R122, 0x4, 0x1f ;  /* 0x0c801f007a7d7f89 */ /* 0x000e2400000e0000 */
[----:B0-----:R-:W-:Y:S01]  /*1c80*/  FADD R152, R122, R125 ;  /* 0x0000007d7a987221 */ /* 0x001fe20000000000 */
[----:B------:R-:W-:-:S04]  /*1c90*/  CS2R R122, SRZ ;  /* 0x00000000007a7805 */ /* 0x000fc8000001ff00 */
[----:B------:R-:W0:Y:S02]  /*1ca0*/  SHFL.BFLY PT, R125, R152, 0x8, 0x1f ;  /* 0x0d001f00987d7f89 */ /* 0x000e2400000e0000 */
[----:B0-----:R-:W-:Y:S01]  /*1cb0*/  FADD R153, R152, R125 ;  /* 0x0000007d98997221 */ /* 0x001fe20000000000 */
[----:B------:R-:W-:-:S04]  /*1cc0*/  @!P2 LEA R152, R148, UR7, 0x3 ;  /* 0x000000079498ac11 */ /* 0x000fc8000f8e18ff */
[----:B------:R-:W0:Y:S02]  /*1cd0*/  SHFL.BFLY PT, R154, R153, 0x10, 0x1f ;  /* 0x0e001f00999a7f89 */ /* 0x000e2400000e0000 */
[----:B0-----:R-:W-:-:S05]  /*1ce0*/  FADD R125, R153, R154 ;  /* 0x0000009a997d7221 */ /* 0x001fca0000000000 */
[----:B------:R0:W-:Y:S01]  /*1cf0*/  @!P1 STS.64 [R0+UR7], R124 ;  /* 0x0000007c00009988 */ /* 0x0001e20008000a07 */
[----:B------:R-:W-:Y:S01]  /*1d00*/  BAR.SYNC.DEFER_BLOCKING 0x0 ;  /* 0x0000000000007b1d */ /* 0x000fe20000010000 */
[----:B0-----:R-:W-:-:S04]  /*1d10*/  IADD3 R0, PT, PT, R155, 0x1800000, RZ ;  /* 0x018000009b007810 */ /* 0x001fc80007ffe0ff */
        /* <DEDUP_REMOVED lines=8> */
[----:B012--5:R-:W-:Y:S05]  /*1da0*/  CALL.REL.NOINC `($__internal_63_$__cuda_sm20_rcp_rn_f32_slowpath) ;  /* 0x00000054005c7944 */ /* 0x027fea0003c00000 */
[----:B------:R-:W-:Y:S05]  /*1db0*/  BRA `(.L_x_6690) ;  /* 0x0000000000107947 */ /* 0x000fea0003800000 */
.L_x_6689:
[----:B------:R-:W3:Y:S02]  /*1dc0*/  MUFU.RCP R0, R155 ;  /* 0x0000009b00007308 */ /* 0x000ee40000001000 */
[----:B---3--:R-:W-:-:S04]  /*1dd0*/  FFMA R124, R155, R0, -1 ;  /* 0xbf8000009b7c7423 */ /* 0x008fc80000000000 */
[----:B------:R-:W-:-:S04]  /*1de0*/  FADD.FTZ R153, -R124, -RZ ;  /* 0x800000ff7c997221 */ /* 0x000fc80000010100 */
[----:B------:R-:W-:-:S07]  /*1df0*/  FFMA R153, R0, R153, R0 ;  /* 0x0000009900997223 */ /* 0x000fce0000000000 */
.L_x_6690:
[----:B------:R-:W-:Y:S05]  /*1e00*/  BSYNC.RECONVERGENT B0 ;  /* 0x0000000000007941 */ /* 0x000fea0003800200 */
.L_x_6688:
[----:B------:R-:W3:Y:S01]  /*1e10*/  SHFL.DOWN PT, R160, R155, 0x1, 0x1f ;  /* 0x08201f009ba07f89 */ /* 0x000ee200000e0000 */
[----:B-1----:R-:W-:Y:S01]  /*1e20*/  FADD R0, -R157, R122 ;  /* 0x0000007a9d007221 */ /* 0x002fe20000000100 */
[----:B------:R-:W-:Y:S01]  /*1e30*/  FMUL R124, R162, R157 ;  /* 0x0000009da27c7220 */ /* 0x000fe20000400000 */
[----:B--2---:R-:W-:Y:S01]  /*1e40*/  FADD R158, R158, R123 ;  /* 0x0000007b9e9e7221 */ /* 0x004fe20000000000 */
[----:B------:R-:W-:Y:S01]  /*1e50*/  BSSY.RECONVERGENT B0, `(.L_x_6691) ;  /* 0x0000016000007945 */ /* 0x000fe20003800200 */
[----:B------:R-:W-:Y:S01]  /*1e60*/  FMUL R0, R0, R0 ;  /* 0x0000000000007220 */ /* 0x000fe20000400000 */
[----:B------:R-:W-:-:S03]  /*1e70*/  FFMA R124, R159, R122, R124 ;  /* 0x0000007a9f7c7223 */ /* 0x000fc6000000007c */
[----:B------:R-:W-:-:S04]  /*1e80*/  FMUL R125, R0, R159 ;  /* 0x0000009f007d7220 */ /* 0x000fc80000400000 */
[----:B------:R-:W-:-:S04]  /*1e90*/  FMUL R125, R162, R125 ;  /* 0x0000007da27d7220 */ /* 0x000fc80000400000 */
[-C--:B------:R-:W-:Y:S01]  /*1ea0*/  FFMA R157, R125, R153.reuse, R158 ;  /* 0x000000997d9d7223 */ /* 0x080fe2000000009e */
[----:B------:R-:W-:-:S04]  /*1eb0*/  FMUL R158, R124, R153 ;  /* 0x000000997c9e7220 */ /* 0x000fc80000400000 */
[----:B0-----:R0:W1:Y:S01]  /*1ec0*/  SHFL.DOWN PT, R122, R157, 0x1, 0x1f ;  /* 0x08201f009d7a7f89 */ /* 0x00106200000e0000 */
        /* <DEDUP_REMOVED lines=8> */
[----:B--2--5:R-:W-:Y:S05]  /*1f50*/  CALL.REL.NOINC `($__internal_63_$__cuda_sm20_rcp_rn_f32_slowpath) ;  /* 0x0000005000f07944 */ /* 0x024fea0003c00000 */
[----:B------:R-:W-:Y:S05]  /*1f60*/  BRA `(.L_x_6693) ;  /* 0x0000000000107947 */ /* 0x000fea0003800000 */
.L_x_6692:
[----:B------:R-:W0:Y:S02]  /*1f70*/  MUFU.RCP R153, R124 ;  /* 0x0000007c00997308 */ /* 0x000e240000001000 */
[----:B0-----:R-:W-:-:S04]  /*1f80*/  FFMA R0, R124, R153, -1 ;  /* 0xbf8000007c007423 */ /* 0x001fc80000000099 */
[----:B------:R-:W-:-:S04]  /*1f90*/  FADD.FTZ R0, -R0, -RZ ;  /* 0x800000ff00007221 */ /* 0x000fc80000010100 */
[----:B------:R-:W-:-:S07]  /*1fa0*/  FFMA R153, R153, R0, R153 ;  /* 0x0000000099997223 */ /* 0x000fce0000000099 */
.L_x_6693:
[----:B------:R-:W-:Y:S05]  /*1fb0*/  BSYNC.RECONVERGENT B0 ;  /* 0x0000000000007941 */ /* 0x000fea0003800200 */
.L_x_6691:
[----:B--2---:R-:W-:Y:S01]  /*1fc0*/  FADD R0, R158, -R123 ;  /* 0x8000007b9e007221 */ /* 0x004fe20000000000 */
[----:B------:R-:W-:Y:S01]  /*1fd0*/  FMUL R124, R160, R123 ;  /* 0x0000007ba07c7220 */ /* 0x000fe20000400000 */
[----:B------:R-:W-:Y:S02]  /*1fe0*/  ULOP3.LUT UR18, UR4, 0x1, URZ, 0xc0, !UPT ;  /* 0x0000000104127892 */ /* 0x000fe4000f8ec0ff */
[----:B------:R-:W-:Y:S01]  /*1ff0*/  FMUL R0, R0, R0 ;  /* 0x0000000000007220 */ /* 0x000fe20000400000 */
[C---:B------:R-:W-:Y:S01]  /*2000*/  FFMA R124, R155.reuse, R158, R124 ;  /* 0x0000009e9b7c7223 */ /* 0x040fe2000000007c */
[----:B------:R-:W-:Y:S02]  /*2010*/  ULOP3.LUT UR7, UR17, 0x7ffffffc, URZ, 0xc0, !UPT ;  /* 0x7ffffffc11077892 */ /* 0x000fe4000f8ec0ff */
[----:B------:R-:W-:Y:S01]  /*2020*/  FMUL R123, R155, R0 ;  /* 0x000000009b7b7220 */ /* 0x000fe20000400000 */
[----:B------:R-:W-:Y:S01]  /*2030*/  FADD R0, R157, R122 ;  /* 0x0000007a9d007221 */ /* 0x000fe20000000000 */
[----:B------:R-:W-:Y:S01]  /*2040*/  FMUL R124, R124, R153 ;  /* 0x000000997c7c7220 */ /* 0x000fe20000400000 */
[----:B------:R-:W-:Y:S01]  /*2050*/  MOV R155, UR14 ;  /* 0x0000000e009b7c02 */ /* 0x000fe20008000f00 */
[----:B------:R-:W-:-:S02]  /*2060*/  FMUL R125, R160, R123 ;  /* 0x0000007ba07d7220 */ /* 0x000fc40000400000 */
[----:B------:R-:W0:Y:S02]  /*2070*/  LDC.64 R122, c[0x0][0x3b0] ;  /* 0x0000ec00ff7a7b82 */ /* 0x000e240000000a00 */
[----:B------:R-:W-:Y:S01]  /*2080*/  FFMA R125, R125, R153, R0 ;  /* 0x000000997d7d7223 */ /* 0x000fe20000000000 */
[----:B------:R-:W-:Y:S01]  /*2090*/  IADD3 R0, PT, PT, RZ, -UR18, RZ ;  /* 0x80000012ff007c10 */ /* 0x000fe2000fffe0ff */
[----:B------:R-:W-:Y:S03]  /*20a0*/  SHFL.IDX PT, R124, R124, RZ, 0x1f ;  /* 0x00001fff7c7c7589 */ /* 0x000fe600000e0000 */
[----:B------:R-:W-:Y:S01]  /*20b0*/  LOP3.LUT R0, R0, UR6, RZ, 0xc0, !PT ;  /* 0x0000000600007c12 */ /* 0x000fe2000f8ec0ff */
[----:B------:R-:W1:Y:S03]  /*20c0*/  SHFL.IDX PT, R125, R125, RZ, 0x1f ;  /* 0x00001fff7d7d7589 */ /* 0x000e6600000e0000 */
[----:B------:R-:W-:-:S04]  /*20d0*/  IADD3 R0, P1, PT, R0, UR7, RZ ;  /* 0x0000000700007c10 */ /* 0x000fc8000ff3e0ff */
[----:B0-----:R-:W-:Y:S02]  /*20e0*/  LEA R152, P2, R0, R122, 0x3 ;  /* 0x0000007a00987211 */ /* 0x001fe400078418ff */
[----:B------:R-:W-:-:S04]  /*20f0*/  IADD3.X R122, PT, PT, RZ, RZ, RZ, P1, !PT ;  /* 0x000000ffff7a7210 */ /* 0x000fc80000ffe4ff */
[----:B------:R-:W-:Y:S01]  /*2100*/  LEA.HI.X R153, R0, R123, R122, 0x3, P2 ;  /* 0x0000007b00997211 */ /* 0x000fe200010f1c7a */
[----:B------:R-:W-:Y:S01]  /*2110*/  HFMA2 R123, -RZ, RZ, 0, 0 ;  /* 0x00000000ff7b7431 */ /* 0x000fe200000001ff */
[----:B------:R-:W-:Y:S01]  /*2120*/  ISETP.GT.U32.AND P2, PT, R148, 0x3, PT ;  /* 0x000000039400780c */ /* 0x000fe20003f44070 */
[----:B------:R-:W-:-:S05]  /*2130*/  @!P4 IMAD.WIDE.U32 R154, R155, 0x8, R152 ;  /* 0x000000089b9ac825 */ /* 0x000fca00078e0098 */
[----:B-1----:R0:W-:Y:S07]  /*2140*/  @!P4 STG.E.64 desc[UR12][R154.64], R124 ;  /* 0x0000007c9a00c986 */ /* 0x0021ee000c101b0c */
[----:B------:R-:W-:Y:S01]  /*2150*/  @!P2 IMAD.WIDE.U32 R152, R148, 0x8, R152 ;  /* 0x000000089498a825 */ /* 0x000fe200078e0098 */
[----:B------:R-:W-:Y:S06]  /*2160*/  @P4 BRA `(.L_x_6694) ;  /* 0x0000000000684947 */ /* 0x000fec0003800000 */
        /* <DEDUP_REMOVED lines=21> */
.L_x_6695:
[----:B------:R-:W2:Y:S04]  /*22c0*/  LDG.E.STRONG.GPU R0, desc[UR12][R124.64] ;  /* 0x0000000c7c007981 */ /* 0x000ea8000c1ef900 */
[----:B--2---:R-:W-:Y:S01]  /*22d0*/  CCTL.IVALL ;  /* 0x00000000ff00798f */ /* 0x004fe20002000000 */
[----:B------:R-:W-:Y:S05]  /*22e0*/  YIELD ;  /* 0x0000000000007946 */ /* 0x000fea0003800000 */
[----:B------:R-:W-:-:S13]  /*22f0*/  ISETP.NE.AND P1, PT, R0, R155, PT ;  /* 0x0000009b0000720c */ /* 0x000fda0003f25270 */
[----:B------:R-:W-:Y:S05]  /*2300*/  @P1 BRA `(.L_x_6695) ;  /* 0xfffffffc00ec1947 */ /* 0x000fea000383ffff */
.L_x_6694:
[----:B------:R-:W-:Y:S05]  /*2310*/  WARPSYNC.ALL ;  /* 0x0000000000007948 */ /* 0x000fea0003800000 */
[----:B------:R-:W-:Y:S01]  /*2320*/  BAR.SYNC.DEFER_BLOCKING 0x0 ;  /* 0x0000000000007b1d */ /* 0x000fe20000010000 */
[----:B------:R-:W-:-:S06]  /*2330*/  MOV R122, RZ ;  /* 0x000000ff007a7202 */ /* 0x000fcc0000000f00 */
        /* <DEDUP_REMOVED lines=14> */
[----:B012--5:R-:W-:Y:S05]  /*2420*/  CALL.REL.NOINC `($__internal_63_$__cuda_sm20_rcp_rn_f32_slowpath) ;  /* 0x0000004c00bc7944 */ /* 0x027fea0003c00000 */
[----:B------:R-:W-:Y:S05]  /*2430*/  BRA `(.L_x_6698) ;  /* 0x0000000000107947 */ /* 0x000fea0003800000 */
.L_x_6697:
[----:B------:R-:W3:Y:S02]  /*2440*/  MUFU.RCP R0, R157 ;  /* 0x0000009d00007308 */ /* 0x000ee40000001000 */
[----:B---3--:R-:W-:-:S04]  /*2450*/  FFMA R124, R157, R0, -1 ;  /* 0xbf8000009d7c7423 */ /* 0x008fc80000000000 */
[----:B------:R-:W-:-:S04]  /*2460*/  FADD.FTZ R153, -R124, -RZ ;  /* 0x800000ff7c997221 */ /* 0x000fc80000010100 */
[----:B------:R-:W-:-:S07]  /*2470*/  FFMA R153, R0, R153, R0 ;  /* 0x0000009900997223 */ /* 0x000fce0000000000 */
.L_x_6698:
[----:B------:R-:W-:Y:S05]  /*2480*/  BSYNC.RECONVERGENT B0 ;  /* 0x0000000000007941 */ /* 0x000fea0003800200 */
.L_x_6696:
        /* <DEDUP_REMOVED lines=8> */
[----:B------:R-:W-:Y:S01]  /*2510*/  FMUL R125, R158, R125 ;  /* 0x0000007d9e7d7220 */ /* 0x000fe20000400000 */
[----:B------:R-:W-:-:S03]  /*2520*/  FMUL R158, R124, R153 ;  /* 0x000000997c9e7220 */ /* 0x000fc60000400000 */
[----:B------:R-:W-:Y:S02]  /*2530*/  FFMA R155, R125, R153, R160 ;  /* 0x000000997d9b7223 */ /* 0x000fe400000000a0 */
[----:B0-----:R0:W1:Y:S04]  /*2540*/  SHFL.DOWN PT, R123, R158, 0x1, 0x1f ;  /* 0x08201f009e7b7f89 */ /* 0x00106800000e0000 */
        /* <DEDUP_REMOVED lines=8> */
[----:B-----5:R-:W-:Y:S05]  /*25d0*/  CALL.REL.NOINC `($__internal_63_$__cuda_sm20_rcp_rn_f32_slowpath) ;  /* 0x0000004c00507944 */ /* 0x020fea0003c00000 */
[----:B------:R-:W-:Y:S05]  /*25e0*/  BRA `(.L_x_6701) ;  /* 0x0000000000107947 */ /* 0x000fea0003800000 */
.L_x_6700:
[----:B------:R-:W0:Y:S02]  /*25f0*/  MUFU.RCP R153, R124 ;  /* 0x0000007c00997308 */ /* 0x000e240000001000 */
[----:B0-----:R-:W-:-:S04]  /*2600*/  FFMA R0, R124, R153, -1 ;  /* 0xbf8000007c007423 */ /* 0x001fc80000000099 */
[----:B------:R-:W-:-:S04]  /*2610*/  FADD.FTZ R0, -R0, -RZ ;  /* 0x800000ff00007221 */ /* 0x000fc80000010100 */
[----:B------:R-:W-:-:S07]  /*2620*/  FFMA R153, R153, R0, R153 ;  /* 0x0000000099997223 */ /* 0x000fce0000000099 */
.L_x_6701:
[----:B------:R-:W-:Y:S05]  /*2630*/  BSYNC.RECONVERGENT B0 ;  /* 0x0000000000007941 */ /* 0x000fea0003800200 */
.L_x_6699:
[----:B------:R-:W-:Y:S01]  /*2640*/  FADD R0, R158, -R123 ;  /* 0x8000007b9e007221 */ /* 0x000fe20000000000 */
[----:B------:R-:W-:Y:S01]  /*2650*/  FADD R122, R155, R122 ;  /* 0x0000007a9b7a7221 */ /* 0x000fe20000000000 */
[----:B------:R-:W0:Y:S01]  /*2660*/  LDCU.64 UR8, c[0x0][0x3f8] ;  /* 0x00007f00ff0877ac */ /* 0x000e220008000a00 */
[----:B------:R-:W-:Y:S01]  /*2670*/  MOV R155, UR15 ;  /* 0x0000000f009b7c02 */ /* 0x000fe20008000f00 */
[----:B------:R-:W-:-:S04]  /*2680*/  FMUL R0, R0, R0 ;  /* 0x0000000000007220 */ /* 0x000fc80000400000 */
[----:B------:R-:W-:Y:S02]  /*2690*/  FMUL R125, R157, R0 ;  /* 0x000000009d7d7220 */ /* 0x000fe40000400000 */
[----:B------:R-:W1:Y:S02]  /*26a0*/  LDC R0, c[0x0][0x3d8] ;  /* 0x0000f600ff007b82 */ /* 0x000e640000000800 */
[C---:B------:R-:W-:Y:S01]  /*26b0*/  FMUL R125, R162.reuse, R125 ;  /* 0x0000007da27d7220 */ /* 0x040fe20000400000 */
[----:B------:R-:W-:-:S03]  /*26c0*/  FMUL R162, R162, R123 ;  /* 0x0000007ba2a27220 */ /* 0x000fc60000400000 */
[----:B------:R-:W-:Y:S01]  /*26d0*/  FFMA R122, R125, R153, R122 ;  /* 0x000000997d7a7223 */ /* 0x000fe2000000007a */
[----:B------:R-:W-:Y:S01]  /*26e0*/  FFMA R162, R157, R158, R162 ;  /* 0x0000009e9da27223 */ /* 0x000fe200000000a2 */
[----:B0-----:R-:W-:-:S03]  /*26f0*/  UISETP.NE.U32.AND UP0, UPT, UR8, URZ, UPT ;  /* 0x000000ff0800728c */ /* 0x001fc6000bf05070 */
[----:B------:R0:W1:Y:S01]  /*2700*/  SHFL.IDX PT, R125, R122, RZ, 0x1f ;  /* 0x00001fff7a7d7589 */ /* 0x00006200000e0000 */
[----:B------:R-:W-:Y:S01]  /*2710*/  FMUL R162, R162, R153 ;  /* 0x00000099a2a27220 */ /* 0x000fe20000400000 */
[----:B------:R-:W-:Y:S01]  /*2720*/  MOV R153, UR15 ;  /* 0x0000000f00997c02 */ /* 0x000fe20008000f00 */
[----:B------:R-:W-:-:S04]  /*2730*/  UISETP.NE.AND.EX UP0, UPT, UR9, URZ, UPT, UP0 ;  /* 0x000000ff0900728c */ /* 0x000fc8000bf05300 */
[----:B------:R-:W2:Y:S01]  /*2740*/  SHFL.IDX PT, R162, R162, RZ, 0x1f ;  /* 0x00001fffa2a27589 */ /* 0x000ea200000e0000 */
[----:B0-----:R-:W0:Y:S01]  /*2750*/  @P0 LDC.64 R122, c[0x0][0x3a0] ;  /* 0x0000e800ff7a0b82 */ /* 0x001e220000000a00 */
[----:B-1----:R-:W-:-:S07]  /*2760*/  FFMA R0, R125, 3.2552085031056776643e-05, R0 ;  /* 0x380888897d007823 */ /* 0x002fce0000000000 */
[----:B------:R-:W1:Y:S01]  /*2770*/  @P0 LDC.64 R124, c[0x0][0x398] ;  /* 0x0000e600ff7c0b82 */ /* 0x000e620000000a00 */
[----:B------:R-:W-:Y:S02]  /*2780*/  FSETP.GEU.AND P1, PT, |R0|, 1.175494350822287508e-38, PT ;  /* 0x008000000000780b */ /* 0x000fe40003f2e200 */
[----:B--2---:R-:W-:Y:S01]  /*2790*/  R2UR UR10, R162 ;  /* 0x00000000a20a72ca */ /* 0x004fe200000e0000 */
[----:B0-----:R-:W-:-:S10]  /*27a0*/  @P0 IMAD.WIDE R122, R155, 0x4, R122 ;  /* 0x000000049b7a0825 */ /* 0x001fd400078e027a */
[----:B------:R-:W-:-:S06]  /*27b0*/  @!P1 FMUL R0, R0, 16777216 ;  /* 0x4b80000000009820 */ /* 0x000fcc0000400000 */
[----:B------:R-:W0:Y:S01]  /*27c0*/  MUFU.RSQ R0, R0 ;  /* 0x0000000000007308 */ /* 0x000e220000001400 */
[----:B-1----:R-:W-:Y:S01]  /*27d0*/  @P0 IMAD.WIDE R124, R153, 0x4, R124 ;  /* 0x00000004997c0825 */ /* 0x002fe200078e027c */
[----:B------:R-:W-:-:S05]  /*27e0*/  MOV R153, UR10 ;  /* 0x0000000a00997c02 */ /* 0x000fca0008000f00 */
[----:B------:R1:W-:Y:S01]  /*27f0*/  @P0 STG.E desc[UR12][R124.64], R153 ;  /* 0x000000997c000986 */ /* 0x0003e2000c10190c */
[----:B0-----:R-:W-:-:S13]  /*2800*/  R2UR UR7, R0 ;  /* 0x00000000000772ca */ /* 0x001fda00000e0000 */
[----:B------:R-:W-:-:S05]  /*2810*/  MOV R152, UR7 ;  /* 0x0000000700987c02 */ /* 0x000fca0008000f00 */
[----:B------:R-:W-:-:S05]  /*2820*/  @!P1 FMUL R152, R152, 4096 ;  /* 0x4580000098989820 */ /* 0x000fca0000400000 */
[----:B------:R-:W-:-:S13]  /*2830*/  @!P1 R2UR UR7, R152 ;  /* 0x00000000980792ca */ /* 0x000fda00000e0000 */
[----:B------:R-:W-:-:S05]  /*2840*/  MOV R155, UR7 ;  /* 0x00000007009b7c02 */ /* 0x000fca0008000f00 */
[----:B------:R1:W-:Y:S01]  /*2850*/  @P0 STG.E desc[UR12][R122.64], R155 ;  /* 0x0000009b7a000986 */ /* 0x0003e2000c10190c */
[----:B------:R-:W-:Y:S05]  /*2860*/  BRA.U UP0, `(.L_x_6702) ;  /* 0x0000002100307547 */ /* 0x000fea000b800000 */
[----:B------:R-:W0:Y:S01]  /*2870*/  LDCU.U8 UR8, c[0x0][0x3c0] ;  /* 0x00007800ff0877ac */ /* 0x000e220008000000 */
[--C-:B-----5:R-:W-:Y:S02]  /*2880*/  HADD2.F32 R0, -RZ, R147.reuse.H0_H0 ;  /* 0x20000093ff007230 */ /* 0x120fe40000004100 */
[----:B------:R-:W-:Y:S01]  /*2890*/  FADD R121, R121, -UR10 ;  /* 0x8000000a79797e21 */ /* 0x000fe20008000000 */
[----:B-1----:R-:W-:Y:S02]  /*28a0*/  HADD2.F32 R122, -RZ, R104.H0_H0 ;  /* 0x20000068ff7a7230 */ /* 0x002fe40000004100 */
[----:B------:R-:W-:Y:S01]  /*28b0*/  FADD R119, R119, -UR10 ;  /* 0x8000000a77777e21 */ /* 0x000fe20008000000 */
[----:B------:R-:W-:Y:S02]  /*28c0*/  HADD2.F32 R124, -RZ, R147.H1_H1 ;  /* 0x30000093ff7c7230 */ /* 0x000fe40000004100 */
[----:B------:R-:W-:Y:S01]  /*28d0*/  FMUL R121, R121, UR7 ;  /* 0x0000000779797c20 */ /* 0x000fe20008400000 */
[----:B------:R-:W-:-:S02]  /*28e0*/  HADD2.F32 R152, -RZ, R146.H0_H0 ;  /* 0x20000092ff987230 */ /* 0x000fc40000004100 */
[----:B------:R-:W-:Y:S01]  /*28f0*/  FMUL R119, R119, UR7 ;  /* 0x0000000777777c20 */ /* 0x000fe20008400000 */
[----:B------:R-:W-:Y:S01]  /*2900*/  FADD R113, R113, -UR10 ;  /* 0x8000000a71717e21 */ /* 0x000fe20008000000 */
[----:B------:R-:W-:Y:S02]  /*2910*/  HADD2.F32 R154, -RZ, R145.H1_H1 ;  /* 0x30000091ff9a7230 */ /* 0x000fe40000004100 */
[----:B------:R-:W-:Y:S01]  /*2920*/  FADD R109, R109, -UR10 ;  /* 0x8000000a6d6d7e21 */ /* 0x000fe20008000000 */
[----:B------:R-:W-:Y:S02]  /*2930*/  HADD2.F32 R156, -RZ, R144.H1_H1 ;  /* 0x30000090ff9c7230 */ /* 0x000fe40000004100 */
[----:B------:R-:W-:Y:S01]  /*2940*/  FMUL R113, R113, UR7 ;  /* 0x0000000771717c20 */ /* 0x000fe20008400000 */
[----:B------:R-:W-:Y:S01]  /*2950*/  FADD R105, R105, -UR10 ;  /* 0x8000000a69697e21 */ /* 0x000fe20008000000 */
[----:B------:R-:W-:Y:S01]  /*2960*/  FMUL R109, R109, UR7 ;  /* 0x000000076d6d7c20 */ /* 0x000fe20008400000 */
[----:B------:R-:W-:-:S02]  /*2970*/  HADD2.F32 R158, -RZ, R143.H1_H1 ;  /* 0x3000008fff9e7230 */ /* 0x000fc40000004100 */
[----:B------:R-:W-:Y:S01]  /*2980*/  FADD R101, R101, -UR10 ;  /* 0x8000000a65657e21 */ /* 0x000fe20008000000 */
[----:B0-----:R-:W-:Y:S01]  /*2990*/  ISETP.NE.AND P2, PT, RZ, UR8, PT ;  /* 0x00000008ff007c0c */ /* 0x001fe2000bf45270 */
[----:B------:R-:W-:Y:S01]  /*29a0*/  FMUL R105, R105, UR7 ;  /* 0x0000000769697c20 */ /* 0x000fe20008400000 */
[----:B------:R-:W-:Y:S02]  /*29b0*/  HADD2.F32 R160, -RZ, R142.H1_H1 ;  /* 0x3000008effa07230 */ /* 0x000fe40000004100 */
[----:B------:R-:W-:Y:S01]  /*29c0*/  FMUL R101, R101, UR7 ;  /* 0x0000000765657c20 */ /* 0x000fe20008400000 */
[----:B------:R-:W-:Y:S01]  /*29d0*/  FADD R97, R97, -UR10 ;  /* 0x8000000a61617e21 */ /* 0x000fe20008000000 */
[----:B------:R-:W-:Y:S02]  /*29e0*/  HADD2.F32 R162, -RZ, R141.H1_H1 ;  /* 0x3000008dffa27230 */ /* 0x000fe40000004100 */
[----:B------:R-:W-:Y:S01]  /*29f0*/  FADD R93, R93, -UR10 ;  /* 0x8000000a5d5d7e21 */ /* 0x000fe20008000000 */
[----:B------:R-:W-:-:S02]  /*2a00*/  HADD2.F32 R164, -RZ, R140.H1_H1 ;  /* 0x3000008cffa47230 */ /* 0x000fc40000004100 */
[----:B------:R-:W-:Y:S01]  /*2a10*/  FMUL R97, R97, UR7 ;  /* 0x0000000761617c20 */ /* 0x000fe20008400000 */
[----:B------:R-:W-:Y:S01]  /*2a20*/  FADD R89, R89, -UR10 ;  /* 0x8000000a59597e21 */ /* 0x000fe20008000000 */
[----:B------:R-:W-:Y:S01]  /*2a30*/  FMUL R93, R93, UR7 ;  /* 0x000000075d5d7c20 */ /* 0x000fe20008400000 */
[----:B------:R-:W-:Y:S01]  /*2a40*/  FADD R85, R85, -UR10 ;  /* 0x8000000a55557e21 */ /* 0x000fe20008000000 */
[----:B------:R-:W-:Y:S01]  /*2a50*/  FADD R81, R81, -UR10 ;  /* 0x8000000a51517e21 */ /* 0x000fe20008000000 */
[----:B------:R-:W-:Y:S01]  /*2a60*/  @P2 FADD R0, R0, 1 ;  /* 0x3f80000000002421 */ /* 0x000fe20000000000 */
[----:B------:R-:W-:Y:S01]  /*2a70*/  @P2 FADD R124, R124, 1 ;  /* 0x3f8000007c7c2421 */ /* 0x000fe20000000000 */
[----:B------:R-:W-:Y:S01]  /*2a80*/  @P2 FADD R152, R152, 1 ;  /* 0x3f80000098982421 */ /* 0x000fe20000000000 */
[----:B------:R-:W-:Y:S01]  /*2a90*/  @P2 FADD R154, R154, 1 ;  /* 0x3f8000009a9a2421 */ /* 0x000fe20000000000 */
[----:B------:R-:W-:Y:S01]  /*2aa0*/  FFMA R0, R121, R0, R122 ;  /* 0x0000000079007223 */ /* 0x000fe2000000007a */
[----:B------:R-:W-:-:S02]  /*2ab0*/  HADD2.F32 R122, -RZ, R104.H1_H1 ;  /* 0x30000068ff7a7230 */ /* 0x000fc40000004100 */
[----:B------:R-:W-:Y:S01]  /*2ac0*/  FADD R121, R117, -UR10 ;  /* 0x8000000a75797e21 */ /* 0x000fe20008000000 */
[----:B------:R-:W-:Y:S01]  /*2ad0*/  @P2 FADD R156, R156, 1 ;  /* 0x3f8000009c9c2421 */ /* 0x000fe20000000000 */
[----:B------:R-:W-:Y:S01]  /*2ae0*/  @P2 FADD R158, R158, 1 ;  /* 0x3f8000009e9e2421 */ /* 0x000fe20000000000 */
[----:B------:R-:W-:Y:S01]  /*2af0*/  @P2 FADD R160, R160, 1 ;  /* 0x3f800000a0a02421 */ /* 0x000fe20000000000 */
[----:B------:R-:W-:Y:S01]  /*2b00*/  FFMA R117, R119, R124, R122 ;  /* 0x0000007c77757223 */ /* 0x000fe2000000007a */
[----:B------:R-:W-:Y:S02]  /*2b10*/  HADD2.F32 R122, -RZ, R102.H0_H0 ;  /* 0x20000066ff7a7230 */ /* 0x000fe40000004100 */
[----:B------:R-:W-:Y:S01]  /*2b20*/  FMUL R121, R121, UR7 ;  /* 0x0000000779797c20 */ /* 0x000fe20008400000 */
[----:B------:R-:W-:Y:S02]  /*2b30*/  HADD2.F32 R124, -RZ, R146.H1_H1 ;  /* 0x30000092ff7c7230 */ /* 0x000fe40000004100 */
[----:B------:R-:W-:Y:S01]  /*2b40*/  FADD R119, R115, -UR10 ;  /* 0x8000000a73777e21 */ /* 0x000fe20008000000 */
[----:B------:R-:W-:Y:S01]  /*2b50*/  @P2 FADD R162, R162, 1 ;  /* 0x3f800000a2a22421 */ /* 0x000fe20000000000 */
[----:B------:R-:W-:Y:S01]  /*2b60*/  FFMA R115, R121, R152, R122 ;  /* 0x0000009879737223 */ /* 0x000fe2000000007a */
[----:B------:R-:W-:-:S02]  /*2b70*/  HADD2.F32 R122, -RZ, R102.H1_H1 ;  /* 0x30000066ff7a7230 */ /* 0x000fc40000004100 */
[----:B------:R-:W-:Y:S01]  /*2b80*/  FMUL R119, R119, UR7 ;  /* 0x0000000777777c20 */ /* 0x000fe20008400000 */
[----:B------:R-:W-:Y:S01]  /*2b90*/  @P2 FADD R124, R124, 1 ;  /* 0x3f8000007c7c2421 */ /* 0x000fe20000000000 */
[----:B------:R-:W-:Y:S02]  /*2ba0*/  HADD2.F32 R152, -RZ, R145.H0_H0 ;  /* 0x20000091ff987230 */ /* 0x000fe40000004100 */
[----:B------:R-:W-:Y:S01]  /*2bb0*/  @P2 FADD R164, R164, 1 ;  /* 0x3f800000a4a42421 */ /* 0x000fe20000000000 */
[----:B------:R-:W-:Y:S01]  /*2bc0*/  FMUL R89, R89, UR7 ;  /* 0x0000000759597c20 */ /* 0x000fe20008400000 */
[----:B------:R-:W-:Y:S01]  /*2bd0*/  FFMA R122, R119, R124, R122 ;  /* 0x0000007c777a7223 */ /* 0x000fe2000000007a */
[--C-:B------:R-:W-:Y:S02]  /*2be0*/  HADD2.F32 R124, -RZ, R100.reuse.H0_H0 ;  /* 0x20000064ff7c7230 */ /* 0x100fe40000004100 */
[----:B------:R-:W-:Y:S01]  /*2bf0*/  @P2 FADD R152, R152, 1 ;  /* 0x3f80000098982421 */ /* 0x000fe20000000000 */
[----:B------:R-:W-:Y:S01]  /*2c00*/  FADD R119, R111, -UR10 ;  /* 0x8000000a6f777e21 */ /* 0x000fe20008000000 */
[----:B------:R-:W-:Y:S01]  /*2c10*/  FMUL R85, R85, UR7 ;  /* 0x0000000755557c20 */ /* 0x000fe20008400000 */
[----:B------:R-:W-:Y:S01]  /*2c20*/  FMUL R81, R81, UR7 ;  /* 0x0000000751517c20 */ /* 0x000fe20008400000 */
[----:B------:R-:W-:Y:S01]  /*2c30*/  FFMA R111, R113, R152, R124 ;  /* 0x00000098716f7223 */ /* 0x000fe2000000007c */
[----:B------:R-:W-:-:S02]  /*2c40*/  HADD2.F32 R124, -RZ, R100.H1_H1 ;  /* 0x30000064ff7c7230 */ /* 0x000fc40000004100 */
[----:B------:R-:W-:Y:S01]  /*2c50*/  FMUL R119, R119, UR7 ;  /* 0x0000000777777c20 */ /* 0x000fe20008400000 */
[----:B------:R-:W-:Y:S02]  /*2c60*/  HADD2.F32 R152, -RZ, R144.H0_H0 ;  /* 0x20000090ff987230 */ /* 0x000fe40000004100 */
[----:B------:R-:W-:Y:S01]  /*2c70*/  FADD R113, R107, -UR10 ;  /* 0x8000000a6b717e21 */ /* 0x000fe20008000000 */
[----:B------:R-:W0:Y:S01]  /*2c80*/  LDCU.U8 UR8, c[0x0][0x404] ;  /* 0x00008080ff0877ac */ /* 0x000e220008000000 */
[----:B------:R-:W-:Y:S01]  /*2c90*/  FFMA R124, R119, R154, R124 ;  /* 0x0000009a777c7223 */ /* 0x000fe2000000007c */
[----:B------:R-:W-:Y:S02]  /*2ca0*/  HADD2.F32 R154, -RZ, R98.H0_H0 ;  /* 0x20000062ff9a7230 */ /* 0x000fe40000004100 */
[----:B------:R-:W-:Y:S01]  /*2cb0*/  @P2 FADD R152, R152, 1 ;  /* 0x3f80000098982421 */ /* 0x000fe20000000000 */
[----:B------:R-:W-:Y:S01]  /*2cc0*/  FMUL R113, R113, UR7 ;  /* 0x0000000771717c20 */ /* 0x000fe20008400000 */
[----:B------:R-:W-:-:S02]  /*2cd0*/  FADD R3, R3, -UR10 ;  /* 0x8000000a03037e21 */ /* 0x000fc40008000000 */
[----:B------:R-:W-:Y:S01]  /*2ce0*/  FFMA R107, R109, R152, R154 ;  /* 0x000000986d6b7223 */ /* 0x000fe2000000009a */
[----:B------:R-:W-:Y:S02]  /*2cf0*/  HADD2.F32 R152, -RZ, R98.H1_H1 ;  /* 0x30000062ff987230 */ /* 0x000fe40000004100 */
[----:B------:R-:W-:Y:S01]  /*2d00*/  FADD R109, R103, -UR10 ;  /* 0x8000000a676d7e21 */ /* 0x000fe20008000000 */
[----:B------:R-:W-:Y:S02]  /*2d10*/  HADD2.F32 R154, -RZ, R143.H0_H0 ;  /* 0x2000008fff9a7230 */ /* 0x000fe40000004100 */
[----:B------:R-:W-:Y:S01]  /*2d20*/  FMUL R3, R3, UR7 ;  /* 0x0000000703037c20 */ /* 0x000fe20008400000 */
[----:B------:R-:W-:Y:S01]  /*2d30*/  FFMA R152, R113, R156, R152 ;  /* 0x0000009c71987223 */ /* 0x000fe20000000098 */
[----:B------:R-:W-:Y:S02]  /*2d40*/  HADD2.F32 R156, -RZ, R96.H0_H0 ;  /* 0x20000060ff9c7230 */ /* 0x000fe40000004100 */
[----:B------:R-:W-:Y:S01]  /*2d50*/  @P2 FADD R154, R154, 1 ;  /* 0x3f8000009a9a2421 */ /* 0x000fe20000000000 */
[----:B------:R-:W-:Y:S01]  /*2d60*/  FMUL R109, R109, UR7 ;  /* 0x000000076d6d7c20 */ /* 0x000fe20008400000 */
[----:B0-----:R-:W-:-:S02]  /*2d70*/  ISETP.NE.AND P1, PT, RZ, UR8, PT ;  /* 0x00000008ff007c0c */ /* 0x001fc4000bf25270 */
[----:B------:R-:W-:Y:S01]  /*2d80*/  FFMA R103, R105, R154, R156 ;  /* 0x0000009a69677223 */ /* 0x000fe2000000009c */
[----:B------:R-:W-:Y:S02]  /*2d90*/  HADD2.F32 R154, -RZ, R96.H1_H1 ;  /* 0x30000060ff9a7230 */ /* 0x000fe40000004100 */
[----:B------:R-:W-:Y:S01]  /*2da0*/  FADD R105, R99, -UR10 ;  /* 0x8000000a63697e21 */ /* 0x000fe20008000000 */
[----:B------:R-:W-:Y:S02]  /*2db0*/  HADD2.F32 R156, -RZ, R142.H0_H0 ;  /* 0x2000008eff9c7230 */ /* 0x000fe40000004100 */
[----:B------:R-:W-:Y:S01]  /*2dc0*/  FFMA R154, R109, R158, R154 ;  /* 0x0000009e6d9a7223 */ /* 0x000fe2000000009a */
[----:B------:R-:W-:Y:S02]  /*2dd0*/  HADD2.F32 R158, -RZ, R94.H0_H0 ;  /* 0x2000005eff9e7230 */ /* 0x000fe40000004100 */
[----:B------:R-:W-:Y:S01]  /*2de0*/  @P2 FADD R156, R156, 1 ;  /* 0x3f8000009c9c2421 */ /* 0x000fe20000000000 */
[----:B------:R-:W-:-:S03]  /*2df0*/  FMUL R105, R105, UR7 ;  /* 0x0000000769697c20 */ /* 0x000fc60008400000 */
[----:B------:R-:W-:Y:S01]  /*2e00*/  FFMA R99, R101, R156, R158 ;  /* 0x0000009c65637223 */ /* 0x000fe2000000009e */
[----:B------:R-:W-:Y:S02]  /*2e10*/  HADD2.F32 R156, -RZ, R94.H1_H1 ;  /* 0x3000005eff9c7230 */ /* 0x000fe40000004100 */
[----:B------:R-:W-:Y:S01]  /*2e20*/  FADD R101, R95, -UR10 ;  /* 0x8000000a5f657e21 */ /* 0x000fe20008000000 */
[----:B------:R-:W-:Y:S02]  /*2e30*/  HADD2.F32 R158, -RZ, R141.H0_H0 ;  /* 0x2000008dff9e7230 */ /* 0x000fe40000004100 */
[----:B------:R-:W-:Y:S01]  /*2e40*/  @P1 FMUL R115, R115, UR16 ;  /* 0x0000001073731c20 */ /* 0x000fe20008400000 */
[----:B------:R-:W-:Y:S01]  /*2e50*/  @P1 FMUL R122, R122, UR16 ;  /* 0x000000107a7a1c20 */ /* 0x000fe20008400000 */
[----:B------:R-:W-:Y:S01]  /*2e60*/  FFMA R156, R105, R160, R156 ;  /* 0x000000a0699c7223 */ /* 0x000fe2000000009c */
[--C-:B------:R-:W-:Y:S02]  /*2e70*/  HADD2.F32 R160, -RZ, R92.reuse.H0_H0 ;  /* 0x2000005cffa07230 */ /* 0x100fe40000004100 */
[----:B------:R-:W-:Y:S01]  /*2e80*/  @P2 FADD R158, R158, 1 ;  /* 0x3f8000009e9e2421 */ /* 0x000fe20000000000 */
[----:B------:R-:W-:Y:S01]  /*2e90*/  FMUL R101, R101, UR7 ;  /* 0x0000000765657c20 */ /* 0x000fe20008400000 */
[----:B------:R-:W-:Y:S01]  /*2ea0*/  F2FP.F16.F32.PACK_AB R115, R122, R115 ;  /* 0x000000737a73723e */ /* 0x000fe200000000ff */
[----:B------:R-:W-:Y:S01]  /*2eb0*/  @P1 FMUL R0, R0, UR16 ;  /* 0x0000001000001c20 */ /* 0x000fe20008400000 */
[----:B------:R-:W-:Y:S01]  /*2ec0*/  FFMA R95, R97, R158, R160 ;  /* 0x0000009e615f7223 */ /* 0x000fe200000000a0 */
[----:B------:R-:W-:-:S02]  /*2ed0*/  HADD2.F32 R158, -RZ, R92.H1_H1 ;  /* 0x3000005cff9e7230 */ /* 0x000fc40000004100 */
[----:B------:R-:W-:Y:S01]  /*2ee0*/  FADD R97, R91, -UR10 ;  /* 0x8000000a5b617e21 */ /* 0x000fe20008000000 */
[----:B------:R-:W-:Y:S01]  /*2ef0*/  HADD2.F32 R160, -RZ, R140.H0_H0 ;  /* 0x2000008cffa07230 */ /* 0x000fe20000004100 */
[----:B------:R-:W0:Y:S01]  /*2f00*/  LDC.64 R122, c[0x0][0x3c8] ;  /* 0x0000f200ff7a7b82 */ /* 0x000e220000000a00 */
        /* <DEDUP_REMOVED lines=10> */
[--C-:B------:R-:W-:Y:S02]  /*2fb0*/  HADD2.F32 R162, -RZ, R139.reuse.H0_H0 ;  /* 0x2000008bffa27230 */ /* 0x100fe40000004100 */
[----:B------:R-:W-:Y:S01]  /*2fc0*/  @P1 FMUL R158, R158, UR16 ;  /* 0x000000109e9e1c20 */ /* 0x000fe20008400000 */
[----:B------:R-:W-:Y:S01]  /*2fd0*/  @P1 FMUL R111, R111, UR16 ;  /* 0x000000106f6f1c20 */ /* 0x000fe20008400000 */
[----:B------:R-:W-:Y:S01]  /*2fe0*/  FFMA R160, R97, R164, R160 ;  /* 0x000000a461a07223 */ /* 0x000fe200000000a0 */
[--C-:B------:R-:W-:Y:S02]  /*2ff0*/  HADD2.F32 R164, -RZ, R88.reuse.H0_H0 ;  /* 0x20000058ffa47230 */ /* 0x100fe40000004100 */
[----:B------:R-:W-:Y:S01]  /*3000*/  @P2 FADD R162, R162, 1 ;  /* 0x3f800000a2a22421 */ /* 0x000fe20000000000 */
[----:B------:R-:W-:Y:S02]  /*3010*/  HADD2.F32 R97, -RZ, R139.H1_H1 ;  /* 0x3000008bff617230 */ /* 0x000fe40000004100 */
[----:B------:R-:W-:Y:S01]  /*3020*/  FMUL R93, R93, UR7 ;  /* 0x000000075d5d7c20 */ /* 0x000fe20008400000 */
[----:B------:R-:W-:Y:S01]  /*3030*/  @P1 FMUL R124, R124, UR16 ;  /* 0x000000107c7c1c20 */ /* 0x000fe20008400000 */
[----:B------:R-:W-:Y:S01]  /*3040*/  FFMA R87, R89, R162, R164 ;  /* 0x000000a259577223 */ /* 0x000fe200000000a4 */
[----:B------:R-:W-:-:S02]  /*3050*/  HADD2.F32 R162, -RZ, R88.H1_H1 ;  /* 0x30000058ffa27230 */ /* 0x000fc40000004100 */
[----:B------:R-:W-:Y:S01]  /*3060*/  @P2 FADD R97, R97, 1 ;  /* 0x3f80000061612421 */ /* 0x000fe20000000000 */
[----:B------:R-:W-:Y:S02]  /*3070*/  HADD2.F32 R164, -RZ, R138.H0_H0 ;  /* 0x2000008affa47230 */ /* 0x000fe40000004100 */
[----:B------:R-:W-:Y:S01]  /*3080*/  @P1 FMUL R99, R99, UR16 ;  /* 0x0000001063631c20 */ /* 0x000fe20008400000 */
[----:B------:R-:W-:Y:S02]  /*3090*/  HADD2.F32 R89, -RZ, R86.H0_H0 ;  /* 0x20000056ff597230 */ /* 0x000fe40000004100 */
[----:B------:R-:W-:Y:S01]  /*30a0*/  FFMA R162, R93, R97, R162 ;  /* 0x000000615da27223 */ /* 0x000fe200000000a2 */
[----:B------:R-:W-:Y:S02]  /*30b0*/  HADD2.F32 R97, -RZ, R138.H1_H1 ;  /* 0x3000008aff617230 */ /* 0x000fe40000004100 */
[----:B------:R-:W-:Y:S01]  /*30c0*/  @P2 FADD R164, R164, 1 ;  /* 0x3f800000a4a42421 */ /* 0x000fe20000000000 */
[----:B------:R-:W-:Y:S01]  /*30d0*/  FADD R93, R83, -UR10 ;  /* 0x8000000a535d7e21 */ /* 0x000fe20008000000 */
[----:B------:R-:W-:Y:S01]  /*30e0*/  @P1 FMUL R156, R156, UR16 ;  /* 0x000000109c9c1c20 */ /* 0x000fe20008400000 */
[----:B------:R-:W-:Y:S01]  /*30f0*/  @P1 FMUL R107, R107, UR16 ;  /* 0x000000106b6b1c20 */ /* 0x000fe20008400000 */
[----:B------:R-:W-:Y:S01]  /*3100*/  FFMA R83, R85, R164, R89 ;  /* 0x000000a455537223 */ /* 0x000fe20000000059 */
[----:B------:R-:W-:-:S02]  /*3110*/  HADD2.F32 R164, -RZ, R86.H1_H1 ;  /* 0x30000056ffa47230 */ /* 0x000fc40000004100 */
[----:B------:R-:W-:Y:S01]  /*3120*/  FMUL R93, R93, UR7 ;  /* 0x000000075d5d7c20 */ /* 0x000fe20008400000 */
[--C-:B------:R-:W-:Y:S02]  /*3130*/  HADD2.F32 R85, -RZ, R137.reuse.H0_H0 ;  /* 0x20000089ff557230 */ /* 0x100fe40000004100 */
[----:B------:R-:W-:Y:S01]  /*3140*/  @P2 FADD R97, R97, 1 ;  /* 0x3f80000061612421 */ /* 0x000fe20000000000 */
[----:B------:R-:W-:Y:S02]  /*3150*/  HADD2.F32 R89, -RZ, R84.H0_H0 ;  /* 0x20000054ff597230 */ /* 0x000fe40000004100 */
[----:B------:R-:W-:Y:S01]  /*3160*/  @P1 FMUL R152, R152, UR16 ;  /* 0x0000001098981c20 */ /* 0x000fe20008400000 */
[----:B------:R-:W-:Y:S01]  /*3170*/  @P1 FMUL R103, R103, UR16 ;  /* 0x0000001067671c20 */ /* 0x000fe20008400000 */
[----:B------:R-:W-:Y:S01]  /*3180*/  FFMA R164, R93, R97, R164 ;  /* 0x000000615da47223 */ /* 0x000fe200000000a4 */
[----:B------:R-:W-:Y:S01]  /*3190*/  @P2 FADD R85, R85, 1 ;  /* 0x3f80000055552421 */ /* 0x000fe20000000000 */
[----:B------:R-:W-:-:S02]  /*31a0*/  HADD2.F32 R97, -RZ, R137.H1_H1 ;  /* 0x30000089ff617230 */ /* 0x000fc40000004100 */
[----:B------:R-:W-:Y:S01]  /*31b0*/  FADD R93, R79, -UR10 ;  /* 0x8000000a4f5d7e21 */ /* 0x000fe20008000000 */
[----:B------:R-:W-:Y:S01]  /*31c0*/  @P1 FMUL R154, R154, UR16 ;  /* 0x000000109a9a1c20 */ /* 0x000fe20008400000 */
[----:B------:R-:W-:Y:S01]  /*31d0*/  FFMA R79, R81, R85, R89 ;  /* 0x00000055514f7223 */ /* 0x000fe20000000059 */
[----:B------:R-:W-:Y:S02]  /*31e0*/  HADD2.F32 R81, -RZ, R84.H1_H1 ;  /* 0x30000054ff517230 */ /* 0x000fe40000004100 */
[----:B------:R-:W-:Y:S01]  /*31f0*/  FMUL R93, R93, UR7 ;  /* 0x000000075d5d7c20 */ /* 0x000fe20008400000 */
[----:B------:R-:W-:Y:S01]  /*3200*/  @P2 FADD R97, R97, 1 ;  /* 0x3f80000061612421 */ /* 0x000fe20000000000 */
[----:B------:R-:W-:Y:S02]  /*3210*/  HADD2.F32 R89, -RZ, R136.H0_H0 ;  /* 0x20000088ff597230 */ /* 0x000fe40000004100 */
[----:B------:R-:W-:Y:S01]  /*3220*/  FADD R85, R77, -UR10 ;  /* 0x8000000a4d557e21 */ /* 0x000fe20008000000 */
[----:B------:R-:W-:Y:S01]  /*3230*/  @P1 FMUL R79, R79, UR16 ;  /* 0x000000104f4f1c20 */ /* 0x000fe20008400000 */
[----:B------:R-:W-:Y:S01]  /*3240*/  FFMA R77, R93, R97, R81 ;  /* 0x000000615d4d7223 */ /* 0x000fe20000000051 */
[----:B------:R-:W-:-:S02]  /*3250*/  HADD2.F32 R81, -RZ, R82.H0_H0 ;  /* 0x20000052ff517230 */ /* 0x000fc40000004100 */
[----:B------:R-:W-:Y:S01]  /*3260*/  FMUL R85, R85, UR7 ;  /* 0x0000000755557c20 */ /* 0x000fe20008400000 */
[----:B------:R-:W-:Y:S01]  /*3270*/  @P2 FADD R89, R89, 1 ;  /* 0x3f80000059592421 */ /* 0x000fe20000000000 */
[----:B------:R-:W-:Y:S02]  /*3280*/  HADD2.F32 R97, -RZ, R136.H1_H1 ;  /* 0x30000088ff617230 */ /* 0x000fe40000004100 */
[----:B------:R-:W-:Y:S01]  /*3290*/  FADD R93, R75, -UR10 ;  /* 0x8000000a4b5d7e21 */ /* 0x000fe20008000000 */
[----:B------:R-:W-:Y:S01]  /*32a0*/  @P1 FMUL R77, R77, UR16 ;  /* 0x000000104d4d1c20 */ /* 0x000fe20008400000 */
[----:B------:R-:W-:Y:S01]  /*32b0*/  FFMA R75, R85, R89, R81 ;  /* 0x00000059554b7223 */ /* 0x000fe20000000051 */
[----:B------:R-:W-:Y:S02]  /*32c0*/  HADD2.F32 R81, -RZ, R82.H1_H1 ;  /* 0x30000052ff517230 */ /* 0x000fe40000004100 */
[----:B------:R-:W-:Y:S01]  /*32d0*/  FMUL R93, R93, UR7 ;  /* 0x000000075d5d7c20 */ /* 0x000fe20008400000 */
[----:B------:R-:W-:Y:S01]  /*32e0*/  @P2 FADD R97, R97, 1 ;  /* 0x3f80000061612421 */ /* 0x000fe20000000000 */
[----:B------:R-:W-:-:S02]  /*32f0*/  HADD2.F32 R89, -RZ, R135.H0_H0 ;  /* 0x20000087ff597230 */ /* 0x000fc40000004100 */
[----:B------:R-:W-:Y:S01]  /*3300*/  FADD R85, R73, -UR10 ;  /* 0x8000000a49557e21 */ /* 0x000fe20008000000 */
[----:B------:R-:W-:Y:S01]  /*3310*/  @P1 FMUL R75, R75, UR16 ;  /* 0x000000104b4b1c20 */ /* 0x000fe20008400000 */
[----:B------:R-:W-:Y:S01]  /*3320*/  FFMA R73, R93, R97, R81 ;  /* 0x000000615d497223 */ /* 0x000fe20000000051 */
[--C-:B------:R-:W-:Y:S02]  /*3330*/  HADD2.F32 R81, -RZ, R80.reuse.H0_H0 ;  /* 0x20000050ff517230 */ /* 0x100fe40000004100 */
[----:B------:R-:W-:Y:S01]  /*3340*/  FMUL R85, R85, UR7 ;  /* 0x0000000755557c20 */ /* 0x000fe20008400000 */
[----:B------:R-:W-:Y:S01]  /*3350*/  @P2 FADD R89, R89, 1 ;  /* 0x3f80000059592421 */ /* 0x000fe20000000000 */
[----:B------:R-:W-:Y:S02]  /*3360*/  HADD2.F32 R97, -RZ, R135.H1_H1 ;  /* 0x30000087ff617230 */ /* 0x000fe40000004100 */
[----:B------:R-:W-:Y:S01]  /*3370*/  FADD R93, R71, -UR10 ;  /* 0x8000000a475d7e21 */ /* 0x000fe20008000000 */
[----:B------:R-:W-:Y:S01]  /*3380*/  @P1 FMUL R73, R73, UR16 ;  /* 0x0000001049491c20 */ /* 0x000fe20008400000 */
[----:B------:R-:W-:Y:S01]  /*3390*/  FFMA R71, R85, R89, R81 ;  /* 0x0000005955477223 */ /* 0x000fe20000000051 */
[----:B------:R-:W-:-:S02]  /*33a0*/  HADD2.F32 R81, -RZ, R80.H1_H1 ;  /* 0x30000050ff517230 */ /* 0x000fc40000004100 */
[----:B------:R-:W-:Y:S01]  /*33b0*/  FMUL R93, R93, UR7 ;  /* 0x000000075d5d7c20 */ /* 0x000fe20008400000 */
[----:B------:R-:W-:Y:S01]  /*33c0*/  @P2 FADD R97, R97, 1 ;  /* 0x3f80000061612421 */ /* 0x000fe20000000000 */
[----:B------:R-:W-:Y:S02]  /*33d0*/  HADD2.F32 R89, -RZ, R134.H0_H0 ;  /* 0x20000086ff597230 */ /* 0x000fe40000004100 */
[----:B------:R-:W-:Y:S01]  /*33e0*/  FADD R85, R69, -UR10 ;  /* 0x8000000a45557e21 */ /* 0x000fe20008000000 */
[----:B------:R-:W-:Y:S01]  /*33f0*/  @P1 FMUL R71, R71, UR16 ;  /* 0x0000001047471c20 */ /* 0x000fe20008400000 */
[----:B------:R-:W-:Y:S01]  /*3400*/  FFMA R69, R93, R97, R81 ;  /* 0x000000615d457223 */ /* 0x000fe20000000051 */
[----:B------:R-:W-:Y:S02]  /*3410*/  HADD2.F32 R81, -RZ, R78.H0_H0 ;  /* 0x2000004eff517230 */ /* 0x000fe40000004100 */
[----:B------:R-:W-:Y:S01]  /*3420*/  FMUL R85, R85, UR7 ;  /* 0x0000000755557c20 */ /* 0x000fe20008400000 */
        /* <DEDUP_REMOVED lines=26> */
[----:B------:R-:W-:Y:S02]  /*35d0*/  HADD2.F32 R81, -RZ, R74.H0_H0 ;  /* 0x2000004aff517230 */ /* 0x000fe40000004100 */
        /* <DEDUP_REMOVED lines=9> */
[--C-:B------:R-:W-:Y:S02]  /*3670*/  HADD2.F32 R89, -RZ, R131.reuse.H0_H0 ;  /* 0x20000083ff597230 */ /* 0x100fe40000004100 */
        /* <DEDUP_REMOVED lines=57> */
[----:B------:R-:W-:Y:S01]  /*3a10*/  F2FP.F16.F32.PACK_AB R47, R45, R47 ;  /* 0x0000002f2d2f723e */ /* 0x000fe200000000ff */
[----:B------:R-:W-:Y:S01]  /*3a20*/  FFMA R41, R93, R97, R81 ;  /* 0x000000615d297223 */ /* 0x000fe20000000051 */
[----:B------:R-:W-:-:S02]  /*3a30*/  HADD2.F32 R81, -RZ, R64.H0_H0 ;  /* 0x20000040ff517230 */ /* 0x000fc40000004100 */
[----:B------:R-:W-:Y:S01]  /*3a40*/  FMUL R85, R85, UR7 ;  /* 0x0000000755557c20 */ /* 0x000fe20008400000 */
[----:B------:R-:W-:Y:S01]  /*3a50*/  @P2 FADD R89, R89, 1 ;  /* 0x3f80000059592421 */ /* 0x000fe20000000000 */
[----:B------:R-:W-:Y:S02]  /*3a60*/  HADD2.F32 R97, -RZ, R127.H1_H1 ;  /* 0x3000007fff617230 */ /* 0x000fe40000004100 */
[----:B------:R-:W-:Y:S01]  /*3a70*/  FADD R93, R39, -UR10 ;  /* 0x8000000a275d7e21 */ /* 0x000fe20008000000 */
[----:B0-----:R-:W-:-:S04]  /*3a80*/  IMAD.WIDE.U32 R44, R44, 0x4, R122 ;  /* 0x000000042c2c7825 */ /* 0x001fc800078e007a */
[----:B------:R-:W-:Y:S01]  /*3a90*/  FFMA R39, R85, R89, R81 ;  /* 0x0000005955277223 */ /* 0x000fe20000000051 */
[----:B------:R-:W-:Y:S01]  /*3aa0*/  FADD R85, R37, -UR10 ;  /* 0x8000000a25557e21 */ /* 0x000fe20008000000 */
[----:B------:R-:W-:Y:S01]  /*3ab0*/  FMUL R93, R93, UR7 ;  /* 0x000000075d5d7c20 */ /* 0x000fe20008400000 */
[----:B------:R-:W-:Y:S02]  /*3ac0*/  HADD2.F32 R81, -RZ, R64.H1_H1 ;  /* 0x30000040ff517230 */ /* 0x000fe40000004100 */
[----:B------:R-:W-:Y:S01]  /*3ad0*/  @P2 FADD R97, R97, 1 ;  /* 0x3f80000061612421 */ /* 0x000fe20000000000 */
[----:B------:R-:W-:Y:S02]  /*3ae0*/  HADD2.F32 R89, -RZ, R126.H0_H0 ;  /* 0x2000007eff597230 */ /* 0x000fe40000004100 */
[----:B------:R-:W-:Y:S01]  /*3af0*/  FMUL R85, R85, UR7 ;  /* 0x0000000755557c20 */ /* 0x000fe20008400000 */
[----:B------:R-:W-:Y:S01]  /*3b00*/  F2FP.F16.F32.PACK_AB R95, R158, R95 ;  /* 0x0000005f9e5f723e */ /* 0x000fe200000000ff */
[----:B------:R-:W-:Y:S01]  /*3b10*/  FFMA R37, R93, R97, R81 ;  /* 0x000000615d257223 */ /* 0x000fe20000000051 */
[----:B------:R-:W-:-:S02]  /*3b20*/  HADD2.F32 R81, -RZ, R62.H0_H0 ;  /* 0x2000003eff517230 */ /* 0x000fc40000004100 */
        /* <DEDUP_REMOVED lines=103> */
[----:B------:R-:W-:Y:S01]  /*41a0*/  FADD R81, R5, -UR10 ;  /* 0x8000000a05517e21 */ /* 0x000fe20008000000 */
[----:B------:R-:W-:-:S02]  /*41b0*/  HADD2.F32 R5, -RZ, R48.H1_H1 ;  /* 0x30000030ff057230 */ /* 0x000fc40000004100 */
[----:B------:R-:W-:Y:S01]  /*41c0*/  FMUL R93, R93, UR7 ;  /* 0x000000075d5d7c20 */ /* 0x000fe20008400000 */
[----:B------:R-:W-:Y:S02]  /*41d0*/  HADD2.F32 R85, -RZ, R106.H0_H0 ;  /* 0x2000006aff557230 */ /* 0x000fe40000004100 */
[----:B------:R-:W-:Y:S01]  /*41e0*/  @P2 FADD R97, R97, 1 ;  /* 0x3f80000061612421 */ /* 0x000fe20000000000 */
[----:B------:R-:W-:Y:S02]  /*41f0*/  HADD2.F32 R89, -RZ, R46.H0_H0 ;  /* 0x2000002eff597230 */ /* 0x000fe40000004100 */
[----:B------:R-:W-:Y:S01]  /*4200*/  FMUL R81, R81, UR7 ;  /* 0x0000000751517c20 */ /* 0x000fe20008400000 */
[----:B------:R-:W-:Y:S01]  /*4210*/  @P1 FMUL R17, R17, UR16 ;  /* 0x0000001011111c20 */ /* 0x000fe20008400000 */
[----:B------:R-:W-:Y:S01]  /*4220*/  FFMA R5, R93, R97, R5 ;  /* 0x000000615d057223 */ /* 0x000fe20000000005 */
[----:B------:R-:W-:Y:S01]  /*4230*/  @P2 FADD R85, R85, 1 ;  /* 0x3f80000055552421 */ /* 0x000fe20000000000 */
[----:B------:R-:W-:-:S02]  /*4240*/  HADD2.F32 R93, -RZ, R106.H1_H1 ;  /* 0x3000006aff5d7230 */ /* 0x000fc40000004100 */
[----:B------:R-:W-:Y:S01]  /*4250*/  @P1 FMUL R15, R15, UR16 ;  /* 0x000000100f0f1c20 */ /* 0x000fe20008400000 */
[----:B------:R-:W-:Y:S01]  /*4260*/  @P1 FMUL R13, R13, UR16 ;  /* 0x000000100d0d1c20 */ /* 0x000fe20008400000 */
[----:B------:R-:W-:Y:S01]  /*4270*/  FFMA R81, R81, R85, R89 ;  /* 0x0000005551517223 */ /* 0x000fe20000000059 */
[----:B------:R-:W-:Y:S02]  /*4280*/  HADD2.F32 R85, -RZ, R46.H1_H1 ;  /* 0x3000002eff557230 */ /* 0x000fe40000004100 */
[----:B------:R-:W-:Y:S01]  /*4290*/  @P2 FADD R93, R93, 1 ;  /* 0x3f8000005d5d2421 */ /* 0x000fe20000000000 */
[----:B------:R-:W-:Y:S01]  /*42a0*/  @P1 FMUL R7, R7, UR16 ;  /* 0x0000001007071c20 */ /* 0x000fe20008400000 */
[----:B------:R-:W-:Y:S01]  /*42b0*/  @P1 FMUL R5, R5, UR16 ;  /* 0x0000001005051c20 */ /* 0x000fe20008400000 */
[----:B------:R-:W-:Y:S01]  /*42c0*/  @P1 FMUL R81, R81, UR16 ;  /* 0x0000001051511c20 */ /* 0x000fe20008400000 */
[----:B------:R-:W-:Y:S01]  /*42d0*/  FFMA R3, R3, R93, R85 ;  /* 0x0000005d03037223 */ /* 0x000fe20000000055 */
[----:B------:R-:W-:Y:S01]  /*42e0*/  F2FP.F16.F32.PACK_AB R85, R9, R11 ;  /* 0x0000000b0955723e */ /* 0x000fe200000000ff */
[----:B------:R-:W-:Y:S01]  /*42f0*/  STG.E desc[UR12][R44.64], R117 ;  /* 0x000000752c007986 */ /* 0x000fe2000c10190c */
[----:B------:R-:W-:Y:S01]  /*4300*/  MOV R9, UR15 ;  /* 0x0000000f00097c02 */ /* 0x000fe20008000f00 */
[----:B------:R-:W-:Y:S01]  /*4310*/  @P1 FMUL R3, R3, UR16 ;  /* 0x0000001003031c20 */ /* 0x000fe20008400000 */
[----:B------:R-:W-:Y:S01]  /*4320*/  F2FP.F16.F32.PACK_AB R111, R124, R111 ;  /* 0x0000006f7c6f723e */ /* 0x000fe200000000ff */
[----:B------:R0:W-:Y:S01]  /*4330*/  STG.E desc[UR12][R44.64+0x800], R115 ;  /* 0x000800732c007986 */ /* 0x0001e2000c10190c */
[----:B------:R-:W-:Y:S01]  /*4340*/  @P1 FMUL R91, R91, UR16 ;  /* 0x000000105b5b1c20 */ /* 0x000fe20008400000 */
[----:B------:R-:W-:-:S02]  /*4350*/  IMAD R0, R9, 0x3c00, R150 ;  /* 0x00003c0009007824 */ /* 0x000fc400078e0296 */
[----:B------:R-:W-:Y:S01]  /*4360*/  @P1 FMUL R160, R160, UR16 ;  /* 0x00000010a0a01c20 */ /* 0x000fe20008400000 */
[----:B------:R-:W-:Y:S01]  /*4370*/  F2FP.F16.F32.PACK_AB R99, R156, R99 ;  /* 0x000000639c63723e */ /* 0x000fe200000000ff */
[----:B------:R-:W-:Y:S01]  /*4380*/  @P1 FMUL R87, R87, UR16 ;  /* 0x0000001057571c20 */ /* 0x000fe20008400000 */
[----:B------:R-:W-:Y:S01]  /*4390*/  F2FP.F16.F32.PACK_AB R107, R152, R107 ;  /* 0x0000006b986b723e */ /* 0x000fe200000000ff */
[----:B------:R-:W-:Y:S01]  /*43a0*/  @P1 FMUL R162, R162, UR16 ;  /* 0x00000010a2a21c20 */ /* 0x000fe20008400000 */
[C---:B------:R-:W-:Y:S01]  /*43b0*/  IADD3 R159, PT, PT, R0.reuse, 0x400, RZ ;  /* 0x00000400009f7810 */ /* 0x040fe20007ffe0ff */
[----:B------:R-:W-:Y:S01]  /*43c0*/  @P1 FMUL R83, R83, UR16 ;  /* 0x0000001053531c20 */ /* 0x000fe20008400000 */
[----:B------:R-:W-:Y:S01]  /*43d0*/  IADD3 R157, PT, PT, R0, 0x600, RZ ;  /* 0x00000600009d7810 */ /* 0x000fe20007ffe0ff */
[----:B------:R-:W-:Y:S01]  /*43e0*/  @P1 FMUL R164, R164, UR16 ;  /* 0x00000010a4a41c20 */ /* 0x000fe20008400000 */
[C---:B------:R-:W-:Y:S01]  /*43f0*/  IADD3 R155, PT, PT, R0.reuse, 0x800, RZ ;  /* 0x00000800009b7810 */ /* 0x040fe20007ffe0ff */
[----:B------:R-:W-:Y:S01]  /*4400*/  IMAD.WIDE.U32 R158, R159, 0x4, R122 ;  /* 0x000000049f9e7825 */ /* 0x000fe200078e007a */
[----:B------:R-:W-:-:S02]  /*4410*/  IADD3 R153, PT, PT, R0, 0xa00, RZ ;  /* 0x00000a0000997810 */ /* 0x000fc40007ffe0ff */
[C---:B------:R-:W-:Y:S01]  /*4420*/  IADD3 R125, PT, PT, R0.reuse, 0xc00, RZ ;  /* 0x00000c00007d7810 */ /* 0x040fe20007ffe0ff */
[--C-:B------:R-:W-:Y:S01]  /*4430*/  IMAD.WIDE.U32 R156, R157, 0x4, R122.reuse ;  /* 0x000000049d9c7825 */ /* 0x100fe200078e007a */
[----:B0-----:R-:W-:Y:S01]  /*4440*/  IADD3 R45, PT, PT, R0, 0xe00, RZ ;  /* 0x00000e00002d7810 */ /* 0x001fe20007ffe0ff */
[----:B------:R0:W-:Y:S01]  /*4450*/  STG.E desc[UR12][R158.64], R111 ;  /* 0x0000006f9e007986 */ /* 0x0001e2000c10190c */
[----:B------:R-:W-:Y:S01]  /*4460*/  F2FP.F16.F32.PACK_AB R103, R154, R103 ;  /* 0x000000679a67723e */ /* 0x000fe200000000ff */
[--C-:B------:R-:W-:Y:S01]  /*4470*/  IMAD.WIDE.U32 R154, R155, 0x4, R122.reuse ;  /* 0x000000049b9a7825 */ /* 0x100fe200078e007a */
[----:B------:R-:W-:Y:S01]  /*4480*/  IADD3 R93, PT, PT, R0, 0x1000, RZ ;  /* 0x00001000005d7810 */ /* 0x000fe20007ffe0ff */
[----:B------:R0:W-:Y:S01]  /*4490*/  STG.E desc[UR12][R156.64], R107 ;  /* 0x0000006b9c007986 */ /* 0x0001e2000c10190c */
[----:B------:R-:W-:Y:S01]  /*44a0*/  F2FP.F16.F32.PACK_AB R77, R77, R79 ;  /* 0x0000004f4d4d723e */ /* 0x000fe200000000ff */
[--C-:B------:R-:W-:Y:S01]  /*44b0*/  IMAD.WIDE.U32 R152, R153, 0x4, R122.reuse ;  /* 0x0000000499987825 */ /* 0x100fe200078e007a */
[----:B------:R-:W-:Y:S01]  /*44c0*/  F2FP.F16.F32.PACK_AB R73, R73, R75 ;  /* 0x0000004b4949723e */ /* 0x000fe200000000ff */
        /* <DEDUP_REMOVED lines=10> */
[----:B------:R-:W-:Y:S01]  /*4570*/  IMAD.WIDE.U32 R8, R8, 0x4, R122 ;  /* 0x0000000408087825 */ /* 0x000fe200078e007a */
[----:B------:R-:W-:-:S02]  /*4580*/  F2FP.F16.F32.PACK_AB R49, R49, R51 ;  /* 0x000000333131723e */ /* 0x000fc400000000ff */
[----:B------:R-:W-:Y:S01]  /*4590*/  F2FP.F16.F32.PACK_AB R51, R41, R43 ;  /* 0x0000002b2933723e */ /* 0x000fe200000000ff */
[--C-:B------:R-:W-:Y:S01]  /*45a0*/  IMAD.WIDE.U32 R42, R42, 0x4, R122.reuse ;  /* 0x000000042a2a7825 */ /* 0x100fe200078e007a */
[----:B------:R-:W-:Y:S02]  /*45b0*/  F2FP.F16.F32.PACK_AB R55, R37, R39 ;  /* 0x000000272537723e */ /* 0x000fe400000000ff */
[----:B------:R-:W-:Y:S01]  /*45c0*/  F2FP.F16.F32.PACK_AB R59, R33, R35 ;  /* 0x00000023213b723e */ /* 0x000fe200000000ff */
[--C-:B------:R-:W-:Y:S01]  /*45d0*/  IMAD.WIDE.U32 R40, R40, 0x4, R122.reuse ;  /* 0x0000000428287825 */ /* 0x100fe200078e007a */
[----:B------:R-:W-:Y:S02]  /*45e0*/  F2FP.F16.F32.PACK_AB R63, R29, R31 ;  /* 0x0000001f1d3f723e */ /* 0x000fe400000000ff */
        /* <DEDUP_REMOVED lines=13> */
[----:B------:R-:W-:-:S04]  /*46c0*/  IMAD.WIDE.U32 R30, R30, 0x4, R122 ;  /* 0x000000041e1e7825 */ /* 0x000fc800078e007a */
        /* <DEDUP_REMOVED lines=13> */
[----:B------:R-:W-:Y:S01]  /*47a0*/  IMAD.WIDE.U32 R122, R93, 0x4, R122 ;  /* 0x000000045d7a7825 */ /* 0x000fe200078e007a */
[----:B------:R0:W-:Y:S04]  /*47b0*/  STG.E desc[UR12][R44.64], R91 ;  /* 0x0000005b2c007986 */ /* 0x0001e8000c10190c */
        /* <DEDUP_REMOVED lines=21> */
[----:B------:R0:W-:Y:S01]  /*4910*/  STG.E desc[UR12][R2.64], R81 ;  /* 0x0000005102007986 */ /* 0x0001e2000c10190c */
[----:B------:R-:W-:Y:S05]  /*4920*/  BRA `(.L_x_6703) ;  /* 0x00000024001c7947 */ /* 0x000fea0003800000 */
.L_x_6702:
[----:B------:R-:W0:Y:S01]  /*4930*/  LDCU.U8 UR8, c[0x0][0x3c0] ;  /* 0x00007800ff0877ac */ /* 0x000e220008000000 */
[----:B-1----:R-:W-:Y:S01]  /*4940*/  FADD R122, R119, -UR10 ;  /* 0x8000000a777a7e21 */ /* 0x002fe20008000000 */
[--C-:B-----5:R-:W-:Y:S02]  /*4950*/  HADD2.F32 R119, -RZ, R147.reuse.H0_H0 ;  /* 0x20000093ff777230 */ /* 0x120fe40000004100 */
[----:B------:R-:W-:Y:S01]  /*4960*/  FADD R121, R121, -UR10 ;  /* 0x8000000a79797e21 */ /* 0x000fe20008000000 */
[----:B------:R-:W-:Y:S02]  /*4970*/  HADD2.F32 R125, -RZ, R147.H1_H1 ;  /* 0x30000093ff7d7230 */ /* 0x000fe40000004100 */
[----:B------:R-:W-:Y:S01]  /*4980*/  FMUL R122, R122, UR7 ;  /* 0x000000077a7a7c20 */ /* 0x000fe20008400000 */
[--C-:B------:R-:W-:Y:S02]  /*4990*/  HADD2.F32 R123, -RZ, R104.reuse.H0_H0 ;  /* 0x20000068ff7b7230 */ /* 0x100fe40000004100 */
[----:B------:R-:W-:Y:S01]  /*49a0*/  FMUL R0, R121, UR7 ;  /* 0x0000000779007c20 */ /* 0x000fe20008400000 */
[----:B------:R-:W-:-:S02]  /*49b0*/  HADD2.F32 R121, -RZ, R104.H1_H1 ;  /* 0x30000068ff797230 */ /* 0x000fc40000004100 */
[----:B------:R-:W-:Y:S01]  /*49c0*/  FADD R115, R115, -UR10 ;  /* 0x8000000a73737e21 */ /* 0x000fe20008000000 */
[----:B------:R-:W-:Y:S02]  /*49d0*/  HADD2.F32 R124, -RZ, R102.H0_H0 ;  /* 0x20000066ff7c7230 */ /* 0x000fe40000004100 */
[----:B------:R-:W-:Y:S01]  /*49e0*/  FADD R113, R113, -UR10 ;  /* 0x8000000a71717e21 */ /* 0x000fe20008000000 */
[----:B------:R-:W-:Y:S02]  /*49f0*/  HADD2.F32 R152, -RZ, R146.H1_H1 ;  /* 0x30000092ff987230 */ /* 0x000fe40000004100 */
[----:B------:R-:W-:Y:S01]  /*4a00*/  FMUL R115, R115, UR7 ;  /* 0x0000000773737c20 */ /* 0x000fe20008400000 */
[----:B------:R-:W-:Y:S02]  /*4a10*/  HADD2.F32 R154, -RZ, R102.H1_H1 ;  /* 0x30000066ff9a7230 */ /* 0x000fe40000004100 */
[----:B------:R-:W-:Y:S01]  /*4a20*/  FADD R111, R111, -UR10 ;  /* 0x8000000a6f6f7e21 */ /* 0x000fe20008000000 */
[----:B------:R-:W-:Y:S01]  /*4a30*/  FMUL R113, R113, UR7 ;  /* 0x0000000771717c20 */ /* 0x000fe20008400000 */
[----:B------:R-:W-:Y:S01]  /*4a40*/  HADD2.F32 R156, -RZ, R100.H1_H1 ;  /* 0x30000064ff9c7230 */ /* 0x000fe20000004100 */
[----:B0-----:R-:W-:Y:S01]  /*4a50*/  ISETP.NE.AND P2, PT, RZ, UR8, PT ;  /* 0x00000008ff007c0c */ /* 0x001fe2000bf45270 */
[----:B------:R-:W-:Y:S01]  /*4a60*/  FMUL R111, R111, UR7 ;  /* 0x000000076f6f7c20 */ /* 0x000fe20008400000 */
[----:B------:R-:W-:Y:S01]  /*4a70*/  FADD R109, R109, -UR10 ;  /* 0x8000000a6d6d7e21 */ /* 0x000fe20008000000 */
[----:B------:R-:W-:Y:S01]  /*4a80*/  FADD R107, R107, -UR10 ;  /* 0x8000000a6b6b7e21 */ /* 0x000fe20008000000 */
[----:B------:R-:W-:-:S02]  /*4a90*/  HADD2.F32 R158, -RZ, R98.H1_H1 ;  /* 0x30000062ff9e7230 */ /* 0x000fc40000004100 */
[----:B------:R-:W-:Y:S01]  /*4aa0*/  FADD R105, R105, -UR10 ;  /* 0x8000000a69697e21 */ /* 0x000fe20008000000 */
[----:B------:R-:W-:Y:S01]  /*4ab0*/  FMUL R109, R109, UR7 ;  /* 0x000000076d6d7c20 */ /* 0x000fe20008400000 */
[----:B------:R-:W-:Y:S01]  /*4ac0*/  FMUL R107, R107, UR7 ;  /* 0x000000076b6b7c20 */ /* 0x000fe20008400000 */
[----:B------:R-:W-:Y:S01]  /*4ad0*/  FADD R103, R103, -UR10 ;  /* 0x8000000a67677e21 */ /* 0x000fe20008000000 */
[----:B------:R-:W-:Y:S01]  /*4ae0*/  FMUL R105, R105, UR7 ;  /* 0x0000000769697c20 */ /* 0x000fe20008400000 */
[----:B------:R-:W-:Y:S02]  /*4af0*/  HADD2.F32 R160, -RZ, R96.H1_H1 ;  /* 0x30000060ffa07230 */ /* 0x000fe40000004100 */
[----:B------:R-:W-:Y:S01]  /*4b00*/  FADD R101, R101, -UR10 ;  /* 0x8000000a65657e21 */ /* 0x000fe20008000000 */
[----:B------:R-:W-:Y:S01]  /*4b10*/  FMUL R103, R103, UR7 ;  /* 0x0000000767677c20 */ /* 0x000fe20008400000 */
[----:B------:R-:W-:Y:S01]  /*4b20*/  @P2 FADD R119, R119, 1 ;  /* 0x3f80000077772421 */ /* 0x000fe20000000000 */
[----:B------:R-:W-:Y:S01]  /*4b30*/  @P2 FADD R125, R125, 1 ;  /* 0x3f8000007d7d2421 */ /* 0x000fe20000000000 */
[----:B------:R-:W-:Y:S01]  /*4b40*/  @P2 FADD R152, R152, 1 ;  /* 0x3f80000098982421 */ /* 0x000fe20000000000 */
[----:B------:R-:W-:Y:S01]  /*4b50*/  FADD R99, R99, -UR10 ;  /* 0x8000000a63637e21 */ /* 0x000fe20008000000 */
[----:B------:R-:W-:Y:S01]  /*4b60*/  FFMA R0, R0, R119, R123 ;  /* 0x0000007700007223 */ /* 0x000fe2000000007b */
[----:B------:R-:W-:Y:S01]  /*4b70*/  FADD R119, R117, -UR10 ;  /* 0x8000000a75777e21 */ /* 0x000fe20008000000 */
[----:B------:R-:W-:Y:S01]  /*4b80*/  FFMA R117, R122, R125, R121 ;  /* 0x0000007d7a757223 */ /* 0x000fe20000000079 */
[----:B------:R-:W-:-:S02]  /*4b90*/  HADD2.F32 R122, -RZ, R146.H0_H0 ;  /* 0x20000092ff7a7230 */ /* 0x000fc40000004100 */
[----:B------:R-:W-:Y:S01]  /*4ba0*/  FFMA R115, R115, R152, R154 ;  /* 0x0000009873737223 */ /* 0x000fe2000000009a */
[----:B------:R-:W-:Y:S01]  /*4bb0*/  FMUL R119, R119, UR7 ;  /* 0x0000000777777c20 */ /* 0x000fe20008400000 */
[----:B------:R-:W-:Y:S02]  /*4bc0*/  HADD2.F32 R152, -RZ, R100.H0_H0 ;  /* 0x20000064ff987230 */ /* 0x000fe40000004100 */
[----:B------:R-:W-:Y:S01]  /*4bd0*/  FMUL R101, R101, UR7 ;  /* 0x0000000765657c20 */ /* 0x000fe20008400000 */
[----:B------:R-:W-:Y:S01]  /*4be0*/  @P2 FADD R122, R122, 1 ;  /* 0x3f8000007a7a2421 */ /* 0x000fe20000000000 */
[--C-:B------:R-:W-:Y:S02]  /*4bf0*/  HADD2.F32 R154, -RZ, R145.reuse.H1_H1 ;  /* 0x30000091ff9a7230 */ /* 0x100fe40000004100 */
[----:B------:R-:W-:Y:S01]  /*4c00*/  FMUL R99, R99, UR7 ;  /* 0x0000000763637c20 */ /* 0x000fe20008400000 */
[----:B------:R-:W-:Y:S02]  /*4c10*/  HADD2.F32 R162, -RZ, R94.H1_H1 ;  /* 0x3000005effa27230 */ /* 0x000fe40000004100 */
[----:B------:R-:W-:Y:S01]  /*4c20*/  FFMA R122, R119, R122, R124 ;  /* 0x0000007a777a7223 */ /* 0x000fe2000000007c */
[----:B------:R-:W-:-:S02]  /*4c30*/  HADD2.F32 R124, -RZ, R145.H0_H0 ;  /* 0x20000091ff7c7230 */ /* 0x000fc40000004100 */
[----:B------:R-:W-:Y:S01]  /*4c40*/  @P2 FADD R154, R154, 1 ;  /* 0x3f8000009a9a2421 */ /* 0x000fe20000000000 */
[----:B------:R-:W-:Y:S01]  /*4c50*/  FADD R97, R97, -UR10 ;  /* 0x8000000a61617e21 */ /* 0x000fe20008000000 */
[----:B------:R-:W-:Y:S01]  /*4c60*/  FADD R95, R95, -UR10 ;  /* 0x8000000a5f5f7e21 */ /* 0x000fe20008000000 */
[----:B------:R-:W-:Y:S02]  /*4c70*/  HADD2.F32 R164, -RZ, R92.H1_H1 ;  /* 0x3000005cffa47230 */ /* 0x000fe40000004100 */
[----:B------:R-:W-:Y:S01]  /*4c80*/  @P2 FADD R124, R124, 1 ;  /* 0x3f8000007c7c2421 */ /* 0x000fe20000000000 */
[----:B------:R-:W-:Y:S01]  /*4c90*/  FFMA R111, R111, R154, R156 ;  /* 0x0000009a6f6f7223 */ /* 0x000fe2000000009c */
[----:B------:R-:W-:Y:S02]  /*4ca0*/  HADD2.F32 R154, -RZ, R98.H0_H0 ;  /* 0x20000062ff9a7230 */ /* 0x000fe40000004100 */
[----:B------:R-:W-:Y:S01]  /*4cb0*/  FMUL R97, R97, UR7 ;  /* 0x0000000761617c20 */ /* 0x000fe20008400000 */
[----:B------:R-:W-:Y:S01]  /*4cc0*/  FFMA R124, R113, R124, R152 ;  /* 0x0000007c717c7223 */ /* 0x000fe20000000098 */
[----:B------:R-:W-:-:S02]  /*4cd0*/  HADD2.F32 R152, -RZ, R144.H0_H0 ;  /* 0x20000090ff987230 */ /* 0x000fc40000004100 */
[----:B------:R-:W-:Y:S01]  /*4ce0*/  FMUL R95, R95, UR7 ;  /* 0x000000075f5f7c20 */ /* 0x000fe20008400000 */
[----:B------:R-:W-:Y:S02]  /*4cf0*/  HADD2.F32 R156, -RZ, R144.H1_H1 ;  /* 0x30000090ff9c7230 */ /* 0x000fe40000004100 */
[----:B------:R-:W-:Y:S01]  /*4d00*/  FADD R93, R93, -UR10 ;  /* 0x8000000a5d5d7e21 */ /* 0x000fe20008000000 */
[----:B------:R-:W-:Y:S01]  /*4d10*/  FADD R91, R91, -UR10 ;  /* 0x8000000a5b5b7e21 */ /* 0x000fe20008000000 */
[----:B------:R-:W-:Y:S01]  /*4d20*/  @P2 FADD R152, R152, 1 ;  /* 0x3f80000098982421 */ /* 0x000fe20000000000 */
[----:B------:R-:W-:Y:S01]  /*4d30*/  FADD R89, R89, -UR10 ;  /* 0x8000000a59597e21 */ /* 0x000fe20008000000 */
[----:B------:R-:W-:Y:S01]  /*4d40*/  @P2 FADD R156, R156, 1 ;  /* 0x3f8000009c9c2421 */ /* 0x000fe20000000000 */
[----:B------:R-:W-:Y:S01]  /*4d50*/  FMUL R93, R93, UR7 ;  /* 0x000000075d5d7c20 */ /* 0x000fe20008400000 */
[----:B------:R-:W-:Y:S01]  /*4d60*/  FFMA R152, R109, R152, R154 ;  /* 0x000000986d987223 */ /* 0x000fe2000000009a */
[----:B------:R-:W-:-:S02]  /*4d70*/  HADD2.F32 R154, -RZ, R143.H0_H0 ;  /* 0x2000008fff9a7230 */ /* 0x000fc40000004100 */
[----:B------:R-:W-:Y:S01]  /*4d80*/  FFMA R107, R107, R156, R158 ;  /* 0x0000009c6b6b7223 */ /* 0x000fe2000000009e */
[----:B------:R-:W-:Y:S02]  /*4d90*/  HADD2.F32 R156, -RZ, R96.H0_H0 ;  /* 0x20000060ff9c7230 */ /* 0x000fe40000004100 */
[----:B------:R-:W-:Y:S01]  /*4da0*/  FMUL R91, R91, UR7 ;  /* 0x000000075b5b7c20 */ /* 0x000fe20008400000 */
[----:B------:R-:W-:Y:S02]  /*4db0*/  HADD2.F32 R158, -RZ, R143.H1_H1 ;  /* 0x3000008fff9e7230 */ /* 0x000fe40000004100 */
[----:B------:R-:W-:Y:S01]  /*4dc0*/  @P2 FADD R154, R154, 1 ;  /* 0x3f8000009a9a2421 */ /* 0x000fe20000000000 */
[----:B------:R-:W-:Y:S01]  /*4dd0*/  FADD R87, R87, -UR10 ;  /* 0x8000000a57577e21 */ /* 0x000fe20008000000 */
[----:B------:R-:W-:Y:S01]  /*4de0*/  FMUL R89, R89, UR7 ;  /* 0x0000000759597c20 */ /* 0x000fe20008400000 */
[----:B------:R-:W-:Y:S01]  /*4df0*/  FADD R85, R85, -UR10 ;  /* 0x8000000a55557e21 */ /* 0x000fe20008000000 */
[----:B------:R-:W-:Y:S01]  /*4e00*/  @P2 FADD R158, R158, 1 ;  /* 0x3f8000009e9e2421 */ /* 0x000fe20000000000 */
[----:B------:R-:W-:Y:S01]  /*4e10*/  FFMA R154, R105, R154, R156 ;  /* 0x0000009a699a7223 */ /* 0x000fe2000000009c */
[----:B------:R-:W-:-:S02]  /*4e20*/  HADD2.F32 R156, -RZ, R142.H0_H0 ;  /* 0x2000008eff9c7230 */ /* 0x000fc40000004100 */
[----:B------:R-:W-:Y:S01]  /*4e30*/  FMUL R87, R87, UR7 ;  /* 0x0000000757577c20 */ /* 0x000fe20008400000 */
[----:B------:R-:W-:Y:S01]  /*4e40*/  FFMA R103, R103, R158, R160 ;  /* 0x0000009e67677223 */ /* 0x000fe200000000a0 */
[----:B------:R-:W-:Y:S02]  /*4e50*/  HADD2.F32 R158, -RZ, R94.H0_H0 ;  /* 0x2000005eff9e7230 */ /* 0x000fe40000004100 */
[----:B------:R-:W-:Y:S01]  /*4e60*/  FMUL R85, R85, UR7 ;  /* 0x0000000755557c20 */ /* 0x000fe20008400000 */
[----:B------:R-:W-:Y:S02]  /*4e70*/  HADD2.F32 R160, -RZ, R142.H1_H1 ;  /* 0x3000008effa07230 */ /* 0x000fe40000004100 */
[----:B------:R-:W-:Y:S01]  /*4e80*/  @P2 FADD R156, R156, 1 ;  /* 0x3f8000009c9c2421 */ /* 0x000fe20000000000 */
[----:B------:R-:W-:Y:S01]  /*4e90*/  FADD R81, R81, -UR10 ;  /* 0x8000000a51517e21 */ /* 0x000fe20008000000 */
[----:B------:R-:W-:Y:S01]  /*4ea0*/  FADD R77, R77, -UR10 ;  /* 0x8000000a4d4d7e21 */ /* 0x000fe20008000000 */
        /* <DEDUP_REMOVED lines=10> */
[----:B------:R-:W-:Y:S01]  /*4f50*/  FMUL R73, R73, UR7 ;  /* 0x0000000749497c20 */ /* 0x000fe20008400000 */
        /* <DEDUP_REMOVED lines=11> */
[----:B------:R-:W-:Y:S02]  /*5010*/  HADD2.F32 R97, -RZ, R90.H1_H1 ;  /* 0x3000005aff617230 */ /* 0x000fe40000004100 */
[----:B------:R-:W-:Y:S01]  /*5020*/  FADD R61, R61, -UR10 ;  /* 0x8000000a3d3d7e21 */ /* 0x000fe20008000000 */
[----:B------:R-:W-:Y:S01]  /*5030*/  FADD R57, R57, -UR10 ;  /* 0x8000000a39397e21 */ /* 0x000fe20008000000 */
[----:B------:R-:W-:Y:S01]  /*5040*/  @P2 FADD R164, R164, 1 ;  /* 0x3f800000a4a42421 */ /* 0x000fe20000000000 */
[----:B------:R-:W-:Y:S01]  /*5050*/  FFMA R160, R93, R160, R162 ;  /* 0x000000a05da07223 */ /* 0x000fe200000000a2 */
[----:B------:R-:W-:-:S02]  /*5060*/  HADD2.F32 R162, -RZ, R139.H0_H0 ;  /* 0x2000008bffa27230 */ /* 0x000fc40000004100 */
[----:B------:R-:W-:Y:S01]  /*5070*/  FMUL R61, R61, UR7 ;  /* 0x000000073d3d7c20 */ /* 0x000fe20008400000 */
[----:B------:R-:W-:Y:S02]  /*5080*/  HADD2.F32 R93, -RZ, R139.H1_H1 ;  /* 0x3000008bff5d7230 */ /* 0x000fe40000004100 */
[----:B------:R-:W-:Y:S01]  /*5090*/  FFMA R91, R91, R164, R97 ;  /* 0x000000a45b5b7223 */ /* 0x000fe20000000061 */
[--C-:B------:R-:W-:Y:S02]  /*50a0*/  HADD2.F32 R164, -RZ, R88.reuse.H0_H0 ;  /* 0x20000058ffa47230 */ /* 0x100fe40000004100 */
[----:B------:R-:W-:Y:S01]  /*50b0*/  @P2 FADD R162, R162, 1 ;  /* 0x3f800000a2a22421 */ /* 0x000fe20000000000 */
[----:B------:R-:W-:Y:S02]  /*50c0*/  HADD2.F32 R97, -RZ, R88.H1_H1 ;  /* 0x30000058ff617230 */ /* 0x000fe40000004100 */
[----:B------:R-:W-:Y:S01]  /*50d0*/  @P2 FADD R93, R93, 1 ;  /* 0x3f8000005d5d2421 */ /* 0x000fe20000000000 */
[----:B------:R-:W-:Y:S01]  /*50e0*/  FMUL R57, R57, UR7 ;  /* 0x0000000739397c20 */ /* 0x000fe20008400000 */
[----:B------:R-:W-:Y:S01]  /*50f0*/  FFMA R162, R89, R162, R164 ;  /* 0x000000a259a27223 */ /* 0x000fe200000000a4 */
[----:B------:R-:W-:-:S02]  /*5100*/  HADD2.F32 R164, -RZ, R138.H0_H0 ;  /* 0x2000008affa47230 */ /* 0x000fc40000004100 */
[----:B------:R-:W-:Y:S01]  /*5110*/  FFMA R87, R87, R93, R97 ;  /* 0x0000005d57577223 */ /* 0x000fe20000000061 */
[----:B------:R-:W-:Y:S02]  /*5120*/  HADD2.F32 R93, -RZ, R138.H1_H1 ;  /* 0x3000008aff5d7230 */ /* 0x000fe40000004100 */
[----:B------:R-:W-:Y:S01]  /*5130*/  FADD R89, R83, -UR10 ;  /* 0x8000000a53597e21 */ /* 0x000fe20008000000 */
[--C-:B------:R-:W-:Y:S02]  /*5140*/  HADD2.F32 R83, -RZ, R86.reuse.H0_H0 ;  /* 0x20000056ff537230 */ /* 0x100fe40000004100 */
[----:B------:R-:W-:Y:S01]  /*5150*/  @P2 FADD R164, R164, 1 ;  /* 0x3f800000a4a42421 */ /* 0x000fe20000000000 */
[----:B------:R-:W-:Y:S02]  /*5160*/  HADD2.F32 R97, -RZ, R86.H1_H1 ;  /* 0x30000056ff617230 */ /* 0x000fe40000004100 */
[----:B------:R-:W-:Y:S01]  /*5170*/  FMUL R89, R89, UR7 ;  /* 0x0000000759597c20 */ /* 0x000fe20008400000 */
[----:B------:R-:W-:Y:S01]  /*5180*/  @P2 FADD R93, R93, 1 ;  /* 0x3f8000005d5d2421 */ /* 0x000fe20000000000 */
[----:B------:R-:W-:Y:S01]  /*5190*/  FFMA R164, R85, R164, R83 ;  /* 0x000000a455a47223 */ /* 0x000fe20000000053 */
[----:B------:R-:W-:-:S02]  /*51a0*/  HADD2.F32 R85, -RZ, R84.H0_H0 ;  /* 0x20000054ff557230 */ /* 0x000fc40000004100 */
[----:B------:R-:W-:Y:S01]  /*51b0*/  FADD R53, R53, -UR10 ;  /* 0x8000000a35357e21 */ /* 0x000fe20008000000 */
[----:B------:R-:W-:Y:S01]  /*51c0*/  FFMA R83, R89, R93, R97 ;  /* 0x0000005d59537223 */ /* 0x000fe20000000061 */
[----:B------:R-:W-:Y:S01]  /*51d0*/  FADD R89, R79, -UR10 ;  /* 0x8000000a4f597e21 */ /* 0x000fe20008000000 */
[--C-:B------:R-:W-:Y:S02]  /*51e0*/  HADD2.F32 R79, -RZ, R137.reuse.H0_H0 ;  /* 0x20000089ff4f7230 */ /* 0x100fe40000004100 */
[----:B------:R-:W-:Y:S01]  /*51f0*/  FMUL R53, R53, UR7 ;  /* 0x0000000735357c20 */ /* 0x000fe20008400000 */
[----:B------:R-:W-:Y:S02]  /*5200*/  HADD2.F32 R93, -RZ, R137.H1_H1 ;  /* 0x30000089ff5d7230 */ /* 0x000fe40000004100 */
[----:B------:R-:W-:Y:S01]  /*5210*/  FMUL R89, R89, UR7 ;  /* 0x0000000759597c20 */ /* 0x000fe20008400000 */
[----:B------:R-:W-:Y:S02]  /*5220*/  HADD2.F32 R97, -RZ, R84.H1_H1 ;  /* 0x30000054ff617230 */ /* 0x000fe40000004100 */
[----:B------:R-:W-:Y:S01]  /*5230*/  @P2 FADD R79, R79, 1 ;  /* 0x3f8000004f4f2421 */ /* 0x000fe20000000000 */
[----:B------:R-:W-:Y:S01]  /*5240*/  FADD R49, R49, -UR10 ;  /* 0x8000000a31317e21 */ /* 0x000fe20008000000 */
[----:B------:R-:W-:Y:S01]  /*5250*/  @P2 FADD R93, R93, 1 ;  /* 0x3f8000005d5d2421 */ /* 0x000fe20000000000 */
[----:B------:R-:W-:Y:S01]  /*5260*/  FADD R45, R45, -UR10 ;  /* 0x8000000a2d2d7e21 */ /* 0x000fe20008000000 */
[----:B------:R-:W-:Y:S01]  /*5270*/  FFMA R81, R81, R79, R85 ;  /* 0x0000004f51517223 */ /* 0x000fe20000000055 */
[----:B------:R-:W-:-:S02]  /*5280*/  HADD2.F32 R85, -RZ, R82.H0_H0 ;  /* 0x20000052ff557230 */ /* 0x000fc40000004100 */
        /* <DEDUP_REMOVED lines=8> */
[----:B------:R-:W-:Y:S01]  /*5310*/  FMUL R45, R45, UR7 ;  /* 0x000000072d2d7c20 */ /* 0x000fe20008400000 */
        /* <DEDUP_REMOVED lines=66> */
[----:B------:R-:W0:Y:S01]  /*5740*/  LDCU.U8 UR8, c[0x0][0x404] ;  /* 0x00008080ff0877ac */ /* 0x000e220008000000 */
        /* <DEDUP_REMOVED lines=23> */
[----:B0-----:R-:W-:Y:S01]  /*58c0*/  ISETP.NE.AND P1, PT, RZ, UR8, PT ;  /* 0x00000008ff007c0c */ /* 0x001fe2000bf25270 */
[----:B------:R-:W-:Y:S01]  /*58d0*/  @P2 FADD R93, R93, 1 ;  /* 0x3f8000005d5d2421 */ /* 0x000fe20000000000 */
[----:B------:R-:W-:Y:S01]  /*58e0*/  FMNMX3 R149, R149, |R0|, |R117|, !PT ;  /* 0x4000000095957276 */ /* 0x000fe20007800475 */
        /* <DEDUP_REMOVED lines=10> */
[----:B------:R-:W-:Y:S01]  /*5990*/  FMNMX3 R149, R149, |R122|, |R115|, !PT ;  /* 0x4000007a95957276 */ /* 0x000fe20007800473 */
[----:B------:R-:W-:Y:S01]  /*59a0*/  @P2 FADD R93, R93, 1 ;  /* 0x3f8000005d5d2421 */ /* 0x000fe20000000000 */
[----:B------:R-:W-:Y:S01]  /*59b0*/  @P1 FMUL R115, R115, UR16 ;  /* 0x0000001073731c20 */ /* 0x000fe20008400000 */
[----:B------:R-:W-:Y:S01]  /*59c0*/  FFMA R45, R45, R43, R85 ;  /* 0x0000002b2d2d7223 */ /* 0x000fe20000000055 */
[----:B------:R-:W-:-:S02]  /*59d0*/  HADD2.F32 R85, -RZ, R64.H0_H0 ;  /* 0x20000040ff557230 */ /* 0x000fc40000004100 */
[----:B------:R-:W-:Y:S01]  /*59e0*/  FFMA R43, R89, R93, R97 ;  /* 0x0000005d592b7223 */ /* 0x000fe20000000061 */
[----:B------:R-:W-:Y:S01]  /*59f0*/  FADD R89, R39, -UR10 ;  /* 0x8000000a27597e21 */ /* 0x000fe20008000000 */
[--C-:B------:R-:W-:Y:S01]  /*5a00*/  HADD2.F32 R39, -RZ, R127.reuse.H0_H0 ;  /* 0x2000007fff277230 */ /* 0x100fe20000004100 */
[----:B------:R-:W-:Y:S01]  /*5a10*/  FMNMX3 R149, R149, |R124|, |R111|, !PT ;  /* 0x4000007c95957276 */ /* 0x000fe2000780046f */
        /* <DEDUP_REMOVED lines=43> */
[----:B------:R-:W-:Y:S01]  /*5cd0*/  @P1 FMUL R117, R117, UR16 ;  /* 0x0000001075751c20 */ /* 0x000fe20008400000 */
[----:B------:R-:W-:Y:S01]  /*5ce0*/  @P2 FADD R93, R93, 1 ;  /* 0x3f8000005d5d2421 */ /* 0x000fe20000000000 */
[----:B------:R-:W-:Y:S01]  /*5cf0*/  @P1 FMUL R111, R111, UR16 ;  /* 0x000000106f6f1c20 */ /* 0x000fe20008400000 */
[----:B------:R-:W-:Y:S01]  /*5d00*/  FFMA R29, R29, R27, R85 ;  /* 0x0000001b1d1d7223 */ /* 0x000fe20000000055 */
[----:B------:R-:W-:-:S02]  /*5d10*/  HADD2.F32 R85, -RZ, R56.H0_H0 ;  /* 0x20000038ff557230 */ /* 0x000fc40000004100 */
[----:B------:R-:W-:Y:S01]  /*5d20*/  FFMA R27, R89, R93, R97 ;  /* 0x0000005d591b7223 */ /* 0x000fe20000000061 */
[----:B------:R-:W-:Y:S01]  /*5d30*/  FADD R89, R23, -UR10 ;  /* 0x8000000a17597e21 */ /* 0x000fe20008000000 */
[--C-:B------:R-:W-:Y:S02]  /*5d40*/  HADD2.F32 R23, -RZ, R116.reuse.H0_H0 ;  /* 0x20000074ff177230 */ /* 0x100fe40000004100 */
[----:B------:R-:W-:Y:S01]  /*5d50*/  @P1 FMUL R103, R103, UR16 ;  /* 0x0000001067671c20 */ /* 0x000fe20008400000 */
        /* <DEDUP_REMOVED lines=12> */
[----:B------:R-:W-:Y:S02]  /*5e20*/  HADD2.F32 R93, -RZ, R114.H1_H1 ;  /* 0x30000072ff5d7230 */ /* 0x000fe40000004100 */
[----:B------:R-:W-:Y:S01]  /*5e30*/  FMUL R89, R89, UR7 ;  /* 0x0000000759597c20 */ /* 0x000fe20008400000 */
[----:B------:R-:W-:Y:S02]  /*5e40*/  HADD2.F32 R97, -RZ, R54.H1_H1 ;  /* 0x30000036ff617230 */ /* 0x000fe40000004100 */
[----:B------:R-:W-:Y:S01]  /*5e50*/  @P2 FADD R19, R19, 1 ;  /* 0x3f80000013132421 */ /* 0x000fe20000000000 */
[----:B------:R-:W-:-:S03]  /*5e60*/  @P2 FADD R93, R93, 1 ;  /* 0x3f8000005d5d2421 */ /* 0x000fc60000000000 */
[----:B------:R-:W-:Y:S01]  /*5e70*/  FFMA R21, R21, R19, R85 ;  /* 0x0000001315157223 */ /* 0x000fe20000000055 */
[----:B------:R-:W-:Y:S02]  /*5e80*/  HADD2.F32 R85, -RZ, R52.H0_H0 ;  /* 0x20000034ff557230 */ /* 0x000fe40000004100 */
[----:B------:R-:W-:Y:S01]  /*5e90*/  FFMA R19, R89, R93, R97 ;  /* 0x0000005d59137223 */ /* 0x000fe20000000061 */
[----:B------:R-:W-:Y:S01]  /*5ea0*/  FADD R89, R15, -UR10 ;  /* 0x8000000a0f597e21 */ /* 0x000fe20008000000 */
[--C-:B------:R-:W-:Y:S02]  /*5eb0*/  HADD2.F32 R15, -RZ, R112.reuse.H0_H0 ;  /* 0x20000070ff0f7230 */ /* 0x100fe40000004100 */
[----:B------:R-:W-:Y:S02]  /*5ec0*/  HADD2.F32 R93, -RZ, R112.H1_H1 ;  /* 0x30000070ff5d7230 */ /* 0x000fe40000004100 */
[----:B------:R-:W-:Y:S01]  /*5ed0*/  FMUL R89, R89, UR7 ;  /* 0x0000000759597c20 */ /* 0x000fe20008400000 */
[----:B------:R-:W-:-:S02]  /*5ee0*/  HADD2.F32 R97, -RZ, R52.H1_H1 ;  /* 0x30000034ff617230 */ /* 0x000fc40000004100 */
        /* <DEDUP_REMOVED lines=33> */
[----:B------:R-:W-:Y:S01]  /*6100*/  FMUL R85, R0, UR16 ;  /* 0x0000001000557c20 */ /* 0x000fe20008400000 */
[----:B------:R-:W-:Y:S01]  /*6110*/  FFMA R3, R89, R93, R97 ;  /* 0x0000005d59037223 */ /* 0x000fe20000000061 */
[----:B------:R-:W-:Y:S01]  /*6120*/  FMUL R89, R122, UR16 ;  /* 0x000000107a597c20 */ /* 0x000fe20008400000 */
[----:B------:R-:W-:Y:S02]  /*6130*/  FMUL R93, R152, UR16 ;  /* 0x00000010985d7c20 */ /* 0x000fe40008400000 */
[----:B------:R-:W-:Y:S01]  /*6140*/  FSEL R0, R0, R85, !P1 ;  /* 0x0000005500007208 */ /* 0x000fe20004800000 */
[----:B------:R-:W-:Y:S01]  /*6150*/  FMUL R85, R124, UR16 ;  /* 0x000000107c557c20 */ /* 0x000fe20008400000 */
[----:B------:R-:W-:Y:S02]  /*6160*/  FSEL R89, R122, R89, !P1 ;  /* 0x000000597a597208 */ /* 0x000fe40004800000 */
[----:B------:R-:W-:Y:S01]  /*6170*/  FSEL R122, R152, R93, !P1 ;  /* 0x0000005d987a7208 */ /* 0x000fe20004800000 */
[----:B------:R-:W-:Y:S01]  /*6180*/  FMUL R152, R25, UR16 ;  /* 0x0000001019987c20 */ /* 0x000fe20008400000 */
[----:B------:R-:W-:Y:S01]  /*6190*/  F2FP.F16.F32.PACK_AB R115, R115, R89 ;  /* 0x000000597373723e */ /* 0x000fe200000000ff */
[----:B------:R-:W-:Y:S01]  /*61a0*/  FMUL R89, R156, UR16 ;  /* 0x000000109c597c20 */ /* 0x000fe20008400000 */
[----:B------:R-:W-:-:S02]  /*61b0*/  F2FP.F16.F32.PACK_AB R107, R107, R122 ;  /* 0x0000007a6b6b723e */ /* 0x000fc400000000ff */
[----:B------:R-:W-:Y:S02]  /*61c0*/  F2FP.F16.F32.PACK_AB R117, R117, R0 ;  /* 0x000000007575723e */ /* 0x000fe400000000ff */
[----:B------:R-:W-:Y:S01]  /*61d0*/  FSEL R122, R156, R89, !P1 ;  /* 0x000000599c7a7208 */ /* 0x000fe20004800000 */
[----:B------:R-:W-:Y:S01]  /*61e0*/  FMUL R89, R160, UR16 ;  /* 0x00000010a0597c20 */ /* 0x000fe20008400000 */
[----:B------:R-:W-:Y:S01]  /*61f0*/  FSEL R0, R124, R85, !P1 ;  /* 0x000000557c007208 */ /* 0x000fe20004800000 */
[----:B------:R-:W-:Y:S01]  /*6200*/  FMUL R85, R154, UR16 ;  /* 0x000000109a557c20 */ /* 0x000fe20008400000 */
[----:B------:R-:W-:Y:S01]  /*6210*/  F2FP.F16.F32.PACK_AB R99, R99, R122 ;  /* 0x0000007a6363723e */ /* 0x000fe200000000ff */
[----:B------:R-:W-:Y:S01]  /*6220*/  FMUL R124, R81, UR16 ;  /* 0x00000010517c7c20 */ /* 0x000fe20008400000 */
[----:B------:R-:W-:Y:S01]  /*6230*/  FSEL R122, R160, R89, !P1 ;  /* 0x00000059a07a7208 */ /* 0x000fe20004800000 */
[----:B------:R-:W-:Y:S01]  /*6240*/  FMUL R89, R164, UR16 ;  /* 0x00000010a4597c20 */ /* 0x000fe20008400000 */
[----:B------:R-:W-:Y:S01]  /*6250*/  F2FP.F16.F32.PACK_AB R111, R111, R0 ;  /* 0x000000006f6f723e */ /* 0x000fe200000000ff */
[----:B------:R-:W-:Y:S01]  /*6260*/  FMUL R156, R5, UR16 ;  /* 0x00000010059c7c20 */ /* 0x000fe20008400000 */
[----:B------:R-:W-:-:S02]  /*6270*/  F2FP.F16.F32.PACK_AB R91, R91, R122 ;  /* 0x0000007a5b5b723e */ /* 0x000fc400000000ff */
[----:B------:R-:W-:Y:S02]  /*6280*/  FSEL R122, R164, R89, !P1 ;  /* 0x00000059a47a7208 */ /* 0x000fe40004800000 */
[----:B------:R-:W-:Y:S01]  /*6290*/  FMNMX3 R164, R149, |R164|, |R83|, !PT ;  /* 0x400000a495a47276 */ /* 0x000fe20007800453 */
[----:B------:R-:W-:Y:S01]  /*62a0*/  @P1 FMUL R83, R83, UR16 ;  /* 0x0000001053531c20 */ /* 0x000fe20008400000 */
[----:B------:R-:W-:Y:S01]  /*62b0*/  FSEL R0, R154, R85, !P1 ;  /* 0x000000559a007208 */ /* 0x000fe20004800000 */
[----:B------:R-:W-:Y:S01]  /*62c0*/  FMUL R85, R158, UR16 ;  /* 0x000000109e557c20 */ /* 0x000fe20008400000 */
[----:B------:R-:W-:Y:S01]  /*62d0*/  FMNMX3 R164, R164, |R81|, |R79|, !PT ;  /* 0x40000051a4a47276 */ /* 0x000fe2000780044f */
[----:B------:R-:W-:Y:S01]  /*62e0*/  @P1 FMUL R79, R79, UR16 ;  /* 0x000000104f4f1c20 */ /* 0x000fe20008400000 */
[----:B------:R-:W-:Y:S01]  /*62f0*/  F2FP.F16.F32.PACK_AB R103, R103, R0 ;  /* 0x000000006767723e */ /* 0x000fe200000000ff */
[----:B------:R-:W-:Y:S01]  /*6300*/  FMUL R154, R9, UR16 ;  /* 0x00000010099a7c20 */ /* 0x000fe20008400000 */
[----:B------:R-:W-:Y:S01]  /*6310*/  FMNMX3 R164, R164, |R77|, |R75|, !PT ;  /* 0x4000004da4a47276 */ /* 0x000fe2000780044b */
[----:B------:R-:W-:Y:S01]  /*6320*/  @P1 FMUL R75, R75, UR16 ;  /* 0x000000104b4b1c20 */ /* 0x000fe20008400000 */
[----:B------:R-:W-:Y:S01]  /*6330*/  FSEL R0, R158, R85, !P1 ;  /* 0x000000559e007208 */ /* 0x000fe20004800000 */
[----:B------:R-:W-:Y:S01]  /*6340*/  FMUL R85, R162, UR16 ;  /* 0x00000010a2557c20 */ /* 0x000fe20008400000 */
[----:B------:R-:W-:Y:S01]  /*6350*/  FMNMX3 R164, R164, |R73|, |R71|, !PT ;  /* 0x40000049a4a47276 */ /* 0x000fe20007800447 */
[----:B------:R-:W-:Y:S01]  /*6360*/  @P1 FMUL R71, R71, UR16 ;  /* 0x0000001047471c20 */ /* 0x000fe20008400000 */
[----:B------:R-:W-:-:S02]  /*6370*/  F2FP.F16.F32.PACK_AB R95, R95, R0 ;  /* 0x000000005f5f723e */ /* 0x000fc400000000ff */
[----:B------:R-:W-:Y:S01]  /*6380*/  FMNMX3 R164, R164, |R69|, |R67|, !PT ;  /* 0x40000045a4a47276 */ /* 0x000fe20007800443 */
[----:B------:R-:W-:Y:S01]  /*6390*/  @P1 FMUL R67, R67, UR16 ;  /* 0x0000001043431c20 */ /* 0x000fe20008400000 */
[----:B------:R-:W-:Y:S02]  /*63a0*/  FSEL R0, R162, R85, !P1 ;  /* 0x00000055a2007208 */ /* 0x000fe40004800000 */
[----:B------:R-:W-:Y:S01]  /*63b0*/  FMNMX3 R164, R164, |R65|, |R63|, !PT ;  /* 0x40000041a4a47276 */ /* 0x000fe2000780043f */
[----:B------:R-:W-:Y:S01]  /*63c0*/  @P1 FMUL R63, R63, UR16 ;  /* 0x000000103f3f1c20 */ /* 0x000fe20008400000 */
[----:B------:R-:W-:Y:S01]  /*63d0*/  F2FP.F16.F32.PACK_AB R83, R83, R122 ;  /* 0x0000007a5353723e */ /* 0x000fe200000000ff */
[----:B------:R-:W-:Y:S01]  /*63e0*/  FMUL R122, R73, UR16 ;  /* 0x00000010497a7c20 */ /* 0x000fe20008400000 */
[----:B------:R-:W-:Y:S01]  /*63f0*/  FMNMX3 R164, R164, |R61|, |R59|, !PT ;  /* 0x4000003da4a47276 */ /* 0x000fe2000780043b */
[----:B------:R-:W-:Y:S01]  /*6400*/  @P1 FMUL R59, R59, UR16 ;  /* 0x000000103b3b1c20 */ /* 0x000fe20008400000 */
[----:B------:R-:W-:Y:S01]  /*6410*/  F2FP.F16.F32.PACK_AB R87, R87, R0 ;  /* 0x000000005757723e */ /* 0x000fe200000000ff */
[----:B------:R-:W-:Y:S01]  /*6420*/  FMUL R0, R77, UR16 ;  /* 0x000000104d007c20 */ /* 0x000fe20008400000 */
[----:B------:R-:W-:Y:S01]  /*6430*/  FMNMX3 R164, R164, |R57|, |R55|, !PT ;  /* 0x40000039a4a47276 */ /* 0x000fe20007800437 */
[----:B------:R-:W-:Y:S01]  /*6440*/  @P1 FMUL R55, R55, UR16 ;  /* 0x0000001037371c20 */ /* 0x000fe20008400000 */
[----:B------:R-:W-:-:S02]  /*6450*/  FSEL R122, R73, R122, !P1 ;  /* 0x0000007a497a7208 */ /* 0x000fc40004800000 */
[----:B------:R-:W-:Y:S02]  /*6460*/  FSEL R0, R77, R0, !P1 ;  /* 0x000000004d007208 */ /* 0x000fe40004800000 */
[----:B------:R-:W-:Y:S01]  /*6470*/  FMNMX3 R164, R164, |R53|, |R51|, !PT ;  /* 0x40000035a4a47276 */ /* 0x000fe20007800433 */
[----:B------:R-:W-:Y:S01]  /*6480*/  @P1 FMUL R51, R51, UR16 ;  /* 0x0000001033331c20 */ /* 0x000fe20008400000 */
[----:B------:R-:W-:Y:S01]  /*6490*/  F2FP.F16.F32.PACK_AB R71, R71, R122 ;  /* 0x0000007a4747723e */ /* 0x000fe200000000ff */
[----:B------:R-:W-:Y:S01]  /*64a0*/  FMUL R122, R61, UR16 ;  /* 0x000000103d7a7c20 */ /* 0x000fe20008400000 */
[----:B------:R-:W-:Y:S02]  /*64b0*/  FSEL R124, R81, R124, !P1 ;  /* 0x0000007c517c7208 */ /* 0x000fe40004800000 */
[----:B------:R-:W-:Y:S01]  /*64c0*/  F2FP.F16.F32.PACK_AB R75, R75, R0 ;  /* 0x000000004b4b723e */ /* 0x000fe200000000ff */
[----:B------:R-:W-:Y:S01]  /*64d0*/  FMUL R0, R65, UR16 ;  /* 0x0000001041007c20 */ /* 0x000fe20008400000 */
[----:B------:R-:W-:Y:S01]  /*64e0*/  FMNMX3 R164, R164, |R49|, |R47|, !PT ;  /* 0x40000031a4a47276 */ /* 0x000fe2000780042f */
[----:B------:R-:W-:Y:S01]  /*64f0*/  @P1 FMUL R47, R47, UR16 ;  /* 0x000000102f2f1c20 */ /* 0x000fe20008400000 */
[----:B------:R-:W-:Y:S01]  /*6500*/  F2FP.F16.F32.PACK_AB R79, R79, R124 ;  /* 0x0000007c4f4f723e */ /* 0x000fe200000000ff */
[----:B------:R-:W-:Y:S01]  /*6510*/  FMUL R124, R69, UR16 ;  /* 0x00000010457c7c20 */ /* 0x000fe20008400000 */
[----:B------:R-:W-:-:S02]  /*6520*/  FSEL R122, R61, R122, !P1 ;  /* 0x0000007a3d7a7208 */ /* 0x000fc40004800000 */
[----:B------:R-:W-:Y:S01]  /*6530*/  FMNMX3 R164, R164, |R45|, |R43|, !PT ;  /* 0x4000002da4a47276 */ /* 0x000fe2000780042b */
[----:B------:R-:W-:Y:S01]  /*6540*/  @P1 FMUL R43, R43, UR16 ;  /* 0x000000102b2b1c20 */ /* 0x000fe20008400000 */
[----:B------:R-:W-:Y:S02]  /*6550*/  FSEL R0, R65, R0, !P1 ;  /* 0x0000000041007208 */ /* 0x000fe40004800000 */
[----:B------:R-:W-:Y:S01]  /*6560*/  F2FP.F16.F32.PACK_AB R59, R59, R122 ;  /* 0x0000007a3b3b723e */ /* 0x000fe200000000ff */
[----:B------:R-:W-:Y:S01]  /*6570*/  FMUL R122, R49, UR16 ;  /* 0x00000010317a7c20 */ /* 0x000fe20008400000 */
[----:B------:R-:W-:Y:S01]  /*6580*/  FMNMX3 R164, R164, |R41|, |R39|, !PT ;  /* 0x40000029a4a47276 */ /* 0x000fe20007800427 */
[----:B------:R-:W-:Y:S01]  /*6590*/  @P1 FMUL R39, R39, UR16 ;  /* 0x0000001027271c20 */ /* 0x000fe20008400000 */
        /* <DEDUP_REMOVED lines=24> */
[----:B------:R-:W-:Y:S01]  /*6720*/  FMNMX3 R164, R164, |R21|, |R19|, !PT ;  /* 0x40000015a4a47276 */ /* 0x000fe20007800413 */
[----:B------:R-:W-:Y:S01]  /*6730*/  @P1 FMUL R19, R19, UR16 ;  /* 0x0000001013131c20 */ /* 0x000fe20008400000 */
[----:B------:R-:W-:Y:S02]  /*6740*/  FSEL R124, R45, R124, !P1 ;  /* 0x0000007c2d7c7208 */ /* 0x000fe40004800000 */
[----:B------:R-:W-:Y:S01]  /*6750*/  F2FP.F16.F32.PACK_AB R49, R39, R0 ;  /* 0x000000002731723e */ /* 0x000fe200000000ff */
[----:B------:R-:W-:Y:S01]  /*6760*/  FMUL R0, R29, UR16 ;  /* 0x000000101d007c20 */ /* 0x000fe20008400000 */
[----:B------:R-:W-:-:S02]  /*6770*/  F2FP.F16.F32.PACK_AB R53, R35, R122 ;  /* 0x0000007a2335723e */ /* 0x000fc400000000ff */
[----:B------:R-:W0:Y:S01]  /*6780*/  LDC.64 R122, c[0x0][0x3c8] ;  /* 0x0000f200ff7a7b82 */ /* 0x000e220000000a00 */
[----:B------:R-:W-:Y:S01]  /*6790*/  FMNMX3 R164, R164, |R17|, |R15|, !PT ;  /* 0x40000011a4a47276 */ /* 0x000fe2000780040f */
[----:B------:R-:W-:Y:S01]  /*67a0*/  @P1 FMUL R15, R15, UR16 ;  /* 0x000000100f0f1c20 */ /* 0x000fe20008400000 */
[----:B------:R-:W-:Y:S01]  /*67b0*/  F2FP.F16.F32.PACK_AB R45, R43, R124 ;  /* 0x0000007c2b2d723e */ /* 0x000fe200000000ff */
[----:B------:R-:W-:Y:S01]  /*67c0*/  FMUL R124, R33, UR16 ;  /* 0x00000010217c7c20 */ /* 0x000fe20008400000 */
[----:B------:R-:W-:Y:S02]  /*67d0*/  FSEL R0, R29, R0, !P1 ;  /* 0x000000001d007208 */ /* 0x000fe40004800000 */
        /* <DEDUP_REMOVED lines=13> */
[----:B------:R-:W-:Y:S01]  /*68b0*/  MOV R5, UR15 ;  /* 0x0000000f00057c02 */ /* 0x000fe20008000f00 */
[--C-:B0-----:R-:W-:Y:S01]  /*68c0*/  IMAD.WIDE.U32 R42, R42, 0x4, R122.reuse ;  /* 0x000000042a2a7825 */ /* 0x101fe200078e007a */
[----:B------:R-:W-:Y:S02]  /*68d0*/  FSEL R152, R25, R152, !P1 ;  /* 0x0000009819987208 */ /* 0x000fe40004800000 */
[----:B------:R-:W-:Y:S01]  /*68e0*/  FSEL R124, R21, R124, !P1 ;  /* 0x0000007c157c7208 */ /* 0x000fe20004800000 */
[----:B------:R-:W-:Y:S01]  /*68f0*/  IMAD.WIDE.U32 R40, R40, 0x4, R122 ;  /* 0x0000000428287825 */ /* 0x000fe200078e007a */
[----:B------:R-:W-:-:S02]  /*6900*/  F2FP.F16.F32.PACK_AB R73, R15, R0 ;  /* 0x000000000f49723e */ /* 0x000fc400000000ff */
[----:B------:R-:W-:Y:S01]  /*6910*/  F2FP.F16.F32.PACK_AB R65, R23, R152 ;  /* 0x000000981741723e */ /* 0x000fe200000000ff */
[----:B------:R-:W-:Y:S01]  /*6920*/  IMAD R0, R5, 0x3c00, R150 ;  /* 0x00003c0005007824 */ /* 0x000fe200078e0296 */
[----:B------:R-:W-:Y:S01]  /*6930*/  F2FP.F16.F32.PACK_AB R69, R19, R124 ;  /* 0x0000007c1345723e */ /* 0x000fe200000000ff */
[----:B------:R-:W-:Y:S01]  /*6940*/  FMUL R152, R13, UR16 ;  /* 0x000000100d987c20 */ /* 0x000fe20008400000 */
[--C-:B------:R-:W-:Y:S01]  /*6950*/  IMAD.WIDE.U32 R124, R44, 0x4, R122.reuse ;  /* 0x000000042c7c7825 */ /* 0x100fe200078e007a */
[----:B------:R-:W-:Y:S02]  /*6960*/  FSEL R154, R9, R154, !P1 ;  /* 0x0000009a099a7208 */ /* 0x000fe40004800000 */
[----:B------:R-:W-:Y:S01]  /*6970*/  IADD3 R161, PT, PT, R0, 0x400, RZ ;  /* 0x0000040000a17810 */ /* 0x000fe20007ffe0ff */
[--C-:B------:R-:W-:Y:S01]  /*6980*/  IMAD.WIDE.U32 R38, R38, 0x4, R122.reuse ;  /* 0x0000000426267825 */ /* 0x100fe200078e007a */
[C---:B------:R-:W-:Y:S01]  /*6990*/  IADD3 R159, PT, PT, R0.reuse, 0x600, RZ ;  /* 0x00000600009f7810 */ /* 0x040fe20007ffe0ff */
[----:B------:R-:W-:Y:S01]  /*69a0*/  STG.E desc[UR12][R124.64], R117 ;  /* 0x000000757c007986 */ /* 0x000fe2000c10190c */
[C---:B------:R-:W-:Y:S01]  /*69b0*/  IADD3 R157, PT, PT, R0.reuse, 0x800, RZ ;  /* 0x00000800009d7810 */ /* 0x040fe20007ffe0ff */
[--C-:B------:R-:W-:Y:S01]  /*69c0*/  IMAD.WIDE.U32 R160, R161, 0x4, R122.reuse ;  /* 0x00000004a1a07825 */ /* 0x100fe200078e007a */
[C---:B------:R-:W-:Y:S01]  /*69d0*/  IADD3 R155, PT, PT, R0.reuse, 0xa00, RZ ;  /* 0x00000a00009b7810 */ /* 0x040fe20007ffe0ff */
[----:B------:R0:W-:Y:S01]  /*69e0*/  STG.E desc[UR12][R124.64+0x800], R115 ;  /* 0x000800737c007986 */ /* 0x0001e2000c10190c */
[----:B------:R-:W-:Y:S01]  /*69f0*/  FSEL R152, R13, R152, !P1 ;  /* 0x000000980d987208 */ /* 0x000fe20004800000 */
[--C-:B------:R-:W-:Y:S01]  /*6a00*/  IMAD.WIDE.U32 R158, R159, 0x4, R122.reuse ;  /* 0x000000049f9e7825 */ /* 0x100fe200078e007a */
[C---:B------:R-:W-:Y:S01]  /*6a10*/  IADD3 R153, PT, PT, R0.reuse, 0xc00, RZ ;  /* 0x00000c0000997810 */ /* 0x040fe20007ffe0ff */
[----:B------:R1:W-:Y:S01]  /*6a20*/  STG.E desc[UR12][R160.64], R111 ;  /* 0x0000006fa0007986 */ /* 0x0003e2000c10190c */
[----:B------:R-:W-:Y:S01]  /*6a30*/  F2FP.F16.F32.PACK_AB R85, R3, R156 ;  /* 0x0000009c0355723e */ /* 0x000fe200000000ff */
[--C-:B------:R-:W-:Y:S01]  /*6a40*/  IMAD.WIDE.U32 R156, R157, 0x4, R122.reuse ;  /* 0x000000049d9c7825 */ /* 0x100fe200078e007a */
[C---:B------:R-:W-:Y:S01]  /*6a50*/  IADD3 R89, PT, PT, R0.reuse, 0x1000, RZ ;  /* 0x0000100000597810 */ /* 0x040fe20007ffe0ff */
[----:B------:R1:W-:Y:S01]  /*6a60*/  STG.E desc[UR12][R158.64], R107 ;  /* 0x0000006b9e007986 */ /* 0x0003e2000c10190c */
[----:B------:R-:W-:Y:S01]  /*6a70*/  F2FP.F16.F32.PACK_AB R81, R7, R154 ;  /* 0x0000009a0751723e */ /* 0x000fe200000000ff */
[--C-:B------:R-:W-:Y:S01]  /*6a80*/  IMAD.WIDE.U32 R154, R155, 0x4, R122.reuse ;  /* 0x000000049b9a7825 */ /* 0x100fe200078e007a */
[----:B------:R-:W-:Y:S01]  /*6a90*/  F2FP.F16.F32.PACK_AB R77, R11, R152 ;  /* 0x000000980b4d723e */ /* 0x000fe200000000ff */
[----:B------:R1:W-:Y:S01]  /*6aa0*/  STG.E desc[UR12][R156.64], R103 ;  /* 0x000000679c007986 */ /* 0x0003e2000c10190c */
[----:B0-----:R-:W-:Y:S01]  /*6ab0*/  IADD3 R125, PT, PT, R0, 0xe00, RZ ;  /* 0x00000e00007d7810 */ /* 0x001fe20007ffe0ff */
[----:B------:R-:W-:-:S02]  /*6ac0*/  IMAD.WIDE.U32 R152, R153, 0x4, R122 ;  /* 0x0000000499987825 */ /* 0x000fc400078e007a */
[----:B------:R1:W-:Y:S02]  /*6ad0*/  STG.E desc[UR12][R154.64], R99 ;  /* 0x000000639a007986 */ /* 0x0003e4000c10190c */
[--C-:B------:R-:W-:Y:S02]  /*6ae0*/  IMAD.WIDE.U32 R36, R36, 0x4, R122.reuse ;  /* 0x0000000424247825 */ /* 0x100fe400078e007a */
[----:B------:R1:W-:Y:S02]  /*6af0*/  STG.E desc[UR12][R152.64], R95 ;  /* 0x0000005f98007986 */ /* 0x0003e4000c10190c */
        /* <DEDUP_REMOVED lines=41> */
[----:B------:R1:W-:Y:S02]  /*6d90*/  STG.E desc[UR12][R2.64], R85 ;  /* 0x0000005502007986 */ /* 0x0003e4000c10190c */
.L_x_6703:
        /* <DEDUP_REMOVED lines=8> */
.L_x_6687:
[----:B------:R-:W2:Y:S02]  /*6e20*/  LDCU.64 UR4, c[0x0][0x3f8] ;  /* 0x00007f00ff0477ac */ /* 0x000ea40008000a00 */
[----:B--2---:R-:W-:-:S04]  /*6e30*/  UISETP.NE.U32.AND UP0, UPT, UR4, URZ, UPT ;  /* 0x000000ff0400728c */ /* 0x004fc8000bf05070 */
[----:B------:R-:W-:-:S09]  /*6e40*/  UISETP.NE.AND.EX UP0, UPT, UR5, URZ, UPT, UP0 ;  /* 0x000000ff0500728c */ /* 0x000fd2000bf05300 */
[----:B------:R-:W-:Y:S05]  /*6e50*/  BRA.U !UP0, `(.L_x_6705) ;  /* 0x0000000108a07547 */ /* 0x000fea000b800000 */
[----:B------:R-:W2:Y:S01]  /*6e60*/  SHFL.DOWN PT, R0, R149, 0x10, 0x1f ;  /* 0x0a001f0095007f89 */ /* 0x000ea200000e0000 */
[----:B------:R-:W-:Y:S01]  /*6e70*/  ISETP.NE.AND P0, PT, R148, RZ, PT ;  /* 0x000000ff9400720c */ /* 0x000fe20003f05270 */
[----:B------:R-:W-:-:S12]  /*6e80*/  BSSY B0, `(.L_x_6705) ;  /* 0x0000025000007945 */ /* 0x000fd80003800000 */
[----:B01----:R-:W0:Y:S01]  /*6e90*/  @!P0 S2R R8, SR_CgaCtaId ;  /* 0x0000000000088919 */ /* 0x003e220000008800 */
[----:B------:R-:W-:Y:S02]  /*6ea0*/  @!P0 MOV R7, 0x400 ;  /* 0x0000040000078802 */ /* 0x000fe40000000f00 */
[----:B------:R-:W-:-:S04]  /*6eb0*/  @!P0 SHF.R.U32.HI R6, RZ, 0x3, R151 ;  /* 0x00000003ff068819 */ /* 0x000fc80000011697 */
[----:B------:R-:W-:Y:S02]  /*6ec0*/  @!P0 LOP3.LUT R6, R6, 0x7c, RZ, 0xc0, !PT ;  /* 0x0000007c06068812 */ /* 0x000fe400078ec0ff */
[----:B--2---:R-:W-:-:S05]  /*6ed0*/  FMNMX R0, R0, R149, !PT ;  /* 0x0000009500007209 */ /* 0x004fca0007800000 */
[----:B------:R-:W1:Y:S01]  /*6ee0*/  SHFL.DOWN PT, R3, R0, 0x8, 0x1f ;  /* 0x09001f0000037f89 */ /* 0x000e6200000e0000 */
[----:B0-----:R-:W-:-:S04]  /*6ef0*/  @!P0 LEA R7, R8, R7, 0x18 ;  /* 0x0000000708078211 */ /* 0x001fc800078ec0ff */
[----:B------:R-:W-:Y:S02]  /*6f00*/  @!P0 IADD3 R6, PT, PT, R6, R7, RZ ;  /* 0x0000000706068210 */ /* 0x000fe40007ffe0ff */
[----:B-1----:R-:W-:-:S05]  /*6f10*/  FMNMX R3, R0, R3, !PT ;  /* 0x0000000300037209 */ /* 0x002fca0007800000 */
        /* <DEDUP_REMOVED lines=22> */
.L_x_6712:
[----:B------:R-:W-:Y:S02]  /*7080*/  ISETP.NE.AND P0, PT, R151, RZ, PT ;  /* 0x000000ff9700720c */ /* 0x000fe40003f05270 */
[----:B-1----:R-:W-:-:S11]  /*7090*/  FMNMX R5, R3, R2, !PT ;  /* 0x0000000203057209 */ /* 0x002fd60007800000 */
[----:B------:R-:W-:Y:S05]  /*70a0*/  @P0 BRA `(.L_x_6706) ;  /* 0x0000000000080947 */ /* 0x000fea0003800000 */
[----:B0-----:R-:W0:Y:S02]  /*70b0*/  LDC.64 R2, c[0x0][0x3f8] ;  /* 0x0000fe00ff027b82 */ /* 0x001e240000000a00 */
[----:B0-----:R1:W-:Y:S02]  /*70c0*/  REDG.E.MAX.S32.STRONG.GPU desc[UR12][R2.64], R5 ;  /* 0x000000050200798e */ /* 0x0013e4000d12e30c */
.L_x_6706:
[----:B------:R-:W-:Y:S05]  /*70d0*/  BSYNC B0 ;  /* 0x0000000000007941 */ /* 0x000fea0003800000 */
.L_x_6705:
        /* <DEDUP_REMOVED lines=12> */
[----:B------:R-:W-:Y:S05]  /*71a0*/  CALL.REL.NOINC `($__internal_63_$__cuda_sm20_rcp_rn_f32_slowpath) ;  /* 0x00000000005c7944 */ /* 0x000fea0003c00000 */
[----:B------:R-:W-:Y:S05]  /*71b0*/  BRA `(.L_x_6709) ;  /* 0x0000000000147947 */ /* 0x000fea0003800000 */
.L_x_6708:
[----:B01----:R-:W0:Y:S01]  /*71c0*/  MUFU.RCP R153, UR16 ;  /* 0x0000001000997d08 */ /* 0x003e220008001000 */
[----:B------:R-:W-:-:S05]  /*71d0*/  MOV R0, UR16 ;  /* 0x0000001000007c02 */ /* 0x000fca0008000f00 */
[----:B0-----:R-:W-:-:S04]  /*71e0*/  FFMA R0, R153, R0, -1 ;  /* 0xbf80000099007423 */ /* 0x001fc80000000000 */
[----:B------:R-:W-:-:S04]  /*71f0*/  FADD.FTZ R0, -R0, -RZ ;  /* 0x800000ff00007221 */ /* 0x000fc80000010100 */
[----:B------:R-:W-:-:S07]  /*7200*/  FFMA R153, R153, R0, R153 ;  /* 0x0000000099997223 */ /* 0x000fce0000000099 */
.L_x_6709:
[----:B------:R-:W0:Y:S02]  /*7210*/  LDC.64 R2, c[0x0][0x3f0] ;  /* 0x0000fc00ff027b82 */ /* 0x000e240000000a00 */
[----:B0-----:R-:W-:Y:S01]  /*7220*/  STG.E desc[UR12][R2.64], R153 ;  /* 0x0000009902007986 */ /* 0x001fe2000c10190c */
[----:B------:R-:W-:Y:S05]  /*7230*/  EXIT ;  /* 0x000000000000794d */ /* 0x000fea0003800000 */
.L_x_6707:
[----:B------:R-:W-:Y:S02]  /*7240*/  MOV R5, 0x2 ;  /* 0x0000000200057802 */ /* 0x000fe40000000f00 */
[----:B------:R-:W-:Y:S02]  /*7250*/  MOV R7, 0x1f ;  /* 0x0000001f00077802 */ /* 0x000fe40000000f00 */
[----:B------:R-:W-:-:S07]  /*7260*/  MOV R4, 0xffffffff ;  /* 0xffffffff00047802 */ /* 0x000fce0000000f00 */
[----:B01----:R-:W-:Y:S05]  /*7270*/  WARPSYNC.COLLECTIVE R4, `(.L_x_6710) ;  /* 0x0000000004087348 */ /* 0x003fea0003c00000 */
[----:B01----:R0:W1:Y:S02]  /*7280*/  SHFL.DOWN P0, R2, R0, R5, R7 ;  /* 0x0800000500027389 */ /* 0x0030640000000007 */
[----:B01----:R-:W-:Y:S05]  /*7290*/  ENDCOLLECTIVE ;  /* 0x000000000000791b */ /* 0x003fea0003800000 */
.L_x_6710:
[----:B------:R-:W-:Y:S02]  /*72a0*/  MOV R5, 0x1 ;  /* 0x0000000100057802 */ /* 0x000fe40000000f00 */
[----:B------:R-:W-:-:S04]  /*72b0*/  MOV R3, R2 ;  /* 0x0000000200037202 */ /* 0x000fc80000000f00 */
[----:B------:R-:W-:-:S04]  /*72c0*/  FMNMX R3, R3, R0, !PT ;  /* 0x0000000003037209 */ /* 0x000fc80007800000 */
[----:B------:R-:W-:-:S07]  /*72d0*/  MOV R0, R3 ;  /* 0x0000000300007202 */ /* 0x000fce0000000f00 */
[----:B------:R-:W-:Y:S05]  /*72e0*/  WARPSYNC.COLLECTIVE R4, `(.L_x_6711) ;  /* 0x0000000004087348 */ /* 0x000fea0003c00000 */
[----:B------:R0:W1:Y:S02]  /*72f0*/  SHFL.DOWN P0, R2, R0, R5, R7 ;  /* 0x0800000500027389 */ /* 0x0000640000000007 */
[----:B01----:R-:W-:Y:S05]  /*7300*/  ENDCOLLECTIVE ;  /* 0x000000000000791b */ /* 0x003fea0003800000 */
.L_x_6711:
[----:B------:R-:W-:Y:S05]  /*7310*/  BRA `(.L_x_6712) ;  /* 0xfffffffc00587947 */ /* 0x000fea000383ffff */
        .weak           $__internal_63_$__cuda_sm20_rcp_rn_f32_slowpath
        .type           $__internal_63_$__cuda_sm20_rcp_rn_f32_slowpath,@function
        .size           $__internal_63_$__cuda_sm20_rcp_rn_f32_slowpath,(.L_x_12931 - $__internal_63_$__cuda_sm20_rcp_rn_f32_slowpath)
$__internal_63_$__cuda_sm20_rcp_rn_f32_slowpath:
        /* <DEDUP_REMOVED lines=15> */
.L_x_6714:
[----:B------:R-:W-:-:S04]  /*7410*/  IADD3 R125, PT, PT, R152, -0xfd, RZ ;  /* 0xffffff03987d7810 */ /* 0x000fc80007ffe0ff */
[----:B------:R-:W-:-:S13]  /*7420*/  ISETP.GT.U32.AND P1, PT, R125, 0x1, PT ;  /* 0x000000017d00780c */ /* 0x000fda0003f24070 */
[----:B------:R-:W-:Y:S05]  /*7430*/  @P1 BRA `(.L_x_6716) ;  /* 0x0000000000781947 */ /* 0x000fea0003800000 */
[----:B------:R-:W-:-:S04]  /*7440*/  LOP3.LUT R164, R0, 0x7fffff, RZ, 0xc0, !PT ;  /* 0x007fffff00a47812 */ /* 0x000fc800078ec0ff */
[----:B------:R-:W-:-:S04]  /*7450*/  LOP3.LUT R164, R164, 0x3f800000, RZ, 0xfc, !PT ;  /* 0x3f800000a4a47812 */ /* 0x000fc800078efcff */
[----:B------:R-:W0:Y:S02]  /*7460*/  MUFU.RCP R153, R164 ;  /* 0x000000a400997308 */ /* 0x000e240000001000 */
[----:B0-----:R-:W-:-:S04]  /*7470*/  FFMA R154, R164, R153, -1 ;  /* 0xbf800000a49a7423 */ /* 0x001fc80000000099 */
[----:B------:R-:W-:-:S04]  /*7480*/  FADD.FTZ R154, -R154, -RZ ;  /* 0x800000ff9a9a7221 */ /* 0x000fc80000010100 */
[CCC-:B------:R-:W-:Y:S01]  /*7490*/  FFMA.RM R156, R153.reuse, R154.reuse, R153.reuse ;  /* 0x0000009a999c7223 */ /* 0x1c0fe20000004099 */
[----:B------:R-:W-:-:S04]  /*74a0*/  FFMA.RP R153, R153, R154, R153 ;  /* 0x0000009a99997223 */ /* 0x000fc80000008099 */
[C---:B------:R-:W-:Y:S02]  /*74b0*/  LOP3.LUT R154, R156.reuse, 0x7fffff, RZ, 0xc0, !PT ;  /* 0x007fffff9c9a7812 */ /* 0x040fe400078ec0ff */
[----:B------:R-:W-:Y:S01]  /*74c0*/  FSETP.NEU.FTZ.AND P1, PT, R156, R153, PT ;  /* 0x000000999c00720b */ /* 0x000fe20003f3d000 */
[----:B------:R-:W-:Y:S01]  /*74d0*/  HFMA2 R156, -RZ, RZ, 0, 1.78813934326171875e-07 ;  /* 0x00000003ff9c7431 */ /* 0x000fe200000001ff */
[----:B------:R-:W-:-:S04]  /*74e0*/  LOP3.LUT R154, R154, 0x800000, RZ, 0xfc, !PT ;  /* 0x008000009a9a7812 */ /* 0x000fc800078efcff */
[----:B------:R-:W-:-:S04]  /*74f0*/  SHF.L.U32 R153, R156, R125, RZ ;  /* 0x0000007d9c997219 */ /* 0x000fc800000006ff */
[----:B------:R-:W-:Y:S02]  /*7500*/  LOP3.LUT R156, R153, R154, RZ, 0xc0, !PT ;  /* 0x0000009a999c7212 */ /* 0x000fe400078ec0ff */
[----:B------:R-:W-:Y:S02]  /*7510*/  SEL R153, RZ, 0xffffffff, !P1 ;  /* 0xffffffffff997807 */ /* 0x000fe40004800000 */
[-C--:B------:R-:W-:Y:S02]  /*7520*/  SHF.R.U32.HI R156, RZ, R125.reuse, R156 ;  /* 0x0000007dff9c7219 */ /* 0x080fe4000001169c */
[----:B------:R-:W-:Y:S02]  /*7530*/  IADD3 R153, PT, PT, -R153, RZ, RZ ;  /* 0x000000ff99997210 */ /* 0x000fe40007ffe1ff */
[----:B------:R-:W-:Y:S02]  /*7540*/  LOP3.LUT P1, RZ, R156, 0x1, RZ, 0xc0, !PT ;  /* 0x000000019cff7812 */ /* 0x000fe4000782c0ff */
[----:B------:R-:W-:-:S02]  /*7550*/  LOP3.LUT P2, RZ, R153, R125, R154, 0xf8, !PT ;  /* 0x0000007d99ff7212 */ /* 0x000fc4000784f89a */
        /* <DEDUP_REMOVED lines=12> */
.L_x_6716:
[----:B------:R0:W1:Y:S02]  /*7620*/  MUFU.RCP R153, R0 ;  /* 0x0000000000997308 */ /* 0x0000640000001000 */
.L_x_6715:
[----:B------:R-:W-:Y:S05]  /*7630*/  BSYNC B1 ;  /* 0x0000000000017941 */ /* 0x000fea0003800000 */
.L_x_6713:
[----:B------:R-:W-:-:S04]  /*7640*/  MOV R125, 0x0 ;  /* 0x00000000007d7802 */ /* 0x000fc80000000f00 */
[----:B01----:R-:W-:Y:S05]  /*7650*/  RET.REL.NODEC R124 `(_ZN18transformer_engine13normalization19ln_fwd_tuned_kernelINS0_13Kernel_traitsI6__halfS3_S3_fjLj30720ELj4ELj1ELj4ELj4ENS0_18Kernel_traits_baseILj30720ES3_S3_S3_fjLj128EEEEEEEvNS0_19ForwardKernelParamsE) ;  /* 0xffffff887c687950 */ /* 0x003fea0003c3ffff */
.L_x_6717:
        /* <DEDUP_REMOVED lines=10> */
.L_x_12931:


//--------------------- .text._ZN18transformer_engine13normalization19ln_fwd_tuned_kernelINS0_13Kernel_traitsIffffjLj30720ELj4ELj1ELj4ELj4ENS0_18Kernel_traits_baseILj30720EffffjLj128EEEEEEEvNS0_19ForwardKernelParamsE --------------------------
	.section	.text._ZN18transformer_engine13normalization19ln_fwd_tuned_kernelINS0_13Kernel_traitsIffffjLj30720ELj4ELj1ELj4ELj4ENS0_18Kernel_traits_baseILj30720EffffjLj128EEEEEEEvNS0_19ForwardKernelParamsE,"ax",@progbits
	.align	128
        .global         _ZN18transformer_engine13normalization19ln_fwd_tuned_kernelINS0_13Kernel_traitsIffffjLj30720ELj4ELj1ELj4ELj4ENS0_18Kernel_traits_baseILj30720EffffjLj128EEEEEEEvNS0_19ForwardKernelParamsE
        .type           _ZN18transformer_engine13normalization19ln_fwd_tuned_kernelINS0_13Kernel_traitsIffffjLj30720ELj4ELj1ELj4ELj4ENS0_18Kernel_traits_baseILj30720EffffjLj128EEEEEEEvNS0_19ForwardKernelParamsE,@function
        .size           _ZN18transformer_engine13normalization19ln_fwd_tuned_kernelINS0_13Kernel_traitsIffffjLj30720ELj4ELj1ELj4ELj4ENS0_18Kernel_traits_baseILj30720EffffjLj128EEEEEEEvNS0_19ForwardKernelParamsE,(.L_x_12932 - _ZN18transformer_engine13normalization19ln_fwd_tuned_kernelINS0_13Kernel_traitsIffffjLj30720ELj4ELj1ELj4ELj4ENS0_18Kernel_traits_baseILj30720EffffjLj128EEEEEEEvNS0_19ForwardKernelParamsE)
        .other          _ZN18transformer_engine13normalization19ln_fwd_tuned_kernelINS0_13Kernel_traitsIffffjLj30720ELj4ELj1ELj4ELj4ENS0_18Kernel_traits_baseILj30720EffffjLj128EEEEEEEvNS0_19ForwardKernelParamsE,@"STO_CUDA_ENTRY STV_DEFAULT"
_ZN18transformer_engine13normalization19ln_fwd_tuned_kernelINS0_13Kernel_traitsIffffjLj30720ELj4ELj1ELj4ELj4ENS0_18Kernel_traits_baseILj30720EffffjLj128EEEEEEEvNS0_19ForwardKernelParamsE:
.text._ZN18transformer_engine13normalization19ln_fwd_tuned_kernelINS0_13Kernel_traitsIffffjLj30720ELj4ELj1ELj4ELj4ENS0_18Kernel_traits_baseILj30720EffffjLj128EEEEEEEvNS0_19ForwardKernelParamsE:
        /* <DEDUP_REMOVED lines=214> */
.L_x_6737:
[----:B-1----:R-:W0:Y:S01]  /*0d60*/  LDC.64 R120, c[0x0][0x390] ;  /* 0x0000e400ff787b82 */ /* 0x002e220000000a00 */
[----:B------:R-:W-:-:S05]  /*0d70*/  IMAD R139, R4, 0x7800, R137 ;  /* 0x00007800048b7824 */ /* 0x000fca00078e0289 */
[C---:B------:R-:W-:Y:S02]  /*0d80*/  IADD3 R142, PT, PT, R139.reuse, 0x800, RZ ;  /* 0x000008008b8e7810 */ /* 0x040fe40007ffe0ff */
        /* <DEDUP_REMOVED lines=132> */
[----:B------:R-:W4:Y:S01]  /*15d0*/  LDG.E R205, desc[UR8][R124.64] ;  /* 0x000000087ccd7981 */ /* 0x000f22000c1e1900 */
[----:B0-----:R-:W-:Y:S01]  /*15e0*/  IMAD.WIDE.U32 R122, R203, 0x4, R120 ;  /* 0x00000004cb7a7825 */ /* 0x001fe200078e0078 */
[----:B------:R-:W-:-:S03]  /*15f0*/  IADD3 R211, PT, PT, R139, 0x6200, RZ ;  /* 0x000062008bd37810 */ /* 0x000fc60007ffe0ff */
[--C-:B------:R-:W-:Y:S01]  /*1600*/  IMAD.WIDE.U32 R208, R209, 0x4, R120.reuse ;  /* 0x00000004d1d07825 */ /* 0x100fe200078e0078 */
[----:B------:R0:W4:Y:S01]  /*1610*/  LDG.E R207, desc[UR8][R122.64] ;  /* 0x000000087acf7981 */ /* 0x000122000c1e1900 */
[----:B------:R-:W-:Y:S02]  /*1620*/  IADD3 R127, PT, PT, R139, 0x6400, RZ ;  /* 0x000064008b7f7810 */ /* 0x000fe40007ffe0ff */
[----:B------:R-:W-:Y:S02]  /*1630*/  IMAD.WIDE.U32 R210, R211, 0x4, R120 ;  /* 0x00000004d3d27825 */ /* 0x000fe400078e0078 */
[----:B------:R-:W4:Y:S01]  /*1640*/  LDG.E R208, desc[UR8][R208.64] ;  /* 0x00000008d0d07981 */ /* 0x000f22000c1e1900 */
[----:B------:R-:W-:-:S03]  /*1650*/  IADD3 R129, PT, PT, R139, 0x6600, RZ ;  /* 0x000066008b817810 */ /* 0x000fc60007ffe0ff */
[----:B------:R-:W4:Y:S01]  /*1660*/  LDG.E R210, desc[UR8][R210.64] ;  /* 0x00000008d2d27981 */ /* 0x000f22000c1e1900 */
[----:B0-----:R-:W-:-:S05]  /*1670*/  IMAD.WIDE.U32 R122, R206, 0x4, R120 ;  /* 0x00000004ce7a7825 */ /* 0x001fca00078e0078 */
[----:B------:R0:W4:Y:S01]  /*1680*/  LDG.E R209, desc[UR8][R122.64] ;  /* 0x000000087ad17981 */ /* 0x000122000c1e1900 */
[----:B------:R-:W-:Y:S01]  /*1690*/  IMAD.WIDE.U32 R124, R129, 0x4, R120 ;  /* 0x00000004817c7825 */ /* 0x000fe200078e0078 */
[----:B------:R-:W-:-:S04]  /*16a0*/  IADD3 R129, PT, PT, R139, 0x6a00, RZ ;  /* 0x00006a008b817810 */ /* 0x000fc80007ffe0ff */
[----:B------:R1:W4:Y:S01]  /*16b0*/  LDG.E R212, desc[UR8][R124.64] ;  /* 0x000000087cd47981 */ /* 0x000322000c1e1900 */
[----:B0-----:R-:W-:Y:S01]  /*16c0*/  IMAD.WIDE.U32 R122, R127, 0x4, R120 ;  /* 0x000000047f7a7825 */ /* 0x001fe200078e0078 */
[----:B------:R-:W-:-:S04]  /*16d0*/  IADD3 R127, PT, PT, R139, 0x6800, RZ ;  /* 0x000068008b7f7810 */ /* 0x000fc80007ffe0ff */
[----:B------:R0:W4:Y:S01]  /*16e0*/  LDG.E R211, desc[UR8][R122.64] ;  /* 0x000000087ad37981 */ /* 0x000122000c1e1900 */
[--C-:B-1----:R-:W-:Y:S01]  /*16f0*/  IMAD.WIDE.U32 R124, R129, 0x4, R120.reuse ;  /* 0x00000004817c7825 */ /* 0x102fe200078e0078 */
[C---:B------:R-:W-:Y:S02]  /*1700*/  IADD3 R129, PT, PT, R139.reuse, 0x6e00, RZ ;  /* 0x00006e008b817810 */ /* 0x040fe40007ffe0ff */
[----:B------:R-:W-:Y:S02]  /*1710*/  IADD3 R213, PT, PT, R139, 0x7000, RZ ;  /* 0x000070008bd57810 */ /* 0x000fe40007ffe0ff */
[----:B------:R1:W4:Y:S01]  /*1720*/  LDG.E R216, desc[UR8][R124.64] ;  /* 0x000000087cd87981 */ /* 0x000322000c1e1900 */
[----:B0-----:R-:W-:Y:S01]  /*1730*/  IMAD.WIDE.U32 R122, R127, 0x4, R120 ;  /* 0x000000047f7a7825 */ /* 0x001fe200078e0078 */
[----:B------:R-:W-:-:S04]  /*1740*/  IADD3 R127, PT, PT, R139, 0x6c00, RZ ;  /* 0x00006c008b7f7810 */ /* 0x000fc80007ffe0ff */
[----:B------:R0:W4:Y:S01]  /*1750*/  LDG.E R214, desc[UR8][R122.64] ;  /* 0x000000087ad67981 */ /* 0x000122000c1e1900 */
[----:B-1----:R-:W-:-:S04]  /*1760*/  IMAD.WIDE.U32 R124, R129, 0x4, R120 ;  /* 0x00000004817c7825 */ /* 0x002fc800078e0078 */
[--C-:B0-----:R-:W-:Y:S01]  /*1770*/  IMAD.WIDE.U32 R122, R127, 0x4, R120.reuse ;  /* 0x000000047f7a7825 */ /* 0x101fe200078e0078 */
[C---:B------:R-:W-:Y:S01]  /*1780*/  IADD3 R127, PT, PT, R139.reuse, 0x7200, RZ ;  /* 0x000072008b7f7810 */ /* 0x040fe20007ffe0ff */
[----:B------:R0:W4:Y:S04]  /*1790*/  LDG.E R218, desc[UR8][R124.64] ;  /* 0x000000087cda7981 */ /* 0x000128000c1e1900 */
[----:B------:R1:W4:Y:S01]  /*17a0*/  LDG.E R217, desc[UR8][R122.64] ;  /* 0x000000087ad97981 */ /* 0x000322000c1e1900 */
[C---:B------:R-:W-:Y:S02]  /*17b0*/  IADD3 R129, PT, PT, R139.reuse, 0x7400, RZ ;  /* 0x000074008b817810 */ /* 0x040fe40007ffe0ff */
[----:B------:R-:W-:Y:S01]  /*17c0*/  IADD3 R215, PT, PT, R139, 0x7600, RZ ;  /* 0x000076008bd77810 */ /* 0x000fe20007ffe0ff */
[----:B0-----:R-:W-:-:S04]  /*17d0*/  IMAD.WIDE.U32 R124, R127, 0x4, R120 ;  /* 0x000000047f7c7825 */ /* 0x001fc800078e0078 */
[--C-:B-1----:R-:W-:Y:S01]  /*17e0*/  IMAD.WIDE.U32 R122, R213, 0x4, R120.reuse ;  /* 0x00000004d57a7825 */ /* 0x102fe200078e0078 */
[----:B------:R-:W4:Y:S04]  /*17f0*/  LDG.E R220, desc[UR8][R124.64] ;  /* 0x000000087cdc7981 */ /* 0x000f28000c1e1900 */
[----:B------:R0:W4:Y:S02]  /*1800*/  LDG.E R219, desc[UR8][R122.64] ;  /* 0x000000087adb7981 */ /* 0x000124000c1e1900 */
        /* <DEDUP_REMOVED lines=218> */
.L_x_6720:
[----:B------:R-:W-:Y:S05]  /*25b0*/  BSYNC.RECONVERGENT B0 ;  /* 0x0000000000007941 */ /* 0x000fea0003800200 */
.L_x_6719:
        /* <DEDUP_REMOVED lines=12> */
.L_x_6722:
[----:B------:R-:W-:Y:S05]  /*2680*/  BSYNC.RECONVERGENT B0 ;  /* 0x0000000000007941 */ /* 0x000fea0003800200 */
.L_x_6721:
        /* <DEDUP_REMOVED lines=12> */
[----:B-----5:R-:W-:Y:S05]  /*2750*/  CALL.REL.NOINC `($__internal_64_$__cuda_sm20_rcp_rn_f32_slowpath) ;  /* 0x0000002c00007944 */ /* 0x020fea0003c00000 */
[----:B------:R-:W-:Y:S01]  /*2760*/  MOV R120, R223 ;  /* 0x000000df00787202 */ /* 0x000fe20000000f00 */
[----:B------:R-:W-:Y:S06]  /*2770*/  BRA `(.L_x_6725) ;  /* 0x0000000000107947 */ /* 0x000fec0003800000 */
.L_x_6724:
[----:B------:R-:W0:Y:S02]  /*2780*/  MUFU.RCP R121, R124 ;  /* 0x0000007c00797308 */ /* 0x000e240000001000 */
[----:B0-----:R-:W-:-:S04]  /*2790*/  FFMA R120, R124, R121, -1 ;  /* 0xbf8000007c787423 */ /* 0x001fc80000000079 */
[----:B------:R-:W-:-:S04]  /*27a0*/  FADD.FTZ R120, -R120, -RZ ;  /* 0x800000ff78787221 */ /* 0x000fc80000010100 */
[----:B------:R-:W-:-:S07]  /*27b0*/  FFMA R120, R121, R120, R121 ;  /* 0x0000007879787223 */ /* 0x000fce0000000079 */
.L_x_6725:
[----:B------:R-:W-:Y:S05]  /*27c0*/  BSYNC.RECONVERGENT B0 ;  /* 0x0000000000007941 */ /* 0x000fea0003800200 */
.L_x_6723:
        /* <DEDUP_REMOVED lines=20> */
[----:B-----5:R-:W-:Y:S05]  /*2910*/  CALL.REL.NOINC `($__internal_64_$__cuda_sm20_rcp_rn_f32_slowpath) ;  /* 0x0000002800907944 */ /* 0x020fea0003c00000 */
[----:B------:R-:W-:Y:S01]  /*2920*/  MOV R128, R223 ;  /* 0x000000df00807202 */ /* 0x000fe20000000f00 */
[----:B------:R-:W-:Y:S06]  /*2930*/  BRA `(.L_x_6728) ;  /* 0x0000000000107947 */ /* 0x000fec0003800000 */
.L_x_6727:
[----:B------:R-:W0:Y:S02]  /*2940*/  MUFU.RCP R128, R129 ;  /* 0x0000008100807308 */ /* 0x000e240000001000 */
[----:B0-----:R-:W-:-:S04]  /*2950*/  FFMA R120, R129, R128, -1 ;  /* 0xbf80000081787423 */ /* 0x001fc80000000080 */
[----:B------:R-:W-:-:S04]  /*2960*/  FADD.FTZ R121, -R120, -RZ ;  /* 0x800000ff78797221 */ /* 0x000fc80000010100 */
[----:B------:R-:W-:-:S07]  /*2970*/  FFMA R128, R128, R121, R128 ;  /* 0x0000007980807223 */ /* 0x000fce0000000080 */
.L_x_6728:
[----:B------:R-:W-:Y:S05]  /*2980*/  BSYNC.RECONVERGENT B0 ;  /* 0x0000000000007941 */ /* 0x000fea0003800200 */
.L_x_6726:
        /* <DEDUP_REMOVED lines=44> */
.L_x_6730:
[----:B0-----:R-:W2:Y:S04]  /*2c50*/  LDG.E.STRONG.GPU R122, desc[UR8][R124.64] ;  /* 0x000000087c7a7981 */ /* 0x001ea8000c1ef900 */
[----:B--2---:R-:W-:Y:S01]  /*2c60*/  CCTL.IVALL ;  /* 0x00000000ff00798f */ /* 0x004fe20002000000 */
[----:B------:R-:W-:Y:S05]  /*2c70*/  YIELD ;  /* 0x0000000000007946 */ /* 0x000fea0003800000 */
[----:B------:R-:W-:-:S13]  /*2c80*/  ISETP.NE.AND P2, PT, R122, R225, PT ;  /* 0x000000e17a00720c */ /* 0x000fda0003f45270 */
[----:B------:R-:W-:Y:S05]  /*2c90*/  @P2 BRA `(.L_x_6730) ;  /* 0xfffffffc00ec2947 */ /* 0x000fea000383ffff */
.L_x_6729:
        /* <DEDUP_REMOVED lines=18> */
[----:B012--5:R-:W-:Y:S05]  /*2dc0*/  CALL.REL.NOINC `($__internal_64_$__cuda_sm20_rcp_rn_f32_slowpath) ;  /* 0x0000002400647944 */ /* 0x027fea0003c00000 */
[----:B------:R-:W-:Y:S01]  /*2dd0*/  MOV R120, R223 ;  /* 0x000000df00787202 */ /* 0x000fe20000000f00 */
[----:B------:R-:W-:Y:S06]  /*2de0*/  BRA `(.L_x_6733) ;  /* 0x0000000000107947 */ /* 0x000fec0003800000 */
.L_x_6732:
[----:B------:R-:W3:Y:S02]  /*2df0*/  MUFU.RCP R121, R122 ;  /* 0x0000007a00797308 */ /* 0x000ee40000001000 */
[----:B---3--:R-:W-:-:S04]  /*2e00*/  FFMA R120, R122, R121, -1 ;  /* 0xbf8000007a787423 */ /* 0x008fc80000000079 */
[----:B------:R-:W-:-:S04]  /*2e10*/  FADD.FTZ R120, -R120, -RZ ;  /* 0x800000ff78787221 */ /* 0x000fc80000010100 */
[----:B------:R-:W-:-:S07]  /*2e20*/  FFMA R120, R121, R120, R121 ;  /* 0x0000007879787223 */ /* 0x000fce0000000079 */
.L_x_6733:
[----:B------:R-:W-:Y:S05]  /*2e30*/  BSYNC.RECONVERGENT B0 ;  /* 0x0000000000007941 */ /* 0x000fea0003800200 */
.L_x_6731:
        /* <DEDUP_REMOVED lines=20> */
[----:B-----5:R-:W-:Y:S05]  /*2f80*/  CALL.REL.NOINC `($__internal_64_$__cuda_sm20_rcp_rn_f32_slowpath) ;  /* 0x0000002000f47944 */ /* 0x020fea0003c00000 */
[----:B------:R-:W-:Y:S01]  /*2f90*/  MOV R120, R223 ;  /* 0x000000df00787202 */ /* 0x000fe20000000f00 */
[----:B------:R-:W-:Y:S06]  /*2fa0*/  BRA `(.L_x_6736) ;  /* 0x0000000000107947 */ /* 0x000fec0003800000 */
.L_x_6735:
[----:B------:R-:W0:Y:S02]  /*2fb0*/  MUFU.RCP R120, R129 ;  /* 0x0000008100787308 */ /* 0x000e240000001000 */
[----:B0-----:R-:W-:-:S04]  /*2fc0*/  FFMA R121, R129, R120, -1 ;  /* 0xbf80000081797423 */ /* 0x001fc80000000078 */
[----:B------:R-:W-:-:S04]  /*2fd0*/  FADD.FTZ R121, -R121, -RZ ;  /* 0x800000ff79797221 */ /* 0x000fc80000010100 */
[----:B------:R-:W-:-:S07]  /*2fe0*/  FFMA R120, R120, R121, R120 ;  /* 0x0000007978787223 */ /* 0x000fce0000000078 */
.L_x_6736:
[----:B------:R-:W-:Y:S05]  /*2ff0*/  BSYNC.RECONVERGENT B0 ;  /* 0x0000000000007941 */ /* 0x000fea0003800200 */
.L_x_6734:
[----:B------:R-:W-:Y:S01]  /*3000*/  FADD R121, R125, -R124 ;  /* 0x8000007c7d797221 */ /* 0x000fe20000000000 */
[----:B------:R-:W-:Y:S01]  /*3010*/  FADD R127, R126, R127 ;  /* 0x0000007f7e7f7221 */ /* 0x000fe20000000000 */
[----:B------:R-:W0:Y:S01]  /*3020*/  LDCU.64 UR10, c[0x0][0x3f8] ;  /* 0x00007f00ff0a77ac */ /* 0x000e220008000a00 */
[----:B------:R-:W1:Y:S01]  /*3030*/  LDC R126, c[0x0][0x3d8] ;  /* 0x0000f600ff7e7b82 */ /* 0x000e620000000800 */
[----:B------:R-:W-:Y:S01]  /*3040*/  FMUL R121, R121, R121 ;  /* 0x0000007979797220 */ /* 0x000fe20000400000 */
[C---:B------:R-:W-:Y:S01]  /*3050*/  IADD3 R229, PT, PT, R139.reuse, 0x5400, RZ ;  /* 0x000054008be57810 */ /* 0x040fe20007ffe0ff */
[----:B------:R-:W2:Y:S01]  /*3060*/  LDCU UR5, c[0x0][0x388] ;  /* 0x00007100ff0577ac */ /* 0x000ea20008000800 */
[----:B------:R-:W-:Y:S01]  /*3070*/  IADD3 R231, PT, PT, R139, 0x5600, RZ ;  /* 0x000056008be77810 */ /* 0x000fe20007ffe0ff */
[C---:B------:R-:W-:Y:S01]  /*3080*/  FMUL R128, R122.reuse, R121 ;  /* 0x000000797a807220 */ /* 0x040fe20000400000 */
[----:B------:R-:W-:Y:S01]  /*3090*/  FMUL R121, R123, R124 ;  /* 0x0000007c7b797220 */ /* 0x000fe20000400000 */
[----:B------:R-:W-:Y:S01]  /*30a0*/  IADD3 R233, PT, PT, R139, 0x5800, RZ ;  /* 0x000058008be97810 */ /* 0x000fe20007ffe0ff */
[----:B------:R-:W-:Y:S01]  /*30b0*/  UPLOP3.LUT UP0, UPT, UPT, UPT, UP0, 0x40, 0x4 ;  /* 0x000000000004789c */ /* 0x000fe20003f0e800 */
[----:B------:R-:W-:Y:S01]  /*30c0*/  FMUL R128, R123, R128 ;  /* 0x000000807b807220 */ /* 0x000fe20000400000 */
[----:B------:R-:W-:Y:S01]  /*30d0*/  FFMA R121, R122, R125, R121 ;  /* 0x0000007d7a797223 */ /* 0x000fe20000000079 */
[----:B------:R-:W-:Y:S01]  /*30e0*/  IADD3 R241, PT, PT, R139, 0x5a00, RZ ;  /* 0x00005a008bf17810 */ /* 0x000fe20007ffe0ff */
[----:B------:R-:W3:Y:S01]  /*30f0*/  @P0 LDC.64 R124, c[0x0][0x398] ;  /* 0x0000e600ff7c0b82 */ /* 0x000ee20000000a00 */
[-C--:B------:R-:W-:Y:S01]  /*3100*/  FFMA R128, R128, R120.reuse, R127 ;  /* 0x0000007880807223 */ /* 0x080fe2000000007f */
[----:B------:R-:W-:Y:S01]  /*3110*/  FMUL R127, R121, R120 ;  /* 0x00000078797f7220 */ /* 0x000fe20000400000 */
[----:B------:R-:W-:-:S02]  /*3120*/  IADD3 R243, PT, PT, R139, 0x5e00, RZ ;  /* 0x00005e008bf37810 */ /* 0x000fc40007ffe0ff */
[----:B0-----:R-:W-:Y:S01]  /*3130*/  ISETP.NE.U32.AND P1, PT, RZ, UR10, PT ;  /* 0x0000000aff007c0c */ /* 0x001fe2000bf25070 */
[----:B------:R-:W1:Y:S01]  /*3140*/  SHFL.IDX PT, R121, R128, RZ, 0x1f ;  /* 0x00001fff80797589 */ /* 0x000e6200000e0000 */
[C---:B------:R-:W-:Y:S01]  /*3150*/  IADD3 R245, PT, PT, R139.reuse, 0x6200, RZ ;  /* 0x000062008bf57810 */ /* 0x040fe20007ffe0ff */
[----:B------:R-:W0:Y:S01]  /*3160*/  @P0 LDC.64 R122, c[0x0][0x3a0] ;  /* 0x0000e800ff7a0b82 */ /* 0x000e220000000a00 */
[----:B------:R-:W-:Y:S01]  /*3170*/  ISETP.NE.AND.EX P1, PT, RZ, UR11, PT, P1 ;  /* 0x0000000bff007c0c */ /* 0x000fe2000bf25310 */
[----:B------:R-:W4:Y:S01]  /*3180*/  SHFL.IDX PT, R127, R127, RZ, 0x1f ;  /* 0x00001fff7f7f7589 */ /* 0x000f2200000e0000 */
[C---:B------:R-:W-:Y:S02]  /*3190*/  IADD3 R247, PT, PT, R139.reuse, 0x6400, RZ ;  /* 0x000064008bf77810 */ /* 0x040fe40007ffe0ff */
[C---:B------:R-:W-:Y:S02]  /*31a0*/  IADD3 R235, PT, PT, R139.reuse, 0x6c00, RZ ;  /* 0x00006c008beb7810 */ /* 0x040fe40007ffe0ff */
[----:B------:R-:W-:-:S02]  /*31b0*/  IADD3 R237, PT, PT, R139, 0x6e00, RZ ;  /* 0x00006e008bed7810 */ /* 0x000fc40007ffe0ff */
[----:B------:R-:W-:Y:S02]  /*31c0*/  IADD3 R239, PT, PT, R139, 0x7200, RZ ;  /* 0x000072008bef7810 */ /* 0x000fe40007ffe0ff */
[----:B------:R-:W-:-:S04]  /*31d0*/  IADD3 R138, PT, PT, R138, 0x1, RZ ;  /* 0x000000018a8a7810 */ /* 0x000fc80007ffe0ff */
[----:B------:R-:W-:Y:S01]  /*31e0*/  LOP3.LUT R138, R138, 0x3, RZ, 0xc0, !PT ;  /* 0x000000038a8a7812 */ /* 0x000fe200078ec0ff */
[----:B---3--:R-:W-:-:S04]  /*31f0*/  @P0 IMAD.WIDE R124, R4, 0x4, R124 ;  /* 0x00000004047c0825 */ /* 0x008fc800078e027c */
[----:B-1----:R-:W-:Y:S02]  /*3200*/  FFMA R126, R121, 3.2552085031056776643e-05, R126 ;  /* 0x38088889797e7823 */ /* 0x002fe4000000007e */
[----:B------:R-:W1:Y:S01]  /*3210*/  LDC.64 R120, c[0x0][0x3c8] ;  /* 0x0000f200ff787b82 */ /* 0x000e620000000a00 */
[--C-:B----4-:R-:W-:Y:S02]  /*3220*/  FADD R140, R140, -R127.reuse ;  /* 0x8000007f8c8c7221 */ /* 0x110fe40000000000 */
        /* <DEDUP_REMOVED lines=19> */
[----:B------:R-:W3:Y:S01]  /*3360*/  MUFU.RSQ R126, R126 ;  /* 0x0000007e007e7308 */ /* 0x000ee20000001400 */
        /* <DEDUP_REMOVED lines=16> */
[----:B---3--:R-:W-:Y:S01]  /*3470*/  @!P2 FMUL R126, R126, 4096 ;  /* 0x458000007e7ea820 */ /* 0x008fe20000400000 */
        /* <DEDUP_REMOVED lines=31> */
[----:B------:R3:W-:Y:S01]  /*3670*/  @P0 STG.E desc[UR8][R124.64], R127 ;  /* 0x0000007f7c000986 */ /* 0x0007e2000c101908 */
[----:B------:R-:W-:Y:S01]  /*3680*/  @P1 FMNMX R5, R5, |R129|, !PT ;  /* 0x4000008105051209 */ /* 0x000fe20007800000 */
[C---:B------:R-:W-:Y:S01]  /*3690*/  FMUL R145, R126.reuse, R145 ;  /* 0x000000917e917220 */ /* 0x040fe20000400000 */
[----:B------:R-:W-:Y:S01]  /*36a0*/  ISETP.NE.AND P2, PT, RZ, UR7, PT ;  /* 0x00000007ff007c0c */ /* 0x000fe2000bf45270 */
[----:B------:R-:W-:Y:S01]  /*36b0*/  FMUL R147, R126, R147 ;  /* 0x000000937e937220 */ /* 0x000fe20000400000 */
[----:B------:R-:W-:Y:S01]  /*36c0*/  @P1 FMNMX R5, R5, |R141|, !PT ;  /* 0x4000008d05051209 */ /* 0x000fe20007800000 */
[----:B------:R-:W-:Y:S01]  /*36d0*/  FFMA R223, R10, R145, R70 ;  /* 0x000000910adf7223 */ /* 0x000fe20000000046 */
[C---:B------:R-:W-:Y:S01]  /*36e0*/  FMUL R149, R126.reuse, R149 ;  /* 0x000000957e957220 */ /* 0x040fe20000400000 */
[----:B------:R-:W-:Y:S01]  /*36f0*/  FFMA R225, R11, R147, R71 ;  /* 0x000000930be17223 */ /* 0x000fe20000000047 */
[C---:B------:R-:W-:Y:S01]  /*3700*/  FMUL R151, R126.reuse, R151 ;  /* 0x000000977e977220 */ /* 0x040fe20000400000 */
[----:B------:R-:W-:Y:S01]  /*3710*/  FMUL R153, R126, R153 ;  /* 0x000000997e997220 */ /* 0x000fe20000400000 */
[----:B------:R-:W-:Y:S01]  /*3720*/  FFMA R227, R12, R149, R72 ;  /* 0x000000950ce37223 */ /* 0x000fe20000000048 */
[C---:B---3--:R-:W-:Y:S01]  /*3730*/  FMUL R127, R126.reuse, R155 ;  /* 0x0000009b7e7f7220 */ /* 0x048fe20000400000 */
[----:B------:R-:W-:Y:S01]  /*3740*/  FMUL R155, R126, R185 ;  /* 0x000000b97e9b7220 */ /* 0x000fe20000400000 */
[----:B------:R-:W-:Y:S01]  /*3750*/  FFMA R185, R9, R143, R69 ;  /* 0x0000008f09b97223 */ /* 0x000fe20000000045 */
[----:B0-----:R-:W-:-:S04]  /*3760*/  @P0 IMAD.WIDE R124, R4, 0x4, R122 ;  /* 0x00000004047c0825 */ /* 0x001fc800078e027a */
[-C--:B------:R-:W-:Y:S01]  /*3770*/  @P2 FMUL R129, R129, R0.reuse ;  /* 0x0000000081812220 */ /* 0x080fe20000400000 */
[-C--:B------:R-:W-:Y:S01]  /*3780*/  @P2 FMUL R141, R141, R0.reuse ;  /* 0x000000008d8d2220 */ /* 0x080fe20000400000 */
[----:B------:R-:W-:Y:S01]  /*3790*/  FMUL R157, R126, R157 ;  /* 0x0000009d7e9d7220 */ /* 0x000fe20000400000 */
[----:B------:R-:W-:Y:S01]  /*37a0*/  @P1 FMNMX R5, R5, |R185|, !PT ;  /* 0x400000b905051209 */ /* 0x000fe20007800000 */
[----:B-1----:R-:W-:Y:S01]  /*37b0*/  IMAD.WIDE.U32 R122, R139, 0x4, R120 ;  /* 0x000000048b7a7825 */ /* 0x002fe200078e0078 */
[----:B------:R0:W-:Y:S03]  /*37c0*/  @P0 STG.E desc[UR8][R124.64], R126 ;  /* 0x0000007e7c000986 */ /* 0x0001e6000c101908 */
[----:B------:R-:W-:Y:S01]  /*37d0*/  FFMA R127, R15, R127, R75 ;  /* 0x0000007f0f7f7223 */ /* 0x000fe2000000004b */
[----:B------:R-:W-:Y:S01]  /*37e0*/  @P1 FMNMX R5, R5, |R223|, !PT ;  /* 0x400000df05051209 */ /* 0x000fe20007800000 */
[-C--:B------:R-:W-:Y:S01]  /*37f0*/  @P2 FMUL R185, R185, R0.reuse ;  /* 0x00000000b9b92220 */ /* 0x080fe20000400000 */
[----:B------:R1:W-:Y:S01]  /*3800*/  STG.E desc[UR8][R122.64], R129 ;  /* 0x000000817a007986 */ /* 0x0003e2000c101908 */
[----:B------:R-:W-:Y:S01]  /*3810*/  @P2 FMUL R223, R223, R0 ;  /* 0x00000000dfdf2220 */ /* 0x000fe20000400000 */
[----:B------:R-:W-:Y:S01]  /*3820*/  @P1 FMNMX R5, R5, |R225|, !PT ;  /* 0x400000e105051209 */ /* 0x000fe20007800000 */
[----:B------:R-:W-:-:S04]  /*3830*/  IMAD.WIDE.U32 R142, R142, 0x4, R120 ;  /* 0x000000048e8e7825 */ /* 0x000fc800078e0078 */
[----:B------:R-:W-:Y:S01]  /*3840*/  @P2 FMUL R225, R225, R0 ;  /* 0x00000000e1e12220 */ /* 0x000fe20000400000 */
[----:B------:R3:W-:Y:S01]  /*3850*/  STG.E desc[UR8][R122.64+0x800], R141 ;  /* 0x0008008d7a007986 */ /* 0x0007e2000c101908 */
[----:B------:R-:W-:Y:S01]  /*3860*/  @P1 FMNMX R5, R5, |R227|, !PT ;  /* 0x400000e305051209 */ /* 0x000fe20007800000 */
[----:B------:R-:W-:Y:S01]  /*3870*/  FMUL R159, R126, R159 ;  /* 0x0000009f7e9f7220 */ /* 0x000fe20000400000 */
[----:B0-----:R-:W-:Y:S01]  /*3880*/  FFMA R125, R13, R151, R73 ;  /* 0x000000970d7d7223 */ /* 0x001fe20000000049 */
[----:B------:R-:W-:-:S04]  /*3890*/  IMAD.WIDE.U32 R144, R144, 0x4, R120 ;  /* 0x0000000490907825 */ /* 0x000fc800078e0078 */
[----:B------:R-:W-:Y:S01]  /*38a0*/  @P2 FMUL R227, R227, R0 ;  /* 0x00000000e3e32220 */ /* 0x000fe20000400000 */
[----:B------:R0:W-:Y:S01]  /*38b0*/  STG.E desc[UR8][R122.64+0x1000], R185 ;  /* 0x001000b97a007986 */ /* 0x0001e2000c101908 */
[----:B-1----:R-:W-:Y:S01]  /*38c0*/  FFMA R129, R14, R153, R74 ;  /* 0x000000990e817223 */ /* 0x002fe2000000004a */
[----:B------:R-:W-:Y:S01]  /*38d0*/  @P1 FMNMX R5, R5, |R125|, !PT ;  /* 0x4000007d05051209 */ /* 0x000fe20007800000 */
[C---:B------:R-:W-:Y:S01]  /*38e0*/  FMUL R161, R126.reuse, R161 ;  /* 0x000000a17ea17220 */ /* 0x040fe20000400000 */
[----:B------:R-:W-:Y:S01]  /*38f0*/  STG.E desc[UR8][R122.64+0x1800], R223 ;  /* 0x001800df7a007986 */ /* 0x000fe2000c101908 */
[----:B------:R-:W-:Y:S01]  /*3900*/  FMUL R163, R126, R163 ;  /* 0x000000a37ea37220 */ /* 0x000fe20000400000 */
[----:B------:R-:W-:Y:S01]  /*3910*/  @P1 FMNMX R5, R5, |R129|, !PT ;  /* 0x4000008105051209 */ /* 0x000fe20007800000 */
[----:B---3--:R-:W-:Y:S01]  /*3920*/  FFMA R141, R16, R157, R76 ;  /* 0x0000009d108d7223 */ /* 0x008fe2000000004c */
[----:B------:R1:W-:Y:S01]  /*3930*/  STG.E desc[UR8][R142.64], R225 ;  /* 0x000000e18e007986 */ /* 0x0003e2000c101908 */
[----:B------:R-:W-:Y:S01]  /*3940*/  IMAD.WIDE.U32 R146, R146, 0x4, R120 ;  /* 0x0000000492927825 */ /* 0x000fe200078e0078 */
[----:B------:R-:W-:-:S03]  /*3950*/  @P1 FMNMX R5, R5, |R127|, !PT ;  /* 0x4000007f05051209 */ /* 0x000fc60007800000 */
[----:B------:R-:W-:Y:S01]  /*3960*/  @P2 FMUL R125, R125, R0 ;  /* 0x000000007d7d2220 */ /* 0x000fe20000400000 */
[----:B------:R3:W-:Y:S01]  /*3970*/  STG.E desc[UR8][R144.64], R227 ;  /* 0x000000e390007986 */ /* 0x0007e2000c101908 */
[----:B------:R-:W-:Y:S01]  /*3980*/  FMUL R165, R126, R165 ;  /* 0x000000a57ea57220 */ /* 0x000fe20000400000 */
[----:B------:R-:W-:Y:S01]  /*3990*/  @P1 FMNMX R5, R5, |R141|, !PT ;  /* 0x4000008d05051209 */ /* 0x000fe20007800000 */
[----:B0-----:R-:W-:Y:S01]  /*39a0*/  FFMA R185, R19, R163, R79 ;  /* 0x000000a313b97223 */ /* 0x001fe2000000004f */
[----:B------:R-:W-:-:S04]  /*39b0*/  IMAD.WIDE.U32 R148, R148, 0x4, R120 ;  /* 0x0000000494947825 */ /* 0x000fc800078e0078 */
[-C--:B------:R-:W-:Y:S01]  /*39c0*/  @P2 FMUL R129, R129, R0.reuse ;  /* 0x0000000081812220 */ /* 0x080fe20000400000 */
[----:B------:R-:W-:Y:S01]  /*39d0*/  @P2 FMUL R127, R127, R0 ;  /* 0x000000007f7f2220 */ /* 0x000fe20000400000 */
[----:B------:R0:W-:Y:S01]  /*39e0*/  STG.E desc[UR8][R146.64], R125 ;  /* 0x0000007d92007986 */ /* 0x0001e2000c101908 */
[----:B-1----:R-:W-:Y:S01]  /*39f0*/  FFMA R143, R17, R159, R77 ;  /* 0x0000009f118f7223 */ /* 0x002fe2000000004d */
[----:B------:R-:W-:-:S04]  /*3a00*/  IMAD.WIDE.U32 R150, R150, 0x4, R120 ;  /* 0x0000000496967825 */ /* 0x000fc800078e0078 */
[----:B------:R-:W-:Y:S01]  /*3a10*/  FMUL R166, R126, R166 ;  /* 0x000000a67ea67220 */ /* 0x000fe20000400000 */
[----:B------:R-:W-:Y:S01]  /*3a20*/  @P2 FMUL R141, R141, R0 ;  /* 0x000000008d8d2220 */ /* 0x000fe20000400000 */
[----:B---3--:R-:W-:Y:S01]  /*3a30*/  FFMA R145, R18, R161, R78 ;  /* 0x000000a112917223 */ /* 0x008fe2000000004e */
[----:B------:R-:W-:Y:S01]  /*3a40*/  @P1 FMNMX R5, R5, |R143|, !PT ;  /* 0x4000008f05051209 */ /* 0x000fe20007800000 */
[----:B------:R-:W-:Y:S01]  /*3a50*/  IMAD.WIDE.U32 R152, R152, 0x4, R120 ;  /* 0x0000000498987825 */ /* 0x000fe200078e0078 */
[----:B------:R-:W-:Y:S03]  /*3a60*/  STG.E desc[UR8][R148.64], R129 ;  /* 0x0000008194007986 */ /* 0x000fe6000c101908 */
[C---:B------:R-:W-:Y:S01]  /*3a70*/  FMUL R168, R126.reuse, R168 ;  /* 0x000000a87ea87220 */ /* 0x040fe20000400000 */
[----:B------:R-:W-:Y:S01]  /*3a80*/  @P1 FMNMX R5, R5, |R145|, !PT ;  /* 0x4000009105051209 */ /* 0x000fe20007800000 */
[----:B------:R-:W-:Y:S01]  /*3a90*/  FMUL R169, R126, R169 ;  /* 0x000000a97ea97220 */ /* 0x000fe20000400000 */
[----:B0-----:R-:W-:Y:S01]  /*3aa0*/  FFMA R125, R20, R165, R80 ;  /* 0x000000a5147d7223 */ /* 0x001fe20000000050 */
[----:B------:R0:W-:Y:S01]  /*3ab0*/  STG.E desc[UR8][R150.64], R127 ;  /* 0x0000007f96007986 */ /* 0x0001e2000c101908 */
[----:B------:R-:W-:Y:S01]  /*3ac0*/  @P1 FMNMX R5, R5, |R185|, !PT ;  /* 0x400000b905051209 */ /* 0x000fe20007800000 */
[----:B------:R-:W-:-:S04]  /*3ad0*/  IMAD.WIDE.U32 R122, R154, 0x4, R120 ;  /* 0x000000049a7a7825 */ /* 0x000fc800078e0078 */
[----:B------:R-:W-:Y:S01]  /*3ae0*/  @P2 FMUL R143, R143, R0 ;  /* 0x000000008f8f2220 */ /* 0x000fe20000400000 */
[----:B------:R1:W-:Y:S01]  /*3af0*/  STG.E desc[UR8][R152.64], R141 ;  /* 0x0000008d98007986 */ /* 0x0003e2000c101908 */
[----:B------:R-:W-:Y:S01]  /*3b00*/  @P1 FMNMX R5, R5, |R125|, !PT ;  /* 0x4000007d05051209 */ /* 0x000fe20007800000 */
[C---:B------:R-:W-:Y:S01]  /*3b10*/  FMUL R170, R126.reuse, R170 ;  /* 0x000000aa7eaa7220 */ /* 0x040fe20000400000 */
[----:B------:R-:W-:Y:S01]  /*3b20*/  FFMA R169, R23, R169, R83 ;  /* 0x000000a917a97223 */ /* 0x000fe20000000053 */
[----:B------:R3:W-:Y:S01]  /*3b30*/  STG.E desc[UR8][R122.64], R143 ;  /* 0x0000008f7a007986 */ /* 0x0007e2000c101908 */
[----:B------:R-:W-:Y:S01]  /*3b40*/  FMUL R171, R126, R171 ;  /* 0x000000ab7eab7220 */ /* 0x000fe20000400000 */
[----:B------:R-:W-:-:S04]  /*3b50*/  IMAD.WIDE.U32 R156, R156, 0x4, R120 ;  /* 0x000000049c9c7825 */ /* 0x000fc800078e0078 */
[----:B------:R-:W-:Y:S01]  /*3b60*/  @P2 FMUL R145, R145, R0 ;  /* 0x0000000091912220 */ /* 0x000fe20000400000 */
[----:B0-----:R-:W-:Y:S01]  /*3b70*/  FFMA R127, R21, R166, R81 ;  /* 0x000000a6157f7223 */ /* 0x001fe20000000051 */
[----:B------:R-:W-:Y:S01]  /*3b80*/  FMUL R172, R126, R172 ;  /* 0x000000ac7eac7220 */ /* 0x000fe20000400000 */
[----:B------:R-:W-:-:S04]  /*3b90*/  IMAD.WIDE.U32 R158, R158, 0x4, R120 ;  /* 0x000000049e9e7825 */ /* 0x000fc800078e0078 */
[----:B------:R-:W-:Y:S01]  /*3ba0*/  @P2 FMUL R185, R185, R0 ;  /* 0x00000000b9b92220 */ /* 0x000fe20000400000 */
[----:B-1----:R-:W-:Y:S01]  /*3bb0*/  FFMA R141, R22, R168, R82 ;  /* 0x000000a8168d7223 */ /* 0x002fe20000000052 */
[----:B------:R-:W-:Y:S01]  /*3bc0*/  @P1 FMNMX R5, R5, |R127|, !PT ;  /* 0x4000007f05051209 */ /* 0x000fe20007800000 */
[----:B------:R-:W-:Y:S01]  /*3bd0*/  FFMA R171, R25, R171, R85 ;  /* 0x000000ab19ab7223 */ /* 0x000fe20000000055 */
[----:B------:R-:W-:-:S04]  /*3be0*/  IMAD.WIDE.U32 R160, R160, 0x4, R120 ;  /* 0x00000004a0a07825 */ /* 0x000fc800078e0078 */
[----:B---3--:R-:W-:Y:S01]  /*3bf0*/  FFMA R143, R24, R170, R84 ;  /* 0x000000aa188f7223 */ /* 0x008fe20000000054 */
[----:B------:R-:W-:Y:S01]  /*3c00*/  @P1 FMNMX R5, R5, |R141|, !PT ;  /* 0x4000008d05051209 */ /* 0x000fe20007800000 */
[----:B------:R-:W-:Y:S01]  /*3c10*/  @P2 FMUL R125, R125, R0 ;  /* 0x000000007d7d2220 */ /* 0x000fe20000400000 */
[----:B------:R-:W-:Y:S01]  /*3c20*/  IADD3 R147, PT, PT, R139, 0x2400, RZ ;  /* 0x000024008b937810 */ /* 0x000fe20007ffe0ff */
[----:B------:R0:W-:Y:S01]  /*3c30*/  STG.E desc[UR8][R156.64], R145 ;  /* 0x000000919c007986 */ /* 0x0001e2000c101908 */
[----:B------:R-:W-:Y:S01]  /*3c40*/  @P1 FMNMX R5, R5, |R169|, !PT ;  /* 0x400000a905051209 */ /* 0x000fe20007800000 */
[----:B------:R-:W-:Y:S01]  /*3c50*/  FMUL R174, R126, R174 ;  /* 0x000000ae7eae7220 */ /* 0x000fe20000400000 */
[----:B------:R-:W-:Y:S01]  /*3c60*/  IADD3 R129, PT, PT, R139, 0x2000, RZ ;  /* 0x000020008b817810 */ /* 0x000fe20007ffe0ff */
[----:B------:R-:W-:Y:S01]  /*3c70*/  STG.E desc[UR8][R158.64], R185 ;  /* 0x000000b99e007986 */ /* 0x000fe2000c101908 */
[----:B------:R-:W-:Y:S01]  /*3c80*/  @P1 FMNMX R5, R5, |R143|, !PT ;  /* 0x4000008f05051209 */ /* 0x000fe20007800000 */
[----:B------:R-:W-:Y:S01]  /*3c90*/  IMAD.WIDE.U32 R162, R162, 0x4, R120 ;  /* 0x00000004a2a27825 */ /* 0x000fe200078e0078 */
[----:B------:R-:W-:Y:S01]  /*3ca0*/  IADD3 R149, PT, PT, R139, 0x2600, RZ ;  /* 0x000026008b957810 */ /* 0x000fe20007ffe0ff */
[----:B------:R1:W-:Y:S01]  /*3cb0*/  STG.E desc[UR8][R160.64], R125 ;  /* 0x0000007da0007986 */ /* 0x0003e2000c101908 */
[----:B------:R-:W-:Y:S01]  /*3cc0*/  @P1 FMNMX R5, R5, |R171|, !PT ;  /* 0x400000ab05051209 */ /* 0x000fe20007800000 */
[----:B------:R-:W-:Y:S01]  /*3cd0*/  @P2 FMUL R127, R127, R0 ;  /* 0x000000007f7f2220 */ /* 0x000fe20000400000 */
[----:B------:R-:W-:Y:S01]  /*3ce0*/  FMUL R176, R126, R176 ;  /* 0x000000b07eb07220 */ /* 0x000fe20000400000 */
[----:B0-----:R-:W-:Y:S01]  /*3cf0*/  FFMA R145, R26, R172, R86 ;  /* 0x000000ac1a917223 */ /* 0x001fe20000000056 */
[----:B------:R-:W-:-:S04]  /*3d00*/  IMAD.WIDE.U32 R122, R129, 0x4, R120 ;  /* 0x00000004817a7825 */ /* 0x000fc800078e0078 */
[----:B------:R-:W-:Y:S01]  /*3d10*/  @P2 FMUL R141, R141, R0 ;  /* 0x000000008d8d2220 */ /* 0x000fe20000400000 */
[C---:B------:R-:W-:Y:S01]  /*3d20*/  FMUL R177, R126.reuse, R177 ;  /* 0x000000b17eb17220 */ /* 0x040fe20000400000 */
[----:B------:R-:W-:Y:S01]  /*3d30*/  FMUL R179, R126, R179 ;  /* 0x000000b37eb37220 */ /* 0x000fe20000400000 */
[----:B------:R-:W-:Y:S01]  /*3d40*/  @P1 FMNMX R5, R5, |R145|, !PT ;  /* 0x4000009105051209 */ /* 0x000fe20007800000 */
[----:B------:R-:W-:-:S04]  /*3d50*/  IMAD.WIDE.U32 R164, R164, 0x4, R120 ;  /* 0x00000004a4a47825 */ /* 0x000fc800078e0078 */
[C---:B------:R-:W-:Y:S01]  /*3d60*/  FMUL R180, R126.reuse, R180 ;  /* 0x000000b47eb47220 */ /* 0x040fe20000400000 */
[C---:B------:R-:W-:Y:S01]  /*3d70*/  FMUL R181, R126.reuse, R181 ;  /* 0x000000b57eb57220 */ /* 0x040fe20000400000 */
[----:B------:R-:W-:Y:S01]  /*3d80*/  FMUL R182, R126, R182 ;  /* 0x000000b67eb67220 */ /* 0x000fe20000400000 */
[----:B-1----:R-:W-:-:S04]  /*3d90*/  IMAD.WIDE.U32 R124, R147, 0x4, R120 ;  /* 0x00000004937c7825 */ /* 0x002fc800078e0078 */
[----:B------:R-:W-:Y:S01]  /*3da0*/  FFMA R147, R27, R174, R87 ;  /* 0x000000ae1b937223 */ /* 0x000fe20000000057 */
[C---:B------:R-:W-:Y:S01]  /*3db0*/  FMUL R183, R126.reuse, R183 ;  /* 0x000000b77eb77220 */ /* 0x040fe20000400000 */
[----:B------:R-:W-:Y:S01]  /*3dc0*/  FMUL R186, R126, R186 ;  /* 0x000000ba7eba7220 */ /* 0x000fe20000400000 */
[----:B------:R-:W-:-:S04]  /*3dd0*/  IMAD.WIDE.U32 R128, R149, 0x4, R120 ;  /* 0x0000000495807825 */ /* 0x000fc800078e0078 */
        /* <DEDUP_REMOVED lines=30> */
[----:B------:R0:W-:Y:S01]  /*3fc0*/  STG.E desc[UR8][R162.64], R127 ;  /* 0x0000007fa2007986 */ /* 0x0001e2000c101908 */
[----:B------:R-:W-:Y:S01]  /*3fd0*/  @P2 FMUL R169, R169, R0 ;  /* 0x00000000a9a92220 */ /* 0x000fe20000400000 */
[----:B------:R-:W-:Y:S01]  /*3fe0*/  FFMA R149, R28, R176, R88 ;  /* 0x000000b01c957223 */ /* 0x000fe20000000058 */
[-C--:B------:R-:W-:Y:S01]  /*3ff0*/  @P2 FMUL R143, R143, R0.reuse ;  /* 0x000000008f8f2220 */ /* 0x080fe20000400000 */
[----:B------:R-:W-:Y:S01]  /*4000*/  @P1 FMNMX R5, R5, |R147|, !PT ;  /* 0x4000009305051209 */ /* 0x000fe20007800000 */
[----:B------:R-:W-:Y:S01]  /*4010*/  @P2 FMUL R171, R171, R0 ;  /* 0x00000000abab2220 */ /* 0x000fe20000400000 */
[C---:B------:R-:W-:Y:S01]  /*4020*/  IADD3 R151, PT, PT, R139.reuse, 0x2800, RZ ;  /* 0x000028008b977810 */ /* 0x040fe20007ffe0ff */
[----:B------:R-:W-:Y:S01]  /*4030*/  STG.E desc[UR8][R164.64], R141 ;  /* 0x0000008da4007986 */ /* 0x000fe2000c101908 */
[----:B------:R-:W-:Y:S01]  /*4040*/  IADD3 R153, PT, PT, R139, 0x2a00, RZ ;  /* 0x00002a008b997810 */ /* 0x000fe20007ffe0ff */
[----:B------:R-:W-:Y:S01]  /*4050*/  FFMA R177, R29, R177, R89 ;  /* 0x000000b11db17223 */ /* 0x000fe20000000059 */
[----:B------:R-:W-:Y:S01]  /*4060*/  @P1 FMNMX R5, R5, |R149|, !PT ;  /* 0x4000009505051209 */ /* 0x000fe20007800000 */
[----:B------:R1:W-:Y:S01]  /*4070*/  STG.E desc[UR8][R122.64], R169 ;  /* 0x000000a97a007986 */ /* 0x0003e2000c101908 */
[----:B0-----:R-:W-:-:S04]  /*4080*/  IMAD.WIDE.U32 R126, R167, 0x4, R120 ;  /* 0x00000004a77e7825 */ /* 0x001fc800078e0078 */
[-C--:B------:R-:W-:Y:S01]  /*4090*/  @P2 FMUL R145, R145, R0.reuse ;  /* 0x0000000091912220 */ /* 0x080fe20000400000 */
[-C--:B------:R-:W-:Y:S01]  /*40a0*/  @P2 FMUL R147, R147, R0.reuse ;  /* 0x0000000093932220 */ /* 0x080fe20000400000 */
[----:B------:R-:W-:Y:S01]  /*40b0*/  FFMA R179, R30, R179, R90 ;  /* 0x000000b31eb37223 */ /* 0x000fe2000000005a */
[----:B------:R-:W-:Y:S01]  /*40c0*/  @P1 FMNMX R5, R5, |R177|, !PT ;  /* 0x400000b105051209 */ /* 0x000fe20007800000 */
[----:B------:R0:W-:Y:S01]  /*40d0*/  STG.E desc[UR8][R126.64], R143 ;  /* 0x0000008f7e007986 */ /* 0x0001e2000c101908 */
[-C--:B------:R-:W-:Y:S01]  /*40e0*/  @P2 FMUL R149, R149, R0.reuse ;  /* 0x0000000095952220 */ /* 0x080fe20000400000 */
[----:B------:R-:W-:Y:S01]  /*40f0*/  IADD3 R157, PT, PT, R139, 0x3000, RZ ;  /* 0x000030008b9d7810 */ /* 0x000fe20007ffe0ff */
[----:B------:R-:W-:Y:S01]  /*4100*/  @P2 FMUL R177, R177, R0 ;  /* 0x00000000b1b12220 */ /* 0x000fe20000400000 */
[----:B------:R3:W-:Y:S01]  /*4110*/  STG.E desc[UR8][R124.64], R171 ;  /* 0x000000ab7c007986 */ /* 0x0007e2000c101908 */
[----:B------:R-:W-:Y:S01]  /*4120*/  @P1 FMNMX R5, R5, |R179|, !PT ;  /* 0x400000b305051209 */ /* 0x000fe20007800000 */
[--C-:B-1----:R-:W-:Y:S01]  /*4130*/  IMAD.WIDE.U32 R122, R153, 0x4, R120.reuse ;  /* 0x00000004997a7825 */ /* 0x102fe200078e0078 */
[C---:B------:R-:W-:Y:S01]  /*4140*/  IADD3 R153, PT, PT, R139.reuse, 0x3800, RZ ;  /* 0x000038008b997810 */ /* 0x040fe20007ffe0ff */
[----:B------:R1:W-:Y:S01]  /*4150*/  STG.E desc[UR8][R128.64], R145 ;  /* 0x0000009180007986 */ /* 0x0003e2000c101908 */
[----:B------:R-:W-:Y:S01]  /*4160*/  IADD3 R159, PT, PT, R139, 0x3e00, RZ ;  /* 0x00003e008b9f7810 */ /* 0x000fe20007ffe0ff */
[----:B------:R-:W-:Y:S01]  /*4170*/  IMAD.WIDE.U32 R140, R157, 0x4, R120 ;  /* 0x000000049d8c7825 */ /* 0x000fe200078e0078 */
[----:B------:R-:W-:-:S03]  /*4180*/  IADD3 R157, PT, PT, R139, 0x3a00, RZ ;  /* 0x00003a008b9d7810 */ /* 0x000fc60007ffe0ff */
[----:B0-----:R-:W-:Y:S01]  /*4190*/  FFMA R143, R31, R180, R91 ;  /* 0x000000b41f8f7223 */ /* 0x001fe2000000005b */
[----:B------:R-:W-:Y:S01]  /*41a0*/  IADD3 R161, PT, PT, R139, 0x4000, RZ ;  /* 0x000040008ba17810 */ /* 0x000fe20007ffe0ff */
[----:B------:R-:W-:Y:S01]  /*41b0*/  IMAD.WIDE.U32 R126, R173, 0x4, R120 ;  /* 0x00000004ad7e7825 */ /* 0x000fe200078e0078 */
[----:B------:R-:W-:-:S03]  /*41c0*/  IADD3 R163, PT, PT, R139, 0x4600, RZ ;  /* 0x000046008ba37810 */ /* 0x000fc60007ffe0ff */
[----:B------:R-:W-:Y:S01]  /*41d0*/  FFMA R155, R35, R155, R95 ;  /* 0x0000009b239b7223 */ /* 0x000fe2000000005f */
[----:B------:R-:W-:Y:S01]  /*41e0*/  IADD3 R165, PT, PT, R139, 0x4800, RZ ;  /* 0x000048008ba57810 */ /* 0x000fe20007ffe0ff */
[----:B---3--:R-:W-:Y:S01]  /*41f0*/  IMAD.WIDE.U32 R124, R151, 0x4, R120 ;  /* 0x00000004977c7825 */ /* 0x008fe200078e0078 */
[----:B------:R-:W-:-:S03]  /*4200*/  IADD3 R151, PT, PT, R139, 0x3600, RZ ;  /* 0x000036008b977810 */ /* 0x000fc60007ffe0ff */
[----:B------:R-:W-:Y:S01]  /*4210*/  @P2 FMUL R179, R179, R0 ;  /* 0x00000000b3b32220 */ /* 0x000fe20000400000 */
[----:B-1----:R-:W-:Y:S01]  /*4220*/  IADD3 R145, PT, PT, R139, 0x3400, RZ ;  /* 0x000034008b917810 */ /* 0x002fe20007ffe0ff */
[----:B------:R-:W-:Y:S01]  /*4230*/  IMAD.WIDE.U32 R128, R175, 0x4, R120 ;  /* 0x00000004af807825 */ /* 0x000fe200078e0078 */
[----:B------:R0:W-:Y:S01]  /*4240*/  STG.E desc[UR8][R124.64], R147 ;  /* 0x000000937c007986 */ /* 0x0001e2000c101908 */
[----:B------:R-:W-:Y:S02]  /*4250*/  IADD3 R169, PT, PT, R139, 0x4c00, RZ ;  /* 0x00004c008ba97810 */ /* 0x000fe40007ffe0ff */
[----:B------:R-:W-:Y:S01]  /*4260*/  FFMA R187, R37, R187, R97 ;  /* 0x000000bb25bb7223 */ /* 0x000fe20000000061 */
[C---:B------:R-:W-:Y:S01]  /*4270*/  IADD3 R167, PT, PT, R139.reuse, 0x4e00, RZ ;  /* 0x00004e008ba77810 */ /* 0x040fe20007ffe0ff */
[----:B------:R1:W-:Y:S01]  /*4280*/  STG.E desc[UR8][R122.64], R149 ;  /* 0x000000957a007986 */ /* 0x0003e2000c101908 */
[----:B------:R-:W-:Y:S01]  /*4290*/  IADD3 R173, PT, PT, R139, 0x5000, RZ ;  /* 0x000050008bad7810 */ /* 0x000fe20007ffe0ff */
[----:B------:R-:W-:Y:S01]  /*42a0*/  IMAD.WIDE.U32 R170, R193, 0x4, R120 ;  /* 0x00000004c1aa7825 */ /* 0x000fe200078e0078 */
[C---:B------:R-:W-:Y:S01]  /*42b0*/  IADD3 R175, PT, PT, R139.reuse, 0x5200, RZ ;  /* 0x000052008baf7810 */ /* 0x040fe20007ffe0ff */
[----:B------:R3:W-:Y:S01]  /*42c0*/  STG.E desc[UR8][R126.64], R177 ;  /* 0x000000b17e007986 */ /* 0x0007e2000c101908 */
[----:B------:R-:W-:Y:S01]  /*42d0*/  IADD3 R227, PT, PT, R139, 0x6600, RZ ;  /* 0x000066008be37810 */ /* 0x000fe20007ffe0ff */
[----:B------:R-:W-:Y:S01]  /*42e0*/  FFMA R193, R33, R182, R93 ;  /* 0x000000b621c17223 */ /* 0x000fe2000000005d */
[C---:B------:R-:W-:Y:S01]  /*42f0*/  IADD3 R225, PT, PT, R139.reuse, 0x6800, RZ ;  /* 0x000068008be17810 */ /* 0x040fe20007ffe0ff */
[----:B------:R4:W-:Y:S01]  /*4300*/  STG.E desc[UR8][R128.64], R179 ;  /* 0x000000b380007986 */ /* 0x0009e2000c101908 */
[C---:B0-----:R-:W-:Y:S01]  /*4310*/  IADD3 R147, PT, PT, R139.reuse, 0x4400, RZ ;  /* 0x000044008b937810 */ /* 0x041fe20007ffe0ff */
[----:B------:R-:W-:Y:S01]  /*4320*/  FFMA R189, R38, R189, R98 ;  /* 0x000000bd26bd7223 */ /* 0x000fe20000000062 */
[----:B------:R-:W-:Y:S01]  /*4330*/  IADD3 R223, PT, PT, R139, 0x7400, RZ ;  /* 0x000074008bdf7810 */ /* 0x000fe20007ffe0ff */
[----:B------:R-:W-:Y:S01]  /*4340*/  FFMA R191, R40, R191, R100 ;  /* 0x000000bf28bf7223 */ /* 0x000fe20000000064 */
[----:B------:R-:W-:Y:S01]  /*4350*/  @P1 FMNMX R5, R5, |R143|, !PT ;  /* 0x4000008f05051209 */ /* 0x000fe20007800000 */
[----:B-1----:R-:W-:-:S04]  /*4360*/  IMAD.WIDE.U32 R148, R147, 0x4, R120 ;  /* 0x0000000493947825 */ /* 0x002fc800078e0078 */
[----:B------:R-:W-:Y:S01]  /*4370*/  @P2 FMUL R143, R143, R0 ;  /* 0x000000008f8f2220 */ /* 0x000fe20000400000 */
[----:B---3--:R-:W-:Y:S01]  /*4380*/  IADD3 R177, PT, PT, R139, 0x6a00, RZ ;  /* 0x00006a008bb17810 */ /* 0x008fe20007ffe0ff */
[----:B------:R-:W-:Y:S01]  /*4390*/  FFMA R139, R32, R181, R92 ;  /* 0x000000b5208b7223 */ /* 0x000fe2000000005c */
[----:B------:R-:W-:-:S04]  /*43a0*/  IMAD.WIDE.U32 R146, R163, 0x4, R120 ;  /* 0x00000004a3927825 */ /* 0x000fc800078e0078 */
[----:B------:R-:W-:Y:S01]  /*43b0*/  FFMA R195, R43, R195, R103 ;  /* 0x000000c32bc37223 */ /* 0x000fe20000000067 */
[----:B------:R-:W-:Y:S01]  /*43c0*/  STG.E desc[UR8][R140.64], R143 ;  /* 0x0000008f8c007986 */ /* 0x000fe2000c101908 */
[----:B------:R-:W-:Y:S01]  /*43d0*/  FFMA R197, R45, R197, R105 ;  /* 0x000000c52dc57223 */ /* 0x000fe20000000069 */
[----:B------:R-:W-:Y:S01]  /*43e0*/  @P1 FMNMX R5, R5, |R139|, !PT ;  /* 0x4000008b05051209 */ /* 0x000fe20007800000 */
[----:B------:R-:W-:-:S04]  /*43f0*/  IMAD.WIDE.U32 R162, R175, 0x4, R120 ;  /* 0x00000004afa27825 */ /* 0x000fc800078e0078 */
[----:B------:R-:W-:Y:S01]  /*4400*/  @P2 FMUL R139, R139, R0 ;  /* 0x000000008b8b2220 */ /* 0x000fe20000400000 */
[----:B------:R-:W-:Y:S01]  /*4410*/  FFMA R199, R47, R199, R107 ;  /* 0x000000c72fc77223 */ /* 0x000fe2000000006b */
[----:B------:R-:W-:Y:S01]  /*4420*/  @P1 FMNMX R5, R5, |R193|, !PT ;  /* 0x400000c105051209 */ /* 0x000fe20007800000 */
[----:B------:R-:W-:-:S04]  /*4430*/  IMAD.WIDE.U32 R174, R203, 0x4, R120 ;  /* 0x00000004cbae7825 */ /* 0x000fc800078e0078 */
[----:B------:R-:W-:Y:S01]  /*4440*/  FFMA R203, R34, R183, R94 ;  /* 0x000000b722cb7223 */ /* 0x000fe2000000005e */
[----:B------:R-:W-:Y:S01]  /*4450*/  @P2 FMUL R193, R193, R0 ;  /* 0x00000000c1c12220 */ /* 0x000fe20000400000 */
[----:B------:R-:W-:Y:S01]  /*4460*/  FFMA R201, R49, R201, R109 ;  /* 0x000000c931c97223 */ /* 0x000fe2000000006d */
[----:B------:R-:W-:-:S04]  /*4470*/  IMAD.WIDE.U32 R180, R237, 0x4, R120 ;  /* 0x00000004edb47825 */ /* 0x000fc800078e0078 */
[----:B------:R-:W-:Y:S01]  /*4480*/  FFMA R205, R52, R205, R112 ;  /* 0x000000cd34cd7223 */ /* 0x000fe20000000070 */
[----:B------:R-:W-:Y:S01]  /*4490*/  @P1 FMNMX R5, R5, |R203|, !PT ;  /* 0x400000cb05051209 */ /* 0x000fe20007800000 */
[----:B------:R-:W-:Y:S01]  /*44a0*/  @P2 FMUL R203, R203, R0 ;  /* 0x00000000cbcb2220 */ /* 0x000fe20000400000 */
[----:B------:R-:W-:-:S04]  /*44b0*/  IMAD.WIDE.U32 R236, R213, 0x4, R120 ;  /* 0x00000004d5ec7825 */ /* 0x000fc800078e0078 */
[----:B------:R-:W-:Y:S01]  /*44c0*/  FFMA R213, R36, R186, R96 ;  /* 0x000000ba24d57223 */ /* 0x000fe20000000060 */
[----:B------:R-:W-:Y:S01]  /*44d0*/  @P1 FMNMX R5, R5, |R155|, !PT ;  /* 0x4000009b05051209 */ /* 0x000fe20007800000 */
[----:B------:R-:W-:Y:S01]  /*44e0*/  @P2 FMUL R155, R155, R0 ;  /* 0x000000009b9b2220 */ /* 0x000fe20000400000 */
[----:B----4-:R-:W-:-:S04]  /*44f0*/  IMAD.WIDE.U32 R178, R178, 0x4, R120 ;  /* 0x00000004b2b27825 */ /* 0x010fc800078e0078 */
[----:B------:R-:W-:Y:S01]  /*4500*/  FFMA R207, R53, R207, R113 ;  /* 0x000000cf35cf7223 */ /* 0x000fe20000000071 */
[----:B------:R-:W-:Y:S01]  /*4510*/  @P1 FMNMX R5, R5, |R213|, !PT ;  /* 0x400000d505051209 */ /* 0x000fe20007800000 */
[-C--:B------:R-:W-:Y:S01]  /*4520*/  @P2 FMUL R213, R213, R0.reuse ;  /* 0x00000000d5d52220 */ /* 0x080fe20000400000 */
[--C-:B------:R-:W-:Y:S01]  /*4530*/  IMAD.WIDE.U32 R128, R145, 0x4, R120.reuse ;  /* 0x0000000491807825 */ /* 0x100fe200078e0078 */
[----:B------:R0:W-:Y:S01]  /*4540*/  STG.E desc[UR8][R178.64], R139 ;  /* 0x0000008bb2007986 */ /* 0x0001e2000c101908 */
[----:B------:R-:W-:Y:S02]  /*4550*/  @P1 FMNMX R5, R5, |R187|, !PT ;  /* 0x400000bb05051209 */ /* 0x000fe40007800000 */
[----:B------:R-:W-:Y:S01]  /*4560*/  @P2 FMUL R187, R187, R0 ;  /* 0x00000000bbbb2220 */ /* 0x000fe20000400000 */
[----:B------:R-:W-:Y:S01]  /*4570*/  IMAD.WIDE.U32 R126, R151, 0x4, R120 ;  /* 0x00000004977e7825 */ /* 0x000fe200078e0078 */
[----:B------:R1:W-:Y:S01]  /*4580*/  STG.E desc[UR8][R128.64], R193 ;  /* 0x000000c180007986 */ /* 0x0003e2000c101908 */
[----:B------:R-:W-:-:S02]  /*4590*/  @P1 FMNMX R5, R5, |R189|, !PT ;  /* 0x400000bd05051209 */ /* 0x000fc40007800000 */
[----:B------:R-:W-:Y:S01]  /*45a0*/  @P2 FMUL R189, R189, R0 ;  /* 0x00000000bdbd2220 */ /* 0x000fe20000400000 */
[----:B------:R-:W-:Y:S01]  /*45b0*/  IMAD.WIDE.U32 R124, R153, 0x4, R120 ;  /* 0x00000004997c7825 */ /* 0x000fe200078e0078 */
[----:B------:R3:W-:Y:S03]  /*45c0*/  STG.E desc[UR8][R126.64], R203 ;  /* 0x000000cb7e007986 */ /* 0x0007e6000c101908 */
[----:B------:R-:W-:Y:S01]  /*45d0*/  FFMA R209, R55, R209, R115 ;  /* 0x000000d137d17223 */ /* 0x000fe20000000073 */
[----:B------:R-:W-:Y:S01]  /*45e0*/  FFMA R211, R57, R211, R117 ;  /* 0x000000d339d37223 */ /* 0x000fe20000000075 */
[----:B------:R-:W-:-:S04]  /*45f0*/  IMAD.WIDE.U32 R122, R157, 0x4, R120 ;  /* 0x000000049d7a7825 */ /* 0x000fc800078e0078 */
[----:B0-----:R-:W-:Y:S01]  /*4600*/  FFMA R139, R39, R190, R99 ;  /* 0x000000be278b7223 */ /* 0x001fe20000000063 */
[----:B------:R0:W-:Y:S01]  /*4610*/  STG.E desc[UR8][R124.64], R155 ;  /* 0x0000009b7c007986 */ /* 0x0001e2000c101908 */
[----:B------:R-:W-:Y:S01]  /*4620*/  FFMA R217, R61, R217, R131 ;  /* 0x000000d93dd97223 */ /* 0x000fe20000000083 */
[----:B------:R-:W-:-:S04]  /*4630*/  IMAD.WIDE.U32 R184, R184, 0x4, R120 ;  /* 0x00000004b8b87825 */ /* 0x000fc800078e0078 */
[----:B-1----:R-:W-:Y:S01]  /*4640*/  FFMA R129, R46, R198, R106 ;  /* 0x000000c62e817223 */ /* 0x002fe2000000006a */
[----:B------:R-:W-:Y:S01]  /*4650*/  @P1 FMNMX R5, R5, |R139|, !PT ;  /* 0x4000008b05051209 */ /* 0x000fe20007800000 */
[----:B------:R1:W-:Y:S01]  /*4660*/  STG.E desc[UR8][R122.64], R213 ;  /* 0x000000d57a007986 */ /* 0x0003e2000c101908 */
[----:B------:R-:W-:-:S04]  /*4670*/  IMAD.WIDE.U32 R142, R159, 0x4, R120 ;  /* 0x000000049f8e7825 */ /* 0x000fc800078e0078 */
[----:B---3--:R-:W-:Y:S01]  /*4680*/  FFMA R127, R41, R192, R101 ;  /* 0x000000c0297f7223 */ /* 0x008fe20000000065 */
[----:B------:R-:W-:Y:S01]  /*4690*/  @P1 FMNMX R5, R5, |R191|, !PT ;  /* 0x400000bf05051209 */ /* 0x000fe20007800000 */
[----:B------:R-:W-:Y:S01]  /*46a0*/  @P2 FMUL R139, R139, R0 ;  /* 0x000000008b8b2220 */ /* 0x000fe20000400000 */
[----:B------:R-:W-:-:S04]  /*46b0*/  IMAD.WIDE.U32 R140, R161, 0x4, R120 ;  /* 0x00000004a18c7825 */ /* 0x000fc800078e0078 */
[----:B------:R-:W-:Y:S01]  /*46c0*/  @P2 FMUL R191, R191, R0 ;  /* 0x00000000bfbf2220 */ /* 0x000fe20000400000 */
[----:B0-----:R-:W-:Y:S01]  /*46d0*/  FFMA R125, R42, R194, R102 ;  /* 0x000000c22a7d7223 */ /* 0x001fe20000000066 */
[----:B------:R-:W-:Y:S01]  /*46e0*/  @P1 FMNMX R5, R5, |R127|, !PT ;  /* 0x4000007f05051209 */ /* 0x000fe20007800000 */
[----:B------:R-:W-:-:S04]  /*46f0*/  IMAD.WIDE.U32 R150, R188, 0x4, R120 ;  /* 0x00000004bc967825 */ /* 0x000fc800078e0078 */
[----:B------:R-:W-:Y:S01]  /*4700*/  @P2 FMUL R127, R127, R0 ;  /* 0x000000007f7f2220 */ /* 0x000fe20000400000 */
[----:B------:R-:W-:Y:S01]  /*4710*/  STG.E desc[UR8][R184.64], R187 ;  /* 0x000000bbb8007986 */ /* 0x000fe2000c101908 */
[----:B------:R-:W-:Y:S01]  /*4720*/  @P1 FMNMX R5, R5, |R125|, !PT ;  /* 0x4000007d05051209 */ /* 0x000fe20007800000 */
[----:B-1----:R-:W-:Y:S01]  /*4730*/  FFMA R123, R44, R196, R104 ;  /* 0x000000c42c7b7223 */ /* 0x002fe20000000068 */
[----:B------:R-:W-:Y:S01]  /*4740*/  @P2 FMUL R125, R125, R0 ;  /* 0x000000007d7d2220 */ /* 0x000fe20000400000 */
[----:B------:R-:W-:Y:S01]  /*4750*/  STG.E desc[UR8][R142.64], R189 ;  /* 0x000000bd8e007986 */ /* 0x000fe2000c101908 */
[----:B------:R-:W-:Y:S01]  /*4760*/  @P1 FMNMX R5, R5, |R195|, !PT ;  /* 0x400000c305051209 */ /* 0x000fe20007800000 */
[----:B------:R-:W-:-:S04]  /*4770*/  IMAD.WIDE.U32 R144, R165, 0x4, R120 ;  /* 0x00000004a5907825 */ /* 0x000fc800078e0078 */
[-C--:B------:R-:W-:Y:S01]  /*4780*/  @P2 FMUL R195, R195, R0.reuse ;  /* 0x00000000c3c32220 */ /* 0x080fe20000400000 */
[----:B------:R0:W-:Y:S01]  /*4790*/  STG.E desc[UR8][R140.64], R139 ;  /* 0x0000008b8c007986 */ /* 0x0001e2000c101908 */
[----:B------:R-:W-:Y:S01]  /*47a0*/  @P1 FMNMX R5, R5, |R123|, !PT ;  /* 0x4000007b05051209 */ /* 0x000fe20007800000 */
[-C--:B------:R-:W-:Y:S01]  /*47b0*/  @P2 FMUL R123, R123, R0.reuse ;  /* 0x000000007b7b2220 */ /* 0x080fe20000400000 */
[--C-:B------:R-:W-:Y:S01]  /*47c0*/  IMAD.WIDE.U32 R168, R169, 0x4, R120.reuse ;  /* 0x00000004a9a87825 */ /* 0x100fe200078e0078 */
[----:B------:R-:W-:Y:S01]  /*47d0*/  STG.E desc[UR8][R150.64], R191 ;  /* 0x000000bf96007986 */ /* 0x000fe2000c101908 */
[----:B------:R-:W-:Y:S02]  /*47e0*/  @P1 FMNMX R5, R5, |R197|, !PT ;  /* 0x400000c505051209 */ /* 0x000fe40007800000 */
[----:B------:R-:W-:Y:S01]  /*47f0*/  @P2 FMUL R197, R197, R0 ;  /* 0x00000000c5c52220 */ /* 0x000fe20000400000 */
[----:B------:R-:W-:Y:S01]  /*4800*/  IMAD.WIDE.U32 R166, R167, 0x4, R120 ;  /* 0x00000004a7a67825 */ /* 0x000fe200078e0078 */
[----:B------:R1:W-:Y:S01]  /*4810*/  STG.E desc[UR8][R148.64], R127 ;  /* 0x0000007f94007986 */ /* 0x0003e2000c101908 */
[----:B------:R-:W-:-:S02]  /*4820*/  @P1 FMNMX R5, R5, |R129|, !PT ;  /* 0x4000008105051209 */ /* 0x000fc40007800000 */
[-C--:B------:R-:W-:Y:S01]  /*4830*/  @P2 FMUL R129, R129, R0.reuse ;  /* 0x0000000081812220 */ /* 0x080fe20000400000 */
[--C-:B------:R-:W-:Y:S01]  /*4840*/  IMAD.WIDE.U32 R164, R173, 0x4, R120.reuse ;  /* 0x00000004ada47825 */ /* 0x100fe200078e0078 */
[----:B------:R3:W-:Y:S01]  /*4850*/  STG.E desc[UR8][R146.64], R125 ;  /* 0x0000007d92007986 */ /* 0x0007e2000c101908 */
[----:B------:R-:W-:Y:S02]  /*4860*/  @P1 FMNMX R5, R5, |R199|, !PT ;  /* 0x400000c705051209 */ /* 0x000fe40007800000 */
[----:B------:R-:W-:Y:S01]  /*4870*/  @P2 FMUL R199, R199, R0 ;  /* 0x00000000c7c72220 */ /* 0x000fe20000400000 */
[----:B------:R-:W-:Y:S01]  /*4880*/  IMAD.WIDE.U32 R160, R229, 0x4, R120 ;  /* 0x00000004e5a07825 */ /* 0x000fe200078e0078 */
[----:B------:R-:W-:Y:S03]  /*4890*/  STG.E desc[UR8][R144.64], R195 ;  /* 0x000000c390007986 */ /* 0x000fe6000c101908 */
[----:B0-----:R-:W-:Y:S01]  /*48a0*/  FFMA R139, R60, R216, R130 ;  /* 0x000000d83c8b7223 */ /* 0x001fe20000000082 */
[----:B------:R-:W-:Y:S01]  /*48b0*/  FFMA R219, R63, R219, R133 ;  /* 0x000000db3fdb7223 */ /* 0x000fe20000000085 */
[----:B------:R-:W-:-:S04]  /*48c0*/  IMAD.WIDE.U32 R158, R231, 0x4, R120 ;  /* 0x00000004e79e7825 */ /* 0x000fc800078e0078 */
[----:B-1----:R-:W-:Y:S01]  /*48d0*/  FFMA R127, R48, R200, R108 ;  /* 0x000000c8307f7223 */ /* 0x002fe2000000006c */
[----:B------:R0:W-:Y:S01]  /*48e0*/  STG.E desc[UR8][R170.64], R123 ;  /* 0x0000007baa007986 */ /* 0x0001e2000c101908 */
[----:B------:R-:W1:Y:S01]  /*48f0*/  LDC R141, c[0x0][0x380] ;  /* 0x0000e000ff8d7b82 */ /* 0x000e620000000800 */
[----:B------:R-:W-:-:S04]  /*4900*/  IMAD.WIDE.U32 R156, R233, 0x4, R120 ;  /* 0x00000004e99c7825 */ /* 0x000fc800078e0078 */
[----:B---3--:R-:W-:Y:S01]  /*4910*/  FFMA R125, R50, R202, R110 ;  /* 0x000000ca327d7223 */ /* 0x008fe2000000006e */
[----:B------:R-:W-:Y:S01]  /*4920*/  @P1 FMNMX R5, R5, |R127|, !PT ;  /* 0x4000007f05051209 */ /* 0x000fe20007800000 */
[----:B------:R-:W-:Y:S01]  /*4930*/  STG.E desc[UR8][R168.64], R197 ;  /* 0x000000c5a8007986 */ /* 0x000fe2000c101908 */
[-C--:B------:R-:W-:Y:S01]  /*4940*/  @P2 FMUL R127, R127, R0.reuse ;  /* 0x000000007f7f2220 */ /* 0x080fe20000400000 */
[--C-:B------:R-:W-:Y:S01]  /*4950*/  IMAD.WIDE.U32 R152, R241, 0x4, R120.reuse ;  /* 0x00000004f1987825 */ /* 0x100fe200078e0078 */
[----:B------:R-:W-:Y:S01]  /*4960*/  @P1 FMNMX R5, R5, |R201|, !PT ;  /* 0x400000c905051209 */ /* 0x000fe20007800000 */
[----:B------:R3:W-:Y:S02]  /*4970*/  STG.E desc[UR8][R166.64], R129 ;  /* 0x00000081a6007986 */ /* 0x0007e4000c101908 */
[----:B------:R-:W-:Y:S01]  /*4980*/  @P2 FMUL R201, R201, R0 ;  /* 0x00000000c9c92220 */ /* 0x000fe20000400000 */
[----:B------:R-:W-:-:S04]  /*4990*/  IMAD.WIDE.U32 R172, R243, 0x4, R120 ;  /* 0x00000004f3ac7825 */ /* 0x000fc800078e0078 */
[----:B0-----:R-:W-:Y:S01]  /*49a0*/  FFMA R123, R51, R204, R111 ;  /* 0x000000cc337b7223 */ /* 0x001fe2000000006f */
[----:B------:R-:W-:Y:S01]  /*49b0*/  @P1 FMNMX R5, R5, |R125|, !PT ;  /* 0x4000007d05051209 */ /* 0x000fe20007800000 */
[----:B------:R-:W-:Y:S01]  /*49c0*/  STG.E desc[UR8][R164.64], R199 ;  /* 0x000000c7a4007986 */ /* 0x000fe2000c101908 */
[-C--:B------:R-:W-:Y:S01]  /*49d0*/  @P2 FMUL R125, R125, R0.reuse ;  /* 0x000000007d7d2220 */ /* 0x080fe20000400000 */
[--C-:B------:R-:W-:Y:S01]  /*49e0*/  IMAD.WIDE.U32 R232, R206, 0x4, R120.reuse ;  /* 0x00000004cee87825 */ /* 0x100fe200078e0078 */
[----:B------:R-:W-:Y:S01]  /*49f0*/  @P1 FMNMX R5, R5, |R123|, !PT ;  /* 0x4000007b05051209 */ /* 0x000fe20007800000 */
[----:B------:R0:W-:Y:S02]  /*4a00*/  STG.E desc[UR8][R162.64], R127 ;  /* 0x0000007fa2007986 */ /* 0x0001e4000c101908 */
[----:B------:R-:W-:Y:S01]  /*4a10*/  @P2 FMUL R123, R123, R0 ;  /* 0x000000007b7b2220 */ /* 0x000fe20000400000 */
[----:B------:R-:W-:Y:S01]  /*4a20*/  IMAD.WIDE.U32 R230, R245, 0x4, R120 ;  /* 0x00000004f5e67825 */ /* 0x000fe200078e0078 */
[----:B------:R-:W-:-:S03]  /*4a30*/  @P1 FMNMX R5, R5, |R205|, !PT ;  /* 0x400000cd05051209 */ /* 0x000fc60007800000 */
[----:B---3--:R-:W-:Y:S01]  /*4a40*/  FFMA R129, R54, R208, R114 ;  /* 0x000000d036817223 */ /* 0x008fe20000000072 */
[----:B------:R-:W-:Y:S01]  /*4a50*/  STG.E desc[UR8][R160.64], R201 ;  /* 0x000000c9a0007986 */ /* 0x000fe2000c101908 */
[-C--:B------:R-:W-:Y:S01]  /*4a60*/  @P2 FMUL R205, R205, R0.reuse ;  /* 0x00000000cdcd2220 */ /* 0x080fe20000400000 */
[----:B------:R-:W-:Y:S01]  /*4a70*/  @P1 FMNMX R5, R5, |R207|, !PT ;  /* 0x400000cf05051209 */ /* 0x000fe20007800000 */
[----:B------:R-:W-:Y:S01]  /*4a80*/  @P2 FMUL R207, R207, R0 ;  /* 0x00000000cfcf2220 */ /* 0x000fe20000400000 */
[----:B------:R3:W-:Y:S01]  /*4a90*/  STG.E desc[UR8][R158.64], R125 ;  /* 0x0000007d9e007986 */ /* 0x0007e2000c101908 */
[----:B------:R-:W-:Y:S01]  /*4aa0*/  IMAD.WIDE.U32 R228, R247, 0x4, R120 ;  /* 0x00000004f7e47825 */ /* 0x000fe200078e0078 */
[----:B------:R-:W-:-:S03]  /*4ab0*/  @P1 FMNMX R5, R5, |R129|, !PT ;  /* 0x4000008105051209 */ /* 0x000fc60007800000 */
[----:B0-----:R-:W-:Y:S01]  /*4ac0*/  FFMA R127, R56, R210, R116 ;  /* 0x000000d2387f7223 */ /* 0x001fe20000000074 */
[----:B------:R0:W-:Y:S01]  /*4ad0*/  STG.E desc[UR8][R156.64], R123 ;  /* 0x0000007b9c007986 */ /* 0x0001e2000c101908 */
[-C--:B------:R-:W-:Y:S01]  /*4ae0*/  @P2 FMUL R129, R129, R0.reuse ;  /* 0x0000000081812220 */ /* 0x080fe20000400000 */
[----:B------:R-:W-:Y:S01]  /*4af0*/  @P1 FMNMX R5, R5, |R209|, !PT ;  /* 0x400000d105051209 */ /* 0x000fe20007800000 */
[----:B------:R-:W-:Y:S01]  /*4b00*/  @P2 FMUL R209, R209, R0 ;  /* 0x00000000d1d12220 */ /* 0x000fe20000400000 */
[----:B------:R-:W-:Y:S01]  /*4b10*/  STG.E desc[UR8][R152.64], R205 ;  /* 0x000000cd98007986 */ /* 0x000fe2000c101908 */
[----:B------:R-:W-:Y:S01]  /*4b20*/  IMAD.WIDE.U32 R226, R227, 0x4, R120 ;  /* 0x00000004e3e27825 */ /* 0x000fe200078e0078 */
[----:B------:R-:W-:-:S03]  /*4b30*/  @P1 FMNMX R5, R5, |R127|, !PT ;  /* 0x4000007f05051209 */ /* 0x000fc60007800000 */
[----:B------:R-:W-:Y:S01]  /*4b40*/  @P2 FMUL R127, R127, R0 ;  /* 0x000000007f7f2220 */ /* 0x000fe20000400000 */
[----:B---3--:R-:W-:Y:S01]  /*4b50*/  FFMA R125, R59, R214, R119 ;  /* 0x000000d63b7d7223 */ /* 0x008fe20000000077 */
[----:B------:R-:W-:Y:S01]  /*4b60*/  STG.E desc[UR8][R174.64], R207 ;  /* 0x000000cfae007986 */ /* 0x000fe2000c101908 */
[----:B------:R-:W-:Y:S01]  /*4b70*/  @P1 FMNMX R5, R5, |R211|, !PT ;  /* 0x400000d305051209 */ /* 0x000fe20007800000 */
[----:B------:R-:W-:Y:S01]  /*4b80*/  @P2 FMUL R211, R211, R0 ;  /* 0x00000000d3d32220 */ /* 0x000fe20000400000 */
[----:B0-----:R-:W-:Y:S01]  /*4b90*/  FFMA R123, R58, R212, R118 ;  /* 0x000000d43a7b7223 */ /* 0x001fe20000000076 */
[----:B------:R0:W-:Y:S01]  /*4ba0*/  STG.E desc[UR8][R172.64], R129 ;  /* 0x00000081ac007986 */ /* 0x0001e2000c101908 */
[----:B------:R-:W-:Y:S01]  /*4bb0*/  FFMA R221, R65, R221, R135 ;  /* 0x000000dd41dd7223 */ /* 0x000fe20000000087 */
[--C-:B------:R-:W-:Y:S01]  /*4bc0*/  IMAD.WIDE.U32 R224, R225, 0x4, R120.reuse ;  /* 0x00000004e1e07825 */ /* 0x100fe200078e0078 */
[----:B-1----:R-:W-:Y:S01]  /*4bd0*/  IADD3 R4, PT, PT, R4, R141, RZ ;  /* 0x0000008d04047210 */ /* 0x002fe20007ffe0ff */
[----:B------:R-:W-:Y:S01]  /*4be0*/  STG.E desc[UR8][R232.64], R209 ;  /* 0x000000d1e8007986 */ /* 0x000fe2000c101908 */
[----:B------:R-:W-:Y:S01]  /*4bf0*/  @P1 FMNMX R5, R5, |R123|, !PT ;  /* 0x4000007b05051209 */ /* 0x000fe20007800000 */
[----:B------:R-:W-:Y:S01]  /*4c00*/  @P2 FMUL R123, R123, R0 ;  /* 0x000000007b7b2220 */ /* 0x000fe20000400000 */
[----:B------:R-:W-:Y:S01]  /*4c10*/  IMAD.WIDE.U32 R176, R177, 0x4, R120 ;  /* 0x00000004b1b07825 */ /* 0x000fe200078e0078 */
[----:B------:R1:W-:Y:S01]  /*4c20*/  STG.E desc[UR8][R230.64], R127 ;  /* 0x0000007fe6007986 */ /* 0x0003e2000c101908 */
[----:B------:R-:W-:-:S02]  /*4c30*/  @P1 FMNMX R5, R5, |R125|, !PT ;  /* 0x4000007d05051209 */ /* 0x000fc40007800000 */
[----:B------:R-:W-:Y:S01]  /*4c40*/  @P2 FMUL R125, R125, R0 ;  /* 0x000000007d7d2220 */ /* 0x000fe20000400000 */
[----:B------:R-:W-:-:S04]  /*4c50*/  IMAD.WIDE.U32 R234, R235, 0x4, R120 ;  /* 0x00000004ebea7825 */ /* 0x000fc800078e0078 */
[----:B0-----:R-:W-:Y:S01]  /*4c60*/  FFMA R129, R62, R218, R132 ;  /* 0x000000da3e817223 */ /* 0x001fe20000000084 */
[----:B------:R-:W-:Y:S01]  /*4c70*/  @P1 FMNMX R5, R5, |R139|, !PT ;  /* 0x4000008b05051209 */ /* 0x000fe20007800000 */
[----:B------:R-:W-:Y:S01]  /*4c80*/  STG.E desc[UR8][R228.64], R211 ;  /* 0x000000d3e4007986 */ /* 0x000fe2000c101908 */
[-C--:B------:R-:W-:Y:S01]  /*4c90*/  @P2 FMUL R139, R139, R0.reuse ;  /* 0x000000008b8b2220 */ /* 0x080fe20000400000 */
[----:B------:R-:W-:Y:S01]  /*4ca0*/  IMAD.WIDE.U32 R238, R239, 0x4, R120 ;  /* 0x00000004efee7825 */ /* 0x000fe200078e0078 */
[----:B------:R-:W-:Y:S01]  /*4cb0*/  @P1 FMNMX R5, R5, |R217|, !PT ;  /* 0x400000d905051209 */ /* 0x000fe20007800000 */
[----:B------:R0:W-:Y:S02]  /*4cc0*/  STG.E desc[UR8][R226.64], R123 ;  /* 0x0000007be2007986 */ /* 0x0001e4000c101908 */
[----:B------:R-:W-:Y:S01]  /*4cd0*/  @P2 FMUL R217, R217, R0 ;  /* 0x00000000d9d92220 */ /* 0x000fe20000400000 */
[----:B-1----:R-:W-:Y:S01]  /*4ce0*/  FFMA R127, R64, R220, R134 ;  /* 0x000000dc407f7223 */ /* 0x002fe20000000086 */
[----:B------:R-:W-:Y:S01]  /*4cf0*/  @P1 FMNMX R5, R5, |R129|, !PT ;  /* 0x4000008105051209 */ /* 0x000fe20007800000 */
[----:B------:R-:W-:Y:S01]  /*4d00*/  @P2 FMUL R129, R129, R0 ;  /* 0x0000000081812220 */ /* 0x000fe20000400000 */
[----:B------:R1:W-:Y:S01]  /*4d10*/  STG.E desc[UR8][R224.64], R125 ;  /* 0x0000007de0007986 */ /* 0x0003e2000c101908 */
[----:B------:R-:W-:Y:S01]  /*4d20*/  IMAD.WIDE.U32 R182, R223, 0x4, R120 ;  /* 0x00000004dfb67825 */ /* 0x000fe200078e0078 */
[----:B------:R-:W-:-:S03]  /*4d30*/  @P1 FMNMX R5, R5, |R219|, !PT ;  /* 0x400000db05051209 */ /* 0x000fc60007800000 */
[----:B------:R-:W-:Y:S01]  /*4d40*/  @P2 FMUL R219, R219, R0 ;  /* 0x00000000dbdb2220 */ /* 0x000fe20000400000 */
[----:B------:R1:W-:Y:S01]  /*4d50*/  STG.E desc[UR8][R176.64], R139 ;  /* 0x0000008bb0007986 */ /* 0x0003e2000c101908 */
[----:B------:R-:W-:Y:S01]  /*4d60*/  IMAD.WIDE.U32 R120, R215, 0x4, R120 ;  /* 0x00000004d7787825 */ /* 0x000fe200078e0078 */
[----:B------:R-:W-:-:S03]  /*4d70*/  @P1 FMNMX R5, R5, |R127|, !PT ;  /* 0x4000007f05051209 */ /* 0x000fc60007800000 */
[----:B0-----:R-:W-:Y:S01]  /*4d80*/  FFMA R123, R66, R222, R136 ;  /* 0x000000de427b7223 */ /* 0x001fe20000000088 */
[-C--:B------:R-:W-:Y:S01]  /*4d90*/  @P2 FMUL R127, R127, R0.reuse ;  /* 0x000000007f7f2220 */ /* 0x080fe20000400000 */
[----:B------:R1:W-:Y:S01]  /*4da0*/  STG.E desc[UR8][R234.64], R217 ;  /* 0x000000d9ea007986 */ /* 0x0003e2000c101908 */
[----:B------:R-:W-:Y:S01]  /*4db0*/  @P1 FMNMX R5, R5, |R221|, !PT ;  /* 0x400000dd05051209 */ /* 0x000fe20007800000 */
[-C--:B------:R-:W-:Y:S02]  /*4dc0*/  @P2 FMUL R221, R221, R0.reuse ;  /* 0x00000000dddd2220 */ /* 0x080fe40000400000 */
[----:B------:R1:W-:Y:S01]  /*4dd0*/  STG.E desc[UR8][R180.64], R129 ;  /* 0x00000081b4007986 */ /* 0x0003e2000c101908 */
[----:B------:R-:W-:Y:S01]  /*4de0*/  @P1 FMNMX R5, R5, |R123|, !PT ;  /* 0x4000007b05051209 */ /* 0x000fe20007800000 */
[----:B------:R-:W-:Y:S01]  /*4df0*/  @P2 FMUL R123, R123, R0 ;  /* 0x000000007b7b2220 */ /* 0x000fe20000400000 */
[----:B--2---:R-:W-:Y:S01]  /*4e00*/  ISETP.GE.AND P1, PT, R4, UR5, PT ;  /* 0x0000000504007c0c */ /* 0x004fe2000bf26270 */
[----:B------:R1:W-:Y:S04]  /*4e10*/  STG.E desc[UR8][R236.64], R219 ;  /* 0x000000dbec007986 */ /* 0x0003e8000c101908 */
[----:B------:R1:W-:Y:S04]  /*4e20*/  STG.E desc[UR8][R238.64], R127 ;  /* 0x0000007fee007986 */ /* 0x0003e8000c101908 */
[----:B------:R1:W-:Y:S04]  /*4e30*/  STG.E desc[UR8][R182.64], R221 ;  /* 0x000000ddb6007986 */ /* 0x0003e8000c101908 */
[----:B------:R1:W-:Y:S01]  /*4e40*/  STG.E desc[UR8][R120.64], R123 ;  /* 0x0000007b78007986 */ /* 0x0003e2000c101908 */
[----:B------:R-:W-:Y:S05]  /*4e50*/  @!P1 BRA `(.L_x_6737) ;  /* 0xffffffbc00c09947 */ /* 0x000fea000383ffff */
.L_x_6718:
[----:B------:R-:W0:Y:S02]  /*4e60*/  LDCU.64 UR4, c[0x0][0x3f8] ;  /* 0x00007f00ff0477ac */ /* 0x000e240008000a00 */
[----:B0-----:R-:W-:-:S04]  /*4e70*/  UISETP.NE.U32.AND UP0, UPT, UR4, URZ, UPT ;  /* 0x000000ff0400728c */ /* 0x001fc8000bf05070 */
[----:B------:R-:W-:-:S09]  /*4e80*/  UISETP.NE.AND.EX UP0, UPT, UR5, URZ, UPT, UP0 ;  /* 0x000000ff0500728c */ /* 0x000fd2000bf05300 */
[----:B------:R-:W-:Y:S05]  /*4e90*/  BRA.U !UP0, `(.L_x_6738) ;  /* 0x0000000108a07547 */ /* 0x000fea000b800000 */
[----:B------:R-:W0:Y:S01]  /*4ea0*/  SHFL.DOWN PT, R4, R5, 0x10, 0x1f ;  /* 0x0a001f0005047f89 */ /* 0x000e2200000e0000 */
[----:B------:R-:W-:Y:S01]  /*4eb0*/  ISETP.NE.AND P0, PT, R6, RZ, PT ;  /* 0x000000ff0600720c */ /* 0x000fe20003f05270 */
[----:B------:R-:W-:-:S12]  /*4ec0*/  BSSY B0, `(.L_x_6738) ;  /* 0x0000025000007945 */ /* 0x000fd80003800000 */
[----:B------:R-:W2:Y:S01]  /*4ed0*/  @!P0 S2R R11, SR_CgaCtaId ;  /* 0x00000000000b8919 */ /* 0x000ea20000008800 */
[----:B------:R-:W-:Y:S02]  /*4ee0*/  @!P0 MOV R10, 0x400 ;  /* 0x00000400000a8802 */ /* 0x000fe40000000f00 */
[----:B0-----:R-:W-:Y:S02]  /*4ef0*/  FMNMX R4, R4, R5, !PT ;  /* 0x0000000504047209 */ /* 0x001fe40007800000 */
[----:B------:R-:W-:-:S03]  /*4f00*/  @!P0 SHF.R.U32.HI R5, RZ, 0x3, R3 ;  /* 0x00000003ff058819 */ /* 0x000fc60000011603 */
[----:B------:R-:W0:Y:S01]  /*4f10*/  SHFL.DOWN PT, R7, R4, 0x8, 0x1f ;  /* 0x09001f0004077f89 */ /* 0x000e2200000e0000 */
[----:B------:R-:W-:Y:S02]  /*4f20*/  @!P0 LOP3.LUT R5, R5, 0x7c, RZ, 0xc0, !PT ;  /* 0x0000007c05058812 */ /* 0x000fe400078ec0ff */
[----:B0-----:R-:W-:Y:S02]  /*4f30*/  FMNMX R7, R4, R7, !PT ;  /* 0x0000000704077209 */ /* 0x001fe40007800000 */
[----:B--2---:R-:W-:-:S03]  /*4f40*/  @!P0 LEA R4, R11, R10, 0x18 ;  /* 0x0000000a0b048211 */ /* 0x004fc600078ec0ff */
        /* <DEDUP_REMOVED lines=18> */
[----:B------:R0:W2:Y:S01]  /*5070*/  @!P0 LDS R4, [R5] ;  /* 0x0000000005048984 */ /* 0x0000a20000000800 */
[----:B------:R-:W-:Y:S05]  /*5080*/  BRA.DIV UR4, `(.L_x_6740) ;  /* 0x00000002047c7947 */ /* 0x000fea000b800000 */
[----:B0-2---:R-:W0:Y:S02]  /*5090*/  SHFL.DOWN PT, R5, R4, 0x2, 0x1f ;  /* 0x08401f0004057f89 */ /* 0x005e2400000e0000 */
[----:B0-----:R-:W-:-:S05]  /*50a0*/  FMNMX R5, R5, R4, !PT ;  /* 0x0000000405057209 */ /* 0x001fca0007800000 */
[----:B------:R0:W2:Y:S02]  /*50b0*/  SHFL.DOWN PT, R6, R5, 0x1, 0x1f ;  /* 0x08201f0005067f89 */ /* 0x0000a400000e0000 */
.L_x_6745:
[----:B------:R-:W-:Y:S02]  /*50c0*/  ISETP.NE.AND P0, PT, R3, RZ, PT ;  /* 0x000000ff0300720c */ /* 0x000fe40003f05270 */
[----:B--2---:R-:W-:-:S11]  /*50d0*/  FMNMX R7, R5, R6, !PT ;  /* 0x0000000605077209 */ /* 0x004fd60007800000 */
[----:B------:R-:W-:Y:S05]  /*50e0*/  @P0 BRA `(.L_x_6739) ;  /* 0x0000000000080947 */ /* 0x000fea0003800000 */
[----:B0-----:R-:W0:Y:S02]  /*50f0*/  LDC.64 R4, c[0x0][0x3f8] ;  /* 0x0000fe00ff047b82 */ /* 0x001e240000000a00 */
[----:B0-----:R2:W-:Y:S02]  /*5100*/  REDG.E.MAX.S32.STRONG.GPU desc[UR8][R4.64], R7 ;  /* 0x000000070400798e */ /* 0x0015e4000d12e308 */
.L_x_6739:
[----:B------:R-:W-:Y:S05]  /*5110*/  BSYNC B0 ;  /* 0x0000000000007941 */ /* 0x000fea0003800000 */
.L_x_6738:
        /* <DEDUP_REMOVED lines=10> */
[----:B-1----:R-:W-:Y:S02]  /*51c0*/  MOV R120, R0 ;  /* 0x0000000000787202 */ /* 0x002fe40000000f00 */
[----:B------:R-:W-:-:S07]  /*51d0*/  MOV R128, 0x51f0 ;  /* 0x000051f000807802 */ /* 0x000fce0000000f00 */
[----:B0-2---:R-:W-:Y:S05]  /*51e0*/  CALL.REL.NOINC `($__internal_64_$__cuda_sm20_rcp_rn_f32_slowpath) ;  /* 0x00000000005c7944 */ /* 0x005fea0003c00000 */
[----:B------:R-:W-:Y:S01]  /*51f0*/  MOV R5, R223 ;  /* 0x000000df00057202 */ /* 0x000fe20000000f00 */
[----:B------:R-:W-:Y:S06]  /*5200*/  BRA `(.L_x_6742) ;  /* 0x0000000000107947 */ /* 0x000fec0003800000 */
.L_x_6741:
[----:B0-2---:R-:W0:Y:S02]  /*5210*/  MUFU.RCP R5, R0 ;  /* 0x0000000000057308 */ /* 0x005e240000001000 */
[----:B0-----:R-:W-:-:S04]  /*5220*/  FFMA R2, R5, R0, -1 ;  /* 0xbf80000005027423 */ /* 0x001fc80000000000 */
[----:B------:R-:W-:-:S04]  /*5230*/  FADD.FTZ R2, -R2, -RZ ;  /* 0x800000ff02027221 */ /* 0x000fc80000010100 */
[----:B------:R-:W-:-:S07]  /*5240*/  FFMA R5, R5, R2, R5 ;  /* 0x0000000205057223 */ /* 0x000fce0000000005 */
.L_x_6742:
[----:B------:R-:W0:Y:S02]  /*5250*/  LDC.64 R2, c[0x0][0x3f0] ;  /* 0x0000fc00ff027b82 */ /* 0x000e240000000a00 */
[----:B0-----:R-:W-:Y:S01]  /*5260*/  STG.E desc[UR8][R2.64], R5 ;  /* 0x0000000502007986 */ /* 0x001fe2000c101908 */
[----:B------:R-:W-:Y:S05]  /*5270*/  EXIT ;  /* 0x000000000000794d */ /* 0x000fea0003800000 */
.L_x_6740:
[----:B------:R-:W-:Y:S02]  /*5280*/  MOV R8, 0x2 ;  /* 0x0000000200087802 */ /* 0x000fe40000000f00 */
[----:B------:R-:W-:Y:S02]  /*5290*/  MOV R9, 0x1f ;  /* 0x0000001f00097802 */ /* 0x000fe40000000f00 */
[----:B------:R-:W-:-:S07]  /*52a0*/  MOV R7, 0xffffffff ;  /* 0xffffffff00077802 */ /* 0x000fce0000000f00 */
[----:B012--5:R-:W-:Y:S05]  /*52b0*/  WARPSYNC.COLLECTIVE R7, `(.L_x_6743) ;  /* 0x0000000007087348 */ /* 0x027fea0003c00000 */
[----:B--2---:R2:W3:Y:S02]  /*52c0*/  SHFL.DOWN P0, R6, R4, R8, R9 ;  /* 0x0800000804067389 */ /* 0x0044e40000000009 */
[----:B0123-5:R-:W-:Y:S05]  /*52d0*/  ENDCOLLECTIVE ;  /* 0x000000000000791b */ /* 0x02ffea0003800000 */
.L_x_6743:
[----:B------:R-:W-:Y:S02]  /*52e0*/  MOV R8, 0x1 ;  /* 0x0000000100087802 */ /* 0x000fe40000000f00 */
[----:B------:R-:W-:-:S04]  /*52f0*/  MOV R5, R6 ;  /* 0x0000000600057202 */ /* 0x000fc80000000f00 */
[----:B------:R-:W-:-:S04]  /*5300*/  FMNMX R5, R5, R4, !PT ;  /* 0x0000000405057209 */ /* 0x000fc80007800000 */
[----:B------:R-:W-:-:S07]  /*5310*/  MOV R4, R5 ;  /* 0x0000000500047202 */ /* 0x000fce0000000f00 */
[----:B------:R-:W-:Y:S05]  /*5320*/  WARPSYNC.COLLECTIVE R7, `(.L_x_6744) ;  /* 0x0000000007087348 */ /* 0x000fea0003c00000 */
[----:B------:R0:W1:Y:S02]  /*5330*/  SHFL.DOWN P0, R6, R4, R8, R9 ;  /* 0x0800000804067389 */ /* 0x0000640000000009 */
[----:B01----:R-:W-:Y:S05]  /*5340*/  ENDCOLLECTIVE ;  /* 0x000000000000791b */ /* 0x003fea0003800000 */
.L_x_6744:
[----:B------:R-:W-:Y:S05]  /*5350*/  BRA `(.L_x_6745) ;  /* 0xfffffffc00587947 */ /* 0x000fea000383ffff */
        .weak           $__internal_64_$__cuda_sm20_rcp_rn_f32_slowpath
        .type           $__internal_64_$__cuda_sm20_rcp_rn_f32_slowpath,@function
        .size           $__internal_64_$__cuda_sm20_rcp_rn_f32_slowpath,(.L_x_12932 - $__internal_64_$__cuda_sm20_rcp_rn_f32_slowpath)
$__internal_64_$__cuda_sm20_rcp_rn_f32_slowpath:
        /* <DEDUP_REMOVED lines=15> */
.L_x_6747:
        /* <DEDUP_REMOVED lines=33> */
.L_x_6749:
[----:B------:R0:W1:Y:S02]  /*5660*/  MUFU.RCP R223, R120 ;  /* 0x0000007800df7308 */ /* 0x0000640000001000 */
.L_x_6748:
[----:B------:R-:W-:Y:S05]  /*5670*/  BSYNC B1 ;  /* 0x0000000000017941 */ /* 0x000fea0003800000 */
.L_x_6746:
[----:B------:R-:W-:Y:S01]  /*5680*/  HFMA2 R121, -RZ, RZ, 0, 0 ;  /* 0x00000000ff797431 */ /* 0x000fe200000001ff */
[----:B0-----:R-:W-:-:S04]  /*5690*/  MOV R120, R128 ;  /* 0x0000008000787202 */ /* 0x001fc80000000f00 */
[----:B-1----:R-:W-:Y:S05]  /*56a0*/  RET.REL.NODEC R120 `(_ZN18transformer_engine13normalization19ln_fwd_tuned_kernelINS0_13Kernel_traitsIffffjLj30720ELj4ELj1ELj4ELj4ENS0_18Kernel_traits_baseILj30720EffffjLj128EEEEEEEvNS0_19ForwardKernelParamsE) ;  /* 0xffffffa878547950 */ /* 0x002fea0003c3ffff */
.L_x_6750:
        /* <DEDUP_REMOVED lines=13> */
.L_x_12932:


//--------------------- .text._ZN18transformer_engine13normalization19ln_fwd_tuned_kernelINS0_13Kernel_traitsIff13__nv_bfloat16fjLj25600ELj4ELj1ELj4ELj4ENS0_18Kernel_traits_baseILj25600EffS3_fjLj128EEEEEEEvNS0_19ForwardKernelParamsE --------------------------
	.section	.text._ZN18transformer_engine13normalization19ln_fwd_tuned_kernelINS0_13Kernel_traitsIff13__nv_bfloat16fjLj25600ELj4ELj1ELj4ELj4ENS0_18Kernel_traits_baseILj25600EffS3_fjLj128EEEEEEEvNS0_19ForwardKernelParamsE,"ax",@progbits
	.align	128
        .global         _ZN18transformer_engine13normalization19ln_fwd_tuned_kernelINS0_13Kernel_traitsIff13__nv_bfloat16fjLj25600ELj4ELj1ELj4ELj4ENS0_18Kernel_traits_baseILj25600EffS3_fjLj128EEEEEEEvNS0_19ForwardKernelParamsE
        .type           _ZN18transformer_engine13normalization19ln_fwd_tuned_kernelINS0_13Kernel_traitsIff13__nv_bfloat16fjLj25600ELj4ELj1ELj4ELj4ENS0_18Kernel_traits_baseILj25600EffS3_fjLj128EEEEEEEvNS0_19ForwardKernelParamsE,@function
        .size           _ZN18transformer_engine13normalization19ln_fwd_tuned_kernelINS0_13Kernel_traitsIff13__nv_bfloat16fjLj25600ELj4ELj1ELj4ELj4ENS0_18Kernel_traits_baseILj25600EffS3_fjLj128EEEEEEEvNS0_19ForwardKernelParamsE,(.L_x_12933 - _ZN18transformer_engine13normalization19ln_fwd_tuned_kernelINS0_13Kernel_traitsIff13__nv_bfloat16fjLj25600ELj4ELj1ELj4ELj4ENS0_18Kernel_traits_baseILj25600EffS3_fjLj128EEEEEEEvNS0_19ForwardKernelParamsE)
        .other          _ZN18transformer_engine13normalization19ln_fwd_tuned_kernelINS0_13Kernel_traitsIff13__nv_bfloat16fjLj25600ELj4ELj1ELj4ELj4ENS0_18Kernel_traits_baseILj25600EffS3_fjLj128EEEEEEEvNS0_19ForwardKernelParamsE,@"STO_CUDA_ENTRY STV_DEFAULT"
_ZN18transformer_engine13normalization19ln_fwd_tuned_kernelINS0_13Kernel_traitsIff13__nv_bfloat16fjLj25600ELj4ELj1ELj4ELj4ENS0_18Kernel_traits_baseILj25600EffS3_fjLj128EEEEEEEvNS0_19ForwardKernelParamsE:
.text._ZN18transformer_engine13normalization19ln_fwd_tuned_kernelINS0_13Kernel_traitsIff13__nv_bfloat16fjLj25600ELj4ELj1ELj4ELj4ENS0_18Kernel_traits_baseILj25600EffS3_fjLj128EEEEEEEvNS0_19ForwardKernelParamsE:
[----:B------:R-:W-:Y:S01]  /*0000*/  LDC R1, c[0x0][0x37c] ;  /* 0x0000df00ff017b82 */ /* 0x000fe20000000800 */
[----:B------:R-:W0:Y:S01]  /*0010*/  LDCU.U8 UR4, c[0x0][0x404] ;  /* 0x00008080ff0477ac */ /* 0x000e220008000000 */
[----:B------:R-:W1:Y:S01]  /*0020*/  LDCU.64 UR8, c[0x0][0x358] ;  /* 0x00006b00ff0877ac */ /* 0x000e620008000a00 */
[----:B------:R-:W2:Y:S05]  /*0030*/  S2R R142, SR_TID.X ;  /* 0x00000000008e7919 */ /* 0x000eaa0000002100 */
[----:B------:R-:W3:Y:S01]  /*0040*/  S2UR UR5, SR_CTAID.X ;  /* 0x00000000000579c3 */ /* 0x000ee20000002500 */
[----:B------:R-:W4:Y:S01]  /*0050*/  LDCU UR6, c[0x0][0x388] ;  /* 0x00007100ff0677ac */ /* 0x000f220008000800 */
[----:B0-----:R-:W-:-:S06]  /*0060*/  UISETP.NE.AND UP0, UPT, UR4, URZ, UPT ;  /* 0x000000ff0400728c */ /* 0x001fcc000bf05270 */
[----:B------:R-:W-:-:S13]  /*0070*/  PLOP3.LUT P2, PT, PT, PT, UP0, 0x80, 0x8 ;  /* 0x000000000008781c */ /* 0x000fda0003f4f008 */
[----:B------:R-:W1:Y:S02]  /*0080*/  @P2 LDC.64 R2, c[0x0][0x3e0] ;  /* 0x0000f800ff022b82 */ /* 0x000e640000000a00 */
[----:B-1----:R-:W5:Y:S01]  /*0090*/  @P2 LDG.E R2, desc[UR8][R2.64] ;  /* 0x0000000802022981 */ /* 0x002f62000c1e1900 */
[----:B---3--:R-:W-:Y:S01]  /*00a0*/  USHF.R.U32.HI UR7, URZ, 0x2, UR5 ;  /* 0x00000002ff077899 */ /* 0x008fe20008011605 */
[----:B--2---:R-:W-:Y:S01]  /*00b0*/  LOP3.LUT R0, R142, 0x7f, RZ, 0xc0, !PT ;  /* 0x0000007f8e007812 */ /* 0x004fe200078ec0ff */
[----:B------:R-:W-:Y:S02]  /*00c0*/  USHF.L.U32 UR4, UR5, 0x7, URZ ;  /* 0x0000000705047899 */ /* 0x000fe400080006ff */
[----:B----4-:R-:W-:Y:S01]  /*00d0*/  UISETP.GE.AND UP0, UPT, UR7, UR6, UPT ;  /* 0x000000060700728c */ /* 0x010fe2000bf06270 */
[----:B------:R-:W-:-:S03]  /*00e0*/  UMOV UR10, 0x3f800000 ;  /* 0x3f800000000a7882 */ /* 0x000fc60000000000 */
[----:B------:R-:W-:-:S04]  /*00f0*/  MOV R5, UR4 ;  /* 0x0000000400057c02 */ /* 0x000fc80008000f00 */
[----:B------:R-:W-:Y:S01]  /*0100*/  LOP3.LUT R88, R0, 0x180, R5, 0xf8, !PT ;  /* 0x0000018000587812 */ /* 0x000fe200078ef805 */
[----:B------:R-:W-:Y:S01]  /*0110*/  HFMA2 R0, -RZ, RZ, 0, 0 ;  /* 0x00000000ff007431 */ /* 0x000fe200000001ff */
[----:B-----5:R-:W-:Y:S01]  /*0120*/  @P2 R2UR UR10, R2 ;  /* 0x00000000020a22ca */ /* 0x020fe200000e0000 */
[----:B------:R-:W-:-:S14]  /*0130*/  BRA.U UP0, `(.L_x_6751) ;  /* 0x0000004d00087547 */ /* 0x000fdc000b800000 */
[----:B------:R-:W0:Y:S01]  /*0140*/  LDC.64 R52, c[0x0][0x3a8] ;  /* 0x0000ea00ff347b82 */ /* 0x000e220000000a00 */
[----:B------:R-:W1:Y:S07]  /*0150*/  LDCU.U8 UR6, c[0x0][0x3c0] ;  /* 0x00007800ff0677ac */ /* 0x000e6e0008000000 */
[----:B------:R-:W2:Y:S01]  /*0160*/  LDC.64 R50, c[0x0][0x3d0] ;  /* 0x0000f400ff327b82 */ /* 0x000ea20000000a00 */
[----:B0-----:R-:W-:-:S05]  /*0170*/  IMAD.WIDE.U32 R52, R88, 0x4, R52 ;  /* 0x0000000458347825 */ /* 0x001fca00078e0034 */
[----:B------:R-:W3:Y:S01]  /*0180*/  LDG.E R106, desc[UR8][R52.64] ;  /* 0x00000008346a7981 */ /* 0x000ee2000c1e1900 */
[----:B--2---:R-:W-:-:S03]  /*0190*/  IMAD.WIDE.U32 R50, R88, 0x4, R50 ;  /* 0x0000000458327825 */ /* 0x004fc600078e0032 */
[----:B------:R-:W2:Y:S04]  /*01a0*/  LDG.E R104, desc[UR8][R52.64+0x800] ;  /* 0x0008000834687981 */ /* 0x000ea8000c1e1900 */
        /* <DEDUP_REMOVED lines=98> */
[----:B-1----:R-:W-:Y:S01]  /*07d0*/  ISETP.NE.AND P1, PT, RZ, UR6, PT ;  /* 0x00000006ff007c0c */ /* 0x002fe2000bf25270 */
[----:B------:R-:W-:Y:S01]  /*07e0*/  ULOP3.LUT UR4, UR5, 0x3, URZ, 0xc0, !UPT ;  /* 0x0000000305047892 */ /* 0x000fe2000f8ec0ff */
[----:B------:R-:W-:-:S05]  /*07f0*/  LOP3.LUT R105, R142, 0x1f, RZ, 0xc0, !PT ;  /* 0x0000001f8e697812 */ /* 0x000fca00078ec0ff */
[----:B------:R-:W-:Y:S02]  /*0800*/  LOP3.LUT P0, RZ, R105, UR4, RZ, 0xfc, !PT ;  /* 0x0000000469ff7c12 */ /* 0x000fe4000f80fcff */
[----:B------:R-:W-:Y:S02]  /*0810*/  MOV R0, RZ ;  /* 0x000000ff00007202 */ /* 0x000fe40000000f00 */
[----:B------:R-:W-:Y:S02]  /*0820*/  ISETP.LT.U32.AND P0, PT, R142, 0x20, !P0 ;  /* 0x000000208e00780c */ /* 0x000fe40004701070 */
[----:B---3--:R-:W-:Y:S01]  /*0830*/  @P1 FADD R106, R106, 1 ;  /* 0x3f8000006a6a1421 */ /* 0x008fe20000000000 */
[----:B--2---:R-:W-:Y:S01]  /*0840*/  @P1 FADD R104, R104, 1 ;  /* 0x3f80000068681421 */ /* 0x004fe20000000000 */
        /* <DEDUP_REMOVED lines=36> */
[----:B------:R-:W-:Y:S01]  /*0a90*/  UPLOP3.LUT UP0, UPT, UPT, UPT, UPT, 0x40, 0x4 ;  /* 0x000000000004789c */ /* 0x000fe20003f0e870 */
[----:B------:R-:W-:Y:S01]  /*0aa0*/  @P1 FADD R38, R38, 1 ;  /* 0x3f80000026261421 */ /* 0x000fe20000000000 */
[----:B------:R-:W-:Y:S01]  /*0ab0*/  UMOV UR4, URZ ;  /* 0x000000ff00047c82 */ /* 0x000fe20008000000 */
        /* <DEDUP_REMOVED lines=11> */
.L_x_6772:
[----:B-1----:R-:W0:Y:S01]  /*0b70*/  LDC.64 R80, c[0x0][0x390] ;  /* 0x0000e400ff507b82 */ /* 0x002e220000000a00 */
[----:B------:R-:W-:-:S05]  /*0b80*/  MOV R103, UR7 ;  /* 0x0000000700677c02 */ /* 0x000fca0008000f00 */
[----:B------:R-:W-:-:S05]  /*0b90*/  IMAD R103, R103, 0x6400, R88 ;  /* 0x0000640067677824 */ /* 0x000fca00078e0258 */
[C---:B------:R-:W-:Y:S02]  /*0ba0*/  IADD3 R51, PT, PT, R103.reuse, 0x400, RZ ;  /* 0x0000040067337810 */ /* 0x040fe40007ffe0ff */
[C---:B------:R-:W-:Y:S02]  /*0bb0*/  IADD3 R55, PT, PT, R103.reuse, 0x600, RZ ;  /* 0x0000060067377810 */ /* 0x040fe40007ffe0ff */
[C---:B------:R-:W-:Y:S01]  /*0bc0*/  IADD3 R57, PT, PT, R103.reuse, 0x800, RZ ;  /* 0x0000080067397810 */ /* 0x040fe20007ffe0ff */
[----:B0-----:R-:W-:-:S05]  /*0bd0*/  IMAD.WIDE.U32 R52, R103, 0x4, R80 ;  /* 0x0000000467347825 */ /* 0x001fca00078e0050 */
[----:B------:R-:W2:Y:S01]  /*0be0*/  LDG.E R88, desc[UR8][R52.64] ;  /* 0x0000000834587981 */ /* 0x000ea2000c1e1900 */
[----:B------:R-:W-:-:S03]  /*0bf0*/  IMAD.WIDE.U32 R50, R51, 0x4, R80 ;  /* 0x0000000433327825 */ /* 0x000fc600078e0050 */
[----:B------:R0:W3:Y:S04]  /*0c00*/  LDG.E R79, desc[UR8][R52.64+0x800] ;  /* 0x00080008344f7981 */ /* 0x0000e8000c1e1900 */
        /* <DEDUP_REMOVED lines=9> */
[--C-:B-1----:R-:W-:Y:S01]  /*0ca0*/  IMAD.WIDE.U32 R50, R55, 0x4, R80.reuse ;  /* 0x0000000437327825 */ /* 0x102fe200078e0050 */
[----:B------:R-:W-:Y:S01]  /*0cb0*/  IADD3 R55, PT, PT, R103, 0xe00, RZ ;  /* 0x00000e0067377810 */ /* 0x000fe20007ffe0ff */
[----:B------:R-:W4:Y:S04]  /*0cc0*/  LDG.E R74, desc[UR8][R52.64] ;  /* 0x00000008344a7981 */ /* 0x000f28000c1e1900 */
[----:B------:R0:W4:Y:S01]  /*0cd0*/  LDG.E R75, desc[UR8][R50.64] ;  /* 0x00000008324b7981 */ /* 0x000122000c1e1900 */
[----:B------:R-:W-:Y:S01]  /*0ce0*/  IMAD.WIDE.U32 R70, R71, 0x4, R80 ;  /* 0x0000000447467825 */ /* 0x000fe200078e0050 */
[----:B------:R-:W-:-:S05]  /*0cf0*/  IADD3 R57, PT, PT, R103, 0x1600, RZ ;  /* 0x0000160067397810 */ /* 0x000fca0007ffe0ff */
[----:B------:R-:W4:Y:S01]  /*0d00*/  LDG.E R70, desc[UR8][R70.64] ;  /* 0x0000000846467981 */ /* 0x000f22000c1e1900 */
[----:B0-----:R-:W-:Y:S01]  /*0d10*/  IMAD.WIDE.U32 R50, R55, 0x4, R80 ;  /* 0x0000000437327825 */ /* 0x001fe200078e0050 */
[----:B------:R-:W-:-:S04]  /*0d20*/  IADD3 R55, PT, PT, R103, 0x1200, RZ ;  /* 0x0000120067377810 */ /* 0x000fc80007ffe0ff */
[----:B------:R0:W4:Y:S02]  /*0d30*/  LDG.E R73, desc[UR8][R50.64] ;  /* 0x0000000832497981 */ /* 0x000124000c1e1900 */
[----:B0-----:R-:W-:Y:S01]  /*0d40*/  IMAD.WIDE.U32 R50, R55, 0x4, R80 ;  /* 0x0000000437327825 */ /* 0x001fe200078e0050 */
[----:B------:R-:W-:-:S04]  /*0d50*/  IADD3 R55, PT, PT, R103, 0x1400, RZ ;  /* 0x0000140067377810 */ /* 0x000fc80007ffe0ff */
[----:B------:R0:W4:Y:S01]  /*0d60*/  LDG.E R72, desc[UR8][R50.64] ;  /* 0x0000000832487981 */ /* 0x000122000c1e1900 */
[----:B------:R-:W-:Y:S01]  /*0d70*/  IMAD.WIDE.U32 R52, R55, 0x4, R80 ;  /* 0x0000000437347825 */ /* 0x000fe200078e0050 */
[----:B------:R-:W-:-:S04]  /*0d80*/  IADD3 R55, PT, PT, R103, 0x1800, RZ ;  /* 0x0000180067377810 */ /* 0x000fc80007ffe0ff */
[----:B------:R1:W4:Y:S01]  /*0d90*/  LDG.E R71, desc[UR8][R52.64] ;  /* 0x0000000834477981 */ /* 0x000322000c1e1900 */
[----:B0-----:R-:W-:Y:S01]  /*0da0*/  IMAD.WIDE.U32 R50, R57, 0x4, R80 ;  /* 0x0000000439327825 */ /* 0x001fe200078e0050 */
[----:B------:R-:W-:-:S03]  /*0db0*/  IADD3 R59, PT, PT, R103, 0x1c00, RZ ;  /* 0x00001c00673b7810 */ /* 0x000fc60007ffe0ff */
        /* <DEDUP_REMOVED lines=22> */
[----:B------:R-:W-:Y:S01]  /*0f20*/  IADD3 R61, PT, PT, R103, 0x2c00, RZ ;  /* 0x00002c00673d7810 */ /* 0x000fe20007ffe0ff */
[----:B0-----:R-:W-:Y:S01]  /*0f30*/  IMAD.WIDE.U32 R52, R55, 0x4, R80 ;  /* 0x0000000437347825 */ /* 0x001fe200078e0050 */
[----:B------:R-:W-:-:S04]  /*0f40*/  IADD3 R55, PT, PT, R103, 0x2800, RZ ;  /* 0x0000280067377810 */ /* 0x000fc80007ffe0ff */
[----:B------:R0:W4:Y:S01]  /*0f50*/  LDG.E R67, desc[UR8][R52.64] ;  /* 0x0000000834437981 */ /* 0x000122000c1e1900 */
[----:B------:R-:W-:Y:S01]  /*0f60*/  IMAD.WIDE.U32 R54, R55, 0x4, R80 ;  /* 0x0000000437367825 */ /* 0x000fe200078e0050 */
[----:B------:R-:W-:-:S04]  /*0f70*/  IADD3 R59, PT, PT, R103, 0x3000, RZ ;  /* 0x00003000673b7810 */ /* 0x000fc80007ffe0ff */
[----:B------:R1:W4:Y:S01]  /*0f80*/  LDG.E R65, desc[UR8][R54.64] ;  /* 0x0000000836417981 */ /* 0x000322000c1e1900 */
[----:B------:R-:W-:-:S04]  /*0f90*/  IMAD.WIDE.U32 R60, R61, 0x4, R80 ;  /* 0x000000043d3c7825 */ /* 0x000fc800078e0050 */
[--C-:B0-----:R-:W-:Y:S01]  /*0fa0*/  IMAD.WIDE.U32 R52, R57, 0x4, R80.reuse ;  /* 0x0000000439347825 */ /* 0x101fe200078e0050 */
[----:B------:R-:W-:Y:S01]  /*0fb0*/  IADD3 R57, PT, PT, R103, 0x2e00, RZ ;  /* 0x00002e0067397810 */ /* 0x000fe20007ffe0ff */
[----:B------:R-:W4:Y:S04]  /*0fc0*/  LDG.E R60, desc[UR8][R60.64] ;  /* 0x000000083c3c7981 */ /* 0x000f28000c1e1900 */
[----:B------:R0:W4:Y:S01]  /*0fd0*/  LDG.E R62, desc[UR8][R52.64] ;  /* 0x00000008343e7981 */ /* 0x000122000c1e1900 */
[----:B-1----:R-:W-:Y:S01]  /*0fe0*/  IMAD.WIDE.U32 R54, R57, 0x4, R80 ;  /* 0x0000000439367825 */ /* 0x002fe200078e0050 */
[----:B------:R-:W-:-:S04]  /*0ff0*/  IADD3 R57, PT, PT, R103, 0x3200, RZ ;  /* 0x0000320067397810 */ /* 0x000fc80007ffe0ff */
[----:B------:R-:W4:Y:S01]  /*1000*/  LDG.E R61, desc[UR8][R54.64] ;  /* 0x00000008363d7981 */ /* 0x000f22000c1e1900 */
[----:B0-----:R-:W-:Y:S01]  /*1010*/  IMAD.WIDE.U32 R52, R59, 0x4, R80 ;  /* 0x000000043b347825 */ /* 0x001fe200078e0050 */
[----:B------:R-:W-:-:S04]  /*1020*/  IADD3 R59, PT, PT, R103, 0x3400, RZ ;  /* 0x00003400673b7810 */ /* 0x000fc80007ffe0ff */
[----:B------:R0:W4:Y:S01]  /*1030*/  LDG.E R55, desc[UR8][R52.64] ;  /* 0x0000000834377981 */ /* 0x000122000c1e1900 */
[C---:B------:R-:W-:Y:S02]  /*1040*/  IADD3 R83, PT, PT, R103.reuse, 0x3600, RZ ;  /* 0x0000360067537810 */ /* 0x040fe40007ffe0ff */
[----:B------:R-:W-:Y:S01]  /*1050*/  IADD3 R85, PT, PT, R103, 0x3800, RZ ;  /* 0x0000380067557810 */ /* 0x000fe20007ffe0ff */
[----:B0-----:R-:W-:-:S04]  /*1060*/  IMAD.WIDE.U32 R52, R57, 0x4, R80 ;  /* 0x0000000439347825 */ /* 0x001fc800078e0050 */
[--C-:B------:R-:W-:Y:S02]  /*1070*/  IMAD.WIDE.U32 R56, R59, 0x4, R80.reuse ;  /* 0x000000043b387825 */ /* 0x100fe400078e0050 */
[----:B------:R0:W4:Y:S04]  /*1080*/  LDG.E R59, desc[UR8][R52.64] ;  /* 0x00000008343b7981 */ /* 0x000128000c1e1900 */
[----:B------:R-:W4:Y:S01]  /*1090*/  LDG.E R56, desc[UR8][R56.64] ;  /* 0x0000000838387981 */ /* 0x000f22000c1e1900 */
[----:B------:R-:W-:-:S04]  /*10a0*/  IMAD.WIDE.U32 R84, R85, 0x4, R80 ;  /* 0x0000000455547825 */ /* 0x000fc800078e0050 */
[----:B0-----:R-:W-:Y:S01]  /*10b0*/  IMAD.WIDE.U32 R52, R83, 0x4, R80 ;  /* 0x0000000453347825 */ /* 0x001fe200078e0050 */
[C---:B------:R-:W-:Y:S01]  /*10c0*/  IADD3 R83, PT, PT, R103.reuse, 0x3a00, RZ ;  /* 0x00003a0067537810 */ /* 0x040fe20007ffe0ff */
[----:B------:R-:W4:Y:S01]  /*10d0*/  LDG.E R54, desc[UR8][R84.64] ;  /* 0x0000000854367981 */ /* 0x000f22000c1e1900 */
[----:B------:R-:W-:-:S03]  /*10e0*/  IADD3 R87, PT, PT, R103, 0x3c00, RZ ;  /* 0x00003c0067577810 */ /* 0x000fc60007ffe0ff */
[----:B------:R0:W4:Y:S01]  /*10f0*/  LDG.E R57, desc[UR8][R52.64] ;  /* 0x0000000834397981 */ /* 0x000122000c1e1900 */
[----:B------:R-:W-:Y:S01]  /*1100*/  IADD3 R89, PT, PT, R103, 0x4000, RZ ;  /* 0x0000400067597810 */ /* 0x000fe20007ffe0ff */
[----:B0-----:R-:W-:-:S04]  /*1110*/  IMAD.WIDE.U32 R52, R83, 0x4, R80 ;  /* 0x0000000453347825 */ /* 0x001fc800078e0050 */
[--C-:B------:R-:W-:Y:S01]  /*1120*/  IMAD.WIDE.U32 R82, R87, 0x4, R80.reuse ;  /* 0x0000000457527825 */ /* 0x100fe200078e0050 */
[----:B------:R-:W-:Y:S01]  /*1130*/  IADD3 R87, PT, PT, R103, 0x3e00, RZ ;  /* 0x00003e0067577810 */ /* 0x000fe20007ffe0ff */
[----:B------:R-:W4:Y:S02]  /*1140*/  LDG.E R52, desc[UR8][R52.64] ;  /* 0x0000000834347981 */ /* 0x000f24000c1e1900 */
[--C-:B------:R-:W-:Y:S01]  /*1150*/  IMAD.WIDE.U32 R84, R89, 0x4, R80.reuse ;  /* 0x0000000459547825 */ /* 0x100fe200078e0050 */
[C---:B------:R-:W-:Y:S02]  /*1160*/  IADD3 R91, PT, PT, R103.reuse, 0x4400, RZ ;  /* 0x00004400675b7810 */ /* 0x040fe40007ffe0ff */
[----:B------:R-:W-:Y:S02]  /*1170*/  IADD3 R93, PT, PT, R103, 0x4600, RZ ;  /* 0x00004600675d7810 */ /* 0x000fe40007ffe0ff */
[----:B------:R-:W4:Y:S04]  /*1180*/  LDG.E R90, desc[UR8][R84.64] ;  /* 0x00000008545a7981 */ /* 0x000f28000c1e1900 */
[----:B------:R0:W4:Y:S02]  /*1190*/  LDG.E R53, desc[UR8][R82.64] ;  /* 0x0000000852357981 */ /* 0x000124000c1e1900 */
[----:B0-----:R-:W-:Y:S01]  /*11a0*/  IMAD.WIDE.U32 R82, R87, 0x4, R80 ;  /* 0x0000000457527825 */ /* 0x001fe200078e0050 */
[----:B------:R-:W-:-:S04]  /*11b0*/  IADD3 R87, PT, PT, R103, 0x4200, RZ ;  /* 0x0000420067577810 */ /* 0x000fc80007ffe0ff */
[----:B------:R0:W4:Y:S01]  /*11c0*/  LDG.E R89, desc[UR8][R82.64] ;  /* 0x0000000852597981 */ /* 0x000122000c1e1900 */
[--C-:B------:R-:W-:Y:S01]  /*11d0*/  IMAD.WIDE.U32 R84, R91, 0x4, R80.reuse ;  /* 0x000000045b547825 */ /* 0x100fe200078e0050 */
[C---:B------:R-:W-:Y:S02]  /*11e0*/  IADD3 R95, PT, PT, R103.reuse, 0x4800, RZ ;  /* 0x00004800675f7810 */ /* 0x040fe40007ffe0ff */
[----:B------:R-:W-:Y:S02]  /*11f0*/  IADD3 R97, PT, PT, R103, 0x4a00, RZ ;  /* 0x00004a0067617810 */ /* 0x000fe40007ffe0ff */
[----:B------:R1:W4:Y:S01]  /*1200*/  LDG.E R92, desc[UR8][R84.64] ;  /* 0x00000008545c7981 */ /* 0x000322000c1e1900 */
[----:B0-----:R-:W-:-:S05]  /*1210*/  IMAD.WIDE.U32 R82, R87, 0x4, R80 ;  /* 0x0000000457527825 */ /* 0x001fca00078e0050 */
[----:B------:R0:W4:Y:S01]  /*1220*/  LDG.E R91, desc[UR8][R82.64] ;  /* 0x00000008525b7981 */ /* 0x000122000c1e1900 */
[----:B------:R-:W-:-:S04]  /*1230*/  IMAD.WIDE.U32 R86, R93, 0x4, R80 ;  /* 0x000000045d567825 */ /* 0x000fc800078e0050 */
[--C-:B-1----:R-:W-:Y:S01]  /*1240*/  IMAD.WIDE.U32 R84, R97, 0x4, R80.reuse ;  /* 0x0000000461547825 */ /* 0x102fe200078e0050 */
[----:B------:R-:W4:Y:S01]  /*1250*/  LDG.E R93, desc[UR8][R86.64] ;  /* 0x00000008565d7981 */ /* 0x000f22000c1e1900 */
[----:B------:R-:W-:Y:S02]  /*1260*/  IADD3 R97, PT, PT, R103, 0x4c00, RZ ;  /* 0x00004c0067617810 */ /* 0x000fe40007ffe0ff */
[--C-:B0-----:R-:W-:Y:S01]  /*1270*/  IMAD.WIDE.U32 R82, R95, 0x4, R80.reuse ;  /* 0x000000045f527825 */ /* 0x101fe200078e0050 */
[C---:B------:R-:W-:Y:S01]  /*1280*/  IADD3 R99, PT, PT, R103.reuse, 0x4e00, RZ ;  /* 0x00004e0067637810 */ /* 0x040fe20007ffe0ff */
[----:B------:R0:W4:Y:S04]  /*1290*/  LDG.E R95, desc[UR8][R84.64] ;  /* 0x00000008545f7981 */ /* 0x000128000c1e1900 */
[----:B------:R1:W4:Y:S01]  /*12a0*/  LDG.E R94, desc[UR8][R82.64] ;  /* 0x00000008525e7981 */ /* 0x000322000c1e1900 */
[----:B------:R-:W-:Y:S01]  /*12b0*/  IADD3 R101, PT, PT, R103, 0x5000, RZ ;  /* 0x0000500067657810 */ /* 0x000fe20007ffe0ff */
[----:B0-----:R-:W-:-:S04]  /*12c0*/  IMAD.WIDE.U32 R84, R99, 0x4, R80 ;  /* 0x0000000463547825 */ /* 0x001fc800078e0050 */
[--C-:B-1----:R-:W-:Y:S01]  /*12d0*/  IMAD.WIDE.U32 R82, R97, 0x4, R80.reuse ;  /* 0x0000000461527825 */ /* 0x102fe200078e0050 */
[----:B------:R-:W-:Y:S01]  /*12e0*/  IADD3 R99, PT, PT, R103, 0x5200, RZ ;  /* 0x0000520067637810 */ /* 0x000fe20007ffe0ff */
[----:B------:R-:W4:Y:S02]  /*12f0*/  LDG.E R97, desc[UR8][R84.64] ;  /* 0x0000000854617981 */ /* 0x000f24000c1e1900 */
[----:B------:R-:W-:Y:S02]  /*1300*/  IMAD.WIDE.U32 R86, R101, 0x4, R80 ;  /* 0x0000000465567825 */ /* 0x000fe400078e0050 */
[----:B------:R0:W4:Y:S01]  /*1310*/  LDG.E R96, desc[UR8][R82.64] ;  /* 0x0000000852607981 */ /* 0x000122000c1e1900 */
[----:B------:R-:W-:-:S03]  /*1320*/  IADD3 R101, PT, PT, R103, 0x5600, RZ ;  /* 0x0000560067657810 */ /* 0x000fc60007ffe0ff */
[----:B------:R-:W4:Y:S01]  /*1330*/  LDG.E R86, desc[UR8][R86.64] ;  /* 0x0000000856567981 */ /* 0x000f22000c1e1900 */
[----:B0-----:R-:W-:Y:S01]  /*1340*/  IMAD.WIDE.U32 R82, R99, 0x4, R80 ;  /* 0x0000000463527825 */ /* 0x001fe200078e0050 */
[----:B------:R-:W-:-:S04]  /*1350*/  IADD3 R99, PT, PT, R103, 0x5400, RZ ;  /* 0x0000540067637810 */ /* 0x000fc80007ffe0ff */
[----:B------:R0:W4:Y:S01]  /*1360*/  LDG.E R87, desc[UR8][R82.64] ;  /* 0x0000000852577981 */ /* 0x000122000c1e1900 */
[--C-:B------:R-:W-:Y:S01]  /*1370*/  IMAD.WIDE.U32 R84, R101, 0x4, R80.reuse ;  /* 0x0000000465547825 */ /* 0x100fe200078e0050 */
[C---:B------:R-:W-:Y:S02]  /*1380*/  IADD3 R101, PT, PT, R103.reuse, 0x5800, RZ ;  /* 0x0000580067657810 */ /* 0x040fe40007ffe0ff */
[----:B------:R-:W-:Y:S01]  /*1390*/  IADD3 R141, PT, PT, R103, 0x5a00, RZ ;  /* 0x00005a00678d7810 */ /* 0x000fe20007ffe0ff */
[--C-:B0-----:R-:W-:Y:S02]  /*13a0*/  IMAD.WIDE.U32 R82, R99, 0x4, R80.reuse ;  /* 0x0000000463527825 */ /* 0x101fe400078e0050 */
[----:B------:R0:W4:Y:S04]  /*13b0*/  LDG.E R99, desc[UR8][R84.64] ;  /* 0x0000000854637981 */ /* 0x000128000c1e1900 */
[----:B------:R1:W4:Y:S01]  /*13c0*/  LDG.E R98, desc[UR8][R82.64] ;  /* 0x0000000852627981 */ /* 0x000322000c1e1900 */
[----:B------:R-:W-:Y:S01]  /*13d0*/  IADD3 R143, PT, PT, R103, 0x5e00, RZ ;  /* 0x00005e00678f7810 */ /* 0x000fe20007ffe0ff */
[----:B0-----:R-:W-:Y:S01]  /*13e0*/  IMAD.WIDE.U32 R84, R141, 0x4, R80 ;  /* 0x000000048d547825 */ /* 0x001fe200078e0050 */
[----:B------:R-:W-:-:S03]  /*13f0*/  IADD3 R141, PT, PT, R103, 0x5c00, RZ ;  /* 0x00005c00678d7810 */ /* 0x000fc60007ffe0ff */
[--C-:B-1----:R-:W-:Y:S02]  /*1400*/  IMAD.WIDE.U32 R82, R101, 0x4, R80.reuse ;  /* 0x0000000465527825 */ /* 0x102fe400078e0050 */
[----:B------:R0:W4:Y:S04]  /*1410*/  LDG.E R101, desc[UR8][R84.64] ;  /* 0x0000000854657981 */ /* 0x000128000c1e1900 */
[----:B------:R1:W4:Y:S01]  /*1420*/  LDG.E R100, desc[UR8][R82.64] ;  /* 0x0000000852647981 */ /* 0x000322000c1e1900 */
[----:B0-----:R-:W-:-:S04]  /*1430*/  IMAD.WIDE.U32 R84, R143, 0x4, R80 ;  /* 0x000000048f547825 */ /* 0x001fc800078e0050 */
[----:B-1----:R-:W-:Y:S01]  /*1440*/  IMAD.WIDE.U32 R82, R141, 0x4, R80 ;  /* 0x000000048d527825 */ /* 0x002fe200078e0050 */
[C---:B------:R-:W-:Y:S01]  /*1450*/  IADD3 R141, PT, PT, R103.reuse, 0x6000, RZ ;  /* 0x00006000678d7810 */ /* 0x040fe20007ffe0ff */
[----:B------:R-:W4:Y:S01]  /*1460*/  LDG.E R84, desc[UR8][R84.64] ;  /* 0x0000000854547981 */ /* 0x000f22000c1e1900 */
[----:B------:R-:W-:-:S03]  /*1470*/  IADD3 R103, PT, PT, R103, 0x6200, RZ ;  /* 0x0000620067677810 */ /* 0x000fc60007ffe0ff */
[----:B------:R0:W4:Y:S02]  /*1480*/  LDG.E R102, desc[UR8][R82.64] ;  /* 0x0000000852667981 */ /* 0x000124000c1e1900 */
[----:B0-----:R-:W-:-:S04]  /*1490*/  IMAD.WIDE.U32 R82, R141, 0x4, R80 ;  /* 0x000000048d527825 */ /* 0x001fc800078e0050 */
[----:B------:R-:W-:Y:S01]  /*14a0*/  IMAD.WIDE.U32 R80, R103, 0x4, R80 ;  /* 0x0000000467507825 */ /* 0x000fe200078e0050 */
[----:B------:R0:W4:Y:S04]  /*14b0*/  LDG.E R85, desc[UR8][R82.64] ;  /* 0x0000000852557981 */ /* 0x000128000c1e1900 */
        /* <DEDUP_REMOVED lines=10> */
[----:B0-----:R-:W-:-:S04]  /*1560*/  FADD R82, R72, R141 ;  /* 0x0000008d48527221 */ /* 0x001fc80000000000 */
[----:B-1----:R-:W-:-:S04]  /*1570*/  FADD R81, R71, R82 ;  /* 0x0000005247517221 */ /* 0x002fc80000000000 */
        /* <DEDUP_REMOVED lines=49> */
[----:B------:R-:W-:-:S04]  /*1890*/  FMUL R80, R80, 0.00062499998603016138077 ;  /* 0x3a23d70a50507820 */ /* 0x000fc80000400000 */
        /* <DEDUP_REMOVED lines=125> */
.L_x_6753:
[----:B------:R-:W-:Y:S05]  /*2070*/  BSYNC.RECONVERGENT B0 ;  /* 0x0000000000007941 */ /* 0x000fea0003800200 */
.L_x_6752:
        /* <DEDUP_REMOVED lines=9> */
[----:B------:R-:W-:Y:S02]  /*2110*/  HFMA2 R141, -RZ, RZ, 4.78125, 0 ;  /* 0x44c80000ff8d7431 */ /* 0x000fe400000001ff */
[----:B------:R-:W-:Y:S01]  /*2120*/  LOP3.LUT R80, R80, 0xf8, RZ, 0xc0, !PT ;  /* 0x000000f850507812 */ /* 0x000fe200078ec0ff */
[----:B0-----:R-:W-:-:S04]  /*2130*/  ULEA UR5, UR6, UR5, 0x18 ;  /* 0x0000000506057291 */ /* 0x001fc8000f8ec0ff */
[----:B------:R-:W-:-:S09]  /*2140*/  @UP0 UIADD3 UR5, UPT, UPT, UR5, 0x20, URZ ;  /* 0x0000002005050890 */ /* 0x000fd2000fffe0ff */
[----:B------:R-:W0:Y:S03]  /*2150*/  LDS.64 R80, [R80+UR5] ;  /* 0x0000000550507984 */ /* 0x000e260008000a00 */
.L_x_6755:
[----:B------:R-:W-:Y:S05]  /*2160*/  BSYNC.RECONVERGENT B0 ;  /* 0x0000000000007941 */ /* 0x000fea0003800200 */
.L_x_6754:
        /* <DEDUP_REMOVED lines=11> */
[----:B-----5:R-:W-:Y:S05]  /*2220*/  CALL.REL.NOINC `($__internal_65_$__cuda_sm20_rcp_rn_f32_slowpath) ;  /* 0x00000030000c7944 */ /* 0x020fea0003c00000 */
[----:B------:R-:W-:Y:S05]  /*2230*/  BRA `(.L_x_6758) ;  /* 0x0000000000107947 */ /* 0x000fea0003800000 */
.L_x_6757:
[----:B------:R-:W0:Y:S02]  /*2240*/  MUFU.RCP R82, R105 ;  /* 0x0000006900527308 */ /* 0x000e240000001000 */
[----:B0-----:R-:W-:-:S04]  /*2250*/  FFMA R83, R105, R82, -1 ;  /* 0xbf80000069537423 */ /* 0x001fc80000000052 */
[----:B------:R-:W-:-:S04]  /*2260*/  FADD.FTZ R83, -R83, -RZ ;  /* 0x800000ff53537221 */ /* 0x000fc80000010100 */
[----:B------:R-:W-:-:S07]  /*2270*/  FFMA R145, R82, R83, R82 ;  /* 0x0000005352917223 */ /* 0x000fce0000000052 */
.L_x_6758:
[----:B------:R-:W-:Y:S05]  /*2280*/  BSYNC.RECONVERGENT B0 ;  /* 0x0000000000007941 */ /* 0x000fea0003800200 */
.L_x_6756:
[----:B------:R-:W-:Y:S01]  /*2290*/  FMUL R82, R142, R143 ;  /* 0x0000008f8e527220 */ /* 0x000fe20000400000 */
[----:B------:R-:W-:Y:S01]  /*22a0*/  FADD R143, -R143, R80 ;  /* 0x000000508f8f7221 */ /* 0x000fe20000000100 */
[----:B------:R-:W-:Y:S01]  /*22b0*/  FADD R144, R144, R81 ;  /* 0x0000005190907221 */ /* 0x000fe20000000000 */
[----:B------:R-:W-:Y:S01]  /*22c0*/  BSSY.RECONVERGENT B0, `(.L_x_6759) ;  /* 0x0000017000007945 */ /* 0x000fe20003800200 */
[----:B------:R-:W-:Y:S01]  /*22d0*/  FFMA R146, R141, R80, R82 ;  /* 0x000000508d927223 */ /* 0x000fe20000000052 */
[----:B------:R-:W-:Y:S01]  /*22e0*/  FMUL R82, R143, R143 ;  /* 0x0000008f8f527220 */ /* 0x000fe20000400000 */
[----:B------:R-:W0:Y:S03]  /*22f0*/  SHFL.DOWN PT, R80, R105, 0x1, 0x1f ;  /* 0x08201f0069507f89 */ /* 0x000e2600000e0000 */
        /* <DEDUP_REMOVED lines=13> */
[----:B-----5:R-:W-:Y:S05]  /*23d0*/  CALL.REL.NOINC `($__internal_65_$__cuda_sm20_rcp_rn_f32_slowpath) ;  /* 0x0000002c00a07944 */ /* 0x020fea0003c00000 */
[----:B------:R-:W-:Y:S05]  /*23e0*/  BRA `(.L_x_6761) ;  /* 0x0000000000107947 */ /* 0x000fea0003800000 */
.L_x_6760:
[----:B------:R-:W0:Y:S02]  /*23f0*/  MUFU.RCP R145, R144 ;  /* 0x0000009000917308 */ /* 0x000e240000001000 */
[----:B0-----:R-:W-:-:S04]  /*2400*/  FFMA R82, R144, R145, -1 ;  /* 0xbf80000090527423 */ /* 0x001fc80000000091 */
[----:B------:R-:W-:-:S04]  /*2410*/  FADD.FTZ R82, -R82, -RZ ;  /* 0x800000ff52527221 */ /* 0x000fc80000010100 */
[----:B------:R-:W-:-:S07]  /*2420*/  FFMA R145, R145, R82, R145 ;  /* 0x0000005291917223 */ /* 0x000fce0000000091 */
.L_x_6761:
[----:B------:R-:W-:Y:S05]  /*2430*/  BSYNC.RECONVERGENT B0 ;  /* 0x0000000000007941 */ /* 0x000fea0003800200 */
.L_x_6759:
[----:B------:R-:W0:Y:S01]  /*2440*/  S2R R83, SR_TID.X ;  /* 0x0000000000537919 */ /* 0x000e220000002100 */
[----:B------:R-:W-:Y:S01]  /*2450*/  FADD R82, R81, R143 ;  /* 0x0000008f51527221 */ /* 0x000fe20000000000 */
[----:B------:R-:W-:Y:S01]  /*2460*/  FADD R81, R141, -R142 ;  /* 0x8000008e8d517221 */ /* 0x000fe20000000000 */
[----:B------:R-:W1:Y:S01]  /*2470*/  LDCU UR12, c[0x0][0x380] ;  /* 0x00007000ff0c77ac */ /* 0x000e620008000800 */
[----:B------:R-:W2:Y:S01]  /*2480*/  S2R R144, SR_TID.X ;  /* 0x0000000000907919 */ /* 0x000ea20000002100 */
[----:B------:R-:W-:Y:S01]  /*2490*/  FMUL R142, R80, R142 ;  /* 0x0000008e508e7220 */ /* 0x000fe20000400000 */
[----:B------:R-:W-:Y:S01]  /*24a0*/  FMUL R146, R81, R81 ;  /* 0x0000005151927220 */ /* 0x000fe20000400000 */
[----:B------:R-:W-:Y:S02]  /*24b0*/  BSSY.RECONVERGENT B0, `(.L_x_6762) ;  /* 0x000001c000007945 */ /* 0x000fe40003800200 */
[C---:B------:R-:W-:Y:S01]  /*24c0*/  FFMA R142, R105.reuse, R141, R142 ;  /* 0x0000008d698e7223 */ /* 0x040fe2000000008e */
[----:B------:R-:W-:-:S04]  /*24d0*/  FMUL R81, R105, R146 ;  /* 0x0000009269517220 */ /* 0x000fc80000400000 */
[----:B------:R-:W-:-:S04]  /*24e0*/  FMUL R81, R80, R81 ;  /* 0x0000005150517220 */ /* 0x000fc80000400000 */
[----:B------:R-:W-:Y:S01]  /*24f0*/  FFMA R81, R81, R145, R82 ;  /* 0x0000009151517223 */ /* 0x000fe20000000052 */
[----:B-1----:R-:W-:-:S05]  /*2500*/  USHF.L.U32 UR11, UR12, 0x2, URZ ;  /* 0x000000020c0b7899 */ /* 0x002fca00080006ff */
[----:B------:R-:W1:Y:S01]  /*2510*/  SHFL.IDX PT, R81, R81, RZ, 0x1f ;  /* 0x00001fff51517589 */ /* 0x000e6200000e0000 */
[----:B0-----:R-:W-:Y:S02]  /*2520*/  ISETP.NE.AND P2, PT, R83, RZ, PT ;  /* 0x000000ff5300720c */ /* 0x001fe40003f45270 */
[----:B--2---:R-:W-:-:S04]  /*2530*/  LOP3.LUT R80, R144, 0x1f, RZ, 0xc0, !PT ;  /* 0x0000001f90507812 */ /* 0x004fc800078ec0ff */
[----:B------:R-:W-:Y:S01]  /*2540*/  ISETP.GT.U32.AND P1, PT, R80, 0x3, PT ;  /* 0x000000035000780c */ /* 0x000fe20003f24070 */
[----:B------:R-:W-:-:S06]  /*2550*/  FMUL R80, R142, R145 ;  /* 0x000000918e507220 */ /* 0x000fcc0000400000 */
[----:B------:R-:W0:Y:S01]  /*2560*/  SHFL.IDX PT, R80, R80, RZ, 0x1f ;  /* 0x00001fff50507589 */ /* 0x000e2200000e0000 */
[----:B-1----:R-:W-:Y:S05]  /*2570*/  @P2 BRA `(.L_x_6763) ;  /* 0x00000000003c2947 */ /* 0x002fea0003800000 */
[----:B------:R-:W1:Y:S01]  /*2580*/  S2UR UR5, SR_CTAID.X ;  /* 0x00000000000579c3 */ /* 0x000e620000002500 */
[----:B------:R-:W-:-:S06]  /*2590*/  ULOP3.LUT UR6, UR4, 0x1, URZ, 0xc0, !UPT ;  /* 0x0000000104067892 */ /* 0x000fcc000f8ec0ff */
[----:B------:R-:W-:Y:S01]  /*25a0*/  IADD3 R105, PT, PT, RZ, -UR6, RZ ;  /* 0x80000006ff697c10 */ /* 0x000fe2000fffe0ff */
[----:B------:R-:W2:Y:S03]  /*25b0*/  LDC.64 R82, c[0x0][0x3b0] ;  /* 0x0000ec00ff527b82 */ /* 0x000ea60000000a00 */
[----:B------:R-:W-:Y:S01]  /*25c0*/  LOP3.LUT R105, R105, UR11, RZ, 0xc0, !PT ;  /* 0x0000000b69697c12 */ /* 0x000fe2000f8ec0ff */
[----:B-1----:R-:W-:Y:S02]  /*25d0*/  ULOP3.LUT UR6, UR5, 0x7ffffffc, URZ, 0xc0, !UPT ;  /* 0x7ffffffc05067892 */ /* 0x002fe4000f8ec0ff */
[----:B------:R-:W-:-:S04]  /*25e0*/  USHF.L.U32 UR5, UR5, 0x3, URZ ;  /* 0x0000000305057899 */ /* 0x000fc800080006ff */
[----:B------:R-:W-:Y:S01]  /*25f0*/  IADD3 R105, P2, PT, R105, UR6, RZ ;  /* 0x0000000669697c10 */ /* 0x000fe2000ff5e0ff */
[----:B------:R-:W-:-:S03]  /*2600*/  ULOP3.LUT UR5, UR5, 0x18, URZ, 0xc0, !UPT ;  /* 0x0000001805057892 */ /* 0x000fc6000f8ec0ff */
[C---:B--2---:R-:W-:Y:S02]  /*2610*/  LEA R82, P3, R105.reuse, R82, 0x3 ;  /* 0x0000005269527211 */ /* 0x044fe400078618ff */
[----:B------:R-:W-:Y:S02]  /*2620*/  IADD3.X R142, PT, PT, RZ, RZ, RZ, P2, !PT ;  /* 0x000000ffff8e7210 */ /* 0x000fe400017fe4ff */
[----:B------:R-:W-:Y:S02]  /*2630*/  IADD3 R82, P2, PT, R82, UR5, RZ ;  /* 0x0000000552527c10 */ /* 0x000fe4000ff5e0ff */
[----:B------:R-:W-:-:S04]  /*2640*/  LEA.HI.X R83, R105, R83, R142, 0x3, P3 ;  /* 0x0000005369537211 */ /* 0x000fc800018f1c8e */
[----:B------:R-:W-:-:S05]  /*2650*/  IADD3.X R83, PT, PT, RZ, R83, RZ, P2, !PT ;  /* 0x00000053ff537210 */ /* 0x000fca00017fe4ff */
[----:B0-----:R1:W-:Y:S02]  /*2660*/  STG.E.64 desc[UR8][R82.64], R80 ;  /* 0x0000005052007986 */ /* 0x0013e4000c101b08 */
.L_x_6763:
[----:B------:R-:W-:Y:S05]  /*2670*/  BSYNC.RECONVERGENT B0 ;  /* 0x0000000000007941 */ /* 0x000fea0003800200 */
.L_x_6762:
[----:B-1----:R-:W1:Y:S01]  /*2680*/  @!P1 S2R R83, SR_CTAID.X ;  /* 0x0000000000539919 */ /* 0x002e620000002500 */
[----:B0-----:R-:W0:Y:S01]  /*2690*/  @!P1 LDC.64 R80, c[0x0][0x3b0] ;  /* 0x0000ec00ff509b82 */ /* 0x001e220000000a00 */
[----:B------:R-:W-:-:S04]  /*26a0*/  MOV R82, UR4 ;  /* 0x0000000400527c02 */ /* 0x000fc80008000f00 */
[----:B------:R-:W-:-:S04]  /*26b0*/  @!P1 LOP3.LUT R82, R82, 0x1, RZ, 0xc0, !PT ;  /* 0x0000000152529812 */ /* 0x000fc800078ec0ff */
[----:B------:R-:W-:-:S04]  /*26c0*/  @!P1 IADD3 R82, PT, PT, -R82, RZ, RZ ;  /* 0x000000ff52529210 */ /* 0x000fc80007ffe1ff */
[----:B------:R-:W-:Y:S02]  /*26d0*/  @!P1 LOP3.LUT R82, R82, UR11, RZ, 0xc0, !PT ;  /* 0x0000000b52529c12 */ /* 0x000fe4000f8ec0ff */
[----:B-1----:R-:W-:-:S04]  /*26e0*/  @!P1 LOP3.LUT R83, R83, 0x7ffffffc, RZ, 0xc0, !PT ;  /* 0x7ffffffc53539812 */ /* 0x002fc800078ec0ff */
[----:B------:R-:W-:-:S04]  /*26f0*/  @!P1 IADD3 R82, P2, PT, R82, R83, RZ ;  /* 0x0000005352529210 */ /* 0x000fc80007f5e0ff */
[----:B0-----:R-:W-:Y:S02]  /*2700*/  @!P1 LEA R83, P3, R82, R80, 0x3 ;  /* 0x0000005052539211 */ /* 0x001fe400078618ff */
[----:B------:R-:W-:-:S04]  /*2710*/  @!P1 IADD3.X R80, PT, PT, RZ, RZ, RZ, P2, !PT ;  /* 0x000000ffff509210 */ /* 0x000fc800017fe4ff */
[----:B------:R-:W-:Y:S02]  /*2720*/  @!P1 LEA.HI.X R80, R82, R81, R80, 0x3, P3 ;  /* 0x0000005152509211 */ /* 0x000fe400018f1c50 */
[C---:B------:R-:W-:Y:S02]  /*2730*/  ISETP.NE.AND P3, PT, R144.reuse, RZ, PT ;  /* 0x000000ff9000720c */ /* 0x040fe40003f65270 */
[----:B------:R-:W-:-:S04]  /*2740*/  @!P1 SHF.L.U32 R81, R144, 0x3, RZ ;  /* 0x0000000390519819 */ /* 0x000fc800000006ff */
[----:B------:R-:W-:-:S04]  /*2750*/  @!P1 LOP3.LUT R82, R81, 0xf8, RZ, 0xc0, !PT ;  /* 0x000000f851529812 */ /* 0x000fc800078ec0ff */
[----:B------:R-:W-:-:S04]  /*2760*/  @!P1 IADD3 R82, P2, PT, R82, R83, RZ ;  /* 0x0000005352529210 */ /* 0x000fc80007f5e0ff */
[----:B------:R-:W-:Y:S01]  /*2770*/  @!P1 IADD3.X R83, PT, PT, RZ, R80, RZ, P2, !PT ;  /* 0x00000050ff539210 */ /* 0x000fe200017fe4ff */
[----:B------:R-:W-:Y:S08]  /*2780*/  @P3 BRA `(.L_x_6764) ;  /* 0x0000000000643947 */ /* 0x000ff00003800000 */
[----:B------:R-:W0:Y:S01]  /*2790*/  S2R R81, SR_CTAID.X ;  /* 0x0000000000517919 */ /* 0x000e220000002500 */
[----:B------:R-:W-:Y:S01]  /*27a0*/  ULOP3.LUT UR5, UR4, 0x1, URZ, 0xc0, !UPT ;  /* 0x0000000104057892 */ /* 0x000fe2000f8ec0ff */
[----:B------:R-:W1:Y:S05]  /*27b0*/  LDCU.64 UR14, c[0x0][0x3b8] ;  /* 0x00007700ff0e77ac */ /* 0x000e6a0008000a00 */
[----:B------:R-:W-:Y:S01]  /*27c0*/  IADD3 R80, PT, PT, RZ, -UR5, RZ ;  /* 0x80000005ff507c10 */ /* 0x000fe2000fffe0ff */
        /* <DEDUP_REMOVED lines=16> */
.L_x_6765:
[----:B0-----:R-:W2:Y:S04]  /*28d0*/  LDG.E.STRONG.GPU R105, desc[UR8][R80.64] ;  /* 0x0000000850697981 */ /* 0x001ea8000c1ef900 */
[----:B--2---:R-:W-:Y:S01]  /*28e0*/  CCTL.IVALL ;  /* 0x00000000ff00798f */ /* 0x004fe20002000000 */
[----:B------:R-:W-:Y:S05]  /*28f0*/  YIELD ;  /* 0x0000000000007946 */ /* 0x000fea0003800000 */
[----:B------:R-:W-:-:S13]  /*2900*/  ISETP.NE.AND P2, PT, R105, R142, PT ;  /* 0x0000008e6900720c */ /* 0x000fda0003f45270 */
[----:B------:R-:W-:Y:S05]  /*2910*/  @P2 BRA `(.L_x_6765) ;  /* 0xfffffffc00ec2947 */ /* 0x000fea000383ffff */
.L_x_6764:
[----:B------:R-:W-:Y:S05]  /*2920*/  WARPSYNC.ALL ;  /* 0x0000000000007948 */ /* 0x000fea0003800000 */
[----:B------:R-:W-:Y:S01]  /*2930*/  BAR.SYNC.DEFER_BLOCKING 0x0 ;  /* 0x0000000000007b1d */ /* 0x000fe20000010000 */
        /* <DEDUP_REMOVED lines=15> */
[----:B012--5:R-:W-:Y:S05]  /*2a30*/  CALL.REL.NOINC `($__internal_65_$__cuda_sm20_rcp_rn_f32_slowpath) ;  /* 0x0000002800087944 */ /* 0x027fea0003c00000 */
[----:B------:R-:W-:Y:S05]  /*2a40*/  BRA `(.L_x_6768) ;  /* 0x0000000000107947 */ /* 0x000fea0003800000 */
.L_x_6767:
[----:B------:R-:W3:Y:S02]  /*2a50*/  MUFU.RCP R145, R142 ;  /* 0x0000008e00917308 */ /* 0x000ee40000001000 */
[----:B---3--:R-:W-:-:S04]  /*2a60*/  FFMA R82, R142, R145, -1 ;  /* 0xbf8000008e527423 */ /* 0x008fc80000000091 */
[----:B------:R-:W-:-:S04]  /*2a70*/  FADD.FTZ R82, -R82, -RZ ;  /* 0x800000ff52527221 */ /* 0x000fc80000010100 */
[----:B------:R-:W-:-:S07]  /*2a80*/  FFMA R145, R145, R82, R145 ;  /* 0x0000005291917223 */ /* 0x000fce0000000091 */
.L_x_6768:
[----:B------:R-:W-:Y:S05]  /*2a90*/  BSYNC.RECONVERGENT B0 ;  /* 0x0000000000007941 */ /* 0x000fea0003800200 */
.L_x_6766:
[----:B-1----:R-:W-:Y:S01]  /*2aa0*/  FMUL R82, R141, R144 ;  /* 0x000000908d527220 */ /* 0x002fe20000400000 */
[----:B------:R-:W-:Y:S01]  /*2ab0*/  FADD R144, -R144, R80 ;  /* 0x0000005090907221 */ /* 0x000fe20000000100 */
[----:B------:R-:W-:Y:S02]  /*2ac0*/  BSSY.RECONVERGENT B0, `(.L_x_6769) ;  /* 0x0000018000007945 */ /* 0x000fe40003800200 */
[----:B------:R-:W-:Y:S01]  /*2ad0*/  FFMA R146, R105, R80, R82 ;  /* 0x0000005069927223 */ /* 0x000fe20000000052 */
[----:B------:R-:W-:Y:S01]  /*2ae0*/  FMUL R144, R144, R144 ;  /* 0x0000009090907220 */ /* 0x000fe20000400000 */
[----:B0-----:R-:W0:Y:S01]  /*2af0*/  SHFL.DOWN PT, R80, R142, 0x1, 0x1f ;  /* 0x08201f008e507f89 */ /* 0x001e2200000e0000 */
[----:B--2---:R-:W-:Y:S02]  /*2b00*/  FADD R82, R143, R81 ;  /* 0x000000518f527221 */ /* 0x004fe40000000000 */
        /* <DEDUP_REMOVED lines=15> */
.L_x_6770:
[----:B------:R-:W0:Y:S02]  /*2c00*/  MUFU.RCP R145, R144 ;  /* 0x0000009000917308 */ /* 0x000e240000001000 */
[----:B0-----:R-:W-:-:S04]  /*2c10*/  FFMA R82, R144, R145, -1 ;  /* 0xbf80000090527423 */ /* 0x001fc80000000091 */
[----:B------:R-:W-:-:S04]  /*2c20*/  FADD.FTZ R82, -R82, -RZ ;  /* 0x800000ff52527221 */ /* 0x000fc80000010100 */
[----:B------:R-:W-:-:S07]  /*2c30*/  FFMA R145, R145, R82, R145 ;  /* 0x0000005291917223 */ /* 0x000fce0000000091 */
.L_x_6771:
[----:B------:R-:W-:Y:S05]  /*2c40*/  BSYNC.RECONVERGENT B0 ;  /* 0x0000000000007941 */ /* 0x000fea0003800200 */
.L_x_6769:
[----:B------:R-:W-:Y:S01]  /*2c50*/  FADD R82, R105, -R141 ;  /* 0x8000008d69527221 */ /* 0x000fe20000000000 */
[----:B------:R-:W-:Y:S01]  /*2c60*/  FMUL R141, R80, R141 ;  /* 0x0000008d508d7220 */ /* 0x000fe20000400000 */
[----:B------:R-:W0:Y:S01]  /*2c70*/  LDCU.64 UR12, c[0x0][0x3f8] ;  /* 0x00007f00ff0c77ac */ /* 0x000e220008000a00 */
[----:B------:R-:W1:Y:S01]  /*2c80*/  S2UR UR5, SR_CTAID.X ;  /* 0x00000000000579c3 */ /* 0x000e620000002500 */
[----:B------:R-:W-:Y:S01]  /*2c90*/  FMUL R83, R82, R82 ;  /* 0x0000005252537220 */ /* 0x000fe20000400000 */
[----:B------:R-:W-:Y:S01]  /*2ca0*/  FADD R82, R81, R143 ;  /* 0x0000008f51527221 */ /* 0x000fe20000000000 */
[----:B------:R-:W2:Y:S02]  /*2cb0*/  LDCU.U8 UR6, c[0x0][0x404] ;  /* 0x00008080ff0677ac */ /* 0x000ea40008000000 */
[C---:B------:R-:W-:Y:S01]  /*2cc0*/  FMUL R83, R142.reuse, R83 ;  /* 0x000000538e537220 */ /* 0x040fe20000400000 */
[----:B------:R-:W-:Y:S01]  /*2cd0*/  FFMA R142, R142, R105, R141 ;  /* 0x000000698e8e7223 */ /* 0x000fe2000000008d */
[----:B------:R-:W-:Y:S01]  /*2ce0*/  MOV R105, UR7 ;  /* 0x0000000700697c02 */ /* 0x000fe20008000f00 */
[----:B------:R-:W-:Y:S01]  /*2cf0*/  UIADD3 UR4, UPT, UPT, UR4, 0x1, URZ ;  /* 0x0000000104047890 */ /* 0x000fe2000fffe0ff */
[----:B------:R-:W-:Y:S01]  /*2d00*/  FMUL R83, R80, R83 ;  /* 0x0000005350537220 */ /* 0x000fe20000400000 */
[-C--:B------:R-:W-:Y:S01]  /*2d10*/  FMUL R142, R142, R145.reuse ;  /* 0x000000918e8e7220 */ /* 0x080fe20000400000 */
[----:B------:R-:W3:Y:S01]  /*2d20*/  @P0 LDC.64 R80, c[0x0][0x398] ;  /* 0x0000e600ff500b82 */ /* 0x000ee20000000a00 */
[----:B------:R-:W-:Y:S01]  /*2d30*/  UPLOP3.LUT UP0, UPT, UPT, UPT, UP0, 0x40, 0x4 ;  /* 0x000000000004789c */ /* 0x000fe20003f0e800 */
[----:B------:R-:W-:Y:S01]  /*2d40*/  FFMA R82, R83, R145, R82 ;  /* 0x0000009153527223 */ /* 0x000fe20000000052 */
[----:B------:R-:W-:-:S02]  /*2d50*/  ULOP3.LUT UR4, UR4, 0x3, URZ, 0xc0, !UPT ;  /* 0x0000000304047892 */ /* 0x000fc4000f8ec0ff */
[----:B------:R-:W4:Y:S03]  /*2d60*/  SHFL.IDX PT, R142, R142, RZ, 0x1f ;  /* 0x00001fff8e8e7589 */ /* 0x000f2600000e0000 */
[----:B------:R-:W0:Y:S01]  /*2d70*/  LDC R83, c[0x0][0x3d8] ;  /* 0x0000f600ff537b82 */ /* 0x000e220000000800 */
[----:B------:R-:W0:Y:S01]  /*2d80*/  SHFL.IDX PT, R82, R82, RZ, 0x1f ;  /* 0x00001fff52527589 */ /* 0x000e2200000e0000 */
[----:B--2---:R-:W-:Y:S01]  /*2d90*/  ISETP.NE.AND P2, PT, RZ, UR6, PT ;  /* 0x00000006ff007c0c */ /* 0x004fe2000bf45270 */
[----:B-1----:R-:W-:-:S04]  /*2da0*/  USHF.L.U32 UR6, UR5, 0x7, URZ ;  /* 0x0000000705067899 */ /* 0x002fc800080006ff */
[----:B------:R-:W-:Y:S01]  /*2db0*/  ULOP3.LUT UR6, UR6, 0x180, URZ, 0xc0, !UPT ;  /* 0x0000018006067892 */ /* 0x000fe2000f8ec0ff */
[----:B---3--:R-:W-:Y:S01]  /*2dc0*/  @P0 IMAD.WIDE R80, R105, 0x4, R80 ;  /* 0x0000000469500825 */ /* 0x008fe200078e0250 */
[----:B----4-:R-:W-:Y:S02]  /*2dd0*/  R2UR UR14, R142 ;  /* 0x000000008e0e72ca */ /* 0x010fe400000e0000 */
[----:B------:R-:W1:Y:S01]  /*2de0*/  S2R R142, SR_TID.X ;  /* 0x00000000008e7919 */ /* 0x000e620000002100 */
[----:B0-----:R-:W-:-:S05]  /*2df0*/  FFMA R83, R82, 3.9062499126885086298e-05, R83 ;  /* 0x3823d70a52537823 */ /* 0x001fca0000000053 */
[----:B------:R-:W-:-:S05]  /*2e00*/  FSETP.GEU.AND P1, PT, |R83|, 1.175494350822287508e-38, PT ;  /* 0x008000005300780b */ /* 0x000fca0003f2e200 */
[----:B------:R-:W-:Y:S01]  /*2e10*/  MOV R105, UR14 ;  /* 0x0000000e00697c02 */ /* 0x000fe20008000f00 */
[----:B------:R-:W-:Y:S01]  /*2e20*/  FADD R88, R88, -UR14 ;  /* 0x8000000e58587e21 */ /* 0x000fe20008000000 */
[----:B------:R-:W-:Y:S01]  /*2e30*/  FADD R79, R79, -UR14 ;  /* 0x8000000e4f4f7e21 */ /* 0x000fe20008000000 */
[----:B------:R-:W-:Y:S01]  /*2e40*/  FADD R78, R78, -UR14 ;  /* 0x8000000e4e4e7e21 */ /* 0x000fe20008000000 */
[----:B------:R-:W-:Y:S01]  /*2e50*/  FADD R77, R77, -UR14 ;  /* 0x8000000e4d4d7e21 */ /* 0x000fe20008000000 */
[----:B------:R0:W-:Y:S01]  /*2e60*/  @P0 STG.E desc[UR8][R80.64], R105 ;  /* 0x0000006950000986 */ /* 0x0001e2000c101908 */
[----:B------:R-:W-:Y:S01]  /*2e70*/  FADD R76, R76, -UR14 ;  /* 0x8000000e4c4c7e21 */ /* 0x000fe20008000000 */
[----:B------:R-:W-:Y:S01]  /*2e80*/  FADD R75, R75, -UR14 ;  /* 0x8000000e4b4b7e21 */ /* 0x000fe20008000000 */
[----:B------:R-:W-:Y:S01]  /*2e90*/  FADD R74, R74, -UR14 ;  /* 0x8000000e4a4a7e21 */ /* 0x000fe20008000000 */
[----:B------:R-:W-:Y:S01]  /*2ea0*/  @!P1 FMUL R83, R83, 16777216 ;  /* 0x4b80000053539820 */ /* 0x000fe20000400000 */
[----:B------:R-:W-:Y:S01]  /*2eb0*/  FADD R73, R73, -UR14 ;  /* 0x8000000e49497e21 */ /* 0x000fe20008000000 */
[----:B------:R-:W-:Y:S01]  /*2ec0*/  FADD R70, R70, -UR14 ;  /* 0x8000000e46467e21 */ /* 0x000fe20008000000 */
[----:B------:R-:W-:Y:S01]  /*2ed0*/  FADD R72, R72, -UR14 ;  /* 0x8000000e48487e21 */ /* 0x000fe20008000000 */
[----:B------:R-:W-:Y:S01]  /*2ee0*/  FADD R71, R71, -UR14 ;  /* 0x8000000e47477e21 */ /* 0x000fe20008000000 */
[----:B------:R-:W-:Y:S01]  /*2ef0*/  FADD R68, R68, -UR14 ;  /* 0x8000000e44447e21 */ /* 0x000fe20008000000 */
[----:B------:R-:W2:Y:S01]  /*2f00*/  MUFU.RSQ R83, R83 ;  /* 0x0000005300537308 */ /* 0x000ea20000001400 */
[----:B------:R-:W-:Y:S01]  /*2f10*/  FADD R58, R58, -UR14 ;  /* 0x8000000e3a3a7e21 */ /* 0x000fe20008000000 */
[----:B0-----:R-:W0:Y:S01]  /*2f20*/  @P0 LDC.64 R80, c[0x0][0x3a0] ;  /* 0x0000e800ff500b82 */ /* 0x001e220000000a00 */
        /* <DEDUP_REMOVED lines=14> */
[----:B--2---:R-:W-:Y:S01]  /*3010*/  R2UR UR11, R83 ;  /* 0x00000000530b72ca */ /* 0x004fe200000e0000 */
[----:B------:R-:W-:Y:S01]  /*3020*/  FADD R94, R94, -UR14 ;  /* 0x8000000e5e5e7e21 */ /* 0x000fe20008000000 */
[----:B------:R-:W-:Y:S01]  /*3030*/  MOV R83, UR7 ;  /* 0x0000000700537c02 */ /* 0x000fe20008000f00 */
[----:B------:R-:W-:Y:S01]  /*3040*/  FADD R95, R95, -UR14 ;  /* 0x8000000e5f5f7e21 */ /* 0x000fe20008000000 */
[----:B------:R-:W-:Y:S01]  /*3050*/  FADD R96, R96, -UR14 ;  /* 0x8000000e60607e21 */ /* 0x000fe20008000000 */
[----:B------:R-:W-:Y:S01]  /*3060*/  FADD R97, R97, -UR14 ;  /* 0x8000000e61617e21 */ /* 0x000fe20008000000 */
[----:B------:R-:W-:Y:S01]  /*3070*/  FADD R86, R86, -UR14 ;  /* 0x8000000e56567e21 */ /* 0x000fe20008000000 */
[----:B------:R-:W-:Y:S01]  /*3080*/  FADD R87, R87, -UR14 ;  /* 0x8000000e57577e21 */ /* 0x000fe20008000000 */
[----:B------:R-:W-:Y:S01]  /*3090*/  FADD R98, R98, -UR14 ;  /* 0x8000000e62627e21 */ /* 0x000fe20008000000 */
[----:B0-----:R-:W-:-:S04]  /*30a0*/  @P0 IMAD.WIDE R80, R83, 0x4, R80 ;  /* 0x0000000453500825 */ /* 0x001fc800078e0250 */
[----:B------:R-:W-:Y:S01]  /*30b0*/  FADD R99, R99, -UR14 ;  /* 0x8000000e63637e21 */ /* 0x000fe20008000000 */
[----:B------:R-:W-:Y:S01]  /*30c0*/  FADD R100, R100, -UR14 ;  /* 0x8000000e64647e21 */ /* 0x000fe20008000000 */
[----:B------:R-:W-:Y:S01]  /*30d0*/  FADD R101, R101, -UR14 ;  /* 0x8000000e65657e21 */ /* 0x000fe20008000000 */
[----:B------:R-:W-:Y:S01]  /*30e0*/  MOV R82, UR11 ;  /* 0x0000000b00527c02 */ /* 0x000fe20008000f00 */
[----:B------:R-:W-:Y:S01]  /*30f0*/  FADD R102, R102, -UR14 ;  /* 0x8000000e66667e21 */ /* 0x000fe20008000000 */
[----:B------:R-:W-:Y:S01]  /*3100*/  FADD R84, R84, -UR14 ;  /* 0x8000000e54547e21 */ /* 0x000fe20008000000 */
[----:B------:R-:W-:Y:S01]  /*3110*/  FADD R85, R85, -UR14 ;  /* 0x8000000e55557e21 */ /* 0x000fe20008000000 */
[----:B------:R-:W-:Y:S01]  /*3120*/  FADD R103, R103, -UR14 ;  /* 0x8000000e67677e21 */ /* 0x000fe20008000000 */
[----:B------:R-:W-:-:S05]  /*3130*/  @!P1 FMUL R82, R82, 4096 ;  /* 0x4580000052529820 */ /* 0x000fca0000400000 */
[----:B------:R-:W-:Y:S02]  /*3140*/  @!P1 R2UR UR11, R82 ;  /* 0x00000000520b92ca */ /* 0x000fe400000e0000 */
[----:B------:R-:W-:-:S04]  /*3150*/  ISETP.NE.U32.AND P1, PT, RZ, UR12, PT ;  /* 0x0000000cff007c0c */ /* 0x000fc8000bf25070 */
[----:B------:R-:W-:-:S07]  /*3160*/  ISETP.NE.AND.EX P1, PT, RZ, UR13, PT, P1 ;  /* 0x0000000dff007c0c */ /* 0x000fce000bf25310 */
[----:B------:R-:W-:Y:S01]  /*3170*/  FMUL R88, R88, UR11 ;  /* 0x0000000b58587c20 */ /* 0x000fe20008400000 */
[----:B------:R-:W-:Y:S01]  /*3180*/  MOV R141, UR11 ;  /* 0x0000000b008d7c02 */ /* 0x000fe20008000f00 */
[----:B------:R-:W-:Y:S01]  /*3190*/  FMUL R83, R79, UR11 ;  /* 0x0000000b4f537c20 */ /* 0x000fe20008400000 */
[----:B------:R-:W-:Y:S01]  /*31a0*/  FMUL R78, R78, UR11 ;  /* 0x0000000b4e4e7c20 */ /* 0x000fe20008400000 */
[----:B-----5:R-:W-:Y:S01]  /*31b0*/  FFMA R79, R106, R88, R165 ;  /* 0x000000586a4f7223 */ /* 0x020fe200000000a5 */
[----:B-1----:R-:W-:Y:S01]  /*31c0*/  LOP3.LUT R88, R142, 0x7f, RZ, 0xc0, !PT ;  /* 0x0000007f8e587812 */ /* 0x002fe200078ec0ff */
[----:B------:R0:W-:Y:S01]  /*31d0*/  @P0 STG.E desc[UR8][R80.64], R141 ;  /* 0x0000008d50000986 */ /* 0x0001e2000c101908 */
[----:B------:R-:W-:Y:S01]  /*31e0*/  FFMA R83, R104, R83, R164 ;  /* 0x0000005368537223 */ /* 0x000fe200000000a4 */
[----:B------:R-:W-:Y:S01]  /*31f0*/  FMUL R77, R77, UR11 ;  /* 0x0000000b4d4d7c20 */ /* 0x000fe20008400000 */
[----:B------:R-:W-:Y:S01]  /*3200*/  @P1 FMNMX R0, R0, |R79|, !PT ;  /* 0x4000004f00001209 */ /* 0x000fe20007800000 */
[----:B------:R-:W-:Y:S01]  /*3210*/  @P2 FMUL R79, R79, UR10 ;  /* 0x0000000a4f4f2c20 */ /* 0x000fe20008400000 */
[----:B------:R-:W-:Y:S01]  /*3220*/  LOP3.LUT R88, R88, UR6, RZ, 0xfc, !PT ;  /* 0x0000000658587c12 */ /* 0x000fe2000f8efcff */
[----:B------:R-:W-:Y:S01]  /*3230*/  FFMA R77, R3, R77, R162 ;  /* 0x0000004d034d7223 */ /* 0x000fe200000000a2 */
[----:B------:R-:W-:Y:S01]  /*3240*/  @P1 FMNMX R0, R0, |R83|, !PT ;  /* 0x4000005300001209 */ /* 0x000fe20007800000 */
[----:B------:R-:W-:Y:S01]  /*3250*/  @P2 FMUL R83, R83, UR10 ;  /* 0x0000000a53532c20 */ /* 0x000fe20008400000 */
[----:B------:R-:W-:Y:S01]  /*3260*/  F2FP.BF16.F32.PACK_AB R79, RZ, R79 ;  /* 0x0000004fff4f723e */ /* 0x000fe200000010ff */
[----:B------:R-:W-:Y:S01]  /*3270*/  FMUL R76, R76, UR11 ;  /* 0x0000000b4c4c7c20 */ /* 0x000fe20008400000 */
[----:B------:R-:W-:Y:S01]  /*3280*/  FMUL R75, R75, UR11 ;  /* 0x0000000b4b4b7c20 */ /* 0x000fe20008400000 */
[----:B0-----:R-:W0:Y:S01]  /*3290*/  LDC.64 R80, c[0x0][0x3c8] ;  /* 0x0000f200ff507b82 */ /* 0x001e220000000a00 */
[----:B------:R-:W-:Y:S01]  /*32a0*/  PRMT R143, R79, 0x7610, R143 ;  /* 0x000076104f8f7816 */ /* 0x000fe2000000008f */
[----:B------:R-:W-:Y:S01]  /*32b0*/  FFMA R79, R2, R78, R163 ;  /* 0x0000004e024f7223 */ /* 0x000fe200000000a3 */
[----:B------:R-:W-:Y:S01]  /*32c0*/  MOV R141, UR7 ;  /* 0x00000007008d7c02 */ /* 0x000fe20008000f00 */
[----:B------:R-:W-:Y:S01]  /*32d0*/  FFMA R75, R5, R75, R160 ;  /* 0x0000004b054b7223 */ /* 0x000fe200000000a0 */
[----:B------:R-:W-:Y:S01]  /*32e0*/  F2FP.BF16.F32.PACK_AB R83, RZ, R83 ;  /* 0x00000053ff53723e */ /* 0x000fe200000010ff */
[----:B------:R-:W-:Y:S01]  /*32f0*/  FMUL R74, R74, UR11 ;  /* 0x0000000b4a4a7c20 */ /* 0x000fe20008400000 */
[----:B------:R-:W-:Y:S01]  /*3300*/  @P1 FMNMX R0, R0, |R79|, !PT ;  /* 0x4000004f00001209 */ /* 0x000fe20007800000 */
[----:B------:R-:W-:Y:S01]  /*3310*/  IMAD R141, R141, 0x6400, R88 ;  /* 0x000064008d8d7824 */ /* 0x000fe200078e0258 */
[----:B------:R-:W-:Y:S01]  /*3320*/  PRMT R144, R83, 0x7610, R144 ;  /* 0x0000761053907816 */ /* 0x000fe20000000090 */
[----:B------:R-:W-:Y:S01]  /*3330*/  @P2 FMUL R79, R79, UR10 ;  /* 0x0000000a4f4f2c20 */ /* 0x000fe20008400000 */
[----:B------:R-:W-:Y:S01]  /*3340*/  @P1 FMNMX R0, R0, |R77|, !PT ;  /* 0x4000004d00001209 */ /* 0x000fe20007800000 */
[----:B------:R-:W-:Y:S01]  /*3350*/  @P2 FMUL R77, R77, UR10 ;  /* 0x0000000a4d4d2c20 */ /* 0x000fe20008400000 */
[----:B------:R-:W-:Y:S01]  /*3360*/  IADD3 R105, PT, PT, R141, 0x400, RZ ;  /* 0x000004008d697810 */ /* 0x000fe20007ffe0ff */
[----:B------:R-:W-:Y:S01]  /*3370*/  FMUL R73, R73, UR11 ;  /* 0x0000000b49497c20 */ /* 0x000fe20008400000 */
[----:B------:R-:W-:Y:S01]  /*3380*/  F2FP.BF16.F32.PACK_AB R79, RZ, R79 ;  /* 0x0000004fff4f723e */ /* 0x000fe200000010ff */
[----:B------:R-:W-:Y:S01]  /*3390*/  FMUL R70, R70, UR11 ;  /* 0x0000000b46467c20 */ /* 0x000fe20008400000 */
[----:B------:R-:W-:Y:S01]  /*33a0*/  F2FP.BF16.F32.PACK_AB R77, RZ, R77 ;  /* 0x0000004dff4d723e */ /* 0x000fe200000010ff */
[----:B------:R-:W-:Y:S01]  /*33b0*/  FFMA R73, R7, R73, R158 ;  /* 0x0000004907497223 */ /* 0x000fe2000000009e */
[----:B------:R-:W-:Y:S01]  /*33c0*/  PRMT R145, R79, 0x7610, R145 ;  /* 0x000076104f917816 */ /* 0x000fe20000000091 */
[----:B------:R-:W-:Y:S01]  /*33d0*/  FMUL R68, R68, UR11 ;  /* 0x0000000b44447c20 */ /* 0x000fe20008400000 */
[----:B------:R-:W-:Y:S01]  /*33e0*/  FMUL R58, R58, UR11 ;  /* 0x0000000b3a3a7c20 */ /* 0x000fe20008400000 */
[----:B------:R-:W-:Y:S01]  /*33f0*/  FMUL R62, R62, UR11 ;  /* 0x0000000b3e3e7c20 */ /* 0x000fe20008400000 */
[----:B------:R-:W-:Y:S01]  /*3400*/  FMUL R52, R52, UR11 ;  /* 0x0000000b34347c20 */ /* 0x000fe20008400000 */
[----:B0-----:R-:W-:-:S04]  /*3410*/  IMAD.WIDE.U32 R82, R141, 0x2, R80 ;  /* 0x000000028d527825 */ /* 0x001fc800078e0050 */
[----:B------:R-:W-:Y:S01]  /*3420*/  FMUL R84, R84, UR11 ;  /* 0x0000000b54547c20 */ /* 0x000fe20008400000 */
[----:B------:R-:W-:Y:S01]  /*3430*/  FMUL R85, R85, UR11 ;  /* 0x0000000b55557c20 */ /* 0x000fe20008400000 */
[----:B------:R-:W-:Y:S01]  /*3440*/  IMAD.WIDE.U32 R78, R105, 0x2, R80 ;  /* 0x00000002694e7825 */ /* 0x000fe200078e0050 */
[----:B------:R-:W-:Y:S03]  /*3450*/  STG.E.U16 desc[UR8][R82.64], R143 ;  /* 0x0000008f52007986 */ /* 0x000fe6000c101508 */
[----:B------:R-:W-:Y:S01]  /*3460*/  FFMA R85, R48, R85, R108 ;  /* 0x0000005530557223 */ /* 0x000fe2000000006c */
[----:B------:R0:W-:Y:S04]  /*3470*/  STG.E.U16 desc[UR8][R82.64+0x400], R144 ;  /* 0x0004009052007986 */ /* 0x0001e8000c101508 */
[----:B------:R1:W-:Y:S01]  /*3480*/  STG.E.U16 desc[UR8][R78.64], R145 ;  /* 0x000000914e007986 */ /* 0x0003e2000c101508 */
[----:B0-----:R-:W-:Y:S01]  /*3490*/  PRMT R82, R77, 0x7610, R82 ;  /* 0x000076104d527816 */ /* 0x001fe20000000052 */
[----:B------:R-:W-:Y:S01]  /*34a0*/  FFMA R77, R4, R76, R161 ;  /* 0x0000004c044d7223 */ /* 0x000fe200000000a1 */
[----:B------:R-:W-:-:S04]  /*34b0*/  IADD3 R83, PT, PT, R141, 0x600, RZ ;  /* 0x000006008d537810 */ /* 0x000fc80007ffe0ff */
[----:B------:R-:W-:Y:S01]  /*34c0*/  @P1 FMNMX R0, R0, |R77|, !PT ;  /* 0x4000004d00001209 */ /* 0x000fe20007800000 */
[----:B------:R-:W-:Y:S01]  /*34d0*/  @P2 FMUL R77, R77, UR10 ;  /* 0x0000000a4d4d2c20 */ /* 0x000fe20008400000 */
[----:B-1----:R-:W-:Y:S01]  /*34e0*/  IMAD.WIDE.U32 R78, R83, 0x2, R80 ;  /* 0x00000002534e7825 */ /* 0x002fe200078e0050 */
[----:B------:R-:W-:Y:S02]  /*34f0*/  IADD3 R83, PT, PT, R141, 0x800, RZ ;  /* 0x000008008d537810 */ /* 0x000fe40007ffe0ff */
[----:B------:R-:W-:Y:S01]  /*3500*/  @P1 FMNMX R0, R0, |R75|, !PT ;  /* 0x4000004b00001209 */ /* 0x000fe20007800000 */
[----:B------:R-:W-:Y:S01]  /*3510*/  @P2 FMUL R75, R75, UR10 ;  /* 0x0000000a4b4b2c20 */ /* 0x000fe20008400000 */
[----:B------:R-:W-:Y:S01]  /*3520*/  F2FP.BF16.F32.PACK_AB R77, RZ, R77 ;  /* 0x0000004dff4d723e */ /* 0x000fe200000010ff */
[----:B------:R0:W-:Y:S03]  /*3530*/  STG.E.U16 desc[UR8][R78.64], R82 ;  /* 0x000000524e007986 */ /* 0x0001e6000c101508 */
[----:B------:R-:W-:-:S02]  /*3540*/  F2FP.BF16.F32.PACK_AB R75, RZ, R75 ;  /* 0x0000004bff4b723e */ /* 0x000fc400000010ff */
[----:B------:R-:W-:Y:S01]  /*3550*/  PRMT R105, R77, 0x7610, R105 ;  /* 0x000076104d697816 */ /* 0x000fe20000000069 */
[----:B------:R-:W-:-:S05]  /*3560*/  IMAD.WIDE.U32 R76, R83, 0x2, R80 ;  /* 0x00000002534c7825 */ /* 0x000fca00078e0050 */
[----:B------:R1:W-:Y:S01]  /*3570*/  STG.E.U16 desc[UR8][R76.64], R105 ;  /* 0x000000694c007986 */ /* 0x0003e2000c101508 */
[----:B0-----:R-:W-:Y:S01]  /*3580*/  PRMT R78, R75, 0x7610, R78 ;  /* 0x000076104b4e7816 */ /* 0x001fe2000000004e */
[----:B------:R-:W-:Y:S01]  /*3590*/  FFMA R75, R6, R74, R159 ;  /* 0x0000004a064b7223 */ /* 0x000fe2000000009f */
[----:B------:R-:W-:-:S04]  /*35a0*/  IADD3 R79, PT, PT, R141, 0xa00, RZ ;  /* 0x00000a008d4f7810 */ /* 0x000fc80007ffe0ff */
[----:B------:R-:W-:Y:S01]  /*35b0*/  @P1 FMNMX R0, R0, |R75|, !PT ;  /* 0x4000004b00001209 */ /* 0x000fe20007800000 */
[----:B------:R-:W-:-:S03]  /*35c0*/  @P2 FMUL R75, R75, UR10 ;  /* 0x0000000a4b4b2c20 */ /* 0x000fc60008400000 */
[----:B------:R-:W-:Y:S01]  /*35d0*/  @P1 FMNMX R0, R0, |R73|, !PT ;  /* 0x4000004900001209 */ /* 0x000fe20007800000 */
[----:B-1----:R-:W-:Y:S01]  /*35e0*/  IMAD.WIDE.U32 R76, R79, 0x2, R80 ;  /* 0x000000024f4c7825 */ /* 0x002fe200078e0050 */
[----:B------:R-:W-:-:S03]  /*35f0*/  F2FP.BF16.F32.PACK_AB R75, RZ, R75 ;  /* 0x0000004bff4b723e */ /* 0x000fc600000010ff */
[----:B------:R-:W-:Y:S01]  /*3600*/  @P2 FMUL R73, R73, UR10 ;  /* 0x0000000a49492c20 */ /* 0x000fe20008400000 */
[----:B------:R-:W-:Y:S01]  /*3610*/  IADD3 R79, PT, PT, R141, 0xc00, RZ ;  /* 0x00000c008d4f7810 */ /* 0x000fe20007ffe0ff */
[----:B------:R0:W-:Y:S01]  /*3620*/  STG.E.U16 desc[UR8][R76.64], R78 ;  /* 0x0000004e4c007986 */ /* 0x0001e2000c101508 */
[----:B------:R-:W-:-:S03]  /*3630*/  PRMT R82, R75, 0x7610, R82 ;  /* 0x000076104b527816 */ /* 0x000fc60000000052 */
[----:B------:R-:W-:Y:S01]  /*3640*/  IMAD.WIDE.U32 R74, R79, 0x2, R80 ;  /* 0x000000024f4a7825 */ /* 0x000fe200078e0050 */
[----:B------:R-:W-:Y:S02]  /*3650*/  IADD3 R79, PT, PT, R141, 0xe00, RZ ;  /* 0x00000e008d4f7810 */ /* 0x000fe40007ffe0ff */
[----:B------:R-:W-:Y:S02]  /*3660*/  F2FP.BF16.F32.PACK_AB R73, RZ, R73 ;  /* 0x00000049ff49723e */ /* 0x000fe400000010ff */
[----:B------:R1:W-:Y:S01]  /*3670*/  STG.E.U16 desc[UR8][R74.64], R82 ;  /* 0x000000524a007986 */ /* 0x0003e2000c101508 */
[----:B------:R-:W-:Y:S01]  /*3680*/  LOP3.LUT R105, R142, 0x1f, RZ, 0xc0, !PT ;  /* 0x0000001f8e697812 */ /* 0x000fe200078ec0ff */
[----:B0-----:R-:W-:Y:S01]  /*3690*/  FFMA R77, R8, R70, R157 ;  /* 0x00000046084d7223 */ /* 0x001fe2000000009d */
[----:B------:R-:W-:Y:S01]  /*36a0*/  PRMT R76, R73, 0x7610, R76 ;  /* 0x00007610494c7816 */ /* 0x000fe2000000004c */
[----:B------:R-:W-:Y:S01]  /*36b0*/  FMUL R70, R72, UR11 ;  /* 0x0000000b48467c20 */ /* 0x000fe20008400000 */
[----:B------:R-:W-:-:S02]  /*36c0*/  IADD3 R73, PT, PT, R141, 0x1000, RZ ;  /* 0x000010008d497810 */ /* 0x000fc40007ffe0ff */
[----:B------:R-:W-:Y:S01]  /*36d0*/  @P1 FMNMX R0, R0, |R77|, !PT ;  /* 0x4000004d00001209 */ /* 0x000fe20007800000 */
[----:B------:R-:W-:Y:S01]  /*36e0*/  @P2 FMUL R77, R77, UR10 ;  /* 0x0000000a4d4d2c20 */ /* 0x000fe20008400000 */
[----:B-1----:R-:W-:Y:S01]  /*36f0*/  IMAD.WIDE.U32 R74, R79, 0x2, R80 ;  /* 0x000000024f4a7825 */ /* 0x002fe200078e0050 */
[----:B------:R-:W-:-:S03]  /*3700*/  IADD3 R79, PT, PT, R141, 0x1600, RZ ;  /* 0x000016008d4f7810 */ /* 0x000fc60007ffe0ff */
[----:B------:R-:W-:Y:S01]  /*3710*/  F2FP.BF16.F32.PACK_AB R77, RZ, R77 ;  /* 0x0000004dff4d723e */ /* 0x000fe200000010ff */
[----:B------:R-:W-:Y:S01]  /*3720*/  IMAD.WIDE.U32 R72, R73, 0x2, R80 ;  /* 0x0000000249487825 */ /* 0x000fe200078e0050 */
[----:B------:R0:W-:Y:S02]  /*3730*/  STG.E.U16 desc[UR8][R74.64], R76 ;  /* 0x0000004c4a007986 */ /* 0x0001e4000c101508 */
[----:B------:R-:W-:Y:S01]  /*3740*/  PRMT R78, R77, 0x7610, R78 ;  /* 0x000076104d4e7816 */ /* 0x000fe2000000004e */
[----:B------:R-:W-:-:S04]  /*3750*/  FFMA R77, R9, R70, R156 ;  /* 0x00000046094d7223 */ /* 0x000fc8000000009c */
[----:B------:R1:W-:Y:S01]  /*3760*/  STG.E.U16 desc[UR8][R72.64], R78 ;  /* 0x0000004e48007986 */ /* 0x0003e2000c101508 */
[----:B------:R-:W-:Y:S01]  /*3770*/  @P1 FMNMX R0, R0, |R77|, !PT ;  /* 0x4000004d00001209 */ /* 0x000fe20007800000 */
[----:B------:R-:W-:Y:S01]  /*3780*/  @P2 FMUL R77, R77, UR10 ;  /* 0x0000000a4d4d2c20 */ /* 0x000fe20008400000 */
[----:B0-----:R-:W-:Y:S01]  /*3790*/  IADD3 R75, PT, PT, R141, 0x1200, RZ ;  /* 0x000012008d4b7810 */ /* 0x001fe20007ffe0ff */
[----:B------:R-:W-:Y:S01]  /*37a0*/  FADD R74, R50, -UR14 ;  /* 0x8000000e324a7e21 */ /* 0x000fe20008000000 */
[----:B------:R-:W-:Y:S02]  /*37b0*/  FMUL R50, R71, UR11 ;  /* 0x0000000b47327c20 */ /* 0x000fe40008400000 */
[----:B------:R-:W-:Y:S01]  /*37c0*/  F2FP.BF16.F32.PACK_AB R77, RZ, R77 ;  /* 0x0000004dff4d723e */ /* 0x000fe200000010ff */
[----:B------:R-:W-:-:S04]  /*37d0*/  IMAD.WIDE.U32 R70, R75, 0x2, R80 ;  /* 0x000000024b467825 */ /* 0x000fc800078e0050 */
[----:B------:R-:W-:Y:S01]  /*37e0*/  FFMA R75, R10, R50, R155 ;  /* 0x000000320a4b7223 */ /* 0x000fe2000000009b */
[----:B------:R-:W-:Y:S01]  /*37f0*/  FADD R50, R69, -UR14 ;  /* 0x8000000e45327e21 */ /* 0x000fe20008000000 */
[----:B------:R-:W-:Y:S01]  /*3800*/  FMUL R74, R74, UR11 ;  /* 0x0000000b4a4a7c20 */ /* 0x000fe20008400000 */
[----:B-1----:R-:W-:Y:S02]  /*3810*/  PRMT R72, R77, 0x7610, R72 ;  /* 0x000076104d487816 */ /* 0x002fe40000000048 */
[----:B------:R-:W-:Y:S01]  /*3820*/  @P1 FMNMX R0, R0, |R75|, !PT ;  /* 0x4000004b00001209 */ /* 0x000fe20007800000 */
[----:B------:R-:W-:Y:S01]  /*3830*/  @P2 FMUL R75, R75, UR10 ;  /* 0x0000000a4b4b2c20 */ /* 0x000fe20008400000 */
[----:B------:R-:W-:Y:S01]  /*3840*/  FMUL R50, R50, UR11 ;  /* 0x0000000b32327c20 */ /* 0x000fe20008400000 */
[----:B------:R-:W-:Y:S01]  /*3850*/  IADD3 R73, PT, PT, R141, 0x1400, RZ ;  /* 0x000014008d497810 */ /* 0x000fe20007ffe0ff */
[----:B------:R-:W-:Y:S01]  /*3860*/  FFMA R69, R11, R74, R154 ;  /* 0x0000004a0b457223 */ /* 0x000fe2000000009a */
[----:B------:R0:W-:Y:S01]  /*3870*/  STG.E.U16 desc[UR8][R70.64], R72 ;  /* 0x0000004846007986 */ /* 0x0001e2000c101508 */
[----:B------:R-:W-:Y:S01]  /*3880*/  F2FP.BF16.F32.PACK_AB R75, RZ, R75 ;  /* 0x0000004bff4b723e */ /* 0x000fe200000010ff */
[----:B------:R-:W-:Y:S01]  /*3890*/  FFMA R77, R12, R50, R153 ;  /* 0x000000320c4d7223 */ /* 0x000fe20000000099 */
[----:B------:R-:W-:-:S02]  /*38a0*/  LOP3.LUT R50, R105, 0x60, R142, 0xf8, !PT ;  /* 0x0000006069327812 */ /* 0x000fc400078ef88e */
[----:B------:R-:W-:Y:S01]  /*38b0*/  PRMT R74, R75, 0x7610, R74 ;  /* 0x000076104b4a7816 */ /* 0x000fe2000000004a */
[----:B------:R-:W-:Y:S01]  /*38c0*/  FFMA R75, R13, R68, R152 ;  /* 0x000000440d4b7223 */ /* 0x000fe20000000098 */
[----:B------:R-:W-:Y:S01]  /*38d0*/  @P1 FMNMX R0, R0, |R69|, !PT ;  /* 0x4000004500001209 */ /* 0x000fe20007800000 */
[----:B------:R-:W-:Y:S01]  /*38e0*/  @P2 FMUL R69, R69, UR10 ;  /* 0x0000000a45452c20 */ /* 0x000fe20008400000 */
[----:B------:R-:W-:Y:S01]  /*38f0*/  LOP3.LUT R50, R50, UR6, RZ, 0xfc, !PT ;  /* 0x0000000632327c12 */ /* 0x000fe2000f8efcff */
[----:B------:R-:W1:Y:S01]  /*3900*/  LDCU UR6, c[0x0][0x380] ;  /* 0x00007000ff0677ac */ /* 0x000e620008000800 */
[----:B------:R-:W-:Y:S01]  /*3910*/  @P1 FMNMX R0, R0, |R77|, !PT ;  /* 0x4000004d00001209 */ /* 0x000fe20007800000 */
[----:B0-----:R-:W-:Y:S01]  /*3920*/  IMAD.WIDE.U32 R70, R73, 0x2, R80 ;  /* 0x0000000249467825 */ /* 0x001fe200078e0050 */
[----:B------:R-:W-:-:S03]  /*3930*/  F2FP.BF16.F32.PACK_AB R69, RZ, R69 ;  /* 0x00000045ff45723e */ /* 0x000fc600000010ff */
[----:B------:R-:W-:Y:S01]  /*3940*/  @P2 FMUL R77, R77, UR10 ;  /* 0x0000000a4d4d2c20 */ /* 0x000fe20008400000 */
[----:B------:R-:W-:Y:S01]  /*3950*/  @P1 FMNMX R0, R0, |R75|, !PT ;  /* 0x4000004b00001209 */ /* 0x000fe20007800000 */
[----:B------:R-:W-:Y:S01]  /*3960*/  IMAD.WIDE.U32 R72, R79, 0x2, R80 ;  /* 0x000000024f487825 */ /* 0x000fe200078e0050 */
[----:B------:R-:W-:Y:S01]  /*3970*/  MOV R79, UR7 ;  /* 0x00000007004f7c02 */ /* 0x000fe20008000f00 */
[----:B------:R0:W-:Y:S01]  /*3980*/  STG.E.U16 desc[UR8][R70.64], R74 ;  /* 0x0000004a46007986 */ /* 0x0001e2000c101508 */
[----:B------:R-:W-:Y:S01]  /*3990*/  PRMT R76, R69, 0x7610, R76 ;  /* 0x00007610454c7816 */ /* 0x000fe2000000004c */
[----:B------:R-:W-:Y:S01]  /*39a0*/  @P2 FMUL R75, R75, UR10 ;  /* 0x0000000a4b4b2c20 */ /* 0x000fe20008400000 */
[----:B------:R-:W-:Y:S02]  /*39b0*/  IADD3 R69, PT, PT, R141, 0x1800, RZ ;  /* 0x000018008d457810 */ /* 0x000fe40007ffe0ff */
[----:B------:R-:W-:Y:S01]  /*39c0*/  F2FP.BF16.F32.PACK_AB R77, RZ, R77 ;  /* 0x0000004dff4d723e */ /* 0x000fe200000010ff */
[----:B------:R2:W-:Y:S01]  /*39d0*/  STG.E.U16 desc[UR8][R72.64], R76 ;  /* 0x0000004c48007986 */ /* 0x0005e2000c101508 */
[----:B------:R-:W-:Y:S01]  /*39e0*/  F2FP.BF16.F32.PACK_AB R75, RZ, R75 ;  /* 0x0000004bff4b723e */ /* 0x000fe200000010ff */
[----:B------:R-:W-:Y:S01]  /*39f0*/  IMAD.WIDE.U32 R68, R69, 0x2, R80 ;  /* 0x0000000245447825 */ /* 0x000fe200078e0050 */
[----:B-1----:R-:W-:-:S03]  /*3a00*/  UIADD3 UR7, UPT, UPT, UR7, UR6, URZ ;  /* 0x0000000607077290 */ /* 0x002fc6000fffe0ff */
[----:B0-----:R-:W-:Y:S02]  /*3a10*/  IMAD R70, R79, 0x6400, R50 ;  /* 0x000064004f467824 */ /* 0x001fe400078e0232 */
[----:B------:R-:W-:Y:S01]  /*3a20*/  FADD R50, R51, -UR14 ;  /* 0x8000000e33327e21 */ /* 0x000fe20008000000 */
[----:B------:R-:W-:-:S03]  /*3a30*/  FFMA R51, R14, R58, R151 ;  /* 0x0000003a0e337223 */ /* 0x000fc60000000097 */
[----:B------:R-:W-:Y:S01]  /*3a40*/  FMUL R50, R50, UR11 ;  /* 0x0000000b32327c20 */ /* 0x000fe20008400000 */
[----:B--2---:R-:W-:Y:S01]  /*3a50*/  PRMT R72, R77, 0x7610, R72 ;  /* 0x000076104d487816 */ /* 0x004fe20000000048 */
[----:B------:R-:W-:Y:S01]  /*3a60*/  FMUL R73, R66, UR11 ;  /* 0x0000000b42497c20 */ /* 0x000fe20008400000 */
[----:B------:R-:W-:Y:S01]  /*3a70*/  @P1 FMNMX R0, R0, |R51|, !PT ;  /* 0x4000003300001209 */ /* 0x000fe20007800000 */
[----:B------:R-:W-:Y:S01]  /*3a80*/  @P2 FMUL R51, R51, UR10 ;  /* 0x0000000a33332c20 */ /* 0x000fe20008400000 */
[----:B------:R-:W-:Y:S01]  /*3a90*/  IADD3 R77, PT, PT, R141, 0x1a00, RZ ;  /* 0x00001a008d4d7810 */ /* 0x000fe20007ffe0ff */
[----:B------:R-:W-:Y:S01]  /*3aa0*/  FFMA R71, R15, R50, R150 ;  /* 0x000000320f477223 */ /* 0x000fe20000000096 */
[----:B------:R0:W-:Y:S01]  /*3ab0*/  STG.E.U16 desc[UR8][R68.64], R72 ;  /* 0x0000004844007986 */ /* 0x0001e2000c101508 */
[----:B------:R-:W-:Y:S02]  /*3ac0*/  PRMT R66, R75, 0x7610, R66 ;  /* 0x000076104b427816 */ /* 0x000fe40000000042 */
[----:B------:R-:W-:Y:S01]  /*3ad0*/  F2FP.BF16.F32.PACK_AB R58, RZ, R51 ;  /* 0x00000033ff3a723e */ /* 0x000fe200000010ff */
[----:B------:R-:W-:-:S04]  /*3ae0*/  IMAD.WIDE.U32 R50, R77, 0x2, R80 ;  /* 0x000000024d327825 */ /* 0x000fc800078e0050 */
[----:B------:R-:W-:Y:S01]  /*3af0*/  FFMA R77, R16, R73, R140 ;  /* 0x00000049104d7223 */ /* 0x000fe2000000008c */
[----:B------:R-:W-:Y:S01]  /*3b00*/  @P1 FMNMX R0, R0, |R71|, !PT ;  /* 0x4000004700001209 */ /* 0x000fe20007800000 */
[----:B------:R-:W-:Y:S01]  /*3b10*/  @P2 FMUL R71, R71, UR10 ;  /* 0x0000000a47472c20 */ /* 0x000fe20008400000 */
[----:B------:R-:W-:Y:S01]  /*3b20*/  IADD3 R141, PT, PT, R141, 0x1c00, RZ ;  /* 0x00001c008d8d7810 */ /* 0x000fe20007ffe0ff */
[----:B------:R1:W-:Y:S01]  /*3b30*/  STG.E.U16 desc[UR8][R50.64], R66 ;  /* 0x0000004232007986 */ /* 0x0003e2000c101508 */
[----:B------:R-:W-:Y:S01]  /*3b40*/  @P1 FMNMX R0, R0, |R77|, !PT ;  /* 0x4000004d00001209 */ /* 0x000fe20007800000 */
[----:B------:R-:W-:Y:S01]  /*3b50*/  @P2 FMUL R77, R77, UR10 ;  /* 0x0000000a4d4d2c20 */ /* 0x000fe20008400000 */
[----:B0-----:R-:W-:Y:S01]  /*3b60*/  PRMT R72, R58, 0x7610, R72 ;  /* 0x000076103a487816 */ /* 0x001fe20000000048 */
[----:B------:R-:W-:Y:S01]  /*3b70*/  FMUL R58, R63, UR11 ;  /* 0x0000000b3f3a7c20 */ /* 0x000fe20008400000 */
[C---:B------:R-:W-:Y:S01]  /*3b80*/  IADD3 R73, PT, PT, R70.reuse, 0x1e00, RZ ;  /* 0x00001e0046497810 */ /* 0x040fe20007ffe0ff */
[----:B------:R-:W-:Y:S01]  /*3b90*/  IMAD.WIDE.U32 R68, R141, 0x2, R80 ;  /* 0x000000028d447825 */ /* 0x000fe200078e0050 */
[----:B------:R-:W-:-:S03]  /*3ba0*/  IADD3 R75, PT, PT, R70, 0x2000, RZ ;  /* 0x00002000464b7810 */ /* 0x000fc60007ffe0ff */
[----:B------:R-:W-:Y:S01]  /*3bb0*/  FFMA R63, R17, R58, R139 ;  /* 0x0000003a113f7223 */ /* 0x000fe2000000008b */
[----:B------:R-:W-:Y:S01]  /*3bc0*/  F2FP.BF16.F32.PACK_AB R71, RZ, R71 ;  /* 0x00000047ff47723e */ /* 0x000fe200000010ff */
[----:B------:R-:W-:Y:S01]  /*3bd0*/  FADD R58, R65, -UR14 ;  /* 0x8000000e413a7e21 */ /* 0x000fe20008000000 */
[----:B------:R-:W-:Y:S01]  /*3be0*/  IADD3 R65, PT, PT, R70, 0x2200, RZ ;  /* 0x0000220046417810 */ /* 0x000fe20007ffe0ff */
[----:B-1----:R-:W-:Y:S01]  /*3bf0*/  FADD R66, R67, -UR14 ;  /* 0x8000000e43427e21 */ /* 0x002fe20008000000 */
[----:B------:R-:W-:Y:S01]  /*3c00*/  @P1 FMNMX R0, R0, |R63|, !PT ;  /* 0x4000003f00001209 */ /* 0x000fe20007800000 */
[----:B------:R-:W-:Y:S01]  /*3c10*/  FMUL R67, R64, UR11 ;  /* 0x0000000b40437c20 */ /* 0x000fe20008400000 */
[----:B------:R-:W-:Y:S01]  /*3c20*/  @P2 FMUL R63, R63, UR10 ;  /* 0x0000000a3f3f2c20 */ /* 0x000fe20008400000 */
[----:B------:R-:W-:-:S04]  /*3c30*/  IMAD.WIDE.U32 R50, R73, 0x2, R80 ;  /* 0x0000000249327825 */ /* 0x000fc800078e0050 */
[----:B------:R-:W-:Y:S01]  /*3c40*/  FMUL R66, R66, UR11 ;  /* 0x0000000b42427c20 */ /* 0x000fe20008400000 */
[----:B------:R-:W-:Y:S01]  /*3c50*/  FFMA R67, R18, R67, R138 ;  /* 0x0000004312437223 */ /* 0x000fe2000000008a */
[----:B------:R0:W-:Y:S01]  /*3c60*/  STG.E.U16 desc[UR8][R68.64], R72 ;  /* 0x0000004844007986 */ /* 0x0001e2000c101508 */
[----:B------:R-:W-:Y:S01]  /*3c70*/  F2FP.BF16.F32.PACK_AB R63, RZ, R63 ;  /* 0x0000003fff3f723e */ /* 0x000fe200000010ff */
[----:B------:R-:W-:Y:S01]  /*3c80*/  FMUL R73, R58, UR11 ;  /* 0x0000000b3a497c20 */ /* 0x000fe20008400000 */
[----:B------:R-:W-:Y:S01]  /*3c90*/  F2FP.BF16.F32.PACK_AB R77, RZ, R77 ;  /* 0x0000004dff4d723e */ /* 0x000fe200000010ff */
[----:B------:R1:W-:Y:S01]  /*3ca0*/  STG.E.U16 desc[UR8][R50.64], R71 ;  /* 0x0000004732007986 */ /* 0x0003e2000c101508 */
[----:B------:R-:W-:Y:S01]  /*3cb0*/  @P1 FMNMX R0, R0, |R67|, !PT ;  /* 0x4000004300001209 */ /* 0x000fe20007800000 */
[----:B------:R-:W-:Y:S01]  /*3cc0*/  FFMA R73, R20, R73, R136 ;  /* 0x0000004914497223 */ /* 0x000fe20000000088 */
[----:B------:R-:W-:Y:S01]  /*3cd0*/  PRMT R58, R63, 0x7610, R58 ;  /* 0x000076103f3a7816 */ /* 0x000fe2000000003a */
[----:B------:R-:W-:Y:S01]  /*3ce0*/  @P2 FMUL R67, R67, UR10 ;  /* 0x0000000a43432c20 */ /* 0x000fe20008400000 */
[----:B------:R-:W-:-:S02]  /*3cf0*/  IADD3 R63, PT, PT, R70, 0x2400, RZ ;  /* 0x00002400463f7810 */ /* 0x000fc40007ffe0ff */
[----:B------:R-:W-:Y:S01]  /*3d00*/  IADD3 R83, PT, PT, R70, 0x6200, RZ ;  /* 0x0000620046537810 */ /* 0x000fe20007ffe0ff */
[----:B0-----:R-:W-:-:S04]  /*3d10*/  IMAD.WIDE.U32 R68, R75, 0x2, R80 ;  /* 0x000000024b447825 */ /* 0x001fc800078e0050 */
[----:B------:R-:W-:Y:S01]  /*3d20*/  FFMA R75, R21, R62, R135 ;  /* 0x0000003e154b7223 */ /* 0x000fe20000000087 */
[----:B------:R-:W-:Y:S01]  /*3d30*/  F2FP.BF16.F32.PACK_AB R67, RZ, R67 ;  /* 0x00000043ff43723e */ /* 0x000fe200000010ff */
[----:B-1----:R-:W-:Y:S01]  /*3d40*/  FFMA R71, R19, R66, R137 ;  /* 0x0000004213477223 */ /* 0x002fe20000000089 */
[----:B------:R-:W-:Y:S01]  /*3d50*/  IMAD.WIDE.U32 R50, R65, 0x2, R80 ;  /* 0x0000000241327825 */ /* 0x000fe200078e0050 */
[----:B------:R0:W-:Y:S01]  /*3d60*/  STG.E.U16 desc[UR8][R68.64], R77 ;  /* 0x0000004d44007986 */ /* 0x0001e2000c101508 */
[----:B------:R-:W-:Y:S02]  /*3d70*/  IADD3 R65, PT, PT, R70, 0x2600, RZ ;  /* 0x0000260046417810 */ /* 0x000fe40007ffe0ff */
[----:B------:R-:W-:Y:S01]  /*3d80*/  @P1 FMNMX R0, R0, |R71|, !PT ;  /* 0x4000004700001209 */ /* 0x000fe20007800000 */
[----:B------:R-:W-:Y:S01]  /*3d90*/  @P2 FMUL R71, R71, UR10 ;  /* 0x0000000a47472c20 */ /* 0x000fe20008400000 */
[----:B------:R1:W-:Y:S02]  /*3da0*/  STG.E.U16 desc[UR8][R50.64], R58 ;  /* 0x0000003a32007986 */ /* 0x0003e4000c101508 */
[----:B------:R-:W-:Y:S01]  /*3db0*/  @P1 FMNMX R0, R0, |R73|, !PT ;  /* 0x4000004900001209 */ /* 0x000fe20007800000 */
[----:B------:R-:W-:Y:S01]  /*3dc0*/  @P2 FMUL R73, R73, UR10 ;  /* 0x0000000a49492c20 */ /* 0x000fe20008400000 */
[----:B------:R-:W-:-:S02]  /*3dd0*/  F2FP.BF16.F32.PACK_AB R71, RZ, R71 ;  /* 0x00000047ff47723e */ /* 0x000fc400000010ff */
[----:B------:R-:W-:Y:S01]  /*3de0*/  @P1 FMNMX R0, R0, |R75|, !PT ;  /* 0x4000004b00001209 */ /* 0x000fe20007800000 */
[----:B------:R-:W-:Y:S01]  /*3df0*/  @P2 FMUL R75, R75, UR10 ;  /* 0x0000000a4b4b2c20 */ /* 0x000fe20008400000 */
[----:B0-----:R-:W-:Y:S02]  /*3e00*/  IADD3 R69, PT, PT, R70, 0x2800, RZ ;  /* 0x0000280046457810 */ /* 0x001fe40007ffe0ff */
[----:B------:R-:W-:Y:S01]  /*3e10*/  F2FP.BF16.F32.PACK_AB R73, RZ, R73 ;  /* 0x00000049ff49723e */ /* 0x000fe200000010ff */
[----:B-1----:R-:W-:-:S04]  /*3e20*/  IMAD.WIDE.U32 R50, R63, 0x2, R80 ;  /* 0x000000023f327825 */ /* 0x002fc800078e0050 */
[----:B------:R-:W-:Y:S01]  /*3e30*/  FMUL R58, R61, UR11 ;  /* 0x0000000b3d3a7c20 */ /* 0x000fe20008400000 */
[----:B------:R-:W-:Y:S01]  /*3e40*/  F2FP.BF16.F32.PACK_AB R75, RZ, R75 ;  /* 0x0000004bff4b723e */ /* 0x000fe200000010ff */
[--C-:B------:R-:W-:Y:S01]  /*3e50*/  IMAD.WIDE.U32 R62, R65, 0x2, R80.reuse ;  /* 0x00000002413e7825 */ /* 0x100fe200078e0050 */
[----:B------:R0:W-:Y:S01]  /*3e60*/  STG.E.U16 desc[UR8][R50.64], R67 ;  /* 0x0000004332007986 */ /* 0x0001e2000c101508 */
[----:B------:R-:W-:Y:S02]  /*3e70*/  IADD3 R61, PT, PT, R70, 0x2c00, RZ ;  /* 0x00002c00463d7810 */ /* 0x000fe40007ffe0ff */
[----:B------:R-:W-:-:S04]  /*3e80*/  IMAD.WIDE.U32 R64, R69, 0x2, R80 ;  /* 0x0000000245407825 */ /* 0x000fc800078e0050 */
[----:B------:R-:W-:Y:S01]  /*3e90*/  FMUL R69, R60, UR11 ;  /* 0x0000000b3c457c20 */ /* 0x000fe20008400000 */
[----:B------:R-:W-:Y:S01]  /*3ea0*/  FADD R60, R55, -UR14 ;  /* 0x8000000e373c7e21 */ /* 0x000fe20008000000 */
[----:B------:R-:W-:Y:S01]  /*3eb0*/  IADD3 R55, PT, PT, R70, 0x2a00, RZ ;  /* 0x00002a0046377810 */ /* 0x000fe20007ffe0ff */
[----:B------:R1:W-:Y:S01]  /*3ec0*/  STG.E.U16 desc[UR8][R62.64], R71 ;  /* 0x000000473e007986 */ /* 0x0003e2000c101508 */
[----:B------:R-:W-:Y:S01]  /*3ed0*/  FFMA R69, R22, R69, R134 ;  /* 0x0000004516457223 */ /* 0x000fe20000000086 */
[----:B------:R-:W-:Y:S02]  /*3ee0*/  IADD3 R77, PT, PT, R70, 0x4600, RZ ;  /* 0x00004600464d7810 */ /* 0x000fe40007ffe0ff */
[----:B------:R-:W-:Y:S01]  /*3ef0*/  STG.E.U16 desc[UR8][R64.64], R73 ;  /* 0x0000004940007986 */ /* 0x000fe2000c101508 */
[----:B0-----:R-:W-:Y:S01]  /*3f00*/  FMUL R67, R60, UR11 ;  /* 0x0000000b3c437c20 */ /* 0x001fe20008400000 */
[----:B------:R-:W-:Y:S01]  /*3f10*/  @P1 FMNMX R0, R0, |R69|, !PT ;  /* 0x4000004500001209 */ /* 0x000fe20007800000 */
[----:B------:R-:W-:Y:S01]  /*3f20*/  IMAD.WIDE.U32 R50, R55, 0x2, R80 ;  /* 0x0000000237327825 */ /* 0x000fe200078e0050 */
[----:B------:R-:W-:-:S03]  /*3f30*/  IADD3 R55, PT, PT, R70, 0x2e00, RZ ;  /* 0x00002e0046377810 */ /* 0x000fc60007ffe0ff */
[----:B------:R-:W-:Y:S01]  /*3f40*/  FFMA R67, R24, R67, R132 ;  /* 0x0000004318437223 */ /* 0x000fe20000000084 */
[----:B------:R-:W-:Y:S01]  /*3f50*/  @P2 FMUL R69, R69, UR10 ;  /* 0x0000000a45452c20 */ /* 0x000fe20008400000 */
[----:B------:R-:W-:-:S04]  /*3f60*/  IMAD.WIDE.U32 R60, R61, 0x2, R80 ;  /* 0x000000023d3c7825 */ /* 0x000fc800078e0050 */
[----:B-1----:R-:W-:Y:S01]  /*3f70*/  FFMA R63, R23, R58, R133 ;  /* 0x0000003a173f7223 */ /* 0x002fe20000000085 */
[----:B------:R-:W-:Y:S01]  /*3f80*/  FADD R58, R59, -UR14 ;  /* 0x8000000e3b3a7e21 */ /* 0x000fe20008000000 */
[----:B------:R0:W-:Y:S01]  /*3f90*/  STG.E.U16 desc[UR8][R50.64], R75 ;  /* 0x0000004b32007986 */ /* 0x0001e2000c101508 */
[----:B------:R-:W-:Y:S01]  /*3fa0*/  F2FP.BF16.F32.PACK_AB R69, RZ, R69 ;  /* 0x00000045ff45723e */ /* 0x000fe200000010ff */
[----:B------:R-:W-:Y:S01]  /*3fb0*/  FADD R62, R54, -UR14 ;  /* 0x8000000e363e7e21 */ /* 0x000fe20008000000 */
[----:B------:R-:W-:Y:S01]  /*3fc0*/  FMUL R58, R58, UR11 ;  /* 0x0000000b3a3a7c20 */ /* 0x000fe20008400000 */
[----:B------:R-:W-:Y:S01]  /*3fd0*/  @P1 FMNMX R0, R0, |R63|, !PT ;  /* 0x4000003f00001209 */ /* 0x000fe20007800000 */
[----:B------:R-:W-:Y:S01]  /*3fe0*/  @P2 FMUL R63, R63, UR10 ;  /* 0x0000000a3f3f2c20 */ /* 0x000fe20008400000 */
[----:B------:R1:W-:Y:S01]  /*3ff0*/  STG.E.U16 desc[UR8][R60.64], R69 ;  /* 0x000000453c007986 */ /* 0x0003e2000c101508 */
[----:B------:R-:W-:Y:S01]  /*4000*/  IADD3 R59, PT, PT, R70, 0x3000, RZ ;  /* 0x00003000463b7810 */ /* 0x000fe20007ffe0ff */
[----:B------:R-:W-:Y:S01]  /*4010*/  IMAD.WIDE.U32 R76, R77, 0x2, R80 ;  /* 0x000000024d4c7825 */ /* 0x000fe200078e0050 */
[----:B------:R-:W-:-:S03]  /*4020*/  @P1 FMNMX R0, R0, |R67|, !PT ;  /* 0x4000004300001209 */ /* 0x000fc60007800000 */
[----:B------:R-:W-:Y:S01]  /*4030*/  @P2 FMUL R67, R67, UR10 ;  /* 0x0000000a43432c20 */ /* 0x000fe20008400000 */
[----:B------:R-:W-:Y:S01]  /*4040*/  F2FP.BF16.F32.PACK_AB R63, RZ, R63 ;  /* 0x0000003fff3f723e */ /* 0x000fe200000010ff */
[----:B0-----:R-:W-:-:S04]  /*4050*/  IMAD.WIDE.U32 R50, R55, 0x2, R80 ;  /* 0x0000000237327825 */ /* 0x001fc800078e0050 */
[----:B------:R-:W-:Y:S01]  /*4060*/  FFMA R55, R25, R58, R131 ;  /* 0x0000003a19377223 */ /* 0x000fe20000000083 */
[----:B------:R-:W-:Y:S02]  /*4070*/  IADD3 R75, PT, PT, R70, 0x4800, RZ ;  /* 0x00004800464b7810 */ /* 0x000fe40007ffe0ff */
[----:B------:R-:W-:Y:S01]  /*4080*/  F2FP.BF16.F32.PACK_AB R67, RZ, R67 ;  /* 0x00000043ff43723e */ /* 0x000fe200000010ff */
[----:B------:R-:W-:Y:S01]  /*4090*/  IMAD.WIDE.U32 R58, R59, 0x2, R80 ;  /* 0x000000023b3a7825 */ /* 0x000fe200078e0050 */
[----:B------:R-:W-:-:S03]  /*40a0*/  @P1 FMNMX R0, R0, |R55|, !PT ;  /* 0x4000003700001209 */ /* 0x000fc60007800000 */
[----:B------:R-:W-:Y:S01]  /*40b0*/  @P2 FMUL R55, R55, UR10 ;  /* 0x0000000a37372c20 */ /* 0x000fe20008400000 */
[----:B-1----:R-:W-:Y:S01]  /*40c0*/  PRMT R61, R63, 0x7610, R61 ;  /* 0x000076103f3d7816 */ /* 0x002fe2000000003d */
[----:B------:R-:W-:Y:S01]  /*40d0*/  FMUL R63, R56, UR11 ;  /* 0x0000000b383f7c20 */ /* 0x000fe20008400000 */
[----:B------:R-:W-:Y:S01]  /*40e0*/  FMUL R60, R57, UR11 ;  /* 0x0000000b393c7c20 */ /* 0x000fe20008400000 */
[----:B------:R-:W-:Y:S01]  /*40f0*/  IADD3 R57, PT, PT, R70, 0x3400, RZ ;  /* 0x0000340046397810 */ /* 0x000fe20007ffe0ff */
[----:B------:R-:W-:Y:S01]  /*4100*/  IMAD.WIDE.U32 R74, R75, 0x2, R80 ;  /* 0x000000024b4a7825 */ /* 0x000fe200078e0050 */
[----:B------:R-:W-:-:S03]  /*4110*/  F2FP.BF16.F32.PACK_AB R56, RZ, R55 ;  /* 0x00000037ff38723e */ /* 0x000fc600000010ff */
[----:B------:R-:W-:Y:S01]  /*4120*/  FFMA R63, R26, R63, R130 ;  /* 0x0000003f1a3f7223 */ /* 0x000fe20000000082 */
[C---:B------:R-:W-:Y:S01]  /*4130*/  IADD3 R55, PT, PT, R70.reuse, 0x3200, RZ ;  /* 0x0000320046377810 */ /* 0x040fe20007ffe0ff */
[----:B------:R0:W-:Y:S01]  /*4140*/  STG.E.U16 desc[UR8][R50.64], R61 ;  /* 0x0000003d32007986 */ /* 0x0001e2000c101508 */
[----:B------:R-:W-:Y:S02]  /*4150*/  IADD3 R73, PT, PT, R70, 0x4a00, RZ ;  /* 0x00004a0046497810 */ /* 0x000fe40007ffe0ff */
[----:B------:R-:W-:Y:S01]  /*4160*/  @P1 FMNMX R0, R0, |R63|, !PT ;  /* 0x4000003f00001209 */ /* 0x000fe20007800000 */
[----:B------:R-:W-:Y:S01]  /*4170*/  @P2 FMUL R63, R63, UR10 ;  /* 0x0000000a3f3f2c20 */ /* 0x000fe20008400000 */
[----:B------:R1:W-:Y:S01]  /*4180*/  STG.E.U16 desc[UR8][R58.64], R67 ;  /* 0x000000433a007986 */ /* 0x0003e2000c101508 */
[C---:B------:R-:W-:Y:S01]  /*4190*/  IADD3 R71, PT, PT, R70.reuse, 0x4e00, RZ ;  /* 0x00004e0046477810 */ /* 0x040fe20007ffe0ff */
[----:B------:R-:W-:Y:S01]  /*41a0*/  IMAD.WIDE.U32 R72, R73, 0x2, R80 ;  /* 0x0000000249487825 */ /* 0x000fe200078e0050 */
[----:B------:R-:W-:-:S02]  /*41b0*/  IADD3 R69, PT, PT, R70, 0x5000, RZ ;  /* 0x0000500046457810 */ /* 0x000fc40007ffe0ff */
[----:B------:R-:W-:Y:S01]  /*41c0*/  F2FP.BF16.F32.PACK_AB R63, RZ, R63 ;  /* 0x0000003fff3f723e */ /* 0x000fe200000010ff */
[----:B0-----:R-:W-:-:S04]  /*41d0*/  IMAD.WIDE.U32 R50, R55, 0x2, R80 ;  /* 0x0000000237327825 */ /* 0x001fc800078e0050 */
[----:B------:R-:W-:Y:S01]  /*41e0*/  FFMA R61, R27, R60, R129 ;  /* 0x0000003c1b3d7223 */ /* 0x000fe20000000081 */
[----:B------:R-:W-:Y:S01]  /*41f0*/  PRMT R60, R63, 0x7610, R60 ;  /* 0x000076103f3c7816 */ /* 0x000fe2000000003c */
[----:B------:R-:W-:Y:S01]  /*4200*/  FFMA R63, R29, R52, R127 ;  /* 0x000000341d3f7223 */ /* 0x000fe2000000007f */
[----:B------:R-:W-:-:S04]  /*4210*/  IMAD.WIDE.U32 R54, R57, 0x2, R80 ;  /* 0x0000000239367825 */ /* 0x000fc800078e0050 */
[----:B------:R-:W-:Y:S01]  /*4220*/  FMUL R57, R62, UR11 ;  /* 0x0000000b3e397c20 */ /* 0x000fe20008400000 */
[----:B------:R-:W-:Y:S01]  /*4230*/  @P1 FMNMX R0, R0, |R61|, !PT ;  /* 0x4000003d00001209 */ /* 0x000fe20007800000 */
[----:B------:R-:W-:Y:S01]  /*4240*/  @P2 FMUL R61, R61, UR10 ;  /* 0x0000000a3d3d2c20 */ /* 0x000fe20008400000 */
[----:B-1----:R-:W-:Y:S01]  /*4250*/  PRMT R58, R56, 0x7610, R58 ;  /* 0x00007610383a7816 */ /* 0x002fe2000000003a */
[----:B------:R-:W-:Y:S01]  /*4260*/  FFMA R57, R28, R57, R128 ;  /* 0x000000391c397223 */ /* 0x000fe20000000080 */
[----:B------:R-:W-:Y:S01]  /*4270*/  FADD R56, R53, -UR14 ;  /* 0x8000000e35387e21 */ /* 0x000fe20008000000 */
[----:B------:R-:W-:Y:S01]  /*4280*/  IADD3 R53, PT, PT, R70, 0x3600, RZ ;  /* 0x0000360046357810 */ /* 0x000fe20007ffe0ff */
[----:B------:R-:W-:Y:S01]  /*4290*/  FMUL R67, R94, UR11 ;  /* 0x0000000b5e437c20 */ /* 0x000fe20008400000 */
[----:B------:R-:W-:Y:S01]  /*42a0*/  IADD3 R59, PT, PT, R70, 0x3800, RZ ;  /* 0x00003800463b7810 */ /* 0x000fe20007ffe0ff */
[----:B------:R0:W-:Y:S01]  /*42b0*/  STG.E.U16 desc[UR8][R50.64], R58 ;  /* 0x0000003a32007986 */ /* 0x0001e2000c101508 */
[----:B------:R-:W-:Y:S01]  /*42c0*/  @P1 FMNMX R0, R0, |R57|, !PT ;  /* 0x4000003900001209 */ /* 0x000fe20007800000 */
[----:B------:R-:W-:Y:S01]  /*42d0*/  @P2 FMUL R57, R57, UR10 ;  /* 0x0000000a39392c20 */ /* 0x000fe20008400000 */
[----:B------:R-:W-:Y:S01]  /*42e0*/  FMUL R65, R56, UR11 ;  /* 0x0000000b38417c20 */ /* 0x000fe20008400000 */
[----:B------:R1:W-:Y:S01]  /*42f0*/  STG.E.U16 desc[UR8][R54.64], R60 ;  /* 0x0000003c36007986 */ /* 0x0003e2000c101508 */
[----:B------:R-:W-:Y:S01]  /*4300*/  F2FP.BF16.F32.PACK_AB R61, RZ, R61 ;  /* 0x0000003dff3d723e */ /* 0x000fe200000010ff */
[----:B------:R-:W-:Y:S01]  /*4310*/  FFMA R79, R36, R67, R120 ;  /* 0x00000043244f7223 */ /* 0x000fe20000000078 */
[----:B------:R-:W-:Y:S01]  /*4320*/  F2FP.BF16.F32.PACK_AB R57, RZ, R57 ;  /* 0x00000039ff39723e */ /* 0x000fe200000010ff */
[----:B------:R-:W-:Y:S01]  /*4330*/  FFMA R65, R30, R65, R126 ;  /* 0x000000411e417223 */ /* 0x000fe2000000007e */
[----:B------:R-:W-:Y:S01]  /*4340*/  @P1 FMNMX R0, R0, |R63|, !PT ;  /* 0x4000003f00001209 */ /* 0x000fe20007800000 */
[----:B------:R-:W-:Y:S01]  /*4350*/  @P2 FMUL R63, R63, UR10 ;  /* 0x0000000a3f3f2c20 */ /* 0x000fe20008400000 */
[----:B------:R-:W-:Y:S01]  /*4360*/  PRMT R56, R57, 0x7610, R56 ;  /* 0x0000761039387816 */ /* 0x000fe20000000038 */
[----:B0-----:R-:W-:Y:S01]  /*4370*/  IMAD.WIDE.U32 R50, R53, 0x2, R80 ;  /* 0x0000000235327825 */ /* 0x001fe200078e0050 */
[----:B------:R-:W-:-:S02]  /*4380*/  IADD3 R57, PT, PT, R70, 0x3c00, RZ ;  /* 0x00003c0046397810 */ /* 0x000fc40007ffe0ff */
[----:B------:R-:W-:Y:S01]  /*4390*/  @P1 FMNMX R0, R0, |R65|, !PT ;  /* 0x4000004100001209 */ /* 0x000fe20007800000 */
[----:B------:R-:W-:Y:S01]  /*43a0*/  IMAD.WIDE.U32 R52, R59, 0x2, R80 ;  /* 0x000000023b347825 */ /* 0x000fe200078e0050 */
[----:B-1----:R-:W-:-:S03]  /*43b0*/  IADD3 R55, PT, PT, R70, 0x3a00, RZ ;  /* 0x00003a0046377810 */ /* 0x002fc60007ffe0ff */
[----:B------:R-:W-:Y:S01]  /*43c0*/  FMUL R54, R89, UR11 ;  /* 0x0000000b59367c20 */ /* 0x000fe20008400000 */
[----:B------:R0:W-:Y:S01]  /*43d0*/  STG.E.U16 desc[UR8][R50.64], R61 ;  /* 0x0000003d32007986 */ /* 0x0001e2000c101508 */
[----:B------:R-:W-:Y:S01]  /*43e0*/  @P2 FMUL R65, R65, UR10 ;  /* 0x0000000a41412c20 */ /* 0x000fe20008400000 */
[----:B------:R-:W-:Y:S01]  /*43f0*/  F2FP.BF16.F32.PACK_AB R63, RZ, R63 ;  /* 0x0000003fff3f723e */ /* 0x000fe200000010ff */
[----:B------:R-:W-:Y:S01]  /*4400*/  IMAD.WIDE.U32 R68, R69, 0x2, R80 ;  /* 0x0000000245447825 */ /* 0x000fe200078e0050 */
[----:B------:R1:W-:Y:S01]  /*4410*/  STG.E.U16 desc[UR8][R52.64], R56 ;  /* 0x0000003834007986 */ /* 0x0003e2000c101508 */
[----:B------:R-:W-:Y:S02]  /*4420*/  IADD3 R67, PT, PT, R70, 0x4c00, RZ ;  /* 0x00004c0046437810 */ /* 0x000fe40007ffe0ff */
[----:B------:R-:W-:-:S03]  /*4430*/  F2FP.BF16.F32.PACK_AB R65, RZ, R65 ;  /* 0x00000041ff41723e */ /* 0x000fc600000010ff */
[----:B------:R-:W-:-:S04]  /*4440*/  IMAD.WIDE.U32 R66, R67, 0x2, R80 ;  /* 0x0000000243427825 */ /* 0x000fc800078e0050 */
[----:B0-----:R-:W-:-:S04]  /*4450*/  IMAD.WIDE.U32 R50, R55, 0x2, R80 ;  /* 0x0000000237327825 */ /* 0x001fc800078e0050 */
[----:B------:R-:W-:Y:S01]  /*4460*/  FFMA R55, R31, R54, R125 ;  /* 0x000000361f377223 */ /* 0x000fe2000000007d */
[----:B------:R-:W-:Y:S01]  /*4470*/  FMUL R54, R91, UR11 ;  /* 0x0000000b5b367c20 */ /* 0x000fe20008400000 */
[----:B------:R-:W-:Y:S01]  /*4480*/  FMUL R91, R96, UR11 ;  /* 0x0000000b605b7c20 */ /* 0x000fe20008400000 */
[----:B-1----:R-:W-:-:S04]  /*4490*/  IMAD.WIDE.U32 R52, R57, 0x2, R80 ;  /* 0x0000000239347825 */ /* 0x002fc800078e0050 */
[----:B------:R-:W-:Y:S01]  /*44a0*/  FMUL R57, R90, UR11 ;  /* 0x0000000b5a397c20 */ /* 0x000fe20008400000 */
[----:B------:R-:W-:Y:S01]  /*44b0*/  @P1 FMNMX R0, R0, |R55|, !PT ;  /* 0x4000003700001209 */ /* 0x000fe20007800000 */
[----:B------:R-:W-:Y:S01]  /*44c0*/  @P2 FMUL R55, R55, UR10 ;  /* 0x0000000a37372c20 */ /* 0x000fe20008400000 */
[----:B------:R0:W-:Y:S01]  /*44d0*/  STG.E.U16 desc[UR8][R50.64], R63 ;  /* 0x0000003f32007986 */ /* 0x0001e2000c101508 */
[----:B------:R-:W-:Y:S01]  /*44e0*/  FFMA R59, R32, R57, R124 ;  /* 0x00000039203b7223 */ /* 0x000fe2000000007c */
[----:B------:R-:W-:Y:S01]  /*44f0*/  IADD3 R57, PT, PT, R70, 0x3e00, RZ ;  /* 0x00003e0046397810 */ /* 0x000fe20007ffe0ff */
[----:B------:R-:W-:Y:S01]  /*4500*/  FFMA R61, R33, R54, R123 ;  /* 0x00000036213d7223 */ /* 0x000fe2000000007b */
[----:B------:R-:W-:Y:S01]  /*4510*/  F2FP.BF16.F32.PACK_AB R55, RZ, R55 ;  /* 0x00000037ff37723e */ /* 0x000fe200000010ff */
[----:B------:R1:W-:Y:S01]  /*4520*/  STG.E.U16 desc[UR8][R52.64], R65 ;  /* 0x0000004134007986 */ /* 0x0003e2000c101508 */
[----:B------:R-:W-:Y:S01]  /*4530*/  @P1 FMNMX R0, R0, |R59|, !PT ;  /* 0x4000003b00001209 */ /* 0x000fe20007800000 */
[----:B------:R-:W-:Y:S01]  /*4540*/  @P2 FMUL R59, R59, UR10 ;  /* 0x0000000a3b3b2c20 */ /* 0x000fe20008400000 */
[----:B------:R-:W-:Y:S01]  /*4550*/  PRMT R54, R55, 0x7610, R54 ;  /* 0x0000761037367816 */ /* 0x000fe20000000036 */
[----:B------:R-:W-:Y:S01]  /*4560*/  FFMA R91, R38, R91, R118 ;  /* 0x0000005b265b7223 */ /* 0x000fe20000000076 */
[----:B------:R-:W-:Y:S01]  /*4570*/  @P1 FMNMX R0, R0, |R61|, !PT ;  /* 0x4000003d00001209 */ /* 0x000fe20007800000 */
[----:B------:R-:W-:Y:S01]  /*4580*/  @P2 FMUL R61, R61, UR10 ;  /* 0x0000000a3d3d2c20 */ /* 0x000fe20008400000 */
[----:B0-----:R-:W-:Y:S01]  /*4590*/  FMUL R63, R92, UR11 ;  /* 0x0000000b5c3f7c20 */ /* 0x001fe20008400000 */
[----:B------:R-:W-:Y:S01]  /*45a0*/  IMAD.WIDE.U32 R50, R57, 0x2, R80 ;  /* 0x0000000239327825 */ /* 0x000fe200078e0050 */
[----:B------:R-:W-:-:S03]  /*45b0*/  IADD3 R55, PT, PT, R70, 0x4200, RZ ;  /* 0x0000420046377810 */ /* 0x000fc60007ffe0ff */
[----:B------:R-:W-:Y:S01]  /*45c0*/  FFMA R63, R34, R63, R122 ;  /* 0x0000003f223f7223 */ /* 0x000fe2000000007a */
[----:B-1----:R-:W-:Y:S01]  /*45d0*/  FMUL R52, R93, UR11 ;  /* 0x0000000b5d347c20 */ /* 0x002fe20008400000 */
[----:B------:R-:W-:Y:S01]  /*45e0*/  IADD3 R53, PT, PT, R70, 0x4000, RZ ;  /* 0x0000400046357810 */ /* 0x000fe20007ffe0ff */
[----:B------:R0:W-:Y:S01]  /*45f0*/  STG.E.U16 desc[UR8][R50.64], R54 ;  /* 0x0000003632007986 */ /* 0x0001e2000c101508 */
[----:B------:R-:W-:Y:S01]  /*4600*/  F2FP.BF16.F32.PACK_AB R59, RZ, R59 ;  /* 0x0000003bff3b723e */ /* 0x000fe200000010ff */
[----:B------:R-:W-:Y:S01]  /*4610*/  FFMA R65, R35, R52, R121 ;  /* 0x0000003423417223 */ /* 0x000fe20000000079 */
[----:B------:R-:W-:Y:S01]  /*4620*/  @P1 FMNMX R0, R0, |R63|, !PT ;  /* 0x4000003f00001209 */ /* 0x000fe20007800000 */
[----:B------:R-:W-:Y:S01]  /*4630*/  @P2 FMUL R63, R63, UR10 ;  /* 0x0000000a3f3f2c20 */ /* 0x000fe20008400000 */
[----:B------:R-:W-:Y:S02]  /*4640*/  IADD3 R57, PT, PT, R70, 0x4400, RZ ;  /* 0x0000440046397810 */ /* 0x000fe40007ffe0ff */
[----:B------:R-:W-:Y:S01]  /*4650*/  @P1 FMNMX R0, R0, |R65|, !PT ;  /* 0x4000004100001209 */ /* 0x000fe20007800000 */
[----:B------:R-:W-:Y:S01]  /*4660*/  @P2 FMUL R65, R65, UR10 ;  /* 0x0000000a41412c20 */ /* 0x000fe20008400000 */
[----:B------:R-:W-:-:S02]  /*4670*/  F2FP.BF16.F32.PACK_AB R61, RZ, R61 ;  /* 0x0000003dff3d723e */ /* 0x000fc400000010ff */
[----:B------:R-:W-:Y:S01]  /*4680*/  F2FP.BF16.F32.PACK_AB R63, RZ, R63 ;  /* 0x0000003fff3f723e */ /* 0x000fe200000010ff */
[----:B0-----:R-:W-:Y:S01]  /*4690*/  IMAD.WIDE.U32 R50, R53, 0x2, R80 ;  /* 0x0000000235327825 */ /* 0x001fe200078e0050 */
[----:B------:R-:W-:-:S03]  /*46a0*/  @P1 FMNMX R0, R0, |R79|, !PT ;  /* 0x4000004f00001209 */ /* 0x000fc60007800000 */
[----:B------:R-:W-:Y:S01]  /*46b0*/  @P2 FMUL R79, R79, UR10 ;  /* 0x0000000a4f4f2c20 */ /* 0x000fe20008400000 */
[----:B------:R-:W-:Y:S01]  /*46c0*/  F2FP.BF16.F32.PACK_AB R78, RZ, R65 ;  /* 0x00000041ff4e723e */ /* 0x000fe200000010ff */
[--C-:B------:R-:W-:Y:S01]  /*46d0*/  IMAD.WIDE.U32 R52, R55, 0x2, R80.reuse ;  /* 0x0000000237347825 */ /* 0x100fe200078e0050 */
[----:B------:R0:W-:Y:S01]  /*46e0*/  STG.E.U16 desc[UR8][R50.64], R59 ;  /* 0x0000003b32007986 */ /* 0x0001e2000c101508 */
[C---:B------:R-:W-:Y:S02]  /*46f0*/  IADD3 R65, PT, PT, R70.reuse, 0x5200, RZ ;  /* 0x0000520046417810 */ /* 0x040fe40007ffe0ff */
[----:B------:R-:W-:Y:S01]  /*4700*/  IMAD.WIDE.U32 R54, R57, 0x2, R80 ;  /* 0x0000000239367825 */ /* 0x000fe200078e0050 */
[----:B------:R1:W-:Y:S01]  /*4710*/  STG.E.U16 desc[UR8][R52.64], R61 ;  /* 0x0000003d34007986 */ /* 0x0003e2000c101508 */
[----:B------:R-:W-:Y:S02]  /*4720*/  IADD3 R57, PT, PT, R70, 0x5e00, RZ ;  /* 0x00005e0046397810 */ /* 0x000fe40007ffe0ff */
[----:B------:R-:W-:Y:S01]  /*4730*/  PRMT R82, R78, 0x7610, R82 ;  /* 0x000076104e527816 */ /* 0x000fe20000000052 */
[----:B------:R2:W-:Y:S01]  /*4740*/  STG.E.U16 desc[UR8][R54.64], R63 ;  /* 0x0000003f36007986 */ /* 0x0005e2000c101508 */
[----:B------:R-:W-:Y:S01]  /*4750*/  F2FP.BF16.F32.PACK_AB R79, RZ, R79 ;  /* 0x0000004fff4f723e */ /* 0x000fe200000010ff */
[----:B------:R-:W-:Y:S01]  /*4760*/  FMUL R78, R97, UR11 ;  /* 0x0000000b614e7c20 */ /* 0x000fe20008400000 */
[----:B------:R-:W-:-:S04]  /*4770*/  IMAD.WIDE.U32 R64, R65, 0x2, R80 ;  /* 0x0000000241407825 */ /* 0x000fc800078e0050 */
[----:B0-----:R-:W-:Y:S01]  /*4780*/  FMUL R50, R95, UR11 ;  /* 0x0000000b5f327c20 */ /* 0x001fe20008400000 */
[C---:B------:R-:W-:Y:S01]  /*4790*/  IADD3 R59, PT, PT, R70.reuse, 0x5800, RZ ;  /* 0x00005800463b7810 */ /* 0x040fe20007ffe0ff */
[----:B------:R0:W-:Y:S01]  /*47a0*/  STG.E.U16 desc[UR8][R76.64], R82 ;  /* 0x000000524c007986 */ /* 0x0001e2000c101508 */
[C---:B------:R-:W-:Y:S01]  /*47b0*/  IADD3 R51, PT, PT, R70.reuse, 0x5a00, RZ ;  /* 0x00005a0046337810 */ /* 0x040fe20007ffe0ff */
[----:B------:R-:W-:Y:S01]  /*47c0*/  FFMA R89, R37, R50, R119 ;  /* 0x0000003225597223 */ /* 0x000fe20000000077 */
[C---:B-1----:R-:W-:Y:S01]  /*47d0*/  IADD3 R53, PT, PT, R70.reuse, 0x5600, RZ ;  /* 0x0000560046357810 */ /* 0x042fe20007ffe0ff */
[--C-:B------:R-:W-:Y:S01]  /*47e0*/  IMAD.WIDE.U32 R58, R59, 0x2, R80.reuse ;  /* 0x000000023b3a7825 */ /* 0x100fe200078e0050 */
[C---:B------:R-:W-:Y:S02]  /*47f0*/  IADD3 R61, PT, PT, R70.reuse, 0x5c00, RZ ;  /* 0x00005c00463d7810 */ /* 0x040fe40007ffe0ff */
[C---:B--2---:R-:W-:Y:S01]  /*4800*/  IADD3 R63, PT, PT, R70.reuse, 0x5400, RZ ;  /* 0x00005400463f7810 */ /* 0x044fe20007ffe0ff */
[----:B------:R-:W-:Y:S01]  /*4810*/  IMAD.WIDE.U32 R52, R53, 0x2, R80 ;  /* 0x0000000235347825 */ /* 0x000fe200078e0050 */
[----:B------:R-:W-:-:S02]  /*4820*/  IADD3 R55, PT, PT, R70, 0x6000, RZ ;  /* 0x0000600046377810 */ /* 0x000fc40007ffe0ff */
[----:B------:R-:W-:Y:S01]  /*4830*/  @P1 FMNMX R0, R0, |R89|, !PT ;  /* 0x4000005900001209 */ /* 0x000fe20007800000 */
[----:B------:R-:W-:-:S04]  /*4840*/  IMAD.WIDE.U32 R70, R71, 0x2, R80 ;  /* 0x0000000247467825 */ /* 0x000fc800078e0050 */
[----:B------:R-:W-:Y:S01]  /*4850*/  @P2 FMUL R89, R89, UR10 ;  /* 0x0000000a59592c20 */ /* 0x000fe20008400000 */
[----:B0-----:R-:W-:Y:S01]  /*4860*/  FFMA R77, R39, R78, R117 ;  /* 0x0000004e274d7223 */ /* 0x001fe20000000075 */
[----:B------:R-:W-:Y:S01]  /*4870*/  @P1 FMNMX R0, R0, |R91|, !PT ;  /* 0x4000005b00001209 */ /* 0x000fe20007800000 */
[----:B------:R-:W-:-:S04]  /*4880*/  IMAD.WIDE.U32 R62, R63, 0x2, R80 ;  /* 0x000000023f3e7825 */ /* 0x000fc800078e0050 */
[----:B------:R-:W-:Y:S01]  /*4890*/  @P2 FMUL R91, R91, UR10 ;  /* 0x0000000a5b5b2c20 */ /* 0x000fe20008400000 */
[----:B------:R-:W-:Y:S01]  /*48a0*/  F2FP.BF16.F32.PACK_AB R89, RZ, R89 ;  /* 0x00000059ff59723e */ /* 0x000fe200000010ff */
[----:B------:R-:W-:Y:S01]  /*48b0*/  FMUL R76, R87, UR11 ;  /* 0x0000000b574c7c20 */ /* 0x000fe20008400000 */
[----:B------:R-:W-:Y:S01]  /*48c0*/  IMAD.WIDE.U32 R50, R51, 0x2, R80 ;  /* 0x0000000233327825 */ /* 0x000fe200078e0050 */
[----:B------:R-:W-:-:S03]  /*48d0*/  @P1 FMNMX R0, R0, |R77|, !PT ;  /* 0x4000004d00001209 */ /* 0x000fc60007800000 */
[----:B------:R-:W-:Y:S01]  /*48e0*/  @P2 FMUL R77, R77, UR10 ;  /* 0x0000000a4d4d2c20 */ /* 0x000fe20008400000 */
[----:B------:R-:W-:Y:S01]  /*48f0*/  F2FP.BF16.F32.PACK_AB R91, RZ, R91 ;  /* 0x0000005bff5b723e */ /* 0x000fe200000010ff */
[----:B------:R-:W-:-:S03]  /*4900*/  IMAD.WIDE.U32 R60, R61, 0x2, R80 ;  /* 0x000000023d3c7825 */ /* 0x000fc600078e0050 */
[----:B------:R-:W-:Y:S01]  /*4910*/  F2FP.BF16.F32.PACK_AB R77, RZ, R77 ;  /* 0x0000004dff4d723e */ /* 0x000fe200000010ff */
[----:B------:R-:W-:-:S04]  /*4920*/  IMAD.WIDE.U32 R56, R57, 0x2, R80 ;  /* 0x0000000239387825 */ /* 0x000fc800078e0050 */
[----:B------:R-:W-:-:S04]  /*4930*/  IMAD.WIDE.U32 R54, R55, 0x2, R80 ;  /* 0x0000000237367825 */ /* 0x000fc800078e0050 */
[----:B------:R-:W-:Y:S01]  /*4940*/  IMAD.WIDE.U32 R80, R83, 0x2, R80 ;  /* 0x0000000253507825 */ /* 0x000fe200078e0050 */
[----:B------:R-:W-:-:S03]  /*4950*/  PRMT R83, R79, 0x7610, R83 ;  /* 0x000076104f537816 */ /* 0x000fc60000000053 */
[----:B------:R-:W-:-:S04]  /*4960*/  FMUL R79, R86, UR11 ;  /* 0x0000000b564f7c20 */ /* 0x000fc80008400000 */
[----:B------:R-:W-:Y:S01]  /*4970*/  FFMA R79, R40, R79, R116 ;  /* 0x0000004f284f7223 */ /* 0x000fe20000000074 */
[----:B------:R0:W-:Y:S04]  /*4980*/  STG.E.U16 desc[UR8][R74.64], R83 ;  /* 0x000000534a007986 */ /* 0x0001e8000c101508 */
[----:B------:R1:W-:Y:S01]  /*4990*/  STG.E.U16 desc[UR8][R72.64], R89 ;  /* 0x0000005948007986 */ /* 0x0003e2000c101508 */
[----:B------:R-:W-:Y:S01]  /*49a0*/  @P1 FMNMX R0, R0, |R79|, !PT ;  /* 0x4000004f00001209 */ /* 0x000fe20007800000 */
[----:B------:R-:W-:Y:S02]  /*49b0*/  @P2 FMUL R79, R79, UR10 ;  /* 0x0000000a4f4f2c20 */ /* 0x000fe40008400000 */
[----:B------:R2:W-:Y:S03]  /*49c0*/  STG.E.U16 desc[UR8][R66.64], R91 ;  /* 0x0000005b42007986 */ /* 0x0005e6000c101508 */
[----:B------:R-:W-:Y:S01]  /*49d0*/  F2FP.BF16.F32.PACK_AB R79, RZ, R79 ;  /* 0x0000004fff4f723e */ /* 0x000fe200000010ff */
[----:B0-----:R-:W-:Y:S01]  /*49e0*/  FMUL R75, R98, UR11 ;  /* 0x0000000b624b7c20 */ /* 0x001fe20008400000 */
[----:B------:R0:W-:Y:S01]  /*49f0*/  STG.E.U16 desc[UR8][R70.64], R77 ;  /* 0x0000004d46007986 */ /* 0x0001e2000c101508 */
[----:B-1----:R-:W-:-:S02]  /*4a00*/  FFMA R73, R41, R76, R115 ;  /* 0x0000004c29497223 */ /* 0x002fc40000000073 */
[----:B------:R-:W-:Y:S01]  /*4a10*/  FFMA R75, R42, R75, R114 ;  /* 0x0000004b2a4b7223 */ /* 0x000fe20000000072 */
[----:B------:R-:W-:Y:S01]  /*4a20*/  STG.E.U16 desc[UR8][R68.64], R79 ;  /* 0x0000004f44007986 */ /* 0x000fe2000c101508 */
[----:B--2---:R-:W-:Y:S01]  /*4a30*/  FMUL R66, R99, UR11 ;  /* 0x0000000b63427c20 */ /* 0x004fe20008400000 */
[----:B------:R-:W-:Y:S01]  /*4a40*/  @P1 FMNMX R0, R0, |R73|, !PT ;  /* 0x4000004900001209 */ /* 0x000fe20007800000 */
[----:B------:R-:W-:Y:S02]  /*4a50*/  @P2 FMUL R73, R73, UR10 ;  /* 0x0000000a49492c20 */ /* 0x000fe40008400000 */
[----:B------:R-:W-:Y:S01]  /*4a60*/  FFMA R67, R43, R66, R113 ;  /* 0x000000422b437223 */ /* 0x000fe20000000071 */
[----:B------:R-:W-:Y:S01]  /*4a70*/  @P1 FMNMX R0, R0, |R75|, !PT ;  /* 0x4000004b00001209 */ /* 0x000fe20007800000 */
[----:B------:R-:W-:Y:S01]  /*4a80*/  @P2 FMUL R75, R75, UR10 ;  /* 0x0000000a4b4b2c20 */ /* 0x000fe20008400000 */
[----:B------:R-:W-:Y:S01]  /*4a90*/  F2FP.BF16.F32.PACK_AB R73, RZ, R73 ;  /* 0x00000049ff49723e */ /* 0x000fe200000010ff */
[----:B0-----:R-:W-:Y:S01]  /*4aa0*/  FMUL R71, R100, UR11 ;  /* 0x0000000b64477c20 */ /* 0x001fe20008400000 */
[----:B------:R-:W-:Y:S01]  /*4ab0*/  @P1 FMNMX R0, R0, |R67|, !PT ;  /* 0x4000004300001209 */ /* 0x000fe20007800000 */
[----:B------:R-:W-:Y:S01]  /*4ac0*/  @P2 FMUL R67, R67, UR10 ;  /* 0x0000000a43432c20 */ /* 0x000fe20008400000 */
[----:B------:R-:W-:Y:S01]  /*4ad0*/  F2FP.BF16.F32.PACK_AB R75, RZ, R75 ;  /* 0x0000004bff4b723e */ /* 0x000fe200000010ff */
[----:B------:R-:W-:Y:S01]  /*4ae0*/  FFMA R71, R44, R71, R112 ;  /* 0x000000472c477223 */ /* 0x000fe20000000070 */
[----:B------:R-:W-:Y:S01]  /*4af0*/  FMUL R66, R101, UR11 ;  /* 0x0000000b65427c20 */ /* 0x000fe20008400000 */
[----:B------:R0:W-:Y:S01]  /*4b00*/  STG.E.U16 desc[UR8][R64.64], R73 ;  /* 0x0000004940007986 */ /* 0x0001e2000c101508 */
[----:B------:R-:W-:-:S02]  /*4b10*/  F2FP.BF16.F32.PACK_AB R67, RZ, R67 ;  /* 0x00000043ff43723e */ /* 0x000fc400000010ff */
[----:B------:R-:W-:Y:S01]  /*4b20*/  @P1 FMNMX R0, R0, |R71|, !PT ;  /* 0x4000004700001209 */ /* 0x000fe20007800000 */
[----:B------:R1:W-:Y:S01]  /*4b30*/  STG.E.U16 desc[UR8][R62.64], R75 ;  /* 0x0000004b3e007986 */ /* 0x0003e2000c101508 */
[----:B------:R-:W-:-:S05]  /*4b40*/  @P2 FMUL R71, R71, UR10 ;  /* 0x0000000a47472c20 */ /* 0x000fca0008400000 */
[----:B------:R-:W-:Y:S01]  /*4b50*/  F2FP.BF16.F32.PACK_AB R71, RZ, R71 ;  /* 0x00000047ff47723e */ /* 0x000fe200000010ff */
[----:B0-----:R-:W-:Y:S01]  /*4b60*/  FFMA R65, R45, R66, R111 ;  /* 0x000000422d417223 */ /* 0x001fe2000000006f */
[----:B-1----:R-:W-:Y:S01]  /*4b70*/  PRMT R63, R67, 0x7610, R63 ;  /* 0x00007610433f7816 */ /* 0x002fe2000000003f */
[----:B------:R-:W-:-:S03]  /*4b80*/  FMUL R67, R102, UR11 ;  /* 0x0000000b66437c20 */ /* 0x000fc60008400000 */
[----:B------:R-:W-:Y:S01]  /*4b90*/  @P1 FMNMX R0, R0, |R65|, !PT ;  /* 0x4000004100001209 */ /* 0x000fe20007800000 */
[----:B------:R-:W-:Y:S01]  /*4ba0*/  @P2 FMUL R65, R65, UR10 ;  /* 0x0000000a41412c20 */ /* 0x000fe20008400000 */
[----:B------:R-:W-:Y:S01]  /*4bb0*/  FFMA R67, R46, R67, R110 ;  /* 0x000000432e437223 */ /* 0x000fe2000000006e */
[----:B------:R0:W-:Y:S03]  /*4bc0*/  STG.E.U16 desc[UR8][R52.64], R63 ;  /* 0x0000003f34007986 */ /* 0x0001e6000c101508 */
[----:B------:R-:W-:Y:S02]  /*4bd0*/  F2FP.BF16.F32.PACK_AB R65, RZ, R65 ;  /* 0x00000041ff41723e */ /* 0x000fe400000010ff */
[----:B------:R-:W-:Y:S01]  /*4be0*/  @P1 FMNMX R0, R0, |R67|, !PT ;  /* 0x4000004300001209 */ /* 0x000fe20007800000 */
[----:B------:R-:W-:Y:S01]  /*4bf0*/  @P2 FMUL R67, R67, UR10 ;  /* 0x0000000a43432c20 */ /* 0x000fe20008400000 */
[----:B------:R1:W-:Y:S04]  /*4c00*/  STG.E.U16 desc[UR8][R58.64], R71 ;  /* 0x000000473a007986 */ /* 0x0003e8000c101508 */
[----:B------:R-:W-:Y:S01]  /*4c10*/  F2FP.BF16.F32.PACK_AB R67, RZ, R67 ;  /* 0x00000043ff43723e */ /* 0x000fe200000010ff */
[----:B------:R1:W-:Y:S01]  /*4c20*/  STG.E.U16 desc[UR8][R50.64], R65 ;  /* 0x0000004132007986 */ /* 0x0003e2000c101508 */
[----:B0-----:R-:W-:Y:S01]  /*4c30*/  FFMA R53, R47, R84, R109 ;  /* 0x000000542f357223 */ /* 0x001fe2000000006d */
[----:B------:R-:W-:Y:S01]  /*4c40*/  FMUL R52, R103, UR11 ;  /* 0x0000000b67347c20 */ /* 0x000fe20008400000 */
[----:B------:R-:W0:Y:S01]  /*4c50*/  LDCU UR11, c[0x0][0x388] ;  /* 0x00007100ff0b77ac */ /* 0x000e220008000800 */
[----:B------:R1:W-:Y:S02]  /*4c60*/  STG.E.U16 desc[UR8][R60.64], R67 ;  /* 0x000000433c007986 */ /* 0x0003e4000c101508 */
[----:B------:R-:W-:Y:S01]  /*4c70*/  @P1 FMNMX R0, R0, |R53|, !PT ;  /* 0x4000003500001209 */ /* 0x000fe20007800000 */
[----:B------:R-:W-:Y:S01]  /*4c80*/  FFMA R63, R49, R52, R107 ;  /* 0x00000034313f7223 */ /* 0x000fe2000000006b */
[----:B------:R-:W-:-:S02]  /*4c90*/  @P2 FMUL R53, R53, UR10 ;  /* 0x0000000a35352c20 */ /* 0x000fc40008400000 */
[----:B------:R-:W-:Y:S01]  /*4ca0*/  @P1 FMNMX R0, R0, |R85|, !PT ;  /* 0x4000005500001209 */ /* 0x000fe20007800000 */
[----:B------:R-:W-:Y:S02]  /*4cb0*/  @P2 FMUL R85, R85, UR10 ;  /* 0x0000000a55552c20 */ /* 0x000fe40008400000 */
[----:B------:R-:W-:Y:S02]  /*4cc0*/  F2FP.BF16.F32.PACK_AB R53, RZ, R53 ;  /* 0x00000035ff35723e */ /* 0x000fe400000010ff */
[----:B------:R-:W-:Y:S01]  /*4cd0*/  @P1 FMNMX R0, R0, |R63|, !PT ;  /* 0x4000003f00001209 */ /* 0x000fe20007800000 */
[----:B------:R-:W-:Y:S01]  /*4ce0*/  @P2 FMUL R63, R63, UR10 ;  /* 0x0000000a3f3f2c20 */ /* 0x000fe20008400000 */
[----:B------:R-:W-:Y:S01]  /*4cf0*/  F2FP.BF16.F32.PACK_AB R85, RZ, R85 ;  /* 0x00000055ff55723e */ /* 0x000fe200000010ff */
[----:B------:R1:W-:Y:S03]  /*4d00*/  STG.E.U16 desc[UR8][R56.64], R53 ;  /* 0x0000003538007986 */ /* 0x0003e6000c101508 */
[----:B------:R-:W-:Y:S01]  /*4d10*/  F2FP.BF16.F32.PACK_AB R63, RZ, R63 ;  /* 0x0000003fff3f723e */ /* 0x000fe200000010ff */
[----:B------:R1:W-:Y:S01]  /*4d20*/  STG.E.U16 desc[UR8][R54.64], R85 ;  /* 0x0000005536007986 */ /* 0x0003e2000c101508 */
[----:B0-----:R-:W-:-:S03]  /*4d30*/  UISETP.GE.AND UP1, UPT, UR7, UR11, UPT ;  /* 0x0000000b0700728c */ /* 0x001fc6000bf26270 */
[----:B------:R1:W-:Y:S06]  /*4d40*/  STG.E.U16 desc[UR8][R80.64], R63 ;  /* 0x0000003f50007986 */ /* 0x0003ec000c101508 */
[----:B------:R-:W-:Y:S05]  /*4d50*/  BRA.U !UP1, `(.L_x_6772) ;  /* 0xffffffbd09847547 */ /* 0x000fea000b83ffff */
.L_x_6751:
[----:B------:R-:W0:Y:S02]  /*4d60*/  LDCU.64 UR6, c[0x0][0x3f8] ;  /* 0x00007f00ff0677ac */ /* 0x000e240008000a00 */
[----:B0-----:R-:W-:-:S04]  /*4d70*/  UISETP.NE.U32.AND UP0, UPT, UR6, URZ, UPT ;  /* 0x000000ff0600728c */ /* 0x001fc8000bf05070 */
[----:B------:R-:W-:-:S09]  /*4d80*/  UISETP.NE.AND.EX UP0, UPT, UR7, URZ, UPT, UP0 ;  /* 0x000000ff0700728c */ /* 0x000fd2000bf05300 */
[----:B------:R-:W-:Y:S05]  /*4d90*/  BRA.U !UP0, `(.L_x_6773) ;  /* 0x0000000108a07547 */ /* 0x000fea000b800000 */
[----:B------:R-:W0:Y:S01]  /*4da0*/  SHFL.DOWN PT, R3, R0, 0x10, 0x1f ;  /* 0x0a001f0000037f89 */ /* 0x000e2200000e0000 */
[----:B------:R-:W-:Y:S01]  /*4db0*/  LOP3.LUT P0, RZ, R142, 0x1f, RZ, 0xc0, !PT ;  /* 0x0000001f8eff7812 */ /* 0x000fe2000780c0ff */
        /* <DEDUP_REMOVED lines=29> */
[----:B--2---:R-:W2:Y:S02]  /*4f90*/  SHFL.DOWN PT, R3, R0, 0x2, 0x1f ;  /* 0x08401f0000037f89 */ /* 0x004ea400000e0000 */
[----:B--2---:R-:W-:-:S05]  /*4fa0*/  FMNMX R3, R3, R0, !PT ;  /* 0x0000000003037209 */ /* 0x004fca0007800000 */
[----:B0-----:R0:W2:Y:S02]  /*4fb0*/  SHFL.DOWN PT, R2, R3, 0x1, 0x1f ;  /* 0x08201f0003027f89 */ /* 0x0010a400000e0000 */
.L_x_6780:
[----:B------:R-:W-:Y:S02]  /*4fc0*/  ISETP.NE.AND P0, PT, R142, RZ, PT ;  /* 0x000000ff8e00720c */ /* 0x000fe40003f05270 */
[----:B--2---:R-:W-:-:S11]  /*4fd0*/  FMNMX R5, R3, R2, !PT ;  /* 0x0000000203057209 */ /* 0x004fd60007800000 */
[----:B------:R-:W-:Y:S05]  /*4fe0*/  @P0 BRA `(.L_x_6774) ;  /* 0x0000000000080947 */ /* 0x000fea0003800000 */
[----:B0-----:R-:W0:Y:S02]  /*4ff0*/  LDC.64 R2, c[0x0][0x3f8] ;  /* 0x0000fe00ff027b82 */ /* 0x001e240000000a00 */
[----:B0-----:R2:W-:Y:S02]  /*5000*/  REDG.E.MAX.S32.STRONG.GPU desc[UR8][R2.64], R5 ;  /* 0x000000050200798e */ /* 0x0015e4000d12e308 */
.L_x_6774:
[----:B------:R-:W-:Y:S05]  /*5010*/  BSYNC B0 ;  /* 0x0000000000007941 */ /* 0x000fea0003800000 */
.L_x_6773:
        /* <DEDUP_REMOVED lines=12> */
[----:B012---:R-:W-:Y:S05]  /*50e0*/  CALL.REL.NOINC `($__internal_65_$__cuda_sm20_rcp_rn_f32_slowpath) ;  /* 0x00000000005c7944 */ /* 0x007fea0003c00000 */
[----:B------:R-:W-:Y:S05]  /*50f0*/  BRA `(.L_x_6777) ;  /* 0x0000000000147947 */ /* 0x000fea0003800000 */
.L_x_6776:
[----:B------:R-:W3:Y:S01]  /*5100*/  MUFU.RCP R145, UR10 ;  /* 0x0000000a00917d08 */ /* 0x000ee20008001000 */
[----:B------:R-:W-:-:S05]  /*5110*/  MOV R0, UR10 ;  /* 0x0000000a00007c02 */ /* 0x000fca0008000f00 */
[----:B---3--:R-:W-:-:S04]  /*5120*/  FFMA R0, R145, R0, -1 ;  /* 0xbf80000091007423 */ /* 0x008fc80000000000 */
[----:B------:R-:W-:-:S04]  /*5130*/  FADD.FTZ R0, -R0, -RZ ;  /* 0x800000ff00007221 */ /* 0x000fc80000010100 */
[----:B------:R-:W-:-:S07]  /*5140*/  FFMA R145, R145, R0, R145 ;  /* 0x0000000091917223 */ /* 0x000fce0000000091 */
.L_x_6777:
[----:B0-2---:R-:W0:Y:S02]  /*5150*/  LDC.64 R2, c[0x0][0x3f0] ;  /* 0x0000fc00ff027b82 */ /* 0x005e240000000a00 */
[----:B0-----:R-:W-:Y:S01]  /*5160*/  STG.E desc[UR8][R2.64], R145 ;  /* 0x0000009102007986 */ /* 0x001fe2000c101908 */
[----:B------:R-:W-:Y:S05]  /*5170*/  EXIT ;  /* 0x000000000000794d */ /* 0x000fea0003800000 */
.L_x_6775:
[----:B------:R-:W-:Y:S02]  /*5180*/  MOV R5, 0x2 ;  /* 0x0000000200057802 */ /* 0x000fe40000000f00 */
[----:B------:R-:W-:Y:S02]  /*5190*/  MOV R7, 0x1f ;  /* 0x0000001f00077802 */ /* 0x000fe40000000f00 */
[----:B------:R-:W-:-:S07]  /*51a0*/  MOV R4, 0xffffffff ;  /* 0xffffffff00047802 */ /* 0x000fce0000000f00 */
[----:B012---:R-:W-:Y:S05]  /*51b0*/  WARPSYNC.COLLECTIVE R4, `(.L_x_6778) ;  /* 0x0000000004087348 */ /* 0x007fea0003c00000 */
[----:B0-2---:R0:W2:Y:S02]  /*51c0*/  SHFL.DOWN P0, R2, R0, R5, R7 ;  /* 0x0800000500027389 */ /* 0x0050a40000000007 */
[----:B012---:R-:W-:Y:S05]  /*51d0*/  ENDCOLLECTIVE ;  /* 0x000000000000791b */ /* 0x007fea0003800000 */
.L_x_6778:
[----:B------:R-:W-:Y:S02]  /*51e0*/  MOV R5, 0x1 ;  /* 0x0000000100057802 */ /* 0x000fe40000000f00 */
[----:B------:R-:W-:-:S04]  /*51f0*/  MOV R3, R2 ;  /* 0x0000000200037202 */ /* 0x000fc80000000f00 */
[----:B------:R-:W-:-:S04]  /*5200*/  FMNMX R3, R3, R0, !PT ;  /* 0x0000000003037209 */ /* 0x000fc80007800000 */
[----:B------:R-:W-:-:S07]  /*5210*/  MOV R0, R3 ;  /* 0x0000000300007202 */ /* 0x000fce0000000f00 */
[----:B------:R-:W-:Y:S05]  /*5220*/  WARPSYNC.COLLECTIVE R4, `(.L_x_6779) ;  /* 0x0000000004087348 */ /* 0x000fea0003c00000 */
[----:B------:R0:W1:Y:S02]  /*5230*/  SHFL.DOWN P0, R2, R0, R5, R7 ;  /* 0x0800000500027389 */ /* 0x0000640000000007 */
[----:B01----:R-:W-:Y:S05]  /*5240*/  ENDCOLLECTIVE ;  /* 0x000000000000791b */ /* 0x003fea0003800000 */
.L_x_6779:
[----:B------:R-:W-:Y:S05]  /*5250*/  BRA `(.L_x_6780) ;  /* 0xfffffffc00587947 */ /* 0x000fea000383ffff */
        .weak           $__internal_65_$__cuda_sm20_rcp_rn_f32_slowpath
        .type           $__internal_65_$__cuda_sm20_rcp_rn_f32_slowpath,@function
        .size           $__internal_65_$__cuda_sm20_rcp_rn_f32_slowpath,(.L_x_12933 - $__internal_65_$__cuda_sm20_rcp_rn_f32_slowpath)
$__internal_65_$__cuda_sm20_rcp_rn_f32_slowpath:
        /* <DEDUP_REMOVED lines=15> */
.L_x_6782:
        /* <DEDUP_REMOVED lines=13> */
[----:B------:R-:W-:Y:S02]  /*5420*/  IADD3 R147, PT, PT, R146, -0xfc, RZ ;  /* 0xffffff0492937810 */ /* 0x000fe40007ffe0ff */
[----:B------:R-:W-:Y:S02]  /*5430*/  LOP3.LUT R146, R148, 0x800000, RZ, 0xfc, !PT ;  /* 0x0080000094927812 */ /* 0x000fe400078efcff */
[----:B------:R-:W-:Y:S02]  /*5440*/  SHF.L.U32 R148, R149, R145, RZ ;  /* 0x0000009195947219 */ /* 0x000fe400000006ff */
[----:B------:R-:W-:-:S02]  /*5450*/  SEL R149, RZ, 0xffffffff, !P1 ;  /* 0xffffffffff957807 */ /* 0x000fc40004800000 */
[----:B------:R-:W-:Y:S02]  /*5460*/  LOP3.LUT R148, R148, R146, RZ, 0xc0, !PT ;  /* 0x0000009294947212 */ /* 0x000fe400078ec0ff */
[----:B------:R-:W-:Y:S02]  /*5470*/  IADD3 R149, PT, PT, -R149, RZ, RZ ;  /* 0x000000ff95957210 */ /* 0x000fe40007ffe1ff */
[-C--:B------:R-:W-:Y:S02]  /*5480*/  SHF.R.U32.HI R148, RZ, R145.reuse, R148 ;  /* 0x00000091ff947219 */ /* 0x080fe40000011694 */
[----:B------:R-:W-:Y:S02]  /*5490*/  LOP3.LUT P2, RZ, R149, R145, R146, 0xf8, !PT ;  /* 0x0000009195ff7212 */ /* 0x000fe4000784f892 */
[C---:B------:R-:W-:Y:S02]  /*54a0*/  LOP3.LUT P1, RZ, R148.reuse, 0x1, RZ, 0xc0, !PT ;  /* 0x0000000194ff7812 */ /* 0x040fe4000782c0ff */
[----:B------:R-:W-:-:S02]  /*54b0*/  LOP3.LUT P3, RZ, R148, 0x2, RZ, 0xc0, !PT ;  /* 0x0000000294ff7812 */ /* 0x000fc4000786c0ff */
        /* <DEDUP_REMOVED lines=10> */
.L_x_6784:
[----:B------:R0:W1:Y:S02]  /*5560*/  MUFU.RCP R147, R82 ;  /* 0x0000005200937308 */ /* 0x0000640000001000 */
.L_x_6783:
[----:B------:R-:W-:Y:S05]  /*5570*/  BSYNC B1 ;  /* 0x0000000000017941 */ /* 0x000fea0003800000 */
.L_x_6781:
[----:B0-----:R-:W-:Y:S01]  /*5580*/  MOV R82, R83 ;  /* 0x0000005300527202 */ /* 0x001fe20000000f00 */
[----:B------:R-:W-:Y:S01]  /*5590*/  HFMA2 R83, -RZ, RZ, 0, 0 ;  /* 0x00000000ff537431 */ /* 0x000fe200000001ff */
[----:B-1----:R-:W-:-:S03]  /*55a0*/  MOV R145, R147 ;  /* 0x0000009300917202 */ /* 0x002fc60000000f00 */
[----:B------:R-:W-:Y:S05]  /*55b0*/  RET.REL.NODEC R82 `(_ZN18transformer_engine13normalization19ln_fwd_tuned_kernelINS0_13Kernel_traitsIff13__nv_bfloat16fjLj25600ELj4ELj1ELj4ELj4ENS0_18Kernel_traits_baseILj25600EffS3_fjLj128EEEEEEEvNS0_19ForwardKernelParamsE) ;  /* 0xffffffa852907950 */ /* 0x000fea0003c3ffff */
.L_x_6785:
        /* <DEDUP_REMOVED lines=12> */
.L_x_12933:


//--------------------- .text._ZN18transformer_engine13normalization19ln_fwd_tuned_kernelINS0_13Kernel_traitsI13__nv_bfloat16S3_S3_fjLj25600ELj2ELj1ELj4ELj8ENS0_18Kernel_traits_baseILj25600ES3_S3_S3_fjLj128EEEEEEEvNS0_19ForwardKernelParamsE --------------------------
	.section	.text._ZN18transformer_engine13normalization19ln_fwd_tuned_kernelINS0_13Kernel_traitsI13__nv_bfloat16S3_S3_fjLj25600ELj2ELj1ELj4ELj8ENS0_18Kernel_traits_baseILj25600ES3_S3_S3_fjLj128EEEEEEEvNS0_19ForwardKernelParamsE,"ax",@progbits
	.align	128
        .global         _ZN18transformer_engine13normalization19ln_fwd_tuned_kernelINS0_13Kernel_traitsI13__nv_bfloat16S3_S3_fjLj25600ELj2ELj1ELj4ELj8ENS0_18Kernel_traits_baseILj25600ES3_S3_S3_fjLj128EEEEEEEvNS0_19ForwardKernelParamsE
        .type           _ZN18transformer_engine13normalization19ln_fwd_tuned_kernelINS0_13Kernel_traitsI13__nv_bfloat16S3_S3_fjLj25600ELj2ELj1ELj4ELj8ENS0_18Kernel_traits_baseILj25600ES3_S3_S3_fjLj128EEEEEEEvNS0_19ForwardKernelParamsE,@function
        .size           _ZN18transformer_engine13normalization19ln_fwd_tuned_kernelINS0_13Kernel_traitsI13__nv_bfloat16S3_S3_fjLj25600ELj2ELj1ELj4ELj8ENS0_18Kernel_traits_baseILj25600ES3_S3_S3_fjLj128EEEEEEEvNS0_19ForwardKernelParamsE,(.L_x_12934 - _ZN18transformer_engine13normalization19ln_fwd_tuned_kernelINS0_13Kernel_traitsI13__nv_bfloat16S3_S3_fjLj25600ELj2ELj1ELj4ELj8ENS0_18Kernel_traits_baseILj25600ES3_S3_S3_fjLj128EEEEEEEvNS0_19ForwardKernelParamsE)
        .other          _ZN18transformer_engine13normalization19ln_fwd_tuned_kernelINS0_13Kernel_traitsI13__nv_bfloat16S3_S3_fjLj25600ELj2ELj1ELj4ELj8ENS0_18Kernel_traits_baseILj25600ES3_S3_S3_fjLj128EEEEEEEvNS0_19ForwardKernelParamsE,@"STO_CUDA_ENTRY STV_DEFAULT"
_ZN18transformer_engine13normalization19ln_fwd_tuned_kernelINS0_13Kernel_traitsI13__nv_bfloat16S3_S3_fjLj25600ELj2ELj1ELj4ELj8ENS0_18Kernel_traits_baseILj25600ES3_S3_S3_fjLj128EEEEEEEvNS0_19ForwardKernelParamsE:
.text._ZN18transformer_engine13normalization19ln_fwd_tuned_kernelINS0_13Kernel_traitsI13__nv_bfloat16S3_S3_fjLj25600ELj2ELj1ELj4ELj8ENS0_18Kernel_traits_baseILj25600ES3_S3_S3_fjLj128EEEEEEEvNS0_19ForwardKernelParamsE:
        /* <DEDUP_REMOVED lines=24> */
[----:B------:R-:W2:Y:S04]  /*0180*/  LDG.E.64 R168, desc[UR8][R2.64] ;  /* 0x0000000802a87981 */ /* 0x000ea8000c1e1b00 */
[----:B------:R-:W3:Y:S04]  /*0190*/  LDG.E.64 R166, desc[UR8][R2.64+0x800] ;  /* 0x0008000802a67981 */ /* 0x000ee8000c1e1b00 */
[----:B------:R-:W4:Y:S04]  /*01a0*/  LDG.E.64 R164, desc[UR8][R2.64+0x1000] ;  /* 0x0010000802a47981 */ /* 0x000f28000c1e1b00 */
        /* <DEDUP_REMOVED lines=15> */
[----:B------:R-:W4:Y:S01]  /*02a0*/  LDG.E.64 R132, desc[UR8][R2.64+0xa000] ;  /* 0x00a0000802847981 */ /* 0x000f22000c1e1b00 */
[----:B-1----:R-:W-:-:S03]  /*02b0*/  IMAD.WIDE.U32 R4, R196, 0x8, R4 ;  /* 0x00000008c4047825 */ /* 0x002fc600078e0004 */
        /* <DEDUP_REMOVED lines=28> */
[----:B------:R-:W5:Y:S04]  /*0480*/  LDG.E.64 R74, desc[UR8][R2.64+0x9000] ;  /* 0x00900008024a7981 */ /* 0x000f68000c1e1b00 */
[----:B------:R0:W5:Y:S04]  /*0490*/  LDG.E.64 R72, desc[UR8][R2.64+0x9800] ;  /* 0x0098000802487981 */ /* 0x000168000c1e1b00 */
[----:B------:R1:W5:Y:S01]  /*04a0*/  LDG.E.64 R70, desc[UR8][R4.64+0x9000] ;  /* 0x0090000804467981 */ /* 0x000362000c1e1b00 */
[----:B------:R-:W-:Y:S01]  /*04b0*/  ULOP3.LUT UR4, UR5, 0x1, URZ, 0xc0, !UPT ;  /* 0x0000000105047892 */ /* 0x000fe2000f8ec0ff */
[----:B------:R-:W-:Y:S01]  /*04c0*/  LOP3.LUT R202, R205, 0x1f, RZ, 0xc0, !PT ;  /* 0x0000001fcdca7812 */ /* 0x000fe200078ec0ff */
[----:B------:R-:W-:Y:S01]  /*04d0*/  UPLOP3.LUT UP1, UPT, UPT, UPT, UPT, 0x40, 0x4 ;  /* 0x000000000004789c */ /* 0x000fe20003f2e870 */
[----:B------:R-:W-:-:S03]  /*04e0*/  MOV R200, RZ ;  /* 0x000000ff00c87202 */ /* 0x000fc60000000f00 */
[----:B------:R-:W-:Y:S01]  /*04f0*/  LOP3.LUT P0, RZ, R202, UR4, RZ, 0xfc, !PT ;  /* 0x00000004caff7c12 */ /* 0x000fe2000f80fcff */
[----:B------:R-:W-:-:S03]  /*0500*/  UMOV UR4, URZ ;  /* 0x000000ff00047c82 */ /* 0x000fc60008000000 */
[----:B------:R-:W-:Y:S02]  /*0510*/  ISETP.LT.U32.AND P0, PT, R205, 0x20, !P0 ;  /* 0x00000020cd00780c */ /* 0x000fe40004701070 */
[--C-:B--2---:R-:W-:Y:S02]  /*0520*/  SHF.R.U64 R0, R168, 0x10, R169.reuse ;  /* 0x00000010a8007819 */ /* 0x104fe400000012a9 */
[----:B------:R-:W-:Y:S02]  /*0530*/  SHF.R.U32.HI R6, RZ, 0x10, R169 ;  /* 0x00000010ff067819 */ /* 0x000fe400000116a9 */
[--C-:B---3--:R-:W-:Y:S02]  /*0540*/  SHF.R.U64 R7, R166, 0x10, R167.reuse ;  /* 0x00000010a6077819 */ /* 0x108fe400000012a7 */
[----:B------:R-:W-:Y:S02]  /*0550*/  SHF.R.U32.HI R8, RZ, 0x10, R167 ;  /* 0x00000010ff087819 */ /* 0x000fe400000116a7 */
[----:B----4-:R-:W-:-:S02]  /*0560*/  SHF.R.U64 R9, R164, 0x10, R165 ;  /* 0x00000010a4097819 */ /* 0x010fc400000012a5 */
[----:B------:R-:W-:Y:S02]  /*0570*/  PRMT R182, R0, 0x7610, R182 ;  /* 0x0000761000b67816 */ /* 0x000fe400000000b6 */
[----:B------:R-:W-:Y:S02]  /*0580*/  SHF.R.U32.HI R11, RZ, 0x10, R165 ;  /* 0x00000010ff0b7819 */ /* 0x000fe400000116a5 */
[----:B------:R-:W-:Y:S01]  /*0590*/  PRMT R181, R6, 0x7610, R181 ;  /* 0x0000761006b57816 */ /* 0x000fe200000000b5 */
[----:B------:R2:W-:Y:S01]  /*05a0*/  STL.S16 [R1+0xdc], R182 ;  /* 0x0000dcb601007387 */ /* 0x0005e20000100600 */
[--C-:B------:R-:W-:Y:S02]  /*05b0*/  SHF.R.U64 R13, R162, 0x10, R163.reuse ;  /* 0x00000010a20d7819 */ /* 0x100fe400000012a3 */
[----:B------:R-:W-:Y:S01]  /*05c0*/  PRMT R180, R7, 0x7610, R180 ;  /* 0x0000761007b47816 */ /* 0x000fe200000000b4 */
[----:B------:R2:W-:Y:S01]  /*05d0*/  STL.S16 [R1+0xd8], R181 ;  /* 0x0000d8b501007387 */ /* 0x0005e20000100600 */
[----:B------:R-:W-:-:S02]  /*05e0*/  SHF.R.U32.HI R15, RZ, 0x10, R163 ;  /* 0x00000010ff0f7819 */ /* 0x000fc400000116a3 */
[----:B------:R-:W-:Y:S01]  /*05f0*/  PRMT R179, R8, 0x7610, R179 ;  /* 0x0000761008b37816 */ /* 0x000fe200000000b3 */
[----:B------:R2:W-:Y:S01]  /*0600*/  STL.S16 [R1+0xd4], R180 ;  /* 0x0000d4b401007387 */ /* 0x0005e20000100600 */
[--C-:B------:R-:W-:Y:S02]  /*0610*/  SHF.R.U64 R17, R160, 0x10, R161.reuse ;  /* 0x00000010a0117819 */ /* 0x100fe400000012a1 */
[----:B------:R-:W-:Y:S01]  /*0620*/  PRMT R178, R9, 0x7610, R178 ;  /* 0x0000761009b27816 */ /* 0x000fe200000000b2 */
[----:B------:R2:W-:Y:S01]  /*0630*/  STL.S16 [R1+0xd0], R179 ;  /* 0x0000d0b301007387 */ /* 0x0005e20000100600 */
[----:B------:R-:W-:Y:S02]  /*0640*/  SHF.R.U32.HI R19, RZ, 0x10, R161 ;  /* 0x00000010ff137819 */ /* 0x000fe400000116a1 */
[----:B------:R-:W-:Y:S01]  /*0650*/  PRMT R177, R11, 0x7610, R177 ;  /* 0x000076100bb17816 */ /* 0x000fe200000000b1 */
[----:B------:R2:W-:Y:S01]  /*0660*/  STL.S16 [R1+0xcc], R178 ;  /* 0x0000ccb201007387 */ /* 0x0005e20000100600 */
[----:B------:R-:W-:-:S02]  /*0670*/  SHF.R.U64 R21, R158, 0x10, R159 ;  /* 0x000000109e157819 */ /* 0x000fc4000000129f */
[----:B------:R-:W-:Y:S01]  /*0680*/  PRMT R176, R13, 0x7610, R176 ;  /* 0x000076100db07816 */ /* 0x000fe200000000b0 */
[----:B------:R2:W-:Y:S01]  /*0690*/  STL.S16 [R1+0xc8], R177 ;  /* 0x0000c8b101007387 */ /* 0x0005e20000100600 */
        /* <DEDUP_REMOVED lines=105> */
[----:B0-----:R-:W-:-:S02]  /*0d30*/  SHF.R.U64 R2, R122, 0x10, R123 ;  /* 0x000000107a027819 */ /* 0x001fc4000000127b */
[----:B------:R-:W-:Y:S01]  /*0d40*/  PRMT R19, R53, 0x7610, R19 ;  /* 0x0000761035137816 */ /* 0x000fe20000000013 */
[----:B------:R2:W-:Y:S01]  /*0d50*/  STL.S16 [R1+0x38], R21 ;  /* 0x0000381501007387 */ /* 0x0005e20000100600 */
[----:B------:R-:W-:Y:S02]  /*0d60*/  SHF.R.U32.HI R3, RZ, 0x10, R123 ;  /* 0x00000010ff037819 */ /* 0x000fe4000001167b */
[----:B------:R-:W-:Y:S01]  /*0d70*/  PRMT R17, R54, 0x7610, R17 ;  /* 0x0000761036117816 */ /* 0x000fe20000000011 */
[----:B------:R2:W-:Y:S01]  /*0d80*/  STL.S16 [R1+0x34], R19 ;  /* 0x0000341301007387 */ /* 0x0005e20000100600 */
[----:B-1----:R-:W-:Y:S02]  /*0d90*/  SHF.R.U64 R4, R120, 0x10, R121 ;  /* 0x0000001078047819 */ /* 0x002fe40000001279 */
[----:B------:R-:W-:Y:S01]  /*0da0*/  PRMT R15, R55, 0x7610, R15 ;  /* 0x00007610370f7816 */ /* 0x000fe2000000000f */
[----:B------:R2:W-:Y:S01]  /*0db0*/  STL.S16 [R1+0x30], R17 ;  /* 0x0000301101007387 */ /* 0x0005e20000100600 */
[----:B------:R-:W-:-:S02]  /*0dc0*/  SHF.R.U32.HI R5, RZ, 0x10, R121 ;  /* 0x00000010ff057819 */ /* 0x000fc40000011679 */
[----:B------:R-:W-:Y:S01]  /*0dd0*/  PRMT R13, R56, 0x7610, R13 ;  /* 0x00007610380d7816 */ /* 0x000fe2000000000d */
[----:B------:R2:W-:Y:S01]  /*0de0*/  STL.S16 [R1+0x2c], R15 ;  /* 0x00002c0f01007387 */ /* 0x0005e20000100600 */
[----:B------:R-:W-:Y:S02]  /*0df0*/  SHF.R.U64 R10, R118, 0x10, R119 ;  /* 0x00000010760a7819 */ /* 0x000fe40000001277 */
        /* <DEDUP_REMOVED lines=17> */
[----:B------:R-:W-:Y:S02]  /*0f10*/  PRMT R4, R14, 0x7610, R4 ;  /* 0x000076100e047816 */ /* 0x000fe40000000004 */
[----:B------:R-:W-:Y:S01]  /*0f20*/  PRMT R3, R16, 0x7610, R3 ;  /* 0x0000761010037816 */ /* 0x000fe20000000003 */
[----:B------:R2:W-:Y:S01]  /*0f30*/  STL.S16 [R1+0x10], R5 ;  /* 0x0000100501007387 */ /* 0x0005e20000100600 */
[----:B------:R-:W-:Y:S02]  /*0f40*/  PRMT R2, R18, 0x7610, R2 ;  /* 0x0000761012027816 */ /* 0x000fe40000000002 */
[----:B------:R-:W-:Y:S01]  /*0f50*/  PRMT R0, R20, 0x7610, R0 ;  /* 0x0000761014007816 */ /* 0x000fe20000000000 */
[----:B------:R2:W-:Y:S01]  /*0f60*/  STL.S16 [R1+0xc], R4 ;  /* 0x00000c0401007387 */ /* 0x0005e20000100600 */
[----:B------:R-:W-:-:S02]  /*0f70*/  SHF.R.U64 R252, R112, 0x10, R113 ;  /* 0x0000001070fc7819 */ /* 0x000fc40000001271 */
[----:B------:R-:W-:Y:S01]  /*0f80*/  SHF.R.U32.HI R251, RZ, 0x10, R113 ;  /* 0x00000010fffb7819 */ /* 0x000fe20000011671 */
[----:B------:R2:W-:Y:S01]  /*0f90*/  STL.S16 [R1+0x8], R3 ;  /* 0x0000080301007387 */ /* 0x0005e20000100600 */
[--C-:B------:R-:W-:Y:S02]  /*0fa0*/  SHF.R.U64 R250, R110, 0x10, R111.reuse ;  /* 0x000000106efa7819 */ /* 0x100fe4000000126f */
[----:B------:R-:W-:Y:S01]  /*0fb0*/  SHF.R.U32.HI R249, RZ, 0x10, R111 ;  /* 0x00000010fff97819 */ /* 0x000fe2000001166f */
[----:B------:R2:W-:Y:S01]  /*0fc0*/  STL.S16 [R1+0x4], R2 ;  /* 0x0000040201007387 */ /* 0x0005e20000100600 */
[--C-:B------:R-:W-:Y:S02]  /*0fd0*/  SHF.R.U64 R248, R108, 0x10, R109.reuse ;  /* 0x000000106cf87819 */ /* 0x100fe4000000126d */
[----:B------:R-:W-:Y:S01]  /*0fe0*/  SHF.R.U32.HI R247, RZ, 0x10, R109 ;  /* 0x00000010fff77819 */ /* 0x000fe2000001166d */
[----:B------:R2:W-:Y:S01]  /*0ff0*/  STL.S16 [R1], R0 ;  /* 0x0000000001007387 */ /* 0x0005e20000100600 */
[----:B------:R-:W-:-:S02]  /*1000*/  SHF.R.U64 R246, R106, 0x10, R107 ;  /* 0x000000106af67819 */ /* 0x000fc4000000126b */
[----:B------:R-:W-:Y:S02]  /*1010*/  SHF.R.U32.HI R245, RZ, 0x10, R107 ;  /* 0x00000010fff57819 */ /* 0x000fe4000001166b */
[--C-:B------:R-:W-:Y:S02]  /*1020*/  SHF.R.U64 R244, R104, 0x10, R105.reuse ;  /* 0x0000001068f47819 */ /* 0x100fe40000001269 */
[----:B------:R-:W-:Y:S02]  /*1030*/  SHF.R.U32.HI R243, RZ, 0x10, R105 ;  /* 0x00000010fff37819 */ /* 0x000fe40000011669 */
[--C-:B------:R-:W-:Y:S02]  /*1040*/  SHF.R.U64 R242, R102, 0x10, R103.reuse ;  /* 0x0000001066f27819 */ /* 0x100fe40000001267 */
[----:B------:R-:W-:Y:S02]  /*1050*/  SHF.R.U32.HI R234, RZ, 0x10, R103 ;  /* 0x00000010ffea7819 */ /* 0x000fe40000011667 */
        /* <DEDUP_REMOVED lines=14> */
[----:B------:R-:W-:Y:S02]  /*1140*/  SHF.R.U32.HI R219, RZ, 0x10, R87 ;  /* 0x00000010ffdb7819 */ /* 0x000fe40000011657 */
[--C-:B------:R-:W-:Y:S02]  /*1150*/  SHF.R.U64 R218, R84, 0x10, R85.reuse ;  /* 0x0000001054da7819 */ /* 0x100fe40000001255 */
[----:B------:R-:W-:Y:S02]  /*1160*/  SHF.R.U32.HI R217, RZ, 0x10, R85 ;  /* 0x00000010ffd97819 */ /* 0x000fe40000011655 */
[--C-:B------:R-:W-:Y:S02]  /*1170*/  SHF.R.U64 R216, R82, 0x10, R83.reuse ;  /* 0x0000001052d87819 */ /* 0x100fe40000001253 */
[----:B------:R-:W-:-:S02]  /*1180*/  SHF.R.U32.HI R215, RZ, 0x10, R83 ;  /* 0x00000010ffd77819 */ /* 0x000fc40000011653 */
[--C-:B------:R-:W-:Y:S02]  /*1190*/  SHF.R.U64 R214, R80, 0x10, R81.reuse ;  /* 0x0000001050d67819 */ /* 0x100fe40000001251 */
[----:B------:R-:W-:Y:S02]  /*11a0*/  SHF.R.U32.HI R213, RZ, 0x10, R81 ;  /* 0x00000010ffd57819 */ /* 0x000fe40000011651 */
[--C-:B------:R-:W-:Y:S02]  /*11b0*/  SHF.R.U64 R212, R78, 0x10, R79.reuse ;  /* 0x000000104ed47819 */ /* 0x100fe4000000124f */
[----:B------:R-:W-:Y:S02]  /*11c0*/  SHF.R.U32.HI R211, RZ, 0x10, R79 ;  /* 0x00000010ffd37819 */ /* 0x000fe4000001164f */
[--C-:B------:R-:W-:Y:S02]  /*11d0*/  SHF.R.U64 R210, R76, 0x10, R77.reuse ;  /* 0x000000104cd27819 */ /* 0x100fe4000000124d */
[----:B--2---:R-:W-:-:S07]  /*11e0*/  SHF.R.U32.HI R209, RZ, 0x10, R77 ;  /* 0x00000010ffd17819 */ /* 0x004fce000001164d */
.L_x_6807:
[----:B0-----:R-:W0:Y:S01]  /*11f0*/  LDC.64 R14, c[0x0][0x390] ;  /* 0x0000e400ff0e7b82 */ /* 0x001e220000000a00 */
[----:B-1----:R-:W-:-:S05]  /*1200*/  MOV R3, UR7 ;  /* 0x0000000700037c02 */ /* 0x002fca0008000f00 */
[----:B------:R-:W-:-:S05]  /*1210*/  IMAD R18, R3, 0x1900, R196 ;  /* 0x0000190003127824 */ /* 0x000fca00078e02c4 */
[C---:B------:R-:W-:Y:S01]  /*1220*/  IADD3 R3, PT, PT, R18.reuse, 0x100, RZ ;  /* 0x0000010012037810 */ /* 0x040fe20007ffe0ff */
[----:B0-----:R-:W-:-:S06]  /*1230*/  IMAD.WIDE.U32 R6, R18, 0x8, R14 ;  /* 0x0000000812067825 */ /* 0x001fcc00078e000e */
[----:B------:R-:W2:Y:S01]  /*1240*/  LDG.E.64 R6, desc[UR8][R6.64] ;  /* 0x0000000806067981 */ /* 0x000ea2000c1e1b00 */
[----:B------:R-:W-:Y:S01]  /*1250*/  IMAD.WIDE.U32 R2, R3, 0x8, R14 ;  /* 0x0000000803027825 */ /* 0x000fe200078e000e */
[----:B------:R-:W-:-:S05]  /*1260*/  IADD3 R5, PT, PT, R18, 0x200, RZ ;  /* 0x0000020012057810 */ /* 0x000fca0007ffe0ff */
[----:B------:R-:W3:Y:S01]  /*1270*/  LDG.E.64 R2, desc[UR8][R2.64] ;  /* 0x0000000802027981 */ /* 0x000ee2000c1e1b00 */
[----:B------:R-:W-:Y:S01]  /*1280*/  IMAD.WIDE.U32 R4, R5, 0x8, R14 ;  /* 0x0000000805047825 */ /* 0x000fe200078e000e */
[----:B------:R-:W-:-:S05]  /*1290*/  IADD3 R9, PT, PT, R18, 0x300, RZ ;  /* 0x0000030012097810 */ /* 0x000fca0007ffe0ff */
[----:B------:R-:W4:Y:S01]  /*12a0*/  LDG.E.64 R4, desc[UR8][R4.64] ;  /* 0x0000000804047981 */ /* 0x000f22000c1e1b00 */
        /* <DEDUP_REMOVED lines=48> */
[----:B------:R-:W-:-:S06]  /*15b0*/  IMAD.WIDE.U32 R170, R171, 0x8, R14 ;  /* 0x00000008abaa7825 */ /* 0x000fcc00078e000e */
[----:B------:R-:W4:Y:S01]  /*15c0*/  LDG.E.64 R170, desc[UR8][R170.64] ;  /* 0x00000008aaaa7981 */ /* 0x000f22000c1e1b00 */
[----:B------:R-:W-:-:S05]  /*15d0*/  IADD3 R173, PT, PT, R18, 0x1400, RZ ;  /* 0x0000140012ad7810 */ /* 0x000fca0007ffe0ff */
        /* <DEDUP_REMOVED lines=14> */
[C---:B--2---:R-:W-:Y:S02]  /*16c0*/  SHF.L.U32 R208, R6.reuse, 0x10, RZ ;  /* 0x0000001006d07819 */ /* 0x044fe400000006ff */
[----:B------:R-:W-:-:S03]  /*16d0*/  SHF.R.U64 R207, R6, 0x10, R7 ;  /* 0x0000001006cf7819 */ /* 0x000fc60000001207 */
[----:B------:R-:W-:Y:S01]  /*16e0*/  FADD R0, RZ, R208 ;  /* 0x000000d0ff007221 */ /* 0x000fe20000000000 */
[----:B------:R-:W-:Y:S02]  /*16f0*/  SHF.L.U32 R207, R207, 0x10, RZ ;  /* 0x00000010cfcf7819 */ /* 0x000fe400000006ff */
[----:B------:R-:W-:Y:S02]  /*1700*/  SHF.L.U32 R206, R7, 0x10, RZ ;  /* 0x0000001007ce7819 */ /* 0x000fe400000006ff */
[----:B------:R-:W-:Y:S01]  /*1710*/  SHF.R.U32.HI R205, RZ, 0x10, R7 ;  /* 0x00000010ffcd7819 */ /* 0x000fe20000011607 */
[----:B------:R-:W-:-:S03]  /*1720*/  FADD R7, R207, R0 ;  /* 0x00000000cf077221 */ /* 0x000fc60000000000 */
[----:B------:R-:W-:Y:S01]  /*1730*/  SHF.L.U32 R205, R205, 0x10, RZ ;  /* 0x00000010cdcd7819 */ /* 0x000fe200000006ff */
[----:B------:R-:W-:Y:S01]  /*1740*/  FADD R0, R206, R7 ;  /* 0x00000007ce007221 */ /* 0x000fe20000000000 */
[C---:B---3--:R-:W-:Y:S02]  /*1750*/  SHF.L.U32 R199, R2.reuse, 0x10, RZ ;  /* 0x0000001002c77819 */ /* 0x048fe400000006ff */
[----:B------:R-:W-:Y:S01]  /*1760*/  SHF.R.U64 R198, R2, 0x10, R3 ;  /* 0x0000001002c67819 */ /* 0x000fe20000001203 */
[----:B------:R-:W-:-:S03]  /*1770*/  FADD R0, R205, R0 ;  /* 0x00000000cd007221 */ /* 0x000fc60000000000 */
[----:B------:R-:W-:Y:S01]  /*1780*/  SHF.L.U32 R198, R198, 0x10, RZ ;  /* 0x00000010c6c67819 */ /* 0x000fe200000006ff */
[----:B------:R-:W-:Y:S01]  /*1790*/  FADD R7, R199, R0 ;  /* 0x00000000c7077221 */ /* 0x000fe20000000000 */
[----:B------:R-:W-:Y:S02]  /*17a0*/  SHF.L.U32 R197, R3, 0x10, RZ ;  /* 0x0000001003c57819 */ /* 0x000fe400000006ff */
[----:B------:R-:W-:Y:S01]  /*17b0*/  SHF.R.U32.HI R196, RZ, 0x10, R3 ;  /* 0x00000010ffc47819 */ /* 0x000fe20000011603 */
[----:B------:R-:W-:-:S03]  /*17c0*/  FADD R0, R198, R7 ;  /* 0x00000007c6007221 */ /* 0x000fc60000000000 */
[----:B------:R-:W-:Y:S01]  /*17d0*/  SHF.L.U32 R196, R196, 0x10, RZ ;  /* 0x00000010c4c47819 */ /* 0x000fe200000006ff */
[----:B------:R-:W-:Y:S01]  /*17e0*/  FADD R3, R197, R0 ;  /* 0x00000000c5037221 */ /* 0x000fe20000000000 */
[C---:B----4-:R-:W-:Y:S02]  /*17f0*/  SHF.L.U32 R0, R4.reuse, 0x10, RZ ;  /* 0x0000001004007819 */ /* 0x050fe400000006ff */
        /* <DEDUP_REMOVED lines=9> */
[C---:B------:R-:W-:Y:S02]  /*1890*/  SHF.L.U32 R5, R8.reuse, 0x10, RZ ;  /* 0x0000001008057819 */ /* 0x040fe400000006ff */
        /* <DEDUP_REMOVED lines=230> */
[----:B------:R-:W-:-:S04]  /*2700*/  FMUL R172, R172, 0.00031249999301508069038 ;  /* 0x39a3d70aacac7820 */ /* 0x000fc80000400000 */
        /* <DEDUP_REMOVED lines=225> */
.L_x_6788:
[----:B------:R-:W-:Y:S05]  /*3520*/  BSYNC.RECONVERGENT B0 ;  /* 0x0000000000007941 */ /* 0x000fea0003800200 */
.L_x_6787:
        /* <DEDUP_REMOVED lines=9> */
[----:B------:R-:W-:Y:S02]  /*35c0*/  HFMA2 R176, -RZ, RZ, 5.28125, 0 ;  /* 0x45480000ffb07431 */ /* 0x000fe400000001ff */
[----:B------:R-:W-:Y:S01]  /*35d0*/  LOP3.LUT R172, R172, 0xf8, RZ, 0xc0, !PT ;  /* 0x000000f8acac7812 */ /* 0x000fe200078ec0ff */
[----:B0-----:R-:W-:-:S04]  /*35e0*/  ULEA UR5, UR6, UR5, 0x18 ;  /* 0x0000000506057291 */ /* 0x001fc8000f8ec0ff */
[----:B------:R-:W-:-:S09]  /*35f0*/  @UP1 UIADD3 UR5, UPT, UPT, UR5, 0x20, URZ ;  /* 0x0000002005051890 */ /* 0x000fd2000fffe0ff */
[----:B------:R-:W0:Y:S03]  /*3600*/  LDS.64 R172, [R172+UR5] ;  /* 0x00000005acac7984 */ /* 0x000e260008000a00 */
.L_x_6790:
[----:B------:R-:W-:Y:S05]  /*3610*/  BSYNC.RECONVERGENT B0 ;  /* 0x0000000000007941 */ /* 0x000fea0003800200 */
.L_x_6789:
        /* <DEDUP_REMOVED lines=11> */
[----:B-----5:R-:W-:Y:S05]  /*36d0*/  CALL.REL.NOINC `($__internal_66_$__cuda_sm20_rcp_rn_f32_slowpath) ;  /* 0x0000009800607944 */ /* 0x020fea0003c00000 */
[----:B------:R-:W-:Y:S05]  /*36e0*/  BRA `(.L_x_6793) ;  /* 0x0000000000107947 */ /* 0x000fea0003800000 */
.L_x_6792:
[----:B------:R-:W0:Y:S02]  /*36f0*/  MUFU.RCP R237, R202 ;  /* 0x000000ca00ed7308 */ /* 0x000e240000001000 */
[----:B0-----:R-:W-:-:S04]  /*3700*/  FFMA R174, R202, R237, -1 ;  /* 0xbf800000caae7423 */ /* 0x001fc800000000ed */
[----:B------:R-:W-:-:S04]  /*3710*/  FADD.FTZ R174, -R174, -RZ ;  /* 0x800000ffaeae7221 */ /* 0x000fc80000010100 */
[----:B------:R-:W-:-:S07]  /*3720*/  FFMA R237, R237, R174, R237 ;  /* 0x000000aeeded7223 */ /* 0x000fce00000000ed */
.L_x_6793:
[----:B------:R-:W-:Y:S05]  /*3730*/  BSYNC.RECONVERGENT B0 ;  /* 0x0000000000007941 */ /* 0x000fea0003800200 */
.L_x_6791:
        /* <DEDUP_REMOVED lines=20> */
[----:B-----5:R-:W-:Y:S05]  /*3880*/  CALL.REL.NOINC `($__internal_66_$__cuda_sm20_rcp_rn_f32_slowpath) ;  /* 0x0000009400f47944 */ /* 0x020fea0003c00000 */
[----:B------:R-:W-:Y:S01]  /*3890*/  MOV R174, R237 ;  /* 0x000000ed00ae7202 */ /* 0x000fe20000000f00 */
[----:B------:R-:W-:Y:S06]  /*38a0*/  BRA `(.L_x_6796) ;  /* 0x0000000000107947 */ /* 0x000fec0003800000 */
.L_x_6795:
[----:B------:R-:W0:Y:S02]  /*38b0*/  MUFU.RCP R174, R175 ;  /* 0x000000af00ae7308 */ /* 0x000e240000001000 */
[----:B0-----:R-:W-:-:S04]  /*38c0*/  FFMA R175, R175, R174, -1 ;  /* 0xbf800000afaf7423 */ /* 0x001fc800000000ae */
[----:B------:R-:W-:-:S04]  /*38d0*/  FADD.FTZ R175, -R175, -RZ ;  /* 0x800000ffafaf7221 */ /* 0x000fc80000010100 */
[----:B------:R-:W-:-:S07]  /*38e0*/  FFMA R174, R174, R175, R174 ;  /* 0x000000afaeae7223 */ /* 0x000fce00000000ae */
.L_x_6796:
[----:B------:R-:W-:Y:S05]  /*38f0*/  BSYNC.RECONVERGENT B0 ;  /* 0x0000000000007941 */ /* 0x000fea0003800200 */
.L_x_6794:
        /* <DEDUP_REMOVED lines=32> */
.L_x_6798:
[----:B------:R-:W-:Y:S05]  /*3b00*/  BSYNC.RECONVERGENT B0 ;  /* 0x0000000000007941 */ /* 0x000fea0003800200 */
.L_x_6797:
        /* <DEDUP_REMOVED lines=13> */
[----:B0-----:R-:W-:-:S04]  /*3be0*/  SHF.R.U32.HI R173, RZ, 0x1, R173 ;  /* 0x00000001ffad7819 */ /* 0x001fc800000116ad */
[----:B------:R-:W-:-:S04]  /*3bf0*/  IADD3 R173, P1, PT, R173, R174, RZ ;  /* 0x000000aeadad7210 */ /* 0x000fc80007f3e0ff */
        /* <DEDUP_REMOVED lines=10> */
.L_x_6801:
[----:B------:R-:W2:Y:S04]  /*3ca0*/  LDG.E.STRONG.GPU R175, desc[UR8][R172.64] ;  /* 0x00000008acaf7981 */ /* 0x000ea8000c1ef900 */
[----:B--2---:R-:W-:Y:S01]  /*3cb0*/  CCTL.IVALL ;  /* 0x00000000ff00798f */ /* 0x004fe20002000000 */
[----:B------:R-:W-:Y:S05]  /*3cc0*/  YIELD ;  /* 0x0000000000007946 */ /* 0x000fea0003800000 */
[----:B------:R-:W-:-:S13]  /*3cd0*/  ISETP.NE.AND P1, PT, R175, R174, PT ;  /* 0x000000aeaf00720c */ /* 0x000fda0003f25270 */
[----:B------:R-:W-:Y:S05]  /*3ce0*/  @P1 BRA `(.L_x_6801) ;  /* 0xfffffffc00ec1947 */ /* 0x000fea000383ffff */
.L_x_6800:
[----:B------:R-:W-:Y:S05]  /*3cf0*/  BSYNC B0 ;  /* 0x0000000000007941 */ /* 0x000fea0003800000 */
.L_x_6799:
        /* <DEDUP_REMOVED lines=34> */
[----:B012--5:R-:W-:Y:S05]  /*3f20*/  CALL.REL.NOINC `($__internal_66_$__cuda_sm20_rcp_rn_f32_slowpath) ;  /* 0x00000090004c7944 */ /* 0x027fea0003c00000 */
[----:B------:R-:W-:Y:S05]  /*3f30*/  BRA `(.L_x_6804) ;  /* 0x0000000000107947 */ /* 0x000fea0003800000 */
.L_x_6803:
[----:B------:R-:W3:Y:S02]  /*3f40*/  MUFU.RCP R174, R175 ;  /* 0x000000af00ae7308 */ /* 0x000ee40000001000 */
[----:B---3--:R-:W-:-:S04]  /*3f50*/  FFMA R175, R175, R174, -1 ;  /* 0xbf800000afaf7423 */ /* 0x008fc800000000ae */
[----:B------:R-:W-:-:S04]  /*3f60*/  FADD.FTZ R175, -R175, -RZ ;  /* 0x800000ffafaf7221 */ /* 0x000fc80000010100 */
[----:B------:R-:W-:-:S07]  /*3f70*/  FFMA R237, R174, R175, R174 ;  /* 0x000000afaeed7223 */ /* 0x000fce00000000ae */
.L_x_6804:
[----:B------:R-:W-:Y:S05]  /*3f80*/  BSYNC.RECONVERGENT B0 ;  /* 0x0000000000007941 */ /* 0x000fea0003800200 */
.L_x_6802:
[----:B--2---:R-:W-:Y:S01]  /*3f90*/  FADD R174, R236, R173 ;  /* 0x000000adecae7221 */ /* 0x004fe20000000000 */
[----:B01----:R-:W-:Y:S01]  /*3fa0*/  FADD R173, -R235, R172 ;  /* 0x000000acebad7221 */ /* 0x003fe20000000100 */
[----:B------:R0:W5:Y:S01]  /*3fb0*/  LDL R241, [R1+0x34] ;  /* 0x0000340001f17983 */ /* 0x0001620000100800 */
[----:B------:R-:W1:Y:S02]  /*3fc0*/  LDCU.64 UR12, c[0x0][0x3f8] ;  /* 0x00007f00ff0c77ac */ /* 0x000e640008000a00 */
[----:B------:R-:W-:Y:S01]  /*3fd0*/  FMUL R173, R173, R173 ;  /* 0x000000adadad7220 */ /* 0x000fe20000400000 */
[----:B------:R0:W5:Y:S03]  /*3fe0*/  LDL R240, [R1+0x30] ;  /* 0x0000300001f07983 */ /* 0x0001660000100800 */
[----:B------:R-:W-:Y:S01]  /*3ff0*/  FMUL R173, R173, R176 ;  /* 0x000000b0adad7220 */ /* 0x000fe20000400000 */
[----:B------:R0:W5:Y:S03]  /*4000*/  LDL R239, [R1+0x2c] ;  /* 0x00002c0001ef7983 */ /* 0x0001660000100800 */
[C---:B------:R-:W-:Y:S01]  /*4010*/  FMUL R173, R177.reuse, R173 ;  /* 0x000000adb1ad7220 */ /* 0x040fe20000400000 */
[----:B------:R-:W-:Y:S01]  /*4020*/  FMUL R177, R177, R235 ;  /* 0x000000ebb1b17220 */ /* 0x000fe20000400000 */
[----:B------:R0:W5:Y:S03]  /*4030*/  LDL R238, [R1+0x28] ;  /* 0x0000280001ee7983 */ /* 0x0001660000100800 */
[----:B------:R-:W-:Y:S01]  /*4040*/  FFMA R177, R176, R172, R177 ;  /* 0x000000acb0b17223 */ /* 0x000fe200000000b1 */
[-C--:B------:R-:W-:Y:S01]  /*4050*/  FFMA R174, R173, R237.reuse, R174 ;  /* 0x000000edadae7223 */ /* 0x080fe200000000ae */
[----:B------:R0:W5:Y:S01]  /*4060*/  LDL R236, [R1+0x38] ;  /* 0x0000380001ec7983 */ /* 0x0001620000100800 */
[----:B------:R-:W2:Y:S01]  /*4070*/  @P0 LDC.64 R172, c[0x0][0x398] ;  /* 0x0000e600ffac0b82 */ /* 0x000ea20000000a00 */
[----:B------:R-:W-:-:S02]  /*4080*/  FMUL R175, R177, R237 ;  /* 0x000000edb1af7220 */ /* 0x000fc40000400000 */
[----:B------:R0:W5:Y:S04]  /*4090*/  LDL R235, [R1+0x3c] ;  /* 0x00003c0001eb7983 */ /* 0x0001680000100800 */
[----:B------:R0:W5:Y:S01]  /*40a0*/  LDL R237, [R1+0x40] ;  /* 0x0000400001ed7983 */ /* 0x0001620000100800 */
[----:B-1----:R-:W-:-:S03]  /*40b0*/  UISETP.NE.U32.AND UP0, UPT, UR12, URZ, UPT ;  /* 0x000000ff0c00728c */ /* 0x002fc6000bf05070 */
[----:B------:R-:W1:Y:S01]  /*40c0*/  SHFL.IDX PT, R175, R175, RZ, 0x1f ;  /* 0x00001fffafaf7589 */ /* 0x000e6200000e0000 */
[----:B------:R-:W-:-:S03]  /*40d0*/  UISETP.NE.AND.EX UP0, UPT, UR13, URZ, UPT, UP0 ;  /* 0x000000ff0d00728c */ /* 0x000fc6000bf05300 */
[----:B------:R-:W3:Y:S01]  /*40e0*/  SHFL.IDX PT, R174, R174, RZ, 0x1f ;  /* 0x00001fffaeae7589 */ /* 0x000ee200000e0000 */
[----:B-1----:R-:W-:Y:S02]  /*40f0*/  R2UR UR11, R175 ;  /* 0x00000000af0b72ca */ /* 0x002fe400000e0000 */
[----:B------:R-:W-:-:S05]  /*4100*/  MOV R175, UR7 ;  /* 0x0000000700af7c02 */ /* 0x000fca0008000f00 */
[----:B--2---:R-:W-:-:S06]  /*4110*/  @P0 IMAD.WIDE R172, R175, 0x4, R172 ;  /* 0x00000004afac0825 */ /* 0x004fcc00078e02ac */
[----:B------:R-:W-:-:S05]  /*4120*/  MOV R175, UR11 ;  /* 0x0000000b00af7c02 */ /* 0x000fca0008000f00 */
[----:B------:R1:W-:Y:S02]  /*4130*/  @P0 STG.E desc[UR8][R172.64], R175 ;  /* 0x000000afac000986 */ /* 0x0003e4000c101908 */
[----:B-1----:R-:W3:Y:S02]  /*4140*/  LDC R172, c[0x0][0x3d8] ;  /* 0x0000f600ffac7b82 */ /* 0x002ee40000000800 */
[----:B---3--:R-:W-:-:S06]  /*4150*/  FFMA R174, R174, 3.9062499126885086298e-05, R172 ;  /* 0x3823d70aaeae7823 */ /* 0x008fcc00000000ac */
        /* <DEDUP_REMOVED lines=13> */
[----:B------:R-:W2:Y:S04]  /*4230*/  LDL R177, [R1+0xdc] ;  /* 0x0000dc0001b17983 */ /* 0x000ea80000100800 */
[----:B------:R-:W3:Y:S01]  /*4240*/  LDL R175, [R1+0x24] ;  /* 0x0000240001af7983 */ /* 0x000ee20000100800 */
[----:B0-----:R-:W-:Y:S01]  /*4250*/  FADD R172, R208, -UR11 ;  /* 0x8000000bd0ac7e21 */ /* 0x001fe20008000000 */
[----:B------:R-:W0:Y:S02]  /*4260*/  LDCU.U8 UR5, c[0x0][0x3c0] ;  /* 0x00007800ff0577ac */ /* 0x000e240008000000 */
[----:B------:R-:W4:Y:S01]  /*4270*/  LDL R208, [R1+0xd8] ;  /* 0x0000d80001d07983 */ /* 0x000f220000100800 */
[----:B------:R-:W-:Y:S01]  /*4280*/  SHF.L.U32 R176, R168, 0x10, RZ ;  /* 0x00000010a8b07819 */ /* 0x000fe200000006ff */
[----:B------:R-:W-:Y:S01]  /*4290*/  FMUL R172, R172, UR6 ;  /* 0x00000006acac7c20 */ /* 0x000fe20008400000 */
[----:B------:R-:W-:-:S02]  /*42a0*/  SHF.L.U32 R173, R122, 0x10, RZ ;  /* 0x000000107aad7819 */ /* 0x000fc400000006ff */
[----:B0-----:R-:W-:Y:S01]  /*42b0*/  ISETP.NE.AND P2, PT, RZ, UR5, PT ;  /* 0x00000005ff007c0c */ /* 0x001fe2000bf45270 */
[----:B------:R-:W0:-:S12]  /*42c0*/  LDCU.U8 UR5, c[0x0][0x404] ;  /* 0x00008080ff0577ac */ /* 0x000e180008000000 */
[----:B------:R-:W-:-:S04]  /*42d0*/  @P2 FADD R176, R176, 1 ;  /* 0x3f800000b0b02421 */ /* 0x000fc80000000000 */
[----:B------:R-:W-:Y:S01]  /*42e0*/  FFMA R176, R172, R176, R173 ;  /* 0x000000b0acb07223 */ /* 0x000fe200000000ad */
[----:B------:R-:W-:Y:S02]  /*42f0*/  FADD R173, R207, -UR11 ;  /* 0x8000000bcfad7e21 */ /* 0x000fe40008000000 */
[----:B------:R-:W4:Y:S02]  /*4300*/  LDL R207, [R1+0x1c] ;  /* 0x00001c0001cf7983 */ /* 0x000f240000100800 */
[----:B------:R-:W-:Y:S01]  /*4310*/  FMUL R173, R173, UR6 ;  /* 0x00000006adad7c20 */ /* 0x000fe20008400000 */
[----:B--2---:R-:W-:Y:S02]  /*4320*/  SHF.L.U32 R172, R177, 0x10, RZ ;  /* 0x00000010b1ac7819 */ /* 0x004fe400000006ff */
[----:B------:R-:W2:Y:S01]  /*4330*/  LDL R177, [R1+0x20] ;  /* 0x0000200001b17983 */ /* 0x000ea20000100800 */
[----:B---3--:R-:W-:Y:S02]  /*4340*/  SHF.L.U32 R174, R175, 0x10, RZ ;  /* 0x00000010afae7819 */ /* 0x008fe400000006ff */
[----:B------:R-:W-:-:S04]  /*4350*/  @P2 FADD R172, R172, 1 ;  /* 0x3f800000acac2421 */ /* 0x000fc80000000000 */
[----:B------:R-:W-:Y:S01]  /*4360*/  FFMA R172, R173, R172, R174 ;  /* 0x000000acadac7223 */ /* 0x000fe200000000ae */
[----:B------:R-:W-:Y:S01]  /*4370*/  SHF.L.U32 R174, R169, 0x10, RZ ;  /* 0x00000010a9ae7819 */ /* 0x000fe200000006ff */
[----:B------:R-:W-:Y:S01]  /*4380*/  FADD R173, R206, -UR11 ;  /* 0x8000000bcead7e21 */ /* 0x000fe20008000000 */
[----:B------:R-:W-:Y:S01]  /*4390*/  SHF.L.U32 R175, R123, 0x10, RZ ;  /* 0x000000107baf7819 */ /* 0x000fe200000006ff */
[----:B------:R-:W3:Y:S02]  /*43a0*/  LDL R206, [R1+0xd0] ;  /* 0x0000d00001ce7983 */ /* 0x000ee40000100800 */
[----:B------:R-:W-:Y:S01]  /*43b0*/  FMUL R173, R173, UR6 ;  /* 0x00000006adad7c20 */ /* 0x000fe20008400000 */
[----:B------:R-:W-:-:S04]  /*43c0*/  @P2 FADD R174, R174, 1 ;  /* 0x3f800000aeae2421 */ /* 0x000fc80000000000 */
[----:B------:R-:W-:Y:S01]  /*43d0*/  FFMA R174, R173, R174, R175 ;  /* 0x000000aeadae7223 */ /* 0x000fe200000000af */
[----:B----4-:R-:W-:Y:S02]  /*43e0*/  SHF.L.U32 R173, R208, 0x10, RZ ;  /* 0x00000010d0ad7819 */ /* 0x010fe400000006ff */
[----:B------:R-:W4:Y:S01]  /*43f0*/  LDL R208, [R1+0xd4] ;  /* 0x0000d40001d07983 */ /* 0x000f220000100800 */
[----:B0-----:R-:W-:Y:S01]  /*4400*/  ISETP.NE.AND P1, PT, RZ, UR5, PT ;  /* 0x00000005ff007c0c */ /* 0x001fe2000bf25270 */
[----:B------:R-:W-:Y:S01]  /*4410*/  FADD R175, R205, -UR11 ;  /* 0x8000000bcdaf7e21 */ /* 0x000fe20008000000 */
[----:B------:R-:W-:Y:S01]  /*4420*/  @P2 FADD R173, R173, 1 ;  /* 0x3f800000adad2421 */ /* 0x000fe20000000000 */
[----:B------:R-:W3:Y:S02]  /*4430*/  LDL R205, [R1+0x18] ;  /* 0x0000180001cd7983 */ /* 0x000ee40000100800 */
[----:B------:R-:W-:-:S08]  /*4440*/  FMUL R175, R175, UR6 ;  /* 0x00000006afaf7c20 */ /* 0x000fd00008400000 */
[----:B------:R-:W-:Y:S01]  /*4450*/  @P1 FMUL R172, R172, UR10 ;  /* 0x0000000aacac1c20 */ /* 0x000fe20008400000 */
[----:B------:R-:W-:Y:S01]  /*4460*/  @P1 FMUL R174, R174, UR10 ;  /* 0x0000000aaeae1c20 */ /* 0x000fe20008400000 */
[----:B------:R-:W-:-:S04]  /*4470*/  @P1 FMUL R176, R176, UR10 ;  /* 0x0000000ab0b01c20 */ /* 0x000fc80008400000 */
[----:B------:R-:W0:Y:S08]  /*4480*/  F2F.BF16.F32 R172, R172 ;  /* 0x000000ac00ac7304 */ /* 0x000e300000202000 */
[----:B------:R-:W-:Y:S08]  /*4490*/  F2F.BF16.F32 R174, R174 ;  /* 0x000000ae00ae7304 */ /* 0x000ff00000202000 */
[----:B------:R-:W1:Y:S01]  /*44a0*/  F2F.BF16.F32 R176, R176 ;  /* 0x000000b000b07304 */ /* 0x000e620000202000 */
[----:B--2---:R-:W-:-:S05]  /*44b0*/  SHF.L.U32 R177, R177, 0x10, RZ ;  /* 0x00000010b1b17819 */ /* 0x004fca00000006ff */
[----:B------:R-:W-:-:S04]  /*44c0*/  FFMA R175, R175, R173, R177 ;  /* 0x000000adafaf7223 */ /* 0x000fc800000000b1 */
[----:B------:R-:W-:-:S06]  /*44d0*/  @P1 FMUL R175, R175, UR10 ;  /* 0x0000000aafaf1c20 */ /* 0x000fcc0008400000 */
[----:B------:R-:W2:Y:S01]  /*44e0*/  F2F.BF16.F32 R175, R175 ;  /* 0x000000af00af7304 */ /* 0x000ea20000202000 */
[----:B0-----:R-:W-:-:S03]  /*44f0*/  IMAD.WIDE.U32 R172, R172, 0x10000, RZ ;  /* 0x00010000acac7825 */ /* 0x001fc600078e00ff */
[----:B-1----:R-:W-:Y:S02]  /*4500*/  LOP3.LUT R172, R172, R176, RZ, 0xfc, !PT ;  /* 0x000000b0acac7212 */ /* 0x002fe400078efcff */
[----:B--2---:R-:W-:-:S04]  /*4510*/  SHF.L.U32 R175, R175, 0x10, RZ ;  /* 0x00000010afaf7819 */ /* 0x004fc800000006ff */
[----:B------:R-:W-:Y:S01]  /*4520*/  LOP3.LUT R173, R175, R173, R174, 0xfe, !PT ;  /* 0x000000adafad7212 */ /* 0x000fe200078efeae */
[----:B------:R-:W-:Y:S01]  /*4530*/  FADD R175, R199, -UR11 ;  /* 0x8000000bc7af7e21 */ /* 0x000fe20008000000 */
[----:B------:R-:W-:Y:S01]  /*4540*/  SHF.L.U32 R174, R166, 0x10, RZ ;  /* 0x00000010a6ae7819 */ /* 0x000fe200000006ff */
[----:B------:R-:W-:Y:S01]  /*4550*/  FADD R196, R196, -UR11 ;  /* 0x8000000bc4c47e21 */ /* 0x000fe20008000000 */
[----:B------:R-:W-:Y:S01]  /*4560*/  SHF.L.U32 R176, R120, 0x10, RZ ;  /* 0x0000001078b07819 */ /* 0x000fe200000006ff */
[----:B------:R-:W-:Y:S01]  /*4570*/  FMUL R175, R175, UR6 ;  /* 0x00000006afaf7c20 */ /* 0x000fe20008400000 */
[----:B------:R-:W-:Y:S01]  /*4580*/  SHF.L.U32 R177, R207, 0x10, RZ ;  /* 0x00000010cfb17819 */ /* 0x000fe200000006ff */
[----:B------:R-:W-:Y:S01]  /*4590*/  @P2 FADD R174, R174, 1 ;  /* 0x3f800000aeae2421 */ /* 0x000fe20000000000 */
[----:B------:R-:W2:Y:S03]  /*45a0*/  LDL R207, [R1+0xcc] ;  /* 0x0000cc0001cf7983 */ /* 0x000ea60000100800 */
[----:B------:R-:W-:Y:S01]  /*45b0*/  FFMA R174, R175, R174, R176 ;  /* 0x000000aeafae7223 */ /* 0x000fe200000000b0 */
[----:B------:R-:W-:Y:S01]  /*45c0*/  FADD R176, R198, -UR11 ;  /* 0x8000000bc6b07e21 */ /* 0x000fe20008000000 */
[----:B------:R-:W2:Y:S01]  /*45d0*/  LDL R199, [R1+0xc4] ;  /* 0x0000c40001c77983 */ /* 0x000ea20000100800 */
[----:B----4-:R-:W-:-:S03]  /*45e0*/  SHF.L.U32 R175, R208, 0x10, RZ ;  /* 0x00000010d0af7819 */ /* 0x010fc600000006ff */
[----:B------:R-:W4:Y:S01]  /*45f0*/  LDL R198, [R1+0x14] ;  /* 0x0000140001c67983 */ /* 0x000f220000100800 */
        /* <DEDUP_REMOVED lines=9> */
[----:B---3--:R-:W-:Y:S02]  /*4690*/  SHF.L.U32 R177, R206, 0x10, RZ ;  /* 0x00000010ceb17819 */ /* 0x008fe400000006ff */
[----:B------:R-:W3:Y:S01]  /*46a0*/  LDL R206, [R1+0xc8] ;  /* 0x0000c80001ce7983 */ /* 0x000ee20000100800 */
[----:B------:R-:W-:Y:S01]  /*46b0*/  SHF.L.U32 R197, R205, 0x10, RZ ;  /* 0x00000010cdc57819 */ /* 0x000fe200000006ff */
[----:B------:R-:W-:Y:S01]  /*46c0*/  FMUL R196, R196, UR6 ;  /* 0x00000006c4c47c20 */ /* 0x000fe20008400000 */
[----:B------:R-:W-:Y:S01]  /*46d0*/  @P2 FADD R177, R177, 1 ;  /* 0x3f800000b1b12421 */ /* 0x000fe20000000000 */
[----:B------:R-:W-:Y:S01]  /*46e0*/  @P1 FMUL R175, R175, UR10 ;  /* 0x0000000aafaf1c20 */ /* 0x000fe20008400000 */
[----:B------:R-:W-:Y:S01]  /*46f0*/  @P1 FMUL R176, R176, UR10 ;  /* 0x0000000ab0b01c20 */ /* 0x000fe20008400000 */
[----:B------:R-:W-:Y:S01]  /*4700*/  @P1 FMUL R174, R174, UR10 ;  /* 0x0000000aaeae1c20 */ /* 0x000fe20008400000 */
[----:B------:R-:W-:Y:S01]  /*4710*/  FFMA R196, R196, R177, R197 ;  /* 0x000000b1c4c47223 */ /* 0x000fe200000000c5 */
[----:B------:R-:W3:Y:S02]  /*4720*/  LDL R205, [R1+0x10] ;  /* 0x0000100001cd7983 */ /* 0x000ee40000100800 */
[----:B------:R-:W0:Y:S01]  /*4730*/  F2F.BF16.F32 R175, R175 ;  /* 0x000000af00af7304 */ /* 0x000e220000202000 */
[----:B------:R-:W-:Y:S01]  /*4740*/  @P1 FMUL R196, R196, UR10 ;  /* 0x0000000ac4c41c20 */ /* 0x000fe20008400000 */
[----:B------:R-:W3:Y:S06]  /*4750*/  LDL R197, [R1+0x8] ;  /* 0x0000080001c57983 */ /* 0x000eec0000100800 */
[----:B------:R-:W-:Y:S08]  /*4760*/  F2F.BF16.F32 R177, R176 ;  /* 0x000000b000b17304 */ /* 0x000ff00000202000 */
[----:B------:R0:W1:Y:S08]  /*4770*/  F2F.BF16.F32 R176, R174 ;  /* 0x000000ae00b07304 */ /* 0x0000700000202000 */
[----:B------:R-:W1:Y:S01]  /*4780*/  F2F.BF16.F32 R196, R196 ;  /* 0x000000c400c47304 */ /* 0x000e620000202000 */
[----:B0-----:R-:W-:-:S03]  /*4790*/  IMAD.WIDE.U32 R174, R175, 0x10000, RZ ;  /* 0x00010000afae7825 */ /* 0x001fc600078e00ff */
[----:B-1----:R-:W-:Y:S01]  /*47a0*/  LOP3.LUT R174, R174, R176, RZ, 0xfc, !PT ;  /* 0x000000b0aeae7212 */ /* 0x002fe200078efcff */
[----:B------:R-:W-:Y:S01]  /*47b0*/  FADD R176, R0, -UR11 ;  /* 0x8000000b00b07e21 */ /* 0x000fe20008000000 */
[----:B------:R-:W-:Y:S02]  /*47c0*/  SHF.L.U32 R0, R164, 0x10, RZ ;  /* 0x00000010a4007819 */ /* 0x000fe400000006ff */
[----:B------:R-:W-:Y:S01]  /*47d0*/  SHF.L.U32 R196, R196, 0x10, RZ ;  /* 0x00000010c4c47819 */ /* 0x000fe200000006ff */
[----:B------:R-:W-:Y:S02]  /*47e0*/  FMUL R176, R176, UR6 ;  /* 0x00000006b0b07c20 */ /* 0x000fe40008400000 */
[----:B------:R-:W-:Y:S01]  /*47f0*/  @P2 FADD R0, R0, 1 ;  /* 0x3f80000000002421 */ /* 0x000fe20000000000 */
[----:B------:R-:W-:Y:S02]  /*4800*/  LOP3.LUT R175, R196, R175, R177, 0xfe, !PT ;  /* 0x000000afc4af7212 */ /* 0x000fe400078efeb1 */
[----:B------:R-:W-:Y:S01]  /*4810*/  SHF.L.U32 R177, R118, 0x10, RZ ;  /* 0x0000001076b17819 */ /* 0x000fe200000006ff */
[----:B------:R-:W3:Y:S04]  /*4820*/  LDL R196, [R1+0x4] ;  /* 0x0000040001c47983 */ /* 0x000ee80000100800 */
[----:B------:R-:W-:Y:S01]  /*4830*/  FFMA R0, R176, R0, R177 ;  /* 0x00000000b0007223 */ /* 0x000fe200000000b1 */
[----:B------:R-:W-:-:S04]  /*4840*/  FADD R176, R2, -UR11 ;  /* 0x8000000b02b07e21 */ /* 0x000fc80008000000 */
[----:B------:R-:W-:Y:S01]  /*4850*/  FMUL R176, R176, UR6 ;  /* 0x00000006b0b07c20 */ /* 0x000fe20008400000 */
[----:B--2---:R-:W-:Y:S02]  /*4860*/  SHF.L.U32 R2, R207, 0x10, RZ ;  /* 0x00000010cf027819 */ /* 0x004fe400000006ff */
[----:B----4-:R-:W-:Y:S02]  /*4870*/  SHF.L.U32 R177, R198, 0x10, RZ ;  /* 0x00000010c6b17819 */ /* 0x010fe400000006ff */
[----:B------:R-:W2:Y:S01]  /*4880*/  LDL R198, [R1+0xc] ;  /* 0x00000c0001c67983 */ /* 0x000ea20000100800 */
        /* <DEDUP_REMOVED lines=11> */
[----:B------:R-:W-:Y:S01]  /*4940*/  FMUL R176, R176, UR6 ;  /* 0x00000006b0b07c20 */ /* 0x000fe20008400000 */
[----:B------:R-:W-:Y:S02]  /*4950*/  SHF.L.U32 R177, R205, 0x10, RZ ;  /* 0x00000010cdb17819 */ /* 0x000fe400000006ff */
        /* <DEDUP_REMOVED lines=12> */
[----:B------:R-:W-:Y:S02]  /*4a20*/  FMUL R176, R176, UR6 ;  /* 0x00000006b0b07c20 */ /* 0x000fe40008400000 */
[----:B------:R-:W-:Y:S01]  /*4a30*/  @P2 FADD R6, R6, 1 ;  /* 0x3f80000006062421 */ /* 0x000fe20000000000 */
[----:B--2---:R-:W-:Y:S02]  /*4a40*/  SHF.L.U32 R177, R198, 0x10, RZ ;  /* 0x00000010c6b17819 */ /* 0x004fe400000006ff */
[----:B------:R-:W2:Y:S03]  /*4a50*/  LDL R198, [R1] ;  /* 0x0000000001c67983 */ /* 0x000ea60000100800 */
[----:B------:R-:W-:Y:S01]  /*4a60*/  FFMA R6, R176, R6, R177 ;  /* 0x00000006b0067223 */ /* 0x000fe200000000b1 */
[----:B------:R-:W-:Y:S01]  /*4a70*/  FADD R176, R7, -UR11 ;  /* 0x8000000b07b07e21 */ /* 0x000fe20008000000 */
[----:B------:R-:W-:-:S02]  /*4a80*/  SHF.L.U32 R7, R163, 0x10, RZ ;  /* 0x00000010a3077819 */ /* 0x000fc400000006ff */
[----:B------:R-:W-:Y:S01]  /*4a90*/  SHF.L.U32 R177, R117, 0x10, RZ ;  /* 0x0000001075b17819 */ /* 0x000fe200000006ff */
[----:B------:R-:W-:Y:S02]  /*4aa0*/  FMUL R176, R176, UR6 ;  /* 0x00000006b0b07c20 */ /* 0x000fe40008400000 */
[----:B------:R-:W-:-:S04]  /*4ab0*/  @P2 FADD R7, R7, 1 ;  /* 0x3f80000007072421 */ /* 0x000fc80000000000 */
[----:B------:R-:W-:Y:S01]  /*4ac0*/  FFMA R7, R176, R7, R177 ;  /* 0x00000007b0077223 */ /* 0x000fe200000000b1 */
[----:B------:R-:W-:Y:S01]  /*4ad0*/  FADD R176, R8, -UR11 ;  /* 0x8000000b08b07e21 */ /* 0x000fe20008000000 */
[----:B------:R-:W-:Y:S02]  /*4ae0*/  SHF.L.U32 R177, R197, 0x10, RZ ;  /* 0x00000010c5b17819 */ /* 0x000fe400000006ff */
[----:B---3--:R-:W-:Y:S01]  /*4af0*/  SHF.L.U32 R8, R206, 0x10, RZ ;  /* 0x00000010ce087819 */ /* 0x008fe200000006ff */
[----:B------:R-:W3:Y:S01]  /*4b00*/  LDL R197, [R1+0xb4] ;  /* 0x0000b40001c57983 */ /* 0x000ee20000100800 */
[----:B------:R-:W-:-:S03]  /*4b10*/  FMUL R176, R176, UR6 ;  /* 0x00000006b0b07c20 */ /* 0x000fc60008400000 */
        /* <DEDUP_REMOVED lines=9> */
[----:B------:R-:W3:Y:S01]  /*4bb0*/  LDL R196, [R1+0xb0] ;  /* 0x0000b00001c47983 */ /* 0x000ee20000100800 */
[----:B------:R-:W-:Y:S01]  /*4bc0*/  FADD R176, R10, -UR11 ;  /* 0x8000000b0ab07e21 */ /* 0x000fe20008000000 */
[----:B----4-:R-:W-:-:S03]  /*4bd0*/  SHF.L.U32 R10, R205, 0x10, RZ ;  /* 0x00000010cd0a7819 */ /* 0x010fc600000006ff */
        /* <DEDUP_REMOVED lines=11> */
[----:B------:R-:W-:Y:S02]  /*4c90*/  FMUL R176, R176, UR6 ;  /* 0x00000006b0b07c20 */ /* 0x000fe40008400000 */
[----:B------:R-:W-:Y:S01]  /*4ca0*/  @P2 FADD R12, R12, 1 ;  /* 0x3f8000000c0c2421 */ /* 0x000fe20000000000 */
[----:B--2---:R-:W-:Y:S02]  /*4cb0*/  SHF.L.U32 R177, R198, 0x10, RZ ;  /* 0x00000010c6b17819 */ /* 0x004fe400000006ff */
[----:B------:R-:W2:Y:S03]  /*4cc0*/  LDL R198, [R1+0xac] ;  /* 0x0000ac0001c67983 */ /* 0x000ea60000100800 */
        /* <DEDUP_REMOVED lines=340> */
[----:B-----5:R-:W-:Y:S02]  /*6210*/  SHF.L.U32 R65, R74, 0x10, RZ ;  /* 0x000000104a417819 */ /* 0x020fe400000006ff */
[----:B------:R-:W-:Y:S01]  /*6220*/  SHF.L.U32 R177, R70, 0x10, RZ ;  /* 0x0000001046b17819 */ /* 0x000fe200000006ff */
[----:B------:R-:W-:Y:S02]  /*6230*/  FMUL R176, R176, UR6 ;  /* 0x00000006b0b07c20 */ /* 0x000fe40008400000 */
[----:B------:R-:W-:-:S04]  /*6240*/  @P2 FADD R65, R65, 1 ;  /* 0x3f80000041412421 */ /* 0x000fc80000000000 */
[----:B------:R-:W-:Y:S01]  /*6250*/  FFMA R65, R176, R65, R177 ;  /* 0x00000041b0417223 */ /* 0x000fe200000000b1 */
[----:B------:R-:W-:Y:S01]  /*6260*/  SHF.R.U64 R176, R74, 0x10, R75 ;  /* 0x000000104ab07819 */ /* 0x000fe2000000124b */
[----:B------:R-:W-:-:S03]  /*6270*/  FADD R177, R66, -UR11 ;  /* 0x8000000b42b17e21 */ /* 0x000fc60008000000 */
[----:B------:R-:W-:Y:S02]  /*6280*/  SHF.L.U32 R66, R176, 0x10, RZ ;  /* 0x00000010b0427819 */ /* 0x000fe400000006ff */
[----:B------:R-:W-:Y:S01]  /*6290*/  SHF.R.U64 R176, R70, 0x10, R71 ;  /* 0x0000001046b07819 */ /* 0x000fe20000001247 */
[----:B------:R-:W-:Y:S02]  /*62a0*/  FMUL R177, R177, UR6 ;  /* 0x00000006b1b17c20 */ /* 0x000fe40008400000 */
[----:B------:R-:W-:Y:S01]  /*62b0*/  @P2 FADD R66, R66, 1 ;  /* 0x3f80000042422421 */ /* 0x000fe20000000000 */
[----:B------:R-:W-:-:S05]  /*62c0*/  SHF.L.U32 R176, R176, 0x10, RZ ;  /* 0x00000010b0b07819 */ /* 0x000fca00000006ff */
[----:B------:R-:W-:Y:S01]  /*62d0*/  FFMA R66, R177, R66, R176 ;  /* 0x00000042b1427223 */ /* 0x000fe200000000b0 */
[----:B------:R-:W-:Y:S01]  /*62e0*/  FADD R176, R67, -UR11 ;  /* 0x8000000b43b07e21 */ /* 0x000fe20008000000 */
[----:B------:R-:W-:Y:S02]  /*62f0*/  SHF.L.U32 R67, R75, 0x10, RZ ;  /* 0x000000104b437819 */ /* 0x000fe400000006ff */
[----:B------:R-:W-:Y:S01]  /*6300*/  SHF.L.U32 R177, R71, 0x10, RZ ;  /* 0x0000001047b17819 */ /* 0x000fe200000006ff */
[----:B------:R-:W-:Y:S02]  /*6310*/  FMUL R176, R176, UR6 ;  /* 0x00000006b0b07c20 */ /* 0x000fe40008400000 */
[----:B------:R-:W-:-:S04]  /*6320*/  @P2 FADD R67, R67, 1 ;  /* 0x3f80000043432421 */ /* 0x000fc80000000000 */
[----:B------:R-:W-:Y:S01]  /*6330*/  FFMA R67, R176, R67, R177 ;  /* 0x00000043b0437223 */ /* 0x000fe200000000b1 */
[----:B------:R-:W-:Y:S01]  /*6340*/  SHF.R.U32.HI R176, RZ, 0x10, R75 ;  /* 0x00000010ffb07819 */ /* 0x000fe2000001164b */
[----:B------:R-:W-:-:S03]  /*6350*/  FADD R177, R68, -UR11 ;  /* 0x8000000b44b17e21 */ /* 0x000fc60008000000 */
[----:B------:R-:W-:Y:S02]  /*6360*/  SHF.L.U32 R68, R176, 0x10, RZ ;  /* 0x00000010b0447819 */ /* 0x000fe400000006ff */
[----:B------:R-:W-:Y:S01]  /*6370*/  SHF.R.U32.HI R176, RZ, 0x10, R71 ;  /* 0x00000010ffb07819 */ /* 0x000fe20000011647 */
        /* <DEDUP_REMOVED lines=18> */
[----:B------:R-:W-:Y:S01]  /*64a0*/  SHF.L.U32 R176, R73, 0x10, RZ ;  /* 0x0000001049b07819 */ /* 0x000fe200000006ff */
[----:B------:R-:W-:Y:S01]  /*64b0*/  FADD R177, R182, -UR11 ;  /* 0x8000000bb6b17e21 */ /* 0x000fe20008000000 */
[----:B------:R-:W-:-:S03]  /*64c0*/  SHF.L.U32 R182, R87, 0x10, RZ ;  /* 0x0000001057b67819 */ /* 0x000fc600000006ff */
[----:B------:R-:W-:Y:S01]  /*64d0*/  FMUL R177, R177, UR6 ;  /* 0x00000006b1b17c20 */ /* 0x000fe20008400000 */
[----:B------:R-:W-:-:S04]  /*64e0*/  @P2 FADD R176, R176, 1 ;  /* 0x3f800000b0b02421 */ /* 0x000fc80000000000 */
[----:B------:R-:W-:Y:S01]  /*64f0*/  FFMA R176, R177, R176, R182 ;  /* 0x000000b0b1b07223 */ /* 0x000fe200000000b6 */
[----:B------:R-:W-:Y:S01]  /*6500*/  SHF.R.U32.HI R177, RZ, 0x10, R73 ;  /* 0x00000010ffb17819 */ /* 0x000fe20000011649 */
[----:B------:R-:W-:-:S03]  /*6510*/  FADD R183, R183, -UR11 ;  /* 0x8000000bb7b77e21 */ /* 0x000fc60008000000 */
[----:B------:R-:W-:Y:S01]  /*6520*/  SHF.L.U32 R177, R177, 0x10, RZ ;  /* 0x00000010b1b17819 */ /* 0x000fe200000006ff */
[----:B------:R-:W-:Y:S01]  /*6530*/  FMUL R183, R183, UR6 ;  /* 0x00000006b7b77c20 */ /* 0x000fe20008400000 */
[----:B------:R-:W-:-:S03]  /*6540*/  SHF.L.U32 R182, R219, 0x10, RZ ;  /* 0x00000010dbb67819 */ /* 0x000fc600000006ff */
        /* <DEDUP_REMOVED lines=11> */
[----:B------:R-:W-:-:S04]  /*6600*/  FADD R184, R184, -UR11 ;  /* 0x8000000bb8b87e21 */ /* 0x000fc80008000000 */
[----:B------:R-:W-:Y:S01]  /*6610*/  FMUL R184, R184, UR6 ;  /* 0x00000006b8b87c20 */ /* 0x000fe20008400000 */
[----:B------:R-:W-:-:S04]  /*6620*/  FADD R188, R188, -UR11 ;  /* 0x8000000bbcbc7e21 */ /* 0x000fc80008000000 */
[----:B------:R-:W-:Y:S01]  /*6630*/  FMUL R188, R188, UR6 ;  /* 0x00000006bcbc7c20 */ /* 0x000fe20008400000 */
[----:B------:R-:W-:-:S04]  /*6640*/  FADD R190, R190, -UR11 ;  /* 0x8000000bbebe7e21 */ /* 0x000fc80008000000 */
[----:B------:R-:W-:Y:S01]  /*6650*/  FMUL R190, R190, UR6 ;  /* 0x00000006bebe7c20 */ /* 0x000fe20008400000 */
[----:B------:R-:W-:-:S04]  /*6660*/  FADD R192, R192, -UR11 ;  /* 0x8000000bc0c07e21 */ /* 0x000fc80008000000 */
[----:B------:R-:W-:Y:S01]  /*6670*/  FMUL R192, R192, UR6 ;  /* 0x00000006c0c07c20 */ /* 0x000fe20008400000 */
[----:B--2---:R-:W-:-:S05]  /*6680*/  SHF.L.U32 R182, R198, 0x10, RZ ;  /* 0x00000010c6b67819 */ /* 0x004fca00000006ff */
[----:B------:R-:W-:-:S04]  /*6690*/  @P2 FADD R182, R182, 1 ;  /* 0x3f800000b6b62421 */ /* 0x000fc80000000000 */
[----:B------:R-:W-:Y:S01]  /*66a0*/  FFMA R182, R183, R182, R185 ;  /* 0x000000b6b7b67223 */ /* 0x000fe200000000b9 */
[----:B------:R-:W-:Y:S02]  /*66b0*/  SHF.L.U32 R183, R133, 0x10, RZ ;  /* 0x0000001085b77819 */ /* 0x000fe400000006ff */
[----:B------:R-:W-:-:S03]  /*66c0*/  SHF.L.U32 R185, R85, 0x10, RZ ;  /* 0x0000001055b97819 */ /* 0x000fc600000006ff */
[----:B------:R-:W-:-:S04]  /*66d0*/  @P2 FADD R183, R183, 1 ;  /* 0x3f800000b7b72421 */ /* 0x000fc80000000000 */
[----:B------:R-:W-:Y:S01]  /*66e0*/  FFMA R183, R184, R183, R185 ;  /* 0x000000b7b8b77223 */ /* 0x000fe200000000b9 */
[----:B------:R-:W-:Y:S01]  /*66f0*/  FADD R185, R186, -UR11 ;  /* 0x8000000bbab97e21 */ /* 0x000fe20008000000 */
[----:B---3--:R-:W-:Y:S02]  /*6700*/  SHF.L.U32 R184, R197, 0x10, RZ ;  /* 0x00000010c5b87819 */ /* 0x008fe400000006ff */
[----:B------:R-:W-:Y:S01]  /*6710*/  SHF.L.U32 R186, R217, 0x10, RZ ;  /* 0x00000010d9ba7819 */ /* 0x000fe200000006ff */
[----:B------:R-:W-:Y:S02]  /*6720*/  FMUL R185, R185, UR6 ;  /* 0x00000006b9b97c20 */ /* 0x000fe40008400000 */
        /* <DEDUP_REMOVED lines=87> */
[----:B------:R-:W-:Y:S01]  /*6ca0*/  SHF.L.U32 R181, R238, 0x10, RZ ;  /* 0x00000010eeb57819 */ /* 0x000fe200000006ff */
[----:B------:R-:W-:Y:S01]  /*6cb0*/  @P1 FMUL R3, R3, UR10 ;  /* 0x0000000a03031c20 */ /* 0x000fe20008400000 */
[----:B------:R-:W-:Y:S01]  /*6cc0*/  SHF.L.U32 R198, R209, 0x10, RZ ;  /* 0x00000010d1c67819 */ /* 0x000fe200000006ff */
[----:B------:R-:W-:Y:S01]  /*6cd0*/  FMUL R196, R196, UR6 ;  /* 0x00000006c4c47c20 */ /* 0x000fe20008400000 */
[----:B------:R-:W-:Y:S01]  /*6ce0*/  @P1 FMUL R2, R2, UR10 ;  /* 0x0000000a02021c20 */ /* 0x000fe20008400000 */
[----:B------:R-:W-:Y:S01]  /*6cf0*/  @P2 FADD R181, R181, 1 ;  /* 0x3f800000b5b52421 */ /* 0x000fe20000000000 */
[----:B------:R-:W-:-:S03]  /*6d00*/  @P1 FMUL R4, R4, UR10 ;  /* 0x0000000a04041c20 */ /* 0x000fc60008400000 */
[----:B------:R-:W-:Y:S02]  /*6d10*/  FFMA R181, R196, R181, R198 ;  /* 0x000000b5c4b57223 */ /* 0x000fe400000000c6 */
[----:B------:R-:W-:Y:S01]  /*6d20*/  F2F.BF16.F32 R198, R3 ;  /* 0x0000000300c67304 */ /* 0x000fe20000202000 */
[----:B------:R-:W-:Y:S01]  /*6d30*/  @P1 FMUL R8, R8, UR10 ;  /* 0x0000000a08081c20 */ /* 0x000fe20008400000 */
[----:B------:R-:W-:-:S06]  /*6d40*/  @P1 FMUL R6, R6, UR10 ;  /* 0x0000000a06061c20 */ /* 0x000fcc0008400000 */
[----:B------:R-:W-:Y:S01]  /*6d50*/  F2F.BF16.F32 R3, R4 ;  /* 0x0000000400037304 */ /* 0x000fe20000202000 */
[----:B------:R-:W-:Y:S01]  /*6d60*/  @P1 FMUL R7, R7, UR10 ;  /* 0x0000000a07071c20 */ /* 0x000fe20008400000 */
[----:B------:R-:W-:-:S06]  /*6d70*/  @P1 FMUL R12, R12, UR10 ;  /* 0x0000000a0c0c1c20 */ /* 0x000fcc0008400000 */
[----:B------:R-:W-:Y:S01]  /*6d80*/  F2F.BF16.F32 R2, R2 ;  /* 0x0000000200027304 */ /* 0x000fe20000202000 */
[----:B------:R-:W-:Y:S01]  /*6d90*/  @P1 FMUL R10, R10, UR10 ;  /* 0x0000000a0a0a1c20 */ /* 0x000fe20008400000 */
[----:B------:R-:W-:Y:S01]  /*6da0*/  @P1 FMUL R5, R5, UR10 ;  /* 0x0000000a05051c20 */ /* 0x000fe20008400000 */
[----:B------:R-:W-:-:S05]  /*6db0*/  @P1 FMUL R11, R11, UR10 ;  /* 0x0000000a0b0b1c20 */ /* 0x000fca0008400000 */
[----:B------:R-:W-:Y:S08]  /*6dc0*/  F2F.BF16.F32 R4, R6 ;  /* 0x0000000600047304 */ /* 0x000ff00000202000 */
[----:B------:R-:W0:Y:S08]  /*6dd0*/  F2F.BF16.F32 R8, R8 ;  /* 0x0000000800087304 */ /* 0x000e300000202000 */
[----:B------:R-:W-:Y:S08]  /*6de0*/  F2F.BF16.F32 R7, R7 ;  /* 0x0000000700077304 */ /* 0x000ff00000202000 */
[----:B------:R-:W-:Y:S08]  /*6df0*/  F2F.BF16.F32 R6, R10 ;  /* 0x0000000a00067304 */ /* 0x000ff00000202000 */
[----:B------:R-:W1:Y:S01]  /*6e00*/  F2F.BF16.F32 R12, R12 ;  /* 0x0000000c000c7304 */ /* 0x000e620000202000 */
[----:B------:R-:W-:-:S07]  /*6e10*/  @P1 FMUL R9, R9, UR10 ;  /* 0x0000000a09091c20 */ /* 0x000fce0008400000 */
[----:B------:R2:W-:Y:S01]  /*6e20*/  F2F.BF16.F32 R196, R5 ;  /* 0x0000000500c47304 */ /* 0x0005e20000202000 */
[----:B0-----:R-:W-:Y:S02]  /*6e30*/  SHF.L.U32 R8, R8, 0x10, RZ ;  /* 0x0000001008087819 */ /* 0x001fe400000006ff */
[----:B--2---:R-:W-:Y:S01]  /*6e40*/  SHF.L.U32 R5, R3, 0x10, RZ ;  /* 0x0000001003057819 */ /* 0x004fe200000006ff */
[----:B------:R-:W-:-:S04]  /*6e50*/  IMAD.WIDE.U32 R2, R2, 0x10000, RZ ;  /* 0x0001000002027825 */ /* 0x000fc800078e00ff */
[----:B------:R-:W0:Y:S01]  /*6e60*/  F2F.BF16.F32 R11, R11 ;  /* 0x0000000b000b7304 */ /* 0x000e220000202000 */
[----:B------:R-:W-:Y:S01]  /*6e70*/  @P1 FMUL R14, R14, UR10 ;  /* 0x0000000a0e0e1c20 */ /* 0x000fe20008400000 */
[----:B------:R-:W-:Y:S01]  /*6e80*/  LOP3.LUT R3, R5, R3, R198, 0xfe, !PT ;  /* 0x0000000305037212 */ /* 0x000fe200078efec6 */
[----:B------:R-:W-:-:S04]  /*6e90*/  IMAD.WIDE.U32 R4, R4, 0x10000, RZ ;  /* 0x0001000004047825 */ /* 0x000fc800078e00ff */
[----:B------:R-:W-:Y:S01]  /*6ea0*/  @P1 FMUL R13, R13, UR10 ;  /* 0x0000000a0d0d1c20 */ /* 0x000fe20008400000 */
[----:B-1----:R-:W-:Y:S01]  /*6eb0*/  SHF.L.U32 R12, R12, 0x10, RZ ;  /* 0x000000100c0c7819 */ /* 0x002fe200000006ff */
[----:B------:R-:W1:Y:S01]  /*6ec0*/  F2F.BF16.F32 R9, R9 ;  /* 0x0000000900097304 */ /* 0x000e620000202000 */
[----:B------:R-:W-:Y:S01]  /*6ed0*/  LOP3.LUT R5, R8, R5, R7, 0xfe, !PT ;  /* 0x0000000508057212 */ /* 0x000fe200078efe07 */
[----:B------:R-:W-:-:S04]  /*6ee0*/  IMAD.WIDE.U32 R6, R6, 0x10000, RZ ;  /* 0x0001000006067825 */ /* 0x000fc800078e00ff */
[----:B------:R-:W-:Y:S01]  /*6ef0*/  @P1 FMUL R20, R20, UR10 ;  /* 0x0000000a14141c20 */ /* 0x000fe20008400000 */
[----:B------:R-:W-:Y:S01]  /*6f00*/  @P1 FMUL R18, R18, UR10 ;  /* 0x0000000a12121c20 */ /* 0x000fe20008400000 */
[----:B------:R-:W-:Y:S01]  /*6f10*/  @P1 FMUL R22, R22, UR10 ;  /* 0x0000000a16161c20 */ /* 0x000fe20008400000 */
[----:B------:R-:W2:Y:S01]  /*6f20*/  F2F.BF16.F32 R8, R14 ;  /* 0x0000000e00087304 */ /* 0x000ea20000202000 */
[----:B0-----:R-:W-:Y:S01]  /*6f30*/  LOP3.LUT R7, R12, R7, R11, 0xfe, !PT ;  /* 0x000000070c077212 */ /* 0x001fe200078efe0b */
[----:B------:R-:W-:Y:S01]  /*6f40*/  @P1 FMUL R19, R19, UR10 ;  /* 0x0000000a13131c20 */ /* 0x000fe20008400000 */
[----:B------:R-:W-:Y:S01]  /*6f50*/  @P1 FMUL R21, R21, UR10 ;  /* 0x0000000a15151c20 */ /* 0x000fe20008400000 */
[----:B------:R-:W-:Y:S01]  /*6f60*/  @P1 FMUL R34, R34, UR10 ;  /* 0x0000000a22221c20 */ /* 0x000fe20008400000 */
[----:B------:R-:W-:Y:S01]  /*6f70*/  @P1 FMUL R38, R38, UR10 ;  /* 0x0000000a26261c20 */ /* 0x000fe20008400000 */
[----:B------:R-:W-:Y:S02]  /*6f80*/  @P1 FMUL R36, R36, UR10 ;  /* 0x0000000a24241c20 */ /* 0x000fe40008400000 */
[----:B------:R-:W0:Y:S01]  /*6f90*/  F2F.BF16.F32 R13, R13 ;  /* 0x0000000d000d7304 */ /* 0x000e220000202000 */
[----:B------:R-:W-:Y:S01]  /*6fa0*/  @P1 FMUL R16, R16, UR10 ;  /* 0x0000000a10101c20 */ /* 0x000fe20008400000 */
[----:B------:R-:W-:Y:S01]  /*6fb0*/  @P1 FMUL R35, R35, UR10 ;  /* 0x0000000a23231c20 */ /* 0x000fe20008400000 */
[----:B------:R-:W-:-:S05]  /*6fc0*/  @P1 FMUL R37, R37, UR10 ;  /* 0x0000000a25251c20 */ /* 0x000fca0008400000 */
[----:B------:R-:W3:Y:S01]  /*6fd0*/  F2F.BF16.F32 R10, R18 ;  /* 0x00000012000a7304 */ /* 0x000ee20000202000 */
[----:B------:R-:W-:-:S07]  /*6fe0*/  @P1 FMUL R170, R170, UR10 ;  /* 0x0000000aaaaa1c20 */ /* 0x000fce0008400000 */
[----:B------:R-:W4:Y:S01]  /*6ff0*/  F2F.BF16.F32 R12, R22 ;  /* 0x00000016000c7304 */ /* 0x000f220000202000 */
[----:B------:R-:W-:Y:S01]  /*7000*/  @P1 FMUL R177, R177, UR10 ;  /* 0x0000000ab1b11c20 */ /* 0x000fe20008400000 */
[----:B------:R-:W4:Y:S06]  /*7010*/  S2R R205, SR_TID.X ;  /* 0x0000000000cd7919 */ /* 0x000f2c0000002100 */
[----:B------:R-:W4:Y:S01]  /*7020*/  F2F.BF16.F32 R20, R20 ;  /* 0x0000001400147304 */ /* 0x000f220000202000 */
[----:B-1----:R-:W-:Y:S01]  /*7030*/  LOP3.LUT R6, R6, R9, RZ, 0xfc, !PT ;  /* 0x0000000906067212 */ /* 0x002fe200078efcff */
[----:B------:R-:W-:Y:S01]  /*7040*/  @P1 FMUL R15, R15, UR10 ;  /* 0x0000000a0f0f1c20 */ /* 0x000fe20008400000 */
[----:B--2---:R-:W-:Y:S01]  /*7050*/  IMAD.WIDE.U32 R8, R8, 0x10000, RZ ;  /* 0x0001000008087825 */ /* 0x004fe200078e00ff */
[----:B------:R-:W1:Y:S04]  /*7060*/  S2UR UR5, SR_CTAID.X ;  /* 0x00000000000579c3 */ /* 0x000e680000002500 */
[----:B------:R-:W2:Y:S01]  /*7070*/  F2F.BF16.F32 R19, R19 ;  /* 0x0000001300137304 */ /* 0x000ea20000202000 */
[----:B------:R-:W-:Y:S01]  /*7080*/  @P1 FMUL R24, R24, UR10 ;  /* 0x0000000a18181c20 */ /* 0x000fe20008400000 */
[----:B------:R-:W-:-:S06]  /*7090*/  @P1 FMUL R176, R176, UR10 ;  /* 0x0000000ab0b01c20 */ /* 0x000fcc0008400000 */
[----:B------:R-:W1:Y:S01]  /*70a0*/  F2F.BF16.F32 R21, R21 ;  /* 0x0000001500157304 */ /* 0x000e620000202000 */
[----:B------:R-:W-:Y:S01]  /*70b0*/  @P1 FMUL R26, R26, UR10 ;  /* 0x0000000a1a1a1c20 */ /* 0x000fe20008400000 */
[----:B------:R-:W-:-:S06]  /*70c0*/  @P1 FMUL R69, R69, UR10 ;  /* 0x0000000a45451c20 */ /* 0x000fcc0008400000 */
[----:B------:R-:W1:Y:S08]  /*70d0*/  F2F.BF16.F32 R34, R34 ;  /* 0x0000002200227304 */ /* 0x000e700000202000 */
[----:B------:R-:W1:Y:S01]  /*70e0*/  F2F.BF16.F32 R38, R38 ;  /* 0x0000002600267304 */ /* 0x000e620000202000 */
[----:B0-----:R-:W-:-:S07]  /*70f0*/  LOP3.LUT R8, R8, R13, RZ, 0xfc, !PT ;  /* 0x0000000d08087212 */ /* 0x001fce00078efcff */
[----:B------:R-:W0:Y:S01]  /*7100*/  F2F.BF16.F32 R36, R36 ;  /* 0x0000002400247304 */ /* 0x000e220000202000 */
[----:B------:R-:W-:Y:S01]  /*7110*/  @P1 FMUL R23, R23, UR10 ;  /* 0x0000000a17171c20 */ /* 0x000fe20008400000 */
[----:B---3--:R-:W-:-:S04]  /*7120*/  IMAD.WIDE.U32 R10, R10, 0x10000, RZ ;  /* 0x000100000a0a7825 */ /* 0x008fc800078e00ff */
[----:B------:R-:W-:Y:S02]  /*7130*/  @P1 FMUL R25, R25, UR10 ;  /* 0x0000000a19191c20 */ /* 0x000fe40008400000 */
[----:B------:R-:W3:Y:S01]  /*7140*/  F2F.BF16.F32 R16, R16 ;  /* 0x0000001000107304 */ /* 0x000ee20000202000 */
[----:B----4-:R-:W-:Y:S01]  /*7150*/  IMAD.WIDE.U32 R12, R12, 0x10000, RZ ;  /* 0x000100000c0c7825 */ /* 0x010fe200078e00ff */
[----:B------:R-:W-:-:S03]  /*7160*/  SHF.L.U32 R20, R20, 0x10, RZ ;  /* 0x0000001014147819 */ /* 0x000fc600000006ff */
[----:B------:R-:W-:-:S03]  /*7170*/  @P1 FMUL R28, R28, UR10 ;  /* 0x0000000a1c1c1c20 */ /* 0x000fc60008400000 */
[----:B------:R-:W4:Y:S01]  /*7180*/  F2F.BF16.F32 R35, R35 ;  /* 0x0000002300237304 */ /* 0x000f220000202000 */
[----:B------:R-:W-:Y:S01]  /*7190*/  @P1 FMUL R46, R46, UR10 ;  /* 0x0000000a2e2e1c20 */ /* 0x000fe20008400000 */
[----:B------:R-:W-:-:S06]  /*71a0*/  @P1 FMUL R0, R0, UR10 ;  /* 0x0000000a00001c20 */ /* 0x000fcc0008400000 */
[----:B------:R-:W4:Y:S08]  /*71b0*/  F2F.BF16.F32 R37, R37 ;  /* 0x0000002500257304 */ /* 0x000f300000202000 */
[----:B------:R-:W4:Y:S01]  /*71c0*/  F2F.BF16.F32 R170, R170 ;  /* 0x000000aa00aa7304 */ /* 0x000f220000202000 */
[----:B--2---:R-:W-:-:S07]  /*71d0*/  LOP3.LUT R11, R20, R11, R19, 0xfe, !PT ;  /* 0x0000000b140b7212 */ /* 0x004fce00078efe13 */
[----:B------:R-:W2:Y:S01]  /*71e0*/  F2F.BF16.F32 R177, R177 ;  /* 0x000000b100b17304 */ /* 0x000ea20000202000 */
[----:B-1----:R-:W-:Y:S01]  /*71f0*/  LOP3.LUT R12, R12, R21, RZ, 0xfc, !PT ;  /* 0x000000150c0c7212 */ /* 0x002fe200078efcff */
[----:B------:R-:W-:-:S06]  /*7200*/  @P1 FMUL R27, R27, UR10 ;  /* 0x0000000a1b1b1c20 */ /* 0x000fcc0008400000 */
[----:B------:R-:W1:Y:S01]  /*7210*/  F2F.BF16.F32 R15, R15 ;  /* 0x0000000f000f7304 */ /* 0x000e620000202000 */
[----:B------:R-:W-:Y:S01]  /*7220*/  @P1 FMUL R50, R50, UR10 ;  /* 0x0000000a32321c20 */ /* 0x000fe20008400000 */
[----:B------:R-:W-:-:S06]  /*7230*/  IMAD.WIDE.U32 R18, R34, 0x10000, RZ ;  /* 0x0001000022127825 */ /* 0x000fcc00078e00ff */
[----:B------:R-:W1:Y:S01]  /*7240*/  F2F.BF16.F32 R14, R26 ;  /* 0x0000001a000e7304 */ /* 0x000e620000202000 */
[----:B------:R-:W-:Y:S01]  /*7250*/  IMAD.WIDE.U32 R20, R38, 0x10000, RZ ;  /* 0x0001000026147825 */ /* 0x000fe200078e00ff */
[----:B0-----:R-:W-:-:S06]  /*7260*/  SHF.L.U32 R36, R36, 0x10, RZ ;  /* 0x0000001024247819 */ /* 0x001fcc00000006ff */
[----:B------:R-:W0:Y:S08]  /*7270*/  F2F.BF16.F32 R24, R24 ;  /* 0x0000001800187304 */ /* 0x000e300000202000 */
[----:B------:R-:W0:Y:S08]  /*7280*/  F2F.BF16.F32 R176, R176 ;  /* 0x000000b000b07304 */ /* 0x000e300000202000 */
[----:B------:R-:W0:Y:S01]  /*7290*/  F2F.BF16.F32 R69, R69 ;  /* 0x0000004500457304 */ /* 0x000e220000202000 */
[----:B---3--:R-:W-:Y:S01]  /*72a0*/  SHF.L.U32 R16, R16, 0x10, RZ ;  /* 0x0000001010107819 */ /* 0x008fe200000006ff */
[----:B------:R-:W-:Y:S01]  /*72b0*/  @P1 FMUL R48, R48, UR10 ;  /* 0x0000000a30301c20 */ /* 0x000fe20008400000 */
[----:B----4-:R-:W-:-:S05]  /*72c0*/  LOP3.LUT R19, R36, R19, R35, 0xfe, !PT ;  /* 0x0000001324137212 */ /* 0x010fca00078efe23 */
[----:B------:R-:W3:Y:S01]  /*72d0*/  F2F.BF16.F32 R23, R23 ;  /* 0x0000001700177304 */ /* 0x000ee20000202000 */
[----:B------:R-:W-:Y:S01]  /*72e0*/  LOP3.LUT R20, R20, R37, RZ, 0xfc, !PT ;  /* 0x0000002514147212 */ /* 0x000fe200078efcff */
[----:B------:R-:W-:-:S06]  /*72f0*/  IMAD.WIDE.U32 R36, R170, 0x10000, RZ ;  /* 0x00010000aa247825 */ /* 0x000fcc00078e00ff */
[----:B------:R-:W4:Y:S01]  /*7300*/  F2F.BF16.F32 R25, R25 ;  /* 0x0000001900197304 */ /* 0x000f220000202000 */
[----:B------:R-:W-:Y:S01]  /*7310*/  @P1 FMUL R52, R52, UR10 ;  /* 0x0000000a34341c20 */ /* 0x000fe20008400000 */
[----:B--2---:R-:W-:-:S06]  /*7320*/  SHF.L.U32 R177, R177, 0x10, RZ ;  /* 0x00000010b1b17819 */ /* 0x004fcc00000006ff */
[----:B------:R-:W-:Y:S08]  /*7330*/  F2F.BF16.F32 R28, R28 ;  /* 0x0000001c001c7304 */ /* 0x000ff00000202000 */
[----:B------:R-:W2:Y:S01]  /*7340*/  F2F.BF16.F32 R46, R46 ;  /* 0x0000002e002e7304 */ /* 0x000ea20000202000 */
[----:B-1----:R-:W-:-:S07]  /*7350*/  LOP3.LUT R9, R16, R9, R15, 0xfe, !PT ;  /* 0x0000000910097212 */ /* 0x002fce00078efe0f */
[----:B------:R-:W1:Y:S01]  /*7360*/  F2F.BF16.F32 R0, R0 ;  /* 0x0000000000007304 */ /* 0x000e620000202000 */
[----:B------:R-:W-:-:S04]  /*7370*/  IMAD.WIDE.U32 R14, R14, 0x10000, RZ ;  /* 0x000100000e0e7825 */ /* 0x000fc800078e00ff */
[----:B------:R-:W-:-:S03]  /*7380*/  @P1 FMUL R47, R47, UR10 ;  /* 0x0000000a2f2f1c20 */ /* 0x000fc60008400000 */
[----:B------:R-:W1:Y:S01]  /*7390*/  F2F.BF16.F32 R27, R27 ;  /* 0x0000001b001b7304 */ /* 0x000e620000202000 */
[----:B------:R-:W-:Y:S01]  /*73a0*/  @P1 FMUL R17, R17, UR10 ;  /* 0x0000000a11111c20 */ /* 0x000fe20008400000 */
[----:B0-----:R-:W-:Y:S01]  /*73b0*/  SHF.L.U32 R24, R24, 0x10, RZ ;  /* 0x0000001018187819 */ /* 0x001fe200000006ff */
[----:B------:R-:W-:-:S05]  /*73c0*/  @P1 FMUL R51, R51, UR10 ;  /* 0x0000000a33331c20 */ /* 0x000fca0008400000 */
[----:B------:R-:W0:Y:S01]  /*73d0*/  F2F.BF16.F32 R50, R50 ;  /* 0x0000003200327304 */ /* 0x000e220000202000 */
[----:B------:R-:W-:Y:S01]  /*73e0*/  LOP3.LUT R177, R177, R37, R176, 0xfe, !PT ;  /* 0x00000025b1b17212 */ /* 0x000fe200078efeb0 */
[----:B------:R-:W-:Y:S01]  /*73f0*/  USHF.L.U32 UR6, UR5, 0x7, URZ ;  /* 0x0000000705067899 */ /* 0x000fe200080006ff */
[----:B------:R-:W-:Y:S01]  /*7400*/  LOP3.LUT R176, R36, R69, RZ, 0xfc, !PT ;  /* 0x0000004524b07212 */ /* 0x000fe200078efcff */
[----:B------:R-:W-:Y:S01]  /*7410*/  @P1 FMUL R180, R180, UR10 ;  /* 0x0000000ab4b41c20 */ /* 0x000fe20008400000 */
[----:B------:R-:W0:Y:S01]  /*7420*/  LDC.64 R36, c[0x0][0x3c8] ;  /* 0x0000f200ff247b82 */ /* 0x000e220000000a00 */
[----:B------:R-:W-:Y:S02]  /*7430*/  @P1 FMUL R30, R30, UR10 ;  /* 0x0000000a1e1e1c20 */ /* 0x000fe40008400000 */
[----:B------:R-:W0:Y:S01]  /*7440*/  F2F.BF16.F32 R48, R48 ;  /* 0x0000003000307304 */ /* 0x000e220000202000 */
[----:B---3--:R-:W-:Y:S01]  /*7450*/  LOP3.LUT R13, R24, R13, R23, 0xfe, !PT ;  /* 0x0000000d180d7212 */ /* 0x008fe200078efe17 */
[----:B------:R-:W-:Y:S01]  /*7460*/  @P1 FMUL R49, R49, UR10 ;  /* 0x0000000a31311c20 */ /* 0x000fe20008400000 */
[----:B----4-:R-:W-:Y:S01]  /*7470*/  LOP3.LUT R14, R14, R25, RZ, 0xfc, !PT ;  /* 0x000000190e0e7212 */ /* 0x010fe200078efcff */
[----:B--2---:R-:W-:Y:S01]  /*7480*/  IMAD.WIDE.U32 R24, R46, 0x10000, RZ ;  /* 0x000100002e187825 */ /* 0x004fe200078e00ff */
[----:B------:R-:W-:-:S03]  /*7490*/  SHF.L.U32 R28, R28, 0x10, RZ ;  /* 0x000000101c1c7819 */ /* 0x000fc600000006ff */
[----:B------:R-:W2:Y:S01]  /*74a0*/  F2F.BF16.F32 R52, R52 ;  /* 0x0000003400347304 */ /* 0x000ea20000202000 */
[----:B-1----:R-:W-:Y:S01]  /*74b0*/  LOP3.LUT R2, R2, R0, RZ, 0xfc, !PT ;  /* 0x0000000002027212 */ /* 0x002fe200078efcff */
[----:B------:R-:W-:Y:S01]  /*74c0*/  @P1 FMUL R29, R29, UR10 ;  /* 0x0000000a1d1d1c20 */ /* 0x000fe20008400000 */
[----:B------:R-:W-:Y:S01]  /*74d0*/  LOP3.LUT R4, R4, R196, RZ, 0xfc, !PT ;  /* 0x000000c404047212 */ /* 0x000fe200078efcff */
[----:B------:R-:W-:Y:S01]  /*74e0*/  @P1 FMUL R54, R54, UR10 ;  /* 0x0000000a36361c20 */ /* 0x000fe20008400000 */
[----:B------:R-:W-:Y:S01]  /*74f0*/  LOP3.LUT R0, R205, 0x7f, RZ, 0xc0, !PT ;  /* 0x0000007fcd007812 */ /* 0x000fe200078ec0ff */
[----:B------:R-:W-:Y:S02]  /*7500*/  @P1 FMUL R195, R195, UR10 ;  /* 0x0000000ac3c31c20 */ /* 0x000fe40008400000 */
[----:B------:R-:W1:Y:S01]  /*7510*/  F2F.BF16.F32 R47, R47 ;  /* 0x0000002f002f7304 */ /* 0x000e620000202000 */
[----:B------:R-:W-:Y:S01]  /*7520*/  MOV R196, UR6 ;  /* 0x0000000600c47c02 */ /* 0x000fe20008000f00 */
[----:B------:R-:W-:Y:S01]  /*7530*/  @P1 FMUL R32, R32, UR10 ;  /* 0x0000000a20201c20 */ /* 0x000fe20008400000 */
[----:B------:R-:W-:Y:S01]  /*7540*/  LOP3.LUT R15, R28, R15, R27, 0xfe, !PT ;  /* 0x0000000f1c0f7212 */ /* 0x000fe200078efe1b */
[----:B0-----:R-:W-:-:S04]  /*7550*/  IMAD.WIDE.U32 R26, R50, 0x10000, RZ ;  /* 0x00010000321a7825 */ /* 0x001fc800078e00ff */
[----:B------:R-:W0:Y:S01]  /*7560*/  F2F.BF16.F32 R17, R17 ;  /* 0x0000001100117304 */ /* 0x000e220000202000 */
[----:B------:R-:W-:Y:S01]  /*7570*/  @P1 FMUL R40, R40, UR10 ;  /* 0x0000000a28281c20 */ /* 0x000fe20008400000 */
[----:B------:R-:W-:-:S06]  /*7580*/  LOP3.LUT R196, R0, 0x80, R196, 0xf8, !PT ;  /* 0x0000008000c47812 */ /* 0x000fcc00078ef8c4 */
[----:B------:R-:W3:Y:S01]  /*7590*/  F2F.BF16.F32 R51, R51 ;  /* 0x0000003300337304 */ /* 0x000ee20000202000 */
[----:B------:R-:W-:Y:S01]  /*75a0*/  @P1 FMUL R53, R53, UR10 ;  /* 0x0000000a35351c20 */ /* 0x000fe20008400000 */
[----:B------:R-:W-:-:S06]  /*75b0*/  @P1 FMUL R66, R66, UR10 ;  /* 0x0000000a42421c20 */ /* 0x000fcc0008400000 */
[----:B------:R-:W4:Y:S01]  /*75c0*/  F2F.BF16.F32 R46, R180 ;  /* 0x000000b4002e7304 */ /* 0x000f220000202000 */
[----:B------:R-:W-:Y:S01]  /*75d0*/  MOV R0, UR7 ;  /* 0x0000000700007c02 */ /* 0x000fe20008000f00 */
[----:B------:R-:W-:-:S06]  /*75e0*/  @P1 FMUL R31, R31, UR10 ;  /* 0x0000000a1f1f1c20 */ /* 0x000fcc0008400000 */
[----:B------:R-:W4:Y:S01]  /*75f0*/  F2F.BF16.F32 R16, R30 ;  /* 0x0000001e00107304 */ /* 0x000f220000202000 */
[----:B------:R-:W-:Y:S01]  /*7600*/  @P1 FMUL R33, R33, UR10 ;  /* 0x0000000a21211c20 */ /* 0x000fe20008400000 */
[----:B------:R-:W-:Y:S01]  /*7610*/  @P1 FMUL R68, R68, UR10 ;  /* 0x0000000a44441c20 */ /* 0x000fe20008400000 */
[----:B------:R-:W-:-:S05]  /*7620*/  @P1 FMUL R62, R62, UR10 ;  /* 0x0000000a3e3e1c20 */ /* 0x000fca0008400000 */
[----:B------:R-:W4:Y:S01]  /*7630*/  F2F.BF16.F32 R49, R49 ;  /* 0x0000003100317304 */ /* 0x000f220000202000 */
[----:B------:R-:W-:Y:S01]  /*7640*/  @P1 FMUL R39, R39, UR10 ;  /* 0x0000000a27271c20 */ /* 0x000fe20008400000 */
[----:B------:R-:W-:Y:S01]  /*7650*/  @P1 FMUL R42, R42, UR10 ;  /* 0x0000000a2a2a1c20 */ /* 0x000fe20008400000 */
[----:B------:R-:W-:Y:S01]  /*7660*/  @P1 FMUL R44, R44, UR10 ;  /* 0x0000000a2c2c1c20 */ /* 0x000fe20008400000 */
[----:B------:R-:W-:-:S04]  /*7670*/  @P1 FMUL R64, R64, UR10 ;  /* 0x0000000a40401c20 */ /* 0x000fc80008400000 */
[----:B------:R-:W4:Y:S01]  /*7680*/  F2F.BF16.F32 R50, R195 ;  /* 0x000000c300327304 */ /* 0x000f220000202000 */
[----:B------:R-:W-:Y:S01]  /*7690*/  @P1 FMUL R58, R58, UR10 ;  /* 0x0000000a3a3a1c20 */ /* 0x000fe20008400000 */
[----:B------:R-:W-:Y:S01]  /*76a0*/  @P1 FMUL R182, R182, UR10 ;  /* 0x0000000ab6b61c20 */ /* 0x000fe20008400000 */
[----:B------:R-:W-:-:S05]  /*76b0*/  SHF.L.U32 R48, R48, 0x10, RZ ;  /* 0x0000001030307819 */ /* 0x000fca00000006ff */
[----:B------:R-:W4:Y:S01]  /*76c0*/  F2F.BF16.F32 R29, R29 ;  /* 0x0000001d001d7304 */ /* 0x000f220000202000 */
[----:B------:R-:W-:Y:S01]  /*76d0*/  @P1 FMUL R60, R60, UR10 ;  /* 0x0000000a3c3c1c20 */ /* 0x000fe20008400000 */
[----:B------:R-:W-:Y:S01]  /*76e0*/  @P1 FMUL R67, R67, UR10 ;  /* 0x0000000a43431c20 */ /* 0x000fe20008400000 */
[----:B--2---:R-:W-:Y:S01]  /*76f0*/  SHF.L.U32 R52, R52, 0x10, RZ ;  /* 0x0000001034347819 */ /* 0x004fe200000006ff */
[----:B------:R-:W-:-:S04]  /*7700*/  IMAD R0, R0, 0x1900, R196 ;  /* 0x0000190000007824 */ /* 0x000fc800078e02c4 */
[----:B------:R-:W2:Y:S01]  /*7710*/  F2F.BF16.F32 R54, R54 ;  /* 0x0000003600367304 */ /* 0x000ea20000202000 */
[----:B------:R-:W-:Y:S01]  /*7720*/  @P1 FMUL R56, R56, UR10 ;  /* 0x0000000a38381c20 */ /* 0x000fe20008400000 */
[----:B------:R-:W-:Y:S01]  /*7730*/  @P1 FMUL R63, R63, UR10 ;  /* 0x0000000a3f3f1c20 */ /* 0x000fe20008400000 */
[----:B------:R-:W-:-:S05]  /*7740*/  @P1 FMUL R43, R43, UR10 ;  /* 0x0000000a2b2b1c20 */ /* 0x000fca0008400000 */
[----:B------:R-:W2:Y:S01]  /*7750*/  F2F.BF16.F32 R32, R32 ;  /* 0x0000002000207304 */ /* 0x000ea20000202000 */
[----:B-1----:R-:W-:Y:S01]  /*7760*/  LOP3.LUT R25, R48, R25, R47, 0xfe, !PT ;  /* 0x0000001930197212 */ /* 0x002fe200078efe2f */
[----:B------:R-:W-:Y:S01]  /*7770*/  @P1 FMUL R59, R59, UR10 ;  /* 0x0000000a3b3b1c20 */ /* 0x000fe20008400000 */
[----:B0-----:R-:W-:Y:S01]  /*7780*/  LOP3.LUT R10, R10, R17, RZ, 0xfc, !PT ;  /* 0x000000110a0a7212 */ /* 0x001fe200078efcff */
[----:B------:R-:W-:-:S04]  /*7790*/  @P1 FMUL R171, R171, UR10 ;  /* 0x0000000aabab1c20 */ /* 0x000fc80008400000 */
[----:B------:R-:W0:Y:S01]  /*77a0*/  F2F.BF16.F32 R40, R40 ;  /* 0x0000002800287304 */ /* 0x000e220000202000 */
[----:B---3--:R-:W-:Y:S01]  /*77b0*/  LOP3.LUT R27, R52, R27, R51, 0xfe, !PT ;  /* 0x0000001b341b7212 */ /* 0x008fe200078efe33 */
[----:B----4-:R-:W-:Y:S01]  /*77c0*/  IMAD.WIDE.U32 R46, R46, 0x10000, RZ ;  /* 0x000100002e2e7825 */ /* 0x010fe200078e00ff */
[----:B------:R-:W-:-:S05]  /*77d0*/  IADD3 R51, PT, PT, R0, 0x100, RZ ;  /* 0x0000010000337810 */ /* 0x000fca0007ffe0ff */
[----:B------:R-:W1:Y:S01]  /*77e0*/  F2F.BF16.F32 R53, R53 ;  /* 0x0000003500357304 */ /* 0x000e620000202000 */
[----:B------:R-:W-:-:S04]  /*77f0*/  IMAD.WIDE.U32 R16, R16, 0x10000, RZ ;  /* 0x0001000010107825 */ /* 0x000fc800078e00ff */
[----:B------:R-:W-:-:S03]  /*7800*/  @P1 FMUL R55, R55, UR10 ;  /* 0x0000000a37371c20 */ /* 0x000fc60008400000 */
[----:B------:R-:W3:Y:S01]  /*7810*/  F2F.BF16.F32 R66, R66 ;  /* 0x0000004200427304 */ /* 0x000ee20000202000 */
[----:B------:R-:W-:Y:S01]  /*7820*/  @P1 FMUL R65, R65, UR10 ;  /* 0x0000000a41411c20 */ /* 0x000fe20008400000 */
[----:B------:R-:W-:-:S06]  /*7830*/  LOP3.LUT R26, R26, R49, RZ, 0xfc, !PT ;  /* 0x000000311a1a7212 */ /* 0x000fcc00078efcff */
[----:B------:R-:W4:Y:S01]  /*7840*/  F2F.BF16.F32 R31, R31 ;  /* 0x0000001f001f7304 */ /* 0x000f220000202000 */
[----:B------:R-:W-:-:S07]  /*7850*/  @P1 FMUL R41, R41, UR10 ;  /* 0x0000000a29291c20 */ /* 0x000fce0008400000 */
[----:B------:R-:W4:Y:S01]  /*7860*/  F2F.BF16.F32 R33, R33 ;  /* 0x0000002100217304 */ /* 0x000f220000202000 */
[----:B------:R-:W-:-:S07]  /*7870*/  @P1 FMUL R61, R61, UR10 ;  /* 0x0000000a3d3d1c20 */ /* 0x000fce0008400000 */
[----:B------:R-:W4:Y:S01]  /*7880*/  F2F.BF16.F32 R68, R68 ;  /* 0x0000004400447304 */ /* 0x000f220000202000 */
[----:B------:R-:W-:Y:S01]  /*7890*/  IMAD.WIDE.U32 R48, R0, 0x8, R36 ;  /* 0x0000000800307825 */ /* 0x000fe200078e0024 */
[----:B------:R-:W-:-:S06]  /*78a0*/  LOP3.LUT R46, R46, R50, RZ, 0xfc, !PT ;  /* 0x000000322e2e7212 */ /* 0x000fcc00078efcff */
[----:B------:R-:W4:Y:S01]  /*78b0*/  F2F.BF16.F32 R62, R62 ;  /* 0x0000003e003e7304 */ /* 0x000f220000202000 */
[----:B------:R-:W-:Y:S01]  /*78c0*/  LOP3.LUT R16, R16, R29, RZ, 0xfc, !PT ;  /* 0x0000001d10107212 */ /* 0x000fe200078efcff */
[----:B------:R-:W-:-:S06]  /*78d0*/  @P1 FMUL R45, R45, UR10 ;  /* 0x0000000a2d2d1c20 */ /* 0x000fcc0008400000 */
[----:B------:R-:W4:Y:S01]  /*78e0*/  F2F.BF16.F32 R39, R39 ;  /* 0x0000002700277304 */ /* 0x000f220000202000 */
[----:B------:R-:W-:-:S07]  /*78f0*/  IMAD.WIDE.U32 R50, R51, 0x8, R36 ;  /* 0x0000000833327825 */ /* 0x000fce00078e0024 */
[----:B------:R-:W4:Y:S01]  /*7900*/  F2F.BF16.F32 R42, R42 ;  /* 0x0000002a002a7304 */ /* 0x000f220000202000 */
[----:B------:R-:W-:-:S07]  /*7910*/  @P1 FMUL R57, R57, UR10 ;  /* 0x0000000a39391c20 */ /* 0x000fce0008400000 */
[----:B------:R-:W4:Y:S01]  /*7920*/  F2F.BF16.F32 R44, R44 ;  /* 0x0000002c002c7304 */ /* 0x000f220000202000 */
[----:B--2---:R-:W-:-:S07]  /*7930*/  IMAD.WIDE.U32 R28, R54, 0x10000, RZ ;  /* 0x00010000361c7825 */ /* 0x004fce00078e00ff */
[----:B------:R-:W2:Y:S01]  /*7940*/  F2F.BF16.F32 R64, R64 ;  /* 0x0000004000407304 */ /* 0x000ea20000202000 */
[----:B------:R-:W-:-:S07]  /*7950*/  IADD3 R52, PT, PT, R0, 0x200, RZ ;  /* 0x0000020000347810 */ /* 0x000fce0007ffe0ff */
[----:B------:R-:W2:Y:S08]  /*7960*/  F2F.BF16.F32 R58, R58 ;  /* 0x0000003a003a7304 */ /* 0x000eb00000202000 */
[----:B------:R-:W2:Y:S01]  /*7970*/  F2F.BF16.F32 R182, R182 ;  /* 0x000000b600b67304 */ /* 0x000ea20000202000 */
[----:B------:R-:W-:-:S07]  /*7980*/  SHF.L.U32 R32, R32, 0x10, RZ ;  /* 0x0000001020207819 */ /* 0x000fce00000006ff */
[----:B------:R-:W2:Y:S01]  /*7990*/  F2F.BF16.F32 R60, R60 ;  /* 0x0000003c003c7304 */ /* 0x000ea20000202000 */
[----:B------:R-:W-:-:S07]  /*79a0*/  @P1 FMUL R184, R184, UR10 ;  /* 0x0000000ab8b81c20 */ /* 0x000fce0008400000 */
[----:B------:R-:W2:Y:S01]  /*79b0*/  F2F.BF16.F32 R67, R67 ;  /* 0x0000004300437304 */ /* 0x000ea20000202000 */
[----:B------:R-:W-:Y:S01]  /*79c0*/  @P1 FMUL R186, R186, UR10 ;  /* 0x0000000ababa1c20 */ /* 0x000fe20008400000 */
[----:B------:R-:W-:-:S06]  /*79d0*/  @P1 FMUL R188, R188, UR10 ;  /* 0x0000000abcbc1c20 */ /* 0x000fcc0008400000 */
[----:B------:R-:W2:Y:S01]  /*79e0*/  F2F.BF16.F32 R56, R56 ;  /* 0x0000003800387304 */ /* 0x000ea20000202000 */
[----:B------:R-:W-:Y:S01]  /*79f0*/  @P1 FMUL R190, R190, UR10 ;  /* 0x0000000abebe1c20 */ /* 0x000fe20008400000 */
[----:B------:R-:W-:-:S06]  /*7a00*/  @P1 FMUL R194, R194, UR10 ;  /* 0x0000000ac2c21c20 */ /* 0x000fcc0008400000 */
[----:B------:R-:W2:Y:S01]  /*7a10*/  F2F.BF16.F32 R63, R63 ;  /* 0x0000003f003f7304 */ /* 0x000ea20000202000 */
[----:B------:R4:W-:Y:S01]  /*7a20*/  STG.E.64 desc[UR8][R48.64], R172 ;  /* 0x000000ac30007986 */ /* 0x0009e2000c101b08 */
[----:B------:R-:W-:-:S06]  /*7a30*/  @P1 FMUL R193, R193, UR10 ;  /* 0x0000000ac1c11c20 */ /* 0x000fcc0008400000 */
[----:B------:R-:W2:Y:S01]  /*7a40*/  F2F.BF16.F32 R43, R43 ;  /* 0x0000002b002b7304 */ /* 0x000ea20000202000 */
[----:B0-----:R-:W-:Y:S01]  /*7a50*/  SHF.L.U32 R40, R40, 0x10, RZ ;  /* 0x0000001028287819 */ /* 0x001fe200000006ff */
[----:B------:R-:W-:Y:S01]  /*7a60*/  @P1 FMUL R179, R179, UR10 ;  /* 0x0000000ab3b31c20 */ /* 0x000fe20008400000 */
[----:B------:R0:W-:Y:S05]  /*7a70*/  STG.E.64 desc[UR8][R50.64], R174 ;  /* 0x000000ae32007986 */ /* 0x0001ea000c101b08 */
[----:B------:R-:W2:Y:S01]  /*7a80*/  F2F.BF16.F32 R59, R59 ;  /* 0x0000003b003b7304 */ /* 0x000ea20000202000 */
[----:B-1----:R-:W-:Y:S01]  /*7a90*/  LOP3.LUT R28, R28, R53, RZ, 0xfc, !PT ;  /* 0x000000351c1c7212 */ /* 0x002fe200078efcff */
[----:B---3--:R-:W-:-:S06]  /*7aa0*/  IMAD.WIDE.U32 R34, R66, 0x10000, RZ ;  /* 0x0001000042227825 */ /* 0x008fcc00078e00ff */
[----:B------:R-:W1:Y:S01]  /*7ab0*/  F2F.BF16.F32 R171, R171 ;  /* 0x000000ab00ab7304 */ /* 0x000e620000202000 */
[----:B----4-:R-:W-:Y:S01]  /*7ac0*/  IADD3 R48, PT, PT, R0, 0x300, RZ ;  /* 0x0000030000307810 */ /* 0x010fe20007ffe0ff */
[----:B0-----:R-:W-:Y:S01]  /*7ad0*/  IMAD.WIDE.U32 R50, R52, 0x8, R36 ;  /* 0x0000000834327825 */ /* 0x001fe200078e0024 */
[----:B------:R-:W-:-:S05]  /*7ae0*/  LOP3.LUT R17, R32, R17, R31, 0xfe, !PT ;  /* 0x0000001120117212 */ /* 0x000fca00078efe1f */
[----:B------:R-:W0:Y:S01]  /*7af0*/  F2F.BF16.F32 R55, R55 ;  /* 0x0000003700377304 */ /* 0x000e220000202000 */
[----:B------:R-:W-:Y:S01]  /*7b00*/  @P1 FMUL R183, R183, UR10 ;  /* 0x0000000ab7b71c20 */ /* 0x000fe20008400000 */
[----:B------:R-:W-:Y:S01]  /*7b10*/  LOP3.LUT R18, R18, R33, RZ, 0xfc, !PT ;  /* 0x0000002112127212 */ /* 0x000fe200078efcff */
[----:B------:R-:W-:Y:S01]  /*7b20*/  @P1 FMUL R181, R181, UR10 ;  /* 0x0000000ab5b51c20 */ /* 0x000fe20008400000 */
[----:B------:R-:W-:-:S04]  /*7b30*/  SHF.L.U32 R68, R68, 0x10, RZ ;  /* 0x0000001044447819 */ /* 0x000fc800000006ff */
[----:B------:R-:W3:Y:S01]  /*7b40*/  F2F.BF16.F32 R65, R65 ;  /* 0x0000004100417304 */ /* 0x000ee20000202000 */
[----:B------:R-:W-:Y:S01]  /*7b50*/  IADD3 R53, PT, PT, R0, 0x400, RZ ;  /* 0x0000040000357810 */ /* 0x000fe20007ffe0ff */
[----:B------:R-:W-:Y:S01]  /*7b60*/  @P1 FMUL R185, R185, UR10 ;  /* 0x0000000ab9b91c20 */ /* 0x000fe20008400000 */
[----:B------:R-:W-:Y:S01]  /*7b70*/  @P1 FMUL R187, R187, UR10 ;  /* 0x0000000abbbb1c20 */ /* 0x000fe20008400000 */
[----:B------:R-:W-:Y:S01]  /*7b80*/  IMAD.WIDE.U32 R32, R62, 0x10000, RZ ;  /* 0x000100003e207825 */ /* 0x000fe200078e00ff */
[----:B------:R-:W-:-:S03]  /*7b90*/  IADD3 R52, PT, PT, R0, 0x500, RZ ;  /* 0x0000050000347810 */ /* 0x000fc60007ffe0ff */
[----:B------:R-:W4:Y:S01]  /*7ba0*/  F2F.BF16.F32 R41, R41 ;  /* 0x0000002900297304 */ /* 0x000f220000202000 */
[----:B------:R-:W-:Y:S01]  /*7bb0*/  @P1 FMUL R189, R189, UR10 ;  /* 0x0000000abdbd1c20 */ /* 0x000fe20008400000 */
[----:B------:R-:W-:Y:S01]  /*7bc0*/  @P1 FMUL R191, R191, UR10 ;  /* 0x0000000abfbf1c20 */ /* 0x000fe20008400000 */
[----:B------:R-:W-:Y:S01]  /*7bd0*/  LOP3.LUT R21, R40, R21, R39, 0xfe, !PT ;  /* 0x0000001528157212 */ /* 0x000fe200078efe27 */
[----:B------:R-:W-:-:S04]  /*7be0*/  IMAD.WIDE.U32 R22, R42, 0x10000, RZ ;  /* 0x000100002a167825 */ /* 0x000fc800078e00ff */
[----:B------:R-:W4:Y:S01]  /*7bf0*/  F2F.BF16.F32 R61, R61 ;  /* 0x0000003d003d7304 */ /* 0x000f220000202000 */
[----:B------:R-:W-:Y:S01]  /*7c00*/  SHF.L.U32 R44, R44, 0x10, RZ ;  /* 0x000000102c2c7819 */ /* 0x000fe200000006ff */
[----:B------:R-:W-:Y:S01]  /*7c10*/  @P1 FMUL R192, R192, UR10 ;  /* 0x0000000ac0c01c20 */ /* 0x000fe20008400000 */
[----:B--2---:R-:W-:Y:S01]  /*7c20*/  SHF.L.U32 R64, R64, 0x10, RZ ;  /* 0x0000001040407819 */ /* 0x004fe200000006ff */
[----:B------:R-:W-:Y:S01]  /*7c30*/  IMAD.WIDE.U32 R30, R58, 0x10000, RZ ;  /* 0x000100003a1e7825 */ /* 0x000fe200078e00ff */
[----:B------:R-:W-:-:S03]  /*7c40*/  IADD3 R174, PT, PT, R0, 0x600, RZ ;  /* 0x0000060000ae7810 */ /* 0x000fc60007ffe0ff */
[----:B------:R-:W2:Y:S01]  /*7c50*/  F2F.BF16.F32 R45, R45 ;  /* 0x0000002d002d7304 */ /* 0x000ea20000202000 */
[----:B------:R-:W-:Y:S01]  /*7c60*/  IMAD.WIDE.U32 R38, R182, 0x10000, RZ ;  /* 0x00010000b6267825 */ /* 0x000fe200078e00ff */
[----:B------:R-:W-:-:S03]  /*7c70*/  IADD3 R172, PT, PT, R0, 0x700, RZ ;  /* 0x0000070000ac7810 */ /* 0x000fc60007ffe0ff */
[----:B------:R-:W-:Y:S01]  /*7c80*/  @P1 FMUL R178, R178, UR10 ;  /* 0x0000000ab2b21c20 */ /* 0x000fe20008400000 */
[----:B------:R-:W-:Y:S02]  /*7c90*/  SHF.L.U32 R60, R60, 0x10, RZ ;  /* 0x000000103c3c7819 */ /* 0x000fe400000006ff */
[----:B------:R-:W2:Y:S01]  /*7ca0*/  F2F.BF16.F32 R57, R57 ;  /* 0x0000003900397304 */ /* 0x000ea20000202000 */
[----:B------:R-:W-:Y:S01]  /*7cb0*/  @P1 FMUL R197, R197, UR10 ;  /* 0x0000000ac5c51c20 */ /* 0x000fe20008400000 */
[----:B------:R-:W-:Y:S01]  /*7cc0*/  LOP3.LUT R35, R68, R35, R67, 0xfe, !PT ;  /* 0x0000002344237212 */ /* 0x000fe200078efe43 */
[----:B------:R-:W-:Y:S01]  /*7cd0*/  IMAD.WIDE.U32 R48, R48, 0x8, R36 ;  /* 0x0000000830307825 */ /* 0x000fe200078e0024 */
[----:B------:R1:W-:Y:S01]  /*7ce0*/  STG.E.64 desc[UR8][R50.64], R2 ;  /* 0x0000000232007986 */ /* 0x0003e2000c101b08 */
[----:B------:R-:W-:-:S03]  /*7cf0*/  IADD3 R170, PT, PT, R0, 0x800, RZ ;  /* 0x0000080000aa7810 */ /* 0x000fc60007ffe0ff */
[----:B------:R-:W2:Y:S01]  /*7d00*/  F2F.BF16.F32 R184, R184 ;  /* 0x000000b800b87304 */ /* 0x000ea20000202000 */
[----:B------:R-:W-:Y:S01]  /*7d10*/  IADD3 R68, PT, PT, R0, 0x900, RZ ;  /* 0x0000090000447810 */ /* 0x000fe20007ffe0ff */
[----:B------:R-:W-:Y:S01]  /*7d20*/  IMAD.WIDE.U32 R174, R174, 0x8, R36 ;  /* 0x00000008aeae7825 */ /* 0x000fe200078e0024 */
[----:B------:R-:W-:-:S05]  /*7d30*/  SHF.L.U32 R56, R56, 0x10, RZ ;  /* 0x0000001038387819 */ /* 0x000fca00000006ff */
[----:B------:R-:W2:Y:S01]  /*7d40*/  F2F.BF16.F32 R186, R186 ;  /* 0x000000ba00ba7304 */ /* 0x000ea20000202000 */
[----:B------:R-:W-:Y:S01]  /*7d50*/  LOP3.LUT R33, R64, R33, R63, 0xfe, !PT ;  /* 0x0000002140217212 */ /* 0x000fe200078efe3f */
[----:B-1----:R-:W-:Y:S01]  /*7d60*/  IMAD.WIDE.U32 R2, R53, 0x8, R36 ;  /* 0x0000000835027825 */ /* 0x002fe200078e0024 */
[----:B------:R-:W-:-:S05]  /*7d70*/  IADD3 R66, PT, PT, R0, 0xa00, RZ ;  /* 0x00000a0000427810 */ /* 0x000fca0007ffe0ff */
[----:B------:R-:W1:Y:S01]  /*7d80*/  F2F.BF16.F32 R188, R188 ;  /* 0x000000bc00bc7304 */ /* 0x000e620000202000 */
[----:B------:R-:W-:Y:S01]  /*7d90*/  IMAD.WIDE.U32 R50, R52, 0x8, R36 ;  /* 0x0000000834327825 */ /* 0x000fe200078e0024 */
[----:B------:R-:W-:Y:S02]  /*7da0*/  LOP3.LUT R23, R44, R23, R43, 0xfe, !PT ;  /* 0x000000172c177212 */ /* 0x000fe400078efe2b */
[----:B------:R-:W-:-:S04]  /*7db0*/  IADD3 R64, PT, PT, R0, 0xb00, RZ ;  /* 0x00000b0000407810 */ /* 0x000fc80007ffe0ff */
[----:B------:R-:W-:Y:S01]  /*7dc0*/  F2F.BF16.F32 R190, R190 ;  /* 0x000000be00be7304 */ /* 0x000fe20000202000 */
[----:B------:R-:W-:Y:S01]  /*7dd0*/  LOP3.LUT R31, R60, R31, R59, 0xfe, !PT ;  /* 0x0000001f3c1f7212 */ /* 0x000fe200078efe3b */
[----:B------:R-:W-:Y:S01]  /*7de0*/  IMAD.WIDE.U32 R172, R172, 0x8, R36 ;  /* 0x00000008acac7825 */ /* 0x000fe200078e0024 */
[----:B------:R-:W-:-:S05]  /*7df0*/  LOP3.LUT R38, R38, R171, RZ, 0xfc, !PT ;  /* 0x000000ab26267212 */ /* 0x000fca00078efcff */
[----:B------:R-:W-:Y:S01]  /*7e00*/  F2F.BF16.F32 R194, R194 ;  /* 0x000000c200c27304 */ /* 0x000fe20000202000 */
[C---:B------:R-:W-:Y:S01]  /*7e10*/  IADD3 R62, PT, PT, R0.reuse, 0xc00, RZ ;  /* 0x00000c00003e7810 */ /* 0x040fe20007ffe0ff */
[----:B------:R-:W-:Y:S01]  /*7e20*/  STG.E.64 desc[UR8][R48.64], R4 ;  /* 0x0000000430007986 */ /* 0x000fe2000c101b08 */
[----:B------:R-:W-:-:S05]  /*7e30*/  IADD3 R60, PT, PT, R0, 0xd00, RZ ;  /* 0x00000d00003c7810 */ /* 0x000fca0007ffe0ff */
[----:B------:R-:W1:Y:S01]  /*7e40*/  F2F.BF16.F32 R193, R193 ;  /* 0x000000c100c17304 */ /* 0x000e620000202000 */
[----:B------:R-:W-:Y:S01]  /*7e50*/  IMAD.WIDE.U32 R170, R170, 0x8, R36 ;  /* 0x00000008aaaa7825 */ /* 0x000fe200078e0024 */
[----:B0-----:R-:W-:-:S06]  /*7e60*/  LOP3.LUT R29, R56, R29, R55, 0xfe, !PT ;  /* 0x0000001d381d7212 */ /* 0x001fcc00078efe37 */
[----:B------:R-:W0:Y:S01]  /*7e70*/  F2F.BF16.F32 R179, R179 ;  /* 0x000000b300b37304 */ /* 0x000e220000202000 */
[----:B------:R-:W-:Y:S01]  /*7e80*/  STG.E.64 desc[UR8][R2.64], R6 ;  /* 0x0000000602007986 */ /* 0x000fe2000c101b08 */
[----:B------:R-:W-:Y:S01]  /*7e90*/  IADD3 R58, PT, PT, R0, 0xe00, RZ ;  /* 0x00000e00003a7810 */ /* 0x000fe20007ffe0ff */
[----:B------:R-:W-:-:S05]  /*7ea0*/  IMAD.WIDE.U32 R68, R68, 0x8, R36 ;  /* 0x0000000844447825 */ /* 0x000fca00078e0024 */
[----:B------:R-:W0:Y:S01]  /*7eb0*/  F2F.BF16.F32 R183, R183 ;  /* 0x000000b700b77304 */ /* 0x000e220000202000 */
[----:B---3--:R-:W-:Y:S01]  /*7ec0*/  LOP3.LUT R34, R34, R65, RZ, 0xfc, !PT ;  /* 0x0000004122227212 */ /* 0x008fe200078efcff */
[----:B------:R3:W-:Y:S01]  /*7ed0*/  STG.E.64 desc[UR8][R50.64], R8 ;  /* 0x0000000832007986 */ /* 0x0007e2000c101b08 */
[----:B------:R-:W-:-:S05]  /*7ee0*/  IADD3 R56, PT, PT, R0, 0xf00, RZ ;  /* 0x00000f0000387810 */ /* 0x000fca0007ffe0ff */
[----:B------:R-:W0:Y:S01]  /*7ef0*/  F2F.BF16.F32 R181, R181 ;  /* 0x000000b500b57304 */ /* 0x000e220000202000 */
[--C-:B------:R-:W-:Y:S01]  /*7f00*/  IMAD.WIDE.U32 R66, R66, 0x8, R36.reuse ;  /* 0x0000000842427825 */ /* 0x100fe200078e0024 */
[----:B------:R-:W-:Y:S01]  /*7f10*/  IADD3 R54, PT, PT, R0, 0x1000, RZ ;  /* 0x0000100000367810 */ /* 0x000fe20007ffe0ff */
[----:B------:R0:W-:Y:S05]  /*7f20*/  STG.E.64 desc[UR8][R174.64], R10 ;  /* 0x0000000aae007986 */ /* 0x0001ea000c101b08 */
[----:B------:R-:W-:Y:S01]  /*7f30*/  F2F.BF16.F32 R185, R185 ;  /* 0x000000b900b97304 */ /* 0x000fe20000202000 */
[----:B------:R-:W-:Y:S01]  /*7f40*/  IMAD.WIDE.U32 R64, R64, 0x8, R36 ;  /* 0x0000000840407825 */ /* 0x000fe200078e0024 */
[----:B----4-:R-:W-:-:S06]  /*7f50*/  LOP3.LUT R22, R22, R41, RZ, 0xfc, !PT ;  /* 0x0000002916167212 */ /* 0x010fcc00078efcff */
[----:B------:R-:W4:Y:S01]  /*7f60*/  F2F.BF16.F32 R187, R187 ;  /* 0x000000bb00bb7304 */ /* 0x000f220000202000 */
[----:B------:R-:W-:Y:S01]  /*7f70*/  LOP3.LUT R32, R32, R61, RZ, 0xfc, !PT ;  /* 0x0000003d20207212 */ /* 0x000fe200078efcff */
[----:B------:R-:W-:Y:S01]  /*7f80*/  IMAD.WIDE.U32 R62, R62, 0x8, R36 ;  /* 0x000000083e3e7825 */ /* 0x000fe200078e0024 */
[----:B------:R-:W-:-:S05]  /*7f90*/  IADD3 R52, PT, PT, R0, 0x1100, RZ ;  /* 0x0000110000347810 */ /* 0x000fca0007ffe0ff */
[----:B------:R-:W-:Y:S01]  /*7fa0*/  F2F.BF16.F32 R189, R189 ;  /* 0x000000bd00bd7304 */ /* 0x000fe20000202000 */
[----:B------:R0:W-:Y:S01]  /*7fb0*/  STG.E.64 desc[UR8][R172.64], R12 ;  /* 0x0000000cac007986 */ /* 0x0001e2000c101b08 */
[----:B--2---:R-:W-:-:S06]  /*7fc0*/  LOP3.LUT R24, R24, R45, RZ, 0xfc, !PT ;  /* 0x0000002d18187212 */ /* 0x004fcc00078efcff */
[----:B------:R-:W2:Y:S01]  /*7fd0*/  F2F.BF16.F32 R191, R191 ;  /* 0x000000bf00bf7304 */ /* 0x000ea20000202000 */
[----:B---3--:R-:W-:Y:S01]  /*7fe0*/  IADD3 R50, PT, PT, R0, 0x1200, RZ ;  /* 0x0000120000327810 */ /* 0x008fe20007ffe0ff */
[----:B------:R-:W-:-:S06]  /*7ff0*/  IMAD.WIDE.U32 R60, R60, 0x8, R36 ;  /* 0x000000083c3c7825 */ /* 0x000fcc00078e0024 */
[----:B------:R-:W3:Y:S01]  /*8000*/  F2F.BF16.F32 R44, R178 ;  /* 0x000000b2002c7304 */ /* 0x000ee20000202000 */
[----:B------:R0:W-:Y:S01]  /*8010*/  STG.E.64 desc[UR8][R170.64], R14 ;  /* 0x0000000eaa007986 */ /* 0x0001e2000c101b08 */
[----:B------:R-:W-:-:S06]  /*8020*/  LOP3.LUT R30, R30, R57, RZ, 0xfc, !PT ;  /* 0x000000391e1e7212 */ /* 0x000fcc00078efcff */
[----:B------:R-:W3:Y:S01]  /*8030*/  F2F.BF16.F32 R192, R192 ;  /* 0x000000c000c07304 */ /* 0x000ee20000202000 */
[----:B------:R-:W-:Y:S01]  /*8040*/  IADD3 R48, PT, PT, R0, 0x1300, RZ ;  /* 0x0000130000307810 */ /* 0x000fe20007ffe0ff */
[--C-:B------:R-:W-:Y:S01]  /*8050*/  IMAD.WIDE.U32 R58, R58, 0x8, R36.reuse ;  /* 0x000000083a3a7825 */ /* 0x100fe200078e0024 */
[----:B------:R0:W-:Y:S05]  /*8060*/  STG.E.64 desc[UR8][R68.64], R16 ;  /* 0x0000001044007986 */ /* 0x0001ea000c101b08 */
[----:B------:R-:W3:Y:S01]  /*8070*/  F2F.BF16.F32 R197, R197 ;  /* 0x000000c500c57304 */ /* 0x000ee20000202000 */
[----:B------:R-:W-:Y:S01]  /*8080*/  IADD3 R8, PT, PT, R0, 0x1400, RZ ;  /* 0x0000140000087810 */ /* 0x000fe20007ffe0ff */
[----:B------:R-:W-:Y:S01]  /*8090*/  IMAD.WIDE.U32 R56, R56, 0x8, R36 ;  /* 0x0000000838387825 */ /* 0x000fe200078e0024 */
[----:B------:R2:W-:Y:S01]  /*80a0*/  STG.E.64 desc[UR8][R66.64], R18 ;  /* 0x0000001242007986 */ /* 0x0005e2000c101b08 */
[----:B------:R-:W-:-:S02]  /*80b0*/  SHF.L.U32 R184, R184, 0x10, RZ ;  /* 0x00000010b8b87819 */ /* 0x000fc400000006ff */
[----:B------:R-:W-:Y:S01]  /*80c0*/  IMAD.WIDE.U32 R40, R186, 0x10000, RZ ;  /* 0x00010000ba287825 */ /* 0x000fe200078e00ff */
[----:B------:R-:W-:Y:S01]  /*80d0*/  IADD3 R6, PT, PT, R0, 0x1500, RZ ;  /* 0x0000150000067810 */ /* 0x000fe20007ffe0ff */
[----:B------:R2:W-:Y:S01]  /*80e0*/  STG.E.64 desc[UR8][R64.64], R20 ;  /* 0x0000001440007986 */ /* 0x0005e2000c101b08 */
[----:B-1----:R-:W-:Y:S01]  /*80f0*/  SHF.L.U32 R188, R188, 0x10, RZ ;  /* 0x00000010bcbc7819 */ /* 0x002fe200000006ff */
[--C-:B------:R-:W-:Y:S01]  /*8100*/  IMAD.WIDE.U32 R54, R54, 0x8, R36.reuse ;  /* 0x0000000836367825 */ /* 0x100fe200078e0024 */
[----:B------:R-:W-:Y:S01]  /*8110*/  IADD3 R4, PT, PT, R0, 0x1600, RZ ;  /* 0x0000160000047810 */ /* 0x000fe20007ffe0ff */
[----:B------:R1:W-:Y:S01]  /*8120*/  STG.E.64 desc[UR8][R62.64], R22 ;  /* 0x000000163e007986 */ /* 0x0003e2000c101b08 */
[----:B------:R-:W-:Y:S01]  /*8130*/  SHF.L.U32 R193, R193, 0x10, RZ ;  /* 0x00000010c1c17819 */ /* 0x000fe200000006ff */
[----:B------:R-:W-:Y:S01]  /*8140*/  IMAD.WIDE.U32 R42, R190, 0x10000, RZ ;  /* 0x00010000be2a7825 */ /* 0x000fe200078e00ff */
[----:B0-----:R-:W-:Y:S01]  /*8150*/  SHF.L.U32 R179, R179, 0x10, RZ ;  /* 0x00000010b3b37819 */ /* 0x001fe200000006ff */
[----:B------:R1:W-:Y:S01]  /*8160*/  STG.E.64 desc[UR8][R60.64], R24 ;  /* 0x000000183c007986 */ /* 0x0003e2000c101b08 */
[----:B------:R-:W-:Y:S01]  /*8170*/  IADD3 R2, PT, PT, R0, 0x1700, RZ ;  /* 0x0000170000027810 */ /* 0x000fe20007ffe0ff */
[----:B------:R-:W-:Y:S01]  /*8180*/  IMAD.WIDE.U32 R194, R194, 0x10000, RZ ;  /* 0x00010000c2c27825 */ /* 0x000fe200078e00ff */
[----:B------:R-:W-:Y:S01]  /*8190*/  IADD3 R0, PT, PT, R0, 0x1800, RZ ;  /* 0x0000180000007810 */ /* 0x000fe20007ffe0ff */
[----:B------:R1:W-:Y:S02]  /*81a0*/  STG.E.64 desc[UR8][R58.64], R26 ;  /* 0x0000001a3a007986 */ /* 0x0003e4000c101b08 */
[----:B------:R-:W-:Y:S01]  /*81b0*/  IMAD.WIDE.U32 R52, R52, 0x8, R36 ;  /* 0x0000000834347825 */ /* 0x000fe200078e0024 */
[----:B------:R-:W-:Y:S01]  /*81c0*/  LOP3.LUT R39, R184, R39, R183, 0xfe, !PT ;  /* 0x00000027b8277212 */ /* 0x000fe200078efeb7 */
[----:B------:R1:W-:Y:S02]  /*81d0*/  STG.E.64 desc[UR8][R56.64], R28 ;  /* 0x0000001c38007986 */ /* 0x0003e4000c101b08 */
[--C-:B------:R-:W-:Y:S01]  /*81e0*/  IMAD.WIDE.U32 R50, R50, 0x8, R36.reuse ;  /* 0x0000000832327825 */ /* 0x100fe200078e0024 */
[----:B------:R-:W-:Y:S01]  /*81f0*/  SHF.L.U32 R181, R181, 0x10, RZ ;  /* 0x00000010b5b57819 */ /* 0x000fe200000006ff */
[----:B------:R1:W-:Y:S02]  /*8200*/  STG.E.64 desc[UR8][R54.64], R30 ;  /* 0x0000001e36007986 */ /* 0x0003e4000c101b08 */
[----:B------:R-:W-:Y:S01]  /*8210*/  IMAD.WIDE.U32 R48, R48, 0x8, R36 ;  /* 0x0000000830307825 */ /* 0x000fe200078e0024 */
[----:B----4-:R-:W-:Y:S01]  /*8220*/  LOP3.LUT R41, R188, R41, R187, 0xfe, !PT ;  /* 0x00000029bc297212 */ /* 0x010fe200078efebb */
[----:B------:R1:W-:Y:S01]  /*8230*/  STG.E.64 desc[UR8][R52.64], R32 ;  /* 0x0000002034007986 */ /* 0x0003e2000c101b08 */
[----:B------:R-:W-:Y:S01]  /*8240*/  LOP3.LUT R40, R40, R185, RZ, 0xfc, !PT ;  /* 0x000000b928287212 */ /* 0x000fe200078efcff */
[----:B------:R-:W-:Y:S01]  /*8250*/  IMAD.WIDE.U32 R8, R8, 0x8, R36 ;  /* 0x0000000808087825 */ /* 0x000fe200078e0024 */
[----:B--2---:R-:W-:Y:S01]  /*8260*/  LOP3.LUT R43, R193, R43, R191, 0xfe, !PT ;  /* 0x0000002bc12b7212 */ /* 0x004fe200078efebf */
[----:B------:R1:W-:Y:S01]  /*8270*/  STG.E.64 desc[UR8][R50.64], R34 ;  /* 0x0000002232007986 */ /* 0x0003e2000c101b08 */
[----:B------:R-:W-:Y:S01]  /*8280*/  LOP3.LUT R42, R42, R189, RZ, 0xfc, !PT ;  /* 0x000000bd2a2a7212 */ /* 0x000fe200078efcff */
[----:B------:R-:W-:Y:S01]  /*8290*/  IMAD.WIDE.U32 R6, R6, 0x8, R36 ;  /* 0x0000000806067825 */ /* 0x000fe200078e0024 */
[----:B---3--:R-:W-:Y:S01]  /*82a0*/  LOP3.LUT R45, R179, R195, R44, 0xfe, !PT ;  /* 0x000000c3b32d7212 */ /* 0x008fe200078efe2c */
[----:B------:R1:W-:Y:S01]  /*82b0*/  STG.E.64 desc[UR8][R48.64], R176 ;  /* 0x000000b030007986 */ /* 0x0003e2000c101b08 */
[----:B------:R-:W-:Y:S01]  /*82c0*/  LOP3.LUT R44, R194, R192, RZ, 0xfc, !PT ;  /* 0x000000c0c22c7212 */ /* 0x000fe200078efcff */
[----:B------:R-:W-:Y:S01]  /*82d0*/  IMAD.WIDE.U32 R4, R4, 0x8, R36 ;  /* 0x0000000804047825 */ /* 0x000fe200078e0024 */
[----:B------:R-:W-:Y:S01]  /*82e0*/  LOP3.LUT R47, R181, R47, R197, 0xfe, !PT ;  /* 0x0000002fb52f7212 */ /* 0x000fe200078efec5 */
[----:B------:R1:W-:Y:S02]  /*82f0*/  STG.E.64 desc[UR8][R8.64], R38 ;  /* 0x0000002608007986 */ /* 0x0003e4000c101b08 */
[----:B------:R-:W-:-:S02]  /*8300*/  IMAD.WIDE.U32 R2, R2, 0x8, R36 ;  /* 0x0000000802027825 */ /* 0x000fc400078e0024 */
[----:B------:R1:W-:Y:S02]  /*8310*/  STG.E.64 desc[UR8][R6.64], R40 ;  /* 0x0000002806007986 */ /* 0x0003e4000c101b08 */
[----:B------:R-:W-:Y:S02]  /*8320*/  IMAD.WIDE.U32 R36, R0, 0x8, R36 ;  /* 0x0000000800247825 */ /* 0x000fe400078e0024 */
[----:B------:R1:W-:Y:S04]  /*8330*/  STG.E.64 desc[UR8][R4.64], R42 ;  /* 0x0000002a04007986 */ /* 0x0003e8000c101b08 */
[----:B------:R1:W-:Y:S04]  /*8340*/  STG.E.64 desc[UR8][R2.64], R44 ;  /* 0x0000002c02007986 */ /* 0x0003e8000c101b08 */
[----:B------:R1:W-:Y:S01]  /*8350*/  STG.E.64 desc[UR8][R36.64], R46 ;  /* 0x0000002e24007986 */ /* 0x0003e2000c101b08 */
[----:B------:R-:W-:Y:S05]  /*8360*/  BRA `(.L_x_6806) ;  /* 0x0000004400dc7947 */ /* 0x000fea0003800000 */
.L_x_6805:
[----:B------:R-:W2:Y:S04]  /*8370*/  LDL R176, [R1+0xdc] ;  /* 0x0000dc0001b07983 */ /* 0x000ea80000100800 */
[----:B------:R-:W3:Y:S01]  /*8380*/  LDL R175, [R1+0x24] ;  /* 0x0000240001af7983 */ /* 0x000ee20000100800 */
[----:B0-----:R-:W-:Y:S01]  /*8390*/  FADD R173, R208, -UR11 ;  /* 0x8000000bd0ad7e21 */ /* 0x001fe20008000000 */
[----:B------:R-:W0:Y:S02]  /*83a0*/  LDCU.U8 UR5, c[0x0][0x3c0] ;  /* 0x00007800ff0577ac */ /* 0x000e240008000000 */
[----:B------:R-:W4:Y:S04]  /*83b0*/  LDL R208, [R1+0xd8] ;  /* 0x0000d80001d07983 */ /* 0x000f280000100800 */
[----:B------:R-:W4:Y:S01]  /*83c0*/  LDL R177, [R1+0x20] ;  /* 0x0000200001b17983 */ /* 0x000f220000100800 */
[----:B------:R-:W-:-:S02]  /*83d0*/  SHF.L.U32 R172, R168, 0x10, RZ ;  /* 0x00000010a8ac7819 */ /* 0x000fc400000006ff */
[----:B0-----:R-:W-:Y:S01]  /*83e0*/  ISETP.NE.AND P2, PT, RZ, UR5, PT ;  /* 0x00000005ff007c0c */ /* 0x001fe2000bf45270 */
[----:B------:R-:W-:Y:S01]  /*83f0*/  FMUL R173, R173, UR6 ;  /* 0x00000006adad7c20 */ /* 0x000fe20008400000 */
[----:B------:R-:W-:Y:S01]  /*8400*/  SHF.L.U32 R174, R122, 0x10, RZ ;  /* 0x000000107aae7819 */ /* 0x000fe200000006ff */
[----:B------:R-:W0:Y:S10]  /*8410*/  LDCU.U8 UR5, c[0x0][0x404] ;  /* 0x00008080ff0577ac */ /* 0x000e340008000000 */
[----:B------:R-:W-:-:S04]  /*8420*/  @P2 FADD R172, R172, 1 ;  /* 0x3f800000acac2421 */ /* 0x000fc80000000000 */
[----:B------:R-:W-:Y:S01]  /*8430*/  FFMA R172, R173, R172, R174 ;  /* 0x000000acadac7223 */ /* 0x000fe200000000ae */
[----:B------:R-:W-:Y:S02]  /*8440*/  FADD R174, R207, -UR11 ;  /* 0x8000000bcfae7e21 */ /* 0x000fe40008000000 */
[----:B------:R-:W4:Y:S02]  /*8450*/  LDL R207, [R1+0xd0] ;  /* 0x0000d00001cf7983 */ /* 0x000f240000100800 */
[----:B------:R-:W-:Y:S01]  /*8460*/  FMUL R174, R174, UR6 ;  /* 0x00000006aeae7c20 */ /* 0x000fe20008400000 */
[----:B--2---:R-:W-:Y:S02]  /*8470*/  SHF.L.U32 R173, R176, 0x10, RZ ;  /* 0x00000010b0ad7819 */ /* 0x004fe400000006ff */
[----:B---3--:R-:W-:-:S03]  /*8480*/  SHF.L.U32 R175, R175, 0x10, RZ ;  /* 0x00000010afaf7819 */ /* 0x008fc600000006ff */
        /* <DEDUP_REMOVED lines=8> */
[----:B------:R-:W-:Y:S01]  /*8510*/  FFMA R174, R175, R174, R176 ;  /* 0x000000aeafae7223 */ /* 0x000fe200000000b0 */
[----:B------:R-:W-:Y:S02]  /*8520*/  FADD R176, R205, -UR11 ;  /* 0x8000000bcdb07e21 */ /* 0x000fe40008000000 */
[----:B------:R-:W3:Y:S01]  /*8530*/  LDL R205, [R1+0xd4] ;  /* 0x0000d40001cd7983 */ /* 0x000ee20000100800 */
[----:B----4-:R-:W-:-:S03]  /*8540*/  SHF.L.U32 R175, R208, 0x10, RZ ;  /* 0x00000010d0af7819 */ /* 0x010fc600000006ff */
[----:B------:R-:W4:Y:S01]  /*8550*/  LDL R208, [R1+0x18] ;  /* 0x0000180001d07983 */ /* 0x000f220000100800 */
[----:B------:R-:W-:Y:S01]  /*8560*/  SHF.L.U32 R177, R177, 0x10, RZ ;  /* 0x00000010b1b17819 */ /* 0x000fe200000006ff */
[----:B------:R-:W-:Y:S01]  /*8570*/  FMUL R176, R176, UR6 ;  /* 0x00000006b0b07c20 */ /* 0x000fe20008400000 */
[----:B------:R-:W-:Y:S01]  /*8580*/  @P2 FADD R175, R175, 1 ;  /* 0x3f800000afaf2421 */ /* 0x000fe20000000000 */
[----:B0-----:R-:W-:-:S03]  /*8590*/  ISETP.NE.AND P1, PT, RZ, UR5, PT ;  /* 0x00000005ff007c0c */ /* 0x001fc6000bf25270 */
[----:B------:R-:W-:Y:S01]  /*85a0*/  FFMA R175, R176, R175, R177 ;  /* 0x000000afb0af7223 */ /* 0x000fe200000000b1 */
[----:B------:R-:W-:Y:S01]  /*85b0*/  FMUL R176, R172, UR10 ;  /* 0x0000000aacb07c20 */ /* 0x000fe20008400000 */
[----:B------:R-:W-:-:S04]  /*85c0*/  FMUL R177, R174, UR10 ;  /* 0x0000000aaeb17c20 */ /* 0x000fc80008400000 */
[----:B------:R-:W-:Y:S02]  /*85d0*/  FSEL R176, R172, R176, !P1 ;  /* 0x000000b0acb07208 */ /* 0x000fe40004800000 */
[----:B------:R-:W-:Y:S02]  /*85e0*/  FMNMX3 R172, R200, |R172|, |R173|, !PT ;  /* 0x400000acc8ac7276 */ /* 0x000fe400078004ad */
[----:B------:R-:W-:Y:S01]  /*85f0*/  FSEL R177, R174, R177, !P1 ;  /* 0x000000b1aeb17208 */ /* 0x000fe20004800000 */
[----:B------:R-:W-:Y:S01]  /*8600*/  @P1 FMUL R173, R173, UR10 ;  /* 0x0000000aadad1c20 */ /* 0x000fe20008400000 */
[----:B------:R-:W-:Y:S01]  /*8610*/  FMNMX3 R174, R172, |R174|, |R175|, !PT ;  /* 0x400000aeacae7276 */ /* 0x000fe200078004af */
[----:B------:R-:W-:Y:S01]  /*8620*/  @P1 FMUL R175, R175, UR10 ;  /* 0x0000000aafaf1c20 */ /* 0x000fe20008400000 */
[----:B------:R-:W-:Y:S01]  /*8630*/  F2F.BF16.F32 R176, R176 ;  /* 0x000000b000b07304 */ /* 0x000fe20000202000 */
[----:B------:R-:W0:Y:S01]  /*8640*/  S2UR UR5, SR_CTAID.X ;  /* 0x00000000000579c3 */ /* 0x000e220000002500 */
[----:B------:R-:W4:Y:S06]  /*8650*/  LDL R200, [R1+0xc8] ;  /* 0x0000c80001c87983 */ /* 0x000f2c0000100800 */
[----:B------:R-:W1:Y:S08]  /*8660*/  F2F.BF16.F32 R173, R173 ;  /* 0x000000ad00ad7304 */ /* 0x000e700000202000 */
[----:B------:R-:W0:Y:S08]  /*8670*/  F2F.BF16.F32 R175, R175 ;  /* 0x000000af00af7304 */ /* 0x000e300000202000 */
[----:B------:R-:W0:Y:S01]  /*8680*/  F2F.BF16.F32 R177, R177 ;  /* 0x000000b100b17304 */ /* 0x000e220000202000 */
[----:B-1----:R-:W-:Y:S01]  /*8690*/  IMAD.WIDE.U32 R172, R173, 0x10000, RZ ;  /* 0x00010000adac7825 */ /* 0x002fe200078e00ff */
[----:B0-----:R-:W-:-:S02]  /*86a0*/  SHF.L.U32 R175, R175, 0x10, RZ ;  /* 0x00000010afaf7819 */ /* 0x001fc400000006ff */
[----:B------:R-:W-:Y:S01]  /*86b0*/  LOP3.LUT R172, R172, R176, RZ, 0xfc, !PT ;  /* 0x000000b0acac7212 */ /* 0x000fe200078efcff */
[----:B------:R-:W-:Y:S01]  /*86c0*/  FADD R176, R199, -UR11 ;  /* 0x8000000bc7b07e21 */ /* 0x000fe20008000000 */
[----:B------:R-:W-:Y:S01]  /*86d0*/  USHF.L.U32 UR12, UR5, 0x7, URZ ;  /* 0x00000007050c7899 */ /* 0x000fe200080006ff */
[----:B------:R-:W4:Y:S01]  /*86e0*/  LDL R199, [R1+0xcc] ;  /* 0x0000cc0001c77983 */ /* 0x000f220000100800 */
[----:B------:R-:W-:Y:S02]  /*86f0*/  LOP3.LUT R173, R175, R173, R177, 0xfe, !PT ;  /* 0x000000adafad7212 */ /* 0x000fe400078efeb1 */
[----:B------:R-:W-:Y:S01]  /*8700*/  SHF.L.U32 R175, R166, 0x10, RZ ;  /* 0x00000010a6af7819 */ /* 0x000fe200000006ff */
[----:B------:R-:W-:Y:S01]  /*8710*/  FMUL R176, R176, UR6 ;  /* 0x00000006b0b07c20 */ /* 0x000fe20008400000 */
[----:B------:R-:W-:-:S03]  /*8720*/  SHF.L.U32 R177, R120, 0x10, RZ ;  /* 0x0000001078b17819 */ /* 0x000fc600000006ff */
[----:B------:R-:W-:-:S04]  /*8730*/  @P2 FADD R175, R175, 1 ;  /* 0x3f800000afaf2421 */ /* 0x000fc80000000000 */
[----:B------:R-:W-:Y:S01]  /*8740*/  FFMA R175, R176, R175, R177 ;  /* 0x000000afb0af7223 */ /* 0x000fe200000000b1 */
[----:B------:R-:W-:-:S04]  /*8750*/  FADD R176, R198, -UR11 ;  /* 0x8000000bc6b07e21 */ /* 0x000fc80008000000 */
[----:B------:R-:W-:Y:S01]  /*8760*/  FMUL R176, R176, UR6 ;  /* 0x00000006b0b07c20 */ /* 0x000fe20008400000 */
[----:B--2---:R-:W-:Y:S02]  /*8770*/  SHF.L.U32 R198, R206, 0x10, RZ ;  /* 0x00000010cec67819 */ /* 0x004fe400000006ff */
[----:B---3--:R-:W-:-:S05]  /*8780*/  SHF.L.U32 R177, R205, 0x10, RZ ;  /* 0x00000010cdb17819 */ /* 0x008fca00000006ff */
        /* <DEDUP_REMOVED lines=10> */
[----:B----4-:R-:W-:Y:S01]  /*8830*/  SHF.L.U32 R198, R208, 0x10, RZ ;  /* 0x00000010d0c67819 */ /* 0x010fe200000006ff */
[----:B------:R-:W-:Y:S01]  /*8840*/  FMUL R176, R176, UR6 ;  /* 0x00000006b0b07c20 */ /* 0x000fe20008400000 */
[----:B------:R-:W0:Y:S01]  /*8850*/  S2R R205, SR_TID.X ;  /* 0x0000000000cd7919 */ /* 0x000e220000002100 */
[----:B------:R-:W-:Y:S01]  /*8860*/  @P2 FADD R196, R196, 1 ;  /* 0x3f800000c4c42421 */ /* 0x000fe20000000000 */
[----:B------:R-:W1:Y:S01]  /*8870*/  LDC.64 R206, c[0x0][0x3c8] ;  /* 0x0000f200ffce7b82 */ /* 0x000e620000000a00 */
[----:B------:R-:W2:Y:S02]  /*8880*/  LDL R208, [R1+0x10] ;  /* 0x0000100001d07983 */ /* 0x000ea40000100800 */
[----:B------:R-:W-:Y:S01]  /*8890*/  FFMA R196, R176, R196, R198 ;  /* 0x000000c4b0c47223 */ /* 0x000fe200000000c6 */
[----:B------:R-:W-:Y:S01]  /*88a0*/  FMUL R176, R197, UR10 ;  /* 0x0000000ac5b07c20 */ /* 0x000fe20008400000 */
[----:B------:R-:W-:Y:S01]  /*88b0*/  FMNMX3 R198, R174, |R175|, |R177|, !PT ;  /* 0x400000afaec67276 */ /* 0x000fe200078004b1 */
[----:B------:R-:W-:-:S03]  /*88c0*/  @P1 FMUL R177, R177, UR10 ;  /* 0x0000000ab1b11c20 */ /* 0x000fc60008400000 */
[----:B------:R-:W-:Y:S02]  /*88d0*/  FSEL R176, R197, R176, !P1 ;  /* 0x000000b0c5b07208 */ /* 0x000fe40004800000 */
[----:B------:R-:W-:Y:S01]  /*88e0*/  FMNMX3 R197, R198, |R197|, |R196|, !PT ;  /* 0x400000c5c6c57276 */ /* 0x000fe200078004c4 */
[----:B------:R-:W-:Y:S01]  /*88f0*/  @P1 FMUL R196, R196, UR10 ;  /* 0x0000000ac4c41c20 */ /* 0x000fe20008400000 */
[----:B------:R3:W4:Y:S08]  /*8900*/  F2F.BF16.F32 R174, R177 ;  /* 0x000000b100ae7304 */ /* 0x0007300000202000 */
[----:B------:R-:W0:Y:S01]  /*8910*/  F2F.BF16.F32 R196, R196 ;  /* 0x000000c400c47304 */ /* 0x000e220000202000 */
[----:B---3--:R-:W-:-:S07]  /*8920*/  FMUL R177, R175, UR10 ;  /* 0x0000000aafb17c20 */ /* 0x008fce0008400000 */
[----:B------:R-:W3:Y:S01]  /*8930*/  F2F.BF16.F32 R176, R176 ;  /* 0x000000b000b07304 */ /* 0x000ee20000202000 */
[----:B------:R-:W-:Y:S01]  /*8940*/  FSEL R177, R175, R177, !P1 ;  /* 0x000000b1afb17208 */ /* 0x000fe20004800000 */
[----:B----4-:R-:W-:Y:S01]  /*8950*/  IMAD.WIDE.U32 R174, R174, 0x10000, RZ ;  /* 0x00010000aeae7825 */ /* 0x010fe200078e00ff */
[----:B0-----:R-:W-:-:S05]  /*8960*/  SHF.L.U32 R196, R196, 0x10, RZ ;  /* 0x00000010c4c47819 */ /* 0x001fca00000006ff */
[----:B------:R-:W0:Y:S01]  /*8970*/  F2F.BF16.F32 R177, R177 ;  /* 0x000000b100b17304 */ /* 0x000e220000202000 */
[----:B------:R-:W-:Y:S02]  /*8980*/  MOV R198, UR7 ;  /* 0x0000000700c67c02 */ /* 0x000fe40008000f00 */
[----:B---3--:R-:W-:Y:S02]  /*8990*/  LOP3.LUT R175, R196, R175, R176, 0xfe, !PT ;  /* 0x000000afc4af7212 */ /* 0x008fe400078efeb0 */
[----:B------:R-:W-:Y:S02]  /*89a0*/  LOP3.LUT R176, R205, 0x7f, RZ, 0xc0, !PT ;  /* 0x0000007fcdb07812 */ /* 0x000fe400078ec0ff */
[----:B------:R-:W-:-:S04]  /*89b0*/  MOV R196, UR12 ;  /* 0x0000000c00c47c02 */ /* 0x000fc80008000f00 */
[----:B------:R-:W-:Y:S02]  /*89c0*/  LOP3.LUT R196, R176, 0x80, R196, 0xf8, !PT ;  /* 0x00000080b0c47812 */ /* 0x000fe400078ef8c4 */
[----:B0-----:R-:W-:-:S03]  /*89d0*/  LOP3.LUT R174, R174, R177, RZ, 0xfc, !PT ;  /* 0x000000b1aeae7212 */ /* 0x001fc600078efcff */
[----:B------:R-:W-:-:S04]  /*89e0*/  IMAD R198, R198, 0x1900, R196 ;  /* 0x00001900c6c67824 */ /* 0x000fc800078e02c4 */
[----:B-1----:R-:W-:-:S05]  /*89f0*/  IMAD.WIDE.U32 R176, R198, 0x8, R206 ;  /* 0x00000008c6b07825 */ /* 0x002fca00078e00ce */
[----:B------:R0:W-:Y:S04]  /*8a00*/  STG.E.64 desc[UR8][R176.64], R172 ;  /* 0x000000acb0007986 */ /* 0x0001e8000c101b08 */
[----:B0-----:R-:W3:Y:S01]  /*8a10*/  LDL R176, [R1+0x14] ;  /* 0x0000140001b07983 */ /* 0x001ee20000100800 */
[----:B------:R-:W-:-:S03]  /*8a20*/  IADD3 R172, PT, PT, R198, 0x100, RZ ;  /* 0x00000100c6ac7810 */ /* 0x000fc60007ffe0ff */
[----:B------:R-:W4:Y:S02]  /*8a30*/  LDL R177, [R1+0xc4] ;  /* 0x0000c40001b17983 */ /* 0x000f240000100800 */
[----:B------:R-:W-:-:S05]  /*8a40*/  IMAD.WIDE.U32 R172, R172, 0x8, R206 ;  /* 0x00000008acac7825 */ /* 0x000fca00078e00ce */
[----:B------:R0:W-:Y:S02]  /*8a50*/  STG.E.64 desc[UR8][R172.64], R174 ;  /* 0x000000aeac007986 */ /* 0x0001e4000c101b08 */
[----:B0-----:R-:W-:Y:S01]  /*8a60*/  FADD R172, R0, -UR11 ;  /* 0x8000000b00ac7e21 */ /* 0x001fe20008000000 */
[----:B------:R-:W-:Y:S01]  /*8a70*/  SHF.L.U32 R0, R164, 0x10, RZ ;  /* 0x00000010a4007819 */ /* 0x000fe200000006ff */
[----:B------:R-:W4:Y:S01]  /*8a80*/  LDL R175, [R1+0xc0] ;  /* 0x0000c00001af7983 */ /* 0x000f220000100800 */
        /* <DEDUP_REMOVED lines=9> */
[----:B---3--:R-:W-:Y:S02]  /*8b20*/  SHF.L.U32 R173, R176, 0x10, RZ ;  /* 0x00000010b0ad7819 */ /* 0x008fe400000006ff */
[----:B------:R-:W3:Y:S03]  /*8b30*/  LDL R176, [R1+0xbc] ;  /* 0x0000bc0001b07983 */ /* 0x000ee60000100800 */
        /* <DEDUP_REMOVED lines=9> */
[----:B------:R-:W3:Y:S01]  /*8bd0*/  LDL R200, [R1+0x8] ;  /* 0x0000080001c87983 */ /* 0x000ee20000100800 */
[----:B--2---:R-:W-:-:S03]  /*8be0*/  SHF.L.U32 R173, R208, 0x10, RZ ;  /* 0x00000010d0ad7819 */ /* 0x004fc600000006ff */
[----:B------:R-:W2:Y:S01]  /*8bf0*/  LDL R208, [R1+0x4] ;  /* 0x0000040001d07983 */ /* 0x000ea20000100800 */
        /* <DEDUP_REMOVED lines=12> */
[----:B------:R-:W4:Y:S04]  /*8cc0*/  LDL R177, [R1+0xb8] ;  /* 0x0000b80001b17983 */ /* 0x000f280000100800 */
[----:B------:R-:W4:Y:S01]  /*8cd0*/  LDL R199, [R1] ;  /* 0x0000000001c77983 */ /* 0x000f220000100800 */
        /* <DEDUP_REMOVED lines=22> */
[----:B--2---:R-:W-:Y:S02]  /*8e40*/  SHF.L.U32 R173, R208, 0x10, RZ ;  /* 0x00000010d0ad7819 */ /* 0x004fe400000006ff */
[----:B------:R-:W2:Y:S01]  /*8e50*/  LDL R208, [R1+0xb0] ;  /* 0x0000b00001d07983 */ /* 0x000ea20000100800 */
[----:B------:R-:W-:Y:S01]  /*8e60*/  FADD R172, R10, -UR11 ;  /* 0x8000000b0aac7e21 */ /* 0x000fe20008000000 */
[----:B------:R-:W-:-:S03]  /*8e70*/  SHF.L.U32 R10, R176, 0x10, RZ ;  /* 0x00000010b00a7819 */ /* 0x000fc600000006ff */
        /* <DEDUP_REMOVED lines=11> */
[----:B------:R-:W-:Y:S02]  /*8f30*/  SHF.L.U32 R173, R199, 0x10, RZ ;  /* 0x00000010c7ad7819 */ /* 0x000fe400000006ff */
[----:B------:R-:W4:Y:S01]  /*8f40*/  LDL R199, [R1+0xac] ;  /* 0x0000ac0001c77983 */ /* 0x000f220000100800 */
        /* <DEDUP_REMOVED lines=12> */
[----:B---3--:R-:W-:Y:S02]  /*9010*/  SHF.L.U32 R14, R200, 0x10, RZ ;  /* 0x00000010c80e7819 */ /* 0x008fe400000006ff */
[----:B------:R-:W3:Y:S03]  /*9020*/  LDL R200, [R1+0xa8] ;  /* 0x0000a80001c87983 */ /* 0x000ee60000100800 */
        /* <DEDUP_REMOVED lines=9> */
[----:B--2---:R-:W-:Y:S02]  /*90c0*/  SHF.L.U32 R16, R208, 0x10, RZ ;  /* 0x00000010d0107819 */ /* 0x004fe400000006ff */
        /* <DEDUP_REMOVED lines=378> */
[----:B----4-:R-:W-:Y:S01]  /*a870*/  SHF.L.U32 R174, R199, 0x10, RZ ;  /* 0x00000010c7ae7819 */ /* 0x010fe200000006ff */
        /* <DEDUP_REMOVED lines=12> */
[----:B------:R-:W-:-:S03]  /*a940*/  SHF.L.U32 R182, R217, 0x10, RZ ;  /* 0x00000010d9b67819 */ /* 0x000fc600000006ff */
[----:B------:R-:W-:Y:S01]  /*a950*/  FMUL R177, R177, UR6 ;  /* 0x00000006b1b17c20 */ /* 0x000fe20008400000 */
[----:B------:R-:W-:Y:S02]  /*a960*/  SHF.L.U32 R183, R82, 0x10, RZ ;  /* 0x0000001052b77819 */ /* 0x000fe400000006ff */
[----:B------:R-:W-:Y:S02]  /*a970*/  SHF.L.U32 R184, R216, 0x10, RZ ;  /* 0x00000010d8b87819 */ /* 0x000fe400000006ff */
[----:B------:R-:W-:Y:S02]  /*a980*/  SHF.L.U32 R185, R83, 0x10, RZ ;  /* 0x0000001053b97819 */ /* 0x000fe400000006ff */
[----:B------:R-:W-:Y:S02]  /*a990*/  SHF.L.U32 R186, R215, 0x10, RZ ;  /* 0x00000010d7ba7819 */ /* 0x000fe400000006ff */
[----:B---3--:R-:W-:-:S05]  /*a9a0*/  SHF.L.U32 R176, R200, 0x10, RZ ;  /* 0x00000010c8b07819 */ /* 0x008fca00000006ff */
[----:B------:R-:W-:-:S04]  /*a9b0*/  @P2 FADD R176, R176, 1 ;  /* 0x3f800000b0b02421 */ /* 0x000fc80000000000 */
[----:B------:R-:W-:Y:S01]  /*a9c0*/  FFMA R176, R177, R176, R182 ;  /* 0x000000b0b1b07223 */ /* 0x000fe200000000b6 */
[----:B------:R-:W-:Y:S01]  /*a9d0*/  SHF.L.U32 R177, R130, 0x10, RZ ;  /* 0x0000001082b17819 */ /* 0x000fe200000006ff */
[----:B------:R-:W-:-:S04]  /*a9e0*/  FADD R182, R187, -UR11 ;  /* 0x8000000bbbb67e21 */ /* 0x000fc80008000000 */
[----:B------:R-:W-:Y:S01]  /*a9f0*/  FMUL R182, R182, UR6 ;  /* 0x00000006b6b67c20 */ /* 0x000fe20008400000 */
[----:B------:R-:W-:-:S04]  /*aa00*/  @P2 FADD R177, R177, 1 ;  /* 0x3f800000b1b12421 */ /* 0x000fc80000000000 */
[----:B------:R-:W-:Y:S01]  /*aa10*/  FFMA R177, R182, R177, R183 ;  /* 0x000000b1b6b17223 */ /* 0x000fe200000000b7 */
[----:B------:R-:W-:Y:S01]  /*aa20*/  FADD R183, R189, -UR11 ;  /* 0x8000000bbdb77e21 */ /* 0x000fe20008000000 */
[----:B--2---:R-:W-:-:S03]  /*aa30*/  SHF.L.U32 R182, R208, 0x10, RZ ;  /* 0x00000010d0b67819 */ /* 0x004fc600000006ff */
[----:B------:R-:W-:Y:S02]  /*aa40*/  FMUL R183, R183, UR6 ;  /* 0x00000006b7b77c20 */ /* 0x000fe40008400000 */
[----:B------:R-:W-:-:S04]  /*aa50*/  @P2 FADD R182, R182, 1 ;  /* 0x3f800000b6b62421 */ /* 0x000fc80000000000 */
[----:B------:R-:W-:Y:S01]  /*aa60*/  FFMA R182, R183, R182, R184 ;  /* 0x000000b6b7b67223 */ /* 0x000fe200000000b8 */
[----:B------:R-:W-:Y:S01]  /*aa70*/  SHF.L.U32 R183, R131, 0x10, RZ ;  /* 0x0000001083b77819 */ /* 0x000fe200000006ff */
[----:B------:R-:W-:-:S04]  /*aa80*/  FADD R184, R188, -UR11 ;  /* 0x8000000bbcb87e21 */ /* 0x000fc80008000000 */
        /* <DEDUP_REMOVED lines=75> */
[----:B------:R-:W-:-:S04]  /*af40*/  FSEL R192, R3, R192, !P1 ;  /* 0x000000c003c07208 */ /* 0x000fc80004800000 */
[----:B------:R0:W-:Y:S01]  /*af50*/  F2F.BF16.F32 R193, R192 ;  /* 0x000000c000c17304 */ /* 0x0001e20000202000 */
[----:B------:R-:W-:Y:S01]  /*af60*/  FMUL R194, R0, UR10 ;  /* 0x0000000a00c27c20 */ /* 0x000fe20008400000 */
[----:B0-----:R-:W-:Y:S01]  /*af70*/  FMNMX3 R192, R197, |R0|, |R2|, !PT ;  /* 0x40000000c5c07276 */ /* 0x001fe20007800402 */
[----:B------:R-:W-:-:S03]  /*af80*/  @P1 FMUL R2, R2, UR10 ;  /* 0x0000000a02021c20 */ /* 0x000fc60008400000 */
[----:B------:R-:W-:Y:S01]  /*af90*/  FMNMX3 R192, R192, |R3|, |R4|, !PT ;  /* 0x40000003c0c07276 */ /* 0x000fe20007800404 */
[----:B------:R-:W-:Y:S02]  /*afa0*/  @P1 FMUL R4, R4, UR10 ;  /* 0x0000000a04041c20 */ /* 0x000fe40008400000 */
[----:B------:R-:W-:Y:S08]  /*afb0*/  F2F.BF16.F32 R2, R2 ;  /* 0x0000000200027304 */ /* 0x000ff00000202000 */
[----:B------:R0:W1:Y:S02]  /*afc0*/  F2F.BF16.F32 R3, R4 ;  /* 0x0000000400037304 */ /* 0x0000640000202000 */
[----:B0-----:R-:W-:Y:S01]  /*afd0*/  FSEL R4, R0, R194, !P1 ;  /* 0x000000c200047208 */ /* 0x001fe20004800000 */
[----:B------:R-:W-:Y:S01]  /*afe0*/  FADD R0, R181, -UR11 ;  /* 0x8000000bb5007e21 */ /* 0x000fe20008000000 */
[----:B------:R-:W-:-:S04]  /*aff0*/  SHF.L.U32 R181, R238, 0x10, RZ ;  /* 0x00000010eeb57819 */ /* 0x000fc800000006ff */
[----:B------:R-:W0:Y:S01]  /*b000*/  F2F.BF16.F32 R4, R4 ;  /* 0x0000000400047304 */ /* 0x000e220000202000 */
[----:B------:R-:W-:Y:S01]  /*b010*/  SHF.L.U32 R194, R209, 0x10, RZ ;  /* 0x00000010d1c27819 */ /* 0x000fe200000006ff */
[----:B------:R-:W-:Y:S01]  /*b020*/  FMUL R0, R0, UR6 ;  /* 0x0000000600007c20 */ /* 0x000fe20008400000 */
[----:B------:R-:W-:-:S04]  /*b030*/  @P2 FADD R181, R181, 1 ;  /* 0x3f800000b5b52421 */ /* 0x000fc80000000000 */
[----:B------:R-:W-:Y:S01]  /*b040*/  FFMA R0, R0, R181, R194 ;  /* 0x000000b500007223 */ /* 0x000fe200000000c2 */
[----:B-1----:R-:W-:Y:S01]  /*b050*/  SHF.L.U32 R181, R3, 0x10, RZ ;  /* 0x0000001003b57819 */ /* 0x002fe200000006ff */
[----:B------:R-:W-:-:S03]  /*b060*/  IMAD.WIDE.U32 R2, R2, 0x10000, RZ ;  /* 0x0001000002027825 */ /* 0x000fc600078e00ff */
[----:B0-----:R-:W-:Y:S01]  /*b070*/  LOP3.LUT R2, R2, R4, RZ, 0xfc, !PT ;  /* 0x0000000402027212 */ /* 0x001fe200078efcff */
[----:B------:R-:W-:Y:S01]  /*b080*/  FMUL R4, R5, UR10 ;  /* 0x0000000a05047c20 */ /* 0x000fe20008400000 */
[----:B------:R-:W-:-:S04]  /*b090*/  LOP3.LUT R3, R181, R3, R193, 0xfe, !PT ;  /* 0x00000003b5037212 */ /* 0x000fc800078efec1 */
[----:B------:R-:W-:-:S04]  /*b0a0*/  FSEL R4, R5, R4, !P1 ;  /* 0x0000000405047208 */ /* 0x000fc80004800000 */
[----:B------:R0:W-:Y:S02]  /*b0b0*/  F2F.BF16.F32 R193, R4 ;  /* 0x0000000400c17304 */ /* 0x0001e40000202000 */
[----:B0-----:R-:W-:-:S05]  /*b0c0*/  FMUL R4, R7, UR10 ;  /* 0x0000000a07047c20 */ /* 0x001fca0008400000 */
[----:B------:R-:W-:-:S04]  /*b0d0*/  FSEL R4, R7, R4, !P1 ;  /* 0x0000000407047208 */ /* 0x000fc80004800000 */
[----:B------:R0:W-:Y:S01]  /*b0e0*/  F2F.BF16.F32 R195, R4 ;  /* 0x0000000400c37304 */ /* 0x0001e20000202000 */
[----:B------:R-:W-:Y:S01]  /*b0f0*/  FMNMX3 R5, R192, |R5|, |R6|, !PT ;  /* 0x40000005c0057276 */ /* 0x000fe20007800406 */
[----:B0-----:R-:W-:-:S05]  /*b100*/  FMUL R4, R9, UR10 ;  /* 0x0000000a09047c20 */ /* 0x001fca0008400000 */
[----:B------:R-:W-:-:S04]  /*b110*/  FSEL R4, R9, R4, !P1 ;  /* 0x0000000409047208 */ /* 0x000fc80004800000 */
[----:B------:R0:W-:Y:S01]  /*b120*/  F2F.BF16.F32 R192, R4 ;  /* 0x0000000400c07304 */ /* 0x0001e20000202000 */
[----:B------:R-:W-:Y:S01]  /*b130*/  FMNMX3 R7, R5, |R7|, |R8|, !PT ;  /* 0x4000000705077276 */ /* 0x000fe20007800408 */
[----:B------:R-:W-:Y:S01]  /*b140*/  @P1 FMUL R8, R8, UR10 ;  /* 0x0000000a08081c20 */ /* 0x000fe20008400000 */
[----:B0-----:R-:W-:Y:S02]  /*b150*/  FMUL R4, R13, UR10 ;  /* 0x0000000a0d047c20 */ /* 0x001fe40008400000 */
[----:B------:R-:W-:Y:S01]  /*b160*/  FMNMX3 R7, R7, |R9|, |R10|, !PT ;  /* 0x4000000907077276 */ /* 0x000fe2000780040a */
[----:B------:R-:W-:Y:S02]  /*b170*/  @P1 FMUL R6, R6, UR10 ;  /* 0x0000000a06061c20 */ /* 0x000fe40008400000 */
[----:B------:R-:W-:Y:S01]  /*b180*/  FSEL R4, R13, R4, !P1 ;  /* 0x000000040d047208 */ /* 0x000fe20004800000 */
[----:B------:R-:W0:Y:S01]  /*b190*/  F2F.BF16.F32 R5, R8 ;  /* 0x0000000800057304 */ /* 0x000e220000202000 */
[----:B------:R-:W-:Y:S01]  /*b1a0*/  FMNMX3 R7, R7, |R11|, |R12|, !PT ;  /* 0x4000000b07077276 */ /* 0x000fe2000780040c */
[----:B------:R-:W-:Y:S01]  /*b1b0*/  FMUL R194, R11, UR10 ;  /* 0x0000000a0bc27c20 */ /* 0x000fe20008400000 */
[----:B------:R-:W-:Y:S01]  /*b1c0*/  @P1 FMUL R12, R12, UR10 ;  /* 0x0000000a0c0c1c20 */ /* 0x000fe20008400000 */
[----:B------:R-:W-:-:S04]  /*b1d0*/  @P1 FMUL R10, R10, UR10 ;  /* 0x0000000a0a0a1c20 */ /* 0x000fc80008400000 */
[----:B------:R-:W-:Y:S01]  /*b1e0*/  F2F.BF16.F32 R181, R4 ;  /* 0x0000000400b57304 */ /* 0x000fe20000202000 */
[----:B------:R-:W-:-:S07]  /*b1f0*/  FSEL R194, R11, R194, !P1 ;  /* 0x000000c20bc27208 */ /* 0x000fce0004800000 */
[----:B------:R-:W1:Y:S01]  /*b200*/  F2F.BF16.F32 R4, R6 ;  /* 0x0000000600047304 */ /* 0x000e620000202000 */
[----:B------:R-:W-:-:S07]  /*b210*/  FMNMX3 R7, R7, |R13|, |R14|, !PT ;  /* 0x4000000d07077276 */ /* 0x000fce000780040e */
[----:B------:R2:W3:Y:S08]  /*b220*/  F2F.BF16.F32 R6, R10 ;  /* 0x0000000a00067304 */ /* 0x0004f00000202000 */
[----:B------:R-:W4:Y:S01]  /*b230*/  F2F.BF16.F32 R12, R12 ;  /* 0x0000000c000c7304 */ /* 0x000f220000202000 */
[----:B--2---:R-:W-:Y:S02]  /*b240*/  FMNMX3 R10, R7, |R15|, |R16|, !PT ;  /* 0x4000000f070a7276 */ /* 0x004fe40007800410 */
[----:B0-----:R-:W-:Y:S01]  /*b250*/  SHF.L.U32 R7, R5, 0x10, RZ ;  /* 0x0000001005077819 */ /* 0x001fe200000006ff */
[----:B-1----:R-:W-:-:S04]  /*b260*/  IMAD.WIDE.U32 R4, R4, 0x10000, RZ ;  /* 0x0001000004047825 */ /* 0x002fc800078e00ff */
[----:B------:R-:W0:Y:S01]  /*b270*/  F2F.BF16.F32 R194, R194 ;  /* 0x000000c200c27304 */ /* 0x000e220000202000 */
[----:B------:R-:W-:Y:S01]  /*b280*/  FMUL R11, R17, UR10 ;  /* 0x0000000a110b7c20 */ /* 0x000fe20008400000 */
[----:B------:R-:W-:Y:S01]  /*b290*/  LOP3.LUT R5, R7, R5, R195, 0xfe, !PT ;  /* 0x0000000507057212 */ /* 0x000fe200078efec3 */
[----:B---3--:R-:W-:Y:S01]  /*b2a0*/  IMAD.WIDE.U32 R6, R6, 0x10000, RZ ;  /* 0x0001000006067825 */ /* 0x008fe200078e00ff */
[----:B----4-:R-:W-:Y:S02]  /*b2b0*/  SHF.L.U32 R12, R12, 0x10, RZ ;  /* 0x000000100c0c7819 */ /* 0x010fe400000006ff */
[----:B------:R-:W-:Y:S01]  /*b2c0*/  FSEL R11, R17, R11, !P1 ;  /* 0x0000000b110b7208 */ /* 0x000fe20004800000 */
[----:B------:R-:W-:Y:S01]  /*b2d0*/  FMUL R9, R15, UR10 ;  /* 0x0000000a0f097c20 */ /* 0x000fe20008400000 */
[----:B0-----:R-:W-:Y:S02]  /*b2e0*/  LOP3.LUT R7, R12, R7, R194, 0xfe, !PT ;  /* 0x000000070c077212 */ /* 0x001fe400078efec2 */
[----:B------:R0:W-:Y:S01]  /*b2f0*/  F2F.BF16.F32 R12, R11 ;  /* 0x0000000b000c7304 */ /* 0x0001e20000202000 */
[----:B------:R-:W-:Y:S01]  /*b300*/  @P1 FMUL R16, R16, UR10 ;  /* 0x0000000a10101c20 */ /* 0x000fe20008400000 */
[----:B------:R-:W-:Y:S01]  /*b310*/  @P1 FMUL R14, R14, UR10 ;  /* 0x0000000a0e0e1c20 */ /* 0x000fe20008400000 */
[----:B0-----:R-:W-:Y:S01]  /*b320*/  FMUL R11, R19, UR10 ;  /* 0x0000000a130b7c20 */ /* 0x001fe20008400000 */
[----:B------:R-:W-:-:S04]  /*b330*/  FSEL R15, R15, R9, !P1 ;  /* 0x000000090f0f7208 */ /* 0x000fc80004800000 */
[----:B------:R-:W0:Y:S01]  /*b340*/  F2F.BF16.F32 R8, R14 ;  /* 0x0000000e00087304 */ /* 0x000e220000202000 */
[----:B------:R-:W-:-:S07]  /*b350*/  FSEL R11, R19, R11, !P1 ;  /* 0x0000000b130b7208 */ /* 0x000fce0004800000 */
[----:B------:R-:W1:Y:S08]  /*b360*/  F2F.BF16.F32 R16, R16 ;  /* 0x0000001000107304 */ /* 0x000e700000202000 */
[----:B------:R2:W-:Y:S02]  /*b370*/  F2F.BF16.F32 R13, R11 ;  /* 0x0000000b000d7304 */ /* 0x0005e40000202000 */
[----:B--2---:R-:W-:-:S06]  /*b380*/  FMUL R11, R21, UR10 ;  /* 0x0000000a150b7c20 */ /* 0x004fcc0008400000 */
[----:B------:R-:W2:Y:S01]  /*b390*/  F2F.BF16.F32 R15, R15 ;  /* 0x0000000f000f7304 */ /* 0x000ea20000202000 */
[----:B------:R-:W-:Y:S02]  /*b3a0*/  FSEL R11, R21, R11, !P1 ;  /* 0x0000000b150b7208 */ /* 0x000fe40004800000 */
[----:B------:R-:W-:-:S05]  /*b3b0*/  FMNMX3 R17, R10, |R17|, |R18|, !PT ;  /* 0x400000110a117276 */ /* 0x000fca0007800412 */
[----:B------:R3:W-:Y:S01]  /*b3c0*/  F2F.BF16.F32 R14, R11 ;  /* 0x0000000b000e7304 */ /* 0x0007e20000202000 */
[----:B0-----:R-:W-:Y:S01]  /*b3d0*/  IMAD.WIDE.U32 R8, R8, 0x10000, RZ ;  /* 0x0001000008087825 */ /* 0x001fe200078e00ff */
[----:B------:R-:W-:Y:S02]  /*b3e0*/  FMNMX3 R17, R17, |R19|, |R20|, !PT ;  /* 0x4000001311117276 */ /* 0x000fe40007800414 */
[----:B-1----:R-:W-:Y:S01]  /*b3f0*/  SHF.L.U32 R16, R16, 0x10, RZ ;  /* 0x0000001010107819 */ /* 0x002fe200000006ff */
[----:B---3--:R-:W-:Y:S01]  /*b400*/  FMUL R11, R23, UR10 ;  /* 0x0000000a170b7c20 */ /* 0x008fe20008400000 */
[----:B------:R-:W-:Y:S01]  /*b410*/  @P1 FMUL R20, R20, UR10 ;  /* 0x0000000a14141c20 */ /* 0x000fe20008400000 */
[----:B------:R-:W-:Y:S01]  /*b420*/  @P1 FMUL R18, R18, UR10 ;  /* 0x0000000a12121c20 */ /* 0x000fe20008400000 */
[----:B------:R-:W-:Y:S02]  /*b430*/  FMNMX3 R17, R17, |R21|, |R22|, !PT ;  /* 0x4000001511117276 */ /* 0x000fe40007800416 */
[----:B------:R-:W-:-:S02]  /*b440*/  FSEL R11, R23, R11, !P1 ;  /* 0x0000000b170b7208 */ /* 0x000fc40004800000 */
[----:B--2---:R-:W-:Y:S02]  /*b450*/  LOP3.LUT R9, R16, R9, R15, 0xfe, !PT ;  /* 0x0000000910097212 */ /* 0x004fe400078efe0f */
[----:B------:R0:W-:Y:S01]  /*b460*/  F2F.BF16.F32 R15, R11 ;  /* 0x0000000b000f7304 */ /* 0x0001e20000202000 */
[----:B------:R-:W-:Y:S01]  /*b470*/  @P1 FMUL R22, R22, UR10 ;  /* 0x0000000a16161c20 */ /* 0x000fe20008400000 */
[----:B------:R-:W-:Y:S01]  /*b480*/  FMNMX3 R17, R17, |R23|, |R24|, !PT ;  /* 0x4000001711117276 */ /* 0x000fe20007800418 */
[----:B------:R-:W-:-:S05]  /*b490*/  @P1 FMUL R24, R24, UR10 ;  /* 0x0000000a18181c20 */ /* 0x000fca0008400000 */
[----:B------:R-:W-:Y:S01]  /*b4a0*/  F2F.BF16.F32 R10, R18 ;  /* 0x00000012000a7304 */ /* 0x000fe20000202000 */
[----:B0-----:R-:W-:Y:S01]  /*b4b0*/  FMUL R11, R25, UR10 ;  /* 0x0000000a190b7c20 */ /* 0x001fe20008400000 */
[----:B------:R-:W-:Y:S01]  /*b4c0*/  FMNMX3 R17, R17, |R25|, |R26|, !PT ;  /* 0x4000001911117276 */ /* 0x000fe2000780041a */
[----:B------:R-:W-:-:S05]  /*b4d0*/  @P1 FMUL R26, R26, UR10 ;  /* 0x0000000a1a1a1c20 */ /* 0x000fca0008400000 */
[----:B------:R-:W0:Y:S01]  /*b4e0*/  F2F.BF16.F32 R20, R20 ;  /* 0x0000001400147304 */ /* 0x000e220000202000 */
[----:B------:R-:W-:-:S07]  /*b4f0*/  FSEL R11, R25, R11, !P1 ;  /* 0x0000000b190b7208 */ /* 0x000fce0004800000 */
[----:B------:R-:W-:Y:S01]  /*b500*/  F2F.BF16.F32 R22, R22 ;  /* 0x0000001600167304 */ /* 0x000fe20000202000 */
[----:B------:R-:W-:-:S07]  /*b510*/  FMNMX3 R17, R17, |R27|, |R28|, !PT ;  /* 0x4000001b11117276 */ /* 0x000fce000780041c */
[----:B------:R-:W1:Y:S08]  /*b520*/  F2F.BF16.F32 R24, R24 ;  /* 0x0000001800187304 */ /* 0x000e700000202000 */
[----:B------:R2:W-:Y:S01]  /*b530*/  F2F.BF16.F32 R16, R11 ;  /* 0x0000000b00107304 */ /* 0x0005e20000202000 */
[----:B0-----:R-:W-:Y:S01]  /*b540*/  SHF.L.U32 R20, R20, 0x10, RZ ;  /* 0x0000001014147819 */ /* 0x001fe200000006ff */
[----:B--2---:R-:W-:-:S06]  /*b550*/  FMUL R11, R27, UR10 ;  /* 0x0000000a1b0b7c20 */ /* 0x004fcc0008400000 */
[----:B------:R-:W0:Y:S01]  /*b560*/  F2F.BF16.F32 R26, R26 ;  /* 0x0000001a001a7304 */ /* 0x000e220000202000 */
[----:B------:R-:W-:Y:S01]  /*b570*/  FSEL R27, R27, R11, !P1 ;  /* 0x0000000b1b1b7208 */ /* 0x000fe20004800000 */
[----:B------:R-:W-:Y:S01]  /*b580*/  IMAD.WIDE.U32 R10, R10, 0x10000, RZ ;  /* 0x000100000a0a7825 */ /* 0x000fe200078e00ff */
[----:B-1----:R-:W-:-:S04]  /*b590*/  SHF.L.U32 R24, R24, 0x10, RZ ;  /* 0x0000001018187819 */ /* 0x002fc800000006ff */
[----:B------:R-:W-:Y:S02]  /*b5a0*/  LOP3.LUT R11, R20, R11, R13, 0xfe, !PT ;  /* 0x0000000b140b7212 */ /* 0x000fe400078efe0d */
[----:B------:R-:W-:Y:S01]  /*b5b0*/  LOP3.LUT R10, R10, R12, RZ, 0xfc, !PT ;  /* 0x0000000c0a0a7212 */ /* 0x000fe200078efcff */
[----:B------:R-:W-:-:S05]  /*b5c0*/  IMAD.WIDE.U32 R12, R22, 0x10000, RZ ;  /* 0x00010000160c7825 */ /* 0x000fca00078e00ff */
[----:B------:R-:W-:Y:S02]  /*b5d0*/  LOP3.LUT R13, R24, R13, R15, 0xfe, !PT ;  /* 0x0000000d180d7212 */ /* 0x000fe400078efe0f */
[----:B------:R-:W-:Y:S01]  /*b5e0*/  LOP3.LUT R12, R12, R14, RZ, 0xfc, !PT ;  /* 0x0000000e0c0c7212 */ /* 0x000fe200078efcff */
[----:B0-----:R-:W-:-:S03]  /*b5f0*/  IMAD.WIDE.U32 R14, R26, 0x10000, RZ ;  /* 0x000100001a0e7825 */ /* 0x001fc600078e00ff */
[----:B------:R-:W-:Y:S01]  /*b600*/  LOP3.LUT R14, R14, R16, RZ, 0xfc, !PT ;  /* 0x000000100e0e7212 */ /* 0x000fe200078efcff */
[----:B------:R-:W-:-:S05]  /*b610*/  FMUL R16, R29, UR10 ;  /* 0x0000000a1d107c20 */ /* 0x000fca0008400000 */
[----:B------:R-:W-:-:S04]  /*b620*/  FSEL R16, R29, R16, !P1 ;  /* 0x000000101d107208 */ /* 0x000fc80004800000 */
[----:B------:R0:W-:Y:S02]  /*b630*/  F2F.BF16.F32 R18, R16 ;  /* 0x0000001000127304 */ /* 0x0001e40000202000 */
[----:B0-----:R-:W-:-:S05]  /*b640*/  FMUL R16, R31, UR10 ;  /* 0x0000000a1f107c20 */ /* 0x001fca0008400000 */
[----:B------:R-:W-:-:S04]  /*b650*/  FSEL R16, R31, R16, !P1 ;  /* 0x000000101f107208 */ /* 0x000fc80004800000 */
[----:B------:R0:W-:Y:S02]  /*b660*/  F2F.BF16.F32 R19, R16 ;  /* 0x0000001000137304 */ /* 0x0001e40000202000 */
[----:B0-----:R-:W-:-:S05]  /*b670*/  FMUL R16, R33, UR10 ;  /* 0x0000000a21107c20 */ /* 0x001fca0008400000 */
[----:B------:R-:W-:-:S04]  /*b680*/  FSEL R16, R33, R16, !P1 ;  /* 0x0000001021107208 */ /* 0x000fc80004800000 */
[----:B------:R0:W-:Y:S02]  /*b690*/  F2F.BF16.F32 R20, R16 ;  /* 0x0000001000147304 */ /* 0x0001e40000202000 */
[----:B0-----:R-:W-:Y:S01]  /*b6a0*/  FMUL R16, R35, UR10 ;  /* 0x0000000a23107c20 */ /* 0x001fe20008400000 */
[----:B------:R-:W-:-:S04]  /*b6b0*/  FMNMX3 R17, R17, |R29|, |R30|, !PT ;  /* 0x4000001d11117276 */ /* 0x000fc8000780041e */
[----:B------:R-:W-:-:S04]  /*b6c0*/  FSEL R16, R35, R16, !P1 ;  /* 0x0000001023107208 */ /* 0x000fc80004800000 */
[----:B------:R0:W-:Y:S01]  /*b6d0*/  F2F.BF16.F32 R21, R16 ;  /* 0x0000001000157304 */ /* 0x0001e20000202000 */
[----:B------:R-:W-:Y:S01]  /*b6e0*/  FMNMX3 R17, R17, |R31|, |R32|, !PT ;  /* 0x4000001f11117276 */ /* 0x000fe20007800420 */
[----:B------:R-:W-:Y:S01]  /*b6f0*/  @P1 FMUL R32, R32, UR10 ;  /* 0x0000000a20201c20 */ /* 0x000fe20008400000 */
[----:B0-----:R-:W-:Y:S01]  /*b700*/  FMUL R16, R37, UR10 ;  /* 0x0000000a25107c20 */ /* 0x001fe20008400000 */
[----:B------:R-:W-:Y:S01]  /*b710*/  @P1 FMUL R30, R30, UR10 ;  /* 0x0000000a1e1e1c20 */ /* 0x000fe20008400000 */
[----:B------:R-:W-:-:S03]  /*b720*/  FMNMX3 R17, R17, |R33|, |R34|, !PT ;  /* 0x4000002111117276 */ /* 0x000fc60007800422 */
[----:B------:R-:W-:Y:S01]  /*b730*/  FSEL R16, R37, R16, !P1 ;  /* 0x0000001025107208 */ /* 0x000fe20004800000 */
[----:B------:R-:W-:Y:S01]  /*b740*/  @P1 FMUL R34, R34, UR10 ;  /* 0x0000000a22221c20 */ /* 0x000fe20008400000 */
[----:B------:R-:W-:Y:S02]  /*b750*/  FMNMX3 R17, R17, |R35|, |R36|, !PT ;  /* 0x4000002311117276 */ /* 0x000fe40007800424 */
[----:B------:R-:W-:Y:S01]  /*b760*/  F2F.BF16.F32 R23, R16 ;  /* 0x0000001000177304 */ /* 0x000fe20000202000 */
[----:B------:R-:W-:Y:S01]  /*b770*/  @P1 FMUL R36, R36, UR10 ;  /* 0x0000000a24241c20 */ /* 0x000fe20008400000 */
[----:B------:R-:W-:-:S06]  /*b780*/  FMNMX3 R17, R17, |R37|, |R38|, !PT ;  /* 0x4000002511117276 */ /* 0x000fcc0007800426 */
[----:B------:R-:W0:Y:S01]  /*b790*/  F2F.BF16.F32 R16, R30 ;  /* 0x0000001e00107304 */ /* 0x000e220000202000 */
[----:B------:R-:W-:-:S07]  /*b7a0*/  @P1 FMUL R38, R38, UR10 ;  /* 0x0000000a26261c20 */ /* 0x000fce0008400000 */
[----:B------:R-:W1:Y:S08]  /*b7b0*/  F2F.BF16.F32 R32, R32 ;  /* 0x0000002000207304 */ /* 0x000e700000202000 */
[----:B------:R-:W2:Y:S01]  /*b7c0*/  F2F.BF16.F32 R34, R34 ;  /* 0x0000002200227304 */ /* 0x000ea20000202000 */
[----:B------:R-:W-:-:S07]  /*b7d0*/  FMNMX3 R22, R17, |R39|, |R40|, !PT ;  /* 0x4000002711167276 */ /* 0x000fce0007800428 */
[----:B------:R-:W3:Y:S01]  /*b7e0*/  F2F.BF16.F32 R36, R36 ;  /* 0x0000002400247304 */ /* 0x000ee20000202000 */
[----:B0-----:R-:W-:Y:S01]  /*b7f0*/  IMAD.WIDE.U32 R16, R16, 0x10000, RZ ;  /* 0x0001000010107825 */ /* 0x001fe200078e00ff */
[----:B-1----:R-:W-:-:S06]  /*b800*/  SHF.L.U32 R32, R32, 0x10, RZ ;  /* 0x0000001020207819 */ /* 0x002fcc00000006ff */
[----:B------:R-:W0:Y:S01]  /*b810*/  F2F.BF16.F32 R38, R38 ;  /* 0x0000002600267304 */ /* 0x000e220000202000 */
[----:B------:R-:W-:Y:S01]  /*b820*/  LOP3.LUT R17, R32, R17, R19, 0xfe, !PT ;  /* 0x0000001120117212 */ /* 0x000fe200078efe13 */
[----:B------:R-:W-:Y:S01]  /*b830*/  @P1 FMUL R28, R28, UR10 ;  /* 0x0000000a1c1c1c20 */ /* 0x000fe20008400000 */
[----:B------:R-:W-:Y:S01]  /*b840*/  LOP3.LUT R16, R16, R18, RZ, 0xfc, !PT ;  /* 0x0000001210107212 */ /* 0x000fe200078efcff */
[----:B--2---:R-:W-:Y:S01]  /*b850*/  IMAD.WIDE.U32 R18, R34, 0x10000, RZ ;  /* 0x0001000022127825 */ /* 0x004fe200078e00ff */
[----:B---3--:R-:W-:-:S03]  /*b860*/  SHF.L.U32 R36, R36, 0x10, RZ ;  /* 0x0000001024247819 */ /* 0x008fc600000006ff */
[----:B------:R-:W1:Y:S01]  /*b870*/  F2F.BF16.F32 R28, R28 ;  /* 0x0000001c001c7304 */ /* 0x000e620000202000 */
[----:B------:R-:W-:Y:S02]  /*b880*/  LOP3.LUT R18, R18, R20, RZ, 0xfc, !PT ;  /* 0x0000001412127212 */ /* 0x000fe400078efcff */
[----:B------:R-:W-:Y:S01]  /*b890*/  LOP3.LUT R19, R36, R19, R21, 0xfe, !PT ;  /* 0x0000001324137212 */ /* 0x000fe200078efe15 */
[----:B0-----:R-:W-:-:S04]  /*b8a0*/  IMAD.WIDE.U32 R20, R38, 0x10000, RZ ;  /* 0x0001000026147825 */ /* 0x001fc800078e00ff */
[----:B------:R-:W0:Y:S01]  /*b8b0*/  F2F.BF16.F32 R27, R27 ;  /* 0x0000001b001b7304 */ /* 0x000e220000202000 */
[----:B------:R-:W-:Y:S01]  /*b8c0*/  LOP3.LUT R20, R20, R23, RZ, 0xfc, !PT ;  /* 0x0000001714147212 */ /* 0x000fe200078efcff */
[----:B------:R-:W-:-:S05]  /*b8d0*/  FMUL R23, R47, UR10 ;  /* 0x0000000a2f177c20 */ /* 0x000fca0008400000 */
[----:B------:R-:W-:Y:S01]  /*b8e0*/  FSEL R29, R47, R23, !P1 ;  /* 0x000000172f1d7208 */ /* 0x000fe20004800000 */
[----:B------:R-:W-:Y:S01]  /*b8f0*/  FMUL R23, R49, UR10 ;  /* 0x0000000a31177c20 */ /* 0x000fe20008400000 */
[----:B-1----:R-:W-:-:S04]  /*b900*/  SHF.L.U32 R28, R28, 0x10, RZ ;  /* 0x000000101c1c7819 */ /* 0x002fc800000006ff */
[----:B------:R-:W-:Y:S02]  /*b910*/  FSEL R23, R49, R23, !P1 ;  /* 0x0000001731177208 */ /* 0x000fe40004800000 */
[----:B0-----:R-:W-:Y:S02]  /*b920*/  LOP3.LUT R15, R28, R15, R27, 0xfe, !PT ;  /* 0x0000000f1c0f7212 */ /* 0x001fe400078efe1b */
[----:B------:R0:W-:Y:S02]  /*b930*/  F2F.BF16.F32 R28, R23 ;  /* 0x00000017001c7304 */ /* 0x0001e40000202000 */
[----:B0-----:R-:W-:-:S05]  /*b940*/  FMUL R23, R51, UR10 ;  /* 0x0000000a33177c20 */ /* 0x001fca0008400000 */
        /* <DEDUP_REMOVED lines=24> */
[----:B------:R-:W-:Y:S02]  /*bad0*/  FSEL R23, R67, R23, !P1 ;  /* 0x0000001743177208 */ /* 0x000fe40004800000 */
[----:B------:R-:W-:Y:S02]  /*bae0*/  FMNMX3 R22, R22, |R41|, |R42|, !PT ;  /* 0x4000002916167276 */ /* 0x000fe4000780042a */
[----:B------:R0:W-:Y:S01]  /*baf0*/  F2F.BF16.F32 R33, R23 ;  /* 0x0000001700217304 */ /* 0x0001e20000202000 */
[----:B------:R-:W-:Y:S01]  /*bb00*/  FMUL R26, R45, UR10 ;  /* 0x0000000a2d1a7c20 */ /* 0x000fe20008400000 */
[----:B------:R-:W-:Y:S01]  /*bb10*/  FMNMX3 R22, R22, |R43|, |R44|, !PT ;  /* 0x4000002b16167276 */ /* 0x000fe2000780042c */
[----:B0-----:R-:W-:-:S03]  /*bb20*/  FMUL R23, R69, UR10 ;  /* 0x0000000a45177c20 */ /* 0x001fc60008400000 */
[----:B------:R-:W-:Y:S02]  /*bb30*/  FSEL R26, R45, R26, !P1 ;  /* 0x0000001a2d1a7208 */ /* 0x000fe40004800000 */
[----:B------:R-:W-:Y:S02]  /*bb40*/  FSEL R23, R69, R23, !P1 ;  /* 0x0000001745177208 */ /* 0x000fe40004800000 */
[----:B------:R-:W-:Y:S02]  /*bb50*/  FMNMX3 R45, R22, |R45|, |R46|, !PT ;  /* 0x4000002d162d7276 */ /* 0x000fe4000780042e */
[----:B------:R0:W-:Y:S02]  /*bb60*/  F2F.BF16.F32 R36, R23 ;  /* 0x0000001700247304 */ /* 0x0001e40000202000 */
[----:B------:R-:W-:Y:S01]  /*bb70*/  FMNMX3 R45, R45, |R47|, |R48|, !PT ;  /* 0x4000002f2d2d7276 */ /* 0x000fe20007800430 */
[----:B0-----:R-:W-:-:S03]  /*bb80*/  FMUL R23, R172, UR10 ;  /* 0x0000000aac177c20 */ /* 0x001fc60008400000 */
[----:B------:R-:W-:Y:S02]  /*bb90*/  FMNMX3 R45, R45, |R49|, |R50|, !PT ;  /* 0x400000312d2d7276 */ /* 0x000fe40007800432 */
[----:B------:R-:W-:Y:S02]  /*bba0*/  FSEL R23, R172, R23, !P1 ;  /* 0x00000017ac177208 */ /* 0x000fe40004800000 */
[----:B------:R-:W-:Y:S02]  /*bbb0*/  FMNMX3 R45, R45, |R51|, |R52|, !PT ;  /* 0x400000332d2d7276 */ /* 0x000fe40007800434 */
[----:B------:R0:W-:Y:S01]  /*bbc0*/  F2F.BF16.F32 R37, R23 ;  /* 0x0000001700257304 */ /* 0x0001e20000202000 */
[----:B------:R-:W-:Y:S01]  /*bbd0*/  FMUL R24, R39, UR10 ;  /* 0x0000000a27187c20 */ /* 0x000fe20008400000 */
[----:B------:R-:W-:Y:S01]  /*bbe0*/  @P1 FMUL R40, R40, UR10 ;  /* 0x0000000a28281c20 */ /* 0x000fe20008400000 */
[----:B------:R-:W-:Y:S01]  /*bbf0*/  FMNMX3 R45, R45, |R53|, |R54|, !PT ;  /* 0x400000352d2d7276 */ /* 0x000fe20007800436 */
[----:B0-----:R-:W-:-:S02]  /*bc00*/  FMUL R23, R171, UR10 ;  /* 0x0000000aab177c20 */ /* 0x001fc40008400000 */
[----:B------:R-:W-:-:S03]  /*bc10*/  FSEL R39, R39, R24, !P1 ;  /* 0x0000001827277208 */ /* 0x000fc60004800000 */
[----:B------:R-:W-:Y:S01]  /*bc20*/  FSEL R23, R171, R23, !P1 ;  /* 0x00000017ab177208 */ /* 0x000fe20004800000 */
[----:B------:R-:W0:Y:S01]  /*bc30*/  F2F.BF16.F32 R40, R40 ;  /* 0x0000002800287304 */ /* 0x000e220000202000 */
[----:B------:R-:W-:-:S07]  /*bc40*/  FMNMX3 R45, R45, |R55|, |R56|, !PT ;  /* 0x400000372d2d7276 */ /* 0x000fce0007800438 */
[----:B------:R1:W-:Y:S01]  /*bc50*/  F2F.BF16.F32 R195, R23 ;  /* 0x0000001700c37304 */ /* 0x0003e20000202000 */
[----:B------:R-:W-:Y:S01]  /*bc60*/  FMNMX3 R45, R45, |R57|, |R58|, !PT ;  /* 0x400000392d2d7276 */ /* 0x000fe2000780043a */
[----:B-1----:R-:W-:-:S06]  /*bc70*/  FMUL R23, R175, UR10 ;  /* 0x0000000aaf177c20 */ /* 0x002fcc0008400000 */
[----:B------:R-:W1:Y:S01]  /*bc80*/  F2F.BF16.F32 R39, R39 ;  /* 0x0000002700277304 */ /* 0x000e620000202000 */
[----:B------:R-:W-:Y:S02]  /*bc90*/  FMNMX3 R45, R45, |R59|, |R60|, !PT ;  /* 0x4000003b2d2d7276 */ /* 0x000fe4000780043c */
[----:B------:R-:W-:Y:S01]  /*bca0*/  FSEL R23, R175, R23, !P1 ;  /* 0x00000017af177208 */ /* 0x000fe20004800000 */
[----:B------:R-:W-:Y:S01]  /*bcb0*/  FMUL R22, R178, UR10 ;  /* 0x0000000ab2167c20 */ /* 0x000fe20008400000 */
[----:B------:R-:W-:-:S03]  /*bcc0*/  FMNMX3 R45, R45, |R61|, |R62|, !PT ;  /* 0x4000003d2d2d7276 */ /* 0x000fc6000780043e */
[----:B------:R2:W-:Y:S01]  /*bcd0*/  F2F.BF16.F32 R194, R23 ;  /* 0x0000001700c27304 */ /* 0x0005e20000202000 */
[----:B0-----:R-:W-:Y:S02]  /*bce0*/  SHF.L.U32 R40, R40, 0x10, RZ ;  /* 0x0000001028287819 */ /* 0x001fe400000006ff */
[----:B------:R-:W-:Y:S01]  /*bcf0*/  FMNMX3 R45, R45, |R63|, |R64|, !PT ;  /* 0x4000003f2d2d7276 */ /* 0x000fe20007800440 */
[----:B--2---:R-:W-:Y:S01]  /*bd00*/  FMUL R23, R177, UR10 ;  /* 0x0000000ab1177c20 */ /* 0x004fe20008400000 */
[----:B------:R-:W-:-:S04]  /*bd10*/  FSEL R22, R178, R22, !P1 ;  /* 0x00000016b2167208 */ /* 0x000fc80004800000 */
[----:B------:R-:W-:Y:S02]  /*bd20*/  FSEL R23, R177, R23, !P1 ;  /* 0x00000017b1177208 */ /* 0x000fe40004800000 */
[----:B------:R-:W-:Y:S02]  /*bd30*/  LOP3.LUT R4, R4, R193, RZ, 0xfc, !PT ;  /* 0x000000c104047212 */ /* 0x000fe400078efcff */
[----:B-1----:R-:W-:Y:S01]  /*bd40*/  LOP3.LUT R21, R40, R21, R39, 0xfe, !PT ;  /* 0x0000001528157212 */ /* 0x002fe200078efe27 */
[----:B------:R0:W-:Y:S01]  /*bd50*/  F2F.BF16.F32 R193, R23 ;  /* 0x0000001700c17304 */ /* 0x0001e20000202000 */
[----:B------:R-:W-:Y:S01]  /*bd60*/  FMNMX3 R45, R45, |R65|, |R66|, !PT ;  /* 0x400000412d2d7276 */ /* 0x000fe20007800442 */
[----:B------:R-:W-:-:S03]  /*bd70*/  FMUL R24, R41, UR10 ;  /* 0x0000000a29187c20 */ /* 0x000fc60008400000 */
[----:B------:R-:W-:-:S03]  /*bd80*/  FMNMX3 R45, R45, |R67|, |R68|, !PT ;  /* 0x400000432d2d7276 */ /* 0x000fc60007800444 */
[----:B------:R1:W-:Y:S01]  /*bd90*/  F2F.BF16.F32 R39, R22 ;  /* 0x0000001600277304 */ /* 0x0003e20000202000 */
[----:B0-----:R-:W-:Y:S01]  /*bda0*/  FMUL R23, R183, UR10 ;  /* 0x0000000ab7177c20 */ /* 0x001fe20008400000 */
[----:B------:R-:W-:Y:S01]  /*bdb0*/  FMUL R25, R43, UR10 ;  /* 0x0000000a2b197c20 */ /* 0x000fe20008400000 */
[----:B------:R-:W-:Y:S01]  /*bdc0*/  @P1 FMUL R44, R44, UR10 ;  /* 0x0000000a2c2c1c20 */ /* 0x000fe20008400000 */
[----:B-1----:R-:W-:Y:S02]  /*bdd0*/  FMUL R22, R191, UR10 ;  /* 0x0000000abf167c20 */ /* 0x002fe40008400000 */
[----:B------:R-:W-:Y:S01]  /*bde0*/  FSEL R23, R183, R23, !P1 ;  /* 0x00000017b7177208 */ /* 0x000fe20004800000 */
[----:B------:R-:W-:Y:S01]  /*bdf0*/  @P1 FMUL R42, R42, UR10 ;  /* 0x0000000a2a2a1c20 */ /* 0x000fe20008400000 */
[----:B------:R-:W-:Y:S02]  /*be00*/  FMNMX3 R45, R45, |R69|, |R170|, !PT ;  /* 0x400000452d2d7276 */ /* 0x000fe400078004aa */
[----:B------:R-:W-:Y:S01]  /*be10*/  FSEL R22, R191, R22, !P1 ;  /* 0x00000016bf167208 */ /* 0x000fe20004800000 */
[----:B------:R-:W-:Y:S01]  /*be20*/  F2F.BF16.F32 R40, R23 ;  /* 0x0000001700287304 */ /* 0x000fe20000202000 */
[----:B------:R-:W-:Y:S01]  /*be30*/  FSEL R24, R41, R24, !P1 ;  /* 0x0000001829187208 */ /* 0x000fe20004800000 */
[----:B------:R-:W-:Y:S01]  /*be40*/  @P1 FMUL R46, R46, UR10 ;  /* 0x0000000a2e2e1c20 */ /* 0x000fe20008400000 */
[----:B------:R-:W-:-:S02]  /*be50*/  FSEL R25, R43, R25, !P1 ;  /* 0x000000192b197208 */ /* 0x000fc40004800000 */
[----:B------:R-:W-:-:S03]  /*be60*/  FMNMX3 R45, R45, |R172|, |R173|, !PT ;  /* 0x400000ac2d2d7276 */ /* 0x000fc600078004ad */
[----:B------:R-:W-:Y:S01]  /*be70*/  F2F.BF16.F32 R38, R22 ;  /* 0x0000001600267304 */ /* 0x000fe20000202000 */
[----:B------:R-:W-:-:S07]  /*be80*/  FMNMX3 R45, R45, |R171|, |R174|, !PT ;  /* 0x400000ab2d2d7276 */ /* 0x000fce00078004ae */
[----:B------:R-:W0:Y:S01]  /*be90*/  F2F.BF16.F32 R23, R44 ;  /* 0x0000002c00177304 */ /* 0x000e220000202000 */
[----:B------:R-:W-:-:S07]  /*bea0*/  @P1 FMUL R48, R48, UR10 ;  /* 0x0000000a30301c20 */ /* 0x000fce0008400000 */
[----:B------:R-:W1:Y:S01]  /*beb0*/  F2F.BF16.F32 R22, R42 ;  /* 0x0000002a00167304 */ /* 0x000e620000202000 */
[----:B------:R-:W-:Y:S01]  /*bec0*/  FMNMX3 R45, R45, |R175|, |R176|, !PT ;  /* 0x400000af2d2d7276 */ /* 0x000fe200078004b0 */
[----:B------:R-:W-:-:S06]  /*bed0*/  @P1 FMUL R50, R50, UR10 ;  /* 0x0000000a32321c20 */ /* 0x000fcc0008400000 */
[----:B------:R-:W-:Y:S01]  /*bee0*/  F2F.BF16.F32 R24, R24 ;  /* 0x0000001800187304 */ /* 0x000fe20000202000 */
[----:B------:R-:W-:-:S07]  /*bef0*/  FMNMX3 R45, R45, |R177|, |R182|, !PT ;  /* 0x400000b12d2d7276 */ /* 0x000fce00078004b6 */
[----:B------:R-:W2:Y:S01]  /*bf00*/  F2F.BF16.F32 R25, R25 ;  /* 0x0000001900197304 */ /* 0x000ea20000202000 */
[----:B------:R-:W-:-:S07]  /*bf10*/  @P1 FMUL R54, R54, UR10 ;  /* 0x0000000a36361c20 */ /* 0x000fce0008400000 */
[----:B------:R-:W3:Y:S01]  /*bf20*/  F2F.BF16.F32 R46, R46 ;  /* 0x0000002e002e7304 */ /* 0x000ee20000202000 */
[----:B------:R-:W-:Y:S01]  /*bf30*/  @P1 FMUL R52, R52, UR10 ;  /* 0x0000000a34341c20 */ /* 0x000fe20008400000 */
[----:B0-----:R-:W-:Y:S01]  /*bf40*/  SHF.L.U32 R43, R23, 0x10, RZ ;  /* 0x00000010172b7819 */ /* 0x001fe200000006ff */
[----:B-1----:R-:W-:Y:S01]  /*bf50*/  IMAD.WIDE.U32 R22, R22, 0x10000, RZ ;  /* 0x0001000016167825 */ /* 0x002fe200078e00ff */
[----:B------:R-:W-:-:S04]  /*bf60*/  FMNMX3 R183, R45, |R183|, |R184|, !PT ;  /* 0x400000b72db77276 */ /* 0x000fc800078004b8 */
[----:B------:R-:W0:Y:S01]  /*bf70*/  F2F.BF16.F32 R26, R26 ;  /* 0x0000001a001a7304 */ /* 0x000e220000202000 */
[----:B------:R-:W-:-:S07]  /*bf80*/  @P1 FMUL R58, R58, UR10 ;  /* 0x0000000a3a3a1c20 */ /* 0x000fce0008400000 */
[----:B------:R-:W1:Y:S01]  /*bf90*/  F2F.BF16.F32 R27, R50 ;  /* 0x00000032001b7304 */ /* 0x000e620000202000 */
[----:B------:R-:W-:Y:S01]  /*bfa0*/  @P1 FMUL R56, R56, UR10 ;  /* 0x0000000a38381c20 */ /* 0x000fe20008400000 */
[----:B------:R-:W-:-:S06]  /*bfb0*/  @P1 FMUL R60, R60, UR10 ;  /* 0x0000000a3c3c1c20 */ /* 0x000fcc0008400000 */
[----:B------:R-:W4:Y:S01]  /*bfc0*/  F2F.BF16.F32 R48, R48 ;  /* 0x0000003000307304 */ /* 0x000f220000202000 */
[----:B------:R-:W-:Y:S02]  /*bfd0*/  FMNMX3 R183, R183, |R185|, |R186|, !PT ;  /* 0x400000b9b7b77276 */ /* 0x000fe400078004ba */
[----:B--2---:R-:W-:Y:S02]  /*bfe0*/  LOP3.LUT R23, R43, R23, R25, 0xfe, !PT ;  /* 0x000000172b177212 */ /* 0x004fe400078efe19 */
[----:B------:R-:W-:-:S03]  /*bff0*/  LOP3.LUT R22, R22, R24, RZ, 0xfc, !PT ;  /* 0x0000001816167212 */ /* 0x000fc600078efcff */
[----:B------:R-:W2:Y:S01]  /*c000*/  F2F.BF16.F32 R29, R29 ;  /* 0x0000001d001d7304 */ /* 0x000ea20000202000 */
[----:B---3--:R-:W-:Y:S01]  /*c010*/  IMAD.WIDE.U32 R24, R46, 0x10000, RZ ;  /* 0x000100002e187825 */ /* 0x008fe200078e00ff */
[----:B------:R-:W-:-:S06]  /*c020*/  FMNMX3 R183, R183, |R187|, |R188|, !PT ;  /* 0x400000bbb7b77276 */ /* 0x000fcc00078004bc */
[----:B------:R-:W3:Y:S01]  /*c030*/  F2F.BF16.F32 R54, R54 ;  /* 0x0000003600367304 */ /* 0x000ee20000202000 */
[----:B------:R-:W-:Y:S01]  /*c040*/  @P1 FMUL R62, R62, UR10 ;  /* 0x0000000a3e3e1c20 */ /* 0x000fe20008400000 */
[----:B------:R-:W-:-:S06]  /*c050*/  @P1 FMUL R64, R64, UR10 ;  /* 0x0000000a40401c20 */ /* 0x000fcc0008400000 */
[----:B------:R-:W3:Y:S01]  /*c060*/  F2F.BF16.F32 R52, R52 ;  /* 0x0000003400347304 */ /* 0x000ee20000202000 */
[----:B------:R-:W-:Y:S01]  /*c070*/  @P1 FMUL R68, R68, UR10 ;  /* 0x0000000a44441c20 */ /* 0x000fe20008400000 */
[----:B0-----:R-:W-:Y:S01]  /*c080*/  LOP3.LUT R24, R24, R26, RZ, 0xfc, !PT ;  /* 0x0000001a18187212 */ /* 0x001fe200078efcff */
[----:B------:R-:W-:Y:S01]  /*c090*/  @P1 FMUL R66, R66, UR10 ;  /* 0x0000000a42421c20 */ /* 0x000fe20008400000 */
[----:B-1----:R-:W-:Y:S01]  /*c0a0*/  IMAD.WIDE.U32 R26, R27, 0x10000, RZ ;  /* 0x000100001b1a7825 */ /* 0x002fe200078e00ff */
[----:B------:R-:W-:-:S03]  /*c0b0*/  FMNMX3 R183, R183, |R189|, |R190|, !PT ;  /* 0x400000bdb7b77276 */ /* 0x000fc600078004be */
[----:B------:R-:W0:Y:S01]  /*c0c0*/  F2F.BF16.F32 R58, R58 ;  /* 0x0000003a003a7304 */ /* 0x000e220000202000 */
[----:B----4-:R-:W-:Y:S01]  /*c0d0*/  SHF.L.U32 R48, R48, 0x10, RZ ;  /* 0x0000001030307819 */ /* 0x010fe200000006ff */
[----:B------:R-:W-:-:S06]  /*c0e0*/  @P1 FMUL R170, R170, UR10 ;  /* 0x0000000aaaaa1c20 */ /* 0x000fcc0008400000 */
[----:B------:R-:W1:Y:S01]  /*c0f0*/  F2F.BF16.F32 R56, R56 ;  /* 0x0000003800387304 */ /* 0x000e620000202000 */
[----:B------:R-:W-:-:S07]  /*c100*/  FMNMX3 R183, R183, |R178|, |R179|, !PT ;  /* 0x400000b2b7b77276 */ /* 0x000fce00078004b3 */
[----:B------:R-:W4:Y:S01]  /*c110*/  F2F.BF16.F32 R60, R60 ;  /* 0x0000003c003c7304 */ /* 0x000f220000202000 */
[----:B------:R-:W-:Y:S01]  /*c120*/  @P1 FMUL R173, R173, UR10 ;  /* 0x0000000aadad1c20 */ /* 0x000fe20008400000 */
[----:B--2---:R-:W-:Y:S01]  /*c130*/  LOP3.LUT R25, R48, R25, R29, 0xfe, !PT ;  /* 0x0000001930197212 */ /* 0x004fe200078efe1d */
[----:B------:R-:W-:Y:S01]  /*c140*/  FMUL R49, R200, UR10 ;  /* 0x0000000ac8317c20 */ /* 0x000fe20008400000 */
[----:B------:R-:W-:Y:S01]  /*c150*/  LOP3.LUT R26, R26, R28, RZ, 0xfc, !PT ;  /* 0x0000001c1a1a7212 */ /* 0x000fe200078efcff */
[----:B---3--:R-:W-:-:S03]  /*c160*/  IMAD.WIDE.U32 R28, R54, 0x10000, RZ ;  /* 0x00010000361c7825 */ /* 0x008fc600078e00ff */
[----:B------:R-:W2:Y:S01]  /*c170*/  F2F.BF16.F32 R62, R62 ;  /* 0x0000003e003e7304 */ /* 0x000ea20000202000 */
[----:B------:R-:W-:Y:S02]  /*c180*/  SHF.L.U32 R52, R52, 0x10, RZ ;  /* 0x0000001034347819 */ /* 0x000fe400000006ff */
[----:B------:R-:W-:-:S05]  /*c190*/  FMNMX3 R191, R183, |R191|, |R180|, !PT ;  /* 0x400000bfb7bf7276 */ /* 0x000fca00078004b4 */
[----:B------:R-:W3:Y:S01]  /*c1a0*/  F2F.BF16.F32 R64, R64 ;  /* 0x0000004000407304 */ /* 0x000ee20000202000 */
[----:B------:R-:W-:Y:S01]  /*c1b0*/  FMUL R41, R187, UR10 ;  /* 0x0000000abb297c20 */ /* 0x000fe20008400000 */
[----:B------:R-:W-:-:S06]  /*c1c0*/  @P1 FMUL R186, R186, UR10 ;  /* 0x0000000ababa1c20 */ /* 0x000fcc0008400000 */
[----:B------:R-:W3:Y:S01]  /*c1d0*/  F2F.BF16.F32 R42, R66 ;  /* 0x00000042002a7304 */ /* 0x000ee20000202000 */
[----:B------:R-:W-:Y:S01]  /*c1e0*/  LOP3.LUT R8, R8, R181, RZ, 0xfc, !PT ;  /* 0x000000b508087212 */ /* 0x000fe200078efcff */
[----:B------:R-:W-:-:S06]  /*c1f0*/  @P1 FMUL R176, R176, UR10 ;  /* 0x0000000ab0b01c20 */ /* 0x000fcc0008400000 */
[----:B------:R-:W3:Y:S01]  /*c200*/  F2F.BF16.F32 R68, R68 ;  /* 0x0000004400447304 */ /* 0x000ee20000202000 */
[----:B------:R-:W-:Y:S01]  /*c210*/  @P1 FMUL R182, R182, UR10 ;  /* 0x0000000ab6b61c20 */ /* 0x000fe20008400000 */
[----:B------:R-:W-:Y:S01]  /*c220*/  @P1 FMUL R188, R188, UR10 ;  /* 0x0000000abcbc1c20 */ /* 0x000fe20008400000 */
[----:B------:R-:W-:Y:S01]  /*c230*/  LOP3.LUT R27, R52, R27, R30, 0xfe, !PT ;  /* 0x0000001b341b7212 */ /* 0x000fe200078efe1e */
[----:B------:R-:W-:Y:S01]  /*c240*/  FMUL R181, R189, UR10 ;  /* 0x0000000abdb57c20 */ /* 0x000fe20008400000 */
[----:B------:R-:W-:Y:S01]  /*c250*/  LOP3.LUT R28, R28, R31, RZ, 0xfc, !PT ;  /* 0x0000001f1c1c7212 */ /* 0x000fe200078efcff */
[----:B------:R-:W-:Y:S01]  /*c260*/  @P1 FMUL R174, R174, UR10 ;  /* 0x0000000aaeae1c20 */ /* 0x000fe20008400000 */
[----:B------:R-:W-:Y:S01]  /*c270*/  FSEL R49, R200, R49, !P1 ;  /* 0x00000031c8317208 */ /* 0x000fe20004800000 */
[----:B------:R-:W3:Y:S01]  /*c280*/  F2F.BF16.F32 R170, R170 ;  /* 0x000000aa00aa7304 */ /* 0x000ee20000202000 */
[----:B------:R-:W-:Y:S01]  /*c290*/  @P1 FMUL R184, R184, UR10 ;  /* 0x0000000ab8b81c20 */ /* 0x000fe20008400000 */
[----:B0-----:R-:W-:-:S04]  /*c2a0*/  IMAD.WIDE.U32 R30, R58, 0x10000, RZ ;  /* 0x000100003a1e7825 */ /* 0x001fc800078e00ff */
[----:B------:R-:W-:Y:S01]  /*c2b0*/  @P1 FMUL R179, R179, UR10 ;  /* 0x0000000ab3b31c20 */ /* 0x000fe20008400000 */
[----:B------:R-:W-:Y:S01]  /*c2c0*/  FMNMX3 R200, R191, |R200|, |R0|, !PT ;  /* 0x400000c8bfc87276 */ /* 0x000fe20007800400 */
[----:B------:R-:W-:Y:S01]  /*c2d0*/  @P1 FMUL R190, R190, UR10 ;  /* 0x0000000abebe1c20 */ /* 0x000fe20008400000 */
[----:B-1----:R-:W-:Y:S01]  /*c2e0*/  SHF.L.U32 R56, R56, 0x10, RZ ;  /* 0x0000001038387819 */ /* 0x002fe200000006ff */
[----:B------:R-:W0:Y:S01]  /*c2f0*/  F2F.BF16.F32 R173, R173 ;  /* 0x000000ad00ad7304 */ /* 0x000e220000202000 */
[----:B----4-:R-:W-:Y:S01]  /*c300*/  SHF.L.U32 R60, R60, 0x10, RZ ;  /* 0x000000103c3c7819 */ /* 0x010fe200000006ff */
[----:B------:R-:W-:Y:S01]  /*c310*/  @P1 FMUL R0, R0, UR10 ;  /* 0x0000000a00001c20 */ /* 0x000fe20008400000 */
[----:B------:R-:W-:Y:S01]  /*c320*/  @P1 FMUL R180, R180, UR10 ;  /* 0x0000000ab4b41c20 */ /* 0x000fe20008400000 */
[----:B------:R-:W-:Y:S02]  /*c330*/  FSEL R41, R187, R41, !P1 ;  /* 0x00000029bb297208 */ /* 0x000fe40004800000 */
[----:B------:R-:W-:-:S02]  /*c340*/  FSEL R181, R189, R181, !P1 ;  /* 0x000000b5bdb57208 */ /* 0x000fc40004800000 */
[----:B------:R-:W1:Y:S01]  /*c350*/  F2F.BF16.F32 R44, R174 ;  /* 0x000000ae002c7304 */ /* 0x000e620000202000 */
[----:B------:R-:W-:Y:S02]  /*c360*/  LOP3.LUT R29, R56, R29, R35, 0xfe, !PT ;  /* 0x0000001d381d7212 */ /* 0x000fe400078efe23 */
[----:B------:R-:W-:Y:S01]  /*c370*/  LOP3.LUT R31, R60, R31, R34, 0xfe, !PT ;  /* 0x0000001f3c1f7212 */ /* 0x000fe200078efe22 */
[----:B--2---:R-:W-:Y:S01]  /*c380*/  IMAD.WIDE.U32 R34, R62, 0x10000, RZ ;  /* 0x000100003e227825 */ /* 0x004fe200078e00ff */
[----:B---3--:R-:W-:-:S03]  /*c390*/  SHF.L.U32 R64, R64, 0x10, RZ ;  /* 0x0000001040407819 */ /* 0x008fc600000006ff */
[----:B------:R-:W-:Y:S01]  /*c3a0*/  F2F.BF16.F32 R186, R186 ;  /* 0x000000ba00ba7304 */ /* 0x000fe20000202000 */
[----:B------:R-:W-:Y:S01]  /*c3b0*/  IMAD.WIDE.U32 R42, R42, 0x10000, RZ ;  /* 0x000100002a2a7825 */ /* 0x000fe200078e00ff */
[----:B------:R-:W-:-:S06]  /*c3c0*/  SHF.L.U32 R68, R68, 0x10, RZ ;  /* 0x0000001044447819 */ /* 0x000fcc00000006ff */
[----:B------:R-:W2:Y:S01]  /*c3d0*/  F2F.BF16.F32 R176, R176 ;  /* 0x000000b000b07304 */ /* 0x000ea20000202000 */
[----:B------:R-:W-:-:S07]  /*c3e0*/  LOP3.LUT R35, R64, R35, R32, 0xfe, !PT ;  /* 0x0000002340237212 */ /* 0x000fce00078efe20 */
[----:B------:R-:W-:Y:S01]  /*c3f0*/  F2F.BF16.F32 R182, R182 ;  /* 0x000000b600b67304 */ /* 0x000fe20000202000 */
[----:B------:R-:W-:-:S07]  /*c400*/  LOP3.LUT R32, R42, R197, RZ, 0xfc, !PT ;  /* 0x000000c52a207212 */ /* 0x000fce00078efcff */
[----:B------:R-:W3:Y:S01]  /*c410*/  F2F.BF16.F32 R188, R188 ;  /* 0x000000bc00bc7304 */ /* 0x000ee20000202000 */
[----:B------:R-:W-:-:S07]  /*c420*/  LOP3.LUT R33, R68, R43, R33, 0xfe, !PT ;  /* 0x0000002b44217212 */ /* 0x000fce00078efe21 */
[----:B------:R-:W-:Y:S01]  /*c430*/  F2F.BF16.F32 R48, R190 ;  /* 0x000000be00307304 */ /* 0x000fe20000202000 */
[----:B------:R-:W-:-:S07]  /*c440*/  IMAD.WIDE.U32 R42, R170, 0x10000, RZ ;  /* 0x00010000aa2a7825 */ /* 0x000fce00078e00ff */
[----:B------:R-:W4:Y:S08]  /*c450*/  F2F.BF16.F32 R184, R184 ;  /* 0x000000b800b87304 */ /* 0x000f300000202000 */
[----:B------:R-:W4:Y:S08]  /*c460*/  F2F.BF16.F32 R179, R179 ;  /* 0x000000b300b37304 */ /* 0x000f300000202000 */
[----:B------:R-:W-:Y:S01]  /*c470*/  F2F.BF16.F32 R50, R180 ;  /* 0x000000b400327304 */ /* 0x000fe20000202000 */
[----:B0-----:R-:W-:-:S07]  /*c480*/  SHF.L.U32 R173, R173, 0x10, RZ ;  /* 0x00000010adad7819 */ /* 0x001fce00000006ff */
[----:B------:R-:W0:Y:S08]  /*c490*/  F2F.BF16.F32 R0, R0 ;  /* 0x0000000000007304 */ /* 0x000e300000202000 */
[----:B------:R-:W0:Y:S01]  /*c4a0*/  F2F.BF16.F32 R41, R41 ;  /* 0x0000002900297304 */ /* 0x000e220000202000 */
[----:B------:R-:W-:-:S07]  /*c4b0*/  LOP3.LUT R36, R42, R36, RZ, 0xfc, !PT ;  /* 0x000000242a247212 */ /* 0x000fce00078efcff */
[----:B------:R-:W0:Y:S01]  /*c4c0*/  F2F.BF16.F32 R181, R181 ;  /* 0x000000b500b57304 */ /* 0x000e220000202000 */
[----:B------:R-:W-:-:S07]  /*c4d0*/  LOP3.LUT R37, R173, R43, R37, 0xfe, !PT ;  /* 0x0000002bad257212 */ /* 0x000fce00078efe25 */
[----:B------:R0:W0:Y:S01]  /*c4e0*/  F2F.BF16.F32 R52, R49 ;  /* 0x0000003100347304 */ /* 0x0000220000202000 */
[----:B-1----:R-:W-:Y:S01]  /*c4f0*/  IMAD.WIDE.U32 R44, R44, 0x10000, RZ ;  /* 0x000100002c2c7825 */ /* 0x002fe200078e00ff */
[----:B--2---:R-:W-:Y:S02]  /*c500*/  SHF.L.U32 R176, R176, 0x10, RZ ;  /* 0x00000010b0b07819 */ /* 0x004fe400000006ff */
[----:B---3--:R-:W-:Y:S01]  /*c510*/  SHF.L.U32 R188, R188, 0x10, RZ ;  /* 0x00000010bcbc7819 */ /* 0x008fe200000006ff */
[----:B------:R-:W-:Y:S01]  /*c520*/  IMAD.WIDE.U32 R42, R186, 0x10000, RZ ;  /* 0x00010000ba2a7825 */ /* 0x000fe200078e00ff */
[----:B----4-:R-:W-:Y:S02]  /*c530*/  SHF.L.U32 R184, R184, 0x10, RZ ;  /* 0x00000010b8b87819 */ /* 0x010fe400000006ff */
[----:B------:R-:W-:Y:S01]  /*c540*/  SHF.L.U32 R179, R179, 0x10, RZ ;  /* 0x00000010b3b37819 */ /* 0x000fe200000006ff */
[----:B------:R-:W-:Y:S01]  /*c550*/  IMAD.WIDE.U32 R182, R182, 0x10000, RZ ;  /* 0x00010000b6b67825 */ /* 0x000fe200078e00ff */
[----:B------:R-:W-:-:S03]  /*c560*/  IADD3 R53, PT, PT, R198, 0x200, RZ ;  /* 0x00000200c6357810 */ /* 0x000fc60007ffe0ff */
[----:B0-----:R-:W-:Y:S01]  /*c570*/  IMAD.WIDE.U32 R48, R48, 0x10000, RZ ;  /* 0x0001000030307825 */ /* 0x001fe200078e00ff */
[----:B------:R-:W-:-:S03]  /*c580*/  SHF.L.U32 R0, R0, 0x10, RZ ;  /* 0x0000001000007819 */ /* 0x000fc600000006ff */
[----:B------:R-:W-:Y:S01]  /*c590*/  IMAD.WIDE.U32 R50, R50, 0x10000, RZ ;  /* 0x0001000032327825 */ /* 0x000fe200078e00ff */
[----:B------:R-:W-:Y:S02]  /*c5a0*/  LOP3.LUT R47, R176, R45, R194, 0xfe, !PT ;  /* 0x0000002db02f7212 */ /* 0x000fe400078efec2 */
[----:B------:R-:W-:Y:S02]  /*c5b0*/  LOP3.LUT R43, R188, R43, R41, 0xfe, !PT ;  /* 0x0000002bbc2b7212 */ /* 0x000fe400078efe29 */
[----:B------:R-:W-:Y:S02]  /*c5c0*/  LOP3.LUT R45, R184, R183, R40, 0xfe, !PT ;  /* 0x000000b7b82d7212 */ /* 0x000fe400078efe28 */
[----:B------:R-:W-:Y:S02]  /*c5d0*/  LOP3.LUT R41, R179, R49, R39, 0xfe, !PT ;  /* 0x00000031b3297212 */ /* 0x000fe400078efe27 */
[----:B------:R-:W-:Y:S02]  /*c5e0*/  LOP3.LUT R40, R48, R181, RZ, 0xfc, !PT ;  /* 0x000000b530287212 */ /* 0x000fe400078efcff */
[----:B------:R-:W-:-:S02]  /*c5f0*/  LOP3.LUT R38, R50, R38, RZ, 0xfc, !PT ;  /* 0x0000002632267212 */ /* 0x000fc400078efcff */
[----:B------:R-:W-:Y:S01]  /*c600*/  LOP3.LUT R39, R0, R51, R52, 0xfe, !PT ;  /* 0x0000003300277212 */ /* 0x000fe200078efe34 */
[--C-:B------:R-:W-:Y:S01]  /*c610*/  IMAD.WIDE.U32 R50, R53, 0x8, R206.reuse ;  /* 0x0000000835327825 */ /* 0x100fe200078e00ce */
[C---:B------:R-:W-:Y:S02]  /*c620*/  IADD3 R48, PT, PT, R198.reuse, 0x300, RZ ;  /* 0x00000300c6307810 */ /* 0x040fe40007ffe0ff */
[C---:B------:R-:W-:Y:S02]  /*c630*/  IADD3 R52, PT, PT, R198.reuse, 0x400, RZ ;  /* 0x00000400c6347810 */ /* 0x040fe40007ffe0ff */
[----:B------:R-:W-:Y:S01]  /*c640*/  IADD3 R0, PT, PT, R198, 0x500, RZ ;  /* 0x00000500c6007810 */ /* 0x000fe20007ffe0ff */
[--C-:B------:R-:W-:Y:S01]  /*c650*/  IMAD.WIDE.U32 R48, R48, 0x8, R206.reuse ;  /* 0x0000000830307825 */ /* 0x100fe200078e00ce */
[----:B------:R0:W-:Y:S01]  /*c660*/  STG.E.64 desc[UR8][R50.64], R2 ;  /* 0x0000000232007986 */ /* 0x0001e2000c101b08 */
[----:B------:R-:W-:Y:S02]  /*c670*/  LOP3.LUT R6, R6, R192, RZ, 0xfc, !PT ;  /* 0x000000c006067212 */ /* 0x000fe400078efcff */
[C---:B------:R-:W-:Y:S01]  /*c680*/  FMUL R192, R185.reuse, UR10 ;  /* 0x0000000ab9c07c20 */ /* 0x040fe20008400000 */
[----:B------:R1:W-:Y:S04]  /*c690*/  STG.E.64 desc[UR8][R48.64], R4 ;  /* 0x0000000430007986 */ /* 0x0003e8000c101b08 */
[----:B------:R-:W-:Y:S01]  /*c6a0*/  FSEL R192, R185, R192, !P1 ;  /* 0x000000c0b9c07208 */ /* 0x000fe20004800000 */
[----:B0-----:R-:W-:-:S04]  /*c6b0*/  IMAD.WIDE.U32 R2, R52, 0x8, R206 ;  /* 0x0000000834027825 */ /* 0x001fc800078e00ce */
[----:B------:R-:W-:Y:S01]  /*c6c0*/  IMAD.WIDE.U32 R50, R0, 0x8, R206 ;  /* 0x0000000800327825 */ /* 0x000fe200078e00ce */
[----:B------:R0:W-:Y:S01]  /*c6d0*/  STG.E.64 desc[UR8][R2.64], R6 ;  /* 0x0000000602007986 */ /* 0x0001e2000c101b08 */
[----:B-1----:R-:W-:-:S03]  /*c6e0*/  IADD3 R4, PT, PT, R198, 0x700, RZ ;  /* 0x00000700c6047810 */ /* 0x002fc60007ffe0ff */
[----:B------:R1:W-:Y:S01]  /*c6f0*/  STG.E.64 desc[UR8][R50.64], R8 ;  /* 0x0000000832007986 */ /* 0x0003e2000c101b08 */
[C---:B------:R-:W-:Y:S01]  /*c700*/  IADD3 R48, PT, PT, R198.reuse, 0xa00, RZ ;  /* 0x00000a00c6307810 */ /* 0x040fe20007ffe0ff */
[----:B------:R-:W2:Y:S01]  /*c710*/  F2F.BF16.F32 R192, R192 ;  /* 0x000000c000c07304 */ /* 0x000ea20000202000 */
[----:B------:R-:W-:Y:S01]  /*c720*/  IADD3 R52, PT, PT, R198, 0xc00, RZ ;  /* 0x00000c00c6347810 */ /* 0x000fe20007ffe0ff */
[--C-:B------:R-:W-:Y:S01]  /*c730*/  IMAD.WIDE.U32 R4, R4, 0x8, R206.reuse ;  /* 0x0000000804047825 */ /* 0x100fe200078e00ce */
[C---:B0-----:R-:W-:Y:S02]  /*c740*/  IADD3 R2, PT, PT, R198.reuse, 0x600, RZ ;  /* 0x00000600c6027810 */ /* 0x041fe40007ffe0ff */
[C---:B------:R-:W-:Y:S02]  /*c750*/  IADD3 R6, PT, PT, R198.reuse, 0x800, RZ ;  /* 0x00000800c6067810 */ /* 0x040fe40007ffe0ff */
[----:B-1----:R-:W-:Y:S01]  /*c760*/  IADD3 R8, PT, PT, R198, 0x900, RZ ;  /* 0x00000900c6087810 */ /* 0x002fe20007ffe0ff */
[----:B------:R-:W-:Y:S01]  /*c770*/  IMAD.WIDE.U32 R2, R2, 0x8, R206 ;  /* 0x0000000802027825 */ /* 0x000fe200078e00ce */
[----:B------:R-:W-:-:S02]  /*c780*/  IADD3 R50, PT, PT, R198, 0xb00, RZ ;  /* 0x00000b00c6327810 */ /* 0x000fc40007ffe0ff */
[----:B------:R-:W-:Y:S01]  /*c790*/  IADD3 R54, PT, PT, R198, 0xd00, RZ ;  /* 0x00000d00c6367810 */ /* 0x000fe20007ffe0ff */
[--C-:B------:R-:W-:Y:S01]  /*c7a0*/  IMAD.WIDE.U32 R6, R6, 0x8, R206.reuse ;  /* 0x0000000806067825 */ /* 0x100fe200078e00ce */
[C---:B------:R-:W-:Y:S01]  /*c7b0*/  IADD3 R56, PT, PT, R198.reuse, 0xe00, RZ ;  /* 0x00000e00c6387810 */ /* 0x040fe20007ffe0ff */
[----:B------:R0:W-:Y:S01]  /*c7c0*/  STG.E.64 desc[UR8][R2.64], R10 ;  /* 0x0000000a02007986 */ /* 0x0001e2000c101b08 */
[----:B------:R-:W-:Y:S01]  /*c7d0*/  IADD3 R58, PT, PT, R198, 0xf00, RZ ;  /* 0x00000f00c63a7810 */ /* 0x000fe20007ffe0ff */
[--C-:B------:R-:W-:Y:S01]  /*c7e0*/  IMAD.WIDE.U32 R8, R8, 0x8, R206.reuse ;  /* 0x0000000808087825 */ /* 0x100fe200078e00ce */
[----:B------:R-:W-:Y:S01]  /*c7f0*/  IADD3 R60, PT, PT, R198, 0x1000, RZ ;  /* 0x00001000c63c7810 */ /* 0x000fe20007ffe0ff */
[----:B------:R0:W-:Y:S02]  /*c800*/  STG.E.64 desc[UR8][R4.64], R12 ;  /* 0x0000000c04007986 */ /* 0x0001e4000c101b08 */
        /* <DEDUP_REMOVED lines=13> */
[----:B------:R-:W-:Y:S01]  /*c8e0*/  LOP3.LUT R30, R30, R201, RZ, 0xfc, !PT ;  /* 0x000000c91e1e7212 */ /* 0x000fe200078efcff */
[----:B------:R0:W-:Y:S01]  /*c8f0*/  STG.E.64 desc[UR8][R52.64], R22 ;  /* 0x0000001634007986 */ /* 0x0001e2000c101b08 */
[----:B------:R-:W-:Y:S01]  /*c900*/  IADD3 R170, PT, PT, R198, 0x1500, RZ ;  /* 0x00001500c6aa7810 */ /* 0x000fe20007ffe0ff */
[--C-:B------:R-:W-:Y:S01]  /*c910*/  IMAD.WIDE.U32 R58, R58, 0x8, R206.reuse ;  /* 0x000000083a3a7825 */ /* 0x100fe200078e00ce */
[----:B------:R-:W-:Y:S01]  /*c920*/  LOP3.LUT R34, R34, R199, RZ, 0xfc, !PT ;  /* 0x000000c722227212 */ /* 0x000fe200078efcff */
        /* <DEDUP_REMOVED lines=10> */
[----:B------:R0:W-:Y:S02]  /*c9d0*/  STG.E.64 desc[UR8][R60.64], R30 ;  /* 0x0000001e3c007986 */ /* 0x0001e4000c101b08 */
[--C-:B------:R-:W-:Y:S01]  /*c9e0*/  IMAD.WIDE.U32 R66, R66, 0x8, R206.reuse ;  /* 0x0000000842427825 */ /* 0x100fe200078e00ce */
[----:B------:R-:W-:Y:S01]  /*c9f0*/  LOP3.LUT R44, R182, R193, RZ, 0xfc, !PT ;  /* 0x000000c1b62c7212 */ /* 0x000fe200078efcff */
[----:B------:R0:W-:Y:S02]  /*ca00*/  STG.E.64 desc[UR8][R62.64], R34 ;  /* 0x000000223e007986 */ /* 0x0001e4000c101b08 */
[--C-:B------:R-:W-:Y:S01]  /*ca10*/  IMAD.WIDE.U32 R68, R68, 0x8, R206.reuse ;  /* 0x0000000844447825 */ /* 0x100fe200078e00ce */
[----:B--2---:R-:W-:Y:S01]  /*ca20*/  LOP3.LUT R42, R42, R192, RZ, 0xfc, !PT ;  /* 0x000000c02a2a7212 */ /* 0x004fe200078efcff */
[----:B------:R0:W-:Y:S02]  /*ca30*/  STG.E.64 desc[UR8][R64.64], R32 ;  /* 0x0000002040007986 */ /* 0x0001e4000c101b08 */
[----:B------:R-:W-:-:S02]  /*ca40*/  IMAD.WIDE.U32 R170, R170, 0x8, R206 ;  /* 0x00000008aaaa7825 */ /* 0x000fc400078e00ce */
[----:B------:R0:W-:Y:S02]  /*ca50*/  STG.E.64 desc[UR8][R66.64], R36 ;  /* 0x0000002442007986 */ /* 0x0001e4000c101b08 */
[--C-:B------:R-:W-:Y:S02]  /*ca60*/  IMAD.WIDE.U32 R172, R172, 0x8, R206.reuse ;  /* 0x00000008acac7825 */ /* 0x100fe400078e00ce */
[----:B------:R0:W-:Y:S02]  /*ca70*/  STG.E.64 desc[UR8][R68.64], R46 ;  /* 0x0000002e44007986 */ /* 0x0001e4000c101b08 */
[--C-:B------:R-:W-:Y:S02]  /*ca80*/  IMAD.WIDE.U32 R174, R174, 0x8, R206.reuse ;  /* 0x00000008aeae7825 */ /* 0x100fe400078e00ce */
[----:B------:R0:W-:Y:S02]  /*ca90*/  STG.E.64 desc[UR8][R170.64], R44 ;  /* 0x0000002caa007986 */ /* 0x0001e4000c101b08 */
[----:B------:R-:W-:-:S02]  /*caa0*/  IMAD.WIDE.U32 R176, R176, 0x8, R206 ;  /* 0x00000008b0b07825 */ /* 0x000fc400078e00ce */
[----:B------:R0:W-:Y:S04]  /*cab0*/  STG.E.64 desc[UR8][R172.64], R42 ;  /* 0x0000002aac007986 */ /* 0x0001e8000c101b08 */
[----:B------:R0:W-:Y:S04]  /*cac0*/  STG.E.64 desc[UR8][R174.64], R40 ;  /* 0x00000028ae007986 */ /* 0x0001e8000c101b08 */
[----:B------:R0:W-:Y:S02]  /*cad0*/  STG.E.64 desc[UR8][R176.64], R38 ;  /* 0x00000026b0007986 */ /* 0x0001e4000c101b08 */
.L_x_6806:
        /* <DEDUP_REMOVED lines=8> */
.L_x_6786:
[----:B------:R-:W2:Y:S02]  /*cb60*/  LDCU.64 UR6, c[0x0][0x3f8] ;  /* 0x00007f00ff0677ac */ /* 0x000ea40008000a00 */
[----:B--2---:R-:W-:-:S04]  /*cb70*/  UISETP.NE.U32.AND UP0, UPT, UR6, URZ, UPT ;  /* 0x000000ff0600728c */ /* 0x004fc8000bf05070 */
[----:B------:R-:W-:-:S09]  /*cb80*/  UISETP.NE.AND.EX UP0, UPT, UR7, URZ, UPT, UP0 ;  /* 0x000000ff0700728c */ /* 0x000fd2000bf05300 */
[----:B------:R-:W-:Y:S05]  /*cb90*/  BRA.U !UP0, `(.L_x_6808) ;  /* 0x0000000108a07547 */ /* 0x000fea000b800000 */
[----:B01----:R-:W0:Y:S01]  /*cba0*/  SHFL.DOWN PT, R3, R200, 0x10, 0x1f ;  /* 0x0a001f00c8037f89 */ /* 0x003e2200000e0000 */
        /* <DEDUP_REMOVED lines=33> */
.L_x_6815:
[----:B------:R-:W-:Y:S02]  /*cdc0*/  ISETP.NE.AND P0, PT, R205, RZ, PT ;  /* 0x000000ffcd00720c */ /* 0x000fe40003f05270 */
[----:B-1----:R-:W-:-:S11]  /*cdd0*/  FMNMX R5, R3, R2, !PT ;  /* 0x0000000203057209 */ /* 0x002fd60007800000 */
[----:B------:R-:W-:Y:S05]  /*cde0*/  @P0 BRA `(.L_x_6809) ;  /* 0x0000000000080947 */ /* 0x000fea0003800000 */
[----:B0-----:R-:W0:Y:S02]  /*cdf0*/  LDC.64 R2, c[0x0][0x3f8] ;  /* 0x0000fe00ff027b82 */ /* 0x001e240000000a00 */
[----:B0-----:R1:W-:Y:S02]  /*ce00*/  REDG.E.MAX.S32.STRONG.GPU desc[UR8][R2.64], R5 ;  /* 0x000000050200798e */ /* 0x0013e4000d12e308 */
.L_x_6809:
[----:B------:R-:W-:Y:S05]  /*ce10*/  BSYNC B0 ;  /* 0x0000000000007941 */ /* 0x000fea0003800000 */
.L_x_6808:
        /* <DEDUP_REMOVED lines=10> */
[----:B0-----:R-:W-:Y:S02]  /*cec0*/  MOV R174, UR10 ;  /* 0x0000000a00ae7c02 */ /* 0x001fe40008000f00 */
[----:B------:R-:W-:-:S07]  /*ced0*/  MOV R175, 0xcef0 ;  /* 0x0000cef000af7802 */ /* 0x000fce0000000f00 */
[----:B-1----:R-:W-:Y:S05]  /*cee0*/  CALL.REL.NOINC `($__internal_66_$__cuda_sm20_rcp_rn_f32_slowpath) ;  /* 0x00000000005c7944 */ /* 0x002fea0003c00000 */
[----:B------:R-:W-:Y:S05]  /*cef0*/  BRA `(.L_x_6812) ;  /* 0x0000000000147947 */ /* 0x000fea0003800000 */
.L_x_6811:
[----:B------:R-:W2:Y:S01]  /*cf00*/  MUFU.RCP R237, UR10 ;  /* 0x0000000a00ed7d08 */ /* 0x000ea20008001000 */
[----:B------:R-:W-:-:S05]  /*cf10*/  MOV R0, UR10 ;  /* 0x0000000a00007c02 */ /* 0x000fca0008000f00 */
[----:B--2---:R-:W-:-:S04]  /*cf20*/  FFMA R0, R237, R0, -1 ;  /* 0xbf800000ed007423 */ /* 0x004fc80000000000 */
[----:B------:R-:W-:-:S04]  /*cf30*/  FADD.FTZ R0, -R0, -RZ ;  /* 0x800000ff00007221 */ /* 0x000fc80000010100 */
[----:B------:R-:W-:-:S07]  /*cf40*/  FFMA R237, R237, R0, R237 ;  /* 0x00000000eded7223 */ /* 0x000fce00000000ed */
.L_x_6812:
[----:B01----:R-:W0:Y:S02]  /*cf50*/  LDC.64 R2, c[0x0][0x3f0] ;  /* 0x0000fc00ff027b82 */ /* 0x003e240000000a00 */
[----:B0-----:R-:W-:Y:S01]  /*cf60*/  STG.E desc[UR8][R2.64], R237 ;  /* 0x000000ed02007986 */ /* 0x001fe2000c101908 */
[----:B------:R-:W-:Y:S05]  /*cf70*/  EXIT ;  /* 0x000000000000794d */ /* 0x000fea0003800000 */
.L_x_6810:
[----:B------:R-:W-:Y:S02]  /*cf80*/  MOV R5, 0x2 ;  /* 0x0000000200057802 */ /* 0x000fe40000000f00 */
[----:B------:R-:W-:Y:S02]  /*cf90*/  MOV R7, 0x1f ;  /* 0x0000001f00077802 */ /* 0x000fe40000000f00 */
[----:B------:R-:W-:-:S07]  /*cfa0*/  MOV R4, 0xffffffff ;  /* 0xffffffff00047802 */ /* 0x000fce0000000f00 */
[----:B01----:R-:W-:Y:S05]  /*cfb0*/  WARPSYNC.COLLECTIVE R4, `(.L_x_6813) ;  /* 0x0000000004087348 */ /* 0x003fea0003c00000 */
[----:B01----:R0:W1:Y:S02]  /*cfc0*/  SHFL.DOWN P0, R2, R0, R5, R7 ;  /* 0x0800000500027389 */ /* 0x0030640000000007 */
[----:B01----:R-:W-:Y:S05]  /*cfd0*/  ENDCOLLECTIVE ;  /* 0x000000000000791b */ /* 0x003fea0003800000 */
.L_x_6813:
[----:B------:R-:W-:Y:S02]  /*cfe0*/  MOV R5, 0x1 ;  /* 0x0000000100057802 */ /* 0x000fe40000000f00 */
[----:B------:R-:W-:-:S04]  /*cff0*/  MOV R3, R2 ;  /* 0x0000000200037202 */ /* 0x000fc80000000f00 */
[----:B------:R-:W-:-:S04]  /*d000*/  FMNMX R3, R3, R0, !PT ;  /* 0x0000000003037209 */ /* 0x000fc80007800000 */
[----:B------:R-:W-:-:S07]  /*d010*/  MOV R0, R3 ;  /* 0x0000000300007202 */ /* 0x000fce0000000f00 */
[----:B------:R-:W-:Y:S05]  /*d020*/  WARPSYNC.COLLECTIVE R4, `(.L_x_6814) ;  /* 0x0000000004087348 */ /* 0x000fea0003c00000 */
[----:B------:R0:W1:Y:S02]  /*d030*/  SHFL.DOWN P0, R2, R0, R5, R7 ;  /* 0x0800000500027389 */ /* 0x0000640000000007 */
[----:B01----:R-:W-:Y:S05]  /*d040*/  ENDCOLLECTIVE ;  /* 0x000000000000791b */ /* 0x003fea0003800000 */
.L_x_6814:
[----:B------:R-:W-:Y:S05]  /*d050*/  BRA `(.L_x_6815) ;  /* 0xfffffffc00587947 */ /* 0x000fea000383ffff */
        .weak           $__internal_66_$__cuda_sm20_rcp_rn_f32_slowpath
        .type           $__internal_66_$__cuda_sm20_rcp_rn_f32_slowpath,@function
        .size           $__internal_66_$__cuda_sm20_rcp_rn_f32_slowpath,(.L_x_12934 - $__internal_66_$__cuda_sm20_rcp_rn_f32_slowpath)
$__internal_66_$__cuda_sm20_rcp_rn_f32_slowpath:
        /* <DEDUP_REMOVED lines=15> */
.L_x_6817:
        /* <DEDUP_REMOVED lines=19> */
[-C--:B------:R-:W-:Y:S02]  /*d280*/  LOP3.LUT P2, RZ, R241, R237.reuse, R238, 0xf8, !PT ;  /* 0x000000edf1ff7212 */ /* 0x080fe4000784f8ee */
        /* <DEDUP_REMOVED lines=13> */
.L_x_6819:
[----:B------:R0:W1:Y:S02]  /*d360*/  MUFU.RCP R239, R174 ;  /* 0x000000ae00ef7308 */ /* 0x0000640000001000 */
.L_x_6818:
[----:B------:R-:W-:Y:S05]  /*d370*/  BSYNC B1 ;  /* 0x0000000000017941 */ /* 0x000fea0003800000 */
.L_x_6816:
[----:B0-----:R-:W-:Y:S01]  /*d380*/  MOV R174, R175 ;  /* 0x000000af00ae7202 */ /* 0x001fe20000000f00 */
[----:B------:R-:W-:Y:S01]  /*d390*/  HFMA2 R175, -RZ, RZ, 0, 0 ;  /* 0x00000000ffaf7431 */ /* 0x000fe200000001ff */
[----:B-1----:R-:W-:-:S03]  /*d3a0*/  MOV R237, R239 ;  /* 0x000000ef00ed7202 */ /* 0x002fc60000000f00 */
[----:B------:R-:W-:Y:S05]  /*d3b0*/  RET.REL.NODEC R174 `(_ZN18transformer_engine13normalization19ln_fwd_tuned_kernelINS0_13Kernel_traitsI13__nv_bfloat16S3_S3_fjLj25600ELj2ELj1ELj4ELj8ENS0_18Kernel_traits_baseILj25600ES3_S3_S3_fjLj128EEEEEEEvNS0_19ForwardKernelParamsE) ;  /* 0xffffff2cae107950 */ /* 0x000fea0003c3ffff */
.L_x_6820:
        /* <DEDUP_REMOVED lines=12> */
.L_x_12934:


//--------------------- .text._ZN18transformer_engine13normalization19ln_fwd_tuned_kernelINS0_13Kernel_traitsIff6__halffjLj25600ELj4ELj1ELj4ELj4ENS0_18Kernel_traits_baseILj25600EffS3_fjLj128EEEEEEEvNS0_19ForwardKernelParamsE --------------------------
	.section	.text._ZN18transformer_engine13normalization19ln_fwd_tuned_kernelINS0_13Kernel_traitsIff6__halffjLj25600ELj4ELj1ELj4ELj4ENS0_18Kernel_traits_baseILj25600EffS3_fjLj128EEEEEEEvNS0_19ForwardKernelParamsE,"ax",@progbits
	.align	128
        .global         _ZN18transformer_engine13normalization19ln_fwd_tuned_kernelINS0_13Kernel_traitsIff6__halffjLj25600ELj4ELj1ELj4ELj4ENS0_18Kernel_traits_baseILj25600EffS3_fjLj128EEEEEEEvNS0_19ForwardKernelParamsE
        .type           _ZN18transformer_engine13normalization19ln_fwd_tuned_kernelINS0_13Kernel_traitsIff6__halffjLj25600ELj4ELj1ELj4ELj4ENS0_18Kernel_traits_baseILj25600EffS3_fjLj128EEEEEEEvNS0_19ForwardKernelParamsE,@function
        .size           _ZN18transformer_engine13normalization19ln_fwd_tuned_kernelINS0_13Kernel_traitsIff6__halffjLj25600ELj4ELj1ELj4ELj4ENS0_18Kernel_traits_baseILj25600EffS3_fjLj128EEEEEEEvNS0_19ForwardKernelParamsE,(.L_x_12935 - _ZN18transformer_engine13normalization19ln_fwd_tuned_kernelINS0_13Kernel_traitsIff6__halffjLj25600ELj4ELj1ELj4ELj4ENS0_18Kernel_traits_baseILj25600EffS3_fjLj128EEEEEEEvNS0_19ForwardKernelParamsE)
        .other          _ZN18transformer_engine13normalization19ln_fwd_tuned_kernelINS0_13Kernel_traitsIff6__halffjLj25600ELj4ELj1ELj4ELj4ENS0_18Kernel_traits_baseILj25600EffS3_fjLj128EEEEEEEvNS0_19ForwardKernelParamsE,@"STO_CUDA_ENTRY STV_DEFAULT"
_ZN18transformer_engine13normalization19ln_fwd_tuned_kernelINS0_13Kernel_traitsIff6__halffjLj25600ELj4ELj1ELj4ELj4ENS0_18Kernel_traits_baseILj25600EffS3_fjLj128EEEEEEEvNS0_19ForwardKernelParamsE:
.text._ZN18transformer_engine13normalization19ln_fwd_tuned_kernelINS0_13Kernel_traitsIff6__halffjLj25600ELj4ELj1ELj4ELj4ENS0_18Kernel_traits_baseILj25600EffS3_fjLj128EEEEEEEvNS0_19ForwardKernelParamsE:
        /* <DEDUP_REMOVED lines=183> */
.L_x_6842:
        /* <DEDUP_REMOVED lines=336> */
.L_x_6823:
[----:B------:R-:W-:Y:S05]  /*2070*/  BSYNC.RECONVERGENT B0 ;  /* 0x0000000000007941 */ /* 0x000fea0003800200 */
.L_x_6822:
        /* <DEDUP_REMOVED lines=14> */
.L_x_6825:
[----:B------:R-:W-:Y:S05]  /*2160*/  BSYNC.RECONVERGENT B0 ;  /* 0x0000000000007941 */ /* 0x000fea0003800200 */
.L_x_6824:
        /* <DEDUP_REMOVED lines=11> */
[----:B-----5:R-:W-:Y:S05]  /*2220*/  CALL.REL.NOINC `($__internal_67_$__cuda_sm20_rcp_rn_f32_slowpath) ;  /* 0x00000030000c7944 */ /* 0x020fea0003c00000 */
[----:B------:R-:W-:Y:S05]  /*2230*/  BRA `(.L_x_6828) ;  /* 0x0000000000107947 */ /* 0x000fea0003800000 */
.L_x_6827:
[----:B------:R-:W0:Y:S02]  /*2240*/  MUFU.RCP R82, R105 ;  /* 0x0000006900527308 */ /* 0x000e240000001000 */
[----:B0-----:R-:W-:-:S04]  /*2250*/  FFMA R83, R105, R82, -1 ;  /* 0xbf80000069537423 */ /* 0x001fc80000000052 */
[----:B------:R-:W-:-:S04]  /*2260*/  FADD.FTZ R83, -R83, -RZ ;  /* 0x800000ff53537221 */ /* 0x000fc80000010100 */
[----:B------:R-:W-:-:S07]  /*2270*/  FFMA R145, R82, R83, R82 ;  /* 0x0000005352917223 */ /* 0x000fce0000000052 */
.L_x_6828:
[----:B------:R-:W-:Y:S05]  /*2280*/  BSYNC.RECONVERGENT B0 ;  /* 0x0000000000007941 */ /* 0x000fea0003800200 */
.L_x_6826:
        /* <DEDUP_REMOVED lines=20> */
[----:B-----5:R-:W-:Y:S05]  /*23d0*/  CALL.REL.NOINC `($__internal_67_$__cuda_sm20_rcp_rn_f32_slowpath) ;  /* 0x0000002c00a07944 */ /* 0x020fea0003c00000 */
[----:B------:R-:W-:Y:S05]  /*23e0*/  BRA `(.L_x_6831) ;  /* 0x0000000000107947 */ /* 0x000fea0003800000 */
.L_x_6830:
[----:B------:R-:W0:Y:S02]  /*23f0*/  MUFU.RCP R145, R144 ;  /* 0x0000009000917308 */ /* 0x000e240000001000 */
[----:B0-----:R-:W-:-:S04]  /*2400*/  FFMA R82, R144, R145, -1 ;  /* 0xbf80000090527423 */ /* 0x001fc80000000091 */
[----:B------:R-:W-:-:S04]  /*2410*/  FADD.FTZ R82, -R82, -RZ ;  /* 0x800000ff52527221 */ /* 0x000fc80000010100 */
[----:B------:R-:W-:-:S07]  /*2420*/  FFMA R145, R145, R82, R145 ;  /* 0x0000005291917223 */ /* 0x000fce0000000091 */
.L_x_6831:
[----:B------:R-:W-:Y:S05]  /*2430*/  BSYNC.RECONVERGENT B0 ;  /* 0x0000000000007941 */ /* 0x000fea0003800200 */
.L_x_6829:
        /* <DEDUP_REMOVED lines=35> */
.L_x_6833:
[----:B------:R-:W-:Y:S05]  /*2670*/  BSYNC.RECONVERGENT B0 ;  /* 0x0000000000007941 */ /* 0x000fea0003800200 */
.L_x_6832:
        /* <DEDUP_REMOVED lines=37> */
.L_x_6835:
[----:B0-----:R-:W2:Y:S04]  /*28d0*/  LDG.E.STRONG.GPU R105, desc[UR8][R80.64] ;  /* 0x0000000850697981 */ /* 0x001ea8000c1ef900 */
[----:B--2---:R-:W-:Y:S01]  /*28e0*/  CCTL.IVALL ;  /* 0x00000000ff00798f */ /* 0x004fe20002000000 */
[----:B------:R-:W-:Y:S05]  /*28f0*/  YIELD ;  /* 0x0000000000007946 */ /* 0x000fea0003800000 */
[----:B------:R-:W-:-:S13]  /*2900*/  ISETP.NE.AND P2, PT, R105, R142, PT ;  /* 0x0000008e6900720c */ /* 0x000fda0003f45270 */
[----:B------:R-:W-:Y:S05]  /*2910*/  @P2 BRA `(.L_x_6835) ;  /* 0xfffffffc00ec2947 */ /* 0x000fea000383ffff */
.L_x_6834:
        /* <DEDUP_REMOVED lines=17> */
[----:B012--5:R-:W-:Y:S05]  /*2a30*/  CALL.REL.NOINC `($__internal_67_$__cuda_sm20_rcp_rn_f32_slowpath) ;  /* 0x0000002800087944 */ /* 0x027fea0003c00000 */
[----:B------:R-:W-:Y:S05]  /*2a40*/  BRA `(.L_x_6838) ;  /* 0x0000000000107947 */ /* 0x000fea0003800000 */
.L_x_6837:
[----:B------:R-:W3:Y:S02]  /*2a50*/  MUFU.RCP R145, R142 ;  /* 0x0000008e00917308 */ /* 0x000ee40000001000 */
[----:B---3--:R-:W-:-:S04]  /*2a60*/  FFMA R82, R142, R145, -1 ;  /* 0xbf8000008e527423 */ /* 0x008fc80000000091 */
[----:B------:R-:W-:-:S04]  /*2a70*/  FADD.FTZ R82, -R82, -RZ ;  /* 0x800000ff52527221 */ /* 0x000fc80000010100 */
[----:B------:R-:W-:-:S07]  /*2a80*/  FFMA R145, R145, R82, R145 ;  /* 0x0000005291917223 */ /* 0x000fce0000000091 */
.L_x_6838:
[----:B------:R-:W-:Y:S05]  /*2a90*/  BSYNC.RECONVERGENT B0 ;  /* 0x0000000000007941 */ /* 0x000fea0003800200 */
.L_x_6836:
        /* <DEDUP_REMOVED lines=22> */
.L_x_6840:
[----:B------:R-:W0:Y:S02]  /*2c00*/  MUFU.RCP R145, R144 ;  /* 0x0000009000917308 */ /* 0x000e240000001000 */
[----:B0-----:R-:W-:-:S04]  /*2c10*/  FFMA R82, R144, R145, -1 ;  /* 0xbf80000090527423 */ /* 0x001fc80000000091 */
[----:B------:R-:W-:-:S04]  /*2c20*/  FADD.FTZ R82, -R82, -RZ ;  /* 0x800000ff52527221 */ /* 0x000fc80000010100 */
[----:B------:R-:W-:-:S07]  /*2c30*/  FFMA R145, R145, R82, R145 ;  /* 0x0000005291917223 */ /* 0x000fce0000000091 */
.L_x_6841:
[----:B------:R-:W-:Y:S05]  /*2c40*/  BSYNC.RECONVERGENT B0 ;  /* 0x0000000000007941 */ /* 0x000fea0003800200 */
.L_x_6839:
        /* <DEDUP_REMOVED lines=97> */
[----:B------:R-:W-:Y:S01]  /*3260*/  F2FP.F16.F32.PACK_AB R79, RZ, R79 ;  /* 0x0000004fff4f723e */ /* 0x000fe200000000ff */
[----:B------:R-:W-:Y:S01]  /*3270*/  FMUL R76, R76, UR11 ;  /* 0x0000000b4c4c7c20 */ /* 0x000fe20008400000 */
[----:B------:R-:W-:Y:S01]  /*3280*/  FMUL R75, R75, UR11 ;  /* 0x0000000b4b4b7c20 */ /* 0x000fe20008400000 */
[----:B0-----:R-:W0:Y:S01]  /*3290*/  LDC.64 R80, c[0x0][0x3c8] ;  /* 0x0000f200ff507b82 */ /* 0x001e220000000a00 */
[----:B------:R-:W-:Y:S01]  /*32a0*/  PRMT R143, R79, 0x7610, R143 ;  /* 0x000076104f8f7816 */ /* 0x000fe2000000008f */
[----:B------:R-:W-:Y:S01]  /*32b0*/  FFMA R79, R2, R78, R163 ;  /* 0x0000004e024f7223 */ /* 0x000fe200000000a3 */
[----:B------:R-:W-:Y:S01]  /*32c0*/  MOV R141, UR7 ;  /* 0x00000007008d7c02 */ /* 0x000fe20008000f00 */
[----:B------:R-:W-:Y:S01]  /*32d0*/  FFMA R75, R5, R75, R160 ;  /* 0x0000004b054b7223 */ /* 0x000fe200000000a0 */
[----:B------:R-:W-:Y:S01]  /*32e0*/  F2FP.F16.F32.PACK_AB R83, RZ, R83 ;  /* 0x00000053ff53723e */ /* 0x000fe200000000ff */
        /* <DEDUP_REMOVED lines=9> */
[----:B------:R-:W-:Y:S01]  /*3380*/  F2FP.F16.F32.PACK_AB R79, RZ, R79 ;  /* 0x0000004fff4f723e */ /* 0x000fe200000000ff */
[----:B------:R-:W-:Y:S01]  /*3390*/  FMUL R70, R70, UR11 ;  /* 0x0000000b46467c20 */ /* 0x000fe20008400000 */
[----:B------:R-:W-:Y:S01]  /*33a0*/  F2FP.F16.F32.PACK_AB R77, RZ, R77 ;  /* 0x0000004dff4d723e */ /* 0x000fe200000000ff */
        /* <DEDUP_REMOVED lines=23> */
[----:B------:R-:W-:Y:S01]  /*3520*/  F2FP.F16.F32.PACK_AB R77, RZ, R77 ;  /* 0x0000004dff4d723e */ /* 0x000fe200000000ff */
[----:B------:R0:W-:Y:S03]  /*3530*/  STG.E.U16 desc[UR8][R78.64], R82 ;  /* 0x000000524e007986 */ /* 0x0001e6000c101508 */
[----:B------:R-:W-:-:S02]  /*3540*/  F2FP.F16.F32.PACK_AB R75, RZ, R75 ;  /* 0x0000004bff4b723e */ /* 0x000fc400000000ff */
        /* <DEDUP_REMOVED lines=10> */
[----:B------:R-:W-:-:S03]  /*35f0*/  F2FP.F16.F32.PACK_AB R75, RZ, R75 ;  /* 0x0000004bff4b723e */ /* 0x000fc600000000ff */
[----:B------:R-:W-:Y:S01]  /*3600*/  @P2 FMUL R73, R73, UR10 ;  /* 0x0000000a49492c20 */ /* 0x000fe20008400000 */
[----:B------:R-:W-:Y:S01]  /*3610*/  IADD3 R79, PT, PT, R141, 0xc00, RZ ;  /* 0x00000c008d4f7810 */ /* 0x000fe20007ffe0ff */
[----:B------:R0:W-:Y:S01]  /*3620*/  STG.E.U16 desc[UR8][R76.64], R78 ;  /* 0x0000004e4c007986 */ /* 0x0001e2000c101508 */
[----:B------:R-:W-:-:S03]  /*3630*/  PRMT R82, R75, 0x7610, R82 ;  /* 0x000076104b527816 */ /* 0x000fc60000000052 */
[----:B------:R-:W-:Y:S01]  /*3640*/  IMAD.WIDE.U32 R74, R79, 0x2, R80 ;  /* 0x000000024f4a7825 */ /* 0x000fe200078e0050 */
[----:B------:R-:W-:Y:S02]  /*3650*/  IADD3 R79, PT, PT, R141, 0xe00, RZ ;  /* 0x00000e008d4f7810 */ /* 0x000fe40007ffe0ff */
[----:B------:R-:W-:Y:S02]  /*3660*/  F2FP.F16.F32.PACK_AB R73, RZ, R73 ;  /* 0x00000049ff49723e */ /* 0x000fe400000000ff */
        /* <DEDUP_REMOVED lines=10> */
[----:B------:R-:W-:Y:S01]  /*3710*/  F2FP.F16.F32.PACK_AB R77, RZ, R77 ;  /* 0x0000004dff4d723e */ /* 0x000fe200000000ff */
        /* <DEDUP_REMOVED lines=10> */
[----:B------:R-:W-:Y:S01]  /*37c0*/  F2FP.F16.F32.PACK_AB R77, RZ, R77 ;  /* 0x0000004dff4d723e */ /* 0x000fe200000000ff */
        /* <DEDUP_REMOVED lines=11> */
[----:B------:R-:W-:Y:S01]  /*3880*/  F2FP.F16.F32.PACK_AB R75, RZ, R75 ;  /* 0x0000004bff4b723e */ /* 0x000fe200000000ff */
        /* <DEDUP_REMOVED lines=10> */
[----:B------:R-:W-:-:S03]  /*3930*/  F2FP.F16.F32.PACK_AB R69, RZ, R69 ;  /* 0x00000045ff45723e */ /* 0x000fc600000000ff */
        /* <DEDUP_REMOVED lines=8> */
[----:B------:R-:W-:Y:S01]  /*39c0*/  F2FP.F16.F32.PACK_AB R77, RZ, R77 ;  /* 0x0000004dff4d723e */ /* 0x000fe200000000ff */
[----:B------:R2:W-:Y:S01]  /*39d0*/  STG.E.U16 desc[UR8][R72.64], R76 ;  /* 0x0000004c48007986 */ /* 0x0005e2000c101508 */
[----:B------:R-:W-:Y:S01]  /*39e0*/  F2FP.F16.F32.PACK_AB R75, RZ, R75 ;  /* 0x0000004bff4b723e */ /* 0x000fe200000000ff */
        /* <DEDUP_REMOVED lines=14> */
[----:B------:R-:W-:Y:S01]  /*3ad0*/  F2FP.F16.F32.PACK_AB R58, RZ, R51 ;  /* 0x00000033ff3a723e */ /* 0x000fe200000000ff */
        /* <DEDUP_REMOVED lines=14> */
[----:B------:R-:W-:Y:S01]  /*3bc0*/  F2FP.F16.F32.PACK_AB R71, RZ, R71 ;  /* 0x00000047ff47723e */ /* 0x000fe200000000ff */
        /* <DEDUP_REMOVED lines=10> */
[----:B------:R-:W-:Y:S01]  /*3c70*/  F2FP.F16.F32.PACK_AB R63, RZ, R63 ;  /* 0x0000003fff3f723e */ /* 0x000fe200000000ff */
[----:B------:R-:W-:Y:S01]  /*3c80*/  FMUL R73, R58, UR11 ;  /* 0x0000000b3a497c20 */ /* 0x000fe20008400000 */
[----:B------:R-:W-:Y:S01]  /*3c90*/  F2FP.F16.F32.PACK_AB R77, RZ, R77 ;  /* 0x0000004dff4d723e */ /* 0x000fe200000000ff */
        /* <DEDUP_REMOVED lines=9> */
[----:B------:R-:W-:Y:S01]  /*3d30*/  F2FP.F16.F32.PACK_AB R67, RZ, R67 ;  /* 0x00000043ff43723e */ /* 0x000fe200000000ff */
        /* <DEDUP_REMOVED lines=9> */
[----:B------:R-:W-:-:S02]  /*3dd0*/  F2FP.F16.F32.PACK_AB R71, RZ, R71 ;  /* 0x00000047ff47723e */ /* 0x000fc400000000ff */
[----:B------:R-:W-:Y:S01]  /*3de0*/  @P1 FMNMX R0, R0, |R75|, !PT ;  /* 0x4000004b00001209 */ /* 0x000fe20007800000 */
[----:B------:R-:W-:Y:S01]  /*3df0*/  @P2 FMUL R75, R75, UR10 ;  /* 0x0000000a4b4b2c20 */ /* 0x000fe20008400000 */
[----:B0-----:R-:W-:Y:S02]  /*3e00*/  IADD3 R69, PT, PT, R70, 0x2800, RZ ;  /* 0x0000280046457810 */ /* 0x001fe40007ffe0ff */
[----:B------:R-:W-:Y:S01]  /*3e10*/  F2FP.F16.F32.PACK_AB R73, RZ, R73 ;  /* 0x00000049ff49723e */ /* 0x000fe200000000ff */
[----:B-1----:R-:W-:-:S04]  /*3e20*/  IMAD.WIDE.U32 R50, R63, 0x2, R80 ;  /* 0x000000023f327825 */ /* 0x002fc800078e0050 */
[----:B------:R-:W-:Y:S01]  /*3e30*/  FMUL R58, R61, UR11 ;  /* 0x0000000b3d3a7c20 */ /* 0x000fe20008400000 */
[----:B------:R-:W-:Y:S01]  /*3e40*/  F2FP.F16.F32.PACK_AB R75, RZ, R75 ;  /* 0x0000004bff4b723e */ /* 0x000fe200000000ff */
        /* <DEDUP_REMOVED lines=21> */
[----:B------:R-:W-:Y:S01]  /*3fa0*/  F2FP.F16.F32.PACK_AB R69, RZ, R69 ;  /* 0x00000045ff45723e */ /* 0x000fe200000000ff */
        /* <DEDUP_REMOVED lines=9> */
[----:B------:R-:W-:Y:S01]  /*4040*/  F2FP.F16.F32.PACK_AB R63, RZ, R63 ;  /* 0x0000003fff3f723e */ /* 0x000fe200000000ff */
[----:B0-----:R-:W-:-:S04]  /*4050*/  IMAD.WIDE.U32 R50, R55, 0x2, R80 ;  /* 0x0000000237327825 */ /* 0x001fc800078e0050 */
[----:B------:R-:W-:Y:S01]  /*4060*/  FFMA R55, R25, R58, R131 ;  /* 0x0000003a19377223 */ /* 0x000fe20000000083 */
[----:B------:R-:W-:Y:S02]  /*4070*/  IADD3 R75, PT, PT, R70, 0x4800, RZ ;  /* 0x00004800464b7810 */ /* 0x000fe40007ffe0ff */
[----:B------:R-:W-:Y:S01]  /*4080*/  F2FP.F16.F32.PACK_AB R67, RZ, R67 ;  /* 0x00000043ff43723e */ /* 0x000fe200000000ff */
        /* <DEDUP_REMOVED lines=8> */
[----:B------:R-:W-:-:S03]  /*4110*/  F2FP.F16.F32.PACK_AB R56, RZ, R55 ;  /* 0x00000037ff38723e */ /* 0x000fc600000000ff */
        /* <DEDUP_REMOVED lines=10> */
[----:B------:R-:W-:Y:S01]  /*41c0*/  F2FP.F16.F32.PACK_AB R63, RZ, R63 ;  /* 0x0000003fff3f723e */ /* 0x000fe200000000ff */
        /* <DEDUP_REMOVED lines=19> */
[----:B------:R-:W-:Y:S01]  /*4300*/  F2FP.F16.F32.PACK_AB R61, RZ, R61 ;  /* 0x0000003dff3d723e */ /* 0x000fe200000000ff */
[----:B------:R-:W-:Y:S01]  /*4310*/  FFMA R79, R36, R67, R120 ;  /* 0x00000043244f7223 */ /* 0x000fe20000000078 */
[----:B------:R-:W-:Y:S01]  /*4320*/  F2FP.F16.F32.PACK_AB R57, RZ, R57 ;  /* 0x00000039ff39723e */ /* 0x000fe200000000ff */
        /* <DEDUP_REMOVED lines=12> */
[----:B------:R-:W-:Y:S01]  /*43f0*/  F2FP.F16.F32.PACK_AB R63, RZ, R63 ;  /* 0x0000003fff3f723e */ /* 0x000fe200000000ff */
[----:B------:R-:W-:Y:S01]  /*4400*/  IMAD.WIDE.U32 R68, R69, 0x2, R80 ;  /* 0x0000000245447825 */ /* 0x000fe200078e0050 */
[----:B------:R1:W-:Y:S01]  /*4410*/  STG.E.U16 desc[UR8][R52.64], R56 ;  /* 0x0000003834007986 */ /* 0x0003e2000c101508 */
[----:B------:R-:W-:Y:S02]  /*4420*/  IADD3 R67, PT, PT, R70, 0x4c00, RZ ;  /* 0x00004c0046437810 */ /* 0x000fe40007ffe0ff */
[----:B------:R-:W-:-:S03]  /*4430*/  F2FP.F16.F32.PACK_AB R65, RZ, R65 ;  /* 0x00000041ff41723e */ /* 0x000fc600000000ff */
        /* <DEDUP_REMOVED lines=13> */
[----:B------:R-:W-:Y:S01]  /*4510*/  F2FP.F16.F32.PACK_AB R55, RZ, R55 ;  /* 0x00000037ff37723e */ /* 0x000fe200000000ff */
        /* <DEDUP_REMOVED lines=14> */
[----:B------:R-:W-:Y:S01]  /*4600*/  F2FP.F16.F32.PACK_AB R59, RZ, R59 ;  /* 0x0000003bff3b723e */ /* 0x000fe200000000ff */
[----:B------:R-:W-:Y:S01]  /*4610*/  FFMA R65, R35, R52, R121 ;  /* 0x0000003423417223 */ /* 0x000fe20000000079 */
[----:B------:R-:W-:Y:S01]  /*4620*/  @P1 FMNMX R0, R0, |R63|, !PT ;  /* 0x4000003f00001209 */ /* 0x000fe20007800000 */
[----:B------:R-:W-:Y:S01]  /*4630*/  @P2 FMUL R63, R63, UR10 ;  /* 0x0000000a3f3f2c20 */ /* 0x000fe20008400000 */
[----:B------:R-:W-:Y:S02]  /*4640*/  IADD3 R57, PT, PT, R70, 0x4400, RZ ;  /* 0x0000440046397810 */ /* 0x000fe40007ffe0ff */
[----:B------:R-:W-:Y:S01]  /*4650*/  @P1 FMNMX R0, R0, |R65|, !PT ;  /* 0x4000004100001209 */ /* 0x000fe20007800000 */
[----:B------:R-:W-:Y:S01]  /*4660*/  @P2 FMUL R65, R65, UR10 ;  /* 0x0000000a41412c20 */ /* 0x000fe20008400000 */
[----:B------:R-:W-:-:S02]  /*4670*/  F2FP.F16.F32.PACK_AB R61, RZ, R61 ;  /* 0x0000003dff3d723e */ /* 0x000fc400000000ff */
[----:B------:R-:W-:Y:S01]  /*4680*/  F2FP.F16.F32.PACK_AB R63, RZ, R63 ;  /* 0x0000003fff3f723e */ /* 0x000fe200000000ff */
[----:B0-----:R-:W-:Y:S01]  /*4690*/  IMAD.WIDE.U32 R50, R53, 0x2, R80 ;  /* 0x0000000235327825 */ /* 0x001fe200078e0050 */
[----:B------:R-:W-:-:S03]  /*46a0*/  @P1 FMNMX R0, R0, |R79|, !PT ;  /* 0x4000004f00001209 */ /* 0x000fc60007800000 */
[----:B------:R-:W-:Y:S01]  /*46b0*/  @P2 FMUL R79, R79, UR10 ;  /* 0x0000000a4f4f2c20 */ /* 0x000fe20008400000 */
[----:B------:R-:W-:Y:S01]  /*46c0*/  F2FP.F16.F32.PACK_AB R78, RZ, R65 ;  /* 0x00000041ff4e723e */ /* 0x000fe200000000ff */
        /* <DEDUP_REMOVED lines=8> */
[----:B------:R-:W-:Y:S01]  /*4750*/  F2FP.F16.F32.PACK_AB R79, RZ, R79 ;  /* 0x0000004fff4f723e */ /* 0x000fe200000000ff */
        /* <DEDUP_REMOVED lines=20> */
[----:B------:R-:W-:Y:S01]  /*48a0*/  F2FP.F16.F32.PACK_AB R89, RZ, R89 ;  /* 0x00000059ff59723e */ /* 0x000fe200000000ff */
[----:B------:R-:W-:Y:S01]  /*48b0*/  FMUL R76, R87, UR11 ;  /* 0x0000000b574c7c20 */ /* 0x000fe20008400000 */
[----:B------:R-:W-:Y:S01]  /*48c0*/  IMAD.WIDE.U32 R50, R51, 0x2, R80 ;  /* 0x0000000233327825 */ /* 0x000fe200078e0050 */
[----:B------:R-:W-:-:S03]  /*48d0*/  @P1 FMNMX R0, R0, |R77|, !PT ;  /* 0x4000004d00001209 */ /* 0x000fc60007800000 */
[----:B------:R-:W-:Y:S01]  /*48e0*/  @P2 FMUL R77, R77, UR10 ;  /* 0x0000000a4d4d2c20 */ /* 0x000fe20008400000 */
[----:B------:R-:W-:Y:S01]  /*48f0*/  F2FP.F16.F32.PACK_AB R91, RZ, R91 ;  /* 0x0000005bff5b723e */ /* 0x000fe200000000ff */
[----:B------:R-:W-:-:S03]  /*4900*/  IMAD.WIDE.U32 R60, R61, 0x2, R80 ;  /* 0x000000023d3c7825 */ /* 0x000fc600078e0050 */
[----:B------:R-:W-:Y:S01]  /*4910*/  F2FP.F16.F32.PACK_AB R77, RZ, R77 ;  /* 0x0000004dff4d723e */ /* 0x000fe200000000ff */
        /* <DEDUP_REMOVED lines=11> */
[----:B------:R-:W-:Y:S01]  /*49d0*/  F2FP.F16.F32.PACK_AB R79, RZ, R79 ;  /* 0x0000004fff4f723e */ /* 0x000fe200000000ff */
        /* <DEDUP_REMOVED lines=11> */
[----:B------:R-:W-:Y:S01]  /*4a90*/  F2FP.F16.F32.PACK_AB R73, RZ, R73 ;  /* 0x00000049ff49723e */ /* 0x000fe200000000ff */
[----:B0-----:R-:W-:Y:S01]  /*4aa0*/  FMUL R71, R100, UR11 ;  /* 0x0000000b64477c20 */ /* 0x001fe20008400000 */
[----:B------:R-:W-:Y:S01]  /*4ab0*/  @P1 FMNMX R0, R0, |R67|, !PT ;  /* 0x4000004300001209 */ /* 0x000fe20007800000 */
[----:B------:R-:W-:Y:S01]  /*4ac0*/  @P2 FMUL R67, R67, UR10 ;  /* 0x0000000a43432c20 */ /* 0x000fe20008400000 */
[----:B------:R-:W-:Y:S01]  /*4ad0*/  F2FP.F16.F32.PACK_AB R75, RZ, R75 ;  /* 0x0000004bff4b723e */ /* 0x000fe200000000ff */
[----:B------:R-:W-:Y:S01]  /*4ae0*/  FFMA R71, R44, R71, R112 ;  /* 0x000000472c477223 */ /* 0x000fe20000000070 */
[----:B------:R-:W-:Y:S01]  /*4af0*/  FMUL R66, R101, UR11 ;  /* 0x0000000b65427c20 */ /* 0x000fe20008400000 */
[----:B------:R0:W-:Y:S01]  /*4b00*/  STG.E.U16 desc[UR8][R64.64], R73 ;  /* 0x0000004940007986 */ /* 0x0001e2000c101508 */
[----:B------:R-:W-:-:S02]  /*4b10*/  F2FP.F16.F32.PACK_AB R67, RZ, R67 ;  /* 0x00000043ff43723e */ /* 0x000fc400000000ff */
[----:B------:R-:W-:Y:S01]  /*4b20*/  @P1 FMNMX R0, R0, |R71|, !PT ;  /* 0x4000004700001209 */ /* 0x000fe20007800000 */
[----:B------:R1:W-:Y:S01]  /*4b30*/  STG.E.U16 desc[UR8][R62.64], R75 ;  /* 0x0000004b3e007986 */ /* 0x0003e2000c101508 */
[----:B------:R-:W-:-:S05]  /*4b40*/  @P2 FMUL R71, R71, UR10 ;  /* 0x0000000a47472c20 */ /* 0x000fca0008400000 */
[----:B------:R-:W-:Y:S01]  /*4b50*/  F2FP.F16.F32.PACK_AB R71, RZ, R71 ;  /* 0x00000047ff47723e */ /* 0x000fe200000000ff */
[----:B0-----:R-:W-:Y:S01]  /*4b60*/  FFMA R65, R45, R66, R111 ;  /* 0x000000422d417223 */ /* 0x001fe2000000006f */
[----:B-1----:R-:W-:Y:S01]  /*4b70*/  PRMT R63, R67, 0x7610, R63 ;  /* 0x00007610433f7816 */ /* 0x002fe2000000003f */
[----:B------:R-:W-:-:S03]  /*4b80*/  FMUL R67, R102, UR11 ;  /* 0x0000000b66437c20 */ /* 0x000fc60008400000 */
[----:B------:R-:W-:Y:S01]  /*4b90*/  @P1 FMNMX R0, R0, |R65|, !PT ;  /* 0x4000004100001209 */ /* 0x000fe20007800000 */
[----:B------:R-:W-:Y:S01]  /*4ba0*/  @P2 FMUL R65, R65, UR10 ;  /* 0x0000000a41412c20 */ /* 0x000fe20008400000 */
[----:B------:R-:W-:Y:S01]  /*4bb0*/  FFMA R67, R46, R67, R110 ;  /* 0x000000432e437223 */ /* 0x000fe2000000006e */
[----:B------:R0:W-:Y:S03]  /*4bc0*/  STG.E.U16 desc[UR8][R52.64], R63 ;  /* 0x0000003f34007986 */ /* 0x0001e6000c101508 */
[----:B------:R-:W-:Y:S02]  /*4bd0*/  F2FP.F16.F32.PACK_AB R65, RZ, R65 ;  /* 0x00000041ff41723e */ /* 0x000fe400000000ff */
[----:B------:R-:W-:Y:S01]  /*4be0*/  @P1 FMNMX R0, R0, |R67|, !PT ;  /* 0x4000004300001209 */ /* 0x000fe20007800000 */
[----:B------:R-:W-:Y:S01]  /*4bf0*/  @P2 FMUL R67, R67, UR10 ;  /* 0x0000000a43432c20 */ /* 0x000fe20008400000 */
[----:B------:R1:W-:Y:S04]  /*4c00*/  STG.E.U16 desc[UR8][R58.64], R71 ;  /* 0x000000473a007986 */ /* 0x0003e8000c101508 */
[----:B------:R-:W-:Y:S01]  /*4c10*/  F2FP.F16.F32.PACK_AB R67, RZ, R67 ;  /* 0x00000043ff43723e */ /* 0x000fe200000000ff */
        /* <DEDUP_REMOVED lines=10> */
[----:B------:R-:W-:Y:S02]  /*4cc0*/  F2FP.F16.F32.PACK_AB R53, RZ, R53 ;  /* 0x00000035ff35723e */ /* 0x000fe400000000ff */
[----:B------:R-:W-:Y:S01]  /*4cd0*/  @P1 FMNMX R0, R0, |R63|, !PT ;  /* 0x4000003f00001209 */ /* 0x000fe20007800000 */
[----:B------:R-:W-:Y:S01]  /*4ce0*/  @P2 FMUL R63, R63, UR10 ;  /* 0x0000000a3f3f2c20 */ /* 0x000fe20008400000 */
[----:B------:R-:W-:Y:S01]  /*4cf0*/  F2FP.F16.F32.PACK_AB R85, RZ, R85 ;  /* 0x00000055ff55723e */ /* 0x000fe200000000ff */
[----:B------:R1:W-:Y:S03]  /*4d00*/  STG.E.U16 desc[UR8][R56.64], R53 ;  /* 0x0000003538007986 */ /* 0x0003e6000c101508 */
[----:B------:R-:W-:Y:S01]  /*4d10*/  F2FP.F16.F32.PACK_AB R63, RZ, R63 ;  /* 0x0000003fff3f723e */ /* 0x000fe200000000ff */
[----:B------:R1:W-:Y:S01]  /*4d20*/  STG.E.U16 desc[UR8][R54.64], R85 ;  /* 0x0000005536007986 */ /* 0x0003e2000c101508 */
[----:B0-----:R-:W-:-:S03]  /*4d30*/  UISETP.GE.AND UP1, UPT, UR7, UR11, UPT ;  /* 0x0000000b0700728c */ /* 0x001fc6000bf26270 */
[----:B------:R1:W-:Y:S06]  /*4d40*/  STG.E.U16 desc[UR8][R80.64], R63 ;  /* 0x0000003f50007986 */ /* 0x0003ec000c101508 */
[----:B------:R-:W-:Y:S05]  /*4d50*/  BRA.U !UP1, `(.L_x_6842) ;  /* 0xffffffbd09847547 */ /* 0x000fea000b83ffff */
.L_x_6821:
        /* <DEDUP_REMOVED lines=38> */
.L_x_6850:
[----:B------:R-:W-:Y:S02]  /*4fc0*/  ISETP.NE.AND P0, PT, R142, RZ, PT ;  /* 0x000000ff8e00720c */ /* 0x000fe40003f05270 */
[----:B--2---:R-:W-:-:S11]  /*4fd0*/  FMNMX R5, R3, R2, !PT ;  /* 0x0000000203057209 */ /* 0x004fd60007800000 */
[----:B------:R-:W-:Y:S05]  /*4fe0*/  @P0 BRA `(.L_x_6844) ;  /* 0x0000000000080947 */ /* 0x000fea0003800000 */
[----:B0-----:R-:W0:Y:S02]  /*4ff0*/  LDC.64 R2, c[0x0][0x3f8] ;  /* 0x0000fe00ff027b82 */ /* 0x001e240000000a00 */
[----:B0-----:R2:W-:Y:S02]  /*5000*/  REDG.E.MAX.S32.STRONG.GPU desc[UR8][R2.64], R5 ;  /* 0x000000050200798e */ /* 0x0015e4000d12e308 */
.L_x_6844:
[----:B------:R-:W-:Y:S05]  /*5010*/  BSYNC B0 ;  /* 0x0000000000007941 */ /* 0x000fea0003800000 */
.L_x_6843:
        /* <DEDUP_REMOVED lines=12> */
[----:B012---:R-:W-:Y:S05]  /*50e0*/  CALL.REL.NOINC `($__internal_67_$__cuda_sm20_rcp_rn_f32_slowpath) ;  /* 0x00000000005c7944 */ /* 0x007fea0003c00000 */
[----:B------:R-:W-:Y:S05]  /*50f0*/  BRA `(.L_x_6847) ;  /* 0x0000000000147947 */ /* 0x000fea0003800000 */
.L_x_6846:
[----:B------:R-:W3:Y:S01]  /*5100*/  MUFU.RCP R145, UR10 ;  /* 0x0000000a00917d08 */ /* 0x000ee20008001000 */
[----:B------:R-:W-:-:S05]  /*5110*/  MOV R0, UR10 ;  /* 0x0000000a00007c02 */ /* 0x000fca0008000f00 */
[----:B---3--:R-:W-:-:S04]  /*5120*/  FFMA R0, R145, R0, -1 ;  /* 0xbf80000091007423 */ /* 0x008fc80000000000 */
[----:B------:R-:W-:-:S04]  /*5130*/  FADD.FTZ R0, -R0, -RZ ;  /* 0x800000ff00007221 */ /* 0x000fc80000010100 */
[----:B------:R-:W-:-:S07]  /*5140*/  FFMA R145, R145, R0, R145 ;  /* 0x0000000091917223 */ /* 0x000fce0000000091 */
.L_x_6847:
[----:B0-2---:R-:W0:Y:S02]  /*5150*/  LDC.64 R2, c[0x0][0x3f0] ;  /* 0x0000fc00ff027b82 */ /* 0x005e240000000a00 */
[----:B0-----:R-:W-:Y:S01]  /*5160*/  STG.E desc[UR8][R2.64], R145 ;  /* 0x0000009102007986 */ /* 0x001fe2000c101908 */
[----:B------:R-:W-:Y:S05]  /*5170*/  EXIT ;  /* 0x000000000000794d */ /* 0x000fea0003800000 */
.L_x_6845:
[----:B------:R-:W-:Y:S02]  /*5180*/  MOV R5, 0x2 ;  /* 0x0000000200057802 */ /* 0x000fe40000000f00 */
[----:B------:R-:W-:Y:S02]  /*5190*/  MOV R7, 0x1f ;  /* 0x0000001f00077802 */ /* 0x000fe40000000f00 */
[----:B------:R-:W-:-:S07]  /*51a0*/  MOV R4, 0xffffffff ;  /* 0xffffffff00047802 */ /* 0x000fce0000000f00 */
[----:B012---:R-:W-:Y:S05]  /*51b0*/  WARPSYNC.COLLECTIVE R4, `(.L_x_6848) ;  /* 0x0000000004087348 */ /* 0x007fea0003c00000 */
[----:B0-2---:R0:W2:Y:S02]  /*51c0*/  SHFL.DOWN P0, R2, R0, R5, R7 ;  /* 0x0800000500027389 */ /* 0x0050a40000000007 */
[----:B012---:R-:W-:Y:S05]  /*51d0*/  ENDCOLLECTIVE ;  /* 0x000000000000791b */ /* 0x007fea0003800000 */
.L_x_6848:
[----:B------:R-:W-:Y:S02]  /*51e0*/  MOV R5, 0x1 ;  /* 0x0000000100057802 */ /* 0x000fe40000000f00 */
[----:B------:R-:W-:-:S04]  /*51f0*/  MOV R3, R2 ;  /* 0x0000000200037202 */ /* 0x000fc80000000f00 */
[----:B------:R-:W-:-:S04]  /*5200*/  FMNMX R3, R3, R0, !PT ;  /* 0x0000000003037209 */ /* 0x000fc80007800000 */
[----:B------:R-:W-:-:S07]  /*5210*/  MOV R0, R3 ;  /* 0x0000000300007202 */ /* 0x000fce0000000f00 */
[----:B------:R-:W-:Y:S05]  /*5220*/  WARPSYNC.COLLECTIVE R4, `(.L_x_6849) ;  /* 0x0000000004087348 */ /* 0x000fea0003c00000 */
[----:B------:R0:W1:Y:S02]  /*5230*/  SHFL.DOWN P0, R2, R0, R5, R7 ;  /* 0x0800000500027389 */ /* 0x0000640000000007 */
[----:B01----:R-:W-:Y:S05]  /*5240*/  ENDCOLLECTIVE ;  /* 0x000000000000791b */ /* 0x003fea0003800000 */
.L_x_6849:
[----:B------:R-:W-:Y:S05]  /*5250*/  BRA `(.L_x_6850) ;  /* 0xfffffffc00587947 */ /* 0x000fea000383ffff */
        .weak           $__internal_67_$__cuda_sm20_rcp_rn_f32_slowpath
        .type           $__internal_67_$__cuda_sm20_rcp_rn_f32_slowpath,@function
        .size           $__internal_67_$__cuda_sm20_rcp_rn_f32_slowpath,(.L_x_12935 - $__internal_67_$__cuda_sm20_rcp_rn_f32_slowpath)
$__internal_67_$__cuda_sm20_rcp_rn_f32_slowpath:
        /* <DEDUP_REMOVED lines=15> */
.L_x_6852:
        /* <DEDUP_REMOVED lines=33> */
.L_x_6854:
[----:B------:R0:W1:Y:S02]  /*5560*/  MUFU.RCP R147, R82 ;  /* 0x0000005200937308 */ /* 0x0000640000001000 */
.L_x_6853:
[----:B------:R-:W-:Y:S05]  /*5570*/  BSYNC B1 ;  /* 0x0000000000017941 */ /* 0x000fea0003800000 */
.L_x_6851:
[----:B0-----:R-:W-:Y:S01]  /*5580*/  MOV R82, R83 ;  /* 0x0000005300527202 */ /* 0x001fe20000000f00 */
[----:B------:R-:W-:Y:S01]  /*5590*/  HFMA2 R83, -RZ, RZ, 0, 0 ;  /* 0x00000000ff537431 */ /* 0x000fe200000001ff */
[----:B-1----:R-:W-:-:S03]  /*55a0*/  MOV R145, R147 ;  /* 0x0000009300917202 */ /* 0x002fc60000000f00 */
[----:B------:R-:W-:Y:S05]  /*55b0*/  RET.REL.NODEC R82 `(_ZN18transformer_engine13normalization19ln_fwd_tuned_kernelINS0_13Kernel_traitsIff6__halffjLj25600ELj4ELj1ELj4ELj4ENS0_18Kernel_traits_baseILj25600EffS3_fjLj128EEEEEEEvNS0_19ForwardKernelParamsE) ;  /* 0xffffffa852907950 */ /* 0x000fea0003c3ffff */
.L_x_6855:
        /* <DEDUP_REMOVED lines=12> */
.L_x_12935:


//--------------------- .text._ZN18transformer_engine13normalization19ln_fwd_tuned_kernelINS0_13Kernel_traitsI6__halfS3_S3_fjLj25600ELj2ELj1ELj4ELj8ENS0_18Kernel_traits_baseILj25600ES3_S3_S3_fjLj128EEEEEEEvNS0_19ForwardKernelParamsE --------------------------
	.section	.text._ZN18transformer_engine13normalization19ln_fwd_tuned_kernelINS0_13Kernel_traitsI6__halfS3_S3_fjLj25600ELj2ELj1ELj4ELj8ENS0_18Kernel_traits_baseILj25600ES3_S3_S3_fjLj128EEEEEEEvNS0_19ForwardKernelParamsE,"ax",@progbits
	.align	128
        .global         _ZN18transformer_engine13normalization19ln_fwd_tuned_kernelINS0_13Kernel_traitsI6__halfS3_S3_fjLj25600ELj2ELj1ELj4ELj8ENS0_18Kernel_traits_baseILj25600ES3_S3_S3_fjLj128EEEEEEEvNS0_19ForwardKernelParamsE
        .type           _ZN18transformer_engine13normalization19ln_fwd_tuned_kernelINS0_13Kernel_traitsI6__halfS3_S3_fjLj25600ELj2ELj1ELj4ELj8ENS0_18Kernel_traits_baseILj25600ES3_S3_S3_fjLj128EEEEEEEvNS0_19ForwardKernelParamsE,@function
        .size           _ZN18transformer_engine13normalization19ln_fwd_tuned_kernelINS0_13Kernel_traitsI6__halfS3_S3_fjLj25600ELj2ELj1ELj4ELj8ENS0_18Kernel_traits_baseILj25600ES3_S3_S3_fjLj128EEEEEEEvNS0_19ForwardKernelParamsE,(.L_x_12936 - _ZN18transformer_engine13normalization19ln_fwd_tuned_kernelINS0_13Kernel_traitsI6__halfS3_S3_fjLj25600ELj2ELj1ELj4ELj8ENS0_18Kernel_traits_baseILj25600ES3_S3_S3_fjLj128EEEEEEEvNS0_19ForwardKernelParamsE)
        .other          _ZN18transformer_engine13normalization19ln_fwd_tuned_kernelINS0_13Kernel_traitsI6__halfS3_S3_fjLj25600ELj2ELj1ELj4ELj8ENS0_18Kernel_traits_baseILj25600ES3_S3_S3_fjLj128EEEEEEEvNS0_19ForwardKernelParamsE,@"STO_CUDA_ENTRY STV_DEFAULT"
_ZN18transformer_engine13normalization19ln_fwd_tuned_kernelINS0_13Kernel_traitsI6__halfS3_S3_fjLj25600ELj2ELj1ELj4ELj8ENS0_18Kernel_traits_baseILj25600ES3_S3_S3_fjLj128EEEEEEEvNS0_19ForwardKernelParamsE:
.text._ZN18transformer_engine13normalization19ln_fwd_tuned_kernelINS0_13Kernel_traitsI6__halfS3_S3_fjLj25600ELj2ELj1ELj4ELj8ENS0_18Kernel_traits_baseILj25600ES3_S3_S3_fjLj128EEEEEEEvNS0_19ForwardKernelParamsE:
        /* <DEDUP_REMOVED lines=24> */
[----:B------:R-:W2:Y:S01]  /*0180*/  LDG.E.64 R100, desc[UR8][R102.64] ;  /* 0x0000000866647981 */ /* 0x000ea2000c1e1b00 */
[----:B-1----:R-:W-:-:S03]  /*0190*/  IMAD.WIDE.U32 R104, R195, 0x8, R104 ;  /* 0x00000008c3687825 */ /* 0x002fc600078e0068 */
        /* <DEDUP_REMOVED lines=47> */
[----:B------:R-:W5:Y:S04]  /*0490*/  LDG.E.64 R6, desc[UR8][R102.64+0x9000] ;  /* 0x0090000866067981 */ /* 0x000f68000c1e1b00 */
[----:B------:R3:W5:Y:S01]  /*04a0*/  LDG.E.64 R4, desc[UR8][R102.64+0x9800] ;  /* 0x0098000866047981 */ /* 0x000762000c1e1b00 */
[----:B--2---:R-:W-:-:S02]  /*04b0*/  SHF.R.U64 R0, R100, 0x10, R101 ;  /* 0x0000001064007819 */ /* 0x004fc40000001265 */
[----:B------:R-:W-:-:S03]  /*04c0*/  SHF.R.U32.HI R106, RZ, 0x10, R101 ;  /* 0x00000010ff6a7819 */ /* 0x000fc60000011665 */
[----:B------:R0:W-:Y:S01]  /*04d0*/  STL.S16 [R1+0x24], R0 ;  /* 0x0000240001007387 */ /* 0x0001e20000100600 */
[----:B---3--:R-:W-:-:S03]  /*04e0*/  SHF.R.U32.HI R102, RZ, 0x10, R97 ;  /* 0x00000010ff667819 */ /* 0x008fc60000011661 */
[----:B------:R-:W-:Y:S01]  /*04f0*/  STL.S16 [R1+0x22], R106 ;  /* 0x0000226a01007387 */ /* 0x000fe20000100600 */
[----:B0-----:R-:W-:-:S05]  /*0500*/  SHF.R.U64 R0, R96, 0x10, R97 ;  /* 0x0000001060007819 */ /* 0x001fca0000001261 */
[----:B------:R-:W-:Y:S04]  /*0510*/  STL.S16 [R1+0x20], R0 ;  /* 0x0000200001007387 */ /* 0x000fe80000100600 */
[----:B------:R0:W-:Y:S01]  /*0520*/  STL.S16 [R1+0x1e], R102 ;  /* 0x00001e6601007387 */ /* 0x0001e20000100600 */
[----:B----4-:R-:W-:Y:S02]  /*0530*/  SHF.R.U32.HI R238, RZ, 0x10, R99 ;  /* 0x00000010ffee7819 */ /* 0x010fe40000011663 */
[--C-:B------:R-:W-:Y:S02]  /*0540*/  SHF.R.U32.HI R103, RZ, 0x10, R93.reuse ;  /* 0x00000010ff677819 */ /* 0x100fe4000001165d */
[----:B0-----:R-:W-:Y:S02]  /*0550*/  SHF.R.U64 R102, R92, 0x10, R93 ;  /* 0x000000105c667819 */ /* 0x001fe4000000125d */
[----:B------:R-:W-:-:S03]  /*0560*/  PRMT R238, R238, 0x5410, R238 ;  /* 0x00005410eeee7816 */ /* 0x000fc600000000ee */
[----:B------:R0:W-:Y:S01]  /*0570*/  STL.S16 [R1+0x1c], R102 ;  /* 0x00001c6601007387 */ /* 0x0001e20000100600 */
[--C-:B------:R-:W-:Y:S02]  /*0580*/  SHF.R.U64 R0, R94, 0x10, R95.reuse ;  /* 0x000000105e007819 */ /* 0x100fe4000000125f */
[----:B------:R-:W-:Y:S01]  /*0590*/  SHF.R.U32.HI R237, RZ, 0x10, R95 ;  /* 0x00000010ffed7819 */ /* 0x000fe2000001165f */
[----:B------:R1:W-:Y:S01]  /*05a0*/  STL.S16 [R1+0x1a], R103 ;  /* 0x00001a6701007387 */ /* 0x0003e20000100600 */
[--C-:B0-----:R-:W-:Y:S02]  /*05b0*/  SHF.R.U64 R102, R88, 0x10, R89.reuse ;  /* 0x0000001058667819 */ /* 0x101fe40000001259 */
[----:B------:R-:W-:Y:S02]  /*05c0*/  PRMT R238, R0, 0x7610, R238 ;  /* 0x0000761000ee7816 */ /* 0x000fe400000000ee */
[----:B-1----:R-:W-:Y:S01]  /*05d0*/  SHF.R.U32.HI R103, RZ, 0x10, R89 ;  /* 0x00000010ff677819 */ /* 0x002fe20000011659 */
[----:B------:R0:W-:Y:S01]  /*05e0*/  STL.S16 [R1+0x18], R102 ;  /* 0x0000186601007387 */ /* 0x0001e20000100600 */
[----:B------:R-:W-:-:S02]  /*05f0*/  PRMT R237, R237, 0x5410, R237 ;  /* 0x00005410eded7816 */ /* 0x000fc400000000ed */
[--C-:B------:R-:W-:Y:S02]  /*0600*/  SHF.R.U64 R0, R90, 0x10, R91.reuse ;  /* 0x000000105a007819 */ /* 0x100fe4000000125b */
[----:B------:R-:W-:Y:S01]  /*0610*/  SHF.R.U32.HI R236, RZ, 0x10, R91 ;  /* 0x00000010ffec7819 */ /* 0x000fe2000001165b */
[----:B------:R1:W-:Y:S01]  /*0620*/  STL.S16 [R1+0x16], R103 ;  /* 0x0000166701007387 */ /* 0x0003e20000100600 */
[----:B0-----:R-:W-:Y:S02]  /*0630*/  SHF.R.U64 R102, R84, 0x10, R85 ;  /* 0x0000001054667819 */ /* 0x001fe40000001255 */
[----:B------:R-:W-:Y:S02]  /*0640*/  PRMT R237, R0, 0x7610, R237 ;  /* 0x0000761000ed7816 */ /* 0x000fe400000000ed */
[----:B------:R-:W-:Y:S01]  /*0650*/  PRMT R236, R236, 0x5410, R236 ;  /* 0x00005410ecec7816 */ /* 0x000fe200000000ec */
[----:B------:R0:W-:Y:S01]  /*0660*/  STL.S16 [R1+0x14], R102 ;  /* 0x0000146601007387 */ /* 0x0001e20000100600 */
[----:B-1----:R-:W-:-:S02]  /*0670*/  SHF.R.U32.HI R103, RZ, 0x10, R85 ;  /* 0x00000010ff677819 */ /* 0x002fc40000011655 */
[--C-:B------:R-:W-:Y:S02]  /*0680*/  SHF.R.U64 R0, R86, 0x10, R87.reuse ;  /* 0x0000001056007819 */ /* 0x100fe40000001257 */
[----:B------:R-:W-:Y:S01]  /*0690*/  SHF.R.U32.HI R235, RZ, 0x10, R87 ;  /* 0x00000010ffeb7819 */ /* 0x000fe20000011657 */
[----:B------:R1:W-:Y:S01]  /*06a0*/  STL.S16 [R1+0x12], R103 ;  /* 0x0000126701007387 */ /* 0x0003e20000100600 */
[----:B0-----:R-:W-:Y:S02]  /*06b0*/  SHF.R.U64 R102, R80, 0x10, R81 ;  /* 0x0000001050667819 */ /* 0x001fe40000001251 */
[----:B------:R-:W-:Y:S02]  /*06c0*/  PRMT R236, R0, 0x7610, R236 ;  /* 0x0000761000ec7816 */ /* 0x000fe400000000ec */
[----:B------:R-:W-:Y:S01]  /*06d0*/  PRMT R235, R235, 0x5410, R235 ;  /* 0x00005410ebeb7816 */ /* 0x000fe200000000eb */
[----:B------:R0:W-:Y:S01]  /*06e0*/  STL.S16 [R1+0x10], R102 ;  /* 0x0000106601007387 */ /* 0x0001e20000100600 */
[----:B------:R-:W-:-:S02]  /*06f0*/  SHF.R.U64 R0, R82, 0x10, R83 ;  /* 0x0000001052007819 */ /* 0x000fc40000001253 */
[----:B-1----:R-:W-:Y:S02]  /*0700*/  SHF.R.U32.HI R103, RZ, 0x10, R81 ;  /* 0x00000010ff677819 */ /* 0x002fe40000011651 */
[----:B------:R-:W-:Y:S02]  /*0710*/  SHF.R.U32.HI R234, RZ, 0x10, R83 ;  /* 0x00000010ffea7819 */ /* 0x000fe40000011653 */
[----:B------:R-:W-:Y:S02]  /*0720*/  PRMT R235, R0, 0x7610, R235 ;  /* 0x0000761000eb7816 */ /* 0x000fe400000000eb */
[----:B0-----:R-:W-:Y:S01]  /*0730*/  SHF.R.U64 R102, R76, 0x10, R77 ;  /* 0x000000104c667819 */ /* 0x001fe2000000124d */
[----:B------:R0:W-:Y:S01]  /*0740*/  STL.S16 [R1+0xe], R103 ;  /* 0x00000e6701007387 */ /* 0x0001e20000100600 */
[----:B------:R-:W-:Y:S02]  /*0750*/  PRMT R234, R234, 0x5410, R234 ;  /* 0x00005410eaea7816 */ /* 0x000fe400000000ea */
[--C-:B------:R-:W-:Y:S01]  /*0760*/  SHF.R.U64 R0, R78, 0x10, R79.reuse ;  /* 0x000000104e007819 */ /* 0x100fe2000000124f */
[----:B------:R1:W-:Y:S01]  /*0770*/  STL.S16 [R1+0xc], R102 ;  /* 0x00000c6601007387 */ /* 0x0003e20000100600 */
[----:B------:R-:W-:-:S02]  /*0780*/  SHF.R.U32.HI R233, RZ, 0x10, R79 ;  /* 0x00000010ffe97819 */ /* 0x000fc4000001164f */
[----:B------:R-:W-:Y:S02]  /*0790*/  PRMT R234, R0, 0x7610, R234 ;  /* 0x0000761000ea7816 */ /* 0x000fe400000000ea */
[----:B0-----:R-:W-:Y:S02]  /*07a0*/  SHF.R.U32.HI R103, RZ, 0x10, R77 ;  /* 0x00000010ff677819 */ /* 0x001fe4000001164d */
[----:B-1----:R-:W-:-:S03]  /*07b0*/  SHF.R.U64 R102, R72, 0x10, R73 ;  /* 0x0000001048667819 */ /* 0x002fc60000001249 */
[----:B------:R0:W-:Y:S01]  /*07c0*/  STL.S16 [R1+0xa], R103 ;  /* 0x00000a6701007387 */ /* 0x0001e20000100600 */
[----:B------:R-:W-:Y:S02]  /*07d0*/  PRMT R233, R233, 0x5410, R233 ;  /* 0x00005410e9e97816 */ /* 0x000fe400000000e9 */
[--C-:B------:R-:W-:Y:S01]  /*07e0*/  SHF.R.U64 R0, R74, 0x10, R75.reuse ;  /* 0x000000104a007819 */ /* 0x100fe2000000124b */
[----:B------:R1:W-:Y:S01]  /*07f0*/  STL.S16 [R1+0x8], R102 ;  /* 0x0000086601007387 */ /* 0x0003e20000100600 */
[----:B------:R-:W-:Y:S02]  /*0800*/  SHF.R.U32.HI R232, RZ, 0x10, R75 ;  /* 0x00000010ffe87819 */ /* 0x000fe4000001164b */
[----:B------:R-:W-:Y:S02]  /*0810*/  PRMT R233, R0, 0x7610, R233 ;  /* 0x0000761000e97816 */ /* 0x000fe400000000e9 */
[----:B0-----:R-:W-:Y:S02]  /*0820*/  SHF.R.U32.HI R103, RZ, 0x10, R73 ;  /* 0x00000010ff677819 */ /* 0x001fe40000011649 */
[----:B------:R-:W-:-:S02]  /*0830*/  PRMT R232, R232, 0x5410, R232 ;  /* 0x00005410e8e87816 */ /* 0x000fc400000000e8 */
[----:B-1----:R-:W-:Y:S02]  /*0840*/  SHF.R.U64 R102, R68, 0x10, R69 ;  /* 0x0000001044667819 */ /* 0x002fe40000001245 */
[--C-:B------:R-:W-:Y:S01]  /*0850*/  SHF.R.U64 R0, R70, 0x10, R71.reuse ;  /* 0x0000001046007819 */ /* 0x100fe20000001247 */
[----:B------:R0:W-:Y:S01]  /*0860*/  STL.S16 [R1+0x6], R103 ;  /* 0x0000066701007387 */ /* 0x0001e20000100600 */
[----:B------:R-:W-:Y:S02]  /*0870*/  SHF.R.U32.HI R231, RZ, 0x10, R71 ;  /* 0x00000010ffe77819 */ /* 0x000fe40000011647 */
[----:B------:R-:W-:Y:S01]  /*0880*/  PRMT R232, R0, 0x7610, R232 ;  /* 0x0000761000e87816 */ /* 0x000fe200000000e8 */
[----:B------:R1:W-:Y:S01]  /*0890*/  STL.S16 [R1+0x4], R102 ;  /* 0x0000046601007387 */ /* 0x0003e20000100600 */
[----:B------:R-:W-:Y:S02]  /*08a0*/  PRMT R231, R231, 0x5410, R231 ;  /* 0x00005410e7e77816 */ /* 0x000fe400000000e7 */
[----:B------:R-:W-:-:S02]  /*08b0*/  SHF.R.U64 R0, R66, 0x10, R67 ;  /* 0x0000001042007819 */ /* 0x000fc40000001243 */
[----:B0-----:R-:W-:Y:S02]  /*08c0*/  SHF.R.U32.HI R103, RZ, 0x10, R69 ;  /* 0x00000010ff677819 */ /* 0x001fe40000011645 */
[----:B------:R-:W-:Y:S02]  /*08d0*/  SHF.R.U32.HI R230, RZ, 0x10, R67 ;  /* 0x00000010ffe67819 */ /* 0x000fe40000011643 */
[--C-:B-1----:R-:W-:Y:S02]  /*08e0*/  SHF.R.U64 R102, R64, 0x10, R65.reuse ;  /* 0x0000001040667819 */ /* 0x102fe40000001241 */
[----:B------:R-:W-:Y:S01]  /*08f0*/  SHF.R.U32.HI R252, RZ, 0x10, R65 ;  /* 0x00000010fffc7819 */ /* 0x000fe20000011641 */
[----:B------:R-:W-:Y:S01]  /*0900*/  STL.S16 [R1+0x2], R103 ;  /* 0x0000026701007387 */ /* 0x000fe20000100600 */
[----:B------:R-:W-:Y:S02]  /*0910*/  PRMT R231, R0, 0x7610, R231 ;  /* 0x0000761000e77816 */ /* 0x000fe400000000e7 */
[----:B------:R-:W-:Y:S01]  /*0920*/  PRMT R230, R230, 0x5410, R230 ;  /* 0x00005410e6e67816 */ /* 0x000fe200000000e6 */
[----:B------:R0:W-:Y:S01]  /*0930*/  STL.S16 [R1], R102 ;  /* 0x0000006601007387 */ /* 0x0001e20000100600 */
[----:B------:R-:W-:-:S02]  /*0940*/  PRMT R252, R252, 0x5410, R252 ;  /* 0x00005410fcfc7816 */ /* 0x000fc400000000fc */
[--C-:B------:R-:W-:Y:S02]  /*0950*/  SHF.R.U64 R0, R62, 0x10, R63.reuse ;  /* 0x000000103e007819 */ /* 0x100fe4000000123f */
[----:B------:R-:W-:Y:S02]  /*0960*/  SHF.R.U32.HI R229, RZ, 0x10, R63 ;  /* 0x00000010ffe57819 */ /* 0x000fe4000001163f */
[--C-:B------:R-:W-:Y:S02]  /*0970*/  SHF.R.U32.HI R251, RZ, 0x10, R61.reuse ;  /* 0x00000010fffb7819 */ /* 0x100fe4000001163d */
[----:B0-----:R-:W-:Y:S02]  /*0980*/  SHF.R.U64 R102, R60, 0x10, R61 ;  /* 0x000000103c667819 */ /* 0x001fe4000000123d */
[----:B------:R-:W-:Y:S02]  /*0990*/  PRMT R230, R0, 0x7610, R230 ;  /* 0x0000761000e67816 */ /* 0x000fe400000000e6 */
[----:B------:R-:W-:-:S02]  /*09a0*/  PRMT R252, R102, 0x7610, R252 ;  /* 0x0000761066fc7816 */ /* 0x000fc400000000fc */
[----:B------:R-:W-:Y:S02]  /*09b0*/  PRMT R229, R229, 0x5410, R229 ;  /* 0x00005410e5e57816 */ /* 0x000fe400000000e5 */
[----:B------:R-:W-:Y:S02]  /*09c0*/  PRMT R251, R251, 0x5410, R251 ;  /* 0x00005410fbfb7816 */ /* 0x000fe400000000fb */
[----:B------:R-:W-:Y:S02]  /*09d0*/  SHF.R.U64 R0, R58, 0x10, R59 ;  /* 0x000000103a007819 */ /* 0x000fe4000000123b */
[--C-:B------:R-:W-:Y:S02]  /*09e0*/  SHF.R.U64 R102, R56, 0x10, R57.reuse ;  /* 0x0000001038667819 */ /* 0x100fe40000001239 */
[----:B------:R-:W-:Y:S02]  /*09f0*/  SHF.R.U32.HI R250, RZ, 0x10, R57 ;  /* 0x00000010fffa7819 */ /* 0x000fe40000011639 */
[----:B------:R-:W-:-:S02]  /*0a00*/  PRMT R229, R0, 0x7610, R229 ;  /* 0x0000761000e57816 */ /* 0x000fc400000000e5 */
[----:B------:R-:W-:Y:S02]  /*0a10*/  PRMT R251, R102, 0x7610, R251 ;  /* 0x0000761066fb7816 */ /* 0x000fe400000000fb */
[----:B------:R-:W-:Y:S02]  /*0a20*/  SHF.R.U32.HI R209, RZ, 0x10, R59 ;  /* 0x00000010ffd17819 */ /* 0x000fe4000001163b */
[----:B------:R-:W-:Y:S02]  /*0a30*/  PRMT R250, R250, 0x5410, R250 ;  /* 0x00005410fafa7816 */ /* 0x000fe400000000fa */
[----:B------:R-:W-:Y:S02]  /*0a40*/  SHF.R.U64 R0, R54, 0x10, R55 ;  /* 0x0000001036007819 */ /* 0x000fe40000001237 */
[--C-:B------:R-:W-:Y:S02]  /*0a50*/  SHF.R.U64 R102, R52, 0x10, R53.reuse ;  /* 0x0000001034667819 */ /* 0x100fe40000001235 */
[----:B------:R-:W-:-:S02]  /*0a60*/  SHF.R.U32.HI R249, RZ, 0x10, R53 ;  /* 0x00000010fff97819 */ /* 0x000fc40000011635 */
[----:B------:R-:W-:Y:S02]  /*0a70*/  PRMT R209, R209, 0x5410, R0 ;  /* 0x00005410d1d17816 */ /* 0x000fe40000000000 */
[----:B------:R-:W-:Y:S02]  /*0a80*/  PRMT R250, R102, 0x7610, R250 ;  /* 0x0000761066fa7816 */ /* 0x000fe400000000fa */
[----:B------:R-:W-:Y:S02]  /*0a90*/  SHF.R.U32.HI R210, RZ, 0x10, R55 ;  /* 0x00000010ffd27819 */ /* 0x000fe40000011637 */
[----:B------:R-:W-:Y:S02]  /*0aa0*/  PRMT R249, R249, 0x5410, R249 ;  /* 0x00005410f9f97816 */ /* 0x000fe400000000f9 */
[----:B------:R-:W-:Y:S02]  /*0ab0*/  SHF.R.U64 R0, R50, 0x10, R51 ;  /* 0x0000001032007819 */ /* 0x000fe40000001233 */
[----:B------:R-:W-:-:S02]  /*0ac0*/  SHF.R.U64 R102, R48, 0x10, R49 ;  /* 0x0000001030667819 */ /* 0x000fc40000001231 */
[----:B------:R-:W-:Y:S02]  /*0ad0*/  SHF.R.U32.HI R248, RZ, 0x10, R49 ;  /* 0x00000010fff87819 */ /* 0x000fe40000011631 */
[----:B------:R-:W-:Y:S02]  /*0ae0*/  PRMT R210, R210, 0x5410, R0 ;  /* 0x00005410d2d27816 */ /* 0x000fe40000000000 */
[----:B------:R-:W-:Y:S02]  /*0af0*/  PRMT R249, R102, 0x7610, R249 ;  /* 0x0000761066f97816 */ /* 0x000fe400000000f9 */
[----:B------:R-:W-:Y:S02]  /*0b00*/  SHF.R.U32.HI R211, RZ, 0x10, R51 ;  /* 0x00000010ffd37819 */ /* 0x000fe40000011633 */
[----:B------:R-:W-:Y:S02]  /*0b10*/  PRMT R248, R248, 0x5410, R248 ;  /* 0x00005410f8f87816 */ /* 0x000fe400000000f8 */
[----:B------:R-:W-:-:S02]  /*0b20*/  SHF.R.U64 R0, R46, 0x10, R47 ;  /* 0x000000102e007819 */ /* 0x000fc4000000122f */
[--C-:B------:R-:W-:Y:S02]  /*0b30*/  SHF.R.U64 R102, R44, 0x10, R45.reuse ;  /* 0x000000102c667819 */ /* 0x100fe4000000122d */
[----:B------:R-:W-:Y:S02]  /*0b40*/  SHF.R.U32.HI R247, RZ, 0x10, R45 ;  /* 0x00000010fff77819 */ /* 0x000fe4000001162d */
[----:B------:R-:W-:Y:S02]  /*0b50*/  PRMT R211, R211, 0x5410, R0 ;  /* 0x00005410d3d37816 */ /* 0x000fe40000000000 */
[----:B------:R-:W-:Y:S02]  /*0b60*/  PRMT R248, R102, 0x7610, R248 ;  /* 0x0000761066f87816 */ /* 0x000fe400000000f8 */
[----:B------:R-:W-:Y:S02]  /*0b70*/  SHF.R.U32.HI R212, RZ, 0x10, R47 ;  /* 0x00000010ffd47819 */ /* 0x000fe4000001162f */
[----:B------:R-:W-:-:S02]  /*0b80*/  PRMT R247, R247, 0x5410, R247 ;  /* 0x00005410f7f77816 */ /* 0x000fc400000000f7 */
[----:B------:R-:W-:Y:S02]  /*0b90*/  SHF.R.U64 R0, R42, 0x10, R43 ;  /* 0x000000102a007819 */ /* 0x000fe4000000122b */
[--C-:B------:R-:W-:Y:S02]  /*0ba0*/  SHF.R.U64 R102, R40, 0x10, R41.reuse ;  /* 0x0000001028667819 */ /* 0x100fe40000001229 */
[----:B------:R-:W-:Y:S02]  /*0bb0*/  SHF.R.U32.HI R246, RZ, 0x10, R41 ;  /* 0x00000010fff67819 */ /* 0x000fe40000011629 */
[----:B------:R-:W-:Y:S02]  /*0bc0*/  PRMT R212, R212, 0x5410, R0 ;  /* 0x00005410d4d47816 */ /* 0x000fe40000000000 */
[----:B------:R-:W-:Y:S02]  /*0bd0*/  PRMT R247, R102, 0x7610, R247 ;  /* 0x0000761066f77816 */ /* 0x000fe400000000f7 */
[----:B------:R-:W-:-:S02]  /*0be0*/  SHF.R.U32.HI R213, RZ, 0x10, R43 ;  /* 0x00000010ffd57819 */ /* 0x000fc4000001162b */
[----:B------:R-:W-:Y:S02]  /*0bf0*/  PRMT R246, R246, 0x5410, R246 ;  /* 0x00005410f6f67816 */ /* 0x000fe400000000f6 */
[----:B------:R-:W-:Y:S02]  /*0c00*/  SHF.R.U64 R0, R38, 0x10, R39 ;  /* 0x0000001026007819 */ /* 0x000fe40000001227 */
[--C-:B------:R-:W-:Y:S02]  /*0c10*/  SHF.R.U64 R102, R36, 0x10, R37.reuse ;  /* 0x0000001024667819 */ /* 0x100fe40000001225 */
[----:B------:R-:W-:Y:S02]  /*0c20*/  SHF.R.U32.HI R245, RZ, 0x10, R37 ;  /* 0x00000010fff57819 */ /* 0x000fe40000011625 */
[----:B------:R-:W-:Y:S02]  /*0c30*/  PRMT R213, R213, 0x5410, R0 ;  /* 0x00005410d5d57816 */ /* 0x000fe40000000000 */
[----:B------:R-:W-:-:S02]  /*0c40*/  PRMT R246, R102, 0x7610, R246 ;  /* 0x0000761066f67816 */ /* 0x000fc400000000f6 */
[----:B------:R-:W-:Y:S02]  /*0c50*/  SHF.R.U32.HI R214, RZ, 0x10, R39 ;  /* 0x00000010ffd67819 */ /* 0x000fe40000011627 */
[----:B------:R-:W-:Y:S02]  /*0c60*/  PRMT R245, R245, 0x5410, R245 ;  /* 0x00005410f5f57816 */ /* 0x000fe400000000f5 */
[----:B------:R-:W-:Y:S02]  /*0c70*/  SHF.R.U64 R0, R34, 0x10, R35 ;  /* 0x0000001022007819 */ /* 0x000fe40000001223 */
[----:B------:R-:W-:Y:S02]  /*0c80*/  SHF.R.U64 R102, R32, 0x10, R33 ;  /* 0x0000001020667819 */ /* 0x000fe40000001221 */
[----:B------:R-:W-:Y:S02]  /*0c90*/  PRMT R214, R214, 0x5410, R0 ;  /* 0x00005410d6d67816 */ /* 0x000fe40000000000 */
[----:B------:R-:W-:-:S02]  /*0ca0*/  PRMT R245, R102, 0x7610, R245 ;  /* 0x0000761066f57816 */ /* 0x000fc400000000f5 */
[----:B------:R-:W-:Y:S02]  /*0cb0*/  SHF.R.U32.HI R215, RZ, 0x10, R35 ;  /* 0x00000010ffd77819 */ /* 0x000fe40000011623 */
[--C-:B------:R-:W-:Y:S02]  /*0cc0*/  SHF.R.U64 R0, R30, 0x10, R31.reuse ;  /* 0x000000101e007819 */ /* 0x100fe4000000121f */
[----:B------:R-:W-:Y:S02]  /*0cd0*/  SHF.R.U32.HI R216, RZ, 0x10, R31 ;  /* 0x00000010ffd87819 */ /* 0x000fe4000001161f */
[----:B------:R-:W-:Y:S02]  /*0ce0*/  SHF.R.U32.HI R102, RZ, 0x10, R29 ;  /* 0x00000010ff667819 */ /* 0x000fe4000001161d */
[----:B------:R-:W-:Y:S02]  /*0cf0*/  PRMT R215, R215, 0x5410, R0 ;  /* 0x00005410d7d77816 */ /* 0x000fe40000000000 */
[----:B------:R-:W-:-:S02]  /*0d00*/  PRMT R216, R216, 0x5410, R102 ;  /* 0x00005410d8d87816 */ /* 0x000fc40000000066 */
[----:B------:R-:W-:Y:S02]  /*0d10*/  SHF.R.U32.HI R243, RZ, 0x10, R27 ;  /* 0x00000010fff37819 */ /* 0x000fe4000001161b */
[--C-:B------:R-:W-:Y:S02]  /*0d20*/  SHF.R.U64 R217, R24, 0x10, R25.reuse ;  /* 0x0000001018d97819 */ /* 0x100fe40000001219 */
[----:B------:R-:W-:Y:S02]  /*0d30*/  SHF.R.U32.HI R0, RZ, 0x10, R25 ;  /* 0x00000010ff007819 */ /* 0x000fe40000011619 */
[----:B------:R-:W-:Y:S02]  /*0d40*/  SHF.R.U64 R102, R22, 0x10, R23 ;  /* 0x0000001016667819 */ /* 0x000fe40000001217 */
        /* <DEDUP_REMOVED lines=11> */
[----:B------:R-:W-:Y:S01]  /*0e00*/  SHF.R.U64 R102, R14, 0x10, R15 ;  /* 0x000000100e667819 */ /* 0x000fe2000000120f */
[----:B------:R-:W-:Y:S01]  /*0e10*/  ULOP3.LUT UR4, UR5, 0x1, URZ, 0xc0, !UPT ;  /* 0x0000000105047892 */ /* 0x000fe2000f8ec0ff */
[----:B------:R-:W-:Y:S02]  /*0e20*/  PRMT R219, R219, 0x5410, R0 ;  /* 0x00005410dbdb7816 */ /* 0x000fe40000000000 */
[----:B------:R-:W-:-:S02]  /*0e30*/  PRMT R241, R102, 0x5410, R241 ;  /* 0x0000541066f17816 */ /* 0x000fc400000000f1 */
[----:B------:R-:W-:Y:S02]  /*0e40*/  SHF.R.U32.HI R240, RZ, 0x10, R15 ;  /* 0x00000010fff07819 */ /* 0x000fe4000001160f */
[--C-:B------:R-:W-:Y:S02]  /*0e50*/  SHF.R.U64 R220, R12, 0x10, R13.reuse ;  /* 0x000000100cdc7819 */ /* 0x100fe4000000120d */
[----:B------:R-:W-:Y:S02]  /*0e60*/  SHF.R.U32.HI R0, RZ, 0x10, R13 ;  /* 0x00000010ff007819 */ /* 0x000fe4000001160d */
[----:B------:R-:W-:Y:S02]  /*0e70*/  SHF.R.U64 R102, R10, 0x10, R11 ;  /* 0x000000100a667819 */ /* 0x000fe4000000120b */
[----:B------:R-:W-:Y:S02]  /*0e80*/  LOP3.LUT R201, R207, 0x1f, RZ, 0xc0, !PT ;  /* 0x0000001fcfc97812 */ /* 0x000fe400078ec0ff */
[----:B------:R-:W-:-:S02]  /*0e90*/  SHF.R.U32.HI R244, RZ, 0x10, R33 ;  /* 0x00000010fff47819 */ /* 0x000fc40000011621 */
[----:B------:R-:W-:Y:S02]  /*0ea0*/  PRMT R240, R102, 0x5410, R240 ;  /* 0x0000541066f07816 */ /* 0x000fe400000000f0 */
[----:B------:R-:W-:Y:S02]  /*0eb0*/  PRMT R220, R220, 0x5410, R0 ;  /* 0x00005410dcdc7816 */ /* 0x000fe40000000000 */
[----:B------:R-:W-:Y:S02]  /*0ec0*/  LOP3.LUT P0, RZ, R201, UR4, RZ, 0xfc, !PT ;  /* 0x00000004c9ff7c12 */ /* 0x000fe4000f80fcff */
[----:B------:R-:W-:Y:S02]  /*0ed0*/  SHF.R.U64 R239, R98, 0x10, R99 ;  /* 0x0000001062ef7819 */ /* 0x000fe40000001263 */
[----:B------:R-:W-:Y:S02]  /*0ee0*/  PRMT R244, R244, 0x5410, R244 ;  /* 0x00005410f4f47816 */ /* 0x000fe400000000f4 */
[----:B------:R-:W-:-:S02]  /*0ef0*/  SHF.R.U64 R103, R26, 0x10, R27 ;  /* 0x000000101a677819 */ /* 0x000fc4000000121b */
[----:B------:R-:W-:Y:S02]  /*0f00*/  SHF.R.U32.HI R0, RZ, 0x10, R11 ;  /* 0x00000010ff007819 */ /* 0x000fe4000001160b */
[--C-:B------:R-:W-:Y:S02]  /*0f10*/  SHF.R.U64 R221, R8, 0x10, R9.reuse ;  /* 0x0000001008dd7819 */ /* 0x100fe40000001209 */
[----:B------:R-:W-:Y:S02]  /*0f20*/  SHF.R.U32.HI R102, RZ, 0x10, R9 ;  /* 0x00000010ff667819 */ /* 0x000fe40000011609 */
[----:B------:R-:W-:Y:S02]  /*0f30*/  ISETP.LT.U32.AND P0, PT, R207, 0x20, !P0 ;  /* 0x00000020cf00780c */ /* 0x000fe40004701070 */
[----:B------:R-:W-:Y:S02]  /*0f40*/  PRMT R244, R103, 0x7610, R244 ;  /* 0x0000761067f47816 */ /* 0x000fe400000000f4 */
[----:B------:R-:W-:-:S02]  /*0f50*/  PRMT R239, R239, 0x5410, R0 ;  /* 0x00005410efef7816 */ /* 0x000fc40000000000 */
[----:B------:R-:W-:Y:S02]  /*0f60*/  PRMT R221, R221, 0x5410, R102 ;  /* 0x00005410dddd7816 */ /* 0x000fe40000000066 */
[----:B------:R-:W-:Y:S01]  /*0f70*/  MOV R199, RZ ;  /* 0x000000ff00c77202 */ /* 0x000fe20000000f00 */
[----:B------:R-:W-:Y:S01]  /*0f80*/  UPLOP3.LUT UP1, UPT, UPT, UPT, UPT, 0x40, 0x4 ;  /* 0x000000000004789c */ /* 0x000fe20003f2e870 */
[----:B------:R-:W-:-:S10]  /*0f90*/  UMOV UR4, URZ ;  /* 0x000000ff00047c82 */ /* 0x000fd40008000000 */
.L_x_6877:
[----:B----4-:R-:W0:Y:S01]  /*0fa0*/  LDC.64 R112, c[0x0][0x390] ;  /* 0x0000e400ff707b82 */ /* 0x010e220000000a00 */
[----:B--2---:R-:W-:-:S05]  /*0fb0*/  MOV R128, UR7 ;  /* 0x0000000700807c02 */ /* 0x004fca0008000f00 */
[----:B------:R-:W-:-:S05]  /*0fc0*/  IMAD R128, R128, 0x1900, R195 ;  /* 0x0000190080807824 */ /* 0x000fca00078e02c3 */
[C---:B------:R-:W-:Y:S01]  /*0fd0*/  IADD3 R107, PT, PT, R128.reuse, 0x100, RZ ;  /* 0x00000100806b7810 */ /* 0x040fe20007ffe0ff */
[----:B0-----:R-:W-:-:S06]  /*0fe0*/  IMAD.WIDE.U32 R104, R128, 0x8, R112 ;  /* 0x0000000880687825 */ /* 0x001fcc00078e0070 */
[----:B------:R-:W2:Y:S01]  /*0ff0*/  LDG.E.64 R104, desc[UR8][R104.64] ;  /* 0x0000000868687981 */ /* 0x000ea2000c1e1b00 */
[----:B------:R-:W-:Y:S01]  /*1000*/  IMAD.WIDE.U32 R106, R107, 0x8, R112 ;  /* 0x000000086b6a7825 */ /* 0x000fe200078e0070 */
[----:B------:R-:W-:-:S05]  /*1010*/  IADD3 R109, PT, PT, R128, 0x200, RZ ;  /* 0x00000200806d7810 */ /* 0x000fca0007ffe0ff */
[----:B------:R-:W3:Y:S01]  /*1020*/  LDG.E.64 R106, desc[UR8][R106.64] ;  /* 0x000000086a6a7981 */ /* 0x000ee2000c1e1b00 */
        /* <DEDUP_REMOVED lines=53> */
[--C-:B--2---:R-:W-:Y:S01]  /*1380*/  SHF.R.U64 R206, R104, 0x10, R105.reuse ;  /* 0x0000001068ce7819 */ /* 0x104fe20000001269 */
[----:B------:R-:W-:Y:S01]  /*1390*/  HADD2.F32 R205, -RZ, R104.H0_H0 ;  /* 0x20000068ffcd7230 */ /* 0x000fe20000004100 */
[----:B------:R-:W-:-:S03]  /*13a0*/  SHF.R.U32.HI R208, RZ, 0x10, R105 ;  /* 0x00000010ffd07819 */ /* 0x000fc60000011669 */
[----:B------:R-:W-:Y:S02]  /*13b0*/  HADD2.F32 R206, -RZ, R206.H0_H0 ;  /* 0x200000ceffce7230 */ /* 0x000fe40000004100 */
[----:B------:R-:W-:Y:S01]  /*13c0*/  FADD R115, RZ, R205 ;  /* 0x000000cdff737221 */ /* 0x000fe20000000000 */
[----:B------:R-:W-:Y:S01]  /*13d0*/  HADD2.F32 R207, -RZ, R105.H0_H0 ;  /* 0x20000069ffcf7230 */ /* 0x000fe20000004100 */
[----:B------:R-:W-:Y:S02]  /*13e0*/  IADD3 R105, PT, PT, R128, 0x1400, RZ ;  /* 0x0000140080697810 */ /* 0x000fe40007ffe0ff */
[----:B------:R-:W-:Y:S01]  /*13f0*/  FADD R0, R206, R115 ;  /* 0x00000073ce007221 */ /* 0x000fe20000000000 */
[----:B------:R-:W-:Y:S01]  /*1400*/  HADD2.F32 R208, -RZ, R208.H0_H0 ;  /* 0x200000d0ffd07230 */ /* 0x000fe20000004100 */
[----:B---3--:R-:W-:Y:S01]  /*1410*/  SHF.R.U64 R197, R106, 0x10, R107 ;  /* 0x000000106ac57819 */ /* 0x008fe2000000126b */
[----:B------:R-:W-:-:S04]  /*1420*/  IMAD.WIDE.U32 R104, R105, 0x8, R112 ;  /* 0x0000000869687825 */ /* 0x000fc800078e0070 */
[----:B------:R-:W-:Y:S01]  /*1430*/  FADD R115, R207, R0 ;  /* 0x00000000cf737221 */ /* 0x000fe20000000000 */
[----:B------:R-:W-:-:S03]  /*1440*/  HADD2.F32 R198, -RZ, R106.H0_H0 ;  /* 0x2000006affc67230 */ /* 0x000fc60000004100 */
[----:B------:R-:W-:Y:S01]  /*1450*/  FADD R115, R208, R115 ;  /* 0x00000073d0737221 */ /* 0x000fe20000000000 */
[----:B------:R-:W2:Y:S01]  /*1460*/  LDG.E.64 R104, desc[UR8][R104.64] ;  /* 0x0000000868687981 */ /* 0x000ea2000c1e1b00 */
[----:B------:R-:W-:Y:S02]  /*1470*/  HADD2.F32 R197, -RZ, R197.H0_H0 ;  /* 0x200000c5ffc57230 */ /* 0x000fe40000004100 */
[----:B------:R-:W-:Y:S01]  /*1480*/  FADD R0, R198, R115 ;  /* 0x00000073c6007221 */ /* 0x000fe20000000000 */
[----:B------:R-:W-:Y:S01]  /*1490*/  SHF.R.U32.HI R195, RZ, 0x10, R107 ;  /* 0x00000010ffc37819 */ /* 0x000fe2000001166b */
[----:B------:R-:W-:Y:S01]  /*14a0*/  HADD2.F32 R196, -RZ, R107.H0_H0 ;  /* 0x2000006bffc47230 */ /* 0x000fe20000004100 */
[----:B------:R-:W-:Y:S01]  /*14b0*/  IADD3 R107, PT, PT, R128, 0x1500, RZ ;  /* 0x00001500806b7810 */ /* 0x000fe20007ffe0ff */
[----:B------:R-:W-:Y:S02]  /*14c0*/  FADD R115, R197, R0 ;  /* 0x00000000c5737221 */ /* 0x000fe40000000000 */
[----:B------:R-:W-:-:S02]  /*14d0*/  HADD2.F32 R195, -RZ, R195.H0_H0 ;  /* 0x200000c3ffc37230 */ /* 0x000fc40000004100 */
[----:B------:R-:W-:Y:S01]  /*14e0*/  FADD R114, R196, R115 ;  /* 0x00000073c4727221 */ /* 0x000fe20000000000 */
[----:B------:R-:W-:Y:S01]  /*14f0*/  IMAD.WIDE.U32 R106, R107, 0x8, R112 ;  /* 0x000000086b6a7825 */ /* 0x000fe200078e0070 */
[----:B----4-:R-:W-:-:S03]  /*1500*/  SHF.R.U64 R116, R108, 0x10, R109 ;  /* 0x000000106c747819 */ /* 0x010fc6000000126d */
[----:B------:R-:W-:Y:S01]  /*1510*/  FADD R115, R195, R114 ;  /* 0x00000072c3737221 */ /* 0x000fe20000000000 */
[----:B------:R-:W-:Y:S01]  /*1520*/  HADD2.F32 R0, -RZ, R108.H0_H0 ;  /* 0x2000006cff007230 */ /* 0x000fe20000004100 */
[----:B------:R-:W3:Y:S01]  /*1530*/  LDG.E.64 R106, desc[UR8][R106.64] ;  /* 0x000000086a6a7981 */ /* 0x000ee2000c1e1b00 */
[----:B------:R-:W-:-:S03]  /*1540*/  HADD2.F32 R114, -RZ, R116.H0_H0 ;  /* 0x20000074ff727230 */ /* 0x000fc60000004100 */
[----:B------:R-:W-:Y:S01]  /*1550*/  FADD R117, R0, R115 ;  /* 0x0000007300757221 */ /* 0x000fe20000000000 */
[----:B------:R-:W-:Y:S01]  /*1560*/  HADD2.F32 R115, -RZ, R109.H0_H0 ;  /* 0x2000006dff737230 */ /* 0x000fe20000004100 */
[----:B------:R-:W-:Y:S02]  /*1570*/  SHF.R.U32.HI R116, RZ, 0x10, R109 ;  /* 0x00000010ff747819 */ /* 0x000fe4000001166d */
[----:B------:R-:W-:Y:S01]  /*1580*/  IADD3 R109, PT, PT, R128, 0x1600, RZ ;  /* 0x00001600806d7810 */ /* 0x000fe20007ffe0ff */
[----:B------:R-:W-:Y:S02]  /*1590*/  FADD R108, R114, R117 ;  /* 0x00000075726c7221 */ /* 0x000fe40000000000 */
[----:B------:R-:W-:Y:S02]  /*15a0*/  HADD2.F32 R116, -RZ, R116.H0_H0 ;  /* 0x20000074ff747230 */ /* 0x000fe40000004100 */
[----:B------:R-:W-:Y:S01]  /*15b0*/  FADD R119, R115, R108 ;  /* 0x0000006c73777221 */ /* 0x000fe20000000000 */
[----:B------:R-:W-:Y:S01]  /*15c0*/  IMAD.WIDE.U32 R108, R109, 0x8, R112 ;  /* 0x000000086d6c7825 */ /* 0x000fe200078e0070 */
[----:B------:R-:W-:-:S03]  /*15d0*/  SHF.R.U64 R118, R110, 0x10, R111 ;  /* 0x000000106e767819 */ /* 0x000fc6000000126f */
[----:B------:R-:W-:Y:S02]  /*15e0*/  HADD2.F32 R117, -RZ, R110.H0_H0 ;  /* 0x2000006eff757230 */ /* 0x000fe40000004100 */
[----:B------:R-:W-:Y:S01]  /*15f0*/  FADD R110, R116, R119 ;  /* 0x00000077746e7221 */ /* 0x000fe20000000000 */
[----:B------:R-:W4:Y:S01]  /*1600*/  LDG.E.64 R108, desc[UR8][R108.64] ;  /* 0x000000086c6c7981 */ /* 0x000f22000c1e1b00 */
[----:B------:R-:W-:Y:S02]  /*1610*/  HADD2.F32 R118, -RZ, R118.H0_H0 ;  /* 0x20000076ff767230 */ /* 0x000fe40000004100 */
[----:B------:R-:W-:Y:S01]  /*1620*/  FADD R120, R117, R110 ;  /* 0x0000006e75787221 */ /* 0x000fe20000000000 */
[----:B------:R-:W-:Y:S01]  /*1630*/  HADD2.F32 R119, -RZ, R111.H0_H0 ;  /* 0x2000006fff777230 */ /* 0x000fe20000004100 */
[----:B------:R-:W-:Y:S02]  /*1640*/  SHF.R.U32.HI R111, RZ, 0x10, R111 ;  /* 0x00000010ff6f7819 */ /* 0x000fe4000001166f */
[----:B------:R-:W-:Y:S01]  /*1650*/  IADD3 R110, PT, PT, R128, 0x1700, RZ ;  /* 0x00001700806e7810 */ /* 0x000fe20007ffe0ff */
[----:B------:R-:W-:-:S02]  /*1660*/  FADD R123, R118, R120 ;  /* 0x00000078767b7221 */ /* 0x000fc40000000000 */
[----:B------:R-:W-:Y:S02]  /*1670*/  HADD2.F32 R120, -RZ, R111.H0_H0 ;  /* 0x2000006fff787230 */ /* 0x000fe40000004100 */
[----:B------:R-:W-:Y:S01]  /*1680*/  FADD R123, R119, R123 ;  /* 0x0000007b777b7221 */ /* 0x000fe20000000000 */
[----:B------:R-:W-:Y:S01]  /*1690*/  IMAD.WIDE.U32 R110, R110, 0x8, R112 ;  /* 0x000000086e6e7825 */ /* 0x000fe200078e0070 */
[----:B------:R-:W-:-:S03]  /*16a0*/  SHF.R.U64 R122, R124, 0x10, R125 ;  /* 0x000000107c7a7819 */ /* 0x000fc6000000127d */
[----:B------:R-:W-:Y:S01]  /*16b0*/  FADD R123, R120, R123 ;  /* 0x0000007b787b7221 */ /* 0x000fe20000000000 */
[----:B------:R-:W-:Y:S01]  /*16c0*/  HADD2.F32 R121, -RZ, R124.H0_H0 ;  /* 0x2000007cff797230 */ /* 0x000fe20000004100 */
[----:B------:R-:W4:Y:S01]  /*16d0*/  LDG.E.64 R110, desc[UR8][R110.64] ;  /* 0x000000086e6e7981 */ /* 0x000f22000c1e1b00 */
        /* <DEDUP_REMOVED lines=15> */
[----:B------:R-:W-:Y:S01]  /*17d0*/  SHF.R.U32.HI R128, RZ, 0x10, R127 ;  /* 0x00000010ff807819 */ /* 0x000fe2000001167f */
[----:B------:R-:W-:Y:S02]  /*17e0*/  HADD2.F32 R127, -RZ, R127.H0_H0 ;  /* 0x2000007fff7f7230 */ /* 0x000fe40000004100 */
[----:B------:R-:W-:Y:S02]  /*17f0*/  FADD R129, R126, R129 ;  /* 0x000000817e817221 */ /* 0x000fe40000000000 */
[----:B------:R-:W-:Y:S02]  /*1800*/  HADD2.F32 R128, -RZ, R128.H0_H0 ;  /* 0x20000080ff807230 */ /* 0x000fe40000004100 */
[----:B------:R-:W-:Y:S01]  /*1810*/  FADD R133, R127, R129 ;  /* 0x000000817f857221 */ /* 0x000fe20000000000 */
[----:B------:R-:W-:Y:S01]  /*1820*/  SHF.R.U64 R132, R130, 0x10, R131 ;  /* 0x0000001082847819 */ /* 0x000fe20000001283 */
[----:B------:R-:W-:-:S02]  /*1830*/  HADD2.F32 R129, -RZ, R130.H0_H0 ;  /* 0x20000082ff817230 */ /* 0x000fc40000004100 */
[----:B------:R-:W-:Y:S02]  /*1840*/  FADD R133, R128, R133 ;  /* 0x0000008580857221 */ /* 0x000fe40000000000 */
[----:B------:R-:W-:Y:S02]  /*1850*/  HADD2.F32 R130, -RZ, R132.H0_H0 ;  /* 0x20000084ff827230 */ /* 0x000fe40000004100 */
[----:B------:R-:W-:Y:S01]  /*1860*/  FADD R133, R129, R133 ;  /* 0x0000008581857221 */ /* 0x000fe20000000000 */
[----:B------:R-:W-:Y:S01]  /*1870*/  SHF.R.U32.HI R132, RZ, 0x10, R131 ;  /* 0x00000010ff847819 */ /* 0x000fe20000011683 */
[----:B------:R-:W-:Y:S02]  /*1880*/  HADD2.F32 R131, -RZ, R131.H0_H0 ;  /* 0x20000083ff837230 */ /* 0x000fe40000004100 */
[----:B------:R-:W-:Y:S02]  /*1890*/  FADD R133, R130, R133 ;  /* 0x0000008582857221 */ /* 0x000fe40000000000 */
[----:B------:R-:W-:-:S02]  /*18a0*/  HADD2.F32 R132, -RZ, R132.H0_H0 ;  /* 0x20000084ff847230 */ /* 0x000fc40000004100 */
[----:B------:R-:W-:Y:S01]  /*18b0*/  FADD R137, R131, R133 ;  /* 0x0000008583897221 */ /* 0x000fe20000000000 */
[----:B------:R-:W-:Y:S01]  /*18c0*/  SHF.R.U64 R136, R134, 0x10, R135 ;  /* 0x0000001086887819 */ /* 0x000fe20000001287 */
[----:B------:R-:W-:Y:S02]  /*18d0*/  HADD2.F32 R133, -RZ, R134.H0_H0 ;  /* 0x20000086ff857230 */ /* 0x000fe40000004100 */
[----:B------:R-:W-:Y:S02]  /*18e0*/  FADD R137, R132, R137 ;  /* 0x0000008984897221 */ /* 0x000fe40000000000 */
[----:B------:R-:W-:Y:S02]  /*18f0*/  HADD2.F32 R134, -RZ, R136.H0_H0 ;  /* 0x20000088ff867230 */ /* 0x000fe40000004100 */
[----:B------:R-:W-:Y:S01]  /*1900*/  FADD R137, R133, R137 ;  /* 0x0000008985897221 */ /* 0x000fe20000000000 */
[----:B------:R-:W-:Y:S01]  /*1910*/  SHF.R.U32.HI R136, RZ, 0x10, R135 ;  /* 0x00000010ff887819 */ /* 0x000fe20000011687 */
[----:B------:R-:W-:-:S02]  /*1920*/  HADD2.F32 R135, -RZ, R135.H0_H0 ;  /* 0x20000087ff877230 */ /* 0x000fc40000004100 */
[----:B------:R-:W-:Y:S02]  /*1930*/  FADD R137, R134, R137 ;  /* 0x0000008986897221 */ /* 0x000fe40000000000 */
[----:B------:R-:W-:Y:S02]  /*1940*/  HADD2.F32 R136, -RZ, R136.H0_H0 ;  /* 0x20000088ff887230 */ /* 0x000fe40000004100 */
[----:B------:R-:W-:Y:S01]  /*1950*/  FADD R141, R135, R137 ;  /* 0x00000089878d7221 */ /* 0x000fe20000000000 */
[----:B------:R-:W-:Y:S01]  /*1960*/  SHF.R.U64 R140, R138, 0x10, R139 ;  /* 0x000000108a8c7819 */ /* 0x000fe2000000128b */
[----:B------:R-:W-:Y:S02]  /*1970*/  HADD2.F32 R137, -RZ, R138.H0_H0 ;  /* 0x2000008aff897230 */ /* 0x000fe40000004100 */
[----:B------:R-:W-:Y:S02]  /*1980*/  FADD R141, R136, R141 ;  /* 0x0000008d888d7221 */ /* 0x000fe40000000000 */
[----:B------:R-:W-:-:S02]  /*1990*/  HADD2.F32 R138, -RZ, R140.H0_H0 ;  /* 0x2000008cff8a7230 */ /* 0x000fc40000004100 */
        /* <DEDUP_REMOVED lines=116> */
[----:B--2---:R-:W-:Y:S01]  /*20e0*/  SHF.R.U64 R186, R104, 0x10, R105 ;  /* 0x0000001068ba7819 */ /* 0x004fe20000001269 */
        /* <DEDUP_REMOVED lines=9> */
[----:B---3--:R-:W-:Y:S01]  /*2180*/  SHF.R.U64 R189, R106, 0x10, R107 ;  /* 0x000000106abd7819 */ /* 0x008fe2000000126b */
        /* <DEDUP_REMOVED lines=9> */
[----:B----4-:R-:W-:Y:S01]  /*2220*/  SHF.R.U64 R102, R108, 0x10, R109 ;  /* 0x000000106c667819 */ /* 0x010fe2000000126d */
        /* <DEDUP_REMOVED lines=266> */
.L_x_6858:
[----:B------:R-:W-:Y:S05]  /*32d0*/  BSYNC.RECONVERGENT B0 ;  /* 0x0000000000007941 */ /* 0x000fea0003800200 */
.L_x_6857:
        /* <DEDUP_REMOVED lines=14> */
.L_x_6860:
[----:B------:R-:W-:Y:S05]  /*33c0*/  BSYNC.RECONVERGENT B0 ;  /* 0x0000000000007941 */ /* 0x000fea0003800200 */
.L_x_6859:
        /* <DEDUP_REMOVED lines=11> */
[----:B-----5:R-:W-:Y:S05]  /*3480*/  CALL.REL.NOINC `($__internal_68_$__cuda_sm20_rcp_rn_f32_slowpath) ;  /* 0x0000009400387944 */ /* 0x020fea0003c00000 */
[----:B------:R-:W-:Y:S05]  /*3490*/  BRA `(.L_x_6863) ;  /* 0x0000000000107947 */ /* 0x000fea0003800000 */
.L_x_6862:
[----:B------:R-:W0:Y:S02]  /*34a0*/  MUFU.RCP R224, R201 ;  /* 0x000000c900e07308 */ /* 0x000e240000001000 */
[----:B0-----:R-:W-:-:S04]  /*34b0*/  FFMA R104, R201, R224, -1 ;  /* 0xbf800000c9687423 */ /* 0x001fc800000000e0 */
[----:B------:R-:W-:-:S04]  /*34c0*/  FADD.FTZ R104, -R104, -RZ ;  /* 0x800000ff68687221 */ /* 0x000fc80000010100 */
[----:B------:R-:W-:-:S07]  /*34d0*/  FFMA R224, R224, R104, R224 ;  /* 0x00000068e0e07223 */ /* 0x000fce00000000e0 */
.L_x_6863:
[----:B------:R-:W-:Y:S05]  /*34e0*/  BSYNC.RECONVERGENT B0 ;  /* 0x0000000000007941 */ /* 0x000fea0003800200 */
.L_x_6861:
        /* <DEDUP_REMOVED lines=20> */
[----:B-----5:R-:W-:Y:S05]  /*3630*/  CALL.REL.NOINC `($__internal_68_$__cuda_sm20_rcp_rn_f32_slowpath) ;  /* 0x0000009000cc7944 */ /* 0x020fea0003c00000 */
[----:B------:R-:W-:Y:S01]  /*3640*/  MOV R104, R224 ;  /* 0x000000e000687202 */ /* 0x000fe20000000f00 */
[----:B------:R-:W-:Y:S06]  /*3650*/  BRA `(.L_x_6866) ;  /* 0x0000000000107947 */ /* 0x000fec0003800000 */
.L_x_6865:
[----:B------:R-:W0:Y:S02]  /*3660*/  MUFU.RCP R104, R105 ;  /* 0x0000006900687308 */ /* 0x000e240000001000 */
[----:B0-----:R-:W-:-:S04]  /*3670*/  FFMA R105, R105, R104, -1 ;  /* 0xbf80000069697423 */ /* 0x001fc80000000068 */
[----:B------:R-:W-:-:S04]  /*3680*/  FADD.FTZ R105, -R105, -RZ ;  /* 0x800000ff69697221 */ /* 0x000fc80000010100 */
[----:B------:R-:W-:-:S07]  /*3690*/  FFMA R104, R104, R105, R104 ;  /* 0x0000006968687223 */ /* 0x000fce0000000068 */
.L_x_6866:
[----:B------:R-:W-:Y:S05]  /*36a0*/  BSYNC.RECONVERGENT B0 ;  /* 0x0000000000007941 */ /* 0x000fea0003800200 */
.L_x_6864:
        /* <DEDUP_REMOVED lines=32> */
.L_x_6868:
[----:B------:R-:W-:Y:S05]  /*38b0*/  BSYNC.RECONVERGENT B0 ;  /* 0x0000000000007941 */ /* 0x000fea0003800200 */
.L_x_6867:
        /* <DEDUP_REMOVED lines=25> */
.L_x_6871:
[----:B------:R-:W2:Y:S04]  /*3a50*/  LDG.E.STRONG.GPU R105, desc[UR8][R102.64] ;  /* 0x0000000866697981 */ /* 0x000ea8000c1ef900 */
[----:B--2---:R-:W-:Y:S01]  /*3a60*/  CCTL.IVALL ;  /* 0x00000000ff00798f */ /* 0x004fe20002000000 */
[----:B------:R-:W-:Y:S05]  /*3a70*/  YIELD ;  /* 0x0000000000007946 */ /* 0x000fea0003800000 */
[----:B------:R-:W-:-:S13]  /*3a80*/  ISETP.NE.AND P1, PT, R105, R104, PT ;  /* 0x000000686900720c */ /* 0x000fda0003f25270 */
[----:B------:R-:W-:Y:S05]  /*3a90*/  @P1 BRA `(.L_x_6871) ;  /* 0xfffffffc00ec1947 */ /* 0x000fea000383ffff */
.L_x_6870:
[----:B------:R-:W-:Y:S05]  /*3aa0*/  BSYNC B0 ;  /* 0x0000000000007941 */ /* 0x000fea0003800000 */
.L_x_6869:
        /* <DEDUP_REMOVED lines=34> */
[----:B012--5:R-:W-:Y:S05]  /*3cd0*/  CALL.REL.NOINC `($__internal_68_$__cuda_sm20_rcp_rn_f32_slowpath) ;  /* 0x0000008c00247944 */ /* 0x027fea0003c00000 */
[----:B------:R-:W-:Y:S05]  /*3ce0*/  BRA `(.L_x_6874) ;  /* 0x0000000000107947 */ /* 0x000fea0003800000 */
.L_x_6873:
[----:B------:R-:W3:Y:S02]  /*3cf0*/  MUFU.RCP R104, R105 ;  /* 0x0000006900687308 */ /* 0x000ee40000001000 */
[----:B---3--:R-:W-:-:S04]  /*3d00*/  FFMA R105, R105, R104, -1 ;  /* 0xbf80000069697423 */ /* 0x008fc80000000068 */
[----:B------:R-:W-:-:S04]  /*3d10*/  FADD.FTZ R105, -R105, -RZ ;  /* 0x800000ff69697221 */ /* 0x000fc80000010100 */
[----:B------:R-:W-:-:S07]  /*3d20*/  FFMA R224, R104, R105, R104 ;  /* 0x0000006968e07223 */ /* 0x000fce0000000068 */
.L_x_6874:
[----:B------:R-:W-:Y:S05]  /*3d30*/  BSYNC.RECONVERGENT B0 ;  /* 0x0000000000007941 */ /* 0x000fea0003800200 */
.L_x_6872:
[----:B--2---:R-:W-:Y:S01]  /*3d40*/  FADD R104, R223, R103 ;  /* 0x00000067df687221 */ /* 0x004fe20000000000 */
[----:B01----:R-:W-:Y:S01]  /*3d50*/  FADD R103, -R222, R102 ;  /* 0x00000066de677221 */ /* 0x003fe20000000100 */
[----:B------:R0:W5:Y:S01]  /*3d60*/  LDL.S16 R228, [R1+0x6] ;  /* 0x0000060001e47983 */ /* 0x0001620000100600 */
[----:B------:R-:W1:Y:S02]  /*3d70*/  LDCU.64 UR12, c[0x0][0x3f8] ;  /* 0x00007f00ff0c77ac */ /* 0x000e640008000a00 */
[----:B------:R-:W-:Y:S01]  /*3d80*/  FMUL R103, R103, R103 ;  /* 0x0000006767677220 */ /* 0x000fe20000400000 */
[----:B------:R0:W5:Y:S03]  /*3d90*/  LDL.S16 R227, [R1+0x4] ;  /* 0x0000040001e37983 */ /* 0x0001660000100600 */
[----:B------:R-:W-:Y:S01]  /*3da0*/  FMUL R103, R103, R106 ;  /* 0x0000006a67677220 */ /* 0x000fe20000400000 */
[----:B------:R0:W5:Y:S03]  /*3db0*/  LDL.S16 R226, [R1+0x2] ;  /* 0x0000020001e27983 */ /* 0x0001660000100600 */
[C---:B------:R-:W-:Y:S01]  /*3dc0*/  FMUL R103, R107.reuse, R103 ;  /* 0x000000676b677220 */ /* 0x040fe20000400000 */
[----:B------:R-:W-:Y:S01]  /*3dd0*/  FMUL R107, R107, R222 ;  /* 0x000000de6b6b7220 */ /* 0x000fe20000400000 */
[----:B------:R0:W5:Y:S03]  /*3de0*/  LDL.S16 R225, [R1] ;  /* 0x0000000001e17983 */ /* 0x0001660000100600 */
[----:B------:R-:W-:Y:S01]  /*3df0*/  FFMA R107, R106, R102, R107 ;  /* 0x000000666a6b7223 */ /* 0x000fe2000000006b */
[-C--:B------:R-:W-:Y:S01]  /*3e00*/  FFMA R104, R103, R224.reuse, R104 ;  /* 0x000000e067687223 */ /* 0x080fe20000000068 */
[----:B------:R0:W5:Y:S01]  /*3e10*/  LDL.S16 R223, [R1+0x1e] ;  /* 0x00001e0001df7983 */ /* 0x0001620000100600 */
[----:B------:R-:W2:Y:S01]  /*3e20*/  @P0 LDC.64 R102, c[0x0][0x398] ;  /* 0x0000e600ff660b82 */ /* 0x000ea20000000a00 */
[----:B------:R-:W-:-:S02]  /*3e30*/  FMUL R105, R107, R224 ;  /* 0x000000e06b697220 */ /* 0x000fc40000400000 */
[----:B------:R0:W5:Y:S04]  /*3e40*/  LDL.S16 R222, [R1+0x20] ;  /* 0x0000200001de7983 */ /* 0x0001680000100600 */
[----:B------:R0:W5:Y:S01]  /*3e50*/  LDL.S16 R224, [R1+0x8] ;  /* 0x0000080001e07983 */ /* 0x0001620000100600 */
        /* <DEDUP_REMOVED lines=24> */
[----:B------:R-:W2:Y:S01]  /*3fe0*/  LDL.S16 R106, [R1+0x24] ;  /* 0x00002400016a7983 */ /* 0x000ea20000100600 */
[----:B------:R-:W1:Y:S03]  /*3ff0*/  LDCU.U8 UR5, c[0x0][0x3c0] ;  /* 0x00007800ff0577ac */ /* 0x000e660008000000 */
[----:B------:R-:W3:Y:S01]  /*4000*/  LDL.S16 R107, [R1+0x22] ;  /* 0x00002200016b7983 */ /* 0x000ee20000100600 */
[----:B0-----:R-:W-:Y:S02]  /*4010*/  HADD2.F32 R102, -RZ, R100.H0_H0 ;  /* 0x20000064ff667230 */ /* 0x001fe40000004100 */
[----:B------:R-:W-:Y:S01]  /*4020*/  FADD R103, R205, -UR11 ;  /* 0x8000000bcd677e21 */ /* 0x000fe20008000000 */
[----:B------:R-:W-:Y:S01]  /*4030*/  HADD2.F32 R104, -RZ, R98.H0_H0 ;  /* 0x20000062ff687230 */ /* 0x000fe20000004100 */
[----:B------:R-:W4:Y:S01]  /*4040*/  LDL.S16 R205, [R1+0x18] ;  /* 0x0000180001cd7983 */ /* 0x000f220000100600 */
[----:B------:R-:W-:-:S02]  /*4050*/  HADD2.F32 R105, -RZ, R239.H0_H0 ;  /* 0x200000efff697230 */ /* 0x000fc40000004100 */
[----:B------:R-:W-:Y:S01]  /*4060*/  FMUL R103, R103, UR6 ;  /* 0x0000000667677c20 */ /* 0x000fe20008400000 */
[----:B-1----:R-:W-:Y:S01]  /*4070*/  ISETP.NE.AND P2, PT, RZ, UR5, PT ;  /* 0x00000005ff007c0c */ /* 0x002fe2000bf45270 */
[----:B------:R-:W0:-:S12]  /*4080*/  LDCU.U8 UR5, c[0x0][0x404] ;  /* 0x00008080ff0577ac */ /* 0x000e180008000000 */
[----:B------:R-:W-:-:S04]  /*4090*/  @P2 FADD R102, R102, 1 ;  /* 0x3f80000066662421 */ /* 0x000fc80000000000 */
[----:B------:R-:W-:Y:S01]  /*40a0*/  FFMA R102, R103, R102, R104 ;  /* 0x0000006667667223 */ /* 0x000fe20000000068 */
[----:B------:R-:W-:Y:S01]  /*40b0*/  FADD R104, R206, -UR11 ;  /* 0x8000000bce687e21 */ /* 0x000fe20008000000 */
[----:B0-----:R-:W-:Y:S01]  /*40c0*/  ISETP.NE.AND P1, PT, RZ, UR5, PT ;  /* 0x00000005ff007c0c */ /* 0x001fe2000bf25270 */
[----:B------:R-:W4:Y:S02]  /*40d0*/  LDL.S16 R206, [R1+0x1a] ;  /* 0x00001a0001ce7983 */ /* 0x000f240000100600 */
[----:B------:R-:W-:-:S10]  /*40e0*/  FMUL R104, R104, UR6 ;  /* 0x0000000668687c20 */ /* 0x000fd40008400000 */
[----:B------:R-:W-:Y:S01]  /*40f0*/  @P1 FMUL R102, R102, UR10 ;  /* 0x0000000a66661c20 */ /* 0x000fe20008400000 */
[----:B------:R-:W-:-:S04]  /*4100*/  FADD R195, R195, -UR11 ;  /* 0x8000000bc3c37e21 */ /* 0x000fc80008000000 */
[----:B------:R-:W-:Y:S01]  /*4110*/  FMUL R195, R195, UR6 ;  /* 0x00000006c3c37c20 */ /* 0x000fe20008400000 */
[----:B--2---:R-:W-:Y:S02]  /*4120*/  HADD2.F32 R103, -RZ, R106.H0_H0 ;  /* 0x2000006aff677230 */ /* 0x004fe40000004100 */
[----:B------:R-:W-:-:S03]  /*4130*/  HADD2.F32 R106, -RZ, R99.H0_H0 ;  /* 0x20000063ff6a7230 */ /* 0x000fc60000004100 */
[----:B------:R-:W-:-:S04]  /*4140*/  @P2 FADD R103, R103, 1 ;  /* 0x3f80000067672421 */ /* 0x000fc80000000000 */
[----:B------:R-:W-:Y:S01]  /*4150*/  FFMA R103, R104, R103, R105 ;  /* 0x0000006768677223 */ /* 0x000fe20000000069 */
[----:B------:R-:W-:Y:S02]  /*4160*/  HADD2.F32 R104, -RZ, R101.H0_H0 ;  /* 0x20000065ff687230 */ /* 0x000fe40000004100 */
[----:B------:R-:W-:Y:S01]  /*4170*/  FADD R105, R207, -UR11 ;  /* 0x8000000bcf697e21 */ /* 0x000fe20008000000 */
[----:B------:R-:W-:Y:S01]  /*4180*/  @P1 FMUL R103, R103, UR10 ;  /* 0x0000000a67671c20 */ /* 0x000fe20008400000 */
[----:B------:R-:W2:Y:S02]  /*4190*/  LDL.S16 R207, [R1+0x1c] ;  /* 0x00001c0001cf7983 */ /* 0x000ea40000100600 */
[----:B------:R-:W-:Y:S01]  /*41a0*/  FMUL R105, R105, UR6 ;  /* 0x0000000669697c20 */ /* 0x000fe20008400000 */
[----:B------:R-:W-:-:S04]  /*41b0*/  @P2 FADD R104, R104, 1 ;  /* 0x3f80000068682421 */ /* 0x000fc80000000000 */
[----:B------:R-:W-:Y:S01]  /*41c0*/  FFMA R104, R105, R104, R106 ;  /* 0x0000006869687223 */ /* 0x000fe2000000006a */
[----:B---3--:R-:W-:Y:S02]  /*41d0*/  HADD2.F32 R105, -RZ, R107.H0_H0 ;  /* 0x2000006bff697230 */ /* 0x008fe40000004100 */
[----:B------:R-:W-:Y:S01]  /*41e0*/  FADD R106, R208, -UR11 ;  /* 0x8000000bd06a7e21 */ /* 0x000fe20008000000 */
[----:B------:R-:W-:-:S03]  /*41f0*/  HADD2.F32 R107, -RZ, R238.H1_H1 ;  /* 0x300000eeff6b7230 */ /* 0x000fc60000004100 */
[----:B------:R-:W-:Y:S01]  /*4200*/  FMUL R106, R106, UR6 ;  /* 0x000000066a6a7c20 */ /* 0x000fe20008400000 */
[----:B------:R-:W-:-:S04]  /*4210*/  @P2 FADD R105, R105, 1 ;  /* 0x3f80000069692421 */ /* 0x000fc80000000000 */
[----:B------:R-:W-:-:S04]  /*4220*/  FFMA R106, R106, R105, R107 ;  /* 0x000000696a6a7223 */ /* 0x000fc8000000006b */
[----:B------:R-:W-:Y:S01]  /*4230*/  @P1 FMUL R106, R106, UR10 ;  /* 0x0000000a6a6a1c20 */ /* 0x000fe20008400000 */
[----:B------:R-:W-:Y:S01]  /*4240*/  F2F.F16.F32 R103, R103 ;  /* 0x0000006700677304 */ /* 0x000fe20000200800 */
[----:B------:R-:W-:-:S07]  /*4250*/  @P1 FMUL R104, R104, UR10 ;  /* 0x0000000a68681c20 */ /* 0x000fce0008400000 */
[----:B------:R-:W0:Y:S08]  /*4260*/  F2F.F16.F32 R106, R106 ;  /* 0x0000006a006a7304 */ /* 0x000e300000200800 */
[----:B------:R-:W1:Y:S08]  /*4270*/  F2F.F16.F32 R105, R104 ;  /* 0x0000006800697304 */ /* 0x000e700000200800 */
[----:B------:R3:W4:Y:S01]  /*4280*/  F2F.F16.F32 R104, R102 ;  /* 0x0000006600687304 */ /* 0x0007220000200800 */
[----:B0-----:R-:W-:Y:S01]  /*4290*/  SHF.L.U32 R106, R106, 0x10, RZ ;  /* 0x000000106a6a7819 */ /* 0x001fe200000006ff */
[----:B---3--:R-:W-:-:S05]  /*42a0*/  IMAD.WIDE.U32 R102, R103, 0x10000, RZ ;  /* 0x0001000067667825 */ /* 0x008fca00078e00ff */
[----:B-1----:R-:W-:Y:S01]  /*42b0*/  LOP3.LUT R103, R106, R103, R105, 0xfe, !PT ;  /* 0x000000676a677212 */ /* 0x002fe200078efe69 */
[----:B------:R-:W-:Y:S01]  /*42c0*/  HADD2.F32 R106, -RZ, R96.H0_H0 ;  /* 0x20000060ff6a7230 */ /* 0x000fe20000004100 */
[----:B----4-:R-:W-:Y:S01]  /*42d0*/  LOP3.LUT R102, R102, R104, RZ, 0xfc, !PT ;  /* 0x0000006866667212 */ /* 0x010fe200078efcff */
[----:B------:R-:W-:Y:S01]  /*42e0*/  FADD R104, R198, -UR11 ;  /* 0x8000000bc6687e21 */ /* 0x000fe20008000000 */
[----:B------:R-:W-:Y:S02]  /*42f0*/  HADD2.F32 R105, -RZ, R94.H0_H0 ;  /* 0x2000005eff697230 */ /* 0x000fe40000004100 */
[----:B------:R-:W-:Y:S01]  /*4300*/  FADD R114, R114, -UR11 ;  /* 0x8000000b72727e21 */ /* 0x000fe20008000000 */
[----:B------:R-:W-:Y:S01]  /*4310*/  @P2 FADD R106, R106, 1 ;  /* 0x3f8000006a6a2421 */ /* 0x000fe20000000000 */
[----:B------:R-:W-:Y:S01]  /*4320*/  FMUL R104, R104, UR6 ;  /* 0x0000000668687c20 */ /* 0x000fe20008400000 */
[----:B------:R-:W-:Y:S02]  /*4330*/  HADD2.F32 R107, -RZ, R238.H0_H0 ;  /* 0x200000eeff6b7230 */ /* 0x000fe40000004100 */
[----:B------:R-:W-:Y:S01]  /*4340*/  FADD R115, R115, -UR11 ;  /* 0x8000000b73737e21 */ /* 0x000fe20008000000 */
[----:B------:R-:W-:Y:S01]  /*4350*/  FADD R116, R116, -UR11 ;  /* 0x8000000b74747e21 */ /* 0x000fe20008000000 */
[----:B------:R-:W-:Y:S01]  /*4360*/  FFMA R106, R104, R106, R105 ;  /* 0x0000006a686a7223 */ /* 0x000fe20000000069 */
[----:B-----5:R-:W-:-:S02]  /*4370*/  HADD2.F32 R104, -RZ, R222.H0_H0 ;  /* 0x200000deff687230 */ /* 0x020fc40000004100 */
[----:B------:R-:W-:Y:S01]  /*4380*/  FADD R105, R197, -UR11 ;  /* 0x8000000bc5697e21 */ /* 0x000fe20008000000 */
[----:B------:R-:W-:Y:S01]  /*4390*/  FMUL R114, R114, UR6 ;  /* 0x0000000672727c20 */ /* 0x000fe20008400000 */
[----:B------:R-:W-:Y:S01]  /*43a0*/  FMUL R115, R115, UR6 ;  /* 0x0000000673737c20 */ /* 0x000fe20008400000 */
[----:B------:R-:W3:Y:S01]  /*43b0*/  LDL.S16 R198, [R1+0x14] ;  /* 0x0000140001c67983 */ /* 0x000ee20000100600 */
[----:B------:R-:W-:Y:S01]  /*43c0*/  FMUL R105, R105, UR6 ;  /* 0x0000000669697c20 */ /* 0x000fe20008400000 */
[----:B------:R-:W-:Y:S01]  /*43d0*/  @P2 FADD R104, R104, 1 ;  /* 0x3f80000068682421 */ /* 0x000fe20000000000 */
[----:B------:R-:W-:Y:S01]  /*43e0*/  FMUL R116, R116, UR6 ;  /* 0x0000000674747c20 */ /* 0x000fe20008400000 */
[----:B------:R-:W-:Y:S01]  /*43f0*/  FADD R117, R117, -UR11 ;  /* 0x8000000b75757e21 */ /* 0x000fe20008000000 */
[----:B------:R-:W-:Y:S01]  /*4400*/  FADD R118, R118, -UR11 ;  /* 0x8000000b76767e21 */ /* 0x000fe20008000000 */
[----:B------:R-:W-:Y:S01]  /*4410*/  FFMA R104, R105, R104, R107 ;  /* 0x0000006869687223 */ /* 0x000fe2000000006b */
[----:B------:R-:W-:-:S02]  /*4420*/  HADD2.F32 R105, -RZ, R97.H0_H0 ;  /* 0x20000061ff697230 */ /* 0x000fc40000004100 */
[----:B------:R-:W-:Y:S01]  /*4430*/  FADD R107, R196, -UR11 ;  /* 0x8000000bc46b7e21 */ /* 0x000fe20008000000 */
[----:B------:R-:W-:Y:S01]  /*4440*/  HADD2.F32 R196, -RZ, R95.H0_H0 ;  /* 0x2000005fffc47230 */ /* 0x000fe20000004100 */
[----:B------:R-:W4:Y:S02]  /*4450*/  LDL.S16 R197, [R1+0x12] ;  /* 0x0000120001c57983 */ /* 0x000f240000100600 */
[----:B------:R-:W-:Y:S01]  /*4460*/  FMUL R107, R107, UR6 ;  /* 0x000000066b6b7c20 */ /* 0x000fe20008400000 */
[----:B------:R-:W-:-:S04]  /*4470*/  @P2 FADD R105, R105, 1 ;  /* 0x3f80000069692421 */ /* 0x000fc80000000000 */
[----:B------:R-:W-:Y:S01]  /*4480*/  FFMA R105, R107, R105, R196 ;  /* 0x000000696b697223 */ /* 0x000fe200000000c4 */
[----:B------:R-:W-:Y:S02]  /*4490*/  HADD2.F32 R107, -RZ, R223.H0_H0 ;  /* 0x200000dfff6b7230 */ /* 0x000fe40000004100 */
[----:B------:R-:W-:-:S03]  /*44a0*/  HADD2.F32 R196, -RZ, R237.H1_H1 ;  /* 0x300000edffc47230 */ /* 0x000fc60000004100 */
[----:B------:R-:W-:-:S04]  /*44b0*/  @P2 FADD R107, R107, 1 ;  /* 0x3f8000006b6b2421 */ /* 0x000fc80000000000 */
[----:B------:R-:W-:Y:S02]  /*44c0*/  FFMA R107, R195, R107, R196 ;  /* 0x0000006bc36b7223 */ /* 0x000fe400000000c4 */
[----:B------:R-:W3:Y:S01]  /*44d0*/  LDL.S16 R196, [R1+0x16] ;  /* 0x0000160001c47983 */ /* 0x000ee20000100600 */
[----:B------:R-:W-:Y:S01]  /*44e0*/  @P1 FMUL R104, R104, UR10 ;  /* 0x0000000a68681c20 */ /* 0x000fe20008400000 */
[----:B------:R-:W-:Y:S01]  /*44f0*/  @P1 FMUL R107, R107, UR10 ;  /* 0x0000000a6b6b1c20 */ /* 0x000fe20008400000 */
[----:B------:R-:W-:-:S03]  /*4500*/  @P1 FMUL R105, R105, UR10 ;  /* 0x0000000a69691c20 */ /* 0x000fc60008400000 */
[----:B------:R-:W0:Y:S08]  /*4510*/  F2F.F16.F32 R195, R107 ;  /* 0x0000006b00c37304 */ /* 0x000e300000200800 */
[----:B------:R-:W1:Y:S08]  /*4520*/  F2F.F16.F32 R104, R104 ;  /* 0x0000006800687304 */ /* 0x000e700000200800 */
[----:B------:R1:W1:Y:S01]  /*4530*/  F2F.F16.F32 R107, R105 ;  /* 0x00000069006b7304 */ /* 0x0002620000200800 */
[----:B0-----:R-:W-:Y:S01]  /*4540*/  SHF.L.U32 R195, R195, 0x10, RZ ;  /* 0x00000010c3c37819 */ /* 0x001fe200000006ff */
[----:B-1----:R-:W-:-:S05]  /*4550*/  IMAD.WIDE.U32 R104, R104, 0x10000, RZ ;  /* 0x0001000068687825 */ /* 0x002fca00078e00ff */
[----:B------:R-:W-:Y:S01]  /*4560*/  LOP3.LUT R105, R195, R105, R107, 0xfe, !PT ;  /* 0x00000069c3697212 */ /* 0x000fe200078efe6b */
[----:B------:R-:W-:Y:S01]  /*4570*/  FADD R107, R0, -UR11 ;  /* 0x8000000b006b7e21 */ /* 0x000fe20008000000 */
[----:B------:R-:W-:Y:S02]  /*4580*/  HADD2.F32 R0, -RZ, R92.H0_H0 ;  /* 0x2000005cff007230 */ /* 0x000fe40000004100 */
[----:B------:R-:W-:Y:S02]  /*4590*/  HADD2.F32 R195, -RZ, R90.H0_H0 ;  /* 0x2000005affc37230 */ /* 0x000fe40000004100 */
[----:B------:R-:W-:Y:S01]  /*45a0*/  FMUL R107, R107, UR6 ;  /* 0x000000066b6b7c20 */ /* 0x000fe20008400000 */
[----:B------:R-:W-:-:S04]  /*45b0*/  @P2 FADD R0, R0, 1 ;  /* 0x3f80000000002421 */ /* 0x000fc80000000000 */
[----:B------:R-:W-:Y:S01]  /*45c0*/  FFMA R0, R107, R0, R195 ;  /* 0x000000006b007223 */ /* 0x000fe200000000c3 */
[----:B------:R-:W-:Y:S02]  /*45d0*/  HADD2.F32 R195, -RZ, R237.H0_H0 ;  /* 0x200000edffc37230 */ /* 0x000fe40000004100 */
[----:B------:R-:W-:Y:S01]  /*45e0*/  FMUL R117, R117, UR6 ;  /* 0x0000000675757c20 */ /* 0x000fe20008400000 */
[----:B------:R-:W-:Y:S01]  /*45f0*/  FMUL R118, R118, UR6 ;  /* 0x0000000676767c20 */ /* 0x000fe20008400000 */
[----:B------:R-:W-:-:S04]  /*4600*/  FADD R119, R119, -UR11 ;  /* 0x8000000b77777e21 */ /* 0x000fc80008000000 */
[----:B------:R-:W-:Y:S01]  /*4610*/  FMUL R119, R119, UR6 ;  /* 0x0000000677777c20 */ /* 0x000fe20008400000 */
[----:B--2---:R-:W-:-:S05]  /*4620*/  HADD2.F32 R107, -RZ, R207.H0_H0 ;  /* 0x200000cfff6b7230 */ /* 0x004fca0000004100 */
[----:B------:R-:W-:-:S04]  /*4630*/  @P2 FADD R107, R107, 1 ;  /* 0x3f8000006b6b2421 */ /* 0x000fc80000000000 */
[----:B------:R-:W-:Y:S01]  /*4640*/  FFMA R107, R114, R107, R195 ;  /* 0x0000006b726b7223 */ /* 0x000fe200000000c3 */
[----:B------:R-:W-:Y:S02]  /*4650*/  HADD2.F32 R114, -RZ, R93.H0_H0 ;  /* 0x2000005dff727230 */ /* 0x000fe40000004100 */
[----:B------:R-:W-:-:S03]  /*4660*/  HADD2.F32 R195, -RZ, R91.H0_H0 ;  /* 0x2000005bffc37230 */ /* 0x000fc60000004100 */
[----:B------:R-:W-:-:S04]  /*4670*/  @P2 FADD R114, R114, 1 ;  /* 0x3f80000072722421 */ /* 0x000fc80000000000 */
[----:B------:R-:W-:Y:S01]  /*4680*/  FFMA R114, R115, R114, R195 ;  /* 0x0000007273727223 */ /* 0x000fe200000000c3 */
[----:B------:R-:W-:Y:S02]  /*4690*/  HADD2.F32 R115, -RZ, R206.H0_H0 ;  /* 0x200000ceff737230 */ /* 0x000fe40000004100 */
[----:B------:R-:W-:-:S03]  /*46a0*/  HADD2.F32 R195, -RZ, R236.H1_H1 ;  /* 0x300000ecffc37230 */ /* 0x000fc60000004100 */
[----:B------:R-:W-:-:S04]  /*46b0*/  @P2 FADD R115, R115, 1 ;  /* 0x3f80000073732421 */ /* 0x000fc80000000000 */
[----:B------:R-:W-:Y:S01]  /*46c0*/  FFMA R115, R116, R115, R195 ;  /* 0x0000007374737223 */ /* 0x000fe200000000c3 */
[----:B------:R-:W-:Y:S02]  /*46d0*/  HADD2.F32 R116, -RZ, R88.H0_H0 ;  /* 0x20000058ff747230 */ /* 0x000fe40000004100 */
[----:B------:R-:W-:-:S03]  /*46e0*/  HADD2.F32 R195, -RZ, R86.H0_H0 ;  /* 0x20000056ffc37230 */ /* 0x000fc60000004100 */
        /* <DEDUP_REMOVED lines=10> */
[----:B---3--:R-:W-:Y:S02]  /*4790*/  HADD2.F32 R119, -RZ, R196.H0_H0 ;  /* 0x200000c4ff777230 */ /* 0x008fe40000004100 */
[----:B------:R-:W2:Y:S01]  /*47a0*/  LDL.S16 R196, [R1+0x10] ;  /* 0x0000100001c47983 */ /* 0x000ea20000100600 */
[----:B------:R-:W-:Y:S01]  /*47b0*/  FADD R120, R120, -UR11 ;  /* 0x8000000b78787e21 */ /* 0x000fe20008000000 */
[----:B------:R-:W-:Y:S02]  /*47c0*/  HADD2.F32 R195, -RZ, R235.H1_H1 ;  /* 0x300000ebffc37230 */ /* 0x000fe40000004100 */
[----:B------:R-:W-:Y:S01]  /*47d0*/  @P2 FADD R119, R119, 1 ;  /* 0x3f80000077772421 */ /* 0x000fe20000000000 */
[----:B------:R-:W-:Y:S01]  /*47e0*/  FMUL R120, R120, UR6 ;  /* 0x0000000678787c20 */ /* 0x000fe20008400000 */
[----:B------:R-:W-:-:S03]  /*47f0*/  FADD R121, R121, -UR11 ;  /* 0x8000000b79797e21 */ /* 0x000fc60008000000 */
[----:B------:R-:W-:Y:S01]  /*4800*/  FFMA R119, R120, R119, R195 ;  /* 0x0000007778777223 */ /* 0x000fe200000000c3 */
[----:B------:R-:W-:Y:S02]  /*4810*/  HADD2.F32 R120, -RZ, R84.H0_H0 ;  /* 0x20000054ff787230 */ /* 0x000fe40000004100 */
[----:B------:R-:W-:Y:S01]  /*4820*/  FMUL R121, R121, UR6 ;  /* 0x0000000679797c20 */ /* 0x000fe20008400000 */
[----:B------:R-:W-:Y:S02]  /*4830*/  HADD2.F32 R195, -RZ, R82.H0_H0 ;  /* 0x20000052ffc37230 */ /* 0x000fe40000004100 */
[----:B------:R-:W-:Y:S01]  /*4840*/  @P2 FADD R120, R120, 1 ;  /* 0x3f80000078782421 */ /* 0x000fe20000000000 */
[----:B------:R-:W-:-:S03]  /*4850*/  FADD R122, R122, -UR11 ;  /* 0x8000000b7a7a7e21 */ /* 0x000fc60008000000 */
[----:B------:R-:W-:Y:S01]  /*4860*/  FFMA R120, R121, R120, R195 ;  /* 0x0000007879787223 */ /* 0x000fe200000000c3 */
[----:B------:R-:W-:Y:S02]  /*4870*/  HADD2.F32 R121, -RZ, R198.H0_H0 ;  /* 0x200000c6ff797230 */ /* 0x000fe40000004100 */
[----:B------:R-:W3:Y:S01]  /*4880*/  LDL.S16 R198, [R1+0xe] ;  /* 0x00000e0001c67983 */ /* 0x000ee20000100600 */
[----:B------:R-:W-:Y:S02]  /*4890*/  HADD2.F32 R195, -RZ, R235.H0_H0 ;  /* 0x200000ebffc37230 */ /* 0x000fe40000004100 */
[----:B------:R-:W-:Y:S01]  /*48a0*/  FMUL R122, R122, UR6 ;  /* 0x000000067a7a7c20 */ /* 0x000fe20008400000 */
[----:B------:R-:W-:Y:S01]  /*48b0*/  @P2 FADD R121, R121, 1 ;  /* 0x3f80000079792421 */ /* 0x000fe20000000000 */
        /* <DEDUP_REMOVED lines=8> */
[----:B----4-:R-:W-:Y:S02]  /*4940*/  HADD2.F32 R123, -RZ, R197.H0_H0 ;  /* 0x200000c5ff7b7230 */ /* 0x010fe40000004100 */
[----:B------:R-:W4:Y:S01]  /*4950*/  LDL.S16 R197, [R1+0xc] ;  /* 0x00000c0001c57983 */ /* 0x000f220000100600 */
[----:B------:R-:W-:Y:S02]  /*4960*/  HADD2.F32 R195, -RZ, R234.H1_H1 ;  /* 0x300000eaffc37230 */ /* 0x000fe40000004100 */
[----:B------:R-:W-:Y:S01]  /*4970*/  FMUL R124, R124, UR6 ;  /* 0x000000067c7c7c20 */ /* 0x000fe20008400000 */
[----:B------:R-:W-:Y:S01]  /*4980*/  @P2 FADD R123, R123, 1 ;  /* 0x3f8000007b7b2421 */ /* 0x000fe20000000000 */
[----:B------:R-:W-:-:S03]  /*4990*/  FADD R125, R125, -UR11 ;  /* 0x8000000b7d7d7e21 */ /* 0x000fc60008000000 */
[----:B------:R-:W-:Y:S01]  /*49a0*/  FFMA R123, R124, R123, R195 ;  /* 0x0000007b7c7b7223 */ /* 0x000fe200000000c3 */
[----:B------:R-:W-:Y:S02]  /*49b0*/  HADD2.F32 R124, -RZ, R80.H0_H0 ;  /* 0x20000050ff7c7230 */ /* 0x000fe40000004100 */
[----:B------:R-:W-:Y:S01]  /*49c0*/  FMUL R125, R125, UR6 ;  /* 0x000000067d7d7c20 */ /* 0x000fe20008400000 */
[----:B------:R-:W-:Y:S02]  /*49d0*/  HADD2.F32 R195, -RZ, R78.H0_H0 ;  /* 0x2000004effc37230 */ /* 0x000fe40000004100 */
[----:B------:R-:W-:-:S04]  /*49e0*/  @P2 FADD R124, R124, 1 ;  /* 0x3f8000007c7c2421 */ /* 0x000fc80000000000 */
[----:B------:R-:W-:Y:S01]  /*49f0*/  FFMA R124, R125, R124, R195 ;  /* 0x0000007c7d7c7223 */ /* 0x000fe200000000c3 */
[----:B--2---:R-:W-:Y:S02]  /*4a00*/  HADD2.F32 R125, -RZ, R196.H0_H0 ;  /* 0x200000c4ff7d7230 */ /* 0x004fe40000004100 */
[----:B------:R-:W2:Y:S01]  /*4a10*/  LDL.S16 R196, [R1+0xa] ;  /* 0x00000a0001c47983 */ /* 0x000ea20000100600 */
[----:B------:R-:W-:Y:S01]  /*4a20*/  FADD R126, R126, -UR11 ;  /* 0x8000000b7e7e7e21 */ /* 0x000fe20008000000 */
[----:B------:R-:W-:Y:S02]  /*4a30*/  HADD2.F32 R195, -RZ, R234.H0_H0 ;  /* 0x200000eaffc37230 */ /* 0x000fe40000004100 */
        /* <DEDUP_REMOVED lines=10> */
[----:B---3--:R-:W-:Y:S02]  /*4ae0*/  HADD2.F32 R127, -RZ, R198.H0_H0 ;  /* 0x200000c6ff7f7230 */ /* 0x008fe40000004100 */
[----:B------:R-:W-:Y:S01]  /*4af0*/  FMUL R128, R128, UR6 ;  /* 0x0000000680807c20 */ /* 0x000fe20008400000 */
[----:B------:R-:W-:Y:S02]  /*4b00*/  HADD2.F32 R195, -RZ, R233.H1_H1 ;  /* 0x300000e9ffc37230 */ /* 0x000fe40000004100 */
        /* <DEDUP_REMOVED lines=10> */
[----:B------:R-:W-:Y:S01]  /*4bb0*/  FMUL R130, R130, UR6 ;  /* 0x0000000682827c20 */ /* 0x000fe20008400000 */
[----:B------:R-:W-:Y:S02]  /*4bc0*/  HADD2.F32 R195, -RZ, R233.H0_H0 ;  /* 0x200000e9ffc37230 */ /* 0x000fe40000004100 */
        /* <DEDUP_REMOVED lines=9> */
[----:B------:R-:W-:Y:S02]  /*4c60*/  HADD2.F32 R195, -RZ, R232.H1_H1 ;  /* 0x300000e8ffc37230 */ /* 0x000fe40000004100 */
        /* <DEDUP_REMOVED lines=31> */
[----:B------:R-:W-:Y:S01]  /*4e60*/  FADD R148, R148, -UR11 ;  /* 0x8000000b94947e21 */ /* 0x000fe20008000000 */
        /* <DEDUP_REMOVED lines=47> */
[----:B------:R-:W-:Y:S02]  /*5160*/  HADD2.F32 R143, -RZ, R252.H1_H1 ;  /* 0x300000fcff8f7230 */ /* 0x000fe40000004100 */
        /* <DEDUP_REMOVED lines=186> */
[----:B------:R-:W-:-:S04]  /*5d10*/  @P2 FADD R175, R175, 1 ;  /* 0x3f800000afaf2421 */ /* 0x000fc80000000000 */
[----:B------:R-:W-:Y:S01]  /*5d20*/  FFMA R175, R178, R175, R195 ;  /* 0x000000afb2af7223 */ /* 0x000fe200000000c3 */
[----:B------:R-:W-:Y:S01]  /*5d30*/  FADD R178, R176, -UR11 ;  /* 0x8000000bb0b27e21 */ /* 0x000fe20008000000 */
[----:B------:R-:W-:Y:S02]  /*5d40*/  HADD2.F32 R176, -RZ, R6.H0_H0 ;  /* 0x20000006ffb07230 */ /* 0x000fe40000004100 */
[----:B------:R-:W-:Y:S02]  /*5d50*/  HADD2.F32 R195, -RZ, R2.H0_H0 ;  /* 0x20000002ffc37230 */ /* 0x000fe40000004100 */
[----:B------:R-:W-:Y:S01]  /*5d60*/  FMUL R178, R178, UR6 ;  /* 0x00000006b2b27c20 */ /* 0x000fe20008400000 */
[----:B------:R-:W-:-:S04]  /*5d70*/  @P2 FADD R176, R176, 1 ;  /* 0x3f800000b0b02421 */ /* 0x000fc80000000000 */
[----:B------:R-:W-:Y:S01]  /*5d80*/  FFMA R176, R178, R176, R195 ;  /* 0x000000b0b2b07223 */ /* 0x000fe200000000c3 */
[----:B------:R-:W-:Y:S01]  /*5d90*/  SHF.R.U64 R178, R6, 0x10, R7 ;  /* 0x0000001006b27819 */ /* 0x000fe20000001207 */
[----:B------:R-:W-:Y:S01]  /*5da0*/  FADD R195, R179, -UR11 ;  /* 0x8000000bb3c37e21 */ /* 0x000fe20008000000 */
[----:B------:R-:W-:-:S03]  /*5db0*/  SHF.R.U64 R179, R2, 0x10, R3 ;  /* 0x0000001002b37819 */ /* 0x000fc60000001203 */
[----:B------:R-:W-:Y:S02]  /*5dc0*/  HADD2.F32 R178, -RZ, R178.H0_H0 ;  /* 0x200000b2ffb27230 */ /* 0x000fe40000004100 */
        /* <DEDUP_REMOVED lines=10> */
[----:B------:R-:W-:Y:S01]  /*5e70*/  SHF.R.U32.HI R179, RZ, 0x10, R7 ;  /* 0x00000010ffb37819 */ /* 0x000fe20000011607 */
[----:B------:R-:W-:Y:S01]  /*5e80*/  FADD R195, R180, -UR11 ;  /* 0x8000000bb4c37e21 */ /* 0x000fe20008000000 */
[----:B------:R-:W-:-:S03]  /*5e90*/  SHF.R.U32.HI R180, RZ, 0x10, R3 ;  /* 0x00000010ffb47819 */ /* 0x000fc60000011603 */
        /* <DEDUP_REMOVED lines=11> */
[----:B------:R-:W-:Y:S01]  /*5f50*/  SHF.R.U64 R182, R4, 0x10, R5 ;  /* 0x0000001004b67819 */ /* 0x000fe20000001205 */
[----:B------:R-:W-:-:S04]  /*5f60*/  FADD R195, R181, -UR11 ;  /* 0x8000000bb5c37e21 */ /* 0x000fc80008000000 */
[----:B------:R-:W-:Y:S01]  /*5f70*/  HADD2.F32 R181, -RZ, R182.H0_H0 ;  /* 0x200000b6ffb57230 */ /* 0x000fe20000004100 */
[----:B------:R-:W-:Y:S01]  /*5f80*/  SHF.R.U64 R182, R28, 0x10, R29 ;  /* 0x000000101cb67819 */ /* 0x000fe2000000121d */
[----:B------:R-:W-:-:S03]  /*5f90*/  FMUL R195, R195, UR6 ;  /* 0x00000006c3c37c20 */ /* 0x000fc60008400000 */
[----:B------:R-:W-:Y:S01]  /*5fa0*/  @P2 FADD R181, R181, 1 ;  /* 0x3f800000b5b52421 */ /* 0x000fe20000000000 */
[----:B------:R-:W-:Y:S02]  /*5fb0*/  HADD2.F32 R182, -RZ, R182.H0_H0 ;  /* 0x200000b6ffb67230 */ /* 0x000fe40000004100 */
[----:B------:R-:W-:-:S03]  /*5fc0*/  FADD R184, R184, -UR11 ;  /* 0x8000000bb8b87e21 */ /* 0x000fc60008000000 */
[----:B------:R-:W-:Y:S01]  /*5fd0*/  FFMA R181, R195, R181, R182 ;  /* 0x000000b5c3b57223 */ /* 0x000fe200000000b6 */
[----:B------:R-:W-:Y:S02]  /*5fe0*/  HADD2.F32 R182, -RZ, R5.H0_H0 ;  /* 0x20000005ffb67230 */ /* 0x000fe40000004100 */
[----:B------:R-:W-:Y:S01]  /*5ff0*/  FMUL R184, R184, UR6 ;  /* 0x00000006b8b87c20 */ /* 0x000fe20008400000 */
[----:B------:R-:W-:Y:S02]  /*6000*/  HADD2.F32 R195, -RZ, R29.H0_H0 ;  /* 0x2000001dffc37230 */ /* 0x000fe40000004100 */
[----:B------:R-:W-:-:S04]  /*6010*/  @P2 FADD R182, R182, 1 ;  /* 0x3f800000b6b62421 */ /* 0x000fc80000000000 */
[----:B------:R-:W-:Y:S01]  /*6020*/  FFMA R182, R184, R182, R195 ;  /* 0x000000b6b8b67223 */ /* 0x000fe200000000c3 */
[----:B------:R-:W-:Y:S01]  /*6030*/  SHF.R.U32.HI R184, RZ, 0x10, R5 ;  /* 0x00000010ffb87819 */ /* 0x000fe20000011605 */
[----:B------:R-:W-:-:S04]  /*6040*/  FADD R183, R183, -UR11 ;  /* 0x8000000bb7b77e21 */ /* 0x000fc80008000000 */
        /* <DEDUP_REMOVED lines=23> */
[----:B------:R-:W-:Y:S01]  /*61c0*/  FADD R188, R187, -UR11 ;  /* 0x8000000bbbbc7e21 */ /* 0x000fe20008000000 */
[----:B------:R-:W-:Y:S02]  /*61d0*/  HADD2.F32 R187, -RZ, R243.H1_H1 ;  /* 0x300000f3ffbb7230 */ /* 0x000fe40000004100 */
        /* <DEDUP_REMOVED lines=40> */
[----:B------:R-:W-:Y:S02]  /*6460*/  HADD2.F32 R195, -RZ, R19.H0_H0 ;  /* 0x20000013ffc37230 */ /* 0x000fe40000004100 */
[----:B------:R-:W-:Y:S01]  /*6470*/  FADD R108, R194, -UR11 ;  /* 0x8000000bc26c7e21 */ /* 0x000fe20008000000 */
[----:B------:R-:W-:-:S03]  /*6480*/  HADD2.F32 R194, -RZ, R17.H0_H0 ;  /* 0x20000011ffc27230 */ /* 0x000fc60000004100 */
[----:B------:R-:W-:Y:S01]  /*6490*/  FMUL R108, R108, UR6 ;  /* 0x000000066c6c7c20 */ /* 0x000fe20008400000 */
[----:B------:R-:W-:-:S04]  /*64a0*/  @P2 FADD R195, R195, 1 ;  /* 0x3f800000c3c32421 */ /* 0x000fc80000000000 */
[----:B------:R-:W-:Y:S01]  /*64b0*/  FFMA R195, R108, R195, R194 ;  /* 0x000000c36cc37223 */ /* 0x000fe200000000c2 */
[----:B------:R-:W-:Y:S02]  /*64c0*/  HADD2.F32 R194, -RZ, R241.H1_H1 ;  /* 0x300000f1ffc27230 */ /* 0x000fe40000004100 */
[----:B------:R-:W-:Y:S01]  /*64d0*/  FADD R108, R109, -UR11 ;  /* 0x8000000b6d6c7e21 */ /* 0x000fe20008000000 */
[----:B------:R-:W-:-:S03]  /*64e0*/  HADD2.F32 R109, -RZ, R219.H1_H1 ;  /* 0x300000dbff6d7230 */ /* 0x000fc60000004100 */
[----:B------:R-:W-:Y:S01]  /*64f0*/  FMUL R108, R108, UR6 ;  /* 0x000000066c6c7c20 */ /* 0x000fe20008400000 */
[----:B------:R-:W-:Y:S01]  /*6500*/  @P2 FADD R194, R194, 1 ;  /* 0x3f800000c2c22421 */ /* 0x000fe20000000000 */
[----:B------:R-:W-:-:S03]  /*6510*/  HADD2.F32 R196, -RZ, R14.H0_H0 ;  /* 0x2000000effc47230 */ /* 0x000fc60000004100 */
[----:B------:R-:W-:Y:S01]  /*6520*/  FFMA R194, R108, R194, R109 ;  /* 0x000000c26cc27223 */ /* 0x000fe2000000006d */
[----:B------:R-:W-:Y:S01]  /*6530*/  FADD R108, R200, -UR11 ;  /* 0x8000000bc86c7e21 */ /* 0x000fe20008000000 */
[----:B------:R-:W-:Y:S02]  /*6540*/  HADD2.F32 R109, -RZ, R12.H0_H0 ;  /* 0x2000000cff6d7230 */ /* 0x000fe40000004100 */
[----:B------:R-:W-:Y:S01]  /*6550*/  @P2 FADD R196, R196, 1 ;  /* 0x3f800000c4c42421 */ /* 0x000fe20000000000 */
[----:B------:R-:W-:Y:S01]  /*6560*/  FMUL R108, R108, UR6 ;  /* 0x000000066c6c7c20 */ /* 0x000fe20008400000 */
        /* <DEDUP_REMOVED lines=12> */
[----:B------:R-:W-:-:S03]  /*6630*/  HADD2.F32 R200, -RZ, R240.H1_H1 ;  /* 0x300000f0ffc87230 */ /* 0x000fc60000004100 */
[----:B------:R-:W-:Y:S01]  /*6640*/  FFMA R198, R108, R198, R109 ;  /* 0x000000c66cc67223 */ /* 0x000fe2000000006d */
[----:B------:R-:W-:Y:S01]  /*6650*/  FADD R108, R202, -UR11 ;  /* 0x8000000bca6c7e21 */ /* 0x000fe20008000000 */
[----:B------:R-:W-:Y:S02]  /*6660*/  HADD2.F32 R109, -RZ, R220.H1_H1 ;  /* 0x300000dcff6d7230 */ /* 0x000fe40000004100 */
        /* <DEDUP_REMOVED lines=8> */
[----:B------:R-:W0:Y:S01]  /*66f0*/  S2R R207, SR_TID.X ;  /* 0x0000000000cf7919 */ /* 0x000e220000002100 */
[----:B------:R-:W1:Y:S02]  /*6700*/  S2UR UR5, SR_CTAID.X ;  /* 0x00000000000579c3 */ /* 0x000e640000002500 */
[----:B------:R-:W-:Y:S01]  /*6710*/  FFMA R202, R108, R202, R109 ;  /* 0x000000ca6cca7223 */ /* 0x000fe2000000006d */
[----:B------:R-:W-:Y:S01]  /*6720*/  FADD R108, R203, -UR11 ;  /* 0x8000000bcb6c7e21 */ /* 0x000fe20008000000 */
[----:B------:R-:W-:-:S02]  /*6730*/  HADD2.F32 R203, -RZ, R240.H0_H0 ;  /* 0x200000f0ffcb7230 */ /* 0x000fc40000004100 */
[----:B------:R-:W-:Y:S01]  /*6740*/  @P1 FMUL R106, R106, UR10 ;  /* 0x0000000a6a6a1c20 */ /* 0x000fe20008400000 */
[----:B------:R-:W-:Y:S02]  /*6750*/  HADD2.F32 R109, -RZ, R221.H0_H0 ;  /* 0x200000ddff6d7230 */ /* 0x000fe40000004100 */
[----:B------:R-:W-:Y:S01]  /*6760*/  FMUL R108, R108, UR6 ;  /* 0x000000066c6c7c20 */ /* 0x000fe20008400000 */
[----:B------:R-:W-:Y:S01]  /*6770*/  @P1 FMUL R121, R121, UR10 ;  /* 0x0000000a79791c20 */ /* 0x000fe20008400000 */
[----:B------:R-:W-:Y:S01]  /*6780*/  @P2 FADD R203, R203, 1 ;  /* 0x3f800000cbcb2421 */ /* 0x000fe20000000000 */
[----:B------:R-:W-:Y:S01]  /*6790*/  @P1 FMUL R107, R107, UR10 ;  /* 0x0000000a6b6b1c20 */ /* 0x000fe20008400000 */
[----:B------:R-:W-:Y:S01]  /*67a0*/  @P1 FMUL R120, R120, UR10 ;  /* 0x0000000a78781c20 */ /* 0x000fe20008400000 */
[----:B------:R-:W-:Y:S02]  /*67b0*/  HADD2.F32 R205, -RZ, R11.H0_H0 ;  /* 0x2000000bffcd7230 */ /* 0x000fe40000004100 */
[----:B------:R-:W-:Y:S01]  /*67c0*/  FFMA R203, R108, R203, R109 ;  /* 0x000000cb6ccb7223 */ /* 0x000fe2000000006d */
[----:B------:R-:W2:Y:S01]  /*67d0*/  F2F.F16.F32 R110, R121 ;  /* 0x00000079006e7304 */ /* 0x000ea20000200800 */
[----:B------:R-:W-:Y:S01]  /*67e0*/  FADD R108, R113, -UR11 ;  /* 0x8000000b716c7e21 */ /* 0x000fe20008000000 */
[----:B------:R-:W-:Y:S01]  /*67f0*/  @P1 FMUL R0, R0, UR10 ;  /* 0x0000000a00001c20 */ /* 0x000fe20008400000 */
[----:B------:R-:W-:-:S02]  /*6800*/  HADD2.F32 R109, -RZ, R9.H0_H0 ;  /* 0x20000009ff6d7230 */ /* 0x000fc40000004100 */
[----:B------:R-:W-:Y:S01]  /*6810*/  @P2 FADD R205, R205, 1 ;  /* 0x3f800000cdcd2421 */ /* 0x000fe20000000000 */
[----:B------:R-:W-:Y:S02]  /*6820*/  FMUL R108, R108, UR6 ;  /* 0x000000066c6c7c20 */ /* 0x000fe40008400000 */
[----:B------:R-:W3:Y:S01]  /*6830*/  F2F.F16.F32 R106, R106 ;  /* 0x0000006a006a7304 */ /* 0x000ee20000200800 */
[----:B------:R-:W-:Y:S01]  /*6840*/  @P1 FMUL R149, R149, UR10 ;  /* 0x0000000a95951c20 */ /* 0x000fe20008400000 */
[----:B------:R-:W-:-:S06]  /*6850*/  @P1 FMUL R151, R151, UR10 ;  /* 0x0000000a97971c20 */ /* 0x000fcc0008400000 */
[----:B------:R-:W4:Y:S01]  /*6860*/  F2F.F16.F32 R107, R107 ;  /* 0x0000006b006b7304 */ /* 0x000f220000200800 */
[----:B------:R-:W-:Y:S01]  /*6870*/  FFMA R205, R108, R205, R109 ;  /* 0x000000cd6ccd7223 */ /* 0x000fe2000000006d */
[----:B------:R-:W-:Y:S01]  /*6880*/  FADD R108, R204, -UR11 ;  /* 0x8000000bcc6c7e21 */ /* 0x000fe20008000000 */
[----:B------:R-:W-:-:S05]  /*6890*/  @P1 FMUL R150, R150, UR10 ;  /* 0x0000000a96961c20 */ /* 0x000fca0008400000 */
[----:B------:R-:W0:Y:S01]  /*68a0*/  F2F.F16.F32 R120, R120 ;  /* 0x0000007800787304 */ /* 0x000e220000200800 */
[----:B------:R-:W-:Y:S01]  /*68b0*/  @P1 FMUL R148, R148, UR10 ;  /* 0x0000000a94941c20 */ /* 0x000fe20008400000 */
[----:B------:R-:W-:Y:S01]  /*68c0*/  @P1 FMUL R157, R157, UR10 ;  /* 0x0000000a9d9d1c20 */ /* 0x000fe20008400000 */
[----:B------:R-:W-:-:S05]  /*68d0*/  @P1 FMUL R159, R159, UR10 ;  /* 0x0000000a9f9f1c20 */ /* 0x000fca0008400000 */
[----:B------:R-:W0:Y:S01]  /*68e0*/  F2F.F16.F32 R0, R0 ;  /* 0x0000000000007304 */ /* 0x000e220000200800 */
[----:B------:R-:W-:Y:S02]  /*68f0*/  HADD2.F32 R204, -RZ, R239.H1_H1 ;  /* 0x300000efffcc7230 */ /* 0x000fe40000004100 */
[----:B------:R-:W-:Y:S01]  /*6900*/  FMUL R108, R108, UR6 ;  /* 0x000000066c6c7c20 */ /* 0x000fe20008400000 */
[----:B--2---:R-:W-:Y:S01]  /*6910*/  IMAD.WIDE.U32 R110, R110, 0x10000, RZ ;  /* 0x000100006e6e7825 */ /* 0x004fe200078e00ff */
[----:B-1----:R-:W-:-:S03]  /*6920*/  USHF.L.U32 UR6, UR5, 0x7, URZ ;  /* 0x0000000705067899 */ /* 0x002fc600080006ff */
[----:B------:R-:W-:Y:S01]  /*6930*/  F2F.F16.F32 R149, R149 ;  /* 0x0000009500957304 */ /* 0x000fe20000200800 */
[----:B---3--:R-:W-:Y:S01]  /*6940*/  LOP3.LUT R104, R104, R106, RZ, 0xfc, !PT ;  /* 0x0000006a68687212 */ /* 0x008fe200078efcff */
[----:B------:R-:W-:-:S06]  /*6950*/  @P1 FMUL R158, R158, UR10 ;  /* 0x0000000a9e9e1c20 */ /* 0x000fcc0008400000 */
[----:B------:R-:W1:Y:S01]  /*6960*/  F2F.F16.F32 R151, R151 ;  /* 0x0000009700977304 */ /* 0x000e620000200800 */
[----:B------:R-:W-:Y:S02]  /*6970*/  HADD2.F32 R109, -RZ, R221.H1_H1 ;  /* 0x300000ddff6d7230 */ /* 0x000fe40000004100 */
[----:B------:R-:W-:Y:S01]  /*6980*/  @P1 FMUL R156, R156, UR10 ;  /* 0x0000000a9c9c1c20 */ /* 0x000fe20008400000 */
[----:B----4-:R-:W-:-:S04]  /*6990*/  IMAD.WIDE.U32 R106, R107, 0x10000, RZ ;  /* 0x000100006b6a7825 */ /* 0x010fc800078e00ff */
[----:B------:R-:W-:Y:S01]  /*69a0*/  @P2 FADD R204, R204, 1 ;  /* 0x3f800000cccc2421 */ /* 0x000fe20000000000 */
[----:B------:R-:W-:Y:S01]  /*69b0*/  @P1 FMUL R119, R119, UR10 ;  /* 0x0000000a77771c20 */ /* 0x000fe20008400000 */
[----:B------:R-:W2:Y:S01]  /*69c0*/  F2F.F16.F32 R150, R150 ;  /* 0x0000009600967304 */ /* 0x000ea20000200800 */
[----:B------:R-:W-:Y:S01]  /*69d0*/  @P1 FMUL R165, R165, UR10 ;  /* 0x0000000aa5a51c20 */ /* 0x000fe20008400000 */
[----:B------:R-:W-:Y:S01]  /*69e0*/  @P1 FMUL R117, R117, UR10 ;  /* 0x0000000a75751c20 */ /* 0x000fe20008400000 */
[----:B0-----:R-:W-:Y:S01]  /*69f0*/  LOP3.LUT R110, R110, R120, RZ, 0xfc, !PT ;  /* 0x000000786e6e7212 */ /* 0x001fe200078efcff */
[----:B------:R-:W-:Y:S01]  /*6a00*/  @P1 FMUL R167, R167, UR10 ;  /* 0x0000000aa7a71c20 */ /* 0x000fe20008400000 */
[----:B------:R-:W-:-:S03]  /*6a10*/  @P1 FMUL R195, R195, UR10 ;  /* 0x0000000ac3c31c20 */ /* 0x000fc60008400000 */
[----:B------:R-:W0:Y:S01]  /*6a20*/  F2F.F16.F32 R148, R148 ;  /* 0x0000009400947304 */ /* 0x000e220000200800 */
[----:B------:R-:W-:Y:S02]  /*6a30*/  LOP3.LUT R121, R207, 0x7f, RZ, 0xc0, !PT ;  /* 0x0000007fcf797812 */ /* 0x000fe400078ec0ff */
[----:B------:R-:W-:-:S05]  /*6a40*/  MOV R120, UR6 ;  /* 0x0000000600787c02 */ /* 0x000fca0008000f00 */
[----:B------:R-:W3:Y:S01]  /*6a50*/  F2F.F16.F32 R157, R157 ;  /* 0x0000009d009d7304 */ /* 0x000ee20000200800 */
[----:B------:R-:W-:Y:S01]  /*6a60*/  FFMA R204, R108, R204, R109 ;  /* 0x000000cc6ccc7223 */ /* 0x000fe2000000006d */
[----:B------:R-:W-:Y:S01]  /*6a70*/  @P1 FMUL R118, R118, UR10 ;  /* 0x0000000a76761c20 */ /* 0x000fe20008400000 */
[----:B------:R-:W-:-:S05]  /*6a80*/  LOP3.LUT R106, R106, R0, RZ, 0xfc, !PT ;  /* 0x000000006a6a7212 */ /* 0x000fca00078efcff */
[----:B------:R-:W4:Y:S01]  /*6a90*/  F2F.F16.F32 R159, R159 ;  /* 0x0000009f009f7304 */ /* 0x000f220000200800 */
[----:B------:R-:W-:Y:S01]  /*6aa0*/  @P1 FMUL R137, R137, UR10 ;  /* 0x0000000a89891c20 */ /* 0x000fe20008400000 */
[----:B------:R-:W-:Y:S01]  /*6ab0*/  @P1 FMUL R166, R166, UR10 ;  /* 0x0000000aa6a61c20 */ /* 0x000fe20008400000 */
[----:B------:R-:W-:Y:S01]  /*6ac0*/  @P1 FMUL R139, R139, UR10 ;  /* 0x0000000a8b8b1c20 */ /* 0x000fe20008400000 */
[----:B------:R-:W-:Y:S01]  /*6ad0*/  @P1 FMUL R164, R164, UR10 ;  /* 0x0000000aa4a41c20 */ /* 0x000fe20008400000 */
[----:B------:R-:W-:-:S03]  /*6ae0*/  @P1 FMUL R123, R123, UR10 ;  /* 0x0000000a7b7b1c20 */ /* 0x000fc60008400000 */
[----:B------:R-:W4:Y:S01]  /*6af0*/  F2F.F16.F32 R158, R158 ;  /* 0x0000009e009e7304 */ /* 0x000f220000200800 */
[----:B------:R-:W-:Y:S01]  /*6b00*/  @P1 FMUL R173, R173, UR10 ;  /* 0x0000000aadad1c20 */ /* 0x000fe20008400000 */
[----:B------:R-:W-:Y:S01]  /*6b10*/  @P1 FMUL R175, R175, UR10 ;  /* 0x0000000aafaf1c20 */ /* 0x000fe20008400000 */
[----:B-1----:R-:W-:-:S05]  /*6b20*/  SHF.L.U32 R151, R151, 0x10, RZ ;  /* 0x0000001097977819 */ /* 0x002fca00000006ff */
[----:B------:R-:W1:Y:S01]  /*6b30*/  F2F.F16.F32 R108, R117 ;  /* 0x00000075006c7304 */ /* 0x000e620000200800 */
[----:B------:R-:W-:Y:S01]  /*6b40*/  @P1 FMUL R138, R138, UR10 ;  /* 0x0000000a8a8a1c20 */ /* 0x000fe20008400000 */
[----:B------:R-:W-:-:S06]  /*6b50*/  @P1 FMUL R115, R115, UR10 ;  /* 0x0000000a73731c20 */ /* 0x000fcc0008400000 */
[----:B------:R-:W1:Y:S01]  /*6b60*/  F2F.F16.F32 R156, R156 ;  /* 0x0000009c009c7304 */ /* 0x000e620000200800 */
[----:B------:R-:W-:Y:S01]  /*6b70*/  @P1 FMUL R125, R125, UR10 ;  /* 0x0000000a7d7d1c20 */ /* 0x000fe20008400000 */
[----:B------:R-:W-:-:S06]  /*6b80*/  @P1 FMUL R136, R136, UR10 ;  /* 0x0000000a88881c20 */ /* 0x000fcc0008400000 */
[----:B------:R2:W-:Y:S01]  /*6b90*/  F2F.F16.F32 R0, R195 ;  /* 0x000000c300007304 */ /* 0x0005e20000200800 */
[----:B------:R-:W-:Y:S01]  /*6ba0*/  @P1 FMUL R122, R122, UR10 ;  /* 0x0000000a7a7a1c20 */ /* 0x000fe20008400000 */
[----:B------:R-:W-:-:S06]  /*6bb0*/  @P1 FMUL R141, R141, UR10 ;  /* 0x0000000a8d8d1c20 */ /* 0x000fcc0008400000 */
[----:B------:R-:W1:Y:S01]  /*6bc0*/  F2F.F16.F32 R119, R119 ;  /* 0x0000007700777304 */ /* 0x000e620000200800 */
[----:B--2---:R-:W-:Y:S01]  /*6bd0*/  LOP3.LUT R195, R121, 0x80, R120, 0xf8, !PT ;  /* 0x0000008079c37812 */ /* 0x004fe200078ef878 */
[----:B------:R-:W-:-:S06]  /*6be0*/  IMAD.WIDE.U32 R120, R149, 0x10000, RZ ;  /* 0x0001000095787825 */ /* 0x000fcc00078e00ff */
[----:B------:R-:W2:Y:S01]  /*6bf0*/  F2F.F16.F32 R165, R165 ;  /* 0x000000a500a57304 */ /* 0x000ea20000200800 */
[----:B------:R-:W-:Y:S01]  /*6c00*/  @P1 FMUL R174, R174, UR10 ;  /* 0x0000000aaeae1c20 */ /* 0x000fe20008400000 */
[----:B------:R-:W-:-:S06]  /*6c10*/  LOP3.LUT R151, R151, R121, R150, 0xfe, !PT ;  /* 0x0000007997977212 */ /* 0x000fcc00078efe96 */
[----:B------:R-:W2:Y:S01]  /*6c20*/  F2F.F16.F32 R167, R167 ;  /* 0x000000a700a77304 */ /* 0x000ea20000200800 */
[----:B------:R-:W-:Y:S01]  /*6c30*/  @P1 FMUL R143, R143, UR10 ;  /* 0x0000000a8f8f1c20 */ /* 0x000fe20008400000 */
[----:B------:R-:W-:Y:S01]  /*6c40*/  @P1 FMUL R172, R172, UR10 ;  /* 0x0000000aacac1c20 */ /* 0x000fe20008400000 */
[----:B0-----:R-:W-:Y:S01]  /*6c50*/  LOP3.LUT R150, R120, R148, RZ, 0xfc, !PT ;  /* 0x0000009478967212 */ /* 0x001fe200078efcff */
[----:B------:R-:W-:-:S04]  /*6c60*/  @P1 FMUL R124, R124, UR10 ;  /* 0x0000000a7c7c1c20 */ /* 0x000fc80008400000 */
[----:B------:R-:W0:Y:S01]  /*6c70*/  F2F.F16.F32 R118, R118 ;  /* 0x0000007600767304 */ /* 0x000e220000200800 */
[----:B------:R-:W-:Y:S01]  /*6c80*/  @P1 FMUL R181, R181, UR10 ;  /* 0x0000000ab5b51c20 */ /* 0x000fe20008400000 */
[----:B---3--:R-:W-:-:S04]  /*6c90*/  IMAD.WIDE.U32 R120, R157, 0x10000, RZ ;  /* 0x000100009d787825 */ /* 0x008fc800078e00ff */
[----:B------:R-:W-:Y:S01]  /*6ca0*/  @P1 FMUL R114, R114, UR10 ;  /* 0x0000000a72721c20 */ /* 0x000fe20008400000 */
[----:B------:R-:W-:Y:S01]  /*6cb0*/  @P1 FMUL R183, R183, UR10 ;  /* 0x0000000ab7b71c20 */ /* 0x000fe20008400000 */
[----:B------:R-:W3:Y:S01]  /*6cc0*/  F2F.F16.F32 R137, R137 ;  /* 0x0000008900897304 */ /* 0x000ee20000200800 */
[----:B------:R-:W-:Y:S01]  /*6cd0*/  @P1 FMUL R185, R185, UR10 ;  /* 0x0000000ab9b91c20 */ /* 0x000fe20008400000 */
[----:B----4-:R-:W-:Y:S01]  /*6ce0*/  SHF.L.U32 R159, R159, 0x10, RZ ;  /* 0x000000109f9f7819 */ /* 0x010fe200000006ff */
[----:B------:R-:W-:-:S05]  /*6cf0*/  @P1 FMUL R187, R187, UR10 ;  /* 0x0000000abbbb1c20 */ /* 0x000fca0008400000 */
[----:B------:R-:W4:Y:S01]  /*6d00*/  F2F.F16.F32 R166, R166 ;  /* 0x000000a600a67304 */ /* 0x000f220000200800 */
[----:B------:R-:W-:Y:S01]  /*6d10*/  @P1 FMUL R142, R142, UR10 ;  /* 0x0000000a8e8e1c20 */ /* 0x000fe20008400000 */
[----:B------:R-:W-:-:S06]  /*6d20*/  @P1 FMUL R140, R140, UR10 ;  /* 0x0000000a8c8c1c20 */ /* 0x000fcc0008400000 */
[----:B------:R-:W4:Y:S01]  /*6d30*/  F2F.F16.F32 R139, R139 ;  /* 0x0000008b008b7304 */ /* 0x000f220000200800 */
[----:B------:R-:W-:-:S07]  /*6d40*/  @P1 FMUL R145, R145, UR10 ;  /* 0x0000000a91911c20 */ /* 0x000fce0008400000 */
[----:B------:R-:W4:Y:S01]  /*6d50*/  F2F.F16.F32 R164, R164 ;  /* 0x000000a400a47304 */ /* 0x000f220000200800 */
[----:B------:R-:W-:Y:S01]  /*6d60*/  @P1 FMUL R182, R182, UR10 ;  /* 0x0000000ab6b61c20 */ /* 0x000fe20008400000 */
[----:B------:R-:W-:-:S06]  /*6d70*/  LOP3.LUT R159, R159, R121, R158, 0xfe, !PT ;  /* 0x000000799f9f7212 */ /* 0x000fcc00078efe9e */
[----:B------:R-:W4:Y:S01]  /*6d80*/  F2F.F16.F32 R123, R123 ;  /* 0x0000007b007b7304 */ /* 0x000f220000200800 */
[----:B-1----:R-:W-:-:S07]  /*6d90*/  IMAD.WIDE.U32 R108, R108, 0x10000, RZ ;  /* 0x000100006c6c7825 */ /* 0x002fce00078e00ff */
[----:B------:R-:W1:Y:S01]  /*6da0*/  F2F.F16.F32 R173, R173 ;  /* 0x000000ad00ad7304 */ /* 0x000e620000200800 */
[----:B------:R-:W-:Y:S01]  /*6db0*/  @P1 FMUL R147, R147, UR10 ;  /* 0x0000000a93931c20 */ /* 0x000fe20008400000 */
[----:B------:R-:W-:-:S06]  /*6dc0*/  @P1 FMUL R180, R180, UR10 ;  /* 0x0000000ab4b41c20 */ /* 0x000fcc0008400000 */
[----:B------:R-:W1:Y:S01]  /*6dd0*/  F2F.F16.F32 R175, R175 ;  /* 0x000000af00af7304 */ /* 0x000e620000200800 */
[----:B------:R-:W-:Y:S01]  /*6de0*/  @P1 FMUL R186, R186, UR10 ;  /* 0x0000000ababa1c20 */ /* 0x000fe20008400000 */
[----:B------:R-:W-:-:S06]  /*6df0*/  LOP3.LUT R158, R120, R156, RZ, 0xfc, !PT ;  /* 0x0000009c789e7212 */ /* 0x000fcc00078efcff */
[----:B------:R-:W1:Y:S01]  /*6e00*/  F2F.F16.F32 R112, R125 ;  /* 0x0000007d00707304 */ /* 0x000e620000200800 */
[----:B------:R-:W-:Y:S01]  /*6e10*/  SHF.L.U32 R119, R119, 0x10, RZ ;  /* 0x0000001077777819 */ /* 0x000fe200000006ff */
[----:B------:R-:W-:Y:S01]  /*6e20*/  @P1 FMUL R184, R184, UR10 ;  /* 0x0000000ab8b81c20 */ /* 0x000fe20008400000 */
[----:B------:R-:W-:-:S05]  /*6e30*/  @P1 FMUL R189, R189, UR10 ;  /* 0x0000000abdbd1c20 */ /* 0x000fca0008400000 */
[----:B------:R-:W1:Y:S01]  /*6e40*/  F2F.F16.F32 R138, R138 ;  /* 0x0000008a008a7304 */ /* 0x000e620000200800 */
[----:B--2---:R-:W-:-:S04]  /*6e50*/  IMAD.WIDE.U32 R120, R165, 0x10000, RZ ;  /* 0x00010000a5787825 */ /* 0x004fc800078e00ff */
[----:B------:R-:W-:Y:S01]  /*6e60*/  @P1 FMUL R116, R116, UR10 ;  /* 0x0000000a74741c20 */ /* 0x000fe20008400000 */
[----:B------:R-:W-:Y:S02]  /*6e70*/  @P1 FMUL R191, R191, UR10 ;  /* 0x0000000abfbf1c20 */ /* 0x000fe40008400000 */
[----:B------:R-:W2:Y:S01]  /*6e80*/  F2F.F16.F32 R115, R115 ;  /* 0x0000007300737304 */ /* 0x000ea20000200800 */
[----:B------:R-:W-:Y:S01]  /*6e90*/  @P1 FMUL R193, R193, UR10 ;  /* 0x0000000ac1c11c20 */ /* 0x000fe20008400000 */
[----:B------:R-:W-:-:S06]  /*6ea0*/  SHF.L.U32 R167, R167, 0x10, RZ ;  /* 0x00000010a7a77819 */ /* 0x000fcc00000006ff */
[----:B------:R-:W2:Y:S01]  /*6eb0*/  F2F.F16.F32 R136, R136 ;  /* 0x0000008800887304 */ /* 0x000ea20000200800 */
[----:B------:R-:W-:Y:S01]  /*6ec0*/  @P1 FMUL R194, R194, UR10 ;  /* 0x0000000ac2c21c20 */ /* 0x000fe20008400000 */
[----:B------:R-:W-:-:S06]  /*6ed0*/  @P1 FMUL R146, R146, UR10 ;  /* 0x0000000a92921c20 */ /* 0x000fcc0008400000 */
[----:B------:R-:W2:Y:S01]  /*6ee0*/  F2F.F16.F32 R122, R122 ;  /* 0x0000007a007a7304 */ /* 0x000ea20000200800 */
[----:B0-----:R-:W-:-:S07]  /*6ef0*/  LOP3.LUT R109, R119, R109, R118, 0xfe, !PT ;  /* 0x0000006d776d7212 */ /* 0x001fce00078efe76 */
[----:B------:R-:W0:Y:S01]  /*6f00*/  F2F.F16.F32 R141, R141 ;  /* 0x0000008d008d7304 */ /* 0x000e220000200800 */
[----:B------:R-:W-:-:S07]  /*6f10*/  @P1 FMUL R144, R144, UR10 ;  /* 0x0000000a90901c20 */ /* 0x000fce0008400000 */
[----:B------:R-:W0:Y:S01]  /*6f20*/  F2F.F16.F32 R174, R174 ;  /* 0x000000ae00ae7304 */ /* 0x000e220000200800 */
[----:B------:R-:W-:-:S07]  /*6f30*/  @P1 FMUL R153, R153, UR10 ;  /* 0x0000000a99991c20 */ /* 0x000fce0008400000 */
[----:B------:R-:W0:Y:S01]  /*6f40*/  F2F.F16.F32 R143, R143 ;  /* 0x0000008f008f7304 */ /* 0x000e220000200800 */
[----:B------:R-:W-:-:S07]  /*6f50*/  @P1 FMUL R190, R190, UR10 ;  /* 0x0000000abebe1c20 */ /* 0x000fce0008400000 */
[----:B------:R-:W0:Y:S01]  /*6f60*/  F2F.F16.F32 R172, R172 ;  /* 0x000000ac00ac7304 */ /* 0x000e220000200800 */
[----:B---3--:R-:W-:Y:S01]  /*6f70*/  IMAD.WIDE.U32 R118, R137, 0x10000, RZ ;  /* 0x0001000089767825 */ /* 0x008fe200078e00ff */
[----:B----4-:R-:W-:-:S06]  /*6f80*/  LOP3.LUT R167, R167, R121, R166, 0xfe, !PT ;  /* 0x00000079a7a77212 */ /* 0x010fcc00078efea6 */
[----:B------:R-:W3:Y:S01]  /*6f90*/  F2F.F16.F32 R124, R124 ;  /* 0x0000007c007c7304 */ /* 0x000ee20000200800 */
[----:B------:R-:W-:-:S07]  /*6fa0*/  @P1 FMUL R155, R155, UR10 ;  /* 0x0000000a9b9b1c20 */ /* 0x000fce0008400000 */
[----:B------:R-:W4:Y:S01]  /*6fb0*/  F2F.F16.F32 R181, R181 ;  /* 0x000000b500b57304 */ /* 0x000f220000200800 */
[----:B------:R-:W-:-:S07]  /*6fc0*/  SHF.L.U32 R139, R139, 0x10, RZ ;  /* 0x000000108b8b7819 */ /* 0x000fce00000006ff */
[----:B------:R-:W4:Y:S01]  /*6fd0*/  F2F.F16.F32 R114, R114 ;  /* 0x0000007200727304 */ /* 0x000f220000200800 */
[----:B------:R-:W-:-:S07]  /*6fe0*/  LOP3.LUT R166, R120, R164, RZ, 0xfc, !PT ;  /* 0x000000a478a67212 */ /* 0x000fce00078efcff */
[----:B------:R-:W4:Y:S01]  /*6ff0*/  F2F.F16.F32 R183, R183 ;  /* 0x000000b700b77304 */ /* 0x000f220000200800 */
[----:B------:R-:W-:-:S07]  /*7000*/  SHF.L.U32 R123, R123, 0x10, RZ ;  /* 0x000000107b7b7819 */ /* 0x000fce00000006ff */
[----:B------:R-:W4:Y:S01]  /*7010*/  F2F.F16.F32 R185, R185 ;  /* 0x000000b900b97304 */ /* 0x000f220000200800 */
[----:B-1----:R-:W-:-:S07]  /*7020*/  IMAD.WIDE.U32 R120, R173, 0x10000, RZ ;  /* 0x00010000ad787825 */ /* 0x002fce00078e00ff */
[----:B------:R-:W1:Y:S01]  /*7030*/  F2F.F16.F32 R187, R187 ;  /* 0x000000bb00bb7304 */ /* 0x000e620000200800 */
[----:B------:R-:W-:-:S07]  /*7040*/  SHF.L.U32 R175, R175, 0x10, RZ ;  /* 0x00000010afaf7819 */ /* 0x000fce00000006ff */
[----:B------:R-:W1:Y:S01]  /*7050*/  F2F.F16.F32 R142, R142 ;  /* 0x0000008e008e7304 */ /* 0x000e620000200800 */
[----:B------:R-:W-:-:S07]  /*7060*/  IMAD.WIDE.U32 R112, R112, 0x10000, RZ ;  /* 0x0001000070707825 */ /* 0x000fce00078e00ff */
[----:B------:R-:W1:Y:S01]  /*7070*/  F2F.F16.F32 R140, R140 ;  /* 0x0000008c008c7304 */ /* 0x000e620000200800 */
[----:B------:R-:W-:Y:S01]  /*7080*/  @P1 FMUL R154, R154, UR10 ;  /* 0x0000000a9a9a1c20 */ /* 0x000fe20008400000 */
[----:B------:R-:W-:-:S06]  /*7090*/  LOP3.LUT R139, R139, R119, R138, 0xfe, !PT ;  /* 0x000000778b8b7212 */ /* 0x000fcc00078efe8a */
[----:B------:R-:W1:Y:S01]  /*70a0*/  F2F.F16.F32 R145, R145 ;  /* 0x0000009100917304 */ /* 0x000e620000200800 */
[----:B--2---:R-:W-:-:S07]  /*70b0*/  SHF.L.U32 R115, R115, 0x10, RZ ;  /* 0x0000001073737819 */ /* 0x004fce00000006ff */
[----:B------:R-:W2:Y:S01]  /*70c0*/  F2F.F16.F32 R182, R182 ;  /* 0x000000b600b67304 */ /* 0x000ea20000200800 */
[----:B------:R-:W-:Y:S01]  /*70d0*/  @P1 FMUL R152, R152, UR10 ;  /* 0x0000000a98981c20 */ /* 0x000fe20008400000 */
[----:B------:R-:W-:-:S06]  /*70e0*/  LOP3.LUT R138, R118, R136, RZ, 0xfc, !PT ;  /* 0x00000088768a7212 */ /* 0x000fcc00078efcff */
[----:B------:R-:W2:Y:S01]  /*70f0*/  F2F.F16.F32 R147, R147 ;  /* 0x0000009300937304 */ /* 0x000ea20000200800 */
[----:B------:R-:W-:-:S07]  /*7100*/  LOP3.LUT R111, R123, R111, R122, 0xfe, !PT ;  /* 0x0000006f7b6f7212 */ /* 0x000fce00078efe7a */
[----:B------:R-:W2:Y:S01]  /*7110*/  F2F.F16.F32 R180, R180 ;  /* 0x000000b400b47304 */ /* 0x000ea20000200800 */
[----:B------:R-:W-:-:S07]  /*7120*/  @P1 FMUL R129, R129, UR10 ;  /* 0x0000000a81811c20 */ /* 0x000fce0008400000 */
[----:B------:R-:W2:Y:S01]  /*7130*/  F2F.F16.F32 R186, R186 ;  /* 0x000000ba00ba7304 */ /* 0x000ea20000200800 */
[----:B------:R-:W-:Y:S01]  /*7140*/  @P1 FMUL R131, R131, UR10 ;  /* 0x0000000a83831c20 */ /* 0x000fe20008400000 */
[----:B------:R-:W-:-:S06]  /*7150*/  @P1 FMUL R161, R161, UR10 ;  /* 0x0000000aa1a11c20 */ /* 0x000fcc0008400000 */
[----:B------:R-:W-:Y:S01]  /*7160*/  F2F.F16.F32 R184, R184 ;  /* 0x000000b800b87304 */ /* 0x000fe20000200800 */
[----:B0-----:R-:W-:Y:S01]  /*7170*/  IMAD.WIDE.U32 R118, R141, 0x10000, RZ ;  /* 0x000100008d767825 */ /* 0x001fe200078e00ff */
[----:B------:R-:W-:-:S03]  /*7180*/  LOP3.LUT R175, R175, R121, R174, 0xfe, !PT ;  /* 0x00000079afaf7212 */ /* 0x000fc600078efeae */
[----:B------:R-:W-:-:S03]  /*7190*/  @P1 FMUL R163, R163, UR10 ;  /* 0x0000000aa3a31c20 */ /* 0x000fc60008400000 */
[----:B------:R-:W0:Y:S01]  /*71a0*/  F2F.F16.F32 R189, R189 ;  /* 0x000000bd00bd7304 */ /* 0x000e220000200800 */
[----:B------:R-:W-:Y:S01]  /*71b0*/  SHF.L.U32 R143, R143, 0x10, RZ ;  /* 0x000000108f8f7819 */ /* 0x000fe200000006ff */
[----:B------:R-:W0:Y:S06]  /*71c0*/  LDC.64 R122, c[0x0][0x3c8] ;  /* 0x0000f200ff7a7b82 */ /* 0x000e2c0000000a00 */
[----:B------:R-:W0:Y:S01]  /*71d0*/  F2F.F16.F32 R116, R116 ;  /* 0x0000007400747304 */ /* 0x000e220000200800 */
[----:B------:R-:W-:-:S07]  /*71e0*/  LOP3.LUT R174, R120, R172, RZ, 0xfc, !PT ;  /* 0x000000ac78ae7212 */ /* 0x000fce00078efcff */
[----:B------:R-:W0:Y:S01]  /*71f0*/  F2F.F16.F32 R191, R191 ;  /* 0x000000bf00bf7304 */ /* 0x000e220000200800 */
[----:B---3--:R-:W-:-:S07]  /*7200*/  LOP3.LUT R112, R112, R124, RZ, 0xfc, !PT ;  /* 0x0000007c70707212 */ /* 0x008fce00078efcff */
[----:B------:R-:W3:Y:S01]  /*7210*/  F2F.F16.F32 R193, R193 ;  /* 0x000000c100c17304 */ /* 0x000ee20000200800 */
[----:B----4-:R-:W-:-:S07]  /*7220*/  IMAD.WIDE.U32 R120, R181, 0x10000, RZ ;  /* 0x00010000b5787825 */ /* 0x010fce00078e00ff */
[----:B------:R-:W4:Y:S01]  /*7230*/  F2F.F16.F32 R194, R194 ;  /* 0x000000c200c27304 */ /* 0x000f220000200800 */
[----:B------:R-:W-:Y:S01]  /*7240*/  LOP3.LUT R107, R115, R107, R114, 0xfe, !PT ;  /* 0x0000006b736b7212 */ /* 0x000fe200078efe72 */
[----:B------:R-:W-:-:S06]  /*7250*/  @P1 FMUL R128, R128, UR10 ;  /* 0x0000000a80801c20 */ /* 0x000fcc0008400000 */
[----:B------:R-:W4:Y:S01]  /*7260*/  F2F.F16.F32 R146, R146 ;  /* 0x0000009200927304 */ /* 0x000f220000200800 */
[----:B------:R-:W-:Y:S01]  /*7270*/  SHF.L.U32 R183, R183, 0x10, RZ ;  /* 0x00000010b7b77819 */ /* 0x000fe200000006ff */
[----:B------:R-:W-:-:S06]  /*7280*/  IMAD.WIDE.U32 R124, R185, 0x10000, RZ ;  /* 0x00010000b97c7825 */ /* 0x000fcc00078e00ff */
[----:B------:R-:W4:Y:S01]  /*7290*/  F2F.F16.F32 R144, R144 ;  /* 0x0000009000907304 */ /* 0x000f220000200800 */
[----:B------:R-:W-:Y:S01]  /*72a0*/  @P1 FMUL R130, R130, UR10 ;  /* 0x0000000a82821c20 */ /* 0x000fe20008400000 */
[----:B-1----:R-:W-:-:S06]  /*72b0*/  SHF.L.U32 R187, R187, 0x10, RZ ;  /* 0x00000010bbbb7819 */ /* 0x002fcc00000006ff */
[----:B------:R-:W1:Y:S01]  /*72c0*/  F2F.F16.F32 R153, R153 ;  /* 0x0000009900997304 */ /* 0x000e620000200800 */
[----:B------:R-:W-:Y:S01]  /*72d0*/  @P1 FMUL R162, R162, UR10 ;  /* 0x0000000aa2a21c20 */ /* 0x000fe20008400000 */
[----:B------:R-:W-:-:S06]  /*72e0*/  LOP3.LUT R143, R143, R119, R142, 0xfe, !PT ;  /* 0x000000778f8f7212 */ /* 0x000fcc00078efe8e */
[----:B------:R-:W1:Y:S01]  /*72f0*/  F2F.F16.F32 R190, R190 ;  /* 0x000000be00be7304 */ /* 0x000e620000200800 */
[----:B------:R-:W-:Y:S01]  /*7300*/  @P1 FMUL R160, R160, UR10 ;  /* 0x0000000aa0a01c20 */ /* 0x000fe20008400000 */
[----:B------:R-:W-:-:S06]  /*7310*/  LOP3.LUT R142, R118, R140, RZ, 0xfc, !PT ;  /* 0x0000008c768e7212 */ /* 0x000fcc00078efcff */
[----:B------:R-:W1:Y:S01]  /*7320*/  F2F.F16.F32 R155, R155 ;  /* 0x0000009b009b7304 */ /* 0x000e620000200800 */
[----:B------:R-:W-:Y:S01]  /*7330*/  @P1 FMUL R133, R133, UR10 ;  /* 0x0000000a85851c20 */ /* 0x000fe20008400000 */
[----:B------:R-:W-:Y:S01]  /*7340*/  @P1 FMUL R169, R169, UR10 ;  /* 0x0000000aa9a91c20 */ /* 0x000fe20008400000 */
[----:B------:R-:W-:Y:S01]  /*7350*/  IMAD.WIDE.U32 R118, R145, 0x10000, RZ ;  /* 0x0001000091767825 */ /* 0x000fe200078e00ff */
[----:B--2---:R-:W-:-:S04]  /*7360*/  LOP3.LUT R183, R183, R121, R182, 0xfe, !PT ;  /* 0x00000079b7b77212 */ /* 0x004fc800078efeb6 */
[----:B------:R-:W2:Y:S01]  /*7370*/  F2F.F16.F32 R114, R129 ;  /* 0x0000008100727304 */ /* 0x000ea20000200800 */
[----:B------:R-:W-:Y:S01]  /*7380*/  @P1 FMUL R171, R171, UR10 ;  /* 0x0000000aabab1c20 */ /* 0x000fe20008400000 */
[----:B------:R-:W-:Y:S02]  /*7390*/  SHF.L.U32 R147, R147, 0x10, RZ ;  /* 0x0000001093937819 */ /* 0x000fe400000006ff */
[----:B------:R-:W-:-:S04]  /*73a0*/  LOP3.LUT R182, R120, R180, RZ, 0xfc, !PT ;  /* 0x000000b478b67212 */ /* 0x000fc800078efcff */
[----:B------:R-:W2:Y:S01]  /*73b0*/  F2F.F16.F32 R154, R154 ;  /* 0x0000009a009a7304 */ /* 0x000ea20000200800 */
[----:B------:R-:W-:Y:S01]  /*73c0*/  LOP3.LUT R187, R187, R125, R186, 0xfe, !PT ;  /* 0x0000007dbbbb7212 */ /* 0x000fe200078efeba */
[----:B0-----:R-:W-:Y:S01]  /*73d0*/  IMAD.WIDE.U32 R120, R189, 0x10000, RZ ;  /* 0x00010000bd787825 */ /* 0x001fe200078e00ff */
[----:B------:R-:W-:-:S05]  /*73e0*/  LOP3.LUT R186, R124, R184, RZ, 0xfc, !PT ;  /* 0x000000b87cba7212 */ /* 0x000fca00078efcff */
[----:B------:R-:W0:Y:S01]  /*73f0*/  F2F.F16.F32 R152, R152 ;  /* 0x0000009800987304 */ /* 0x000e220000200800 */
[----:B------:R-:W-:Y:S01]  /*7400*/  LOP3.LUT R108, R108, R116, RZ, 0xfc, !PT ;  /* 0x000000746c6c7212 */ /* 0x000fe200078efcff */
[----:B------:R-:W-:Y:S01]  /*7410*/  @P1 FMUL R132, R132, UR10 ;  /* 0x0000000a84841c20 */ /* 0x000fe20008400000 */
[----:B------:R-:W-:Y:S01]  /*7420*/  SHF.L.U32 R191, R191, 0x10, RZ ;  /* 0x00000010bfbf7819 */ /* 0x000fe200000006ff */
[----:B---3--:R-:W-:-:S04]  /*7430*/  IMAD.WIDE.U32 R124, R193, 0x10000, RZ ;  /* 0x00010000c17c7825 */ /* 0x008fc800078e00ff */
[----:B------:R-:W3:Y:S01]  /*7440*/  F2F.F16.F32 R131, R131 ;  /* 0x0000008300837304 */ /* 0x000ee20000200800 */
[----:B----4-:R-:W-:Y:S01]  /*7450*/  SHF.L.U32 R194, R194, 0x10, RZ ;  /* 0x00000010c2c27819 */ /* 0x010fe200000006ff */
[----:B------:R-:W-:-:S06]  /*7460*/  @P1 FMUL R127, R127, UR10 ;  /* 0x0000000a7f7f1c20 */ /* 0x000fcc0008400000 */
[----:B------:R-:W4:Y:S01]  /*7470*/  F2F.F16.F32 R161, R161 ;  /* 0x000000a100a17304 */ /* 0x000f220000200800 */
[----:B------:R-:W-:Y:S01]  /*7480*/  @P1 FMUL R170, R170, UR10 ;  /* 0x0000000aaaaa1c20 */ /* 0x000fe20008400000 */
[----:B------:R-:W-:-:S06]  /*7490*/  LOP3.LUT R147, R147, R119, R146, 0xfe, !PT ;  /* 0x0000007793937212 */ /* 0x000fcc00078efe92 */
[----:B------:R-:W4:Y:S01]  /*74a0*/  F2F.F16.F32 R163, R163 ;  /* 0x000000a300a37304 */ /* 0x000f220000200800 */
[----:B------:R-:W-:Y:S01]  /*74b0*/  @P1 FMUL R168, R168, UR10 ;  /* 0x0000000aa8a81c20 */ /* 0x000fe20008400000 */
[----:B------:R-:W-:Y:S01]  /*74c0*/  LOP3.LUT R146, R118, R144, RZ, 0xfc, !PT ;  /* 0x0000009076927212 */ /* 0x000fe200078efcff */
[----:B-1----:R-:W-:-:S05]  /*74d0*/  IMAD.WIDE.U32 R118, R153, 0x10000, RZ ;  /* 0x0001000099767825 */ /* 0x002fca00078e00ff */
[----:B------:R-:W1:Y:S01]  /*74e0*/  F2F.F16.F32 R128, R128 ;  /* 0x0000008000807304 */ /* 0x000e620000200800 */
[----:B------:R-:W-:Y:S01]  /*74f0*/  LOP3.LUT R191, R191, R121, R190, 0xfe, !PT ;  /* 0x00000079bfbf7212 */ /* 0x000fe200078efebe */
[----:B------:R-:W-:Y:S01]  /*7500*/  @P1 FMUL R126, R126, UR10 ;  /* 0x0000000a7e7e1c20 */ /* 0x000fe20008400000 */
[----:B------:R-:W-:-:S05]  /*7510*/  SHF.L.U32 R155, R155, 0x10, RZ ;  /* 0x000000109b9b7819 */ /* 0x000fca00000006ff */
[----:B------:R-:W1:Y:S01]  /*7520*/  F2F.F16.F32 R130, R130 ;  /* 0x0000008200827304 */ /* 0x000e620000200800 */
[----:B------:R-:W-:Y:S01]  /*7530*/  LOP3.LUT R121, R194, R125, R0, 0xfe, !PT ;  /* 0x0000007dc2797212 */ /* 0x000fe200078efe00 */
[----:B------:R-:W-:Y:S01]  /*7540*/  @P1 FMUL R135, R135, UR10 ;  /* 0x0000000a87871c20 */ /* 0x000fe20008400000 */
[----:B------:R-:W-:-:S05]  /*7550*/  MOV R0, UR7 ;  /* 0x0000000700007c02 */ /* 0x000fca0008000f00 */
[----:B------:R-:W1:Y:S08]  /*7560*/  F2F.F16.F32 R116, R133 ;  /* 0x0000008500747304 */ /* 0x000e700000200800 */
[----:B------:R-:W1:Y:S01]  /*7570*/  F2F.F16.F32 R162, R162 ;  /* 0x000000a200a27304 */ /* 0x000e620000200800 */
[----:B--2---:R-:W-:-:S07]  /*7580*/  IMAD.WIDE.U32 R114, R114, 0x10000, RZ ;  /* 0x0001000072727825 */ /* 0x004fce00078e00ff */
[----:B------:R-:W2:Y:S01]  /*7590*/  F2F.F16.F32 R160, R160 ;  /* 0x000000a000a07304 */ /* 0x000ea20000200800 */
[----:B------:R-:W-:-:S07]  /*75a0*/  LOP3.LUT R155, R155, R119, R154, 0xfe, !PT ;  /* 0x000000779b9b7212 */ /* 0x000fce00078efe9a */
[----:B------:R-:W2:Y:S01]  /*75b0*/  F2F.F16.F32 R169, R169 ;  /* 0x000000a900a97304 */ /* 0x000ea20000200800 */
[----:B------:R-:W-:Y:S01]  /*75c0*/  @P1 FMUL R134, R134, UR10 ;  /* 0x0000000a86861c20 */ /* 0x000fe20008400000 */
[----:B0-----:R-:W-:-:S06]  /*75d0*/  LOP3.LUT R154, R118, R152, RZ, 0xfc, !PT ;  /* 0x00000098769a7212 */ /* 0x001fcc00078efcff */
[----:B------:R-:W0:Y:S01]  /*75e0*/  F2F.F16.F32 R171, R171 ;  /* 0x000000ab00ab7304 */ /* 0x000e220000200800 */
[----:B---3--:R-:W-:Y:S01]  /*75f0*/  SHF.L.U32 R131, R131, 0x10, RZ ;  /* 0x0000001083837819 */ /* 0x008fe200000006ff */
[----:B----4-:R-:W-:-:S06]  /*7600*/  IMAD.WIDE.U32 R118, R161, 0x10000, RZ ;  /* 0x00010000a1767825 */ /* 0x010fcc00078e00ff */
[----:B------:R-:W3:Y:S01]  /*7610*/  F2F.F16.F32 R132, R132 ;  /* 0x0000008400847304 */ /* 0x000ee20000200800 */
[----:B------:R-:W-:Y:S01]  /*7620*/  IMAD R0, R0, 0x1900, R195 ;  /* 0x0000190000007824 */ /* 0x000fe200078e02c3 */
[----:B------:R-:W-:-:S06]  /*7630*/  SHF.L.U32 R163, R163, 0x10, RZ ;  /* 0x00000010a3a37819 */ /* 0x000fcc00000006ff */
[----:B------:R-:W4:Y:S01]  /*7640*/  F2F.F16.F32 R127, R127 ;  /* 0x0000007f007f7304 */ /* 0x000f220000200800 */
[----:B-1----:R-:W-:-:S07]  /*7650*/  LOP3.LUT R114, R114, R128, RZ, 0xfc, !PT ;  /* 0x0000008072727212 */ /* 0x002fce00078efcff */
[----:B------:R-:W1:Y:S01]  /*7660*/  F2F.F16.F32 R170, R170 ;  /* 0x000000aa00aa7304 */ /* 0x000e620000200800 */
[----:B------:R-:W-:Y:S01]  /*7670*/  LOP3.LUT R115, R131, R115, R130, 0xfe, !PT ;  /* 0x0000007383737212 */ /* 0x000fe200078efe82 */
[----:B------:R-:W-:-:S06]  /*7680*/  IMAD.WIDE.U32 R128, R0, 0x8, R122 ;  /* 0x0000000800807825 */ /* 0x000fcc00078e007a */
[----:B------:R-:W1:Y:S01]  /*7690*/  F2F.F16.F32 R168, R168 ;  /* 0x000000a800a87304 */ /* 0x000e620000200800 */
[----:B------:R-:W-:-:S04]  /*76a0*/  IMAD.WIDE.U32 R116, R116, 0x10000, RZ ;  /* 0x0001000074747825 */ /* 0x000fc800078e00ff */
[----:B------:R-:W-:Y:S01]  /*76b0*/  @P1 FMUL R178, R178, UR10 ;  /* 0x0000000ab2b21c20 */ /* 0x000fe20008400000 */
[----:B------:R-:W-:Y:S02]  /*76c0*/  LOP3.LUT R163, R163, R119, R162, 0xfe, !PT ;  /* 0x00000077a3a37212 */ /* 0x000fe400078efea2 */
[----:B------:R-:W1:Y:S01]  /*76d0*/  F2F.F16.F32 R126, R126 ;  /* 0x0000007e007e7304 */ /* 0x000e620000200800 */
[----:B------:R-:W-:Y:S01]  /*76e0*/  IADD3 R130, PT, PT, R0, 0x100, RZ ;  /* 0x0000010000827810 */ /* 0x000fe20007ffe0ff */
[----:B------:R-:W-:Y:S01]  /*76f0*/  @P1 FMUL R179, R179, UR10 ;  /* 0x0000000ab3b31c20 */ /* 0x000fe20008400000 */
[----:B--2---:R-:W-:-:S05]  /*7700*/  LOP3.LUT R162, R118, R160, RZ, 0xfc, !PT ;  /* 0x000000a076a27212 */ /* 0x004fca00078efcff */
[----:B------:R-:W2:Y:S01]  /*7710*/  F2F.F16.F32 R135, R135 ;  /* 0x0000008700877304 */ /* 0x000ea20000200800 */
[----:B------:R-:W-:-:S04]  /*7720*/  IMAD.WIDE.U32 R118, R169, 0x10000, RZ ;  /* 0x00010000a9767825 */ /* 0x000fc800078e00ff */
[----:B------:R-:W-:Y:S01]  /*7730*/  @P1 FMUL R188, R188, UR10 ;  /* 0x0000000abcbc1c20 */ /* 0x000fe20008400000 */
[----:B0-----:R-:W-:Y:S01]  /*7740*/  SHF.L.U32 R171, R171, 0x10, RZ ;  /* 0x00000010abab7819 */ /* 0x001fe200000006ff */
[----:B------:R-:W-:Y:S01]  /*7750*/  @P1 FMUL R192, R192, UR10 ;  /* 0x0000000ac0c01c20 */ /* 0x000fe20008400000 */
[----:B------:R-:W0:Y:S01]  /*7760*/  F2F.F16.F32 R134, R134 ;  /* 0x0000008600867304 */ /* 0x000e220000200800 */
[----:B------:R2:W-:Y:S01]  /*7770*/  STG.E.64 desc[UR8][R128.64], R102 ;  /* 0x0000006680007986 */ /* 0x0005e2000c101b08 */
[----:B---3--:R-:W-:Y:S01]  /*7780*/  LOP3.LUT R116, R116, R132, RZ, 0xfc, !PT ;  /* 0x0000008474747212 */ /* 0x008fe200078efcff */
[----:B------:R-:W-:Y:S01]  /*7790*/  @P1 FMUL R176, R176, UR10 ;  /* 0x0000000ab0b01c20 */ /* 0x000fe20008400000 */
[----:B------:R-:W-:Y:S01]  /*77a0*/  @P1 FMUL R177, R177, UR10 ;  /* 0x0000000ab1b11c20 */ /* 0x000fe20008400000 */
[----:B------:R-:W-:Y:S01]  /*77b0*/  @P1 FMUL R197, R197, UR10 ;  /* 0x0000000ac5c51c20 */ /* 0x000fe20008400000 */
[----:B------:R-:W-:Y:S01]  /*77c0*/  IADD3 R131, PT, PT, R0, 0x200, RZ ;  /* 0x0000020000837810 */ /* 0x000fe20007ffe0ff */
[----:B------:R-:W-:Y:S01]  /*77d0*/  @P1 FMUL R200, R200, UR10 ;  /* 0x0000000ac8c81c20 */ /* 0x000fe20008400000 */
[----:B------:R-:W3:Y:S01]  /*77e0*/  F2F.F16.F32 R178, R178 ;  /* 0x000000b200b27304 */ /* 0x000ee20000200800 */
[----:B------:R-:W-:Y:S01]  /*77f0*/  IADD3 R132, PT, PT, R0, 0x300, RZ ;  /* 0x0000030000847810 */ /* 0x000fe20007ffe0ff */
[----:B------:R-:W-:Y:S01]  /*7800*/  @P1 FMUL R204, R204, UR10 ;  /* 0x0000000acccc1c20 */ /* 0x000fe20008400000 */
[----:B----4-:R-:W-:Y:S01]  /*7810*/  SHF.L.U32 R127, R127, 0x10, RZ ;  /* 0x000000107f7f7819 */ /* 0x010fe200000006ff */
[----:B------:R-:W-:Y:S01]  /*7820*/  @P1 FMUL R203, R203, UR10 ;  /* 0x0000000acbcb1c20 */ /* 0x000fe20008400000 */
[----:B-1----:R-:W-:Y:S01]  /*7830*/  LOP3.LUT R171, R171, R119, R170, 0xfe, !PT ;  /* 0x00000077abab7212 */ /* 0x002fe200078efeaa */
[----:B--2---:R-:W-:-:S02]  /*7840*/  IMAD.WIDE.U32 R128, R130, 0x8, R122 ;  /* 0x0000000882807825 */ /* 0x004fc400078e007a */
[----:B------:R-:W1:Y:S01]  /*7850*/  F2F.F16.F32 R179, R179 ;  /* 0x000000b300b37304 */ /* 0x000e620000200800 */
[----:B------:R-:W-:Y:S02]  /*7860*/  IADD3 R130, PT, PT, R0, 0x400, RZ ;  /* 0x0000040000827810 */ /* 0x000fe40007ffe0ff */
[----:B------:R-:W-:Y:S02]  /*7870*/  LOP3.LUT R170, R118, R168, RZ, 0xfc, !PT ;  /* 0x000000a876aa7212 */ /* 0x000fe400078efcff */
[----:B------:R-:W-:Y:S01]  /*7880*/  IADD3 R172, PT, PT, R0, 0x500, RZ ;  /* 0x0000050000ac7810 */ /* 0x000fe20007ffe0ff */
[----:B------:R-:W-:Y:S01]  /*7890*/  @P1 FMUL R196, R196, UR10 ;  /* 0x0000000ac4c41c20 */ /* 0x000fe20008400000 */
[----:B------:R-:W-:Y:S01]  /*78a0*/  IADD3 R168, PT, PT, R0, 0x600, RZ ;  /* 0x0000060000a87810 */ /* 0x000fe20007ffe0ff */
[----:B------:R-:W2:Y:S01]  /*78b0*/  F2F.F16.F32 R188, R188 ;  /* 0x000000bc00bc7304 */ /* 0x000ea20000200800 */
[----:B------:R-:W-:Y:S01]  /*78c0*/  @P1 FMUL R198, R198, UR10 ;  /* 0x0000000ac6c61c20 */ /* 0x000fe20008400000 */
[----:B------:R-:W-:Y:S01]  /*78d0*/  IMAD.WIDE.U32 R102, R131, 0x8, R122 ;  /* 0x0000000883667825 */ /* 0x000fe200078e007a */
[----:B------:R4:W-:Y:S01]  /*78e0*/  STG.E.64 desc[UR8][R128.64], R104 ;  /* 0x0000006880007986 */ /* 0x0009e2000c101b08 */
[----:B------:R-:W-:-:S02]  /*78f0*/  IADD3 R164, PT, PT, R0, 0x700, RZ ;  /* 0x0000070000a47810 */ /* 0x000fc40007ffe0ff */
[----:B------:R-:W-:Y:S01]  /*7900*/  @P1 FMUL R205, R205, UR10 ;  /* 0x0000000acdcd1c20 */ /* 0x000fe20008400000 */
[----:B------:R-:W-:Y:S01]  /*7910*/  LOP3.LUT R113, R127, R113, R126, 0xfe, !PT ;  /* 0x000000717f717212 */ /* 0x000fe200078efe7e */
[----:B------:R-:W-:Y:S01]  /*7920*/  @P1 FMUL R202, R202, UR10 ;  /* 0x0000000acaca1c20 */ /* 0x000fe20008400000 */
[----:B------:R-:W2:Y:S01]  /*7930*/  F2F.F16.F32 R192, R192 ;  /* 0x000000c000c07304 */ /* 0x000ea20000200800 */
[----:B------:R-:W-:Y:S02]  /*7940*/  SHF.L.U32 R135, R135, 0x10, RZ ;  /* 0x0000001087877819 */ /* 0x000fe400000006ff */
[----:B------:R-:W-:Y:S01]  /*7950*/  IADD3 R160, PT, PT, R0, 0x800, RZ ;  /* 0x0000080000a07810 */ /* 0x000fe20007ffe0ff */
[----:B------:R-:W-:Y:S01]  /*7960*/  IMAD.WIDE.U32 R172, R172, 0x8, R122 ;  /* 0x00000008acac7825 */ /* 0x000fe200078e007a */
[----:B------:R-:W-:-:S03]  /*7970*/  IADD3 R156, PT, PT, R0, 0x900, RZ ;  /* 0x00000900009c7810 */ /* 0x000fc60007ffe0ff */
[----:B------:R-:W-:Y:S01]  /*7980*/  F2F.F16.F32 R176, R176 ;  /* 0x000000b000b07304 */ /* 0x000fe20000200800 */
[----:B----4-:R-:W-:Y:S01]  /*7990*/  IMAD.WIDE.U32 R104, R132, 0x8, R122 ;  /* 0x0000000884687825 */ /* 0x010fe200078e007a */
[----:B------:R-:W-:-:S03]  /*79a0*/  IADD3 R152, PT, PT, R0, 0xa00, RZ ;  /* 0x00000a0000987810 */ /* 0x000fc60007ffe0ff */
[----:B------:R-:W-:-:S03]  /*79b0*/  IMAD.WIDE.U32 R128, R130, 0x8, R122 ;  /* 0x0000000882807825 */ /* 0x000fc600078e007a */
[----:B------:R-:W4:Y:S01]  /*79c0*/  F2F.F16.F32 R177, R177 ;  /* 0x000000b100b17304 */ /* 0x000f220000200800 */
[----:B------:R-:W-:Y:S01]  /*79d0*/  IADD3 R148, PT, PT, R0, 0xb00, RZ ;  /* 0x00000b0000947810 */ /* 0x000fe20007ffe0ff */
[----:B------:R-:W-:Y:S01]  /*79e0*/  IMAD.WIDE.U32 R168, R168, 0x8, R122 ;  /* 0x00000008a8a87825 */ /* 0x000fe200078e007a */
[----:B0-----:R-:W-:Y:S01]  /*79f0*/  LOP3.LUT R117, R135, R117, R134, 0xfe, !PT ;  /* 0x0000007587757212 */ /* 0x001fe200078efe86 */
[----:B------:R-:W-:Y:S04]  /*7a00*/  STG.E.64 desc[UR8][R102.64], R106 ;  /* 0x0000006a66007986 */ /* 0x000fe8000c101b08 */
[----:B------:R-:W0:Y:S01]  /*7a10*/  F2F.F16.F32 R197, R197 ;  /* 0x000000c500c57304 */ /* 0x000e220000200800 */
[----:B------:R-:W-:Y:S01]  /*7a20*/  IADD3 R144, PT, PT, R0, 0xc00, RZ ;  /* 0x00000c0000907810 */ /* 0x000fe20007ffe0ff */
[----:B------:R-:W-:Y:S01]  /*7a30*/  IMAD.WIDE.U32 R164, R164, 0x8, R122 ;  /* 0x00000008a4a47825 */ /* 0x000fe200078e007a */
[----:B------:R-:W-:Y:S01]  /*7a40*/  STG.E.64 desc[UR8][R104.64], R108 ;  /* 0x0000006c68007986 */ /* 0x000fe2000c101b08 */
[----:B------:R-:W-:-:S04]  /*7a50*/  IADD3 R140, PT, PT, R0, 0xd00, RZ ;  /* 0x00000d00008c7810 */ /* 0x000fc80007ffe0ff */
[----:B------:R-:W0:Y:S01]  /*7a60*/  F2F.F16.F32 R200, R200 ;  /* 0x000000c800c87304 */ /* 0x000e220000200800 */
[----:B------:R-:W-:Y:S01]  /*7a70*/  IMAD.WIDE.U32 R160, R160, 0x8, R122 ;  /* 0x00000008a0a07825 */ /* 0x000fe200078e007a */
[----:B------:R3:W-:Y:S01]  /*7a80*/  STG.E.64 desc[UR8][R128.64], R110 ;  /* 0x0000006e80007986 */ /* 0x0007e2000c101b08 */
[----:B------:R-:W-:-:S05]  /*7a90*/  IADD3 R136, PT, PT, R0, 0xe00, RZ ;  /* 0x00000e0000887810 */ /* 0x000fca0007ffe0ff */
[----:B------:R-:W-:Y:S01]  /*7aa0*/  F2F.F16.F32 R126, R203 ;  /* 0x000000cb007e7304 */ /* 0x000fe20000200800 */
[--C-:B------:R-:W-:Y:S01]  /*7ab0*/  IMAD.WIDE.U32 R156, R156, 0x8, R122.reuse ;  /* 0x000000089c9c7825 */ /* 0x100fe200078e007a */
[----:B------:R-:W-:Y:S01]  /*7ac0*/  IADD3 R134, PT, PT, R0, 0xf00, RZ ;  /* 0x00000f0000867810 */ /* 0x000fe20007ffe0ff */
[----:B------:R0:W-:Y:S05]  /*7ad0*/  STG.E.64 desc[UR8][R172.64], R112 ;  /* 0x00000070ac007986 */ /* 0x0001ea000c101b08 */
[----:B------:R-:W0:Y:S01]  /*7ae0*/  F2F.F16.F32 R204, R204 ;  /* 0x000000cc00cc7304 */ /* 0x000e220000200800 */
[--C-:B------:R-:W-:Y:S01]  /*7af0*/  IMAD.WIDE.U32 R152, R152, 0x8, R122.reuse ;  /* 0x0000000898987825 */ /* 0x100fe200078e007a */
[C---:B------:R-:W-:Y:S01]  /*7b00*/  IADD3 R132, PT, PT, R0.reuse, 0x1000, RZ ;  /* 0x0000100000847810 */ /* 0x040fe20007ffe0ff */
[----:B------:R0:W-:Y:S01]  /*7b10*/  STG.E.64 desc[UR8][R168.64], R114 ;  /* 0x00000072a8007986 */ /* 0x0001e2000c101b08 */
[----:B------:R-:W-:Y:S01]  /*7b20*/  IADD3 R130, PT, PT, R0, 0x1100, RZ ;  /* 0x0000110000827810 */ /* 0x000fe20007ffe0ff */
[----:B------:R-:W-:-:S03]  /*7b30*/  IMAD.WIDE.U32 R148, R148, 0x8, R122 ;  /* 0x0000000894947825 */ /* 0x000fc600078e007a */
[----:B------:R-:W-:Y:S01]  /*7b40*/  F2F.F16.F32 R196, R196 ;  /* 0x000000c400c47304 */ /* 0x000fe20000200800 */
[----:B------:R-:W-:Y:S01]  /*7b50*/  IMAD.WIDE.U32 R144, R144, 0x8, R122 ;  /* 0x0000000890907825 */ /* 0x000fe200078e007a */
[----:B------:R0:W-:Y:S01]  /*7b60*/  STG.E.64 desc[UR8][R164.64], R116 ;  /* 0x00000074a4007986 */ /* 0x0001e2000c101b08 */
[----:B---3--:R-:W-:-:S05]  /*7b70*/  IADD3 R128, PT, PT, R0, 0x1200, RZ ;  /* 0x0000120000807810 */ /* 0x008fca0007ffe0ff */
[----:B------:R-:W3:Y:S01]  /*7b80*/  F2F.F16.F32 R198, R198 ;  /* 0x000000c600c67304 */ /* 0x000ee20000200800 */
[----:B------:R-:W-:Y:S01]  /*7b90*/  IMAD.WIDE.U32 R118, R178, 0x10000, RZ ;  /* 0x00010000b2767825 */ /* 0x000fe200078e00ff */
[----:B------:R0:W-:Y:S01]  /*7ba0*/  STG.E.64 desc[UR8][R160.64], R138 ;  /* 0x0000008aa0007986 */ /* 0x0001e2000c101b08 */
[----:B-1----:R-:W-:-:S05]  /*7bb0*/  SHF.L.U32 R179, R179, 0x10, RZ ;  /* 0x00000010b3b37819 */ /* 0x002fca00000006ff */
[----:B------:R-:W1:Y:S01]  /*7bc0*/  F2F.F16.F32 R205, R205 ;  /* 0x000000cd00cd7304 */ /* 0x000e620000200800 */
[--C-:B------:R-:W-:Y:S01]  /*7bd0*/  IMAD.WIDE.U32 R140, R140, 0x8, R122.reuse ;  /* 0x000000088c8c7825 */ /* 0x100fe200078e007a */
[----:B------:R-:W-:Y:S01]  /*7be0*/  IADD3 R110, PT, PT, R0, 0x1300, RZ ;  /* 0x00001300006e7810 */ /* 0x000fe20007ffe0ff */
[----:B------:R0:W-:Y:S05]  /*7bf0*/  STG.E.64 desc[UR8][R156.64], R142 ;  /* 0x0000008e9c007986 */ /* 0x0001ea000c101b08 */
[----:B------:R-:W1:Y:S01]  /*7c00*/  F2F.F16.F32 R202, R202 ;  /* 0x000000ca00ca7304 */ /* 0x000e620000200800 */
[--C-:B------:R-:W-:Y:S01]  /*7c10*/  IMAD.WIDE.U32 R136, R136, 0x8, R122.reuse ;  /* 0x0000000888887825 */ /* 0x100fe200078e007a */
[----:B------:R-:W-:Y:S01]  /*7c20*/  IADD3 R108, PT, PT, R0, 0x1400, RZ ;  /* 0x00001400006c7810 */ /* 0x000fe20007ffe0ff */
[----:B------:R0:W-:Y:S01]  /*7c30*/  STG.E.64 desc[UR8][R152.64], R146 ;  /* 0x0000009298007986 */ /* 0x0001e2000c101b08 */
[----:B--2---:R-:W-:Y:S01]  /*7c40*/  LOP3.LUT R190, R120, R188, RZ, 0xfc, !PT ;  /* 0x000000bc78be7212 */ /* 0x004fe200078efcff */
[--C-:B------:R-:W-:Y:S01]  /*7c50*/  IMAD.WIDE.U32 R134, R134, 0x8, R122.reuse ;  /* 0x0000000886867825 */ /* 0x100fe200078e007a */
[----:B------:R-:W-:Y:S01]  /*7c60*/  IADD3 R106, PT, PT, R0, 0x1500, RZ ;  /* 0x00001500006a7810 */ /* 0x000fe20007ffe0ff */
[----:B------:R2:W-:Y:S01]  /*7c70*/  STG.E.64 desc[UR8][R148.64], R150 ;  /* 0x0000009694007986 */ /* 0x0005e2000c101b08 */
[----:B------:R-:W-:Y:S01]  /*7c80*/  LOP3.LUT R120, R124, R192, RZ, 0xfc, !PT ;  /* 0x000000c07c787212 */ /* 0x000fe200078efcff */
[----:B------:R-:W-:Y:S01]  /*7c90*/  IMAD.WIDE.U32 R132, R132, 0x8, R122 ;  /* 0x0000000884847825 */ /* 0x000fe200078e007a */
[----:B------:R-:W-:Y:S01]  /*7ca0*/  IADD3 R104, PT, PT, R0, 0x1600, RZ ;  /* 0x0000160000687810 */ /* 0x000fe20007ffe0ff */
[----:B------:R2:W-:Y:S01]  /*7cb0*/  STG.E.64 desc[UR8][R144.64], R154 ;  /* 0x0000009a90007986 */ /* 0x0005e2000c101b08 */
[----:B----4-:R-:W-:Y:S01]  /*7cc0*/  LOP3.LUT R119, R179, R119, R177, 0xfe, !PT ;  /* 0x00000077b3777212 */ /* 0x010fe200078efeb1 */
[--C-:B------:R-:W-:Y:S01]  /*7cd0*/  IMAD.WIDE.U32 R130, R130, 0x8, R122.reuse ;  /* 0x0000000882827825 */ /* 0x100fe200078e007a */
[----:B------:R-:W-:Y:S01]  /*7ce0*/  LOP3.LUT R118, R118, R176, RZ, 0xfc, !PT ;  /* 0x000000b076767212 */ /* 0x000fe200078efcff */
[----:B------:R2:W-:Y:S01]  /*7cf0*/  STG.E.64 desc[UR8][R140.64], R158 ;  /* 0x0000009e8c007986 */ /* 0x0005e2000c101b08 */
[----:B------:R-:W-:Y:S01]  /*7d00*/  IADD3 R102, PT, PT, R0, 0x1700, RZ ;  /* 0x0000170000667810 */ /* 0x000fe20007ffe0ff */
[----:B0-----:R-:W-:Y:S01]  /*7d10*/  IMAD.WIDE.U32 R124, R197, 0x10000, RZ ;  /* 0x00010000c57c7825 */ /* 0x001fe200078e00ff */
[----:B------:R-:W-:Y:S01]  /*7d20*/  SHF.L.U32 R200, R200, 0x10, RZ ;  /* 0x00000010c8c87819 */ /* 0x000fe200000006ff */
[----:B------:R2:W-:Y:S01]  /*7d30*/  STG.E.64 desc[UR8][R136.64], R162 ;  /* 0x000000a288007986 */ /* 0x0005e2000c101b08 */
[----:B------:R-:W-:Y:S01]  /*7d40*/  IADD3 R0, PT, PT, R0, 0x1800, RZ ;  /* 0x0000180000007810 */ /* 0x000fe20007ffe0ff */
[----:B------:R-:W-:Y:S01]  /*7d50*/  IMAD.WIDE.U32 R128, R128, 0x8, R122 ;  /* 0x0000000880807825 */ /* 0x000fe200078e007a */
[----:B------:R-:W-:Y:S01]  /*7d60*/  SHF.L.U32 R204, R204, 0x10, RZ ;  /* 0x00000010cccc7819 */ /* 0x000fe200000006ff */
[----:B------:R2:W-:Y:S02]  /*7d70*/  STG.E.64 desc[UR8][R134.64], R166 ;  /* 0x000000a686007986 */ /* 0x0005e4000c101b08 */
[----:B------:R-:W-:-:S02]  /*7d80*/  IMAD.WIDE.U32 R126, R126, 0x10000, RZ ;  /* 0x000100007e7e7825 */ /* 0x000fc400078e00ff */
[----:B------:R2:W-:Y:S02]  /*7d90*/  STG.E.64 desc[UR8][R132.64], R170 ;  /* 0x000000aa84007986 */ /* 0x0005e4000c101b08 */
[----:B------:R-:W-:Y:S01]  /*7da0*/  IMAD.WIDE.U32 R110, R110, 0x8, R122 ;  /* 0x000000086e6e7825 */ /* 0x000fe200078e007a */
[----:B---3--:R-:W-:Y:S01]  /*7db0*/  LOP3.LUT R125, R200, R125, R198, 0xfe, !PT ;  /* 0x0000007dc87d7212 */ /* 0x008fe200078efec6 */
[----:B------:R2:W-:Y:S02]  /*7dc0*/  STG.E.64 desc[UR8][R130.64], R174 ;  /* 0x000000ae82007986 */ /* 0x0005e4000c101b08 */
[--C-:B------:R-:W-:Y:S01]  /*7dd0*/  IMAD.WIDE.U32 R108, R108, 0x8, R122.reuse ;  /* 0x000000086c6c7825 */ /* 0x100fe200078e007a */
[----:B------:R-:W-:Y:S01]  /*7de0*/  LOP3.LUT R124, R124, R196, RZ, 0xfc, !PT ;  /* 0x000000c47c7c7212 */ /* 0x000fe200078efcff */
[----:B------:R2:W-:Y:S02]  /*7df0*/  STG.E.64 desc[UR8][R128.64], R118 ;  /* 0x0000007680007986 */ /* 0x0005e4000c101b08 */
[----:B------:R-:W-:Y:S01]  /*7e00*/  IMAD.WIDE.U32 R106, R106, 0x8, R122 ;  /* 0x000000086a6a7825 */ /* 0x000fe200078e007a */
[----:B-1----:R-:W-:Y:S01]  /*7e10*/  LOP3.LUT R127, R204, R127, R205, 0xfe, !PT ;  /* 0x0000007fcc7f7212 */ /* 0x002fe200078efecd */
[----:B------:R2:W-:Y:S02]  /*7e20*/  STG.E.64 desc[UR8][R110.64], R182 ;  /* 0x000000b66e007986 */ /* 0x0005e4000c101b08 */
[--C-:B------:R-:W-:Y:S01]  /*7e30*/  IMAD.WIDE.U32 R104, R104, 0x8, R122.reuse ;  /* 0x0000000868687825 */ /* 0x100fe200078e007a */
[----:B------:R-:W-:Y:S01]  /*7e40*/  LOP3.LUT R126, R126, R202, RZ, 0xfc, !PT ;  /* 0x000000ca7e7e7212 */ /* 0x000fe200078efcff */
        /* <DEDUP_REMOVED lines=8> */
.L_x_6875:
        /* <DEDUP_REMOVED lines=16> */
[----:B------:R-:W-:Y:S01]  /*7fd0*/  FMUL R104, R104, UR6 ;  /* 0x0000000668687c20 */ /* 0x000fe20008400000 */
[----:B------:R-:W0:Y:S01]  /*7fe0*/  S2UR UR5, SR_CTAID.X ;  /* 0x00000000000579c3 */ /* 0x000e220000002500 */
[----:B--2---:R-:W-:Y:S02]  /*7ff0*/  HADD2.F32 R103, -RZ, R105.H0_H0 ;  /* 0x20000069ff677230 */ /* 0x004fe40000004100 */
[----:B------:R-:W-:-:S03]  /*8000*/  HADD2.F32 R105, -RZ, R239.H0_H0 ;  /* 0x200000efff697230 */ /* 0x000fc60000004100 */
[----:B------:R-:W-:-:S04]  /*8010*/  @P2 FADD R103, R103, 1 ;  /* 0x3f80000067672421 */ /* 0x000fc80000000000 */
[----:B------:R-:W-:Y:S01]  /*8020*/  FFMA R103, R104, R103, R105 ;  /* 0x0000006768677223 */ /* 0x000fe20000000069 */
[----:B------:R-:W-:Y:S02]  /*8030*/  HADD2.F32 R104, -RZ, R101.H0_H0 ;  /* 0x20000065ff687230 */ /* 0x000fe40000004100 */
[----:B------:R-:W-:-:S04]  /*8040*/  FADD R105, R207, -UR11 ;  /* 0x8000000bcf697e21 */ /* 0x000fc80008000000 */
[----:B------:R-:W-:Y:S01]  /*8050*/  FMUL R105, R105, UR6 ;  /* 0x0000000669697c20 */ /* 0x000fe20008400000 */
[----:B------:R-:W-:-:S04]  /*8060*/  @P2 FADD R104, R104, 1 ;  /* 0x3f80000068682421 */ /* 0x000fc80000000000 */
[----:B------:R-:W-:Y:S01]  /*8070*/  FFMA R104, R105, R104, R106 ;  /* 0x0000006869687223 */ /* 0x000fe2000000006a */
[----:B------:R-:W-:Y:S01]  /*8080*/  FADD R106, R208, -UR11 ;  /* 0x8000000bd06a7e21 */ /* 0x000fe20008000000 */
[----:B---3--:R-:W-:Y:S01]  /*8090*/  HADD2.F32 R105, -RZ, R107.H0_H0 ;  /* 0x2000006bff697230 */ /* 0x008fe20000004100 */
[----:B------:R-:W2:Y:S01]  /*80a0*/  LDL.S16 R208, [R1+0x1c] ;  /* 0x00001c0001d07983 */ /* 0x000ea20000100600 */
[----:B------:R-:W-:Y:S02]  /*80b0*/  HADD2.F32 R107, -RZ, R238.H1_H1 ;  /* 0x300000eeff6b7230 */ /* 0x000fe40000004100 */
[----:B------:R-:W-:Y:S01]  /*80c0*/  FMUL R106, R106, UR6 ;  /* 0x000000066a6a7c20 */ /* 0x000fe20008400000 */
[----:B------:R-:W-:-:S04]  /*80d0*/  @P2 FADD R105, R105, 1 ;  /* 0x3f80000069692421 */ /* 0x000fc80000000000 */
[----:B------:R-:W-:Y:S01]  /*80e0*/  FFMA R105, R106, R105, R107 ;  /* 0x000000696a697223 */ /* 0x000fe2000000006b */
[----:B------:R-:W-:Y:S01]  /*80f0*/  FMUL R106, R102, UR10 ;  /* 0x0000000a666a7c20 */ /* 0x000fe20008400000 */
[----:B------:R-:W-:-:S04]  /*8100*/  FMUL R107, R104, UR10 ;  /* 0x0000000a686b7c20 */ /* 0x000fc80008400000 */
[----:B------:R-:W-:Y:S02]  /*8110*/  FSEL R106, R102, R106, !P1 ;  /* 0x0000006a666a7208 */ /* 0x000fe40004800000 */
[----:B------:R-:W-:Y:S01]  /*8120*/  FMNMX3 R102, R199, |R102|, |R103|, !PT ;  /* 0x40000066c7667276 */ /* 0x000fe20007800467 */
[----:B------:R-:W-:Y:S01]  /*8130*/  @P1 FMUL R103, R103, UR10 ;  /* 0x0000000a67671c20 */ /* 0x000fe20008400000 */
[----:B------:R-:W-:Y:S02]  /*8140*/  FSEL R107, R104, R107, !P1 ;  /* 0x0000006b686b7208 */ /* 0x000fe40004800000 */
[----:B------:R-:W-:Y:S01]  /*8150*/  FMNMX3 R104, R102, |R104|, |R105|, !PT ;  /* 0x4000006866687276 */ /* 0x000fe20007800469 */
[----:B------:R-:W-:Y:S01]  /*8160*/  @P1 FMUL R105, R105, UR10 ;  /* 0x0000000a69691c20 */ /* 0x000fe20008400000 */
[----:B------:R-:W-:Y:S08]  /*8170*/  F2F.F16.F32 R106, R106 ;  /* 0x0000006a006a7304 */ /* 0x000ff00000200800 */
[----:B------:R-:W1:Y:S08]  /*8180*/  F2F.F16.F32 R103, R103 ;  /* 0x0000006700677304 */ /* 0x000e700000200800 */
[----:B------:R-:W3:Y:S01]  /*8190*/  F2F.F16.F32 R105, R105 ;  /* 0x0000006900697304 */ /* 0x000ee20000200800 */
[----:B-1----:R-:W-:-:S07]  /*81a0*/  IMAD.WIDE.U32 R102, R103, 0x10000, RZ ;  /* 0x0001000067667825 */ /* 0x002fce00078e00ff */
[----:B------:R-:W1:Y:S01]  /*81b0*/  F2F.F16.F32 R107, R107 ;  /* 0x0000006b006b7304 */ /* 0x000e620000200800 */
[----:B------:R-:W-:Y:S01]  /*81c0*/  LOP3.LUT R102, R102, R106, RZ, 0xfc, !PT ;  /* 0x0000006a66667212 */ /* 0x000fe200078efcff */
[----:B------:R-:W-:Y:S01]  /*81d0*/  FADD R106, R198, -UR11 ;  /* 0x8000000bc66a7e21 */ /* 0x000fe20008000000 */
[----:B---3--:R-:W-:-:S03]  /*81e0*/  SHF.L.U32 R105, R105, 0x10, RZ ;  /* 0x0000001069697819 */ /* 0x008fc600000006ff */
[----:B------:R-:W-:Y:S01]  /*81f0*/  FMUL R106, R106, UR6 ;  /* 0x000000066a6a7c20 */ /* 0x000fe20008400000 */
[----:B-1----:R-:W-:Y:S01]  /*8200*/  LOP3.LUT R103, R105, R103, R107, 0xfe, !PT ;  /* 0x0000006769677212 */ /* 0x002fe200078efe6b */
[----:B------:R-:W-:Y:S02]  /*8210*/  HADD2.F32 R105, -RZ, R96.H0_H0 ;  /* 0x20000060ff697230 */ /* 0x000fe40000004100 */
[----:B------:R-:W-:-:S03]  /*8220*/  HADD2.F32 R107, -RZ, R94.H0_H0 ;  /* 0x2000005eff6b7230 */ /* 0x000fc60000004100 */
[----:B------:R-:W-:-:S04]  /*8230*/  @P2 FADD R105, R105, 1 ;  /* 0x3f80000069692421 */ /* 0x000fc80000000000 */
[----:B------:R-:W-:Y:S01]  /*8240*/  FFMA R105, R106, R105, R107 ;  /* 0x000000696a697223 */ /* 0x000fe2000000006b */
[----:B-----5:R-:W-:Y:S02]  /*8250*/  HADD2.F32 R107, -RZ, R222.H0_H0 ;  /* 0x200000deff6b7230 */ /* 0x020fe40000004100 */
[----:B------:R-:W-:Y:S01]  /*8260*/  FADD R106, R197, -UR11 ;  /* 0x8000000bc56a7e21 */ /* 0x000fe20008000000 */
[----:B------:R-:W-:-:S03]  /*8270*/  HADD2.F32 R197, -RZ, R238.H0_H0 ;  /* 0x200000eeffc57230 */ /* 0x000fc60000004100 */
[----:B------:R-:W-:Y:S01]  /*8280*/  FMUL R106, R106, UR6 ;  /* 0x000000066a6a7c20 */ /* 0x000fe20008400000 */
        /* <DEDUP_REMOVED lines=8> */
[----:B------:R-:W-:Y:S01]  /*8310*/  FADD R106, R195, -UR11 ;  /* 0x8000000bc36a7e21 */ /* 0x000fe20008000000 */
[----:B------:R-:W-:Y:S02]  /*8320*/  HADD2.F32 R195, -RZ, R223.H0_H0 ;  /* 0x200000dfffc37230 */ /* 0x000fe40000004100 */
[----:B------:R-:W-:Y:S02]  /*8330*/  HADD2.F32 R197, -RZ, R237.H1_H1 ;  /* 0x300000edffc57230 */ /* 0x000fe40000004100 */
[----:B------:R-:W-:Y:S01]  /*8340*/  FMUL R106, R106, UR6 ;  /* 0x000000066a6a7c20 */ /* 0x000fe20008400000 */
[----:B------:R-:W1:Y:S01]  /*8350*/  S2R R207, SR_TID.X ;  /* 0x0000000000cf7919 */ /* 0x000e620000002100 */
[----:B------:R-:W-:Y:S01]  /*8360*/  @P2 FADD R195, R195, 1 ;  /* 0x3f800000c3c32421 */ /* 0x000fe20000000000 */
[----:B------:R-:W3:Y:S03]  /*8370*/  LDC.64 R222, c[0x0][0x3c8] ;  /* 0x0000f200ffde7b82 */ /* 0x000ee60000000a00 */
[----:B------:R-:W-:Y:S01]  /*8380*/  FFMA R195, R106, R195, R197 ;  /* 0x000000c36ac37223 */ /* 0x000fe200000000c5 */
[----:B------:R-:W-:Y:S01]  /*8390*/  FMUL R106, R196, UR10 ;  /* 0x0000000ac46a7c20 */ /* 0x000fe20008400000 */
[----:B------:R-:W-:Y:S01]  /*83a0*/  FMNMX3 R197, R104, |R105|, |R107|, !PT ;  /* 0x4000006968c57276 */ /* 0x000fe2000780046b */
[----:B------:R-:W-:-:S03]  /*83b0*/  @P1 FMUL R107, R107, UR10 ;  /* 0x0000000a6b6b1c20 */ /* 0x000fc60008400000 */
[----:B------:R-:W-:Y:S02]  /*83c0*/  FSEL R106, R196, R106, !P1 ;  /* 0x0000006ac46a7208 */ /* 0x000fe40004800000 */
[----:B------:R-:W-:Y:S01]  /*83d0*/  FMNMX3 R196, R197, |R196|, |R195|, !PT ;  /* 0x400000c4c5c47276 */ /* 0x000fe200078004c3 */
[----:B------:R-:W-:Y:S01]  /*83e0*/  @P1 FMUL R195, R195, UR10 ;  /* 0x0000000ac3c31c20 */ /* 0x000fe20008400000 */
[----:B------:R0:W4:Y:S08]  /*83f0*/  F2F.F16.F32 R104, R107 ;  /* 0x0000006b00687304 */ /* 0x0001300000200800 */
[----:B------:R-:W1:Y:S01]  /*8400*/  F2F.F16.F32 R195, R195 ;  /* 0x000000c300c37304 */ /* 0x000e620000200800 */
[----:B0-----:R-:W-:-:S07]  /*8410*/  FMUL R107, R105, UR10 ;  /* 0x0000000a696b7c20 */ /* 0x001fce0008400000 */
[----:B------:R-:W0:Y:S01]  /*8420*/  F2F.F16.F32 R106, R106 ;  /* 0x0000006a006a7304 */ /* 0x000e220000200800 */
[----:B------:R-:W-:Y:S01]  /*8430*/  FSEL R107, R105, R107, !P1 ;  /* 0x0000006b696b7208 */ /* 0x000fe20004800000 */
[----:B----4-:R-:W-:Y:S01]  /*8440*/  IMAD.WIDE.U32 R104, R104, 0x10000, RZ ;  /* 0x0001000068687825 */ /* 0x010fe200078e00ff */
[----:B------:R-:W-:Y:S01]  /*8450*/  USHF.L.U32 UR12, UR5, 0x7, URZ ;  /* 0x00000007050c7899 */ /* 0x000fe200080006ff */
[----:B-1----:R-:W-:-:S04]  /*8460*/  SHF.L.U32 R195, R195, 0x10, RZ ;  /* 0x00000010c3c37819 */ /* 0x002fc800000006ff */
[----:B------:R-:W1:Y:S01]  /*8470*/  F2F.F16.F32 R107, R107 ;  /* 0x0000006b006b7304 */ /* 0x000e620000200800 */
[----:B------:R-:W-:Y:S02]  /*8480*/  MOV R197, UR7 ;  /* 0x0000000700c57c02 */ /* 0x000fe40008000f00 */
[----:B0-----:R-:W-:Y:S02]  /*8490*/  LOP3.LUT R105, R195, R105, R106, 0xfe, !PT ;  /* 0x00000069c3697212 */ /* 0x001fe400078efe6a */
[----:B------:R-:W-:Y:S02]  /*84a0*/  LOP3.LUT R106, R207, 0x7f, RZ, 0xc0, !PT ;  /* 0x0000007fcf6a7812 */ /* 0x000fe400078ec0ff */
[----:B------:R-:W-:-:S04]  /*84b0*/  MOV R195, UR12 ;  /* 0x0000000c00c37c02 */ /* 0x000fc80008000f00 */
[----:B------:R-:W-:Y:S02]  /*84c0*/  LOP3.LUT R195, R106, 0x80, R195, 0xf8, !PT ;  /* 0x000000806ac37812 */ /* 0x000fe400078ef8c3 */
[----:B-1----:R-:W-:-:S03]  /*84d0*/  LOP3.LUT R104, R104, R107, RZ, 0xfc, !PT ;  /* 0x0000006b68687212 */ /* 0x002fc600078efcff */
[----:B------:R-:W-:-:S04]  /*84e0*/  IMAD R197, R197, 0x1900, R195 ;  /* 0x00001900c5c57824 */ /* 0x000fc800078e02c3 */
[----:B---3--:R-:W-:-:S05]  /*84f0*/  IMAD.WIDE.U32 R106, R197, 0x8, R222 ;  /* 0x00000008c56a7825 */ /* 0x008fca00078e00de */
[----:B------:R0:W-:Y:S02]  /*8500*/  STG.E.64 desc[UR8][R106.64], R102 ;  /* 0x000000666a007986 */ /* 0x0001e4000c101b08 */
[----:B0-----:R-:W-:-:S05]  /*8510*/  IADD3 R102, PT, PT, R197, 0x100, RZ ;  /* 0x00000100c5667810 */ /* 0x001fca0007ffe0ff */
[----:B------:R-:W-:-:S05]  /*8520*/  IMAD.WIDE.U32 R102, R102, 0x8, R222 ;  /* 0x0000000866667825 */ /* 0x000fca00078e00de */
[----:B------:R0:W-:Y:S02]  /*8530*/  STG.E.64 desc[UR8][R102.64], R104 ;  /* 0x0000006866007986 */ /* 0x0001e4000c101b08 */
[----:B0-----:R-:W-:Y:S01]  /*8540*/  FADD R102, R0, -UR11 ;  /* 0x8000000b00667e21 */ /* 0x001fe20008000000 */
[----:B------:R-:W-:Y:S02]  /*8550*/  HADD2.F32 R0, -RZ, R92.H0_H0 ;  /* 0x2000005cff007230 */ /* 0x000fe40000004100 */
[----:B------:R-:W-:Y:S02]  /*8560*/  HADD2.F32 R103, -RZ, R90.H0_H0 ;  /* 0x2000005aff677230 */ /* 0x000fe40000004100 */
[----:B------:R-:W-:Y:S01]  /*8570*/  FMUL R102, R102, UR6 ;  /* 0x0000000666667c20 */ /* 0x000fe20008400000 */
[----:B------:R-:W-:-:S04]  /*8580*/  @P2 FADD R0, R0, 1 ;  /* 0x3f80000000002421 */ /* 0x000fc80000000000 */
[----:B------:R-:W-:Y:S01]  /*8590*/  FFMA R0, R102, R0, R103 ;  /* 0x0000000066007223 */ /* 0x000fe20000000067 */
[----:B--2---:R-:W-:Y:S02]  /*85a0*/  HADD2.F32 R102, -RZ, R208.H0_H0 ;  /* 0x200000d0ff667230 */ /* 0x004fe40000004100 */
[----:B------:R-:W2:Y:S01]  /*85b0*/  LDL.S16 R208, [R1+0x16] ;  /* 0x0000160001d07983 */ /* 0x000ea20000100600 */
[----:B------:R-:W-:Y:S01]  /*85c0*/  FADD R103, R114, -UR11 ;  /* 0x8000000b72677e21 */ /* 0x000fe20008000000 */
[----:B------:R-:W-:Y:S02]  /*85d0*/  HADD2.F32 R104, -RZ, R237.H0_H0 ;  /* 0x200000edff687230 */ /* 0x000fe40000004100 */
[----:B------:R-:W-:Y:S01]  /*85e0*/  @P2 FADD R102, R102, 1 ;  /* 0x3f80000066662421 */ /* 0x000fe20000000000 */
[----:B------:R-:W-:-:S04]  /*85f0*/  FMUL R103, R103, UR6 ;  /* 0x0000000667677c20 */ /* 0x000fc80008400000 */
[----:B------:R-:W-:Y:S01]  /*8600*/  FFMA R102, R103, R102, R104 ;  /* 0x0000006667667223 */ /* 0x000fe20000000068 */
[----:B------:R-:W-:Y:S02]  /*8610*/  HADD2.F32 R103, -RZ, R93.H0_H0 ;  /* 0x2000005dff677230 */ /* 0x000fe40000004100 */
[----:B------:R-:W-:Y:S01]  /*8620*/  FADD R104, R115, -UR11 ;  /* 0x8000000b73687e21 */ /* 0x000fe20008000000 */
[----:B------:R-:W-:-:S03]  /*8630*/  HADD2.F32 R105, -RZ, R91.H0_H0 ;  /* 0x2000005bff697230 */ /* 0x000fc60000004100 */
[----:B------:R-:W-:Y:S01]  /*8640*/  FMUL R104, R104, UR6 ;  /* 0x0000000668687c20 */ /* 0x000fe20008400000 */
[----:B------:R-:W-:-:S04]  /*8650*/  @P2 FADD R103, R103, 1 ;  /* 0x3f80000067672421 */ /* 0x000fc80000000000 */
[----:B------:R-:W-:Y:S01]  /*8660*/  FFMA R103, R104, R103, R105 ;  /* 0x0000006768677223 */ /* 0x000fe20000000069 */
[----:B------:R-:W-:Y:S02]  /*8670*/  HADD2.F32 R104, -RZ, R205.H0_H0 ;  /* 0x200000cdff687230 */ /* 0x000fe40000004100 */
[----:B------:R-:W-:Y:S01]  /*8680*/  FADD R105, R116, -UR11 ;  /* 0x8000000b74697e21 */ /* 0x000fe20008000000 */
[----:B------:R-:W3:Y:S01]  /*8690*/  LDL.S16 R205, [R1+0x14] ;  /* 0x0000140001cd7983 */ /* 0x000ee20000100600 */
[----:B------:R-:W-:Y:S02]  /*86a0*/  HADD2.F32 R106, -RZ, R236.H1_H1 ;  /* 0x300000ecff6a7230 */ /* 0x000fe40000004100 */
[----:B------:R-:W-:Y:S01]  /*86b0*/  FMUL R105, R105, UR6 ;  /* 0x0000000669697c20 */ /* 0x000fe20008400000 */
[----:B------:R-:W-:-:S04]  /*86c0*/  @P2 FADD R104, R104, 1 ;  /* 0x3f80000068682421 */ /* 0x000fc80000000000 */
[----:B------:R-:W-:Y:S01]  /*86d0*/  FFMA R104, R105, R104, R106 ;  /* 0x0000006869687223 */ /* 0x000fe2000000006a */
[----:B------:R-:W-:Y:S02]  /*86e0*/  HADD2.F32 R106, -RZ, R88.H0_H0 ;  /* 0x20000058ff6a7230 */ /* 0x000fe40000004100 */
[----:B------:R-:W-:Y:S01]  /*86f0*/  FADD R105, R117, -UR11 ;  /* 0x8000000b75697e21 */ /* 0x000fe20008000000 */
[----:B------:R-:W-:-:S03]  /*8700*/  HADD2.F32 R107, -RZ, R86.H0_H0 ;  /* 0x20000056ff6b7230 */ /* 0x000fc60000004100 */
[----:B------:R-:W-:Y:S01]  /*8710*/  FMUL R105, R105, UR6 ;  /* 0x0000000669697c20 */ /* 0x000fe20008400000 */
[----:B------:R-:W-:Y:S01]  /*8720*/  @P2 FADD R106, R106, 1 ;  /* 0x3f8000006a6a2421 */ /* 0x000fe20000000000 */
[----:B------:R-:W-:Y:S02]  /*8730*/  HADD2.F32 R114, -RZ, R206.H0_H0 ;  /* 0x200000ceff727230 */ /* 0x000fe40000004100 */
[----:B------:R-:W4:Y:S01]  /*8740*/  LDL.S16 R206, [R1+0x12] ;  /* 0x0000120001ce7983 */ /* 0x000f220000100600 */
        /* <DEDUP_REMOVED lines=10> */
[----:B------:R-:W-:Y:S02]  /*87f0*/  HADD2.F32 R198, -RZ, R84.H0_H0 ;  /* 0x20000054ffc67230 */ /* 0x000fe40000004100 */
[----:B------:R-:W-:Y:S01]  /*8800*/  FMUL R105, R105, UR6 ;  /* 0x0000000669697c20 */ /* 0x000fe20008400000 */
[----:B------:R-:W4:Y:S03]  /*8810*/  LDL.S16 R119, [R1+0xe] ;  /* 0x00000e0001777983 */ /* 0x000f260000100600 */
[----:B------:R-:W-:Y:S01]  /*8820*/  FFMA R118, R105, R118, R107 ;  /* 0x0000007669767223 */ /* 0x000fe2000000006b */
[----:B------:R-:W-:Y:S01]  /*8830*/  FADD R105, R120, -UR11 ;  /* 0x8000000b78697e21 */ /* 0x000fe20008000000 */
[----:B--2---:R-:W-:-:S02]  /*8840*/  HADD2.F32 R120, -RZ, R208.H0_H0 ;  /* 0x200000d0ff787230 */ /* 0x004fc40000004100 */
[----:B------:R-:W2:Y:S01]  /*8850*/  LDL.S16 R208, [R1+0x10] ;  /* 0x0000100001d07983 */ /* 0x000ea20000100600 */
[----:B------:R-:W-:Y:S02]  /*8860*/  HADD2.F32 R107, -RZ, R235.H1_H1 ;  /* 0x300000ebff6b7230 */ /* 0x000fe40000004100 */
[----:B------:R-:W-:Y:S01]  /*8870*/  FMUL R105, R105, UR6 ;  /* 0x0000000669697c20 */ /* 0x000fe20008400000 */
[----:B------:R-:W-:-:S04]  /*8880*/  @P2 FADD R120, R120, 1 ;  /* 0x3f80000078782421 */ /* 0x000fc80000000000 */
[----:B------:R-:W-:Y:S01]  /*8890*/  FFMA R120, R105, R120, R107 ;  /* 0x0000007869787223 */ /* 0x000fe2000000006b */
[----:B------:R-:W-:Y:S01]  /*88a0*/  FADD R105, R121, -UR11 ;  /* 0x8000000b79697e21 */ /* 0x000fe20008000000 */
[----:B------:R-:W-:Y:S02]  /*88b0*/  HADD2.F32 R107, -RZ, R82.H0_H0 ;  /* 0x20000052ff6b7230 */ /* 0x000fe40000004100 */
[----:B------:R-:W-:Y:S01]  /*88c0*/  @P2 FADD R198, R198, 1 ;  /* 0x3f800000c6c62421 */ /* 0x000fe20000000000 */
[----:B------:R-:W-:-:S04]  /*88d0*/  FMUL R105, R105, UR6 ;  /* 0x0000000669697c20 */ /* 0x000fc80008400000 */
[----:B------:R-:W-:Y:S01]  /*88e0*/  FFMA R198, R105, R198, R107 ;  /* 0x000000c669c67223 */ /* 0x000fe2000000006b */
[----:B------:R-:W-:Y:S01]  /*88f0*/  FADD R105, R122, -UR11 ;  /* 0x8000000b7a697e21 */ /* 0x000fe20008000000 */
[----:B---3--:R-:W-:-:S03]  /*8900*/  HADD2.F32 R199, -RZ, R205.H0_H0 ;  /* 0x200000cdffc77230 */ /* 0x008fc60000004100 */
[----:B------:R-:W-:Y:S01]  /*8910*/  FMUL R105, R105, UR6 ;  /* 0x0000000669697c20 */ /* 0x000fe20008400000 */
[----:B------:R-:W-:Y:S01]  /*8920*/  HADD2.F32 R107, -RZ, R235.H0_H0 ;  /* 0x200000ebff6b7230 */ /* 0x000fe20000004100 */
[----:B------:R-:W3:Y:S01]  /*8930*/  LDL.S16 R122, [R1+0xc] ;  /* 0x00000c00017a7983 */ /* 0x000ee20000100600 */
[----:B------:R-:W-:Y:S01]  /*8940*/  @P2 FADD R199, R199, 1 ;  /* 0x3f800000c7c72421 */ /* 0x000fe20000000000 */
[----:B------:R-:W-:-:S03]  /*8950*/  HADD2.F32 R205, -RZ, R85.H0_H0 ;  /* 0x20000055ffcd7230 */ /* 0x000fc60000004100 */
[----:B------:R-:W-:Y:S01]  /*8960*/  FFMA R199, R105, R199, R107 ;  /* 0x000000c769c77223 */ /* 0x000fe2000000006b */
[----:B------:R-:W-:Y:S01]  /*8970*/  FADD R105, R123, -UR11 ;  /* 0x8000000b7b697e21 */ /* 0x000fe20008000000 */
[----:B------:R-:W-:Y:S02]  /*8980*/  HADD2.F32 R107, -RZ, R83.H0_H0 ;  /* 0x20000053ff6b7230 */ /* 0x000fe40000004100 */
[----:B------:R-:W-:Y:S01]  /*8990*/  @P2 FADD R205, R205, 1 ;  /* 0x3f800000cdcd2421 */ /* 0x000fe20000000000 */
[----:B------:R-:W-:-:S04]  /*89a0*/  FMUL R105, R105, UR6 ;  /* 0x0000000669697c20 */ /* 0x000fc80008400000 */
[----:B------:R-:W-:Y:S01]  /*89b0*/  FFMA R205, R105, R205, R107 ;  /* 0x000000cd69cd7223 */ /* 0x000fe2000000006b */
[----:B----4-:R-:W-:Y:S02]  /*89c0*/  HADD2.F32 R206, -RZ, R206.H0_H0 ;  /* 0x200000ceffce7230 */ /* 0x010fe40000004100 */
[----:B------:R-:W-:Y:S01]  /*89d0*/  FADD R105, R124, -UR11 ;  /* 0x8000000b7c697e21 */ /* 0x000fe20008000000 */
[----:B------:R-:W-:-:S03]  /*89e0*/  HADD2.F32 R107, -RZ, R234.H1_H1 ;  /* 0x300000eaff6b7230 */ /* 0x000fc60000004100 */
[----:B------:R-:W-:Y:S01]  /*89f0*/  FMUL R105, R105, UR6 ;  /* 0x0000000669697c20 */ /* 0x000fe20008400000 */
        /* <DEDUP_REMOVED lines=33> */
[----:B---3--:R-:W-:Y:S02]  /*8c10*/  HADD2.F32 R119, -RZ, R122.H0_H0 ;  /* 0x2000007aff777230 */ /* 0x008fe40000004100 */
[----:B------:R-:W-:Y:S01]  /*8c20*/  FADD R121, R130, -UR11 ;  /* 0x8000000b82797e21 */ /* 0x000fe20008000000 */
[----:B------:R-:W-:-:S03]  /*8c30*/  HADD2.F32 R122, -RZ, R233.H0_H0 ;  /* 0x200000e9ff7a7230 */ /* 0x000fc60000004100 */
        /* <DEDUP_REMOVED lines=9> */
[----:B------:R-:W-:Y:S01]  /*8cd0*/  FADD R122, R132, -UR11 ;  /* 0x8000000b847a7e21 */ /* 0x000fe20008000000 */
[----:B------:R-:W-:-:S03]  /*8ce0*/  HADD2.F32 R124, -RZ, R232.H1_H1 ;  /* 0x300000e8ff7c7230 */ /* 0x000fc60000004100 */
[----:B------:R-:W-:Y:S01]  /*8cf0*/  FMUL R122, R122, UR6 ;  /* 0x000000067a7a7c20 */ /* 0x000fe20008400000 */
[----:B------:R-:W-:Y:S02]  /*8d00*/  HADD2.F32 R125, -RZ, R70.H0_H0 ;  /* 0x20000046ff7d7230 */ /* 0x000fe40000004100 */
[----:B------:R-:W-:Y:S02]  /*8d10*/  HADD2.F32 R126, -RZ, R232.H0_H0 ;  /* 0x200000e8ff7e7230 */ /* 0x000fe40000004100 */
[----:B------:R-:W-:Y:S02]  /*8d20*/  HADD2.F32 R127, -RZ, R71.H0_H0 ;  /* 0x20000047ff7f7230 */ /* 0x000fe40000004100 */
[--C-:B------:R-:W-:Y:S02]  /*8d30*/  HADD2.F32 R128, -RZ, R231.reuse.H1_H1 ;  /* 0x300000e7ff807230 */ /* 0x100fe40000004100 */
[----:B------:R-:W-:Y:S02]  /*8d40*/  HADD2.F32 R129, -RZ, R66.H0_H0 ;  /* 0x20000042ff817230 */ /* 0x000fe40000004100 */
[----:B------:R-:W-:-:S02]  /*8d50*/  HADD2.F32 R130, -RZ, R231.H0_H0 ;  /* 0x200000e7ff827230 */ /* 0x000fc40000004100 */
[----:B------:R-:W-:Y:S02]  /*8d60*/  HADD2.F32 R131, -RZ, R67.H0_H0 ;  /* 0x20000043ff837230 */ /* 0x000fe40000004100 */
[----:B------:R-:W-:Y:S02]  /*8d70*/  HADD2.F32 R132, -RZ, R230.H1_H1 ;  /* 0x300000e6ff847230 */ /* 0x000fe40000004100 */
[----:B--2---:R-:W-:-:S05]  /*8d80*/  HADD2.F32 R123, -RZ, R208.H0_H0 ;  /* 0x200000d0ff7b7230 */ /* 0x004fca0000004100 */
[----:B------:R-:W-:-:S04]  /*8d90*/  @P2 FADD R123, R123, 1 ;  /* 0x3f8000007b7b2421 */ /* 0x000fc80000000000 */
[----:B------:R-:W-:Y:S01]  /*8da0*/  FFMA R123, R122, R123, R124 ;  /* 0x0000007b7a7b7223 */ /* 0x000fe2000000007c */
[----:B------:R-:W-:Y:S02]  /*8db0*/  HADD2.F32 R122, -RZ, R72.H0_H0 ;  /* 0x20000048ff7a7230 */ /* 0x000fe40000004100 */
[----:B------:R-:W-:-:S04]  /*8dc0*/  FADD R124, R133, -UR11 ;  /* 0x8000000b857c7e21 */ /* 0x000fc80008000000 */
[----:B------:R-:W-:Y:S01]  /*8dd0*/  FMUL R124, R124, UR6 ;  /* 0x000000067c7c7c20 */ /* 0x000fe20008400000 */
        /* <DEDUP_REMOVED lines=259> */
[----:B------:R-:W-:Y:S02]  /*9e10*/  SHF.R.U64 R168, R6, 0x10, R7 ;  /* 0x0000001006a87819 */ /* 0x000fe40000001207 */
[----:B------:R-:W-:Y:S01]  /*9e20*/  SHF.R.U64 R169, R2, 0x10, R3 ;  /* 0x0000001002a97819 */ /* 0x000fe20000001203 */
[----:B------:R-:W-:Y:S02]  /*9e30*/  FADD R179, R179, -UR11 ;  /* 0x8000000bb3b37e21 */ /* 0x000fe40008000000 */
        /* <DEDUP_REMOVED lines=11> */
[----:B------:R-:W-:Y:S02]  /*9ef0*/  SHF.R.U32.HI R170, RZ, 0x10, R7 ;  /* 0x00000010ffaa7819 */ /* 0x000fe40000011607 */
[----:B------:R-:W-:Y:S01]  /*9f00*/  SHF.R.U32.HI R171, RZ, 0x10, R3 ;  /* 0x00000010ffab7819 */ /* 0x000fe20000011603 */
        /* <DEDUP_REMOVED lines=97> */
[----:B------:R-:W-:Y:S01]  /*a520*/  @P2 FADD R185, R185, 1 ;  /* 0x3f800000b9b92421 */ /* 0x000fe20000000000 */
        /* <DEDUP_REMOVED lines=54> */
[----:B------:R-:W-:-:S03]  /*a890*/  FMNMX3 R196, R196, |R0|, |R102|, !PT ;  /* 0x40000000c4c47276 */ /* 0x000fc60007800466 */
[----:B------:R-:W-:Y:S01]  /*a8a0*/  FFMA R194, R108, R194, R109 ;  /* 0x000000c26cc27223 */ /* 0x000fe2000000006d */
[----:B------:R-:W-:Y:S01]  /*a8b0*/  FMUL R108, R0, UR10 ;  /* 0x0000000a006c7c20 */ /* 0x000fe20008400000 */
[----:B------:R-:W-:Y:S01]  /*a8c0*/  FMNMX3 R196, R196, |R103|, |R104|, !PT ;  /* 0x40000067c4c47276 */ /* 0x000fe20007800468 */
[C---:B------:R-:W-:Y:S01]  /*a8d0*/  FMUL R109, R103.reuse, UR10 ;  /* 0x0000000a676d7c20 */ /* 0x040fe20008400000 */
[----:B------:R-:W-:Y:S01]  /*a8e0*/  FMUL R110, R118, UR10 ;  /* 0x0000000a766e7c20 */ /* 0x000fe20008400000 */
[----:B------:R-:W-:Y:S01]  /*a8f0*/  @P1 FMUL R102, R102, UR10 ;  /* 0x0000000a66661c20 */ /* 0x000fe20008400000 */
[----:B------:R-:W-:Y:S01]  /*a900*/  FSEL R108, R0, R108, !P1 ;  /* 0x0000006c006c7208 */ /* 0x000fe20004800000 */
[----:B------:R-:W-:Y:S01]  /*a910*/  @P1 FMUL R104, R104, UR10 ;  /* 0x0000000a68681c20 */ /* 0x000fe20008400000 */
[----:B------:R-:W-:Y:S01]  /*a920*/  FMUL R0, R106, UR10 ;  /* 0x0000000a6a007c20 */ /* 0x000fe20008400000 */
[----:B------:R-:W-:Y:S02]  /*a930*/  FMNMX3 R196, R196, |R106|, |R114|, !PT ;  /* 0x4000006ac4c47276 */ /* 0x000fe40007800472 */
[----:B------:R-:W-:Y:S01]  /*a940*/  FSEL R109, R103, R109, !P1 ;  /* 0x0000006d676d7208 */ /* 0x000fe20004800000 */
[----:B------:R-:W-:Y:S01]  /*a950*/  F2F.F16.F32 R102, R102 ;  /* 0x0000006600667304 */ /* 0x000fe20000200800 */
[----:B------:R-:W-:Y:S01]  /*a960*/  FSEL R110, R118, R110, !P1 ;  /* 0x0000006e766e7208 */ /* 0x000fe20004800000 */
[----:B------:R-:W-:Y:S01]  /*a970*/  @P1 FMUL R114, R114, UR10 ;  /* 0x0000000a72721c20 */ /* 0x000fe20008400000 */
[----:B------:R-:W-:Y:S01]  /*a980*/  FMNMX3 R118, R196, |R118|, |R120|, !PT ;  /* 0x40000076c4767276 */ /* 0x000fe20007800478 */
[----:B------:R-:W-:Y:S01]  /*a990*/  @P1 FMUL R120, R120, UR10 ;  /* 0x0000000a78781c20 */ /* 0x000fe20008400000 */
[----:B------:R-:W-:-:S03]  /*a9a0*/  FSEL R0, R106, R0, !P1 ;  /* 0x000000006a007208 */ /* 0x000fc60004800000 */
[----:B------:R0:W1:Y:S01]  /*a9b0*/  F2F.F16.F32 R103, R104 ;  /* 0x0000006800677304 */ /* 0x0000620000200800 */
[----:B------:R-:W-:-:S07]  /*a9c0*/  FMUL R112, R205, UR10 ;  /* 0x0000000acd707c20 */ /* 0x000fce0008400000 */
[----:B------:R-:W-:Y:S01]  /*a9d0*/  F2F.F16.F32 R108, R108 ;  /* 0x0000006c006c7304 */ /* 0x000fe20000200800 */
[----:B0-----:R-:W-:Y:S01]  /*a9e0*/  FMNMX3 R104, R118, |R198|, |R199|, !PT ;  /* 0x400000c676687276 */ /* 0x001fe200078004c7 */
[----:B------:R-:W-:-:S06]  /*a9f0*/  @P1 FMUL R199, R199, UR10 ;  /* 0x0000000ac7c71c20 */ /* 0x000fcc0008400000 */
[----:B------:R-:W0:Y:S01]  /*aa00*/  F2F.F16.F32 R109, R109 ;  /* 0x0000006d006d7304 */ /* 0x000e220000200800 */
[----:B------:R-:W-:-:S07]  /*aa10*/  FMNMX3 R104, R104, |R205|, |R206|, !PT ;  /* 0x400000cd68687276 */ /* 0x000fce00078004ce */
[----:B------:R2:W-:Y:S01]  /*aa20*/  F2F.F16.F32 R106, R0 ;  /* 0x00000000006a7304 */ /* 0x0005e20000200800 */
[----:B------:R-:W-:-:S07]  /*aa30*/  FSEL R205, R205, R112, !P1 ;  /* 0x00000070cdcd7208 */ /* 0x000fce0004800000 */
[----:B------:R-:W3:Y:S01]  /*aa40*/  F2F.F16.F32 R114, R114 ;  /* 0x0000007200727304 */ /* 0x000ee20000200800 */
[----:B--2---:R-:W-:-:S07]  /*aa50*/  FMUL R0, R198, UR10 ;  /* 0x0000000ac6007c20 */ /* 0x004fce0008400000 */
[----:B------:R-:W2:Y:S01]  /*aa60*/  F2F.F16.F32 R120, R120 ;  /* 0x0000007800787304 */ /* 0x000ea20000200800 */
[----:B------:R-:W-:Y:S02]  /*aa70*/  FSEL R0, R198, R0, !P1 ;  /* 0x00000000c6007208 */ /* 0x000fe40004800000 */
[----:B-1----:R-:W-:Y:S01]  /*aa80*/  SHF.L.U32 R112, R103, 0x10, RZ ;  /* 0x0000001067707819 */ /* 0x002fe200000006ff */
[----:B------:R-:W-:-:S04]  /*aa90*/  IMAD.WIDE.U32 R102, R102, 0x10000, RZ ;  /* 0x0001000066667825 */ /* 0x000fc800078e00ff */
[----:B------:R-:W1:Y:S08]  /*aaa0*/  F2F.F16.F32 R110, R110 ;  /* 0x0000006e006e7304 */ /* 0x000e700000200800 */
[----:B------:R-:W4:Y:S01]  /*aab0*/  F2F.F16.F32 R111, R199 ;  /* 0x000000c7006f7304 */ /* 0x000f220000200800 */
[----:B0-----:R-:W-:Y:S02]  /*aac0*/  LOP3.LUT R103, R112, R103, R109, 0xfe, !PT ;  /* 0x0000006770677212 */ /* 0x001fe400078efe6d */
[----:B------:R-:W-:Y:S01]  /*aad0*/  LOP3.LUT R102, R102, R108, RZ, 0xfc, !PT ;  /* 0x0000006c66667212 */ /* 0x000fe200078efcff */
[----:B---3--:R-:W-:-:S04]  /*aae0*/  IMAD.WIDE.U32 R108, R114, 0x10000, RZ ;  /* 0x00010000726c7825 */ /* 0x008fc800078e00ff */
[----:B------:R-:W0:Y:S01]  /*aaf0*/  F2F.F16.F32 R0, R0 ;  /* 0x0000000000007304 */ /* 0x000e220000200800 */
[----:B--2---:R-:W-:-:S04]  /*ab00*/  SHF.L.U32 R120, R120, 0x10, RZ ;  /* 0x0000001078787819 */ /* 0x004fc800000006ff */
[----:B-1----:R-:W-:Y:S01]  /*ab10*/  LOP3.LUT R109, R120, R109, R110, 0xfe, !PT ;  /* 0x0000006d786d7212 */ /* 0x002fe200078efe6e */
[----:B----4-:R-:W-:-:S03]  /*ab20*/  IMAD.WIDE.U32 R110, R111, 0x10000, RZ ;  /* 0x000100006f6e7825 */ /* 0x010fc600078e00ff */
[----:B0-----:R-:W-:Y:S01]  /*ab30*/  LOP3.LUT R110, R110, R0, RZ, 0xfc, !PT ;  /* 0x000000006e6e7212 */ /* 0x001fe200078efcff */
[----:B------:R-:W-:Y:S01]  /*ab40*/  FMUL R0, R105, UR10 ;  /* 0x0000000a69007c20 */ /* 0x000fe20008400000 */
[----:B------:R-:W-:-:S04]  /*ab50*/  LOP3.LUT R108, R108, R106, RZ, 0xfc, !PT ;  /* 0x0000006a6c6c7212 */ /* 0x000fc800078efcff */
[----:B------:R-:W-:-:S04]  /*ab60*/  FSEL R0, R105, R0, !P1 ;  /* 0x0000000069007208 */ /* 0x000fc80004800000 */
[----:B------:R0:W-:Y:S02]  /*ab70*/  F2F.F16.F32 R106, R0 ;  /* 0x00000000006a7304 */ /* 0x0001e40000200800 */
[----:B0-----:R-:W-:-:S05]  /*ab80*/  FMUL R0, R115, UR10 ;  /* 0x0000000a73007c20 */ /* 0x001fca0008400000 */
[----:B------:R-:W-:-:S04]  /*ab90*/  FSEL R0, R115, R0, !P1 ;  /* 0x0000000073007208 */ /* 0x000fc80004800000 */
[----:B------:R0:W-:Y:S01]  /*aba0*/  F2F.F16.F32 R114, R0 ;  /* 0x0000000000727304 */ /* 0x0001e20000200800 */
[----:B------:R-:W-:Y:S01]  /*abb0*/  FMNMX3 R105, R104, |R105|, |R107|, !PT ;  /* 0x4000006968697276 */ /* 0x000fe2000780046b */
[----:B0-----:R-:W-:-:S03]  /*abc0*/  FMUL R0, R117, UR10 ;  /* 0x0000000a75007c20 */ /* 0x001fc60008400000 */
[----:B------:R-:W-:Y:S02]  /*abd0*/  FMNMX3 R105, R105, |R115|, |R116|, !PT ;  /* 0x4000007369697276 */ /* 0x000fe40007800474 */
[----:B------:R-:W-:Y:S01]  /*abe0*/  FSEL R0, R117, R0, !P1 ;  /* 0x0000000075007208 */ /* 0x000fe20004800000 */
[----:B------:R-:W-:Y:S01]  /*abf0*/  @P1 FMUL R107, R107, UR10 ;  /* 0x0000000a6b6b1c20 */ /* 0x000fe20008400000 */
[----:B------:R-:W-:Y:S02]  /*ac00*/  FMNMX3 R105, R105, |R117|, |R119|, !PT ;  /* 0x4000007569697276 */ /* 0x000fe40007800477 */
[----:B------:R0:W-:Y:S02]  /*ac10*/  F2F.F16.F32 R112, R0 ;  /* 0x0000000000707304 */ /* 0x0001e40000200800 */
[----:B------:R-:W-:Y:S01]  /*ac20*/  FMNMX3 R105, R105, |R121|, |R123|, !PT ;  /* 0x4000007969697276 */ /* 0x000fe2000780047b */
[----:B------:R-:W-:Y:S01]  /*ac30*/  @P1 FMUL R123, R123, UR10 ;  /* 0x0000000a7b7b1c20 */ /* 0x000fe20008400000 */
[----:B0-----:R-:W-:-:S04]  /*ac40*/  FMUL R0, R121, UR10 ;  /* 0x0000000a79007c20 */ /* 0x001fc80008400000 */
[----:B------:R-:W0:Y:S01]  /*ac50*/  F2F.F16.F32 R104, R107 ;  /* 0x0000006b00687304 */ /* 0x000e220000200800 */
[----:B------:R-:W-:Y:S01]  /*ac60*/  @P1 FMUL R119, R119, UR10 ;  /* 0x0000000a77771c20 */ /* 0x000fe20008400000 */
[----:B------:R-:W-:Y:S02]  /*ac70*/  FSEL R0, R121, R0, !P1 ;  /* 0x0000000079007208 */ /* 0x000fe40004800000 */
[----:B------:R-:W-:Y:S01]  /*ac80*/  FMNMX3 R105, R105, |R122|, |R124|, !PT ;  /* 0x4000007a69697276 */ /* 0x000fe2000780047c */
[----:B------:R-:W-:-:S03]  /*ac90*/  @P1 FMUL R124, R124, UR10 ;  /* 0x0000000a7c7c1c20 */ /* 0x000fc60008400000 */
[----:B------:R1:W-:Y:S08]  /*aca0*/  F2F.F16.F32 R113, R0 ;  /* 0x0000000000717304 */ /* 0x0003f00000200800 */
[----:B------:R-:W2:Y:S01]  /*acb0*/  F2F.F16.F32 R107, R119 ;  /* 0x00000077006b7304 */ /* 0x000ea20000200800 */
[----:B-1----:R-:W-:-:S07]  /*acc0*/  FMUL R0, R122, UR10 ;  /* 0x0000000a7a007c20 */ /* 0x002fce0008400000 */
[----:B------:R-:W1:Y:S01]  /*acd0*/  F2F.F16.F32 R123, R123 ;  /* 0x0000007b007b7304 */ /* 0x000e620000200800 */
[----:B------:R-:W-:Y:S01]  /*ace0*/  FSEL R0, R122, R0, !P1 ;  /* 0x000000007a007208 */ /* 0x000fe20004800000 */
[----:B------:R-:W-:Y:S01]  /*acf0*/  @P1 FMUL R116, R116, UR10 ;  /* 0x0000000a74741c20 */ /* 0x000fe20008400000 */
[----:B------:R-:W-:Y:S01]  /*ad00*/  FMNMX3 R115, R105, |R125|, |R126|, !PT ;  /* 0x4000007d69737276 */ /* 0x000fe2000780047e */
[----:B0-----:R-:W-:-:S04]  /*ad10*/  IMAD.WIDE.U32 R104, R104, 0x10000, RZ ;  /* 0x0001000068687825 */ /* 0x001fc800078e00ff */
[----:B------:R-:W0:Y:S01]  /*ad20*/  F2F.F16.F32 R124, R124 ;  /* 0x0000007c007c7304 */ /* 0x000e220000200800 */
[----:B------:R-:W-:Y:S01]  /*ad30*/  LOP3.LUT R104, R104, R106, RZ, 0xfc, !PT ;  /* 0x0000006a68687212 */ /* 0x000fe200078efcff */
[----:B--2---:R-:W-:-:S06]  /*ad40*/  IMAD.WIDE.U32 R106, R107, 0x10000, RZ ;  /* 0x000100006b6a7825 */ /* 0x004fcc00078e00ff */
[----:B------:R-:W2:Y:S01]  /*ad50*/  F2F.F16.F32 R0, R0 ;  /* 0x0000000000007304 */ /* 0x000ea20000200800 */
[----:B-1----:R-:W-:Y:S02]  /*ad60*/  SHF.L.U32 R123, R123, 0x10, RZ ;  /* 0x000000107b7b7819 */ /* 0x002fe400000006ff */
[----:B------:R-:W-:-:S05]  /*ad70*/  LOP3.LUT R106, R106, R112, RZ, 0xfc, !PT ;  /* 0x000000706a6a7212 */ /* 0x000fca00078efcff */
[----:B------:R-:W1:Y:S01]  /*ad80*/  F2F.F16.F32 R116, R116 ;  /* 0x0000007400747304 */ /* 0x000e620000200800 */
[----:B------:R-:W-:Y:S01]  /*ad90*/  LOP3.LUT R107, R123, R107, R113, 0xfe, !PT ;  /* 0x0000006b7b6b7212 */ /* 0x000fe200078efe71 */
[----:B0-----:R-:W-:-:S03]  /*ada0*/  IMAD.WIDE.U32 R112, R124, 0x10000, RZ ;  /* 0x000100007c707825 */ /* 0x001fc600078e00ff */
[----:B--2---:R-:W-:Y:S01]  /*adb0*/  LOP3.LUT R112, R112, R0, RZ, 0xfc, !PT ;  /* 0x0000000070707212 */ /* 0x004fe200078efcff */
[----:B------:R-:W-:-:S05]  /*adc0*/  FMUL R0, R127, UR10 ;  /* 0x0000000a7f007c20 */ /* 0x000fca0008400000 */
[----:B------:R-:W-:Y:S02]  /*add0*/  FSEL R0, R127, R0, !P1 ;  /* 0x000000007f007208 */ /* 0x000fe40004800000 */
[----:B-1----:R-:W-:-:S04]  /*ade0*/  SHF.L.U32 R116, R116, 0x10, RZ ;  /* 0x0000001074747819 */ /* 0x002fc800000006ff */
[----:B------:R-:W-:Y:S02]  /*adf0*/  LOP3.LUT R105, R116, R105, R114, 0xfe, !PT ;  /* 0x0000006974697212 */ /* 0x000fe400078efe72 */
[----:B------:R0:W-:Y:S01]  /*ae00*/  F2F.F16.F32 R116, R0 ;  /* 0x0000000000747304 */ /* 0x0001e20000200800 */
[----:B------:R-:W-:Y:S01]  /*ae10*/  FMUL R117, R125, UR10 ;  /* 0x0000000a7d757c20 */ /* 0x000fe20008400000 */
[----:B------:R-:W-:Y:S01]  /*ae20*/  FMNMX3 R115, R115, |R127|, |R128|, !PT ;  /* 0x4000007f73737276 */ /* 0x000fe20007800480 */
[----:B0-----:R-:W-:-:S03]  /*ae30*/  FMUL R0, R130, UR10 ;  /* 0x0000000a82007c20 */ /* 0x001fc60008400000 */
[----:B------:R-:W-:Y:S02]  /*ae40*/  FSEL R125, R125, R117, !P1 ;  /* 0x000000757d7d7208 */ /* 0x000fe40004800000 */
[----:B------:R-:W-:Y:S02]  /*ae50*/  FSEL R0, R130, R0, !P1 ;  /* 0x0000000082007208 */ /* 0x000fe40004800000 */
[----:B------:R-:W-:Y:S02]  /*ae60*/  FMNMX3 R115, R115, |R130|, |R129|, !PT ;  /* 0x4000008273737276 */ /* 0x000fe40007800481 */
[----:B------:R0:W-:Y:S01]  /*ae70*/  F2F.F16.F32 R117, R0 ;  /* 0x0000000000757304 */ /* 0x0001e20000200800 */
[----:B------:R-:W-:Y:S01]  /*ae80*/  @P1 FMUL R129, R129, UR10 ;  /* 0x0000000a81811c20 */ /* 0x000fe20008400000 */
[----:B------:R-:W-:Y:S01]  /*ae90*/  @P1 FMUL R128, R128, UR10 ;  /* 0x0000000a80801c20 */ /* 0x000fe20008400000 */
[----:B------:R-:W-:Y:S01]  /*aea0*/  FMNMX3 R115, R115, |R131|, |R132|, !PT ;  /* 0x4000008373737276 */ /* 0x000fe20007800484 */
[----:B0-----:R-:W-:-:S04]  /*aeb0*/  FMUL R0, R134, UR10 ;  /* 0x0000000a86007c20 */ /* 0x001fc80008400000 */
[----:B------:R-:W0:Y:S01]  /*aec0*/  F2F.F16.F32 R114, R128 ;  /* 0x0000008000727304 */ /* 0x000e220000200800 */
[----:B------:R-:W-:Y:S01]  /*aed0*/  @P1 FMUL R132, R132, UR10 ;  /* 0x0000000a84841c20 */ /* 0x000fe20008400000 */
[----:B------:R-:W-:Y:S02]  /*aee0*/  FSEL R0, R134, R0, !P1 ;  /* 0x0000000086007208 */ /* 0x000fe40004800000 */
[----:B------:R-:W-:Y:S01]  /*aef0*/  FMNMX3 R134, R115, |R134|, |R133|, !PT ;  /* 0x4000008673867276 */ /* 0x000fe20007800485 */
[----:B------:R-:W-:-:S03]  /*af00*/  @P1 FMUL R133, R133, UR10 ;  /* 0x0000000a85851c20 */ /* 0x000fc60008400000 */
[----:B------:R-:W1:Y:S01]  /*af10*/  F2F.F16.F32 R129, R129 ;  /* 0x0000008100817304 */ /* 0x000e620000200800 */
[----:B------:R-:W-:-:S07]  /*af20*/  FMUL R118, R131, UR10 ;  /* 0x0000000a83767c20 */ /* 0x000fce0008400000 */
[----:B------:R-:W2:Y:S01]  /*af30*/  F2F.F16.F32 R132, R132 ;  /* 0x0000008400847304 */ /* 0x000ea20000200800 */
[----:B------:R-:W-:-:S07]  /*af40*/  FSEL R118, R131, R118, !P1 ;  /* 0x0000007683767208 */ /* 0x000fce0004800000 */
[----:B------:R-:W3:Y:S01]  /*af50*/  F2F.F16.F32 R133, R133 ;  /* 0x0000008500857304 */ /* 0x000ee20000200800 */
[----:B0-----:R-:W-:Y:S01]  /*af60*/  IMAD.WIDE.U32 R114, R114, 0x10000, RZ ;  /* 0x0001000072727825 */ /* 0x001fe200078e00ff */
[----:B-1----:R-:W-:-:S06]  /*af70*/  SHF.L.U32 R129, R129, 0x10, RZ ;  /* 0x0000001081817819 */ /* 0x002fcc00000006ff */
[----:B------:R-:W0:Y:S01]  /*af80*/  F2F.F16.F32 R0, R0 ;  /* 0x0000000000007304 */ /* 0x000e220000200800 */
[----:B------:R-:W-:Y:S02]  /*af90*/  LOP3.LUT R115, R129, R115, R117, 0xfe, !PT ;  /* 0x0000007381737212 */ /* 0x000fe400078efe75 */
[----:B------:R-:W-:-:S05]  /*afa0*/  LOP3.LUT R114, R114, R116, RZ, 0xfc, !PT ;  /* 0x0000007472727212 */ /* 0x000fca00078efcff */
[----:B------:R-:W1:Y:S01]  /*afb0*/  F2F.F16.F32 R118, R118 ;  /* 0x0000007600767304 */ /* 0x000e620000200800 */
[----:B--2---:R-:W-:Y:S01]  /*afc0*/  IMAD.WIDE.U32 R116, R132, 0x10000, RZ ;  /* 0x0001000084747825 */ /* 0x004fe200078e00ff */
[----:B---3--:R-:W-:-:S03]  /*afd0*/  SHF.L.U32 R133, R133, 0x10, RZ ;  /* 0x0000001085857819 */ /* 0x008fc600000006ff */
[----:B------:R-:W-:Y:S01]  /*afe0*/  @P1 FMUL R126, R126, UR10 ;  /* 0x0000000a7e7e1c20 */ /* 0x000fe20008400000 */
[----:B0-----:R-:W-:Y:S01]  /*aff0*/  LOP3.LUT R117, R133, R117, R0, 0xfe, !PT ;  /* 0x0000007585757212 */ /* 0x001fe200078efe00 */
[----:B------:R-:W-:-:S04]  /*b000*/  FMUL R0, R137, UR10 ;  /* 0x0000000a89007c20 */ /* 0x000fc80008400000 */
[----:B------:R-:W0:Y:S01]  /*b010*/  F2F.F16.F32 R126, R126 ;  /* 0x0000007e007e7304 */ /* 0x000e220000200800 */
[----:B------:R-:W-:Y:S02]  /*b020*/  FSEL R0, R137, R0, !P1 ;  /* 0x0000000089007208 */ /* 0x000fe40004800000 */
[----:B-1----:R-:W-:Y:S01]  /*b030*/  LOP3.LUT R116, R116, R118, RZ, 0xfc, !PT ;  /* 0x0000007674747212 */ /* 0x002fe200078efcff */
[----:B------:R-:W-:-:S04]  /*b040*/  FMUL R118, R139, UR10 ;  /* 0x0000000a8b767c20 */ /* 0x000fc80008400000 */
[----:B------:R1:W-:Y:S02]  /*b050*/  F2F.F16.F32 R121, R0 ;  /* 0x0000000000797304 */ /* 0x0003e40000200800 */
[----:B-1----:R-:W-:Y:S01]  /*b060*/  FSEL R0, R139, R118, !P1 ;  /* 0x000000768b007208 */ /* 0x002fe20004800000 */
[----:B------:R-:W-:-:S05]  /*b070*/  FMUL R118, R141, UR10 ;  /* 0x0000000a8d767c20 */ /* 0x000fca0008400000 */
[----:B------:R-:W1:Y:S01]  /*b080*/  F2F.F16.F32 R125, R125 ;  /* 0x0000007d007d7304 */ /* 0x000e620000200800 */
[----:B------:R-:W-:-:S07]  /*b090*/  FSEL R118, R141, R118, !P1 ;  /* 0x000000768d767208 */ /* 0x000fce0004800000 */
[----:B------:R2:W-:Y:S01]  /*b0a0*/  F2F.F16.F32 R122, R118 ;  /* 0x00000076007a7304 */ /* 0x0005e20000200800 */
[----:B0-----:R-:W-:Y:S01]  /*b0b0*/  SHF.L.U32 R126, R126, 0x10, RZ ;  /* 0x000000107e7e7819 */ /* 0x001fe200000006ff */
[----:B--2---:R-:W-:-:S03]  /*b0c0*/  FMUL R118, R143, UR10 ;  /* 0x0000000a8f767c20 */ /* 0x004fc60008400000 */
[----:B-1----:R-:W-:Y:S02]  /*b0d0*/  LOP3.LUT R113, R126, R113, R125, 0xfe, !PT ;  /* 0x000000717e717212 */ /* 0x002fe400078efe7d */
[----:B------:R-:W-:Y:S02]  /*b0e0*/  FSEL R118, R143, R118, !P1 ;  /* 0x000000768f767208 */ /* 0x000fe40004800000 */
[----:B------:R-:W-:Y:S02]  /*b0f0*/  FMNMX3 R134, R134, |R135|, |R136|, !PT ;  /* 0x4000008786867276 */ /* 0x000fe40007800488 */
[----:B------:R0:W-:Y:S01]  /*b100*/  F2F.F16.F32 R126, R118 ;  /* 0x00000076007e7304 */ /* 0x0001e20000200800 */
[----:B------:R-:W-:Y:S01]  /*b110*/  FMUL R120, R135, UR10 ;  /* 0x0000000a87787c20 */ /* 0x000fe20008400000 */
[----:B------:R-:W-:Y:S01]  /*b120*/  FMNMX3 R134, R134, |R137|, |R138|, !PT ;  /* 0x4000008986867276 */ /* 0x000fe2000780048a */
[----:B------:R-:W-:Y:S01]  /*b130*/  @P1 FMUL R138, R138, UR10 ;  /* 0x0000000a8a8a1c20 */ /* 0x000fe20008400000 */
[----:B0-----:R-:W-:Y:S01]  /*b140*/  FMUL R118, R145, UR10 ;  /* 0x0000000a91767c20 */ /* 0x001fe20008400000 */
[----:B------:R-:W-:-:S04]  /*b150*/  @P1 FMUL R136, R136, UR10 ;  /* 0x0000000a88881c20 */ /* 0x000fc80008400000 */
[----:B------:R-:W-:Y:S02]  /*b160*/  FSEL R118, R145, R118, !P1 ;  /* 0x0000007691767208 */ /* 0x000fe40004800000 */
[----:B------:R-:W-:Y:S02]  /*b170*/  FSEL R120, R135, R120, !P1 ;  /* 0x0000007887787208 */ /* 0x000fe40004800000 */
[----:B------:R-:W-:Y:S01]  /*b180*/  F2F.F16.F32 R127, R118 ;  /* 0x00000076007f7304 */ /* 0x000fe20000200800 */
[----:B------:R-:W-:Y:S01]  /*b190*/  FMNMX3 R134, R134, |R139|, |R140|, !PT ;  /* 0x4000008b86867276 */ /* 0x000fe2000780048c */
[----:B------:R-:W-:Y:S01]  /*b1a0*/  @P1 FMUL R140, R140, UR10 ;  /* 0x0000000a8c8c1c20 */ /* 0x000fe20008400000 */
[----:B------:R-:W-:-:S05]  /*b1b0*/  FMUL R119, R147, UR10 ;  /* 0x0000000a93777c20 */ /* 0x000fca0008400000 */
[----:B------:R-:W-:Y:S08]  /*b1c0*/  F2F.F16.F32 R118, R136 ;  /* 0x0000008800767304 */ /* 0x000ff00000200800 */
[----:B------:R-:W0:Y:S01]  /*b1d0*/  F2F.F16.F32 R138, R138 ;  /* 0x0000008a008a7304 */ /* 0x000e220000200800 */
[----:B------:R-:W-:-:S07]  /*b1e0*/  FSEL R119, R147, R119, !P1 ;  /* 0x0000007793777208 */ /* 0x000fce0004800000 */
[----:B------:R-:W1:Y:S08]  /*b1f0*/  F2F.F16.F32 R120, R120 ;  /* 0x0000007800787304 */ /* 0x000e700000200800 */
[----:B------:R-:W2:Y:S01]  /*b200*/  F2F.F16.F32 R140, R140 ;  /* 0x0000008c008c7304 */ /* 0x000ea20000200800 */
[----:B0-----:R-:W-:-:S07]  /*b210*/  SHF.L.U32 R138, R138, 0x10, RZ ;  /* 0x000000108a8a7819 */ /* 0x001fce00000006ff */
[----:B------:R-:W0:Y:S08]  /*b220*/  F2F.F16.F32 R0, R0 ;  /* 0x0000000000007304 */ /* 0x000e300000200800 */
[----:B------:R3:W-:Y:S02]  /*b230*/  F2F.F16.F32 R204, R119 ;  /* 0x0000007700cc7304 */ /* 0x0007e40000200800 */
[----:B---3--:R-:W-:-:S05]  /*b240*/  IMAD.WIDE.U32 R118, R118, 0x10000, RZ ;  /* 0x0001000076767825 */ /* 0x008fca00078e00ff */
[----:B------:R-:W-:Y:S02]  /*b250*/  LOP3.LUT R119, R138, R119, R121, 0xfe, !PT ;  /* 0x000000778a777212 */ /* 0x000fe400078efe79 */
[----:B-1----:R-:W-:Y:S01]  /*b260*/  LOP3.LUT R118, R118, R120, RZ, 0xfc, !PT ;  /* 0x0000007876767212 */ /* 0x002fe200078efcff */
[----:B--2---:R-:W-:-:S03]  /*b270*/  IMAD.WIDE.U32 R120, R140, 0x10000, RZ ;  /* 0x000100008c787825 */ /* 0x004fc600078e00ff */
[----:B0-----:R-:W-:Y:S01]  /*b280*/  LOP3.LUT R120, R120, R0, RZ, 0xfc, !PT ;  /* 0x0000000078787212 */ /* 0x001fe200078efcff */
[----:B------:R-:W-:-:S05]  /*b290*/  FMUL R0, R156, UR10 ;  /* 0x0000000a9c007c20 */ /* 0x000fca0008400000 */
[----:B------:R-:W-:Y:S01]  /*b2a0*/  FSEL R131, R156, R0, !P1 ;  /* 0x000000009c837208 */ /* 0x000fe20004800000 */
[----:B------:R-:W-:-:S05]  /*b2b0*/  FMUL R0, R157, UR10 ;  /* 0x0000000a9d007c20 */ /* 0x000fca0008400000 */
[----:B------:R-:W-:-:S04]  /*b2c0*/  FSEL R0, R157, R0, !P1 ;  /* 0x000000009d007208 */ /* 0x000fc80004800000 */
[----:B------:R0:W-:Y:S02]  /*b2d0*/  F2F.F16.F32 R132, R0 ;  /* 0x0000000000847304 */ /* 0x0001e40000200800 */
[----:B0-----:R-:W-:-:S05]  /*b2e0*/  FMUL R0, R159, UR10 ;  /* 0x0000000a9f007c20 */ /* 0x001fca0008400000 */
        /* <DEDUP_REMOVED lines=12> */
[----:B0-----:R-:W-:-:S05]  /*b3b0*/  FMUL R0, R167, UR10 ;  /* 0x0000000aa7007c20 */ /* 0x001fca0008400000 */
[----:B------:R-:W-:Y:S02]  /*b3c0*/  FSEL R0, R167, R0, !P1 ;  /* 0x00000000a7007208 */ /* 0x000fe40004800000 */
[----:B------:R-:W-:Y:S02]  /*b3d0*/  FMNMX3 R141, R141, |R143|, |R144|, !PT ;  /* 0x4000008f8d8d7276 */ /* 0x000fe40007800490 */
[----:B------:R0:W-:Y:S02]  /*b3e0*/  F2F.F16.F32 R136, R0 ;  /* 0x0000000000887304 */ /* 0x0001e40000200800 */
[----:B------:R-:W-:Y:S01]  /*b3f0*/  FMNMX3 R141, R141, |R145|, |R146|, !PT ;  /* 0x400000918d8d7276 */ /* 0x000fe20007800492 */
[----:B0-----:R-:W-:-:S03]  /*b400*/  FMUL R0, R169, UR10 ;  /* 0x0000000aa9007c20 */ /* 0x001fc60008400000 */
[----:B------:R-:W-:Y:S02]  /*b410*/  FMNMX3 R147, R141, |R147|, |R148|, !PT ;  /* 0x400000938d937276 */ /* 0x000fe40007800494 */
[----:B------:R-:W-:-:S04]  /*b420*/  FSEL R0, R169, R0, !P1 ;  /* 0x00000000a9007208 */ /* 0x000fc80004800000 */
[----:B------:R0:W-:Y:S01]  /*b430*/  F2F.F16.F32 R134, R0 ;  /* 0x0000000000867304 */ /* 0x0001e20000200800 */
[----:B------:R-:W-:Y:S01]  /*b440*/  FMNMX3 R147, R147, |R149|, |R150|, !PT ;  /* 0x4000009593937276 */ /* 0x000fe20007800496 */
[----:B0-----:R-:W-:-:S03]  /*b450*/  FMUL R0, R171, UR10 ;  /* 0x0000000aab007c20 */ /* 0x001fc60008400000 */
[----:B------:R-:W-:Y:S02]  /*b460*/  FMNMX3 R147, R147, |R152|, |R151|, !PT ;  /* 0x4000009893937276 */ /* 0x000fe40007800497 */
[----:B------:R-:W-:Y:S02]  /*b470*/  FSEL R0, R171, R0, !P1 ;  /* 0x00000000ab007208 */ /* 0x000fe40004800000 */
[----:B------:R-:W-:Y:S02]  /*b480*/  FMNMX3 R147, R147, |R153|, |R154|, !PT ;  /* 0x4000009993937276 */ /* 0x000fe4000780049a */
[----:B------:R0:W-:Y:S01]  /*b490*/  F2F.F16.F32 R199, R0 ;  /* 0x0000000000c77304 */ /* 0x0001e20000200800 */
[----:B------:R-:W-:Y:S01]  /*b4a0*/  @P1 FMUL R142, R142, UR10 ;  /* 0x0000000a8e8e1c20 */ /* 0x000fe20008400000 */
[----:B------:R-:W-:Y:S01]  /*b4b0*/  FMNMX3 R147, R147, |R156|, |R155|, !PT ;  /* 0x4000009c93937276 */ /* 0x000fe2000780049b */
[----:B0-----:R-:W-:-:S05]  /*b4c0*/  FMUL R0, R174, UR10 ;  /* 0x0000000aae007c20 */ /* 0x001fca0008400000 */
[----:B------:R-:W0:Y:S01]  /*b4d0*/  F2F.F16.F32 R142, R142 ;  /* 0x0000008e008e7304 */ /* 0x000e220000200800 */
[----:B------:R-:W-:Y:S02]  /*b4e0*/  FMNMX3 R147, R147, |R157|, |R158|, !PT ;  /* 0x4000009d93937276 */ /* 0x000fe4000780049e */
[----:B------:R-:W-:-:S05]  /*b4f0*/  FSEL R0, R174, R0, !P1 ;  /* 0x00000000ae007208 */ /* 0x000fca0004800000 */
[----:B------:R1:W-:Y:S01]  /*b500*/  F2F.F16.F32 R135, R0 ;  /* 0x0000000000877304 */ /* 0x0003e20000200800 */
[----:B------:R-:W-:Y:S01]  /*b510*/  FMNMX3 R147, R147, |R159|, |R160|, !PT ;  /* 0x4000009f93937276 */ /* 0x000fe200078004a0 */
[----:B-1----:R-:W-:-:S03]  /*b520*/  FMUL R0, R175, UR10 ;  /* 0x0000000aaf007c20 */ /* 0x002fc60008400000 */
[----:B------:R-:W-:Y:S02]  /*b530*/  FMNMX3 R147, R147, |R161|, |R162|, !PT ;  /* 0x400000a193937276 */ /* 0x000fe400078004a2 */
[----:B------:R-:W-:Y:S02]  /*b540*/  FSEL R0, R175, R0, !P1 ;  /* 0x00000000af007208 */ /* 0x000fe40004800000 */
[----:B------:R-:W-:Y:S02]  /*b550*/  FMNMX3 R147, R147, |R163|, |R164|, !PT ;  /* 0x400000a393937276 */ /* 0x000fe400078004a4 */
[----:B------:R1:W-:Y:S01]  /*b560*/  F2F.F16.F32 R138, R0 ;  /* 0x00000000008a7304 */ /* 0x0003e20000200800 */
[----:B------:R-:W-:Y:S01]  /*b570*/  FMUL R124, R152, UR10 ;  /* 0x0000000a987c7c20 */ /* 0x000fe20008400000 */
[----:B0-----:R-:W-:Y:S02]  /*b580*/  SHF.L.U32 R142, R142, 0x10, RZ ;  /* 0x000000108e8e7819 */ /* 0x001fe400000006ff */
[----:B------:R-:W-:Y:S01]  /*b590*/  FMNMX3 R147, R147, |R165|, |R166|, !PT ;  /* 0x400000a593937276 */ /* 0x000fe200078004a6 */
[----:B-1----:R-:W-:Y:S01]  /*b5a0*/  FMUL R0, R177, UR10 ;  /* 0x0000000ab1007c20 */ /* 0x002fe20008400000 */
[----:B------:R-:W-:Y:S01]  /*b5b0*/  FSEL R124, R152, R124, !P1 ;  /* 0x0000007c987c7208 */ /* 0x000fe20004800000 */
[----:B------:R-:W-:Y:S01]  /*b5c0*/  @P1 FMUL R146, R146, UR10 ;  /* 0x0000000a92921c20 */ /* 0x000fe20008400000 */
[----:B------:R-:W-:-:S02]  /*b5d0*/  LOP3.LUT R121, R142, R121, R122, 0xfe, !PT ;  /* 0x000000798e797212 */ /* 0x000fc400078efe7a */
[----:B------:R-:W-:Y:S01]  /*b5e0*/  FSEL R0, R177, R0, !P1 ;  /* 0x00000000b1007208 */ /* 0x000fe20004800000 */
[----:B------:R-:W-:Y:S01]  /*b5f0*/  FMUL R122, R153, UR10 ;  /* 0x0000000a997a7c20 */ /* 0x000fe20008400000 */
[----:B------:R-:W-:Y:S01]  /*b600*/  FMNMX3 R147, R147, |R167|, |R168|, !PT ;  /* 0x400000a793937276 */ /* 0x000fe200078004a8 */
[----:B------:R-:W-:Y:S01]  /*b610*/  @P1 FMUL R144, R144, UR10 ;  /* 0x0000000a90901c20 */ /* 0x000fe20008400000 */
[----:B------:R0:W-:Y:S01]  /*b620*/  F2F.F16.F32 R139, R0 ;  /* 0x00000000008b7304 */ /* 0x0001e20000200800 */
[----:B------:R-:W-:Y:S01]  /*b630*/  @P1 FMUL R151, R151, UR10 ;  /* 0x0000000a97971c20 */ /* 0x000fe20008400000 */
[----:B------:R-:W-:Y:S01]  /*b640*/  FMNMX3 R147, R147, |R169|, |R170|, !PT ;  /* 0x400000a993937276 */ /* 0x000fe200078004aa */
[----:B------:R-:W-:Y:S01]  /*b650*/  @P1 FMUL R150, R150, UR10 ;  /* 0x0000000a96961c20 */ /* 0x000fe20008400000 */
[----:B------:R-:W-:Y:S01]  /*b660*/  FSEL R122, R153, R122, !P1 ;  /* 0x0000007a997a7208 */ /* 0x000fe20004800000 */
[----:B0-----:R-:W-:-:S03]  /*b670*/  FMUL R0, R179, UR10 ;  /* 0x0000000ab3007c20 */ /* 0x001fc60008400000 */
[----:B------:R-:W-:Y:S01]  /*b680*/  F2F.F16.F32 R128, R124 ;  /* 0x0000007c00807304 */ /* 0x000fe20000200800 */
[----:B------:R-:W-:Y:S01]  /*b690*/  FMUL R123, R149, UR10 ;  /* 0x0000000a957b7c20 */ /* 0x000fe20008400000 */
[----:B------:R-:W-:Y:S01]  /*b6a0*/  @P1 FMUL R148, R148, UR10 ;  /* 0x0000000a94941c20 */ /* 0x000fe20008400000 */
[----:B------:R-:W-:Y:S02]  /*b6b0*/  FMNMX3 R147, R147, |R171|, |R172|, !PT ;  /* 0x400000ab93937276 */ /* 0x000fe400078004ac */
[----:B------:R-:W-:-:S03]  /*b6c0*/  FSEL R0, R179, R0, !P1 ;  /* 0x00000000b3007208 */ /* 0x000fc60004800000 */
[----:B------:R-:W0:Y:S01]  /*b6d0*/  F2F.F16.F32 R124, R144 ;  /* 0x00000090007c7304 */ /* 0x000e220000200800 */
[----:B------:R-:W-:Y:S01]  /*b6e0*/  @P1 FMUL R155, R155, UR10 ;  /* 0x0000000a9b9b1c20 */ /* 0x000fe20008400000 */
[----:B------:R-:W-:-:S06]  /*b6f0*/  FSEL R123, R149, R123, !P1 ;  /* 0x0000007b957b7208 */ /* 0x000fcc0004800000 */
[----:B------:R-:W1:Y:S01]  /*b700*/  F2F.F16.F32 R146, R146 ;  /* 0x0000009200927304 */ /* 0x000e620000200800 */
[----:B------:R-:W-:Y:S01]  /*b710*/  @P1 FMUL R154, R154, UR10 ;  /* 0x0000000a9a9a1c20 */ /* 0x000fe20008400000 */
[----:B------:R-:W-:-:S06]  /*b720*/  FMNMX3 R174, R147, |R174|, |R173|, !PT ;  /* 0x400000ae93ae7276 */ /* 0x000fcc00078004ad */
[----:B------:R-:W-:Y:S01]  /*b730*/  F2F.F16.F32 R130, R122 ;  /* 0x0000007a00827304 */ /* 0x000fe20000200800 */
[----:B------:R-:W-:Y:S01]  /*b740*/  FMNMX3 R174, R174, |R175|, |R176|, !PT ;  /* 0x400000afaeae7276 */ /* 0x000fe200078004b0 */
[----:B------:R-:W-:-:S06]  /*b750*/  @P1 FMUL R160, R160, UR10 ;  /* 0x0000000aa0a01c20 */ /* 0x000fcc0008400000 */
[----:B------:R2:W-:Y:S01]  /*b760*/  F2F.F16.F32 R200, R0 ;  /* 0x0000000000c87304 */ /* 0x0005e20000200800 */
[----:B------:R-:W-:-:S07]  /*b770*/  @P1 FMUL R158, R158, UR10 ;  /* 0x0000000a9e9e1c20 */ /* 0x000fce0008400000 */
[----:B------:R-:W3:Y:S01]  /*b780*/  F2F.F16.F32 R122, R148 ;  /* 0x00000094007a7304 */ /* 0x000ee20000200800 */
[----:B--2---:R-:W-:-:S07]  /*b790*/  FMUL R0, R181, UR10 ;  /* 0x0000000ab5007c20 */ /* 0x004fce0008400000 */
[----:B------:R-:W-:Y:S01]  /*b7a0*/  F2F.F16.F32 R151, R151 ;  /* 0x0000009700977304 */ /* 0x000fe20000200800 */
[----:B------:R-:W-:-:S07]  /*b7b0*/  FSEL R0, R181, R0, !P1 ;  /* 0x00000000b5007208 */ /* 0x000fce0004800000 */
[----:B------:R-:W2:Y:S01]  /*b7c0*/  F2F.F16.F32 R150, R150 ;  /* 0x0000009600967304 */ /* 0x000ea20000200800 */
[----:B------:R-:W-:Y:S01]  /*b7d0*/  FMNMX3 R174, R174, |R177|, |R178|, !PT ;  /* 0x400000b1aeae7276 */ /* 0x000fe200078004b2 */
[----:B0-----:R-:W-:Y:S01]  /*b7e0*/  IMAD.WIDE.U32 R124, R124, 0x10000, RZ ;  /* 0x000100007c7c7825 */ /* 0x001fe200078e00ff */
[----:B-1----:R-:W-:-:S05]  /*b7f0*/  SHF.L.U32 R146, R146, 0x10, RZ ;  /* 0x0000001092927819 */ /* 0x002fca00000006ff */
[----:B------:R3:W0:Y:S01]  /*b800*/  F2F.F16.F32 R129, R123 ;  /* 0x0000007b00817304 */ /* 0x0006220000200800 */
[----:B------:R-:W-:-:S07]  /*b810*/  @P1 FMUL R164, R164, UR10 ;  /* 0x0000000aa4a41c20 */ /* 0x000fce0008400000 */
[----:B------:R-:W1:Y:S01]  /*b820*/  F2F.F16.F32 R155, R155 ;  /* 0x0000009b009b7304 */ /* 0x000e620000200800 */
[----:B------:R-:W-:Y:S01]  /*b830*/  @P1 FMUL R166, R166, UR10 ;  /* 0x0000000aa6a61c20 */ /* 0x000fe20008400000 */
[----:B------:R-:W-:-:S06]  /*b840*/  FMNMX3 R174, R174, |R179|, |R180|, !PT ;  /* 0x400000b3aeae7276 */ /* 0x000fcc00078004b4 */
[----:B------:R-:W4:Y:S01]  /*b850*/  F2F.F16.F32 R154, R154 ;  /* 0x0000009a009a7304 */ /* 0x000f220000200800 */
[----:B------:R-:W-:Y:S01]  /*b860*/  @P1 FMUL R170, R170, UR10 ;  /* 0x0000000aaaaa1c20 */ /* 0x000fe20008400000 */
[----:B------:R-:W-:Y:S01]  /*b870*/  LOP3.LUT R125, R146, R125, R127, 0xfe, !PT ;  /* 0x0000007d927d7212 */ /* 0x000fe200078efe7f */
[----:B------:R-:W-:Y:S01]  /*b880*/  @P1 FMUL R168, R168, UR10 ;  /* 0x0000000aa8a81c20 */ /* 0x000fe20008400000 */
[----:B------:R-:W-:-:S04]  /*b890*/  LOP3.LUT R124, R124, R126, RZ, 0xfc, !PT ;  /* 0x0000007e7c7c7212 */ /* 0x000fc800078efcff */
[----:B------:R0:W-:Y:S01]  /*b8a0*/  F2F.F16.F32 R196, R0 ;  /* 0x0000000000c47304 */ /* 0x0001e20000200800 */
[----:B---3--:R-:W-:-:S04]  /*b8b0*/  IMAD.WIDE.U32 R122, R122, 0x10000, RZ ;  /* 0x000100007a7a7825 */ /* 0x008fc800078e00ff */
[----:B------:R-:W-:Y:S01]  /*b8c0*/  @P1 FMUL R172, R172, UR10 ;  /* 0x0000000aacac1c20 */ /* 0x000fe20008400000 */
[----:B--2---:R-:W-:Y:S02]  /*b8d0*/  SHF.L.U32 R150, R150, 0x10, RZ ;  /* 0x0000001096967819 */ /* 0x004fe400000006ff */
[----:B------:R-:W2:Y:S01]  /*b8e0*/  F2F.F16.F32 R131, R131 ;  /* 0x0000008300837304 */ /* 0x000ea20000200800 */
[----:B0-----:R-:W-:Y:S01]  /*b8f0*/  FMUL R0, R184, UR10 ;  /* 0x0000000ab8007c20 */ /* 0x001fe20008400000 */
[----:B------:R-:W-:Y:S01]  /*b900*/  IMAD.WIDE.U32 R126, R151, 0x10000, RZ ;  /* 0x00010000977e7825 */ /* 0x000fe200078e00ff */
[----:B------:R-:W-:-:S05]  /*b910*/  FMNMX3 R181, R174, |R181|, |R182|, !PT ;  /* 0x400000b5aeb57276 */ /* 0x000fca00078004b6 */
[----:B------:R-:W0:Y:S01]  /*b920*/  F2F.F16.F32 R160, R160 ;  /* 0x000000a000a07304 */ /* 0x000e220000200800 */
[----:B------:R-:W-:-:S07]  /*b930*/  FSEL R0, R184, R0, !P1 ;  /* 0x00000000b8007208 */ /* 0x000fce0004800000 */
[----:B------:R-:W3:Y:S01]  /*b940*/  F2F.F16.F32 R158, R158 ;  /* 0x0000009e009e7304 */ /* 0x000ee20000200800 */
[----:B------:R-:W-:Y:S02]  /*b950*/  LOP3.LUT R123, R150, R123, R129, 0xfe, !PT ;  /* 0x0000007b967b7212 */ /* 0x000fe400078efe81 */
[----:B------:R-:W-:Y:S01]  /*b960*/  LOP3.LUT R126, R126, R128, RZ, 0xfc, !PT ;  /* 0x000000807e7e7212 */ /* 0x000fe200078efcff */
[----:B-1----:R-:W-:Y:S01]  /*b970*/  IMAD.WIDE.U32 R128, R155, 0x10000, RZ ;  /* 0x000100009b807825 */ /* 0x002fe200078e00ff */
[----:B------:R-:W-:-:S03]  /*b980*/  FMNMX3 R181, R181, |R184|, |R183|, !PT ;  /* 0x400000b8b5b57276 */ /* 0x000fc600078004b7 */
[----:B------:R-:W1:Y:S01]  /*b990*/  F2F.F16.F32 R164, R164 ;  /* 0x000000a400a47304 */ /* 0x000e620000200800 */
[----:B----4-:R-:W-:-:S07]  /*b9a0*/  SHF.L.U32 R154, R154, 0x10, RZ ;  /* 0x000000109a9a7819 */ /* 0x010fce00000006ff */
[----:B------:R-:W4:Y:S01]  /*b9b0*/  F2F.F16.F32 R166, R166 ;  /* 0x000000a600a67304 */ /* 0x000f220000200800 */
[----:B------:R-:W-:-:S07]  /*b9c0*/  FMNMX3 R181, R181, |R185|, |R187|, !PT ;  /* 0x400000b9b5b57276 */ /* 0x000fce00078004bb */
[----:B------:R-:W4:Y:S01]  /*b9d0*/  F2F.F16.F32 R144, R168 ;  /* 0x000000a800907304 */ /* 0x000f220000200800 */
[----:B------:R-:W-:-:S07]  /*b9e0*/  LOP3.LUT R127, R154, R127, R130, 0xfe, !PT ;  /* 0x0000007f9a7f7212 */ /* 0x000fce00078efe82 */
[----:B------:R0:W-:Y:S01]  /*b9f0*/  F2F.F16.F32 R143, R0 ;  /* 0x00000000008f7304 */ /* 0x0001e20000200800 */
[----:B--2---:R-:W-:-:S07]  /*ba00*/  LOP3.LUT R128, R128, R131, RZ, 0xfc, !PT ;  /* 0x0000008380807212 */ /* 0x004fce00078efcff */
[----:B------:R-:W2:Y:S01]  /*ba10*/  F2F.F16.F32 R170, R170 ;  /* 0x000000aa00aa7304 */ /* 0x000ea20000200800 */
[----:B0-----:R-:W-:-:S07]  /*ba20*/  FMUL R0, R189, UR10 ;  /* 0x0000000abd007c20 */ /* 0x001fce0008400000 */
[----:B------:R-:W0:Y:S01]  /*ba30*/  F2F.F16.F32 R147, R172 ;  /* 0x000000ac00937304 */ /* 0x000e220000200800 */
[----:B------:R-:W-:Y:S01]  /*ba40*/  FSEL R0, R189, R0, !P1 ;  /* 0x00000000bd007208 */ /* 0x000fe20004800000 */
[----:B------:R-:W-:Y:S01]  /*ba50*/  IMAD.WIDE.U32 R130, R160, 0x10000, RZ ;  /* 0x00010000a0827825 */ /* 0x000fe200078e00ff */
[----:B---3--:R-:W-:Y:S02]  /*ba60*/  SHF.L.U32 R158, R158, 0x10, RZ ;  /* 0x000000109e9e7819 */ /* 0x008fe400000006ff */
[----:B------:R-:W-:-:S03]  /*ba70*/  FMNMX3 R181, R181, |R186|, |R188|, !PT ;  /* 0x400000bab5b57276 */ /* 0x000fc600078004bc */
[----:B------:R3:W-:Y:S01]  /*ba80*/  F2F.F16.F32 R140, R0 ;  /* 0x00000000008c7304 */ /* 0x0007e20000200800 */
[----:B------:R-:W-:Y:S02]  /*ba90*/  LOP3.LUT R129, R158, R129, R132, 0xfe, !PT ;  /* 0x000000819e817212 */ /* 0x000fe400078efe84 */
[----:B------:R-:W-:Y:S01]  /*baa0*/  LOP3.LUT R130, R130, R133, RZ, 0xfc, !PT ;  /* 0x0000008582827212 */ /* 0x000fe200078efcff */
[----:B-1----:R-:W-:Y:S01]  /*bab0*/  IMAD.WIDE.U32 R132, R164, 0x10000, RZ ;  /* 0x00010000a4847825 */ /* 0x002fe200078e00ff */
[----:B------:R-:W-:-:S03]  /*bac0*/  FMNMX3 R181, R181, |R189|, |R190|, !PT ;  /* 0x400000bdb5b57276 */ /* 0x000fc600078004be */
[----:B------:R-:W-:Y:S01]  /*bad0*/  FMUL R142, R185, UR10 ;  /* 0x0000000ab98e7c20 */ /* 0x000fe20008400000 */
[----:B---3--:R-:W-:Y:S01]  /*bae0*/  FMUL R0, R191, UR10 ;  /* 0x0000000abf007c20 */ /* 0x008fe20008400000 */
[----:B------:R-:W-:Y:S01]  /*baf0*/  @P1 FMUL R183, R183, UR10 ;  /* 0x0000000ab7b71c20 */ /* 0x000fe20008400000 */
[----:B----4-:R-:W-:Y:S01]  /*bb00*/  SHF.L.U32 R166, R166, 0x10, RZ ;  /* 0x00000010a6a67819 */ /* 0x010fe200000006ff */
[----:B------:R-:W-:-:S04]  /*bb10*/  IMAD.WIDE.U32 R144, R144, 0x10000, RZ ;  /* 0x0001000090907825 */ /* 0x000fc800078e00ff */
[----:B------:R-:W-:Y:S01]  /*bb20*/  FMUL R198, R186, UR10 ;  /* 0x0000000abac67c20 */ /* 0x000fe20008400000 */
[----:B------:R-:W-:Y:S01]  /*bb30*/  @P1 FMUL R187, R187, UR10 ;  /* 0x0000000abbbb1c20 */ /* 0x000fe20008400000 */
[----:B--2---:R-:W-:Y:S01]  /*bb40*/  SHF.L.U32 R170, R170, 0x10, RZ ;  /* 0x00000010aaaa7819 */ /* 0x004fe200000006ff */
[----:B0-----:R-:W-:Y:S01]  /*bb50*/  IMAD.WIDE.U32 R146, R147, 0x10000, RZ ;  /* 0x0001000093927825 */ /* 0x001fe200078e00ff */
[----:B------:R-:W-:-:S03]  /*bb60*/  FSEL R0, R191, R0, !P1 ;  /* 0x00000000bf007208 */ /* 0x000fc60004800000 */
[----:B------:R-:W-:Y:S01]  /*bb70*/  @P1 FMUL R188, R188, UR10 ;  /* 0x0000000abcbc1c20 */ /* 0x000fe20008400000 */
[----:B------:R-:W-:Y:S02]  /*bb80*/  FMNMX3 R191, R181, |R191|, |R192|, !PT ;  /* 0x400000bfb5bf7276 */ /* 0x000fe400078004c0 */
[----:B------:R-:W-:Y:S01]  /*bb90*/  LOP3.LUT R133, R166, R133, R137, 0xfe, !PT ;  /* 0x00000085a6857212 */ /* 0x000fe200078efe89 */
[----:B------:R0:W-:Y:S01]  /*bba0*/  F2F.F16.F32 R141, R0 ;  /* 0x00000000008d7304 */ /* 0x0001e20000200800 */
[----:B------:R-:W-:Y:S01]  /*bbb0*/  FSEL R142, R185, R142, !P1 ;  /* 0x0000008eb98e7208 */ /* 0x000fe20004800000 */
[----:B------:R-:W-:Y:S01]  /*bbc0*/  @P1 FMUL R190, R190, UR10 ;  /* 0x0000000abebe1c20 */ /* 0x000fe20008400000 */
[----:B------:R-:W-:Y:S02]  /*bbd0*/  LOP3.LUT R137, R170, R145, R134, 0xfe, !PT ;  /* 0x00000091aa897212 */ /* 0x000fe400078efe86 */
[----:B------:R-:W-:Y:S02]  /*bbe0*/  FSEL R198, R186, R198, !P1 ;  /* 0x000000c6bac67208 */ /* 0x000fe40004800000 */
[----:B------:R-:W-:Y:S01]  /*bbf0*/  LOP3.LUT R134, R146, R199, RZ, 0xfc, !PT ;  /* 0x000000c792867212 */ /* 0x000fe200078efcff */
[----:B------:R-:W1:Y:S01]  /*bc00*/  F2F.F16.F32 R183, R183 ;  /* 0x000000b700b77304 */ /* 0x000e620000200800 */
[----:B0-----:R-:W-:Y:S01]  /*bc10*/  FMUL R0, R193, UR10 ;  /* 0x0000000ac1007c20 */ /* 0x001fe20008400000 */
[----:B------:R-:W-:Y:S01]  /*bc20*/  FMNMX3 R199, R191, |R193|, |R194|, !PT ;  /* 0x400000c1bfc77276 */ /* 0x000fe200078004c2 */
[----:B------:R-:W-:Y:S01]  /*bc30*/  @P1 FMUL R192, R192, UR10 ;  /* 0x0000000ac0c01c20 */ /* 0x000fe20008400000 */
[----:B------:R-:W-:Y:S01]  /*bc40*/  @P1 FMUL R194, R194, UR10 ;  /* 0x0000000ac2c21c20 */ /* 0x000fe20008400000 */
[----:B------:R-:W-:-:S03]  /*bc50*/  @P1 FMUL R206, R206, UR10 ;  /* 0x0000000acece1c20 */ /* 0x000fc60008400000 */
[----:B------:R-:W0:Y:S01]  /*bc60*/  F2F.F16.F32 R187, R187 ;  /* 0x000000bb00bb7304 */ /* 0x000e220000200800 */
[----:B------:R-:W-:-:S07]  /*bc70*/  FSEL R0, R193, R0, !P1 ;  /* 0x00000000c1007208 */ /* 0x000fce0004800000 */
[----:B------:R-:W2:Y:S08]  /*bc80*/  F2F.F16.F32 R148, R188 ;  /* 0x000000bc00947304 */ /* 0x000eb00000200800 */
[----:B------:R-:W3:Y:S08]  /*bc90*/  F2F.F16.F32 R142, R142 ;  /* 0x0000008e008e7304 */ /* 0x000ef00000200800 */
[----:B------:R-:W-:Y:S08]  /*bca0*/  F2F.F16.F32 R198, R198 ;  /* 0x000000c600c67304 */ /* 0x000ff00000200800 */
[----:B------:R-:W4:Y:S08]  /*bcb0*/  F2F.F16.F32 R190, R190 ;  /* 0x000000be00be7304 */ /* 0x000f300000200800 */
[----:B------:R-:W4:Y:S01]  /*bcc0*/  F2F.F16.F32 R150, R192 ;  /* 0x000000c000967304 */ /* 0x000f220000200800 */
[----:B------:R-:W-:-:S07]  /*bcd0*/  LOP3.LUT R136, R144, R136, RZ, 0xfc, !PT ;  /* 0x0000008890887212 */ /* 0x000fce00078efcff */
[----:B------:R-:W4:Y:S01]  /*bce0*/  F2F.F16.F32 R194, R194 ;  /* 0x000000c200c27304 */ /* 0x000f220000200800 */
[----:B-1----:R-:W-:Y:S01]  /*bcf0*/  IMAD.WIDE.U32 R144, R183, 0x10000, RZ ;  /* 0x00010000b7907825 */ /* 0x002fe200078e00ff */
[----:B0-----:R-:W-:-:S06]  /*bd00*/  SHF.L.U32 R187, R187, 0x10, RZ ;  /* 0x00000010bbbb7819 */ /* 0x001fcc00000006ff */
[----:B------:R-:W0:Y:S01]  /*bd10*/  F2F.F16.F32 R206, R206 ;  /* 0x000000ce00ce7304 */ /* 0x000e220000200800 */
[----:B--2---:R-:W-:-:S04]  /*bd20*/  IMAD.WIDE.U32 R148, R148, 0x10000, RZ ;  /* 0x0001000094947825 */ /* 0x004fc800078e00ff */
[----:B------:R-:W-:-:S03]  /*bd30*/  @P1 FMUL R162, R162, UR10 ;  /* 0x0000000aa2a21c20 */ /* 0x000fc60008400000 */
[----:B------:R-:W1:Y:S01]  /*bd40*/  F2F.F16.F32 R0, R0 ;  /* 0x0000000000007304 */ /* 0x000e620000200800 */
[----:B---3--:R-:W-:-:S07]  /*bd50*/  LOP3.LUT R145, R187, R145, R142, 0xfe, !PT ;  /* 0x00000091bb917212 */ /* 0x008fce00078efe8e */
[----:B------:R-:W2:Y:S01]  /*bd60*/  F2F.F16.F32 R205, R205 ;  /* 0x000000cd00cd7304 */ /* 0x000ea20000200800 */
[----:B----4-:R-:W-:Y:S01]  /*bd70*/  SHF.L.U32 R190, R190, 0x10, RZ ;  /* 0x00000010bebe7819 */ /* 0x010fe200000006ff */
[----:B------:R-:W-:Y:S01]  /*bd80*/  IMAD.WIDE.U32 R150, R150, 0x10000, RZ ;  /* 0x0001000096967825 */ /* 0x000fe200078e00ff */
[----:B------:R-:W-:-:S03]  /*bd90*/  LOP3.LUT R142, R148, R198, RZ, 0xfc, !PT ;  /* 0x000000c6948e7212 */ /* 0x000fc600078efcff */
[----:B------:R-:W-:Y:S01]  /*bda0*/  @P1 FMUL R176, R176, UR10 ;  /* 0x0000000ab0b01c20 */ /* 0x000fe20008400000 */
[C---:B------:R-:W-:Y:S02]  /*bdb0*/  IADD3 R148, PT, PT, R197.reuse, 0x200, RZ ;  /* 0x00000200c5947810 */ /* 0x040fe40007ffe0ff */
[C---:B------:R-:W-:Y:S01]  /*bdc0*/  IADD3 R153, PT, PT, R197.reuse, 0x300, RZ ;  /* 0x00000300c5997810 */ /* 0x040fe20007ffe0ff */
[----:B------:R-:W3:Y:S01]  /*bdd0*/  F2F.F16.F32 R162, R162 ;  /* 0x000000a200a27304 */ /* 0x000ee20000200800 */
[----:B------:R-:W-:Y:S01]  /*bde0*/  SHF.L.U32 R194, R194, 0x10, RZ ;  /* 0x00000010c2c27819 */ /* 0x000fe200000006ff */
[----:B------:R-:W-:Y:S01]  /*bdf0*/  @P1 FMUL R178, R178, UR10 ;  /* 0x0000000ab2b21c20 */ /* 0x000fe20008400000 */
[----:B------:R-:W-:Y:S01]  /*be00*/  LOP3.LUT R144, R144, R143, RZ, 0xfc, !PT ;  /* 0x0000008f90907212 */ /* 0x000fe200078efcff */
[----:B------:R-:W-:Y:S01]  /*be10*/  @P1 FMUL R180, R180, UR10 ;  /* 0x0000000ab4b41c20 */ /* 0x000fe20008400000 */
[----:B------:R-:W-:Y:S02]  /*be20*/  IADD3 R152, PT, PT, R197, 0x400, RZ ;  /* 0x00000400c5987810 */ /* 0x000fe40007ffe0ff */
[----:B0-----:R-:W-:-:S02]  /*be30*/  SHF.L.U32 R206, R206, 0x10, RZ ;  /* 0x00000010cece7819 */ /* 0x001fc400000006ff */
[----:B------:R-:W-:Y:S01]  /*be40*/  LOP3.LUT R143, R190, R149, R140, 0xfe, !PT ;  /* 0x00000095be8f7212 */ /* 0x000fe200078efe8c */
[----:B------:R-:W-:Y:S01]  /*be50*/  @P1 FMUL R173, R173, UR10 ;  /* 0x0000000aadad1c20 */ /* 0x000fe20008400000 */
[----:B------:R-:W-:Y:S01]  /*be60*/  LOP3.LUT R140, R150, R141, RZ, 0xfc, !PT ;  /* 0x0000008d968c7212 */ /* 0x000fe200078efcff */
[----:B------:R-:W-:Y:S01]  /*be70*/  IMAD.WIDE.U32 R148, R148, 0x8, R222 ;  /* 0x0000000894947825 */ /* 0x000fe200078e00de */
[----:B-1----:R-:W-:Y:S01]  /*be80*/  LOP3.LUT R141, R194, R151, R0, 0xfe, !PT ;  /* 0x00000097c28d7212 */ /* 0x002fe200078efe00 */
[----:B------:R-:W0:Y:S01]  /*be90*/  F2F.F16.F32 R176, R176 ;  /* 0x000000b000b07304 */ /* 0x000e220000200800 */
[----:B--2---:R-:W-:Y:S01]  /*bea0*/  LOP3.LUT R111, R206, R111, R205, 0xfe, !PT ;  /* 0x0000006fce6f7212 */ /* 0x004fe200078efecd */
[----:B------:R-:W-:-:S04]  /*beb0*/  IMAD.WIDE.U32 R150, R153, 0x8, R222 ;  /* 0x0000000899967825 */ /* 0x000fc800078e00de */
[----:B------:R-:W-:Y:S01]  /*bec0*/  @P1 FMUL R182, R182, UR10 ;  /* 0x0000000ab6b61c20 */ /* 0x000fe20008400000 */
[----:B------:R-:W-:Y:S01]  /*bed0*/  IMAD.WIDE.U32 R152, R152, 0x8, R222 ;  /* 0x0000000898987825 */ /* 0x000fe200078e00de */
[----:B------:R1:W-:Y:S01]  /*bee0*/  STG.E.64 desc[UR8][R148.64], R102 ;  /* 0x0000006694007986 */ /* 0x0003e2000c101b08 */
[----:B------:R-:W2:Y:S03]  /*bef0*/  F2F.F16.F32 R178, R178 ;  /* 0x000000b200b27304 */ /* 0x000ea60000200800 */
[----:B------:R4:W-:Y:S05]  /*bf00*/  STG.E.64 desc[UR8][R150.64], R108 ;  /* 0x0000006c96007986 */ /* 0x0009ea000c101b08 */
[----:B------:R-:W2:Y:S01]  /*bf10*/  F2F.F16.F32 R180, R180 ;  /* 0x000000b400b47304 */ /* 0x000ea20000200800 */
[----:B------:R3:W-:Y:S01]  /*bf20*/  STG.E.64 desc[UR8][R152.64], R110 ;  /* 0x0000006e98007986 */ /* 0x0007e2000c101b08 */
[----:B-1----:R-:W-:-:S06]  /*bf30*/  IADD3 R102, PT, PT, R197, 0x500, RZ ;  /* 0x00000500c5667810 */ /* 0x002fcc0007ffe0ff */
[----:B------:R-:W1:Y:S01]  /*bf40*/  F2F.F16.F32 R173, R173 ;  /* 0x000000ad00ad7304 */ /* 0x000e620000200800 */
[C---:B----4-:R-:W-:Y:S02]  /*bf50*/  IADD3 R108, PT, PT, R197.reuse, 0x600, RZ ;  /* 0x00000600c56c7810 */ /* 0x050fe40007ffe0ff */
[C---:B------:R-:W-:Y:S01]  /*bf60*/  IADD3 R148, PT, PT, R197.reuse, 0x800, RZ ;  /* 0x00000800c5947810 */ /* 0x040fe20007ffe0ff */
[--C-:B------:R-:W-:Y:S01]  /*bf70*/  IMAD.WIDE.U32 R102, R102, 0x8, R222.reuse ;  /* 0x0000000866667825 */ /* 0x100fe200078e00de */
[C---:B------:R-:W-:Y:S02]  /*bf80*/  IADD3 R150, PT, PT, R197.reuse, 0x900, RZ ;  /* 0x00000900c5967810 */ /* 0x040fe40007ffe0ff */
[C---:B---3--:R-:W-:Y:S01]  /*bf90*/  IADD3 R110, PT, PT, R197.reuse, 0x700, RZ ;  /* 0x00000700c56e7810 */ /* 0x048fe20007ffe0ff */
[----:B------:R-:W3:Y:S01]  /*bfa0*/  F2F.F16.F32 R182, R182 ;  /* 0x000000b600b67304 */ /* 0x000ee20000200800 */
[----:B------:R-:W-:Y:S01]  /*bfb0*/  SHF.L.U32 R162, R162, 0x10, RZ ;  /* 0x00000010a2a27819 */ /* 0x000fe200000006ff */
[----:B------:R-:W-:Y:S01]  /*bfc0*/  IMAD.WIDE.U32 R108, R108, 0x8, R222 ;  /* 0x000000086c6c7825 */ /* 0x000fe200078e00de */
[----:B------:R-:W-:-:S02]  /*bfd0*/  IADD3 R152, PT, PT, R197, 0xa00, RZ ;  /* 0x00000a00c5987810 */ /* 0x000fc40007ffe0ff */
[C---:B------:R-:W-:Y:S01]  /*bfe0*/  IADD3 R154, PT, PT, R197.reuse, 0xb00, RZ ;  /* 0x00000b00c59a7810 */ /* 0x040fe20007ffe0ff */
[--C-:B------:R-:W-:Y:S01]  /*bff0*/  IMAD.WIDE.U32 R110, R110, 0x8, R222.reuse ;  /* 0x000000086e6e7825 */ /* 0x100fe200078e00de */
[C---:B------:R-:W-:Y:S02]  /*c000*/  IADD3 R156, PT, PT, R197.reuse, 0xc00, RZ ;  /* 0x00000c00c59c7810 */ /* 0x040fe40007ffe0ff */
[C---:B------:R-:W-:Y:S01]  /*c010*/  IADD3 R158, PT, PT, R197.reuse, 0xd00, RZ ;  /* 0x00000d00c59e7810 */ /* 0x040fe20007ffe0ff */
[----:B------:R-:W-:Y:S01]  /*c020*/  IMAD.WIDE.U32 R148, R148, 0x8, R222 ;  /* 0x0000000894947825 */ /* 0x000fe200078e00de */
[----:B------:R-:W-:Y:S01]  /*c030*/  LOP3.LUT R131, R162, R131, R202, 0xfe, !PT ;  /* 0x00000083a2837212 */ /* 0x000fe200078efeca */
[----:B------:R4:W-:Y:S01]  /*c040*/  STG.E.64 desc[UR8][R102.64], R104 ;  /* 0x0000006866007986 */ /* 0x0009e2000c101b08 */
[C---:B------:R-:W-:Y:S01]  /*c050*/  IADD3 R160, PT, PT, R197.reuse, 0xe00, RZ ;  /* 0x00000e00c5a07810 */ /* 0x040fe20007ffe0ff */
[--C-:B------:R-:W-:Y:S01]  /*c060*/  IMAD.WIDE.U32 R150, R150, 0x8, R222.reuse ;  /* 0x0000000896967825 */ /* 0x100fe200078e00de */
[C---:B------:R-:W-:Y:S01]  /*c070*/  IADD3 R162, PT, PT, R197.reuse, 0xf00, RZ ;  /* 0x00000f00c5a27810 */ /* 0x040fe20007ffe0ff */
[----:B------:R4:W-:Y:S01]  /*c080*/  STG.E.64 desc[UR8][R108.64], R106 ;  /* 0x0000006a6c007986 */ /* 0x0009e2000c101b08 */
[C---:B------:R-:W-:Y:S01]  /*c090*/  IADD3 R164, PT, PT, R197.reuse, 0x1000, RZ ;  /* 0x00001000c5a47810 */ /* 0x040fe20007ffe0ff */
[--C-:B------:R-:W-:Y:S01]  /*c0a0*/  IMAD.WIDE.U32 R152, R152, 0x8, R222.reuse ;  /* 0x0000000898987825 */ /* 0x100fe200078e00de */
[C---:B------:R-:W-:Y:S01]  /*c0b0*/  IADD3 R166, PT, PT, R197.reuse, 0x1100, RZ ;  /* 0x00001100c5a67810 */ /* 0x040fe20007ffe0ff */
[----:B------:R4:W-:Y:S02]  /*c0c0*/  STG.E.64 desc[UR8][R110.64], R112 ;  /* 0x000000706e007986 */ /* 0x0009e4000c101b08 */
[----:B0-----:R-:W-:Y:S01]  /*c0d0*/  IMAD.WIDE.U32 R176, R176, 0x10000, RZ ;  /* 0x00010000b0b07825 */ /* 0x001fe200078e00ff */
[----:B------:R-:W-:Y:S01]  /*c0e0*/  LOP3.LUT R122, R122, R204, RZ, 0xfc, !PT ;  /* 0x000000cc7a7a7212 */ /* 0x000fe200078efcff */
[----:B------:R4:W-:Y:S02]  /*c0f0*/  STG.E.64 desc[UR8][R148.64], R114 ;  /* 0x0000007294007986 */ /* 0x0009e4000c101b08 */
[--C-:B------:R-:W-:Y:S01]  /*c100*/  IMAD.WIDE.U32 R154, R154, 0x8, R222.reuse ;  /* 0x000000089a9a7825 */ /* 0x100fe200078e00de */
[----:B--2---:R-:W-:Y:S01]  /*c110*/  SHF.L.U32 R178, R178, 0x10, RZ ;  /* 0x00000010b2b27819 */ /* 0x004fe200000006ff */
[----:B------:R4:W-:Y:S01]  /*c120*/  STG.E.64 desc[UR8][R150.64], R116 ;  /* 0x0000007496007986 */ /* 0x0009e2000c101b08 */
[C---:B------:R-:W-:Y:S01]  /*c130*/  IADD3 R168, PT, PT, R197.reuse, 0x1200, RZ ;  /* 0x00001200c5a87810 */ /* 0x040fe20007ffe0ff */
[----:B------:R-:W-:Y:S01]  /*c140*/  IMAD.WIDE.U32 R156, R156, 0x8, R222 ;  /* 0x000000089c9c7825 */ /* 0x000fe200078e00de */
[----:B------:R-:W-:Y:S01]  /*c150*/  IADD3 R170, PT, PT, R197, 0x1300, RZ ;  /* 0x00001300c5aa7810 */ /* 0x000fe20007ffe0ff */
[----:B------:R4:W-:Y:S02]  /*c160*/  STG.E.64 desc[UR8][R152.64], R118 ;  /* 0x0000007698007986 */ /* 0x0009e4000c101b08 */
[----:B------:R-:W-:Y:S01]  /*c170*/  IMAD.WIDE.U32 R180, R180, 0x10000, RZ ;  /* 0x00010000b4b47825 */ /* 0x000fe200078e00ff */
[----:B-1----:R-:W-:-:S03]  /*c180*/  SHF.L.U32 R173, R173, 0x10, RZ ;  /* 0x00000010adad7819 */ /* 0x002fc600000006ff */
[--C-:B------:R-:W-:Y:S01]  /*c190*/  IMAD.WIDE.U32 R158, R158, 0x8, R222.reuse ;  /* 0x000000089e9e7825 */ /* 0x100fe200078e00de */
[C---:B------:R-:W-:Y:S01]  /*c1a0*/  IADD3 R172, PT, PT, R197.reuse, 0x1400, RZ ;  /* 0x00001400c5ac7810 */ /* 0x040fe20007ffe0ff */
[----:B------:R4:W-:Y:S02]  /*c1b0*/  STG.E.64 desc[UR8][R154.64], R120 ;  /* 0x000000789a007986 */ /* 0x0009e4000c101b08 */
[--C-:B------:R-:W-:Y:S01]  /*c1c0*/  IMAD.WIDE.U32 R160, R160, 0x8, R222.reuse ;  /* 0x00000008a0a07825 */ /* 0x100fe200078e00de */
[----:B------:R-:W-:Y:S01]  /*c1d0*/  LOP3.LUT R138, R176, R138, RZ, 0xfc, !PT ;  /* 0x0000008ab08a7212 */ /* 0x000fe200078efcff */
[----:B------:R4:W-:Y:S01]  /*c1e0*/  STG.E.64 desc[UR8][R156.64], R124 ;  /* 0x0000007c9c007986 */ /* 0x0009e2000c101b08 */
[----:B------:R-:W-:Y:S01]  /*c1f0*/  IADD3 R174, PT, PT, R197, 0x1500, RZ ;  /* 0x00001500c5ae7810 */ /* 0x000fe20007ffe0ff */
[----:B------:R-:W-:Y:S01]  /*c200*/  IMAD.WIDE.U32 R162, R162, 0x8, R222 ;  /* 0x00000008a2a27825 */ /* 0x000fe200078e00de */
[----:B------:R-:W-:Y:S01]  /*c210*/  LOP3.LUT R132, R132, R203, RZ, 0xfc, !PT ;  /* 0x000000cb84847212 */ /* 0x000fe200078efcff */
[----:B------:R4:W-:Y:S01]  /*c220*/  STG.E.64 desc[UR8][R158.64], R122 ;  /* 0x0000007a9e007986 */ /* 0x0009e2000c101b08 */
[----:B------:R-:W-:Y:S01]  /*c230*/  LOP3.LUT R139, R178, R177, R139, 0xfe, !PT ;  /* 0x000000b1b28b7212 */ /* 0x000fe200078efe8b */
[----:B------:R-:W-:Y:S01]  /*c240*/  IMAD.WIDE.U32 R164, R164, 0x8, R222 ;  /* 0x00000008a4a47825 */ /* 0x000fe200078e00de */
[----:B---3--:R-:W-:-:S02]  /*c250*/  SHF.L.U32 R182, R182, 0x10, RZ ;  /* 0x00000010b6b67819 */ /* 0x008fc400000006ff */
[C---:B------:R-:W-:Y:S01]  /*c260*/  IADD3 R176, PT, PT, R197.reuse, 0x1600, RZ ;  /* 0x00001600c5b07810 */ /* 0x040fe20007ffe0ff */
[--C-:B------:R-:W-:Y:S01]  /*c270*/  IMAD.WIDE.U32 R166, R166, 0x8, R222.reuse ;  /* 0x00000008a6a67825 */ /* 0x100fe200078e00de */
[----:B------:R-:W-:Y:S01]  /*c280*/  LOP3.LUT R146, R180, R200, RZ, 0xfc, !PT ;  /* 0x000000c8b4927212 */ /* 0x000fe200078efcff */
[----:B------:R4:W-:Y:S01]  /*c290*/  STG.E.64 desc[UR8][R160.64], R126 ;  /* 0x0000007ea0007986 */ /* 0x0009e2000c101b08 */
[----:B------:R-:W-:Y:S01]  /*c2a0*/  IADD3 R178, PT, PT, R197, 0x1700, RZ ;  /* 0x00001700c5b27810 */ /* 0x000fe20007ffe0ff */
[----:B------:R-:W-:Y:S01]  /*c2b0*/  IMAD.WIDE.U32 R168, R168, 0x8, R222 ;  /* 0x00000008a8a87825 */ /* 0x000fe200078e00de */
[----:B------:R-:W-:Y:S01]  /*c2c0*/  LOP3.LUT R135, R173, R147, R135, 0xfe, !PT ;  /* 0x00000093ad877212 */ /* 0x000fe200078efe87 */
[----:B------:R4:W-:Y:S01]  /*c2d0*/  STG.E.64 desc[UR8][R162.64], R128 ;  /* 0x00000080a2007986 */ /* 0x0009e2000c101b08 */
[----:B------:R-:W-:Y:S01]  /*c2e0*/  IADD3 R180, PT, PT, R197, 0x1800, RZ ;  /* 0x00001800c5b47810 */ /* 0x000fe20007ffe0ff */
[----:B------:R-:W-:Y:S01]  /*c2f0*/  IMAD.WIDE.U32 R170, R170, 0x8, R222 ;  /* 0x00000008aaaa7825 */ /* 0x000fe200078e00de */
[----:B------:R-:W-:Y:S01]  /*c300*/  LOP3.LUT R147, R182, R181, R196, 0xfe, !PT ;  /* 0x000000b5b6937212 */ /* 0x000fe200078efec4 */
        /* <DEDUP_REMOVED lines=13> */
[----:B------:R4:W-:Y:S02]  /*c3e0*/  STG.E.64 desc[UR8][R180.64], R140 ;  /* 0x0000008cb4007986 */ /* 0x0009e4000c101b08 */
.L_x_6876:
        /* <DEDUP_REMOVED lines=8> */
.L_x_6856:
        /* <DEDUP_REMOVED lines=38> */
.L_x_6885:
[----:B------:R-:W-:Y:S02]  /*c6d0*/  ISETP.NE.AND P0, PT, R207, RZ, PT ;  /* 0x000000ffcf00720c */ /* 0x000fe40003f05270 */
[----:B-1----:R-:W-:-:S11]  /*c6e0*/  FMNMX R5, R3, R2, !PT ;  /* 0x0000000203057209 */ /* 0x002fd60007800000 */
[----:B------:R-:W-:Y:S05]  /*c6f0*/  @P0 BRA `(.L_x_6879) ;  /* 0x0000000000080947 */ /* 0x000fea0003800000 */
[----:B0-----:R-:W0:Y:S02]  /*c700*/  LDC.64 R2, c[0x0][0x3f8] ;  /* 0x0000fe00ff027b82 */ /* 0x001e240000000a00 */
[----:B0-----:R1:W-:Y:S02]  /*c710*/  REDG.E.MAX.S32.STRONG.GPU desc[UR8][R2.64], R5 ;  /* 0x000000050200798e */ /* 0x0013e4000d12e308 */
.L_x_6879:
[----:B------:R-:W-:Y:S05]  /*c720*/  BSYNC B0 ;  /* 0x0000000000007941 */ /* 0x000fea0003800000 */
.L_x_6878:
        /* <DEDUP_REMOVED lines=10> */
[----:B--2-4-:R-:W-:Y:S02]  /*c7d0*/  MOV R104, UR10 ;  /* 0x0000000a00687c02 */ /* 0x014fe40008000f00 */
[----:B------:R-:W-:-:S07]  /*c7e0*/  MOV R105, 0xc800 ;  /* 0x0000c80000697802 */ /* 0x000fce0000000f00 */
[----:B01----:R-:W-:Y:S05]  /*c7f0*/  CALL.REL.NOINC `($__internal_68_$__cuda_sm20_rcp_rn_f32_slowpath) ;  /* 0x00000000005c7944 */ /* 0x003fea0003c00000 */
[----:B------:R-:W-:Y:S05]  /*c800*/  BRA `(.L_x_6882) ;  /* 0x0000000000147947 */ /* 0x000fea0003800000 */
.L_x_6881:
[----:B------:R-:W3:Y:S01]  /*c810*/  MUFU.RCP R224, UR10 ;  /* 0x0000000a00e07d08 */ /* 0x000ee20008001000 */
[----:B01----:R-:W-:-:S05]  /*c820*/  MOV R3, UR10 ;  /* 0x0000000a00037c02 */ /* 0x003fca0008000f00 */
[----:B---3--:R-:W-:-:S04]  /*c830*/  FFMA R0, R224, R3, -1 ;  /* 0xbf800000e0007423 */ /* 0x008fc80000000003 */
[----:B------:R-:W-:-:S04]  /*c840*/  FADD.FTZ R3, -R0, -RZ ;  /* 0x800000ff00037221 */ /* 0x000fc80000010100 */
[----:B------:R-:W-:-:S07]  /*c850*/  FFMA R224, R224, R3, R224 ;  /* 0x00000003e0e07223 */ /* 0x000fce00000000e0 */
.L_x_6882:
[----:B------:R-:W0:Y:S02]  /*c860*/  LDC.64 R2, c[0x0][0x3f0] ;  /* 0x0000fc00ff027b82 */ /* 0x000e240000000a00 */
[----:B0-----:R-:W-:Y:S01]  /*c870*/  STG.E desc[UR8][R2.64], R224 ;  /* 0x000000e002007986 */ /* 0x001fe2000c101908 */
[----:B------:R-:W-:Y:S05]  /*c880*/  EXIT ;  /* 0x000000000000794d */ /* 0x000fea0003800000 */
.L_x_6880:
[----:B------:R-:W-:Y:S02]  /*c890*/  MOV R5, 0x2 ;  /* 0x0000000200057802 */ /* 0x000fe40000000f00 */
[----:B------:R-:W-:Y:S02]  /*c8a0*/  MOV R7, 0x1f ;  /* 0x0000001f00077802 */ /* 0x000fe40000000f00 */
[----:B------:R-:W-:-:S07]  /*c8b0*/  MOV R4, 0xffffffff ;  /* 0xffffffff00047802 */ /* 0x000fce0000000f00 */
[----:B012-4-:R-:W-:Y:S05]  /*c8c0*/  WARPSYNC.COLLECTIVE R4, `(.L_x_6883) ;  /* 0x0000000004087348 */ /* 0x017fea0003c00000 */
[----:B01----:R0:W1:Y:S02]  /*c8d0*/  SHFL.DOWN P0, R2, R0, R5, R7 ;  /* 0x0800000500027389 */ /* 0x0030640000000007 */
[----:B012-4-:R-:W-:Y:S05]  /*c8e0*/  ENDCOLLECTIVE ;  /* 0x000000000000791b */ /* 0x017fea0003800000 */
.L_x_6883:
[----:B------:R-:W-:Y:S02]  /*c8f0*/  MOV R5, 0x1 ;  /* 0x0000000100057802 */ /* 0x000fe40000000f00 */
[----:B------:R-:W-:-:S04]  /*c900*/  MOV R3, R2 ;  /* 0x0000000200037202 */ /* 0x000fc80000000f00 */
[----:B------:R-:W-:-:S04]  /*c910*/  FMNMX R3, R3, R0, !PT ;  /* 0x0000000003037209 */ /* 0x000fc80007800000 */
[----:B------:R-:W-:-:S07]  /*c920*/  MOV R0, R3 ;  /* 0x0000000300007202 */ /* 0x000fce0000000f00 */
[----:B------:R-:W-:Y:S05]  /*c930*/  WARPSYNC.COLLECTIVE R4, `(.L_x_6884) ;  /* 0x0000000004087348 */ /* 0x000fea0003c00000 */
[----:B------:R0:W1:Y:S02]  /*c940*/  SHFL.DOWN P0, R2, R0, R5, R7 ;  /* 0x0800000500027389 */ /* 0x0000640000000007 */
[----:B01----:R-:W-:Y:S05]  /*c950*/  ENDCOLLECTIVE ;  /* 0x000000000000791b */ /* 0x003fea0003800000 */
.L_x_6884:
[----:B------:R-:W-:Y:S05]  /*c960*/  BRA `(.L_x_6885) ;  /* 0xfffffffc00587947 */ /* 0x000fea000383ffff */
        .weak           $__internal_68_$__cuda_sm20_rcp_rn_f32_slowpath
        .type           $__internal_68_$__cuda_sm20_rcp_rn_f32_slowpath,@function
        .size           $__internal_68_$__cuda_sm20_rcp_rn_f32_slowpath,(.L_x_12936 - $__internal_68_$__cuda_sm20_rcp_rn_f32_slowpath)
$__internal_68_$__cuda_sm20_rcp_rn_f32_slowpath:
        /* <DEDUP_REMOVED lines=15> */
.L_x_6887:
        /* <DEDUP_REMOVED lines=33> */
.L_x_6889:
[----:B------:R0:W1:Y:S02]  /*cc70*/  MUFU.RCP R226, R104 ;  /* 0x0000006800e27308 */ /* 0x0000640000001000 */
.L_x_6888:
[----:B------:R-:W-:Y:S05]  /*cc80*/  BSYNC B1 ;  /* 0x0000000000017941 */ /* 0x000fea0003800000 */
.L_x_6886:
[----:B0-----:R-:W-:Y:S01]  /*cc90*/  MOV R104, R105 ;  /* 0x0000006900687202 */ /* 0x001fe20000000f00 */
[----:B------:R-:W-:Y:S01]  /*cca0*/  HFMA2 R105, -RZ, RZ, 0, 0 ;  /* 0x00000000ff697431 */ /* 0x000fe200000001ff */
[----:B-1----:R-:W-:-:S03]  /*ccb0*/  MOV R224, R226 ;  /* 0x000000e200e07202 */ /* 0x002fc60000000f00 */
[----:B------:R-:W-:Y:S05]  /*ccc0*/  RET.REL.NODEC R104 `(_ZN18transformer_engine13normalization19ln_fwd_tuned_kernelINS0_13Kernel_traitsI6__halfS3_S3_fjLj25600ELj2ELj1ELj4ELj8ENS0_18Kernel_traits_baseILj25600ES3_S3_S3_fjLj128EEEEEEEvNS0_19ForwardKernelParamsE) ;  /* 0xffffff3068cc7950 */ /* 0x000fea0003c3ffff */
.L_x_6890:
        /* <DEDUP_REMOVED lines=11> */
.L_x_12936:


//--------------------- .text._ZN18transformer_engine13normalization19ln_fwd_tuned_kernelINS0_13Kernel_traitsIffffjLj25600ELj4ELj1ELj4ELj4ENS0_18Kernel_traits_baseILj25600EffffjLj128EEEEEEEvNS0_19ForwardKernelParamsE --------------------------
	.section	.text._ZN18transformer_engine13normalization19ln_fwd_tuned_kernelINS0_13Kernel_traitsIffffjLj25600ELj4ELj1ELj4ELj4ENS0_18Kernel_traits_baseILj25600EffffjLj128EEEEEEEvNS0_19ForwardKernelParamsE,"ax",@progbits
	.align	128
        .global         _ZN18transformer_engine13normalization19ln_fwd_tuned_kernelINS0_13Kernel_traitsIffffjLj25600ELj4ELj1ELj4ELj4ENS0_18Kernel_traits_baseILj25600EffffjLj128EEEEEEEvNS0_19ForwardKernelParamsE
        .type           _ZN18transformer_engine13normalization19ln_fwd_tuned_kernelINS0_13Kernel_traitsIffffjLj25600ELj4ELj1ELj4ELj4ENS0_18Kernel_traits_baseILj25600EffffjLj128EEEEEEEvNS0_19ForwardKernelParamsE,@function
        .size           _ZN18transformer_engine13normalization19ln_fwd_tuned_kernelINS0_13Kernel_traitsIffffjLj25600ELj4ELj1ELj4ELj4ENS0_18Kernel_traits_baseILj25600EffffjLj128EEEEEEEvNS0_19ForwardKernelParamsE,(.L_x_12937 - _ZN18transformer_engine13normalization19ln_fwd_tuned_kernelINS0_13Kernel_traitsIffffjLj25600ELj4ELj1ELj4ELj4ENS0_18Kernel_traits_baseILj25600EffffjLj128EEEEEEEvNS0_19ForwardKernelParamsE)
        .other          _ZN18transformer_engine13normalization19ln_fwd_tuned_kernelINS0_13Kernel_traitsIffffjLj25600ELj4ELj1ELj4ELj4ENS0_18Kernel_traits_baseILj25600EffffjLj128EEEEEEEvNS0_19ForwardKernelParamsE,@"STO_CUDA_ENTRY STV_DEFAULT"
_ZN18transformer_engine13normalization19ln_fwd_tuned_kernelINS0_13Kernel_traitsIffffjLj25600ELj4ELj1ELj4ELj4ENS0_18Kernel_traits_baseILj25600EffffjLj128EEEEEEEvNS0_19ForwardKernelParamsE:
.text._ZN18transformer_engine13normalization19ln_fwd_tuned_kernelINS0_13Kernel_traitsIffffjLj25600ELj4ELj1ELj4ELj4ENS0_18Kernel_traits_baseILj25600EffffjLj128EEEEEEEvNS0_19ForwardKernelParamsE:
        /* <DEDUP_REMOVED lines=183> */
.L_x_6912:
[----:B--2---:R-:W0:Y:S01]  /*0b70*/  LDC.64 R80, c[0x0][0x390] ;  /* 0x0000e400ff507b82 */ /* 0x004e220000000a00 */
[----:B------:R-:W-:-:S05]  /*0b80*/  MOV R103, UR7 ;  /* 0x0000000700677c02 */ /* 0x000fca0008000f00 */
[----:B------:R-:W-:-:S05]  /*0b90*/  IMAD R103, R103, 0x6400, R88 ;  /* 0x0000640067677824 */ /* 0x000fca00078e0258 */
[C---:B------:R-:W-:Y:S02]  /*0ba0*/  IADD3 R49, PT, PT, R103.reuse, 0x400, RZ ;  /* 0x0000040067317810 */ /* 0x040fe40007ffe0ff */
[C---:B------:R-:W-:Y:S02]  /*0bb0*/  IADD3 R51, PT, PT, R103.reuse, 0x600, RZ ;  /* 0x0000060067337810 */ /* 0x040fe40007ffe0ff */
[C---:B------:R-:W-:Y:S01]  /*0bc0*/  IADD3 R53, PT, PT, R103.reuse, 0x800, RZ ;  /* 0x0000080067357810 */ /* 0x040fe20007ffe0ff */
[----:B0-----:R-:W-:-:S05]  /*0bd0*/  IMAD.WIDE.U32 R88, R103, 0x4, R80 ;  /* 0x0000000467587825 */ /* 0x001fca00078e0050 */
[----:B------:R-:W2:Y:S01]  /*0be0*/  LDG.E R79, desc[UR8][R88.64] ;  /* 0x00000008584f7981 */ /* 0x000ea2000c1e1900 */
[----:B------:R-:W-:-:S04]  /*0bf0*/  IMAD.WIDE.U32 R48, R49, 0x4, R80 ;  /* 0x0000000431307825 */ /* 0x000fc800078e0050 */
[----:B------:R-:W-:Y:S01]  /*0c00*/  IMAD.WIDE.U32 R50, R51, 0x4, R80 ;  /* 0x0000000433327825 */ /* 0x000fe200078e0050 */
[----:B------:R0:W3:Y:S04]  /*0c10*/  LDG.E R78, desc[UR8][R48.64] ;  /* 0x00000008304e7981 */ /* 0x0000e8000c1e1900 */
[----:B------:R-:W4:Y:S01]  /*0c20*/  LDG.E R88, desc[UR8][R88.64+0x800] ;  /* 0x0008000858587981 */ /* 0x000f22000c1e1900 */
[----:B------:R-:W-:-:S03]  /*0c30*/  IADD3 R55, PT, PT, R103, 0xc00, RZ ;  /* 0x00000c0067377810 */ /* 0x000fc60007ffe0ff */
[----:B------:R1:W3:Y:S01]  /*0c40*/  LDG.E R77, desc[UR8][R50.64] ;  /* 0x00000008324d7981 */ /* 0x0002e2000c1e1900 */
[----:B0-----:R-:W-:Y:S01]  /*0c50*/  IMAD.WIDE.U32 R48, R53, 0x4, R80 ;  /* 0x0000000435307825 */ /* 0x001fe200078e0050 */
[----:B------:R-:W-:-:S04]  /*0c60*/  IADD3 R53, PT, PT, R103, 0xa00, RZ ;  /* 0x00000a0067357810 */ /* 0x000fc80007ffe0ff */
[----:B------:R0:W3:Y:S01]  /*0c70*/  LDG.E R76, desc[UR8][R48.64] ;  /* 0x00000008304c7981 */ /* 0x0000e2000c1e1900 */
[----:B-1----:R-:W-:-:S04]  /*0c80*/  IMAD.WIDE.U32 R50, R55, 0x4, R80 ;  /* 0x0000000437327825 */ /* 0x002fc800078e0050 */
[----:B0-----:R-:W-:Y:S01]  /*0c90*/  IMAD.WIDE.U32 R48, R53, 0x4, R80 ;  /* 0x0000000435307825 */ /* 0x001fe200078e0050 */
[C---:B------:R-:W-:Y:S01]  /*0ca0*/  IADD3 R53, PT, PT, R103.reuse, 0xe00, RZ ;  /* 0x00000e0067357810 */ /* 0x040fe20007ffe0ff */
[----:B------:R-:W3:Y:S01]  /*0cb0*/  LDG.E R74, desc[UR8][R50.64] ;  /* 0x00000008324a7981 */ /* 0x000ee2000c1e1900 */
[----:B------:R-:W-:-:S03]  /*0cc0*/  IADD3 R55, PT, PT, R103, 0x1200, RZ ;  /* 0x0000120067377810 */ /* 0x000fc60007ffe0ff */
[----:B------:R0:W3:Y:S02]  /*0cd0*/  LDG.E R75, desc[UR8][R48.64] ;  /* 0x00000008304b7981 */ /* 0x0000e4000c1e1900 */
[----:B0-----:R-:W-:Y:S01]  /*0ce0*/  IMAD.WIDE.U32 R48, R53, 0x4, R80 ;  /* 0x0000000435307825 */ /* 0x001fe200078e0050 */
[----:B------:R-:W-:-:S04]  /*0cf0*/  IADD3 R53, PT, PT, R103, 0x1000, RZ ;  /* 0x0000100067357810 */ /* 0x000fc80007ffe0ff */
[----:B------:R0:W3:Y:S01]  /*0d00*/  LDG.E R73, desc[UR8][R48.64] ;  /* 0x0000000830497981 */ /* 0x0000e2000c1e1900 */
[----:B------:R-:W-:Y:S01]  /*0d10*/  IMAD.WIDE.U32 R50, R53, 0x4, R80 ;  /* 0x0000000435327825 */ /* 0x000fe200078e0050 */
[----:B------:R-:W-:-:S04]  /*0d20*/  IADD3 R53, PT, PT, R103, 0x1400, RZ ;  /* 0x0000140067357810 */ /* 0x000fc80007ffe0ff */
[----:B------:R1:W3:Y:S01]  /*0d30*/  LDG.E R72, desc[UR8][R50.64] ;  /* 0x0000000832487981 */ /* 0x0002e2000c1e1900 */
[----:B0-----:R-:W-:Y:S01]  /*0d40*/  IMAD.WIDE.U32 R48, R55, 0x4, R80 ;  /* 0x0000000437307825 */ /* 0x001fe200078e0050 */
[----:B------:R-:W-:-:S04]  /*0d50*/  IADD3 R55, PT, PT, R103, 0x1600, RZ ;  /* 0x0000160067377810 */ /* 0x000fc80007ffe0ff */
[----:B------:R0:W3:Y:S01]  /*0d60*/  LDG.E R71, desc[UR8][R48.64] ;  /* 0x0000000830477981 */ /* 0x0000e2000c1e1900 */
[----:B-1----:R-:W-:-:S04]  /*0d70*/  IMAD.WIDE.U32 R50, R55, 0x4, R80 ;  /* 0x0000000437327825 */ /* 0x002fc800078e0050 */
[--C-:B0-----:R-:W-:Y:S01]  /*0d80*/  IMAD.WIDE.U32 R48, R53, 0x4, R80.reuse ;  /* 0x0000000435307825 */ /* 0x101fe200078e0050 */
[C---:B------:R-:W-:Y:S01]  /*0d90*/  IADD3 R53, PT, PT, R103.reuse, 0x1800, RZ ;  /* 0x0000180067357810 */ /* 0x040fe20007ffe0ff */
[----:B------:R-:W3:Y:S04]  /*0da0*/  LDG.E R65, desc[UR8][R50.64] ;  /* 0x0000000832417981 */ /* 0x000ee8000c1e1900 */
[----:B------:R0:W3:Y:S01]  /*0db0*/  LDG.E R69, desc[UR8][R48.64] ;  /* 0x0000000830457981 */ /* 0x0000e2000c1e1900 */
[----:B------:R-:W-:Y:S01]  /*0dc0*/  IADD3 R55, PT, PT, R103, 0x1c00, RZ ;  /* 0x00001c0067377810 */ /* 0x000fe20007ffe0ff */
[----:B0-----:R-:W-:Y:S01]  /*0dd0*/  IMAD.WIDE.U32 R48, R53, 0x4, R80 ;  /* 0x0000000435307825 */ /* 0x001fe200078e0050 */
[----:B------:R-:W-:-:S04]  /*0de0*/  IADD3 R53, PT, PT, R103, 0x1a00, RZ ;  /* 0x00001a0067357810 */ /* 0x000fc80007ffe0ff */
[----:B------:R0:W3:Y:S01]  /*0df0*/  LDG.E R70, desc[UR8][R48.64] ;  /* 0x0000000830467981 */ /* 0x0000e2000c1e1900 */
[----:B------:R-:W-:Y:S01]  /*0e00*/  IMAD.WIDE.U32 R50, R55, 0x4, R80 ;  /* 0x0000000437327825 */ /* 0x000fe200078e0050 */
[C---:B------:R-:W-:Y:S02]  /*0e10*/  IADD3 R55, PT, PT, R103.reuse, 0x2000, RZ ;  /* 0x0000200067377810 */ /* 0x040fe40007ffe0ff */
[----:B------:R-:W-:-:S03]  /*0e20*/  IADD3 R57, PT, PT, R103, 0x2200, RZ ;  /* 0x0000220067397810 */ /* 0x000fc60007ffe0ff */
[----:B------:R-:W3:Y:S01]  /*0e30*/  LDG.E R50, desc[UR8][R50.64] ;  /* 0x0000000832327981 */ /* 0x000ee2000c1e1900 */
[----:B0-----:R-:W-:Y:S01]  /*0e40*/  IMAD.WIDE.U32 R48, R53, 0x4, R80 ;  /* 0x0000000435307825 */ /* 0x001fe200078e0050 */
[----:B------:R-:W-:-:S05]  /*0e50*/  IADD3 R53, PT, PT, R103, 0x1e00, RZ ;  /* 0x00001e0067357810 */ /* 0x000fca0007ffe0ff */
[----:B------:R-:W3:Y:S01]  /*0e60*/  LDG.E R48, desc[UR8][R48.64] ;  /* 0x0000000830307981 */ /* 0x000ee2000c1e1900 */
[----:B------:R-:W-:Y:S01]  /*0e70*/  IMAD.WIDE.U32 R52, R53, 0x4, R80 ;  /* 0x0000000435347825 */ /* 0x000fe200078e0050 */
[----:B------:R-:W-:-:S03]  /*0e80*/  IADD3 R63, PT, PT, R103, 0x2400, RZ ;  /* 0x00002400673f7810 */ /* 0x000fc60007ffe0ff */
[--C-:B------:R-:W-:Y:S01]  /*0e90*/  IMAD.WIDE.U32 R54, R55, 0x4, R80.reuse ;  /* 0x0000000437367825 */ /* 0x100fe200078e0050 */
[----:B------:R0:W3:Y:S04]  /*0ea0*/  LDG.E R68, desc[UR8][R52.64] ;  /* 0x0000000834447981 */ /* 0x0000e8000c1e1900 */
[----:B------:R1:W3:Y:S01]  /*0eb0*/  LDG.E R67, desc[UR8][R54.64] ;  /* 0x0000000836437981 */ /* 0x0002e2000c1e1900 */
[----:B------:R-:W-:-:S04]  /*0ec0*/  IMAD.WIDE.U32 R62, R63, 0x4, R80 ;  /* 0x000000043f3e7825 */ /* 0x000fc800078e0050 */
[----:B0-----:R-:W-:Y:S01]  /*0ed0*/  IMAD.WIDE.U32 R52, R57, 0x4, R80 ;  /* 0x0000000439347825 */ /* 0x001fe200078e0050 */
[C---:B------:R-:W-:Y:S01]  /*0ee0*/  IADD3 R57, PT, PT, R103.reuse, 0x2600, RZ ;  /* 0x0000260067397810 */ /* 0x040fe20007ffe0ff */
[----:B------:R-:W3:Y:S01]  /*0ef0*/  LDG.E R62, desc[UR8][R62.64] ;  /* 0x000000083e3e7981 */ /* 0x000ee2000c1e1900 */
[----:B------:R-:W-:-:S03]  /*0f00*/  IADD3 R49, PT, PT, R103, 0x2800, RZ ;  /* 0x0000280067317810 */ /* 0x000fc60007ffe0ff */
[----:B------:R0:W3:Y:S02]  /*0f10*/  LDG.E R66, desc[UR8][R52.64] ;  /* 0x0000000834427981 */ /* 0x0000e4000c1e1900 */
[----:B-1----:R-:W-:Y:S01]  /*0f20*/  IMAD.WIDE.U32 R54, R49, 0x4, R80 ;  /* 0x0000000431367825 */ /* 0x002fe200078e0050 */
[----:B------:R-:W-:-:S05]  /*0f30*/  IADD3 R49, PT, PT, R103, 0x2c00, RZ ;  /* 0x00002c0067317810 */ /* 0x000fca0007ffe0ff */
[----:B------:R-:W3:Y:S01]  /*0f40*/  LDG.E R54, desc[UR8][R54.64] ;  /* 0x0000000836367981 */ /* 0x000ee2000c1e1900 */
[----:B0-----:R-:W-:Y:S01]  /*0f50*/  IMAD.WIDE.U32 R52, R57, 0x4, R80 ;  /* 0x0000000439347825 */ /* 0x001fe200078e0050 */
[----:B------:R-:W-:-:S04]  /*0f60*/  IADD3 R57, PT, PT, R103, 0x2a00, RZ ;  /* 0x00002a0067397810 */ /* 0x000fc80007ffe0ff */
[----:B------:R0:W3:Y:S01]  /*0f70*/  LDG.E R64, desc[UR8][R52.64] ;  /* 0x0000000834407981 */ /* 0x0000e2000c1e1900 */
[----:B------:R-:W-:Y:S01]  /*0f80*/  IMAD.WIDE.U32 R56, R57, 0x4, R80 ;  /* 0x0000000439387825 */ /* 0x000fe200078e0050 */
[----:B------:R-:W-:-:S04]  /*0f90*/  IADD3 R51, PT, PT, R103, 0x3000, RZ ;  /* 0x0000300067337810 */ /* 0x000fc80007ffe0ff */
[----:B------:R1:W3:Y:S01]  /*0fa0*/  LDG.E R63, desc[UR8][R56.64] ;  /* 0x00000008383f7981 */ /* 0x0002e2000c1e1900 */
[--C-:B0-----:R-:W-:Y:S01]  /*0fb0*/  IMAD.WIDE.U32 R52, R49, 0x4, R80.reuse ;  /* 0x0000000431347825 */ /* 0x101fe200078e0050 */
[C---:B------:R-:W-:Y:S02]  /*0fc0*/  IADD3 R49, PT, PT, R103.reuse, 0x2e00, RZ ;  /* 0x00002e0067317810 */ /* 0x040fe40007ffe0ff */
[----:B------:R-:W-:Y:S02]  /*0fd0*/  IADD3 R59, PT, PT, R103, 0x3200, RZ ;  /* 0x00003200673b7810 */ /* 0x000fe40007ffe0ff */
[----:B------:R0:W3:Y:S01]  /*0fe0*/  LDG.E R61, desc[UR8][R52.64] ;  /* 0x00000008343d7981 */ /* 0x0000e2000c1e1900 */
[----:B-1----:R-:W-:Y:S01]  /*0ff0*/  IMAD.WIDE.U32 R56, R49, 0x4, R80 ;  /* 0x0000000431387825 */ /* 0x002fe200078e0050 */
[----:B------:R-:W-:-:S04]  /*1000*/  IADD3 R49, PT, PT, R103, 0x3400, RZ ;  /* 0x0000340067317810 */ /* 0x000fc80007ffe0ff */
[----:B------:R-:W3:Y:S01]  /*1010*/  LDG.E R60, desc[UR8][R56.64] ;  /* 0x00000008383c7981 */ /* 0x000ee2000c1e1900 */
[----:B------:R-:W-:-:S04]  /*1020*/  IMAD.WIDE.U32 R58, R59, 0x4, R80 ;  /* 0x000000043b3a7825 */ /* 0x000fc800078e0050 */
[--C-:B0-----:R-:W-:Y:S02]  /*1030*/  IMAD.WIDE.U32 R52, R51, 0x4, R80.reuse ;  /* 0x0000000433347825 */ /* 0x101fe400078e0050 */
[----:B------:R-:W3:Y:S04]  /*1040*/  LDG.E R59, desc[UR8][R58.64] ;  /* 0x000000083a3b7981 */ /* 0x000ee8000c1e1900 */
[----:B------:R0:W3:Y:S01]  /*1050*/  LDG.E R57, desc[UR8][R52.64] ;  /* 0x0000000834397981 */ /* 0x0000e2000c1e1900 */
[----:B------:R-:W-:Y:S01]  /*1060*/  IADD3 R85, PT, PT, R103, 0x3800, RZ ;  /* 0x0000380067557810 */ /* 0x000fe20007ffe0ff */
[----:B0-----:R-:W-:Y:S01]  /*1070*/  IMAD.WIDE.U32 R52, R49, 0x4, R80 ;  /* 0x0000000431347825 */ /* 0x001fe200078e0050 */
[----:B------:R-:W-:-:S04]  /*1080*/  IADD3 R49, PT, PT, R103, 0x3600, RZ ;  /* 0x0000360067317810 */ /* 0x000fc80007ffe0ff */
[----:B------:R0:W3:Y:S01]  /*1090*/  LDG.E R51, desc[UR8][R52.64] ;  /* 0x0000000834337981 */ /* 0x0000e2000c1e1900 */
[----:B------:R-:W-:Y:S01]  /*10a0*/  IADD3 R83, PT, PT, R103, 0x3a00, RZ ;  /* 0x00003a0067537810 */ /* 0x000fe20007ffe0ff */
[----:B------:R-:W-:-:S04]  /*10b0*/  IMAD.WIDE.U32 R84, R85, 0x4, R80 ;  /* 0x0000000455547825 */ /* 0x000fc800078e0050 */
[--C-:B0-----:R-:W-:Y:S01]  /*10c0*/  IMAD.WIDE.U32 R52, R49, 0x4, R80.reuse ;  /* 0x0000000431347825 */ /* 0x101fe200078e0050 */
[----:B------:R-:W-:Y:S01]  /*10d0*/  IADD3 R49, PT, PT, R103, 0x3c00, RZ ;  /* 0x00003c0067317810 */ /* 0x000fe20007ffe0ff */
[----:B------:R-:W3:Y:S04]  /*10e0*/  LDG.E R56, desc[UR8][R84.64] ;  /* 0x0000000854387981 */ /* 0x000ee8000c1e1900 */
[----:B------:R0:W3:Y:S01]  /*10f0*/  LDG.E R58, desc[UR8][R52.64] ;  /* 0x00000008343a7981 */ /* 0x0000e2000c1e1900 */
[----:B------:R-:W-:Y:S01]  /*1100*/  IMAD.WIDE.U32 R82, R83, 0x4, R80 ;  /* 0x0000000453527825 */ /* 0x000fe200078e0050 */
[----:B------:R-:W-:-:S04]  /*1110*/  IADD3 R87, PT, PT, R103, 0x4000, RZ ;  /* 0x0000400067577810 */ /* 0x000fc80007ffe0ff */
[----:B------:R1:W3:Y:S01]  /*1120*/  LDG.E R55, desc[UR8][R82.64] ;  /* 0x0000000852377981 */ /* 0x0002e2000c1e1900 */
[----:B0-----:R-:W-:Y:S01]  /*1130*/  IMAD.WIDE.U32 R52, R49, 0x4, R80 ;  /* 0x0000000431347825 */ /* 0x001fe200078e0050 */
[----:B------:R-:W-:-:S05]  /*1140*/  IADD3 R49, PT, PT, R103, 0x3e00, RZ ;  /* 0x00003e0067317810 */ /* 0x000fca0007ffe0ff */
[--C-:B------:R-:W-:Y:S01]  /*1150*/  IMAD.WIDE.U32 R84, R49, 0x4, R80.reuse ;  /* 0x0000000431547825 */ /* 0x100fe200078e0050 */
[----:B------:R-:W3:Y:S03]  /*1160*/  LDG.E R52, desc[UR8][R52.64] ;  /* 0x0000000834347981 */ /* 0x000ee6000c1e1900 */
[--C-:B-1----:R-:W-:Y:S01]  /*1170*/  IMAD.WIDE.U32 R82, R87, 0x4, R80.reuse ;  /* 0x0000000457527825 */ /* 0x102fe200078e0050 */
[C---:B------:R-:W-:Y:S02]  /*1180*/  IADD3 R87, PT, PT, R103.reuse, 0x4200, RZ ;  /* 0x0000420067577810 */ /* 0x040fe40007ffe0ff */
[C---:B------:R-:W-:Y:S02]  /*1190*/  IADD3 R89, PT, PT, R103.reuse, 0x4400, RZ ;  /* 0x0000440067597810 */ /* 0x040fe40007ffe0ff */
[----:B------:R0:W3:Y:S04]  /*11a0*/  LDG.E R49, desc[UR8][R82.64] ;  /* 0x0000000852317981 */ /* 0x0000e8000c1e1900 */
[----:B------:R1:W3:Y:S01]  /*11b0*/  LDG.E R53, desc[UR8][R84.64] ;  /* 0x0000000854357981 */ /* 0x0002e2000c1e1900 */
[----:B------:R-:W-:Y:S01]  /*11c0*/  IADD3 R91, PT, PT, R103, 0x4600, RZ ;  /* 0x00004600675b7810 */ /* 0x000fe20007ffe0ff */
[----:B0-----:R-:W-:Y:S01]  /*11d0*/  IMAD.WIDE.U32 R82, R87, 0x4, R80 ;  /* 0x0000000457527825 */ /* 0x001fe200078e0050 */
[----:B------:R-:W-:-:S03]  /*11e0*/  IADD3 R93, PT, PT, R103, 0x4800, RZ ;  /* 0x00004800675d7810 */ /* 0x000fc60007ffe0ff */
[--C-:B-1----:R-:W-:Y:S02]  /*11f0*/  IMAD.WIDE.U32 R84, R89, 0x4, R80.reuse ;  /* 0x0000000459547825 */ /* 0x102fe400078e0050 */
[----:B------:R0:W3:Y:S01]  /*1200*/  LDG.E R89, desc[UR8][R82.64] ;  /* 0x0000000852597981 */ /* 0x0000e2000c1e1900 */
[----:B------:R-:W-:Y:S01]  /*1210*/  IADD3 R95, PT, PT, R103, 0x4a00, RZ ;  /* 0x00004a00675f7810 */ /* 0x000fe20007ffe0ff */
[--C-:B------:R-:W-:Y:S02]  /*1220*/  IMAD.WIDE.U32 R86, R91, 0x4, R80.reuse ;  /* 0x000000045b567825 */ /* 0x100fe400078e0050 */
[----:B------:R1:W3:Y:S04]  /*1230*/  LDG.E R90, desc[UR8][R84.64] ;  /* 0x00000008545a7981 */ /* 0x0002e8000c1e1900 */
[----:B------:R-:W3:Y:S01]  /*1240*/  LDG.E R91, desc[UR8][R86.64] ;  /* 0x00000008565b7981 */ /* 0x000ee2000c1e1900 */
[----:B0-----:R-:W-:-:S04]  /*1250*/  IMAD.WIDE.U32 R82, R93, 0x4, R80 ;  /* 0x000000045d527825 */ /* 0x001fc800078e0050 */
[--C-:B-1----:R-:W-:Y:S01]  /*1260*/  IMAD.WIDE.U32 R84, R95, 0x4, R80.reuse ;  /* 0x000000045f547825 */ /* 0x102fe200078e0050 */
[C---:B------:R-:W-:Y:S01]  /*1270*/  IADD3 R95, PT, PT, R103.reuse, 0x4c00, RZ ;  /* 0x00004c00675f7810 */ /* 0x040fe20007ffe0ff */
[----:B------:R0:W3:Y:S01]  /*1280*/  LDG.E R92, desc[UR8][R82.64] ;  /* 0x00000008525c7981 */ /* 0x0000e2000c1e1900 */
[C---:B------:R-:W-:Y:S02]  /*1290*/  IADD3 R97, PT, PT, R103.reuse, 0x4e00, RZ ;  /* 0x00004e0067617810 */ /* 0x040fe40007ffe0ff */
[----:B------:R-:W-:Y:S01]  /*12a0*/  IADD3 R99, PT, PT, R103, 0x5000, RZ ;  /* 0x0000500067637810 */ /* 0x000fe20007ffe0ff */
[----:B------:R1:W3:Y:S01]  /*12b0*/  LDG.E R93, desc[UR8][R84.64] ;  /* 0x00000008545d7981 */ /* 0x0002e2000c1e1900 */
[----:B0-----:R-:W-:-:S04]  /*12c0*/  IMAD.WIDE.U32 R82, R95, 0x4, R80 ;  /* 0x000000045f527825 */ /* 0x001fc800078e0050 */
[--C-:B-1----:R-:W-:Y:S01]  /*12d0*/  IMAD.WIDE.U32 R84, R97, 0x4, R80.reuse ;  /* 0x0000000461547825 */ /* 0x102fe200078e0050 */
[----:B------:R-:W-:Y:S01]  /*12e0*/  IADD3 R97, PT, PT, R103, 0x5200, RZ ;  /* 0x0000520067617810 */ /* 0x000fe20007ffe0ff */
[----:B------:R0:W3:Y:S02]  /*12f0*/  LDG.E R94, desc[UR8][R82.64] ;  /* 0x00000008525e7981 */ /* 0x0000e4000c1e1900 */
[----:B------:R-:W-:Y:S02]  /*1300*/  IMAD.WIDE.U32 R86, R99, 0x4, R80 ;  /* 0x0000000463567825 */ /* 0x000fe400078e0050 */
[----:B------:R1:W3:Y:S01]  /*1310*/  LDG.E R95, desc[UR8][R84.64] ;  /* 0x00000008545f7981 */ /* 0x0002e2000c1e1900 */
[----:B------:R-:W-:-:S03]  /*1320*/  IADD3 R99, PT, PT, R103, 0x5600, RZ ;  /* 0x0000560067637810 */ /* 0x000fc60007ffe0ff */
[----:B------:R-:W3:Y:S01]  /*1330*/  LDG.E R86, desc[UR8][R86.64] ;  /* 0x0000000856567981 */ /* 0x000ee2000c1e1900 */
[----:B0-----:R-:W-:Y:S01]  /*1340*/  IMAD.WIDE.U32 R82, R97, 0x4, R80 ;  /* 0x0000000461527825 */ /* 0x001fe200078e0050 */
[----:B------:R-:W-:-:S03]  /*1350*/  IADD3 R97, PT, PT, R103, 0x5400, RZ ;  /* 0x0000540067617810 */ /* 0x000fc60007ffe0ff */
[--C-:B-1----:R-:W-:Y:S01]  /*1360*/  IMAD.WIDE.U32 R84, R99, 0x4, R80.reuse ;  /* 0x0000000463547825 */ /* 0x102fe200078e0050 */
[----:B------:R0:W3:Y:S01]  /*1370*/  LDG.E R87, desc[UR8][R82.64] ;  /* 0x0000000852577981 */ /* 0x0000e2000c1e1900 */
[C---:B------:R-:W-:Y:S02]  /*1380*/  IADD3 R99, PT, PT, R103.reuse, 0x5800, RZ ;  /* 0x0000580067637810 */ /* 0x040fe40007ffe0ff */
[----:B------:R-:W-:Y:S01]  /*1390*/  IADD3 R141, PT, PT, R103, 0x5a00, RZ ;  /* 0x00005a00678d7810 */ /* 0x000fe20007ffe0ff */
[--C-:B0-----:R-:W-:Y:S02]  /*13a0*/  IMAD.WIDE.U32 R82, R97, 0x4, R80.reuse ;  /* 0x0000000461527825 */ /* 0x101fe400078e0050 */
[----:B------:R0:W3:Y:S04]  /*13b0*/  LDG.E R97, desc[UR8][R84.64] ;  /* 0x0000000854617981 */ /* 0x0000e8000c1e1900 */
[----:B------:R1:W3:Y:S01]  /*13c0*/  LDG.E R96, desc[UR8][R82.64] ;  /* 0x0000000852607981 */ /* 0x0002e2000c1e1900 */
[----:B------:R-:W-:Y:S01]  /*13d0*/  IADD3 R143, PT, PT, R103, 0x5e00, RZ ;  /* 0x00005e00678f7810 */ /* 0x000fe20007ffe0ff */
[----:B0-----:R-:W-:Y:S01]  /*13e0*/  IMAD.WIDE.U32 R84, R141, 0x4, R80 ;  /* 0x000000048d547825 */ /* 0x001fe200078e0050 */
[----:B------:R-:W-:-:S03]  /*13f0*/  IADD3 R141, PT, PT, R103, 0x5c00, RZ ;  /* 0x00005c00678d7810 */ /* 0x000fc60007ffe0ff */
[--C-:B-1----:R-:W-:Y:S02]  /*1400*/  IMAD.WIDE.U32 R82, R99, 0x4, R80.reuse ;  /* 0x0000000463527825 */ /* 0x102fe400078e0050 */
[----:B------:R0:W3:Y:S04]  /*1410*/  LDG.E R99, desc[UR8][R84.64] ;  /* 0x0000000854637981 */ /* 0x0000e8000c1e1900 */
[----:B------:R1:W3:Y:S01]  /*1420*/  LDG.E R98, desc[UR8][R82.64] ;  /* 0x0000000852627981 */ /* 0x0002e2000c1e1900 */
[----:B0-----:R-:W-:-:S04]  /*1430*/  IMAD.WIDE.U32 R84, R143, 0x4, R80 ;  /* 0x000000048f547825 */ /* 0x001fc800078e0050 */
[----:B-1----:R-:W-:Y:S01]  /*1440*/  IMAD.WIDE.U32 R82, R141, 0x4, R80 ;  /* 0x000000048d527825 */ /* 0x002fe200078e0050 */
[C---:B------:R-:W-:Y:S01]  /*1450*/  IADD3 R141, PT, PT, R103.reuse, 0x6000, RZ ;  /* 0x00006000678d7810 */ /* 0x040fe20007ffe0ff */
[----:B------:R-:W3:Y:S01]  /*1460*/  LDG.E R84, desc[UR8][R84.64] ;  /* 0x0000000854547981 */ /* 0x000ee2000c1e1900 */
[----:B------:R-:W-:-:S03]  /*1470*/  IADD3 R103, PT, PT, R103, 0x6200, RZ ;  /* 0x0000620067677810 */ /* 0x000fc60007ffe0ff */
[----:B------:R0:W3:Y:S02]  /*1480*/  LDG.E R100, desc[UR8][R82.64] ;  /* 0x0000000852647981 */ /* 0x0000e4000c1e1900 */
[----:B0-----:R-:W-:-:S04]  /*1490*/  IMAD.WIDE.U32 R82, R141, 0x4, R80 ;  /* 0x000000048d527825 */ /* 0x001fc800078e0050 */
[----:B------:R-:W-:Y:S01]  /*14a0*/  IMAD.WIDE.U32 R80, R103, 0x4, R80 ;  /* 0x0000000467507825 */ /* 0x000fe200078e0050 */
[----:B------:R-:W3:Y:S04]  /*14b0*/  LDG.E R85, desc[UR8][R82.64] ;  /* 0x0000000852557981 */ /* 0x000ee8000c1e1900 */
[----:B------:R0:W3:Y:S01]  /*14c0*/  LDG.E R103, desc[UR8][R80.64] ;  /* 0x0000000850677981 */ /* 0x0000e2000c1e1900 */
[----:B--2---:R-:W-:-:S04]  /*14d0*/  FADD R141, RZ, R79 ;  /* 0x0000004fff8d7221 */ /* 0x004fc80000000000 */
[----:B----4-:R-:W-:-:S04]  /*14e0*/  FADD R141, R88, R141 ;  /* 0x0000008d588d7221 */ /* 0x010fc80000000000 */
[----:B---3--:R-:W-:-:S04]  /*14f0*/  FADD R142, R78, R141 ;  /* 0x0000008d4e8e7221 */ /* 0x008fc80000000000 */
        /* <DEDUP_REMOVED lines=183> */
.L_x_6893:
[----:B------:R-:W-:Y:S05]  /*2070*/  BSYNC.RECONVERGENT B0 ;  /* 0x0000000000007941 */ /* 0x000fea0003800200 */
.L_x_6892:
        /* <DEDUP_REMOVED lines=14> */
.L_x_6895:
[----:B------:R-:W-:Y:S05]  /*2160*/  BSYNC.RECONVERGENT B0 ;  /* 0x0000000000007941 */ /* 0x000fea0003800200 */
.L_x_6894:
        /* <DEDUP_REMOVED lines=11> */
[----:B-----5:R-:W-:Y:S05]  /*2220*/  CALL.REL.NOINC `($__internal_69_$__cuda_sm20_rcp_rn_f32_slowpath) ;  /* 0x0000002800e47944 */ /* 0x020fea0003c00000 */
[----:B------:R-:W-:Y:S05]  /*2230*/  BRA `(.L_x_6898) ;  /* 0x0000000000107947 */ /* 0x000fea0003800000 */
.L_x_6897:
[----:B------:R-:W0:Y:S02]  /*2240*/  MUFU.RCP R145, R104 ;  /* 0x0000006800917308 */ /* 0x000e240000001000 */
[----:B0-----:R-:W-:-:S04]  /*2250*/  FFMA R82, R104, R145, -1 ;  /* 0xbf80000068527423 */ /* 0x001fc80000000091 */
[----:B------:R-:W-:-:S04]  /*2260*/  FADD.FTZ R82, -R82, -RZ ;  /* 0x800000ff52527221 */ /* 0x000fc80000010100 */
[----:B------:R-:W-:-:S07]  /*2270*/  FFMA R145, R145, R82, R145 ;  /* 0x0000005291917223 */ /* 0x000fce0000000091 */
.L_x_6898:
[----:B------:R-:W-:Y:S05]  /*2280*/  BSYNC.RECONVERGENT B0 ;  /* 0x0000000000007941 */ /* 0x000fea0003800200 */
.L_x_6896:
        /* <DEDUP_REMOVED lines=20> */
[----:B-----5:R-:W-:Y:S05]  /*23d0*/  CALL.REL.NOINC `($__internal_69_$__cuda_sm20_rcp_rn_f32_slowpath) ;  /* 0x0000002800787944 */ /* 0x020fea0003c00000 */
[----:B------:R-:W-:Y:S05]  /*23e0*/  BRA `(.L_x_6901) ;  /* 0x0000000000107947 */ /* 0x000fea0003800000 */
.L_x_6900:
[----:B------:R-:W0:Y:S02]  /*23f0*/  MUFU.RCP R145, R144 ;  /* 0x0000009000917308 */ /* 0x000e240000001000 */
[----:B0-----:R-:W-:-:S04]  /*2400*/  FFMA R82, R144, R145, -1 ;  /* 0xbf80000090527423 */ /* 0x001fc80000000091 */
[----:B------:R-:W-:-:S04]  /*2410*/  FADD.FTZ R82, -R82, -RZ ;  /* 0x800000ff52527221 */ /* 0x000fc80000010100 */
[----:B------:R-:W-:-:S07]  /*2420*/  FFMA R145, R145, R82, R145 ;  /* 0x0000005291917223 */ /* 0x000fce0000000091 */
.L_x_6901:
[----:B------:R-:W-:Y:S05]  /*2430*/  BSYNC.RECONVERGENT B0 ;  /* 0x0000000000007941 */ /* 0x000fea0003800200 */
.L_x_6899:
[----:B------:R-:W0:Y:S01]  /*2440*/  S2R R146, SR_TID.X ;  /* 0x0000000000927919 */ /* 0x000e220000002100 */
[----:B------:R-:W-:Y:S01]  /*2450*/  FADD R82, R81, R143 ;  /* 0x0000008f51527221 */ /* 0x000fe20000000000 */
[----:B------:R-:W-:Y:S01]  /*2460*/  FADD R81, R141, -R142 ;  /* 0x8000008e8d517221 */ /* 0x000fe20000000000 */
[----:B------:R-:W1:Y:S01]  /*2470*/  LDCU UR12, c[0x0][0x380] ;  /* 0x00007000ff0c77ac */ /* 0x000e620008000800 */
[----:B------:R-:W2:Y:S01]  /*2480*/  S2R R144, SR_TID.X ;  /* 0x0000000000907919 */ /* 0x000ea20000002100 */
[----:B------:R-:W-:Y:S01]  /*2490*/  FMUL R83, R80, R142 ;  /* 0x0000008e50537220 */ /* 0x000fe20000400000 */
[----:B------:R-:W-:Y:S01]  /*24a0*/  FMUL R81, R81, R81 ;  /* 0x0000005151517220 */ /* 0x000fe20000400000 */
[----:B------:R-:W-:Y:S03]  /*24b0*/  BSSY.RECONVERGENT B0, `(.L_x_6902) ;  /* 0x000001c000007945 */ /* 0x000fe60003800200 */
[C---:B------:R-:W-:Y:S01]  /*24c0*/  FMUL R81, R104.reuse, R81 ;  /* 0x0000005168517220 */ /* 0x040fe20000400000 */
[----:B------:R-:W-:-:S03]  /*24d0*/  FFMA R104, R104, R141, R83 ;  /* 0x0000008d68687223 */ /* 0x000fc60000000053 */
        /* <DEDUP_REMOVED lines=19> */
[----:B--2---:R-:W-:Y:S02]  /*2610*/  LEA R82, P3, R104, R82, 0x3 ;  /* 0x0000005268527211 */ /* 0x004fe400078618ff */
[----:B------:R-:W-:Y:S02]  /*2620*/  IADD3.X R141, PT, PT, RZ, RZ, RZ, P2, !PT ;  /* 0x000000ffff8d7210 */ /* 0x000fe400017fe4ff */
[----:B------:R-:W-:Y:S02]  /*2630*/  IADD3 R82, P2, PT, R82, UR5, RZ ;  /* 0x0000000552527c10 */ /* 0x000fe4000ff5e0ff */
[----:B------:R-:W-:-:S04]  /*2640*/  LEA.HI.X R83, R104, R83, R141, 0x3, P3 ;  /* 0x0000005368537211 */ /* 0x000fc800018f1c8d */
[----:B------:R-:W-:-:S05]  /*2650*/  IADD3.X R83, PT, PT, RZ, R83, RZ, P2, !PT ;  /* 0x00000053ff537210 */ /* 0x000fca00017fe4ff */
[----:B0-----:R1:W-:Y:S02]  /*2660*/  STG.E.64 desc[UR8][R82.64], R80 ;  /* 0x0000005052007986 */ /* 0x0013e4000c101b08 */
.L_x_6903:
[----:B------:R-:W-:Y:S05]  /*2670*/  BSYNC.RECONVERGENT B0 ;  /* 0x0000000000007941 */ /* 0x000fea0003800200 */
.L_x_6902:
        /* <DEDUP_REMOVED lines=37> */
.L_x_6905:
[----:B------:R-:W2:Y:S04]  /*28d0*/  LDG.E.STRONG.GPU R104, desc[UR8][R80.64] ;  /* 0x0000000850687981 */ /* 0x000ea8000c1ef900 */
[----:B--2---:R-:W-:Y:S01]  /*28e0*/  CCTL.IVALL ;  /* 0x00000000ff00798f */ /* 0x004fe20002000000 */
[----:B------:R-:W-:Y:S05]  /*28f0*/  YIELD ;  /* 0x0000000000007946 */ /* 0x000fea0003800000 */
[----:B------:R-:W-:-:S13]  /*2900*/  ISETP.NE.AND P2, PT, R104, R141, PT ;  /* 0x0000008d6800720c */ /* 0x000fda0003f45270 */
[----:B------:R-:W-:Y:S05]  /*2910*/  @P2 BRA `(.L_x_6905) ;  /* 0xfffffffc00ec2947 */ /* 0x000fea000383ffff */
.L_x_6904:
[----:B------:R-:W-:Y:S05]  /*2920*/  WARPSYNC.ALL ;  /* 0x0000000000007948 */ /* 0x000fea0003800000 */
[----:B------:R-:W-:Y:S01]  /*2930*/  BAR.SYNC.DEFER_BLOCKING 0x0 ;  /* 0x0000000000007b1d */ /* 0x000fe20000010000 */
[----:B0-----:R-:W-:-:S06]  /*2940*/  CS2R R80, SRZ ;  /* 0x0000000000507805 */ /* 0x001fcc000001ff00 */
        /* <DEDUP_REMOVED lines=14> */
[----:B012--5:R-:W-:Y:S05]  /*2a30*/  CALL.REL.NOINC `($__internal_69_$__cuda_sm20_rcp_rn_f32_slowpath) ;  /* 0x0000002000e07944 */ /* 0x027fea0003c00000 */
[----:B------:R-:W-:Y:S05]  /*2a40*/  BRA `(.L_x_6908) ;  /* 0x0000000000107947 */ /* 0x000fea0003800000 */
.L_x_6907:
[----:B------:R-:W3:Y:S02]  /*2a50*/  MUFU.RCP R145, R142 ;  /* 0x0000008e00917308 */ /* 0x000ee40000001000 */
[----:B---3--:R-:W-:-:S04]  /*2a60*/  FFMA R82, R142, R145, -1 ;  /* 0xbf8000008e527423 */ /* 0x008fc80000000091 */
[----:B------:R-:W-:-:S04]  /*2a70*/  FADD.FTZ R82, -R82, -RZ ;  /* 0x800000ff52527221 */ /* 0x000fc80000010100 */
[----:B------:R-:W-:-:S07]  /*2a80*/  FFMA R145, R145, R82, R145 ;  /* 0x0000005291917223 */ /* 0x000fce0000000091 */
.L_x_6908:
[----:B------:R-:W-:Y:S05]  /*2a90*/  BSYNC.RECONVERGENT B0 ;  /* 0x0000000000007941 */ /* 0x000fea0003800200 */
.L_x_6906:
[----:B-1----:R-:W-:Y:S01]  /*2aa0*/  FMUL R83, R141, R144 ;  /* 0x000000908d537220 */ /* 0x002fe20000400000 */
[----:B------:R-:W-:Y:S01]  /*2ab0*/  FADD R144, -R144, R80 ;  /* 0x0000005090907221 */ /* 0x000fe20000000100 */
[----:B--2---:R-:W-:Y:S01]  /*2ac0*/  FADD R82, R143, R81 ;  /* 0x000000518f527221 */ /* 0x004fe20000000000 */
[----:B------:R-:W-:Y:S01]  /*2ad0*/  BSSY.RECONVERGENT B0, `(.L_x_6909) ;  /* 0x0000017000007945 */ /* 0x000fe20003800200 */
[----:B------:R-:W-:Y:S01]  /*2ae0*/  FFMA R146, R104, R80, R83 ;  /* 0x0000005068927223 */ /* 0x000fe20000000053 */
[----:B------:R-:W-:Y:S01]  /*2af0*/  FMUL R83, R144, R144 ;  /* 0x0000009090537220 */ /* 0x000fe20000400000 */
[----:B0-----:R-:W0:Y:S03]  /*2b00*/  SHFL.DOWN PT, R80, R142, 0x1, 0x1f ;  /* 0x08201f008e507f89 */ /* 0x001e2600000e0000 */
        /* <DEDUP_REMOVED lines=15> */
.L_x_6910:
[----:B------:R-:W0:Y:S02]  /*2c00*/  MUFU.RCP R145, R144 ;  /* 0x0000009000917308 */ /* 0x000e240000001000 */
[----:B0-----:R-:W-:-:S04]  /*2c10*/  FFMA R82, R144, R145, -1 ;  /* 0xbf80000090527423 */ /* 0x001fc80000000091 */
[----:B------:R-:W-:-:S04]  /*2c20*/  FADD.FTZ R82, -R82, -RZ ;  /* 0x800000ff52527221 */ /* 0x000fc80000010100 */
[----:B------:R-:W-:-:S07]  /*2c30*/  FFMA R145, R145, R82, R145 ;  /* 0x0000005291917223 */ /* 0x000fce0000000091 */
.L_x_6911:
[----:B------:R-:W-:Y:S05]  /*2c40*/  BSYNC.RECONVERGENT B0 ;  /* 0x0000000000007941 */ /* 0x000fea0003800200 */
.L_x_6909:
[----:B------:R-:W-:Y:S01]  /*2c50*/  FADD R82, R104, -R141 ;  /* 0x8000008d68527221 */ /* 0x000fe20000000000 */
[----:B------:R-:W-:Y:S01]  /*2c60*/  FMUL R141, R80, R141 ;  /* 0x0000008d508d7220 */ /* 0x000fe20000400000 */
[----:B------:R-:W0:Y:S01]  /*2c70*/  S2UR UR5, SR_CTAID.X ;  /* 0x00000000000579c3 */ /* 0x000e220000002500 */
[----:B------:R-:W1:Y:S01]  /*2c80*/  LDCU.64 UR12, c[0x0][0x3f8] ;  /* 0x00007f00ff0c77ac */ /* 0x000e620008000a00 */
[----:B------:R-:W-:Y:S01]  /*2c90*/  FMUL R83, R82, R82 ;  /* 0x0000005252537220 */ /* 0x000fe20000400000 */
[----:B------:R-:W-:Y:S01]  /*2ca0*/  FADD R82, R81, R143 ;  /* 0x0000008f51527221 */ /* 0x000fe20000000000 */
[C---:B------:R-:W-:Y:S01]  /*2cb0*/  FFMA R104, R142.reuse, R104, R141 ;  /* 0x000000688e687223 */ /* 0x040fe2000000008d */
[----:B------:R-:W-:Y:S01]  /*2cc0*/  MOV R141, UR7 ;  /* 0x00000007008d7c02 */ /* 0x000fe20008000f00 */
[----:B------:R-:W-:Y:S01]  /*2cd0*/  FMUL R83, R142, R83 ;  /* 0x000000538e537220 */ /* 0x000fe20000400000 */
[----:B------:R-:W2:Y:S01]  /*2ce0*/  LDCU.U8 UR15, c[0x0][0x404] ;  /* 0x00008080ff0f77ac */ /* 0x000ea20008000000 */
[----:B------:R-:W-:Y:S01]  /*2cf0*/  FMUL R104, R104, R145 ;  /* 0x0000009168687220 */ /* 0x000fe20000400000 */
[----:B------:R-:W3:Y:S01]  /*2d00*/  S2R R142, SR_TID.X ;  /* 0x00000000008e7919 */ /* 0x000ee20000002100 */
[----:B------:R-:W-:Y:S01]  /*2d10*/  FMUL R83, R80, R83 ;  /* 0x0000005350537220 */ /* 0x000fe20000400000 */
[----:B------:R-:W-:Y:S01]  /*2d20*/  UIADD3 UR4, UPT, UPT, UR4, 0x1, URZ ;  /* 0x0000000104047890 */ /* 0x000fe2000fffe0ff */
[----:B------:R-:W4:Y:S01]  /*2d30*/  @P0 LDC.64 R80, c[0x0][0x398] ;  /* 0x0000e600ff500b82 */ /* 0x000f220000000a00 */
[----:B------:R-:W-:Y:S01]  /*2d40*/  UPLOP3.LUT UP0, UPT, UPT, UPT, UP0, 0x40, 0x4 ;  /* 0x000000000004789c */ /* 0x000fe20003f0e800 */
[----:B------:R-:W-:Y:S01]  /*2d50*/  FFMA R82, R83, R145, R82 ;  /* 0x0000009153527223 */ /* 0x000fe20000000052 */
[----:B------:R-:W1:Y:S01]  /*2d60*/  SHFL.IDX PT, R104, R104, RZ, 0x1f ;  /* 0x00001fff68687589 */ /* 0x000e6200000e0000 */
[----:B------:R-:W-:-:S04]  /*2d70*/  ULOP3.LUT UR4, UR4, 0x3, URZ, 0xc0, !UPT ;  /* 0x0000000304047892 */ /* 0x000fc8000f8ec0ff */
[----:B------:R-:W3:Y:S01]  /*2d80*/  SHFL.IDX PT, R82, R82, RZ, 0x1f ;  /* 0x00001fff52527589 */ /* 0x000ee200000e0000 */
[----:B------:R-:W3:Y:S01]  /*2d90*/  LDC R83, c[0x0][0x3d8] ;  /* 0x0000f600ff537b82 */ /* 0x000ee20000000800 */
[----:B0-----:R-:W-:Y:S01]  /*2da0*/  USHF.L.U32 UR6, UR5, 0x7, URZ ;  /* 0x0000000705067899 */ /* 0x001fe200080006ff */
[----:B--2---:R-:W-:-:S03]  /*2db0*/  ISETP.NE.AND P2, PT, RZ, UR15, PT ;  /* 0x0000000fff007c0c */ /* 0x004fc6000bf45270 */
[----:B------:R-:W-:Y:S01]  /*2dc0*/  ULOP3.LUT UR6, UR6, 0x180, URZ, 0xc0, !UPT ;  /* 0x0000018006067892 */ /* 0x000fe2000f8ec0ff */
[----:B----4-:R-:W-:Y:S01]  /*2dd0*/  @P0 IMAD.WIDE R80, R141, 0x4, R80 ;  /* 0x000000048d500825 */ /* 0x010fe200078e0250 */
[----:B-1----:R-:W-:Y:S02]  /*2de0*/  R2UR UR14, R104 ;  /* 0x00000000680e72ca */ /* 0x002fe400000e0000 */
[----:B---3--:R-:W-:Y:S01]  /*2df0*/  LOP3.LUT R104, R142, 0x1f, RZ, 0xc0, !PT ;  /* 0x0000001f8e687812 */ /* 0x008fe200078ec0ff */
[----:B------:R-:W-:-:S05]  /*2e00*/  FFMA R83, R82, 3.9062499126885086298e-05, R83 ;  /* 0x3823d70a52537823 */ /* 0x000fca0000000053 */
        /* <DEDUP_REMOVED lines=18> */
[----:B------:R-:W1:Y:S01]  /*2f30*/  MUFU.RSQ R83, R83 ;  /* 0x0000005300537308 */ /* 0x000e620000001400 */
        /* <DEDUP_REMOVED lines=16> */
[----:B-1----:R-:W-:Y:S01]  /*3040*/  R2UR UR11, R83 ;  /* 0x00000000530b72ca */ /* 0x002fe200000e0000 */
[----:B------:R-:W-:Y:S01]  /*3050*/  FADD R95, R95, -UR14 ;  /* 0x8000000e5f5f7e21 */ /* 0x000fe20008000000 */
[----:B------:R-:W-:Y:S01]  /*3060*/  MOV R83, UR7 ;  /* 0x0000000700537c02 */ /* 0x000fe20008000f00 */
[----:B------:R-:W-:Y:S01]  /*3070*/  FADD R86, R86, -UR14 ;  /* 0x8000000e56567e21 */ /* 0x000fe20008000000 */
[----:B------:R-:W-:Y:S01]  /*3080*/  FADD R96, R96, -UR14 ;  /* 0x8000000e60607e21 */ /* 0x000fe20008000000 */
[----:B------:R-:W-:Y:S01]  /*3090*/  FADD R97, R97, -UR14 ;  /* 0x8000000e61617e21 */ /* 0x000fe20008000000 */
[----:B------:R-:W-:Y:S01]  /*30a0*/  FADD R98, R98, -UR14 ;  /* 0x8000000e62627e21 */ /* 0x000fe20008000000 */
[----:B------:R-:W-:Y:S01]  /*30b0*/  FADD R99, R99, -UR14 ;  /* 0x8000000e63637e21 */ /* 0x000fe20008000000 */
[----:B0-----:R-:W-:Y:S01]  /*30c0*/  @P0 IMAD.WIDE R80, R83, 0x4, R80 ;  /* 0x0000000453500825 */ /* 0x001fe200078e0250 */
[----:B------:R-:W-:-:S03]  /*30d0*/  LOP3.LUT R83, R142, 0x7f, RZ, 0xc0, !PT ;  /* 0x0000007f8e537812 */ /* 0x000fc600078ec0ff */
[----:B------:R-:W-:Y:S01]  /*30e0*/  FADD R100, R100, -UR14 ;  /* 0x8000000e64647e21 */ /* 0x000fe20008000000 */
[----:B------:R-:W-:Y:S01]  /*30f0*/  FADD R84, R84, -UR14 ;  /* 0x8000000e54547e21 */ /* 0x000fe20008000000 */
[----:B------:R-:W-:Y:S01]  /*3100*/  FADD R85, R85, -UR14 ;  /* 0x8000000e55557e21 */ /* 0x000fe20008000000 */
[----:B------:R-:W-:Y:S01]  /*3110*/  MOV R82, UR11 ;  /* 0x0000000b00527c02 */ /* 0x000fe20008000f00 */
[----:B------:R-:W-:-:S04]  /*3120*/  FADD R103, R103, -UR14 ;  /* 0x8000000e67677e21 */ /* 0x000fc80008000000 */
[----:B------:R-:W-:-:S05]  /*3130*/  @!P1 FMUL R82, R82, 4096 ;  /* 0x4580000052529820 */ /* 0x000fca0000400000 */
[----:B------:R-:W-:Y:S02]  /*3140*/  @!P1 R2UR UR11, R82 ;  /* 0x00000000520b92ca */ /* 0x000fe400000e0000 */
[----:B------:R-:W-:-:S04]  /*3150*/  ISETP.NE.U32.AND P1, PT, RZ, UR12, PT ;  /* 0x0000000cff007c0c */ /* 0x000fc8000bf25070 */
[----:B------:R-:W-:-:S07]  /*3160*/  ISETP.NE.AND.EX P1, PT, RZ, UR13, PT, P1 ;  /* 0x0000000dff007c0c */ /* 0x000fce000bf25310 */
[----:B------:R-:W-:Y:S01]  /*3170*/  MOV R141, UR11 ;  /* 0x0000000b008d7c02 */ /* 0x000fe20008000f00 */
[----:B------:R-:W-:Y:S01]  /*3180*/  FMUL R79, R79, UR11 ;  /* 0x0000000b4f4f7c20 */ /* 0x000fe20008400000 */
[----:B------:R-:W-:Y:S01]  /*3190*/  FMUL R82, R88, UR11 ;  /* 0x0000000b58527c20 */ /* 0x000fe20008400000 */
[----:B------:R-:W-:Y:S01]  /*31a0*/  LOP3.LUT R88, R83, UR6, RZ, 0xfc, !PT ;  /* 0x0000000653587c12 */ /* 0x000fe2000f8efcff */
[----:B------:R-:W-:Y:S01]  /*31b0*/  FMUL R78, R78, UR11 ;  /* 0x0000000b4e4e7c20 */ /* 0x000fe20008400000 */
[----:B------:R0:W-:Y:S01]  /*31c0*/  @P0 STG.E desc[UR8][R80.64], R141 ;  /* 0x0000008d50000986 */ /* 0x0001e2000c101908 */
[----:B-----5:R-:W-:Y:S01]  /*31d0*/  FFMA R143, R106, R79, R165 ;  /* 0x0000004f6a8f7223 */ /* 0x020fe200000000a5 */
[----:B------:R-:W-:Y:S01]  /*31e0*/  FFMA R145, R105, R82, R164 ;  /* 0x0000005269917223 */ /* 0x000fe200000000a4 */
[----:B------:R-:W-:Y:S01]  /*31f0*/  FFMA R147, R102, R78, R163 ;  /* 0x0000004e66937223 */ /* 0x000fe200000000a3 */
[----:B------:R-:W-:Y:S01]  /*3200*/  FMUL R77, R77, UR11 ;  /* 0x0000000b4d4d7c20 */ /* 0x000fe20008400000 */
[----:B------:R-:W-:Y:S01]  /*3210*/  FMUL R76, R76, UR11 ;  /* 0x0000000b4c4c7c20 */ /* 0x000fe20008400000 */
[----:B------:R-:W-:Y:S01]  /*3220*/  @P1 FMNMX R0, R0, |R143|, !PT ;  /* 0x4000008f00001209 */ /* 0x000fe20007800000 */
[----:B------:R-:W-:Y:S01]  /*3230*/  @P2 FMUL R143, R143, UR10 ;  /* 0x0000000a8f8f2c20 */ /* 0x000fe20008400000 */
[----:B------:R-:W-:Y:S01]  /*3240*/  FMUL R75, R75, UR11 ;  /* 0x0000000b4b4b7c20 */ /* 0x000fe20008400000 */
[----:B------:R-:W-:Y:S01]  /*3250*/  FMUL R74, R74, UR11 ;  /* 0x0000000b4a4a7c20 */ /* 0x000fe20008400000 */
[----:B------:R-:W-:Y:S01]  /*3260*/  @P1 FMNMX R0, R0, |R145|, !PT ;  /* 0x4000009100001209 */ /* 0x000fe20007800000 */
[----:B------:R-:W-:Y:S01]  /*3270*/  @P2 FMUL R145, R145, UR10 ;  /* 0x0000000a91912c20 */ /* 0x000fe20008400000 */
[----:B0-----:R-:W0:Y:S01]  /*3280*/  LDC.64 R80, c[0x0][0x3c8] ;  /* 0x0000f200ff507b82 */ /* 0x001e220000000a00 */
[----:B------:R-:W-:Y:S01]  /*3290*/  MOV R141, UR7 ;  /* 0x00000007008d7c02 */ /* 0x000fe20008000f00 */
[----:B------:R-:W-:Y:S01]  /*32a0*/  FMUL R73, R73, UR11 ;  /* 0x0000000b49497c20 */ /* 0x000fe20008400000 */
[----:B------:R-:W-:Y:S01]  /*32b0*/  @P1 FMNMX R0, R0, |R147|, !PT ;  /* 0x4000009300001209 */ /* 0x000fe20007800000 */
[----:B------:R-:W-:Y:S01]  /*32c0*/  @P2 FMUL R147, R147, UR10 ;  /* 0x0000000a93932c20 */ /* 0x000fe20008400000 */
[----:B------:R-:W-:Y:S01]  /*32d0*/  FMUL R72, R72, UR11 ;  /* 0x0000000b48487c20 */ /* 0x000fe20008400000 */
[----:B------:R-:W-:-:S02]  /*32e0*/  IMAD R141, R141, 0x6400, R88 ;  /* 0x000064008d8d7824 */ /* 0x000fc400078e0258 */
[----:B------:R-:W-:Y:S01]  /*32f0*/  FMUL R71, R71, UR11 ;  /* 0x0000000b47477c20 */ /* 0x000fe20008400000 */
[----:B------:R-:W-:Y:S01]  /*3300*/  FMUL R48, R48, UR11 ;  /* 0x0000000b30307c20 */ /* 0x000fe20008400000 */
[----:B------:R-:W-:Y:S01]  /*3310*/  FMUL R50, R50, UR11 ;  /* 0x0000000b32327c20 */ /* 0x000fe20008400000 */
[----:B------:R-:W-:Y:S01]  /*3320*/  FMUL R68, R68, UR11 ;  /* 0x0000000b44447c20 */ /* 0x000fe20008400000 */
[----:B------:R-:W-:Y:S01]  /*3330*/  IADD3 R79, PT, PT, R141, 0x400, RZ ;  /* 0x000004008d4f7810 */ /* 0x000fe20007ffe0ff */
[----:B------:R-:W-:Y:S01]  /*3340*/  FMUL R66, R66, UR11 ;  /* 0x0000000b42427c20 */ /* 0x000fe20008400000 */
[----:B------:R-:W-:Y:S01]  /*3350*/  FMUL R60, R60, UR11 ;  /* 0x0000000b3c3c7c20 */ /* 0x000fe20008400000 */
[----:B------:R-:W-:Y:S01]  /*3360*/  FMUL R58, R58, UR11 ;  /* 0x0000000b3a3a7c20 */ /* 0x000fe20008400000 */
[----:B------:R-:W-:Y:S01]  /*3370*/  FMUL R84, R84, UR11 ;  /* 0x0000000b54547c20 */ /* 0x000fe20008400000 */
[----:B------:R-:W-:-:S04]  /*3380*/  FMUL R85, R85, UR11 ;  /* 0x0000000b55557c20 */ /* 0x000fc80008400000 */
[----:B------:R-:W-:Y:S01]  /*3390*/  FFMA R85, R46, R85, R108 ;  /* 0x000000552e557223 */ /* 0x000fe2000000006c */
[----:B0-----:R-:W-:-:S04]  /*33a0*/  IMAD.WIDE.U32 R82, R141, 0x4, R80 ;  /* 0x000000048d527825 */ /* 0x001fc800078e0050 */
[----:B------:R-:W-:Y:S01]  /*33b0*/  IMAD.WIDE.U32 R78, R79, 0x4, R80 ;  /* 0x000000044f4e7825 */ /* 0x000fe200078e0050 */
[----:B------:R0:W-:Y:S04]  /*33c0*/  STG.E desc[UR8][R82.64], R143 ;  /* 0x0000008f52007986 */ /* 0x0001e8000c101908 */
[----:B------:R1:W-:Y:S04]  /*33d0*/  STG.E desc[UR8][R82.64+0x800], R145 ;  /* 0x0008009152007986 */ /* 0x0003e8000c101908 */
[----:B------:R2:W-:Y:S01]  /*33e0*/  STG.E desc[UR8][R78.64], R147 ;  /* 0x000000934e007986 */ /* 0x0005e2000c101908 */
[----:B0-----:R-:W-:Y:S01]  /*33f0*/  FFMA R143, R2, R76, R161 ;  /* 0x0000004c028f7223 */ /* 0x001fe200000000a1 */
[----:B-1----:R-:W-:Y:S01]  /*3400*/  FFMA R83, R101, R77, R162 ;  /* 0x0000004d65537223 */ /* 0x002fe200000000a2 */
[----:B------:R-:W-:-:S04]  /*3410*/  IADD3 R77, PT, PT, R141, 0x600, RZ ;  /* 0x000006008d4d7810 */ /* 0x000fc80007ffe0ff */
[----:B------:R-:W-:Y:S01]  /*3420*/  @P1 FMNMX R0, R0, |R83|, !PT ;  /* 0x4000005300001209 */ /* 0x000fe20007800000 */
[----:B------:R-:W-:Y:S01]  /*3430*/  @P2 FMUL R83, R83, UR10 ;  /* 0x0000000a53532c20 */ /* 0x000fe20008400000 */
[--C-:B--2---:R-:W-:Y:S01]  /*3440*/  IMAD.WIDE.U32 R78, R77, 0x4, R80.reuse ;  /* 0x000000044d4e7825 */ /* 0x104fe200078e0050 */
[----:B------:R-:W-:Y:S02]  /*3450*/  IADD3 R77, PT, PT, R141, 0x800, RZ ;  /* 0x000008008d4d7810 */ /* 0x000fe40007ffe0ff */
[----:B------:R-:W-:Y:S01]  /*3460*/  @P1 FMNMX R0, R0, |R143|, !PT ;  /* 0x4000008f00001209 */ /* 0x000fe20007800000 */
[----:B------:R-:W-:Y:S01]  /*3470*/  @P2 FMUL R143, R143, UR10 ;  /* 0x0000000a8f8f2c20 */ /* 0x000fe20008400000 */
[----:B------:R0:W-:Y:S01]  /*3480*/  STG.E desc[UR8][R78.64], R83 ;  /* 0x000000534e007986 */ /* 0x0001e2000c101908 */
[----:B------:R-:W-:-:S05]  /*3490*/  IMAD.WIDE.U32 R76, R77, 0x4, R80 ;  /* 0x000000044d4c7825 */ /* 0x000fca00078e0050 */
[----:B------:R1:W-:Y:S01]  /*34a0*/  STG.E desc[UR8][R76.64], R143 ;  /* 0x0000008f4c007986 */ /* 0x0003e2000c101908 */
[----:B0-----:R-:W-:Y:S01]  /*34b0*/  FFMA R79, R3, R75, R160 ;  /* 0x0000004b034f7223 */ /* 0x001fe200000000a0 */
[----:B------:R-:W-:Y:S01]  /*34c0*/  IADD3 R75, PT, PT, R141, 0xa00, RZ ;  /* 0x00000a008d4b7810 */ /* 0x000fe20007ffe0ff */
[----:B------:R-:W-:-:S03]  /*34d0*/  FFMA R83, R4, R74, R159 ;  /* 0x0000004a04537223 */ /* 0x000fc6000000009f */
[----:B------:R-:W-:Y:S01]  /*34e0*/  @P1 FMNMX R0, R0, |R79|, !PT ;  /* 0x4000004f00001209 */ /* 0x000fe20007800000 */
[----:B------:R-:W-:Y:S01]  /*34f0*/  @P2 FMUL R79, R79, UR10 ;  /* 0x0000000a4f4f2c20 */ /* 0x000fe20008400000 */
[--C-:B-1----:R-:W-:Y:S01]  /*3500*/  IMAD.WIDE.U32 R76, R75, 0x4, R80.reuse ;  /* 0x000000044b4c7825 */ /* 0x102fe200078e0050 */
        /* <DEDUP_REMOVED lines=8> */
[----:B------:R-:W-:Y:S01]  /*3590*/  FFMA R79, R6, R72, R157 ;  /* 0x00000048064f7223 */ /* 0x000fe2000000009d */
[----:B------:R-:W-:Y:S02]  /*35a0*/  FMUL R76, R93, UR11 ;  /* 0x0000000b5d4c7c20 */ /* 0x000fe40008400000 */
[----:B------:R-:W-:Y:S01]  /*35b0*/  @P1 FMNMX R0, R0, |R77|, !PT ;  /* 0x4000004d00001209 */ /* 0x000fe20007800000 */
[----:B------:R-:W-:Y:S01]  /*35c0*/  @P2 FMUL R77, R77, UR10 ;  /* 0x0000000a4d4d2c20 */ /* 0x000fe20008400000 */
[----:B-1----:R-:W-:Y:S01]  /*35d0*/  IMAD.WIDE.U32 R74, R73, 0x4, R80 ;  /* 0x00000004494a7825 */ /* 0x002fe200078e0050 */
[----:B------:R-:W-:-:S03]  /*35e0*/  IADD3 R73, PT, PT, R141, 0x1000, RZ ;  /* 0x000010008d497810 */ /* 0x000fc60007ffe0ff */
[----:B------:R-:W-:Y:S01]  /*35f0*/  FMUL R83, R62, UR11 ;  /* 0x0000000b3e537c20 */ /* 0x000fe20008400000 */
[----:B------:R-:W-:Y:S01]  /*3600*/  @P1 FMNMX R0, R0, |R79|, !PT ;  /* 0x4000004f00001209 */ /* 0x000fe20007800000 */
[----:B------:R-:W-:Y:S01]  /*3610*/  @P2 FMUL R79, R79, UR10 ;  /* 0x0000000a4f4f2c20 */ /* 0x000fe20008400000 */
[----:B------:R0:W-:Y:S01]  /*3620*/  STG.E desc[UR8][R74.64], R77 ;  /* 0x0000004d4a007986 */ /* 0x0001e2000c101908 */
[----:B------:R-:W-:-:S04]  /*3630*/  IMAD.WIDE.U32 R72, R73, 0x4, R80 ;  /* 0x0000000449487825 */ /* 0x000fc800078e0050 */
[----:B------:R-:W-:Y:S01]  /*3640*/  FFMA R83, R16, R83, R138 ;  /* 0x0000005310537223 */ /* 0x000fe2000000008a */
[----:B------:R1:W-:Y:S01]  /*3650*/  STG.E desc[UR8][R72.64], R79 ;  /* 0x0000004f48007986 */ /* 0x0003e2000c101908 */
[----:B0-----:R-:W-:Y:S01]  /*3660*/  FADD R74, R69, -UR14 ;  /* 0x8000000e454a7e21 */ /* 0x001fe20008000000 */
[----:B------:R-:W-:Y:S01]  /*3670*/  FFMA R69, R7, R71, R156 ;  /* 0x0000004707457223 */ /* 0x000fe2000000009c */
[----:B------:R-:W-:Y:S01]  /*3680*/  IADD3 R75, PT, PT, R141, 0x1200, RZ ;  /* 0x000012008d4b7810 */ /* 0x000fe20007ffe0ff */
[----:B------:R-:W-:Y:S01]  /*3690*/  FADD R71, R65, -UR14 ;  /* 0x8000000e41477e21 */ /* 0x000fe20008000000 */
[----:B------:R-:W-:Y:S01]  /*36a0*/  FMUL R74, R74, UR11 ;  /* 0x0000000b4a4a7c20 */ /* 0x000fe20008400000 */
[----:B------:R-:W-:Y:S02]  /*36b0*/  IADD3 R77, PT, PT, R141, 0x1600, RZ ;  /* 0x000016008d4d7810 */ /* 0x000fe40007ffe0ff */
[----:B------:R-:W-:Y:S01]  /*36c0*/  @P1 FMNMX R0, R0, |R69|, !PT ;  /* 0x4000004500001209 */ /* 0x000fe20007800000 */
[----:B-1----:R-:W-:-:S04]  /*36d0*/  IMAD.WIDE.U32 R72, R75, 0x4, R80 ;  /* 0x000000044b487825 */ /* 0x002fc800078e0050 */
[----:B------:R-:W-:Y:S01]  /*36e0*/  @P2 FMUL R69, R69, UR10 ;  /* 0x0000000a45452c20 */ /* 0x000fe20008400000 */
[----:B------:R-:W-:Y:S01]  /*36f0*/  IADD3 R75, PT, PT, R141, 0x1400, RZ ;  /* 0x000014008d4b7810 */ /* 0x000fe20007ffe0ff */
[----:B------:R-:W-:Y:S01]  /*3700*/  FFMA R65, R8, R74, R155 ;  /* 0x0000004a08417223 */ /* 0x000fe2000000009b */
[----:B------:R-:W-:Y:S01]  /*3710*/  FMUL R71, R71, UR11 ;  /* 0x0000000b47477c20 */ /* 0x000fe20008400000 */
[----:B------:R-:W-:Y:S01]  /*3720*/  FADD R74, R70, -UR14 ;  /* 0x8000000e464a7e21 */ /* 0x000fe20008000000 */
[----:B------:R0:W-:Y:S02]  /*3730*/  STG.E desc[UR8][R72.64], R69 ;  /* 0x0000004548007986 */ /* 0x0001e4000c101908 */
[----:B------:R-:W-:Y:S01]  /*3740*/  @P1 FMNMX R0, R0, |R65|, !PT ;  /* 0x4000004100001209 */ /* 0x000fe20007800000 */
[----:B------:R-:W-:Y:S01]  /*3750*/  @P2 FMUL R65, R65, UR10 ;  /* 0x0000000a41412c20 */ /* 0x000fe20008400000 */
[----:B------:R-:W-:Y:S01]  /*3760*/  FMUL R74, R74, UR11 ;  /* 0x0000000b4a4a7c20 */ /* 0x000fe20008400000 */
[----:B0-----:R-:W-:-:S04]  /*3770*/  IMAD.WIDE.U32 R72, R75, 0x4, R80 ;  /* 0x000000044b487825 */ /* 0x001fc800078e0050 */
[----:B------:R-:W-:Y:S01]  /*3780*/  FFMA R75, R9, R71, R154 ;  /* 0x00000047094b7223 */ /* 0x000fe2000000009a */
[----:B------:R-:W-:Y:S01]  /*3790*/  FFMA R69, R10, R74, R153 ;  /* 0x0000004a0a457223 */ /* 0x000fe20000000099 */
[----:B------:R-:W-:Y:S01]  /*37a0*/  IMAD.WIDE.U32 R70, R77, 0x4, R80 ;  /* 0x000000044d467825 */ /* 0x000fe200078e0050 */
[----:B------:R-:W-:Y:S01]  /*37b0*/  IADD3 R77, PT, PT, R141, 0x1800, RZ ;  /* 0x000018008d4d7810 */ /* 0x000fe20007ffe0ff */
[----:B------:R0:W-:Y:S01]  /*37c0*/  STG.E desc[UR8][R72.64], R65 ;  /* 0x0000004148007986 */ /* 0x0001e2000c101908 */
[----:B------:R-:W-:Y:S01]  /*37d0*/  @P1 FMNMX R0, R0, |R75|, !PT ;  /* 0x4000004b00001209 */ /* 0x000fe20007800000 */
[----:B------:R-:W-:-:S03]  /*37e0*/  @P2 FMUL R75, R75, UR10 ;  /* 0x0000000a4b4b2c20 */ /* 0x000fc60008400000 */
[----:B------:R-:W-:Y:S01]  /*37f0*/  @P1 FMNMX R0, R0, |R69|, !PT ;  /* 0x4000004500001209 */ /* 0x000fe20007800000 */
[----:B------:R-:W-:Y:S01]  /*3800*/  @P2 FMUL R69, R69, UR10 ;  /* 0x0000000a45452c20 */ /* 0x000fe20008400000 */
[----:B------:R1:W-:Y:S01]  /*3810*/  STG.E desc[UR8][R70.64], R75 ;  /* 0x0000004b46007986 */ /* 0x0003e2000c101908 */
[----:B0-----:R-:W-:Y:S01]  /*3820*/  LOP3.LUT R72, R104, 0x60, R142, 0xf8, !PT ;  /* 0x0000006068487812 */ /* 0x001fe200078ef88e */
[----:B------:R-:W-:Y:S01]  /*3830*/  FFMA R65, R11, R48, R152 ;  /* 0x000000300b417223 */ /* 0x000fe20000000098 */
[----:B------:R-:W-:Y:S01]  /*3840*/  IADD3 R73, PT, PT, R141, 0x1a00, RZ ;  /* 0x00001a008d497810 */ /* 0x000fe20007ffe0ff */
[----:B------:R-:W-:Y:S01]  /*3850*/  FADD R48, R67, -UR14 ;  /* 0x8000000e43307e21 */ /* 0x000fe20008000000 */
[----:B------:R-:W-:Y:S01]  /*3860*/  LOP3.LUT R72, R72, UR6, RZ, 0xfc, !PT ;  /* 0x0000000648487c12 */ /* 0x000fe2000f8efcff */
[----:B------:R-:W-:Y:S01]  /*3870*/  FFMA R67, R12, R50, R151 ;  /* 0x000000320c437223 */ /* 0x000fe20000000097 */
[----:B------:R-:W-:Y:S01]  /*3880*/  @P1 FMNMX R0, R0, |R65|, !PT ;  /* 0x4000004100001209 */ /* 0x000fe20007800000 */
[----:B-1----:R-:W-:Y:S01]  /*3890*/  IMAD.WIDE.U32 R70, R77, 0x4, R80 ;  /* 0x000000044d467825 */ /* 0x002fe200078e0050 */
[----:B------:R-:W-:-:S03]  /*38a0*/  MOV R77, UR7 ;  /* 0x00000007004d7c02 */ /* 0x000fc60008000f00 */
[----:B------:R-:W-:Y:S01]  /*38b0*/  @P2 FMUL R65, R65, UR10 ;  /* 0x0000000a41412c20 */ /* 0x000fe20008400000 */
[----:B------:R-:W-:Y:S01]  /*38c0*/  FFMA R75, R13, R68, R150 ;  /* 0x000000440d4b7223 */ /* 0x000fe20000000096 */
[----:B------:R-:W-:Y:S01]  /*38d0*/  @P1 FMNMX R0, R0, |R67|, !PT ;  /* 0x4000004300001209 */ /* 0x000fe20007800000 */
[----:B------:R0:W-:Y:S01]  /*38e0*/  STG.E desc[UR8][R70.64], R69 ;  /* 0x0000004546007986 */ /* 0x0001e2000c101908 */
[----:B------:R-:W-:Y:S02]  /*38f0*/  IMAD R74, R77, 0x6400, R72 ;  /* 0x000064004d4a7824 */ /* 0x000fe400078e0248 */
[----:B------:R-:W-:Y:S01]  /*3900*/  FMUL R77, R48, UR11 ;  /* 0x0000000b304d7c20 */ /* 0x000fe20008400000 */
[----:B------:R-:W-:Y:S01]  /*3910*/  @P1 FMNMX R0, R0, |R75|, !PT ;  /* 0x4000004b00001209 */ /* 0x000fe20007800000 */
[----:B------:R-:W-:Y:S01]  /*3920*/  @P2 FMUL R67, R67, UR10 ;  /* 0x0000000a43432c20 */ /* 0x000fe20008400000 */
[----:B------:R-:W-:Y:S01]  /*3930*/  @P2 FMUL R75, R75, UR10 ;  /* 0x0000000a4b4b2c20 */ /* 0x000fe20008400000 */
[----:B------:R-:W-:Y:S01]  /*3940*/  IADD3 R79, PT, PT, R74, 0x2000, RZ ;  /* 0x000020004a4f7810 */ /* 0x000fe20007ffe0ff */
[----:B------:R-:W-:Y:S01]  /*3950*/  FFMA R77, R14, R77, R140 ;  /* 0x0000004d0e4d7223 */ /* 0x000fe2000000008c */
[----:B------:R-:W-:Y:S01]  /*3960*/  FMUL R48, R64, UR11 ;  /* 0x0000000b40307c20 */ /* 0x000fe20008400000 */
[----:B------:R-:W-:Y:S01]  /*3970*/  FADD R50, R61, -UR14 ;  /* 0x8000000e3d327e21 */ /* 0x000fe20008000000 */
[----:B------:R-:W1:Y:S01]  /*3980*/  LDCU UR6, c[0x0][0x380] ;  /* 0x00007000ff0677ac */ /* 0x000e620008000800 */
[----:B0-----:R-:W-:Y:S01]  /*3990*/  IMAD.WIDE.U32 R70, R73, 0x4, R80 ;  /* 0x0000000449467825 */ /* 0x001fe200078e0050 */
[----:B------:R-:W-:-:S02]  /*39a0*/  IADD3 R73, PT, PT, R74, 0x1e00, RZ ;  /* 0x00001e004a497810 */ /* 0x000fc40007ffe0ff */
[----:B------:R-:W-:Y:S02]  /*39b0*/  IADD3 R69, PT, PT, R141, 0x1c00, RZ ;  /* 0x00001c008d457810 */ /* 0x000fe40007ffe0ff */
[----:B------:R0:W-:Y:S01]  /*39c0*/  STG.E desc[UR8][R70.64], R65 ;  /* 0x0000004146007986 */ /* 0x0001e2000c101908 */
[----:B------:R-:W-:Y:S01]  /*39d0*/  @P1 FMNMX R0, R0, |R77|, !PT ;  /* 0x4000004d00001209 */ /* 0x000fe20007800000 */
[----:B------:R-:W-:Y:S01]  /*39e0*/  @P2 FMUL R77, R77, UR10 ;  /* 0x0000000a4d4d2c20 */ /* 0x000fe20008400000 */
[----:B------:R-:W-:Y:S01]  /*39f0*/  IMAD.WIDE.U32 R68, R69, 0x4, R80 ;  /* 0x0000000445447825 */ /* 0x000fe200078e0050 */
[----:B------:R-:W-:-:S04]  /*3a00*/  IADD3 R141, PT, PT, R74, 0x2c00, RZ ;  /* 0x00002c004a8d7810 */ /* 0x000fc80007ffe0ff */
[----:B------:R2:W-:Y:S01]  /*3a10*/  STG.E desc[UR8][R68.64], R67 ;  /* 0x0000004344007986 */ /* 0x0005e2000c101908 */
[----:B-1----:R-:W-:Y:S01]  /*3a20*/  UIADD3 UR7, UPT, UPT, UR7, UR6, URZ ;  /* 0x0000000607077290 */ /* 0x002fe2000fffe0ff */
[----:B0-----:R-:W-:Y:S01]  /*3a30*/  IMAD.WIDE.U32 R70, R73, 0x4, R80 ;  /* 0x0000000449467825 */ /* 0x001fe200078e0050 */
[----:B------:R-:W-:-:S03]  /*3a40*/  IADD3 R65, PT, PT, R74, 0x2200, RZ ;  /* 0x000022004a417810 */ /* 0x000fc60007ffe0ff */
[----:B------:R-:W-:-:S04]  /*3a50*/  IMAD.WIDE.U32 R72, R79, 0x4, R80 ;  /* 0x000000044f487825 */ /* 0x000fc800078e0050 */
[----:B------:R-:W-:Y:S01]  /*3a60*/  FFMA R79, R15, R66, R139 ;  /* 0x000000420f4f7223 */ /* 0x000fe2000000008b */
[----:B------:R0:W-:Y:S01]  /*3a70*/  STG.E desc[UR8][R70.64], R75 ;  /* 0x0000004b46007986 */ /* 0x0001e2000c101908 */
[--C-:B------:R-:W-:Y:S01]  /*3a80*/  IMAD.WIDE.U32 R64, R65, 0x4, R80.reuse ;  /* 0x0000000441407825 */ /* 0x100fe200078e0050 */
[----:B--2---:R-:W-:Y:S02]  /*3a90*/  IADD3 R67, PT, PT, R74, 0x2400, RZ ;  /* 0x000024004a437810 */ /* 0x004fe40007ffe0ff */
[----:B------:R1:W-:Y:S01]  /*3aa0*/  STG.E desc[UR8][R72.64], R77 ;  /* 0x0000004d48007986 */ /* 0x0003e2000c101908 */
[----:B------:R-:W-:Y:S01]  /*3ab0*/  @P1 FMNMX R0, R0, |R79|, !PT ;  /* 0x4000004f00001209 */ /* 0x000fe20007800000 */
[----:B------:R-:W-:Y:S01]  /*3ac0*/  @P2 FMUL R79, R79, UR10 ;  /* 0x0000000a4f4f2c20 */ /* 0x000fe20008400000 */
[----:B------:R-:W-:Y:S01]  /*3ad0*/  IADD3 R69, PT, PT, R74, 0x2600, RZ ;  /* 0x000026004a457810 */ /* 0x000fe20007ffe0ff */
[----:B------:R-:W-:Y:S01]  /*3ae0*/  IMAD.WIDE.U32 R66, R67, 0x4, R80 ;  /* 0x0000000443427825 */ /* 0x000fe200078e0050 */
[----:B------:R-:W-:-:S03]  /*3af0*/  @P1 FMNMX R0, R0, |R83|, !PT ;  /* 0x4000005300001209 */ /* 0x000fc60007800000 */
[----:B------:R-:W-:Y:S01]  /*3b00*/  @P2 FMUL R83, R83, UR10 ;  /* 0x0000000a53532c20 */ /* 0x000fe20008400000 */
[----:B------:R2:W-:Y:S01]  /*3b10*/  STG.E desc[UR8][R64.64], R79 ;  /* 0x0000004f40007986 */ /* 0x0005e2000c101908 */
[----:B0-----:R-:W-:Y:S01]  /*3b20*/  FFMA R71, R17, R48, R137 ;  /* 0x0000003011477223 */ /* 0x001fe20000000089 */
[----:B------:R-:W-:Y:S01]  /*3b30*/  FADD R48, R63, -UR14 ;  /* 0x8000000e3f307e21 */ /* 0x000fe20008000000 */
[----:B------:R-:W-:Y:S01]  /*3b40*/  FMUL R63, R54, UR11 ;  /* 0x0000000b363f7c20 */ /* 0x000fe20008400000 */
[----:B------:R-:W-:Y:S01]  /*3b50*/  IMAD.WIDE.U32 R68, R69, 0x4, R80 ;  /* 0x0000000445447825 */ /* 0x000fe200078e0050 */
[----:B-1----:R-:W-:-:S03]  /*3b60*/  IADD3 R73, PT, PT, R74, 0x2800, RZ ;  /* 0x000028004a497810 */ /* 0x002fc60007ffe0ff */
[----:B------:R-:W-:Y:S01]  /*3b70*/  FMUL R48, R48, UR11 ;  /* 0x0000000b30307c20 */ /* 0x000fe20008400000 */
[----:B------:R-:W-:Y:S01]  /*3b80*/  FFMA R61, R18, R63, R136 ;  /* 0x0000003f123d7223 */ /* 0x000fe20000000088 */
[----:B------:R-:W-:Y:S01]  /*3b90*/  @P1 FMNMX R0, R0, |R71|, !PT ;  /* 0x4000004700001209 */ /* 0x000fe20007800000 */
[----:B------:R-:W-:Y:S01]  /*3ba0*/  @P2 FMUL R71, R71, UR10 ;  /* 0x0000000a47472c20 */ /* 0x000fe20008400000 */
[----:B------:R-:W-:Y:S01]  /*3bb0*/  FFMA R75, R19, R48, R135 ;  /* 0x00000030134b7223 */ /* 0x000fe20000000087 */
[----:B------:R-:W-:Y:S01]  /*3bc0*/  IADD3 R77, PT, PT, R74, 0x2a00, RZ ;  /* 0x00002a004a4d7810 */ /* 0x000fe20007ffe0ff */
[----:B--2---:R-:W-:Y:S01]  /*3bd0*/  FMUL R79, R50, UR11 ;  /* 0x0000000b324f7c20 */ /* 0x004fe20008400000 */
[----:B------:R-:W-:Y:S01]  /*3be0*/  @P1 FMNMX R0, R0, |R61|, !PT ;  /* 0x4000003d00001209 */ /* 0x000fe20007800000 */
[----:B------:R-:W-:Y:S01]  /*3bf0*/  FADD R48, R59, -UR14 ;  /* 0x8000000e3b307e21 */ /* 0x000fe20008000000 */
[----:B------:R-:W-:-:S04]  /*3c00*/  IMAD.WIDE.U32 R62, R73, 0x4, R80 ;  /* 0x00000004493e7825 */ /* 0x000fc800078e0050 */
[----:B------:R-:W-:Y:S01]  /*3c10*/  FFMA R79, R20, R79, R134 ;  /* 0x0000004f144f7223 */ /* 0x000fe20000000086 */
[----:B------:R-:W-:Y:S01]  /*3c20*/  @P1 FMNMX R0, R0, |R75|, !PT ;  /* 0x4000004b00001209 */ /* 0x000fe20007800000 */
[----:B------:R-:W-:Y:S01]  /*3c30*/  @P2 FMUL R61, R61, UR10 ;  /* 0x0000000a3d3d2c20 */ /* 0x000fe20008400000 */
[----:B------:R-:W-:Y:S01]  /*3c40*/  FMUL R59, R57, UR11 ;  /* 0x0000000b393b7c20 */ /* 0x000fe20008400000 */
[----:B------:R-:W-:Y:S01]  /*3c50*/  FFMA R57, R21, R60, R133 ;  /* 0x0000003c15397223 */ /* 0x000fe20000000085 */
[----:B------:R0:W-:Y:S01]  /*3c60*/  STG.E desc[UR8][R66.64], R83 ;  /* 0x0000005342007986 */ /* 0x0001e2000c101908 */
[----:B------:R-:W-:-:S04]  /*3c70*/  IMAD.WIDE.U32 R64, R77, 0x4, R80 ;  /* 0x000000044d407825 */ /* 0x000fc800078e0050 */
[----:B------:R-:W-:Y:S01]  /*3c80*/  @P2 FMUL R75, R75, UR10 ;  /* 0x0000000a4b4b2c20 */ /* 0x000fe20008400000 */
[----:B------:R-:W-:Y:S01]  /*3c90*/  @P1 FMNMX R0, R0, |R79|, !PT ;  /* 0x4000004f00001209 */ /* 0x000fe20007800000 */
[----:B------:R-:W-:Y:S01]  /*3ca0*/  @P2 FMUL R79, R79, UR10 ;  /* 0x0000000a4f4f2c20 */ /* 0x000fe20008400000 */
[----:B------:R1:W-:Y:S01]  /*3cb0*/  STG.E desc[UR8][R68.64], R71 ;  /* 0x0000004744007986 */ /* 0x0003e2000c101908 */
[----:B------:R-:W-:Y:S01]  /*3cc0*/  FADD R54, R51, -UR14 ;  /* 0x8000000e33367e21 */ /* 0x000fe20008000000 */
[----:B------:R-:W-:Y:S01]  /*3cd0*/  IADD3 R51, PT, PT, R74, 0x2e00, RZ ;  /* 0x00002e004a337810 */ /* 0x000fe20007ffe0ff */
[----:B------:R-:W-:Y:S01]  /*3ce0*/  FMUL R48, R48, UR11 ;  /* 0x0000000b30307c20 */ /* 0x000fe20008400000 */
[----:B------:R2:W-:Y:S01]  /*3cf0*/  STG.E desc[UR8][R62.64], R61 ;  /* 0x0000003d3e007986 */ /* 0x0005e2000c101908 */
[----:B------:R-:W-:Y:S01]  /*3d00*/  FFMA R59, R22, R59, R132 ;  /* 0x0000003b163b7223 */ /* 0x000fe20000000084 */
[----:B------:R-:W-:Y:S01]  /*3d10*/  @P1 FMNMX R0, R0, |R57|, !PT ;  /* 0x4000003900001209 */ /* 0x000fe20007800000 */
[--C-:B0-----:R-:W-:Y:S01]  /*3d20*/  IMAD.WIDE.U32 R66, R141, 0x4, R80.reuse ;  /* 0x000000048d427825 */ /* 0x101fe200078e0050 */
[----:B------:R0:W-:Y:S03]  /*3d30*/  STG.E desc[UR8][R64.64], R75 ;  /* 0x0000004b40007986 */ /* 0x0001e6000c101908 */
[----:B------:R-:W-:Y:S01]  /*3d40*/  @P2 FMUL R57, R57, UR10 ;  /* 0x0000000a39392c20 */ /* 0x000fe20008400000 */
[----:B------:R-:W-:Y:S01]  /*3d50*/  @P1 FMNMX R0, R0, |R59|, !PT ;  /* 0x4000003b00001209 */ /* 0x000fe20007800000 */
[----:B------:R-:W-:Y:S01]  /*3d60*/  IMAD.WIDE.U32 R50, R51, 0x4, R80 ;  /* 0x0000000433327825 */ /* 0x000fe200078e0050 */
[----:B------:R3:W-:Y:S03]  /*3d70*/  STG.E desc[UR8][R66.64], R79 ;  /* 0x0000004f42007986 */ /* 0x0007e6000c101908 */
[----:B------:R-:W-:Y:S01]  /*3d80*/  @P2 FMUL R59, R59, UR10 ;  /* 0x0000000a3b3b2c20 */ /* 0x000fe20008400000 */
[----:B-1----:R-:W-:Y:S01]  /*3d90*/  IADD3 R69, PT, PT, R74, 0x3400, RZ ;  /* 0x000034004a457810 */ /* 0x002fe20007ffe0ff */
[----:B------:R-:W-:Y:S01]  /*3da0*/  FMUL R73, R56, UR11 ;  /* 0x0000000b38497c20 */ /* 0x000fe20008400000 */
[C---:B--2---:R-:W-:Y:S01]  /*3db0*/  IADD3 R61, PT, PT, R74.reuse, 0x3000, RZ ;  /* 0x000030004a3d7810 */ /* 0x044fe20007ffe0ff */
[----:B------:R1:W-:Y:S01]  /*3dc0*/  STG.E desc[UR8][R50.64], R57 ;  /* 0x0000003932007986 */ /* 0x0003e2000c101908 */
[----:B------:R-:W-:Y:S01]  /*3dd0*/  IADD3 R63, PT, PT, R74, 0x3200, RZ ;  /* 0x000032004a3f7810 */ /* 0x000fe20007ffe0ff */
[----:B------:R-:W-:Y:S01]  /*3de0*/  FFMA R73, R26, R73, R128 ;  /* 0x000000491a497223 */ /* 0x000fe20000000080 */
[----:B0-----:R-:W-:Y:S01]  /*3df0*/  FFMA R65, R23, R48, R131 ;  /* 0x0000003017417223 */ /* 0x001fe20000000083 */
[----:B------:R-:W-:Y:S01]  /*3e00*/  IMAD.WIDE.U32 R60, R61, 0x4, R80 ;  /* 0x000000043d3c7825 */ /* 0x000fe200078e0050 */
[----:B------:R-:W-:-:S03]  /*3e10*/  IADD3 R71, PT, PT, R74, 0x3600, RZ ;  /* 0x000036004a477810 */ /* 0x000fc60007ffe0ff */
[----:B------:R-:W-:Y:S01]  /*3e20*/  FMUL R48, R55, UR11 ;  /* 0x0000000b37307c20 */ /* 0x000fe20008400000 */
[----:B---3--:R-:W-:Y:S01]  /*3e30*/  FMUL R67, R54, UR11 ;  /* 0x0000000b36437c20 */ /* 0x008fe20008400000 */
[----:B------:R-:W-:Y:S01]  /*3e40*/  @P1 FMNMX R0, R0, |R65|, !PT ;  /* 0x4000004100001209 */ /* 0x000fe20007800000 */
[----:B------:R0:W-:Y:S01]  /*3e50*/  STG.E desc[UR8][R60.64], R59 ;  /* 0x0000003b3c007986 */ /* 0x0001e2000c101908 */
[----:B------:R-:W-:-:S04]  /*3e60*/  IMAD.WIDE.U32 R62, R63, 0x4, R80 ;  /* 0x000000043f3e7825 */ /* 0x000fc800078e0050 */
[----:B------:R-:W-:Y:S01]  /*3e70*/  FFMA R67, R24, R67, R130 ;  /* 0x0000004318437223 */ /* 0x000fe20000000082 */
[----:B------:R-:W-:Y:S01]  /*3e80*/  @P2 FMUL R65, R65, UR10 ;  /* 0x0000000a41412c20 */ /* 0x000fe20008400000 */
[----:B------:R-:W-:Y:S01]  /*3e90*/  IADD3 R75, PT, PT, R74, 0x3800, RZ ;  /* 0x000038004a4b7810 */ /* 0x000fe20007ffe0ff */
[----:B-1----:R-:W-:-:S04]  /*3ea0*/  IMAD.WIDE.U32 R50, R69, 0x4, R80 ;  /* 0x0000000445327825 */ /* 0x002fc800078e0050 */
[----:B------:R-:W-:Y:S01]  /*3eb0*/  FADD R54, R53, -UR14 ;  /* 0x8000000e35367e21 */ /* 0x000fe20008000000 */
[----:B------:R-:W-:Y:S01]  /*3ec0*/  @P1 FMNMX R0, R0, |R67|, !PT ;  /* 0x4000004300001209 */ /* 0x000fe20007800000 */
[----:B------:R-:W-:Y:S01]  /*3ed0*/  @P2 FMUL R67, R67, UR10 ;  /* 0x0000000a43432c20 */ /* 0x000fe20008400000 */
[----:B------:R-:W-:Y:S01]  /*3ee0*/  IMAD.WIDE.U32 R56, R71, 0x4, R80 ;  /* 0x0000000447387825 */ /* 0x000fe200078e0050 */
[----:B------:R-:W-:Y:S03]  /*3ef0*/  STG.E desc[UR8][R62.64], R65 ;  /* 0x000000413e007986 */ /* 0x000fe6000c101908 */
[----:B------:R-:W-:Y:S01]  /*3f00*/  FMUL R53, R52, UR11 ;  /* 0x0000000b34357c20 */ /* 0x000fe20008400000 */
[----:B0-----:R-:W-:Y:S01]  /*3f10*/  FFMA R61, R25, R58, R129 ;  /* 0x0000003a193d7223 */ /* 0x001fe20000000081 */
[----:B------:R-:W-:Y:S01]  /*3f20*/  FFMA R55, R27, R48, R127 ;  /* 0x000000301b377223 */ /* 0x000fe2000000007f */
[----:B------:R0:W-:Y:S01]  /*3f30*/  STG.E desc[UR8][R50.64], R67 ;  /* 0x0000004332007986 */ /* 0x0001e2000c101908 */
[----:B------:R-:W-:-:S04]  /*3f40*/  IMAD.WIDE.U32 R58, R75, 0x4, R80 ;  /* 0x000000044b3a7825 */ /* 0x000fc800078e0050 */
[----:B------:R-:W-:Y:S01]  /*3f50*/  FADD R60, R49, -UR14 ;  /* 0x8000000e313c7e21 */ /* 0x000fe20008000000 */
[----:B------:R-:W-:Y:S01]  /*3f60*/  @P1 FMNMX R0, R0, |R61|, !PT ;  /* 0x4000003d00001209 */ /* 0x000fe20007800000 */
[----:B------:R-:W-:Y:S01]  /*3f70*/  @P2 FMUL R61, R61, UR10 ;  /* 0x0000000a3d3d2c20 */ /* 0x000fe20008400000 */
[----:B------:R-:W-:Y:S01]  /*3f80*/  FMUL R54, R54, UR11 ;  /* 0x0000000b36367c20 */ /* 0x000fe20008400000 */
[----:B------:R-:W-:Y:S02]  /*3f90*/  IADD3 R49, PT, PT, R74, 0x3a00, RZ ;  /* 0x00003a004a317810 */ /* 0x000fe40007ffe0ff */
[----:B------:R-:W-:Y:S01]  /*3fa0*/  @P1 FMNMX R0, R0, |R73|, !PT ;  /* 0x4000004900001209 */ /* 0x000fe20007800000 */
[----:B------:R1:W-:Y:S01]  /*3fb0*/  STG.E desc[UR8][R56.64], R61 ;  /* 0x0000003d38007986 */ /* 0x0003e2000c101908 */
[----:B------:R-:W-:Y:S01]  /*3fc0*/  @P2 FMUL R73, R73, UR10 ;  /* 0x0000000a49492c20 */ /* 0x000fe20008400000 */
[----:B------:R-:W-:Y:S01]  /*3fd0*/  IMAD.WIDE.U32 R48, R49, 0x4, R80 ;  /* 0x0000000431307825 */ /* 0x000fe200078e0050 */
[----:B------:R-:W-:-:S03]  /*3fe0*/  @P1 FMNMX R0, R0, |R55|, !PT ;  /* 0x4000003700001209 */ /* 0x000fc60007800000 */
[----:B------:R-:W-:Y:S01]  /*3ff0*/  @P2 FMUL R55, R55, UR10 ;  /* 0x0000000a37372c20 */ /* 0x000fe20008400000 */
[----:B0-----:R-:W-:Y:S01]  /*4000*/  IADD3 R51, PT, PT, R74, 0x3c00, RZ ;  /* 0x00003c004a337810 */ /* 0x001fe20007ffe0ff */
[----:B------:R0:W-:Y:S01]  /*4010*/  STG.E desc[UR8][R58.64], R73 ;  /* 0x000000493a007986 */ /* 0x0001e2000c101908 */
[----:B------:R-:W-:Y:S01]  /*4020*/  FMUL R67, R90, UR11 ;  /* 0x0000000b5a437c20 */ /* 0x000fe20008400000 */
[C---:B------:R-:W-:Y:S02]  /*4030*/  IADD3 R63, PT, PT, R74.reuse, 0x4000, RZ ;  /* 0x000040004a3f7810 */ /* 0x040fe40007ffe0ff */
[----:B------:R2:W-:Y:S01]  /*4040*/  STG.E desc[UR8][R48.64], R55 ;  /* 0x0000003730007986 */ /* 0x0005e2000c101908 */
[----:B------:R-:W-:Y:S01]  /*4050*/  IMAD.WIDE.U32 R50, R51, 0x4, R80 ;  /* 0x0000000433327825 */ /* 0x000fe200078e0050 */
[----:B-1----:R-:W-:-:S03]  /*4060*/  IADD3 R61, PT, PT, R74, 0x3e00, RZ ;  /* 0x00003e004a3d7810 */ /* 0x002fc60007ffe0ff */
[----:B------:R-:W-:Y:S01]  /*4070*/  FFMA R57, R28, R53, R126 ;  /* 0x000000351c397223 */ /* 0x000fe2000000007e */
[----:B------:R-:W-:Y:S01]  /*4080*/  IADD3 R65, PT, PT, R74, 0x4200, RZ ;  /* 0x000042004a417810 */ /* 0x000fe20007ffe0ff */
[----:B------:R-:W-:Y:S01]  /*4090*/  FFMA R67, R32, R67, R122 ;  /* 0x0000004320437223 */ /* 0x000fe2000000007a */
[----:B------:R-:W-:Y:S01]  /*40a0*/  IADD3 R69, PT, PT, R74, 0x4400, RZ ;  /* 0x000044004a457810 */ /* 0x000fe20007ffe0ff */
[----:B------:R-:W-:-:S04]  /*40b0*/  IMAD.WIDE.U32 R52, R61, 0x4, R80 ;  /* 0x000000043d347825 */ /* 0x000fc800078e0050 */
[----:B0-----:R-:W-:Y:S01]  /*40c0*/  FFMA R59, R29, R54, R125 ;  /* 0x000000361d3b7223 */ /* 0x001fe2000000007d */
[----:B------:R-:W-:Y:S01]  /*40d0*/  FMUL R61, R60, UR11 ;  /* 0x0000000b3c3d7c20 */ /* 0x000fe20008400000 */
[----:B------:R-:W-:Y:S01]  /*40e0*/  @P1 FMNMX R0, R0, |R57|, !PT ;  /* 0x4000003900001209 */ /* 0x000fe20007800000 */
[----:B------:R-:W-:Y:S01]  /*40f0*/  FMUL R54, R89, UR11 ;  /* 0x0000000b59367c20 */ /* 0x000fe20008400000 */
[----:B------:R-:W-:Y:S01]  /*4100*/  @P2 FMUL R57, R57, UR10 ;  /* 0x0000000a39392c20 */ /* 0x000fe20008400000 */
[----:B------:R-:W-:Y:S01]  /*4110*/  FFMA R61, R30, R61, R124 ;  /* 0x0000003d1e3d7223 */ /* 0x000fe2000000007c */
[----:B------:R-:W-:Y:S01]  /*4120*/  @P1 FMNMX R0, R0, |R59|, !PT ;  /* 0x4000003b00001209 */ /* 0x000fe20007800000 */
[----:B--2---:R-:W-:Y:S01]  /*4130*/  FFMA R55, R31, R54, R123 ;  /* 0x000000361f377223 */ /* 0x004fe2000000007b */
[----:B------:R-:W-:Y:S01]  /*4140*/  @P2 FMUL R59, R59, UR10 ;  /* 0x0000000a3b3b2c20 */ /* 0x000fe20008400000 */
[----:B------:R-:W-:Y:S01]  /*4150*/  IMAD.WIDE.U32 R48, R63, 0x4, R80 ;  /* 0x000000043f307825 */ /* 0x000fe200078e0050 */
[----:B------:R-:W-:-:S03]  /*4160*/  @P1 FMNMX R0, R0, |R61|, !PT ;  /* 0x4000003d00001209 */ /* 0x000fc60007800000 */
[----:B------:R-:W-:Y:S01]  /*4170*/  @P2 FMUL R61, R61, UR10 ;  /* 0x0000000a3d3d2c20 */ /* 0x000fe20008400000 */
[----:B------:R0:W-:Y:S01]  /*4180*/  STG.E desc[UR8][R50.64], R57 ;  /* 0x0000003932007986 */ /* 0x0001e2000c101908 */
[----:B------:R-:W-:Y:S01]  /*4190*/  IADD3 R79, PT, PT, R74, 0x5c00, RZ ;  /* 0x00005c004a4f7810 */ /* 0x000fe20007ffe0ff */
[----:B------:R-:W-:Y:S01]  /*41a0*/  FMUL R89, R94, UR11 ;  /* 0x0000000b5e597c20 */ /* 0x000fe20008400000 */
[----:B------:R-:W-:Y:S01]  /*41b0*/  @P1 FMNMX R0, R0, |R55|, !PT ;  /* 0x4000003700001209 */ /* 0x000fe20007800000 */
[----:B------:R1:W-:Y:S01]  /*41c0*/  STG.E desc[UR8][R52.64], R59 ;  /* 0x0000003b34007986 */ /* 0x0003e2000c101908 */
[----:B------:R-:W-:Y:S01]  /*41d0*/  @P2 FMUL R55, R55, UR10 ;  /* 0x0000000a37372c20 */ /* 0x000fe20008400000 */
[----:B------:R-:W-:Y:S01]  /*41e0*/  IADD3 R83, PT, PT, R74, 0x5e00, RZ ;  /* 0x00005e004a537810 */ /* 0x000fe20007ffe0ff */
[----:B------:R-:W-:Y:S01]  /*41f0*/  FFMA R89, R36, R89, R118 ;  /* 0x0000005924597223 */ /* 0x000fe20000000076 */
[----:B------:R-:W-:Y:S01]  /*4200*/  @P1 FMNMX R0, R0, |R67|, !PT ;  /* 0x4000004300001209 */ /* 0x000fe20007800000 */
[----:B------:R-:W-:Y:S01]  /*4210*/  @P2 FMUL R67, R67, UR10 ;  /* 0x0000000a43432c20 */ /* 0x000fe20008400000 */
[----:B------:R2:W-:Y:S01]  /*4220*/  STG.E desc[UR8][R48.64], R61 ;  /* 0x0000003d30007986 */ /* 0x0005e2000c101908 */
[C---:B------:R-:W-:Y:S01]  /*4230*/  IADD3 R73, PT, PT, R74.reuse, 0x4800, RZ ;  /* 0x000048004a497810 */ /* 0x040fe20007ffe0ff */
[----:B0-----:R-:W-:Y:S01]  /*4240*/  IMAD.WIDE.U32 R50, R65, 0x4, R80 ;  /* 0x0000000441327825 */ /* 0x001fe200078e0050 */
[----:B------:R-:W-:-:S02]  /*4250*/  IADD3 R57, PT, PT, R74, 0x4c00, RZ ;  /* 0x00004c004a397810 */ /* 0x000fc40007ffe0ff */
[C---:B------:R-:W-:Y:S01]  /*4260*/  IADD3 R75, PT, PT, R74.reuse, 0x4a00, RZ ;  /* 0x00004a004a4b7810 */ /* 0x040fe20007ffe0ff */
[--C-:B-1----:R-:W-:Y:S01]  /*4270*/  IMAD.WIDE.U32 R52, R69, 0x4, R80.reuse ;  /* 0x0000000445347825 */ /* 0x102fe200078e0050 */
[C---:B------:R-:W-:Y:S01]  /*4280*/  IADD3 R59, PT, PT, R74.reuse, 0x5a00, RZ ;  /* 0x00005a004a3b7810 */ /* 0x040fe20007ffe0ff */
[----:B------:R0:W-:Y:S01]  /*4290*/  STG.E desc[UR8][R50.64], R55 ;  /* 0x0000003732007986 */ /* 0x0001e2000c101908 */
[C---:B------:R-:W-:Y:S01]  /*42a0*/  IADD3 R69, PT, PT, R74.reuse, 0x4600, RZ ;  /* 0x000046004a457810 */ /* 0x040fe20007ffe0ff */
[--C-:B------:R-:W-:Y:S01]  /*42b0*/  IMAD.WIDE.U32 R72, R73, 0x4, R80.reuse ;  /* 0x0000000449487825 */ /* 0x100fe200078e0050 */
[C---:B------:R-:W-:Y:S01]  /*42c0*/  IADD3 R71, PT, PT, R74.reuse, 0x4e00, RZ ;  /* 0x00004e004a477810 */ /* 0x040fe20007ffe0ff */
[----:B------:R1:W-:Y:S01]  /*42d0*/  STG.E desc[UR8][R52.64], R67 ;  /* 0x0000004334007986 */ /* 0x0003e2000c101908 */
[C---:B--2---:R-:W-:Y:S01]  /*42e0*/  IADD3 R49, PT, PT, R74.reuse, 0x5000, RZ ;  /* 0x000050004a317810 */ /* 0x044fe20007ffe0ff */
[----:B------:R-:W-:Y:S01]  /*42f0*/  IMAD.WIDE.U32 R68, R69, 0x4, R80 ;  /* 0x0000000445447825 */ /* 0x000fe200078e0050 */
[----:B------:R-:W-:-:S02]  /*4300*/  IADD3 R63, PT, PT, R74, 0x5200, RZ ;  /* 0x000052004a3f7810 */ /* 0x000fc40007ffe0ff */
[C---:B------:R-:W-:Y:S01]  /*4310*/  IADD3 R65, PT, PT, R74.reuse, 0x5400, RZ ;  /* 0x000054004a417810 */ /* 0x040fe20007ffe0ff */
[--C-:B------:R-:W-:Y:S01]  /*4320*/  IMAD.WIDE.U32 R70, R71, 0x4, R80.reuse ;  /* 0x0000000447467825 */ /* 0x100fe200078e0050 */
[C---:B------:R-:W-:Y:S02]  /*4330*/  IADD3 R61, PT, PT, R74.reuse, 0x5800, RZ ;  /* 0x000058004a3d7810 */ /* 0x040fe40007ffe0ff */
[C---:B0-----:R-:W-:Y:S01]  /*4340*/  IADD3 R51, PT, PT, R74.reuse, 0x5600, RZ ;  /* 0x000056004a337810 */ /* 0x041fe20007ffe0ff */
[----:B------:R-:W-:Y:S01]  /*4350*/  IMAD.WIDE.U32 R54, R49, 0x4, R80 ;  /* 0x0000000431367825 */ /* 0x000fe200078e0050 */
[----:B------:R-:W-:-:S03]  /*4360*/  IADD3 R77, PT, PT, R74, 0x6200, RZ ;  /* 0x000062004a4d7810 */ /* 0x000fc60007ffe0ff */
[----:B-1----:R-:W-:Y:S01]  /*4370*/  FMUL R52, R91, UR11 ;  /* 0x0000000b5b347c20 */ /* 0x002fe20008400000 */
[----:B------:R-:W-:Y:S01]  /*4380*/  IADD3 R53, PT, PT, R74, 0x6000, RZ ;  /* 0x000060004a357810 */ /* 0x000fe20007ffe0ff */
[----:B------:R-:W-:-:S04]  /*4390*/  IMAD.WIDE.U32 R66, R57, 0x4, R80 ;  /* 0x0000000439427825 */ /* 0x000fc800078e0050 */
[----:B------:R-:W-:-:S04]  /*43a0*/  IMAD.WIDE.U32 R48, R59, 0x4, R80 ;  /* 0x000000043b307825 */ /* 0x000fc800078e0050 */
[----:B------:R-:W-:-:S04]  /*43b0*/  IMAD.WIDE.U32 R58, R79, 0x4, R80 ;  /* 0x000000044f3a7825 */ /* 0x000fc800078e0050 */
[----:B------:R-:W-:Y:S01]  /*43c0*/  FFMA R79, R33, R52, R121 ;  /* 0x00000034214f7223 */ /* 0x000fe20000000079 */
[----:B------:R-:W-:-:S04]  /*43d0*/  IMAD.WIDE.U32 R56, R83, 0x4, R80 ;  /* 0x0000000453387825 */ /* 0x000fc800078e0050 */
[----:B------:R-:W-:Y:S01]  /*43e0*/  FMUL R83, R92, UR11 ;  /* 0x0000000b5c537c20 */ /* 0x000fe20008400000 */
[----:B------:R-:W-:Y:S01]  /*43f0*/  @P1 FMNMX R0, R0, |R79|, !PT ;  /* 0x4000004f00001209 */ /* 0x000fe20007800000 */
[----:B------:R-:W-:Y:S01]  /*4400*/  @P2 FMUL R79, R79, UR10 ;  /* 0x0000000a4f4f2c20 */ /* 0x000fe20008400000 */
[----:B------:R-:W-:-:S04]  /*4410*/  IMAD.WIDE.U32 R74, R75, 0x4, R80 ;  /* 0x000000044b4a7825 */ /* 0x000fc800078e0050 */
[----:B------:R-:W-:Y:S01]  /*4420*/  FFMA R83, R34, R83, R120 ;  /* 0x0000005322537223 */ /* 0x000fe20000000078 */
[--C-:B------:R-:W-:Y:S01]  /*4430*/  IMAD.WIDE.U32 R62, R63, 0x4, R80.reuse ;  /* 0x000000043f3e7825 */ /* 0x100fe200078e0050 */
[----:B------:R0:W-:Y:S03]  /*4440*/  STG.E desc[UR8][R68.64], R79 ;  /* 0x0000004f44007986 */ /* 0x0001e6000c101908 */
[----:B------:R-:W-:Y:S01]  /*4450*/  @P1 FMNMX R0, R0, |R83|, !PT ;  /* 0x4000005300001209 */ /* 0x000fe20007800000 */
[----:B------:R-:W-:Y:S01]  /*4460*/  @P2 FMUL R83, R83, UR10 ;  /* 0x0000000a53532c20 */ /* 0x000fe20008400000 */
[----:B------:R-:W-:-:S04]  /*4470*/  IMAD.WIDE.U32 R64, R65, 0x4, R80 ;  /* 0x0000000441407825 */ /* 0x000fc800078e0050 */
[--C-:B------:R-:W-:Y:S01]  /*4480*/  IMAD.WIDE.U32 R50, R51, 0x4, R80.reuse ;  /* 0x0000000433327825 */ /* 0x100fe200078e0050 */
[----:B------:R1:W-:Y:S03]  /*4490*/  STG.E desc[UR8][R72.64], R83 ;  /* 0x0000005348007986 */ /* 0x0003e6000c101908 */
[----:B------:R-:W-:-:S04]  /*44a0*/  IMAD.WIDE.U32 R60, R61, 0x4, R80 ;  /* 0x000000043d3c7825 */ /* 0x000fc800078e0050 */
[----:B0-----:R-:W-:Y:S01]  /*44b0*/  FMUL R68, R97, UR11 ;  /* 0x0000000b61447c20 */ /* 0x001fe20008400000 */
[----:B------:R-:W-:-:S04]  /*44c0*/  IMAD.WIDE.U32 R52, R53, 0x4, R80 ;  /* 0x0000000435347825 */ /* 0x000fc800078e0050 */
[----:B------:R-:W-:-:S04]  /*44d0*/  IMAD.WIDE.U32 R80, R77, 0x4, R80 ;  /* 0x000000044d507825 */ /* 0x000fc800078e0050 */
[----:B------:R-:W-:Y:S01]  /*44e0*/  FFMA R77, R35, R76, R119 ;  /* 0x0000004c234d7223 */ /* 0x000fe20000000077 */
[----:B------:R-:W-:Y:S01]  /*44f0*/  FMUL R76, R95, UR11 ;  /* 0x0000000b5f4c7c20 */ /* 0x000fe20008400000 */
[----:B-1----:R-:W-:-:S03]  /*4500*/  FMUL R73, R96, UR11 ;  /* 0x0000000b60497c20 */ /* 0x002fc60008400000 */
[----:B------:R-:W-:Y:S01]  /*4510*/  @P1 FMNMX R0, R0, |R77|, !PT ;  /* 0x4000004d00001209 */ /* 0x000fe20007800000 */
[----:B------:R-:W-:Y:S01]  /*4520*/  FFMA R91, R37, R76, R117 ;  /* 0x0000004c255b7223 */ /* 0x000fe20000000075 */
[----:B------:R-:W-:Y:S01]  /*4530*/  FADD R76, R87, -UR14 ;  /* 0x8000000e574c7e21 */ /* 0x000fe20008000000 */
[----:B------:R-:W-:Y:S01]  /*4540*/  FMUL R87, R86, UR11 ;  /* 0x0000000b56577c20 */ /* 0x000fe20008400000 */
[----:B------:R-:W-:Y:S01]  /*4550*/  @P1 FMNMX R0, R0, |R89|, !PT ;  /* 0x4000005900001209 */ /* 0x000fe20007800000 */
[----:B------:R-:W-:Y:S01]  /*4560*/  @P2 FMUL R77, R77, UR10 ;  /* 0x0000000a4d4d2c20 */ /* 0x000fe20008400000 */
[----:B------:R-:W-:Y:S01]  /*4570*/  FMUL R76, R76, UR11 ;  /* 0x0000000b4c4c7c20 */ /* 0x000fe20008400000 */
[----:B------:R-:W-:Y:S01]  /*4580*/  FFMA R87, R38, R87, R116 ;  /* 0x0000005726577223 */ /* 0x000fe20000000074 */
[----:B------:R-:W-:Y:S01]  /*4590*/  @P1 FMNMX R0, R0, |R91|, !PT ;  /* 0x4000005b00001209 */ /* 0x000fe20007800000 */
[----:B------:R-:W-:Y:S01]  /*45a0*/  @P2 FMUL R89, R89, UR10 ;  /* 0x0000000a59592c20 */ /* 0x000fe20008400000 */
[----:B------:R-:W-:Y:S01]  /*45b0*/  FFMA R69, R39, R76, R115 ;  /* 0x0000004c27457223 */ /* 0x000fe20000000073 */
[----:B------:R-:W-:Y:S01]  /*45c0*/  @P2 FMUL R91, R91, UR10 ;  /* 0x0000000a5b5b2c20 */ /* 0x000fe20008400000 */
[----:B------:R-:W-:Y:S01]  /*45d0*/  @P1 FMNMX R0, R0, |R87|, !PT ;  /* 0x4000005700001209 */ /* 0x000fe20007800000 */
[----:B------:R-:W-:Y:S01]  /*45e0*/  FFMA R73, R40, R73, R114 ;  /* 0x0000004928497223 */ /* 0x000fe20000000072 */
[----:B------:R-:W-:Y:S01]  /*45f0*/  STG.E desc[UR8][R74.64], R77 ;  /* 0x0000004d4a007986 */ /* 0x000fe2000c101908 */
[----:B------:R-:W-:Y:S01]  /*4600*/  @P2 FMUL R87, R87, UR10 ;  /* 0x0000000a57572c20 */ /* 0x000fe20008400000 */
[----:B------:R-:W-:Y:S01]  /*4610*/  @P1 FMNMX R0, R0, |R69|, !PT ;  /* 0x4000004500001209 */ /* 0x000fe20007800000 */
[----:B------:R-:W-:Y:S01]  /*4620*/  @P2 FMUL R69, R69, UR10 ;  /* 0x0000000a45452c20 */ /* 0x000fe20008400000 */
[----:B------:R0:W-:Y:S02]  /*4630*/  STG.E desc[UR8][R66.64], R89 ;  /* 0x0000005942007986 */ /* 0x0001e4000c101908 */
[----:B------:R-:W-:Y:S01]  /*4640*/  @P1 FMNMX R0, R0, |R73|, !PT ;  /* 0x4000004900001209 */ /* 0x000fe20007800000 */
[----:B------:R-:W-:Y:S01]  /*4650*/  @P2 FMUL R73, R73, UR10 ;  /* 0x0000000a49492c20 */ /* 0x000fe20008400000 */
[----:B------:R1:W-:Y:S04]  /*4660*/  STG.E desc[UR8][R70.64], R91 ;  /* 0x0000005b46007986 */ /* 0x0003e8000c101908 */
[----:B------:R2:W-:Y:S01]  /*4670*/  STG.E desc[UR8][R54.64], R87 ;  /* 0x0000005736007986 */ /* 0x0005e2000c101908 */
[----:B0-----:R-:W-:Y:S01]  /*4680*/  FFMA R67, R41, R68, R113 ;  /* 0x0000004429437223 */ /* 0x001fe20000000071 */
[----:B------:R-:W-:-:S02]  /*4690*/  FMUL R66, R99, UR11 ;  /* 0x0000000b63427c20 */ /* 0x000fc40008400000 */
[----:B------:R0:W-:Y:S01]  /*46a0*/  STG.E desc[UR8][R62.64], R69 ;  /* 0x000000453e007986 */ /* 0x0001e2000c101908 */
[----:B-1----:R-:W-:Y:S01]  /*46b0*/  FMUL R71, R98, UR11 ;  /* 0x0000000b62477c20 */ /* 0x002fe20008400000 */
[----:B------:R-:W-:Y:S01]  /*46c0*/  @P1 FMNMX R0, R0, |R67|, !PT ;  /* 0x4000004300001209 */ /* 0x000fe20007800000 */
[----:B------:R-:W-:Y:S01]  /*46d0*/  @P2 FMUL R67, R67, UR10 ;  /* 0x0000000a43432c20 */ /* 0x000fe20008400000 */
[----:B------:R-:W-:Y:S01]  /*46e0*/  STG.E desc[UR8][R64.64], R73 ;  /* 0x0000004940007986 */ /* 0x000fe2000c101908 */
[----:B------:R-:W-:Y:S01]  /*46f0*/  FFMA R71, R42, R71, R112 ;  /* 0x000000472a477223 */ /* 0x000fe20000000070 */
[----:B--2---:R-:W-:Y:S02]  /*4700*/  FFMA R55, R43, R66, R111 ;  /* 0x000000422b377223 */ /* 0x004fe4000000006f */
[----:B------:R1:W-:Y:S02]  /*4710*/  STG.E desc[UR8][R50.64], R67 ;  /* 0x0000004332007986 */ /* 0x0003e4000c101908 */
[----:B------:R-:W-:Y:S01]  /*4720*/  @P1 FMNMX R0, R0, |R71|, !PT ;  /* 0x4000004700001209 */ /* 0x000fe20007800000 */
[----:B0-----:R-:W-:Y:S01]  /*4730*/  FMUL R63, R100, UR11 ;  /* 0x0000000b643f7c20 */ /* 0x001fe20008400000 */
[----:B------:R-:W-:-:S02]  /*4740*/  @P2 FMUL R71, R71, UR10 ;  /* 0x0000000a47472c20 */ /* 0x000fc40008400000 */
[----:B------:R-:W-:Y:S01]  /*4750*/  @P1 FMNMX R0, R0, |R55|, !PT ;  /* 0x4000003700001209 */ /* 0x000fe20007800000 */
[----:B------:R-:W-:Y:S01]  /*4760*/  FFMA R63, R44, R63, R110 ;  /* 0x0000003f2c3f7223 */ /* 0x000fe2000000006e */
[----:B------:R-:W-:Y:S01]  /*4770*/  @P2 FMUL R55, R55, UR10 ;  /* 0x0000000a37372c20 */ /* 0x000fe20008400000 */
[----:B------:R0:W-:Y:S01]  /*4780*/  STG.E desc[UR8][R60.64], R71 ;  /* 0x000000473c007986 */ /* 0x0001e2000c101908 */
[----:B-1----:R-:W-:Y:S02]  /*4790*/  FFMA R51, R45, R84, R109 ;  /* 0x000000542d337223 */ /* 0x002fe4000000006d */
[----:B------:R-:W-:Y:S01]  /*47a0*/  @P1 FMNMX R0, R0, |R63|, !PT ;  /* 0x4000003f00001209 */ /* 0x000fe20007800000 */
[----:B------:R-:W-:Y:S01]  /*47b0*/  FMUL R50, R103, UR11 ;  /* 0x0000000b67327c20 */ /* 0x000fe20008400000 */
[----:B------:R-:W1:Y:S01]  /*47c0*/  LDCU UR11, c[0x0][0x388] ;  /* 0x00007100ff0b77ac */ /* 0x000e620008000800 */
[----:B------:R-:W-:Y:S01]  /*47d0*/  @P2 FMUL R63, R63, UR10 ;  /* 0x0000000a3f3f2c20 */ /* 0x000fe20008400000 */
[----:B------:R-:W-:Y:S01]  /*47e0*/  @P1 FMNMX R0, R0, |R51|, !PT ;  /* 0x4000003300001209 */ /* 0x000fe20007800000 */
[----:B------:R-:W-:Y:S01]  /*47f0*/  @P2 FMUL R51, R51, UR10 ;  /* 0x0000000a33332c20 */ /* 0x000fe20008400000 */
[----:B------:R2:W-:Y:S01]  /*4800*/  STG.E desc[UR8][R48.64], R55 ;  /* 0x0000003730007986 */ /* 0x0005e2000c101908 */
[----:B0-----:R-:W-:Y:S01]  /*4810*/  FFMA R61, R47, R50, R107 ;  /* 0x000000322f3d7223 */ /* 0x001fe2000000006b */
[----:B------:R-:W-:Y:S01]  /*4820*/  @P1 FMNMX R0, R0, |R85|, !PT ;  /* 0x4000005500001209 */ /* 0x000fe20007800000 */
[----:B------:R-:W-:Y:S01]  /*4830*/  @P2 FMUL R85, R85, UR10 ;  /* 0x0000000a55552c20 */ /* 0x000fe20008400000 */
[----:B------:R2:W-:Y:S02]  /*4840*/  STG.E desc[UR8][R58.64], R63 ;  /* 0x0000003f3a007986 */ /* 0x0005e4000c101908 */
[----:B------:R-:W-:Y:S01]  /*4850*/  @P1 FMNMX R0, R0, |R61|, !PT ;  /* 0x4000003d00001209 */ /* 0x000fe20007800000 */
[----:B------:R-:W-:Y:S01]  /*4860*/  @P2 FMUL R61, R61, UR10 ;  /* 0x0000000a3d3d2c20 */ /* 0x000fe20008400000 */
[----:B------:R2:W-:Y:S04]  /*4870*/  STG.E desc[UR8][R56.64], R51 ;  /* 0x0000003338007986 */ /* 0x0005e8000c101908 */
[----:B------:R2:W-:Y:S01]  /*4880*/  STG.E desc[UR8][R52.64], R85 ;  /* 0x0000005534007986 */ /* 0x0005e2000c101908 */
[----:B-1----:R-:W-:-:S03]  /*4890*/  UISETP.GE.AND UP1, UPT, UR7, UR11, UPT ;  /* 0x0000000b0700728c */ /* 0x002fc6000bf26270 */
[----:B------:R2:W-:Y:S06]  /*48a0*/  STG.E desc[UR8][R80.64], R61 ;  /* 0x0000003d50007986 */ /* 0x0005ec000c101908 */
[----:B------:R-:W-:Y:S05]  /*48b0*/  BRA.U !UP1, `(.L_x_6912) ;  /* 0xffffffc109ac7547 */ /* 0x000fea000b83ffff */
.L_x_6891:
        /* <DEDUP_REMOVED lines=38> */
.L_x_6920:
[----:B------:R-:W-:Y:S02]  /*4b20*/  ISETP.NE.AND P0, PT, R142, RZ, PT ;  /* 0x000000ff8e00720c */ /* 0x000fe40003f05270 */
[----:B-1----:R-:W-:-:S11]  /*4b30*/  FMNMX R5, R3, R2, !PT ;  /* 0x0000000203057209 */ /* 0x002fd60007800000 */
[----:B------:R-:W-:Y:S05]  /*4b40*/  @P0 BRA `(.L_x_6914) ;  /* 0x0000000000080947 */ /* 0x000fea0003800000 */
[----:B0-----:R-:W0:Y:S02]  /*4b50*/  LDC.64 R2, c[0x0][0x3f8] ;  /* 0x0000fe00ff027b82 */ /* 0x001e240000000a00 */
[----:B0-----:R1:W-:Y:S02]  /*4b60*/  REDG.E.MAX.S32.STRONG.GPU desc[UR8][R2.64], R5 ;  /* 0x000000050200798e */ /* 0x0013e4000d12e308 */
.L_x_6914:
[----:B------:R-:W-:Y:S05]  /*4b70*/  BSYNC B0 ;  /* 0x0000000000007941 */ /* 0x000fea0003800000 */
.L_x_6913:
        /* <DEDUP_REMOVED lines=12> */
[----:B012---:R-:W-:Y:S05]  /*4c40*/  CALL.REL.NOINC `($__internal_69_$__cuda_sm20_rcp_rn_f32_slowpath) ;  /* 0x00000000005c7944 */ /* 0x007fea0003c00000 */
[----:B------:R-:W-:Y:S05]  /*4c50*/  BRA `(.L_x_6917) ;  /* 0x0000000000147947 */ /* 0x000fea0003800000 */
.L_x_6916:
[----:B------:R-:W3:Y:S01]  /*4c60*/  MUFU.RCP R145, UR10 ;  /* 0x0000000a00917d08 */ /* 0x000ee20008001000 */
[----:B------:R-:W-:-:S05]  /*4c70*/  MOV R0, UR10 ;  /* 0x0000000a00007c02 */ /* 0x000fca0008000f00 */
[----:B---3--:R-:W-:-:S04]  /*4c80*/  FFMA R0, R145, R0, -1 ;  /* 0xbf80000091007423 */ /* 0x008fc80000000000 */
[----:B------:R-:W-:-:S04]  /*4c90*/  FADD.FTZ R0, -R0, -RZ ;  /* 0x800000ff00007221 */ /* 0x000fc80000010100 */
[----:B------:R-:W-:-:S07]  /*4ca0*/  FFMA R145, R145, R0, R145 ;  /* 0x0000000091917223 */ /* 0x000fce0000000091 */
.L_x_6917:
[----:B01----:R-:W0:Y:S02]  /*4cb0*/  LDC.64 R2, c[0x0][0x3f0] ;  /* 0x0000fc00ff027b82 */ /* 0x003e240000000a00 */
[----:B0-----:R-:W-:Y:S01]  /*4cc0*/  STG.E desc[UR8][R2.64], R145 ;  /* 0x0000009102007986 */ /* 0x001fe2000c101908 */
[----:B------:R-:W-:Y:S05]  /*4cd0*/  EXIT ;  /* 0x000000000000794d */ /* 0x000fea0003800000 */
.L_x_6915:
[----:B------:R-:W-:Y:S02]  /*4ce0*/  MOV R5, 0x2 ;  /* 0x0000000200057802 */ /* 0x000fe40000000f00 */
[----:B------:R-:W-:Y:S02]  /*4cf0*/  MOV R7, 0x1f ;  /* 0x0000001f00077802 */ /* 0x000fe40000000f00 */
[----:B------:R-:W-:-:S07]  /*4d00*/  MOV R4, 0xffffffff ;  /* 0xffffffff00047802 */ /* 0x000fce0000000f00 */
[----:B012---:R-:W-:Y:S05]  /*4d10*/  WARPSYNC.COLLECTIVE R4, `(.L_x_6918) ;  /* 0x0000000004087348 */ /* 0x007fea0003c00000 */
[----:B01----:R0:W1:Y:S02]  /*4d20*/  SHFL.DOWN P0, R2, R0, R5, R7 ;  /* 0x0800000500027389 */ /* 0x0030640000000007 */
[----:B012---:R-:W-:Y:S05]  /*4d30*/  ENDCOLLECTIVE ;  /* 0x000000000000791b */ /* 0x007fea0003800000 */
.L_x_6918:
[----:B------:R-:W-:Y:S02]  /*4d40*/  MOV R5, 0x1 ;  /* 0x0000000100057802 */ /* 0x000fe40000000f00 */
[----:B------:R-:W-:-:S04]  /*4d50*/  MOV R3, R2 ;  /* 0x0000000200037202 */ /* 0x000fc80000000f00 */
[----:B------:R-:W-:-:S04]  /*4d60*/  FMNMX R3, R3, R0, !PT ;  /* 0x0000000003037209 */ /* 0x000fc80007800000 */
[----:B------:R-:W-:-:S07]  /*4d70*/  MOV R0, R3 ;  /* 0x0000000300007202 */ /* 0x000fce0000000f00 */
[----:B------:R-:W-:Y:S05]  /*4d80*/  WARPSYNC.COLLECTIVE R4, `(.L_x_6919) ;  /* 0x0000000004087348 */ /* 0x000fea0003c00000 */
[----:B------:R0:W1:Y:S02]  /*4d90*/  SHFL.DOWN P0, R2, R0, R5, R7 ;  /* 0x0800000500027389 */ /* 0x0000640000000007 */
[----:B01----:R-:W-:Y:S05]  /*4da0*/  ENDCOLLECTIVE ;  /* 0x000000000000791b */ /* 0x003fea0003800000 */
.L_x_6919:
[----:B------:R-:W-:Y:S05]  /*4db0*/  BRA `(.L_x_6920) ;  /* 0xfffffffc00587947 */ /* 0x000fea000383ffff */
        .weak           $__internal_69_$__cuda_sm20_rcp_rn_f32_slowpath
        .type           $__internal_69_$__cuda_sm20_rcp_rn_f32_slowpath,@function
        .size           $__internal_69_$__cuda_sm20_rcp_rn_f32_slowpath,(.L_x_12937 - $__internal_69_$__cuda_sm20_rcp_rn_f32_slowpath)
$__internal_69_$__cuda_sm20_rcp_rn_f32_slowpath:
        /* <DEDUP_REMOVED lines=15> */
.L_x_6922:
        /* <DEDUP_REMOVED lines=33> */
.L_x_6924:
[----:B------:R0:W1:Y:S02]  /*50c0*/  MUFU.RCP R147, R82 ;  /* 0x0000005200937308 */ /* 0x0000640000001000 */
.L_x_6923:
[----:B------:R-:W-:Y:S05]  /*50d0*/  BSYNC B1 ;  /* 0x0000000000017941 */ /* 0x000fea0003800000 */
.L_x_6921:
[----:B0-----:R-:W-:Y:S01]  /*50e0*/  MOV R82, R83 ;  /* 0x0000005300527202 */ /* 0x001fe20000000f00 */
[----:B------:R-:W-:Y:S01]  /*50f0*/  HFMA2 R83, -RZ, RZ, 0, 0 ;  /* 0x00000000ff537431 */ /* 0x000fe200000001ff */
[----:B-1----:R-:W-:-:S03]  /*5100*/  MOV R145, R147 ;  /* 0x0000009300917202 */ /* 0x002fc60000000f00 */
[----:B------:R-:W-:Y:S05]  /*5110*/  RET.REL.NODEC R82 `(_ZN18transformer_engine13normalization19ln_fwd_tuned_kernelINS0_13Kernel_traitsIffffjLj25600ELj4ELj1ELj4ELj4ENS0_18Kernel_traits_baseILj25600EffffjLj128EEEEEEEvNS0_19ForwardKernelParamsE) ;  /* 0xffffffac52b87950 */ /* 0x000fea0003c3ffff */
.L_x_6925:
        /* <DEDUP_REMOVED lines=14> */
.L_x_12937:


//--------------------- .text._ZN18transformer_engine13normalization19ln_fwd_tuned_kernelINS0_13Kernel_traitsIff13__nv_bfloat16fjLj24576ELj2ELj1ELj4ELj16ENS0_18Kernel_traits_baseILj24576EffS3_fjLj128EEEEEEEvNS0_19ForwardKernelParamsE --------------------------
	.section	.text._ZN18transformer_engine13normalization19ln_fwd_tuned_kernelINS0_13Kernel_traitsIff13__nv_bfloat16fjLj24576ELj2ELj1ELj4ELj16ENS0_18Kernel_traits_baseILj24576EffS3_fjLj128EEEEEEEvNS0_19ForwardKernelParamsE,"ax",@progbits
	.align	128
        .global         _ZN18transformer_engine13normalization19ln_fwd_tuned_kernelINS0_13Kernel_traitsIff13__nv_bfloat16fjLj24576ELj2ELj1ELj4ELj16ENS0_18Kernel_traits_baseILj24576EffS3_fjLj128EEEEEEEvNS0_19ForwardKernelParamsE
        .type           _ZN18transformer_engine13normalization19ln_fwd_tuned_kernelINS0_13Kernel_traitsIff13__nv_bfloat16fjLj24576ELj2ELj1ELj4ELj16ENS0_18Kernel_traits_baseILj24576EffS3_fjLj128EEEEEEEvNS0_19ForwardKernelParamsE,@function
        .size           _ZN18transformer_engine13normalization19ln_fwd_tuned_kernelINS0_13Kernel_traitsIff13__nv_bfloat16fjLj24576ELj2ELj1ELj4ELj16ENS0_18Kernel_traits_baseILj24576EffS3_fjLj128EEEEEEEvNS0_19ForwardKernelParamsE,(.L_x_12938 - _ZN18transformer_engine13normalization19ln_fwd_tuned_kernelINS0_13Kernel_traitsIff13__nv_bfloat16fjLj24576ELj2ELj1ELj4ELj16ENS0_18Kernel_traits_baseILj24576EffS3_fjLj128EEEEEEEvNS0_19ForwardKernelParamsE)
        .other          _ZN18transformer_engine13normalization19ln_fwd_tuned_kernelINS0_13Kernel_traitsIff13__nv_bfloat16fjLj24576ELj2ELj1ELj4ELj16ENS0_18Kernel_traits_baseILj24576EffS3_fjLj128EEEEEEEvNS0_19ForwardKernelParamsE,@"STO_CUDA_ENTRY STV_DEFAULT"
_ZN18transformer_engine13normalization19ln_fwd_tuned_kernelINS0_13Kernel_traitsIff13__nv_bfloat16fjLj24576ELj2ELj1ELj4ELj16ENS0_18Kernel_traits_baseILj24576EffS3_fjLj128EEEEEEEvNS0_19ForwardKernelParamsE:
.text._ZN18transformer_engine13normalization19ln_fwd_tuned_kernelINS0_13Kernel_traitsIff13__nv_bfloat16fjLj24576ELj2ELj1ELj4ELj16ENS0_18Kernel_traits_baseILj24576EffS3_fjLj128EEEEEEEvNS0_19ForwardKernelParamsE:
        /* <DEDUP_REMOVED lines=199> */
.L_x_6947:
        /* <DEDUP_REMOVED lines=387> */
.L_x_6928:
[----:B------:R-:W-:Y:S05]  /*24a0*/  BSYNC.RECONVERGENT B0 ;  /* 0x0000000000007941 */ /* 0x000fea0003800200 */
.L_x_6927:
        /* <DEDUP_REMOVED lines=19> */
.L_x_6930:
[----:B------:R-:W-:Y:S05]  /*25e0*/  BSYNC.RECONVERGENT B0 ;  /* 0x0000000000007941 */ /* 0x000fea0003800200 */
.L_x_6929:
        /* <DEDUP_REMOVED lines=16> */
[----:B------:R-:W-:Y:S05]  /*26f0*/  CALL.REL.NOINC `($__internal_70_$__cuda_sm20_rcp_rn_f32_slowpath) ;  /* 0x0000006c00f07944 */ /* 0x000fea0003c00000 */
[----:B------:R-:W-:Y:S05]  /*2700*/  BRA `(.L_x_6933) ;  /* 0x0000000000107947 */ /* 0x000fea0003800000 */
.L_x_6932:
[----:B------:R-:W0:Y:S02]  /*2710*/  MUFU.RCP R0, R252 ;  /* 0x000000fc00007308 */ /* 0x000e240000001000 */
[----:B0-----:R-:W-:-:S04]  /*2720*/  FFMA R2, R252, R0, -1 ;  /* 0xbf800000fc027423 */ /* 0x001fc80000000000 */
[----:B------:R-:W-:-:S04]  /*2730*/  FADD.FTZ R2, -R2, -RZ ;  /* 0x800000ff02027221 */ /* 0x000fc80000010100 */
[----:B------:R-:W-:-:S07]  /*2740*/  FFMA R0, R0, R2, R0 ;  /* 0x0000000200007223 */ /* 0x000fce0000000000 */
.L_x_6933:
[----:B------:R-:W-:Y:S05]  /*2750*/  BSYNC.RECONVERGENT B0 ;  /* 0x0000000000007941 */ /* 0x000fea0003800200 */
.L_x_6931:
        /* <DEDUP_REMOVED lines=38> */
[----:B0----5:R-:W-:Y:S05]  /*29c0*/  CALL.REL.NOINC `($__internal_70_$__cuda_sm20_rcp_rn_f32_slowpath) ;  /* 0x0000006c003c7944 */ /* 0x021fea0003c00000 */
[----:B------:R-:W-:Y:S05]  /*29d0*/  BRA `(.L_x_6936) ;  /* 0x0000000000107947 */ /* 0x000fea0003800000 */
.L_x_6935:
[----:B0-----:R-:W0:Y:S02]  /*29e0*/  MUFU.RCP R2, R0 ;  /* 0x0000000000027308 */ /* 0x001e240000001000 */
[----:B0-----:R-:W-:-:S04]  /*29f0*/  FFMA R0, R0, R2, -1 ;  /* 0xbf80000000007423 */ /* 0x001fc80000000002 */
[----:B------:R-:W-:-:S04]  /*2a00*/  FADD.FTZ R0, -R0, -RZ ;  /* 0x800000ff00007221 */ /* 0x000fc80000010100 */
[----:B------:R-:W-:-:S07]  /*2a10*/  FFMA R0, R2, R0, R2 ;  /* 0x0000000002007223 */ /* 0x000fce0000000002 */
.L_x_6936:
[----:B------:R-:W-:Y:S05]  /*2a20*/  BSYNC.RECONVERGENT B0 ;  /* 0x0000000000007941 */ /* 0x000fea0003800200 */
.L_x_6934:
        /* <DEDUP_REMOVED lines=47> */
.L_x_6938:
[----:B------:R-:W-:Y:S05]  /*2d20*/  BSYNC.RECONVERGENT B0 ;  /* 0x0000000000007941 */ /* 0x000fea0003800200 */
.L_x_6937:
        /* <DEDUP_REMOVED lines=13> */
[----:B--2---:R-:W-:-:S04]  /*2e00*/  SHF.R.U32.HI R3, RZ, 0x1, R3 ;  /* 0x00000001ff037819 */ /* 0x004fc80000011603 */
[----:B------:R-:W-:-:S04]  /*2e10*/  IADD3 R3, P1, PT, R3, R0, RZ ;  /* 0x0000000003037210 */ /* 0x000fc80007f3e0ff */
        /* <DEDUP_REMOVED lines=10> */
.L_x_6941:
[----:B0-----:R-:W2:Y:S04]  /*2ec0*/  LDG.E.STRONG.GPU R252, desc[UR8][R2.64] ;  /* 0x0000000802fc7981 */ /* 0x001ea8000c1ef900 */
[----:B--2---:R-:W-:Y:S01]  /*2ed0*/  CCTL.IVALL ;  /* 0x00000000ff00798f */ /* 0x004fe20002000000 */
[----:B------:R-:W-:Y:S05]  /*2ee0*/  YIELD ;  /* 0x0000000000007946 */ /* 0x000fea0003800000 */
[----:B------:R-:W-:-:S13]  /*2ef0*/  ISETP.NE.AND P1, PT, R252, R0, PT ;  /* 0x00000000fc00720c */ /* 0x000fda0003f25270 */
[----:B------:R-:W-:Y:S05]  /*2f00*/  @P1 BRA `(.L_x_6941) ;  /* 0xfffffffc00ec1947 */ /* 0x000fea000383ffff */
.L_x_6940:
[----:B------:R-:W-:Y:S05]  /*2f10*/  BSYNC B0 ;  /* 0x0000000000007941 */ /* 0x000fea0003800000 */
.L_x_6939:
[----:B-----5:R2:W-:Y:S01]  /*2f20*/  STL.64 [R1+0xc8], R6 ;  /* 0x0000c80601007387 */ /* 0x0205e20000100a00 */
[----:B------:R-:W-:Y:S05]  /*2f30*/  WARPSYNC.ALL ;  /* 0x0000000000007948 */ /* 0x000fea0003800000 */
[----:B------:R-:W-:Y:S01]  /*2f40*/  STL [R1+0xc0], R4 ;  /* 0x0000c00401007387 */ /* 0x000fe20000100800 */
        /* <DEDUP_REMOVED lines=30> */
[----:B0-----:R0:W-:Y:S02]  /*3130*/  STL [R1+0x18], R0 ;  /* 0x0000180001007387 */ /* 0x0011e40000100800 */
[----:B0-----:R-:W-:-:S05]  /*3140*/  FADD R0, R0, R252 ;  /* 0x000000fc00007221 */ /* 0x001fca0000000000 */
[----:B------:R-:W-:-:S04]  /*3150*/  IADD3 R2, PT, PT, R0, 0x1800000, RZ ;  /* 0x0180000000027810 */ /* 0x000fc80007ffe0ff */
[----:B------:R-:W-:-:S04]  /*3160*/  LOP3.LUT R2, R2, 0x7f800000, RZ, 0xc0, !PT ;  /* 0x7f80000002027812 */ /* 0x000fc800078ec0ff */
[----:B------:R-:W-:Y:S02]  /*3170*/  ISETP.GT.U32.AND P1, PT, R2, 0x1ffffff, PT ;  /* 0x01ffffff0200780c */ /* 0x000fe40003f24070 */
[----:B------:R0:W3:Y:S04]  /*3180*/  SHFL.DOWN PT, R2, R4, 0x1, 0x1f ;  /* 0x08201f0004027f89 */ /* 0x0000e800000e0000 */
[----:B0-----:R2:W5:Y:S04]  /*3190*/  LDL.LU R4, [R1+0xc0] ;  /* 0x0000c00001047983 */ /* 0x0015680000300800 */
[----:B---3--:R-:W-:Y:S04]  /*31a0*/  STL [R1+0x1c], R2 ;  /* 0x00001c0201007387 */ /* 0x008fe80000100800 */
[----:B------:R-:W0:Y:S04]  /*31b0*/  SHFL.DOWN PT, R2, R3, 0x1, 0x1f ;  /* 0x08201f0003027f89 */ /* 0x000e2800000e0000 */
[----:B0-----:R2:W-:Y:S01]  /*31c0*/  STL [R1+0x20], R2 ;  /* 0x0000200201007387 */ /* 0x0015e20000100800 */
[----:B------:R-:W-:Y:S05]  /*31d0*/  @P1 BRA `(.L_x_6943) ;  /* 0x00000000000c1947 */ /* 0x000fea0003800000 */
[----:B------:R-:W-:-:S07]  /*31e0*/  MOV R3, 0x3200 ;  /* 0x0000320000037802 */ /* 0x000fce0000000f00 */
[----:B-12--5:R-:W-:Y:S05]  /*31f0*/  CALL.REL.NOINC `($__internal_70_$__cuda_sm20_rcp_rn_f32_slowpath) ;  /* 0x0000006400307944 */ /* 0x026fea0003c00000 */
[----:B------:R-:W-:Y:S05]  /*3200*/  BRA `(.L_x_6944) ;  /* 0x0000000000107947 */ /* 0x000fea0003800000 */
.L_x_6943:
[----:B--2---:R-:W0:Y:S02]  /*3210*/  MUFU.RCP R2, R0 ;  /* 0x0000000000027308 */ /* 0x004e240000001000 */
[----:B0-----:R-:W-:-:S04]  /*3220*/  FFMA R0, R0, R2, -1 ;  /* 0xbf80000000007423 */ /* 0x001fc80000000002 */
[----:B------:R-:W-:-:S04]  /*3230*/  FADD.FTZ R0, -R0, -RZ ;  /* 0x800000ff00007221 */ /* 0x000fc80000010100 */
[----:B------:R-:W-:-:S07]  /*3240*/  FFMA R0, R2, R0, R2 ;  /* 0x0000000002007223 */ /* 0x000fce0000000002 */
.L_x_6944:
[----:B------:R-:W-:Y:S05]  /*3250*/  BSYNC.RECONVERGENT B0 ;  /* 0x0000000000007941 */ /* 0x000fea0003800200 */
.L_x_6942:
        /* <DEDUP_REMOVED lines=11> */
[----:B---3--:R-:W-:-:S04]  /*3310*/  FADD R2, -R7, R5 ;  /* 0x0000000507027221 */ /* 0x008fc80000000100 */
        /* <DEDUP_REMOVED lines=22> */
[----:B---3--:R-:W-:Y:S02]  /*3480*/  FFMA R0, R0, 4.0690105379326269031e-05, R2 ;  /* 0x382aaaab00007823 */ /* 0x008fe40000000002 */
        /* <DEDUP_REMOVED lines=698> */
.L_x_6945:
        /* <DEDUP_REMOVED lines=784> */
.L_x_6946:
        /* <DEDUP_REMOVED lines=8> */
.L_x_6926:
        /* <DEDUP_REMOVED lines=39> */
.L_x_6955:
[----:B------:R-:W-:Y:S02]  /*9420*/  ISETP.NE.AND P0, PT, R97, RZ, PT ;  /* 0x000000ff6100720c */ /* 0x000fe40003f05270 */
[----:B-1----:R-:W-:-:S11]  /*9430*/  FMNMX R5, R3, R2, !PT ;  /* 0x0000000203057209 */ /* 0x002fd60007800000 */
[----:B------:R-:W-:Y:S05]  /*9440*/  @P0 BRA `(.L_x_6949) ;  /* 0x0000000000080947 */ /* 0x000fea0003800000 */
[----:B0-----:R-:W0:Y:S02]  /*9450*/  LDC.64 R2, c[0x0][0x3f8] ;  /* 0x0000fe00ff027b82 */ /* 0x001e240000000a00 */
[----:B0-----:R1:W-:Y:S02]  /*9460*/  REDG.E.MAX.S32.STRONG.GPU desc[UR8][R2.64], R5 ;  /* 0x000000050200798e */ /* 0x0013e4000d12e308 */
.L_x_6949:
[----:B------:R-:W-:Y:S05]  /*9470*/  BSYNC B0 ;  /* 0x0000000000007941 */ /* 0x000fea0003800000 */
.L_x_6948:
        /* <DEDUP_REMOVED lines=12> */
[----:B------:R-:W-:Y:S05]  /*9540*/  CALL.REL.NOINC `($__internal_70_$__cuda_sm20_rcp_rn_f32_slowpath) ;  /* 0x00000000005c7944 */ /* 0x000fea0003c00000 */
[----:B------:R-:W-:Y:S05]  /*9550*/  BRA `(.L_x_6952) ;  /* 0x0000000000147947 */ /* 0x000fea0003800000 */
.L_x_6951:
[----:B------:R-:W2:Y:S01]  /*9560*/  MUFU.RCP R0, UR10 ;  /* 0x0000000a00007d08 */ /* 0x000ea20008001000 */
[----:B01----:R-:W-:-:S05]  /*9570*/  MOV R3, UR10 ;  /* 0x0000000a00037c02 */ /* 0x003fca0008000f00 */
[----:B--2---:R-:W-:-:S04]  /*9580*/  FFMA R2, R0, R3, -1 ;  /* 0xbf80000000027423 */ /* 0x004fc80000000003 */
[----:B------:R-:W-:-:S04]  /*9590*/  FADD.FTZ R3, -R2, -RZ ;  /* 0x800000ff02037221 */ /* 0x000fc80000010100 */
[----:B------:R-:W-:-:S07]  /*95a0*/  FFMA R0, R0, R3, R0 ;  /* 0x0000000300007223 */ /* 0x000fce0000000000 */
.L_x_6952:
[----:B------:R-:W0:Y:S02]  /*95b0*/  LDC.64 R2, c[0x0][0x3f0] ;  /* 0x0000fc00ff027b82 */ /* 0x000e240000000a00 */
[----:B0-----:R-:W-:Y:S01]  /*95c0*/  STG.E desc[UR8][R2.64], R0 ;  /* 0x0000000002007986 */ /* 0x001fe2000c101908 */
[----:B------:R-:W-:Y:S05]  /*95d0*/  EXIT ;  /* 0x000000000000794d */ /* 0x000fea0003800000 */
.L_x_6950:
[----:B------:R-:W-:Y:S02]  /*95e0*/  MOV R5, 0x2 ;  /* 0x0000000200057802 */ /* 0x000fe40000000f00 */
[----:B------:R-:W-:Y:S02]  /*95f0*/  MOV R7, 0x1f ;  /* 0x0000001f00077802 */ /* 0x000fe40000000f00 */
[----:B------:R-:W-:-:S07]  /*9600*/  MOV R4, 0xffffffff ;  /* 0xffffffff00047802 */ /* 0x000fce0000000f00 */
[----:B01----:R-:W-:Y:S05]  /*9610*/  WARPSYNC.COLLECTIVE R4, `(.L_x_6953) ;  /* 0x0000000004087348 */ /* 0x003fea0003c00000 */
[----:B01----:R0:W1:Y:S02]  /*9620*/  SHFL.DOWN P0, R2, R0, R5, R7 ;  /* 0x0800000500027389 */ /* 0x0030640000000007 */
[----:B01----:R-:W-:Y:S05]  /*9630*/  ENDCOLLECTIVE ;  /* 0x000000000000791b */ /* 0x003fea0003800000 */
.L_x_6953:
[----:B------:R-:W-:Y:S02]  /*9640*/  MOV R5, 0x1 ;  /* 0x0000000100057802 */ /* 0x000fe40000000f00 */
[----:B------:R-:W-:-:S04]  /*9650*/  MOV R3, R2 ;  /* 0x0000000200037202 */ /* 0x000fc80000000f00 */
[----:B------:R-:W-:-:S04]  /*9660*/  FMNMX R3, R3, R0, !PT ;  /* 0x0000000003037209 */ /* 0x000fc80007800000 */
[----:B------:R-:W-:-:S07]  /*9670*/  MOV R0, R3 ;  /* 0x0000000300007202 */ /* 0x000fce0000000f00 */
[----:B------:R-:W-:Y:S05]  /*9680*/  WARPSYNC.COLLECTIVE R4, `(.L_x_6954) ;  /* 0x0000000004087348 */ /* 0x000fea0003c00000 */
[----:B------:R0:W1:Y:S02]  /*9690*/  SHFL.DOWN P0, R2, R0, R5, R7 ;  /* 0x0800000500027389 */ /* 0x0000640000000007 */
[----:B01----:R-:W-:Y:S05]  /*96a0*/  ENDCOLLECTIVE ;  /* 0x000000000000791b */ /* 0x003fea0003800000 */
.L_x_6954:
[----:B------:R-:W-:Y:S05]  /*96b0*/  BRA `(.L_x_6955) ;  /* 0xfffffffc00587947 */ /* 0x000fea000383ffff */
        .weak           $__internal_70_$__cuda_sm20_rcp_rn_f32_slowpath
        .type           $__internal_70_$__cuda_sm20_rcp_rn_f32_slowpath,@function
        .size           $__internal_70_$__cuda_sm20_rcp_rn_f32_slowpath,(.L_x_12938 - $__internal_70_$__cuda_sm20_rcp_rn_f32_slowpath)
$__internal_70_$__cuda_sm20_rcp_rn_f32_slowpath:
[----:B------:R-:W-:Y:S01]  /*96c0*/  SHF.L.U32 R2, R0, 0x1, RZ ;  /* 0x0000000100027819 */ /* 0x000fe200000006ff */
[----:B------:R-:W-:Y:S03]  /*96d0*/  BSSY B1, `(.L_x_6956) ;  /* 0x000003f000017945 */ /* 0x000fe60003800000 */
[----:B------:R-:W-:-:S04]  /*96e0*/  SHF.R.U32.HI R2, RZ, 0x18, R2 ;  /* 0x00000018ff027819 */ /* 0x000fc80000011602 */
[----:B------:R-:W-:-:S13]  /*96f0*/  ISETP.NE.U32.AND P1, PT, R2, RZ, PT ;  /* 0x000000ff0200720c */ /* 0x000fda0003f25070 */
[----:B------:R-:W-:Y:S05]  /*9700*/  @P1 BRA `(.L_x_6957) ;  /* 0x0000000000381947 */ /* 0x000fea0003800000 */
[----:B------:R-:W-:Y:S01]  /*9710*/  SHF.L.U32 R2, R0, 0x1, RZ ;  /* 0x0000000100027819 */ /* 0x000fe200000006ff */
[----:B------:R0:W-:Y:S03]  /*9720*/  STL [R1+0xc4], R4 ;  /* 0x0000c40401007387 */ /* 0x0001e60000100800 */
[----:B------:R-:W-:Y:S01]  /*9730*/  ISETP.NE.AND P1, PT, R2, RZ, PT ;  /* 0x000000ff0200720c */ /* 0x000fe20003f25270 */
[----:B------:R1:W-:-:S12]  /*9740*/  STL [R1+0xc0], R3 ;  /* 0x0000c00301007387 */ /* 0x0003d80000100800 */
[----:B0-----:R-:W-:Y:S01]  /*9750*/  @P1 FFMA R4, R0, 1.84467440737095516160e+19, RZ ;  /* 0x5f80000000041823 */ /* 0x001fe200000000ff */
[----:B------:R-:W-:Y:S08]  /*9760*/  @!P1 MUFU.RCP R2, R0 ;  /* 0x0000000000029308 */ /* 0x000ff00000001000 */
[----:B-1----:R-:W0:Y:S02]  /*9770*/  @P1 MUFU.RCP R3, R4 ;  /* 0x0000000400031308 */ /* 0x002e240000001000 */
[----:B0-----:R-:W-:-:S02]  /*9780*/  @P1 FFMA R0, R4, R3, -1 ;  /* 0xbf80000004001423 */ /* 0x001fc40000000003 */
[----:B------:R0:W5:Y:S02]  /*9790*/  LDL.LU R4, [R1+0xc4] ;  /* 0x0000c40001047983 */ /* 0x0001640000300800 */
[----:B------:R-:W-:-:S04]  /*97a0*/  @P1 FADD.FTZ R0, -R0, -RZ ;  /* 0x800000ff00001221 */ /* 0x000fc80000010100 */
[----:B------:R-:W-:Y:S02]  /*97b0*/  @P1 FFMA R0, R3, R0, R3 ;  /* 0x0000000003001223 */ /* 0x000fe40000000003 */
[----:B------:R0:W5:Y:S02]  /*97c0*/  LDL.LU R3, [R1+0xc0] ;  /* 0x0000c00001037983 */ /* 0x0001640000300800 */
[----:B------:R-:W-:Y:S01]  /*97d0*/  @P1 FFMA R2, R0, 1.84467440737095516160e+19, RZ ;  /* 0x5f80000000021823 */ /* 0x000fe200000000ff */
[----:B------:R-:W-:Y:S06]  /*97e0*/  BRA `(.L_x_6958) ;  /* 0x0000000000b47947 */ /* 0x000fec0003800000 */
.L_x_6957:
        /* <DEDUP_REMOVED lines=44> */
.L_x_6959:
[----:B-----5:R1:W2:Y:S02]  /*9ab0*/  MUFU.RCP R2, R0 ;  /* 0x0000000000027308 */ /* 0x0202a40000001000 */
.L_x_6958:
[----:B------:R-:W-:Y:S05]  /*9ac0*/  BSYNC B1 ;  /* 0x0000000000017941 */ /* 0x000fea0003800000 */
.L_x_6956:
[----:B-12---:R-:W-:Y:S02]  /*9ad0*/  MOV R0, R2 ;  /* 0x0000000200007202 */ /* 0x006fe40000000f00 */
[----:B-----5:R-:W-:Y:S01]  /*9ae0*/  MOV R2, R3 ;  /* 0x0000000300027202 */ /* 0x020fe20000000f00 */
[----:B------:R-:W-:-:S04]  /*9af0*/  HFMA2 R3, -RZ, RZ, 0, 0 ;  /* 0x00000000ff037431 */ /* 0x000fc800000001ff */
[----:B0-----:R-:W-:Y:S05]  /*9b00*/  RET.REL.NODEC R2 `(_ZN18transformer_engine13normalization19ln_fwd_tuned_kernelINS0_13Kernel_traitsIff13__nv_bfloat16fjLj24576ELj2ELj1ELj4ELj16ENS0_18Kernel_traits_baseILj24576EffS3_fjLj128EEEEEEEvNS0_19ForwardKernelParamsE) ;  /* 0xffffff64023c7950 */ /* 0x001fea0003c3ffff */
.L_x_6960:
        /* <DEDUP_REMOVED lines=15> */
.L_x_12938:


//--------------------- .text._ZN18transformer_engine13normalization19ln_fwd_tuned_kernelINS0_13Kernel_traitsI13__nv_bfloat16S3_S3_fjLj24576ELj2ELj1ELj4ELj16ENS0_18Kernel_traits_baseILj24576ES3_S3_S3_fjLj128EEEEEEEvNS0_19ForwardKernelParamsE --------------------------
	.section	.text._ZN18transformer_engine13normalization19ln_fwd_tuned_kernelINS0_13Kernel_traitsI13__nv_bfloat16S3_S3_fjLj24576ELj2ELj1ELj4ELj16ENS0_18Kernel_traits_baseILj24576ES3_S3_S3_fjLj128EEEEEEEvNS0_19ForwardKernelParamsE,"ax",@progbits
	.align	128
        .global         _ZN18transformer_engine13normalization19ln_fwd_tuned_kernelINS0_13Kernel_traitsI13__nv_bfloat16S3_S3_fjLj24576ELj2ELj1ELj4ELj16ENS0_18Kernel_traits_baseILj24576ES3_S3_S3_fjLj128EEEEEEEvNS0_19ForwardKernelParamsE
        .type           _ZN18transformer_engine13normalization19ln_fwd_tuned_kernelINS0_13Kernel_traitsI13__nv_bfloat16S3_S3_fjLj24576ELj2ELj1ELj4ELj16ENS0_18Kernel_traits_baseILj24576ES3_S3_S3_fjLj128EEEEEEEvNS0_19ForwardKernelParamsE,@function
        .size           _ZN18transformer_engine13normalization19ln_fwd_tuned_kernelINS0_13Kernel_traitsI13__nv_bfloat16S3_S3_fjLj24576ELj2ELj1ELj4ELj16ENS0_18Kernel_traits_baseILj24576ES3_S3_S3_fjLj128EEEEEEEvNS0_19ForwardKernelParamsE,(.L_x_12939 - _ZN18transformer_engine13normalization19ln_fwd_tuned_kernelINS0_13Kernel_traitsI13__nv_bfloat16S3_S3_fjLj24576ELj2ELj1ELj4ELj16ENS0_18Kernel_traits_baseILj24576ES3_S3_S3_fjLj128EEEEEEEvNS0_19ForwardKernelParamsE)
        .other          _ZN18transformer_engine13normalization19ln_fwd_tuned_kernelINS0_13Kernel_traitsI13__nv_bfloat16S3_S3_fjLj24576ELj2ELj1ELj4ELj16ENS0_18Kernel_traits_baseILj24576ES3_S3_S3_fjLj128EEEEEEEvNS0_19ForwardKernelParamsE,@"STO_CUDA_ENTRY STV_DEFAULT"
_ZN18transformer_engine13normalization19ln_fwd_tuned_kernelINS0_13Kernel_traitsI13__nv_bfloat16S3_S3_fjLj24576ELj2ELj1ELj4ELj16ENS0_18Kernel_traits_baseILj24576ES3_S3_S3_fjLj128EEEEEEEvNS0_19ForwardKernelParamsE:
.text._ZN18transformer_engine13normalization19ln_fwd_tuned_kernelINS0_13Kernel_traitsI13__nv_bfloat16S3_S3_fjLj24576ELj2ELj1ELj4ELj16ENS0_18Kernel_traits_baseILj24576ES3_S3_S3_fjLj128EEEEEEEvNS0_19ForwardKernelParamsE:
        /* <DEDUP_REMOVED lines=182> */
.L_x_6982:
        /* <DEDUP_REMOVED lines=500> */
.L_x_6963:
[----:B------:R-:W-:Y:S05]  /*2aa0*/  BSYNC.RECONVERGENT B0 ;  /* 0x0000000000007941 */ /* 0x000fea0003800200 */
.L_x_6962:
        /* <DEDUP_REMOVED lines=14> */
.L_x_6965:
[----:B------:R-:W-:Y:S05]  /*2b90*/  BSYNC.RECONVERGENT B0 ;  /* 0x0000000000007941 */ /* 0x000fea0003800200 */
.L_x_6964:
        /* <DEDUP_REMOVED lines=11> */
[----:B-----5:R-:W-:Y:S05]  /*2c50*/  CALL.REL.NOINC `($__internal_71_$__cuda_sm20_rcp_rn_f32_slowpath) ;  /* 0x0000007c00007944 */ /* 0x020fea0003c00000 */
[----:B------:R-:W-:Y:S05]  /*2c60*/  BRA `(.L_x_6968) ;  /* 0x0000000000107947 */ /* 0x000fea0003800000 */
.L_x_6967:
[----:B------:R-:W0:Y:S02]  /*2c70*/  MUFU.RCP R149, R142 ;  /* 0x0000008e00957308 */ /* 0x000e240000001000 */
[----:B0-----:R-:W-:-:S04]  /*2c80*/  FFMA R138, R142, R149, -1 ;  /* 0xbf8000008e8a7423 */ /* 0x001fc80000000095 */
[----:B------:R-:W-:-:S04]  /*2c90*/  FADD.FTZ R138, -R138, -RZ ;  /* 0x800000ff8a8a7221 */ /* 0x000fc80000010100 */
[----:B------:R-:W-:-:S07]  /*2ca0*/  FFMA R149, R149, R138, R149 ;  /* 0x0000008a95957223 */ /* 0x000fce0000000095 */
.L_x_6968:
[----:B------:R-:W-:Y:S05]  /*2cb0*/  BSYNC.RECONVERGENT B0 ;  /* 0x0000000000007941 */ /* 0x000fea0003800200 */
.L_x_6966:
        /* <DEDUP_REMOVED lines=20> */
[----:B-----5:R-:W-:Y:S05]  /*2e00*/  CALL.REL.NOINC `($__internal_71_$__cuda_sm20_rcp_rn_f32_slowpath) ;  /* 0x0000007800947944 */ /* 0x020fea0003c00000 */
[----:B------:R-:W-:Y:S01]  /*2e10*/  MOV R138, R149 ;  /* 0x00000095008a7202 */ /* 0x000fe20000000f00 */
[----:B------:R-:W-:Y:S06]  /*2e20*/  BRA `(.L_x_6971) ;  /* 0x0000000000107947 */ /* 0x000fec0003800000 */
.L_x_6970:
[----:B------:R-:W0:Y:S02]  /*2e30*/  MUFU.RCP R138, R139 ;  /* 0x0000008b008a7308 */ /* 0x000e240000001000 */
[----:B0-----:R-:W-:-:S04]  /*2e40*/  FFMA R139, R139, R138, -1 ;  /* 0xbf8000008b8b7423 */ /* 0x001fc8000000008a */
[----:B------:R-:W-:-:S04]  /*2e50*/  FADD.FTZ R139, -R139, -RZ ;  /* 0x800000ff8b8b7221 */ /* 0x000fc80000010100 */
[----:B------:R-:W-:-:S07]  /*2e60*/  FFMA R138, R138, R139, R138 ;  /* 0x0000008b8a8a7223 */ /* 0x000fce000000008a */
.L_x_6971:
[----:B------:R-:W-:Y:S05]  /*2e70*/  BSYNC.RECONVERGENT B0 ;  /* 0x0000000000007941 */ /* 0x000fea0003800200 */
.L_x_6969:
        /* <DEDUP_REMOVED lines=32> */
.L_x_6973:
[----:B------:R-:W-:Y:S05]  /*3080*/  BSYNC.RECONVERGENT B0 ;  /* 0x0000000000007941 */ /* 0x000fea0003800200 */
.L_x_6972:
        /* <DEDUP_REMOVED lines=25> */
.L_x_6976:
[----:B------:R-:W2:Y:S04]  /*3220*/  LDG.E.STRONG.GPU R139, desc[UR8][R136.64] ;  /* 0x00000008888b7981 */ /* 0x000ea8000c1ef900 */
[----:B--2---:R-:W-:Y:S01]  /*3230*/  CCTL.IVALL ;  /* 0x00000000ff00798f */ /* 0x004fe20002000000 */
[----:B------:R-:W-:Y:S05]  /*3240*/  YIELD ;  /* 0x0000000000007946 */ /* 0x000fea0003800000 */
[----:B------:R-:W-:-:S13]  /*3250*/  ISETP.NE.AND P1, PT, R139, R138, PT ;  /* 0x0000008a8b00720c */ /* 0x000fda0003f25270 */
[----:B------:R-:W-:Y:S05]  /*3260*/  @P1 BRA `(.L_x_6976) ;  /* 0xfffffffc00ec1947 */ /* 0x000fea000383ffff */
.L_x_6975:
[----:B------:R-:W-:Y:S05]  /*3270*/  BSYNC B0 ;  /* 0x0000000000007941 */ /* 0x000fea0003800000 */
.L_x_6974:
        /* <DEDUP_REMOVED lines=34> */
[----:B012--5:R-:W-:Y:S05]  /*34a0*/  CALL.REL.NOINC `($__internal_71_$__cuda_sm20_rcp_rn_f32_slowpath) ;  /* 0x0000007000ec7944 */ /* 0x027fea0003c00000 */
[----:B------:R-:W-:Y:S05]  /*34b0*/  BRA `(.L_x_6979) ;  /* 0x0000000000107947 */ /* 0x000fea0003800000 */
.L_x_6978:
[----:B------:R-:W3:Y:S02]  /*34c0*/  MUFU.RCP R138, R139 ;  /* 0x0000008b008a7308 */ /* 0x000ee40000001000 */
[----:B---3--:R-:W-:-:S04]  /*34d0*/  FFMA R139, R139, R138, -1 ;  /* 0xbf8000008b8b7423 */ /* 0x008fc8000000008a */
[----:B------:R-:W-:-:S04]  /*34e0*/  FADD.FTZ R139, -R139, -RZ ;  /* 0x800000ff8b8b7221 */ /* 0x000fc80000010100 */
[----:B------:R-:W-:-:S07]  /*34f0*/  FFMA R149, R138, R139, R138 ;  /* 0x0000008b8a957223 */ /* 0x000fce000000008a */
.L_x_6979:
[----:B------:R-:W-:Y:S05]  /*3500*/  BSYNC.RECONVERGENT B0 ;  /* 0x0000000000007941 */ /* 0x000fea0003800200 */
.L_x_6977:
[----:B------:R3:W5:Y:S04]  /*3510*/  LDL R241, [R1+0x88] ;  /* 0x0000880001f17983 */ /* 0x0007680000100800 */
[----:B------:R3:W5:Y:S04]  /*3520*/  LDL R240, [R1+0x84] ;  /* 0x0000840001f07983 */ /* 0x0007680000100800 */
[----:B------:R3:W5:Y:S01]  /*3530*/  LDL R242, [R1] ;  /* 0x0000000001f27983 */ /* 0x0007620000100800 */
[----:B--2---:R-:W-:Y:S01]  /*3540*/  FADD R138, R143, R137 ;  /* 0x000000898f8a7221 */ /* 0x004fe20000000000 */
[----:B01----:R-:W-:Y:S01]  /*3550*/  FADD R137, -R142, R136 ;  /* 0x000000888e897221 */ /* 0x003fe20000000100 */
[----:B------:R-:W0:Y:S03]  /*3560*/  LDCU.64 UR12, c[0x0][0x3f8] ;  /* 0x00007f00ff0c77ac */ /* 0x000e260008000a00 */
[----:B------:R-:W-:-:S04]  /*3570*/  FMUL R137, R137, R137 ;  /* 0x0000008989897220 */ /* 0x000fc80000400000 */
[----:B------:R-:W-:-:S04]  /*3580*/  FMUL R137, R137, R140 ;  /* 0x0000008c89897220 */ /* 0x000fc80000400000 */
[C---:B------:R-:W-:Y:S01]  /*3590*/  FMUL R137, R141.reuse, R137 ;  /* 0x000000898d897220 */ /* 0x040fe20000400000 */
[----:B------:R-:W-:-:S03]  /*35a0*/  FMUL R141, R141, R142 ;  /* 0x0000008e8d8d7220 */ /* 0x000fc60000400000 */
[-C--:B------:R-:W-:Y:S01]  /*35b0*/  FFMA R138, R137, R149.reuse, R138 ;  /* 0x00000095898a7223 */ /* 0x080fe2000000008a */
[----:B------:R-:W-:Y:S02]  /*35c0*/  FFMA R141, R140, R136, R141 ;  /* 0x000000888c8d7223 */ /* 0x000fe4000000008d */
[----:B------:R-:W1:Y:S01]  /*35d0*/  @P0 LDC.64 R136, c[0x0][0x398] ;  /* 0x0000e600ff880b82 */ /* 0x000e620000000a00 */
[----:B0-----:R-:W-:Y:S01]  /*35e0*/  UISETP.NE.U32.AND UP0, UPT, UR12, URZ, UPT ;  /* 0x000000ff0c00728c */ /* 0x001fe2000bf05070 */
[----:B------:R-:W-:Y:S01]  /*35f0*/  FMUL R139, R141, R149 ;  /* 0x000000958d8b7220 */ /* 0x000fe20000400000 */
[----:B------:R-:W-:Y:S02]  /*3600*/  SHFL.IDX PT, R138, R138, RZ, 0x1f ;  /* 0x00001fff8a8a7589 */ /* 0x000fe400000e0000 */
[----:B------:R-:W-:-:S03]  /*3610*/  UISETP.NE.AND.EX UP0, UPT, UR13, URZ, UPT, UP0 ;  /* 0x000000ff0d00728c */ /* 0x000fc6000bf05300 */
[----:B------:R-:W0:Y:S02]  /*3620*/  SHFL.IDX PT, R139, R139, RZ, 0x1f ;  /* 0x00001fff8b8b7589 */ /* 0x000e2400000e0000 */
[----:B0-----:R-:W-:Y:S02]  /*3630*/  R2UR UR11, R139 ;  /* 0x000000008b0b72ca */ /* 0x001fe400000e0000 */
[----:B------:R-:W-:-:S05]  /*3640*/  MOV R139, UR7 ;  /* 0x00000007008b7c02 */ /* 0x000fca0008000f00 */
[----:B-1----:R-:W-:-:S06]  /*3650*/  @P0 IMAD.WIDE R136, R139, 0x4, R136 ;  /* 0x000000048b880825 */ /* 0x002fcc00078e0288 */
[----:B------:R-:W-:-:S05]  /*3660*/  MOV R139, UR11 ;  /* 0x0000000b008b7c02 */ /* 0x000fca0008000f00 */
[----:B------:R0:W-:Y:S02]  /*3670*/  @P0 STG.E desc[UR8][R136.64], R139 ;  /* 0x0000008b88000986 */ /* 0x0001e4000c101908 */
[----:B0-----:R-:W0:Y:S02]  /*3680*/  LDC R136, c[0x0][0x3d8] ;  /* 0x0000f600ff887b82 */ /* 0x001e240000000800 */
[----:B0-----:R-:W-:-:S06]  /*3690*/  FFMA R138, R138, 4.0690105379326269031e-05, R136 ;  /* 0x382aaaab8a8a7823 */ /* 0x001fcc0000000088 */
[----:B------:R-:W0:Y:S01]  /*36a0*/  @P0 LDC.64 R136, c[0x0][0x3a0] ;  /* 0x0000e800ff880b82 */ /* 0x000e220000000a00 */
[----:B------:R-:W-:-:S13]  /*36b0*/  FSETP.GEU.AND P1, PT, |R138|, 1.175494350822287508e-38, PT ;  /* 0x008000008a00780b */ /* 0x000fda0003f2e200 */
[----:B------:R-:W-:-:S06]  /*36c0*/  @!P1 FMUL R138, R138, 16777216 ;  /* 0x4b8000008a8a9820 */ /* 0x000fcc0000400000 */
[----:B------:R-:W1:Y:S02]  /*36d0*/  MUFU.RSQ R138, R138 ;  /* 0x0000008a008a7308 */ /* 0x000e640000001400 */
[----:B-1----:R-:W-:-:S13]  /*36e0*/  R2UR UR6, R138 ;  /* 0x000000008a0672ca */ /* 0x002fda00000e0000 */
        /* <DEDUP_REMOVED lines=8> */
[----:B------:R-:W2:Y:S01]  /*3770*/  LDL R239, [R1+0x94] ;  /* 0x0000940001ef7983 */ /* 0x000ea20000100800 */
[----:B------:R-:W0:Y:S03]  /*3780*/  LDCU.U8 UR5, c[0x0][0x3c0] ;  /* 0x00007800ff0577ac */ /* 0x000e260008000000 */
[----:B------:R-:W4:Y:S01]  /*3790*/  LDL R148, [R1+0x98] ;  /* 0x0000980001947983 */ /* 0x000f220000100800 */
[----:B---3--:R-:W-:Y:S01]  /*37a0*/  SHF.L.U32 R136, R131, 0x10, RZ ;  /* 0x0000001083887819 */ /* 0x008fe200000006ff */
[----:B------:R-:W-:Y:S01]  /*37b0*/  FADD R137, R184, -UR11 ;  /* 0x8000000bb8897e21 */ /* 0x000fe20008000000 */
[----:B------:R-:W-:Y:S01]  /*37c0*/  SHF.L.U32 R138, R127, 0x10, RZ ;  /* 0x000000107f8a7819 */ /* 0x000fe200000006ff */
[----:B------:R-:W3:Y:S02]  /*37d0*/  LDL R141, [R1+0x9c] ;  /* 0x00009c00018d7983 */ /* 0x000ee40000100800 */
[----:B------:R-:W-:-:S02]  /*37e0*/  FMUL R137, R137, UR6 ;  /* 0x0000000689897c20 */ /* 0x000fc40008400000 */
[----:B------:R-:W3:Y:S01]  /*37f0*/  LDL R143, [R1+0xa0] ;  /* 0x0000a000018f7983 */ /* 0x000ee20000100800 */
[----:B0-----:R-:W-:Y:S01]  /*3800*/  ISETP.NE.AND P2, PT, RZ, UR5, PT ;  /* 0x00000005ff007c0c */ /* 0x001fe2000bf45270 */
        /* <DEDUP_REMOVED lines=20> */
[----:B----4-:R-:W-:Y:S01]  /*3950*/  SHF.L.U32 R136, R148, 0x10, RZ ;  /* 0x0000001094887819 */ /* 0x010fe200000006ff */
        /* <DEDUP_REMOVED lines=15> */
[----:B------:R-:W4:Y:S01]  /*3a50*/  LDL R177, [R1+0x90] ;  /* 0x0000900001b17983 */ /* 0x000f220000100800 */
        /* <DEDUP_REMOVED lines=75> */
[----:B----4-:R-:W-:Y:S02]  /*3f10*/  SHF.L.U32 R174, R177, 0x10, RZ ;  /* 0x00000010b1ae7819 */ /* 0x010fe400000006ff */
[----:B------:R-:W0:Y:S01]  /*3f20*/  LDC.64 R176, c[0x0][0x3c8] ;  /* 0x0000f200ffb07b82 */ /* 0x000e220000000a00 */
[----:B------:R-:W-:Y:S01]  /*3f30*/  FFMA R173, R142, R173, R169 ;  /* 0x000000ad8ead7223 */ /* 0x000fe200000000a9 */
[----:B------:R-:W-:Y:S01]  /*3f40*/  FADD R142, R175, -UR11 ;  /* 0x8000000baf8e7e21 */ /* 0x000fe20008000000 */
[----:B------:R-:W-:Y:S01]  /*3f50*/  SHF.L.U32 R169, R247, 0x10, RZ ;  /* 0x00000010f7a97819 */ /* 0x000fe200000006ff */
[----:B------:R-:W-:Y:S01]  /*3f60*/  @P2 FADD R174, R174, 1 ;  /* 0x3f800000aeae2421 */ /* 0x000fe20000000000 */
[----:B------:R-:W4:Y:S01]  /*3f70*/  LDL R175, [R1+0x7c] ;  /* 0x00007c0001af7983 */ /* 0x000f220000100800 */
        /* <DEDUP_REMOVED lines=31> */
[----:B------:R-:W4:Y:S04]  /*4170*/  LDL R172, [R1+0x4] ;  /* 0x0000040001ac7983 */ /* 0x000f280000100800 */
[----:B------:R-:W4:Y:S01]  /*4180*/  LDL R174, [R1+0x8] ;  /* 0x0000080001ae7983 */ /* 0x000f220000100800 */
[----:B0-----:R-:W-:-:S03]  /*4190*/  FADD R136, R158, -UR11 ;  /* 0x8000000b9e887e21 */ /* 0x001fc60008000000 */
[----:B------:R-:W4:Y:S01]  /*41a0*/  LDL R158, [R1+0x80] ;  /* 0x00008000019e7983 */ /* 0x000f220000100800 */
[----:B------:R-:W-:Y:S01]  /*41b0*/  SHF.L.U32 R139, R115, 0x10, RZ ;  /* 0x00000010738b7819 */ /* 0x000fe200000006ff */
[----:B------:R-:W-:Y:S01]  /*41c0*/  FMUL R136, R136, UR6 ;  /* 0x0000000688887c20 */ /* 0x000fe20008400000 */
[----:B------:R-:W-:-:S03]  /*41d0*/  SHF.L.U32 R137, R111, 0x10, RZ ;  /* 0x000000106f897819 */ /* 0x000fc600000006ff */
[----:B------:R-:W-:-:S04]  /*41e0*/  @P2 FADD R139, R139, 1 ;  /* 0x3f8000008b8b2421 */ /* 0x000fc80000000000 */
[----:B------:R-:W-:Y:S01]  /*41f0*/  FFMA R139, R136, R139, R137 ;  /* 0x0000008b888b7223 */ /* 0x000fe20000000089 */
[----:B---3--:R-:W-:Y:S01]  /*4200*/  SHF.L.U32 R136, R179, 0x10, RZ ;  /* 0x00000010b3887819 */ /* 0x008fe200000006ff */
        /* <DEDUP_REMOVED lines=13> */
[----:B------:R-:W3:Y:S02]  /*42e0*/  LDL R156, [R1+0x68] ;  /* 0x00006800019c7983 */ /* 0x000ee40000100800 */
        /* <DEDUP_REMOVED lines=8> */
[----:B------:R-:W3:Y:S02]  /*4370*/  LDL R157, [R1+0x64] ;  /* 0x00006400019d7983 */ /* 0x000ee40000100800 */
[----:B------:R-:W-:Y:S01]  /*4380*/  FMUL R137, R137, UR6 ;  /* 0x0000000689897c20 */ /* 0x000fe20008400000 */
[----:B------:R-:W-:Y:S01]  /*4390*/  @P1 FMUL R136, R136, UR10 ;  /* 0x0000000a88881c20 */ /* 0x000fe20008400000 */
[----:B------:R-:W-:Y:S01]  /*43a0*/  @P1 FMUL R138, R138, UR10 ;  /* 0x0000000a8a8a1c20 */ /* 0x000fe20008400000 */
[----:B------:R-:W-:Y:S01]  /*43b0*/  FMUL R25, R25, UR6 ;  /* 0x0000000619197c20 */ /* 0x000fe20008400000 */
[----:B------:R-:W3:Y:S02]  /*43c0*/  LDL R159, [R1+0x20] ;  /* 0x00002000019f7983 */ /* 0x000ee40000100800 */
        /* <DEDUP_REMOVED lines=9> */
[----:B----4-:R-:W-:Y:S01]  /*4460*/  SHF.L.U32 R148, R175, 0x10, RZ ;  /* 0x00000010af947819 */ /* 0x010fe200000006ff */
        /* <DEDUP_REMOVED lines=17> */
[----:B------:R-:W4:Y:S04]  /*4580*/  LDL R143, [R1+0x58] ;  /* 0x00005800018f7983 */ /* 0x000f280000100800 */
[----:B------:R-:W4:Y:S01]  /*4590*/  LDL R148, [R1+0x28] ;  /* 0x0000280001947983 */ /* 0x000f220000100800 */
[----:B------:R-:W-:-:S05]  /*45a0*/  SHF.L.U32 R152, R158, 0x10, RZ ;  /* 0x000000109e987819 */ /* 0x000fca00000006ff */
[----:B------:R-:W-:-:S04]  /*45b0*/  @P2 FADD R152, R152, 1 ;  /* 0x3f80000098982421 */ /* 0x000fc80000000000 */
[----:B------:R-:W-:-:S04]  /*45c0*/  FFMA R152, R153, R152, R154 ;  /* 0x0000009899987223 */ /* 0x000fc8000000009a */
[----:B------:R-:W-:-:S05]  /*45d0*/  @P1 FMUL R152, R152, UR10 ;  /* 0x0000000a98981c20 */ /* 0x000fca0008400000 */
[----:B------:R-:W-:-:S05]  /*45e0*/  F2FP.BF16.F32.PACK_AB R136, R152, R149 ;  /* 0x000000959888723e */ /* 0x000fca00000010ff */
[----:B------:R0:W-:Y:S04]  /*45f0*/  STG.E.128 desc[UR8][R140.64+0x2000], R136 ;  /* 0x002000888c007986 */ /* 0x0001e8000c101d08 */
[----:B0-----:R-:W4:Y:S04]  /*4600*/  LDL R138, [R1+0x70] ;  /* 0x00007000018a7983 */ /* 0x001f280000100800 */
[----:B------:R-:W4:Y:S01]  /*4610*/  LDL R139, [R1+0x54] ;  /* 0x00005400018b7983 */ /* 0x000f220000100800 */
        /* <DEDUP_REMOVED lines=8> */
[----:B------:R-:W-:Y:S01]  /*46a0*/  SHF.L.U32 R137, R232, 0x10, RZ ;  /* 0x00000010e8897819 */ /* 0x000fe200000006ff */
[----:B------:R-:W-:Y:S01]  /*46b0*/  FMUL R136, R136, UR6 ;  /* 0x0000000688887c20 */ /* 0x000fe20008400000 */
[----:B------:R-:W3:Y:S01]  /*46c0*/  LDL R157, [R1+0x1c] ;  /* 0x00001c00019d7983 */ /* 0x000ee20000100800 */
        /* <DEDUP_REMOVED lines=33> */
[----:B----4-:R-:W-:Y:S02]  /*48e0*/  SHF.L.U32 R136, R138, 0x10, RZ ;  /* 0x000000108a887819 */ /* 0x010fe400000006ff */
        /* <DEDUP_REMOVED lines=8> */
[----:B------:R-:W4:Y:S01]  /*4970*/  LDL R139, [R1+0x60] ;  /* 0x00006000018b7983 */ /* 0x000f220000100800 */
        /* <DEDUP_REMOVED lines=523> */
.L_x_6980:
[----:B---3--:R-:W2:Y:S01]  /*6a30*/  LDL R138, [R1+0xa0] ;  /* 0x0000a000018a7983 */ /* 0x008ea20000100800 */
        /* <DEDUP_REMOVED lines=906> */
.L_x_6981:
        /* <DEDUP_REMOVED lines=8> */
.L_x_6961:
        /* <DEDUP_REMOVED lines=38> */
.L_x_6990:
[----:B------:R-:W-:Y:S02]  /*a5c0*/  ISETP.NE.AND P0, PT, R239, RZ, PT ;  /* 0x000000ffef00720c */ /* 0x000fe40003f05270 */
[----:B-1----:R-:W-:-:S11]  /*a5d0*/  FMNMX R5, R3, R2, !PT ;  /* 0x0000000203057209 */ /* 0x002fd60007800000 */
[----:B------:R-:W-:Y:S05]  /*a5e0*/  @P0 BRA `(.L_x_6984) ;  /* 0x0000000000080947 */ /* 0x000fea0003800000 */
[----:B0-----:R-:W0:Y:S02]  /*a5f0*/  LDC.64 R2, c[0x0][0x3f8] ;  /* 0x0000fe00ff027b82 */ /* 0x001e240000000a00 */
[----:B0-----:R1:W-:Y:S02]  /*a600*/  REDG.E.MAX.S32.STRONG.GPU desc[UR8][R2.64], R5 ;  /* 0x000000050200798e */ /* 0x0013e4000d12e308 */
.L_x_6984:
[----:B------:R-:W-:Y:S05]  /*a610*/  BSYNC B0 ;  /* 0x0000000000007941 */ /* 0x000fea0003800000 */
.L_x_6983:
        /* <DEDUP_REMOVED lines=12> */
[----:B012---:R-:W-:Y:S05]  /*a6e0*/  CALL.REL.NOINC `($__internal_71_$__cuda_sm20_rcp_rn_f32_slowpath) ;  /* 0x00000000005c7944 */ /* 0x007fea0003c00000 */
[----:B------:R-:W-:Y:S05]  /*a6f0*/  BRA `(.L_x_6987) ;  /* 0x0000000000147947 */ /* 0x000fea0003800000 */
.L_x_6986:
[----:B0-----:R-:W0:Y:S01]  /*a700*/  MUFU.RCP R149, UR10 ;  /* 0x0000000a00957d08 */ /* 0x001e220008001000 */
[----:B------:R-:W-:-:S05]  /*a710*/  MOV R0, UR10 ;  /* 0x0000000a00007c02 */ /* 0x000fca0008000f00 */
[----:B0-----:R-:W-:-:S04]  /*a720*/  FFMA R0, R149, R0, -1 ;  /* 0xbf80000095007423 */ /* 0x001fc80000000000 */
[----:B------:R-:W-:-:S04]  /*a730*/  FADD.FTZ R0, -R0, -RZ ;  /* 0x800000ff00007221 */ /* 0x000fc80000010100 */
[----:B------:R-:W-:-:S07]  /*a740*/  FFMA R149, R149, R0, R149 ;  /* 0x0000000095957223 */ /* 0x000fce0000000095 */
.L_x_6987:
[----:B-12---:R-:W0:Y:S02]  /*a750*/  LDC.64 R2, c[0x0][0x3f0] ;  /* 0x0000fc00ff027b82 */ /* 0x006e240000000a00 */
[----:B0-----:R-:W-:Y:S01]  /*a760*/  STG.E desc[UR8][R2.64], R149 ;  /* 0x0000009502007986 */ /* 0x001fe2000c101908 */
[----:B------:R-:W-:Y:S05]  /*a770*/  EXIT ;  /* 0x000000000000794d */ /* 0x000fea0003800000 */
.L_x_6985:
[----:B------:R-:W-:Y:S02]  /*a780*/  MOV R5, 0x2 ;  /* 0x0000000200057802 */ /* 0x000fe40000000f00 */
[----:B------:R-:W-:Y:S02]  /*a790*/  MOV R7, 0x1f ;  /* 0x0000001f00077802 */ /* 0x000fe40000000f00 */
[----:B------:R-:W-:-:S07]  /*a7a0*/  MOV R4, 0xffffffff ;  /* 0xffffffff00047802 */ /* 0x000fce0000000f00 */
[----:B01----:R-:W-:Y:S05]  /*a7b0*/  WARPSYNC.COLLECTIVE R4, `(.L_x_6988) ;  /* 0x0000000004087348 */ /* 0x003fea0003c00000 */
[----:B01----:R0:W1:Y:S02]  /*a7c0*/  SHFL.DOWN P0, R2, R0, R5, R7 ;  /* 0x0800000500027389 */ /* 0x0030640000000007 */
[----:B01----:R-:W-:Y:S05]  /*a7d0*/  ENDCOLLECTIVE ;  /* 0x000000000000791b */ /* 0x003fea0003800000 */
.L_x_6988:
[----:B------:R-:W-:Y:S02]  /*a7e0*/  MOV R5, 0x1 ;  /* 0x0000000100057802 */ /* 0x000fe40000000f00 */
[----:B------:R-:W-:-:S04]  /*a7f0*/  MOV R3, R2 ;  /* 0x0000000200037202 */ /* 0x000fc80000000f00 */
[----:B------:R-:W-:-:S04]  /*a800*/  FMNMX R3, R3, R0, !PT ;  /* 0x0000000003037209 */ /* 0x000fc80007800000 */
[----:B------:R-:W-:-:S07]  /*a810*/  MOV R0, R3 ;  /* 0x0000000300007202 */ /* 0x000fce0000000f00 */
[----:B------:R-:W-:Y:S05]  /*a820*/  WARPSYNC.COLLECTIVE R4, `(.L_x_6989) ;  /* 0x0000000004087348 */ /* 0x000fea0003c00000 */
[----:B------:R0:W1:Y:S02]  /*a830*/  SHFL.DOWN P0, R2, R0, R5, R7 ;  /* 0x0800000500027389 */ /* 0x0000640000000007 */
[----:B01----:R-:W-:Y:S05]  /*a840*/  ENDCOLLECTIVE ;  /* 0x000000000000791b */ /* 0x003fea0003800000 */
.L_x_6989:
[----:B------:R-:W-:Y:S05]  /*a850*/  BRA `(.L_x_6990) ;  /* 0xfffffffc00587947 */ /* 0x000fea000383ffff */
        .weak           $__internal_71_$__cuda_sm20_rcp_rn_f32_slowpath
        .type           $__internal_71_$__cuda_sm20_rcp_rn_f32_slowpath,@function
        .size           $__internal_71_$__cuda_sm20_rcp_rn_f32_slowpath,(.L_x_12939 - $__internal_71_$__cuda_sm20_rcp_rn_f32_slowpath)
$__internal_71_$__cuda_sm20_rcp_rn_f32_slowpath:
        /* <DEDUP_REMOVED lines=15> */
.L_x_6992:
        /* <DEDUP_REMOVED lines=33> */
.L_x_6994:
[----:B------:R0:W1:Y:S02]  /*ab60*/  MUFU.RCP R240, R138 ;  /* 0x0000008a00f07308 */ /* 0x0000640000001000 */
.L_x_6993:
[----:B------:R-:W-:Y:S05]  /*ab70*/  BSYNC B1 ;  /* 0x0000000000017941 */ /* 0x000fea0003800000 */
.L_x_6991:
[----:B0-----:R-:W-:Y:S01]  /*ab80*/  MOV R138, R139 ;  /* 0x0000008b008a7202 */ /* 0x001fe20000000f00 */
[----:B------:R-:W-:Y:S01]  /*ab90*/  HFMA2 R139, -RZ, RZ, 0, 0 ;  /* 0x00000000ff8b7431 */ /* 0x000fe200000001ff */
[----:B-1----:R-:W-:-:S03]  /*aba0*/  MOV R149, R240 ;  /* 0x000000f000957202 */ /* 0x002fc60000000f00 */
[----:B------:R-:W-:Y:S05]  /*abb0*/  RET.REL.NODEC R138 `(_ZN18transformer_engine13normalization19ln_fwd_tuned_kernelINS0_13Kernel_traitsI13__nv_bfloat16S3_S3_fjLj24576ELj2ELj1ELj4ELj16ENS0_18Kernel_traits_baseILj24576ES3_S3_S3_fjLj128EEEEEEEvNS0_19ForwardKernelParamsE) ;  /* 0xffffff548a107950 */ /* 0x000fea0003c3ffff */
.L_x_6995:
        /* <DEDUP_REMOVED lines=12> */
.L_x_12939:


//--------------------- .text._ZN18transformer_engine13normalization19ln_fwd_tuned_kernelINS0_13Kernel_traitsIff6__halffjLj24576ELj2ELj1ELj4ELj16ENS0_18Kernel_traits_baseILj24576EffS3_fjLj128EEEEEEEvNS0_19ForwardKernelParamsE --------------------------
	.section	.text._ZN18transformer_engine13normalization19ln_fwd_tuned_kernelINS0_13Kernel_traitsIff6__halffjLj24576ELj2ELj1ELj4ELj16ENS0_18Kernel_traits_baseILj24576EffS3_fjLj128EEEEEEEvNS0_19ForwardKernelParamsE,"ax",@progbits
	.align	128
        .global         _ZN18transformer_engine13normalization19ln_fwd_tuned_kernelINS0_13Kernel_traitsIff6__halffjLj24576ELj2ELj1ELj4ELj16ENS0_18Kernel_traits_baseILj24576EffS3_fjLj128EEEEEEEvNS0_19ForwardKernelParamsE
        .type           _ZN18transformer_engine13normalization19ln_fwd_tuned_kernelINS0_13Kernel_traitsIff6__halffjLj24576ELj2ELj1ELj4ELj16ENS0_18Kernel_traits_baseILj24576EffS3_fjLj128EEEEEEEvNS0_19ForwardKernelParamsE,@function
        .size           _ZN18transformer_engine13normalization19ln_fwd_tuned_kernelINS0_13Kernel_traitsIff6__halffjLj24576ELj2ELj1ELj4ELj16ENS0_18Kernel_traits_baseILj24576EffS3_fjLj128EEEEEEEvNS0_19ForwardKernelParamsE,(.L_x_12940 - _ZN18transformer_engine13normalization19ln_fwd_tuned_kernelINS0_13Kernel_traitsIff6__halffjLj24576ELj2ELj1ELj4ELj16ENS0_18Kernel_traits_baseILj24576EffS3_fjLj128EEEEEEEvNS0_19ForwardKernelParamsE)
        .other          _ZN18transformer_engine13normalization19ln_fwd_tuned_kernelINS0_13Kernel_traitsIff6__halffjLj24576ELj2ELj1ELj4ELj16ENS0_18Kernel_traits_baseILj24576EffS3_fjLj128EEEEEEEvNS0_19ForwardKernelParamsE,@"STO_CUDA_ENTRY STV_DEFAULT"
_ZN18transformer_engine13normalization19ln_fwd_tuned_kernelINS0_13Kernel_traitsIff6__halffjLj24576ELj2ELj1ELj4ELj16ENS0_18Kernel_traits_baseILj24576EffS3_fjLj128EEEEEEEvNS0_19ForwardKernelParamsE:
.text._ZN18transformer_engine13normalization19ln_fwd_tuned_kernelINS0_13Kernel_traitsIff6__halffjLj24576ELj2ELj1ELj4ELj16ENS0_18Kernel_traits_baseILj24576EffS3_fjLj128EEEEEEEvNS0_19ForwardKernelParamsE:
        /* <DEDUP_REMOVED lines=199> */
.L_x_7017:
        /* <DEDUP_REMOVED lines=387> */
.L_x_6998:
[----:B------:R-:W-:Y:S05]  /*24a0*/  BSYNC.RECONVERGENT B0 ;  /* 0x0000000000007941 */ /* 0x000fea0003800200 */
.L_x_6997:
        /* <DEDUP_REMOVED lines=19> */
.L_x_7000:
[----:B------:R-:W-:Y:S05]  /*25e0*/  BSYNC.RECONVERGENT B0 ;  /* 0x0000000000007941 */ /* 0x000fea0003800200 */
.L_x_6999:
        /* <DEDUP_REMOVED lines=16> */
[----:B------:R-:W-:Y:S05]  /*26f0*/  CALL.REL.NOINC `($__internal_72_$__cuda_sm20_rcp_rn_f32_slowpath) ;  /* 0x0000006c00f07944 */ /* 0x000fea0003c00000 */
[----:B------:R-:W-:Y:S05]  /*2700*/  BRA `(.L_x_7003) ;  /* 0x0000000000107947 */ /* 0x000fea0003800000 */
.L_x_7002:
[----:B------:R-:W0:Y:S02]  /*2710*/  MUFU.RCP R0, R252 ;  /* 0x000000fc00007308 */ /* 0x000e240000001000 */
[----:B0-----:R-:W-:-:S04]  /*2720*/  FFMA R2, R252, R0, -1 ;  /* 0xbf800000fc027423 */ /* 0x001fc80000000000 */
[----:B------:R-:W-:-:S04]  /*2730*/  FADD.FTZ R2, -R2, -RZ ;  /* 0x800000ff02027221 */ /* 0x000fc80000010100 */
[----:B------:R-:W-:-:S07]  /*2740*/  FFMA R0, R0, R2, R0 ;  /* 0x0000000200007223 */ /* 0x000fce0000000000 */
.L_x_7003:
[----:B------:R-:W-:Y:S05]  /*2750*/  BSYNC.RECONVERGENT B0 ;  /* 0x0000000000007941 */ /* 0x000fea0003800200 */
.L_x_7001:
        /* <DEDUP_REMOVED lines=38> */
[----:B0----5:R-:W-:Y:S05]  /*29c0*/  CALL.REL.NOINC `($__internal_72_$__cuda_sm20_rcp_rn_f32_slowpath) ;  /* 0x0000006c003c7944 */ /* 0x021fea0003c00000 */
[----:B------:R-:W-:Y:S05]  /*29d0*/  BRA `(.L_x_7006) ;  /* 0x0000000000107947 */ /* 0x000fea0003800000 */
.L_x_7005:
[----:B0-----:R-:W0:Y:S02]  /*29e0*/  MUFU.RCP R2, R0 ;  /* 0x0000000000027308 */ /* 0x001e240000001000 */
[----:B0-----:R-:W-:-:S04]  /*29f0*/  FFMA R0, R0, R2, -1 ;  /* 0xbf80000000007423 */ /* 0x001fc80000000002 */
[----:B------:R-:W-:-:S04]  /*2a00*/  FADD.FTZ R0, -R0, -RZ ;  /* 0x800000ff00007221 */ /* 0x000fc80000010100 */
[----:B------:R-:W-:-:S07]  /*2a10*/  FFMA R0, R2, R0, R2 ;  /* 0x0000000002007223 */ /* 0x000fce0000000002 */
.L_x_7006:
[----:B------:R-:W-:Y:S05]  /*2a20*/  BSYNC.RECONVERGENT B0 ;  /* 0x0000000000007941 */ /* 0x000fea0003800200 */
.L_x_7004:
        /* <DEDUP_REMOVED lines=47> */
.L_x_7008:
[----:B------:R-:W-:Y:S05]  /*2d20*/  BSYNC.RECONVERGENT B0 ;  /* 0x0000000000007941 */ /* 0x000fea0003800200 */
.L_x_7007:
        /* <DEDUP_REMOVED lines=25> */
.L_x_7011:
[----:B0-----:R-:W2:Y:S04]  /*2ec0*/  LDG.E.STRONG.GPU R252, desc[UR8][R2.64] ;  /* 0x0000000802fc7981 */ /* 0x001ea8000c1ef900 */
[----:B--2---:R-:W-:Y:S01]  /*2ed0*/  CCTL.IVALL ;  /* 0x00000000ff00798f */ /* 0x004fe20002000000 */
[----:B------:R-:W-:Y:S05]  /*2ee0*/  YIELD ;  /* 0x0000000000007946 */ /* 0x000fea0003800000 */
[----:B------:R-:W-:-:S13]  /*2ef0*/  ISETP.NE.AND P1, PT, R252, R0, PT ;  /* 0x00000000fc00720c */ /* 0x000fda0003f25270 */
[----:B------:R-:W-:Y:S05]  /*2f00*/  @P1 BRA `(.L_x_7011) ;  /* 0xfffffffc00ec1947 */ /* 0x000fea000383ffff */
.L_x_7010:
[----:B------:R-:W-:Y:S05]  /*2f10*/  BSYNC B0 ;  /* 0x0000000000007941 */ /* 0x000fea0003800000 */
.L_x_7009:
        /* <DEDUP_REMOVED lines=45> */
[----:B-12--5:R-:W-:Y:S05]  /*31f0*/  CALL.REL.NOINC `($__internal_72_$__cuda_sm20_rcp_rn_f32_slowpath) ;  /* 0x0000006400307944 */ /* 0x026fea0003c00000 */
[----:B------:R-:W-:Y:S05]  /*3200*/  BRA `(.L_x_7014) ;  /* 0x0000000000107947 */ /* 0x000fea0003800000 */
.L_x_7013:
[----:B--2---:R-:W0:Y:S02]  /*3210*/  MUFU.RCP R2, R0 ;  /* 0x0000000000027308 */ /* 0x004e240000001000 */
[----:B0-----:R-:W-:-:S04]  /*3220*/  FFMA R0, R0, R2, -1 ;  /* 0xbf80000000007423 */ /* 0x001fc80000000002 */
[----:B------:R-:W-:-:S04]  /*3230*/  FADD.FTZ R0, -R0, -RZ ;  /* 0x800000ff00007221 */ /* 0x000fc80000010100 */
[----:B------:R-:W-:-:S07]  /*3240*/  FFMA R0, R2, R0, R2 ;  /* 0x0000000002007223 */ /* 0x000fce0000000002 */
.L_x_7014:
[----:B------:R-:W-:Y:S05]  /*3250*/  BSYNC.RECONVERGENT B0 ;  /* 0x0000000000007941 */ /* 0x000fea0003800200 */
.L_x_7012:
        /* <DEDUP_REMOVED lines=733> */
.L_x_7015:
        /* <DEDUP_REMOVED lines=784> */
.L_x_7016:
        /* <DEDUP_REMOVED lines=8> */
.L_x_6996:
        /* <DEDUP_REMOVED lines=39> */
.L_x_7025:
[----:B------:R-:W-:Y:S02]  /*9420*/  ISETP.NE.AND P0, PT, R97, RZ, PT ;  /* 0x000000ff6100720c */ /* 0x000fe40003f05270 */
[----:B-1----:R-:W-:-:S11]  /*9430*/  FMNMX R5, R3, R2, !PT ;  /* 0x0000000203057209 */ /* 0x002fd60007800000 */
[----:B------:R-:W-:Y:S05]  /*9440*/  @P0 BRA `(.L_x_7019) ;  /* 0x0000000000080947 */ /* 0x000fea0003800000 */
[----:B0-----:R-:W0:Y:S02]  /*9450*/  LDC.64 R2, c[0x0][0x3f8] ;  /* 0x0000fe00ff027b82 */ /* 0x001e240000000a00 */
[----:B0-----:R1:W-:Y:S02]  /*9460*/  REDG.E.MAX.S32.STRONG.GPU desc[UR8][R2.64], R5 ;  /* 0x000000050200798e */ /* 0x0013e4000d12e308 */
.L_x_7019:
[----:B------:R-:W-:Y:S05]  /*9470*/  BSYNC B0 ;  /* 0x0000000000007941 */ /* 0x000fea0003800000 */
.L_x_7018:
        /* <DEDUP_REMOVED lines=12> */
[----:B------:R-:W-:Y:S05]  /*9540*/  CALL.REL.NOINC `($__internal_72_$__cuda_sm20_rcp_rn_f32_slowpath) ;  /* 0x00000000005c7944 */ /* 0x000fea0003c00000 */
[----:B------:R-:W-:Y:S05]  /*9550*/  BRA `(.L_x_7022) ;  /* 0x0000000000147947 */ /* 0x000fea0003800000 */
.L_x_7021:
[----:B------:R-:W2:Y:S01]  /*9560*/  MUFU.RCP R0, UR10 ;  /* 0x0000000a00007d08 */ /* 0x000ea20008001000 */
[----:B01----:R-:W-:-:S05]  /*9570*/  MOV R3, UR10 ;  /* 0x0000000a00037c02 */ /* 0x003fca0008000f00 */
[----:B--2---:R-:W-:-:S04]  /*9580*/  FFMA R2, R0, R3, -1 ;  /* 0xbf80000000027423 */ /* 0x004fc80000000003 */
[----:B------:R-:W-:-:S04]  /*9590*/  FADD.FTZ R3, -R2, -RZ ;  /* 0x800000ff02037221 */ /* 0x000fc80000010100 */
[----:B------:R-:W-:-:S07]  /*95a0*/  FFMA R0, R0, R3, R0 ;  /* 0x0000000300007223 */ /* 0x000fce0000000000 */
.L_x_7022:
[----:B------:R-:W0:Y:S02]  /*95b0*/  LDC.64 R2, c[0x0][0x3f0] ;  /* 0x0000fc00ff027b82 */ /* 0x000e240000000a00 */
[----:B0-----:R-:W-:Y:S01]  /*95c0*/  STG.E desc[UR8][R2.64], R0 ;  /* 0x0000000002007986 */ /* 0x001fe2000c101908 */
[----:B------:R-:W-:Y:S05]  /*95d0*/  EXIT ;  /* 0x000000000000794d */ /* 0x000fea0003800000 */
.L_x_7020:
[----:B------:R-:W-:Y:S02]  /*95e0*/  MOV R5, 0x2 ;  /* 0x0000000200057802 */ /* 0x000fe40000000f00 */
[----:B------:R-:W-:Y:S02]  /*95f0*/  MOV R7, 0x1f ;  /* 0x0000001f00077802 */ /* 0x000fe40000000f00 */
[----:B------:R-:W-:-:S07]  /*9600*/  MOV R4, 0xffffffff ;  /* 0xffffffff00047802 */ /* 0x000fce0000000f00 */
[----:B01----:R-:W-:Y:S05]  /*9610*/  WARPSYNC.COLLECTIVE R4, `(.L_x_7023) ;  /* 0x0000000004087348 */ /* 0x003fea0003c00000 */
[----:B01----:R0:W1:Y:S02]  /*9620*/  SHFL.DOWN P0, R2, R0, R5, R7 ;  /* 0x0800000500027389 */ /* 0x0030640000000007 */
[----:B01----:R-:W-:Y:S05]  /*9630*/  ENDCOLLECTIVE ;  /* 0x000000000000791b */ /* 0x003fea0003800000 */
.L_x_7023:
[----:B------:R-:W-:Y:S02]  /*9640*/  MOV R5, 0x1 ;  /* 0x0000000100057802 */ /* 0x000fe40000000f00 */
[----:B------:R-:W-:-:S04]  /*9650*/  MOV R3, R2 ;  /* 0x0000000200037202 */ /* 0x000fc80000000f00 */
[----:B------:R-:W-:-:S04]  /*9660*/  FMNMX R3, R3, R0, !PT ;  /* 0x0000000003037209 */ /* 0x000fc80007800000 */
[----:B------:R-:W-:-:S07]  /*9670*/  MOV R0, R3 ;  /* 0x0000000300007202 */ /* 0x000fce0000000f00 */
[----:B------:R-:W-:Y:S05]  /*9680*/  WARPSYNC.COLLECTIVE R4, `(.L_x_7024) ;  /* 0x0000000004087348 */ /* 0x000fea0003c00000 */
[----:B------:R0:W1:Y:S02]  /*9690*/  SHFL.DOWN P0, R2, R0, R5, R7 ;  /* 0x0800000500027389 */ /* 0x0000640000000007 */
[----:B01----:R-:W-:Y:S05]  /*96a0*/  ENDCOLLECTIVE ;  /* 0x000000000000791b */ /* 0x003fea0003800000 */
.L_x_7024:
[----:B------:R-:W-:Y:S05]  /*96b0*/  BRA `(.L_x_7025) ;  /* 0xfffffffc00587947 */ /* 0x000fea000383ffff */
        .weak           $__internal_72_$__cuda_sm20_rcp_rn_f32_slowpath
        .type           $__internal_72_$__cuda_sm20_rcp_rn_f32_slowpath,@function
        .size           $__internal_72_$__cuda_sm20_rcp_rn_f32_slowpath,(.L_x_12940 - $__internal_72_$__cuda_sm20_rcp_rn_f32_slowpath)
$__internal_72_$__cuda_sm20_rcp_rn_f32_slowpath:
        /* <DEDUP_REMOVED lines=19> */
.L_x_7027:
        /* <DEDUP_REMOVED lines=44> */
.L_x_7029:
[----:B-----5:R1:W2:Y:S02]  /*9ab0*/  MUFU.RCP R2, R0 ;  /* 0x0000000000027308 */ /* 0x0202a40000001000 */
.L_x_7028:
[----:B------:R-:W-:Y:S05]  /*9ac0*/  BSYNC B1 ;  /* 0x0000000000017941 */ /* 0x000fea0003800000 */
.L_x_7026:
[----:B-12---:R-:W-:Y:S02]  /*9ad0*/  MOV R0, R2 ;  /* 0x0000000200007202 */ /* 0x006fe40000000f00 */
[----:B-----5:R-:W-:Y:S01]  /*9ae0*/  MOV R2, R3 ;  /* 0x0000000300027202 */ /* 0x020fe20000000f00 */
[----:B------:R-:W-:-:S04]  /*9af0*/  HFMA2 R3, -RZ, RZ, 0, 0 ;  /* 0x00000000ff037431 */ /* 0x000fc800000001ff */
[----:B0-----:R-:W-:Y:S05]  /*9b00*/  RET.REL.NODEC R2 `(_ZN18transformer_engine13normalization19ln_fwd_tuned_kernelINS0_13Kernel_traitsIff6__halffjLj24576ELj2ELj1ELj4ELj16ENS0_18Kernel_traits_baseILj24576EffS3_fjLj128EEEEEEEvNS0_19ForwardKernelParamsE) ;  /* 0xffffff64023c7950 */ /* 0x001fea0003c3ffff */
.L_x_7030:
        /* <DEDUP_REMOVED lines=15> */
.L_x_12940:


//--------------------- .text._ZN18transformer_engine13normalization19ln_fwd_tuned_kernelINS0_13Kernel_traitsI6__halfS3_S3_fjLj24576ELj2ELj1ELj4ELj16ENS0_18Kernel_traits_baseILj24576ES3_S3_S3_fjLj128EEEEEEEvNS0_19ForwardKernelParamsE --------------------------
	.section	.text._ZN18transformer_engine13normalization19ln_fwd_tuned_kernelINS0_13Kernel_traitsI6__halfS3_S3_fjLj24576ELj2ELj1ELj4ELj16ENS0_18Kernel_traits_baseILj24576ES3_S3_S3_fjLj128EEEEEEEvNS0_19ForwardKernelParamsE,"ax",@progbits
	.align	128
        .global         _ZN18transformer_engine13normalization19ln_fwd_tuned_kernelINS0_13Kernel_traitsI6__halfS3_S3_fjLj24576ELj2ELj1ELj4ELj16ENS0_18Kernel_traits_baseILj24576ES3_S3_S3_fjLj128EEEEEEEvNS0_19ForwardKernelParamsE
        .type           _ZN18transformer_engine13normalization19ln_fwd_tuned_kernelINS0_13Kernel_traitsI6__halfS3_S3_fjLj24576ELj2ELj1ELj4ELj16ENS0_18Kernel_traits_baseILj24576ES3_S3_S3_fjLj128EEEEEEEvNS0_19ForwardKernelParamsE,@function
        .size           _ZN18transformer_engine13normalization19ln_fwd_tuned_kernelINS0_13Kernel_traitsI6__halfS3_S3_fjLj24576ELj2ELj1ELj4ELj16ENS0_18Kernel_traits_baseILj24576ES3_S3_S3_fjLj128EEEEEEEvNS0_19ForwardKernelParamsE,(.L_x_12941 - _ZN18transformer_engine13normalization19ln_fwd_tuned_kernelINS0_13Kernel_traitsI6__halfS3_S3_fjLj24576ELj2ELj1ELj4ELj16ENS0_18Kernel_traits_baseILj24576ES3_S3_S3_fjLj128EEEEEEEvNS0_19ForwardKernelParamsE)
        .other          _ZN18transformer_engine13normalization19ln_fwd_tuned_kernelINS0_13Kernel_traitsI6__halfS3_S3_fjLj24576ELj2ELj1ELj4ELj16ENS0_18Kernel_traits_baseILj24576ES3_S3_S3_fjLj128EEEEEEEvNS0_19ForwardKernelParamsE,@"STO_CUDA_ENTRY STV_DEFAULT"
_ZN18transformer_engine13normalization19ln_fwd_tuned_kernelINS0_13Kernel_traitsI6__halfS3_S3_fjLj24576ELj2ELj1ELj4ELj16ENS0_18Kernel_traits_baseILj24576ES3_S3_S3_fjLj128EEEEEEEvNS0_19ForwardKernelParamsE:
.text._ZN18transformer_engine13normalization19ln_fwd_tuned_kernelINS0_13Kernel_traitsI6__halfS3_S3_fjLj24576ELj2ELj1ELj4ELj16ENS0_18Kernel_traits_baseILj24576ES3_S3_S3_fjLj128EEEEEEEvNS0_19ForwardKernelParamsE:
        /* <DEDUP_REMOVED lines=54> */
.L_x_7051:
        /* <DEDUP_REMOVED lines=452> */
.L_x_7033:
[----:B------:R-:W-:Y:S05]  /*1fa0*/  BSYNC.RECONVERGENT B0 ;  /* 0x0000000000007941 */ /* 0x000fea0003800200 */
.L_x_7032:
        /* <DEDUP_REMOVED lines=13> */
.L_x_7035:
[----:B------:R-:W-:Y:S05]  /*2080*/  BSYNC.RECONVERGENT B0 ;  /* 0x0000000000007941 */ /* 0x000fea0003800200 */
.L_x_7034:
        /* <DEDUP_REMOVED lines=11> */
[----:B-----5:R-:W-:Y:S05]  /*2140*/  CALL.REL.NOINC `($__internal_73_$__cuda_sm20_rcp_rn_f32_slowpath) ;  /* 0x0000007400207944 */ /* 0x020fea0003c00000 */
[----:B------:R-:W-:Y:S01]  /*2150*/  MOV R183, R26 ;  /* 0x0000001a00b77202 */ /* 0x000fe20000000f00 */
[----:B------:R-:W-:Y:S06]  /*2160*/  BRA `(.L_x_7038) ;  /* 0x0000000000107947 */ /* 0x000fec0003800000 */
.L_x_7037:
[----:B------:R-:W0:Y:S02]  /*2170*/  MUFU.RCP R26, R135 ;  /* 0x00000087001a7308 */ /* 0x000e240000001000 */
[----:B0-----:R-:W-:-:S04]  /*2180*/  FFMA R132, R135, R26, -1 ;  /* 0xbf80000087847423 */ /* 0x001fc8000000001a */
[----:B------:R-:W-:-:S04]  /*2190*/  FADD.FTZ R183, -R132, -RZ ;  /* 0x800000ff84b77221 */ /* 0x000fc80000010100 */
[----:B------:R-:W-:-:S07]  /*21a0*/  FFMA R183, R26, R183, R26 ;  /* 0x000000b71ab77223 */ /* 0x000fce000000001a */
.L_x_7038:
[----:B------:R-:W-:Y:S05]  /*21b0*/  BSYNC.RECONVERGENT B0 ;  /* 0x0000000000007941 */ /* 0x000fea0003800200 */
.L_x_7036:
[----:B------:R-:W0:Y:S01]  /*21c0*/  SHFL.DOWN PT, R180, R135, 0x1, 0x1f ;  /* 0x08201f0087b47f89 */ /* 0x000e2200000e0000 */
[----:B------:R-:W-:Y:S01]  /*21d0*/  FADD R26, -R181, R2 ;  /* 0x00000002b51a7221 */ /* 0x000fe20000000100 */
        /* <DEDUP_REMOVED lines=17> */
[----:B-----5:R-:W-:Y:S05]  /*22f0*/  CALL.REL.NOINC `($__internal_73_$__cuda_sm20_rcp_rn_f32_slowpath) ;  /* 0x0000007000b47944 */ /* 0x020fea0003c00000 */
[----:B------:R-:W-:Y:S05]  /*2300*/  BRA `(.L_x_7041) ;  /* 0x0000000000107947 */ /* 0x000fea0003800000 */
.L_x_7040:
[----:B------:R-:W0:Y:S02]  /*2310*/  MUFU.RCP R26, R132 ;  /* 0x00000084001a7308 */ /* 0x000e240000001000 */
[----:B0-----:R-:W-:-:S04]  /*2320*/  FFMA R2, R132, R26, -1 ;  /* 0xbf80000084027423 */ /* 0x001fc8000000001a */
[----:B------:R-:W-:-:S04]  /*2330*/  FADD.FTZ R3, -R2, -RZ ;  /* 0x800000ff02037221 */ /* 0x000fc80000010100 */
[----:B------:R-:W-:-:S07]  /*2340*/  FFMA R26, R26, R3, R26 ;  /* 0x000000031a1a7223 */ /* 0x000fce000000001a */
.L_x_7041:
[----:B------:R-:W-:Y:S05]  /*2350*/  BSYNC.RECONVERGENT B0 ;  /* 0x0000000000007941 */ /* 0x000fea0003800200 */
.L_x_7039:
        /* <DEDUP_REMOVED lines=50> */
.L_x_7043:
[----:B------:R-:W-:Y:S05]  /*2680*/  BSYNC.RECONVERGENT B0 ;  /* 0x0000000000007941 */ /* 0x000fea0003800200 */
.L_x_7042:
        /* <DEDUP_REMOVED lines=9> */
[----:B0-----:R-:W-:-:S04]  /*2720*/  SHF.R.U32.HI R133, RZ, 0x1, R132 ;  /* 0x00000001ff857819 */ /* 0x001fc80000011684 */
[----:B------:R-:W-:-:S04]  /*2730*/  IADD3 R133, P3, PT, R133, R26, RZ ;  /* 0x0000001a85857210 */ /* 0x000fc80007f7e0ff */
        /* <DEDUP_REMOVED lines=9> */
.L_x_7045:
[----:B------:R-:W2:Y:S04]  /*27d0*/  LDG.E.STRONG.GPU R26, desc[UR8][R132.64] ;  /* 0x00000008841a7981 */ /* 0x000ea8000c1ef900 */
[----:B--2---:R-:W-:Y:S01]  /*27e0*/  CCTL.IVALL ;  /* 0x00000000ff00798f */ /* 0x004fe20002000000 */
[----:B------:R-:W-:Y:S05]  /*27f0*/  YIELD ;  /* 0x0000000000007946 */ /* 0x000fea0003800000 */
[----:B------:R-:W-:-:S13]  /*2800*/  ISETP.NE.AND P2, PT, R26, R183, PT ;  /* 0x000000b71a00720c */ /* 0x000fda0003f45270 */
[----:B------:R-:W-:Y:S05]  /*2810*/  @P2 BRA `(.L_x_7045) ;  /* 0xfffffffc00ec2947 */ /* 0x000fea000383ffff */
.L_x_7044:
        /* <DEDUP_REMOVED lines=16> */
[----:B012--5:R-:W-:Y:S05]  /*2920*/  CALL.REL.NOINC `($__internal_73_$__cuda_sm20_rcp_rn_f32_slowpath) ;  /* 0x0000006c00287944 */ /* 0x027fea0003c00000 */
[----:B------:R-:W-:Y:S05]  /*2930*/  BRA `(.L_x_7048) ;  /* 0x0000000000107947 */ /* 0x000fea0003800000 */
.L_x_7047:
[----:B------:R-:W3:Y:S02]  /*2940*/  MUFU.RCP R26, R185 ;  /* 0x000000b9001a7308 */ /* 0x000ee40000001000 */
[----:B---3--:R-:W-:-:S04]  /*2950*/  FFMA R132, R185, R26, -1 ;  /* 0xbf800000b9847423 */ /* 0x008fc8000000001a */
[----:B------:R-:W-:-:S04]  /*2960*/  FADD.FTZ R133, -R132, -RZ ;  /* 0x800000ff84857221 */ /* 0x000fc80000010100 */
[----:B------:R-:W-:-:S07]  /*2970*/  FFMA R26, R26, R133, R26 ;  /* 0x000000851a1a7223 */ /* 0x000fce000000001a */
.L_x_7048:
[----:B------:R-:W-:Y:S05]  /*2980*/  BSYNC.RECONVERGENT B0 ;  /* 0x0000000000007941 */ /* 0x000fea0003800200 */
.L_x_7046:
[----:B-1----:R-:W-:Y:S01]  /*2990*/  FADD R132, -R183, R2 ;  /* 0x00000002b7847221 */ /* 0x002fe20000000100 */
[----:B0-2---:R-:W-:Y:S01]  /*29a0*/  FADD R3, R182, R3 ;  /* 0x00000003b6037221 */ /* 0x005fe20000000000 */
[----:B------:R-:W0:Y:S01]  /*29b0*/  LDC R180, c[0x0][0x3d8] ;  /* 0x0000f600ffb47b82 */ /* 0x000e220000000800 */
[----:B------:R-:W1:Y:S01]  /*29c0*/  LDCU.64 UR4, c[0x0][0x3f8] ;  /* 0x00007f00ff0477ac */ /* 0x000e620008000a00 */
[----:B------:R-:W-:-:S04]  /*29d0*/  FMUL R132, R132, R132 ;  /* 0x0000008484847220 */ /* 0x000fc80000400000 */
[----:B------:R-:W-:-:S04]  /*29e0*/  FMUL R133, R132, R135 ;  /* 0x0000008784857220 */ /* 0x000fc80000400000 */
[C---:B------:R-:W-:Y:S01]  /*29f0*/  FMUL R132, R134.reuse, R133 ;  /* 0x0000008586847220 */ /* 0x040fe20000400000 */
[----:B------:R-:W-:-:S03]  /*2a00*/  FMUL R134, R134, R183 ;  /* 0x000000b786867220 */ /* 0x000fc60000400000 */
[----:B------:R-:W-:Y:S01]  /*2a10*/  FFMA R3, R132, R26, R3 ;  /* 0x0000001a84037223 */ /* 0x000fe20000000003 */
[----:B------:R-:W-:Y:S01]  /*2a20*/  FFMA R135, R135, R2, R134 ;  /* 0x0000000287877223 */ /* 0x000fe20000000086 */
[----:B------:R-:W2:Y:S03]  /*2a30*/  @P0 LDC.64 R132, c[0x0][0x398] ;  /* 0x0000e600ff840b82 */ /* 0x000ea60000000a00 */
[----:B------:R-:W-:Y:S01]  /*2a40*/  FMUL R2, R135, R26 ;  /* 0x0000001a87027220 */ /* 0x000fe20000400000 */
[----:B------:R-:W0:Y:S01]  /*2a50*/  SHFL.IDX PT, R3, R3, RZ, 0x1f ;  /* 0x00001fff03037589 */ /* 0x000e2200000e0000 */
[----:B-1----:R-:W-:-:S03]  /*2a60*/  UISETP.NE.U32.AND UP0, UPT, UR4, URZ, UPT ;  /* 0x000000ff0400728c */ /* 0x002fc6000bf05070 */
[----:B------:R-:W1:Y:S01]  /*2a70*/  @P0 LDC.64 R134, c[0x0][0x3a0] ;  /* 0x0000e800ff860b82 */ /* 0x000e620000000a00 */
[----:B------:R-:W3:Y:S01]  /*2a80*/  SHFL.IDX PT, R2, R2, RZ, 0x1f ;  /* 0x00001fff02027589 */ /* 0x000ee200000e0000 */
[----:B------:R-:W-:Y:S01]  /*2a90*/  UISETP.NE.AND.EX UP0, UPT, UR5, URZ, UPT, UP0 ;  /* 0x000000ff0500728c */ /* 0x000fe2000bf05300 */
[----:B--2---:R-:W-:-:S04]  /*2aa0*/  @P0 IMAD.WIDE R132, R4, 0x4, R132 ;  /* 0x0000000404840825 */ /* 0x004fc800078e0284 */
[----:B0-----:R-:W-:Y:S01]  /*2ab0*/  FFMA R180, R3, 4.0690105379326269031e-05, R180 ;  /* 0x382aaaab03b47823 */ /* 0x001fe200000000b4 */
        /* <DEDUP_REMOVED lines=769> */
.L_x_7049:
        /* <DEDUP_REMOVED lines=856> */
.L_x_7050:
        /* <DEDUP_REMOVED lines=8> */
.L_x_7031:
        /* <DEDUP_REMOVED lines=38> */
.L_x_7059:
[----:B------:R-:W-:Y:S02]  /*9330*/  ISETP.NE.AND P0, PT, R2, RZ, PT ;  /* 0x000000ff0200720c */ /* 0x000fe40003f05270 */
[----:B---3--:R-:W-:-:S11]  /*9340*/  FMNMX R7, R5, R6, !PT ;  /* 0x0000000605077209 */ /* 0x008fd60007800000 */
[----:B------:R-:W-:Y:S05]  /*9350*/  @P0 BRA `(.L_x_7053) ;  /* 0x0000000000080947 */ /* 0x000fea0003800000 */
[----:B--2---:R-:W2:Y:S02]  /*9360*/  LDC.64 R4, c[0x0][0x3f8] ;  /* 0x0000fe00ff047b82 */ /* 0x004ea40000000a00 */
[----:B--2---:R3:W-:Y:S02]  /*9370*/  REDG.E.MAX.S32.STRONG.GPU desc[UR8][R4.64], R7 ;  /* 0x000000070400798e */ /* 0x0047e4000d12e308 */
.L_x_7053:
[----:B------:R-:W-:Y:S05]  /*9380*/  BSYNC B0 ;  /* 0x0000000000007941 */ /* 0x000fea0003800000 */
.L_x_7052:
        /* <DEDUP_REMOVED lines=12> */
[----:B--23--:R-:W-:Y:S05]  /*9450*/  CALL.REL.NOINC `($__internal_73_$__cuda_sm20_rcp_rn_f32_slowpath) ;  /* 0x00000000005c7944 */ /* 0x00cfea0003c00000 */
[----:B------:R-:W-:Y:S01]  /*9460*/  MOV R5, R26 ;  /* 0x0000001a00057202 */ /* 0x000fe20000000f00 */
[----:B------:R-:W-:Y:S06]  /*9470*/  BRA `(.L_x_7056) ;  /* 0x0000000000107947 */ /* 0x000fec0003800000 */
.L_x_7055:
[----:B--23--:R-:W2:Y:S02]  /*9480*/  MUFU.RCP R5, R0 ;  /* 0x0000000000057308 */ /* 0x00cea40000001000 */
[----:B--2---:R-:W-:-:S04]  /*9490*/  FFMA R2, R5, R0, -1 ;  /* 0xbf80000005027423 */ /* 0x004fc80000000000 */
[----:B------:R-:W-:-:S04]  /*94a0*/  FADD.FTZ R2, -R2, -RZ ;  /* 0x800000ff02027221 */ /* 0x000fc80000010100 */
[----:B------:R-:W-:-:S07]  /*94b0*/  FFMA R5, R5, R2, R5 ;  /* 0x0000000205057223 */ /* 0x000fce0000000005 */
.L_x_7056:
[----:B------:R-:W2:Y:S02]  /*94c0*/  LDC.64 R2, c[0x0][0x3f0] ;  /* 0x0000fc00ff027b82 */ /* 0x000ea40000000a00 */
[----:B--2---:R-:W-:Y:S01]  /*94d0*/  STG.E desc[UR8][R2.64], R5 ;  /* 0x0000000502007986 */ /* 0x004fe2000c101908 */
[----:B------:R-:W-:Y:S05]  /*94e0*/  EXIT ;  /* 0x000000000000794d */ /* 0x000fea0003800000 */
.L_x_7054:
[----:B------:R-:W-:Y:S02]  /*94f0*/  MOV R8, 0x2 ;  /* 0x0000000200087802 */ /* 0x000fe40000000f00 */
[----:B------:R-:W-:Y:S02]  /*9500*/  MOV R9, 0x1f ;  /* 0x0000001f00097802 */ /* 0x000fe40000000f00 */
[----:B------:R-:W-:-:S07]  /*9510*/  MOV R7, 0xffffffff ;  /* 0xffffffff00077802 */ /* 0x000fce0000000f00 */
[----:B0123-5:R-:W-:Y:S05]  /*9520*/  WARPSYNC.COLLECTIVE R7, `(.L_x_7057) ;  /* 0x0000000007087348 */ /* 0x02ffea0003c00000 */
[----:B---3--:R3:W4:Y:S02]  /*9530*/  SHFL.DOWN P0, R6, R4, R8, R9 ;  /* 0x0800000804067389 */ /* 0x0087240000000009 */
[----:B012345:R-:W-:Y:S05]  /*9540*/  ENDCOLLECTIVE ;  /* 0x000000000000791b */ /* 0x03ffea0003800000 */
.L_x_7057:
[----:B------:R-:W-:Y:S02]  /*9550*/  MOV R8, 0x1 ;  /* 0x0000000100087802 */ /* 0x000fe40000000f00 */
[----:B------:R-:W-:-:S04]  /*9560*/  MOV R5, R6 ;  /* 0x0000000600057202 */ /* 0x000fc80000000f00 */
[----:B------:R-:W-:-:S04]  /*9570*/  FMNMX R5, R5, R4, !PT ;  /* 0x0000000405057209 */ /* 0x000fc80007800000 */
[----:B------:R-:W-:-:S07]  /*9580*/  MOV R4, R5 ;  /* 0x0000000500047202 */ /* 0x000fce0000000f00 */
[----:B------:R-:W-:Y:S05]  /*9590*/  WARPSYNC.COLLECTIVE R7, `(.L_x_7058) ;  /* 0x0000000007087348 */ /* 0x000fea0003c00000 */
[----:B------:R0:W1:Y:S02]  /*95a0*/  SHFL.DOWN P0, R6, R4, R8, R9 ;  /* 0x0800000804067389 */ /* 0x0000640000000009 */
[----:B01----:R-:W-:Y:S05]  /*95b0*/  ENDCOLLECTIVE ;  /* 0x000000000000791b */ /* 0x003fea0003800000 */
.L_x_7058:
[----:B------:R-:W-:Y:S05]  /*95c0*/  BRA `(.L_x_7059) ;  /* 0xfffffffc00587947 */ /* 0x000fea000383ffff */
        .weak           $__internal_73_$__cuda_sm20_rcp_rn_f32_slowpath
        .type           $__internal_73_$__cuda_sm20_rcp_rn_f32_slowpath,@function
        .size           $__internal_73_$__cuda_sm20_rcp_rn_f32_slowpath,(.L_x_12941 - $__internal_73_$__cuda_sm20_rcp_rn_f32_slowpath)
$__internal_73_$__cuda_sm20_rcp_rn_f32_slowpath:
        /* <DEDUP_REMOVED lines=15> */
.L_x_7061:
        /* <DEDUP_REMOVED lines=33> */
.L_x_7063:
[----:B------:R0:W1:Y:S02]  /*98d0*/  MUFU.RCP R133, R132 ;  /* 0x0000008400857308 */ /* 0x0000640000001000 */
.L_x_7062:
[----:B------:R-:W-:Y:S05]  /*98e0*/  BSYNC B1 ;  /* 0x0000000000017941 */ /* 0x000fea0003800000 */
.L_x_7060:
[----:B-1----:R-:W-:Y:S01]  /*98f0*/  MOV R26, R133 ;  /* 0x00000085001a7202 */ /* 0x002fe20000000f00 */
[----:B------:R-:W-:Y:S01]  /*9900*/  HFMA2 R133, -RZ, RZ, 0, 0 ;  /* 0x00000000ff857431 */ /* 0x000fe200000001ff */
[----:B0-----:R-:W-:-:S04]  /*9910*/  MOV R132, R213 ;  /* 0x000000d500847202 */ /* 0x001fc80000000f00 */
[----:B------:R-:W-:Y:S05]  /*9920*/  RET.REL.NODEC R132 `(_ZN18transformer_engine13normalization19ln_fwd_tuned_kernelINS0_13Kernel_traitsI6__halfS3_S3_fjLj24576ELj2ELj1ELj4ELj16ENS0_18Kernel_traits_baseILj24576ES3_S3_S3_fjLj128EEEEEEEvNS0_19ForwardKernelParamsE) ;  /* 0xffffff6484b47950 */ /* 0x000fea0003c3ffff */
.L_x_7064:
        /* <DEDUP_REMOVED lines=13> */
.L_x_12941:


//--------------------- .text._ZN18transformer_engine13normalization19ln_fwd_tuned_kernelINS0_13Kernel_traitsIffffjLj24576ELj4ELj1ELj4ELj16ENS0_18Kernel_traits_baseILj24576EffffjLj128EEEEEEEvNS0_19ForwardKernelParamsE --------------------------
	.section	.text._ZN18transformer_engine13normalization19ln_fwd_tuned_kernelINS0_13Kernel_traitsIffffjLj24576ELj4ELj1ELj4ELj16ENS0_18Kernel_traits_baseILj24576EffffjLj128EEEEEEEvNS0_19ForwardKernelParamsE,"ax",@progbits
	.align	128
        .global         _ZN18transformer_engine13normalization19ln_fwd_tuned_kernelINS0_13Kernel_traitsIffffjLj24576ELj4ELj1ELj4ELj16ENS0_18Kernel_traits_baseILj24576EffffjLj128EEEEEEEvNS0_19ForwardKernelParamsE
        .type           _ZN18transformer_engine13normalization19ln_fwd_tuned_kernelINS0_13Kernel_traitsIffffjLj24576ELj4ELj1ELj4ELj16ENS0_18Kernel_traits_baseILj24576EffffjLj128EEEEEEEvNS0_19ForwardKernelParamsE,@function
        .size           _ZN18transformer_engine13normalization19ln_fwd_tuned_kernelINS0_13Kernel_traitsIffffjLj24576ELj4ELj1ELj4ELj16ENS0_18Kernel_traits_baseILj24576EffffjLj128EEEEEEEvNS0_19ForwardKernelParamsE,(.L_x_12942 - _ZN18transformer_engine13normalization19ln_fwd_tuned_kernelINS0_13Kernel_traitsIffffjLj24576ELj4ELj1ELj4ELj16ENS0_18Kernel_traits_baseILj24576EffffjLj128EEEEEEEvNS0_19ForwardKernelParamsE)
        .other          _ZN18transformer_engine13normalization19ln_fwd_tuned_kernelINS0_13Kernel_traitsIffffjLj24576ELj4ELj1ELj4ELj16ENS0_18Kernel_traits_baseILj24576EffffjLj128EEEEEEEvNS0_19ForwardKernelParamsE,@"STO_CUDA_ENTRY STV_DEFAULT"
_ZN18transformer_engine13normalization19ln_fwd_tuned_kernelINS0_13Kernel_traitsIffffjLj24576ELj4ELj1ELj4ELj16ENS0_18Kernel_traits_baseILj24576EffffjLj128EEEEEEEvNS0_19ForwardKernelParamsE:
.text._ZN18transformer_engine13normalization19ln_fwd_tuned_kernelINS0_13Kernel_traitsIffffjLj24576ELj4ELj1ELj4ELj16ENS0_18Kernel_traits_baseILj24576EffffjLj128EEEEEEEvNS0_19ForwardKernelParamsE:
        /* <DEDUP_REMOVED lines=107> */
.L_x_7086:
        /* <DEDUP_REMOVED lines=209> */
.L_x_7067:
[----:B------:R-:W-:Y:S05]  /*13c0*/  BSYNC.RECONVERGENT B0 ;  /* 0x0000000000007941 */ /* 0x000fea0003800200 */
.L_x_7066:
        /* <DEDUP_REMOVED lines=13> */
.L_x_7069:
[----:B------:R-:W-:Y:S05]  /*14a0*/  BSYNC.RECONVERGENT B0 ;  /* 0x0000000000007941 */ /* 0x000fea0003800200 */
.L_x_7068:
        /* <DEDUP_REMOVED lines=12> */
[----:B-----5:R-:W-:Y:S05]  /*1570*/  CALL.REL.NOINC `($__internal_74_$__cuda_sm20_rcp_rn_f32_slowpath) ;  /* 0x00000030000c7944 */ /* 0x020fea0003c00000 */
[----:B------:R-:W-:Y:S05]  /*1580*/  BRA `(.L_x_7072) ;  /* 0x0000000000107947 */ /* 0x000fea0003800000 */
.L_x_7071:
[----:B------:R-:W0:Y:S02]  /*1590*/  MUFU.RCP R155, R160 ;  /* 0x000000a0009b7308 */ /* 0x000e240000001000 */
[----:B0-----:R-:W-:-:S04]  /*15a0*/  FFMA R0, R160, R155, -1 ;  /* 0xbf800000a0007423 */ /* 0x001fc8000000009b */
[----:B------:R-:W-:-:S04]  /*15b0*/  FADD.FTZ R0, -R0, -RZ ;  /* 0x800000ff00007221 */ /* 0x000fc80000010100 */
[----:B------:R-:W-:-:S07]  /*15c0*/  FFMA R155, R155, R0, R155 ;  /* 0x000000009b9b7223 */ /* 0x000fce000000009b */
.L_x_7072:
[----:B------:R-:W-:Y:S05]  /*15d0*/  BSYNC.RECONVERGENT B0 ;  /* 0x0000000000007941 */ /* 0x000fea0003800200 */
.L_x_7070:
[----:B------:R-:W0:Y:S01]  /*15e0*/  SHFL.DOWN PT, R159, R160, 0x1, 0x1f ;  /* 0x08201f00a09f7f89 */ /* 0x000e2200000e0000 */
[----:B------:R-:W-:Y:S01]  /*15f0*/  FMUL R152, R164, R161 ;  /* 0x000000a1a4987220 */ /* 0x000fe20000400000 */
[----:B------:R-:W-:Y:S01]  /*1600*/  FADD R0, -R161, R156 ;  /* 0x0000009ca1007221 */ /* 0x000fe20000000100 */
[----:B------:R-:W-:Y:S01]  /*1610*/  FADD R162, R162, R157 ;  /* 0x0000009da2a27221 */ /* 0x000fe20000000000 */
[----:B------:R-:W-:Y:S01]  /*1620*/  BSSY.RECONVERGENT B0, `(.L_x_7073) ;  /* 0x0000016000007945 */ /* 0x000fe20003800200 */
[----:B------:R-:W-:Y:S01]  /*1630*/  FFMA R152, R163, R156, R152 ;  /* 0x0000009ca3987223 */ /* 0x000fe20000000098 */
[----:B------:R-:W-:-:S03]  /*1640*/  FMUL R0, R0, R0 ;  /* 0x0000000000007220 */ /* 0x000fc60000400000 */
[----:B------:R-:W-:Y:S01]  /*1650*/  FMUL R157, R152, R155 ;  /* 0x0000009b989d7220 */ /* 0x000fe20000400000 */
[----:B------:R-:W-:-:S04]  /*1660*/  FMUL R7, R0, R163 ;  /* 0x000000a300077220 */ /* 0x000fc80000400000 */
        /* <DEDUP_REMOVED lines=11> */
[----:B0----5:R-:W-:Y:S05]  /*1720*/  CALL.REL.NOINC `($__internal_74_$__cuda_sm20_rcp_rn_f32_slowpath) ;  /* 0x0000002c00a07944 */ /* 0x021fea0003c00000 */
[----:B------:R-:W-:Y:S05]  /*1730*/  BRA `(.L_x_7075) ;  /* 0x0000000000107947 */ /* 0x000fea0003800000 */
.L_x_7074:
[----:B------:R-:W1:Y:S02]  /*1740*/  MUFU.RCP R155, R152 ;  /* 0x00000098009b7308 */ /* 0x000e640000001000 */
[----:B-1----:R-:W-:-:S04]  /*1750*/  FFMA R0, R152, R155, -1 ;  /* 0xbf80000098007423 */ /* 0x002fc8000000009b */
[----:B------:R-:W-:-:S04]  /*1760*/  FADD.FTZ R0, -R0, -RZ ;  /* 0x800000ff00007221 */ /* 0x000fc80000010100 */
[----:B------:R-:W-:-:S07]  /*1770*/  FFMA R155, R155, R0, R155 ;  /* 0x000000009b9b7223 */ /* 0x000fce000000009b */
.L_x_7075:
[----:B------:R-:W-:Y:S05]  /*1780*/  BSYNC.RECONVERGENT B0 ;  /* 0x0000000000007941 */ /* 0x000fea0003800200 */
.L_x_7073:
[----:B------:R-:W-:Y:S01]  /*1790*/  ISETP.GT.U32.AND P1, PT, R3, 0x3, PT ;  /* 0x000000030300780c */ /* 0x000fe20003f24070 */
[----:B------:R-:W-:Y:S01]  /*17a0*/  FADD R0, R157, -R162 ;  /* 0x800000a29d007221 */ /* 0x000fe20000000000 */
[----:B------:R-:W1:Y:S01]  /*17b0*/  LDCU UR16, c[0x0][0x380] ;  /* 0x00007000ff1077ac */ /* 0x000e620008000800 */
[----:B------:R-:W-:Y:S01]  /*17c0*/  FMUL R153, R159, R162 ;  /* 0x000000a29f997220 */ /* 0x000fe20000400000 */
[----:B0-----:R-:W-:Y:S01]  /*17d0*/  FADD R156, R161, R156 ;  /* 0x0000009ca19c7221 */ /* 0x001fe20000000000 */
[----:B------:R-:W-:-:S04]  /*17e0*/  FMUL R7, R0, R0 ;  /* 0x0000000000077220 */ /* 0x000fc80000400000 */
[C---:B------:R-:W-:Y:S01]  /*17f0*/  FMUL R0, R160.reuse, R7 ;  /* 0x00000007a0007220 */ /* 0x040fe20000400000 */
[----:B------:R-:W-:Y:S01]  /*1800*/  FFMA R160, R160, R157, R153 ;  /* 0x0000009da0a07223 */ /* 0x000fe20000000099 */
[----:B------:R-:W-:Y:S02]  /*1810*/  MOV R7, UR15 ;  /* 0x0000000f00077c02 */ /* 0x000fe40008000f00 */
[----:B------:R-:W0:Y:S01]  /*1820*/  @!P1 LDC.64 R152, c[0x0][0x3b0] ;  /* 0x0000ec00ff989b82 */ /* 0x000e220000000a00 */
[----:B------:R-:W-:Y:S01]  /*1830*/  FMUL R159, R159, R0 ;  /* 0x000000009f9f7220 */ /* 0x000fe20000400000 */
[----:B------:R-:W-:Y:S01]  /*1840*/  MOV R0, UR4 ;  /* 0x0000000400007c02 */ /* 0x000fe20008000f00 */
[-C--:B------:R-:W-:Y:S01]  /*1850*/  FMUL R154, R160, R155.reuse ;  /* 0x0000009ba09a7220 */ /* 0x080fe20000400000 */
[----:B------:R-:W-:Y:S01]  /*1860*/  @!P1 LOP3.LUT R7, R7, 0x7ffffffc, RZ, 0xc0, !PT ;  /* 0x7ffffffc07079812 */ /* 0x000fe200078ec0ff */
[----:B------:R-:W-:Y:S01]  /*1870*/  FFMA R156, R159, R155, R156 ;  /* 0x0000009b9f9c7223 */ /* 0x000fe2000000009c */
[----:B------:R-:W-:Y:S01]  /*1880*/  @!P1 LOP3.LUT R0, R0, 0x1, RZ, 0xc0, !PT ;  /* 0x0000000100009812 */ /* 0x000fe200078ec0ff */
[----:B-1----:R-:W-:-:S02]  /*1890*/  USHF.L.U32 UR14, UR16, 0x2, URZ ;  /* 0x00000002100e7899 */ /* 0x002fc400080006ff */
[----:B------:R-:W1:Y:S01]  /*18a0*/  SHFL.IDX PT, R154, R154, RZ, 0x1f ;  /* 0x00001fff9a9a7589 */ /* 0x000e6200000e0000 */
[----:B------:R-:W-:-:S03]  /*18b0*/  @!P1 IADD3 R0, PT, PT, -R0, RZ, RZ ;  /* 0x000000ff00009210 */ /* 0x000fc60007ffe1ff */
[----:B------:R2:W3:Y:S01]  /*18c0*/  SHFL.IDX PT, R155, R156, RZ, 0x1f ;  /* 0x00001fff9c9b7589 */ /* 0x0004e200000e0000 */
[----:B------:R-:W-:-:S04]  /*18d0*/  @!P1 LOP3.LUT R0, R0, UR14, RZ, 0xc0, !PT ;  /* 0x0000000e00009c12 */ /* 0x000fc8000f8ec0ff */
[----:B------:R-:W-:-:S04]  /*18e0*/  @!P1 IADD3 R0, P2, PT, R0, R7, RZ ;  /* 0x0000000700009210 */ /* 0x000fc80007f5e0ff */
[----:B------:R-:W-:Y:S02]  /*18f0*/  @!P1 IADD3.X R7, PT, PT, RZ, RZ, RZ, P2, !PT ;  /* 0x000000ffff079210 */ /* 0x000fe400017fe4ff */
[----:B0-----:R-:W-:-:S04]  /*1900*/  @!P1 LEA R152, P3, R0, R152, 0x3 ;  /* 0x0000009800989211 */ /* 0x001fc800078618ff */
[----:B------:R-:W-:Y:S01]  /*1910*/  @!P1 LEA.HI.X R153, R0, R153, R7, 0x3, P3 ;  /* 0x0000009900999211 */ /* 0x000fe200018f1c07 */
[----:B-123--:R-:W-:Y:S08]  /*1920*/  @P4 BRA `(.L_x_7076) ;  /* 0x0000000000a04947 */ /* 0x00eff00003800000 */
        /* <DEDUP_REMOVED lines=35> */
.L_x_7077:
[----:B------:R-:W2:Y:S04]  /*1b60*/  LDG.E.STRONG.GPU R0, desc[UR10][R154.64] ;  /* 0x0000000a9a007981 */ /* 0x000ea8000c1ef900 */
[----:B--2---:R-:W-:Y:S01]  /*1b70*/  CCTL.IVALL ;  /* 0x00000000ff00798f */ /* 0x004fe20002000000 */
[----:B------:R-:W-:Y:S05]  /*1b80*/  YIELD ;  /* 0x0000000000007946 */ /* 0x000fea0003800000 */
[----:B------:R-:W-:-:S13]  /*1b90*/  ISETP.NE.AND P2, PT, R0, R7, PT ;  /* 0x000000070000720c */ /* 0x000fda0003f45270 */
[----:B------:R-:W-:Y:S05]  /*1ba0*/  @P2 BRA `(.L_x_7077) ;  /* 0xfffffffc00ec2947 */ /* 0x000fea000383ffff */
.L_x_7076:
        /* <DEDUP_REMOVED lines=18> */
[----:B012--5:R-:W-:Y:S05]  /*1cd0*/  CALL.REL.NOINC `($__internal_74_$__cuda_sm20_rcp_rn_f32_slowpath) ;  /* 0x0000002800347944 */ /* 0x027fea0003c00000 */
[----:B------:R-:W-:Y:S05]  /*1ce0*/  BRA `(.L_x_7080) ;  /* 0x0000000000107947 */ /* 0x000fea0003800000 */
.L_x_7079:
[----:B------:R-:W3:Y:S02]  /*1cf0*/  MUFU.RCP R155, R160 ;  /* 0x000000a0009b7308 */ /* 0x000ee40000001000 */
[----:B---3--:R-:W-:-:S04]  /*1d00*/  FFMA R0, R160, R155, -1 ;  /* 0xbf800000a0007423 */ /* 0x008fc8000000009b */
[----:B------:R-:W-:-:S04]  /*1d10*/  FADD.FTZ R0, -R0, -RZ ;  /* 0x800000ff00007221 */ /* 0x000fc80000010100 */
[----:B------:R-:W-:-:S07]  /*1d20*/  FFMA R155, R155, R0, R155 ;  /* 0x000000009b9b7223 */ /* 0x000fce000000009b */
.L_x_7080:
[----:B------:R-:W-:Y:S05]  /*1d30*/  BSYNC.RECONVERGENT B0 ;  /* 0x0000000000007941 */ /* 0x000fea0003800200 */
.L_x_7078:
        /* <DEDUP_REMOVED lines=20> */
[----:B-----5:R-:W-:Y:S05]  /*1e80*/  CALL.REL.NOINC `($__internal_74_$__cuda_sm20_rcp_rn_f32_slowpath) ;  /* 0x0000002400c87944 */ /* 0x020fea0003c00000 */
[----:B------:R-:W-:Y:S05]  /*1e90*/  BRA `(.L_x_7083) ;  /* 0x0000000000107947 */ /* 0x000fea0003800000 */
.L_x_7082:
[----:B------:R-:W0:Y:S02]  /*1ea0*/  MUFU.RCP R155, R152 ;  /* 0x00000098009b7308 */ /* 0x000e240000001000 */
[----:B0-----:R-:W-:-:S04]  /*1eb0*/  FFMA R0, R152, R155, -1 ;  /* 0xbf80000098007423 */ /* 0x001fc8000000009b */
[----:B------:R-:W-:-:S04]  /*1ec0*/  FADD.FTZ R0, -R0, -RZ ;  /* 0x800000ff00007221 */ /* 0x000fc80000010100 */
[----:B------:R-:W-:-:S07]  /*1ed0*/  FFMA R155, R155, R0, R155 ;  /* 0x000000009b9b7223 */ /* 0x000fce000000009b */
.L_x_7083:
[----:B------:R-:W-:Y:S05]  /*1ee0*/  BSYNC.RECONVERGENT B0 ;  /* 0x0000000000007941 */ /* 0x000fea0003800200 */
.L_x_7081:
[----:B------:R-:W-:Y:S01]  /*1ef0*/  FADD R0, R157, -R162 ;  /* 0x800000a29d007221 */ /* 0x000fe20000000000 */
[----:B------:R-:W-:Y:S01]  /*1f00*/  FADD R156, R159, R156 ;  /* 0x0000009c9f9c7221 */ /* 0x000fe20000000000 */
[----:B------:R-:W0:Y:S01]  /*1f10*/  @P0 LDC.64 R152, c[0x0][0x398] ;  /* 0x0000e600ff980b82 */ /* 0x000e220000000a00 */
[----:B------:R-:W1:Y:S01]  /*1f20*/  LDCU.64 UR6, c[0x0][0x3f8] ;  /* 0x00007f00ff0677ac */ /* 0x000e620008000a00 */
[----:B------:R-:W-:-:S04]  /*1f30*/  FMUL R7, R0, R0 ;  /* 0x0000000000077220 */ /* 0x000fc80000400000 */
[----:B------:R-:W-:-:S04]  /*1f40*/  FMUL R0, R160, R7 ;  /* 0x00000007a0007220 */ /* 0x000fc80000400000 */
[C---:B------:R-:W-:Y:S01]  /*1f50*/  FMUL R7, R163.reuse, R0 ;  /* 0x00000000a3077220 */ /* 0x040fe20000400000 */
[----:B------:R-:W-:Y:S01]  /*1f60*/  FMUL R163, R163, R162 ;  /* 0x000000a2a3a37220 */ /* 0x000fe20000400000 */
[----:B------:R-:W2:Y:S02]  /*1f70*/  LDC R0, c[0x0][0x3d8] ;  /* 0x0000f600ff007b82 */ /* 0x000ea40000000800 */
[----:B------:R-:W-:Y:S01]  /*1f80*/  FFMA R7, R7, R155, R156 ;  /* 0x0000009b07077223 */ /* 0x000fe2000000009c */
[----:B------:R-:W-:Y:S01]  /*1f90*/  FFMA R160, R160, R157, R163 ;  /* 0x0000009da0a07223 */ /* 0x000fe200000000a3 */
[----:B------:R-:W-:-:S03]  /*1fa0*/  MOV R157, UR12 ;  /* 0x0000000c009d7c02 */ /* 0x000fc60008000f00 */
[----:B------:R-:W-:Y:S01]  /*1fb0*/  FMUL R160, R160, R155 ;  /* 0x0000009ba0a07220 */ /* 0x000fe20000400000 */
[----:B------:R-:W2:Y:S01]  /*1fc0*/  SHFL.IDX PT, R7, R7, RZ, 0x1f ;  /* 0x00001fff07077589 */ /* 0x000ea200000e0000 */
[----:B------:R-:W3:Y:S01]  /*1fd0*/  @P0 LDC.64 R154, c[0x0][0x3a0] ;  /* 0x0000e800ff9a0b82 */ /* 0x000ee20000000a00 */
[----:B-1----:R-:W-:-:S03]  /*1fe0*/  UISETP.NE.U32.AND UP0, UPT, UR6, URZ, UPT ;  /* 0x000000ff0600728c */ /* 0x002fc6000bf05070 */
[----:B------:R-:W1:Y:S01]  /*1ff0*/  SHFL.IDX PT, R160, R160, RZ, 0x1f ;  /* 0x00001fffa0a07589 */ /* 0x000e6200000e0000 */
[----:B------:R-:W-:Y:S01]  /*2000*/  UISETP.NE.AND.EX UP0, UPT, UR7, URZ, UPT, UP0 ;  /* 0x000000ff0700728c */ /* 0x000fe2000bf05300 */
[----:B--2---:R-:W-:Y:S01]  /*2010*/  FFMA R0, R7, 4.0690105379326269031e-05, R0 ;  /* 0x382aaaab07007823 */ /* 0x004fe20000000000 */
[----:B---3--:R-:W-:-:S04]  /*2020*/  @P0 IMAD.WIDE R154, R157, 0x4, R154 ;  /* 0x000000049d9a0825 */ /* 0x008fc800078e029a */
[----:B------:R-:W-:Y:S02]  /*2030*/  FSETP.GEU.AND P1, PT, |R0|, 1.175494350822287508e-38, PT ;  /* 0x008000000000780b */ /* 0x000fe40003f2e200 */
[----:B-1----:R-:W-:-:S11]  /*2040*/  R2UR UR8, R160 ;  /* 0x00000000a00872ca */ /* 0x002fd600000e0000 */
[----:B------:R-:W-:-:S06]  /*2050*/  @!P1 FMUL R0, R0, 16777216 ;  /* 0x4b80000000009820 */ /* 0x000fcc0000400000 */
[----:B------:R-:W1:Y:S02]  /*2060*/  MUFU.RSQ R0, R0 ;  /* 0x0000000000007308 */ /* 0x000e640000001400 */
[----:B-1----:R-:W-:-:S13]  /*2070*/  R2UR UR5, R0 ;  /* 0x00000000000572ca */ /* 0x002fda00000e0000 */
[----:B------:R-:W-:-:S05]  /*2080*/  MOV R7, UR5 ;  /* 0x0000000500077c02 */ /* 0x000fca0008000f00 */
[----:B------:R-:W-:-:S05]  /*2090*/  @!P1 FMUL R7, R7, 4096 ;  /* 0x4580000007079820 */ /* 0x000fca0000400000 */
[----:B------:R-:W-:Y:S02]  /*20a0*/  @!P1 R2UR UR5, R7 ;  /* 0x00000000070592ca */ /* 0x000fe400000e0000 */
[----:B------:R-:W-:-:S05]  /*20b0*/  MOV R7, UR12 ;  /* 0x0000000c00077c02 */ /* 0x000fca0008000f00 */
[----:B0-----:R-:W-:Y:S01]  /*20c0*/  @P0 IMAD.WIDE R152, R7, 0x4, R152 ;  /* 0x0000000407980825 */ /* 0x001fe200078e0298 */
        /* <DEDUP_REMOVED lines=230> */
.L_x_7084:
        /* <DEDUP_REMOVED lines=272> */
.L_x_7085:
        /* <DEDUP_REMOVED lines=8> */
.L_x_7065:
        /* <DEDUP_REMOVED lines=38> */
.L_x_7094:
[----:B------:R-:W-:Y:S02]  /*4310*/  ISETP.NE.AND P0, PT, R2, RZ, PT ;  /* 0x000000ff0200720c */ /* 0x000fe40003f05270 */
[----:B--23--:R-:W-:-:S11]  /*4320*/  FMNMX R3, R3, R4, !PT ;  /* 0x0000000403037209 */ /* 0x00cfd60007800000 */
[----:B------:R-:W-:Y:S05]  /*4330*/  @P0 BRA `(.L_x_7088) ;  /* 0x0000000000080947 */ /* 0x000fea0003800000 */
[----:B------:R-:W2:Y:S02]  /*4340*/  LDC.64 R4, c[0x0][0x3f8] ;  /* 0x0000fe00ff047b82 */ /* 0x000ea40000000a00 */
[----:B--2---:R2:W-:Y:S02]  /*4350*/  REDG.E.MAX.S32.STRONG.GPU desc[UR10][R4.64], R3 ;  /* 0x000000030400798e */ /* 0x0045e4000d12e30a */
.L_x_7088:
[----:B------:R-:W-:Y:S05]  /*4360*/  BSYNC B0 ;  /* 0x0000000000007941 */ /* 0x000fea0003800000 */
.L_x_7087:
        /* <DEDUP_REMOVED lines=12> */
[----:B--2---:R-:W-:Y:S05]  /*4430*/  CALL.REL.NOINC `($__internal_74_$__cuda_sm20_rcp_rn_f32_slowpath) ;  /* 0x00000000005c7944 */ /* 0x004fea0003c00000 */
[----:B------:R-:W-:Y:S05]  /*4440*/  BRA `(.L_x_7091) ;  /* 0x0000000000147947 */ /* 0x000fea0003800000 */
.L_x_7090:
[----:B------:R-:W3:Y:S01]  /*4450*/  MUFU.RCP R155, UR13 ;  /* 0x0000000d009b7d08 */ /* 0x000ee20008001000 */
[----:B------:R-:W-:-:S05]  /*4460*/  MOV R0, UR13 ;  /* 0x0000000d00007c02 */ /* 0x000fca0008000f00 */
[----:B---3--:R-:W-:-:S04]  /*4470*/  FFMA R0, R155, R0, -1 ;  /* 0xbf8000009b007423 */ /* 0x008fc80000000000 */
[----:B------:R-:W-:-:S04]  /*4480*/  FADD.FTZ R0, -R0, -RZ ;  /* 0x800000ff00007221 */ /* 0x000fc80000010100 */
[----:B------:R-:W-:-:S07]  /*4490*/  FFMA R155, R155, R0, R155 ;  /* 0x000000009b9b7223 */ /* 0x000fce000000009b */
.L_x_7091:
[----:B--2---:R-:W2:Y:S02]  /*44a0*/  LDC.64 R2, c[0x0][0x3f0] ;  /* 0x0000fc00ff027b82 */ /* 0x004ea40000000a00 */
[----:B--2---:R-:W-:Y:S01]  /*44b0*/  STG.E desc[UR10][R2.64], R155 ;  /* 0x0000009b02007986 */ /* 0x004fe2000c10190a */
[----:B------:R-:W-:Y:S05]  /*44c0*/  EXIT ;  /* 0x000000000000794d */ /* 0x000fea0003800000 */
.L_x_7089:
[----:B------:R-:W-:Y:S02]  /*44d0*/  MOV R6, 0x2 ;  /* 0x0000000200067802 */ /* 0x000fe40000000f00 */
[----:B------:R-:W-:Y:S02]  /*44e0*/  MOV R7, 0x1f ;  /* 0x0000001f00077802 */ /* 0x000fe40000000f00 */
[----:B------:R-:W-:-:S07]  /*44f0*/  MOV R5, 0xffffffff ;  /* 0xffffffff00057802 */ /* 0x000fce0000000f00 */
[----:B0123--:R-:W-:Y:S05]  /*4500*/  WARPSYNC.COLLECTIVE R5, `(.L_x_7092) ;  /* 0x0000000005087348 */ /* 0x00ffea0003c00000 */
[----:B---3--:R3:W4:Y:S02]  /*4510*/  SHFL.DOWN P0, R4, R0, R6, R7 ;  /* 0x0800000600047389 */ /* 0x0087240000000007 */
[----:B01234-:R-:W-:Y:S05]  /*4520*/  ENDCOLLECTIVE ;  /* 0x000000000000791b */ /* 0x01ffea0003800000 */
.L_x_7092:
[----:B------:R-:W-:Y:S02]  /*4530*/  MOV R6, 0x1 ;  /* 0x0000000100067802 */ /* 0x000fe40000000f00 */
[----:B------:R-:W-:-:S04]  /*4540*/  MOV R3, R4 ;  /* 0x0000000400037202 */ /* 0x000fc80000000f00 */
[----:B------:R-:W-:-:S04]  /*4550*/  FMNMX R3, R3, R0, !PT ;  /* 0x0000000003037209 */ /* 0x000fc80007800000 */
[----:B------:R-:W-:-:S07]  /*4560*/  MOV R0, R3 ;  /* 0x0000000300007202 */ /* 0x000fce0000000f00 */
[----:B------:R-:W-:Y:S05]  /*4570*/  WARPSYNC.COLLECTIVE R5, `(.L_x_7093) ;  /* 0x0000000005087348 */ /* 0x000fea0003c00000 */
[----:B------:R0:W1:Y:S02]  /*4580*/  SHFL.DOWN P0, R4, R0, R6, R7 ;  /* 0x0800000600047389 */ /* 0x0000640000000007 */
[----:B01----:R-:W-:Y:S05]  /*4590*/  ENDCOLLECTIVE ;  /* 0x000000000000791b */ /* 0x003fea0003800000 */
.L_x_7093:
[----:B------:R-:W-:Y:S05]  /*45a0*/  BRA `(.L_x_7094) ;  /* 0xfffffffc00587947 */ /* 0x000fea000383ffff */
        .weak           $__internal_74_$__cuda_sm20_rcp_rn_f32_slowpath
        .type           $__internal_74_$__cuda_sm20_rcp_rn_f32_slowpath,@function
        .size           $__internal_74_$__cuda_sm20_rcp_rn_f32_slowpath,(.L_x_12942 - $__internal_74_$__cuda_sm20_rcp_rn_f32_slowpath)
$__internal_74_$__cuda_sm20_rcp_rn_f32_slowpath:
        /* <DEDUP_REMOVED lines=15> */
.L_x_7096:
        /* <DEDUP_REMOVED lines=33> */
.L_x_7098:
[----:B------:R0:W1:Y:S02]  /*48b0*/  MUFU.RCP R155, R0 ;  /* 0x00000000009b7308 */ /* 0x0000640000001000 */
.L_x_7097:
[----:B------:R-:W-:Y:S05]  /*48c0*/  BSYNC B1 ;  /* 0x0000000000017941 */ /* 0x000fea0003800000 */
.L_x_7095:
[----:B------:R-:W-:-:S04]  /*48d0*/  MOV R153, 0x0 ;  /* 0x0000000000997802 */ /* 0x000fc80000000f00 */
[----:B01----:R-:W-:Y:S05]  /*48e0*/  RET.REL.NODEC R152 `(_ZN18transformer_engine13normalization19ln_fwd_tuned_kernelINS0_13Kernel_traitsIffffjLj24576ELj4ELj1ELj4ELj16ENS0_18Kernel_traits_baseILj24576EffffjLj128EEEEEEEvNS0_19ForwardKernelParamsE) ;  /* 0xffffffb498c47950 */ /* 0x003fea0003c3ffff */
.L_x_7099:
        /* <DEDUP_REMOVED lines=9> */
.L_x_12942:


//--------------------- .text._ZN18transformer_engine13normalization19ln_fwd_tuned_kernelINS0_13Kernel_traitsIff13__nv_bfloat16fjLj20480ELj2ELj1ELj4ELj16ENS0_18Kernel_traits_baseILj20480EffS3_fjLj128EEEEEEEvNS0_19ForwardKernelParamsE --------------------------
	.section	.text._ZN18transformer_engine13normalization19ln_fwd_tuned_kernelINS0_13Kernel_traitsIff13__nv_bfloat16fjLj20480ELj2ELj1ELj4ELj16ENS0_18Kernel_traits_baseILj20480EffS3_fjLj128EEEEEEEvNS0_19ForwardKernelParamsE,"ax",@progbits
	.align	128
        .global         _ZN18transformer_engine13normalization19ln_fwd_tuned_kernelINS0_13Kernel_traitsIff13__nv_bfloat16fjLj20480ELj2ELj1ELj4ELj16ENS0_18Kernel_traits_baseILj20480EffS3_fjLj128EEEEEEEvNS0_19ForwardKernelParamsE
        .type           _ZN18transformer_engine13normalization19ln_fwd_tuned_kernelINS0_13Kernel_traitsIff13__nv_bfloat16fjLj20480ELj2ELj1ELj4ELj16ENS0_18Kernel_traits_baseILj20480EffS3_fjLj128EEEEEEEvNS0_19ForwardKernelParamsE,@function
        .size           _ZN18transformer_engine13normalization19ln_fwd_tuned_kernelINS0_13Kernel_traitsIff13__nv_bfloat16fjLj20480ELj2ELj1ELj4ELj16ENS0_18Kernel_traits_baseILj20480EffS3_fjLj128EEEEEEEvNS0_19ForwardKernelParamsE,(.L_x_12943 - _ZN18transformer_engine13normalization19ln_fwd_tuned_kernelINS0_13Kernel_traitsIff13__nv_bfloat16fjLj20480ELj2ELj1ELj4ELj16ENS0_18Kernel_traits_baseILj20480EffS3_fjLj128EEEEEEEvNS0_19ForwardKernelParamsE)
        .other          _ZN18transformer_engine13normalization19ln_fwd_tuned_kernelINS0_13Kernel_traitsIff13__nv_bfloat16fjLj20480ELj2ELj1ELj4ELj16ENS0_18Kernel_traits_baseILj20480EffS3_fjLj128EEEEEEEvNS0_19ForwardKernelParamsE,@"STO_CUDA_ENTRY STV_DEFAULT"
_ZN18transformer_engine13normalization19ln_fwd_tuned_kernelINS0_13Kernel_traitsIff13__nv_bfloat16fjLj20480ELj2ELj1ELj4ELj16ENS0_18Kernel_traits_baseILj20480EffS3_fjLj128EEEEEEEvNS0_19ForwardKernelParamsE:
.text._ZN18transformer_engine13normalization19ln_fwd_tuned_kernelINS0_13Kernel_traitsIff13__nv_bfloat16fjLj20480ELj2ELj1ELj4ELj16ENS0_18Kernel_traits_baseILj20480EffS3_fjLj128EEEEEEEvNS0_19ForwardKernelParamsE:
        /* <DEDUP_REMOVED lines=154> */
.L_x_7121:
        /* <DEDUP_REMOVED lines=332> */
.L_x_7102:
[----:B------:R-:W-:Y:S05]  /*1e60*/  BSYNC.RECONVERGENT B0 ;  /* 0x0000000000007941 */ /* 0x000fea0003800200 */
.L_x_7101:
[----:B------:R-:W-:Y:S01]  /*1e70*/  BAR.SYNC.DEFER_BLOCKING 0x0 ;  /* 0x0000000000007b1d */ /* 0x000fe20000010000 */
[----:B------:R-:W-:Y:S01]  /*1e80*/  HFMA2 R244, -RZ, RZ, 0, 0 ;  /* 0x00000000fff47431 */ /* 0x000fe200000001ff */
[----:B------:R-:W-:-:S04]  /*1e90*/  CS2R R246, SRZ ;  /* 0x0000000000f67805 */ /* 0x000fc8000001ff00 */
[----:B------:R-:W-:Y:S04]  /*1ea0*/  BSSY.RECONVERGENT B0, `(.L_x_7103) ;  /* 0x000000b000007945 */ /* 0x000fe80003800200 */
[----:B------:R-:W-:Y:S05]  /*1eb0*/  @P2 BRA `(.L_x_7104) ;  /* 0x0000000000242947 */ /* 0x000fea0003800000 */
[----:B------:R-:W1:Y:S01]  /*1ec0*/  S2UR UR6, SR_CgaCtaId ;  /* 0x00000000000679c3 */ /* 0x000e620000008800 */
[----:B------:R-:W-:Y:S01]  /*1ed0*/  UMOV UR5, 0x400 ;  /* 0x0000040000057882 */ /* 0x000fe20000000000 */
[----:B0-----:R-:W-:Y:S01]  /*1ee0*/  SHF.L.U32 R0, R248, 0x3, RZ ;  /* 0x00000003f8007819 */ /* 0x001fe200000006ff */
[----:B------:R-:W-:Y:S01]  /*1ef0*/  UIADD3 UR5, UPT, UPT, UR5, 0x10, URZ ;  /* 0x0000001005057890 */ /* 0x000fe2000fffe0ff */
[----:B------:R-:W-:Y:S02]  /*1f00*/  MOV R244, 0x45200000 ;  /* 0x4520000000f47802 */ /* 0x000fe40000000f00 */
[----:B------:R-:W-:Y:S01]  /*1f10*/  LOP3.LUT R0, R0, 0xf8, RZ, 0xc0, !PT ;  /* 0x000000f800007812 */ /* 0x000fe200078ec0ff */
[----:B-1----:R-:W-:-:S04]  /*1f20*/  ULEA UR5, UR6, UR5, 0x18 ;  /* 0x0000000506057291 */ /* 0x002fc8000f8ec0ff */
[----:B------:R-:W-:-:S09]  /*1f30*/  @UP1 UIADD3 UR5, UPT, UPT, UR5, 0x20, URZ ;  /* 0x0000002005051890 */ /* 0x000fd2000fffe0ff */
[----:B------:R1:W2:Y:S03]  /*1f40*/  LDS.64 R246, [R0+UR5] ;  /* 0x0000000500f67984 */ /* 0x0002a60008000a00 */
.L_x_7104:
[----:B------:R-:W-:Y:S05]  /*1f50*/  BSYNC.RECONVERGENT B0 ;  /* 0x0000000000007941 */ /* 0x000fea0003800200 */
.L_x_7103:
[----:B0-----:R-:W0:Y:S01]  /*1f60*/  SHFL.DOWN PT, R3, R244, 0x2, 0x1f ;  /* 0x08401f00f4037f89 */ /* 0x001e2200000e0000 */
[----:B------:R-:W-:Y:S03]  /*1f70*/  BSSY.RECONVERGENT B0, `(.L_x_7105) ;  /* 0x0000011000007945 */ /* 0x000fe60003800200 */
[----:B--2---:R-:W2:Y:S04]  /*1f80*/  SHFL.DOWN PT, R245, R247, 0x2, 0x1f ;  /* 0x08401f00f7f57f89 */ /* 0x004ea800000e0000 */
[----:B------:R3:W4:Y:S01]  /*1f90*/  SHFL.DOWN PT, R250, R246, 0x2, 0x1f ;  /* 0x08401f00f6fa7f89 */ /* 0x00072200000e0000 */
[----:B0-----:R-:W-:-:S03]  /*1fa0*/  FADD R2, R3, R244 ;  /* 0x000000f403027221 */ /* 0x001fc60000000000 */
[----:B--2---:R3:W-:Y:S02]  /*1fb0*/  STL [R1+0x4], R245 ;  /* 0x000004f501007387 */ /* 0x0047e40000100800 */
[----:B-1----:R-:W-:-:S04]  /*1fc0*/  IADD3 R0, PT, PT, R2, 0x1800000, RZ ;  /* 0x0180000002007810 */ /* 0x002fc80007ffe0ff */
[----:B------:R-:W-:-:S04]  /*1fd0*/  LOP3.LUT R0, R0, 0x7f800000, RZ, 0xc0, !PT ;  /* 0x7f80000000007812 */ /* 0x000fc800078ec0ff */
[----:B------:R-:W-:-:S13]  /*1fe0*/  ISETP.GT.U32.AND P1, PT, R0, 0x1ffffff, PT ;  /* 0x01ffffff0000780c */ /* 0x000fda0003f24070 */
[----:B---34-:R-:W-:Y:S05]  /*1ff0*/  @P1 BRA `(.L_x_7106) ;  /* 0x0000000000101947 */ /* 0x018fea0003800000 */
[----:B------:R-:W-:Y:S02]  /*2000*/  MOV R0, R2 ;  /* 0x0000000200007202 */ /* 0x000fe40000000f00 */
[----:B------:R-:W-:-:S07]  /*2010*/  MOV R245, 0x2030 ;  /* 0x0000203000f57802 */ /* 0x000fce0000000f00 */
[----:B-----5:R-:W-:Y:S05]  /*2020*/  CALL.REL.NOINC `($__internal_75_$__cuda_sm20_rcp_rn_f32_slowpath) ;  /* 0x0000005800707944 */ /* 0x020fea0003c00000 */
[----:B------:R-:W-:Y:S05]  /*2030*/  BRA `(.L_x_7107) ;  /* 0x0000000000107947 */ /* 0x000fea0003800000 */
.L_x_7106:
[----:B------:R-:W0:Y:S02]  /*2040*/  MUFU.RCP R245, R2 ;  /* 0x0000000200f57308 */ /* 0x000e240000001000 */
[----:B0-----:R-:W-:-:S04]  /*2050*/  FFMA R0, R2, R245, -1 ;  /* 0xbf80000002007423 */ /* 0x001fc800000000f5 */
[----:B------:R-:W-:-:S04]  /*2060*/  FADD.FTZ R0, -R0, -RZ ;  /* 0x800000ff00007221 */ /* 0x000fc80000010100 */
[----:B------:R-:W-:-:S07]  /*2070*/  FFMA R0, R245, R0, R245 ;  /* 0x00000000f5007223 */ /* 0x000fce00000000f5 */
.L_x_7107:
[----:B------:R-:W-:Y:S05]  /*2080*/  BSYNC.RECONVERGENT B0 ;  /* 0x0000000000007941 */ /* 0x000fea0003800200 */
.L_x_7105:
[----:B------:R-:W2:Y:S01]  /*2090*/  LDL.LU R245, [R1+0x4] ;  /* 0x0000040001f57983 */ /* 0x000ea20000300800 */
        /* <DEDUP_REMOVED lines=20> */
[----:B-----5:R-:W-:Y:S05]  /*21e0*/  CALL.REL.NOINC `($__internal_75_$__cuda_sm20_rcp_rn_f32_slowpath) ;  /* 0x0000005800007944 */ /* 0x020fea0003c00000 */
[----:B------:R-:W-:Y:S05]  /*21f0*/  BRA `(.L_x_7110) ;  /* 0x0000000000107947 */ /* 0x000fea0003800000 */
.L_x_7109:
[----:B------:R-:W0:Y:S02]  /*2200*/  MUFU.RCP R0, R249 ;  /* 0x000000f900007308 */ /* 0x000e240000001000 */
[----:B0-----:R-:W-:-:S04]  /*2210*/  FFMA R245, R249, R0, -1 ;  /* 0xbf800000f9f57423 */ /* 0x001fc80000000000 */
[----:B------:R-:W-:-:S04]  /*2220*/  FADD.FTZ R245, -R245, -RZ ;  /* 0x800000fff5f57221 */ /* 0x000fc80000010100 */
[----:B------:R-:W-:-:S07]  /*2230*/  FFMA R0, R0, R245, R0 ;  /* 0x000000f500007223 */ /* 0x000fce0000000000 */
.L_x_7110:
[----:B------:R-:W-:Y:S05]  /*2240*/  BSYNC.RECONVERGENT B0 ;  /* 0x0000000000007941 */ /* 0x000fea0003800200 */
.L_x_7108:
        /* <DEDUP_REMOVED lines=8> */
[----:B------:R-:W-:Y:S02]  /*22d0*/  FMUL R246, R2, R245 ;  /* 0x000000f502f67220 */ /* 0x000fe40000400000 */
[----:B------:R-:W-:-:S02]  /*22e0*/  FMUL R2, R249, R0 ;  /* 0x00000000f9027220 */ /* 0x000fc40000400000 */
[----:B------:R-:W-:-:S04]  /*22f0*/  FMUL R246, R3, R246 ;  /* 0x000000f603f67220 */ /* 0x000fc80000400000 */
[----:B------:R-:W-:Y:S01]  /*2300*/  FFMA R3, R246, R0, R247 ;  /* 0x00000000f6037223 */ /* 0x000fe200000000f7 */
[----:B------:R-:W2:Y:S01]  /*2310*/  SHFL.IDX PT, R2, R2, RZ, 0x1f ;  /* 0x00001fff02027589 */ /* 0x000ea200000e0000 */
[----:B-1----:R-:W-:-:S04]  /*2320*/  USHF.L.U32 UR11, UR12, 0x1, URZ ;  /* 0x000000010c0b7899 */ /* 0x002fc800080006ff */
[----:B------:R-:W1:Y:S01]  /*2330*/  SHFL.IDX PT, R3, R3, RZ, 0x1f ;  /* 0x00001fff03037589 */ /* 0x000e6200000e0000 */
[----:B0-----:R-:W-:-:S13]  /*2340*/  ISETP.NE.AND P1, PT, R248, RZ, PT ;  /* 0x000000fff800720c */ /* 0x001fda0003f25270 */
[----:B--2---:R-:W-:Y:S05]  /*2350*/  @P1 BRA `(.L_x_7112) ;  /* 0x00000000003c1947 */ /* 0x004fea0003800000 */
[----:B------:R-:W0:Y:S01]  /*2360*/  S2UR UR5, SR_CTAID.X ;  /* 0x00000000000579c3 */ /* 0x000e220000002500 */
[----:B------:R-:W-:-:S06]  /*2370*/  ULOP3.LUT UR6, UR4, 0x1, URZ, 0xc0, !UPT ;  /* 0x0000000104067892 */ /* 0x000fcc000f8ec0ff */
[----:B------:R-:W-:Y:S01]  /*2380*/  IADD3 R0, PT, PT, RZ, -UR6, RZ ;  /* 0x80000006ff007c10 */ /* 0x000fe2000fffe0ff */
[----:B------:R-:W2:Y:S03]  /*2390*/  LDC.64 R244, c[0x0][0x3b0] ;  /* 0x0000ec00fff47b82 */ /* 0x000ea60000000a00 */
[----:B------:R-:W-:Y:S01]  /*23a0*/  LOP3.LUT R0, R0, UR11, RZ, 0xc0, !PT ;  /* 0x0000000b00007c12 */ /* 0x000fe2000f8ec0ff */
[----:B0-----:R-:W-:Y:S02]  /*23b0*/  ULOP3.LUT UR6, UR5, 0x7ffffffe, URZ, 0xc0, !UPT ;  /* 0x7ffffffe05067892 */ /* 0x001fe4000f8ec0ff */
        /* <DEDUP_REMOVED lines=8> */
[----:B-1----:R0:W-:Y:S02]  /*2440*/  STG.E.64 desc[UR8][R244.64], R2 ;  /* 0x00000002f4007986 */ /* 0x0021e4000c101b08 */
.L_x_7112:
[----:B------:R-:W-:Y:S05]  /*2450*/  BSYNC.RECONVERGENT B0 ;  /* 0x0000000000007941 */ /* 0x000fea0003800200 */
.L_x_7111:
[----:B------:R-:W2:Y:S01]  /*2460*/  S2R R0, SR_TID.X ;  /* 0x0000000000007919 */ /* 0x000ea20000002100 */
[----:B------:R-:W-:Y:S01]  /*2470*/  BSSY B0, `(.L_x_7113) ;  /* 0x000001d000007945 */ /* 0x000fe20003800000 */
[----:B--2---:R-:W-:-:S13]  /*2480*/  ISETP.NE.AND P1, PT, R0, RZ, PT ;  /* 0x000000ff0000720c */ /* 0x004fda0003f25270 */
[----:B------:R-:W-:Y:S05]  /*2490*/  @P1 BRA `(.L_x_7114) ;  /* 0x0000000000681947 */ /* 0x000fea0003800000 */
[----:B01----:R-:W0:Y:S01]  /*24a0*/  S2R R3, SR_CTAID.X ;  /* 0x0000000000037919 */ /* 0x003e220000002500 */
        /* <DEDUP_REMOVED lines=20> */
.L_x_7115:
[----:B------:R-:W2:Y:S04]  /*25f0*/  LDG.E.STRONG.GPU R244, desc[UR8][R2.64] ;  /* 0x0000000802f47981 */ /* 0x000ea8000c1ef900 */
[----:B--2---:R-:W-:Y:S01]  /*2600*/  CCTL.IVALL ;  /* 0x00000000ff00798f */ /* 0x004fe20002000000 */
[----:B------:R-:W-:Y:S05]  /*2610*/  YIELD ;  /* 0x0000000000007946 */ /* 0x000fea0003800000 */
[----:B------:R-:W-:-:S13]  /*2620*/  ISETP.NE.AND P1, PT, R244, R245, PT ;  /* 0x000000f5f400720c */ /* 0x000fda0003f25270 */
[----:B------:R-:W-:Y:S05]  /*2630*/  @P1 BRA `(.L_x_7115) ;  /* 0xfffffffc00ec1947 */ /* 0x000fea000383ffff */
.L_x_7114:
[----:B------:R-:W-:Y:S05]  /*2640*/  BSYNC B0 ;  /* 0x0000000000007941 */ /* 0x000fea0003800000 */
.L_x_7113:
[----:B0-----:R-:W-:Y:S01]  /*2650*/  LOP3.LUT R247, R0, 0x1f, RZ, 0xc0, !PT ;  /* 0x0000001f00f77812 */ /* 0x001fe200078ec0ff */
[----:B------:R-:W-:Y:S05]  /*2660*/  WARPSYNC.ALL ;  /* 0x0000000000007948 */ /* 0x000fea0003800000 */
[----:B------:R-:W-:Y:S01]  /*2670*/  BAR.SYNC.DEFER_BLOCKING 0x0 ;  /* 0x0000000000007b1d */ /* 0x000fe20000010000 */
[----:B------:R-:W-:Y:S02]  /*2680*/  ISETP.GT.U32.AND P1, PT, R247, 0x1, PT ;  /* 0x00000001f700780c */ /* 0x000fe40003f24070 */
[----:B------:R-:W-:-:S11]  /*2690*/  MOV R244, UR4 ;  /* 0x0000000400f47c02 */ /* 0x000fd60008000f00 */
[----:B------:R-:W0:Y:S01]  /*26a0*/  @!P1 S2R R245, SR_CTAID.X ;  /* 0x0000000000f59919 */ /* 0x000e220000002500 */
[----:B-1----:R-:W1:Y:S01]  /*26b0*/  @!P1 LDC.64 R2, c[0x0][0x3b0] ;  /* 0x0000ec00ff029b82 */ /* 0x002e620000000a00 */
        /* <DEDUP_REMOVED lines=28> */
[----:B--2--5:R-:W-:Y:S05]  /*2880*/  CALL.REL.NOINC `($__internal_75_$__cuda_sm20_rcp_rn_f32_slowpath) ;  /* 0x0000005000587944 */ /* 0x024fea0003c00000 */
[----:B------:R-:W-:Y:S05]  /*2890*/  BRA `(.L_x_7118) ;  /* 0x0000000000107947 */ /* 0x000fea0003800000 */
.L_x_7117:
[----:B-1----:R-:W0:Y:S02]  /*28a0*/  MUFU.RCP R0, R251 ;  /* 0x000000fb00007308 */ /* 0x002e240000001000 */
[----:B0-----:R-:W-:-:S04]  /*28b0*/  FFMA R245, R251, R0, -1 ;  /* 0xbf800000fbf57423 */ /* 0x001fc80000000000 */
[----:B------:R-:W-:-:S04]  /*28c0*/  FADD.FTZ R245, -R245, -RZ ;  /* 0x800000fff5f57221 */ /* 0x000fc80000010100 */
[----:B------:R-:W-:-:S07]  /*28d0*/  FFMA R0, R0, R245, R0 ;  /* 0x000000f500007223 */ /* 0x000fce0000000000 */
.L_x_7118:
[----:B------:R-:W-:Y:S05]  /*28e0*/  BSYNC.RECONVERGENT B0 ;  /* 0x0000000000007941 */ /* 0x000fea0003800200 */
.L_x_7116:
[----:B------:R-:W3:Y:S01]  /*28f0*/  LDL.LU R245, [R1+0x4] ;  /* 0x0000040001f57983 */ /* 0x000ee20000300800 */
[----:B------:R-:W0:Y:S01]  /*2900*/  LDCU.64 UR12, c[0x0][0x3f8] ;  /* 0x00007f00ff0c77ac */ /* 0x000e220008000a00 */
[----:B------:R-:W-:Y:S02]  /*2910*/  MOV R249, UR7 ;  /* 0x0000000700f97c02 */ /* 0x000fe40008000f00 */
[----:B------:R-:W-:Y:S01]  /*2920*/  MOV R251, UR7 ;  /* 0x0000000700fb7c02 */ /* 0x000fe20008000f00 */
[----:B0-----:R-:W-:-:S04]  /*2930*/  UISETP.NE.U32.AND UP0, UPT, UR12, URZ, UPT ;  /* 0x000000ff0c00728c */ /* 0x001fc8000bf05070 */
[----:B------:R-:W-:Y:S01]  /*2940*/  UISETP.NE.AND.EX UP0, UPT, UR13, URZ, UPT, UP0 ;  /* 0x000000ff0d00728c */ /* 0x000fe2000bf05300 */
[----:B---3--:R-:W-:Y:S01]  /*2950*/  FADD R245, R245, R3 ;  /* 0x00000003f5f57221 */ /* 0x008fe20000000000 */
[----:B--2---:R-:W-:-:S04]  /*2960*/  FADD R3, -R250, R2 ;  /* 0x00000002fa037221 */ /* 0x004fc80000000100 */
[----:B------:R-:W-:-:S04]  /*2970*/  FMUL R3, R3, R3 ;  /* 0x0000000303037220 */ /* 0x000fc80000400000 */
[----:B------:R-:W-:-:S04]  /*2980*/  FMUL R3, R3, R246 ;  /* 0x000000f603037220 */ /* 0x000fc80000400000 */
[C---:B------:R-:W-:Y:S01]  /*2990*/  FMUL R248, R244.reuse, R3 ;  /* 0x00000003f4f87220 */ /* 0x040fe20000400000 */
[----:B------:R-:W-:-:S03]  /*29a0*/  FMUL R3, R244, R250 ;  /* 0x000000faf4037220 */ /* 0x000fc60000400000 */
[----:B------:R-:W-:Y:S01]  /*29b0*/  FFMA R245, R248, R0, R245 ;  /* 0x00000000f8f57223 */ /* 0x000fe200000000f5 */
[----:B------:R-:W-:Y:S01]  /*29c0*/  FFMA R3, R246, R2, R3 ;  /* 0x00000002f6037223 */ /* 0x000fe20000000003 */
[----:B------:R-:W0:Y:S03]  /*29d0*/  LDC R248, c[0x0][0x3d8] ;  /* 0x0000f600fff87b82 */ /* 0x000e260000000800 */
[----:B------:R-:W-:Y:S01]  /*29e0*/  FMUL R0, R3, R0 ;  /* 0x0000000003007220 */ /* 0x000fe20000400000 */
[----:B------:R-:W0:Y:S05]  /*29f0*/  SHFL.IDX PT, R245, R245, RZ, 0x1f ;  /* 0x00001ffff5f57589 */ /* 0x000e2a00000e0000 */
[----:B------:R-:W1:Y:S01]  /*2a00*/  SHFL.IDX PT, R0, R0, RZ, 0x1f ;  /* 0x00001fff00007589 */ /* 0x000e6200000e0000 */
[----:B0-----:R-:W-:-:S02]  /*2a10*/  FFMA R248, R245, 4.8828125727595761418e-05, R248 ;  /* 0x384ccccdf5f87823 */ /* 0x001fc400000000f8 */
        /* <DEDUP_REMOVED lines=562> */
.L_x_7119:
        /* <DEDUP_REMOVED lines=626> */
.L_x_7120:
        /* <DEDUP_REMOVED lines=8> */
.L_x_7100:
        /* <DEDUP_REMOVED lines=39> */
.L_x_7129:
[----:B------:R-:W-:Y:S02]  /*7750*/  ISETP.NE.AND P0, PT, R0, RZ, PT ;  /* 0x000000ff0000720c */ /* 0x000fe40003f05270 */
[----:B-1----:R-:W-:-:S11]  /*7760*/  FMNMX R5, R3, R4, !PT ;  /* 0x0000000403057209 */ /* 0x002fd60007800000 */
[----:B------:R-:W-:Y:S05]  /*7770*/  @P0 BRA `(.L_x_7123) ;  /* 0x0000000000080947 */ /* 0x000fea0003800000 */
[----:B0-----:R-:W0:Y:S02]  /*7780*/  LDC.64 R2, c[0x0][0x3f8] ;  /* 0x0000fe00ff027b82 */ /* 0x001e240000000a00 */
[----:B0-----:R1:W-:Y:S02]  /*7790*/  REDG.E.MAX.S32.STRONG.GPU desc[UR8][R2.64], R5 ;  /* 0x000000050200798e */ /* 0x0013e4000d12e308 */
.L_x_7123:
[----:B------:R-:W-:Y:S05]  /*77a0*/  BSYNC B0 ;  /* 0x0000000000007941 */ /* 0x000fea0003800000 */
.L_x_7122:
        /* <DEDUP_REMOVED lines=12> */
[----:B0123--:R-:W-:Y:S05]  /*7870*/  CALL.REL.NOINC `($__internal_75_$__cuda_sm20_rcp_rn_f32_slowpath) ;  /* 0x00000000005c7944 */ /* 0x00ffea0003c00000 */
[----:B------:R-:W-:Y:S05]  /*7880*/  BRA `(.L_x_7126) ;  /* 0x0000000000147947 */ /* 0x000fea0003800000 */
.L_x_7125:
[----:B------:R-:W4:Y:S01]  /*7890*/  MUFU.RCP R0, UR10 ;  /* 0x0000000a00007d08 */ /* 0x000f220008001000 */
[----:B0123--:R-:W-:-:S05]  /*78a0*/  MOV R3, UR10 ;  /* 0x0000000a00037c02 */ /* 0x00ffca0008000f00 */
[----:B----4-:R-:W-:-:S04]  /*78b0*/  FFMA R2, R0, R3, -1 ;  /* 0xbf80000000027423 */ /* 0x010fc80000000003 */
[----:B------:R-:W-:-:S04]  /*78c0*/  FADD.FTZ R3, -R2, -RZ ;  /* 0x800000ff02037221 */ /* 0x000fc80000010100 */
[----:B------:R-:W-:-:S07]  /*78d0*/  FFMA R0, R0, R3, R0 ;  /* 0x0000000300007223 */ /* 0x000fce0000000000 */
.L_x_7126:
[----:B------:R-:W0:Y:S02]  /*78e0*/  LDC.64 R2, c[0x0][0x3f0] ;  /* 0x0000fc00ff027b82 */ /* 0x000e240000000a00 */
[----:B0-----:R-:W-:Y:S01]  /*78f0*/  STG.E desc[UR8][R2.64], R0 ;  /* 0x0000000002007986 */ /* 0x001fe2000c101908 */
[----:B------:R-:W-:Y:S05]  /*7900*/  EXIT ;  /* 0x000000000000794d */ /* 0x000fea0003800000 */
.L_x_7124:
[----:B------:R-:W-:Y:S02]  /*7910*/  MOV R6, 0x2 ;  /* 0x0000000200067802 */ /* 0x000fe40000000f00 */
[----:B------:R-:W-:Y:S02]  /*7920*/  MOV R7, 0x1f ;  /* 0x0000001f00077802 */ /* 0x000fe40000000f00 */
[----:B------:R-:W-:-:S07]  /*7930*/  MOV R5, 0xffffffff ;  /* 0xffffffff00057802 */ /* 0x000fce0000000f00 */
[----:B01----:R-:W-:Y:S05]  /*7940*/  WARPSYNC.COLLECTIVE R5, `(.L_x_7127) ;  /* 0x0000000005087348 */ /* 0x003fea0003c00000 */
[----:B-1----:R1:W2:Y:S02]  /*7950*/  SHFL.DOWN P0, R4, R2, R6, R7 ;  /* 0x0800000602047389 */ /* 0x0022a40000000007 */
[----:B012---:R-:W-:Y:S05]  /*7960*/  ENDCOLLECTIVE ;  /* 0x000000000000791b */ /* 0x007fea0003800000 */
.L_x_7127:
[----:B------:R-:W-:Y:S02]  /*7970*/  MOV R6, 0x1 ;  /* 0x0000000100067802 */ /* 0x000fe40000000f00 */
[----:B------:R-:W-:-:S04]  /*7980*/  MOV R3, R4 ;  /* 0x0000000400037202 */ /* 0x000fc80000000f00 */
[----:B------:R-:W-:-:S04]  /*7990*/  FMNMX R3, R3, R2, !PT ;  /* 0x0000000203037209 */ /* 0x000fc80007800000 */
[----:B------:R-:W-:-:S07]  /*79a0*/  MOV R2, R3 ;  /* 0x0000000300027202 */ /* 0x000fce0000000f00 */
[----:B------:R-:W-:Y:S05]  /*79b0*/  WARPSYNC.COLLECTIVE R5, `(.L_x_7128) ;  /* 0x0000000005087348 */ /* 0x000fea0003c00000 */
[----:B------:R0:W1:Y:S02]  /*79c0*/  SHFL.DOWN P0, R4, R2, R6, R7 ;  /* 0x0800000602047389 */ /* 0x0000640000000007 */
[----:B01----:R-:W-:Y:S05]  /*79d0*/  ENDCOLLECTIVE ;  /* 0x000000000000791b */ /* 0x003fea0003800000 */
.L_x_7128:
[----:B------:R-:W-:Y:S05]  /*79e0*/  BRA `(.L_x_7129) ;  /* 0xfffffffc00587947 */ /* 0x000fea000383ffff */
        .weak           $__internal_75_$__cuda_sm20_rcp_rn_f32_slowpath
        .type           $__internal_75_$__cuda_sm20_rcp_rn_f32_slowpath,@function
        .size           $__internal_75_$__cuda_sm20_rcp_rn_f32_slowpath,(.L_x_12943 - $__internal_75_$__cuda_sm20_rcp_rn_f32_slowpath)
$__internal_75_$__cuda_sm20_rcp_rn_f32_slowpath:
        /* <DEDUP_REMOVED lines=15> */
.L_x_7131:
        /* <DEDUP_REMOVED lines=36> */
.L_x_7133:
[----:B------:R-:W0:Y:S02]  /*7d20*/  MUFU.RCP R0, R0 ;  /* 0x0000000000007308 */ /* 0x000e240000001000 */
.L_x_7132:
[----:B------:R-:W-:Y:S05]  /*7d30*/  BSYNC B1 ;  /* 0x0000000000017941 */ /* 0x000fea0003800000 */
.L_x_7130:
[----:B------:R-:W-:Y:S01]  /*7d40*/  HFMA2 R249, -RZ, RZ, 0, 0 ;  /* 0x00000000fff97431 */ /* 0x000fe200000001ff */
[----:B------:R-:W-:-:S04]  /*7d50*/  MOV R248, R245 ;  /* 0x000000f500f87202 */ /* 0x000fc80000000f00 */
[----:B0----5:R-:W-:Y:S05]  /*7d60*/  RET.REL.NODEC R248 `(_ZN18transformer_engine13normalization19ln_fwd_tuned_kernelINS0_13Kernel_traitsIff13__nv_bfloat16fjLj20480ELj2ELj1ELj4ELj16ENS0_18Kernel_traits_baseILj20480EffS3_fjLj128EEEEEEEvNS0_19ForwardKernelParamsE) ;  /* 0xffffff80f8a47950 */ /* 0x021fea0003c3ffff */
.L_x_7134:
        /* <DEDUP_REMOVED lines=9> */
.L_x_12943:


//--------------------- .text._ZN18transformer_engine13normalization19ln_fwd_tuned_kernelINS0_13Kernel_traitsI13__nv_bfloat16S3_S3_fjLj20480ELj2ELj1ELj4ELj16ENS0_18Kernel_traits_baseILj20480ES3_S3_S3_fjLj128EEEEEEEvNS0_19ForwardKernelParamsE --------------------------
	.section	.text._ZN18transformer_engine13normalization19ln_fwd_tuned_kernelINS0_13Kernel_traitsI13__nv_bfloat16S3_S3_fjLj20480ELj2ELj1ELj4ELj16ENS0_18Kernel_traits_baseILj20480ES3_S3_S3_fjLj128EEEEEEEvNS0_19ForwardKernelParamsE,"ax",@progbits
	.align	128
        .global         _ZN18transformer_engine13normalization19ln_fwd_tuned_kernelINS0_13Kernel_traitsI13__nv_bfloat16S3_S3_fjLj20480ELj2ELj1ELj4ELj16ENS0_18Kernel_traits_baseILj20480ES3_S3_S3_fjLj128EEEEEEEvNS0_19ForwardKernelParamsE
        .type           _ZN18transformer_engine13normalization19ln_fwd_tuned_kernelINS0_13Kernel_traitsI13__nv_bfloat16S3_S3_fjLj20480ELj2ELj1ELj4ELj16ENS0_18Kernel_traits_baseILj20480ES3_S3_S3_fjLj128EEEEEEEvNS0_19ForwardKernelParamsE,@function
        .size           _ZN18transformer_engine13normalization19ln_fwd_tuned_kernelINS0_13Kernel_traitsI13__nv_bfloat16S3_S3_fjLj20480ELj2ELj1ELj4ELj16ENS0_18Kernel_traits_baseILj20480ES3_S3_S3_fjLj128EEEEEEEvNS0_19ForwardKernelParamsE,(.L_x_12944 - _ZN18transformer_engine13normalization19ln_fwd_tuned_kernelINS0_13Kernel_traitsI13__nv_bfloat16S3_S3_fjLj20480ELj2ELj1ELj4ELj16ENS0_18Kernel_traits_baseILj20480ES3_S3_S3_fjLj128EEEEEEEvNS0_19ForwardKernelParamsE)
        .other          _ZN18transformer_engine13normalization19ln_fwd_tuned_kernelINS0_13Kernel_traitsI13__nv_bfloat16S3_S3_fjLj20480ELj2ELj1ELj4ELj16ENS0_18Kernel_traits_baseILj20480ES3_S3_S3_fjLj128EEEEEEEvNS0_19ForwardKernelParamsE,@"STO_CUDA_ENTRY STV_DEFAULT"
_ZN18transformer_engine13normalization19ln_fwd_tuned_kernelINS0_13Kernel_traitsI13__nv_bfloat16S3_S3_fjLj20480ELj2ELj1ELj4ELj16ENS0_18Kernel_traits_baseILj20480ES3_S3_S3_fjLj128EEEEEEEvNS0_19ForwardKernelParamsE:
.text._ZN18transformer_engine13normalization19ln_fwd_tuned_kernelINS0_13Kernel_traitsI13__nv_bfloat16S3_S3_fjLj20480ELj2ELj1ELj4ELj16ENS0_18Kernel_traits_baseILj20480ES3_S3_S3_fjLj128EEEEEEEvNS0_19ForwardKernelParamsE:
        /* <DEDUP_REMOVED lines=44> */
[----:B------:R-:W5:Y:S03]  /*02c0*/  LDG.E.128 R108, desc[UR8][R2.64+0x2000] ;  /* 0x00200008026c7981 */ /* 0x000f66000c1e1d00 */
        /* <DEDUP_REMOVED lines=68> */
[----:B0-----:R-:W-:Y:S02]  /*0710*/  PRMT R5, R99, 0x7632, R5 ;  /* 0x0000763263057816 */ /* 0x001fe40000000005 */
[----:B------:R-:W-:Y:S02]  /*0720*/  PRMT R208, R100, 0x7632, R208 ;  /* 0x0000763264d07816 */ /* 0x000fe400000000d0 */
[----:B------:R-:W-:Y:S02]  /*0730*/  PRMT R207, R101, 0x7632, R207 ;  /* 0x0000763265cf7816 */ /* 0x000fe400000000cf */
[----:B------:R-:W-:Y:S02]  /*0740*/  PRMT R206, R102, 0x7632, R206 ;  /* 0x0000763266ce7816 */ /* 0x000fe400000000ce */
[----:B------:R-:W-:-:S02]  /*0750*/  PRMT R205, R103, 0x7632, R205 ;  /* 0x0000763267cd7816 */ /* 0x000fc400000000cd */
[----:B------:R-:W-:Y:S02]  /*0760*/  PRMT R4, R104, 0x7632, R4 ;  /* 0x0000763268047816 */ /* 0x000fe40000000004 */
[----:B------:R-:W-:Y:S02]  /*0770*/  PRMT R3, R105, 0x7632, R3 ;  /* 0x0000763269037816 */ /* 0x000fe40000000003 */
[----:B------:R-:W-:Y:S02]  /*0780*/  PRMT R2, R106, 0x7632, R2 ;  /* 0x000076326a027816 */ /* 0x000fe40000000002 */
[----:B------:R-:W-:-:S07]  /*0790*/  PRMT R0, R107, 0x7632, R0 ;  /* 0x000076326b007816 */ /* 0x000fce0000000000 */
.L_x_7155:
[----:B------:R-:W0:Y:S01]  /*07a0*/  LDC.64 R152, c[0x0][0x390] ;  /* 0x0000e400ff987b82 */ /* 0x000e220000000a00 */
[----:B--2-4-:R-:W-:-:S05]  /*07b0*/  MOV R116, UR7 ;  /* 0x0000000700747c02 */ /* 0x014fca0008000f00 */
        /* <DEDUP_REMOVED lines=30> */
[----:B------:R-:W0:Y:S02]  /*09a0*/  S2R R221, SR_TID.X ;  /* 0x0000000000dd7919 */ /* 0x000e240000002100 */
[----:B0-----:R-:W-:-:S04]  /*09b0*/  LOP3.LUT R34, R221, 0x1f, RZ, 0xc0, !PT ;  /* 0x0000001fdd227812 */ /* 0x001fc800078ec0ff */
[----:B------:R-:W-:Y:S02]  /*09c0*/  ISETP.GT.U32.AND P2, PT, R34, 0x3, PT ;  /* 0x000000032200780c */ /* 0x000fe40003f44070 */
[C---:B--2---:R-:W-:Y:S02]  /*09d0*/  PRMT R35, R116.reuse, 0x7632, R35 ;  /* 0x0000763274237816 */ /* 0x044fe40000000023 */
[----:B------:R-:W-:Y:S02]  /*09e0*/  SHF.L.U32 R116, R116, 0x10, RZ ;  /* 0x0000001074747819 */ /* 0x000fe400000006ff */
[----:B------:R-:W-:Y:S02]  /*09f0*/  SHF.L.U32 R35, R35, 0x10, RZ ;  /* 0x0000001023237819 */ /* 0x000fe400000006ff */
[C---:B------:R-:W-:Y:S01]  /*0a00*/  PRMT R157, R117.reuse, 0x7632, R157 ;  /* 0x00007632759d7816 */ /* 0x040fe2000000009d */
[----:B------:R-:W-:Y:S01]  /*0a10*/  FADD R158, RZ, R116 ;  /* 0x00000074ff9e7221 */ /* 0x000fe20000000000 */
[----:B------:R-:W-:-:S02]  /*0a20*/  SHF.L.U32 R156, R117, 0x10, RZ ;  /* 0x00000010759c7819 */ /* 0x000fc400000006ff */
[----:B------:R-:W-:Y:S01]  /*0a30*/  SHF.L.U32 R117, R157, 0x10, RZ ;  /* 0x000000109d757819 */ /* 0x000fe200000006ff */
[--C-:B------:R-:W-:Y:S01]  /*0a40*/  FADD R159, R35, R158.reuse ;  /* 0x0000009e239f7221 */ /* 0x100fe20000000000 */
[C---:B------:R-:W-:Y:S02]  /*0a50*/  PRMT R158, R118.reuse, 0x7632, R158 ;  /* 0x00007632769e7816 */ /* 0x040fe4000000009e */
[----:B------:R-:W-:Y:S01]  /*0a60*/  SHF.L.U32 R157, R118, 0x10, RZ ;  /* 0x00000010769d7819 */ /* 0x000fe200000006ff */
[--C-:B------:R-:W-:Y:S01]  /*0a70*/  FADD R160, R156, R159.reuse ;  /* 0x0000009f9ca07221 */ /* 0x100fe20000000000 */
[----:B------:R-:W-:Y:S02]  /*0a80*/  SHF.L.U32 R118, R158, 0x10, RZ ;  /* 0x000000109e767819 */ /* 0x000fe400000006ff */
[----:B------:R-:W-:Y:S01]  /*0a90*/  PRMT R159, R119, 0x7632, R159 ;  /* 0x00007632779f7816 */ /* 0x000fe2000000009f */
[----:B------:R-:W-:Y:S01]  /*0aa0*/  FADD R160, R117, R160 ;  /* 0x000000a075a07221 */ /* 0x000fe20000000000 */
[----:B------:R-:W-:-:S02]  /*0ab0*/  SHF.L.U32 R158, R119, 0x10, RZ ;  /* 0x00000010779e7819 */ /* 0x000fc400000006ff */
[----:B------:R-:W-:Y:S01]  /*0ac0*/  SHF.L.U32 R119, R159, 0x10, RZ ;  /* 0x000000109f777819 */ /* 0x000fe200000006ff */
[--C-:B------:R-:W-:Y:S01]  /*0ad0*/  FADD R161, R157, R160.reuse ;  /* 0x000000a09da17221 */ /* 0x100fe20000000000 */
[C---:B---3--:R-:W-:Y:S02]  /*0ae0*/  PRMT R160, R120.reuse, 0x7632, R160 ;  /* 0x0000763278a07816 */ /* 0x048fe400000000a0 */
[----:B------:R-:W-:Y:S01]  /*0af0*/  SHF.L.U32 R159, R120, 0x10, RZ ;  /* 0x00000010789f7819 */ /* 0x000fe200000006ff */
[----:B------:R-:W-:Y:S01]  /*0b00*/  FADD R161, R118, R161 ;  /* 0x000000a176a17221 */ /* 0x000fe20000000000 */
[----:B------:R-:W-:Y:S02]  /*0b10*/  SHF.L.U32 R120, R160, 0x10, RZ ;  /* 0x00000010a0787819 */ /* 0x000fe400000006ff */
[C---:B------:R-:W-:Y:S01]  /*0b20*/  SHF.L.U32 R160, R121.reuse, 0x10, RZ ;  /* 0x0000001079a07819 */ /* 0x040fe200000006ff */
[--C-:B------:R-:W-:Y:S01]  /*0b30*/  FADD R162, R158, R161.reuse ;  /* 0x000000a19ea27221 */ /* 0x100fe20000000000 */
[----:B------:R-:W-:-:S03]  /*0b40*/  PRMT R161, R121, 0x7632, R161 ;  /* 0x0000763279a17816 */ /* 0x000fc600000000a1 */
        /* <DEDUP_REMOVED lines=12> */
[C---:B----4-:R-:W-:Y:S01]  /*0c10*/  SHF.L.U32 R163, R124.reuse, 0x10, RZ ;  /* 0x000000107ca37819 */ /* 0x050fe200000006ff */
[--C-:B------:R-:W-:Y:S01]  /*0c20*/  FADD R165, R161, R164.reuse ;  /* 0x000000a4a1a57221 */ /* 0x100fe20000000000 */
[----:B------:R-:W-:-:S03]  /*0c30*/  PRMT R164, R124, 0x7632, R164 ;  /* 0x000076327ca47816 */ /* 0x000fc600000000a4 */
[----:B------:R-:W-:Y:S01]  /*0c40*/  FADD R165, R122, R165 ;  /* 0x000000a57aa57221 */ /* 0x000fe20000000000 */
[----:B------:R-:W-:Y:S02]  /*0c50*/  SHF.L.U32 R124, R164, 0x10, RZ ;  /* 0x00000010a47c7819 */ /* 0x000fe400000006ff */
[C---:B------:R-:W-:Y:S01]  /*0c60*/  SHF.L.U32 R164, R125.reuse, 0x10, RZ ;  /* 0x000000107da47819 */ /* 0x040fe200000006ff */
[--C-:B------:R-:W-:Y:S01]  /*0c70*/  FADD R166, R162, R165.reuse ;  /* 0x000000a5a2a67221 */ /* 0x100fe20000000000 */
[----:B------:R-:W-:Y:S02]  /*0c80*/  PRMT R165, R125, 0x7632, R165 ;  /* 0x000076327da57816 */ /* 0x000fe400000000a5 */
[----:B------:R-:W-:Y:S01]  /*0c90*/  PRMT R184, R142, 0x7632, R184 ;  /* 0x000076328eb87816 */ /* 0x000fe200000000b8 */
[----:B------:R-:W-:Y:S01]  /*0ca0*/  FADD R166, R123, R166 ;  /* 0x000000a67ba67221 */ /* 0x000fe20000000000 */
[----:B------:R-:W-:Y:S02]  /*0cb0*/  SHF.L.U32 R125, R165, 0x10, RZ ;  /* 0x00000010a57d7819 */ /* 0x000fe400000006ff */
[C---:B------:R-:W-:Y:S01]  /*0cc0*/  SHF.L.U32 R165, R126.reuse, 0x10, RZ ;  /* 0x000000107ea57819 */ /* 0x040fe200000006ff */
[--C-:B------:R-:W-:Y:S01]  /*0cd0*/  FADD R167, R163, R166.reuse ;  /* 0x000000a6a3a77221 */ /* 0x100fe20000000000 */
[----:B------:R-:W-:-:S02]  /*0ce0*/  PRMT R166, R126, 0x7632, R166 ;  /* 0x000076327ea67816 */ /* 0x000fc400000000a6 */
[----:B------:R-:W-:Y:S01]  /*0cf0*/  SHF.L.U32 R184, R184, 0x10, RZ ;  /* 0x00000010b8b87819 */ /* 0x000fe200000006ff */
[----:B------:R-:W-:Y:S01]  /*0d00*/  FADD R167, R124, R167 ;  /* 0x000000a77ca77221 */ /* 0x000fe20000000000 */
[----:B------:R-:W-:Y:S02]  /*0d10*/  SHF.L.U32 R126, R166, 0x10, RZ ;  /* 0x00000010a67e7819 */ /* 0x000fe400000006ff */
[C---:B------:R-:W-:Y:S01]  /*0d20*/  SHF.L.U32 R166, R127.reuse, 0x10, RZ ;  /* 0x000000107fa67819 */ /* 0x040fe200000006ff */
[--C-:B------:R-:W-:Y:S01]  /*0d30*/  FADD R168, R164, R167.reuse ;  /* 0x000000a7a4a87221 */ /* 0x100fe20000000000 */
[----:B------:R-:W-:Y:S02]  /*0d40*/  PRMT R167, R127, 0x7632, R167 ;  /* 0x000076327fa77816 */ /* 0x000fe400000000a7 */
[----:B------:R-:W-:Y:S01]  /*0d50*/  PRMT R186, R143, 0x7632, R186 ;  /* 0x000076328fba7816 */ /* 0x000fe200000000ba */
[----:B------:R-:W-:Y:S01]  /*0d60*/  FADD R168, R125, R168 ;  /* 0x000000a87da87221 */ /* 0x000fe20000000000 */
[----:B------:R-:W-:-:S02]  /*0d70*/  SHF.L.U32 R127, R167, 0x10, RZ ;  /* 0x00000010a77f7819 */ /* 0x000fc400000006ff */
[C---:B------:R-:W-:Y:S01]  /*0d80*/  SHF.L.U32 R167, R128.reuse, 0x10, RZ ;  /* 0x0000001080a77819 */ /* 0x040fe200000006ff */
[--C-:B------:R-:W-:Y:S01]  /*0d90*/  FADD R169, R165, R168.reuse ;  /* 0x000000a8a5a97221 */ /* 0x100fe20000000000 */
[----:B------:R-:W-:Y:S02]  /*0da0*/  PRMT R168, R128, 0x7632, R168 ;  /* 0x0000763280a87816 */ /* 0x000fe400000000a8 */
[----:B------:R-:W-:Y:S01]  /*0db0*/  SHF.L.U32 R185, R143, 0x10, RZ ;  /* 0x000000108fb97819 */ /* 0x000fe200000006ff */
[----:B------:R-:W-:Y:S01]  /*0dc0*/  FADD R169, R126, R169 ;  /* 0x000000a97ea97221 */ /* 0x000fe20000000000 */
[----:B------:R-:W-:Y:S02]  /*0dd0*/  SHF.L.U32 R128, R168, 0x10, RZ ;  /* 0x00000010a8807819 */ /* 0x000fe400000006ff */
[C---:B------:R-:W-:Y:S01]  /*0de0*/  PRMT R168, R129.reuse, 0x7632, R168 ;  /* 0x0000763281a87816 */ /* 0x040fe200000000a8 */
[----:B------:R-:W-:Y:S01]  /*0df0*/  FADD R170, R166, R169 ;  /* 0x000000a9a6aa7221 */ /* 0x000fe20000000000 */
[----:B------:R-:W-:-:S02]  /*0e00*/  SHF.L.U32 R129, R129, 0x10, RZ ;  /* 0x0000001081817819 */ /* 0x000fc400000006ff */
[----:B------:R-:W-:Y:S01]  /*0e10*/  SHF.L.U32 R168, R168, 0x10, RZ ;  /* 0x00000010a8a87819 */ /* 0x000fe200000006ff */
[----:B------:R-:W-:Y:S01]  /*0e20*/  FADD R170, R127, R170 ;  /* 0x000000aa7faa7221 */ /* 0x000fe20000000000 */
[----:B------:R-:W-:Y:S02]  /*0e30*/  SHF.L.U32 R186, R186, 0x10, RZ ;  /* 0x00000010baba7819 */ /* 0x000fe400000006ff */
[C---:B------:R-:W-:Y:S01]  /*0e40*/  PRMT R188, R144.reuse, 0x7632, R188 ;  /* 0x0000763290bc7816 */ /* 0x040fe200000000bc */
[----:B------:R-:W-:Y:S01]  /*0e50*/  FADD R169, R167, R170 ;  /* 0x000000aaa7a97221 */ /* 0x000fe20000000000 */
[----:B------:R-:W-:Y:S02]  /*0e60*/  SHF.L.U32 R187, R144, 0x10, RZ ;  /* 0x0000001090bb7819 */ /* 0x000fe400000006ff */
[----:B------:R-:W-:Y:S01]  /*0e70*/  SHF.L.U32 R188, R188, 0x10, RZ ;  /* 0x00000010bcbc7819 */ /* 0x000fe200000006ff */
[--C-:B------:R-:W-:Y:S01]  /*0e80*/  FADD R170, R128, R169.reuse ;  /* 0x000000a980aa7221 */ /* 0x100fe20000000000 */
[----:B------:R-:W-:-:S02]  /*0e90*/  PRMT R169, R130, 0x7632, R169 ;  /* 0x0000763282a97816 */ /* 0x000fc400000000a9 */
[----:B------:R-:W-:Y:S01]  /*0ea0*/  SHF.L.U32 R130, R130, 0x10, RZ ;  /* 0x0000001082827819 */ /* 0x000fe200000006ff */
[--C-:B------:R-:W-:Y:S01]  /*0eb0*/  FADD R171, R129, R170.reuse ;  /* 0x000000aa81ab7221 */ /* 0x100fe20000000000 */
        /* <DEDUP_REMOVED lines=8> */
[----:B------:R-:W-:Y:S01]  /*0f40*/  FADD R172, R169, R172 ;  /* 0x000000aca9ac7221 */ /* 0x000fe20000000000 */
[----:B------:R-:W-:Y:S02]  /*0f50*/  SHF.L.U32 R171, R171, 0x10, RZ ;  /* 0x00000010abab7819 */ /* 0x000fe400000006ff */
[----:B------:R-:W-:Y:S01]  /*0f60*/  PRMT R190, R145, 0x7632, R190 ;  /* 0x0000763291be7816 */ /* 0x000fe200000000be */
[--C-:B------:R-:W-:Y:S01]  /*0f70*/  FADD R173, R131, R172.reuse ;  /* 0x000000ac83ad7221 */ /* 0x100fe20000000000 */
[C---:B------:R-:W-:Y:S02]  /*0f80*/  PRMT R172, R133.reuse, 0x7632, R172 ;  /* 0x0000763285ac7816 */ /* 0x040fe400000000ac */
[----:B------:R-:W-:Y:S01]  /*0f90*/  SHF.L.U32 R133, R133, 0x10, RZ ;  /* 0x0000001085857819 */ /* 0x000fe200000006ff */
[----:B------:R-:W-:Y:S01]  /*0fa0*/  FADD R173, R170, R173 ;  /* 0x000000adaaad7221 */ /* 0x000fe20000000000 */
[----:B------:R-:W-:-:S02]  /*0fb0*/  SHF.L.U32 R172, R172, 0x10, RZ ;  /* 0x00000010acac7819 */ /* 0x000fc400000006ff */
[----:B------:R-:W-:Y:S01]  /*0fc0*/  SHF.L.U32 R189, R145, 0x10, RZ ;  /* 0x0000001091bd7819 */ /* 0x000fe200000006ff */
[--C-:B------:R-:W-:Y:S01]  /*0fd0*/  FADD R174, R132, R173.reuse ;  /* 0x000000ad84ae7221 */ /* 0x100fe20000000000 */
[C---:B------:R-:W-:Y:S02]  /*0fe0*/  PRMT R173, R134.reuse, 0x7632, R173 ;  /* 0x0000763286ad7816 */ /* 0x040fe400000000ad */
[----:B------:R-:W-:Y:S01]  /*0ff0*/  SHF.L.U32 R134, R134, 0x10, RZ ;  /* 0x0000001086867819 */ /* 0x000fe200000006ff */
        /* <DEDUP_REMOVED lines=21> */
[----:B------:R-:W-:Y:S01]  /*1150*/  FADD R178, R136, R177 ;  /* 0x000000b188b27221 */ /* 0x000fe20000000000 */
[----:B------:R-:W-:-:S02]  /*1160*/  SHF.L.U32 R177, R138, 0x10, RZ ;  /* 0x000000108ab17819 */ /* 0x000fc400000006ff */
[----:B------:R-:W-:Y:S01]  /*1170*/  PRMT R192, R147, 0x7632, R192 ;  /* 0x0000763293c07816 */ /* 0x000fe200000000c0 */
[----:B------:R-:W-:Y:S01]  /*1180*/  FADD R178, R175, R178 ;  /* 0x000000b2afb27221 */ /* 0x000fe20000000000 */
[----:B------:R-:W-:Y:S02]  /*1190*/  SHF.L.U32 R147, R147, 0x10, RZ ;  /* 0x0000001093937819 */ /* 0x000fe400000006ff */
[----:B------:R-:W-:Y:S01]  /*11a0*/  SHF.L.U32 R192, R192, 0x10, RZ ;  /* 0x00000010c0c07819 */ /* 0x000fe200000006ff */
[--C-:B------:R-:W-:Y:S01]  /*11b0*/  FADD R179, R137, R178.reuse ;  /* 0x000000b289b37221 */ /* 0x100fe20000000000 */
[----:B------:R-:W-:Y:S02]  /*11c0*/  PRMT R178, R138, 0x7632, R178 ;  /* 0x000076328ab27816 */ /* 0x000fe400000000b2 */
[----:B------:R-:W-:Y:S01]  /*11d0*/  PRMT R193, R148, 0x7632, R193 ;  /* 0x0000763294c17816 */ /* 0x000fe200000000c1 */
[----:B------:R-:W-:Y:S01]  /*11e0*/  FADD R180, R176, R179 ;  /* 0x000000b3b0b47221 */ /* 0x000fe20000000000 */
[----:B------:R-:W-:-:S02]  /*11f0*/  SHF.L.U32 R138, R178, 0x10, RZ ;  /* 0x00000010b28a7819 */ /* 0x000fc400000006ff */
[----:B------:R-:W-:Y:S01]  /*1200*/  PRMT R179, R139, 0x7632, R179 ;  /* 0x000076328bb37816 */ /* 0x000fe200000000b3 */
[--C-:B------:R-:W-:Y:S01]  /*1210*/  FADD R181, R177, R180.reuse ;  /* 0x000000b4b1b57221 */ /* 0x100fe20000000000 */
[----:B------:R-:W-:Y:S02]  /*1220*/  SHF.L.U32 R178, R139, 0x10, RZ ;  /* 0x000000108bb27819 */ /* 0x000fe400000006ff */
[----:B------:R-:W-:Y:S01]  /*1230*/  SHF.L.U32 R139, R179, 0x10, RZ ;  /* 0x00000010b38b7819 */ /* 0x000fe200000006ff */
[----:B------:R-:W-:Y:S01]  /*1240*/  FADD R181, R138, R181 ;  /* 0x000000b58ab57221 */ /* 0x000fe20000000000 */
[C---:B------:R-:W-:Y:S02]  /*1250*/  PRMT R180, R140.reuse, 0x7632, R180 ;  /* 0x000076328cb47816 */ /* 0x040fe400000000b4 */
        /* <DEDUP_REMOVED lines=12> */
[----:B------:R-:W-:Y:S01]  /*1320*/  SHF.L.U32 R183, R142, 0x10, RZ ;  /* 0x000000108eb77819 */ /* 0x000fe200000006ff */
[----:B------:R-:W-:Y:S01]  /*1330*/  FADD R141, R181, R140 ;  /* 0x0000008cb58d7221 */ /* 0x000fe20000000000 */
[----:B------:R-:W-:Y:S02]  /*1340*/  SHF.L.U32 R149, R149, 0x10, RZ ;  /* 0x0000001095957819 */ /* 0x000fe400000006ff */
[----:B------:R-:W-:Y:S01]  /*1350*/  SHF.L.U32 R194, R194, 0x10, RZ ;  /* 0x00000010c2c27819 */ /* 0x000fe200000006ff */
[----:B------:R-:W-:Y:S01]  /*1360*/  FADD R140, R182, R141 ;  /* 0x0000008db68c7221 */ /* 0x000fe20000000000 */
[C---:B------:R-:W-:Y:S02]  /*1370*/  PRMT R195, R150.reuse, 0x7632, R195 ;  /* 0x0000763296c37816 */ /* 0x040fe400000000c3 */
[----:B------:R-:W-:Y:S01]  /*1380*/  SHF.L.U32 R150, R150, 0x10, RZ ;  /* 0x0000001096967819 */ /* 0x000fe200000006ff */
[----:B------:R-:W-:Y:S01]  /*1390*/  FADD R141, R183, R140 ;  /* 0x0000008cb78d7221 */ /* 0x000fe20000000000 */
[----:B------:R-:W-:-:S02]  /*13a0*/  SHF.L.U32 R195, R195, 0x10, RZ ;  /* 0x00000010c3c37819 */ /* 0x000fc400000006ff */
[C---:B------:R-:W-:Y:S01]  /*13b0*/  PRMT R200, R151.reuse, 0x7632, R200 ;  /* 0x0000763297c87816 */ /* 0x040fe200000000c8 */
        /* <DEDUP_REMOVED lines=232> */
.L_x_7137:
[----:B------:R-:W-:Y:S05]  /*2240*/  BSYNC.RECONVERGENT B0 ;  /* 0x0000000000007941 */ /* 0x000fea0003800200 */
.L_x_7136:
[----:B------:R-:W-:Y:S01]  /*2250*/  BAR.SYNC.DEFER_BLOCKING 0x0 ;  /* 0x0000000000007b1d */ /* 0x000fe20000010000 */
[----:B------:R-:W-:Y:S02]  /*2260*/  MOV R214, RZ ;  /* 0x000000ff00d67202 */ /* 0x000fe40000000f00 */
[----:B------:R-:W-:-:S03]  /*2270*/  CS2R R142, SRZ ;  /* 0x00000000008e7805 */ /* 0x000fc6000001ff00 */
[----:B------:R-:W-:Y:S04]  /*2280*/  BSSY.RECONVERGENT B0, `(.L_x_7138) ;  /* 0x000000b000007945 */ /* 0x000fe80003800200 */
[----:B------:R-:W-:Y:S05]  /*2290*/  @P2 BRA `(.L_x_7139) ;  /* 0x0000000000242947 */ /* 0x000fea0003800000 */
[----:B------:R-:W1:Y:S01]  /*22a0*/  S2UR UR6, SR_CgaCtaId ;  /* 0x00000000000679c3 */ /* 0x000e620000008800 */
[----:B------:R-:W-:Y:S01]  /*22b0*/  UMOV UR5, 0x400 ;  /* 0x0000040000057882 */ /* 0x000fe20000000000 */
[----:B0-----:R-:W-:Y:S01]  /*22c0*/  SHF.L.U32 R34, R221, 0x3, RZ ;  /* 0x00000003dd227819 */ /* 0x001fe200000006ff */
[----:B------:R-:W-:Y:S01]  /*22d0*/  UIADD3 UR5, UPT, UPT, UR5, 0x10, URZ ;  /* 0x0000001005057890 */ /* 0x000fe2000fffe0ff */
[----:B------:R-:W-:Y:S02]  /*22e0*/  HFMA2 R214, -RZ, RZ, 5.125, 0 ;  /* 0x45200000ffd67431 */ /* 0x000fe400000001ff */
[----:B------:R-:W-:Y:S01]  /*22f0*/  LOP3.LUT R34, R34, 0xf8, RZ, 0xc0, !PT ;  /* 0x000000f822227812 */ /* 0x000fe200078ec0ff */
[----:B-1----:R-:W-:-:S04]  /*2300*/  ULEA UR5, UR6, UR5, 0x18 ;  /* 0x0000000506057291 */ /* 0x002fc8000f8ec0ff */
[----:B------:R-:W-:-:S09]  /*2310*/  @UP1 UIADD3 UR5, UPT, UPT, UR5, 0x20, URZ ;  /* 0x0000002005051890 */ /* 0x000fd2000fffe0ff */
[----:B------:R1:W2:Y:S03]  /*2320*/  LDS.64 R142, [R34+UR5] ;  /* 0x00000005228e7984 */ /* 0x0002a60008000a00 */
.L_x_7139:
[----:B------:R-:W-:Y:S05]  /*2330*/  BSYNC.RECONVERGENT B0 ;  /* 0x0000000000007941 */ /* 0x000fea0003800200 */
.L_x_7138:
[----:B------:R-:W3:Y:S01]  /*2340*/  SHFL.DOWN PT, R213, R214, 0x2, 0x1f ;  /* 0x08401f00d6d57f89 */ /* 0x000ee200000e0000 */
[----:B------:R-:W-:Y:S03]  /*2350*/  BSSY.RECONVERGENT B0, `(.L_x_7140) ;  /* 0x0000010000007945 */ /* 0x000fe60003800200 */
[----:B--2---:R2:W4:Y:S04]  /*2360*/  SHFL.DOWN PT, R212, R142, 0x2, 0x1f ;  /* 0x08401f008ed47f89 */ /* 0x00452800000e0000 */
[----:B01----:R2:W0:Y:S01]  /*2370*/  SHFL.DOWN PT, R34, R143, 0x2, 0x1f ;  /* 0x08401f008f227f89 */ /* 0x00342200000e0000 */
[----:B---3--:R-:W-:-:S05]  /*2380*/  FADD R145, R213, R214 ;  /* 0x000000d6d5917221 */ /* 0x008fca0000000000 */
[----:B------:R-:W-:-:S04]  /*2390*/  IADD3 R140, PT, PT, R145, 0x1800000, RZ ;  /* 0x01800000918c7810 */ /* 0x000fc80007ffe0ff */
[----:B------:R-:W-:-:S04]  /*23a0*/  LOP3.LUT R140, R140, 0x7f800000, RZ, 0xc0, !PT ;  /* 0x7f8000008c8c7812 */ /* 0x000fc800078ec0ff */
[----:B------:R-:W-:-:S13]  /*23b0*/  ISETP.GT.U32.AND P1, PT, R140, 0x1ffffff, PT ;  /* 0x01ffffff8c00780c */ /* 0x000fda0003f24070 */
[----:B0-2-4-:R-:W-:Y:S05]  /*23c0*/  @P1 BRA `(.L_x_7141) ;  /* 0x0000000000101947 */ /* 0x015fea0003800000 */
[----:B------:R-:W-:Y:S02]  /*23d0*/  MOV R140, R145 ;  /* 0x00000091008c7202 */ /* 0x000fe40000000f00 */
[----:B------:R-:W-:-:S07]  /*23e0*/  MOV R141, 0x2400 ;  /* 0x00002400008d7802 */ /* 0x000fce0000000f00 */
[----:B-----5:R-:W-:Y:S05]  /*23f0*/  CALL.REL.NOINC `($__internal_76_$__cuda_sm20_rcp_rn_f32_slowpath) ;  /* 0x0000006400907944 */ /* 0x020fea0003c00000 */
[----:B------:R-:W-:Y:S05]  /*2400*/  BRA `(.L_x_7142) ;  /* 0x0000000000107947 */ /* 0x000fea0003800000 */
.L_x_7141:
[----:B------:R-:W0:Y:S02]  /*2410*/  MUFU.RCP R140, R145 ;  /* 0x00000091008c7308 */ /* 0x000e240000001000 */
[----:B0-----:R-:W-:-:S04]  /*2420*/  FFMA R141, R145, R140, -1 ;  /* 0xbf800000918d7423 */ /* 0x001fc8000000008c */
[----:B------:R-:W-:-:S04]  /*2430*/  FADD.FTZ R141, -R141, -RZ ;  /* 0x800000ff8d8d7221 */ /* 0x000fc80000010100 */
[----:B------:R-:W-:-:S07]  /*2440*/  FFMA R215, R140, R141, R140 ;  /* 0x0000008d8cd77223 */ /* 0x000fce000000008c */
.L_x_7142:
[----:B------:R-:W-:Y:S05]  /*2450*/  BSYNC.RECONVERGENT B0 ;  /* 0x0000000000007941 */ /* 0x000fea0003800200 */
.L_x_7140:
        /* <DEDUP_REMOVED lines=19> */
[----:B-----5:R-:W-:Y:S05]  /*2590*/  CALL.REL.NOINC `($__internal_76_$__cuda_sm20_rcp_rn_f32_slowpath) ;  /* 0x0000006400287944 */ /* 0x020fea0003c00000 */
[----:B------:R-:W-:Y:S05]  /*25a0*/  BRA `(.L_x_7145) ;  /* 0x0000000000107947 */ /* 0x000fea0003800000 */
.L_x_7144:
[----:B------:R-:W0:Y:S02]  /*25b0*/  MUFU.RCP R215, R140 ;  /* 0x0000008c00d77308 */ /* 0x000e240000001000 */
[----:B0-----:R-:W-:-:S04]  /*25c0*/  FFMA R34, R140, R215, -1 ;  /* 0xbf8000008c227423 */ /* 0x001fc800000000d7 */
[----:B------:R-:W-:-:S04]  /*25d0*/  FADD.FTZ R34, -R34, -RZ ;  /* 0x800000ff22227221 */ /* 0x000fc80000010100 */
[----:B------:R-:W-:-:S07]  /*25e0*/  FFMA R215, R215, R34, R215 ;  /* 0x00000022d7d77223 */ /* 0x000fce00000000d7 */
.L_x_7145:
[----:B------:R-:W-:Y:S05]  /*25f0*/  BSYNC.RECONVERGENT B0 ;  /* 0x0000000000007941 */ /* 0x000fea0003800200 */
.L_x_7143:
[----:B------:R-:W0:Y:S01]  /*2600*/  S2R R214, SR_TID.X ;  /* 0x0000000000d67919 */ /* 0x000e220000002100 */
[----:B------:R-:W1:Y:S01]  /*2610*/  LDCU UR12, c[0x0][0x380] ;  /* 0x00007000ff0c77ac */ /* 0x000e620008000800 */
[----:B------:R-:W-:Y:S01]  /*2620*/  FADD R140, R143, -R212 ;  /* 0x800000d48f8c7221 */ /* 0x000fe20000000000 */
[----:B------:R-:W-:Y:S01]  /*2630*/  FMUL R212, R144, R212 ;  /* 0x000000d490d47220 */ /* 0x000fe20000400000 */
[----:B------:R-:W-:Y:S01]  /*2640*/  ISETP.NE.AND P6, PT, R221, RZ, PT ;  /* 0x000000ffdd00720c */ /* 0x000fe20003fc5270 */
[----:B------:R-:W-:Y:S01]  /*2650*/  FADD R142, R142, R213 ;  /* 0x000000d58e8e7221 */ /* 0x000fe20000000000 */
[----:B------:R-:W-:Y:S01]  /*2660*/  FMUL R140, R140, R140 ;  /* 0x0000008c8c8c7220 */ /* 0x000fe20000400000 */
[C---:B------:R-:W-:Y:S01]  /*2670*/  FFMA R212, R145.reuse, R143, R212 ;  /* 0x0000008f91d47223 */ /* 0x040fe200000000d4 */
[----:B------:R-:W-:Y:S01]  /*2680*/  MOV R143, UR4 ;  /* 0x00000004008f7c02 */ /* 0x000fe20008000f00 */
[----:B------:R-:W-:Y:S01]  /*2690*/  BSSY.RECONVERGENT B0, `(.L_x_7146) ;  /* 0x0000028000007945 */ /* 0x000fe20003800200 */
[----:B------:R-:W-:-:S04]  /*26a0*/  FMUL R145, R145, R140 ;  /* 0x0000008c91917220 */ /* 0x000fc80000400000 */
        /* <DEDUP_REMOVED lines=9> */
[----:B------:R-:W-:-:S04]  /*2740*/  @!P1 IADD3 R143, PT, PT, -R143, RZ, RZ ;  /* 0x000000ff8f8f9210 */ /* 0x000fc80007ffe1ff */
[----:B------:R-:W-:Y:S02]  /*2750*/  @!P1 LOP3.LUT R143, R143, UR11, RZ, 0xc0, !PT ;  /* 0x0000000b8f8f9c12 */ /* 0x000fe4000f8ec0ff */
[----:B0-----:R-:W-:-:S04]  /*2760*/  @!P1 LOP3.LUT R216, R216, 0x7ffffffe, RZ, 0xc0, !PT ;  /* 0x7ffffffed8d89812 */ /* 0x001fc800078ec0ff */
[----:B------:R-:W-:Y:S01]  /*2770*/  @!P1 IADD3 R216, P4, PT, R143, R216, RZ ;  /* 0x000000d88fd89210 */ /* 0x000fe20007f9e0ff */
[-C--:B------:R-:W-:Y:S01]  /*2780*/  FFMA R143, R145, R215.reuse, R142 ;  /* 0x000000d7918f7223 */ /* 0x080fe2000000008e */
[----:B------:R-:W-:Y:S01]  /*2790*/  FMUL R142, R212, R215 ;  /* 0x000000d7d48e7220 */ /* 0x000fe20000400000 */
[----:B------:R-:W-:Y:S02]  /*27a0*/  @!P1 LOP3.LUT R145, R214, 0xf8, RZ, 0xc0, !PT ;  /* 0x000000f8d6919812 */ /* 0x000fe400078ec0ff */
[C---:B-1----:R-:W-:Y:S02]  /*27b0*/  @!P1 LEA R140, P5, R216.reuse, R140, 0x3 ;  /* 0x0000008cd88c9211 */ /* 0x042fe400078a18ff */
[----:B------:R-:W-:Y:S01]  /*27c0*/  @!P1 IADD3.X R144, PT, PT, RZ, RZ, RZ, P4, !PT ;  /* 0x000000ffff909210 */ /* 0x000fe200027fe4ff */
[----:B------:R-:W0:Y:S01]  /*27d0*/  SHFL.IDX PT, R142, R142, RZ, 0x1f ;  /* 0x00001fff8e8e7589 */ /* 0x000e2200000e0000 */
[----:B------:R-:W-:Y:S02]  /*27e0*/  @!P1 IADD3 R140, P2, PT, R145, R140, RZ ;  /* 0x0000008c918c9210 */ /* 0x000fe40007f5e0ff */
[----:B------:R-:W-:Y:S01]  /*27f0*/  @!P1 LEA.HI.X R216, R216, R141, R144, 0x3, P5 ;  /* 0x0000008dd8d89211 */ /* 0x000fe200028f1c90 */
[----:B------:R-:W1:Y:S01]  /*2800*/  SHFL.IDX PT, R143, R143, RZ, 0x1f ;  /* 0x00001fff8f8f7589 */ /* 0x000e6200000e0000 */
[----:B------:R-:W-:Y:S09]  /*2810*/  @P6 BRA `(.L_x_7147) ;  /* 0x00000000003c6947 */ /* 0x000ff20003800000 */
[----:B------:R-:W2:Y:S01]  /*2820*/  S2UR UR5, SR_CTAID.X ;  /* 0x00000000000579c3 */ /* 0x000ea20000002500 */
[----:B------:R-:W-:-:S06]  /*2830*/  ULOP3.LUT UR6, UR4, 0x1, URZ, 0xc0, !UPT ;  /* 0x0000000104067892 */ /* 0x000fcc000f8ec0ff */
[----:B------:R-:W-:Y:S01]  /*2840*/  IADD3 R212, PT, PT, RZ, -UR6, RZ ;  /* 0x80000006ffd47c10 */ /* 0x000fe2000fffe0ff */
[----:B------:R-:W3:Y:S03]  /*2850*/  LDC.64 R144, c[0x0][0x3b0] ;  /* 0x0000ec00ff907b82 */ /* 0x000ee60000000a00 */
[----:B------:R-:W-:Y:S01]  /*2860*/  LOP3.LUT R212, R212, UR11, RZ, 0xc0, !PT ;  /* 0x0000000bd4d47c12 */ /* 0x000fe2000f8ec0ff */
[----:B--2---:R-:W-:Y:S02]  /*2870*/  ULOP3.LUT UR6, UR5, 0x7ffffffe, URZ, 0xc0, !UPT ;  /* 0x7ffffffe05067892 */ /* 0x004fe4000f8ec0ff */
        /* <DEDUP_REMOVED lines=8> */
[----:B01----:R2:W-:Y:S02]  /*2900*/  STG.E.64 desc[UR8][R144.64], R142 ;  /* 0x0000008e90007986 */ /* 0x0035e4000c101b08 */
.L_x_7147:
[----:B------:R-:W-:Y:S05]  /*2910*/  BSYNC.RECONVERGENT B0 ;  /* 0x0000000000007941 */ /* 0x000fea0003800200 */
.L_x_7146:
[----:B------:R-:W-:Y:S01]  /*2920*/  @!P1 IADD3.X R141, PT, PT, RZ, R216, RZ, P2, !PT ;  /* 0x000000d8ff8d9210 */ /* 0x000fe200017fe4ff */
[----:B------:R-:W-:Y:S06]  /*2930*/  @P3 BRA `(.L_x_7148) ;  /* 0x0000000000683947 */ /* 0x000fec0003800000 */
[----:B-12---:R-:W1:Y:S01]  /*2940*/  S2R R143, SR_CTAID.X ;  /* 0x00000000008f7919 */ /* 0x006e620000002500 */
        /* <DEDUP_REMOVED lines=8> */
[----:B-1----:R-:W-:-:S04]  /*29d0*/  SHF.R.U32.HI R143, RZ, 0x1, R143 ;  /* 0x00000001ff8f7819 */ /* 0x002fc8000001168f */
[----:B------:R-:W-:-:S04]  /*29e0*/  IADD3 R143, P2, PT, R143, R142, RZ ;  /* 0x0000008e8f8f7210 */ /* 0x000fc80007f5e0ff */
        /* <DEDUP_REMOVED lines=10> */
.L_x_7149:
[----:B------:R-:W2:Y:S04]  /*2a90*/  LDG.E.STRONG.GPU R144, desc[UR8][R142.64] ;  /* 0x000000088e907981 */ /* 0x000ea8000c1ef900 */
[----:B--2---:R-:W-:Y:S01]  /*2aa0*/  CCTL.IVALL ;  /* 0x00000000ff00798f */ /* 0x004fe20002000000 */
[----:B------:R-:W-:Y:S05]  /*2ab0*/  YIELD ;  /* 0x0000000000007946 */ /* 0x000fea0003800000 */
[----:B------:R-:W-:-:S13]  /*2ac0*/  ISETP.NE.AND P2, PT, R144, R145, PT ;  /* 0x000000919000720c */ /* 0x000fda0003f45270 */
[----:B------:R-:W-:Y:S05]  /*2ad0*/  @P2 BRA `(.L_x_7149) ;  /* 0xfffffffc00ec2947 */ /* 0x000fea000383ffff */
.L_x_7148:
[----:B------:R-:W-:Y:S05]  /*2ae0*/  WARPSYNC.ALL ;  /* 0x0000000000007948 */ /* 0x000fea0003800000 */
[----:B------:R-:W-:Y:S01]  /*2af0*/  BAR.SYNC.DEFER_BLOCKING 0x0 ;  /* 0x0000000000007b1d */ /* 0x000fe20000010000 */
[----:B012---:R-:W-:-:S06]  /*2b00*/  CS2R R142, SRZ ;  /* 0x00000000008e7805 */ /* 0x007fcc000001ff00 */
        /* <DEDUP_REMOVED lines=14> */
[----:B012--5:R-:W-:Y:S05]  /*2bf0*/  CALL.REL.NOINC `($__internal_76_$__cuda_sm20_rcp_rn_f32_slowpath) ;  /* 0x0000005c00907944 */ /* 0x027fea0003c00000 */
[----:B------:R-:W-:Y:S05]  /*2c00*/  BRA `(.L_x_7152) ;  /* 0x0000000000107947 */ /* 0x000fea0003800000 */
.L_x_7151:
[----:B------:R-:W3:Y:S02]  /*2c10*/  MUFU.RCP R215, R216 ;  /* 0x000000d800d77308 */ /* 0x000ee40000001000 */
[----:B---3--:R-:W-:-:S04]  /*2c20*/  FFMA R140, R216, R215, -1 ;  /* 0xbf800000d88c7423 */ /* 0x008fc800000000d7 */
[----:B------:R-:W-:-:S04]  /*2c30*/  FADD.FTZ R140, -R140, -RZ ;  /* 0x800000ff8c8c7221 */ /* 0x000fc80000010100 */
[----:B------:R-:W-:-:S07]  /*2c40*/  FFMA R215, R215, R140, R215 ;  /* 0x0000008cd7d77223 */ /* 0x000fce00000000d7 */
.L_x_7152:
[----:B------:R-:W-:Y:S05]  /*2c50*/  BSYNC.RECONVERGENT B0 ;  /* 0x0000000000007941 */ /* 0x000fea0003800200 */
.L_x_7150:
[----:B-1----:R-:W-:Y:S01]  /*2c60*/  FADD R140, -R212, R142 ;  /* 0x0000008ed48c7221 */ /* 0x002fe20000000100 */
[----:B------:R-:W1:Y:S03]  /*2c70*/  LDCU.64 UR12, c[0x0][0x3f8] ;  /* 0x00007f00ff0c77ac */ /* 0x000e660008000a00 */
[----:B------:R-:W-:Y:S01]  /*2c80*/  FMUL R141, R140, R140 ;  /* 0x0000008c8c8d7220 */ /* 0x000fe20000400000 */
[----:B--2---:R-:W-:Y:S01]  /*2c90*/  FADD R140, R213, R143 ;  /* 0x0000008fd58c7221 */ /* 0x004fe20000000000 */
[----:B------:R-:W-:Y:S02]  /*2ca0*/  MOV R213, UR7 ;  /* 0x0000000700d57c02 */ /* 0x000fe40008000f00 */
[----:B------:R-:W-:-:S04]  /*2cb0*/  FMUL R214, R141, R144 ;  /* 0x000000908dd67220 */ /* 0x000fc80000400000 */
[C---:B------:R-:W-:Y:S01]  /*2cc0*/  FMUL R141, R145.reuse, R214 ;  /* 0x000000d6918d7220 */ /* 0x040fe20000400000 */
[----:B------:R-:W-:-:S03]  /*2cd0*/  FMUL R145, R145, R212 ;  /* 0x000000d491917220 */ /* 0x000fc60000400000 */
[-C--:B------:R-:W-:Y:S01]  /*2ce0*/  FFMA R140, R141, R215.reuse, R140 ;  /* 0x000000d78d8c7223 */ /* 0x080fe2000000008c */
[----:B0-----:R-:W-:Y:S01]  /*2cf0*/  FFMA R142, R144, R142, R145 ;  /* 0x0000008e908e7223 */ /* 0x001fe20000000091 */
[----:B------:R-:W0:Y:S01]  /*2d00*/  LDC R141, c[0x0][0x3d8] ;  /* 0x0000f600ff8d7b82 */ /* 0x000e220000000800 */
[----:B------:R-:W-:Y:S01]  /*2d10*/  MOV R145, UR7 ;  /* 0x0000000700917c02 */ /* 0x000fe20008000f00 */
[----:B-1----:R-:W-:Y:S01]  /*2d20*/  UISETP.NE.U32.AND UP0, UPT, UR12, URZ, UPT ;  /* 0x000000ff0c00728c */ /* 0x002fe2000bf05070 */
[----:B------:R-:W-:Y:S01]  /*2d30*/  FMUL R215, R142, R215 ;  /* 0x000000d78ed77220 */ /* 0x000fe20000400000 */
[----:B------:R-:W0:Y:S02]  /*2d40*/  SHFL.IDX PT, R140, R140, RZ, 0x1f ;  /* 0x00001fff8c8c7589 */ /* 0x000e2400000e0000 */
[----:B------:R-:W-:Y:S02]  /*2d50*/  UISETP.NE.AND.EX UP0, UPT, UR13, URZ, UPT, UP0 ;  /* 0x000000ff0d00728c */ /* 0x000fe4000bf05300 */
[----:B------:R-:W1:Y:S01]  /*2d60*/  @P0 LDC.64 R142, c[0x0][0x398] ;  /* 0x0000e600ff8e0b82 */ /* 0x000e620000000a00 */
[----:B------:R-:W2:Y:S01]  /*2d70*/  SHFL.IDX PT, R215, R215, RZ, 0x1f ;  /* 0x00001fffd7d77589 */ /* 0x000ea200000e0000 */
[----:B0-----:R-:W-:Y:S01]  /*2d80*/  FFMA R141, R140, 4.8828125727595761418e-05, R141 ;  /* 0x384ccccd8c8d7823 */ /* 0x001fe2000000008d */
[----:B-1----:R-:W-:-:S04]  /*2d90*/  @P0 IMAD.WIDE R142, R145, 0x4, R142 ;  /* 0x00000004918e0825 */ /* 0x002fc800078e028e */
[----:B------:R-:W-:Y:S02]  /*2da0*/  FSETP.GEU.AND P1, PT, |R141|, 1.175494350822287508e-38, PT ;  /* 0x008000008d00780b */ /* 0x000fe40003f2e200 */
[----:B--2---:R-:W-:-:S11]  /*2db0*/  R2UR UR11, R215 ;  /* 0x00000000d70b72ca */ /* 0x004fd600000e0000 */
[----:B------:R-:W-:Y:S02]  /*2dc0*/  @!P1 FMUL R141, R141, 16777216 ;  /* 0x4b8000008d8d9820 */ /* 0x000fe40000400000 */
[----:B------:R-:W-:-:S04]  /*2dd0*/  MOV R145, UR11 ;  /* 0x0000000b00917c02 */ /* 0x000fc80008000f00 */
[----:B------:R-:W0:Y:S01]  /*2de0*/  MUFU.RSQ R141, R141 ;  /* 0x0000008d008d7308 */ /* 0x000e220000001400 */
[----:B------:R1:W-:Y:S01]  /*2df0*/  @P0 STG.E desc[UR8][R142.64], R145 ;  /* 0x000000918e000986 */ /* 0x0003e2000c101908 */
[----:B0-----:R-:W-:-:S13]  /*2e00*/  R2UR UR6, R141 ;  /* 0x000000008d0672ca */ /* 0x001fda00000e0000 */
[----:B------:R-:W-:-:S05]  /*2e10*/  MOV R140, UR6 ;  /* 0x00000006008c7c02 */ /* 0x000fca0008000f00 */
[----:B------:R-:W-:-:S05]  /*2e20*/  @!P1 FMUL R140, R140, 4096 ;  /* 0x458000008c8c9820 */ /* 0x000fca0000400000 */
[----:B------:R-:W-:Y:S02]  /*2e30*/  @!P1 R2UR UR6, R140 ;  /* 0x000000008c0692ca */ /* 0x000fe400000e0000 */
[----:B------:R-:W0:Y:S02]  /*2e40*/  @P0 LDC.64 R140, c[0x0][0x3a0] ;  /* 0x0000e800ff8c0b82 */ /* 0x000e240000000a00 */
[----:B0-----:R-:W-:-:S09]  /*2e50*/  @P0 IMAD.WIDE R140, R213, 0x4, R140 ;  /* 0x00000004d58c0825 */ /* 0x001fd200078e028c */
[----:B------:R-:W-:-:S05]  /*2e60*/  MOV R213, UR6 ;  /* 0x0000000600d57c02 */ /* 0x000fca0008000f00 */
[----:B------:R1:W-:Y:S01]  /*2e70*/  @P0 STG.E desc[UR8][R140.64], R213 ;  /* 0x000000d58c000986 */ /* 0x0003e2000c101908 */
[----:B------:R-:W-:Y:S05]  /*2e80*/  BRA.U UP0, `(.L_x_7153) ;  /* 0x0000002900287547 */ /* 0x000fea000b800000 */
[----:B------:R-:W0:Y:S01]  /*2e90*/  LDCU.U8 UR5, c[0x0][0x3c0] ;  /* 0x00007800ff0577ac */ /* 0x000e220008000000 */
[----:B-1----:R-:W-:Y:S01]  /*2ea0*/  SHF.L.U32 R141, R39, 0x10, RZ ;  /* 0x00000010278d7819 */ /* 0x002fe200000006ff */
        /* <DEDUP_REMOVED lines=13> */
[----:B------:R-:W-:Y:S01]  /*2f80*/  FMUL R157, R157, UR6 ;  /* 0x000000069d9d7c20 */ /* 0x000fe20008400000 */
[----:B------:R-:W-:Y:S01]  /*2f90*/  FMUL R156, R156, UR6 ;  /* 0x000000069c9c7c20 */ /* 0x000fe20008400000 */
[----:B------:R-:W-:Y:S01]  /*2fa0*/  FADD R35, R35, -UR11 ;  /* 0x8000000b23237e21 */ /* 0x000fe20008000000 */
[----:B0-----:R-:W-:Y:S01]  /*2fb0*/  ISETP.NE.AND P2, PT, RZ, UR5, PT ;  /* 0x00000005ff007c0c */ /* 0x001fe2000bf45270 */
        /* <DEDUP_REMOVED lines=50> */
[----:B------:R-:W-:Y:S01]  /*32e0*/  SHF.L.U32 R143, R47, 0x10, RZ ;  /* 0x000000102f8f7819 */ /* 0x000fe200000006ff */
[----:B------:R-:W-:Y:S01]  /*32f0*/  FMUL R127, R127, UR6 ;  /* 0x000000067f7f7c20 */ /* 0x000fe20008400000 */
        /* <DEDUP_REMOVED lines=17> */
[----:B-----5:R-:W-:Y:S01]  /*3410*/  PRMT R162, R113, 0x7632, R162 ;  /* 0x0000763271a27816 */ /* 0x020fe200000000a2 */
[----:B------:R-:W-:Y:S01]  /*3420*/  FMUL R126, R126, UR6 ;  /* 0x000000067e7e7c20 */ /* 0x000fe20008400000 */
[----:B------:R-:W-:Y:S01]  /*3430*/  FMUL R125, R125, UR6 ;  /* 0x000000067d7d7c20 */ /* 0x000fe20008400000 */
[----:B------:R-:W-:Y:S01]  /*3440*/  FFMA R144, R161, R144, R156 ;  /* 0x00000090a1907223 */ /* 0x000fe2000000009c */
[----:B------:R-:W-:Y:S01]  /*3450*/  SHF.L.U32 R156, R243, 0x10, RZ ;  /* 0x00000010f39c7819 */ /* 0x000fe200000006ff */
[----:B------:R-:W-:Y:S01]  /*3460*/  @P2 FADD R145, R145, 1 ;  /* 0x3f80000091912421 */ /* 0x000fe20000000000 */
[----:B------:R-:W-:Y:S01]  /*3470*/  SHF.L.U32 R161, R115, 0x10, RZ ;  /* 0x0000001073a17819 */ /* 0x000fe200000006ff */
[----:B------:R-:W-:Y:S01]  /*3480*/  FADD R164, R164, -UR11 ;  /* 0x8000000ba4a47e21 */ /* 0x000fe20008000000 */
[----:B------:R-:W-:Y:S01]  /*3490*/  SHF.L.U32 R162, R162, 0x10, RZ ;  /* 0x00000010a2a27819 */ /* 0x000fe200000006ff */
        /* <DEDUP_REMOVED lines=14> */
[--C-:B------:R-:W-:Y:S01]  /*3580*/  FFMA R156, R159, R156, R158.reuse ;  /* 0x0000009c9f9c7223 */ /* 0x100fe2000000009e */
[----:B------:R-:W-:Y:S01]  /*3590*/  PRMT R158, R111, 0x7632, R158 ;  /* 0x000076326f9e7816 */ /* 0x000fe2000000009e */
[----:B------:R-:W-:Y:S01]  /*35a0*/  FADD R124, R124, -UR11 ;  /* 0x8000000b7c7c7e21 */ /* 0x000fe20008000000 */
[----:B------:R-:W-:Y:S01]  /*35b0*/  SHF.L.U32 R159, R32, 0x10, RZ ;  /* 0x00000010209f7819 */ /* 0x000fe200000006ff */
[----:B------:R-:W-:Y:S01]  /*35c0*/  @P2 FADD R157, R157, 1 ;  /* 0x3f8000009d9d2421 */ /* 0x000fe20000000000 */
[----:B------:R-:W-:Y:S01]  /*35d0*/  SHF.L.U32 R158, R158, 0x10, RZ ;  /* 0x000000109e9e7819 */ /* 0x000fe200000006ff */
[----:B------:R-:W-:Y:S01]  /*35e0*/  FMUL R124, R124, UR6 ;  /* 0x000000067c7c7c20 */ /* 0x000fe20008400000 */
[----:B------:R-:W-:Y:S01]  /*35f0*/  PRMT R160, R115, 0x7632, R160 ;  /* 0x0000763273a07816 */ /* 0x000fe200000000a0 */
        /* <DEDUP_REMOVED lines=8> */
[----:B------:R-:W-:Y:S01]  /*3680*/  FFMA R127, R127, R158, R160 ;  /* 0x0000009e7f7f7223 */ /* 0x000fe200000000a0 */
[----:B------:R-:W-:Y:S01]  /*3690*/  SHF.L.U32 R158, R110, 0x10, RZ ;  /* 0x000000106e9e7819 */ /* 0x000fe200000006ff */
[----:B------:R-:W-:Y:S01]  /*36a0*/  FFMA R120, R166, R159, R161 ;  /* 0x0000009fa6787223 */ /* 0x000fe200000000a1 */
[----:B------:R-:W-:Y:S01]  /*36b0*/  SHF.L.U32 R160, R114, 0x10, RZ ;  /* 0x0000001072a07819 */ /* 0x000fe200000006ff */
[----:B------:R-:W-:Y:S01]  /*36c0*/  FMUL R131, R131, UR6 ;  /* 0x0000000683837c20 */ /* 0x000fe20008400000 */
[----:B------:R-:W-:Y:S01]  /*36d0*/  PRMT R159, R110, 0x7632, R159 ;  /* 0x000076326e9f7816 */ /* 0x000fe2000000009f */
[----:B------:R-:W-:Y:S01]  /*36e0*/  @P2 FADD R158, R158, 1 ;  /* 0x3f8000009e9e2421 */ /* 0x000fe20000000000 */
[----:B------:R-:W-:Y:S01]  /*36f0*/  PRMT R161, R114, 0x7632, R161 ;  /* 0x0000763272a17816 */ /* 0x000fe200000000a1 */
[----:B------:R-:W-:Y:S01]  /*3700*/  FMUL R170, R170, UR6 ;  /* 0x00000006aaaa7c20 */ /* 0x000fe20008400000 */
        /* <DEDUP_REMOVED lines=20> */
[----:B------:R-:W-:Y:S01]  /*3850*/  SHF.L.U32 R166, R57, 0x10, RZ ;  /* 0x0000001039a67819 */ /* 0x000fe200000006ff */
[--C-:B------:R-:W-:Y:S01]  /*3860*/  FFMA R159, R164, R159, R161.reuse ;  /* 0x0000009fa49f7223 */ /* 0x100fe200000000a1 */
[----:B------:R-:W-:Y:S01]  /*3870*/  @P2 FADD R160, R160, 1 ;  /* 0x3f800000a0a02421 */ /* 0x000fe20000000000 */
[----:B------:R-:W-:Y:S01]  /*3880*/  PRMT R161, R108, 0x7632, R161 ;  /* 0x000076326ca17816 */ /* 0x000fe200000000a1 */
[----:B------:R-:W-:Y:S01]  /*3890*/  FMUL R129, R129, UR6 ;  /* 0x0000000681817c20 */ /* 0x000fe20008400000 */
[----:B------:R-:W-:Y:S01]  /*38a0*/  SHF.L.U32 R164, R59, 0x10, RZ ;  /* 0x000000103ba47819 */ /* 0x000fe200000006ff */
[----:B------:R-:W-:Y:S01]  /*38b0*/  FFMA R160, R163, R160, R162 ;  /* 0x000000a0a3a07223 */ /* 0x000fe200000000a2 */
[----:B------:R-:W-:Y:S01]  /*38c0*/  SHF.L.U32 R161, R161, 0x10, RZ ;  /* 0x00000010a1a17819 */ /* 0x000fe200000006ff */
[----:B------:R-:W-:Y:S01]  /*38d0*/  FMUL R168, R168, UR6 ;  /* 0x00000006a8a87c20 */ /* 0x000fe20008400000 */
[----:B------:R-:W-:Y:S01]  /*38e0*/  PRMT R163, R112, 0x7632, R163 ;  /* 0x0000763270a37816 */ /* 0x000fe200000000a3 */
[----:B------:R-:W-:Y:S01]  /*38f0*/  FADD R167, R167, -UR11 ;  /* 0x8000000ba7a77e21 */ /* 0x000fe20008000000 */
[----:B------:R-:W-:Y:S01]  /*3900*/  SHF.L.U32 R162, R55, 0x10, RZ ;  /* 0x0000001037a27819 */ /* 0x000fe200000006ff */
[----:B------:R-:W-:Y:S01]  /*3910*/  @P2 FADD R161, R161, 1 ;  /* 0x3f800000a1a12421 */ /* 0x000fe20000000000 */
[----:B------:R-:W-:Y:S01]  /*3920*/  SHF.L.U32 R163, R163, 0x10, RZ ;  /* 0x00000010a3a37819 */ /* 0x000fe200000006ff */
[----:B------:R-:W-:Y:S01]  /*3930*/  FMUL R167, R167, UR6 ;  /* 0x00000006a7a77c20 */ /* 0x000fe20008400000 */
        /* <DEDUP_REMOVED lines=16> */
[----:B------:R-:W-:Y:S01]  /*3a40*/  FMUL R174, R174, UR6 ;  /* 0x00000006aeae7c20 */ /* 0x000fe20008400000 */
        /* <DEDUP_REMOVED lines=9> */
[----:B------:R-:W-:Y:S01]  /*3ae0*/  @P2 FADD R164, R164, 1 ;  /* 0x3f800000a4a42421 */ /* 0x000fe20000000000 */
[----:B------:R-:W-:Y:S01]  /*3af0*/  SHF.L.U32 R165, R27, 0x10, RZ ;  /* 0x000000101ba57819 */ /* 0x000fe200000006ff */
[----:B------:R-:W-:Y:S01]  /*3b00*/  FADD R133, R133, -UR11 ;  /* 0x8000000b85857e21 */ /* 0x000fe20008000000 */
[----:B------:R-:W-:Y:S01]  /*3b10*/  @P2 FADD R163, R163, 1 ;  /* 0x3f800000a3a32421 */ /* 0x000fe20000000000 */
[----:B------:R-:W-:Y:S01]  /*3b20*/  FFMA R129, R129, R164, R166 ;  /* 0x000000a481817223 */ /* 0x000fe200000000a6 */
[----:B------:R-:W-:Y:S01]  /*3b30*/  SHF.L.U32 R164, R52, 0x10, RZ ;  /* 0x0000001034a47819 */ /* 0x000fe200000006ff */
[----:B------:R-:W-:Y:S01]  /*3b40*/  FADD R172, R172, -UR11 ;  /* 0x8000000bacac7e21 */ /* 0x000fe20008000000 */
[--C-:B------:R-:W-:Y:S01]  /*3b50*/  FFMA R163, R168, R163, R165.reuse ;  /* 0x000000a3a8a37223 */ /* 0x100fe200000000a5 */
[----:B------:R-:W-:Y:S01]  /*3b60*/  PRMT R165, R52, 0x7632, R165 ;  /* 0x0000763234a57816 */ /* 0x000fe200000000a5 */
        /* <DEDUP_REMOVED lines=16> */
[----:B------:R-:W-:Y:S01]  /*3c70*/  FADD R139, R139, -UR11 ;  /* 0x8000000b8b8b7e21 */ /* 0x000fe20008000000 */
[----:B------:R-:W-:Y:S01]  /*3c80*/  SHF.L.U32 R167, R66, 0x10, RZ ;  /* 0x0000001042a77819 */ /* 0x000fe200000006ff */
[----:B------:R-:W-:Y:S01]  /*3c90*/  @P2 FADD R128, R128, 1 ;  /* 0x3f80000080802421 */ /* 0x000fe20000000000 */
[----:B------:R-:W-:Y:S01]  /*3ca0*/  FMUL R132, R132, UR6 ;  /* 0x0000000684847c20 */ /* 0x000fe20008400000 */
[----:B------:R-:W-:Y:S01]  /*3cb0*/  FADD R178, R178, -UR11 ;  /* 0x8000000bb2b27e21 */ /* 0x000fe20008000000 */
[----:B------:R-:W-:Y:S01]  /*3cc0*/  FMUL R139, R139, UR6 ;  /* 0x000000068b8b7c20 */ /* 0x000fe20008400000 */
        /* <DEDUP_REMOVED lines=27> */
[----:B------:R-:W-:Y:S01]  /*3e80*/  FADD R175, R175, -UR11 ;  /* 0x8000000bafaf7e21 */ /* 0x000fe20008000000 */
[----:B------:R-:W-:Y:S01]  /*3e90*/  FMUL R176, R176, UR6 ;  /* 0x00000006b0b07c20 */ /* 0x000fe20008400000 */
        /* <DEDUP_REMOVED lines=40> */
[----:B------:R-:W-:Y:S01]  /*4120*/  FMUL R184, R184, UR6 ;  /* 0x00000006b8b87c20 */ /* 0x000fe20008400000 */
[----:B------:R-:W-:Y:S01]  /*4130*/  SHF.L.U32 R177, R226, 0x10, RZ ;  /* 0x00000010e2b17819 */ /* 0x000fe200000006ff */
[----:B------:R-:W-:Y:S01]  /*4140*/  FFMA R137, R137, R166, R174 ;  /* 0x000000a689897223 */ /* 0x000fe200000000ae */
[----:B------:R-:W-:Y:S01]  /*4150*/  @P2 FADD R165, R165, 1 ;  /* 0x3f800000a5a52421 */ /* 0x000fe20000000000 */
[----:B------:R-:W-:Y:S01]  /*4160*/  SHF.L.U32 R166, R233, 0x10, RZ ;  /* 0x00000010e9a67819 */ /* 0x000fe200000006ff */
[----:B------:R-:W-:Y:S01]  /*4170*/  FADD R181, R181, -UR11 ;  /* 0x8000000bb5b57e21 */ /* 0x000fe20008000000 */
[----:B------:R-:W-:Y:S01]  /*4180*/  @P2 FADD R177, R177, 1 ;  /* 0x3f800000b1b12421 */ /* 0x000fe20000000000 */
        /* <DEDUP_REMOVED lines=19> */
[----:B------:R-:W-:Y:S01]  /*42c0*/  FFMA R177, R186, R177, R165 ;  /* 0x000000b1bab17223 */ /* 0x000fe200000000a5 */
[----:B------:R-:W-:Y:S01]  /*42d0*/  SHF.L.U32 R165, R14, 0x10, RZ ;  /* 0x000000100ea57819 */ /* 0x000fe200000006ff */
[----:B------:R-:W-:Y:S01]  /*42e0*/  FADD R147, R147, -UR11 ;  /* 0x8000000b93937e21 */ /* 0x000fe20008000000 */
[----:B------:R-:W-:Y:S01]  /*42f0*/  FFMA R178, R183, R178, R166 ;  /* 0x000000b2b7b27223 */ /* 0x000fe200000000a6 */
[----:B------:R-:W-:Y:S01]  /*4300*/  SHF.L.U32 R183, R227, 0x10, RZ ;  /* 0x00000010e3b77819 */ /* 0x000fe200000006ff */
[----:B------:R-:W-:Y:S01]  /*4310*/  FADD R180, R180, -UR11 ;  /* 0x8000000bb4b47e21 */ /* 0x000fe20008000000 */
[----:B------:R-:W-:Y:S01]  /*4320*/  SHF.L.U32 R166, R77, 0x10, RZ ;  /* 0x000000104da67819 */ /* 0x000fe200000006ff */
[----:B------:R-:W-:Y:S01]  /*4330*/  FMUL R147, R147, UR6 ;  /* 0x0000000693937c20 */ /* 0x000fe20008400000 */
[----:B------:R-:W-:Y:S01]  /*4340*/  SHF.L.U32 R167, R15, 0x10, RZ ;  /* 0x000000100fa77819 */ /* 0x000fe200000006ff */
[----:B------:R-:W-:Y:S01]  /*4350*/  @P2 FADD R183, R183, 1 ;  /* 0x3f800000b7b72421 */ /* 0x000fe20000000000 */
[----:B------:R-:W-:Y:S01]  /*4360*/  FMUL R180, R180, UR6 ;  /* 0x00000006b4b47c20 */ /* 0x000fe20008400000 */
[----:B------:R-:W-:Y:S01]  /*4370*/  @P2 FADD R166, R166, 1 ;  /* 0x3f800000a6a62421 */ /* 0x000fe20000000000 */
[----:B------:R-:W-:Y:S01]  /*4380*/  FADD R191, R191, -UR11 ;  /* 0x8000000bbfbf7e21 */ /* 0x000fe20008000000 */
[----:B------:R-:W-:Y:S01]  /*4390*/  FFMA R183, R184, R183, R165 ;  /* 0x000000b7b8b77223 */ /* 0x000fe200000000a5 */
[----:B------:R-:W-:Y:S01]  /*43a0*/  SHF.L.U32 R184, R81, 0x10, RZ ;  /* 0x0000001051b87819 */ /* 0x000fe200000006ff */
[----:B------:R-:W-:Y:S01]  /*43b0*/  FADD R192, R192, -UR11 ;  /* 0x8000000bc0c07e21 */ /* 0x000fe20008000000 */
        /* <DEDUP_REMOVED lines=64> */
[----:B------:R-:W-:Y:S01]  /*47c0*/  FMUL R195, R195, UR6 ;  /* 0x00000006c3c37c20 */ /* 0x000fe20008400000 */
[----:B------:R-:W-:Y:S01]  /*47d0*/  FFMA R188, R188, R165, R167 ;  /* 0x000000a5bcbc7223 */ /* 0x000fe200000000a7 */
        /* <DEDUP_REMOVED lines=26> */
[----:B------:R-:W-:Y:S01]  /*4980*/  FADD R155, R155, -UR11 ;  /* 0x8000000b9b9b7e21 */ /* 0x000fe20008000000 */
[----:B------:R-:W0:Y:S01]  /*4990*/  LDCU.U8 UR5, c[0x0][0x404] ;  /* 0x00008080ff0577ac */ /* 0x000e220008000000 */
[----:B------:R-:W-:Y:S01]  /*49a0*/  FFMA R149, R149, R166, R192 ;  /* 0x000000a695957223 */ /* 0x000fe200000000c0 */
        /* <DEDUP_REMOVED lines=15> */
[----:B------:R-:W-:Y:S01]  /*4aa0*/  FMUL R154, R154, UR6 ;  /* 0x000000069a9a7c20 */ /* 0x000fe20008400000 */
        /* <DEDUP_REMOVED lines=14> */
[----:B------:R-:W1:Y:S01]  /*4b90*/  S2R R250, SR_TID.X ;  /* 0x0000000000fa7919 */ /* 0x000e620000002100 */
[----:B------:R-:W-:Y:S01]  /*4ba0*/  FFMA R194, R199, R194, R166 ;  /* 0x000000c2c7c27223 */ /* 0x000fe200000000a6 */
[----:B------:R-:W-:Y:S01]  /*4bb0*/  FMUL R198, R198, UR6 ;  /* 0x00000006c6c67c20 */ /* 0x000fe20008400000 */
[----:B------:R-:W-:Y:S01]  /*4bc0*/  @P2 FADD R195, R195, 1 ;  /* 0x3f800000c3c32421 */ /* 0x000fe20000000000 */
[----:B0-----:R-:W-:Y:S01]  /*4bd0*/  ISETP.NE.AND P1, PT, RZ, UR5, PT ;  /* 0x00000005ff007c0c */ /* 0x001fe2000bf25270 */
[----:B------:R-:W0:Y:S01]  /*4be0*/  S2UR UR5, SR_CTAID.X ;  /* 0x00000000000579c3 */ /* 0x000e220000002500 */
[----:B------:R-:W-:Y:S01]  /*4bf0*/  SHF.L.U32 R166, R101, 0x10, RZ ;  /* 0x0000001065a67819 */ /* 0x000fe200000006ff */
[----:B------:R-:W-:Y:S01]  /*4c00*/  FADD R153, R153, -UR11 ;  /* 0x8000000b99997e21 */ /* 0x000fe20008000000 */
[----:B------:R-:W-:Y:S01]  /*4c10*/  FFMA R195, R198, R195, R165 ;  /* 0x000000c3c6c37223 */ /* 0x000fe200000000a5 */
[----:B------:R-:W-:Y:S01]  /*4c20*/  SHF.L.U32 R198, R105, 0x10, RZ ;  /* 0x0000001069c67819 */ /* 0x000fe200000006ff */
[----:B------:R-:W-:Y:S01]  /*4c30*/  FADD R197, R197, -UR11 ;  /* 0x8000000bc5c57e21 */ /* 0x000fe20008000000 */
[----:B------:R-:W-:Y:S01]  /*4c40*/  FMUL R153, R153, UR6 ;  /* 0x0000000699997c20 */ /* 0x000fe20008400000 */
        /* <DEDUP_REMOVED lines=8> */
[----:B------:R-:W-:Y:S01]  /*4cd0*/  FMUL R196, R196, UR6 ;  /* 0x00000006c4c47c20 */ /* 0x000fe20008400000 */
[----:B------:R-:W-:Y:S01]  /*4ce0*/  @P1 FMUL R140, R140, UR10 ;  /* 0x0000000a8c8c1c20 */ /* 0x000fe20008400000 */
[----:B------:R-:W-:Y:S01]  /*4cf0*/  @P2 FADD R166, R166, 1 ;  /* 0x3f800000a6a62421 */ /* 0x000fe20000000000 */
[----:B------:R-:W-:Y:S01]  /*4d00*/  @P1 FMUL R119, R119, UR10 ;  /* 0x0000000a77771c20 */ /* 0x000fe20008400000 */
[----:B------:R-:W-:Y:S01]  /*4d10*/  @P1 FMUL R116, R116, UR10 ;  /* 0x0000000a74741c20 */ /* 0x000fe20008400000 */
[----:B------:R-:W-:Y:S01]  /*4d20*/  @P1 FMUL R35, R35, UR10 ;  /* 0x0000000a23231c20 */ /* 0x000fe20008400000 */
[----:B------:R-:W-:Y:S01]  /*4d30*/  FFMA R197, R197, R166, R198 ;  /* 0x000000a6c5c57223 */ /* 0x000fe200000000c6 */
[----:B------:R-:W-:Y:S01]  /*4d40*/  SHF.L.U32 R165, R100, 0x10, RZ ;  /* 0x0000001064a57819 */ /* 0x000fe200000006ff */
[----:B------:R-:W2:Y:S01]  /*4d50*/  LDC.64 R198, c[0x0][0x3c8] ;  /* 0x0000f200ffc67b82 */ /* 0x000ea20000000a00 */
[----:B0-----:R-:W-:Y:S01]  /*4d60*/  USHF.L.U32 UR6, UR5, 0x7, URZ ;  /* 0x0000000705067899 */ /* 0x001fe200080006ff */
[----:B------:R-:W-:Y:S01]  /*4d70*/  F2FP.BF16.F32.PACK_AB R119, R119, R140 ;  /* 0x0000008c7777723e */ /* 0x000fe200000010ff */
[----:B------:R-:W-:Y:S01]  /*4d80*/  @P1 FMUL R142, R142, UR10 ;  /* 0x0000000a8e8e1c20 */ /* 0x000fe20008400000 */
[----:B------:R-:W-:Y:S01]  /*4d90*/  F2FP.BF16.F32.PACK_AB R116, R35, R116 ;  /* 0x000000742374723e */ /* 0x000fe200000010ff */
[----:B------:R-:W-:Y:S01]  /*4da0*/  @P1 FMUL R117, R117, UR10 ;  /* 0x0000000a75751c20 */ /* 0x000fe20008400000 */
[----:B-1----:R-:W-:Y:S01]  /*4db0*/  LOP3.LUT R35, R250, 0x7f, RZ, 0xc0, !PT ;  /* 0x0000007ffa237812 */ /* 0x002fe200078ec0ff */
[----:B------:R-:W-:Y:S01]  /*4dc0*/  @P1 FMUL R143, R143, UR10 ;  /* 0x0000000a8f8f1c20 */ /* 0x000fe20008400000 */
[----:B------:R-:W-:Y:S01]  /*4dd0*/  MOV R140, UR6 ;  /* 0x00000006008c7c02 */ /* 0x000fe20008000f00 */
[----:B------:R-:W-:Y:S01]  /*4de0*/  @P1 FMUL R123, R123, UR10 ;  /* 0x0000000a7b7b1c20 */ /* 0x000fe20008400000 */
[----:B------:R-:W-:Y:S01]  /*4df0*/  @P1 FMUL R144, R144, UR10 ;  /* 0x0000000a90901c20 */ /* 0x000fe20008400000 */
[----:B------:R-:W-:Y:S01]  /*4e00*/  @P1 FMUL R122, R122, UR10 ;  /* 0x0000000a7a7a1c20 */ /* 0x000fe20008400000 */
[----:B------:R-:W-:Y:S01]  /*4e10*/  LOP3.LUT R35, R35, 0x80, R140, 0xf8, !PT ;  /* 0x0000008023237812 */ /* 0x000fe200078ef88c */
[----:B------:R-:W-:Y:S01]  /*4e20*/  @P1 FMUL R141, R141, UR10 ;  /* 0x0000000a8d8d1c20 */ /* 0x000fe20008400000 */
[----:B------:R-:W-:Y:S01]  /*4e30*/  MOV R140, UR7 ;  /* 0x00000007008c7c02 */ /* 0x000fe20008000f00 */
[----:B------:R-:W-:Y:S01]  /*4e40*/  @P1 FMUL R118, R118, UR10 ;  /* 0x0000000a76761c20 */ /* 0x000fe20008400000 */
[----:B------:R-:W-:Y:S01]  /*4e50*/  SHF.L.U32 R167, R104, 0x10, RZ ;  /* 0x0000001068a77819 */ /* 0x000fe200000006ff */
[----:B------:R-:W-:Y:S01]  /*4e60*/  @P2 FADD R165, R165, 1 ;  /* 0x3f800000a5a52421 */ /* 0x000fe20000000000 */
[----:B------:R-:W-:Y:S01]  /*4e70*/  F2FP.BF16.F32.PACK_AB R117, R117, R142 ;  /* 0x0000008e7575723e */ /* 0x000fe200000010ff */
[----:B------:R-:W-:Y:S01]  /*4e80*/  IMAD R213, R140, 0xa00, R35 ;  /* 0x00000a008cd57824 */ /* 0x000fe200078e0223 */
[----:B------:R-:W-:Y:S01]  /*4e90*/  F2FP.BF16.F32.PACK_AB R143, R123, R143 ;  /* 0x0000008f7b8f723e */ /* 0x000fe200000010ff */
[----:B------:R-:W-:Y:S01]  /*4ea0*/  @P1 FMUL R145, R145, UR10 ;  /* 0x0000000a91911c20 */ /* 0x000fe20008400000 */
[----:B------:R-:W-:Y:S01]  /*4eb0*/  F2FP.BF16.F32.PACK_AB R142, R122, R144 ;  /* 0x000000907a8e723e */ /* 0x000fe200000010ff */
[----:B------:R-:W-:Y:S01]  /*4ec0*/  @P1 FMUL R121, R121, UR10 ;  /* 0x0000000a79791c20 */ /* 0x000fe20008400000 */
[----:B------:R-:W-:Y:S01]  /*4ed0*/  F2FP.BF16.F32.PACK_AB R118, R118, R141 ;  /* 0x0000008d7676723e */ /* 0x000fe200000010ff */
[----:B------:R-:W-:Y:S01]  /*4ee0*/  @P1 FMUL R156, R156, UR10 ;  /* 0x0000000a9c9c1c20 */ /* 0x000fe20008400000 */
[----:B------:R-:W-:Y:S01]  /*4ef0*/  @P1 FMUL R157, R157, UR10 ;  /* 0x0000000a9d9d1c20 */ /* 0x000fe20008400000 */
[----:B--2---:R-:W-:-:S04]  /*4f00*/  IMAD.WIDE.U32 R122, R213, 0x10, R198 ;  /* 0x00000010d57a7825 */ /* 0x004fc800078e00c6 */
[----:B------:R-:W-:Y:S01]  /*4f10*/  FFMA R152, R152, R165, R167 ;  /* 0x000000a598987223 */ /* 0x000fe200000000a7 */
[----:B------:R-:W-:Y:S01]  /*4f20*/  SHF.L.U32 R165, R208, 0x10, RZ ;  /* 0x00000010d0a57819 */ /* 0x000fe200000006ff */
[----:B------:R-:W-:Y:S01]  /*4f30*/  @P1 FMUL R120, R120, UR10 ;  /* 0x0000000a78781c20 */ /* 0x000fe20008400000 */
[----:B------:R-:W-:Y:S01]  /*4f40*/  F2FP.BF16.F32.PACK_AB R141, R121, R145 ;  /* 0x00000091798d723e */ /* 0x000fe200000010ff */
[----:B------:R0:W-:Y:S01]  /*4f50*/  STG.E.128 desc[UR8][R122.64], R116 ;  /* 0x000000747a007986 */ /* 0x0001e2000c101d08 */
[----:B------:R-:W-:Y:S01]  /*4f60*/  F2FP.BF16.F32.PACK_AB R140, R157, R156 ;  /* 0x0000009c9d8c723e */ /* 0x000fe200000010ff */
[----:B------:R-:W-:Y:S01]  /*4f70*/  @P1 FMUL R127, R127, UR10 ;  /* 0x0000000a7f7f1c20 */ /* 0x000fe20008400000 */
[----:B------:R-:W-:Y:S01]  /*4f80*/  SHF.L.U32 R167, R4, 0x10, RZ ;  /* 0x0000001004a77819 */ /* 0x000fe200000006ff */
[----:B------:R-:W-:Y:S01]  /*4f90*/  @P1 FMUL R158, R158, UR10 ;  /* 0x0000000a9e9e1c20 */ /* 0x000fe20008400000 */
[----:B------:R-:W-:Y:S01]  /*4fa0*/  @P1 FMUL R126, R126, UR10 ;  /* 0x0000000a7e7e1c20 */ /* 0x000fe20008400000 */
        /* <DEDUP_REMOVED lines=8> */
[----:B------:R-:W-:Y:S01]  /*5030*/  @P1 FMUL R162, R162, UR10 ;  /* 0x0000000aa2a21c20 */ /* 0x000fe20008400000 */
[----:B------:R-:W-:Y:S01]  /*5040*/  @P1 FMUL R129, R129, UR10 ;  /* 0x0000000a81811c20 */ /* 0x000fe20008400000 */
[----:B------:R-:W-:Y:S01]  /*5050*/  @P1 FMUL R163, R163, UR10 ;  /* 0x0000000aa3a31c20 */ /* 0x000fe20008400000 */
[----:B------:R-:W-:Y:S01]  /*5060*/  @P1 FMUL R164, R164, UR10 ;  /* 0x0000000aa4a41c20 */ /* 0x000fe20008400000 */
[C---:B0-----:R-:W-:Y:S01]  /*5070*/  IADD3 R117, PT, PT, R213.reuse, 0x200, RZ ;  /* 0x00000200d5757810 */ /* 0x041fe20007ffe0ff */
[----:B------:R-:W-:Y:S01]  /*5080*/  @P1 FMUL R168, R168, UR10 ;  /* 0x0000000aa8a81c20 */ /* 0x000fe20008400000 */
[----:B------:R-:W-:Y:S01]  /*5090*/  IADD3 R119, PT, PT, R213, 0x300, RZ ;  /* 0x00000300d5777810 */ /* 0x000fe20007ffe0ff */
[----:B------:R0:W-:Y:S01]  /*50a0*/  STG.E.128 desc[UR8][R122.64+0x1000], R140 ;  /* 0x0010008c7a007986 */ /* 0x0001e2000c101d08 */
[----:B------:R-:W-:Y:S01]  /*50b0*/  FFMA R196, R196, R165, R167 ;  /* 0x000000a5c4c47223 */ /* 0x000fe200000000a7 */
[----:B------:R-:W-:Y:S01]  /*50c0*/  F2FP.BF16.F32.PACK_AB R127, R127, R120 ;  /* 0x000000787f7f723e */ /* 0x000fe200000010ff */
[----:B------:R-:W-:Y:S01]  /*50d0*/  @P1 FMUL R128, R128, UR10 ;  /* 0x0000000a80801c20 */ /* 0x000fe20008400000 */
[----:B------:R-:W-:Y:S01]  /*50e0*/  F2FP.BF16.F32.PACK_AB R126, R126, R158 ;  /* 0x0000009e7e7e723e */ /* 0x000fe200000010ff */
[----:B------:R-:W-:Y:S01]  /*50f0*/  @P1 FMUL R135, R135, UR10 ;  /* 0x0000000a87871c20 */ /* 0x000fe20008400000 */
[----:B------:R-:W-:Y:S01]  /*5100*/  F2FP.BF16.F32.PACK_AB R125, R125, R159 ;  /* 0x0000009f7d7d723e */ /* 0x000fe200000010ff */
[----:B------:R-:W-:Y:S01]  /*5110*/  @P1 FMUL R134, R134, UR10 ;  /* 0x0000000a86861c20 */ /* 0x000fe20008400000 */
[----:B------:R-:W-:Y:S01]  /*5120*/  F2FP.BF16.F32.PACK_AB R124, R124, R160 ;  /* 0x000000a07c7c723e */ /* 0x000fe200000010ff */
[----:B------:R-:W-:Y:S01]  /*5130*/  @P1 FMUL R169, R169, UR10 ;  /* 0x0000000aa9a91c20 */ /* 0x000fe20008400000 */
[----:B------:R-:W-:Y:S01]  /*5140*/  @P1 FMUL R133, R133, UR10 ;  /* 0x0000000a85851c20 */ /* 0x000fe20008400000 */
[----:B------:R-:W-:Y:S01]  /*5150*/  @P1 FMUL R170, R170, UR10 ;  /* 0x0000000aaaaa1c20 */ /* 0x000fe20008400000 */
[----:B------:R-:W-:Y:S01]  /*5160*/  @P1 FMUL R132, R132, UR10 ;  /* 0x0000000a84841c20 */ /* 0x000fe20008400000 */
[----:B------:R-:W-:Y:S01]  /*5170*/  @P1 FMUL R172, R172, UR10 ;  /* 0x0000000aacac1c20 */ /* 0x000fe20008400000 */
[----:B------:R-:W-:Y:S01]  /*5180*/  IMAD.WIDE.U32 R116, R117, 0x10, R198 ;  /* 0x0000001075747825 */ /* 0x000fe200078e00c6 */
[----:B------:R-:W-:-:S03]  /*5190*/  F2FP.BF16.F32.PACK_AB R167, R161, R131 ;  /* 0x00000083a1a7723e */ /* 0x000fc600000010ff */
[----:B------:R-:W-:Y:S01]  /*51a0*/  @P1 FMUL R171, R171, UR10 ;  /* 0x0000000aabab1c20 */ /* 0x000fe20008400000 */
[----:B------:R-:W-:Y:S01]  /*51b0*/  F2FP.BF16.F32.PACK_AB R166, R162, R130 ;  /* 0x00000082a2a6723e */ /* 0x000fe200000010ff */
[----:B------:R-:W-:Y:S01]  /*51c0*/  IMAD.WIDE.U32 R118, R119, 0x10, R198 ;  /* 0x0000001077767825 */ /* 0x000fe200078e00c6 */
[----:B0-----:R-:W-:-:S03]  /*51d0*/  IADD3 R143, PT, PT, R213, 0x400, RZ ;  /* 0x00000400d58f7810 */ /* 0x001fc60007ffe0ff */
        /* <DEDUP_REMOVED lines=38> */
[--C-:B------:R-:W-:Y:S01]  /*5440*/  IMAD.WIDE.U32 R142, R143, 0x10, R198.reuse ;  /* 0x000000108f8e7825 */ /* 0x100fe200078e00c6 */
[----:B------:R-:W-:Y:S01]  /*5450*/  F2FP.BF16.F32.PACK_AB R134, R169, R134 ;  /* 0x00000086a986723e */ /* 0x000fe200000010ff */
[----:B------:R0:W-:Y:S01]  /*5460*/  STG.E.128 desc[UR8][R116.64], R124 ;  /* 0x0000007c74007986 */ /* 0x0001e2000c101d08 */
        /* <DEDUP_REMOVED lines=11> */
[----:B------:R-:W-:Y:S01]  /*5520*/  IMAD.WIDE.U32 R120, R121, 0x10, R198 ;  /* 0x0000001079787825 */ /* 0x000fe200078e00c6 */
[----:B------:R1:W-:Y:S01]  /*5530*/  STG.E.128 desc[UR8][R118.64], R164 ;  /* 0x000000a476007986 */ /* 0x0003e2000c101d08 */
[----:B------:R-:W-:-:S02]  /*5540*/  F2FP.BF16.F32.PACK_AB R139, R139, R171 ;  /* 0x000000ab8b8b723e */ /* 0x000fc400000010ff */
[----:B------:R-:W-:Y:S01]  /*5550*/  F2FP.BF16.F32.PACK_AB R138, R138, R173 ;  /* 0x000000ad8a8a723e */ /* 0x000fe200000010ff */
[--C-:B------:R-:W-:Y:S01]  /*5560*/  IMAD.WIDE.U32 R122, R123, 0x10, R198.reuse ;  /* 0x000000107b7a7825 */ /* 0x100fe200078e00c6 */
[----:B------:R-:W-:Y:S01]  /*5570*/  F2FP.BF16.F32.PACK_AB R137, R174, R137 ;  /* 0x00000089ae89723e */ /* 0x000fe200000010ff */
[----:B------:R2:W-:Y:S01]  /*5580*/  STG.E.128 desc[UR8][R142.64], R132 ;  /* 0x000000848e007986 */ /* 0x0005e2000c101d08 */
[----:B------:R-:W-:Y:S01]  /*5590*/  F2FP.BF16.F32.PACK_AB R136, R175, R136 ;  /* 0x00000088af88723e */ /* 0x000fe200000010ff */
[--C-:B------:R-:W-:Y:S01]  /*55a0*/  IMAD.WIDE.U32 R128, R129, 0x10, R198.reuse ;  /* 0x0000001081807825 */ /* 0x100fe200078e00c6 */
[----:B0-----:R-:W-:Y:S02]  /*55b0*/  F2FP.BF16.F32.PACK_AB R117, R182, R181 ;  /* 0x000000b5b675723e */ /* 0x001fe400000010ff */
[----:B------:R-:W-:Y:S01]  /*55c0*/  F2FP.BF16.F32.PACK_AB R116, R180, R179 ;  /* 0x000000b3b474723e */ /* 0x000fe200000010ff */
[--C-:B------:R-:W-:Y:S01]  /*55d0*/  IMAD.WIDE.U32 R130, R131, 0x10, R198.reuse ;  /* 0x0000001083827825 */ /* 0x100fe200078e00c6 */
[----:B------:R-:W-:Y:S01]  /*55e0*/  F2FP.BF16.F32.PACK_AB R147, R184, R147 ;  /* 0x00000093b893723e */ /* 0x000fe200000010ff */
[----:B------:R2:W-:Y:S01]  /*55f0*/  STG.E.128 desc[UR8][R120.64], R136 ;  /* 0x0000008878007986 */ /* 0x0005e2000c101d08 */
[----:B------:R-:W-:Y:S01]  /*5600*/  F2FP.BF16.F32.PACK_AB R146, R185, R146 ;  /* 0x00000092b992723e */ /* 0x000fe200000010ff */
[----:B------:R-:W-:Y:S01]  /*5610*/  IMAD.WIDE.U32 R140, R141, 0x10, R198 ;  /* 0x000000108d8c7825 */ /* 0x000fe200078e00c6 */
[----:B------:R-:W-:-:S02]  /*5620*/  F2FP.BF16.F32.PACK_AB R145, R189, R186 ;  /* 0x000000babd91723e */ /* 0x000fc400000010ff */
[----:B-1----:R-:W-:Y:S02]  /*5630*/  F2FP.BF16.F32.PACK_AB R119, R177, R176 ;  /* 0x000000b0b177723e */ /* 0x002fe400000010ff */
[----:B------:R-:W-:Y:S02]  /*5640*/  F2FP.BF16.F32.PACK_AB R118, R183, R178 ;  /* 0x000000b2b776723e */ /* 0x000fe400000010ff */
[----:B------:R-:W-:Y:S02]  /*5650*/  F2FP.BF16.F32.PACK_AB R144, R188, R187 ;  /* 0x000000bbbc90723e */ /* 0x000fe400000010ff */
[----:B------:R-:W-:Y:S01]  /*5660*/  F2FP.BF16.F32.PACK_AB R151, R190, R151 ;  /* 0x00000097be97723e */ /* 0x000fe200000010ff */
[----:B------:R2:W-:Y:S01]  /*5670*/  STG.E.128 desc[UR8][R122.64], R116 ;  /* 0x000000747a007986 */ /* 0x0005e2000c101d08 */
[----:B------:R-:W-:Y:S02]  /*5680*/  F2FP.BF16.F32.PACK_AB R150, R191, R150 ;  /* 0x00000096bf96723e */ /* 0x000fe400000010ff */
[----:B------:R-:W-:Y:S01]  /*5690*/  F2FP.BF16.F32.PACK_AB R149, R192, R149 ;  /* 0x00000095c095723e */ /* 0x000fe200000010ff */
[----:B------:R2:W-:Y:S01]  /*56a0*/  STG.E.128 desc[UR8][R128.64], R144 ;  /* 0x0000009080007986 */ /* 0x0005e2000c101d08 */
[----:B------:R-:W-:-:S02]  /*56b0*/  F2FP.BF16.F32.PACK_AB R148, R193, R148 ;  /* 0x00000094c194723e */ /* 0x000fc400000010ff */
[----:B------:R-:W-:Y:S02]  /*56c0*/  F2FP.BF16.F32.PACK_AB R127, R194, R155 ;  /* 0x0000009bc27f723e */ /* 0x000fe400000010ff */
[----:B------:R-:W-:Y:S01]  /*56d0*/  F2FP.BF16.F32.PACK_AB R126, R195, R154 ;  /* 0x0000009ac37e723e */ /* 0x000fe200000010ff */
[----:B------:R2:W-:Y:S01]  /*56e0*/  STG.E.128 desc[UR8][R130.64], R148 ;  /* 0x0000009482007986 */ /* 0x0005e2000c101d08 */
[----:B------:R-:W-:Y:S02]  /*56f0*/  F2FP.BF16.F32.PACK_AB R125, R197, R153 ;  /* 0x00000099c57d723e */ /* 0x000fe400000010ff */
[----:B------:R-:W-:-:S05]  /*5700*/  F2FP.BF16.F32.PACK_AB R124, R196, R152 ;  /* 0x00000098c47c723e */ /* 0x000fca00000010ff */
[----:B------:R2:W-:Y:S01]  /*5710*/  STG.E.128 desc[UR8][R140.64], R124 ;  /* 0x0000007c8c007986 */ /* 0x0005e2000c101d08 */
[----:B------:R-:W-:Y:S05]  /*5720*/  BRA `(.L_x_7154) ;  /* 0x0000002c00647947 */ /* 0x000fea0003800000 */
.L_x_7153:
        /* <DEDUP_REMOVED lines=15> */
[----:B------:R-:W-:Y:S01]  /*5820*/  FADD R158, R158, -UR11 ;  /* 0x8000000b9e9e7e21 */ /* 0x000fe20008000000 */
[----:B------:R-:W-:Y:S01]  /*5830*/  FMUL R145, R157, UR6 ;  /* 0x000000069d917c20 */ /* 0x000fe20008400000 */
[----:B------:R-:W-:Y:S01]  /*5840*/  FADD R119, R119, -UR11 ;  /* 0x8000000b77777e21 */ /* 0x000fe20008000000 */
[----:B0-----:R-:W-:Y:S01]  /*5850*/  ISETP.NE.AND P2, PT, RZ, UR5, PT ;  /* 0x00000005ff007c0c */ /* 0x001fe2000bf45270 */
[----:B------:R-:W-:Y:S01]  /*5860*/  FMUL R118, R118, UR6 ;  /* 0x0000000676767c20 */ /* 0x000fe20008400000 */
[----:B------:R-:W-:Y:S01]  /*5870*/  FADD R159, R159, -UR11 ;  /* 0x8000000b9f9f7e21 */ /* 0x000fe20008000000 */
[----:B------:R-:W-:Y:S01]  /*5880*/  FMUL R119, R119, UR6 ;  /* 0x0000000677777c20 */ /* 0x000fe20008400000 */
[----:B------:R-:W-:Y:S01]  /*5890*/  SHF.L.U32 R157, R48, 0x10, RZ ;  /* 0x00000010309d7819 */ /* 0x000fe200000006ff */
[----:B------:R-:W-:Y:S01]  /*58a0*/  FADD R120, R120, -UR11 ;  /* 0x8000000b78787e21 */ /* 0x000fe20008000000 */
[----:B------:R-:W-:Y:S01]  /*58b0*/  FADD R121, R121, -UR11 ;  /* 0x8000000b79797e21 */ /* 0x000fe20008000000 */
[----:B------:R-:W-:Y:S01]  /*58c0*/  FADD R160, R160, -UR11 ;  /* 0x8000000ba0a07e21 */ /* 0x000fe20008000000 */
[----:B------:R-:W-:Y:S01]  /*58d0*/  FADD R161, R161, -UR11 ;  /* 0x8000000ba1a17e21 */ /* 0x000fe20008000000 */
[----:B------:R-:W-:Y:S01]  /*58e0*/  FMUL R120, R120, UR6 ;  /* 0x0000000678787c20 */ /* 0x000fe20008400000 */
[----:B------:R-:W-:Y:S01]  /*58f0*/  FMUL R121, R121, UR6 ;  /* 0x0000000679797c20 */ /* 0x000fe20008400000 */
[----:B------:R-:W-:Y:S01]  /*5900*/  FADD R122, R122, -UR11 ;  /* 0x8000000b7a7a7e21 */ /* 0x000fe20008000000 */
[----:B------:R-:W-:Y:S01]  /*5910*/  FADD R162, R162, -UR11 ;  /* 0x8000000ba2a27e21 */ /* 0x000fe20008000000 */
[----:B------:R-:W-:Y:S01]  /*5920*/  @P2 FADD R140, R140, 1 ;  /* 0x3f8000008c8c2421 */ /* 0x000fe20000000000 */
[----:B------:R-:W-:Y:S01]  /*5930*/  @P2 FADD R141, R141, 1 ;  /* 0x3f8000008d8d2421 */ /* 0x000fe20000000000 */
[----:B------:R-:W-:Y:S01]  /*5940*/  FMUL R122, R122, UR6 ;  /* 0x000000067a7a7c20 */ /* 0x000fe20008400000 */
        /* <DEDUP_REMOVED lines=22> */
[----:B------:R-:W-:Y:S01]  /*5ab0*/  @P2 FADD R141, R141, 1 ;  /* 0x3f8000008d8d2421 */ /* 0x000fe20000000000 */
[----:B------:R-:W-:Y:S01]  /*5ac0*/  SHF.L.U32 R140, R39, 0x10, RZ ;  /* 0x00000010278c7819 */ /* 0x000fe200000006ff */
[----:B------:R-:W-:Y:S01]  /*5ad0*/  FMUL R124, R124, UR6 ;  /* 0x000000067c7c7c20 */ /* 0x000fe20008400000 */
[----:B------:R-:W-:Y:S01]  /*5ae0*/  SHF.L.U32 R144, R43, 0x10, RZ ;  /* 0x000000102b907819 */ /* 0x000fe200000006ff */
[----:B------:R-:W-:Y:S01]  /*5af0*/  FFMA R118, R118, R141, R143 ;  /* 0x0000008d76767223 */ /* 0x000fe2000000008f */
[----:B------:R-:W-:Y:S01]  /*5b00*/  FMUL R143, R158, UR6 ;  /* 0x000000069e8f7c20 */ /* 0x000fe20008400000 */
        /* <DEDUP_REMOVED lines=15> */
[----:B------:R-:W-:Y:S01]  /*5c00*/  FMUL R144, R159, UR6 ;  /* 0x000000069f907c20 */ /* 0x000fe20008400000 */
[----:B------:R-:W-:Y:S01]  /*5c10*/  FMUL R140, R160, UR6 ;  /* 0x00000006a08c7c20 */ /* 0x000fe20008400000 */
[----:B------:R-:W-:Y:S01]  /*5c20*/  @P2 FADD R156, R156, 1 ;  /* 0x3f8000009c9c2421 */ /* 0x000fe20000000000 */
        /* <DEDUP_REMOVED lines=8> */
[----:B------:R-:W-:Y:S01]  /*5cb0*/  FADD R166, R166, -UR11 ;  /* 0x8000000ba6a67e21 */ /* 0x000fe20008000000 */
[----:B------:R-:W-:Y:S01]  /*5cc0*/  FMUL R126, R126, UR6 ;  /* 0x000000067e7e7c20 */ /* 0x000fe20008400000 */
[----:B------:R-:W-:Y:S01]  /*5cd0*/  SHF.L.U32 R160, R160, 0x10, RZ ;  /* 0x00000010a0a07819 */ /* 0x000fe200000006ff */
[----:B------:R-:W-:Y:S01]  /*5ce0*/  FFMA R120, R120, R141, R157 ;  /* 0x0000008d78787223 */ /* 0x000fe2000000009d */
[----:B------:R-:W-:Y:S01]  /*5cf0*/  SHF.L.U32 R141, R45, 0x10, RZ ;  /* 0x000000102d8d7819 */ /* 0x000fe200000006ff */
[----:B------:R-:W-:Y:S01]  /*5d00*/  FADD R127, R127, -UR11 ;  /* 0x8000000b7f7f7e21 */ /* 0x000fe20008000000 */
[----:B------:R-:W-:Y:S01]  /*5d10*/  SHF.L.U32 R157, R49, 0x10, RZ ;  /* 0x00000010319d7819 */ /* 0x000fe200000006ff */
[----:B------:R-:W-:Y:S01]  /*5d20*/  @P2 FADD R160, R160, 1 ;  /* 0x3f800000a0a02421 */ /* 0x000fe20000000000 */
[----:B------:R-:W-:Y:S01]  /*5d30*/  FADD R167, R167, -UR11 ;  /* 0x8000000ba7a77e21 */ /* 0x000fe20008000000 */
[----:B------:R-:W-:Y:S01]  /*5d40*/  @P2 FADD R141, R141, 1 ;  /* 0x3f8000008d8d2421 */ /* 0x000fe20000000000 */
[----:B------:R-:W-:Y:S01]  /*5d50*/  FMUL R127, R127, UR6 ;  /* 0x000000067f7f7c20 */ /* 0x000fe20008400000 */
        /* <DEDUP_REMOVED lines=14> */
[----:B------:R-:W-:Y:S01]  /*5e40*/  FMUL R157, R162, UR6 ;  /* 0x00000006a29d7c20 */ /* 0x000fe20008400000 */
        /* <DEDUP_REMOVED lines=15> */
[----:B------:R-:W-:Y:S01]  /*5f40*/  FMUL R156, R163, UR6 ;  /* 0x00000006a39c7c20 */ /* 0x000fe20008400000 */
[----:B------:R-:W-:Y:S01]  /*5f50*/  FMUL R158, R164, UR6 ;  /* 0x00000006a49e7c20 */ /* 0x000fe20008400000 */
[----:B------:R-:W-:Y:S01]  /*5f60*/  FMUL R164, R165, UR6 ;  /* 0x00000006a5a47c20 */ /* 0x000fe20008400000 */
[----:B------:R-:W-:Y:S01]  /*5f70*/  FFMA R125, R125, R160, R162 ;  /* 0x000000a07d7d7223 */ /* 0x000fe200000000a2 */
[----:B------:R-:W-:Y:S01]  /*5f80*/  FFMA R156, R156, R159, R161 ;  /* 0x0000009f9c9c7223 */ /* 0x000fe200000000a1 */
[----:B------:R-:W-:Y:S01]  /*5f90*/  PRMT R159, R108, 0x7632, R159 ;  /* 0x000076326c9f7816 */ /* 0x000fe2000000009f */
[----:B------:R-:W-:Y:S01]  /*5fa0*/  FMUL R165, R167, UR6 ;  /* 0x00000006a7a57c20 */ /* 0x000fe20008400000 */
[----:B------:R-:W-:Y:S01]  /*5fb0*/  PRMT R161, R112, 0x7632, R161 ;  /* 0x0000763270a17816 */ /* 0x000fe200000000a1 */
[----:B------:R-:W-:Y:S01]  /*5fc0*/  FMUL R131, R131, UR6 ;  /* 0x0000000683837c20 */ /* 0x000fe20008400000 */
        /* <DEDUP_REMOVED lines=30> */
[----:B------:R-:W-:Y:S01]  /*61b0*/  PRMT R159, R110, 0x7632, R159 ;  /* 0x000076326e9f7816 */ /* 0x000fe2000000009f */
[----:B------:R-:W-:Y:S01]  /*61c0*/  FMUL R173, R173, UR6 ;  /* 0x00000006adad7c20 */ /* 0x000fe20008400000 */
[----:B------:R-:W-:Y:S01]  /*61d0*/  PRMT R161, R114, 0x7632, R161 ;  /* 0x0000763272a17816 */ /* 0x000fe200000000a1 */
[----:B------:R-:W-:Y:S01]  /*61e0*/  FADD R135, R135, -UR11 ;  /* 0x8000000b87877e21 */ /* 0x000fe20008000000 */
[----:B------:R-:W-:Y:S01]  /*61f0*/  SHF.L.U32 R159, R159, 0x10, RZ ;  /* 0x000000109f9f7819 */ /* 0x000fe200000006ff */
[----:B------:R-:W-:Y:S01]  /*6200*/  FADD R174, R174, -UR11 ;  /* 0x8000000baeae7e21 */ /* 0x000fe20008000000 */
[----:B------:R-:W-:Y:S01]  /*6210*/  SHF.L.U32 R161, R161, 0x10, RZ ;  /* 0x00000010a1a17819 */ /* 0x000fe200000006ff */
[----:B------:R-:W-:Y:S01]  /*6220*/  FMUL R135, R135, UR6 ;  /* 0x0000000687877c20 */ /* 0x000fe20008400000 */
[----:B------:R-:W-:Y:S01]  /*6230*/  SHF.L.U32 R212, R63, 0x10, RZ ;  /* 0x000000103fd47819 */ /* 0x000fe200000006ff */
[----:B------:R-:W-:Y:S01]  /*6240*/  @P2 FADD R159, R159, 1 ;  /* 0x3f8000009f9f2421 */ /* 0x000fe20000000000 */
[----:B------:R-:W-:Y:S01]  /*6250*/  FMUL R174, R174, UR6 ;  /* 0x00000006aeae7c20 */ /* 0x000fe20008400000 */
[----:B------:R-:W-:Y:S01]  /*6260*/  FADD R136, R136, -UR11 ;  /* 0x8000000b88887e21 */ /* 0x000fe20008000000 */
[----:B------:R-:W-:Y:S01]  /*6270*/  FADD R175, R175, -UR11 ;  /* 0x8000000bafaf7e21 */ /* 0x000fe20008000000 */
[--C-:B------:R-:W-:Y:S01]  /*6280*/  FFMA R126, R126, R159, R161.reuse ;  /* 0x0000009f7e7e7223 */ /* 0x100fe200000000a1 */
[----:B------:R-:W-:Y:S01]  /*6290*/  FMUL R159, R166, UR6 ;  /* 0x00000006a69f7c20 */ /* 0x000fe20008400000 */
[----:B------:R-:W-:Y:S01]  /*62a0*/  PRMT R161, R52, 0x7632, R161 ;  /* 0x0000763234a17816 */ /* 0x000fe200000000a1 */
[----:B------:R-:W-:Y:S01]  /*62b0*/  @P2 FADD R212, R212, 1 ;  /* 0x3f800000d4d42421 */ /* 0x000fe20000000000 */
[----:B------:R-:W-:Y:S01]  /*62c0*/  SHF.L.U32 R166, R239, 0x10, RZ ;  /* 0x00000010efa67819 */ /* 0x000fe200000006ff */
[----:B------:R-:W-:Y:S01]  /*62d0*/  FFMA R159, R159, R160, R162 ;  /* 0x000000a09f9f7223 */ /* 0x000fe200000000a2 */
[----:B------:R-:W-:Y:S01]  /*62e0*/  PRMT R160, R111, 0x7632, R160 ;  /* 0x000076326fa07816 */ /* 0x000fe200000000a0 */
[----:B------:R-:W-:Y:S01]  /*62f0*/  FMUL R136, R136, UR6 ;  /* 0x0000000688887c20 */ /* 0x000fe20008400000 */
[----:B------:R-:W-:Y:S01]  /*6300*/  PRMT R162, R115, 0x7632, R162 ;  /* 0x0000763273a27816 */ /* 0x000fe200000000a2 */
[----:B------:R-:W-:Y:S01]  /*6310*/  @P2 FADD R166, R166, 1 ;  /* 0x3f800000a6a62421 */ /* 0x000fe20000000000 */
[----:B------:R-:W-:Y:S01]  /*6320*/  SHF.L.U32 R160, R160, 0x10, RZ ;  /* 0x00000010a0a07819 */ /* 0x000fe200000006ff */
[----:B------:R-:W-:Y:S01]  /*6330*/  FMUL R175, R175, UR6 ;  /* 0x00000006afaf7c20 */ /* 0x000fe20008400000 */
        /* <DEDUP_REMOVED lines=56> */
[----:B------:R-:W-:Y:S01]  /*66c0*/  @P2 FADD R216, R216, 1 ;  /* 0x3f800000d8d82421 */ /* 0x000fe20000000000 */
[----:B------:R-:W-:Y:S01]  /*66d0*/  FFMA R131, R170, R131, R161 ;  /* 0x00000083aa837223 */ /* 0x000fe200000000a1 */
[----:B------:R-:W-:Y:S01]  /*66e0*/  SHF.L.U32 R161, R60, 0x10, RZ ;  /* 0x000000103ca17819 */ /* 0x000fe200000006ff */
[----:B------:R-:W-:Y:S01]  /*66f0*/  FMUL R181, R181, UR6 ;  /* 0x00000006b5b57c20 */ /* 0x000fe20008400000 */
[----:B------:R-:W-:Y:S01]  /*6700*/  FADD R184, R184, -UR11 ;  /* 0x8000000bb8b87e21 */ /* 0x000fe20008000000 */
        /* <DEDUP_REMOVED lines=20> */
[----:B------:R-:W-:Y:S01]  /*6850*/  FMUL R185, R185, UR6 ;  /* 0x00000006b9b97c20 */ /* 0x000fe20008400000 */
[----:B------:R-:W-:Y:S01]  /*6860*/  @P2 FADD R218, R218, 1 ;  /* 0x3f800000dada2421 */ /* 0x000fe20000000000 */
[----:B------:R-:W-:Y:S01]  /*6870*/  @P2 FADD R171, R171, 1 ;  /* 0x3f800000abab2421 */ /* 0x000fe20000000000 */
        /* <DEDUP_REMOVED lines=11> */
[----:B------:R-:W-:Y:S01]  /*6930*/  FADD R146, R146, -UR11 ;  /* 0x8000000b92927e21 */ /* 0x000fe20008000000 */
[----:B------:R-:W-:Y:S01]  /*6940*/  FADD R189, R189, -UR11 ;  /* 0x8000000bbdbd7e21 */ /* 0x000fe20008000000 */
[----:B------:R-:W-:Y:S01]  /*6950*/  FFMA R134, R173, R134, R160 ;  /* 0x00000086ad867223 */ /* 0x000fe200000000a0 */
[----:B------:R-:W-:Y:S01]  /*6960*/  SHF.L.U32 R160, R67, 0x10, RZ ;  /* 0x0000001043a07819 */ /* 0x000fe200000006ff */
[----:B------:R-:W-:Y:S01]  /*6970*/  FMUL R146, R146, UR6 ;  /* 0x0000000692927c20 */ /* 0x000fe20008400000 */
        /* <DEDUP_REMOVED lines=10> */
[----:B------:R-:W0:Y:S01]  /*6a20*/  LDCU.U8 UR5, c[0x0][0x404] ;  /* 0x00008080ff0577ac */ /* 0x000e220008000000 */
[----:B------:R-:W-:Y:S01]  /*6a30*/  FADD R147, R147, -UR11 ;  /* 0x8000000b93937e21 */ /* 0x000fe20008000000 */
[----:B------:R-:W-:Y:S01]  /*6a40*/  FMUL R148, R148, UR6 ;  /* 0x0000000694947c20 */ /* 0x000fe20008400000 */
[----:B------:R-:W-:Y:S01]  /*6a50*/  FFMA R135, R174, R135, R161 ;  /* 0x00000087ae877223 */ /* 0x000fe200000000a1 */
[----:B------:R-:W-:Y:S01]  /*6a60*/  SHF.L.U32 R161, R68, 0x10, RZ ;  /* 0x0000001044a17819 */ /* 0x000fe200000006ff */
[----:B------:R-:W-:Y:S01]  /*6a70*/  FADD R194, R194, -UR11 ;  /* 0x8000000bc2c27e21 */ /* 0x000fe20008000000 */
[----:B------:R-:W-:Y:S01]  /*6a80*/  FMUL R147, R147, UR6 ;  /* 0x0000000693937c20 */ /* 0x000fe20008400000 */
[----:B------:R-:W-:Y:S01]  /*6a90*/  FADD R193, R193, -UR11 ;  /* 0x8000000bc1c17e21 */ /* 0x000fe20008000000 */
[----:B------:R-:W-:Y:S01]  /*6aa0*/  FADD R150, R150, -UR11 ;  /* 0x8000000b96967e21 */ /* 0x000fe20008000000 */
[----:B------:R-:W-:Y:S01]  /*6ab0*/  @P2 FADD R161, R161, 1 ;  /* 0x3f800000a1a12421 */ /* 0x000fe20000000000 */
[----:B------:R-:W-:Y:S01]  /*6ac0*/  FMUL R194, R194, UR6 ;  /* 0x00000006c2c27c20 */ /* 0x000fe20008400000 */
[----:B------:R-:W-:Y:S01]  /*6ad0*/  FMUL R193, R193, UR6 ;  /* 0x00000006c1c17c20 */ /* 0x000fe20008400000 */
[----:B------:R-:W1:Y:S01]  /*6ae0*/  S2R R250, SR_TID.X ;  /* 0x0000000000fa7919 */ /* 0x000e620000002100 */
[----:B------:R-:W-:Y:S01]  /*6af0*/  FFMA R172, R136, R161, R163 ;  /* 0x000000a188ac7223 */ /* 0x000fe200000000a3 */
[----:B------:R-:W-:Y:S01]  /*6b00*/  SHF.L.U32 R136, R233, 0x10, RZ ;  /* 0x00000010e9887819 */ /* 0x000fe200000006ff */
[----:B------:R-:W-:Y:S01]  /*6b10*/  FMUL R150, R150, UR6 ;  /* 0x0000000696967c20 */ /* 0x000fe20008400000 */
[----:B------:R-:W-:Y:S01]  /*6b20*/  SHF.L.U32 R161, R19, 0x10, RZ ;  /* 0x0000001013a17819 */ /* 0x000fe200000006ff */
[----:B------:R-:W-:Y:S01]  /*6b30*/  FADD R149, R149, -UR11 ;  /* 0x8000000b95957e21 */ /* 0x000fe20008000000 */
[----:B0-----:R-:W-:Y:S01]  /*6b40*/  ISETP.NE.AND P1, PT, RZ, UR5, PT ;  /* 0x00000005ff007c0c */ /* 0x001fe2000bf25270 */
[----:B------:R-:W-:Y:S01]  /*6b50*/  @P2 FADD R136, R136, 1 ;  /* 0x3f80000088882421 */ /* 0x000fe20000000000 */
[----:B------:R-:W0:Y:S01]  /*6b60*/  S2UR UR5, SR_CTAID.X ;  /* 0x00000000000579c3 */ /* 0x000e220000002500 */
[----:B------:R-:W-:Y:S01]  /*6b70*/  FADD R200, R200, -UR11 ;  /* 0x8000000bc8c87e21 */ /* 0x000fe20008000000 */
[----:B------:R-:W-:Y:S01]  /*6b80*/  FMUL R149, R149, UR6 ;  /* 0x0000000695957c20 */ /* 0x000fe20008400000 */
[----:B------:R-:W-:Y:S01]  /*6b90*/  FFMA R173, R175, R136, R160 ;  /* 0x00000088afad7223 */ /* 0x000fe200000000a0 */
[----:B------:R-:W-:Y:S01]  /*6ba0*/  SHF.L.U32 R136, R69, 0x10, RZ ;  /* 0x0000001045887819 */ /* 0x000fe200000006ff */
[----:B------:R-:W-:Y:S01]  /*6bb0*/  FMUL R200, R200, UR6 ;  /* 0x00000006c8c87c20 */ /* 0x000fe20008400000 */
[----:B------:R-:W-:Y:S01]  /*6bc0*/  SHF.L.U32 R160, R73, 0x10, RZ ;  /* 0x0000001049a07819 */ /* 0x000fe200000006ff */
[----:B------:R-:W-:Y:S01]  /*6bd0*/  FADD R195, R195, -UR11 ;  /* 0x8000000bc3c37e21 */ /* 0x000fe20008000000 */
[----:B------:R-:W-:Y:S01]  /*6be0*/  FMNMX3 R33, R33, |R116|, |R35|, !PT ;  /* 0x4000007421217276 */ /* 0x000fe20007800423 */
[----:B------:R-:W-:Y:S01]  /*6bf0*/  @P2 FADD R136, R136, 1 ;  /* 0x3f80000088882421 */ /* 0x000fe20000000000 */
[----:B------:R-:W-:Y:S01]  /*6c00*/  FADD R151, R151, -UR11 ;  /* 0x8000000b97977e21 */ /* 0x000fe20008000000 */
[----:B------:R-:W-:Y:S01]  /*6c10*/  FMUL R195, R195, UR6 ;  /* 0x00000006c3c37c20 */ /* 0x000fe20008400000 */
[----:B------:R-:W-:Y:S01]  /*6c20*/  @P1 FMUL R35, R35, UR10 ;  /* 0x0000000a23231c20 */ /* 0x000fe20008400000 */
[----:B------:R-:W-:Y:S01]  /*6c30*/  FFMA R175, R137, R136, R160 ;  /* 0x0000008889af7223 */ /* 0x000fe200000000a0 */
[----:B------:R-:W-:Y:S01]  /*6c40*/  SHF.L.U32 R137, R232, 0x10, RZ ;  /* 0x00000010e8897819 */ /* 0x000fe200000006ff */
[----:B------:R-:W-:Y:S01]  /*6c50*/  FMUL R151, R151, UR6 ;  /* 0x0000000697977c20 */ /* 0x000fe20008400000 */
[----:B------:R-:W-:Y:S01]  /*6c60*/  SHF.L.U32 R136, R70, 0x10, RZ ;  /* 0x0000001046887819 */ /* 0x000fe200000006ff */
[----:B------:R-:W-:Y:S01]  /*6c70*/  FMUL R245, R144, UR10 ;  /* 0x0000000a90f57c20 */ /* 0x000fe20008400000 */
[----:B------:R-:W-:Y:S01]  /*6c80*/  SHF.L.U32 R160, R74, 0x10, RZ ;  /* 0x000000104aa07819 */ /* 0x000fe200000006ff */
[----:B------:R-:W-:Y:S01]  /*6c90*/  @P2 FADD R137, R137, 1 ;  /* 0x3f80000089892421 */ /* 0x000fe20000000000 */
[----:B------:R-:W-:Y:S01]  /*6ca0*/  FMNMX3 R33, R33, |R142|, |R117|, !PT ;  /* 0x4000008e21217276 */ /* 0x000fe20007800475 */
[----:B------:R-:W-:Y:S01]  /*6cb0*/  @P2 FADD R136, R136, 1 ;  /* 0x3f80000088882421 */ /* 0x000fe20000000000 */
[----:B------:R-:W-:Y:S01]  /*6cc0*/  @P1 FMUL R117, R117, UR10 ;  /* 0x0000000a75751c20 */ /* 0x000fe20008400000 */
[----:B------:R-:W-:Y:S01]  /*6cd0*/  FFMA R174, R176, R137, R161 ;  /* 0x00000089b0ae7223 */ /* 0x000fe200000000a1 */
[----:B------:R-:W-:Y:S01]  /*6ce0*/  SHF.L.U32 R137, R231, 0x10, RZ ;  /* 0x00000010e7897819 */ /* 0x000fe200000006ff */
[----:B------:R-:W-:Y:S01]  /*6cf0*/  FFMA R213, R177, R136, R160 ;  /* 0x00000088b1d57223 */ /* 0x000fe200000000a0 */
[----:B------:R-:W-:Y:S01]  /*6d00*/  SHF.L.U32 R161, R18, 0x10, RZ ;  /* 0x0000001012a17819 */ /* 0x000fe200000006ff */
[----:B0-----:R-:W-:Y:S01]  /*6d10*/  USHF.L.U32 UR12, UR5, 0x7, URZ ;  /* 0x00000007050c7899 */ /* 0x001fe200080006ff */
[----:B------:R-:W-:Y:S01]  /*6d20*/  SHF.L.U32 R136, R230, 0x10, RZ ;  /* 0x00000010e6887819 */ /* 0x000fe200000006ff */
[----:B------:R-:W-:Y:S01]  /*6d30*/  @P2 FADD R137, R137, 1 ;  /* 0x3f80000089892421 */ /* 0x000fe20000000000 */
[----:B------:R-:W-:Y:S01]  /*6d40*/  FADD R152, R152, -UR11 ;  /* 0x8000000b98987e21 */ /* 0x000fe20008000000 */
[----:B------:R-:W-:Y:S01]  /*6d50*/  FSEL R245, R144, R245, !P1 ;  /* 0x000000f590f57208 */ /* 0x000fe20004800000 */
[----:B------:R-:W-:Y:S01]  /*6d60*/  FADD R196, R196, -UR11 ;  /* 0x8000000bc4c47e21 */ /* 0x000fe20008000000 */
[----:B------:R-:W-:Y:S01]  /*6d70*/  FFMA R176, R138, R137, R161 ;  /* 0x000000898ab07223 */ /* 0x000fe200000000a1 */
        /* <DEDUP_REMOVED lines=16> */
[----:B------:R-:W-:Y:S01]  /*6e80*/  SHF.L.U32 R251, R208, 0x10, RZ ;  /* 0x00000010d0fb7819 */ /* 0x000fe200000006ff */
[----:B------:R-:W-:Y:S01]  /*6e90*/  FFMA R215, R179, R136, R138 ;  /* 0x00000088b3d77223 */ /* 0x000fe2000000008a */
        /* <DEDUP_REMOVED lines=91> */
[C---:B------:R-:W-:Y:S01]  /*7450*/  FMUL R137, R116.reuse, UR10 ;  /* 0x0000000a74897c20 */ /* 0x040fe20008400000 */
[----:B------:R-:W-:Y:S01]  /*7460*/  FFMA R188, R195, R188, R136 ;  /* 0x000000bcc3bc7223 */ /* 0x000fe20000000088 */
[----:B------:R-:W-:Y:S01]  /*7470*/  SHF.L.U32 R136, R95, 0x10, RZ ;  /* 0x000000105f887819 */ /* 0x000fe200000006ff */
[----:B------:R-:W-:Y:S01]  /*7480*/  FMUL R155, R155, UR6 ;  /* 0x000000069b9b7c20 */ /* 0x000fe20008400000 */
[----:B------:R-:W-:Y:S01]  /*7490*/  FADD R199, R199, -UR11 ;  /* 0x8000000bc7c77e21 */ /* 0x000fe20008000000 */
[----:B------:R-:W-:-:S02]  /*74a0*/  FSEL R116, R116, R137, !P1 ;  /* 0x0000008974747208 */ /* 0x000fc40004800000 */
[----:B------:R-:W-:Y:S01]  /*74b0*/  @P2 FADD R136, R136, 1 ;  /* 0x3f80000088882421 */ /* 0x000fe20000000000 */
[----:B------:R-:W-:Y:S01]  /*74c0*/  FMUL R199, R199, UR6 ;  /* 0x00000006c7c77c20 */ /* 0x000fe20008400000 */
[----:B------:R-:W-:Y:S01]  /*74d0*/  F2FP.BF16.F32.PACK_AB R116, R35, R116 ;  /* 0x000000742374723e */ /* 0x000fe200000010ff */
[C---:B------:R-:W-:Y:S01]  /*74e0*/  FMUL R35, R142.reuse, UR10 ;  /* 0x0000000a8e237c20 */ /* 0x040fe20008400000 */
[----:B------:R-:W-:Y:S01]  /*74f0*/  FFMA R195, R151, R136, R138 ;  /* 0x0000008897c37223 */ /* 0x000fe2000000008a */
[----:B------:R-:W-:Y:S01]  /*7500*/  FMNMX3 R136, R33, |R145|, |R118|, !PT ;  /* 0x4000009121887276 */ /* 0x000fe20007800476 */
[----:B------:R-:W0:Y:S01]  /*7510*/  LDC.64 R150, c[0x0][0x3c8] ;  /* 0x0000f200ff967b82 */ /* 0x000e220000000a00 */
[----:B------:R-:W-:Y:S01]  /*7520*/  FMUL R138, R145, UR10 ;  /* 0x0000000a918a7c20 */ /* 0x000fe20008400000 */
[----:B------:R-:W-:Y:S01]  /*7530*/  FSEL R142, R142, R35, !P1 ;  /* 0x000000238e8e7208 */ /* 0x000fe20004800000 */
[----:B------:R-:W-:Y:S01]  /*7540*/  @P1 FMUL R118, R118, UR10 ;  /* 0x0000000a76761c20 */ /* 0x000fe20008400000 */
[----:B-1----:R-:W-:-:S02]  /*7550*/  LOP3.LUT R35, R250, 0x7f, RZ, 0xc0, !PT ;  /* 0x0000007ffa237812 */ /* 0x002fc400078ec0ff */
[----:B------:R-:W-:Y:S02]  /*7560*/  F2FP.BF16.F32.PACK_AB R117, R117, R142 ;  /* 0x0000008e7575723e */ /* 0x000fe400000010ff */
[----:B------:R-:W-:Y:S02]  /*7570*/  MOV R142, UR12 ;  /* 0x0000000c008e7c02 */ /* 0x000fe40008000f00 */
[----:B------:R-:W-:Y:S01]  /*7580*/  FMNMX3 R33, R136, |R143|, |R119|, !PT ;  /* 0x4000008f88217276 */ /* 0x000fe20007800477 */
[----:B------:R-:W-:Y:S01]  /*7590*/  @P1 FMUL R119, R119, UR10 ;  /* 0x0000000a77771c20 */ /* 0x000fe20008400000 */
[----:B------:R-:W-:Y:S02]  /*75a0*/  LOP3.LUT R35, R35, 0x80, R142, 0xf8, !PT ;  /* 0x0000008023237812 */ /* 0x000fe400078ef88e */
[----:B------:R-:W-:Y:S02]  /*75b0*/  MOV R136, UR7 ;  /* 0x0000000700887c02 */ /* 0x000fe40008000f00 */
[----:B------:R-:W-:Y:S01]  /*75c0*/  FSEL R145, R145, R138, !P1 ;  /* 0x0000008a91917208 */ /* 0x000fe20004800000 */
[----:B------:R-:W-:Y:S01]  /*75d0*/  FMUL R138, R143, UR10 ;  /* 0x0000000a8f8a7c20 */ /* 0x000fe20008400000 */
[----:B------:R-:W-:Y:S01]  /*75e0*/  FMNMX3 R200, R33, |R144|, |R120|, !PT ;  /* 0x4000009021c87276 */ /* 0x000fe20007800478 */
[----:B------:R-:W-:Y:S01]  /*75f0*/  IMAD R137, R136, 0xa00, R35 ;  /* 0x00000a0088897824 */ /* 0x000fe200078e0223 */
[----:B------:R-:W-:Y:S01]  /*7600*/  F2FP.BF16.F32.PACK_AB R118, R118, R145 ;  /* 0x000000917676723e */ /* 0x000fe200000010ff */
[----:B------:R-:W-:Y:S01]  /*7610*/  @P1 FMUL R120, R120, UR10 ;  /* 0x0000000a78781c20 */ /* 0x000fe20008400000 */
[----:B------:R-:W-:-:S02]  /*7620*/  FSEL R138, R143, R138, !P1 ;  /* 0x0000008a8f8a7208 */ /* 0x000fc40004800000 */
[C---:B------:R-:W-:Y:S02]  /*7630*/  IADD3 R139, PT, PT, R137.reuse, 0x200, RZ ;  /* 0x00000200898b7810 */ /* 0x040fe40007ffe0ff */
[C---:B------:R-:W-:Y:S02]  /*7640*/  IADD3 R161, PT, PT, R137.reuse, 0x300, RZ ;  /* 0x0000030089a17810 */ /* 0x040fe40007ffe0ff */
[C---:B------:R-:W-:Y:S02]  /*7650*/  IADD3 R163, PT, PT, R137.reuse, 0x400, RZ ;  /* 0x0000040089a37810 */ /* 0x040fe40007ffe0ff */
[----:B------:R-:W-:Y:S01]  /*7660*/  IADD3 R143, PT, PT, R137, 0x500, RZ ;  /* 0x00000500898f7810 */ /* 0x000fe20007ffe0ff */
[--C-:B0-----:R-:W-:Y:S01]  /*7670*/  IMAD.WIDE.U32 R160, R161, 0x10, R150.reuse ;  /* 0x00000010a1a07825 */ /* 0x101fe200078e0096 */
[C---:B------:R-:W-:Y:S02]  /*7680*/  IADD3 R145, PT, PT, R137.reuse, 0x600, RZ ;  /* 0x0000060089917810 */ /* 0x040fe40007ffe0ff */
[----:B------:R-:W-:Y:S01]  /*7690*/  IADD3 R147, PT, PT, R137, 0x700, RZ ;  /* 0x0000070089937810 */ /* 0x000fe20007ffe0ff */
[----:B------:R-:W-:Y:S01]  /*76a0*/  IMAD.WIDE.U32 R162, R163, 0x10, R150 ;  /* 0x00000010a3a27825 */ /* 0x000fe200078e0096 */
[----:B------:R-:W-:-:S02]  /*76b0*/  IADD3 R149, PT, PT, R137, 0x800, RZ ;  /* 0x0000080089957810 */ /* 0x000fc40007ffe0ff */
[C---:B------:R-:W-:Y:S01]  /*76c0*/  IADD3 R33, PT, PT, R137.reuse, 0x900, RZ ;  /* 0x0000090089217810 */ /* 0x040fe20007ffe0ff */
[----:B------:R-:W-:Y:S01]  /*76d0*/  IMAD.WIDE.U32 R136, R137, 0x10, R150 ;  /* 0x0000001089887825 */ /* 0x000fe200078e0096 */
[----:B------:R-:W-:Y:S02]  /*76e0*/  F2FP.BF16.F32.PACK_AB R119, R119, R138 ;  /* 0x0000008a7777723e */ /* 0x000fe400000010ff */
[----:B------:R-:W-:Y:S01]  /*76f0*/  FMNMX3 R200, R200, |R140|, |R121|, !PT ;  /* 0x4000008cc8c87276 */ /* 0x000fe20007800479 */
[----:B------:R-:W-:-:S04]  /*7700*/  IMAD.WIDE.U32 R138, R139, 0x10, R150 ;  /* 0x000000108b8a7825 */ /* 0x000fc800078e0096 */
[----:B------:R-:W-:Y:S01]  /*7710*/  @P1 FMUL R121, R121, UR10 ;  /* 0x0000000a79791c20 */ /* 0x000fe20008400000 */
[----:B------:R-:W-:Y:S01]  /*7720*/  F2FP.BF16.F32.PACK_AB R120, R120, R245 ;  /* 0x000000f57878723e */ /* 0x000fe200000010ff */
[----:B------:R0:W-:Y:S01]  /*7730*/  STG.E.128 desc[UR8][R136.64], R116 ;  /* 0x0000007488007986 */ /* 0x0001e2000c101d08 */
[----:B------:R-:W-:Y:S01]  /*7740*/  IMAD.WIDE.U32 R142, R143, 0x10, R150 ;  /* 0x000000108f8e7825 */ /* 0x000fe200078e0096 */
[----:B------:R-:W-:-:S03]  /*7750*/  FMNMX3 R200, R200, |R141|, |R122|, !PT ;  /* 0x4000008dc8c87276 */ /* 0x000fc6000780047a */
[----:B------:R-:W-:Y:S01]  /*7760*/  @P1 FMUL R122, R122, UR10 ;  /* 0x0000000a7a7a1c20 */ /* 0x000fe20008400000 */
[----:B------:R-:W-:-:S04]  /*7770*/  IMAD.WIDE.U32 R144, R145, 0x10, R150 ;  /* 0x0000001091907825 */ /* 0x000fc800078e0096 */
[----:B------:R-:W-:-:S04]  /*7780*/  IMAD.WIDE.U32 R146, R147, 0x10, R150 ;  /* 0x0000001093927825 */ /* 0x000fc800078e0096 */
[----:B------:R-:W-:-:S04]  /*7790*/  IMAD.WIDE.U32 R148, R149, 0x10, R150 ;  /* 0x0000001095947825 */ /* 0x000fc800078e0096 */
[----:B------:R-:W-:-:S04]  /*77a0*/  IMAD.WIDE.U32 R150, R33, 0x10, R150 ;  /* 0x0000001021967825 */ /* 0x000fc800078e0096 */
[----:B------:R-:W-:Y:S01]  /*77b0*/  FMUL R33, R152, UR6 ;  /* 0x0000000698217c20 */ /* 0x000fe20008400000 */
[----:B------:R-:W-:-:S05]  /*77c0*/  SHF.L.U32 R152, R104, 0x10, RZ ;  /* 0x0000001068987819 */ /* 0x000fca00000006ff */
[----:B------:R-:W-:Y:S01]  /*77d0*/  FFMA R33, R33, R252, R152 ;  /* 0x000000fc21217223 */ /* 0x000fe20000000098 */
[----:B------:R-:W-:Y:S02]  /*77e0*/  SHF.L.U32 R152, R4, 0x10, RZ ;  /* 0x0000001004987819 */ /* 0x000fe400000006ff */
[----:B------:R-:W-:-:S03]  /*77f0*/  SHF.L.U32 R252, R105, 0x10, RZ ;  /* 0x0000001069fc7819 */ /* 0x000fc600000006ff */
[----:B------:R-:W-:Y:S01]  /*7800*/  FFMA R152, R196, R251, R152 ;  /* 0x000000fbc4987223 */ /* 0x000fe20000000098 */
[----:B------:R-:W-:Y:S02]  /*7810*/  SHF.L.U32 R196, R101, 0x10, RZ ;  /* 0x0000001065c47819 */ /* 0x000fe400000006ff */
[----:B------:R-:W-:-:S03]  /*7820*/  SHF.L.U32 R251, R106, 0x10, RZ ;  /* 0x000000106afb7819 */ /* 0x000fc600000006ff */
        /* <DEDUP_REMOVED lines=14> */
[----:B------:R-:W-:-:S05]  /*7910*/  SHF.L.U32 R198, R103, 0x10, RZ ;  /* 0x0000001067c67819 */ /* 0x000fca00000006ff */
[----:B------:R-:W-:-:S04]  /*7920*/  @P2 FADD R198, R198, 1 ;  /* 0x3f800000c6c62421 */ /* 0x000fc80000000000 */
[----:B------:R-:W-:Y:S01]  /*7930*/  FFMA R198, R155, R198, R252 ;  /* 0x000000c69bc67223 */ /* 0x000fe200000000fc */
[----:B------:R-:W-:Y:S02]  /*7940*/  SHF.L.U32 R252, R205, 0x10, RZ ;  /* 0x00000010cdfc7819 */ /* 0x000fe400000006ff */
[----:B------:R-:W-:-:S03]  /*7950*/  SHF.L.U32 R155, R0, 0x10, RZ ;  /* 0x00000010009b7819 */ /* 0x000fc600000006ff */
[----:B------:R-:W-:-:S04]  /*7960*/  @P2 FADD R252, R252, 1 ;  /* 0x3f800000fcfc2421 */ /* 0x000fc80000000000 */
[----:B------:R-:W-:Y:S01]  /*7970*/  FFMA R155, R199, R252, R155 ;  /* 0x000000fcc79b7223 */ /* 0x000fe2000000009b */
[----:B------:R-:W-:Y:S01]  /*7980*/  FMUL R199, R140, UR10 ;  /* 0x0000000a8cc77c20 */ /* 0x000fe20008400000 */
[----:B------:R-:W-:-:S04]  /*7990*/  FMUL R252, R141, UR10 ;  /* 0x0000000a8dfc7c20 */ /* 0x000fc80008400000 */
[----:B------:R-:W-:Y:S02]  /*79a0*/  FSEL R140, R140, R199, !P1 ;  /* 0x000000c78c8c7208 */ /* 0x000fe40004800000 */
[----:B------:R-:W-:Y:S01]  /*79b0*/  FSEL R199, R141, R252, !P1 ;  /* 0x000000fc8dc77208 */ /* 0x000fe20004800000 */
[----:B------:R-:W-:Y:S01]  /*79c0*/  FMUL R252, R157, UR10 ;  /* 0x0000000a9dfc7c20 */ /* 0x000fe20008400000 */
[----:B------:R-:W-:Y:S01]  /*79d0*/  FMNMX3 R141, R200, |R157|, |R123|, !PT ;  /* 0x4000009dc88d7276 */ /* 0x000fe2000780047b */
[----:B------:R-:W-:Y:S01]  /*79e0*/  @P1 FMUL R123, R123, UR10 ;  /* 0x0000000a7b7b1c20 */ /* 0x000fe20008400000 */
[----:B------:R-:W-:Y:S02]  /*79f0*/  F2FP.BF16.F32.PACK_AB R121, R121, R140 ;  /* 0x0000008c7979723e */ /* 0x000fe400000010ff */
[----:B------:R-:W-:Y:S01]  /*7a00*/  FMNMX3 R141, R141, |R156|, |R124|, !PT ;  /* 0x4000009c8d8d7276 */ /* 0x000fe2000780047c */
        /* <DEDUP_REMOVED lines=29> */
[----:B------:R-:W-:-:S02]  /*7be0*/  FSEL R156, R133, R156, !P1 ;  /* 0x0000009c859c7208 */ /* 0x000fc40004800000 */
        /* <DEDUP_REMOVED lines=19> */
[----:B------:R-:W-:Y:S01]  /*7d20*/  F2FP.BF16.F32.PACK_AB R133, R169, R156 ;  /* 0x0000009ca985723e */ /* 0x000fe200000010ff */
[C---:B------:R-:W-:Y:S01]  /*7d30*/  FMUL R156, R175.reuse, UR10 ;  /* 0x0000000aaf9c7c20 */ /* 0x040fe20008400000 */
        /* <DEDUP_REMOVED lines=12> */
[----:B------:R-:W-:Y:S01]  /*7e00*/  FSEL R213, R213, R156, !P1 ;  /* 0x0000009cd5d57208 */ /* 0x000fe20004800000 */
[----:B------:R-:W-:Y:S01]  /*7e10*/  FMUL R156, R215, UR10 ;  /* 0x0000000ad79c7c20 */ /* 0x000fe20008400000 */
[----:B------:R-:W-:Y:S01]  /*7e20*/  FMNMX3 R140, R140, |R215|, |R178|, !PT ;  /* 0x400000d78c8c7276 */ /* 0x000fe200078004b2 */
[----:B------:R-:W-:Y:S01]  /*7e30*/  @P1 FMUL R178, R178, UR10 ;  /* 0x0000000ab2b21c20 */ /* 0x000fe20008400000 */
[----:B------:R-:W-:-:S02]  /*7e40*/  FSEL R157, R130, R157, !P1 ;  /* 0x0000009d829d7208 */ /* 0x000fc40004800000 */
[----:B------:R-:W-:Y:S01]  /*7e50*/  FMNMX3 R140, R140, |R216|, |R179|, !PT ;  /* 0x400000d88c8c7276 */ /* 0x000fe200078004b3 */
[----:B------:R-:W-:Y:S01]  /*7e60*/  @P1 FMUL R179, R179, UR10 ;  /* 0x0000000ab3b31c20 */ /* 0x000fe20008400000 */
[----:B------:R-:W-:Y:S01]  /*7e70*/  FSEL R215, R215, R156, !P1 ;  /* 0x0000009cd7d77208 */ /* 0x000fe20004800000 */
[C---:B------:R-:W-:Y:S01]  /*7e80*/  FMUL R156, R217.reuse, UR10 ;  /* 0x0000000ad99c7c20 */ /* 0x040fe20008400000 */
        /* <DEDUP_REMOVED lines=14> */
[----:B------:R-:W-:Y:S01]  /*7f70*/  FSEL R168, R168, R159, !P1 ;  /* 0x0000009fa8a87208 */ /* 0x000fe20004800000 */
[----:B------:R-:W-:Y:S01]  /*7f80*/  FMUL R159, R170, UR10 ;  /* 0x0000000aaa9f7c20 */ /* 0x000fe20008400000 */
[----:B------:R-:W-:-:S02]  /*7f90*/  FSEL R218, R218, R141, !P1 ;  /* 0x0000008ddada7208 */ /* 0x000fc40004800000 */
        /* <DEDUP_REMOVED lines=8> */
[----:B------:R-:W-:Y:S02]  /*8020*/  FSEL R159, R170, R159, !P1 ;  /* 0x0000009faa9f7208 */ /* 0x000fe40004800000 */
[----:B------:R-:W-:Y:S01]  /*8030*/  FSEL R171, R171, R158, !P1 ;  /* 0x0000009eabab7208 */ /* 0x000fe20004800000 */
[----:B------:R-:W-:Y:S01]  /*8040*/  FMUL R158, R191, UR10 ;  /* 0x0000000abf9e7c20 */ /* 0x000fe20008400000 */
[----:B------:R-:W-:-:S02]  /*8050*/  FSEL R141, R190, R157, !P1 ;  /* 0x0000009dbe8d7208 */ /* 0x000fc40004800000 */
[----:B------:R-:W-:Y:S01]  /*8060*/  FMNMX3 R157, R156, |R191|, |R185|, !PT ;  /* 0x400000bf9c9d7276 */ /* 0x000fe200078004b9 */
[----:B------:R-:W-:Y:S01]  /*8070*/  @P1 FMUL R185, R185, UR10 ;  /* 0x0000000ab9b91c20 */ /* 0x000fe20008400000 */
[----:B------:R-:W-:Y:S01]  /*8080*/  F2FP.BF16.F32.PACK_AB R132, R132, R159 ;  /* 0x0000009f8484723e */ /* 0x000fe200000010ff */
[----:B------:R-:W-:Y:S01]  /*8090*/  FMUL R159, R192, UR10 ;  /* 0x0000000ac09f7c20 */ /* 0x000fe20008400000 */
[----:B------:R-:W-:Y:S02]  /*80a0*/  FSEL R156, R191, R158, !P1 ;  /* 0x0000009ebf9c7208 */ /* 0x000fe40004800000 */
[----:B------:R-:W-:Y:S01]  /*80b0*/  FMNMX3 R158, R157, |R192|, |R186|, !PT ;  /* 0x400000c09d9e7276 */ /* 0x000fe200078004ba */
[----:B------:R-:W-:Y:S01]  /*80c0*/  @P1 FMUL R186, R186, UR10 ;  /* 0x0000000ababa1c20 */ /* 0x000fe20008400000 */
        /* <DEDUP_REMOVED lines=10> */
[----:B------:R-:W-:Y:S02]  /*8170*/  FSEL R159, R194, R165, !P1 ;  /* 0x000000a5c29f7208 */ /* 0x000fe40004800000 */
[----:B------:R-:W-:Y:S01]  /*8180*/  FMNMX3 R165, R164, |R195|, |R189|, !PT ;  /* 0x400000c3a4a57276 */ /* 0x000fe200078004bd */
[----:B------:R-:W-:Y:S01]  /*8190*/  @P1 FMUL R189, R189, UR10 ;  /* 0x0000000abdbd1c20 */ /* 0x000fe20008400000 */
[----:B------:R-:W-:Y:S01]  /*81a0*/  F2FP.BF16.F32.PACK_AB R131, R131, R168 ;  /* 0x000000a88383723e */ /* 0x000fe200000010ff */
[----:B------:R-:W-:Y:S01]  /*81b0*/  FMUL R168, R33, UR10 ;  /* 0x0000000a21a87c20 */ /* 0x000fe20008400000 */
[----:B------:R-:W-:-:S02]  /*81c0*/  FSEL R164, R195, R166, !P1 ;  /* 0x000000a6c3a47208 */ /* 0x000fc40004800000 */
        /* <DEDUP_REMOVED lines=8> */
[----:B------:R-:W-:Y:S02]  /*8250*/  F2FP.BF16.F32.PACK_AB R126, R126, R199 ;  /* 0x000000c77e7e723e */ /* 0x000fe400000010ff */
[----:B------:R-:W-:Y:S01]  /*8260*/  FMNMX3 R166, R166, |R197|, |R154|, !PT ;  /* 0x400000c5a6a67276 */ /* 0x000fe2000780049a */
[----:B------:R1:W-:Y:S01]  /*8270*/  STG.E.128 desc[UR8][R136.64+0x1000], R120 ;  /* 0x0010007888007986 */ /* 0x0003e2000c101d08 */
[----:B------:R-:W-:Y:S01]  /*8280*/  FSEL R196, R196, R33, !P1 ;  /* 0x00000021c4c47208 */ /* 0x000fe20004800000 */
[----:B------:R-:W-:Y:S01]  /*8290*/  @P1 FMUL R154, R154, UR10 ;  /* 0x0000000a9a9a1c20 */ /* 0x000fe20008400000 */
[----:B------:R-:W-:Y:S01]  /*82a0*/  FMNMX3 R33, R166, |R198|, |R155|, !PT ;  /* 0x400000c6a6217276 */ /* 0x000fe2000780049b */
[----:B------:R2:W-:Y:S01]  /*82b0*/  STG.E.128 desc[UR8][R138.64], R124 ;  /* 0x0000007c8a007986 */ /* 0x0005e2000c101d08 */
[----:B------:R-:W-:Y:S01]  /*82c0*/  F2FP.BF16.F32.PACK_AB R134, R134, R171 ;  /* 0x000000ab8686723e */ /* 0x000fe200000010ff */
[----:B------:R-:W-:Y:S01]  /*82d0*/  @P1 FMUL R155, R155, UR10 ;  /* 0x0000000a9b9b1c20 */ /* 0x000fe20008400000 */
[----:B------:R-:W-:Y:S01]  /*82e0*/  F2FP.BF16.F32.PACK_AB R135, R135, R212 ;  /* 0x000000d48787723e */ /* 0x000fe200000010ff */
[----:B------:R3:W-:Y:S01]  /*82f0*/  STG.E.128 desc[UR8][R160.64], R128 ;  /* 0x00000080a0007986 */ /* 0x0007e2000c101d08 */
[----:B------:R-:W-:-:S02]  /*8300*/  FSEL R197, R197, R168, !P1 ;  /* 0x000000a8c5c57208 */ /* 0x000fc40004800000 */
[----:B------:R-:W-:Y:S01]  /*8310*/  FSEL R198, R198, R167, !P1 ;  /* 0x000000a7c6c67208 */ /* 0x000fe20004800000 */
[----:B------:R4:W-:Y:S01]  /*8320*/  STG.E.128 desc[UR8][R162.64], R132 ;  /* 0x00000084a2007986 */ /* 0x0009e2000c101d08 */
[----:B0-----:R-:W-:Y:S02]  /*8330*/  F2FP.BF16.F32.PACK_AB R116, R178, R215 ;  /* 0x000000d7b274723e */ /* 0x001fe400000010ff */
[----:B------:R-:W-:Y:S02]  /*8340*/  F2FP.BF16.F32.PACK_AB R117, R179, R216 ;  /* 0x000000d8b375723e */ /* 0x000fe400000010ff */
[----:B------:R-:W-:Y:S02]  /*8350*/  F2FP.BF16.F32.PACK_AB R118, R180, R217 ;  /* 0x000000d9b476723e */ /* 0x000fe400000010ff */
[----:B-1----:R-:W-:Y:S02]  /*8360*/  F2FP.BF16.F32.PACK_AB R136, R173, R172 ;  /* 0x000000acad88723e */ /* 0x002fe400000010ff */
[----:B------:R-:W-:-:S02]  /*8370*/  F2FP.BF16.F32.PACK_AB R137, R174, R175 ;  /* 0x000000afae89723e */ /* 0x000fc400000010ff */
[----:B--2---:R-:W-:Y:S02]  /*8380*/  F2FP.BF16.F32.PACK_AB R138, R176, R213 ;  /* 0x000000d5b08a723e */ /* 0x004fe400000010ff */
        /* <DEDUP_REMOVED lines=12> */
[----:B------:R-:W-:Y:S02]  /*8450*/  F2FP.BF16.F32.PACK_AB R127, R189, R164 ;  /* 0x000000a4bd7f723e */ /* 0x000fe400000010ff */
[----:B---3--:R-:W-:Y:S02]  /*8460*/  F2FP.BF16.F32.PACK_AB R128, R152, R165 ;  /* 0x000000a59880723e */ /* 0x008fe400000010ff */
[----:B------:R-:W-:Y:S01]  /*8470*/  F2FP.BF16.F32.PACK_AB R129, R153, R196 ;  /* 0x000000c49981723e */ /* 0x000fe200000010ff */
[----:B------:R4:W-:Y:S01]  /*8480*/  STG.E.128 desc[UR8][R148.64], R124 ;  /* 0x0000007c94007986 */ /* 0x0009e2000c101d08 */
[----:B------:R-:W-:-:S02]  /*8490*/  F2FP.BF16.F32.PACK_AB R130, R154, R197 ;  /* 0x000000c59a82723e */ /* 0x000fc400000010ff */
[----:B------:R-:W-:-:S05]  /*84a0*/  F2FP.BF16.F32.PACK_AB R131, R155, R198 ;  /* 0x000000c69b83723e */ /* 0x000fca00000010ff */
[----:B------:R4:W-:Y:S02]  /*84b0*/  STG.E.128 desc[UR8][R150.64], R128 ;  /* 0x0000008096007986 */ /* 0x0009e4000c101d08 */
.L_x_7154:
        /* <DEDUP_REMOVED lines=8> */
.L_x_7135:
        /* <DEDUP_REMOVED lines=38> */
.L_x_7163:
[----:B------:R-:W-:Y:S02]  /*87a0*/  ISETP.NE.AND P0, PT, R250, RZ, PT ;  /* 0x000000fffa00720c */ /* 0x000fe40003f05270 */
[----:B-1----:R-:W-:-:S11]  /*87b0*/  FMNMX R5, R3, R2, !PT ;  /* 0x0000000203057209 */ /* 0x002fd60007800000 */
[----:B------:R-:W-:Y:S05]  /*87c0*/  @P0 BRA `(.L_x_7157) ;  /* 0x0000000000080947 */ /* 0x000fea0003800000 */
[----:B0-----:R-:W0:Y:S02]  /*87d0*/  LDC.64 R2, c[0x0][0x3f8] ;  /* 0x0000fe00ff027b82 */ /* 0x001e240000000a00 */
[----:B0-----:R1:W-:Y:S02]  /*87e0*/  REDG.E.MAX.S32.STRONG.GPU desc[UR8][R2.64], R5 ;  /* 0x000000050200798e */ /* 0x0013e4000d12e308 */
.L_x_7157:
[----:B------:R-:W-:Y:S05]  /*87f0*/  BSYNC B0 ;  /* 0x0000000000007941 */ /* 0x000fea0003800000 */
.L_x_7156:
        /* <DEDUP_REMOVED lines=10> */
[----:B--2---:R-:W-:Y:S02]  /*88a0*/  MOV R140, UR10 ;  /* 0x0000000a008c7c02 */ /* 0x004fe40008000f00 */
[----:B------:R-:W-:-:S07]  /*88b0*/  MOV R141, 0x88d0 ;  /* 0x000088d0008d7802 */ /* 0x000fce0000000f00 */
[----:B01--4-:R-:W-:Y:S05]  /*88c0*/  CALL.REL.NOINC `($__internal_76_$__cuda_sm20_rcp_rn_f32_slowpath) ;  /* 0x00000000005c7944 */ /* 0x013fea0003c00000 */
[----:B------:R-:W-:Y:S05]  /*88d0*/  BRA `(.L_x_7160) ;  /* 0x0000000000147947 */ /* 0x000fea0003800000 */
.L_x_7159:
[----:B------:R-:W3:Y:S01]  /*88e0*/  MUFU.RCP R215, UR10 ;  /* 0x0000000a00d77d08 */ /* 0x000ee20008001000 */
[----:B------:R-:W-:-:S05]  /*88f0*/  MOV R0, UR10 ;  /* 0x0000000a00007c02 */ /* 0x000fca0008000f00 */
[----:B---3--:R-:W-:-:S04]  /*8900*/  FFMA R0, R215, R0, -1 ;  /* 0xbf800000d7007423 */ /* 0x008fc80000000000 */
[----:B------:R-:W-:-:S04]  /*8910*/  FADD.FTZ R0, -R0, -RZ ;  /* 0x800000ff00007221 */ /* 0x000fc80000010100 */
[----:B------:R-:W-:-:S07]  /*8920*/  FFMA R215, R215, R0, R215 ;  /* 0x00000000d7d77223 */ /* 0x000fce00000000d7 */
.L_x_7160:
[----:B01----:R-:W0:Y:S02]  /*8930*/  LDC.64 R2, c[0x0][0x3f0] ;  /* 0x0000fc00ff027b82 */ /* 0x003e240000000a00 */
[----:B0-----:R-:W-:Y:S01]  /*8940*/  STG.E desc[UR8][R2.64], R215 ;  /* 0x000000d702007986 */ /* 0x001fe2000c101908 */
[----:B------:R-:W-:Y:S05]  /*8950*/  EXIT ;  /* 0x000000000000794d */ /* 0x000fea0003800000 */
.L_x_7158:
[----:B------:R-:W-:Y:S02]  /*8960*/  MOV R5, 0x2 ;  /* 0x0000000200057802 */ /* 0x000fe40000000f00 */
[----:B------:R-:W-:Y:S02]  /*8970*/  MOV R7, 0x1f ;  /* 0x0000001f00077802 */ /* 0x000fe40000000f00 */
[----:B------:R-:W-:-:S07]  /*8980*/  MOV R4, 0xffffffff ;  /* 0xffffffff00047802 */ /* 0x000fce0000000f00 */
[----:B012-4-:R-:W-:Y:S05]  /*8990*/  WARPSYNC.COLLECTIVE R4, `(.L_x_7161) ;  /* 0x0000000004087348 */ /* 0x017fea0003c00000 */
[----:B01----:R0:W1:Y:S02]  /*89a0*/  SHFL.DOWN P0, R2, R0, R5, R7 ;  /* 0x0800000500027389 */ /* 0x0030640000000007 */
[----:B012-4-:R-:W-:Y:S05]  /*89b0*/  ENDCOLLECTIVE ;  /* 0x000000000000791b */ /* 0x017fea0003800000 */
.L_x_7161:
[----:B------:R-:W-:Y:S02]  /*89c0*/  MOV R5, 0x1 ;  /* 0x0000000100057802 */ /* 0x000fe40000000f00 */
[----:B------:R-:W-:-:S04]  /*89d0*/  MOV R3, R2 ;  /* 0x0000000200037202 */ /* 0x000fc80000000f00 */
[----:B------:R-:W-:-:S04]  /*89e0*/  FMNMX R3, R3, R0, !PT ;  /* 0x0000000003037209 */ /* 0x000fc80007800000 */
[----:B------:R-:W-:-:S07]  /*89f0*/  MOV R0, R3 ;  /* 0x0000000300007202 */ /* 0x000fce0000000f00 */
[----:B------:R-:W-:Y:S05]  /*8a00*/  WARPSYNC.COLLECTIVE R4, `(.L_x_7162) ;  /* 0x0000000004087348 */ /* 0x000fea0003c00000 */
[----:B------:R0:W1:Y:S02]  /*8a10*/  SHFL.DOWN P0, R2, R0, R5, R7 ;  /* 0x0800000500027389 */ /* 0x0000640000000007 */
[----:B01----:R-:W-:Y:S05]  /*8a20*/  ENDCOLLECTIVE ;  /* 0x000000000000791b */ /* 0x003fea0003800000 */
.L_x_7162:
[----:B------:R-:W-:Y:S05]  /*8a30*/  BRA `(.L_x_7163) ;  /* 0xfffffffc00587947 */ /* 0x000fea000383ffff */
        .weak           $__internal_76_$__cuda_sm20_rcp_rn_f32_slowpath
        .type           $__internal_76_$__cuda_sm20_rcp_rn_f32_slowpath,@function
        .size           $__internal_76_$__cuda_sm20_rcp_rn_f32_slowpath,(.L_x_12944 - $__internal_76_$__cuda_sm20_rcp_rn_f32_slowpath)
$__internal_76_$__cuda_sm20_rcp_rn_f32_slowpath:
        /* <DEDUP_REMOVED lines=15> */
.L_x_7165:
        /* <DEDUP_REMOVED lines=13> */
[----:B------:R-:W-:-:S03]  /*8c00*/  HFMA2 R219, -RZ, RZ, 0, 1.78813934326171875e-07 ;  /* 0x00000003ffdb7431 */ /* 0x000fc600000001ff */
[----:B------:R-:W-:-:S04]  /*8c10*/  LOP3.LUT R217, R217, 0x800000, RZ, 0xfc, !PT ;  /* 0x00800000d9d97812 */ /* 0x000fc800078efcff */
[----:B------:R-:W-:Y:S02]  /*8c20*/  SHF.R.U32.HI R215, RZ, R215, R217 ;  /* 0x000000d7ffd77219 */ /* 0x000fe400000116d9 */
[-C--:B------:R-:W-:Y:S02]  /*8c30*/  SHF.L.U32 R218, R219, R216.reuse, RZ ;  /* 0x000000d8dbda7219 */ /* 0x080fe400000006ff */
[----:B------:R-:W-:Y:S02]  /*8c40*/  SEL R219, RZ, 0xffffffff, !P1 ;  /* 0xffffffffffdb7807 */ /* 0x000fe40004800000 */
[----:B------:R-:W-:Y:S02]  /*8c50*/  LOP3.LUT R218, R218, R217, RZ, 0xc0, !PT ;  /* 0x000000d9dada7212 */ /* 0x000fe400078ec0ff */
[----:B------:R-:W-:Y:S02]  /*8c60*/  IADD3 R219, PT, PT, -R219, RZ, RZ ;  /* 0x000000ffdbdb7210 */ /* 0x000fe40007ffe1ff */
[----:B------:R-:W-:-:S02]  /*8c70*/  SHF.R.U32.HI R218, RZ, R216, R218 ;  /* 0x000000d8ffda7219 */ /* 0x000fc400000116da */
[----:B------:R-:W-:Y:S02]  /*8c80*/  LOP3.LUT P2, RZ, R219, R216, R217, 0xf8, !PT ;  /* 0x000000d8dbff7212 */ /* 0x000fe4000784f8d9 */
        /* <DEDUP_REMOVED lines=11> */
.L_x_7167:
[----:B------:R-:W0:Y:S02]  /*8d40*/  MUFU.RCP R140, R140 ;  /* 0x0000008c008c7308 */ /* 0x000e240000001000 */
.L_x_7166:
[----:B------:R-:W-:Y:S05]  /*8d50*/  BSYNC B1 ;  /* 0x0000000000017941 */ /* 0x000fea0003800000 */
.L_x_7164:
[----:B0-----:R-:W-:Y:S02]  /*8d60*/  MOV R215, R140 ;  /* 0x0000008c00d77202 */ /* 0x001fe40000000f00 */
[----:B------:R-:W-:Y:S01]  /*8d70*/  MOV R140, R141 ;  /* 0x0000008d008c7202 */ /* 0x000fe20000000f00 */
[----:B------:R-:W-:-:S04]  /*8d80*/  HFMA2 R141, -RZ, RZ, 0, 0 ;  /* 0x00000000ff8d7431 */ /* 0x000fc800000001ff */
[----:B------:R-:W-:Y:S05]  /*8d90*/  RET.REL.NODEC R140 `(_ZN18transformer_engine13normalization19ln_fwd_tuned_kernelINS0_13Kernel_traitsI13__nv_bfloat16S3_S3_fjLj20480ELj2ELj1ELj4ELj16ENS0_18Kernel_traits_baseILj20480ES3_S3_S3_fjLj128EEEEEEEvNS0_19ForwardKernelParamsE) ;  /* 0xffffff708c987950 */ /* 0x000fea0003c3ffff */
.L_x_7168:
        /* <DEDUP_REMOVED lines=14> */
.L_x_12944:


//--------------------- .text._ZN18transformer_engine13normalization19ln_fwd_tuned_kernelINS0_13Kernel_traitsIff6__halffjLj20480ELj2ELj1ELj4ELj16ENS0_18Kernel_traits_baseILj20480EffS3_fjLj128EEEEEEEvNS0_19ForwardKernelParamsE --------------------------
	.section	.text._ZN18transformer_engine13normalization19ln_fwd_tuned_kernelINS0_13Kernel_traitsIff6__halffjLj20480ELj2ELj1ELj4ELj16ENS0_18Kernel_traits_baseILj20480EffS3_fjLj128EEEEEEEvNS0_19ForwardKernelParamsE,"ax",@progbits
	.align	128
        .global         _ZN18transformer_engine13normalization19ln_fwd_tuned_kernelINS0_13Kernel_traitsIff6__halffjLj20480ELj2ELj1ELj4ELj16ENS0_18Kernel_traits_baseILj20480EffS3_fjLj128EEEEEEEvNS0_19ForwardKernelParamsE
        .type           _ZN18transformer_engine13normalization19ln_fwd_tuned_kernelINS0_13Kernel_traitsIff6__halffjLj20480ELj2ELj1ELj4ELj16ENS0_18Kernel_traits_baseILj20480EffS3_fjLj128EEEEEEEvNS0_19ForwardKernelParamsE,@function
        .size           _ZN18transformer_engine13normalization19ln_fwd_tuned_kernelINS0_13Kernel_traitsIff6__halffjLj20480ELj2ELj1ELj4ELj16ENS0_18Kernel_traits_baseILj20480EffS3_fjLj128EEEEEEEvNS0_19ForwardKernelParamsE,(.L_x_12945 - _ZN18transformer_engine13normalization19ln_fwd_tuned_kernelINS0_13Kernel_traitsIff6__halffjLj20480ELj2ELj1ELj4ELj16ENS0_18Kernel_traits_baseILj20480EffS3_fjLj128EEEEEEEvNS0_19ForwardKernelParamsE)
        .other          _ZN18transformer_engine13normalization19ln_fwd_tuned_kernelINS0_13Kernel_traitsIff6__halffjLj20480ELj2ELj1ELj4ELj16ENS0_18Kernel_traits_baseILj20480EffS3_fjLj128EEEEEEEvNS0_19ForwardKernelParamsE,@"STO_CUDA_ENTRY STV_DEFAULT"
_ZN18transformer_engine13normalization19ln_fwd_tuned_kernelINS0_13Kernel_traitsIff6__halffjLj20480ELj2ELj1ELj4ELj16ENS0_18Kernel_traits_baseILj20480EffS3_fjLj128EEEEEEEvNS0_19ForwardKernelParamsE:
.text._ZN18transformer_engine13normalization19ln_fwd_tuned_kernelINS0_13Kernel_traitsIff6__halffjLj20480ELj2ELj1ELj4ELj16ENS0_18Kernel_traits_baseILj20480EffS3_fjLj128EEEEEEEvNS0_19ForwardKernelParamsE:
        /* <DEDUP_REMOVED lines=154> */
.L_x_7190:
        /* <DEDUP_REMOVED lines=332> */
.L_x_7171:
[----:B------:R-:W-:Y:S05]  /*1e60*/  BSYNC.RECONVERGENT B0 ;  /* 0x0000000000007941 */ /* 0x000fea0003800200 */
.L_x_7170:
        /* <DEDUP_REMOVED lines=14> */
.L_x_7173:
[----:B------:R-:W-:Y:S05]  /*1f50*/  BSYNC.RECONVERGENT B0 ;  /* 0x0000000000007941 */ /* 0x000fea0003800200 */
.L_x_7172:
        /* <DEDUP_REMOVED lines=12> */
[----:B-----5:R-:W-:Y:S05]  /*2020*/  CALL.REL.NOINC `($__internal_77_$__cuda_sm20_rcp_rn_f32_slowpath) ;  /* 0x0000005800707944 */ /* 0x020fea0003c00000 */
[----:B------:R-:W-:Y:S05]  /*2030*/  BRA `(.L_x_7176) ;  /* 0x0000000000107947 */ /* 0x000fea0003800000 */
.L_x_7175:
[----:B------:R-:W0:Y:S02]  /*2040*/  MUFU.RCP R245, R2 ;  /* 0x0000000200f57308 */ /* 0x000e240000001000 */
[----:B0-----:R-:W-:-:S04]  /*2050*/  FFMA R0, R2, R245, -1 ;  /* 0xbf80000002007423 */ /* 0x001fc800000000f5 */
[----:B------:R-:W-:-:S04]  /*2060*/  FADD.FTZ R0, -R0, -RZ ;  /* 0x800000ff00007221 */ /* 0x000fc80000010100 */
[----:B------:R-:W-:-:S07]  /*2070*/  FFMA R0, R245, R0, R245 ;  /* 0x00000000f5007223 */ /* 0x000fce00000000f5 */
.L_x_7176:
[----:B------:R-:W-:Y:S05]  /*2080*/  BSYNC.RECONVERGENT B0 ;  /* 0x0000000000007941 */ /* 0x000fea0003800200 */
.L_x_7174:
        /* <DEDUP_REMOVED lines=21> */
[----:B-----5:R-:W-:Y:S05]  /*21e0*/  CALL.REL.NOINC `($__internal_77_$__cuda_sm20_rcp_rn_f32_slowpath) ;  /* 0x0000005800007944 */ /* 0x020fea0003c00000 */
[----:B------:R-:W-:Y:S05]  /*21f0*/  BRA `(.L_x_7179) ;  /* 0x0000000000107947 */ /* 0x000fea0003800000 */
.L_x_7178:
[----:B------:R-:W0:Y:S02]  /*2200*/  MUFU.RCP R0, R249 ;  /* 0x000000f900007308 */ /* 0x000e240000001000 */
[----:B0-----:R-:W-:-:S04]  /*2210*/  FFMA R245, R249, R0, -1 ;  /* 0xbf800000f9f57423 */ /* 0x001fc80000000000 */
[----:B------:R-:W-:-:S04]  /*2220*/  FADD.FTZ R245, -R245, -RZ ;  /* 0x800000fff5f57221 */ /* 0x000fc80000010100 */
[----:B------:R-:W-:-:S07]  /*2230*/  FFMA R0, R0, R245, R0 ;  /* 0x000000f500007223 */ /* 0x000fce0000000000 */
.L_x_7179:
[----:B------:R-:W-:Y:S05]  /*2240*/  BSYNC.RECONVERGENT B0 ;  /* 0x0000000000007941 */ /* 0x000fea0003800200 */
.L_x_7177:
        /* <DEDUP_REMOVED lines=32> */
.L_x_7181:
[----:B------:R-:W-:Y:S05]  /*2450*/  BSYNC.RECONVERGENT B0 ;  /* 0x0000000000007941 */ /* 0x000fea0003800200 */
.L_x_7180:
        /* <DEDUP_REMOVED lines=25> */
.L_x_7184:
[----:B------:R-:W2:Y:S04]  /*25f0*/  LDG.E.STRONG.GPU R244, desc[UR8][R2.64] ;  /* 0x0000000802f47981 */ /* 0x000ea8000c1ef900 */
[----:B--2---:R-:W-:Y:S01]  /*2600*/  CCTL.IVALL ;  /* 0x00000000ff00798f */ /* 0x004fe20002000000 */
[----:B------:R-:W-:Y:S05]  /*2610*/  YIELD ;  /* 0x0000000000007946 */ /* 0x000fea0003800000 */
[----:B------:R-:W-:-:S13]  /*2620*/  ISETP.NE.AND P1, PT, R244, R245, PT ;  /* 0x000000f5f400720c */ /* 0x000fda0003f25270 */
[----:B------:R-:W-:Y:S05]  /*2630*/  @P1 BRA `(.L_x_7184) ;  /* 0xfffffffc00ec1947 */ /* 0x000fea000383ffff */
.L_x_7183:
[----:B------:R-:W-:Y:S05]  /*2640*/  BSYNC B0 ;  /* 0x0000000000007941 */ /* 0x000fea0003800000 */
.L_x_7182:
        /* <DEDUP_REMOVED lines=35> */
[----:B--2--5:R-:W-:Y:S05]  /*2880*/  CALL.REL.NOINC `($__internal_77_$__cuda_sm20_rcp_rn_f32_slowpath) ;  /* 0x0000005000587944 */ /* 0x024fea0003c00000 */
[----:B------:R-:W-:Y:S05]  /*2890*/  BRA `(.L_x_7187) ;  /* 0x0000000000107947 */ /* 0x000fea0003800000 */
.L_x_7186:
[----:B-1----:R-:W0:Y:S02]  /*28a0*/  MUFU.RCP R0, R251 ;  /* 0x000000fb00007308 */ /* 0x002e240000001000 */
[----:B0-----:R-:W-:-:S04]  /*28b0*/  FFMA R245, R251, R0, -1 ;  /* 0xbf800000fbf57423 */ /* 0x001fc80000000000 */
[----:B------:R-:W-:-:S04]  /*28c0*/  FADD.FTZ R245, -R245, -RZ ;  /* 0x800000fff5f57221 */ /* 0x000fc80000010100 */
[----:B------:R-:W-:-:S07]  /*28d0*/  FFMA R0, R0, R245, R0 ;  /* 0x000000f500007223 */ /* 0x000fce0000000000 */
.L_x_7187:
[----:B------:R-:W-:Y:S05]  /*28e0*/  BSYNC.RECONVERGENT B0 ;  /* 0x0000000000007941 */ /* 0x000fea0003800200 */
.L_x_7185:
        /* <DEDUP_REMOVED lines=581> */
.L_x_7188:
        /* <DEDUP_REMOVED lines=626> */
.L_x_7189:
        /* <DEDUP_REMOVED lines=8> */
.L_x_7169:
        /* <DEDUP_REMOVED lines=39> */
.L_x_7198:
[----:B------:R-:W-:Y:S02]  /*7750*/  ISETP.NE.AND P0, PT, R0, RZ, PT ;  /* 0x000000ff0000720c */ /* 0x000fe40003f05270 */
[----:B-1----:R-:W-:-:S11]  /*7760*/  FMNMX R5, R3, R4, !PT ;  /* 0x0000000403057209 */ /* 0x002fd60007800000 */
[----:B------:R-:W-:Y:S05]  /*7770*/  @P0 BRA `(.L_x_7192) ;  /* 0x0000000000080947 */ /* 0x000fea0003800000 */
[----:B0-----:R-:W0:Y:S02]  /*7780*/  LDC.64 R2, c[0x0][0x3f8] ;  /* 0x0000fe00ff027b82 */ /* 0x001e240000000a00 */
[----:B0-----:R1:W-:Y:S02]  /*7790*/  REDG.E.MAX.S32.STRONG.GPU desc[UR8][R2.64], R5 ;  /* 0x000000050200798e */ /* 0x0013e4000d12e308 */
.L_x_7192:
[----:B------:R-:W-:Y:S05]  /*77a0*/  BSYNC B0 ;  /* 0x0000000000007941 */ /* 0x000fea0003800000 */
.L_x_7191:
        /* <DEDUP_REMOVED lines=12> */
[----:B0123--:R-:W-:Y:S05]  /*7870*/  CALL.REL.NOINC `($__internal_77_$__cuda_sm20_rcp_rn_f32_slowpath) ;  /* 0x00000000005c7944 */ /* 0x00ffea0003c00000 */
[----:B------:R-:W-:Y:S05]  /*7880*/  BRA `(.L_x_7195) ;  /* 0x0000000000147947 */ /* 0x000fea0003800000 */
.L_x_7194:
[----:B------:R-:W4:Y:S01]  /*7890*/  MUFU.RCP R0, UR10 ;  /* 0x0000000a00007d08 */ /* 0x000f220008001000 */
[----:B0123--:R-:W-:-:S05]  /*78a0*/  MOV R3, UR10 ;  /* 0x0000000a00037c02 */ /* 0x00ffca0008000f00 */
[----:B----4-:R-:W-:-:S04]  /*78b0*/  FFMA R2, R0, R3, -1 ;  /* 0xbf80000000027423 */ /* 0x010fc80000000003 */
[----:B------:R-:W-:-:S04]  /*78c0*/  FADD.FTZ R3, -R2, -RZ ;  /* 0x800000ff02037221 */ /* 0x000fc80000010100 */
[----:B------:R-:W-:-:S07]  /*78d0*/  FFMA R0, R0, R3, R0 ;  /* 0x0000000300007223 */ /* 0x000fce0000000000 */
.L_x_7195:
[----:B------:R-:W0:Y:S02]  /*78e0*/  LDC.64 R2, c[0x0][0x3f0] ;  /* 0x0000fc00ff027b82 */ /* 0x000e240000000a00 */
[----:B0-----:R-:W-:Y:S01]  /*78f0*/  STG.E desc[UR8][R2.64], R0 ;  /* 0x0000000002007986 */ /* 0x001fe2000c101908 */
[----:B------:R-:W-:Y:S05]  /*7900*/  EXIT ;  /* 0x000000000000794d */ /* 0x000fea0003800000 */
.L_x_7193:
[----:B------:R-:W-:Y:S02]  /*7910*/  MOV R6, 0x2 ;  /* 0x0000000200067802 */ /* 0x000fe40000000f00 */
[----:B------:R-:W-:Y:S02]  /*7920*/  MOV R7, 0x1f ;  /* 0x0000001f00077802 */ /* 0x000fe40000000f00 */
[----:B------:R-:W-:-:S07]  /*7930*/  MOV R5, 0xffffffff ;  /* 0xffffffff00057802 */ /* 0x000fce0000000f00 */
[----:B01----:R-:W-:Y:S05]  /*7940*/  WARPSYNC.COLLECTIVE R5, `(.L_x_7196) ;  /* 0x0000000005087348 */ /* 0x003fea0003c00000 */
[----:B-1----:R1:W2:Y:S02]  /*7950*/  SHFL.DOWN P0, R4, R2, R6, R7 ;  /* 0x0800000602047389 */ /* 0x0022a40000000007 */
[----:B012---:R-:W-:Y:S05]  /*7960*/  ENDCOLLECTIVE ;  /* 0x000000000000791b */ /* 0x007fea0003800000 */
.L_x_7196:
[----:B------:R-:W-:Y:S02]  /*7970*/  MOV R6, 0x1 ;  /* 0x0000000100067802 */ /* 0x000fe40000000f00 */
[----:B------:R-:W-:-:S04]  /*7980*/  MOV R3, R4 ;  /* 0x0000000400037202 */ /* 0x000fc80000000f00 */
[----:B------:R-:W-:-:S04]  /*7990*/  FMNMX R3, R3, R2, !PT ;  /* 0x0000000203037209 */ /* 0x000fc80007800000 */
[----:B------:R-:W-:-:S07]  /*79a0*/  MOV R2, R3 ;  /* 0x0000000300027202 */ /* 0x000fce0000000f00 */
[----:B------:R-:W-:Y:S05]  /*79b0*/  WARPSYNC.COLLECTIVE R5, `(.L_x_7197) ;  /* 0x0000000005087348 */ /* 0x000fea0003c00000 */
[----:B------:R0:W1:Y:S02]  /*79c0*/  SHFL.DOWN P0, R4, R2, R6, R7 ;  /* 0x0800000602047389 */ /* 0x0000640000000007 */
[----:B01----:R-:W-:Y:S05]  /*79d0*/  ENDCOLLECTIVE ;  /* 0x000000000000791b */ /* 0x003fea0003800000 */
.L_x_7197:
[----:B------:R-:W-:Y:S05]  /*79e0*/  BRA `(.L_x_7198) ;  /* 0xfffffffc00587947 */ /* 0x000fea000383ffff */
        .weak           $__internal_77_$__cuda_sm20_rcp_rn_f32_slowpath
        .type           $__internal_77_$__cuda_sm20_rcp_rn_f32_slowpath,@function
        .size           $__internal_77_$__cuda_sm20_rcp_rn_f32_slowpath,(.L_x_12945 - $__internal_77_$__cuda_sm20_rcp_rn_f32_slowpath)
$__internal_77_$__cuda_sm20_rcp_rn_f32_slowpath:
        /* <DEDUP_REMOVED lines=15> */
.L_x_7200:
        /* <DEDUP_REMOVED lines=36> */
.L_x_7202:
[----:B------:R-:W0:Y:S02]  /*7d20*/  MUFU.RCP R0, R0 ;  /* 0x0000000000007308 */ /* 0x000e240000001000 */
.L_x_7201:
[----:B------:R-:W-:Y:S05]  /*7d30*/  BSYNC B1 ;  /* 0x0000000000017941 */ /* 0x000fea0003800000 */
.L_x_7199:
[----:B------:R-:W-:Y:S01]  /*7d40*/  HFMA2 R249, -RZ, RZ, 0, 0 ;  /* 0x00000000fff97431 */ /* 0x000fe200000001ff */
[----:B------:R-:W-:-:S04]  /*7d50*/  MOV R248, R245 ;  /* 0x000000f500f87202 */ /* 0x000fc80000000f00 */
[----:B0----5:R-:W-:Y:S05]  /*7d60*/  RET.REL.NODEC R248 `(_ZN18transformer_engine13normalization19ln_fwd_tuned_kernelINS0_13Kernel_traitsIff6__halffjLj20480ELj2ELj1ELj4ELj16ENS0_18Kernel_traits_baseILj20480EffS3_fjLj128EEEEEEEvNS0_19ForwardKernelParamsE) ;  /* 0xffffff80f8a47950 */ /* 0x021fea0003c3ffff */
.L_x_7203:
        /* <DEDUP_REMOVED lines=9> */
.L_x_12945:


//--------------------- .text._ZN18transformer_engine13normalization19ln_fwd_tuned_kernelINS0_13Kernel_traitsI6__halfS3_S3_fjLj20480ELj2ELj1ELj4ELj16ENS0_18Kernel_traits_baseILj20480ES3_S3_S3_fjLj128EEEEEEEvNS0_19ForwardKernelParamsE --------------------------
	.section	.text._ZN18transformer_engine13normalization19ln_fwd_tuned_kernelINS0_13Kernel_traitsI6__halfS3_S3_fjLj20480ELj2ELj1ELj4ELj16ENS0_18Kernel_traits_baseILj20480ES3_S3_S3_fjLj128EEEEEEEvNS0_19ForwardKernelParamsE,"ax",@progbits
	.align	128
        .global         _ZN18transformer_engine13normalization19ln_fwd_tuned_kernelINS0_13Kernel_traitsI6__halfS3_S3_fjLj20480ELj2ELj1ELj4ELj16ENS0_18Kernel_traits_baseILj20480ES3_S3_S3_fjLj128EEEEEEEvNS0_19ForwardKernelParamsE
        .type           _ZN18transformer_engine13normalization19ln_fwd_tuned_kernelINS0_13Kernel_traitsI6__halfS3_S3_fjLj20480ELj2ELj1ELj4ELj16ENS0_18Kernel_traits_baseILj20480ES3_S3_S3_fjLj128EEEEEEEvNS0_19ForwardKernelParamsE,@function
        .size           _ZN18transformer_engine13normalization19ln_fwd_tuned_kernelINS0_13Kernel_traitsI6__halfS3_S3_fjLj20480ELj2ELj1ELj4ELj16ENS0_18Kernel_traits_baseILj20480ES3_S3_S3_fjLj128EEEEEEEvNS0_19ForwardKernelParamsE,(.L_x_12946 - _ZN18transformer_engine13normalization19ln_fwd_tuned_kernelINS0_13Kernel_traitsI6__halfS3_S3_fjLj20480ELj2ELj1ELj4ELj16ENS0_18Kernel_traits_baseILj20480ES3_S3_S3_fjLj128EEEEEEEvNS0_19ForwardKernelParamsE)
        .other          _ZN18transformer_engine13normalization19ln_fwd_tuned_kernelINS0_13Kernel_traitsI6__halfS3_S3_fjLj20480ELj2ELj1ELj4ELj16ENS0_18Kernel_traits_baseILj20480ES3_S3_S3_fjLj128EEEEEEEvNS0_19ForwardKernelParamsE,@"STO_CUDA_ENTRY STV_DEFAULT"
_ZN18transformer_engine13normalization19ln_fwd_tuned_kernelINS0_13Kernel_traitsI6__halfS3_S3_fjLj20480ELj2ELj1ELj4ELj16ENS0_18Kernel_traits_baseILj20480ES3_S3_S3_fjLj128EEEEEEEvNS0_19ForwardKernelParamsE:
.text._ZN18transformer_engine13normalization19ln_fwd_tuned_kernelINS0_13Kernel_traitsI6__halfS3_S3_fjLj20480ELj2ELj1ELj4ELj16ENS0_18Kernel_traits_baseILj20480ES3_S3_S3_fjLj128EEEEEEEvNS0_19ForwardKernelParamsE:
        /* <DEDUP_REMOVED lines=50> */
.L_x_7224:
        /* <DEDUP_REMOVED lines=386> */
.L_x_7206:
[----:B------:R-:W-:Y:S05]  /*1b40*/  BSYNC.RECONVERGENT B0 ;  /* 0x0000000000007941 */ /* 0x000fea0003800200 */
.L_x_7205:
        /* <DEDUP_REMOVED lines=13> */
.L_x_7208:
[----:B------:R-:W-:Y:S05]  /*1c20*/  BSYNC.RECONVERGENT B0 ;  /* 0x0000000000007941 */ /* 0x000fea0003800200 */
.L_x_7207:
        /* <DEDUP_REMOVED lines=11> */
[----:B-----5:R-:W-:Y:S05]  /*1ce0*/  CALL.REL.NOINC `($__internal_78_$__cuda_sm20_rcp_rn_f32_slowpath) ;  /* 0x0000006400107944 */ /* 0x020fea0003c00000 */
[----:B------:R-:W-:Y:S05]  /*1cf0*/  BRA `(.L_x_7211) ;  /* 0x0000000000107947 */ /* 0x000fea0003800000 */
.L_x_7210:
[----:B------:R-:W0:Y:S02]  /*1d00*/  MUFU.RCP R0, R100 ;  /* 0x0000006400007308 */ /* 0x000e240000001000 */
[----:B0-----:R-:W-:-:S04]  /*1d10*/  FFMA R2, R100, R0, -1 ;  /* 0xbf80000064027423 */ /* 0x001fc80000000000 */
[----:B------:R-:W-:-:S04]  /*1d20*/  FADD.FTZ R87, -R2, -RZ ;  /* 0x800000ff02577221 */ /* 0x000fc80000010100 */
[----:B------:R-:W-:-:S07]  /*1d30*/  FFMA R0, R0, R87, R0 ;  /* 0x0000005700007223 */ /* 0x000fce0000000000 */
.L_x_7211:
[----:B------:R-:W-:Y:S05]  /*1d40*/  BSYNC.RECONVERGENT B0 ;  /* 0x0000000000007941 */ /* 0x000fea0003800200 */
.L_x_7209:
        /* <DEDUP_REMOVED lines=20> */
[----:B-----5:R-:W-:Y:S05]  /*1e90*/  CALL.REL.NOINC `($__internal_78_$__cuda_sm20_rcp_rn_f32_slowpath) ;  /* 0x0000006000a47944 */ /* 0x020fea0003c00000 */
[----:B------:R-:W-:Y:S05]  /*1ea0*/  BRA `(.L_x_7214) ;  /* 0x0000000000107947 */ /* 0x000fea0003800000 */
.L_x_7213:
[----:B------:R-:W0:Y:S02]  /*1eb0*/  MUFU.RCP R0, R85 ;  /* 0x0000005500007308 */ /* 0x000e240000001000 */
[----:B0-----:R-:W-:-:S04]  /*1ec0*/  FFMA R2, R85, R0, -1 ;  /* 0xbf80000055027423 */ /* 0x001fc80000000000 */
[----:B------:R-:W-:-:S04]  /*1ed0*/  FADD.FTZ R83, -R2, -RZ ;  /* 0x800000ff02537221 */ /* 0x000fc80000010100 */
[----:B------:R-:W-:-:S07]  /*1ee0*/  FFMA R0, R0, R83, R0 ;  /* 0x0000005300007223 */ /* 0x000fce0000000000 */
.L_x_7214:
[----:B------:R-:W-:Y:S05]  /*1ef0*/  BSYNC.RECONVERGENT B0 ;  /* 0x0000000000007941 */ /* 0x000fea0003800200 */
.L_x_7212:
        /* <DEDUP_REMOVED lines=50> */
.L_x_7216:
[----:B------:R-:W-:Y:S05]  /*2220*/  BSYNC.RECONVERGENT B0 ;  /* 0x0000000000007941 */ /* 0x000fea0003800200 */
.L_x_7215:
[----:B------:R-:W-:Y:S05]  /*2230*/  @P2 BRA `(.L_x_7217) ;  /* 0x0000000000602947 */ /* 0x000fea0003800000 */
[----:B------:R-:W2:Y:S01]  /*2240*/  S2R R2, SR_CTAID.X ;  /* 0x0000000000027919 */ /* 0x000ea20000002500 */
[----:B------:R-:W1:Y:S01]  /*2250*/  LDCU.64 UR10, c[0x0][0x3b8] ;  /* 0x00007700ff0a77ac */ /* 0x000e620008000a00 */
[C---:B------:R-:W-:Y:S01]  /*2260*/  LOP3.LUT R0, R82.reuse, 0x1, RZ, 0xc0, !PT ;  /* 0x0000000152007812 */ /* 0x040fe200078ec0ff */
[----:B0-----:R-:W-:Y:S01]  /*2270*/  HFMA2 R91, -RZ, RZ, 0, 5.9604644775390625e-08 ;  /* 0x00000001ff5b7431 */ /* 0x001fe200000001ff */
[----:B------:R-:W-:Y:S02]  /*2280*/  ISETP.GT.U32.AND P2, PT, R82, 0x1, PT ;  /* 0x000000015200780c */ /* 0x000fe40003f44070 */
[----:B------:R-:W-:-:S04]  /*2290*/  IADD3 R0, PT, PT, -R0, RZ, RZ ;  /* 0x000000ff00007210 */ /* 0x000fc80007ffe1ff */
[----:B------:R-:W-:Y:S02]  /*22a0*/  LOP3.LUT R0, R0, UR7, RZ, 0xc0, !PT ;  /* 0x0000000700007c12 */ /* 0x000fe4000f8ec0ff */
[----:B------:R-:W-:Y:S02]  /*22b0*/  SEL R91, R91, 0xffffffff, !P2 ;  /* 0xffffffff5b5b7807 */ /* 0x000fe40005000000 */
[----:B--2---:R-:W-:-:S04]  /*22c0*/  SHF.R.U32.HI R89, RZ, 0x1, R2 ;  /* 0x00000001ff597819 */ /* 0x004fc80000011602 */
        /* <DEDUP_REMOVED lines=10> */
.L_x_7218:
[----:B------:R-:W2:Y:S04]  /*2370*/  LDG.E.STRONG.GPU R0, desc[UR8][R88.64] ;  /* 0x0000000858007981 */ /* 0x000ea8000c1ef900 */
[----:B--2---:R-:W-:Y:S01]  /*2380*/  CCTL.IVALL ;  /* 0x00000000ff00798f */ /* 0x004fe20002000000 */
[----:B------:R-:W-:Y:S05]  /*2390*/  YIELD ;  /* 0x0000000000007946 */ /* 0x000fea0003800000 */
[----:B------:R-:W-:-:S13]  /*23a0*/  ISETP.NE.AND P2, PT, R0, R2, PT ;  /* 0x000000020000720c */ /* 0x000fda0003f45270 */
[----:B------:R-:W-:Y:S05]  /*23b0*/  @P2 BRA `(.L_x_7218) ;  /* 0xfffffffc00ec2947 */ /* 0x000fea000383ffff */
.L_x_7217:
[----:B------:R-:W-:Y:S05]  /*23c0*/  WARPSYNC.ALL ;  /* 0x0000000000007948 */ /* 0x000fea0003800000 */
[----:B------:R-:W-:Y:S06]  /*23d0*/  BAR.SYNC.DEFER_BLOCKING 0x0 ;  /* 0x0000000000007b1d */ /* 0x000fec0000010000 */
[----:B------:R-:W3:Y:S01]  /*23e0*/  @!P1 LDG.E.64 R84, desc[UR8][R86.64] ;  /* 0x0000000856549981 */ /* 0x000ee2000c1e1b00 */
[----:B0-2---:R-:W-:Y:S01]  /*23f0*/  MOV R89, RZ ;  /* 0x000000ff00597202 */ /* 0x005fe20000000f00 */
[----:B------:R-:W-:Y:S01]  /*2400*/  BSSY.RECONVERGENT B0, `(.L_x_7219) ;  /* 0x0000012000007945 */ /* 0x000fe20003800200 */
[----:B------:R-:W-:-:S05]  /*2410*/  @!P1 MOV R89, 0x46200000 ;  /* 0x4620000000599802 */ /* 0x000fca0000000f00 */
[----:B------:R-:W0:Y:S02]  /*2420*/  SHFL.DOWN PT, R96, R89, 0x1, 0x1f ;  /* 0x08201f0059607f89 */ /* 0x000e2400000e0000 */
[----:B0-----:R-:W-:-:S05]  /*2430*/  FADD R91, R96, R89 ;  /* 0x00000059605b7221 */ /* 0x001fca0000000000 */
[----:B------:R-:W-:-:S04]  /*2440*/  IADD3 R0, PT, PT, R91, 0x1800000, RZ ;  /* 0x018000005b007810 */ /* 0x000fc80007ffe0ff */
[----:B------:R-:W-:-:S04]  /*2450*/  LOP3.LUT R0, R0, 0x7f800000, RZ, 0xc0, !PT ;  /* 0x7f80000000007812 */ /* 0x000fc800078ec0ff */
[----:B------:R-:W-:Y:S01]  /*2460*/  ISETP.GT.U32.AND P1, PT, R0, 0x1ffffff, PT ;  /* 0x01ffffff0000780c */ /* 0x000fe20003f24070 */
[----:B---3--:R0:W2:Y:S04]  /*2470*/  SHFL.DOWN PT, R98, R84, 0x1, 0x1f ;  /* 0x08201f0054627f89 */ /* 0x0080a800000e0000 */
[----:B-1----:R0:W1:Y:S08]  /*2480*/  SHFL.DOWN PT, R88, R85, 0x1, 0x1f ;  /* 0x08201f0055587f89 */ /* 0x00207000000e0000 */
[----:B------:R-:W-:Y:S05]  /*2490*/  @P1 BRA `(.L_x_7220) ;  /* 0x0000000000101947 */ /* 0x000fea0003800000 */
[----:B------:R-:W-:Y:S02]  /*24a0*/  MOV R2, R91 ;  /* 0x0000005b00027202 */ /* 0x000fe40000000f00 */
[----:B------:R-:W-:-:S07]  /*24b0*/  MOV R94, 0x24d0 ;  /* 0x000024d0005e7802 */ /* 0x000fce0000000f00 */
[----:B012--5:R-:W-:Y:S05]  /*24c0*/  CALL.REL.NOINC `($__internal_78_$__cuda_sm20_rcp_rn_f32_slowpath) ;  /* 0x0000005c00187944 */ /* 0x027fea0003c00000 */
[----:B------:R-:W-:Y:S05]  /*24d0*/  BRA `(.L_x_7221) ;  /* 0x0000000000107947 */ /* 0x000fea0003800000 */
.L_x_7220:
[----:B------:R-:W3:Y:S02]  /*24e0*/  MUFU.RCP R0, R91 ;  /* 0x0000005b00007308 */ /* 0x000ee40000001000 */
[----:B---3--:R-:W-:-:S04]  /*24f0*/  FFMA R2, R91, R0, -1 ;  /* 0xbf8000005b027423 */ /* 0x008fc80000000000 */
[----:B------:R-:W-:-:S04]  /*2500*/  FADD.FTZ R87, -R2, -RZ ;  /* 0x800000ff02577221 */ /* 0x000fc80000010100 */
[----:B------:R-:W-:-:S07]  /*2510*/  FFMA R0, R0, R87, R0 ;  /* 0x0000005700007223 */ /* 0x000fce0000000000 */
.L_x_7221:
[----:B------:R-:W-:Y:S05]  /*2520*/  BSYNC.RECONVERGENT B0 ;  /* 0x0000000000007941 */ /* 0x000fea0003800200 */
.L_x_7219:
[----:B--2---:R-:W-:Y:S01]  /*2530*/  FADD R2, -R98, R84 ;  /* 0x0000005462027221 */ /* 0x004fe20000000100 */
[----:B01----:R-:W-:Y:S01]  /*2540*/  FADD R85, R88, R85 ;  /* 0x0000005558557221 */ /* 0x003fe20000000000 */
[----:B------:R-:W-:Y:S01]  /*2550*/  FMUL R86, R96, R98 ;  /* 0x0000006260567220 */ /* 0x000fe20000400000 */
[----:B------:R-:W0:Y:S01]  /*2560*/  LDC R88, c[0x0][0x3d8] ;  /* 0x0000f600ff587b82 */ /* 0x000e220000000800 */
[----:B------:R-:W-:Y:S01]  /*2570*/  FMUL R2, R2, R2 ;  /* 0x0000000202027220 */ /* 0x000fe20000400000 */
[----:B------:R-:W1:Y:S03]  /*2580*/  LDCU.64 UR4, c[0x0][0x3f8] ;  /* 0x00007f00ff0477ac */ /* 0x000e660008000a00 */
[----:B------:R-:W-:Y:S01]  /*2590*/  FMUL R2, R2, R89 ;  /* 0x0000005902027220 */ /* 0x000fe20000400000 */
[----:B------:R-:W-:Y:S02]  /*25a0*/  FFMA R89, R89, R84, R86 ;  /* 0x0000005459597223 */ /* 0x000fe40000000056 */
[----:B------:R-:W2:Y:S01]  /*25b0*/  @P0 LDC.64 R86, c[0x0][0x398] ;  /* 0x0000e600ff560b82 */ /* 0x000ea20000000a00 */
[----:B------:R-:W-:-:S04]  /*25c0*/  FMUL R2, R96, R2 ;  /* 0x0000000260027220 */ /* 0x000fc80000400000 */
[-C--:B------:R-:W-:Y:S01]  /*25d0*/  FFMA R2, R2, R0.reuse, R85 ;  /* 0x0000000002027223 */ /* 0x080fe20000000055 */
[----:B------:R-:W-:-:S04]  /*25e0*/  FMUL R0, R89, R0 ;  /* 0x0000000059007220 */ /* 0x000fc80000400000 */
[----:B------:R-:W0:Y:S01]  /*25f0*/  SHFL.IDX PT, R85, R2, RZ, 0x1f ;  /* 0x00001fff02557589 */ /* 0x000e2200000e0000 */
[----:B-1----:R-:W-:-:S03]  /*2600*/  UISETP.NE.U32.AND UP0, UPT, UR4, URZ, UPT ;  /* 0x000000ff0400728c */ /* 0x002fc6000bf05070 */
[----:B------:R-:W1:Y:S01]  /*2610*/  SHFL.IDX PT, R0, R0, RZ, 0x1f ;  /* 0x00001fff00007589 */ /* 0x000e6200000e0000 */
[----:B------:R-:W-:Y:S01]  /*2620*/  UISETP.NE.AND.EX UP0, UPT, UR5, URZ, UPT, UP0 ;  /* 0x000000ff0500728c */ /* 0x000fe2000bf05300 */
[----:B--2---:R-:W-:-:S04]  /*2630*/  @P0 IMAD.WIDE R86, R80, 0x4, R86 ;  /* 0x0000000450560825 */ /* 0x004fc800078e0256 */
[----:B0-----:R-:W-:Y:S02]  /*2640*/  FFMA R88, R85, 4.8828125727595761418e-05, R88 ;  /* 0x384ccccd55587823 */ /* 0x001fe40000000058 */
[----:B------:R-:W0:Y:S01]  /*2650*/  @P0 LDC.64 R84, c[0x0][0x3a0] ;  /* 0x0000e800ff540b82 */ /* 0x000e220000000a00 */
[----:B-1----:R1:W-:Y:S02]  /*2660*/  @P0 STG.E desc[UR8][R86.64], R0 ;  /* 0x0000000056000986 */ /* 0x0023e4000c101908 */
[----:B------:R-:W-:-:S13]  /*2670*/  FSETP.GEU.AND P1, PT, |R88|, 1.175494350822287508e-38, PT ;  /* 0x008000005800780b */ /* 0x000fda0003f2e200 */
[----:B------:R-:W-:-:S04]  /*2680*/  @!P1 FMUL R88, R88, 16777216 ;  /* 0x4b80000058589820 */ /* 0x000fc80000400000 */
[----:B------:R-:W2:Y:S01]  /*2690*/  MUFU.RSQ R89, R88 ;  /* 0x0000005800597308 */ /* 0x000ea20000001400 */
[----:B0-----:R-:W-:-:S04]  /*26a0*/  @P0 IMAD.WIDE R84, R80, 0x4, R84 ;  /* 0x0000000450540825 */ /* 0x001fc800078e0254 */
[----:B--2---:R-:W-:-:S05]  /*26b0*/  @!P1 FMUL R89, R89, 4096 ;  /* 0x4580000059599820 */ /* 0x004fca0000400000 */
[----:B------:R1:W-:Y:S01]  /*26c0*/  @P0 STG.E desc[UR8][R84.64], R89 ;  /* 0x0000005954000986 */ /* 0x0003e2000c101908 */
[----:B------:R-:W-:Y:S05]  /*26d0*/  BRA.U UP0, `(.L_x_7222) ;  /* 0x0000002500fc7547 */ /* 0x000fea000b800000 */
[----:B------:R-:W0:Y:S01]  /*26e0*/  LDCU.U8 UR4, c[0x0][0x3c0] ;  /* 0x00007800ff0477ac */ /* 0x000e220008000000 */
[--C-:B------:R-:W-:Y:S01]  /*26f0*/  FADD R224, R103, -R0.reuse ;  /* 0x8000000067e07221 */ /* 0x100fe20000000000 */
[--C-:B------:R-:W-:Y:S01]  /*2700*/  FADD R88, R129, -R0.reuse ;  /* 0x8000000081587221 */ /* 0x100fe20000000000 */
[--C-:B-1----:R-:W-:Y:S01]  /*2710*/  FADD R84, R131, -R0.reuse ;  /* 0x8000000083547221 */ /* 0x102fe20000000000 */
        /* <DEDUP_REMOVED lines=77> */
[----:B0-----:R-:W-:Y:S01]  /*2bf0*/  ISETP.NE.AND P1, PT, RZ, UR4, PT ;  /* 0x00000004ff007c0c */ /* 0x001fe2000bf25270 */
        /* <DEDUP_REMOVED lines=557> */
.L_x_7222:
[----:B------:R-:W0:Y:S01]  /*4ed0*/  LDCU.U8 UR4, c[0x0][0x3c0] ;  /* 0x00007800ff0477ac */ /* 0x000e220008000000 */
        /* <DEDUP_REMOVED lines=717> */
.L_x_7223:
        /* <DEDUP_REMOVED lines=8> */
.L_x_7204:
        /* <DEDUP_REMOVED lines=38> */
.L_x_7232:
[----:B------:R-:W-:Y:S02]  /*7e90*/  ISETP.NE.AND P0, PT, R0, RZ, PT ;  /* 0x000000ff0000720c */ /* 0x000fe40003f05270 */
[----:B-1----:R-:W-:-:S11]  /*7ea0*/  FMNMX R7, R5, R4, !PT ;  /* 0x0000000405077209 */ /* 0x002fd60007800000 */
[----:B------:R-:W-:Y:S05]  /*7eb0*/  @P0 BRA `(.L_x_7226) ;  /* 0x0000000000080947 */ /* 0x000fea0003800000 */
[----:B0-----:R-:W0:Y:S02]  /*7ec0*/  LDC.64 R4, c[0x0][0x3f8] ;  /* 0x0000fe00ff047b82 */ /* 0x001e240000000a00 */
[----:B0-----:R1:W-:Y:S02]  /*7ed0*/  REDG.E.MAX.S32.STRONG.GPU desc[UR8][R4.64], R7 ;  /* 0x000000070400798e */ /* 0x0013e4000d12e308 */
.L_x_7226:
[----:B------:R-:W-:Y:S05]  /*7ee0*/  BSYNC B0 ;  /* 0x0000000000007941 */ /* 0x000fea0003800000 */
.L_x_7225:
        /* <DEDUP_REMOVED lines=12> */
[----:B01----:R-:W-:Y:S05]  /*7fb0*/  CALL.REL.NOINC `($__internal_78_$__cuda_sm20_rcp_rn_f32_slowpath) ;  /* 0x00000000005c7944 */ /* 0x003fea0003c00000 */
[----:B------:R-:W-:Y:S01]  /*7fc0*/  MOV R5, R0 ;  /* 0x0000000000057202 */ /* 0x000fe20000000f00 */
[----:B------:R-:W-:Y:S06]  /*7fd0*/  BRA `(.L_x_7229) ;  /* 0x0000000000107947 */ /* 0x000fec0003800000 */
.L_x_7228:
[----:B------:R-:W2:Y:S02]  /*7fe0*/  MUFU.RCP R0, R3 ;  /* 0x0000000300007308 */ /* 0x000ea40000001000 */
[----:B--2---:R-:W-:-:S04]  /*7ff0*/  FFMA R2, R0, R3, -1 ;  /* 0xbf80000000027423 */ /* 0x004fc80000000003 */
[----:B01----:R-:W-:-:S04]  /*8000*/  FADD.FTZ R5, -R2, -RZ ;  /* 0x800000ff02057221 */ /* 0x003fc80000010100 */
[----:B------:R-:W-:-:S07]  /*8010*/  FFMA R5, R0, R5, R0 ;  /* 0x0000000500057223 */ /* 0x000fce0000000000 */
.L_x_7229:
[----:B------:R-:W0:Y:S02]  /*8020*/  LDC.64 R2, c[0x0][0x3f0] ;  /* 0x0000fc00ff027b82 */ /* 0x000e240000000a00 */
[----:B0-----:R-:W-:Y:S01]  /*8030*/  STG.E desc[UR8][R2.64], R5 ;  /* 0x0000000502007986 */ /* 0x001fe2000c101908 */
[----:B------:R-:W-:Y:S05]  /*8040*/  EXIT ;  /* 0x000000000000794d */ /* 0x000fea0003800000 */
.L_x_7227:
[----:B------:R-:W-:Y:S02]  /*8050*/  MOV R7, 0x2 ;  /* 0x0000000200077802 */ /* 0x000fe40000000f00 */
[----:B------:R-:W-:Y:S02]  /*8060*/  MOV R9, 0x1f ;  /* 0x0000001f00097802 */ /* 0x000fe40000000f00 */
[----:B------:R-:W-:-:S07]  /*8070*/  MOV R6, 0xffffffff ;  /* 0xffffffff00067802 */ /* 0x000fce0000000f00 */
[----:B01---5:R-:W-:Y:S05]  /*8080*/  WARPSYNC.COLLECTIVE R6, `(.L_x_7230) ;  /* 0x0000000006087348 */ /* 0x023fea0003c00000 */
[----:B01----:R0:W1:Y:S02]  /*8090*/  SHFL.DOWN P0, R4, R2, R7, R9 ;  /* 0x0800000702047389 */ /* 0x0030640000000009 */
[----:B01---5:R-:W-:Y:S05]  /*80a0*/  ENDCOLLECTIVE ;  /* 0x000000000000791b */ /* 0x023fea0003800000 */
.L_x_7230:
[----:B------:R-:W-:Y:S02]  /*80b0*/  MOV R7, 0x1 ;  /* 0x0000000100077802 */ /* 0x000fe40000000f00 */
[----:B------:R-:W-:-:S04]  /*80c0*/  MOV R5, R4 ;  /* 0x0000000400057202 */ /* 0x000fc80000000f00 */
[----:B------:R-:W-:-:S04]  /*80d0*/  FMNMX R5, R5, R2, !PT ;  /* 0x0000000205057209 */ /* 0x000fc80007800000 */
[----:B------:R-:W-:-:S07]  /*80e0*/  MOV R2, R5 ;  /* 0x0000000500027202 */ /* 0x000fce0000000f00 */
[----:B------:R-:W-:Y:S05]  /*80f0*/  WARPSYNC.COLLECTIVE R6, `(.L_x_7231) ;  /* 0x0000000006087348 */ /* 0x000fea0003c00000 */
[----:B------:R0:W1:Y:S02]  /*8100*/  SHFL.DOWN P0, R4, R2, R7, R9 ;  /* 0x0800000702047389 */ /* 0x0000640000000009 */
[----:B01----:R-:W-:Y:S05]  /*8110*/  ENDCOLLECTIVE ;  /* 0x000000000000791b */ /* 0x003fea0003800000 */
.L_x_7231:
[----:B------:R-:W-:Y:S05]  /*8120*/  BRA `(.L_x_7232) ;  /* 0xfffffffc00587947 */ /* 0x000fea000383ffff */
        .weak           $__internal_78_$__cuda_sm20_rcp_rn_f32_slowpath
        .type           $__internal_78_$__cuda_sm20_rcp_rn_f32_slowpath,@function
        .size           $__internal_78_$__cuda_sm20_rcp_rn_f32_slowpath,(.L_x_12946 - $__internal_78_$__cuda_sm20_rcp_rn_f32_slowpath)
$__internal_78_$__cuda_sm20_rcp_rn_f32_slowpath:
        /* <DEDUP_REMOVED lines=15> */
.L_x_7234:
        /* <DEDUP_REMOVED lines=33> */
.L_x_7236:
[----:B------:R0:W1:Y:S02]  /*8430*/  MUFU.RCP R86, R2 ;  /* 0x0000000200567308 */ /* 0x0000640000001000 */
.L_x_7235:
[----:B------:R-:W-:Y:S05]  /*8440*/  BSYNC B1 ;  /* 0x0000000000017941 */ /* 0x000fea0003800000 */
.L_x_7233:
[----:B------:R-:W-:Y:S01]  /*8450*/  HFMA2 R87, -RZ, RZ, 0, 0 ;  /* 0x00000000ff577431 */ /* 0x000fe200000001ff */
[----:B-1----:R-:W-:Y:S02]  /*8460*/  MOV R0, R86 ;  /* 0x0000005600007202 */ /* 0x002fe40000000f00 */
[----:B------:R-:W-:-:S04]  /*8470*/  MOV R86, R94 ;  /* 0x0000005e00567202 */ /* 0x000fc80000000f00 */
[----:B0-----:R-:W-:Y:S05]  /*8480*/  RET.REL.NODEC R86 `(_ZN18transformer_engine13normalization19ln_fwd_tuned_kernelINS0_13Kernel_traitsI6__halfS3_S3_fjLj20480ELj2ELj1ELj4ELj16ENS0_18Kernel_traits_baseILj20480ES3_S3_S3_fjLj128EEEEEEEvNS0_19ForwardKernelParamsE) ;  /* 0xffffff7856dc7950 */ /* 0x001fea0003c3ffff */
.L_x_7237:
        /* <DEDUP_REMOVED lines=15> */
.L_x_12946:


//--------------------- .text._ZN18transformer_engine13normalization19ln_fwd_tuned_kernelINS0_13Kernel_traitsIffffjLj20480ELj2ELj1ELj4ELj16ENS0_18Kernel_traits_baseILj20480EffffjLj128EEEEEEEvNS0_19ForwardKernelParamsE --------------------------
	.section	.text._ZN18transformer_engine13normalization19ln_fwd_tuned_kernelINS0_13Kernel_traitsIffffjLj20480ELj2ELj1ELj4ELj16ENS0_18Kernel_traits_baseILj20480EffffjLj128EEEEEEEvNS0_19ForwardKernelParamsE,"ax",@progbits
	.align	128
        .global         _ZN18transformer_engine13normalization19ln_fwd_tuned_kernelINS0_13Kernel_traitsIffffjLj20480ELj2ELj1ELj4ELj16ENS0_18Kernel_traits_baseILj20480EffffjLj128EEEEEEEvNS0_19ForwardKernelParamsE
        .type           _ZN18transformer_engine13normalization19ln_fwd_tuned_kernelINS0_13Kernel_traitsIffffjLj20480ELj2ELj1ELj4ELj16ENS0_18Kernel_traits_baseILj20480EffffjLj128EEEEEEEvNS0_19ForwardKernelParamsE,@function
        .size           _ZN18transformer_engine13normalization19ln_fwd_tuned_kernelINS0_13Kernel_traitsIffffjLj20480ELj2ELj1ELj4ELj16ENS0_18Kernel_traits_baseILj20480EffffjLj128EEEEEEEvNS0_19ForwardKernelParamsE,(.L_x_12947 - _ZN18transformer_engine13normalization19ln_fwd_tuned_kernelINS0_13Kernel_traitsIffffjLj20480ELj2ELj1ELj4ELj16ENS0_18Kernel_traits_baseILj20480EffffjLj128EEEEEEEvNS0_19ForwardKernelParamsE)
        .other          _ZN18transformer_engine13normalization19ln_fwd_tuned_kernelINS0_13Kernel_traitsIffffjLj20480ELj2ELj1ELj4ELj16ENS0_18Kernel_traits_baseILj20480EffffjLj128EEEEEEEvNS0_19ForwardKernelParamsE,@"STO_CUDA_ENTRY STV_DEFAULT"
_ZN18transformer_engine13normalization19ln_fwd_tuned_kernelINS0_13Kernel_traitsIffffjLj20480ELj2ELj1ELj4ELj16ENS0_18Kernel_traits_baseILj20480EffffjLj128EEEEEEEvNS0_19ForwardKernelParamsE:
.text._ZN18transformer_engine13normalization19ln_fwd_tuned_kernelINS0_13Kernel_traitsIffffjLj20480ELj2ELj1ELj4ELj16ENS0_18Kernel_traits_baseILj20480EffffjLj128EEEEEEEvNS0_19ForwardKernelParamsE:
        /* <DEDUP_REMOVED lines=69> */
[----:B------:R0:W-:Y:S01]  /*0450*/  STL [R1+0x4], RZ ;  /* 0x000004ff01007387 */ /* 0x0001e20000100800 */
        /* <DEDUP_REMOVED lines=84> */
.L_x_7259:
[----:B01----:R-:W0:Y:S01]  /*09a0*/  LDC.64 R2, c[0x0][0x390] ;  /* 0x0000e400ff027b82 */ /* 0x003e220000000a00 */
        /* <DEDUP_REMOVED lines=331> */
.L_x_7240:
[----:B------:R-:W-:Y:S05]  /*1e60*/  BSYNC.RECONVERGENT B0 ;  /* 0x0000000000007941 */ /* 0x000fea0003800200 */
.L_x_7239:
        /* <DEDUP_REMOVED lines=14> */
.L_x_7242:
[----:B------:R-:W-:Y:S05]  /*1f50*/  BSYNC.RECONVERGENT B0 ;  /* 0x0000000000007941 */ /* 0x000fea0003800200 */
.L_x_7241:
[----:B0-----:R-:W0:Y:S01]  /*1f60*/  SHFL.DOWN PT, R3, R244, 0x2, 0x1f ;  /* 0x08401f00f4037f89 */ /* 0x001e2200000e0000 */
[----:B------:R-:W-:Y:S03]  /*1f70*/  BSSY.RECONVERGENT B0, `(.L_x_7243) ;  /* 0x0000011000007945 */ /* 0x000fe60003800200 */
[----:B--2---:R-:W2:Y:S04]  /*1f80*/  SHFL.DOWN PT, R245, R247, 0x2, 0x1f ;  /* 0x08401f00f7f57f89 */ /* 0x004ea800000e0000 */
[----:B------:R3:W4:Y:S01]  /*1f90*/  SHFL.DOWN PT, R250, R246, 0x2, 0x1f ;  /* 0x08401f00f6fa7f89 */ /* 0x00072200000e0000 */
[----:B0-----:R-:W-:-:S03]  /*1fa0*/  FADD R2, R3, R244 ;  /* 0x000000f403027221 */ /* 0x001fc60000000000 */
[----:B--2---:R3:W-:Y:S02]  /*1fb0*/  STL [R1], R245 ;  /* 0x000000f501007387 */ /* 0x0047e40000100800 */
[----:B-1----:R-:W-:-:S04]  /*1fc0*/  IADD3 R0, PT, PT, R2, 0x1800000, RZ ;  /* 0x0180000002007810 */ /* 0x002fc80007ffe0ff */
[----:B------:R-:W-:-:S04]  /*1fd0*/  LOP3.LUT R0, R0, 0x7f800000, RZ, 0xc0, !PT ;  /* 0x7f80000000007812 */ /* 0x000fc800078ec0ff */
[----:B------:R-:W-:-:S13]  /*1fe0*/  ISETP.GT.U32.AND P1, PT, R0, 0x1ffffff, PT ;  /* 0x01ffffff0000780c */ /* 0x000fda0003f24070 */
[----:B---34-:R-:W-:Y:S05]  /*1ff0*/  @P1 BRA `(.L_x_7244) ;  /* 0x0000000000101947 */ /* 0x018fea0003800000 */
[----:B------:R-:W-:Y:S02]  /*2000*/  MOV R0, R2 ;  /* 0x0000000200007202 */ /* 0x000fe40000000f00 */
[----:B------:R-:W-:-:S07]  /*2010*/  MOV R245, 0x2030 ;  /* 0x0000203000f57802 */ /* 0x000fce0000000f00 */
[----:B-----5:R-:W-:Y:S05]  /*2020*/  CALL.REL.NOINC `($__internal_79_$__cuda_sm20_rcp_rn_f32_slowpath) ;  /* 0x0000004400707944 */ /* 0x020fea0003c00000 */
[----:B------:R-:W-:Y:S05]  /*2030*/  BRA `(.L_x_7245) ;  /* 0x0000000000107947 */ /* 0x000fea0003800000 */
.L_x_7244:
[----:B------:R-:W0:Y:S02]  /*2040*/  MUFU.RCP R245, R2 ;  /* 0x0000000200f57308 */ /* 0x000e240000001000 */
[----:B0-----:R-:W-:-:S04]  /*2050*/  FFMA R0, R2, R245, -1 ;  /* 0xbf80000002007423 */ /* 0x001fc800000000f5 */
[----:B------:R-:W-:-:S04]  /*2060*/  FADD.FTZ R0, -R0, -RZ ;  /* 0x800000ff00007221 */ /* 0x000fc80000010100 */
[----:B------:R-:W-:-:S07]  /*2070*/  FFMA R0, R245, R0, R245 ;  /* 0x00000000f5007223 */ /* 0x000fce00000000f5 */
.L_x_7245:
[----:B------:R-:W-:Y:S05]  /*2080*/  BSYNC.RECONVERGENT B0 ;  /* 0x0000000000007941 */ /* 0x000fea0003800200 */
.L_x_7243:
        /* <DEDUP_REMOVED lines=21> */
[----:B-----5:R-:W-:Y:S05]  /*21e0*/  CALL.REL.NOINC `($__internal_79_$__cuda_sm20_rcp_rn_f32_slowpath) ;  /* 0x0000004400007944 */ /* 0x020fea0003c00000 */
[----:B------:R-:W-:Y:S05]  /*21f0*/  BRA `(.L_x_7248) ;  /* 0x0000000000107947 */ /* 0x000fea0003800000 */
.L_x_7247:
[----:B------:R-:W0:Y:S02]  /*2200*/  MUFU.RCP R0, R249 ;  /* 0x000000f900007308 */ /* 0x000e240000001000 */
[----:B0-----:R-:W-:-:S04]  /*2210*/  FFMA R245, R249, R0, -1 ;  /* 0xbf800000f9f57423 */ /* 0x001fc80000000000 */
[----:B------:R-:W-:-:S04]  /*2220*/  FADD.FTZ R245, -R245, -RZ ;  /* 0x800000fff5f57221 */ /* 0x000fc80000010100 */
[----:B------:R-:W-:-:S07]  /*2230*/  FFMA R0, R0, R245, R0 ;  /* 0x000000f500007223 */ /* 0x000fce0000000000 */
.L_x_7248:
[----:B------:R-:W-:Y:S05]  /*2240*/  BSYNC.RECONVERGENT B0 ;  /* 0x0000000000007941 */ /* 0x000fea0003800200 */
.L_x_7246:
        /* <DEDUP_REMOVED lines=32> */
.L_x_7250:
[----:B------:R-:W-:Y:S05]  /*2450*/  BSYNC.RECONVERGENT B0 ;  /* 0x0000000000007941 */ /* 0x000fea0003800200 */
.L_x_7249:
        /* <DEDUP_REMOVED lines=25> */
.L_x_7253:
[----:B------:R-:W2:Y:S04]  /*25f0*/  LDG.E.STRONG.GPU R244, desc[UR8][R2.64] ;  /* 0x0000000802f47981 */ /* 0x000ea8000c1ef900 */
[----:B--2---:R-:W-:Y:S01]  /*2600*/  CCTL.IVALL ;  /* 0x00000000ff00798f */ /* 0x004fe20002000000 */
[----:B------:R-:W-:Y:S05]  /*2610*/  YIELD ;  /* 0x0000000000007946 */ /* 0x000fea0003800000 */
[----:B------:R-:W-:-:S13]  /*2620*/  ISETP.NE.AND P1, PT, R244, R245, PT ;  /* 0x000000f5f400720c */ /* 0x000fda0003f25270 */
[----:B------:R-:W-:Y:S05]  /*2630*/  @P1 BRA `(.L_x_7253) ;  /* 0xfffffffc00ec1947 */ /* 0x000fea000383ffff */
.L_x_7252:
[----:B------:R-:W-:Y:S05]  /*2640*/  BSYNC B0 ;  /* 0x0000000000007941 */ /* 0x000fea0003800000 */
.L_x_7251:
        /* <DEDUP_REMOVED lines=35> */
[----:B--2--5:R-:W-:Y:S05]  /*2880*/  CALL.REL.NOINC `($__internal_79_$__cuda_sm20_rcp_rn_f32_slowpath) ;  /* 0x0000003c00587944 */ /* 0x024fea0003c00000 */
[----:B------:R-:W-:Y:S05]  /*2890*/  BRA `(.L_x_7256) ;  /* 0x0000000000107947 */ /* 0x000fea0003800000 */
.L_x_7255:
[----:B-1----:R-:W0:Y:S02]  /*28a0*/  MUFU.RCP R0, R251 ;  /* 0x000000fb00007308 */ /* 0x002e240000001000 */
[----:B0-----:R-:W-:-:S04]  /*28b0*/  FFMA R245, R251, R0, -1 ;  /* 0xbf800000fbf57423 */ /* 0x001fc80000000000 */
[----:B------:R-:W-:-:S04]  /*28c0*/  FADD.FTZ R245, -R245, -RZ ;  /* 0x800000fff5f57221 */ /* 0x000fc80000010100 */
[----:B------:R-:W-:-:S07]  /*28d0*/  FFMA R0, R0, R245, R0 ;  /* 0x000000f500007223 */ /* 0x000fce0000000000 */
.L_x_7256:
[----:B------:R-:W-:Y:S05]  /*28e0*/  BSYNC.RECONVERGENT B0 ;  /* 0x0000000000007941 */ /* 0x000fea0003800200 */
.L_x_7254:
[----:B------:R-:W3:Y:S01]  /*28f0*/  LDL.LU R245, [R1] ;  /* 0x0000000001f57983 */ /* 0x000ee20000300800 */
        /* <DEDUP_REMOVED lines=41> */
[----:B0-----:R-:W-:Y:S01]  /*2b90*/  FADD R245, R77, -UR11 ;  /* 0x8000000b4df57e21 */ /* 0x001fe20008000000 */
[----:B------:R-:W-:Y:S01]  /*2ba0*/  FADD R244, R83, -UR11 ;  /* 0x8000000b53f47e21 */ /* 0x000fe20008000000 */
[----:B------:R-:W-:Y:S01]  /*2bb0*/  FADD R250, R78, -UR11 ;  /* 0x8000000b4efa7e21 */ /* 0x000fe20008000000 */
[----:B------:R-:W0:Y:S01]  /*2bc0*/  LDC.64 R248, c[0x0][0x3c8] ;  /* 0x0000f200fff87b82 */ /* 0x000e220000000a00 */
[----:B------:R-:W-:Y:S01]  /*2bd0*/  FADD R81, R81, -UR11 ;  /* 0x8000000b51517e21 */ /* 0x000fe20008000000 */
[----:B------:R-:W-:Y:S01]  /*2be0*/  FADD R251, R79, -UR11 ;  /* 0x8000000b4ffb7e21 */ /* 0x000fe20008000000 */
[----:B------:R-:W-:Y:S01]  /*2bf0*/  FMUL R77, R76, UR6 ;  /* 0x000000064c4d7c20 */ /* 0x000fe20008400000 */
[----:B------:R-:W-:Y:S01]  /*2c00*/  FMUL R83, R82, UR6 ;  /* 0x0000000652537c20 */ /* 0x000fe20008400000 */
[----:B------:R-:W-:Y:S01]  /*2c10*/  FMUL R78, R245, UR6 ;  /* 0x00000006f54e7c20 */ /* 0x000fe20008400000 */
[----:B------:R-:W-:Y:S01]  /*2c20*/  FMUL R244, R244, UR6 ;  /* 0x00000006f4f47c20 */ /* 0x000fe20008400000 */
[----:B------:R-:W-:Y:S01]  /*2c30*/  FMUL R79, R250, UR6 ;  /* 0x00000006fa4f7c20 */ /* 0x000fe20008400000 */
[----:B------:R-:W-:Y:S01]  /*2c40*/  FMUL R2, R81, UR6 ;  /* 0x0000000651027c20 */ /* 0x000fe20008400000 */
[----:B------:R-:W-:Y:S01]  /*2c50*/  FMUL R250, R251, UR6 ;  /* 0x00000006fbfa7c20 */ /* 0x000fe20008400000 */
[----:B-----5:R-:W-:Y:S01]  /*2c60*/  FFMA R76, R236, R77, R156 ;  /* 0x0000004dec4c7223 */ /* 0x020fe2000000009c */
[----:B---3--:R-:W-:Y:S01]  /*2c70*/  ISETP.NE.AND P1, PT, RZ, UR13, PT ;  /* 0x0000000dff007c0c */ /* 0x008fe2000bf25270 */
[----:B------:R-:W-:Y:S01]  /*2c80*/  FFMA R82, R242, R83, R162 ;  /* 0x00000053f2527223 */ /* 0x000fe200000000a2 */
[----:B------:R-:W-:Y:S01]  /*2c90*/  FFMA R77, R237, R78, R157 ;  /* 0x0000004eed4d7223 */ /* 0x000fe2000000009d */
[----:B------:R-:W-:Y:S01]  /*2ca0*/  FFMA R83, R243, R244, R163 ;  /* 0x000000f4f3537223 */ /* 0x000fe200000000a3 */
[----:B------:R-:W-:Y:S01]  /*2cb0*/  FFMA R78, R238, R79, R158 ;  /* 0x0000004fee4e7223 */ /* 0x000fe2000000009e */
[----:B--2---:R-:W-:Y:S01]  /*2cc0*/  USHF.L.U32 UR12, UR5, 0x7, URZ ;  /* 0x00000007050c7899 */ /* 0x004fe200080006ff */
[----:B------:R-:W-:Y:S01]  /*2cd0*/  FFMA R81, R241, R2, R161 ;  /* 0x00000002f1517223 */ /* 0x000fe200000000a1 */
[----:B------:R-:W-:Y:S01]  /*2ce0*/  FFMA R79, R239, R250, R159 ;  /* 0x000000faef4f7223 */ /* 0x000fe2000000009f */
        /* <DEDUP_REMOVED lines=16> */
[----:B------:R-:W-:Y:S01]  /*2df0*/  @P1 FMUL R79, R79, UR10 ;  /* 0x0000000a4f4f1c20 */ /* 0x000fe20008400000 */
[----:B------:R-:W-:Y:S01]  /*2e00*/  FADD R64, R64, -UR11 ;  /* 0x8000000b40407e21 */ /* 0x000fe20008000000 */
[----:B------:R-:W-:Y:S01]  /*2e10*/  @P1 FMUL R80, R80, UR10 ;  /* 0x0000000a50501c20 */ /* 0x000fe20008400000 */
[----:B------:R-:W-:Y:S01]  /*2e20*/  FADD R66, R66, -UR11 ;  /* 0x8000000b42427e21 */ /* 0x000fe20008000000 */
[----:B------:R-:W-:-:S02]  /*2e30*/  IMAD R244, R3, 0x1400, R0 ;  /* 0x0000140003f47824 */ /* 0x000fc400078e0200 */
[----:B------:R-:W-:Y:S01]  /*2e40*/  FADD R65, R65, -UR11 ;  /* 0x8000000b41417e21 */ /* 0x000fe20008000000 */
[----:B------:R-:W-:Y:S01]  /*2e50*/  FADD R67, R67, -UR11 ;  /* 0x8000000b43437e21 */ /* 0x000fe20008000000 */
[----:B------:R-:W-:Y:S01]  /*2e60*/  FADD R60, R60, -UR11 ;  /* 0x8000000b3c3c7e21 */ /* 0x000fe20008000000 */
[----:B0-----:R-:W-:-:S04]  /*2e70*/  IMAD.WIDE.U32 R2, R244, 0x10, R248 ;  /* 0x00000010f4027825 */ /* 0x001fc800078e00f8 */
[----:B------:R-:W-:Y:S01]  /*2e80*/  FADD R61, R61, -UR11 ;  /* 0x8000000b3d3d7e21 */ /* 0x000fe20008000000 */
[----:B------:R-:W-:Y:S01]  /*2e90*/  FADD R62, R62, -UR11 ;  /* 0x8000000b3e3e7e21 */ /* 0x000fe20008000000 */
[----:B------:R-:W-:Y:S01]  /*2ea0*/  FADD R63, R63, -UR11 ;  /* 0x8000000b3f3f7e21 */ /* 0x000fe20008000000 */
[----:B------:R-:W-:Y:S01]  /*2eb0*/  FADD R56, R56, -UR11 ;  /* 0x8000000b38387e21 */ /* 0x000fe20008000000 */
[----:B------:R0:W-:Y:S01]  /*2ec0*/  STG.E.128 desc[UR8][R2.64], R80 ;  /* 0x0000005002007986 */ /* 0x0001e2000c101d08 */
[----:B------:R-:W-:Y:S01]  /*2ed0*/  FADD R58, R58, -UR11 ;  /* 0x8000000b3a3a7e21 */ /* 0x000fe20008000000 */
[----:B------:R-:W-:Y:S01]  /*2ee0*/  FADD R54, R54, -UR11 ;  /* 0x8000000b36367e21 */ /* 0x000fe20008000000 */
[----:B------:R-:W-:Y:S01]  /*2ef0*/  FADD R57, R57, -UR11 ;  /* 0x8000000b39397e21 */ /* 0x000fe20008000000 */
[----:B------:R1:W-:Y:S01]  /*2f00*/  STG.E.128 desc[UR8][R2.64+0x1000], R76 ;  /* 0x0010004c02007986 */ /* 0x0003e2000c101d08 */
        /* <DEDUP_REMOVED lines=16> */
[----:B------:R-:W-:Y:S01]  /*3010*/  FMUL R75, R74, UR6 ;  /* 0x000000064a4b7c20 */ /* 0x000fe20008400000 */
[----:B-1----:R-:W-:Y:S01]  /*3020*/  FADD R76, R69, -UR11 ;  /* 0x8000000b454c7e21 */ /* 0x002fe20008000000 */
[----:B------:R-:W-:Y:S01]  /*3030*/  FADD R77, R71, -UR11 ;  /* 0x8000000b474d7e21 */ /* 0x000fe20008000000 */
        /* <DEDUP_REMOVED lines=23> */
[----:B------:R-:W-:Y:S01]  /*31b0*/  FADD R80, R20, -UR11 ;  /* 0x8000000b14507e21 */ /* 0x000fe20008000000 */
[----:B------:R-:W-:Y:S01]  /*31c0*/  FMUL R20, R67, UR6 ;  /* 0x0000000643147c20 */ /* 0x000fe20008400000 */
[----:B------:R-:W-:Y:S01]  /*31d0*/  FADD R78, R21, -UR11 ;  /* 0x8000000b154e7e21 */ /* 0x000fe20008000000 */
[----:B------:R1:W-:Y:S01]  /*31e0*/  STG.E.128 desc[UR8][R2.64+0x3000], R68 ;  /* 0x0030004402007986 */ /* 0x0003e2000c101d08 */
[----:B------:R-:W-:Y:S01]  /*31f0*/  FADD R76, R22, -UR11 ;  /* 0x8000000b164c7e21 */ /* 0x000fe20008000000 */
[----:B------:R-:W-:Y:S01]  /*3200*/  FADD R81, R40, -UR11 ;  /* 0x8000000b28517e21 */ /* 0x000fe20008000000 */
[----:B------:R-:W-:Y:S01]  /*3210*/  IADD3 R21, PT, PT, R244, 0x400, RZ ;  /* 0x00000400f4157810 */ /* 0x000fe20007ffe0ff */
[----:B------:R-:W-:Y:S01]  /*3220*/  FADD R22, R14, -UR11 ;  /* 0x8000000b0e167e21 */ /* 0x000fe20008000000 */
[----:B------:R-:W-:Y:S01]  /*3230*/  FADD R40, R39, -UR11 ;  /* 0x8000000b27287e21 */ /* 0x000fe20008000000 */
[----:B------:R-:W-:Y:S01]  /*3240*/  FMUL R14, R61, UR6 ;  /* 0x000000063d0e7c20 */ /* 0x000fe20008400000 */
[----:B------:R-:W-:Y:S01]  /*3250*/  FADD R39, R32, -UR11 ;  /* 0x8000000b20277e21 */ /* 0x000fe20008000000 */
[----:B------:R-:W-:Y:S01]  /*3260*/  FMUL R32, R63, UR6 ;  /* 0x000000063f207c20 */ /* 0x000fe20008400000 */
[----:B------:R-:W-:Y:S01]  /*3270*/  FADD R79, R41, -UR11 ;  /* 0x8000000b294f7e21 */ /* 0x000fe20008000000 */
[----:B------:R-:W-:Y:S01]  /*3280*/  FADD R41, R38, -UR11 ;  /* 0x8000000b26297e21 */ /* 0x000fe20008000000 */
[----:B------:R-:W-:Y:S01]  /*3290*/  FADD R38, R5, -UR11 ;  /* 0x8000000b05267e21 */ /* 0x000fe20008000000 */
[----:B------:R-:W-:Y:S01]  /*32a0*/  FMUL R5, R56, UR6 ;  /* 0x0000000638057c20 */ /* 0x000fe20008400000 */
[----:B------:R-:W-:Y:S01]  /*32b0*/  FADD R77, R42, -UR11 ;  /* 0x8000000b2a4d7e21 */ /* 0x000fe20008000000 */
[----:B0-----:R-:W-:Y:S01]  /*32c0*/  FADD R72, R16, -UR11 ;  /* 0x8000000b10487e21 */ /* 0x001fe20008000000 */
[----:B------:R-:W-:Y:S01]  /*32d0*/  FADD R74, R23, -UR11 ;  /* 0x8000000b174a7e21 */ /* 0x000fe20008000000 */
[----:B------:R-:W-:Y:S01]  /*32e0*/  FADD R23, R15, -UR11 ;  /* 0x8000000b0f177e21 */ /* 0x000fe20008000000 */
[----:B------:R-:W-:Y:S01]  /*32f0*/  FMUL R15, R62, UR6 ;  /* 0x000000063e0f7c20 */ /* 0x000fe20008400000 */
[----:B-1----:R-:W-:Y:S01]  /*3300*/  FMUL R3, R64, UR6 ;  /* 0x0000000640037c20 */ /* 0x002fe20008400000 */
[----:B------:R-:W-:Y:S01]  /*3310*/  FADD R68, R19, -UR11 ;  /* 0x8000000b13447e21 */ /* 0x000fe20008000000 */
[----:B------:R-:W-:Y:S01]  /*3320*/  FMUL R19, R66, UR6 ;  /* 0x0000000642137c20 */ /* 0x000fe20008400000 */
[----:B------:R-:W-:Y:S01]  /*3330*/  FMUL R2, R65, UR6 ;  /* 0x0000000641027c20 */ /* 0x000fe20008400000 */
[----:B------:R-:W-:Y:S01]  /*3340*/  FFMA R16, R224, R3, R144 ;  /* 0x00000003e0107223 */ /* 0x000fe20000000090 */
[----:B------:R-:W-:Y:S01]  /*3350*/  FADD R69, R18, -UR11 ;  /* 0x8000000b12457e21 */ /* 0x000fe20008000000 */
[----:B------:R-:W-:Y:S01]  /*3360*/  FADD R3, R13, -UR11 ;  /* 0x8000000b0d037e21 */ /* 0x000fe20008000000 */
[----:B------:R-:W-:Y:S01]  /*3370*/  FADD R70, R17, -UR11 ;  /* 0x8000000b11467e21 */ /* 0x000fe20008000000 */
[----:B------:R-:W-:Y:S01]  /*3380*/  FFMA R18, R226, R19, R146 ;  /* 0x00000013e2127223 */ /* 0x000fe20000000092 */
[----:B------:R-:W-:Y:S01]  /*3390*/  FMUL R13, R60, UR6 ;  /* 0x000000063c0d7c20 */ /* 0x000fe20008400000 */
[----:B------:R-:W-:Y:S01]  /*33a0*/  FFMA R17, R225, R2, R145 ;  /* 0x00000002e1117223 */ /* 0x000fe20000000091 */
[----:B------:R-:W-:Y:S01]  /*33b0*/  FFMA R19, R227, R20, R147 ;  /* 0x00000014e3137223 */ /* 0x000fe20000000093 */
        /* <DEDUP_REMOVED lines=12> */
[----:B------:R0:W-:Y:S01]  /*3480*/  STG.E.128 desc[UR8][R20.64], R16 ;  /* 0x0000001014007986 */ /* 0x0001e2000c101d08 */
[----:B------:R-:W-:Y:S01]  /*3490*/  FADD R73, R36, -UR11 ;  /* 0x8000000b24497e21 */ /* 0x000fe20008000000 */
[----:B------:R-:W-:Y:S01]  /*34a0*/  @P1 FMUL R12, R12, UR10 ;  /* 0x0000000a0c0c1c20 */ /* 0x000fe20008400000 */
[----:B------:R-:W-:Y:S01]  /*34b0*/  @P1 FMUL R13, R13, UR10 ;  /* 0x0000000a0d0d1c20 */ /* 0x000fe20008400000 */
[----:B------:R-:W-:Y:S01]  /*34c0*/  @P1 FMUL R14, R14, UR10 ;  /* 0x0000000a0e0e1c20 */ /* 0x000fe20008400000 */
[----:B------:R-:W-:Y:S01]  /*34d0*/  @P1 FMUL R15, R15, UR10 ;  /* 0x0000000a0f0f1c20 */ /* 0x000fe20008400000 */
[----:B------:R-:W-:Y:S01]  /*34e0*/  FADD R75, R43, -UR11 ;  /* 0x8000000b2b4b7e21 */ /* 0x000fe20008000000 */
[----:B------:R-:W-:Y:S01]  /*34f0*/  FADD R36, R11, -UR11 ;  /* 0x8000000b0b247e21 */ /* 0x000fe20008000000 */
[----:B------:R-:W-:Y:S01]  /*3500*/  FMUL R11, R58, UR6 ;  /* 0x000000063a0b7c20 */ /* 0x000fe20008400000 */
[----:B------:R-:W-:Y:S01]  /*3510*/  FMUL R43, R54, UR6 ;  /* 0x00000006362b7c20 */ /* 0x000fe20008400000 */
[----:B------:R-:W-:Y:S01]  /*3520*/  FMUL R42, R53, UR6 ;  /* 0x00000006352a7c20 */ /* 0x000fe20008400000 */
[----:B------:R-:W-:Y:S01]  /*3530*/  FADD R32, R10, -UR11 ;  /* 0x8000000b0a207e21 */ /* 0x000fe20008000000 */
[----:B------:R-:W-:Y:S01]  /*3540*/  FFMA R10, R218, R11, R138 ;  /* 0x0000000bda0a7223 */ /* 0x000fe2000000008a */
[----:B------:R-:W-:Y:S01]  /*3550*/  FADD R56, R6, -UR11 ;  /* 0x8000000b06387e21 */ /* 0x000fe20008000000 */
[----:B------:R-:W-:Y:S01]  /*3560*/  FMUL R6, R45, UR6 ;  /* 0x000000062d067c20 */ /* 0x000fe20008400000 */
[----:B------:R-:W-:Y:S01]  /*3570*/  FMUL R45, R46, UR6 ;  /* 0x000000062e2d7c20 */ /* 0x000fe20008400000 */
[----:B------:R-:W-:Y:S01]  /*3580*/  @P1 FMUL R10, R10, UR10 ;  /* 0x0000000a0a0a1c20 */ /* 0x000fe20008400000 */
[----:B------:R-:W-:Y:S01]  /*3590*/  FADD R34, R34, -UR11 ;  /* 0x8000000b22227e21 */ /* 0x000fe20008000000 */
[----:B0-----:R-:W-:-:S04]  /*35a0*/  IMAD.WIDE.U32 R16, R37, 0x10, R248 ;  /* 0x0000001025107825 */ /* 0x001fc800078e00f8 */
[----:B------:R-:W-:Y:S01]  /*35b0*/  FADD R37, R4, -UR11 ;  /* 0x8000000b04257e21 */ /* 0x000fe20008000000 */
[----:B------:R-:W-:Y:S01]  /*35c0*/  FMUL R4, R57, UR6 ;  /* 0x0000000639047c20 */ /* 0x000fe20008400000 */
[----:B------:R-:W-:Y:S01]  /*35d0*/  FMUL R18, R59, UR6 ;  /* 0x000000063b127c20 */ /* 0x000fe20008400000 */
[----:B------:R-:W-:Y:S01]  /*35e0*/  FMUL R19, R52, UR6 ;  /* 0x0000000634137c20 */ /* 0x000fe20008400000 */
[----:B------:R-:W-:Y:S01]  /*35f0*/  FADD R20, R8, -UR11 ;  /* 0x8000000b08147e21 */ /* 0x000fe20008000000 */
[----:B------:R-:W-:Y:S01]  /*3600*/  FMUL R52, R55, UR6 ;  /* 0x0000000637347c20 */ /* 0x000fe20008400000 */
[----:B------:R0:W-:Y:S01]  /*3610*/  STG.E.128 desc[UR8][R16.64], R12 ;  /* 0x0000000c10007986 */ /* 0x0001e2000c101d08 */
[----:B------:R-:W-:Y:S01]  /*3620*/  FFMA R8, R216, R5, R136 ;  /* 0x00000005d8087223 */ /* 0x000fe20000000088 */
[----:B------:R-:W-:Y:S01]  /*3630*/  FADD R21, R9, -UR11 ;  /* 0x8000000b09157e21 */ /* 0x000fe20008000000 */
[----:B------:R-:W-:Y:S01]  /*3640*/  IADD3 R5, PT, PT, R244, 0x600, RZ ;  /* 0x00000600f4057810 */ /* 0x000fe20007ffe0ff */
[----:B------:R-:W-:Y:S01]  /*3650*/  FFMA R9, R217, R4, R137 ;  /* 0x00000004d9097223 */ /* 0x000fe20000000089 */
[----:B------:R-:W-:Y:S01]  /*3660*/  FFMA R11, R219, R18, R139 ;  /* 0x00000012db0b7223 */ /* 0x000fe2000000008b */
[----:B------:R-:W-:Y:S01]  /*3670*/  @P1 FMUL R8, R8, UR10 ;  /* 0x0000000a08081c20 */ /* 0x000fe20008400000 */
[----:B------:R-:W-:Y:S01]  /*3680*/  FADD R57, R7, -UR11 ;  /* 0x8000000b07397e21 */ /* 0x000fe20008000000 */
[----:B------:R-:W-:Y:S01]  /*3690*/  @P1 FMUL R9, R9, UR10 ;  /* 0x0000000a09091c20 */ /* 0x000fe20008400000 */
[----:B------:R-:W-:Y:S01]  /*36a0*/  @P1 FMUL R11, R11, UR10 ;  /* 0x0000000a0b0b1c20 */ /* 0x000fe20008400000 */
[----:B------:R-:W-:-:S04]  /*36b0*/  IMAD.WIDE.U32 R4, R5, 0x10, R248 ;  /* 0x0000001005047825 */ /* 0x000fc800078e00f8 */
[----:B------:R-:W-:Y:S01]  /*36c0*/  FMUL R7, R44, UR6 ;  /* 0x000000062c077c20 */ /* 0x000fe20008400000 */
[----:B------:R-:W-:Y:S01]  /*36d0*/  FMUL R44, R47, UR6 ;  /* 0x000000062f2c7c20 */ /* 0x000fe20008400000 */
[----:B------:R-:W-:Y:S01]  /*36e0*/  FADD R35, R35, -UR11 ;  /* 0x8000000b23237e21 */ /* 0x000fe20008000000 */
[----:B------:R-:W-:Y:S01]  /*36f0*/  FADD R29, R29, -UR11 ;  /* 0x8000000b1d1d7e21 */ /* 0x000fe20008000000 */
[----:B------:R1:W-:Y:S01]  /*3700*/  STG.E.128 desc[UR8][R4.64], R8 ;  /* 0x0000000804007986 */ /* 0x0003e2000c101d08 */
[----:B------:R-:W-:Y:S01]  /*3710*/  FADD R30, R30, -UR11 ;  /* 0x8000000b1e1e7e21 */ /* 0x000fe20008000000 */
[----:B------:R-:W-:Y:S01]  /*3720*/  FADD R28, R28, -UR11 ;  /* 0x8000000b1c1c7e21 */ /* 0x000fe20008000000 */
[----:B0-----:R-:W-:Y:S01]  /*3730*/  FFMA R14, R214, R43, R134 ;  /* 0x0000002bd60e7223 */ /* 0x001fe20000000086 */
[----:B------:R-:W-:Y:S01]  /*3740*/  IADD3 R43, PT, PT, R244, 0x700, RZ ;  /* 0x00000700f42b7810 */ /* 0x000fe20007ffe0ff */
[----:B------:R-:W-:Y:S01]  /*3750*/  FFMA R12, R212, R19, R132 ;  /* 0x00000013d40c7223 */ /* 0x000fe20000000084 */
[----:B------:R-:W-:Y:S01]  /*3760*/  FFMA R13, R213, R42, R133 ;  /* 0x0000002ad50d7223 */ /* 0x000fe20000000085 */
[----:B------:R-:W-:Y:S01]  /*3770*/  FFMA R15, R215, R52, R135 ;  /* 0x00000034d70f7223 */ /* 0x000fe20000000087 */
[----:B------:R-:W-:Y:S01]  /*3780*/  FMUL R17, R48, UR6 ;  /* 0x0000000630117c20 */ /* 0x000fe20008400000 */
[----:B------:R-:W-:Y:S01]  /*3790*/  FMUL R48, R49, UR6 ;  /* 0x0000000631307c20 */ /* 0x000fe20008400000 */
[----:B------:R-:W-:Y:S01]  /*37a0*/  FMUL R49, R50, UR6 ;  /* 0x0000000632317c20 */ /* 0x000fe20008400000 */
[----:B------:R-:W-:Y:S01]  /*37b0*/  @P1 FMUL R12, R12, UR10 ;  /* 0x0000000a0c0c1c20 */ /* 0x000fe20008400000 */
[----:B------:R-:W-:Y:S01]  /*37c0*/  @P1 FMUL R13, R13, UR10 ;  /* 0x0000000a0d0d1c20 */ /* 0x000fe20008400000 */
[----:B------:R-:W-:Y:S01]  /*37d0*/  @P1 FMUL R14, R14, UR10 ;  /* 0x0000000a0e0e1c20 */ /* 0x000fe20008400000 */
[----:B------:R-:W-:Y:S01]  /*37e0*/  @P1 FMUL R15, R15, UR10 ;  /* 0x0000000a0f0f1c20 */ /* 0x000fe20008400000 */
[----:B------:R-:W-:-:S04]  /*37f0*/  IMAD.WIDE.U32 R42, R43, 0x10, R248 ;  /* 0x000000102b2a7825 */ /* 0x000fc800078e00f8 */
[----:B------:R-:W-:Y:S01]  /*3800*/  FMUL R50, R51, UR6 ;  /* 0x0000000633327c20 */ /* 0x000fe20008400000 */
[----:B------:R-:W-:Y:S01]  /*3810*/  FFMA R18, R210, R49, R130 ;  /* 0x00000031d2127223 */ /* 0x000fe20000000082 */
[----:B------:R-:W-:Y:S01]  /*3820*/  FFMA R16, R208, R17, R128 ;  /* 0x00000011d0107223 */ /* 0x000fe20000000080 */
[----:B------:R-:W-:Y:S01]  /*3830*/  IADD3 R49, PT, PT, R244, 0x800, RZ ;  /* 0x00000800f4317810 */ /* 0x000fe20007ffe0ff */
[----:B------:R0:W-:Y:S01]  /*3840*/  STG.E.128 desc[UR8][R42.64], R12 ;  /* 0x0000000c2a007986 */ /* 0x0001e2000c101d08 */
[----:B------:R-:W-:Y:S01]  /*3850*/  FFMA R17, R209, R48, R129 ;  /* 0x00000030d1117223 */ /* 0x000fe20000000081 */
[----:B------:R-:W-:Y:S01]  /*3860*/  FFMA R19, R211, R50, R131 ;  /* 0x00000032d3137223 */ /* 0x000fe20000000083 */
[----:B-1----:R-:W-:Y:S01]  /*3870*/  FFMA R4, R204, R7, R124 ;  /* 0x00000007cc047223 */ /* 0x002fe2000000007c */
        /* <DEDUP_REMOVED lines=12> */
[----:B------:R-:W-:Y:S01]  /*3940*/  FADD R31, R31, -UR11 ;  /* 0x8000000b1f1f7e21 */ /* 0x000fe20008000000 */
[----:B------:R-:W-:Y:S01]  /*3950*/  FADD R24, R24, -UR11 ;  /* 0x8000000b18187e21 */ /* 0x000fe20008000000 */
[----:B0-----:R-:W-:Y:S01]  /*3960*/  IADD3 R43, PT, PT, R244, 0x900, RZ ;  /* 0x00000900f42b7810 */ /* 0x001fe20007ffe0ff */
[----:B------:R-:W-:Y:S01]  /*3970*/  FADD R25, R25, -UR11 ;  /* 0x8000000b19197e21 */ /* 0x000fe20008000000 */
[----:B------:R-:W-:Y:S01]  /*3980*/  FADD R26, R26, -UR11 ;  /* 0x8000000b1a1a7e21 */ /* 0x000fe20008000000 */
[----:B------:R-:W-:Y:S01]  /*3990*/  FADD R27, R27, -UR11 ;  /* 0x8000000b1b1b7e21 */ /* 0x000fe20008000000 */
[----:B------:R-:W-:Y:S01]  /*39a0*/  STG.E.128 desc[UR8][R48.64], R16 ;  /* 0x0000001030007986 */ /* 0x000fe2000c101d08 */
[----:B------:R-:W-:-:S04]  /*39b0*/  IMAD.WIDE.U32 R42, R43, 0x10, R248 ;  /* 0x000000102b2a7825 */ /* 0x000fc800078e00f8 */
[----:B------:R-:W-:Y:S01]  /*39c0*/  FMUL R81, R81, UR6 ;  /* 0x0000000651517c20 */ /* 0x000fe20008400000 */
[----:B------:R-:W-:Y:S01]  /*39d0*/  FMUL R44, R79, UR6 ;  /* 0x000000064f2c7c20 */ /* 0x000fe20008400000 */
[----:B------:R-:W-:Y:S01]  /*39e0*/  FMUL R77, R77, UR6 ;  /* 0x000000064d4d7c20 */ /* 0x000fe20008400000 */
[----:B------:R-:W-:Y:S01]  /*39f0*/  FMUL R46, R75, UR6 ;  /* 0x000000064b2e7c20 */ /* 0x000fe20008400000 */
[----:B------:R-:W-:Y:S01]  /*3a00*/  FMUL R60, R33, UR6 ;  /* 0x00000006213c7c20 */ /* 0x000fe20008400000 */
[----:B------:R0:W-:Y:S01]  /*3a10*/  STG.E.128 desc[UR8][R42.64], R4 ;  /* 0x000000042a007986 */ /* 0x0001e2000c101d08 */
[----:B------:R-:W-:Y:S01]  /*3a20*/  FMUL R73, R73, UR6 ;  /* 0x0000000649497c20 */ /* 0x000fe20008400000 */
[----:B------:R-:W-:Y:S01]  /*3a30*/  FMUL R58, R71, UR6 ;  /* 0x00000006473a7c20 */ /* 0x000fe20008400000 */
[----:B------:R-:W-:Y:S01]  /*3a40*/  FMUL R41, R41, UR6 ;  /* 0x0000000629297c20 */ /* 0x000fe20008400000 */
[----:B------:R-:W-:Y:S01]  /*3a50*/  FMUL R40, R40, UR6 ;  /* 0x0000000628287c20 */ /* 0x000fe20008400000 */
[----:B------:R-:W-:Y:S01]  /*3a60*/  FMUL R33, R34, UR6 ;  /* 0x0000000622217c20 */ /* 0x000fe20008400000 */
[----:B------:R-:W-:Y:S01]  /*3a70*/  FMUL R39, R39, UR6 ;  /* 0x0000000627277c20 */ /* 0x000fe20008400000 */
[----:B------:R-:W-:Y:S01]  /*3a80*/  FMUL R34, R35, UR6 ;  /* 0x0000000623227c20 */ /* 0x000fe20008400000 */
        /* <DEDUP_REMOVED lines=8> */
[----:B------:R-:W-:Y:S01]  /*3b10*/  IADD3 R13, PT, PT, R244, 0xc00, RZ ;  /* 0x00000c00f40d7810 */ /* 0x000fe20007ffe0ff */
        /* <DEDUP_REMOVED lines=15> */
[----:B------:R-:W-:Y:S01]  /*3c10*/  IADD3 R15, PT, PT, R244, 0xd00, RZ ;  /* 0x00000d00f40f7810 */ /* 0x000fe20007ffe0ff */
[----:B------:R-:W-:Y:S01]  /*3c20*/  FFMA R42, R190, R43, R110 ;  /* 0x0000002bbe2a7223 */ /* 0x000fe2000000006e */
[----:B------:R-:W-:Y:S01]  /*3c30*/  IADD3 R17, PT, PT, R244, 0xe00, RZ ;  /* 0x00000e00f4117810 */ /* 0x000fe20007ffe0ff */
[----:B------:R-:W-:-:S04]  /*3c40*/  IMAD.WIDE.U32 R8, R9, 0x10, R248 ;  /* 0x0000001009087825 */ /* 0x000fc800078e00f8 */
        /* <DEDUP_REMOVED lines=41> */
[----:B------:R-:W-:Y:S01]  /*3ee0*/  IADD3 R19, PT, PT, R244, 0xf00, RZ ;  /* 0x00000f00f4137810 */ /* 0x000fe20007ffe0ff */
[----:B------:R-:W-:Y:S01]  /*3ef0*/  STG.E.128 desc[UR8][R14.64], R40 ;  /* 0x000000280e007986 */ /* 0x000fe2000c101d08 */
[----:B------:R-:W-:Y:S01]  /*3f00*/  FMUL R36, R36, UR6 ;  /* 0x0000000624247c20 */ /* 0x000fe20008400000 */
[----:B------:R-:W-:Y:S01]  /*3f10*/  IADD3 R49, PT, PT, R244, 0x1000, RZ ;  /* 0x00001000f4317810 */ /* 0x000fe20007ffe0ff */
[----:B------:R-:W-:Y:S01]  /*3f20*/  FMUL R37, R37, UR6 ;  /* 0x0000000625257c20 */ /* 0x000fe20008400000 */
[----:B------:R3:W-:Y:S01]  /*3f30*/  STG.E.128 desc[UR8][R16.64], R44 ;  /* 0x0000002c10007986 */ /* 0x0007e2000c101d08 */
[----:B------:R-:W-:Y:S01]  /*3f40*/  FMUL R38, R38, UR6 ;  /* 0x0000000626267c20 */ /* 0x000fe20008400000 */
[----:B0-----:R-:W-:Y:S01]  /*3f50*/  FFMA R4, R180, R33, R100 ;  /* 0x00000021b4047223 */ /* 0x001fe20000000064 */
[----:B------:R-:W-:Y:S01]  /*3f60*/  FFMA R5, R181, R78, R101 ;  /* 0x0000004eb5057223 */ /* 0x000fe20000000065 */
[----:B------:R-:W-:Y:S01]  /*3f70*/  FFMA R6, R182, R35, R102 ;  /* 0x00000023b6067223 */ /* 0x000fe20000000066 */
[----:B------:R-:W-:Y:S01]  /*3f80*/  FFMA R7, R183, R74, R103 ;  /* 0x0000004ab7077223 */ /* 0x000fe20000000067 */
[----:B-1----:R-:W-:Y:S01]  /*3f90*/  FMUL R27, R56, UR6 ;  /* 0x00000006381b7c20 */ /* 0x002fe20008400000 */
[----:B------:R-:W-:Y:S01]  /*3fa0*/  IADD3 R51, PT, PT, R244, 0x1100, RZ ;  /* 0x00001100f4337810 */ /* 0x000fe20007ffe0ff */
[----:B------:R-:W-:Y:S01]  /*3fb0*/  FFMA R8, R176, R39, R96 ;  /* 0x00000027b0087223 */ /* 0x000fe20000000060 */
[----:B------:R-:W-:Y:S01]  /*3fc0*/  FFMA R9, R177, R70, R97 ;  /* 0x00000046b1097223 */ /* 0x000fe20000000061 */
[----:B--2---:R-:W-:Y:S01]  /*3fd0*/  FMUL R13, R2, UR6 ;  /* 0x00000006020d7c20 */ /* 0x004fe20008400000 */
[----:B------:R-:W-:Y:S01]  /*3fe0*/  FMUL R2, R3, UR6 ;  /* 0x0000000603027c20 */ /* 0x000fe20008400000 */
[----:B------:R-:W-:Y:S01]  /*3ff0*/  FMUL R3, R22, UR6 ;  /* 0x0000000616037c20 */ /* 0x000fe20008400000 */
[----:B------:R-:W-:Y:S01]  /*4000*/  FMUL R22, R21, UR6 ;  /* 0x0000000615167c20 */ /* 0x000fe20008400000 */
[----:B------:R-:W-:Y:S01]  /*4010*/  FMUL R28, R57, UR6 ;  /* 0x00000006391c7c20 */ /* 0x000fe20008400000 */
[----:B------:R-:W-:Y:S01]  /*4020*/  FFMA R10, R178, R69, R98 ;  /* 0x00000045b20a7223 */ /* 0x000fe20000000062 */
[----:B------:R-:W-:Y:S01]  /*4030*/  FFMA R11, R179, R68, R99 ;  /* 0x00000044b30b7223 */ /* 0x000fe20000000063 */
[----:B------:R-:W-:Y:S01]  /*4040*/  FFMA R12, R172, R13, R92 ;  /* 0x0000000dac0c7223 */ /* 0x000fe2000000005c */
[----:B---3--:R-:W-:Y:S01]  /*4050*/  FMUL R16, R23, UR6 ;  /* 0x0000000617107c20 */ /* 0x008fe20008400000 */
        /* <DEDUP_REMOVED lines=8> */
[----:B------:R-:W-:Y:S01]  /*40e0*/  IADD3 R55, PT, PT, R244, 0x1300, RZ ;  /* 0x00001300f4377810 */ /* 0x000fe20007ffe0ff */
        /* <DEDUP_REMOVED lines=37> */
.L_x_7257:
        /* <DEDUP_REMOVED lines=389> */
[----:B------:R-:W-:Y:S01]  /*5b90*/  FMUL R2, R65, UR6 ;  /* 0x0000000641027c20 */ /* 0x000fe20008400000 */
[----:B------:R-:W-:Y:S01]  /*5ba0*/  FMUL R19, R20, UR6 ;  /* 0x0000000614137c20 */ /* 0x000fe20008400000 */
[----:B------:R1:W-:Y:S01]  /*5bb0*/  STG.E.128 desc[UR8][R34.64], R8 ;  /* 0x0000000822007986 */ /* 0x0003e2000c101d08 */
[----:B------:R-:W-:Y:S01]  /*5bc0*/  FFMA R3, R176, R3, R96 ;  /* 0x00000003b0037223 */ /* 0x000fe20000000060 */
[----:B------:R-:W-:Y:S01]  /*5bd0*/  FMUL R16, R21, UR6 ;  /* 0x0000000615107c20 */ /* 0x000fe20008400000 */
[----:B------:R-:W-:Y:S01]  /*5be0*/  FFMA R17, R178, R17, R98 ;  /* 0x00000011b2117223 */ /* 0x000fe20000000062 */
[----:B------:R-:W-:Y:S01]  /*5bf0*/  FFMA R19, R172, R19, R92 ;  /* 0x00000013ac137223 */ /* 0x000fe2000000005c */
[----:B------:R-:W-:Y:S01]  /*5c00*/  FMUL R56, R56, UR6 ;  /* 0x0000000638387c20 */ /* 0x000fe20008400000 */
[----:B------:R-:W-:Y:S01]  /*5c10*/  FMUL R23, R54, UR6 ;  /* 0x0000000636177c20 */ /* 0x000fe20008400000 */
[----:B------:R-:W-:Y:S01]  /*5c20*/  FMUL R12, R67, UR10 ;  /* 0x0000000a430c7c20 */ /* 0x000fe20008400000 */
[----:B------:R-:W-:-:S04]  /*5c30*/  IMAD.WIDE.U32 R36, R37, 0x10, R248 ;  /* 0x0000001025247825 */ /* 0x000fc800078e00f8 */
[----:B------:R-:W-:Y:S01]  /*5c40*/  @P1 FMUL R13, R13, UR10 ;  /* 0x0000000a0d0d1c20 */ /* 0x000fe20008400000 */
[----:B------:R-:W-:Y:S01]  /*5c50*/  FFMA R22, R166, R23, R86 ;  /* 0x00000017a6167223 */ /* 0x000fe20000000056 */
[----:B0-----:R-:W-:Y:S01]  /*5c60*/  FMUL R7, R24, UR6 ;  /* 0x0000000618077c20 */ /* 0x001fe20008400000 */
[----:B------:R-:W-:Y:S01]  /*5c70*/  FFMA R5, R177, R44, R97 ;  /* 0x0000002cb1057223 */ /* 0x000fe20000000061 */
[----:B------:R-:W-:Y:S01]  /*5c80*/  FMUL R4, R25, UR6 ;  /* 0x0000000619047c20 */ /* 0x000fe20008400000 */
[----:B------:R-:W-:Y:S01]  /*5c90*/  FMUL R6, R17, UR10 ;  /* 0x0000000a11067c20 */ /* 0x000fe20008400000 */
[----:B------:R-:W-:Y:S01]  /*5ca0*/  FMUL R24, R55, UR6 ;  /* 0x0000000637187c20 */ /* 0x000fe20008400000 */
[----:B------:R-:W-:Y:S01]  /*5cb0*/  FMUL R29, R22, UR10 ;  /* 0x0000000a161d7c20 */ /* 0x000fe20008400000 */
[----:B------:R-:W-:Y:S01]  /*5cc0*/  FMNMX3 R68, R68, |R3|, |R5|, !PT ;  /* 0x4000000344447276 */ /* 0x000fe20007800405 */
[----:B-1----:R-:W-:Y:S01]  /*5cd0*/  FFMA R10, R174, R7, R94 ;  /* 0x00000007ae0a7223 */ /* 0x002fe2000000005e */
[----:B------:R-:W-:Y:S01]  /*5ce0*/  FFMA R7, R179, R2, R99 ;  /* 0x00000002b3077223 */ /* 0x000fe20000000063 */
[----:B------:R-:W-:Y:S01]  /*5cf0*/  FFMA R11, R175, R4, R95 ;  /* 0x00000004af0b7223 */ /* 0x000fe2000000005f */
[----:B------:R-:W-:Y:S01]  /*5d00*/  FMUL R4, R3, UR10 ;  /* 0x0000000a03047c20 */ /* 0x000fe20008400000 */
[----:B------:R-:W-:Y:S01]  /*5d10*/  FFMA R9, R173, R16, R93 ;  /* 0x00000010ad097223 */ /* 0x000fe2000000005d */
[----:B------:R-:W-:Y:S01]  /*5d20*/  FMUL R8, R19, UR10 ;  /* 0x0000000a13087c20 */ /* 0x000fe20008400000 */
[----:B------:R-:W-:Y:S01]  /*5d30*/  FMNMX3 R68, R68, |R17|, |R7|, !PT ;  /* 0x4000001144447276 */ /* 0x000fe20007800407 */
[----:B------:R-:W-:Y:S01]  /*5d40*/  FMUL R2, R27, UR6 ;  /* 0x000000061b027c20 */ /* 0x000fe20008400000 */
[----:B------:R-:W-:Y:S01]  /*5d50*/  FSEL R4, R3, R4, !P1 ;  /* 0x0000000403047208 */ /* 0x000fe20004800000 */
[----:B------:R-:W-:Y:S01]  /*5d60*/  FMUL R3, R26, UR6 ;  /* 0x000000061a037c20 */ /* 0x000fe20008400000 */
        /* <DEDUP_REMOVED lines=8> */
[----:B------:R-:W-:Y:S01]  /*5df0*/  FMNMX3 R68, R68, |R10|, |R11|, !PT ;  /* 0x4000000a44447276 */ /* 0x000fe2000780040b */
[----:B------:R-:W-:Y:S01]  /*5e00*/  FFMA R18, R170, R19, R90 ;  /* 0x00000013aa127223 */ /* 0x000fe2000000005a */
[----:B------:R-:W-:Y:S01]  /*5e10*/  FSEL R10, R10, R21, !P1 ;  /* 0x000000150a0a7208 */ /* 0x000fe20004800000 */
[----:B------:R-:W-:Y:S01]  /*5e20*/  FMUL R21, R52, UR6 ;  /* 0x0000000634157c20 */ /* 0x000fe20008400000 */
[----:B------:R-:W-:Y:S01]  /*5e30*/  FFMA R19, R171, R56, R91 ;  /* 0x00000038ab137223 */ /* 0x000fe2000000005b */
[----:B------:R-:W-:Y:S01]  /*5e40*/  FMNMX3 R68, R68, |R3|, |R17|, !PT ;  /* 0x4000000344447276 */ /* 0x000fe20007800411 */
[----:B------:R-:W-:Y:S01]  /*5e50*/  FFMA R23, R167, R24, R87 ;  /* 0x00000018a7177223 */ /* 0x000fe20000000057 */
[----:B------:R-:W-:Y:S01]  /*5e60*/  FFMA R20, R164, R21, R84 ;  /* 0x00000015a4147223 */ /* 0x000fe20000000054 */
[----:B------:R-:W-:Y:S01]  /*5e70*/  FFMA R21, R165, R16, R85 ;  /* 0x00000010a5157223 */ /* 0x000fe20000000055 */
[----:B------:R-:W-:Y:S01]  /*5e80*/  FMNMX3 R68, R68, |R18|, |R19|, !PT ;  /* 0x4000001244447276 */ /* 0x000fe20007800413 */
[----:B------:R-:W-:Y:S01]  /*5e90*/  FMUL R16, R3, UR10 ;  /* 0x0000000a03107c20 */ /* 0x000fe20008400000 */
[----:B------:R-:W-:Y:S01]  /*5ea0*/  FMUL R25, R18, UR10 ;  /* 0x0000000a12197c20 */ /* 0x000fe20008400000 */
[----:B------:R-:W-:Y:S01]  /*5eb0*/  FMUL R27, R20, UR10 ;  /* 0x0000000a141b7c20 */ /* 0x000fe20008400000 */
[----:B------:R-:W-:Y:S01]  /*5ec0*/  FMNMX3 R68, R68, |R20|, |R21|, !PT ;  /* 0x4000001444447276 */ /* 0x000fe20007800415 */
[----:B------:R-:W-:Y:S01]  /*5ed0*/  @P1 FMUL R15, R15, UR10 ;  /* 0x0000000a0f0f1c20 */ /* 0x000fe20008400000 */
[----:B------:R-:W-:Y:S01]  /*5ee0*/  FSEL R12, R67, R12, !P1 ;  /* 0x0000000c430c7208 */ /* 0x000fe20004800000 */
[----:B------:R-:W-:-:S04]  /*5ef0*/  IMAD.WIDE.U32 R38, R39, 0x10, R248 ;  /* 0x0000001027267825 */ /* 0x000fc800078e00f8 */
[----:B------:R-:W-:Y:S01]  /*5f00*/  @P1 FMUL R5, R5, UR10 ;  /* 0x0000000a05051c20 */ /* 0x000fe20008400000 */
[----:B------:R-:W-:Y:S01]  /*5f10*/  @P1 FMUL R7, R7, UR10 ;  /* 0x0000000a07071c20 */ /* 0x000fe20008400000 */
[----:B------:R-:W-:Y:S01]  /*5f20*/  @P1 FMUL R9, R9, UR10 ;  /* 0x0000000a09091c20 */ /* 0x000fe20008400000 */
[----:B------:R-:W-:-:S04]  /*5f30*/  IMAD.WIDE.U32 R40, R41, 0x10, R248 ;  /* 0x0000001029287825 */ /* 0x000fc800078e00f8 */
[----:B------:R-:W-:Y:S01]  /*5f40*/  @P1 FMUL R11, R11, UR10 ;  /* 0x0000000a0b0b1c20 */ /* 0x000fe20008400000 */
[----:B------:R-:W-:Y:S01]  /*5f50*/  FSEL R16, R3, R16, !P1 ;  /* 0x0000001003107208 */ /* 0x000fe20004800000 */
[----:B------:R-:W-:Y:S01]  /*5f60*/  @P1 FMUL R17, R17, UR10 ;  /* 0x0000000a11111c20 */ /* 0x000fe20008400000 */
[----:B------:R-:W-:Y:S01]  /*5f70*/  IMAD.WIDE.U32 R42, R43, 0x10, R248 ;  /* 0x000000102b2a7825 */ /* 0x000fe200078e00f8 */
[----:B------:R-:W-:-:S03]  /*5f80*/  FSEL R18, R18, R25, !P1 ;  /* 0x0000001912127208 */ /* 0x000fc60004800000 */
[----:B------:R-:W-:Y:S01]  /*5f90*/  @P1 FMUL R19, R19, UR10 ;  /* 0x0000000a13131c20 */ /* 0x000fe20008400000 */
[----:B------:R-:W-:Y:S01]  /*5fa0*/  FMNMX3 R2, R68, |R22|, |R23|, !PT ;  /* 0x4000001644027276 */ /* 0x000fe20007800417 */
        /* <DEDUP_REMOVED lines=11> */
.L_x_7258:
        /* <DEDUP_REMOVED lines=8> */
.L_x_7238:
        /* <DEDUP_REMOVED lines=39> */
.L_x_7267:
[----:B------:R-:W-:Y:S02]  /*6350*/  ISETP.NE.AND P0, PT, R246, RZ, PT ;  /* 0x000000fff600720c */ /* 0x000fe40003f05270 */
[----:B-1----:R-:W-:-:S11]  /*6360*/  FMNMX R5, R3, R2, !PT ;  /* 0x0000000203057209 */ /* 0x002fd60007800000 */
[----:B------:R-:W-:Y:S05]  /*6370*/  @P0 BRA `(.L_x_7261) ;  /* 0x0000000000080947 */ /* 0x000fea0003800000 */
[----:B0-----:R-:W0:Y:S02]  /*6380*/  LDC.64 R2, c[0x0][0x3f8] ;  /* 0x0000fe00ff027b82 */ /* 0x001e240000000a00 */
[----:B0-----:R1:W-:Y:S02]  /*6390*/  REDG.E.MAX.S32.STRONG.GPU desc[UR8][R2.64], R5 ;  /* 0x000000050200798e */ /* 0x0013e4000d12e308 */
.L_x_7261:
[----:B------:R-:W-:Y:S05]  /*63a0*/  BSYNC B0 ;  /* 0x0000000000007941 */ /* 0x000fea0003800000 */
.L_x_7260:
        /* <DEDUP_REMOVED lines=12> */
[----:B01----:R-:W-:Y:S05]  /*6470*/  CALL.REL.NOINC `($__internal_79_$__cuda_sm20_rcp_rn_f32_slowpath) ;  /* 0x00000000005c7944 */ /* 0x003fea0003c00000 */
[----:B------:R-:W-:Y:S05]  /*6480*/  BRA `(.L_x_7264) ;  /* 0x0000000000147947 */ /* 0x000fea0003800000 */
.L_x_7263:
[----:B------:R-:W2:Y:S01]  /*6490*/  MUFU.RCP R0, UR10 ;  /* 0x0000000a00007d08 */ /* 0x000ea20008001000 */
[----:B01----:R-:W-:-:S05]  /*64a0*/  MOV R3, UR10 ;  /* 0x0000000a00037c02 */ /* 0x003fca0008000f00 */
[----:B--2---:R-:W-:-:S04]  /*64b0*/  FFMA R2, R0, R3, -1 ;  /* 0xbf80000000027423 */ /* 0x004fc80000000003 */
[----:B------:R-:W-:-:S04]  /*64c0*/  FADD.FTZ R3, -R2, -RZ ;  /* 0x800000ff02037221 */ /* 0x000fc80000010100 */
[----:B------:R-:W-:-:S07]  /*64d0*/  FFMA R0, R0, R3, R0 ;  /* 0x0000000300007223 */ /* 0x000fce0000000000 */
.L_x_7264:
[----:B------:R-:W0:Y:S02]  /*64e0*/  LDC.64 R2, c[0x0][0x3f0] ;  /* 0x0000fc00ff027b82 */ /* 0x000e240000000a00 */
[----:B0-----:R-:W-:Y:S01]  /*64f0*/  STG.E desc[UR8][R2.64], R0 ;  /* 0x0000000002007986 */ /* 0x001fe2000c101908 */
[----:B------:R-:W-:Y:S05]  /*6500*/  EXIT ;  /* 0x000000000000794d */ /* 0x000fea0003800000 */
.L_x_7262:
[----:B------:R-:W-:Y:S02]  /*6510*/  MOV R5, 0x2 ;  /* 0x0000000200057802 */ /* 0x000fe40000000f00 */
[----:B------:R-:W-:Y:S02]  /*6520*/  MOV R7, 0x1f ;  /* 0x0000001f00077802 */ /* 0x000fe40000000f00 */
[----:B------:R-:W-:-:S07]  /*6530*/  MOV R4, 0xffffffff ;  /* 0xffffffff00047802 */ /* 0x000fce0000000f00 */
[----:B01----:R-:W-:Y:S05]  /*6540*/  WARPSYNC.COLLECTIVE R4, `(.L_x_7265) ;  /* 0x0000000004087348 */ /* 0x003fea0003c00000 */
[----:B01----:R0:W1:Y:S02]  /*6550*/  SHFL.DOWN P0, R2, R0, R5, R7 ;  /* 0x0800000500027389 */ /* 0x0030640000000007 */
[----:B01----:R-:W-:Y:S05]  /*6560*/  ENDCOLLECTIVE ;  /* 0x000000000000791b */ /* 0x003fea0003800000 */
.L_x_7265:
[----:B------:R-:W-:Y:S02]  /*6570*/  MOV R5, 0x1 ;  /* 0x0000000100057802 */ /* 0x000fe40000000f00 */
[----:B------:R-:W-:-:S04]  /*6580*/  MOV R3, R2 ;  /* 0x0000000200037202 */ /* 0x000fc80000000f00 */
[----:B------:R-:W-:-:S04]  /*6590*/  FMNMX R3, R3, R0, !PT ;  /* 0x0000000003037209 */ /* 0x000fc80007800000 */
[----:B------:R-:W-:-:S07]  /*65a0*/  MOV R0, R3 ;  /* 0x0000000300007202 */ /* 0x000fce0000000f00 */
[----:B------:R-:W-:Y:S05]  /*65b0*/  WARPSYNC.COLLECTIVE R4, `(.L_x_7266) ;  /* 0x0000000004087348 */ /* 0x000fea0003c00000 */
[----:B------:R0:W1:Y:S02]  /*65c0*/  SHFL.DOWN P0, R2, R0, R5, R7 ;  /* 0x0800000500027389 */ /* 0x0000640000000007 */
[----:B01----:R-:W-:Y:S05]  /*65d0*/  ENDCOLLECTIVE ;  /* 0x000000000000791b */ /* 0x003fea0003800000 */
.L_x_7266:
[----:B------:R-:W-:Y:S05]  /*65e0*/  BRA `(.L_x_7267) ;  /* 0xfffffffc00587947 */ /* 0x000fea000383ffff */
        .weak           $__internal_79_$__cuda_sm20_rcp_rn_f32_slowpath
        .type           $__internal_79_$__cuda_sm20_rcp_rn_f32_slowpath,@function
        .size           $__internal_79_$__cuda_sm20_rcp_rn_f32_slowpath,(.L_x_12947 - $__internal_79_$__cuda_sm20_rcp_rn_f32_slowpath)
$__internal_79_$__cuda_sm20_rcp_rn_f32_slowpath:
        /* <DEDUP_REMOVED lines=15> */
.L_x_7269:
        /* <DEDUP_REMOVED lines=36> */
.L_x_7271:
[----:B------:R-:W0:Y:S02]  /*6920*/  MUFU.RCP R0, R0 ;  /* 0x0000000000007308 */ /* 0x000e240000001000 */
.L_x_7270:
[----:B------:R-:W-:Y:S05]  /*6930*/  BSYNC B1 ;  /* 0x0000000000017941 */ /* 0x000fea0003800000 */
.L_x_7268:
[----:B------:R-:W-:Y:S01]  /*6940*/  HFMA2 R249, -RZ, RZ, 0, 0 ;  /* 0x00000000fff97431 */ /* 0x000fe200000001ff */
[----:B------:R-:W-:-:S04]  /*6950*/  MOV R248, R245 ;  /* 0x000000f500f87202 */ /* 0x000fc80000000f00 */
[----:B0----5:R-:W-:Y:S05]  /*6960*/  RET.REL.NODEC R248 `(_ZN18transformer_engine13normalization19ln_fwd_tuned_kernelINS0_13Kernel_traitsIffffjLj20480ELj2ELj1ELj4ELj16ENS0_18Kernel_traits_baseILj20480EffffjLj128EEEEEEEvNS0_19ForwardKernelParamsE) ;  /* 0xffffff94f8a47950 */ /* 0x021fea0003c3ffff */
.L_x_7272:
        /* <DEDUP_REMOVED lines=9> */
.L_x_12947:


//--------------------- .text._ZN18transformer_engine13normalization19ln_fwd_tuned_kernelINS0_13Kernel_traitsIff13__nv_bfloat16fjLj18432ELj4ELj1ELj4ELj16ENS0_18Kernel_traits_baseILj18432EffS3_fjLj128EEEEEEEvNS0_19ForwardKernelParamsE --------------------------
	.section	.text._ZN18transformer_engine13normalization19ln_fwd_tuned_kernelINS0_13Kernel_traitsIff13__nv_bfloat16fjLj18432ELj4ELj1ELj4ELj16ENS0_18Kernel_traits_baseILj18432EffS3_fjLj128EEEEEEEvNS0_19ForwardKernelParamsE,"ax",@progbits
	.align	128
        .global         _ZN18transformer_engine13normalization19ln_fwd_tuned_kernelINS0_13Kernel_traitsIff13__nv_bfloat16fjLj18432ELj4ELj1ELj4ELj16ENS0_18Kernel_traits_baseILj18432EffS3_fjLj128EEEEEEEvNS0_19ForwardKernelParamsE
        .type           _ZN18transformer_engine13normalization19ln_fwd_tuned_kernelINS0_13Kernel_traitsIff13__nv_bfloat16fjLj18432ELj4ELj1ELj4ELj16ENS0_18Kernel_traits_baseILj18432EffS3_fjLj128EEEEEEEvNS0_19ForwardKernelParamsE,@function
        .size           _ZN18transformer_engine13normalization19ln_fwd_tuned_kernelINS0_13Kernel_traitsIff13__nv_bfloat16fjLj18432ELj4ELj1ELj4ELj16ENS0_18Kernel_traits_baseILj18432EffS3_fjLj128EEEEEEEvNS0_19ForwardKernelParamsE,(.L_x_12948 - _ZN18transformer_engine13normalization19ln_fwd_tuned_kernelINS0_13Kernel_traitsIff13__nv_bfloat16fjLj18432ELj4ELj1ELj4ELj16ENS0_18Kernel_traits_baseILj18432EffS3_fjLj128EEEEEEEvNS0_19ForwardKernelParamsE)
        .other          _ZN18transformer_engine13normalization19ln_fwd_tuned_kernelINS0_13Kernel_traitsIff13__nv_bfloat16fjLj18432ELj4ELj1ELj4ELj16ENS0_18Kernel_traits_baseILj18432EffS3_fjLj128EEEEEEEvNS0_19ForwardKernelParamsE,@"STO_CUDA_ENTRY STV_DEFAULT"
_ZN18transformer_engine13normalization19ln_fwd_tuned_kernelINS0_13Kernel_traitsIff13__nv_bfloat16fjLj18432ELj4ELj1ELj4ELj16ENS0_18Kernel_traits_baseILj18432EffS3_fjLj128EEEEEEEvNS0_19ForwardKernelParamsE:
.text._ZN18transformer_engine13normalization19ln_fwd_tuned_kernelINS0_13Kernel_traitsIff13__nv_bfloat16fjLj18432ELj4ELj1ELj4ELj16ENS0_18Kernel_traits_baseILj18432EffS3_fjLj128EEEEEEEvNS0_19ForwardKernelParamsE:
        /* <DEDUP_REMOVED lines=44> */
[----:B------:R-:W-:Y:S01]  /*02c0*/  ULOP3.LUT UR4, UR5, 0x3, URZ, 0xc0, !UPT ;  /* 0x0000000305047892 */ /* 0x000fe2000f8ec0ff */
[----:B-1----:R-:W-:-:S02]  /*02d0*/  ISETP.NE.AND P1, PT, RZ, UR11, PT ;  /* 0x0000000bff007c0c */ /* 0x002fc4000bf25270 */
[----:B------:R-:W-:Y:S01]  /*02e0*/  UMOV UR5, 0x400 ;  /* 0x0000040000057882 */ /* 0x000fe20000000000 */
[----:B------:R-:W-:Y:S01]  /*02f0*/  LOP3.LUT R122, R78, 0x1f, RZ, 0xc0, !PT ;  /* 0x0000001f4e7a7812 */ /* 0x000fe200078ec0ff */
[----:B------:R-:W-:Y:S01]  /*0300*/  UIADD3 UR5, UPT, UPT, UR5, 0x10, URZ ;  /* 0x0000001005057890 */ /* 0x000fe2000fffe0ff */
[----:B------:R-:W-:Y:S02]  /*0310*/  PLOP3.LUT P4, PT, PT, PT, PT, 0x8, 0x80 ;  /* 0x000000000080781c */ /* 0x000fe40003f8e170 */
[----:B------:R-:W-:Y:S01]  /*0320*/  LOP3.LUT P0, RZ, R122, UR4, RZ, 0xfc, !PT ;  /* 0x000000047aff7c12 */ /* 0x000fe2000f80fcff */
[----:B------:R-:W-:Y:S01]  /*0330*/  UMOV UR4, URZ ;  /* 0x000000ff00047c82 */ /* 0x000fe20008000000 */
        /* <DEDUP_REMOVED lines=40> */
.L_x_7293:
[----:B01----:R-:W0:Y:S01]  /*05c0*/  LDC.64 R108, c[0x0][0x390] ;  /* 0x0000e400ff6c7b82 */ /* 0x003e220000000a00 */
[----:B------:R-:W-:-:S05]  /*05d0*/  MOV R3, UR7 ;  /* 0x0000000700037c02 */ /* 0x000fca0008000f00 */
[----:B------:R-:W-:-:S05]  /*05e0*/  IMAD R3, R3, 0x1200, R0 ;  /* 0x0000120003037824 */ /* 0x000fca00078e0200 */
[C---:B------:R-:W-:Y:S01]  /*05f0*/  IADD3 R81, PT, PT, R3.reuse, 0x200, RZ ;  /* 0x0000020003517810 */ /* 0x040fe20007ffe0ff */
[----:B0-----:R-:W-:-:S06]  /*0600*/  IMAD.WIDE.U32 R76, R3, 0x10, R108 ;  /* 0x00000010034c7825 */ /* 0x001fcc00078e006c */
[----:B------:R-:W2:Y:S01]  /*0610*/  LDG.E.128 R76, desc[UR8][R76.64] ;  /* 0x000000084c4c7981 */ /* 0x000ea2000c1e1d00 */
[----:B------:R-:W-:Y:S01]  /*0620*/  IMAD.WIDE.U32 R80, R81, 0x10, R108 ;  /* 0x0000001051507825 */ /* 0x000fe200078e006c */
[----:B------:R-:W-:-:S05]  /*0630*/  IADD3 R85, PT, PT, R3, 0x400, RZ ;  /* 0x0000040003557810 */ /* 0x000fca0007ffe0ff */
[----:B------:R-:W3:Y:S01]  /*0640*/  LDG.E.128 R80, desc[UR8][R80.64] ;  /* 0x0000000850507981 */ /* 0x000ee2000c1e1d00 */
        /* <DEDUP_REMOVED lines=20> */
[----:B------:R-:W-:Y:S01]  /*0790*/  ISETP.NE.AND P1, PT, R122, RZ, PT ;  /* 0x000000ff7a00720c */ /* 0x000fe20003f25270 */
[----:B------:R-:W-:Y:S01]  /*07a0*/  BSSY.RECONVERGENT B0, `(.L_x_7274) ;  /* 0x0000099000007945 */ /* 0x000fe20003800200 */
[----:B------:R-:W0:Y:S11]  /*07b0*/  S2R R118, SR_TID.X ;  /* 0x0000000000767919 */ /* 0x000e360000002100 */
[----:B------:R-:W-:-:S04]  /*07c0*/  @!P1 IADD3 R117, PT, PT, R2, 0x20, RZ ;  /* 0x0000002002759810 */ /* 0x000fc80007ffe0ff */
[----:B------:R-:W-:Y:S01]  /*07d0*/  @!P1 SEL R117, R117, R2, P4 ;  /* 0x0000000275759207 */ /* 0x000fe20002000000 */
        /* <DEDUP_REMOVED lines=46> */
[----:B------:R-:W-:-:S04]  /*0ac0*/  FMUL R114, R114, 0.00086805556202307343483 ;  /* 0x3a638e3972727820 */ /* 0x000fc80000400000 */
        /* <DEDUP_REMOVED lines=74> */
[----:B0-----:R-:W-:-:S04]  /*0f70*/  @!P1 SHF.R.U32.HI R0, RZ, 0x2, R118 ;  /* 0x00000002ff009819 */ /* 0x001fc80000011676 */
[----:B------:R-:W0:Y:S01]  /*0f80*/  SHFL.BFLY PT, R112, R3, 0x2, 0x1f ;  /* 0x0c401f0003707f89 */ /* 0x000e2200000e0000 */
[----:B------:R-:W-:-:S04]  /*0f90*/  @!P1 LOP3.LUT R0, R0, 0xf8, RZ, 0xc0, !PT ;  /* 0x000000f800009812 */ /* 0x000fc800078ec0ff */
[----:B------:R-:W-:Y:S01]  /*0fa0*/  @!P1 IADD3 R0, PT, PT, R117, R0, RZ ;  /* 0x0000000075009210 */ /* 0x000fe20007ffe0ff */
[----:B0-----:R-:W-:Y:S01]  /*0fb0*/  FADD R112, R3, R112 ;  /* 0x0000007003707221 */ /* 0x001fe20000000000 */
[----:B------:R-:W-:-:S04]  /*0fc0*/  LOP3.LUT R3, R118, 0x1f, RZ, 0xc0, !PT ;  /* 0x0000001f76037812 */ /* 0x000fc800078ec0ff */
[----:B------:R-:W0:Y:S01]  /*0fd0*/  SHFL.BFLY PT, R113, R112, 0x4, 0x1f ;  /* 0x0c801f0070717f89 */ /* 0x000e2200000e0000 */
[----:B------:R-:W-:Y:S01]  /*0fe0*/  ISETP.GT.U32.AND P2, PT, R3, 0x3, PT ;  /* 0x000000030300780c */ /* 0x000fe20003f44070 */
[----:B0-----:R-:W-:-:S05]  /*0ff0*/  FADD R113, R112, R113 ;  /* 0x0000007170717221 */ /* 0x001fca0000000000 */
[----:B------:R-:W0:Y:S02]  /*1000*/  SHFL.BFLY PT, R116, R113, 0x8, 0x1f ;  /* 0x0d001f0071747f89 */ /* 0x000e2400000e0000 */
[----:B0-----:R-:W-:Y:S01]  /*1010*/  FADD R116, R113, R116 ;  /* 0x0000007471747221 */ /* 0x001fe20000000000 */
[----:B------:R-:W-:-:S04]  /*1020*/  MOV R113, RZ ;  /* 0x000000ff00717202 */ /* 0x000fc80000000f00 */
[----:B------:R-:W0:Y:S02]  /*1030*/  SHFL.BFLY PT, R115, R116, 0x10, 0x1f ;  /* 0x0e001f0074737f89 */ /* 0x000e2400000e0000 */
[----:B0-----:R-:W-:Y:S01]  /*1040*/  FADD R115, R116, R115 ;  /* 0x0000007374737221 */ /* 0x001fe20000000000 */
[----:B------:R-:W-:-:S04]  /*1050*/  CS2R R116, SRZ ;  /* 0x0000000000747805 */ /* 0x000fc8000001ff00 */
[----:B------:R0:W-:Y:S01]  /*1060*/  @!P1 STS.64 [R0], R114 ;  /* 0x0000007200009388 */ /* 0x0001e20000000a00 */
[----:B------:R-:W-:Y:S06]  /*1070*/  BAR.SYNC.DEFER_BLOCKING 0x0 ;  /* 0x0000000000007b1d */ /* 0x000fec0000010000 */
[----:B------:R-:W-:Y:S05]  /*1080*/  @P2 BRA `(.L_x_7275) ;  /* 0x0000000000282947 */ /* 0x000fea0003800000 */
[----:B------:R-:W1:Y:S01]  /*1090*/  S2UR UR6, SR_CgaCtaId ;  /* 0x00000000000679c3 */ /* 0x000e620000008800 */
[----:B------:R-:W-:Y:S02]  /*10a0*/  UMOV UR5, 0x400 ;  /* 0x0000040000057882 */ /* 0x000fe40000000000 */
[----:B------:R-:W-:-:S04]  /*10b0*/  UIADD3 UR5, UPT, UPT, UR5, 0x10, URZ ;  /* 0x0000001005057890 */ /* 0x000fc8000fffe0ff */
[----:B-1----:R-:W-:-:S06]  /*10c0*/  ULEA UR5, UR6, UR5, 0x18 ;  /* 0x0000000506057291 */ /* 0x002fcc000f8ec0ff */
[----:B------:R-:W-:-:S04]  /*10d0*/  MOV R2, UR5 ;  /* 0x0000000500027c02 */ /* 0x000fc80008000f00 */
[----:B------:R-:W-:-:S04]  /*10e0*/  IADD3 R113, PT, PT, R2, 0x20, RZ ;  /* 0x0000002002717810 */ /* 0x000fc80007ffe0ff */
[----:B------:R-:W-:Y:S01]  /*10f0*/  SEL R116, R113, R2, P4 ;  /* 0x0000000271747207 */ /* 0x000fe20002000000 */
[----:B------:R-:W-:-:S03]  /*1100*/  HFMA2 R113, -RZ, RZ, 4.5625, 0 ;  /* 0x44900000ff717431 */ /* 0x000fc600000001ff */
[----:B------:R-:W-:-:S06]  /*1110*/  LEA R116, R3, R116, 0x3 ;  /* 0x0000007403747211 */ /* 0x000fcc00078e18ff */
[----:B------:R-:W1:Y:S02]  /*1120*/  LDS.64 R116, [R116] ;  /* 0x0000000074747984 */ /* 0x000e640000000a00 */
.L_x_7275:
[----:B------:R-:W-:Y:S05]  /*1130*/  BSYNC.RECONVERGENT B0 ;  /* 0x0000000000007941 */ /* 0x000fea0003800200 */
.L_x_7274:
[----:B0-----:R-:W0:Y:S01]  /*1140*/  SHFL.DOWN PT, R114, R113, 0x2, 0x1f ;  /* 0x08401f0071727f89 */ /* 0x001e2200000e0000 */
[----:B------:R-:W-:Y:S01]  /*1150*/  BSSY.RECONVERGENT B0, `(.L_x_7276) ;  /* 0x0000011000007945 */ /* 0x000fe20003800200 */
[----:B------:R-:W-:Y:S02]  /*1160*/  ISETP.NE.AND P5, PT, R118, RZ, PT ;  /* 0x000000ff7600720c */ /* 0x000fe40003fa5270 */
        /* <DEDUP_REMOVED lines=9> */
[----:B-----5:R-:W-:Y:S05]  /*1200*/  CALL.REL.NOINC `($__internal_80_$__cuda_sm20_rcp_rn_f32_slowpath) ;  /* 0x0000003000f47944 */ /* 0x020fea0003c00000 */
[----:B------:R-:W-:Y:S05]  /*1210*/  BRA `(.L_x_7278) ;  /* 0x0000000000107947 */ /* 0x000fea0003800000 */
.L_x_7277:
[----:B------:R-:W0:Y:S02]  /*1220*/  MUFU.RCP R0, R115 ;  /* 0x0000007300007308 */ /* 0x000e240000001000 */
[----:B0-----:R-:W-:-:S04]  /*1230*/  FFMA R3, R115, R0, -1 ;  /* 0xbf80000073037423 */ /* 0x001fc80000000000 */
[----:B------:R-:W-:-:S04]  /*1240*/  FADD.FTZ R3, -R3, -RZ ;  /* 0x800000ff03037221 */ /* 0x000fc80000010100 */
[----:B------:R-:W-:-:S07]  /*1250*/  FFMA R0, R0, R3, R0 ;  /* 0x0000000300007223 */ /* 0x000fce0000000000 */
.L_x_7278:
[----:B------:R-:W-:Y:S05]  /*1260*/  BSYNC.RECONVERGENT B0 ;  /* 0x0000000000007941 */ /* 0x000fea0003800200 */
.L_x_7276:
        /* <DEDUP_REMOVED lines=21> */
[----:B------:R-:W-:Y:S01]  /*13c0*/  MOV R3, R0 ;  /* 0x0000000000037202 */ /* 0x000fe20000000f00 */
[----:B------:R-:W-:Y:S06]  /*13d0*/  BRA `(.L_x_7281) ;  /* 0x0000000000107947 */ /* 0x000fec0003800000 */
.L_x_7280:
[----:B------:R-:W0:Y:S02]  /*13e0*/  MUFU.RCP R3, R112 ;  /* 0x0000007000037308 */ /* 0x000e240000001000 */
[----:B0-----:R-:W-:-:S04]  /*13f0*/  FFMA R0, R112, R3, -1 ;  /* 0xbf80000070007423 */ /* 0x001fc80000000003 */
[----:B------:R-:W-:-:S04]  /*1400*/  FADD.FTZ R0, -R0, -RZ ;  /* 0x800000ff00007221 */ /* 0x000fc80000010100 */
[----:B------:R-:W-:-:S07]  /*1410*/  FFMA R3, R3, R0, R3 ;  /* 0x0000000003037223 */ /* 0x000fce0000000003 */
.L_x_7281:
[----:B------:R-:W-:Y:S05]  /*1420*/  BSYNC.RECONVERGENT B0 ;  /* 0x0000000000007941 */ /* 0x000fea0003800200 */
.L_x_7279:
[----:B------:R-:W0:Y:S01]  /*1430*/  S2R R0, SR_TID.X ;  /* 0x0000000000007919 */ /* 0x000e220000002100 */
[----:B------:R-:W-:Y:S01]  /*1440*/  FADD R112, R113, -R114 ;  /* 0x8000007271707221 */ /* 0x000fe20000000000 */
[----:B------:R-:W1:Y:S01]  /*1450*/  LDCU UR12, c[0x0][0x380] ;  /* 0x00007000ff0c77ac */ /* 0x000e620008000800 */
[----:B------:R-:W-:Y:S01]  /*1460*/  FMUL R114, R118, R114 ;  /* 0x0000007276727220 */ /* 0x000fe20000400000 */
[----:B------:R-:W-:Y:S01]  /*1470*/  FADD R116, R116, R117 ;  /* 0x0000007574747221 */ /* 0x000fe20000000000 */
[----:B------:R-:W-:Y:S01]  /*1480*/  FMUL R112, R112, R112 ;  /* 0x0000007070707220 */ /* 0x000fe20000400000 */
[----:B------:R-:W-:Y:S01]  /*1490*/  BSSY B0, `(.L_x_7282) ;  /* 0x0000037000007945 */ /* 0x000fe20003800000 */
        /* <DEDUP_REMOVED lines=8> */
[----:B0-----:R-:W-:-:S04]  /*1520*/  LOP3.LUT R122, R0, 0x1f, RZ, 0xc0, !PT ;  /* 0x0000001f007a7812 */ /* 0x001fc800078ec0ff */
[----:B------:R-:W-:-:S13]  /*1530*/  ISETP.GT.U32.AND P1, PT, R122, 0x3, PT ;  /* 0x000000037a00780c */ /* 0x000fda0003f24070 */
[----:B------:R-:W0:Y:S01]  /*1540*/  @!P1 S2R R0, SR_CTAID.X ;  /* 0x0000000000009919 */ /* 0x000e220000002500 */
[----:B-12---:R-:W-:Y:S05]  /*1550*/  @P5 BRA `(.L_x_7283) ;  /* 0x0000000000a85947 */ /* 0x006fea0003800000 */
[----:B------:R-:W1:Y:S01]  /*1560*/  S2UR UR5, SR_CTAID.X ;  /* 0x00000000000579c3 */ /* 0x000e620000002500 */
[----:B------:R-:W-:Y:S01]  /*1570*/  ULOP3.LUT UR6, UR4, 0x1, URZ, 0xc0, !UPT ;  /* 0x0000000104067892 */ /* 0x000fe2000f8ec0ff */
[----:B------:R-:W2:Y:S01]  /*1580*/  S2R R118, SR_CTAID.X ;  /* 0x0000000000767919 */ /* 0x000ea20000002500 */
[----:B------:R-:W3:Y:S04]  /*1590*/  LDCU.64 UR14, c[0x0][0x3b8] ;  /* 0x00007700ff0e77ac */ /* 0x000ee80008000a00 */
[----:B------:R-:W-:Y:S01]  /*15a0*/  IADD3 R3, PT, PT, RZ, -UR6, RZ ;  /* 0x80000006ff037c10 */ /* 0x000fe2000fffe0ff */
[----:B------:R-:W4:Y:S01]  /*15b0*/  LDC.64 R114, c[0x0][0x3b0] ;  /* 0x0000ec00ff727b82 */ /* 0x000f220000000a00 */
[----:B------:R-:W-:Y:S02]  /*15c0*/  UISETP.GT.U32.AND UP0, UPT, UR4, 0x1, UPT ;  /* 0x000000010400788c */ /* 0x000fe4000bf04070 */
[----:B------:R-:W-:Y:S01]  /*15d0*/  LOP3.LUT R3, R3, UR11, RZ, 0xc0, !PT ;  /* 0x0000000b03037c12 */ /* 0x000fe2000f8ec0ff */
[----:B-1----:R-:W-:-:S02]  /*15e0*/  ULOP3.LUT UR6, UR5, 0x7ffffffc, URZ, 0xc0, !UPT ;  /* 0x7ffffffc05067892 */ /* 0x002fc4000f8ec0ff */
[----:B------:R-:W-:-:S04]  /*15f0*/  USHF.L.U32 UR5, UR5, 0x3, URZ ;  /* 0x0000000305057899 */ /* 0x000fc800080006ff */
[----:B------:R-:W-:Y:S01]  /*1600*/  IADD3 R3, P2, PT, R3, UR6, RZ ;  /* 0x0000000603037c10 */ /* 0x000fe2000ff5e0ff */
[----:B------:R-:W-:-:S03]  /*1610*/  ULOP3.LUT UR5, UR5, 0x18, URZ, 0xc0, !UPT ;  /* 0x0000001805057892 */ /* 0x000fc6000f8ec0ff */
[----:B----4-:R-:W-:Y:S02]  /*1620*/  LEA R114, P3, R3, R114, 0x3 ;  /* 0x0000007203727211 */ /* 0x010fe400078618ff */
[----:B------:R-:W-:-:S04]  /*1630*/  IADD3.X R116, PT, PT, RZ, RZ, RZ, P2, !PT ;  /* 0x000000ffff747210 */ /* 0x000fc800017fe4ff */
[----:B------:R-:W-:Y:S02]  /*1640*/  LEA.HI.X R115, R3, R115, R116, 0x3, P3 ;  /* 0x0000007303737211 */ /* 0x000fe400018f1c74 */
[----:B------:R-:W-:Y:S01]  /*1650*/  IADD3 R116, P2, PT, R114, UR5, RZ ;  /* 0x0000000572747c10 */ /* 0x000fe2000ff5e0ff */
[----:B------:R-:W-:-:S03]  /*1660*/  ULOP3.LUT UR5, UR4, 0x1, URZ, 0xc0, !UPT ;  /* 0x0000000104057892 */ /* 0x000fc6000f8ec0ff */
[----:B------:R-:W-:-:S03]  /*1670*/  IADD3.X R117, PT, PT, RZ, R115, RZ, P2, !PT ;  /* 0x00000073ff757210 */ /* 0x000fc600017fe4ff */
[----:B------:R-:W-:Y:S01]  /*1680*/  IADD3 R3, PT, PT, RZ, -UR5, RZ ;  /* 0x80000005ff037c10 */ /* 0x000fe2000fffe0ff */
[----:B------:R-:W-:Y:S01]  /*1690*/  UMOV UR5, 0xffffffff ;  /* 0xffffffff00057882 */ /* 0x000fe20000000000 */
[----:B------:R1:W-:Y:S01]  /*16a0*/  STG.E.64 desc[UR8][R116.64], R112 ;  /* 0x0000007074007986 */ /* 0x0003e2000c101b08 */
[----:B------:R-:W-:Y:S01]  /*16b0*/  USEL UR5, UR5, 0x1, UP0 ;  /* 0x0000000105057887 */ /* 0x000fe20008000000 */
[----:B------:R-:W-:-:S04]  /*16c0*/  LOP3.LUT R3, R3, UR12, RZ, 0xc0, !PT ;  /* 0x0000000c03037c12 */ /* 0x000fc8000f8ec0ff */
[----:B--2---:R-:W-:-:S04]  /*16d0*/  LEA.HI R115, P2, R118, R3, RZ, 0x1e ;  /* 0x0000000376737211 */ /* 0x004fc8000785f0ff */
[----:B------:R-:W-:Y:S02]  /*16e0*/  LEA.HI.X.SX32 R118, R3, RZ, 0x1, P2 ;  /* 0x000000ff03767211 */ /* 0x000fe400010f0eff */
[C---:B---3--:R-:W-:Y:S02]  /*16f0*/  LEA R114, P2, R115.reuse, UR14, 0x2 ;  /* 0x0000000e73727c11 */ /* 0x048fe4000f8410ff */
[----:B-1----:R-:W-:Y:S02]  /*1700*/  MOV R113, UR5 ;  /* 0x0000000500717c02 */ /* 0x002fe40008000f00 */
        /* <DEDUP_REMOVED lines=8> */
.L_x_7284:
[----:B------:R-:W-:Y:S02]  /*1790*/  MOV R112, R114 ;  /* 0x0000007200707202 */ /* 0x000fe40000000f00 */
[----:B-1----:R-:W-:-:S05]  /*17a0*/  MOV R113, R115 ;  /* 0x0000007300717202 */ /* 0x002fca0000000f00 */
[----:B------:R-:W2:Y:S04]  /*17b0*/  LDG.E.STRONG.GPU R112, desc[UR8][R112.64] ;  /* 0x0000000870707981 */ /* 0x000ea8000c1ef900 */
[----:B--2---:R-:W-:Y:S01]  /*17c0*/  CCTL.IVALL ;  /* 0x00000000ff00798f */ /* 0x004fe20002000000 */
[----:B------:R-:W-:Y:S05]  /*17d0*/  YIELD ;  /* 0x0000000000007946 */ /* 0x000fea0003800000 */
[----:B------:R-:W-:-:S13]  /*17e0*/  ISETP.NE.AND P2, PT, R112, R3, PT ;  /* 0x000000037000720c */ /* 0x000fda0003f45270 */
[----:B------:R-:W-:Y:S05]  /*17f0*/  @P2 BRA `(.L_x_7284) ;  /* 0xfffffffc00e42947 */ /* 0x000fea000383ffff */
.L_x_7283:
[----:B------:R-:W-:Y:S05]  /*1800*/  BSYNC B0 ;  /* 0x0000000000007941 */ /* 0x000fea0003800000 */
.L_x_7282:
[----:B------:R-:W1:Y:S01]  /*1810*/  S2R R116, SR_TID.X ;  /* 0x0000000000747919 */ /* 0x000e620000002100 */
[----:B------:R-:W2:Y:S01]  /*1820*/  @!P1 LDC.64 R112, c[0x0][0x3b0] ;  /* 0x0000ec00ff709b82 */ /* 0x000ea20000000a00 */
[----:B------:R-:W-:Y:S01]  /*1830*/  MOV R3, UR4 ;  /* 0x0000000400037c02 */ /* 0x000fe20008000f00 */
[----:B------:R-:W-:Y:S05]  /*1840*/  WARPSYNC.ALL ;  /* 0x0000000000007948 */ /* 0x000fea0003800000 */
[----:B------:R-:W-:Y:S02]  /*1850*/  @!P1 LOP3.LUT R3, R3, 0x1, RZ, 0xc0, !PT ;  /* 0x0000000103039812 */ /* 0x000fe400078ec0ff */
[----:B------:R-:W-:-:S02]  /*1860*/  CS2R R114, SRZ ;  /* 0x0000000000727805 */ /* 0x000fc4000001ff00 */
[----:B0-----:R-:W-:Y:S02]  /*1870*/  @!P1 LOP3.LUT R0, R0, 0x7ffffffc, RZ, 0xc0, !PT ;  /* 0x7ffffffc00009812 */ /* 0x001fe400078ec0ff */
[----:B------:R-:W-:-:S04]  /*1880*/  @!P1 IADD3 R3, PT, PT, -R3, RZ, RZ ;  /* 0x000000ff03039210 */ /* 0x000fc80007ffe1ff */
[----:B------:R-:W-:Y:S01]  /*1890*/  @!P1 LOP3.LUT R3, R3, UR11, RZ, 0xc0, !PT ;  /* 0x0000000b03039c12 */ /* 0x000fe2000f8ec0ff */
[----:B------:R-:W-:Y:S03]  /*18a0*/  BAR.SYNC.DEFER_BLOCKING 0x0 ;  /* 0x0000000000007b1d */ /* 0x000fe60000010000 */
[----:B------:R-:W-:-:S04]  /*18b0*/  @!P1 IADD3 R0, P2, PT, R3, R0, RZ ;  /* 0x0000000003009210 */ /* 0x000fc80007f5e0ff */
[----:B------:R-:W-:Y:S02]  /*18c0*/  @!P1 IADD3.X R3, PT, PT, RZ, RZ, RZ, P2, !PT ;  /* 0x000000ffff039210 */ /* 0x000fe400017fe4ff */
[----:B--2---:R-:W-:-:S04]  /*18d0*/  @!P1 LEA R121, P3, R0, R112, 0x3 ;  /* 0x0000007000799211 */ /* 0x004fc800078618ff */
[----:B------:R-:W-:Y:S02]  /*18e0*/  @!P1 LEA.HI.X R3, R0, R113, R3, 0x3, P3 ;  /* 0x0000007100039211 */ /* 0x000fe400018f1c03 */
[----:B-1----:R-:W-:-:S04]  /*18f0*/  @!P1 SHF.L.U32 R0, R116, 0x3, RZ ;  /* 0x0000000374009819 */ /* 0x002fc800000006ff */
[----:B------:R-:W-:-:S04]  /*1900*/  @!P1 LOP3.LUT R0, R0, 0xf8, RZ, 0xc0, !PT ;  /* 0x000000f800009812 */ /* 0x000fc800078ec0ff */
[----:B------:R-:W-:-:S04]  /*1910*/  @!P1 IADD3 R120, P2, PT, R0, R121, RZ ;  /* 0x0000007900789210 */ /* 0x000fc80007f5e0ff */
[----:B------:R-:W-:-:S05]  /*1920*/  @!P1 IADD3.X R121, PT, PT, RZ, R3, RZ, P2, !PT ;  /* 0x00000003ff799210 */ /* 0x000fca00017fe4ff */
        /* <DEDUP_REMOVED lines=14> */
[----:B012--5:R-:W-:Y:S05]  /*1a10*/  CALL.REL.NOINC `($__internal_80_$__cuda_sm20_rcp_rn_f32_slowpath) ;  /* 0x0000002800f07944 */ /* 0x027fea0003c00000 */
[----:B------:R-:W-:Y:S05]  /*1a20*/  BRA `(.L_x_7287) ;  /* 0x0000000000107947 */ /* 0x000fea0003800000 */
.L_x_7286:
[----:B------:R-:W3:Y:S02]  /*1a30*/  MUFU.RCP R0, R117 ;  /* 0x0000007500007308 */ /* 0x000ee40000001000 */
[----:B---3--:R-:W-:-:S04]  /*1a40*/  FFMA R3, R117, R0, -1 ;  /* 0xbf80000075037423 */ /* 0x008fc80000000000 */
[----:B------:R-:W-:-:S04]  /*1a50*/  FADD.FTZ R3, -R3, -RZ ;  /* 0x800000ff03037221 */ /* 0x000fc80000010100 */
[----:B------:R-:W-:-:S07]  /*1a60*/  FFMA R0, R0, R3, R0 ;  /* 0x0000000300007223 */ /* 0x000fce0000000000 */
.L_x_7287:
[----:B------:R-:W-:Y:S05]  /*1a70*/  BSYNC.RECONVERGENT B0 ;  /* 0x0000000000007941 */ /* 0x000fea0003800200 */
.L_x_7285:
        /* <DEDUP_REMOVED lines=22> */
.L_x_7289:
[----:B------:R-:W0:Y:S02]  /*1be0*/  MUFU.RCP R0, R119 ;  /* 0x0000007700007308 */ /* 0x000e240000001000 */
[----:B0-----:R-:W-:-:S04]  /*1bf0*/  FFMA R3, R119, R0, -1 ;  /* 0xbf80000077037423 */ /* 0x001fc80000000000 */
[----:B------:R-:W-:-:S04]  /*1c00*/  FADD.FTZ R3, -R3, -RZ ;  /* 0x800000ff03037221 */ /* 0x000fc80000010100 */
[----:B------:R-:W-:-:S07]  /*1c10*/  FFMA R0, R0, R3, R0 ;  /* 0x0000000300007223 */ /* 0x000fce0000000000 */
.L_x_7290:
[----:B------:R-:W-:Y:S05]  /*1c20*/  BSYNC.RECONVERGENT B0 ;  /* 0x0000000000007941 */ /* 0x000fea0003800200 */
.L_x_7288:
[----:B------:R-:W-:Y:S01]  /*1c30*/  FADD R3, R113, -R115 ;  /* 0x8000007371037221 */ /* 0x000fe20000000000 */
[----:B------:R-:W0:Y:S01]  /*1c40*/  LDCU.64 UR12, c[0x0][0x3f8] ;  /* 0x00007f00ff0c77ac */ /* 0x000e220008000a00 */
[----:B------:R-:W1:Y:S02]  /*1c50*/  S2R R125, SR_TID.X ;  /* 0x00000000007d7919 */ /* 0x000e640000002100 */
[----:B------:R-:W-:Y:S01]  /*1c60*/  FMUL R112, R3, R3 ;  /* 0x0000000303707220 */ /* 0x000fe20000400000 */
[----:B------:R-:W-:-:S03]  /*1c70*/  FADD R3, R116, R118 ;  /* 0x0000007674037221 */ /* 0x000fc60000000000 */
[----:B------:R-:W-:-:S04]  /*1c80*/  FMUL R119, R117, R112 ;  /* 0x0000007075777220 */ /* 0x000fc80000400000 */
[C---:B------:R-:W-:Y:S01]  /*1c90*/  FMUL R112, R114.reuse, R119 ;  /* 0x0000007772707220 */ /* 0x040fe20000400000 */
[----:B------:R-:W-:-:S03]  /*1ca0*/  FMUL R114, R114, R115 ;  /* 0x0000007372727220 */ /* 0x000fc60000400000 */
[-C--:B------:R-:W-:Y:S01]  /*1cb0*/  FFMA R3, R112, R0.reuse, R3 ;  /* 0x0000000070037223 */ /* 0x080fe20000000003 */
[----:B------:R-:W-:Y:S01]  /*1cc0*/  FFMA R113, R117, R113, R114 ;  /* 0x0000007175717223 */ /* 0x000fe20000000072 */
[----:B------:R-:W2:Y:S01]  /*1cd0*/  LDC R112, c[0x0][0x3d8] ;  /* 0x0000f600ff707b82 */ /* 0x000ea20000000800 */
[----:B------:R-:W-:Y:S01]  /*1ce0*/  MOV R117, UR7 ;  /* 0x0000000700757c02 */ /* 0x000fe20008000f00 */
[----:B0-----:R-:W-:Y:S01]  /*1cf0*/  UISETP.NE.U32.AND UP0, UPT, UR12, URZ, UPT ;  /* 0x000000ff0c00728c */ /* 0x001fe2000bf05070 */
[----:B------:R-:W-:Y:S01]  /*1d00*/  FMUL R0, R113, R0 ;  /* 0x0000000071007220 */ /* 0x000fe20000400000 */
[----:B------:R-:W2:Y:S02]  /*1d10*/  SHFL.IDX PT, R3, R3, RZ, 0x1f ;  /* 0x00001fff03037589 */ /* 0x000ea400000e0000 */
[----:B------:R-:W-:Y:S02]  /*1d20*/  UISETP.NE.AND.EX UP0, UPT, UR13, URZ, UPT, UP0 ;  /* 0x000000ff0d00728c */ /* 0x000fe4000bf05300 */
[----:B------:R-:W0:Y:S01]  /*1d30*/  @P0 LDC.64 R114, c[0x0][0x398] ;  /* 0x0000e600ff720b82 */ /* 0x000e220000000a00 */
[----:B------:R-:W3:Y:S01]  /*1d40*/  SHFL.IDX PT, R0, R0, RZ, 0x1f ;  /* 0x00001fff00007589 */ /* 0x000ee200000e0000 */
[----:B--2---:R-:W-:-:S05]  /*1d50*/  FFMA R112, R3, 5.4253472626442089677e-05, R112 ;  /* 0x38638e3903707823 */ /* 0x004fca0000000070 */
[----:B------:R-:W-:Y:S02]  /*1d60*/  FSETP.GEU.AND P1, PT, |R112|, 1.175494350822287508e-38, PT ;  /* 0x008000007000780b */ /* 0x000fe40003f2e200 */
[----:B---3--:R-:W-:-:S11]  /*1d70*/  R2UR UR11, R0 ;  /* 0x00000000000b72ca */ /* 0x008fd600000e0000 */
[----:B------:R-:W-:-:S06]  /*1d80*/  @!P1 FMUL R112, R112, 16777216 ;  /* 0x4b80000070709820 */ /* 0x000fcc0000400000 */
[----:B------:R-:W2:Y:S02]  /*1d90*/  MUFU.RSQ R112, R112 ;  /* 0x0000007000707308 */ /* 0x000ea40000001400 */
[----:B--2---:R-:W-:Y:S02]  /*1da0*/  R2UR UR6, R112 ;  /* 0x00000000700672ca */ /* 0x004fe400000e0000 */
[----:B------:R-:W2:Y:S11]  /*1db0*/  @P0 LDC.64 R112, c[0x0][0x3a0] ;  /* 0x0000e800ff700b82 */ /* 0x000eb60000000a00 */
[----:B------:R-:W-:-:S05]  /*1dc0*/  MOV R3, UR6 ;  /* 0x0000000600037c02 */ /* 0x000fca0008000f00 */
[----:B------:R-:W-:-:S05]  /*1dd0*/  @!P1 FMUL R3, R3, 4096 ;  /* 0x4580000003039820 */ /* 0x000fca0000400000 */
[----:B------:R-:W-:Y:S02]  /*1de0*/  @!P1 R2UR UR6, R3 ;  /* 0x00000000030692ca */ /* 0x000fe400000e0000 */
[----:B------:R-:W-:Y:S01]  /*1df0*/  MOV R3, UR7 ;  /* 0x0000000700037c02 */ /* 0x000fe20008000f00 */
[----:B--2---:R-:W-:-:S04]  /*1e00*/  @P0 IMAD.WIDE R112, R117, 0x4, R112 ;  /* 0x0000000475700825 */ /* 0x004fc800078e0270 */
[----:B0-----:R-:W-:Y:S01]  /*1e10*/  @P0 IMAD.WIDE R114, R3, 0x4, R114 ;  /* 0x0000000403720825 */ /* 0x001fe200078e0272 */
[----:B------:R-:W-:-:S05]  /*1e20*/  MOV R3, UR11 ;  /* 0x0000000b00037c02 */ /* 0x000fca0008000f00 */
[----:B------:R-:W-:Y:S01]  /*1e30*/  MOV R117, UR6 ;  /* 0x0000000600757c02 */ /* 0x000fe20008000f00 */
[----:B------:R0:W-:Y:S04]  /*1e40*/  @P0 STG.E desc[UR8][R114.64], R3 ;  /* 0x0000000372000986 */ /* 0x0001e8000c101908 */
[----:B------:R0:W-:Y:S01]  /*1e50*/  @P0 STG.E desc[UR8][R112.64], R117 ;  /* 0x0000007570000986 */ /* 0x0001e2000c101908 */
[----:B-1----:R-:W-:Y:S05]  /*1e60*/  BRA.U UP0, `(.L_x_7291) ;  /* 0x0000000d00f47547 */ /* 0x002fea000b800000 */
[----:B------:R-:W1:Y:S01]  /*1e70*/  LDCU.U8 UR5, c[0x0][0x404] ;  /* 0x00008080ff0577ac */ /* 0x000e620008000000 */
[----:B------:R-:W-:Y:S01]  /*1e80*/  FADD R76, R76, -UR11 ;  /* 0x8000000b4c4c7e21 */ /* 0x000fe20008000000 */
[----:B------:R-:W-:Y:S01]  /*1e90*/  FADD R77, R77, -UR11 ;  /* 0x8000000b4d4d7e21 */ /* 0x000fe20008000000 */
[----:B------:R-:W-:Y:S01]  /*1ea0*/  FADD R81, R81, -UR11 ;  /* 0x8000000b51517e21 */ /* 0x000fe20008000000 */
[----:B------:R-:W-:Y:S01]  /*1eb0*/  FADD R82, R82, -UR11 ;  /* 0x8000000b52527e21 */ /* 0x000fe20008000000 */
[----:B0-----:R-:W-:Y:S01]  /*1ec0*/  FMUL R3, R76, UR6 ;  /* 0x000000064c037c20 */ /* 0x001fe20008400000 */
[----:B------:R-:W-:Y:S01]  /*1ed0*/  FMUL R76, R77, UR6 ;  /* 0x000000064d4c7c20 */ /* 0x000fe20008400000 */
[----:B------:R-:W-:Y:S01]  /*1ee0*/  FADD R83, R83, -UR11 ;  /* 0x8000000b53537e21 */ /* 0x000fe20008000000 */
[----:B------:R-:W-:Y:S01]  /*1ef0*/  FADD R84, R84, -UR11 ;  /* 0x8000000b54547e21 */ /* 0x000fe20008000000 */
[----:B------:R-:W-:Y:S01]  /*1f00*/  FADD R80, R80, -UR11 ;  /* 0x8000000b50507e21 */ /* 0x000fe20008000000 */
[----:B-----5:R-:W-:Y:S01]  /*1f10*/  FFMA R76, R5, R76, R41 ;  /* 0x0000004c054c7223 */ /* 0x020fe20000000029 */
[----:B------:R-:W-:Y:S01]  /*1f20*/  FADD R85, R85, -UR11 ;  /* 0x8000000b55557e21 */ /* 0x000fe20008000000 */
[----:B------:R-:W-:Y:S01]  /*1f30*/  FADD R86, R86, -UR11 ;  /* 0x8000000b56567e21 */ /* 0x000fe20008000000 */
[----:B------:R-:W-:Y:S01]  /*1f40*/  FMUL R113, R80, UR6 ;  /* 0x0000000650717c20 */ /* 0x000fe20008400000 */
        /* <DEDUP_REMOVED lines=8> */
[----:B------:R-:W-:Y:S01]  /*1fd0*/  FADD R95, R95, -UR11 ;  /* 0x8000000b5f5f7e21 */ /* 0x000fe20008000000 */
[----:B------:R-:W-:Y:S01]  /*1fe0*/  FADD R96, R96, -UR11 ;  /* 0x8000000b60607e21 */ /* 0x000fe20008000000 */
[----:B------:R-:W-:Y:S01]  /*1ff0*/  FADD R78, R78, -UR11 ;  /* 0x8000000b4e4e7e21 */ /* 0x000fe20008000000 */
[----:B------:R-:W-:Y:S01]  /*2000*/  FADD R79, R79, -UR11 ;  /* 0x8000000b4f4f7e21 */ /* 0x000fe20008000000 */
[----:B------:R-:W-:Y:S01]  /*2010*/  FFMA R0, R4, R3, R40 ;  /* 0x0000000304007223 */ /* 0x000fe20000000028 */
[----:B------:R-:W-:Y:S01]  /*2020*/  FADD R98, R98, -UR11 ;  /* 0x8000000b62627e21 */ /* 0x000fe20008000000 */
[----:B------:R-:W-:Y:S01]  /*2030*/  FADD R99, R99, -UR11 ;  /* 0x8000000b63637e21 */ /* 0x000fe20008000000 */
[----:B------:R-:W-:Y:S01]  /*2040*/  FMUL R3, R78, UR6 ;  /* 0x000000064e037c20 */ /* 0x000fe20008400000 */
[----:B------:R-:W-:Y:S01]  /*2050*/  FMUL R78, R79, UR6 ;  /* 0x000000064f4e7c20 */ /* 0x000fe20008400000 */
[----:B------:R-:W-:Y:S01]  /*2060*/  @P1 FMUL R76, R76, UR10 ;  /* 0x0000000a4c4c1c20 */ /* 0x000fe20008400000 */
[----:B------:R-:W-:Y:S01]  /*2070*/  FADD R103, R103, -UR11 ;  /* 0x8000000b67677e21 */ /* 0x000fe20008000000 */
[----:B------:R-:W-:Y:S01]  /*2080*/  FFMA R3, R6, R3, R42 ;  /* 0x0000000306037223 */ /* 0x000fe2000000002a */
[----:B------:R-:W-:Y:S01]  /*2090*/  FFMA R79, R7, R78, R43 ;  /* 0x0000004e074f7223 */ /* 0x000fe2000000002b */
[----:B------:R0:W-:Y:S01]  /*20a0*/  F2F.BF16.F32 R77, R76 ;  /* 0x0000004c004d7304 */ /* 0x0001e20000202000 */
[----:B------:R-:W-:Y:S01]  /*20b0*/  FADD R104, R104, -UR11 ;  /* 0x8000000b68687e21 */ /* 0x000fe20008000000 */
[----:B------:R-:W-:Y:S01]  /*20c0*/  @P1 FMUL R3, R3, UR10 ;  /* 0x0000000a03031c20 */ /* 0x000fe20008400000 */
[----:B------:R-:W-:Y:S01]  /*20d0*/  @P1 FMUL R79, R79, UR10 ;  /* 0x0000000a4f4f1c20 */ /* 0x000fe20008400000 */
[----:B------:R-:W1:Y:S01]  /*20e0*/  S2UR UR5, SR_CTAID.X ;  /* 0x00000000000579c3 */ /* 0x000e620000002500 */
[----:B------:R-:W-:Y:S01]  /*20f0*/  FFMA R113, R8, R113, R44 ;  /* 0x0000007108717223 */ /* 0x000fe2000000002c */
[----:B------:R-:W-:Y:S01]  /*2100*/  FADD R105, R105, -UR11 ;  /* 0x8000000b69697e21 */ /* 0x000fe20008000000 */
[----:B------:R-:W-:Y:S01]  /*2110*/  FADD R93, R93, -UR11 ;  /* 0x8000000b5d5d7e21 */ /* 0x000fe20008000000 */
[----:B------:R-:W-:Y:S01]  /*2120*/  F2F.BF16.F32 R3, R3 ;  /* 0x0000000300037304 */ /* 0x000fe20000202000 */
[----:B0-----:R-:W-:Y:S01]  /*2130*/  FMUL R76, R81, UR6 ;  /* 0x00000006514c7c20 */ /* 0x001fe20008400000 */
        /* <DEDUP_REMOVED lines=8> */
[----:B------:R-:W-:Y:S01]  /*21c0*/  FFMA R83, R13, R84, R49 ;  /* 0x000000540d537223 */ /* 0x000fe20000000031 */
[----:B------:R-:W-:Y:S01]  /*21d0*/  FFMA R84, R14, R85, R50 ;  /* 0x000000550e547223 */ /* 0x000fe20000000032 */
[----:B------:R-:W-:Y:S01]  /*21e0*/  FMUL R85, R88, UR6 ;  /* 0x0000000658557c20 */ /* 0x000fe20008400000 */
[----:B------:R-:W-:Y:S01]  /*21f0*/  FMUL R88, R89, UR6 ;  /* 0x0000000659587c20 */ /* 0x000fe20008400000 */
[----:B------:R-:W-:Y:S01]  /*2200*/  FMUL R86, R87, UR6 ;  /* 0x0000000657567c20 */ /* 0x000fe20008400000 */
[----:B------:R-:W-:Y:S01]  /*2210*/  FMUL R89, R90, UR6 ;  /* 0x000000065a597c20 */ /* 0x000fe20008400000 */
[----:B------:R-:W-:Y:S01]  /*2220*/  FFMA R78, R9, R76, R45 ;  /* 0x0000004c094e7223 */ /* 0x000fe2000000002d */
        /* <DEDUP_REMOVED lines=8> */
[----:B------:R-:W0:Y:S01]  /*22b0*/  F2F.BF16.F32 R79, R79 ;  /* 0x0000004f004f7304 */ /* 0x000e220000202000 */
[----:B------:R-:W-:Y:S01]  /*22c0*/  @P1 FMUL R88, R88, UR10 ;  /* 0x0000000a58581c20 */ /* 0x000fe20008400000 */
[----:B------:R-:W-:Y:S01]  /*22d0*/  @P1 FMUL R81, R81, UR10 ;  /* 0x0000000a51511c20 */ /* 0x000fe20008400000 */
[----:B------:R-:W-:Y:S01]  /*22e0*/  @P1 FMUL R80, R80, UR10 ;  /* 0x0000000a50501c20 */ /* 0x000fe20008400000 */
[----:B------:R-:W-:Y:S01]  /*22f0*/  @P1 FMUL R113, R113, UR10 ;  /* 0x0000000a71711c20 */ /* 0x000fe20008400000 */
[----:B------:R-:W-:Y:S01]  /*2300*/  @P1 FMUL R0, R0, UR10 ;  /* 0x0000000a00001c20 */ /* 0x000fe20008400000 */
[----:B------:R-:W-:Y:S01]  /*2310*/  FMUL R112, R93, UR6 ;  /* 0x000000065d707c20 */ /* 0x000fe20008400000 */
[----:B------:R-:W-:Y:S01]  /*2320*/  FADD R97, R97, -UR11 ;  /* 0x8000000b61617e21 */ /* 0x000fe20008000000 */
[----:B------:R2:W-:Y:S01]  /*2330*/  F2F.BF16.F32 R90, R89 ;  /* 0x00000059005a7304 */ /* 0x0005e20000202000 */
[----:B------:R-:W-:Y:S01]  /*2340*/  @P1 FMUL R87, R87, UR10 ;  /* 0x0000000a57571c20 */ /* 0x000fe20008400000 */
[----:B------:R-:W-:Y:S01]  /*2350*/  FFMA R86, R15, R86, R51 ;  /* 0x000000560f567223 */ /* 0x000fe20000000033 */
[----:B------:R-:W-:Y:S01]  /*2360*/  FFMA R85, R16, R85, R52 ;  /* 0x0000005510557223 */ /* 0x000fe20000000034 */
[----:B------:R-:W-:Y:S01]  /*2370*/  FFMA R93, R21, R112, R57 ;  /* 0x00000070155d7223 */ /* 0x000fe20000000039 */
[----:B------:R-:W-:Y:S01]  /*2380*/  FMUL R112, R97, UR6 ;  /* 0x0000000661707c20 */ /* 0x000fe20008400000 */
[----:B------:R-:W-:Y:S01]  /*2390*/  @P1 FMUL R83, R83, UR10 ;  /* 0x0000000a53531c20 */ /* 0x000fe20008400000 */
[----:B------:R-:W-:Y:S01]  /*23a0*/  FADD R101, R101, -UR11 ;  /* 0x8000000b65657e21 */ /* 0x000fe20008000000 */
[----:B------:R3:W4:Y:S01]  /*23b0*/  F2F.BF16.F32 R91, R88 ;  /* 0x00000058005b7304 */ /* 0x0007220000202000 */
[----:B--2---:R-:W-:Y:S01]  /*23c0*/  FMUL R89, R94, UR6 ;  /* 0x000000065e597c20 */ /* 0x004fe20008400000 */
[----:B0-----:R-:W-:Y:S01]  /*23d0*/  SHF.L.U32 R79, R79, 0x10, RZ ;  /* 0x000000104f4f7819 */ /* 0x001fe200000006ff */
[----:B------:R-:W-:Y:S01]  /*23e0*/  @P1 FMUL R86, R86, UR10 ;  /* 0x0000000a56561c20 */ /* 0x000fe20008400000 */
[----:B------:R-:W-:Y:S01]  /*23f0*/  @P1 FMUL R85, R85, UR10 ;  /* 0x0000000a55551c20 */ /* 0x000fe20008400000 */
[----:B------:R-:W-:Y:S01]  /*2400*/  FFMA R89, R22, R89, R58 ;  /* 0x0000005916597223 */ /* 0x000fe2000000003a */
[----:B------:R-:W-:Y:S01]  /*2410*/  FFMA R97, R25, R112, R61 ;  /* 0x0000007019617223 */ /* 0x000fe2000000003d */
[----:B------:R-:W-:Y:S01]  /*2420*/  FMUL R112, R101, UR6 ;  /* 0x0000000665707c20 */ /* 0x000fe20008400000 */
[----:B------:R-:W-:Y:S01]  /*2430*/  F2F.BF16.F32 R78, R78 ;  /* 0x0000004e004e7304 */ /* 0x000fe20000202000 */
[----:B---3--:R-:W-:Y:S01]  /*2440*/  FMUL R88, R95, UR6 ;  /* 0x000000065f587c20 */ /* 0x008fe20008400000 */
[----:B------:R-:W-:Y:S01]  /*2450*/  FMUL R95, R96, UR6 ;  /* 0x00000006605f7c20 */ /* 0x000fe20008400000 */
[----:B------:R-:W-:Y:S01]  /*2460*/  @P1 FMUL R89, R89, UR10 ;  /* 0x0000000a59591c20 */ /* 0x000fe20008400000 */
[----:B------:R-:W-:Y:S01]  /*2470*/  @P1 FMUL R82, R82, UR10 ;  /* 0x0000000a52521c20 */ /* 0x000fe20008400000 */
[----:B------:R-:W-:Y:S01]  /*2480*/  FFMA R88, R23, R88, R59 ;  /* 0x0000005817587223 */ /* 0x000fe2000000003b */
[----:B------:R-:W-:Y:S01]  /*2490*/  FFMA R96, R24, R95, R60 ;  /* 0x0000005f18607223 */ /* 0x000fe2000000003c */
[----:B------:R-:W-:Y:S01]  /*24a0*/  @P1 FMUL R84, R84, UR10 ;  /* 0x0000000a54541c20 */ /* 0x000fe20008400000 */
[----:B------:R0:W-:Y:S01]  /*24b0*/  F2F.BF16.F32 R94, R89 ;  /* 0x00000059005e7304 */ /* 0x0001e20000202000 */
[----:B------:R-:W-:Y:S01]  /*24c0*/  @P1 FMUL R88, R88, UR10 ;  /* 0x0000000a58581c20 */ /* 0x000fe20008400000 */
[----:B------:R-:W-:Y:S01]  /*24d0*/  @P1 FMUL R93, R93, UR10 ;  /* 0x0000000a5d5d1c20 */ /* 0x000fe20008400000 */
[----:B------:R-:W-:Y:S01]  /*24e0*/  @P1 FMUL R97, R97, UR10 ;  /* 0x0000000a61611c20 */ /* 0x000fe20008400000 */
[----:B------:R-:W-:Y:S01]  /*24f0*/  FADD R101, R102, -UR11 ;  /* 0x8000000b66657e21 */ /* 0x000fe20008000000 */
[----:B------:R-:W-:Y:S01]  /*2500*/  FADD R100, R100, -UR11 ;  /* 0x8000000b64647e21 */ /* 0x000fe20008000000 */
[----:B------:R-:W-:Y:S01]  /*2510*/  FFMA R102, R29, R112, R65 ;  /* 0x000000701d667223 */ /* 0x000fe20000000041 */
[----:B------:R-:W-:Y:S01]  /*2520*/  FADD R108, R108, -UR11 ;  /* 0x8000000b6c6c7e21 */ /* 0x000fe20008000000 */
[----:B------:R2:W-:Y:S01]  /*2530*/  F2F.BF16.F32 R95, R88 ;  /* 0x00000058005f7304 */ /* 0x0005e20000202000 */
[----:B0-----:R-:W-:Y:S01]  /*2540*/  FMUL R89, R98, UR6 ;  /* 0x0000000662597c20 */ /* 0x001fe20008400000 */
[----:B------:R-:W-:Y:S01]  /*2550*/  FADD R110, R110, -UR11 ;  /* 0x8000000b6e6e7e21 */ /* 0x000fe20008000000 */
[----:B------:R-:W-:Y:S01]  /*2560*/  FADD R111, R111, -UR11 ;  /* 0x8000000b6f6f7e21 */ /* 0x000fe20008000000 */
[----:B------:R-:W-:Y:S01]  /*2570*/  FADD R106, R106, -UR11 ;  /* 0x8000000b6a6a7e21 */ /* 0x000fe20008000000 */
[----:B------:R-:W-:Y:S01]  /*2580*/  FFMA R89, R26, R89, R62 ;  /* 0x000000591a597223 */ /* 0x000fe2000000003e */
[----:B------:R-:W-:Y:S01]  /*2590*/  FADD R112, R107, -UR11 ;  /* 0x8000000b6b707e21 */ /* 0x000fe20008000000 */
[----:B------:R-:W-:Y:S01]  /*25a0*/  FADD R109, R109, -UR11 ;  /* 0x8000000b6d6d7e21 */ /* 0x000fe20008000000 */
[----:B------:R-:W0:Y:S01]  /*25b0*/  F2F.BF16.F32 R81, R81 ;  /* 0x0000005100517304 */ /* 0x000e220000202000 */
[----:B--2---:R-:W-:Y:S01]  /*25c0*/  FMUL R88, R99, UR6 ;  /* 0x0000000663587c20 */ /* 0x004fe20008400000 */
[----:B------:R-:W-:Y:S01]  /*25d0*/  @P1 FMUL R89, R89, UR10 ;  /* 0x0000000a59591c20 */ /* 0x000fe20008400000 */
[----:B-1----:R-:W-:Y:S01]  /*25e0*/  USHF.L.U32 UR11, UR5, 0x7, URZ ;  /* 0x00000007050b7899 */ /* 0x002fe200080006ff */
[----:B------:R-:W-:Y:S01]  /*25f0*/  FMUL R101, R101, UR6 ;  /* 0x0000000665657c20 */ /* 0x000fe20008400000 */
[----:B------:R-:W-:Y:S01]  /*2600*/  FFMA R88, R27, R88, R63 ;  /* 0x000000581b587223 */ /* 0x000fe2000000003f */
[----:B------:R-:W-:Y:S01]  /*2610*/  @P1 FMUL R102, R102, UR10 ;  /* 0x0000000a66661c20 */ /* 0x000fe20008400000 */
[----:B------:R-:W-:Y:S01]  /*2620*/  FMUL R112, R112, UR6 ;  /* 0x0000000670707c20 */ /* 0x000fe20008400000 */
[----:B------:R1:W-:Y:S01]  /*2630*/  F2F.BF16.F32 R99, R89 ;  /* 0x0000005900637304 */ /* 0x0003e20000202000 */
[----:B------:R-:W-:Y:S01]  /*2640*/  @P1 FMUL R88, R88, UR10 ;  /* 0x0000000a58581c20 */ /* 0x000fe20008400000 */
[----:B------:R-:W-:Y:S01]  /*2650*/  FFMA R101, R30, R101, R66 ;  /* 0x000000651e657223 */ /* 0x000fe20000000042 */
[----:B------:R-:W-:Y:S01]  /*2660*/  FMUL R107, R106, UR6 ;  /* 0x000000066a6b7c20 */ /* 0x000fe20008400000 */
[----:B------:R-:W-:Y:S01]  /*2670*/  @P1 FMUL R92, R92, UR10 ;  /* 0x0000000a5c5c1c20 */ /* 0x000fe20008400000 */
[----:B----4-:R-:W-:Y:S01]  /*2680*/  SHF.L.U32 R91, R91, 0x10, RZ ;  /* 0x000000105b5b7819 */ /* 0x010fe200000006ff */
[----:B------:R-:W-:Y:S01]  /*2690*/  @P1 FMUL R96, R96, UR10 ;  /* 0x0000000a60601c20 */ /* 0x000fe20008400000 */
[----:B0-----:R-:W-:Y:S01]  /*26a0*/  SHF.L.U32 R81, R81, 0x10, RZ ;  /* 0x0000001051517819 */ /* 0x001fe200000006ff */
[----:B------:R0:W2:Y:S01]  /*26b0*/  F2F.BF16.F32 R98, R88 ;  /* 0x0000005800627304 */ /* 0x0000a20000202000 */
[----:B-1----:R-:W-:Y:S01]  /*26c0*/  FMUL R89, R104, UR6 ;  /* 0x0000000668597c20 */ /* 0x002fe20008400000 */
[----:B------:R-:W-:Y:S01]  /*26d0*/  FMUL R104, R105, UR6 ;  /* 0x0000000669687c20 */ /* 0x000fe20008400000 */
[----:B------:R-:W-:Y:S01]  /*26e0*/  @P1 FMUL R101, R101, UR10 ;  /* 0x0000000a65651c20 */ /* 0x000fe20008400000 */
[----:B------:R-:W-:Y:S01]  /*26f0*/  FFMA R112, R35, R112, R71 ;  /* 0x0000007023707223 */ /* 0x000fe20000000047 */
[----:B------:R-:W-:Y:S01]  /*2700*/  FFMA R89, R32, R89, R68 ;  /* 0x0000005920597223 */ /* 0x000fe20000000044 */
[----:B------:R-:W-:Y:S01]  /*2710*/  FFMA R105, R33, R104, R69 ;  /* 0x0000006821697223 */ /* 0x000fe20000000045 */
[----:B------:R-:W-:Y:S01]  /*2720*/  FFMA R106, R34, R107, R70 ;  /* 0x0000006b226a7223 */ /* 0x000fe20000000046 */
[----:B------:R-:W-:Y:S01]  /*2730*/  F2F.BF16.F32 R80, R80 ;  /* 0x0000005000507304 */ /* 0x000fe20000202000 */
[----:B0-----:R-:W-:Y:S01]  /*2740*/  FMUL R88, R103, UR6 ;  /* 0x0000000667587c20 */ /* 0x001fe20008400000 */
[----:B------:R-:W-:Y:S01]  /*2750*/  @P1 FMUL R89, R89, UR10 ;  /* 0x0000000a59591c20 */ /* 0x000fe20008400000 */
[----:B------:R-:W-:Y:S01]  /*2760*/  @P1 FMUL R105, R105, UR10 ;  /* 0x0000000a69691c20 */ /* 0x000fe20008400000 */
[----:B------:R-:W-:Y:S01]  /*2770*/  @P1 FMUL R112, R112, UR10 ;  /* 0x0000000a70701c20 */ /* 0x000fe20008400000 */
[----:B------:R-:W-:Y:S01]  /*2780*/  FFMA R88, R31, R88, R67 ;  /* 0x000000581f587223 */ /* 0x000fe20000000043 */
[----:B------:R-:W-:Y:S01]  /*2790*/  @P1 FMUL R106, R106, UR10 ;  /* 0x0000000a6a6a1c20 */ /* 0x000fe20008400000 */
[----:B------:R-:W-:Y:S01]  /*27a0*/  SHF.L.U32 R95, R95, 0x10, RZ ;  /* 0x000000105f5f7819 */ /* 0x000fe200000006ff */
[----:B------:R0:W-:Y:S01]  /*27b0*/  F2F.BF16.F32 R76, R113 ;  /* 0x00000071004c7304 */ /* 0x0001e20000202000 */
[----:B------:R-:W-:Y:S01]  /*27c0*/  @P1 FMUL R88, R88, UR10 ;  /* 0x0000000a58581c20 */ /* 0x000fe20008400000 */
[----:B--2---:R-:W-:-:S06]  /*27d0*/  SHF.L.U32 R98, R98, 0x10, RZ ;  /* 0x0000001062627819 */ /* 0x004fcc00000006ff */
[----:B------:R-:W1:Y:S01]  /*27e0*/  F2F.BF16.F32 R103, R88 ;  /* 0x0000005800677304 */ /* 0x000e620000202000 */
[----:B0-----:R-:W-:-:S04]  /*27f0*/  FMUL R113, R100, UR6 ;  /* 0x0000000664717c20 */ /* 0x001fc80008400000 */
[----:B------:R-:W-:-:S03]  /*2800*/  FFMA R100, R28, R113, R64 ;  /* 0x000000711c647223 */ /* 0x000fc60000000040 */
[----:B------:R0:W-:Y:S01]  /*2810*/  F2F.BF16.F32 R104, R89 ;  /* 0x0000005900687304 */ /* 0x0001e20000202000 */
[----:B------:R-:W-:Y:S01]  /*2820*/  @P1 FMUL R100, R100, UR10 ;  /* 0x0000000a64641c20 */ /* 0x000fe20008400000 */
[----:B-1----:R-:W-:-:S06]  /*2830*/  SHF.L.U32 R103, R103, 0x10, RZ ;  /* 0x0000001067677819 */ /* 0x002fcc00000006ff */
[----:B------:R-:W1:Y:S01]  /*2840*/  F2F.BF16.F32 R0, R0 ;  /* 0x0000000000007304 */ /* 0x000e620000202000 */
[----:B0-----:R-:W-:Y:S01]  /*2850*/  IMAD.WIDE.U32 R88, R77, 0x10000, RZ ;  /* 0x000100004d587825 */ /* 0x001fe200078e00ff */
[----:B------:R-:W-:-:S04]  /*2860*/  MOV R77, UR11 ;  /* 0x0000000b004d7c02 */ /* 0x000fc80008000f00 */
[----:B------:R-:W-:Y:S01]  /*2870*/  LOP3.LUT R89, R79, R89, R3, 0xfe, !PT ;  /* 0x000000594f597212 */ /* 0x000fe200078efe03 */
[----:B------:R-:W-:Y:S01]  /*2880*/  IMAD.WIDE.U32 R78, R78, 0x10000, RZ ;  /* 0x000100004e4e7825 */ /* 0x000fe200078e00ff */
[----:B------:R-:W0:Y:S03]  /*2890*/  F2F.BF16.F32 R87, R87 ;  /* 0x0000005700577304 */ /* 0x000e260000202000 */
[----:B------:R-:W-:Y:S01]  /*28a0*/  FMUL R3, R108, UR6 ;  /* 0x000000066c037c20 */ /* 0x000fe20008400000 */
[----:B------:R-:W-:Y:S01]  /*28b0*/  FMUL R108, R109, UR6 ;  /* 0x000000066d6c7c20 */ /* 0x000fe20008400000 */
[----:B------:R-:W-:Y:S01]  /*28c0*/  LOP3.LUT R81, R81, R79, R80, 0xfe, !PT ;  /* 0x0000004f51517212 */ /* 0x000fe200078efe50 */
[----:B------:R-:W-:Y:S01]  /*28d0*/  FMUL R79, R110, UR6 ;  /* 0x000000066e4f7c20 */ /* 0x000fe20008400000 */
[----:B------:R-:W-:Y:S01]  /*28e0*/  LOP3.LUT R80, R78, R76, RZ, 0xfc, !PT ;  /* 0x0000004c4e507212 */ /* 0x000fe200078efcff */
[----:B------:R-:W-:Y:S01]  /*28f0*/  FMUL R78, R111, UR6 ;  /* 0x000000066f4e7c20 */ /* 0x000fe20008400000 */
[----:B------:R-:W2:Y:S01]  /*2900*/  F2F.BF16.F32 R83, R83 ;  /* 0x0000005300537304 */ /* 0x000ea20000202000 */
[----:B-1----:R-:W-:Y:S01]  /*2910*/  LOP3.LUT R88, R88, R0, RZ, 0xfc, !PT ;  /* 0x0000000058587212 */ /* 0x002fe200078efcff */
[----:B------:R-:W-:Y:S01]  /*2920*/  FFMA R110, R38, R79, R74 ;  /* 0x0000004f266e7223 */ /* 0x000fe2000000004a */
[----:B------:R-:W-:Y:S01]  /*2930*/  LOP3.LUT R0, R125, 0x7f, RZ, 0xc0, !PT ;  /* 0x0000007f7d007812 */ /* 0x000fe200078ec0ff */
[----:B------:R-:W-:Y:S01]  /*2940*/  FFMA R109, R39, R78, R75 ;  /* 0x0000004e276d7223 */ /* 0x000fe2000000004b */
[----:B------:R-:W-:Y:S01]  /*2950*/  FFMA R108, R37, R108, R73 ;  /* 0x0000006c256c7223 */ /* 0x000fe20000000049 */
[----:B------:R-:W-:Y:S01]  /*2960*/  FFMA R107, R36, R3, R72 ;  /* 0x00000003246b7223 */ /* 0x000fe20000000048 */
[----:B0-----:R-:W-:Y:S01]  /*2970*/  IMAD.WIDE.U32 R78, R87, 0x10000, RZ ;  /* 0x00010000574e7825 */ /* 0x001fe200078e00ff */
[----:B------:R-:W0:Y:S01]  /*2980*/  F2F.BF16.F32 R86, R86 ;  /* 0x0000005600567304 */ /* 0x000e220000202000 */
[----:B------:R-:W-:-:S02]  /*2990*/  LOP3.LUT R0, R0, 0x180, R77, 0xf8, !PT ;  /* 0x0000018000007812 */ /* 0x000fc400078ef84d */
[----:B------:R-:W-:Y:S01]  /*29a0*/  @P1 FMUL R108, R108, UR10 ;  /* 0x0000000a6c6c1c20 */ /* 0x000fe20008400000 */
[----:B------:R-:W-:Y:S01]  /*29b0*/  @P1 FMUL R109, R109, UR10 ;  /* 0x0000000a6d6d1c20 */ /* 0x000fe20008400000 */
[----:B------:R-:W-:Y:S01]  /*29c0*/  LOP3.LUT R91, R91, R79, R90, 0xfe, !PT ;  /* 0x0000004f5b5b7212 */ /* 0x000fe200078efe5a */
[----:B------:R-:W-:Y:S01]  /*29d0*/  @P1 FMUL R107, R107, UR10 ;  /* 0x0000000a6b6b1c20 */ /* 0x000fe20008400000 */
[----:B------:R-:W-:Y:S01]  /*29e0*/  @P1 FMUL R110, R110, UR10 ;  /* 0x0000000a6e6e1c20 */ /* 0x000fe20008400000 */
[----:B--2---:R-:W-:Y:S01]  /*29f0*/  IMAD.WIDE.U32 R76, R83, 0x10000, RZ ;  /* 0x00010000534c7825 */ /* 0x004fe200078e00ff */
[----:B------:R-:W1:Y:S01]  /*2a00*/  F2F.BF16.F32 R85, R85 ;  /* 0x0000005500557304 */ /* 0x000e620000202000 */
[----:B0-----:R-:W-:-:S07]  /*2a10*/  SHF.L.U32 R83, R86, 0x10, RZ ;  /* 0x0000001056537819 */ /* 0x001fce00000006ff */
[----:B------:R-:W0:Y:S01]  /*2a20*/  F2F.BF16.F32 R82, R82 ;  /* 0x0000005200527304 */ /* 0x000e220000202000 */
[----:B-1----:R-:W-:-:S07]  /*2a30*/  LOP3.LUT R90, R78, R85, RZ, 0xfc, !PT ;  /* 0x000000554e5a7212 */ /* 0x002fce00078efcff */
[----:B------:R-:W1:Y:S01]  /*2a40*/  F2F.BF16.F32 R84, R84 ;  /* 0x0000005400547304 */ /* 0x000e620000202000 */
[----:B------:R-:W2:Y:S01]  /*2a50*/  LDC.64 R78, c[0x0][0x3c8] ;  /* 0x0000f200ff4e7b82 */ /* 0x000ea20000000a00 */
[----:B0-----:R-:W-:-:S06]  /*2a60*/  LOP3.LUT R76, R76, R82, RZ, 0xfc, !PT ;  /* 0x000000524c4c7212 */ /* 0x001fcc00078efcff */
[----:B------:R-:W0:Y:S01]  /*2a70*/  F2F.BF16.F32 R93, R93 ;  /* 0x0000005d005d7304 */ /* 0x000e220000202000 */
[----:B-1----:R-:W-:-:S07]  /*2a80*/  LOP3.LUT R77, R83, R77, R84, 0xfe, !PT ;  /* 0x0000004d534d7212 */ /* 0x002fce00078efe54 */
[----:B------:R-:W1:Y:S01]  /*2a90*/  F2F.BF16.F32 R97, R97 ;  /* 0x0000006100617304 */ /* 0x000e620000202000 */
[----:B0-----:R-:W-:-:S07]  /*2aa0*/  IMAD.WIDE.U32 R82, R93, 0x10000, RZ ;  /* 0x000100005d527825 */ /* 0x001fce00078e00ff */
[----:B------:R-:W0:Y:S01]  /*2ab0*/  F2F.BF16.F32 R102, R102 ;  /* 0x0000006600667304 */ /* 0x000e220000202000 */
[----:B------:R-:W-:Y:S01]  /*2ac0*/  LOP3.LUT R95, R95, R83, R94, 0xfe, !PT ;  /* 0x000000535f5f7212 */ /* 0x000fe200078efe5e */
[----:B-1----:R-:W-:-:S06]  /*2ad0*/  IMAD.WIDE.U32 R84, R97, 0x10000, RZ ;  /* 0x0001000061547825 */ /* 0x002fcc00078e00ff */
[----:B------:R-:W1:Y:S01]  /*2ae0*/  F2F.BF16.F32 R92, R92 ;  /* 0x0000005c005c7304 */ /* 0x000e620000202000 */
[----:B------:R-:W-:Y:S02]  /*2af0*/  LOP3.LUT R83, R98, R85, R99, 0xfe, !PT ;  /* 0x0000005562537212 */ /* 0x000fe400078efe63 */
[----:B------:R-:W-:Y:S01]  /*2b00*/  MOV R99, UR7 ;  /* 0x0000000700637c02 */ /* 0x000fe20008000f00 */
[----:B0-----:R-:W-:-:S04]  /*2b10*/  IMAD.WIDE.U32 R86, R102, 0x10000, RZ ;  /* 0x0001000066567825 */ /* 0x001fc800078e00ff */
[----:B------:R-:W0:Y:S01]  /*2b20*/  F2F.BF16.F32 R96, R96 ;  /* 0x0000006000607304 */ /* 0x000e220000202000 */
[----:B------:R-:W-:Y:S01]  /*2b30*/  IMAD R99, R99, 0x1200, R0 ;  /* 0x0000120063637824 */ /* 0x000fe200078e0200 */
[----:B-1----:R-:W-:-:S06]  /*2b40*/  LOP3.LUT R94, R82, R92, RZ, 0xfc, !PT ;  /* 0x0000005c525e7212 */ /* 0x002fcc00078efcff */
[----:B------:R-:W1:Y:S01]  /*2b50*/  F2F.BF16.F32 R100, R100 ;  /* 0x0000006400647304 */ /* 0x000e620000202000 */
[C---:B------:R-:W-:Y:S02]  /*2b60*/  IADD3 R113, PT, PT, R99.reuse, 0x200, RZ ;  /* 0x0000020063717810 */ /* 0x040fe40007ffe0ff */
[----:B------:R-:W-:Y:S02]  /*2b70*/  IADD3 R111, PT, PT, R99, 0xe00, RZ ;  /* 0x00000e00636f7810 */ /* 0x000fe40007ffe0ff */
[----:B0-----:R-:W-:-:S03]  /*2b80*/  LOP3.LUT R82, R84, R96, RZ, 0xfc, !PT ;  /* 0x0000006054527212 */ /* 0x001fc600078efcff */
[----:B------:R-:W0:Y:S01]  /*2b90*/  F2F.BF16.F32 R101, R101 ;  /* 0x0000006500657304 */ /* 0x000e220000202000 */
[----:B-1----:R-:W-:-:S07]  /*2ba0*/  LOP3.LUT R84, R86, R100, RZ, 0xfc, !PT ;  /* 0x0000006456547212 */ /* 0x002fce00078efcff */
[----:B------:R-:W1:Y:S01]  /*2bb0*/  F2F.BF16.F32 R105, R105 ;  /* 0x0000006900697304 */ /* 0x000e620000202000 */
[----:B0-----:R-:W-:-:S07]  /*2bc0*/  LOP3.LUT R85, R103, R87, R101, 0xfe, !PT ;  /* 0x0000005767557212 */ /* 0x001fce00078efe65 */
[----:B------:R-:W0:Y:S01]  /*2bd0*/  F2F.BF16.F32 R108, R108 ;  /* 0x0000006c006c7304 */ /* 0x000e220000202000 */
[C---:B------:R-:W-:Y:S02]  /*2be0*/  IADD3 R101, PT, PT, R99.reuse, 0x400, RZ ;  /* 0x0000040063657810 */ /* 0x040fe40007ffe0ff */
[----:B------:R-:W-:-:S03]  /*2bf0*/  IADD3 R103, PT, PT, R99, 0x600, RZ ;  /* 0x0000060063677810 */ /* 0x000fc60007ffe0ff */
[----:B--2---:R-:W-:Y:S02]  /*2c00*/  IMAD.WIDE.U32 R100, R101, 0x8, R78 ;  /* 0x0000000865647825 */ /* 0x004fe400078e004e */
[----:B------:R-:W2:Y:S02]  /*2c10*/  F2F.BF16.F32 R3, R112 ;  /* 0x0000007000037304 */ /* 0x000ea40000202000 */
[----:B-1----:R-:W-:Y:S01]  /*2c20*/  IMAD.WIDE.U32 R86, R105, 0x10000, RZ ;  /* 0x0001000069567825 */ /* 0x002fe200078e00ff */
[----:B------:R-:W-:-:S03]  /*2c30*/  IADD3 R105, PT, PT, R99, 0x800, RZ ;  /* 0x0000080063697810 */ /* 0x000fc60007ffe0ff */
[----:B------:R-:W-:Y:S01]  /*2c40*/  IMAD.WIDE.U32 R102, R103, 0x8, R78 ;  /* 0x0000000867667825 */ /* 0x000fe200078e004e */
[----:B------:R-:W-:Y:S01]  /*2c50*/  LOP3.LUT R86, R86, R104, RZ, 0xfc, !PT ;  /* 0x0000006856567212 */ /* 0x000fe200078efcff */
[----:B------:R-:W1:Y:S02]  /*2c60*/  F2F.BF16.F32 R109, R109 ;  /* 0x0000006d006d7304 */ /* 0x000e640000202000 */
[----:B0-----:R-:W-:-:S04]  /*2c70*/  IMAD.WIDE.U32 R96, R108, 0x10000, RZ ;  /* 0x000100006c607825 */ /* 0x001fc800078e00ff */
[----:B------:R-:W-:Y:S01]  /*2c80*/  IMAD.WIDE.U32 R104, R105, 0x8, R78 ;  /* 0x0000000869687825 */ /* 0x000fe200078e004e */
[----:B--2---:R-:W-:Y:S01]  /*2c90*/  SHF.L.U32 R3, R3, 0x10, RZ ;  /* 0x0000001003037819 */ /* 0x004fe200000006ff */
[----:B------:R-:W0:Y:S01]  /*2ca0*/  F2F.BF16.F32 R106, R106 ;  /* 0x0000006a006a7304 */ /* 0x000e220000202000 */
[----:B-1----:R-:W-:-:S07]  /*2cb0*/  SHF.L.U32 R109, R109, 0x10, RZ ;  /* 0x000000106d6d7819 */ /* 0x002fce00000006ff */
[----:B------:R-:W1:Y:S01]  /*2cc0*/  F2F.BF16.F32 R107, R107 ;  /* 0x0000006b006b7304 */ /* 0x000e620000202000 */
[----:B0-----:R-:W-:-:S07]  /*2cd0*/  LOP3.LUT R87, R3, R87, R106, 0xfe, !PT ;  /* 0x0000005703577212 */ /* 0x001fce00078efe6a */
[----:B------:R0:W2:Y:S01]  /*2ce0*/  F2F.BF16.F32 R93, R110 ;  /* 0x0000006e005d7304 */ /* 0x0000a20000202000 */
[C---:B------:R-:W-:Y:S02]  /*2cf0*/  IADD3 R3, PT, PT, R99.reuse, 0x1000, RZ ;  /* 0x0000100063037810 */ /* 0x040fe40007ffe0ff */
[----:B-1----:R-:W-:Y:S02]  /*2d00*/  LOP3.LUT R92, R96, R107, RZ, 0xfc, !PT ;  /* 0x0000006b605c7212 */ /* 0x002fe400078efcff */
[----:B------:R-:W-:Y:S01]  /*2d10*/  IADD3 R107, PT, PT, R99, 0xa00, RZ ;  /* 0x00000a00636b7810 */ /* 0x000fe20007ffe0ff */
[----:B0-----:R-:W-:-:S04]  /*2d20*/  IMAD.WIDE.U32 R110, R111, 0x8, R78 ;  /* 0x000000086f6e7825 */ /* 0x001fc800078e004e */
[----:B------:R-:W-:Y:S01]  /*2d30*/  IMAD.WIDE.U32 R106, R107, 0x8, R78 ;  /* 0x000000086b6a7825 */ /* 0x000fe200078e004e */
[----:B--2---:R-:W-:Y:S02]  /*2d40*/  LOP3.LUT R93, R109, R97, R93, 0xfe, !PT ;  /* 0x000000616d5d7212 */ /* 0x004fe400078efe5d */
[C---:B------:R-:W-:Y:S01]  /*2d50*/  IADD3 R109, PT, PT, R99.reuse, 0xc00, RZ ;  /* 0x00000c00636d7810 */ /* 0x040fe20007ffe0ff */
[----:B------:R-:W-:-:S04]  /*2d60*/  IMAD.WIDE.U32 R96, R99, 0x8, R78 ;  /* 0x0000000863607825 */ /* 0x000fc800078e004e */
        /* <DEDUP_REMOVED lines=13> */
.L_x_7291:
[----:B------:R-:W1:Y:S01]  /*2e40*/  LDCU.U8 UR5, c[0x0][0x404] ;  /* 0x00008080ff0577ac */ /* 0x000e620008000000 */
        /* <DEDUP_REMOVED lines=8> */
[----:B-----5:R-:W-:Y:S01]  /*2ed0*/  FFMA R3, R4, R3, R40 ;  /* 0x0000000304037223 */ /* 0x020fe20000000028 */
[----:B------:R-:W-:Y:S01]  /*2ee0*/  FFMA R76, R5, R76, R41 ;  /* 0x0000004c054c7223 */ /* 0x000fe20000000029 */
[----:B------:R-:W-:Y:S01]  /*2ef0*/  FFMA R77, R6, R77, R42 ;  /* 0x0000004d064d7223 */ /* 0x000fe2000000002a */
[----:B------:R-:W-:Y:S01]  /*2f00*/  FMUL R80, R79, UR6 ;  /* 0x000000064f507c20 */ /* 0x000fe20008400000 */
[----:B------:R-:W-:Y:S01]  /*2f10*/  FMUL R0, R3, UR10 ;  /* 0x0000000a03007c20 */ /* 0x000fe20008400000 */
[----:B------:R-:W-:Y:S01]  /*2f20*/  FADD R113, R81, -UR11 ;  /* 0x8000000b51717e21 */ /* 0x000fe20008000000 */
[----:B------:R-:W-:Y:S01]  /*2f30*/  FMNMX3 R124, R124, |R3|, |R76|, !PT ;  /* 0x400000037c7c7276 */ /* 0x000fe2000780044c */
[----:B------:R-:W-:Y:S01]  /*2f40*/  FMUL R78, R77, UR10 ;  /* 0x0000000a4d4e7c20 */ /* 0x000fe20008400000 */
[----:B------:R-:W-:Y:S01]  /*2f50*/  FFMA R80, R7, R80, R43 ;  /* 0x0000005007507223 */ /* 0x000fe2000000002b */
[----:B-1----:R-:W-:Y:S01]  /*2f60*/  ISETP.NE.AND P1, PT, RZ, UR5, PT ;  /* 0x00000005ff007c0c */ /* 0x002fe2000bf25270 */
[----:B------:R-:W-:Y:S01]  /*2f70*/  FMUL R81, R112, UR6 ;  /* 0x0000000670517c20 */ /* 0x000fe20008400000 */
[----:B------:R-:W-:Y:S01]  /*2f80*/  FADD R82, R82, -UR11 ;  /* 0x8000000b52527e21 */ /* 0x000fe20008000000 */
[----:B------:R-:W-:Y:S01]  /*2f90*/  FADD R114, R83, -UR11 ;  /* 0x8000000b53727e21 */ /* 0x000fe20008000000 */
[----:B------:R-:W-:Y:S01]  /*2fa0*/  FSEL R0, R3, R0, !P1 ;  /* 0x0000000003007208 */ /* 0x000fe20004800000 */
[----:B------:R-:W-:Y:S01]  /*2fb0*/  FMUL R112, R113, UR6 ;  /* 0x0000000671707c20 */ /* 0x000fe20008400000 */
[----:B------:R-:W-:Y:S01]  /*2fc0*/  FSEL R79, R77, R78, !P1 ;  /* 0x0000004e4d4f7208 */ /* 0x000fe20004800000 */
[----:B------:R-:W-:Y:S01]  /*2fd0*/  FMUL R83, R82, UR6 ;  /* 0x0000000652537c20 */ /* 0x000fe20008400000 */
[----:B------:R-:W-:Y:S01]  /*2fe0*/  FMNMX3 R77, R124, |R77|, |R80|, !PT ;  /* 0x4000004d7c4d7276 */ /* 0x000fe20007800450 */
[----:B------:R0:W-:Y:S01]  /*2ff0*/  F2F.BF16.F32 R3, R0 ;  /* 0x0000000000037304 */ /* 0x0001e20000202000 */
[----:B------:R-:W-:Y:S01]  /*3000*/  FMUL R114, R114, UR6 ;  /* 0x0000000672727c20 */ /* 0x000fe20008400000 */
[----:B------:R-:W-:Y:S01]  /*3010*/  FFMA R81, R8, R81, R44 ;  /* 0x0000005108517223 */ /* 0x000fe2000000002c */
[----:B------:R-:W-:Y:S01]  /*3020*/  FFMA R112, R9, R112, R45 ;  /* 0x0000007009707223 */ /* 0x000fe2000000002d */
[----:B------:R-:W-:Y:S01]  /*3030*/  @P1 FMUL R76, R76, UR10 ;  /* 0x0000000a4c4c1c20 */ /* 0x000fe20008400000 */
[----:B------:R-:W-:Y:S01]  /*3040*/  @P1 FMUL R80, R80, UR10 ;  /* 0x0000000a50501c20 */ /* 0x000fe20008400000 */
[----:B------:R-:W-:Y:S01]  /*3050*/  FFMA R113, R10, R83, R46 ;  /* 0x000000530a717223 */ /* 0x000fe2000000002e */
[----:B------:R-:W-:Y:S01]  /*3060*/  FMUL R82, R81, UR10 ;  /* 0x0000000a51527c20 */ /* 0x000fe20008400000 */
[----:B------:R-:W-:Y:S01]  /*3070*/  FMNMX3 R77, R77, |R81|, |R112|, !PT ;  /* 0x400000514d4d7276 */ /* 0x000fe20007800470 */
[----:B------:R1:W2:Y:S01]  /*3080*/  F2F.BF16.F32 R78, R80 ;  /* 0x00000050004e7304 */ /* 0x0002a20000202000 */
[----:B0-----:R-:W-:Y:S01]  /*3090*/  FFMA R0, R11, R114, R47 ;  /* 0x000000720b007223 */ /* 0x001fe2000000002f */
[----:B------:R-:W-:Y:S01]  /*30a0*/  FMUL R114, R113, UR10 ;  /* 0x0000000a71727c20 */ /* 0x000fe20008400000 */
[----:B------:R-:W-:Y:S01]  /*30b0*/  FADD R84, R84, -UR11 ;  /* 0x8000000b54547e21 */ /* 0x000fe20008000000 */
[----:B------:R-:W-:Y:S01]  /*30c0*/  FSEL R83, R81, R82, !P1 ;  /* 0x0000005251537208 */ /* 0x000fe20004800000 */
[----:B------:R-:W-:Y:S01]  /*30d0*/  FADD R86, R86, -UR11 ;  /* 0x8000000b56567e21 */ /* 0x000fe20008000000 */
[----:B------:R-:W-:Y:S01]  /*30e0*/  FADD R85, R85, -UR11 ;  /* 0x8000000b55557e21 */ /* 0x000fe20008000000 */
[----:B------:R-:W-:Y:S01]  /*30f0*/  FSEL R81, R113, R114, !P1 ;  /* 0x0000007271517208 */ /* 0x000fe20004800000 */
[----:B------:R-:W0:Y:S01]  /*3100*/  F2F.BF16.F32 R76, R76 ;  /* 0x0000004c004c7304 */ /* 0x000e220000202000 */
[----:B-1----:R-:W-:Y:S01]  /*3110*/  FMNMX3 R80, R77, |R113|, |R0|, !PT ;  /* 0x400000714d507276 */ /* 0x002fe20007800400 */
[----:B------:R-:W-:Y:S01]  /*3120*/  FMUL R113, R84, UR6 ;  /* 0x0000000654717c20 */ /* 0x000fe20008400000 */
[----:B------:R-:W-:Y:S01]  /*3130*/  FADD R88, R88, -UR11 ;  /* 0x8000000b58587e21 */ /* 0x000fe20008000000 */
[----:B------:R-:W-:Y:S01]  /*3140*/  FADD R87, R87, -UR11 ;  /* 0x8000000b57577e21 */ /* 0x000fe20008000000 */
[----:B------:R-:W-:Y:S01]  /*3150*/  FADD R90, R90, -UR11 ;  /* 0x8000000b5a5a7e21 */ /* 0x000fe20008000000 */
[----:B------:R-:W-:Y:S01]  /*3160*/  FFMA R113, R12, R113, R48 ;  /* 0x000000710c717223 */ /* 0x000fe20000000030 */
[----:B--2---:R-:W-:Y:S01]  /*3170*/  SHF.L.U32 R82, R78, 0x10, RZ ;  /* 0x000000104e527819 */ /* 0x004fe200000006ff */
[----:B------:R-:W1:Y:S01]  /*3180*/  F2F.BF16.F32 R79, R79 ;  /* 0x0000004f004f7304 */ /* 0x000e620000202000 */
[----:B------:R-:W-:Y:S01]  /*3190*/  FMUL R114, R87, UR6 ;  /* 0x0000000657727c20 */ /* 0x000fe20008400000 */
[----:B------:R-:W-:Y:S01]  /*31a0*/  FADD R92, R92, -UR11 ;  /* 0x8000000b5c5c7e21 */ /* 0x000fe20008000000 */
[----:B------:R-:W-:Y:S01]  /*31b0*/  FADD R91, R91, -UR11 ;  /* 0x8000000b5b5b7e21 */ /* 0x000fe20008000000 */
[----:B------:R-:W-:Y:S01]  /*31c0*/  FADD R104, R104, -UR11 ;  /* 0x8000000b68687e21 */ /* 0x000fe20008000000 */
[----:B------:R-:W-:Y:S01]  /*31d0*/  FFMA R114, R15, R114, R51 ;  /* 0x000000720f727223 */ /* 0x000fe20000000033 */
[----:B------:R-:W-:Y:S01]  /*31e0*/  FMUL R119, R92, UR6 ;  /* 0x000000065c777c20 */ /* 0x000fe20008400000 */
[----:B0-----:R-:W-:Y:S01]  /*31f0*/  IMAD.WIDE.U32 R76, R76, 0x10000, RZ ;  /* 0x000100004c4c7825 */ /* 0x001fe200078e00ff */
[----:B------:R0:W-:Y:S03]  /*3200*/  F2F.BF16.F32 R78, R83 ;  /* 0x00000053004e7304 */ /* 0x0001e60000202000 */
[----:B------:R-:W-:Y:S01]  /*3210*/  FADD R100, R100, -UR11 ;  /* 0x8000000b64647e21 */ /* 0x000fe20008000000 */
[----:B------:R-:W-:Y:S01]  /*3220*/  FADD R93, R93, -UR11 ;  /* 0x8000000b5d5d7e21 */ /* 0x000fe20008000000 */
[----:B------:R-:W-:Y:S01]  /*3230*/  FMUL R121, R104, UR6 ;  /* 0x0000000668797c20 */ /* 0x000fe20008400000 */
[----:B------:R-:W-:Y:S01]  /*3240*/  LOP3.LUT R76, R76, R3, RZ, 0xfc, !PT ;  /* 0x000000034c4c7212 */ /* 0x000fe200078efcff */
[----:B------:R-:W-:Y:S01]  /*3250*/  FADD R3, R89, -UR11 ;  /* 0x8000000b59037e21 */ /* 0x000fe20008000000 */
[----:B------:R-:W-:Y:S01]  /*3260*/  FMUL R89, R86, UR6 ;  /* 0x0000000656597c20 */ /* 0x000fe20008400000 */
[----:B------:R-:W-:Y:S01]  /*3270*/  FMUL R86, R85, UR6 ;  /* 0x0000000655567c20 */ /* 0x000fe20008400000 */
[----:B-1----:R-:W-:Y:S01]  /*3280*/  LOP3.LUT R77, R82, R77, R79, 0xfe, !PT ;  /* 0x0000004d524d7212 */ /* 0x002fe200078efe4f */
[----:B------:R-:W-:Y:S01]  /*3290*/  FMUL R82, R113, UR10 ;  /* 0x0000000a71527c20 */ /* 0x000fe20008400000 */
[----:B------:R-:W-:Y:S01]  /*32a0*/  FFMA R85, R14, R89, R50 ;  /* 0x000000590e557223 */ /* 0x000fe20000000032 */
[----:B------:R-:W-:Y:S01]  /*32b0*/  FFMA R89, R13, R86, R49 ;  /* 0x000000560d597223 */ /* 0x000fe20000000031 */
[----:B0-----:R-:W-:Y:S01]  /*32c0*/  FMUL R83, R88, UR6 ;  /* 0x0000000658537c20 */ /* 0x001fe20008400000 */
[----:B------:R0:W-:Y:S01]  /*32d0*/  F2F.BF16.F32 R79, R81 ;  /* 0x00000051004f7304 */ /* 0x0001e20000202000 */
[----:B------:R-:W-:Y:S01]  /*32e0*/  FMUL R86, R85, UR10 ;  /* 0x0000000a55567c20 */ /* 0x000fe20008400000 */
[----:B------:R-:W-:Y:S01]  /*32f0*/  FSEL R84, R113, R82, !P1 ;  /* 0x0000005271547208 */ /* 0x000fe20004800000 */
[----:B------:R-:W-:Y:S01]  /*3300*/  FFMA R82, R16, R83, R52 ;  /* 0x0000005310527223 */ /* 0x000fe20000000034 */
[----:B------:R-:W-:Y:S01]  /*3310*/  FMNMX3 R80, R80, |R113|, |R89|, !PT ;  /* 0x4000007150507276 */ /* 0x000fe20007800459 */
[----:B------:R-:W-:Y:S01]  /*3320*/  FMUL R113, R90, UR6 ;  /* 0x000000065a717c20 */ /* 0x000fe20008400000 */
[----:B------:R-:W-:Y:S01]  /*3330*/  FSEL R83, R85, R86, !P1 ;  /* 0x0000005655537208 */ /* 0x000fe20004800000 */
[----:B------:R-:W-:Y:S01]  /*3340*/  FMUL R86, R3, UR6 ;  /* 0x0000000603567c20 */ /* 0x000fe20008400000 */
[----:B------:R-:W-:Y:S01]  /*3350*/  FMNMX3 R118, R80, |R85|, |R114|, !PT ;  /* 0x4000005550767276 */ /* 0x000fe20007800472 */
[----:B------:R-:W-:Y:S01]  /*3360*/  FFMA R87, R18, R113, R54 ;  /* 0x0000007112577223 */ /* 0x000fe20000000036 */
[----:B0-----:R-:W-:Y:S01]  /*3370*/  FMUL R81, R82, UR10 ;  /* 0x0000000a52517c20 */ /* 0x001fe20008400000 */
[----:B------:R-:W-:Y:S01]  /*3380*/  FFMA R113, R17, R86, R53 ;  /* 0x0000005611717223 */ /* 0x000fe20000000035 */
[----:B------:R-:W-:Y:S01]  /*3390*/  FADD R94, R94, -UR11 ;  /* 0x8000000b5e5e7e21 */ /* 0x000fe20008000000 */
[----:B------:R-:W-:Y:S01]  /*33a0*/  FFMA R119, R20, R119, R56 ;  /* 0x0000007714777223 */ /* 0x000fe20000000038 */
[----:B------:R-:W-:Y:S01]  /*33b0*/  FADD R106, R106, -UR11 ;  /* 0x8000000b6a6a7e21 */ /* 0x000fe20008000000 */
[----:B------:R-:W-:Y:S01]  /*33c0*/  FSEL R3, R82, R81, !P1 ;  /* 0x0000005152037208 */ /* 0x000fe20004800000 */
[----:B------:R-:W-:Y:S01]  /*33d0*/  FMUL R115, R100, UR6 ;  /* 0x0000000664737c20 */ /* 0x000fe20008400000 */
[----:B------:R-:W-:Y:S01]  /*33e0*/  FMNMX3 R118, R118, |R82|, |R113|, !PT ;  /* 0x4000005276767276 */ /* 0x000fe20007800471 */
[----:B------:R-:W-:Y:S01]  /*33f0*/  FADD R82, R96, -UR11 ;  /* 0x8000000b60527e21 */ /* 0x000fe20008000000 */
[----:B------:R-:W-:Y:S01]  /*3400*/  FMUL R96, R91, UR6 ;  /* 0x000000065b607c20 */ /* 0x000fe20008400000 */
[----:B------:R-:W-:Y:S01]  /*3410*/  FADD R95, R95, -UR11 ;  /* 0x8000000b5f5f7e21 */ /* 0x000fe20008000000 */
[----:B------:R-:W-:Y:S01]  /*3420*/  FMUL R100, R93, UR6 ;  /* 0x000000065d647c20 */ /* 0x000fe20008400000 */
[----:B------:R-:W-:Y:S01]  /*3430*/  FFMA R104, R32, R121, R68 ;  /* 0x0000007920687223 */ /* 0x000fe20000000044 */
[----:B------:R-:W-:Y:S01]  /*3440*/  FFMA R96, R19, R96, R55 ;  /* 0x0000006013607223 */ /* 0x000fe20000000037 */
[----:B------:R-:W-:Y:S01]  /*3450*/  FMUL R81, R94, UR6 ;  /* 0x000000065e517c20 */ /* 0x000fe20008400000 */
[----:B------:R-:W-:Y:S01]  /*3460*/  FMUL R86, R119, UR10 ;  /* 0x0000000a77567c20 */ /* 0x000fe20008400000 */
[----:B------:R-:W-:Y:S01]  /*3470*/  FMUL R121, R106, UR6 ;  /* 0x000000066a797c20 */ /* 0x000fe20008400000 */
[----:B------:R-:W-:Y:S01]  /*3480*/  FMUL R106, R95, UR6 ;  /* 0x000000065f6a7c20 */ /* 0x000fe20008400000 */
[----:B------:R-:W-:Y:S01]  /*3490*/  FFMA R100, R21, R100, R57 ;  /* 0x0000006415647223 */ /* 0x000fe20000000039 */
[----:B------:R-:W-:Y:S01]  /*34a0*/  FADD R97, R97, -UR11 ;  /* 0x8000000b61617e21 */ /* 0x000fe20008000000 */
[----:B------:R-:W-:Y:S01]  /*34b0*/  FMNMX3 R118, R118, |R87|, |R96|, !PT ;  /* 0x4000005776767276 */ /* 0x000fe20007800460 */
[----:B------:R-:W-:Y:S01]  /*34c0*/  FADD R108, R108, -UR11 ;  /* 0x8000000b6c6c7e21 */ /* 0x000fe20008000000 */
[----:B------:R-:W0:Y:S01]  /*34d0*/  S2UR UR5, SR_CTAID.X ;  /* 0x00000000000579c3 */ /* 0x000e220000002500 */
[----:B------:R-:W-:Y:S01]  /*34e0*/  FFMA R116, R22, R81, R58 ;  /* 0x0000005116747223 */ /* 0x000fe2000000003a */
[----:B------:R-:W-:Y:S01]  /*34f0*/  FSEL R81, R119, R86, !P1 ;  /* 0x0000005677517208 */ /* 0x000fe20004800000 */
[----:B------:R-:W-:Y:S01]  /*3500*/  FFMA R95, R23, R106, R59 ;  /* 0x0000006a175f7223 */ /* 0x000fe2000000003b */
[----:B------:R-:W-:Y:S01]  /*3510*/  @P1 FMUL R0, R0, UR10 ;  /* 0x0000000a00001c20 */ /* 0x000fe20008400000 */
[----:B------:R-:W-:Y:S01]  /*3520*/  FMUL R91, R82, UR6 ;  /* 0x00000006525b7c20 */ /* 0x000fe20008400000 */
[----:B------:R-:W-:Y:S01]  /*3530*/  FADD R86, R98, -UR11 ;  /* 0x8000000b62567e21 */ /* 0x000fe20008000000 */
[----:B------:R-:W-:Y:S01]  /*3540*/  FMUL R106, R97, UR6 ;  /* 0x00000006616a7c20 */ /* 0x000fe20008400000 */
[----:B------:R-:W-:Y:S01]  /*3550*/  FADD R99, R99, -UR11 ;  /* 0x8000000b63637e21 */ /* 0x000fe20008000000 */
[----:B------:R-:W-:Y:S01]  /*3560*/  FMNMX3 R118, R118, |R119|, |R100|, !PT ;  /* 0x4000007776767276 */ /* 0x000fe20007800464 */
[----:B------:R-:W-:Y:S01]  /*3570*/  FMUL R123, R108, UR6 ;  /* 0x000000066c7b7c20 */ /* 0x000fe20008400000 */
[----:B------:R-:W-:Y:S01]  /*3580*/  @P1 FMUL R114, R114, UR10 ;  /* 0x0000000a72721c20 */ /* 0x000fe20008400000 */
[----:B------:R1:W2:Y:S01]  /*3590*/  F2F.BF16.F32 R108, R0 ;  /* 0x00000000006c7304 */ /* 0x0002a20000202000 */
[----:B------:R-:W-:Y:S01]  /*35a0*/  FFMA R98, R24, R91, R60 ;  /* 0x0000005b18627223 */ /* 0x000fe2000000003c */
[----:B------:R-:W-:Y:S01]  /*35b0*/  FMUL R117, R86, UR6 ;  /* 0x0000000656757c20 */ /* 0x000fe20008400000 */
[----:B------:R-:W-:Y:S01]  /*35c0*/  FADD R102, R102, -UR11 ;  /* 0x8000000b66667e21 */ /* 0x000fe20008000000 */
[----:B------:R-:W-:Y:S01]  /*35d0*/  FFMA R97, R25, R106, R61 ;  /* 0x0000006a19617223 */ /* 0x000fe2000000003d */
[----:B------:R-:W-:Y:S01]  /*35e0*/  FADD R101, R101, -UR11 ;  /* 0x8000000b65657e21 */ /* 0x000fe20008000000 */
[----:B------:R-:W-:Y:S01]  /*35f0*/  FMNMX3 R118, R118, |R116|, |R95|, !PT ;  /* 0x4000007476767276 */ /* 0x000fe2000780045f */
[----:B------:R-:W-:Y:S01]  /*3600*/  FMUL R88, R87, UR10 ;  /* 0x0000000a57587c20 */ /* 0x000fe20008400000 */
[----:B------:R-:W-:Y:S01]  /*3610*/  FMUL R85, R116, UR10 ;  /* 0x0000000a74557c20 */ /* 0x000fe20008400000 */
[----:B-1----:R-:W-:Y:S01]  /*3620*/  FMUL R0, R99, UR6 ;  /* 0x0000000663007c20 */ /* 0x002fe20008400000 */
[----:B------:R1:W3:Y:S01]  /*3630*/  F2F.BF16.F32 R106, R114 ;  /* 0x00000072006a7304 */ /* 0x0002e20000202000 */
[----:B------:R-:W-:Y:S01]  /*3640*/  FFMA R117, R26, R117, R62 ;  /* 0x000000751a757223 */ /* 0x000fe2000000003e */
[----:B------:R-:W-:Y:S01]  /*3650*/  FMUL R91, R102, UR6 ;  /* 0x00000006665b7c20 */ /* 0x000fe20008400000 */
[----:B------:R-:W-:Y:S01]  /*3660*/  FFMA R0, R27, R0, R63 ;  /* 0x000000001b007223 */ /* 0x000fe2000000003f */
[----:B------:R-:W-:Y:S01]  /*3670*/  FADD R103, R103, -UR11 ;  /* 0x8000000b67677e21 */ /* 0x000fe20008000000 */
[----:B------:R-:W-:Y:S01]  /*3680*/  @P1 FMUL R89, R89, UR10 ;  /* 0x0000000a59591c20 */ /* 0x000fe20008400000 */
[----:B------:R-:W-:Y:S01]  /*3690*/  FMNMX3 R118, R118, |R98|, |R97|, !PT ;  /* 0x4000006276767276 */ /* 0x000fe20007800461 */
[----:B------:R-:W-:Y:S01]  /*36a0*/  @P1 FMUL R112, R112, UR10 ;  /* 0x0000000a70701c20 */ /* 0x000fe20008400000 */
[----:B------:R-:W-:Y:S01]  /*36b0*/  FSEL R88, R87, R88, !P1 ;  /* 0x0000005857587208 */ /* 0x000fe20004800000 */
[----:B-1----:R-:W-:Y:S01]  /*36c0*/  FMUL R114, R101, UR6 ;  /* 0x0000000665727c20 */ /* 0x002fe20008400000 */
[----:B------:R-:W-:Y:S01]  /*36d0*/  FSEL R82, R116, R85, !P1 ;  /* 0x0000005574527208 */ /* 0x000fe20004800000 */
[----:B------:R-:W-:Y:S01]  /*36e0*/  FFMA R115, R28, R115, R64 ;  /* 0x000000731c737223 */ /* 0x000fe20000000040 */
[----:B------:R-:W-:Y:S01]  /*36f0*/  FFMA R102, R30, R91, R66 ;  /* 0x0000005b1e667223 */ /* 0x000fe20000000042 */
[----:B------:R-:W-:Y:S01]  /*3700*/  FFMA R114, R29, R114, R65 ;  /* 0x000000721d727223 */ /* 0x000fe20000000041 */
[----:B------:R-:W-:Y:S01]  /*3710*/  FMUL R120, R103, UR6 ;  /* 0x0000000667787c20 */ /* 0x000fe20008400000 */
[----:B------:R1:W-:Y:S01]  /*3720*/  F2F.BF16.F32 R116, R89 ;  /* 0x0000005900747304 */ /* 0x0003e20000202000 */
[----:B------:R-:W-:Y:S01]  /*3730*/  FMNMX3 R118, R118, |R117|, |R0|, !PT ;  /* 0x4000007576767276 */ /* 0x000fe20007800400 */
[----:B------:R-:W-:Y:S01]  /*3740*/  FMUL R91, R102, UR10 ;  /* 0x0000000a665b7c20 */ /* 0x000fe20008400000 */
[----:B------:R-:W-:Y:S01]  /*3750*/  FADD R107, R107, -UR11 ;  /* 0x8000000b6b6b7e21 */ /* 0x000fe20008000000 */
[----:B0-----:R-:W-:Y:S01]  /*3760*/  USHF.L.U32 UR12, UR5, 0x7, URZ ;  /* 0x00000007050c7899 */ /* 0x001fe200080006ff */
[----:B------:R-:W-:Y:S01]  /*3770*/  FMNMX3 R118, R118, |R115|, |R114|, !PT ;  /* 0x4000007376767276 */ /* 0x000fe20007800472 */
[----:B------:R-:W-:Y:S01]  /*3780*/  FMUL R85, R98, UR10 ;  /* 0x0000000a62557c20 */ /* 0x000fe20008400000 */
[----:B------:R-:W-:Y:S01]  /*3790*/  FSEL R90, R102, R91, !P1 ;  /* 0x0000005b665a7208 */ /* 0x000fe20004800000 */
[----:B------:R0:W-:Y:S01]  /*37a0*/  F2F.BF16.F32 R80, R88 ;  /* 0x0000005800507304 */ /* 0x0001e20000202000 */
[----:B-1----:R-:W-:Y:S01]  /*37b0*/  FADD R89, R105, -UR11 ;  /* 0x8000000b69597e21 */ /* 0x002fe20008000000 */
[----:B------:R-:W-:Y:S01]  /*37c0*/  FFMA R105, R31, R120, R67 ;  /* 0x000000781f697223 */ /* 0x000fe20000000043 */
[----:B------:R-:W-:Y:S01]  /*37d0*/  @P1 FMUL R96, R96, UR10 ;  /* 0x0000000a60601c20 */ /* 0x000fe20008400000 */
[----:B------:R-:W-:Y:S01]  /*37e0*/  @P1 FMUL R100, R100, UR10 ;  /* 0x0000000a64641c20 */ /* 0x000fe20008400000 */
[----:B------:R-:W-:Y:S01]  /*37f0*/  FMUL R120, R89, UR6 ;  /* 0x0000000659787c20 */ /* 0x000fe20008400000 */
[----:B------:R-:W-:Y:S01]  /*3800*/  @P1 FMUL R113, R113, UR10 ;  /* 0x0000000a71711c20 */ /* 0x000fe20008400000 */
[----:B------:R-:W-:Y:S01]  /*3810*/  FMNMX3 R118, R118, |R102|, |R105|, !PT ;  /* 0x4000006676767276 */ /* 0x000fe20007800469 */
[----:B------:R-:W1:Y:S01]  /*3820*/  F2F.BF16.F32 R112, R112 ;  /* 0x0000007000707304 */ /* 0x000e620000202000 */
[----:B0-----:R-:W-:Y:S01]  /*3830*/  FMUL R88, R115, UR10 ;  /* 0x0000000a73587c20 */ /* 0x001fe20008400000 */
[----:B------:R-:W-:Y:S01]  /*3840*/  FFMA R99, R33, R120, R69 ;  /* 0x0000007821637223 */ /* 0x000fe20000000045 */
[----:B------:R-:W-:Y:S01]  /*3850*/  FMUL R102, R107, UR6 ;  /* 0x000000066b667c20 */ /* 0x000fe20008400000 */
[----:B------:R-:W-:Y:S01]  /*3860*/  @P1 FMUL R95, R95, UR10 ;  /* 0x0000000a5f5f1c20 */ /* 0x000fe20008400000 */
[----:B------:R-:W-:Y:S01]  /*3870*/  @P1 FMUL R0, R0, UR10 ;  /* 0x0000000a00001c20 */ /* 0x000fe20008400000 */
[----:B------:R-:W-:Y:S01]  /*3880*/  FSEL R87, R115, R88, !P1 ;  /* 0x0000005873577208 */ /* 0x000fe20004800000 */
[----:B------:R-:W-:Y:S01]  /*3890*/  FFMA R88, R34, R121, R70 ;  /* 0x0000007922587223 */ /* 0x000fe20000000046 */
[----:B------:R-:W-:Y:S01]  /*38a0*/  FFMA R103, R35, R102, R71 ;  /* 0x0000006623677223 */ /* 0x000fe20000000047 */
[----:B------:R-:W-:Y:S01]  /*38b0*/  FSEL R85, R98, R85, !P1 ;  /* 0x0000005562557208 */ /* 0x000fe20004800000 */
[----:B------:R-:W-:Y:S01]  /*38c0*/  F2F.BF16.F32 R83, R83 ;  /* 0x0000005300537304 */ /* 0x000fe20000202000 */
[----:B------:R-:W-:Y:S01]  /*38d0*/  FMUL R121, R88, UR10 ;  /* 0x0000000a58797c20 */ /* 0x000fe20008400000 */
[----:B------:R-:W-:Y:S01]  /*38e0*/  FMNMX3 R118, R118, |R104|, |R99|, !PT ;  /* 0x4000006876767276 */ /* 0x000fe20007800463 */
[----:B------:R-:W-:Y:S01]  /*38f0*/  FADD R109, R109, -UR11 ;  /* 0x8000000b6d6d7e21 */ /* 0x000fe20008000000 */
[----:B------:R-:W-:Y:S01]  /*3900*/  LOP3.LUT R89, R125, 0x7f, RZ, 0xc0, !PT ;  /* 0x0000007f7d597812 */ /* 0x000fe200078ec0ff */
[----:B------:R-:W-:Y:S01]  /*3910*/  FMUL R86, R117, UR10 ;  /* 0x0000000a75567c20 */ /* 0x000fe20008400000 */
[----:B------:R-:W-:Y:S01]  /*3920*/  MOV R120, UR12 ;  /* 0x0000000c00787c02 */ /* 0x000fe20008000f00 */
[----:B------:R-:W-:Y:S01]  /*3930*/  @P1 FMUL R97, R97, UR10 ;  /* 0x0000000a61611c20 */ /* 0x000fe20008400000 */
[----:B------:R0:W-:Y:S01]  /*3940*/  F2F.BF16.F32 R98, R113 ;  /* 0x0000007100627304 */ /* 0x0001e20000202000 */
[----:B------:R-:W-:Y:S01]  /*3950*/  FSEL R92, R88, R121, !P1 ;  /* 0x00000079585c7208 */ /* 0x000fe20004800000 */
[----:B------:R-:W-:Y:S01]  /*3960*/  FMUL R102, R109, UR6 ;  /* 0x000000066d667c20 */ /* 0x000fe20008400000 */
[----:B------:R-:W-:Y:S01]  /*3970*/  FMNMX3 R118, R118, |R88|, |R103|, !PT ;  /* 0x4000005876767276 */ /* 0x000fe20007800467 */
[----:B------:R-:W-:Y:S01]  /*3980*/  FADD R110, R110, -UR11 ;  /* 0x8000000b6e6e7e21 */ /* 0x000fe20008000000 */
[----:B--2---:R-:W-:Y:S01]  /*3990*/  SHF.L.U32 R108, R108, 0x10, RZ ;  /* 0x000000106c6c7819 */ /* 0x004fe200000006ff */
[----:B------:R-:W-:Y:S01]  /*39a0*/  FADD R111, R111, -UR11 ;  /* 0x8000000b6f6f7e21 */ /* 0x000fe20008000000 */
[----:B------:R-:W-:Y:S01]  /*39b0*/  FMUL R91, R104, UR10 ;  /* 0x0000000a685b7c20 */ /* 0x000fe20008400000 */
[----:B------:R-:W-:Y:S01]  /*39c0*/  F2F.BF16.F32 R96, R96 ;  /* 0x0000006000607304 */ /* 0x000fe20000202000 */
[----:B------:R-:W-:Y:S01]  /*39d0*/  FFMA R94, R36, R123, R72 ;  /* 0x0000007b245e7223 */ /* 0x000fe20000000048 */
[----:B------:R-:W-:Y:S01]  /*39e0*/  @P1 FMUL R99, R99, UR10 ;  /* 0x0000000a63631c20 */ /* 0x000fe20008400000 */
[----:B------:R-:W-:Y:S01]  /*39f0*/  FFMA R109, R37, R102, R73 ;  /* 0x00000066256d7223 */ /* 0x000fe20000000049 */
[----:B------:R-:W-:Y:S01]  /*3a00*/  FSEL R86, R117, R86, !P1 ;  /* 0x0000005675567208 */ /* 0x000fe20004800000 */
[----:B------:R-:W-:Y:S01]  /*3a10*/  @P1 FMUL R114, R114, UR10 ;  /* 0x0000000a72721c20 */ /* 0x000fe20008400000 */
[----:B------:R-:W-:Y:S01]  /*3a20*/  @P1 FMUL R105, R105, UR10 ;  /* 0x0000000a69691c20 */ /* 0x000fe20008400000 */
[----:B0-----:R-:W-:Y:S01]  /*3a30*/  FMUL R113, R110, UR6 ;  /* 0x000000066e717c20 */ /* 0x001fe20008400000 */
[----:B------:R-:W-:Y:S01]  /*3a40*/  F2F.BF16.F32 R100, R100 ;  /* 0x0000006400647304 */ /* 0x000fe20000202000 */
[----:B------:R-:W-:Y:S01]  /*3a50*/  @P1 FMUL R103, R103, UR10 ;  /* 0x0000000a67671c20 */ /* 0x000fe20008400000 */
[----:B------:R-:W-:Y:S01]  /*3a60*/  FMUL R102, R111, UR6 ;  /* 0x000000066f667c20 */ /* 0x000fe20008400000 */
[----:B---3--:R-:W-:Y:S01]  /*3a70*/  SHF.L.U32 R106, R106, 0x10, RZ ;  /* 0x000000106a6a7819 */ /* 0x008fe200000006ff */
[----:B------:R-:W-:Y:S01]  /*3a80*/  FMUL R93, R94, UR10 ;  /* 0x0000000a5e5d7c20 */ /* 0x000fe20008400000 */
[----:B------:R-:W-:Y:S01]  /*3a90*/  FSEL R91, R104, R91, !P1 ;  /* 0x0000005b685b7208 */ /* 0x000fe20004800000 */
[----:B------:R-:W-:Y:S01]  /*3aa0*/  FFMA R113, R38, R113, R74 ;  /* 0x0000007126717223 */ /* 0x000fe2000000004a */
[----:B------:R-:W-:Y:S01]  /*3ab0*/  FFMA R110, R39, R102, R75 ;  /* 0x00000066276e7223 */ /* 0x000fe2000000004b */
[----:B------:R0:W2:Y:S01]  /*3ac0*/  F2F.BF16.F32 R101, R0 ;  /* 0x0000000000657304 */ /* 0x0000a20000202000 */
[----:B------:R-:W-:Y:S01]  /*3ad0*/  FMNMX3 R118, R118, |R94|, |R109|, !PT ;  /* 0x4000005e76767276 */ /* 0x000fe2000780046d */
[----:B------:R-:W-:Y:S01]  /*3ae0*/  @P1 FMUL R109, R109, UR10 ;  /* 0x0000000a6d6d1c20 */ /* 0x000fe20008400000 */
[----:B------:R-:W-:Y:S01]  /*3af0*/  FSEL R93, R94, R93, !P1 ;  /* 0x0000005d5e5d7208 */ /* 0x000fe20004800000 */
[----:B------:R-:W-:Y:S01]  /*3b00*/  FMUL R94, R113, UR10 ;  /* 0x0000000a715e7c20 */ /* 0x000fe20008400000 */
[----:B------:R-:W-:Y:S01]  /*3b10*/  FMNMX3 R124, R118, |R113|, |R110|, !PT ;  /* 0x40000071767c7276 */ /* 0x000fe2000780046e */
[----:B------:R-:W-:-:S02]  /*3b20*/  @P1 FMUL R110, R110, UR10 ;  /* 0x0000000a6e6e1c20 */ /* 0x000fc40008400000 */
[----:B------:R-:W3:Y:S01]  /*3b30*/  F2F.BF16.F32 R95, R95 ;  /* 0x0000005f005f7304 */ /* 0x000ee20000202000 */
[----:B0-----:R-:W-:Y:S01]  /*3b40*/  LOP3.LUT R0, R89, 0x180, R120, 0xf8, !PT ;  /* 0x0000018059007812 */ /* 0x001fe200078ef878 */
[----:B-1----:R-:W-:-:S03]  /*3b50*/  IMAD.WIDE.U32 R88, R112, 0x10000, RZ ;  /* 0x0001000070587825 */ /* 0x002fc600078e00ff */
[----:B------:R-:W-:-:S03]  /*3b60*/  LOP3.LUT R78, R88, R78, RZ, 0xfc, !PT ;  /* 0x0000004e584e7212 */ /* 0x000fc600078efcff */
[----:B------:R-:W-:Y:S01]  /*3b70*/  F2F.BF16.F32 R81, R81 ;  /* 0x0000005100517304 */ /* 0x000fe20000202000 */
[----:B------:R-:W-:Y:S01]  /*3b80*/  LOP3.LUT R79, R108, R89, R79, 0xfe, !PT ;  /* 0x000000596c4f7212 */ /* 0x000fe200078efe4f */
[----:B------:R-:W-:Y:S01]  /*3b90*/  IMAD.WIDE.U32 R88, R116, 0x10000, RZ ;  /* 0x0001000074587825 */ /* 0x000fe200078e00ff */
[----:B--2---:R-:W-:-:S04]  /*3ba0*/  SHF.L.U32 R101, R101, 0x10, RZ ;  /* 0x0000001065657819 */ /* 0x004fc800000006ff */
[----:B------:R-:W-:Y:S01]  /*3bb0*/  LOP3.LUT R89, R106, R89, R83, 0xfe, !PT ;  /* 0x000000596a597212 */ /* 0x000fe200078efe53 */
[----:B------:R-:W-:Y:S01]  /*3bc0*/  F2F.BF16.F32 R82, R82 ;  /* 0x0000005200527304 */ /* 0x000fe20000202000 */
[----:B------:R-:W-:Y:S02]  /*3bd0*/  SHF.L.U32 R83, R96, 0x10, RZ ;  /* 0x0000001060537819 */ /* 0x000fe400000006ff */
[----:B---3--:R-:W-:Y:S02]  /*3be0*/  SHF.L.U32 R111, R95, 0x10, RZ ;  /* 0x000000105f6f7819 */ /* 0x008fe400000006ff */
[----:B------:R-:W-:-:S03]  /*3bf0*/  FSEL R106, R113, R94, !P1 ;  /* 0x0000005e716a7208 */ /* 0x000fc60004800000 */
[----:B------:R-:W0:Y:S08]  /*3c00*/  F2F.BF16.F32 R84, R84 ;  /* 0x0000005400547304 */ /* 0x000e300000202000 */
[----:B------:R-:W1:Y:S01]  /*3c10*/  F2F.BF16.F32 R97, R97 ;  /* 0x0000006100617304 */ /* 0x000e620000202000 */
[----:B0-----:R-:W-:-:S07]  /*3c20*/  LOP3.LUT R88, R88, R84, RZ, 0xfc, !PT ;  /* 0x0000005458587212 */ /* 0x001fce00078efcff */
[----:B------:R-:W0:Y:S01]  /*3c30*/  F2F.BF16.F32 R3, R3 ;  /* 0x0000000300037304 */ /* 0x000e220000202000 */
[----:B-1----:R-:W-:-:S07]  /*3c40*/  IMAD.WIDE.U32 R96, R97, 0x10000, RZ ;  /* 0x0001000061607825 */ /* 0x002fce00078e00ff */
[----:B------:R1:W-:Y:S08]  /*3c50*/  F2F.BF16.F32 R107, R99 ;  /* 0x00000063006b7304 */ /* 0x0003f00000202000 */
[----:B------:R-:W2:Y:S01]  /*3c60*/  F2F.BF16.F32 R104, R114 ;  /* 0x0000007200687304 */ /* 0x000ea20000202000 */
[----:B-1----:R-:W-:-:S05]  /*3c70*/  IMAD.WIDE.U32 R98, R98, 0x10000, RZ ;  /* 0x0001000062627825 */ /* 0x002fca00078e00ff */
[----:B------:R-:W-:Y:S02]  /*3c80*/  LOP3.LUT R95, R83, R99, R80, 0xfe, !PT ;  /* 0x00000063535f7212 */ /* 0x000fe400078efe50 */
[----:B------:R1:W-:Y:S01]  /*3c90*/  F2F.BF16.F32 R108, R103 ;  /* 0x00000067006c7304 */ /* 0x0003e20000202000 */
[----:B0-----:R-:W-:Y:S01]  /*3ca0*/  LOP3.LUT R94, R98, R3, RZ, 0xfc, !PT ;  /* 0x00000003625e7212 */ /* 0x001fe200078efcff */
[----:B--2---:R-:W-:-:S06]  /*3cb0*/  IMAD.WIDE.U32 R98, R104, 0x10000, RZ ;  /* 0x0001000068627825 */ /* 0x004fcc00078e00ff */
[----:B------:R-:W0:Y:S01]  /*3cc0*/  F2F.BF16.F32 R86, R86 ;  /* 0x0000005600567304 */ /* 0x000e220000202000 */
[----:B-1----:R-:W-:-:S07]  /*3cd0*/  IMAD.WIDE.U32 R102, R100, 0x10000, RZ ;  /* 0x0001000064667825 */ /* 0x002fce00078e00ff */
[----:B------:R-:W1:Y:S01]  /*3ce0*/  F2F.BF16.F32 R105, R105 ;  /* 0x0000006900697304 */ /* 0x000e620000202000 */
[----:B------:R-:W-:Y:S02]  /*3cf0*/  LOP3.LUT R80, R102, R81, RZ, 0xfc, !PT ;  /* 0x0000005166507212 */ /* 0x000fe400078efcff */
[----:B------:R-:W-:Y:S02]  /*3d00*/  LOP3.LUT R81, R111, R103, R82, 0xfe, !PT ;  /* 0x000000676f517212 */ /* 0x000fe400078efe52 */
[----:B------:R-:W2:Y:S01]  /*3d10*/  LDC.64 R82, c[0x0][0x3c8] ;  /* 0x0000f200ff527b82 */ /* 0x000ea20000000a00 */
[----:B0-----:R-:W-:Y:S02]  /*3d20*/  LOP3.LUT R97, R101, R97, R86, 0xfe, !PT ;  /* 0x0000006165617212 */ /* 0x001fe400078efe56 */
[----:B------:R-:W0:Y:S01]  /*3d30*/  F2F.BF16.F32 R87, R87 ;  /* 0x0000005700577304 */ /* 0x000e220000202000 */
[----:B------:R-:W-:-:S05]  /*3d40*/  MOV R101, UR7 ;  /* 0x0000000700657c02 */ /* 0x000fca0008000f00 */
[----:B------:R-:W-:Y:S01]  /*3d50*/  IMAD R101, R101, 0x1200, R0 ;  /* 0x0000120065657824 */ /* 0x000fe200078e0200 */
[----:B-1----:R-:W-:Y:S01]  /*3d60*/  SHF.L.U32 R105, R105, 0x10, RZ ;  /* 0x0000001069697819 */ /* 0x002fe200000006ff */
[----:B------:R-:W1:Y:S03]  /*3d70*/  F2F.BF16.F32 R90, R90 ;  /* 0x0000005a005a7304 */ /* 0x000e660000202000 */
[C---:B------:R-:W-:Y:S02]  /*3d80*/  IADD3 R113, PT, PT, R101.reuse, 0x400, RZ ;  /* 0x0000040065717810 */ /* 0x040fe40007ffe0ff */
[----:B------:R-:W-:Y:S02]  /*3d90*/  IADD3 R111, PT, PT, R101, 0xe00, RZ ;  /* 0x00000e00656f7810 */ /* 0x000fe40007ffe0ff */
[----:B0-----:R-:W-:Y:S01]  /*3da0*/  LOP3.LUT R86, R98, R87, RZ, 0xfc, !PT ;  /* 0x0000005762567212 */ /* 0x001fe200078efcff */
[----:B------:R-:W0:Y:S01]  /*3db0*/  F2F.BF16.F32 R85, R85 ;  /* 0x0000005500557304 */ /* 0x000e220000202000 */
[----:B-1----:R-:W-:-:S07]  /*3dc0*/  LOP3.LUT R87, R105, R99, R90, 0xfe, !PT ;  /* 0x0000006369577212 */ /* 0x002fce00078efe5a */
[----:B------:R1:W3:Y:S01]  /*3dd0*/  F2F.BF16.F32 R84, R109 ;  /* 0x0000006d00547304 */ /* 0x0002e20000202000 */
[----:B------:R-:W-:Y:S01]  /*3de0*/  IMAD.WIDE.U32 R98, R107, 0x10000, RZ ;  /* 0x000100006b627825 */ /* 0x000fe200078e00ff */
[C---:B------:R-:W-:Y:S02]  /*3df0*/  IADD3 R105, PT, PT, R101.reuse, 0x800, RZ ;  /* 0x0000080065697810 */ /* 0x040fe40007ffe0ff */
[----:B------:R-:W-:Y:S02]  /*3e00*/  IADD3 R107, PT, PT, R101, 0xa00, RZ ;  /* 0x00000a00656b7810 */ /* 0x000fe40007ffe0ff */
[----:B0-----:R-:W-:Y:S02]  /*3e10*/  LOP3.LUT R96, R96, R85, RZ, 0xfc, !PT ;  /* 0x0000005560607212 */ /* 0x001fe400078efcff */
[----:B------:R-:W0:Y:S01]  /*3e20*/  F2F.BF16.F32 R100, R110 ;  /* 0x0000006e00647304 */ /* 0x000e220000202000 */
[----:B------:R-:W-:Y:S01]  /*3e30*/  SHF.L.U32 R85, R108, 0x10, RZ ;  /* 0x000000106c557819 */ /* 0x000fe200000006ff */
[----:B--2---:R-:W-:Y:S01]  /*3e40*/  IMAD.WIDE.U32 R104, R105, 0x8, R82 ;  /* 0x0000000869687825 */ /* 0x004fe200078e0052 */
[----:B-1----:R-:W-:-:S03]  /*3e50*/  IADD3 R109, PT, PT, R101, 0xc00, RZ ;  /* 0x00000c00656d7810 */ /* 0x002fc60007ffe0ff */
[----:B---3--:R-:W-:Y:S02]  /*3e60*/  IMAD.WIDE.U32 R102, R84, 0x10000, RZ ;  /* 0x0001000054667825 */ /* 0x008fe400078e00ff */
[----:B------:R-:W1:Y:S02]  /*3e70*/  F2F.BF16.F32 R92, R92 ;  /* 0x0000005c005c7304 */ /* 0x000e640000202000 */
[----:B------:R-:W-:Y:S01]  /*3e80*/  IMAD.WIDE.U32 R108, R109, 0x8, R82 ;  /* 0x000000086d6c7825 */ /* 0x000fe200078e0052 */
[----:B0-----:R-:W-:-:S05]  /*3e90*/  SHF.L.U32 R100, R100, 0x10, RZ ;  /* 0x0000001064647819 */ /* 0x001fca00000006ff */
[----:B------:R-:W0:Y:S01]  /*3ea0*/  F2F.BF16.F32 R91, R91 ;  /* 0x0000005b005b7304 */ /* 0x000e220000202000 */
[----:B------:R-:W-:Y:S01]  /*3eb0*/  IMAD.WIDE.U32 R110, R111, 0x8, R82 ;  /* 0x000000086f6e7825 */ /* 0x000fe200078e0052 */
[----:B-1----:R-:W-:-:S06]  /*3ec0*/  LOP3.LUT R85, R85, R99, R92, 0xfe, !PT ;  /* 0x0000006355557212 */ /* 0x002fcc00078efe5c */
[----:B------:R1:W2:Y:S01]  /*3ed0*/  F2F.BF16.F32 R3, R106 ;  /* 0x0000006a00037304 */ /* 0x0002a20000202000 */
[----:B------:R-:W-:Y:S02]  /*3ee0*/  IADD3 R99, PT, PT, R101, 0x200, RZ ;  /* 0x0000020065637810 */ /* 0x000fe40007ffe0ff */
[----:B0-----:R-:W-:-:S05]  /*3ef0*/  LOP3.LUT R84, R98, R91, RZ, 0xfc, !PT ;  /* 0x0000005b62547212 */ /* 0x001fca00078efcff */
[----:B------:R-:W0:Y:S01]  /*3f00*/  F2F.BF16.F32 R93, R93 ;  /* 0x0000005d005d7304 */ /* 0x000e220000202000 */
[----:B------:R-:W-:-:S04]  /*3f10*/  IMAD.WIDE.U32 R98, R99, 0x8, R82 ;  /* 0x0000000863627825 */ /* 0x000fc800078e0052 */
[----:B-1----:R-:W-:Y:S01]  /*3f20*/  IMAD.WIDE.U32 R106, R107, 0x8, R82 ;  /* 0x000000086b6a7825 */ /* 0x002fe200078e0052 */
[----:B--2---:R-:W-:Y:S02]  /*3f30*/  LOP3.LUT R91, R100, R103, R3, 0xfe, !PT ;  /* 0x00000067645b7212 */ /* 0x004fe400078efe03 */
[C---:B------:R-:W-:Y:S02]  /*3f40*/  IADD3 R103, PT, PT, R101.reuse, 0x600, RZ ;  /* 0x0000060065677810 */ /* 0x040fe40007ffe0ff */
[C---:B------:R-:W-:Y:S02]  /*3f50*/  IADD3 R3, PT, PT, R101.reuse, 0x1000, RZ ;  /* 0x0000100065037810 */ /* 0x040fe40007ffe0ff */
[----:B0-----:R-:W-:Y:S01]  /*3f60*/  LOP3.LUT R90, R102, R93, RZ, 0xfc, !PT ;  /* 0x0000005d665a7212 */ /* 0x001fe200078efcff */
        /* <DEDUP_REMOVED lines=12> */
[----:B------:R1:W-:Y:S02]  /*4030*/  STG.E.64 desc[UR8][R82.64], R90 ;  /* 0x0000005a52007986 */ /* 0x0003e4000c101b08 */
.L_x_7292:
[----:B------:R-:W2:Y:S01]  /*4040*/  LDCU UR6, c[0x0][0x380] ;  /* 0x00007000ff0677ac */ /* 0x000ea20008000800 */
[----:B------:R-:W-:Y:S01]  /*4050*/  PLOP3.LUT P4, PT, P4, PT, PT, 0x8, 0x80 ;  /* 0x000000000080781c */ /* 0x000fe2000278e170 */
[----:B------:R-:W3:Y:S01]  /*4060*/  LDCU UR11, c[0x0][0x388] ;  /* 0x00007100ff0b77ac */ /* 0x000ee20008000800 */
[----:B------:R-:W-:-:S04]  /*4070*/  UIADD3 UR4, UPT, UPT, UR4, 0x1, URZ ;  /* 0x0000000104047890 */ /* 0x000fc8000fffe0ff */
[----:B------:R-:W-:Y:S02]  /*4080*/  ULOP3.LUT UR4, UR4, 0x3, URZ, 0xc0, !UPT ;  /* 0x0000000304047892 */ /* 0x000fe4000f8ec0ff */
[----:B--2---:R-:W-:-:S04]  /*4090*/  UIADD3 UR7, UPT, UPT, UR7, UR6, URZ ;  /* 0x0000000607077290 */ /* 0x004fc8000fffe0ff */
[----:B---3--:R-:W-:-:S09]  /*40a0*/  UISETP.GE.AND UP0, UPT, UR7, UR11, UPT ;  /* 0x0000000b0700728c */ /* 0x008fd2000bf06270 */
[----:B------:R-:W-:Y:S05]  /*40b0*/  BRA.U !UP0, `(.L_x_7293) ;  /* 0xffffffc508407547 */ /* 0x000fea000b83ffff */
.L_x_7273:
[----:B------:R-:W2:Y:S02]  /*40c0*/  LDCU.64 UR6, c[0x0][0x3f8] ;  /* 0x00007f00ff0677ac */ /* 0x000ea40008000a00 */
[----:B--2---:R-:W-:-:S04]  /*40d0*/  UISETP.NE.U32.AND UP0, UPT, UR6, URZ, UPT ;  /* 0x000000ff0600728c */ /* 0x004fc8000bf05070 */
[----:B------:R-:W-:-:S09]  /*40e0*/  UISETP.NE.AND.EX UP0, UPT, UR7, URZ, UPT, UP0 ;  /* 0x000000ff0700728c */ /* 0x000fd2000bf05300 */
[----:B------:R-:W-:Y:S05]  /*40f0*/  BRA.U !UP0, `(.L_x_7294) ;  /* 0x0000000108a47547 */ /* 0x000fea000b800000 */
[----:B------:R-:W2:Y:S01]  /*4100*/  SHFL.DOWN PT, R3, R124, 0x10, 0x1f ;  /* 0x0a001f007c037f89 */ /* 0x000ea200000e0000 */
[----:B------:R-:W-:Y:S01]  /*4110*/  BSSY B0, `(.L_x_7294) ;  /* 0x0000027000007945 */ /* 0x000fe20003800000 */
[----:B01----:R-:W0:Y:S01]  /*4120*/  S2R R76, SR_TID.X ;  /* 0x00000000004c7919 */ /* 0x003e220000002100 */
[----:B--2---:R-:W-:-:S05]  /*4130*/  FMNMX R3, R3, R124, !PT ;  /* 0x0000007c03037209 */ /* 0x004fca0007800000 */
[----:B------:R-:W1:Y:S01]  /*4140*/  SHFL.DOWN PT, R0, R3, 0x8, 0x1f ;  /* 0x09001f0003007f89 */ /* 0x000e6200000e0000 */
[----:B0-----:R-:W-:-:S13]  /*4150*/  LOP3.LUT P0, RZ, R76, 0x1f, RZ, 0xc0, !PT ;  /* 0x0000001f4cff7812 */ /* 0x001fda000780c0ff */
[----:B------:R-:W0:Y:S01]  /*4160*/  @!P0 S2R R9, SR_CgaCtaId ;  /* 0x0000000000098919 */ /* 0x000e220000008800 */
[----:B------:R-:W-:Y:S02]  /*4170*/  @!P0 MOV R6, 0x400 ;  /* 0x0000040000068802 */ /* 0x000fe40000000f00 */
[----:B------:R-:W-:Y:S02]  /*4180*/  @!P0 SHF.R.U32.HI R4, RZ, 0x3, R76 ;  /* 0x00000003ff048819 */ /* 0x000fe4000001164c */
[----:B-1----:R-:W-:Y:S02]  /*4190*/  FMNMX R0, R3, R0, !PT ;  /* 0x0000000003007209 */ /* 0x002fe40007800000 */
[----:B------:R-:W-:-:S03]  /*41a0*/  @!P0 LOP3.LUT R4, R4, 0x7c, RZ, 0xc0, !PT ;  /* 0x0000007c04048812 */ /* 0x000fc600078ec0ff */
[----:B------:R-:W1:Y:S01]  /*41b0*/  SHFL.DOWN PT, R5, R0, 0x4, 0x1f ;  /* 0x08801f0000057f89 */ /* 0x000e6200000e0000 */
[----:B0-----:R-:W-:Y:S02]  /*41c0*/  @!P0 LEA R3, R9, R6, 0x18 ;  /* 0x0000000609038211 */ /* 0x001fe400078ec0ff */
[----:B-1----:R-:W-:Y:S02]  /*41d0*/  FMNMX R5, R0, R5, !PT ;  /* 0x0000000500057209 */ /* 0x002fe40007800000 */
[----:B------:R-:W-:-:S03]  /*41e0*/  @!P0 IADD3 R3, PT, PT, R4, R3, RZ ;  /* 0x0000000304038210 */ /* 0x000fc60007ffe0ff */
        /* <DEDUP_REMOVED lines=20> */
.L_x_7301:
[----:B------:R-:W-:Y:S02]  /*4330*/  ISETP.NE.AND P0, PT, R76, RZ, PT ;  /* 0x000000ff4c00720c */ /* 0x000fe40003f05270 */
[----:B-1----:R-:W-:-:S11]  /*4340*/  FMNMX R5, R3, R2, !PT ;  /* 0x0000000203057209 */ /* 0x002fd60007800000 */
[----:B------:R-:W-:Y:S05]  /*4350*/  @P0 BRA `(.L_x_7295) ;  /* 0x0000000000080947 */ /* 0x000fea0003800000 */
[----:B0-----:R-:W0:Y:S02]  /*4360*/  LDC.64 R2, c[0x0][0x3f8] ;  /* 0x0000fe00ff027b82 */ /* 0x001e240000000a00 */
[----:B0-----:R1:W-:Y:S02]  /*4370*/  REDG.E.MAX.S32.STRONG.GPU desc[UR8][R2.64], R5 ;  /* 0x000000050200798e */ /* 0x0013e4000d12e308 */
.L_x_7295:
[----:B------:R-:W-:Y:S05]  /*4380*/  BSYNC B0 ;  /* 0x0000000000007941 */ /* 0x000fea0003800000 */
.L_x_7294:
[----:B------:R-:W-:Y:S05]  /*4390*/  @!P1 EXIT ;  /* 0x000000000000994d */ /* 0x000fea0003800000 */
[----:B------:R-:W2:Y:S01]  /*43a0*/  S2R R0, SR_TID.X ;  /* 0x0000000000007919 */ /* 0x000ea20000002100 */
[----:B------:R-:W3:Y:S02]  /*43b0*/  LDCU.64 UR6, c[0x0][0x3f0] ;  /* 0x00007e00ff0677ac */ /* 0x000ee40008000a00 */
[----:B---3--:R-:W-:Y:S02]  /*43c0*/  ISETP.EQ.U32.AND P1, PT, RZ, UR6, PT ;  /* 0x00000006ff007c0c */ /* 0x008fe4000bf22070 */
[----:B--2---:R-:W-:-:S04]  /*43d0*/  LOP3.LUT P0, RZ, R0, UR5, RZ, 0xfc, !PT ;  /* 0x0000000500ff7c12 */ /* 0x004fc8000f80fcff */
        /* <DEDUP_REMOVED lines=8> */
[----:B------:R-:W-:Y:S05]  /*4460*/  CALL.REL.NOINC `($__internal_80_$__cuda_sm20_rcp_rn_f32_slowpath) ;  /* 0x00000000005c7944 */ /* 0x000fea0003c00000 */
[----:B------:R-:W-:Y:S05]  /*4470*/  BRA `(.L_x_7298) ;  /* 0x0000000000147947 */ /* 0x000fea0003800000 */
.L_x_7297:
[----:B------:R-:W2:Y:S01]  /*4480*/  MUFU.RCP R0, UR10 ;  /* 0x0000000a00007d08 */ /* 0x000ea20008001000 */
[----:B01----:R-:W-:-:S05]  /*4490*/  MOV R3, UR10 ;  /* 0x0000000a00037c02 */ /* 0x003fca0008000f00 */
[----:B--2---:R-:W-:-:S04]  /*44a0*/  FFMA R2, R0, R3, -1 ;  /* 0xbf80000000027423 */ /* 0x004fc80000000003 */
[----:B------:R-:W-:-:S04]  /*44b0*/  FADD.FTZ R3, -R2, -RZ ;  /* 0x800000ff02037221 */ /* 0x000fc80000010100 */
[----:B------:R-:W-:-:S07]  /*44c0*/  FFMA R0, R0, R3, R0 ;  /* 0x0000000300007223 */ /* 0x000fce0000000000 */
.L_x_7298:
[----:B------:R-:W0:Y:S02]  /*44d0*/  LDC.64 R2, c[0x0][0x3f0] ;  /* 0x0000fc00ff027b82 */ /* 0x000e240000000a00 */
[----:B0-----:R-:W-:Y:S01]  /*44e0*/  STG.E desc[UR8][R2.64], R0 ;  /* 0x0000000002007986 */ /* 0x001fe2000c101908 */
[----:B------:R-:W-:Y:S05]  /*44f0*/  EXIT ;  /* 0x000000000000794d */ /* 0x000fea0003800000 */
.L_x_7296:
[----:B------:R-:W-:Y:S02]  /*4500*/  MOV R5, 0x2 ;  /* 0x0000000200057802 */ /* 0x000fe40000000f00 */
[----:B------:R-:W-:Y:S02]  /*4510*/  MOV R7, 0x1f ;  /* 0x0000001f00077802 */ /* 0x000fe40000000f00 */
[----:B------:R-:W-:-:S07]  /*4520*/  MOV R4, 0xffffffff ;  /* 0xffffffff00047802 */ /* 0x000fce0000000f00 */
[----:B01----:R-:W-:Y:S05]  /*4530*/  WARPSYNC.COLLECTIVE R4, `(.L_x_7299) ;  /* 0x0000000004087348 */ /* 0x003fea0003c00000 */
[----:B01----:R0:W1:Y:S02]  /*4540*/  SHFL.DOWN P0, R2, R0, R5, R7 ;  /* 0x0800000500027389 */ /* 0x0030640000000007 */
[----:B01----:R-:W-:Y:S05]  /*4550*/  ENDCOLLECTIVE ;  /* 0x000000000000791b */ /* 0x003fea0003800000 */
.L_x_7299:
[----:B------:R-:W-:Y:S02]  /*4560*/  MOV R5, 0x1 ;  /* 0x0000000100057802 */ /* 0x000fe40000000f00 */
[----:B------:R-:W-:-:S04]  /*4570*/  MOV R3, R2 ;  /* 0x0000000200037202 */ /* 0x000fc80000000f00 */
[----:B------:R-:W-:-:S04]  /*4580*/  FMNMX R3, R3, R0, !PT ;  /* 0x0000000003037209 */ /* 0x000fc80007800000 */
[----:B------:R-:W-:-:S07]  /*4590*/  MOV R0, R3 ;  /* 0x0000000300007202 */ /* 0x000fce0000000f00 */
[----:B------:R-:W-:Y:S05]  /*45a0*/  WARPSYNC.COLLECTIVE R4, `(.L_x_7300) ;  /* 0x0000000004087348 */ /* 0x000fea0003c00000 */
[----:B------:R0:W1:Y:S02]  /*45b0*/  SHFL.DOWN P0, R2, R0, R5, R7 ;  /* 0x0800000500027389 */ /* 0x0000640000000007 */
[----:B01----:R-:W-:Y:S05]  /*45c0*/  ENDCOLLECTIVE ;  /* 0x000000000000791b */ /* 0x003fea0003800000 */
.L_x_7300:
[----:B------:R-:W-:Y:S05]  /*45d0*/  BRA `(.L_x_7301) ;  /* 0xfffffffc00547947 */ /* 0x000fea000383ffff */
        .weak           $__internal_80_$__cuda_sm20_rcp_rn_f32_slowpath
        .type           $__internal_80_$__cuda_sm20_rcp_rn_f32_slowpath,@function
        .size           $__internal_80_$__cuda_sm20_rcp_rn_f32_slowpath,(.L_x_12948 - $__internal_80_$__cuda_sm20_rcp_rn_f32_slowpath)
$__internal_80_$__cuda_sm20_rcp_rn_f32_slowpath:
        /* <DEDUP_REMOVED lines=15> */
.L_x_7303:
        /* <DEDUP_REMOVED lines=15> */
[----:B------:R-:W-:Y:S02]  /*47c0*/  LOP3.LUT R112, R112, 0x800000, RZ, 0xfc, !PT ;  /* 0x0080000070707812 */ /* 0x000fe400078efcff */
[----:B------:R-:W-:Y:S02]  /*47d0*/  SEL R121, RZ, 0xffffffff, !P1 ;  /* 0xffffffffff797807 */ /* 0x000fe40004800000 */
[----:B------:R-:W-:-:S02]  /*47e0*/  LOP3.LUT R120, R120, R112, RZ, 0xc0, !PT ;  /* 0x0000007078787212 */ /* 0x000fc400078ec0ff */
[----:B------:R-:W-:Y:S02]  /*47f0*/  IADD3 R121, PT, PT, -R121, RZ, RZ ;  /* 0x000000ff79797210 */ /* 0x000fe40007ffe1ff */
[-C--:B------:R-:W-:Y:S02]  /*4800*/  SHF.R.U32.HI R120, RZ, R123.reuse, R120 ;  /* 0x0000007bff787219 */ /* 0x080fe40000011678 */
[--C-:B------:R-:W-:Y:S02]  /*4810*/  LOP3.LUT P2, RZ, R121, R123, R112.reuse, 0xf8, !PT ;  /* 0x0000007b79ff7212 */ /* 0x100fe4000784f870 */
[C---:B------:R-:W-:Y:S02]  /*4820*/  LOP3.LUT P1, RZ, R120.reuse, 0x1, RZ, 0xc0, !PT ;  /* 0x0000000178ff7812 */ /* 0x040fe4000782c0ff */
[----:B------:R-:W-:Y:S02]  /*4830*/  LOP3.LUT P3, RZ, R120, 0x2, RZ, 0xc0, !PT ;  /* 0x0000000278ff7812 */ /* 0x000fe4000786c0ff */
[----:B------:R-:W-:-:S02]  /*4840*/  SHF.R.U32.HI R119, RZ, R119, R112 ;  /* 0x00000077ff777219 */ /* 0x000fc40000011670 */
        /* <DEDUP_REMOVED lines=9> */
.L_x_7305:
[----:B------:R-:W0:Y:S02]  /*48e0*/  MUFU.RCP R0, R0 ;  /* 0x0000000000007308 */ /* 0x000e240000001000 */
.L_x_7304:
[----:B------:R-:W-:Y:S05]  /*48f0*/  BSYNC B1 ;  /* 0x0000000000017941 */ /* 0x000fea0003800000 */
.L_x_7302:
[----:B------:R-:W-:Y:S01]  /*4900*/  HFMA2 R121, -RZ, RZ, 0, 0 ;  /* 0x00000000ff797431 */ /* 0x000fe200000001ff */
[----:B------:R-:W-:-:S04]  /*4910*/  MOV R120, R3 ;  /* 0x0000000300787202 */ /* 0x000fc80000000f00 */
[----:B0-----:R-:W-:Y:S05]  /*4920*/  RET.REL.NODEC R120 `(_ZN18transformer_engine13normalization19ln_fwd_tuned_kernelINS0_13Kernel_traitsIff13__nv_bfloat16fjLj18432ELj4ELj1ELj4ELj16ENS0_18Kernel_traits_baseILj18432EffS3_fjLj128EEEEEEEvNS0_19ForwardKernelParamsE) ;  /* 0xffffffb478b47950 */ /* 0x001fea0003c3ffff */
.L_x_7306:
        /* <DEDUP_REMOVED lines=13> */
.L_x_12948:


//--------------------- .text._ZN18transformer_engine13normalization19ln_fwd_tuned_kernelINS0_13Kernel_traitsI13__nv_bfloat16S3_S3_fjLj18432ELj2ELj1ELj4ELj16ENS0_18Kernel_traits_baseILj18432ES3_S3_S3_fjLj128EEEEEEEvNS0_19ForwardKernelParamsE --------------------------
	.section	.text._ZN18transformer_engine13normalization19ln_fwd_tuned_kernelINS0_13Kernel_traitsI13__nv_bfloat16S3_S3_fjLj18432ELj2ELj1ELj4ELj16ENS0_18Kernel_traits_baseILj18432ES3_S3_S3_fjLj128EEEEEEEvNS0_19ForwardKernelParamsE,"ax",@progbits
	.align	128
        .global         _ZN18transformer_engine13normalization19ln_fwd_tuned_kernelINS0_13Kernel_traitsI13__nv_bfloat16S3_S3_fjLj18432ELj2ELj1ELj4ELj16ENS0_18Kernel_traits_baseILj18432ES3_S3_S3_fjLj128EEEEEEEvNS0_19ForwardKernelParamsE
        .type           _ZN18transformer_engine13normalization19ln_fwd_tuned_kernelINS0_13Kernel_traitsI13__nv_bfloat16S3_S3_fjLj18432ELj2ELj1ELj4ELj16ENS0_18Kernel_traits_baseILj18432ES3_S3_S3_fjLj128EEEEEEEvNS0_19ForwardKernelParamsE,@function
        .size           _ZN18transformer_engine13normalization19ln_fwd_tuned_kernelINS0_13Kernel_traitsI13__nv_bfloat16S3_S3_fjLj18432ELj2ELj1ELj4ELj16ENS0_18Kernel_traits_baseILj18432ES3_S3_S3_fjLj128EEEEEEEvNS0_19ForwardKernelParamsE,(.L_x_12949 - _ZN18transformer_engine13normalization19ln_fwd_tuned_kernelINS0_13Kernel_traitsI13__nv_bfloat16S3_S3_fjLj18432ELj2ELj1ELj4ELj16ENS0_18Kernel_traits_baseILj18432ES3_S3_S3_fjLj128EEEEEEEvNS0_19ForwardKernelParamsE)
        .other          _ZN18transformer_engine13normalization19ln_fwd_tuned_kernelINS0_13Kernel_traitsI13__nv_bfloat16S3_S3_fjLj18432ELj2ELj1ELj4ELj16ENS0_18Kernel_traits_baseILj18432ES3_S3_S3_fjLj128EEEEEEEvNS0_19ForwardKernelParamsE,@"STO_CUDA_ENTRY STV_DEFAULT"
_ZN18transformer_engine13normalization19ln_fwd_tuned_kernelINS0_13Kernel_traitsI13__nv_bfloat16S3_S3_fjLj18432ELj2ELj1ELj4ELj16ENS0_18Kernel_traits_baseILj18432ES3_S3_S3_fjLj128EEEEEEEvNS0_19ForwardKernelParamsE:
.text._ZN18transformer_engine13normalization19ln_fwd_tuned_kernelINS0_13Kernel_traitsI13__nv_bfloat16S3_S3_fjLj18432ELj2ELj1ELj4ELj16ENS0_18Kernel_traits_baseILj18432ES3_S3_S3_fjLj128EEEEEEEvNS0_19ForwardKernelParamsE:
        /* <DEDUP_REMOVED lines=24> */
[----:B------:R-:W-:Y:S01]  /*0180*/  MOV R7, UR19 ;  /* 0x0000001300077c02 */ /* 0x000fe20008000f00 */
[----:B------:R-:W-:Y:S01]  /*0190*/  ULOP3.LUT UR16, UR19, 0x1, URZ, 0xc0, !UPT ;  /* 0x0000000113107892 */ /* 0x000fe2000f8ec0ff */
[----:B------:R-:W3:Y:S01]  /*01a0*/  LDCU.U8 UR23, c[0x0][0x3c0] ;  /* 0x00007800ff1777ac */ /* 0x000ee20008000000 */
[----:B0-----:R-:W-:-:S05]  /*01b0*/  IMAD.WIDE.U32 R2, R183, 0x10, R2 ;  /* 0x00000010b7027825 */ /* 0x001fca00078e0002 */
[----:B------:R-:W4:Y:S01]  /*01c0*/  LDG.E.128 R36, desc[UR14][R2.64] ;  /* 0x0000000e02247981 */ /* 0x000f22000c1e1d00 */
[----:B--2---:R-:W-:-:S03]  /*01d0*/  IMAD.WIDE.U32 R4, R183, 0x10, R4 ;  /* 0x00000010b7047825 */ /* 0x004fc600078e0004 */
[----:B------:R-:W2:Y:S04]  /*01e0*/  LDG.E.128 R44, desc[UR14][R2.64+0x1000] ;  /* 0x0010000e022c7981 */ /* 0x000ea8000c1e1d00 */
[----:B------:R-:W5:Y:S04]  /*01f0*/  LDG.E.128 R40, desc[UR14][R4.64] ;  /* 0x0000000e04287981 */ /* 0x000f68000c1e1d00 */
        /* <DEDUP_REMOVED lines=13> */
[----:B------:R0:W3:Y:S04]  /*02d0*/  LDG.E.128 R100, desc[UR14][R2.64+0x8000] ;  /* 0x0080000e02647981 */ /* 0x0000e8000c1e1d00 */
[----:B------:R0:W3:Y:S01]  /*02e0*/  LDG.E.128 R104, desc[UR14][R4.64+0x8000] ;  /* 0x0080000e04687981 */ /* 0x0000e2000c1e1d00 */
[----:B------:R-:W-:-:S02]  /*02f0*/  LOP3.LUT P0, RZ, R184, 0x1, R7, 0xf8, !PT ;  /* 0x00000001b8ff7812 */ /* 0x000fc4000780f807 */
[----:B------:R-:W-:Y:S02]  /*0300*/  MOV R182, RZ ;  /* 0x000000ff00b67202 */ /* 0x000fe40000000f00 */
[----:B------:R-:W-:Y:S01]  /*0310*/  ISETP.LT.U32.AND P0, PT, R0, 0x20, !P0 ;  /* 0x000000200000780c */ /* 0x000fe20004701070 */
[----:B------:R-:W-:Y:S02]  /*0320*/  UPLOP3.LUT UP1, UPT, UPT, UPT, UPT, 0x40, 0x4 ;  /* 0x000000000004789c */ /* 0x000fe40003f2e870 */
[----:B-1----:R-:W-:Y:S01]  /*0330*/  USHF.L.U32 UR5, UR5, 0x1, URZ ;  /* 0x0000000105057899 */ /* 0x002fe200080006ff */
[----:B------:R-:W-:Y:S01]  /*0340*/  UMOV UR4, URZ ;  /* 0x000000ff00047c82 */ /* 0x000fe20008000000 */
[----:B----4-:R-:W-:Y:S02]  /*0350*/  PRMT R181, R36, 0x7632, R181 ;  /* 0x0000763224b57816 */ /* 0x010fe400000000b5 */
[----:B0-----:R-:W-:Y:S02]  /*0360*/  PRMT R2, R37, 0x7632, R2 ;  /* 0x0000763225027816 */ /* 0x001fe40000000002 */
[----:B------:R-:W-:-:S02]  /*0370*/  PRMT R3, R38, 0x7632, R3 ;  /* 0x0000763226037816 */ /* 0x000fc40000000003 */
[----:B------:R-:W-:Y:S02]  /*0380*/  PRMT R4, R39, 0x7632, R4 ;  /* 0x0000763227047816 */ /* 0x000fe40000000004 */
[----:B-----5:R-:W-:Y:S02]  /*0390*/  PRMT R5, R40, 0x7632, R5 ;  /* 0x0000763228057816 */ /* 0x020fe40000000005 */
[----:B------:R-:W-:Y:S02]  /*03a0*/  PRMT R6, R41, 0x7632, R6 ;  /* 0x0000763229067816 */ /* 0x000fe40000000006 */
[----:B------:R-:W-:Y:S02]  /*03b0*/  PRMT R7, R42, 0x7632, R7 ;  /* 0x000076322a077816 */ /* 0x000fe40000000007 */
[----:B------:R-:W-:Y:S02]  /*03c0*/  PRMT R8, R43, 0x7632, R8 ;  /* 0x000076322b087816 */ /* 0x000fe40000000008 */
[----:B--2---:R-:W-:-:S02]  /*03d0*/  PRMT R9, R44, 0x7632, R9 ;  /* 0x000076322c097816 */ /* 0x004fc40000000009 */
        /* <DEDUP_REMOVED lines=62> */
[----:B------:R-:W-:-:S07]  /*07c0*/  PRMT R180, R107, 0x7632, R180 ;  /* 0x000076326bb47816 */ /* 0x000fce00000000b4 */
.L_x_7325:
[----:B------:R-:W0:Y:S01]  /*07d0*/  LDC.64 R140, c[0x0][0x390] ;  /* 0x0000e400ff8c7b82 */ /* 0x000e220000000a00 */
[----:B-1-3--:R-:W-:-:S05]  /*07e0*/  MOV R108, UR17 ;  /* 0x00000011006c7c02 */ /* 0x00afca0008000f00 */
[----:B------:R-:W-:-:S04]  /*07f0*/  IMAD R193, R108, 0x900, R183 ;  /* 0x000009006cc17824 */ /* 0x000fc800078e02b7 */
[----:B0-----:R-:W-:-:S06]  /*0800*/  IMAD.WIDE.U32 R108, R193, 0x10, R140 ;  /* 0x00000010c16c7825 */ /* 0x001fcc00078e008c */
[----:B------:R-:W2:Y:S01]  /*0810*/  LDG.E.128 R108, desc[UR14][R108.64] ;  /* 0x0000000e6c6c7981 */ /* 0x000ea2000c1e1d00 */
[----:B------:R-:W-:-:S05]  /*0820*/  IADD3 R192, PT, PT, R193, 0x100, RZ ;  /* 0x00000100c1c07810 */ /* 0x000fca0007ffe0ff */
[----:B------:R-:W-:-:S06]  /*0830*/  IMAD.WIDE.U32 R112, R192, 0x10, R140 ;  /* 0x00000010c0707825 */ /* 0x000fcc00078e008c */
[----:B------:R-:W3:Y:S01]  /*0840*/  LDG.E.128 R112, desc[UR14][R112.64] ;  /* 0x0000000e70707981 */ /* 0x000ee2000c1e1d00 */
[----:B------:R-:W-:-:S05]  /*0850*/  IADD3 R191, PT, PT, R193, 0x200, RZ ;  /* 0x00000200c1bf7810 */ /* 0x000fca0007ffe0ff */
[----:B------:R-:W-:-:S06]  /*0860*/  IMAD.WIDE.U32 R116, R191, 0x10, R140 ;  /* 0x00000010bf747825 */ /* 0x000fcc00078e008c */
[----:B------:R-:W4:Y:S01]  /*0870*/  LDG.E.128 R116, desc[UR14][R116.64] ;  /* 0x0000000e74747981 */ /* 0x000f22000c1e1d00 */
[----:B------:R-:W-:-:S05]  /*0880*/  IADD3 R190, PT, PT, R193, 0x300, RZ ;  /* 0x00000300c1be7810 */ /* 0x000fca0007ffe0ff */
[----:B------:R-:W-:-:S06]  /*0890*/  IMAD.WIDE.U32 R120, R190, 0x10, R140 ;  /* 0x00000010be787825 */ /* 0x000fcc00078e008c */
[----:B------:R-:W5:Y:S01]  /*08a0*/  LDG.E.128 R120, desc[UR14][R120.64] ;  /* 0x0000000e78787981 */ /* 0x000f62000c1e1d00 */
        /* <DEDUP_REMOVED lines=15> */
[C---:B------:R-:W-:Y:S01]  /*09a0*/  ISETP.NE.AND P1, PT, R184.reuse, RZ, PT ;  /* 0x000000ffb800720c */ /* 0x040fe20003f25270 */
[----:B------:R-:W-:Y:S01]  /*09b0*/  BSSY.RECONVERGENT B0, `(.L_x_7308) ;  /* 0x0000165000007945 */ /* 0x000fe20003800200 */
[----:B------:R-:W-:Y:S02]  /*09c0*/  ISETP.GT.U32.AND P2, PT, R184, 0x3, PT ;  /* 0x00000003b800780c */ /* 0x000fe40003f44070 */
[----:B------:R-:W-:Y:S02]  /*09d0*/  MOV R237, RZ ;  /* 0x000000ff00ed7202 */ /* 0x000fe40000000f00 */
[C---:B--2---:R-:W-:Y:S02]  /*09e0*/  PRMT R195, R108.reuse, 0x7632, R195 ;  /* 0x000076326cc37816 */ /* 0x044fe400000000c3 */
[----:B------:R-:W-:Y:S02]  /*09f0*/  SHF.L.U32 R194, R108, 0x10, RZ ;  /* 0x000000106cc27819 */ /* 0x000fe400000006ff */
[----:B------:R-:W-:-:S02]  /*0a00*/  SHF.L.U32 R108, R195, 0x10, RZ ;  /* 0x00000010c36c7819 */ /* 0x000fc400000006ff */
[C---:B------:R-:W-:Y:S01]  /*0a10*/  PRMT R196, R109.reuse, 0x7632, R196 ;  /* 0x000076326dc47816 */ /* 0x040fe200000000c4 */
[----:B------:R-:W-:Y:S01]  /*0a20*/  FADD R197, RZ, R194 ;  /* 0x000000c2ffc57221 */ /* 0x000fe20000000000 */
        /* <DEDUP_REMOVED lines=13> */
[----:B----4-:R-:W-:Y:S01]  /*0b00*/  SHF.L.U32 R205, R117, 0x10, RZ ;  /* 0x0000001075cd7819 */ /* 0x010fe200000006ff */
[----:B------:R-:W-:Y:S01]  /*0b10*/  FADD R110, R196, R201 ;  /* 0x000000c9c46e7221 */ /* 0x000fe20000000000 */
[----:B------:R-:W-:-:S02]  /*0b20*/  SHF.L.U32 R198, R198, 0x10, RZ ;  /* 0x00000010c6c67819 */ /* 0x000fc400000006ff */
[----:B------:R-:W-:Y:S01]  /*0b30*/  SHF.L.U32 R201, R113, 0x10, RZ ;  /* 0x0000001071c97819 */ /* 0x000fe200000006ff */
[--C-:B------:R-:W-:Y:S01]  /*0b40*/  FADD R111, R199, R110.reuse ;  /* 0x0000006ec76f7221 */ /* 0x100fe20000000000 */
[----:B------:R-:W-:Y:S02]  /*0b50*/  PRMT R110, R112, 0x7632, R110 ;  /* 0x00007632706e7816 */ /* 0x000fe4000000006e */
[----:B------:R-:W-:Y:S01]  /*0b60*/  SHF.L.U32 R207, R119, 0x10, RZ ;  /* 0x0000001077cf7819 */ /* 0x000fe200000006ff */
[----:B------:R-:W-:Y:S01]  /*0b70*/  FADD R111, R198, R111 ;  /* 0x0000006fc66f7221 */ /* 0x000fe20000000000 */
[----:B------:R-:W-:Y:S02]  /*0b80*/  SHF.L.U32 R112, R110, 0x10, RZ ;  /* 0x000000106e707819 */ /* 0x000fe400000006ff */
[----:B------:R-:W-:Y:S01]  /*0b90*/  PRMT R110, R113, 0x7632, R110 ;  /* 0x00007632716e7816 */ /* 0x000fe2000000006e */
[----:B------:R-:W-:Y:S01]  /*0ba0*/  FADD R111, R200, R111 ;  /* 0x0000006fc86f7221 */ /* 0x000fe20000000000 */
[----:B-----5:R-:W-:-:S02]  /*0bb0*/  SHF.L.U32 R209, R121, 0x10, RZ ;  /* 0x0000001079d17819 */ /* 0x020fc400000006ff */
[----:B------:R-:W-:Y:S01]  /*0bc0*/  SHF.L.U32 R113, R110, 0x10, RZ ;  /* 0x000000106e717819 */ /* 0x000fe200000006ff */
[----:B------:R-:W-:Y:S01]  /*0bd0*/  FADD R202, R112, R111 ;  /* 0x0000006f70ca7221 */ /* 0x000fe20000000000 */
[C---:B------:R-:W-:Y:S02]  /*0be0*/  PRMT R110, R114.reuse, 0x7632, R110 ;  /* 0x00007632726e7816 */ /* 0x040fe4000000006e */
[----:B------:R-:W-:Y:S01]  /*0bf0*/  SHF.L.U32 R211, R123, 0x10, RZ ;  /* 0x000000107bd37819 */ /* 0x000fe200000006ff */
        /* <DEDUP_REMOVED lines=16> */
[----:B------:R-:W-:Y:S02]  /*0d00*/  PRMT R110, R117, 0x7632, R110 ;  /* 0x00007632756e7816 */ /* 0x000fe4000000006e */
        /* <DEDUP_REMOVED lines=17> */
[----:B------:R-:W-:-:S03]  /*0e20*/  SHF.L.U32 R227, R139, 0x10, RZ ;  /* 0x000000108be37819 */ /* 0x000fc600000006ff */
[----:B------:R-:W-:Y:S01]  /*0e30*/  FADD R210, R207, R208 ;  /* 0x000000d0cfd27221 */ /* 0x000fe20000000000 */
[----:B------:R-:W-:Y:S02]  /*0e40*/  SHF.L.U32 R208, R120, 0x10, RZ ;  /* 0x0000001078d07819 */ /* 0x000fe400000006ff */
        /* <DEDUP_REMOVED lines=8> */
[----:B------:R-:W-:-:S03]  /*0ed0*/  SHF.L.U32 R231, R143, 0x10, RZ ;  /* 0x000000108fe77819 */ /* 0x000fc600000006ff */
[----:B------:R-:W-:Y:S01]  /*0ee0*/  FADD R212, R209, R210 ;  /* 0x000000d2d1d47221 */ /* 0x000fe20000000000 */
[----:B------:R-:W-:Y:S02]  /*0ef0*/  SHF.L.U32 R210, R122, 0x10, RZ ;  /* 0x000000107ad27819 */ /* 0x000fe400000006ff */
[----:B------:R-:W-:Y:S01]  /*0f00*/  SHF.L.U32 R122, R110, 0x10, RZ ;  /* 0x000000106e7a7819 */ /* 0x000fe200000006ff */
[----:B------:R-:W-:Y:S01]  /*0f10*/  FADD R111, R121, R212 ;  /* 0x000000d4796f7221 */ /* 0x000fe20000000000 */
[----:B------:R-:W-:-:S03]  /*0f20*/  PRMT R110, R123, 0x7632, R110 ;  /* 0x000076327b6e7816 */ /* 0x000fc6000000006e */
[----:B------:R-:W-:Y:S01]  /*0f30*/  FADD R111, R210, R111 ;  /* 0x0000006fd26f7221 */ /* 0x000fe20000000000 */
[----:B------:R-:W-:Y:S02]  /*0f40*/  SHF.L.U32 R123, R110, 0x10, RZ ;  /* 0x000000106e7b7819 */ /* 0x000fe400000006ff */
[----:B------:R-:W-:Y:S01]  /*0f50*/  PRMT R110, R124, 0x7632, R110 ;  /* 0x000076327c6e7816 */ /* 0x000fe2000000006e */
[----:B------:R-:W-:-:S04]  /*0f60*/  FADD R212, R122, R111 ;  /* 0x0000006f7ad47221 */ /* 0x000fc80000000000 */
        /* <DEDUP_REMOVED lines=87> */
[----:B------:R-:W-:-:S03]  /*14e0*/  SHF.L.U32 R143, R110, 0x10, RZ ;  /* 0x000000106e8f7819 */ /* 0x000fc600000006ff */
        /* <DEDUP_REMOVED lines=13> */
[----:B------:R-:W-:-:S04]  /*15c0*/  FMUL R110, R110, 0.00043402778101153671741 ;  /* 0x39e38e396e6e7820 */ /* 0x000fc80000400000 */
[--C-:B------:R-:W-:Y:S01]  /*15d0*/  FADD R111, R194, -R110.reuse ;  /* 0x8000006ec26f7221 */ /* 0x100fe20000000000 */
[--C-:B------:R-:W-:Y:S01]  /*15e0*/  FADD R232, R108, -R110.reuse ;  /* 0x8000006e6ce87221 */ /* 0x100fe20000000000 */
[--C-:B------:R-:W-:Y:S01]  /*15f0*/  FADD R238, R195, -R110.reuse ;  /* 0x8000006ec3ee7221 */ /* 0x100fe20000000000 */
[----:B------:R-:W-:Y:S01]  /*1600*/  FADD R234, R197, -R110 ;  /* 0x8000006ec5ea7221 */ /* 0x000fe20000000000 */
[----:B------:R-:W-:-:S04]  /*1610*/  FFMA R111, R111, R111, RZ ;  /* 0x0000006f6f6f7223 */ /* 0x000fc800000000ff */
        /* <DEDUP_REMOVED lines=158> */
.L_x_7309:
[----:B------:R-:W-:Y:S05]  /*2000*/  BSYNC.RECONVERGENT B0 ;  /* 0x0000000000007941 */ /* 0x000fea0003800200 */
.L_x_7308:
[----:B------:R-:W-:Y:S01]  /*2010*/  BAR.SYNC.DEFER_BLOCKING 0x0 ;  /* 0x0000000000007b1d */ /* 0x000fe20000010000 */
[----:B0-----:R-:W-:-:S05]  /*2020*/  CS2R R110, SRZ ;  /* 0x00000000006e7805 */ /* 0x001fca000001ff00 */
[----:B------:R-:W-:Y:S04]  /*2030*/  BSSY.RECONVERGENT B0, `(.L_x_7310) ;  /* 0x000000a000007945 */ /* 0x000fe80003800200 */
[----:B------:R-:W-:Y:S05]  /*2040*/  @P2 BRA `(.L_x_7311) ;  /* 0x0000000000202947 */ /* 0x000fea0003800000 */
[----:B------:R-:W0:Y:S01]  /*2050*/  S2UR UR7, SR_CgaCtaId ;  /* 0x00000000000779c3 */ /* 0x000e220000008800 */
[----:B------:R-:W-:Y:S01]  /*2060*/  UMOV UR6, 0x400 ;  /* 0x0000040000067882 */ /* 0x000fe20000000000 */
[----:B------:R-:W-:Y:S01]  /*2070*/  HFMA2 R237, -RZ, RZ, 5.0625, 0 ;  /* 0x45100000ffed7431 */ /* 0x000fe200000001ff */
[----:B------:R-:W-:-:S04]  /*2080*/  UIADD3 UR6, UPT, UPT, UR6, 0x10, URZ ;  /* 0x0000001006067890 */ /* 0x000fc8000fffe0ff */
[----:B0-----:R-:W-:-:S04]  /*2090*/  ULEA UR6, UR7, UR6, 0x18 ;  /* 0x0000000607067291 */ /* 0x001fc8000f8ec0ff */
[----:B------:R-:W-:-:S06]  /*20a0*/  @UP1 UIADD3 UR6, UPT, UPT, UR6, 0x20, URZ ;  /* 0x0000002006061890 */ /* 0x000fcc000fffe0ff */
[----:B------:R-:W-:-:S06]  /*20b0*/  LEA R110, R184, UR6, 0x3 ;  /* 0x00000006b86e7c11 */ /* 0x000fcc000f8e18ff */
[----:B------:R-:W0:Y:S02]  /*20c0*/  LDS.64 R110, [R110] ;  /* 0x000000006e6e7984 */ /* 0x000e240000000a00 */
.L_x_7311:
[----:B------:R-:W-:Y:S05]  /*20d0*/  BSYNC.RECONVERGENT B0 ;  /* 0x0000000000007941 */ /* 0x000fea0003800200 */
.L_x_7310:
        /* <DEDUP_REMOVED lines=12> */
[----:B------:R-:W-:Y:S05]  /*21a0*/  CALL.REL.NOINC `($__internal_81_$__cuda_sm20_rcp_rn_f32_slowpath) ;  /* 0x0000005800507944 */ /* 0x000fea0003c00000 */
[----:B------:R-:W-:Y:S05]  /*21b0*/  BRA `(.L_x_7314) ;  /* 0x0000000000107947 */ /* 0x000fea0003800000 */
.L_x_7313:
[----:B------:R-:W0:Y:S02]  /*21c0*/  MUFU.RCP R234, R241 ;  /* 0x000000f100ea7308 */ /* 0x000e240000001000 */
[----:B0-----:R-:W-:-:S04]  /*21d0*/  FFMA R232, R241, R234, -1 ;  /* 0xbf800000f1e87423 */ /* 0x001fc800000000ea */
[----:B------:R-:W-:-:S04]  /*21e0*/  FADD.FTZ R233, -R232, -RZ ;  /* 0x800000ffe8e97221 */ /* 0x000fc80000010100 */
[----:B------:R-:W-:-:S07]  /*21f0*/  FFMA R234, R234, R233, R234 ;  /* 0x000000e9eaea7223 */ /* 0x000fce00000000ea */
.L_x_7314:
[----:B------:R-:W-:Y:S05]  /*2200*/  BSYNC.RECONVERGENT B0 ;  /* 0x0000000000007941 */ /* 0x000fea0003800200 */
.L_x_7312:
        /* <DEDUP_REMOVED lines=8> */
[----:B------:R-:W-:-:S04]  /*2290*/  FMUL R110, R242, R233 ;  /* 0x000000e9f26e7220 */ /* 0x000fc80000400000 */
[-C--:B------:R-:W-:Y:S01]  /*22a0*/  FFMA R110, R110, R234.reuse, R111 ;  /* 0x000000ea6e6e7223 */ /* 0x080fe2000000006f */
[----:B------:R-:W-:-:S04]  /*22b0*/  FMUL R111, R237, R234 ;  /* 0x000000eaed6f7220 */ /* 0x000fc80000400000 */
        /* <DEDUP_REMOVED lines=9> */
[----:B0-----:R-:W-:Y:S05]  /*2350*/  CALL.REL.NOINC `($__internal_81_$__cuda_sm20_rcp_rn_f32_slowpath) ;  /* 0x0000005400e47944 */ /* 0x001fea0003c00000 */
[----:B------:R-:W-:Y:S05]  /*2360*/  BRA `(.L_x_7317) ;  /* 0x0000000000107947 */ /* 0x000fea0003800000 */
.L_x_7316:
[----:B------:R-:W1:Y:S02]  /*2370*/  MUFU.RCP R234, R235 ;  /* 0x000000eb00ea7308 */ /* 0x000e640000001000 */
[----:B-1----:R-:W-:-:S04]  /*2380*/  FFMA R232, R235, R234, -1 ;  /* 0xbf800000ebe87423 */ /* 0x002fc800000000ea */
[----:B------:R-:W-:-:S04]  /*2390*/  FADD.FTZ R233, -R232, -RZ ;  /* 0x800000ffe8e97221 */ /* 0x000fc80000010100 */
[----:B------:R-:W-:-:S07]  /*23a0*/  FFMA R234, R234, R233, R234 ;  /* 0x000000e9eaea7223 */ /* 0x000fce00000000ea */
.L_x_7317:
[----:B------:R-:W-:Y:S05]  /*23b0*/  BSYNC.RECONVERGENT B0 ;  /* 0x0000000000007941 */ /* 0x000fea0003800200 */
.L_x_7315:
[----:B------:R-:W-:Y:S01]  /*23c0*/  FADD R233, R110, R242 ;  /* 0x000000f26ee97221 */ /* 0x000fe20000000000 */
[----:B0-----:R-:W-:Y:S01]  /*23d0*/  FMUL R110, R240, R237 ;  /* 0x000000edf06e7220 */ /* 0x001fe20000400000 */
[----:B------:R-:W0:Y:S01]  /*23e0*/  LDCU.64 UR8, c[0x0][0x3b0] ;  /* 0x00007600ff0877ac */ /* 0x000e220008000a00 */
[----:B------:R-:W-:Y:S01]  /*23f0*/  FADD R237, R111, -R237 ;  /* 0x800000ed6fed7221 */ /* 0x000fe20000000000 */
[----:B------:R-:W-:Y:S02]  /*2400*/  HFMA2 R239, -RZ, RZ, 0, 4.76837158203125e-07 ;  /* 0x00000008ffef7431 */ /* 0x000fe400000001ff */
[----:B------:R-:W-:Y:S01]  /*2410*/  FFMA R111, R241, R111, R110 ;  /* 0x0000006ff16f7223 */ /* 0x000fe2000000006e */
[----:B------:R-:W-:Y:S01]  /*2420*/  ULOP3.LUT UR6, UR4, 0x1, URZ, 0xc0, !UPT ;  /* 0x0000000104067892 */ /* 0x000fe2000f8ec0ff */
[----:B------:R-:W-:Y:S01]  /*2430*/  FMUL R110, R237, R237 ;  /* 0x000000eded6e7220 */ /* 0x000fe20000400000 */
[----:B------:R-:W-:Y:S01]  /*2440*/  ULOP3.LUT UR7, UR19, 0x7ffffffe, URZ, 0xc0, !UPT ;  /* 0x7ffffffe13077892 */ /* 0x000fe2000f8ec0ff */
[----:B------:R-:W-:Y:S01]  /*2450*/  ISETP.GT.U32.AND P2, PT, R184, 0x1, PT ;  /* 0x00000001b800780c */ /* 0x000fe20003f44070 */
[----:B------:R-:W-:Y:S01]  /*2460*/  UIADD3 UR11, UPT, UPT, -UR6, URZ, URZ ;  /* 0x000000ff060b7290 */ /* 0x000fe2000fffe1ff */
[----:B------:R-:W-:Y:S01]  /*2470*/  FMUL R241, R241, R110 ;  /* 0x0000006ef1f17220 */ /* 0x000fe20000400000 */
[----:B------:R-:W-:-:S02]  /*2480*/  FMUL R110, R111, R234 ;  /* 0x000000ea6f6e7220 */ /* 0x000fc40000400000 */
[----:B------:R-:W-:Y:S01]  /*2490*/  ULOP3.LUT UR6, UR11, UR5, URZ, 0xc0, !UPT ;  /* 0x000000050b067292 */ /* 0x000fe2000f8ec0ff */
[----:B------:R-:W-:-:S03]  /*24a0*/  FMUL R240, R240, R241 ;  /* 0x000000f1f0f07220 */ /* 0x000fc60000400000 */
[----:B------:R-:W-:Y:S01]  /*24b0*/  UIADD3 UR7, UP0, UPT, UR6, UR7, URZ ;  /* 0x0000000706077290 */ /* 0x000fe2000ff1e0ff */
[----:B------:R-:W-:Y:S01]  /*24c0*/  FFMA R111, R240, R234, R233 ;  /* 0x000000eaf06f7223 */ /* 0x000fe200000000e9 */
[----:B------:R-:W1:Y:S02]  /*24d0*/  SHFL.IDX PT, R110, R110, RZ, 0x1f ;  /* 0x00001fff6e6e7589 */ /* 0x000e6400000e0000 */
[----:B------:R-:W-:Y:S02]  /*24e0*/  UIADD3.X UR10, UPT, UPT, URZ, URZ, URZ, UP0, !UPT ;  /* 0x000000ffff0a7290 */ /* 0x000fe400087fe4ff */
[----:B0-----:R-:W-:Y:S01]  /*24f0*/  ULEA UR6, UP0, UR7, UR8, 0x3 ;  /* 0x0000000807067291 */ /* 0x001fe2000f8018ff */
[----:B------:R-:W0:Y:S03]  /*2500*/  SHFL.IDX PT, R111, R111, RZ, 0x1f ;  /* 0x00001fff6f6f7589 */ /* 0x000e2600000e0000 */
[----:B------:R-:W-:Y:S01]  /*2510*/  ULEA.HI.X UR7, UR7, UR9, UR10, 0x3, UP0 ;  /* 0x0000000907077291 */ /* 0x000fe200080f1c0a */
[----:B------:R-:W-:Y:S11]  /*2520*/  @P4 BRA `(.L_x_7318) ;  /* 0x0000000000784947 */ /* 0x000ff60003800000 */
[----:B------:R-:W2:Y:S01]  /*2530*/  LDCU UR8, c[0x0][0x380] ;  /* 0x00007000ff0877ac */ /* 0x000ea20008000800 */
[----:B------:R-:W3:Y:S01]  /*2540*/  LDCU.64 UR12, c[0x0][0x3b8] ;  /* 0x00007700ff0c77ac */ /* 0x000ee20008000a00 */
[----:B------:R-:W-:Y:S02]  /*2550*/  USHF.R.U32.HI UR9, URZ, 0x1, UR19 ;  /* 0x00000001ff097899 */ /* 0x000fe40008011613 */
[----:B------:R-:W-:-:S06]  /*2560*/  UIMAD.WIDE.U32 UR20, UR16, 0x8, UR6 ;  /* 0x00000008101478a5 */ /* 0x000fcc000f8e0006 */
[----:B------:R-:W-:Y:S01]  /*2570*/  MOV R232, UR20 ;  /* 0x0000001400e87c02 */ /* 0x000fe20008000f00 */
[----:B--2---:R-:W-:Y:S01]  /*2580*/  ULOP3.LUT UR8, UR11, UR8, URZ, 0xc0, !UPT ;  /* 0x000000080b087292 */ /* 0x004fe2000f8ec0ff */
[----:B------:R-:W-:-:S03]  /*2590*/  MOV R233, UR21 ;  /* 0x0000001500e97c02 */ /* 0x000fc60008000f00 */
[----:B------:R-:W-:Y:S02]  /*25a0*/  UIADD3 UR9, UP0, UPT, UR9, UR8, URZ ;  /* 0x0000000809097290 */ /* 0x000fe4000ff1e0ff */
[----:B01----:R0:W-:Y:S02]  /*25b0*/  STG.E.64 desc[UR14][R232.64], R110 ;  /* 0x0000006ee8007986 */ /* 0x0031e4000c101b0e */
[----:B------:R-:W-:Y:S02]  /*25c0*/  ULEA.HI.X.SX32 UR8, UR8, URZ, 0x1, UP0 ;  /* 0x000000ff08087291 */ /* 0x000fe400080f0eff */
[----:B---3--:R-:W-:Y:S02]  /*25d0*/  ULEA UR10, UP2, UR9, UR12, 0x2 ;  /* 0x0000000c090a7291 */ /* 0x008fe4000f8410ff */
[----:B------:R-:W-:Y:S02]  /*25e0*/  UISETP.GT.U32.AND UP0, UPT, UR4, 0x1, UPT ;  /* 0x000000010400788c */ /* 0x000fe4000bf04070 */
[----:B------:R-:W-:-:S03]  /*25f0*/  ULEA.HI.X UR9, UR9, UR13, UR8, 0x2, UP2 ;  /* 0x0000000d09097291 */ /* 0x000fc600090f1408 */
[----:B------:R-:W-:Y:S02]  /*2600*/  UMOV UR8, 0xffffffff ;  /* 0xffffffff00087882 */ /* 0x000fe40000000000 */
[----:B------:R-:W-:Y:S01]  /*2610*/  USEL UR8, UR8, 0x1, UP0 ;  /* 0x0000000108087887 */ /* 0x000fe20008000000 */
[----:B0-----:R-:W-:Y:S02]  /*2620*/  MOV R110, UR10 ;  /* 0x0000000a006e7c02 */ /* 0x001fe40008000f00 */
        /* <DEDUP_REMOVED lines=9> */
.L_x_7319:
[----:B------:R-:W2:Y:S04]  /*26c0*/  LDG.E.STRONG.GPU R232, desc[UR14][R110.64] ;  /* 0x0000000e6ee87981 */ /* 0x000ea8000c1ef900 */
[----:B--2---:R-:W-:Y:S01]  /*26d0*/  CCTL.IVALL ;  /* 0x00000000ff00798f */ /* 0x004fe20002000000 */
[----:B------:R-:W-:Y:S05]  /*26e0*/  YIELD ;  /* 0x0000000000007946 */ /* 0x000fea0003800000 */
[----:B------:R-:W-:-:S13]  /*26f0*/  ISETP.NE.AND P1, PT, R232, R235, PT ;  /* 0x000000ebe800720c */ /* 0x000fda0003f25270 */
[----:B------:R-:W-:Y:S05]  /*2700*/  @P1 BRA `(.L_x_7319) ;  /* 0xfffffffc00ec1947 */ /* 0x000fea000383ffff */
.L_x_7318:
[----:B------:R-:W-:Y:S05]  /*2710*/  WARPSYNC.ALL ;  /* 0x0000000000007948 */ /* 0x000fea0003800000 */
[----:B------:R-:W-:Y:S01]  /*2720*/  BAR.SYNC.DEFER_BLOCKING 0x0 ;  /* 0x0000000000007b1d */ /* 0x000fe20000010000 */
[----:B01----:R-:W-:Y:S01]  /*2730*/  CS2R R110, SRZ ;  /* 0x00000000006e7805 */ /* 0x003fe2000001ff00 */
[----:B------:R-:W-:-:S05]  /*2740*/  @!P2 IMAD.WIDE.U32 R232, R184, R239, UR6 ;  /* 0x00000006b8e8ae25 */ /* 0x000fca000f8e00ef */
        /* <DEDUP_REMOVED lines=14> */
[----:B012---:R-:W-:Y:S05]  /*2830*/  CALL.REL.NOINC `($__internal_81_$__cuda_sm20_rcp_rn_f32_slowpath) ;  /* 0x0000005000ac7944 */ /* 0x007fea0003c00000 */
[----:B------:R-:W-:Y:S05]  /*2840*/  BRA `(.L_x_7322) ;  /* 0x0000000000107947 */ /* 0x000fea0003800000 */
.L_x_7321:
[----:B------:R-:W3:Y:S02]  /*2850*/  MUFU.RCP R234, R235 ;  /* 0x000000eb00ea7308 */ /* 0x000ee40000001000 */
[----:B---3--:R-:W-:-:S04]  /*2860*/  FFMA R232, R235, R234, -1 ;  /* 0xbf800000ebe87423 */ /* 0x008fc800000000ea */
[----:B------:R-:W-:-:S04]  /*2870*/  FADD.FTZ R233, -R232, -RZ ;  /* 0x800000ffe8e97221 */ /* 0x000fc80000010100 */
[----:B------:R-:W-:-:S07]  /*2880*/  FFMA R234, R234, R233, R234 ;  /* 0x000000e9eaea7223 */ /* 0x000fce00000000ea */
.L_x_7322:
[----:B------:R-:W-:Y:S05]  /*2890*/  BSYNC.RECONVERGENT B0 ;  /* 0x0000000000007941 */ /* 0x000fea0003800200 */
.L_x_7320:
[----:B-1----:R-:W-:Y:S01]  /*28a0*/  FADD R232, -R240, R110 ;  /* 0x0000006ef0e87221 */ /* 0x002fe20000000100 */
[----:B--2---:R-:W-:Y:S01]  /*28b0*/  FADD R241, R241, R111 ;  /* 0x0000006ff1f17221 */ /* 0x004fe20000000000 */
[----:B------:R-:W1:Y:S01]  /*28c0*/  LDC R235, c[0x0][0x3d8] ;  /* 0x0000f600ffeb7b82 */ /* 0x000e620000000800 */
[----:B------:R-:W2:Y:S01]  /*28d0*/  LDCU.64 UR8, c[0x0][0x3f8] ;  /* 0x00007f00ff0877ac */ /* 0x000ea20008000a00 */
[----:B------:R-:W-:-:S04]  /*28e0*/  FMUL R233, R232, R232 ;  /* 0x000000e8e8e97220 */ /* 0x000fc80000400000 */
[----:B------:R-:W-:-:S04]  /*28f0*/  FMUL R232, R233, R242 ;  /* 0x000000f2e9e87220 */ /* 0x000fc80000400000 */
[C---:B------:R-:W-:Y:S01]  /*2900*/  FMUL R232, R237.reuse, R232 ;  /* 0x000000e8ede87220 */ /* 0x040fe20000400000 */
[----:B------:R-:W-:-:S03]  /*2910*/  FMUL R237, R237, R240 ;  /* 0x000000f0eded7220 */ /* 0x000fc60000400000 */
[----:B------:R-:W-:Y:S01]  /*2920*/  FFMA R232, R232, R234, R241 ;  /* 0x000000eae8e87223 */ /* 0x000fe200000000f1 */
[----:B------:R-:W-:Y:S02]  /*2930*/  FFMA R237, R242, R110, R237 ;  /* 0x0000006ef2ed7223 */ /* 0x000fe400000000ed */
[----:B0-----:R-:W0:Y:S02]  /*2940*/  @P0 LDC.64 R110, c[0x0][0x3a0] ;  /* 0x0000e800ff6e0b82 */ /* 0x001e240000000a00 */
[----:B------:R-:W-:Y:S01]  /*2950*/  FMUL R237, R237, R234 ;  /* 0x000000eaeded7220 */ /* 0x000fe20000400000 */
[----:B------:R-:W1:Y:S01]  /*2960*/  SHFL.IDX PT, R232, R232, RZ, 0x1f ;  /* 0x00001fffe8e87589 */ /* 0x000e6200000e0000 */
[----:B--2---:R-:W-:-:S04]  /*2970*/  UISETP.NE.U32.AND UP0, UPT, UR8, URZ, UPT ;  /* 0x000000ff0800728c */ /* 0x004fc8000bf05070 */
[----:B------:R-:W2:Y:S01]  /*2980*/  SHFL.IDX PT, R237, R237, RZ, 0x1f ;  /* 0x00001fffeded7589 */ /* 0x000ea200000e0000 */
[----:B------:R-:W-:Y:S01]  /*2990*/  UISETP.NE.AND.EX UP0, UPT, UR9, URZ, UPT, UP0 ;  /* 0x000000ff0900728c */ /* 0x000fe2000bf05300 */
[----:B-1----:R-:W-:Y:S02]  /*29a0*/  FFMA R235, R232, 5.4253472626442089677e-05, R235 ;  /* 0x38638e39e8eb7823 */ /* 0x002fe400000000eb */
[----:B------:R-:W1:Y:S03]  /*29b0*/  @P0 LDC.64 R232, c[0x0][0x398] ;  /* 0x0000e600ffe80b82 */ /* 0x000e660000000a00 */
[----:B------:R-:W-:Y:S02]  /*29c0*/  FSETP.GEU.AND P1, PT, |R235|, 1.175494350822287508e-38, PT ;  /* 0x00800000eb00780b */ /* 0x000fe40003f2e200 */
[----:B--2---:R-:W-:-:S11]  /*29d0*/  R2UR UR7, R237 ;  /* 0x00000000ed0772ca */ /* 0x004fd600000e0000 */
[----:B------:R-:W-:-:S06]  /*29e0*/  @!P1 FMUL R235, R235, 16777216 ;  /* 0x4b800000ebeb9820 */ /* 0x000fcc0000400000 */
[----:B------:R-:W2:Y:S02]  /*29f0*/  MUFU.RSQ R235, R235 ;  /* 0x000000eb00eb7308 */ /* 0x000ea40000001400 */
[----:B--2---:R-:W-:Y:S02]  /*2a00*/  R2UR UR6, R235 ;  /* 0x00000000eb0672ca */ /* 0x004fe400000e0000 */
[----:B------:R-:W-:-:S05]  /*2a10*/  MOV R235, UR17 ;  /* 0x0000001100eb7c02 */ /* 0x000fca0008000f00 */
[----:B-1----:R-:W-:-:S04]  /*2a20*/  @P0 IMAD.WIDE R232, R235, 0x4, R232 ;  /* 0x00000004ebe80825 */ /* 0x002fc800078e02e8 */
[----:B0-----:R-:W-:Y:S01]  /*2a30*/  @P0 IMAD.WIDE R110, R235, 0x4, R110 ;  /* 0x00000004eb6e0825 */ /* 0x001fe200078e026e */
[----:B------:R-:W-:Y:S02]  /*2a40*/  MOV R235, UR7 ;  /* 0x0000000700eb7c02 */ /* 0x000fe40008000f00 */
[----:B------:R-:W-:-:S03]  /*2a50*/  MOV R234, UR6 ;  /* 0x0000000600ea7c02 */ /* 0x000fc60008000f00 */
[----:B------:R0:W-:Y:S02]  /*2a60*/  @P0 STG.E desc[UR14][R232.64], R235 ;  /* 0x000000ebe8000986 */ /* 0x0001e4000c10190e */
[----:B------:R-:W-:-:S05]  /*2a70*/  @!P1 FMUL R234, R234, 4096 ;  /* 0x45800000eaea9820 */ /* 0x000fca0000400000 */
[----:B------:R-:W-:-:S13]  /*2a80*/  @!P1 R2UR UR6, R234 ;  /* 0x00000000ea0692ca */ /* 0x000fda00000e0000 */
[----:B------:R-:W-:-:S05]  /*2a90*/  MOV R237, UR6 ;  /* 0x0000000600ed7c02 */ /* 0x000fca0008000f00 */
[----:B------:R0:W-:Y:S01]  /*2aa0*/  @P0 STG.E desc[UR14][R110.64], R237 ;  /* 0x000000ed6e000986 */ /* 0x0001e2000c10190e */
[----:B------:R-:W-:Y:S05]  /*2ab0*/  BRA.U UP0, `(.L_x_7323) ;  /* 0x0000002100c87547 */ /* 0x000fea000b800000 */
[----:B------:R-:W-:Y:S01]  /*2ac0*/  ISETP.NE.AND P2, PT, RZ, UR23, PT ;  /* 0x00000017ff007c0c */ /* 0x000fe2000bf45270 */
[----:B------:R-:W-:Y:S01]  /*2ad0*/  FADD R199, R199, -UR7 ;  /* 0x80000007c7c77e21 */ /* 0x000fe20008000000 */
[----:B0-----:R-:W-:Y:S01]  /*2ae0*/  SHF.L.U32 R110, R39, 0x10, RZ ;  /* 0x00000010276e7819 */ /* 0x001fe200000006ff */
[----:B------:R-:W-:Y:S01]  /*2af0*/  FADD R111, R198, -UR7 ;  /* 0x80000007c66f7e21 */ /* 0x000fe20008000000 */
[----:B------:R-:W-:Y:S01]  /*2b00*/  SHF.L.U32 R233, R4, 0x10, RZ ;  /* 0x0000001004e97819 */ /* 0x000fe200000006ff */
[----:B------:R-:W-:Y:S01]  /*2b10*/  FMUL R199, R199, UR6 ;  /* 0x00000006c7c77c20 */ /* 0x000fe20008400000 */
[----:B------:R-:W-:Y:S01]  /*2b20*/  SHF.L.U32 R198, R43, 0x10, RZ ;  /* 0x000000102bc67819 */ /* 0x000fe200000006ff */
[----:B------:R-:W-:Y:S01]  /*2b30*/  FMUL R232, R111, UR6 ;  /* 0x000000066fe87c20 */ /* 0x000fe20008400000 */
[----:B------:R-:W-:Y:S01]  /*2b40*/  SHF.L.U32 R235, R8, 0x10, RZ ;  /* 0x0000001008eb7819 */ /* 0x000fe200000006ff */
[----:B------:R-:W-:Y:S01]  /*2b50*/  FADD R196, R196, -UR7 ;  /* 0x80000007c4c47e21 */ /* 0x000fe20008000000 */
[----:B------:R-:W-:Y:S01]  /*2b60*/  SHF.L.U32 R237, R7, 0x10, RZ ;  /* 0x0000001007ed7819 */ /* 0x000fe200000006ff */
[----:B------:R-:W-:Y:S01]  /*2b70*/  FADD R195, R195, -UR7 ;  /* 0x80000007c3c37e21 */ /* 0x000fe20008000000 */
[----:B------:R-:W-:Y:S01]  /*2b80*/  FADD R194, R194, -UR7 ;  /* 0x80000007c2c27e21 */ /* 0x000fe20008000000 */
[----:B------:R-:W-:Y:S01]  /*2b90*/  @P2 FADD R110, R110, 1 ;  /* 0x3f8000006e6e2421 */ /* 0x000fe20000000000 */
[----:B------:R-:W-:Y:S01]  /*2ba0*/  @P2 FADD R233, R233, 1 ;  /* 0x3f800000e9e92421 */ /* 0x000fe20000000000 */
[----:B------:R-:W-:Y:S01]  /*2bb0*/  FMUL R195, R195, UR6 ;  /* 0x00000006c3c37c20 */ /* 0x000fe20008400000 */
[----:B------:R-:W-:Y:S01]  /*2bc0*/  FMUL R194, R194, UR6 ;  /* 0x00000006c2c27c20 */ /* 0x000fe20008400000 */
[----:B------:R-:W-:Y:S01]  /*2bd0*/  FFMA R111, R199, R110, R198 ;  /* 0x0000006ec76f7223 */ /* 0x000fe200000000c6 */
        /* <DEDUP_REMOVED lines=18> */
[----:B------:R-:W-:Y:S01]  /*2d00*/  FADD R202, R202, -UR7 ;  /* 0x80000007caca7e21 */ /* 0x000fe20008000000 */
[----:B------:R-:W-:Y:S01]  /*2d10*/  @P2 FADD R198, R198, 1 ;  /* 0x3f800000c6c62421 */ /* 0x000fe20000000000 */
[----:B------:R-:W-:Y:S01]  /*2d20*/  SHF.L.U32 R234, R2, 0x10, RZ ;  /* 0x0000001002ea7819 */ /* 0x000fe200000006ff */
[----:B------:R-:W-:Y:S01]  /*2d30*/  FFMA R194, R194, R199, R233 ;  /* 0x000000c7c2c27223 */ /* 0x000fe200000000e9 */
        /* <DEDUP_REMOVED lines=10> */
[----:B------:R-:W-:Y:S01]  /*2de0*/  SHF.L.U32 R236, R6, 0x10, RZ ;  /* 0x0000001006ec7819 */ /* 0x000fe200000006ff */
[----:B------:R-:W-:Y:S01]  /*2df0*/  FFMA R198, R203, R198, R232 ;  /* 0x000000c6cbc67223 */ /* 0x000fe200000000e8 */
[----:B------:R-:W-:Y:S01]  /*2e00*/  SHF.L.U32 R203, R50, 0x10, RZ ;  /* 0x0000001032cb7819 */ /* 0x000fe200000006ff */
[----:B------:R-:W-:Y:S01]  /*2e10*/  FMUL R109, R109, UR6 ;  /* 0x000000066d6d7c20 */ /* 0x000fe20008400000 */
[----:B------:R-:W-:Y:S01]  /*2e20*/  @P2 FADD R234, R234, 1 ;  /* 0x3f800000eaea2421 */ /* 0x000fe20000000000 */
[----:B------:R-:W-:Y:S01]  /*2e30*/  SHF.L.U32 R237, R5, 0x10, RZ ;  /* 0x0000001005ed7819 */ /* 0x000fe200000006ff */
[----:B------:R-:W-:Y:S01]  /*2e40*/  FMUL R108, R108, UR6 ;  /* 0x000000066c6c7c20 */ /* 0x000fe20008400000 */
[----:B------:R-:W-:Y:S01]  /*2e50*/  @P2 FADD R235, R235, 1 ;  /* 0x3f800000ebeb2421 */ /* 0x000fe20000000000 */
[----:B------:R-:W-:Y:S01]  /*2e60*/  FFMA R199, R202, R199, R203 ;  /* 0x000000c7cac77223 */ /* 0x000fe200000000cb */
[----:B------:R-:W-:Y:S01]  /*2e70*/  SHF.L.U32 R233, R11, 0x10, RZ ;  /* 0x000000100be97819 */ /* 0x000fe200000006ff */
[----:B------:R-:W-:Y:S01]  /*2e80*/  FADD R114, R114, -UR7 ;  /* 0x8000000772727e21 */ /* 0x000fe20008000000 */
[----:B------:R-:W-:Y:S01]  /*2e90*/  SHF.L.U32 R202, R45, 0x10, RZ ;  /* 0x000000102dca7819 */ /* 0x000fe200000006ff */
[----:B------:R-:W-:Y:S01]  /*2ea0*/  FADD R201, R201, -UR7 ;  /* 0x80000007c9c97e21 */ /* 0x000fe20008000000 */
[----:B------:R-:W-:Y:S01]  /*2eb0*/  FFMA R109, R109, R234, R236 ;  /* 0x000000ea6d6d7223 */ /* 0x000fe200000000ec */
        /* <DEDUP_REMOVED lines=9> */
[----:B------:R-:W-:Y:S01]  /*2f50*/  SHF.L.U32 R203, R44, 0x10, RZ ;  /* 0x000000102ccb7819 */ /* 0x000fe200000006ff */
[----:B------:R-:W-:Y:S01]  /*2f60*/  FADD R200, R200, -UR7 ;  /* 0x80000007c8c87e21 */ /* 0x000fe20008000000 */
[----:B------:R-:W-:Y:S01]  /*2f70*/  SHF.L.U32 R236, R16, 0x10, RZ ;  /* 0x0000001010ec7819 */ /* 0x000fe200000006ff */
[----:B------:R-:W-:Y:S01]  /*2f80*/  FMUL R115, R115, UR6 ;  /* 0x0000000673737c20 */ /* 0x000fe20008400000 */
[----:B------:R-:W-:Y:S01]  /*2f90*/  @P2 FADD R234, R234, 1 ;  /* 0x3f800000eaea2421 */ /* 0x000fe20000000000 */
[----:B------:R-:W-:Y:S01]  /*2fa0*/  FFMA R114, R114, R233, R235 ;  /* 0x000000e972727223 */ /* 0x000fe200000000eb */
[----:B------:R-:W-:Y:S01]  /*2fb0*/  FFMA R201, R201, R202, R232 ;  /* 0x000000cac9c97223 */ /* 0x000fe200000000e8 */
[----:B------:R-:W-:Y:S01]  /*2fc0*/  SHF.L.U32 R233, R48, 0x10, RZ ;  /* 0x0000001030e97819 */ /* 0x000fe200000006ff */
[----:B------:R-:W-:Y:S01]  /*2fd0*/  FMUL R200, R200, UR6 ;  /* 0x00000006c8c87c20 */ /* 0x000fe20008400000 */
[----:B------:R-:W-:Y:S01]  /*2fe0*/  SHF.L.U32 R202, R55, 0x10, RZ ;  /* 0x0000001037ca7819 */ /* 0x000fe200000006ff */
[----:B------:R-:W-:Y:S01]  /*2ff0*/  @P2 FADD R203, R203, 1 ;  /* 0x3f800000cbcb2421 */ /* 0x000fe20000000000 */
[----:B------:R-:W-:Y:S01]  /*3000*/  FADD R207, R207, -UR7 ;  /* 0x80000007cfcf7e21 */ /* 0x000fe20008000000 */
[----:B------:R-:W-:Y:S01]  /*3010*/  FFMA R115, R115, R234, R236 ;  /* 0x000000ea73737223 */ /* 0x000fe200000000ec */
[----:B------:R-:W-:Y:S01]  /*3020*/  SHF.L.U32 R234, R10, 0x10, RZ ;  /* 0x000000100aea7819 */ /* 0x000fe200000006ff */
[----:B------:R-:W-:Y:S01]  /*3030*/  FADD R113, R113, -UR7 ;  /* 0x8000000771717e21 */ /* 0x000fe20008000000 */
[----:B------:R-:W-:Y:S01]  /*3040*/  SHF.L.U32 R232, R59, 0x10, RZ ;  /* 0x000000103be87819 */ /* 0x000fe200000006ff */
[----:B------:R-:W-:Y:S01]  /*3050*/  FFMA R200, R200, R203, R233 ;  /* 0x000000cbc8c87223 */ /* 0x000fe200000000e9 */
        /* <DEDUP_REMOVED lines=25> */
[----:B------:R-:W-:Y:S01]  /*31f0*/  FMUL R119, R119, UR6 ;  /* 0x0000000677777c20 */ /* 0x000fe20008400000 */
[----:B------:R-:W-:Y:S01]  /*3200*/  @P2 FADD R234, R234, 1 ;  /* 0x3f800000eaea2421 */ /* 0x000fe20000000000 */
[----:B------:R-:W-:Y:S01]  /*3210*/  FFMA R112, R112, R235, R237 ;  /* 0x000000eb70707223 */ /* 0x000fe200000000ed */
        /* <DEDUP_REMOVED lines=14> */
[----:B------:R-:W-:Y:S01]  /*3300*/  FMUL R204, R204, UR6 ;  /* 0x00000006cccc7c20 */ /* 0x000fe20008400000 */
[----:B------:R-:W-:Y:S01]  /*3310*/  SHF.L.U32 R206, R63, 0x10, RZ ;  /* 0x000000103fce7819 */ /* 0x000fe200000006ff */
[----:B------:R-:W-:Y:S01]  /*3320*/  @P2 FADD R207, R207, 1 ;  /* 0x3f800000cfcf2421 */ /* 0x000fe20000000000 */
[----:B------:R-:W-:Y:S01]  /*3330*/  SHF.L.U32 R236, R22, 0x10, RZ ;  /* 0x0000001016ec7819 */ /* 0x000fe200000006ff */
[----:B------:R-:W-:Y:S01]  /*3340*/  FADD R211, R211, -UR7 ;  /* 0x80000007d3d37e21 */ /* 0x000fe20008000000 */
[----:B------:R-:W-:Y:S01]  /*3350*/  FMUL R117, R117, UR6 ;  /* 0x0000000675757c20 */ /* 0x000fe20008400000 */
[----:B------:R-:W-:Y:S01]  /*3360*/  @P2 FADD R234, R234, 1 ;  /* 0x3f800000eaea2421 */ /* 0x000fe20000000000 */
        /* <DEDUP_REMOVED lines=39> */
[----:B------:R-:W-:Y:S01]  /*35e0*/  SHF.L.U32 R211, R60, 0x10, RZ ;  /* 0x000000103cd37819 */ /* 0x000fe200000006ff */
[----:B------:R-:W-:Y:S01]  /*35f0*/  FADD R208, R208, -UR7 ;  /* 0x80000007d0d07e21 */ /* 0x000fe20008000000 */
[----:B------:R-:W-:Y:S01]  /*3600*/  FFMA R122, R122, R233, R235 ;  /* 0x000000e97a7a7223 */ /* 0x000fe200000000eb */
[----:B------:R-:W-:Y:S01]  /*3610*/  FFMA R209, R209, R210, R232 ;  /* 0x000000d2d1d17223 */ /* 0x000fe200000000e8 */
[----:B------:R-:W-:Y:S01]  /*3620*/  FFMA R121, R121, R234, R236 ;  /* 0x000000ea79797223 */ /* 0x000fe200000000ec */
[----:B------:R-:W-:Y:S01]  /*3630*/  SHF.L.U32 R233, R64, 0x10, RZ ;  /* 0x0000001040e97819 */ /* 0x000fe200000006ff */
[----:B------:R-:W-:Y:S01]  /*3640*/  FMUL R208, R208, UR6 ;  /* 0x00000006d0d07c20 */ /* 0x000fe20008400000 */
[----:B------:R-:W-:Y:S01]  /*3650*/  SHF.L.U32 R210, R71, 0x10, RZ ;  /* 0x0000001047d27819 */ /* 0x000fe200000006ff */
[----:B------:R-:W-:Y:S01]  /*3660*/  @P2 FADD R211, R211, 1 ;  /* 0x3f800000d3d32421 */ /* 0x000fe20000000000 */
[----:B------:R-:W-:Y:S01]  /*3670*/  FADD R215, R215, -UR7 ;  /* 0x80000007d7d77e21 */ /* 0x000fe20008000000 */
[----:B------:R-:W-:Y:S01]  /*3680*/  SHF.L.U32 R234, R144, 0x10, RZ ;  /* 0x0000001090ea7819 */ /* 0x000fe200000006ff */
[----:B------:R-:W-:Y:S01]  /*3690*/  FADD R127, R127, -UR7 ;  /* 0x800000077f7f7e21 */ /* 0x000fe20008000000 */
[----:B------:R-:W-:Y:S01]  /*36a0*/  SHF.L.U32 R232, R75, 0x10, RZ ;  /* 0x000000104be87819 */ /* 0x000fe200000006ff */
[----:B------:R-:W-:Y:S01]  /*36b0*/  FFMA R208, R208, R211, R233 ;  /* 0x000000d3d0d07223 */ /* 0x000fe200000000e9 */
[----:B------:R-:W-:Y:S01]  /*36c0*/  SHF.L.U32 R236, R148, 0x10, RZ ;  /* 0x0000001094ec7819 */ /* 0x000fe200000006ff */
[----:B------:R-:W-:Y:S01]  /*36d0*/  FMUL R215, R215, UR6 ;  /* 0x00000006d7d77c20 */ /* 0x000fe20008400000 */
        /* <DEDUP_REMOVED lines=16> */
[----:B------:R-:W-:Y:S01]  /*37e0*/  FFMA R211, R214, R211, R215 ;  /* 0x000000d3d6d37223 */ /* 0x000fe200000000d7 */
[----:B------:R-:W-:Y:S01]  /*37f0*/  SHF.L.U32 R214, R69, 0x10, RZ ;  /* 0x0000001045d67819 */ /* 0x000fe200000006ff */
[----:B------:R-:W-:Y:S01]  /*3800*/  FADD R126, R126, -UR7 ;  /* 0x800000077e7e7e21 */ /* 0x000fe20008000000 */
[----:B------:R-:W-:Y:S01]  /*3810*/  FADD R213, R213, -UR7 ;  /* 0x80000007d5d57e21 */ /* 0x000fe20008000000 */
        /* <DEDUP_REMOVED lines=28> */
[----:B------:R-:W-:Y:S01]  /*39e0*/  FADD R130, R130, -UR7 ;  /* 0x8000000782827e21 */ /* 0x000fe20008000000 */
[----:B------:R-:W-:Y:S01]  /*39f0*/  SHF.L.U32 R219, R82, 0x10, RZ ;  /* 0x0000001052db7819 */ /* 0x000fe200000006ff */
[----:B------:R-:W-:Y:S01]  /*3a00*/  FMUL R218, R218, UR6 ;  /* 0x00000006dada7c20 */ /* 0x000fe20008400000 */
[----:B------:R-:W-:Y:S01]  /*3a10*/  SHF.L.U32 R233, R151, 0x10, RZ ;  /* 0x0000001097e97819 */ /* 0x000fe200000006ff */
[----:B------:R-:W-:Y:S01]  /*3a20*/  @P2 FADD R215, R215, 1 ;  /* 0x3f800000d7d72421 */ /* 0x000fe20000000000 */
[----:B------:R-:W-:Y:S01]  /*3a30*/  FFMA R124, R124, R235, R237 ;  /* 0x000000eb7c7c7223 */ /* 0x000fe200000000ed */
[----:B------:R-:W-:Y:S01]  /*3a40*/  SHF.L.U32 R234, R34, 0x10, RZ ;  /* 0x0000001022ea7819 */ /* 0x000fe200000006ff */
[----:B------:R-:W-:Y:S01]  /*3a50*/  FMUL R232, R130, UR6 ;  /* 0x0000000682e87c20 */ /* 0x000fe20008400000 */
[----:B------:R-:W-:Y:S01]  /*3a60*/  SHF.L.U32 R235, R155, 0x10, RZ ;  /* 0x000000109beb7819 */ /* 0x000fe200000006ff */
[----:B------:R-:W-:Y:S01]  /*3a70*/  FADD R125, R125, -UR7 ;  /* 0x800000077d7d7e21 */ /* 0x000fe20008000000 */
        /* <DEDUP_REMOVED lines=10> */
[----:B------:R-:W-:Y:S01]  /*3b20*/  @P2 FADD R218, R218, 1 ;  /* 0x3f800000dada2421 */ /* 0x000fe20000000000 */
[----:B------:R-:W-:Y:S01]  /*3b30*/  SHF.L.U32 R219, R76, 0x10, RZ ;  /* 0x000000104cdb7819 */ /* 0x000fe200000006ff */
[----:B------:R-:W-:Y:S01]  /*3b40*/  FFMA R125, R125, R234, R236 ;  /* 0x000000ea7d7d7223 */ /* 0x000fe200000000ec */
        /* <DEDUP_REMOVED lines=8> */
[----:B------:R-:W-:Y:S01]  /*3bd0*/  FADD R223, R223, -UR7 ;  /* 0x80000007dfdf7e21 */ /* 0x000fe20008000000 */
[----:B------:R-:W-:Y:S01]  /*3be0*/  SHF.L.U32 R236, R156, 0x10, RZ ;  /* 0x000000109cec7819 */ /* 0x000fe200000006ff */
[----:B------:R-:W-:Y:S01]  /*3bf0*/  FMUL R131, R131, UR6 ;  /* 0x0000000683837c20 */ /* 0x000fe20008400000 */
[----:B------:R-:W-:Y:S01]  /*3c00*/  @P2 FADD R234, R234, 1 ;  /* 0x3f800000eaea2421 */ /* 0x000fe20000000000 */
[----:B------:R-:W-:Y:S01]  /*3c10*/  SHF.L.U32 R232, R91, 0x10, RZ ;  /* 0x000000105be87819 */ /* 0x000fe200000006ff */
[----:B------:R-:W-:Y:S01]  /*3c20*/  FFMA R216, R216, R219, R233 ;  /* 0x000000dbd8d87223 */ /* 0x000fe200000000e9 */
        /* <DEDUP_REMOVED lines=12> */
[----:B------:R-:W-:Y:S01]  /*3cf0*/  @P2 FADD R219, R219, 1 ;  /* 0x3f800000dbdb2421 */ /* 0x000fe20000000000 */
        /* <DEDUP_REMOVED lines=8> */
[----:B------:R-:W-:Y:S01]  /*3d80*/  FFMA R129, R129, R234, R236 ;  /* 0x000000ea81817223 */ /* 0x000fe200000000ec */
[----:B------:R-:W-:Y:S01]  /*3d90*/  SHF.L.U32 R222, R85, 0x10, RZ ;  /* 0x0000001055de7819 */ /* 0x000fe200000006ff */
[----:B------:R-:W-:Y:S01]  /*3da0*/  FADD R134, R134, -UR7 ;  /* 0x8000000786867e21 */ /* 0x000fe20008000000 */
[----:B------:R-:W-:Y:S01]  /*3db0*/  FADD R221, R221, -UR7 ;  /* 0x80000007dddd7e21 */ /* 0x000fe20008000000 */
[----:B------:R-:W-:Y:S01]  /*3dc0*/  SHF.L.U32 R234, R160, 0x10, RZ ;  /* 0x00000010a0ea7819 */ /* 0x000fe200000006ff */
[----:B------:R-:W-:Y:S01]  /*3dd0*/  FFMA R128, R128, R235, R237 ;  /* 0x000000eb80807223 */ /* 0x000fe200000000ed */
        /* <DEDUP_REMOVED lines=9> */
[----:B------:R-:W-:Y:S01]  /*3e70*/  SHF.L.U32 R223, R84, 0x10, RZ ;  /* 0x0000001054df7819 */ /* 0x000fe200000006ff */
[----:B------:R-:W-:Y:S01]  /*3e80*/  @P2 FADD R234, R234, 1 ;  /* 0x3f800000eaea2421 */ /* 0x000fe20000000000 */
[----:B------:R-:W-:Y:S01]  /*3e90*/  FADD R220, R220, -UR7 ;  /* 0x80000007dcdc7e21 */ /* 0x000fe20008000000 */
[----:B------:R-:W-:Y:S01]  /*3ea0*/  FFMA R134, R134, R233, R235 ;  /* 0x000000e986867223 */ /* 0x000fe200000000eb */
[----:B------:R-:W-:Y:S01]  /*3eb0*/  FFMA R221, R221, R222, R232 ;  /* 0x000000dedddd7223 */ /* 0x000fe200000000e8 */
[----:B------:R-:W-:Y:S01]  /*3ec0*/  SHF.L.U32 R233, R88, 0x10, RZ ;  /* 0x0000001058e97819 */ /* 0x000fe200000006ff */
[----:B------:R-:W-:Y:S01]  /*3ed0*/  FFMA R135, R135, R234, R236 ;  /* 0x000000ea87877223 */ /* 0x000fe200000000ec */
[----:B------:R-:W-:Y:S01]  /*3ee0*/  SHF.L.U32 R222, R95, 0x10, RZ ;  /* 0x000000105fde7819 */ /* 0x000fe200000006ff */
[----:B------:R-:W-:Y:S01]  /*3ef0*/  FMUL R220, R220, UR6 ;  /* 0x00000006dcdc7c20 */ /* 0x000fe20008400000 */
        /* <DEDUP_REMOVED lines=9> */
[----:B------:R-:W-:Y:S01]  /*3f90*/  FMUL R133, R133, UR6 ;  /* 0x0000000685857c20 */ /* 0x000fe20008400000 */
[----:B------:R-:W-:Y:S01]  /*3fa0*/  SHF.L.U32 R223, R94, 0x10, RZ ;  /* 0x000000105edf7819 */ /* 0x000fe200000006ff */
[----:B------:R-:W-:Y:S01]  /*3fb0*/  @P2 FADD R234, R234, 1 ;  /* 0x3f800000eaea2421 */ /* 0x000fe20000000000 */
[----:B------:R-:W-:Y:S01]  /*3fc0*/  FADD R226, R226, -UR7 ;  /* 0x80000007e2e27e21 */ /* 0x000fe20008000000 */
[----:B------:R-:W-:Y:S01]  /*3fd0*/  ISETP.NE.AND P1, PT, RZ, UR22, PT ;  /* 0x00000016ff007c0c */ /* 0x000fe2000bf25270 */
[----:B------:R-:W-:Y:S01]  /*3fe0*/  FFMA R222, R227, R222, R232 ;  /* 0x000000dee3de7223 */ /* 0x000fe200000000e8 */
[----:B------:R-:W-:Y:S01]  /*3ff0*/  SHF.L.U32 R235, R157, 0x10, RZ ;  /* 0x000000109deb7819 */ /* 0x000fe200000006ff */
[----:B------:R-:W-:Y:S01]  /*4000*/  FFMA R133, R133, R234, R236 ;  /* 0x000000ea85857223 */ /* 0x000fe200000000ec */
[----:B------:R-:W-:Y:S01]  /*4010*/  SHF.L.U32 R227, R98, 0x10, RZ ;  /* 0x0000001062e37819 */ /* 0x000fe200000006ff */
[----:B------:R-:W-:Y:S01]  /*4020*/  FADD R132, R132, -UR7 ;  /* 0x8000000784847e21 */ /* 0x000fe20008000000 */
        /* <DEDUP_REMOVED lines=17> */
[----:B------:R-:W-:Y:S01]  /*4140*/  @P1 FMUL R195, R195, UR18 ;  /* 0x00000012c3c31c20 */ /* 0x000fe20008400000 */
[----:B------:R-:W-:Y:S01]  /*4150*/  SHF.L.U32 R232, R97, 0x10, RZ ;  /* 0x0000001061e87819 */ /* 0x000fe200000006ff */
[----:B------:R-:W-:Y:S01]  /*4160*/  @P1 FMUL R109, R109, UR18 ;  /* 0x000000126d6d1c20 */ /* 0x000fe20008400000 */
[----:B------:R-:W-:Y:S01]  /*4170*/  @P1 FMUL R194, R194, UR18 ;  /* 0x00000012c2c21c20 */ /* 0x000fe20008400000 */
[----:B------:R-:W-:Y:S01]  /*4180*/  @P1 FMUL R108, R108, UR18 ;  /* 0x000000126c6c1c20 */ /* 0x000fe20008400000 */
[----:B------:R-:W-:Y:S01]  /*4190*/  FFMA R139, R139, R234, R236 ;  /* 0x000000ea8b8b7223 */ /* 0x000fe200000000ec */
[----:B------:R-:W-:Y:S01]  /*41a0*/  FMUL R138, R138, UR6 ;  /* 0x000000068a8a7c20 */ /* 0x000fe20008400000 */
[----:B------:R-:W-:Y:S01]  /*41b0*/  @P2 FADD R233, R233, 1 ;  /* 0x3f800000e9e92421 */ /* 0x000fe20000000000 */
[----:B------:R-:W-:Y:S01]  /*41c0*/  FMUL R225, R225, UR6 ;  /* 0x00000006e1e17c20 */ /* 0x000fe20008400000 */
[----:B------:R-:W-:Y:S01]  /*41d0*/  @P2 FADD R226, R226, 1 ;  /* 0x3f800000e2e22421 */ /* 0x000fe20000000000 */
[----:B------:R-:W-:Y:S01]  /*41e0*/  SHF.L.U32 R234, R166, 0x10, RZ ;  /* 0x00000010a6ea7819 */ /* 0x000fe200000006ff */
[----:B------:R-:W-:Y:S01]  /*41f0*/  FADD R137, R137, -UR7 ;  /* 0x8000000789897e21 */ /* 0x000fe20008000000 */
[----:B------:R-:W-:Y:S01]  /*4200*/  SHF.L.U32 R227, R92, 0x10, RZ ;  /* 0x000000105ce37819 */ /* 0x000fe200000006ff */
[----:B------:R-:W-:Y:S01]  /*4210*/  FADD R224, R224, -UR7 ;  /* 0x80000007e0e07e21 */ /* 0x000fe20008000000 */
[----:B------:R-:W-:Y:S01]  /*4220*/  FFMA R138, R138, R233, R235 ;  /* 0x000000e98a8a7223 */ /* 0x000fe200000000eb */
[----:B------:R-:W-:Y:S01]  /*4230*/  FFMA R225, R225, R226, R232 ;  /* 0x000000e2e1e17223 */ /* 0x000fe200000000e8 */
[----:B------:R-:W-:Y:S01]  /*4240*/  F2FP.BF16.F32.PACK_AB R109, R109, R195 ;  /* 0x000000c36d6d723e */ /* 0x000fe200000010ff */
[----:B------:R-:W-:Y:S01]  /*4250*/  FMUL R137, R137, UR6 ;  /* 0x0000000689897c20 */ /* 0x000fe20008400000 */
[----:B------:R-:W-:Y:S01]  /*4260*/  F2FP.BF16.F32.PACK_AB R108, R108, R194 ;  /* 0x000000c26c6c723e */ /* 0x000fe200000010ff */
[----:B------:R-:W-:Y:S01]  /*4270*/  @P2 FADD R234, R234, 1 ;  /* 0x3f800000eaea2421 */ /* 0x000fe20000000000 */
[----:B------:R-:W-:Y:S01]  /*4280*/  SHF.L.U32 R236, R170, 0x10, RZ ;  /* 0x00000010aaec7819 */ /* 0x000fe200000006ff */
[----:B------:R-:W0:Y:S01]  /*4290*/  LDC.64 R194, c[0x0][0x3c8] ;  /* 0x0000f200ffc27b82 */ /* 0x000e220000000a00 */
[----:B------:R-:W-:Y:S01]  /*42a0*/  SHF.L.U32 R233, R96, 0x10, RZ ;  /* 0x0000001060e97819 */ /* 0x000fe200000006ff */
[----:B------:R-:W-:Y:S01]  /*42b0*/  FADD R136, R136, -UR7 ;  /* 0x8000000788887e21 */ /* 0x000fe20008000000 */
[----:B------:R-:W-:Y:S01]  /*42c0*/  SHF.L.U32 R235, R165, 0x10, RZ ;  /* 0x00000010a5eb7819 */ /* 0x000fe200000006ff */
[----:B------:R-:W-:Y:S01]  /*42d0*/  FMUL R224, R224, UR6 ;  /* 0x00000006e0e07c20 */ /* 0x000fe20008400000 */
[----:B------:R-:W-:Y:S01]  /*42e0*/  SHF.L.U32 R226, R103, 0x10, RZ ;  /* 0x0000001067e27819 */ /* 0x000fe200000006ff */
[----:B------:R-:W-:Y:S01]  /*42f0*/  @P2 FADD R227, R227, 1 ;  /* 0x3f800000e3e32421 */ /* 0x000fe20000000000 */
[----:B------:R-:W-:Y:S01]  /*4300*/  FADD R231, R231, -UR7 ;  /* 0x80000007e7e77e21 */ /* 0x000fe20008000000 */
[----:B------:R-:W-:Y:S01]  /*4310*/  SHF.L.U32 R237, R169, 0x10, RZ ;  /* 0x00000010a9ed7819 */ /* 0x000fe200000006ff */
[----:B------:R-:W-:Y:S01]  /*4320*/  FFMA R137, R137, R234, R236 ;  /* 0x000000ea89897223 */ /* 0x000fe200000000ec */
[----:B------:R-:W-:Y:S01]  /*4330*/  SHF.L.U32 R232, R107, 0x10, RZ ;  /* 0x000000106be87819 */ /* 0x000fe200000006ff */
[----:B------:R-:W-:Y:S01]  /*4340*/  FMUL R136, R136, UR6 ;  /* 0x0000000688887c20 */ /* 0x000fe20008400000 */
[----:B------:R-:W-:Y:S01]  /*4350*/  @P2 FADD R235, R235, 1 ;  /* 0x3f800000ebeb2421 */ /* 0x000fe20000000000 */
[----:B------:R-:W-:Y:S01]  /*4360*/  FFMA R224, R224, R227, R233 ;  /* 0x000000e3e0e07223 */ /* 0x000fe200000000e9 */
[----:B------:R-:W-:Y:S01]  /*4370*/  FMUL R231, R231, UR6 ;  /* 0x00000006e7e77c20 */ /* 0x000fe20008400000 */
[----:B------:R-:W-:Y:S01]  /*4380*/  @P2 FADD R226, R226, 1 ;  /* 0x3f800000e2e22421 */ /* 0x000fe20000000000 */
[----:B------:R-:W-:Y:S01]  /*4390*/  SHF.L.U32 R234, R176, 0x10, RZ ;  /* 0x00000010b0ea7819 */ /* 0x000fe200000006ff */
[----:B------:R-:W-:Y:S01]  /*43a0*/  FADD R143, R143, -UR7 ;  /* 0x800000078f8f7e21 */ /* 0x000fe20008000000 */
        /* <DEDUP_REMOVED lines=16> */
[----:B------:R-:W-:Y:S01]  /*44b0*/  SHF.L.U32 R234, R174, 0x10, RZ ;  /* 0x00000010aeea7819 */ /* 0x000fe200000006ff */
        /* <DEDUP_REMOVED lines=21> */
[----:B------:R-:W-:Y:S01]  /*4610*/  SHF.L.U32 R233, R104, 0x10, RZ ;  /* 0x0000001068e97819 */ /* 0x000fe200000006ff */
[----:B------:R-:W-:Y:S01]  /*4620*/  @P1 FMUL R200, R200, UR18 ;  /* 0x00000012c8c81c20 */ /* 0x000fe20008400000 */
[----:B------:R-:W-:Y:S01]  /*4630*/  SHF.L.U32 R237, R177, 0x10, RZ ;  /* 0x00000010b1ed7819 */ /* 0x000fe200000006ff */
[----:B------:R-:W-:Y:S01]  /*4640*/  @P1 FMUL R112, R112, UR18 ;  /* 0x0000001270701c20 */ /* 0x000fe20008400000 */
[----:B------:R-:W-:Y:S01]  /*4650*/  FMUL R229, R229, UR6 ;  /* 0x00000006e5e57c20 */ /* 0x000fe20008400000 */
[----:B------:R-:W-:Y:S01]  /*4660*/  FMUL R141, R141, UR6 ;  /* 0x000000068d8d7c20 */ /* 0x000fe20008400000 */
[----:B------:R-:W-:Y:S01]  /*4670*/  @P2 FADD R230, R230, 1 ;  /* 0x3f800000e6e62421 */ /* 0x000fe20000000000 */
[----:B------:R-:W-:Y:S01]  /*4680*/  @P2 FADD R234, R234, 1 ;  /* 0x3f800000eaea2421 */ /* 0x000fe20000000000 */
[----:B------:R-:W-:Y:S01]  /*4690*/  FMUL R228, R228, UR6 ;  /* 0x00000006e4e47c20 */ /* 0x000fe20008400000 */
[----:B------:R-:W-:Y:S01]  /*46a0*/  FMUL R140, R140, UR6 ;  /* 0x000000068c8c7c20 */ /* 0x000fe20008400000 */
[----:B------:R-:W-:Y:S01]  /*46b0*/  @P2 FADD R231, R231, 1 ;  /* 0x3f800000e7e72421 */ /* 0x000fe20000000000 */
        /* <DEDUP_REMOVED lines=18> */
[----:B------:R-:W-:Y:S01]  /*47e0*/  FFMA R229, R229, R230, R232 ;  /* 0x000000e6e5e57223 */ /* 0x000fe200000000e8 */
[----:B------:R-:W-:Y:S01]  /*47f0*/  F2FP.BF16.F32.PACK_AB R110, R110, R196 ;  /* 0x000000c46e6e723e */ /* 0x000fe200000010ff */
[----:B0-----:R-:W-:Y:S01]  /*4800*/  IMAD.WIDE.U32 R196, R193, 0x10, R194 ;  /* 0x00000010c1c47825 */ /* 0x001fe200078e00c2 */
[----:B------:R-:W-:-:S03]  /*4810*/  F2FP.BF16.F32.PACK_AB R115, R115, R198 ;  /* 0x000000c67373723e */ /* 0x000fc600000010ff */
[----:B------:R-:W-:Y:S01]  /*4820*/  FFMA R141, R141, R234, R236 ;  /* 0x000000ea8d8d7223 */ /* 0x000fe200000000ec */
[----:B------:R-:W-:Y:S01]  /*4830*/  F2FP.BF16.F32.PACK_AB R114, R114, R199 ;  /* 0x000000c77272723e */ /* 0x000fe200000010ff */
[----:B------:R-:W-:Y:S01]  /*4840*/  FFMA R228, R228, R231, R233 ;  /* 0x000000e7e4e47223 */ /* 0x000fe200000000e9 */
[----:B------:R-:W-:Y:S01]  /*4850*/  FFMA R140, R140, R235, R237 ;  /* 0x000000eb8c8c7223 */ /* 0x000fe200000000ed */
[----:B------:R-:W-:Y:S01]  /*4860*/  F2FP.BF16.F32.PACK_AB R113, R113, R201 ;  /* 0x000000c97171723e */ /* 0x000fe200000010ff */
[----:B------:R-:W-:Y:S01]  /*4870*/  IMAD.WIDE.U32 R198, R192, 0x10, R194 ;  /* 0x00000010c0c67825 */ /* 0x000fe200078e00c2 */
[----:B------:R-:W-:-:S03]  /*4880*/  F2FP.BF16.F32.PACK_AB R112, R112, R200 ;  /* 0x000000c87070723e */ /* 0x000fc600000010ff */
        /* <DEDUP_REMOVED lines=52> */
[----:B------:R1:W-:Y:S03]  /*4bd0*/  STG.E.128 desc[UR14][R198.64], R112 ;  /* 0x00000070c6007986 */ /* 0x0003e6000c101d0e */
[--C-:B------:R-:W-:Y:S01]  /*4be0*/  IMAD.WIDE.U32 R188, R188, 0x10, R194.reuse ;  /* 0x00000010bcbc7825 */ /* 0x100fe200078e00c2 */
[----:B------:R2:W-:Y:S03]  /*4bf0*/  STG.E.128 desc[UR14][R200.64], R116 ;  /* 0x00000074c8007986 */ /* 0x0005e6000c101d0e */
[--C-:B------:R-:W-:Y:S01]  /*4c00*/  IMAD.WIDE.U32 R192, R187, 0x10, R194.reuse ;  /* 0x00000010bbc07825 */ /* 0x100fe200078e00c2 */
[----:B0-----:R-:W-:Y:S01]  /*4c10*/  F2FP.BF16.F32.PACK_AB R111, R210, R127 ;  /* 0x0000007fd26f723e */ /* 0x001fe200000010ff */
[----:B------:R0:W-:Y:S01]  /*4c20*/  STG.E.128 desc[UR14][R202.64], R120 ;  /* 0x00000078ca007986 */ /* 0x0001e2000c101d0e */
[----:B------:R-:W-:Y:S01]  /*4c30*/  F2FP.BF16.F32.PACK_AB R110, R126, R211 ;  /* 0x000000d37e6e723e */ /* 0x000fe200000010ff */
[----:B------:R-:W-:Y:S01]  /*4c40*/  IMAD.WIDE.U32 R186, R186, 0x10, R194 ;  /* 0x00000010baba7825 */ /* 0x000fe200078e00c2 */
[----:B------:R-:W-:-:S02]  /*4c50*/  F2FP.BF16.F32.PACK_AB R109, R125, R213 ;  /* 0x000000d57d6d723e */ /* 0x000fc400000010ff */
[----:B------:R-:W-:Y:S01]  /*4c60*/  F2FP.BF16.F32.PACK_AB R108, R124, R212 ;  /* 0x000000d47c6c723e */ /* 0x000fe200000010ff */
[----:B------:R-:W-:Y:S01]  /*4c70*/  IMAD.WIDE.U32 R194, R185, 0x10, R194 ;  /* 0x00000010b9c27825 */ /* 0x000fe200078e00c2 */
[----:B------:R-:W-:Y:S02]  /*4c80*/  F2FP.BF16.F32.PACK_AB R127, R143, R226 ;  /* 0x000000e28f7f723e */ /* 0x000fe400000010ff */
[----:B-1----:R-:W-:Y:S01]  /*4c90*/  F2FP.BF16.F32.PACK_AB R115, R131, R214 ;  /* 0x000000d68373723e */ /* 0x002fe200000010ff */
[----:B------:R1:W-:Y:S01]  /*4ca0*/  STG.E.128 desc[UR14][R190.64], R108 ;  /* 0x0000006cbe007986 */ /* 0x0003e2000c101d0e */
[----:B------:R-:W-:Y:S02]  /*4cb0*/  F2FP.BF16.F32.PACK_AB R114, R215, R130 ;  /* 0x00000082d772723e */ /* 0x000fe400000010ff */
[----:B------:R-:W-:Y:S02]  /*4cc0*/  F2FP.BF16.F32.PACK_AB R113, R129, R217 ;  /* 0x000000d98171723e */ /* 0x000fe400000010ff */
[----:B------:R-:W-:-:S02]  /*4cd0*/  F2FP.BF16.F32.PACK_AB R112, R128, R216 ;  /* 0x000000d88070723e */ /* 0x000fc400000010ff */
[----:B--2---:R-:W-:Y:S02]  /*4ce0*/  F2FP.BF16.F32.PACK_AB R119, R135, R218 ;  /* 0x000000da8777723e */ /* 0x004fe400000010ff */
[----:B------:R-:W-:Y:S01]  /*4cf0*/  F2FP.BF16.F32.PACK_AB R118, R134, R219 ;  /* 0x000000db8676723e */ /* 0x000fe200000010ff */
[----:B------:R1:W-:Y:S01]  /*4d00*/  STG.E.128 desc[UR14][R188.64], R112 ;  /* 0x00000070bc007986 */ /* 0x0003e2000c101d0e */
[----:B------:R-:W-:Y:S02]  /*4d10*/  F2FP.BF16.F32.PACK_AB R117, R133, R221 ;  /* 0x000000dd8575723e */ /* 0x000fe400000010ff */
[----:B------:R-:W-:Y:S02]  /*4d20*/  F2FP.BF16.F32.PACK_AB R116, R132, R220 ;  /* 0x000000dc8474723e */ /* 0x000fe400000010ff */
[----:B0-----:R-:W-:Y:S02]  /*4d30*/  F2FP.BF16.F32.PACK_AB R123, R139, R222 ;  /* 0x000000de8b7b723e */ /* 0x001fe400000010ff */
[----:B------:R-:W-:Y:S01]  /*4d40*/  F2FP.BF16.F32.PACK_AB R122, R138, R223 ;  /* 0x000000df8a7a723e */ /* 0x000fe200000010ff */
[----:B------:R1:W-:Y:S01]  /*4d50*/  STG.E.128 desc[UR14][R192.64], R116 ;  /* 0x00000074c0007986 */ /* 0x0003e2000c101d0e */
[----:B------:R-:W-:-:S02]  /*4d60*/  F2FP.BF16.F32.PACK_AB R121, R137, R225 ;  /* 0x000000e18979723e */ /* 0x000fc400000010ff */
[----:B------:R-:W-:Y:S02]  /*4d70*/  F2FP.BF16.F32.PACK_AB R120, R136, R224 ;  /* 0x000000e08878723e */ /* 0x000fe400000010ff */
[----:B------:R-:W-:Y:S02]  /*4d80*/  F2FP.BF16.F32.PACK_AB R126, R142, R227 ;  /* 0x000000e38e7e723e */ /* 0x000fe400000010ff */
[----:B------:R-:W-:Y:S01]  /*4d90*/  F2FP.BF16.F32.PACK_AB R125, R141, R229 ;  /* 0x000000e58d7d723e */ /* 0x000fe200000010ff */
[----:B------:R1:W-:Y:S01]  /*4da0*/  STG.E.128 desc[UR14][R186.64], R120 ;  /* 0x00000078ba007986 */ /* 0x0003e2000c101d0e */
[----:B------:R-:W-:-:S05]  /*4db0*/  F2FP.BF16.F32.PACK_AB R124, R140, R228 ;  /* 0x000000e48c7c723e */ /* 0x000fca00000010ff */
[----:B------:R1:W-:Y:S01]  /*4dc0*/  STG.E.128 desc[UR14][R194.64], R124 ;  /* 0x0000007cc2007986 */ /* 0x0003e2000c101d0e */
[----:B------:R-:W-:Y:S05]  /*4dd0*/  BRA `(.L_x_7324) ;  /* 0x0000002400e47947 */ /* 0x000fea0003800000 */
.L_x_7323:
        /* <DEDUP_REMOVED lines=11> */
[----:B------:R-:W-:Y:S01]  /*4e90*/  SHF.L.U32 R234, R2, 0x10, RZ ;  /* 0x0000001002ea7819 */ /* 0x000fe200000006ff */
[----:B------:R-:W-:Y:S01]  /*4ea0*/  FADD R197, R197, -UR7 ;  /* 0x80000007c5c57e21 */ /* 0x000fe20008000000 */
[----:B------:R-:W-:Y:S01]  /*4eb0*/  @P1 FADD R111, R111, 1 ;  /* 0x3f8000006f6f1421 */ /* 0x000fe20000000000 */
[----:B------:R-:W-:Y:S01]  /*4ec0*/  @P1 FADD R235, R235, 1 ;  /* 0x3f800000ebeb1421 */ /* 0x000fe20000000000 */
[----:B------:R-:W-:Y:S01]  /*4ed0*/  FMUL R109, R109, UR6 ;  /* 0x000000066d6d7c20 */ /* 0x000fe20008400000 */
[----:B------:R-:W-:Y:S01]  /*4ee0*/  @P1 FADD R234, R234, 1 ;  /* 0x3f800000eaea1421 */ /* 0x000fe20000000000 */
[----:B------:R-:W-:Y:S01]  /*4ef0*/  FFMA R108, R194, R111, R233 ;  /* 0x0000006fc26c7223 */ /* 0x000fe200000000e9 */
[----:B------:R-:W-:Y:S01]  /*4f00*/  SHF.L.U32 R111, R5, 0x10, RZ ;  /* 0x00000010056f7819 */ /* 0x000fe200000006ff */
[----:B------:R-:W-:Y:S01]  /*4f10*/  FMUL R197, R197, UR6 ;  /* 0x00000006c5c57c20 */ /* 0x000fe20008400000 */
[----:B------:R-:W-:Y:S01]  /*4f20*/  SHF.L.U32 R194, R37, 0x10, RZ ;  /* 0x0000001025c27819 */ /* 0x000fe200000006ff */
[----:B------:R-:W-:Y:S01]  /*4f30*/  FADD R199, R199, -UR7 ;  /* 0x80000007c7c77e21 */ /* 0x000fe20008000000 */
[----:B------:R-:W-:Y:S01]  /*4f40*/  FADD R198, R198, -UR7 ;  /* 0x80000007c6c67e21 */ /* 0x000fe20008000000 */
[----:B------:R-:W-:Y:S01]  /*4f50*/  FFMA R110, R110, R235, R111 ;  /* 0x000000eb6e6e7223 */ /* 0x000fe2000000006f */
[----:B------:R-:W-:Y:S01]  /*4f60*/  FMUL R111, R195, UR6 ;  /* 0x00000006c36f7c20 */ /* 0x000fe20008400000 */
[----:B------:R-:W-:Y:S01]  /*4f70*/  @P1 FADD R194, R194, 1 ;  /* 0x3f800000c2c21421 */ /* 0x000fe20000000000 */
[----:B------:R-:W-:Y:S01]  /*4f80*/  FADD R195, R196, -UR7 ;  /* 0x80000007c4c37e21 */ /* 0x000fe20008000000 */
[----:B------:R-:W-:Y:S01]  /*4f90*/  FMUL R198, R198, UR6 ;  /* 0x00000006c6c67c20 */ /* 0x000fe20008400000 */
[----:B------:R-:W-:Y:S01]  /*4fa0*/  SHF.L.U32 R233, R44, 0x10, RZ ;  /* 0x000000102ce97819 */ /* 0x000fe200000006ff */
        /* <DEDUP_REMOVED lines=15> */
[----:B------:R-:W-:Y:S01]  /*50a0*/  FMUL R197, R199, UR6 ;  /* 0x00000006c7c57c20 */ /* 0x000fe20008400000 */
[----:B------:R-:W-:Y:S01]  /*50b0*/  SHF.L.U32 R199, R8, 0x10, RZ ;  /* 0x0000001008c77819 */ /* 0x000fe200000006ff */
        /* <DEDUP_REMOVED lines=9> */
[----:B------:R-:W-:Y:S01]  /*5150*/  @P1 FADD R232, R232, 1 ;  /* 0x3f800000e8e81421 */ /* 0x000fe20000000000 */
[----:B------:R-:W-:Y:S01]  /*5160*/  FADD R202, R202, -UR7 ;  /* 0x80000007caca7e21 */ /* 0x000fe20008000000 */
[----:B------:R-:W-:Y:S01]  /*5170*/  FFMA R195, R198, R195, R199 ;  /* 0x000000c3c6c37223 */ /* 0x000fe200000000c7 */
[----:B------:R-:W-:Y:S01]  /*5180*/  SHF.L.U32 R199, R48, 0x10, RZ ;  /* 0x0000001030c77819 */ /* 0x000fe200000006ff */
[----:B------:R-:W-:Y:S01]  /*5190*/  FMUL R198, R200, UR6 ;  /* 0x00000006c8c67c20 */ /* 0x000fe20008400000 */
[----:B------:R-:W-:Y:S01]  /*51a0*/  SHF.L.U32 R200, R45, 0x10, RZ ;  /* 0x000000102dc87819 */ /* 0x000fe200000006ff */
[----:B------:R-:W-:Y:S01]  /*51b0*/  FFMA R197, R197, R232, R234 ;  /* 0x000000e8c5c57223 */ /* 0x000fe200000000ea */
        /* <DEDUP_REMOVED lines=12> */
[----:B------:R-:W-:Y:S01]  /*5280*/  FFMA R199, R199, R200, R232 ;  /* 0x000000c8c7c77223 */ /* 0x000fe200000000e8 */
[----:B------:R-:W-:Y:S01]  /*5290*/  SHF.L.U32 R200, R14, 0x10, RZ ;  /* 0x000000100ec87819 */ /* 0x000fe200000006ff */
[----:B------:R-:W-:Y:S01]  /*52a0*/  FADD R203, R203, -UR7 ;  /* 0x80000007cbcb7e21 */ /* 0x000fe20008000000 */
[----:B------:R-:W-:Y:S01]  /*52b0*/  @P1 FADD R201, R201, 1 ;  /* 0x3f800000c9c91421 */ /* 0x000fe20000000000 */
[----:B------:R-:W-:Y:S01]  /*52c0*/  SHF.L.U32 R235, R11, 0x10, RZ ;  /* 0x000000100beb7819 */ /* 0x000fe200000006ff */
[----:B------:R-:W-:Y:S01]  /*52d0*/  FMUL R114, R114, UR6 ;  /* 0x0000000672727c20 */ /* 0x000fe20008400000 */
[----:B------:R-:W-:Y:S01]  /*52e0*/  FFMA R113, R113, R234, R200 ;  /* 0x000000ea71717223 */ /* 0x000fe200000000c8 */
[----:B------:R-:W-:Y:S01]  /*52f0*/  FMUL R200, R202, UR6 ;  /* 0x00000006cac87c20 */ /* 0x000fe20008400000 */
        /* <DEDUP_REMOVED lines=16> */
[----:B------:R-:W-:Y:S01]  /*5400*/  FADD R116, R116, -UR7 ;  /* 0x8000000774747e21 */ /* 0x000fe20008000000 */
[----:B------:R-:W-:Y:S01]  /*5410*/  SHF.L.U32 R233, R56, 0x10, RZ ;  /* 0x0000001038e97819 */ /* 0x000fe200000006ff */
[----:B------:R-:W-:Y:S01]  /*5420*/  @P1 FADD R203, R203, 1 ;  /* 0x3f800000cbcb1421 */ /* 0x000fe20000000000 */
[----:B------:R-:W-:Y:S01]  /*5430*/  SHF.L.U32 R235, R17, 0x10, RZ ;  /* 0x0000001011eb7819 */ /* 0x000fe200000006ff */
[----:B------:R-:W-:Y:S01]  /*5440*/  FFMA R115, R115, R234, R202 ;  /* 0x000000ea73737223 */ /* 0x000fe200000000ca */
[----:B------:R-:W-:Y:S01]  /*5450*/  FMUL R202, R204, UR6 ;  /* 0x00000006ccca7c20 */ /* 0x000fe20008400000 */
[----:B------:R-:W-:Y:S01]  /*5460*/  FMUL R116, R116, UR6 ;  /* 0x0000000674747c20 */ /* 0x000fe20008400000 */
[----:B------:R-:W-:Y:S01]  /*5470*/  SHF.L.U32 R204, R53, 0x10, RZ ;  /* 0x0000001035cc7819 */ /* 0x000fe200000006ff */
[----:B------:R-:W-:Y:S01]  /*5480*/  @P1 FADD R235, R235, 1 ;  /* 0x3f800000ebeb1421 */ /* 0x000fe20000000000 */
        /* <DEDUP_REMOVED lines=8> */
[----:B------:R-:W-:Y:S01]  /*5510*/  FADD R117, R117, -UR7 ;  /* 0x8000000775757e21 */ /* 0x000fe20008000000 */
[----:B------:R-:W-:Y:S01]  /*5520*/  SHF.L.U32 R205, R54, 0x10, RZ ;  /* 0x0000001036cd7819 */ /* 0x000fe200000006ff */
[----:B------:R-:W-:Y:S01]  /*5530*/  @P1 FADD R234, R234, 1 ;  /* 0x3f800000eaea1421 */ /* 0x000fe20000000000 */
[----:B------:R-:W-:Y:S01]  /*5540*/  FFMA R203, R203, R204, R232 ;  /* 0x000000cccbcb7223 */ /* 0x000fe200000000e8 */
[----:B------:R-:W-:Y:S01]  /*5550*/  SHF.L.U32 R204, R22, 0x10, RZ ;  /* 0x0000001016cc7819 */ /* 0x000fe200000006ff */
[----:B------:R-:W-:Y:S01]  /*5560*/  FMUL R117, R117, UR6 ;  /* 0x0000000675757c20 */ /* 0x000fe20008400000 */
[----:B------:R-:W-:Y:S01]  /*5570*/  FADD R206, R206, -UR7 ;  /* 0x80000007cece7e21 */ /* 0x000fe20008000000 */
[----:B------:R-:W-:Y:S01]  /*5580*/  SHF.L.U32 R233, R58, 0x10, RZ ;  /* 0x000000103ae97819 */ /* 0x000fe200000006ff */
[----:B------:R-:W-:Y:S01]  /*5590*/  @P1 FADD R205, R205, 1 ;  /* 0x3f800000cdcd1421 */ /* 0x000fe20000000000 */
[----:B------:R-:W-:Y:S01]  /*55a0*/  FFMA R117, R117, R234, R204 ;  /* 0x000000ea75757223 */ /* 0x000fe200000000cc */
[----:B------:R-:W-:Y:S01]  /*55b0*/  FMUL R204, R206, UR6 ;  /* 0x00000006cecc7c20 */ /* 0x000fe20008400000 */
[----:B------:R-:W-:Y:S01]  /*55c0*/  SHF.L.U32 R235, R19, 0x10, RZ ;  /* 0x0000001013eb7819 */ /* 0x000fe200000006ff */
[----:B------:R-:W-:Y:S01]  /*55d0*/  FADD R118, R118, -UR7 ;  /* 0x8000000776767e21 */ /* 0x000fe20008000000 */
[----:B------:R-:W-:Y:S01]  /*55e0*/  SHF.L.U32 R206, R55, 0x10, RZ ;  /* 0x0000001037ce7819 */ /* 0x000fe200000006ff */
[----:B------:R-:W-:Y:S01]  /*55f0*/  FFMA R204, R204, R205, R233 ;  /* 0x000000cdcccc7223 */ /* 0x000fe200000000e9 */
[----:B------:R-:W-:Y:S01]  /*5600*/  SHF.L.U32 R205, R23, 0x10, RZ ;  /* 0x0000001017cd7819 */ /* 0x000fe200000006ff */
[----:B------:R-:W-:Y:S01]  /*5610*/  FMUL R118, R118, UR6 ;  /* 0x0000000676767c20 */ /* 0x000fe20008400000 */
[----:B------:R-:W-:Y:S01]  /*5620*/  @P1 FADD R235, R235, 1 ;  /* 0x3f800000ebeb1421 */ /* 0x000fe20000000000 */
        /* <DEDUP_REMOVED lines=262> */
[----:B------:R-:W-:Y:S01]  /*6690*/  FADD R229, R229, -UR7 ;  /* 0x80000007e5e57e21 */ /* 0x000fe20008000000 */
[----:B------:R-:W-:Y:S01]  /*66a0*/  FMUL R140, R140, UR6 ;  /* 0x000000068c8c7c20 */ /* 0x000fe20008400000 */
[----:B------:R-:W-:Y:S01]  /*66b0*/  @P1 FADD R235, R235, 1 ;  /* 0x3f800000ebeb1421 */ /* 0x000fe20000000000 */
[----:B------:R-:W-:Y:S01]  /*66c0*/  SHF.L.U32 R234, R105, 0x10, RZ ;  /* 0x0000001069ea7819 */ /* 0x000fe200000006ff */
[----:B------:R-:W-:Y:S01]  /*66d0*/  FMUL R229, R229, UR6 ;  /* 0x00000006e5e57c20 */ /* 0x000fe20008400000 */
[----:B------:R-:W-:Y:S01]  /*66e0*/  FMNMX3 R228, R182, |R108|, |R110|, !PT ;  /* 0x4000006cb6e47276 */ /* 0x000fe2000780046e */
[----:B------:R-:W-:Y:S01]  /*66f0*/  @P1 FADD R232, R232, 1 ;  /* 0x3f800000e8e81421 */ /* 0x000fe20000000000 */
[----:B------:R-:W-:Y:S01]  /*6700*/  FFMA R140, R140, R235, R227 ;  /* 0x000000eb8c8c7223 */ /* 0x000fe200000000e3 */
[----:B------:R-:W-:Y:S01]  /*6710*/  SHF.L.U32 R236, R174, 0x10, RZ ;  /* 0x00000010aeec7819 */ /* 0x000fe200000006ff */
[----:B------:R-:W-:Y:S01]  /*6720*/  FADD R227, R141, -UR7 ;  /* 0x800000078de37e21 */ /* 0x000fe20008000000 */
[----:B------:R-:W-:Y:S01]  /*6730*/  FMNMX3 R141, R228, |R111|, |R109|, !PT ;  /* 0x4000006fe48d7276 */ /* 0x000fe2000780046d */
[----:B------:R-:W-:Y:S01]  /*6740*/  FFMA R182, R229, R232, R234 ;  /* 0x000000e8e5b67223 */ /* 0x000fe200000000ea */
[----:B------:R-:W-:Y:S01]  /*6750*/  SHF.L.U32 R232, R178, 0x10, RZ ;  /* 0x00000010b2e87819 */ /* 0x000fe200000006ff */
[----:B------:R-:W-:Y:S01]  /*6760*/  FMUL R227, R227, UR6 ;  /* 0x00000006e3e37c20 */ /* 0x000fe20008400000 */
[----:B------:R-:W-:Y:S01]  /*6770*/  @P1 FADD R236, R236, 1 ;  /* 0x3f800000ecec1421 */ /* 0x000fe20000000000 */
[----:B------:R-:W-:Y:S01]  /*6780*/  FMNMX3 R228, R141, |R196|, |R194|, !PT ;  /* 0x400000c48de47276 */ /* 0x000fe200078004c2 */
[----:B------:R-:W-:Y:S01]  /*6790*/  FADD R230, R230, -UR7 ;  /* 0x80000007e6e67e21 */ /* 0x000fe20008000000 */
[----:B------:R-:W-:Y:S01]  /*67a0*/  SHF.L.U32 R229, R102, 0x10, RZ ;  /* 0x0000001066e57819 */ /* 0x000fe200000006ff */
[----:B------:R-:W-:Y:S01]  /*67b0*/  FFMA R141, R227, R236, R232 ;  /* 0x000000ece38d7223 */ /* 0x000fe200000000e8 */
[----:B------:R-:W-:Y:S01]  /*67c0*/  FMNMX3 R227, R228, |R197|, |R195|, !PT ;  /* 0x400000c5e4e37276 */ /* 0x000fe200078004c3 */
[----:B------:R-:W-:Y:S01]  /*67d0*/  FMUL R230, R230, UR6 ;  /* 0x00000006e6e67c20 */ /* 0x000fe20008400000 */
[----:B------:R-:W-:Y:S01]  /*67e0*/  SHF.L.U32 R233, R106, 0x10, RZ ;  /* 0x000000106ae97819 */ /* 0x000fe200000006ff */
[----:B------:R-:W-:Y:S01]  /*67f0*/  @P1 FADD R229, R229, 1 ;  /* 0x3f800000e5e51421 */ /* 0x000fe20000000000 */
[----:B------:R-:W-:Y:S01]  /*6800*/  FADD R228, R142, -UR7 ;  /* 0x800000078ee47e21 */ /* 0x000fe20008000000 */
[----:B------:R-:W-:Y:S01]  /*6810*/  FMNMX3 R142, R227, |R198|, |R112|, !PT ;  /* 0x400000c6e38e7276 */ /* 0x000fe20007800470 */
[----:B------:R-:W-:Y:S01]  /*6820*/  FADD R231, R231, -UR7 ;  /* 0x80000007e7e77e21 */ /* 0x000fe20008000000 */
[----:B------:R-:W-:Y:S01]  /*6830*/  FFMA R227, R230, R229, R233 ;  /* 0x000000e5e6e37223 */ /* 0x000fe200000000e9 */
[----:B------:R-:W-:Y:S01]  /*6840*/  SHF.L.U32 R234, R176, 0x10, RZ ;  /* 0x00000010b0ea7819 */ /* 0x000fe200000006ff */
[----:B------:R-:W-:Y:S01]  /*6850*/  FMUL R232, R111, UR18 ;  /* 0x000000126fe87c20 */ /* 0x000fe20008400000 */
[----:B------:R-:W-:Y:S01]  /*6860*/  FMNMX3 R229, R142, |R199|, |R113|, !PT ;  /* 0x400000c78ee57276 */ /* 0x000fe20007800471 */
[----:B------:R-:W-:Y:S01]  /*6870*/  FMUL R142, R228, UR6 ;  /* 0x00000006e48e7c20 */ /* 0x000fe20008400000 */
[----:B------:R-:W-:Y:S01]  /*6880*/  SHF.L.U32 R235, R175, 0x10, RZ ;  /* 0x00000010afeb7819 */ /* 0x000fe200000006ff */
[----:B------:R-:W-:Y:S01]  /*6890*/  @P1 FADD R234, R234, 1 ;  /* 0x3f800000eaea1421 */ /* 0x000fe20000000000 */
[----:B------:R-:W-:-:S02]  /*68a0*/  FMNMX3 R228, R229, |R200|, |R114|, !PT ;  /* 0x400000c8e5e47276 */ /* 0x000fc40007800472 */
[----:B------:R-:W-:Y:S01]  /*68b0*/  SHF.L.U32 R237, R103, 0x10, RZ ;  /* 0x0000001067ed7819 */ /* 0x000fe200000006ff */
[----:B------:R-:W-:Y:S01]  /*68c0*/  @P1 FADD R235, R235, 1 ;  /* 0x3f800000ebeb1421 */ /* 0x000fe20000000000 */
[----:B------:R-:W-:Y:S01]  /*68d0*/  FMNMX3 R229, R228, |R201|, |R115|, !PT ;  /* 0x400000c9e4e57276 */ /* 0x000fe20007800473 */
[----:B------:R-:W-:Y:S01]  /*68e0*/  FMUL R228, R231, UR6 ;  /* 0x00000006e7e47c20 */ /* 0x000fe20008400000 */
[----:B------:R-:W-:Y:S01]  /*68f0*/  FADD R231, R143, -UR7 ;  /* 0x800000078fe77e21 */ /* 0x000fe20008000000 */
[----:B------:R-:W-:Y:S01]  /*6900*/  SHF.L.U32 R236, R180, 0x10, RZ ;  /* 0x00000010b4ec7819 */ /* 0x000fe200000006ff */
[----:B------:R-:W-:Y:S01]  /*6910*/  @P1 FADD R237, R237, 1 ;  /* 0x3f800000eded1421 */ /* 0x000fe20000000000 */
[----:B------:R-:W-:Y:S01]  /*6920*/  FMNMX3 R230, R229, |R202|, |R116|, !PT ;  /* 0x400000cae5e67276 */ /* 0x000fe20007800474 */
[----:B------:R-:W-:Y:S01]  /*6930*/  FMUL R229, R231, UR6 ;  /* 0x00000006e7e57c20 */ /* 0x000fe20008400000 */
[----:B------:R-:W-:Y:S01]  /*6940*/  FMUL R231, R108, UR18 ;  /* 0x000000126ce77c20 */ /* 0x000fe20008400000 */
[----:B------:R-:W-:-:S02]  /*6950*/  ISETP.NE.AND P1, PT, RZ, UR22, PT ;  /* 0x00000016ff007c0c */ /* 0x000fc4000bf25270 */
[----:B------:R-:W-:Y:S02]  /*6960*/  FMNMX3 R143, R230, |R203|, |R117|, !PT ;  /* 0x400000cbe68f7276 */ /* 0x000fe40007800475 */
[----:B------:R-:W-:Y:S01]  /*6970*/  FSEL R108, R108, R231, !P1 ;  /* 0x000000e76c6c7208 */ /* 0x000fe20004800000 */
[----:B------:R-:W-:Y:S01]  /*6980*/  FMUL R231, R196, UR18 ;  /* 0x00000012c4e77c20 */ /* 0x000fe20008400000 */
[----:B------:R-:W-:Y:S01]  /*6990*/  FMNMX3 R230, R143, |R204|, |R118|, !PT ;  /* 0x400000cc8fe67276 */ /* 0x000fe20007800476 */
[----:B------:R-:W-:Y:S01]  /*69a0*/  FFMA R143, R229, R234, R236 ;  /* 0x000000eae58f7223 */ /* 0x000fe200000000ec */
[----:B------:R-:W-:Y:S01]  /*69b0*/  FMUL R234, R197, UR18 ;  /* 0x00000012c5ea7c20 */ /* 0x000fe20008400000 */
[----:B------:R-:W-:Y:S02]  /*69c0*/  SHF.L.U32 R233, R179, 0x10, RZ ;  /* 0x00000010b3e97819 */ /* 0x000fe400000006ff */
[----:B------:R-:W-:Y:S02]  /*69d0*/  FMNMX3 R229, R230, |R205|, |R119|, !PT ;  /* 0x400000cde6e57276 */ /* 0x000fe40007800477 */
[----:B------:R-:W-:Y:S01]  /*69e0*/  FSEL R230, R111, R232, !P1 ;  /* 0x000000e86fe67208 */ /* 0x000fe20004800000 */
[----:B------:R-:W-:Y:S01]  /*69f0*/  FFMA R142, R142, R235, R233 ;  /* 0x000000eb8e8e7223 */ /* 0x000fe200000000e9 */
[----:B------:R-:W-:Y:S01]  /*6a00*/  FMNMX3 R232, R229, |R206|, |R120|, !PT ;  /* 0x400000cee5e87276 */ /* 0x000fe20007800478 */
[----:B------:R-:W-:Y:S01]  /*6a10*/  @P1 FMUL R110, R110, UR18 ;  /* 0x000000126e6e1c20 */ /* 0x000fe20008400000 */
[----:B------:R-:W-:Y:S01]  /*6a20*/  FSEL R229, R196, R231, !P1 ;  /* 0x000000e7c4e57208 */ /* 0x000fe20004800000 */
[----:B------:R-:W-:Y:S01]  /*6a30*/  @P1 FMUL R194, R194, UR18 ;  /* 0x00000012c2c21c20 */ /* 0x000fe20008400000 */
[----:B------:R-:W-:Y:S01]  /*6a40*/  FMNMX3 R231, R232, |R207|, |R121|, !PT ;  /* 0x400000cfe8e77276 */ /* 0x000fe20007800479 */
[----:B------:R-:W-:Y:S01]  /*6a50*/  FMUL R232, R199, UR18 ;  /* 0x00000012c7e87c20 */ /* 0x000fe20008400000 */
[----:B------:R-:W-:Y:S01]  /*6a60*/  FSEL R111, R197, R234, !P1 ;  /* 0x000000eac56f7208 */ /* 0x000fe20004800000 */
[----:B------:R-:W-:Y:S01]  /*6a70*/  FMUL R234, R203, UR18 ;  /* 0x00000012cbea7c20 */ /* 0x000fe20008400000 */
[----:B------:R-:W-:Y:S01]  /*6a80*/  FMNMX3 R196, R231, |R208|, |R122|, !PT ;  /* 0x400000d0e7c47276 */ /* 0x000fe2000780047a */
[----:B------:R-:W-:Y:S01]  /*6a90*/  FMUL R231, R200, UR18 ;  /* 0x00000012c8e77c20 */ /* 0x000fe20008400000 */
[----:B------:R-:W-:Y:S01]  /*6aa0*/  SHF.L.U32 R233, R107, 0x10, RZ ;  /* 0x000000106be97819 */ /* 0x000fe200000006ff */
[----:B------:R-:W-:Y:S01]  /*6ab0*/  @P1 FMUL R195, R195, UR18 ;  /* 0x00000012c3c31c20 */ /* 0x000fe20008400000 */
[----:B------:R-:W-:Y:S01]  /*6ac0*/  FMNMX3 R197, R196, |R209|, |R123|, !PT ;  /* 0x400000d1c4c57276 */ /* 0x000fe2000780047b */
[----:B------:R-:W-:Y:S01]  /*6ad0*/  @P1 FMUL R109, R109, UR18 ;  /* 0x000000126d6d1c20 */ /* 0x000fe20008400000 */
[----:B------:R-:W-:Y:S01]  /*6ae0*/  FSEL R200, R200, R231, !P1 ;  /* 0x000000e7c8c87208 */ /* 0x000fe20004800000 */
        /* <DEDUP_REMOVED lines=78> */
[----:B------:R-:W-:Y:S01]  /*6fd0*/  @P1 FMUL R131, R131, UR18 ;  /* 0x0000001283831c20 */ /* 0x000fe20008400000 */
[----:B------:R-:W-:Y:S01]  /*6fe0*/  FMNMX3 R182, R182, |R228|, |R143|, !PT ;  /* 0x400000e4b6b67276 */ /* 0x000fe2000780048f */
[----:B------:R-:W-:Y:S01]  /*6ff0*/  @P1 FMUL R132, R132, UR18 ;  /* 0x0000001284841c20 */ /* 0x000fe20008400000 */
[----:B------:R-:W0:Y:S01]  /*7000*/  LDC.64 R228, c[0x0][0x3c8] ;  /* 0x0000f200ffe47b82 */ /* 0x000e220000000a00 */
[----:B------:R-:W-:Y:S01]  /*7010*/  FSEL R213, R213, R232, !P1 ;  /* 0x000000e8d5d57208 */ /* 0x000fe20004800000 */
[----:B------:R-:W-:Y:S01]  /*7020*/  FMUL R232, R217, UR18 ;  /* 0x00000012d9e87c20 */ /* 0x000fe20008400000 */
[----:B------:R-:W-:Y:S01]  /*7030*/  FSEL R211, R211, R234, !P1 ;  /* 0x000000ead3d37208 */ /* 0x000fe20004800000 */
[----:B------:R-:W-:Y:S01]  /*7040*/  FMUL R234, R215, UR18 ;  /* 0x00000012d7ea7c20 */ /* 0x000fe20008400000 */
[----:B------:R-:W-:Y:S01]  /*7050*/  FSEL R214, R214, R233, !P1 ;  /* 0x000000e9d6d67208 */ /* 0x000fe20004800000 */
[C---:B------:R-:W-:Y:S01]  /*7060*/  FMUL R233, R218.reuse, UR18 ;  /* 0x00000012dae97c20 */ /* 0x040fe20008400000 */
        /* <DEDUP_REMOVED lines=10> */
[----:B------:R-:W-:Y:S01]  /*7110*/  F2FP.BF16.F32.PACK_AB R111, R195, R111 ;  /* 0x0000006fc36f723e */ /* 0x000fe200000010ff */
[----:B------:R-:W-:Y:S01]  /*7120*/  @P1 FMUL R133, R133, UR18 ;  /* 0x0000001285851c20 */ /* 0x000fe20008400000 */
[----:B------:R-:W-:Y:S01]  /*7130*/  FSEL R222, R222, R233, !P1 ;  /* 0x000000e9dede7208 */ /* 0x000fe20004800000 */
[----:B------:R-:W-:Y:S01]  /*7140*/  FMUL R233, R226, UR18 ;  /* 0x00000012e2e97c20 */ /* 0x000fe20008400000 */
[----:B------:R-:W-:Y:S01]  /*7150*/  FSEL R225, R225, R232, !P1 ;  /* 0x000000e8e1e17208 */ /* 0x000fe20004800000 */
[----:B------:R-:W-:Y:S01]  /*7160*/  FMUL R232, R227, UR18 ;  /* 0x00000012e3e87c20 */ /* 0x000fe20008400000 */
[----:B------:R-:W-:Y:S01]  /*7170*/  F2FP.BF16.F32.PACK_AB R109, R109, R230 ;  /* 0x000000e66d6d723e */ /* 0x000fe200000010ff */
[----:B0-----:R-:W-:Y:S01]  /*7180*/  IMAD.WIDE.U32 R194, R193, 0x10, R228 ;  /* 0x00000010c1c27825 */ /* 0x001fe200078e00e4 */
[----:B------:R-:W-:-:S03]  /*7190*/  F2FP.BF16.F32.PACK_AB R112, R112, R198 ;  /* 0x000000c67070723e */ /* 0x000fc600000010ff */
[----:B------:R-:W-:Y:S01]  /*71a0*/  @P1 FMUL R134, R134, UR18 ;  /* 0x0000001286861c20 */ /* 0x000fe20008400000 */
[----:B------:R-:W-:Y:S01]  /*71b0*/  F2FP.BF16.F32.PACK_AB R113, R113, R199 ;  /* 0x000000c77171723e */ /* 0x000fe200000010ff */
[----:B------:R-:W-:Y:S01]  /*71c0*/  IMAD.WIDE.U32 R198, R192, 0x10, R228 ;  /* 0x00000010c0c67825 */ /* 0x000fe200078e00e4 */
        /* <DEDUP_REMOVED lines=14> */
[----:B------:R-:W-:Y:S01]  /*72b0*/  F2FP.BF16.F32.PACK_AB R121, R121, R207 ;  /* 0x000000cf7979723e */ /* 0x000fe200000010ff */
[----:B------:R0:W-:Y:S01]  /*72c0*/  STG.E.128 desc[UR14][R194.64], R108 ;  /* 0x0000006cc2007986 */ /* 0x0001e2000c101d0e */
[----:B------:R-:W-:Y:S01]  /*72d0*/  F2FP.BF16.F32.PACK_AB R122, R122, R208 ;  /* 0x000000d07a7a723e */ /* 0x000fe200000010ff */
[----:B------:R-:W-:Y:S01]  /*72e0*/  @P1 FMUL R140, R140, UR18 ;  /* 0x000000128c8c1c20 */ /* 0x000fe20008400000 */
[----:B------:R-:W-:Y:S01]  /*72f0*/  F2FP.BF16.F32.PACK_AB R123, R123, R209 ;  /* 0x000000d17b7b723e */ /* 0x000fe200000010ff */
[----:B------:R-:W-:Y:S01]  /*7300*/  @P1 FMUL R141, R141, UR18 ;  /* 0x000000128d8d1c20 */ /* 0x000fe20008400000 */
[----:B------:R-:W-:Y:S01]  /*7310*/  FSEL R223, R223, R234, !P1 ;  /* 0x000000eadfdf7208 */ /* 0x000fe20004800000 */
[----:B------:R-:W-:Y:S01]  /*7320*/  @P1 FMUL R142, R142, UR18 ;  /* 0x000000128e8e1c20 */ /* 0x000fe20008400000 */
[----:B------:R-:W-:Y:S01]  /*7330*/  @P1 FMUL R143, R143, UR18 ;  /* 0x000000128f8f1c20 */ /* 0x000fe20008400000 */
[----:B------:R-:W-:Y:S01]  /*7340*/  FSEL R226, R226, R233, !P1 ;  /* 0x000000e9e2e27208 */ /* 0x000fe20004800000 */
[--C-:B------:R-:W-:Y:S01]  /*7350*/  IMAD.WIDE.U32 R190, R189, 0x10, R228.reuse ;  /* 0x00000010bdbe7825 */ /* 0x100fe200078e00e4 */
[----:B------:R-:W-:Y:S01]  /*7360*/  FSEL R227, R227, R232, !P1 ;  /* 0x000000e8e3e37208 */ /* 0x000fe20004800000 */
[----:B------:R1:W-:Y:S02]  /*7370*/  STG.E.128 desc[UR14][R198.64], R112 ;  /* 0x00000070c6007986 */ /* 0x0003e4000c101d0e */
[----:B------:R-:W-:-:S02]  /*7380*/  IMAD.WIDE.U32 R188, R188, 0x10, R228 ;  /* 0x00000010bcbc7825 */ /* 0x000fc400078e00e4 */
[----:B------:R2:W-:Y:S02]  /*7390*/  STG.E.128 desc[UR14][R200.64], R116 ;  /* 0x00000074c8007986 */ /* 0x0005e4000c101d0e */
[--C-:B------:R-:W-:Y:S01]  /*73a0*/  IMAD.WIDE.U32 R192, R187, 0x10, R228.reuse ;  /* 0x00000010bbc07825 */ /* 0x100fe200078e00e4 */
[----:B0-----:R-:W-:Y:S01]  /*73b0*/  F2FP.BF16.F32.PACK_AB R108, R124, R210 ;  /* 0x000000d27c6c723e */ /* 0x001fe200000010ff */
[----:B------:R0:W-:Y:S01]  /*73c0*/  STG.E.128 desc[UR14][R202.64], R120 ;  /* 0x00000078ca007986 */ /* 0x0001e2000c101d0e */
[----:B------:R-:W-:Y:S01]  /*73d0*/  F2FP.BF16.F32.PACK_AB R109, R125, R211 ;  /* 0x000000d37d6d723e */ /* 0x000fe200000010ff */
[--C-:B------:R-:W-:Y:S01]  /*73e0*/  IMAD.WIDE.U32 R186, R186, 0x10, R228.reuse ;  /* 0x00000010baba7825 */ /* 0x100fe200078e00e4 */
[----:B------:R-:W-:Y:S02]  /*73f0*/  F2FP.BF16.F32.PACK_AB R110, R126, R212 ;  /* 0x000000d47e6e723e */ /* 0x000fe400000010ff */
[----:B------:R-:W-:Y:S01]  /*7400*/  F2FP.BF16.F32.PACK_AB R111, R127, R213 ;  /* 0x000000d57f6f723e */ /* 0x000fe200000010ff */
[----:B------:R-:W-:Y:S01]  /*7410*/  IMAD.WIDE.U32 R228, R185, 0x10, R228 ;  /* 0x00000010b9e47825 */ /* 0x000fe200078e00e4 */
[----:B------:R-:W-:-:S02]  /*7420*/  F2FP.BF16.F32.PACK_AB R124, R140, R226 ;  /* 0x000000e28c7c723e */ /* 0x000fc400000010ff */
[----:B------:R-:W-:Y:S01]  /*7430*/  F2FP.BF16.F32.PACK_AB R125, R141, R197 ;  /* 0x000000c58d7d723e */ /* 0x000fe200000010ff */
[----:B------:R3:W-:Y:S01]  /*7440*/  STG.E.128 desc[UR14][R190.64], R108 ;  /* 0x0000006cbe007986 */ /* 0x0007e2000c101d0e */
[----:B-1----:R-:W-:Y:S02]  /*7450*/  F2FP.BF16.F32.PACK_AB R112, R128, R214 ;  /* 0x000000d68070723e */ /* 0x002fe400000010ff */
[----:B------:R-:W-:Y:S02]  /*7460*/  F2FP.BF16.F32.PACK_AB R113, R129, R215 ;  /* 0x000000d78171723e */ /* 0x000fe400000010ff */
[----:B------:R-:W-:Y:S02]  /*7470*/  F2FP.BF16.F32.PACK_AB R114, R130, R216 ;  /* 0x000000d88272723e */ /* 0x000fe400000010ff */
[----:B------:R-:W-:Y:S02]  /*7480*/  F2FP.BF16.F32.PACK_AB R115, R131, R217 ;  /* 0x000000d98373723e */ /* 0x000fe400000010ff */
[----:B--2---:R-:W-:-:S02]  /*7490*/  F2FP.BF16.F32.PACK_AB R116, R132, R218 ;  /* 0x000000da8474723e */ /* 0x004fc400000010ff */
        /* <DEDUP_REMOVED lines=11> */
[----:B------:R3:W-:Y:S04]  /*7550*/  STG.E.128 desc[UR14][R186.64], R120 ;  /* 0x00000078ba007986 */ /* 0x0007e8000c101d0e */
[----:B------:R3:W-:Y:S02]  /*7560*/  STG.E.128 desc[UR14][R228.64], R124 ;  /* 0x0000007ce4007986 */ /* 0x0007e4000c101d0e */
.L_x_7324:
[----:B------:R-:W0:Y:S01]  /*7570*/  LDCU UR6, c[0x0][0x380] ;  /* 0x00007000ff0677ac */ /* 0x000e220008000800 */
[----:B------:R-:W2:Y:S01]  /*7580*/  LDCU UR7, c[0x0][0x388] ;  /* 0x00007100ff0777ac */ /* 0x000ea20008000800 */
[----:B------:R-:W-:Y:S02]  /*7590*/  UIADD3 UR4, UPT, UPT, UR4, 0x1, URZ ;  /* 0x0000000104047890 */ /* 0x000fe4000fffe0ff */
[----:B------:R-:W-:Y:S02]  /*75a0*/  UPLOP3.LUT UP1, UPT, UPT, UPT, UP1, 0x40, 0x4 ;  /* 0x000000000004789c */ /* 0x000fe40003f2e810 */
[----:B------:R-:W-:Y:S02]  /*75b0*/  ULOP3.LUT UR4, UR4, 0x3, URZ, 0xc0, !UPT ;  /* 0x0000000304047892 */ /* 0x000fe4000f8ec0ff */
[----:B0-----:R-:W-:-:S04]  /*75c0*/  UIADD3 UR17, UPT, UPT, UR17, UR6, URZ ;  /* 0x0000000611117290 */ /* 0x001fc8000fffe0ff */
[----:B--2---:R-:W-:-:S09]  /*75d0*/  UISETP.GE.AND UP0, UPT, UR17, UR7, UPT ;  /* 0x000000071100728c */ /* 0x004fd2000bf06270 */
[----:B------:R-:W-:Y:S05]  /*75e0*/  BRA.U !UP0, `(.L_x_7325) ;  /* 0xffffff9108787547 */ /* 0x000fea000b83ffff */
.L_x_7307:
        /* <DEDUP_REMOVED lines=9> */
[----:B------:R-:W-:-:S04]  /*7680*/  @!P0 SHF.R.U32.HI R6, RZ, 0x3, R0 ;  /* 0x00000003ff068819 */ /* 0x000fc80000011600 */
[----:B------:R-:W-:Y:S02]  /*7690*/  @!P0 LOP3.LUT R6, R6, 0x7c, RZ, 0xc0, !PT ;  /* 0x0000007c06068812 */ /* 0x000fe400078ec0ff */
[----:B0-----:R-:W-:-:S05]  /*76a0*/  FMNMX R3, R3, R182, !PT ;  /* 0x000000b603037209 */ /* 0x001fca0007800000 */
[----:B------:R-:W0:Y:S02]  /*76b0*/  SHFL.DOWN PT, R2, R3, 0x8, 0x1f ;  /* 0x09001f0003027f89 */ /* 0x000e2400000e0000 */
        /* <DEDUP_REMOVED lines=25> */
.L_x_7333:
[----:B------:R-:W-:Y:S02]  /*7850*/  ISETP.NE.AND P0, PT, R0, RZ, PT ;  /* 0x000000ff0000720c */ /* 0x000fe40003f05270 */
[----:B--2---:R-:W-:-:S11]  /*7860*/  FMNMX R5, R3, R4, !PT ;  /* 0x0000000403057209 */ /* 0x004fd60007800000 */
[----:B------:R-:W-:Y:S05]  /*7870*/  @P0 BRA `(.L_x_7327) ;  /* 0x0000000000080947 */ /* 0x000fea0003800000 */
[----:B0-----:R-:W0:Y:S02]  /*7880*/  LDC.64 R2, c[0x0][0x3f8] ;  /* 0x0000fe00ff027b82 */ /* 0x001e240000000a00 */
[----:B0-----:R2:W-:Y:S02]  /*7890*/  REDG.E.MAX.S32.STRONG.GPU desc[UR14][R2.64], R5 ;  /* 0x000000050200798e */ /* 0x0015e4000d12e30e */
.L_x_7327:
[----:B------:R-:W-:Y:S05]  /*78a0*/  BSYNC B0 ;  /* 0x0000000000007941 */ /* 0x000fea0003800000 */
.L_x_7326:
        /* <DEDUP_REMOVED lines=12> */
[----:B0123--:R-:W-:Y:S05]  /*7970*/  CALL.REL.NOINC `($__internal_81_$__cuda_sm20_rcp_rn_f32_slowpath) ;  /* 0x00000000005c7944 */ /* 0x00ffea0003c00000 */
[----:B------:R-:W-:Y:S05]  /*7980*/  BRA `(.L_x_7330) ;  /* 0x0000000000147947 */ /* 0x000fea0003800000 */
.L_x_7329:
[----:B------:R-:W4:Y:S01]  /*7990*/  MUFU.RCP R234, UR18 ;  /* 0x0000001200ea7d08 */ /* 0x000f220008001000 */
[----:B0-2---:R-:W-:-:S05]  /*79a0*/  MOV R3, UR18 ;  /* 0x0000001200037c02 */ /* 0x005fca0008000f00 */
[----:B----4-:R-:W-:-:S04]  /*79b0*/  FFMA R0, R234, R3, -1 ;  /* 0xbf800000ea007423 */ /* 0x010fc80000000003 */
[----:B------:R-:W-:-:S04]  /*79c0*/  FADD.FTZ R3, -R0, -RZ ;  /* 0x800000ff00037221 */ /* 0x000fc80000010100 */
[----:B------:R-:W-:-:S07]  /*79d0*/  FFMA R234, R234, R3, R234 ;  /* 0x00000003eaea7223 */ /* 0x000fce00000000ea */
.L_x_7330:
[----:B------:R-:W0:Y:S02]  /*79e0*/  LDC.64 R2, c[0x0][0x3f0] ;  /* 0x0000fc00ff027b82 */ /* 0x000e240000000a00 */
[----:B0-----:R-:W-:Y:S01]  /*79f0*/  STG.E desc[UR14][R2.64], R234 ;  /* 0x000000ea02007986 */ /* 0x001fe2000c10190e */
[----:B------:R-:W-:Y:S05]  /*7a00*/  EXIT ;  /* 0x000000000000794d */ /* 0x000fea0003800000 */
.L_x_7328:
[----:B------:R-:W-:Y:S02]  /*7a10*/  MOV R6, 0x2 ;  /* 0x0000000200067802 */ /* 0x000fe40000000f00 */
[----:B------:R-:W-:Y:S02]  /*7a20*/  MOV R7, 0x1f ;  /* 0x0000001f00077802 */ /* 0x000fe40000000f00 */
[----:B------:R-:W-:-:S07]  /*7a30*/  MOV R5, 0xffffffff ;  /* 0xffffffff00057802 */ /* 0x000fce0000000f00 */
[----:B0123--:R-:W-:Y:S05]  /*7a40*/  WARPSYNC.COLLECTIVE R5, `(.L_x_7331) ;  /* 0x0000000005087348 */ /* 0x00ffea0003c00000 */
[----:B--2---:R2:W4:Y:S02]  /*7a50*/  SHFL.DOWN P0, R4, R2, R6, R7 ;  /* 0x0800000602047389 */ /* 0x0045240000000007 */
[----:B01234-:R-:W-:Y:S05]  /*7a60*/  ENDCOLLECTIVE ;  /* 0x000000000000791b */ /* 0x01ffea0003800000 */
.L_x_7331:
[----:B------:R-:W-:Y:S02]  /*7a70*/  MOV R6, 0x1 ;  /* 0x0000000100067802 */ /* 0x000fe40000000f00 */
[----:B------:R-:W-:-:S04]  /*7a80*/  MOV R3, R4 ;  /* 0x0000000400037202 */ /* 0x000fc80000000f00 */
[----:B------:R-:W-:-:S04]  /*7a90*/  FMNMX R3, R3, R2, !PT ;  /* 0x0000000203037209 */ /* 0x000fc80007800000 */
[----:B------:R-:W-:-:S07]  /*7aa0*/  MOV R2, R3 ;  /* 0x0000000300027202 */ /* 0x000fce0000000f00 */
[----:B------:R-:W-:Y:S05]  /*7ab0*/  WARPSYNC.COLLECTIVE R5, `(.L_x_7332) ;  /* 0x0000000005087348 */ /* 0x000fea0003c00000 */
[----:B------:R0:W1:Y:S02]  /*7ac0*/  SHFL.DOWN P0, R4, R2, R6, R7 ;  /* 0x0800000602047389 */ /* 0x0000640000000007 */
[----:B01----:R-:W-:Y:S05]  /*7ad0*/  ENDCOLLECTIVE ;  /* 0x000000000000791b */ /* 0x003fea0003800000 */
.L_x_7332:
[----:B------:R-:W-:Y:S05]  /*7ae0*/  BRA `(.L_x_7333) ;  /* 0xfffffffc00587947 */ /* 0x000fea000383ffff */
        .weak           $__internal_81_$__cuda_sm20_rcp_rn_f32_slowpath
        .type           $__internal_81_$__cuda_sm20_rcp_rn_f32_slowpath,@function
        .size           $__internal_81_$__cuda_sm20_rcp_rn_f32_slowpath,(.L_x_12949 - $__internal_81_$__cuda_sm20_rcp_rn_f32_slowpath)
$__internal_81_$__cuda_sm20_rcp_rn_f32_slowpath:
        /* <DEDUP_REMOVED lines=15> */
.L_x_7335:
        /* <DEDUP_REMOVED lines=15> */
[----:B------:R-:W-:-:S04]  /*7cd0*/  IADD3 R239, PT, PT, -R239, RZ, RZ ;  /* 0x000000ffefef7210 */ /* 0x000fc80007ffe1ff */
        /* <DEDUP_REMOVED lines=17> */
.L_x_7337:
[----:B------:R0:W1:Y:S02]  /*7df0*/  MUFU.RCP R235, R232 ;  /* 0x000000e800eb7308 */ /* 0x0000640000001000 */
.L_x_7336:
[----:B------:R-:W-:Y:S05]  /*7e00*/  BSYNC B1 ;  /* 0x0000000000017941 */ /* 0x000fea0003800000 */
.L_x_7334:
[----:B0-----:R-:W-:Y:S01]  /*7e10*/  MOV R232, R233 ;  /* 0x000000e900e87202 */ /* 0x001fe20000000f00 */
[----:B------:R-:W-:Y:S01]  /*7e20*/  HFMA2 R233, -RZ, RZ, 0, 0 ;  /* 0x00000000ffe97431 */ /* 0x000fe200000001ff */
[----:B-1----:R-:W-:-:S03]  /*7e30*/  MOV R234, R235 ;  /* 0x000000eb00ea7202 */ /* 0x002fc60000000f00 */
[----:B------:R-:W-:Y:S05]  /*7e40*/  RET.REL.NODEC R232 `(_ZN18transformer_engine13normalization19ln_fwd_tuned_kernelINS0_13Kernel_traitsI13__nv_bfloat16S3_S3_fjLj18432ELj2ELj1ELj4ELj16ENS0_18Kernel_traits_baseILj18432ES3_S3_S3_fjLj128EEEEEEEvNS0_19ForwardKernelParamsE) ;  /* 0xffffff80e86c7950 */ /* 0x000fea0003c3ffff */
.L_x_7338:
        /* <DEDUP_REMOVED lines=11> */
.L_x_12949:


//--------------------- .text._ZN18transformer_engine13normalization19ln_fwd_tuned_kernelINS0_13Kernel_traitsIff6__halffjLj18432ELj2ELj1ELj4ELj16ENS0_18Kernel_traits_baseILj18432EffS3_fjLj128EEEEEEEvNS0_19ForwardKernelParamsE --------------------------
	.section	.text._ZN18transformer_engine13normalization19ln_fwd_tuned_kernelINS0_13Kernel_traitsIff6__halffjLj18432ELj2ELj1ELj4ELj16ENS0_18Kernel_traits_baseILj18432EffS3_fjLj128EEEEEEEvNS0_19ForwardKernelParamsE,"ax",@progbits
	.align	128
        .global         _ZN18transformer_engine13normalization19ln_fwd_tuned_kernelINS0_13Kernel_traitsIff6__halffjLj18432ELj2ELj1ELj4ELj16ENS0_18Kernel_traits_baseILj18432EffS3_fjLj128EEEEEEEvNS0_19ForwardKernelParamsE
        .type           _ZN18transformer_engine13normalization19ln_fwd_tuned_kernelINS0_13Kernel_traitsIff6__halffjLj18432ELj2ELj1ELj4ELj16ENS0_18Kernel_traits_baseILj18432EffS3_fjLj128EEEEEEEvNS0_19ForwardKernelParamsE,@function
        .size           _ZN18transformer_engine13normalization19ln_fwd_tuned_kernelINS0_13Kernel_traitsIff6__halffjLj18432ELj2ELj1ELj4ELj16ENS0_18Kernel_traits_baseILj18432EffS3_fjLj128EEEEEEEvNS0_19ForwardKernelParamsE,(.L_x_12950 - _ZN18transformer_engine13normalization19ln_fwd_tuned_kernelINS0_13Kernel_traitsIff6__halffjLj18432ELj2ELj1ELj4ELj16ENS0_18Kernel_traits_baseILj18432EffS3_fjLj128EEEEEEEvNS0_19ForwardKernelParamsE)
        .other          _ZN18transformer_engine13normalization19ln_fwd_tuned_kernelINS0_13Kernel_traitsIff6__halffjLj18432ELj2ELj1ELj4ELj16ENS0_18Kernel_traits_baseILj18432EffS3_fjLj128EEEEEEEvNS0_19ForwardKernelParamsE,@"STO_CUDA_ENTRY STV_DEFAULT"
_ZN18transformer_engine13normalization19ln_fwd_tuned_kernelINS0_13Kernel_traitsIff6__halffjLj18432ELj2ELj1ELj4ELj16ENS0_18Kernel_traits_baseILj18432EffS3_fjLj128EEEEEEEvNS0_19ForwardKernelParamsE:
.text._ZN18transformer_engine13normalization19ln_fwd_tuned_kernelINS0_13Kernel_traitsIff6__halffjLj18432ELj2ELj1ELj4ELj16ENS0_18Kernel_traits_baseILj18432EffS3_fjLj128EEEEEEEvNS0_19ForwardKernelParamsE:
[----:B------:R-:W-:Y:S01]  /*0000*/  LDC R1, c[0x0][0x37c] ;  /* 0x0000df00ff017b82 */ /* 0x000fe20000000800 */
[----:B------:R-:W0:Y:S01]  /*0010*/  LDCU.U8 UR4, c[0x0][0x404] ;  /* 0x00008080ff0477ac */ /* 0x000e220008000000 */
[----:B------:R-:W1:Y:S06]  /*0020*/  S2R R4, SR_CTAID.X ;  /* 0x0000000000047919 */ /* 0x000e6c0000002500 */
[----:B------:R-:W2:Y:S01]  /*0030*/  LDC.64 R10, c[0x0][0x3a8] ;  /* 0x0000ea00ff0a7b82 */ /* 0x000ea20000000a00 */
[----:B------:R-:W-:Y:S01]  /*0040*/  HFMA2 R3, -RZ, RZ, 1.875, 0 ;  /* 0x3f800000ff037431 */ /* 0x000fe200000001ff */
[----:B------:R-:W3:Y:S01]  /*0050*/  LDCU.64 UR6, c[0x0][0x358] ;  /* 0x00006b00ff0677ac */ /* 0x000ee20008000a00 */
[----:B------:R-:W4:Y:S05]  /*0060*/  S2R R5, SR_TID.X ;  /* 0x0000000000057919 */ /* 0x000f2a0000002100 */
[----:B------:R-:W3:Y:S01]  /*0070*/  LDC.64 R156, c[0x0][0x3d0] ;  /* 0x0000f400ff9c7b82 */ /* 0x000ee20000000a00 */
[----:B0-----:R-:W-:Y:S01]  /*0080*/  UISETP.NE.AND UP0, UPT, UR4, URZ, UPT ;  /* 0x000000ff0400728c */ /* 0x001fe2000bf05270 */
[----:B------:R-:W0:Y:S05]  /*0090*/  LDCU UR4, c[0x0][0x388] ;  /* 0x00007100ff0477ac */ /* 0x000e2a0008000800 */
[----:B------:R-:W-:-:S13]  /*00a0*/  PLOP3.LUT P1, PT, PT, PT, UP0, 0x80, 0x8 ;  /* 0x000000000008781c */ /* 0x000fda0003f2f008 */
[----:B------:R-:W3:Y:S01]  /*00b0*/  @P1 LDC.64 R8, c[0x0][0x3e0] ;  /* 0x0000f800ff081b82 */ /* 0x000ee20000000a00 */
[----:B-1----:R-:W-:Y:S02]  /*00c0*/  SHF.R.U32.HI R6, RZ, 0x1, R4 ;  /* 0x00000001ff067819 */ /* 0x002fe40000011604 */
[----:B------:R-:W-:Y:S02]  /*00d0*/  SHF.L.U32 R0, R4, 0x7, RZ ;  /* 0x0000000704007819 */ /* 0x000fe400000006ff */
[----:B0-----:R-:W-:Y:S02]  /*00e0*/  ISETP.GE.AND P0, PT, R6, UR4, PT ;  /* 0x0000000406007c0c */ /* 0x001fe4000bf06270 */
[----:B------:R-:W-:-:S04]  /*00f0*/  LOP3.LUT R0, R0, 0x80, RZ, 0xc0, !PT ;  /* 0x0000008000007812 */ /* 0x000fc800078ec0ff */
[----:B----4-:R-:W-:-:S05]  /*0100*/  LOP3.LUT R7, R0, 0x7f, R5, 0xf8, !PT ;  /* 0x0000007f00077812 */ /* 0x010fca00078ef805 */
[----:B--2---:R-:W-:-:S04]  /*0110*/  IMAD.WIDE.U32 R10, R7, 0x10, R10 ;  /* 0x00000010070a7825 */ /* 0x004fc800078e000a */
[----:B---3--:R-:W-:Y:S01]  /*0120*/  IMAD.WIDE.U32 R156, R7, 0x10, R156 ;  /* 0x00000010079c7825 */ /* 0x008fe200078e009c */
[----:B------:R-:W-:Y:S01]  /*0130*/  MOV R7, RZ ;  /* 0x000000ff00077202 */ /* 0x000fe20000000f00 */
[----:B------:R0:W5:Y:S02]  /*0140*/  @P1 LDG.E R3, desc[UR6][R8.64] ;  /* 0x0000000608031981 */ /* 0x000164000c1e1900 */
[----:B0-----:R-:W-:Y:S01]  /*0150*/  LOP3.LUT R8, R5, 0x1f, RZ, 0xc0, !PT ;  /* 0x0000001f05087812 */ /* 0x001fe200078ec0ff */
[----:B------:R-:W-:Y:S06]  /*0160*/  @P0 BRA `(.L_x_7339) ;  /* 0x0000006400880947 */ /* 0x000fec0003800000 */
        /* <DEDUP_REMOVED lines=39> */
[----:B------:R-:W-:-:S02]  /*03e0*/  LOP3.LUT R9, R8, 0x60, R5, 0xf8, !PT ;  /* 0x0000006008097812 */ /* 0x000fc400078ef805 */
[----:B------:R-:W-:Y:S02]  /*03f0*/  LOP3.LUT P0, RZ, R8, 0x1, R4, 0xf8, !PT ;  /* 0x0000000108ff7812 */ /* 0x000fe4000780f804 */
[----:B------:R-:W-:Y:S02]  /*0400*/  LOP3.LUT R9, R9, R0, RZ, 0xfc, !PT ;  /* 0x0000000009097212 */ /* 0x000fe400078efcff */
[----:B-1----:R-:W-:Y:S02]  /*0410*/  MOV R10, RZ ;  /* 0x000000ff000a7202 */ /* 0x002fe40000000f00 */
[----:B------:R-:W-:Y:S02]  /*0420*/  MOV R7, RZ ;  /* 0x000000ff00077202 */ /* 0x000fe40000000f00 */
[----:B------:R-:W-:Y:S01]  /*0430*/  ISETP.LT.U32.AND P0, PT, R5, 0x20, !P0 ;  /* 0x000000200500780c */ /* 0x000fe20004701070 */
        /* <DEDUP_REMOVED lines=72> */
.L_x_7357:
[----:B0-2---:R-:W0:Y:S01]  /*08c0*/  LDC.64 R224, c[0x0][0x390] ;  /* 0x0000e400ffe07b82 */ /* 0x005e220000000a00 */
[----:B------:R-:W-:-:S04]  /*08d0*/  IMAD R11, R6, 0x1200, R9 ;  /* 0x00001200060b7824 */ /* 0x000fc800078e0209 */
[----:B0-----:R-:W-:-:S05]  /*08e0*/  IMAD.WIDE.U32 R176, R11, 0x10, R224 ;  /* 0x000000100bb07825 */ /* 0x001fca00078e00e0 */
[----:B------:R-:W2:Y:S04]  /*08f0*/  LDG.E.128 R156, desc[UR6][R176.64] ;  /* 0x00000006b09c7981 */ /* 0x000ea8000c1e1d00 */
[----:B------:R0:W3:Y:S01]  /*0900*/  LDG.E.128 R160, desc[UR6][R176.64+0x1000] ;  /* 0x00100006b0a07981 */ /* 0x0000e2000c1e1d00 */
        /* <DEDUP_REMOVED lines=297> */
.L_x_7341:
[----:B------:R-:W-:Y:S05]  /*1ba0*/  BSYNC.RECONVERGENT B0 ;  /* 0x0000000000007941 */ /* 0x000fea0003800200 */
.L_x_7340:
[----:B------:R-:W-:Y:S01]  /*1bb0*/  BAR.SYNC.DEFER_BLOCKING 0x0 ;  /* 0x0000000000007b1d */ /* 0x000fe20000010000 */
[----:B------:R-:W-:Y:S01]  /*1bc0*/  HFMA2 R243, -RZ, RZ, 0, 0 ;  /* 0x00000000fff37431 */ /* 0x000fe200000001ff */
[----:B0-----:R-:W-:-:S04]  /*1bd0*/  CS2R R234, SRZ ;  /* 0x0000000000ea7805 */ /* 0x001fc8000001ff00 */
        /* <DEDUP_REMOVED lines=10> */
.L_x_7343:
[----:B------:R-:W-:Y:S05]  /*1c80*/  BSYNC.RECONVERGENT B0 ;  /* 0x0000000000007941 */ /* 0x000fea0003800200 */
.L_x_7342:
        /* <DEDUP_REMOVED lines=12> */
[----:B-----5:R-:W-:Y:S05]  /*1d50*/  CALL.REL.NOINC `($__internal_82_$__cuda_sm20_rcp_rn_f32_slowpath) ;  /* 0x0000004c00c87944 */ /* 0x020fea0003c00000 */
[----:B------:R-:W-:Y:S05]  /*1d60*/  BRA `(.L_x_7346) ;  /* 0x0000000000107947 */ /* 0x000fea0003800000 */
.L_x_7345:
[----:B------:R-:W0:Y:S02]  /*1d70*/  MUFU.RCP R237, R242 ;  /* 0x000000f200ed7308 */ /* 0x000e240000001000 */
[----:B0-----:R-:W-:-:S04]  /*1d80*/  FFMA R0, R242, R237, -1 ;  /* 0xbf800000f2007423 */ /* 0x001fc800000000ed */
[----:B------:R-:W-:-:S04]  /*1d90*/  FADD.FTZ R0, -R0, -RZ ;  /* 0x800000ff00007221 */ /* 0x000fc80000010100 */
[----:B------:R-:W-:-:S07]  /*1da0*/  FFMA R238, R237, R0, R237 ;  /* 0x00000000edee7223 */ /* 0x000fce00000000ed */
.L_x_7346:
[----:B------:R-:W-:Y:S05]  /*1db0*/  BSYNC.RECONVERGENT B0 ;  /* 0x0000000000007941 */ /* 0x000fea0003800200 */
.L_x_7344:
        /* <DEDUP_REMOVED lines=20> */
[----:B0----5:R-:W-:Y:S05]  /*1f00*/  CALL.REL.NOINC `($__internal_82_$__cuda_sm20_rcp_rn_f32_slowpath) ;  /* 0x0000004c005c7944 */ /* 0x021fea0003c00000 */
[----:B------:R-:W-:Y:S05]  /*1f10*/  BRA `(.L_x_7349) ;  /* 0x0000000000107947 */ /* 0x000fea0003800000 */
.L_x_7348:
[----:B------:R-:W1:Y:S02]  /*1f20*/  MUFU.RCP R238, R239 ;  /* 0x000000ef00ee7308 */ /* 0x000e640000001000 */
[----:B-1----:R-:W-:-:S04]  /*1f30*/  FFMA R0, R239, R238, -1 ;  /* 0xbf800000ef007423 */ /* 0x002fc800000000ee */
[----:B------:R-:W-:-:S04]  /*1f40*/  FADD.FTZ R237, -R0, -RZ ;  /* 0x800000ff00ed7221 */ /* 0x000fc80000010100 */
[----:B------:R-:W-:-:S07]  /*1f50*/  FFMA R238, R238, R237, R238 ;  /* 0x000000edeeee7223 */ /* 0x000fce00000000ee */
.L_x_7349:
[----:B------:R-:W-:Y:S05]  /*1f60*/  BSYNC.RECONVERGENT B0 ;  /* 0x0000000000007941 */ /* 0x000fea0003800200 */
.L_x_7347:
[----:B------:R-:W-:Y:S01]  /*1f70*/  ISETP.GT.U32.AND P1, PT, R8, 0x1, PT ;  /* 0x000000010800780c */ /* 0x000fe20003f24070 */
[----:B------:R-:W1:Y:S01]  /*1f80*/  LDCU UR5, c[0x0][0x380] ;  /* 0x00007000ff0577ac */ /* 0x000e620008000800 */
[----:B0-----:R-:W-:Y:S01]  /*1f90*/  FMUL R239, R241, R244 ;  /* 0x000000f4f1ef7220 */ /* 0x001fe20000400000 */
[----:B------:R-:W-:Y:S01]  /*1fa0*/  FADD R243, R234, R243 ;  /* 0x000000f3eaf37221 */ /* 0x000fe20000000000 */
[----:B------:R-:W-:Y:S02]  /*1fb0*/  FADD R0, R235, -R244 ;  /* 0x800000f4eb007221 */ /* 0x000fe40000000000 */
[----:B------:R-:W-:Y:S02]  /*1fc0*/  FFMA R239, R242, R235, R239 ;  /* 0x000000ebf2ef7223 */ /* 0x000fe400000000ef */
[----:B------:R-:W-:-:S04]  /*1fd0*/  FMUL R237, R0, R0 ;  /* 0x0000000000ed7220 */ /* 0x000fc80000400000 */
[----:B------:R-:W-:Y:S01]  /*1fe0*/  FMUL R242, R242, R237 ;  /* 0x000000edf2f27220 */ /* 0x000fe20000400000 */
[----:B------:R-:W0:Y:S01]  /*1ff0*/  @!P1 LDC.64 R234, c[0x0][0x3b0] ;  /* 0x0000ec00ffea9b82 */ /* 0x000e220000000a00 */
[----:B------:R-:W-:Y:S02]  /*2000*/  @!P1 LOP3.LUT R0, R10, 0x1, RZ, 0xc0, !PT ;  /* 0x000000010a009812 */ /* 0x000fe400078ec0ff */
[----:B------:R-:W-:Y:S01]  /*2010*/  @!P1 LOP3.LUT R237, R4, 0x7ffffffe, RZ, 0xc0, !PT ;  /* 0x7ffffffe04ed9812 */ /* 0x000fe200078ec0ff */
[----:B------:R-:W-:Y:S01]  /*2020*/  FMUL R242, R241, R242 ;  /* 0x000000f2f1f27220 */ /* 0x000fe20000400000 */
[----:B------:R-:W-:Y:S01]  /*2030*/  @!P1 IADD3 R0, PT, PT, -R0, RZ, RZ ;  /* 0x000000ff00009210 */ /* 0x000fe20007ffe1ff */
[----:B-1----:R-:W-:Y:S02]  /*2040*/  USHF.L.U32 UR4, UR5, 0x1, URZ ;  /* 0x0000000105047899 */ /* 0x002fe400080006ff */
[----:B------:R-:W-:-:S04]  /*2050*/  FFMA R242, R242, R238, R243 ;  /* 0x000000eef2f27223 */ /* 0x000fc800000000f3 */
[----:B------:R-:W-:-:S04]  /*2060*/  @!P1 LOP3.LUT R0, R0, UR4, RZ, 0xc0, !PT ;  /* 0x0000000400009c12 */ /* 0x000fc8000f8ec0ff */
[----:B------:R-:W-:Y:S01]  /*2070*/  @!P1 IADD3 R237, P2, PT, R0, R237, RZ ;  /* 0x000000ed00ed9210 */ /* 0x000fe20007f5e0ff */
[----:B------:R-:W-:-:S03]  /*2080*/  FMUL R0, R239, R238 ;  /* 0x000000eeef007220 */ /* 0x000fc60000400000 */
[----:B------:R-:W-:Y:S02]  /*2090*/  @!P1 IADD3.X R2, PT, PT, RZ, RZ, RZ, P2, !PT ;  /* 0x000000ffff029210 */ /* 0x000fe400017fe4ff */
[C---:B0-----:R-:W-:Y:S02]  /*20a0*/  @!P1 LEA R238, P3, R237.reuse, R234, 0x3 ;  /* 0x000000eaedee9211 */ /* 0x041fe400078618ff */
[----:B------:R0:W1:Y:S02]  /*20b0*/  SHFL.IDX PT, R234, R0, RZ, 0x1f ;  /* 0x00001fff00ea7589 */ /* 0x00006400000e0000 */
[----:B------:R-:W-:Y:S02]  /*20c0*/  @!P1 LEA.HI.X R239, R237, R235, R2, 0x3, P3 ;  /* 0x000000ebedef9211 */ /* 0x000fe400018f1c02 */
[----:B------:R0:W2:Y:S01]  /*20d0*/  SHFL.IDX PT, R235, R242, RZ, 0x1f ;  /* 0x00001ffff2eb7589 */ /* 0x0000a200000e0000 */
[----:B------:R-:W-:Y:S06]  /*20e0*/  @P4 BRA `(.L_x_7350) ;  /* 0x0000000000944947 */ /* 0x000fec0003800000 */
[----:B------:R-:W3:Y:S01]  /*20f0*/  LDC.64 R236, c[0x0][0x3b0] ;  /* 0x0000ec00ffec7b82 */ /* 0x000ee20000000a00 */
[----:B0-----:R-:W-:Y:S02]  /*2100*/  LOP3.LUT R0, R10, 0x1, RZ, 0xc0, !PT ;  /* 0x000000010a007812 */ /* 0x001fe400078ec0ff */
[----:B------:R-:W-:Y:S02]  /*2110*/  LOP3.LUT R241, R4, 0x7ffffffe, RZ, 0xc0, !PT ;  /* 0x7ffffffe04f17812 */ /* 0x000fe400078ec0ff */
[----:B------:R-:W-:Y:S02]  /*2120*/  IADD3 R0, PT, PT, -R0, RZ, RZ ;  /* 0x000000ff00007210 */ /* 0x000fe40007ffe1ff */
[----:B------:R-:W-:Y:S02]  /*2130*/  SHF.R.U32.HI R243, RZ, 0x1, R4 ;  /* 0x00000001fff37819 */ /* 0x000fe40000011604 */
[----:B------:R-:W-:-:S04]  /*2140*/  LOP3.LUT R0, R0, UR4, RZ, 0xc0, !PT ;  /* 0x0000000400007c12 */ /* 0x000fc8000f8ec0ff */
[----:B------:R-:W-:-:S04]  /*2150*/  IADD3 R0, P2, PT, R0, R241, RZ ;  /* 0x000000f100007210 */ /* 0x000fc80007f5e0ff */
[----:B------:R-:W-:Y:S02]  /*2160*/  IADD3.X R2, PT, PT, RZ, RZ, RZ, P2, !PT ;  /* 0x000000ffff027210 */ /* 0x000fe400017fe4ff */
[----:B---3--:R-:W-:-:S04]  /*2170*/  LEA R241, P3, R0, R236, 0x3 ;  /* 0x000000ec00f17211 */ /* 0x008fc800078618ff */
[----:B------:R-:W-:Y:S02]  /*2180*/  LEA.HI.X R237, R0, R237, R2, 0x3, P3 ;  /* 0x000000ed00ed7211 */ /* 0x000fe400018f1c02 */
[----:B------:R-:W-:-:S04]  /*2190*/  SHF.L.U32 R0, R4, 0x3, RZ ;  /* 0x0000000304007819 */ /* 0x000fc800000006ff */
[----:B------:R-:W-:-:S04]  /*21a0*/  LOP3.LUT R0, R0, 0x8, RZ, 0xc0, !PT ;  /* 0x0000000800007812 */ /* 0x000fc800078ec0ff */
[----:B------:R-:W-:Y:S02]  /*21b0*/  IADD3 R240, P2, PT, R0, R241, RZ ;  /* 0x000000f100f07210 */ /* 0x000fe40007f5e0ff */
[----:B------:R-:W-:Y:S02]  /*21c0*/  LOP3.LUT R0, R10, 0x1, RZ, 0xc0, !PT ;  /* 0x000000010a007812 */ /* 0x000fe400078ec0ff */
[----:B------:R-:W-:Y:S02]  /*21d0*/  IADD3.X R241, PT, PT, RZ, R237, RZ, P2, !PT ;  /* 0x000000edfff17210 */ /* 0x000fe400017fe4ff */
[----:B------:R-:W0:Y:S01]  /*21e0*/  LDC.64 R236, c[0x0][0x3b8] ;  /* 0x0000ee00ffec7b82 */ /* 0x000e220000000a00 */
[----:B------:R-:W-:Y:S02]  /*21f0*/  IADD3 R0, PT, PT, -R0, RZ, RZ ;  /* 0x000000ff00007210 */ /* 0x000fe40007ffe1ff */
[----:B-12---:R1:W-:Y:S02]  /*2200*/  STG.E.64 desc[UR6][R240.64], R234 ;  /* 0x000000eaf0007986 */ /* 0x0063e4000c101b06 */
[----:B------:R-:W-:-:S04]  /*2210*/  LOP3.LUT R0, R0, UR5, RZ, 0xc0, !PT ;  /* 0x0000000500007c12 */ /* 0x000fc8000f8ec0ff */
[----:B------:R-:W-:-:S04]  /*2220*/  IADD3 R2, P2, PT, R243, R0, RZ ;  /* 0x00000000f3027210 */ /* 0x000fc80007f5e0ff */
[----:B------:R-:W-:Y:S02]  /*2230*/  LEA.HI.X.SX32 R0, R0, RZ, 0x1, P2 ;  /* 0x000000ff00007211 */ /* 0x000fe400010f0eff */
[----:B-1----:R-:W-:Y:S02]  /*2240*/  MOV R235, 0xffffffff ;  /* 0xffffffff00eb7802 */ /* 0x002fe40000000f00 */
[----:B0-----:R-:W-:-:S04]  /*2250*/  LEA R236, P2, R2, R236, 0x2 ;  /* 0x000000ec02ec7211 */ /* 0x001fc800078410ff */
[----:B------:R-:W-:Y:S02]  /*2260*/  LEA.HI.X R237, R2, R237, R0, 0x2, P2 ;  /* 0x000000ed02ed7211 */ /* 0x000fe400010f1400 */
[----:B------:R-:W-:-:S04]  /*2270*/  ISETP.GT.U32.AND P2, PT, R10, 0x1, PT ;  /* 0x000000010a00780c */ /* 0x000fc80003f44070 */
[----:B------:R-:W-:Y:S01]  /*2280*/  SEL R235, R235, 0x1, P2 ;  /* 0x00000001ebeb7807 */ /* 0x000fe20001000000 */
[----:B------:R-:W-:Y:S06]  /*2290*/  MEMBAR.ALL.GPU ;  /* 0x0000000000007992 */ /* 0x000fec000000a000 */
[----:B------:R-:W-:-:S00]  /*22a0*/  ERRBAR ;  /* 0x00000000000079ab */ /* 0x000fc00000000000 */
[----:B------:R-:W-:Y:S06]  /*22b0*/  CGAERRBAR ;  /* 0x00000000000075ab */ /* 0x000fec0000000000 */
[----:B------:R0:W-:Y:S01]  /*22c0*/  REDG.E.ADD.S32.STRONG.GPU desc[UR6][R236.64], R235 ;  /* 0x000000ebec00798e */ /* 0x0001e2000c12e306 */
[----:B------:R-:W-:-:S04]  /*22d0*/  ISETP.GE.U32.AND P2, PT, R10, 0x2, PT ;  /* 0x000000020a00780c */ /* 0x000fc80003f46070 */
[----:B------:R-:W-:-:S09]  /*22e0*/  SEL R241, RZ, 0x2, P2 ;  /* 0x00000002fff17807 */ /* 0x000fd20001000000 */
.L_x_7351:
[----:B------:R-:W2:Y:S04]  /*22f0*/  LDG.E.STRONG.GPU R0, desc[UR6][R236.64] ;  /* 0x00000006ec007981 */ /* 0x000ea8000c1ef900 */
[----:B--2---:R-:W-:Y:S01]  /*2300*/  CCTL.IVALL ;  /* 0x00000000ff00798f */ /* 0x004fe20002000000 */
[----:B------:R-:W-:Y:S05]  /*2310*/  YIELD ;  /* 0x0000000000007946 */ /* 0x000fea0003800000 */
[----:B------:R-:W-:-:S13]  /*2320*/  ISETP.NE.AND P2, PT, R0, R241, PT ;  /* 0x000000f10000720c */ /* 0x000fda0003f45270 */
[----:B------:R-:W-:Y:S05]  /*2330*/  @P2 BRA `(.L_x_7351) ;  /* 0xfffffffc00ec2947 */ /* 0x000fea000383ffff */
.L_x_7350:
[----:B------:R-:W-:Y:S05]  /*2340*/  WARPSYNC.ALL ;  /* 0x0000000000007948 */ /* 0x000fea0003800000 */
[----:B------:R-:W-:Y:S01]  /*2350*/  BAR.SYNC.DEFER_BLOCKING 0x0 ;  /* 0x0000000000007b1d */ /* 0x000fe20000010000 */
[----:B012---:R-:W-:Y:S01]  /*2360*/  CS2R R234, SRZ ;  /* 0x0000000000ea7805 */ /* 0x007fe2000001ff00 */
        /* <DEDUP_REMOVED lines=15> */
[----:B012--5:R-:W-:Y:S05]  /*2460*/  CALL.REL.NOINC `($__internal_82_$__cuda_sm20_rcp_rn_f32_slowpath) ;  /* 0x0000004800047944 */ /* 0x027fea0003c00000 */
[----:B------:R-:W-:Y:S05]  /*2470*/  BRA `(.L_x_7354) ;  /* 0x0000000000107947 */ /* 0x000fea0003800000 */
.L_x_7353:
[----:B------:R-:W3:Y:S02]  /*2480*/  MUFU.RCP R238, R245 ;  /* 0x000000f500ee7308 */ /* 0x000ee40000001000 */
[----:B---3--:R-:W-:-:S04]  /*2490*/  FFMA R0, R245, R238, -1 ;  /* 0xbf800000f5007423 */ /* 0x008fc800000000ee */
[----:B------:R-:W-:-:S04]  /*24a0*/  FADD.FTZ R237, -R0, -RZ ;  /* 0x800000ff00ed7221 */ /* 0x000fc80000010100 */
[----:B------:R-:W-:-:S07]  /*24b0*/  FFMA R238, R238, R237, R238 ;  /* 0x000000edeeee7223 */ /* 0x000fce00000000ee */
.L_x_7354:
[----:B------:R-:W-:Y:S05]  /*24c0*/  BSYNC.RECONVERGENT B0 ;  /* 0x0000000000007941 */ /* 0x000fea0003800200 */
.L_x_7352:
[----:B-1----:R-:W-:Y:S01]  /*24d0*/  FADD R0, -R241, R234 ;  /* 0x000000eaf1007221 */ /* 0x002fe20000000100 */
[----:B0-2---:R-:W-:Y:S01]  /*24e0*/  FADD R235, R242, R235 ;  /* 0x000000ebf2eb7221 */ /* 0x005fe20000000000 */
[----:B------:R-:W0:Y:S01]  /*24f0*/  LDC R239, c[0x0][0x3d8] ;  /* 0x0000f600ffef7b82 */ /* 0x000e220000000800 */
[----:B------:R-:W1:Y:S01]  /*2500*/  LDCU.64 UR4, c[0x0][0x3f8] ;  /* 0x00007f00ff0477ac */ /* 0x000e620008000a00 */
[----:B------:R-:W-:-:S04]  /*2510*/  FMUL R0, R0, R0 ;  /* 0x0000000000007220 */ /* 0x000fc80000400000 */
[----:B------:R-:W-:-:S04]  /*2520*/  FMUL R237, R0, R243 ;  /* 0x000000f300ed7220 */ /* 0x000fc80000400000 */
[C---:B------:R-:W-:Y:S01]  /*2530*/  FMUL R0, R244.reuse, R237 ;  /* 0x000000edf4007220 */ /* 0x040fe20000400000 */
[----:B------:R-:W-:Y:S01]  /*2540*/  FMUL R244, R244, R241 ;  /* 0x000000f1f4f47220 */ /* 0x000fe20000400000 */
[----:B------:R-:W2:Y:S02]  /*2550*/  @P0 LDC.64 R236, c[0x0][0x398] ;  /* 0x0000e600ffec0b82 */ /* 0x000ea40000000a00 */
[----:B------:R-:W-:Y:S01]  /*2560*/  FFMA R2, R0, R238, R235 ;  /* 0x000000ee00027223 */ /* 0x000fe200000000eb */
[----:B------:R-:W-:-:S04]  /*2570*/  FFMA R243, R243, R234, R244 ;  /* 0x000000eaf3f37223 */ /* 0x000fc800000000f4 */
[----:B------:R-:W-:Y:S01]  /*2580*/  FMUL R0, R243, R238 ;  /* 0x000000eef3007220 */ /* 0x000fe20000400000 */
[----:B------:R-:W0:Y:S01]  /*2590*/  SHFL.IDX PT, R2, R2, RZ, 0x1f ;  /* 0x00001fff02027589 */ /* 0x000e2200000e0000 */
[----:B------:R-:W3:Y:S01]  /*25a0*/  @P0 LDC.64 R234, c[0x0][0x3a0] ;  /* 0x0000e800ffea0b82 */ /* 0x000ee20000000a00 */
[----:B-1----:R-:W-:-:S03]  /*25b0*/  UISETP.NE.U32.AND UP0, UPT, UR4, URZ, UPT ;  /* 0x000000ff0400728c */ /* 0x002fc6000bf05070 */
[----:B------:R-:W1:Y:S01]  /*25c0*/  SHFL.IDX PT, R0, R0, RZ, 0x1f ;  /* 0x00001fff00007589 */ /* 0x000e6200000e0000 */
[----:B------:R-:W-:Y:S01]  /*25d0*/  UISETP.NE.AND.EX UP0, UPT, UR5, URZ, UPT, UP0 ;  /* 0x000000ff0500728c */ /* 0x000fe2000bf05300 */
[----:B--2---:R-:W-:-:S04]  /*25e0*/  @P0 IMAD.WIDE R236, R6, 0x4, R236 ;  /* 0x0000000406ec0825 */ /* 0x004fc800078e02ec */
[----:B0-----:R-:W-:Y:S01]  /*25f0*/  FFMA R239, R2, 5.4253472626442089677e-05, R239 ;  /* 0x38638e3902ef7823 */ /* 0x001fe200000000ef */
[----:B---3--:R-:W-:-:S04]  /*2600*/  @P0 IMAD.WIDE R234, R6, 0x4, R234 ;  /* 0x0000000406ea0825 */ /* 0x008fc800078e02ea */
[----:B------:R-:W-:Y:S01]  /*2610*/  FSETP.GEU.AND P1, PT, |R239|, 1.175494350822287508e-38, PT ;  /* 0x00800000ef00780b */ /* 0x000fe20003f2e200 */
[----:B-1----:R0:W-:-:S12]  /*2620*/  @P0 STG.E desc[UR6][R236.64], R0 ;  /* 0x00000000ec000986 */ /* 0x0021d8000c101906 */
[----:B------:R-:W-:-:S04]  /*2630*/  @!P1 FMUL R239, R239, 16777216 ;  /* 0x4b800000efef9820 */ /* 0x000fc80000400000 */
[----:B------:R-:W1:Y:S02]  /*2640*/  MUFU.RSQ R2, R239 ;  /* 0x000000ef00027308 */ /* 0x000e640000001400 */
[----:B-1----:R-:W-:-:S05]  /*2650*/  @!P1 FMUL R2, R2, 4096 ;  /* 0x4580000002029820 */ /* 0x002fca0000400000 */
[----:B------:R0:W-:Y:S01]  /*2660*/  @P0 STG.E desc[UR6][R234.64], R2 ;  /* 0x00000002ea000986 */ /* 0x0001e2000c101906 */
[----:B------:R-:W-:Y:S05]  /*2670*/  BRA.U UP0, `(.L_x_7355) ;  /* 0x0000001d00847547 */ /* 0x000fea000b800000 */
[----:B0-----:R-:W0:Y:S01]  /*2680*/  LDC.U8 R234, c[0x0][0x404] ;  /* 0x00010100ffea7b82 */ /* 0x001e220000000000 */
[--C-:B------:R-:W-:Y:S01]  /*2690*/  FADD R157, R157, -R0.reuse ;  /* 0x800000009d9d7221 */ /* 0x100fe20000000000 */
[--C-:B------:R-:W-:Y:S01]  /*26a0*/  FADD R159, R159, -R0.reuse ;  /* 0x800000009f9f7221 */ /* 0x100fe20000000000 */
[--C-:B------:R-:W-:Y:S01]  /*26b0*/  FADD R161, R161, -R0.reuse ;  /* 0x80000000a1a17221 */ /* 0x100fe20000000000 */
[--C-:B------:R-:W-:Y:S01]  /*26c0*/  FADD R163, R163, -R0.reuse ;  /* 0x80000000a3a37221 */ /* 0x100fe20000000000 */
[--C-:B------:R-:W-:Y:S01]  /*26d0*/  FADD R165, R165, -R0.reuse ;  /* 0x80000000a5a57221 */ /* 0x100fe20000000000 */
[----:B------:R-:W-:Y:S01]  /*26e0*/  FMUL R236, R2, R159 ;  /* 0x0000009f02ec7220 */ /* 0x000fe20000400000 */
[--C-:B------:R-:W-:Y:S01]  /*26f0*/  FADD R159, R160, -R0.reuse ;  /* 0x80000000a09f7221 */ /* 0x100fe20000000000 */
[--C-:B------:R-:W-:Y:S01]  /*2700*/  FADD R167, R167, -R0.reuse ;  /* 0x80000000a7a77221 */ /* 0x100fe20000000000 */
[--C-:B------:R-:W-:Y:S01]  /*2710*/  FADD R169, R169, -R0.reuse ;  /* 0x80000000a9a97221 */ /* 0x100fe20000000000 */
[----:B-----5:R-:W-:Y:S01]  /*2720*/  FFMA R236, R155, R236, R83 ;  /* 0x000000ec9bec7223 */ /* 0x020fe20000000053 */
        /* <DEDUP_REMOVED lines=13> */
[----:B0-----:R-:W-:Y:S01]  /*2800*/  ISETP.NE.AND P1, PT, R234, RZ, PT ;  /* 0x000000ffea00720c */ /* 0x001fe20003f25270 */
[----:B------:R-:W-:Y:S01]  /*2810*/  FMUL R234, R2, R157 ;  /* 0x0000009d02ea7220 */ /* 0x000fe20000400000 */
[--C-:B------:R-:W-:Y:S01]  /*2820*/  FADD R157, R158, -R0.reuse ;  /* 0x800000009e9d7221 */ /* 0x100fe20000000000 */
[--C-:B------:R-:W-:Y:S01]  /*2830*/  FADD R193, R193, -R0.reuse ;  /* 0x80000000c1c17221 */ /* 0x100fe20000000000 */
[--C-:B------:R-:W-:Y:S01]  /*2840*/  FADD R195, R195, -R0.reuse ;  /* 0x80000000c3c37221 */ /* 0x100fe20000000000 */
[----:B------:R-:W-:Y:S01]  /*2850*/  FFMA R234, R153, R234, R81 ;  /* 0x000000ea99ea7223 */ /* 0x000fe20000000051 */
[----:B------:R-:W-:Y:S01]  /*2860*/  FMUL R157, R2, R157 ;  /* 0x0000009d029d7220 */ /* 0x000fe20000400000 */
[--C-:B------:R-:W-:Y:S01]  /*2870*/  FADD R235, R156, -R0.reuse ;  /* 0x800000009ceb7221 */ /* 0x100fe20000000000 */
[--C-:B------:R-:W-:Y:S01]  /*2880*/  FADD R199, R199, -R0.reuse ;  /* 0x80000000c7c77221 */ /* 0x100fe20000000000 */
[----:B------:R-:W-:Y:S01]  /*2890*/  FADD R239, R213, -R0 ;  /* 0x80000000d5ef7221 */ /* 0x000fe20000000000 */
[----:B------:R-:W-:Y:S01]  /*28a0*/  FFMA R158, R154, R157, R82 ;  /* 0x0000009d9a9e7223 */ /* 0x000fe20000000052 */
[----:B------:R-:W-:Y:S01]  /*28b0*/  FMUL R235, R2, R235 ;  /* 0x000000eb02eb7220 */ /* 0x000fe20000400000 */
[----:B------:R-:W-:Y:S01]  /*28c0*/  FADD R241, R214, -R0 ;  /* 0x80000000d6f17221 */ /* 0x000fe20000000000 */
[-C--:B------:R-:W-:Y:S01]  /*28d0*/  @P1 FMUL R234, R234, R3.reuse ;  /* 0x00000003eaea1220 */ /* 0x080fe20000400000 */
[----:B------:R-:W-:Y:S01]  /*28e0*/  @P1 FMUL R236, R236, R3 ;  /* 0x00000003ecec1220 */ /* 0x000fe20000400000 */
[----:B------:R-:W-:Y:S01]  /*28f0*/  FFMA R156, R152, R235, R80 ;  /* 0x000000eb989c7223 */ /* 0x000fe20000000050 */
[--C-:B------:R-:W-:Y:S01]  /*2900*/  FADD R235, R197, -R0.reuse ;  /* 0x80000000c5eb7221 */ /* 0x100fe20000000000 */
[----:B------:R0:W-:Y:S01]  /*2910*/  F2F.F16.F32 R157, R234 ;  /* 0x000000ea009d7304 */ /* 0x0001e20000200800 */
[-C--:B------:R-:W-:Y:S01]  /*2920*/  @P1 FMUL R158, R158, R3.reuse ;  /* 0x000000039e9e1220 */ /* 0x080fe20000400000 */
[----:B------:R-:W-:Y:S01]  /*2930*/  @P1 FMUL R156, R156, R3 ;  /* 0x000000039c9c1220 */ /* 0x000fe20000400000 */
[--C-:B------:R-:W-:Y:S01]  /*2940*/  FADD R237, R216, -R0.reuse ;  /* 0x80000000d8ed7221 */ /* 0x100fe20000000000 */
[--C-:B------:R-:W-:Y:S01]  /*2950*/  FADD R243, R221, -R0.reuse ;  /* 0x80000000ddf37221 */ /* 0x100fe20000000000 */
[--C-:B------:R-:W-:Y:S01]  /*2960*/  FADD R217, R217, -R0.reuse ;  /* 0x80000000d9d97221 */ /* 0x100fe20000000000 */
[--C-:B------:R-:W-:Y:S01]  /*2970*/  FADD R219, R219, -R0.reuse ;  /* 0x80000000dbdb7221 */ /* 0x100fe20000000000 */
[--C-:B------:R-:W-:Y:S01]  /*2980*/  FADD R245, R222, -R0.reuse ;  /* 0x80000000def57221 */ /* 0x100fe20000000000 */
[----:B------:R1:W2:Y:S01]  /*2990*/  F2F.F16.F32 R159, R236 ;  /* 0x000000ec009f7304 */ /* 0x0002a20000200800 */
[----:B0-----:R-:W-:Y:S01]  /*29a0*/  FMUL R234, R2, R161 ;  /* 0x000000a102ea7220 */ /* 0x001fe20000400000 */
[--C-:B------:R-:W-:Y:S01]  /*29b0*/  FADD R161, R162, -R0.reuse ;  /* 0x80000000a2a17221 */ /* 0x100fe20000000000 */
[--C-:B------:R-:W-:Y:S01]  /*29c0*/  FADD R247, R223, -R0.reuse ;  /* 0x80000000dff77221 */ /* 0x100fe20000000000 */
[--C-:B------:R-:W-:Y:S01]  /*29d0*/  FADD R249, R224, -R0.reuse ;  /* 0x80000000e0f97221 */ /* 0x100fe20000000000 */
[----:B------:R-:W-:Y:S01]  /*29e0*/  FFMA R234, R149, R234, R77 ;  /* 0x000000ea95ea7223 */ /* 0x000fe2000000004d */
[C---:B------:R-:W-:Y:S01]  /*29f0*/  FMUL R161, R2.reuse, R161 ;  /* 0x000000a102a17220 */ /* 0x040fe20000400000 */
[--C-:B------:R-:W-:Y:S01]  /*2a00*/  FADD R251, R225, -R0.reuse ;  /* 0x80000000e1fb7221 */ /* 0x100fe20000000000 */
[----:B------:R-:W-:Y:S01]  /*2a10*/  F2F.F16.F32 R158, R158 ;  /* 0x0000009e009e7304 */ /* 0x000fe20000200800 */
[----:B-1----:R-:W-:Y:S01]  /*2a20*/  FMUL R236, R2, R163 ;  /* 0x000000a302ec7220 */ /* 0x002fe20000400000 */
[----:B------:R-:W-:Y:S01]  /*2a30*/  FADD R163, R164, -R0 ;  /* 0x80000000a4a37221 */ /* 0x000fe20000000000 */
[----:B------:R-:W-:Y:S01]  /*2a40*/  @P1 FMUL R234, R234, R3 ;  /* 0x00000003eaea1220 */ /* 0x000fe20000400000 */
[----:B------:R-:W-:Y:S01]  /*2a50*/  FFMA R162, R150, R161, R78 ;  /* 0x000000a196a27223 */ /* 0x000fe2000000004e */
[----:B------:R-:W-:Y:S01]  /*2a60*/  FFMA R236, R151, R236, R79 ;  /* 0x000000ec97ec7223 */ /* 0x000fe2000000004f */
[----:B------:R-:W-:Y:S01]  /*2a70*/  FMUL R163, R2, R163 ;  /* 0x000000a302a37220 */ /* 0x000fe20000400000 */
[----:B------:R-:W-:Y:S01]  /*2a80*/  FADD R221, R226, -R0 ;  /* 0x80000000e2dd7221 */ /* 0x000fe20000000000 */
[----:B------:R0:W-:Y:S01]  /*2a90*/  F2F.F16.F32 R161, R234 ;  /* 0x000000ea00a17304 */ /* 0x0001e20000200800 */
[----:B------:R-:W-:Y:S01]  /*2aa0*/  @P1 FMUL R236, R236, R3 ;  /* 0x00000003ecec1220 */ /* 0x000fe20000400000 */
[----:B------:R-:W-:Y:S01]  /*2ab0*/  FFMA R164, R144, R163, R72 ;  /* 0x000000a390a47223 */ /* 0x000fe20000000048 */
[--C-:B------:R-:W-:Y:S01]  /*2ac0*/  FADD R227, R227, -R0.reuse ;  /* 0x80000000e3e37221 */ /* 0x100fe20000000000 */
[----:B--2---:R-:W-:Y:S01]  /*2ad0*/  SHF.L.U32 R159, R159, 0x10, RZ ;  /* 0x000000109f9f7819 */ /* 0x004fe200000006ff */
[-C--:B------:R-:W-:Y:S01]  /*2ae0*/  @P1 FMUL R162, R162, R3.reuse ;  /* 0x00000003a2a21220 */ /* 0x080fe20000400000 */
[-C--:B------:R-:W-:Y:S01]  /*2af0*/  @P1 FMUL R164, R164, R3.reuse ;  /* 0x00000003a4a41220 */ /* 0x080fe20000400000 */
[----:B------:R-:W-:Y:S01]  /*2b00*/  @P1 FMUL R160, R160, R3 ;  /* 0x00000003a0a01220 */ /* 0x000fe20000400000 */
[----:B------:R1:W2:Y:S01]  /*2b10*/  F2F.F16.F32 R163, R236 ;  /* 0x000000ec00a37304 */ /* 0x0002a20000200800 */
[----:B0-----:R-:W-:Y:S01]  /*2b20*/  FMUL R234, R2, R165 ;  /* 0x000000a502ea7220 */ /* 0x001fe20000400000 */
[--C-:B------:R-:W-:Y:S01]  /*2b30*/  FADD R165, R166, -R0.reuse ;  /* 0x80000000a6a57221 */ /* 0x100fe20000000000 */
[C---:B------:R-:W-:Y:S01]  /*2b40*/  FMUL R224, R2.reuse, R219 ;  /* 0x000000db02e07220 */ /* 0x040fe20000400000 */
[C---:B------:R-:W-:Y:S01]  /*2b50*/  FMUL R241, R2.reuse, R241 ;  /* 0x000000f102f17220 */ /* 0x040fe20000400000 */
[----:B------:R-:W-:Y:S01]  /*2b60*/  FFMA R234, R145, R234, R73 ;  /* 0x000000ea91ea7223 */ /* 0x000fe20000000049 */
[C---:B------:R-:W-:Y:S01]  /*2b70*/  FMUL R165, R2.reuse, R165 ;  /* 0x000000a502a57220 */ /* 0x040fe20000400000 */
[----:B------:R-:W-:Y:S01]  /*2b80*/  FFMA R224, R95, R224, R23 ;  /* 0x000000e05fe07223 */ /* 0x000fe20000000017 */
[----:B------:R-:W-:Y:S01]  /*2b90*/  F2F.F16.F32 R156, R156 ;  /* 0x0000009c009c7304 */ /* 0x000fe20000200800 */
[----:B-1----:R-:W-:Y:S01]  /*2ba0*/  FMUL R236, R2, R167 ;  /* 0x000000a702ec7220 */ /* 0x002fe20000400000 */
[----:B------:R-:W-:Y:S01]  /*2bb0*/  FADD R167, R168, -R0 ;  /* 0x80000000a8a77221 */ /* 0x000fe20000000000 */
[----:B------:R-:W-:Y:S01]  /*2bc0*/  @P1 FMUL R234, R234, R3 ;  /* 0x00000003eaea1220 */ /* 0x000fe20000400000 */
[----:B------:R-:W-:Y:S01]  /*2bd0*/  FFMA R166, R146, R165, R74 ;  /* 0x000000a592a67223 */ /* 0x000fe2000000004a */
[----:B------:R-:W-:Y:S01]  /*2be0*/  FFMA R236, R147, R236, R75 ;  /* 0x000000ec93ec7223 */ /* 0x000fe2000000004b */
[----:B------:R-:W-:Y:S01]  /*2bf0*/  FMUL R167, R2, R167 ;  /* 0x000000a702a77220 */ /* 0x000fe20000400000 */
[----:B--2---:R-:W-:Y:S01]  /*2c00*/  SHF.L.U32 R163, R163, 0x10, RZ ;  /* 0x00000010a3a37819 */ /* 0x004fe200000006ff */
[----:B------:R0:W-:Y:S01]  /*2c10*/  F2F.F16.F32 R165, R234 ;  /* 0x000000ea00a57304 */ /* 0x0001e20000200800 */
[----:B------:R-:W-:Y:S01]  /*2c20*/  @P1 FMUL R236, R236, R3 ;  /* 0x00000003ecec1220 */ /* 0x000fe20000400000 */
[----:B------:R-:W-:Y:S01]  /*2c30*/  FFMA R168, R140, R167, R68 ;  /* 0x000000a78ca87223 */ /* 0x000fe20000000044 */
[----:B------:R-:W-:Y:S01]  /*2c40*/  @P1 FMUL R166, R166, R3 ;  /* 0x00000003a6a61220 */ /* 0x000fe20000400000 */
[----:B------:R-:W-:Y:S01]  /*2c50*/  FMUL R222, R2, R243 ;  /* 0x000000f302de7220 */ /* 0x000fe20000400000 */
[----:B------:R-:W-:Y:S01]  /*2c60*/  FFMA R216, R98, R241, R26 ;  /* 0x000000f162d87223 */ /* 0x000fe2000000001a */
[----:B------:R-:W-:Y:S01]  /*2c70*/  @P1 FMUL R168, R168, R3 ;  /* 0x00000003a8a81220 */ /* 0x000fe20000400000 */
[C---:B------:R-:W-:Y:S01]  /*2c80*/  FMUL R223, R2.reuse, R245 ;  /* 0x000000f502df7220 */ /* 0x040fe20000400000 */
[----:B------:R1:W2:Y:S01]  /*2c90*/  F2F.F16.F32 R167, R236 ;  /* 0x000000ec00a77304 */ /* 0x0002a20000200800 */
[----:B0-----:R-:W-:Y:S01]  /*2ca0*/  FMUL R234, R2, R169 ;  /* 0x000000a902ea7220 */ /* 0x001fe20000400000 */
[--C-:B------:R-:W-:Y:S01]  /*2cb0*/  FADD R169, R170, -R0.reuse ;  /* 0x80000000aaa97221 */ /* 0x100fe20000000000 */
[----:B------:R-:W-:Y:S01]  /*2cc0*/  FMUL R221, R2, R221 ;  /* 0x000000dd02dd7220 */ /* 0x000fe20000400000 */
[----:B------:R-:W-:Y:S01]  /*2cd0*/  @P1 FMUL R224, R224, R3 ;  /* 0x00000003e0e01220 */ /* 0x000fe20000400000 */
        /* <DEDUP_REMOVED lines=14> */
[-C--:B------:R-:W-:Y:S01]  /*2dc0*/  @P1 FMUL R170, R170, R3.reuse ;  /* 0x00000003aaaa1220 */ /* 0x080fe20000400000 */
[-C--:B------:R-:W-:Y:S01]  /*2dd0*/  @P1 FMUL R216, R216, R3.reuse ;  /* 0x00000003d8d81220 */ /* 0x080fe20000400000 */
[-C--:B------:R-:W-:Y:S01]  /*2de0*/  @P1 FMUL R222, R222, R3.reuse ;  /* 0x00000003dede1220 */ /* 0x080fe20000400000 */
[----:B------:R-:W-:-:S02]  /*2df0*/  @P1 FMUL R172, R172, R3 ;  /* 0x00000003acac1220 */ /* 0x000fc40000400000 */
[----:B------:R1:W2:Y:S01]  /*2e00*/  F2F.F16.F32 R171, R236 ;  /* 0x000000ec00ab7304 */ /* 0x0002a20000200800 */
[----:B0-----:R-:W-:Y:S01]  /*2e10*/  FMUL R234, R2, R173 ;  /* 0x000000ad02ea7220 */ /* 0x001fe20000400000 */
[----:B------:R-:W-:-:S03]  /*2e20*/  FADD R173, R174, -R0 ;  /* 0x80000000aead7221 */ /* 0x000fc60000000000 */
[----:B------:R-:W-:Y:S01]  /*2e30*/  FFMA R234, R137, R234, R65 ;  /* 0x000000ea89ea7223 */ /* 0x000fe20000000041 */
[C---:B------:R-:W-:Y:S02]  /*2e40*/  FMUL R173, R2.reuse, R173 ;  /* 0x000000ad02ad7220 */ /* 0x040fe40000400000 */
        /* <DEDUP_REMOVED lines=11> */
[----:B------:R-:W-:-:S03]  /*2f00*/  @P1 FMUL R174, R174, R3 ;  /* 0x00000003aeae1220 */ /* 0x000fc60000400000 */
[----:B------:R-:W-:Y:S02]  /*2f10*/  @P1 FMUL R176, R176, R3 ;  /* 0x00000003b0b01220 */ /* 0x000fe40000400000 */
        /* <DEDUP_REMOVED lines=80> */
[----:B------:R-:W-:Y:S01]  /*3420*/  FFMA R194, R118, R193, R46 ;  /* 0x000000c176c27223 */ /* 0x000fe2000000002e */
[----:B------:R-:W-:Y:S01]  /*3430*/  @P1 FMUL R234, R234, R3 ;  /* 0x00000003eaea1220 */ /* 0x000fe20000400000 */
[----:B------:R-:W-:Y:S01]  /*3440*/  FFMA R236, R119, R236, R47 ;  /* 0x000000ec77ec7223 */ /* 0x000fe2000000002f */
[----:B------:R-:W-:Y:S01]  /*3450*/  FMUL R195, R2, R195 ;  /* 0x000000c302c37220 */ /* 0x000fe20000400000 */
[-C--:B------:R-:W-:Y:S01]  /*3460*/  @P1 FMUL R194, R194, R3.reuse ;  /* 0x00000003c2c21220 */ /* 0x080fe20000400000 */
[----:B------:R0:W-:Y:S01]  /*3470*/  F2F.F16.F32 R193, R234 ;  /* 0x000000ea00c17304 */ /* 0x0001e20000200800 */
[----:B------:R-:W-:Y:S01]  /*3480*/  @P1 FMUL R236, R236, R3 ;  /* 0x00000003ecec1220 */ /* 0x000fe20000400000 */
[----:B------:R-:W-:Y:S01]  /*3490*/  FFMA R238, R112, R195, R40 ;  /* 0x000000c370ee7223 */ /* 0x000fe20000000028 */
[----:B------:R-:W-:Y:S01]  /*34a0*/  FADD R195, R198, -R0 ;  /* 0x80000000c6c37221 */ /* 0x000fe20000000000 */
[----:B--2---:R-:W-:-:S02]  /*34b0*/  SHF.L.U32 R191, R191, 0x10, RZ ;  /* 0x00000010bfbf7819 */ /* 0x004fc400000006ff */
[----:B------:R-:W-:Y:S01]  /*34c0*/  @P1 FMUL R238, R238, R3 ;  /* 0x00000003eeee1220 */ /* 0x000fe20000400000 */
[C---:B------:R-:W-:Y:S01]  /*34d0*/  FMUL R195, R2.reuse, R195 ;  /* 0x000000c302c37220 */ /* 0x040fe20000400000 */
[----:B------:R1:W-:Y:S01]  /*34e0*/  F2F.F16.F32 R196, R194 ;  /* 0x000000c200c47304 */ /* 0x0003e20000200800 */
[----:B0-----:R-:W-:-:S04]  /*34f0*/  FMUL R234, R2, R235 ;  /* 0x000000eb02ea7220 */ /* 0x001fc80000400000 */
[----:B------:R-:W-:-:S03]  /*3500*/  FFMA R198, R113, R234, R41 ;  /* 0x000000ea71c67223 */ /* 0x000fc60000000029 */
[----:B------:R0:W-:Y:S01]  /*3510*/  F2F.F16.F32 R234, R238 ;  /* 0x000000ee00ea7304 */ /* 0x0001e20000200800 */
[----:B-1----:R-:W-:Y:S01]  /*3520*/  FFMA R194, R114, R195, R42 ;  /* 0x000000c372c27223 */ /* 0x002fe2000000002a */
[----:B------:R-:W-:Y:S01]  /*3530*/  FADD R195, R200, -R0 ;  /* 0x80000000c8c37221 */ /* 0x000fe20000000000 */
[-C--:B------:R-:W-:Y:S02]  /*3540*/  @P1 FMUL R198, R198, R3.reuse ;  /* 0x00000003c6c61220 */ /* 0x080fe40000400000 */
[----:B------:R-:W-:Y:S01]  /*3550*/  @P1 FMUL R194, R194, R3 ;  /* 0x00000003c2c21220 */ /* 0x000fe20000400000 */
[----:B------:R-:W-:Y:S02]  /*3560*/  FMUL R195, R2, R195 ;  /* 0x000000c302c37220 */ /* 0x000fe40000400000 */
[----:B------:R1:W2:Y:S02]  /*3570*/  F2F.F16.F32 R197, R236 ;  /* 0x000000ec00c57304 */ /* 0x0002a40000200800 */
[----:B0-----:R-:W-:Y:S01]  /*3580*/  FFMA R238, R108, R195, R36 ;  /* 0x000000c36cee7223 */ /* 0x001fe20000000024 */
[----:B------:R-:W-:-:S03]  /*3590*/  FADD R195, R202, -R0 ;  /* 0x80000000cac37221 */ /* 0x000fc60000000000 */
[----:B------:R-:W-:Y:S01]  /*35a0*/  @P1 FMUL R238, R238, R3 ;  /* 0x00000003eeee1220 */ /* 0x000fe20000400000 */
[C---:B------:R-:W-:Y:S01]  /*35b0*/  FMUL R195, R2.reuse, R195 ;  /* 0x000000c302c37220 */ /* 0x040fe20000400000 */
[----:B------:R0:W-:Y:S01]  /*35c0*/  F2F.F16.F32 R200, R194 ;  /* 0x000000c200c87304 */ /* 0x0001e20000200800 */
[----:B-1----:R-:W-:Y:S01]  /*35d0*/  FMUL R236, R2, R199 ;  /* 0x000000c702ec7220 */ /* 0x002fe20000400000 */
[----:B------:R-:W-:-:S03]  /*35e0*/  FADD R199, R201, -R0 ;  /* 0x80000000c9c77221 */ /* 0x000fc60000000000 */
[----:B------:R-:W-:Y:S01]  /*35f0*/  FFMA R236, R115, R236, R43 ;  /* 0x000000ec73ec7223 */ /* 0x000fe2000000002b */
[----:B--2---:R-:W-:Y:S02]  /*3600*/  SHF.L.U32 R197, R197, 0x10, RZ ;  /* 0x00000010c5c57819 */ /* 0x004fe400000006ff */
[----:B------:R1:W-:Y:S01]  /*3610*/  F2F.F16.F32 R202, R238 ;  /* 0x000000ee00ca7304 */ /* 0x0003e20000200800 */
[----:B0-----:R-:W-:Y:S01]  /*3620*/  FFMA R194, R110, R195, R38 ;  /* 0x000000c36ec27223 */ /* 0x001fe20000000026 */
[----:B------:R-:W-:Y:S01]  /*3630*/  FADD R195, R204, -R0 ;  /* 0x80000000ccc37221 */ /* 0x000fe20000000000 */
[-C--:B------:R-:W-:Y:S02]  /*3640*/  @P1 FMUL R236, R236, R3.reuse ;  /* 0x00000003ecec1220 */ /* 0x080fe40000400000 */
[----:B------:R-:W-:Y:S01]  /*3650*/  @P1 FMUL R194, R194, R3 ;  /* 0x00000003c2c21220 */ /* 0x000fe20000400000 */
[----:B------:R-:W-:Y:S02]  /*3660*/  FMUL R195, R2, R195 ;  /* 0x000000c302c37220 */ /* 0x000fe40000400000 */
[----:B------:R0:W-:Y:S02]  /*3670*/  F2F.F16.F32 R235, R198 ;  /* 0x000000c600eb7304 */ /* 0x0001e40000200800 */
[----:B-1----:R-:W-:Y:S01]  /*3680*/  FFMA R238, R104, R195, R32 ;  /* 0x000000c368ee7223 */ /* 0x002fe20000000020 */
[----:B------:R-:W-:-:S03]  /*3690*/  FADD R195, R206, -R0 ;  /* 0x80000000cec37221 */ /* 0x000fc60000000000 */
[----:B------:R-:W-:Y:S01]  /*36a0*/  @P1 FMUL R238, R238, R3 ;  /* 0x00000003eeee1220 */ /* 0x000fe20000400000 */
[C---:B------:R-:W-:Y:S01]  /*36b0*/  FMUL R195, R2.reuse, R195 ;  /* 0x000000c302c37220 */ /* 0x040fe20000400000 */
[----:B------:R1:W2:Y:S01]  /*36c0*/  F2F.F16.F32 R201, R236 ;  /* 0x000000ec00c97304 */ /* 0x0002a20000200800 */
[----:B0-----:R-:W-:Y:S01]  /*36d0*/  FMUL R198, R2, R199 ;  /* 0x000000c702c67220 */ /* 0x001fe20000400000 */
[----:B------:R-:W-:-:S03]  /*36e0*/  FADD R199, R203, -R0 ;  /* 0x80000000cbc77221 */ /* 0x000fc60000000000 */
[----:B------:R-:W-:-:S03]  /*36f0*/  FFMA R198, R109, R198, R37 ;  /* 0x000000c66dc67223 */ /* 0x000fc60000000025 */
[----:B------:R0:W-:Y:S01]  /*3700*/  F2F.F16.F32 R204, R194 ;  /* 0x000000c200cc7304 */ /* 0x0001e20000200800 */
[----:B-1----:R-:W-:Y:S01]  /*3710*/  FMUL R236, R2, R199 ;  /* 0x000000c702ec7220 */ /* 0x002fe20000400000 */
[----:B------:R-:W-:Y:S01]  /*3720*/  @P1 FMUL R198, R198, R3 ;  /* 0x00000003c6c61220 */ /* 0x000fe20000400000 */
[----:B------:R-:W-:Y:S02]  /*3730*/  FADD R199, R205, -R0 ;  /* 0x80000000cdc77221 */ /* 0x000fe40000000000 */
[----:B------:R-:W-:Y:S01]  /*3740*/  FFMA R236, R111, R236, R39 ;  /* 0x000000ec6fec7223 */ /* 0x000fe20000000027 */
[----:B--2---:R-:W-:Y:S02]  /*3750*/  SHF.L.U32 R201, R201, 0x10, RZ ;  /* 0x00000010c9c97819 */ /* 0x004fe400000006ff */
[----:B------:R1:W-:Y:S01]  /*3760*/  F2F.F16.F32 R203, R198 ;  /* 0x000000c600cb7304 */ /* 0x0003e20000200800 */
[----:B0-----:R-:W-:Y:S01]  /*3770*/  FFMA R194, R106, R195, R34 ;  /* 0x000000c36ac27223 */ /* 0x001fe20000000022 */
[----:B------:R-:W-:Y:S01]  /*3780*/  FADD R195, R208, -R0 ;  /* 0x80000000d0c37221 */ /* 0x000fe20000000000 */
[----:B------:R-:W-:-:S02]  /*3790*/  @P1 FMUL R236, R236, R3 ;  /* 0x00000003ecec1220 */ /* 0x000fc40000400000 */
[----:B------:R-:W-:Y:S01]  /*37a0*/  @P1 FMUL R194, R194, R3 ;  /* 0x00000003c2c21220 */ /* 0x000fe20000400000 */
[C---:B------:R-:W-:Y:S02]  /*37b0*/  FMUL R195, R2.reuse, R195 ;  /* 0x000000c302c37220 */ /* 0x040fe40000400000 */
[----:B------:R0:W-:Y:S01]  /*37c0*/  F2F.F16.F32 R206, R238 ;  /* 0x000000ee00ce7304 */ /* 0x0001e20000200800 */
[----:B-1----:R-:W-:Y:S01]  /*37d0*/  FMUL R198, R2, R199 ;  /* 0x000000c702c67220 */ /* 0x002fe20000400000 */
[----:B------:R-:W-:-:S03]  /*37e0*/  FADD R199, R207, -R0 ;  /* 0x80000000cfc77221 */ /* 0x000fc60000000000 */
[----:B------:R-:W-:-:S03]  /*37f0*/  FFMA R198, R105, R198, R33 ;  /* 0x000000c669c67223 */ /* 0x000fc60000000021 */
[----:B------:R1:W2:Y:S01]  /*3800*/  F2F.F16.F32 R205, R236 ;  /* 0x000000ec00cd7304 */ /* 0x0002a20000200800 */
[----:B0-----:R-:W-:Y:S01]  /*3810*/  FFMA R238, R100, R195, R28 ;  /* 0x000000c364ee7223 */ /* 0x001fe2000000001c */
[--C-:B------:R-:W-:Y:S01]  /*3820*/  FADD R195, R210, -R0.reuse ;  /* 0x80000000d2c37221 */ /* 0x100fe20000000000 */
[-C--:B------:R-:W-:Y:S02]  /*3830*/  @P1 FMUL R198, R198, R3.reuse ;  /* 0x00000003c6c61220 */ /* 0x080fe40000400000 */
[----:B------:R-:W-:Y:S01]  /*3840*/  @P1 FMUL R238, R238, R3 ;  /* 0x00000003eeee1220 */ /* 0x000fe20000400000 */
[C---:B------:R-:W-:Y:S02]  /*3850*/  FMUL R195, R2.reuse, R195 ;  /* 0x000000c302c37220 */ /* 0x040fe40000400000 */
[----:B------:R0:W-:Y:S01]  /*3860*/  F2F.F16.F32 R207, R198 ;  /* 0x000000c600cf7304 */ /* 0x0001e20000200800 */
[----:B-1----:R-:W-:Y:S01]  /*3870*/  FMUL R236, R2, R199 ;  /* 0x000000c702ec7220 */ /* 0x002fe20000400000 */
[----:B------:R-:W-:-:S03]  /*3880*/  FADD R199, R209, -R0 ;  /* 0x80000000d1c77221 */ /* 0x000fc60000000000 */
[----:B------:R-:W-:Y:S01]  /*3890*/  FFMA R236, R107, R236, R35 ;  /* 0x000000ec6bec7223 */ /* 0x000fe20000000023 */
[----:B--2---:R-:W-:Y:S02]  /*38a0*/  SHF.L.U32 R205, R205, 0x10, RZ ;  /* 0x00000010cdcd7819 */ /* 0x004fe400000006ff */
[----:B------:R1:W-:Y:S01]  /*38b0*/  F2F.F16.F32 R208, R194 ;  /* 0x000000c200d07304 */ /* 0x0003e20000200800 */
[----:B------:R-:W-:Y:S01]  /*38c0*/  @P1 FMUL R236, R236, R3 ;  /* 0x00000003ecec1220 */ /* 0x000fe20000400000 */
[----:B0-----:R-:W-:Y:S01]  /*38d0*/  FMUL R198, R2, R199 ;  /* 0x000000c702c67220 */ /* 0x001fe20000400000 */
[----:B------:R-:W-:-:S03]  /*38e0*/  FADD R199, R211, -R0 ;  /* 0x80000000d3c77221 */ /* 0x000fc60000000000 */
[----:B------:R-:W-:Y:S02]  /*38f0*/  FFMA R198, R101, R198, R29 ;  /* 0x000000c665c67223 */ /* 0x000fe4000000001d */
[----:B------:R0:W2:Y:S01]  /*3900*/  F2F.F16.F32 R209, R236 ;  /* 0x000000ec00d17304 */ /* 0x0000a20000200800 */
[----:B-1----:R-:W-:Y:S01]  /*3910*/  FFMA R194, R102, R195, R30 ;  /* 0x000000c366c27223 */ /* 0x002fe2000000001e */
[----:B------:R-:W-:Y:S01]  /*3920*/  FADD R195, R215, -R0 ;  /* 0x80000000d7c37221 */ /* 0x000fe20000000000 */
[-C--:B------:R-:W-:Y:S02]  /*3930*/  @P1 FMUL R198, R198, R3.reuse ;  /* 0x00000003c6c61220 */ /* 0x080fe40000400000 */
[----:B------:R-:W-:-:S03]  /*3940*/  @P1 FMUL R194, R194, R3 ;  /* 0x00000003c2c21220 */ /* 0x000fc60000400000 */
[----:B------:R-:W-:Y:S01]  /*3950*/  F2F.F16.F32 R160, R160 ;  /* 0x000000a000a07304 */ /* 0x000fe20000200800 */
[----:B0-----:R-:W-:Y:S01]  /*3960*/  FMUL R236, R2, R199 ;  /* 0x000000c702ec7220 */ /* 0x001fe20000400000 */
[----:B------:R-:W-:-:S03]  /*3970*/  FADD R199, R212, -R0 ;  /* 0x80000000d4c77221 */ /* 0x000fc60000000000 */
[----:B------:R-:W-:Y:S01]  /*3980*/  FFMA R236, R103, R236, R31 ;  /* 0x000000ec67ec7223 */ /* 0x000fe2000000001f */
[----:B------:R-:W-:Y:S01]  /*3990*/  FMUL R199, R2, R199 ;  /* 0x000000c702c77220 */ /* 0x000fe20000400000 */
[----:B--2---:R-:W-:Y:S01]  /*39a0*/  SHF.L.U32 R209, R209, 0x10, RZ ;  /* 0x00000010d1d17819 */ /* 0x004fe200000006ff */
[----:B------:R0:W-:Y:S01]  /*39b0*/  F2F.F16.F32 R212, R194 ;  /* 0x000000c200d47304 */ /* 0x0001e20000200800 */
[----:B------:R-:W-:Y:S01]  /*39c0*/  @P1 FMUL R236, R236, R3 ;  /* 0x00000003ecec1220 */ /* 0x000fe20000400000 */
[----:B------:R-:W-:Y:S01]  /*39d0*/  FFMA R214, R96, R199, R24 ;  /* 0x000000c760d67223 */ /* 0x000fe20000000018 */
[--C-:B------:R-:W-:Y:S01]  /*39e0*/  FADD R199, R218, -R0.reuse ;  /* 0x80000000dac77221 */ /* 0x100fe20000000000 */
[----:B------:R-:W-:Y:S02]  /*39f0*/  FMUL R218, R2, R251 ;  /* 0x000000fb02da7220 */ /* 0x000fe40000400000 */
[----:B------:R-:W-:Y:S02]  /*3a00*/  @P1 FMUL R214, R214, R3 ;  /* 0x00000003d6d61220 */ /* 0x000fe40000400000 */
[----:B------:R-:W1:Y:S01]  /*3a10*/  F2F.F16.F32 R186, R186 ;  /* 0x000000ba00ba7304 */ /* 0x000e620000200800 */
[----:B0-----:R-:W-:Y:S01]  /*3a20*/  FMUL R194, R2, R239 ;  /* 0x000000ef02c27220 */ /* 0x001fe20000400000 */
[----:B------:R-:W-:Y:S01]  /*3a30*/  FADD R239, R220, -R0 ;  /* 0x80000000dcef7221 */ /* 0x000fe20000000000 */
[C---:B------:R-:W-:Y:S01]  /*3a40*/  FMUL R0, R2.reuse, R195 ;  /* 0x000000c302007220 */ /* 0x040fe20000400000 */
[C---:B------:R-:W-:Y:S01]  /*3a50*/  FMUL R195, R2.reuse, R237 ;  /* 0x000000ed02c37220 */ /* 0x040fe20000400000 */
[----:B------:R-:W-:Y:S01]  /*3a60*/  FFMA R194, R97, R194, R25 ;  /* 0x000000c261c27223 */ /* 0x000fe20000000019 */
[----:B------:R-:W-:Y:S01]  /*3a70*/  FMUL R237, R2, R199 ;  /* 0x000000c702ed7220 */ /* 0x000fe20000400000 */
[----:B------:R-:W-:Y:S01]  /*3a80*/  FFMA R0, R99, R0, R27 ;  /* 0x0000000063007223 */ /* 0x000fe2000000001b */
[----:B------:R-:W-:Y:S01]  /*3a90*/  FFMA R226, R92, R195, R20 ;  /* 0x000000c35ce27223 */ /* 0x000fe20000000014 */
[----:B------:R-:W-:Y:S01]  /*3aa0*/  @P1 FMUL R194, R194, R3 ;  /* 0x00000003c2c21220 */ /* 0x000fe20000400000 */
[----:B------:R-:W0:Y:S01]  /*3ab0*/  F2F.F16.F32 R184, R184 ;  /* 0x000000b800b87304 */ /* 0x000e220000200800 */
[----:B------:R-:W-:Y:S01]  /*3ac0*/  FMUL R225, R2, R239 ;  /* 0x000000ef02e17220 */ /* 0x000fe20000400000 */
[----:B------:R-:W-:Y:S01]  /*3ad0*/  @P1 FMUL R0, R0, R3 ;  /* 0x0000000300001220 */ /* 0x000fe20000400000 */
[----:B------:R-:W-:Y:S01]  /*3ae0*/  FMUL R220, R2, R247 ;  /* 0x000000f702dc7220 */ /* 0x000fe20000400000 */
[----:B------:R-:W-:Y:S01]  /*3af0*/  FFMA R218, R85, R218, R13 ;  /* 0x000000da55da7223 */ /* 0x000fe2000000000d */
[----:B------:R-:W-:-:S02]  /*3b00*/  @P1 FMUL R226, R226, R3 ;  /* 0x00000003e2e21220 */ /* 0x000fc40000400000 */
[----:B------:R-:W-:Y:S01]  /*3b10*/  FFMA R220, R91, R220, R19 ;  /* 0x000000dc5bdc7223 */ /* 0x000fe20000000013 */
[----:B------:R2:W-:Y:S01]  /*3b20*/  F2F.F16.F32 R215, R194 ;  /* 0x000000c200d77304 */ /* 0x0005e20000200800 */
[-C--:B------:R-:W-:Y:S02]  /*3b30*/  @P1 FMUL R218, R218, R3.reuse ;  /* 0x00000003dada1220 */ /* 0x080fe40000400000 */
[----:B------:R-:W-:-:S05]  /*3b40*/  @P1 FMUL R220, R220, R3 ;  /* 0x00000003dcdc1220 */ /* 0x000fca0000400000 */
[----:B------:R3:W-:Y:S01]  /*3b50*/  F2F.F16.F32 R211, R198 ;  /* 0x000000c600d37304 */ /* 0x0007e20000200800 */
[----:B--2---:R-:W-:-:S05]  /*3b60*/  IMAD.WIDE.U32 R194, R157, 0x10000, RZ ;  /* 0x000100009dc27825 */ /* 0x004fca00078e00ff */
[----:B------:R-:W-:Y:S02]  /*3b70*/  LOP3.LUT R159, R159, R195, R158, 0xfe, !PT ;  /* 0x000000c39f9f7212 */ /* 0x000fe400078efe9e */
[----:B------:R-:W-:Y:S01]  /*3b80*/  LOP3.LUT R158, R194, R156, RZ, 0xfc, !PT ;  /* 0x0000009cc29e7212 */ /* 0x000fe200078efcff */
[----:B------:R-:W-:-:S04]  /*3b90*/  IMAD.WIDE.U32 R156, R165, 0x10000, RZ ;  /* 0x00010000a59c7825 */ /* 0x000fc800078e00ff */
[C---:B---3--:R-:W-:Y:S01]  /*3ba0*/  FMUL R198, R2.reuse, R217 ;  /* 0x000000d902c67220 */ /* 0x048fe20000400000 */
[----:B------:R-:W-:Y:S01]  /*3bb0*/  F2F.F16.F32 R170, R170 ;  /* 0x000000aa00aa7304 */ /* 0x000fe20000200800 */
[C---:B------:R-:W-:Y:S01]  /*3bc0*/  FMUL R217, R2.reuse, R249 ;  /* 0x000000f902d97220 */ /* 0x040fe20000400000 */
[----:B------:R-:W-:Y:S01]  /*3bd0*/  FMUL R2, R2, R227 ;  /* 0x000000e302027220 */ /* 0x000fe20000400000 */
[----:B------:R-:W-:Y:S01]  /*3be0*/  LOP3.LUT R167, R167, R157, R166, 0xfe, !PT ;  /* 0x0000009da7a77212 */ /* 0x000fe200078efea6 */
[----:B------:R-:W-:Y:S01]  /*3bf0*/  FFMA R194, R88, R225, R16 ;  /* 0x000000e158c27223 */ /* 0x000fe20000000010 */
[----:B------:R-:W-:Y:S01]  /*3c00*/  LOP3.LUT R166, R156, R164, RZ, 0xfc, !PT ;  /* 0x000000a49ca67212 */ /* 0x000fe200078efcff */
[----:B------:R-:W-:Y:S01]  /*3c10*/  IMAD.WIDE.U32 R156, R173, 0x10000, RZ ;  /* 0x00010000ad9c7825 */ /* 0x000fe200078e00ff */
[----:B------:R-:W-:Y:S01]  /*3c20*/  IADD3 R227, PT, PT, R11, 0x1100, RZ ;  /* 0x000011000be37810 */ /* 0x000fe20007ffe0ff */
[----:B------:R-:W-:Y:S02]  /*3c30*/  F2F.F16.F32 R168, R168 ;  /* 0x000000a800a87304 */ /* 0x000fe40000200800 */
[----:B------:R-:W-:Y:S01]  /*3c40*/  @P1 FMUL R194, R194, R3 ;  /* 0x00000003c2c21220 */ /* 0x000fe20000400000 */
[----:B------:R-:W-:-:S02]  /*3c50*/  LOP3.LUT R175, R175, R157, R174, 0xfe, !PT ;  /* 0x0000009dafaf7212 */ /* 0x000fc400078efeae */
[----:B------:R-:W-:Y:S01]  /*3c60*/  LOP3.LUT R174, R156, R172, RZ, 0xfc, !PT ;  /* 0x000000ac9cae7212 */ /* 0x000fe200078efcff */
[----:B------:R-:W-:-:S04]  /*3c70*/  IMAD.WIDE.U32 R156, R181, 0x10000, RZ ;  /* 0x00010000b59c7825 */ /* 0x000fc800078e00ff */
[----:B------:R-:W-:Y:S01]  /*3c80*/  FFMA R172, R90, R223, R18 ;  /* 0x000000df5aac7223 */ /* 0x000fe20000000012 */
[----:B------:R2:W3:Y:S01]  /*3c90*/  F2F.F16.F32 R213, R236 ;  /* 0x000000ec00d57304 */ /* 0x0004e20000200800 */
[----:B------:R-:W-:Y:S02]  /*3ca0*/  IADD3 R223, PT, PT, R11, 0xf00, RZ ;  /* 0x00000f000bdf7810 */ /* 0x000fe40007ffe0ff */
[----:B------:R-:W-:Y:S01]  /*3cb0*/  LOP3.LUT R183, R183, R157, R182, 0xfe, !PT ;  /* 0x0000009db7b77212 */ /* 0x000fe200078efeb6 */
[----:B------:R-:W-:Y:S01]  /*3cc0*/  @P1 FMUL R172, R172, R3 ;  /* 0x00000003acac1220 */ /* 0x000fe20000400000 */
[----:B------:R-:W-:Y:S01]  /*3cd0*/  LOP3.LUT R182, R156, R180, RZ, 0xfc, !PT ;  /* 0x000000b49cb67212 */ /* 0x000fe200078efcff */
[----:B------:R-:W-:-:S04]  /*3ce0*/  IMAD.WIDE.U32 R156, R185, 0x10000, RZ ;  /* 0x00010000b99c7825 */ /* 0x000fc800078e00ff */
[----:B------:R-:W-:Y:S01]  /*3cf0*/  FFMA R180, R87, R2, R15 ;  /* 0x0000000257b47223 */ /* 0x000fe2000000000f */
[----:B------:R-:W4:Y:S01]  /*3d00*/  F2F.F16.F32 R192, R192 ;  /* 0x000000c000c07304 */ /* 0x000f220000200800 */
[----:B--2---:R-:W-:Y:S01]  /*3d10*/  FFMA R236, R93, R198, R21 ;  /* 0x000000c65dec7223 */ /* 0x004fe20000000015 */
[----:B------:R-:W-:Y:S01]  /*3d20*/  IMAD.WIDE.U32 R198, R161, 0x10000, RZ ;  /* 0x00010000a1c67825 */ /* 0x000fe200078e00ff */
[----:B-1----:R-:W-:-:S03]  /*3d30*/  LOP3.LUT R187, R187, R157, R186, 0xfe, !PT ;  /* 0x0000009dbbbb7212 */ /* 0x002fc600078efeba */
[----:B------:R-:W-:Y:S01]  /*3d40*/  @P1 FMUL R180, R180, R3 ;  /* 0x00000003b4b41220 */ /* 0x000fe20000400000 */
[----:B0-----:R-:W-:Y:S01]  /*3d50*/  LOP3.LUT R186, R156, R184, RZ, 0xfc, !PT ;  /* 0x000000b89cba7212 */ /* 0x001fe200078efcff */
[----:B------:R-:W-:Y:S01]  /*3d60*/  IMAD.WIDE.U32 R156, R193, 0x10000, RZ ;  /* 0x00010000c19c7825 */ /* 0x000fe200078e00ff */
[----:B------:R-:W-:Y:S01]  /*3d70*/  LOP3.LUT R163, R163, R199, R162, 0xfe, !PT ;  /* 0x000000c7a3a37212 */ /* 0x000fe200078efea2 */
[----:B------:R-:W0:Y:S01]  /*3d80*/  F2F.F16.F32 R178, R178 ;  /* 0x000000b200b27304 */ /* 0x000e220000200800 */
[----:B------:R-:W-:Y:S01]  /*3d90*/  LOP3.LUT R162, R198, R160, RZ, 0xfc, !PT ;  /* 0x000000a0c6a27212 */ /* 0x000fe200078efcff */
[----:B------:R-:W-:Y:S01]  /*3da0*/  IMAD.WIDE.U32 R160, R169, 0x10000, RZ ;  /* 0x00010000a9a07825 */ /* 0x000fe200078e00ff */
[----:B------:R-:W-:-:S03]  /*3db0*/  LOP3.LUT R197, R197, R157, R196, 0xfe, !PT ;  /* 0x0000009dc5c57212 */ /* 0x000fc600078efec4 */
[----:B------:R-:W-:Y:S01]  /*3dc0*/  @P1 FMUL R236, R236, R3 ;  /* 0x00000003ecec1220 */ /* 0x000fe20000400000 */
[----:B------:R-:W-:Y:S01]  /*3dd0*/  FFMA R2, R86, R221, R14 ;  /* 0x000000dd56027223 */ /* 0x000fe2000000000e */
[----:B---3--:R-:W-:Y:S01]  /*3de0*/  SHF.L.U32 R213, R213, 0x10, RZ ;  /* 0x00000010d5d57819 */ /* 0x008fe200000006ff */
[----:B------:R-:W-:Y:S01]  /*3df0*/  IMAD.WIDE.U32 R184, R215, 0x10000, RZ ;  /* 0x00010000d7b87825 */ /* 0x000fe200078e00ff */
[----:B------:R-:W1:Y:S01]  /*3e00*/  F2F.F16.F32 R176, R176 ;  /* 0x000000b000b07304 */ /* 0x000e620000200800 */
[----:B------:R-:W-:Y:S02]  /*3e10*/  LOP3.LUT R171, R171, R161, R170, 0xfe, !PT ;  /* 0x000000a1abab7212 */ /* 0x000fe400078efeaa */
[----:B------:R-:W-:Y:S01]  /*3e20*/  @P1 FMUL R2, R2, R3 ;  /* 0x0000000302021220 */ /* 0x000fe20000400000 */
[----:B------:R-:W-:Y:S01]  /*3e30*/  LOP3.LUT R170, R160, R168, RZ, 0xfc, !PT ;  /* 0x000000a8a0aa7212 */ /* 0x000fe200078efcff */
[----:B------:R-:W-:Y:S01]  /*3e40*/  IMAD.WIDE.U32 R160, R177, 0x10000, RZ ;  /* 0x00010000b1a07825 */ /* 0x000fe200078e00ff */
[----:B----4-:R-:W-:-:S02]  /*3e50*/  LOP3.LUT R196, R156, R192, RZ, 0xfc, !PT ;  /* 0x000000c09cc47212 */ /* 0x010fc400078efcff */
[----:B------:R-:W-:Y:S01]  /*3e60*/  IADD3 R193, PT, PT, R11, 0x600, RZ ;  /* 0x000006000bc17810 */ /* 0x000fe20007ffe0ff */
[----:B------:R-:W2:Y:S01]  /*3e70*/  F2F.F16.F32 R190, R190 ;  /* 0x000000be00be7304 */ /* 0x000ea20000200800 */
[----:B------:R-:W-:Y:S01]  /*3e80*/  IMAD.WIDE.U32 R156, R203, 0x10000, RZ ;  /* 0x00010000cb9c7825 */ /* 0x000fe200078e00ff */
[----:B0-----:R-:W-:Y:S02]  /*3e90*/  LOP3.LUT R179, R179, R161, R178, 0xfe, !PT ;  /* 0x000000a1b3b37212 */ /* 0x001fe400078efeb2 */
[----:B------:R-:W-:Y:S02]  /*3ea0*/  IADD3 R199, PT, PT, R11, 0x800, RZ ;  /* 0x000008000bc77810 */ /* 0x000fe40007ffe0ff */
[----:B------:R-:W-:Y:S02]  /*3eb0*/  LOP3.LUT R205, R205, R157, R204, 0xfe, !PT ;  /* 0x0000009dcdcd7212 */ /* 0x000fe400078efecc */
[----:B------:R-:W0:Y:S01]  /*3ec0*/  F2F.F16.F32 R188, R188 ;  /* 0x000000bc00bc7304 */ /* 0x000e220000200800 */
[----:B-1----:R-:W-:Y:S01]  /*3ed0*/  LOP3.LUT R178, R160, R176, RZ, 0xfc, !PT ;  /* 0x000000b0a0b27212 */ /* 0x002fe200078efcff */
[----:B------:R-:W-:Y:S01]  /*3ee0*/  IMAD.WIDE.U32 R160, R189, 0x10000, RZ ;  /* 0x00010000bda07825 */ /* 0x000fe200078e00ff */
[----:B------:R-:W-:-:S03]  /*3ef0*/  LOP3.LUT R204, R156, R202, RZ, 0xfc, !PT ;  /* 0x000000ca9ccc7212 */ /* 0x000fc600078efcff */
[----:B------:R-:W-:Y:S01]  /*3f00*/  FFMA R176, R84, R217, R12 ;  /* 0x000000d954b07223 */ /* 0x000fe2000000000c */
[----:B------:R-:W-:Y:S01]  /*3f10*/  IMAD.WIDE.U32 R156, R207, 0x10000, RZ ;  /* 0x00010000cf9c7825 */ /* 0x000fe200078e00ff */
[----:B--2---:R-:W-:Y:S01]  /*3f20*/  LOP3.LUT R191, R191, R161, R190, 0xfe, !PT ;  /* 0x000000a1bfbf7212 */ /* 0x004fe200078efebe */
[----:B------:R1:W2:Y:S02]  /*3f30*/  F2F.F16.F32 R210, R238 ;  /* 0x000000ee00d27304 */ /* 0x0002a40000200800 */
[----:B------:R-:W-:Y:S01]  /*3f40*/  @P1 FMUL R176, R176, R3 ;  /* 0x00000003b0b01220 */ /* 0x000fe20000400000 */
[----:B------:R-:W-:Y:S02]  /*3f50*/  IADD3 R207, PT, PT, R11, 0xa00, RZ ;  /* 0x00000a000bcf7810 */ /* 0x000fe40007ffe0ff */
[----:B------:R-:W-:Y:S02]  /*3f60*/  LOP3.LUT R209, R209, R157, R208, 0xfe, !PT ;  /* 0x0000009dd1d17212 */ /* 0x000fe400078efed0 */
[----:B------:R-:W-:Y:S01]  /*3f70*/  LOP3.LUT R208, R156, R206, RZ, 0xfc, !PT ;  /* 0x000000ce9cd07212 */ /* 0x000fe200078efcff */
[----:B------:R-:W-:Y:S01]  /*3f80*/  F2F.F16.F32 R195, R236 ;  /* 0x000000ec00c37304 */ /* 0x000fe20000200800 */
[----:B-1----:R-:W-:Y:S01]  /*3f90*/  FFMA R238, R94, R237, R22 ;  /* 0x000000ed5eee7223 */ /* 0x002fe20000000016 */
[----:B0-----:R-:W-:Y:S01]  /*3fa0*/  LOP3.LUT R190, R160, R188, RZ, 0xfc, !PT ;  /* 0x000000bca0be7212 */ /* 0x001fe200078efcff */
[----:B------:R-:W-:Y:S01]  /*3fb0*/  IMAD.WIDE.U32 R160, R235, 0x10000, RZ ;  /* 0x00010000eba07825 */ /* 0x000fe200078e00ff */
[----:B------:R-:W0:Y:S03]  /*3fc0*/  LDC.64 R156, c[0x0][0x3c8] ;  /* 0x0000f200ff9c7b82 */ /* 0x000e260000000a00 */
[----:B------:R-:W-:Y:S01]  /*3fd0*/  @P1 FMUL R238, R238, R3 ;  /* 0x00000003eeee1220 */ /* 0x000fe20000400000 */
[----:B------:R-:W1:Y:S01]  /*3fe0*/  F2F.F16.F32 R0, R0 ;  /* 0x0000000000007304 */ /* 0x000e620000200800 */
[----:B------:R-:W-:-:S02]  /*3ff0*/  LOP3.LUT R201, R201, R161, R200, 0xfe, !PT ;  /* 0x000000a1c9c97212 */ /* 0x000fc400078efec8 */
[----:B------:R-:W-:Y:S01]  /*4000*/  LOP3.LUT R200, R160, R234, RZ, 0xfc, !PT ;  /* 0x000000eaa0c87212 */ /* 0x000fe200078efcff */
[----:B------:R-:W-:Y:S01]  /*4010*/  IMAD.WIDE.U32 R160, R211, 0x10000, RZ ;  /* 0x00010000d3a07825 */ /* 0x000fe200078e00ff */
[----:B------:R-:W-:-:S03]  /*4020*/  IADD3 R211, PT, PT, R11, 0xb00, RZ ;  /* 0x00000b000bd37810 */ /* 0x000fc60007ffe0ff */
[----:B------:R-:W3:Y:S01]  /*4030*/  F2F.F16.F32 R164, R224 ;  /* 0x000000e000a47304 */ /* 0x000ee20000200800 */
[----:B------:R-:W-:Y:S02]  /*4040*/  LOP3.LUT R213, R213, R161, R212, 0xfe, !PT ;  /* 0x000000a1d5d57212 */ /* 0x000fe400078efed4 */
[----:B--2---:R-:W-:Y:S02]  /*4050*/  LOP3.LUT R212, R160, R210, RZ, 0xfc, !PT ;  /* 0x000000d2a0d47212 */ /* 0x004fe400078efcff */
[----:B-1----:R-:W-:-:S03]  /*4060*/  SHF.L.U32 R217, R0, 0x10, RZ ;  /* 0x0000001000d97819 */ /* 0x002fc600000006ff */
[----:B------:R-:W1:Y:S01]  /*4070*/  F2F.F16.F32 R216, R216 ;  /* 0x000000d800d87304 */ /* 0x000e620000200800 */
[----:B0-----:R-:W-:Y:S01]  /*4080*/  IMAD.WIDE.U32 R192, R193, 0x8, R156 ;  /* 0x00000008c1c07825 */ /* 0x001fe200078e009c */
[----:B---3--:R-:W-:-:S06]  /*4090*/  SHF.L.U32 R164, R164, 0x10, RZ ;  /* 0x00000010a4a47819 */ /* 0x008fcc00000006ff */
[----:B------:R-:W-:Y:S01]  /*40a0*/  F2F.F16.F32 R165, R238 ;  /* 0x000000ee00a57304 */ /* 0x000fe20000200800 */
[----:B------:R-:W-:-:S04]  /*40b0*/  IMAD.WIDE.U32 R198, R199, 0x8, R156 ;  /* 0x00000008c7c67825 */ /* 0x000fc800078e009c */
[----:B------:R-:W-:Y:S01]  /*40c0*/  IMAD.WIDE.U32 R202, R229, 0x8, R156 ;  /* 0x00000008e5ca7825 */ /* 0x000fe200078e009c */
[----:B-1----:R-:W-:Y:S02]  /*40d0*/  LOP3.LUT R217, R217, R185, R216, 0xfe, !PT ;  /* 0x000000b9d9d97212 */ /* 0x002fe400078efed8 */
[----:B------:R-:W0:Y:S01]  /*40e0*/  F2F.F16.F32 R214, R214 ;  /* 0x000000d600d67304 */ /* 0x000e220000200800 */
[----:B------:R-:W-:-:S04]  /*40f0*/  IMAD.WIDE.U32 R206, R207, 0x8, R156 ;  /* 0x00000008cfce7825 */ /* 0x000fc800078e009c */
[----:B------:R-:W-:-:S03]  /*4100*/  IMAD.WIDE.U32 R210, R211, 0x8, R156 ;  /* 0x00000008d3d27825 */ /* 0x000fc600078e009c */
[----:B------:R1:W-:Y:S01]  /*4110*/  F2F.F16.F32 R169, R222 ;  /* 0x000000de00a97304 */ /* 0x0003e20000200800 */
[----:B------:R-:W-:Y:S01]  /*4120*/  IMAD.WIDE.U32 R224, R233, 0x8, R156 ;  /* 0x00000008e9e07825 */ /* 0x000fe200078e009c */
[----:B0-----:R-:W-:-:S06]  /*4130*/  LOP3.LUT R216, R184, R214, RZ, 0xfc, !PT ;  /* 0x000000d6b8d87212 */ /* 0x001fcc00078efcff */
[----:B------:R0:W2:Y:S01]  /*4140*/  F2F.F16.F32 R173, R220 ;  /* 0x000000dc00ad7304 */ /* 0x0000a20000200800 */
[----:B------:R-:W-:-:S04]  /*4150*/  IMAD.WIDE.U32 R214, R230, 0x8, R156 ;  /* 0x00000008e6d67825 */ /* 0x000fc800078e009c */
[----:B-1----:R-:W-:-:S03]  /*4160*/  IMAD.WIDE.U32 R222, R223, 0x8, R156 ;  /* 0x00000008dfde7825 */ /* 0x002fc600078e009c */
[----:B------:R-:W1:Y:S01]  /*4170*/  F2F.F16.F32 R218, R218 ;  /* 0x000000da00da7304 */ /* 0x000e620000200800 */
[----:B0-----:R-:W-:Y:S01]  /*4180*/  IMAD.WIDE.U32 R220, R232, 0x8, R156 ;  /* 0x00000008e8dc7825 */ /* 0x001fe200078e009c */
[----:B--2---:R-:W-:-:S06]  /*4190*/  SHF.L.U32 R173, R173, 0x10, RZ ;  /* 0x00000010adad7819 */ /* 0x004fcc00000006ff */
[----:B------:R0:W2:Y:S01]  /*41a0*/  F2F.F16.F32 R188, R180 ;  /* 0x000000b400bc7304 */ /* 0x0000a20000200800 */
[----:B-1----:R-:W-:-:S07]  /*41b0*/  IMAD.WIDE.U32 R184, R218, 0x10000, RZ ;  /* 0x00010000dab87825 */ /* 0x002fce00078e00ff */
[----:B------:R-:W1:Y:S01]  /*41c0*/  F2F.F16.F32 R172, R172 ;  /* 0x000000ac00ac7304 */ /* 0x000e620000200800 */
[----:B0-----:R-:W-:Y:S01]  /*41d0*/  IMAD.WIDE.U32 R180, R195, 0x10000, RZ ;  /* 0x00010000c3b47825 */ /* 0x001fe200078e00ff */
[----:B------:R-:W-:Y:S02]  /*41e0*/  IADD3 R195, PT, PT, R11, 0x700, RZ ;  /* 0x000007000bc37810 */ /* 0x000fe40007ffe0ff */
[----:B--2---:R-:W-:-:S04]  /*41f0*/  SHF.L.U32 R188, R188, 0x10, RZ ;  /* 0x00000010bcbc7819 */ /* 0x004fc800000006ff */
[----:B------:R-:W0:Y:S01]  /*4200*/  F2F.F16.F32 R177, R2 ;  /* 0x0000000200b17304 */ /* 0x000e220000200800 */
[----:B------:R-:W-:Y:S01]  /*4210*/  LOP3.LUT R161, R164, R181, R165, 0xfe, !PT ;  /* 0x000000b5a4a17212 */ /* 0x000fe200078efea5 */
[----:B------:R-:W-:Y:S01]  /*4220*/  IMAD.WIDE.U32 R164, R169, 0x10000, RZ ;  /* 0x00010000a9a47825 */ /* 0x000fe200078e00ff */
[----:B------:R-:W-:-:S04]  /*4230*/  IADD3 R181, PT, PT, R11, 0x300, RZ ;  /* 0x000003000bb57810 */ /* 0x000fc80007ffe0ff */
[----:B-1----:R-:W-:Y:S01]  /*4240*/  LOP3.LUT R173, R173, R165, R172, 0xfe, !PT ;  /* 0x000000a5adad7212 */ /* 0x002fe200078efeac */
[----:B------:R1:W2:Y:S01]  /*4250*/  F2F.F16.F32 R168, R194 ;  /* 0x000000c200a87304 */ /* 0x0002a20000200800 */
[----:B0-----:R-:W-:-:S07]  /*4260*/  LOP3.LUT R165, R188, R185, R177, 0xfe, !PT ;  /* 0x000000b9bca57212 */ /* 0x001fce00078efeb1 */
[----:B------:R-:W0:Y:S01]  /*4270*/  F2F.F16.F32 R176, R176 ;  /* 0x000000b000b07304 */ /* 0x000e220000200800 */
[C---:B------:R-:W-:Y:S01]  /*4280*/  IADD3 R177, PT, PT, R11.reuse, 0x200, RZ ;  /* 0x000002000bb17810 */ /* 0x040fe20007ffe0ff */
[----:B------:R-:W-:Y:S01]  /*4290*/  IMAD.WIDE.U32 R188, R228, 0x8, R156 ;  /* 0x00000008e4bc7825 */ /* 0x000fe200078e009c */
[----:B------:R-:W-:-:S03]  /*42a0*/  IADD3 R185, PT, PT, R11, 0x400, RZ ;  /* 0x000004000bb97810 */ /* 0x000fc60007ffe0ff */
[--C-:B-1----:R-:W-:Y:S01]  /*42b0*/  IMAD.WIDE.U32 R194, R195, 0x8, R156.reuse ;  /* 0x00000008c3c27825 */ /* 0x102fe200078e009c */
[----:B--2---:R-:W-:Y:S01]  /*42c0*/  LOP3.LUT R172, R164, R168, RZ, 0xfc, !PT ;  /* 0x000000a8a4ac7212 */ /* 0x004fe200078efcff */
[----:B------:R-:W1:Y:S02]  /*42d0*/  F2F.F16.F32 R219, R226 ;  /* 0x000000e200db7304 */ /* 0x000e640000200800 */
[----:B------:R-:W-:Y:S01]  /*42e0*/  IMAD.WIDE.U32 R168, R11, 0x8, R156 ;  /* 0x000000080ba87825 */ /* 0x000fe200078e009c */
[----:B0-----:R-:W-:-:S03]  /*42f0*/  LOP3.LUT R164, R184, R176, RZ, 0xfc, !PT ;  /* 0x000000b0b8a47212 */ /* 0x001fc600078efcff */
[--C-:B------:R-:W-:Y:S01]  /*4300*/  IMAD.WIDE.U32 R176, R177, 0x8, R156.reuse ;  /* 0x00000008b1b07825 */ /* 0x100fe200078e009c */
[----:B------:R0:W-:Y:S03]  /*4310*/  STG.E.64 desc[UR6][R168.64], R158 ;  /* 0x0000009ea8007986 */ /* 0x0001e6000c101b06 */
[--C-:B------:R-:W-:Y:S01]  /*4320*/  IMAD.WIDE.U32 R184, R185, 0x8, R156.reuse ;  /* 0x00000008b9b87825 */ /* 0x100fe200078e009c */
[----:B------:R0:W-:Y:S01]  /*4330*/  STG.E.64 desc[UR6][R168.64+0x800], R162 ;  /* 0x000800a2a8007986 */ /* 0x0001e2000c101b06 */
[----:B-1----:R-:W-:Y:S02]  /*4340*/  LOP3.LUT R160, R180, R219, RZ, 0xfc, !PT ;  /* 0x000000dbb4a07212 */ /* 0x002fe400078efcff */
        /* <DEDUP_REMOVED lines=20> */
.L_x_7355:
[----:B0-----:R-:W0:Y:S01]  /*4490*/  LDC.U8 R236, c[0x0][0x404] ;  /* 0x00010100ffec7b82 */ /* 0x001e220000000000 */
[--C-:B------:R-:W-:Y:S01]  /*44a0*/  FADD R235, R156, -R0.reuse ;  /* 0x800000009ceb7221 */ /* 0x100fe20000000000 */
[--C-:B------:R-:W-:Y:S01]  /*44b0*/  FADD R157, R157, -R0.reuse ;  /* 0x800000009d9d7221 */ /* 0x100fe20000000000 */
[--C-:B------:R-:W-:Y:S01]  /*44c0*/  FADD R159, R159, -R0.reuse ;  /* 0x800000009f9f7221 */ /* 0x100fe20000000000 */
[--C-:B------:R-:W-:Y:S01]  /*44d0*/  FADD R237, R160, -R0.reuse ;  /* 0x80000000a0ed7221 */ /* 0x100fe20000000000 */
[C---:B------:R-:W-:Y:S01]  /*44e0*/  FMUL R235, R2.reuse, R235 ;  /* 0x000000eb02eb7220 */ /* 0x040fe20000400000 */
[C---:B------:R-:W-:Y:S01]  /*44f0*/  FMUL R234, R2.reuse, R157 ;  /* 0x0000009d02ea7220 */ /* 0x040fe20000400000 */
[----:B------:R-:W-:Y:S01]  /*4500*/  FADD R161, R161, -R0 ;  /* 0x80000000a1a17221 */ /* 0x000fe20000000000 */
[----:B------:R-:W-:Y:S01]  /*4510*/  FMUL R160, R2, R159 ;  /* 0x0000009f02a07220 */ /* 0x000fe20000400000 */
[----:B-----5:R-:W-:Y:S01]  /*4520*/  FFMA R156, R152, R235, R80 ;  /* 0x000000eb989c7223 */ /* 0x020fe20000000050 */
[--C-:B------:R-:W-:Y:S01]  /*4530*/  FADD R235, R158, -R0.reuse ;  /* 0x800000009eeb7221 */ /* 0x100fe20000000000 */
[----:B------:R-:W-:Y:S01]  /*4540*/  FFMA R234, R153, R234, R81 ;  /* 0x000000ea99ea7223 */ /* 0x000fe20000000051 */
[----:B------:R-:W-:Y:S01]  /*4550*/  FMUL R237, R2, R237 ;  /* 0x000000ed02ed7220 */ /* 0x000fe20000400000 */
[----:B------:R-:W-:Y:S01]  /*4560*/  FMUL R157, R156, R3 ;  /* 0x000000039c9d7220 */ /* 0x000fe20000400000 */
[----:B------:R-:W-:Y:S01]  /*4570*/  FMUL R235, R2, R235 ;  /* 0x000000eb02eb7220 */ /* 0x000fe20000400000 */
[----:B------:R-:W-:Y:S01]  /*4580*/  FADD R239, R162, -R0 ;  /* 0x80000000a2ef7221 */ /* 0x000fe20000000000 */
[----:B------:R-:W-:Y:S01]  /*4590*/  FMNMX3 R7, R7, |R156|, |R234|, !PT ;  /* 0x4000009c07077276 */ /* 0x000fe200078004ea */
[----:B------:R-:W-:Y:S01]  /*45a0*/  FADD R163, R163, -R0 ;  /* 0x80000000a3a37221 */ /* 0x000fe20000000000 */
[----:B------:R-:W-:Y:S01]  /*45b0*/  FMUL R158, R2, R161 ;  /* 0x000000a1029e7220 */ /* 0x000fe20000400000 */
[----:B------:R-:W-:Y:S01]  /*45c0*/  FFMA R160, R155, R160, R83 ;  /* 0x000000a09ba07223 */ /* 0x000fe20000000053 */
[----:B------:R-:W-:Y:S01]  /*45d0*/  FFMA R162, R148, R237, R76 ;  /* 0x000000ed94a27223 */ /* 0x000fe2000000004c */
[C---:B------:R-:W-:Y:S01]  /*45e0*/  FMUL R239, R2.reuse, R239 ;  /* 0x000000ef02ef7220 */ /* 0x040fe20000400000 */
[----:B------:R-:W-:Y:S01]  /*45f0*/  FMUL R238, R2, R163 ;  /* 0x000000a302ee7220 */ /* 0x000fe20000400000 */
[----:B------:R-:W-:Y:S01]  /*4600*/  FFMA R158, R149, R158, R77 ;  /* 0x0000009e959e7223 */ /* 0x000fe2000000004d */
[----:B0-----:R-:W-:Y:S01]  /*4610*/  ISETP.NE.AND P1, PT, R236, RZ, PT ;  /* 0x000000ffec00720c */ /* 0x001fe20003f25270 */
[----:B------:R-:W-:Y:S01]  /*4620*/  FMUL R161, R162, R3 ;  /* 0x00000003a2a17220 */ /* 0x000fe20000400000 */
[--C-:B------:R-:W-:Y:S01]  /*4630*/  FADD R165, R165, -R0.reuse ;  /* 0x80000000a5a57221 */ /* 0x100fe20000000000 */
[----:B------:R-:W-:Y:S01]  /*4640*/  FADD R237, R166, -R0 ;  /* 0x80000000a6ed7221 */ /* 0x000fe20000000000 */
[----:B------:R-:W-:Y:S01]  /*4650*/  FSEL R157, R156, R157, !P1 ;  /* 0x0000009d9c9d7208 */ /* 0x000fe20004800000 */
[----:B------:R-:W-:Y:S01]  /*4660*/  FFMA R156, R154, R235, R82 ;  /* 0x000000eb9a9c7223 */ /* 0x000fe20000000052 */
[----:B------:R-:W-:Y:S01]  /*4670*/  FADD R235, R164, -R0 ;  /* 0x80000000a4eb7221 */ /* 0x000fe20000000000 */
[----:B------:R-:W-:Y:S01]  /*4680*/  FFMA R236, R150, R239, R78 ;  /* 0x000000ef96ec7223 */ /* 0x000fe2000000004e */
[----:B------:R-:W-:Y:S01]  /*4690*/  FADD R167, R167, -R0 ;  /* 0x80000000a7a77221 */ /* 0x000fe20000000000 */
[----:B------:R-:W-:Y:S01]  /*46a0*/  FMUL R159, R156, R3 ;  /* 0x000000039c9f7220 */ /* 0x000fe20000400000 */
[----:B------:R-:W-:Y:S01]  /*46b0*/  FMNMX3 R7, R7, |R156|, |R160|, !PT ;  /* 0x4000009c07077276 */ /* 0x000fe200078004a0 */
[C---:B------:R-:W-:Y:S01]  /*46c0*/  FMUL R235, R2.reuse, R235 ;  /* 0x000000eb02eb7220 */ /* 0x040fe20000400000 */
[----:B------:R-:W-:Y:S01]  /*46d0*/  FMUL R166, R2, R165 ;  /* 0x000000a502a67220 */ /* 0x000fe20000400000 */
[----:B------:R-:W-:Y:S01]  /*46e0*/  FSEL R161, R162, R161, !P1 ;  /* 0x000000a1a2a17208 */ /* 0x000fe20004800000 */
[----:B------:R-:W-:Y:S01]  /*46f0*/  FADD R239, R168, -R0 ;  /* 0x80000000a8ef7221 */ /* 0x000fe20000000000 */
[----:B------:R-:W-:Y:S01]  /*4700*/  FSEL R159, R156, R159, !P1 ;  /* 0x0000009f9c9f7208 */ /* 0x000fe20004800000 */
[----:B------:R-:W-:Y:S01]  /*4710*/  FFMA R156, R151, R238, R79 ;  /* 0x000000ee979c7223 */ /* 0x000fe2000000004f */
[----:B------:R-:W-:Y:S01]  /*4720*/  FMNMX3 R7, R7, |R162|, |R158|, !PT ;  /* 0x400000a207077276 */ /* 0x000fe2000780049e */
[----:B------:R-:W-:Y:S01]  /*4730*/  FFMA R162, R144, R235, R72 ;  /* 0x000000eb90a27223 */ /* 0x000fe20000000048 */
[----:B------:R-:W-:Y:S01]  /*4740*/  FADD R169, R169, -R0 ;  /* 0x80000000a9a97221 */ /* 0x000fe20000000000 */
[C---:B------:R-:W-:Y:S01]  /*4750*/  FMUL R237, R2.reuse, R237 ;  /* 0x000000ed02ed7220 */ /* 0x040fe20000400000 */
[----:B------:R-:W-:Y:S01]  /*4760*/  FMUL R164, R2, R167 ;  /* 0x000000a702a47220 */ /* 0x000fe20000400000 */
[----:B------:R-:W-:Y:S01]  /*4770*/  FFMA R166, R145, R166, R73 ;  /* 0x000000a691a67223 */ /* 0x000fe20000000049 */
[----:B------:R-:W-:Y:S01]  /*4780*/  FMNMX3 R7, R7, |R236|, |R156|, !PT ;  /* 0x400000ec07077276 */ /* 0x000fe2000780049c */
[-C--:B------:R-:W-:Y:S01]  /*4790*/  FMUL R163, R236, R3.reuse ;  /* 0x00000003eca37220 */ /* 0x080fe20000400000 */
[----:B------:R-:W-:Y:S01]  /*47a0*/  FMUL R165, R162, R3 ;  /* 0x00000003a2a57220 */ /* 0x000fe20000400000 */
[C---:B------:R-:W-:Y:S01]  /*47b0*/  FMUL R239, R2.reuse, R239 ;  /* 0x000000ef02ef7220 */ /* 0x040fe20000400000 */
[----:B------:R-:W-:Y:S01]  /*47c0*/  FMUL R238, R2, R169 ;  /* 0x000000a902ee7220 */ /* 0x000fe20000400000 */
[----:B------:R-:W-:Y:S01]  /*47d0*/  FFMA R168, R146, R237, R74 ;  /* 0x000000ed92a87223 */ /* 0x000fe2000000004a */
[----:B------:R-:W-:Y:S01]  /*47e0*/  FFMA R164, R147, R164, R75 ;  /* 0x000000a493a47223 */ /* 0x000fe2000000004b */
[----:B------:R-:W-:Y:S01]  /*47f0*/  FMNMX3 R7, R7, |R162|, |R166|, !PT ;  /* 0x400000a207077276 */ /* 0x000fe200078004a6 */
[----:B------:R-:W-:Y:S01]  /*4800*/  FADD R171, R171, -R0 ;  /* 0x80000000abab7221 */ /* 0x000fe20000000000 */
[----:B------:R-:W-:Y:S01]  /*4810*/  FSEL R163, R236, R163, !P1 ;  /* 0x000000a3eca37208 */ /* 0x000fe20004800000 */
[----:B------:R-:W-:Y:S01]  /*4820*/  FFMA R236, R140, R239, R68 ;  /* 0x000000ef8cec7223 */ /* 0x000fe20000000044 */
[----:B------:R-:W-:Y:S01]  /*4830*/  FSEL R165, R162, R165, !P1 ;  /* 0x000000a5a2a57208 */ /* 0x000fe20004800000 */
[----:B------:R-:W-:Y:S01]  /*4840*/  FFMA R162, R141, R238, R69 ;  /* 0x000000ee8da27223 */ /* 0x000fe20000000045 */
[----:B------:R-:W-:Y:S01]  /*4850*/  FMNMX3 R7, R7, |R168|, |R164|, !PT ;  /* 0x400000a807077276 */ /* 0x000fe200078004a4 */
[-C--:B------:R-:W-:Y:S01]  /*4860*/  FMUL R167, R168, R3.reuse ;  /* 0x00000003a8a77220 */ /* 0x080fe20000400000 */
[----:B------:R-:W-:Y:S01]  /*4870*/  FADD R237, R172, -R0 ;  /* 0x80000000aced7221 */ /* 0x000fe20000000000 */
[----:B------:R-:W-:Y:S01]  /*4880*/  FMUL R169, R236, R3 ;  /* 0x00000003eca97220 */ /* 0x000fe20000400000 */
[----:B------:R-:W-:Y:S01]  /*4890*/  FMNMX3 R235, R7, |R236|, |R162|, !PT ;  /* 0x400000ec07eb7276 */ /* 0x000fe200078004a2 */
[--C-:B------:R-:W-:Y:S01]  /*48a0*/  FADD R7, R170, -R0.reuse ;  /* 0x80000000aa077221 */ /* 0x100fe20000000000 */
[----:B------:R-:W-:Y:S01]  /*48b0*/  FSEL R167, R168, R167, !P1 ;  /* 0x000000a7a8a77208 */ /* 0x000fe20004800000 */
[C---:B------:R-:W-:Y:S01]  /*48c0*/  FMUL R170, R2.reuse, R171 ;  /* 0x000000ab02aa7220 */ /* 0x040fe20000400000 */
[----:B------:R-:W-:Y:S01]  /*48d0*/  FADD R173, R173, -R0 ;  /* 0x80000000adad7221 */ /* 0x000fe20000000000 */
[C---:B------:R-:W-:Y:S01]  /*48e0*/  FMUL R7, R2.reuse, R7 ;  /* 0x0000000702077220 */ /* 0x040fe20000400000 */
[----:B------:R-:W-:Y:S01]  /*48f0*/  FMUL R237, R2, R237 ;  /* 0x000000ed02ed7220 */ /* 0x000fe20000400000 */
[----:B------:R-:W-:Y:S01]  /*4900*/  FFMA R170, R143, R170, R71 ;  /* 0x000000aa8faa7223 */ /* 0x000fe20000000047 */
[----:B------:R-:W-:Y:S01]  /*4910*/  FSEL R169, R236, R169, !P1 ;  /* 0x000000a9eca97208 */ /* 0x000fe20004800000 */
[----:B------:R-:W-:Y:S01]  /*4920*/  FFMA R168, R142, R7, R70 ;  /* 0x000000078ea87223 */ /* 0x000fe20000000046 */
[----:B------:R-:W-:Y:S01]  /*4930*/  FMUL R236, R2, R173 ;  /* 0x000000ad02ec7220 */ /* 0x000fe20000400000 */
[----:B------:R-:W-:Y:S01]  /*4940*/  FFMA R172, R136, R237, R64 ;  /* 0x000000ed88ac7223 */ /* 0x000fe20000000040 */
[----:B------:R-:W-:Y:S01]  /*4950*/  FADD R237, R174, -R0 ;  /* 0x80000000aeed7221 */ /* 0x000fe20000000000 */
[-C--:B------:R-:W-:Y:S01]  /*4960*/  FMUL R171, R168, R3.reuse ;  /* 0x00000003a8ab7220 */ /* 0x080fe20000400000 */
[----:B------:R-:W-:Y:S01]  /*4970*/  FMNMX3 R235, R235, |R168|, |R170|, !PT ;  /* 0x400000a8ebeb7276 */ /* 0x000fe200078004aa */
[----:B------:R-:W-:Y:S01]  /*4980*/  FMUL R173, R172, R3 ;  /* 0x00000003acad7220 */ /* 0x000fe20000400000 */
[--C-:B------:R-:W-:Y:S01]  /*4990*/  FADD R175, R175, -R0.reuse ;  /* 0x80000000afaf7221 */ /* 0x100fe20000000000 */
[----:B------:R-:W-:Y:S01]  /*49a0*/  FMUL R237, R2, R237 ;  /* 0x000000ed02ed7220 */ /* 0x000fe20000400000 */
[----:B------:R-:W-:Y:S01]  /*49b0*/  FSEL R171, R168, R171, !P1 ;  /* 0x000000aba8ab7208 */ /* 0x000fe20004800000 */
[----:B------:R-:W-:Y:S01]  /*49c0*/  FFMA R168, R137, R236, R65 ;  /* 0x000000ec89a87223 */ /* 0x000fe20000000041 */
[----:B------:R-:W-:Y:S01]  /*49d0*/  FADD R239, R176, -R0 ;  /* 0x80000000b0ef7221 */ /* 0x000fe20000000000 */
[----:B------:R-:W-:Y:S01]  /*49e0*/  FSEL R173, R172, R173, !P1 ;  /* 0x000000adacad7208 */ /* 0x000fe20004800000 */
[----:B------:R-:W-:Y:S01]  /*49f0*/  FMUL R174, R2, R175 ;  /* 0x000000af02ae7220 */ /* 0x000fe20000400000 */
[----:B------:R-:W-:Y:S01]  /*4a00*/  @P1 FMUL R234, R234, R3 ;  /* 0x00000003eaea1220 */ /* 0x000fe20000400000 */
[----:B------:R-:W-:Y:S01]  /*4a10*/  FMNMX3 R235, R235, |R172|, |R168|, !PT ;  /* 0x400000acebeb7276 */ /* 0x000fe200078004a8 */
[----:B------:R-:W-:Y:S01]  /*4a20*/  FFMA R172, R138, R237, R66 ;  /* 0x000000ed8aac7223 */ /* 0x000fe20000000042 */
[----:B------:R-:W-:Y:S01]  /*4a30*/  FADD R177, R177, -R0 ;  /* 0x80000000b1b17221 */ /* 0x000fe20000000000 */
[----:B------:R-:W-:Y:S01]  /*4a40*/  FMUL R239, R2, R239 ;  /* 0x000000ef02ef7220 */ /* 0x000fe20000400000 */
[----:B------:R-:W-:Y:S01]  /*4a50*/  FFMA R174, R139, R174, R67 ;  /* 0x000000ae8bae7223 */ /* 0x000fe20000000043 */
[----:B------:R-:W-:Y:S01]  /*4a60*/  FMUL R175, R172, R3 ;  /* 0x00000003acaf7220 */ /* 0x000fe20000400000 */
[----:B------:R0:W-:Y:S01]  /*4a70*/  F2F.F16.F32 R7, R234 ;  /* 0x000000ea00077304 */ /* 0x0001e20000200800 */
[----:B------:R-:W-:Y:S01]  /*4a80*/  FFMA R176, R132, R239, R60 ;  /* 0x000000ef84b07223 */ /* 0x000fe2000000003c */
[----:B------:R-:W-:Y:S01]  /*4a90*/  FADD R237, R178, -R0 ;  /* 0x80000000b2ed7221 */ /* 0x000fe20000000000 */
[----:B------:R-:W-:Y:S01]  /*4aa0*/  FMNMX3 R235, R235, |R172|, |R174|, !PT ;  /* 0x400000acebeb7276 */ /* 0x000fe200078004ae */
[--C-:B------:R-:W-:Y:S01]  /*4ab0*/  FADD R179, R179, -R0.reuse ;  /* 0x80000000b3b37221 */ /* 0x100fe20000000000 */
[----:B------:R-:W-:Y:S01]  /*4ac0*/  FSEL R175, R172, R175, !P1 ;  /* 0x000000afacaf7208 */ /* 0x000fe20004800000 */
[----:B------:R-:W-:Y:S01]  /*4ad0*/  FMUL R237, R2, R237 ;  /* 0x000000ed02ed7220 */ /* 0x000fe20000400000 */
[--C-:B------:R-:W-:Y:S01]  /*4ae0*/  FADD R239, R180, -R0.reuse ;  /* 0x80000000b4ef7221 */ /* 0x100fe20000000000 */
[C---:B------:R-:W-:Y:S01]  /*4af0*/  FMUL R178, R2.reuse, R179 ;  /* 0x000000b302b27220 */ /* 0x040fe20000400000 */
[----:B0-----:R-:W-:Y:S01]  /*4b00*/  FMUL R234, R2, R177 ;  /* 0x000000b102ea7220 */ /* 0x001fe20000400000 */
[----:B------:R-:W-:Y:S01]  /*4b10*/  FMUL R177, R176, R3 ;  /* 0x00000003b0b17220 */ /* 0x000fe20000400000 */
[----:B------:R-:W-:Y:S01]  /*4b20*/  FADD R181, R181, -R0 ;  /* 0x80000000b5b57221 */ /* 0x000fe20000000000 */
[----:B------:R-:W-:Y:S01]  /*4b30*/  FMUL R239, R2, R239 ;  /* 0x000000ef02ef7220 */ /* 0x000fe20000400000 */
[----:B------:R-:W-:Y:S01]  /*4b40*/  FFMA R172, R133, R234, R61 ;  /* 0x000000ea85ac7223 */ /* 0x000fe2000000003d */
[----:B------:R-:W-:Y:S01]  /*4b50*/  FFMA R178, R135, R178, R63 ;  /* 0x000000b287b27223 */ /* 0x000fe2000000003f */
[----:B------:R-:W-:Y:S01]  /*4b60*/  FSEL R177, R176, R177, !P1 ;  /* 0x000000b1b0b17208 */ /* 0x000fe20004800000 */
[----:B------:R-:W-:Y:S01]  /*4b70*/  FMUL R180, R2, R181 ;  /* 0x000000b502b47220 */ /* 0x000fe20000400000 */
[----:B------:R-:W-:Y:S01]  /*4b80*/  FFMA R234, R128, R239, R56 ;  /* 0x000000ef80ea7223 */ /* 0x000fe20000000038 */
[----:B------:R-:W-:Y:S01]  /*4b90*/  FMNMX3 R235, R235, |R176|, |R172|, !PT ;  /* 0x400000b0ebeb7276 */ /* 0x000fe200078004ac */
[----:B------:R-:W-:Y:S01]  /*4ba0*/  FFMA R176, R134, R237, R62 ;  /* 0x000000ed86b07223 */ /* 0x000fe2000000003e */
[--C-:B------:R-:W-:Y:S01]  /*4bb0*/  FADD R237, R182, -R0.reuse ;  /* 0x80000000b6ed7221 */ /* 0x100fe20000000000 */
[-C--:B------:R-:W-:Y:S01]  /*4bc0*/  FMUL R181, R234, R3.reuse ;  /* 0x00000003eab57220 */ /* 0x080fe20000400000 */
[----:B------:R-:W-:Y:S01]  /*4bd0*/  FADD R183, R183, -R0 ;  /* 0x80000000b7b77221 */ /* 0x000fe20000000000 */
[----:B------:R-:W-:Y:S01]  /*4be0*/  FMUL R179, R176, R3 ;  /* 0x00000003b0b37220 */ /* 0x000fe20000400000 */
[----:B------:R-:W-:Y:S01]  /*4bf0*/  FMNMX3 R235, R235, |R176|, |R178|, !PT ;  /* 0x400000b0ebeb7276 */ /* 0x000fe200078004b2 */
[C---:B------:R-:W-:Y:S01]  /*4c00*/  FMUL R237, R2.reuse, R237 ;  /* 0x000000ed02ed7220 */ /* 0x040fe20000400000 */
[----:B------:R-:W-:Y:S01]  /*4c10*/  FMUL R182, R2, R183 ;  /* 0x000000b702b67220 */ /* 0x000fe20000400000 */
[----:B------:R-:W-:Y:S01]  /*4c20*/  FADD R185, R185, -R0 ;  /* 0x80000000b9b97221 */ /* 0x000fe20000000000 */
[----:B------:R-:W-:Y:S01]  /*4c30*/  FSEL R179, R176, R179, !P1 ;  /* 0x000000b3b0b37208 */ /* 0x000fe20004800000 */
[----:B------:R-:W-:Y:S01]  /*4c40*/  FFMA R176, R129, R180, R57 ;  /* 0x000000b481b07223 */ /* 0x000fe20000000039 */
[----:B------:R-:W-:Y:S01]  /*4c50*/  FFMA R180, R130, R237, R58 ;  /* 0x000000ed82b47223 */ /* 0x000fe2000000003a */
[----:B------:R-:W-:Y:S01]  /*4c60*/  FFMA R182, R131, R182, R59 ;  /* 0x000000b683b67223 */ /* 0x000fe2000000003b */
[----:B------:R-:W-:Y:S01]  /*4c70*/  FMUL R236, R2, R185 ;  /* 0x000000b902ec7220 */ /* 0x000fe20000400000 */
[----:B------:R-:W-:Y:S01]  /*4c80*/  FADD R187, R187, -R0 ;  /* 0x80000000bbbb7221 */ /* 0x000fe20000000000 */
[----:B------:R-:W-:Y:S01]  /*4c90*/  FMNMX3 R235, R235, |R234|, |R176|, !PT ;  /* 0x400000eaebeb7276 */ /* 0x000fe200078004b0 */
[--C-:B------:R-:W-:Y:S01]  /*4ca0*/  FADD R237, R188, -R0.reuse ;  /* 0x80000000bced7221 */ /* 0x100fe20000000000 */
[----:B------:R-:W-:Y:S01]  /*4cb0*/  FSEL R234, R234, R181, !P1 ;  /* 0x000000b5eaea7208 */ /* 0x000fe20004800000 */
[----:B------:R-:W-:Y:S01]  /*4cc0*/  FADD R181, R184, -R0 ;  /* 0x80000000b8b57221 */ /* 0x000fe20000000000 */
[----:B------:R-:W-:Y:S01]  /*4cd0*/  FMNMX3 R235, R235, |R180|, |R182|, !PT ;  /* 0x400000b4ebeb7276 */ /* 0x000fe200078004b6 */
[--C-:B------:R-:W-:Y:S01]  /*4ce0*/  FADD R189, R189, -R0.reuse ;  /* 0x80000000bdbd7221 */ /* 0x100fe20000000000 */
[C---:B------:R-:W-:Y:S01]  /*4cf0*/  FMUL R237, R2.reuse, R237 ;  /* 0x000000ed02ed7220 */ /* 0x040fe20000400000 */
[----:B------:R-:W-:Y:S01]  /*4d00*/  FMUL R183, R2, R181 ;  /* 0x000000b502b77220 */ /* 0x000fe20000400000 */
[----:B------:R-:W-:Y:S01]  /*4d10*/  FMUL R181, R180, R3 ;  /* 0x00000003b4b57220 */ /* 0x000fe20000400000 */
[----:B------:R-:W-:Y:S01]  /*4d20*/  FADD R191, R191, -R0 ;  /* 0x80000000bfbf7221 */ /* 0x000fe20000000000 */
[----:B------:R-:W-:Y:S01]  /*4d30*/  FFMA R188, R120, R237, R48 ;  /* 0x000000ed78bc7223 */ /* 0x000fe20000000030 */
[----:B------:R-:W-:Y:S01]  /*4d40*/  FFMA R184, R124, R183, R52 ;  /* 0x000000b77cb87223 */ /* 0x000fe20000000034 */
[----:B------:R-:W-:Y:S01]  /*4d50*/  FADD R183, R186, -R0 ;  /* 0x80000000bab77221 */ /* 0x000fe20000000000 */
[----:B------:R-:W-:Y:S01]  /*4d60*/  FSEL R181, R180, R181, !P1 ;  /* 0x000000b5b4b57208 */ /* 0x000fe20004800000 */
[----:B------:R-:W-:Y:S01]  /*4d70*/  FFMA R180, R125, R236, R53 ;  /* 0x000000ec7db47223 */ /* 0x000fe20000000035 */
[----:B------:R-:W-:Y:S01]  /*4d80*/  FMUL R185, R184, R3 ;  /* 0x00000003b8b97220 */ /* 0x000fe20000400000 */
[C---:B------:R-:W-:Y:S01]  /*4d90*/  FMUL R183, R2.reuse, R183 ;  /* 0x000000b702b77220 */ /* 0x040fe20000400000 */
[C---:B------:R-:W-:Y:S01]  /*4da0*/  FMUL R186, R2.reuse, R187 ;  /* 0x000000bb02ba7220 */ /* 0x040fe20000400000 */
[----:B------:R-:W-:Y:S01]  /*4db0*/  FMUL R236, R2, R189 ;  /* 0x000000bd02ec7220 */ /* 0x000fe20000400000 */
[----:B------:R-:W-:Y:S01]  /*4dc0*/  FMNMX3 R235, R235, |R184|, |R180|, !PT ;  /* 0x400000b8ebeb7276 */ /* 0x000fe200078004b4 */
[----:B------:R-:W-:Y:S01]  /*4dd0*/  FMUL R189, R188, R3 ;  /* 0x00000003bcbd7220 */ /* 0x000fe20000400000 */
[----:B------:R-:W-:Y:S01]  /*4de0*/  FSEL R185, R184, R185, !P1 ;  /* 0x000000b9b8b97208 */ /* 0x000fe20004800000 */
[----:B------:R-:W-:Y:S01]  /*4df0*/  FFMA R184, R126, R183, R54 ;  /* 0x000000b77eb87223 */ /* 0x000fe20000000036 */
[----:B------:R-:W-:Y:S01]  /*4e00*/  FFMA R186, R127, R186, R55 ;  /* 0x000000ba7fba7223 */ /* 0x000fe20000000037 */
[--C-:B------:R-:W-:Y:S01]  /*4e10*/  FADD R237, R190, -R0.reuse ;  /* 0x80000000beed7221 */ /* 0x100fe20000000000 */
[--C-:B------:R-:W-:Y:S01]  /*4e20*/  FADD R193, R193, -R0.reuse ;  /* 0x80000000c1c17221 */ /* 0x100fe20000000000 */
[----:B------:R-:W-:Y:S01]  /*4e30*/  FMUL R187, R184, R3 ;  /* 0x00000003b8bb7220 */ /* 0x000fe20000400000 */
[----:B------:R-:W-:Y:S01]  /*4e40*/  FADD R241, R208, -R0 ;  /* 0x80000000d0f17221 */ /* 0x000fe20000000000 */
[----:B------:R-:W-:Y:S01]  /*4e50*/  FMNMX3 R235, R235, |R184|, |R186|, !PT ;  /* 0x400000b8ebeb7276 */ /* 0x000fe200078004ba */
[----:B------:R-:W-:Y:S01]  /*4e60*/  FMUL R237, R2, R237 ;  /* 0x000000ed02ed7220 */ /* 0x000fe20000400000 */
[----:B------:R0:W-:Y:S01]  /*4e70*/  F2F.F16.F32 R183, R234 ;  /* 0x000000ea00b77304 */ /* 0x0001e20000200800 */
[----:B------:R-:W-:Y:S01]  /*4e80*/  FSEL R187, R184, R187, !P1 ;  /* 0x000000bbb8bb7208 */ /* 0x000fe20004800000 */
[----:B------:R-:W-:Y:S01]  /*4e90*/  FFMA R184, R121, R236, R49 ;  /* 0x000000ec79b87223 */ /* 0x000fe20000000031 */
[----:B------:R-:W-:Y:S01]  /*4ea0*/  FFMA R190, R122, R237, R50 ;  /* 0x000000ed7abe7223 */ /* 0x000fe20000000032 */
[----:B------:R-:W-:Y:S01]  /*4eb0*/  FMUL R236, R2, R193 ;  /* 0x000000c102ec7220 */ /* 0x000fe20000400000 */
[--C-:B------:R-:W-:Y:S01]  /*4ec0*/  FADD R193, R194, -R0.reuse ;  /* 0x80000000c2c17221 */ /* 0x100fe20000000000 */
[----:B------:R-:W-:Y:S01]  /*4ed0*/  FADD R195, R195, -R0 ;  /* 0x80000000c3c37221 */ /* 0x000fe20000000000 */
[----:B------:R-:W-:Y:S01]  /*4ee0*/  FMNMX3 R235, R235, |R188|, |R184|, !PT ;  /* 0x400000bcebeb7276 */ /* 0x000fe200078004b8 */
[----:B------:R-:W-:Y:S01]  /*4ef0*/  FMUL R241, R2, R241 ;  /* 0x000000f102f17220 */ /* 0x000fe20000400000 */
[----:B------:R-:W-:Y:S01]  /*4f00*/  FSEL R188, R188, R189, !P1 ;  /* 0x000000bdbcbc7208 */ /* 0x000fe20004800000 */
[--C-:B------:R-:W-:Y:S01]  /*4f10*/  FADD R189, R192, -R0.reuse ;  /* 0x80000000c0bd7221 */ /* 0x100fe20000000000 */
[C---:B------:R-:W-:Y:S01]  /*4f20*/  FMUL R192, R2.reuse, R191 ;  /* 0x000000bf02c07220 */ /* 0x040fe20000400000 */
[----:B------:R-:W-:Y:S01]  /*4f30*/  FMUL R193, R2, R193 ;  /* 0x000000c102c17220 */ /* 0x000fe20000400000 */
[----:B------:R-:W-:Y:S01]  /*4f40*/  FADD R237, R196, -R0 ;  /* 0x80000000c4ed7221 */ /* 0x000fe20000000000 */
[----:B------:R-:W-:Y:S01]  /*4f50*/  FMUL R191, R2, R189 ;  /* 0x000000bd02bf7220 */ /* 0x000fe20000400000 */
[----:B------:R-:W-:Y:S01]  /*4f60*/  FFMA R192, R123, R192, R51 ;  /* 0x000000c07bc07223 */ /* 0x000fe20000000033 */
[----:B------:R-:W-:Y:S01]  /*4f70*/  FMUL R189, R190, R3 ;  /* 0x00000003bebd7220 */ /* 0x000fe20000400000 */
[----:B------:R-:W-:Y:S01]  /*4f80*/  FMUL R196, R2, R195 ;  /* 0x000000c302c47220 */ /* 0x000fe20000400000 */
[----:B0-----:R-:W-:Y:S01]  /*4f90*/  FFMA R234, R116, R191, R44 ;  /* 0x000000bf74ea7223 */ /* 0x001fe2000000002c */
[----:B------:R-:W-:Y:S01]  /*4fa0*/  FFMA R194, R118, R193, R46 ;  /* 0x000000c176c27223 */ /* 0x000fe2000000002e */
[----:B------:R-:W-:Y:S01]  /*4fb0*/  FMNMX3 R235, R235, |R190|, |R192|, !PT ;  /* 0x400000beebeb7276 */ /* 0x000fe200078004c0 */
[----:B------:R-:W-:Y:S01]  /*4fc0*/  FFMA R240, R100, R241, R28 ;  /* 0x000000f164f07223 */ /* 0x000fe2000000001c */
[----:B------:R-:W-:Y:S01]  /*4fd0*/  FSEL R189, R190, R189, !P1 ;  /* 0x000000bdbebd7208 */ /* 0x000fe20004800000 */
[----:B------:R-:W-:Y:S01]  /*4fe0*/  FFMA R190, R117, R236, R45 ;  /* 0x000000ec75be7223 */ /* 0x000fe2000000002d */
[----:B------:R-:W-:Y:S01]  /*4ff0*/  FMUL R191, R234, R3 ;  /* 0x00000003eabf7220 */ /* 0x000fe20000400000 */
[--C-:B------:R-:W-:Y:S01]  /*5000*/  FADD R197, R197, -R0.reuse ;  /* 0x80000000c5c57221 */ /* 0x100fe20000000000 */
[----:B------:R-:W-:Y:S01]  /*5010*/  FMUL R237, R2, R237 ;  /* 0x000000ed02ed7220 */ /* 0x000fe20000400000 */
[----:B------:R-:W-:Y:S01]  /*5020*/  FADD R241, R210, -R0 ;  /* 0x80000000d2f17221 */ /* 0x000fe20000000000 */
[----:B------:R-:W-:Y:S01]  /*5030*/  FFMA R196, R119, R196, R47 ;  /* 0x000000c477c47223 */ /* 0x000fe2000000002f */
[----:B------:R-:W-:Y:S01]  /*5040*/  FMUL R193, R194, R3 ;  /* 0x00000003c2c17220 */ /* 0x000fe20000400000 */
[----:B------:R-:W-:Y:S01]  /*5050*/  FMNMX3 R235, R235, |R234|, |R190|, !PT ;  /* 0x400000eaebeb7276 */ /* 0x000fe200078004be */
[----:B------:R-:W-:Y:S01]  /*5060*/  FADD R239, R198, -R0 ;  /* 0x80000000c6ef7221 */ /* 0x000fe20000000000 */
[----:B------:R-:W-:Y:S01]  /*5070*/  FSEL R191, R234, R191, !P1 ;  /* 0x000000bfeabf7208 */ /* 0x000fe20004800000 */
[----:B------:R-:W-:Y:S01]  /*5080*/  FMUL R198, R2, R197 ;  /* 0x000000c502c67220 */ /* 0x000fe20000400000 */
[----:B------:R-:W-:Y:S01]  /*5090*/  FFMA R234, R112, R237, R40 ;  /* 0x000000ed70ea7223 */ /* 0x000fe20000000028 */
[----:B------:R-:W-:Y:S01]  /*50a0*/  FMUL R241, R2, R241 ;  /* 0x000000f102f17220 */ /* 0x000fe20000400000 */
[----:B------:R-:W-:Y:S01]  /*50b0*/  FADD R237, R200, -R0 ;  /* 0x80000000c8ed7221 */ /* 0x000fe20000000000 */
[----:B------:R-:W-:Y:S01]  /*50c0*/  FMNMX3 R195, R235, |R194|, |R196|, !PT ;  /* 0x400000c2ebc37276 */ /* 0x000fe200078004c4 */
[----:B------:R-:W-:Y:S01]  /*50d0*/  FMUL R239, R2, R239 ;  /* 0x000000ef02ef7220 */ /* 0x000fe20000400000 */
[----:B------:R-:W-:Y:S01]  /*50e0*/  FSEL R193, R194, R193, !P1 ;  /* 0x000000c1c2c17208 */ /* 0x000fe20004800000 */
[----:B------:R-:W-:Y:S01]  /*50f0*/  FFMA R194, R113, R198, R41 ;  /* 0x000000c671c27223 */ /* 0x000fe20000000029 */
[----:B------:R-:W-:Y:S01]  /*5100*/  FMUL R197, R234, R3 ;  /* 0x00000003eac57220 */ /* 0x000fe20000400000 */
[----:B------:R-:W-:Y:S01]  /*5110*/  FFMA R242, R102, R241, R30 ;  /* 0x000000f166f27223 */ /* 0x000fe2000000001e */
[----:B------:R-:W-:Y:S01]  /*5120*/  FADD R241, R212, -R0 ;  /* 0x80000000d4f17221 */ /* 0x000fe20000000000 */
[----:B------:R-:W-:Y:S01]  /*5130*/  FMUL R237, R2, R237 ;  /* 0x000000ed02ed7220 */ /* 0x000fe20000400000 */
[----:B------:R-:W-:Y:S01]  /*5140*/  FFMA R198, R114, R239, R42 ;  /* 0x000000ef72c67223 */ /* 0x000fe2000000002a */
[----:B------:R-:W-:Y:S01]  /*5150*/  FMNMX3 R195, R195, |R234|, |R194|, !PT ;  /* 0x400000eac3c37276 */ /* 0x000fe200078004c2 */
[----:B------:R-:W-:Y:S01]  /*5160*/  FMUL R241, R2, R241 ;  /* 0x000000f102f17220 */ /* 0x000fe20000400000 */
[----:B------:R-:W-:Y:S01]  /*5170*/  FSEL R197, R234, R197, !P1 ;  /* 0x000000c5eac57208 */ /* 0x000fe20004800000 */
[----:B------:R-:W-:Y:S01]  /*5180*/  FFMA R234, R108, R237, R36 ;  /* 0x000000ed6cea7223 */ /* 0x000fe20000000024 */
[----:B------:R-:W-:Y:S01]  /*5190*/  FMUL R235, R198, R3 ;  /* 0x00000003c6eb7220 */ /* 0x000fe20000400000 */
[----:B------:R-:W-:Y:S01]  /*51a0*/  FADD R237, R202, -R0 ;  /* 0x80000000caed7221 */ /* 0x000fe20000000000 */
[----:B------:R-:W-:Y:S01]  /*51b0*/  FFMA R244, R96, R241, R24 ;  /* 0x000000f160f47223 */ /* 0x000fe20000000018 */
[--C-:B------:R-:W-:Y:S01]  /*51c0*/  FADD R241, R214, -R0.reuse ;  /* 0x80000000d6f17221 */ /* 0x100fe20000000000 */
[----:B------:R-:W-:Y:S01]  /*51d0*/  FADD R239, R206, -R0 ;  /* 0x80000000ceef7221 */ /* 0x000fe20000000000 */
[----:B------:R-:W-:Y:S01]  /*51e0*/  FMUL R237, R2, R237 ;  /* 0x000000ed02ed7220 */ /* 0x000fe20000400000 */
[----:B------:R-:W-:Y:S01]  /*51f0*/  FSEL R200, R198, R235, !P1 ;  /* 0x000000ebc6c87208 */ /* 0x000fe20004800000 */
[----:B------:R-:W-:Y:S01]  /*5200*/  FMUL R235, R234, R3 ;  /* 0x00000003eaeb7220 */ /* 0x000fe20000400000 */
[----:B------:R-:W-:Y:S01]  /*5210*/  FMUL R241, R2, R241 ;  /* 0x000000f102f17220 */ /* 0x000fe20000400000 */
[----:B------:R-:W-:Y:S01]  /*5220*/  FFMA R236, R110, R237, R38 ;  /* 0x000000ed6eec7223 */ /* 0x000fe20000000026 */
[--C-:B------:R-:W-:Y:S01]  /*5230*/  FADD R237, R204, -R0.reuse ;  /* 0x80000000cced7221 */ /* 0x100fe20000000000 */
[----:B------:R-:W-:Y:S01]  /*5240*/  FADD R199, R199, -R0 ;  /* 0x80000000c7c77221 */ /* 0x000fe20000000000 */
[----:B------:R-:W-:Y:S01]  /*5250*/  FSEL R202, R234, R235, !P1 ;  /* 0x000000ebeaca7208 */ /* 0x000fe20004800000 */
[----:B------:R-:W-:Y:S01]  /*5260*/  FFMA R246, R98, R241, R26 ;  /* 0x000000f162f67223 */ /* 0x000fe2000000001a */
[----:B------:R-:W-:Y:S01]  /*5270*/  FMUL R235, R236, R3 ;  /* 0x00000003eceb7220 */ /* 0x000fe20000400000 */
[--C-:B------:R-:W-:Y:S01]  /*5280*/  FADD R241, R216, -R0.reuse ;  /* 0x80000000d8f17221 */ /* 0x100fe20000000000 */
[C---:B------:R-:W-:Y:S01]  /*5290*/  FMUL R237, R2.reuse, R237 ;  /* 0x000000ed02ed7220 */ /* 0x040fe20000400000 */
[--C-:B------:R-:W-:Y:S01]  /*52a0*/  FADD R201, R201, -R0.reuse ;  /* 0x80000000c9c97221 */ /* 0x100fe20000000000 */
[----:B------:R-:W-:Y:S01]  /*52b0*/  FADD R203, R203, -R0 ;  /* 0x80000000cbcb7221 */ /* 0x000fe20000000000 */
[----:B------:R-:W-:Y:S01]  /*52c0*/  FMUL R241, R2, R241 ;  /* 0x000000f102f17220 */ /* 0x000fe20000400000 */
[----:B------:R-:W-:Y:S01]  /*52d0*/  FSEL R235, R236, R235, !P1 ;  /* 0x000000ebeceb7208 */ /* 0x000fe20004800000 */
[----:B------:R-:W-:Y:S01]  /*52e0*/  FFMA R204, R104, R237, R32 ;  /* 0x000000ed68cc7223 */ /* 0x000fe20000000020 */
[----:B------:R-:W-:Y:S01]  /*52f0*/  FADD R205, R205, -R0 ;  /* 0x80000000cdcd7221 */ /* 0x000fe20000000000 */
[----:B------:R-:W-:Y:S01]  /*5300*/  FFMA R248, R92, R241, R20 ;  /* 0x000000f15cf87223 */ /* 0x000fe20000000014 */
[----:B------:R0:W-:Y:S01]  /*5310*/  F2F.F16.F32 R206, R235 ;  /* 0x000000eb00ce7304 */ /* 0x0001e20000200800 */
[--C-:B------:R-:W-:Y:S01]  /*5320*/  FADD R241, R218, -R0.reuse ;  /* 0x80000000daf17221 */ /* 0x100fe20000000000 */
[----:B------:R-:W-:Y:S01]  /*5330*/  FMUL R237, R204, R3 ;  /* 0x00000003cced7220 */ /* 0x000fe20000400000 */
[--C-:B------:R-:W-:Y:S01]  /*5340*/  FADD R207, R207, -R0.reuse ;  /* 0x80000000cfcf7221 */ /* 0x100fe20000000000 */
[C---:B------:R-:W-:Y:S01]  /*5350*/  FMUL R239, R2.reuse, R239 ;  /* 0x000000ef02ef7220 */ /* 0x040fe20000400000 */
[----:B------:R-:W-:Y:S01]  /*5360*/  FMUL R241, R2, R241 ;  /* 0x000000f102f17220 */ /* 0x000fe20000400000 */
[----:B------:R-:W-:Y:S01]  /*5370*/  FADD R209, R209, -R0 ;  /* 0x80000000d1d17221 */ /* 0x000fe20000000000 */
[----:B------:R-:W-:Y:S01]  /*5380*/  FSEL R237, R204, R237, !P1 ;  /* 0x000000edcced7208 */ /* 0x000fe20004800000 */
[----:B------:R-:W-:Y:S01]  /*5390*/  FFMA R238, R106, R239, R34 ;  /* 0x000000ef6aee7223 */ /* 0x000fe20000000022 */
[----:B0-----:R-:W-:Y:S01]  /*53a0*/  FMUL R235, R240, R3 ;  /* 0x00000003f0eb7220 */ /* 0x001fe20000400000 */
[----:B------:R-:W-:Y:S01]  /*53b0*/  FFMA R250, R94, R241, R22 ;  /* 0x000000f15efa7223 */ /* 0x000fe20000000016 */
[--C-:B------:R-:W-:Y:S01]  /*53c0*/  FADD R241, R220, -R0.reuse ;  /* 0x80000000dcf17221 */ /* 0x100fe20000000000 */
[----:B------:R0:W-:Y:S01]  /*53d0*/  F2F.F16.F32 R208, R237 ;  /* 0x000000ed00d07304 */ /* 0x0001e20000200800 */
[--C-:B------:R-:W-:Y:S01]  /*53e0*/  FADD R211, R211, -R0.reuse ;  /* 0x80000000d3d37221 */ /* 0x100fe20000000000 */
[----:B------:R-:W-:Y:S01]  /*53f0*/  FSEL R235, R240, R235, !P1 ;  /* 0x000000ebf0eb7208 */ /* 0x000fe20004800000 */
[----:B------:R-:W-:Y:S01]  /*5400*/  FMUL R241, R2, R241 ;  /* 0x000000f102f17220 */ /* 0x000fe20000400000 */
[--C-:B------:R-:W-:Y:S01]  /*5410*/  FADD R213, R213, -R0.reuse ;  /* 0x80000000d5d57221 */ /* 0x100fe20000000000 */
[----:B------:R-:W-:Y:S01]  /*5420*/  FADD R215, R215, -R0 ;  /* 0x80000000d7d77221 */ /* 0x000fe20000000000 */
[----:B------:R-:W-:Y:S01]  /*5430*/  FMUL R239, R238, R3 ;  /* 0x00000003eeef7220 */ /* 0x000fe20000400000 */
[----:B------:R-:W-:Y:S01]  /*5440*/  FFMA R252, R88, R241, R16 ;  /* 0x000000f158fc7223 */ /* 0x000fe20000000010 */
[----:B------:R1:W-:Y:S01]  /*5450*/  F2F.F16.F32 R212, R235 ;  /* 0x000000eb00d47304 */ /* 0x0003e20000200800 */
[----:B0-----:R-:W-:Y:S01]  /*5460*/  FMUL R237, R242, R3 ;  /* 0x00000003f2ed7220 */ /* 0x001fe20000400000 */
[--C-:B------:R-:W-:Y:S01]  /*5470*/  FADD R241, R222, -R0.reuse ;  /* 0x80000000def17221 */ /* 0x100fe20000000000 */
[--C-:B------:R-:W-:Y:S01]  /*5480*/  FADD R217, R217, -R0.reuse ;  /* 0x80000000d9d97221 */ /* 0x100fe20000000000 */
[----:B------:R-:W-:Y:S01]  /*5490*/  FSEL R239, R238, R239, !P1 ;  /* 0x000000efeeef7208 */ /* 0x000fe20004800000 */
[--C-:B------:R-:W-:Y:S01]  /*54a0*/  FADD R219, R219, -R0.reuse ;  /* 0x80000000dbdb7221 */ /* 0x100fe20000000000 */
[----:B------:R-:W-:Y:S01]  /*54b0*/  FSEL R237, R242, R237, !P1 ;  /* 0x000000edf2ed7208 */ /* 0x000fe20004800000 */
[----:B------:R-:W-:Y:S01]  /*54c0*/  FMUL R243, R2, R241 ;  /* 0x000000f102f37220 */ /* 0x000fe20000400000 */
[----:B------:R0:W-:Y:S01]  /*54d0*/  F2F.F16.F32 R210, R239 ;  /* 0x000000ef00d27304 */ /* 0x0001e20000200800 */
[-C--:B-1----:R-:W-:Y:S01]  /*54e0*/  FMUL R235, R246, R3.reuse ;  /* 0x00000003f6eb7220 */ /* 0x082fe20000400000 */
[--C-:B------:R-:W-:Y:S01]  /*54f0*/  FADD R221, R221, -R0.reuse ;  /* 0x80000000dddd7221 */ /* 0x100fe20000000000 */
[--C-:B------:R-:W-:Y:S01]  /*5500*/  FADD R223, R223, -R0.reuse ;  /* 0x80000000dfdf7221 */ /* 0x100fe20000000000 */
[-C--:B------:R-:W-:Y:S01]  /*5510*/  @P1 FMUL R158, R158, R3.reuse ;  /* 0x000000039e9e1220 */ /* 0x080fe20000400000 */
[----:B------:R-:W-:Y:S01]  /*5520*/  @P1 FMUL R160, R160, R3 ;  /* 0x00000003a0a01220 */ /* 0x000fe20000400000 */
[----:B------:R-:W-:Y:S01]  /*5530*/  FSEL R235, R246, R235, !P1 ;  /* 0x000000ebf6eb7208 */ /* 0x000fe20004800000 */
[--C-:B------:R-:W-:Y:S01]  /*5540*/  FADD R225, R225, -R0.reuse ;  /* 0x80000000e1e17221 */ /* 0x100fe20000000000 */
[----:B------:R1:W-:Y:S01]  /*5550*/  F2F.F16.F32 R214, R237 ;  /* 0x000000ed00d67304 */ /* 0x0003e20000200800 */
[-C--:B0-----:R-:W-:Y:S01]  /*5560*/  FMUL R239, R244, R3.reuse ;  /* 0x00000003f4ef7220 */ /* 0x081fe20000400000 */
[-C--:B------:R-:W-:Y:S01]  /*5570*/  @P1 FMUL R156, R156, R3.reuse ;  /* 0x000000039c9c1220 */ /* 0x080fe20000400000 */
[-C--:B------:R-:W-:Y:S01]  /*5580*/  @P1 FMUL R166, R166, R3.reuse ;  /* 0x00000003a6a61220 */ /* 0x080fe20000400000 */
[----:B------:R-:W-:Y:S01]  /*5590*/  FADD R227, R227, -R0 ;  /* 0x80000000e3e37221 */ /* 0x000fe20000000000 */
[----:B------:R-:W-:Y:S01]  /*55a0*/  @P1 FMUL R164, R164, R3 ;  /* 0x00000003a4a41220 */ /* 0x000fe20000400000 */
[----:B------:R-:W-:Y:S01]  /*55b0*/  FSEL R239, R244, R239, !P1 ;  /* 0x000000eff4ef7208 */ /* 0x000fe20004800000 */
[-C--:B------:R-:W-:Y:S01]  /*55c0*/  @P1 FMUL R172, R172, R3.reuse ;  /* 0x00000003acac1220 */ /* 0x080fe20000400000 */
[----:B------:R0:W-:Y:S01]  /*55d0*/  F2F.F16.F32 R218, R235 ;  /* 0x000000eb00da7304 */ /* 0x0001e20000200800 */
[-C--:B-1----:R-:W-:Y:S01]  /*55e0*/  FMUL R237, R248, R3.reuse ;  /* 0x00000003f8ed7220 */ /* 0x082fe20000400000 */
[-C--:B------:R-:W-:Y:S01]  /*55f0*/  @P1 FMUL R162, R162, R3.reuse ;  /* 0x00000003a2a21220 */ /* 0x080fe20000400000 */
[-C--:B------:R-:W-:Y:S01]  /*5600*/  @P1 FMUL R170, R170, R3.reuse ;  /* 0x00000003aaaa1220 */ /* 0x080fe20000400000 */
[-C--:B------:R-:W-:Y:S01]  /*5610*/  @P1 FMUL R176, R176, R3.reuse ;  /* 0x00000003b0b01220 */ /* 0x080fe20000400000 */
[----:B------:R-:W-:Y:S01]  /*5620*/  @P1 FMUL R182, R182, R3 ;  /* 0x00000003b6b61220 */ /* 0x000fe20000400000 */
[----:B------:R-:W-:Y:S01]  /*5630*/  FSEL R237, R248, R237, !P1 ;  /* 0x000000edf8ed7208 */ /* 0x000fe20004800000 */
[-C--:B------:R-:W-:Y:S01]  /*5640*/  @P1 FMUL R178, R178, R3.reuse ;  /* 0x00000003b2b21220 */ /* 0x080fe20000400000 */
[----:B------:R1:W-:Y:S01]  /*5650*/  F2F.F16.F32 R216, R239 ;  /* 0x000000ef00d87304 */ /* 0x0003e20000200800 */
[-C--:B0-----:R-:W-:Y:S01]  /*5660*/  FMUL R235, R252, R3.reuse ;  /* 0x00000003fceb7220 */ /* 0x081fe20000400000 */
[-C--:B------:R-:W-:Y:S01]  /*5670*/  @P1 FMUL R168, R168, R3.reuse ;  /* 0x00000003a8a81220 */ /* 0x080fe20000400000 */
[-C--:B------:R-:W-:Y:S01]  /*5680*/  @P1 FMUL R174, R174, R3.reuse ;  /* 0x00000003aeae1220 */ /* 0x080fe20000400000 */
[-C--:B------:R-:W-:Y:S01]  /*5690*/  @P1 FMUL R180, R180, R3.reuse ;  /* 0x00000003b4b41220 */ /* 0x080fe20000400000 */
[----:B------:R-:W-:Y:S01]  /*56a0*/  @P1 FMUL R184, R184, R3 ;  /* 0x00000003b8b81220 */ /* 0x000fe20000400000 */
[----:B------:R-:W-:Y:S01]  /*56b0*/  FSEL R241, R252, R235, !P1 ;  /* 0x000000ebfcf17208 */ /* 0x000fe20004800000 */
[----:B------:R-:W-:Y:S01]  /*56c0*/  FFMA R235, R90, R243, R18 ;  /* 0x000000f35aeb7223 */ /* 0x000fe20000000012 */
[----:B------:R0:W-:Y:S01]  /*56d0*/  F2F.F16.F32 R220, R237 ;  /* 0x000000ed00dc7304 */ /* 0x0001e20000200800 */
[----:B------:R-:W-:Y:S01]  /*56e0*/  FADD R243, R224, -R0 ;  /* 0x80000000e0f37221 */ /* 0x000fe20000000000 */
[-C--:B-1----:R-:W-:Y:S01]  /*56f0*/  FMUL R239, R250, R3.reuse ;  /* 0x00000003faef7220 */ /* 0x082fe20000400000 */
[-C--:B------:R-:W-:Y:S01]  /*5700*/  @P1 FMUL R192, R192, R3.reuse ;  /* 0x00000003c0c01220 */ /* 0x080fe20000400000 */
[----:B------:R-:W-:Y:S01]  /*5710*/  @P1 FMUL R186, R186, R3 ;  /* 0x00000003baba1220 */ /* 0x000fe20000400000 */
[----:B------:R-:W-:Y:S01]  /*5720*/  FMUL R245, R2, R243 ;  /* 0x000000f302f57220 */ /* 0x000fe20000400000 */
[----:B------:R-:W-:Y:S01]  /*5730*/  @P1 FMUL R190, R190, R3 ;  /* 0x00000003bebe1220 */ /* 0x000fe20000400000 */
[----:B------:R-:W-:Y:S01]  /*5740*/  FSEL R239, R250, R239, !P1 ;  /* 0x000000effaef7208 */ /* 0x000fe20004800000 */
[----:B------:R1:W-:Y:S01]  /*5750*/  F2F.F16.F32 R224, R241 ;  /* 0x000000f100e07304 */ /* 0x0003e20000200800 */
[-C--:B0-----:R-:W-:Y:S01]  /*5760*/  FMUL R237, R235, R3.reuse ;  /* 0x00000003ebed7220 */ /* 0x081fe20000400000 */
[-C--:B------:R-:W-:Y:S01]  /*5770*/  @P1 FMUL R196, R196, R3.reuse ;  /* 0x00000003c4c41220 */ /* 0x080fe20000400000 */
[----:B------:R-:W-:-:S03]  /*5780*/  @P1 FMUL R194, R194, R3 ;  /* 0x00000003c2c21220 */ /* 0x000fc60000400000 */
[----:B------:R-:W-:Y:S01]  /*5790*/  FSEL R243, R235, R237, !P1 ;  /* 0x000000edebf37208 */ /* 0x000fe20004800000 */
[----:B------:R-:W-:Y:S01]  /*57a0*/  FMUL R237, R2, R199 ;  /* 0x000000c702ed7220 */ /* 0x000fe20000400000 */
[----:B------:R-:W-:Y:S03]  /*57b0*/  F2F.F16.F32 R158, R158 ;  /* 0x0000009e009e7304 */ /* 0x000fe60000200800 */
[----:B------:R-:W-:-:S05]  /*57c0*/  FFMA R237, R115, R237, R43 ;  /* 0x000000ed73ed7223 */ /* 0x000fca000000002b */
[----:B-1----:R-:W-:Y:S01]  /*57d0*/  FMNMX3 R241, R195, |R198|, |R237|, !PT ;  /* 0x400000c6c3f17276 */ /* 0x002fe200078004ed */
[----:B------:R-:W-:Y:S01]  /*57e0*/  FMUL R198, R2, R201 ;  /* 0x000000c902c67220 */ /* 0x000fe20000400000 */
[----:B------:R-:W0:Y:S01]  /*57f0*/  F2F.F16.F32 R160, R160 ;  /* 0x000000a000a07304 */ /* 0x000e220000200800 */
[----:B------:R-:W-:Y:S02]  /*5800*/  @P1 FMUL R237, R237, R3 ;  /* 0x00000003eded1220 */ /* 0x000fe40000400000 */
[----:B------:R-:W-:-:S05]  /*5810*/  FFMA R198, R109, R198, R37 ;  /* 0x000000c66dc67223 */ /* 0x000fca0000000025 */
[----:B------:R-:W-:Y:S01]  /*5820*/  FMNMX3 R241, R241, |R234|, |R198|, !PT ;  /* 0x400000eaf1f17276 */ /* 0x000fe200078004c6 */
[----:B------:R-:W-:Y:S01]  /*5830*/  FMUL R234, R2, R203 ;  /* 0x000000cb02ea7220 */ /* 0x000fe20000400000 */
[----:B------:R-:W-:Y:S01]  /*5840*/  F2F.F16.F32 R157, R157 ;  /* 0x0000009d009d7304 */ /* 0x000fe20000200800 */
[----:B------:R-:W-:Y:S02]  /*5850*/  @P1 FMUL R198, R198, R3 ;  /* 0x00000003c6c61220 */ /* 0x000fe40000400000 */
[----:B------:R-:W-:Y:S01]  /*5860*/  FFMA R201, R111, R234, R39 ;  /* 0x000000ea6fc97223 */ /* 0x000fe20000000027 */
[----:B------:R-:W-:Y:S01]  /*5870*/  FMUL R234, R2, R205 ;  /* 0x000000cd02ea7220 */ /* 0x000fe20000400000 */
[----:B------:R-:W-:Y:S01]  /*5880*/  FADD R205, R226, -R0 ;  /* 0x80000000e2cd7221 */ /* 0x000fe20000000000 */
[----:B------:R-:W-:Y:S01]  /*5890*/  FMUL R0, R2, R225 ;  /* 0x000000e102007220 */ /* 0x000fe20000400000 */
[----:B0-----:R-:W-:Y:S01]  /*58a0*/  SHF.L.U32 R160, R160, 0x10, RZ ;  /* 0x00000010a0a07819 */ /* 0x001fe200000006ff */
[----:B------:R-:W-:Y:S01]  /*58b0*/  FFMA R203, R105, R234, R33 ;  /* 0x000000ea69cb7223 */ /* 0x000fe20000000021 */
[----:B------:R-:W-:Y:S01]  /*58c0*/  FMNMX3 R241, R241, |R236|, |R201|, !PT ;  /* 0x400000ecf1f17276 */ /* 0x000fe200078004c9 */
[C---:B------:R-:W-:Y:S01]  /*58d0*/  FMUL R234, R2.reuse, R209 ;  /* 0x000000d102ea7220 */ /* 0x040fe20000400000 */
[C---:B------:R-:W-:Y:S01]  /*58e0*/  FMUL R236, R2.reuse, R211 ;  /* 0x000000d302ec7220 */ /* 0x040fe20000400000 */
[C---:B------:R-:W-:Y:S01]  /*58f0*/  FMUL R205, R2.reuse, R205 ;  /* 0x000000cd02cd7220 */ /* 0x040fe20000400000 */
[----:B------:R-:W-:Y:S01]  /*5900*/  FMNMX3 R241, R241, |R204|, |R203|, !PT ;  /* 0x400000ccf1f17276 */ /* 0x000fe200078004cb */
[C---:B------:R-:W-:Y:S01]  /*5910*/  FMUL R204, R2.reuse, R207 ;  /* 0x000000cf02cc7220 */ /* 0x040fe20000400000 */
[----:B------:R-:W-:Y:S01]  /*5920*/  FFMA R234, R101, R234, R29 ;  /* 0x000000ea65ea7223 */ /* 0x000fe2000000001d */
[----:B------:R-:W-:Y:S01]  /*5930*/  FFMA R236, R103, R236, R31 ;  /* 0x000000ec67ec7223 */ /* 0x000fe2000000001f */
[----:B------:R0:W-:Y:S01]  /*5940*/  F2F.F16.F32 R222, R239 ;  /* 0x000000ef00de7304 */ /* 0x0001e20000200800 */
[----:B------:R-:W-:Y:S01]  /*5950*/  FFMA R207, R107, R204, R35 ;  /* 0x000000cc6bcf7223 */ /* 0x000fe20000000023 */
[----:B------:R-:W-:Y:S01]  /*5960*/  FMUL R204, R2, R213 ;  /* 0x000000d502cc7220 */ /* 0x000fe20000400000 */
[----:B------:R-:W-:Y:S01]  /*5970*/  FFMA R0, R85, R0, R13 ;  /* 0x0000000055007223 */ /* 0x000fe2000000000d */
[----:B------:R-:W-:Y:S01]  /*5980*/  FFMA R226, R86, R205, R14 ;  /* 0x000000cd56e27223 */ /* 0x000fe2000000000e */
[----:B------:R-:W-:Y:S01]  /*5990*/  @P1 FMUL R201, R201, R3 ;  /* 0x00000003c9c91220 */ /* 0x000fe20000400000 */
[----:B------:R-:W-:Y:S01]  /*59a0*/  FMNMX3 R241, R241, |R238|, |R207|, !PT ;  /* 0x400000eef1f17276 */ /* 0x000fe200078004cf */
[----:B------:R-:W-:Y:S01]  /*59b0*/  FFMA R209, R97, R204, R25 ;  /* 0x000000cc61d17223 */ /* 0x000fe20000000019 */
[C---:B------:R-:W-:Y:S01]  /*59c0*/  FMUL R204, R2.reuse, R215 ;  /* 0x000000d702cc7220 */ /* 0x040fe20000400000 */
[C---:B------:R-:W-:Y:S01]  /*59d0*/  FMUL R238, R2.reuse, R223 ;  /* 0x000000df02ee7220 */ /* 0x040fe20000400000 */
[----:B------:R-:W-:Y:S01]  /*59e0*/  FMNMX3 R241, R241, |R240|, |R234|, !PT ;  /* 0x400000f0f1f17276 */ /* 0x000fe200078004ea */
[----:B------:R-:W-:Y:S01]  /*59f0*/  F2F.F16.F32 R156, R156 ;  /* 0x0000009c009c7304 */ /* 0x000fe20000200800 */
[----:B------:R-:W-:Y:S01]  /*5a00*/  FFMA R211, R99, R204, R27 ;  /* 0x000000cc63d37223 */ /* 0x000fe2000000001b */
[----:B------:R-:W-:Y:S01]  /*5a10*/  FMUL R204, R2, R217 ;  /* 0x000000d902cc7220 */ /* 0x000fe20000400000 */
[----:B------:R-:W-:Y:S01]  /*5a20*/  FMNMX3 R241, R241, |R242|, |R236|, !PT ;  /* 0x400000f2f1f17276 */ /* 0x000fe200078004ec */
[----:B------:R-:W-:Y:S01]  /*5a30*/  FFMA R238, R91, R238, R19 ;  /* 0x000000ee5bee7223 */ /* 0x000fe20000000013 */
[----:B0-----:R-:W-:Y:S01]  /*5a40*/  FFMA R239, R84, R245, R12 ;  /* 0x000000f554ef7223 */ /* 0x001fe2000000000c */
[----:B------:R-:W-:Y:S01]  /*5a50*/  FFMA R213, R93, R204, R21 ;  /* 0x000000cc5dd57223 */ /* 0x000fe20000000015 */
[----:B------:R-:W-:Y:S01]  /*5a60*/  FMNMX3 R241, R241, |R244|, |R209|, !PT ;  /* 0x400000f4f1f17276 */ /* 0x000fe200078004d1 */
[----:B------:R-:W-:Y:S01]  /*5a70*/  FMUL R204, R2, R219 ;  /* 0x000000db02cc7220 */ /* 0x000fe20000400000 */
[----:B------:R-:W0:Y:S01]  /*5a80*/  F2F.F16.F32 R159, R159 ;  /* 0x0000009f009f7304 */ /* 0x000e220000200800 */
[----:B------:R-:W-:Y:S01]  /*5a90*/  FMUL R219, R226, R3 ;  /* 0x00000003e2db7220 */ /* 0x000fe20000400000 */
[----:B------:R-:W-:Y:S01]  /*5aa0*/  FMNMX3 R241, R241, |R246|, |R211|, !PT ;  /* 0x400000f6f1f17276 */ /* 0x000fe200078004d3 */
[----:B------:R-:W-:Y:S01]  /*5ab0*/  FFMA R215, R95, R204, R23 ;  /* 0x000000cc5fd77223 */ /* 0x000fe20000000017 */
[C---:B------:R-:W-:Y:S01]  /*5ac0*/  FMUL R204, R2.reuse, R221 ;  /* 0x000000dd02cc7220 */ /* 0x040fe20000400000 */
[----:B------:R-:W-:Y:S01]  /*5ad0*/  FMUL R2, R2, R227 ;  /* 0x000000e302027220 */ /* 0x000fe20000400000 */
[----:B------:R-:W-:Y:S01]  /*5ae0*/  FMNMX3 R241, R241, |R248|, |R213|, !PT ;  /* 0x400000f8f1f17276 */ /* 0x000fe200078004d5 */
[----:B------:R-:W-:Y:S01]  /*5af0*/  @P1 FMUL R203, R203, R3 ;  /* 0x00000003cbcb1220 */ /* 0x000fe20000400000 */
[----:B------:R-:W-:Y:S01]  /*5b00*/  FFMA R217, R89, R204, R17 ;  /* 0x000000cc59d97223 */ /* 0x000fe20000000011 */
[----:B------:R-:W1:Y:S01]  /*5b10*/  F2F.F16.F32 R161, R161 ;  /* 0x000000a100a17304 */ /* 0x000e620000200800 */
[----:B------:R-:W-:Y:S01]  /*5b20*/  FMNMX3 R241, R241, |R250|, |R215|, !PT ;  /* 0x400000faf1f17276 */ /* 0x000fe200078004d7 */
[----:B------:R-:W-:Y:S01]  /*5b30*/  FFMA R2, R87, R2, R15 ;  /* 0x0000000257027223 */ /* 0x000fe2000000000f */
[----:B------:R-:W-:Y:S01]  /*5b40*/  IMAD.WIDE.U32 R204, R7, 0x10000, RZ ;  /* 0x0001000007cc7825 */ /* 0x000fe200078e00ff */
[----:B------:R-:W-:-:S03]  /*5b50*/  FSEL R219, R226, R219, !P1 ;  /* 0x000000dbe2db7208 */ /* 0x000fc60004800000 */
[-C--:B------:R-:W-:Y:S01]  /*5b60*/  @P1 FMUL R207, R207, R3.reuse ;  /* 0x00000003cfcf1220 */ /* 0x080fe20000400000 */
[----:B------:R-:W-:Y:S01]  /*5b70*/  FMNMX3 R241, R241, |R252|, |R217|, !PT ;  /* 0x400000fcf1f17276 */ /* 0x000fe200078004d9 */
[-C--:B------:R-:W-:Y:S01]  /*5b80*/  @P1 FMUL R234, R234, R3.reuse ;  /* 0x00000003eaea1220 */ /* 0x080fe20000400000 */
[----:B------:R-:W2:Y:S01]  /*5b90*/  F2F.F16.F32 R166, R166 ;  /* 0x000000a600a67304 */ /* 0x000ea20000200800 */
[----:B------:R-:W-:Y:S01]  /*5ba0*/  @P1 FMUL R236, R236, R3 ;  /* 0x00000003ecec1220 */ /* 0x000fe20000400000 */
[----:B------:R-:W-:Y:S01]  /*5bb0*/  FMNMX3 R241, R241, |R235|, |R238|, !PT ;  /* 0x400000ebf1f17276 */ /* 0x000fe200078004ee */
[----:B------:R-:W-:Y:S01]  /*5bc0*/  @P1 FMUL R209, R209, R3 ;  /* 0x00000003d1d11220 */ /* 0x000fe20000400000 */
[----:B0-----:R-:W-:Y:S01]  /*5bd0*/  LOP3.LUT R159, R160, R205, R159, 0xfe, !PT ;  /* 0x000000cda09f7212 */ /* 0x001fe200078efe9f */
[----:B------:R-:W-:Y:S01]  /*5be0*/  @P1 FMUL R211, R211, R3 ;  /* 0x00000003d3d31220 */ /* 0x000fe20000400000 */
[----:B------:R-:W-:Y:S01]  /*5bf0*/  FMNMX3 R241, R241, |R239|, |R0|, !PT ;  /* 0x400000eff1f17276 */ /* 0x000fe20007800400 */
[-C--:B------:R-:W-:Y:S01]  /*5c00*/  @P1 FMUL R213, R213, R3.reuse ;  /* 0x00000003d5d51220 */ /* 0x080fe20000400000 */
[----:B------:R-:W0:Y:S01]  /*5c10*/  F2F.F16.F32 R164, R164 ;  /* 0x000000a400a47304 */ /* 0x000e220000200800 */
[----:B------:R-:W-:Y:S01]  /*5c20*/  @P1 FMUL R215, R215, R3 ;  /* 0x00000003d7d71220 */ /* 0x000fe20000400000 */
[----:B------:R-:W-:Y:S01]  /*5c30*/  FMNMX3 R7, R241, |R226|, |R2|, !PT ;  /* 0x400000e2f1077276 */ /* 0x000fe20007800402 */
[----:B------:R-:W-:Y:S01]  /*5c40*/  IMAD.WIDE.U32 R226, R158, 0x10000, RZ ;  /* 0x000100009ee27825 */ /* 0x000fe200078e00ff */
[----:B------:R-:W-:-:S03]  /*5c50*/  LOP3.LUT R158, R204, R157, RZ, 0xfc, !PT ;  /* 0x0000009dcc9e7212 */ /* 0x000fc600078efcff */
[-C--:B------:R-:W-:Y:S01]  /*5c60*/  @P1 FMUL R238, R238, R3.reuse ;  /* 0x00000003eeee1220 */ /* 0x080fe20000400000 */
[----:B------:R-:W-:Y:S01]  /*5c70*/  SHF.L.U32 R157, R156, 0x10, RZ ;  /* 0x000000109c9d7819 */ /* 0x000fe200000006ff */
[----:B------:R-:W-:Y:S01]  /*5c80*/  @P1 FMUL R0, R0, R3 ;  /* 0x0000000300001220 */ /* 0x000fe20000400000 */
[----:B------:R-:W3:Y:S01]  /*5c90*/  F2F.F16.F32 R165, R165 ;  /* 0x000000a500a57304 */ /* 0x000ee20000200800 */
[----:B-1----:R-:W-:Y:S01]  /*5ca0*/  LOP3.LUT R156, R226, R161, RZ, 0xfc, !PT ;  /* 0x000000a1e29c7212 */ /* 0x002fe200078efcff */
[----:B--2---:R-:W-:-:S04]  /*5cb0*/  IMAD.WIDE.U32 R160, R166, 0x10000, RZ ;  /* 0x00010000a6a07825 */ /* 0x004fc800078e00ff */
[-C--:B------:R-:W-:Y:S01]  /*5cc0*/  @P1 FMUL R217, R217, R3.reuse ;  /* 0x00000003d9d91220 */ /* 0x080fe20000400000 */
[-C--:B------:R-:W-:Y:S01]  /*5cd0*/  @P1 FMUL R2, R2, R3.reuse ;  /* 0x0000000302021220 */ /* 0x080fe20000400000 */
[C---:B------:R-:W-:Y:S01]  /*5ce0*/  FMUL R245, R239.reuse, R3 ;  /* 0x00000003eff57220 */ /* 0x040fe20000400000 */
[----:B0-----:R-:W-:Y:S01]  /*5cf0*/  SHF.L.U32 R164, R164, 0x10, RZ ;  /* 0x00000010a4a47819 */ /* 0x001fe200000006ff */
[----:B------:R-:W0:Y:S03]  /*5d00*/  F2F.F16.F32 R167, R167 ;  /* 0x000000a700a77304 */ /* 0x000e260000200800 */
[----:B------:R-:W-:Y:S02]  /*5d10*/  FSEL R245, R239, R245, !P1 ;  /* 0x000000f5eff57208 */ /* 0x000fe40004800000 */
[----:B---3--:R-:W-:-:S03]  /*5d20*/  LOP3.LUT R160, R160, R165, RZ, 0xfc, !PT ;  /* 0x000000a5a0a07212 */ /* 0x008fc600078efcff */
[----:B------:R-:W1:Y:S01]  /*5d30*/  F2F.F16.F32 R172, R172 ;  /* 0x000000ac00ac7304 */ /* 0x000e620000200800 */
[----:B0-----:R-:W-:-:S07]  /*5d40*/  LOP3.LUT R161, R164, R161, R167, 0xfe, !PT ;  /* 0x000000a1a4a17212 */ /* 0x001fce00078efea7 */
[----:B------:R-:W0:Y:S01]  /*5d50*/  F2F.F16.F32 R163, R163 ;  /* 0x000000a300a37304 */ /* 0x000e220000200800 */
[----:B-1----:R-:W-:-:S07]  /*5d60*/  IMAD.WIDE.U32 R164, R172, 0x10000, RZ ;  /* 0x00010000aca47825 */ /* 0x002fce00078e00ff */
[----:B------:R-:W1:Y:S01]  /*5d70*/  F2F.F16.F32 R177, R177 ;  /* 0x000000b100b17304 */ /* 0x000e620000200800 */
[----:B0-----:R-:W-:-:S07]  /*5d80*/  LOP3.LUT R157, R157, R227, R163, 0xfe, !PT ;  /* 0x000000e39d9d7212 */ /* 0x001fce00078efea3 */
[----:B------:R-:W0:Y:S01]  /*5d90*/  F2F.F16.F32 R162, R162 ;  /* 0x000000a200a27304 */ /* 0x000e220000200800 */
[----:B------:R-:W-:Y:S02]  /*5da0*/  IADD3 R227, PT, PT, R11, 0x1100, RZ ;  /* 0x000011000be37810 */ /* 0x000fe40007ffe0ff */
[----:B-1----:R-:W-:-:S05]  /*5db0*/  LOP3.LUT R164, R164, R177, RZ, 0xfc, !PT ;  /* 0x000000b1a4a47212 */ /* 0x002fca00078efcff */
[----:B------:R-:W1:Y:S01]  /*5dc0*/  F2F.F16.F32 R170, R170 ;  /* 0x000000aa00aa7304 */ /* 0x000e620000200800 */
[----:B0-----:R-:W-:-:S07]  /*5dd0*/  IMAD.WIDE.U32 R162, R162, 0x10000, RZ ;  /* 0x00010000a2a27825 */ /* 0x001fce00078e00ff */
[----:B------:R-:W0:Y:S01]  /*5de0*/  F2F.F16.F32 R176, R176 ;  /* 0x000000b000b07304 */ /* 0x000e220000200800 */
[----:B-1----:R-:W-:-:S07]  /*5df0*/  SHF.L.U32 R170, R170, 0x10, RZ ;  /* 0x00000010aaaa7819 */ /* 0x002fce00000006ff */
[----:B------:R-:W1:Y:S01]  /*5e00*/  F2F.F16.F32 R182, R182 ;  /* 0x000000b600b67304 */ /* 0x000e620000200800 */
[----:B0-----:R-:W-:-:S07]  /*5e10*/  IMAD.WIDE.U32 R176, R176, 0x10000, RZ ;  /* 0x00010000b0b07825 */ /* 0x001fce00078e00ff */
[----:B------:R-:W0:Y:S01]  /*5e20*/  F2F.F16.F32 R178, R178 ;  /* 0x000000b200b27304 */ /* 0x000e220000200800 */
[----:B-1----:R-:W-:-:S07]  /*5e30*/  SHF.L.U32 R182, R182, 0x10, RZ ;  /* 0x00000010b6b67819 */ /* 0x002fce00000006ff */
[----:B------:R-:W1:Y:S01]  /*5e40*/  F2F.F16.F32 R171, R171 ;  /* 0x000000ab00ab7304 */ /* 0x000e620000200800 */
[----:B0-----:R-:W-:-:S07]  /*5e50*/  SHF.L.U32 R178, R178, 0x10, RZ ;  /* 0x00000010b2b27819 */ /* 0x001fce00000006ff */
[----:B------:R-:W0:Y:S01]  /*5e60*/  F2F.F16.F32 R181, R181 ;  /* 0x000000b500b57304 */ /* 0x000e220000200800 */
[----:B-1----:R-:W-:-:S07]  /*5e70*/  LOP3.LUT R163, R170, R163, R171, 0xfe, !PT ;  /* 0x000000a3aaa37212 */ /* 0x002fce00078efeab */
[----:B------:R-:W1:Y:S01]  /*5e80*/  F2F.F16.F32 R169, R169 ;  /* 0x000000a900a97304 */ /* 0x000e620000200800 */
[----:B------:R-:W-:Y:S02]  /*5e90*/  LOP3.LUT R170, R176, R183, RZ, 0xfc, !PT ;  /* 0x000000b7b0aa7212 */ /* 0x000fe400078efcff */
[----:B0-----:R-:W-:-:S05]  /*5ea0*/  LOP3.LUT R171, R182, R177, R181, 0xfe, !PT ;  /* 0x000000b1b6ab7212 */ /* 0x001fca00078efeb5 */
[----:B------:R-:W0:Y:S01]  /*5eb0*/  F2F.F16.F32 R179, R179 ;  /* 0x000000b300b37304 */ /* 0x000e220000200800 */
[----:B-1----:R-:W-:-:S07]  /*5ec0*/  LOP3.LUT R162, R162, R169, RZ, 0xfc, !PT ;  /* 0x000000a9a2a27212 */ /* 0x002fce00078efcff */
[----:B------:R-:W1:Y:S01]  /*5ed0*/  F2F.F16.F32 R198, R198 ;  /* 0x000000c600c67304 */ /* 0x000e620000200800 */
[----:B0-----:R-:W-:-:S07]  /*5ee0*/  LOP3.LUT R165, R178, R165, R179, 0xfe, !PT ;  /* 0x000000a5b2a57212 */ /* 0x001fce00078efeb3 */
[----:B------:R-:W0:Y:S01]  /*5ef0*/  F2F.F16.F32 R168, R168 ;  /* 0x000000a800a87304 */ /* 0x000e220000200800 */
[----:B-1----:R-:W-:-:S07]  /*5f00*/  IMAD.WIDE.U32 R176, R198, 0x10000, RZ ;  /* 0x00010000c6b07825 */ /* 0x002fce00078e00ff */
[----:B------:R-:W1:Y:S01]  /*5f10*/  F2F.F16.F32 R201, R201 ;  /* 0x000000c900c97304 */ /* 0x000e620000200800 */
[----:B0-----:R-:W-:-:S07]  /*5f20*/  IMAD.WIDE.U32 R168, R168, 0x10000, RZ ;  /* 0x00010000a8a87825 */ /* 0x001fce00078e00ff */
[----:B------:R-:W0:Y:S01]  /*5f30*/  F2F.F16.F32 R203, R203 ;  /* 0x000000cb00cb7304 */ /* 0x000e220000200800 */
[----:B-1----:R-:W-:-:S07]  /*5f40*/  SHF.L.U32 R201, R201, 0x10, RZ ;  /* 0x00000010c9c97819 */ /* 0x002fce00000006ff */
[----:B------:R-:W1:Y:S01]  /*5f50*/  F2F.F16.F32 R174, R174 ;  /* 0x000000ae00ae7304 */ /* 0x000e620000200800 */
[----:B0-----:R-:W-:-:S07]  /*5f60*/  IMAD.WIDE.U32 R178, R203, 0x10000, RZ ;  /* 0x00010000cbb27825 */ /* 0x001fce00078e00ff */
[----:B------:R-:W0:Y:S01]  /*5f70*/  F2F.F16.F32 R207, R207 ;  /* 0x000000cf00cf7304 */ /* 0x000e220000200800 */
[----:B------:R-:W-:Y:S02]  /*5f80*/  LOP3.LUT R203, R201, R177, R206, 0xfe, !PT ;  /* 0x000000b1c9cb7212 */ /* 0x000fe400078efece */
[----:B------:R-:W-:Y:S02]  /*5f90*/  IADD3 R201, PT, PT, R11, 0x800, RZ ;  /* 0x000008000bc97810 */ /* 0x000fe40007ffe0ff */
[----:B-1----:R-:W-:-:S03]  /*5fa0*/  SHF.L.U32 R174, R174, 0x10, RZ ;  /* 0x00000010aeae7819 */ /* 0x002fc600000006ff */
[----:B------:R-:W1:Y:S01]  /*5fb0*/  F2F.F16.F32 R234, R234 ;  /* 0x000000ea00ea7304 */ /* 0x000e620000200800 */
[----:B0-----:R-:W-:-:S07]  /*5fc0*/  SHF.L.U32 R207, R207, 0x10, RZ ;  /* 0x00000010cfcf7819 */ /* 0x001fce00000006ff */
[----:B------:R-:W0:Y:S01]  /*5fd0*/  F2F.F16.F32 R236, R236 ;  /* 0x000000ec00ec7304 */ /* 0x000e220000200800 */
[----:B------:R-:W-:Y:S02]  /*5fe0*/  LOP3.LUT R177, R207, R179, R210, 0xfe, !PT ;  /* 0x000000b3cfb17212 */ /* 0x000fe400078efed2 */
[----:B------:R-:W-:Y:S01]  /*5ff0*/  IADD3 R207, PT, PT, R11, 0xa00, RZ ;  /* 0x00000a000bcf7810 */ /* 0x000fe20007ffe0ff */
[----:B-1----:R-:W-:-:S04]  /*6000*/  IMAD.WIDE.U32 R234, R234, 0x10000, RZ ;  /* 0x00010000eaea7825 */ /* 0x002fc800078e00ff */
[----:B------:R-:W1:Y:S01]  /*6010*/  F2F.F16.F32 R173, R173 ;  /* 0x000000ad00ad7304 */ /* 0x000e620000200800 */
[----:B0-----:R-:W-:-:S07]  /*6020*/  SHF.L.U32 R181, R236, 0x10, RZ ;  /* 0x00000010ecb57819 */ /* 0x001fce00000006ff */
[----:B------:R-:W0:Y:S01]  /*6030*/  F2F.F16.F32 R175, R175 ;  /* 0x000000af00af7304 */ /* 0x000e220000200800 */
[----:B------:R-:W-:Y:S02]  /*6040*/  LOP3.LUT R179, R181, R235, R214, 0xfe, !PT ;  /* 0x000000ebb5b37212 */ /* 0x000fe400078efed6 */
[----:B-1----:R-:W-:-:S05]  /*6050*/  LOP3.LUT R166, R168, R173, RZ, 0xfc, !PT ;  /* 0x000000ada8a67212 */ /* 0x002fca00078efcff */
[----:B------:R-:W1:Y:S01]  /*6060*/  F2F.F16.F32 R180, R180 ;  /* 0x000000b400b47304 */ /* 0x000e620000200800 */
[----:B0-----:R-:W-:-:S07]  /*6070*/  LOP3.LUT R167, R174, R169, R175, 0xfe, !PT ;  /* 0x000000a9aea77212 */ /* 0x001fce00078efeaf */
[----:B------:R-:W0:Y:S01]  /*6080*/  F2F.F16.F32 R185, R185 ;  /* 0x000000b900b97304 */ /* 0x000e220000200800 */
[----:B-1----:R-:W-:-:S07]  /*6090*/  IMAD.WIDE.U32 R168, R180, 0x10000, RZ ;  /* 0x00010000b4a87825 */ /* 0x002fce00078e00ff */
[----:B------:R-:W1:Y:S01]  /*60a0*/  F2F.F16.F32 R184, R184 ;  /* 0x000000b800b87304 */ /* 0x000e620000200800 */
[----:B------:R-:W2:Y:S01]  /*60b0*/  LDC.64 R180, c[0x0][0x3c8] ;  /* 0x0000f200ffb47b82 */ /* 0x000ea20000000a00 */
[----:B0-----:R-:W-:-:S06]  /*60c0*/  LOP3.LUT R168, R168, R185, RZ, 0xfc, !PT ;  /* 0x000000b9a8a87212 */ /* 0x001fcc00078efcff */
[----:B------:R-:W0:Y:S01]  /*60d0*/  F2F.F16.F32 R192, R192 ;  /* 0x000000c000c07304 */ /* 0x000e220000200800 */
[----:B-1----:R-:W-:-:S07]  /*60e0*/  IMAD.WIDE.U32 R184, R184, 0x10000, RZ ;  /* 0x00010000b8b87825 */ /* 0x002fce00078e00ff */
[----:B------:R-:W1:Y:S01]  /*60f0*/  F2F.F16.F32 R186, R186 ;  /* 0x000000ba00ba7304 */ /* 0x000e620000200800 */
[----:B0-----:R-:W-:-:S07]  /*6100*/  SHF.L.U32 R192, R192, 0x10, RZ ;  /* 0x00000010c0c07819 */ /* 0x001fce00000006ff */
[----:B------:R-:W0:Y:S01]  /*6110*/  F2F.F16.F32 R188, R188 ;  /* 0x000000bc00bc7304 */ /* 0x000e220000200800 */
[----:B--2---:R-:W-:-:S04]  /*6120*/  IMAD.WIDE.U32 R204, R229, 0x8, R180 ;  /* 0x00000008e5cc7825 */ /* 0x004fc800078e00b4 */
[----:B------:R-:W-:Y:S01]  /*6130*/  IMAD.WIDE.U32 R206, R207, 0x8, R180 ;  /* 0x00000008cfce7825 */ /* 0x000fe200078e00b4 */
[----:B-1----:R-:W-:Y:S02]  /*6140*/  SHF.L.U32 R186, R186, 0x10, RZ ;  /* 0x00000010baba7819 */ /* 0x002fe400000006ff */
[----:B------:R-:W1:Y:S01]  /*6150*/  F2F.F16.F32 R189, R189 ;  /* 0x000000bd00bd7304 */ /* 0x000e620000200800 */
[----:B0-----:R-:W-:-:S07]  /*6160*/  LOP3.LUT R188, R184, R188, RZ, 0xfc, !PT ;  /* 0x000000bcb8bc7212 */ /* 0x001fce00078efcff */
[----:B------:R-:W0:Y:S01]  /*6170*/  F2F.F16.F32 R209, R209 ;  /* 0x000000d100d17304 */ /* 0x000e220000200800 */
[----:B-1----:R-:W-:-:S07]  /*6180*/  LOP3.LUT R189, R192, R185, R189, 0xfe, !PT ;  /* 0x000000b9c0bd7212 */ /* 0x002fce00078efebd */
[----:B------:R-:W1:Y:S01]  /*6190*/  F2F.F16.F32 R187, R187 ;  /* 0x000000bb00bb7304 */ /* 0x000e620000200800 */
[----:B0-----:R-:W-:-:S07]  /*61a0*/  IMAD.WIDE.U32 R184, R209, 0x10000, RZ ;  /* 0x00010000d1b87825 */ /* 0x001fce00078e00ff */
[----:B------:R-:W0:Y:S01]  /*61b0*/  F2F.F16.F32 R211, R211 ;  /* 0x000000d300d37304 */ /* 0x000e220000200800 */
[----:B------:R-:W-:Y:S02]  /*61c0*/  IADD3 R209, PT, PT, R11, 0xb00, RZ ;  /* 0x00000b000bd17810 */ /* 0x000fe40007ffe0ff */
[----:B------:R-:W-:Y:S02]  /*61d0*/  LOP3.LUT R216, R184, R216, RZ, 0xfc, !PT ;  /* 0x000000d8b8d87212 */ /* 0x000fe400078efcff */
[----:B-1----:R-:W-:-:S03]  /*61e0*/  LOP3.LUT R169, R186, R169, R187, 0xfe, !PT ;  /* 0x000000a9baa97212 */ /* 0x002fc600078efebb */
[----:B------:R-:W1:Y:S01]  /*61f0*/  F2F.F16.F32 R213, R213 ;  /* 0x000000d500d57304 */ /* 0x000e620000200800 */
[----:B0-----:R-:W-:-:S07]  /*6200*/  SHF.L.U32 R211, R211, 0x10, RZ ;  /* 0x00000010d3d37819 */ /* 0x001fce00000006ff */
[----:B------:R-:W0:Y:S01]  /*6210*/  F2F.F16.F32 R190, R190 ;  /* 0x000000be00be7304 */ /* 0x000e220000200800 */
[----:B-1----:R-:W-:-:S07]  /*6220*/  IMAD.WIDE.U32 R186, R213, 0x10000, RZ ;  /* 0x00010000d5ba7825 */ /* 0x002fce00078e00ff */
[----:B------:R-:W1:Y:S01]  /*6230*/  F2F.F16.F32 R215, R215 ;  /* 0x000000d700d77304 */ /* 0x000e620000200800 */
[----:B------:R-:W-:Y:S01]  /*6240*/  LOP3.LUT R220, R186, R220, RZ, 0xfc, !PT ;  /* 0x000000dcbadc7212 */ /* 0x000fe200078efcff */
[----:B0-----:R-:W-:-:S06]  /*6250*/  IMAD.WIDE.U32 R172, R190, 0x10000, RZ ;  /* 0x00010000beac7825 */ /* 0x001fcc00078e00ff */
[----:B------:R-:W0:Y:S01]  /*6260*/  F2F.F16.F32 R196, R196 ;  /* 0x000000c400c47304 */ /* 0x000e220000200800 */
[----:B-1----:R-:W-:-:S07]  /*6270*/  SHF.L.U32 R215, R215, 0x10, RZ ;  /* 0x00000010d7d77819 */ /* 0x002fce00000006ff */
[----:B------:R1:W2:Y:S01]  /*6280*/  F2F.F16.F32 R182, R217 ;  /* 0x000000d900b67304 */ /* 0x0002a20000200800 */
[----:B------:R-:W-:Y:S01]  /*6290*/  LOP3.LUT R221, R215, R187, R222, 0xfe, !PT ;  /* 0x000000bbd7dd7212 */ /* 0x000fe200078efede */
[----:B------:R-:W-:Y:S01]  /*62a0*/  IMAD.WIDE.U32 R214, R232, 0x8, R180 ;  /* 0x00000008e8d67825 */ /* 0x000fe200078e00b4 */
[----:B------:R-:W-:Y:S02]  /*62b0*/  IADD3 R187, PT, PT, R11, 0x200, RZ ;  /* 0x000002000bbb7810 */ /* 0x000fe40007ffe0ff */
[----:B0-----:R-:W-:-:S03]  /*62c0*/  SHF.L.U32 R196, R196, 0x10, RZ ;  /* 0x00000010c4c47819 */ /* 0x001fc600000006ff */
[----:B------:R-:W0:Y:S01]  /*62d0*/  F2F.F16.F32 R194, R194 ;  /* 0x000000c200c27304 */ /* 0x000e220000200800 */
[----:B-1----:R-:W-:Y:S01]  /*62e0*/  LOP3.LUT R217, R211, R185, R218, 0xfe, !PT ;  /* 0x000000b9d3d97212 */ /* 0x002fe200078efeda */
[----:B------:R-:W-:-:S04]  /*62f0*/  IMAD.WIDE.U32 R186, R187, 0x8, R180 ;  /* 0x00000008bbba7825 */ /* 0x000fc800078e00b4 */
[----:B------:R-:W-:Y:S02]  /*6300*/  IMAD.WIDE.U32 R210, R230, 0x8, R180 ;  /* 0x00000008e6d27825 */ /* 0x000fe400078e00b4 */
[----:B------:R-:W1:Y:S02]  /*6310*/  F2F.F16.F32 R238, R238 ;  /* 0x000000ee00ee7304 */ /* 0x000e640000200800 */
[----:B--2---:R-:W-:-:S04]  /*6320*/  IMAD.WIDE.U32 R182, R182, 0x10000, RZ ;  /* 0x00010000b6b67825 */ /* 0x004fc800078e00ff */
[----:B------:R-:W-:Y:S01]  /*6330*/  IMAD.WIDE.U32 R222, R233, 0x8, R180 ;  /* 0x00000008e9de7825 */ /* 0x000fe200078e00b4 */
[----:B------:R-:W-:Y:S01]  /*6340*/  LOP3.LUT R224, R182, R224, RZ, 0xfc, !PT ;  /* 0x000000e0b6e07212 */ /* 0x000fe200078efcff */
[----:B------:R-:W2:Y:S02]  /*6350*/  F2F.F16.F32 R0, R0 ;  /* 0x0000000000007304 */ /* 0x000ea40000200800 */
[----:B0-----:R-:W-:Y:S01]  /*6360*/  IMAD.WIDE.U32 R174, R194, 0x10000, RZ ;  /* 0x00010000c2ae7825 */ /* 0x001fe200078e00ff */
[----:B-1----:R-:W-:-:S05]  /*6370*/  SHF.L.U32 R238, R238, 0x10, RZ ;  /* 0x00000010eeee7819 */ /* 0x002fca00000006ff */
[----:B------:R-:W0:Y:S01]  /*6380*/  F2F.F16.F32 R2, R2 ;  /* 0x0000000200027304 */ /* 0x000e220000200800 */
[----:B--2---:R-:W-:-:S07]  /*6390*/  IMAD.WIDE.U32 R184, R0, 0x10000, RZ ;  /* 0x0001000000b87825 */ /* 0x004fce00078e00ff */
[----:B------:R-:W1:Y:S01]  /*63a0*/  F2F.F16.F32 R191, R191 ;  /* 0x000000bf00bf7304 */ /* 0x000e620000200800 */
[----:B0-----:R-:W-:-:S07]  /*63b0*/  SHF.L.U32 R2, R2, 0x10, RZ ;  /* 0x0000001002027819 */ /* 0x001fce00000006ff */
[----:B------:R-:W0:Y:S01]  /*63c0*/  F2F.F16.F32 R193, R193 ;  /* 0x000000c100c17304 */ /* 0x000e220000200800 */
[----:B-1----:R-:W-:-:S07]  /*63d0*/  LOP3.LUT R172, R172, R191, RZ, 0xfc, !PT ;  /* 0x000000bfacac7212 */ /* 0x002fce00078efcff */
[----:B------:R-:W1:Y:S01]  /*63e0*/  F2F.F16.F32 R199, R243 ;  /* 0x000000f300c77304 */ /* 0x000e620000200800 */
[----:B------:R-:W-:-:S05]  /*63f0*/  IADD3 R191, PT, PT, R11, 0x300, RZ ;  /* 0x000003000bbf7810 */ /* 0x000fca0007ffe0ff */
[----:B------:R-:W-:Y:S01]  /*6400*/  IMAD.WIDE.U32 R190, R191, 0x8, R180 ;  /* 0x00000008bfbe7825 */ /* 0x000fe200078e00b4 */
[----:B0-----:R-:W-:Y:S01]  /*6410*/  LOP3.LUT R173, R196, R173, R193, 0xfe, !PT ;  /* 0x000000adc4ad7212 */ /* 0x001fe200078efec1 */
[----:B------:R-:W0:Y:S01]  /*6420*/  F2F.F16.F32 R197, R197 ;  /* 0x000000c500c57304 */ /* 0x000e220000200800 */
[----:B------:R-:W-:-:S05]  /*6430*/  IADD3 R193, PT, PT, R11, 0x400, RZ ;  /* 0x000004000bc17810 */ /* 0x000fca0007ffe0ff */
[----:B------:R-:W-:Y:S01]  /*6440*/  IMAD.WIDE.U32 R192, R193, 0x8, R180 ;  /* 0x00000008c1c07825 */ /* 0x000fe200078e00b4 */
[----:B-1----:R-:W-:Y:S01]  /*6450*/  LOP3.LUT R225, R238, R183, R199, 0xfe, !PT ;  /* 0x000000b7eee17212 */ /* 0x002fe200078efec7 */
[----:B------:R-:W1:Y:S01]  /*6460*/  F2F.F16.F32 R195, R245 ;  /* 0x000000f500c37304 */ /* 0x000e620000200800 */
[----:B------:R-:W-:-:S05]  /*6470*/  IADD3 R199, PT, PT, R11, 0x700, RZ ;  /* 0x000007000bc77810 */ /* 0x000fca0007ffe0ff */
[----:B------:R-:W-:Y:S01]  /*6480*/  IMAD.WIDE.U32 R198, R199, 0x8, R180 ;  /* 0x00000008c7c67825 */ /* 0x000fe200078e00b4 */
[----:B0-----:R-:W-:Y:S01]  /*6490*/  LOP3.LUT R174, R174, R197, RZ, 0xfc, !PT ;  /* 0x000000c5aeae7212 */ /* 0x001fe200078efcff */
[----:B------:R-:W0:Y:S01]  /*64a0*/  F2F.F16.F32 R219, R219 ;  /* 0x000000db00db7304 */ /* 0x000e220000200800 */
[----:B------:R-:W-:-:S05]  /*64b0*/  IADD3 R197, PT, PT, R11, 0x600, RZ ;  /* 0x000006000bc57810 */ /* 0x000fca0007ffe0ff */
[--C-:B------:R-:W-:Y:S01]  /*64c0*/  IMAD.WIDE.U32 R196, R197, 0x8, R180.reuse ;  /* 0x00000008c5c47825 */ /* 0x100fe200078e00b4 */
[----:B-1----:R-:W-:Y:S01]  /*64d0*/  LOP3.LUT R182, R184, R195, RZ, 0xfc, !PT ;  /* 0x000000c3b8b67212 */ /* 0x002fe200078efcff */
[----:B------:R-:W1:Y:S02]  /*64e0*/  F2F.F16.F32 R237, R237 ;  /* 0x000000ed00ed7304 */ /* 0x000e640000200800 */
[----:B------:R-:W-:Y:S01]  /*64f0*/  IMAD.WIDE.U32 R194, R228, 0x8, R180 ;  /* 0x00000008e4c27825 */ /* 0x000fe200078e00b4 */
[----:B0-----:R-:W-:-:S05]  /*6500*/  LOP3.LUT R183, R2, R185, R219, 0xfe, !PT ;  /* 0x000000b902b77212 */ /* 0x001fca00078efedb */
[----:B------:R-:W0:Y:S01]  /*6510*/  F2F.F16.F32 R200, R200 ;  /* 0x000000c800c87304 */ /* 0x000e220000200800 */
[C---:B------:R-:W-:Y:S01]  /*6520*/  IMAD.WIDE.U32 R184, R11.reuse, 0x8, R180 ;  /* 0x000000080bb87825 */ /* 0x040fe200078e00b4 */
[----:B------:R-:W-:-:S04]  /*6530*/  IADD3 R219, PT, PT, R11, 0xf00, RZ ;  /* 0x00000f000bdb7810 */ /* 0x000fc80007ffe0ff */
[----:B------:R2:W-:Y:S01]  /*6540*/  STG.E.64 desc[UR6][R184.64], R158 ;  /* 0x0000009eb8007986 */ /* 0x0005e2000c101b06 */
[----:B-1----:R-:W-:Y:S01]  /*6550*/  SHF.L.U32 R237, R237, 0x10, RZ ;  /* 0x00000010eded7819 */ /* 0x002fe200000006ff */
[----:B------:R-:W1:Y:S01]  /*6560*/  F2F.F16.F32 R202, R202 ;  /* 0x000000ca00ca7304 */ /* 0x000e620000200800 */
[----:B------:R-:W-:Y:S01]  /*6570*/  IMAD.WIDE.U32 R218, R219, 0x8, R180 ;  /* 0x00000008dbda7825 */ /* 0x000fe200078e00b4 */
[----:B------:R2:W-:Y:S04]  /*6580*/  STG.E.64 desc[UR6][R184.64+0x800], R156 ;  /* 0x0008009cb8007986 */ /* 0x0005e8000c101b06 */
[----:B------:R2:W-:Y:S01]  /*6590*/  STG.E.64 desc[UR6][R186.64], R160 ;  /* 0x000000a0ba007986 */ /* 0x0005e2000c101b06 */
[----:B0-----:R-:W-:Y:S01]  /*65a0*/  LOP3.LUT R175, R237, R175, R200, 0xfe, !PT ;  /* 0x000000afedaf7212 */ /* 0x001fe200078efec8 */
[----:B------:R-:W-:-:S02]  /*65b0*/  IMAD.WIDE.U32 R200, R201, 0x8, R180 ;  /* 0x00000008c9c87825 */ /* 0x000fc400078e00b4 */
[----:B------:R2:W-:Y:S04]  /*65c0*/  STG.E.64 desc[UR6][R190.64], R162 ;  /* 0x000000a2be007986 */ /* 0x0005e8000c101b06 */
[----:B------:R2:W-:Y:S01]  /*65d0*/  STG.E.64 desc[UR6][R192.64], R166 ;  /* 0x000000a6c0007986 */ /* 0x0005e2000c101b06 */
[----:B-1----:R-:W-:Y:S02]  /*65e0*/  LOP3.LUT R202, R176, R202, RZ, 0xfc, !PT ;  /* 0x000000cab0ca7212 */ /* 0x002fe400078efcff */
[----:B------:R-:W-:Y:S01]  /*65f0*/  LOP3.LUT R176, R178, R208, RZ, 0xfc, !PT ;  /* 0x000000d0b2b07212 */ /* 0x000fe200078efcff */
[----:B------:R2:W-:Y:S01]  /*6600*/  STG.E.64 desc[UR6][R194.64], R164 ;  /* 0x000000a4c2007986 */ /* 0x0005e2000c101b06 */
[----:B------:R-:W-:Y:S01]  /*6610*/  IMAD.WIDE.U32 R208, R209, 0x8, R180 ;  /* 0x00000008d1d07825 */ /* 0x000fe200078e00b4 */
[----:B------:R-:W-:-:S02]  /*6620*/  LOP3.LUT R178, R234, R212, RZ, 0xfc, !PT ;  /* 0x000000d4eab27212 */ /* 0x000fc400078efcff */
[----:B------:R2:W-:Y:S01]  /*6630*/  STG.E.64 desc[UR6][R196.64], R170 ;  /* 0x000000aac4007986 */ /* 0x0005e2000c101b06 */
[----:B------:R-:W-:-:S03]  /*6640*/  IMAD.WIDE.U32 R212, R231, 0x8, R180 ;  /* 0x00000008e7d47825 */ /* 0x000fc600078e00b4 */
[----:B------:R2:W-:Y:S01]  /*6650*/  STG.E.64 desc[UR6][R198.64], R168 ;  /* 0x000000a8c6007986 */ /* 0x0005e2000c101b06 */
[----:B------:R-:W-:-:S03]  /*6660*/  IMAD.WIDE.U32 R180, R227, 0x8, R180 ;  /* 0x00000008e3b47825 */ /* 0x000fc600078e00b4 */
        /* <DEDUP_REMOVED lines=10> */
.L_x_7356:
[----:B------:R-:W1:Y:S01]  /*6710*/  LDC R11, c[0x0][0x380] ;  /* 0x0000e000ff0b7b82 */ /* 0x000e620000000800 */
[----:B------:R-:W3:Y:S01]  /*6720*/  LDCU UR4, c[0x0][0x388] ;  /* 0x00007100ff0477ac */ /* 0x000ee20008000800 */
[----:B------:R-:W-:Y:S01]  /*6730*/  IADD3 R10, PT, PT, R10, 0x1, RZ ;  /* 0x000000010a0a7810 */ /* 0x000fe20007ffe0ff */
[----:B------:R-:W-:-:S03]  /*6740*/  UPLOP3.LUT UP1, UPT, UPT, UPT, UP1, 0x40, 0x4 ;  /* 0x000000000004789c */ /* 0x000fc60003f2e810 */
[----:B------:R-:W-:Y:S02]  /*6750*/  LOP3.LUT R10, R10, 0x3, RZ, 0xc0, !PT ;  /* 0x000000030a0a7812 */ /* 0x000fe400078ec0ff */
[----:B-1----:R-:W-:-:S04]  /*6760*/  IADD3 R6, PT, PT, R6, R11, RZ ;  /* 0x0000000b06067210 */ /* 0x002fc80007ffe0ff */
[----:B---3--:R-:W-:-:S13]  /*6770*/  ISETP.GE.AND P2, PT, R6, UR4, PT ;  /* 0x0000000406007c0c */ /* 0x008fda000bf46270 */
[----:B------:R-:W-:Y:S05]  /*6780*/  @!P2 BRA `(.L_x_7357) ;  /* 0xffffffa0004ca947 */ /* 0x000fea000383ffff */
.L_x_7339:
[----:B------:R-:W1:Y:S02]  /*6790*/  LDCU.64 UR4, c[0x0][0x3f8] ;  /* 0x00007f00ff0477ac */ /* 0x000e640008000a00 */
[----:B-1----:R-:W-:-:S04]  /*67a0*/  UISETP.NE.U32.AND UP0, UPT, UR4, URZ, UPT ;  /* 0x000000ff0400728c */ /* 0x002fc8000bf05070 */
[----:B------:R-:W-:-:S09]  /*67b0*/  UISETP.NE.AND.EX UP0, UPT, UR5, URZ, UPT, UP0 ;  /* 0x000000ff0500728c */ /* 0x000fd2000bf05300 */
[----:B------:R-:W-:Y:S05]  /*67c0*/  BRA.U !UP0, `(.L_x_7358) ;  /* 0x0000000108a07547 */ /* 0x000fea000b800000 */
[----:B------:R-:W1:Y:S01]  /*67d0*/  SHFL.DOWN PT, R0, R7, 0x10, 0x1f ;  /* 0x0a001f0007007f89 */ /* 0x000e6200000e0000 */
[----:B------:R-:W-:Y:S01]  /*67e0*/  ISETP.NE.AND P0, PT, R8, RZ, PT ;  /* 0x000000ff0800720c */ /* 0x000fe20003f05270 */
[----:B------:R-:W-:-:S12]  /*67f0*/  BSSY B0, `(.L_x_7358) ;  /* 0x0000025000007945 */ /* 0x000fd80003800000 */
[----:B------:R-:W3:Y:S01]  /*6800*/  @!P0 S2R R13, SR_CgaCtaId ;  /* 0x00000000000d8919 */ /* 0x000ee20000008800 */
[----:B------:R-:W-:Y:S02]  /*6810*/  @!P0 MOV R8, 0x400 ;  /* 0x0000040000088802 */ /* 0x000fe40000000f00 */
[----:B-1----:R-:W-:Y:S02]  /*6820*/  FMNMX R0, R0, R7, !PT ;  /* 0x0000000700007209 */ /* 0x002fe40007800000 */
[----:B------:R-:W-:-:S03]  /*6830*/  @!P0 SHF.R.U32.HI R7, RZ, 0x3, R5 ;  /* 0x00000003ff078819 */ /* 0x000fc60000011605 */
[----:B------:R-:W1:Y:S01]  /*6840*/  SHFL.DOWN PT, R9, R0, 0x8, 0x1f ;  /* 0x09001f0000097f89 */ /* 0x000e6200000e0000 */
[----:B------:R-:W-:Y:S02]  /*6850*/  @!P0 LOP3.LUT R7, R7, 0x7c, RZ, 0xc0, !PT ;  /* 0x0000007c07078812 */ /* 0x000fe400078ec0ff */
[----:B-1----:R-:W-:Y:S02]  /*6860*/  FMNMX R9, R0, R9, !PT ;  /* 0x0000000900097209 */ /* 0x002fe40007800000 */
[----:B---3--:R-:W-:-:S03]  /*6870*/  @!P0 LEA R0, R13, R8, 0x18 ;  /* 0x000000080d008211 */ /* 0x008fc600078ec0ff */
[----:B------:R-:W1:Y:S01]  /*6880*/  SHFL.DOWN PT, R2, R9, 0x4, 0x1f ;  /* 0x08801f0009027f89 */ /* 0x000e6200000e0000 */
[----:B------:R-:W-:Y:S02]  /*6890*/  @!P0 IADD3 R0, PT, PT, R7, R0, RZ ;  /* 0x0000000007008210 */ /* 0x000fe40007ffe0ff */
[----:B-1----:R-:W-:-:S05]  /*68a0*/  FMNMX R2, R9, R2, !PT ;  /* 0x0000000209027209 */ /* 0x002fca0007800000 */
[----:B------:R-:W1:Y:S02]  /*68b0*/  SHFL.DOWN PT, R11, R2, 0x2, 0x1f ;  /* 0x08401f00020b7f89 */ /* 0x000e6400000e0000 */
[----:B-1----:R-:W-:-:S05]  /*68c0*/  FMNMX R11, R2, R11, !PT ;  /* 0x0000000b020b7209 */ /* 0x002fca0007800000 */
[----:B------:R-:W1:Y:S02]  /*68d0*/  SHFL.DOWN PT, R6, R11, 0x1, 0x1f ;  /* 0x08201f000b067f89 */ /* 0x000e6400000e0000 */
[----:B-1----:R-:W-:-:S05]  /*68e0*/  FMNMX R7, R11, R6, !PT ;  /* 0x000000060b077209 */ /* 0x002fca0007800000 */
[----:B------:R1:W-:Y:S01]  /*68f0*/  @!P0 STS [R0], R7 ;  /* 0x0000000700008388 */ /* 0x0003e20000000800 */
[----:B------:R-:W-:Y:S01]  /*6900*/  BAR.SYNC.DEFER_BLOCKING 0x0 ;  /* 0x0000000000007b1d */ /* 0x000fe20000010000 */
[----:B------:R-:W-:-:S13]  /*6910*/  ISETP.GT.U32.AND P0, PT, R5, 0x1f, PT ;  /* 0x0000001f0500780c */ /* 0x000fda0003f04070 */
[----:B-1----:R-:W-:Y:S05]  /*6920*/  @P0 BRA `(.L_x_7359) ;  /* 0x0000000000440947 */ /* 0x002fea0003800000 */
[----:B------:R-:W-:Y:S01]  /*6930*/  ISETP.GT.U32.AND P0, PT, R5, 0x3, PT ;  /* 0x000000030500780c */ /* 0x000fe20003f04070 */
[----:B------:R-:W-:-:S12]  /*6940*/  UMOV UR4, 0xffffffff ;  /* 0xffffffff00047882 */ /* 0x000fd80000000000 */
[----:B------:R-:W1:Y:S01]  /*6950*/  @!P0 S2R R7, SR_CgaCtaId ;  /* 0x0000000000078919 */ /* 0x000e620000008800 */
[----:B------:R-:W-:-:S04]  /*6960*/  @!P0 MOV R0, 0x400 ;  /* 0x0000040000008802 */ /* 0x000fc80000000f00 */
[----:B-1----:R-:W-:Y:S01]  /*6970*/  @!P0 LEA R2, R7, R0, 0x18 ;  /* 0x0000000007028211 */ /* 0x002fe200078ec0ff */
[----:B------:R-:W-:-:S03]  /*6980*/  HFMA2 R0, -RZ, RZ, 0, 0 ;  /* 0x00000000ff007431 */ /* 0x000fc600000001ff */
[----:B------:R-:W-:-:S05]  /*6990*/  @!P0 LEA R2, R5, R2, 0x2 ;  /* 0x0000000205028211 */ /* 0x000fca00078e10ff */
[----:B------:R1:W3:Y:S01]  /*69a0*/  @!P0 LDS R0, [R2] ;  /* 0x0000000002008984 */ /* 0x0002e20000000800 */
[----:B------:R-:W-:Y:S05]  /*69b0*/  BRA.DIV UR4, `(.L_x_7360) ;  /* 0x0000000204787947 */ /* 0x000fea000b800000 */
[----:B---3--:R-:W3:Y:S02]  /*69c0*/  SHFL.DOWN PT, R7, R0, 0x2, 0x1f ;  /* 0x08401f0000077f89 */ /* 0x008ee400000e0000 */
[----:B---3--:R-:W-:-:S05]  /*69d0*/  FMNMX R7, R7, R0, !PT ;  /* 0x0000000007077209 */ /* 0x008fca0007800000 */
[----:B-1----:R1:W3:Y:S02]  /*69e0*/  SHFL.DOWN PT, R2, R7, 0x1, 0x1f ;  /* 0x08201f0007027f89 */ /* 0x0022e400000e0000 */
.L_x_7365:
[----:B------:R-:W-:Y:S02]  /*69f0*/  ISETP.NE.AND P0, PT, R5, RZ, PT ;  /* 0x000000ff0500720c */ /* 0x000fe40003f05270 */
[----:B---3--:R-:W-:-:S11]  /*6a00*/  FMNMX R9, R7, R2, !PT ;  /* 0x0000000207097209 */ /* 0x008fd60007800000 */
[----:B------:R-:W-:Y:S05]  /*6a10*/  @P0 BRA `(.L_x_7359) ;  /* 0x0000000000080947 */ /* 0x000fea0003800000 */
[----:B-1----:R-:W1:Y:S02]  /*6a20*/  LDC.64 R6, c[0x0][0x3f8] ;  /* 0x0000fe00ff067b82 */ /* 0x002e640000000a00 */
[----:B-1----:R3:W-:Y:S02]  /*6a30*/  REDG.E.MAX.S32.STRONG.GPU desc[UR6][R6.64], R9 ;  /* 0x000000090600798e */ /* 0x0027e4000d12e306 */
.L_x_7359:
[----:B------:R-:W-:Y:S05]  /*6a40*/  BSYNC B0 ;  /* 0x0000000000007941 */ /* 0x000fea0003800000 */
.L_x_7358:
        /* <DEDUP_REMOVED lines=12> */
[----:B0123--:R-:W-:Y:S05]  /*6b10*/  CALL.REL.NOINC `($__internal_82_$__cuda_sm20_rcp_rn_f32_slowpath) ;  /* 0x0000000000587944 */ /* 0x00ffea0003c00000 */
[----:B------:R-:W-:Y:S05]  /*6b20*/  BRA `(.L_x_7362) ;  /* 0x0000000000107947 */ /* 0x000fea0003800000 */
.L_x_7361:
[----:B------:R-:W4:Y:S02]  /*6b30*/  MUFU.RCP R238, R3 ;  /* 0x0000000300ee7308 */ /* 0x000f240000001000 */
[----:B----4-:R-:W-:-:S04]  /*6b40*/  FFMA R0, R238, R3, -1 ;  /* 0xbf800000ee007423 */ /* 0x010fc80000000003 */
[----:B------:R-:W-:-:S04]  /*6b50*/  FADD.FTZ R5, -R0, -RZ ;  /* 0x800000ff00057221 */ /* 0x000fc80000010100 */
[----:B------:R-:W-:-:S07]  /*6b60*/  FFMA R238, R238, R5, R238 ;  /* 0x00000005eeee7223 */ /* 0x000fce00000000ee */
.L_x_7362:
[----:B------:R-:W4:Y:S02]  /*6b70*/  LDC.64 R2, c[0x0][0x3f0] ;  /* 0x0000fc00ff027b82 */ /* 0x000f240000000a00 */
[----:B----4-:R-:W-:Y:S01]  /*6b80*/  STG.E desc[UR6][R2.64], R238 ;  /* 0x000000ee02007986 */ /* 0x010fe2000c101906 */
[----:B------:R-:W-:Y:S05]  /*6b90*/  EXIT ;  /* 0x000000000000794d */ /* 0x000fea0003800000 */
.L_x_7360:
[----:B------:R-:W-:Y:S02]  /*6ba0*/  MOV R9, 0x2 ;  /* 0x0000000200097802 */ /* 0x000fe40000000f00 */
[----:B------:R-:W-:Y:S02]  /*6bb0*/  MOV R11, 0x1f ;  /* 0x0000001f000b7802 */ /* 0x000fe40000000f00 */
[----:B------:R-:W-:-:S07]  /*6bc0*/  MOV R6, 0xffffffff ;  /* 0xffffffff00067802 */ /* 0x000fce0000000f00 */
[----:B0123-5:R-:W-:Y:S05]  /*6bd0*/  WARPSYNC.COLLECTIVE R6, `(.L_x_7363) ;  /* 0x0000000006087348 */ /* 0x02ffea0003c00000 */
[----:B-1-3--:R1:W3:Y:S02]  /*6be0*/  SHFL.DOWN P0, R2, R0, R9, R11 ;  /* 0x0800000900027389 */ /* 0x00a2e4000000000b */
[----:B0123-5:R-:W-:Y:S05]  /*6bf0*/  ENDCOLLECTIVE ;  /* 0x000000000000791b */ /* 0x02ffea0003800000 */
.L_x_7363:
[----:B------:R-:W-:Y:S02]  /*6c00*/  MOV R9, 0x1 ;  /* 0x0000000100097802 */ /* 0x000fe40000000f00 */
[----:B------:R-:W-:-:S04]  /*6c10*/  MOV R7, R2 ;  /* 0x0000000200077202 */ /* 0x000fc80000000f00 */
[----:B------:R-:W-:-:S04]  /*6c20*/  FMNMX R7, R7, R0, !PT ;  /* 0x0000000007077209 */ /* 0x000fc80007800000 */
[----:B------:R-:W-:-:S07]  /*6c30*/  MOV R0, R7 ;  /* 0x0000000700007202 */ /* 0x000fce0000000f00 */
[----:B------:R-:W-:Y:S05]  /*6c40*/  WARPSYNC.COLLECTIVE R6, `(.L_x_7364) ;  /* 0x0000000006087348 */ /* 0x000fea0003c00000 */
[----:B------:R0:W1:Y:S02]  /*6c50*/  SHFL.DOWN P0, R2, R0, R9, R11 ;  /* 0x0800000900027389 */ /* 0x000064000000000b */
[----:B01----:R-:W-:Y:S05]  /*6c60*/  ENDCOLLECTIVE ;  /* 0x000000000000791b */ /* 0x003fea0003800000 */
.L_x_7364:
[----:B------:R-:W-:Y:S05]  /*6c70*/  BRA `(.L_x_7365) ;  /* 0xfffffffc005c7947 */ /* 0x000fea000383ffff */
        .weak           $__internal_82_$__cuda_sm20_rcp_rn_f32_slowpath
        .type           $__internal_82_$__cuda_sm20_rcp_rn_f32_slowpath,@function
        .size           $__internal_82_$__cuda_sm20_rcp_rn_f32_slowpath,(.L_x_12950 - $__internal_82_$__cuda_sm20_rcp_rn_f32_slowpath)
$__internal_82_$__cuda_sm20_rcp_rn_f32_slowpath:
        /* <DEDUP_REMOVED lines=15> */
.L_x_7367:
[----:B------:R-:W-:-:S04]  /*6d70*/  IADD3 R237, PT, PT, R236, -0xfd, RZ ;  /* 0xffffff03eced7810 */ /* 0x000fc80007ffe0ff */
[----:B------:R-:W-:-:S13]  /*6d80*/  ISETP.GT.U32.AND P1, PT, R237, 0x1, PT ;  /* 0x00000001ed00780c */ /* 0x000fda0003f24070 */
[----:B------:R-:W-:Y:S05]  /*6d90*/  @P1 BRA `(.L_x_7369) ;  /* 0x0000000000781947 */ /* 0x000fea0003800000 */
[----:B------:R-:W-:Y:S01]  /*6da0*/  LOP3.LUT R249, R0, 0x7fffff, RZ, 0xc0, !PT ;  /* 0x007fffff00f97812 */ /* 0x000fe200078ec0ff */
[----:B------:R-:W-:-:S03]  /*6db0*/  HFMA2 R240, -RZ, RZ, 0, 1.78813934326171875e-07 ;  /* 0x00000003fff07431 */ /* 0x000fc600000001ff */
[----:B------:R-:W-:-:S04]  /*6dc0*/  LOP3.LUT R249, R249, 0x3f800000, RZ, 0xfc, !PT ;  /* 0x3f800000f9f97812 */ /* 0x000fc800078efcff */
[----:B------:R-:W0:Y:S02]  /*6dd0*/  MUFU.RCP R238, R249 ;  /* 0x000000f900ee7308 */ /* 0x000e240000001000 */
[----:B0-----:R-:W-:-:S04]  /*6de0*/  FFMA R247, R249, R238, -1 ;  /* 0xbf800000f9f77423 */ /* 0x001fc800000000ee */
[----:B------:R-:W-:-:S04]  /*6df0*/  FADD.FTZ R247, -R247, -RZ ;  /* 0x800000fff7f77221 */ /* 0x000fc80000010100 */
[CCC-:B------:R-:W-:Y:S01]  /*6e00*/  FFMA.RM R239, R238.reuse, R247.reuse, R238.reuse ;  /* 0x000000f7eeef7223 */ /* 0x1c0fe200000040ee */
[----:B------:R-:W-:-:S05]  /*6e10*/  FFMA.RP R238, R238, R247, R238 ;  /* 0x000000f7eeee7223 */ /* 0x000fca00000080ee */
        /* <DEDUP_REMOVED lines=22> */
.L_x_7369:
[----:B------:R0:W1:Y:S02]  /*6f80*/  MUFU.RCP R238, R0 ;  /* 0x0000000000ee7308 */ /* 0x0000640000001000 */
.L_x_7368:
[----:B------:R-:W-:Y:S05]  /*6f90*/  BSYNC B1 ;  /* 0x0000000000017941 */ /* 0x000fea0003800000 */
.L_x_7366:
[----:B------:R-:W-:Y:S01]  /*6fa0*/  HFMA2 R237, -RZ, RZ, 0, 0 ;  /* 0x00000000ffed7431 */ /* 0x000fe200000001ff */
[----:B------:R-:W-:-:S04]  /*6fb0*/  MOV R236, R2 ;  /* 0x0000000200ec7202 */ /* 0x000fc80000000f00 */
[----:B01----:R-:W-:Y:S05]  /*6fc0*/  RET.REL.NODEC R236 `(_ZN18transformer_engine13normalization19ln_fwd_tuned_kernelINS0_13Kernel_traitsIff6__halffjLj18432ELj2ELj1ELj4ELj16ENS0_18Kernel_traits_baseILj18432EffS3_fjLj128EEEEEEEvNS0_19ForwardKernelParamsE) ;  /* 0xffffff90ec0c7950 */ /* 0x003fea0003c3ffff */
.L_x_7370:
        /* <DEDUP_REMOVED lines=11> */
.L_x_12950:


//--------------------- .text._ZN18transformer_engine13normalization19ln_fwd_tuned_kernelINS0_13Kernel_traitsI6__halfS3_S3_fjLj18432ELj2ELj1ELj4ELj16ENS0_18Kernel_traits_baseILj18432ES3_S3_S3_fjLj128EEEEEEEvNS0_19ForwardKernelParamsE --------------------------
	.section	.text._ZN18transformer_engine13normalization19ln_fwd_tuned_kernelINS0_13Kernel_traitsI6__halfS3_S3_fjLj18432ELj2ELj1ELj4ELj16ENS0_18Kernel_traits_baseILj18432ES3_S3_S3_fjLj128EEEEEEEvNS0_19ForwardKernelParamsE,"ax",@progbits
	.align	128
        .global         _ZN18transformer_engine13normalization19ln_fwd_tuned_kernelINS0_13Kernel_traitsI6__halfS3_S3_fjLj18432ELj2ELj1ELj4ELj16ENS0_18Kernel_traits_baseILj18432ES3_S3_S3_fjLj128EEEEEEEvNS0_19ForwardKernelParamsE
        .type           _ZN18transformer_engine13normalization19ln_fwd_tuned_kernelINS0_13Kernel_traitsI6__halfS3_S3_fjLj18432ELj2ELj1ELj4ELj16ENS0_18Kernel_traits_baseILj18432ES3_S3_S3_fjLj128EEEEEEEvNS0_19ForwardKernelParamsE,@function
        .size           _ZN18transformer_engine13normalization19ln_fwd_tuned_kernelINS0_13Kernel_traitsI6__halfS3_S3_fjLj18432ELj2ELj1ELj4ELj16ENS0_18Kernel_traits_baseILj18432ES3_S3_S3_fjLj128EEEEEEEvNS0_19ForwardKernelParamsE,(.L_x_12951 - _ZN18transformer_engine13normalization19ln_fwd_tuned_kernelINS0_13Kernel_traitsI6__halfS3_S3_fjLj18432ELj2ELj1ELj4ELj16ENS0_18Kernel_traits_baseILj18432ES3_S3_S3_fjLj128EEEEEEEvNS0_19ForwardKernelParamsE)
        .other          _ZN18transformer_engine13normalization19ln_fwd_tuned_kernelINS0_13Kernel_traitsI6__halfS3_S3_fjLj18432ELj2ELj1ELj4ELj16ENS0_18Kernel_traits_baseILj18432ES3_S3_S3_fjLj128EEEEEEEvNS0_19ForwardKernelParamsE,@"STO_CUDA_ENTRY STV_DEFAULT"
_ZN18transformer_engine13normalization19ln_fwd_tuned_kernelINS0_13Kernel_traitsI6__halfS3_S3_fjLj18432ELj2ELj1ELj4ELj16ENS0_18Kernel_traits_baseILj18432ES3_S3_S3_fjLj128EEEEEEEvNS0_19ForwardKernelParamsE:
.text._ZN18transformer_engine13normalization19ln_fwd_tuned_kernelINS0_13Kernel_traitsI6__halfS3_S3_fjLj18432ELj2ELj1ELj4ELj16ENS0_18Kernel_traits_baseILj18432ES3_S3_S3_fjLj128EEEEEEEvNS0_19ForwardKernelParamsE:
[----:B------:R-:W-:Y:S01]  /*0000*/  LDC R1, c[0x0][0x37c] ;  /* 0x0000df00ff017b82 */ /* 0x000fe20000000800 */
[----:B------:R-:W0:Y:S01]  /*0010*/  LDCU.U8 UR8, c[0x0][0x404] ;  /* 0x00008080ff0877ac */ /* 0x000e220008000000 */
[----:B------:R-:W-:Y:S01]  /*0020*/  HFMA2 R117, -RZ, RZ, 1.875, 0 ;  /* 0x3f800000ff757431 */ /* 0x000fe200000001ff */
[----:B------:R-:W1:Y:S01]  /*0030*/  LDCU.64 UR6, c[0x0][0x358] ;  /* 0x00006b00ff0677ac */ /* 0x000e620008000a00 */
[----:B------:R-:W2:Y:S01]  /*0040*/  S2R R116, SR_CTAID.X ;  /* 0x0000000000747919 */ /* 0x000ea20000002500 */
[----:B------:R-:W3:Y:S01]  /*0050*/  LDCU UR4, c[0x0][0x388] ;  /* 0x00007100ff0477ac */ /* 0x000ee20008000800 */
[----:B0-----:R-:W-:-:S06]  /*0060*/  UISETP.NE.AND UP0, UPT, UR8, URZ, UPT ;  /* 0x000000ff0800728c */ /* 0x001fcc000bf05270 */
[----:B------:R-:W-:-:S13]  /*0070*/  PLOP3.LUT P1, PT, PT, PT, UP0, 0x80, 0x8 ;  /* 0x000000000008781c */ /* 0x000fda0003f2f008 */
[----:B------:R-:W1:Y:S02]  /*0080*/  @P1 LDC.64 R2, c[0x0][0x3e0] ;  /* 0x0000f800ff021b82 */ /* 0x000e640000000a00 */
[----:B-1----:R0:W5:Y:S01]  /*0090*/  @P1 LDG.E R117, desc[UR6][R2.64] ;  /* 0x0000000602751981 */ /* 0x002162000c1e1900 */
[----:B--2---:R-:W-:Y:S02]  /*00a0*/  SHF.R.U32.HI R114, RZ, 0x1, R116 ;  /* 0x00000001ff727819 */ /* 0x004fe40000011674 */
[----:B------:R-:W-:Y:S01]  /*00b0*/  SHF.L.U32 R113, R116, 0x7, RZ ;  /* 0x0000000774717819 */ /* 0x000fe200000006ff */
[----:B------:R-:W1:Y:S01]  /*00c0*/  S2R R115, SR_TID.X ;  /* 0x0000000000737919 */ /* 0x000e620000002100 */
[----:B---3--:R-:W-:Y:S02]  /*00d0*/  ISETP.GE.AND P0, PT, R114, UR4, PT ;  /* 0x0000000472007c0c */ /* 0x008fe4000bf06270 */
[----:B------:R-:W-:Y:S02]  /*00e0*/  MOV R112, RZ ;  /* 0x000000ff00707202 */ /* 0x000fe40000000f00 */
[----:B-1----:R-:W-:-:S02]  /*00f0*/  LOP3.LUT R0, R115, 0x7f, RZ, 0xc0, !PT ;  /* 0x0000007f73007812 */ /* 0x002fc400078ec0ff */
[----:B------:R-:W-:Y:S02]  /*0100*/  LOP3.LUT R111, R115, 0x1f, RZ, 0xc0, !PT ;  /* 0x0000001f736f7812 */ /* 0x000fe400078ec0ff */
[----:B------:R-:W-:-:S05]  /*0110*/  LOP3.LUT R113, R0, 0x80, R113, 0xf8, !PT ;  /* 0x0000008000717812 */ /* 0x000fca00078ef871 */
[----:B0-----:R-:W-:Y:S05]  /*0120*/  @P0 BRA `(.L_x_7371) ;  /* 0x0000006c003c0947 */ /* 0x001fea0003800000 */
[----:B------:R-:W0:Y:S01]  /*0130*/  LDC.64 R2, c[0x0][0x3a8] ;  /* 0x0000ea00ff027b82 */ /* 0x000e220000000a00 */
[----:B------:R-:W1:Y:S07]  /*0140*/  LDCU.U8 UR9, c[0x0][0x3c0] ;  /* 0x00007800ff0977ac */ /* 0x000e6e0008000000 */
[----:B------:R-:W2:Y:S08]  /*0150*/  LDC.64 R72, c[0x0][0x3d0] ;  /* 0x0000f400ff487b82 */ /* 0x000eb00000000a00 */
[----:B------:R-:W3:Y:S01]  /*0160*/  LDC R108, c[0x0][0x380] ;  /* 0x0000e000ff6c7b82 */ /* 0x000ee20000000800 */
[----:B0-----:R-:W-:-:S05]  /*0170*/  IMAD.WIDE.U32 R2, R113, 0x10, R2 ;  /* 0x0000001071027825 */ /* 0x001fca00078e0002 */
[----:B------:R0:W5:Y:S01]  /*0180*/  LDG.E.128 R120, desc[UR6][R2.64] ;  /* 0x0000000602787981 */ /* 0x000162000c1e1d00 */
[----:B--2---:R-:W-:-:S03]  /*0190*/  IMAD.WIDE.U32 R72, R113, 0x10, R72 ;  /* 0x0000001071487825 */ /* 0x004fc600078e0048 */
        /* <DEDUP_REMOVED lines=17> */
[----:B------:R-:W-:-:S02]  /*02b0*/  LOP3.LUT P0, RZ, R111, 0x1, R116, 0xf8, !PT ;  /* 0x000000016fff7812 */ /* 0x000fc4000780f874 */
[----:B------:R-:W-:Y:S02]  /*02c0*/  LOP3.LUT R110, R116, 0x1, RZ, 0xc0, !PT ;  /* 0x00000001746e7812 */ /* 0x000fe400078ec0ff */
[----:B------:R-:W-:Y:S02]  /*02d0*/  ISETP.LT.U32.AND P0, PT, R115, 0x20, !P0 ;  /* 0x000000207300780c */ /* 0x000fe40004701070 */
[----:B------:R-:W-:Y:S02]  /*02e0*/  MOV R109, RZ ;  /* 0x000000ff006d7202 */ /* 0x000fe40000000f00 */
[----:B------:R-:W-:Y:S02]  /*02f0*/  MOV R112, RZ ;  /* 0x000000ff00707202 */ /* 0x000fe40000000f00 */
[----:B---3--:R-:W-:Y:S01]  /*0300*/  SHF.L.U32 R108, R108, 0x1, RZ ;  /* 0x000000016c6c7819 */ /* 0x008fe200000006ff */
[----:B01----:R-:W-:-:S11]  /*0310*/  UPLOP3.LUT UP1, UPT, UPT, UPT, UPT, 0x40, 0x4 ;  /* 0x000000000004789c */ /* 0x003fd60003f2e870 */
.L_x_7389:
[----:B01----:R-:W0:Y:S01]  /*0320*/  LDC.64 R96, c[0x0][0x390] ;  /* 0x0000e400ff607b82 */ /* 0x003e220000000a00 */
        /* <DEDUP_REMOVED lines=27> */
[C---:B------:R-:W-:Y:S01]  /*04e0*/  ISETP.NE.AND P1, PT, R111.reuse, RZ, PT ;  /* 0x000000ff6f00720c */ /* 0x040fe20003f25270 */
[----:B------:R-:W-:Y:S01]  /*04f0*/  BSSY.RECONVERGENT B0, `(.L_x_7372) ;  /* 0x0000141000007945 */ /* 0x000fe20003800200 */
[----:B------:R-:W-:Y:S01]  /*0500*/  ISETP.GT.U32.AND P2, PT, R111, 0x3, PT ;  /* 0x000000036f00780c */ /* 0x000fe20003f44070 */
        /* <DEDUP_REMOVED lines=164> */
[----:B------:R-:W-:Y:S01]  /*0f50*/  FFMA R0, R77, R77, R0 ;  /* 0x0000004d4d007223 */ /* 0x000fe20000000000 */
[----:B------:R-:W-:-:S03]  /*0f60*/  HFMA2 R77, -RZ, RZ, 0, 0 ;  /* 0x00000000ff4d7431 */ /* 0x000fc600000001ff */
        /* <DEDUP_REMOVED lines=153> */
.L_x_7373:
[----:B------:R-:W-:Y:S05]  /*1900*/  BSYNC.RECONVERGENT B0 ;  /* 0x0000000000007941 */ /* 0x000fea0003800200 */
.L_x_7372:
        /* <DEDUP_REMOVED lines=12> */
.L_x_7375:
[----:B------:R-:W-:Y:S05]  /*19d0*/  BSYNC.RECONVERGENT B0 ;  /* 0x0000000000007941 */ /* 0x000fea0003800200 */
.L_x_7374:
        /* <DEDUP_REMOVED lines=12> */
[----:B-----5:R-:W-:Y:S05]  /*1aa0*/  CALL.REL.NOINC `($__internal_83_$__cuda_sm20_rcp_rn_f32_slowpath) ;  /* 0x00000058001c7944 */ /* 0x020fea0003c00000 */
[----:B------:R-:W-:Y:S05]  /*1ab0*/  BRA `(.L_x_7378) ;  /* 0x0000000000107947 */ /* 0x000fea0003800000 */
.L_x_7377:
[----:B------:R-:W0:Y:S02]  /*1ac0*/  MUFU.RCP R0, R249 ;  /* 0x000000f900007308 */ /* 0x000e240000001000 */
[----:B0-----:R-:W-:-:S04]  /*1ad0*/  FFMA R2, R249, R0, -1 ;  /* 0xbf800000f9027423 */ /* 0x001fc80000000000 */
[----:B------:R-:W-:-:S04]  /*1ae0*/  FADD.FTZ R75, -R2, -RZ ;  /* 0x800000ff024b7221 */ /* 0x000fc80000010100 */
[----:B------:R-:W-:-:S07]  /*1af0*/  FFMA R0, R0, R75, R0 ;  /* 0x0000004b00007223 */ /* 0x000fce0000000000 */
.L_x_7378:
[----:B------:R-:W-:Y:S05]  /*1b00*/  BSYNC.RECONVERGENT B0 ;  /* 0x0000000000007941 */ /* 0x000fea0003800200 */
.L_x_7376:
        /* <DEDUP_REMOVED lines=20> */
[----:B-----5:R-:W-:Y:S05]  /*1c50*/  CALL.REL.NOINC `($__internal_83_$__cuda_sm20_rcp_rn_f32_slowpath) ;  /* 0x0000005400b07944 */ /* 0x020fea0003c00000 */
[----:B------:R-:W-:Y:S05]  /*1c60*/  BRA `(.L_x_7381) ;  /* 0x0000000000107947 */ /* 0x000fea0003800000 */
.L_x_7380:
[----:B------:R-:W0:Y:S02]  /*1c70*/  MUFU.RCP R0, R75 ;  /* 0x0000004b00007308 */ /* 0x000e240000001000 */
[----:B0-----:R-:W-:-:S04]  /*1c80*/  FFMA R2, R75, R0, -1 ;  /* 0xbf8000004b027423 */ /* 0x001fc80000000000 */
[----:B------:R-:W-:-:S04]  /*1c90*/  FADD.FTZ R73, -R2, -RZ ;  /* 0x800000ff02497221 */ /* 0x000fc80000010100 */
[----:B------:R-:W-:-:S07]  /*1ca0*/  FFMA R0, R0, R73, R0 ;  /* 0x0000004900007223 */ /* 0x000fce0000000000 */
.L_x_7381:
[----:B------:R-:W-:Y:S05]  /*1cb0*/  BSYNC.RECONVERGENT B0 ;  /* 0x0000000000007941 */ /* 0x000fea0003800200 */
.L_x_7379:
[----:B------:R-:W0:Y:S01]  /*1cc0*/  LDC.64 R74, c[0x0][0x3b0] ;  /* 0x0000ec00ff4a7b82 */ /* 0x000e220000000a00 */
[----:B------:R-:W-:Y:S01]  /*1cd0*/  LOP3.LUT R72, R109, 0x1, RZ, 0xc0, !PT ;  /* 0x000000016d487812 */ /* 0x000fe200078ec0ff */
[----:B------:R-:W-:Y:S01]  /*1ce0*/  FADD R2, R80, -R251 ;  /* 0x800000fb50027221 */ /* 0x000fe20000000000 */
[----:B------:R-:W-:Y:S02]  /*1cf0*/  LOP3.LUT R76, R116, 0x7ffffffe, RZ, 0xc0, !PT ;  /* 0x7ffffffe744c7812 */ /* 0x000fe400078ec0ff */
[----:B------:R-:W-:Y:S01]  /*1d00*/  IADD3 R81, PT, PT, -R72, RZ, RZ ;  /* 0x000000ff48517210 */ /* 0x000fe20007ffe1ff */
[----:B------:R-:W-:Y:S01]  /*1d10*/  FMUL R2, R2, R2 ;  /* 0x0000000202027220 */ /* 0x000fe20000400000 */
[----:B------:R-:W-:Y:S02]  /*1d20*/  FMUL R72, R84, R251 ;  /* 0x000000fb54487220 */ /* 0x000fe40000400000 */
[----:B------:R-:W-:Y:S01]  /*1d30*/  LOP3.LUT R73, R81, R108, RZ, 0xc0, !PT ;  /* 0x0000006c51497212 */ /* 0x000fe200078ec0ff */
[----:B------:R-:W-:-:S03]  /*1d40*/  FMUL R2, R249, R2 ;  /* 0x00000002f9027220 */ /* 0x000fc60000400000 */
[----:B------:R-:W-:Y:S01]  /*1d50*/  IADD3 R78, P1, PT, R73, R76, RZ ;  /* 0x0000004c494e7210 */ /* 0x000fe20007f3e0ff */
[----:B------:R-:W-:Y:S01]  /*1d60*/  FADD R73, R77, R82 ;  /* 0x000000524d497221 */ /* 0x000fe20000000000 */
[----:B------:R-:W-:Y:S01]  /*1d70*/  FFMA R77, R249, R80, R72 ;  /* 0x00000050f94d7223 */ /* 0x000fe20000000048 */
[----:B------:R-:W-:Y:S01]  /*1d80*/  FMUL R2, R84, R2 ;  /* 0x0000000254027220 */ /* 0x000fe20000400000 */
[----:B------:R-:W-:Y:S02]  /*1d90*/  IADD3.X R72, PT, PT, RZ, RZ, RZ, P1, !PT ;  /* 0x000000ffff487210 */ /* 0x000fe40000ffe4ff */
[-C--:B------:R-:W-:Y:S01]  /*1da0*/  FMUL R76, R77, R0.reuse ;  /* 0x000000004d4c7220 */ /* 0x080fe20000400000 */
[----:B------:R-:W-:Y:S01]  /*1db0*/  FFMA R2, R2, R0, R73 ;  /* 0x0000000002027223 */ /* 0x000fe20000000049 */
[----:B------:R-:W-:Y:S01]  /*1dc0*/  HFMA2 R73, -RZ, RZ, 0, 0 ;  /* 0x00000000ff497431 */ /* 0x000fe200000001ff */
[----:B------:R-:W-:Y:S02]  /*1dd0*/  ISETP.GT.U32.AND P1, PT, R111, 0x1, PT ;  /* 0x000000016f00780c */ /* 0x000fe40003f24070 */
[C---:B0-----:R-:W-:Y:S01]  /*1de0*/  LEA R74, P2, R78.reuse, R74, 0x3 ;  /* 0x0000004a4e4a7211 */ /* 0x041fe200078418ff */
[----:B------:R-:W0:Y:S03]  /*1df0*/  SHFL.IDX PT, R76, R76, RZ, 0x1f ;  /* 0x00001fff4c4c7589 */ /* 0x000e2600000e0000 */
[----:B------:R-:W-:Y:S01]  /*1e00*/  LEA.HI.X R75, R78, R75, R72, 0x3, P2 ;  /* 0x0000004b4e4b7211 */ /* 0x000fe200010f1c48 */
[----:B------:R1:W2:Y:S01]  /*1e10*/  SHFL.IDX PT, R77, R2, RZ, 0x1f ;  /* 0x00001fff024d7589 */ /* 0x0002a200000e0000 */
[----:B------:R-:W-:Y:S07]  /*1e20*/  @P4 BRA `(.L_x_7382) ;  /* 0x0000000000604947 */ /* 0x000fee0003800000 */
[----:B------:R-:W3:Y:S01]  /*1e30*/  LDCU UR4, c[0x0][0x380] ;  /* 0x00007000ff0477ac */ /* 0x000ee20008000800 */
[----:B------:R-:W4:Y:S01]  /*1e40*/  LDC.64 R78, c[0x0][0x3b8] ;  /* 0x0000ee00ff4e7b82 */ /* 0x000f220000000a00 */
[----:B------:R-:W-:Y:S02]  /*1e50*/  SHF.R.U32.HI R249, RZ, 0x1, R116 ;  /* 0x00000001fff97819 */ /* 0x000fe40000011674 */
[----:B------:R-:W-:Y:S02]  /*1e60*/  ISETP.GT.U32.AND P2, PT, R109, 0x1, PT ;  /* 0x000000016d00780c */ /* 0x000fe40003f44070 */
[----:B---3--:R-:W-:Y:S01]  /*1e70*/  LOP3.LUT R0, R81, UR4, RZ, 0xc0, !PT ;  /* 0x0000000451007c12 */ /* 0x008fe2000f8ec0ff */
[----:B------:R-:W-:-:S03]  /*1e80*/  IMAD.WIDE.U32 R80, R110, 0x8, R74 ;  /* 0x000000086e507825 */ /* 0x000fc600078e004a */
[----:B-1----:R-:W-:Y:S02]  /*1e90*/  IADD3 R2, P3, PT, R249, R0, RZ ;  /* 0x00000000f9027210 */ /* 0x002fe40007f7e0ff */
[----:B------:R-:W-:Y:S01]  /*1ea0*/  MOV R249, 0xffffffff ;  /* 0xffffffff00f97802 */ /* 0x000fe20000000f00 */
[----:B0-2---:R0:W-:Y:S01]  /*1eb0*/  STG.E.64 desc[UR6][R80.64], R76 ;  /* 0x0000004c50007986 */ /* 0x0051e2000c101b06 */
[----:B------:R-:W-:Y:S02]  /*1ec0*/  LEA.HI.X.SX32 R0, R0, RZ, 0x1, P3 ;  /* 0x000000ff00007211 */ /* 0x000fe400018f0eff */
[C---:B----4-:R-:W-:Y:S02]  /*1ed0*/  LEA R78, P3, R2.reuse, R78, 0x2 ;  /* 0x0000004e024e7211 */ /* 0x050fe400078610ff */
[----:B------:R-:W-:Y:S02]  /*1ee0*/  SEL R249, R249, 0x1, P2 ;  /* 0x00000001f9f97807 */ /* 0x000fe40001000000 */
[----:B------:R-:W-:Y:S01]  /*1ef0*/  LEA.HI.X R79, R2, R79, R0, 0x2, P3 ;  /* 0x0000004f024f7211 */ /* 0x000fe200018f1400 */
[----:B------:R-:W-:Y:S06]  /*1f00*/  MEMBAR.ALL.GPU ;  /* 0x0000000000007992 */ /* 0x000fec000000a000 */
[----:B------:R-:W-:-:S00]  /*1f10*/  ERRBAR ;  /* 0x00000000000079ab */ /* 0x000fc00000000000 */
[----:B------:R-:W-:Y:S06]  /*1f20*/  CGAERRBAR ;  /* 0x00000000000075ab */ /* 0x000fec0000000000 */
[----:B------:R0:W-:Y:S01]  /*1f30*/  REDG.E.ADD.S32.STRONG.GPU desc[UR6][R78.64], R249 ;  /* 0x000000f94e00798e */ /* 0x0001e2000c12e306 */
[----:B------:R-:W-:-:S04]  /*1f40*/  ISETP.GE.U32.AND P2, PT, R109, 0x2, PT ;  /* 0x000000026d00780c */ /* 0x000fc80003f46070 */
[----:B------:R-:W-:-:S09]  /*1f50*/  SEL R251, RZ, 0x2, P2 ;  /* 0x00000002fffb7807 */ /* 0x000fd20001000000 */
.L_x_7383:
[----:B------:R-:W2:Y:S04]  /*1f60*/  LDG.E.STRONG.GPU R0, desc[UR6][R78.64] ;  /* 0x000000064e007981 */ /* 0x000ea8000c1ef900 */
[----:B--2---:R-:W-:Y:S01]  /*1f70*/  CCTL.IVALL ;  /* 0x00000000ff00798f */ /* 0x004fe20002000000 */
[----:B------:R-:W-:Y:S05]  /*1f80*/  YIELD ;  /* 0x0000000000007946 */ /* 0x000fea0003800000 */
[----:B------:R-:W-:-:S13]  /*1f90*/  ISETP.NE.AND P2, PT, R0, R251, PT ;  /* 0x000000fb0000720c */ /* 0x000fda0003f45270 */
[----:B------:R-:W-:Y:S05]  /*1fa0*/  @P2 BRA `(.L_x_7383) ;  /* 0xfffffffc00ec2947 */ /* 0x000fea000383ffff */
.L_x_7382:
[----:B------:R-:W-:Y:S05]  /*1fb0*/  WARPSYNC.ALL ;  /* 0x0000000000007948 */ /* 0x000fea0003800000 */
[----:B------:R-:W-:Y:S01]  /*1fc0*/  BAR.SYNC.DEFER_BLOCKING 0x0 ;  /* 0x0000000000007b1d */ /* 0x000fe20000010000 */
[----:B------:R-:W-:Y:S01]  /*1fd0*/  MOV R72, RZ ;  /* 0x000000ff00487202 */ /* 0x000fe20000000f00 */
[----:B------:R-:W-:-:S05]  /*1fe0*/  @!P1 IMAD.WIDE.U32 R74, R111, 0x8, R74 ;  /* 0x000000086f4a9825 */ /* 0x000fca00078e004a */
        /* <DEDUP_REMOVED lines=10> */
[----:B------:R0:W3:Y:S08]  /*2090*/  SHFL.DOWN PT, R82, R73, 0x1, 0x1f ;  /* 0x08201f0049527f89 */ /* 0x0000f000000e0000 */
[----:B------:R-:W-:Y:S05]  /*20a0*/  @P1 BRA `(.L_x_7385) ;  /* 0x0000000000101947 */ /* 0x000fea0003800000 */
[----:B-1----:R-:W-:Y:S02]  /*20b0*/  MOV R2, R79 ;  /* 0x0000004f00027202 */ /* 0x002fe40000000f00 */
[----:B------:R-:W-:-:S07]  /*20c0*/  MOV R78, 0x20e0 ;  /* 0x000020e0004e7802 */ /* 0x000fce0000000f00 */
[----:B0-23-5:R-:W-:Y:S05]  /*20d0*/  CALL.REL.NOINC `($__internal_83_$__cuda_sm20_rcp_rn_f32_slowpath) ;  /* 0x0000005000907944 */ /* 0x02dfea0003c00000 */
[----:B------:R-:W-:Y:S05]  /*20e0*/  BRA `(.L_x_7386) ;  /* 0x0000000000107947 */ /* 0x000fea0003800000 */
.L_x_7385:
[----:B------:R-:W1:Y:S02]  /*20f0*/  MUFU.RCP R0, R79 ;  /* 0x0000004f00007308 */ /* 0x000e640000001000 */
[----:B-1----:R-:W-:-:S04]  /*2100*/  FFMA R2, R79, R0, -1 ;  /* 0xbf8000004f027423 */ /* 0x002fc80000000000 */
[----:B------:R-:W-:-:S04]  /*2110*/  FADD.FTZ R75, -R2, -RZ ;  /* 0x800000ff024b7221 */ /* 0x000fc80000010100 */
[----:B------:R-:W-:-:S07]  /*2120*/  FFMA R0, R0, R75, R0 ;  /* 0x0000004b00007223 */ /* 0x000fce0000000000 */
.L_x_7386:
[----:B------:R-:W-:Y:S05]  /*2130*/  BSYNC.RECONVERGENT B0 ;  /* 0x0000000000007941 */ /* 0x000fea0003800200 */
.L_x_7384:
[----:B--2---:R-:W-:Y:S01]  /*2140*/  FADD R2, -R81, R72 ;  /* 0x0000004851027221 */ /* 0x004fe20000000100 */
[----:B0--3--:R-:W-:Y:S01]  /*2150*/  FADD R73, R82, R73 ;  /* 0x0000004952497221 */ /* 0x009fe20000000000 */
[----:B------:R-:W0:Y:S01]  /*2160*/  LDC R76, c[0x0][0x3d8] ;  /* 0x0000f600ff4c7b82 */ /* 0x000e220000000800 */
[----:B------:R-:W-:Y:S01]  /*2170*/  FMUL R74, R80, R81 ;  /* 0x00000051504a7220 */ /* 0x000fe20000400000 */
        /* <DEDUP_REMOVED lines=13> */
[----:B0-----:R-:W-:Y:S02]  /*2250*/  FFMA R76, R73, 5.4253472626442089677e-05, R76 ;  /* 0x38638e39494c7823 */ /* 0x001fe4000000004c */
        /* <DEDUP_REMOVED lines=9> */
[----:B------:R-:W-:Y:S01]  /*22f0*/  ISETP.NE.AND P2, PT, RZ, UR9, PT ;  /* 0x00000009ff007c0c */ /* 0x000fe2000bf45270 */
[--C-:B------:R-:W-:Y:S01]  /*2300*/  FADD R242, R99, -R0.reuse ;  /* 0x8000000063f27221 */ /* 0x100fe20000000000 */
[--C-:B------:R-:W-:Y:S01]  /*2310*/  FADD R156, R167, -R0.reuse ;  /* 0x80000000a79c7221 */ /* 0x100fe20000000000 */
[--C-:B-----5:R-:W-:Y:S02]  /*2320*/  HADD2.F32 R99, -RZ, R122.reuse.H0_H0 ;  /* 0x2000007aff637230 */ /* 0x120fe40000004100 */
[--C-:B-1----:R-:W-:Y:S01]  /*2330*/  FADD R72, R137, -R0.reuse ;  /* 0x8000000089487221 */ /* 0x102fe20000000000 */
[----:B------:R-:W-:Y:S02]  /*2340*/  HADD2.F32 R167, -RZ, R122.H1_H1 ;  /* 0x3000007affa77230 */ /* 0x000fe40000004100 */
[--C-:B------:R-:W-:Y:S01]  /*2350*/  FADD R74, R139, -R0.reuse ;  /* 0x800000008b4a7221 */ /* 0x100fe20000000000 */
[--C-:B------:R-:W-:Y:S01]  /*2360*/  FADD R94, R165, -R0.reuse ;  /* 0x80000000a55e7221 */ /* 0x100fe20000000000 */
[--C-:B------:R-:W-:Y:S01]  /*2370*/  FADD R210, R91, -R0.reuse ;  /* 0x800000005bd27221 */ /* 0x100fe20000000000 */
[--C-:B------:R-:W-:Y:S01]  /*2380*/  FADD R98, R169, -R0.reuse ;  /* 0x80000000a9627221 */ /* 0x100fe20000000000 */
[----:B------:R-:W-:Y:S01]  /*2390*/  FADD R140, R173, -R0 ;  /* 0x80000000ad8c7221 */ /* 0x000fe20000000000 */
[----:B------:R-:W-:-:S02]  /*23a0*/  HADD2.F32 R91, -RZ, R123.H0_H0 ;  /* 0x2000007bff5b7230 */ /* 0x000fc40000004100 */
[--C-:B------:R-:W-:Y:S01]  /*23b0*/  FADD R76, R141, -R0.reuse ;  /* 0x800000008d4c7221 */ /* 0x100fe20000000000 */
[--C-:B------:R-:W-:Y:S02]  /*23c0*/  HADD2.F32 R165, -RZ, R38.reuse.H0_H0 ;  /* 0x20000026ffa57230 */ /* 0x100fe40000004100 */
[----:B------:R-:W-:Y:S01]  /*23d0*/  FMUL R96, R77, R72 ;  /* 0x000000484d607220 */ /* 0x000fe20000400000 */
[----:B------:R-:W-:Y:S02]  /*23e0*/  HADD2.F32 R173, -RZ, R123.H1_H1 ;  /* 0x3000007bffad7230 */ /* 0x000fe40000004100 */
[----:B------:R-:W-:Y:S01]  /*23f0*/  @P2 FADD R99, R99, 1 ;  /* 0x3f80000063632421 */ /* 0x000fe20000000000 */
[----:B------:R-:W-:Y:S02]  /*2400*/  HADD2.F32 R169, -RZ, R38.H1_H1 ;  /* 0x30000026ffa97230 */ /* 0x000fe40000004100 */
[--C-:B------:R-:W-:Y:S01]  /*2410*/  FADD R78, R131, -R0.reuse ;  /* 0x80000000834e7221 */ /* 0x100fe20000000000 */
[----:B------:R-:W-:Y:S01]  /*2420*/  FMUL R164, R77, R74 ;  /* 0x0000004a4da47220 */ /* 0x000fe20000400000 */
[----:B------:R-:W-:Y:S01]  /*2430*/  @P2 FADD R167, R167, 1 ;  /* 0x3f800000a7a72421 */ /* 0x000fe20000000000 */
[--C-:B------:R-:W-:Y:S01]  /*2440*/  FADD R118, R171, -R0.reuse ;  /* 0x80000000ab767221 */ /* 0x100fe20000000000 */
[----:B------:R-:W-:Y:S01]  /*2450*/  FADD R144, R175, -R0 ;  /* 0x80000000af907221 */ /* 0x000fe20000000000 */
[----:B------:R-:W-:-:S02]  /*2460*/  HADD2.F32 R171, -RZ, R39.H0_H0 ;  /* 0x20000027ffab7230 */ /* 0x000fc40000004100 */
[----:B------:R-:W-:Y:S01]  /*2470*/  FMUL R88, R77, R76 ;  /* 0x0000004c4d587220 */ /* 0x000fe20000400000 */
[----:B------:R-:W-:Y:S02]  /*2480*/  HADD2.F32 R175, -RZ, R39.H1_H1 ;  /* 0x30000027ffaf7230 */ /* 0x000fe40000004100 */
[----:B------:R-:W-:Y:S01]  /*2490*/  @P2 FADD R91, R91, 1 ;  /* 0x3f8000005b5b2421 */ /* 0x000fe20000000000 */
[----:B------:R-:W-:Y:S01]  /*24a0*/  FFMA R96, R96, R99, R165 ;  /* 0x0000006360607223 */ /* 0x000fe200000000a5 */
[----:B------:R-:W-:Y:S01]  /*24b0*/  FMUL R166, R77, R78 ;  /* 0x0000004e4da67220 */ /* 0x000fe20000400000 */
[----:B------:R-:W-:Y:S01]  /*24c0*/  @P2 FADD R173, R173, 1 ;  /* 0x3f800000adad2421 */ /* 0x000fe20000000000 */
[----:B------:R-:W-:Y:S01]  /*24d0*/  FFMA R99, R164, R167, R169 ;  /* 0x000000a7a4637223 */ /* 0x000fe200000000a9 */
[----:B------:R-:W-:Y:S02]  /*24e0*/  HADD2.F32 R164, -RZ, R120.H1_H1 ;  /* 0x30000078ffa47230 */ /* 0x000fe40000004100 */
[--C-:B------:R-:W-:Y:S01]  /*24f0*/  FADD R2, R133, -R0.reuse ;  /* 0x8000000085027221 */ /* 0x100fe20000000000 */
[----:B------:R-:W-:Y:S01]  /*2500*/  FFMA R88, R88, R91, R171 ;  /* 0x0000005b58587223 */ /* 0x000fe200000000ab */
[----:B------:R-:W-:Y:S01]  /*2510*/  FFMA R91, R166, R173, R175 ;  /* 0x000000ada65b7223 */ /* 0x000fe200000000af */
[----:B------:R-:W-:Y:S01]  /*2520*/  FADD R124, R135, -R0 ;  /* 0x80000000877c7221 */ /* 0x000fe20000000000 */
[----:B------:R-:W-:-:S02]  /*2530*/  HADD2.F32 R166, -RZ, R36.H1_H1 ;  /* 0x30000024ffa67230 */ /* 0x000fc40000004100 */
[----:B------:R-:W-:Y:S01]  /*2540*/  FMUL R135, R77, R2 ;  /* 0x000000024d877220 */ /* 0x000fe20000400000 */
[----:B------:R-:W-:Y:S01]  /*2550*/  @P2 FADD R164, R164, 1 ;  /* 0x3f800000a4a42421 */ /* 0x000fe20000000000 */
[--C-:B------:R-:W-:Y:S01]  /*2560*/  FADD R134, R183, -R0.reuse ;  /* 0x80000000b7867221 */ /* 0x100fe20000000000 */
[--C-:B------:R-:W-:Y:S01]  /*2570*/  FADD R168, R191, -R0.reuse ;  /* 0x80000000bfa87221 */ /* 0x100fe20000000000 */
[----:B------:R-:W-:Y:S01]  /*2580*/  FADD R84, R151, -R0 ;  /* 0x8000000097547221 */ /* 0x000fe20000000000 */
[----:B------:R-:W-:Y:S01]  /*2590*/  FFMA R135, R135, R164, R166 ;  /* 0x000000a487877223 */ /* 0x000fe200000000a6 */
[----:B------:R-:W-:Y:S02]  /*25a0*/  HADD2.F32 R164, -RZ, R6.H1_H1 ;  /* 0x30000006ffa47230 */ /* 0x000fe40000004100 */
[--C-:B------:R-:W-:Y:S01]  /*25b0*/  FADD R160, R161, -R0.reuse ;  /* 0x80000000a1a07221 */ /* 0x100fe20000000000 */
[----:B------:R-:W-:Y:S01]  /*25c0*/  FMUL R161, R77, R134 ;  /* 0x000000864da17220 */ /* 0x000fe20000400000 */
[--C-:B------:R-:W-:Y:S01]  /*25d0*/  FADD R170, R193, -R0.reuse ;  /* 0x80000000c1aa7221 */ /* 0x100fe20000000000 */
[----:B------:R-:W-:Y:S01]  /*25e0*/  FMUL R134, R77, R168 ;  /* 0x000000a84d867220 */ /* 0x000fe20000400000 */
[----:B------:R-:W-:Y:S01]  /*25f0*/  FADD R148, R147, -R0 ;  /* 0x8000000093947221 */ /* 0x000fe20000000000 */
[----:B------:R-:W-:-:S02]  /*2600*/  HADD2.F32 R168, -RZ, R7.H1_H1 ;  /* 0x30000007ffa87230 */ /* 0x000fc40000004100 */
[--C-:B------:R-:W-:Y:S01]  /*2610*/  FADD R86, R127, -R0.reuse ;  /* 0x800000007f567221 */ /* 0x100fe20000000000 */
[----:B------:R-:W-:Y:S02]  /*2620*/  HADD2.F32 R166, -RZ, R42.H1_H1 ;  /* 0x3000002affa67230 */ /* 0x000fe40000004100 */
[C---:B------:R-:W-:Y:S01]  /*2630*/  FMUL R147, R77.reuse, R84 ;  /* 0x000000544d937220 */ /* 0x040fe20000400000 */
[----:B------:R-:W-:Y:S01]  /*2640*/  @P2 FADD R164, R164, 1 ;  /* 0x3f800000a4a42421 */ /* 0x000fe20000000000 */
[----:B------:R-:W-:Y:S01]  /*2650*/  FMUL R133, R77, R170 ;  /* 0x000000aa4d857220 */ /* 0x000fe20000400000 */
[----:B------:R-:W-:Y:S01]  /*2660*/  FADD R150, R143, -R0 ;  /* 0x800000008f967221 */ /* 0x000fe20000000000 */
[----:B------:R-:W-:Y:S02]  /*2670*/  HADD2.F32 R170, -RZ, R43.H1_H1 ;  /* 0x3000002bffaa7230 */ /* 0x000fe40000004100 */
[----:B------:R-:W-:Y:S01]  /*2680*/  FMUL R143, R77, R86 ;  /* 0x000000564d8f7220 */ /* 0x000fe20000400000 */
[----:B------:R-:W-:Y:S01]  /*2690*/  @P2 FADD R168, R168, 1 ;  /* 0x3f800000a8a82421 */ /* 0x000fe20000000000 */
[----:B------:R-:W-:Y:S01]  /*26a0*/  FFMA R147, R147, R164, R166 ;  /* 0x000000a493937223 */ /* 0x000fe200000000a6 */
[----:B------:R-:W-:-:S02]  /*26b0*/  HADD2.F32 R164, -RZ, R4.H1_H1 ;  /* 0x30000004ffa47230 */ /* 0x000fc40000004100 */
[----:B------:R-:W-:Y:S01]  /*26c0*/  FADD R80, R145, -R0 ;  /* 0x8000000091507221 */ /* 0x000fe20000000000 */
[----:B------:R-:W-:Y:S01]  /*26d0*/  FFMA R143, R143, R168, R170 ;  /* 0x000000a88f8f7223 */ /* 0x000fe200000000aa */
[--C-:B------:R-:W-:Y:S01]  /*26e0*/  FADD R90, R155, -R0.reuse ;  /* 0x800000009b5a7221 */ /* 0x100fe20000000000 */
[----:B------:R-:W-:Y:S02]  /*26f0*/  HADD2.F32 R168, -RZ, R5.H1_H1 ;  /* 0x30000005ffa87230 */ /* 0x000fe40000004100 */
[--C-:B------:R-:W-:Y:S01]  /*2700*/  FADD R82, R125, -R0.reuse ;  /* 0x800000007d527221 */ /* 0x100fe20000000000 */
[----:B------:R-:W-:Y:S02]  /*2710*/  HADD2.F32 R166, -RZ, R40.H1_H1 ;  /* 0x30000028ffa67230 */ /* 0x000fe40000004100 */
[----:B------:R-:W-:Y:S01]  /*2720*/  FMUL R155, R77, R80 ;  /* 0x000000504d9b7220 */ /* 0x000fe20000400000 */
[----:B------:R-:W-:Y:S01]  /*2730*/  @P2 FADD R164, R164, 1 ;  /* 0x3f800000a4a42421 */ /* 0x000fe20000000000 */
[----:B------:R-:W-:Y:S01]  /*2740*/  FADD R146, R149, -R0 ;  /* 0x8000000095927221 */ /* 0x000fe20000000000 */
[----:B------:R-:W-:-:S02]  /*2750*/  HADD2.F32 R170, -RZ, R41.H1_H1 ;  /* 0x30000029ffaa7230 */ /* 0x000fc40000004100 */
[----:B------:R-:W-:Y:S01]  /*2760*/  FMUL R149, R77, R82 ;  /* 0x000000524d957220 */ /* 0x000fe20000400000 */
[----:B------:R-:W-:Y:S01]  /*2770*/  @P2 FADD R168, R168, 1 ;  /* 0x3f800000a8a82421 */ /* 0x000fe20000000000 */
[----:B------:R-:W-:Y:S01]  /*2780*/  FFMA R155, R155, R164, R166 ;  /* 0x000000a49b9b7223 */ /* 0x000fe200000000a6 */
[----:B------:R-:W-:Y:S02]  /*2790*/  HADD2.F32 R164, -RZ, R10.H1_H1 ;  /* 0x3000000affa47230 */ /* 0x000fe40000004100 */
[----:B------:R-:W-:Y:S01]  /*27a0*/  FADD R158, R163, -R0 ;  /* 0x80000000a39e7221 */ /* 0x000fe20000000000 */
[----:B------:R-:W-:Y:S01]  /*27b0*/  FFMA R149, R149, R168, R170 ;  /* 0x000000a895957223 */ /* 0x000fe200000000aa */
[----:B------:R-:W-:Y:S02]  /*27c0*/  HADD2.F32 R168, -RZ, R11.H1_H1 ;  /* 0x3000000bffa87230 */ /* 0x000fe40000004100 */
[----:B------:R-:W-:Y:S01]  /*27d0*/  FMUL R163, R77, R94 ;  /* 0x0000005e4da37220 */ /* 0x000fe20000400000 */
[----:B------:R-:W-:-:S02]  /*27e0*/  HADD2.F32 R166, -RZ, R46.H1_H1 ;  /* 0x3000002effa67230 */ /* 0x000fc40000004100 */
[----:B------:R-:W-:Y:S01]  /*27f0*/  @P2 FADD R164, R164, 1 ;  /* 0x3f800000a4a42421 */ /* 0x000fe20000000000 */
[----:B------:R-:W-:Y:S01]  /*2800*/  FADD R152, R157, -R0 ;  /* 0x800000009d987221 */ /* 0x000fe20000000000 */
[----:B------:R-:W-:Y:S02]  /*2810*/  HADD2.F32 R170, -RZ, R47.H1_H1 ;  /* 0x3000002fffaa7230 */ /* 0x000fe40000004100 */
[----:B------:R-:W-:Y:S01]  /*2820*/  FMUL R157, R77, R98 ;  /* 0x000000624d9d7220 */ /* 0x000fe20000400000 */
[----:B------:R-:W-:Y:S01]  /*2830*/  @P2 FADD R168, R168, 1 ;  /* 0x3f800000a8a82421 */ /* 0x000fe20000000000 */
[----:B------:R-:W-:Y:S01]  /*2840*/  FFMA R163, R163, R164, R166 ;  /* 0x000000a4a3a37223 */ /* 0x000fe200000000a6 */
[----:B------:R-:W-:Y:S02]  /*2850*/  HADD2.F32 R164, -RZ, R9.H0_H0 ;  /* 0x20000009ffa47230 */ /* 0x000fe40000004100 */
[----:B------:R-:W-:Y:S01]  /*2860*/  FADD R92, R159, -R0 ;  /* 0x800000009f5c7221 */ /* 0x000fe20000000000 */
[----:B------:R-:W-:-:S02]  /*2870*/  HADD2.F32 R166, -RZ, R8.H0_H0 ;  /* 0x20000008ffa67230 */ /* 0x000fc40000004100 */
[----:B------:R-:W-:Y:S01]  /*2880*/  FFMA R157, R157, R168, R170 ;  /* 0x000000a89d9d7223 */ /* 0x000fe200000000aa */
[----:B------:R-:W-:Y:S02]  /*2890*/  HADD2.F32 R170, -RZ, R45.H0_H0 ;  /* 0x2000002dffaa7230 */ /* 0x000fe40000004100 */
[C---:B------:R-:W-:Y:S01]  /*28a0*/  FMUL R159, R77.reuse, R92 ;  /* 0x0000005c4d9f7220 */ /* 0x040fe20000400000 */
[----:B------:R-:W-:Y:S02]  /*28b0*/  HADD2.F32 R168, -RZ, R44.H0_H0 ;  /* 0x2000002cffa87230 */ /* 0x000fe40000004100 */
[----:B------:R-:W-:Y:S01]  /*28c0*/  @P2 FADD R164, R164, 1 ;  /* 0x3f800000a4a42421 */ /* 0x000fe20000000000 */
[----:B------:R-:W-:Y:S01]  /*28d0*/  FMUL R151, R77, R90 ;  /* 0x0000005a4d977220 */ /* 0x000fe20000400000 */
[----:B------:R-:W-:Y:S01]  /*28e0*/  @P2 FADD R166, R166, 1 ;  /* 0x3f800000a6a62421 */ /* 0x000fe20000000000 */
[----:B------:R-:W-:Y:S01]  /*28f0*/  FADD R172, R195, -R0 ;  /* 0x80000000c3ac7221 */ /* 0x000fe20000000000 */
[----:B------:R-:W-:Y:S01]  /*2900*/  FFMA R164, R159, R164, R170 ;  /* 0x000000a49fa47223 */ /* 0x000fe200000000aa */
[----:B------:R-:W-:Y:S01]  /*2910*/  FADD R130, R179, -R0 ;  /* 0x80000000b3827221 */ /* 0x000fe20000000000 */
[----:B------:R-:W-:Y:S01]  /*2920*/  FFMA R166, R151, R166, R168 ;  /* 0x000000a697a67223 */ /* 0x000fe200000000a8 */
[----:B------:R-:W-:-:S02]  /*2930*/  HADD2.F32 R170, -RZ, R14.H0_H0 ;  /* 0x2000000effaa7230 */ /* 0x000fc40000004100 */
[--C-:B------:R-:W-:Y:S01]  /*2940*/  FADD R142, R189, -R0.reuse ;  /* 0x80000000bd8e7221 */ /* 0x100fe20000000000 */
[----:B------:R-:W-:Y:S02]  /*2950*/  HADD2.F32 R151, -RZ, R14.H1_H1 ;  /* 0x3000000eff977230 */ /* 0x000fe40000004100 */
[--C-:B------:R-:W-:Y:S01]  /*2960*/  FADD R154, R181, -R0.reuse ;  /* 0x80000000b59a7221 */ /* 0x100fe20000000000 */
[--C-:B------:R-:W-:Y:S01]  /*2970*/  FADD R136, R187, -R0.reuse ;  /* 0x80000000bb887221 */ /* 0x100fe20000000000 */
[--C-:B------:R-:W-:Y:S01]  /*2980*/  FADD R176, R199, -R0.reuse ;  /* 0x80000000c7b07221 */ /* 0x100fe20000000000 */
[--C-:B------:R-:W-:Y:S01]  /*2990*/  FADD R138, R153, -R0.reuse ;  /* 0x80000000998a7221 */ /* 0x100fe20000000000 */
[----:B------:R-:W-:Y:S01]  /*29a0*/  FADD R174, R197, -R0 ;  /* 0x80000000c5ae7221 */ /* 0x000fe20000000000 */
[C---:B------:R-:W-:Y:S01]  /*29b0*/  FMUL R137, R77.reuse, R172 ;  /* 0x000000ac4d897220 */ /* 0x040fe20000400000 */
[----:B------:R-:W-:Y:S01]  /*29c0*/  FMUL R153, R77, R130 ;  /* 0x000000824d997220 */ /* 0x000fe20000400000 */
[----:B------:R-:W-:-:S02]  /*29d0*/  HADD2.F32 R168, -RZ, R15.H0_H0 ;  /* 0x2000000fffa87230 */ /* 0x000fc40000004100 */
[----:B------:R-:W-:Y:S01]  /*29e0*/  FMUL R130, R77, R142 ;  /* 0x0000008e4d827220 */ /* 0x000fe20000400000 */
[--C-:B------:R-:W-:Y:S02]  /*29f0*/  HADD2.F32 R172, -RZ, R50.reuse.H0_H0 ;  /* 0x20000032ffac7230 */ /* 0x100fe40000004100 */
[----:B------:R-:W-:Y:S01]  /*2a00*/  @P2 FADD R170, R170, 1 ;  /* 0x3f800000aaaa2421 */ /* 0x000fe20000000000 */
[----:B------:R-:W-:Y:S02]  /*2a10*/  HADD2.F32 R159, -RZ, R50.H1_H1 ;  /* 0x30000032ff9f7230 */ /* 0x000fe40000004100 */
[----:B------:R-:W-:Y:S01]  /*2a20*/  FADD R178, R83, -R0 ;  /* 0x8000000053b27221 */ /* 0x000fe20000000000 */
[C---:B------:R-:W-:Y:S01]  /*2a30*/  FMUL R154, R77.reuse, R154 ;  /* 0x0000009a4d9a7220 */ /* 0x040fe20000400000 */
[C---:B------:R-:W-:Y:S01]  /*2a40*/  FMUL R131, R77.reuse, R136 ;  /* 0x000000884d837220 */ /* 0x040fe20000400000 */
[----:B------:R-:W-:Y:S01]  /*2a50*/  FMUL R142, R77, R176 ;  /* 0x000000b04d8e7220 */ /* 0x000fe20000400000 */
[----:B------:R-:W-:Y:S01]  /*2a60*/  @P2 FADD R151, R151, 1 ;  /* 0x3f80000097972421 */ /* 0x000fe20000000000 */
[----:B------:R-:W-:Y:S01]  /*2a70*/  FMUL R136, R77, R174 ;  /* 0x000000ae4d887220 */ /* 0x000fe20000400000 */
[----:B------:R-:W-:-:S02]  /*2a80*/  HADD2.F32 R176, -RZ, R13.H1_H1 ;  /* 0x3000000dffb07230 */ /* 0x000fc40000004100 */
[----:B------:R-:W-:Y:S01]  /*2a90*/  FADD R126, R177, -R0 ;  /* 0x80000000b17e7221 */ /* 0x000fe20000000000 */
[----:B------:R-:W-:Y:S02]  /*2aa0*/  HADD2.F32 R174, -RZ, R51.H0_H0 ;  /* 0x20000033ffae7230 */ /* 0x000fe40000004100 */
[----:B------:R-:W-:Y:S01]  /*2ab0*/  @P2 FADD R168, R168, 1 ;  /* 0x3f800000a8a82421 */ /* 0x000fe20000000000 */
[----:B------:R-:W-:Y:S01]  /*2ac0*/  FFMA R170, R153, R170, R172 ;  /* 0x000000aa99aa7223 */ /* 0x000fe200000000ac */
[C---:B------:R-:W-:Y:S01]  /*2ad0*/  FMUL R139, R77.reuse, R178 ;  /* 0x000000b24d8b7220 */ /* 0x040fe20000400000 */
[----:B------:R-:W-:Y:S01]  /*2ae0*/  FFMA R154, R154, R151, R159 ;  /* 0x000000979a9a7223 */ /* 0x000fe2000000009f */
[----:B------:R-:W-:Y:S02]  /*2af0*/  HADD2.F32 R172, -RZ, R12.H0_H0 ;  /* 0x2000000cffac7230 */ /* 0x000fe40000004100 */
[----:B------:R-:W-:Y:S01]  /*2b00*/  FMUL R145, R77, R126 ;  /* 0x0000007e4d917220 */ /* 0x000fe20000400000 */
[----:B------:R-:W-:-:S02]  /*2b10*/  HADD2.F32 R178, -RZ, R49.H1_H1 ;  /* 0x30000031ffb27230 */ /* 0x000fc40000004100 */
[----:B------:R-:W-:Y:S01]  /*2b20*/  @P2 FADD R176, R176, 1 ;  /* 0x3f800000b0b02421 */ /* 0x000fe20000000000 */
[----:B------:R-:W-:Y:S02]  /*2b30*/  HADD2.F32 R151, -RZ, R12.H1_H1 ;  /* 0x3000000cff977230 */ /* 0x000fe40000004100 */
[----:B------:R-:W-:Y:S01]  /*2b40*/  FFMA R168, R161, R168, R174 ;  /* 0x000000a8a1a87223 */ /* 0x000fe200000000ae */
[--C-:B------:R-:W-:Y:S02]  /*2b50*/  HADD2.F32 R174, -RZ, R48.reuse.H0_H0 ;  /* 0x20000030ffae7230 */ /* 0x100fe40000004100 */
[C---:B------:R-:W-:Y:S01]  /*2b60*/  FMUL R141, R77.reuse, R118 ;  /* 0x000000764d8d7220 */ /* 0x040fe20000400000 */
[----:B------:R-:W-:Y:S02]  /*2b70*/  HADD2.F32 R153, -RZ, R48.H1_H1 ;  /* 0x30000030ff997230 */ /* 0x000fe40000004100 */
[----:B------:R-:W-:Y:S01]  /*2b80*/  @P2 FADD R172, R172, 1 ;  /* 0x3f800000acac2421 */ /* 0x000fe20000000000 */
[----:B------:R-:W-:Y:S01]  /*2b90*/  FMUL R140, R77, R140 ;  /* 0x0000008c4d8c7220 */ /* 0x000fe20000400000 */
[----:B------:R-:W-:Y:S01]  /*2ba0*/  @P2 FADD R151, R151, 1 ;  /* 0x3f80000097972421 */ /* 0x000fe20000000000 */
[----:B------:R-:W-:Y:S01]  /*2bb0*/  FFMA R145, R145, R176, R178 ;  /* 0x000000b091917223 */ /* 0x000fe200000000b2 */
[----:B------:R-:W-:-:S02]  /*2bc0*/  HADD2.F32 R176, -RZ, R19.H1_H1 ;  /* 0x30000013ffb07230 */ /* 0x000fc40000004100 */
[----:B------:R-:W-:Y:S01]  /*2bd0*/  FFMA R172, R141, R172, R174 ;  /* 0x000000ac8dac7223 */ /* 0x000fe200000000ae */
[----:B------:R-:W-:Y:S01]  /*2be0*/  FFMA R141, R140, R151, R153 ;  /* 0x000000978c8d7223 */ /* 0x000fe20000000099 */
[----:B------:R-:W-:Y:S02]  /*2bf0*/  HADD2.F32 R178, -RZ, R55.H1_H1 ;  /* 0x30000037ffb27230 */ /* 0x000fe40000004100 */
[----:B------:R-:W-:Y:S01]  /*2c00*/  FADD R180, R201, -R0 ;  /* 0x80000000c9b47221 */ /* 0x000fe20000000000 */
[----:B------:R-:W-:Y:S02]  /*2c10*/  HADD2.F32 R140, -RZ, R18.H0_H0 ;  /* 0x20000012ff8c7230 */ /* 0x000fe40000004100 */
[----:B------:R-:W-:Y:S01]  /*2c20*/  @P2 FADD R176, R176, 1 ;  /* 0x3f800000b0b02421 */ /* 0x000fe20000000000 */
[----:B------:R-:W-:Y:S02]  /*2c30*/  HADD2.F32 R174, -RZ, R54.H0_H0 ;  /* 0x20000036ffae7230 */ /* 0x000fe40000004100 */
[----:B------:R-:W-:Y:S01]  /*2c40*/  FMUL R98, R77, R180 ;  /* 0x000000b44d627220 */ /* 0x000fe20000400000 */
[----:B------:R-:W-:-:S02]  /*2c50*/  HADD2.F32 R180, -RZ, R53.H1_H1 ;  /* 0x30000035ffb47230 */ /* 0x000fc40000004100 */
[----:B------:R-:W-:Y:S01]  /*2c60*/  @P2 FADD R140, R140, 1 ;  /* 0x3f8000008c8c2421 */ /* 0x000fe20000000000 */
[----:B------:R-:W-:Y:S01]  /*2c70*/  FFMA R139, R139, R176, R178 ;  /* 0x000000b08b8b7223 */ /* 0x000fe200000000b2 */
[----:B------:R-:W-:Y:S02]  /*2c80*/  HADD2.F32 R178, -RZ, R17.H1_H1 ;  /* 0x30000011ffb27230 */ /* 0x000fe40000004100 */
[----:B------:R-:W-:Y:S01]  /*2c90*/  FADD R190, R209, -R0 ;  /* 0x80000000d1be7221 */ /* 0x000fe20000000000 */
[----:B------:R-:W-:Y:S01]  /*2ca0*/  FFMA R140, R137, R140, R174 ;  /* 0x0000008c898c7223 */ /* 0x000fe200000000ae */
[----:B------:R-:W-:Y:S02]  /*2cb0*/  HADD2.F32 R174, -RZ, R16.H0_H0 ;  /* 0x20000010ffae7230 */ /* 0x000fe40000004100 */
[----:B------:R-:W-:Y:S01]  /*2cc0*/  FADD R182, R203, -R0 ;  /* 0x80000000cbb67221 */ /* 0x000fe20000000000 */
[----:B------:R-:W-:Y:S01]  /*2cd0*/  @P2 FADD R178, R178, 1 ;  /* 0x3f800000b2b22421 */ /* 0x000fe20000000000 */
[----:B------:R-:W-:-:S02]  /*2ce0*/  HADD2.F32 R176, -RZ, R52.H0_H0 ;  /* 0x20000034ffb07230 */ /* 0x000fc40000004100 */
[----:B------:R-:W-:Y:S01]  /*2cf0*/  FADD R184, R205, -R0 ;  /* 0x80000000cdb87221 */ /* 0x000fe20000000000 */
[----:B------:R-:W-:Y:S01]  /*2d00*/  @P2 FADD R174, R174, 1 ;  /* 0x3f800000aeae2421 */ /* 0x000fe20000000000 */
[----:B------:R-:W-:Y:S01]  /*2d10*/  FFMA R133, R133, R178, R180 ;  /* 0x000000b285857223 */ /* 0x000fe200000000b4 */
[----:B------:R-:W-:Y:S02]  /*2d20*/  HADD2.F32 R151, -RZ, R18.H1_H1 ;  /* 0x30000012ff977230 */ /* 0x000fe40000004100 */
[----:B------:R-:W-:Y:S01]  /*2d30*/  FADD R192, R211, -R0 ;  /* 0x80000000d3c07221 */ /* 0x000fe20000000000 */
[----:B------:R-:W-:Y:S02]  /*2d40*/  HADD2.F32 R178, -RZ, R22.H1_H1 ;  /* 0x30000016ffb27230 */ /* 0x000fe40000004100 */
[----:B------:R-:W-:Y:S01]  /*2d50*/  FFMA R174, R131, R174, R176 ;  /* 0x000000ae83ae7223 */ /* 0x000fe200000000b0 */
[----:B------:R-:W-:Y:S02]  /*2d60*/  HADD2.F32 R153, -RZ, R54.H1_H1 ;  /* 0x30000036ff997230 */ /* 0x000fe40000004100 */
[----:B------:R-:W-:Y:S01]  /*2d70*/  FMUL R125, R77, R190 ;  /* 0x000000be4d7d7220 */ /* 0x000fe20000400000 */
[----:B------:R-:W-:-:S02]  /*2d80*/  HADD2.F32 R176, -RZ, R23.H0_H0 ;  /* 0x20000017ffb07230 */ /* 0x000fc40000004100 */
[----:B------:R-:W-:Y:S01]  /*2d90*/  @P2 FADD R151, R151, 1 ;  /* 0x3f80000097972421 */ /* 0x000fe20000000000 */
[----:B------:R-:W-:Y:S02]  /*2da0*/  HADD2.F32 R180, -RZ, R58.H1_H1 ;  /* 0x3000003affb47230 */ /* 0x000fe40000004100 */
[----:B------:R-:W-:Y:S01]  /*2db0*/  @P2 FADD R178, R178, 1 ;  /* 0x3f800000b2b22421 */ /* 0x000fe20000000000 */
[--C-:B------:R-:W-:Y:S01]  /*2dc0*/  FADD R132, R119, -R0.reuse ;  /* 0x8000000077847221 */ /* 0x100fe20000000000 */
[--C-:B------:R-:W-:Y:S01]  /*2dd0*/  FADD R234, R97, -R0.reuse ;  /* 0x8000000061ea7221 */ /* 0x100fe20000000000 */
[----:B------:R-:W-:Y:S02]  /*2de0*/  HADD2.F32 R137, -RZ, R16.H1_H1 ;  /* 0x30000010ff897230 */ /* 0x000fe40000004100 */
[--C-:B------:R-:W-:Y:S01]  /*2df0*/  FADD R186, R85, -R0.reuse ;  /* 0x8000000055ba7221 */ /* 0x100fe20000000000 */
[C---:B------:R-:W-:Y:S01]  /*2e00*/  FMUL R97, R77.reuse, R182 ;  /* 0x000000b64d617220 */ /* 0x040fe20000400000 */
[----:B------:R-:W-:Y:S01]  /*2e10*/  FMUL R119, R77, R184 ;  /* 0x000000b84d777220 */ /* 0x000fe20000400000 */
[----:B------:R-:W-:Y:S01]  /*2e20*/  FADD R128, R129, -R0 ;  /* 0x8000000081807221 */ /* 0x000fe20000000000 */
[----:B------:R-:W-:-:S02]  /*2e30*/  HADD2.F32 R182, -RZ, R59.H0_H0 ;  /* 0x2000003bffb67230 */ /* 0x000fc40000004100 */
[----:B------:R-:W-:Y:S01]  /*2e40*/  FADD R194, R87, -R0 ;  /* 0x8000000057c27221 */ /* 0x000fe20000000000 */
[----:B------:R-:W-:Y:S02]  /*2e50*/  HADD2.F32 R184, -RZ, R23.H1_H1 ;  /* 0x30000017ffb87230 */ /* 0x000fe40000004100 */
[----:B------:R-:W-:Y:S01]  /*2e60*/  FMUL R129, R77, R192 ;  /* 0x000000c04d817220 */ /* 0x000fe20000400000 */
[----:B------:R-:W-:Y:S01]  /*2e70*/  FFMA R136, R136, R151, R153 ;  /* 0x0000009788887223 */ /* 0x000fe20000000099 */
[----:B------:R-:W-:Y:S01]  /*2e80*/  @P2 FADD R176, R176, 1 ;  /* 0x3f800000b0b02421 */ /* 0x000fe20000000000 */
[----:B------:R-:W-:Y:S01]  /*2e90*/  FFMA R125, R125, R178, R180 ;  /* 0x000000b27d7d7223 */ /* 0x000fe200000000b4 */
[----:B------:R-:W-:Y:S02]  /*2ea0*/  HADD2.F32 R151, -RZ, R52.H1_H1 ;  /* 0x30000034ff977230 */ /* 0x000fe40000004100 */
[----:B------:R-:W-:Y:S01]  /*2eb0*/  FMUL R118, R77, R186 ;  /* 0x000000ba4d767220 */ /* 0x000fe20000400000 */
[----:B------:R-:W-:-:S02]  /*2ec0*/  HADD2.F32 R180, -RZ, R20.H1_H1 ;  /* 0x30000014ffb47230 */ /* 0x000fc40000004100 */
[----:B------:R-:W-:Y:S01]  /*2ed0*/  @P2 FADD R137, R137, 1 ;  /* 0x3f80000089892421 */ /* 0x000fe20000000000 */
[----:B------:R-:W-:Y:S02]  /*2ee0*/  HADD2.F32 R186, -RZ, R59.H1_H1 ;  /* 0x3000003bffba7230 */ /* 0x000fe40000004100 */
[----:B------:R-:W-:Y:S01]  /*2ef0*/  FADD R188, R207, -R0 ;  /* 0x80000000cfbc7221 */ /* 0x000fe20000000000 */
[----:B------:R-:W-:Y:S02]  /*2f00*/  HADD2.F32 R131, -RZ, R22.H0_H0 ;  /* 0x20000016ff837230 */ /* 0x000fe40000004100 */
[----:B------:R-:W-:Y:S01]  /*2f10*/  FMUL R127, R77, R194 ;  /* 0x000000c24d7f7220 */ /* 0x000fe20000400000 */
[----:B------:R-:W-:Y:S01]  /*2f20*/  @P2 FADD R184, R184, 1 ;  /* 0x3f800000b8b82421 */ /* 0x000fe20000000000 */
[----:B------:R-:W-:Y:S01]  /*2f30*/  FFMA R176, R129, R176, R182 ;  /* 0x000000b081b07223 */ /* 0x000fe200000000b6 */
[----:B------:R-:W-:Y:S02]  /*2f40*/  HADD2.F32 R178, -RZ, R21.H0_H0 ;  /* 0x20000015ffb27230 */ /* 0x000fe40000004100 */
[----:B------:R-:W-:Y:S01]  /*2f50*/  FFMA R130, R130, R137, R151 ;  /* 0x0000008982827223 */ /* 0x000fe20000000097 */
[----:B------:R-:W-:-:S02]  /*2f60*/  HADD2.F32 R182, -RZ, R56.H1_H1 ;  /* 0x30000038ffb67230 */ /* 0x000fc40000004100 */
[----:B------:R-:W-:Y:S01]  /*2f70*/  @P2 FADD R180, R180, 1 ;  /* 0x3f800000b4b42421 */ /* 0x000fe20000000000 */
[----:B------:R-:W-:Y:S02]  /*2f80*/  HADD2.F32 R137, -RZ, R58.H0_H0 ;  /* 0x2000003aff897230 */ /* 0x000fe40000004100 */
[----:B------:R-:W-:Y:S01]  /*2f90*/  FMUL R126, R77, R188 ;  /* 0x000000bc4d7e7220 */ /* 0x000fe20000400000 */
[----:B------:R-:W-:Y:S01]  /*2fa0*/  @P2 FADD R131, R131, 1 ;  /* 0x3f80000083832421 */ /* 0x000fe20000000000 */
[----:B------:R-:W-:Y:S01]  /*2fb0*/  FFMA R127, R127, R184, R186 ;  /* 0x000000b87f7f7223 */ /* 0x000fe200000000ba */
[----:B------:R-:W-:Y:S02]  /*2fc0*/  HADD2.F32 R184, -RZ, R57.H0_H0 ;  /* 0x20000039ffb87230 */ /* 0x000fe40000004100 */
[----:B------:R-:W-:Y:S01]  /*2fd0*/  @P2 FADD R178, R178, 1 ;  /* 0x3f800000b2b22421 */ /* 0x000fe20000000000 */
[----:B------:R-:W-:Y:S02]  /*2fe0*/  HADD2.F32 R129, -RZ, R20.H0_H0 ;  /* 0x20000014ff817230 */ /* 0x000fe40000004100 */
[----:B------:R-:W-:Y:S01]  /*2ff0*/  FFMA R97, R97, R180, R182 ;  /* 0x000000b461617223 */ /* 0x000fe200000000b6 */
[----:B------:R-:W-:-:S02]  /*3000*/  HADD2.F32 R180, -RZ, R27.H0_H0 ;  /* 0x2000001bffb47230 */ /* 0x000fc40000004100 */
[----:B------:R-:W-:Y:S01]  /*3010*/  FADD R208, R223, -R0 ;  /* 0x80000000dfd07221 */ /* 0x000fe20000000000 */
[----:B------:R-:W-:Y:S01]  /*3020*/  FFMA R126, R126, R131, R137 ;  /* 0x000000837e7e7223 */ /* 0x000fe20000000089 */
[----:B------:R-:W-:Y:S02]  /*3030*/  HADD2.F32 R131, -RZ, R56.H0_H0 ;  /* 0x20000038ff837230 */ /* 0x000fe40000004100 */
[----:B------:R-:W-:Y:S01]  /*3040*/  @P2 FADD R129, R129, 1 ;  /* 0x3f80000081812421 */ /* 0x000fe20000000000 */
[----:B------:R-:W-:Y:S01]  /*3050*/  FFMA R178, R119, R178, R184 ;  /* 0x000000b277b27223 */ /* 0x000fe200000000b8 */
[----:B------:R-:W-:Y:S02]  /*3060*/  HADD2.F32 R182, -RZ, R26.H0_H0 ;  /* 0x2000001affb67230 */ /* 0x000fe40000004100 */
[--C-:B------:R-:W-:Y:S01]  /*3070*/  FADD R204, R219, -R0.reuse ;  /* 0x80000000dbcc7221 */ /* 0x100fe20000000000 */
[----:B------:R-:W-:Y:S01]  /*3080*/  FADD R226, R95, -R0 ;  /* 0x800000005fe27221 */ /* 0x000fe20000000000 */
[----:B------:R-:W-:-:S02]  /*3090*/  HADD2.F32 R186, -RZ, R63.H0_H0 ;  /* 0x2000003fffba7230 */ /* 0x000fc40000004100 */
[--C-:B------:R-:W-:Y:S01]  /*30a0*/  FADD R206, R221, -R0.reuse ;  /* 0x80000000ddce7221 */ /* 0x100fe20000000000 */
[----:B------:R-:W-:Y:S02]  /*30b0*/  HADD2.F32 R119, -RZ, R26.H1_H1 ;  /* 0x3000001aff777230 */ /* 0x000fe40000004100 */
[----:B------:R-:W-:Y:S01]  /*30c0*/  FMUL R95, R77, R208 ;  /* 0x000000d04d5f7220 */ /* 0x000fe20000400000 */
[----:B------:R-:W-:Y:S01]  /*30d0*/  @P2 FADD R180, R180, 1 ;  /* 0x3f800000b4b42421 */ /* 0x000fe20000000000 */
[----:B------:R-:W-:Y:S01]  /*30e0*/  FADD R218, R93, -R0 ;  /* 0x800000005dda7221 */ /* 0x000fe20000000000 */
[----:B------:R-:W-:Y:S01]  /*30f0*/  FFMA R98, R98, R129, R131 ;  /* 0x0000008162627223 */ /* 0x000fe20000000083 */
[--C-:B------:R-:W-:Y:S02]  /*3100*/  HADD2.F32 R184, -RZ, R62.reuse.H0_H0 ;  /* 0x2000003effb87230 */ /* 0x100fe40000004100 */
[----:B------:R-:W-:Y:S01]  /*3110*/  FMUL R93, R77, R204 ;  /* 0x000000cc4d5d7220 */ /* 0x000fe20000400000 */
[----:B------:R-:W-:-:S02]  /*3120*/  HADD2.F32 R129, -RZ, R62.H1_H1 ;  /* 0x3000003eff817230 */ /* 0x000fc40000004100 */
[----:B------:R-:W-:Y:S01]  /*3130*/  @P2 FADD R182, R182, 1 ;  /* 0x3f800000b6b62421 */ /* 0x000fe20000000000 */
[----:B------:R-:W-:Y:S01]  /*3140*/  FMUL R92, R77, R206 ;  /* 0x000000ce4d5c7220 */ /* 0x000fe20000400000 */
[----:B------:R-:W-:Y:S01]  /*3150*/  @P2 FADD R119, R119, 1 ;  /* 0x3f80000077772421 */ /* 0x000fe20000000000 */
[----:B------:R-:W-:Y:S01]  /*3160*/  FFMA R180, R95, R180, R186 ;  /* 0x000000b45fb47223 */ /* 0x000fe200000000ba */
[----:B------:R-:W-:Y:S02]  /*3170*/  HADD2.F32 R95, -RZ, R24.H1_H1 ;  /* 0x30000018ff5f7230 */ /* 0x000fe40000004100 */
[----:B------:R-:W-:Y:S01]  /*3180*/  FADD R198, R215, -R0 ;  /* 0x80000000d7c67221 */ /* 0x000fe20000000000 */
[----:B------:R-:W-:Y:S01]  /*3190*/  FFMA R182, R93, R182, R184 ;  /* 0x000000b65db67223 */ /* 0x000fe200000000b8 */
[----:B------:R-:W-:Y:S01]  /*31a0*/  FFMA R92, R92, R119, R129 ;  /* 0x000000775c5c7223 */ /* 0x000fe20000000081 */
[--C-:B------:R-:W-:Y:S02]  /*31b0*/  HADD2.F32 R93, -RZ, R25.reuse.H0_H0 ;  /* 0x20000019ff5d7230 */ /* 0x100fe40000004100 */
[----:B------:R-:W-:Y:S01]  /*31c0*/  FADD R200, R217, -R0 ;  /* 0x80000000d9c87221 */ /* 0x000fe20000000000 */
[----:B------:R-:W-:-:S02]  /*31d0*/  HADD2.F32 R188, -RZ, R25.H1_H1 ;  /* 0x30000019ffbc7230 */ /* 0x000fc40000004100 */
[--C-:B------:R-:W-:Y:S01]  /*31e0*/  FADD R196, R213, -R0.reuse ;  /* 0x80000000d5c47221 */ /* 0x100fe20000000000 */
[----:B------:R-:W-:Y:S02]  /*31f0*/  HADD2.F32 R184, -RZ, R24.H0_H0 ;  /* 0x20000018ffb87230 */ /* 0x000fe40000004100 */
[----:B------:R-:W-:Y:S01]  /*3200*/  FADD R202, R89, -R0 ;  /* 0x8000000059ca7221 */ /* 0x000fe20000000000 */
[----:B------:R-:W-:Y:S02]  /*3210*/  HADD2.F32 R119, -RZ, R60.H1_H1 ;  /* 0x3000003cff777230 */ /* 0x000fe40000004100 */
[----:B------:R-:W-:Y:S01]  /*3220*/  FMUL R86, R77, R198 ;  /* 0x000000c64d567220 */ /* 0x000fe20000400000 */
[----:B------:R-:W-:Y:S01]  /*3230*/  @P2 FADD R95, R95, 1 ;  /* 0x3f8000005f5f2421 */ /* 0x000fe20000000000 */
[--C-:B------:R-:W-:Y:S02]  /*3240*/  HADD2.F32 R129, -RZ, R61.reuse.H0_H0 ;  /* 0x2000003dff817230 */ /* 0x100fe40000004100 */
[----:B------:R-:W-:Y:S01]  /*3250*/  FMUL R90, R77, R200 ;  /* 0x000000c84d5a7220 */ /* 0x000fe20000400000 */
[----:B------:R-:W-:-:S02]  /*3260*/  HADD2.F32 R190, -RZ, R61.H1_H1 ;  /* 0x3000003dffbe7230 */ /* 0x000fc40000004100 */
[----:B------:R-:W-:Y:S01]  /*3270*/  @P2 FADD R93, R93, 1 ;  /* 0x3f8000005d5d2421 */ /* 0x000fe20000000000 */
[----:B------:R-:W-:Y:S02]  /*3280*/  HADD2.F32 R186, -RZ, R60.H0_H0 ;  /* 0x2000003cffba7230 */ /* 0x000fe40000004100 */
[C---:B------:R-:W-:Y:S01]  /*3290*/  FMUL R87, R77.reuse, R196 ;  /* 0x000000c44d577220 */ /* 0x040fe20000400000 */
[----:B------:R-:W-:Y:S01]  /*32a0*/  FMUL R89, R77, R202 ;  /* 0x000000ca4d597220 */ /* 0x000fe20000400000 */
[----:B------:R-:W-:Y:S01]  /*32b0*/  @P2 FADD R188, R188, 1 ;  /* 0x3f800000bcbc2421 */ /* 0x000fe20000000000 */
[----:B------:R-:W-:Y:S01]  /*32c0*/  @P2 FADD R184, R184, 1 ;  /* 0x3f800000b8b82421 */ /* 0x000fe20000000000 */
[----:B------:R-:W-:Y:S01]  /*32d0*/  FFMA R95, R86, R95, R119 ;  /* 0x0000005f565f7223 */ /* 0x000fe20000000077 */
[----:B------:R-:W-:Y:S02]  /*32e0*/  HADD2.F32 R86, -RZ, R30.H0_H0 ;  /* 0x2000001eff567230 */ /* 0x000fe40000004100 */
[----:B------:R-:W-:Y:S01]  /*32f0*/  FADD R220, R231, -R0 ;  /* 0x80000000e7dc7221 */ /* 0x000fe20000000000 */
[----:B------:R-:W-:-:S02]  /*3300*/  HADD2.F32 R165, -RZ, R120.H0_H0 ;  /* 0x20000078ffa57230 */ /* 0x000fc40000004100 */
[----:B------:R-:W-:Y:S01]  /*3310*/  FFMA R90, R90, R93, R129 ;  /* 0x0000005d5a5a7223 */ /* 0x000fe20000000081 */
[----:B------:R-:W-:Y:S01]  /*3320*/  FFMA R93, R89, R188, R190 ;  /* 0x000000bc595d7223 */ /* 0x000fe200000000be */
[----:B------:R-:W-:Y:S01]  /*3330*/  FFMA R184, R87, R184, R186 ;  /* 0x000000b857b87223 */ /* 0x000fe200000000ba */
[----:B------:R-:W-:Y:S02]  /*3340*/  HADD2.F32 R159, -RZ, R13.H0_H0 ;  /* 0x2000000dff9f7230 */ /* 0x000fe40000004100 */
[----:B------:R-:W-:Y:S01]  /*3350*/  FADD R224, R235, -R0 ;  /* 0x80000000ebe07221 */ /* 0x000fe20000000000 */
[----:B------:R-:W-:Y:S02]  /*3360*/  HADD2.F32 R137, -RZ, R21.H1_H1 ;  /* 0x30000015ff897230 */ /* 0x000fe40000004100 */
[----:B------:R-:W-:Y:S01]  /*3370*/  FMUL R83, R77, R220 ;  /* 0x000000dc4d537220 */ /* 0x000fe20000400000 */
[----:B------:R-:W-:Y:S02]  /*3380*/  HADD2.F32 R186, -RZ, R31.H0_H0 ;  /* 0x2000001fffba7230 */ /* 0x000fe40000004100 */
[----:B------:R-:W-:Y:S01]  /*3390*/  @P2 FADD R86, R86, 1 ;  /* 0x3f80000056562421 */ /* 0x000fe20000000000 */
[----:B------:R-:W-:-:S02]  /*33a0*/  HADD2.F32 R188, -RZ, R66.H0_H0 ;  /* 0x20000042ffbc7230 */ /* 0x000fc40000004100 */
[----:B------:R-:W-:Y:S01]  /*33b0*/  FADD R222, R233, -R0 ;  /* 0x80000000e9de7221 */ /* 0x000fe20000000000 */
[----:B------:R-:W-:Y:S02]  /*33c0*/  HADD2.F32 R167, -RZ, R36.H0_H0 ;  /* 0x20000024ffa77230 */ /* 0x000fe40000004100 */
[----:B------:R-:W-:Y:S01]  /*33d0*/  FMUL R132, R77, R132 ;  /* 0x000000844d847220 */ /* 0x000fe20000400000 */
[----:B------:R-:W-:Y:S02]  /*33e0*/  HADD2.F32 R87, -RZ, R30.H1_H1 ;  /* 0x3000001eff577230 */ /* 0x000fe40000004100 */
[----:B------:R-:W-:Y:S01]  /*33f0*/  @P2 FADD R165, R165, 1 ;  /* 0x3f800000a5a52421 */ /* 0x000fe20000000000 */
[----:B------:R-:W-:Y:S02]  /*3400*/  HADD2.F32 R161, -RZ, R49.H0_H0 ;  /* 0x20000031ffa17230 */ /* 0x000fe40000004100 */
[----:B------:R-:W-:Y:S01]  /*3410*/  FMUL R144, R77, R144 ;  /* 0x000000904d907220 */ /* 0x000fe20000400000 */
[----:B------:R-:W-:-:S02]  /*3420*/  HADD2.F32 R151, -RZ, R57.H1_H1 ;  /* 0x30000039ff977230 */ /* 0x000fc40000004100 */
[----:B------:R-:W-:Y:S01]  /*3430*/  FMUL R85, R77, R224 ;  /* 0x000000e04d557220 */ /* 0x000fe20000400000 */
[----:B------:R-:W-:Y:S02]  /*3440*/  HADD2.F32 R190, -RZ, R67.H0_H0 ;  /* 0x20000043ffbe7230 */ /* 0x000fe40000004100 */
[----:B------:R-:W-:Y:S01]  /*3450*/  @P2 FADD R159, R159, 1 ;  /* 0x3f8000009f9f2421 */ /* 0x000fe20000000000 */
[----:B------:R-:W-:Y:S01]  /*3460*/  @P2 FADD R137, R137, 1 ;  /* 0x3f80000089892421 */ /* 0x000fe20000000000 */
[----:B------:R-:W-:Y:S02]  /*3470*/  HADD2.F32 R119, -RZ, R31.H1_H1 ;  /* 0x3000001fff777230 */ /* 0x000fe40000004100 */
[----:B------:R-:W-:Y:S01]  /*3480*/  @P2 FADD R186, R186, 1 ;  /* 0x3f800000baba2421 */ /* 0x000fe20000000000 */
[----:B------:R-:W-:Y:S02]  /*3490*/  HADD2.F32 R89, -RZ, R66.H1_H1 ;  /* 0x30000042ff597230 */ /* 0x000fe40000004100 */
[----:B------:R-:W-:Y:S01]  /*34a0*/  FFMA R194, R83, R86, R188 ;  /* 0x0000005653c27223 */ /* 0x000fe200000000bc */
[----:B------:R-:W-:Y:S01]  /*34b0*/  FMUL R76, R77, R222 ;  /* 0x000000de4d4c7220 */ /* 0x000fe20000400000 */
[----:B------:R-:W-:-:S02]  /*34c0*/  HADD2.F32 R169, -RZ, R121.H0_H0 ;  /* 0x20000079ffa97230 */ /* 0x000fc40000004100 */
[----:B------:R-:W-:Y:S01]  /*34d0*/  FFMA R132, R132, R165, R167 ;  /* 0x000000a584847223 */ /* 0x000fe200000000a7 */
[----:B------:R-:W-:Y:S01]  /*34e0*/  @P2 FADD R87, R87, 1 ;  /* 0x3f80000057572421 */ /* 0x000fe20000000000 */
[----:B------:R-:W-:Y:S02]  /*34f0*/  HADD2.F32 R83, -RZ, R29.H0_H0 ;  /* 0x2000001dff537230 */ /* 0x000fe40000004100 */
[----:B------:R-:W-:Y:S01]  /*3500*/  FADD R216, R229, -R0 ;  /* 0x80000000e5d87221 */ /* 0x000fe20000000000 */
[----:B------:R-:W-:Y:S02]  /*3510*/  HADD2.F32 R165, -RZ, R6.H0_H0 ;  /* 0x20000006ffa57230 */ /* 0x000fe40000004100 */
[----:B------:R-:W-:Y:S01]  /*3520*/  FFMA R144, R144, R159, R161 ;  /* 0x0000009f90907223 */ /* 0x000fe200000000a1 */
[----:B------:R-:W-:Y:S01]  /*3530*/  FFMA R118, R118, R137, R151 ;  /* 0x0000008976767223 */ /* 0x000fe20000000097 */
[----:B------:R-:W-:Y:S02]  /*3540*/  HADD2.F32 R129, -RZ, R67.H1_H1 ;  /* 0x30000043ff817230 */ /* 0x000fe40000004100 */
[----:B------:R-:W-:Y:S01]  /*3550*/  FFMA R186, R85, R186, R190 ;  /* 0x000000ba55ba7223 */ /* 0x000fe200000000be */
[----:B------:R-:W-:Y:S01]  /*3560*/  FMUL R84, R77, R226 ;  /* 0x000000e24d547220 */ /* 0x000fe20000400000 */
[----:B------:R-:W-:-:S02]  /*3570*/  HADD2.F32 R171, -RZ, R37.H0_H0 ;  /* 0x20000025ffab7230 */ /* 0x000fc40000004100 */
[----:B------:R-:W-:Y:S01]  /*3580*/  @P2 FADD R119, R119, 1 ;  /* 0x3f80000077772421 */ /* 0x000fe20000000000 */
[----:B------:R-:W-:Y:S02]  /*3590*/  HADD2.F32 R159, -RZ, R19.H0_H0 ;  /* 0x20000013ff9f7230 */ /* 0x000fe40000004100 */
[----:B------:R-:W-:Y:S01]  /*35a0*/  FFMA R151, R76, R87, R89 ;  /* 0x000000574c977223 */ /* 0x000fe20000000059 */
[----:B------:R-:W-:Y:S02]  /*35b0*/  HADD2.F32 R85, -RZ, R65.H0_H0 ;  /* 0x20000041ff557230 */ /* 0x000fe40000004100 */
[C---:B------:R-:W-:Y:S01]  /*35c0*/  FMUL R124, R77.reuse, R124 ;  /* 0x0000007c4d7c7220 */ /* 0x040fe20000400000 */
[----:B------:R-:W-:Y:S01]  /*35d0*/  FMUL R74, R77, R216 ;  /* 0x000000d84d4a7220 */ /* 0x000fe20000400000 */
[----:B------:R-:W-:Y:S01]  /*35e0*/  @P2 FADD R169, R169, 1 ;  /* 0x3f800000a9a92421 */ /* 0x000fe20000000000 */
[----:B------:R-:W-:Y:S02]  /*35f0*/  HADD2.F32 R167, -RZ, R42.H0_H0 ;  /* 0x2000002affa77230 */ /* 0x000fe40000004100 */
[----:B------:R-:W-:Y:S01]  /*3600*/  @P2 FADD R83, R83, 1 ;  /* 0x3f80000053532421 */ /* 0x000fe20000000000 */
[----:B------:R-:W-:-:S02]  /*3610*/  HADD2.F32 R76, -RZ, R28.H0_H0 ;  /* 0x2000001cff4c7230 */ /* 0x000fc40000004100 */
[--C-:B------:R-:W-:Y:S01]  /*3620*/  FADD R212, R225, -R0.reuse ;  /* 0x80000000e1d47221 */ /* 0x100fe20000000000 */
[----:B------:R-:W-:Y:S02]  /*3630*/  HADD2.F32 R86, -RZ, R28.H1_H1 ;  /* 0x3000001cff567230 */ /* 0x000fe40000004100 */
[----:B------:R-:W-:Y:S01]  /*3640*/  FADD R214, R227, -R0 ;  /* 0x80000000e3d67221 */ /* 0x000fe20000000000 */
[----:B------:R-:W-:Y:S01]  /*3650*/  FMUL R146, R77, R146 ;  /* 0x000000924d927220 */ /* 0x000fe20000400000 */
[----:B------:R-:W-:Y:S01]  /*3660*/  @P2 FADD R165, R165, 1 ;  /* 0x3f800000a5a52421 */ /* 0x000fe20000000000 */
[----:B------:R-:W-:Y:S02]  /*3670*/  HADD2.F32 R161, -RZ, R55.H0_H0 ;  /* 0x20000037ffa17230 */ /* 0x000fe40000004100 */
[----:B------:R-:W-:Y:S01]  /*3680*/  FFMA R119, R84, R119, R129 ;  /* 0x0000007754777223 */ /* 0x000fe20000000081 */
[----:B------:R-:W-:Y:S01]  /*3690*/  FFMA R124, R124, R169, R171 ;  /* 0x000000a97c7c7223 */ /* 0x000fe200000000ab */
[----:B------:R-:W-:Y:S01]  /*36a0*/  @P2 FADD R159, R159, 1 ;  /* 0x3f8000009f9f2421 */ /* 0x000fe20000000000 */
[----:B------:R-:W-:-:S02]  /*36b0*/  HADD2.F32 R84, -RZ, R64.H0_H0 ;  /* 0x20000040ff547230 */ /* 0x000fc40000004100 */
[----:B------:R-:W-:Y:S01]  /*36c0*/  FFMA R192, R74, R83, R85 ;  /* 0x000000534ac07223 */ /* 0x000fe20000000055 */
[----:B------:R-:W-:Y:S02]  /*36d0*/  HADD2.F32 R190, -RZ, R64.H1_H1 ;  /* 0x30000040ffbe7230 */ /* 0x000fe40000004100 */
[C---:B------:R-:W-:Y:S01]  /*36e0*/  FMUL R81, R77.reuse, R212 ;  /* 0x000000d44d517220 */ /* 0x040fe20000400000 */
[----:B------:R-:W-:Y:S01]  /*36f0*/  FMUL R75, R77, R214 ;  /* 0x000000d64d4b7220 */ /* 0x000fe20000400000 */
[----:B------:R-:W-:Y:S02]  /*3700*/  HADD2.F32 R169, -RZ, R7.H0_H0 ;  /* 0x20000007ffa97230 */ /* 0x000fe40000004100 */
[----:B------:R-:W-:Y:S01]  /*3710*/  FFMA R146, R146, R165, R167 ;  /* 0x000000a592927223 */ /* 0x000fe200000000a7 */
[----:B------:R-:W-:Y:S02]  /*3720*/  HADD2.F32 R153, -RZ, R17.H0_H0 ;  /* 0x20000011ff997230 */ /* 0x000fe40000004100 */
[----:B------:R-:W-:Y:S01]  /*3730*/  @P2 FADD R76, R76, 1 ;  /* 0x3f8000004c4c2421 */ /* 0x000fe20000000000 */
[----:B------:R-:W-:Y:S01]  /*3740*/  @P2 FADD R86, R86, 1 ;  /* 0x3f80000056562421 */ /* 0x000fe20000000000 */
[----:B------:R-:W-:-:S02]  /*3750*/  HADD2.F32 R83, -RZ, R35.H0_H0 ;  /* 0x20000023ff537230 */ /* 0x000fc40000004100 */
[--C-:B------:R-:W-:Y:S01]  /*3760*/  FADD R240, R247, -R0.reuse ;  /* 0x80000000f7f07221 */ /* 0x100fe20000000000 */
[----:B------:R-:W-:Y:S02]  /*3770*/  HADD2.F32 R165, -RZ, R4.H0_H0 ;  /* 0x20000004ffa57230 */ /* 0x000fe40000004100 */
[----:B------:R-:W-:Y:S01]  /*3780*/  FADD R238, R245, -R0 ;  /* 0x80000000f5ee7221 */ /* 0x000fe20000000000 */
[----:B------:R-:W-:Y:S02]  /*3790*/  HADD2.F32 R74, -RZ, R34.H1_H1 ;  /* 0x30000022ff4a7230 */ /* 0x000fe40000004100 */
[----:B------:R-:W-:Y:S01]  /*37a0*/  FFMA R142, R142, R159, R161 ;  /* 0x0000009f8e8e7223 */ /* 0x000fe200000000a1 */
[----:B------:R-:W-:Y:S01]  /*37b0*/  ISETP.NE.AND P1, PT, RZ, UR8, PT ;  /* 0x00000008ff007c0c */ /* 0x000fe2000bf25270 */
[----:B------:R-:W-:Y:S02]  /*37c0*/  HADD2.F32 R171, -RZ, R43.H0_H0 ;  /* 0x2000002bffab7230 */ /* 0x000fe40000004100 */
[----:B------:R-:W-:Y:S01]  /*37d0*/  FFMA R188, R81, R76, R84 ;  /* 0x0000004c51bc7223 */ /* 0x000fe20000000054 */
[----:B------:R-:W-:-:S02]  /*37e0*/  HADD2.F32 R159, -RZ, R53.H0_H0 ;  /* 0x20000035ff9f7230 */ /* 0x000fc40000004100 */
[----:B------:R-:W-:Y:S01]  /*37f0*/  FFMA R190, R75, R86, R190 ;  /* 0x000000564bbe7223 */ /* 0x000fe200000000be */
[----:B------:R-:W-:Y:S02]  /*3800*/  HADD2.F32 R85, -RZ, R71.H0_H0 ;  /* 0x20000047ff557230 */ /* 0x000fe40000004100 */
[C---:B------:R-:W-:Y:S01]  /*3810*/  FMUL R138, R77.reuse, R138 ;  /* 0x0000008a4d8a7220 */ /* 0x040fe20000400000 */
[----:B------:R-:W-:Y:S01]  /*3820*/  FMUL R72, R77, R240 ;  /* 0x000000f04d487220 */ /* 0x000fe20000400000 */
[----:B------:R-:W-:Y:S01]  /*3830*/  @P2 FADD R169, R169, 1 ;  /* 0x3f800000a9a92421 */ /* 0x000fe20000000000 */
[----:B------:R-:W-:Y:S02]  /*3840*/  HADD2.F32 R167, -RZ, R40.H0_H0 ;  /* 0x20000028ffa77230 */ /* 0x000fe40000004100 */
[----:B------:R-:W-:Y:S01]  /*3850*/  @P2 FADD R153, R153, 1 ;  /* 0x3f80000099992421 */ /* 0x000fe20000000000 */
[----:B------:R-:W-:Y:S02]  /*3860*/  HADD2.F32 R75, -RZ, R34.H0_H0 ;  /* 0x20000022ff4b7230 */ /* 0x000fe40000004100 */
[----:B------:R-:W-:Y:S01]  /*3870*/  @P2 FADD R83, R83, 1 ;  /* 0x3f80000053532421 */ /* 0x000fe20000000000 */
[----:B------:R-:W-:-:S02]  /*3880*/  HADD2.F32 R76, -RZ, R70.H1_H1 ;  /* 0x30000046ff4c7230 */ /* 0x000fc40000004100 */
[----:B------:R-:W-:Y:S01]  /*3890*/  FADD R236, R243, -R0 ;  /* 0x80000000f3ec7221 */ /* 0x000fe20000000000 */
[C---:B------:R-:W-:Y:S01]  /*38a0*/  FMUL R150, R77.reuse, R150 ;  /* 0x000000964d967220 */ /* 0x040fe20000400000 */
[----:B------:R-:W-:Y:S01]  /*38b0*/  FMUL R73, R77, R238 ;  /* 0x000000ee4d497220 */ /* 0x000fe20000400000 */
[----:B------:R-:W-:Y:S01]  /*38c0*/  @P2 FADD R165, R165, 1 ;  /* 0x3f800000a5a52421 */ /* 0x000fe20000000000 */
[----:B------:R-:W-:Y:S01]  /*38d0*/  @P2 FADD R74, R74, 1 ;  /* 0x3f8000004a4a2421 */ /* 0x000fe20000000000 */
[----:B------:R-:W-:Y:S01]  /*38e0*/  FFMA R138, R138, R169, R171 ;  /* 0x000000a98a8a7223 */ /* 0x000fe200000000ab */
[----:B------:R-:W-:Y:S01]  /*38f0*/  FFMA R134, R134, R153, R159 ;  /* 0x0000009986867223 */ /* 0x000fe2000000009f */
[----:B------:R-:W-:Y:S02]  /*3900*/  HADD2.F32 R81, -RZ, R70.H0_H0 ;  /* 0x20000046ff517230 */ /* 0x000fe40000004100 */
[----:B------:R-:W-:Y:S01]  /*3910*/  FFMA R200, R72, R83, R85 ;  /* 0x0000005348c87223 */ /* 0x000fe20000000055 */
[----:B------:R-:W-:Y:S01]  /*3920*/  FMUL R80, R77, R236 ;  /* 0x000000ec4d507220 */ /* 0x000fe20000400000 */
[----:B------:R-:W-:-:S02]  /*3930*/  HADD2.F32 R169, -RZ, R5.H0_H0 ;  /* 0x20000005ffa97230 */ /* 0x000fc40000004100 */
[----:B------:R-:W-:Y:S01]  /*3940*/  FFMA R150, R150, R165, R167 ;  /* 0x000000a596967223 */ /* 0x000fe200000000a7 */
[----:B------:R-:W-:Y:S01]  /*3950*/  @P2 FADD R75, R75, 1 ;  /* 0x3f8000004b4b2421 */ /* 0x000fe20000000000 */
[----:B------:R-:W-:Y:S01]  /*3960*/  FFMA R159, R73, R74, R76 ;  /* 0x0000004a499f7223 */ /* 0x000fe2000000004c */
[----:B------:R-:W-:Y:S02]  /*3970*/  HADD2.F32 R83, -RZ, R33.H0_H0 ;  /* 0x20000021ff537230 */ /* 0x000fe40000004100 */
[--C-:B------:R-:W-:Y:S01]  /*3980*/  FADD R232, R241, -R0.reuse ;  /* 0x80000000f1e87221 */ /* 0x100fe20000000000 */
[----:B------:R-:W-:Y:S02]  /*3990*/  HADD2.F32 R165, -RZ, R10.H0_H0 ;  /* 0x2000000affa57230 */ /* 0x000fe40000004100 */
[--C-:B------:R-:W-:Y:S01]  /*39a0*/  FADD R228, R237, -R0.reuse ;  /* 0x80000000ede47221 */ /* 0x100fe20000000000 */
[----:B------:R-:W-:Y:S02]  /*39b0*/  HADD2.F32 R131, -RZ, R27.H1_H1 ;  /* 0x3000001bff837230 */ /* 0x000fe40000004100 */
[----:B------:R-:W-:Y:S01]  /*39c0*/  FADD R162, R185, -R0 ;  /* 0x80000000b9a27221 */ /* 0x000fe20000000000 */
[----:B------:R-:W-:-:S02]  /*39d0*/  HADD2.F32 R73, -RZ, R32.H0_H0 ;  /* 0x20000020ff497230 */ /* 0x000fc40000004100 */
[----:B------:R-:W-:Y:S01]  /*39e0*/  FADD R230, R239, -R0 ;  /* 0x80000000efe67221 */ /* 0x000fe20000000000 */
[----:B------:R-:W-:Y:S02]  /*39f0*/  HADD2.F32 R87, -RZ, R29.H1_H1 ;  /* 0x3000001dff577230 */ /* 0x000fe40000004100 */
[----:B------:R-:W-:Y:S01]  /*3a00*/  FFMA R198, R80, R75, R81 ;  /* 0x0000004b50c67223 */ /* 0x000fe20000000051 */
[----:B------:R-:W-:Y:S02]  /*3a10*/  HADD2.F32 R171, -RZ, R41.H0_H0 ;  /* 0x20000029ffab7230 */ /* 0x000fe40000004100 */
[C---:B------:R-:W-:Y:S01]  /*3a20*/  FMUL R148, R77.reuse, R148 ;  /* 0x000000944d947220 */ /* 0x040fe20000400000 */
[----:B------:R-:W-:Y:S02]  /*3a30*/  HADD2.F32 R85, -RZ, R69.H0_H0 ;  /* 0x20000045ff557230 */ /* 0x000fe40000004100 */
[----:B------:R-:W-:Y:S01]  /*3a40*/  FMUL R0, R77, R232 ;  /* 0x000000e84d007220 */ /* 0x000fe20000400000 */
[----:B------:R-:W-:Y:S01]  /*3a50*/  @P2 FADD R169, R169, 1 ;  /* 0x3f800000a9a92421 */ /* 0x000fe20000000000 */
[----:B------:R-:W-:-:S02]  /*3a60*/  HADD2.F32 R167, -RZ, R46.H0_H0 ;  /* 0x2000002effa77230 */ /* 0x000fc40000004100 */
[----:B------:R-:W-:Y:S01]  /*3a70*/  @P2 FADD R83, R83, 1 ;  /* 0x3f80000053532421 */ /* 0x000fe20000000000 */
[----:B------:R-:W-:Y:S02]  /*3a80*/  HADD2.F32 R137, -RZ, R63.H1_H1 ;  /* 0x3000003fff897230 */ /* 0x000fe40000004100 */
[C---:B------:R-:W-:Y:S01]  /*3a90*/  FMUL R158, R77.reuse, R158 ;  /* 0x0000009e4d9e7220 */ /* 0x040fe20000400000 */
[----:B------:R-:W-:Y:S02]  /*3aa0*/  HADD2.F32 R75, -RZ, R68.H0_H0 ;  /* 0x20000044ff4b7230 */ /* 0x000fe40000004100 */
[C---:B------:R-:W-:Y:S01]  /*3ab0*/  FMUL R94, R77.reuse, R210 ;  /* 0x000000d24d5e7220 */ /* 0x040fe20000400000 */
[----:B------:R-:W-:Y:S01]  /*3ac0*/  FMUL R78, R77, R228 ;  /* 0x000000e44d4e7220 */ /* 0x000fe20000400000 */
[----:B------:R-:W-:Y:S01]  /*3ad0*/  @P2 FADD R165, R165, 1 ;  /* 0x3f800000a5a52421 */ /* 0x000fe20000000000 */
[----:B------:R-:W-:Y:S01]  /*3ae0*/  @P2 FADD R131, R131, 1 ;  /* 0x3f80000083832421 */ /* 0x000fe20000000000 */
[----:B------:R-:W-:-:S02]  /*3af0*/  HADD2.F32 R89, -RZ, R65.H1_H1 ;  /* 0x30000041ff597230 */ /* 0x000fc40000004100 */
[----:B------:R-:W-:Y:S01]  /*3b00*/  @P2 FADD R73, R73, 1 ;  /* 0x3f80000049492421 */ /* 0x000fe20000000000 */
[-C--:B------:R-:W-:Y:S01]  /*3b10*/  @P1 FMUL R88, R88, R117.reuse ;  /* 0x0000007558581220 */ /* 0x080fe20000400000 */
[----:B------:R-:W-:Y:S01]  /*3b20*/  @P1 FMUL R91, R91, R117 ;  /* 0x000000755b5b1220 */ /* 0x000fe20000400000 */
[----:B------:R-:W-:Y:S01]  /*3b30*/  FMUL R82, R77, R218 ;  /* 0x000000da4d527220 */ /* 0x000fe20000400000 */
[----:B------:R-:W-:Y:S01]  /*3b40*/  @P2 FADD R87, R87, 1 ;  /* 0x3f80000057572421 */ /* 0x000fe20000000000 */
[----:B------:R-:W-:Y:S01]  /*3b50*/  FFMA R148, R148, R169, R171 ;  /* 0x000000a994947223 */ /* 0x000fe200000000ab */
[----:B------:R-:W-:Y:S01]  /*3b60*/  FFMA R196, R0, R83, R85 ;  /* 0x0000005300c47223 */ /* 0x000fe20000000055 */
[----:B------:R-:W-:Y:S02]  /*3b70*/  HADD2.F32 R169, -RZ, R11.H0_H0 ;  /* 0x2000000bffa97230 */ /* 0x000fe40000004100 */
[----:B------:R-:W-:Y:S01]  /*3b80*/  FFMA R158, R158, R165, R167 ;  /* 0x000000a59e9e7223 */ /* 0x000fe200000000a7 */
[----:B------:R-:W-:Y:S01]  /*3b90*/  FFMA R94, R94, R131, R137 ;  /* 0x000000835e5e7223 */ /* 0x000fe20000000089 */
[----:B------:R-:W-:Y:S01]  /*3ba0*/  FFMA R0, R78, R73, R75 ;  /* 0x000000494e007223 */ /* 0x000fe2000000004b */
[----:B------:R-:W-:-:S02]  /*3bb0*/  HADD2.F32 R165, -RZ, R8.H1_H1 ;  /* 0x30000008ffa57230 */ /* 0x000fc40000004100 */
[----:B------:R-:W-:Y:S01]  /*3bc0*/  FFMA R131, R82, R87, R89 ;  /* 0x0000005752837223 */ /* 0x000fe20000000059 */
[----:B------:R-:W-:Y:S01]  /*3bd0*/  F2FP.F16.F32.PACK_AB R75, R91, R88 ;  /* 0x000000585b4b723e */ /* 0x000fe200000000ff */
[----:B------:R-:W-:Y:S01]  /*3be0*/  HADD2.F32 R171, -RZ, R47.H0_H0 ;  /* 0x2000002fffab7230 */ /* 0x000fe20000004100 */
[----:B------:R-:W0:Y:S01]  /*3bf0*/  LDC.64 R88, c[0x0][0x3c8] ;  /* 0x0000f200ff587b82 */ /* 0x000e220000000a00 */
[----:B------:R-:W-:Y:S01]  /*3c00*/  FMUL R156, R77, R156 ;  /* 0x0000009c4d9c7220 */ /* 0x000fe20000400000 */
[----:B------:R-:W-:Y:S01]  /*3c10*/  @P2 FADD R169, R169, 1 ;  /* 0x3f800000a9a92421 */ /* 0x000fe20000000000 */
[----:B------:R-:W-:Y:S02]  /*3c20*/  HADD2.F32 R167, -RZ, R44.H1_H1 ;  /* 0x3000002cffa77230 */ /* 0x000fe40000004100 */
[----:B------:R-:W-:Y:S01]  /*3c30*/  FMUL R152, R77, R152 ;  /* 0x000000984d987220 */ /* 0x000fe20000400000 */
[----:B------:R-:W-:Y:S01]  /*3c40*/  @P2 FADD R165, R165, 1 ;  /* 0x3f800000a5a52421 */ /* 0x000fe20000000000 */
[----:B------:R-:W-:-:S02]  /*3c50*/  HADD2.F32 R82, -RZ, R35.H1_H1 ;  /* 0x30000023ff527230 */ /* 0x000fc40000004100 */
[----:B------:R-:W-:Y:S01]  /*3c60*/  FFMA R156, R156, R169, R171 ;  /* 0x000000a99c9c7223 */ /* 0x000fe200000000ab */
[----:B------:R-:W-:Y:S02]  /*3c70*/  HADD2.F32 R173, -RZ, R121.H1_H1 ;  /* 0x30000079ffad7230 */ /* 0x000fe40000004100 */
[C---:B------:R-:W-:Y:S01]  /*3c80*/  FMUL R128, R77.reuse, R128 ;  /* 0x000000804d807220 */ /* 0x040fe20000400000 */
[C---:B------:R-:W-:Y:S01]  /*3c90*/  FMUL R160, R77.reuse, R160 ;  /* 0x000000a04da07220 */ /* 0x040fe20000400000 */
[C---:B------:R-:W-:Y:S01]  /*3ca0*/  FMUL R162, R77.reuse, R162 ;  /* 0x000000a24da27220 */ /* 0x040fe20000400000 */
[C---:B------:R-:W-:Y:S01]  /*3cb0*/  FMUL R2, R77.reuse, R230 ;  /* 0x000000e64d027220 */ /* 0x040fe20000400000 */
[----:B------:R-:W-:Y:S01]  /*3cc0*/  FMUL R79, R77, R234 ;  /* 0x000000ea4d4f7220 */ /* 0x000fe20000400000 */
        /* <DEDUP_REMOVED lines=12> */
[----:B------:R-:W-:Y:S01]  /*3d90*/  FFMA R128, R128, R173, R175 ;  /* 0x000000ad80807223 */ /* 0x000fe200000000af */
[----:B------:R-:W-:Y:S01]  /*3da0*/  @P2 FADD R165, R165, 1 ;  /* 0x3f800000a5a52421 */ /* 0x000fe20000000000 */
[----:B------:R-:W-:Y:S02]  /*3db0*/  HADD2.F32 R72, -RZ, R33.H1_H1 ;  /* 0x30000021ff487230 */ /* 0x000fe40000004100 */
[----:B------:R-:W-:Y:S01]  /*3dc0*/  FFMA R160, R160, R169, R171 ;  /* 0x000000a9a0a07223 */ /* 0x000fe200000000ab */
[----:B------:R-:W-:Y:S02]  /*3dd0*/  HADD2.F32 R77, -RZ, R32.H1_H1 ;  /* 0x30000020ff4d7230 */ /* 0x000fe40000004100 */
[----:B------:R-:W-:Y:S01]  /*3de0*/  FFMA R162, R162, R165, R167 ;  /* 0x000000a5a2a27223 */ /* 0x000fe200000000a7 */
[----:B------:R-:W-:Y:S02]  /*3df0*/  HADD2.F32 R74, -RZ, R69.H1_H1 ;  /* 0x30000045ff4a7230 */ /* 0x000fe40000004100 */
[----:B------:R-:W-:Y:S01]  /*3e00*/  @P1 FMUL R124, R124, R117 ;  /* 0x000000757c7c1220 */ /* 0x000fe20000400000 */
[----:B------:R-:W-:-:S02]  /*3e10*/  HADD2.F32 R81, -RZ, R68.H1_H1 ;  /* 0x30000044ff517230 */ /* 0x000fc40000004100 */
[-C--:B------:R-:W-:Y:S01]  /*3e20*/  @P1 FMUL R128, R128, R117.reuse ;  /* 0x0000007580801220 */ /* 0x080fe20000400000 */
[----:B------:R-:W-:Y:S01]  /*3e30*/  @P2 FADD R72, R72, 1 ;  /* 0x3f80000048482421 */ /* 0x000fe20000000000 */
        /* <DEDUP_REMOVED lines=43> */
[----:B0-----:R-:W-:Y:S01]  /*40f0*/  IMAD.WIDE.U32 R128, R107, 0x10, R88 ;  /* 0x000000106b807825 */ /* 0x001fe200078e0058 */
[----:B------:R-:W-:-:S03]  /*4100*/  F2FP.F16.F32.PACK_AB R72, R135, R132 ;  /* 0x000000848748723e */ /* 0x000fc600000000ff */
        /* <DEDUP_REMOVED lines=62> */
[----:B------:R-:W-:Y:S01]  /*44f0*/  IMAD.WIDE.U32 R88, R3, 0x10, R88 ;  /* 0x0000001003587825 */ /* 0x000fe200078e0058 */
        /* <DEDUP_REMOVED lines=14> */
[----:B------:R-:W-:-:S05]  /*45e0*/  F2FP.F16.F32.PACK_AB R152, R2, R0 ;  /* 0x000000000298723e */ /* 0x000fca00000000ff */
[----:B------:R0:W-:Y:S01]  /*45f0*/  STG.E.128 desc[UR6][R88.64], R152 ;  /* 0x0000009858007986 */ /* 0x0001e2000c101d06 */
[----:B------:R-:W-:Y:S05]  /*4600*/  BRA `(.L_x_7388) ;  /* 0x0000002400e47947 */ /* 0x000fea0003800000 */
.L_x_7387:
[----:B------:R-:W-:Y:S01]  /*4610*/  ISETP.NE.AND P1, PT, RZ, UR9, PT ;  /* 0x00000009ff007c0c */ /* 0x000fe2000bf25270 */
[--C-:B-1---5:R-:W-:Y:S02]  /*4620*/  HADD2.F32 R72, -RZ, R120.reuse.H0_H0 ;  /* 0x20000078ff487230 */ /* 0x122fe40000004100 */
[--C-:B------:R-:W-:Y:S01]  /*4630*/  FADD R2, R119, -R0.reuse ;  /* 0x8000000077027221 */ /* 0x100fe20000000000 */
[----:B------:R-:W-:Y:S02]  /*4640*/  HADD2.F32 R84, -RZ, R120.H1_H1 ;  /* 0x30000078ff547230 */ /* 0x000fe40000004100 */
[----:B------:R-:W-:Y:S01]  /*4650*/  FADD R76, R133, -R0 ;  /* 0x80000000854c7221 */ /* 0x000fe20000000000 */
[--C-:B------:R-:W-:Y:S02]  /*4660*/  HADD2.F32 R74, -RZ, R36.reuse.H0_H0 ;  /* 0x20000024ff4a7230 */ /* 0x100fe40000004100 */
[----:B------:R-:W-:Y:S01]  /*4670*/  FMUL R73, R77, R2 ;  /* 0x000000024d497220 */ /* 0x000fe20000400000 */
[----:B------:R-:W-:-:S02]  /*4680*/  HADD2.F32 R164, -RZ, R36.H1_H1 ;  /* 0x30000024ffa47230 */ /* 0x000fc40000004100 */
[--C-:B------:R-:W-:Y:S01]  /*4690*/  FADD R162, R187, -R0.reuse ;  /* 0x80000000bba27221 */ /* 0x100fe20000000000 */
[----:B------:R-:W-:Y:S01]  /*46a0*/  FMUL R81, R77, R76 ;  /* 0x0000004c4d517220 */ /* 0x000fe20000400000 */
[--C-:B------:R-:W-:Y:S01]  /*46b0*/  FADD R172, R191, -R0.reuse ;  /* 0x80000000bfac7221 */ /* 0x100fe20000000000 */
[--C-:B------:R-:W-:Y:S01]  /*46c0*/  FADD R138, R163, -R0.reuse ;  /* 0x80000000a38a7221 */ /* 0x100fe20000000000 */
[--C-:B------:R-:W-:Y:S02]  /*46d0*/  HADD2.F32 R166, -RZ, R121.reuse.H0_H0 ;  /* 0x20000079ffa67230 */ /* 0x100fe40000004100 */
[----:B------:R-:W-:Y:S01]  /*46e0*/  @P1 FADD R72, R72, 1 ;  /* 0x3f80000048481421 */ /* 0x000fe20000000000 */
[----:B------:R-:W-:Y:S01]  /*46f0*/  @P1 FADD R84, R84, 1 ;  /* 0x3f80000054541421 */ /* 0x000fe20000000000 */
[----:B------:R-:W-:Y:S01]  /*4700*/  FADD R78, R135, -R0 ;  /* 0x80000000874e7221 */ /* 0x000fe20000000000 */
[----:B------:R-:W-:Y:S01]  /*4710*/  FMUL R163, R77, R162 ;  /* 0x000000a24da37220 */ /* 0x000fe20000400000 */
[----:B------:R-:W-:Y:S01]  /*4720*/  FFMA R73, R73, R72, R74 ;  /* 0x0000004849497223 */ /* 0x000fe2000000004a */
[----:B------:R-:W-:Y:S01]  /*4730*/  FFMA R72, R81, R84, R164 ;  /* 0x0000005451487223 */ /* 0x000fe200000000a4 */
[----:B------:R-:W-:Y:S01]  /*4740*/  FADD R174, R193, -R0 ;  /* 0x80000000c1ae7221 */ /* 0x000fe20000000000 */
[----:B------:R-:W-:Y:S01]  /*4750*/  FMUL R162, R77, R172 ;  /* 0x000000ac4da27220 */ /* 0x000fe20000400000 */
[----:B------:R-:W-:-:S02]  /*4760*/  HADD2.F32 R84, -RZ, R121.H1_H1 ;  /* 0x30000079ff547230 */ /* 0x000fc40000004100 */
[--C-:B------:R-:W-:Y:S01]  /*4770*/  FADD R80, R129, -R0.reuse ;  /* 0x8000000081507221 */ /* 0x100fe20000000000 */
[----:B------:R-:W-:Y:S02]  /*4780*/  HADD2.F32 R172, -RZ, R123.H0_H0 ;  /* 0x2000007bffac7230 */ /* 0x000fe40000004100 */
[--C-:B------:R-:W-:Y:S01]  /*4790*/  FADD R88, R141, -R0.reuse ;  /* 0x800000008d587221 */ /* 0x100fe20000000000 */
[--C-:B------:R-:W-:Y:S01]  /*47a0*/  FADD R182, R83, -R0.reuse ;  /* 0x8000000053b67221 */ /* 0x100fe20000000000 */
[--C-:B------:R-:W-:Y:S02]  /*47b0*/  HADD2.F32 R168, -RZ, R37.reuse.H0_H0 ;  /* 0x20000025ffa87230 */ /* 0x100fe40000004100 */
[----:B------:R-:W-:Y:S01]  /*47c0*/  FMUL R83, R77, R78 ;  /* 0x0000004e4d537220 */ /* 0x000fe20000400000 */
[----:B------:R-:W-:Y:S01]  /*47d0*/  @P1 FADD R166, R166, 1 ;  /* 0x3f800000a6a61421 */ /* 0x000fe20000000000 */
[----:B------:R-:W-:Y:S01]  /*47e0*/  FADD R214, R91, -R0 ;  /* 0x800000005bd67221 */ /* 0x000fe20000000000 */
[----:B------:R-:W-:Y:S01]  /*47f0*/  FMUL R2, R77, R174 ;  /* 0x000000ae4d027220 */ /* 0x000fe20000400000 */
[----:B------:R-:W-:-:S02]  /*4800*/  HADD2.F32 R74, -RZ, R37.H1_H1 ;  /* 0x30000025ff4a7230 */ /* 0x000fc40000004100 */
[--C-:B------:R-:W-:Y:S01]  /*4810*/  FADD R82, R137, -R0.reuse ;  /* 0x8000000089527221 */ /* 0x100fe20000000000 */
[----:B------:R-:W-:Y:S02]  /*4820*/  HADD2.F32 R164, -RZ, R122.H0_H0 ;  /* 0x2000007affa47230 */ /* 0x000fe40000004100 */
[--C-:B------:R-:W-:Y:S01]  /*4830*/  FADD R144, R169, -R0.reuse ;  /* 0x80000000a9907221 */ /* 0x100fe20000000000 */
        /* <DEDUP_REMOVED lines=8> */
[----:B------:R-:W-:-:S02]  /*48c0*/  HADD2.F32 R166, -RZ, R38.H0_H0 ;  /* 0x20000026ffa67230 */ /* 0x000fc40000004100 */
[----:B------:R-:W-:Y:S01]  /*48d0*/  FADD R86, R139, -R0 ;  /* 0x800000008b567221 */ /* 0x000fe20000000000 */
[----:B------:R-:W-:Y:S02]  /*48e0*/  HADD2.F32 R168, -RZ, R122.H1_H1 ;  /* 0x3000007affa87230 */ /* 0x000fe40000004100 */
[----:B------:R-:W-:Y:S01]  /*48f0*/  FMUL R165, R77, R82 ;  /* 0x000000524da57220 */ /* 0x000fe20000400000 */
[----:B------:R-:W-:Y:S01]  /*4900*/  @P1 FADD R164, R164, 1 ;  /* 0x3f800000a4a41421 */ /* 0x000fe20000000000 */
        /* <DEDUP_REMOVED lines=58> */
[----:B------:R-:W-:Y:S01]  /*4cb0*/  FMUL R0, R77, R170 ;  /* 0x000000aa4d007220 */ /* 0x000fe20000400000 */
[----:B------:R-:W-:-:S02]  /*4cc0*/  HADD2.F32 R169, -RZ, R4.H1_H1 ;  /* 0x30000004ffa97230 */ /* 0x000fc40000004100 */
[----:B------:R-:W-:Y:S01]  /*4cd0*/  FMUL R167, R77, R86 ;  /* 0x000000564da77220 */ /* 0x000fe20000400000 */
[----:B------:R-:W-:Y:S02]  /*4ce0*/  HADD2.F32 R170, -RZ, R38.H1_H1 ;  /* 0x30000026ffaa7230 */ /* 0x000fe40000004100 */
[----:B------:R-:W-:Y:S01]  /*4cf0*/  @P1 FADD R168, R168, 1 ;  /* 0x3f800000a8a81421 */ /* 0x000fe20000000000 */
[----:B------:R-:W-:Y:S01]  /*4d00*/  FFMA R83, R165, R164, R166 ;  /* 0x000000a4a5537223 */ /* 0x000fe200000000a6 */
[----:B------:R-:W-:Y:S02]  /*4d10*/  HADD2.F32 R165, -RZ, R123.H1_H1 ;  /* 0x3000007bffa57230 */ /* 0x000fe40000004100 */
[----:B------:R-:W-:Y:S01]  /*4d20*/  FMUL R78, R77, R94 ;  /* 0x0000005e4d4e7220 */ /* 0x000fe20000400000 */
[----:B------:R-:W-:Y:S02]  /*4d30*/  HADD2.F32 R171, -RZ, R40.H1_H1 ;  /* 0x30000028ffab7230 */ /* 0x000fe40000004100 */
[----:B------:R-:W-:Y:S01]  /*4d40*/  @P1 FADD R169, R169, 1 ;  /* 0x3f800000a9a91421 */ /* 0x000fe20000000000 */
[----:B------:R-:W-:Y:S01]  /*4d50*/  FFMA R74, R167, R168, R170 ;  /* 0x000000a8a74a7223 */ /* 0x000fe200000000aa */
[----:B------:R-:W-:-:S02]  /*4d60*/  HADD2.F32 R167, -RZ, R39.H1_H1 ;  /* 0x30000027ffa77230 */ /* 0x000fc40000004100 */
[----:B------:R-:W-:Y:S01]  /*4d70*/  FMUL R76, R77, R90 ;  /* 0x0000005a4d4c7220 */ /* 0x000fe20000400000 */
[----:B------:R-:W-:Y:S01]  /*4d80*/  @P1 FADD R165, R165, 1 ;  /* 0x3f800000a5a51421 */ /* 0x000fe20000000000 */
[----:B------:R-:W-:Y:S02]  /*4d90*/  HADD2.F32 R164, -RZ, R4.H0_H0 ;  /* 0x20000004ffa47230 */ /* 0x000fe40000004100 */
[----:B------:R-:W-:Y:S01]  /*4da0*/  FFMA R78, R78, R169, R171 ;  /* 0x000000a94e4e7223 */ /* 0x000fe200000000ab */
[----:B------:R-:W-:Y:S02]  /*4db0*/  HADD2.F32 R169, -RZ, R6.H1_H1 ;  /* 0x30000006ffa97230 */ /* 0x000fe40000004100 */
[----:B------:R-:W-:Y:S01]  /*4dc0*/  FFMA R76, R76, R165, R167 ;  /* 0x000000a54c4c7223 */ /* 0x000fe200000000a7 */
[----:B------:R-:W-:Y:S02]  /*4dd0*/  HADD2.F32 R166, -RZ, R40.H0_H0 ;  /* 0x20000028ffa67230 */ /* 0x000fe40000004100 */
[----:B------:R-:W-:Y:S01]  /*4de0*/  FMUL R93, R77, R92 ;  /* 0x0000005c4d5d7220 */ /* 0x000fe20000400000 */
[----:B------:R-:W-:-:S02]  /*4df0*/  HADD2.F32 R165, -RZ, R5.H1_H1 ;  /* 0x30000005ffa57230 */ /* 0x000fc40000004100 */
[----:B------:R-:W-:Y:S01]  /*4e00*/  @P1 FADD R164, R164, 1 ;  /* 0x3f800000a4a41421 */ /* 0x000fe20000000000 */
[----:B------:R-:W-:Y:S02]  /*4e10*/  HADD2.F32 R171, -RZ, R42.H1_H1 ;  /* 0x3000002affab7230 */ /* 0x000fe40000004100 */
[----:B------:R-:W-:Y:S01]  /*4e20*/  FMUL R82, R77, R124 ;  /* 0x0000007c4d527220 */ /* 0x000fe20000400000 */
[----:B------:R-:W-:Y:S01]  /*4e30*/  @P1 FADD R169, R169, 1 ;  /* 0x3f800000a9a91421 */ /* 0x000fe20000000000 */
[----:B------:R-:W-:Y:S02]  /*4e40*/  HADD2.F32 R167, -RZ, R41.H1_H1 ;  /* 0x30000029ffa77230 */ /* 0x000fe40000004100 */
[----:B------:R-:W-:Y:S01]  /*4e50*/  FMUL R80, R77, R98 ;  /* 0x000000624d507220 */ /* 0x000fe20000400000 */
[----:B------:R-:W-:Y:S01]  /*4e60*/  FFMA R93, R93, R164, R166 ;  /* 0x000000a45d5d7223 */ /* 0x000fe200000000a6 */
[----:B------:R-:W-:Y:S01]  /*4e70*/  @P1 FADD R165, R165, 1 ;  /* 0x3f800000a5a51421 */ /* 0x000fe20000000000 */
[----:B------:R-:W-:-:S02]  /*4e80*/  HADD2.F32 R164, -RZ, R6.H0_H0 ;  /* 0x20000006ffa47230 */ /* 0x000fc40000004100 */
[----:B------:R-:W-:Y:S01]  /*4e90*/  FFMA R82, R82, R169, R171 ;  /* 0x000000a952527223 */ /* 0x000fe200000000ab */
[----:B------:R-:W-:Y:S02]  /*4ea0*/  HADD2.F32 R169, -RZ, R8.H1_H1 ;  /* 0x30000008ffa97230 */ /* 0x000fe40000004100 */
[----:B------:R-:W-:Y:S01]  /*4eb0*/  FFMA R80, R80, R165, R167 ;  /* 0x000000a550507223 */ /* 0x000fe200000000a7 */
[----:B------:R-:W-:Y:S02]  /*4ec0*/  HADD2.F32 R166, -RZ, R42.H0_H0 ;  /* 0x2000002affa67230 */ /* 0x000fe40000004100 */
[C---:B------:R-:W-:Y:S01]  /*4ed0*/  FMUL R119, R77.reuse, R118 ;  /* 0x000000764d777220 */ /* 0x040fe20000400000 */
[----:B------:R-:W-:Y:S02]  /*4ee0*/  HADD2.F32 R165, -RZ, R7.H1_H1 ;  /* 0x30000007ffa57230 */ /* 0x000fe40000004100 */
[----:B------:R-:W-:Y:S01]  /*4ef0*/  FMUL R129, R77, R126 ;  /* 0x0000007e4d817220 */ /* 0x000fe20000400000 */
[----:B------:R-:W-:Y:S01]  /*4f00*/  @P1 FADD R164, R164, 1 ;  /* 0x3f800000a4a41421 */ /* 0x000fe20000000000 */
[----:B------:R-:W-:-:S02]  /*4f10*/  HADD2.F32 R171, -RZ, R44.H1_H1 ;  /* 0x3000002cffab7230 */ /* 0x000fc40000004100 */
[----:B------:R-:W-:Y:S01]  /*4f20*/  FMUL R126, R77, R132 ;  /* 0x000000844d7e7220 */ /* 0x000fe20000400000 */
[----:B------:R-:W-:Y:S01]  /*4f30*/  @P1 FADD R169, R169, 1 ;  /* 0x3f800000a9a91421 */ /* 0x000fe20000000000 */
[----:B------:R-:W-:Y:S02]  /*4f40*/  HADD2.F32 R167, -RZ, R43.H1_H1 ;  /* 0x3000002bffa77230 */ /* 0x000fe40000004100 */
[----:B------:R-:W-:Y:S01]  /*4f50*/  FMUL R86, R77, R128 ;  /* 0x000000804d567220 */ /* 0x000fe20000400000 */
[----:B------:R-:W-:Y:S01]  /*4f60*/  FFMA R119, R119, R164, R166 ;  /* 0x000000a477777223 */ /* 0x000fe200000000a6 */
[----:B------:R-:W-:Y:S01]  /*4f70*/  @P1 FADD R165, R165, 1 ;  /* 0x3f800000a5a51421 */ /* 0x000fe20000000000 */
[----:B------:R-:W-:Y:S02]  /*4f80*/  HADD2.F32 R164, -RZ, R8.H0_H0 ;  /* 0x20000008ffa47230 */ /* 0x000fe40000004100 */
[----:B------:R-:W-:Y:S01]  /*4f90*/  FFMA R126, R126, R169, R171 ;  /* 0x000000a97e7e7223 */ /* 0x000fe200000000ab */
[----:B------:R-:W-:-:S02]  /*4fa0*/  HADD2.F32 R169, -RZ, R10.H1_H1 ;  /* 0x3000000affa97230 */ /* 0x000fc40000004100 */
[----:B------:R-:W-:Y:S01]  /*4fb0*/  FFMA R86, R86, R165, R167 ;  /* 0x000000a556567223 */ /* 0x000fe200000000a7 */
[----:B------:R-:W-:Y:S02]  /*4fc0*/  HADD2.F32 R166, -RZ, R44.H0_H0 ;  /* 0x2000002cffa67230 */ /* 0x000fe40000004100 */
[C---:B------:R-:W-:Y:S01]  /*4fd0*/  FMUL R135, R77.reuse, R130 ;  /* 0x000000824d877220 */ /* 0x040fe20000400000 */
[----:B------:R-:W-:Y:S02]  /*4fe0*/  HADD2.F32 R165, -RZ, R9.H1_H1 ;  /* 0x30000009ffa57230 */ /* 0x000fe40000004100 */
[----:B------:R-:W-:Y:S01]  /*4ff0*/  @P1 FADD R164, R164, 1 ;  /* 0x3f800000a4a41421 */ /* 0x000fe20000000000 */
[----:B------:R-:W-:Y:S02]  /*5000*/  HADD2.F32 R171, -RZ, R46.H1_H1 ;  /* 0x3000002effab7230 */ /* 0x000fe40000004100 */
[----:B------:R-:W-:Y:S01]  /*5010*/  FMUL R132, R77, R140 ;  /* 0x0000008c4d847220 */ /* 0x000fe20000400000 */
[----:B------:R-:W-:Y:S01]  /*5020*/  @P1 FADD R169, R169, 1 ;  /* 0x3f800000a9a91421 */ /* 0x000fe20000000000 */
[----:B------:R-:W-:-:S02]  /*5030*/  HADD2.F32 R167, -RZ, R45.H1_H1 ;  /* 0x3000002dffa77230 */ /* 0x000fc40000004100 */
[----:B------:R-:W-:Y:S01]  /*5040*/  FMUL R128, R77, R136 ;  /* 0x000000884d807220 */ /* 0x000fe20000400000 */
[----:B------:R-:W-:Y:S01]  /*5050*/  FFMA R135, R135, R164, R166 ;  /* 0x000000a487877223 */ /* 0x000fe200000000a6 */
        /* <DEDUP_REMOVED lines=12> */
[C---:B------:R-:W-:Y:S01]  /*5120*/  FMUL R139, R77.reuse, R134 ;  /* 0x000000864d8b7220 */ /* 0x040fe20000400000 */
[----:B------:R-:W-:Y:S02]  /*5130*/  HADD2.F32 R167, -RZ, R47.H1_H1 ;  /* 0x3000002fffa77230 */ /* 0x000fe40000004100 */
[----:B------:R-:W-:Y:S01]  /*5140*/  FMUL R134, R77, R144 ;  /* 0x000000904d867220 */ /* 0x000fe20000400000 */
[----:B------:R-:W-:Y:S02]  /*5150*/  HADD2.F32 R168, -RZ, R5.H0_H0 ;  /* 0x20000005ffa87230 */ /* 0x000fe40000004100 */
        /* <DEDUP_REMOVED lines=8> */
[----:B------:R-:W-:Y:S01]  /*51e0*/  @P1 FADD R168, R168, 1 ;  /* 0x3f800000a8a81421 */ /* 0x000fe20000000000 */
[----:B------:R-:W-:Y:S02]  /*51f0*/  HADD2.F32 R166, -RZ, R48.H0_H0 ;  /* 0x20000030ffa67230 */ /* 0x000fe40000004100 */
[----:B------:R-:W-:Y:S01]  /*5200*/  FMUL R153, R77, R146 ;  /* 0x000000924d997220 */ /* 0x000fe20000400000 */
[----:B------:R-:W-:-:S02]  /*5210*/  HADD2.F32 R165, -RZ, R13.H1_H1 ;  /* 0x3000000dffa57230 */ /* 0x000fc40000004100 */
[----:B------:R-:W-:Y:S01]  /*5220*/  @P1 FADD R164, R164, 1 ;  /* 0x3f800000a4a41421 */ /* 0x000fe20000000000 */
[----:B------:R-:W-:Y:S02]  /*5230*/  HADD2.F32 R171, -RZ, R50.H1_H1 ;  /* 0x30000032ffab7230 */ /* 0x000fe40000004100 */
[----:B------:R-:W-:Y:S01]  /*5240*/  FMUL R144, R77, R156 ;  /* 0x0000009c4d907220 */ /* 0x000fe20000400000 */
[----:B------:R-:W-:Y:S01]  /*5250*/  @P1 FADD R169, R169, 1 ;  /* 0x3f800000a9a91421 */ /* 0x000fe20000000000 */
[----:B------:R-:W-:Y:S01]  /*5260*/  FFMA R97, R97, R168, R170 ;  /* 0x000000a861617223 */ /* 0x000fe200000000aa */
        /* <DEDUP_REMOVED lines=12> */
[----:B------:R-:W-:Y:S01]  /*5330*/  FMUL R159, R77, R154 ;  /* 0x0000009a4d9f7220 */ /* 0x000fe20000400000 */
[----:B------:R-:W-:-:S02]  /*5340*/  HADD2.F32 R165, -RZ, R15.H1_H1 ;  /* 0x3000000fffa57230 */ /* 0x000fc40000004100 */
[----:B------:R-:W-:Y:S01]  /*5350*/  @P1 FADD R164, R164, 1 ;  /* 0x3f800000a4a41421 */ /* 0x000fe20000000000 */
[----:B------:R-:W-:Y:S02]  /*5360*/  HADD2.F32 R171, -RZ, R52.H1_H1 ;  /* 0x30000034ffab7230 */ /* 0x000fe40000004100 */
[----:B------:R-:W-:Y:S01]  /*5370*/  @P1 FADD R169, R169, 1 ;  /* 0x3f800000a9a91421 */ /* 0x000fe20000000000 */
[----:B------:R-:W-:Y:S02]  /*5380*/  HADD2.F32 R173, -RZ, R17.H0_H0 ;  /* 0x20000011ffad7230 */ /* 0x000fe40000004100 */
[----:B------:R-:W-:Y:S01]  /*5390*/  FFMA R129, R129, R168, R170 ;  /* 0x000000a881817223 */ /* 0x000fe200000000aa */
[----:B------:R-:W-:Y:S02]  /*53a0*/  HADD2.F32 R167, -RZ, R51.H1_H1 ;  /* 0x30000033ffa77230 */ /* 0x000fe40000004100 */
[----:B------:R-:W-:Y:S01]  /*53b0*/  FMUL R146, R77, R160 ;  /* 0x000000a04d927220 */ /* 0x000fe20000400000 */
[----:B------:R-:W-:-:S02]  /*53c0*/  HADD2.F32 R168, -RZ, R9.H0_H0 ;  /* 0x20000009ffa87230 */ /* 0x000fc40000004100 */
[----:B------:R-:W-:Y:S01]  /*53d0*/  FFMA R159, R159, R164, R166 ;  /* 0x000000a49f9f7223 */ /* 0x000fe200000000a6 */
[----:B------:R-:W-:Y:S02]  /*53e0*/  HADD2.F32 R175, -RZ, R53.H0_H0 ;  /* 0x20000035ffaf7230 */ /* 0x000fe40000004100 */
[----:B------:R-:W-:Y:S01]  /*53f0*/  @P1 FADD R165, R165, 1 ;  /* 0x3f800000a5a51421 */ /* 0x000fe20000000000 */
[----:B------:R-:W-:Y:S02]  /*5400*/  HADD2.F32 R164, -RZ, R16.H0_H0 ;  /* 0x20000010ffa47230 */ /* 0x000fe40000004100 */
[----:B------:R-:W-:Y:S01]  /*5410*/  @P1 FADD R173, R173, 1 ;  /* 0x3f800000adad1421 */ /* 0x000fe20000000000 */
        /* <DEDUP_REMOVED lines=9> */
[----:B------:R-:W-:Y:S02]  /*54b0*/  HADD2.F32 R171, -RZ, R54.H0_H0 ;  /* 0x20000036ffab7230 */ /* 0x000fe40000004100 */
[----:B------:R-:W-:Y:S01]  /*54c0*/  FMUL R160, R77, R176 ;  /* 0x000000b04da07220 */ /* 0x000fe20000400000 */
[----:B------:R-:W-:-:S02]  /*54d0*/  HADD2.F32 R173, -RZ, R18.H1_H1 ;  /* 0x30000012ffad7230 */ /* 0x000fc40000004100 */
[----:B------:R-:W-:Y:S01]  /*54e0*/  @P1 FADD R169, R169, 1 ;  /* 0x3f800000a9a91421 */ /* 0x000fe20000000000 */
[----:B------:R-:W-:Y:S02]  /*54f0*/  HADD2.F32 R177, -RZ, R19.H0_H0 ;  /* 0x20000013ffb17230 */ /* 0x000fe40000004100 */
[----:B------:R-:W-:Y:S01]  /*5500*/  FFMA R139, R139, R168, R170 ;  /* 0x000000a88b8b7223 */ /* 0x000fe200000000aa */
[----:B------:R-:W-:Y:S02]  /*5510*/  HADD2.F32 R167, -RZ, R53.H1_H1 ;  /* 0x30000035ffa77230 */ /* 0x000fe40000004100 */
[----:B------:R-:W-:Y:S01]  /*5520*/  FMUL R161, R77, R158 ;  /* 0x0000009e4da17220 */ /* 0x000fe20000400000 */
[----:B------:R-:W-:Y:S02]  /*5530*/  HADD2.F32 R168, -RZ, R11.H0_H0 ;  /* 0x2000000bffa87230 */ /* 0x000fe40000004100 */
[----:B------:R-:W-:Y:S01]  /*5540*/  FFMA R163, R163, R164, R166 ;  /* 0x000000a4a3a37223 */ /* 0x000fe200000000a6 */
        /* <DEDUP_REMOVED lines=9> */
[----:B------:R-:W-:Y:S01]  /*55e0*/  FFMA R2, R2, R165, R167 ;  /* 0x000000a502027223 */ /* 0x000fe200000000a7 */
[----:B------:R-:W-:-:S02]  /*55f0*/  HADD2.F32 R170, -RZ, R47.H0_H0 ;  /* 0x2000002fffaa7230 */ /* 0x000fc40000004100 */
[C---:B------:R-:W-:Y:S01]  /*5600*/  FMUL R147, R77.reuse, R142 ;  /* 0x0000008e4d937220 */ /* 0x040fe20000400000 */
[----:B------:R-:W-:Y:S01]  /*5610*/  @P1 FADD R168, R168, 1 ;  /* 0x3f800000a8a81421 */ /* 0x000fe20000000000 */
[----:B------:R-:W-:Y:S01]  /*5620*/  FFMA R88, R88, R173, R175 ;  /* 0x000000ad58587223 */ /* 0x000fe200000000af */
[----:B------:R-:W-:Y:S01]  /*5630*/  FFMA R165, R158, R177, R179 ;  /* 0x000000b19ea57223 */ /* 0x000fe200000000b3 */
[----:B------:R-:W-:Y:S02]  /*5640*/  HADD2.F32 R173, -RZ, R56.H0_H0 ;  /* 0x20000038ffad7230 */ /* 0x000fe40000004100 */
[----:B------:R-:W-:Y:S01]  /*5650*/  FMUL R156, R77, R184 ;  /* 0x000000b84d9c7220 */ /* 0x000fe20000400000 */
[----:B------:R-:W-:Y:S02]  /*5660*/  HADD2.F32 R158, -RZ, R21.H0_H0 ;  /* 0x20000015ff9e7230 */ /* 0x000fe40000004100 */
[----:B------:R-:W-:Y:S01]  /*5670*/  @P1 FADD R171, R171, 1 ;  /* 0x3f800000abab1421 */ /* 0x000fe20000000000 */
[----:B------:R-:W-:Y:S01]  /*5680*/  FFMA R147, R147, R168, R170 ;  /* 0x000000a893937223 */ /* 0x000fe200000000aa */
[----:B------:R-:W-:-:S02]  /*5690*/  HADD2.F32 R168, -RZ, R13.H0_H0 ;  /* 0x2000000dffa87230 */ /* 0x000fc40000004100 */
[C---:B------:R-:W-:Y:S01]  /*56a0*/  FMUL R155, R77.reuse, R188 ;  /* 0x000000bc4d9b7220 */ /* 0x040fe20000400000 */
[----:B------:R-:W-:Y:S02]  /*56b0*/  HADD2.F32 R160, -RZ, R57.H0_H0 ;  /* 0x20000039ffa07230 */ /* 0x000fe40000004100 */
[----:B------:R-:W-:Y:S01]  /*56c0*/  @P1 FADD R158, R158, 1 ;  /* 0x3f8000009e9e1421 */ /* 0x000fe20000000000 */
[----:B------:R-:W-:Y:S01]  /*56d0*/  FFMA R166, R156, R171, R173 ;  /* 0x000000ab9ca67223 */ /* 0x000fe200000000ad */
[----:B------:R-:W-:Y:S02]  /*56e0*/  HADD2.F32 R156, -RZ, R22.H0_H0 ;  /* 0x20000016ff9c7230 */ /* 0x000fe40000004100 */
[----:B------:R-:W-:Y:S01]  /*56f0*/  FMUL R157, R77, R150 ;  /* 0x000000964d9d7220 */ /* 0x000fe20000400000 */
[----:B------:R-:W-:Y:S02]  /*5700*/  HADD2.F32 R170, -RZ, R49.H0_H0 ;  /* 0x20000031ffaa7230 */ /* 0x000fe40000004100 */
[----:B------:R-:W-:Y:S01]  /*5710*/  @P1 FADD R168, R168, 1 ;  /* 0x3f800000a8a81421 */ /* 0x000fe20000000000 */
[----:B------:R-:W-:Y:S01]  /*5720*/  FFMA R155, R155, R158, R160 ;  /* 0x0000009e9b9b7223 */ /* 0x000fe200000000a0 */
[----:B------:R-:W-:-:S02]  /*5730*/  HADD2.F32 R158, -RZ, R58.H0_H0 ;  /* 0x2000003aff9e7230 */ /* 0x000fc40000004100 */
[----:B------:R-:W-:Y:S01]  /*5740*/  FMUL R151, R77, R192 ;  /* 0x000000c04d977220 */ /* 0x000fe20000400000 */
[----:B------:R-:W-:Y:S01]  /*5750*/  @P1 FADD R156, R156, 1 ;  /* 0x3f8000009c9c1421 */ /* 0x000fe20000000000 */
[----:B------:R-:W-:Y:S01]  /*5760*/  FFMA R157, R157, R168, R170 ;  /* 0x000000a89d9d7223 */ /* 0x000fe200000000aa */
[----:B------:R-:W-:Y:S02]  /*5770*/  HADD2.F32 R168, -RZ, R15.H0_H0 ;  /* 0x2000000fffa87230 */ /* 0x000fe40000004100 */
[----:B------:R-:W-:Y:S01]  /*5780*/  FMUL R145, R77, R200 ;  /* 0x000000c84d917220 */ /* 0x000fe20000400000 */
[----:B------:R-:W-:Y:S01]  /*5790*/  FFMA R151, R151, R156, R158 ;  /* 0x0000009c97977223 */ /* 0x000fe2000000009e */
[----:B------:R-:W-:Y:S02]  /*57a0*/  HADD2.F32 R156, -RZ, R24.H0_H0 ;  /* 0x20000018ff9c7230 */ /* 0x000fe40000004100 */
[----:B------:R-:W-:Y:S01]  /*57b0*/  FMUL R149, R77, R196 ;  /* 0x000000c44d957220 */ /* 0x000fe20000400000 */
[----:B------:R-:W-:-:S02]  /*57c0*/  HADD2.F32 R170, -RZ, R51.H0_H0 ;  /* 0x20000033ffaa7230 */ /* 0x000fc40000004100 */
[----:B------:R-:W-:Y:S01]  /*57d0*/  @P1 FADD R168, R168, 1 ;  /* 0x3f800000a8a81421 */ /* 0x000fe20000000000 */
[----:B------:R-:W-:Y:S02]  /*57e0*/  HADD2.F32 R160, -RZ, R23.H0_H0 ;  /* 0x20000017ffa07230 */ /* 0x000fe40000004100 */
[----:B------:R-:W-:Y:S01]  /*57f0*/  @P1 FADD R156, R156, 1 ;  /* 0x3f8000009c9c1421 */ /* 0x000fe20000000000 */
[----:B------:R-:W-:Y:S02]  /*5800*/  HADD2.F32 R158, -RZ, R60.H0_H0 ;  /* 0x2000003cff9e7230 */ /* 0x000fe40000004100 */
[----:B------:R-:W-:Y:S01]  /*5810*/  FFMA R161, R161, R168, R170 ;  /* 0x000000a8a1a17223 */ /* 0x000fe200000000aa */
[----:B------:R-:W-:Y:S02]  /*5820*/  HADD2.F32 R168, -RZ, R59.H0_H0 ;  /* 0x2000003bffa87230 */ /* 0x000fe40000004100 */
[----:B------:R-:W-:Y:S01]  /*5830*/  @P1 FADD R160, R160, 1 ;  /* 0x3f800000a0a01421 */ /* 0x000fe20000000000 */
[----:B------:R-:W-:Y:S01]  /*5840*/  FMNMX3 R112, R112, |R73|, |R72|, !PT ;  /* 0x4000004970707276 */ /* 0x000fe20007800448 */
[----:B------:R-:W-:Y:S01]  /*5850*/  FFMA R145, R145, R156, R158 ;  /* 0x0000009c91917223 */ /* 0x000fe2000000009e */
[----:B------:R-:W-:-:S02]  /*5860*/  HADD2.F32 R156, -RZ, R26.H0_H0 ;  /* 0x2000001aff9c7230 */ /* 0x000fc40000004100 */
[----:B------:R-:W-:Y:S01]  /*5870*/  FFMA R149, R149, R160, R168 ;  /* 0x000000a095957223 */ /* 0x000fe200000000a8 */
[----:B------:R-:W-:Y:S02]  /*5880*/  HADD2.F32 R167, -RZ, R19.H1_H1 ;  /* 0x30000013ffa77230 */ /* 0x000fe40000004100 */
[C---:B------:R-:W-:Y:S01]  /*5890*/  FMUL R137, R77.reuse, R208 ;  /* 0x000000d04d897220 */ /* 0x040fe20000400000 */
[----:B------:R-:W-:Y:S02]  /*58a0*/  HADD2.F32 R160, -RZ, R25.H0_H0 ;  /* 0x20000019ffa07230 */ /* 0x000fe40000004100 */
[----:B------:R-:W-:Y:S01]  /*58b0*/  @P1 FADD R156, R156, 1 ;  /* 0x3f8000009c9c1421 */ /* 0x000fe20000000000 */
[----:B------:R-:W-:Y:S01]  /*58c0*/  HADD2.F32 R158, -RZ, R62.H0_H0 ;  /* 0x2000003eff9e7230 */ /* 0x000fe20000004100 */
[----:B------:R-:W-:Y:S01]  /*58d0*/  FMNMX3 R112, R112, |R81|, |R84|, !PT ;  /* 0x4000005170707276 */ /* 0x000fe20007800454 */
[----:B------:R-:W-:Y:S02]  /*58e0*/  HADD2.F32 R169, -RZ, R55.H1_H1 ;  /* 0x30000037ffa97230 */ /* 0x000fe40000004100 */
[----:B------:R-:W-:Y:S01]  /*58f0*/  FMUL R90, R77, R182 ;  /* 0x000000b64d5a7220 */ /* 0x000fe20000400000 */
[----:B------:R-:W-:Y:S01]  /*5900*/  @P1 FADD R167, R167, 1 ;  /* 0x3f800000a7a71421 */ /* 0x000fe20000000000 */
[----:B------:R-:W-:-:S02]  /*5910*/  HADD2.F32 R168, -RZ, R61.H0_H0 ;  /* 0x2000003dffa87230 */ /* 0x000fc40000004100 */
[----:B------:R-:W-:Y:S01]  /*5920*/  FMUL R143, R77, R204 ;  /* 0x000000cc4d8f7220 */ /* 0x000fe20000400000 */
[----:B------:R-:W-:Y:S01]  /*5930*/  @P1 FADD R160, R160, 1 ;  /* 0x3f800000a0a01421 */ /* 0x000fe20000000000 */
[----:B------:R-:W-:Y:S01]  /*5940*/  FFMA R137, R137, R156, R158 ;  /* 0x0000009c89897223 */ /* 0x000fe2000000009e */
[----:B------:R-:W-:Y:S01]  /*5950*/  HADD2.F32 R156, -RZ, R28.H0_H0 ;  /* 0x2000001cff9c7230 */ /* 0x000fe20000004100 */
[----:B------:R-:W-:Y:S01]  /*5960*/  FMNMX3 R112, R112, |R83|, |R74|, !PT ;  /* 0x4000005370707276 */ /* 0x000fe2000780044a */
[----:B------:R-:W-:Y:S01]  /*5970*/  FFMA R90, R90, R167, R169 ;  /* 0x000000a75a5a7223 */ /* 0x000fe200000000a9 */
[----:B------:R-:W-:Y:S02]  /*5980*/  HADD2.F32 R167, -RZ, R21.H1_H1 ;  /* 0x30000015ffa77230 */ /* 0x000fe40000004100 */
[----:B------:R-:W-:Y:S01]  /*5990*/  FFMA R143, R143, R160, R168 ;  /* 0x000000a08f8f7223 */ /* 0x000fe200000000a8 */
[----:B------:R-:W-:Y:S01]  /*59a0*/  HADD2.F32 R171, -RZ, R22.H1_H1 ;  /* 0x30000016ffab7230 */ /* 0x000fe20000004100 */
[----:B------:R-:W-:Y:S01]  /*59b0*/  FMNMX3 R112, R112, |R91|, |R76|, !PT ;  /* 0x4000005b70707276 */ /* 0x000fe2000780044c */
[----:B------:R-:W-:-:S02]  /*59c0*/  HADD2.F32 R160, -RZ, R27.H0_H0 ;  /* 0x2000001bffa07230 */ /* 0x000fc40000004100 */
[C---:B------:R-:W-:Y:S01]  /*59d0*/  FMUL R131, R77.reuse, R216 ;  /* 0x000000d84d837220 */ /* 0x040fe20000400000 */
[----:B------:R-:W-:Y:S02]  /*59e0*/  HADD2.F32 R158, -RZ, R64.H0_H0 ;  /* 0x20000040ff9e7230 */ /* 0x000fe40000004100 */
[----:B------:R-:W-:Y:S01]  /*59f0*/  @P1 FADD R156, R156, 1 ;  /* 0x3f8000009c9c1421 */ /* 0x000fe20000000000 */
[----:B------:R-:W-:Y:S02]  /*5a00*/  HADD2.F32 R169, -RZ, R57.H1_H1 ;  /* 0x30000039ffa97230 */ /* 0x000fe40000004100 */
[C---:B------:R-:W-:Y:S01]  /*5a10*/  FMUL R94, R77.reuse, R190 ;  /* 0x000000be4d5e7220 */ /* 0x040fe20000400000 */
[----:B------:R-:W-:Y:S02]  /*5a20*/  HADD2.F32 R173, -RZ, R58.H1_H1 ;  /* 0x3000003affad7230 */ /* 0x000fe40000004100 */
[----:B------:R-:W-:Y:S01]  /*5a30*/  FMUL R96, R77, R194 ;  /* 0x000000c24d607220 */ /* 0x000fe20000400000 */
[----:B------:R-:W-:Y:S01]  /*5a40*/  @P1 FADD R167, R167, 1 ;  /* 0x3f800000a7a71421 */ /* 0x000fe20000000000 */
[----:B------:R-:W-:Y:S01]  /*5a50*/  @P1 FADD R171, R171, 1 ;  /* 0x3f800000abab1421 */ /* 0x000fe20000000000 */
[----:B------:R-:W-:Y:S01]  /*5a60*/  HADD2.F32 R168, -RZ, R63.H0_H0 ;  /* 0x2000003fffa87230 */ /* 0x000fe20000004100 */
[----:B------:R-:W-:Y:S01]  /*5a70*/  FMNMX3 R112, R112, |R93|, |R78|, !PT ;  /* 0x4000005d70707276 */ /* 0x000fe2000780044e */
[----:B------:R-:W-:Y:S01]  /*5a80*/  FMUL R133, R77, R212 ;  /* 0x000000d44d857220 */ /* 0x000fe20000400000 */
[----:B------:R-:W-:Y:S01]  /*5a90*/  @P1 FADD R160, R160, 1 ;  /* 0x3f800000a0a01421 */ /* 0x000fe20000000000 */
[----:B------:R-:W-:Y:S01]  /*5aa0*/  FFMA R131, R131, R156, R158 ;  /* 0x0000009c83837223 */ /* 0x000fe2000000009e */
[----:B------:R-:W-:-:S02]  /*5ab0*/  HADD2.F32 R156, -RZ, R30.H0_H0 ;  /* 0x2000001eff9c7230 */ /* 0x000fc40000004100 */
[----:B------:R-:W-:Y:S01]  /*5ac0*/  FFMA R94, R94, R167, R169 ;  /* 0x000000a75e5e7223 */ /* 0x000fe200000000a9 */
[----:B------:R-:W-:Y:S01]  /*5ad0*/  FFMA R96, R96, R171, R173 ;  /* 0x000000ab60607223 */ /* 0x000fe200000000ad */
[----:B------:R-:W-:Y:S01]  /*5ae0*/  FMNMX3 R112, R112, |R97|, |R80|, !PT ;  /* 0x4000006170707276 */ /* 0x000fe20007800450 */
[----:B------:R-:W-:Y:S02]  /*5af0*/  HADD2.F32 R167, -RZ, R23.H1_H1 ;  /* 0x30000017ffa77230 */ /* 0x000fe40000004100 */
[----:B------:R-:W-:Y:S01]  /*5b00*/  FFMA R133, R133, R160, R168 ;  /* 0x000000a085857223 */ /* 0x000fe200000000a8 */
[----:B------:R-:W-:Y:S02]  /*5b10*/  HADD2.F32 R171, -RZ, R24.H1_H1 ;  /* 0x30000018ffab7230 */ /* 0x000fe40000004100 */
[----:B------:R-:W-:Y:S01]  /*5b20*/  FMUL R125, R77, R224 ;  /* 0x000000e04d7d7220 */ /* 0x000fe20000400000 */
[----:B------:R-:W-:Y:S02]  /*5b30*/  HADD2.F32 R160, -RZ, R29.H0_H0 ;  /* 0x2000001dffa07230 */ /* 0x000fe40000004100 */
[----:B------:R-:W-:Y:S01]  /*5b40*/  @P1 FADD R156, R156, 1 ;  /* 0x3f8000009c9c1421 */ /* 0x000fe20000000000 */
[----:B------:R-:W-:Y:S01]  /*5b50*/  HADD2.F32 R158, -RZ, R66.H0_H0 ;  /* 0x20000042ff9e7230 */ /* 0x000fe20000004100 */
[----:B------:R-:W-:Y:S01]  /*5b60*/  FMNMX3 R112, R112, |R119|, |R82|, !PT ;  /* 0x4000007770707276 */ /* 0x000fe20007800452 */
[----:B------:R-:W-:-:S02]  /*5b70*/  HADD2.F32 R169, -RZ, R59.H1_H1 ;  /* 0x3000003bffa97230 */ /* 0x000fc40000004100 */
[C---:B------:R-:W-:Y:S01]  /*5b80*/  FMUL R98, R77.reuse, R198 ;  /* 0x000000c64d627220 */ /* 0x040fe20000400000 */
[----:B------:R-:W-:Y:S02]  /*5b90*/  HADD2.F32 R173, -RZ, R60.H1_H1 ;  /* 0x3000003cffad7230 */ /* 0x000fe40000004100 */
[----:B------:R-:W-:Y:S01]  /*5ba0*/  FMUL R118, R77, R202 ;  /* 0x000000ca4d767220 */ /* 0x000fe20000400000 */
[----:B------:R-:W-:Y:S01]  /*5bb0*/  @P1 FADD R167, R167, 1 ;  /* 0x3f800000a7a71421 */ /* 0x000fe20000000000 */
[----:B------:R-:W-:Y:S01]  /*5bc0*/  @P1 FADD R171, R171, 1 ;  /* 0x3f800000abab1421 */ /* 0x000fe20000000000 */
[----:B------:R-:W-:Y:S02]  /*5bd0*/  HADD2.F32 R168, -RZ, R65.H0_H0 ;  /* 0x20000041ffa87230 */ /* 0x000fe40000004100 */
[----:B------:R-:W-:Y:S01]  /*5be0*/  FMUL R127, R77, R220 ;  /* 0x000000dc4d7f7220 */ /* 0x000fe20000400000 */
[----:B------:R-:W-:Y:S01]  /*5bf0*/  @P1 FADD R160, R160, 1 ;  /* 0x3f800000a0a01421 */ /* 0x000fe20000000000 */
[----:B------:R-:W-:Y:S01]  /*5c00*/  FFMA R125, R125, R156, R158 ;  /* 0x0000009c7d7d7223 */ /* 0x000fe2000000009e */
[----:B------:R-:W-:Y:S01]  /*5c10*/  HADD2.F32 R156, -RZ, R32.H0_H0 ;  /* 0x20000020ff9c7230 */ /* 0x000fe20000004100 */
[----:B------:R-:W-:Y:S01]  /*5c20*/  FMNMX3 R112, R112, |R129|, |R86|, !PT ;  /* 0x4000008170707276 */ /* 0x000fe20007800456 */
[----:B------:R-:W-:Y:S01]  /*5c30*/  FFMA R98, R98, R167, R169 ;  /* 0x000000a762627223 */ /* 0x000fe200000000a9 */
[----:B------:R-:W-:Y:S01]  /*5c40*/  FFMA R118, R118, R171, R173 ;  /* 0x000000ab76767223 */ /* 0x000fe200000000ad */
[----:B------:R-:W-:-:S02]  /*5c50*/  HADD2.F32 R167, -RZ, R25.H1_H1 ;  /* 0x30000019ffa77230 */ /* 0x000fc40000004100 */
[----:B------:R-:W-:Y:S01]  /*5c60*/  FFMA R127, R127, R160, R168 ;  /* 0x000000a07f7f7223 */ /* 0x000fe200000000a8 */
[----:B------:R-:W-:Y:S01]  /*5c70*/  HADD2.F32 R171, -RZ, R26.H1_H1 ;  /* 0x3000001affab7230 */ /* 0x000fe20000004100 */
[----:B------:R-:W-:Y:S01]  /*5c80*/  FMNMX3 R112, R112, |R135|, |R126|, !PT ;  /* 0x4000008770707276 */ /* 0x000fe2000780047e */
[----:B------:R-:W-:Y:S02]  /*5c90*/  HADD2.F32 R160, -RZ, R31.H0_H0 ;  /* 0x2000001fffa07230 */ /* 0x000fe40000004100 */
[C---:B------:R-:W-:Y:S01]  /*5ca0*/  FMUL R95, R77.reuse, R232 ;  /* 0x000000e84d5f7220 */ /* 0x040fe20000400000 */
[----:B------:R-:W-:Y:S02]  /*5cb0*/  HADD2.F32 R158, -RZ, R68.H0_H0 ;  /* 0x20000044ff9e7230 */ /* 0x000fe40000004100 */
[----:B------:R-:W-:Y:S01]  /*5cc0*/  @P1 FADD R156, R156, 1 ;  /* 0x3f8000009c9c1421 */ /* 0x000fe20000000000 */
[----:B------:R-:W-:Y:S02]  /*5cd0*/  HADD2.F32 R169, -RZ, R61.H1_H1 ;  /* 0x3000003dffa97230 */ /* 0x000fe40000004100 */
[----:B------:R-:W-:Y:S01]  /*5ce0*/  FMUL R124, R77, R206 ;  /* 0x000000ce4d7c7220 */ /* 0x000fe20000400000 */
[----:B------:R-:W-:-:S02]  /*5cf0*/  HADD2.F32 R173, -RZ, R62.H1_H1 ;  /* 0x3000003effad7230 */ /* 0x000fc40000004100 */
        /* <DEDUP_REMOVED lines=8> */
[----:B------:R-:W-:Y:S02]  /*5d80*/  HADD2.F32 R156, -RZ, R33.H0_H0 ;  /* 0x20000021ff9c7230 */ /* 0x000fe40000004100 */
[----:B------:R-:W-:Y:S01]  /*5d90*/  FFMA R124, R124, R167, R169 ;  /* 0x000000a77c7c7223 */ /* 0x000fe200000000a9 */
[----:B------:R-:W-:Y:S01]  /*5da0*/  FFMA R130, R130, R171, R173 ;  /* 0x000000ab82827223 */ /* 0x000fe200000000ad */
[----:B------:R-:W-:Y:S01]  /*5db0*/  FMNMX3 R112, R112, |R141|, |R132|, !PT ;  /* 0x4000008d70707276 */ /* 0x000fe20007800484 */
[----:B------:R-:W-:-:S02]  /*5dc0*/  HADD2.F32 R167, -RZ, R27.H1_H1 ;  /* 0x3000001bffa77230 */ /* 0x000fc40000004100 */
[----:B------:R-:W-:Y:S01]  /*5dd0*/  FFMA R99, R99, R160, R168 ;  /* 0x000000a063637223 */ /* 0x000fe200000000a8 */
[----:B------:R-:W-:Y:S02]  /*5de0*/  HADD2.F32 R171, -RZ, R28.H1_H1 ;  /* 0x3000001cffab7230 */ /* 0x000fe40000004100 */
[C---:B------:R-:W-:Y:S01]  /*5df0*/  FMUL R89, R77.reuse, R236 ;  /* 0x000000ec4d597220 */ /* 0x040fe20000400000 */
[----:B------:R-:W-:Y:S02]  /*5e00*/  HADD2.F32 R158, -RZ, R69.H0_H0 ;  /* 0x20000045ff9e7230 */ /* 0x000fe40000004100 */
[----:B------:R-:W-:Y:S01]  /*5e10*/  @P1 FADD R156, R156, 1 ;  /* 0x3f8000009c9c1421 */ /* 0x000fe20000000000 */
[----:B------:R-:W-:Y:S01]  /*5e20*/  HADD2.F32 R160, -RZ, R33.H1_H1 ;  /* 0x30000021ffa07230 */ /* 0x000fe20000004100 */
[----:B------:R-:W-:Y:S01]  /*5e30*/  FMNMX3 R112, R112, |R147|, |R134|, !PT ;  /* 0x4000009370707276 */ /* 0x000fe20007800486 */
[----:B------:R-:W-:Y:S02]  /*5e40*/  HADD2.F32 R170, -RZ, R34.H0_H0 ;  /* 0x20000022ffaa7230 */ /* 0x000fe40000004100 */
[----:B------:R-:W-:Y:S01]  /*5e50*/  FMUL R136, R77, R214 ;  /* 0x000000d64d887220 */ /* 0x000fe20000400000 */
[----:B------:R-:W-:-:S02]  /*5e60*/  HADD2.F32 R169, -RZ, R63.H1_H1 ;  /* 0x3000003fffa97230 */ /* 0x000fc40000004100 */
[----:B------:R-:W-:Y:S01]  /*5e70*/  FMUL R142, R77, R218 ;  /* 0x000000da4d8e7220 */ /* 0x000fe20000400000 */
[----:B------:R-:W-:Y:S02]  /*5e80*/  HADD2.F32 R173, -RZ, R64.H1_H1 ;  /* 0x30000040ffad7230 */ /* 0x000fe40000004100 */
[----:B------:R-:W-:Y:S01]  /*5e90*/  @P1 FADD R167, R167, 1 ;  /* 0x3f800000a7a71421 */ /* 0x000fe20000000000 */
[----:B------:R-:W-:Y:S01]  /*5ea0*/  @P1 FADD R171, R171, 1 ;  /* 0x3f800000abab1421 */ /* 0x000fe20000000000 */
[----:B------:R-:W-:Y:S02]  /*5eb0*/  HADD2.F32 R168, -RZ, R69.H1_H1 ;  /* 0x30000045ffa87230 */ /* 0x000fe40000004100 */
[----:B------:R-:W-:Y:S01]  /*5ec0*/  FMUL R87, R77, R238 ;  /* 0x000000ee4d577220 */ /* 0x000fe20000400000 */
[----:B------:R-:W-:Y:S01]  /*5ed0*/  @P1 FADD R160, R160, 1 ;  /* 0x3f800000a0a01421 */ /* 0x000fe20000000000 */
[----:B------:R-:W-:Y:S01]  /*5ee0*/  FFMA R89, R89, R156, R158 ;  /* 0x0000009c59597223 */ /* 0x000fe2000000009e */
[----:B------:R-:W-:Y:S01]  /*5ef0*/  HADD2.F32 R172, -RZ, R70.H0_H0 ;  /* 0x20000046ffac7230 */ /* 0x000fe20000004100 */
[----:B------:R-:W-:Y:S01]  /*5f00*/  FMNMX3 R112, R112, |R153|, |R138|, !PT ;  /* 0x4000009970707276 */ /* 0x000fe2000780048a */
[----:B------:R-:W-:-:S02]  /*5f10*/  HADD2.F32 R158, -RZ, R34.H1_H1 ;  /* 0x30000022ff9e7230 */ /* 0x000fc40000004100 */
[----:B------:R-:W-:Y:S01]  /*5f20*/  FMUL R85, R77, R240 ;  /* 0x000000f04d557220 */ /* 0x000fe20000400000 */
[----:B------:R-:W-:Y:S01]  /*5f30*/  @P1 FADD R170, R170, 1 ;  /* 0x3f800000aaaa1421 */ /* 0x000fe20000000000 */
[----:B------:R-:W-:Y:S01]  /*5f40*/  FFMA R136, R136, R167, R169 ;  /* 0x000000a788887223 */ /* 0x000fe200000000a9 */
[----:B------:R-:W-:Y:S01]  /*5f50*/  FFMA R142, R142, R171, R173 ;  /* 0x000000ab8e8e7223 */ /* 0x000fe200000000ad */
[----:B------:R-:W-:Y:S02]  /*5f60*/  HADD2.F32 R167, -RZ, R29.H1_H1 ;  /* 0x3000001dffa77230 */ /* 0x000fe40000004100 */
[----:B------:R-:W-:Y:S01]  /*5f70*/  FFMA R156, R87, R160, R168 ;  /* 0x000000a0579c7223 */ /* 0x000fe200000000a8 */
[----:B------:R-:W-:Y:S01]  /*5f80*/  HADD2.F32 R171, -RZ, R30.H1_H1 ;  /* 0x3000001effab7230 */ /* 0x000fe20000004100 */
[----:B------:R-:W-:Y:S01]  /*5f90*/  FMNMX3 R112, R112, |R157|, |R140|, !PT ;  /* 0x4000009d70707276 */ /* 0x000fe2000780048c */
[----:B------:R-:W-:Y:S02]  /*5fa0*/  HADD2.F32 R160, -RZ, R70.H1_H1 ;  /* 0x30000046ffa07230 */ /* 0x000fe40000004100 */
[----:B------:R-:W-:Y:S01]  /*5fb0*/  FMUL R79, R77, R242 ;  /* 0x000000f24d4f7220 */ /* 0x000fe20000400000 */
[----:B------:R-:W-:Y:S01]  /*5fc0*/  FFMA R85, R85, R170, R172 ;  /* 0x000000aa55557223 */ /* 0x000fe200000000ac */
[----:B------:R-:W-:Y:S01]  /*5fd0*/  @P1 FADD R158, R158, 1 ;  /* 0x3f8000009e9e1421 */ /* 0x000fe20000000000 */
[----:B------:R-:W-:-:S02]  /*5fe0*/  HADD2.F32 R172, -RZ, R35.H1_H1 ;  /* 0x30000023ffac7230 */ /* 0x000fc40000004100 */
[C---:B------:R-:W-:Y:S01]  /*5ff0*/  FMUL R148, R77.reuse, R222 ;  /* 0x000000de4d947220 */ /* 0x040fe20000400000 */
[----:B------:R-:W-:Y:S02]  /*6000*/  HADD2.F32 R169, -RZ, R65.H1_H1 ;  /* 0x30000041ffa97230 */ /* 0x000fe40000004100 */
[----:B------:R-:W-:Y:S01]  /*6010*/  FMUL R150, R77, R226 ;  /* 0x000000e24d967220 */ /* 0x000fe20000400000 */
[----:B------:R-:W-:Y:S02]  /*6020*/  HADD2.F32 R173, -RZ, R66.H1_H1 ;  /* 0x30000042ffad7230 */ /* 0x000fe40000004100 */
[----:B------:R-:W-:Y:S01]  /*6030*/  @P1 FADD R167, R167, 1 ;  /* 0x3f800000a7a71421 */ /* 0x000fe20000000000 */
[----:B------:R-:W-:Y:S01]  /*6040*/  @P1 FADD R171, R171, 1 ;  /* 0x3f800000abab1421 */ /* 0x000fe20000000000 */
[----:B------:R-:W-:Y:S01]  /*6050*/  HADD2.F32 R168, -RZ, R35.H0_H0 ;  /* 0x20000023ffa87230 */ /* 0x000fe20000004100 */
[----:B------:R-:W-:Y:S01]  /*6060*/  FMNMX3 R112, R112, |R159|, |R144|, !PT ;  /* 0x4000009f70707276 */ /* 0x000fe20007800490 */
[----:B------:R-:W-:Y:S01]  /*6070*/  FFMA R158, R79, R158, R160 ;  /* 0x0000009e4f9e7223 */ /* 0x000fe200000000a0 */
[C---:B------:R-:W-:Y:S01]  /*6080*/  FMUL R92, R77.reuse, R186 ;  /* 0x000000ba4d5c7220 */ /* 0x040fe20000400000 */
[C---:B------:R-:W-:Y:S01]  /*6090*/  FMUL R152, R77.reuse, R230 ;  /* 0x000000e64d987220 */ /* 0x040fe20000400000 */
[C---:B------:R-:W-:Y:S01]  /*60a0*/  FMUL R154, R77.reuse, R234 ;  /* 0x000000ea4d9a7220 */ /* 0x040fe20000400000 */
[----:B------:R-:W-:Y:S01]  /*60b0*/  FMUL R75, R77, R244 ;  /* 0x000000f44d4b7220 */ /* 0x000fe20000400000 */
[----:B------:R-:W-:-:S02]  /*60c0*/  HADD2.F32 R160, -RZ, R71.H1_H1 ;  /* 0x30000047ffa07230 */ /* 0x000fc40000004100 */
[----:B------:R-:W-:Y:S01]  /*60d0*/  FMUL R77, R77, R246 ;  /* 0x000000f64d4d7220 */ /* 0x000fe20000400000 */
[----:B------:R-:W-:Y:S01]  /*60e0*/  @P1 FADD R172, R172, 1 ;  /* 0x3f800000acac1421 */ /* 0x000fe20000000000 */
[----:B------:R-:W-:Y:S01]  /*60f0*/  FFMA R148, R148, R167, R169 ;  /* 0x000000a794947223 */ /* 0x000fe200000000a9 */
[----:B------:R-:W-:Y:S01]  /*6100*/  FFMA R150, R150, R171, R173 ;  /* 0x000000ab96967223 */ /* 0x000fe200000000ad */
[----:B------:R-:W-:Y:S01]  /*6110*/  HADD2.F32 R170, -RZ, R71.H0_H0 ;  /* 0x20000047ffaa7230 */ /* 0x000fe20000004100 */
[----:B------:R-:W-:Y:S01]  /*6120*/  FMNMX3 R112, R112, |R161|, |R146|, !PT ;  /* 0x400000a170707276 */ /* 0x000fe20007800492 */
[----:B------:R-:W-:Y:S02]  /*6130*/  HADD2.F32 R175, -RZ, R20.H1_H1 ;  /* 0x30000014ffaf7230 */ /* 0x000fe40000004100 */
[----:B------:R-:W-:Y:S01]  /*6140*/  @P1 FADD R168, R168, 1 ;  /* 0x3f800000a8a81421 */ /* 0x000fe20000000000 */
[----:B------:R-:W-:Y:S02]  /*6150*/  HADD2.F32 R167, -RZ, R31.H1_H1 ;  /* 0x3000001fffa77230 */ /* 0x000fe40000004100 */
[----:B------:R-:W-:Y:S01]  /*6160*/  FFMA R160, R77, R172, R160 ;  /* 0x000000ac4da07223 */ /* 0x000fe200000000a0 */
[----:B------:R-:W-:Y:S01]  /*6170*/  HADD2.F32 R171, -RZ, R32.H1_H1 ;  /* 0x30000020ffab7230 */ /* 0x000fe20000004100 */
[----:B------:R-:W-:Y:S01]  /*6180*/  FMNMX3 R77, R112, |R163|, |R0|, !PT ;  /* 0x400000a3704d7276 */ /* 0x000fe20007800400 */
[----:B------:R-:W-:Y:S01]  /*6190*/  FFMA R75, R75, R168, R170 ;  /* 0x000000a84b4b7223 */ /* 0x000fe200000000aa */
[----:B------:R-:W-:Y:S01]  /*61a0*/  @P1 FADD R175, R175, 1 ;  /* 0x3f800000afaf1421 */ /* 0x000fe20000000000 */
[----:B------:R-:W-:Y:S01]  /*61b0*/  @P1 FADD R167, R167, 1 ;  /* 0x3f800000a7a71421 */ /* 0x000fe20000000000 */
[----:B------:R-:W-:Y:S01]  /*61c0*/  @P1 FADD R171, R171, 1 ;  /* 0x3f800000abab1421 */ /* 0x000fe20000000000 */
[-C--:B------:R-:W-:Y:S01]  /*61d0*/  FMUL R168, R73, R117.reuse ;  /* 0x0000007549a87220 */ /* 0x080fe20000400000 */
[----:B------:R-:W-:Y:S01]  /*61e0*/  ISETP.NE.AND P1, PT, RZ, UR8, PT ;  /* 0x00000008ff007c0c */ /* 0x000fe2000bf25270 */
[----:B------:R-:W-:Y:S01]  /*61f0*/  HADD2.F32 R177, -RZ, R56.H1_H1 ;  /* 0x30000038ffb17230 */ /* 0x000fe20000004100 */
[----:B------:R-:W-:Y:S01]  /*6200*/  FMNMX3 R77, R77, |R162|, |R2|, !PT ;  /* 0x400000a24d4d7276 */ /* 0x000fe20007800402 */
[----:B------:R-:W-:Y:S01]  /*6210*/  HADD2.F32 R169, -RZ, R67.H1_H1 ;  /* 0x30000043ffa97230 */ /* 0x000fe20000004100 */
[----:B------:R-:W-:Y:S01]  /*6220*/  FSEL R73, R73, R168, !P1 ;  /* 0x000000a849497208 */ /* 0x000fe20004800000 */
[----:B------:R-:W-:Y:S01]  /*6230*/  FMUL R168, R83, R117 ;  /* 0x0000007553a87220 */ /* 0x000fe20000400000 */
[----:B------:R-:W-:Y:S01]  /*6240*/  FMNMX3 R77, R77, |R164|, |R88|, !PT ;  /* 0x400000a44d4d7276 */ /* 0x000fe20007800458 */
[----:B------:R-:W-:Y:S01]  /*6250*/  FFMA R92, R92, R175, R177 ;  /* 0x000000af5c5c7223 */ /* 0x000fe200000000b1 */
[-C--:B------:R-:W-:Y:S01]  /*6260*/  FMUL R170, R81, R117.reuse ;  /* 0x0000007551aa7220 */ /* 0x080fe20000400000 */
        /* <DEDUP_REMOVED lines=18> */
[C---:B------:R-:W-:Y:S01]  /*6390*/  FMUL R129, R162.reuse, R117 ;  /* 0x00000075a2817220 */ /* 0x040fe20000400000 */
[----:B------:R-:W-:Y:S01]  /*63a0*/  FMNMX3 R77, R77, |R149|, |R98|, !PT ;  /* 0x400000954d4d7276 */ /* 0x000fe20007800462 */
[-C--:B------:R-:W-:Y:S01]  /*63b0*/  FMUL R168, R147, R117.reuse ;  /* 0x0000007593a87220 */ /* 0x080fe20000400000 */
[----:B------:R-:W-:Y:S01]  /*63c0*/  FSEL R91, R91, R170, !P1 ;  /* 0x000000aa5b5b7208 */ /* 0x000fe20004800000 */
[----:B------:R-:W-:Y:S01]  /*63d0*/  FMUL R170, R119, R117 ;  /* 0x0000007577aa7220 */ /* 0x000fe20000400000 */
        /* <DEDUP_REMOVED lines=39> */
[-C--:B------:R-:W-:Y:S01]  /*6650*/  FMUL R129, R166, R117.reuse ;  /* 0x00000075a6817220 */ /* 0x080fe20000400000 */
[----:B------:R-:W-:Y:S01]  /*6660*/  FSEL R161, R163, R170, !P1 ;  /* 0x000000aaa3a17208 */ /* 0x000fe20004800000 */
[CC--:B------:R-:W-:Y:S01]  /*6670*/  FMUL R163, R164.reuse, R117.reuse ;  /* 0x00000075a4a37220 */ /* 0x0c0fe20000400000 */
[----:B------:R-:W-:Y:S01]  /*6680*/  FSEL R99, R99, R162, !P1 ;  /* 0x000000a263637208 */ /* 0x000fe20004800000 */
[-C--:B------:R-:W-:Y:S01]  /*6690*/  FMUL R162, R85, R117.reuse ;  /* 0x0000007555a27220 */ /* 0x080fe20000400000 */
[----:B------:R-:W-:Y:S01]  /*66a0*/  FSEL R143, R143, R112, !P1 ;  /* 0x000000708f8f7208 */ /* 0x000fe20004800000 */
[----:B------:R-:W-:Y:S01]  /*66b0*/  FMUL R112, R133, R117 ;  /* 0x0000007585707220 */ /* 0x000fe20000400000 */
[----:B------:R-:W-:Y:S01]  /*66c0*/  FSEL R169, R164, R163, !P1 ;  /* 0x000000a3a4a97208 */ /* 0x000fe20004800000 */
[-C--:B------:R-:W-:Y:S01]  /*66d0*/  FMUL R164, R145, R117.reuse ;  /* 0x0000007591a47220 */ /* 0x080fe20000400000 */
[----:B------:R-:W-:Y:S01]  /*66e0*/  FSEL R181, R85, R162, !P1 ;  /* 0x000000a255b57208 */ /* 0x000fe20004800000 */
[-C--:B------:R-:W-:Y:S01]  /*66f0*/  @P1 FMUL R82, R82, R117.reuse ;  /* 0x0000007552521220 */ /* 0x080fe20000400000 */
[----:B------:R-:W0:Y:S01]  /*6700*/  LDC.64 R162, c[0x0][0x3c8] ;  /* 0x0000f200ffa27b82 */ /* 0x000e220000000a00 */
        /* <DEDUP_REMOVED lines=17> */
[-C--:B------:R-:W-:Y:S01]  /*6820*/  @P1 FMUL R134, R134, R117.reuse ;  /* 0x0000007586861220 */ /* 0x080fe20000400000 */
[----:B------:R-:W-:Y:S01]  /*6830*/  FSEL R147, R147, R168, !P1 ;  /* 0x000000a893937208 */ /* 0x000fe20004800000 */
[-C--:B------:R-:W-:Y:S01]  /*6840*/  FMUL R168, R159, R117.reuse ;  /* 0x000000759fa87220 */ /* 0x080fe20000400000 */
[----:B------:R-:W-:Y:S01]  /*6850*/  FSEL R183, R75, R112, !P1 ;  /* 0x000000704bb77208 */ /* 0x000fe20004800000 */
[----:B------:R-:W-:Y:S01]  /*6860*/  @P1 FMUL R138, R138, R117 ;  /* 0x000000758a8a1220 */ /* 0x000fe20000400000 */
        /* <DEDUP_REMOVED lines=11> */
[----:B------:R-:W-:Y:S01]  /*6920*/  FMUL R164, R95, R117 ;  /* 0x000000755fa47220 */ /* 0x000fe20000400000 */
[----:B------:R-:W-:Y:S01]  /*6930*/  F2FP.F16.F32.PACK_AB R73, R84, R81 ;  /* 0x000000515449723e */ /* 0x000fe200000000ff */
[----:B------:R-:W-:Y:S01]  /*6940*/  IMAD.WIDE.U32 R106, R106, 0x10, R162 ;  /* 0x000000106a6a7825 */ /* 0x000fe200078e00a2 */
[----:B------:R-:W-:-:S03]  /*6950*/  F2FP.F16.F32.PACK_AB R74, R74, R83 ;  /* 0x000000534a4a723e */ /* 0x000fc600000000ff */
[----:B------:R-:W-:Y:S01]  /*6960*/  @P1 FMUL R2, R2, R117 ;  /* 0x0000007502021220 */ /* 0x000fe20000400000 */
[----:B------:R-:W-:Y:S01]  /*6970*/  F2FP.F16.F32.PACK_AB R76, R78, R93 ;  /* 0x0000005d4e4c723e */ /* 0x000fe200000000ff */
[-C--:B------:R-:W-:Y:S01]  /*6980*/  @P1 FMUL R88, R88, R117.reuse ;  /* 0x0000007558581220 */ /* 0x080fe20000400000 */
[----:B------:R-:W-:Y:S01]  /*6990*/  FSEL R159, R159, R168, !P1 ;  /* 0x000000a89f9f7208 */ /* 0x000fe20004800000 */
[----:B------:R-:W-:Y:S01]  /*69a0*/  @P1 FMUL R90, R90, R117 ;  /* 0x000000755a5a1220 */ /* 0x000fe20000400000 */
[----:B------:R-:W-:Y:S01]  /*69b0*/  FSEL R171, R166, R129, !P1 ;  /* 0x00000081a6ab7208 */ /* 0x000fe20004800000 */
[----:B------:R-:W-:Y:S01]  /*69c0*/  @P1 FMUL R94, R94, R117 ;  /* 0x000000755e5e1220 */ /* 0x000fe20000400000 */
[----:B------:R-:W-:Y:S01]  /*69d0*/  F2FP.F16.F32.PACK_AB R78, R82, R119 ;  /* 0x00000077524e723e */ /* 0x000fe200000000ff */
[----:B------:R-:W-:Y:S01]  /*69e0*/  @P1 FMUL R92, R92, R117 ;  /* 0x000000755c5c1220 */ /* 0x000fe20000400000 */
[----:B------:R-:W-:Y:S01]  /*69f0*/  F2FP.F16.F32.PACK_AB R79, R86, R79 ;  /* 0x0000004f564f723e */ /* 0x000fe200000000ff */
[----:B------:R-:W-:Y:S01]  /*6a00*/  @P1 FMUL R96, R96, R117 ;  /* 0x0000007560601220 */ /* 0x000fe20000400000 */
[----:B------:R-:W-:Y:S01]  /*6a10*/  F2FP.F16.F32.PACK_AB R81, R128, R139 ;  /* 0x0000008b8051723e */ /* 0x000fe200000000ff */
[----:B------:R-:W-:Y:S01]  /*6a20*/  IMAD.WIDE.U32 R128, R105, 0x10, R162 ;  /* 0x0000001069807825 */ /* 0x000fe200078e00a2 */
[----:B------:R-:W-:-:S03]  /*6a30*/  F2FP.F16.F32.PACK_AB R82, R132, R141 ;  /* 0x0000008d8452723e */ /* 0x000fc600000000ff */
[----:B------:R-:W-:Y:S01]  /*6a40*/  @P1 FMUL R98, R98, R117 ;  /* 0x0000007562621220 */ /* 0x000fe20000400000 */
[----:B------:R-:W-:Y:S01]  /*6a50*/  F2FP.F16.F32.PACK_AB R83, R134, R147 ;  /* 0x000000938653723e */ /* 0x000fe200000000ff */
[-C--:B------:R-:W-:Y:S01]  /*6a60*/  @P1 FMUL R118, R118, R117.reuse ;  /* 0x0000007576761220 */ /* 0x080fe20000400000 */
[-C--:B------:R-:W-:Y:S01]  /*6a70*/  @P1 FMUL R124, R124, R117.reuse ;  /* 0x000000757c7c1220 */ /* 0x080fe20000400000 */
[-C--:B------:R-:W-:Y:S01]  /*6a80*/  @P1 FMUL R130, R130, R117.reuse ;  /* 0x0000007582821220 */ /* 0x080fe20000400000 */
[----:B------:R-:W-:Y:S01]  /*6a90*/  @P1 FMUL R136, R136, R117 ;  /* 0x0000007588881220 */ /* 0x000fe20000400000 */
[----:B------:R-:W-:Y:S01]  /*6aa0*/  F2FP.F16.F32.PACK_AB R84, R138, R153 ;  /* 0x000000998a54723e */ /* 0x000fe200000000ff */
[----:B------:R-:W-:Y:S01]  /*6ab0*/  @P1 FMUL R142, R142, R117 ;  /* 0x000000758e8e1220 */ /* 0x000fe20000400000 */
[----:B------:R-:W-:Y:S01]  /*6ac0*/  F2FP.F16.F32.PACK_AB R85, R140, R157 ;  /* 0x0000009d8c55723e */ /* 0x000fe200000000ff */
[-C--:B------:R-:W-:Y:S01]  /*6ad0*/  @P1 FMUL R148, R148, R117.reuse ;  /* 0x0000007594941220 */ /* 0x080fe20000400000 */
[-C--:B------:R-:W-:Y:S01]  /*6ae0*/  @P1 FMUL R150, R150, R117.reuse ;  /* 0x0000007596961220 */ /* 0x080fe20000400000 */
[----:B------:R-:W-:Y:S01]  /*6af0*/  @P1 FMUL R152, R152, R117 ;  /* 0x0000007598981220 */ /* 0x000fe20000400000 */
[----:B------:R-:W-:Y:S01]  /*6b00*/  F2FP.F16.F32.PACK_AB R86, R144, R159 ;  /* 0x0000009f9056723e */ /* 0x000fe200000000ff */
[--C-:B------:R-:W-:Y:S01]  /*6b10*/  IMAD.WIDE.U32 R104, R104, 0x10, R162.reuse ;  /* 0x0000001068687825 */ /* 0x100fe200078e00a2 */
[----:B------:R-:W-:Y:S01]  /*6b20*/  F2FP.F16.F32.PACK_AB R87, R146, R87 ;  /* 0x000000579257723e */ /* 0x000fe200000000ff */
[----:B------:R-:W-:Y:S02]  /*6b30*/  STG.E.128 desc[UR6][R126.64], R72 ;  /* 0x000000487e007986 */ /* 0x000fe4000c101d06 */
[----:B------:R-:W-:Y:S01]  /*6b40*/  @P1 FMUL R154, R154, R117 ;  /* 0x000000759a9a1220 */ /* 0x000fe20000400000 */
[----:B------:R-:W-:-:S04]  /*6b50*/  IMAD.WIDE.U32 R132, R103, 0x10, R162 ;  /* 0x0000001067847825 */ /* 0x000fc800078e00a2 */
[-C--:B------:R-:W-:Y:S01]  /*6b60*/  @P1 FMUL R156, R156, R117.reuse ;  /* 0x000000759c9c1220 */ /* 0x080fe20000400000 */
[-C--:B------:R-:W-:Y:S01]  /*6b70*/  @P1 FMUL R158, R158, R117.reuse ;  /* 0x000000759e9e1220 */ /* 0x080fe20000400000 */
[----:B------:R-:W-:Y:S01]  /*6b80*/  @P1 FMUL R160, R160, R117 ;  /* 0x00000075a0a01220 */ /* 0x000fe20000400000 */
[--C-:B------:R-:W-:Y:S01]  /*6b90*/  IMAD.WIDE.U32 R134, R102, 0x10, R162.reuse ;  /* 0x0000001066867825 */ /* 0x100fe200078e00a2 */
[----:B------:R-:W-:Y:S01]  /*6ba0*/  FSEL R179, R95, R164, !P1 ;  /* 0x000000a45fb37208 */ /* 0x000fe20004800000 */
[----:B------:R-:W-:Y:S01]  /*6bb0*/  STG.E.128 desc[UR6][R106.64], R76 ;  /* 0x0000004c6a007986 */ /* 0x000fe2000c101d06 */
        /* <DEDUP_REMOVED lines=18> */
[----:B0-----:R-:W-:Y:S02]  /*6ce0*/  F2FP.F16.F32.PACK_AB R128, R118, R145 ;  /* 0x000000917680723e */ /* 0x001fe400000000ff */
        /* <DEDUP_REMOVED lines=9> */
[----:B------:R-:W-:-:S05]  /*6d80*/  F2FP.F16.F32.PACK_AB R91, R160, R183 ;  /* 0x000000b7a05b723e */ /* 0x000fca00000000ff */
[----:B------:R1:W-:Y:S02]  /*6d90*/  STG.E.128 desc[UR6][R162.64], R88 ;  /* 0x00000058a2007986 */ /* 0x0003e4000c101d06 */
.L_x_7388:
        /* <DEDUP_REMOVED lines=8> */
.L_x_7371:
        /* <DEDUP_REMOVED lines=38> */
.L_x_7397:
[----:B------:R-:W-:Y:S02]  /*7080*/  ISETP.NE.AND P0, PT, R115, RZ, PT ;  /* 0x000000ff7300720c */ /* 0x000fe40003f05270 */
[----:B---3--:R-:W-:-:S11]  /*7090*/  FMNMX R5, R3, R2, !PT ;  /* 0x0000000203057209 */ /* 0x008fd60007800000 */
[----:B------:R-:W-:Y:S05]  /*70a0*/  @P0 BRA `(.L_x_7391) ;  /* 0x0000000000080947 */ /* 0x000fea0003800000 */
[----:B--2---:R-:W2:Y:S02]  /*70b0*/  LDC.64 R2, c[0x0][0x3f8] ;  /* 0x0000fe00ff027b82 */ /* 0x004ea40000000a00 */
[----:B--2---:R3:W-:Y:S02]  /*70c0*/  REDG.E.MAX.S32.STRONG.GPU desc[UR6][R2.64], R5 ;  /* 0x000000050200798e */ /* 0x0047e4000d12e306 */
.L_x_7391:
[----:B------:R-:W-:Y:S05]  /*70d0*/  BSYNC B0 ;  /* 0x0000000000007941 */ /* 0x000fea0003800000 */
.L_x_7390:
        /* <DEDUP_REMOVED lines=10> */
[----:B---3--:R-:W-:Y:S02]  /*7180*/  MOV R2, R117 ;  /* 0x0000007500027202 */ /* 0x008fe40000000f00 */
[----:B0-----:R-:W-:-:S07]  /*7190*/  MOV R78, 0x71b0 ;  /* 0x000071b0004e7802 */ /* 0x001fce0000000f00 */
[----:B-12---:R-:W-:Y:S05]  /*71a0*/  CALL.REL.NOINC `($__internal_83_$__cuda_sm20_rcp_rn_f32_slowpath) ;  /* 0x00000000005c7944 */ /* 0x006fea0003c00000 */
[----:B------:R-:W-:Y:S01]  /*71b0*/  MOV R5, R0 ;  /* 0x0000000000057202 */ /* 0x000fe20000000f00 */
[----:B------:R-:W-:Y:S06]  /*71c0*/  BRA `(.L_x_7394) ;  /* 0x0000000000107947 */ /* 0x000fec0003800000 */
.L_x_7393:
[----:B------:R-:W3:Y:S02]  /*71d0*/  MUFU.RCP R0, R117 ;  /* 0x0000007500007308 */ /* 0x000ee40000001000 */
[----:B---3--:R-:W-:-:S04]  /*71e0*/  FFMA R2, R0, R117, -1 ;  /* 0xbf80000000027423 */ /* 0x008fc80000000075 */
[----:B------:R-:W-:-:S04]  /*71f0*/  FADD.FTZ R5, -R2, -RZ ;  /* 0x800000ff02057221 */ /* 0x000fc80000010100 */
[----:B------:R-:W-:-:S07]  /*7200*/  FFMA R5, R0, R5, R0 ;  /* 0x0000000500057223 */ /* 0x000fce0000000000 */
.L_x_7394:
[----:B--2---:R-:W2:Y:S02]  /*7210*/  LDC.64 R2, c[0x0][0x3f0] ;  /* 0x0000fc00ff027b82 */ /* 0x004ea40000000a00 */
[----:B--2---:R-:W-:Y:S01]  /*7220*/  STG.E desc[UR6][R2.64], R5 ;  /* 0x0000000502007986 */ /* 0x004fe2000c101906 */
[----:B------:R-:W-:Y:S05]  /*7230*/  EXIT ;  /* 0x000000000000794d */ /* 0x000fea0003800000 */
.L_x_7392:
[----:B------:R-:W-:Y:S02]  /*7240*/  MOV R5, 0x2 ;  /* 0x0000000200057802 */ /* 0x000fe40000000f00 */
[----:B------:R-:W-:Y:S02]  /*7250*/  MOV R7, 0x1f ;  /* 0x0000001f00077802 */ /* 0x000fe40000000f00 */
[----:B------:R-:W-:-:S07]  /*7260*/  MOV R4, 0xffffffff ;  /* 0xffffffff00047802 */ /* 0x000fce0000000f00 */
[----:B0123-5:R-:W-:Y:S05]  /*7270*/  WARPSYNC.COLLECTIVE R4, `(.L_x_7395) ;  /* 0x0000000004087348 */ /* 0x02ffea0003c00000 */
[----:B--23--:R2:W3:Y:S02]  /*7280*/  SHFL.DOWN P0, R2, R0, R5, R7 ;  /* 0x0800000500027389 */ /* 0x00c4e40000000007 */
[----:B0123-5:R-:W-:Y:S05]  /*7290*/  ENDCOLLECTIVE ;  /* 0x000000000000791b */ /* 0x02ffea0003800000 */
.L_x_7395:
[----:B------:R-:W-:Y:S02]  /*72a0*/  MOV R5, 0x1 ;  /* 0x0000000100057802 */ /* 0x000fe40000000f00 */
[----:B------:R-:W-:-:S04]  /*72b0*/  MOV R3, R2 ;  /* 0x0000000200037202 */ /* 0x000fc80000000f00 */
[----:B------:R-:W-:-:S04]  /*72c0*/  FMNMX R3, R3, R0, !PT ;  /* 0x0000000003037209 */ /* 0x000fc80007800000 */
[----:B------:R-:W-:-:S07]  /*72d0*/  MOV R0, R3 ;  /* 0x0000000300007202 */ /* 0x000fce0000000f00 */
[----:B------:R-:W-:Y:S05]  /*72e0*/  WARPSYNC.COLLECTIVE R4, `(.L_x_7396) ;  /* 0x0000000004087348 */ /* 0x000fea0003c00000 */
[----:B------:R0:W1:Y:S02]  /*72f0*/  SHFL.DOWN P0, R2, R0, R5, R7 ;  /* 0x0800000500027389 */ /* 0x0000640000000007 */
[----:B01----:R-:W-:Y:S05]  /*7300*/  ENDCOLLECTIVE ;  /* 0x000000000000791b */ /* 0x003fea0003800000 */
.L_x_7396:
[----:B------:R-:W-:Y:S05]  /*7310*/  BRA `(.L_x_7397) ;  /* 0xfffffffc00587947 */ /* 0x000fea000383ffff */
        .weak           $__internal_83_$__cuda_sm20_rcp_rn_f32_slowpath
        .type           $__internal_83_$__cuda_sm20_rcp_rn_f32_slowpath,@function
        .size           $__internal_83_$__cuda_sm20_rcp_rn_f32_slowpath,(.L_x_12951 - $__internal_83_$__cuda_sm20_rcp_rn_f32_slowpath)
$__internal_83_$__cuda_sm20_rcp_rn_f32_slowpath:
        /* <DEDUP_REMOVED lines=15> */
.L_x_7399:
        /* <DEDUP_REMOVED lines=33> */
.L_x_7401:
[----:B------:R0:W1:Y:S02]  /*7620*/  MUFU.RCP R74, R2 ;  /* 0x00000002004a7308 */ /* 0x0000640000001000 */
.L_x_7400:
[----:B------:R-:W-:Y:S05]  /*7630*/  BSYNC B1 ;  /* 0x0000000000017941 */ /* 0x000fea0003800000 */
.L_x_7398:
[----:B------:R-:W-:Y:S01]  /*7640*/  HFMA2 R75, -RZ, RZ, 0, 0 ;  /* 0x00000000ff4b7431 */ /* 0x000fe200000001ff */
[----:B-1----:R-:W-:Y:S02]  /*7650*/  MOV R0, R74 ;  /* 0x0000004a00007202 */ /* 0x002fe40000000f00 */
[----:B------:R-:W-:-:S04]  /*7660*/  MOV R74, R78 ;  /* 0x0000004e004a7202 */ /* 0x000fc80000000f00 */
[----:B0-----:R-:W-:Y:S05]  /*7670*/  RET.REL.NODEC R74 `(_ZN18transformer_engine13normalization19ln_fwd_tuned_kernelINS0_13Kernel_traitsI6__halfS3_S3_fjLj18432ELj2ELj1ELj4ELj16ENS0_18Kernel_traits_baseILj18432ES3_S3_S3_fjLj128EEEEEEEvNS0_19ForwardKernelParamsE) ;  /* 0xffffff884a607950 */ /* 0x001fea0003c3ffff */
.L_x_7402:
        /* <DEDUP_REMOVED lines=16> */
.L_x_12951:


//--------------------- .text._ZN18transformer_engine13normalization19ln_fwd_tuned_kernelINS0_13Kernel_traitsIffffjLj18432ELj4ELj1ELj4ELj16ENS0_18Kernel_traits_baseILj18432EffffjLj128EEEEEEEvNS0_19ForwardKernelParamsE --------------------------
	.section	.text._ZN18transformer_engine13normalization19ln_fwd_tuned_kernelINS0_13Kernel_traitsIffffjLj18432ELj4ELj1ELj4ELj16ENS0_18Kernel_traits_baseILj18432EffffjLj128EEEEEEEvNS0_19ForwardKernelParamsE,"ax",@progbits
	.align	128
        .global         _ZN18transformer_engine13normalization19ln_fwd_tuned_kernelINS0_13Kernel_traitsIffffjLj18432ELj4ELj1ELj4ELj16ENS0_18Kernel_traits_baseILj18432EffffjLj128EEEEEEEvNS0_19ForwardKernelParamsE
        .type           _ZN18transformer_engine13normalization19ln_fwd_tuned_kernelINS0_13Kernel_traitsIffffjLj18432ELj4ELj1ELj4ELj16ENS0_18Kernel_traits_baseILj18432EffffjLj128EEEEEEEvNS0_19ForwardKernelParamsE,@function
        .size           _ZN18transformer_engine13normalization19ln_fwd_tuned_kernelINS0_13Kernel_traitsIffffjLj18432ELj4ELj1ELj4ELj16ENS0_18Kernel_traits_baseILj18432EffffjLj128EEEEEEEvNS0_19ForwardKernelParamsE,(.L_x_12952 - _ZN18transformer_engine13normalization19ln_fwd_tuned_kernelINS0_13Kernel_traitsIffffjLj18432ELj4ELj1ELj4ELj16ENS0_18Kernel_traits_baseILj18432EffffjLj128EEEEEEEvNS0_19ForwardKernelParamsE)
        .other          _ZN18transformer_engine13normalization19ln_fwd_tuned_kernelINS0_13Kernel_traitsIffffjLj18432ELj4ELj1ELj4ELj16ENS0_18Kernel_traits_baseILj18432EffffjLj128EEEEEEEvNS0_19ForwardKernelParamsE,@"STO_CUDA_ENTRY STV_DEFAULT"
_ZN18transformer_engine13normalization19ln_fwd_tuned_kernelINS0_13Kernel_traitsIffffjLj18432ELj4ELj1ELj4ELj16ENS0_18Kernel_traits_baseILj18432EffffjLj128EEEEEEEvNS0_19ForwardKernelParamsE:
.text._ZN18transformer_engine13normalization19ln_fwd_tuned_kernelINS0_13Kernel_traitsIffffjLj18432ELj4ELj1ELj4ELj16ENS0_18Kernel_traits_baseILj18432EffffjLj128EEEEEEEvNS0_19ForwardKernelParamsE:
        /* <DEDUP_REMOVED lines=12> */
[----:B--2---:R-:W-:Y:S01]  /*00c0*/  USHF.L.U32 UR4, UR15, 0x7, URZ ;  /* 0x000000070f047899 */ /* 0x004fe200080006ff */
[----:B------:R-:W-:Y:S01]  /*00d0*/  HFMA2 R125, -RZ, RZ, 0, 0 ;  /* 0x00000000ff7d7431 */ /* 0x000fe200000001ff */
[----:B------:R-:W-:Y:S01]  /*00e0*/  USHF.R.U32.HI UR12, URZ, 0x2, UR15 ;  /* 0x00000002ff0c7899 */ /* 0x000fe2000801160f */
[----:B---3--:R-:W-:Y:S01]  /*00f0*/  LOP3.LUT R10, R8, 0x1f, RZ, 0xc0, !PT ;  /* 0x0000001f080a7812 */ /* 0x008fe200078ec0ff */
[----:B------:R-:W-:Y:S02]  /*0100*/  ULOP3.LUT UR4, UR4, 0x180, URZ, 0xc0, !UPT ;  /* 0x0000018004047892 */ /* 0x000fe4000f8ec0ff */
[----:B----4-:R-:W-:Y:S01]  /*0110*/  UISETP.GE.AND UP0, UPT, UR12, UR5, UPT ;  /* 0x000000050c00728c */ /* 0x010fe2000bf06270 */
[----:B------:R-:W-:-:S03]  /*0120*/  UMOV UR13, 0x3f800000 ;  /* 0x3f800000000d7882 */ /* 0x000fc60000000000 */
[----:B------:R-:W-:-:S04]  /*0130*/  MOV R9, UR4 ;  /* 0x0000000400097c02 */ /* 0x000fc80008000f00 */
[----:B------:R-:W-:Y:S02]  /*0140*/  LOP3.LUT R9, R9, 0x7f, R8, 0xf8, !PT ;  /* 0x0000007f09097812 */ /* 0x000fe400078ef808 */
[----:B-----5:R-:W-:-:S03]  /*0150*/  @P1 R2UR UR13, R2 ;  /* 0x00000000020d12ca */ /* 0x020fc600000e0000 */
[----:B------:R-:W-:-:S04]  /*0160*/  IMAD.WIDE.U32 R2, R9, 0x10, R4 ;  /* 0x0000001009027825 */ /* 0x000fc800078e0004 */
[----:B0-----:R-:W-:Y:S01]  /*0170*/  IMAD.WIDE.U32 R4, R9, 0x10, R6 ;  /* 0x0000001009047825 */ /* 0x001fe200078e0006 */
[----:B------:R-:W-:Y:S07]  /*0180*/  BRA.U UP0, `(.L_x_7403) ;  /* 0x0000003500707547 */ /* 0x000fee000b800000 */
        /* <DEDUP_REMOVED lines=21> */
[----:B-1----:R-:W-:-:S02]  /*02e0*/  MOV R2, UR15 ;  /* 0x0000000f00027c02 */ /* 0x002fc40008000f00 */
[C---:B------:R-:W-:Y:S02]  /*02f0*/  LOP3.LUT R0, R10.reuse, 0x60, R8, 0xf8, !PT ;  /* 0x000000600a007812 */ /* 0x040fe400078ef808 */
        /* <DEDUP_REMOVED lines=41> */
.L_x_7424:
[----:B0-----:R-:W0:Y:S01]  /*0590*/  LDC.64 R2, c[0x0][0x390] ;  /* 0x0000e400ff027b82 */ /* 0x001e220000000a00 */
[----:B-1----:R-:W-:-:S05]  /*05a0*/  MOV R5, UR12 ;  /* 0x0000000c00057c02 */ /* 0x002fca0008000f00 */
        /* <DEDUP_REMOVED lines=27> */
[----:B------:R-:W-:Y:S01]  /*0760*/  BSSY.RECONVERGENT B0, `(.L_x_7404) ;  /* 0x0000090000007945 */ /* 0x000fe20003800200 */
[----:B------:R-:W0:Y:S01]  /*0770*/  S2R R116, SR_TID.X ;  /* 0x0000000000747919 */ /* 0x000e220000002100 */
[----:B------:R-:W1:Y:S01]  /*0780*/  S2R R117, SR_TID.X ;  /* 0x0000000000757919 */ /* 0x000e620000002100 */
[----:B0-----:R-:W-:-:S04]  /*0790*/  LOP3.LUT R118, R116, 0x1f, RZ, 0xc0, !PT ;  /* 0x0000001f74767812 */ /* 0x001fc800078ec0ff */
[C---:B------:R-:W-:Y:S02]  /*07a0*/  ISETP.NE.AND P1, PT, R118.reuse, RZ, PT ;  /* 0x000000ff7600720c */ /* 0x040fe40003f25270 */
        /* <DEDUP_REMOVED lines=130> */
[----:B-1----:R-:W-:Y:S06]  /*0fd0*/  @P1 BRA `(.L_x_7405) ;  /* 0x0000000000201947 */ /* 0x002fec0003800000 */
        /* <DEDUP_REMOVED lines=8> */
.L_x_7405:
[----:B------:R-:W-:Y:S05]  /*1060*/  BSYNC.RECONVERGENT B0 ;  /* 0x0000000000007941 */ /* 0x000fea0003800200 */
.L_x_7404:
[----:B------:R-:W-:Y:S01]  /*1070*/  BAR.SYNC.DEFER_BLOCKING 0x0 ;  /* 0x0000000000007b1d */ /* 0x000fe20000010000 */
[----:B------:R-:W-:Y:S02]  /*1080*/  MOV R116, RZ ;  /* 0x000000ff00747202 */ /* 0x000fe40000000f00 */
[----:B------:R-:W-:-:S03]  /*1090*/  CS2R R112, SRZ ;  /* 0x0000000000707805 */ /* 0x000fc6000001ff00 */
[----:B------:R-:W-:Y:S04]  /*10a0*/  BSSY.RECONVERGENT B0, `(.L_x_7406) ;  /* 0x000000a000007945 */ /* 0x000fe80003800200 */
[----:B------:R-:W-:Y:S05]  /*10b0*/  @P2 BRA `(.L_x_7407) ;  /* 0x0000000000202947 */ /* 0x000fea0003800000 */
[----:B------:R-:W1:Y:S01]  /*10c0*/  S2UR UR6, SR_CgaCtaId ;  /* 0x00000000000679c3 */ /* 0x000e620000008800 */
[----:B------:R-:W-:Y:S01]  /*10d0*/  UMOV UR5, 0x400 ;  /* 0x0000040000057882 */ /* 0x000fe20000000000 */
[----:B------:R-:W-:Y:S01]  /*10e0*/  HFMA2 R116, -RZ, RZ, 4.5625, 0 ;  /* 0x44900000ff747431 */ /* 0x000fe200000001ff */
[----:B------:R-:W-:-:S04]  /*10f0*/  UIADD3 UR5, UPT, UPT, UR5, 0x10, URZ ;  /* 0x0000001005057890 */ /* 0x000fc8000fffe0ff */
[----:B-1----:R-:W-:-:S04]  /*1100*/  ULEA UR5, UR6, UR5, 0x18 ;  /* 0x0000000506057291 */ /* 0x002fc8000f8ec0ff */
[----:B------:R-:W-:-:S06]  /*1110*/  @UP1 UIADD3 UR5, UPT, UPT, UR5, 0x20, URZ ;  /* 0x0000002005051890 */ /* 0x000fcc000fffe0ff */
[----:B------:R-:W-:-:S06]  /*1120*/  LEA R112, R118, UR5, 0x3 ;  /* 0x0000000576707c11 */ /* 0x000fcc000f8e18ff */
[----:B------:R-:W1:Y:S02]  /*1130*/  LDS.64 R112, [R112] ;  /* 0x0000000070707984 */ /* 0x000e640000000a00 */
.L_x_7407:
[----:B------:R-:W-:Y:S05]  /*1140*/  BSYNC.RECONVERGENT B0 ;  /* 0x0000000000007941 */ /* 0x000fea0003800200 */
.L_x_7406:
        /* <DEDUP_REMOVED lines=12> */
[----:B-----5:R-:W-:Y:S05]  /*1210*/  CALL.REL.NOINC `($__internal_84_$__cuda_sm20_rcp_rn_f32_slowpath) ;  /* 0x00000028009c7944 */ /* 0x020fea0003c00000 */
[----:B------:R-:W-:Y:S05]  /*1220*/  BRA `(.L_x_7410) ;  /* 0x0000000000107947 */ /* 0x000fea0003800000 */
.L_x_7409:
[----:B------:R-:W0:Y:S02]  /*1230*/  MUFU.RCP R3, R114 ;  /* 0x0000007200037308 */ /* 0x000e240000001000 */
[----:B0-----:R-:W-:-:S04]  /*1240*/  FFMA R0, R114, R3, -1 ;  /* 0xbf80000072007423 */ /* 0x001fc80000000003 */
[----:B------:R-:W-:-:S04]  /*1250*/  FADD.FTZ R0, -R0, -RZ ;  /* 0x800000ff00007221 */ /* 0x000fc80000010100 */
[----:B------:R-:W-:-:S07]  /*1260*/  FFMA R0, R3, R0, R3 ;  /* 0x0000000003007223 */ /* 0x000fce0000000003 */
.L_x_7410:
[----:B------:R-:W-:Y:S05]  /*1270*/  BSYNC.RECONVERGENT B0 ;  /* 0x0000000000007941 */ /* 0x000fea0003800200 */
.L_x_7408:
[----:B------:R-:W0:Y:S01]  /*1280*/  SHFL.DOWN PT, R117, R114, 0x1, 0x1f ;  /* 0x08201f0072757f89 */ /* 0x000e2200000e0000 */
[----:B------:R-:W-:Y:S01]  /*1290*/  FADD R2, -R118, R112 ;  /* 0x0000007076027221 */ /* 0x000fe20000000100 */
[----:B------:R-:W-:Y:S01]  /*12a0*/  FMUL R119, R115, R118 ;  /* 0x0000007673777220 */ /* 0x000fe20000400000 */
[----:B------:R-:W-:Y:S01]  /*12b0*/  FADD R113, R124, R113 ;  /* 0x000000717c717221 */ /* 0x000fe20000000000 */
[----:B------:R-:W-:Y:S01]  /*12c0*/  BSSY.RECONVERGENT B0, `(.L_x_7411) ;  /* 0x0000016000007945 */ /* 0x000fe20003800200 */
[----:B------:R-:W-:Y:S01]  /*12d0*/  FMUL R3, R2, R2 ;  /* 0x0000000202037220 */ /* 0x000fe20000400000 */
[----:B------:R-:W-:-:S03]  /*12e0*/  FFMA R119, R116, R112, R119 ;  /* 0x0000007074777223 */ /* 0x000fc60000000077 */
[----:B------:R-:W-:-:S04]  /*12f0*/  FMUL R2, R3, R116 ;  /* 0x0000007403027220 */ /* 0x000fc80000400000 */
        /* <DEDUP_REMOVED lines=12> */
[----:B0----5:R-:W-:Y:S05]  /*13c0*/  CALL.REL.NOINC `($__internal_84_$__cuda_sm20_rcp_rn_f32_slowpath) ;  /* 0x0000002800307944 */ /* 0x021fea0003c00000 */
[----:B------:R-:W-:Y:S05]  /*13d0*/  BRA `(.L_x_7413) ;  /* 0x0000000000107947 */ /* 0x000fea0003800000 */
.L_x_7412:
[----:B------:R-:W1:Y:S02]  /*13e0*/  MUFU.RCP R0, R119 ;  /* 0x0000007700007308 */ /* 0x000e640000001000 */
[----:B-1----:R-:W-:-:S04]  /*13f0*/  FFMA R2, R119, R0, -1 ;  /* 0xbf80000077027423 */ /* 0x002fc80000000000 */
[----:B------:R-:W-:-:S04]  /*1400*/  FADD.FTZ R3, -R2, -RZ ;  /* 0x800000ff02037221 */ /* 0x000fc80000010100 */
[----:B------:R-:W-:-:S07]  /*1410*/  FFMA R0, R0, R3, R0 ;  /* 0x0000000300007223 */ /* 0x000fce0000000000 */
.L_x_7413:
[----:B------:R-:W-:Y:S05]  /*1420*/  BSYNC.RECONVERGENT B0 ;  /* 0x0000000000007941 */ /* 0x000fea0003800200 */
.L_x_7411:
[----:B------:R-:W1:Y:S01]  /*1430*/  S2R R2, SR_TID.X ;  /* 0x0000000000027919 */ /* 0x000e620000002100 */
[----:B------:R-:W2:Y:S02]  /*1440*/  LDCU UR16, c[0x0][0x380] ;  /* 0x00007000ff1077ac */ /* 0x000ea40008000800 */
[----:B--2---:R-:W-:Y:S01]  /*1450*/  USHF.L.U32 UR14, UR16, 0x2, URZ ;  /* 0x00000002100e7899 */ /* 0x004fe200080006ff */
[----:B-1----:R-:W-:-:S04]  /*1460*/  LOP3.LUT R2, R2, 0x1f, RZ, 0xc0, !PT ;  /* 0x0000001f02027812 */ /* 0x002fc800078ec0ff */
[----:B------:R-:W-:Y:S01]  /*1470*/  ISETP.GT.U32.AND P1, PT, R2, 0x3, PT ;  /* 0x000000030200780c */ /* 0x000fe20003f24070 */
[----:B0-----:R-:W-:Y:S01]  /*1480*/  FADD R2, R113, -R115 ;  /* 0x8000007371027221 */ /* 0x001fe20000000000 */
[----:B------:R-:W-:-:S03]  /*1490*/  FMUL R115, R117, R115 ;  /* 0x0000007375737220 */ /* 0x000fc60000400000 */
[----:B------:R-:W-:Y:S01]  /*14a0*/  FMUL R3, R2, R2 ;  /* 0x0000000202037220 */ /* 0x000fe20000400000 */
[----:B------:R-:W-:Y:S01]  /*14b0*/  FFMA R113, R114, R113, R115 ;  /* 0x0000007172717223 */ /* 0x000fe20000000073 */
[----:B------:R-:W-:Y:S02]  /*14c0*/  FADD R115, R112, R116 ;  /* 0x0000007470737221 */ /* 0x000fe40000000000 */
[----:B------:R-:W-:Y:S01]  /*14d0*/  FMUL R2, R114, R3 ;  /* 0x0000000372027220 */ /* 0x000fe20000400000 */
[----:B------:R-:W-:-:S03]  /*14e0*/  MOV R114, UR4 ;  /* 0x0000000400727c02 */ /* 0x000fc60008000f00 */
[----:B------:R-:W-:Y:S01]  /*14f0*/  FMUL R112, R117, R2 ;  /* 0x0000000275707220 */ /* 0x000fe20000400000 */
[----:B------:R-:W-:Y:S01]  /*1500*/  @!P1 LOP3.LUT R114, R114, 0x1, RZ, 0xc0, !PT ;  /* 0x0000000172729812 */ /* 0x000fe200078ec0ff */
[----:B------:R-:W0:Y:S01]  /*1510*/  @!P1 LDC.64 R2, c[0x0][0x3b0] ;  /* 0x0000ec00ff029b82 */ /* 0x000e220000000a00 */
[----:B------:R-:W-:Y:S01]  /*1520*/  MOV R117, UR15 ;  /* 0x0000000f00757c02 */ /* 0x000fe20008000f00 */
[-C--:B------:R-:W-:Y:S01]  /*1530*/  FFMA R115, R112, R0.reuse, R115 ;  /* 0x0000000070737223 */ /* 0x080fe20000000073 */
[----:B------:R-:W-:Y:S01]  /*1540*/  @!P1 IADD3 R114, PT, PT, -R114, RZ, RZ ;  /* 0x000000ff72729210 */ /* 0x000fe20007ffe1ff */
[----:B------:R-:W-:Y:S01]  /*1550*/  FMUL R112, R113, R0 ;  /* 0x0000000071707220 */ /* 0x000fe20000400000 */
[----:B------:R-:W-:Y:S02]  /*1560*/  @!P1 LOP3.LUT R117, R117, 0x7ffffffc, RZ, 0xc0, !PT ;  /* 0x7ffffffc75759812 */ /* 0x000fe400078ec0ff */
[----:B------:R-:W-:Y:S01]  /*1570*/  @!P1 LOP3.LUT R114, R114, UR14, RZ, 0xc0, !PT ;  /* 0x0000000e72729c12 */ /* 0x000fe2000f8ec0ff */
[----:B------:R1:W2:Y:S03]  /*1580*/  SHFL.IDX PT, R113, R115, RZ, 0x1f ;  /* 0x00001fff73717589 */ /* 0x0002a600000e0000 */
[----:B------:R-:W-:Y:S01]  /*1590*/  @!P1 IADD3 R114, P2, PT, R114, R117, RZ ;  /* 0x0000007572729210 */ /* 0x000fe20007f5e0ff */
[----:B------:R-:W3:Y:S03]  /*15a0*/  SHFL.IDX PT, R112, R112, RZ, 0x1f ;  /* 0x00001fff70707589 */ /* 0x000ee600000e0000 */
[----:B------:R-:W-:-:S02]  /*15b0*/  @!P1 IADD3.X R0, PT, PT, RZ, RZ, RZ, P2, !PT ;  /* 0x000000ffff009210 */ /* 0x000fc400017fe4ff */
        /* <DEDUP_REMOVED lines=38> */
.L_x_7415:
[----:B------:R-:W2:Y:S04]  /*1820*/  LDG.E.STRONG.GPU R0, desc[UR10][R112.64] ;  /* 0x0000000a70007981 */ /* 0x000ea8000c1ef900 */
[----:B--2---:R-:W-:Y:S01]  /*1830*/  CCTL.IVALL ;  /* 0x00000000ff00798f */ /* 0x004fe20002000000 */
[----:B------:R-:W-:Y:S05]  /*1840*/  YIELD ;  /* 0x0000000000007946 */ /* 0x000fea0003800000 */
[----:B------:R-:W-:-:S13]  /*1850*/  ISETP.NE.AND P2, PT, R0, R115, PT ;  /* 0x000000730000720c */ /* 0x000fda0003f45270 */
[----:B------:R-:W-:Y:S05]  /*1860*/  @P2 BRA `(.L_x_7415) ;  /* 0xfffffffc00ec2947 */ /* 0x000fea000383ffff */
.L_x_7414:
[----:B------:R-:W1:Y:S01]  /*1870*/  S2R R0, SR_TID.X ;  /* 0x0000000000007919 */ /* 0x000e620000002100 */
[----:B------:R-:W-:Y:S05]  /*1880*/  WARPSYNC.ALL ;  /* 0x0000000000007948 */ /* 0x000fea0003800000 */
[----:B------:R-:W-:Y:S01]  /*1890*/  BAR.SYNC.DEFER_BLOCKING 0x0 ;  /* 0x0000000000007b1d */ /* 0x000fe20000010000 */
[----:B0-----:R-:W-:Y:S02]  /*18a0*/  CS2R R116, SRZ ;  /* 0x0000000000747805 */ /* 0x001fe4000001ff00 */
[----:B-1----:R-:W-:-:S05]  /*18b0*/  LOP3.LUT R0, R0, 0x1f, RZ, 0xc0, !PT ;  /* 0x0000001f00007812 */ /* 0x002fca00078ec0ff */
        /* <DEDUP_REMOVED lines=15> */
[----:B012--5:R-:W-:Y:S05]  /*19b0*/  CALL.REL.NOINC `($__internal_84_$__cuda_sm20_rcp_rn_f32_slowpath) ;  /* 0x0000002000b47944 */ /* 0x027fea0003c00000 */
[----:B------:R-:W-:Y:S05]  /*19c0*/  BRA `(.L_x_7418) ;  /* 0x0000000000107947 */ /* 0x000fea0003800000 */
.L_x_7417:
[----:B------:R-:W3:Y:S02]  /*19d0*/  MUFU.RCP R3, R114 ;  /* 0x0000007200037308 */ /* 0x000ee40000001000 */
[----:B---3--:R-:W-:-:S04]  /*19e0*/  FFMA R0, R114, R3, -1 ;  /* 0xbf80000072007423 */ /* 0x008fc80000000003 */
[----:B------:R-:W-:-:S04]  /*19f0*/  FADD.FTZ R0, -R0, -RZ ;  /* 0x800000ff00007221 */ /* 0x000fc80000010100 */
[----:B------:R-:W-:-:S07]  /*1a00*/  FFMA R0, R3, R0, R3 ;  /* 0x0000000003007223 */ /* 0x000fce0000000003 */
.L_x_7418:
[----:B------:R-:W-:Y:S05]  /*1a10*/  BSYNC.RECONVERGENT B0 ;  /* 0x0000000000007941 */ /* 0x000fea0003800200 */
.L_x_7416:
[----:B------:R-:W3:Y:S01]  /*1a20*/  SHFL.DOWN PT, R118, R114, 0x1, 0x1f ;  /* 0x08201f0072767f89 */ /* 0x000ee200000e0000 */
[----:B-1----:R-:W-:Y:S01]  /*1a30*/  FADD R2, -R115, R116 ;  /* 0x0000007473027221 */ /* 0x002fe20000000100 */
[----:B------:R-:W-:Y:S01]  /*1a40*/  FMUL R115, R113, R115 ;  /* 0x0000007371737220 */ /* 0x000fe20000400000 */
[----:B0-2---:R-:W-:Y:S01]  /*1a50*/  FADD R117, R124, R117 ;  /* 0x000000757c757221 */ /* 0x005fe20000000000 */
[----:B------:R-:W-:Y:S01]  /*1a60*/  BSSY.RECONVERGENT B0, `(.L_x_7419) ;  /* 0x0000016000007945 */ /* 0x000fe20003800200 */
[----:B------:R-:W-:Y:S01]  /*1a70*/  FMUL R3, R2, R2 ;  /* 0x0000000202037220 */ /* 0x000fe20000400000 */
[----:B------:R-:W-:-:S03]  /*1a80*/  FFMA R115, R112, R116, R115 ;  /* 0x0000007470737223 */ /* 0x000fc60000000073 */
[----:B------:R-:W-:-:S04]  /*1a90*/  FMUL R2, R3, R112 ;  /* 0x0000007003027220 */ /* 0x000fc80000400000 */
        /* <DEDUP_REMOVED lines=12> */
[----:B-----5:R-:W-:Y:S05]  /*1b60*/  CALL.REL.NOINC `($__internal_84_$__cuda_sm20_rcp_rn_f32_slowpath) ;  /* 0x0000002000487944 */ /* 0x020fea0003c00000 */
[----:B------:R-:W-:Y:S05]  /*1b70*/  BRA `(.L_x_7421) ;  /* 0x0000000000107947 */ /* 0x000fea0003800000 */
.L_x_7420:
[----:B------:R-:W0:Y:S02]  /*1b80*/  MUFU.RCP R0, R117 ;  /* 0x0000007500007308 */ /* 0x000e240000001000 */
[----:B0-----:R-:W-:-:S04]  /*1b90*/  FFMA R2, R117, R0, -1 ;  /* 0xbf80000075027423 */ /* 0x001fc80000000000 */
[----:B------:R-:W-:-:S04]  /*1ba0*/  FADD.FTZ R3, -R2, -RZ ;  /* 0x800000ff02037221 */ /* 0x000fc80000010100 */
[----:B------:R-:W-:-:S07]  /*1bb0*/  FFMA R0, R0, R3, R0 ;  /* 0x0000000300007223 */ /* 0x000fce0000000000 */
.L_x_7421:
[----:B------:R-:W-:Y:S05]  /*1bc0*/  BSYNC.RECONVERGENT B0 ;  /* 0x0000000000007941 */ /* 0x000fea0003800200 */
.L_x_7419:
[----:B------:R-:W-:Y:S01]  /*1bd0*/  FADD R2, R113, -R115 ;  /* 0x8000007371027221 */ /* 0x000fe20000000000 */
[----:B------:R-:W-:Y:S01]  /*1be0*/  FMUL R115, R118, R115 ;  /* 0x0000007376737220 */ /* 0x000fe20000400000 */
[----:B------:R-:W0:Y:S01]  /*1bf0*/  LDCU.64 UR6, c[0x0][0x3f8] ;  /* 0x00007f00ff0677ac */ /* 0x000e220008000a00 */
[----:B------:R-:W1:Y:S01]  /*1c00*/  S2R R120, SR_TID.X ;  /* 0x0000000000787919 */ /* 0x000e620000002100 */
[----:B------:R-:W-:Y:S01]  /*1c10*/  FMUL R3, R2, R2 ;  /* 0x0000000202037220 */ /* 0x000fe20000400000 */
[----:B------:R-:W-:-:S03]  /*1c20*/  FFMA R115, R114, R113, R115 ;  /* 0x0000007172737223 */ /* 0x000fc60000000073 */
[----:B------:R-:W-:Y:S01]  /*1c30*/  FMUL R117, R114, R3 ;  /* 0x0000000372757220 */ /* 0x000fe20000400000 */
[----:B------:R-:W-:Y:S01]  /*1c40*/  FADD R3, R112, R116 ;  /* 0x0000007470037221 */ /* 0x000fe20000000000 */
[----:B------:R-:W-:Y:S01]  /*1c50*/  FMUL R115, R115, R0 ;  /* 0x0000000073737220 */ /* 0x000fe20000400000 */
[----:B------:R-:W2:Y:S01]  /*1c60*/  LDC R116, c[0x0][0x3d8] ;  /* 0x0000f600ff747b82 */ /* 0x000ea20000000800 */
[----:B------:R-:W-:Y:S01]  /*1c70*/  FMUL R2, R118, R117 ;  /* 0x0000007576027220 */ /* 0x000fe20000400000 */
[----:B------:R-:W-:-:S03]  /*1c80*/  MOV R117, UR12 ;  /* 0x0000000c00757c02 */ /* 0x000fc60008000f00 */
[----:B------:R-:W-:Y:S01]  /*1c90*/  FFMA R2, R2, R0, R3 ;  /* 0x0000000002027223 */ /* 0x000fe20000000003 */
[----:B------:R-:W3:Y:S02]  /*1ca0*/  SHFL.IDX PT, R115, R115, RZ, 0x1f ;  /* 0x00001fff73737589 */ /* 0x000ee400000e0000 */
[----:B------:R-:W4:Y:S01]  /*1cb0*/  @P0 LDC.64 R112, c[0x0][0x398] ;  /* 0x0000e600ff700b82 */ /* 0x000f220000000a00 */
[----:B0-----:R-:W-:Y:S01]  /*1cc0*/  UISETP.NE.U32.AND UP0, UPT, UR6, URZ, UPT ;  /* 0x000000ff0600728c */ /* 0x001fe2000bf05070 */
[----:B------:R-:W2:Y:S03]  /*1cd0*/  SHFL.IDX PT, R3, R2, RZ, 0x1f ;  /* 0x00001fff02037589 */ /* 0x000ea600000e0000 */
[----:B------:R-:W-:Y:S01]  /*1ce0*/  UISETP.NE.AND.EX UP0, UPT, UR7, URZ, UPT, UP0 ;  /* 0x000000ff0700728c */ /* 0x000fe2000bf05300 */
[----:B-1----:R-:W-:Y:S02]  /*1cf0*/  LOP3.LUT R119, R120, 0x1f, RZ, 0xc0, !PT ;  /* 0x0000001f78777812 */ /* 0x002fe400078ec0ff */
[----:B---3--:R-:W-:-:S02]  /*1d00*/  R2UR UR8, R115 ;  /* 0x00000000730872ca */ /* 0x008fc400000e0000 */
[----:B------:R-:W-:Y:S01]  /*1d10*/  MOV R115, UR12 ;  /* 0x0000000c00737c02 */ /* 0x000fe20008000f00 */
[----:B----4-:R-:W-:-:S04]  /*1d20*/  @P0 IMAD.WIDE R112, R117, 0x4, R112 ;  /* 0x0000000475700825 */ /* 0x010fc800078e0270 */
[----:B--2---:R-:W-:Y:S02]  /*1d30*/  FFMA R116, R3, 5.4253472626442089677e-05, R116 ;  /* 0x38638e3903747823 */ /* 0x004fe40000000074 */
[----:B------:R-:W0:Y:S03]  /*1d40*/  @P0 LDC.64 R2, c[0x0][0x3a0] ;  /* 0x0000e800ff020b82 */ /* 0x000e260000000a00 */
[----:B------:R-:W-:Y:S02]  /*1d50*/  FSETP.GEU.AND P1, PT, |R116|, 1.175494350822287508e-38, PT ;  /* 0x008000007400780b */ /* 0x000fe40003f2e200 */
[----:B------:R-:W-:-:S05]  /*1d60*/  MOV R117, UR8 ;  /* 0x0000000800757c02 */ /* 0x000fca0008000f00 */
[----:B------:R1:W-:Y:S06]  /*1d70*/  @P0 STG.E desc[UR10][R112.64], R117 ;  /* 0x0000007570000986 */ /* 0x0003ec000c10190a */
[----:B------:R-:W-:-:S06]  /*1d80*/  @!P1 FMUL R116, R116, 16777216 ;  /* 0x4b80000074749820 */ /* 0x000fcc0000400000 */
[----:B------:R-:W2:Y:S01]  /*1d90*/  MUFU.RSQ R116, R116 ;  /* 0x0000007400747308 */ /* 0x000ea20000001400 */
[----:B0-----:R-:W-:Y:S01]  /*1da0*/  @P0 IMAD.WIDE R2, R115, 0x4, R2 ;  /* 0x0000000473020825 */ /* 0x001fe200078e0202 */
[----:B--2---:R-:W-:-:S13]  /*1db0*/  R2UR UR5, R116 ;  /* 0x00000000740572ca */ /* 0x004fda00000e0000 */
[----:B------:R-:W-:-:S05]  /*1dc0*/  MOV R0, UR5 ;  /* 0x0000000500007c02 */ /* 0x000fca0008000f00 */
[----:B------:R-:W-:-:S05]  /*1dd0*/  @!P1 FMUL R0, R0, 4096 ;  /* 0x4580000000009820 */ /* 0x000fca0000400000 */
[----:B------:R-:W-:-:S13]  /*1de0*/  @!P1 R2UR UR5, R0 ;  /* 0x00000000000592ca */ /* 0x000fda00000e0000 */
[----:B------:R-:W-:-:S05]  /*1df0*/  MOV R115, UR5 ;  /* 0x0000000500737c02 */ /* 0x000fca0008000f00 */
[----:B------:R1:W-:Y:S01]  /*1e00*/  @P0 STG.E desc[UR10][R2.64], R115 ;  /* 0x0000007302000986 */ /* 0x0003e2000c10190a */
[----:B------:R-:W-:Y:S05]  /*1e10*/  BRA.U UP0, `(.L_x_7422) ;  /* 0x0000000900d07547 */ /* 0x000fea000b800000 */
[----:B------:R-:W0:Y:S01]  /*1e20*/  LDCU.U8 UR7, c[0x0][0x404] ;  /* 0x00008080ff0777ac */ /* 0x000e220008000000 */
[----:B-1----:R-:W1:Y:S01]  /*1e30*/  LDC.64 R112, c[0x0][0x3c8] ;  /* 0x0000f200ff707b82 */ /* 0x002e620000000a00 */
[----:B------:R-:W-:Y:S01]  /*1e40*/  LOP3.LUT R0, R119, 0x60, R120, 0xf8, !PT ;  /* 0x0000006077007812 */ /* 0x000fe200078ef878 */
[----:B------:R-:W-:Y:S01]  /*1e50*/  FADD R36, R36, -UR8 ;  /* 0x8000000824247e21 */ /* 0x000fe20008000000 */
[----:B------:R-:W-:Y:S01]  /*1e60*/  USHF.L.U32 UR6, UR15, 0x7, URZ ;  /* 0x000000070f067899 */ /* 0x000fe200080006ff */
[----:B------:R-:W-:Y:S01]  /*1e70*/  FADD R37, R37, -UR8 ;  /* 0x8000000825257e21 */ /* 0x000fe20008000000 */
[----:B------:R-:W-:Y:S01]  /*1e80*/  FADD R38, R38, -UR8 ;  /* 0x8000000826267e21 */ /* 0x000fe20008000000 */
[----:B------:R-:W-:Y:S01]  /*1e90*/  FADD R114, R39, -UR8 ;  /* 0x8000000827727e21 */ /* 0x000fe20008000000 */
[----:B------:R-:W-:Y:S01]  /*1ea0*/  FADD R32, R32, -UR8 ;  /* 0x8000000820207e21 */ /* 0x000fe20008000000 */
[----:B------:R-:W-:Y:S01]  /*1eb0*/  FMUL R2, R37, UR5 ;  /* 0x0000000525027c20 */ /* 0x000fe20008400000 */
[----:B------:R-:W-:Y:S01]  /*1ec0*/  MOV R3, UR6 ;  /* 0x0000000600037c02 */ /* 0x000fe20008000f00 */
[----:B------:R-:W-:Y:S01]  /*1ed0*/  FMUL R39, R38, UR5 ;  /* 0x0000000526277c20 */ /* 0x000fe20008400000 */
[----:B------:R-:W-:Y:S01]  /*1ee0*/  FMUL R114, R114, UR5 ;  /* 0x0000000572727c20 */ /* 0x000fe20008400000 */
[----:B-----5:R-:W-:Y:S01]  /*1ef0*/  FFMA R37, R109, R2, R73 ;  /* 0x000000026d257223 */ /* 0x020fe20000000049 */
[----:B------:R-:W-:Y:S01]  /*1f00*/  LOP3.LUT R0, R0, 0x180, R3, 0xf8, !PT ;  /* 0x0000018000007812 */ /* 0x000fe200078ef803 */
[----:B------:R-:W-:Y:S01]  /*1f10*/  FMUL R3, R36, UR5 ;  /* 0x0000000524037c20 */ /* 0x000fe20008400000 */
[----:B------:R-:W-:Y:S01]  /*1f20*/  FFMA R38, R110, R39, R74 ;  /* 0x000000276e267223 */ /* 0x000fe2000000004a */
[----:B------:R-:W-:Y:S01]  /*1f30*/  FFMA R39, R111, R114, R75 ;  /* 0x000000726f277223 */ /* 0x000fe2000000004b */
[----:B0-----:R-:W-:Y:S01]  /*1f40*/  ISETP.NE.AND P1, PT, RZ, UR7, PT ;  /* 0x00000007ff007c0c */ /* 0x001fe2000bf25270 */
[----:B------:R-:W-:Y:S01]  /*1f50*/  FFMA R36, R108, R3, R72 ;  /* 0x000000036c247223 */ /* 0x000fe20000000048 */
[----:B------:R-:W-:Y:S01]  /*1f60*/  MOV R3, UR12 ;  /* 0x0000000c00037c02 */ /* 0x000fe20008000f00 */
[----:B------:R-:W-:Y:S01]  /*1f70*/  FADD R33, R33, -UR8 ;  /* 0x8000000821217e21 */ /* 0x000fe20008000000 */
[----:B------:R-:W-:Y:S01]  /*1f80*/  FADD R34, R34, -UR8 ;  /* 0x8000000822227e21 */ /* 0x000fe20008000000 */
[----:B------:R-:W-:Y:S01]  /*1f90*/  FADD R35, R35, -UR8 ;  /* 0x8000000823237e21 */ /* 0x000fe20008000000 */
[----:B------:R-:W-:Y:S01]  /*1fa0*/  FADD R28, R28, -UR8 ;  /* 0x800000081c1c7e21 */ /* 0x000fe20008000000 */
[----:B------:R-:W-:-:S02]  /*1fb0*/  IMAD R2, R3, 0x1200, R0 ;  /* 0x0000120003027824 */ /* 0x000fc400078e0200 */
[----:B------:R-:W-:Y:S01]  /*1fc0*/  FADD R3, R12, -UR8 ;  /* 0x800000080c037e21 */ /* 0x000fe20008000000 */
[----:B------:R-:W-:Y:S01]  /*1fd0*/  FADD R29, R29, -UR8 ;  /* 0x800000081d1d7e21 */ /* 0x000fe20008000000 */
[----:B------:R-:W-:Y:S01]  /*1fe0*/  FADD R30, R30, -UR8 ;  /* 0x800000081e1e7e21 */ /* 0x000fe20008000000 */
[----:B-1----:R-:W-:-:S04]  /*1ff0*/  IMAD.WIDE.U32 R114, R2, 0x10, R112 ;  /* 0x0000001002727825 */ /* 0x002fc800078e0070 */
[----:B------:R-:W-:Y:S01]  /*2000*/  FADD R31, R31, -UR8 ;  /* 0x800000081f1f7e21 */ /* 0x000fe20008000000 */
[----:B------:R-:W-:Y:S01]  /*2010*/  @P1 FMUL R36, R36, UR13 ;  /* 0x0000000d24241c20 */ /* 0x000fe20008400000 */
[----:B------:R-:W-:Y:S01]  /*2020*/  @P1 FMUL R37, R37, UR13 ;  /* 0x0000000d25251c20 */ /* 0x000fe20008400000 */
[----:B------:R-:W-:Y:S01]  /*2030*/  @P1 FMUL R38, R38, UR13 ;  /* 0x0000000d26261c20 */ /* 0x000fe20008400000 */
[----:B------:R-:W-:Y:S01]  /*2040*/  @P1 FMUL R39, R39, UR13 ;  /* 0x0000000d27271c20 */ /* 0x000fe20008400000 */
        /* <DEDUP_REMOVED lines=13> */
[----:B------:R-:W-:Y:S01]  /*2120*/  FMUL R3, R3, UR5 ;  /* 0x0000000503037c20 */ /* 0x000fe20008400000 */
[----:B0-----:R-:W-:Y:S01]  /*2130*/  FADD R36, R13, -UR8 ;  /* 0x800000080d247e21 */ /* 0x001fe20008000000 */
[----:B------:R-:W-:Y:S01]  /*2140*/  FADD R37, R14, -UR8 ;  /* 0x800000080e257e21 */ /* 0x000fe20008000000 */
[----:B------:R-:W-:Y:S01]  /*2150*/  FMUL R13, R32, UR5 ;  /* 0x00000005200d7c20 */ /* 0x000fe20008400000 */
[----:B------:R-:W-:Y:S01]  /*2160*/  FADD R38, R15, -UR8 ;  /* 0x800000080f267e21 */ /* 0x000fe20008000000 */
[----:B------:R-:W-:Y:S01]  /*2170*/  FMUL R14, R33, UR5 ;  /* 0x00000005210e7c20 */ /* 0x000fe20008400000 */
[----:B------:R-:W-:Y:S01]  /*2180*/  FMUL R15, R34, UR5 ;  /* 0x00000005220f7c20 */ /* 0x000fe20008400000 */
[----:B------:R-:W-:Y:S01]  /*2190*/  FMUL R32, R35, UR5 ;  /* 0x0000000523207c20 */ /* 0x000fe20008400000 */
[----:B------:R-:W-:Y:S01]  /*21a0*/  FFMA R12, R104, R13, R68 ;  /* 0x0000000d680c7223 */ /* 0x000fe20000000044 */
[----:B------:R-:W-:Y:S01]  /*21b0*/  FFMA R13, R105, R14, R69 ;  /* 0x0000000e690d7223 */ /* 0x000fe20000000045 */
[----:B------:R-:W-:Y:S01]  /*21c0*/  FFMA R14, R106, R15, R70 ;  /* 0x0000000f6a0e7223 */ /* 0x000fe20000000046 */
[----:B------:R-:W-:Y:S01]  /*21d0*/  IADD3 R33, PT, PT, R2, 0x200, RZ ;  /* 0x0000020002217810 */ /* 0x000fe20007ffe0ff */
[----:B------:R-:W-:Y:S01]  /*21e0*/  FFMA R15, R107, R32, R71 ;  /* 0x000000206b0f7223 */ /* 0x000fe20000000047 */
[----:B------:R-:W-:Y:S01]  /*21f0*/  FADD R35, R9, -UR8 ;  /* 0x8000000809237e21 */ /* 0x000fe20008000000 */
[----:B------:R-:W-:Y:S01]  /*2200*/  FADD R39, R10, -UR8 ;  /* 0x800000080a277e21 */ /* 0x000fe20008000000 */
[----:B------:R-:W-:Y:S01]  /*2210*/  FMUL R9, R28, UR5 ;  /* 0x000000051c097c20 */ /* 0x000fe20008400000 */
[----:B------:R-:W-:Y:S01]  /*2220*/  FADD R114, R11, -UR8 ;  /* 0x800000080b727e21 */ /* 0x000fe20008000000 */
[----:B------:R-:W-:Y:S01]  /*2230*/  FMUL R10, R29, UR5 ;  /* 0x000000051d0a7c20 */ /* 0x000fe20008400000 */
[----:B------:R-:W-:Y:S01]  /*2240*/  @P1 FMUL R12, R12, UR13 ;  /* 0x0000000d0c0c1c20 */ /* 0x000fe20008400000 */
[----:B------:R-:W-:Y:S01]  /*2250*/  @P1 FMUL R13, R13, UR13 ;  /* 0x0000000d0d0d1c20 */ /* 0x000fe20008400000 */
[----:B------:R-:W-:Y:S01]  /*2260*/  @P1 FMUL R14, R14, UR13 ;  /* 0x0000000d0e0e1c20 */ /* 0x000fe20008400000 */
[----:B------:R-:W-:Y:S01]  /*2270*/  @P1 FMUL R15, R15, UR13 ;  /* 0x0000000d0f0f1c20 */ /* 0x000fe20008400000 */
[----:B------:R-:W-:-:S04]  /*2280*/  IMAD.WIDE.U32 R32, R33, 0x10, R112 ;  /* 0x0000001021207825 */ /* 0x000fc800078e0070 */
[----:B------:R-:W-:Y:S01]  /*2290*/  FMUL R11, R30, UR5 ;  /* 0x000000051e0b7c20 */ /* 0x000fe20008400000 */
[----:B------:R-:W-:Y:S01]  /*22a0*/  FADD R34, R8, -UR8 ;  /* 0x8000000808227e21 */ /* 0x000fe20008000000 */
[----:B------:R-:W-:Y:S01]  /*22b0*/  FMUL R28, R31, UR5 ;  /* 0x000000051f1c7c20 */ /* 0x000fe20008400000 */
[----:B------:R-:W-:Y:S01]  /*22c0*/  IADD3 R29, PT, PT, R2, 0x400, RZ ;  /* 0x00000400021d7810 */ /* 0x000fe20007ffe0ff */
[----:B------:R-:W-:Y:S01]  /*22d0*/  FFMA R8, R100, R9, R64 ;  /* 0x0000000964087223 */ /* 0x000fe20000000040 */
[----:B------:R-:W-:Y:S01]  /*22e0*/  FFMA R9, R101, R10, R65 ;  /* 0x0000000a65097223 */ /* 0x000fe20000000041 */
[----:B------:R-:W-:Y:S01]  /*22f0*/  FFMA R10, R102, R11, R66 ;  /* 0x0000000b660a7223 */ /* 0x000fe20000000042 */
[----:B------:R0:W-:Y:S01]  /*2300*/  STG.E.128 desc[UR10][R32.64], R12 ;  /* 0x0000000c20007986 */ /* 0x0001e2000c101d0a */
[----:B------:R-:W-:Y:S01]  /*2310*/  FFMA R11, R103, R28, R67 ;  /* 0x0000001c670b7223 */ /* 0x000fe20000000043 */
        /* <DEDUP_REMOVED lines=9> */
[----:B------:R-:W-:Y:S01]  /*23b0*/  IADD3 R25, PT, PT, R2, 0x600, RZ ;  /* 0x0000060002197810 */ /* 0x000fe20007ffe0ff */
[----:B------:R-:W-:Y:S01]  /*23c0*/  FMUL R26, R19, UR5 ;  /* 0x00000005131a7c20 */ /* 0x000fe20008400000 */
[----:B------:R-:W-:Y:S01]  /*23d0*/  FMUL R36, R36, UR5 ;  /* 0x0000000524247c20 */ /* 0x000fe20008400000 */
[----:B------:R-:W-:Y:S01]  /*23e0*/  FMUL R37, R37, UR5 ;  /* 0x0000000525257c20 */ /* 0x000fe20008400000 */
[----:B------:R-:W-:Y:S01]  /*23f0*/  FMUL R38, R38, UR5 ;  /* 0x0000000526267c20 */ /* 0x000fe20008400000 */
[----:B------:R-:W-:Y:S01]  /*2400*/  FMUL R39, R39, UR5 ;  /* 0x0000000527277c20 */ /* 0x000fe20008400000 */
[----:B------:R-:W-:Y:S01]  /*2410*/  FMUL R114, R114, UR5 ;  /* 0x0000000572727c20 */ /* 0x000fe20008400000 */
[----:B0-----:R-:W-:-:S04]  /*2420*/  IMAD.WIDE.U32 R12, R29, 0x10, R112 ;  /* 0x000000101d0c7825 */ /* 0x001fc800078e0070 */
[----:B------:R-:W-:Y:S01]  /*2430*/  FADD R29, R5, -UR8 ;  /* 0x80000008051d7e21 */ /* 0x000fe20008000000 */
[----:B------:R-:W-:Y:S01]  /*2440*/  FMUL R5, R24, UR5 ;  /* 0x0000000518057c20 */ /* 0x000fe20008400000 */
[----:B------:R-:W-:Y:S01]  /*2450*/  FMUL R14, R27, UR5 ;  /* 0x000000051b0e7c20 */ /* 0x000fe20008400000 */
[----:B------:R-:W-:Y:S01]  /*2460*/  IADD3 R15, PT, PT, R2, 0xa00, RZ ;  /* 0x00000a00020f7810 */ /* 0x000fe20007ffe0ff */
[----:B------:R0:W-:Y:S01]  /*2470*/  STG.E.128 desc[UR10][R12.64], R8 ;  /* 0x000000080c007986 */ /* 0x0001e2000c101d0a */
[----:B------:R-:W-:Y:S01]  /*2480*/  FFMA R4, R96, R5, R60 ;  /* 0x0000000560047223 */ /* 0x000fe2000000003c */
[----:B------:R-:W-:Y:S01]  /*2490*/  FFMA R5, R97, R6, R61 ;  /* 0x0000000661057223 */ /* 0x000fe2000000003d */
[----:B------:R-:W-:Y:S01]  /*24a0*/  FFMA R6, R98, R7, R62 ;  /* 0x0000000762067223 */ /* 0x000fe2000000003e */
[----:B------:R-:W-:Y:S01]  /*24b0*/  FFMA R7, R99, R14, R63 ;  /* 0x0000000e63077223 */ /* 0x000fe2000000003f */
[----:B------:R-:W-:Y:S01]  /*24c0*/  IADD3 R27, PT, PT, R2, 0x1000, RZ ;  /* 0x00001000021b7810 */ /* 0x000fe20007ffe0ff */
[----:B------:R-:W-:Y:S01]  /*24d0*/  @P1 FMUL R4, R4, UR13 ;  /* 0x0000000d04041c20 */ /* 0x000fe20008400000 */
[----:B------:R-:W-:Y:S01]  /*24e0*/  @P1 FMUL R5, R5, UR13 ;  /* 0x0000000d05051c20 */ /* 0x000fe20008400000 */
[----:B------:R-:W-:Y:S01]  /*24f0*/  @P1 FMUL R6, R6, UR13 ;  /* 0x0000000d06061c20 */ /* 0x000fe20008400000 */
[----:B------:R-:W-:Y:S01]  /*2500*/  @P1 FMUL R7, R7, UR13 ;  /* 0x0000000d07071c20 */ /* 0x000fe20008400000 */
[----:B------:R-:W-:-:S04]  /*2510*/  IMAD.WIDE.U32 R24, R25, 0x10, R112 ;  /* 0x0000001019187825 */ /* 0x000fc800078e0070 */
[----:B------:R-:W-:Y:S01]  /*2520*/  FMUL R33, R18, UR5 ;  /* 0x0000000512217c20 */ /* 0x000fe20008400000 */
[----:B------:R-:W-:Y:S01]  /*2530*/  FMUL R32, R35, UR5 ;  /* 0x0000000523207c20 */ /* 0x000fe20008400000 */
[----:B------:R-:W-:Y:S01]  /*2540*/  FMUL R35, R28, UR5 ;  /* 0x000000051c237c20 */ /* 0x000fe20008400000 */
[----:B------:R-:W-:Y:S01]  /*2550*/  IMAD.WIDE.U32 R14, R15, 0x10, R112 ;  /* 0x000000100f0e7825 */ /* 0x000fe200078e0070 */
[----:B------:R1:W-:Y:S03]  /*2560*/  STG.E.128 desc[UR10][R24.64], R4 ;  /* 0x0000000418007986 */ /* 0x0003e6000c101d0a */
[----:B------:R-:W-:Y:S01]  /*2570*/  FMUL R115, R30, UR5 ;  /* 0x000000051e737c20 */ /* 0x000fe20008400000 */
[----:B------:R-:W-:Y:S01]  /*2580*/  FMUL R116, R31, UR5 ;  /* 0x000000051f747c20 */ /* 0x000fe20008400000 */
[----:B0-----:R-:W-:Y:S01]  /*2590*/  IADD3 R9, PT, PT, R2, 0x800, RZ ;  /* 0x0000080002097810 */ /* 0x001fe20007ffe0ff */
[----:B------:R-:W-:Y:S01]  /*25a0*/  FFMA R18, R90, R33, R54 ;  /* 0x000000215a127223 */ /* 0x000fe20000000036 */
[C---:B------:R-:W-:Y:S01]  /*25b0*/  IADD3 R13, PT, PT, R2.reuse, 0xc00, RZ ;  /* 0x00000c00020d7810 */ /* 0x040fe20007ffe0ff */
[----:B------:R-:W-:Y:S01]  /*25c0*/  FFMA R19, R91, R26, R55 ;  /* 0x0000001a5b137223 */ /* 0x000fe20000000037 */
[----:B------:R-:W-:Y:S01]  /*25d0*/  IADD3 R11, PT, PT, R2, 0xe00, RZ ;  /* 0x00000e00020b7810 */ /* 0x000fe20007ffe0ff */
[----:B------:R-:W-:-:S04]  /*25e0*/  IMAD.WIDE.U32 R8, R9, 0x10, R112 ;  /* 0x0000001009087825 */ /* 0x000fc800078e0070 */
[----:B------:R-:W-:Y:S01]  /*25f0*/  FMUL R2, R21, UR5 ;  /* 0x0000000515027c20 */ /* 0x000fe20008400000 */
[----:B------:R-:W-:Y:S01]  /*2600*/  FMUL R21, R22, UR5 ;  /* 0x0000000516157c20 */ /* 0x000fe20008400000 */
[----:B------:R-:W-:Y:S01]  /*2610*/  FMUL R22, R17, UR5 ;  /* 0x0000000511167c20 */ /* 0x000fe20008400000 */
[----:B------:R-:W-:-:S04]  /*2620*/  IMAD.WIDE.U32 R12, R13, 0x10, R112 ;  /* 0x000000100d0c7825 */ /* 0x000fc800078e0070 */
[----:B------:R-:W-:Y:S01]  /*2630*/  FFMA R26, R82, R39, R46 ;  /* 0x00000027521a7223 */ /* 0x000fe2000000002e */
[----:B------:R-:W-:Y:S01]  /*2640*/  FFMA R28, R76, R35, R40 ;  /* 0x000000234c1c7223 */ /* 0x000fe20000000028 */
[----:B------:R-:W-:Y:S01]  /*2650*/  FFMA R17, R89, R22, R53 ;  /* 0x0000001659117223 */ /* 0x000fe20000000035 */
[----:B------:R-:W-:-:S04]  /*2660*/  IMAD.WIDE.U32 R10, R11, 0x10, R112 ;  /* 0x000000100b0a7825 */ /* 0x000fc800078e0070 */
[----:B------:R-:W-:Y:S01]  /*2670*/  FFMA R22, R86, R37, R50 ;  /* 0x0000002556167223 */ /* 0x000fe20000000032 */
[----:B-1----:R-:W-:Y:S01]  /*2680*/  FMUL R25, R34, UR5 ;  /* 0x0000000522197c20 */ /* 0x002fe20008400000 */
[----:B------:R-:W-:Y:S01]  /*2690*/  FMUL R34, R29, UR5 ;  /* 0x000000051d227c20 */ /* 0x000fe20008400000 */
[----:B------:R-:W-:-:S04]  /*26a0*/  IMAD.WIDE.U32 R112, R27, 0x10, R112 ;  /* 0x000000101b707825 */ /* 0x000fc800078e0070 */
        /* <DEDUP_REMOVED lines=43> */
.L_x_7422:
[----:B------:R-:W-:Y:S01]  /*2960*/  USHF.L.U32 UR6, UR15, 0x7, URZ ;  /* 0x000000070f067899 */ /* 0x000fe200080006ff */
[----:B------:R-:W-:Y:S01]  /*2970*/  LOP3.LUT R0, R119, 0x60, R120, 0xf8, !PT ;  /* 0x0000006077007812 */ /* 0x000fe200078ef878 */
[----:B------:R-:W0:Y:S01]  /*2980*/  LDCU.U8 UR7, c[0x0][0x404] ;  /* 0x00008080ff0777ac */ /* 0x000e220008000000 */
[----:B------:R-:W-:Y:S01]  /*2990*/  FADD R36, R36, -UR8 ;  /* 0x8000000824247e21 */ /* 0x000fe20008000000 */
[----:B------:R-:W-:Y:S01]  /*29a0*/  FADD R37, R37, -UR8 ;  /* 0x8000000825257e21 */ /* 0x000fe20008000000 */
[----:B-1----:R-:W1:Y:S01]  /*29b0*/  LDC.64 R116, c[0x0][0x3c8] ;  /* 0x0000f200ff747b82 */ /* 0x002e620000000a00 */
[----:B------:R-:W-:Y:S01]  /*29c0*/  MOV R3, UR6 ;  /* 0x0000000600037c02 */ /* 0x000fe20008000f00 */
[----:B------:R-:W-:Y:S01]  /*29d0*/  FADD R38, R38, -UR8 ;  /* 0x8000000826267e21 */ /* 0x000fe20008000000 */
[----:B------:R-:W-:Y:S01]  /*29e0*/  FMUL R2, R37, UR5 ;  /* 0x0000000525027c20 */ /* 0x000fe20008400000 */
[----:B------:R-:W-:Y:S01]  /*29f0*/  FADD R39, R39, -UR8 ;  /* 0x8000000827277e21 */ /* 0x000fe20008000000 */
[----:B------:R-:W-:Y:S01]  /*2a00*/  LOP3.LUT R0, R0, 0x180, R3, 0xf8, !PT ;  /* 0x0000018000007812 */ /* 0x000fe200078ef803 */
        /* <DEDUP_REMOVED lines=9> */
[----:B0-----:R-:W-:Y:S01]  /*2aa0*/  ISETP.NE.AND P1, PT, RZ, UR7, PT ;  /* 0x00000007ff007c0c */ /* 0x001fe2000bf25270 */
[----:B------:R-:W-:Y:S01]  /*2ab0*/  FMUL R114, R37, UR13 ;  /* 0x0000000d25727c20 */ /* 0x000fe20008400000 */
[----:B------:R-:W-:Y:S01]  /*2ac0*/  FMNMX3 R2, R125, |R112|, |R113|, !PT ;  /* 0x400000707d027276 */ /* 0x000fe20007800471 */
[----:B------:R-:W-:Y:S01]  /*2ad0*/  FADD R118, R32, -UR8 ;  /* 0x8000000820767e21 */ /* 0x000fe20008000000 */
[----:B------:R-:W-:Y:S01]  /*2ae0*/  FSEL R112, R112, R3, !P1 ;  /* 0x0000000370707208 */ /* 0x000fe20004800000 */
[----:B------:R-:W-:Y:S01]  /*2af0*/  FADD R119, R33, -UR8 ;  /* 0x8000000821777e21 */ /* 0x000fe20008000000 */
[----:B------:R-:W-:Y:S01]  /*2b00*/  MOV R3, UR12 ;  /* 0x0000000c00037c02 */ /* 0x000fe20008000f00 */
[----:B------:R-:W-:Y:S01]  /*2b10*/  FADD R38, R16, -UR8 ;  /* 0x8000000810267e21 */ /* 0x000fe20008000000 */
[----:B------:R-:W-:Y:S01]  /*2b20*/  FMNMX3 R39, R2, |R37|, |R115|, !PT ;  /* 0x4000002502277276 */ /* 0x000fe20007800473 */
[----:B------:R-:W-:Y:S01]  /*2b30*/  FADD R35, R35, -UR8 ;  /* 0x8000000823237e21 */ /* 0x000fe20008000000 */
[----:B------:R-:W-:Y:S01]  /*2b40*/  FSEL R114, R37, R114, !P1 ;  /* 0x0000007225727208 */ /* 0x000fe20004800000 */
[----:B------:R-:W-:-:S02]  /*2b50*/  IMAD R2, R3, 0x1200, R0 ;  /* 0x0000120003027824 */ /* 0x000fc400078e0200 */
[----:B------:R-:W-:Y:S01]  /*2b60*/  FADD R3, R29, -UR8 ;  /* 0x800000081d037e21 */ /* 0x000fe20008000000 */
[----:B------:R-:W-:Y:S01]  /*2b70*/  @P1 FMUL R113, R113, UR13 ;  /* 0x0000000d71711c20 */ /* 0x000fe20008400000 */
[----:B------:R-:W-:Y:S01]  /*2b80*/  @P1 FMUL R115, R115, UR13 ;  /* 0x0000000d73731c20 */ /* 0x000fe20008400000 */
[----:B-1----:R-:W-:-:S04]  /*2b90*/  IMAD.WIDE.U32 R36, R2, 0x10, R116 ;  /* 0x0000001002247825 */ /* 0x002fc800078e0074 */
[----:B------:R-:W-:Y:S01]  /*2ba0*/  FADD R29, R25, -UR8 ;  /* 0x80000008191d7e21 */ /* 0x000fe20008000000 */
[----:B------:R-:W-:Y:S01]  /*2bb0*/  FMUL R25, R120, UR5 ;  /* 0x0000000578197c20 */ /* 0x000fe20008400000 */
[----:B------:R-:W-:Y:S01]  /*2bc0*/  FMUL R16, R119, UR5 ;  /* 0x0000000577107c20 */ /* 0x000fe20008400000 */
[----:B------:R-:W-:Y:S01]  /*2bd0*/  FADD R34, R28, -UR8 ;  /* 0x800000081c227e21 */ /* 0x000fe20008000000 */
[----:B------:R0:W-:Y:S01]  /*2be0*/  STG.E.128 desc[UR10][R36.64], R112 ;  /* 0x0000007024007986 */ /* 0x0001e2000c101d0a */
[----:B------:R-:W-:Y:S01]  /*2bf0*/  FADD R32, R26, -UR8 ;  /* 0x800000081a207e21 */ /* 0x000fe20008000000 */
[----:B------:R-:W-:Y:S01]  /*2c00*/  FADD R28, R24, -UR8 ;  /* 0x80000008181c7e21 */ /* 0x000fe20008000000 */
[----:B------:R-:W-:Y:S01]  /*2c10*/  FFMA R26, R106, R25, R70 ;  /* 0x000000196a1a7223 */ /* 0x000fe20000000046 */
[----:B------:R-:W-:Y:S01]  /*2c20*/  FFMA R25, R105, R16, R69 ;  /* 0x0000001069197223 */ /* 0x000fe20000000045 */
        /* <DEDUP_REMOVED lines=14> */
[----:B------:R-:W-:Y:S01]  /*2d10*/  FMUL R23, R118, UR5 ;  /* 0x0000000576177c20 */ /* 0x000fe20008400000 */
[----:B------:R-:W-:Y:S01]  /*2d20*/  FADD R36, R22, -UR8 ;  /* 0x8000000816247e21 */ /* 0x000fe20008000000 */
[----:B------:R-:W-:Y:S01]  /*2d30*/  FMUL R22, R35, UR5 ;  /* 0x0000000523167c20 */ /* 0x000fe20008400000 */
[----:B------:R-:W-:Y:S01]  /*2d40*/  FMUL R35, R26, UR13 ;  /* 0x0000000d1a237c20 */ /* 0x000fe20008400000 */
[----:B------:R-:W-:Y:S01]  /*2d50*/  FFMA R24, R104, R23, R68 ;  /* 0x0000001768187223 */ /* 0x000fe20000000044 */
[----:B------:R-:W-:Y:S01]  /*2d60*/  FADD R15, R15, -UR8 ;  /* 0x800000080f0f7e21 */ /* 0x000fe20008000000 */
[----:B------:R-:W-:Y:S01]  /*2d70*/  FFMA R27, R107, R22, R71 ;  /* 0x000000166b1b7223 */ /* 0x000fe20000000047 */
[----:B------:R-:W-:Y:S01]  /*2d80*/  FMUL R3, R3, UR5 ;  /* 0x0000000503037c20 */ /* 0x000fe20008400000 */
[----:B------:R-:W-:Y:S01]  /*2d90*/  FMUL R23, R24, UR13 ;  /* 0x0000000d18177c20 */ /* 0x000fe20008400000 */
[----:B------:R-:W-:Y:S01]  /*2da0*/  FMNMX3 R112, R39, |R24|, |R25|, !PT ;  /* 0x4000001827707276 */ /* 0x000fe20007800419 */
[----:B------:R-:W-:Y:S01]  /*2db0*/  @P1 FMUL R25, R25, UR13 ;  /* 0x0000000d19191c20 */ /* 0x000fe20008400000 */
[----:B------:R-:W-:-:S02]  /*2dc0*/  FFMA R3, R80, R3, R44 ;  /* 0x0000000350037223 */ /* 0x000fc4000000002c */
[----:B------:R-:W-:Y:S01]  /*2dd0*/  FMNMX3 R112, R112, |R26|, |R27|, !PT ;  /* 0x4000001a70707276 */ /* 0x000fe2000780041b */
[----:B------:R-:W-:Y:S01]  /*2de0*/  @P1 FMUL R27, R27, UR13 ;  /* 0x0000000d1b1b1c20 */ /* 0x000fe20008400000 */
[----:B------:R-:W-:Y:S01]  /*2df0*/  FSEL R26, R26, R35, !P1 ;  /* 0x000000231a1a7208 */ /* 0x000fe20004800000 */
[----:B------:R-:W-:Y:S01]  /*2e00*/  FMUL R35, R34, UR5 ;  /* 0x0000000522237c20 */ /* 0x000fe20008400000 */
[----:B------:R-:W-:Y:S02]  /*2e10*/  FSEL R24, R24, R23, !P1 ;  /* 0x0000001718187208 */ /* 0x000fe40004800000 */
[----:B------:R-:W-:Y:S01]  /*2e20*/  IADD3 R23, PT, PT, R2, 0x200, RZ ;  /* 0x0000020002177810 */ /* 0x000fe20007ffe0ff */
[----:B------:R-:W-:-:S04]  /*2e30*/  FFMA R35, R100, R35, R64 ;  /* 0x0000002364237223 */ /* 0x000fc80000000040 */
[----:B------:R-:W-:-:S04]  /*2e40*/  IMAD.WIDE.U32 R22, R23, 0x10, R116 ;  /* 0x0000001017167825 */ /* 0x000fc800078e0074 */
[----:B------:R-:W-:Y:S01]  /*2e50*/  FMUL R8, R35, UR13 ;  /* 0x0000000d23087c20 */ /* 0x000fe20008400000 */
[----:B------:R0:W-:Y:S02]  /*2e60*/  STG.E.128 desc[UR10][R22.64], R24 ;  /* 0x0000001816007986 */ /* 0x0001e4000c101d0a */
[----:B0-----:R-:W-:Y:S01]  /*2e70*/  FFMA R25, R101, R16, R65 ;  /* 0x0000001065197223 */ /* 0x001fe20000000041 */
[----:B------:R-:W-:Y:S01]  /*2e80*/  FADD R23, R11, -UR8 ;  /* 0x800000080b177e21 */ /* 0x000fe20008000000 */
[----:B------:R-:W-:Y:S01]  /*2e90*/  FADD R16, R9, -UR8 ;  /* 0x8000000809107e21 */ /* 0x000fe20008000000 */
[----:B------:R-:W-:Y:S01]  /*2ea0*/  FSEL R24, R35, R8, !P1 ;  /* 0x0000000823187208 */ /* 0x000fe20004800000 */
[----:B------:R-:W-:Y:S01]  /*2eb0*/  FMUL R11, R28, UR5 ;  /* 0x000000051c0b7c20 */ /* 0x000fe20008400000 */
[----:B------:R-:W-:Y:S01]  /*2ec0*/  FMUL R9, R30, UR5 ;  /* 0x000000051e097c20 */ /* 0x000fe20008400000 */
[----:B------:R-:W-:Y:S01]  /*2ed0*/  FMUL R8, R31, UR5 ;  /* 0x000000051f087c20 */ /* 0x000fe20008400000 */
[----:B------:R-:W-:Y:S01]  /*2ee0*/  FMUL R28, R29, UR5 ;  /* 0x000000051d1c7c20 */ /* 0x000fe20008400000 */
[----:B------:R-:W-:Y:S01]  /*2ef0*/  FMUL R29, R32, UR5 ;  /* 0x00000005201d7c20 */ /* 0x000fe20008400000 */
[----:B------:R-:W-:Y:S01]  /*2f00*/  FADD R22, R10, -UR8 ;  /* 0x800000080a167e21 */ /* 0x000fe20008000000 */
[----:B------:R-:W-:Y:S01]  /*2f10*/  FFMA R26, R102, R9, R66 ;  /* 0x00000009661a7223 */ /* 0x000fe20000000042 */
[----:B------:R-:W-:Y:S01]  /*2f20*/  FFMA R10, R96, R11, R60 ;  /* 0x0000000b600a7223 */ /* 0x000fe2000000003c */
[----:B------:R-:W-:Y:S01]  /*2f30*/  FFMA R27, R103, R8, R67 ;  /* 0x00000008671b7223 */ /* 0x000fe20000000043 */
[----:B------:R-:W-:Y:S01]  /*2f40*/  FMNMX3 R112, R112, |R35|, |R25|, !PT ;  /* 0x4000002370707276 */ /* 0x000fe20007800419 */
[----:B------:R-:W-:Y:S01]  /*2f50*/  FFMA R30, R98, R29, R62 ;  /* 0x0000001d621e7223 */ /* 0x000fe2000000003e */
[----:B------:R-:W-:Y:S01]  /*2f60*/  FFMA R9, R97, R28, R61 ;  /* 0x0000001c61097223 */ /* 0x000fe2000000003d */
[----:B------:R-:W-:Y:S01]  /*2f70*/  FMUL R29, R10, UR13 ;  /* 0x0000000d0a1d7c20 */ /* 0x000fe20008400000 */
[----:B------:R-:W-:Y:S01]  /*2f80*/  FMUL R11, R26, UR13 ;  /* 0x0000000d1a0b7c20 */ /* 0x000fe20008400000 */
[----:B------:R-:W-:Y:S01]  /*2f90*/  FMNMX3 R112, R112, |R26|, |R27|, !PT ;  /* 0x4000001a70707276 */ /* 0x000fe2000780041b */
[----:B------:R-:W-:Y:S01]  /*2fa0*/  FMUL R31, R30, UR13 ;  /* 0x0000000d1e1f7c20 */ /* 0x000fe20008400000 */
[----:B------:R-:W-:Y:S01]  /*2fb0*/  FMUL R32, R33, UR5 ;  /* 0x0000000521207c20 */ /* 0x000fe20008400000 */
[----:B------:R-:W-:Y:S01]  /*2fc0*/  FSEL R8, R10, R29, !P1 ;  /* 0x0000001d0a087208 */ /* 0x000fe20004800000 */
[----:B------:R-:W-:Y:S01]  /*2fd0*/  @P1 FMUL R25, R25, UR13 ;  /* 0x0000000d19191c20 */ /* 0x000fe20008400000 */
[----:B------:R-:W-:Y:S01]  /*2fe0*/  FMNMX3 R112, R112, |R10|, |R9|, !PT ;  /* 0x4000000a70707276 */ /* 0x000fe20007800409 */
[----:B------:R-:W-:Y:S01]  /*2ff0*/  @P1 FMUL R27, R27, UR13 ;  /* 0x0000000d1b1b1c20 */ /* 0x000fe20008400000 */
[----:B------:R-:W-:Y:S01]  /*3000*/  IADD3 R35, PT, PT, R2, 0x400, RZ ;  /* 0x0000040002237810 */ /* 0x000fe20007ffe0ff */
[----:B------:R-:W-:Y:S01]  /*3010*/  FADD R29, R5, -UR8 ;  /* 0x80000008051d7e21 */ /* 0x000fe20008000000 */
[----:B------:R-:W-:Y:S01]  /*3020*/  FSEL R26, R26, R11, !P1 ;  /* 0x0000000b1a1a7208 */ /* 0x000fe20004800000 */
[----:B------:R-:W-:Y:S01]  /*3030*/  FFMA R11, R99, R32, R63 ;  /* 0x00000020630b7223 */ /* 0x000fe2000000003f */
[----:B------:R-:W-:Y:S01]  /*3040*/  FSEL R10, R30, R31, !P1 ;  /* 0x0000001f1e0a7208 */ /* 0x000fe20004800000 */
[----:B------:R-:W-:Y:S01]  /*3050*/  FADD R31, R7, -UR8 ;  /* 0x80000008071f7e21 */ /* 0x000fe20008000000 */
[----:B------:R-:W-:Y:S01]  /*3060*/  FMUL R7, R36, UR5 ;  /* 0x0000000524077c20 */ /* 0x000fe20008400000 */
[----:B------:R-:W-:Y:S01]  /*3070*/  IADD3 R33, PT, PT, R2, 0x600, RZ ;  /* 0x0000060002217810 */ /* 0x000fe20007ffe0ff */
[----:B------:R-:W-:Y:S01]  /*3080*/  IMAD.WIDE.U32 R34, R35, 0x10, R116 ;  /* 0x0000001023227825 */ /* 0x000fe200078e0074 */
[----:B------:R-:W-:-:S03]  /*3090*/  FMNMX3 R112, R112, |R30|, |R11|, !PT ;  /* 0x4000001e70707276 */ /* 0x000fc6000780040b */
[----:B------:R-:W-:Y:S01]  /*30a0*/  FFMA R36, R94, R7, R58 ;  /* 0x000000075e247223 */ /* 0x000fe2000000003a */
[----:B------:R-:W-:Y:S01]  /*30b0*/  FADD R30, R6, -UR8 ;  /* 0x80000008061e7e21 */ /* 0x000fe20008000000 */
[----:B------:R-:W-:Y:S01]  /*30c0*/  FMUL R5, R20, UR5 ;  /* 0x0000000514057c20 */ /* 0x000fe20008400000 */
[----:B------:R-:W-:Y:S01]  /*30d0*/  FMUL R6, R21, UR5 ;  /* 0x0000000515067c20 */ /* 0x000fe20008400000 */
[----:B------:R-:W-:-:S04]  /*30e0*/  IMAD.WIDE.U32 R32, R33, 0x10, R116 ;  /* 0x0000001021207825 */ /* 0x000fc800078e0074 */
[----:B------:R-:W-:Y:S01]  /*30f0*/  @P1 FMUL R9, R9, UR13 ;  /* 0x0000000d09091c20 */ /* 0x000fe20008400000 */
[----:B------:R-:W-:Y:S01]  /*3100*/  @P1 FMUL R11, R11, UR13 ;  /* 0x0000000d0b0b1c20 */ /* 0x000fe20008400000 */
[----:B------:R0:W-:Y:S01]  /*3110*/  STG.E.128 desc[UR10][R34.64], R24 ;  /* 0x0000001822007986 */ /* 0x0001e2000c101d0a */
[----:B------:R-:W-:Y:S01]  /*3120*/  FADD R28, R4, -UR8 ;  /* 0x80000008041c7e21 */ /* 0x000fe20008000000 */
[----:B------:R-:W-:Y:S01]  /*3130*/  FFMA R4, R92, R5, R56 ;  /* 0x000000055c047223 */ /* 0x000fe20000000038 */
[----:B------:R-:W-:Y:S01]  /*3140*/  FMUL R20, R37, UR5 ;  /* 0x0000000525147c20 */ /* 0x000fe20008400000 */
[----:B------:R-:W-:Y:S01]  /*3150*/  FFMA R5, R93, R6, R57 ;  /* 0x000000065d057223 */ /* 0x000fe20000000039 */
[----:B------:R1:W-:Y:S01]  /*3160*/  STG.E.128 desc[UR10][R32.64], R8 ;  /* 0x0000000820007986 */ /* 0x0003e2000c101d0a */
[----:B------:R-:W-:Y:S01]  /*3170*/  IADD3 R21, PT, PT, R2, 0xc00, RZ ;  /* 0x00000c0002157810 */ /* 0x000fe20007ffe0ff */
[----:B------:R-:W-:Y:S01]  /*3180*/  FFMA R7, R95, R20, R59 ;  /* 0x000000145f077223 */ /* 0x000fe2000000003b */
[----:B------:R-:W-:Y:S01]  /*3190*/  FMUL R16, R16, UR5 ;  /* 0x0000000510107c20 */ /* 0x000fe20008400000 */
[----:B------:R-:W-:Y:S01]  /*31a0*/  FMNMX3 R112, R112, |R4|, |R5|, !PT ;  /* 0x4000000470707276 */ /* 0x000fe20007800405 */
[----:B------:R-:W-:Y:S01]  /*31b0*/  FMUL R37, R4, UR13 ;  /* 0x0000000d04257c20 */ /* 0x000fe20008400000 */
[----:B------:R-:W-:Y:S01]  /*31c0*/  @P1 FMUL R5, R5, UR13 ;  /* 0x0000000d05051c20 */ /* 0x000fe20008400000 */
[----:B------:R-:W-:Y:S01]  /*31d0*/  IMAD.WIDE.U32 R20, R21, 0x10, R116 ;  /* 0x0000001015147825 */ /* 0x000fe200078e0074 */
[----:B------:R-:W-:-:S03]  /*31e0*/  FMNMX3 R112, R112, |R36|, |R7|, !PT ;  /* 0x4000002470707276 */ /* 0x000fc60007800407 */
[----:B------:R-:W-:Y:S01]  /*31f0*/  @P1 FMUL R7, R7, UR13 ;  /* 0x0000000d07071c20 */ /* 0x000fe20008400000 */
[----:B------:R-:W-:Y:S01]  /*3200*/  FSEL R4, R4, R37, !P1 ;  /* 0x0000002504047208 */ /* 0x000fe20004800000 */
[----:B0-----:R-:W-:Y:S01]  /*3210*/  FMUL R25, R36, UR13 ;  /* 0x0000000d24197c20 */ /* 0x001fe20008400000 */
[----:B------:R-:W-:Y:S01]  /*3220*/  IADD3 R35, PT, PT, R2, 0x1000, RZ ;  /* 0x0000100002237810 */ /* 0x000fe20007ffe0ff */
[----:B------:R-:W-:Y:S01]  /*3230*/  FMUL R26, R13, UR5 ;  /* 0x000000050d1a7c20 */ /* 0x000fe20008400000 */
[----:B------:R-:W-:Y:S01]  /*3240*/  FMUL R27, R14, UR5 ;  /* 0x000000050e1b7c20 */ /* 0x000fe20008400000 */
[C---:B-1----:R-:W-:Y:S02]  /*3250*/  IADD3 R9, PT, PT, R2.reuse, 0x800, RZ ;  /* 0x0000080002097810 */ /* 0x042fe40007ffe0ff */
[----:B------:R-:W-:Y:S01]  /*3260*/  IMAD.WIDE.U32 R34, R35, 0x10, R116 ;  /* 0x0000001023227825 */ /* 0x000fe200078e0074 */
[C---:B------:R-:W-:Y:S02]  /*3270*/  IADD3 R11, PT, PT, R2.reuse, 0xa00, RZ ;  /* 0x00000a00020b7810 */ /* 0x040fe40007ffe0ff */
[----:B------:R-:W-:Y:S01]  /*3280*/  IADD3 R33, PT, PT, R2, 0xe00, RZ ;  /* 0x00000e0002217810 */ /* 0x000fe20007ffe0ff */
[----:B------:R-:W-:Y:S01]  /*3290*/  FMUL R2, R17, UR5 ;  /* 0x0000000511027c20 */ /* 0x000fe20008400000 */
[----:B------:R-:W-:Y:S01]  /*32a0*/  FSEL R6, R36, R25, !P1 ;  /* 0x0000001924067208 */ /* 0x000fe20004800000 */
        /* <DEDUP_REMOVED lines=8> */
[----:B------:R-:W-:Y:S01]  /*3330*/  FFMA R15, R91, R18, R55 ;  /* 0x000000125b0f7223 */ /* 0x000fe20000000037 */
[----:B------:R-:W-:Y:S01]  /*3340*/  FFMA R24, R84, R19, R48 ;  /* 0x0000001354187223 */ /* 0x000fe20000000030 */
[----:B------:R-:W-:Y:S01]  /*3350*/  FMNMX3 R112, R112, |R12|, |R13|, !PT ;  /* 0x4000000c70707276 */ /* 0x000fe2000780040d */
[----:B------:R-:W-:Y:S01]  /*3360*/  FFMA R2, R86, R27, R50 ;  /* 0x0000001b56027223 */ /* 0x000fe20000000032 */
[----:B------:R-:W-:Y:S01]  /*3370*/  FFMA R25, R85, R26, R49 ;  /* 0x0000001a55197223 */ /* 0x000fe20000000031 */
[----:B------:R-:W-:Y:S01]  /*3380*/  FMUL R19, R14, UR13 ;  /* 0x0000000d0e137c20 */ /* 0x000fe20008400000 */
[----:B------:R-:W-:Y:S01]  /*3390*/  FMNMX3 R112, R112, |R14|, |R15|, !PT ;  /* 0x4000000e70707276 */ /* 0x000fe2000780040f */
[----:B------:R-:W-:Y:S01]  /*33a0*/  FFMA R27, R87, R36, R51 ;  /* 0x00000024571b7223 */ /* 0x000fe20000000033 */
        /* <DEDUP_REMOVED lines=8> */
[----:B------:R-:W-:Y:S01]  /*3430*/  FMNMX3 R112, R112, |R2|, |R27|, !PT ;  /* 0x4000000270707276 */ /* 0x000fe2000780041b */
[----:B------:R-:W-:Y:S01]  /*3440*/  FMUL R22, R29, UR5 ;  /* 0x000000051d167c20 */ /* 0x000fe20008400000 */
[----:B------:R-:W-:Y:S01]  /*3450*/  FSEL R26, R2, R39, !P1 ;  /* 0x00000027021a7208 */ /* 0x000fe20004800000 */
[----:B------:R-:W-:Y:S01]  /*3460*/  FMUL R2, R23, UR5 ;  /* 0x0000000517027c20 */ /* 0x000fe20008400000 */
[----:B------:R-:W-:Y:S01]  /*3470*/  FMUL R29, R30, UR5 ;  /* 0x000000051e1d7c20 */ /* 0x000fe20008400000 */
[----:B------:R-:W-:Y:S01]  /*3480*/  FFMA R18, R82, R19, R46 ;  /* 0x0000001352127223 */ /* 0x000fe2000000002e */
[----:B------:R-:W-:Y:S01]  /*3490*/  FMUL R23, R28, UR5 ;  /* 0x000000051c177c20 */ /* 0x000fe20008400000 */
[----:B------:R-:W-:Y:S01]  /*34a0*/  FFMA R19, R83, R2, R47 ;  /* 0x0000000253137223 */ /* 0x000fe2000000002f */
[----:B------:R-:W-:Y:S01]  /*34b0*/  FMNMX3 R112, R112, |R3|, |R17|, !PT ;  /* 0x4000000370707276 */ /* 0x000fe20007800411 */
[----:B------:R-:W-:Y:S01]  /*34c0*/  FFMA R30, R78, R29, R42 ;  /* 0x0000001d4e1e7223 */ /* 0x000fe2000000002a */
[----:B------:R-:W-:Y:S01]  /*34d0*/  FMUL R36, R31, UR5 ;  /* 0x000000051f247c20 */ /* 0x000fe20008400000 */
[----:B------:R-:W-:Y:S01]  /*34e0*/  FFMA R28, R76, R23, R40 ;  /* 0x000000174c1c7223 */ /* 0x000fe20000000028 */
[----:B------:R-:W-:Y:S01]  /*34f0*/  FFMA R29, R77, R22, R41 ;  /* 0x000000164d1d7223 */ /* 0x000fe20000000029 */
[----:B------:R-:W-:Y:S01]  /*3500*/  FMNMX3 R112, R112, |R18|, |R19|, !PT ;  /* 0x4000001270707276 */ /* 0x000fe20007800413 */
[----:B------:R-:W-:Y:S01]  /*3510*/  FFMA R31, R79, R36, R43 ;  /* 0x000000244f1f7223 */ /* 0x000fe2000000002b */
[----:B------:R-:W-:Y:S01]  /*3520*/  FSEL R24, R24, R37, !P1 ;  /* 0x0000002518187208 */ /* 0x000fe20004800000 */
[----:B------:R-:W-:Y:S01]  /*3530*/  FMUL R16, R3, UR13 ;  /* 0x0000000d03107c20 */ /* 0x000fe20008400000 */
[----:B------:R-:W-:Y:S01]  /*3540*/  FMUL R23, R18, UR13 ;  /* 0x0000000d12177c20 */ /* 0x000fe20008400000 */
[----:B------:R-:W-:Y:S01]  /*3550*/  FMUL R37, R28, UR13 ;  /* 0x0000000d1c257c20 */ /* 0x000fe20008400000 */
[----:B------:R-:W-:Y:S01]  /*3560*/  FMUL R39, R30, UR13 ;  /* 0x0000000d1e277c20 */ /* 0x000fe20008400000 */
[----:B------:R-:W-:Y:S01]  /*3570*/  FMNMX3 R112, R112, |R28|, |R29|, !PT ;  /* 0x4000001c70707276 */ /* 0x000fe2000780041d */
        /* <DEDUP_REMOVED lines=21> */
.L_x_7423:
        /* <DEDUP_REMOVED lines=8> */
.L_x_7403:
[----:B------:R-:W2:Y:S02]  /*3750*/  LDCU.64 UR4, c[0x0][0x3f8] ;  /* 0x00007f00ff0477ac */ /* 0x000ea40008000a00 */
[----:B--2---:R-:W-:-:S04]  /*3760*/  UISETP.NE.U32.AND UP0, UPT, UR4, URZ, UPT ;  /* 0x000000ff0400728c */ /* 0x004fc8000bf05070 */
[----:B------:R-:W-:-:S09]  /*3770*/  UISETP.NE.AND.EX UP0, UPT, UR5, URZ, UPT, UP0 ;  /* 0x000000ff0500728c */ /* 0x000fd2000bf05300 */
[----:B------:R-:W-:Y:S05]  /*3780*/  BRA.U !UP0, `(.L_x_7425) ;  /* 0x0000000108ac7547 */ /* 0x000fea000b800000 */
[----:B------:R-:W2:Y:S01]  /*3790*/  SHFL.DOWN PT, R0, R125, 0x10, 0x1f ;  /* 0x0a001f007d007f89 */ /* 0x000ea200000e0000 */
[----:B------:R-:W-:Y:S01]  /*37a0*/  BSSY B0, `(.L_x_7425) ;  /* 0x0000029000007945 */ /* 0x000fe20003800000 */
[----:B------:R-:W3:Y:S01]  /*37b0*/  S2R R2, SR_TID.X ;  /* 0x0000000000027919 */ /* 0x000ee20000002100 */
[----:B01----:R-:W0:Y:S01]  /*37c0*/  S2R R9, SR_TID.X ;  /* 0x0000000000097919 */ /* 0x003e220000002100 */
[----:B--2---:R-:W-:-:S05]  /*37d0*/  FMNMX R0, R0, R125, !PT ;  /* 0x0000007d00007209 */ /* 0x004fca0007800000 */
[----:B------:R-:W1:Y:S01]  /*37e0*/  SHFL.DOWN PT, R3, R0, 0x8, 0x1f ;  /* 0x09001f0000037f89 */ /* 0x000e6200000e0000 */
[----:B---3--:R-:W-:-:S04]  /*37f0*/  LOP3.LUT R4, R2, 0x1f, RZ, 0xc0, !PT ;  /* 0x0000001f02047812 */ /* 0x008fc800078ec0ff */
[----:B------:R-:W-:Y:S02]  /*3800*/  ISETP.NE.AND P0, PT, R4, RZ, PT ;  /* 0x000000ff0400720c */ /* 0x000fe40003f05270 */
[----:B-1----:R-:W-:-:S11]  /*3810*/  FMNMX R3, R0, R3, !PT ;  /* 0x0000000300037209 */ /* 0x002fd60007800000 */
[----:B------:R-:W1:Y:S01]  /*3820*/  @!P0 S2R R8, SR_CgaCtaId ;  /* 0x0000000000088919 */ /* 0x000e620000008800 */
[----:B------:R-:W-:Y:S02]  /*3830*/  @!P0 MOV R7, 0x400 ;  /* 0x0000040000078802 */ /* 0x000fe40000000f00 */
[----:B0-----:R-:W-:Y:S01]  /*3840*/  @!P0 SHF.R.U32.HI R6, RZ, 0x3, R9 ;  /* 0x00000003ff068819 */ /* 0x001fe20000011609 */
[----:B------:R-:W0:Y:S03]  /*3850*/  SHFL.DOWN PT, R2, R3, 0x4, 0x1f ;  /* 0x08801f0003027f89 */ /* 0x000e2600000e0000 */
        /* <DEDUP_REMOVED lines=24> */
.L_x_7432:
[----:B------:R-:W-:Y:S02]  /*39e0*/  ISETP.NE.AND P0, PT, R9, RZ, PT ;  /* 0x000000ff0900720c */ /* 0x000fe40003f05270 */
[----:B-1----:R-:W-:-:S11]  /*39f0*/  FMNMX R5, R3, R2, !PT ;  /* 0x0000000203057209 */ /* 0x002fd60007800000 */
[----:B------:R-:W-:Y:S05]  /*3a00*/  @P0 BRA `(.L_x_7426) ;  /* 0x0000000000080947 */ /* 0x000fea0003800000 */
[----:B0-----:R-:W0:Y:S02]  /*3a10*/  LDC.64 R2, c[0x0][0x3f8] ;  /* 0x0000fe00ff027b82 */ /* 0x001e240000000a00 */
[----:B0-----:R1:W-:Y:S02]  /*3a20*/  REDG.E.MAX.S32.STRONG.GPU desc[UR10][R2.64], R5 ;  /* 0x000000050200798e */ /* 0x0013e4000d12e30a */
.L_x_7426:
[----:B------:R-:W-:Y:S05]  /*3a30*/  BSYNC B0 ;  /* 0x0000000000007941 */ /* 0x000fea0003800000 */
.L_x_7425:
        /* <DEDUP_REMOVED lines=12> */
[----:B-1----:R-:W-:-:S07]  /*3b00*/  MOV R2, 0x3b20 ;  /* 0x00003b2000027802 */ /* 0x002fce0000000f00 */
[----:B0-----:R-:W-:Y:S05]  /*3b10*/  CALL.REL.NOINC `($__internal_84_$__cuda_sm20_rcp_rn_f32_slowpath) ;  /* 0x00000000005c7944 */ /* 0x001fea0003c00000 */
[----:B------:R-:W-:Y:S05]  /*3b20*/  BRA `(.L_x_7429) ;  /* 0x0000000000147947 */ /* 0x000fea0003800000 */
.L_x_7428:
[----:B------:R-:W2:Y:S01]  /*3b30*/  MUFU.RCP R0, UR13 ;  /* 0x0000000d00007d08 */ /* 0x000ea20008001000 */
[----:B01----:R-:W-:-:S05]  /*3b40*/  MOV R3, UR13 ;  /* 0x0000000d00037c02 */ /* 0x003fca0008000f00 */
[----:B--2---:R-:W-:-:S04]  /*3b50*/  FFMA R2, R0, R3, -1 ;  /* 0xbf80000000027423 */ /* 0x004fc80000000003 */
[----:B------:R-:W-:-:S04]  /*3b60*/  FADD.FTZ R3, -R2, -RZ ;  /* 0x800000ff02037221 */ /* 0x000fc80000010100 */
[----:B------:R-:W-:-:S07]  /*3b70*/  FFMA R0, R0, R3, R0 ;  /* 0x0000000300007223 */ /* 0x000fce0000000000 */
.L_x_7429:
[----:B------:R-:W0:Y:S02]  /*3b80*/  LDC.64 R2, c[0x0][0x3f0] ;  /* 0x0000fc00ff027b82 */ /* 0x000e240000000a00 */
[----:B0-----:R-:W-:Y:S01]  /*3b90*/  STG.E desc[UR10][R2.64], R0 ;  /* 0x0000000002007986 */ /* 0x001fe2000c10190a */
[----:B------:R-:W-:Y:S05]  /*3ba0*/  EXIT ;  /* 0x000000000000794d */ /* 0x000fea0003800000 */
.L_x_7427:
[----:B------:R-:W-:Y:S02]  /*3bb0*/  MOV R5, 0x2 ;  /* 0x0000000200057802 */ /* 0x000fe40000000f00 */
[----:B------:R-:W-:Y:S02]  /*3bc0*/  MOV R7, 0x1f ;  /* 0x0000001f00077802 */ /* 0x000fe40000000f00 */
[----:B------:R-:W-:-:S07]  /*3bd0*/  MOV R4, 0xffffffff ;  /* 0xffffffff00047802 */ /* 0x000fce0000000f00 */
[----:B01----:R-:W-:Y:S05]  /*3be0*/  WARPSYNC.COLLECTIVE R4, `(.L_x_7430) ;  /* 0x0000000004087348 */ /* 0x003fea0003c00000 */
[----:B01----:R0:W1:Y:S02]  /*3bf0*/  SHFL.DOWN P0, R2, R0, R5, R7 ;  /* 0x0800000500027389 */ /* 0x0030640000000007 */
[----:B01----:R-:W-:Y:S05]  /*3c00*/  ENDCOLLECTIVE ;  /* 0x000000000000791b */ /* 0x003fea0003800000 */
.L_x_7430:
[----:B------:R-:W-:Y:S02]  /*3c10*/  MOV R5, 0x1 ;  /* 0x0000000100057802 */ /* 0x000fe40000000f00 */
[----:B------:R-:W-:-:S04]  /*3c20*/  MOV R3, R2 ;  /* 0x0000000200037202 */ /* 0x000fc80000000f00 */
[----:B------:R-:W-:-:S04]  /*3c30*/  FMNMX R3, R3, R0, !PT ;  /* 0x0000000003037209 */ /* 0x000fc80007800000 */
[----:B------:R-:W-:-:S07]  /*3c40*/  MOV R0, R3 ;  /* 0x0000000300007202 */ /* 0x000fce0000000f00 */
[----:B------:R-:W-:Y:S05]  /*3c50*/  WARPSYNC.COLLECTIVE R4, `(.L_x_7431) ;  /* 0x0000000004087348 */ /* 0x000fea0003c00000 */
[----:B------:R0:W1:Y:S02]  /*3c60*/  SHFL.DOWN P0, R2, R0, R5, R7 ;  /* 0x0800000500027389 */ /* 0x0000640000000007 */
[----:B01----:R-:W-:Y:S05]  /*3c70*/  ENDCOLLECTIVE ;  /* 0x000000000000791b */ /* 0x003fea0003800000 */
.L_x_7431:
[----:B------:R-:W-:Y:S05]  /*3c80*/  BRA `(.L_x_7432) ;  /* 0xfffffffc00547947 */ /* 0x000fea000383ffff */
        .weak           $__internal_84_$__cuda_sm20_rcp_rn_f32_slowpath
        .type           $__internal_84_$__cuda_sm20_rcp_rn_f32_slowpath,@function
        .size           $__internal_84_$__cuda_sm20_rcp_rn_f32_slowpath,(.L_x_12952 - $__internal_84_$__cuda_sm20_rcp_rn_f32_slowpath)
$__internal_84_$__cuda_sm20_rcp_rn_f32_slowpath:
        /* <DEDUP_REMOVED lines=15> */
.L_x_7434:
        /* <DEDUP_REMOVED lines=12> */
[----:B------:R-:W-:-:S05]  /*3e40*/  FFMA.RP R3, R3, R121, R3 ;  /* 0x0000007903037223 */ /* 0x000fca0000008003 */
[C---:B------:R-:W-:Y:S02]  /*3e50*/  FSETP.NEU.FTZ.AND P1, PT, R120.reuse, R3, PT ;  /* 0x000000037800720b */ /* 0x040fe40003f3d000 */
[----:B------:R-:W-:Y:S02]  /*3e60*/  LOP3.LUT R3, R120, 0x7fffff, RZ, 0xc0, !PT ;  /* 0x007fffff78037812 */ /* 0x000fe400078ec0ff */
[----:B------:R-:W-:Y:S02]  /*3e70*/  SEL R120, RZ, 0xffffffff, !P1 ;  /* 0xffffffffff787807 */ /* 0x000fe40004800000 */
[----:B------:R-:W-:Y:S02]  /*3e80*/  LOP3.LUT R3, R3, 0x800000, RZ, 0xfc, !PT ;  /* 0x0080000003037812 */ /* 0x000fe400078efcff */
[----:B------:R-:W-:Y:S02]  /*3e90*/  IADD3 R121, PT, PT, -R120, RZ, RZ ;  /* 0x000000ff78797210 */ /* 0x000fe40007ffe1ff */
[----:B------:R-:W-:-:S02]  /*3ea0*/  LOP3.LUT R123, R123, R3, RZ, 0xc0, !PT ;  /* 0x000000037b7b7212 */ /* 0x000fc400078ec0ff */
        /* <DEDUP_REMOVED lines=14> */
.L_x_7436:
[----:B------:R-:W0:Y:S02]  /*3f90*/  MUFU.RCP R0, R0 ;  /* 0x0000000000007308 */ /* 0x000e240000001000 */
.L_x_7435:
[----:B------:R-:W-:Y:S05]  /*3fa0*/  BSYNC B1 ;  /* 0x0000000000017941 */ /* 0x000fea0003800000 */
.L_x_7433:
[----:B------:R-:W-:-:S04]  /*3fb0*/  MOV R3, 0x0 ;  /* 0x0000000000037802 */ /* 0x000fc80000000f00 */
[----:B0-----:R-:W-:Y:S05]  /*3fc0*/  RET.REL.NODEC R2 `(_ZN18transformer_engine13normalization19ln_fwd_tuned_kernelINS0_13Kernel_traitsIffffjLj18432ELj4ELj1ELj4ELj16ENS0_18Kernel_traits_baseILj18432EffffjLj128EEEEEEEvNS0_19ForwardKernelParamsE) ;  /* 0xffffffc0020c7950 */ /* 0x001fea0003c3ffff */
.L_x_7437:
        /* <DEDUP_REMOVED lines=11> */
.L_x_12952:


//--------------------- .text._ZN18transformer_engine13normalization19ln_fwd_tuned_kernelINS0_13Kernel_traitsIff13__nv_bfloat16fjLj16384ELj2ELj1ELj4ELj16ENS0_18Kernel_traits_baseILj16384EffS3_fjLj128EEEEEEEvNS0_19ForwardKernelParamsE --------------------------
	.section	.text._ZN18transformer_engine13normalization19ln_fwd_tuned_kernelINS0_13Kernel_traitsIff13__nv_bfloat16fjLj16384ELj2ELj1ELj4ELj16ENS0_18Kernel_traits_baseILj16384EffS3_fjLj128EEEEEEEvNS0_19ForwardKernelParamsE,"ax",@progbits
	.align	128
        .global         _ZN18transformer_engine13normalization19ln_fwd_tuned_kernelINS0_13Kernel_traitsIff13__nv_bfloat16fjLj16384ELj2ELj1ELj4ELj16ENS0_18Kernel_traits_baseILj16384EffS3_fjLj128EEEEEEEvNS0_19ForwardKernelParamsE
        .type           _ZN18transformer_engine13normalization19ln_fwd_tuned_kernelINS0_13Kernel_traitsIff13__nv_bfloat16fjLj16384ELj2ELj1ELj4ELj16ENS0_18Kernel_traits_baseILj16384EffS3_fjLj128EEEEEEEvNS0_19ForwardKernelParamsE,@function
        .size           _ZN18transformer_engine13normalization19ln_fwd_tuned_kernelINS0_13Kernel_traitsIff13__nv_bfloat16fjLj16384ELj2ELj1ELj4ELj16ENS0_18Kernel_traits_baseILj16384EffS3_fjLj128EEEEEEEvNS0_19ForwardKernelParamsE,(.L_x_12953 - _ZN18transformer_engine13normalization19ln_fwd_tuned_kernelINS0_13Kernel_traitsIff13__nv_bfloat16fjLj16384ELj2ELj1ELj4ELj16ENS0_18Kernel_traits_baseILj16384EffS3_fjLj128EEEEEEEvNS0_19ForwardKernelParamsE)
        .other          _ZN18transformer_engine13normalization19ln_fwd_tuned_kernelINS0_13Kernel_traitsIff13__nv_bfloat16fjLj16384ELj2ELj1ELj4ELj16ENS0_18Kernel_traits_baseILj16384EffS3_fjLj128EEEEEEEvNS0_19ForwardKernelParamsE,@"STO_CUDA_ENTRY STV_DEFAULT"
_ZN18transformer_engine13normalization19ln_fwd_tuned_kernelINS0_13Kernel_traitsIff13__nv_bfloat16fjLj16384ELj2ELj1ELj4ELj16ENS0_18Kernel_traits_baseILj16384EffS3_fjLj128EEEEEEEvNS0_19ForwardKernelParamsE:
.text._ZN18transformer_engine13normalization19ln_fwd_tuned_kernelINS0_13Kernel_traitsIff13__nv_bfloat16fjLj16384ELj2ELj1ELj4ELj16ENS0_18Kernel_traits_baseILj16384EffS3_fjLj128EEEEEEEvNS0_19ForwardKernelParamsE:
        /* <DEDUP_REMOVED lines=133> */
.L_x_7456:
        /* <DEDUP_REMOVED lines=259> */
.L_x_7440:
[----:B------:R-:W-:Y:S05]  /*1880*/  BSYNC.RECONVERGENT B0 ;  /* 0x0000000000007941 */ /* 0x000fea0003800200 */
.L_x_7439:
[----:B------:R-:W3:Y:S01]  /*1890*/  SHFL.DOWN PT, R208, R197, 0x2, 0x1f ;  /* 0x08401f00c5d07f89 */ /* 0x000ee200000e0000 */
[----:B------:R-:W-:Y:S03]  /*18a0*/  BSSY.RECONVERGENT B0, `(.L_x_7441) ;  /* 0x0000011000007945 */ /* 0x000fe60003800200 */
[----:B0-2---:R0:W2:Y:S04]  /*18b0*/  SHFL.DOWN PT, R203, R206, 0x2, 0x1f ;  /* 0x08401f00cecb7f89 */ /* 0x0050a800000e0000 */
[----:B------:R0:W4:Y:S01]  /*18c0*/  SHFL.DOWN PT, R210, R207, 0x2, 0x1f ;  /* 0x08401f00cfd27f89 */ /* 0x00012200000e0000 */
[----:B---3--:R-:W-:-:S05]  /*18d0*/  FADD R201, R208, R197 ;  /* 0x000000c5d0c97221 */ /* 0x008fca0000000000 */
[----:B-1----:R-:W-:-:S04]  /*18e0*/  IADD3 R0, PT, PT, R201, 0x1800000, RZ ;  /* 0x01800000c9007810 */ /* 0x002fc80007ffe0ff */
[----:B------:R-:W-:-:S04]  /*18f0*/  LOP3.LUT R0, R0, 0x7f800000, RZ, 0xc0, !PT ;  /* 0x7f80000000007812 */ /* 0x000fc800078ec0ff */
[----:B------:R-:W-:-:S13]  /*1900*/  ISETP.GT.U32.AND P1, PT, R0, 0x1ffffff, PT ;  /* 0x01ffffff0000780c */ /* 0x000fda0003f24070 */
[----:B0-2-4-:R-:W-:Y:S05]  /*1910*/  @P1 BRA `(.L_x_7442) ;  /* 0x0000000000141947 */ /* 0x015fea0003800000 */
[----:B------:R-:W-:Y:S02]  /*1920*/  MOV R2, R201 ;  /* 0x000000c900027202 */ /* 0x000fe40000000f00 */
[----:B------:R-:W-:-:S07]  /*1930*/  MOV R215, 0x1950 ;  /* 0x0000195000d77802 */ /* 0x000fce0000000f00 */
[----:B-----5:R-:W-:Y:S05]  /*1940*/  CALL.REL.NOINC `($__internal_85_$__cuda_sm20_rcp_rn_f32_slowpath) ;  /* 0x0000004400b47944 */ /* 0x020fea0003c00000 */
[----:B------:R-:W-:Y:S01]  /*1950*/  MOV R205, R0 ;  /* 0x0000000000cd7202 */ /* 0x000fe20000000f00 */
[----:B------:R-:W-:Y:S06]  /*1960*/  BRA `(.L_x_7443) ;  /* 0x0000000000107947 */ /* 0x000fec0003800000 */
.L_x_7442:
[----:B------:R-:W0:Y:S02]  /*1970*/  MUFU.RCP R0, R201 ;  /* 0x000000c900007308 */ /* 0x000e240000001000 */
[----:B0-----:R-:W-:-:S04]  /*1980*/  FFMA R2, R201, R0, -1 ;  /* 0xbf800000c9027423 */ /* 0x001fc80000000000 */
[----:B------:R-:W-:-:S04]  /*1990*/  FADD.FTZ R205, -R2, -RZ ;  /* 0x800000ff02cd7221 */ /* 0x000fc80000010100 */
[----:B------:R-:W-:-:S07]  /*19a0*/  FFMA R205, R0, R205, R0 ;  /* 0x000000cd00cd7223 */ /* 0x000fce0000000000 */
.L_x_7443:
[----:B------:R-:W-:Y:S05]  /*19b0*/  BSYNC.RECONVERGENT B0 ;  /* 0x0000000000007941 */ /* 0x000fea0003800200 */
.L_x_7441:
        /* <DEDUP_REMOVED lines=20> */
[----:B-----5:R-:W-:Y:S05]  /*1b00*/  CALL.REL.NOINC `($__internal_85_$__cuda_sm20_rcp_rn_f32_slowpath) ;  /* 0x0000004400447944 */ /* 0x020fea0003c00000 */
[----:B------:R-:W-:Y:S05]  /*1b10*/  BRA `(.L_x_7446) ;  /* 0x0000000000107947 */ /* 0x000fea0003800000 */
.L_x_7445:
[----:B------:R-:W0:Y:S02]  /*1b20*/  MUFU.RCP R0, R207 ;  /* 0x000000cf00007308 */ /* 0x000e240000001000 */
[----:B0-----:R-:W-:-:S04]  /*1b30*/  FFMA R2, R207, R0, -1 ;  /* 0xbf800000cf027423 */ /* 0x001fc80000000000 */
[----:B------:R-:W-:-:S04]  /*1b40*/  FADD.FTZ R197, -R2, -RZ ;  /* 0x800000ff02c57221 */ /* 0x000fc80000010100 */
[----:B------:R-:W-:-:S07]  /*1b50*/  FFMA R0, R0, R197, R0 ;  /* 0x000000c500007223 */ /* 0x000fce0000000000 */
.L_x_7446:
[----:B------:R-:W-:Y:S05]  /*1b60*/  BSYNC.RECONVERGENT B0 ;  /* 0x0000000000007941 */ /* 0x000fea0003800200 */
.L_x_7444:
        /* <DEDUP_REMOVED lines=50> */
.L_x_7448:
[----:B------:R-:W-:Y:S05]  /*1e90*/  BSYNC.RECONVERGENT B0 ;  /* 0x0000000000007941 */ /* 0x000fea0003800200 */
.L_x_7447:
[----:B------:R-:W-:Y:S05]  /*1ea0*/  @P2 BRA `(.L_x_7449) ;  /* 0x0000000000602947 */ /* 0x000fea0003800000 */
[----:B0-----:R-:W0:Y:S01]  /*1eb0*/  S2R R2, SR_CTAID.X ;  /* 0x0000000000027919 */ /* 0x001e220000002500 */
[C---:B------:R-:W-:Y:S01]  /*1ec0*/  LOP3.LUT R0, R198.reuse, 0x1, RZ, 0xc0, !PT ;  /* 0x00000001c6007812 */ /* 0x040fe200078ec0ff */
[----:B------:R-:W3:Y:S01]  /*1ed0*/  LDCU.64 UR10, c[0x0][0x3b8] ;  /* 0x00007700ff0a77ac */ /* 0x000ee20008000a00 */
[----:B------:R-:W-:Y:S02]  /*1ee0*/  ISETP.GT.U32.AND P2, PT, R198, 0x1, PT ;  /* 0x00000001c600780c */ /* 0x000fe40003f44070 */
[----:B------:R-:W-:-:S04]  /*1ef0*/  IADD3 R0, PT, PT, -R0, RZ, RZ ;  /* 0x000000ff00007210 */ /* 0x000fc80007ffe1ff */
[----:B------:R-:W-:Y:S02]  /*1f00*/  LOP3.LUT R0, R0, UR7, RZ, 0xc0, !PT ;  /* 0x0000000700007c12 */ /* 0x000fe4000f8ec0ff */
[----:B0-----:R-:W-:-:S04]  /*1f10*/  SHF.R.U32.HI R201, RZ, 0x1, R2 ;  /* 0x00000001ffc97819 */ /* 0x001fc80000011602 */
[----:B------:R-:W-:-:S04]  /*1f20*/  IADD3 R2, P3, PT, R201, R0, RZ ;  /* 0x00000000c9027210 */ /* 0x000fc80007f7e0ff */
        /* <DEDUP_REMOVED lines=11> */
.L_x_7450:
[----:B------:R-:W3:Y:S04]  /*1fe0*/  LDG.E.STRONG.GPU R0, desc[UR8][R204.64] ;  /* 0x00000008cc007981 */ /* 0x000ee8000c1ef900 */
[----:B---3--:R-:W-:Y:S01]  /*1ff0*/  CCTL.IVALL ;  /* 0x00000000ff00798f */ /* 0x008fe20002000000 */
[----:B------:R-:W-:Y:S05]  /*2000*/  YIELD ;  /* 0x0000000000007946 */ /* 0x000fea0003800000 */
[----:B------:R-:W-:-:S13]  /*2010*/  ISETP.NE.AND P2, PT, R0, R209, PT ;  /* 0x000000d10000720c */ /* 0x000fda0003f45270 */
[----:B------:R-:W-:Y:S05]  /*2020*/  @P2 BRA `(.L_x_7450) ;  /* 0xfffffffc00ec2947 */ /* 0x000fea000383ffff */
.L_x_7449:
[----:B------:R-:W-:Y:S05]  /*2030*/  WARPSYNC.ALL ;  /* 0x0000000000007948 */ /* 0x000fea0003800000 */
[----:B------:R-:W-:Y:S06]  /*2040*/  BAR.SYNC.DEFER_BLOCKING 0x0 ;  /* 0x0000000000007b1d */ /* 0x000fec0000010000 */
[----:B------:R-:W4:Y:S01]  /*2050*/  @!P1 LDG.E.64 R202, desc[UR8][R206.64] ;  /* 0x00000008ceca9981 */ /* 0x000f22000c1e1b00 */
[----:B0-----:R-:W-:Y:S01]  /*2060*/  MOV R201, RZ ;  /* 0x000000ff00c97202 */ /* 0x001fe20000000f00 */
[----:B------:R-:W-:Y:S01]  /*2070*/  BSSY.RECONVERGENT B0, `(.L_x_7451) ;  /* 0x0000012000007945 */ /* 0x000fe20003800200 */
[----:B------:R-:W-:-:S05]  /*2080*/  @!P1 MOV R201, 0x46000000 ;  /* 0x4600000000c99802 */ /* 0x000fca0000000f00 */
[----:B---3--:R-:W1:Y:S02]  /*2090*/  SHFL.DOWN PT, R204, R201, 0x1, 0x1f ;  /* 0x08201f00c9cc7f89 */ /* 0x008e6400000e0000 */
[----:B-1----:R-:W-:-:S05]  /*20a0*/  FADD R209, R204, R201 ;  /* 0x000000c9ccd17221 */ /* 0x002fca0000000000 */
[----:B------:R-:W-:-:S04]  /*20b0*/  IADD3 R0, PT, PT, R209, 0x1800000, RZ ;  /* 0x01800000d1007810 */ /* 0x000fc80007ffe0ff */
[----:B------:R-:W-:-:S04]  /*20c0*/  LOP3.LUT R0, R0, 0x7f800000, RZ, 0xc0, !PT ;  /* 0x7f80000000007812 */ /* 0x000fc800078ec0ff */
[----:B------:R-:W-:Y:S01]  /*20d0*/  ISETP.GT.U32.AND P1, PT, R0, 0x1ffffff, PT ;  /* 0x01ffffff0000780c */ /* 0x000fe20003f24070 */
[----:B----4-:R0:W1:Y:S04]  /*20e0*/  SHFL.DOWN PT, R205, R202, 0x1, 0x1f ;  /* 0x08201f00cacd7f89 */ /* 0x01006800000e0000 */
[----:B--2---:R0:W2:Y:S08]  /*20f0*/  SHFL.DOWN PT, R208, R203, 0x1, 0x1f ;  /* 0x08201f00cbd07f89 */ /* 0x0040b000000e0000 */
[----:B------:R-:W-:Y:S05]  /*2100*/  @P1 BRA `(.L_x_7452) ;  /* 0x0000000000101947 */ /* 0x000fea0003800000 */
[----:B------:R-:W-:Y:S02]  /*2110*/  MOV R2, R209 ;  /* 0x000000d100027202 */ /* 0x000fe40000000f00 */
[----:B------:R-:W-:-:S07]  /*2120*/  MOV R215, 0x2140 ;  /* 0x0000214000d77802 */ /* 0x000fce0000000f00 */
[----:B012--5:R-:W-:Y:S05]  /*2130*/  CALL.REL.NOINC `($__internal_85_$__cuda_sm20_rcp_rn_f32_slowpath) ;  /* 0x0000003c00b87944 */ /* 0x027fea0003c00000 */
[----:B------:R-:W-:Y:S05]  /*2140*/  BRA `(.L_x_7453) ;  /* 0x0000000000107947 */ /* 0x000fea0003800000 */
.L_x_7452:
[----:B------:R-:W3:Y:S02]  /*2150*/  MUFU.RCP R0, R209 ;  /* 0x000000d100007308 */ /* 0x000ee40000001000 */
[----:B---3--:R-:W-:-:S04]  /*2160*/  FFMA R2, R209, R0, -1 ;  /* 0xbf800000d1027423 */ /* 0x008fc80000000000 */
[----:B------:R-:W-:-:S04]  /*2170*/  FADD.FTZ R207, -R2, -RZ ;  /* 0x800000ff02cf7221 */ /* 0x000fc80000010100 */
[----:B------:R-:W-:-:S07]  /*2180*/  FFMA R0, R0, R207, R0 ;  /* 0x000000cf00007223 */ /* 0x000fce0000000000 */
.L_x_7453:
[----:B------:R-:W-:Y:S05]  /*2190*/  BSYNC.RECONVERGENT B0 ;  /* 0x0000000000007941 */ /* 0x000fea0003800200 */
.L_x_7451:
[----:B-1----:R-:W-:Y:S01]  /*21a0*/  FADD R2, -R205, R202 ;  /* 0x000000cacd027221 */ /* 0x002fe20000000100 */
[----:B0-2---:R-:W-:Y:S01]  /*21b0*/  FADD R203, R208, R203 ;  /* 0x000000cbd0cb7221 */ /* 0x005fe20000000000 */
        /* <DEDUP_REMOVED lines=13> */
[----:B------:R-:W2:Y:S04]  /*2290*/  SHFL.IDX PT, R0, R0, RZ, 0x1f ;  /* 0x00001fff00007589 */ /* 0x000ea800000e0000 */
[----:B------:R-:W3:Y:S01]  /*22a0*/  @P0 LDC.64 R204, c[0x0][0x3a0] ;  /* 0x0000e800ffcc0b82 */ /* 0x000ee20000000a00 */
[----:B-1----:R-:W-:Y:S01]  /*22b0*/  FFMA R207, R206, 6.103515625e-05, R207 ;  /* 0x38800000cecf7823 */ /* 0x002fe200000000cf */
[----:B0-----:R-:W-:-:S04]  /*22c0*/  @P0 IMAD.WIDE R202, R196, 0x4, R202 ;  /* 0x00000004c4ca0825 */ /* 0x001fc800078e02ca */
[----:B------:R-:W-:Y:S01]  /*22d0*/  FSETP.GEU.AND P1, PT, |R207|, 1.175494350822287508e-38, PT ;  /* 0x00800000cf00780b */ /* 0x000fe20003f2e200 */
[----:B--2---:R0:W-:Y:S01]  /*22e0*/  @P0 STG.E desc[UR8][R202.64], R0 ;  /* 0x00000000ca000986 */ /* 0x0041e2000c101908 */
[----:B---3--:R-:W-:-:S11]  /*22f0*/  @P0 IMAD.WIDE R204, R196, 0x4, R204 ;  /* 0x00000004c4cc0825 */ /* 0x008fd600078e02cc */
        /* <DEDUP_REMOVED lines=95> */
[----:B--2---:R-:W-:Y:S01]  /*28f0*/  FMUL R134, R2, R143 ;  /* 0x0000008f02867220 */ /* 0x004fe20000400000 */
[----:B------:R-:W-:Y:S01]  /*2900*/  @P1 FMUL R138, R138, R3 ;  /* 0x000000038a8a1220 */ /* 0x000fe20000400000 */
[----:B------:R1:W-:Y:S01]  /*2910*/  F2F.BF16.F32 R143, R140 ;  /* 0x0000008c008f7304 */ /* 0x0003e20000202000 */
[----:B------:R-:W-:Y:S01]  /*2920*/  FFMA R142, R19, R142, R83 ;  /* 0x0000008e138e7223 */ /* 0x000fe20000000053 */
[----:B------:R-:W-:Y:S01]  /*2930*/  FFMA R208, R15, R134, R79 ;  /* 0x000000860fd07223 */ /* 0x000fe2000000004f */
        /* <DEDUP_REMOVED lines=316> */
.L_x_7454:
        /* <DEDUP_REMOVED lines=22> */
[----:B------:R-:W-:Y:S01]  /*3e60*/  FFMA R208, R14, R209, R78 ;  /* 0x000000d10ed07223 */ /* 0x000fe2000000004e */
        /* <DEDUP_REMOVED lines=451> */
.L_x_7455:
        /* <DEDUP_REMOVED lines=8> */
.L_x_7438:
        /* <DEDUP_REMOVED lines=38> */
.L_x_7464:
[----:B------:R-:W-:Y:S02]  /*5d80*/  ISETP.NE.AND P0, PT, R201, RZ, PT ;  /* 0x000000ffc900720c */ /* 0x000fe40003f05270 */
[----:B-1----:R-:W-:-:S11]  /*5d90*/  FMNMX R7, R5, R2, !PT ;  /* 0x0000000205077209 */ /* 0x002fd60007800000 */
[----:B------:R-:W-:Y:S05]  /*5da0*/  @P0 BRA `(.L_x_7458) ;  /* 0x0000000000080947 */ /* 0x000fea0003800000 */
[----:B0-----:R-:W0:Y:S02]  /*5db0*/  LDC.64 R4, c[0x0][0x3f8] ;  /* 0x0000fe00ff047b82 */ /* 0x001e240000000a00 */
[----:B0-----:R1:W-:Y:S02]  /*5dc0*/  REDG.E.MAX.S32.STRONG.GPU desc[UR8][R4.64], R7 ;  /* 0x000000070400798e */ /* 0x0013e4000d12e308 */
.L_x_7458:
[----:B------:R-:W-:Y:S05]  /*5dd0*/  BSYNC B0 ;  /* 0x0000000000007941 */ /* 0x000fea0003800000 */
.L_x_7457:
        /* <DEDUP_REMOVED lines=12> */
[----:B01----:R-:W-:Y:S05]  /*5ea0*/  CALL.REL.NOINC `($__internal_85_$__cuda_sm20_rcp_rn_f32_slowpath) ;  /* 0x00000000005c7944 */ /* 0x003fea0003c00000 */
[----:B------:R-:W-:Y:S01]  /*5eb0*/  MOV R5, R0 ;  /* 0x0000000000057202 */ /* 0x000fe20000000f00 */
[----:B------:R-:W-:Y:S06]  /*5ec0*/  BRA `(.L_x_7461) ;  /* 0x0000000000107947 */ /* 0x000fec0003800000 */
.L_x_7460:
[----:B------:R-:W2:Y:S02]  /*5ed0*/  MUFU.RCP R0, R3 ;  /* 0x0000000300007308 */ /* 0x000ea40000001000 */
[----:B--2---:R-:W-:-:S04]  /*5ee0*/  FFMA R2, R0, R3, -1 ;  /* 0xbf80000000027423 */ /* 0x004fc80000000003 */
[----:B01----:R-:W-:-:S04]  /*5ef0*/  FADD.FTZ R5, -R2, -RZ ;  /* 0x800000ff02057221 */ /* 0x003fc80000010100 */
[----:B------:R-:W-:-:S07]  /*5f00*/  FFMA R5, R0, R5, R0 ;  /* 0x0000000500057223 */ /* 0x000fce0000000000 */
.L_x_7461:
[----:B------:R-:W0:Y:S02]  /*5f10*/  LDC.64 R2, c[0x0][0x3f0] ;  /* 0x0000fc00ff027b82 */ /* 0x000e240000000a00 */
[----:B0-----:R-:W-:Y:S01]  /*5f20*/  STG.E desc[UR8][R2.64], R5 ;  /* 0x0000000502007986 */ /* 0x001fe2000c101908 */
[----:B------:R-:W-:Y:S05]  /*5f30*/  EXIT ;  /* 0x000000000000794d */ /* 0x000fea0003800000 */
.L_x_7459:
[----:B------:R-:W-:Y:S02]  /*5f40*/  MOV R7, 0x2 ;  /* 0x0000000200077802 */ /* 0x000fe40000000f00 */
[----:B------:R-:W-:Y:S02]  /*5f50*/  MOV R9, 0x1f ;  /* 0x0000001f00097802 */ /* 0x000fe40000000f00 */
[----:B------:R-:W-:-:S07]  /*5f60*/  MOV R4, 0xffffffff ;  /* 0xffffffff00047802 */ /* 0x000fce0000000f00 */
[----:B01---5:R-:W-:Y:S05]  /*5f70*/  WARPSYNC.COLLECTIVE R4, `(.L_x_7462) ;  /* 0x0000000004087348 */ /* 0x023fea0003c00000 */
[----:B01----:R0:W1:Y:S02]  /*5f80*/  SHFL.DOWN P0, R2, R0, R7, R9 ;  /* 0x0800000700027389 */ /* 0x0030640000000009 */
[----:B01---5:R-:W-:Y:S05]  /*5f90*/  ENDCOLLECTIVE ;  /* 0x000000000000791b */ /* 0x023fea0003800000 */
.L_x_7462:
[----:B------:R-:W-:Y:S02]  /*5fa0*/  MOV R7, 0x1 ;  /* 0x0000000100077802 */ /* 0x000fe40000000f00 */
[----:B------:R-:W-:-:S04]  /*5fb0*/  MOV R5, R2 ;  /* 0x0000000200057202 */ /* 0x000fc80000000f00 */
[----:B------:R-:W-:-:S04]  /*5fc0*/  FMNMX R5, R5, R0, !PT ;  /* 0x0000000005057209 */ /* 0x000fc80007800000 */
[----:B------:R-:W-:-:S07]  /*5fd0*/  MOV R0, R5 ;  /* 0x0000000500007202 */ /* 0x000fce0000000f00 */
[----:B------:R-:W-:Y:S05]  /*5fe0*/  WARPSYNC.COLLECTIVE R4, `(.L_x_7463) ;  /* 0x0000000004087348 */ /* 0x000fea0003c00000 */
[----:B------:R0:W1:Y:S02]  /*5ff0*/  SHFL.DOWN P0, R2, R0, R7, R9 ;  /* 0x0800000700027389 */ /* 0x0000640000000009 */
[----:B01----:R-:W-:Y:S05]  /*6000*/  ENDCOLLECTIVE ;  /* 0x000000000000791b */ /* 0x003fea0003800000 */
.L_x_7463:
[----:B------:R-:W-:Y:S05]  /*6010*/  BRA `(.L_x_7464) ;  /* 0xfffffffc00587947 */ /* 0x000fea000383ffff */
        .weak           $__internal_85_$__cuda_sm20_rcp_rn_f32_slowpath
        .type           $__internal_85_$__cuda_sm20_rcp_rn_f32_slowpath,@function
        .size           $__internal_85_$__cuda_sm20_rcp_rn_f32_slowpath,(.L_x_12953 - $__internal_85_$__cuda_sm20_rcp_rn_f32_slowpath)
$__internal_85_$__cuda_sm20_rcp_rn_f32_slowpath:
        /* <DEDUP_REMOVED lines=15> */
.L_x_7466:
        /* <DEDUP_REMOVED lines=33> */
.L_x_7468:
[----:B------:R0:W1:Y:S02]  /*6320*/  MUFU.RCP R209, R2 ;  /* 0x0000000200d17308 */ /* 0x0000640000001000 */
.L_x_7467:
[----:B------:R-:W-:Y:S05]  /*6330*/  BSYNC B1 ;  /* 0x0000000000017941 */ /* 0x000fea0003800000 */
.L_x_7465:
[----:B------:R-:W-:Y:S01]  /*6340*/  HFMA2 R213, -RZ, RZ, 0, 0 ;  /* 0x00000000ffd57431 */ /* 0x000fe200000001ff */
[----:B------:R-:W-:Y:S02]  /*6350*/  MOV R212, R215 ;  /* 0x000000d700d47202 */ /* 0x000fe40000000f00 */
[----:B-1----:R-:W-:Y:S02]  /*6360*/  MOV R0, R209 ;  /* 0x000000d100007202 */ /* 0x002fe40000000f00 */
[----:B0-----:R-:W-:Y:S05]  /*6370*/  RET.REL.NODEC R212 `(_ZN18transformer_engine13normalization19ln_fwd_tuned_kernelINS0_13Kernel_traitsIff13__nv_bfloat16fjLj16384ELj2ELj1ELj4ELj16ENS0_18Kernel_traits_baseILj16384EffS3_fjLj128EEEEEEEvNS0_19ForwardKernelParamsE) ;  /* 0xffffff9cd4207950 */ /* 0x001fea0003c3ffff */
.L_x_7469:
        /* <DEDUP_REMOVED lines=16> */
.L_x_12953:


//--------------------- .text._ZN18transformer_engine13normalization19ln_fwd_tuned_kernelINS0_13Kernel_traitsI13__nv_bfloat16S3_S3_fjLj16384ELj2ELj1ELj4ELj16ENS0_18Kernel_traits_baseILj16384ES3_S3_S3_fjLj128EEEEEEEvNS0_19ForwardKernelParamsE --------------------------
	.section	.text._ZN18transformer_engine13normalization19ln_fwd_tuned_kernelINS0_13Kernel_traitsI13__nv_bfloat16S3_S3_fjLj16384ELj2ELj1ELj4ELj16ENS0_18Kernel_traits_baseILj16384ES3_S3_S3_fjLj128EEEEEEEvNS0_19ForwardKernelParamsE,"ax",@progbits
	.align	128
        .global         _ZN18transformer_engine13normalization19ln_fwd_tuned_kernelINS0_13Kernel_traitsI13__nv_bfloat16S3_S3_fjLj16384ELj2ELj1ELj4ELj16ENS0_18Kernel_traits_baseILj16384ES3_S3_S3_fjLj128EEEEEEEvNS0_19ForwardKernelParamsE
        .type           _ZN18transformer_engine13normalization19ln_fwd_tuned_kernelINS0_13Kernel_traitsI13__nv_bfloat16S3_S3_fjLj16384ELj2ELj1ELj4ELj16ENS0_18Kernel_traits_baseILj16384ES3_S3_S3_fjLj128EEEEEEEvNS0_19ForwardKernelParamsE,@function
        .size           _ZN18transformer_engine13normalization19ln_fwd_tuned_kernelINS0_13Kernel_traitsI13__nv_bfloat16S3_S3_fjLj16384ELj2ELj1ELj4ELj16ENS0_18Kernel_traits_baseILj16384ES3_S3_S3_fjLj128EEEEEEEvNS0_19ForwardKernelParamsE,(.L_x_12954 - _ZN18transformer_engine13normalization19ln_fwd_tuned_kernelINS0_13Kernel_traitsI13__nv_bfloat16S3_S3_fjLj16384ELj2ELj1ELj4ELj16ENS0_18Kernel_traits_baseILj16384ES3_S3_S3_fjLj128EEEEEEEvNS0_19ForwardKernelParamsE)
        .other          _ZN18transformer_engine13normalization19ln_fwd_tuned_kernelINS0_13Kernel_traitsI13__nv_bfloat16S3_S3_fjLj16384ELj2ELj1ELj4ELj16ENS0_18Kernel_traits_baseILj16384ES3_S3_S3_fjLj128EEEEEEEvNS0_19ForwardKernelParamsE,@"STO_CUDA_ENTRY STV_DEFAULT"
_ZN18transformer_engine13normalization19ln_fwd_tuned_kernelINS0_13Kernel_traitsI13__nv_bfloat16S3_S3_fjLj16384ELj2ELj1ELj4ELj16ENS0_18Kernel_traits_baseILj16384ES3_S3_S3_fjLj128EEEEEEEvNS0_19ForwardKernelParamsE:
.text._ZN18transformer_engine13normalization19ln_fwd_tuned_kernelINS0_13Kernel_traitsI13__nv_bfloat16S3_S3_fjLj16384ELj2ELj1ELj4ELj16ENS0_18Kernel_traits_baseILj16384ES3_S3_S3_fjLj128EEEEEEEvNS0_19ForwardKernelParamsE:
        /* <DEDUP_REMOVED lines=115> */
.L_x_7488:
        /* <DEDUP_REMOVED lines=347> */
.L_x_7472:
[----:B------:R-:W-:Y:S05]  /*1ce0*/  BSYNC.RECONVERGENT B0 ;  /* 0x0000000000007941 */ /* 0x000fea0003800200 */
.L_x_7471:
        /* <DEDUP_REMOVED lines=11> */
[----:B-----5:R-:W-:Y:S05]  /*1da0*/  CALL.REL.NOINC `($__internal_86_$__cuda_sm20_rcp_rn_f32_slowpath) ;  /* 0x0000005000807944 */ /* 0x020fea0003c00000 */
[----:B------:R-:W-:Y:S01]  /*1db0*/  MOV R170, R0 ;  /* 0x0000000000aa7202 */ /* 0x000fe20000000f00 */
[----:B------:R-:W-:Y:S06]  /*1dc0*/  BRA `(.L_x_7475) ;  /* 0x0000000000107947 */ /* 0x000fec0003800000 */
.L_x_7474:
[----:B------:R-:W0:Y:S02]  /*1dd0*/  MUFU.RCP R170, R69 ;  /* 0x0000004500aa7308 */ /* 0x000e240000001000 */
[----:B0-----:R-:W-:-:S04]  /*1de0*/  FFMA R0, R69, R170, -1 ;  /* 0xbf80000045007423 */ /* 0x001fc800000000aa */
[----:B------:R-:W-:-:S04]  /*1df0*/  FADD.FTZ R67, -R0, -RZ ;  /* 0x800000ff00437221 */ /* 0x000fc80000010100 */
[----:B------:R-:W-:-:S07]  /*1e00*/  FFMA R170, R170, R67, R170 ;  /* 0x00000043aaaa7223 */ /* 0x000fce00000000aa */
.L_x_7475:
[----:B------:R-:W-:Y:S05]  /*1e10*/  BSYNC.RECONVERGENT B0 ;  /* 0x0000000000007941 */ /* 0x000fea0003800200 */
.L_x_7473:
        /* <DEDUP_REMOVED lines=20> */
[----:B-----5:R-:W-:Y:S05]  /*1f60*/  CALL.REL.NOINC `($__internal_86_$__cuda_sm20_rcp_rn_f32_slowpath) ;  /* 0x0000005000107944 */ /* 0x020fea0003c00000 */
[----:B------:R-:W-:Y:S05]  /*1f70*/  BRA `(.L_x_7478) ;  /* 0x0000000000107947 */ /* 0x000fea0003800000 */
.L_x_7477:
[----:B------:R-:W0:Y:S02]  /*1f80*/  MUFU.RCP R0, R67 ;  /* 0x0000004300007308 */ /* 0x000e240000001000 */
[----:B0-----:R-:W-:-:S04]  /*1f90*/  FFMA R2, R67, R0, -1 ;  /* 0xbf80000043027423 */ /* 0x001fc80000000000 */
[----:B------:R-:W-:-:S04]  /*1fa0*/  FADD.FTZ R65, -R2, -RZ ;  /* 0x800000ff02417221 */ /* 0x000fc80000010100 */
[----:B------:R-:W-:-:S07]  /*1fb0*/  FFMA R0, R0, R65, R0 ;  /* 0x0000004100007223 */ /* 0x000fce0000000000 */
.L_x_7478:
[----:B------:R-:W-:Y:S05]  /*1fc0*/  BSYNC.RECONVERGENT B0 ;  /* 0x0000000000007941 */ /* 0x000fea0003800200 */
.L_x_7476:
        /* <DEDUP_REMOVED lines=50> */
.L_x_7480:
[----:B------:R-:W-:Y:S05]  /*22f0*/  BSYNC.RECONVERGENT B0 ;  /* 0x0000000000007941 */ /* 0x000fea0003800200 */
.L_x_7479:
[----:B------:R-:W-:Y:S05]  /*2300*/  @P2 BRA `(.L_x_7481) ;  /* 0x0000000000602947 */ /* 0x000fea0003800000 */
[----:B------:R-:W1:Y:S01]  /*2310*/  S2R R2, SR_CTAID.X ;  /* 0x0000000000027919 */ /* 0x000e620000002500 */
[----:B------:R-:W2:Y:S01]  /*2320*/  LDCU.64 UR10, c[0x0][0x3b8] ;  /* 0x00007700ff0a77ac */ /* 0x000ea20008000a00 */
[C---:B------:R-:W-:Y:S01]  /*2330*/  LOP3.LUT R0, R98.reuse, 0x1, RZ, 0xc0, !PT ;  /* 0x0000000162007812 */ /* 0x040fe200078ec0ff */
[----:B0-----:R-:W-:Y:S01]  /*2340*/  HFMA2 R71, -RZ, RZ, 0, 5.9604644775390625e-08 ;  /* 0x00000001ff477431 */ /* 0x001fe200000001ff */
[----:B------:R-:W-:Y:S02]  /*2350*/  ISETP.GT.U32.AND P2, PT, R98, 0x1, PT ;  /* 0x000000016200780c */ /* 0x000fe40003f44070 */
[----:B------:R-:W-:-:S04]  /*2360*/  IADD3 R0, PT, PT, -R0, RZ, RZ ;  /* 0x000000ff00007210 */ /* 0x000fc80007ffe1ff */
[----:B------:R-:W-:Y:S02]  /*2370*/  LOP3.LUT R0, R0, UR7, RZ, 0xc0, !PT ;  /* 0x0000000700007c12 */ /* 0x000fe4000f8ec0ff */
[----:B------:R-:W-:Y:S02]  /*2380*/  SEL R71, R71, 0xffffffff, !P2 ;  /* 0xffffffff47477807 */ /* 0x000fe40005000000 */
        /* <DEDUP_REMOVED lines=9> */
[----:B------:R-:W-:-:S04]  /*2420*/  ISETP.GE.U32.AND P2, PT, R98, 0x2, PT ;  /* 0x000000026200780c */ /* 0x000fc80003f46070 */
[----:B------:R-:W-:-:S09]  /*2430*/  SEL R2, RZ, 0x2, P2 ;  /* 0x00000002ff027807 */ /* 0x000fd20001000000 */
.L_x_7482:
[----:B------:R-:W2:Y:S04]  /*2440*/  LDG.E.STRONG.GPU R0, desc[UR8][R68.64] ;  /* 0x0000000844007981 */ /* 0x000ea8000c1ef900 */
[----:B--2---:R-:W-:Y:S01]  /*2450*/  CCTL.IVALL ;  /* 0x00000000ff00798f */ /* 0x004fe20002000000 */
[----:B------:R-:W-:Y:S05]  /*2460*/  YIELD ;  /* 0x0000000000007946 */ /* 0x000fea0003800000 */
[----:B------:R-:W-:-:S13]  /*2470*/  ISETP.NE.AND P2, PT, R0, R2, PT ;  /* 0x000000020000720c */ /* 0x000fda0003f45270 */
[----:B------:R-:W-:Y:S05]  /*2480*/  @P2 BRA `(.L_x_7482) ;  /* 0xfffffffc00ec2947 */ /* 0x000fea000383ffff */
.L_x_7481:
        /* <DEDUP_REMOVED lines=14> */
[----:B------:R-:W-:-:S07]  /*2570*/  MOV R176, 0x2590 ;  /* 0x0000259000b07802 */ /* 0x000fce0000000f00 */
[----:B012--5:R-:W-:Y:S05]  /*2580*/  CALL.REL.NOINC `($__internal_86_$__cuda_sm20_rcp_rn_f32_slowpath) ;  /* 0x0000004800887944 */ /* 0x027fea0003c00000 */
[----:B------:R-:W-:Y:S05]  /*2590*/  BRA `(.L_x_7485) ;  /* 0x0000000000107947 */ /* 0x000fea0003800000 */
.L_x_7484:
[----:B------:R-:W3:Y:S02]  /*25a0*/  MUFU.RCP R0, R2 ;  /* 0x0000000200007308 */ /* 0x000ee40000001000 */
[----:B---3--:R-:W-:-:S04]  /*25b0*/  FFMA R2, R2, R0, -1 ;  /* 0xbf80000002027423 */ /* 0x008fc80000000000 */
[----:B------:R-:W-:-:S04]  /*25c0*/  FADD.FTZ R67, -R2, -RZ ;  /* 0x800000ff02437221 */ /* 0x000fc80000010100 */
[----:B------:R-:W-:-:S07]  /*25d0*/  FFMA R0, R0, R67, R0 ;  /* 0x0000004300007223 */ /* 0x000fce0000000000 */
.L_x_7485:
[----:B------:R-:W-:Y:S05]  /*25e0*/  BSYNC.RECONVERGENT B0 ;  /* 0x0000000000007941 */ /* 0x000fea0003800200 */
.L_x_7483:
[----:B-1----:R-:W-:Y:S01]  /*25f0*/  FADD R2, -R71, R64 ;  /* 0x0000004047027221 */ /* 0x002fe20000000100 */
[----:B0-2---:R-:W-:Y:S01]  /*2600*/  FADD R65, R70, R65 ;  /* 0x0000004146417221 */ /* 0x005fe20000000000 */
        /* <DEDUP_REMOVED lines=12> */
[----:B------:R-:W-:-:S05]  /*26d0*/  UISETP.NE.AND.EX UP0, UPT, UR5, URZ, UPT, UP0 ;  /* 0x000000ff0500728c */ /* 0x000fca000bf05300 */
[----:B------:R-:W0:Y:S01]  /*26e0*/  SHFL.IDX PT, R0, R0, RZ, 0x1f ;  /* 0x00001fff00007589 */ /* 0x000e2200000e0000 */
[----:B--2---:R-:W-:-:S04]  /*26f0*/  @P0 IMAD.WIDE R66, R96, 0x4, R66 ;  /* 0x0000000460420825 */ /* 0x004fc800078e0242 */
[----:B-1----:R-:W-:Y:S02]  /*2700*/  FFMA R70, R65, 6.103515625e-05, R70 ;  /* 0x3880000041467823 */ /* 0x002fe40000000046 */
[----:B------:R-:W1:Y:S03]  /*2710*/  @P0 LDC.64 R64, c[0x0][0x3a0] ;  /* 0x0000e800ff400b82 */ /* 0x000e660000000a00 */
[----:B------:R-:W-:Y:S01]  /*2720*/  FSETP.GEU.AND P1, PT, |R70|, 1.175494350822287508e-38, PT ;  /* 0x008000004600780b */ /* 0x000fe20003f2e200 */
[----:B0-----:R0:W-:-:S12]  /*2730*/  @P0 STG.E desc[UR8][R66.64], R0 ;  /* 0x0000000042000986 */ /* 0x0011d8000c101908 */
[----:B------:R-:W-:-:S04]  /*2740*/  @!P1 FMUL R70, R70, 16777216 ;  /* 0x4b80000046469820 */ /* 0x000fc80000400000 */
[----:B------:R-:W2:Y:S01]  /*2750*/  MUFU.RSQ R69, R70 ;  /* 0x0000004600457308 */ /* 0x000ea20000001400 */
[----:B-1----:R-:W-:-:S04]  /*2760*/  @P0 IMAD.WIDE R64, R96, 0x4, R64 ;  /* 0x0000000460400825 */ /* 0x002fc800078e0240 */
        /* <DEDUP_REMOVED lines=504> */
.L_x_7486:
        /* <DEDUP_REMOVED lines=564> */
.L_x_7487:
        /* <DEDUP_REMOVED lines=8> */
.L_x_7470:
        /* <DEDUP_REMOVED lines=38> */
.L_x_7496:
[----:B------:R-:W-:Y:S02]  /*6d10*/  ISETP.NE.AND P0, PT, R2, RZ, PT ;  /* 0x000000ff0200720c */ /* 0x000fe40003f05270 */
[----:B-1----:R-:W-:-:S11]  /*6d20*/  FMNMX R7, R5, R4, !PT ;  /* 0x0000000405077209 */ /* 0x002fd60007800000 */
[----:B------:R-:W-:Y:S05]  /*6d30*/  @P0 BRA `(.L_x_7490) ;  /* 0x0000000000080947 */ /* 0x000fea0003800000 */
[----:B0-----:R-:W0:Y:S02]  /*6d40*/  LDC.64 R4, c[0x0][0x3f8] ;  /* 0x0000fe00ff047b82 */ /* 0x001e240000000a00 */
[----:B0-----:R1:W-:Y:S02]  /*6d50*/  REDG.E.MAX.S32.STRONG.GPU desc[UR8][R4.64], R7 ;  /* 0x000000070400798e */ /* 0x0013e4000d12e308 */
.L_x_7490:
[----:B------:R-:W-:Y:S05]  /*6d60*/  BSYNC B0 ;  /* 0x0000000000007941 */ /* 0x000fea0003800000 */
.L_x_7489:
        /* <DEDUP_REMOVED lines=12> */
[----:B01----:R-:W-:Y:S05]  /*6e30*/  CALL.REL.NOINC `($__internal_86_$__cuda_sm20_rcp_rn_f32_slowpath) ;  /* 0x00000000005c7944 */ /* 0x003fea0003c00000 */
[----:B------:R-:W-:Y:S01]  /*6e40*/  MOV R5, R0 ;  /* 0x0000000000057202 */ /* 0x000fe20000000f00 */
[----:B------:R-:W-:Y:S06]  /*6e50*/  BRA `(.L_x_7493) ;  /* 0x0000000000107947 */ /* 0x000fec0003800000 */
.L_x_7492:
[----:B------:R-:W2:Y:S02]  /*6e60*/  MUFU.RCP R0, R3 ;  /* 0x0000000300007308 */ /* 0x000ea40000001000 */
[----:B--2---:R-:W-:-:S04]  /*6e70*/  FFMA R2, R0, R3, -1 ;  /* 0xbf80000000027423 */ /* 0x004fc80000000003 */
[----:B01----:R-:W-:-:S04]  /*6e80*/  FADD.FTZ R5, -R2, -RZ ;  /* 0x800000ff02057221 */ /* 0x003fc80000010100 */
[----:B------:R-:W-:-:S07]  /*6e90*/  FFMA R5, R0, R5, R0 ;  /* 0x0000000500057223 */ /* 0x000fce0000000000 */
.L_x_7493:
[----:B------:R-:W0:Y:S02]  /*6ea0*/  LDC.64 R2, c[0x0][0x3f0] ;  /* 0x0000fc00ff027b82 */ /* 0x000e240000000a00 */
[----:B0-----:R-:W-:Y:S01]  /*6eb0*/  STG.E desc[UR8][R2.64], R5 ;  /* 0x0000000502007986 */ /* 0x001fe2000c101908 */
[----:B------:R-:W-:Y:S05]  /*6ec0*/  EXIT ;  /* 0x000000000000794d */ /* 0x000fea0003800000 */
.L_x_7491:
[----:B------:R-:W-:Y:S02]  /*6ed0*/  MOV R7, 0x2 ;  /* 0x0000000200077802 */ /* 0x000fe40000000f00 */
[----:B------:R-:W-:Y:S02]  /*6ee0*/  MOV R9, 0x1f ;  /* 0x0000001f00097802 */ /* 0x000fe40000000f00 */
[----:B------:R-:W-:-:S07]  /*6ef0*/  MOV R6, 0xffffffff ;  /* 0xffffffff00067802 */ /* 0x000fce0000000f00 */
[----:B01---5:R-:W-:Y:S05]  /*6f00*/  WARPSYNC.COLLECTIVE R6, `(.L_x_7494) ;  /* 0x0000000006087348 */ /* 0x023fea0003c00000 */
[----:B01----:R0:W1:Y:S02]  /*6f10*/  SHFL.DOWN P0, R4, R0, R7, R9 ;  /* 0x0800000700047389 */ /* 0x0030640000000009 */
[----:B01---5:R-:W-:Y:S05]  /*6f20*/  ENDCOLLECTIVE ;  /* 0x000000000000791b */ /* 0x023fea0003800000 */
.L_x_7494:
[----:B------:R-:W-:Y:S02]  /*6f30*/  MOV R7, 0x1 ;  /* 0x0000000100077802 */ /* 0x000fe40000000f00 */
[----:B------:R-:W-:-:S04]  /*6f40*/  MOV R5, R4 ;  /* 0x0000000400057202 */ /* 0x000fc80000000f00 */
[----:B------:R-:W-:-:S04]  /*6f50*/  FMNMX R5, R5, R0, !PT ;  /* 0x0000000005057209 */ /* 0x000fc80007800000 */
[----:B------:R-:W-:-:S07]  /*6f60*/  MOV R0, R5 ;  /* 0x0000000500007202 */ /* 0x000fce0000000f00 */
[----:B------:R-:W-:Y:S05]  /*6f70*/  WARPSYNC.COLLECTIVE R6, `(.L_x_7495) ;  /* 0x0000000006087348 */ /* 0x000fea0003c00000 */
[----:B------:R0:W1:Y:S02]  /*6f80*/  SHFL.DOWN P0, R4, R0, R7, R9 ;  /* 0x0800000700047389 */ /* 0x0000640000000009 */
[----:B01----:R-:W-:Y:S05]  /*6f90*/  ENDCOLLECTIVE ;  /* 0x000000000000791b */ /* 0x003fea0003800000 */
.L_x_7495:
[----:B------:R-:W-:Y:S05]  /*6fa0*/  BRA `(.L_x_7496) ;  /* 0xfffffffc00587947 */ /* 0x000fea000383ffff */
        .weak           $__internal_86_$__cuda_sm20_rcp_rn_f32_slowpath
        .type           $__internal_86_$__cuda_sm20_rcp_rn_f32_slowpath,@function
        .size           $__internal_86_$__cuda_sm20_rcp_rn_f32_slowpath,(.L_x_12954 - $__internal_86_$__cuda_sm20_rcp_rn_f32_slowpath)
$__internal_86_$__cuda_sm20_rcp_rn_f32_slowpath:
        /* <DEDUP_REMOVED lines=15> */
.L_x_7498:
        /* <DEDUP_REMOVED lines=33> */
.L_x_7500:
[----:B------:R0:W1:Y:S02]  /*72b0*/  MUFU.RCP R66, R2 ;  /* 0x0000000200427308 */ /* 0x0000640000001000 */
.L_x_7499:
[----:B------:R-:W-:Y:S05]  /*72c0*/  BSYNC B1 ;  /* 0x0000000000017941 */ /* 0x000fea0003800000 */
.L_x_7497:
[----:B------:R-:W-:Y:S01]  /*72d0*/  HFMA2 R67, -RZ, RZ, 0, 0 ;  /* 0x00000000ff437431 */ /* 0x000fe200000001ff */
[----:B-1----:R-:W-:Y:S02]  /*72e0*/  MOV R0, R66 ;  /* 0x0000004200007202 */ /* 0x002fe40000000f00 */
[----:B------:R-:W-:-:S04]  /*72f0*/  MOV R66, R176 ;  /* 0x000000b000427202 */ /* 0x000fc80000000f00 */
[----:B0-----:R-:W-:Y:S05]  /*7300*/  RET.REL.NODEC R66 `(_ZN18transformer_engine13normalization19ln_fwd_tuned_kernelINS0_13Kernel_traitsI13__nv_bfloat16S3_S3_fjLj16384ELj2ELj1ELj4ELj16ENS0_18Kernel_traits_baseILj16384ES3_S3_S3_fjLj128EEEEEEEvNS0_19ForwardKernelParamsE) ;  /* 0xffffff8c423c7950 */ /* 0x001fea0003c3ffff */
.L_x_7501:
        /* <DEDUP_REMOVED lines=15> */
.L_x_12954:


//--------------------- .text._ZN18transformer_engine13normalization19ln_fwd_tuned_kernelINS0_13Kernel_traitsIff6__halffjLj16384ELj2ELj1ELj4ELj16ENS0_18Kernel_traits_baseILj16384EffS3_fjLj128EEEEEEEvNS0_19ForwardKernelParamsE --------------------------
	.section	.text._ZN18transformer_engine13normalization19ln_fwd_tuned_kernelINS0_13Kernel_traitsIff6__halffjLj16384ELj2ELj1ELj4ELj16ENS0_18Kernel_traits_baseILj16384EffS3_fjLj128EEEEEEEvNS0_19ForwardKernelParamsE,"ax",@progbits
	.align	128
        .global         _ZN18transformer_engine13normalization19ln_fwd_tuned_kernelINS0_13Kernel_traitsIff6__halffjLj16384ELj2ELj1ELj4ELj16ENS0_18Kernel_traits_baseILj16384EffS3_fjLj128EEEEEEEvNS0_19ForwardKernelParamsE
        .type           _ZN18transformer_engine13normalization19ln_fwd_tuned_kernelINS0_13Kernel_traitsIff6__halffjLj16384ELj2ELj1ELj4ELj16ENS0_18Kernel_traits_baseILj16384EffS3_fjLj128EEEEEEEvNS0_19ForwardKernelParamsE,@function
        .size           _ZN18transformer_engine13normalization19ln_fwd_tuned_kernelINS0_13Kernel_traitsIff6__halffjLj16384ELj2ELj1ELj4ELj16ENS0_18Kernel_traits_baseILj16384EffS3_fjLj128EEEEEEEvNS0_19ForwardKernelParamsE,(.L_x_12955 - _ZN18transformer_engine13normalization19ln_fwd_tuned_kernelINS0_13Kernel_traitsIff6__halffjLj16384ELj2ELj1ELj4ELj16ENS0_18Kernel_traits_baseILj16384EffS3_fjLj128EEEEEEEvNS0_19ForwardKernelParamsE)
        .other          _ZN18transformer_engine13normalization19ln_fwd_tuned_kernelINS0_13Kernel_traitsIff6__halffjLj16384ELj2ELj1ELj4ELj16ENS0_18Kernel_traits_baseILj16384EffS3_fjLj128EEEEEEEvNS0_19ForwardKernelParamsE,@"STO_CUDA_ENTRY STV_DEFAULT"
_ZN18transformer_engine13normalization19ln_fwd_tuned_kernelINS0_13Kernel_traitsIff6__halffjLj16384ELj2ELj1ELj4ELj16ENS0_18Kernel_traits_baseILj16384EffS3_fjLj128EEEEEEEvNS0_19ForwardKernelParamsE:
.text._ZN18transformer_engine13normalization19ln_fwd_tuned_kernelINS0_13Kernel_traitsIff6__halffjLj16384ELj2ELj1ELj4ELj16ENS0_18Kernel_traits_baseILj16384EffS3_fjLj128EEEEEEEvNS0_19ForwardKernelParamsE:
        /* <DEDUP_REMOVED lines=133> */
.L_x_7520:
        /* <DEDUP_REMOVED lines=259> */
.L_x_7504:
[----:B------:R-:W-:Y:S05]  /*1880*/  BSYNC.RECONVERGENT B0 ;  /* 0x0000000000007941 */ /* 0x000fea0003800200 */
.L_x_7503:
        /* <DEDUP_REMOVED lines=11> */
[----:B-----5:R-:W-:Y:S05]  /*1940*/  CALL.REL.NOINC `($__internal_87_$__cuda_sm20_rcp_rn_f32_slowpath) ;  /* 0x0000004400b47944 */ /* 0x020fea0003c00000 */
[----:B------:R-:W-:Y:S01]  /*1950*/  MOV R205, R0 ;  /* 0x0000000000cd7202 */ /* 0x000fe20000000f00 */
[----:B------:R-:W-:Y:S06]  /*1960*/  BRA `(.L_x_7507) ;  /* 0x0000000000107947 */ /* 0x000fec0003800000 */
.L_x_7506:
[----:B------:R-:W0:Y:S02]  /*1970*/  MUFU.RCP R0, R201 ;  /* 0x000000c900007308 */ /* 0x000e240000001000 */
[----:B0-----:R-:W-:-:S04]  /*1980*/  FFMA R2, R201, R0, -1 ;  /* 0xbf800000c9027423 */ /* 0x001fc80000000000 */
[----:B------:R-:W-:-:S04]  /*1990*/  FADD.FTZ R205, -R2, -RZ ;  /* 0x800000ff02cd7221 */ /* 0x000fc80000010100 */
[----:B------:R-:W-:-:S07]  /*19a0*/  FFMA R205, R0, R205, R0 ;  /* 0x000000cd00cd7223 */ /* 0x000fce0000000000 */
.L_x_7507:
[----:B------:R-:W-:Y:S05]  /*19b0*/  BSYNC.RECONVERGENT B0 ;  /* 0x0000000000007941 */ /* 0x000fea0003800200 */
.L_x_7505:
        /* <DEDUP_REMOVED lines=20> */
[----:B-----5:R-:W-:Y:S05]  /*1b00*/  CALL.REL.NOINC `($__internal_87_$__cuda_sm20_rcp_rn_f32_slowpath) ;  /* 0x0000004400447944 */ /* 0x020fea0003c00000 */
[----:B------:R-:W-:Y:S05]  /*1b10*/  BRA `(.L_x_7510) ;  /* 0x0000000000107947 */ /* 0x000fea0003800000 */
.L_x_7509:
[----:B------:R-:W0:Y:S02]  /*1b20*/  MUFU.RCP R0, R207 ;  /* 0x000000cf00007308 */ /* 0x000e240000001000 */
[----:B0-----:R-:W-:-:S04]  /*1b30*/  FFMA R2, R207, R0, -1 ;  /* 0xbf800000cf027423 */ /* 0x001fc80000000000 */
[----:B------:R-:W-:-:S04]  /*1b40*/  FADD.FTZ R197, -R2, -RZ ;  /* 0x800000ff02c57221 */ /* 0x000fc80000010100 */
[----:B------:R-:W-:-:S07]  /*1b50*/  FFMA R0, R0, R197, R0 ;  /* 0x000000c500007223 */ /* 0x000fce0000000000 */
.L_x_7510:
[----:B------:R-:W-:Y:S05]  /*1b60*/  BSYNC.RECONVERGENT B0 ;  /* 0x0000000000007941 */ /* 0x000fea0003800200 */
.L_x_7508:
        /* <DEDUP_REMOVED lines=50> */
.L_x_7512:
[----:B------:R-:W-:Y:S05]  /*1e90*/  BSYNC.RECONVERGENT B0 ;  /* 0x0000000000007941 */ /* 0x000fea0003800200 */
.L_x_7511:
        /* <DEDUP_REMOVED lines=20> */
.L_x_7514:
[----:B------:R-:W3:Y:S04]  /*1fe0*/  LDG.E.STRONG.GPU R0, desc[UR8][R204.64] ;  /* 0x00000008cc007981 */ /* 0x000ee8000c1ef900 */
[----:B---3--:R-:W-:Y:S01]  /*1ff0*/  CCTL.IVALL ;  /* 0x00000000ff00798f */ /* 0x008fe20002000000 */
[----:B------:R-:W-:Y:S05]  /*2000*/  YIELD ;  /* 0x0000000000007946 */ /* 0x000fea0003800000 */
[----:B------:R-:W-:-:S13]  /*2010*/  ISETP.NE.AND P2, PT, R0, R209, PT ;  /* 0x000000d10000720c */ /* 0x000fda0003f45270 */
[----:B------:R-:W-:Y:S05]  /*2020*/  @P2 BRA `(.L_x_7514) ;  /* 0xfffffffc00ec2947 */ /* 0x000fea000383ffff */
.L_x_7513:
        /* <DEDUP_REMOVED lines=16> */
[----:B012--5:R-:W-:Y:S05]  /*2130*/  CALL.REL.NOINC `($__internal_87_$__cuda_sm20_rcp_rn_f32_slowpath) ;  /* 0x0000003c00b87944 */ /* 0x027fea0003c00000 */
[----:B------:R-:W-:Y:S05]  /*2140*/  BRA `(.L_x_7517) ;  /* 0x0000000000107947 */ /* 0x000fea0003800000 */
.L_x_7516:
[----:B------:R-:W3:Y:S02]  /*2150*/  MUFU.RCP R0, R209 ;  /* 0x000000d100007308 */ /* 0x000ee40000001000 */
[----:B---3--:R-:W-:-:S04]  /*2160*/  FFMA R2, R209, R0, -1 ;  /* 0xbf800000d1027423 */ /* 0x008fc80000000000 */
[----:B------:R-:W-:-:S04]  /*2170*/  FADD.FTZ R207, -R2, -RZ ;  /* 0x800000ff02cf7221 */ /* 0x000fc80000010100 */
[----:B------:R-:W-:-:S07]  /*2180*/  FFMA R0, R0, R207, R0 ;  /* 0x000000cf00007223 */ /* 0x000fce0000000000 */
.L_x_7517:
[----:B------:R-:W-:Y:S05]  /*2190*/  BSYNC.RECONVERGENT B0 ;  /* 0x0000000000007941 */ /* 0x000fea0003800200 */
.L_x_7515:
        /* <DEDUP_REMOVED lines=119> */
[----:B------:R1:W-:Y:S01]  /*2910*/  F2F.F16.F32 R143, R140 ;  /* 0x0000008c008f7304 */ /* 0x0003e20000200800 */
[----:B------:R-:W-:Y:S01]  /*2920*/  FFMA R142, R19, R142, R83 ;  /* 0x0000008e138e7223 */ /* 0x000fe20000000053 */
[----:B------:R-:W-:Y:S01]  /*2930*/  FFMA R208, R15, R134, R79 ;  /* 0x000000860fd07223 */ /* 0x000fe2000000004f */
        /* <DEDUP_REMOVED lines=316> */
.L_x_7518:
        /* <DEDUP_REMOVED lines=474> */
.L_x_7519:
        /* <DEDUP_REMOVED lines=8> */
.L_x_7502:
        /* <DEDUP_REMOVED lines=38> */
.L_x_7528:
[----:B------:R-:W-:Y:S02]  /*5d80*/  ISETP.NE.AND P0, PT, R201, RZ, PT ;  /* 0x000000ffc900720c */ /* 0x000fe40003f05270 */
[----:B-1----:R-:W-:-:S11]  /*5d90*/  FMNMX R7, R5, R2, !PT ;  /* 0x0000000205077209 */ /* 0x002fd60007800000 */
[----:B------:R-:W-:Y:S05]  /*5da0*/  @P0 BRA `(.L_x_7522) ;  /* 0x0000000000080947 */ /* 0x000fea0003800000 */
[----:B0-----:R-:W0:Y:S02]  /*5db0*/  LDC.64 R4, c[0x0][0x3f8] ;  /* 0x0000fe00ff047b82 */ /* 0x001e240000000a00 */
[----:B0-----:R1:W-:Y:S02]  /*5dc0*/  REDG.E.MAX.S32.STRONG.GPU desc[UR8][R4.64], R7 ;  /* 0x000000070400798e */ /* 0x0013e4000d12e308 */
.L_x_7522:
[----:B------:R-:W-:Y:S05]  /*5dd0*/  BSYNC B0 ;  /* 0x0000000000007941 */ /* 0x000fea0003800000 */
.L_x_7521:
        /* <DEDUP_REMOVED lines=12> */
[----:B01----:R-:W-:Y:S05]  /*5ea0*/  CALL.REL.NOINC `($__internal_87_$__cuda_sm20_rcp_rn_f32_slowpath) ;  /* 0x00000000005c7944 */ /* 0x003fea0003c00000 */
[----:B------:R-:W-:Y:S01]  /*5eb0*/  MOV R5, R0 ;  /* 0x0000000000057202 */ /* 0x000fe20000000f00 */
[----:B------:R-:W-:Y:S06]  /*5ec0*/  BRA `(.L_x_7525) ;  /* 0x0000000000107947 */ /* 0x000fec0003800000 */
.L_x_7524:
[----:B------:R-:W2:Y:S02]  /*5ed0*/  MUFU.RCP R0, R3 ;  /* 0x0000000300007308 */ /* 0x000ea40000001000 */
[----:B--2---:R-:W-:-:S04]  /*5ee0*/  FFMA R2, R0, R3, -1 ;  /* 0xbf80000000027423 */ /* 0x004fc80000000003 */
[----:B01----:R-:W-:-:S04]  /*5ef0*/  FADD.FTZ R5, -R2, -RZ ;  /* 0x800000ff02057221 */ /* 0x003fc80000010100 */
[----:B------:R-:W-:-:S07]  /*5f00*/  FFMA R5, R0, R5, R0 ;  /* 0x0000000500057223 */ /* 0x000fce0000000000 */
.L_x_7525:
[----:B------:R-:W0:Y:S02]  /*5f10*/  LDC.64 R2, c[0x0][0x3f0] ;  /* 0x0000fc00ff027b82 */ /* 0x000e240000000a00 */
[----:B0-----:R-:W-:Y:S01]  /*5f20*/  STG.E desc[UR8][R2.64], R5 ;  /* 0x0000000502007986 */ /* 0x001fe2000c101908 */
[----:B------:R-:W-:Y:S05]  /*5f30*/  EXIT ;  /* 0x000000000000794d */ /* 0x000fea0003800000 */
.L_x_7523:
[----:B------:R-:W-:Y:S02]  /*5f40*/  MOV R7, 0x2 ;  /* 0x0000000200077802 */ /* 0x000fe40000000f00 */
[----:B------:R-:W-:Y:S02]  /*5f50*/  MOV R9, 0x1f ;  /* 0x0000001f00097802 */ /* 0x000fe40000000f00 */
[----:B------:R-:W-:-:S07]  /*5f60*/  MOV R4, 0xffffffff ;  /* 0xffffffff00047802 */ /* 0x000fce0000000f00 */
[----:B01---5:R-:W-:Y:S05]  /*5f70*/  WARPSYNC.COLLECTIVE R4, `(.L_x_7526) ;  /* 0x0000000004087348 */ /* 0x023fea0003c00000 */
[----:B01----:R0:W1:Y:S02]  /*5f80*/  SHFL.DOWN P0, R2, R0, R7, R9 ;  /* 0x0800000700027389 */ /* 0x0030640000000009 */
[----:B01---5:R-:W-:Y:S05]  /*5f90*/  ENDCOLLECTIVE ;  /* 0x000000000000791b */ /* 0x023fea0003800000 */
.L_x_7526:
[----:B------:R-:W-:Y:S02]  /*5fa0*/  MOV R7, 0x1 ;  /* 0x0000000100077802 */ /* 0x000fe40000000f00 */
[----:B------:R-:W-:-:S04]  /*5fb0*/  MOV R5, R2 ;  /* 0x0000000200057202 */ /* 0x000fc80000000f00 */
[----:B------:R-:W-:-:S04]  /*5fc0*/  FMNMX R5, R5, R0, !PT ;  /* 0x0000000005057209 */ /* 0x000fc80007800000 */
[----:B------:R-:W-:-:S07]  /*5fd0*/  MOV R0, R5 ;  /* 0x0000000500007202 */ /* 0x000fce0000000f00 */
[----:B------:R-:W-:Y:S05]  /*5fe0*/  WARPSYNC.COLLECTIVE R4, `(.L_x_7527) ;  /* 0x0000000004087348 */ /* 0x000fea0003c00000 */
[----:B------:R0:W1:Y:S02]  /*5ff0*/  SHFL.DOWN P0, R2, R0, R7, R9 ;  /* 0x0800000700027389 */ /* 0x0000640000000009 */
[----:B01----:R-:W-:Y:S05]  /*6000*/  ENDCOLLECTIVE ;  /* 0x000000000000791b */ /* 0x003fea0003800000 */
.L_x_7527:
[----:B------:R-:W-:Y:S05]  /*6010*/  BRA `(.L_x_7528) ;  /* 0xfffffffc00587947 */ /* 0x000fea000383ffff */
        .weak           $__internal_87_$__cuda_sm20_rcp_rn_f32_slowpath
        .type           $__internal_87_$__cuda_sm20_rcp_rn_f32_slowpath,@function
        .size           $__internal_87_$__cuda_sm20_rcp_rn_f32_slowpath,(.L_x_12955 - $__internal_87_$__cuda_sm20_rcp_rn_f32_slowpath)
$__internal_87_$__cuda_sm20_rcp_rn_f32_slowpath:
        /* <DEDUP_REMOVED lines=15> */
.L_x_7530:
        /* <DEDUP_REMOVED lines=33> */
.L_x_7532:
[----:B------:R0:W1:Y:S02]  /*6320*/  MUFU.RCP R209, R2 ;  /* 0x0000000200d17308 */ /* 0x0000640000001000 */
.L_x_7531:
[----:B------:R-:W-:Y:S05]  /*6330*/  BSYNC B1 ;  /* 0x0000000000017941 */ /* 0x000fea0003800000 */
.L_x_7529:
[----:B------:R-:W-:Y:S01]  /*6340*/  HFMA2 R213, -RZ, RZ, 0, 0 ;  /* 0x00000000ffd57431 */ /* 0x000fe200000001ff */
[----:B------:R-:W-:Y:S02]  /*6350*/  MOV R212, R215 ;  /* 0x000000d700d47202 */ /* 0x000fe40000000f00 */
[----:B-1----:R-:W-:Y:S02]  /*6360*/  MOV R0, R209 ;  /* 0x000000d100007202 */ /* 0x002fe40000000f00 */
[----:B0-----:R-:W-:Y:S05]  /*6370*/  RET.REL.NODEC R212 `(_ZN18transformer_engine13normalization19ln_fwd_tuned_kernelINS0_13Kernel_traitsIff6__halffjLj16384ELj2ELj1ELj4ELj16ENS0_18Kernel_traits_baseILj16384EffS3_fjLj128EEEEEEEvNS0_19ForwardKernelParamsE) ;  /* 0xffffff9cd4207950 */ /* 0x001fea0003c3ffff */
.L_x_7533:
        /* <DEDUP_REMOVED lines=16> */
.L_x_12955:


//--------------------- .text._ZN18transformer_engine13normalization19ln_fwd_tuned_kernelINS0_13Kernel_traitsI6__halfS3_S3_fjLj16384ELj2ELj1ELj4ELj16ENS0_18Kernel_traits_baseILj16384ES3_S3_S3_fjLj128EEEEEEEvNS0_19ForwardKernelParamsE --------------------------
	.section	.text._ZN18transformer_engine13normalization19ln_fwd_tuned_kernelINS0_13Kernel_traitsI6__halfS3_S3_fjLj16384ELj2ELj1ELj4ELj16ENS0_18Kernel_traits_baseILj16384ES3_S3_S3_fjLj128EEEEEEEvNS0_19ForwardKernelParamsE,"ax",@progbits
	.align	128
        .global         _ZN18transformer_engine13normalization19ln_fwd_tuned_kernelINS0_13Kernel_traitsI6__halfS3_S3_fjLj16384ELj2ELj1ELj4ELj16ENS0_18Kernel_traits_baseILj16384ES3_S3_S3_fjLj128EEEEEEEvNS0_19ForwardKernelParamsE
        .type           _ZN18transformer_engine13normalization19ln_fwd_tuned_kernelINS0_13Kernel_traitsI6__halfS3_S3_fjLj16384ELj2ELj1ELj4ELj16ENS0_18Kernel_traits_baseILj16384ES3_S3_S3_fjLj128EEEEEEEvNS0_19ForwardKernelParamsE,@function
        .size           _ZN18transformer_engine13normalization19ln_fwd_tuned_kernelINS0_13Kernel_traitsI6__halfS3_S3_fjLj16384ELj2ELj1ELj4ELj16ENS0_18Kernel_traits_baseILj16384ES3_S3_S3_fjLj128EEEEEEEvNS0_19ForwardKernelParamsE,(.L_x_12956 - _ZN18transformer_engine13normalization19ln_fwd_tuned_kernelINS0_13Kernel_traitsI6__halfS3_S3_fjLj16384ELj2ELj1ELj4ELj16ENS0_18Kernel_traits_baseILj16384ES3_S3_S3_fjLj128EEEEEEEvNS0_19ForwardKernelParamsE)
        .other          _ZN18transformer_engine13normalization19ln_fwd_tuned_kernelINS0_13Kernel_traitsI6__halfS3_S3_fjLj16384ELj2ELj1ELj4ELj16ENS0_18Kernel_traits_baseILj16384ES3_S3_S3_fjLj128EEEEEEEvNS0_19ForwardKernelParamsE,@"STO_CUDA_ENTRY STV_DEFAULT"
_ZN18transformer_engine13normalization19ln_fwd_tuned_kernelINS0_13Kernel_traitsI6__halfS3_S3_fjLj16384ELj2ELj1ELj4ELj16ENS0_18Kernel_traits_baseILj16384ES3_S3_S3_fjLj128EEEEEEEvNS0_19ForwardKernelParamsE:
.text._ZN18transformer_engine13normalization19ln_fwd_tuned_kernelINS0_13Kernel_traitsI6__halfS3_S3_fjLj16384ELj2ELj1ELj4ELj16ENS0_18Kernel_traits_baseILj16384ES3_S3_S3_fjLj128EEEEEEEvNS0_19ForwardKernelParamsE:
        /* <DEDUP_REMOVED lines=51> */
.L_x_7552:
        /* <DEDUP_REMOVED lines=12> */
[----:B------:R-:W-:-:S12]  /*03f0*/  BSSY.RECONVERGENT B0, `(.L_x_7535) ;  /* 0x000012f000007945 */ /* 0x000fd80003800200 */
        /* <DEDUP_REMOVED lines=285> */
[----:B0-----:R-:W-:Y:S01]  /*15d0*/  FADD R101, R142, R143 ;  /* 0x0000008f8e657221 */ /* 0x001fe20000000000 */
[----:B------:R-:W-:-:S04]  /*15e0*/  HFMA2 R143, -RZ, RZ, 0, 0 ;  /* 0x00000000ff8f7431 */ /* 0x000fc800000001ff */
        /* <DEDUP_REMOVED lines=15> */
.L_x_7536:
[----:B------:R-:W-:Y:S05]  /*16e0*/  BSYNC.RECONVERGENT B0 ;  /* 0x0000000000007941 */ /* 0x000fea0003800200 */
.L_x_7535:
        /* <DEDUP_REMOVED lines=11> */
[----:B-----5:R-:W-:Y:S05]  /*17a0*/  CALL.REL.NOINC `($__internal_88_$__cuda_sm20_rcp_rn_f32_slowpath) ;  /* 0x00000050008c7944 */ /* 0x020fea0003c00000 */
[----:B------:R-:W-:Y:S01]  /*17b0*/  MOV R102, R147 ;  /* 0x0000009300667202 */ /* 0x000fe20000000f00 */
[----:B------:R-:W-:Y:S06]  /*17c0*/  BRA `(.L_x_7539) ;  /* 0x0000000000107947 */ /* 0x000fec0003800000 */
.L_x_7538:
[----:B------:R-:W0:Y:S02]  /*17d0*/  MUFU.RCP R102, R105 ;  /* 0x0000006900667308 */ /* 0x000e240000001000 */
[----:B0-----:R-:W-:-:S04]  /*17e0*/  FFMA R103, R105, R102, -1 ;  /* 0xbf80000069677423 */ /* 0x001fc80000000066 */
[----:B------:R-:W-:-:S04]  /*17f0*/  FADD.FTZ R103, -R103, -RZ ;  /* 0x800000ff67677221 */ /* 0x000fc80000010100 */
[----:B------:R-:W-:-:S07]  /*1800*/  FFMA R102, R102, R103, R102 ;  /* 0x0000006766667223 */ /* 0x000fce0000000066 */
.L_x_7539:
[----:B------:R-:W-:Y:S05]  /*1810*/  BSYNC.RECONVERGENT B0 ;  /* 0x0000000000007941 */ /* 0x000fea0003800200 */
.L_x_7537:
        /* <DEDUP_REMOVED lines=23> */
.L_x_7541:
[----:B------:R-:W0:Y:S02]  /*1990*/  MUFU.RCP R102, R103 ;  /* 0x0000006700667308 */ /* 0x000e240000001000 */
[----:B0-----:R-:W-:-:S04]  /*19a0*/  FFMA R16, R103, R102, -1 ;  /* 0xbf80000067107423 */ /* 0x001fc80000000066 */
[----:B------:R-:W-:-:S04]  /*19b0*/  FADD.FTZ R101, -R16, -RZ ;  /* 0x800000ff10657221 */ /* 0x000fc80000010100 */
[----:B------:R-:W-:-:S07]  /*19c0*/  FFMA R102, R102, R101, R102 ;  /* 0x0000006566667223 */ /* 0x000fce0000000066 */
.L_x_7542:
[----:B------:R-:W-:Y:S05]  /*19d0*/  BSYNC.RECONVERGENT B0 ;  /* 0x0000000000007941 */ /* 0x000fea0003800200 */
.L_x_7540:
        /* <DEDUP_REMOVED lines=14> */
[----:B------:R1:W2:Y:S04]  /*1ac0*/  SHFL.IDX PT, R102, R17, RZ, 0x1f ;  /* 0x00001fff11667589 */ /* 0x0002a800000e0000 */
[----:B------:R-:W3:Y:S01]  /*1ad0*/  SHFL.IDX PT, R103, R103, RZ, 0x1f ;  /* 0x00001fff67677589 */ /* 0x000ee200000e0000 */
[C---:B0-----:R-:W-:Y:S02]  /*1ae0*/  LOP3.LUT R16, R145.reuse, 0x1f, RZ, 0xc0, !PT ;  /* 0x0000001f91107812 */ /* 0x041fe400078ec0ff */
[----:B------:R-:W-:Y:S02]  /*1af0*/  ISETP.NE.AND P2, PT, R145, RZ, PT ;  /* 0x000000ff9100720c */ /* 0x000fe40003f45270 */
[----:B------:R-:W-:-:S13]  /*1b00*/  ISETP.GT.U32.AND P1, PT, R16, 0x1, PT ;  /* 0x000000011000780c */ /* 0x000fda0003f24070 */
[----:B------:R-:W0:Y:S01]  /*1b10*/  @!P1 S2R R149, SR_CTAID.X ;  /* 0x0000000000959919 */ /* 0x000e220000002500 */
[----:B------:R-:W4:Y:S01]  /*1b20*/  @!P1 LDC.64 R100, c[0x0][0x3b0] ;  /* 0x0000ec00ff649b82 */ /* 0x000f220000000a00 */
        /* <DEDUP_REMOVED lines=8> */
[----:B----4-:R-:W-:-:S04]  /*1bb0*/  @!P1 LEA R100, P5, R147, R100, 0x3 ;  /* 0x0000006493649211 */ /* 0x010fc800078a18ff */
[----:B------:R-:W-:Y:S02]  /*1bc0*/  @!P1 LEA.HI.X R104, R147, R101, R104, 0x3, P5 ;  /* 0x0000006593689211 */ /* 0x000fe400028f1c68 */
[----:B------:R-:W-:Y:S02]  /*1bd0*/  @!P1 IADD3 R142, P5, PT, R145, R100, RZ ;  /* 0x00000064918e9210 */ /* 0x000fe40007fbe0ff */
[----:B------:R-:W-:Y:S02]  /*1be0*/  CS2R R100, SRZ ;  /* 0x0000000000647805 */ /* 0x000fe4000001ff00 */
[----:B------:R-:W-:Y:S01]  /*1bf0*/  @!P1 IADD3.X R143, PT, PT, RZ, R104, RZ, P5, !PT ;  /* 0x00000068ff8f9210 */ /* 0x000fe20002ffe4ff */
[----:B-123--:R-:W-:Y:S08]  /*1c00*/  @P3 BRA `(.L_x_7544) ;  /* 0x00000000003c3947 */ /* 0x00eff00003800000 */
        /* <DEDUP_REMOVED lines=15> */
.L_x_7544:
[----:B------:R-:W-:Y:S05]  /*1d00*/  BSYNC.RECONVERGENT B0 ;  /* 0x0000000000007941 */ /* 0x000fea0003800200 */
.L_x_7543:
[----:B------:R-:W-:Y:S05]  /*1d10*/  @P2 BRA `(.L_x_7545) ;  /* 0x0000000000602947 */ /* 0x000fea0003800000 */
[----:B0-----:R-:W0:Y:S01]  /*1d20*/  S2R R102, SR_CTAID.X ;  /* 0x0000000000667919 */ /* 0x001e220000002500 */
[C---:B------:R-:W-:Y:S01]  /*1d30*/  LOP3.LUT R17, R11.reuse, 0x1, RZ, 0xc0, !PT ;  /* 0x000000010b117812 */ /* 0x040fe200078ec0ff */
[----:B------:R-:W1:Y:S01]  /*1d40*/  LDCU.64 UR10, c[0x0][0x3b8] ;  /* 0x00007700ff0a77ac */ /* 0x000e620008000a00 */
[----:B------:R-:W-:Y:S02]  /*1d50*/  ISETP.GT.U32.AND P2, PT, R11, 0x1, PT ;  /* 0x000000010b00780c */ /* 0x000fe40003f44070 */
[----:B------:R-:W-:-:S04]  /*1d60*/  IADD3 R17, PT, PT, -R17, RZ, RZ ;  /* 0x000000ff11117210 */ /* 0x000fc80007ffe1ff */
[----:B------:R-:W-:Y:S02]  /*1d70*/  LOP3.LUT R17, R17, UR7, RZ, 0xc0, !PT ;  /* 0x0000000711117c12 */ /* 0x000fe4000f8ec0ff */
[----:B0-----:R-:W-:-:S04]  /*1d80*/  SHF.R.U32.HI R102, RZ, 0x1, R102 ;  /* 0x00000001ff667819 */ /* 0x001fc80000011666 */
[----:B------:R-:W-:-:S04]  /*1d90*/  IADD3 R103, P3, PT, R102, R17, RZ ;  /* 0x0000001166677210 */ /* 0x000fc80007f7e0ff */
        /* <DEDUP_REMOVED lines=11> */
.L_x_7546:
[----:B0-----:R-:W2:Y:S04]  /*1e50*/  LDG.E.STRONG.GPU R17, desc[UR8][R102.64] ;  /* 0x0000000866117981 */ /* 0x001ea8000c1ef900 */
[----:B--2---:R-:W-:Y:S01]  /*1e60*/  CCTL.IVALL ;  /* 0x00000000ff00798f */ /* 0x004fe20002000000 */
[----:B------:R-:W-:Y:S05]  /*1e70*/  YIELD ;  /* 0x0000000000007946 */ /* 0x000fea0003800000 */
[----:B------:R-:W-:-:S13]  /*1e80*/  ISETP.NE.AND P2, PT, R17, R104, PT ;  /* 0x000000681100720c */ /* 0x000fda0003f45270 */
[----:B------:R-:W-:Y:S05]  /*1e90*/  @P2 BRA `(.L_x_7546) ;  /* 0xfffffffc00ec2947 */ /* 0x000fea000383ffff */
.L_x_7545:
[----:B------:R-:W-:Y:S05]  /*1ea0*/  WARPSYNC.ALL ;  /* 0x0000000000007948 */ /* 0x000fea0003800000 */
[----:B------:R-:W-:Y:S06]  /*1eb0*/  BAR.SYNC.DEFER_BLOCKING 0x0 ;  /* 0x0000000000007b1d */ /* 0x000fec0000010000 */
[----:B------:R-:W2:Y:S01]  /*1ec0*/  @!P1 LDG.E.64 R100, desc[UR8][R142.64] ;  /* 0x000000088e649981 */ /* 0x000ea2000c1e1b00 */
[----:B------:R-:W-:Y:S01]  /*1ed0*/  MOV R17, RZ ;  /* 0x000000ff00117202 */ /* 0x000fe20000000f00 */
[----:B------:R-:W-:Y:S01]  /*1ee0*/  BSSY.RECONVERGENT B0, `(.L_x_7547) ;  /* 0x0000013000007945 */ /* 0x000fe20003800200 */
[----:B------:R-:W-:-:S05]  /*1ef0*/  @!P1 MOV R17, 0x46000000 ;  /* 0x4600000000119802 */ /* 0x000fca0000000f00 */
[----:B0-----:R-:W0:Y:S02]  /*1f00*/  SHFL.DOWN PT, R104, R17, 0x1, 0x1f ;  /* 0x08201f0011687f89 */ /* 0x001e2400000e0000 */
        /* <DEDUP_REMOVED lines=9> */
[----:B012--5:R-:W-:Y:S05]  /*1fa0*/  CALL.REL.NOINC `($__internal_88_$__cuda_sm20_rcp_rn_f32_slowpath) ;  /* 0x00000048008c7944 */ /* 0x027fea0003c00000 */
[----:B------:R-:W-:Y:S01]  /*1fb0*/  MOV R102, R147 ;  /* 0x0000009300667202 */ /* 0x000fe20000000f00 */
[----:B------:R-:W-:Y:S06]  /*1fc0*/  BRA `(.L_x_7549) ;  /* 0x0000000000107947 */ /* 0x000fec0003800000 */
.L_x_7548:
[----:B------:R-:W3:Y:S02]  /*1fd0*/  MUFU.RCP R102, R145 ;  /* 0x0000009100667308 */ /* 0x000ee40000001000 */
[----:B---3--:R-:W-:-:S04]  /*1fe0*/  FFMA R103, R145, R102, -1 ;  /* 0xbf80000091677423 */ /* 0x008fc80000000066 */
[----:B------:R-:W-:-:S04]  /*1ff0*/  FADD.FTZ R103, -R103, -RZ ;  /* 0x800000ff67677221 */ /* 0x000fc80000010100 */
[----:B------:R-:W-:-:S07]  /*2000*/  FFMA R102, R102, R103, R102 ;  /* 0x0000006766667223 */ /* 0x000fce0000000066 */
.L_x_7549:
[----:B------:R-:W-:Y:S05]  /*2010*/  BSYNC.RECONVERGENT B0 ;  /* 0x0000000000007941 */ /* 0x000fea0003800200 */
.L_x_7547:
[----:B-1----:R-:W-:Y:S01]  /*2020*/  FADD R103, -R105, R100 ;  /* 0x0000006469677221 */ /* 0x002fe20000000100 */
[----:B0-2---:R-:W-:Y:S01]  /*2030*/  FADD R101, R144, R101 ;  /* 0x0000006590657221 */ /* 0x005fe20000000000 */
[----:B------:R-:W0:Y:S02]  /*2040*/  LDCU.64 UR4, c[0x0][0x3f8] ;  /* 0x00007f00ff0477ac */ /* 0x000e240008000a00 */
[----:B------:R-:W-:-:S04]  /*2050*/  FMUL R142, R103, R103 ;  /* 0x00000067678e7220 */ /* 0x000fc80000400000 */
[----:B------:R-:W-:-:S04]  /*2060*/  FMUL R103, R142, R17 ;  /* 0x000000118e677220 */ /* 0x000fc80000400000 */
[C---:B------:R-:W-:Y:S01]  /*2070*/  FMUL R142, R104.reuse, R103 ;  /* 0x00000067688e7220 */ /* 0x040fe20000400000 */
[----:B------:R-:W-:-:S03]  /*2080*/  FMUL R104, R104, R105 ;  /* 0x0000006968687220 */ /* 0x000fc60000400000 */
[----:B------:R-:W-:Y:S01]  /*2090*/  FFMA R101, R142, R102, R101 ;  /* 0x000000668e657223 */ /* 0x000fe20000000065 */
[----:B------:R-:W-:Y:S01]  /*20a0*/  FFMA R17, R17, R100, R104 ;  /* 0x0000006411117223 */ /* 0x000fe20000000068 */
[----:B------:R-:W1:Y:S01]  /*20b0*/  LDC R142, c[0x0][0x3d8] ;  /* 0x0000f600ff8e7b82 */ /* 0x000e620000000800 */
[----:B0-----:R-:W-:Y:S02]  /*20c0*/  UISETP.NE.U32.AND UP0, UPT, UR4, URZ, UPT ;  /* 0x000000ff0400728c */ /* 0x001fe4000bf05070 */
[----:B------:R-:W-:Y:S01]  /*20d0*/  FMUL R17, R17, R102 ;  /* 0x0000006611117220 */ /* 0x000fe20000400000 */
[----:B------:R-:W1:Y:S01]  /*20e0*/  SHFL.IDX PT, R101, R101, RZ, 0x1f ;  /* 0x00001fff65657589 */ /* 0x000e6200000e0000 */
[----:B------:R-:W-:-:S03]  /*20f0*/  UISETP.NE.AND.EX UP0, UPT, UR5, URZ, UPT, UP0 ;  /* 0x000000ff0500728c */ /* 0x000fc6000bf05300 */
[----:B------:R-:W0:Y:S01]  /*2100*/  @P0 LDC.64 R104, c[0x0][0x398] ;  /* 0x0000e600ff680b82 */ /* 0x000e220000000a00 */
[----:B------:R-:W2:Y:S07]  /*2110*/  SHFL.IDX PT, R17, R17, RZ, 0x1f ;  /* 0x00001fff11117589 */ /* 0x000eae00000e0000 */
        /* <DEDUP_REMOVED lines=512> */
.L_x_7550:
        /* <DEDUP_REMOVED lines=564> */
.L_x_7551:
        /* <DEDUP_REMOVED lines=8> */
.L_x_7534:
        /* <DEDUP_REMOVED lines=38> */
.L_x_7560:
[----:B------:R-:W-:Y:S02]  /*6740*/  ISETP.NE.AND P0, PT, R17, RZ, PT ;  /* 0x000000ff1100720c */ /* 0x000fe40003f05270 */
[----:B-1----:R-:W-:-:S11]  /*6750*/  FMNMX R5, R3, R2, !PT ;  /* 0x0000000203057209 */ /* 0x002fd60007800000 */
[----:B------:R-:W-:Y:S05]  /*6760*/  @P0 BRA `(.L_x_7554) ;  /* 0x0000000000080947 */ /* 0x000fea0003800000 */
[----:B0-----:R-:W0:Y:S02]  /*6770*/  LDC.64 R2, c[0x0][0x3f8] ;  /* 0x0000fe00ff027b82 */ /* 0x001e240000000a00 */
[----:B0-----:R1:W-:Y:S02]  /*6780*/  REDG.E.MAX.S32.STRONG.GPU desc[UR8][R2.64], R5 ;  /* 0x000000050200798e */ /* 0x0013e4000d12e308 */
.L_x_7554:
[----:B------:R-:W-:Y:S05]  /*6790*/  BSYNC B0 ;  /* 0x0000000000007941 */ /* 0x000fea0003800000 */
.L_x_7553:
        /* <DEDUP_REMOVED lines=11> */
[----:B-1----:R-:W-:-:S07]  /*6850*/  MOV R145, 0x6870 ;  /* 0x0000687000917802 */ /* 0x002fce0000000f00 */
[----:B0-----:R-:W-:Y:S05]  /*6860*/  CALL.REL.NOINC `($__internal_88_$__cuda_sm20_rcp_rn_f32_slowpath) ;  /* 0x00000000005c7944 */ /* 0x001fea0003c00000 */
[----:B------:R-:W-:Y:S01]  /*6870*/  MOV R5, R147 ;  /* 0x0000009300057202 */ /* 0x000fe20000000f00 */
[----:B------:R-:W-:Y:S06]  /*6880*/  BRA `(.L_x_7557) ;  /* 0x0000000000107947 */ /* 0x000fec0003800000 */
.L_x_7556:
[----:B01----:R-:W0:Y:S02]  /*6890*/  MUFU.RCP R5, R14 ;  /* 0x0000000e00057308 */ /* 0x003e240000001000 */
[----:B0-----:R-:W-:-:S04]  /*68a0*/  FFMA R0, R5, R14, -1 ;  /* 0xbf80000005007423 */ /* 0x001fc8000000000e */
[----:B------:R-:W-:-:S04]  /*68b0*/  FADD.FTZ R0, -R0, -RZ ;  /* 0x800000ff00007221 */ /* 0x000fc80000010100 */
[----:B------:R-:W-:-:S07]  /*68c0*/  FFMA R5, R5, R0, R5 ;  /* 0x0000000005057223 */ /* 0x000fce0000000005 */
.L_x_7557:
[----:B------:R-:W0:Y:S02]  /*68d0*/  LDC.64 R2, c[0x0][0x3f0] ;  /* 0x0000fc00ff027b82 */ /* 0x000e240000000a00 */
[----:B0-----:R-:W-:Y:S01]  /*68e0*/  STG.E desc[UR8][R2.64], R5 ;  /* 0x0000000502007986 */ /* 0x001fe2000c101908 */
[----:B------:R-:W-:Y:S05]  /*68f0*/  EXIT ;  /* 0x000000000000794d */ /* 0x000fea0003800000 */
.L_x_7555:
[----:B------:R-:W-:Y:S02]  /*6900*/  MOV R5, 0x2 ;  /* 0x0000000200057802 */ /* 0x000fe40000000f00 */
[----:B------:R-:W-:Y:S02]  /*6910*/  MOV R7, 0x1f ;  /* 0x0000001f00077802 */ /* 0x000fe40000000f00 */
[----:B------:R-:W-:-:S07]  /*6920*/  MOV R4, 0xffffffff ;  /* 0xffffffff00047802 */ /* 0x000fce0000000f00 */
[----:B01---5:R-:W-:Y:S05]  /*6930*/  WARPSYNC.COLLECTIVE R4, `(.L_x_7558) ;  /* 0x0000000004087348 */ /* 0x023fea0003c00000 */
[----:B01----:R0:W1:Y:S02]  /*6940*/  SHFL.DOWN P0, R2, R0, R5, R7 ;  /* 0x0800000500027389 */ /* 0x0030640000000007 */
[----:B01---5:R-:W-:Y:S05]  /*6950*/  ENDCOLLECTIVE ;  /* 0x000000000000791b */ /* 0x023fea0003800000 */
.L_x_7558:
[----:B------:R-:W-:Y:S02]  /*6960*/  MOV R5, 0x1 ;  /* 0x0000000100057802 */ /* 0x000fe40000000f00 */
[----:B------:R-:W-:-:S04]  /*6970*/  MOV R3, R2 ;  /* 0x0000000200037202 */ /* 0x000fc80000000f00 */
[----:B------:R-:W-:-:S04]  /*6980*/  FMNMX R3, R3, R0, !PT ;  /* 0x0000000003037209 */ /* 0x000fc80007800000 */
[----:B------:R-:W-:-:S07]  /*6990*/  MOV R0, R3 ;  /* 0x0000000300007202 */ /* 0x000fce0000000f00 */
[----:B------:R-:W-:Y:S05]  /*69a0*/  WARPSYNC.COLLECTIVE R4, `(.L_x_7559) ;  /* 0x0000000004087348 */ /* 0x000fea0003c00000 */
[----:B------:R0:W1:Y:S02]  /*69b0*/  SHFL.DOWN P0, R2, R0, R5, R7 ;  /* 0x0800000500027389 */ /* 0x0000640000000007 */
[----:B01----:R-:W-:Y:S05]  /*69c0*/  ENDCOLLECTIVE ;  /* 0x000000000000791b */ /* 0x003fea0003800000 */
.L_x_7559:
[----:B------:R-:W-:Y:S05]  /*69d0*/  BRA `(.L_x_7560) ;  /* 0xfffffffc00587947 */ /* 0x000fea000383ffff */
        .weak           $__internal_88_$__cuda_sm20_rcp_rn_f32_slowpath
        .type           $__internal_88_$__cuda_sm20_rcp_rn_f32_slowpath,@function
        .size           $__internal_88_$__cuda_sm20_rcp_rn_f32_slowpath,(.L_x_12956 - $__internal_88_$__cuda_sm20_rcp_rn_f32_slowpath)
$__internal_88_$__cuda_sm20_rcp_rn_f32_slowpath:
        /* <DEDUP_REMOVED lines=15> */
.L_x_7562:
        /* <DEDUP_REMOVED lines=33> */
.L_x_7564:
[----:B------:R0:W1:Y:S02]  /*6ce0*/  MUFU.RCP R147, R102 ;  /* 0x0000006600937308 */ /* 0x0000640000001000 */
.L_x_7563:
[----:B------:R-:W-:Y:S05]  /*6cf0*/  BSYNC B1 ;  /* 0x0000000000017941 */ /* 0x000fea0003800000 */
.L_x_7561:
[----:B------:R-:W-:Y:S01]  /*6d00*/  HFMA2 R103, -RZ, RZ, 0, 0 ;  /* 0x00000000ff677431 */ /* 0x000fe200000001ff */
[----:B0-----:R-:W-:-:S04]  /*6d10*/  MOV R102, R145 ;  /* 0x0000009100667202 */ /* 0x001fc80000000f00 */
[----:B-1----:R-:W-:Y:S05]  /*6d20*/  RET.REL.NODEC R102 `(_ZN18transformer_engine13normalization19ln_fwd_tuned_kernelINS0_13Kernel_traitsI6__halfS3_S3_fjLj16384ELj2ELj1ELj4ELj16ENS0_18Kernel_traits_baseILj16384ES3_S3_S3_fjLj128EEEEEEEvNS0_19ForwardKernelParamsE) ;  /* 0xffffff9066b47950 */ /* 0x002fea0003c3ffff */
.L_x_7565:
        /* <DEDUP_REMOVED lines=13> */
.L_x_12956:


//--------------------- .text._ZN18transformer_engine13normalization19ln_fwd_tuned_kernelINS0_13Kernel_traitsIffffjLj16384ELj2ELj1ELj4ELj16ENS0_18Kernel_traits_baseILj16384EffffjLj128EEEEEEEvNS0_19ForwardKernelParamsE --------------------------
	.section	.text._ZN18transformer_engine13normalization19ln_fwd_tuned_kernelINS0_13Kernel_traitsIffffjLj16384ELj2ELj1ELj4ELj16ENS0_18Kernel_traits_baseILj16384EffffjLj128EEEEEEEvNS0_19ForwardKernelParamsE,"ax",@progbits
	.align	128
        .global         _ZN18transformer_engine13normalization19ln_fwd_tuned_kernelINS0_13Kernel_traitsIffffjLj16384ELj2ELj1ELj4ELj16ENS0_18Kernel_traits_baseILj16384EffffjLj128EEEEEEEvNS0_19ForwardKernelParamsE
        .type           _ZN18transformer_engine13normalization19ln_fwd_tuned_kernelINS0_13Kernel_traitsIffffjLj16384ELj2ELj1ELj4ELj16ENS0_18Kernel_traits_baseILj16384EffffjLj128EEEEEEEvNS0_19ForwardKernelParamsE,@function
        .size           _ZN18transformer_engine13normalization19ln_fwd_tuned_kernelINS0_13Kernel_traitsIffffjLj16384ELj2ELj1ELj4ELj16ENS0_18Kernel_traits_baseILj16384EffffjLj128EEEEEEEvNS0_19ForwardKernelParamsE,(.L_x_12957 - _ZN18transformer_engine13normalization19ln_fwd_tuned_kernelINS0_13Kernel_traitsIffffjLj16384ELj2ELj1ELj4ELj16ENS0_18Kernel_traits_baseILj16384EffffjLj128EEEEEEEvNS0_19ForwardKernelParamsE)
        .other          _ZN18transformer_engine13normalization19ln_fwd_tuned_kernelINS0_13Kernel_traitsIffffjLj16384ELj2ELj1ELj4ELj16ENS0_18Kernel_traits_baseILj16384EffffjLj128EEEEEEEvNS0_19ForwardKernelParamsE,@"STO_CUDA_ENTRY STV_DEFAULT"
_ZN18transformer_engine13normalization19ln_fwd_tuned_kernelINS0_13Kernel_traitsIffffjLj16384ELj2ELj1ELj4ELj16ENS0_18Kernel_traits_baseILj16384EffffjLj128EEEEEEEvNS0_19ForwardKernelParamsE:
.text._ZN18transformer_engine13normalization19ln_fwd_tuned_kernelINS0_13Kernel_traitsIffffjLj16384ELj2ELj1ELj4ELj16ENS0_18Kernel_traits_baseILj16384EffffjLj128EEEEEEEvNS0_19ForwardKernelParamsE:
        /* <DEDUP_REMOVED lines=132> */
.L_x_7584:
        /* <DEDUP_REMOVED lines=259> */
.L_x_7568:
[----:B------:R-:W-:Y:S05]  /*1870*/  BSYNC.RECONVERGENT B0 ;  /* 0x0000000000007941 */ /* 0x000fea0003800200 */
.L_x_7567:
        /* <DEDUP_REMOVED lines=11> */
[----:B-----5:R-:W-:Y:S05]  /*1930*/  CALL.REL.NOINC `($__internal_89_$__cuda_sm20_rcp_rn_f32_slowpath) ;  /* 0x0000003400b47944 */ /* 0x020fea0003c00000 */
[----:B------:R-:W-:Y:S01]  /*1940*/  MOV R208, R0 ;  /* 0x0000000000d07202 */ /* 0x000fe20000000f00 */
[----:B------:R-:W-:Y:S06]  /*1950*/  BRA `(.L_x_7571) ;  /* 0x0000000000107947 */ /* 0x000fec0003800000 */
.L_x_7570:
[----:B------:R-:W0:Y:S02]  /*1960*/  MUFU.RCP R203, R202 ;  /* 0x000000ca00cb7308 */ /* 0x000e240000001000 */
[----:B0-----:R-:W-:-:S04]  /*1970*/  FFMA R0, R202, R203, -1 ;  /* 0xbf800000ca007423 */ /* 0x001fc800000000cb */
[----:B------:R-:W-:-:S04]  /*1980*/  FADD.FTZ R0, -R0, -RZ ;  /* 0x800000ff00007221 */ /* 0x000fc80000010100 */
[----:B------:R-:W-:-:S07]  /*1990*/  FFMA R208, R203, R0, R203 ;  /* 0x00000000cbd07223 */ /* 0x000fce00000000cb */
.L_x_7571:
[----:B------:R-:W-:Y:S05]  /*19a0*/  BSYNC.RECONVERGENT B0 ;  /* 0x0000000000007941 */ /* 0x000fea0003800200 */
.L_x_7569:
        /* <DEDUP_REMOVED lines=20> */
[----:B-----5:R-:W-:Y:S05]  /*1af0*/  CALL.REL.NOINC `($__internal_89_$__cuda_sm20_rcp_rn_f32_slowpath) ;  /* 0x0000003400447944 */ /* 0x020fea0003c00000 */
[----:B------:R-:W-:Y:S05]  /*1b00*/  BRA `(.L_x_7574) ;  /* 0x0000000000107947 */ /* 0x000fea0003800000 */
.L_x_7573:
[----:B------:R-:W0:Y:S02]  /*1b10*/  MUFU.RCP R0, R207 ;  /* 0x000000cf00007308 */ /* 0x000e240000001000 */
[----:B0-----:R-:W-:-:S04]  /*1b20*/  FFMA R2, R207, R0, -1 ;  /* 0xbf800000cf027423 */ /* 0x001fc80000000000 */
[----:B------:R-:W-:-:S04]  /*1b30*/  FADD.FTZ R197, -R2, -RZ ;  /* 0x800000ff02c57221 */ /* 0x000fc80000010100 */
[----:B------:R-:W-:-:S07]  /*1b40*/  FFMA R0, R0, R197, R0 ;  /* 0x000000c500007223 */ /* 0x000fce0000000000 */
.L_x_7574:
[----:B------:R-:W-:Y:S05]  /*1b50*/  BSYNC.RECONVERGENT B0 ;  /* 0x0000000000007941 */ /* 0x000fea0003800200 */
.L_x_7572:
        /* <DEDUP_REMOVED lines=50> */
.L_x_7576:
[----:B------:R-:W-:Y:S05]  /*1e80*/  BSYNC.RECONVERGENT B0 ;  /* 0x0000000000007941 */ /* 0x000fea0003800200 */
.L_x_7575:
[----:B------:R-:W-:Y:S05]  /*1e90*/  @P2 BRA `(.L_x_7577) ;  /* 0x0000000000602947 */ /* 0x000fea0003800000 */
[----:B------:R-:W3:Y:S01]  /*1ea0*/  S2R R2, SR_CTAID.X ;  /* 0x0000000000027919 */ /* 0x000ee20000002500 */
[C---:B------:R-:W-:Y:S01]  /*1eb0*/  LOP3.LUT R0, R199.reuse, 0x1, RZ, 0xc0, !PT ;  /* 0x00000001c7007812 */ /* 0x040fe200078ec0ff */
[----:B------:R-:W2:Y:S01]  /*1ec0*/  LDCU.64 UR10, c[0x0][0x3b8] ;  /* 0x00007700ff0a77ac */ /* 0x000ea20008000a00 */
[----:B------:R-:W-:Y:S02]  /*1ed0*/  ISETP.GT.U32.AND P2, PT, R199, 0x1, PT ;  /* 0x00000001c700780c */ /* 0x000fe40003f44070 */
[----:B------:R-:W-:-:S04]  /*1ee0*/  IADD3 R0, PT, PT, -R0, RZ, RZ ;  /* 0x000000ff00007210 */ /* 0x000fc80007ffe1ff */
[----:B------:R-:W-:Y:S02]  /*1ef0*/  LOP3.LUT R0, R0, UR7, RZ, 0xc0, !PT ;  /* 0x0000000700007c12 */ /* 0x000fe4000f8ec0ff */
[----:B---3--:R-:W-:-:S04]  /*1f00*/  SHF.R.U32.HI R201, RZ, 0x1, R2 ;  /* 0x00000001ffc97819 */ /* 0x008fc80000011602 */
[----:B------:R-:W-:-:S04]  /*1f10*/  IADD3 R2, P3, PT, R201, R0, RZ ;  /* 0x00000000c9027210 */ /* 0x000fc80007f7e0ff */
        /* <DEDUP_REMOVED lines=11> */
.L_x_7578:
[----:B------:R-:W3:Y:S04]  /*1fd0*/  LDG.E.STRONG.GPU R0, desc[UR8][R204.64] ;  /* 0x00000008cc007981 */ /* 0x000ee8000c1ef900 */
[----:B---3--:R-:W-:Y:S01]  /*1fe0*/  CCTL.IVALL ;  /* 0x00000000ff00798f */ /* 0x008fe20002000000 */
[----:B------:R-:W-:Y:S05]  /*1ff0*/  YIELD ;  /* 0x0000000000007946 */ /* 0x000fea0003800000 */
[----:B------:R-:W-:-:S13]  /*2000*/  ISETP.NE.AND P2, PT, R0, R209, PT ;  /* 0x000000d10000720c */ /* 0x000fda0003f45270 */
[----:B------:R-:W-:Y:S05]  /*2010*/  @P2 BRA `(.L_x_7578) ;  /* 0xfffffffc00ec2947 */ /* 0x000fea000383ffff */
.L_x_7577:
[----:B------:R-:W-:Y:S05]  /*2020*/  WARPSYNC.ALL ;  /* 0x0000000000007948 */ /* 0x000fea0003800000 */
[----:B------:R-:W-:Y:S06]  /*2030*/  BAR.SYNC.DEFER_BLOCKING 0x0 ;  /* 0x0000000000007b1d */ /* 0x000fec0000010000 */
[----:B------:R-:W3:Y:S01]  /*2040*/  @!P1 LDG.E.64 R202, desc[UR8][R206.64] ;  /* 0x00000008ceca9981 */ /* 0x000ee2000c1e1b00 */
[----:B--2---:R-:W-:Y:S01]  /*2050*/  MOV R201, RZ ;  /* 0x000000ff00c97202 */ /* 0x004fe20000000f00 */
[----:B------:R-:W-:Y:S01]  /*2060*/  BSSY.RECONVERGENT B0, `(.L_x_7579) ;  /* 0x0000012000007945 */ /* 0x000fe20003800200 */
[----:B------:R-:W-:-:S05]  /*2070*/  @!P1 MOV R201, 0x46000000 ;  /* 0x4600000000c99802 */ /* 0x000fca0000000f00 */
[----:B------:R-:W2:Y:S02]  /*2080*/  SHFL.DOWN PT, R204, R201, 0x1, 0x1f ;  /* 0x08201f00c9cc7f89 */ /* 0x000ea400000e0000 */
[----:B--2---:R-:W-:-:S05]  /*2090*/  FADD R209, R204, R201 ;  /* 0x000000c9ccd17221 */ /* 0x004fca0000000000 */
[----:B------:R-:W-:-:S04]  /*20a0*/  IADD3 R0, PT, PT, R209, 0x1800000, RZ ;  /* 0x01800000d1007810 */ /* 0x000fc80007ffe0ff */
[----:B------:R-:W-:-:S04]  /*20b0*/  LOP3.LUT R0, R0, 0x7f800000, RZ, 0xc0, !PT ;  /* 0x7f80000000007812 */ /* 0x000fc800078ec0ff */
[----:B------:R-:W-:Y:S01]  /*20c0*/  ISETP.GT.U32.AND P1, PT, R0, 0x1ffffff, PT ;  /* 0x01ffffff0000780c */ /* 0x000fe20003f24070 */
[----:B---3--:R2:W3:Y:S04]  /*20d0*/  SHFL.DOWN PT, R205, R202, 0x1, 0x1f ;  /* 0x08201f00cacd7f89 */ /* 0x0084e800000e0000 */
[----:B-1----:R2:W1:Y:S08]  /*20e0*/  SHFL.DOWN PT, R208, R203, 0x1, 0x1f ;  /* 0x08201f00cbd07f89 */ /* 0x00247000000e0000 */
[----:B------:R-:W-:Y:S05]  /*20f0*/  @P1 BRA `(.L_x_7580) ;  /* 0x0000000000101947 */ /* 0x000fea0003800000 */
[----:B------:R-:W-:Y:S02]  /*2100*/  MOV R2, R209 ;  /* 0x000000d100027202 */ /* 0x000fe40000000f00 */
[----:B0-----:R-:W-:-:S07]  /*2110*/  MOV R213, 0x2130 ;  /* 0x0000213000d57802 */ /* 0x001fce0000000f00 */
[----:B-123-5:R-:W-:Y:S05]  /*2120*/  CALL.REL.NOINC `($__internal_89_$__cuda_sm20_rcp_rn_f32_slowpath) ;  /* 0x0000002c00b87944 */ /* 0x02efea0003c00000 */
[----:B------:R-:W-:Y:S05]  /*2130*/  BRA `(.L_x_7581) ;  /* 0x0000000000107947 */ /* 0x000fea0003800000 */
.L_x_7580:
[----:B------:R-:W4:Y:S02]  /*2140*/  MUFU.RCP R0, R209 ;  /* 0x000000d100007308 */ /* 0x000f240000001000 */
[----:B----4-:R-:W-:-:S04]  /*2150*/  FFMA R2, R209, R0, -1 ;  /* 0xbf800000d1027423 */ /* 0x010fc80000000000 */
[----:B------:R-:W-:-:S04]  /*2160*/  FADD.FTZ R207, -R2, -RZ ;  /* 0x800000ff02cf7221 */ /* 0x000fc80000010100 */
[----:B------:R-:W-:-:S07]  /*2170*/  FFMA R0, R0, R207, R0 ;  /* 0x000000cf00007223 */ /* 0x000fce0000000000 */
.L_x_7581:
[----:B------:R-:W-:Y:S05]  /*2180*/  BSYNC.RECONVERGENT B0 ;  /* 0x0000000000007941 */ /* 0x000fea0003800200 */
.L_x_7579:
[----:B---3--:R-:W-:Y:S01]  /*2190*/  FADD R2, -R205, R202 ;  /* 0x000000cacd027221 */ /* 0x008fe20000000100 */
[----:B-12---:R-:W-:Y:S01]  /*21a0*/  FADD R203, R208, R203 ;  /* 0x000000cbd0cb7221 */ /* 0x006fe20000000000 */
[----:B------:R-:W1:Y:S02]  /*21b0*/  LDCU.64 UR4, c[0x0][0x3f8] ;  /* 0x00007f00ff0477ac */ /* 0x000e640008000a00 */
[----:B------:R-:W-:-:S04]  /*21c0*/  FMUL R2, R2, R2 ;  /* 0x0000000202027220 */ /* 0x000fc80000400000 */
[----:B------:R-:W-:-:S04]  /*21d0*/  FMUL R207, R2, R201 ;  /* 0x000000c902cf7220 */ /* 0x000fc80000400000 */
[C---:B------:R-:W-:Y:S01]  /*21e0*/  FMUL R2, R204.reuse, R207 ;  /* 0x000000cfcc027220 */ /* 0x040fe20000400000 */
[----:B------:R-:W-:Y:S01]  /*21f0*/  FMUL R204, R204, R205 ;  /* 0x000000cdcccc7220 */ /* 0x000fe20000400000 */
[----:B------:R-:W2:Y:S02]  /*2200*/  @P0 LDC.64 R206, c[0x0][0x3a0] ;  /* 0x0000e800ffce0b82 */ /* 0x000ea40000000a00 */
[----:B------:R-:W-:Y:S01]  /*2210*/  FFMA R2, R2, R0, R203 ;  /* 0x0000000002027223 */ /* 0x000fe200000000cb */
[----:B------:R-:W-:Y:S01]  /*2220*/  FFMA R201, R201, R202, R204 ;  /* 0x000000cac9c97223 */ /* 0x000fe200000000cc */
[----:B-1----:R-:W-:-:S03]  /*2230*/  UISETP.NE.U32.AND UP0, UPT, UR4, URZ, UPT ;  /* 0x000000ff0400728c */ /* 0x002fc6000bf05070 */
[----:B------:R-:W-:Y:S01]  /*2240*/  FMUL R201, R201, R0 ;  /* 0x00000000c9c97220 */ /* 0x000fe20000400000 */
[----:B------:R-:W1:Y:S01]  /*2250*/  LDC R203, c[0x0][0x3d8] ;  /* 0x0000f600ffcb7b82 */ /* 0x000e620000000800 */
[----:B------:R-:W1:Y:S01]  /*2260*/  SHFL.IDX PT, R2, R2, RZ, 0x1f ;  /* 0x00001fff02027589 */ /* 0x000e6200000e0000 */
[----:B------:R-:W-:-:S03]  /*2270*/  UISETP.NE.AND.EX UP0, UPT, UR5, URZ, UPT, UP0 ;  /* 0x000000ff0500728c */ /* 0x000fc6000bf05300 */
[----:B------:R-:W3:Y:S03]  /*2280*/  SHFL.IDX PT, R202, R201, RZ, 0x1f ;  /* 0x00001fffc9ca7589 */ /* 0x000ee600000e0000 */
[----:B------:R-:W4:Y:S01]  /*2290*/  @P0 LDC.64 R204, c[0x0][0x398] ;  /* 0x0000e600ffcc0b82 */ /* 0x000f220000000a00 */
[----:B--2---:R-:W-:-:S04]  /*22a0*/  @P0 IMAD.WIDE R206, R3, 0x4, R206 ;  /* 0x0000000403ce0825 */ /* 0x004fc800078e02ce */
[----:B-1----:R-:W-:-:S05]  /*22b0*/  FFMA R203, R2, 6.103515625e-05, R203 ;  /* 0x3880000002cb7823 */ /* 0x002fca00000000cb */
[----:B------:R-:W-:Y:S01]  /*22c0*/  FSETP.GEU.AND P1, PT, |R203|, 1.175494350822287508e-38, PT ;  /* 0x00800000cb00780b */ /* 0x000fe20003f2e200 */
[----:B----4-:R-:W-:-:S05]  /*22d0*/  @P0 IMAD.WIDE R204, R3, 0x4, R204 ;  /* 0x0000000403cc0825 */ /* 0x010fca00078e02cc */
[----:B---3--:R1:W-:Y:S07]  /*22e0*/  @P0 STG.E desc[UR8][R204.64], R202 ;  /* 0x000000cacc000986 */ /* 0x0083ee000c101908 */
[----:B------:R-:W-:-:S04]  /*22f0*/  @!P1 FMUL R203, R203, 16777216 ;  /* 0x4b800000cbcb9820 */ /* 0x000fc80000400000 */
[----:B------:R-:W2:Y:S02]  /*2300*/  MUFU.RSQ R0, R203 ;  /* 0x000000cb00007308 */ /* 0x000ea40000001400 */
[----:B--2---:R-:W-:-:S05]  /*2310*/  @!P1 FMUL R0, R0, 4096 ;  /* 0x4580000000009820 */ /* 0x004fca0000400000 */
        /* <DEDUP_REMOVED lines=285> */
.L_x_7582:
        /* <DEDUP_REMOVED lines=346> */
.L_x_7583:
        /* <DEDUP_REMOVED lines=8> */
.L_x_7566:
        /* <DEDUP_REMOVED lines=38> */
.L_x_7592:
[----:B------:R-:W-:Y:S02]  /*4d70*/  ISETP.NE.AND P0, PT, R2, RZ, PT ;  /* 0x000000ff0200720c */ /* 0x000fe40003f05270 */
[----:B--23--:R-:W-:-:S11]  /*4d80*/  FMNMX R3, R3, R4, !PT ;  /* 0x0000000403037209 */ /* 0x00cfd60007800000 */
[----:B------:R-:W-:Y:S05]  /*4d90*/  @P0 BRA `(.L_x_7586) ;  /* 0x0000000000080947 */ /* 0x000fea0003800000 */
[----:B------:R-:W2:Y:S02]  /*4da0*/  LDC.64 R4, c[0x0][0x3f8] ;  /* 0x0000fe00ff047b82 */ /* 0x000ea40000000a00 */
[----:B--2---:R2:W-:Y:S02]  /*4db0*/  REDG.E.MAX.S32.STRONG.GPU desc[UR8][R4.64], R3 ;  /* 0x000000030400798e */ /* 0x0045e4000d12e308 */
.L_x_7586:
[----:B------:R-:W-:Y:S05]  /*4dc0*/  BSYNC B0 ;  /* 0x0000000000007941 */ /* 0x000fea0003800000 */
.L_x_7585:
        /* <DEDUP_REMOVED lines=12> */
[----:B012---:R-:W-:Y:S05]  /*4e90*/  CALL.REL.NOINC `($__internal_89_$__cuda_sm20_rcp_rn_f32_slowpath) ;  /* 0x00000000005c7944 */ /* 0x007fea0003c00000 */
[----:B------:R-:W-:Y:S01]  /*4ea0*/  MOV R5, R0 ;  /* 0x0000000000057202 */ /* 0x000fe20000000f00 */
[----:B------:R-:W-:Y:S06]  /*4eb0*/  BRA `(.L_x_7589) ;  /* 0x0000000000107947 */ /* 0x000fec0003800000 */
.L_x_7588:
[----:B--2---:R-:W2:Y:S02]  /*4ec0*/  MUFU.RCP R5, R196 ;  /* 0x000000c400057308 */ /* 0x004ea40000001000 */
[----:B--2---:R-:W-:-:S04]  /*4ed0*/  FFMA R0, R5, R196, -1 ;  /* 0xbf80000005007423 */ /* 0x004fc800000000c4 */
[----:B------:R-:W-:-:S04]  /*4ee0*/  FADD.FTZ R0, -R0, -RZ ;  /* 0x800000ff00007221 */ /* 0x000fc80000010100 */
[----:B------:R-:W-:-:S07]  /*4ef0*/  FFMA R5, R5, R0, R5 ;  /* 0x0000000005057223 */ /* 0x000fce0000000005 */
.L_x_7589:
[----:B------:R-:W2:Y:S02]  /*4f00*/  LDC.64 R2, c[0x0][0x3f0] ;  /* 0x0000fc00ff027b82 */ /* 0x000ea40000000a00 */
[----:B--2---:R-:W-:Y:S01]  /*4f10*/  STG.E desc[UR8][R2.64], R5 ;  /* 0x0000000502007986 */ /* 0x004fe2000c101908 */
[----:B------:R-:W-:Y:S05]  /*4f20*/  EXIT ;  /* 0x000000000000794d */ /* 0x000fea0003800000 */
.L_x_7587:
[----:B------:R-:W-:Y:S02]  /*4f30*/  MOV R6, 0x2 ;  /* 0x0000000200067802 */ /* 0x000fe40000000f00 */
[----:B------:R-:W-:Y:S02]  /*4f40*/  MOV R7, 0x1f ;  /* 0x0000001f00077802 */ /* 0x000fe40000000f00 */
[----:B------:R-:W-:-:S07]  /*4f50*/  MOV R5, 0xffffffff ;  /* 0xffffffff00057802 */ /* 0x000fce0000000f00 */
[----:B0123-5:R-:W-:Y:S05]  /*4f60*/  WARPSYNC.COLLECTIVE R5, `(.L_x_7590) ;  /* 0x0000000005087348 */ /* 0x02ffea0003c00000 */
[----:B---3--:R3:W4:Y:S02]  /*4f70*/  SHFL.DOWN P0, R4, R0, R6, R7 ;  /* 0x0800000600047389 */ /* 0x0087240000000007 */
[----:B012345:R-:W-:Y:S05]  /*4f80*/  ENDCOLLECTIVE ;  /* 0x000000000000791b */ /* 0x03ffea0003800000 */
.L_x_7590:
[----:B------:R-:W-:Y:S02]  /*4f90*/  MOV R6, 0x1 ;  /* 0x0000000100067802 */ /* 0x000fe40000000f00 */
[----:B------:R-:W-:-:S04]  /*4fa0*/  MOV R3, R4 ;  /* 0x0000000400037202 */ /* 0x000fc80000000f00 */
[----:B------:R-:W-:-:S04]  /*4fb0*/  FMNMX R3, R3, R0, !PT ;  /* 0x0000000003037209 */ /* 0x000fc80007800000 */
[----:B------:R-:W-:-:S07]  /*4fc0*/  MOV R0, R3 ;  /* 0x0000000300007202 */ /* 0x000fce0000000f00 */
[----:B------:R-:W-:Y:S05]  /*4fd0*/  WARPSYNC.COLLECTIVE R5, `(.L_x_7591) ;  /* 0x0000000005087348 */ /* 0x000fea0003c00000 */
[----:B------:R0:W1:Y:S02]  /*4fe0*/  SHFL.DOWN P0, R4, R0, R6, R7 ;  /* 0x0800000600047389 */ /* 0x0000640000000007 */
[----:B01----:R-:W-:Y:S05]  /*4ff0*/  ENDCOLLECTIVE ;  /* 0x000000000000791b */ /* 0x003fea0003800000 */
.L_x_7591:
[----:B------:R-:W-:Y:S05]  /*5000*/  BRA `(.L_x_7592) ;  /* 0xfffffffc00587947 */ /* 0x000fea000383ffff */
        .weak           $__internal_89_$__cuda_sm20_rcp_rn_f32_slowpath
        .type           $__internal_89_$__cuda_sm20_rcp_rn_f32_slowpath,@function
        .size           $__internal_89_$__cuda_sm20_rcp_rn_f32_slowpath,(.L_x_12957 - $__internal_89_$__cuda_sm20_rcp_rn_f32_slowpath)
$__internal_89_$__cuda_sm20_rcp_rn_f32_slowpath:
        /* <DEDUP_REMOVED lines=15> */
.L_x_7594:
        /* <DEDUP_REMOVED lines=33> */
.L_x_7596:
[----:B------:R0:W1:Y:S02]  /*5310*/  MUFU.RCP R207, R2 ;  /* 0x0000000200cf7308 */ /* 0x0000640000001000 */
.L_x_7595:
[----:B------:R-:W-:Y:S05]  /*5320*/  BSYNC B1 ;  /* 0x0000000000017941 */ /* 0x000fea0003800000 */
.L_x_7593:
[----:B------:R-:W-:Y:S01]  /*5330*/  HFMA2 R211, -RZ, RZ, 0, 0 ;  /* 0x00000000ffd37431 */ /* 0x000fe200000001ff */
[----:B------:R-:W-:Y:S02]  /*5340*/  MOV R210, R213 ;  /* 0x000000d500d27202 */ /* 0x000fe40000000f00 */
[----:B-1----:R-:W-:Y:S02]  /*5350*/  MOV R0, R207 ;  /* 0x000000cf00007202 */ /* 0x002fe40000000f00 */
[----:B0-----:R-:W-:Y:S05]  /*5360*/  RET.REL.NODEC R210 `(_ZN18transformer_engine13normalization19ln_fwd_tuned_kernelINS0_13Kernel_traitsIffffjLj16384ELj2ELj1ELj4ELj16ENS0_18Kernel_traits_baseILj16384EffffjLj128EEEEEEEvNS0_19ForwardKernelParamsE) ;  /* 0xffffffacd2247950 */ /* 0x001fea0003c3ffff */
.L_x_7597:
        /* <DEDUP_REMOVED lines=9> */
.L_x_12957:


//--------------------- .text._ZN18transformer_engine13normalization19ln_fwd_tuned_kernelINS0_13Kernel_traitsIff13__nv_bfloat16fjLj15360ELj2ELj1ELj4ELj8ENS0_18Kernel_traits_baseILj15360EffS3_fjLj128EEEEEEEvNS0_19ForwardKernelParamsE --------------------------
	.section	.text._ZN18transformer_engine13normalization19ln_fwd_tuned_kernelINS0_13Kernel_traitsIff13__nv_bfloat16fjLj15360ELj2ELj1ELj4ELj8ENS0_18Kernel_traits_baseILj15360EffS3_fjLj128EEEEEEEvNS0_19ForwardKernelParamsE,"ax",@progbits
	.align	128
        .global         _ZN18transformer_engine13normalization19ln_fwd_tuned_kernelINS0_13Kernel_traitsIff13__nv_bfloat16fjLj15360ELj2ELj1ELj4ELj8ENS0_18Kernel_traits_baseILj15360EffS3_fjLj128EEEEEEEvNS0_19ForwardKernelParamsE
        .type           _ZN18transformer_engine13normalization19ln_fwd_tuned_kernelINS0_13Kernel_traitsIff13__nv_bfloat16fjLj15360ELj2ELj1ELj4ELj8ENS0_18Kernel_traits_baseILj15360EffS3_fjLj128EEEEEEEvNS0_19ForwardKernelParamsE,@function
        .size           _ZN18transformer_engine13normalization19ln_fwd_tuned_kernelINS0_13Kernel_traitsIff13__nv_bfloat16fjLj15360ELj2ELj1ELj4ELj8ENS0_18Kernel_traits_baseILj15360EffS3_fjLj128EEEEEEEvNS0_19ForwardKernelParamsE,(.L_x_12958 - _ZN18transformer_engine13normalization19ln_fwd_tuned_kernelINS0_13Kernel_traitsIff13__nv_bfloat16fjLj15360ELj2ELj1ELj4ELj8ENS0_18Kernel_traits_baseILj15360EffS3_fjLj128EEEEEEEvNS0_19ForwardKernelParamsE)
        .other          _ZN18transformer_engine13normalization19ln_fwd_tuned_kernelINS0_13Kernel_traitsIff13__nv_bfloat16fjLj15360ELj2ELj1ELj4ELj8ENS0_18Kernel_traits_baseILj15360EffS3_fjLj128EEEEEEEvNS0_19ForwardKernelParamsE,@"STO_CUDA_ENTRY STV_DEFAULT"
_ZN18transformer_engine13normalization19ln_fwd_tuned_kernelINS0_13Kernel_traitsIff13__nv_bfloat16fjLj15360ELj2ELj1ELj4ELj8ENS0_18Kernel_traits_baseILj15360EffS3_fjLj128EEEEEEEvNS0_19ForwardKernelParamsE:
.text._ZN18transformer_engine13normalization19ln_fwd_tuned_kernelINS0_13Kernel_traitsIff13__nv_bfloat16fjLj15360ELj2ELj1ELj4ELj8ENS0_18Kernel_traits_baseILj15360EffS3_fjLj128EEEEEEEvNS0_19ForwardKernelParamsE:
[----:B------:R-:W-:Y:S01]  /*0000*/  LDC R1, c[0x0][0x37c] ;  /* 0x0000df00ff017b82 */ /* 0x000fe20000000800 */
[----:B------:R-:W0:Y:S01]  /*0010*/  LDCU.U8 UR4, c[0x0][0x404] ;  /* 0x00008080ff0477ac */ /* 0x000e220008000000 */
[----:B------:R-:W-:Y:S01]  /*0020*/  HFMA2 R0, -RZ, RZ, 1.875, 0 ;  /* 0x3f800000ff007431 */ /* 0x000fe200000001ff */
[----:B------:R-:W1:Y:S01]  /*0030*/  LDCU.64 UR8, c[0x0][0x358] ;  /* 0x00006b00ff0877ac */ /* 0x000e620008000a00 */
[----:B0-----:R-:W-:Y:S01]  /*0040*/  UISETP.NE.AND UP0, UPT, UR4, URZ, UPT ;  /* 0x000000ff0400728c */ /* 0x001fe2000bf05270 */
[----:B------:R-:W0:Y:S01]  /*0050*/  S2R R2, SR_CTAID.X ;  /* 0x0000000000027919 */ /* 0x000e220000002500 */
[----:B------:R-:W2:Y:S04]  /*0060*/  LDCU UR4, c[0x0][0x388] ;  /* 0x00007100ff0477ac */ /* 0x000ea80008000800 */
[----:B------:R-:W-:-:S13]  /*0070*/  PLOP3.LUT P1, PT, PT, PT, UP0, 0x80, 0x8 ;  /* 0x000000000008781c */ /* 0x000fda0003f2f008 */
[----:B------:R-:W1:Y:S02]  /*0080*/  @P1 LDC.64 R8, c[0x0][0x3e0] ;  /* 0x0000f800ff081b82 */ /* 0x000e640000000a00 */
[----:B-1----:R1:W5:Y:S01]  /*0090*/  @P1 LDG.E R0, desc[UR8][R8.64] ;  /* 0x0000000808001981 */ /* 0x002362000c1e1900 */
[----:B0-----:R-:W-:Y:S02]  /*00a0*/  SHF.R.U32.HI R4, RZ, 0x1, R2 ;  /* 0x00000001ff047819 */ /* 0x001fe40000011602 */
[----:B------:R-:W-:Y:S01]  /*00b0*/  SHF.L.U32 R5, R2, 0x7, RZ ;  /* 0x0000000702057819 */ /* 0x000fe200000006ff */
[----:B------:R-:W0:Y:S01]  /*00c0*/  S2R R3, SR_TID.X ;  /* 0x0000000000037919 */ /* 0x000e220000002100 */
[----:B--2---:R-:W-:Y:S02]  /*00d0*/  ISETP.GE.AND P0, PT, R4, UR4, PT ;  /* 0x0000000404007c0c */ /* 0x004fe4000bf06270 */
[C---:B0-----:R-:W-:Y:S02]  /*00e0*/  LOP3.LUT R6, R3.reuse, 0x7f, RZ, 0xc0, !PT ;  /* 0x0000007f03067812 */ /* 0x041fe400078ec0ff */
[----:B------:R-:W-:-:S02]  /*00f0*/  LOP3.LUT R7, R3, 0x1f, RZ, 0xc0, !PT ;  /* 0x0000001f03077812 */ /* 0x000fc400078ec0ff */
[----:B------:R-:W-:Y:S02]  /*0100*/  LOP3.LUT R5, R6, 0x80, R5, 0xf8, !PT ;  /* 0x0000008006057812 */ /* 0x000fe400078ef805 */
[----:B------:R-:W-:-:S05]  /*0110*/  MOV R6, RZ ;  /* 0x000000ff00067202 */ /* 0x000fca0000000f00 */
[----:B-1----:R-:W-:Y:S05]  /*0120*/  @P0 BRA `(.L_x_7598) ;  /* 0x0000005000ac0947 */ /* 0x002fea0003800000 */
[----:B------:R-:W0:Y:S01]  /*0130*/  LDC.64 R8, c[0x0][0x3a8] ;  /* 0x0000ea00ff087b82 */ /* 0x000e220000000a00 */
[----:B------:R-:W1:Y:S01]  /*0140*/  LDCU.U8 UR4, c[0x0][0x3c0] ;  /* 0x00007800ff0477ac */ /* 0x000e620008000000 */
[----:B------:R-:W2:Y:S06]  /*0150*/  LDCU UR5, c[0x0][0x380] ;  /* 0x00007000ff0577ac */ /* 0x000eac0008000800 */
[----:B------:R-:W3:Y:S01]  /*0160*/  LDC.64 R10, c[0x0][0x3d0] ;  /* 0x0000f400ff0a7b82 */ /* 0x000ee20000000a00 */
[----:B0-----:R-:W-:-:S05]  /*0170*/  IMAD.WIDE.U32 R8, R5, 0x8, R8 ;  /* 0x0000000805087825 */ /* 0x001fca00078e0008 */
[----:B------:R-:W4:Y:S01]  /*0180*/  LDG.E.64 R214, desc[UR8][R8.64] ;  /* 0x0000000808d67981 */ /* 0x000f22000c1e1b00 */
[----:B---3--:R-:W-:-:S03]  /*0190*/  IMAD.WIDE.U32 R10, R5, 0x8, R10 ;  /* 0x00000008050a7825 */ /* 0x008fc600078e000a */
[----:B------:R-:W3:Y:S04]  /*01a0*/  LDG.E.64 R212, desc[UR8][R8.64+0x800] ;  /* 0x0008000808d47981 */ /* 0x000ee8000c1e1b00 */
        /* <DEDUP_REMOVED lines=27> */
[----:B------:R0:W3:Y:S04]  /*0360*/  LDG.E.64 R156, desc[UR8][R8.64+0xe800] ;  /* 0x00e80008089c7981 */ /* 0x0000e8000c1e1b00 */
[----:B------:R0:W5:Y:S04]  /*0370*/  LDG.E.64 R154, desc[UR8][R10.64] ;  /* 0x000000080a9a7981 */ /* 0x000168000c1e1b00 */
        /* <DEDUP_REMOVED lines=28> */
[----:B------:R3:W5:Y:S01]  /*0540*/  LDG.E.64 R96, desc[UR8][R10.64+0xe800] ;  /* 0x00e800080a607981 */ /* 0x000762000c1e1b00 */
[----:B------:R-:W2:Y:S01]  /*0550*/  S2UR UR6, SR_CgaCtaId ;  /* 0x00000000000679c3 */ /* 0x000ea20000008800 */
[----:B-1----:R-:W-:Y:S01]  /*0560*/  ISETP.NE.AND P1, PT, RZ, UR4, PT ;  /* 0x00000004ff007c0c */ /* 0x002fe2000bf25270 */
[----:B------:R-:W-:Y:S01]  /*0570*/  UMOV UR4, 0x400 ;  /* 0x0000040000047882 */ /* 0x000fe20000000000 */
[----:B------:R-:W-:Y:S01]  /*0580*/  LOP3.LUT P0, RZ, R7, 0x1, R2, 0xf8, !PT ;  /* 0x0000000107ff7812 */ /* 0x000fe2000780f802 */
[----:B------:R-:W-:Y:S01]  /*0590*/  UIADD3 UR4, UPT, UPT, UR4, 0x10, URZ ;  /* 0x0000001004047890 */ /* 0x000fe2000fffe0ff */
[----:B0-----:R-:W-:Y:S01]  /*05a0*/  LOP3.LUT R8, R2, 0x1, RZ, 0xc0, !PT ;  /* 0x0000000102087812 */ /* 0x001fe200078ec0ff */
[----:B------:R-:W-:Y:S01]  /*05b0*/  UPLOP3.LUT UP1, UPT, UPT, UPT, UPT, 0x40, 0x4 ;  /* 0x000000000004789c */ /* 0x000fe20003f2e870 */
[----:B------:R-:W-:Y:S01]  /*05c0*/  MOV R9, RZ ;  /* 0x000000ff00097202 */ /* 0x000fe20000000f00 */
[----:B--2---:R-:W-:Y:S01]  /*05d0*/  USHF.L.U32 UR5, UR5, 0x1, URZ ;  /* 0x0000000105057899 */ /* 0x004fe200080006ff */
[----:B------:R-:W-:-:S02]  /*05e0*/  MOV R6, RZ ;  /* 0x000000ff00067202 */ /* 0x000fc40000000f00 */
[----:B------:R-:W-:Y:S01]  /*05f0*/  ISETP.LT.U32.AND P0, PT, R3, 0x20, !P0 ;  /* 0x000000200300780c */ /* 0x000fe20004701070 */
[----:B------:R-:W-:Y:S02]  /*0600*/  ULEA UR4, UR6, UR4, 0x18 ;  /* 0x0000000406047291 */ /* 0x000fe4000f8ec0ff */
[----:B----4-:R-:W-:Y:S01]  /*0610*/  @P1 FADD R214, R214, 1 ;  /* 0x3f800000d6d61421 */ /* 0x010fe20000000000 */
[----:B------:R-:W-:Y:S01]  /*0620*/  @P1 FADD R215, R215, 1 ;  /* 0x3f800000d7d71421 */ /* 0x000fe20000000000 */
[----:B---3--:R-:W-:Y:S01]  /*0630*/  @P1 FADD R212, R212, 1 ;  /* 0x3f800000d4d41421 */ /* 0x008fe20000000000 */
        /* <DEDUP_REMOVED lines=57> */
.L_x_7612:
[----:B------:R-:W0:Y:S01]  /*09d0*/  LDC.64 R32, c[0x0][0x390] ;  /* 0x0000e400ff207b82 */ /* 0x000e220000000a00 */
[----:B------:R-:W-:-:S05]  /*09e0*/  IMAD R10, R4, 0x1e00, R5 ;  /* 0x00001e00040a7824 */ /* 0x000fca00078e0205 */
[C---:B------:R-:W-:Y:S01]  /*09f0*/  IADD3 R11, PT, PT, R10.reuse, 0x200, RZ ;  /* 0x000002000a0b7810 */ /* 0x040fe20007ffe0ff */
[----:B0-----:R-:W-:-:S05]  /*0a00*/  IMAD.WIDE.U32 R16, R10, 0x8, R32 ;  /* 0x000000080a107825 */ /* 0x001fca00078e0020 */
[----:B------:R-:W2:Y:S01]  /*0a10*/  LDG.E.64 R94, desc[UR8][R16.64] ;  /* 0x00000008105e7981 */ /* 0x000ea2000c1e1b00 */
[----:B------:R-:W-:-:S03]  /*0a20*/  IMAD.WIDE.U32 R90, R11, 0x8, R32 ;  /* 0x000000080b5a7825 */ /* 0x000fc600078e0020 */
[----:B------:R0:W3:Y:S01]  /*0a30*/  LDG.E.64 R92, desc[UR8][R16.64+0x800] ;  /* 0x00080008105c7981 */ /* 0x0000e2000c1e1b00 */
[----:B------:R-:W-:-:S03]  /*0a40*/  IADD3 R12, PT, PT, R10, 0x300, RZ ;  /* 0x000003000a0c7810 */ /* 0x000fc60007ffe0ff */
[----:B------:R-:W4:Y:S01]  /*0a50*/  LDG.E.64 R90, desc[UR8][R90.64] ;  /* 0x000000085a5a7981 */ /* 0x000f22000c1e1b00 */
[----:B------:R-:W-:Y:S01]  /*0a60*/  IADD3 R13, PT, PT, R10, 0x400, RZ ;  /* 0x000004000a0d7810 */ /* 0x000fe20007ffe0ff */
[----:B------:R-:W-:Y:S01]  /*0a70*/  IMAD.WIDE.U32 R88, R12, 0x8, R32 ;  /* 0x000000080c587825 */ /* 0x000fe200078e0020 */
[----:B------:R-:W-:-:S03]  /*0a80*/  IADD3 R14, PT, PT, R10, 0x500, RZ ;  /* 0x000005000a0e7810 */ /* 0x000fc60007ffe0ff */
[--C-:B------:R-:W-:Y:S02]  /*0a90*/  IMAD.WIDE.U32 R86, R13, 0x8, R32.reuse ;  /* 0x000000080d567825 */ /* 0x100fe400078e0020 */
[----:B------:R-:W4:Y:S02]  /*0aa0*/  LDG.E.64 R88, desc[UR8][R88.64] ;  /* 0x0000000858587981 */ /* 0x000f24000c1e1b00 */
[----:B------:R-:W-:Y:S02]  /*0ab0*/  IMAD.WIDE.U32 R84, R14, 0x8, R32 ;  /* 0x000000080e547825 */ /* 0x000fe400078e0020 */
[----:B------:R-:W4:Y:S01]  /*0ac0*/  LDG.E.64 R86, desc[UR8][R86.64] ;  /* 0x0000000856567981 */ /* 0x000f22000c1e1b00 */
[----:B------:R-:W-:-:S03]  /*0ad0*/  IADD3 R15, PT, PT, R10, 0x600, RZ ;  /* 0x000006000a0f7810 */ /* 0x000fc60007ffe0ff */
[----:B------:R-:W4:Y:S01]  /*0ae0*/  LDG.E.64 R84, desc[UR8][R84.64] ;  /* 0x0000000854547981 */ /* 0x000f22000c1e1b00 */
[C---:B0-----:R-:W-:Y:S01]  /*0af0*/  IADD3 R16, PT, PT, R10.reuse, 0x700, RZ ;  /* 0x000007000a107810 */ /* 0x041fe20007ffe0ff */
        /* <DEDUP_REMOVED lines=17> */
[C---:B------:R-:W-:Y:S01]  /*0c10*/  IADD3 R22, PT, PT, R10.reuse, 0xd00, RZ ;  /* 0x00000d000a167810 */ /* 0x040fe20007ffe0ff */
        /* <DEDUP_REMOVED lines=50> */
[----:B------:R-:W4:Y:S04]  /*0f40*/  LDG.E.64 R38, desc[UR8][R38.64] ;  /* 0x0000000826267981 */ /* 0x000f28000c1e1b00 */
[----:B------:R-:W4:Y:S01]  /*0f50*/  LDG.E.64 R36, desc[UR8][R36.64] ;  /* 0x0000000824247981 */ /* 0x000f22000c1e1b00 */
[C---:B------:R-:W-:Y:S01]  /*0f60*/  ISETP.NE.AND P1, PT, R7.reuse, RZ, PT ;  /* 0x000000ff0700720c */ /* 0x040fe20003f25270 */
[----:B------:R-:W-:Y:S01]  /*0f70*/  UIADD3 UR6, UPT, UPT, UR4, 0x20, URZ ;  /* 0x0000002004067890 */ /* 0x000fe2000fffe0ff */
[----:B------:R-:W-:Y:S01]  /*0f80*/  ISETP.GT.U32.AND P2, PT, R7, 0x3, PT ;  /* 0x000000030700780c */ /* 0x000fe20003f44070 */
[----:B------:R-:W-:Y:S01]  /*0f90*/  BSSY.RECONVERGENT B0, `(.L_x_7599) ;  /* 0x00000e6000007945 */ /* 0x000fe20003800200 */
[----:B------:R-:W-:Y:S01]  /*0fa0*/  ISETP.NE.AND P4, PT, R3, RZ, PT ;  /* 0x000000ff0300720c */ /* 0x000fe20003f85270 */
[----:B------:R-:W-:Y:S01]  /*0fb0*/  USEL UR6, UR6, UR4, UP1 ;  /* 0x0000000406067287 */ /* 0x000fe20008800000 */
[----:B--2---:R-:W-:-:S04]  /*0fc0*/  FADD R32, RZ, R94 ;  /* 0x0000005eff207221 */ /* 0x004fc80000000000 */
[----:B------:R-:W-:-:S04]  /*0fd0*/  FADD R33, R95, R32 ;  /* 0x000000205f217221 */ /* 0x000fc80000000000 */
[----:B---3--:R-:W-:-:S04]  /*0fe0*/  FADD R32, R92, R33 ;  /* 0x000000215c207221 */ /* 0x008fc80000000000 */
        /* <DEDUP_REMOVED lines=73> */
[----:B------:R-:W-:Y:S01]  /*1480*/  FFMA R32, R219, R219, R32 ;  /* 0x000000dbdb207223 */ /* 0x000fe20000000020 */
[----:B------:R-:W-:-:S03]  /*1490*/  HFMA2 R219, -RZ, RZ, 0, 0 ;  /* 0x00000000ffdb7431 */ /* 0x000fc600000001ff */
[----:B------:R-:W-:Y:S01]  /*14a0*/  FFMA R32, R33, R33, R32 ;  /* 0x0000002121207223 */ /* 0x000fe20000000020 */
[----:B------:R-:W-:Y:S01]  /*14b0*/  FADD R33, R90, -R34 ;  /* 0x800000225a217221 */ /* 0x000fe20000000000 */
[----:B------:R-:W-:Y:S02]  /*14c0*/  @!P2 MOV R219, 0x44f00000 ;  /* 0x44f0000000dba802 */ /* 0x000fe40000000f00 */
        /* <DEDUP_REMOVED lines=115> */
[----:B------:R-:W0:Y:S01]  /*1c00*/  SHFL.BFLY PT, R216, R33, 0x2, 0x1f ;  /* 0x0c401f0021d87f89 */ /* 0x000e2200000e0000 */
[----:B------:R-:W-:Y:S01]  /*1c10*/  @!P1 LOP3.LUT R226, R32, 0xf8, RZ, 0xc0, !PT ;  /* 0x000000f820e29812 */ /* 0x000fe200078ec0ff */
[----:B0-----:R-:W-:Y:S01]  /*1c20*/  FADD R216, R33, R216 ;  /* 0x000000d821d87221 */ /* 0x001fe20000000000 */
[----:B------:R-:W-:-:S04]  /*1c30*/  CS2R R32, SRZ ;  /* 0x0000000000207805 */ /* 0x000fc8000001ff00 */
[----:B------:R-:W0:Y:S02]  /*1c40*/  SHFL.BFLY PT, R35, R216, 0x4, 0x1f ;  /* 0x0c801f00d8237f89 */ /* 0x000e2400000e0000 */
[----:B0-----:R-:W-:-:S05]  /*1c50*/  FADD R217, R216, R35 ;  /* 0x00000023d8d97221 */ /* 0x001fca0000000000 */
[----:B------:R-:W0:Y:S02]  /*1c60*/  SHFL.BFLY PT, R218, R217, 0x8, 0x1f ;  /* 0x0d001f00d9da7f89 */ /* 0x000e2400000e0000 */
[----:B0-----:R-:W-:Y:S01]  /*1c70*/  FADD R218, R217, R218 ;  /* 0x000000dad9da7221 */ /* 0x001fe20000000000 */
[----:B------:R-:W-:-:S04]  /*1c80*/  @!P2 LEA R217, R7, UR6, 0x3 ;  /* 0x0000000607d9ac11 */ /* 0x000fc8000f8e18ff */
[----:B------:R-:W0:Y:S02]  /*1c90*/  SHFL.BFLY PT, R35, R218, 0x10, 0x1f ;  /* 0x0e001f00da237f89 */ /* 0x000e2400000e0000 */
[----:B0-----:R-:W-:Y:S02]  /*1ca0*/  FADD R35, R218, R35 ;  /* 0x00000023da237221 */ /* 0x001fe40000000000 */
[----:B------:R-:W0:Y:S04]  /*1cb0*/  SHFL.DOWN PT, R218, R219, 0x2, 0x1f ;  /* 0x08401f00dbda7f89 */ /* 0x000e2800000e0000 */
[----:B------:R-:W-:Y:S01]  /*1cc0*/  @!P1 STS.64 [R226+UR6], R34 ;  /* 0x00000022e2009988 */ /* 0x000fe20008000a06 */
[----:B------:R-:W-:Y:S01]  /*1cd0*/  BAR.SYNC.DEFER_BLOCKING 0x0 ;  /* 0x0000000000007b1d */ /* 0x000fe20000010000 */
[----:B0-----:R-:W-:-:S05]  /*1ce0*/  FADD R216, R218, R219 ;  /* 0x000000dbdad87221 */ /* 0x001fca0000000000 */
[----:B------:R-:W-:Y:S01]  /*1cf0*/  IADD3 R228, PT, PT, R216, 0x1800000, RZ ;  /* 0x01800000d8e47810 */ /* 0x000fe20007ffe0ff */
[----:B------:R-:W0:Y:S03]  /*1d00*/  @!P2 LDS.64 R32, [R217] ;  /* 0x00000000d920a984 */ /* 0x000e260000000a00 */
[----:B------:R-:W-:-:S04]  /*1d10*/  LOP3.LUT R228, R228, 0x7f800000, RZ, 0xc0, !PT ;  /* 0x7f800000e4e47812 */ /* 0x000fc800078ec0ff */
[----:B------:R-:W-:Y:S01]  /*1d20*/  ISETP.GT.U32.AND P1, PT, R228, 0x1ffffff, PT ;  /* 0x01ffffffe400780c */ /* 0x000fe20003f24070 */
[----:B0-----:R0:W1:Y:S04]  /*1d30*/  SHFL.DOWN PT, R231, R32, 0x2, 0x1f ;  /* 0x08401f0020e77f89 */ /* 0x00106800000e0000 */
[----:B------:R0:W2:Y:S08]  /*1d40*/  SHFL.DOWN PT, R224, R33, 0x2, 0x1f ;  /* 0x08401f0021e07f89 */ /* 0x0000b000000e0000 */
[----:B------:R-:W-:Y:S05]  /*1d50*/  @P1 BRA `(.L_x_7600) ;  /* 0x0000000000141947 */ /* 0x000fea0003800000 */
[----:B------:R-:W-:Y:S02]  /*1d60*/  MOV R34, R216 ;  /* 0x000000d800227202 */ /* 0x000fe40000000f00 */
[----:B------:R-:W-:-:S07]  /*1d70*/  MOV R226, 0x1d90 ;  /* 0x00001d9000e27802 */ /* 0x000fce0000000f00 */
[----:B012--5:R-:W-:Y:S05]  /*1d80*/  CALL.REL.NOINC `($__internal_90_$__cuda_sm20_rcp_rn_f32_slowpath) ;  /* 0x0000003800d47944 */ /* 0x027fea0003c00000 */
[----:B------:R-:W-:Y:S01]  /*1d90*/  MOV R34, R228 ;  /* 0x000000e400227202 */ /* 0x000fe20000000f00 */
[----:B------:R-:W-:Y:S06]  /*1da0*/  BRA `(.L_x_7601) ;  /* 0x0000000000107947 */ /* 0x000fec0003800000 */
.L_x_7600:
[----:B------:R-:W3:Y:S02]  /*1db0*/  MUFU.RCP R35, R216 ;  /* 0x000000d800237308 */ /* 0x000ee40000001000 */
[----:B---3--:R-:W-:-:S04]  /*1dc0*/  FFMA R34, R216, R35, -1 ;  /* 0xbf800000d8227423 */ /* 0x008fc80000000023 */
[----:B------:R-:W-:-:S04]  /*1dd0*/  FADD.FTZ R34, -R34, -RZ ;  /* 0x800000ff22227221 */ /* 0x000fc80000010100 */
[----:B------:R-:W-:-:S07]  /*1de0*/  FFMA R34, R35, R34, R35 ;  /* 0x0000002223227223 */ /* 0x000fce0000000023 */
.L_x_7601:
[----:B------:R-:W-:Y:S05]  /*1df0*/  BSYNC.RECONVERGENT B0 ;  /* 0x0000000000007941 */ /* 0x000fea0003800200 */
.L_x_7599:
        /* <DEDUP_REMOVED lines=20> */
[----:B-----5:R-:W-:Y:S05]  /*1f40*/  CALL.REL.NOINC `($__internal_90_$__cuda_sm20_rcp_rn_f32_slowpath) ;  /* 0x0000003800647944 */ /* 0x020fea0003c00000 */
[----:B------:R-:W-:Y:S01]  /*1f50*/  MOV R224, R228 ;  /* 0x000000e400e07202 */ /* 0x000fe20000000f00 */
[----:B------:R-:W-:Y:S06]  /*1f60*/  BRA `(.L_x_7604) ;  /* 0x0000000000107947 */ /* 0x000fec0003800000 */
.L_x_7603:
[----:B------:R-:W0:Y:S02]  /*1f70*/  MUFU.RCP R224, R231 ;  /* 0x000000e700e07308 */ /* 0x000e240000001000 */
[----:B0-----:R-:W-:-:S04]  /*1f80*/  FFMA R34, R231, R224, -1 ;  /* 0xbf800000e7227423 */ /* 0x001fc800000000e0 */
[----:B------:R-:W-:-:S04]  /*1f90*/  FADD.FTZ R35, -R34, -RZ ;  /* 0x800000ff22237221 */ /* 0x000fc80000010100 */
[----:B------:R-:W-:-:S07]  /*1fa0*/  FFMA R224, R224, R35, R224 ;  /* 0x00000023e0e07223 */ /* 0x000fce00000000e0 */
.L_x_7604:
[----:B------:R-:W-:Y:S05]  /*1fb0*/  BSYNC.RECONVERGENT B0 ;  /* 0x0000000000007941 */ /* 0x000fea0003800200 */
.L_x_7602:
[----:B------:R-:W-:Y:S01]  /*1fc0*/  FADD R34, R33, -R218 ;  /* 0x800000da21227221 */ /* 0x000fe20000000000 */
[----:B------:R-:W-:Y:S01]  /*1fd0*/  FMUL R233, R217, R218 ;  /* 0x000000dad9e97220 */ /* 0x000fe20000400000 */
[----:B------:R-:W-:Y:S01]  /*1fe0*/  FADD R219, R32, R219 ;  /* 0x000000db20db7221 */ /* 0x000fe20000000000 */
[----:B------:R-:W-:Y:S01]  /*1ff0*/  LOP3.LUT R226, R9, 0x1, RZ, 0xc0, !PT ;  /* 0x0000000109e27812 */ /* 0x000fe200078ec0ff */
[----:B------:R-:W-:Y:S01]  /*2000*/  FMUL R231, R34, R34 ;  /* 0x0000002222e77220 */ /* 0x000fe20000400000 */
[----:B------:R-:W-:Y:S01]  /*2010*/  FFMA R233, R216, R33, R233 ;  /* 0x00000021d8e97223 */ /* 0x000fe200000000e9 */
[----:B------:R-:W0:Y:S01]  /*2020*/  LDC.64 R34, c[0x0][0x3b0] ;  /* 0x0000ec00ff227b82 */ /* 0x000e220000000a00 */
[----:B------:R-:W-:Y:S01]  /*2030*/  IADD3 R32, PT, PT, -R226, RZ, RZ ;  /* 0x000000ffe2207210 */ /* 0x000fe20007ffe1ff */
[----:B------:R-:W-:Y:S01]  /*2040*/  FMUL R218, R216, R231 ;  /* 0x000000e7d8da7220 */ /* 0x000fe20000400000 */
[----:B------:R-:W-:Y:S01]  /*2050*/  FMUL R216, R233, R224 ;  /* 0x000000e0e9d87220 */ /* 0x000fe20000400000 */
[----:B------:R-:W-:-:S02]  /*2060*/  LOP3.LUT R33, R2, 0x7ffffffe, RZ, 0xc0, !PT ;  /* 0x7ffffffe02217812 */ /* 0x000fc400078ec0ff */
[----:B------:R-:W-:Y:S01]  /*2070*/  FMUL R218, R217, R218 ;  /* 0x000000dad9da7220 */ /* 0x000fe20000400000 */
[----:B------:R-:W-:Y:S02]  /*2080*/  LOP3.LUT R32, R32, UR5, RZ, 0xc0, !PT ;  /* 0x0000000520207c12 */ /* 0x000fe4000f8ec0ff */
[----:B------:R-:W-:Y:S01]  /*2090*/  SHFL.IDX PT, R216, R216, RZ, 0x1f ;  /* 0x00001fffd8d87589 */ /* 0x000fe200000e0000 */
[----:B------:R-:W-:Y:S01]  /*20a0*/  FFMA R217, R218, R224, R219 ;  /* 0x000000e0dad97223 */ /* 0x000fe200000000db */
[----:B------:R-:W-:-:S04]  /*20b0*/  IADD3 R32, P1, PT, R32, R33, RZ ;  /* 0x0000002120207210 */ /* 0x000fc80007f3e0ff */
[----:B------:R-:W-:Y:S01]  /*20c0*/  IADD3.X R33, PT, PT, RZ, RZ, RZ, P1, !PT ;  /* 0x000000ffff217210 */ /* 0x000fe20000ffe4ff */
[----:B------:R-:W1:Y:S01]  /*20d0*/  SHFL.IDX PT, R217, R217, RZ, 0x1f ;  /* 0x00001fffd9d97589 */ /* 0x000e6200000e0000 */
[----:B0-----:R-:W-:-:S04]  /*20e0*/  LEA R34, P1, R32, R34, 0x3 ;  /* 0x0000002220227211 */ /* 0x001fc800078218ff */
[----:B------:R-:W-:Y:S01]  /*20f0*/  LEA.HI.X R35, R32, R35, R33, 0x3, P1 ;  /* 0x0000002320237211 */ /* 0x000fe200008f1c21 */
[----:B------:R-:W-:Y:S01]  /*2100*/  HFMA2 R33, -RZ, RZ, 0, 0 ;  /* 0x00000000ff217431 */ /* 0x000fe200000001ff */
[----:B------:R-:W-:Y:S01]  /*2110*/  ISETP.GT.U32.AND P1, PT, R7, 0x1, PT ;  /* 0x000000010700780c */ /* 0x000fe20003f24070 */
[----:B------:R-:W-:-:S05]  /*2120*/  @!P4 IMAD.WIDE.U32 R218, R8, 0x8, R34 ;  /* 0x0000000808dac825 */ /* 0x000fca00078e0022 */
[----:B-1----:R0:W-:Y:S01]  /*2130*/  @!P4 STG.E.64 desc[UR8][R218.64], R216 ;  /* 0x000000d8da00c986 */ /* 0x0021e2000c101b08 */
[----:B------:R-:W-:Y:S06]  /*2140*/  @P4 BRA `(.L_x_7605) ;  /* 0x00000000005c4947 */ /* 0x000fec0003800000 */
[----:B------:R-:W1:Y:S01]  /*2150*/  LDC R32, c[0x0][0x380] ;  /* 0x0000e000ff207b82 */ /* 0x000e620000000800 */
[----:B------:R-:W-:Y:S02]  /*2160*/  ISETP.NE.AND P2, PT, R226, RZ, PT ;  /* 0x000000ffe200720c */ /* 0x000fe40003f45270 */
[----:B0-----:R-:W-:-:S05]  /*2170*/  SHF.R.U32.HI R219, RZ, 0x1, R2 ;  /* 0x00000001ffdb7819 */ /* 0x001fca0000011602 */
[----:B------:R-:W0:Y:S01]  /*2180*/  LDC.64 R216, c[0x0][0x3b8] ;  /* 0x0000ee00ffd87b82 */ /* 0x000e220000000a00 */
[----:B-1----:R-:W-:Y:S02]  /*2190*/  SEL R32, R32, RZ, P2 ;  /* 0x000000ff20207207 */ /* 0x002fe40001000000 */
[----:B------:R-:W-:Y:S02]  /*21a0*/  ISETP.GT.U32.AND P2, PT, R9, 0x1, PT ;  /* 0x000000010900780c */ /* 0x000fe40003f44070 */
[----:B------:R-:W-:Y:S02]  /*21b0*/  IADD3 R218, P3, PT, R219, R32, RZ ;  /* 0x00000020dbda7210 */ /* 0x000fe40007f7e0ff */
[----:B------:R-:W-:Y:S02]  /*21c0*/  MOV R219, 0xffffffff ;  /* 0xffffffff00db7802 */ /* 0x000fe40000000f00 */
[----:B------:R-:W-:Y:S02]  /*21d0*/  LEA.HI.X.SX32 R32, R32, RZ, 0x1, P3 ;  /* 0x000000ff20207211 */ /* 0x000fe400018f0eff */
[----:B0-----:R-:W-:-:S02]  /*21e0*/  LEA R216, P3, R218, R216, 0x2 ;  /* 0x000000d8dad87211 */ /* 0x001fc400078610ff */
        /* <DEDUP_REMOVED lines=8> */
.L_x_7606:
[----:B------:R-:W2:Y:S04]  /*2270*/  LDG.E.STRONG.GPU R32, desc[UR8][R216.64] ;  /* 0x00000008d8207981 */ /* 0x000ea8000c1ef900 */
[----:B--2---:R-:W-:Y:S01]  /*2280*/  CCTL.IVALL ;  /* 0x00000000ff00798f */ /* 0x004fe20002000000 */
[----:B------:R-:W-:Y:S05]  /*2290*/  YIELD ;  /* 0x0000000000007946 */ /* 0x000fea0003800000 */
[----:B------:R-:W-:-:S13]  /*22a0*/  ISETP.NE.AND P2, PT, R32, R231, PT ;  /* 0x000000e72000720c */ /* 0x000fda0003f45270 */
[----:B------:R-:W-:Y:S05]  /*22b0*/  @P2 BRA `(.L_x_7606) ;  /* 0xfffffffc00ec2947 */ /* 0x000fea000383ffff */
.L_x_7605:
[----:B------:R-:W-:Y:S05]  /*22c0*/  WARPSYNC.ALL ;  /* 0x0000000000007948 */ /* 0x000fea0003800000 */
[----:B------:R-:W-:Y:S01]  /*22d0*/  BAR.SYNC.DEFER_BLOCKING 0x0 ;  /* 0x0000000000007b1d */ /* 0x000fe20000010000 */
[----:B------:R-:W-:Y:S01]  /*22e0*/  MOV R32, RZ ;  /* 0x000000ff00207202 */ /* 0x000fe20000000f00 */
[----:B------:R-:W-:-:S05]  /*22f0*/  @!P1 IMAD.WIDE.U32 R34, R7, 0x8, R34 ;  /* 0x0000000807229825 */ /* 0x000fca00078e0022 */
        /* <DEDUP_REMOVED lines=14> */
[----:B012--5:R-:W-:Y:S05]  /*23e0*/  CALL.REL.NOINC `($__internal_90_$__cuda_sm20_rcp_rn_f32_slowpath) ;  /* 0x00000034003c7944 */ /* 0x027fea0003c00000 */
[----:B------:R-:W-:Y:S01]  /*23f0*/  MOV R224, R228 ;  /* 0x000000e400e07202 */ /* 0x000fe20000000f00 */
[----:B------:R-:W-:Y:S06]  /*2400*/  BRA `(.L_x_7609) ;  /* 0x0000000000107947 */ /* 0x000fec0003800000 */
.L_x_7608:
[----:B------:R-:W3:Y:S02]  /*2410*/  MUFU.RCP R224, R231 ;  /* 0x000000e700e07308 */ /* 0x000ee40000001000 */
[----:B---3--:R-:W-:-:S04]  /*2420*/  FFMA R34, R231, R224, -1 ;  /* 0xbf800000e7227423 */ /* 0x008fc800000000e0 */
[----:B------:R-:W-:-:S04]  /*2430*/  FADD.FTZ R35, -R34, -RZ ;  /* 0x800000ff22237221 */ /* 0x000fc80000010100 */
[----:B------:R-:W-:-:S07]  /*2440*/  FFMA R224, R224, R35, R224 ;  /* 0x00000023e0e07223 */ /* 0x000fce00000000e0 */
.L_x_7609:
[----:B------:R-:W-:Y:S05]  /*2450*/  BSYNC.RECONVERGENT B0 ;  /* 0x0000000000007941 */ /* 0x000fea0003800200 */
.L_x_7607:
        /* <DEDUP_REMOVED lines=11> */
[----:B------:R-:W0:Y:S01]  /*2510*/  SHFL.IDX PT, R33, R218, RZ, 0x1f ;  /* 0x00001fffda217589 */ /* 0x000e2200000e0000 */
[----:B------:R-:W-:Y:S01]  /*2520*/  FMUL R217, R217, R224 ;  /* 0x000000e0d9d97220 */ /* 0x000fe20000400000 */
[----:B-1----:R-:W-:-:S04]  /*2530*/  UISETP.NE.U32.AND UP0, UPT, UR6, URZ, UPT ;  /* 0x000000ff0600728c */ /* 0x002fc8000bf05070 */
[----:B------:R-:W-:Y:S01]  /*2540*/  UISETP.NE.AND.EX UP0, UPT, UR7, URZ, UPT, UP0 ;  /* 0x000000ff0700728c */ /* 0x000fe2000bf05300 */
[----:B------:R-:W1:Y:S01]  /*2550*/  SHFL.IDX PT, R217, R217, RZ, 0x1f ;  /* 0x00001fffd9d97589 */ /* 0x000e6200000e0000 */
[----:B--2---:R-:W-:-:S04]  /*2560*/  @P0 IMAD.WIDE R34, R4, 0x4, R34 ;  /* 0x0000000404220825 */ /* 0x004fc800078e0222 */
[----:B0-----:R-:W-:Y:S02]  /*2570*/  FFMA R226, R33, 6.5104170062113553286e-05, R226 ;  /* 0x3888888921e27823 */ /* 0x001fe400000000e2 */
[----:B------:R-:W0:Y:S03]  /*2580*/  @P0 LDC.64 R32, c[0x0][0x3a0] ;  /* 0x0000e800ff200b82 */ /* 0x000e260000000a00 */
[----:B------:R-:W-:Y:S01]  /*2590*/  FSETP.GEU.AND P1, PT, |R226|, 1.175494350822287508e-38, PT ;  /* 0x00800000e200780b */ /* 0x000fe20003f2e200 */
[----:B-1----:R1:W-:-:S12]  /*25a0*/  @P0 STG.E desc[UR8][R34.64], R217 ;  /* 0x000000d922000986 */ /* 0x0023d8000c101908 */
[----:B------:R-:W-:-:S04]  /*25b0*/  @!P1 FMUL R226, R226, 16777216 ;  /* 0x4b800000e2e29820 */ /* 0x000fc80000400000 */
[----:B------:R-:W2:Y:S01]  /*25c0*/  MUFU.RSQ R219, R226 ;  /* 0x000000e200db7308 */ /* 0x000ea20000001400 */
[----:B0-----:R-:W-:-:S04]  /*25d0*/  @P0 IMAD.WIDE R32, R4, 0x4, R32 ;  /* 0x0000000404200825 */ /* 0x001fc800078e0220 */
[----:B--2---:R-:W-:-:S05]  /*25e0*/  @!P1 FMUL R219, R219, 4096 ;  /* 0x45800000dbdb9820 */ /* 0x004fca0000400000 */
[----:B------:R1:W-:Y:S01]  /*25f0*/  @P0 STG.E desc[UR8][R32.64], R219 ;  /* 0x000000db20000986 */ /* 0x0003e2000c101908 */
[----:B------:R-:W-:Y:S05]  /*2600*/  BRA.U UP0, `(.L_x_7610) ;  /* 0x0000001500347547 */ /* 0x000fea000b800000 */
[----:B-1----:R-:W0:Y:S01]  /*2610*/  LDC.U8 R33, c[0x0][0x404] ;  /* 0x00010100ff217b82 */ /* 0x002e220000000000 */
        /* <DEDUP_REMOVED lines=16> */
[----:B------:R-:W-:Y:S01]  /*2720*/  FMUL R52, R219, R53 ;  /* 0x00000035db347220 */ /* 0x000fe20000400000 */
[----:B-----5:R-:W-:Y:S01]  /*2730*/  FFMA R77, R192, R77, R132 ;  /* 0x0000004dc04d7223 */ /* 0x020fe20000000084 */
[----:B------:R-:W-:Y:S01]  /*2740*/  FFMA R238, R193, R238, R133 ;  /* 0x000000eec1ee7223 */ /* 0x000fe20000000085 */
[----:B------:R-:W-:Y:S01]  /*2750*/  FFMA R32, R215, R32, R155 ;  /* 0x00000020d7207223 */ /* 0x000fe2000000009b */
[----:B------:R-:W-:Y:S01]  /*2760*/  FFMA R242, R189, R242, R129 ;  /* 0x000000f2bdf27223 */ /* 0x000fe20000000081 */
        /* <DEDUP_REMOVED lines=8> */
[----:B------:R-:W-:Y:S01]  /*27f0*/  FFMA R33, R188, R81, R128 ;  /* 0x00000051bc217223 */ /* 0x000fe20000000080 */
[--C-:B------:R-:W-:Y:S01]  /*2800*/  FADD R49, R49, -R217.reuse ;  /* 0x800000d931317221 */ /* 0x100fe20000000000 */
[--C-:B------:R-:W-:Y:S01]  /*2810*/  FADD R46, R46, -R217.reuse ;  /* 0x800000d92e2e7221 */ /* 0x100fe20000000000 */
[----:B------:R-:W-:Y:S01]  /*2820*/  FMUL R237, R219, R50 ;  /* 0x00000032dbed7220 */ /* 0x000fe20000400000 */
[--C-:B------:R-:W-:Y:S01]  /*2830*/  FADD R47, R47, -R217.reuse ;  /* 0x800000d92f2f7221 */ /* 0x100fe20000000000 */
[----:B------:R-:W-:Y:S01]  /*2840*/  FMUL R50, R219, R51 ;  /* 0x00000033db327220 */ /* 0x000fe20000400000 */
[--C-:B------:R-:W-:Y:S01]  /*2850*/  FADD R44, R44, -R217.reuse ;  /* 0x800000d92c2c7221 */ /* 0x100fe20000000000 */
[-C--:B------:R-:W-:Y:S01]  /*2860*/  @P1 FMUL R77, R77, R0.reuse ;  /* 0x000000004d4d1220 */ /* 0x080fe20000400000 */
[-C--:B------:R-:W-:Y:S01]  /*2870*/  @P1 FMUL R238, R238, R0.reuse ;  /* 0x00000000eeee1220 */ /* 0x080fe20000400000 */
[-C--:B------:R-:W-:Y:S01]  /*2880*/  @P1 FMUL R53, R53, R0.reuse ;  /* 0x0000000035351220 */ /* 0x080fe20000400000 */
[-C--:B------:R-:W-:Y:S01]  /*2890*/  @P1 FMUL R32, R32, R0.reuse ;  /* 0x0000000020201220 */ /* 0x080fe20000400000 */
[-C--:B------:R-:W-:Y:S01]  /*28a0*/  @P1 FMUL R33, R33, R0.reuse ;  /* 0x0000000021211220 */ /* 0x080fe20000400000 */
[----:B------:R-:W-:Y:S01]  /*28b0*/  @P1 FMUL R242, R242, R0 ;  /* 0x00000000f2f21220 */ /* 0x000fe20000400000 */
[----:B------:R-:W-:Y:S01]  /*28c0*/  F2FP.BF16.F32.PACK_AB R81, R238, R77 ;  /* 0x0000004dee51723e */ /* 0x000fe200000010ff */
[----:B------:R-:W-:Y:S01]  /*28d0*/  FMUL R51, R219, R48 ;  /* 0x00000030db337220 */ /* 0x000fe20000400000 */
[----:B------:R-:W-:Y:S01]  /*28e0*/  F2FP.BF16.F32.PACK_AB R53, R32, R53 ;  /* 0x000000352035723e */ /* 0x000fe200000010ff */
[--C-:B------:R-:W-:Y:S01]  /*28f0*/  FADD R45, R45, -R217.reuse ;  /* 0x800000d92d2d7221 */ /* 0x100fe20000000000 */
[----:B------:R-:W-:Y:S01]  /*2900*/  F2FP.BF16.F32.PACK_AB R77, R242, R33 ;  /* 0x00000021f24d723e */ /* 0x000fe200000010ff */
[C---:B------:R-:W-:Y:S01]  /*2910*/  FMUL R35, R219.reuse, R92 ;  /* 0x0000005cdb237220 */ /* 0x040fe20000400000 */
[C---:B------:R-:W-:Y:S01]  /*2920*/  FMUL R34, R219.reuse, R34 ;  /* 0x00000022db227220 */ /* 0x040fe20000400000 */
[C---:B------:R-:W-:Y:S01]  /*2930*/  FMUL R48, R219.reuse, R49 ;  /* 0x00000031db307220 */ /* 0x040fe20000400000 */
[----:B------:R-:W0:Y:S01]  /*2940*/  LDC.64 R32, c[0x0][0x3c8] ;  /* 0x0000f200ff207b82 */ /* 0x000e220000000a00 */
[--C-:B------:R-:W-:Y:S01]  /*2950*/  FADD R42, R42, -R217.reuse ;  /* 0x800000d92a2a7221 */ /* 0x100fe20000000000 */
[----:B------:R-:W-:Y:S01]  /*2960*/  FMUL R49, R219, R46 ;  /* 0x0000002edb317220 */ /* 0x000fe20000400000 */
[--C-:B------:R-:W-:Y:S01]  /*2970*/  FADD R43, R43, -R217.reuse ;  /* 0x800000d92b2b7221 */ /* 0x100fe20000000000 */
[C---:B------:R-:W-:Y:S01]  /*2980*/  FMUL R46, R219.reuse, R47 ;  /* 0x0000002fdb2e7220 */ /* 0x040fe20000400000 */
[--C-:B------:R-:W-:Y:S01]  /*2990*/  FADD R40, R40, -R217.reuse ;  /* 0x800000d928287221 */ /* 0x100fe20000000000 */
[----:B------:R-:W-:Y:S01]  /*29a0*/  FMUL R47, R219, R44 ;  /* 0x0000002cdb2f7220 */ /* 0x000fe20000400000 */
[--C-:B------:R-:W-:Y:S01]  /*29b0*/  FADD R88, R88, -R217.reuse ;  /* 0x800000d958587221 */ /* 0x100fe20000000000 */
[----:B------:R-:W-:Y:S01]  /*29c0*/  FADD R41, R41, -R217 ;  /* 0x800000d929297221 */ /* 0x000fe20000000000 */
[----:B------:R-:W-:Y:S01]  /*29d0*/  FMUL R44, R219, R45 ;  /* 0x0000002ddb2c7220 */ /* 0x000fe20000400000 */
[----:B------:R-:W-:Y:S01]  /*29e0*/  FFMA R35, R212, R35, R152 ;  /* 0x00000023d4237223 */ /* 0x000fe20000000098 */
[----:B------:R-:W-:Y:S01]  /*29f0*/  FFMA R34, R213, R34, R153 ;  /* 0x00000022d5227223 */ /* 0x000fe20000000099 */
[--C-:B------:R-:W-:Y:S01]  /*2a00*/  FADD R74, R74, -R217.reuse ;  /* 0x800000d94a4a7221 */ /* 0x100fe20000000000 */
[--C-:B------:R-:W-:Y:S01]  /*2a10*/  FADD R236, R75, -R217.reuse ;  /* 0x800000d94bec7221 */ /* 0x100fe20000000000 */
[--C-:B------:R-:W-:Y:S01]  /*2a20*/  FADD R38, R38, -R217.reuse ;  /* 0x800000d926267221 */ /* 0x100fe20000000000 */
[----:B------:R-:W-:Y:S01]  /*2a30*/  FMUL R45, R219, R42 ;  /* 0x0000002adb2d7220 */ /* 0x000fe20000400000 */
        /* <DEDUP_REMOVED lines=8> */
[----:B------:R-:W-:Y:S01]  /*2ac0*/  FMUL R43, R219, R40 ;  /* 0x00000028db2b7220 */ /* 0x000fe20000400000 */
[--C-:B------:R-:W-:Y:S01]  /*2ad0*/  FADD R90, R90, -R217.reuse ;  /* 0x800000d95a5a7221 */ /* 0x100fe20000000000 */
[--C-:B------:R-:W-:Y:S01]  /*2ae0*/  FADD R216, R91, -R217.reuse ;  /* 0x800000d95bd87221 */ /* 0x100fe20000000000 */
[--C-:B------:R-:W-:Y:S01]  /*2af0*/  FADD R37, R37, -R217.reuse ;  /* 0x800000d925257221 */ /* 0x100fe20000000000 */
[C---:B------:R-:W-:Y:S01]  /*2b00*/  FMUL R61, R219.reuse, R88 ;  /* 0x00000058db3d7220 */ /* 0x040fe20000400000 */
[----:B------:R-:W-:Y:S01]  /*2b10*/  FMUL R40, R219, R41 ;  /* 0x00000029db287220 */ /* 0x000fe20000400000 */
[-C--:B------:R-:W-:Y:S01]  /*2b20*/  @P1 FMUL R35, R35, R0.reuse ;  /* 0x0000000023231220 */ /* 0x080fe20000400000 */
[----:B------:R-:W-:Y:S01]  /*2b30*/  @P1 FMUL R34, R34, R0 ;  /* 0x0000000022221220 */ /* 0x000fe20000400000 */
[--C-:B------:R-:W-:Y:S01]  /*2b40*/  FADD R218, R89, -R217.reuse ;  /* 0x800000d959da7221 */ /* 0x100fe20000000000 */
[--C-:B------:R-:W-:Y:S01]  /*2b50*/  FADD R228, R83, -R217.reuse ;  /* 0x800000d953e47221 */ /* 0x100fe20000000000 */
        /* <DEDUP_REMOVED lines=8> */
[----:B------:R-:W-:Y:S01]  /*2be0*/  FMUL R38, R219, R39 ;  /* 0x00000027db267220 */ /* 0x000fe20000400000 */
[--C-:B------:R-:W-:Y:S01]  /*2bf0*/  FADD R84, R84, -R217.reuse ;  /* 0x800000d954547221 */ /* 0x100fe20000000000 */
[--C-:B------:R-:W-:Y:S01]  /*2c00*/  FADD R226, R85, -R217.reuse ;  /* 0x800000d955e27221 */ /* 0x100fe20000000000 */
[--C-:B------:R-:W-:Y:S01]  /*2c10*/  FADD R252, R59, -R217.reuse ;  /* 0x800000d93bfc7221 */ /* 0x100fe20000000000 */
[C---:B------:R-:W-:Y:S01]  /*2c20*/  FMUL R56, R219.reuse, R57 ;  /* 0x00000039db387220 */ /* 0x040fe20000400000 */
[C---:B------:R-:W-:Y:S01]  /*2c30*/  FMUL R39, R219.reuse, R36 ;  /* 0x00000024db277220 */ /* 0x040fe20000400000 */
[--C-:B------:R-:W-:Y:S01]  /*2c40*/  FADD R82, R82, -R217.reuse ;  /* 0x800000d952527221 */ /* 0x100fe20000000000 */
[--C-:B------:R-:W-:Y:S01]  /*2c50*/  FADD R54, R54, -R217.reuse ;  /* 0x800000d936367221 */ /* 0x100fe20000000000 */
[C---:B------:R-:W-:Y:S01]  /*2c60*/  FMUL R59, R219.reuse, R90 ;  /* 0x0000005adb3b7220 */ /* 0x040fe20000400000 */
[C---:B------:R-:W-:Y:S01]  /*2c70*/  FMUL R216, R219.reuse, R216 ;  /* 0x000000d8dbd87220 */ /* 0x040fe20000400000 */
[----:B------:R-:W-:Y:S01]  /*2c80*/  FMUL R36, R219, R37 ;  /* 0x00000025db247220 */ /* 0x000fe20000400000 */
[----:B------:R-:W-:Y:S01]  /*2c90*/  FFMA R57, R208, R61, R148 ;  /* 0x0000003dd0397223 */ /* 0x000fe20000000094 */
[--C-:B------:R-:W-:Y:S01]  /*2ca0*/  FADD R80, R80, -R217.reuse ;  /* 0x800000d950507221 */ /* 0x100fe20000000000 */
[----:B------:R-:W-:Y:S01]  /*2cb0*/  FADD R55, R55, -R217 ;  /* 0x800000d937377221 */ /* 0x000fe20000000000 */
[----:B------:R-:W-:Y:S01]  /*2cc0*/  FMUL R218, R219, R218 ;  /* 0x000000dadbda7220 */ /* 0x000fe20000400000 */
[----:B------:R-:W-:Y:S01]  /*2cd0*/  F2FP.BF16.F32.PACK_AB R61, R34, R35 ;  /* 0x00000023223d723e */ /* 0x000fe200000010ff */
[----:B------:R-:W-:Y:S01]  /*2ce0*/  FFMA R75, R194, R75, R134 ;  /* 0x0000004bc24b7223 */ /* 0x000fe20000000086 */
[----:B------:R-:W-:Y:S01]  /*2cf0*/  FFMA R236, R195, R236, R135 ;  /* 0x000000ecc3ec7223 */ /* 0x000fe20000000087 */
[--C-:B------:R-:W-:Y:S01]  /*2d00*/  FADD R78, R78, -R217.reuse ;  /* 0x800000d94e4e7221 */ /* 0x100fe20000000000 */
[--C-:B------:R-:W-:Y:S01]  /*2d10*/  FADD R232, R79, -R217.reuse ;  /* 0x800000d94fe87221 */ /* 0x100fe20000000000 */
[----:B------:R-:W-:Y:S01]  /*2d20*/  FADD R248, R63, -R217 ;  /* 0x800000d93ff87221 */ /* 0x000fe20000000000 */
[C---:B------:R-:W-:Y:S01]  /*2d30*/  FMUL R67, R219.reuse, R86 ;  /* 0x00000056db437220 */ /* 0x040fe20000400000 */
[----:B------:R-:W-:Y:S01]  /*2d40*/  FMUL R224, R219, R224 ;  /* 0x000000e0dbe07220 */ /* 0x000fe20000400000 */
[----:B------:R-:W-:Y:S01]  /*2d50*/  FFMA R35, R186, R83, R126 ;  /* 0x00000053ba237223 */ /* 0x000fe2000000007e */
[----:B------:R-:W-:Y:S01]  /*2d60*/  FFMA R244, R187, R244, R127 ;  /* 0x000000f4bbf47223 */ /* 0x000fe2000000007f */
[--C-:B------:R-:W-:Y:S01]  /*2d70*/  FADD R76, R76, -R217.reuse ;  /* 0x800000d94c4c7221 */ /* 0x100fe20000000000 */
[----:B------:R-:W-:Y:S01]  /*2d80*/  FADD R246, R65, -R217 ;  /* 0x800000d941f67221 */ /* 0x000fe20000000000 */
[C---:B------:R-:W-:Y:S01]  /*2d90*/  FMUL R63, R219.reuse, R84 ;  /* 0x00000054db3f7220 */ /* 0x040fe20000400000 */
[----:B------:R-:W-:Y:S01]  /*2da0*/  FMUL R226, R219, R226 ;  /* 0x000000e2dbe27220 */ /* 0x000fe20000400000 */
[----:B------:R-:W-:Y:S01]  /*2db0*/  FFMA R241, R172, R235, R112 ;  /* 0x000000ebacf17223 */ /* 0x000fe20000000070 */
[----:B------:R-:W-:Y:S01]  /*2dc0*/  FFMA R52, R173, R52, R113 ;  /* 0x00000034ad347223 */ /* 0x000fe20000000071 */
[C---:B------:R-:W-:Y:S01]  /*2dd0*/  FMUL R65, R219.reuse, R82 ;  /* 0x00000052db417220 */ /* 0x040fe20000400000 */
[C---:B------:R-:W-:Y:S01]  /*2de0*/  FMUL R228, R219.reuse, R228 ;  /* 0x000000e4dbe47220 */ /* 0x040fe20000400000 */
[----:B------:R-:W-:Y:S01]  /*2df0*/  FMUL R91, R219, R54 ;  /* 0x00000036db5b7220 */ /* 0x000fe20000400000 */
[----:B------:R-:W-:Y:S01]  /*2e00*/  FFMA R59, R210, R59, R150 ;  /* 0x0000003bd23b7223 */ /* 0x000fe20000000096 */
[----:B------:R-:W-:Y:S01]  /*2e10*/  FFMA R216, R211, R216, R151 ;  /* 0x000000d8d3d87223 */ /* 0x000fe20000000097 */
[----:B------:R-:W-:Y:S01]  /*2e20*/  FFMA R39, R156, R39, R96 ;  /* 0x000000279c277223 */ /* 0x000fe20000000060 */
[----:B------:R-:W-:Y:S01]  /*2e30*/  FFMA R36, R157, R36, R97 ;  /* 0x000000249d247223 */ /* 0x000fe20000000061 */
[----:B------:R-:W-:Y:S01]  /*2e40*/  FADD R240, R71, -R217 ;  /* 0x800000d947f07221 */ /* 0x000fe20000000000 */
[C---:B------:R-:W-:Y:S01]  /*2e50*/  FMUL R69, R219.reuse, R80 ;  /* 0x00000050db457220 */ /* 0x040fe20000400000 */
[C---:B------:R-:W-:Y:S01]  /*2e60*/  FMUL R230, R219.reuse, R230 ;  /* 0x000000e6dbe67220 */ /* 0x040fe20000400000 */
[----:B------:R-:W-:Y:S01]  /*2e70*/  FMUL R54, R219, R55 ;  /* 0x00000037db367220 */ /* 0x000fe20000400000 */
[----:B------:R-:W-:Y:S01]  /*2e80*/  FFMA R218, R209, R218, R149 ;  /* 0x000000dad1da7223 */ /* 0x000fe20000000095 */
[-C--:B------:R-:W-:Y:S01]  /*2e90*/  @P1 FMUL R75, R75, R0.reuse ;  /* 0x000000004b4b1220 */ /* 0x080fe20000400000 */
[----:B------:R-:W-:Y:S01]  /*2ea0*/  @P1 FMUL R236, R236, R0 ;  /* 0x00000000ecec1220 */ /* 0x000fe20000400000 */
[----:B------:R-:W-:Y:S01]  /*2eb0*/  FADD R70, R70, -R217 ;  /* 0x800000d946467221 */ /* 0x000fe20000000000 */
[C---:B------:R-:W-:Y:S01]  /*2ec0*/  FMUL R71, R219.reuse, R78 ;  /* 0x0000004edb477220 */ /* 0x040fe20000400000 */
[----:B------:R-:W-:Y:S01]  /*2ed0*/  FMUL R232, R219, R232 ;  /* 0x000000e8dbe87220 */ /* 0x000fe20000400000 */
[----:B------:R-:W-:Y:S01]  /*2ee0*/  FFMA R55, R206, R67, R146 ;  /* 0x00000043ce377223 */ /* 0x000fe20000000092 */
[----:B------:R-:W-:Y:S01]  /*2ef0*/  FFMA R224, R207, R224, R147 ;  /* 0x000000e0cfe07223 */ /* 0x000fe20000000093 */
[-C--:B------:R-:W-:Y:S01]  /*2f00*/  @P1 FMUL R35, R35, R0.reuse ;  /* 0x0000000023231220 */ /* 0x080fe20000400000 */
[----:B------:R-:W-:Y:S01]  /*2f10*/  @P1 FMUL R244, R244, R0 ;  /* 0x00000000f4f41220 */ /* 0x000fe20000400000 */
[----:B------:R-:W-:Y:S01]  /*2f20*/  FFMA R41, R158, R41, R98 ;  /* 0x000000299e297223 */ /* 0x000fe20000000062 */
[----:B------:R-:W-:Y:S01]  /*2f30*/  FFMA R38, R159, R38, R99 ;  /* 0x000000269f267223 */ /* 0x000fe20000000063 */
[C---:B------:R-:W-:Y:S01]  /*2f40*/  FMUL R73, R219.reuse, R76 ;  /* 0x0000004cdb497220 */ /* 0x040fe20000400000 */
[----:B------:R-:W-:Y:S01]  /*2f50*/  FMUL R234, R219, R234 ;  /* 0x000000eadbea7220 */ /* 0x000fe20000400000 */
[----:B------:R-:W-:Y:S01]  /*2f60*/  FFMA R63, R204, R63, R144 ;  /* 0x0000003fcc3f7223 */ /* 0x000fe20000000090 */
[----:B------:R-:W-:Y:S01]  /*2f70*/  FFMA R226, R205, R226, R145 ;  /* 0x000000e2cde27223 */ /* 0x000fe20000000091 */
        /* <DEDUP_REMOVED lines=8> */
[-C--:B------:R-:W-:Y:S01]  /*3000*/  @P1 FMUL R39, R39, R0.reuse ;  /* 0x0000000027271220 */ /* 0x080fe20000400000 */
[-C--:B------:R-:W-:Y:S01]  /*3010*/  @P1 FMUL R36, R36, R0.reuse ;  /* 0x0000000024241220 */ /* 0x080fe20000400000 */
[----:B------:R-:W-:Y:S01]  /*3020*/  FADD R64, R64, -R217 ;  /* 0x800000d940407221 */ /* 0x000fe20000000000 */
[-C--:B------:R-:W-:Y:S01]  /*3030*/  @P1 FMUL R57, R57, R0.reuse ;  /* 0x0000000039391220 */ /* 0x080fe20000400000 */
[----:B------:R-:W-:Y:S01]  /*3040*/  @P1 FMUL R218, R218, R0 ;  /* 0x00000000dada1220 */ /* 0x000fe20000400000 */
[----:B------:R-:W-:Y:S01]  /*3050*/  FFMA R69, R200, R69, R140 ;  /* 0x00000045c8457223 */ /* 0x000fe2000000008c */
[----:B------:R-:W-:Y:S01]  /*3060*/  FFMA R230, R201, R230, R141 ;  /* 0x000000e6c9e67223 */ /* 0x000fe2000000008d */
[----:B------:R-:W-:Y:S01]  /*3070*/  FADD R62, R62, -R217 ;  /* 0x800000d93e3e7221 */ /* 0x000fe20000000000 */
[C---:B------:R-:W-:Y:S01]  /*3080*/  FMUL R79, R219.reuse, R70 ;  /* 0x00000046db4f7220 */ /* 0x040fe20000400000 */
[----:B------:R-:W-:Y:S01]  /*3090*/  FMUL R240, R219, R240 ;  /* 0x000000f0dbf07220 */ /* 0x000fe20000400000 */
[-C--:B------:R-:W-:Y:S01]  /*30a0*/  @P1 FMUL R55, R55, R0.reuse ;  /* 0x0000000037371220 */ /* 0x080fe20000400000 */
[----:B------:R-:W-:Y:S01]  /*30b0*/  @P1 FMUL R224, R224, R0 ;  /* 0x00000000e0e01220 */ /* 0x000fe20000400000 */
[----:B------:R-:W-:Y:S01]  /*30c0*/  FFMA R71, R198, R71, R138 ;  /* 0x00000047c6477223 */ /* 0x000fe2000000008a */
[----:B------:R-:W-:Y:S01]  /*30d0*/  FFMA R232, R199, R232, R139 ;  /* 0x000000e8c7e87223 */ /* 0x000fe2000000008b */
[----:B------:R-:W-:Y:S01]  /*30e0*/  F2FP.BF16.F32.PACK_AB R83, R236, R75 ;  /* 0x0000004bec53723e */ /* 0x000fe200000010ff */
[----:B------:R-:W-:Y:S01]  /*30f0*/  FFMA R247, R162, R45, R102 ;  /* 0x0000002da2f77223 */ /* 0x000fe20000000066 */
[----:B------:R-:W-:Y:S01]  /*3100*/  FFMA R42, R163, R42, R103 ;  /* 0x0000002aa32a7223 */ /* 0x000fe20000000067 */
[-C--:B------:R-:W-:Y:S01]  /*3110*/  @P1 FMUL R41, R41, R0.reuse ;  /* 0x0000000029291220 */ /* 0x080fe20000400000 */
[----:B------:R-:W-:Y:S01]  /*3120*/  @P1 FMUL R38, R38, R0 ;  /* 0x0000000026261220 */ /* 0x000fe20000400000 */
[----:B------:R-:W-:Y:S01]  /*3130*/  FADD R60, R60, -R217 ;  /* 0x800000d93c3c7221 */ /* 0x000fe20000000000 */
[----:B------:R-:W-:Y:S01]  /*3140*/  FFMA R73, R196, R73, R136 ;  /* 0x00000049c4497223 */ /* 0x000fe20000000088 */
[----:B------:R-:W-:Y:S01]  /*3150*/  FFMA R234, R197, R234, R137 ;  /* 0x000000eac5ea7223 */ /* 0x000fe20000000089 */
[-C--:B------:R-:W-:Y:S01]  /*3160*/  @P1 FMUL R63, R63, R0.reuse ;  /* 0x000000003f3f1220 */ /* 0x080fe20000400000 */
[-C--:B------:R-:W-:Y:S01]  /*3170*/  @P1 FMUL R226, R226, R0.reuse ;  /* 0x00000000e2e21220 */ /* 0x080fe20000400000 */
[----:B------:R-:W-:Y:S01]  /*3180*/  F2FP.BF16.F32.PACK_AB R75, R244, R35 ;  /* 0x00000023f44b723e */ /* 0x000fe200000010ff */
[----:B------:R-:W-:Y:S01]  /*3190*/  FADD R58, R58, -R217 ;  /* 0x800000d93a3a7221 */ /* 0x000fe20000000000 */
[-C--:B------:R-:W-:Y:S01]  /*31a0*/  @P1 FMUL R67, R67, R0.reuse ;  /* 0x0000000043431220 */ /* 0x080fe20000400000 */
[----:B------:R-:W-:Y:S01]  /*31b0*/  @P1 FMUL R228, R228, R0 ;  /* 0x00000000e4e41220 */ /* 0x000fe20000400000 */
[----:B------:R-:W-:Y:S01]  /*31c0*/  F2FP.BF16.F32.PACK_AB R241, R52, R241 ;  /* 0x000000f134f1723e */ /* 0x000fe200000010ff */
[----:B------:R-:W-:Y:S01]  /*31d0*/  FFMA R245, R164, R47, R104 ;  /* 0x0000002fa4f57223 */ /* 0x000fe20000000068 */
[----:B------:R-:W-:Y:S01]  /*31e0*/  FFMA R44, R165, R44, R105 ;  /* 0x0000002ca52c7223 */ /* 0x000fe20000000069 */
[-C--:B------:R-:W-:Y:S01]  /*31f0*/  @P1 FMUL R43, R43, R0.reuse ;  /* 0x000000002b2b1220 */ /* 0x080fe20000400000 */
[----:B------:R-:W-:Y:S01]  /*3200*/  @P1 FMUL R40, R40, R0 ;  /* 0x0000000028281220 */ /* 0x000fe20000400000 */
[----:B0-----:R-:W-:-:S04]  /*3210*/  IMAD.WIDE.U32 R34, R10, 0x4, R32 ;  /* 0x000000040a227825 */ /* 0x001fc800078e0020 */
[C---:B------:R-:W-:Y:S01]  /*3220*/  FMUL R85, R219.reuse, R64 ;  /* 0x00000040db557220 */ /* 0x040fe20000400000 */
[----:B------:R-:W-:Y:S01]  /*3230*/  FMUL R246, R219, R246 ;  /* 0x000000f6dbf67220 */ /* 0x000fe20000400000 */
[----:B------:R-:W-:Y:S01]  /*3240*/  F2FP.BF16.F32.PACK_AB R59, R216, R59 ;  /* 0x0000003bd83b723e */ /* 0x000fe200000010ff */
[-C--:B------:R-:W-:Y:S01]  /*3250*/  @P1 FMUL R69, R69, R0.reuse ;  /* 0x0000000045451220 */ /* 0x080fe20000400000 */
[----:B------:R-:W-:Y:S01]  /*3260*/  @P1 FMUL R230, R230, R0 ;  /* 0x00000000e6e61220 */ /* 0x000fe20000400000 */
[----:B------:R-:W-:Y:S01]  /*3270*/  F2FP.BF16.F32.PACK_AB R52, R36, R39 ;  /* 0x000000272434723e */ /* 0x000fe200000010ff */
[----:B------:R-:W-:-:S04]  /*3280*/  IMAD.WIDE.U32 R10, R11, 0x4, R32 ;  /* 0x000000040b0a7825 */ /* 0x000fc800078e0020 */
[C---:B------:R-:W-:Y:S01]  /*3290*/  FMUL R87, R219.reuse, R62 ;  /* 0x0000003edb577220 */ /* 0x040fe20000400000 */
[----:B------:R-:W-:Y:S01]  /*32a0*/  FMUL R248, R219, R248 ;  /* 0x000000f8dbf87220 */ /* 0x000fe20000400000 */
[----:B------:R-:W-:Y:S01]  /*32b0*/  F2FP.BF16.F32.PACK_AB R57, R218, R57 ;  /* 0x00000039da39723e */ /* 0x000fe200000010ff */
[-C--:B------:R-:W-:Y:S01]  /*32c0*/  @P1 FMUL R71, R71, R0.reuse ;  /* 0x0000000047471220 */ /* 0x080fe20000400000 */
[----:B------:R-:W-:Y:S01]  /*32d0*/  @P1 FMUL R232, R232, R0 ;  /* 0x00000000e8e81220 */ /* 0x000fe20000400000 */
[----:B------:R-:W-:Y:S01]  /*32e0*/  FFMA R79, R190, R79, R130 ;  /* 0x0000004fbe4f7223 */ /* 0x000fe20000000082 */
[----:B------:R-:W-:Y:S01]  /*32f0*/  FFMA R240, R191, R240, R131 ;  /* 0x000000f0bff07223 */ /* 0x000fe20000000083 */
[----:B------:R-:W-:Y:S01]  /*3300*/  FFMA R235, R166, R49, R106 ;  /* 0x00000031a6eb7223 */ /* 0x000fe2000000006a */
[----:B------:R-:W-:Y:S01]  /*3310*/  FFMA R46, R167, R46, R107 ;  /* 0x0000002ea72e7223 */ /* 0x000fe2000000006b */
[-C--:B------:R-:W-:Y:S01]  /*3320*/  @P1 FMUL R247, R247, R0.reuse ;  /* 0x00000000f7f71220 */ /* 0x080fe20000400000 */
[----:B------:R-:W-:Y:S01]  /*3330*/  @P1 FMUL R42, R42, R0 ;  /* 0x000000002a2a1220 */ /* 0x000fe20000400000 */
[----:B------:R-:W-:-:S04]  /*3340*/  IMAD.WIDE.U32 R36, R12, 0x4, R32 ;  /* 0x000000040c247825 */ /* 0x000fc800078e0020 */
[C---:B------:R-:W-:Y:S01]  /*3350*/  FMUL R89, R219.reuse, R60 ;  /* 0x0000003cdb597220 */ /* 0x040fe20000400000 */
[----:B------:R-:W-:Y:S01]  /*3360*/  FMUL R250, R219, R250 ;  /* 0x000000fadbfa7220 */ /* 0x000fe20000400000 */
[----:B------:R-:W-:Y:S01]  /*3370*/  F2FP.BF16.F32.PACK_AB R55, R224, R55 ;  /* 0x00000037e037723e */ /* 0x000fe200000010ff */
[-C--:B------:R-:W-:Y:S01]  /*3380*/  @P1 FMUL R73, R73, R0.reuse ;  /* 0x0000000049491220 */ /* 0x080fe20000400000 */
[----:B------:R-:W-:Y:S01]  /*3390*/  @P1 FMUL R234, R234, R0 ;  /* 0x00000000eaea1220 */ /* 0x000fe20000400000 */
[----:B------:R-:W-:Y:S01]  /*33a0*/  FFMA R239, R170, R237, R110 ;  /* 0x000000edaaef7223 */ /* 0x000fe2000000006e */
[----:B------:R-:W-:Y:S01]  /*33b0*/  F2FP.BF16.F32.PACK_AB R251, R38, R41 ;  /* 0x0000002926fb723e */ /* 0x000fe200000010ff */
[----:B------:R-:W-:-:S04]  /*33c0*/  IMAD.WIDE.U32 R12, R13, 0x4, R32 ;  /* 0x000000040d0c7825 */ /* 0x000fc800078e0020 */
[C---:B------:R-:W-:Y:S01]  /*33d0*/  FMUL R93, R219.reuse, R58 ;  /* 0x0000003adb5d7220 */ /* 0x040fe20000400000 */
[----:B------:R-:W-:Y:S01]  /*33e0*/  FMUL R252, R219, R252 ;  /* 0x000000fcdbfc7220 */ /* 0x000fe20000400000 */
[----:B------:R-:W-:Y:S01]  /*33f0*/  F2FP.BF16.F32.PACK_AB R65, R226, R63 ;  /* 0x0000003fe241723e */ /* 0x000fe200000010ff */
[----:B------:R-:W-:Y:S01]  /*3400*/  FFMA R237, R168, R51, R108 ;  /* 0x00000033a8ed7223 */ /* 0x000fe2000000006c */
[----:B------:R-:W-:Y:S01]  /*3410*/  FFMA R48, R169, R48, R109 ;  /* 0x00000030a9307223 */ /* 0x000fe2000000006d */
[-C--:B------:R-:W-:Y:S01]  /*3420*/  @P1 FMUL R245, R245, R0.reuse ;  /* 0x00000000f5f51220 */ /* 0x080fe20000400000 */
[----:B------:R-:W-:Y:S01]  /*3430*/  @P1 FMUL R44, R44, R0 ;  /* 0x000000002c2c1220 */ /* 0x000fe20000400000 */
[----:B------:R-:W-:Y:S01]  /*3440*/  IMAD.WIDE.U32 R38, R14, 0x4, R32 ;  /* 0x000000040e267825 */ /* 0x000fe200078e0020 */
[----:B------:R-:W-:-:S03]  /*3450*/  F2FP.BF16.F32.PACK_AB R67, R228, R67 ;  /* 0x00000043e443723e */ /* 0x000fc600000010ff */
[----:B------:R-:W-:Y:S01]  /*3460*/  FFMA R85, R184, R85, R124 ;  /* 0x00000055b8557223 */ /* 0x000fe2000000007c */
[----:B------:R-:W-:Y:S01]  /*3470*/  FFMA R246, R185, R246, R125 ;  /* 0x000000f6b9f67223 */ /* 0x000fe2000000007d */
[----:B------:R-:W-:Y:S01]  /*3480*/  F2FP.BF16.F32.PACK_AB R249, R40, R43 ;  /* 0x0000002b28f9723e */ /* 0x000fe200000010ff */
[----:B------:R-:W-:Y:S01]  /*3490*/  IMAD.WIDE.U32 R14, R15, 0x4, R32 ;  /* 0x000000040f0e7825 */ /* 0x000fe200078e0020 */
[----:B------:R0:W-:Y:S01]  /*34a0*/  STG.E desc[UR8][R34.64], R53 ;  /* 0x0000003522007986 */ /* 0x0001e2000c101908 */
[----:B------:R-:W-:Y:S02]  /*34b0*/  F2FP.BF16.F32.PACK_AB R69, R230, R69 ;  /* 0x00000045e645723e */ /* 0x000fe400000010ff */
[-C--:B------:R-:W-:Y:S01]  /*34c0*/  @P1 FMUL R79, R79, R0.reuse ;  /* 0x000000004f4f1220 */ /* 0x080fe20000400000 */
[----:B------:R-:W-:Y:S01]  /*34d0*/  @P1 FMUL R240, R240, R0 ;  /* 0x00000000f0f01220 */ /* 0x000fe20000400000 */
[----:B------:R0:W-:Y:S01]  /*34e0*/  STG.E desc[UR8][R34.64+0x400], R61 ;  /* 0x0004003d22007986 */ /* 0x0001e2000c101908 */
[----:B------:R-:W-:Y:S01]  /*34f0*/  FFMA R217, R182, R87, R122 ;  /* 0x00000057b6d97223 */ /* 0x000fe2000000007a */
[----:B------:R-:W-:Y:S01]  /*3500*/  FFMA R248, R183, R248, R123 ;  /* 0x000000f8b7f87223 */ /* 0x000fe2000000007b */
[----:B------:R-:W-:Y:S01]  /*3510*/  FFMA R50, R171, R50, R111 ;  /* 0x00000032ab327223 */ /* 0x000fe2000000006f */
[-C--:B------:R-:W-:Y:S01]  /*3520*/  @P1 FMUL R235, R235, R0.reuse ;  /* 0x00000000ebeb1220 */ /* 0x080fe20000400000 */
[----:B------:R-:W-:Y:S01]  /*3530*/  @P1 FMUL R46, R46, R0 ;  /* 0x000000002e2e1220 */ /* 0x000fe20000400000 */
[----:B------:R-:W-:Y:S01]  /*3540*/  IMAD.WIDE.U32 R40, R16, 0x4, R32 ;  /* 0x0000000410287825 */ /* 0x000fe200078e0020 */
[----:B------:R0:W-:Y:S01]  /*3550*/  STG.E desc[UR8][R10.64], R59 ;  /* 0x0000003b0a007986 */ /* 0x0001e2000c101908 */
[----:B------:R-:W-:-:S02]  /*3560*/  F2FP.BF16.F32.PACK_AB R71, R232, R71 ;  /* 0x00000047e847723e */ /* 0x000fc400000010ff */
[----:B------:R-:W-:Y:S01]  /*3570*/  FFMA R219, R180, R89, R120 ;  /* 0x00000059b4db7223 */ /* 0x000fe20000000078 */
[----:B------:R-:W-:Y:S01]  /*3580*/  FFMA R250, R181, R250, R121 ;  /* 0x000000fab5fa7223 */ /* 0x000fe20000000079 */
[----:B------:R-:W-:Y:S01]  /*3590*/  F2FP.BF16.F32.PACK_AB R247, R42, R247 ;  /* 0x000000f72af7723e */ /* 0x000fe200000010ff */
[----:B------:R-:W-:Y:S01]  /*35a0*/  IMAD.WIDE.U32 R16, R17, 0x4, R32 ;  /* 0x0000000411107825 */ /* 0x000fe200078e0020 */
[----:B------:R0:W-:Y:S01]  /*35b0*/  STG.E desc[UR8][R36.64], R57 ;  /* 0x0000003924007986 */ /* 0x0001e2000c101908 */
[----:B------:R-:W-:Y:S02]  /*35c0*/  F2FP.BF16.F32.PACK_AB R73, R234, R73 ;  /* 0x00000049ea49723e */ /* 0x000fe400000010ff */
[----:B------:R-:W-:Y:S01]  /*35d0*/  FFMA R231, R178, R93, R118 ;  /* 0x0000005db2e77223 */ /* 0x000fe20000000076 */
[----:B------:R-:W-:Y:S01]  /*35e0*/  FFMA R252, R179, R252, R119 ;  /* 0x000000fcb3fc7223 */ /* 0x000fe20000000077 */
[-C--:B------:R-:W-:Y:S01]  /*35f0*/  @P1 FMUL R237, R237, R0.reuse ;  /* 0x00000000eded1220 */ /* 0x080fe20000400000 */
[----:B------:R-:W-:Y:S01]  /*3600*/  @P1 FMUL R48, R48, R0 ;  /* 0x0000000030301220 */ /* 0x000fe20000400000 */
[----:B------:R-:W-:Y:S01]  /*3610*/  IMAD.WIDE.U32 R42, R18, 0x4, R32 ;  /* 0x00000004122a7825 */ /* 0x000fe200078e0020 */
[----:B------:R0:W-:Y:S03]  /*3620*/  STG.E desc[UR8][R12.64], R55 ;  /* 0x000000370c007986 */ /* 0x0001e6000c101908 */
[----:B------:R-:W-:Y:S01]  /*3630*/  FFMA R233, R176, R95, R116 ;  /* 0x0000005fb0e97223 */ /* 0x000fe20000000074 */
[----:B------:R-:W-:Y:S01]  /*3640*/  FFMA R56, R177, R56, R117 ;  /* 0x00000038b1387223 */ /* 0x000fe20000000075 */
[-C--:B------:R-:W-:Y:S01]  /*3650*/  @P1 FMUL R85, R85, R0.reuse ;  /* 0x0000000055551220 */ /* 0x080fe20000400000 */
[-C--:B------:R-:W-:Y:S01]  /*3660*/  @P1 FMUL R246, R246, R0.reuse ;  /* 0x00000000f6f61220 */ /* 0x080fe20000400000 */
[----:B------:R-:W-:Y:S01]  /*3670*/  F2FP.BF16.F32.PACK_AB R245, R44, R245 ;  /* 0x000000f52cf5723e */ /* 0x000fe200000010ff */
[----:B------:R-:W-:Y:S01]  /*3680*/  IMAD.WIDE.U32 R18, R19, 0x4, R32 ;  /* 0x0000000413127825 */ /* 0x000fe200078e0020 */
[----:B------:R0:W-:Y:S03]  /*3690*/  STG.E desc[UR8][R38.64], R65 ;  /* 0x0000004126007986 */ /* 0x0001e6000c101908 */
[-C--:B------:R-:W-:Y:S01]  /*36a0*/  @P1 FMUL R217, R217, R0.reuse ;  /* 0x00000000d9d91220 */ /* 0x080fe20000400000 */
[----:B------:R-:W-:Y:S01]  /*36b0*/  @P1 FMUL R248, R248, R0 ;  /* 0x00000000f8f81220 */ /* 0x000fe20000400000 */
[----:B------:R-:W-:Y:S01]  /*36c0*/  FFMA R243, R174, R91, R114 ;  /* 0x0000005baef37223 */ /* 0x000fe20000000072 */
[----:B------:R-:W-:Y:S01]  /*36d0*/  FFMA R54, R175, R54, R115 ;  /* 0x00000036af367223 */ /* 0x000fe20000000073 */
[-C--:B------:R-:W-:Y:S01]  /*36e0*/  @P1 FMUL R239, R239, R0.reuse ;  /* 0x00000000efef1220 */ /* 0x080fe20000400000 */
[----:B------:R-:W-:Y:S01]  /*36f0*/  @P1 FMUL R50, R50, R0 ;  /* 0x0000000032321220 */ /* 0x000fe20000400000 */
[----:B------:R-:W-:Y:S01]  /*3700*/  IMAD.WIDE.U32 R44, R20, 0x4, R32 ;  /* 0x00000004142c7825 */ /* 0x000fe200078e0020 */
[----:B------:R0:W-:Y:S01]  /*3710*/  STG.E desc[UR8][R14.64], R67 ;  /* 0x000000430e007986 */ /* 0x0001e2000c101908 */
[----:B------:R-:W-:-:S02]  /*3720*/  F2FP.BF16.F32.PACK_AB R79, R240, R79 ;  /* 0x0000004ff04f723e */ /* 0x000fc400000010ff */
[-C--:B------:R-:W-:Y:S01]  /*3730*/  @P1 FMUL R219, R219, R0.reuse ;  /* 0x00000000dbdb1220 */ /* 0x080fe20000400000 */
[-C--:B------:R-:W-:Y:S01]  /*3740*/  @P1 FMUL R250, R250, R0.reuse ;  /* 0x00000000fafa1220 */ /* 0x080fe20000400000 */
[----:B------:R-:W-:Y:S01]  /*3750*/  F2FP.BF16.F32.PACK_AB R235, R46, R235 ;  /* 0x000000eb2eeb723e */ /* 0x000fe200000010ff */
[--C-:B------:R-:W-:Y:S01]  /*3760*/  IMAD.WIDE.U32 R20, R21, 0x4, R32.reuse ;  /* 0x0000000415147825 */ /* 0x100fe200078e0020 */
[----:B------:R0:W-:Y:S03]  /*3770*/  STG.E desc[UR8][R40.64], R69 ;  /* 0x0000004528007986 */ /* 0x0001e6000c101908 */
[-C--:B------:R-:W-:Y:S01]  /*3780*/  @P1 FMUL R231, R231, R0.reuse ;  /* 0x00000000e7e71220 */ /* 0x080fe20000400000 */
[-C--:B------:R-:W-:Y:S01]  /*3790*/  @P1 FMUL R252, R252, R0.reuse ;  /* 0x00000000fcfc1220 */ /* 0x080fe20000400000 */
[--C-:B------:R-:W-:Y:S01]  /*37a0*/  IMAD.WIDE.U32 R46, R22, 0x4, R32.reuse ;  /* 0x00000004162e7825 */ /* 0x100fe200078e0020 */
[----:B------:R0:W-:Y:S03]  /*37b0*/  STG.E desc[UR8][R16.64], R71 ;  /* 0x0000004710007986 */ /* 0x0001e6000c101908 */
[-C--:B------:R-:W-:Y:S01]  /*37c0*/  @P1 FMUL R233, R233, R0.reuse ;  /* 0x00000000e9e91220 */ /* 0x080fe20000400000 */
[----:B------:R-:W-:Y:S01]  /*37d0*/  @P1 FMUL R56, R56, R0 ;  /* 0x0000000038381220 */ /* 0x000fe20000400000 */
[----:B------:R-:W-:Y:S01]  /*37e0*/  F2FP.BF16.F32.PACK_AB R237, R48, R237 ;  /* 0x000000ed30ed723e */ /* 0x000fe200000010ff */
[----:B------:R-:W-:Y:S01]  /*37f0*/  IMAD.WIDE.U32 R22, R23, 0x4, R32 ;  /* 0x0000000417167825 */ /* 0x000fe200078e0020 */
[----:B------:R0:W-:Y:S01]  /*3800*/  STG.E desc[UR8][R42.64], R73 ;  /* 0x000000492a007986 */ /* 0x0001e2000c101908 */
[----:B------:R-:W-:-:S02]  /*3810*/  F2FP.BF16.F32.PACK_AB R95, R246, R85 ;  /* 0x00000055f65f723e */ /* 0x000fc400000010ff */
[-C--:B------:R-:W-:Y:S01]  /*3820*/  @P1 FMUL R243, R243, R0.reuse ;  /* 0x00000000f3f31220 */ /* 0x080fe20000400000 */
[----:B------:R-:W-:Y:S01]  /*3830*/  @P1 FMUL R54, R54, R0 ;  /* 0x0000000036361220 */ /* 0x000fe20000400000 */
[--C-:B------:R-:W-:Y:S01]  /*3840*/  IMAD.WIDE.U32 R48, R24, 0x4, R32.reuse ;  /* 0x0000000418307825 */ /* 0x100fe200078e0020 */
[----:B------:R0:W-:Y:S01]  /*3850*/  STG.E desc[UR8][R18.64], R83 ;  /* 0x0000005312007986 */ /* 0x0001e2000c101908 */
[----:B------:R-:W-:Y:S02]  /*3860*/  F2FP.BF16.F32.PACK_AB R217, R248, R217 ;  /* 0x000000d9f8d9723e */ /* 0x000fe400000010ff */
[----:B------:R-:W-:Y:S01]  /*3870*/  F2FP.BF16.F32.PACK_AB R239, R50, R239 ;  /* 0x000000ef32ef723e */ /* 0x000fe200000010ff */
        /* <DEDUP_REMOVED lines=38> */
.L_x_7610:
[----:B-1----:R-:W0:Y:S01]  /*3ae0*/  LDC.U8 R33, c[0x0][0x404] ;  /* 0x00010100ff217b82 */ /* 0x002e220000000000 */
[--C-:B------:R-:W-:Y:S01]  /*3af0*/  FADD R56, R56, -R217.reuse ;  /* 0x800000d938387221 */ /* 0x100fe20000000000 */
[--C-:B------:R-:W-:Y:S01]  /*3b00*/  FADD R57, R57, -R217.reuse ;  /* 0x800000d939397221 */ /* 0x100fe20000000000 */
[--C-:B------:R-:W-:Y:S01]  /*3b10*/  FADD R54, R54, -R217.reuse ;  /* 0x800000d936367221 */ /* 0x100fe20000000000 */
[--C-:B------:R-:W-:Y:S01]  /*3b20*/  FADD R34, R93, -R217.reuse ;  /* 0x800000d95d227221 */ /* 0x100fe20000000000 */
[--C-:B------:R-:W-:Y:S01]  /*3b30*/  FADD R55, R55, -R217.reuse ;  /* 0x800000d937377221 */ /* 0x100fe20000000000 */
[--C-:B------:R-:W-:Y:S01]  /*3b40*/  FADD R52, R52, -R217.reuse ;  /* 0x800000d934347221 */ /* 0x100fe20000000000 */
[----:B------:R-:W-:Y:S01]  /*3b50*/  FMUL R93, R219, R56 ;  /* 0x00000038db5d7220 */ /* 0x000fe20000400000 */
[--C-:B------:R-:W-:Y:S01]  /*3b60*/  FADD R53, R53, -R217.reuse ;  /* 0x800000d935357221 */ /* 0x100fe20000000000 */
[C---:B------:R-:W-:Y:S01]  /*3b70*/  FMUL R56, R219.reuse, R57 ;  /* 0x00000039db387220 */ /* 0x040fe20000400000 */
        /* <DEDUP_REMOVED lines=9> */
[--C-:B------:R-:W-:Y:S01]  /*3c10*/  FADD R46, R46, -R217.reuse ;  /* 0x800000d92e2e7221 */ /* 0x100fe20000000000 */
[----:B------:R-:W-:Y:S01]  /*3c20*/  FMUL R53, R219, R50 ;  /* 0x00000032db357220 */ /* 0x000fe20000400000 */
[--C-:B------:R-:W-:Y:S01]  /*3c30*/  FADD R32, R95, -R217.reuse ;  /* 0x800000d95f207221 */ /* 0x100fe20000000000 */
[--C-:B------:R-:W-:Y:S01]  /*3c40*/  FADD R47, R47, -R217.reuse ;  /* 0x800000d92f2f7221 */ /* 0x100fe20000000000 */
[C---:B------:R-:W-:Y:S01]  /*3c50*/  FMUL R50, R219.reuse, R51 ;  /* 0x00000033db327220 */ /* 0x040fe20000400000 */
[--C-:B------:R-:W-:Y:S01]  /*3c60*/  FADD R44, R44, -R217.reuse ;  /* 0x800000d92c2c7221 */ /* 0x100fe20000000000 */
[----:B------:R-:W-:Y:S01]  /*3c70*/  FMUL R51, R219, R48 ;  /* 0x00000030db337220 */ /* 0x000fe20000400000 */
[--C-:B------:R-:W-:Y:S01]  /*3c80*/  FADD R45, R45, -R217.reuse ;  /* 0x800000d92d2d7221 */ /* 0x100fe20000000000 */
[----:B0-----:R-:W-:Y:S01]  /*3c90*/  ISETP.NE.AND P1, PT, R33, RZ, PT ;  /* 0x000000ff2100720c */ /* 0x001fe20003f25270 */
[C---:B------:R-:W-:Y:S01]  /*3ca0*/  FMUL R48, R219.reuse, R49 ;  /* 0x00000031db307220 */ /* 0x040fe20000400000 */
[--C-:B------:R-:W-:Y:S01]  /*3cb0*/  FADD R92, R92, -R217.reuse ;  /* 0x800000d95c5c7221 */ /* 0x100fe20000000000 */
[--C-:B------:R-:W-:Y:S01]  /*3cc0*/  FADD R42, R42, -R217.reuse ;  /* 0x800000d92a2a7221 */ /* 0x100fe20000000000 */
[C---:B------:R-:W-:Y:S01]  /*3cd0*/  FMUL R33, R219.reuse, R94 ;  /* 0x0000005edb217220 */ /* 0x040fe20000400000 */
[----:B------:R-:W-:Y:S01]  /*3ce0*/  FMUL R49, R219, R46 ;  /* 0x0000002edb317220 */ /* 0x000fe20000400000 */
[--C-:B------:R-:W-:Y:S01]  /*3cf0*/  FADD R43, R43, -R217.reuse ;  /* 0x800000d92b2b7221 */ /* 0x100fe20000000000 */
[C---:B------:R-:W-:Y:S01]  /*3d00*/  FMUL R32, R219.reuse, R32 ;  /* 0x00000020db207220 */ /* 0x040fe20000400000 */
[C---:B------:R-:W-:Y:S01]  /*3d10*/  FMUL R46, R219.reuse, R47 ;  /* 0x0000002fdb2e7220 */ /* 0x040fe20000400000 */
[--C-:B------:R-:W-:Y:S01]  /*3d20*/  FADD R40, R40, -R217.reuse ;  /* 0x800000d928287221 */ /* 0x100fe20000000000 */
[----:B------:R-:W-:Y:S01]  /*3d30*/  FMUL R47, R219, R44 ;  /* 0x0000002cdb2f7220 */ /* 0x000fe20000400000 */
[--C-:B------:R-:W-:Y:S01]  /*3d40*/  FADD R41, R41, -R217.reuse ;  /* 0x800000d929297221 */ /* 0x100fe20000000000 */
[C---:B------:R-:W-:Y:S01]  /*3d50*/  FMUL R44, R219.reuse, R45 ;  /* 0x0000002ddb2c7220 */ /* 0x040fe20000400000 */
[--C-:B------:R-:W-:Y:S01]  /*3d60*/  FADD R90, R90, -R217.reuse ;  /* 0x800000d95a5a7221 */ /* 0x100fe20000000000 */
[--C-:B------:R-:W-:Y:S01]  /*3d70*/  FADD R38, R38, -R217.reuse ;  /* 0x800000d926267221 */ /* 0x100fe20000000000 */
[C---:B------:R-:W-:Y:S01]  /*3d80*/  FMUL R35, R219.reuse, R92 ;  /* 0x0000005cdb237220 */ /* 0x040fe20000400000 */
[----:B------:R-:W-:Y:S01]  /*3d90*/  FMUL R45, R219, R42 ;  /* 0x0000002adb2d7220 */ /* 0x000fe20000400000 */
[----:B-----5:R-:W-:Y:S01]  /*3da0*/  FFMA R95, R214, R33, R154 ;  /* 0x00000021d65f7223 */ /* 0x020fe2000000009a */
[--C-:B------:R-:W-:Y:S01]  /*3db0*/  FADD R216, R91, -R217.reuse ;  /* 0x800000d95bd87221 */ /* 0x100fe20000000000 */
[----:B------:R-:W-:Y:S01]  /*3dc0*/  FADD R39, R39, -R217 ;  /* 0x800000d927277221 */ /* 0x000fe20000000000 */
[C---:B------:R-:W-:Y:S01]  /*3dd0*/  FMUL R34, R219.reuse, R34 ;  /* 0x00000022db227220 */ /* 0x040fe20000400000 */
[----:B------:R-:W-:Y:S01]  /*3de0*/  FMUL R42, R219, R43 ;  /* 0x0000002bdb2a7220 */ /* 0x000fe20000400000 */
[----:B------:R-:W-:Y:S01]  /*3df0*/  FFMA R33, R215, R32, R155 ;  /* 0x00000020d7217223 */ /* 0x000fe2000000009b */
[--C-:B------:R-:W-:Y:S01]  /*3e00*/  FADD R36, R36, -R217.reuse ;  /* 0x800000d924247221 */ /* 0x100fe20000000000 */
        /* <DEDUP_REMOVED lines=37> */
[----:B------:R-:W-:Y:S01]  /*4060*/  FFMA R217, R212, R35, R152 ;  /* 0x00000023d4d97223 */ /* 0x000fe20000000098 */
[C---:B------:R-:W-:Y:S01]  /*4070*/  FMUL R216, R219.reuse, R216 ;  /* 0x000000d8dbd87220 */ /* 0x040fe20000400000 */
[----:B------:R-:W-:Y:S01]  /*4080*/  FMUL R38, R219, R39 ;  /* 0x00000027db267220 */ /* 0x000fe20000400000 */
[----:B------:R-:W-:Y:S01]  /*4090*/  FFMA R35, R213, R34, R153 ;  /* 0x00000022d5237223 */ /* 0x000fe20000000099 */
[----:B------:R-:W-:Y:S01]  /*40a0*/  FMUL R39, R219, R36 ;  /* 0x00000024db277220 */ /* 0x000fe20000400000 */
[----:B------:R-:W-:Y:S01]  /*40b0*/  FMNMX3 R6, R6, |R95|, |R33|, !PT ;  /* 0x4000005f06067276 */ /* 0x000fe20007800421 */
[----:B------:R-:W-:Y:S01]  /*40c0*/  FMUL R36, R95, R0 ;  /* 0x000000005f247220 */ /* 0x000fe20000400000 */
[----:B------:R-:W-:Y:S01]  /*40d0*/  FFMA R231, R210, R59, R150 ;  /* 0x0000003bd2e77223 */ /* 0x000fe20000000096 */
[C---:B------:R-:W-:Y:S01]  /*40e0*/  FMUL R61, R219.reuse, R88 ;  /* 0x00000058db3d7220 */ /* 0x040fe20000400000 */
[----:B------:R-:W-:Y:S01]  /*40f0*/  FMUL R218, R219, R218 ;  /* 0x000000dadbda7220 */ /* 0x000fe20000400000 */
[----:B------:R-:W-:Y:S01]  /*4100*/  FFMA R59, R211, R216, R151 ;  /* 0x000000d8d33b7223 */ /* 0x000fe20000000097 */
[----:B------:R-:W-:Y:S01]  /*4110*/  FMNMX3 R32, R6, |R217|, |R35|, !PT ;  /* 0x400000d906207276 */ /* 0x000fe20007800423 */
[----:B------:R-:W-:Y:S01]  /*4120*/  FMUL R34, R217, R0 ;  /* 0x00000000d9227220 */ /* 0x000fe20000400000 */
[----:B------:R-:W-:Y:S01]  /*4130*/  FMUL R6, R219, R37 ;  /* 0x00000025db067220 */ /* 0x000fe20000400000 */
[----:B------:R-:W-:Y:S01]  /*4140*/  FSEL R36, R95, R36, !P1 ;  /* 0x000000245f247208 */ /* 0x000fe20004800000 */
[C---:B------:R-:W-:Y:S01]  /*4150*/  FMUL R63, R219.reuse, R86 ;  /* 0x00000056db3f7220 */ /* 0x040fe20000400000 */
[C---:B------:R-:W-:Y:S01]  /*4160*/  FMUL R224, R219.reuse, R224 ;  /* 0x000000e0dbe07220 */ /* 0x040fe20000400000 */
[----:B------:R-:W-:Y:S01]  /*4170*/  FMUL R91, R219, R58 ;  /* 0x0000003adb5b7220 */ /* 0x000fe20000400000 */
[----:B------:R-:W-:Y:S01]  /*4180*/  FFMA R95, R208, R61, R148 ;  /* 0x0000003dd05f7223 */ /* 0x000fe20000000094 */
[----:B------:R-:W-:Y:S01]  /*4190*/  FFMA R37, R209, R218, R149 ;  /* 0x000000dad1257223 */ /* 0x000fe20000000095 */
[----:B------:R-:W-:Y:S01]  /*41a0*/  FMNMX3 R58, R32, |R231|, |R59|, !PT ;  /* 0x400000e7203a7276 */ /* 0x000fe2000780043b */
[----:B------:R-:W-:Y:S01]  /*41b0*/  FMUL R65, R219, R84 ;  /* 0x00000054db417220 */ /* 0x000fe20000400000 */
[----:B------:R-:W-:Y:S01]  /*41c0*/  FSEL R34, R217, R34, !P1 ;  /* 0x00000022d9227208 */ /* 0x000fe20004800000 */
[----:B------:R-:W-:Y:S01]  /*41d0*/  FMUL R226, R219, R226 ;  /* 0x000000e2dbe27220 */ /* 0x000fe20000400000 */
[----:B------:R-:W-:Y:S01]  /*41e0*/  FFMA R217, R206, R63, R146 ;  /* 0x0000003fced97223 */ /* 0x000fe20000000092 */
[----:B------:R-:W-:Y:S01]  /*41f0*/  FFMA R61, R207, R224, R147 ;  /* 0x000000e0cf3d7223 */ /* 0x000fe20000000093 */
[C---:B------:R-:W-:Y:S01]  /*4200*/  FMUL R67, R219.reuse, R82 ;  /* 0x00000052db437220 */ /* 0x040fe20000400000 */
[----:B------:R-:W-:Y:S01]  /*4210*/  FMNMX3 R58, R58, |R95|, |R37|, !PT ;  /* 0x4000005f3a3a7276 */ /* 0x000fe20007800425 */
        /* <DEDUP_REMOVED lines=25> */
[----:B------:R-:W-:Y:S01]  /*43b0*/  FFMA R63, R205, R226, R145 ;  /* 0x000000e2cd3f7223 */ /* 0x000fe20000000091 */
[----:B------:R-:W-:Y:S01]  /*43c0*/  FFMA R67, R202, R67, R142 ;  /* 0x00000043ca437223 */ /* 0x000fe2000000008e */
[----:B------:R-:W-:Y:S01]  /*43d0*/  FMNMX3 R58, R58, |R217|, |R61|, !PT ;  /* 0x400000d93a3a7276 */ /* 0x000fe2000780043d */
[----:B------:R-:W-:Y:S01]  /*43e0*/  FFMA R65, R203, R228, R143 ;  /* 0x000000e4cb417223 */ /* 0x000fe2000000008f */
[-C--:B------:R-:W-:Y:S01]  /*43f0*/  FMUL R64, R95, R0.reuse ;  /* 0x000000005f407220 */ /* 0x080fe20000400000 */
[-C--:B------:R-:W-:Y:S01]  /*4400*/  FMUL R68, R67, R0.reuse ;  /* 0x0000000043447220 */ /* 0x080fe20000400000 */
[----:B------:R-:W-:Y:S01]  /*4410*/  FMNMX3 R58, R58, |R219|, |R63|, !PT ;  /* 0x400000db3a3a7276 */ /* 0x000fe2000780043f */
[-C--:B------:R-:W-:Y:S01]  /*4420*/  FMUL R60, R231, R0.reuse ;  /* 0x00000000e73c7220 */ /* 0x080fe20000400000 */
[----:B------:R-:W-:Y:S01]  /*4430*/  FMUL R62, R217, R0 ;  /* 0x00000000d93e7220 */ /* 0x000fe20000400000 */
[----:B------:R-:W-:Y:S01]  /*4440*/  FSEL R64, R95, R64, !P1 ;  /* 0x000000405f407208 */ /* 0x000fe20004800000 */
[----:B------:R-:W-:Y:S01]  /*4450*/  FFMA R95, R200, R69, R140 ;  /* 0x00000045c85f7223 */ /* 0x000fe2000000008c */
[----:B------:R-:W-:Y:S01]  /*4460*/  FMNMX3 R66, R58, |R67|, |R65|, !PT ;  /* 0x400000433a427276 */ /* 0x000fe20007800441 */
[----:B------:R-:W-:Y:S01]  /*4470*/  FFMA R75, R194, R75, R134 ;  /* 0x0000004bc24b7223 */ /* 0x000fe20000000086 */
[----:B------:R-:W-:Y:S01]  /*4480*/  FSEL R58, R67, R68, !P1 ;  /* 0x00000044433a7208 */ /* 0x000fe20004800000 */
[----:B------:R-:W-:Y:S01]  /*4490*/  FFMA R67, R201, R230, R141 ;  /* 0x000000e6c9437223 */ /* 0x000fe2000000008d */
[----:B------:R-:W-:Y:S01]  /*44a0*/  FSEL R32, R231, R60, !P1 ;  /* 0x0000003ce7207208 */ /* 0x000fe20004800000 */
[----:B------:R-:W-:Y:S01]  /*44b0*/  FMUL R60, R219, R0 ;  /* 0x00000000db3c7220 */ /* 0x000fe20000400000 */
[----:B------:R-:W-:Y:S01]  /*44c0*/  FSEL R62, R217, R62, !P1 ;  /* 0x0000003ed93e7208 */ /* 0x000fe20004800000 */
[----:B------:R-:W-:Y:S01]  /*44d0*/  FFMA R217, R198, R71, R138 ;  /* 0x00000047c6d97223 */ /* 0x000fe2000000008a */
[----:B------:R-:W-:Y:S01]  /*44e0*/  FFMA R71, R199, R232, R139 ;  /* 0x000000e8c7477223 */ /* 0x000fe2000000008b */
[----:B------:R-:W-:Y:S01]  /*44f0*/  FMNMX3 R66, R66, |R95|, |R67|, !PT ;  /* 0x4000005f42427276 */ /* 0x000fe20007800443 */
[----:B------:R-:W-:Y:S01]  /*4500*/  FFMA R69, R195, R236, R135 ;  /* 0x000000ecc3457223 */ /* 0x000fe20000000087 */
[----:B------:R-:W-:Y:S01]  /*4510*/  FSEL R60, R219, R60, !P1 ;  /* 0x0000003cdb3c7208 */ /* 0x000fe20004800000 */
[----:B------:R-:W-:Y:S01]  /*4520*/  FFMA R219, R196, R73, R136 ;  /* 0x00000049c4db7223 */ /* 0x000fe20000000088 */
[----:B------:R-:W-:Y:S01]  /*4530*/  FFMA R73, R197, R234, R137 ;  /* 0x000000eac5497223 */ /* 0x000fe20000000089 */
[----:B------:R-:W-:Y:S01]  /*4540*/  FMNMX3 R66, R66, |R217|, |R71|, !PT ;  /* 0x400000d942427276 */ /* 0x000fe20007800447 */
[-C--:B------:R-:W-:Y:S01]  /*4550*/  FMUL R76, R75, R0.reuse ;  /* 0x000000004b4c7220 */ /* 0x080fe20000400000 */
[-C--:B------:R-:W-:Y:S01]  /*4560*/  FMUL R68, R219, R0.reuse ;  /* 0x00000000db447220 */ /* 0x080fe20000400000 */
[----:B------:R-:W-:Y:S01]  /*4570*/  FFMA R77, R192, R77, R132 ;  /* 0x0000004dc04d7223 */ /* 0x000fe20000000084 */
        /* <DEDUP_REMOVED lines=10> */
[----:B------:R-:W-:Y:S01]  /*4620*/  FFMA R81, R188, R81, R128 ;  /* 0x00000051bc517223 */ /* 0x000fe20000000080 */
[----:B------:R-:W-:Y:S01]  /*4630*/  FFMA R95, R189, R242, R129 ;  /* 0x000000f2bd5f7223 */ /* 0x000fe20000000081 */
[-C--:B------:R-:W-:Y:S01]  /*4640*/  FMUL R84, R77, R0.reuse ;  /* 0x000000004d547220 */ /* 0x080fe20000400000 */
[----:B------:R-:W-:Y:S01]  /*4650*/  FMNMX3 R74, R74, |R77|, |R75|, !PT ;  /* 0x4000004d4a4a7276 */ /* 0x000fe2000780044b */
[----:B------:R-:W-:Y:S01]  /*4660*/  FMUL R80, R219, R0 ;  /* 0x00000000db507220 */ /* 0x000fe20000400000 */
[----:B------:R-:W-:Y:S01]  /*4670*/  FSEL R70, R217, R70, !P1 ;  /* 0x00000046d9467208 */ /* 0x000fe20004800000 */
[----:B------:R-:W-:Y:S01]  /*4680*/  FFMA R83, R186, R83, R126 ;  /* 0x00000053ba537223 */ /* 0x000fe2000000007e */
[----:B------:R-:W-:Y:S01]  /*4690*/  FMNMX3 R74, R74, |R219|, |R79|, !PT ;  /* 0x400000db4a4a7276 */ /* 0x000fe2000780044f */
[----:B------:R-:W-:Y:S01]  /*46a0*/  FFMA R217, R187, R244, R127 ;  /* 0x000000f4bbd97223 */ /* 0x000fe2000000007f */
[----:B------:R-:W-:Y:S01]  /*46b0*/  FMUL R76, R81, R0 ;  /* 0x00000000514c7220 */ /* 0x000fe20000400000 */
[----:B------:R-:W-:Y:S01]  /*46c0*/  FSEL R84, R77, R84, !P1 ;  /* 0x000000544d547208 */ /* 0x000fe20004800000 */
[----:B------:R-:W-:Y:S01]  /*46d0*/  FFMA R77, R184, R85, R124 ;  /* 0x00000055b84d7223 */ /* 0x000fe2000000007c */
[----:B------:R-:W-:Y:S01]  /*46e0*/  FMNMX3 R74, R74, |R81|, |R95|, !PT ;  /* 0x400000514a4a7276 */ /* 0x000fe2000780045f */
[----:B------:R-:W-:Y:S01]  /*46f0*/  FFMA R231, R183, R248, R123 ;  /* 0x000000f8b7e77223 */ /* 0x000fe2000000007b */
        /* <DEDUP_REMOVED lines=8> */
[----:B------:R-:W-:Y:S01]  /*4780*/  FFMA R91, R178, R91, R118 ;  /* 0x0000005bb25b7223 */ /* 0x000fe20000000076 */
[----:B------:R-:W-:Y:S01]  /*4790*/  FFMA R87, R179, R252, R119 ;  /* 0x000000fcb3577223 */ /* 0x000fe20000000077 */
[----:B------:R-:W-:Y:S01]  /*47a0*/  FMNMX3 R78, R78, |R81|, |R231|, !PT ;  /* 0x400000514e4e7276 */ /* 0x000fe200078004e7 */
[----:B------:R-:W-:Y:S01]  /*47b0*/  FFMA R93, R176, R93, R116 ;  /* 0x0000005db05d7223 */ /* 0x000fe20000000074 */
[----:B------:R-:W-:Y:S01]  /*47c0*/  FFMA R233, R177, R56, R117 ;  /* 0x00000038b1e97223 */ /* 0x000fe20000000075 */
[----:B------:R-:W-:Y:S01]  /*47d0*/  FFMA R57, R174, R57, R114 ;  /* 0x00000039ae397223 */ /* 0x000fe20000000072 */
[----:B------:R-:W-:Y:S01]  /*47e0*/  FMNMX3 R78, R78, |R89|, |R85|, !PT ;  /* 0x400000594e4e7276 */ /* 0x000fe20007800455 */
[----:B------:R-:W-:Y:S01]  /*47f0*/  FFMA R235, R175, R54, R115 ;  /* 0x00000036afeb7223 */ /* 0x000fe20000000073 */
[----:B------:R-:W-:Y:S01]  /*4800*/  FMUL R88, R77, R0 ;  /* 0x000000004d587220 */ /* 0x000fe20000400000 */
[----:B------:R-:W-:Y:S01]  /*4810*/  FFMA R55, R172, R55, R112 ;  /* 0x00000037ac377223 */ /* 0x000fe20000000070 */
[----:B------:R-:W-:Y:S01]  /*4820*/  FMNMX3 R90, R78, |R91|, |R87|, !PT ;  /* 0x4000005b4e5a7276 */ /* 0x000fe20007800457 */
[----:B------:R-:W-:Y:S01]  /*4830*/  FFMA R237, R173, R52, R113 ;  /* 0x00000034aded7223 */ /* 0x000fe20000000071 */
[----:B------:R-:W-:Y:S01]  /*4840*/  FFMA R51, R168, R51, R108 ;  /* 0x00000033a8337223 */ /* 0x000fe2000000006c */
[----:B------:R-:W-:Y:S01]  /*4850*/  FSEL R88, R77, R88, !P1 ;  /* 0x000000584d587208 */ /* 0x000fe20004800000 */
[----:B------:R-:W-:Y:S01]  /*4860*/  FFMA R77, R170, R53, R110 ;  /* 0x00000035aa4d7223 */ /* 0x000fe2000000006e */
[----:B------:R-:W-:Y:S01]  /*4870*/  FMNMX3 R90, R90, |R93|, |R233|, !PT ;  /* 0x4000005d5a5a7276 */ /* 0x000fe200078004e9 */
[----:B------:R-:W-:Y:S01]  /*4880*/  FFMA R53, R171, R50, R111 ;  /* 0x00000032ab357223 */ /* 0x000fe2000000006f */
[----:B------:R-:W-:Y:S01]  /*4890*/  FMUL R52, R55, R0 ;  /* 0x0000000037347220 */ /* 0x000fe20000400000 */
[----:B------:R-:W-:Y:S01]  /*48a0*/  FFMA R239, R169, R48, R109 ;  /* 0x00000030a9ef7223 */ /* 0x000fe2000000006d */
[----:B------:R-:W-:Y:S01]  /*48b0*/  FMNMX3 R90, R90, |R57|, |R235|, !PT ;  /* 0x400000395a5a7276 */ /* 0x000fe200078004eb */
[-C--:B------:R-:W-:Y:S01]  /*48c0*/  FMUL R54, R57, R0.reuse ;  /* 0x0000000039367220 */ /* 0x080fe20000400000 */
[----:B------:R-:W-:Y:S01]  /*48d0*/  FMUL R50, R77, R0 ;  /* 0x000000004d327220 */ /* 0x000fe20000400000 */
[----:B------:R-:W-:Y:S01]  /*48e0*/  FSEL R52, R55, R52, !P1 ;  /* 0x0000003437347208 */ /* 0x000fe20004800000 */
[----:B------:R-:W-:Y:S01]  /*48f0*/  FMUL R92, R91, R0 ;  /* 0x000000005b5c7220 */ /* 0x000fe20000400000 */
[----:B------:R-:W-:Y:S01]  /*4900*/  FMNMX3 R90, R90, |R55|, |R237|, !PT ;  /* 0x400000375a5a7276 */ /* 0x000fe200078004ed */
[----:B------:R-:W-:Y:S01]  /*4910*/  FFMA R55, R166, R49, R106 ;  /* 0x00000031a6377223 */ /* 0x000fe2000000006a */
        /* <DEDUP_REMOVED lines=9> */
[-C--:B------:R-:W-:Y:S01]  /*49b0*/  FMUL R42, R51, R0.reuse ;  /* 0x00000000332a7220 */ /* 0x080fe20000400000 */
[-C--:B------:R-:W-:Y:S01]  /*49c0*/  FMUL R44, R55, R0.reuse ;  /* 0x00000000372c7220 */ /* 0x080fe20000400000 */
[----:B------:R-:W-:Y:S01]  /*49d0*/  FMNMX3 R90, R90, |R55|, |R49|, !PT ;  /* 0x400000375a5a7276 */ /* 0x000fe20007800431 */
[----:B------:R-:W-:Y:S01]  /*49e0*/  FMUL R46, R57, R0 ;  /* 0x00000000392e7220 */ /* 0x000fe20000400000 */
[----:B------:R-:W-:Y:S01]  /*49f0*/  FSEL R78, R91, R92, !P1 ;  /* 0x0000005c5b4e7208 */ /* 0x000fe20004800000 */
[-C--:B------:R-:W-:Y:S01]  /*4a00*/  @P1 FMUL R33, R33, R0.reuse ;  /* 0x0000000021211220 */ /* 0x080fe20000400000 */
[----:B------:R-:W-:Y:S01]  /*4a10*/  FMNMX3 R90, R90, |R57|, |R47|, !PT ;  /* 0x400000395a5a7276 */ /* 0x000fe2000780042f */
[----:B------:R-:W-:Y:S01]  /*4a20*/  @P1 FMUL R59, R59, R0 ;  /* 0x000000003b3b1220 */ /* 0x000fe20000400000 */
[----:B------:R-:W-:Y:S01]  /*4a30*/  FSEL R42, R51, R42, !P1 ;  /* 0x0000002a332a7208 */ /* 0x000fe20004800000 */
[----:B------:R-:W-:Y:S01]  /*4a40*/  FFMA R51, R160, R43, R100 ;  /* 0x0000002ba0337223 */ /* 0x000fe20000000064 */
[----:B------:R-:W-:Y:S01]  /*4a50*/  FFMA R43, R161, R40, R101 ;  /* 0x00000028a12b7223 */ /* 0x000fe20000000065 */
[----:B------:R-:W-:Y:S01]  /*4a60*/  FMNMX3 R90, R90, |R77|, |R45|, !PT ;  /* 0x4000004d5a5a7276 */ /* 0x000fe2000780042d */
[----:B------:R-:W-:Y:S01]  /*4a70*/  @P1 FMUL R35, R35, R0 ;  /* 0x0000000023231220 */ /* 0x000fe20000400000 */
[----:B------:R-:W-:Y:S01]  /*4a80*/  FSEL R44, R55, R44, !P1 ;  /* 0x0000002c372c7208 */ /* 0x000fe20004800000 */
[----:B------:R-:W-:Y:S01]  /*4a90*/  FFMA R55, R158, R41, R98 ;  /* 0x000000299e377223 */ /* 0x000fe20000000062 */
[----:B------:R-:W-:Y:S01]  /*4aa0*/  FSEL R46, R57, R46, !P1 ;  /* 0x0000002e392e7208 */ /* 0x000fe20004800000 */
[----:B------:R-:W-:Y:S01]  /*4ab0*/  FFMA R41, R159, R38, R99 ;  /* 0x000000269f297223 */ /* 0x000fe20000000063 */
[----:B------:R-:W-:Y:S01]  /*4ac0*/  FFMA R57, R156, R39, R96 ;  /* 0x000000279c397223 */ /* 0x000fe20000000060 */
[----:B------:R-:W-:Y:S01]  /*4ad0*/  FMNMX3 R90, R90, |R51|, |R43|, !PT ;  /* 0x400000335a5a7276 */ /* 0x000fe2000780042b */
[----:B------:R-:W-:Y:S01]  /*4ae0*/  FFMA R39, R157, R6, R97 ;  /* 0x000000069d277223 */ /* 0x000fe20000000061 */
[-C--:B------:R-:W-:Y:S01]  /*4af0*/  FMUL R6, R55, R0.reuse ;  /* 0x0000000037067220 */ /* 0x080fe20000400000 */
[-C--:B------:R-:W-:Y:S01]  /*4b00*/  FMUL R38, R51, R0.reuse ;  /* 0x0000000033267220 */ /* 0x080fe20000400000 */
[-C--:B------:R-:W-:Y:S01]  /*4b10*/  FMUL R92, R57, R0.reuse ;  /* 0x00000000395c7220 */ /* 0x080fe20000400000 */
[----:B------:R-:W-:Y:S01]  /*4b20*/  FMNMX3 R90, R90, |R55|, |R41|, !PT ;  /* 0x400000375a5a7276 */ /* 0x000fe20007800429 */
[----:B------:R-:W-:Y:S01]  /*4b30*/  @P1 FMUL R37, R37, R0 ;  /* 0x0000000025251220 */ /* 0x000fe20000400000 */
[----:B------:R-:W-:Y:S01]  /*4b40*/  FSEL R40, R55, R6, !P1 ;  /* 0x0000000637287208 */ /* 0x000fe20004800000 */
[----:B------:R-:W-:Y:S01]  /*4b50*/  @P1 FMUL R61, R61, R0 ;  /* 0x000000003d3d1220 */ /* 0x000fe20000400000 */
[----:B------:R-:W-:Y:S01]  /*4b60*/  FSEL R38, R51, R38, !P1 ;  /* 0x0000002633267208 */ /* 0x000fe20004800000 */
[-C--:B------:R-:W-:Y:S01]  /*4b70*/  @P1 FMUL R43, R43, R0.reuse ;  /* 0x000000002b2b1220 */ /* 0x080fe20000400000 */
[----:B------:R-:W-:Y:S01]  /*4b80*/  FMNMX3 R6, R90, |R57|, |R39|, !PT ;  /* 0x400000395a067276 */ /* 0x000fe20007800427 */
[----:B------:R-:W-:Y:S01]  /*4b90*/  @P1 FMUL R39, R39, R0 ;  /* 0x0000000027271220 */ /* 0x000fe20000400000 */
[----:B------:R-:W-:Y:S01]  /*4ba0*/  FSEL R92, R57, R92, !P1 ;  /* 0x0000005c395c7208 */ /* 0x000fe20004800000 */
[----:B------:R-:W-:Y:S01]  /*4bb0*/  @P1 FMUL R63, R63, R0 ;  /* 0x000000003f3f1220 */ /* 0x000fe20000400000 */
[----:B------:R-:W-:Y:S01]  /*4bc0*/  F2FP.BF16.F32.PACK_AB R51, R33, R36 ;  /* 0x000000242133723e */ /* 0x000fe200000010ff */
[----:B------:R-:W-:Y:S01]  /*4bd0*/  FMUL R82, R83, R0 ;  /* 0x0000000053527220 */ /* 0x000fe20000400000 */
[----:B------:R-:W-:Y:S01]  /*4be0*/  F2FP.BF16.F32.PACK_AB R57, R59, R32 ;  /* 0x000000203b39723e */ /* 0x000fe200000010ff */
[----:B------:R-:W-:Y:S01]  /*4bf0*/  FMUL R48, R77, R0 ;  /* 0x000000004d307220 */ /* 0x000fe20000400000 */
[----:B------:R-:W0:Y:S01]  /*4c00*/  LDC.64 R32, c[0x0][0x3c8] ;  /* 0x0000f200ff207b82 */ /* 0x000e220000000a00 */
[----:B------:R-:W-:Y:S01]  /*4c10*/  F2FP.BF16.F32.PACK_AB R55, R35, R34 ;  /* 0x000000222337723e */ /* 0x000fe200000010ff */
[-C--:B------:R-:W-:Y:S01]  /*4c20*/  @P1 FMUL R65, R65, R0.reuse ;  /* 0x0000000041411220 */ /* 0x080fe20000400000 */
[----:B------:R-:W-:Y:S01]  /*4c30*/  @P1 FMUL R41, R41, R0 ;  /* 0x0000000029291220 */ /* 0x000fe20000400000 */
[----:B------:R-:W-:Y:S01]  /*4c40*/  F2FP.BF16.F32.PACK_AB R59, R37, R64 ;  /* 0x00000040253b723e */ /* 0x000fe200000010ff */
[-C--:B------:R-:W-:Y:S01]  /*4c50*/  @P1 FMUL R67, R67, R0.reuse ;  /* 0x0000000043431220 */ /* 0x080fe20000400000 */
[-C--:B------:R-:W-:Y:S01]  /*4c60*/  @P1 FMUL R71, R71, R0.reuse ;  /* 0x0000000047471220 */ /* 0x080fe20000400000 */
[----:B------:R-:W-:Y:S01]  /*4c70*/  @P1 FMUL R239, R239, R0 ;  /* 0x00000000efef1220 */ /* 0x000fe20000400000 */
[----:B------:R-:W-:Y:S01]  /*4c80*/  F2FP.BF16.F32.PACK_AB R61, R61, R62 ;  /* 0x0000003e3d3d723e */ /* 0x000fe200000010ff */
[----:B------:R-:W-:Y:S01]  /*4c90*/  @P1 FMUL R73, R73, R0 ;  /* 0x0000000049491220 */ /* 0x000fe20000400000 */
[----:B------:R-:W-:Y:S01]  /*4ca0*/  F2FP.BF16.F32.PACK_AB R247, R43, R38 ;  /* 0x000000262bf7723e */ /* 0x000fe200000010ff */
[----:B------:R-:W-:Y:S01]  /*4cb0*/  FMUL R86, R81, R0 ;  /* 0x0000000051567220 */ /* 0x000fe20000400000 */
[----:B------:R-:W-:Y:S01]  /*4cc0*/  F2FP.BF16.F32.PACK_AB R251, R39, R92 ;  /* 0x0000005c27fb723e */ /* 0x000fe200000010ff */
[----:B------:R-:W-:Y:S01]  /*4cd0*/  @P1 FMUL R69, R69, R0 ;  /* 0x0000000045451220 */ /* 0x000fe20000400000 */
[----:B------:R-:W-:Y:S01]  /*4ce0*/  F2FP.BF16.F32.PACK_AB R63, R63, R60 ;  /* 0x0000003c3f3f723e */ /* 0x000fe200000010ff */
[-C--:B------:R-:W-:Y:S01]  /*4cf0*/  @P1 FMUL R49, R49, R0.reuse ;  /* 0x0000000031311220 */ /* 0x080fe20000400000 */
[----:B------:R-:W-:Y:S01]  /*4d00*/  @P1 FMUL R45, R45, R0 ;  /* 0x000000002d2d1220 */ /* 0x000fe20000400000 */
[----:B------:R-:W-:Y:S01]  /*4d10*/  FSEL R74, R83, R82, !P1 ;  /* 0x00000052534a7208 */ /* 0x000fe20004800000 */
[----:B------:R-:W-:Y:S01]  /*4d20*/  FMUL R56, R93, R0 ;  /* 0x000000005d387220 */ /* 0x000fe20000400000 */
[----:B------:R-:W-:Y:S01]  /*4d30*/  FSEL R48, R77, R48, !P1 ;  /* 0x000000304d307208 */ /* 0x000fe20004800000 */
[----:B------:R-:W-:Y:S01]  /*4d40*/  @P1 FMUL R75, R75, R0 ;  /* 0x000000004b4b1220 */ /* 0x000fe20000400000 */
[----:B------:R-:W-:Y:S01]  /*4d50*/  F2FP.BF16.F32.PACK_AB R65, R65, R58 ;  /* 0x0000003a4141723e */ /* 0x000fe200000010ff */
[----:B------:R-:W-:Y:S01]  /*4d60*/  FMUL R82, R89, R0 ;  /* 0x0000000059527220 */ /* 0x000fe20000400000 */
[----:B------:R-:W-:Y:S01]  /*4d70*/  F2FP.BF16.F32.PACK_AB R249, R41, R40 ;  /* 0x0000002829f9723e */ /* 0x000fe200000010ff */
[----:B0-----:R-:W-:Y:S01]  /*4d80*/  IMAD.WIDE.U32 R34, R10, 0x4, R32 ;  /* 0x000000040a227825 */ /* 0x001fe200078e0020 */
[----:B------:R-:W-:-:S03]  /*4d90*/  F2FP.BF16.F32.PACK_AB R67, R67, R72 ;  /* 0x000000484343723e */ /* 0x000fc600000010ff */
[-C--:B------:R-:W-:Y:S01]  /*4da0*/  @P1 FMUL R79, R79, R0.reuse ;  /* 0x000000004f4f1220 */ /* 0x080fe20000400000 */
[----:B------:R-:W-:Y:S01]  /*4db0*/  @P1 FMUL R47, R47, R0 ;  /* 0x000000002f2f1220 */ /* 0x000fe20000400000 */
[--C-:B------:R-:W-:Y:S01]  /*4dc0*/  IMAD.WIDE.U32 R10, R11, 0x4, R32.reuse ;  /* 0x000000040b0a7825 */ /* 0x100fe200078e0020 */
[----:B------:R1:W-:Y:S01]  /*4dd0*/  STG.E desc[UR8][R34.64], R51 ;  /* 0x0000003322007986 */ /* 0x0003e2000c101908 */
[----:B------:R-:W-:Y:S02]  /*4de0*/  F2FP.BF16.F32.PACK_AB R71, R71, R70 ;  /* 0x000000464747723e */ /* 0x000fe400000010ff */
[----:B------:R-:W-:Y:S01]  /*4df0*/  @P1 FMUL R95, R95, R0 ;  /* 0x000000005f5f1220 */ /* 0x000fe20000400000 */
[--C-:B------:R-:W-:Y:S01]  /*4e00*/  IMAD.WIDE.U32 R36, R12, 0x4, R32.reuse ;  /* 0x000000040c247825 */ /* 0x100fe200078e0020 */
[----:B------:R1:W-:Y:S01]  /*4e10*/  STG.E desc[UR8][R34.64+0x400], R55 ;  /* 0x0004003722007986 */ /* 0x0003e2000c101908 */
[----:B------:R-:W-:Y:S02]  /*4e20*/  F2FP.BF16.F32.PACK_AB R239, R239, R42 ;  /* 0x0000002aefef723e */ /* 0x000fe400000010ff */
[----:B------:R-:W-:Y:S01]  /*4e30*/  @P1 FMUL R217, R217, R0 ;  /* 0x00000000d9d91220 */ /* 0x000fe20000400000 */
[----:B------:R-:W-:Y:S01]  /*4e40*/  IMAD.WIDE.U32 R12, R13, 0x4, R32 ;  /* 0x000000040d0c7825 */ /* 0x000fe200078e0020 */
[----:B------:R1:W-:Y:S01]  /*4e50*/  STG.E desc[UR8][R10.64], R57 ;  /* 0x000000390a007986 */ /* 0x0003e2000c101908 */
[----:B------:R-:W-:-:S02]  /*4e60*/  F2FP.BF16.F32.PACK_AB R73, R73, R68 ;  /* 0x000000444949723e */ /* 0x000fc400000010ff */
[----:B------:R-:W-:Y:S01]  /*4e70*/  @P1 FMUL R231, R231, R0 ;  /* 0x00000000e7e71220 */ /* 0x000fe20000400000 */
[--C-:B------:R-:W-:Y:S01]  /*4e80*/  IMAD.WIDE.U32 R38, R14, 0x4, R32.reuse ;  /* 0x000000040e267825 */ /* 0x100fe200078e0020 */
[----:B------:R1:W-:Y:S01]  /*4e90*/  STG.E desc[UR8][R36.64], R59 ;  /* 0x0000003b24007986 */ /* 0x0003e2000c101908 */
[----:B------:R-:W-:Y:S02]  /*4ea0*/  FSEL R86, R81, R86, !P1 ;  /* 0x0000005651567208 */ /* 0x000fe40004800000 */
[----:B------:R-:W-:Y:S01]  /*4eb0*/  @P1 FMUL R219, R219, R0 ;  /* 0x00000000dbdb1220 */ /* 0x000fe20000400000 */
[--C-:B------:R-:W-:Y:S01]  /*4ec0*/  IMAD.WIDE.U32 R14, R15, 0x4, R32.reuse ;  /* 0x000000040f0e7825 */ /* 0x100fe200078e0020 */
[----:B------:R1:W-:Y:S01]  /*4ed0*/  STG.E desc[UR8][R12.64], R61 ;  /* 0x0000003d0c007986 */ /* 0x0003e2000c101908 */
[----:B------:R-:W-:Y:S02]  /*4ee0*/  F2FP.BF16.F32.PACK_AB R77, R69, R66 ;  /* 0x00000042454d723e */ /* 0x000fe400000010ff */
[----:B------:R-:W-:Y:S01]  /*4ef0*/  @P1 FMUL R233, R233, R0 ;  /* 0x00000000e9e91220 */ /* 0x000fe20000400000 */
[--C-:B------:R-:W-:Y:S01]  /*4f00*/  IMAD.WIDE.U32 R40, R16, 0x4, R32.reuse ;  /* 0x0000000410287825 */ /* 0x100fe200078e0020 */
[----:B------:R-:W-:Y:S01]  /*4f10*/  F2FP.BF16.F32.PACK_AB R241, R49, R44 ;  /* 0x0000002c31f1723e */ /* 0x000fe200000010ff */
[----:B------:R1:W-:Y:S01]  /*4f20*/  STG.E desc[UR8][R38.64], R63 ;  /* 0x0000003f26007986 */ /* 0x0003e2000c101908 */
[----:B------:R-:W-:Y:S01]  /*4f30*/  F2FP.BF16.F32.PACK_AB R245, R45, R48 ;  /* 0x000000302df5723e */ /* 0x000fe200000010ff */
[----:B------:R-:W-:Y:S01]  /*4f40*/  IMAD.WIDE.U32 R16, R17, 0x4, R32 ;  /* 0x0000000411107825 */ /* 0x000fe200078e0020 */
[----:B------:R-:W-:-:S03]  /*4f50*/  FSEL R56, R93, R56, !P1 ;  /* 0x000000385d387208 */ /* 0x000fc60004800000 */
[----:B------:R-:W-:Y:S01]  /*4f60*/  @P1 FMUL R237, R237, R0 ;  /* 0x00000000eded1220 */ /* 0x000fe20000400000 */
[----:B------:R-:W-:Y:S01]  /*4f70*/  F2FP.BF16.F32.PACK_AB R81, R75, R84 ;  /* 0x000000544b51723e */ /* 0x000fe200000010ff */
[----:B------:R-:W-:-:S04]  /*4f80*/  IMAD.WIDE.U32 R42, R18, 0x4, R32 ;  /* 0x00000004122a7825 */ /* 0x000fc800078e0020 */
[----:B------:R-:W-:Y:S01]  /*4f90*/  @P1 FMUL R53, R53, R0 ;  /* 0x0000000035351220 */ /* 0x000fe20000400000 */
[----:B------:R1:W-:Y:S01]  /*4fa0*/  STG.E desc[UR8][R14.64], R65 ;  /* 0x000000410e007986 */ /* 0x0003e2000c101908 */
[----:B------:R-:W-:Y:S01]  /*4fb0*/  FSEL R82, R89, R82, !P1 ;  /* 0x0000005259527208 */ /* 0x000fe20004800000 */
[----:B------:R-:W-:Y:S01]  /*4fc0*/  IMAD.WIDE.U32 R18, R19, 0x4, R32 ;  /* 0x0000000413127825 */ /* 0x000fe200078e0020 */
[----:B------:R-:W-:-:S03]  /*4fd0*/  F2FP.BF16.F32.PACK_AB R83, R79, R80 ;  /* 0x000000504f53723e */ /* 0x000fc600000010ff */
[----:B------:R-:W-:Y:S01]  /*4fe0*/  @P1 FMUL R85, R85, R0 ;  /* 0x0000000055551220 */ /* 0x000fe20000400000 */
[----:B------:R-:W-:Y:S01]  /*4ff0*/  F2FP.BF16.F32.PACK_AB R243, R47, R46 ;  /* 0x0000002e2ff3723e */ /* 0x000fe200000010ff */
        /* <DEDUP_REMOVED lines=49> */
[----:B------:R1:W-:Y:S04]  /*5310*/  STG.E desc[UR8][R86.64], R243 ;  /* 0x000000f356007986 */ /* 0x0003e8000c101908 */
[----:B------:R1:W-:Y:S04]  /*5320*/  STG.E desc[UR8][R220.64], R245 ;  /* 0x000000f5dc007986 */ /* 0x0003e8000c101908 */
[----:B------:R1:W-:Y:S04]  /*5330*/  STG.E desc[UR8][R222.64], R247 ;  /* 0x000000f7de007986 */ /* 0x0003e8000c101908 */
[----:B------:R1:W-:Y:S04]  /*5340*/  STG.E desc[UR8][R224.64], R249 ;  /* 0x000000f9e0007986 */ /* 0x0003e8000c101908 */
[----:B------:R1:W-:Y:S02]  /*5350*/  STG.E desc[UR8][R32.64], R251 ;  /* 0x000000fb20007986 */ /* 0x0003e4000c101908 */
.L_x_7611:
[----:B01----:R-:W0:Y:S01]  /*5360*/  LDC R11, c[0x0][0x380] ;  /* 0x0000e000ff0b7b82 */ /* 0x003e220000000800 */
[----:B------:R-:W1:Y:S01]  /*5370*/  LDCU UR6, c[0x0][0x388] ;  /* 0x00007100ff0677ac */ /* 0x000e620008000800 */
[----:B------:R-:W-:Y:S01]  /*5380*/  IADD3 R9, PT, PT, R9, 0x1, RZ ;  /* 0x0000000109097810 */ /* 0x000fe20007ffe0ff */
[----:B------:R-:W-:-:S03]  /*5390*/  UPLOP3.LUT UP1, UPT, UPT, UPT, UP1, 0x40, 0x4 ;  /* 0x000000000004789c */ /* 0x000fc60003f2e810 */
[----:B------:R-:W-:Y:S02]  /*53a0*/  LOP3.LUT R9, R9, 0x3, RZ, 0xc0, !PT ;  /* 0x0000000309097812 */ /* 0x000fe400078ec0ff */
[----:B0-----:R-:W-:-:S04]  /*53b0*/  IADD3 R4, PT, PT, R4, R11, RZ ;  /* 0x0000000b04047210 */ /* 0x001fc80007ffe0ff */
[----:B-1----:R-:W-:-:S13]  /*53c0*/  ISETP.GE.AND P2, PT, R4, UR6, PT ;  /* 0x0000000604007c0c */ /* 0x002fda000bf46270 */
[----:B------:R-:W-:Y:S05]  /*53d0*/  @!P2 BRA `(.L_x_7612) ;  /* 0xffffffb4007ca947 */ /* 0x000fea000383ffff */
.L_x_7598:
        /* <DEDUP_REMOVED lines=38> */
.L_x_7620:
[----:B------:R-:W-:Y:S02]  /*5640*/  ISETP.NE.AND P0, PT, R3, RZ, PT ;  /* 0x000000ff0300720c */ /* 0x000fe40003f05270 */
[----:B-1----:R-:W-:-:S11]  /*5650*/  FMNMX R7, R5, R6, !PT ;  /* 0x0000000605077209 */ /* 0x002fd60007800000 */
[----:B------:R-:W-:Y:S05]  /*5660*/  @P0 BRA `(.L_x_7614) ;  /* 0x0000000000080947 */ /* 0x000fea0003800000 */
[----:B0-----:R-:W0:Y:S02]  /*5670*/  LDC.64 R4, c[0x0][0x3f8] ;  /* 0x0000fe00ff047b82 */ /* 0x001e240000000a00 */
[----:B0-----:R1:W-:Y:S02]  /*5680*/  REDG.E.MAX.S32.STRONG.GPU desc[UR8][R4.64], R7 ;  /* 0x000000070400798e */ /* 0x0013e4000d12e308 */
.L_x_7614:
[----:B------:R-:W-:Y:S05]  /*5690*/  BSYNC B0 ;  /* 0x0000000000007941 */ /* 0x000fea0003800000 */
.L_x_7613:
        /* <DEDUP_REMOVED lines=12> */
[----:B01----:R-:W-:Y:S05]  /*5760*/  CALL.REL.NOINC `($__internal_90_$__cuda_sm20_rcp_rn_f32_slowpath) ;  /* 0x00000000005c7944 */ /* 0x003fea0003c00000 */
[----:B------:R-:W-:Y:S01]  /*5770*/  MOV R5, R228 ;  /* 0x000000e400057202 */ /* 0x000fe20000000f00 */
[----:B------:R-:W-:Y:S06]  /*5780*/  BRA `(.L_x_7617) ;  /* 0x0000000000107947 */ /* 0x000fec0003800000 */
.L_x_7616:
[----:B01----:R-:W0:Y:S02]  /*5790*/  MUFU.RCP R5, R0 ;  /* 0x0000000000057308 */ /* 0x003e240000001000 */
[----:B0-----:R-:W-:-:S04]  /*57a0*/  FFMA R2, R5, R0, -1 ;  /* 0xbf80000005027423 */ /* 0x001fc80000000000 */
[----:B------:R-:W-:-:S04]  /*57b0*/  FADD.FTZ R2, -R2, -RZ ;  /* 0x800000ff02027221 */ /* 0x000fc80000010100 */
[----:B------:R-:W-:-:S07]  /*57c0*/  FFMA R5, R5, R2, R5 ;  /* 0x0000000205057223 */ /* 0x000fce0000000005 */
.L_x_7617:
[----:B------:R-:W0:Y:S02]  /*57d0*/  LDC.64 R2, c[0x0][0x3f0] ;  /* 0x0000fc00ff027b82 */ /* 0x000e240000000a00 */
[----:B0-----:R-:W-:Y:S01]  /*57e0*/  STG.E desc[UR8][R2.64], R5 ;  /* 0x0000000502007986 */ /* 0x001fe2000c101908 */
[----:B------:R-:W-:Y:S05]  /*57f0*/  EXIT ;  /* 0x000000000000794d */ /* 0x000fea0003800000 */
.L_x_7615:
[----:B------:R-:W-:Y:S02]  /*5800*/  MOV R8, 0x2 ;  /* 0x0000000200087802 */ /* 0x000fe40000000f00 */
[----:B------:R-:W-:Y:S02]  /*5810*/  MOV R9, 0x1f ;  /* 0x0000001f00097802 */ /* 0x000fe40000000f00 */
[----:B------:R-:W-:-:S07]  /*5820*/  MOV R7, 0xffffffff ;  /* 0xffffffff00077802 */ /* 0x000fce0000000f00 */
[----:B01---5:R-:W-:Y:S05]  /*5830*/  WARPSYNC.COLLECTIVE R7, `(.L_x_7618) ;  /* 0x0000000007087348 */ /* 0x023fea0003c00000 */
[----:B-1----:R1:W2:Y:S02]  /*5840*/  SHFL.DOWN P0, R6, R4, R8, R9 ;  /* 0x0800000804067389 */ /* 0x0022a40000000009 */
[----:B012--5:R-:W-:Y:S05]  /*5850*/  ENDCOLLECTIVE ;  /* 0x000000000000791b */ /* 0x027fea0003800000 */
.L_x_7618:
[----:B------:R-:W-:Y:S02]  /*5860*/  MOV R8, 0x1 ;  /* 0x0000000100087802 */ /* 0x000fe40000000f00 */
[----:B------:R-:W-:-:S04]  /*5870*/  MOV R5, R6 ;  /* 0x0000000600057202 */ /* 0x000fc80000000f00 */
[----:B------:R-:W-:-:S04]  /*5880*/  FMNMX R5, R5, R4, !PT ;  /* 0x0000000405057209 */ /* 0x000fc80007800000 */
[----:B------:R-:W-:-:S07]  /*5890*/  MOV R4, R5 ;  /* 0x0000000500047202 */ /* 0x000fce0000000f00 */
[----:B------:R-:W-:Y:S05]  /*58a0*/  WARPSYNC.COLLECTIVE R7, `(.L_x_7619) ;  /* 0x0000000007087348 */ /* 0x000fea0003c00000 */
[----:B------:R0:W1:Y:S02]  /*58b0*/  SHFL.DOWN P0, R6, R4, R8, R9 ;  /* 0x0800000804067389 */ /* 0x0000640000000009 */
[----:B01----:R-:W-:Y:S05]  /*58c0*/  ENDCOLLECTIVE ;  /* 0x000000000000791b */ /* 0x003fea0003800000 */
.L_x_7619:
[----:B------:R-:W-:Y:S05]  /*58d0*/  BRA `(.L_x_7620) ;  /* 0xfffffffc00587947 */ /* 0x000fea000383ffff */
        .weak           $__internal_90_$__cuda_sm20_rcp_rn_f32_slowpath
        .type           $__internal_90_$__cuda_sm20_rcp_rn_f32_slowpath,@function
        .size           $__internal_90_$__cuda_sm20_rcp_rn_f32_slowpath,(.L_x_12958 - $__internal_90_$__cuda_sm20_rcp_rn_f32_slowpath)
$__internal_90_$__cuda_sm20_rcp_rn_f32_slowpath:
        /* <DEDUP_REMOVED lines=15> */
.L_x_7622:
        /* <DEDUP_REMOVED lines=33> */
.L_x_7624:
[----:B------:R0:W1:Y:S02]  /*5be0*/  MUFU.RCP R228, R34 ;  /* 0x0000002200e47308 */ /* 0x0000640000001000 */
.L_x_7623:
[----:B------:R-:W-:Y:S05]  /*5bf0*/  BSYNC B1 ;  /* 0x0000000000017941 */ /* 0x000fea0003800000 */
.L_x_7621:
[----:B------:R-:W-:Y:S01]  /*5c00*/  HFMA2 R35, -RZ, RZ, 0, 0 ;  /* 0x00000000ff237431 */ /* 0x000fe200000001ff */
[----:B0-----:R-:W-:-:S04]  /*5c10*/  MOV R34, R226 ;  /* 0x000000e200227202 */ /* 0x001fc80000000f00 */
[----:B-1----:R-:W-:Y:S05]  /*5c20*/  RET.REL.NODEC R34 `(_ZN18transformer_engine13normalization19ln_fwd_tuned_kernelINS0_13Kernel_traitsIff13__nv_bfloat16fjLj15360ELj2ELj1ELj4ELj8ENS0_18Kernel_traits_baseILj15360EffS3_fjLj128EEEEEEEvNS0_19ForwardKernelParamsE) ;  /* 0xffffffa022f47950 */ /* 0x002fea0003c3ffff */
.L_x_7625:
        /* <DEDUP_REMOVED lines=13> */
.L_x_12958:


//--------------------- .text._ZN18transformer_engine13normalization19ln_fwd_tuned_kernelINS0_13Kernel_traitsI13__nv_bfloat16S3_S3_fjLj15360ELj2ELj1ELj4ELj8ENS0_18Kernel_traits_baseILj15360ES3_S3_S3_fjLj128EEEEEEEvNS0_19ForwardKernelParamsE --------------------------
	.section	.text._ZN18transformer_engine13normalization19ln_fwd_tuned_kernelINS0_13Kernel_traitsI13__nv_bfloat16S3_S3_fjLj15360ELj2ELj1ELj4ELj8ENS0_18Kernel_traits_baseILj15360ES3_S3_S3_fjLj128EEEEEEEvNS0_19ForwardKernelParamsE,"ax",@progbits
	.align	128
        .global         _ZN18transformer_engine13normalization19ln_fwd_tuned_kernelINS0_13Kernel_traitsI13__nv_bfloat16S3_S3_fjLj15360ELj2ELj1ELj4ELj8ENS0_18Kernel_traits_baseILj15360ES3_S3_S3_fjLj128EEEEEEEvNS0_19ForwardKernelParamsE
        .type           _ZN18transformer_engine13normalization19ln_fwd_tuned_kernelINS0_13Kernel_traitsI13__nv_bfloat16S3_S3_fjLj15360ELj2ELj1ELj4ELj8ENS0_18Kernel_traits_baseILj15360ES3_S3_S3_fjLj128EEEEEEEvNS0_19ForwardKernelParamsE,@function
        .size           _ZN18transformer_engine13normalization19ln_fwd_tuned_kernelINS0_13Kernel_traitsI13__nv_bfloat16S3_S3_fjLj15360ELj2ELj1ELj4ELj8ENS0_18Kernel_traits_baseILj15360ES3_S3_S3_fjLj128EEEEEEEvNS0_19ForwardKernelParamsE,(.L_x_12959 - _ZN18transformer_engine13normalization19ln_fwd_tuned_kernelINS0_13Kernel_traitsI13__nv_bfloat16S3_S3_fjLj15360ELj2ELj1ELj4ELj8ENS0_18Kernel_traits_baseILj15360ES3_S3_S3_fjLj128EEEEEEEvNS0_19ForwardKernelParamsE)
        .other          _ZN18transformer_engine13normalization19ln_fwd_tuned_kernelINS0_13Kernel_traitsI13__nv_bfloat16S3_S3_fjLj15360ELj2ELj1ELj4ELj8ENS0_18Kernel_traits_baseILj15360ES3_S3_S3_fjLj128EEEEEEEvNS0_19ForwardKernelParamsE,@"STO_CUDA_ENTRY STV_DEFAULT"
_ZN18transformer_engine13normalization19ln_fwd_tuned_kernelINS0_13Kernel_traitsI13__nv_bfloat16S3_S3_fjLj15360ELj2ELj1ELj4ELj8ENS0_18Kernel_traits_baseILj15360ES3_S3_S3_fjLj128EEEEEEEvNS0_19ForwardKernelParamsE:
.text._ZN18transformer_engine13normalization19ln_fwd_tuned_kernelINS0_13Kernel_traitsI13__nv_bfloat16S3_S3_fjLj15360ELj2ELj1ELj4ELj8ENS0_18Kernel_traits_baseILj15360ES3_S3_S3_fjLj128EEEEEEEvNS0_19ForwardKernelParamsE:
        /* <DEDUP_REMOVED lines=37> */
[----:B------:R0:W4:Y:S04]  /*0250*/  LDG.E.64 R32, desc[UR8][R2.64+0x7000] ;  /* 0x0070000802207981 */ /* 0x000128000c1e1b00 */
        /* <DEDUP_REMOVED lines=15> */
[----:B0-----:R-:W-:Y:S01]  /*0350*/  LOP3.LUT R2, R185, 0x1, RZ, 0xc0, !PT ;  /* 0x00000001b9027812 */ /* 0x001fe200078ec0ff */
[----:B------:R-:W-:Y:S01]  /*0360*/  UPLOP3.LUT UP1, UPT, UPT, UPT, UPT, 0x40, 0x4 ;  /* 0x000000000004789c */ /* 0x000fe20003f2e870 */
[----:B------:R-:W-:-:S02]  /*0370*/  LOP3.LUT R123, R0, 0x1f, RZ, 0xc0, !PT ;  /* 0x0000001f007b7812 */ /* 0x000fc400078ec0ff */
[----:B------:R-:W-:Y:S02]  /*0380*/  MOV R124, RZ ;  /* 0x000000ff007c7202 */ /* 0x000fe40000000f00 */
[----:B------:R-:W-:Y:S02]  /*0390*/  LOP3.LUT P0, RZ, R123, R2, RZ, 0xfc, !PT ;  /* 0x000000027bff7212 */ /* 0x000fe4000780fcff */
[----:B------:R-:W-:Y:S02]  /*03a0*/  MOV R122, RZ ;  /* 0x000000ff007a7202 */ /* 0x000fe40000000f00 */
[----:B------:R-:W-:Y:S02]  /*03b0*/  ISETP.LT.U32.AND P0, PT, R0, 0x20, !P0 ;  /* 0x000000200000780c */ /* 0x000fe40004701070 */
[--C-:B--2---:R-:W-:Y:S02]  /*03c0*/  SHF.R.U64 R125, R4, 0x10, R5.reuse ;  /* 0x00000010047d7819 */ /* 0x104fe40000001205 */
[----:B------:R-:W-:-:S02]  /*03d0*/  SHF.R.U32.HI R126, RZ, 0x10, R5 ;  /* 0x00000010ff7e7819 */ /* 0x000fc40000011605 */
[--C-:B---3--:R-:W-:Y:S02]  /*03e0*/  SHF.R.U64 R127, R6, 0x10, R7.reuse ;  /* 0x00000010067f7819 */ /* 0x108fe40000001207 */
[----:B------:R-:W-:Y:S02]  /*03f0*/  SHF.R.U32.HI R128, RZ, 0x10, R7 ;  /* 0x00000010ff807819 */ /* 0x000fe40000011607 */
[--C-:B----4-:R-:W-:Y:S02]  /*0400*/  SHF.R.U64 R129, R8, 0x10, R9.reuse ;  /* 0x0000001008817819 */ /* 0x110fe40000001209 */
        /* <DEDUP_REMOVED lines=54> */
[----:B------:R-:W-:-:S07]  /*0770*/  SHF.R.U32.HI R184, RZ, 0x10, R63 ;  /* 0x00000010ffb87819 */ /* 0x000fce000001163f */
.L_x_7646:
[----:B------:R-:W0:Y:S01]  /*0780*/  LDC.64 R72, c[0x0][0x390] ;  /* 0x0000e400ff487b82 */ /* 0x000e220000000a00 */
        /* <DEDUP_REMOVED lines=45> */
[----:B------:R-:W-:Y:S01]  /*0a60*/  ISETP.NE.AND P1, PT, R123, RZ, PT ;  /* 0x000000ff7b00720c */ /* 0x000fe20003f25270 */
[----:B------:R-:W-:Y:S01]  /*0a70*/  BSSY.RECONVERGENT B0, `(.L_x_7627) ;  /* 0x0000132000007945 */ /* 0x000fe20003800200 */
[C---:B--2---:R-:W-:Y:S02]  /*0a80*/  SHF.L.U32 R235, R86.reuse, 0x10, RZ ;  /* 0x0000001056eb7819 */ /* 0x044fe400000006ff */
[----:B------:R-:W-:Y:S02]  /*0a90*/  SHF.R.U64 R245, R86, 0x10, R87 ;  /* 0x0000001056f57819 */ /* 0x000fe40000001257 */
[----:B------:R-:W-:Y:S01]  /*0aa0*/  SHF.L.U32 R243, R87, 0x10, RZ ;  /* 0x0000001057f37819 */ /* 0x000fe200000006ff */
[----:B------:R-:W-:Y:S01]  /*0ab0*/  FADD R0, RZ, R235 ;  /* 0x000000ebff007221 */ /* 0x000fe20000000000 */
[----:B------:R-:W-:Y:S02]  /*0ac0*/  SHF.L.U32 R245, R245, 0x10, RZ ;  /* 0x00000010f5f57819 */ /* 0x000fe400000006ff */
[----:B------:R-:W-:-:S02]  /*0ad0*/  SHF.R.U32.HI R86, RZ, 0x10, R87 ;  /* 0x00000010ff567819 */ /* 0x000fc40000011657 */
[----:B---3--:R-:W-:Y:S01]  /*0ae0*/  SHF.L.U32 R241, R90, 0x10, RZ ;  /* 0x000000105af17819 */ /* 0x008fe200000006ff */
[----:B------:R-:W-:Y:S01]  /*0af0*/  FADD R0, R245, R0 ;  /* 0x00000000f5007221 */ /* 0x000fe20000000000 */
[----:B------:R-:W-:Y:S02]  /*0b00*/  SHF.L.U32 R86, R86, 0x10, RZ ;  /* 0x0000001056567819 */ /* 0x000fe400000006ff */
[----:B------:R-:W-:Y:S01]  /*0b10*/  SHF.R.U64 R251, R90, 0x10, R91 ;  /* 0x000000105afb7819 */ /* 0x000fe2000000125b */
[----:B------:R-:W-:Y:S01]  /*0b20*/  FADD R87, R243, R0 ;  /* 0x00000000f3577221 */ /* 0x000fe20000000000 */
[----:B------:R-:W-:Y:S02]  /*0b30*/  SHF.L.U32 R239, R91, 0x10, RZ ;  /* 0x000000105bef7819 */ /* 0x000fe400000006ff */
[----:B------:R-:W-:Y:S01]  /*0b40*/  SHF.L.U32 R251, R251, 0x10, RZ ;  /* 0x00000010fbfb7819 */ /* 0x000fe200000006ff */
[----:B------:R-:W-:Y:S01]  /*0b50*/  FADD R0, R86, R87 ;  /* 0x0000005756007221 */ /* 0x000fe20000000000 */
[----:B------:R-:W-:-:S02]  /*0b60*/  SHF.R.U32.HI R249, RZ, 0x10, R91 ;  /* 0x00000010fff97819 */ /* 0x000fc4000001165b */
[C---:B----4-:R-:W-:Y:S01]  /*0b70*/  SHF.L.U32 R237, R88.reuse, 0x10, RZ ;  /* 0x0000001058ed7819 */ /* 0x050fe200000006ff */
[----:B------:R-:W-:Y:S01]  /*0b80*/  FADD R0, R241, R0 ;  /* 0x00000000f1007221 */ /* 0x000fe20000000000 */
[----:B------:R-:W-:Y:S02]  /*0b90*/  SHF.L.U32 R249, R249, 0x10, RZ ;  /* 0x00000010f9f97819 */ /* 0x000fe400000006ff */
[--C-:B------:R-:W-:Y:S01]  /*0ba0*/  SHF.R.U64 R247, R88, 0x10, R89.reuse ;  /* 0x0000001058f77819 */ /* 0x100fe20000001259 */
[----:B------:R-:W-:Y:S01]  /*0bb0*/  FADD R0, R251, R0 ;  /* 0x00000000fb007221 */ /* 0x000fe20000000000 */
[----:B------:R-:W-:Y:S02]  /*0bc0*/  SHF.L.U32 R231, R89, 0x10, RZ ;  /* 0x0000001059e77819 */ /* 0x000fe400000006ff */
[----:B------:R-:W-:Y:S01]  /*0bd0*/  SHF.L.U32 R247, R247, 0x10, RZ ;  /* 0x00000010f7f77819 */ /* 0x000fe200000006ff */
[----:B------:R-:W-:Y:S01]  /*0be0*/  FADD R0, R239, R0 ;  /* 0x00000000ef007221 */ /* 0x000fe20000000000 */
[----:B------:R-:W-:-:S02]  /*0bf0*/  SHF.R.U32.HI R233, RZ, 0x10, R89 ;  /* 0x00000010ffe97819 */ /* 0x000fc40000011659 */
[C---:B------:R-:W-:Y:S01]  /*0c00*/  SHF.L.U32 R207, R84.reuse, 0x10, RZ ;  /* 0x0000001054cf7819 */ /* 0x040fe200000006ff */
        /* <DEDUP_REMOVED lines=106> */
[----:B------:R-:W-:-:S03]  /*12b0*/  SHF.R.U32.HI R73, RZ, 0x10, R73 ;  /* 0x00000010ff497819 */ /* 0x000fc60000011649 */
        /* <DEDUP_REMOVED lines=29> */
[----:B------:R-:W-:-:S04]  /*1490*/  FMUL R2, R2, 0.00052083336049690842628 ;  /* 0x3a08888902027820 */ /* 0x000fc80000400000 */
        /* <DEDUP_REMOVED lines=143> */
.L_x_7628:
[----:B------:R-:W-:Y:S05]  /*1d90*/  BSYNC.RECONVERGENT B0 ;  /* 0x0000000000007941 */ /* 0x000fea0003800200 */
.L_x_7627:
[----:B------:R-:W-:Y:S01]  /*1da0*/  BAR.SYNC.DEFER_BLOCKING 0x0 ;  /* 0x0000000000007b1d */ /* 0x000fe20000010000 */
[----:B------:R-:W-:-:S05]  /*1db0*/  CS2R R64, SRZ ;  /* 0x0000000000407805 */ /* 0x000fca000001ff00 */
        /* <DEDUP_REMOVED lines=11> */
.L_x_7630:
[----:B------:R-:W-:Y:S05]  /*1e70*/  BSYNC.RECONVERGENT B0 ;  /* 0x0000000000007941 */ /* 0x000fea0003800200 */
.L_x_7629:
        /* <DEDUP_REMOVED lines=11> */
[----:B-----5:R-:W-:Y:S05]  /*1f30*/  CALL.REL.NOINC `($__internal_91_$__cuda_sm20_rcp_rn_f32_slowpath) ;  /* 0x0000005c00687944 */ /* 0x020fea0003c00000 */
[----:B------:R-:W-:Y:S05]  /*1f40*/  BRA `(.L_x_7633) ;  /* 0x0000000000107947 */ /* 0x000fea0003800000 */
.L_x_7632:
[----:B------:R-:W0:Y:S02]  /*1f50*/  MUFU.RCP R0, R67 ;  /* 0x0000004300007308 */ /* 0x000e240000001000 */
[----:B0-----:R-:W-:-:S04]  /*1f60*/  FFMA R2, R67, R0, -1 ;  /* 0xbf80000043027423 */ /* 0x001fc80000000000 */
[----:B------:R-:W-:-:S04]  /*1f70*/  FADD.FTZ R3, -R2, -RZ ;  /* 0x800000ff02037221 */ /* 0x000fc80000010100 */
[----:B------:R-:W-:-:S07]  /*1f80*/  FFMA R0, R0, R3, R0 ;  /* 0x0000000300007223 */ /* 0x000fce0000000000 */
.L_x_7633:
[----:B------:R-:W-:Y:S05]  /*1f90*/  BSYNC.RECONVERGENT B0 ;  /* 0x0000000000007941 */ /* 0x000fea0003800200 */
.L_x_7631:
        /* <DEDUP_REMOVED lines=20> */
[----:B-----5:R-:W-:Y:S05]  /*20e0*/  CALL.REL.NOINC `($__internal_91_$__cuda_sm20_rcp_rn_f32_slowpath) ;  /* 0x0000005800fc7944 */ /* 0x020fea0003c00000 */
[----:B------:R-:W-:Y:S05]  /*20f0*/  BRA `(.L_x_7636) ;  /* 0x0000000000107947 */ /* 0x000fea0003800000 */
.L_x_7635:
[----:B------:R-:W0:Y:S02]  /*2100*/  MUFU.RCP R0, R123 ;  /* 0x0000007b00007308 */ /* 0x000e240000001000 */
[----:B0-----:R-:W-:-:S04]  /*2110*/  FFMA R2, R123, R0, -1 ;  /* 0xbf8000007b027423 */ /* 0x001fc80000000000 */
[----:B------:R-:W-:-:S04]  /*2120*/  FADD.FTZ R3, -R2, -RZ ;  /* 0x800000ff02037221 */ /* 0x000fc80000010100 */
[----:B------:R-:W-:-:S07]  /*2130*/  FFMA R0, R0, R3, R0 ;  /* 0x0000000300007223 */ /* 0x000fce0000000000 */
.L_x_7636:
[----:B------:R-:W-:Y:S05]  /*2140*/  BSYNC.RECONVERGENT B0 ;  /* 0x0000000000007941 */ /* 0x000fea0003800200 */
.L_x_7634:
        /* <DEDUP_REMOVED lines=31> */
[----:B------:R-:W-:Y:S02]  /*2340*/  CS2R R64, SRZ ;  /* 0x0000000000407805 */ /* 0x000fe4000001ff00 */
[----:B------:R-:W-:-:S04]  /*2350*/  @!P1 IADD3 R2, P4, PT, R72, R2, RZ ;  /* 0x0000000248029210 */ /* 0x000fc80007f9e0ff */
        /* <DEDUP_REMOVED lines=17> */
.L_x_7638:
[----:B------:R-:W-:Y:S05]  /*2470*/  BSYNC.RECONVERGENT B0 ;  /* 0x0000000000007941 */ /* 0x000fea0003800200 */
.L_x_7637:
        /* <DEDUP_REMOVED lines=20> */
.L_x_7640:
[----:B------:R-:W2:Y:S04]  /*25c0*/  LDG.E.STRONG.GPU R0, desc[UR8][R66.64] ;  /* 0x0000000842007981 */ /* 0x000ea8000c1ef900 */
[----:B--2---:R-:W-:Y:S01]  /*25d0*/  CCTL.IVALL ;  /* 0x00000000ff00798f */ /* 0x004fe20002000000 */
[----:B------:R-:W-:Y:S05]  /*25e0*/  YIELD ;  /* 0x0000000000007946 */ /* 0x000fea0003800000 */
[----:B------:R-:W-:-:S13]  /*25f0*/  ISETP.NE.AND P2, PT, R0, R68, PT ;  /* 0x000000440000720c */ /* 0x000fda0003f45270 */
[----:B------:R-:W-:Y:S05]  /*2600*/  @P2 BRA `(.L_x_7640) ;  /* 0xfffffffc00ec2947 */ /* 0x000fea000383ffff */
.L_x_7639:
        /* <DEDUP_REMOVED lines=16> */
[----:B012--5:R-:W-:Y:S05]  /*2710*/  CALL.REL.NOINC `($__internal_91_$__cuda_sm20_rcp_rn_f32_slowpath) ;  /* 0x0000005400707944 */ /* 0x027fea0003c00000 */
[----:B------:R-:W-:Y:S05]  /*2720*/  BRA `(.L_x_7643) ;  /* 0x0000000000107947 */ /* 0x000fea0003800000 */
.L_x_7642:
[----:B------:R-:W3:Y:S02]  /*2730*/  MUFU.RCP R0, R68 ;  /* 0x0000004400007308 */ /* 0x000ee40000001000 */
[----:B---3--:R-:W-:-:S04]  /*2740*/  FFMA R2, R68, R0, -1 ;  /* 0xbf80000044027423 */ /* 0x008fc80000000000 */
[----:B------:R-:W-:-:S04]  /*2750*/  FADD.FTZ R3, -R2, -RZ ;  /* 0x800000ff02037221 */ /* 0x000fc80000010100 */
[----:B------:R-:W-:-:S07]  /*2760*/  FFMA R0, R0, R3, R0 ;  /* 0x0000000300007223 */ /* 0x000fce0000000000 */
.L_x_7643:
[----:B------:R-:W-:Y:S05]  /*2770*/  BSYNC.RECONVERGENT B0 ;  /* 0x0000000000007941 */ /* 0x000fea0003800200 */
.L_x_7641:
[----:B-1----:R-:W-:Y:S01]  /*2780*/  FADD R2, -R78, R64 ;  /* 0x000000404e027221 */ /* 0x002fe20000000100 */
[----:B0-2---:R-:W-:Y:S01]  /*2790*/  FADD R65, R66, R65 ;  /* 0x0000004142417221 */ /* 0x005fe20000000000 */
[----:B------:R-:W0:Y:S01]  /*27a0*/  LDC R68, c[0x0][0x3d8] ;  /* 0x0000f600ff447b82 */ /* 0x000e220000000800 */
[----:B------:R-:W1:Y:S01]  /*27b0*/  LDCU.64 UR4, c[0x0][0x3f8] ;  /* 0x00007f00ff0477ac */ /* 0x000e620008000a00 */
[----:B------:R-:W-:-:S04]  /*27c0*/  FMUL R2, R2, R2 ;  /* 0x0000000202027220 */ /* 0x000fc80000400000 */
[----:B------:R-:W-:-:S04]  /*27d0*/  FMUL R2, R2, R67 ;  /* 0x0000004302027220 */ /* 0x000fc80000400000 */
[----:B------:R-:W-:-:S04]  /*27e0*/  FMUL R2, R69, R2 ;  /* 0x0000000245027220 */ /* 0x000fc80000400000 */
[----:B------:R-:W-:Y:S01]  /*27f0*/  FFMA R66, R2, R0, R65 ;  /* 0x0000000002427223 */ /* 0x000fe20000000041 */
[----:B------:R-:W-:-:S04]  /*2800*/  FMUL R2, R69, R78 ;  /* 0x0000004e45027220 */ /* 0x000fc80000400000 */
[----:B------:R-:W0:Y:S01]  /*2810*/  SHFL.IDX PT, R3, R66, RZ, 0x1f ;  /* 0x00001fff42037589 */ /* 0x000e2200000e0000 */
[----:B------:R-:W-:Y:S01]  /*2820*/  FFMA R67, R67, R64, R2 ;  /* 0x0000004043437223 */ /* 0x000fe20000000002 */
[----:B-1----:R-:W-:Y:S01]  /*2830*/  UISETP.NE.U32.AND UP0, UPT, UR4, URZ, UPT ;  /* 0x000000ff0400728c */ /* 0x002fe2000bf05070 */
[----:B------:R-:W1:Y:S02]  /*2840*/  @P0 LDC.64 R64, c[0x0][0x398] ;  /* 0x0000e600ff400b82 */ /* 0x000e640000000a00 */
[----:B------:R-:W-:Y:S01]  /*2850*/  FMUL R0, R67, R0 ;  /* 0x0000000043007220 */ /* 0x000fe20000400000 */
[----:B------:R-:W-:-:S05]  /*2860*/  UISETP.NE.AND.EX UP0, UPT, UR5, URZ, UPT, UP0 ;  /* 0x000000ff0500728c */ /* 0x000fca000bf05300 */
[----:B------:R-:W2:Y:S01]  /*2870*/  SHFL.IDX PT, R0, R0, RZ, 0x1f ;  /* 0x00001fff00007589 */ /* 0x000ea200000e0000 */
[----:B0-----:R-:W-:Y:S02]  /*2880*/  FFMA R68, R3, 6.5104170062113553286e-05, R68 ;  /* 0x3888888903447823 */ /* 0x001fe40000000044 */
[----:B------:R-:W0:Y:S01]  /*2890*/  @P0 LDC.64 R2, c[0x0][0x3a0] ;  /* 0x0000e800ff020b82 */ /* 0x000e220000000a00 */
[----:B-1----:R-:W-:Y:S02]  /*28a0*/  @P0 IMAD.WIDE R64, R121, 0x4, R64 ;  /* 0x0000000479400825 */ /* 0x002fe400078e0240 */
[----:B------:R-:W-:-:S03]  /*28b0*/  FSETP.GEU.AND P1, PT, |R68|, 1.175494350822287508e-38, PT ;  /* 0x008000004400780b */ /* 0x000fc60003f2e200 */
[----:B--2---:R1:W-:Y:S10]  /*28c0*/  @P0 STG.E desc[UR8][R64.64], R0 ;  /* 0x0000000040000986 */ /* 0x0043f4000c101908 */
[----:B------:R-:W-:-:S04]  /*28d0*/  @!P1 FMUL R68, R68, 16777216 ;  /* 0x4b80000044449820 */ /* 0x000fc80000400000 */
[----:B------:R-:W2:Y:S01]  /*28e0*/  MUFU.RSQ R67, R68 ;  /* 0x0000004400437308 */ /* 0x000ea20000001400 */
[----:B0-----:R-:W-:-:S04]  /*28f0*/  @P0 IMAD.WIDE R2, R121, 0x4, R2 ;  /* 0x0000000479020825 */ /* 0x001fc800078e0202 */
[----:B--2---:R-:W-:-:S05]  /*2900*/  @!P1 FMUL R67, R67, 4096 ;  /* 0x4580000043439820 */ /* 0x004fca0000400000 */
[----:B------:R1:W-:Y:S01]  /*2910*/  @P0 STG.E desc[UR8][R2.64], R67 ;  /* 0x0000004302000986 */ /* 0x0003e2000c101908 */
[----:B------:R-:W-:Y:S05]  /*2920*/  BRA.U UP0, `(.L_x_7644) ;  /* 0x0000002500507547 */ /* 0x000fea000b800000 */
[----:B------:R-:W0:Y:S01]  /*2930*/  LDCU.U8 UR4, c[0x0][0x3c0] ;  /* 0x00007800ff0477ac */ /* 0x000e220008000000 */
[----:B------:R-:W2:Y:S01]  /*2940*/  LDC.U8 R68, c[0x0][0x404] ;  /* 0x00010100ff447b82 */ /* 0x000ea20000000000 */
[----:B-1----:R-:W-:Y:S01]  /*2950*/  SHF.L.U32 R3, R4, 0x10, RZ ;  /* 0x0000001004037819 */ /* 0x002fe200000006ff */
[--C-:B------:R-:W-:Y:S01]  /*2960*/  FADD R2, R235, -R0.reuse ;  /* 0x80000000eb027221 */ /* 0x100fe20000000000 */
[--C-:B------:R-:W-:Y:S01]  /*2970*/  FADD R66, R243, -R0.reuse ;  /* 0x80000000f3427221 */ /* 0x100fe20000000000 */
[----:B------:R-:W-:Y:S01]  /*2980*/  SHF.L.U32 R243, R5, 0x10, RZ ;  /* 0x0000001005f37819 */ /* 0x000fe200000006ff */
[--C-:B------:R-:W-:Y:S01]  /*2990*/  FADD R64, R245, -R0.reuse ;  /* 0x80000000f5407221 */ /* 0x100fe20000000000 */
[----:B------:R-:W-:Y:S01]  /*29a0*/  SHF.L.U32 R65, R34, 0x10, RZ ;  /* 0x0000001022417819 */ /* 0x000fe200000006ff */
[----:B------:R-:W-:Y:S01]  /*29b0*/  FMUL R2, R67, R2 ;  /* 0x0000000243027220 */ /* 0x000fe20000400000 */
[----:B------:R-:W-:Y:S01]  /*29c0*/  SHF.L.U32 R69, R125, 0x10, RZ ;  /* 0x000000107d457819 */ /* 0x000fe200000006ff */
[----:B------:R-:W-:Y:S01]  /*29d0*/  FMUL R66, R67, R66 ;  /* 0x0000004243427220 */ /* 0x000fe20000400000 */
[----:B------:R-:W-:Y:S01]  /*29e0*/  SHF.L.U32 R245, R35, 0x10, RZ ;  /* 0x0000001023f57819 */ /* 0x000fe200000006ff */
[----:B------:R-:W-:Y:S01]  /*29f0*/  FMUL R64, R67, R64 ;  /* 0x0000004043407220 */ /* 0x000fe20000400000 */
[----:B------:R-:W-:Y:S01]  /*2a00*/  SHF.L.U32 R235, R155, 0x10, RZ ;  /* 0x000000109beb7819 */ /* 0x000fe200000006ff */
[--C-:B------:R-:W-:Y:S01]  /*2a10*/  FADD R86, R86, -R0.reuse ;  /* 0x8000000056567221 */ /* 0x100fe20000000000 */
[----:B------:R-:W-:Y:S01]  /*2a20*/  SHF.L.U32 R70, R37, 0x10, RZ ;  /* 0x0000001025467819 */ /* 0x000fe200000006ff */
[--C-:B------:R-:W-:Y:S01]  /*2a30*/  FADD R76, R187, -R0.reuse ;  /* 0x80000000bb4c7221 */ /* 0x100fe20000000000 */
[----:B------:R-:W-:Y:S01]  /*2a40*/  SHF.L.U32 R72, R10, 0x10, RZ ;  /* 0x000000100a487819 */ /* 0x000fe200000006ff */
[C---:B------:R-:W-:Y:S01]  /*2a50*/  FMUL R86, R67.reuse, R86 ;  /* 0x0000005643567220 */ /* 0x040fe20000400000 */
[----:B0-----:R-:W-:Y:S01]  /*2a60*/  ISETP.NE.AND P2, PT, RZ, UR4, PT ;  /* 0x00000004ff007c0c */ /* 0x001fe2000bf45270 */
[----:B------:R-:W-:Y:S01]  /*2a70*/  FMUL R76, R67, R76 ;  /* 0x0000004c434c7220 */ /* 0x000fe20000400000 */
[----:B------:R-:W-:Y:S01]  /*2a80*/  SHF.L.U32 R74, R40, 0x10, RZ ;  /* 0x00000010284a7819 */ /* 0x000fe200000006ff */
[--C-:B------:R-:W-:Y:S01]  /*2a90*/  FADD R78, R107, -R0.reuse ;  /* 0x800000006b4e7221 */ /* 0x100fe20000000000 */
[----:B------:R-:W-:Y:S01]  /*2aa0*/  SHF.L.U32 R187, R42, 0x10, RZ ;  /* 0x000000102abb7819 */ /* 0x000fe200000006ff */
[--C-:B------:R-:W-:Y:S01]  /*2ab0*/  FADD R200, R83, -R0.reuse ;  /* 0x8000000053c87221 */ /* 0x100fe20000000000 */
[----:B--2---:R-:W-:Y:S01]  /*2ac0*/  ISETP.NE.AND P1, PT, R68, RZ, PT ;  /* 0x000000ff4400720c */ /* 0x004fe20003f25270 */
[----:B------:R-:W-:Y:S01]  /*2ad0*/  FMUL R78, R67, R78 ;  /* 0x0000004e434e7220 */ /* 0x000fe20000400000 */
[----:B------:R-:W-:Y:S01]  /*2ae0*/  SHF.L.U32 R68, R7, 0x10, RZ ;  /* 0x0000001007447819 */ /* 0x000fe200000006ff */
[--C-:B------:R-:W-:Y:S01]  /*2af0*/  FADD R216, R97, -R0.reuse ;  /* 0x8000000061d87221 */ /* 0x100fe20000000000 */
[----:B------:R-:W-:Y:S01]  /*2b00*/  SHF.L.U32 R107, R164, 0x10, RZ ;  /* 0x00000010a46b7819 */ /* 0x000fe200000006ff */
[--C-:B------:R-:W-:Y:S01]  /*2b10*/  FADD R82, R91, -R0.reuse ;  /* 0x800000005b527221 */ /* 0x100fe20000000000 */
[----:B------:R-:W-:Y:S01]  /*2b20*/  SHF.L.U32 R80, R45, 0x10, RZ ;  /* 0x000000102d507819 */ /* 0x000fe200000006ff */
[----:B------:R-:W-:Y:S01]  /*2b30*/  @P2 FADD R3, R3, 1 ;  /* 0x3f80000003032421 */ /* 0x000fe20000000000 */
[----:B------:R-:W-:Y:S01]  /*2b40*/  @P2 FADD R243, R243, 1 ;  /* 0x3f800000f3f32421 */ /* 0x000fe20000000000 */
[----:B------:R-:W-:Y:S01]  /*2b50*/  @P2 FADD R69, R69, 1 ;  /* 0x3f80000045452421 */ /* 0x000fe20000000000 */
[----:B------:R-:W-:Y:S01]  /*2b60*/  @P2 FADD R68, R68, 1 ;  /* 0x3f80000044442421 */ /* 0x000fe20000000000 */
[----:B------:R-:W-:Y:S01]  /*2b70*/  FFMA R65, R2, R3, R65 ;  /* 0x0000000302417223 */ /* 0x000fe20000000041 */
[----:B------:R-:W-:Y:S01]  /*2b80*/  SHF.L.U32 R3, R126, 0x10, RZ ;  /* 0x000000107e037819 */ /* 0x000fe200000006ff */
[----:B------:R-:W-:Y:S01]  /*2b90*/  FFMA R243, R66, R243, R245 ;  /* 0x000000f342f37223 */ /* 0x000fe200000000f5 */
[--C-:B------:R-:W-:Y:S01]  /*2ba0*/  FADD R66, R239, -R0.reuse ;  /* 0x80000000ef427221 */ /* 0x100fe20000000000 */
[----:B------:R-:W-:Y:S01]  /*2bb0*/  FFMA R69, R64, R69, R235 ;  /* 0x0000004540457223 */ /* 0x000fe200000000eb */
[----:B------:R-:W-:Y:S01]  /*2bc0*/  SHF.L.U32 R245, R127, 0x10, RZ ;  /* 0x000000107ff57819 */ /* 0x000fe200000006ff */
[--C-:B------:R-:W-:Y:S01]  /*2bd0*/  FADD R64, R251, -R0.reuse ;  /* 0x80000000fb407221 */ /* 0x100fe20000000000 */
[----:B------:R-:W-:Y:S01]  /*2be0*/  SHF.L.U32 R235, R156, 0x10, RZ ;  /* 0x000000109ceb7819 */ /* 0x000fe200000006ff */
[----:B------:R-:W-:Y:S01]  /*2bf0*/  @P2 FADD R3, R3, 1 ;  /* 0x3f80000003032421 */ /* 0x000fe20000000000 */
[----:B------:R-:W-:Y:S01]  /*2c00*/  SHF.L.U32 R239, R6, 0x10, RZ ;  /* 0x0000001006ef7819 */ /* 0x000fe200000006ff */
[----:B------:R-:W-:Y:S01]  /*2c10*/  FADD R2, R241, -R0 ;  /* 0x80000000f1027221 */ /* 0x000fe20000000000 */
[----:B------:R-:W-:Y:S01]  /*2c20*/  FMUL R66, R67, R66 ;  /* 0x0000004243427220 */ /* 0x000fe20000400000 */
[----:B------:R-:W-:Y:S01]  /*2c30*/  SHF.L.U32 R251, R157, 0x10, RZ ;  /* 0x000000109dfb7819 */ /* 0x000fe200000006ff */
[----:B------:R-:W-:Y:S01]  /*2c40*/  FMUL R64, R67, R64 ;  /* 0x0000004043407220 */ /* 0x000fe20000400000 */
[----:B------:R-:W-:Y:S01]  /*2c50*/  @P2 FADD R245, R245, 1 ;  /* 0x3f800000f5f52421 */ /* 0x000fe20000000000 */
[----:B------:R-:W-:Y:S01]  /*2c60*/  SHF.L.U32 R241, R36, 0x10, RZ ;  /* 0x0000001024f17819 */ /* 0x000fe200000006ff */
[----:B------:R-:W-:Y:S01]  /*2c70*/  FFMA R3, R86, R3, R235 ;  /* 0x0000000356037223 */ /* 0x000fe200000000eb */
[----:B------:R-:W-:Y:S01]  /*2c80*/  FMUL R2, R67, R2 ;  /* 0x0000000243027220 */ /* 0x000fe20000400000 */
[----:B------:R-:W-:Y:S01]  /*2c90*/  @P2 FADD R239, R239, 1 ;  /* 0x3f800000efef2421 */ /* 0x000fe20000000000 */
[----:B------:R-:W-:Y:S01]  /*2ca0*/  FFMA R235, R66, R68, R70 ;  /* 0x0000004442eb7223 */ /* 0x000fe20000000046 */
[--C-:B------:R-:W-:Y:S01]  /*2cb0*/  FADD R66, R247, -R0.reuse ;  /* 0x80000000f7427221 */ /* 0x100fe20000000000 */
[----:B------:R-:W-:Y:S01]  /*2cc0*/  FFMA R245, R64, R245, R251 ;  /* 0x000000f540f57223 */ /* 0x000fe200000000fb */
[----:B------:R-:W-:Y:S01]  /*2cd0*/  SHF.L.U32 R247, R8, 0x10, RZ ;  /* 0x0000001008f77819 */ /* 0x000fe200000006ff */
[--C-:B------:R-:W-:Y:S01]  /*2ce0*/  FADD R64, R237, -R0.reuse ;  /* 0x80000000ed407221 */ /* 0x100fe20000000000 */
[----:B------:R-:W-:Y:S01]  /*2cf0*/  FFMA R239, R2, R239, R241 ;  /* 0x000000ef02ef7223 */ /* 0x000fe200000000f1 */
[--C-:B------:R-:W-:Y:S01]  /*2d00*/  FADD R2, R249, -R0.reuse ;  /* 0x80000000f9027221 */ /* 0x100fe20000000000 */
[----:B------:R-:W-:Y:S01]  /*2d10*/  SHF.L.U32 R251, R129, 0x10, RZ ;  /* 0x0000001081fb7819 */ /* 0x000fe200000006ff */
[----:B------:R-:W-:Y:S01]  /*2d20*/  FMUL R64, R67, R64 ;  /* 0x0000004043407220 */ /* 0x000fe20000400000 */
[----:B------:R-:W-:Y:S01]  /*2d30*/  SHF.L.U32 R237, R128, 0x10, RZ ;  /* 0x0000001080ed7819 */ /* 0x000fe200000006ff */
[----:B------:R-:W-:Y:S01]  /*2d40*/  @P2 FADD R247, R247, 1 ;  /* 0x3f800000f7f72421 */ /* 0x000fe20000000000 */
[----:B------:R-:W-:Y:S01]  /*2d50*/  SHF.L.U32 R249, R38, 0x10, RZ ;  /* 0x0000001026f97819 */ /* 0x000fe200000006ff */
[----:B------:R-:W-:Y:S01]  /*2d60*/  FMUL R66, R67, R66 ;  /* 0x0000004243427220 */ /* 0x000fe20000400000 */
[----:B------:R-:W-:Y:S01]  /*2d70*/  SHF.L.U32 R68, R159, 0x10, RZ ;  /* 0x000000109f447819 */ /* 0x000fe200000006ff */
[----:B------:R-:W-:Y:S01]  /*2d80*/  @P2 FADD R251, R251, 1 ;  /* 0x3f800000fbfb2421 */ /* 0x000fe20000000000 */
[----:B------:R-:W-:Y:S01]  /*2d90*/  SHF.L.U32 R241, R158, 0x10, RZ ;  /* 0x000000109ef17819 */ /* 0x000fe200000006ff */
[----:B------:R-:W-:Y:S01]  /*2da0*/  FMUL R2, R67, R2 ;  /* 0x0000000243027220 */ /* 0x000fe20000400000 */
[----:B------:R-:W-:Y:S01]  /*2db0*/  @P2 FADD R237, R237, 1 ;  /* 0x3f800000eded2421 */ /* 0x000fe20000000000 */
[----:B------:R-:W-:Y:S01]  /*2dc0*/  FFMA R247, R64, R247, R249 ;  /* 0x000000f740f77223 */ /* 0x000fe200000000f9 */
[----:B------:R-:W-:Y:S01]  /*2dd0*/  FADD R64, R231, -R0 ;  /* 0x80000000e7407221 */ /* 0x000fe20000000000 */
[----:B------:R-:W-:Y:S01]  /*2de0*/  SHF.L.U32 R231, R9, 0x10, RZ ;  /* 0x0000001009e77819 */ /* 0x000fe200000006ff */
[----:B------:R-:W-:Y:S01]  /*2df0*/  FFMA R251, R66, R251, R68 ;  /* 0x000000fb42fb7223 */ /* 0x000fe20000000044 */
[----:B------:R-:W-:Y:S01]  /*2e00*/  FFMA R237, R2, R237, R241 ;  /* 0x000000ed02ed7223 */ /* 0x000fe200000000f1 */
[--C-:B------:R-:W-:Y:S01]  /*2e10*/  FADD R68, R207, -R0.reuse ;  /* 0x80000000cf447221 */ /* 0x100fe20000000000 */
[----:B-----5:R-:W-:Y:S01]  /*2e20*/  @P1 FMUL R69, R69, R120 ;  /* 0x0000007845451220 */ /* 0x020fe20000400000 */
[----:B------:R-:W-:Y:S01]  /*2e30*/  FADD R66, R233, -R0 ;  /* 0x80000000e9427221 */ /* 0x000fe20000000000 */
[----:B------:R-:W-:Y:S01]  /*2e40*/  SHF.L.U32 R241, R130, 0x10, RZ ;  /* 0x0000001082f17819 */ /* 0x000fe200000006ff */
[----:B------:R-:W-:Y:S01]  /*2e50*/  FMUL R64, R67, R64 ;  /* 0x0000004043407220 */ /* 0x000fe20000400000 */
[----:B------:R-:W-:Y:S01]  /*2e60*/  SHF.L.U32 R233, R39, 0x10, RZ ;  /* 0x0000001027e97819 */ /* 0x000fe200000006ff */
[----:B------:R-:W-:Y:S01]  /*2e70*/  @P2 FADD R231, R231, 1 ;  /* 0x3f800000e7e72421 */ /* 0x000fe20000000000 */
[----:B------:R-:W-:Y:S01]  /*2e80*/  @P1 FMUL R239, R239, R120 ;  /* 0x00000078efef1220 */ /* 0x000fe20000400000 */
[----:B------:R-:W-:Y:S01]  /*2e90*/  FMUL R68, R67, R68 ;  /* 0x0000004443447220 */ /* 0x000fe20000400000 */
[----:B------:R-:W-:Y:S01]  /*2ea0*/  @P2 FADD R72, R72, 1 ;  /* 0x3f80000048482421 */ /* 0x000fe20000000000 */
[----:B------:R-:W-:Y:S01]  /*2eb0*/  SHF.L.U32 R249, R160, 0x10, RZ ;  /* 0x00000010a0f97819 */ /* 0x000fe200000006ff */
[----:B------:R-:W-:Y:S01]  /*2ec0*/  F2F.BF16.F32 R2, R69 ;  /* 0x0000004500027304 */ /* 0x000fe20000202000 */
[----:B------:R-:W-:Y:S01]  /*2ed0*/  @P1 FMUL R3, R3, R120 ;  /* 0x0000007803031220 */ /* 0x000fe20000400000 */
[----:B------:R-:W-:Y:S01]  /*2ee0*/  FMUL R66, R67, R66 ;  /* 0x0000004243427220 */ /* 0x000fe20000400000 */
[----:B------:R-:W-:Y:S01]  /*2ef0*/  @P2 FADD R241, R241, 1 ;  /* 0x3f800000f1f12421 */ /* 0x000fe20000000000 */
[----:B------:R-:W-:Y:S01]  /*2f00*/  FFMA R231, R64, R231, R233 ;  /* 0x000000e740e77223 */ /* 0x000fe200000000e9 */
[----:B------:R-:W-:Y:S01]  /*2f10*/  FFMA R233, R68, R72, R74 ;  /* 0x0000004844e97223 */ /* 0x000fe2000000004a */
[----:B------:R-:W-:Y:S01]  /*2f20*/  @P1 FMUL R243, R243, R120 ;  /* 0x00000078f3f31220 */ /* 0x000fe20000400000 */
[--C-:B------:R-:W-:Y:S01]  /*2f30*/  FADD R68, R201, -R0.reuse ;  /* 0x80000000c9447221 */ /* 0x100fe20000000000 */
[----:B------:R0:W-:Y:S01]  /*2f40*/  F2F.BF16.F32 R69, R239 ;  /* 0x000000ef00457304 */ /* 0x0001e20000202000 */
[----:B------:R-:W-:Y:S01]  /*2f50*/  FFMA R241, R66, R241, R249 ;  /* 0x000000f142f17223 */ /* 0x000fe200000000f9 */
[----:B------:R-:W-:Y:S01]  /*2f60*/  SHF.L.U32 R201, R11, 0x10, RZ ;  /* 0x000000100bc97819 */ /* 0x000fe200000006ff */
[--C-:B------:R-:W-:Y:S01]  /*2f70*/  FADD R66, R189, -R0.reuse ;  /* 0x80000000bd427221 */ /* 0x100fe20000000000 */
[--C-:B------:R-:W-:Y:S01]  /*2f80*/  FADD R64, R191, -R0.reuse ;  /* 0x80000000bf407221 */ /* 0x100fe20000000000 */
[----:B------:R-:W-:Y:S01]  /*2f90*/  SHF.L.U32 R249, R162, 0x10, RZ ;  /* 0x00000010a2f97819 */ /* 0x000fe200000006ff */
[----:B------:R-:W-:Y:S01]  /*2fa0*/  FMUL R68, R67, R68 ;  /* 0x0000004443447220 */ /* 0x000fe20000400000 */
[----:B------:R-:W-:Y:S01]  /*2fb0*/  SHF.L.U32 R191, R161, 0x10, RZ ;  /* 0x00000010a1bf7819 */ /* 0x000fe200000006ff */
[----:B------:R1:W2:Y:S01]  /*2fc0*/  F2F.BF16.F32 R70, R3 ;  /* 0x0000000300467304 */ /* 0x0002a20000202000 */
[----:B0-----:R-:W-:Y:S01]  /*2fd0*/  SHF.L.U32 R239, R132, 0x10, RZ ;  /* 0x0000001084ef7819 */ /* 0x001fe200000006ff */
[----:B------:R-:W-:Y:S01]  /*2fe0*/  FMUL R66, R67, R66 ;  /* 0x0000004243427220 */ /* 0x000fe20000400000 */
[----:B------:R-:W-:Y:S01]  /*2ff0*/  @P2 FADD R201, R201, 1 ;  /* 0x3f800000c9c92421 */ /* 0x000fe20000000000 */
[----:B------:R-:W-:Y:S01]  /*3000*/  FMUL R64, R67, R64 ;  /* 0x0000004043407220 */ /* 0x000fe20000400000 */
[-C--:B------:R-:W-:Y:S01]  /*3010*/  @P1 FMUL R235, R235, R120.reuse ;  /* 0x00000078ebeb1220 */ /* 0x080fe20000400000 */
[----:B------:R-:W-:Y:S01]  /*3020*/  @P2 FADD R239, R239, 1 ;  /* 0x3f800000efef2421 */ /* 0x000fe20000000000 */
[-C--:B------:R-:W-:Y:S01]  /*3030*/  @P1 FMUL R237, R237, R120.reuse ;  /* 0x00000078eded1220 */ /* 0x080fe20000400000 */
[----:B------:R0:W-:Y:S01]  /*3040*/  F2F.BF16.F32 R207, R243 ;  /* 0x000000f300cf7304 */ /* 0x0001e20000202000 */
[----:B-1----:R-:W-:Y:S01]  /*3050*/  SHF.L.U32 R3, R131, 0x10, RZ ;  /* 0x0000001083037819 */ /* 0x002fe200000006ff */
[----:B------:R-:W-:Y:S01]  /*3060*/  FFMA R239, R68, R239, R249 ;  /* 0x000000ef44ef7223 */ /* 0x000fe200000000f9 */
[--C-:B------:R-:W-:Y:S01]  /*3070*/  FADD R68, R117, -R0.reuse ;  /* 0x8000000075447221 */ /* 0x100fe20000000000 */
[----:B------:R-:W-:Y:S01]  /*3080*/  SHF.L.U32 R117, R12, 0x10, RZ ;  /* 0x000000100c757819 */ /* 0x000fe200000006ff */
[----:B------:R-:W-:Y:S01]  /*3090*/  @P1 FMUL R231, R231, R120 ;  /* 0x00000078e7e71220 */ /* 0x000fe20000400000 */
[----:B------:R-:W-:Y:S01]  /*30a0*/  @P2 FADD R3, R3, 1 ;  /* 0x3f80000003032421 */ /* 0x000fe20000000000 */
[----:B------:R-:W-:Y:S01]  /*30b0*/  FMUL R68, R67, R68 ;  /* 0x0000004443447220 */ /* 0x000fe20000400000 */
[----:B------:R1:W-:Y:S01]  /*30c0*/  F2F.BF16.F32 R189, R235 ;  /* 0x000000eb00bd7304 */ /* 0x0003e20000202000 */
[----:B0-----:R-:W-:Y:S01]  /*30d0*/  SHF.L.U32 R243, R41, 0x10, RZ ;  /* 0x0000001029f37819 */ /* 0x001fe200000006ff */
[----:B------:R-:W-:Y:S01]  /*30e0*/  FFMA R3, R64, R3, R191 ;  /* 0x0000000340037223 */ /* 0x000fe200000000bf */
[----:B------:R-:W-:Y:S01]  /*30f0*/  SHF.L.U32 R191, R133, 0x10, RZ ;  /* 0x0000001085bf7819 */ /* 0x000fe200000006ff */
[----:B------:R-:W-:Y:S01]  /*3100*/  @P2 FADD R117, R117, 1 ;  /* 0x3f80000075752421 */ /* 0x000fe20000000000 */
[----:B------:R-:W-:Y:S01]  /*3110*/  @P1 FMUL R245, R245, R120 ;  /* 0x00000078f5f51220 */ /* 0x000fe20000400000 */
[----:B------:R-:W-:Y:S01]  /*3120*/  FFMA R201, R66, R201, R243 ;  /* 0x000000c942c97223 */ /* 0x000fe200000000f3 */
[--C-:B------:R-:W-:Y:S01]  /*3130*/  FADD R66, R111, -R0.reuse ;  /* 0x800000006f427221 */ /* 0x100fe20000000000 */
[----:B------:R0:W3:Y:S01]  /*3140*/  F2F.BF16.F32 R64, R237 ;  /* 0x000000ed00407304 */ /* 0x0000e20000202000 */
[----:B-1----:R-:W-:Y:S01]  /*3150*/  SHF.L.U32 R235, R163, 0x10, RZ ;  /* 0x00000010a3eb7819 */ /* 0x002fe200000006ff */
[----:B------:R-:W-:Y:S01]  /*3160*/  @P2 FADD R191, R191, 1 ;  /* 0x3f800000bfbf2421 */ /* 0x000fe20000000000 */
[----:B------:R-:W-:Y:S01]  /*3170*/  FMUL R66, R67, R66 ;  /* 0x0000004243427220 */ /* 0x000fe20000400000 */
[----:B------:R-:W-:Y:S01]  /*3180*/  SHF.L.U32 R243, R43, 0x10, RZ ;  /* 0x000000102bf37819 */ /* 0x000fe200000006ff */
[----:B------:R-:W-:Y:S01]  /*3190*/  @P1 FMUL R3, R3, R120 ;  /* 0x0000007803031220 */ /* 0x000fe20000400000 */
[----:B------:R-:W-:Y:S01]  /*31a0*/  FFMA R191, R68, R191, R235 ;  /* 0x000000bf44bf7223 */ /* 0x000fe200000000eb */
[----:B------:R-:W-:Y:S01]  /*31b0*/  FFMA R117, R66, R117, R187 ;  /* 0x0000007542757223 */ /* 0x000fe200000000bb */
[----:B------:R-:W-:Y:S01]  /*31c0*/  SHF.L.U32 R235, R14, 0x10, RZ ;  /* 0x000000100eeb7819 */ /* 0x000fe200000006ff */
[----:B------:R1:W-:Y:S01]  /*31d0*/  F2F.BF16.F32 R187, R231 ;  /* 0x000000e700bb7304 */ /* 0x0003e20000202000 */
[----:B0-----:R-:W-:Y:S01]  /*31e0*/  SHF.L.U32 R237, R13, 0x10, RZ ;  /* 0x000000100ded7819 */ /* 0x001fe200000006ff */
[--C-:B------:R-:W-:Y:S01]  /*31f0*/  FADD R68, R101, -R0.reuse ;  /* 0x8000000065447221 */ /* 0x100fe20000000000 */
[--C-:B------:R-:W-:Y:S01]  /*3200*/  FADD R66, R99, -R0.reuse ;  /* 0x8000000063427221 */ /* 0x100fe20000000000 */
[----:B------:R-:W-:Y:S01]  /*3210*/  SHF.L.U32 R101, R134, 0x10, RZ ;  /* 0x0000001086657819 */ /* 0x000fe200000006ff */
[----:B------:R-:W-:Y:S01]  /*3220*/  @P2 FADD R235, R235, 1 ;  /* 0x3f800000ebeb2421 */ /* 0x000fe20000000000 */
[----:B------:R-:W-:Y:S01]  /*3230*/  @P2 FADD R237, R237, 1 ;  /* 0x3f800000eded2421 */ /* 0x000fe20000000000 */
[----:B------:R-:W-:Y:S01]  /*3240*/  FMUL R68, R67, R68 ;  /* 0x0000004443447220 */ /* 0x000fe20000400000 */
[----:B------:R0:W-:Y:S01]  /*3250*/  F2F.BF16.F32 R72, R245 ;  /* 0x000000f500487304 */ /* 0x0001e20000202000 */
[----:B-1----:R-:W-:Y:S01]  /*3260*/  SHF.L.U32 R231, R135, 0x10, RZ ;  /* 0x0000001087e77819 */ /* 0x002fe200000006ff */
[----:B------:R-:W-:Y:S01]  /*3270*/  FFMA R237, R76, R237, R243 ;  /* 0x000000ed4ced7223 */ /* 0x000fe200000000f3 */
[----:B------:R-:W-:Y:S01]  /*3280*/  SHF.L.U32 R243, R44, 0x10, RZ ;  /* 0x000000102cf37819 */ /* 0x000fe200000006ff */
[----:B------:R-:W-:Y:S01]  /*3290*/  FMUL R66, R67, R66 ;  /* 0x0000004243427220 */ /* 0x000fe20000400000 */
[----:B------:R-:W-:Y:S01]  /*32a0*/  @P2 FADD R101, R101, 1 ;  /* 0x3f80000065652421 */ /* 0x000fe20000000000 */
[----:B------:R-:W-:Y:S01]  /*32b0*/  @P2 FADD R231, R231, 1 ;  /* 0x3f800000e7e72421 */ /* 0x000fe20000000000 */
[----:B------:R-:W-:Y:S01]  /*32c0*/  SHF.L.U32 R83, R167, 0x10, RZ ;  /* 0x00000010a7537819 */ /* 0x000fe200000006ff */
[----:B------:R-:W-:Y:S01]  /*32d0*/  FFMA R235, R68, R235, R243 ;  /* 0x000000eb44eb7223 */ /* 0x000fe200000000f3 */
[----:B0-----:R-:W-:Y:S01]  /*32e0*/  SHF.L.U32 R245, R165, 0x10, RZ ;  /* 0x00000010a5f57819 */ /* 0x001fe200000006ff */
[--C-:B------:R-:W-:Y:S01]  /*32f0*/  FADD R68, R85, -R0.reuse ;  /* 0x8000000055447221 */ /* 0x100fe20000000000 */
[----:B------:R-:W-:Y:S01]  /*3300*/  FFMA R107, R66, R101, R107 ;  /* 0x00000065426b7223 */ /* 0x000fe2000000006b */
[----:B------:R-:W-:Y:S01]  /*3310*/  SHF.L.U32 R85, R136, 0x10, RZ ;  /* 0x0000001088557819 */ /* 0x000fe200000006ff */
[----:B------:R0:W-:Y:S01]  /*3320*/  F2F.BF16.F32 R66, R3 ;  /* 0x0000000300427304 */ /* 0x0001e20000202000 */
[----:B------:R-:W-:Y:S01]  /*3330*/  FFMA R231, R78, R231, R245 ;  /* 0x000000e74ee77223 */ /* 0x000fe200000000f5 */
[----:B------:R-:W-:Y:S01]  /*3340*/  SHF.L.U32 R78, R15, 0x10, RZ ;  /* 0x000000100f4e7819 */ /* 0x000fe200000006ff */
[--C-:B------:R-:W-:Y:S01]  /*3350*/  FADD R206, R79, -R0.reuse ;  /* 0x800000004fce7221 */ /* 0x100fe20000000000 */
[--C-:B------:R-:W-:Y:S01]  /*3360*/  FADD R84, R93, -R0.reuse ;  /* 0x800000005d547221 */ /* 0x100fe20000000000 */
[--C-:B------:R-:W-:Y:S01]  /*3370*/  FADD R212, R89, -R0.reuse ;  /* 0x8000000059d47221 */ /* 0x100fe20000000000 */
[----:B------:R-:W-:Y:S01]  /*3380*/  SHF.L.U32 R93, R166, 0x10, RZ ;  /* 0x00000010a65d7819 */ /* 0x000fe200000006ff */
[----:B------:R-:W-:Y:S01]  /*3390*/  @P2 FADD R78, R78, 1 ;  /* 0x3f8000004e4e2421 */ /* 0x000fe20000000000 */
[----:B------:R-:W-:Y:S01]  /*33a0*/  SHF.L.U32 R89, R18, 0x10, RZ ;  /* 0x0000001012597819 */ /* 0x000fe200000006ff */
[C---:B0-----:R-:W-:Y:S01]  /*33b0*/  FMUL R3, R67.reuse, R68 ;  /* 0x0000004443037220 */ /* 0x041fe20000400000 */
[----:B------:R-:W-:Y:S01]  /*33c0*/  FMUL R82, R67, R82 ;  /* 0x0000005243527220 */ /* 0x000fe20000400000 */
[----:B------:R-:W-:Y:S01]  /*33d0*/  @P2 FADD R85, R85, 1 ;  /* 0x3f80000055552421 */ /* 0x000fe20000000000 */
[----:B------:R-:W-:Y:S01]  /*33e0*/  FADD R208, R87, -R0 ;  /* 0x8000000057d07221 */ /* 0x000fe20000000000 */
[----:B------:R-:W-:Y:S01]  /*33f0*/  FFMA R3, R3, R78, R80 ;  /* 0x0000004e03037223 */ /* 0x000fe20000000050 */
[--C-:B------:R-:W-:Y:S01]  /*3400*/  FADD R80, R81, -R0.reuse ;  /* 0x8000000051507221 */ /* 0x100fe20000000000 */
[----:B------:R-:W-:Y:S01]  /*3410*/  SHF.L.U32 R81, R137, 0x10, RZ ;  /* 0x0000001089517819 */ /* 0x000fe200000006ff */
[----:B------:R-:W-:Y:S01]  /*3420*/  FMUL R206, R67, R206 ;  /* 0x000000ce43ce7220 */ /* 0x000fe20000400000 */
[----:B------:R-:W-:Y:S01]  /*3430*/  @P1 FMUL R3, R3, R120 ;  /* 0x0000007803031220 */ /* 0x000fe20000400000 */
[----:B------:R-:W-:Y:S01]  /*3440*/  FMUL R80, R67, R80 ;  /* 0x0000005043507220 */ /* 0x000fe20000400000 */
[--C-:B------:R-:W-:Y:S01]  /*3450*/  FADD R210, R95, -R0.reuse ;  /* 0x800000005fd27221 */ /* 0x100fe20000000000 */
[----:B------:R-:W-:Y:S01]  /*3460*/  @P2 FADD R81, R81, 1 ;  /* 0x3f80000051512421 */ /* 0x000fe20000000000 */
[----:B------:R0:W-:Y:S01]  /*3470*/  F2F.BF16.F32 R97, R3 ;  /* 0x0000000300617304 */ /* 0x0001e20000202000 */
[----:B------:R-:W-:Y:S01]  /*3480*/  SHF.L.U32 R95, R48, 0x10, RZ ;  /* 0x00000010305f7819 */ /* 0x000fe200000006ff */
[----:B------:R-:W-:Y:S01]  /*3490*/  FFMA R93, R82, R85, R93 ;  /* 0x00000055525d7223 */ /* 0x000fe2000000005d */
[----:B------:R-:W-:Y:S01]  /*34a0*/  FFMA R81, R80, R81, R83 ;  /* 0x0000005150517223 */ /* 0x000fe20000000053 */
[----:B------:R-:W-:Y:S01]  /*34b0*/  SHF.L.U32 R83, R168, 0x10, RZ ;  /* 0x00000010a8537819 */ /* 0x000fe200000006ff */
[----:B------:R-:W-:Y:S01]  /*34c0*/  FMUL R208, R67, R208 ;  /* 0x000000d043d07220 */ /* 0x000fe20000400000 */
[----:B------:R-:W-:Y:S01]  /*34d0*/  @P2 FADD R89, R89, 1 ;  /* 0x3f80000059592421 */ /* 0x000fe20000000000 */
[--C-:B------:R-:W-:Y:S01]  /*34e0*/  FADD R82, R103, -R0.reuse ;  /* 0x8000000067527221 */ /* 0x100fe20000000000 */
[--C-:B------:R-:W-:Y:S01]  /*34f0*/  FADD R102, R109, -R0.reuse ;  /* 0x800000006d667221 */ /* 0x100fe20000000000 */
[----:B0-----:R-:W-:Y:S01]  /*3500*/  SHF.L.U32 R3, R138, 0x10, RZ ;  /* 0x000000108a037819 */ /* 0x001fe200000006ff */
[----:B------:R-:W-:Y:S01]  /*3510*/  FFMA R89, R208, R89, R95 ;  /* 0x00000059d0597223 */ /* 0x000fe2000000005f */
[----:B------:R-:W-:Y:S01]  /*3520*/  SHF.L.U32 R202, R17, 0x10, RZ ;  /* 0x0000001011ca7819 */ /* 0x000fe200000006ff */
[--C-:B------:R-:W-:Y:S01]  /*3530*/  FADD R90, R105, -R0.reuse ;  /* 0x80000000695a7221 */ /* 0x100fe20000000000 */
[----:B------:R-:W-:Y:S01]  /*3540*/  SHF.L.U32 R103, R139, 0x10, RZ ;  /* 0x000000108b677819 */ /* 0x000fe200000006ff */
[----:B------:R-:W-:Y:S01]  /*3550*/  @P2 FADD R3, R3, 1 ;  /* 0x3f80000003032421 */ /* 0x000fe20000000000 */
[----:B------:R-:W-:Y:S01]  /*3560*/  SHF.L.U32 R109, R20, 0x10, RZ ;  /* 0x00000010146d7819 */ /* 0x000fe200000006ff */
[----:B------:R-:W-:Y:S01]  /*3570*/  FADD R88, R113, -R0 ;  /* 0x8000000071587221 */ /* 0x000fe20000000000 */
[----:B------:R-:W-:Y:S01]  /*3580*/  SHF.L.U32 R204, R47, 0x10, RZ ;  /* 0x000000102fcc7819 */ /* 0x000fe200000006ff */
[----:B------:R-:W-:Y:S01]  /*3590*/  FFMA R83, R206, R3, R83 ;  /* 0x00000003ce537223 */ /* 0x000fe20000000053 */
        /* <DEDUP_REMOVED lines=8> */
[----:B------:R-:W-:Y:S01]  /*3620*/  FMUL R210, R67, R210 ;  /* 0x000000d243d27220 */ /* 0x000fe20000400000 */
[----:B------:R-:W-:Y:S01]  /*3630*/  @P2 FADD R103, R103, 1 ;  /* 0x3f80000067672421 */ /* 0x000fe20000000000 */
[----:B------:R-:W-:Y:S01]  /*3640*/  FMUL R216, R67, R216 ;  /* 0x000000d843d87220 */ /* 0x000fe20000400000 */
[----:B------:R-:W-:Y:S01]  /*3650*/  @P2 FADD R109, R109, 1 ;  /* 0x3f8000006d6d2421 */ /* 0x000fe20000000000 */
[----:B------:R-:W-:Y:S01]  /*3660*/  FFMA R87, R87, R202, R204 ;  /* 0x000000ca57577223 */ /* 0x000fe200000000cc */
[----:B------:R-:W-:Y:S01]  /*3670*/  FFMA R3, R212, R3, R95 ;  /* 0x00000003d4037223 */ /* 0x000fe2000000005f */
[-C--:B------:R-:W-:Y:S01]  /*3680*/  @P1 FMUL R117, R117, R120.reuse ;  /* 0x0000007875751220 */ /* 0x080fe20000400000 */
[-C--:B------:R-:W-:Y:S01]  /*3690*/  @P1 FMUL R107, R107, R120.reuse ;  /* 0x000000786b6b1220 */ /* 0x080fe20000400000 */
[----:B------:R-:W-:Y:S01]  /*36a0*/  FFMA R103, R210, R103, R105 ;  /* 0x00000067d2677223 */ /* 0x000fe20000000069 */
[----:B------:R-:W-:Y:S01]  /*36b0*/  FFMA R95, R216, R109, R113 ;  /* 0x0000006dd85f7223 */ /* 0x000fe20000000071 */
[----:B------:R-:W-:Y:S01]  /*36c0*/  SHF.L.U32 R105, R140, 0x10, RZ ;  /* 0x000000108c697819 */ /* 0x000fe200000006ff */
[--C-:B------:R-:W-:Y:S01]  /*36d0*/  FADD R214, R77, -R0.reuse ;  /* 0x800000004dd67221 */ /* 0x100fe20000000000 */
[----:B------:R-:W-:Y:S01]  /*36e0*/  SHF.L.U32 R113, R21, 0x10, RZ ;  /* 0x0000001015717819 */ /* 0x000fe200000006ff */
[-C--:B------:R-:W-:Y:S01]  /*36f0*/  @P1 FMUL R93, R93, R120.reuse ;  /* 0x000000785d5d1220 */ /* 0x080fe20000400000 */
[-C--:B------:R-:W-:Y:S01]  /*3700*/  @P1 FMUL R87, R87, R120.reuse ;  /* 0x0000007857571220 */ /* 0x080fe20000400000 */
[----:B------:R0:W-:Y:S01]  /*3710*/  F2F.BF16.F32 R85, R117 ;  /* 0x0000007500557304 */ /* 0x0001e20000202000 */
[--C-:B------:R-:W-:Y:S01]  /*3720*/  FADD R94, R115, -R0.reuse ;  /* 0x80000000735e7221 */ /* 0x100fe20000000000 */
[----:B------:R-:W-:Y:S01]  /*3730*/  @P1 FMUL R103, R103, R120 ;  /* 0x0000007867671220 */ /* 0x000fe20000400000 */
[----:B------:R-:W-:Y:S01]  /*3740*/  SHF.L.U32 R115, R51, 0x10, RZ ;  /* 0x0000001033737819 */ /* 0x000fe200000006ff */
[--C-:B------:R-:W-:Y:S01]  /*3750*/  FADD R192, R71, -R0.reuse ;  /* 0x8000000047c07221 */ /* 0x100fe20000000000 */
[----:B------:R-:W-:Y:S01]  /*3760*/  FMUL R214, R67, R214 ;  /* 0x000000d643d67220 */ /* 0x000fe20000400000 */
[----:B------:R-:W-:Y:S01]  /*3770*/  @P2 FADD R105, R105, 1 ;  /* 0x3f80000069692421 */ /* 0x000fe20000000000 */
[----:B------:R-:W-:Y:S01]  /*3780*/  FMUL R90, R67, R90 ;  /* 0x0000005a435a7220 */ /* 0x000fe20000400000 */
[----:B------:R1:W4:Y:S01]  /*3790*/  F2F.BF16.F32 R77, R107 ;  /* 0x0000006b004d7304 */ /* 0x0003220000202000 */
[----:B0-----:R-:W-:Y:S01]  /*37a0*/  SHF.L.U32 R117, R142, 0x10, RZ ;  /* 0x000000108e757819 */ /* 0x001fe200000006ff */
[----:B------:R-:W-:Y:S01]  /*37b0*/  @P2 FADD R113, R113, 1 ;  /* 0x3f80000071712421 */ /* 0x000fe20000000000 */
[--C-:B------:R-:W-:Y:S01]  /*37c0*/  FADD R92, R119, -R0.reuse ;  /* 0x80000000775c7221 */ /* 0x100fe20000000000 */
[----:B------:R-:W-:Y:S01]  /*37d0*/  SHF.L.U32 R119, R172, 0x10, RZ ;  /* 0x00000010ac777819 */ /* 0x000fe200000006ff */
[----:B------:R-:W-:Y:S01]  /*37e0*/  @P1 FMUL R233, R233, R120 ;  /* 0x00000078e9e91220 */ /* 0x000fe20000400000 */
[----:B------:R-:W-:Y:S01]  /*37f0*/  FMUL R88, R67, R88 ;  /* 0x0000005843587220 */ /* 0x000fe20000400000 */
[----:B------:R-:W-:Y:S01]  /*3800*/  @P2 FADD R117, R117, 1 ;  /* 0x3f80000075752421 */ /* 0x000fe20000000000 */
[----:B------:R-:W0:Y:S01]  /*3810*/  F2F.BF16.F32 R71, R93 ;  /* 0x0000005d00477304 */ /* 0x000e220000202000 */
[----:B-1----:R-:W-:Y:S01]  /*3820*/  SHF.L.U32 R107, R170, 0x10, RZ ;  /* 0x00000010aa6b7819 */ /* 0x002fe200000006ff */
[----:B------:R-:W-:Y:S01]  /*3830*/  FMUL R84, R67, R84 ;  /* 0x0000005443547220 */ /* 0x000fe20000400000 */
[----:B------:R-:W-:Y:S01]  /*3840*/  SHF.L.U32 R101, R16, 0x10, RZ ;  /* 0x0000001010657819 */ /* 0x000fe200000006ff */
[----:B------:R-:W-:Y:S01]  /*3850*/  FFMA R117, R88, R117, R119 ;  /* 0x0000007558757223 */ /* 0x000fe20000000077 */
[----:B------:R-:W-:Y:S01]  /*3860*/  SHF.L.U32 R109, R171, 0x10, RZ ;  /* 0x00000010ab6d7819 */ /* 0x000fe200000006ff */
[----:B------:R-:W-:Y:S01]  /*3870*/  FFMA R105, R214, R105, R107 ;  /* 0x00000069d6697223 */ /* 0x000fe2000000006b */
[----:B------:R-:W-:Y:S01]  /*3880*/  SHF.L.U32 R107, R141, 0x10, RZ ;  /* 0x000000108d6b7819 */ /* 0x000fe200000006ff */
[----:B------:R-:W-:Y:S01]  /*3890*/  F2F.BF16.F32 R93, R87 ;  /* 0x00000057005d7304 */ /* 0x000fe20000202000 */
[----:B------:R-:W-:Y:S01]  /*38a0*/  SHF.L.U32 R119, R23, 0x10, RZ ;  /* 0x0000001017777819 */ /* 0x000fe200000006ff */
[----:B------:R-:W-:Y:S01]  /*38b0*/  @P2 FADD R101, R101, 1 ;  /* 0x3f80000065652421 */ /* 0x000fe20000000000 */
[----:B------:R-:W-:Y:S01]  /*38c0*/  FMUL R82, R67, R82 ;  /* 0x0000005243527220 */ /* 0x000fe20000400000 */
[----:B------:R-:W-:Y:S01]  /*38d0*/  @P2 FADD R107, R107, 1 ;  /* 0x3f8000006b6b2421 */ /* 0x000fe20000000000 */
[----:B------:R-:W-:Y:S01]  /*38e0*/  FMUL R94, R67, R94 ;  /* 0x0000005e435e7220 */ /* 0x000fe20000400000 */
[-C--:B------:R-:W-:Y:S01]  /*38f0*/  @P1 FMUL R81, R81, R120.reuse ;  /* 0x0000007851511220 */ /* 0x080fe20000400000 */
[--C-:B------:R-:W-:Y:S01]  /*3900*/  FADD R100, R185, -R0.reuse ;  /* 0x80000000b9647221 */ /* 0x100fe20000000000 */
[----:B------:R1:W-:Y:S01]  /*3910*/  F2F.BF16.F32 R87, R103 ;  /* 0x0000006700577304 */ /* 0x0003e20000202000 */
[-C--:B------:R-:W-:Y:S01]  /*3920*/  @P1 FMUL R89, R89, R120.reuse ;  /* 0x0000007859591220 */ /* 0x080fe20000400000 */
[----:B------:R-:W-:Y:S01]  /*3930*/  SHF.L.U32 R185, R53, 0x10, RZ ;  /* 0x0000001035b97819 */ /* 0x000fe200000006ff */
[----:B------:R-:W-:Y:S01]  /*3940*/  @P1 FMUL R3, R3, R120 ;  /* 0x0000007803031220 */ /* 0x000fe20000400000 */
[----:B------:R-:W-:Y:S01]  /*3950*/  FFMA R107, R82, R107, R109 ;  /* 0x0000006b526b7223 */ /* 0x000fe2000000006d */
[----:B------:R-:W-:Y:S01]  /*3960*/  FMUL R102, R67, R102 ;  /* 0x0000006643667220 */ /* 0x000fe20000400000 */
[----:B------:R-:W-:Y:S01]  /*3970*/  @P2 FADD R119, R119, 1 ;  /* 0x3f80000077772421 */ /* 0x000fe20000000000 */
[----:B------:R-:W-:Y:S01]  /*3980*/  SHF.L.U32 R109, R22, 0x10, RZ ;  /* 0x00000010166d7819 */ /* 0x000fe200000006ff */
[----:B------:R2:W-:Y:S01]  /*3990*/  F2F.BF16.F32 R99, R233 ;  /* 0x000000e900637304 */ /* 0x0005e20000202000 */
[----:B-1----:R-:W-:Y:S01]  /*39a0*/  FFMA R103, R90, R113, R115 ;  /* 0x000000715a677223 */ /* 0x002fe20000000073 */
[----:B------:R-:W-:Y:S01]  /*39b0*/  SHF.L.U32 R113, R143, 0x10, RZ ;  /* 0x000000108f717819 */ /* 0x000fe200000006ff */
[--C-:B------:R-:W-:Y:S01]  /*39c0*/  FADD R104, R193, -R0.reuse ;  /* 0x80000000c1687221 */ /* 0x100fe20000000000 */
[----:B------:R-:W-:Y:S01]  /*39d0*/  SHF.L.U32 R115, R173, 0x10, RZ ;  /* 0x00000010ad737819 */ /* 0x000fe200000006ff */
[--C-:B------:R-:W-:Y:S01]  /*39e0*/  FADD R86, R195, -R0.reuse ;  /* 0x80000000c3567221 */ /* 0x100fe20000000000 */
[--C-:B------:R-:W-:Y:S01]  /*39f0*/  FADD R96, R199, -R0.reuse ;  /* 0x80000000c7607221 */ /* 0x100fe20000000000 */
[----:B------:R-:W-:Y:S01]  /*3a00*/  @P2 FADD R113, R113, 1 ;  /* 0x3f80000071712421 */ /* 0x000fe20000000000 */
[----:B------:R-:W-:Y:S01]  /*3a10*/  F2F.BF16.F32 R80, R81 ;  /* 0x0000005100507304 */ /* 0x000fe20000202000 */
[----:B--2---:R-:W-:Y:S01]  /*3a20*/  SHF.L.U32 R233, R46, 0x10, RZ ;  /* 0x000000102ee97819 */ /* 0x004fe200000006ff */
[--C-:B------:R-:W-:Y:S01]  /*3a30*/  FADD R98, R197, -R0.reuse ;  /* 0x80000000c5627221 */ /* 0x100fe20000000000 */
[----:B------:R-:W-:Y:S01]  /*3a40*/  FFMA R113, R94, R113, R115 ;  /* 0x000000715e717223 */ /* 0x000fe20000000073 */
[----:B------:R-:W-:Y:S01]  /*3a50*/  SHF.L.U32 R115, R24, 0x10, RZ ;  /* 0x0000001018737819 */ /* 0x000fe200000006ff */
[--C-:B------:R-:W-:Y:S01]  /*3a60*/  FADD R106, R203, -R0.reuse ;  /* 0x80000000cb6a7221 */ /* 0x100fe20000000000 */
[----:B------:R-:W-:Y:S01]  /*3a70*/  FFMA R233, R84, R101, R233 ;  /* 0x0000006554e97223 */ /* 0x000fe200000000e9 */
[--C-:B------:R-:W-:Y:S01]  /*3a80*/  FADD R84, R75, -R0.reuse ;  /* 0x800000004b547221 */ /* 0x100fe20000000000 */
[----:B------:R-:W-:Y:S01]  /*3a90*/  F2F.BF16.F32 R81, R89 ;  /* 0x0000005900517304 */ /* 0x000fe20000202000 */
        /* <DEDUP_REMOVED lines=13> */
[----:B------:R1:W-:Y:S01]  /*3b70*/  F2F.BF16.F32 R89, R3 ;  /* 0x0000000300597304 */ /* 0x0003e20000202000 */
[----:B------:R-:W-:Y:S01]  /*3b80*/  FFMA R119, R102, R119, R185 ;  /* 0x0000007766777223 */ /* 0x000fe200000000b9 */
[----:B------:R-:W-:Y:S01]  /*3b90*/  FMUL R0, R67, R84 ;  /* 0x0000005443007220 */ /* 0x000fe20000400000 */
[----:B------:R-:W-:Y:S01]  /*3ba0*/  @P1 FMUL R107, R107, R120 ;  /* 0x000000786b6b1220 */ /* 0x000fe20000400000 */
[----:B------:R-:W-:Y:S01]  /*3bb0*/  SHF.L.U32 R185, R54, 0x10, RZ ;  /* 0x0000001036b97819 */ /* 0x000fe200000006ff */
[----:B------:R-:W-:Y:S01]  /*3bc0*/  @P2 FADD R109, R109, 1 ;  /* 0x3f8000006d6d2421 */ /* 0x000fe20000000000 */
[----:B------:R-:W-:Y:S01]  /*3bd0*/  FMUL R100, R67, R100 ;  /* 0x0000006443647220 */ /* 0x000fe20000400000 */
[----:B------:R-:W-:Y:S01]  /*3be0*/  @P2 FADD R115, R115, 1 ;  /* 0x3f80000073732421 */ /* 0x000fe20000000000 */
[----:B------:R2:W-:Y:S01]  /*3bf0*/  F2F.BF16.F32 R84, R107 ;  /* 0x0000006b00547304 */ /* 0x0005e20000202000 */
[----:B-1----:R-:W-:Y:S01]  /*3c00*/  SHF.L.U32 R3, R52, 0x10, RZ ;  /* 0x0000001034037819 */ /* 0x002fe200000006ff */
[-C--:B------:R-:W-:Y:S01]  /*3c10*/  @P1 FMUL R105, R105, R120.reuse ;  /* 0x0000007869691220 */ /* 0x080fe20000400000 */
[----:B------:R-:W-:Y:S01]  /*3c20*/  @P1 FMUL R191, R191, R120 ;  /* 0x00000078bfbf1220 */ /* 0x000fe20000400000 */
[----:B------:R-:W-:Y:S01]  /*3c30*/  FMUL R92, R67, R92 ;  /* 0x0000005c435c7220 */ /* 0x000fe20000400000 */
[----:B------:R-:W-:Y:S01]  /*3c40*/  @P1 FMUL R117, R117, R120 ;  /* 0x0000007875751220 */ /* 0x000fe20000400000 */
[----:B------:R-:W-:Y:S01]  /*3c50*/  FFMA R3, R0, R109, R3 ;  /* 0x0000006d00037223 */ /* 0x000fe20000000003 */
[----:B------:R-:W-:Y:S01]  /*3c60*/  SHF.L.U32 R109, R174, 0x10, RZ ;  /* 0x00000010ae6d7819 */ /* 0x000fe200000006ff */
[----:B------:R-:W1:Y:S01]  /*3c70*/  S2R R0, SR_TID.X ;  /* 0x0000000000007919 */ /* 0x000e620000002100 */
[----:B--2---:R-:W-:Y:S01]  /*3c80*/  FFMA R107, R100, R115, R185 ;  /* 0x00000073646b7223 */ /* 0x004fe200000000b9 */
[----:B------:R2:W0:Y:S01]  /*3c90*/  F2F.BF16.F32 R82, R105 ;  /* 0x0000006900527304 */ /* 0x0004220000202000 */
[----:B------:R-:W-:Y:S01]  /*3ca0*/  SHF.L.U32 R193, R175, 0x10, RZ ;  /* 0x00000010afc17819 */ /* 0x000fe200000006ff */
[----:B------:R-:W3:Y:S01]  /*3cb0*/  S2R R185, SR_CTAID.X ;  /* 0x0000000000b97919 */ /* 0x000ee20000002500 */
[----:B------:R-:W-:Y:S01]  /*3cc0*/  FMUL R104, R67, R104 ;  /* 0x0000006843687220 */ /* 0x000fe20000400000 */
[----:B------:R-:W-:Y:S01]  /*3cd0*/  SHF.L.U32 R115, R55, 0x10, RZ ;  /* 0x0000001037737819 */ /* 0x000fe200000006ff */
[----:B------:R-:W-:Y:S01]  /*3ce0*/  FMUL R96, R67, R96 ;  /* 0x0000006043607220 */ /* 0x000fe20000400000 */
[-C--:B------:R-:W-:Y:S01]  /*3cf0*/  @P1 FMUL R3, R3, R120.reuse ;  /* 0x0000007803031220 */ /* 0x080fe20000400000 */
[-C--:B------:R-:W-:Y:S01]  /*3d00*/  @P1 FMUL R113, R113, R120.reuse ;  /* 0x0000007871711220 */ /* 0x080fe20000400000 */
[----:B------:R4:W-:Y:S01]  /*3d10*/  F2F.BF16.F32 R78, R191 ;  /* 0x000000bf004e7304 */ /* 0x0009e20000202000 */
[----:B--2---:R-:W-:Y:S01]  /*3d20*/  SHF.L.U32 R105, R144, 0x10, RZ ;  /* 0x0000001090697819 */ /* 0x004fe200000006ff */
[----:B------:R-:W-:Y:S01]  /*3d30*/  @P1 FMUL R119, R119, R120 ;  /* 0x0000007877771220 */ /* 0x000fe20000400000 */
[C---:B------:R-:W-:Y:S01]  /*3d40*/  FMUL R106, R67.reuse, R106 ;  /* 0x0000006a436a7220 */ /* 0x040fe20000400000 */
[C---:B------:R-:W-:Y:S01]  /*3d50*/  FMUL R110, R67.reuse, R110 ;  /* 0x0000006e436e7220 */ /* 0x040fe20000400000 */
[----:B------:R-:W-:Y:S01]  /*3d60*/  FMUL R108, R67, R108 ;  /* 0x0000006c436c7220 */ /* 0x000fe20000400000 */
[----:B------:R-:W-:Y:S01]  /*3d70*/  @P2 FADD R105, R105, 1 ;  /* 0x3f80000069692421 */ /* 0x000fe20000000000 */
[----:B------:R-:W-:Y:S01]  /*3d80*/  FMUL R112, R67, R112 ;  /* 0x0000007043707220 */ /* 0x000fe20000400000 */
[----:B------:R2:W-:Y:S01]  /*3d90*/  F2F.BF16.F32 R88, R117 ;  /* 0x0000007500587304 */ /* 0x0005e20000202000 */
[----:B----4-:R-:W-:Y:S01]  /*3da0*/  SHF.L.U32 R191, R145, 0x10, RZ ;  /* 0x0000001091bf7819 */ /* 0x010fe200000006ff */
[----:B------:R-:W-:Y:S01]  /*3db0*/  FFMA R105, R92, R105, R109 ;  /* 0x000000695c697223 */ /* 0x000fe2000000006d */
[----:B------:R-:W-:Y:S01]  /*3dc0*/  SHF.L.U32 R109, R25, 0x10, RZ ;  /* 0x00000010196d7819 */ /* 0x000fe200000006ff */
[C---:B------:R-:W-:Y:S01]  /*3dd0*/  FMUL R92, R67.reuse, R86 ;  /* 0x00000056435c7220 */ /* 0x040fe20000400000 */
[----:B------:R-:W-:Y:S01]  /*3de0*/  FMUL R100, R67, R114 ;  /* 0x0000007243647220 */ /* 0x000fe20000400000 */
[----:B------:R-:W-:Y:S01]  /*3df0*/  @P2 FADD R191, R191, 1 ;  /* 0x3f800000bfbf2421 */ /* 0x000fe20000000000 */
[----:B------:R-:W-:Y:S01]  /*3e00*/  @P1 FMUL R105, R105, R120 ;  /* 0x0000007869691220 */ /* 0x000fe20000400000 */
[----:B------:R-:W-:Y:S01]  /*3e10*/  @P2 FADD R109, R109, 1 ;  /* 0x3f8000006d6d2421 */ /* 0x000fe20000000000 */
[----:B--2---:R-:W-:Y:S01]  /*3e20*/  SHF.L.U32 R117, R146, 0x10, RZ ;  /* 0x0000001092757819 */ /* 0x004fe200000006ff */
[----:B------:R-:W-:Y:S01]  /*3e30*/  FFMA R191, R104, R191, R193 ;  /* 0x000000bf68bf7223 */ /* 0x000fe200000000c1 */
[----:B------:R-:W-:Y:S01]  /*3e40*/  FMUL R104, R67, R188 ;  /* 0x000000bc43687220 */ /* 0x000fe20000400000 */
[----:B------:R-:W-:Y:S01]  /*3e50*/  FFMA R115, R92, R109, R115 ;  /* 0x0000006d5c737223 */ /* 0x000fe20000000073 */
[----:B------:R-:W-:Y:S01]  /*3e60*/  SHF.L.U32 R193, R176, 0x10, RZ ;  /* 0x00000010b0c17819 */ /* 0x000fe200000006ff */
[----:B------:R-:W-:Y:S01]  /*3e70*/  @P2 FADD R117, R117, 1 ;  /* 0x3f80000075752421 */ /* 0x000fe20000000000 */
[----:B-1----:R-:W-:Y:S01]  /*3e80*/  LOP3.LUT R188, R0, 0x7f, RZ, 0xc0, !PT ;  /* 0x0000007f00bc7812 */ /* 0x002fe200078ec0ff */
[----:B------:R1:W-:Y:S01]  /*3e90*/  F2F.BF16.F32 R90, R3 ;  /* 0x00000003005a7304 */ /* 0x0003e20000202000 */
[----:B------:R-:W-:Y:S01]  /*3ea0*/  SHF.L.U32 R92, R26, 0x10, RZ ;  /* 0x000000101a5c7819 */ /* 0x000fe200000006ff */
[----:B------:R-:W-:Y:S01]  /*3eb0*/  FFMA R117, R96, R117, R193 ;  /* 0x0000007560757223 */ /* 0x000fe200000000c1 */
[----:B---3--:R-:W-:Y:S01]  /*3ec0*/  SHF.L.U32 R109, R185, 0x7, RZ ;  /* 0x00000007b96d7819 */ /* 0x008fe200000006ff */
[C---:B------:R-:W-:Y:S01]  /*3ed0*/  FMUL R116, R67.reuse, R116 ;  /* 0x0000007443747220 */ /* 0x040fe20000400000 */
[----:B------:R-:W-:Y:S01]  /*3ee0*/  SHF.L.U32 R96, R56, 0x10, RZ ;  /* 0x0000001038607819 */ /* 0x000fe200000006ff */
[C---:B------:R-:W-:Y:S01]  /*3ef0*/  FMUL R118, R67.reuse, R118 ;  /* 0x0000007643767220 */ /* 0x040fe20000400000 */
[----:B------:R-:W-:Y:S01]  /*3f00*/  LOP3.LUT R188, R188, 0x80, R109, 0xf8, !PT ;  /* 0x00000080bcbc7812 */ /* 0x000fe200078ef86d */
[----:B------:R-:W-:Y:S01]  /*3f10*/  FMUL R186, R67, R186 ;  /* 0x000000ba43ba7220 */ /* 0x000fe20000400000 */
[----:B------:R-:W-:Y:S01]  /*3f20*/  SHF.L.U32 R109, R27, 0x10, RZ ;  /* 0x000000101b6d7819 */ /* 0x000fe200000006ff */
[C---:B-1----:R-:W-:Y:S01]  /*3f30*/  FMUL R3, R67.reuse, R98 ;  /* 0x0000006243037220 */ /* 0x042fe20000400000 */
[C---:B------:R-:W-:Y:S01]  /*3f40*/  FMUL R190, R67.reuse, R190 ;  /* 0x000000be43be7220 */ /* 0x040fe20000400000 */
[C---:B------:R-:W-:Y:S01]  /*3f50*/  FMUL R192, R67.reuse, R192 ;  /* 0x000000c043c07220 */ /* 0x040fe20000400000 */
[C---:B------:R-:W-:Y:S01]  /*3f60*/  FMUL R194, R67.reuse, R194 ;  /* 0x000000c243c27220 */ /* 0x040fe20000400000 */
[C---:B------:R-:W-:Y:S01]  /*3f70*/  FMUL R196, R67.reuse, R196 ;  /* 0x000000c443c47220 */ /* 0x040fe20000400000 */
[C---:B------:R-:W-:Y:S01]  /*3f80*/  FMUL R198, R67.reuse, R198 ;  /* 0x000000c643c67220 */ /* 0x040fe20000400000 */
[----:B------:R-:W-:Y:S01]  /*3f90*/  FMUL R200, R67, R200 ;  /* 0x000000c843c87220 */ /* 0x000fe20000400000 */
[----:B------:R-:W-:Y:S01]  /*3fa0*/  @P2 FADD R92, R92, 1 ;  /* 0x3f8000005c5c2421 */ /* 0x000fe20000000000 */
[----:B------:R1:W-:Y:S01]  /*3fb0*/  F2F.BF16.F32 R94, R113 ;  /* 0x00000071005e7304 */ /* 0x0003e20000202000 */
[----:B------:R-:W-:Y:S01]  /*3fc0*/  @P1 FMUL R191, R191, R120 ;  /* 0x00000078bfbf1220 */ /* 0x000fe20000400000 */
[----:B------:R-:W-:Y:S01]  /*3fd0*/  SHF.L.U32 R67, R147, 0x10, RZ ;  /* 0x0000001093437819 */ /* 0x000fe200000006ff */
[----:B------:R-:W-:Y:S01]  /*3fe0*/  @P2 FADD R109, R109, 1 ;  /* 0x3f8000006d6d2421 */ /* 0x000fe20000000000 */
[----:B------:R-:W-:Y:S01]  /*3ff0*/  FFMA R3, R3, R92, R96 ;  /* 0x0000005c03037223 */ /* 0x000fe20000000060 */
[----:B------:R-:W-:Y:S01]  /*4000*/  SHF.L.U32 R193, R28, 0x10, RZ ;  /* 0x000000101cc17819 */ /* 0x000fe200000006ff */
[-C--:B------:R-:W-:Y:S01]  /*4010*/  @P1 FMUL R117, R117, R120.reuse ;  /* 0x0000007875751220 */ /* 0x080fe20000400000 */
[----:B------:R-:W-:Y:S01]  /*4020*/  @P2 FADD R67, R67, 1 ;  /* 0x3f80000043432421 */ /* 0x000fe20000000000 */
[----:B------:R2:W-:Y:S01]  /*4030*/  F2F.BF16.F32 R86, R119 ;  /* 0x0000007700567304 */ /* 0x0005e20000202000 */
[----:B-1----:R-:W-:Y:S01]  /*4040*/  SHF.L.U32 R113, R57, 0x10, RZ ;  /* 0x0000001039717819 */ /* 0x002fe200000006ff */
[-C--:B------:R-:W-:Y:S01]  /*4050*/  @P1 FMUL R3, R3, R120.reuse ;  /* 0x0000007803031220 */ /* 0x080fe20000400000 */
[----:B------:R-:W-:Y:S01]  /*4060*/  SHF.L.U32 R195, R58, 0x10, RZ ;  /* 0x000000103ac37819 */ /* 0x000fe200000006ff */
[----:B------:R-:W-:Y:S01]  /*4070*/  @P2 FADD R193, R193, 1 ;  /* 0x3f800000c1c12421 */ /* 0x000fe20000000000 */
[----:B------:R-:W-:Y:S01]  /*4080*/  SHF.L.U32 R197, R180, 0x10, RZ ;  /* 0x00000010b4c57819 */ /* 0x000fe200000006ff */
[----:B------:R-:W-:Y:S01]  /*4090*/  FFMA R109, R110, R109, R113 ;  /* 0x0000006d6e6d7223 */ /* 0x000fe20000000071 */
[----:B------:R-:W-:Y:S01]  /*40a0*/  SHF.L.U32 R113, R149, 0x10, RZ ;  /* 0x0000001095717819 */ /* 0x000fe200000006ff */
[----:B------:R1:W-:Y:S01]  /*40b0*/  F2F.BF16.F32 R98, R105 ;  /* 0x0000006900627304 */ /* 0x0003e20000202000 */
[----:B--2---:R-:W-:Y:S01]  /*40c0*/  SHF.L.U32 R119, R148, 0x10, RZ ;  /* 0x0000001094777819 */ /* 0x004fe200000006ff */
[----:B------:R-:W-:Y:S01]  /*40d0*/  FFMA R193, R112, R193, R195 ;  /* 0x000000c170c17223 */ /* 0x000fe200000000c3 */
[----:B------:R-:W-:Y:S01]  /*40e0*/  SHF.L.U32 R195, R59, 0x10, RZ ;  /* 0x000000103bc37819 */ /* 0x000fe200000006ff */
[----:B------:R-:W-:Y:S01]  /*40f0*/  @P2 FADD R113, R113, 1 ;  /* 0x3f80000071712421 */ /* 0x000fe20000000000 */
[-C--:B------:R-:W-:Y:S01]  /*4100*/  @P1 FMUL R109, R109, R120.reuse ;  /* 0x000000786d6d1220 */ /* 0x080fe20000400000 */
[----:B------:R-:W-:Y:S01]  /*4110*/  @P2 FADD R119, R119, 1 ;  /* 0x3f80000077772421 */ /* 0x000fe20000000000 */
[-C--:B------:R-:W-:Y:S01]  /*4120*/  @P1 FMUL R201, R201, R120.reuse ;  /* 0x00000078c9c91220 */ /* 0x080fe20000400000 */
[----:B------:R2:W-:Y:S01]  /*4130*/  F2F.BF16.F32 R102, R191 ;  /* 0x000000bf00667304 */ /* 0x0005e20000202000 */
[----:B-1----:R-:W-:Y:S01]  /*4140*/  SHF.L.U32 R105, R177, 0x10, RZ ;  /* 0x00000010b1697819 */ /* 0x002fe200000006ff */
[-C--:B------:R-:W-:Y:S01]  /*4150*/  @P1 FMUL R65, R65, R120.reuse ;  /* 0x0000007841411220 */ /* 0x080fe20000400000 */
[----:B------:R-:W-:Y:S01]  /*4160*/  SHF.L.U32 R199, R61, 0x10, RZ ;  /* 0x000000103dc77819 */ /* 0x000fe200000006ff */
[-C--:B------:R-:W-:Y:S01]  /*4170*/  @P1 FMUL R251, R251, R120.reuse ;  /* 0x00000078fbfb1220 */ /* 0x080fe20000400000 */
[-C--:B------:R-:W-:Y:S01]  /*4180*/  @P1 FMUL R241, R241, R120.reuse ;  /* 0x00000078f1f11220 */ /* 0x080fe20000400000 */
[----:B------:R-:W-:Y:S01]  /*4190*/  FFMA R105, R106, R67, R105 ;  /* 0x000000436a697223 */ /* 0x000fe20000000069 */
[-C--:B------:R-:W-:Y:S01]  /*41a0*/  @P1 FMUL R193, R193, R120.reuse ;  /* 0x00000078c1c11220 */ /* 0x080fe20000400000 */
[----:B------:R1:W3:Y:S01]  /*41b0*/  F2F.BF16.F32 R106, R117 ;  /* 0x00000075006a7304 */ /* 0x0002e20000202000 */
[----:B--2---:R-:W-:Y:S01]  /*41c0*/  SHF.L.U32 R191, R178, 0x10, RZ ;  /* 0x00000010b2bf7819 */ /* 0x004fe200000006ff */
[-C--:B------:R-:W-:Y:S01]  /*41d0*/  @P1 FMUL R105, R105, R120.reuse ;  /* 0x0000007869691220 */ /* 0x080fe20000400000 */
[-C--:B------:R-:W-:Y:S01]  /*41e0*/  @P1 FMUL R239, R239, R120.reuse ;  /* 0x00000078efef1220 */ /* 0x080fe20000400000 */
[-C--:B------:R-:W-:Y:S01]  /*41f0*/  @P1 FMUL R247, R247, R120.reuse ;  /* 0x00000078f7f71220 */ /* 0x080fe20000400000 */
[----:B------:R-:W-:Y:S01]  /*4200*/  SHF.L.U32 R209, R184, 0x10, RZ ;  /* 0x00000010b8d17819 */ /* 0x000fe200000006ff */
[----:B------:R-:W-:Y:S01]  /*4210*/  FFMA R119, R108, R119, R191 ;  /* 0x000000776c777223 */ /* 0x000fe200000000bf */
[----:B------:R-:W-:Y:S01]  /*4220*/  SHF.L.U32 R191, R29, 0x10, RZ ;  /* 0x000000101dbf7819 */ /* 0x000fe200000006ff */
[----:B------:R2:W-:Y:S01]  /*4230*/  F2F.BF16.F32 R67, R3 ;  /* 0x0000000300437304 */ /* 0x0005e20000202000 */
[----:B-1----:R-:W-:Y:S01]  /*4240*/  SHF.L.U32 R117, R179, 0x10, RZ ;  /* 0x00000010b3757819 */ /* 0x002fe200000006ff */
[-C--:B------:R-:W-:Y:S01]  /*4250*/  @P1 FMUL R231, R231, R120.reuse ;  /* 0x00000078e7e71220 */ /* 0x080fe20000400000 */
[----:B------:R-:W-:Y:S01]  /*4260*/  SHF.L.U32 R203, R153, 0x10, RZ ;  /* 0x0000001099cb7819 */ /* 0x000fe200000006ff */
[----:B------:R-:W-:Y:S01]  /*4270*/  @P2 FADD R191, R191, 1 ;  /* 0x3f800000bfbf2421 */ /* 0x000fe20000000000 */
[-C--:B------:R-:W-:Y:S01]  /*4280*/  @P1 FMUL R237, R237, R120.reuse ;  /* 0x00000078eded1220 */ /* 0x080fe20000400000 */
[----:B------:R-:W-:Y:S01]  /*4290*/  FFMA R113, R100, R113, R117 ;  /* 0x0000007164717223 */ /* 0x000fe20000000075 */
[----:B------:R-:W-:Y:S01]  /*42a0*/  SHF.L.U32 R117, R151, 0x10, RZ ;  /* 0x0000001097757819 */ /* 0x000fe200000006ff */
[----:B------:R-:W-:Y:S01]  /*42b0*/  FFMA R191, R116, R191, R195 ;  /* 0x000000bf74bf7223 */ /* 0x000fe200000000c3 */
[----:B--2---:R-:W-:Y:S01]  /*42c0*/  SHF.L.U32 R3, R150, 0x10, RZ ;  /* 0x0000001096037819 */ /* 0x004fe200000006ff */
[----:B------:R1:W-:Y:S01]  /*42d0*/  F2F.BF16.F32 R114, R105 ;  /* 0x0000006900727304 */ /* 0x0003e20000202000 */
[----:B------:R-:W-:Y:S01]  /*42e0*/  SHF.L.U32 R195, R181, 0x10, RZ ;  /* 0x00000010b5c37819 */ /* 0x000fe200000006ff */
[----:B------:R-:W-:Y:S01]  /*42f0*/  @P2 FADD R117, R117, 1 ;  /* 0x3f80000075752421 */ /* 0x000fe20000000000 */
[-C--:B------:R-:W-:Y:S01]  /*4300*/  @P1 FMUL R113, R113, R120.reuse ;  /* 0x0000007871711220 */ /* 0x080fe20000400000 */
[----:B------:R-:W-:Y:S01]  /*4310*/  @P2 FADD R3, R3, 1 ;  /* 0x3f80000003032421 */ /* 0x000fe20000000000 */
[----:B------:R-:W-:Y:S01]  /*4320*/  SHF.L.U32 R116, R70, 0x10, RZ ;  /* 0x0000001046747819 */ /* 0x000fe200000006ff */
[----:B------:R-:W-:Y:S01]  /*4330*/  FFMA R195, R186, R117, R195 ;  /* 0x00000075bac37223 */ /* 0x000fe200000000c3 */
[----:B------:R-:W-:Y:S01]  /*4340*/  SHF.L.U32 R117, R32, 0x10, RZ ;  /* 0x0000001020757819 */ /* 0x000fe200000006ff */
[----:B------:R-:W-:Y:S01]  /*4350*/  FFMA R197, R118, R3, R197 ;  /* 0x0000000376c57223 */ /* 0x000fe200000000c5 */
[----:B------:R-:W-:Y:S01]  /*4360*/  SHF.L.U32 R3, R30, 0x10, RZ ;  /* 0x000000101e037819 */ /* 0x000fe200000006ff */
[----:B------:R2:W-:Y:S01]  /*4370*/  F2F.BF16.F32 R110, R109 ;  /* 0x0000006d006e7304 */ /* 0x0005e20000202000 */
[----:B-1----:R-:W-:Y:S01]  /*4380*/  SHF.L.U32 R105, R60, 0x10, RZ ;  /* 0x000000103c697819 */ /* 0x002fe200000006ff */
[----:B------:R-:W-:Y:S01]  /*4390*/  @P2 FADD R117, R117, 1 ;  /* 0x3f80000075752421 */ /* 0x000fe20000000000 */
[-C--:B------:R-:W-:Y:S01]  /*43a0*/  @P1 FMUL R83, R83, R120.reuse ;  /* 0x0000007853531220 */ /* 0x080fe20000400000 */
[----:B------:R-:W-:Y:S01]  /*43b0*/  @P2 FADD R3, R3, 1 ;  /* 0x3f80000003032421 */ /* 0x000fe20000000000 */
[----:B------:R-:W-:Y:S01]  /*43c0*/  SHF.L.U32 R205, R183, 0x10, RZ ;  /* 0x00000010b7cd7819 */ /* 0x000fe200000006ff */
[-C--:B------:R-:W-:Y:S01]  /*43d0*/  @P1 FMUL R197, R197, R120.reuse ;  /* 0x00000078c5c51220 */ /* 0x080fe20000400000 */
[-C--:B------:R-:W-:Y:S01]  /*43e0*/  @P1 FMUL R235, R235, R120.reuse ;  /* 0x00000078ebeb1220 */ /* 0x080fe20000400000 */
[----:B------:R1:W-:Y:S01]  /*43f0*/  F2F.BF16.F32 R91, R201 ;  /* 0x000000c9005b7304 */ /* 0x0003e20000202000 */
[----:B--2---:R-:W-:Y:S01]  /*4400*/  SHF.L.U32 R109, R31, 0x10, RZ ;  /* 0x000000101f6d7819 */ /* 0x004fe200000006ff */
[----:B------:R-:W-:Y:S01]  /*4410*/  FFMA R105, R104, R3, R105 ;  /* 0x0000000368697223 */ /* 0x000fe20000000069 */
[----:B------:R-:W-:Y:S01]  /*4420*/  SHF.L.U32 R3, R152, 0x10, RZ ;  /* 0x0000001098037819 */ /* 0x000fe200000006ff */
[----:B------:R-:W-:Y:S01]  /*4430*/  @P2 FADD R203, R203, 1 ;  /* 0x3f800000cbcb2421 */ /* 0x000fe20000000000 */
[----:B------:R-:W-:Y:S01]  /*4440*/  SHF.L.U32 R112, R64, 0x10, RZ ;  /* 0x0000001040707819 */ /* 0x000fe200000006ff */
[----:B------:R-:W-:Y:S01]  /*4450*/  @P2 FADD R109, R109, 1 ;  /* 0x3f8000006d6d2421 */ /* 0x000fe20000000000 */
[-C--:B------:R-:W-:Y:S01]  /*4460*/  @P1 FMUL R233, R233, R120.reuse ;  /* 0x00000078e9e91220 */ /* 0x080fe20000400000 */
[----:B------:R-:W-:Y:S01]  /*4470*/  F2F.BF16.F32 R65, R65 ;  /* 0x0000004100417304 */ /* 0x000fe20000202000 */
[----:B-1----:R-:W-:Y:S01]  /*4480*/  SHF.L.U32 R201, R62, 0x10, RZ ;  /* 0x000000103ec97819 */ /* 0x002fe200000006ff */
[----:B------:R-:W-:Y:S01]  /*4490*/  FFMA R199, R190, R109, R199 ;  /* 0x0000006dbec77223 */ /* 0x000fe200000000c7 */
[----:B------:R-:W-:Y:S01]  /*44a0*/  SHF.L.U32 R109, R182, 0x10, RZ ;  /* 0x00000010b66d7819 */ /* 0x000fe200000006ff */
[----:B------:R-:W-:Y:S01]  /*44b0*/  @P2 FADD R3, R3, 1 ;  /* 0x3f80000003032421 */ /* 0x000fe20000000000 */
[-C--:B------:R-:W-:Y:S01]  /*44c0*/  @P1 FMUL R191, R191, R120.reuse ;  /* 0x00000078bfbf1220 */ /* 0x080fe20000400000 */
[----:B------:R-:W-:Y:S01]  /*44d0*/  FFMA R201, R194, R117, R201 ;  /* 0x00000075c2c97223 */ /* 0x000fe200000000c9 */
[----:B------:R-:W-:Y:S01]  /*44e0*/  SHF.L.U32 R117, R154, 0x10, RZ ;  /* 0x000000109a757819 */ /* 0x000fe200000006ff */
[----:B------:R-:W-:Y:S01]  /*44f0*/  F2F.BF16.F32 R74, R251 ;  /* 0x000000fb004a7304 */ /* 0x000fe20000202000 */
[----:B------:R-:W-:Y:S01]  /*4500*/  FFMA R203, R196, R203, R205 ;  /* 0x000000cbc4cb7223 */ /* 0x000fe200000000cd */
[-C--:B------:R-:W-:Y:S01]  /*4510*/  @P1 FMUL R105, R105, R120.reuse ;  /* 0x0000007869691220 */ /* 0x080fe20000400000 */
[-C--:B------:R-:W-:Y:S01]  /*4520*/  @P1 FMUL R115, R115, R120.reuse ;  /* 0x0000007873731220 */ /* 0x080fe20000400000 */
[----:B------:R-:W-:Y:S01]  /*4530*/  @P2 FADD R117, R117, 1 ;  /* 0x3f80000075752421 */ /* 0x000fe20000000000 */
[-C--:B------:R-:W-:Y:S01]  /*4540*/  @P1 FMUL R119, R119, R120.reuse ;  /* 0x0000007877771220 */ /* 0x080fe20000400000 */
[----:B------:R-:W-:Y:S01]  /*4550*/  SHF.L.U32 R77, R77, 0x10, RZ ;  /* 0x000000104d4d7819 */ /* 0x000fe200000006ff */
[-C--:B------:R-:W-:Y:S01]  /*4560*/  @P1 FMUL R103, R103, R120.reuse ;  /* 0x0000007867671220 */ /* 0x080fe20000400000 */
[----:B------:R-:W1:Y:S01]  /*4570*/  F2F.BF16.F32 R76, R241 ;  /* 0x000000f1004c7304 */ /* 0x000e620000202000 */
[----:B------:R-:W-:Y:S01]  /*4580*/  FFMA R209, R200, R117, R209 ;  /* 0x00000075c8d17223 */ /* 0x000fe200000000d1 */
[----:B0-----:R-:W-:Y:S01]  /*4590*/  SHF.L.U32 R71, R71, 0x10, RZ ;  /* 0x0000001047477819 */ /* 0x001fe200000006ff */
[-C--:B------:R-:W-:Y:S01]  /*45a0*/  @P1 FMUL R107, R107, R120.reuse ;  /* 0x000000786b6b1220 */ /* 0x080fe20000400000 */
[-C--:B------:R-:W-:Y:S01]  /*45b0*/  @P1 FMUL R95, R95, R120.reuse ;  /* 0x000000785f5f1220 */ /* 0x080fe20000400000 */
[-C--:B------:R-:W-:Y:S01]  /*45c0*/  @P1 FMUL R195, R195, R120.reuse ;  /* 0x00000078c3c31220 */ /* 0x080fe20000400000 */
[-C--:B------:R-:W-:Y:S01]  /*45d0*/  @P1 FMUL R209, R209, R120.reuse ;  /* 0x00000078d1d11220 */ /* 0x080fe20000400000 */
[-C--:B------:R-:W-:Y:S01]  /*45e0*/  @P1 FMUL R203, R203, R120.reuse ;  /* 0x00000078cbcb1220 */ /* 0x080fe20000400000 */
[----:B------:R0:W-:Y:S01]  /*45f0*/  F2F.BF16.F32 R118, R193 ;  /* 0x000000c100767304 */ /* 0x0001e20000202000 */
[----:B------:R-:W-:Y:S01]  /*4600*/  SHF.L.U32 R82, R82, 0x10, RZ ;  /* 0x0000001052527819 */ /* 0x000fe200000006ff */
[-C--:B------:R-:W-:Y:S01]  /*4610*/  @P1 FMUL R199, R199, R120.reuse ;  /* 0x00000078c7c71220 */ /* 0x080fe20000400000 */
[----:B---3--:R-:W-:Y:S01]  /*4620*/  SHF.L.U32 R106, R106, 0x10, RZ ;  /* 0x000000106a6a7819 */ /* 0x008fe200000006ff */
[----:B------:R-:W-:Y:S01]  /*4630*/  @P1 FMUL R201, R201, R120 ;  /* 0x00000078c9c91220 */ /* 0x000fe20000400000 */
[----:B-1----:R-:W-:-:S03]  /*4640*/  SHF.L.U32 R76, R76, 0x10, RZ ;  /* 0x000000104c4c7819 */ /* 0x002fc600000006ff */
[----:B------:R-:W1:Y:S01]  /*4650*/  F2F.BF16.F32 R68, R239 ;  /* 0x000000ef00447304 */ /* 0x000e620000202000 */
[----:B0-----:R-:W-:Y:S01]  /*4660*/  FFMA R193, R192, R3, R109 ;  /* 0x00000003c0c17223 */ /* 0x001fe2000000006d */
[----:B------:R-:W-:Y:S01]  /*4670*/  IMAD.WIDE.U32 R2, R2, 0x10000, RZ ;  /* 0x0001000002027825 */ /* 0x000fe200078e00ff */
[----:B------:R-:W-:-:S03]  /*4680*/  SHF.L.U32 R109, R33, 0x10, RZ ;  /* 0x00000010216d7819 */ /* 0x000fc600000006ff */
[----:B------:R-:W-:Y:S01]  /*4690*/  @P1 FMUL R193, R193, R120 ;  /* 0x00000078c1c11220 */ /* 0x000fe20000400000 */
[----:B------:R-:W-:Y:S01]  /*46a0*/  LOP3.LUT R117, R116, R3, R207, 0xfe, !PT ;  /* 0x0000000374757212 */ /* 0x000fe200078efecf */
[----:B------:R-:W0:Y:S01]  /*46b0*/  F2F.BF16.F32 R111, R247 ;  /* 0x000000f7006f7304 */ /* 0x000e220000202000 */
[----:B------:R-:W-:Y:S01]  /*46c0*/  LOP3.LUT R116, R2, R65, RZ, 0xfc, !PT ;  /* 0x0000004102747212 */ /* 0x000fe200078efcff */
[----:B------:R-:W-:Y:S01]  /*46d0*/  @P2 FADD R109, R109, 1 ;  /* 0x3f8000006d6d2421 */ /* 0x000fe20000000000 */
[----:B------:R-:W-:-:S04]  /*46e0*/  IMAD.WIDE.U32 R2, R72, 0x10000, RZ ;  /* 0x0001000048027825 */ /* 0x000fc800078e00ff */
[----:B------:R-:W-:Y:S01]  /*46f0*/  IMAD.WIDE.U32 R64, R74, 0x10000, RZ ;  /* 0x000100004a407825 */ /* 0x000fe200078e00ff */
[----:B------:R-:W-:Y:S01]  /*4700*/  F2F.BF16.F32 R79, R231 ;  /* 0x000000e7004f7304 */ /* 0x000fe20000202000 */
[----:B-1----:R-:W-:Y:S02]  /*4710*/  SHF.L.U32 R68, R68, 0x10, RZ ;  /* 0x0000001044447819 */ /* 0x002fe400000006ff */
[----:B0-----:R-:W-:-:S05]  /*4720*/  LOP3.LUT R108, R64, R111, RZ, 0xfc, !PT ;  /* 0x0000006f406c7212 */ /* 0x001fca00078efcff */
[----:B------:R0:W-:Y:S08]  /*4730*/  F2F.BF16.F32 R190, R113 ;  /* 0x0000007100be7304 */ /* 0x0001f00000202000 */
[----:B------:R-:W1:Y:S01]  /*4740*/  F2F.BF16.F32 R101, R237 ;  /* 0x000000ed00657304 */ /* 0x000e620000202000 */
[----:B0-----:R-:W-:-:S05]  /*4750*/  SHF.L.U32 R113, R63, 0x10, RZ ;  /* 0x000000103f717819 */ /* 0x001fca00000006ff */
[----:B------:R-:W-:Y:S01]  /*4760*/  FFMA R205, R198, R109, R113 ;  /* 0x0000006dc6cd7223 */ /* 0x000fe20000000071 */
[----:B------:R-:W-:Y:S01]  /*4770*/  LOP3.LUT R113, R112, R3, R189, 0xfe, !PT ;  /* 0x0000000370717212 */ /* 0x000fe200078efebd */
[----:B------:R-:W0:Y:S01]  /*4780*/  F2F.BF16.F32 R83, R83 ;  /* 0x0000005300537304 */ /* 0x000e220000202000 */
[----:B------:R-:W-:Y:S01]  /*4790*/  LOP3.LUT R112, R2, R69, RZ, 0xfc, !PT ;  /* 0x0000004502707212 */ /* 0x000fe200078efcff */
[----:B------:R-:W-:Y:S01]  /*47a0*/  IMAD.WIDE.U32 R2, R66, 0x10000, RZ ;  /* 0x0001000042027825 */ /* 0x000fe200078e00ff */
[----:B------:R-:W-:-:S03]  /*47b0*/  LOP3.LUT R109, R76, R65, R187, 0xfe, !PT ;  /* 0x000000414c6d7212 */ /* 0x000fc600078efebb */
[----:B------:R-:W-:Y:S01]  /*47c0*/  @P1 FMUL R205, R205, R120 ;  /* 0x00000078cdcd1220 */ /* 0x000fe20000400000 */
[----:B------:R-:W-:Y:S01]  /*47d0*/  IMAD.WIDE.U32 R64, R78, 0x10000, RZ ;  /* 0x000100004e407825 */ /* 0x000fe200078e00ff */
[----:B------:R-:W-:Y:S01]  /*47e0*/  LOP3.LUT R104, R2, R99, RZ, 0xfc, !PT ;  /* 0x0000006302687212 */ /* 0x000fe200078efcff */
[----:B------:R-:W2:Y:S03]  /*47f0*/  F2F.BF16.F32 R192, R197 ;  /* 0x000000c500c07304 */ /* 0x000ea60000202000 */
[----:B-1----:R-:W-:Y:S02]  /*4800*/  LOP3.LUT R101, R77, R65, R101, 0xfe, !PT ;  /* 0x000000414d657212 */ /* 0x002fe400078efe65 */
[----:B------:R-:W-:Y:S01]  /*4810*/  LOP3.LUT R100, R64, R85, RZ, 0xfc, !PT ;  /* 0x0000005540647212 */ /* 0x000fe200078efcff */
[----:B------:R-:W-:Y:S01]  /*4820*/  IMAD.WIDE.U32 R64, R80, 0x10000, RZ ;  /* 0x0001000050407825 */ /* 0x000fe200078e00ff */
[----:B0-----:R-:W-:Y:S01]  /*4830*/  SHF.L.U32 R83, R83, 0x10, RZ ;  /* 0x0000001053537819 */ /* 0x001fe200000006ff */
[----:B------:R-:W-:Y:S03]  /*4840*/  F2F.BF16.F32 R75, R235 ;  /* 0x000000eb004b7304 */ /* 0x000fe60000202000 */
[----:B------:R-:W-:-:S02]  /*4850*/  LOP3.LUT R93, R83, R65, R93, 0xfe, !PT ;  /* 0x00000041535d7212 */ /* 0x000fc400078efe5d */
[----:B--2---:R-:W-:-:S03]  /*4860*/  SHF.L.U32 R69, R192, 0x10, RZ ;  /* 0x00000010c0457819 */ /* 0x004fc600000006ff */
[----:B------:R-:W0:Y:S08]  /*4870*/  F2F.BF16.F32 R73, R233 ;  /* 0x000000e900497304 */ /* 0x000e300000202000 */
[----:B------:R1:W2:Y:S01]  /*4880*/  F2F.BF16.F32 R186, R191 ;  /* 0x000000bf00ba7304 */ /* 0x0002a20000202000 */
[----:B0-----:R-:W-:-:S07]  /*4890*/  LOP3.LUT R92, R64, R73, RZ, 0xfc, !PT ;  /* 0x00000049405c7212 */ /* 0x001fce00078efcff */
[----:B------:R0:W-:Y:S01]  /*48a0*/  F2F.BF16.F32 R70, R105 ;  /* 0x0000006900467304 */ /* 0x0001e20000202000 */
[----:B-1----:R-:W-:-:S04]  /*48b0*/  IMAD.WIDE.U32 R190, R190, 0x10000, RZ ;  /* 0x00010000bebe7825 */ /* 0x002fc800078e00ff */
[----:B------:R-:W-:Y:S01]  /*48c0*/  IMAD.WIDE.U32 R64, R84, 0x10000, RZ ;  /* 0x0001000054407825 */ /* 0x000fe200078e00ff */
[----:B------:R-:W-:Y:S02]  /*48d0*/  SHF.L.U32 R84, R88, 0x10, RZ ;  /* 0x0000001058547819 */ /* 0x000fe400000006ff */
[----:B------:R-:W-:Y:S01]  /*48e0*/  F2F.BF16.F32 R115, R115 ;  /* 0x0000007300737304 */ /* 0x000fe20000202000 */
[----:B0-----:R-:W-:Y:S01]  /*48f0*/  LOP3.LUT R105, R68, R3, R91, 0xfe, !PT ;  /* 0x0000000344697212 */ /* 0x001fe200078efe5b */
[----:B------:R-:W-:Y:S01]  /*4900*/  IMAD.WIDE.U32 R2, R79, 0x10000, RZ ;  /* 0x000100004f027825 */ /* 0x000fe200078e00ff */
[----:B--2---:R-:W-:Y:S02]  /*4910*/  LOP3.LUT R69, R69, R191, R186, 0xfe, !PT ;  /* 0x000000bf45457212 */ /* 0x004fe400078efeba */
[----:B------:R-:W0:Y:S01]  /*4920*/  LDC.64 R186, c[0x0][0x3c8] ;  /* 0x0000f200ffba7b82 */ /* 0x000e220000000a00 */
[----:B------:R-:W-:Y:S02]  /*4930*/  LOP3.LUT R68, R190, R118, RZ, 0xfc, !PT ;  /* 0x00000076be447212 */ /* 0x000fe400078efcff */
[----:B------:R-:W1:Y:S01]  /*4940*/  F2F.BF16.F32 R119, R119 ;  /* 0x0000007700777304 */ /* 0x000e620000202000 */
[----:B------:R-:W-:-:S02]  /*4950*/  LOP3.LUT R97, R71, R3, R97, 0xfe, !PT ;  /* 0x0000000347617212 */ /* 0x000fc400078efe61 */
[----:B------:R-:W-:Y:S01]  /*4960*/  LOP3.LUT R96, R2, R75, RZ, 0xfc, !PT ;  /* 0x0000004b02607212 */ /* 0x000fe200078efcff */
[----:B------:R-:W-:-:S04]  /*4970*/  IMAD.WIDE.U32 R2, R87, 0x10000, RZ ;  /* 0x0001000057027825 */ /* 0x000fc800078e00ff */
[----:B------:R-:W2:Y:S01]  /*4980*/  F2F.BF16.F32 R103, R103 ;  /* 0x0000006700677304 */ /* 0x000ea20000202000 */
[----:B------:R-:W-:Y:S02]  /*4990*/  LOP3.LUT R89, R82, R3, R89, 0xfe, !PT ;  /* 0x0000000352597212 */ /* 0x000fe400078efe59 */
[----:B------:R-:W-:Y:S01]  /*49a0*/  LOP3.LUT R88, R2, R81, RZ, 0xfc, !PT ;  /* 0x0000005102587212 */ /* 0x000fe200078efcff */
[----:B------:R-:W-:Y:S01]  /*49b0*/  IMAD.WIDE.U32 R2, R102, 0x10000, RZ ;  /* 0x0001000066027825 */ /* 0x000fe200078e00ff */
[----:B------:R-:W-:Y:S02]  /*49c0*/  SHF.L.U32 R81, R98, 0x10, RZ ;  /* 0x0000001062517819 */ /* 0x000fe400000006ff */
[----:B-1----:R-:W-:Y:S01]  /*49d0*/  SHF.L.U32 R119, R119, 0x10, RZ ;  /* 0x0000001077777819 */ /* 0x002fe200000006ff */
[----:B------:R-:W1:Y:S01]  /*49e0*/  F2F.BF16.F32 R107, R107 ;  /* 0x0000006b006b7304 */ /* 0x000e620000202000 */
[----:B------:R-:W-:Y:S01]  /*49f0*/  LOP3.LUT R77, R106, R3, R115, 0xfe, !PT ;  /* 0x000000036a4d7212 */ /* 0x000fe200078efe73 */
[----:B------:R-:W-:-:S05]  /*4a00*/  IMAD.WIDE.U32 R114, R114, 0x10000, RZ ;  /* 0x0001000072727825 */ /* 0x000fca00078e00ff */
[----:B------:R-:W-:Y:S01]  /*4a10*/  LOP3.LUT R73, R119, R115, R110, 0xfe, !PT ;  /* 0x0000007377497212 */ /* 0x000fe200078efe6e */
[----:B------:R-:W3:Y:S01]  /*4a20*/  F2F.BF16.F32 R95, R95 ;  /* 0x0000005f005f7304 */ /* 0x000ee20000202000 */
[----:B--2---:R-:W-:Y:S01]  /*4a30*/  LOP3.LUT R85, R84, R65, R103, 0xfe, !PT ;  /* 0x0000004154557212 */ /* 0x004fe200078efe67 */
[----:B------:R-:W-:Y:S01]  /*4a40*/  IMAD R119, R121, 0xf00, R188 ;  /* 0x00000f0079777824 */ /* 0x000fe200078e02bc */
[----:B------:R-:W-:Y:S02]  /*4a50*/  LOP3.LUT R72, R114, R67, RZ, 0xfc, !PT ;  /* 0x0000004372487212 */ /* 0x000fe400078efcff */
[----:B-1----:R-:W-:-:S03]  /*4a60*/  LOP3.LUT R76, R2, R107, RZ, 0xfc, !PT ;  /* 0x0000006b024c7212 */ /* 0x002fc600078efcff */
[----:B------:R-:W1:Y:S01]  /*4a70*/  F2F.BF16.F32 R195, R195 ;  /* 0x000000c300c37304 */ /* 0x000e620000202000 */
[C---:B------:R-:W-:Y:S02]  /*4a80*/  IADD3 R115, PT, PT, R119.reuse, 0x100, RZ ;  /* 0x0000010077737810 */ /* 0x040fe40007ffe0ff */
[C---:B------:R-:W-:Y:S02]  /*4a90*/  IADD3 R111, PT, PT, R119.reuse, 0x200, RZ ;  /* 0x00000200776f7810 */ /* 0x040fe40007ffe0ff */
[----:B------:R-:W-:Y:S01]  /*4aa0*/  IADD3 R107, PT, PT, R119, 0x300, RZ ;  /* 0x00000300776b7810 */ /* 0x000fe20007ffe0ff */
[----:B0-----:R-:W-:Y:S01]  /*4ab0*/  IMAD.WIDE.U32 R114, R115, 0x8, R186 ;  /* 0x0000000873727825 */ /* 0x001fe200078e00ba */
[----:B---3--:R-:W-:Y:S01]  /*4ac0*/  LOP3.LUT R84, R64, R95, RZ, 0xfc, !PT ;  /* 0x0000005f40547212 */ /* 0x008fe200078efcff */
[----:B------:R-:W0:Y:S01]  /*4ad0*/  F2F.BF16.F32 R193, R193 ;  /* 0x000000c100c17304 */ /* 0x000e220000202000 */
[C---:B------:R-:W-:Y:S01]  /*4ae0*/  IADD3 R103, PT, PT, R119.reuse, 0x400, RZ ;  /* 0x0000040077677810 */ /* 0x040fe20007ffe0ff */
[----:B------:R-:W-:Y:S01]  /*4af0*/  IMAD.WIDE.U32 R94, R94, 0x10000, RZ ;  /* 0x000100005e5e7825 */ /* 0x000fe200078e00ff */
[----:B------:R-:W-:-:S02]  /*4b00*/  IADD3 R99, PT, PT, R119, 0x500, RZ ;  /* 0x0000050077637810 */ /* 0x000fc40007ffe0ff */
[----:B------:R-:W-:Y:S01]  /*4b10*/  IADD3 R91, PT, PT, R119, 0x700, RZ ;  /* 0x00000700775b7810 */ /* 0x000fe20007ffe0ff */
[----:B------:R-:W-:Y:S01]  /*4b20*/  IMAD.WIDE.U32 R110, R111, 0x8, R186 ;  /* 0x000000086f6e7825 */ /* 0x000fe200078e00ba */
[----:B------:R-:W-:Y:S01]  /*4b30*/  LOP3.LUT R81, R81, R95, R86, 0xfe, !PT ;  /* 0x0000005f51517212 */ /* 0x000fe200078efe56 */
[----:B------:R-:W2:Y:S01]  /*4b40*/  F2F.BF16.F32 R66, R203 ;  /* 0x000000cb00427304 */ /* 0x000ea20000202000 */
[----:B------:R-:W-:Y:S01]  /*4b50*/  IADD3 R95, PT, PT, R119, 0x600, RZ ;  /* 0x00000600775f7810 */ /* 0x000fe20007ffe0ff */
[----:B-1----:R-:W-:Y:S01]  /*4b60*/  IMAD.WIDE.U32 R2, R195, 0x10000, RZ ;  /* 0x00010000c3027825 */ /* 0x002fe200078e00ff */
[C---:B------:R-:W-:Y:S02]  /*4b70*/  IADD3 R87, PT, PT, R119.reuse, 0x800, RZ ;  /* 0x0000080077577810 */ /* 0x040fe40007ffe0ff */
[----:B------:R-:W-:Y:S01]  /*4b80*/  IADD3 R83, PT, PT, R119, 0x900, RZ ;  /* 0x0000090077537810 */ /* 0x000fe20007ffe0ff */
[--C-:B------:R-:W-:Y:S01]  /*4b90*/  IMAD.WIDE.U32 R106, R107, 0x8, R186.reuse ;  /* 0x000000086b6a7825 */ /* 0x100fe200078e00ba */
[----:B0-----:R-:W-:Y:S01]  /*4ba0*/  SHF.L.U32 R193, R193, 0x10, RZ ;  /* 0x00000010c1c17819 */ /* 0x001fe200000006ff */
[----:B------:R-:W0:Y:S01]  /*4bb0*/  F2F.BF16.F32 R209, R209 ;  /* 0x000000d100d17304 */ /* 0x000e220000202000 */
[----:B------:R-:W-:Y:S01]  /*4bc0*/  IADD3 R79, PT, PT, R119, 0xa00, RZ ;  /* 0x00000a00774f7810 */ /* 0x000fe20007ffe0ff */
[----:B------:R-:W-:Y:S01]  /*4bd0*/  IMAD.WIDE.U32 R102, R103, 0x8, R186 ;  /* 0x0000000867667825 */ /* 0x000fe200078e00ba */
[----:B------:R-:W-:-:S02]  /*4be0*/  IADD3 R75, PT, PT, R119, 0xb00, RZ ;  /* 0x00000b00774b7810 */ /* 0x000fc40007ffe0ff */
[----:B------:R-:W-:Y:S01]  /*4bf0*/  IADD3 R71, PT, PT, R119, 0xc00, RZ ;  /* 0x00000c0077477810 */ /* 0x000fe20007ffe0ff */
[----:B------:R-:W-:Y:S01]  /*4c00*/  IMAD.WIDE.U32 R98, R99, 0x8, R186 ;  /* 0x0000000863627825 */ /* 0x000fe200078e00ba */
[----:B------:R-:W-:Y:S01]  /*4c10*/  IADD3 R189, PT, PT, R119, 0xe00, RZ ;  /* 0x00000e0077bd7810 */ /* 0x000fe20007ffe0ff */
[----:B------:R-:W1:Y:S01]  /*4c20*/  F2F.BF16.F32 R199, R199 ;  /* 0x000000c700c77304 */ /* 0x000e620000202000 */
[----:B------:R-:W-:Y:S01]  /*4c30*/  LOP3.LUT R80, R94, R90, RZ, 0xfc, !PT ;  /* 0x0000005a5e507212 */ /* 0x000fe200078efcff */
[----:B--2---:R-:W-:Y:S01]  /*4c40*/  IMAD.WIDE.U32 R66, R66, 0x10000, RZ ;  /* 0x0001000042427825 */ /* 0x004fe200078e00ff */
[----:B------:R-:W-:-:S03]  /*4c50*/  LOP3.LUT R64, R2, R70, RZ, 0xfc, !PT ;  /* 0x0000004602407212 */ /* 0x000fc600078efcff */
[--C-:B------:R-:W-:Y:S01]  /*4c60*/  IMAD.WIDE.U32 R94, R95, 0x8, R186.reuse ;  /* 0x000000085f5e7825 */ /* 0x100fe200078e00ba */
[----:B0-----:R-:W-:Y:S01]  /*4c70*/  SHF.L.U32 R209, R209, 0x10, RZ ;  /* 0x00000010d1d17819 */ /* 0x001fe200000006ff */
[----:B------:R-:W0:Y:S02]  /*4c80*/  F2F.BF16.F32 R205, R205 ;  /* 0x000000cd00cd7304 */ /* 0x000e240000202000 */
[----:B------:R-:W-:-:S04]  /*4c90*/  IMAD.WIDE.U32 R90, R91, 0x8, R186 ;  /* 0x000000085b5a7825 */ /* 0x000fc800078e00ba */
[----:B------:R-:W-:Y:S01]  /*4ca0*/  IMAD.WIDE.U32 R86, R87, 0x8, R186 ;  /* 0x0000000857567825 */ /* 0x000fe200078e00ba */
[----:B-1----:R-:W-:Y:S01]  /*4cb0*/  LOP3.LUT R65, R193, R3, R199, 0xfe, !PT ;  /* 0x00000003c1417212 */ /* 0x002fe200078efec7 */
[----:B------:R-:W1:Y:S02]  /*4cc0*/  F2F.BF16.F32 R201, R201 ;  /* 0x000000c900c97304 */ /* 0x000e640000202000 */
[----:B------:R-:W-:-:S04]  /*4cd0*/  IMAD.WIDE.U32 R82, R83, 0x8, R186 ;  /* 0x0000000853527825 */ /* 0x000fc800078e00ba */
[----:B------:R-:W-:Y:S01]  /*4ce0*/  IMAD.WIDE.U32 R78, R79, 0x8, R186 ;  /* 0x000000084f4e7825 */ /* 0x000fe200078e00ba */
[----:B0-----:R-:W-:Y:S02]  /*4cf0*/  LOP3.LUT R3, R209, R67, R205, 0xfe, !PT ;  /* 0x00000043d1037212 */ /* 0x001fe400078efecd */
[C---:B------:R-:W-:Y:S01]  /*4d00*/  IADD3 R67, PT, PT, R119.reuse, 0xd00, RZ ;  /* 0x00000d0077437810 */ /* 0x040fe20007ffe0ff */
[----:B------:R-:W-:-:S04]  /*4d10*/  IMAD.WIDE.U32 R118, R119, 0x8, R186 ;  /* 0x0000000877767825 */ /* 0x000fc800078e00ba */
        /* <DEDUP_REMOVED lines=21> */
.L_x_7644:
[----:B------:R-:W0:Y:S01]  /*4e70*/  LDCU.U8 UR4, c[0x0][0x3c0] ;  /* 0x00007800ff0477ac */ /* 0x000e220008000000 */
[----:B-1----:R-:W-:Y:S01]  /*4e80*/  SHF.L.U32 R65, R125, 0x10, RZ ;  /* 0x000000107d417819 */ /* 0x002fe200000006ff */
[--C-:B------:R-:W-:Y:S01]  /*4e90*/  FADD R246, R245, -R0.reuse ;  /* 0x80000000f5f67221 */ /* 0x100fe20000000000 */
[--C-:B------:R-:W-:Y:S01]  /*4ea0*/  FADD R210, R71, -R0.reuse ;  /* 0x8000000047d27221 */ /* 0x100fe20000000000 */
[----:B------:R-:W-:Y:S01]  /*4eb0*/  SHF.L.U32 R71, R155, 0x10, RZ ;  /* 0x000000109b477819 */ /* 0x000fe200000006ff */
[--C-:B------:R-:W-:Y:S01]  /*4ec0*/  FADD R218, R235, -R0.reuse ;  /* 0x80000000ebda7221 */ /* 0x100fe20000000000 */
[----:B------:R-:W-:Y:S01]  /*4ed0*/  FMUL R246, R67, R246 ;  /* 0x000000f643f67220 */ /* 0x000fe20000400000 */
[----:B------:R-:W-:Y:S01]  /*4ee0*/  SHF.L.U32 R242, R4, 0x10, RZ ;  /* 0x0000001004f27819 */ /* 0x000fe200000006ff */
        /* <DEDUP_REMOVED lines=27> */
[----:B------:R-:W-:Y:S01]  /*50a0*/  FFMA R71, R246, R65, R71 ;  /* 0x00000041f6477223 */ /* 0x000fe20000000047 */
[--C-:B------:R-:W-:Y:S01]  /*50b0*/  FADD R84, R81, -R0.reuse ;  /* 0x8000000051547221 */ /* 0x100fe20000000000 */
[----:B------:R-:W0:Y:S01]  /*50c0*/  LDC.U8 R65, c[0x0][0x404] ;  /* 0x00010100ff417b82 */ /* 0x000e220000000000 */
        /* <DEDUP_REMOVED lines=33> */
[----:B------:R-:W-:Y:S01]  /*52e0*/  FADD R218, R73, -R0 ;  /* 0x8000000049da7221 */ /* 0x000fe20000000000 */
[----:B------:R-:W-:Y:S01]  /*52f0*/  SHF.L.U32 R0, R7, 0x10, RZ ;  /* 0x0000001007007819 */ /* 0x000fe200000006ff */
[----:B------:R-:W-:Y:S01]  /*5300*/  FMUL R83, R67, R192 ;  /* 0x000000c043537220 */ /* 0x000fe20000400000 */
[----:B------:R-:W-:Y:S01]  /*5310*/  FFMA R69, R3, R242, R244 ;  /* 0x000000f203457223 */ /* 0x000fe200000000f4 */
[----:B------:R-:W-:Y:S01]  /*5320*/  SHF.L.U32 R185, R6, 0x10, RZ ;  /* 0x0000001006b97819 */ /* 0x000fe200000006ff */
[----:B------:R-:W-:Y:S01]  /*5330*/  FMUL R64, R67, R64 ;  /* 0x0000004043407220 */ /* 0x000fe20000400000 */
[----:B------:R-:W-:Y:S01]  /*5340*/  SHF.L.U32 R242, R37, 0x10, RZ ;  /* 0x0000001025f27819 */ /* 0x000fe200000006ff */
[----:B------:R-:W-:Y:S01]  /*5350*/  @P2 FADD R0, R0, 1 ;  /* 0x3f80000000002421 */ /* 0x000fe20000000000 */
[----:B------:R-:W-:Y:S01]  /*5360*/  SHF.L.U32 R3, R36, 0x10, RZ ;  /* 0x0000001024037819 */ /* 0x000fe200000006ff */
[----:B------:R-:W-:Y:S01]  /*5370*/  @P2 FADD R185, R185, 1 ;  /* 0x3f800000b9b92421 */ /* 0x000fe20000000000 */
[----:B------:R-:W-:Y:S01]  /*5380*/  FMUL R85, R67, R220 ;  /* 0x000000dc43557220 */ /* 0x000fe20000400000 */
[----:B------:R-:W-:Y:S01]  /*5390*/  FFMA R83, R83, R0, R242 ;  /* 0x0000000053537223 */ /* 0x000fe200000000f2 */
[----:B------:R-:W-:Y:S01]  /*53a0*/  SHF.L.U32 R0, R9, 0x10, RZ ;  /* 0x0000001009007819 */ /* 0x000fe200000006ff */
[----:B------:R-:W-:Y:S01]  /*53b0*/  FFMA R185, R64, R185, R3 ;  /* 0x000000b940b97223 */ /* 0x000fe20000000003 */
[----:B------:R-:W-:Y:S01]  /*53c0*/  SHF.L.U32 R64, R39, 0x10, RZ ;  /* 0x0000001027407819 */ /* 0x000fe200000006ff */
[----:B------:R-:W-:Y:S01]  /*53d0*/  FMUL R87, R67, R226 ;  /* 0x000000e243577220 */ /* 0x000fe20000400000 */
[----:B0-----:R-:W-:Y:S01]  /*53e0*/  ISETP.NE.AND P1, PT, R65, RZ, PT ;  /* 0x000000ff4100720c */ /* 0x001fe20003f25270 */
[----:B------:R-:W-:Y:S01]  /*53f0*/  @P2 FADD R0, R0, 1 ;  /* 0x3f80000000002421 */ /* 0x000fe20000000000 */
[----:B------:R-:W-:Y:S01]  /*5400*/  SHF.L.U32 R192, R10, 0x10, RZ ;  /* 0x000000100ac07819 */ /* 0x000fe200000006ff */
[----:B------:R-:W-:Y:S01]  /*5410*/  FMUL R91, R67, R232 ;  /* 0x000000e8435b7220 */ /* 0x000fe20000400000 */
[----:B------:R-:W-:Y:S01]  /*5420*/  SHF.L.U32 R250, R5, 0x10, RZ ;  /* 0x0000001005fa7819 */ /* 0x000fe200000006ff */
[----:B------:R-:W-:Y:S01]  /*5430*/  FFMA R85, R85, R0, R64 ;  /* 0x0000000055557223 */ /* 0x000fe20000000040 */
[----:B-----5:R-:W-:Y:S01]  /*5440*/  FMUL R0, R69, R120 ;  /* 0x0000007845007220 */ /* 0x020fe20000400000 */
[----:B------:R-:W-:Y:S01]  /*5450*/  SHF.L.U32 R244, R8, 0x10, RZ ;  /* 0x0000001008f47819 */ /* 0x000fe200000006ff */
[----:B------:R-:W-:Y:S01]  /*5460*/  @P2 FADD R192, R192, 1 ;  /* 0x3f800000c0c02421 */ /* 0x000fe20000000000 */
[----:B------:R-:W-:Y:S01]  /*5470*/  SHF.L.U32 R226, R40, 0x10, RZ ;  /* 0x0000001028e27819 */ /* 0x000fe200000006ff */
[----:B------:R-:W-:Y:S01]  /*5480*/  FMUL R187, R67, R248 ;  /* 0x000000f843bb7220 */ /* 0x000fe20000400000 */
[----:B------:R-:W-:Y:S01]  /*5490*/  FSEL R0, R69, R0, !P1 ;  /* 0x0000000045007208 */ /* 0x000fe20004800000 */
[----:B------:R-:W-:Y:S01]  /*54a0*/  @P2 FADD R250, R250, 1 ;  /* 0x3f800000fafa2421 */ /* 0x000fe20000000000 */
[----:B------:R-:W-:Y:S01]  /*54b0*/  SHF.L.U32 R64, R13, 0x10, RZ ;  /* 0x000000100d407819 */ /* 0x000fe200000006ff */
[----:B------:R-:W-:Y:S01]  /*54c0*/  @P2 FADD R244, R244, 1 ;  /* 0x3f800000f4f42421 */ /* 0x000fe20000000000 */
[----:B------:R0:W-:Y:S01]  /*54d0*/  F2F.BF16.F32 R117, R0 ;  /* 0x0000000000757304 */ /* 0x0001e20000202000 */
[----:B------:R-:W-:Y:S01]  /*54e0*/  SHF.L.U32 R252, R35, 0x10, RZ ;  /* 0x0000001023fc7819 */ /* 0x000fe200000006ff */
[----:B------:R-:W-:Y:S01]  /*54f0*/  FFMA R91, R91, R192, R226 ;  /* 0x000000c05b5b7223 */ /* 0x000fe200000000e2 */
[----:B------:R-:W-:Y:S01]  /*5500*/  SHF.L.U32 R246, R38, 0x10, RZ ;  /* 0x0000001026f67819 */ /* 0x000fe200000006ff */
[----:B------:R-:W-:Y:S01]  /*5510*/  FMUL R65, R67, R234 ;  /* 0x000000ea43417220 */ /* 0x000fe20000400000 */
[----:B------:R-:W-:Y:S01]  /*5520*/  SHF.L.U32 R242, R11, 0x10, RZ ;  /* 0x000000100bf27819 */ /* 0x000fe200000006ff */
[----:B------:R-:W-:Y:S01]  /*5530*/  @P2 FADD R64, R64, 1 ;  /* 0x3f80000040402421 */ /* 0x000fe20000000000 */
[----:B------:R-:W-:Y:S01]  /*5540*/  SHF.L.U32 R192, R43, 0x10, RZ ;  /* 0x000000102bc07819 */ /* 0x000fe200000006ff */
[----:B------:R-:W-:Y:S01]  /*5550*/  FFMA R187, R187, R250, R252 ;  /* 0x000000fabbbb7223 */ /* 0x000fe200000000fc */
[----:B0-----:R-:W-:Y:S01]  /*5560*/  FMUL R0, R185, R120 ;  /* 0x00000078b9007220 */ /* 0x001fe20000400000 */
[----:B------:R-:W-:Y:S01]  /*5570*/  FFMA R87, R87, R244, R246 ;  /* 0x000000f457577223 */ /* 0x000fe200000000f6 */
[----:B------:R-:W-:Y:S01]  /*5580*/  SHF.L.U32 R220, R14, 0x10, RZ ;  /* 0x000000100edc7819 */ /* 0x000fe200000006ff */
[----:B------:R-:W-:Y:S01]  /*5590*/  FMUL R3, R67, R238 ;  /* 0x000000ee43037220 */ /* 0x000fe20000400000 */
[----:B------:R-:W-:Y:S01]  /*55a0*/  SHF.L.U32 R244, R41, 0x10, RZ ;  /* 0x0000001029f47819 */ /* 0x000fe200000006ff */
[----:B------:R-:W-:Y:S01]  /*55b0*/  @P2 FADD R242, R242, 1 ;  /* 0x3f800000f2f22421 */ /* 0x000fe20000000000 */
[----:B------:R-:W-:Y:S01]  /*55c0*/  FSEL R0, R185, R0, !P1 ;  /* 0x00000000b9007208 */ /* 0x000fe20004800000 */
[----:B------:R-:W-:Y:S01]  /*55d0*/  FFMA R65, R65, R64, R192 ;  /* 0x0000004041417223 */ /* 0x000fe200000000c0 */
[----:B------:R-:W-:Y:S01]  /*55e0*/  FMNMX3 R122, R122, |R69|, |R71|, !PT ;  /* 0x400000457a7a7276 */ /* 0x000fe20007800447 */
[----:B------:R-:W-:Y:S01]  /*55f0*/  @P1 FMUL R71, R71, R120 ;  /* 0x0000007847471220 */ /* 0x000fe20000400000 */
[----:B------:R0:W-:Y:S01]  /*5600*/  F2F.BF16.F32 R113, R0 ;  /* 0x0000000000717304 */ /* 0x0001e20000202000 */
[----:B------:R-:W-:Y:S01]  /*5610*/  SHF.L.U32 R246, R12, 0x10, RZ ;  /* 0x000000100cf67819 */ /* 0x000fe200000006ff */
[----:B------:R-:W-:Y:S01]  /*5620*/  FMUL R111, R67, R114 ;  /* 0x00000072436f7220 */ /* 0x000fe20000400000 */
[----:B------:R-:W-:Y:S01]  /*5630*/  SHF.L.U32 R226, R44, 0x10, RZ ;  /* 0x000000102ce27819 */ /* 0x000fe200000006ff */
[-C--:B------:R-:W-:Y:S01]  /*5640*/  FMUL R192, R187, R120.reuse ;  /* 0x00000078bbc07220 */ /* 0x080fe20000400000 */
[----:B------:R-:W-:Y:S01]  /*5650*/  FMUL R114, R91, R120 ;  /* 0x000000785b727220 */ /* 0x000fe20000400000 */
[----:B------:R-:W-:Y:S01]  /*5660*/  FMUL R95, R67, R236 ;  /* 0x000000ec435f7220 */ /* 0x000fe20000400000 */
[----:B------:R-:W-:Y:S01]  /*5670*/  @P2 FADD R220, R220, 1 ;  /* 0x3f800000dcdc2421 */ /* 0x000fe20000000000 */
[----:B------:R-:W-:Y:S01]  /*5680*/  FFMA R3, R3, R242, R244 ;  /* 0x000000f203037223 */ /* 0x000fe200000000f4 */
[----:B0-----:R-:W-:Y:S01]  /*5690*/  FMUL R0, R85, R120 ;  /* 0x0000007855007220 */ /* 0x001fe20000400000 */
[----:B------:R-:W-:Y:S01]  /*56a0*/  SHF.L.U32 R248, R42, 0x10, RZ ;  /* 0x000000102af87819 */ /* 0x000fe200000006ff */
[----:B------:R-:W-:Y:S01]  /*56b0*/  F2F.BF16.F32 R64, R71 ;  /* 0x0000004700407304 */ /* 0x000fe20000202000 */
[----:B------:R-:W-:Y:S01]  /*56c0*/  SHF.L.U32 R232, R16, 0x10, RZ ;  /* 0x0000001010e87819 */ /* 0x000fe200000006ff */
[----:B------:R-:W-:Y:S01]  /*56d0*/  FMUL R89, R67, R240 ;  /* 0x000000f043597220 */ /* 0x000fe20000400000 */
[----:B------:R-:W-:Y:S01]  /*56e0*/  FSEL R0, R85, R0, !P1 ;  /* 0x0000000055007208 */ /* 0x000fe20004800000 */
[----:B------:R-:W-:Y:S01]  /*56f0*/  @P2 FADD R246, R246, 1 ;  /* 0x3f800000f6f62421 */ /* 0x000fe20000000000 */
[----:B------:R-:W-:Y:S01]  /*5700*/  FFMA R95, R95, R220, R226 ;  /* 0x000000dc5f5f7223 */ /* 0x000fe200000000e2 */
[----:B------:R-:W-:Y:S01]  /*5710*/  FSEL R77, R187, R192, !P1 ;  /* 0x000000c0bb4d7208 */ /* 0x000fe20004800000 */
[----:B------:R-:W-:Y:S01]  /*5720*/  FMUL R103, R67, R190 ;  /* 0x000000be43677220 */ /* 0x000fe20000400000 */
[----:B------:R0:W-:Y:S01]  /*5730*/  F2F.BF16.F32 R71, R0 ;  /* 0x0000000000477304 */ /* 0x0001e20000202000 */
[----:B------:R-:W-:Y:S01]  /*5740*/  FSEL R105, R91, R114, !P1 ;  /* 0x000000725b697208 */ /* 0x000fe20004800000 */
[-C--:B------:R-:W-:Y:S01]  /*5750*/  FMUL R114, R3, R120.reuse ;  /* 0x0000007803727220 */ /* 0x080fe20000400000 */
[----:B------:R-:W-:Y:S01]  /*5760*/  SHF.L.U32 R220, R15, 0x10, RZ ;  /* 0x000000100fdc7819 */ /* 0x000fe200000006ff */
[----:B------:R-:W-:Y:S01]  /*5770*/  FMUL R190, R83, R120 ;  /* 0x0000007853be7220 */ /* 0x000fe20000400000 */
[----:B------:R-:W-:Y:S01]  /*5780*/  SHF.L.U32 R192, R17, 0x10, RZ ;  /* 0x0000001011c07819 */ /* 0x000fe200000006ff */
[----:B------:R-:W-:Y:S01]  /*5790*/  FFMA R89, R89, R246, R248 ;  /* 0x000000f659597223 */ /* 0x000fe200000000f8 */
[----:B------:R-:W-:Y:S01]  /*57a0*/  SHF.L.U32 R234, R46, 0x10, RZ ;  /* 0x000000102eea7819 */ /* 0x000fe200000006ff */
[C---:B------:R-:W-:Y:S01]  /*57b0*/  FMUL R115, R67.reuse, R222 ;  /* 0x000000de43737220 */ /* 0x040fe20000400000 */
[----:B0-----:R-:W-:Y:S01]  /*57c0*/  FMUL R0, R67, R68 ;  /* 0x0000004443007220 */ /* 0x001fe20000400000 */
[----:B------:R-:W-:Y:S01]  /*57d0*/  FMUL R68, R65, R120 ;  /* 0x0000007841447220 */ /* 0x000fe20000400000 */
[----:B------:R-:W-:Y:S01]  /*57e0*/  @P2 FADD R232, R232, 1 ;  /* 0x3f800000e8e82421 */ /* 0x000fe20000000000 */
[----:B------:R-:W-:Y:S01]  /*57f0*/  SHF.L.U32 R226, R45, 0x10, RZ ;  /* 0x000000102de27819 */ /* 0x000fe200000006ff */
[----:B------:R-:W-:Y:S01]  /*5800*/  FMUL R107, R67, R230 ;  /* 0x000000e6436b7220 */ /* 0x000fe20000400000 */
[----:B------:R-:W-:Y:S01]  /*5810*/  SHF.L.U32 R236, R47, 0x10, RZ ;  /* 0x000000102fec7819 */ /* 0x000fe200000006ff */
[----:B------:R-:W-:Y:S01]  /*5820*/  @P2 FADD R220, R220, 1 ;  /* 0x3f800000dcdc2421 */ /* 0x000fe20000000000 */
[----:B------:R-:W-:Y:S01]  /*5830*/  @P2 FADD R192, R192, 1 ;  /* 0x3f800000c0c02421 */ /* 0x000fe20000000000 */
[----:B------:R-:W-:Y:S01]  /*5840*/  FSEL R69, R3, R114, !P1 ;  /* 0x0000007203457208 */ /* 0x000fe20004800000 */
[----:B------:R-:W-:Y:S01]  /*5850*/  FFMA R115, R115, R232, R234 ;  /* 0x000000e873737223 */ /* 0x000fe200000000ea */
[----:B------:R-:W-:Y:S01]  /*5860*/  FSEL R68, R65, R68, !P1 ;  /* 0x0000004441447208 */ /* 0x000fe20004800000 */
[----:B------:R-:W-:Y:S01]  /*5870*/  FMUL R114, R89, R120 ;  /* 0x0000007859727220 */ /* 0x000fe20000400000 */
[----:B------:R-:W-:Y:S01]  /*5880*/  FSEL R73, R83, R190, !P1 ;  /* 0x000000be53497208 */ /* 0x000fe20004800000 */
[----:B------:R-:W-:Y:S01]  /*5890*/  FMUL R190, R87, R120 ;  /* 0x0000007857be7220 */ /* 0x000fe20000400000 */
[----:B------:R-:W-:Y:S01]  /*58a0*/  SHF.L.U32 R222, R19, 0x10, RZ ;  /* 0x0000001013de7819 */ /* 0x000fe200000006ff */
[----:B------:R-:W-:Y:S01]  /*58b0*/  FFMA R103, R103, R220, R226 ;  /* 0x000000dc67677223 */ /* 0x000fe200000000e2 */
[----:B------:R-:W-:Y:S01]  /*58c0*/  FFMA R107, R107, R192, R236 ;  /* 0x000000c06b6b7223 */ /* 0x000fe200000000ec */
[----:B------:R0:W-:Y:S01]  /*58d0*/  F2F.BF16.F32 R75, R68 ;  /* 0x00000044004b7304 */ /* 0x0001e20000202000 */
[----:B------:R-:W-:Y:S01]  /*58e0*/  SHF.L.U32 R192, R18, 0x10, RZ ;  /* 0x0000001012c07819 */ /* 0x000fe200000006ff */
[----:B------:R-:W-:Y:S01]  /*58f0*/  FMUL R119, R67, R224 ;  /* 0x000000e043777220 */ /* 0x000fe20000400000 */
[----:B------:R-:W-:Y:S01]  /*5900*/  SHF.L.U32 R226, R49, 0x10, RZ ;  /* 0x0000001031e27819 */ /* 0x000fe200000006ff */
[----:B------:R-:W-:Y:S01]  /*5910*/  @P2 FADD R222, R222, 1 ;  /* 0x3f800000dede2421 */ /* 0x000fe20000000000 */
[----:B------:R-:W-:Y:S01]  /*5920*/  FSEL R101, R89, R114, !P1 ;  /* 0x0000007259657208 */ /* 0x000fe20004800000 */
[----:B------:R-:W-:Y:S01]  /*5930*/  FMUL R114, R67, R72 ;  /* 0x0000004843727220 */ /* 0x000fe20000400000 */
[----:B------:R-:W-:Y:S01]  /*5940*/  FSEL R109, R87, R190, !P1 ;  /* 0x000000be576d7208 */ /* 0x000fe20004800000 */
[----:B------:R-:W-:Y:S01]  /*5950*/  FMUL R189, R67, R70 ;  /* 0x0000004643bd7220 */ /* 0x000fe20000400000 */
[-C--:B0-----:R-:W-:Y:S01]  /*5960*/  FMUL R68, R115, R120.reuse ;  /* 0x0000007873447220 */ /* 0x081fe20000400000 */
[----:B------:R-:W-:Y:S01]  /*5970*/  SHF.L.U32 R190, R20, 0x10, RZ ;  /* 0x0000001014be7819 */ /* 0x000fe200000006ff */
[-C--:B------:R-:W-:Y:S01]  /*5980*/  FMUL R72, R103, R120.reuse ;  /* 0x0000007867487220 */ /* 0x080fe20000400000 */
[----:B------:R-:W-:Y:S01]  /*5990*/  SHF.L.U32 R220, R48, 0x10, RZ ;  /* 0x0000001030dc7819 */ /* 0x000fe200000006ff */
[----:B------:R-:W-:Y:S01]  /*59a0*/  FMUL R70, R95, R120 ;  /* 0x000000785f467220 */ /* 0x000fe20000400000 */
[----:B------:R-:W-:Y:S01]  /*59b0*/  @P2 FADD R192, R192, 1 ;  /* 0x3f800000c0c02421 */ /* 0x000fe20000000000 */
[----:B------:R-:W-:Y:S01]  /*59c0*/  SHF.L.U32 R213, R21, 0x10, RZ ;  /* 0x0000001015d57819 */ /* 0x000fe200000006ff */
[----:B------:R-:W-:Y:S01]  /*59d0*/  FFMA R119, R119, R222, R226 ;  /* 0x000000de77777223 */ /* 0x000fe200000000e2 */
[----:B------:R-:W-:Y:S01]  /*59e0*/  FSEL R68, R115, R68, !P1 ;  /* 0x0000004473447208 */ /* 0x000fe20004800000 */
[----:B------:R-:W-:Y:S01]  /*59f0*/  FMUL R99, R67, R228 ;  /* 0x000000e443637220 */ /* 0x000fe20000400000 */
[----:B------:R-:W-:Y:S01]  /*5a00*/  SHF.L.U32 R230, R50, 0x10, RZ ;  /* 0x0000001032e67819 */ /* 0x000fe200000006ff */
[----:B------:R-:W-:Y:S01]  /*5a10*/  @P2 FADD R190, R190, 1 ;  /* 0x3f800000bebe2421 */ /* 0x000fe20000000000 */
[----:B------:R-:W-:Y:S01]  /*5a20*/  SHF.L.U32 R225, R22, 0x10, RZ ;  /* 0x0000001016e17819 */ /* 0x000fe200000006ff */
[----:B------:R-:W-:Y:S01]  /*5a30*/  FFMA R111, R111, R192, R220 ;  /* 0x000000c06f6f7223 */ /* 0x000fe200000000dc */
[----:B------:R-:W-:Y:S01]  /*5a40*/  FSEL R72, R103, R72, !P1 ;  /* 0x0000004867487208 */ /* 0x000fe20004800000 */
[----:B------:R0:W-:Y:S01]  /*5a50*/  F2F.BF16.F32 R93, R68 ;  /* 0x00000044005d7304 */ /* 0x0001e20000202000 */
[----:B------:R-:W-:Y:S01]  /*5a60*/  SHF.L.U32 R222, R51, 0x10, RZ ;  /* 0x0000001033de7819 */ /* 0x000fe200000006ff */
[----:B------:R-:W-:Y:S01]  /*5a70*/  FMUL R209, R67, R98 ;  /* 0x0000006243d17220 */ /* 0x000fe20000400000 */
[----:B------:R-:W-:Y:S01]  /*5a80*/  FSEL R70, R95, R70, !P1 ;  /* 0x000000465f467208 */ /* 0x000fe20004800000 */
[----:B------:R-:W-:Y:S01]  /*5a90*/  @P2 FADD R213, R213, 1 ;  /* 0x3f800000d5d52421 */ /* 0x000fe20000000000 */
[----:B------:R-:W-:Y:S01]  /*5aa0*/  SHF.L.U32 R219, R23, 0x10, RZ ;  /* 0x0000001017db7819 */ /* 0x000fe200000006ff */
[----:B------:R-:W-:Y:S01]  /*5ab0*/  FFMA R99, R99, R190, R230 ;  /* 0x000000be63637223 */ /* 0x000fe200000000e6 */
[----:B------:R-:W-:Y:S01]  /*5ac0*/  SHF.L.U32 R220, R52, 0x10, RZ ;  /* 0x0000001034dc7819 */ /* 0x000fe200000006ff */
[----:B------:R-:W-:Y:S01]  /*5ad0*/  FMUL R211, R67, R100 ;  /* 0x0000006443d37220 */ /* 0x000fe20000400000 */
[----:B0-----:R-:W-:Y:S01]  /*5ae0*/  FMUL R68, R119, R120 ;  /* 0x0000007877447220 */ /* 0x001fe20000400000 */
[----:B------:R-:W-:Y:S01]  /*5af0*/  SHF.L.U32 R221, R24, 0x10, RZ ;  /* 0x0000001018dd7819 */ /* 0x000fe200000006ff */
[----:B------:R0:W-:Y:S01]  /*5b00*/  F2F.BF16.F32 R79, R72 ;  /* 0x00000048004f7304 */ /* 0x0001e20000202000 */
        /* <DEDUP_REMOVED lines=14> */
[----:B------:R1:W-:Y:S01]  /*5bf0*/  F2F.BF16.F32 R97, R70 ;  /* 0x0000004600617304 */ /* 0x0003e20000202000 */
        /* <DEDUP_REMOVED lines=14> */
[----:B0-----:R-:W-:Y:S01]  /*5ce0*/  FMUL R72, R111, R120 ;  /* 0x000000786f487220 */ /* 0x001fe20000400000 */
        /* <DEDUP_REMOVED lines=10> */
[----:B-1----:R-:W-:Y:S01]  /*5d90*/  FMUL R70, R107, R120 ;  /* 0x000000786b467220 */ /* 0x002fe20000400000 */
[----:B------:R-:W-:Y:S01]  /*5da0*/  FFMA R213, R209, R213, R222 ;  /* 0x000000d5d1d57223 */ /* 0x000fe200000000de */
[----:B------:R-:W-:Y:S01]  /*5db0*/  SHF.L.U32 R67, R53, 0x10, RZ ;  /* 0x0000001035437819 */ /* 0x000fe200000006ff */
[----:B------:R-:W-:Y:S01]  /*5dc0*/  @P2 FADD R219, R219, 1 ;  /* 0x3f800000dbdb2421 */ /* 0x000fe20000000000 */
[----:B------:R-:W-:Y:S01]  /*5dd0*/  FSEL R68, R119, R68, !P1 ;  /* 0x0000004477447208 */ /* 0x000fe20004800000 */
[----:B------:R-:W-:Y:S01]  /*5de0*/  FFMA R225, R211, R225, R220 ;  /* 0x000000e1d3e17223 */ /* 0x000fe200000000dc */
[----:B------:R-:W-:Y:S01]  /*5df0*/  SHF.L.U32 R209, R54, 0x10, RZ ;  /* 0x0000001036d17819 */ /* 0x000fe200000006ff */
[----:B------:R-:W-:Y:S01]  /*5e00*/  @P2 FADD R221, R221, 1 ;  /* 0x3f800000dddd2421 */ /* 0x000fe20000000000 */
[----:B------:R-:W-:Y:S01]  /*5e10*/  SHF.L.U32 R229, R126, 0x10, RZ ;  /* 0x000000107ee57819 */ /* 0x000fe200000006ff */
[----:B------:R0:W-:Y:S01]  /*5e20*/  F2F.BF16.F32 R84, R68 ;  /* 0x0000004400547304 */ /* 0x0001e20000202000 */
[----:B------:R-:W-:Y:S01]  /*5e30*/  SHF.L.U32 R223, R25, 0x10, RZ ;  /* 0x0000001019df7819 */ /* 0x000fe200000006ff */
[----:B------:R-:W-:Y:S01]  /*5e40*/  FFMA R219, R102, R219, R67 ;  /* 0x000000db66db7223 */ /* 0x000fe20000000043 */
[----:B------:R-:W-:Y:S01]  /*5e50*/  FSEL R72, R111, R72, !P1 ;  /* 0x000000486f487208 */ /* 0x000fe20004800000 */
[----:B------:R-:W-:Y:S01]  /*5e60*/  FFMA R221, R104, R221, R209 ;  /* 0x000000dd68dd7223 */ /* 0x000fe200000000d1 */
[----:B------:R-:W-:Y:S01]  /*5e70*/  FSEL R70, R107, R70, !P1 ;  /* 0x000000466b467208 */ /* 0x000fe20004800000 */
[----:B------:R-:W-:Y:S01]  /*5e80*/  @P2 FADD R229, R229, 1 ;  /* 0x3f800000e5e52421 */ /* 0x000fe20000000000 */
[----:B------:R-:W-:Y:S01]  /*5e90*/  SHF.L.U32 R67, R156, 0x10, RZ ;  /* 0x000000109c437819 */ /* 0x000fe200000006ff */
[----:B------:R1:W-:Y:S01]  /*5ea0*/  F2F.BF16.F32 R88, R72 ;  /* 0x0000004800587304 */ /* 0x0003e20000202000 */
[-C--:B0-----:R-:W-:Y:S01]  /*5eb0*/  FMUL R68, R225, R120.reuse ;  /* 0x00000078e1447220 */ /* 0x081fe20000400000 */
[----:B------:R-:W-:Y:S01]  /*5ec0*/  SHF.L.U32 R209, R55, 0x10, RZ ;  /* 0x0000001037d17819 */ /* 0x000fe200000006ff */
[----:B------:R-:W-:Y:S01]  /*5ed0*/  @P2 FADD R223, R223, 1 ;  /* 0x3f800000dfdf2421 */ /* 0x000fe20000000000 */
[----:B------:R-:W-:Y:S01]  /*5ee0*/  SHF.L.U32 R217, R27, 0x10, RZ ;  /* 0x000000101bd97819 */ /* 0x000fe200000006ff */
[----:B------:R-:W-:Y:S01]  /*5ef0*/  FFMA R229, R86, R229, R67 ;  /* 0x000000e556e57223 */ /* 0x000fe20000000043 */
[----:B------:R-:W-:Y:S01]  /*5f00*/  SHF.L.U32 R227, R26, 0x10, RZ ;  /* 0x000000101ae37819 */ /* 0x000fe200000006ff */
[----:B------:R-:W-:Y:S01]  /*5f10*/  FFMA R223, R112, R223, R209 ;  /* 0x000000df70df7223 */ /* 0x000fe200000000d1 */
[----:B------:R0:W-:Y:S01]  /*5f20*/  F2F.BF16.F32 R81, R70 ;  /* 0x0000004600517304 */ /* 0x0001e20000202000 */
[----:B-1----:R-:W-:Y:S01]  /*5f30*/  FMUL R72, R213, R120 ;  /* 0x00000078d5487220 */ /* 0x002fe20000400000 */
[----:B------:R-:W-:Y:S01]  /*5f40*/  FSEL R68, R225, R68, !P1 ;  /* 0x00000044e1447208 */ /* 0x000fe20004800000 */
[----:B------:R-:W-:Y:S01]  /*5f50*/  @P2 FADD R217, R217, 1 ;  /* 0x3f800000d9d92421 */ /* 0x000fe20000000000 */
[----:B------:R-:W-:Y:S01]  /*5f60*/  SHF.L.U32 R215, R28, 0x10, RZ ;  /* 0x000000101cd77819 */ /* 0x000fe200000006ff */
[----:B------:R-:W-:Y:S01]  /*5f70*/  @P2 FADD R227, R227, 1 ;  /* 0x3f800000e3e32421 */ /* 0x000fe20000000000 */
[----:B------:R-:W-:-:S02]  /*5f80*/  SHF.L.U32 R67, R57, 0x10, RZ ;  /* 0x0000001039437819 */ /* 0x000fc400000006ff */
[----:B------:R-:W-:Y:S01]  /*5f90*/  SHF.L.U32 R211, R56, 0x10, RZ ;  /* 0x0000001038d37819 */ /* 0x000fe200000006ff */
[----:B0-----:R-:W-:Y:S01]  /*5fa0*/  FMUL R70, R99, R120 ;  /* 0x0000007863467220 */ /* 0x001fe20000400000 */
[----:B------:R-:W-:Y:S01]  /*5fb0*/  FSEL R72, R213, R72, !P1 ;  /* 0x00000048d5487208 */ /* 0x000fe20004800000 */
[----:B------:R0:W-:Y:S01]  /*5fc0*/  F2F.BF16.F32 R80, R68 ;  /* 0x0000004400507304 */ /* 0x0001e20000202000 */
[----:B------:R-:W-:Y:S01]  /*5fd0*/  SHF.L.U32 R209, R58, 0x10, RZ ;  /* 0x000000103ad17819 */ /* 0x000fe200000006ff */
[----:B------:R-:W-:Y:S01]  /*5fe0*/  @P2 FADD R215, R215, 1 ;  /* 0x3f800000d7d72421 */ /* 0x000fe20000000000 */
[----:B------:R-:W-:Y:S01]  /*5ff0*/  FSEL R70, R99, R70, !P1 ;  /* 0x0000004663467208 */ /* 0x000fe20004800000 */
[----:B------:R-:W-:Y:S01]  /*6000*/  FFMA R217, R118, R217, R67 ;  /* 0x000000d976d97223 */ /* 0x000fe20000000043 */
[----:B------:R-:W-:Y:S01]  /*6010*/  FFMA R227, R188, R227, R211 ;  /* 0x000000e3bce37223 */ /* 0x000fe200000000d3 */
[----:B------:R-:W-:Y:S01]  /*6020*/  SHF.L.U32 R67, R127, 0x10, RZ ;  /* 0x000000107f437819 */ /* 0x000fe200000006ff */
[----:B------:R-:W-:Y:S01]  /*6030*/  FFMA R215, R194, R215, R209 ;  /* 0x000000d7c2d77223 */ /* 0x000fe200000000d1 */
[----:B------:R1:W-:Y:S01]  /*6040*/  F2F.BF16.F32 R90, R72 ;  /* 0x00000048005a7304 */ /* 0x0003e20000202000 */
[-C--:B0-----:R-:W-:Y:S01]  /*6050*/  FMUL R68, R223, R120.reuse ;  /* 0x00000078df447220 */ /* 0x081fe20000400000 */
[----:B------:R-:W-:Y:S01]  /*6060*/  SHF.L.U32 R211, R29, 0x10, RZ ;  /* 0x000000101dd37819 */ /* 0x000fe200000006ff */
[----:B------:R-:W-:Y:S01]  /*6070*/  FMUL R74, R217, R120 ;  /* 0x00000078d94a7220 */ /* 0x000fe20000400000 */
[----:B------:R-:W-:Y:S01]  /*6080*/  SHF.L.U32 R209, R157, 0x10, RZ ;  /* 0x000000109dd17819 */ /* 0x000fe200000006ff */
[----:B------:R-:W-:Y:S01]  /*6090*/  @P2 FADD R67, R67, 1 ;  /* 0x3f80000043432421 */ /* 0x000fe20000000000 */
[----:B------:R-:W-:Y:S01]  /*60a0*/  FSEL R68, R223, R68, !P1 ;  /* 0x00000044df447208 */ /* 0x000fe20004800000 */
[----:B------:R-:W-:Y:S01]  /*60b0*/  @P2 FADD R211, R211, 1 ;  /* 0x3f800000d3d32421 */ /* 0x000fe20000000000 */
[----:B------:R0:W-:Y:S01]  /*60c0*/  F2F.BF16.F32 R94, R70 ;  /* 0x00000046005e7304 */ /* 0x0001e20000202000 */
[----:B-1----:R-:W-:Y:S01]  /*60d0*/  FMUL R72, R221, R120 ;  /* 0x00000078dd487220 */ /* 0x002fe20000400000 */
[----:B------:R-:W-:Y:S01]  /*60e0*/  SHF.L.U32 R233, R30, 0x10, RZ ;  /* 0x000000101ee97819 */ /* 0x000fe200000006ff */
[----:B------:R-:W-:Y:S01]  /*60f0*/  FFMA R98, R66, R67, R209 ;  /* 0x0000004342627223 */ /* 0x000fe200000000d1 */
[----:B------:R-:W-:-:S02]  /*6100*/  SHF.L.U32 R231, R59, 0x10, RZ ;  /* 0x000000103be77819 */ /* 0x000fc400000006ff */
[----:B------:R-:W-:Y:S01]  /*6110*/  FSEL R86, R221, R72, !P1 ;  /* 0x00000048dd567208 */ /* 0x000fe20004800000 */
[----:B------:R-:W-:Y:S01]  /*6120*/  @P2 FADD R233, R233, 1 ;  /* 0x3f800000e9e92421 */ /* 0x000fe20000000000 */
[----:B------:R-:W-:Y:S01]  /*6130*/  SHF.L.U32 R102, R31, 0x10, RZ ;  /* 0x000000101f667819 */ /* 0x000fe200000006ff */
[----:B0-----:R-:W-:Y:S01]  /*6140*/  FMUL R70, R219, R120 ;  /* 0x00000078db467220 */ /* 0x001fe20000400000 */
[----:B------:R0:W-:Y:S01]  /*6150*/  F2F.BF16.F32 R72, R68 ;  /* 0x0000004400487304 */ /* 0x0001e20000202000 */
[----:B------:R-:W-:Y:S01]  /*6160*/  SHF.L.U32 R235, R60, 0x10, RZ ;  /* 0x000000103ceb7819 */ /* 0x000fe200000006ff */
[----:B------:R-:W-:Y:S01]  /*6170*/  FFMA R209, R198, R211, R231 ;  /* 0x000000d3c6d17223 */ /* 0x000fe200000000e7 */
[----:B------:R-:W-:Y:S01]  /*6180*/  SHF.L.U32 R104, R61, 0x10, RZ ;  /* 0x000000103d687819 */ /* 0x000fe200000006ff */
[----:B------:R-:W-:Y:S01]  /*6190*/  @P2 FADD R102, R102, 1 ;  /* 0x3f80000066662421 */ /* 0x000fe20000000000 */
[----:B------:R-:W-:Y:S01]  /*61a0*/  FSEL R70, R219, R70, !P1 ;  /* 0x00000046db467208 */ /* 0x000fe20004800000 */
[----:B------:R-:W-:Y:S01]  /*61b0*/  FFMA R211, R204, R233, R235 ;  /* 0x000000e9ccd37223 */ /* 0x000fe200000000eb */
[----:B------:R-:W-:Y:S01]  /*61c0*/  SHF.L.U32 R231, R128, 0x10, RZ ;  /* 0x0000001080e77819 */ /* 0x000fe200000006ff */
[----:B------:R-:W-:Y:S01]  /*61d0*/  FMUL R66, R209, R120 ;  /* 0x00000078d1427220 */ /* 0x000fe20000400000 */
[----:B0-----:R-:W-:Y:S01]  /*61e0*/  FSEL R68, R217, R74, !P1 ;  /* 0x0000004ad9447208 */ /* 0x001fe20004800000 */
[----:B------:R-:W-:Y:S01]  /*61f0*/  FMUL R74, R215, R120 ;  /* 0x00000078d74a7220 */ /* 0x000fe20000400000 */
[----:B------:R0:W-:Y:S01]  /*6200*/  F2F.BF16.F32 R76, R70 ;  /* 0x00000046004c7304 */ /* 0x0001e20000202000 */
[----:B------:R-:W-:Y:S01]  /*6210*/  SHF.L.U32 R112, R32, 0x10, RZ ;  /* 0x0000001020707819 */ /* 0x000fe200000006ff */
[----:B------:R-:W-:Y:S01]  /*6220*/  FFMA R205, R205, R102, R104 ;  /* 0x00000066cdcd7223 */ /* 0x000fe20000000068 */
[----:B------:R-:W-:Y:S01]  /*6230*/  SHF.L.U32 R233, R158, 0x10, RZ ;  /* 0x000000109ee97819 */ /* 0x000fe200000006ff */
[----:B------:R-:W-:Y:S01]  /*6240*/  @P2 FADD R231, R231, 1 ;  /* 0x3f800000e7e72421 */ /* 0x000fe20000000000 */
[----:B------:R-:W-:Y:S01]  /*6250*/  FSEL R74, R215, R74, !P1 ;  /* 0x0000004ad74a7208 */ /* 0x000fe20004800000 */
[----:B------:R-:W-:Y:S01]  /*6260*/  @P2 FADD R112, R112, 1 ;  /* 0x3f80000070702421 */ /* 0x000fe20000000000 */
[----:B------:R-:W-:Y:S01]  /*6270*/  SHF.L.U32 R235, R129, 0x10, RZ ;  /* 0x0000001081eb7819 */ /* 0x000fe200000006ff */
[-C--:B------:R-:W-:Y:S01]  /*6280*/  FMUL R100, R211, R120.reuse ;  /* 0x00000078d3647220 */ /* 0x080fe20000400000 */
[-C--:B0-----:R-:W-:Y:S01]  /*6290*/  FMUL R70, R227, R120.reuse ;  /* 0x00000078e3467220 */ /* 0x081fe20000400000 */
[----:B------:R-:W-:Y:S01]  /*62a0*/  SHF.L.U32 R118, R62, 0x10, RZ ;  /* 0x000000103e767819 */ /* 0x000fe200000006ff */
[----:B------:R0:W-:Y:S01]  /*62b0*/  F2F.BF16.F32 R78, R74 ;  /* 0x0000004a004e7304 */ /* 0x0001e20000202000 */
[----:B------:R-:W-:Y:S01]  /*62c0*/  FMNMX3 R122, R122, |R187|, |R229|, !PT ;  /* 0x400000bb7a7a7276 */ /* 0x000fe200078004e5 */
[----:B------:R-:W-:Y:S01]  /*62d0*/  FMUL R102, R205, R120 ;  /* 0x00000078cd667220 */ /* 0x000fe20000400000 */
[----:B------:R-:W-:Y:S01]  /*62e0*/  FSEL R70, R227, R70, !P1 ;  /* 0x00000046e3467208 */ /* 0x000fe20004800000 */
[----:B------:R-:W-:Y:S01]  /*62f0*/  @P2 FADD R235, R235, 1 ;  /* 0x3f800000ebeb2421 */ /* 0x000fe20000000000 */
[----:B------:R-:W-:Y:S01]  /*6300*/  FSEL R66, R209, R66, !P1 ;  /* 0x00000042d1427208 */ /* 0x000fe20004800000 */
[----:B------:R-:W-:Y:S01]  /*6310*/  FFMA R231, R2, R231, R233 ;  /* 0x000000e702e77223 */ /* 0x000fe200000000e9 */
[----:B------:R-:W-:Y:S01]  /*6320*/  SHF.L.U32 R237, R159, 0x10, RZ ;  /* 0x000000109fed7819 */ /* 0x000fe200000006ff */
[----:B------:R-:W-:Y:S01]  /*6330*/  FFMA R207, R207, R112, R118 ;  /* 0x00000070cfcf7223 */ /* 0x000fe20000000076 */
[----:B0-----:R-:W-:Y:S01]  /*6340*/  SHF.L.U32 R74, R130, 0x10, RZ ;  /* 0x00000010824a7819 */ /* 0x001fe200000006ff */
[----:B------:R-:W-:Y:S01]  /*6350*/  F2F.BF16.F32 R82, R70 ;  /* 0x0000004600527304 */ /* 0x000fe20000202000 */
[----:B------:R-:W-:Y:S01]  /*6360*/  FMNMX3 R122, R122, |R185|, |R98|, !PT ;  /* 0x400000b97a7a7276 */ /* 0x000fe20007800462 */
[----:B------:R-:W-:Y:S01]  /*6370*/  FFMA R235, R0, R235, R237 ;  /* 0x000000eb00eb7223 */ /* 0x000fe200000000ed */
[----:B------:R-:W-:Y:S01]  /*6380*/  FSEL R67, R211, R100, !P1 ;  /* 0x00000064d3437208 */ /* 0x000fe20004800000 */
[----:B------:R-:W-:Y:S01]  /*6390*/  @P2 FADD R74, R74, 1 ;  /* 0x3f8000004a4a2421 */ /* 0x000fe20000000000 */
[----:B------:R-:W-:Y:S01]  /*63a0*/  SHF.L.U32 R100, R160, 0x10, RZ ;  /* 0x00000010a0647819 */ /* 0x000fe200000006ff */
[----:B------:R-:W-:Y:S01]  /*63b0*/  @P1 FMUL R229, R229, R120 ;  /* 0x00000078e5e51220 */ /* 0x000fe20000400000 */
[----:B------:R-:W-:Y:S01]  /*63c0*/  SHF.L.U32 R187, R131, 0x10, RZ ;  /* 0x0000001083bb7819 */ /* 0x000fe200000006ff */
[----:B------:R0:W-:Y:S01]  /*63d0*/  F2F.BF16.F32 R70, R66 ;  /* 0x0000004200467304 */ /* 0x0001e20000202000 */
[----:B------:R-:W-:Y:S01]  /*63e0*/  FMNMX3 R122, R122, |R83|, |R231|, !PT ;  /* 0x400000537a7a7276 */ /* 0x000fe200078004e7 */
[----:B------:R-:W-:Y:S01]  /*63f0*/  FFMA R189, R189, R74, R100 ;  /* 0x0000004abdbd7223 */ /* 0x000fe20000000064 */
[----:B------:R-:W-:Y:S01]  /*6400*/  SHF.L.U32 R237, R132, 0x10, RZ ;  /* 0x0000001084ed7819 */ /* 0x000fe200000006ff */
[----:B------:R-:W-:Y:S01]  /*6410*/  @P2 FADD R187, R187, 1 ;  /* 0x3f800000bbbb2421 */ /* 0x000fe20000000000 */
[----:B------:R-:W-:Y:S01]  /*6420*/  SHF.L.U32 R233, R161, 0x10, RZ ;  /* 0x00000010a1e97819 */ /* 0x000fe200000006ff */
[----:B------:R-:W-:Y:S01]  /*6430*/  @P1 FMUL R98, R98, R120 ;  /* 0x0000007862621220 */ /* 0x000fe20000400000 */
[----:B------:R-:W-:Y:S01]  /*6440*/  FMNMX3 R122, R122, |R87|, |R235|, !PT ;  /* 0x400000577a7a7276 */ /* 0x000fe200078004eb */
[----:B------:R-:W-:Y:S01]  /*6450*/  @P2 FADD R237, R237, 1 ;  /* 0x3f800000eded2421 */ /* 0x000fe20000000000 */
[----:B0-----:R-:W-:Y:S01]  /*6460*/  FSEL R66, R205, R102, !P1 ;  /* 0x00000066cd427208 */ /* 0x001fe20004800000 */
[-C--:B------:R-:W-:Y:S01]  /*6470*/  FMUL R102, R207, R120.reuse ;  /* 0x00000078cf667220 */ /* 0x080fe20000400000 */
[----:B------:R-:W-:Y:S01]  /*6480*/  SHF.L.U32 R239, R162, 0x10, RZ ;  /* 0x00000010a2ef7819 */ /* 0x000fe200000006ff */
[----:B------:R-:W-:Y:S01]  /*6490*/  FFMA R187, R114, R187, R233 ;  /* 0x000000bb72bb7223 */ /* 0x000fe200000000e9 */
[----:B------:R-:W-:Y:S01]  /*64a0*/  SHF.L.U32 R0, R133, 0x10, RZ ;  /* 0x0000001085007819 */ /* 0x000fe200000006ff */
[----:B------:R-:W-:Y:S01]  /*64b0*/  @P1 FMUL R231, R231, R120 ;  /* 0x00000078e7e71220 */ /* 0x000fe20000400000 */
[----:B------:R-:W-:Y:S01]  /*64c0*/  FSEL R102, R207, R102, !P1 ;  /* 0x00000066cf667208 */ /* 0x000fe20004800000 */
[----:B------:R-:W-:Y:S01]  /*64d0*/  FFMA R237, R190, R237, R239 ;  /* 0x000000edbeed7223 */ /* 0x000fe200000000ef */
[----:B------:R-:W-:Y:S01]  /*64e0*/  FMNMX3 R122, R122, |R85|, |R189|, !PT ;  /* 0x400000557a7a7276 */ /* 0x000fe200078004bd */
[----:B------:R-:W-:Y:S01]  /*64f0*/  @P2 FADD R0, R0, 1 ;  /* 0x3f80000000002421 */ /* 0x000fe20000000000 */
[----:B------:R0:W-:Y:S01]  /*6500*/  F2F.BF16.F32 R74, R102 ;  /* 0x00000066004a7304 */ /* 0x0001e20000202000 */
[----:B------:R-:W-:Y:S01]  /*6510*/  SHF.L.U32 R100, R163, 0x10, RZ ;  /* 0x00000010a3647819 */ /* 0x000fe200000006ff */
[-C--:B------:R-:W-:Y:S01]  /*6520*/  @P1 FMUL R189, R189, R120.reuse ;  /* 0x00000078bdbd1220 */ /* 0x080fe20000400000 */
[----:B------:R-:W-:Y:S01]  /*6530*/  FMNMX3 R122, R122, |R91|, |R187|, !PT ;  /* 0x4000005b7a7a7276 */ /* 0x000fe200078004bb */
[----:B------:R-:W-:Y:S01]  /*6540*/  @P1 FMUL R187, R187, R120 ;  /* 0x00000078bbbb1220 */ /* 0x000fe20000400000 */
[----:B------:R-:W-:Y:S01]  /*6550*/  SHF.L.U32 R104, R164, 0x10, RZ ;  /* 0x00000010a4687819 */ /* 0x000fe200000006ff */
[----:B------:R-:W-:Y:S01]  /*6560*/  FFMA R191, R191, R0, R100 ;  /* 0x00000000bfbf7223 */ /* 0x000fe20000000064 */
[----:B------:R-:W-:Y:S01]  /*6570*/  SHF.L.U32 R85, R135, 0x10, RZ ;  /* 0x0000001087557819 */ /* 0x000fe200000006ff */
[----:B------:R1:W-:Y:S01]  /*6580*/  F2F.BF16.F32 R91, R187 ;  /* 0x000000bb005b7304 */ /* 0x0003e20000202000 */
[----:B0-----:R-:W-:Y:S01]  /*6590*/  SHF.L.U32 R102, R134, 0x10, RZ ;  /* 0x0000001086667819 */ /* 0x001fe200000006ff */
[----:B------:R-:W-:Y:S01]  /*65a0*/  @P1 FMUL R235, R235, R120 ;  /* 0x00000078ebeb1220 */ /* 0x000fe20000400000 */
[----:B------:R-:W-:Y:S01]  /*65b0*/  SHF.L.U32 R0, R136, 0x10, RZ ;  /* 0x0000001088007819 */ /* 0x000fe200000006ff */
[----:B------:R-:W-:Y:S01]  /*65c0*/  @P2 FADD R85, R85, 1 ;  /* 0x3f80000055552421 */ /* 0x000fe20000000000 */
[----:B------:R-:W-:Y:S01]  /*65d0*/  FMNMX3 R122, R122, |R3|, |R237|, !PT ;  /* 0x400000037a7a7276 */ /* 0x000fe200078004ed */
[----:B------:R-:W-:Y:S01]  /*65e0*/  @P2 FADD R102, R102, 1 ;  /* 0x3f80000066662421 */ /* 0x000fe20000000000 */
[----:B------:R-:W-:Y:S01]  /*65f0*/  SHF.L.U32 R185, R165, 0x10, RZ ;  /* 0x00000010a5b97819 */ /* 0x000fe200000006ff */
[----:B------:R-:W-:Y:S01]  /*6600*/  @P2 FADD R0, R0, 1 ;  /* 0x3f80000000002421 */ /* 0x000fe20000000000 */
[----:B------:R-:W-:Y:S01]  /*6610*/  SHF.L.U32 R100, R166, 0x10, RZ ;  /* 0x00000010a6647819 */ /* 0x000fe200000006ff */
[----:B------:R-:W-:Y:S01]  /*6620*/  FFMA R193, R193, R102, R104 ;  /* 0x00000066c1c17223 */ /* 0x000fe20000000068 */
[----:B------:R-:W-:Y:S01]  /*6630*/  SHF.L.U32 R102, R137, 0x10, RZ ;  /* 0x0000001089667819 */ /* 0x000fe200000006ff */
[----:B------:R-:W-:Y:S01]  /*6640*/  FFMA R185, R192, R85, R185 ;  /* 0x00000055c0b97223 */ /* 0x000fe200000000b9 */
[----:B------:R-:W-:Y:S01]  /*6650*/  FMNMX3 R122, R122, |R89|, |R191|, !PT ;  /* 0x400000597a7a7276 */ /* 0x000fe200078004bf */
[----:B------:R-:W-:Y:S01]  /*6660*/  FFMA R195, R195, R0, R100 ;  /* 0x00000000c3c37223 */ /* 0x000fe20000000064 */
[----:B------:R-:W-:Y:S01]  /*6670*/  SHF.L.U32 R104, R167, 0x10, RZ ;  /* 0x00000010a7687819 */ /* 0x000fe200000006ff */
[----:B------:R-:W-:Y:S01]  /*6680*/  @P2 FADD R102, R102, 1 ;  /* 0x3f80000066662421 */ /* 0x000fe20000000000 */
[----:B------:R-:W-:Y:S01]  /*6690*/  FMNMX3 R122, R122, |R65|, |R193|, !PT ;  /* 0x400000417a7a7276 */ /* 0x000fe200078004c1 */
[----:B------:R-:W-:Y:S01]  /*66a0*/  @P1 FMUL R191, R191, R120 ;  /* 0x00000078bfbf1220 */ /* 0x000fe20000400000 */
[----:B------:R-:W-:Y:S01]  /*66b0*/  SHF.L.U32 R0, R138, 0x10, RZ ;  /* 0x000000108a007819 */ /* 0x000fe200000006ff */
[----:B------:R-:W-:Y:S01]  /*66c0*/  FFMA R197, R197, R102, R104 ;  /* 0x00000066c5c57223 */ /* 0x000fe20000000068 */
[----:B------:R-:W-:Y:S01]  /*66d0*/  FMNMX3 R122, R122, |R95|, |R185|, !PT ;  /* 0x4000005f7a7a7276 */ /* 0x000fe200078004b9 */
[----:B------:R0:W-:Y:S01]  /*66e0*/  F2F.BF16.F32 R89, R191 ;  /* 0x000000bf00597304 */ /* 0x0001e20000202000 */
[----:B------:R-:W-:Y:S01]  /*66f0*/  SHF.L.U32 R102, R139, 0x10, RZ ;  /* 0x000000108b667819 */ /* 0x000fe200000006ff */
[----:B------:R-:W-:Y:S01]  /*6700*/  @P2 FADD R0, R0, 1 ;  /* 0x3f80000000002421 */ /* 0x000fe20000000000 */
[----:B------:R-:W-:Y:S01]  /*6710*/  SHF.L.U32 R100, R168, 0x10, RZ ;  /* 0x00000010a8647819 */ /* 0x000fe200000006ff */
[----:B------:R-:W-:Y:S01]  /*6720*/  @P1 FMUL R193, R193, R120 ;  /* 0x00000078c1c11220 */ /* 0x000fe20000400000 */
[----:B------:R-:W-:Y:S01]  /*6730*/  SHF.L.U32 R3, R140, 0x10, RZ ;  /* 0x000000108c037819 */ /* 0x000fe200000006ff */
[----:B------:R-:W-:Y:S01]  /*6740*/  @P2 FADD R102, R102, 1 ;  /* 0x3f80000066662421 */ /* 0x000fe20000000000 */
[----:B------:R-:W-:Y:S01]  /*6750*/  FMNMX3 R122, R122, |R103|, |R195|, !PT ;  /* 0x400000677a7a7276 */ /* 0x000fe200078004c3 */
[----:B------:R-:W-:Y:S01]  /*6760*/  FFMA R199, R199, R0, R100 ;  /* 0x00000000c7c77223 */ /* 0x000fe20000000064 */
[----:B------:R-:W-:Y:S01]  /*6770*/  SHF.L.U32 R104, R169, 0x10, RZ ;  /* 0x00000010a9687819 */ /* 0x000fe200000006ff */
[----:B------:R-:W-:Y:S01]  /*6780*/  @P2 FADD R3, R3, 1 ;  /* 0x3f80000003032421 */ /* 0x000fe20000000000 */
[----:B-1----:R-:W-:Y:S01]  /*6790*/  SHF.L.U32 R187, R170, 0x10, RZ ;  /* 0x00000010aabb7819 */ /* 0x002fe200000006ff */
[----:B------:R1:W2:Y:S01]  /*67a0*/  F2F.BF16.F32 R85, R189 ;  /* 0x000000bd00557304 */ /* 0x0002a20000202000 */
[----:B------:R-:W-:Y:S01]  /*67b0*/  FMNMX3 R122, R122, |R115|, |R197|, !PT ;  /* 0x400000737a7a7276 */ /* 0x000fe200078004c5 */
[----:B------:R-:W-:Y:S01]  /*67c0*/  FFMA R201, R201, R102, R104 ;  /* 0x00000066c9c97223 */ /* 0x000fe20000000068 */
[----:B------:R-:W-:Y:S01]  /*67d0*/  SHF.L.U32 R103, R144, 0x10, RZ ;  /* 0x0000001090677819 */ /* 0x000fe200000006ff */
[----:B------:R-:W-:Y:S01]  /*67e0*/  FFMA R3, R92, R3, R187 ;  /* 0x000000035c037223 */ /* 0x000fe200000000bb */
[----:B------:R-:W-:Y:S01]  /*67f0*/  SHF.L.U32 R187, R143, 0x10, RZ ;  /* 0x000000108fbb7819 */ /* 0x000fe200000006ff */
[-C--:B------:R-:W-:Y:S01]  /*6800*/  @P1 FMUL R185, R185, R120.reuse ;  /* 0x00000078b9b91220 */ /* 0x080fe20000400000 */
[----:B------:R-:W-:Y:S01]  /*6810*/  FMNMX3 R122, R122, |R107|, |R199|, !PT ;  /* 0x4000006b7a7a7276 */ /* 0x000fe200078004c7 */
[----:B------:R3:W-:Y:S01]  /*6820*/  F2F.BF16.F32 R92, R193 ;  /* 0x000000c1005c7304 */ /* 0x0007e20000202000 */
[----:B0-----:R-:W-:Y:S01]  /*6830*/  SHF.L.U32 R191, R145, 0x10, RZ ;  /* 0x0000001091bf7819 */ /* 0x001fe200000006ff */
[----:B------:R-:W-:Y:S01]  /*6840*/  @P2 FADD R187, R187, 1 ;  /* 0x3f800000bbbb2421 */ /* 0x000fe20000000000 */
[----:B------:R-:W-:Y:S01]  /*6850*/  SHF.L.U32 R65, R142, 0x10, RZ ;  /* 0x000000108e417819 */ /* 0x000fe200000006ff */
[----:B------:R-:W-:Y:S01]  /*6860*/  @P2 FADD R103, R103, 1 ;  /* 0x3f80000067672421 */ /* 0x000fe20000000000 */
[----:B------:R-:W-:Y:S01]  /*6870*/  SHF.L.U32 R107, R147, 0x10, RZ ;  /* 0x00000010936b7819 */ /* 0x000fe200000006ff */
[----:B------:R-:W-:Y:S01]  /*6880*/  @P2 FADD R191, R191, 1 ;  /* 0x3f800000bfbf2421 */ /* 0x000fe20000000000 */
[----:B-1----:R-:W-:Y:S01]  /*6890*/  SHF.L.U32 R189, R173, 0x10, RZ ;  /* 0x00000010adbd7819 */ /* 0x002fe200000006ff */
[----:B------:R-:W-:Y:S01]  /*68a0*/  @P2 FADD R65, R65, 1 ;  /* 0x3f80000041412421 */ /* 0x000fe20000000000 */
[----:B------:R-:W-:Y:S01]  /*68b0*/  FMNMX3 R122, R122, |R111|, |R201|, !PT ;  /* 0x4000006f7a7a7276 */ /* 0x000fe200078004c9 */
[----:B------:R-:W-:Y:S01]  /*68c0*/  @P2 FADD R107, R107, 1 ;  /* 0x3f8000006b6b2421 */ /* 0x000fe20000000000 */
[----:B------:R-:W-:Y:S01]  /*68d0*/  SHF.L.U32 R115, R174, 0x10, RZ ;  /* 0x00000010ae737819 */ /* 0x000fe200000006ff */
[----:B------:R-:W-:Y:S01]  /*68e0*/  FFMA R187, R106, R187, R189 ;  /* 0x000000bb6abb7223 */ /* 0x000fe200000000bd */
[----:B---3--:R-:W-:Y:S01]  /*68f0*/  SHF.L.U32 R193, R175, 0x10, RZ ;  /* 0x00000010afc17819 */ /* 0x008fe200000006ff */
[-C--:B------:R-:W-:Y:S01]  /*6900*/  @P1 FMUL R195, R195, R120.reuse ;  /* 0x00000078c3c31220 */ /* 0x080fe20000400000 */
        /* <DEDUP_REMOVED lines=8> */
[----:B------:R-:W-:Y:S01]  /*6990*/  SHF.L.U32 R0, R141, 0x10, RZ ;  /* 0x000000108d007819 */ /* 0x000fe200000006ff */
[----:B------:R0:W-:Y:S01]  /*69a0*/  F2F.BF16.F32 R95, R185 ;  /* 0x000000b9005f7304 */ /* 0x0001e20000202000 */
[----:B------:R-:W-:Y:S01]  /*69b0*/  SHF.L.U32 R107, R178, 0x10, RZ ;  /* 0x00000010b26b7819 */ /* 0x000fe200000006ff */
[----:B------:R-:W-:Y:S01]  /*69c0*/  @P2 FADD R119, R119, 1 ;  /* 0x3f80000077772421 */ /* 0x000fe20000000000 */
[----:B------:R-:W-:Y:S01]  /*69d0*/  SHF.L.U32 R111, R149, 0x10, RZ ;  /* 0x00000010956f7819 */ /* 0x000fe200000006ff */
[----:B------:R-:W-:Y:S01]  /*69e0*/  @P2 FADD R0, R0, 1 ;  /* 0x3f80000000002421 */ /* 0x000fe20000000000 */
[----:B------:R-:W-:Y:S01]  /*69f0*/  SHF.L.U32 R102, R171, 0x10, RZ ;  /* 0x00000010ab667819 */ /* 0x000fe200000006ff */
[----:B------:R-:W-:Y:S01]  /*6a00*/  @P1 FMUL R197, R197, R120 ;  /* 0x00000078c5c51220 */ /* 0x000fe20000400000 */
[----:B------:R-:W-:Y:S01]  /*6a10*/  SHF.L.U32 R103, R176, 0x10, RZ ;  /* 0x00000010b0677819 */ /* 0x000fe200000006ff */
[----:B------:R1:W-:Y:S01]  /*6a20*/  F2F.BF16.F32 R96, R195 ;  /* 0x000000c300607304 */ /* 0x0003e20000202000 */
[----:B0-----:R-:W-:Y:S01]  /*6a30*/  SHF.L.U32 R185, R146, 0x10, RZ ;  /* 0x0000001092b97819 */ /* 0x001fe200000006ff */
[----:B------:R-:W-:Y:S01]  /*6a40*/  @P2 FADD R111, R111, 1 ;  /* 0x3f8000006f6f2421 */ /* 0x000fe20000000000 */
[----:B------:R-:W-:Y:S01]  /*6a50*/  FFMA R203, R203, R0, R102 ;  /* 0x00000000cbcb7223 */ /* 0x000fe20000000066 */
[-C--:B------:R-:W-:Y:S01]  /*6a60*/  @P1 FMUL R3, R3, R120.reuse ;  /* 0x0000007803031220 */ /* 0x080fe20000400000 */
[-C--:B------:R-:W-:Y:S01]  /*6a70*/  @P1 FMUL R199, R199, R120.reuse ;  /* 0x00000078c7c71220 */ /* 0x080fe20000400000 */
[----:B------:R-:W-:Y:S01]  /*6a80*/  @P2 FADD R185, R185, 1 ;  /* 0x3f800000b9b92421 */ /* 0x000fe20000000000 */
[----:B------:R-:W0:Y:S01]  /*6a90*/  S2R R0, SR_TID.X ;  /* 0x0000000000007919 */ /* 0x000e220000002100 */
[----:B------:R3:W-:Y:S01]  /*6aa0*/  F2F.BF16.F32 R102, R197 ;  /* 0x000000c500667304 */ /* 0x0007e20000202000 */
[----:B-1----:R-:W-:Y:S01]  /*6ab0*/  FFMA R195, R196, R119, R107 ;  /* 0x00000077c4c37223 */ /* 0x002fe2000000006b */
[----:B------:R-:W-:Y:S01]  /*6ac0*/  SHF.L.U32 R107, R179, 0x10, RZ ;  /* 0x00000010b36b7819 */ /* 0x000fe200000006ff */
[----:B------:R-:W-:Y:S01]  /*6ad0*/  FFMA R191, R116, R185, R103 ;  /* 0x000000b974bf7223 */ /* 0x000fe20000000067 */
[----:B------:R-:W-:Y:S01]  /*6ae0*/  SHF.L.U32 R119, R150, 0x10, RZ ;  /* 0x0000001096777819 */ /* 0x000fe200000006ff */
[----:B------:R-:W1:Y:S01]  /*6af0*/  S2R R185, SR_CTAID.X ;  /* 0x0000000000b97919 */ /* 0x000e620000002500 */
[----:B------:R-:W-:Y:S01]  /*6b00*/  FMNMX3 R122, R122, |R99|, |R203|, !PT ;  /* 0x400000637a7a7276 */ /* 0x000fe200078004cb */
[-C--:B------:R-:W-:Y:S01]  /*6b10*/  @P1 FMUL R201, R201, R120.reuse ;  /* 0x00000078c9c91220 */ /* 0x080fe20000400000 */
[----:B------:R4:W-:Y:S01]  /*6b20*/  F2F.BF16.F32 R106, R3 ;  /* 0x00000003006a7304 */ /* 0x0009e20000202000 */
[----:B---3--:R-:W-:Y:S01]  /*6b30*/  FFMA R197, R202, R111, R107 ;  /* 0x0000006fcac57223 */ /* 0x008fe2000000006b */
[----:B------:R-:W-:Y:S01]  /*6b40*/  SHF.L.U32 R111, R180, 0x10, RZ ;  /* 0x00000010b46f7819 */ /* 0x000fe200000006ff */
[----:B------:R-:W-:Y:S01]  /*6b50*/  @P2 FADD R119, R119, 1 ;  /* 0x3f80000077772421 */ /* 0x000fe20000000000 */
[----:B------:R-:W-:Y:S01]  /*6b60*/  FMNMX3 R122, R122, |R213|, |R65|, !PT ;  /* 0x400000d57a7a7276 */ /* 0x000fe20007800441 */
[-C--:B------:R-:W-:Y:S01]  /*6b70*/  @P1 FMUL R65, R65, R120.reuse ;  /* 0x0000007841411220 */ /* 0x080fe20000400000 */
[-C--:B------:R-:W-:Y:S01]  /*6b80*/  @P1 FMUL R237, R237, R120.reuse ;  /* 0x00000078eded1220 */ /* 0x080fe20000400000 */
[----:B------:R-:W-:Y:S01]  /*6b90*/  @P1 FMUL R203, R203, R120 ;  /* 0x00000078cbcb1220 */ /* 0x000fe20000400000 */
[----:B------:R3:W-:Y:S01]  /*6ba0*/  F2F.BF16.F32 R103, R199 ;  /* 0x000000c700677304 */ /* 0x0007e20000202000 */
[----:B----4-:R-:W-:-:S02]  /*6bb0*/  SHF.L.U32 R3, R151, 0x10, RZ ;  /* 0x0000001097037819 */ /* 0x010fc400000006ff */
[----:B------:R-:W-:Y:S01]  /*6bc0*/  FMNMX3 R122, R122, |R225|, |R187|, !PT ;  /* 0x400000e17a7a7276 */ /* 0x000fe200078004bb */
[-C--:B------:R-:W-:Y:S01]  /*6bd0*/  @P1 FMUL R187, R187, R120.reuse ;  /* 0x00000078bbbb1220 */ /* 0x080fe20000400000 */
[----:B--2---:R-:W-:Y:S01]  /*6be0*/  SHF.L.U32 R85, R85, 0x10, RZ ;  /* 0x0000001055557819 */ /* 0x004fe200000006ff */
[----:B------:R-:W-:Y:S01]  /*6bf0*/  @P2 FADD R3, R3, 1 ;  /* 0x3f80000003032421 */ /* 0x000fe20000000000 */
[----:B------:R-:W-:Y:S01]  /*6c00*/  FMNMX3 R122, R122, |R219|, |R189|, !PT ;  /* 0x400000db7a7a7276 */ /* 0x000fe200078004bd */
[----:B------:R2:W-:Y:S01]  /*6c10*/  F2F.BF16.F32 R99, R201 ;  /* 0x000000c900637304 */ /* 0x0005e20000202000 */
[----:B---3--:R-:W-:Y:S01]  /*6c20*/  FFMA R199, R200, R119, R111 ;  /* 0x00000077c8c77223 */ /* 0x008fe2000000006f */
[----:B------:R-:W-:Y:S01]  /*6c30*/  SHF.L.U32 R111, R181, 0x10, RZ ;  /* 0x00000010b56f7819 */ /* 0x000fe200000006ff */
[-C--:B------:R-:W-:Y:S01]  /*6c40*/  @P1 FMUL R189, R189, R120.reuse ;  /* 0x00000078bdbd1220 */ /* 0x080fe20000400000 */
[----:B------:R-:W-:Y:S02]  /*6c50*/  SHF.L.U32 R119, R182, 0x10, RZ ;  /* 0x00000010b6777819 */ /* 0x000fe400000006ff */
[----:B------:R-:W-:Y:S01]  /*6c60*/  FMNMX3 R122, R122, |R221|, |R115|, !PT ;  /* 0x400000dd7a7a7276 */ /* 0x000fe20007800473 */
[----:B------:R-:W-:Y:S01]  /*6c70*/  FFMA R212, R212, R3, R111 ;  /* 0x00000003d4d47223 */ /* 0x000fe2000000006f */
[----:B------:R-:W-:Y:S01]  /*6c80*/  SHF.L.U32 R3, R152, 0x10, RZ ;  /* 0x0000001098037819 */ /* 0x000fe200000006ff */
[----:B------:R3:W-:Y:S01]  /*6c90*/  F2F.BF16.F32 R110, R65 ;  /* 0x00000041006e7304 */ /* 0x0007e20000202000 */
[----:B--2---:R-:W-:Y:S01]  /*6ca0*/  SHF.L.U32 R201, R153, 0x10, RZ ;  /* 0x0000001099c97819 */ /* 0x004fe200000006ff */
[-C--:B------:R-:W-:Y:S01]  /*6cb0*/  @P1 FMUL R115, R115, R120.reuse ;  /* 0x0000007873731220 */ /* 0x080fe20000400000 */
[----:B0-----:R-:W-:Y:S01]  /*6cc0*/  LOP3.LUT R188, R0, 0x7f, RZ, 0xc0, !PT ;  /* 0x0000007f00bc7812 */ /* 0x001fe200078ec0ff */
[----:B------:R-:W-:Y:S01]  /*6cd0*/  @P2 FADD R3, R3, 1 ;  /* 0x3f80000003032421 */ /* 0x000fe20000000000 */
[----:B------:R-:W-:Y:S01]  /*6ce0*/  FMNMX3 R122, R122, |R223|, |R191|, !PT ;  /* 0x400000df7a7a7276 */ /* 0x000fe200078004bf */
[----:B------:R-:W-:Y:S01]  /*6cf0*/  @P2 FADD R201, R201, 1 ;  /* 0x3f800000c9c92421 */ /* 0x000fe20000000000 */
[----:B------:R-:W-:Y:S01]  /*6d00*/  @P1 FMUL R191, R191, R120 ;  /* 0x00000078bfbf1220 */ /* 0x000fe20000400000 */
[----:B------:R-:W0:Y:S01]  /*6d10*/  F2F.BF16.F32 R2, R229 ;  /* 0x000000e500027304 */ /* 0x000e220000202000 */
[----:B---3--:R-:W-:Y:S01]  /*6d20*/  SHF.L.U32 R65, R183, 0x10, RZ ;  /* 0x00000010b7417819 */ /* 0x008fe200000006ff */
[----:B------:R-:W-:Y:S01]  /*6d30*/  FFMA R210, R210, R3, R119 ;  /* 0x00000003d2d27223 */ /* 0x000fe20000000077 */
[----:B------:R-:W-:-:S02]  /*6d40*/  SHF.L.U32 R3, R33, 0x10, RZ ;  /* 0x0000001021037819 */ /* 0x000fc400000006ff */
[----:B------:R-:W-:Y:S01]  /*6d50*/  FMNMX3 R122, R122, |R227|, |R193|, !PT ;  /* 0x400000e37a7a7276 */ /* 0x000fe200078004c1 */
[----:B------:R-:W-:Y:S01]  /*6d60*/  FFMA R216, R216, R201, R65 ;  /* 0x000000c9d8d87223 */ /* 0x000fe20000000041 */
[----:B------:R-:W-:Y:S01]  /*6d70*/  SHF.L.U32 R65, R63, 0x10, RZ ;  /* 0x000000103f417819 */ /* 0x000fe200000006ff */
[----:B------:R-:W-:Y:S01]  /*6d80*/  F2F.BF16.F32 R83, R98 ;  /* 0x0000006200537304 */ /* 0x000fe20000202000 */
[----:B------:R-:W-:Y:S01]  /*6d90*/  @P2 FADD R3, R3, 1 ;  /* 0x3f80000003032421 */ /* 0x000fe20000000000 */
[----:B------:R-:W-:Y:S01]  /*6da0*/  FMNMX3 R122, R122, |R217|, |R195|, !PT ;  /* 0x400000d97a7a7276 */ /* 0x000fe200078004c3 */
[-C--:B------:R-:W-:Y:S01]  /*6db0*/  @P1 FMUL R193, R193, R120.reuse ;  /* 0x00000078c1c11220 */ /* 0x080fe20000400000 */
[----:B------:R-:W-:Y:S01]  /*6dc0*/  SHF.L.U32 R119, R154, 0x10, RZ ;  /* 0x000000109a777819 */ /* 0x000fe200000006ff */
[-C--:B------:R-:W-:Y:S01]  /*6dd0*/  @P1 FMUL R195, R195, R120.reuse ;  /* 0x00000078c3c31220 */ /* 0x080fe20000400000 */
[----:B------:R-:W-:Y:S01]  /*6de0*/  FMNMX3 R122, R122, |R215|, |R197|, !PT ;  /* 0x400000d77a7a7276 */ /* 0x000fe200078004c5 */
[----:B------:R-:W-:Y:S01]  /*6df0*/  @P1 FMUL R197, R197, R120 ;  /* 0x00000078c5c51220 */ /* 0x000fe20000400000 */
[----:B------:R-:W2:Y:S01]  /*6e00*/  F2F.BF16.F32 R87, R231 ;  /* 0x000000e700577304 */ /* 0x000ea20000202000 */
[----:B0-----:R-:W-:Y:S01]  /*6e10*/  SHF.L.U32 R104, R2, 0x10, RZ ;  /* 0x0000001002687819 */ /* 0x001fe200000006ff */
[----:B------:R-:W-:Y:S01]  /*6e20*/  @P2 FADD R119, R119, 1 ;  /* 0x3f80000077772421 */ /* 0x000fe20000000000 */
[----:B------:R-:W-:-:S02]  /*6e30*/  SHF.L.U32 R92, R92, 0x10, RZ ;  /* 0x000000105c5c7819 */ /* 0x000fc400000006ff */
[----:B------:R-:W-:Y:S01]  /*6e40*/  FMNMX3 R122, R122, |R209|, |R199|, !PT ;  /* 0x400000d17a7a7276 */ /* 0x000fe200078004c7 */
[-C--:B------:R-:W-:Y:S01]  /*6e50*/  @P1 FMUL R199, R199, R120.reuse ;  /* 0x00000078c7c71220 */ /* 0x080fe20000400000 */
[----:B------:R-:W-:Y:S01]  /*6e60*/  SHF.L.U32 R103, R103, 0x10, RZ ;  /* 0x0000001067677819 */ /* 0x000fe200000006ff */
[----:B------:R-:W0:Y:S01]  /*6e70*/  F2F.BF16.F32 R77, R77 ;  /* 0x0000004d004d7304 */ /* 0x000e220000202000 */
[----:B------:R-:W-:Y:S01]  /*6e80*/  FMNMX3 R122, R122, |R211|, |R212|, !PT ;  /* 0x400000d37a7a7276 */ /* 0x000fe200078004d4 */
[----:B------:R-:W-:-:S03]  /*6e90*/  @P1 FMUL R212, R212, R120 ;  /* 0x00000078d4d41220 */ /* 0x000fc60000400000 */
[----:B------:R-:W-:Y:S01]  /*6ea0*/  FMNMX3 R122, R122, |R205|, |R210|, !PT ;  /* 0x400000cd7a7a7276 */ /* 0x000fe200078004d2 */
[-C--:B------:R-:W-:Y:S01]  /*6eb0*/  @P1 FMUL R210, R210, R120.reuse ;  /* 0x00000078d2d21220 */ /* 0x080fe20000400000 */
[----:B--2---:R-:W-:Y:S01]  /*6ec0*/  SHF.L.U32 R87, R87, 0x10, RZ ;  /* 0x0000001057577819 */ /* 0x004fe200000006ff */
[----:B------:R-:W-:Y:S01]  /*6ed0*/  F2F.BF16.F32 R73, R73 ;  /* 0x0000004900497304 */ /* 0x000fe20000202000 */
[----:B------:R-:W-:Y:S01]  /*6ee0*/  FMNMX3 R122, R122, |R207|, |R216|, !PT ;  /* 0x400000cf7a7a7276 */ /* 0x000fe200078004d8 */
[----:B------:R-:W-:-:S06]  /*6ef0*/  @P1 FMUL R216, R216, R120 ;  /* 0x00000078d8d81220 */ /* 0x000fcc0000400000 */
[----:B------:R-:W2:Y:S08]  /*6f00*/  F2F.BF16.F32 R98, R235 ;  /* 0x000000eb00627304 */ /* 0x000eb00000202000 */
[----:B------:R3:W-:Y:S08]  /*6f10*/  F2F.BF16.F32 R114, R189 ;  /* 0x000000bd00727304 */ /* 0x0007f00000202000 */
[----:B------:R-:W4:Y:S01]  /*6f20*/  F2F.BF16.F32 R100, R237 ;  /* 0x000000ed00647304 */ /* 0x000f220000202000 */
[----:B---3--:R-:W-:Y:S01]  /*6f30*/  FFMA R189, R214, R3, R65 ;  /* 0x00000003d6bd7223 */ /* 0x008fe20000000041 */
[----:B-1----:R-:W-:Y:S01]  /*6f40*/  SHF.L.U32 R3, R185, 0x7, RZ ;  /* 0x00000007b9037819 */ /* 0x002fe200000006ff */
[----:B------:R-:W-:-:S04]  /*6f50*/  IMAD.WIDE.U32 R64, R64, 0x10000, RZ ;  /* 0x0001000040407825 */ /* 0x000fc800078e00ff */
[----:B------:R-:W-:Y:S01]  /*6f60*/  FMUL R118, R189, R120 ;  /* 0x00000078bd767220 */ /* 0x000fe20000400000 */
[----:B------:R-:W-:Y:S01]  /*6f70*/  LOP3.LUT R188, R188, 0x80, R3, 0xf8, !PT ;  /* 0x00000080bcbc7812 */ /* 0x000fe200078ef803 */
[----:B------:R-:W-:Y:S01]  /*6f80*/  IMAD.WIDE.U32 R2, R83, 0x10000, RZ ;  /* 0x0001000053027825 */ /* 0x000fe200078e00ff */
[----:B------:R-:W1:Y:S01]  /*6f90*/  F2F.BF16.F32 R109, R109 ;  /* 0x0000006d006d7304 */ /* 0x000e620000202000 */
[----:B------:R-:W-:Y:S02]  /*6fa0*/  LOP3.LUT R116, R64, R117, RZ, 0xfc, !PT ;  /* 0x0000007540747212 */ /* 0x000fe400078efcff */
[----:B0-----:R-:W-:Y:S01]  /*6fb0*/  LOP3.LUT R117, R104, R65, R77, 0xfe, !PT ;  /* 0x0000004168757212 */ /* 0x001fe200078efe4d */
[----:B--2---:R-:W-:Y:S01]  /*6fc0*/  IMAD.WIDE.U32 R64, R98, 0x10000, RZ ;  /* 0x0001000062407825 */ /* 0x004fe200078e00ff */
[----:B------:R-:W-:Y:S02]  /*6fd0*/  LOP3.LUT R112, R2, R113, RZ, 0xfc, !PT ;  /* 0x0000007102707212 */ /* 0x000fe400078efcff */
[----:B------:R-:W-:Y:S01]  /*6fe0*/  LOP3.LUT R113, R87, R3, R73, 0xfe, !PT ;  /* 0x0000000357717212 */ /* 0x000fe200078efe49 */
[----:B------:R-:W0:Y:S01]  /*6ff0*/  F2F.BF16.F32 R105, R105 ;  /* 0x0000006900697304 */ /* 0x000e220000202000 */
[----:B------:R-:W-:Y:S01]  /*7000*/  IMAD.WIDE.U32 R2, R91, 0x10000, RZ ;  /* 0x000100005b027825 */ /* 0x000fe200078e00ff */
[----:B----4-:R-:W-:-:S02]  /*7010*/  SHF.L.U32 R100, R100, 0x10, RZ ;  /* 0x0000001064647819 */ /* 0x010fc400000006ff */
[----:B------:R-:W-:Y:S02]  /*7020*/  FSEL R118, R189, R118, !P1 ;  /* 0x00000076bd767208 */ /* 0x000fe40004800000 */
[----:B-1----:R-:W-:Y:S02]  /*7030*/  LOP3.LUT R108, R64, R109, RZ, 0xfc, !PT ;  /* 0x0000006d406c7212 */ /* 0x002fe400078efcff */
[----:B------:R-:W1:Y:S01]  /*7040*/  F2F.BF16.F32 R69, R69 ;  /* 0x0000004500457304 */ /* 0x000e620000202000 */
[----:B------:R-:W-:Y:S01]  /*7050*/  LOP3.LUT R109, R85, R65, R71, 0xfe, !PT ;  /* 0x00000041556d7212 */ /* 0x000fe200078efe47 */
[----:B------:R-:W-:Y:S01]  /*7060*/  IMAD.WIDE.U32 R64, R89, 0x10000, RZ ;  /* 0x0001000059407825 */ /* 0x000fe200078e00ff */
[----:B------:R-:W-:Y:S02]  /*7070*/  SHF.L.U32 R71, R110, 0x10, RZ ;  /* 0x000000106e477819 */ /* 0x000fe400000006ff */
[----:B0-----:R-:W-:-:S03]  /*7080*/  LOP3.LUT R104, R2, R105, RZ, 0xfc, !PT ;  /* 0x0000006902687212 */ /* 0x001fc600078efcff */
[----:B------:R-:W0:Y:S01]  /*7090*/  F2F.BF16.F32 R101, R101 ;  /* 0x0000006500657304 */ /* 0x000e220000202000 */
[----:B-1----:R-:W-:-:S07]  /*70a0*/  LOP3.LUT R105, R100, R3, R69, 0xfe, !PT ;  /* 0x0000000364697212 */ /* 0x002fce00078efe45 */
[----:B------:R1:W-:Y:S01]  /*70b0*/  F2F.BF16.F32 R111, R187 ;  /* 0x000000bb006f7304 */ /* 0x0003e20000202000 */
[----:B------:R-:W-:Y:S01]  /*70c0*/  IMAD.WIDE.U32 R2, R95, 0x10000, RZ ;  /* 0x000100005f027825 */ /* 0x000fe200078e00ff */
[----:B------:R-:W-:Y:S02]  /*70d0*/  SHF.L.U32 R69, R96, 0x10, RZ ;  /* 0x0000001060457819 */ /* 0x000fe400000006ff */
[----:B------:R-:W-:-:S04]  /*70e0*/  LOP3.LUT R96, R2, R97, RZ, 0xfc, !PT ;  /* 0x0000006102607212 */ /* 0x000fc800078efcff */
[----:B------:R-:W2:Y:S01]  /*70f0*/  F2F.BF16.F32 R107, R203 ;  /* 0x000000cb006b7304 */ /* 0x000ea20000202000 */
[----:B-1----:R-:W-:Y:S02]  /*7100*/  SHF.L.U32 R187, R184, 0x10, RZ ;  /* 0x00000010b8bb7819 */ /* 0x002fe400000006ff */
[----:B0-----:R-:W-:Y:S02]  /*7110*/  LOP3.LUT R100, R64, R101, RZ, 0xfc, !PT ;  /* 0x0000006540647212 */ /* 0x001fe400078efcff */
[----:B------:R-:W-:Y:S01]  /*7120*/  LOP3.LUT R101, R92, R65, R75, 0xfe, !PT ;  /* 0x000000415c657212 */ /* 0x000fe200078efe4b */
[----:B------:R-:W-:Y:S01]  /*7130*/  FFMA R119, R218, R119, R187 ;  /* 0x00000077da777223 */ /* 0x000fe200000000bb */
[----:B------:R-:W-:Y:S01]  /*7140*/  IMAD.WIDE.U32 R64, R102, 0x10000, RZ ;  /* 0x0001000066407825 */ /* 0x000fe200078e00ff */
[----:B------:R-:W0:Y:S01]  /*7150*/  F2F.BF16.F32 R186, R191 ;  /* 0x000000bf00ba7304 */ /* 0x000e220000202000 */
[----:B------:R-:W-:Y:S02]  /*7160*/  LOP3.LUT R97, R69, R3, R79, 0xfe, !PT ;  /* 0x0000000345617212 */ /* 0x000fe400078efe4f */
[----:B------:R-:W-:Y:S01]  /*7170*/  IMAD.WIDE.U32 R2, R99, 0x10000, RZ ;  /* 0x0001000063027825 */ /* 0x000fe200078e00ff */
[----:B------:R-:W-:-:S02]  /*7180*/  SHF.L.U32 R69, R106, 0x10, RZ ;  /* 0x000000106a457819 */ /* 0x000fc400000006ff */
[----:B------:R-:W-:Y:S02]  /*7190*/  LOP3.LUT R92, R64, R93, RZ, 0xfc, !PT ;  /* 0x0000005d405c7212 */ /* 0x000fe400078efcff */
[----:B------:R-:W1:Y:S01]  /*71a0*/  F2F.BF16.F32 R187, R193 ;  /* 0x000000c100bb7304 */ /* 0x000e620000202000 */
[----:B------:R-:W-:Y:S01]  /*71b0*/  LOP3.LUT R93, R103, R65, R81, 0xfe, !PT ;  /* 0x00000041675d7212 */ /* 0x000fe200078efe51 */
[----:B--2---:R-:W-:Y:S01]  /*71c0*/  IMAD.WIDE.U32 R64, R107, 0x10000, RZ ;  /* 0x000100006b407825 */ /* 0x004fe200078e00ff */
[----:B------:R-:W-:Y:S02]  /*71d0*/  LOP3.LUT R88, R2, R88, RZ, 0xfc, !PT ;  /* 0x0000005802587212 */ /* 0x000fe400078efcff */
[----:B------:R-:W-:Y:S01]  /*71e0*/  LOP3.LUT R89, R69, R3, R84, 0xfe, !PT ;  /* 0x0000000345597212 */ /* 0x000fe200078efe54 */
[----:B------:R-:W-:Y:S01]  /*71f0*/  IMAD.WIDE.U32 R2, R111, 0x10000, RZ ;  /* 0x000100006f027825 */ /* 0x000fe200078e00ff */
[----:B------:R-:W-:Y:S01]  /*7200*/  SHF.L.U32 R69, R114, 0x10, RZ ;  /* 0x0000001072457819 */ /* 0x000fe200000006ff */
[----:B------:R-:W2:Y:S01]  /*7210*/  F2F.BF16.F32 R115, R115 ;  /* 0x0000007300737304 */ /* 0x000ea20000202000 */
[----:B------:R-:W-:Y:S01]  /*7220*/  FMNMX3 R122, R122, |R189|, |R119|, !PT ;  /* 0x400000bd7a7a7276 */ /* 0x000fe20007800477 */
[----:B------:R-:W-:Y:S01]  /*7230*/  @P1 FMUL R119, R119, R120 ;  /* 0x0000007877771220 */ /* 0x000fe20000400000 */
[----:B------:R-:W-:-:S02]  /*7240*/  LOP3.LUT R85, R71, R65, R90, 0xfe, !PT ;  /* 0x0000004147557212 */ /* 0x000fc400078efe5a */
[----:B------:R-:W-:Y:S02]  /*7250*/  LOP3.LUT R80, R2, R80, RZ, 0xfc, !PT ;  /* 0x0000005002507212 */ /* 0x000fe400078efcff */
[----:B------:R-:W-:Y:S01]  /*7260*/  LOP3.LUT R81, R69, R3, R76, 0xfe, !PT ;  /* 0x0000000345517212 */ /* 0x000fe200078efe4c */
[----:B------:R-:W3:Y:S01]  /*7270*/  F2F.BF16.F32 R86, R86 ;  /* 0x0000005600567304 */ /* 0x000ee20000202000 */
[----:B0-----:R-:W-:Y:S01]  /*7280*/  SHF.L.U32 R71, R186, 0x10, RZ ;  /* 0x00000010ba477819 */ /* 0x001fe200000006ff */
[----:B-1----:R-:W-:Y:S01]  /*7290*/  IMAD.WIDE.U32 R2, R187, 0x10000, RZ ;  /* 0x00010000bb027825 */ /* 0x002fe200078e00ff */
[----:B------:R-:W-:Y:S01]  /*72a0*/  LOP3.LUT R84, R64, R94, RZ, 0xfc, !PT ;  /* 0x0000005e40547212 */ /* 0x000fe200078efcff */
[----:B------:R-:W0:Y:S02]  /*72b0*/  LDC.64 R186, c[0x0][0x3c8] ;  /* 0x0000f200ffba7b82 */ /* 0x000e240000000a00 */
[----:B--2---:R-:W-:Y:S02]  /*72c0*/  IMAD.WIDE.U32 R64, R115, 0x10000, RZ ;  /* 0x0001000073407825 */ /* 0x004fe400078e00ff */
[----:B------:R-:W1:Y:S03]  /*72d0*/  F2F.BF16.F32 R195, R195 ;  /* 0x000000c300c37304 */ /* 0x000e660000202000 */
[----:B------:R-:W-:-:S02]  /*72e0*/  LOP3.LUT R77, R71, R65, R72, 0xfe, !PT ;  /* 0x00000041474d7212 */ /* 0x000fc400078efe48 */
[----:B------:R-:W-:-:S03]  /*72f0*/  LOP3.LUT R72, R2, R82, RZ, 0xfc, !PT ;  /* 0x0000005202487212 */ /* 0x000fc600078efcff */
[----:B------:R-:W2:Y:S01]  /*7300*/  F2F.BF16.F32 R197, R197 ;  /* 0x000000c500c57304 */ /* 0x000ea20000202000 */
[----:B---3--:R-:W-:Y:S02]  /*7310*/  LOP3.LUT R76, R64, R86, RZ, 0xfc, !PT ;  /* 0x00000056404c7212 */ /* 0x008fe400078efcff */
[----:B-1----:R-:W-:-:S05]  /*7320*/  SHF.L.U32 R195, R195, 0x10, RZ ;  /* 0x00000010c3c37819 */ /* 0x002fca00000006ff */
[----:B------:R-:W1:Y:S01]  /*7330*/  F2F.BF16.F32 R199, R199 ;  /* 0x000000c700c77304 */ /* 0x000e620000202000 */
[----:B--2---:R-:W-:-:S07]  /*7340*/  IMAD.WIDE.U32 R64, R197, 0x10000, RZ ;  /* 0x00010000c5407825 */ /* 0x004fce00078e00ff */
[----:B------:R-:W2:Y:S01]  /*7350*/  F2F.BF16.F32 R68, R68 ;  /* 0x0000004400447304 */ /* 0x000ea20000202000 */
[----:B-1----:R-:W-:-:S07]  /*7360*/  SHF.L.U32 R199, R199, 0x10, RZ ;  /* 0x00000010c7c77819 */ /* 0x002fce00000006ff */
[----:B------:R-:W1:Y:S01]  /*7370*/  F2F.BF16.F32 R212, R212 ;  /* 0x000000d400d47304 */ /* 0x000e620000202000 */
[----:B------:R-:W-:Y:S02]  /*7380*/  LOP3.LUT R69, R199, R65, R70, 0xfe, !PT ;  /* 0x00000041c7457212 */ /* 0x000fe400078efe46 */
[----:B--2---:R-:W-:-:S05]  /*7390*/  LOP3.LUT R73, R195, R3, R68, 0xfe, !PT ;  /* 0x00000003c3497212 */ /* 0x004fca00078efe44 */
[----:B------:R-:W2:Y:S01]  /*73a0*/  F2F.BF16.F32 R210, R210 ;  /* 0x000000d200d27304 */ /* 0x000ea20000202000 */
[----:B------:R-:W-:Y:S01]  /*73b0*/  LOP3.LUT R68, R64, R78, RZ, 0xfc, !PT ;  /* 0x0000004e40447212 */ /* 0x000fe200078efcff */
[----:B-1----:R-:W-:-:S06]  /*73c0*/  IMAD.WIDE.U32 R2, R212, 0x10000, RZ ;  /* 0x00010000d4027825 */ /* 0x002fcc00078e00ff */
[----:B------:R-:W1:Y:S01]  /*73d0*/  F2F.BF16.F32 R216, R216 ;  /* 0x000000d800d87304 */ /* 0x000e620000202000 */
[----:B--2---:R-:W-:-:S07]  /*73e0*/  SHF.L.U32 R65, R210, 0x10, RZ ;  /* 0x00000010d2417819 */ /* 0x004fce00000006ff */
[----:B------:R2:W3:Y:S01]  /*73f0*/  F2F.BF16.F32 R79, R119 ;  /* 0x00000077004f7304 */ /* 0x0004e20000202000 */
[----:B-1----:R-:W-:-:S07]  /*7400*/  IMAD.WIDE.U32 R70, R216, 0x10000, RZ ;  /* 0x00010000d8467825 */ /* 0x002fce00078e00ff */
[----:B------:R-:W1:Y:S01]  /*7410*/  F2F.BF16.F32 R66, R66 ;  /* 0x0000004200427304 */ /* 0x000e620000202000 */
[----:B--2---:R-:W-:Y:S01]  /*7420*/  IMAD R119, R121, 0xf00, R188 ;  /* 0x00000f0079777824 */ /* 0x004fe200078e02bc */
[----:B---3--:R-:W-:-:S06]  /*7430*/  SHF.L.U32 R79, R79, 0x10, RZ ;  /* 0x000000104f4f7819 */ /* 0x008fcc00000006ff */
[----:B------:R-:W2:Y:S01]  /*7440*/  F2F.BF16.F32 R67, R67 ;  /* 0x0000004300437304 */ /* 0x000ea20000202000 */
[C---:B------:R-:W-:Y:S02]  /*7450*/  IADD3 R115, PT, PT, R119.reuse, 0x100, RZ ;  /* 0x0000010077737810 */ /* 0x040fe40007ffe0ff */
[C---:B------:R-:W-:Y:S02]  /*7460*/  IADD3 R111, PT, PT, R119.reuse, 0x200, RZ ;  /* 0x00000200776f7810 */ /* 0x040fe40007ffe0ff */
[----:B------:R-:W-:Y:S01]  /*7470*/  IADD3 R107, PT, PT, R119, 0x300, RZ ;  /* 0x00000300776b7810 */ /* 0x000fe20007ffe0ff */
[----:B0-----:R-:W-:Y:S01]  /*7480*/  IMAD.WIDE.U32 R114, R115, 0x8, R186 ;  /* 0x0000000873727825 */ /* 0x001fe200078e00ba */
[----:B-1----:R-:W-:Y:S01]  /*7490*/  LOP3.LUT R65, R65, R3, R66, 0xfe, !PT ;  /* 0x0000000341417212 */ /* 0x002fe200078efe42 */
[----:B------:R-:W0:Y:S01]  /*74a0*/  F2F.BF16.F32 R75, R118 ;  /* 0x00000076004b7304 */ /* 0x000e220000202000 */
[----:B------:R-:W-:Y:S01]  /*74b0*/  IADD3 R103, PT, PT, R119, 0x400, RZ ;  /* 0x0000040077677810 */ /* 0x000fe20007ffe0ff */
[----:B------:R-:W-:Y:S01]  /*74c0*/  IMAD.WIDE.U32 R110, R111, 0x8, R186 ;  /* 0x000000086f6e7825 */ /* 0x000fe200078e00ba */
[----:B------:R-:W-:-:S02]  /*74d0*/  IADD3 R99, PT, PT, R119, 0x500, RZ ;  /* 0x0000050077637810 */ /* 0x000fc40007ffe0ff */
[----:B------:R-:W-:Y:S01]  /*74e0*/  IADD3 R95, PT, PT, R119, 0x600, RZ ;  /* 0x00000600775f7810 */ /* 0x000fe20007ffe0ff */
[--C-:B------:R-:W-:Y:S01]  /*74f0*/  IMAD.WIDE.U32 R106, R107, 0x8, R186.reuse ;  /* 0x000000086b6a7825 */ /* 0x100fe200078e00ba */
[----:B--2---:R-:W-:Y:S02]  /*7500*/  LOP3.LUT R64, R2, R67, RZ, 0xfc, !PT ;  /* 0x0000004302407212 */ /* 0x004fe400078efcff */
[----:B------:R-:W-:Y:S01]  /*7510*/  IADD3 R91, PT, PT, R119, 0x700, RZ ;  /* 0x00000700775b7810 */ /* 0x000fe20007ffe0ff */
[--C-:B------:R-:W-:Y:S01]  /*7520*/  IMAD.WIDE.U32 R102, R103, 0x8, R186.reuse ;  /* 0x0000000867667825 */ /* 0x100fe200078e00ba */
[C---:B------:R-:W-:Y:S02]  /*7530*/  IADD3 R87, PT, PT, R119.reuse, 0x800, RZ ;  /* 0x0000080077577810 */ /* 0x040fe40007ffe0ff */
[----:B------:R-:W-:Y:S01]  /*7540*/  IADD3 R83, PT, PT, R119, 0x900, RZ ;  /* 0x0000090077537810 */ /* 0x000fe20007ffe0ff */
[----:B------:R-:W-:Y:S01]  /*7550*/  IMAD.WIDE.U32 R98, R99, 0x8, R186 ;  /* 0x0000000863627825 */ /* 0x000fe200078e00ba */
[----:B0-----:R-:W-:-:S02]  /*7560*/  LOP3.LUT R3, R79, R71, R75, 0xfe, !PT ;  /* 0x000000474f037212 */ /* 0x001fc400078efe4b */
[----:B------:R-:W-:Y:S01]  /*7570*/  IADD3 R79, PT, PT, R119, 0xa00, RZ ;  /* 0x00000a00774f7810 */ /* 0x000fe20007ffe0ff */
[--C-:B------:R-:W-:Y:S01]  /*7580*/  IMAD.WIDE.U32 R94, R95, 0x8, R186.reuse ;  /* 0x000000085f5e7825 */ /* 0x100fe200078e00ba */
[C---:B------:R-:W-:Y:S02]  /*7590*/  IADD3 R75, PT, PT, R119.reuse, 0xb00, RZ ;  /* 0x00000b00774b7810 */ /* 0x040fe40007ffe0ff */
[----:B------:R-:W-:Y:S01]  /*75a0*/  IADD3 R71, PT, PT, R119, 0xc00, RZ ;  /* 0x00000c0077477810 */ /* 0x000fe20007ffe0ff */
[--C-:B------:R-:W-:Y:S01]  /*75b0*/  IMAD.WIDE.U32 R90, R91, 0x8, R186.reuse ;  /* 0x000000085b5a7825 */ /* 0x100fe200078e00ba */
[C---:B------:R-:W-:Y:S02]  /*75c0*/  IADD3 R189, PT, PT, R119.reuse, 0xe00, RZ ;  /* 0x00000e0077bd7810 */ /* 0x040fe40007ffe0ff */
[C---:B------:R-:W-:Y:S01]  /*75d0*/  IADD3 R67, PT, PT, R119.reuse, 0xd00, RZ ;  /* 0x00000d0077437810 */ /* 0x040fe20007ffe0ff */
[----:B------:R-:W-:Y:S01]  /*75e0*/  IMAD.WIDE.U32 R118, R119, 0x8, R186 ;  /* 0x0000000877767825 */ /* 0x000fe200078e00ba */
[----:B------:R-:W-:-:S03]  /*75f0*/  LOP3.LUT R2, R70, R74, RZ, 0xfc, !PT ;  /* 0x0000004a46027212 */ /* 0x000fc600078efcff */
        /* <DEDUP_REMOVED lines=22> */
.L_x_7645:
[----:B0-2---:R-:W0:Y:S01]  /*7760*/  LDC R2, c[0x0][0x380] ;  /* 0x0000e000ff027b82 */ /* 0x005e220000000800 */
[----:B------:R-:W1:Y:S01]  /*7770*/  LDCU UR4, c[0x0][0x388] ;  /* 0x00007100ff0477ac */ /* 0x000e620008000800 */
[----:B------:R-:W-:Y:S01]  /*7780*/  IADD3 R124, PT, PT, R124, 0x1, RZ ;  /* 0x000000017c7c7810 */ /* 0x000fe20007ffe0ff */
[----:B------:R-:W-:-:S03]  /*7790*/  UPLOP3.LUT UP1, UPT, UPT, UPT, UP1, 0x40, 0x4 ;  /* 0x000000000004789c */ /* 0x000fc60003f2e810 */
[----:B------:R-:W-:Y:S02]  /*77a0*/  LOP3.LUT R124, R124, 0x3, RZ, 0xc0, !PT ;  /* 0x000000037c7c7812 */ /* 0x000fe400078ec0ff */
[----:B0-----:R-:W-:-:S04]  /*77b0*/  IADD3 R121, PT, PT, R121, R2, RZ ;  /* 0x0000000279797210 */ /* 0x001fc80007ffe0ff */
[----:B-1----:R-:W-:-:S13]  /*77c0*/  ISETP.GE.AND P2, PT, R121, UR4, PT ;  /* 0x0000000479007c0c */ /* 0x002fda000bf46270 */
[----:B------:R-:W-:Y:S05]  /*77d0*/  @!P2 BRA `(.L_x_7646) ;  /* 0xffffff8c00e8a947 */ /* 0x000fea000383ffff */
.L_x_7626:
        /* <DEDUP_REMOVED lines=38> */
.L_x_7654:
[----:B------:R-:W-:Y:S02]  /*7a40*/  ISETP.NE.AND P0, PT, R0, RZ, PT ;  /* 0x000000ff0000720c */ /* 0x000fe40003f05270 */
[----:B-1----:R-:W-:-:S11]  /*7a50*/  FMNMX R5, R3, R4, !PT ;  /* 0x0000000403057209 */ /* 0x002fd60007800000 */
[----:B------:R-:W-:Y:S05]  /*7a60*/  @P0 BRA `(.L_x_7648) ;  /* 0x0000000000080947 */ /* 0x000fea0003800000 */
[----:B0-----:R-:W0:Y:S02]  /*7a70*/  LDC.64 R2, c[0x0][0x3f8] ;  /* 0x0000fe00ff027b82 */ /* 0x001e240000000a00 */
[----:B0-----:R1:W-:Y:S02]  /*7a80*/  REDG.E.MAX.S32.STRONG.GPU desc[UR8][R2.64], R5 ;  /* 0x000000050200798e */ /* 0x0013e4000d12e308 */
.L_x_7648:
[----:B------:R-:W-:Y:S05]  /*7a90*/  BSYNC B0 ;  /* 0x0000000000007941 */ /* 0x000fea0003800000 */
.L_x_7647:
        /* <DEDUP_REMOVED lines=12> */
[----:B0-----:R-:W-:Y:S05]  /*7b60*/  CALL.REL.NOINC `($__internal_91_$__cuda_sm20_rcp_rn_f32_slowpath) ;  /* 0x00000000005c7944 */ /* 0x001fea0003c00000 */
[----:B------:R-:W-:Y:S01]  /*7b70*/  MOV R5, R0 ;  /* 0x0000000000057202 */ /* 0x000fe20000000f00 */
[----:B------:R-:W-:Y:S06]  /*7b80*/  BRA `(.L_x_7651) ;  /* 0x0000000000107947 */ /* 0x000fec0003800000 */
.L_x_7650:
[----:B-1----:R-:W1:Y:S02]  /*7b90*/  MUFU.RCP R5, R120 ;  /* 0x0000007800057308 */ /* 0x002e640000001000 */
[----:B-1----:R-:W-:-:S04]  /*7ba0*/  FFMA R0, R5, R120, -1 ;  /* 0xbf80000005007423 */ /* 0x002fc80000000078 */
[----:B------:R-:W-:-:S04]  /*7bb0*/  FADD.FTZ R0, -R0, -RZ ;  /* 0x800000ff00007221 */ /* 0x000fc80000010100 */
[----:B------:R-:W-:-:S07]  /*7bc0*/  FFMA R5, R5, R0, R5 ;  /* 0x0000000005057223 */ /* 0x000fce0000000005 */
.L_x_7651:
[----:B0-----:R-:W0:Y:S02]  /*7bd0*/  LDC.64 R2, c[0x0][0x3f0] ;  /* 0x0000fc00ff027b82 */ /* 0x001e240000000a00 */
[----:B0-----:R-:W-:Y:S01]  /*7be0*/  STG.E desc[UR8][R2.64], R5 ;  /* 0x0000000502007986 */ /* 0x001fe2000c101908 */
[----:B------:R-:W-:Y:S05]  /*7bf0*/  EXIT ;  /* 0x000000000000794d */ /* 0x000fea0003800000 */
.L_x_7649:
[----:B------:R-:W-:Y:S02]  /*7c00*/  MOV R6, 0x2 ;  /* 0x0000000200067802 */ /* 0x000fe40000000f00 */
[----:B------:R-:W-:Y:S02]  /*7c10*/  MOV R7, 0x1f ;  /* 0x0000001f00077802 */ /* 0x000fe40000000f00 */
[----:B------:R-:W-:-:S07]  /*7c20*/  MOV R5, 0xffffffff ;  /* 0xffffffff00057802 */ /* 0x000fce0000000f00 */
[----:B01---5:R-:W-:Y:S05]  /*7c30*/  WARPSYNC.COLLECTIVE R5, `(.L_x_7652) ;  /* 0x0000000005087348 */ /* 0x023fea0003c00000 */
[----:B-1----:R1:W2:Y:S02]  /*7c40*/  SHFL.DOWN P0, R4, R2, R6, R7 ;  /* 0x0800000602047389 */ /* 0x0022a40000000007 */
[----:B012--5:R-:W-:Y:S05]  /*7c50*/  ENDCOLLECTIVE ;  /* 0x000000000000791b */ /* 0x027fea0003800000 */
.L_x_7652:
[----:B------:R-:W-:Y:S02]  /*7c60*/  MOV R6, 0x1 ;  /* 0x0000000100067802 */ /* 0x000fe40000000f00 */
[----:B------:R-:W-:-:S04]  /*7c70*/  MOV R3, R4 ;  /* 0x0000000400037202 */ /* 0x000fc80000000f00 */
[----:B------:R-:W-:-:S04]  /*7c80*/  FMNMX R3, R3, R2, !PT ;  /* 0x0000000203037209 */ /* 0x000fc80007800000 */
[----:B------:R-:W-:-:S07]  /*7c90*/  MOV R2, R3 ;  /* 0x0000000300027202 */ /* 0x000fce0000000f00 */
[----:B------:R-:W-:Y:S05]  /*7ca0*/  WARPSYNC.COLLECTIVE R5, `(.L_x_7653) ;  /* 0x0000000005087348 */ /* 0x000fea0003c00000 */
[----:B------:R0:W1:Y:S02]  /*7cb0*/  SHFL.DOWN P0, R4, R2, R6, R7 ;  /* 0x0800000602047389 */ /* 0x0000640000000007 */
[----:B01----:R-:W-:Y:S05]  /*7cc0*/  ENDCOLLECTIVE ;  /* 0x000000000000791b */ /* 0x003fea0003800000 */
.L_x_7653:
[----:B------:R-:W-:Y:S05]  /*7cd0*/  BRA `(.L_x_7654) ;  /* 0xfffffffc00587947 */ /* 0x000fea000383ffff */
        .weak           $__internal_91_$__cuda_sm20_rcp_rn_f32_slowpath
        .type           $__internal_91_$__cuda_sm20_rcp_rn_f32_slowpath,@function
        .size           $__internal_91_$__cuda_sm20_rcp_rn_f32_slowpath,(.L_x_12959 - $__internal_91_$__cuda_sm20_rcp_rn_f32_slowpath)
$__internal_91_$__cuda_sm20_rcp_rn_f32_slowpath:
        /* <DEDUP_REMOVED lines=15> */
.L_x_7656:
        /* <DEDUP_REMOVED lines=33> */
.L_x_7658:
[----:B------:R0:W1:Y:S02]  /*7fe0*/  MUFU.RCP R3, R2 ;  /* 0x0000000200037308 */ /* 0x0000640000001000 */
.L_x_7657:
[----:B------:R-:W-:Y:S05]  /*7ff0*/  BSYNC B1 ;  /* 0x0000000000017941 */ /* 0x000fea0003800000 */
.L_x_7655:
[----:B-1----:R-:W-:Y:S01]  /*8000*/  MOV R0, R3 ;  /* 0x0000000300007202 */ /* 0x002fe20000000f00 */
[----:B------:R-:W-:Y:S01]  /*8010*/  HFMA2 R3, -RZ, RZ, 0, 0 ;  /* 0x00000000ff037431 */ /* 0x000fe200000001ff */
[----:B0-----:R-:W-:-:S04]  /*8020*/  MOV R2, R76 ;  /* 0x0000004c00027202 */ /* 0x001fc80000000f00 */
[----:B------:R-:W-:Y:S05]  /*8030*/  RET.REL.NODEC R2 `(_ZN18transformer_engine13normalization19ln_fwd_tuned_kernelINS0_13Kernel_traitsI13__nv_bfloat16S3_S3_fjLj15360ELj2ELj1ELj4ELj8ENS0_18Kernel_traits_baseILj15360ES3_S3_S3_fjLj128EEEEEEEvNS0_19ForwardKernelParamsE) ;  /* 0xffffff7c02f07950 */ /* 0x000fea0003c3ffff */
.L_x_7659:
        /* <DEDUP_REMOVED lines=12> */
.L_x_12959:


//--------------------- .text._ZN18transformer_engine13normalization19ln_fwd_tuned_kernelINS0_13Kernel_traitsIff6__halffjLj15360ELj2ELj1ELj4ELj8ENS0_18Kernel_traits_baseILj15360EffS3_fjLj128EEEEEEEvNS0_19ForwardKernelParamsE --------------------------
	.section	.text._ZN18transformer_engine13normalization19ln_fwd_tuned_kernelINS0_13Kernel_traitsIff6__halffjLj15360ELj2ELj1ELj4ELj8ENS0_18Kernel_traits_baseILj15360EffS3_fjLj128EEEEEEEvNS0_19ForwardKernelParamsE,"ax",@progbits
	.align	128
        .global         _ZN18transformer_engine13normalization19ln_fwd_tuned_kernelINS0_13Kernel_traitsIff6__halffjLj15360ELj2ELj1ELj4ELj8ENS0_18Kernel_traits_baseILj15360EffS3_fjLj128EEEEEEEvNS0_19ForwardKernelParamsE
        .type           _ZN18transformer_engine13normalization19ln_fwd_tuned_kernelINS0_13Kernel_traitsIff6__halffjLj15360ELj2ELj1ELj4ELj8ENS0_18Kernel_traits_baseILj15360EffS3_fjLj128EEEEEEEvNS0_19ForwardKernelParamsE,@function
        .size           _ZN18transformer_engine13normalization19ln_fwd_tuned_kernelINS0_13Kernel_traitsIff6__halffjLj15360ELj2ELj1ELj4ELj8ENS0_18Kernel_traits_baseILj15360EffS3_fjLj128EEEEEEEvNS0_19ForwardKernelParamsE,(.L_x_12960 - _ZN18transformer_engine13normalization19ln_fwd_tuned_kernelINS0_13Kernel_traitsIff6__halffjLj15360ELj2ELj1ELj4ELj8ENS0_18Kernel_traits_baseILj15360EffS3_fjLj128EEEEEEEvNS0_19ForwardKernelParamsE)
        .other          _ZN18transformer_engine13normalization19ln_fwd_tuned_kernelINS0_13Kernel_traitsIff6__halffjLj15360ELj2ELj1ELj4ELj8ENS0_18Kernel_traits_baseILj15360EffS3_fjLj128EEEEEEEvNS0_19ForwardKernelParamsE,@"STO_CUDA_ENTRY STV_DEFAULT"
_ZN18transformer_engine13normalization19ln_fwd_tuned_kernelINS0_13Kernel_traitsIff6__halffjLj15360ELj2ELj1ELj4ELj8ENS0_18Kernel_traits_baseILj15360EffS3_fjLj128EEEEEEEvNS0_19ForwardKernelParamsE:
.text._ZN18transformer_engine13normalization19ln_fwd_tuned_kernelINS0_13Kernel_traitsIff6__halffjLj15360ELj2ELj1ELj4ELj8ENS0_18Kernel_traits_baseILj15360EffS3_fjLj128EEEEEEEvNS0_19ForwardKernelParamsE:
        /* <DEDUP_REMOVED lines=157> */
.L_x_7674:
        /* <DEDUP_REMOVED lines=315> */
[----:B012--5:R-:W-:Y:S05]  /*1d80*/  CALL.REL.NOINC `($__internal_92_$__cuda_sm20_rcp_rn_f32_slowpath) ;  /* 0x0000003800d47944 */ /* 0x027fea0003c00000 */
[----:B------:R-:W-:Y:S01]  /*1d90*/  MOV R34, R228 ;  /* 0x000000e400227202 */ /* 0x000fe20000000f00 */
[----:B------:R-:W-:Y:S06]  /*1da0*/  BRA `(.L_x_7663) ;  /* 0x0000000000107947 */ /* 0x000fec0003800000 */
.L_x_7662:
[----:B------:R-:W3:Y:S02]  /*1db0*/  MUFU.RCP R35, R216 ;  /* 0x000000d800237308 */ /* 0x000ee40000001000 */
[----:B---3--:R-:W-:-:S04]  /*1dc0*/  FFMA R34, R216, R35, -1 ;  /* 0xbf800000d8227423 */ /* 0x008fc80000000023 */
[----:B------:R-:W-:-:S04]  /*1dd0*/  FADD.FTZ R34, -R34, -RZ ;  /* 0x800000ff22227221 */ /* 0x000fc80000010100 */
[----:B------:R-:W-:-:S07]  /*1de0*/  FFMA R34, R35, R34, R35 ;  /* 0x0000002223227223 */ /* 0x000fce0000000023 */
.L_x_7663:
[----:B------:R-:W-:Y:S05]  /*1df0*/  BSYNC.RECONVERGENT B0 ;  /* 0x0000000000007941 */ /* 0x000fea0003800200 */
.L_x_7661:
        /* <DEDUP_REMOVED lines=20> */
[----:B-----5:R-:W-:Y:S05]  /*1f40*/  CALL.REL.NOINC `($__internal_92_$__cuda_sm20_rcp_rn_f32_slowpath) ;  /* 0x0000003800647944 */ /* 0x020fea0003c00000 */
[----:B------:R-:W-:Y:S01]  /*1f50*/  MOV R224, R228 ;  /* 0x000000e400e07202 */ /* 0x000fe20000000f00 */
[----:B------:R-:W-:Y:S06]  /*1f60*/  BRA `(.L_x_7666) ;  /* 0x0000000000107947 */ /* 0x000fec0003800000 */
.L_x_7665:
[----:B------:R-:W0:Y:S02]  /*1f70*/  MUFU.RCP R224, R231 ;  /* 0x000000e700e07308 */ /* 0x000e240000001000 */
[----:B0-----:R-:W-:-:S04]  /*1f80*/  FFMA R34, R231, R224, -1 ;  /* 0xbf800000e7227423 */ /* 0x001fc800000000e0 */
[----:B------:R-:W-:-:S04]  /*1f90*/  FADD.FTZ R35, -R34, -RZ ;  /* 0x800000ff22237221 */ /* 0x000fc80000010100 */
[----:B------:R-:W-:-:S07]  /*1fa0*/  FFMA R224, R224, R35, R224 ;  /* 0x00000023e0e07223 */ /* 0x000fce00000000e0 */
.L_x_7666:
[----:B------:R-:W-:Y:S05]  /*1fb0*/  BSYNC.RECONVERGENT B0 ;  /* 0x0000000000007941 */ /* 0x000fea0003800200 */
.L_x_7664:
        /* <DEDUP_REMOVED lines=43> */
.L_x_7668:
[----:B------:R-:W2:Y:S04]  /*2270*/  LDG.E.STRONG.GPU R32, desc[UR8][R216.64] ;  /* 0x00000008d8207981 */ /* 0x000ea8000c1ef900 */
[----:B--2---:R-:W-:Y:S01]  /*2280*/  CCTL.IVALL ;  /* 0x00000000ff00798f */ /* 0x004fe20002000000 */
[----:B------:R-:W-:Y:S05]  /*2290*/  YIELD ;  /* 0x0000000000007946 */ /* 0x000fea0003800000 */
[----:B------:R-:W-:-:S13]  /*22a0*/  ISETP.NE.AND P2, PT, R32, R231, PT ;  /* 0x000000e72000720c */ /* 0x000fda0003f45270 */
[----:B------:R-:W-:Y:S05]  /*22b0*/  @P2 BRA `(.L_x_7668) ;  /* 0xfffffffc00ec2947 */ /* 0x000fea000383ffff */
.L_x_7667:
        /* <DEDUP_REMOVED lines=18> */
[----:B012--5:R-:W-:Y:S05]  /*23e0*/  CALL.REL.NOINC `($__internal_92_$__cuda_sm20_rcp_rn_f32_slowpath) ;  /* 0x00000034003c7944 */ /* 0x027fea0003c00000 */
[----:B------:R-:W-:Y:S01]  /*23f0*/  MOV R224, R228 ;  /* 0x000000e400e07202 */ /* 0x000fe20000000f00 */
[----:B------:R-:W-:Y:S06]  /*2400*/  BRA `(.L_x_7671) ;  /* 0x0000000000107947 */ /* 0x000fec0003800000 */
.L_x_7670:
[----:B------:R-:W3:Y:S02]  /*2410*/  MUFU.RCP R224, R231 ;  /* 0x000000e700e07308 */ /* 0x000ee40000001000 */
[----:B---3--:R-:W-:-:S04]  /*2420*/  FFMA R34, R231, R224, -1 ;  /* 0xbf800000e7227423 */ /* 0x008fc800000000e0 */
[----:B------:R-:W-:-:S04]  /*2430*/  FADD.FTZ R35, -R34, -RZ ;  /* 0x800000ff22237221 */ /* 0x000fc80000010100 */
[----:B------:R-:W-:-:S07]  /*2440*/  FFMA R224, R224, R35, R224 ;  /* 0x00000023e0e07223 */ /* 0x000fce00000000e0 */
.L_x_7671:
[----:B------:R-:W-:Y:S05]  /*2450*/  BSYNC.RECONVERGENT B0 ;  /* 0x0000000000007941 */ /* 0x000fea0003800200 */
.L_x_7669:
        /* <DEDUP_REMOVED lines=70> */
[----:B------:R-:W-:Y:S01]  /*28c0*/  F2FP.F16.F32.PACK_AB R81, R238, R77 ;  /* 0x0000004dee51723e */ /* 0x000fe200000000ff */
[----:B------:R-:W-:Y:S01]  /*28d0*/  FMUL R51, R219, R48 ;  /* 0x00000030db337220 */ /* 0x000fe20000400000 */
[----:B------:R-:W-:Y:S01]  /*28e0*/  F2FP.F16.F32.PACK_AB R53, R32, R53 ;  /* 0x000000352035723e */ /* 0x000fe200000000ff */
[--C-:B------:R-:W-:Y:S01]  /*28f0*/  FADD R45, R45, -R217.reuse ;  /* 0x800000d92d2d7221 */ /* 0x100fe20000000000 */
[----:B------:R-:W-:Y:S01]  /*2900*/  F2FP.F16.F32.PACK_AB R77, R242, R33 ;  /* 0x00000021f24d723e */ /* 0x000fe200000000ff */
        /* <DEDUP_REMOVED lines=60> */
[----:B------:R-:W-:Y:S01]  /*2cd0*/  F2FP.F16.F32.PACK_AB R61, R34, R35 ;  /* 0x00000023223d723e */ /* 0x000fe200000000ff */
        /* <DEDUP_REMOVED lines=64> */
[----:B------:R-:W-:Y:S01]  /*30e0*/  F2FP.F16.F32.PACK_AB R83, R236, R75 ;  /* 0x0000004bec53723e */ /* 0x000fe200000000ff */
        /* <DEDUP_REMOVED lines=9> */
[----:B------:R-:W-:Y:S01]  /*3180*/  F2FP.F16.F32.PACK_AB R75, R244, R35 ;  /* 0x00000023f44b723e */ /* 0x000fe200000000ff */
[----:B------:R-:W-:Y:S01]  /*3190*/  FADD R58, R58, -R217 ;  /* 0x800000d93a3a7221 */ /* 0x000fe20000000000 */
[-C--:B------:R-:W-:Y:S01]  /*31a0*/  @P1 FMUL R67, R67, R0.reuse ;  /* 0x0000000043431220 */ /* 0x080fe20000400000 */
[----:B------:R-:W-:Y:S01]  /*31b0*/  @P1 FMUL R228, R228, R0 ;  /* 0x00000000e4e41220 */ /* 0x000fe20000400000 */
[----:B------:R-:W-:Y:S01]  /*31c0*/  F2FP.F16.F32.PACK_AB R241, R52, R241 ;  /* 0x000000f134f1723e */ /* 0x000fe200000000ff */
[----:B------:R-:W-:Y:S01]  /*31d0*/  FFMA R245, R164, R47, R104 ;  /* 0x0000002fa4f57223 */ /* 0x000fe20000000068 */
[----:B------:R-:W-:Y:S01]  /*31e0*/  FFMA R44, R165, R44, R105 ;  /* 0x0000002ca52c7223 */ /* 0x000fe20000000069 */
[-C--:B------:R-:W-:Y:S01]  /*31f0*/  @P1 FMUL R43, R43, R0.reuse ;  /* 0x000000002b2b1220 */ /* 0x080fe20000400000 */
[----:B------:R-:W-:Y:S01]  /*3200*/  @P1 FMUL R40, R40, R0 ;  /* 0x0000000028281220 */ /* 0x000fe20000400000 */
[----:B0-----:R-:W-:-:S04]  /*3210*/  IMAD.WIDE.U32 R34, R10, 0x4, R32 ;  /* 0x000000040a227825 */ /* 0x001fc800078e0020 */
[C---:B------:R-:W-:Y:S01]  /*3220*/  FMUL R85, R219.reuse, R64 ;  /* 0x00000040db557220 */ /* 0x040fe20000400000 */
[----:B------:R-:W-:Y:S01]  /*3230*/  FMUL R246, R219, R246 ;  /* 0x000000f6dbf67220 */ /* 0x000fe20000400000 */
[----:B------:R-:W-:Y:S01]  /*3240*/  F2FP.F16.F32.PACK_AB R59, R216, R59 ;  /* 0x0000003bd83b723e */ /* 0x000fe200000000ff */
[-C--:B------:R-:W-:Y:S01]  /*3250*/  @P1 FMUL R69, R69, R0.reuse ;  /* 0x0000000045451220 */ /* 0x080fe20000400000 */
[----:B------:R-:W-:Y:S01]  /*3260*/  @P1 FMUL R230, R230, R0 ;  /* 0x00000000e6e61220 */ /* 0x000fe20000400000 */
[----:B------:R-:W-:Y:S01]  /*3270*/  F2FP.F16.F32.PACK_AB R52, R36, R39 ;  /* 0x000000272434723e */ /* 0x000fe200000000ff */
[----:B------:R-:W-:-:S04]  /*3280*/  IMAD.WIDE.U32 R10, R11, 0x4, R32 ;  /* 0x000000040b0a7825 */ /* 0x000fc800078e0020 */
[C---:B------:R-:W-:Y:S01]  /*3290*/  FMUL R87, R219.reuse, R62 ;  /* 0x0000003edb577220 */ /* 0x040fe20000400000 */
[----:B------:R-:W-:Y:S01]  /*32a0*/  FMUL R248, R219, R248 ;  /* 0x000000f8dbf87220 */ /* 0x000fe20000400000 */
[----:B------:R-:W-:Y:S01]  /*32b0*/  F2FP.F16.F32.PACK_AB R57, R218, R57 ;  /* 0x00000039da39723e */ /* 0x000fe200000000ff */
        /* <DEDUP_REMOVED lines=11> */
[----:B------:R-:W-:Y:S01]  /*3370*/  F2FP.F16.F32.PACK_AB R55, R224, R55 ;  /* 0x00000037e037723e */ /* 0x000fe200000000ff */
[-C--:B------:R-:W-:Y:S01]  /*3380*/  @P1 FMUL R73, R73, R0.reuse ;  /* 0x0000000049491220 */ /* 0x080fe20000400000 */
[----:B------:R-:W-:Y:S01]  /*3390*/  @P1 FMUL R234, R234, R0 ;  /* 0x00000000eaea1220 */ /* 0x000fe20000400000 */
[----:B------:R-:W-:Y:S01]  /*33a0*/  FFMA R239, R170, R237, R110 ;  /* 0x000000edaaef7223 */ /* 0x000fe2000000006e */
[----:B------:R-:W-:Y:S01]  /*33b0*/  F2FP.F16.F32.PACK_AB R251, R38, R41 ;  /* 0x0000002926fb723e */ /* 0x000fe200000000ff */
[----:B------:R-:W-:-:S04]  /*33c0*/  IMAD.WIDE.U32 R12, R13, 0x4, R32 ;  /* 0x000000040d0c7825 */ /* 0x000fc800078e0020 */
[C---:B------:R-:W-:Y:S01]  /*33d0*/  FMUL R93, R219.reuse, R58 ;  /* 0x0000003adb5d7220 */ /* 0x040fe20000400000 */
[----:B------:R-:W-:Y:S01]  /*33e0*/  FMUL R252, R219, R252 ;  /* 0x000000fcdbfc7220 */ /* 0x000fe20000400000 */
[----:B------:R-:W-:Y:S01]  /*33f0*/  F2FP.F16.F32.PACK_AB R65, R226, R63 ;  /* 0x0000003fe241723e */ /* 0x000fe200000000ff */
[----:B------:R-:W-:Y:S01]  /*3400*/  FFMA R237, R168, R51, R108 ;  /* 0x00000033a8ed7223 */ /* 0x000fe2000000006c */
[----:B------:R-:W-:Y:S01]  /*3410*/  FFMA R48, R169, R48, R109 ;  /* 0x00000030a9307223 */ /* 0x000fe2000000006d */
[-C--:B------:R-:W-:Y:S01]  /*3420*/  @P1 FMUL R245, R245, R0.reuse ;  /* 0x00000000f5f51220 */ /* 0x080fe20000400000 */
[----:B------:R-:W-:Y:S01]  /*3430*/  @P1 FMUL R44, R44, R0 ;  /* 0x000000002c2c1220 */ /* 0x000fe20000400000 */
[----:B------:R-:W-:Y:S01]  /*3440*/  IMAD.WIDE.U32 R38, R14, 0x4, R32 ;  /* 0x000000040e267825 */ /* 0x000fe200078e0020 */
[----:B------:R-:W-:-:S03]  /*3450*/  F2FP.F16.F32.PACK_AB R67, R228, R67 ;  /* 0x00000043e443723e */ /* 0x000fc600000000ff */
[----:B------:R-:W-:Y:S01]  /*3460*/  FFMA R85, R184, R85, R124 ;  /* 0x00000055b8557223 */ /* 0x000fe2000000007c */
[----:B------:R-:W-:Y:S01]  /*3470*/  FFMA R246, R185, R246, R125 ;  /* 0x000000f6b9f67223 */ /* 0x000fe2000000007d */
[----:B------:R-:W-:Y:S01]  /*3480*/  F2FP.F16.F32.PACK_AB R249, R40, R43 ;  /* 0x0000002b28f9723e */ /* 0x000fe200000000ff */
[----:B------:R-:W-:Y:S01]  /*3490*/  IMAD.WIDE.U32 R14, R15, 0x4, R32 ;  /* 0x000000040f0e7825 */ /* 0x000fe200078e0020 */
[----:B------:R0:W-:Y:S01]  /*34a0*/  STG.E desc[UR8][R34.64], R53 ;  /* 0x0000003522007986 */ /* 0x0001e2000c101908 */
[----:B------:R-:W-:Y:S02]  /*34b0*/  F2FP.F16.F32.PACK_AB R69, R230, R69 ;  /* 0x00000045e645723e */ /* 0x000fe400000000ff */
        /* <DEDUP_REMOVED lines=10> */
[----:B------:R-:W-:-:S02]  /*3560*/  F2FP.F16.F32.PACK_AB R71, R232, R71 ;  /* 0x00000047e847723e */ /* 0x000fc400000000ff */
[----:B------:R-:W-:Y:S01]  /*3570*/  FFMA R219, R180, R89, R120 ;  /* 0x00000059b4db7223 */ /* 0x000fe20000000078 */
[----:B------:R-:W-:Y:S01]  /*3580*/  FFMA R250, R181, R250, R121 ;  /* 0x000000fab5fa7223 */ /* 0x000fe20000000079 */
[----:B------:R-:W-:Y:S01]  /*3590*/  F2FP.F16.F32.PACK_AB R247, R42, R247 ;  /* 0x000000f72af7723e */ /* 0x000fe200000000ff */
[----:B------:R-:W-:Y:S01]  /*35a0*/  IMAD.WIDE.U32 R16, R17, 0x4, R32 ;  /* 0x0000000411107825 */ /* 0x000fe200078e0020 */
[----:B------:R0:W-:Y:S01]  /*35b0*/  STG.E desc[UR8][R36.64], R57 ;  /* 0x0000003924007986 */ /* 0x0001e2000c101908 */
[----:B------:R-:W-:Y:S02]  /*35c0*/  F2FP.F16.F32.PACK_AB R73, R234, R73 ;  /* 0x00000049ea49723e */ /* 0x000fe400000000ff */
        /* <DEDUP_REMOVED lines=10> */
[----:B------:R-:W-:Y:S01]  /*3670*/  F2FP.F16.F32.PACK_AB R245, R44, R245 ;  /* 0x000000f52cf5723e */ /* 0x000fe200000000ff */
        /* <DEDUP_REMOVED lines=10> */
[----:B------:R-:W-:-:S02]  /*3720*/  F2FP.F16.F32.PACK_AB R79, R240, R79 ;  /* 0x0000004ff04f723e */ /* 0x000fc400000000ff */
[-C--:B------:R-:W-:Y:S01]  /*3730*/  @P1 FMUL R219, R219, R0.reuse ;  /* 0x00000000dbdb1220 */ /* 0x080fe20000400000 */
[-C--:B------:R-:W-:Y:S01]  /*3740*/  @P1 FMUL R250, R250, R0.reuse ;  /* 0x00000000fafa1220 */ /* 0x080fe20000400000 */
[----:B------:R-:W-:Y:S01]  /*3750*/  F2FP.F16.F32.PACK_AB R235, R46, R235 ;  /* 0x000000eb2eeb723e */ /* 0x000fe200000000ff */
        /* <DEDUP_REMOVED lines=8> */
[----:B------:R-:W-:Y:S01]  /*37e0*/  F2FP.F16.F32.PACK_AB R237, R48, R237 ;  /* 0x000000ed30ed723e */ /* 0x000fe200000000ff */
[----:B------:R-:W-:Y:S01]  /*37f0*/  IMAD.WIDE.U32 R22, R23, 0x4, R32 ;  /* 0x0000000417167825 */ /* 0x000fe200078e0020 */
[----:B------:R0:W-:Y:S01]  /*3800*/  STG.E desc[UR8][R42.64], R73 ;  /* 0x000000492a007986 */ /* 0x0001e2000c101908 */
[----:B------:R-:W-:-:S02]  /*3810*/  F2FP.F16.F32.PACK_AB R95, R246, R85 ;  /* 0x00000055f65f723e */ /* 0x000fc400000000ff */
[-C--:B------:R-:W-:Y:S01]  /*3820*/  @P1 FMUL R243, R243, R0.reuse ;  /* 0x00000000f3f31220 */ /* 0x080fe20000400000 */
[----:B------:R-:W-:Y:S01]  /*3830*/  @P1 FMUL R54, R54, R0 ;  /* 0x0000000036361220 */ /* 0x000fe20000400000 */
[--C-:B------:R-:W-:Y:S01]  /*3840*/  IMAD.WIDE.U32 R48, R24, 0x4, R32.reuse ;  /* 0x0000000418307825 */ /* 0x100fe200078e0020 */
[----:B------:R0:W-:Y:S01]  /*3850*/  STG.E desc[UR8][R18.64], R83 ;  /* 0x0000005312007986 */ /* 0x0001e2000c101908 */
[----:B------:R-:W-:Y:S02]  /*3860*/  F2FP.F16.F32.PACK_AB R217, R248, R217 ;  /* 0x000000d9f8d9723e */ /* 0x000fe400000000ff */
[----:B------:R-:W-:Y:S01]  /*3870*/  F2FP.F16.F32.PACK_AB R239, R50, R239 ;  /* 0x000000ef32ef723e */ /* 0x000fe200000000ff */
[--C-:B------:R-:W-:Y:S01]  /*3880*/  IMAD.WIDE.U32 R24, R25, 0x4, R32.reuse ;  /* 0x0000000419187825 */ /* 0x100fe200078e0020 */
[----:B------:R0:W-:Y:S01]  /*3890*/  STG.E desc[UR8][R44.64], R81 ;  /* 0x000000512c007986 */ /* 0x0001e2000c101908 */
[----:B------:R-:W-:Y:S02]  /*38a0*/  F2FP.F16.F32.PACK_AB R219, R250, R219 ;  /* 0x000000dbfadb723e */ /* 0x000fe400000000ff */
[----:B------:R-:W-:Y:S01]  /*38b0*/  IMAD.WIDE.U32 R50, R26, 0x4, R32 ;  /* 0x000000041a327825 */ /* 0x000fe200078e0020 */
[----:B------:R0:W-:Y:S01]  /*38c0*/  STG.E desc[UR8][R20.64], R79 ;  /* 0x0000004f14007986 */ /* 0x0001e2000c101908 */
[----:B------:R-:W-:-:S02]  /*38d0*/  F2FP.F16.F32.PACK_AB R231, R252, R231 ;  /* 0x000000e7fce7723e */ /* 0x000fc400000000ff */
[--C-:B------:R-:W-:Y:S01]  /*38e0*/  IMAD.WIDE.U32 R26, R27, 0x4, R32.reuse ;  /* 0x000000041b1a7825 */ /* 0x100fe200078e0020 */
[----:B------:R0:W-:Y:S01]  /*38f0*/  STG.E desc[UR8][R46.64], R77 ;  /* 0x0000004d2e007986 */ /* 0x0001e2000c101908 */
[----:B------:R-:W-:Y:S02]  /*3900*/  F2FP.F16.F32.PACK_AB R233, R56, R233 ;  /* 0x000000e938e9723e */ /* 0x000fe400000000ff */
[--C-:B------:R-:W-:Y:S01]  /*3910*/  IMAD.WIDE.U32 R62, R28, 0x4, R32.reuse ;  /* 0x000000041c3e7825 */ /* 0x100fe200078e0020 */
[----:B------:R0:W-:Y:S01]  /*3920*/  STG.E desc[UR8][R22.64], R75 ;  /* 0x0000004b16007986 */ /* 0x0001e2000c101908 */
[----:B------:R-:W-:Y:S02]  /*3930*/  F2FP.F16.F32.PACK_AB R243, R54, R243 ;  /* 0x000000f336f3723e */ /* 0x000fe400000000ff */
        /* <DEDUP_REMOVED lines=26> */
.L_x_7672:
        /* <DEDUP_REMOVED lines=270> */
[----:B------:R-:W-:Y:S01]  /*4bc0*/  F2FP.F16.F32.PACK_AB R51, R33, R36 ;  /* 0x000000242133723e */ /* 0x000fe200000000ff */
[----:B------:R-:W-:Y:S01]  /*4bd0*/  FMUL R82, R83, R0 ;  /* 0x0000000053527220 */ /* 0x000fe20000400000 */
[----:B------:R-:W-:Y:S01]  /*4be0*/  F2FP.F16.F32.PACK_AB R57, R59, R32 ;  /* 0x000000203b39723e */ /* 0x000fe200000000ff */
[----:B------:R-:W-:Y:S01]  /*4bf0*/  FMUL R48, R77, R0 ;  /* 0x000000004d307220 */ /* 0x000fe20000400000 */
[----:B------:R-:W0:Y:S01]  /*4c00*/  LDC.64 R32, c[0x0][0x3c8] ;  /* 0x0000f200ff207b82 */ /* 0x000e220000000a00 */
[----:B------:R-:W-:Y:S01]  /*4c10*/  F2FP.F16.F32.PACK_AB R55, R35, R34 ;  /* 0x000000222337723e */ /* 0x000fe200000000ff */
[-C--:B------:R-:W-:Y:S01]  /*4c20*/  @P1 FMUL R65, R65, R0.reuse ;  /* 0x0000000041411220 */ /* 0x080fe20000400000 */
[----:B------:R-:W-:Y:S01]  /*4c30*/  @P1 FMUL R41, R41, R0 ;  /* 0x0000000029291220 */ /* 0x000fe20000400000 */
[----:B------:R-:W-:Y:S01]  /*4c40*/  F2FP.F16.F32.PACK_AB R59, R37, R64 ;  /* 0x00000040253b723e */ /* 0x000fe200000000ff */
[-C--:B------:R-:W-:Y:S01]  /*4c50*/  @P1 FMUL R67, R67, R0.reuse ;  /* 0x0000000043431220 */ /* 0x080fe20000400000 */
[-C--:B------:R-:W-:Y:S01]  /*4c60*/  @P1 FMUL R71, R71, R0.reuse ;  /* 0x0000000047471220 */ /* 0x080fe20000400000 */
[----:B------:R-:W-:Y:S01]  /*4c70*/  @P1 FMUL R239, R239, R0 ;  /* 0x00000000efef1220 */ /* 0x000fe20000400000 */
[----:B------:R-:W-:Y:S01]  /*4c80*/  F2FP.F16.F32.PACK_AB R61, R61, R62 ;  /* 0x0000003e3d3d723e */ /* 0x000fe200000000ff */
[----:B------:R-:W-:Y:S01]  /*4c90*/  @P1 FMUL R73, R73, R0 ;  /* 0x0000000049491220 */ /* 0x000fe20000400000 */
[----:B------:R-:W-:Y:S01]  /*4ca0*/  F2FP.F16.F32.PACK_AB R247, R43, R38 ;  /* 0x000000262bf7723e */ /* 0x000fe200000000ff */
[----:B------:R-:W-:Y:S01]  /*4cb0*/  FMUL R86, R81, R0 ;  /* 0x0000000051567220 */ /* 0x000fe20000400000 */
[----:B------:R-:W-:Y:S01]  /*4cc0*/  F2FP.F16.F32.PACK_AB R251, R39, R92 ;  /* 0x0000005c27fb723e */ /* 0x000fe200000000ff */
[----:B------:R-:W-:Y:S01]  /*4cd0*/  @P1 FMUL R69, R69, R0 ;  /* 0x0000000045451220 */ /* 0x000fe20000400000 */
[----:B------:R-:W-:Y:S01]  /*4ce0*/  F2FP.F16.F32.PACK_AB R63, R63, R60 ;  /* 0x0000003c3f3f723e */ /* 0x000fe200000000ff */
[-C--:B------:R-:W-:Y:S01]  /*4cf0*/  @P1 FMUL R49, R49, R0.reuse ;  /* 0x0000000031311220 */ /* 0x080fe20000400000 */
[----:B------:R-:W-:Y:S01]  /*4d00*/  @P1 FMUL R45, R45, R0 ;  /* 0x000000002d2d1220 */ /* 0x000fe20000400000 */
[----:B------:R-:W-:Y:S01]  /*4d10*/  FSEL R74, R83, R82, !P1 ;  /* 0x00000052534a7208 */ /* 0x000fe20004800000 */
[----:B------:R-:W-:Y:S01]  /*4d20*/  FMUL R56, R93, R0 ;  /* 0x000000005d387220 */ /* 0x000fe20000400000 */
[----:B------:R-:W-:Y:S01]  /*4d30*/  FSEL R48, R77, R48, !P1 ;  /* 0x000000304d307208 */ /* 0x000fe20004800000 */
[----:B------:R-:W-:Y:S01]  /*4d40*/  @P1 FMUL R75, R75, R0 ;  /* 0x000000004b4b1220 */ /* 0x000fe20000400000 */
[----:B------:R-:W-:Y:S01]  /*4d50*/  F2FP.F16.F32.PACK_AB R65, R65, R58 ;  /* 0x0000003a4141723e */ /* 0x000fe200000000ff */
[----:B------:R-:W-:Y:S01]  /*4d60*/  FMUL R82, R89, R0 ;  /* 0x0000000059527220 */ /* 0x000fe20000400000 */
[----:B------:R-:W-:Y:S01]  /*4d70*/  F2FP.F16.F32.PACK_AB R249, R41, R40 ;  /* 0x0000002829f9723e */ /* 0x000fe200000000ff */
[----:B0-----:R-:W-:Y:S01]  /*4d80*/  IMAD.WIDE.U32 R34, R10, 0x4, R32 ;  /* 0x000000040a227825 */ /* 0x001fe200078e0020 */
[----:B------:R-:W-:-:S03]  /*4d90*/  F2FP.F16.F32.PACK_AB R67, R67, R72 ;  /* 0x000000484343723e */ /* 0x000fc600000000ff */
[-C--:B------:R-:W-:Y:S01]  /*4da0*/  @P1 FMUL R79, R79, R0.reuse ;  /* 0x000000004f4f1220 */ /* 0x080fe20000400000 */
[----:B------:R-:W-:Y:S01]  /*4db0*/  @P1 FMUL R47, R47, R0 ;  /* 0x000000002f2f1220 */ /* 0x000fe20000400000 */
[--C-:B------:R-:W-:Y:S01]  /*4dc0*/  IMAD.WIDE.U32 R10, R11, 0x4, R32.reuse ;  /* 0x000000040b0a7825 */ /* 0x100fe200078e0020 */
[----:B------:R1:W-:Y:S01]  /*4dd0*/  STG.E desc[UR8][R34.64], R51 ;  /* 0x0000003322007986 */ /* 0x0003e2000c101908 */
[----:B------:R-:W-:Y:S02]  /*4de0*/  F2FP.F16.F32.PACK_AB R71, R71, R70 ;  /* 0x000000464747723e */ /* 0x000fe400000000ff */
[----:B------:R-:W-:Y:S01]  /*4df0*/  @P1 FMUL R95, R95, R0 ;  /* 0x000000005f5f1220 */ /* 0x000fe20000400000 */
[--C-:B------:R-:W-:Y:S01]  /*4e00*/  IMAD.WIDE.U32 R36, R12, 0x4, R32.reuse ;  /* 0x000000040c247825 */ /* 0x100fe200078e0020 */
[----:B------:R1:W-:Y:S01]  /*4e10*/  STG.E desc[UR8][R34.64+0x400], R55 ;  /* 0x0004003722007986 */ /* 0x0003e2000c101908 */
[----:B------:R-:W-:Y:S02]  /*4e20*/  F2FP.F16.F32.PACK_AB R239, R239, R42 ;  /* 0x0000002aefef723e */ /* 0x000fe400000000ff */
[----:B------:R-:W-:Y:S01]  /*4e30*/  @P1 FMUL R217, R217, R0 ;  /* 0x00000000d9d91220 */ /* 0x000fe20000400000 */
[----:B------:R-:W-:Y:S01]  /*4e40*/  IMAD.WIDE.U32 R12, R13, 0x4, R32 ;  /* 0x000000040d0c7825 */ /* 0x000fe200078e0020 */
[----:B------:R1:W-:Y:S01]  /*4e50*/  STG.E desc[UR8][R10.64], R57 ;  /* 0x000000390a007986 */ /* 0x0003e2000c101908 */
[----:B------:R-:W-:-:S02]  /*4e60*/  F2FP.F16.F32.PACK_AB R73, R73, R68 ;  /* 0x000000444949723e */ /* 0x000fc400000000ff */
[----:B------:R-:W-:Y:S01]  /*4e70*/  @P1 FMUL R231, R231, R0 ;  /* 0x00000000e7e71220 */ /* 0x000fe20000400000 */
[--C-:B------:R-:W-:Y:S01]  /*4e80*/  IMAD.WIDE.U32 R38, R14, 0x4, R32.reuse ;  /* 0x000000040e267825 */ /* 0x100fe200078e0020 */
[----:B------:R1:W-:Y:S01]  /*4e90*/  STG.E desc[UR8][R36.64], R59 ;  /* 0x0000003b24007986 */ /* 0x0003e2000c101908 */
[----:B------:R-:W-:Y:S02]  /*4ea0*/  FSEL R86, R81, R86, !P1 ;  /* 0x0000005651567208 */ /* 0x000fe40004800000 */
[----:B------:R-:W-:Y:S01]  /*4eb0*/  @P1 FMUL R219, R219, R0 ;  /* 0x00000000dbdb1220 */ /* 0x000fe20000400000 */
[--C-:B------:R-:W-:Y:S01]  /*4ec0*/  IMAD.WIDE.U32 R14, R15, 0x4, R32.reuse ;  /* 0x000000040f0e7825 */ /* 0x100fe200078e0020 */
[----:B------:R1:W-:Y:S01]  /*4ed0*/  STG.E desc[UR8][R12.64], R61 ;  /* 0x0000003d0c007986 */ /* 0x0003e2000c101908 */
[----:B------:R-:W-:Y:S02]  /*4ee0*/  F2FP.F16.F32.PACK_AB R77, R69, R66 ;  /* 0x00000042454d723e */ /* 0x000fe400000000ff */
[----:B------:R-:W-:Y:S01]  /*4ef0*/  @P1 FMUL R233, R233, R0 ;  /* 0x00000000e9e91220 */ /* 0x000fe20000400000 */
[--C-:B------:R-:W-:Y:S01]  /*4f00*/  IMAD.WIDE.U32 R40, R16, 0x4, R32.reuse ;  /* 0x0000000410287825 */ /* 0x100fe200078e0020 */
[----:B------:R-:W-:Y:S01]  /*4f10*/  F2FP.F16.F32.PACK_AB R241, R49, R44 ;  /* 0x0000002c31f1723e */ /* 0x000fe200000000ff */
[----:B------:R1:W-:Y:S01]  /*4f20*/  STG.E desc[UR8][R38.64], R63 ;  /* 0x0000003f26007986 */ /* 0x0003e2000c101908 */
[----:B------:R-:W-:Y:S01]  /*4f30*/  F2FP.F16.F32.PACK_AB R245, R45, R48 ;  /* 0x000000302df5723e */ /* 0x000fe200000000ff */
[----:B------:R-:W-:Y:S01]  /*4f40*/  IMAD.WIDE.U32 R16, R17, 0x4, R32 ;  /* 0x0000000411107825 */ /* 0x000fe200078e0020 */
[----:B------:R-:W-:-:S03]  /*4f50*/  FSEL R56, R93, R56, !P1 ;  /* 0x000000385d387208 */ /* 0x000fc60004800000 */
[----:B------:R-:W-:Y:S01]  /*4f60*/  @P1 FMUL R237, R237, R0 ;  /* 0x00000000eded1220 */ /* 0x000fe20000400000 */
[----:B------:R-:W-:Y:S01]  /*4f70*/  F2FP.F16.F32.PACK_AB R81, R75, R84 ;  /* 0x000000544b51723e */ /* 0x000fe200000000ff */
[----:B------:R-:W-:-:S04]  /*4f80*/  IMAD.WIDE.U32 R42, R18, 0x4, R32 ;  /* 0x00000004122a7825 */ /* 0x000fc800078e0020 */
[----:B------:R-:W-:Y:S01]  /*4f90*/  @P1 FMUL R53, R53, R0 ;  /* 0x0000000035351220 */ /* 0x000fe20000400000 */
[----:B------:R1:W-:Y:S01]  /*4fa0*/  STG.E desc[UR8][R14.64], R65 ;  /* 0x000000410e007986 */ /* 0x0003e2000c101908 */
[----:B------:R-:W-:Y:S01]  /*4fb0*/  FSEL R82, R89, R82, !P1 ;  /* 0x0000005259527208 */ /* 0x000fe20004800000 */
[----:B------:R-:W-:Y:S01]  /*4fc0*/  IMAD.WIDE.U32 R18, R19, 0x4, R32 ;  /* 0x0000000413127825 */ /* 0x000fe200078e0020 */
[----:B------:R-:W-:-:S03]  /*4fd0*/  F2FP.F16.F32.PACK_AB R83, R79, R80 ;  /* 0x000000504f53723e */ /* 0x000fc600000000ff */
[----:B------:R-:W-:Y:S01]  /*4fe0*/  @P1 FMUL R85, R85, R0 ;  /* 0x0000000055551220 */ /* 0x000fe20000400000 */
[----:B------:R-:W-:Y:S01]  /*4ff0*/  F2FP.F16.F32.PACK_AB R243, R47, R46 ;  /* 0x0000002e2ff3723e */ /* 0x000fe200000000ff */
        /* <DEDUP_REMOVED lines=54> */
.L_x_7673:
        /* <DEDUP_REMOVED lines=8> */
.L_x_7660:
        /* <DEDUP_REMOVED lines=38> */
.L_x_7682:
[----:B------:R-:W-:Y:S02]  /*5640*/  ISETP.NE.AND P0, PT, R3, RZ, PT ;  /* 0x000000ff0300720c */ /* 0x000fe40003f05270 */
[----:B-1----:R-:W-:-:S11]  /*5650*/  FMNMX R7, R5, R6, !PT ;  /* 0x0000000605077209 */ /* 0x002fd60007800000 */
[----:B------:R-:W-:Y:S05]  /*5660*/  @P0 BRA `(.L_x_7676) ;  /* 0x0000000000080947 */ /* 0x000fea0003800000 */
[----:B0-----:R-:W0:Y:S02]  /*5670*/  LDC.64 R4, c[0x0][0x3f8] ;  /* 0x0000fe00ff047b82 */ /* 0x001e240000000a00 */
[----:B0-----:R1:W-:Y:S02]  /*5680*/  REDG.E.MAX.S32.STRONG.GPU desc[UR8][R4.64], R7 ;  /* 0x000000070400798e */ /* 0x0013e4000d12e308 */
.L_x_7676:
[----:B------:R-:W-:Y:S05]  /*5690*/  BSYNC B0 ;  /* 0x0000000000007941 */ /* 0x000fea0003800000 */
.L_x_7675:
        /* <DEDUP_REMOVED lines=12> */
[----:B01----:R-:W-:Y:S05]  /*5760*/  CALL.REL.NOINC `($__internal_92_$__cuda_sm20_rcp_rn_f32_slowpath) ;  /* 0x00000000005c7944 */ /* 0x003fea0003c00000 */
[----:B------:R-:W-:Y:S01]  /*5770*/  MOV R5, R228 ;  /* 0x000000e400057202 */ /* 0x000fe20000000f00 */
[----:B------:R-:W-:Y:S06]  /*5780*/  BRA `(.L_x_7679) ;  /* 0x0000000000107947 */ /* 0x000fec0003800000 */
.L_x_7678:
[----:B01----:R-:W0:Y:S02]  /*5790*/  MUFU.RCP R5, R0 ;  /* 0x0000000000057308 */ /* 0x003e240000001000 */
[----:B0-----:R-:W-:-:S04]  /*57a0*/  FFMA R2, R5, R0, -1 ;  /* 0xbf80000005027423 */ /* 0x001fc80000000000 */
[----:B------:R-:W-:-:S04]  /*57b0*/  FADD.FTZ R2, -R2, -RZ ;  /* 0x800000ff02027221 */ /* 0x000fc80000010100 */
[----:B------:R-:W-:-:S07]  /*57c0*/  FFMA R5, R5, R2, R5 ;  /* 0x0000000205057223 */ /* 0x000fce0000000005 */
.L_x_7679:
[----:B------:R-:W0:Y:S02]  /*57d0*/  LDC.64 R2, c[0x0][0x3f0] ;  /* 0x0000fc00ff027b82 */ /* 0x000e240000000a00 */
[----:B0-----:R-:W-:Y:S01]  /*57e0*/  STG.E desc[UR8][R2.64], R5 ;  /* 0x0000000502007986 */ /* 0x001fe2000c101908 */
[----:B------:R-:W-:Y:S05]  /*57f0*/  EXIT ;  /* 0x000000000000794d */ /* 0x000fea0003800000 */
.L_x_7677:
[----:B------:R-:W-:Y:S02]  /*5800*/  MOV R8, 0x2 ;  /* 0x0000000200087802 */ /* 0x000fe40000000f00 */
[----:B------:R-:W-:Y:S02]  /*5810*/  MOV R9, 0x1f ;  /* 0x0000001f00097802 */ /* 0x000fe40000000f00 */
[----:B------:R-:W-:-:S07]  /*5820*/  MOV R7, 0xffffffff ;  /* 0xffffffff00077802 */ /* 0x000fce0000000f00 */
[----:B01---5:R-:W-:Y:S05]  /*5830*/  WARPSYNC.COLLECTIVE R7, `(.L_x_7680) ;  /* 0x0000000007087348 */ /* 0x023fea0003c00000 */
[----:B-1----:R1:W2:Y:S02]  /*5840*/  SHFL.DOWN P0, R6, R4, R8, R9 ;  /* 0x0800000804067389 */ /* 0x0022a40000000009 */
[----:B012--5:R-:W-:Y:S05]  /*5850*/  ENDCOLLECTIVE ;  /* 0x000000000000791b */ /* 0x027fea0003800000 */
.L_x_7680:
[----:B------:R-:W-:Y:S02]  /*5860*/  MOV R8, 0x1 ;  /* 0x0000000100087802 */ /* 0x000fe40000000f00 */
[----:B------:R-:W-:-:S04]  /*5870*/  MOV R5, R6 ;  /* 0x0000000600057202 */ /* 0x000fc80000000f00 */
[----:B------:R-:W-:-:S04]  /*5880*/  FMNMX R5, R5, R4, !PT ;  /* 0x0000000405057209 */ /* 0x000fc80007800000 */
[----:B------:R-:W-:-:S07]  /*5890*/  MOV R4, R5 ;  /* 0x0000000500047202 */ /* 0x000fce0000000f00 */
[----:B------:R-:W-:Y:S05]  /*58a0*/  WARPSYNC.COLLECTIVE R7, `(.L_x_7681) ;  /* 0x0000000007087348 */ /* 0x000fea0003c00000 */
[----:B------:R0:W1:Y:S02]  /*58b0*/  SHFL.DOWN P0, R6, R4, R8, R9 ;  /* 0x0800000804067389 */ /* 0x0000640000000009 */
[----:B01----:R-:W-:Y:S05]  /*58c0*/  ENDCOLLECTIVE ;  /* 0x000000000000791b */ /* 0x003fea0003800000 */
.L_x_7681:
[----:B------:R-:W-:Y:S05]  /*58d0*/  BRA `(.L_x_7682) ;  /* 0xfffffffc00587947 */ /* 0x000fea000383ffff */
        .weak           $__internal_92_$__cuda_sm20_rcp_rn_f32_slowpath
        .type           $__internal_92_$__cuda_sm20_rcp_rn_f32_slowpath,@function
        .size           $__internal_92_$__cuda_sm20_rcp_rn_f32_slowpath,(.L_x_12960 - $__internal_92_$__cuda_sm20_rcp_rn_f32_slowpath)
$__internal_92_$__cuda_sm20_rcp_rn_f32_slowpath:
        /* <DEDUP_REMOVED lines=15> */
.L_x_7684:
        /* <DEDUP_REMOVED lines=33> */
.L_x_7686:
[----:B------:R0:W1:Y:S02]  /*5be0*/  MUFU.RCP R228, R34 ;  /* 0x0000002200e47308 */ /* 0x0000640000001000 */
.L_x_7685:
[----:B------:R-:W-:Y:S05]  /*5bf0*/  BSYNC B1 ;  /* 0x0000000000017941 */ /* 0x000fea0003800000 */
.L_x_7683:
[----:B------:R-:W-:Y:S01]  /*5c00*/  HFMA2 R35, -RZ, RZ, 0, 0 ;  /* 0x00000000ff237431 */ /* 0x000fe200000001ff */
[----:B0-----:R-:W-:-:S04]  /*5c10*/  MOV R34, R226 ;  /* 0x000000e200227202 */ /* 0x001fc80000000f00 */
[----:B-1----:R-:W-:Y:S05]  /*5c20*/  RET.REL.NODEC R34 `(_ZN18transformer_engine13normalization19ln_fwd_tuned_kernelINS0_13Kernel_traitsIff6__halffjLj15360ELj2ELj1ELj4ELj8ENS0_18Kernel_traits_baseILj15360EffS3_fjLj128EEEEEEEvNS0_19ForwardKernelParamsE) ;  /* 0xffffffa022f47950 */ /* 0x002fea0003c3ffff */
.L_x_7687:
        /* <DEDUP_REMOVED lines=13> */
.L_x_12960:


//--------------------- .text._ZN18transformer_engine13normalization19ln_fwd_tuned_kernelINS0_13Kernel_traitsI6__halfS3_S3_fjLj15360ELj2ELj1ELj4ELj8ENS0_18Kernel_traits_baseILj15360ES3_S3_S3_fjLj128EEEEEEEvNS0_19ForwardKernelParamsE --------------------------
	.section	.text._ZN18transformer_engine13normalization19ln_fwd_tuned_kernelINS0_13Kernel_traitsI6__halfS3_S3_fjLj15360ELj2ELj1ELj4ELj8ENS0_18Kernel_traits_baseILj15360ES3_S3_S3_fjLj128EEEEEEEvNS0_19ForwardKernelParamsE,"ax",@progbits
	.align	128
        .global         _ZN18transformer_engine13normalization19ln_fwd_tuned_kernelINS0_13Kernel_traitsI6__halfS3_S3_fjLj15360ELj2ELj1ELj4ELj8ENS0_18Kernel_traits_baseILj15360ES3_S3_S3_fjLj128EEEEEEEvNS0_19ForwardKernelParamsE
        .type           _ZN18transformer_engine13normalization19ln_fwd_tuned_kernelINS0_13Kernel_traitsI6__halfS3_S3_fjLj15360ELj2ELj1ELj4ELj8ENS0_18Kernel_traits_baseILj15360ES3_S3_S3_fjLj128EEEEEEEvNS0_19ForwardKernelParamsE,@function
        .size           _ZN18transformer_engine13normalization19ln_fwd_tuned_kernelINS0_13Kernel_traitsI6__halfS3_S3_fjLj15360ELj2ELj1ELj4ELj8ENS0_18Kernel_traits_baseILj15360ES3_S3_S3_fjLj128EEEEEEEvNS0_19ForwardKernelParamsE,(.L_x_12961 - _ZN18transformer_engine13normalization19ln_fwd_tuned_kernelINS0_13Kernel_traitsI6__halfS3_S3_fjLj15360ELj2ELj1ELj4ELj8ENS0_18Kernel_traits_baseILj15360ES3_S3_S3_fjLj128EEEEEEEvNS0_19ForwardKernelParamsE)
        .other          _ZN18transformer_engine13normalization19ln_fwd_tuned_kernelINS0_13Kernel_traitsI6__halfS3_S3_fjLj15360ELj2ELj1ELj4ELj8ENS0_18Kernel_traits_baseILj15360ES3_S3_S3_fjLj128EEEEEEEvNS0_19ForwardKernelParamsE,@"STO_CUDA_ENTRY STV_DEFAULT"
_ZN18transformer_engine13normalization19ln_fwd_tuned_kernelINS0_13Kernel_traitsI6__halfS3_S3_fjLj15360ELj2ELj1ELj4ELj8ENS0_18Kernel_traits_baseILj15360ES3_S3_S3_fjLj128EEEEEEEvNS0_19ForwardKernelParamsE:
.text._ZN18transformer_engine13normalization19ln_fwd_tuned_kernelINS0_13Kernel_traitsI6__halfS3_S3_fjLj15360ELj2ELj1ELj4ELj8ENS0_18Kernel_traits_baseILj15360ES3_S3_S3_fjLj128EEEEEEEvNS0_19ForwardKernelParamsE:
        /* <DEDUP_REMOVED lines=51> */
[----:B------:R-:W3:Y:S04]  /*0330*/  LDG.E.64 R6, desc[UR8][R64.64+0x6800] ;  /* 0x0068000840067981 */ /* 0x000ee8000c1e1b00 */
[----:B------:R-:W3:Y:S01]  /*0340*/  LDG.E.64 R4, desc[UR8][R64.64+0x7000] ;  /* 0x0070000840047981 */ /* 0x000ee2000c1e1b00 */
[----:B------:R-:W-:-:S02]  /*0350*/  LOP3.LUT R66, R157, 0x1, RZ, 0xc0, !PT ;  /* 0x000000019d427812 */ /* 0x000fc400078ec0ff */
[----:B------:R-:W-:-:S04]  /*0360*/  LOP3.LUT R123, R0, 0x1f, RZ, 0xc0, !PT ;  /* 0x0000001f007b7812 */ /* 0x000fc800078ec0ff */
[----:B------:R-:W-:-:S04]  /*0370*/  LOP3.LUT P0, RZ, R123, R66, RZ, 0xfc, !PT ;  /* 0x000000427bff7212 */ /* 0x000fc8000780fcff */
[----:B------:R-:W-:Y:S02]  /*0380*/  ISETP.LT.U32.AND P0, PT, R0, 0x20, !P0 ;  /* 0x000000200000780c */ /* 0x000fe40004701070 */
[----:B------:R-:W-:Y:S02]  /*0390*/  MOV R124, RZ ;  /* 0x000000ff007c7202 */ /* 0x000fe40000000f00 */
[----:B------:R-:W-:Y:S01]  /*03a0*/  MOV R122, RZ ;  /* 0x000000ff007a7202 */ /* 0x000fe20000000f00 */
[----:B------:R-:W-:Y:S01]  /*03b0*/  UPLOP3.LUT UP1, UPT, UPT, UPT, UPT, 0x40, 0x4 ;  /* 0x000000000004789c */ /* 0x000fe20003f2e870 */
[--C-:B--2---:R-:W-:Y:S02]  /*03c0*/  SHF.R.U64 R125, R62, 0x10, R63.reuse ;  /* 0x000000103e7d7819 */ /* 0x104fe4000000123f */
[----:B------:R-:W-:Y:S02]  /*03d0*/  SHF.R.U32.HI R0, RZ, 0x10, R63 ;  /* 0x00000010ff007819 */ /* 0x000fe4000001163f */
[----:B----4-:R-:W-:-:S02]  /*03e0*/  SHF.R.U64 R128, R60, 0x10, R61 ;  /* 0x000000103c807819 */ /* 0x010fc4000000123d */
[----:B0-----:R-:W-:Y:S02]  /*03f0*/  SHF.R.U32.HI R2, RZ, 0x10, R61 ;  /* 0x00000010ff027819 */ /* 0x001fe4000001163d */
[----:B------:R-:W-:Y:S02]  /*0400*/  PRMT R125, R125, 0x5410, R0 ;  /* 0x000054107d7d7816 */ /* 0x000fe40000000000 */
[----:B------:R-:W-:Y:S02]  /*0410*/  PRMT R128, R128, 0x5410, R2 ;  /* 0x0000541080807816 */ /* 0x000fe40000000002 */
[--C-:B---3--:R-:W-:Y:S02]  /*0420*/  SHF.R.U64 R129, R58, 0x10, R59.reuse ;  /* 0x000000103a817819 */ /* 0x108fe4000000123b */
[----:B------:R-:W-:Y:S02]  /*0430*/  SHF.R.U32.HI R0, RZ, 0x10, R59 ;  /* 0x00000010ff007819 */ /* 0x000fe4000001163b */
[----:B------:R-:W-:-:S02]  /*0440*/  SHF.R.U64 R130, R56, 0x10, R57 ;  /* 0x0000001038827819 */ /* 0x000fc40000001239 */
[----:B------:R-:W-:Y:S02]  /*0450*/  SHF.R.U32.HI R2, RZ, 0x10, R57 ;  /* 0x00000010ff027819 */ /* 0x000fe40000011639 */
[----:B------:R-:W-:Y:S02]  /*0460*/  PRMT R129, R129, 0x5410, R0 ;  /* 0x0000541081817816 */ /* 0x000fe40000000000 */
[----:B------:R-:W-:Y:S02]  /*0470*/  PRMT R130, R130, 0x5410, R2 ;  /* 0x0000541082827816 */ /* 0x000fe40000000002 */
[--C-:B------:R-:W-:Y:S02]  /*0480*/  SHF.R.U64 R131, R54, 0x10, R55.reuse ;  /* 0x0000001036837819 */ /* 0x100fe40000001237 */
        /* <DEDUP_REMOVED lines=76> */
[----:B------:R-:W-:-:S07]  /*0950*/  PRMT R156, R156, 0x5410, R2 ;  /* 0x000054109c9c7816 */ /* 0x000fce0000000002 */
.L_x_7708:
        /* <DEDUP_REMOVED lines=48> */
[--C-:B--2---:R-:W-:Y:S01]  /*0c60*/  SHF.R.U64 R205, R222, 0x10, R223.reuse ;  /* 0x00000010decd7819 */ /* 0x104fe200000012df */
[----:B------:R-:W-:Y:S01]  /*0c70*/  HADD2.F32 R207, -RZ, R222.H0_H0 ;  /* 0x200000deffcf7230 */ /* 0x000fe20000004100 */
[----:B------:R-:W-:Y:S01]  /*0c80*/  SHF.R.U32.HI R221, RZ, 0x10, R223 ;  /* 0x00000010ffdd7819 */ /* 0x000fe200000116df */
[----:B------:R-:W-:Y:S02]  /*0c90*/  HADD2.F32 R223, -RZ, R223.H0_H0 ;  /* 0x200000dfffdf7230 */ /* 0x000fe40000004100 */
[----:B------:R-:W-:Y:S02]  /*0ca0*/  HADD2.F32 R205, -RZ, R205.H0_H0 ;  /* 0x200000cdffcd7230 */ /* 0x000fe40000004100 */
[----:B------:R-:W-:Y:S01]  /*0cb0*/  FADD R0, RZ, R207 ;  /* 0x000000cfff007221 */ /* 0x000fe20000000000 */
[----:B------:R-:W-:Y:S01]  /*0cc0*/  HADD2.F32 R221, -RZ, R221.H0_H0 ;  /* 0x200000ddffdd7230 */ /* 0x000fe20000004100 */
[----:B---3--:R-:W-:Y:S01]  /*0cd0*/  SHF.R.U64 R217, R214, 0x10, R215 ;  /* 0x00000010d6d97819 */ /* 0x008fe200000012d7 */
[----:B------:R-:W-:-:S02]  /*0ce0*/  HADD2.F32 R219, -RZ, R214.H0_H0 ;  /* 0x200000d6ffdb7230 */ /* 0x000fc40000004100 */
[----:B------:R-:W-:Y:S01]  /*0cf0*/  FADD R0, R205, R0 ;  /* 0x00000000cd007221 */ /* 0x000fe20000000000 */
[----:B------:R-:W-:Y:S01]  /*0d00*/  SHF.R.U32.HI R213, RZ, 0x10, R215 ;  /* 0x00000010ffd57819 */ /* 0x000fe200000116d7 */
[----:B------:R-:W-:Y:S02]  /*0d10*/  HADD2.F32 R215, -RZ, R215.H0_H0 ;  /* 0x200000d7ffd77230 */ /* 0x000fe40000004100 */
[----:B------:R-:W-:Y:S01]  /*0d20*/  FADD R0, R223, R0 ;  /* 0x00000000df007221 */ /* 0x000fe20000000000 */
[----:B------:R-:W-:Y:S01]  /*0d30*/  HADD2.F32 R217, -RZ, R217.H0_H0 ;  /* 0x200000d9ffd97230 */ /* 0x000fe20000004100 */
[--C-:B----4-:R-:W-:Y:S01]  /*0d40*/  SHF.R.U64 R209, R202, 0x10, R203.reuse ;  /* 0x00000010cad17819 */ /* 0x110fe200000012cb */
[----:B------:R-:W-:Y:S02]  /*0d50*/  HADD2.F32 R213, -RZ, R213.H0_H0 ;  /* 0x200000d5ffd57230 */ /* 0x000fe40000004100 */
[----:B------:R-:W-:Y:S01]  /*0d60*/  FADD R0, R221, R0 ;  /* 0x00000000dd007221 */ /* 0x000fe20000000000 */
[----:B------:R-:W-:Y:S01]  /*0d70*/  HADD2.F32 R211, -RZ, R202.H0_H0 ;  /* 0x200000caffd37230 */ /* 0x000fe20000004100 */
[----:B------:R-:W-:Y:S01]  /*0d80*/  SHF.R.U32.HI R201, RZ, 0x10, R203 ;  /* 0x00000010ffc97819 */ /* 0x000fe200000116cb */
[----:B------:R-:W-:-:S02]  /*0d90*/  HADD2.F32 R209, -RZ, R209.H0_H0 ;  /* 0x200000d1ffd17230 */ /* 0x000fc40000004100 */
[----:B------:R-:W-:Y:S01]  /*0da0*/  FADD R0, R219, R0 ;  /* 0x00000000db007221 */ /* 0x000fe20000000000 */
[----:B------:R-:W-:Y:S01]  /*0db0*/  HADD2.F32 R203, -RZ, R203.H0_H0 ;  /* 0x200000cbffcb7230 */ /* 0x000fe20000004100 */
[--C-:B------:R-:W-:Y:S01]  /*0dc0*/  SHF.R.U64 R161, R158, 0x10, R159.reuse ;  /* 0x000000109ea17819 */ /* 0x100fe2000000129f */
[----:B------:R-:W-:Y:S02]  /*0dd0*/  HADD2.F32 R201, -RZ, R201.H0_H0 ;  /* 0x200000c9ffc97230 */ /* 0x000fe40000004100 */
[----:B------:R-:W-:Y:S01]  /*0de0*/  FADD R0, R217, R0 ;  /* 0x00000000d9007221 */ /* 0x000fe20000000000 */
[----:B------:R-:W-:Y:S01]  /*0df0*/  HADD2.F32 R199, -RZ, R158.H0_H0 ;  /* 0x2000009effc77230 */ /* 0x000fe20000004100 */
[----:B------:R-:W-:Y:S01]  /*0e00*/  SHF.R.U32.HI R167, RZ, 0x10, R159 ;  /* 0x00000010ffa77819 */ /* 0x000fe2000001169f */
[----:B------:R-:W-:Y:S02]  /*0e10*/  HADD2.F32 R161, -RZ, R161.H0_H0 ;  /* 0x200000a1ffa17230 */ /* 0x000fe40000004100 */
[----:B------:R-:W-:Y:S01]  /*0e20*/  FADD R0, R215, R0 ;  /* 0x00000000d7007221 */ /* 0x000fe20000000000 */
[----:B------:R-:W-:Y:S01]  /*0e30*/  HADD2.F32 R159, -RZ, R159.H0_H0 ;  /* 0x2000009fff9f7230 */ /* 0x000fe20000004100 */
[----:B------:R-:W-:Y:S01]  /*0e40*/  SHF.R.U64 R113, R82, 0x10, R83 ;  /* 0x0000001052717819 */ /* 0x000fe20000001253 */
[----:B------:R-:W-:-:S02]  /*0e50*/  HADD2.F32 R167, -RZ, R167.H0_H0 ;  /* 0x200000a7ffa77230 */ /* 0x000fc40000004100 */
[----:B------:R-:W-:Y:S01]  /*0e60*/  FADD R0, R213, R0 ;  /* 0x00000000d5007221 */ /* 0x000fe20000000000 */
[----:B------:R-:W-:Y:S01]  /*0e70*/  HADD2.F32 R117, -RZ, R82.H0_H0 ;  /* 0x20000052ff757230 */ /* 0x000fe20000004100 */
[----:B------:R-:W-:Y:S01]  /*0e80*/  SHF.R.U32.HI R95, RZ, 0x10, R83 ;  /* 0x00000010ff5f7819 */ /* 0x000fe20000011653 */
[----:B------:R-:W-:Y:S02]  /*0e90*/  HADD2.F32 R113, -RZ, R113.H0_H0 ;  /* 0x20000071ff717230 */ /* 0x000fe40000004100 */
[----:B------:R-:W-:Y:S01]  /*0ea0*/  FADD R0, R211, R0 ;  /* 0x00000000d3007221 */ /* 0x000fe20000000000 */
[----:B------:R-:W-:Y:S01]  /*0eb0*/  HADD2.F32 R157, -RZ, R83.H0_H0 ;  /* 0x20000053ff9d7230 */ /* 0x000fe20000004100 */
[--C-:B------:R-:W-:Y:S01]  /*0ec0*/  SHF.R.U64 R103, R80, 0x10, R81.reuse ;  /* 0x0000001050677819 */ /* 0x100fe20000001251 */
        /* <DEDUP_REMOVED lines=78> */
[----:B------:R-:W-:Y:S02]  /*13b0*/  HADD2.F32 R197, -RZ, R71.H0_H0 ;  /* 0x20000047ffc57230 */ /* 0x000fe40000004100 */
[----:B------:R-:W-:Y:S02]  /*13c0*/  HADD2.F32 R71, -RZ, R2.H0_H0 ;  /* 0x20000002ff477230 */ /* 0x000fe40000004100 */
        /* <DEDUP_REMOVED lines=186> */
.L_x_7690:
[----:B------:R-:W-:Y:S05]  /*1f70*/  BSYNC.RECONVERGENT B0 ;  /* 0x0000000000007941 */ /* 0x000fea0003800200 */
.L_x_7689:
        /* <DEDUP_REMOVED lines=13> */
.L_x_7692:
[----:B------:R-:W-:Y:S05]  /*2050*/  BSYNC.RECONVERGENT B0 ;  /* 0x0000000000007941 */ /* 0x000fea0003800200 */
.L_x_7691:
        /* <DEDUP_REMOVED lines=11> */
[----:B-----5:R-:W-:Y:S05]  /*2110*/  CALL.REL.NOINC `($__internal_93_$__cuda_sm20_rcp_rn_f32_slowpath) ;  /* 0x0000005c00687944 */ /* 0x020fea0003c00000 */
[----:B------:R-:W-:Y:S05]  /*2120*/  BRA `(.L_x_7695) ;  /* 0x0000000000107947 */ /* 0x000fea0003800000 */
.L_x_7694:
[----:B------:R-:W0:Y:S02]  /*2130*/  MUFU.RCP R0, R67 ;  /* 0x0000004300007308 */ /* 0x000e240000001000 */
[----:B0-----:R-:W-:-:S04]  /*2140*/  FFMA R2, R67, R0, -1 ;  /* 0xbf80000043027423 */ /* 0x001fc80000000000 */
[----:B------:R-:W-:-:S04]  /*2150*/  FADD.FTZ R3, -R2, -RZ ;  /* 0x800000ff02037221 */ /* 0x000fc80000010100 */
[----:B------:R-:W-:-:S07]  /*2160*/  FFMA R0, R0, R3, R0 ;  /* 0x0000000300007223 */ /* 0x000fce0000000000 */
.L_x_7695:
[----:B------:R-:W-:Y:S05]  /*2170*/  BSYNC.RECONVERGENT B0 ;  /* 0x0000000000007941 */ /* 0x000fea0003800200 */
.L_x_7693:
        /* <DEDUP_REMOVED lines=20> */
[----:B-----5:R-:W-:Y:S05]  /*22c0*/  CALL.REL.NOINC `($__internal_93_$__cuda_sm20_rcp_rn_f32_slowpath) ;  /* 0x0000005800fc7944 */ /* 0x020fea0003c00000 */
[----:B------:R-:W-:Y:S05]  /*22d0*/  BRA `(.L_x_7698) ;  /* 0x0000000000107947 */ /* 0x000fea0003800000 */
.L_x_7697:
[----:B------:R-:W0:Y:S02]  /*22e0*/  MUFU.RCP R0, R123 ;  /* 0x0000007b00007308 */ /* 0x000e240000001000 */
[----:B0-----:R-:W-:-:S04]  /*22f0*/  FFMA R2, R123, R0, -1 ;  /* 0xbf8000007b027423 */ /* 0x001fc80000000000 */
[----:B------:R-:W-:-:S04]  /*2300*/  FADD.FTZ R3, -R2, -RZ ;  /* 0x800000ff02037221 */ /* 0x000fc80000010100 */
[----:B------:R-:W-:-:S07]  /*2310*/  FFMA R0, R0, R3, R0 ;  /* 0x0000000300007223 */ /* 0x000fce0000000000 */
.L_x_7698:
[----:B------:R-:W-:Y:S05]  /*2320*/  BSYNC.RECONVERGENT B0 ;  /* 0x0000000000007941 */ /* 0x000fea0003800200 */
.L_x_7696:
        /* <DEDUP_REMOVED lines=26> */
[----:B------:R-:W-:Y:S02]  /*24d0*/  @!P1 IADD3 R74, P4, PT, R74, R225, RZ ;  /* 0x000000e14a4a9210 */ /* 0x000fe40007f9e0ff */
[----:B------:R-:W-:Y:S02]  /*24e0*/  @!P1 LOP3.LUT R225, R72, 0xf8, RZ, 0xc0, !PT ;  /* 0x000000f848e19812 */ /* 0x000fe400078ec0ff */
        /* <DEDUP_REMOVED lines=22> */
.L_x_7700:
[----:B------:R-:W-:Y:S05]  /*2650*/  BSYNC.RECONVERGENT B0 ;  /* 0x0000000000007941 */ /* 0x000fea0003800200 */
.L_x_7699:
        /* <DEDUP_REMOVED lines=20> */
.L_x_7702:
[----:B------:R-:W2:Y:S04]  /*27a0*/  LDG.E.STRONG.GPU R0, desc[UR8][R66.64] ;  /* 0x0000000842007981 */ /* 0x000ea8000c1ef900 */
[----:B--2---:R-:W-:Y:S01]  /*27b0*/  CCTL.IVALL ;  /* 0x00000000ff00798f */ /* 0x004fe20002000000 */
[----:B------:R-:W-:Y:S05]  /*27c0*/  YIELD ;  /* 0x0000000000007946 */ /* 0x000fea0003800000 */
[----:B------:R-:W-:-:S13]  /*27d0*/  ISETP.NE.AND P2, PT, R0, R225, PT ;  /* 0x000000e10000720c */ /* 0x000fda0003f45270 */
[----:B------:R-:W-:Y:S05]  /*27e0*/  @P2 BRA `(.L_x_7702) ;  /* 0xfffffffc00ec2947 */ /* 0x000fea000383ffff */
.L_x_7701:
        /* <DEDUP_REMOVED lines=16> */
[----:B012--5:R-:W-:Y:S05]  /*28f0*/  CALL.REL.NOINC `($__internal_93_$__cuda_sm20_rcp_rn_f32_slowpath) ;  /* 0x0000005400707944 */ /* 0x027fea0003c00000 */
[----:B------:R-:W-:Y:S05]  /*2900*/  BRA `(.L_x_7705) ;  /* 0x0000000000107947 */ /* 0x000fea0003800000 */
.L_x_7704:
[----:B------:R-:W3:Y:S02]  /*2910*/  MUFU.RCP R0, R225 ;  /* 0x000000e100007308 */ /* 0x000ee40000001000 */
[----:B---3--:R-:W-:-:S04]  /*2920*/  FFMA R2, R225, R0, -1 ;  /* 0xbf800000e1027423 */ /* 0x008fc80000000000 */
[----:B------:R-:W-:-:S04]  /*2930*/  FADD.FTZ R3, -R2, -RZ ;  /* 0x800000ff02037221 */ /* 0x000fc80000010100 */
[----:B------:R-:W-:-:S07]  /*2940*/  FFMA R0, R0, R3, R0 ;  /* 0x0000000300007223 */ /* 0x000fce0000000000 */
.L_x_7705:
[----:B------:R-:W-:Y:S05]  /*2950*/  BSYNC.RECONVERGENT B0 ;  /* 0x0000000000007941 */ /* 0x000fea0003800200 */
.L_x_7703:
        /* <DEDUP_REMOVED lines=29> */
[----:B------:R-:W-:Y:S02]  /*2b30*/  HADD2.F32 R69, -RZ, R125.H0_H0 ;  /* 0x2000007dff457230 */ /* 0x000fe40000004100 */
[--C-:B-1----:R-:W-:Y:S01]  /*2b40*/  FADD R2, R207, -R0.reuse ;  /* 0x80000000cf027221 */ /* 0x102fe20000000000 */
[--C-:B------:R-:W-:Y:S01]  /*2b50*/  FADD R64, R205, -R0.reuse ;  /* 0x80000000cd407221 */ /* 0x100fe20000000000 */
[----:B------:R-:W-:Y:S02]  /*2b60*/  HADD2.F32 R3, -RZ, R62.H0_H0 ;  /* 0x2000003eff037230 */ /* 0x000fe40000004100 */
[----:B------:R-:W-:Y:S01]  /*2b70*/  FADD R66, R223, -R0 ;  /* 0x80000000df427221 */ /* 0x000fe20000000000 */
[----:B------:R-:W-:Y:S02]  /*2b80*/  HADD2.F32 R207, -RZ, R63.H0_H0 ;  /* 0x2000003fffcf7230 */ /* 0x000fe40000004100 */
[----:B------:R-:W-:Y:S01]  /*2b90*/  FMUL R64, R67, R64 ;  /* 0x0000004043407220 */ /* 0x000fe20000400000 */
[----:B------:R-:W-:-:S02]  /*2ba0*/  HADD2.F32 R205, -RZ, R128.H0_H0 ;  /* 0x20000080ffcd7230 */ /* 0x000fc40000004100 */
[C---:B------:R-:W-:Y:S01]  /*2bb0*/  FMUL R2, R67.reuse, R2 ;  /* 0x0000000243027220 */ /* 0x040fe20000400000 */
[----:B------:R-:W-:Y:S02]  /*2bc0*/  HADD2.F32 R65, -RZ, R60.H0_H0 ;  /* 0x2000003cff417230 */ /* 0x000fe40000004100 */
[----:B------:R-:W-:Y:S01]  /*2bd0*/  FMUL R66, R67, R66 ;  /* 0x0000004243427220 */ /* 0x000fe20000400000 */
[----:B------:R-:W-:Y:S02]  /*2be0*/  HADD2.F32 R223, -RZ, R61.H0_H0 ;  /* 0x2000003dffdf7230 */ /* 0x000fe40000004100 */
[--C-:B------:R-:W-:Y:S01]  /*2bf0*/  FADD R70, R199, -R0.reuse ;  /* 0x80000000c7467221 */ /* 0x100fe20000000000 */
[----:B------:R-:W-:Y:S02]  /*2c00*/  HADD2.F32 R225, -RZ, R57.H0_H0 ;  /* 0x20000039ffe17230 */ /* 0x000fe40000004100 */
[--C-:B------:R-:W-:Y:S01]  /*2c10*/  FADD R76, R157, -R0.reuse ;  /* 0x800000009d4c7221 */ /* 0x100fe20000000000 */
[----:B------:R-:W-:Y:S01]  /*2c20*/  HADD2.F32 R157, -RZ, R44.H0_H0 ;  /* 0x2000002cff9d7230 */ /* 0x000fe20000004100 */
[----:B0-----:R-:W-:Y:S01]  /*2c30*/  ISETP.NE.AND P2, PT, RZ, UR4, PT ;  /* 0x00000004ff007c0c */ /* 0x001fe2000bf45270 */
[C---:B------:R-:W-:Y:S01]  /*2c40*/  FMUL R70, R67.reuse, R70 ;  /* 0x0000004643467220 */ /* 0x040fe20000400000 */
[----:B------:R-:W-:Y:S01]  /*2c50*/  FMUL R76, R67, R76 ;  /* 0x0000004c434c7220 */ /* 0x000fe20000400000 */
[----:B------:R-:W-:Y:S01]  /*2c60*/  FADD R78, R103, -R0 ;  /* 0x80000000674e7221 */ /* 0x000fe20000000000 */
[----:B------:R-:W-:-:S02]  /*2c70*/  HADD2.F32 R103, -RZ, R135.H1_H1 ;  /* 0x30000087ff677230 */ /* 0x000fc40000004100 */
[--C-:B------:R-:W-:Y:S01]  /*2c80*/  FADD R82, R87, -R0.reuse ;  /* 0x8000000057527221 */ /* 0x100fe20000000000 */
[----:B------:R-:W-:Y:S01]  /*2c90*/  HADD2.F32 R80, -RZ, R41.H0_H0 ;  /* 0x20000029ff507230 */ /* 0x000fe20000004100 */
[----:B--2---:R-:W-:Y:S01]  /*2ca0*/  ISETP.NE.AND P1, PT, R68, RZ, PT ;  /* 0x000000ff4400720c */ /* 0x004fe20003f25270 */
[--C-:B------:R-:W-:Y:S01]  /*2cb0*/  FADD R68, R215, -R0.reuse ;  /* 0x80000000d7447221 */ /* 0x100fe20000000000 */
[----:B------:R-:W-:Y:S02]  /*2cc0*/  HADD2.F32 R215, -RZ, R58.H0_H0 ;  /* 0x2000003affd77230 */ /* 0x000fe40000004100 */
[----:B------:R-:W-:Y:S01]  /*2cd0*/  FMUL R78, R67, R78 ;  /* 0x0000004e434e7220 */ /* 0x000fe20000400000 */
[--C-:B------:R-:W-:Y:S01]  /*2ce0*/  FADD R84, R97, -R0.reuse ;  /* 0x8000000061547221 */ /* 0x100fe20000000000 */
[----:B------:R-:W-:Y:S01]  /*2cf0*/  FMUL R68, R67, R68 ;  /* 0x0000004443447220 */ /* 0x000fe20000400000 */
[----:B------:R-:W-:Y:S01]  /*2d00*/  @P2 FADD R69, R69, 1 ;  /* 0x3f80000045452421 */ /* 0x000fe20000000000 */
[----:B------:R-:W-:Y:S01]  /*2d10*/  @P2 FADD R3, R3, 1 ;  /* 0x3f80000003032421 */ /* 0x000fe20000000000 */
[----:B------:R-:W-:Y:S01]  /*2d20*/  @P2 FADD R207, R207, 1 ;  /* 0x3f800000cfcf2421 */ /* 0x000fe20000000000 */
[----:B------:R-:W-:Y:S01]  /*2d30*/  @P2 FADD R215, R215, 1 ;  /* 0x3f800000d7d72421 */ /* 0x000fe20000000000 */
[----:B------:R-:W-:Y:S01]  /*2d40*/  FFMA R69, R64, R69, R205 ;  /* 0x0000004540457223 */ /* 0x000fe200000000cd */
[----:B------:R-:W-:Y:S01]  /*2d50*/  FADD R64, R219, -R0 ;  /* 0x80000000db407221 */ /* 0x000fe20000000000 */
[----:B------:R-:W-:Y:S01]  /*2d60*/  FFMA R65, R2, R3, R65 ;  /* 0x0000000302417223 */ /* 0x000fe20000000041 */
[----:B------:R-:W-:Y:S01]  /*2d70*/  FFMA R207, R66, R207, R223 ;  /* 0x000000cf42cf7223 */ /* 0x000fe200000000df */
[----:B------:R-:W-:-:S02]  /*2d80*/  HADD2.F32 R219, -RZ, R129.H0_H0 ;  /* 0x20000081ffdb7230 */ /* 0x000fc40000004100 */
[--C-:B------:R-:W-:Y:S01]  /*2d90*/  FADD R66, R217, -R0.reuse ;  /* 0x80000000d9427221 */ /* 0x100fe20000000000 */
[----:B------:R-:W-:Y:S02]  /*2da0*/  HADD2.F32 R3, -RZ, R125.H1_H1 ;  /* 0x3000007dff037230 */ /* 0x000fe40000004100 */
[----:B------:R-:W-:Y:S01]  /*2db0*/  FADD R2, R221, -R0 ;  /* 0x80000000dd027221 */ /* 0x000fe20000000000 */
[----:B------:R-:W-:Y:S02]  /*2dc0*/  HADD2.F32 R217, -RZ, R56.H0_H0 ;  /* 0x20000038ffd97230 */ /* 0x000fe40000004100 */
[C---:B------:R-:W-:Y:S01]  /*2dd0*/  FMUL R64, R67.reuse, R64 ;  /* 0x0000004043407220 */ /* 0x040fe20000400000 */
[----:B------:R-:W-:Y:S02]  /*2de0*/  HADD2.F32 R221, -RZ, R130.H0_H0 ;  /* 0x20000082ffdd7230 */ /* 0x000fe40000004100 */
[----:B------:R-:W-:Y:S01]  /*2df0*/  FMUL R66, R67, R66 ;  /* 0x0000004243427220 */ /* 0x000fe20000400000 */
[----:B------:R-:W-:-:S02]  /*2e00*/  HADD2.F32 R205, -RZ, R128.H1_H1 ;  /* 0x30000080ffcd7230 */ /* 0x000fc40000004100 */
[----:B------:R-:W-:Y:S01]  /*2e10*/  @P2 FADD R219, R219, 1 ;  /* 0x3f800000dbdb2421 */ /* 0x000fe20000000000 */
[----:B------:R-:W-:Y:S01]  /*2e20*/  FMUL R2, R67, R2 ;  /* 0x0000000243027220 */ /* 0x000fe20000400000 */
[----:B------:R-:W-:Y:S01]  /*2e30*/  @P2 FADD R3, R3, 1 ;  /* 0x3f80000003032421 */ /* 0x000fe20000000000 */
[----:B------:R-:W-:Y:S01]  /*2e40*/  FFMA R215, R64, R215, R217 ;  /* 0x000000d740d77223 */ /* 0x000fe200000000d9 */
[----:B------:R-:W-:Y:S01]  /*2e50*/  FFMA R219, R66, R219, R221 ;  /* 0x000000db42db7223 */ /* 0x000fe200000000dd */
[----:B------:R-:W-:Y:S02]  /*2e60*/  HADD2.F32 R217, -RZ, R131.H0_H0 ;  /* 0x20000083ffd97230 */ /* 0x000fe40000004100 */
[----:B------:R-:W-:Y:S01]  /*2e70*/  FFMA R3, R2, R3, R205 ;  /* 0x0000000302037223 */ /* 0x000fe200000000cd */
[--C-:B------:R-:W-:Y:S01]  /*2e80*/  FADD R66, R209, -R0.reuse ;  /* 0x80000000d1427221 */ /* 0x100fe20000000000 */
[----:B------:R-:W-:Y:S02]  /*2e90*/  HADD2.F32 R205, -RZ, R129.H1_H1 ;  /* 0x30000081ffcd7230 */ /* 0x000fe40000004100 */
[----:B------:R-:W-:Y:S01]  /*2ea0*/  FADD R2, R213, -R0 ;  /* 0x80000000d5027221 */ /* 0x000fe20000000000 */
[----:B------:R-:W-:-:S02]  /*2eb0*/  HADD2.F32 R223, -RZ, R59.H0_H0 ;  /* 0x2000003bffdf7230 */ /* 0x000fc40000004100 */
[----:B------:R-:W-:Y:S01]  /*2ec0*/  FADD R64, R211, -R0 ;  /* 0x80000000d3407221 */ /* 0x000fe20000000000 */
[----:B------:R-:W-:Y:S02]  /*2ed0*/  HADD2.F32 R221, -RZ, R132.H0_H0 ;  /* 0x20000084ffdd7230 */ /* 0x000fe40000004100 */
[----:B------:R-:W-:Y:S01]  /*2ee0*/  FMUL R66, R67, R66 ;  /* 0x0000004243427220 */ /* 0x000fe20000400000 */
[----:B------:R-:W-:Y:S01]  /*2ef0*/  @P2 FADD R217, R217, 1 ;  /* 0x3f800000d9d92421 */ /* 0x000fe20000000000 */
[----:B------:R-:W-:Y:S02]  /*2f00*/  HADD2.F32 R209, -RZ, R130.H1_H1 ;  /* 0x30000082ffd17230 */ /* 0x000fe40000004100 */
[----:B------:R-:W-:Y:S01]  /*2f10*/  FMUL R2, R67, R2 ;  /* 0x0000000243027220 */ /* 0x000fe20000400000 */
[----:B------:R-:W-:Y:S02]  /*2f20*/  HADD2.F32 R211, -RZ, R54.H0_H0 ;  /* 0x20000036ffd37230 */ /* 0x000fe40000004100 */
[----:B------:R-:W-:Y:S01]  /*2f30*/  @P2 FADD R205, R205, 1 ;  /* 0x3f800000cdcd2421 */ /* 0x000fe20000000000 */
[----:B------:R-:W-:Y:S01]  /*2f40*/  @P2 FADD R223, R223, 1 ;  /* 0x3f800000dfdf2421 */ /* 0x000fe20000000000 */
[----:B------:R-:W-:Y:S01]  /*2f50*/  FFMA R217, R66, R217, R221 ;  /* 0x000000d942d97223 */ /* 0x000fe200000000dd */
[----:B------:R-:W-:-:S02]  /*2f60*/  HADD2.F32 R213, -RZ, R52.H0_H0 ;  /* 0x20000034ffd57230 */ /* 0x000fc40000004100 */
[----:B------:R-:W-:Y:S01]  /*2f70*/  FMUL R64, R67, R64 ;  /* 0x0000004043407220 */ /* 0x000fe20000400000 */
[----:B------:R-:W-:Y:S02]  /*2f80*/  HADD2.F32 R221, -RZ, R50.H0_H0 ;  /* 0x20000032ffdd7230 */ /* 0x000fe40000004100 */
[----:B------:R-:W-:Y:S01]  /*2f90*/  @P2 FADD R211, R211, 1 ;  /* 0x3f800000d3d32421 */ /* 0x000fe20000000000 */
[----:B------:R-:W-:Y:S01]  /*2fa0*/  FFMA R205, R2, R205, R209 ;  /* 0x000000cd02cd7223 */ /* 0x000fe200000000d1 */
[----:B------:R-:W-:Y:S01]  /*2fb0*/  FFMA R223, R68, R223, R225 ;  /* 0x000000df44df7223 */ /* 0x000fe200000000e1 */
[----:B------:R-:W-:Y:S02]  /*2fc0*/  HADD2.F32 R209, -RZ, R131.H1_H1 ;  /* 0x30000083ffd17230 */ /* 0x000fe40000004100 */
[----:B------:R-:W-:Y:S01]  /*2fd0*/  FADD R68, R201, -R0 ;  /* 0x80000000c9447221 */ /* 0x000fe20000000000 */
[----:B------:R-:W-:Y:S02]  /*2fe0*/  HADD2.F32 R225, -RZ, R48.H0_H0 ;  /* 0x20000030ffe17230 */ /* 0x000fe40000004100 */
[----:B------:R-:W-:Y:S01]  /*2ff0*/  FFMA R211, R64, R211, R213 ;  /* 0x000000d340d37223 */ /* 0x000fe200000000d5 */
[----:B------:R-:W-:-:S02]  /*3000*/  HADD2.F32 R201, -RZ, R55.H0_H0 ;  /* 0x20000037ffc97230 */ /* 0x000fc40000004100 */
[----:B------:R-:W-:Y:S01]  /*3010*/  @P2 FADD R221, R221, 1 ;  /* 0x3f800000dddd2421 */ /* 0x000fe20000000000 */
[--C-:B------:R-:W-:Y:S01]  /*3020*/  FADD R64, R203, -R0.reuse ;  /* 0x80000000cb407221 */ /* 0x100fe20000000000 */
[----:B------:R-:W-:Y:S02]  /*3030*/  HADD2.F32 R213, -RZ, R132.H1_H1 ;  /* 0x30000084ffd57230 */ /* 0x000fe40000004100 */
[----:B------:R-:W-:Y:S01]  /*3040*/  FMUL R68, R67, R68 ;  /* 0x0000004443447220 */ /* 0x000fe20000400000 */
[----:B------:R-:W-:Y:S01]  /*3050*/  @P2 FADD R209, R209, 1 ;  /* 0x3f800000d1d12421 */ /* 0x000fe20000000000 */
[----:B------:R-:W-:Y:S02]  /*3060*/  HADD2.F32 R203, -RZ, R53.H0_H0 ;  /* 0x20000035ffcb7230 */ /* 0x000fe40000004100 */
[----:B------:R-:W-:Y:S01]  /*3070*/  FFMA R221, R70, R221, R225 ;  /* 0x000000dd46dd7223 */ /* 0x000fe200000000e1 */
[----:B-----5:R-:W-:Y:S01]  /*3080*/  @P1 FMUL R3, R3, R120 ;  /* 0x0000007803031220 */ /* 0x020fe20000400000 */
[----:B------:R-:W-:Y:S01]  /*3090*/  FMUL R66, R67, R64 ;  /* 0x0000004043427220 */ /* 0x000fe20000400000 */
[----:B------:R-:W-:Y:S01]  /*30a0*/  @P2 FADD R201, R201, 1 ;  /* 0x3f800000c9c92421 */ /* 0x000fe20000000000 */
[----:B------:R-:W-:Y:S01]  /*30b0*/  FADD R70, R167, -R0 ;  /* 0x80000000a7467221 */ /* 0x000fe20000000000 */
[----:B------:R-:W-:Y:S01]  /*30c0*/  @P1 FMUL R207, R207, R120 ;  /* 0x00000078cfcf1220 */ /* 0x000fe20000400000 */
[----:B------:R-:W-:Y:S01]  /*30d0*/  FFMA R209, R68, R209, R213 ;  /* 0x000000d144d17223 */ /* 0x000fe200000000d5 */
[----:B------:R-:W-:-:S02]  /*30e0*/  HADD2.F32 R167, -RZ, R51.H0_H0 ;  /* 0x20000033ffa77230 */ /* 0x000fc40000004100 */
[--C-:B------:R-:W-:Y:S01]  /*30f0*/  FADD R68, R159, -R0.reuse ;  /* 0x800000009f447221 */ /* 0x100fe20000000000 */
[----:B------:R0:W1:Y:S01]  /*3100*/  F2F.F16.F32 R64, R3 ;  /* 0x0000000300407304 */ /* 0x0000620000200800 */
[----:B------:R-:W-:Y:S01]  /*3110*/  FFMA R201, R66, R201, R203 ;  /* 0x000000c942c97223 */ /* 0x000fe200000000cb */
[----:B------:R-:W-:Y:S02]  /*3120*/  HADD2.F32 R203, -RZ, R49.H0_H0 ;  /* 0x20000031ffcb7230 */ /* 0x000fe40000004100 */
[----:B------:R-:W-:Y:S01]  /*3130*/  FADD R66, R161, -R0 ;  /* 0x80000000a1427221 */ /* 0x000fe20000000000 */
[----:B------:R-:W-:Y:S01]  /*3140*/  FMUL R68, R67, R68 ;  /* 0x0000004443447220 */ /* 0x000fe20000400000 */
[----:B------:R-:W-:Y:S01]  /*3150*/  @P2 FADD R167, R167, 1 ;  /* 0x3f800000a7a72421 */ /* 0x000fe20000000000 */
[----:B------:R-:W-:Y:S02]  /*3160*/  HADD2.F32 R161, -RZ, R134.H0_H0 ;  /* 0x20000086ffa17230 */ /* 0x000fe40000004100 */
[----:B------:R-:W-:Y:S01]  /*3170*/  FMUL R66, R67, R66 ;  /* 0x0000004243427220 */ /* 0x000fe20000400000 */
[----:B------:R2:W-:Y:S01]  /*3180*/  F2F.F16.F32 R199, R207 ;  /* 0x000000cf00c77304 */ /* 0x0005e20000200800 */
[----:B0-----:R-:W-:-:S02]  /*3190*/  HADD2.F32 R3, -RZ, R133.H0_H0 ;  /* 0x20000085ff037230 */ /* 0x001fc40000004100 */
[----:B------:R-:W-:Y:S01]  /*31a0*/  FFMA R167, R68, R167, R203 ;  /* 0x000000a744a77223 */ /* 0x000fe200000000cb */
[----:B------:R-:W-:Y:S02]  /*31b0*/  HADD2.F32 R213, -RZ, R134.H1_H1 ;  /* 0x30000086ffd57230 */ /* 0x000fe40000004100 */
[----:B------:R-:W-:Y:S01]  /*31c0*/  FMUL R70, R67, R70 ;  /* 0x0000004643467220 */ /* 0x000fe20000400000 */
[----:B------:R-:W-:Y:S01]  /*31d0*/  FADD R68, R117, -R0 ;  /* 0x8000000075447221 */ /* 0x000fe20000000000 */
[----:B------:R-:W-:Y:S01]  /*31e0*/  @P2 FADD R3, R3, 1 ;  /* 0x3f80000003032421 */ /* 0x000fe20000000000 */
[----:B------:R-:W-:Y:S02]  /*31f0*/  HADD2.F32 R117, -RZ, R46.H0_H0 ;  /* 0x2000002eff757230 */ /* 0x000fe40000004100 */
[----:B------:R-:W-:Y:S01]  /*3200*/  @P1 FMUL R205, R205, R120 ;  /* 0x00000078cdcd1220 */ /* 0x000fe20000400000 */
[----:B--2---:R-:W-:Y:S02]  /*3210*/  HADD2.F32 R207, -RZ, R133.H1_H1 ;  /* 0x30000085ffcf7230 */ /* 0x004fe40000004100 */
[----:B------:R-:W-:Y:S01]  /*3220*/  FFMA R3, R66, R3, R161 ;  /* 0x0000000342037223 */ /* 0x000fe200000000a1 */
[----:B------:R-:W-:Y:S01]  /*3230*/  HADD2.F32 R161, -RZ, R135.H0_H0 ;  /* 0x20000087ffa17230 */ /* 0x000fe20000004100 */
[----:B------:R0:W-:Y:S01]  /*3240*/  F2F.F16.F32 R66, R205 ;  /* 0x000000cd00427304 */ /* 0x0001e20000200800 */
[----:B------:R-:W-:Y:S01]  /*3250*/  @P2 FADD R117, R117, 1 ;  /* 0x3f80000075752421 */ /* 0x000fe20000000000 */
[----:B------:R-:W-:Y:S01]  /*3260*/  @P2 FADD R207, R207, 1 ;  /* 0x3f800000cfcf2421 */ /* 0x000fe20000000000 */
[----:B------:R-:W-:Y:S01]  /*3270*/  FMUL R68, R67, R68 ;  /* 0x0000004443447220 */ /* 0x000fe20000400000 */
[----:B------:R-:W-:-:S02]  /*3280*/  HADD2.F32 R203, -RZ, R136.H0_H0 ;  /* 0x20000088ffcb7230 */ /* 0x000fc40000004100 */
[----:B------:R-:W-:Y:S01]  /*3290*/  @P1 FMUL R201, R201, R120 ;  /* 0x00000078c9c91220 */ /* 0x000fe20000400000 */
[----:B------:R-:W-:Y:S01]  /*32a0*/  FFMA R207, R70, R207, R213 ;  /* 0x000000cf46cf7223 */ /* 0x000fe200000000d5 */
[----:B------:R-:W-:Y:S01]  /*32b0*/  FADD R70, R113, -R0 ;  /* 0x8000000071467221 */ /* 0x000fe20000000000 */
[----:B------:R-:W-:Y:S01]  /*32c0*/  @P2 FADD R161, R161, 1 ;  /* 0x3f800000a1a12421 */ /* 0x000fe20000000000 */
[----:B0-----:R-:W-:Y:S02]  /*32d0*/  HADD2.F32 R205, -RZ, R47.H0_H0 ;  /* 0x2000002fffcd7230 */ /* 0x001fe40000004100 */
[----:B------:R-:W-:Y:S01]  /*32e0*/  FFMA R157, R68, R117, R157 ;  /* 0x00000075449d7223 */ /* 0x000fe2000000009d */
[----:B------:R-:W-:Y:S01]  /*32f0*/  FMUL R70, R67, R70 ;  /* 0x0000004643467220 */ /* 0x000fe20000400000 */
[----:B------:R-:W-:Y:S01]  /*3300*/  HADD2.F32 R213, -RZ, R45.H0_H0 ;  /* 0x2000002dffd57230 */ /* 0x000fe20000004100 */
[----:B------:R0:W-:Y:S01]  /*3310*/  F2F.F16.F32 R117, R201 ;  /* 0x000000c900757304 */ /* 0x0001e20000200800 */
[----:B------:R-:W-:Y:S01]  /*3320*/  @P2 FADD R205, R205, 1 ;  /* 0x3f800000cdcd2421 */ /* 0x000fe20000000000 */
[----:B------:R-:W-:Y:S01]  /*3330*/  @P1 FMUL R211, R211, R120 ;  /* 0x00000078d3d31220 */ /* 0x000fe20000400000 */
[----:B------:R-:W-:Y:S01]  /*3340*/  FFMA R161, R70, R161, R203 ;  /* 0x000000a146a17223 */ /* 0x000fe200000000cb */
[----:B------:R-:W-:-:S02]  /*3350*/  HADD2.F32 R203, -RZ, R42.H0_H0 ;  /* 0x2000002affcb7230 */ /* 0x000fc40000004100 */
[--C-:B------:R-:W-:Y:S01]  /*3360*/  FADD R70, R105, -R0.reuse ;  /* 0x8000000069467221 */ /* 0x100fe20000000000 */
[----:B------:R-:W-:Y:S01]  /*3370*/  FFMA R205, R76, R205, R213 ;  /* 0x000000cd4ccd7223 */ /* 0x000fe200000000d5 */
[----:B------:R-:W-:Y:S01]  /*3380*/  FADD R68, R95, -R0 ;  /* 0x800000005f447221 */ /* 0x000fe20000000000 */
[----:B------:R2:W-:Y:S01]  /*3390*/  F2F.F16.F32 R113, R211 ;  /* 0x000000d300717304 */ /* 0x0005e20000200800 */
[----:B0-----:R-:W-:Y:S02]  /*33a0*/  HADD2.F32 R201, -RZ, R137.H0_H0 ;  /* 0x20000089ffc97230 */ /* 0x001fe40000004100 */
[----:B------:R-:W-:Y:S01]  /*33b0*/  FMUL R70, R67, R70 ;  /* 0x0000004643467220 */ /* 0x000fe20000400000 */
[----:B------:R-:W-:Y:S02]  /*33c0*/  HADD2.F32 R213, -RZ, R138.H0_H0 ;  /* 0x2000008affd57230 */ /* 0x000fe40000004100 */
[----:B------:R-:W-:Y:S01]  /*33d0*/  @P2 FADD R203, R203, 1 ;  /* 0x3f800000cbcb2421 */ /* 0x000fe20000000000 */
[----:B------:R-:W-:-:S02]  /*33e0*/  HADD2.F32 R105, -RZ, R136.H1_H1 ;  /* 0x30000088ff697230 */ /* 0x000fc40000004100 */
[----:B------:R-:W-:Y:S01]  /*33f0*/  @P2 FADD R201, R201, 1 ;  /* 0x3f800000c9c92421 */ /* 0x000fe20000000000 */
[----:B------:R-:W-:Y:S01]  /*3400*/  FMUL R68, R67, R68 ;  /* 0x0000004443447220 */ /* 0x000fe20000400000 */
[----:B------:R-:W-:Y:S01]  /*3410*/  @P2 FADD R103, R103, 1 ;  /* 0x3f80000067672421 */ /* 0x000fe20000000000 */
[----:B--2---:R-:W-:Y:S02]  /*3420*/  HADD2.F32 R211, -RZ, R40.H0_H0 ;  /* 0x20000028ffd37230 */ /* 0x004fe40000004100 */
[----:B------:R-:W-:Y:S01]  /*3430*/  FFMA R201, R78, R201, R213 ;  /* 0x000000c94ec97223 */ /* 0x000fe200000000d5 */
[----:B------:R-:W-:Y:S01]  /*3440*/  @P1 FMUL R3, R3, R120 ;  /* 0x0000007803031220 */ /* 0x000fe20000400000 */
[----:B------:R-:W-:Y:S02]  /*3450*/  HADD2.F32 R78, -RZ, R43.H0_H0 ;  /* 0x2000002bff4e7230 */ /* 0x000fe40000004100 */
[----:B------:R-:W-:Y:S01]  /*3460*/  FFMA R103, R68, R103, R105 ;  /* 0x0000006744677223 */ /* 0x000fe20000000069 */
[----:B------:R-:W-:Y:S01]  /*3470*/  FFMA R203, R70, R203, R211 ;  /* 0x000000cb46cb7223 */ /* 0x000fe200000000d3 */
[----:B------:R-:W-:Y:S01]  /*3480*/  FADD R70, R85, -R0 ;  /* 0x8000000055467221 */ /* 0x000fe20000000000 */
[----:B------:R-:W-:Y:S01]  /*3490*/  HADD2.F32 R85, -RZ, R137.H1_H1 ;  /* 0x30000089ff557230 */ /* 0x000fe20000004100 */
[----:B------:R0:W-:Y:S01]  /*34a0*/  F2F.F16.F32 R68, R3 ;  /* 0x0000000300447304 */ /* 0x0001e20000200800 */
[----:B------:R-:W-:Y:S01]  /*34b0*/  @P2 FADD R78, R78, 1 ;  /* 0x3f8000004e4e2421 */ /* 0x000fe20000000000 */
[----:B------:R-:W-:-:S02]  /*34c0*/  HADD2.F32 R97, -RZ, R138.H1_H1 ;  /* 0x3000008aff617230 */ /* 0x000fc40000004100 */
[----:B------:R-:W-:Y:S01]  /*34d0*/  FMUL R82, R67, R82 ;  /* 0x0000005243527220 */ /* 0x000fe20000400000 */
[----:B------:R-:W-:Y:S01]  /*34e0*/  @P2 FADD R85, R85, 1 ;  /* 0x3f80000055552421 */ /* 0x000fe20000000000 */
[----:B------:R-:W-:Y:S01]  /*34f0*/  @P1 FMUL R209, R209, R120 ;  /* 0x00000078d1d11220 */ /* 0x000fe20000400000 */
[----:B------:R-:W-:Y:S02]  /*3500*/  HADD2.F32 R105, -RZ, R38.H0_H0 ;  /* 0x20000026ff697230 */ /* 0x000fe40000004100 */
[----:B------:R-:W-:Y:S01]  /*3510*/  FADD R172, R79, -R0 ;  /* 0x800000004fac7221 */ /* 0x000fe20000000000 */
[----:B------:R-:W-:Y:S01]  /*3520*/  FFMA R97, R82, R85, R97 ;  /* 0x0000005552617223 */ /* 0x000fe20000000061 */
[C---:B0-----:R-:W-:Y:S01]  /*3530*/  FMUL R3, R67.reuse, R70 ;  /* 0x0000004643037220 */ /* 0x041fe20000400000 */
[----:B------:R0:W-:Y:S01]  /*3540*/  F2F.F16.F32 R76, R209 ;  /* 0x000000d1004c7304 */ /* 0x0001e20000200800 */
[----:B------:R-:W-:Y:S01]  /*3550*/  FMUL R84, R67, R84 ;  /* 0x0000005443547220 */ /* 0x000fe20000400000 */
[----:B------:R-:W-:Y:S01]  /*3560*/  @P1 FMUL R97, R97, R120 ;  /* 0x0000007861611220 */ /* 0x000fe20000400000 */
[----:B------:R-:W-:Y:S01]  /*3570*/  FFMA R3, R3, R78, R80 ;  /* 0x0000004e03037223 */ /* 0x000fe20000000050 */
[--C-:B------:R-:W-:Y:S01]  /*3580*/  FADD R80, R81, -R0.reuse ;  /* 0x8000000051507221 */ /* 0x100fe20000000000 */
[----:B------:R-:W-:Y:S01]  /*3590*/  @P2 FADD R105, R105, 1 ;  /* 0x3f80000069692421 */ /* 0x000fe20000000000 */
[----:B------:R-:W-:Y:S01]  /*35a0*/  FADD R186, R93, -R0 ;  /* 0x800000005dba7221 */ /* 0x000fe20000000000 */
[----:B------:R-:W-:Y:S01]  /*35b0*/  @P1 FMUL R3, R3, R120 ;  /* 0x0000007803031220 */ /* 0x000fe20000400000 */
[----:B------:R-:W-:Y:S01]  /*35c0*/  FMUL R82, R67, R80 ;  /* 0x0000005043527220 */ /* 0x000fe20000400000 */
[----:B0-----:R-:W-:-:S02]  /*35d0*/  HADD2.F32 R209, -RZ, R36.H0_H0 ;  /* 0x20000024ffd17230 */ /* 0x001fc40000004100 */
[--C-:B------:R-:W-:Y:S01]  /*35e0*/  FADD R178, R83, -R0.reuse ;  /* 0x8000000053b27221 */ /* 0x100fe20000000000 */
[----:B------:R0:W-:Y:S01]  /*35f0*/  F2F.F16.F32 R81, R3 ;  /* 0x0000000300517304 */ /* 0x0001e20000200800 */
[--C-:B------:R-:W-:Y:S01]  /*3600*/  FADD R182, R91, -R0.reuse ;  /* 0x800000005bb67221 */ /* 0x100fe20000000000 */
[----:B------:R-:W-:Y:S02]  /*3610*/  HADD2.F32 R93, -RZ, R34.H0_H0 ;  /* 0x20000022ff5d7230 */ /* 0x000fe40000004100 */
[--C-:B------:R-:W-:Y:S01]  /*3620*/  FADD R180, R89, -R0.reuse ;  /* 0x8000000059b47221 */ /* 0x100fe20000000000 */
[----:B------:R-:W-:Y:S01]  /*3630*/  FMUL R91, R67, R172 ;  /* 0x000000ac435b7220 */ /* 0x000fe20000400000 */
[--C-:B------:R-:W-:Y:S01]  /*3640*/  FADD R172, R71, -R0.reuse ;  /* 0x8000000047ac7221 */ /* 0x100fe20000000000 */
[----:B------:R-:W-:Y:S01]  /*3650*/  FFMA R105, R84, R105, R209 ;  /* 0x0000006954697223 */ /* 0x000fe200000000d1 */
[----:B------:R-:W-:Y:S01]  /*3660*/  FADD R188, R99, -R0 ;  /* 0x8000000063bc7221 */ /* 0x000fe20000000000 */
[----:B------:R2:W-:Y:S01]  /*3670*/  F2F.F16.F32 R80, R97 ;  /* 0x0000006100507304 */ /* 0x0005e20000200800 */
[----:B0-----:R-:W-:-:S02]  /*3680*/  HADD2.F32 R3, -RZ, R139.H1_H1 ;  /* 0x3000008bff037230 */ /* 0x001fc40000004100 */
[----:B------:R-:W-:Y:S01]  /*3690*/  FADD R84, R101, -R0 ;  /* 0x8000000065547221 */ /* 0x000fe20000000000 */
[----:B------:R-:W-:Y:S02]  /*36a0*/  HADD2.F32 R71, -RZ, R140.H1_H1 ;  /* 0x3000008cff477230 */ /* 0x000fe40000004100 */
[----:B------:R-:W-:Y:S01]  /*36b0*/  FMUL R178, R67, R178 ;  /* 0x000000b243b27220 */ /* 0x000fe20000400000 */
[----:B------:R-:W-:Y:S02]  /*36c0*/  HADD2.F32 R83, -RZ, R139.H0_H0 ;  /* 0x2000008bff537230 */ /* 0x000fe40000004100 */
[----:B------:R-:W-:Y:S01]  /*36d0*/  @P2 FADD R3, R3, 1 ;  /* 0x3f80000003032421 */ /* 0x000fe20000000000 */
[----:B------:R-:W-:Y:S02]  /*36e0*/  HADD2.F32 R99, -RZ, R32.H0_H0 ;  /* 0x20000020ff637230 */ /* 0x000fe40000004100 */
[----:B------:R-:W-:Y:S01]  /*36f0*/  FMUL R180, R67, R180 ;  /* 0x000000b443b47220 */ /* 0x000fe20000400000 */
[----:B--2---:R-:W-:-:S02]  /*3700*/  HADD2.F32 R97, -RZ, R141.H0_H0 ;  /* 0x2000008dff617230 */ /* 0x004fc40000004100 */
[----:B------:R-:W-:Y:S01]  /*3710*/  @P2 FADD R93, R93, 1 ;  /* 0x3f8000005d5d2421 */ /* 0x000fe20000000000 */
[----:B------:R-:W-:Y:S02]  /*3720*/  HADD2.F32 R101, -RZ, R142.H0_H0 ;  /* 0x2000008eff657230 */ /* 0x000fe40000004100 */
[----:B------:R-:W-:Y:S01]  /*3730*/  FMUL R182, R67, R182 ;  /* 0x000000b643b67220 */ /* 0x000fe20000400000 */
[-C--:B------:R-:W-:Y:S01]  /*3740*/  @P1 FMUL R103, R103, R120.reuse ;  /* 0x0000007867671220 */ /* 0x080fe20000400000 */
[----:B------:R-:W-:Y:S01]  /*3750*/  @P2 FADD R97, R97, 1 ;  /* 0x3f80000061612421 */ /* 0x000fe20000000000 */
[----:B------:R-:W-:Y:S01]  /*3760*/  FFMA R3, R178, R3, R71 ;  /* 0x00000003b2037223 */ /* 0x000fe20000000047 */
[----:B------:R-:W-:Y:S02]  /*3770*/  HADD2.F32 R89, -RZ, R140.H0_H0 ;  /* 0x2000008cff597230 */ /* 0x000fe40000004100 */
[----:B------:R-:W-:Y:S01]  /*3780*/  @P2 FADD R83, R83, 1 ;  /* 0x3f80000053532421 */ /* 0x000fe20000000000 */
[----:B------:R-:W-:Y:S01]  /*3790*/  FFMA R71, R180, R93, R99 ;  /* 0x0000005db4477223 */ /* 0x000fe20000000063 */
[--C-:B------:R-:W-:Y:S01]  /*37a0*/  FADD R104, R73, -R0.reuse ;  /* 0x8000000049687221 */ /* 0x100fe20000000000 */
[----:B------:R-:W-:Y:S01]  /*37b0*/  FFMA R99, R182, R97, R101 ;  /* 0x00000061b6637223 */ /* 0x000fe20000000065 */
[----:B------:R-:W-:Y:S01]  /*37c0*/  FADD R86, R107, -R0 ;  /* 0x800000006b567221 */ /* 0x000fe20000000000 */
[----:B------:R0:W2:Y:S01]  /*37d0*/  F2F.F16.F32 R73, R103 ;  /* 0x0000006700497304 */ /* 0x0000a20000200800 */
[----:B------:R-:W-:Y:S01]  /*37e0*/  @P1 FMUL R105, R105, R120 ;  /* 0x0000007869691220 */ /* 0x000fe20000400000 */
[----:B------:R-:W-:-:S02]  /*37f0*/  HADD2.F32 R97, -RZ, R35.H0_H0 ;  /* 0x20000023ff617230 */ /* 0x000fc40000004100 */
[--C-:B------:R-:W-:Y:S01]  /*3800*/  FADD R184, R77, -R0.reuse ;  /* 0x800000004db87221 */ /* 0x100fe20000000000 */
[----:B------:R-:W-:Y:S02]  /*3810*/  HADD2.F32 R107, -RZ, R30.H0_H0 ;  /* 0x2000001eff6b7230 */ /* 0x000fe40000004100 */
[----:B------:R-:W-:Y:S01]  /*3820*/  @P1 FMUL R3, R3, R120 ;  /* 0x0000007803031220 */ /* 0x000fe20000400000 */
[----:B------:R-:W-:Y:S01]  /*3830*/  FFMA R89, R82, R83, R89 ;  /* 0x0000005352597223 */ /* 0x000fe20000000059 */
[----:B------:R-:W-:Y:S01]  /*3840*/  FADD R90, R109, -R0 ;  /* 0x800000006d5a7221 */ /* 0x000fe20000000000 */
[----:B------:R3:W-:Y:S01]  /*3850*/  F2F.F16.F32 R83, R105 ;  /* 0x0000006900537304 */ /* 0x0007e20000200800 */
[----:B0-----:R-:W-:Y:S02]  /*3860*/  HADD2.F32 R103, -RZ, R141.H1_H1 ;  /* 0x3000008dff677230 */ /* 0x001fe40000004100 */
[----:B------:R-:W-:Y:S01]  /*3870*/  FMUL R184, R67, R184 ;  /* 0x000000b843b87220 */ /* 0x000fe20000400000 */
[----:B------:R-:W-:-:S02]  /*3880*/  HADD2.F32 R101, -RZ, R33.H0_H0 ;  /* 0x20000021ff657230 */ /* 0x000fc40000004100 */
[----:B------:R-:W-:Y:S01]  /*3890*/  @P2 FADD R97, R97, 1 ;  /* 0x3f80000061612421 */ /* 0x000fe20000000000 */
[----:B------:R-:W-:Y:S02]  /*38a0*/  HADD2.F32 R109, -RZ, R28.H0_H0 ;  /* 0x2000001cff6d7230 */ /* 0x000fe40000004100 */
[----:B------:R-:W-:Y:S01]  /*38b0*/  FADD R106, R119, -R0 ;  /* 0x80000000776a7221 */ /* 0x000fe20000000000 */
[C---:B------:R-:W-:Y:S01]  /*38c0*/  FMUL R186, R67.reuse, R186 ;  /* 0x000000ba43ba7220 */ /* 0x040fe20000400000 */
[----:B------:R0:W-:Y:S01]  /*38d0*/  F2F.F16.F32 R93, R3 ;  /* 0x00000003005d7304 */ /* 0x0001e20000200800 */
[----:B---3--:R-:W-:Y:S02]  /*38e0*/  HADD2.F32 R105, -RZ, R142.H1_H1 ;  /* 0x3000008eff697230 */ /* 0x008fe40000004100 */
[----:B------:R-:W-:Y:S01]  /*38f0*/  FMUL R188, R67, R188 ;  /* 0x000000bc43bc7220 */ /* 0x000fe20000400000 */
[----:B------:R-:W-:Y:S01]  /*3900*/  @P2 FADD R103, R103, 1 ;  /* 0x3f80000067672421 */ /* 0x000fe20000000000 */
[----:B------:R-:W-:Y:S01]  /*3910*/  @P2 FADD R107, R107, 1 ;  /* 0x3f8000006b6b2421 */ /* 0x000fe20000000000 */
[----:B------:R-:W-:-:S02]  /*3920*/  HADD2.F32 R119, -RZ, R27.H0_H0 ;  /* 0x2000001bff777230 */ /* 0x000fc40000004100 */
[----:B------:R-:W-:Y:S01]  /*3930*/  FFMA R97, R184, R97, R101 ;  /* 0x00000061b8617223 */ /* 0x000fe20000000065 */
[--C-:B------:R-:W-:Y:S01]  /*3940*/  FADD R102, R127, -R0.reuse ;  /* 0x800000007f667221 */ /* 0x100fe20000000000 */
[----:B------:R-:W-:Y:S01]  /*3950*/  FFMA R103, R186, R103, R105 ;  /* 0x00000067ba677223 */ /* 0x000fe20000000069 */
[----:B0-----:R-:W-:Y:S02]  /*3960*/  HADD2.F32 R3, -RZ, R143.H0_H0 ;  /* 0x2000008fff037230 */ /* 0x001fe40000004100 */
[----:B------:R-:W-:Y:S01]  /*3970*/  FFMA R101, R188, R107, R109 ;  /* 0x0000006bbc657223 */ /* 0x000fe2000000006d */
[----:B------:R-:W-:Y:S02]  /*3980*/  HADD2.F32 R105, -RZ, R144.H0_H0 ;  /* 0x20000090ff697230 */ /* 0x000fe40000004100 */
[----:B------:R-:W-:Y:S01]  /*3990*/  FADD R92, R75, -R0 ;  /* 0x800000004b5c7221 */ /* 0x000fe20000000000 */
[----:B------:R-:W-:Y:S02]  /*39a0*/  HADD2.F32 R107, -RZ, R31.H0_H0 ;  /* 0x2000001fff6b7230 */ /* 0x000fe40000004100 */
[----:B------:R-:W-:Y:S01]  /*39b0*/  FMUL R84, R67, R84 ;  /* 0x0000005443547220 */ /* 0x000fe20000400000 */
[----:B------:R-:W-:-:S02]  /*39c0*/  HADD2.F32 R127, -RZ, R25.H0_H0 ;  /* 0x20000019ff7f7230 */ /* 0x000fc40000004100 */
[----:B------:R-:W-:Y:S01]  /*39d0*/  @P2 FADD R3, R3, 1 ;  /* 0x3f80000003032421 */ /* 0x000fe20000000000 */
[----:B------:R-:W-:Y:S01]  /*39e0*/  FMUL R104, R67, R104 ;  /* 0x0000006843687220 */ /* 0x000fe20000400000 */
[----:B------:R-:W-:Y:S01]  /*39f0*/  @P2 FADD R119, R119, 1 ;  /* 0x3f80000077772421 */ /* 0x000fe20000000000 */
[-C--:B------:R-:W-:Y:S01]  /*3a00*/  @P1 FMUL R89, R89, R120.reuse ;  /* 0x0000007859591220 */ /* 0x080fe20000400000 */
[----:B------:R-:W-:Y:S02]  /*3a10*/  HADD2.F32 R109, -RZ, R29.H0_H0 ;  /* 0x2000001dff6d7230 */ /* 0x000fe40000004100 */
[----:B------:R-:W-:Y:S01]  /*3a20*/  @P1 FMUL R157, R157, R120 ;  /* 0x000000789d9d1220 */ /* 0x000fe20000400000 */
[----:B------:R-:W-:Y:S01]  /*3a30*/  FMUL R92, R67, R92 ;  /* 0x0000005c435c7220 */ /* 0x000fe20000400000 */
[----:B------:R-:W-:Y:S01]  /*3a40*/  @P2 FADD R107, R107, 1 ;  /* 0x3f8000006b6b2421 */ /* 0x000fe20000000000 */
[----:B------:R-:W-:Y:S01]  /*3a50*/  FFMA R3, R84, R3, R105 ;  /* 0x0000000354037223 */ /* 0x000fe20000000069 */
[----:B------:R-:W-:Y:S01]  /*3a60*/  FFMA R119, R104, R119, R127 ;  /* 0x0000007768777223 */ /* 0x000fe2000000007f */
[----:B------:R-:W-:Y:S01]  /*3a70*/  @P1 FMUL R71, R71, R120 ;  /* 0x0000007847471220 */ /* 0x000fe20000400000 */
[----:B------:R-:W-:Y:S01]  /*3a80*/  HADD2.F32 R105, -RZ, R26.H0_H0 ;  /* 0x2000001aff697230 */ /* 0x000fe20000004100 */
[----:B------:R0:W-:Y:S01]  /*3a90*/  F2F.F16.F32 R85, R157 ;  /* 0x0000009d00557304 */ /* 0x0001e20000200800 */
[----:B------:R-:W-:-:S02]  /*3aa0*/  HADD2.F32 R127, -RZ, R22.H0_H0 ;  /* 0x20000016ff7f7230 */ /* 0x000fc40000004100 */
        /* <DEDUP_REMOVED lines=19> */
[----:B------:R-:W-:Y:S01]  /*3be0*/  F2F.F16.F32 R82, R89 ;  /* 0x0000005900527304 */ /* 0x000fe20000200800 */
[----:B------:R-:W-:Y:S01]  /*3bf0*/  FFMA R107, R92, R107, R109 ;  /* 0x0000006b5c6b7223 */ /* 0x000fe2000000006d */
[----:B------:R-:W-:-:S02]  /*3c00*/  HADD2.F32 R109, -RZ, R24.H0_H0 ;  /* 0x20000018ff6d7230 */ /* 0x000fc40000004100 */
[----:B------:R-:W-:Y:S01]  /*3c10*/  FMUL R0, R67, R86 ;  /* 0x0000005643007220 */ /* 0x000fe20000400000 */
[----:B0-----:R-:W-:Y:S02]  /*3c20*/  HADD2.F32 R157, -RZ, R20.H0_H0 ;  /* 0x20000014ff9d7230 */ /* 0x001fe40000004100 */
[----:B------:R-:W-:Y:S01]  /*3c30*/  @P2 FADD R105, R105, 1 ;  /* 0x3f80000069692421 */ /* 0x000fe20000000000 */
[----:B------:R-:W-:Y:S01]  /*3c40*/  FMUL R102, R67, R102 ;  /* 0x0000006643667220 */ /* 0x000fe20000400000 */
[----:B------:R-:W-:Y:S01]  /*3c50*/  @P2 FADD R127, R127, 1 ;  /* 0x3f8000007f7f2421 */ /* 0x000fe20000000000 */
[----:B------:R0:W-:Y:S01]  /*3c60*/  F2F.F16.F32 R89, R71 ;  /* 0x0000004700597304 */ /* 0x0001e20000200800 */
[----:B------:R-:W-:Y:S02]  /*3c70*/  HADD2.F32 R111, -RZ, R144.H1_H1 ;  /* 0x30000090ff6f7230 */ /* 0x000fe40000004100 */
[----:B------:R-:W-:Y:S01]  /*3c80*/  FFMA R105, R0, R105, R109 ;  /* 0x0000006900697223 */ /* 0x000fe2000000006d */
[----:B------:R-:W-:Y:S01]  /*3c90*/  FFMA R127, R102, R127, R157 ;  /* 0x0000007f667f7223 */ /* 0x000fe2000000009d */
[----:B------:R-:W-:Y:S01]  /*3ca0*/  FMUL R90, R67, R90 ;  /* 0x0000005a435a7220 */ /* 0x000fe20000400000 */
[----:B------:R-:W3:Y:S01]  /*3cb0*/  S2R R0, SR_TID.X ;  /* 0x0000000000007919 */ /* 0x000ee20000002100 */
[----:B------:R-:W-:Y:S01]  /*3cc0*/  @P1 FMUL R3, R3, R120 ;  /* 0x0000007803031220 */ /* 0x000fe20000400000 */
[----:B------:R-:W-:-:S02]  /*3cd0*/  HADD2.F32 R115, -RZ, R146.H0_H0 ;  /* 0x20000092ff737230 */ /* 0x000fc40000004100 */
[----:B------:R-:W-:Y:S01]  /*3ce0*/  FMUL R96, R67, R96 ;  /* 0x0000006043607220 */ /* 0x000fe20000400000 */
[----:B0-----:R-:W-:Y:S01]  /*3cf0*/  HADD2.F32 R71, -RZ, R143.H1_H1 ;  /* 0x3000008fff477230 */ /* 0x001fe20000004100 */
[----:B------:R-:W0:Y:S01]  /*3d00*/  S2R R157, SR_CTAID.X ;  /* 0x00000000009d7919 */ /* 0x000e220000002500 */
[--C-:B------:R-:W-:Y:S02]  /*3d10*/  HADD2.F32 R109, -RZ, R145.reuse.H1_H1 ;  /* 0x30000091ff6d7230 */ /* 0x100fe40000004100 */
[----:B------:R-:W-:Y:S01]  /*3d20*/  @P1 FMUL R161, R161, R120 ;  /* 0x00000078a1a11220 */ /* 0x000fe20000400000 */
[----:B------:R4:W-:Y:S01]  /*3d30*/  F2F.F16.F32 R86, R3 ;  /* 0x0000000300567304 */ /* 0x0009e20000200800 */
[----:B------:R-:W-:Y:S01]  /*3d40*/  @P2 FADD R71, R71, 1 ;  /* 0x3f80000047472421 */ /* 0x000fe20000000000 */
[----:B------:R-:W-:Y:S01]  /*3d50*/  FMUL R94, R67, R94 ;  /* 0x0000005e435e7220 */ /* 0x000fe20000400000 */
[----:B------:R-:W-:Y:S01]  /*3d60*/  @P2 FADD R109, R109, 1 ;  /* 0x3f8000006d6d2421 */ /* 0x000fe20000000000 */
[----:B------:R-:W-:Y:S01]  /*3d70*/  @P1 FMUL R103, R103, R120 ;  /* 0x0000007867671220 */ /* 0x000fe20000400000 */
[----:B------:R-:W-:Y:S01]  /*3d80*/  FFMA R71, R90, R71, R111 ;  /* 0x000000475a477223 */ /* 0x000fe2000000006f */
[----:B------:R-:W-:-:S02]  /*3d90*/  HADD2.F32 R111, -RZ, R145.H0_H0 ;  /* 0x20000091ff6f7230 */ /* 0x000fc40000004100 */
[----:B------:R-:W-:Y:S01]  /*3da0*/  FMUL R106, R67, R106 ;  /* 0x0000006a436a7220 */ /* 0x000fe20000400000 */
[----:B------:R1:W-:Y:S01]  /*3db0*/  F2F.F16.F32 R78, R161 ;  /* 0x000000a1004e7304 */ /* 0x0003e20000200800 */
[----:B----4-:R-:W-:Y:S02]  /*3dc0*/  HADD2.F32 R3, -RZ, R147.H0_H0 ;  /* 0x20000093ff037230 */ /* 0x010fe40000004100 */
[-C--:B------:R-:W-:Y:S01]  /*3dd0*/  @P1 FMUL R71, R71, R120.reuse ;  /* 0x0000007847471220 */ /* 0x080fe20000400000 */
[----:B------:R-:W-:Y:S01]  /*3de0*/  @P2 FADD R111, R111, 1 ;  /* 0x3f8000006f6f2421 */ /* 0x000fe20000000000 */
[----:B------:R-:W-:Y:S02]  /*3df0*/  HADD2.F32 R102, -RZ, R23.H0_H0 ;  /* 0x20000017ff667230 */ /* 0x000fe40000004100 */
[----:B------:R-:W-:Y:S01]  /*3e00*/  @P1 FMUL R107, R107, R120 ;  /* 0x000000786b6b1220 */ /* 0x000fe20000400000 */
[----:B------:R-:W-:Y:S01]  /*3e10*/  @P2 FADD R3, R3, 1 ;  /* 0x3f80000003032421 */ /* 0x000fe20000000000 */
[----:B------:R-:W-:Y:S01]  /*3e20*/  FFMA R111, R96, R111, R115 ;  /* 0x0000006f606f7223 */ /* 0x000fe20000000073 */
[----:B------:R-:W-:-:S02]  /*3e30*/  HADD2.F32 R115, -RZ, R146.H1_H1 ;  /* 0x30000092ff737230 */ /* 0x000fc40000004100 */
[-C--:B------:R-:W-:Y:S01]  /*3e40*/  @P1 FMUL R119, R119, R120.reuse ;  /* 0x0000007877771220 */ /* 0x080fe20000400000 */
[----:B-1----:R-:W-:Y:S02]  /*3e50*/  HADD2.F32 R161, -RZ, R148.H0_H0 ;  /* 0x20000094ffa17230 */ /* 0x002fe40000004100 */
[----:B------:R-:W-:Y:S01]  /*3e60*/  @P1 FMUL R111, R111, R120 ;  /* 0x000000786f6f1220 */ /* 0x000fe20000400000 */
[----:B------:R-:W-:Y:S01]  /*3e70*/  F2F.F16.F32 R84, R103 ;  /* 0x0000006700547304 */ /* 0x000fe20000200800 */
[----:B------:R-:W-:Y:S01]  /*3e80*/  FFMA R109, R94, R109, R115 ;  /* 0x0000006d5e6d7223 */ /* 0x000fe20000000073 */
[----:B------:R-:W-:Y:S02]  /*3e90*/  HADD2.F32 R104, -RZ, R21.H0_H0 ;  /* 0x20000015ff687230 */ /* 0x000fe40000004100 */
[----:B------:R-:W-:Y:S01]  /*3ea0*/  FFMA R3, R106, R3, R161 ;  /* 0x000000036a037223 */ /* 0x000fe200000000a1 */
[C---:B------:R-:W-:Y:S01]  /*3eb0*/  FMUL R98, R67.reuse, R98 ;  /* 0x0000006243627220 */ /* 0x040fe20000400000 */
[C---:B------:R-:W-:Y:S01]  /*3ec0*/  FMUL R106, R67.reuse, R100 ;  /* 0x00000064436a7220 */ /* 0x040fe20000400000 */
[C---:B------:R-:W-:Y:S01]  /*3ed0*/  FMUL R108, R67.reuse, R108 ;  /* 0x0000006c436c7220 */ /* 0x040fe20000400000 */
[C---:B------:R-:W-:Y:S01]  /*3ee0*/  FMUL R112, R67.reuse, R112 ;  /* 0x0000007043707220 */ /* 0x040fe20000400000 */
[----:B------:R1:W-:Y:S01]  /*3ef0*/  F2F.F16.F32 R94, R111 ;  /* 0x0000006f005e7304 */ /* 0x0003e20000200800 */
[C---:B------:R-:W-:Y:S01]  /*3f00*/  FMUL R110, R67.reuse, R110 ;  /* 0x0000006e436e7220 */ /* 0x040fe20000400000 */
[C---:B------:R-:W-:Y:S01]  /*3f10*/  FMUL R114, R67.reuse, R114 ;  /* 0x0000007243727220 */ /* 0x040fe20000400000 */
[----:B------:R-:W-:Y:S01]  /*3f20*/  FMUL R116, R67, R116 ;  /* 0x0000007443747220 */ /* 0x000fe20000400000 */
[----:B------:R-:W-:Y:S01]  /*3f30*/  @P1 FMUL R109, R109, R120 ;  /* 0x000000786d6d1220 */ /* 0x000fe20000400000 */
[C---:B------:R-:W-:Y:S01]  /*3f40*/  FMUL R118, R67.reuse, R118 ;  /* 0x0000007643767220 */ /* 0x040fe20000400000 */
[C---:B------:R-:W-:Y:S01]  /*3f50*/  FMUL R126, R67.reuse, R126 ;  /* 0x0000007e437e7220 */ /* 0x040fe20000400000 */
[----:B------:R-:W-:Y:S01]  /*3f60*/  FMUL R160, R67, R160 ;  /* 0x000000a043a07220 */ /* 0x000fe20000400000 */
[----:B------:R4:W-:Y:S01]  /*3f70*/  F2F.F16.F32 R92, R71 ;  /* 0x00000047005c7304 */ /* 0x0009e20000200800 */
[----:B-1----:R-:W-:-:S02]  /*3f80*/  HADD2.F32 R111, -RZ, R149.H0_H0 ;  /* 0x20000095ff6f7230 */ /* 0x002fc40000004100 */
[C---:B------:R-:W-:Y:S01]  /*3f90*/  FMUL R165, R67.reuse, R158 ;  /* 0x0000009e43a57220 */ /* 0x040fe20000400000 */
[C---:B------:R-:W-:Y:S01]  /*3fa0*/  FMUL R162, R67.reuse, R162 ;  /* 0x000000a243a27220 */ /* 0x040fe20000400000 */
[C---:B------:R-:W-:Y:S01]  /*3fb0*/  FMUL R164, R67.reuse, R164 ;  /* 0x000000a443a47220 */ /* 0x040fe20000400000 */
[C---:B------:R-:W-:Y:S01]  /*3fc0*/  FMUL R166, R67.reuse, R166 ;  /* 0x000000a643a67220 */ /* 0x040fe20000400000 */
[C---:B------:R-:W-:Y:S01]  /*3fd0*/  FMUL R168, R67.reuse, R168 ;  /* 0x000000a843a87220 */ /* 0x040fe20000400000 */
[C---:B------:R-:W-:Y:S01]  /*3fe0*/  FMUL R170, R67.reuse, R170 ;  /* 0x000000aa43aa7220 */ /* 0x040fe20000400000 */
[----:B------:R1:W-:Y:S01]  /*3ff0*/  F2F.F16.F32 R103, R107 ;  /* 0x0000006b00677304 */ /* 0x0003e20000200800 */
[C---:B----4-:R-:W-:Y:S01]  /*4000*/  FMUL R71, R67.reuse, R88 ;  /* 0x0000005843477220 */ /* 0x050fe20000400000 */
[----:B------:R-:W-:Y:S01]  /*4010*/  @P2 FADD R102, R102, 1 ;  /* 0x3f80000066662421 */ /* 0x000fe20000000000 */
[----:B------:R-:W-:Y:S01]  /*4020*/  FMUL R172, R67, R172 ;  /* 0x000000ac43ac7220 */ /* 0x000fe20000400000 */
[----:B------:R-:W-:Y:S01]  /*4030*/  @P1 FMUL R105, R105, R120 ;  /* 0x0000007869691220 */ /* 0x000fe20000400000 */
[----:B------:R-:W-:-:S02]  /*4040*/  HADD2.F32 R67, -RZ, R18.H0_H0 ;  /* 0x20000012ff437230 */ /* 0x000fc40000004100 */
[-C--:B------:R-:W-:Y:S01]  /*4050*/  @P1 FMUL R3, R3, R120.reuse ;  /* 0x0000007803031220 */ /* 0x080fe20000400000 */
[----:B------:R-:W-:Y:S01]  /*4060*/  @P1 FMUL R127, R127, R120 ;  /* 0x000000787f7f1220 */ /* 0x000fe20000400000 */
[----:B------:R4:W-:Y:S01]  /*4070*/  F2F.F16.F32 R88, R119 ;  /* 0x0000007700587304 */ /* 0x0009e20000200800 */
[----:B-1----:R-:W-:Y:S02]  /*4080*/  HADD2.F32 R107, -RZ, R147.H1_H1 ;  /* 0x30000093ff6b7230 */ /* 0x002fe40000004100 */
[----:B------:R-:W-:Y:S01]  /*4090*/  FFMA R71, R71, R102, R104 ;  /* 0x0000006647477223 */ /* 0x000fe20000000068 */
[----:B------:R-:W-:Y:S01]  /*40a0*/  @P2 FADD R111, R111, 1 ;  /* 0x3f8000006f6f2421 */ /* 0x000fe20000000000 */
[----:B------:R-:W-:Y:S02]  /*40b0*/  HADD2.F32 R115, -RZ, R148.H1_H1 ;  /* 0x30000094ff737230 */ /* 0x000fe40000004100 */
[----:B------:R-:W-:Y:S01]  /*40c0*/  @P2 FADD R67, R67, 1 ;  /* 0x3f80000043432421 */ /* 0x000fe20000000000 */
[----:B------:R-:W-:Y:S01]  /*40d0*/  @P2 FADD R107, R107, 1 ;  /* 0x3f8000006b6b2421 */ /* 0x000fe20000000000 */
[----:B------:R-:W-:Y:S01]  /*40e0*/  @P1 FMUL R71, R71, R120 ;  /* 0x0000007847471220 */ /* 0x000fe20000400000 */
[----:B------:R1:W-:Y:S01]  /*40f0*/  F2F.F16.F32 R96, R109 ;  /* 0x0000006d00607304 */ /* 0x0003e20000200800 */
[----:B----4-:R-:W-:Y:S01]  /*4100*/  HADD2.F32 R119, -RZ, R150.H0_H0 ;  /* 0x20000096ff777230 */ /* 0x010fe20000004100 */
[----:B---3--:R-:W-:Y:S01]  /*4110*/  LOP3.LUT R158, R0, 0x7f, RZ, 0xc0, !PT ;  /* 0x0000007f009e7812 */ /* 0x008fe200078ec0ff */
[----:B------:R-:W-:Y:S01]  /*4120*/  FFMA R115, R98, R107, R115 ;  /* 0x0000006b62737223 */ /* 0x000fe20000000073 */
[----:B------:R-:W-:-:S02]  /*4130*/  HADD2.F32 R161, -RZ, R12.H0_H0 ;  /* 0x2000000cffa17230 */ /* 0x000fc40000004100 */
[-C--:B------:R-:W-:Y:S01]  /*4140*/  @P1 FMUL R69, R69, R120.reuse ;  /* 0x0000007845451220 */ /* 0x080fe20000400000 */
[----:B------:R-:W-:Y:S01]  /*4150*/  FFMA R111, R108, R111, R119 ;  /* 0x0000006f6c6f7223 */ /* 0x000fe20000000077 */
[----:B------:R-:W-:Y:S01]  /*4160*/  HADD2.F32 R119, -RZ, R149.H1_H1 ;  /* 0x30000095ff777230 */ /* 0x000fe20000004100 */
[----:B------:R-:W-:Y:S01]  /*4170*/  F2F.F16.F32 R90, R105 ;  /* 0x00000069005a7304 */ /* 0x000fe20000200800 */
[----:B-1----:R-:W-:Y:S02]  /*4180*/  HADD2.F32 R109, -RZ, R16.H0_H0 ;  /* 0x20000010ff6d7230 */ /* 0x002fe40000004100 */
[-C--:B------:R-:W-:Y:S01]  /*4190*/  @P1 FMUL R115, R115, R120.reuse ;  /* 0x0000007873731220 */ /* 0x080fe20000400000 */
[-C--:B------:R-:W-:Y:S01]  /*41a0*/  @P1 FMUL R65, R65, R120.reuse ;  /* 0x0000007841411220 */ /* 0x080fe20000400000 */
[----:B------:R-:W-:Y:S01]  /*41b0*/  @P2 FADD R119, R119, 1 ;  /* 0x3f80000077772421 */ /* 0x000fe20000000000 */
[-C--:B------:R-:W-:Y:S01]  /*41c0*/  @P1 FMUL R111, R111, R120.reuse ;  /* 0x000000786f6f1220 */ /* 0x080fe20000400000 */
[----:B------:R-:W-:Y:S01]  /*41d0*/  FFMA R67, R106, R67, R109 ;  /* 0x000000436a437223 */ /* 0x000fe2000000006d */
[----:B------:R-:W-:Y:S01]  /*41e0*/  HADD2.F32 R109, -RZ, R17.H0_H0 ;  /* 0x20000011ff6d7230 */ /* 0x000fe20000004100 */
[----:B------:R1:W-:Y:S01]  /*41f0*/  F2F.F16.F32 R100, R3 ;  /* 0x0000000300647304 */ /* 0x0003e20000200800 */
[-C--:B------:R-:W-:Y:S01]  /*4200*/  @P1 FMUL R219, R219, R120.reuse ;  /* 0x00000078dbdb1220 */ /* 0x080fe20000400000 */
[----:B------:R-:W-:Y:S01]  /*4210*/  @P1 FMUL R67, R67, R120 ;  /* 0x0000007843431220 */ /* 0x000fe20000400000 */
[----:B------:R-:W-:-:S02]  /*4220*/  HADD2.F32 R163, -RZ, R152.H1_H1 ;  /* 0x30000098ffa37230 */ /* 0x000fc40000004100 */
[-C--:B------:R-:W-:Y:S01]  /*4230*/  @P1 FMUL R167, R167, R120.reuse ;  /* 0x00000078a7a71220 */ /* 0x080fe20000400000 */
[----:B------:R-:W-:Y:S02]  /*4240*/  HADD2.F32 R174, -RZ, R39.H0_H0 ;  /* 0x20000027ffae7230 */ /* 0x000fe40000004100 */
[-C--:B------:R-:W-:Y:S01]  /*4250*/  @P1 FMUL R223, R223, R120.reuse ;  /* 0x00000078dfdf1220 */ /* 0x080fe20000400000 */
[----:B------:R-:W-:Y:S01]  /*4260*/  HADD2.F32 R171, -RZ, R156.H0_H0 ;  /* 0x2000009cffab7230 */ /* 0x000fe20000004100 */
[----:B------:R0:W-:Y:S01]  /*4270*/  F2F.F16.F32 R105, R127 ;  /* 0x0000007f00697304 */ /* 0x0001e20000200800 */
[----:B-1----:R-:W-:Y:S02]  /*4280*/  HADD2.F32 R3, -RZ, R19.H0_H0 ;  /* 0x20000013ff037230 */ /* 0x002fe40000004100 */
[-C--:B------:R-:W-:Y:S01]  /*4290*/  @P1 FMUL R207, R207, R120.reuse ;  /* 0x00000078cfcf1220 */ /* 0x080fe20000400000 */
[----:B------:R-:W-:Y:S02]  /*42a0*/  HADD2.F32 R176, -RZ, R37.H0_H0 ;  /* 0x20000025ffb07230 */ /* 0x000fe40000004100 */
[----:B------:R-:W-:Y:S01]  /*42b0*/  @P2 FADD R174, R174, 1 ;  /* 0x3f800000aeae2421 */ /* 0x000fe20000000000 */
[-C--:B------:R-:W-:Y:S01]  /*42c0*/  @P1 FMUL R217, R217, R120.reuse ;  /* 0x00000078d9d91220 */ /* 0x080fe20000400000 */
[----:B------:R-:W-:Y:S01]  /*42d0*/  @P2 FADD R3, R3, 1 ;  /* 0x3f80000003032421 */ /* 0x000fe20000000000 */
[----:B------:R-:W-:Y:S01]  /*42e0*/  @P1 FMUL R205, R205, R120 ;  /* 0x00000078cdcd1220 */ /* 0x000fe20000400000 */
[----:B------:R1:W-:Y:S01]  /*42f0*/  F2F.F16.F32 R107, R71 ;  /* 0x00000047006b7304 */ /* 0x0003e20000200800 */
[----:B0-----:R-:W-:Y:S01]  /*4300*/  SHF.L.U32 R127, R157, 0x7, RZ ;  /* 0x000000079d7f7819 */ /* 0x001fe200000006ff */
[----:B------:R-:W-:Y:S01]  /*4310*/  FFMA R3, R112, R3, R109 ;  /* 0x0000000370037223 */ /* 0x000fe2000000006d */
[----:B------:R-:W-:Y:S01]  /*4320*/  FFMA R91, R91, R174, R176 ;  /* 0x000000ae5b5b7223 */ /* 0x000fe200000000b0 */
[----:B------:R-:W-:Y:S01]  /*4330*/  HADD2.F32 R169, -RZ, R4.H0_H0 ;  /* 0x20000004ffa97230 */ /* 0x000fe20000004100 */
[----:B------:R-:W-:Y:S01]  /*4340*/  LOP3.LUT R158, R158, 0x80, R127, 0xf8, !PT ;  /* 0x000000809e9e7812 */ /* 0x000fe200078ef87f */
[----:B------:R-:W-:-:S02]  /*4350*/  HADD2.F32 R127, -RZ, R150.H1_H1 ;  /* 0x30000096ff7f7230 */ /* 0x000fc40000004100 */
[-C--:B------:R-:W-:Y:S01]  /*4360*/  @P1 FMUL R3, R3, R120.reuse ;  /* 0x0000007803031220 */ /* 0x080fe20000400000 */
[----:B------:R0:W-:Y:S01]  /*4370*/  F2F.F16.F32 R102, R115 ;  /* 0x0000007300667304 */ /* 0x0001e20000200800 */
[----:B-1----:R-:W-:Y:S01]  /*4380*/  HADD2.F32 R71, -RZ, R14.H0_H0 ;  /* 0x2000000eff477230 */ /* 0x002fe20000004100 */
[----:B------:R-:W-:Y:S01]  /*4390*/  SHF.L.U32 R64, R64, 0x10, RZ ;  /* 0x0000001040407819 */ /* 0x000fe200000006ff */
[----:B------:R-:W-:Y:S01]  /*43a0*/  FFMA R109, R110, R119, R127 ;  /* 0x000000776e6d7223 */ /* 0x000fe2000000007f */
[----:B------:R-:W-:Y:S02]  /*43b0*/  HADD2.F32 R127, -RZ, R15.H0_H0 ;  /* 0x2000000fff7f7230 */ /* 0x000fe40000004100 */
[----:B------:R-:W-:Y:S01]  /*43c0*/  @P1 FMUL R91, R91, R120 ;  /* 0x000000785b5b1220 */ /* 0x000fe20000400000 */
[----:B------:R-:W-:Y:S01]  /*43d0*/  @P2 FADD R71, R71, 1 ;  /* 0x3f80000047472421 */ /* 0x000fe20000000000 */
[----:B------:R-:W-:Y:S01]  /*43e0*/  HADD2.F32 R119, -RZ, R152.H0_H0 ;  /* 0x20000098ff777230 */ /* 0x000fe20000004100 */
[----:B------:R1:W-:Y:S01]  /*43f0*/  F2F.F16.F32 R104, R3 ;  /* 0x0000000300687304 */ /* 0x0003e20000200800 */
[----:B------:R-:W-:Y:S01]  /*4400*/  @P2 FADD R127, R127, 1 ;  /* 0x3f8000007f7f2421 */ /* 0x000fe20000000000 */
[----:B------:R-:W-:Y:S01]  /*4410*/  FFMA R71, R114, R71, R161 ;  /* 0x0000004772477223 */ /* 0x000fe200000000a1 */
[----:B------:R-:W-:-:S02]  /*4420*/  HADD2.F32 R161, -RZ, R13.H0_H0 ;  /* 0x2000000dffa17230 */ /* 0x000fc40000004100 */
[-C--:B------:R-:W-:Y:S01]  /*4430*/  @P1 FMUL R215, R215, R120.reuse ;  /* 0x00000078d7d71220 */ /* 0x080fe20000400000 */
[----:B0-----:R-:W-:Y:S02]  /*4440*/  HADD2.F32 R115, -RZ, R151.H0_H0 ;  /* 0x20000097ff737230 */ /* 0x001fe40000004100 */
[----:B------:R-:W-:Y:S01]  /*4450*/  @P1 FMUL R71, R71, R120 ;  /* 0x0000007847471220 */ /* 0x000fe20000400000 */
[----:B------:R-:W-:Y:S01]  /*4460*/  HADD2.F32 R110, -RZ, R153.H0_H0 ;  /* 0x20000099ff6e7230 */ /* 0x000fe20000004100 */
[----:B------:R0:W-:Y:S01]  /*4470*/  F2F.F16.F32 R98, R67 ;  /* 0x0000004300627304 */ /* 0x0001e20000200800 */
[----:B-1----:R-:W-:Y:S02]  /*4480*/  HADD2.F32 R3, -RZ, R11.H0_H0 ;  /* 0x2000000bff037230 */ /* 0x002fe40000004100 */
[----:B------:R-:W-:Y:S01]  /*4490*/  FFMA R127, R118, R127, R161 ;  /* 0x0000007f767f7223 */ /* 0x000fe200000000a1 */
[----:B------:R-:W-:Y:S02]  /*44a0*/  HADD2.F32 R161, -RZ, R7.H0_H0 ;  /* 0x20000007ffa17230 */ /* 0x000fe40000004100 */
[----:B------:R-:W-:Y:S01]  /*44b0*/  @P2 FADD R115, R115, 1 ;  /* 0x3f80000073732421 */ /* 0x000fe20000000000 */
[----:B------:R-:W-:-:S02]  /*44c0*/  HADD2.F32 R173, -RZ, R156.H1_H1 ;  /* 0x3000009cffad7230 */ /* 0x000fc40000004100 */
[----:B------:R-:W-:Y:S01]  /*44d0*/  @P2 FADD R3, R3, 1 ;  /* 0x3f80000003032421 */ /* 0x000fe20000000000 */
[-C--:B------:R-:W-:Y:S01]  /*44e0*/  @P1 FMUL R201, R201, R120.reuse ;  /* 0x00000078c9c91220 */ /* 0x080fe20000400000 */
[----:B------:R-:W1:Y:S01]  /*44f0*/  F2F.F16.F32 R2, R69 ;  /* 0x0000004500027304 */ /* 0x000e620000200800 */
[----:B0-----:R-:W-:Y:S02]  /*4500*/  HADD2.F32 R67, -RZ, R151.H1_H1 ;  /* 0x30000097ff437230 */ /* 0x001fe40000004100 */
[----:B------:R-:W-:Y:S01]  /*4510*/  FFMA R161, R162, R3, R161 ;  /* 0x00000003a2a17223 */ /* 0x000fe200000000a1 */
[----:B------:R-:W-:Y:S02]  /*4520*/  HADD2.F32 R3, -RZ, R153.H1_H1 ;  /* 0x30000099ff037230 */ /* 0x000fe40000004100 */
[----:B------:R-:W-:Y:S01]  /*4530*/  FFMA R115, R116, R115, R119 ;  /* 0x0000007374737223 */ /* 0x000fe20000000077 */
[----:B------:R-:W-:Y:S02]  /*4540*/  HADD2.F32 R119, -RZ, R6.H0_H0 ;  /* 0x20000006ff777230 */ /* 0x000fe40000004100 */
[----:B------:R-:W-:Y:S01]  /*4550*/  @P2 FADD R67, R67, 1 ;  /* 0x3f80000043432421 */ /* 0x000fe20000000000 */
[----:B------:R-:W-:Y:S01]  /*4560*/  @P1 FMUL R221, R221, R120 ;  /* 0x00000078dddd1220 */ /* 0x000fe20000400000 */
[----:B------:R0:W-:Y:S01]  /*4570*/  F2F.F16.F32 R108, R71 ;  /* 0x00000047006c7304 */ /* 0x0001e20000200800 */
[----:B------:R-:W-:Y:S01]  /*4580*/  @P2 FADD R3, R3, 1 ;  /* 0x3f80000003032421 */ /* 0x000fe20000000000 */
[----:B------:R-:W-:Y:S01]  /*4590*/  FFMA R67, R126, R67, R163 ;  /* 0x000000437e437223 */ /* 0x000fe200000000a3 */
[----:B------:R-:W-:-:S02]  /*45a0*/  HADD2.F32 R163, -RZ, R155.H1_H1 ;  /* 0x3000009bffa37230 */ /* 0x000fc40000004100 */
[-C--:B------:R-:W-:Y:S01]  /*45b0*/  @P1 FMUL R115, R115, R120.reuse ;  /* 0x0000007873731220 */ /* 0x080fe20000400000 */
[----:B--2---:R-:W-:Y:S01]  /*45c0*/  SHF.L.U32 R73, R73, 0x10, RZ ;  /* 0x0000001049497819 */ /* 0x004fe200000006ff */
[----:B------:R-:W-:Y:S01]  /*45d0*/  @P1 FMUL R67, R67, R120 ;  /* 0x0000007843431220 */ /* 0x000fe20000400000 */
[----:B------:R-:W-:Y:S01]  /*45e0*/  HADD2.F32 R112, -RZ, R155.H0_H0 ;  /* 0x2000009bff707230 */ /* 0x000fe20000004100 */
[----:B------:R2:W-:Y:S01]  /*45f0*/  F2F.F16.F32 R106, R111 ;  /* 0x0000006f006a7304 */ /* 0x0005e20000200800 */
[----:B0-----:R-:W-:Y:S02]  /*4600*/  HADD2.F32 R71, -RZ, R154.H0_H0 ;  /* 0x2000009aff477230 */ /* 0x001fe40000004100 */
[----:B------:R-:W-:Y:S01]  /*4610*/  FFMA R163, R164, R3, R163 ;  /* 0x00000003a4a37223 */ /* 0x000fe200000000a3 */
[----:B-1----:R-:W-:-:S04]  /*4620*/  IMAD.WIDE.U32 R2, R2, 0x10000, RZ ;  /* 0x0001000002027825 */ /* 0x002fc800078e00ff */
[----:B------:R-:W-:Y:S01]  /*4630*/  @P2 FADD R110, R110, 1 ;  /* 0x3f8000006e6e2421 */ /* 0x000fe20000000000 */
[-C--:B------:R-:W-:Y:S01]  /*4640*/  @P1 FMUL R99, R99, R120.reuse ;  /* 0x0000007863631220 */ /* 0x080fe20000400000 */
[----:B------:R-:W-:Y:S01]  /*4650*/  @P2 FADD R71, R71, 1 ;  /* 0x3f80000047472421 */ /* 0x000fe20000000000 */
[-C--:B------:R-:W-:Y:S01]  /*4660*/  @P1 FMUL R127, R127, R120.reuse ;  /* 0x000000787f7f1220 */ /* 0x080fe20000400000 */
[----:B------:R-:W0:Y:S01]  /*4670*/  F2F.F16.F32 R65, R65 ;  /* 0x0000004100417304 */ /* 0x000e220000200800 */
[----:B--2---:R-:W-:Y:S02]  /*4680*/  HADD2.F32 R111, -RZ, R10.H0_H0 ;  /* 0x2000000aff6f7230 */ /* 0x004fe40000004100 */
[----:B------:R-:W-:Y:S01]  /*4690*/  FFMA R171, R168, R71, R171 ;  /* 0x00000047a8ab7223 */ /* 0x000fe200000000ab */
[----:B------:R-:W-:Y:S01]  /*46a0*/  HADD2.F32 R71, -RZ, R9.H0_H0 ;  /* 0x20000009ff477230 */ /* 0x000fe20000004100 */
[----:B------:R-:W-:Y:S01]  /*46b0*/  LOP3.LUT R3, R64, R3, R199, 0xfe, !PT ;  /* 0x0000000340037212 */ /* 0x000fe200078efec7 */
[-C--:B------:R-:W-:Y:S01]  /*46c0*/  @P1 FMUL R203, R203, R120.reuse ;  /* 0x00000078cbcb1220 */ /* 0x080fe20000400000 */
[----:B------:R-:W-:Y:S01]  /*46d0*/  @P2 FADD R111, R111, 1 ;  /* 0x3f8000006f6f2421 */ /* 0x000fe20000000000 */
[----:B------:R-:W-:Y:S01]  /*46e0*/  @P1 FMUL R109, R109, R120 ;  /* 0x000000786d6d1220 */ /* 0x000fe20000400000 */
[----:B------:R-:W1:Y:S01]  /*46f0*/  F2F.F16.F32 R72, R219 ;  /* 0x000000db00487304 */ /* 0x000e620000200800 */
[----:B------:R-:W-:Y:S01]  /*4700*/  @P2 FADD R71, R71, 1 ;  /* 0x3f80000047472421 */ /* 0x000fe20000000000 */
[----:B------:R-:W-:Y:S01]  /*4710*/  FFMA R119, R160, R111, R119 ;  /* 0x0000006fa0777223 */ /* 0x000fe20000000077 */
[----:B------:R-:W-:Y:S01]  /*4720*/  SHF.L.U32 R93, R93, 0x10, RZ ;  /* 0x000000105d5d7819 */ /* 0x000fe200000006ff */
[----:B------:R-:W-:Y:S01]  /*4730*/  FFMA R165, R165, R110, R112 ;  /* 0x0000006ea5a57223 */ /* 0x000fe20000000070 */
[-C--:B------:R-:W-:Y:S01]  /*4740*/  @P1 FMUL R171, R171, R120.reuse ;  /* 0x00000078abab1220 */ /* 0x080fe20000400000 */
[-C--:B------:R-:W-:Y:S01]  /*4750*/  @P1 FMUL R97, R97, R120.reuse ;  /* 0x0000007861611220 */ /* 0x080fe20000400000 */
[----:B0-----:R-:W-:Y:S01]  /*4760*/  LOP3.LUT R2, R2, R65, RZ, 0xfc, !PT ;  /* 0x0000004102027212 */ /* 0x001fe200078efcff */
[----:B------:R0:W-:Y:S01]  /*4770*/  F2F.F16.F32 R87, R167 ;  /* 0x000000a700577304 */ /* 0x0001e20000200800 */
[-C--:B------:R-:W-:Y:S01]  /*4780*/  @P1 FMUL R101, R101, R120.reuse ;  /* 0x0000007865651220 */ /* 0x080fe20000400000 */
[-C--:B------:R-:W-:Y:S01]  /*4790*/  @P1 FMUL R165, R165, R120.reuse ;  /* 0x00000078a5a51220 */ /* 0x080fe20000400000 */
[----:B------:R-:W-:Y:S01]  /*47a0*/  SHF.L.U32 R76, R76, 0x10, RZ ;  /* 0x000000104c4c7819 */ /* 0x000fe200000006ff */
[-C--:B------:R-:W-:Y:S01]  /*47b0*/  @P1 FMUL R163, R163, R120.reuse ;  /* 0x00000078a3a31220 */ /* 0x080fe20000400000 */
[----:B------:R-:W-:Y:S01]  /*47c0*/  SHF.L.U32 R80, R80, 0x10, RZ ;  /* 0x0000001050507819 */ /* 0x000fe200000006ff */
[----:B------:R-:W-:Y:S01]  /*47d0*/  @P1 FMUL R119, R119, R120 ;  /* 0x0000007877771220 */ /* 0x000fe20000400000 */
[----:B-1----:R-:W-:Y:S01]  /*47e0*/  IMAD.WIDE.U32 R64, R72, 0x10000, RZ ;  /* 0x0001000048407825 */ /* 0x002fe200078e00ff */
[----:B------:R-:W-:Y:S01]  /*47f0*/  F2F.F16.F32 R159, R223 ;  /* 0x000000df009f7304 */ /* 0x000fe20000200800 */
[----:B------:R-:W-:-:S02]  /*4800*/  SHF.L.U32 R102, R102, 0x10, RZ ;  /* 0x0000001066667819 */ /* 0x000fc400000006ff */
[----:B------:R-:W-:Y:S01]  /*4810*/  @P1 FMUL R161, R161, R120 ;  /* 0x00000078a1a11220 */ /* 0x000fe20000400000 */
[----:B0-----:R-:W-:Y:S01]  /*4820*/  HADD2.F32 R167, -RZ, R8.H0_H0 ;  /* 0x20000008ffa77230 */ /* 0x001fe20000004100 */
[----:B------:R-:W-:Y:S02]  /*4830*/  SHF.L.U32 R84, R84, 0x10, RZ ;  /* 0x0000001054547819 */ /* 0x000fe400000006ff */
[----:B------:R-:W-:Y:S01]  /*4840*/  SHF.L.U32 R92, R92, 0x10, RZ ;  /* 0x000000105c5c7819 */ /* 0x000fe200000006ff */
[----:B------:R-:W0:Y:S01]  /*4850*/  F2F.F16.F32 R70, R207 ;  /* 0x000000cf00467304 */ /* 0x000e220000200800 */
[----:B------:R-:W-:-:S04]  /*4860*/  @P2 FADD R167, R167, 1 ;  /* 0x3f800000a7a72421 */ /* 0x000fc80000000000 */
[----:B------:R-:W-:Y:S01]  /*4870*/  FFMA R167, R166, R167, R169 ;  /* 0x000000a7a6a77223 */ /* 0x000fe200000000a9 */
[----:B------:R-:W-:Y:S02]  /*4880*/  HADD2.F32 R169, -RZ, R154.H1_H1 ;  /* 0x3000009affa97230 */ /* 0x000fe40000004100 */
[----:B------:R1:W-:Y:S01]  /*4890*/  F2F.F16.F32 R111, R115 ;  /* 0x00000073006f7304 */ /* 0x0003e20000200800 */
[----:B------:R-:W-:Y:S02]  /*48a0*/  @P1 FMUL R167, R167, R120 ;  /* 0x00000078a7a71220 */ /* 0x000fe40000400000 */
[----:B------:R-:W-:Y:S01]  /*48b0*/  @P2 FADD R169, R169, 1 ;  /* 0x3f800000a9a92421 */ /* 0x000fe20000000000 */
[----:B0-----:R-:W-:-:S04]  /*48c0*/  SHF.L.U32 R72, R70, 0x10, RZ ;  /* 0x0000001046487819 */ /* 0x001fc800000006ff */
[----:B------:R-:W-:Y:S01]  /*48d0*/  F2F.F16.F32 R74, R217 ;  /* 0x000000d9004a7304 */ /* 0x000fe20000200800 */
[----:B-1----:R-:W-:Y:S02]  /*48e0*/  HADD2.F32 R115, -RZ, R5.H0_H0 ;  /* 0x20000005ff737230 */ /* 0x002fe40000004100 */
[----:B------:R-:W-:-:S03]  /*48f0*/  FFMA R169, R172, R169, R173 ;  /* 0x000000a9aca97223 */ /* 0x000fc600000000ad */
[----:B------:R-:W-:Y:S01]  /*4900*/  FFMA R115, R170, R71, R115 ;  /* 0x00000047aa737223 */ /* 0x000fe20000000073 */
[----:B------:R-:W-:Y:S01]  /*4910*/  SHF.L.U32 R71, R66, 0x10, RZ ;  /* 0x0000001042477819 */ /* 0x000fe200000006ff */
[----:B------:R-:W0:Y:S01]  /*4920*/  F2F.F16.F32 R75, R205 ;  /* 0x000000cd004b7304 */ /* 0x000e220000200800 */
[-C--:B------:R-:W-:Y:S01]  /*4930*/  @P1 FMUL R169, R169, R120.reuse ;  /* 0x00000078a9a91220 */ /* 0x080fe20000400000 */
[----:B------:R-:W-:Y:S01]  /*4940*/  @P1 FMUL R115, R115, R120 ;  /* 0x0000007873731220 */ /* 0x000fe20000400000 */
[----:B------:R-:W-:Y:S01]  /*4950*/  LOP3.LUT R65, R71, R65, R159, 0xfe, !PT ;  /* 0x0000004147417212 */ /* 0x000fe200078efe9f */
[----:B------:R-:W-:-:S04]  /*4960*/  IMAD.WIDE.U32 R70, R78, 0x10000, RZ ;  /* 0x000100004e467825 */ /* 0x000fc800078e00ff */
[----:B------:R-:W-:Y:S01]  /*4970*/  F2F.F16.F32 R91, R91 ;  /* 0x0000005b005b7304 */ /* 0x000fe20000200800 */
[----:B------:R-:W-:Y:S02]  /*4980*/  LOP3.LUT R70, R70, R85, RZ, 0xfc, !PT ;  /* 0x0000005546467212 */ /* 0x000fe400078efcff */
[----:B0-----:R-:W-:-:S05]  /*4990*/  LOP3.LUT R71, R73, R71, R75, 0xfe, !PT ;  /* 0x0000004749477212 */ /* 0x001fca00078efe4b */
[----:B------:R-:W0:Y:S08]  /*49a0*/  F2F.F16.F32 R69, R215 ;  /* 0x000000d700457304 */ /* 0x000e300000200800 */
[----:B------:R-:W1:Y:S01]  /*49b0*/  F2F.F16.F32 R79, R201 ;  /* 0x000000c9004f7304 */ /* 0x000e620000200800 */
[----:B0-----:R-:W-:-:S07]  /*49c0*/  LOP3.LUT R64, R64, R69, RZ, 0xfc, !PT ;  /* 0x0000004540407212 */ /* 0x001fce00078efcff */
[----:B------:R0:W-:Y:S01]  /*49d0*/  F2F.F16.F32 R114, R67 ;  /* 0x0000004300727304 */ /* 0x0001e20000200800 */
[----:B------:R-:W-:-:S05]  /*49e0*/  IMAD.WIDE.U32 R68, R68, 0x10000, RZ ;  /* 0x0001000044447825 */ /* 0x000fca00078e00ff */
[----:B------:R-:W-:Y:S01]  /*49f0*/  LOP3.LUT R69, R72, R69, R87, 0xfe, !PT ;  /* 0x0000004548457212 */ /* 0x000fe200078efe57 */
[----:B-1----:R-:W-:Y:S01]  /*4a00*/  IMAD.WIDE.U32 R72, R79, 0x10000, RZ ;  /* 0x000100004f487825 */ /* 0x002fe200078e00ff */
[----:B------:R-:W1:Y:S03]  /*4a10*/  F2F.F16.F32 R95, R221 ;  /* 0x000000dd005f7304 */ /* 0x000e660000200800 */
[----:B0-----:R-:W-:Y:S01]  /*4a20*/  IMAD.WIDE.U32 R66, R74, 0x10000, RZ ;  /* 0x000100004a427825 */ /* 0x001fe200078e00ff */
[----:B------:R-:W-:Y:S02]  /*4a30*/  LOP3.LUT R73, R80, R73, R81, 0xfe, !PT ;  /* 0x0000004950497212 */ /* 0x000fe400078efe51 */
[----:B------:R-:W-:Y:S01]  /*4a40*/  SHF.L.U32 R81, R96, 0x10, RZ ;  /* 0x0000001060517819 */ /* 0x000fe200000006ff */
[----:B------:R-:W-:Y:S01]  /*4a50*/  IMAD.WIDE.U32 R74, R82, 0x10000, RZ ;  /* 0x00010000524a7825 */ /* 0x000fe200078e00ff */
[----:B------:R-:W0:Y:S01]  /*4a60*/  F2F.F16.F32 R77, R203 ;  /* 0x000000cb004d7304 */ /* 0x000e220000200800 */
[----:B------:R-:W-:-:S02]  /*4a70*/  LOP3.LUT R67, R76, R67, R117, 0xfe, !PT ;  /* 0x000000434c437212 */ /* 0x000fc400078efe75 */
[----:B------:R-:W-:Y:S01]  /*4a80*/  IMAD.WIDE.U32 R78, R86, 0x10000, RZ ;  /* 0x00010000564e7825 */ /* 0x000fe200078e00ff */
[----:B------:R-:W-:Y:S02]  /*4a90*/  LOP3.LUT R75, R93, R75, R91, 0xfe, !PT ;  /* 0x0000004b5d4b7212 */ /* 0x000fe400078efe5b */
[----:B------:R-:W-:Y:S01]  /*4aa0*/  LOP3.LUT R74, R74, R83, RZ, 0xfc, !PT ;  /* 0x000000534a4a7212 */ /* 0x000fe200078efcff */
[----:B------:R-:W-:Y:S01]  /*4ab0*/  IMAD.WIDE.U32 R82, R100, 0x10000, RZ ;  /* 0x0001000064527825 */ /* 0x000fe200078e00ff */
[----:B------:R2:W-:Y:S01]  /*4ac0*/  F2F.F16.F32 R110, R127 ;  /* 0x0000007f006e7304 */ /* 0x0005e20000200800 */
[----:B-1----:R-:W-:Y:S02]  /*4ad0*/  LOP3.LUT R68, R68, R95, RZ, 0xfc, !PT ;  /* 0x0000005f44447212 */ /* 0x002fe400078efcff */
[----:B------:R-:W-:Y:S01]  /*4ae0*/  IMAD.WIDE.U32 R94, R94, 0x10000, RZ ;  /* 0x000100005e5e7825 */ /* 0x000fe200078e00ff */
[----:B------:R-:W-:Y:S02]  /*4af0*/  LOP3.LUT R83, R102, R83, R107, 0xfe, !PT ;  /* 0x0000005366537212 */ /* 0x000fe400078efe6b */
[----:B------:R-:W-:Y:S01]  /*4b00*/  LOP3.LUT R66, R66, R113, RZ, 0xfc, !PT ;  /* 0x0000007142427212 */ /* 0x000fe200078efcff */
[----:B------:R-:W-:Y:S01]  /*4b10*/  IMAD R93, R121, 0xf00, R158 ;  /* 0x00000f00795d7824 */ /* 0x000fe200078e029e */
[----:B------:R-:W1:Y:S01]  /*4b20*/  F2F.F16.F32 R99, R99 ;  /* 0x0000006300637304 */ /* 0x000e620000200800 */
[----:B--2---:R-:W2:Y:S01]  /*4b30*/  LDC.64 R126, c[0x0][0x3c8] ;  /* 0x0000f200ff7e7b82 */ /* 0x004ea20000000a00 */
[----:B0-----:R-:W-:Y:S01]  /*4b40*/  LOP3.LUT R72, R72, R77, RZ, 0xfc, !PT ;  /* 0x0000004d48487212 */ /* 0x001fe200078efcff */
[----:B------:R-:W-:Y:S01]  /*4b50*/  IMAD.WIDE.U32 R106, R106, 0x10000, RZ ;  /* 0x000100006a6a7825 */ /* 0x000fe200078e00ff */
[----:B------:R-:W-:-:S02]  /*4b60*/  LOP3.LUT R80, R94, R90, RZ, 0xfc, !PT ;  /* 0x0000005a5e507212 */ /* 0x000fc400078efcff */
[----:B------:R-:W-:Y:S01]  /*4b70*/  LOP3.LUT R81, R81, R95, R88, 0xfe, !PT ;  /* 0x0000005f51517212 */ /* 0x000fe200078efe58 */
[----:B------:R-:W-:Y:S01]  /*4b80*/  IMAD.WIDE.U32 R86, R111, 0x10000, RZ ;  /* 0x000100006f567825 */ /* 0x000fe200078e00ff */
[----:B------:R-:W0:Y:S01]  /*4b90*/  F2F.F16.F32 R91, R171 ;  /* 0x000000ab005b7304 */ /* 0x000e220000200800 */
[----:B------:R-:W-:Y:S02]  /*4ba0*/  IADD3 R95, PT, PT, R93, 0x100, RZ ;  /* 0x000001005d5f7810 */ /* 0x000fe40007ffe0ff */
[----:B------:R-:W-:Y:S02]  /*4bb0*/  LOP3.LUT R79, R92, R79, R103, 0xfe, !PT ;  /* 0x0000004f5c4f7212 */ /* 0x000fe400078efe67 */
[----:B------:R-:W-:Y:S01]  /*4bc0*/  LOP3.LUT R82, R82, R105, RZ, 0xfc, !PT ;  /* 0x0000006952527212 */ /* 0x000fe200078efcff */
[----:B-1----:R-:W-:Y:S02]  /*4bd0*/  IMAD.WIDE.U32 R76, R99, 0x10000, RZ ;  /* 0x00010000634c7825 */ /* 0x002fe400078e00ff */
[----:B------:R-:W1:Y:S01]  /*4be0*/  F2F.F16.F32 R109, R109 ;  /* 0x0000006d006d7304 */ /* 0x000e620000200800 */
[----:B------:R-:W-:-:S02]  /*4bf0*/  IADD3 R99, PT, PT, R93, 0x300, RZ ;  /* 0x000003005d637810 */ /* 0x000fc40007ffe0ff */
[----:B------:R-:W-:Y:S02]  /*4c00*/  IADD3 R103, PT, PT, R93, 0x500, RZ ;  /* 0x000005005d677810 */ /* 0x000fe40007ffe0ff */
[----:B------:R-:W-:Y:S01]  /*4c10*/  LOP3.LUT R76, R76, R89, RZ, 0xfc, !PT ;  /* 0x000000594c4c7212 */ /* 0x000fe200078efcff */
[----:B0-----:R-:W-:Y:S02]  /*4c20*/  IMAD.WIDE.U32 R90, R91, 0x10000, RZ ;  /* 0x000100005b5a7825 */ /* 0x001fe400078e00ff */
[----:B------:R-:W0:Y:S01]  /*4c30*/  F2F.F16.F32 R169, R169 ;  /* 0x000000a900a97304 */ /* 0x000e220000200800 */
[----:B------:R-:W-:Y:S02]  /*4c40*/  SHF.L.U32 R89, R114, 0x10, RZ ;  /* 0x0000001072597819 */ /* 0x000fe400000006ff */
[----:B------:R-:W-:Y:S01]  /*4c50*/  IADD3 R105, PT, PT, R93, 0x600, RZ ;  /* 0x000006005d697810 */ /* 0x000fe20007ffe0ff */
[----:B--2---:R-:W-:Y:S01]  /*4c60*/  IMAD.WIDE.U32 R94, R95, 0x8, R126 ;  /* 0x000000085f5e7825 */ /* 0x004fe200078e007e */
[----:B------:R-:W-:-:S02]  /*4c70*/  IADD3 R111, PT, PT, R93, 0x900, RZ ;  /* 0x000009005d6f7810 */ /* 0x000fc40007ffe0ff */
[----:B-1----:R-:W-:Y:S01]  /*4c80*/  SHF.L.U32 R109, R109, 0x10, RZ ;  /* 0x000000106d6d7819 */ /* 0x002fe200000006ff */
[----:B------:R-:W1:Y:S01]  /*4c90*/  F2F.F16.F32 R97, R97 ;  /* 0x0000006100617304 */ /* 0x000e620000200800 */
[----:B------:R-:W-:Y:S01]  /*4ca0*/  IADD3 R113, PT, PT, R93, 0xa00, RZ ;  /* 0x00000a005d717810 */ /* 0x000fe20007ffe0ff */
[----:B------:R-:W-:Y:S01]  /*4cb0*/  IMAD.WIDE.U32 R102, R103, 0x8, R126 ;  /* 0x0000000867667825 */ /* 0x000fe200078e007e */
[----:B------:R-:W-:Y:S02]  /*4cc0*/  LOP3.LUT R85, R109, R107, R104, 0xfe, !PT ;  /* 0x0000006b6d557212 */ /* 0x000fe400078efe68 */
[----:B------:R-:W-:Y:S01]  /*4cd0*/  IADD3 R107, PT, PT, R93, 0x700, RZ ;  /* 0x000007005d6b7810 */ /* 0x000fe20007ffe0ff */
[----:B------:R-:W-:Y:S01]  /*4ce0*/  IMAD.WIDE.U32 R104, R105, 0x8, R126 ;  /* 0x0000000869687825 */ /* 0x000fe200078e007e */
[----:B0-----:R-:W-:Y:S01]  /*4cf0*/  SHF.L.U32 R169, R169, 0x10, RZ ;  /* 0x00000010a9a97819 */ /* 0x001fe200000006ff */
[----:B------:R-:W0:Y:S01]  /*4d00*/  F2F.F16.F32 R101, R101 ;  /* 0x0000006500657304 */ /* 0x000e220000200800 */
[----:B------:R-:W-:-:S02]  /*4d10*/  IADD3 R109, PT, PT, R93, 0x800, RZ ;  /* 0x000008005d6d7810 */ /* 0x000fc40007ffe0ff */
[C---:B------:R-:W-:Y:S02]  /*4d20*/  IADD3 R117, PT, PT, R93.reuse, 0xc00, RZ ;  /* 0x00000c005d757810 */ /* 0x040fe40007ffe0ff */
[C---:B------:R-:W-:Y:S02]  /*4d30*/  IADD3 R159, PT, PT, R93.reuse, 0xe00, RZ ;  /* 0x00000e005d9f7810 */ /* 0x040fe40007ffe0ff */
[----:B-1----:R-:W-:Y:S01]  /*4d40*/  LOP3.LUT R77, R84, R77, R97, 0xfe, !PT ;  /* 0x0000004d544d7212 */ /* 0x002fe200078efe61 */
[----:B------:R-:W1:Y:S01]  /*4d50*/  F2F.F16.F32 R115, R115 ;  /* 0x0000007300737304 */ /* 0x000e620000200800 */
[----:B------:R-:W-:Y:S01]  /*4d60*/  IADD3 R97, PT, PT, R93, 0x200, RZ ;  /* 0x000002005d617810 */ /* 0x000fe20007ffe0ff */
[----:B------:R-:W-:Y:S01]  /*4d70*/  IMAD.WIDE.U32 R116, R117, 0x8, R126 ;  /* 0x0000000875747825 */ /* 0x000fe200078e007e */
[----:B------:R-:W-:Y:S02]  /*4d80*/  LOP3.LUT R84, R106, R98, RZ, 0xfc, !PT ;  /* 0x000000626a547212 */ /* 0x000fe400078efcff */
[----:B------:R-:W-:Y:S01]  /*4d90*/  LOP3.LUT R87, R89, R87, R110, 0xfe, !PT ;  /* 0x0000005759577212 */ /* 0x000fe200078efe6e */
[--C-:B------:R-:W-:Y:S01]  /*4da0*/  IMAD.WIDE.U32 R96, R97, 0x8, R126.reuse ;  /* 0x0000000861607825 */ /* 0x100fe200078e007e */
[----:B0-----:R-:W-:Y:S01]  /*4db0*/  LOP3.LUT R78, R78, R101, RZ, 0xfc, !PT ;  /* 0x000000654e4e7212 */ /* 0x001fe200078efcff */
[----:B------:R-:W0:Y:S01]  /*4dc0*/  F2F.F16.F32 R165, R165 ;  /* 0x000000a500a57304 */ /* 0x000e220000200800 */
[----:B------:R-:W-:Y:S01]  /*4dd0*/  IADD3 R101, PT, PT, R93, 0x400, RZ ;  /* 0x000004005d657810 */ /* 0x000fe20007ffe0ff */
[----:B------:R-:W-:Y:S01]  /*4de0*/  IMAD.WIDE.U32 R98, R99, 0x8, R126 ;  /* 0x0000000863627825 */ /* 0x000fe200078e007e */
[----:B------:R-:W-:-:S03]  /*4df0*/  LOP3.LUT R86, R86, R108, RZ, 0xfc, !PT ;  /* 0x0000006c56567212 */ /* 0x000fc600078efcff */
[----:B------:R-:W-:Y:S01]  /*4e00*/  IMAD.WIDE.U32 R100, R101, 0x8, R126 ;  /* 0x0000000865647825 */ /* 0x000fe200078e007e */
[----:B-1----:R-:W-:Y:S01]  /*4e10*/  LOP3.LUT R91, R169, R91, R115, 0xfe, !PT ;  /* 0x0000005ba95b7212 */ /* 0x002fe200078efe73 */
[----:B------:R1:W2:Y:S01]  /*4e20*/  F2F.F16.F32 R112, R119 ;  /* 0x0000007700707304 */ /* 0x0002a20000200800 */
[----:B------:R-:W-:Y:S01]  /*4e30*/  IADD3 R115, PT, PT, R93, 0xb00, RZ ;  /* 0x00000b005d737810 */ /* 0x000fe20007ffe0ff */
[----:B------:R-:W-:-:S04]  /*4e40*/  IMAD.WIDE.U32 R106, R107, 0x8, R126 ;  /* 0x000000086b6a7825 */ /* 0x000fc800078e007e */
[--C-:B------:R-:W-:Y:S02]  /*4e50*/  IMAD.WIDE.U32 R108, R109, 0x8, R126.reuse ;  /* 0x000000086d6c7825 */ /* 0x100fe400078e007e */
[----:B------:R-:W3:Y:S01]  /*4e60*/  F2F.F16.F32 R163, R163 ;  /* 0x000000a300a37304 */ /* 0x000ee20000200800 */
[C---:B-1----:R-:W-:Y:S01]  /*4e70*/  IADD3 R119, PT, PT, R93.reuse, 0xd00, RZ ;  /* 0x00000d005d777810 */ /* 0x042fe20007ffe0ff */
[----:B------:R-:W-:-:S04]  /*4e80*/  IMAD.WIDE.U32 R92, R93, 0x8, R126 ;  /* 0x000000085d5c7825 */ /* 0x000fc800078e007e */
[----:B0-----:R-:W-:Y:S01]  /*4e90*/  IMAD.WIDE.U32 R88, R165, 0x10000, RZ ;  /* 0x00010000a5587825 */ /* 0x001fe200078e00ff */
[----:B------:R1:W-:Y:S01]  /*4ea0*/  STG.E.64 desc[UR8][R92.64], R2 ;  /* 0x000000025c007986 */ /* 0x0003e2000c101b08 */
[----:B------:R-:W0:Y:S02]  /*4eb0*/  F2F.F16.F32 R161, R161 ;  /* 0x000000a100a17304 */ /* 0x000e240000200800 */
[--C-:B------:R-:W-:Y:S01]  /*4ec0*/  IMAD.WIDE.U32 R110, R111, 0x8, R126.reuse ;  /* 0x000000086f6e7825 */ /* 0x100fe200078e007e */
[----:B------:R1:W-:Y:S01]  /*4ed0*/  STG.E.64 desc[UR8][R94.64], R64 ;  /* 0x000000405e007986 */ /* 0x0003e2000c101b08 */
[----:B--2---:R-:W-:Y:S02]  /*4ee0*/  LOP3.LUT R88, R88, R112, RZ, 0xfc, !PT ;  /* 0x0000007058587212 */ /* 0x004fe400078efcff */
[--C-:B------:R-:W-:Y:S01]  /*4ef0*/  IMAD.WIDE.U32 R112, R113, 0x8, R126.reuse ;  /* 0x0000000871707825 */ /* 0x100fe200078e007e */
[----:B------:R1:W-:Y:S01]  /*4f00*/  STG.E.64 desc[UR8][R96.64], R66 ;  /* 0x0000004260007986 */ /* 0x0003e2000c101b08 */
[----:B------:R-:W2:Y:S01]  /*4f10*/  F2F.F16.F32 R167, R167 ;  /* 0x000000a700a77304 */ /* 0x000ea20000200800 */
[----:B---3--:R-:W-:Y:S01]  /*4f20*/  SHF.L.U32 R163, R163, 0x10, RZ ;  /* 0x00000010a3a37819 */ /* 0x008fe200000006ff */
[--C-:B------:R-:W-:Y:S01]  /*4f30*/  IMAD.WIDE.U32 R114, R115, 0x8, R126.reuse ;  /* 0x0000000873727825 */ /* 0x100fe200078e007e */
[----:B------:R1:W-:Y:S03]  /*4f40*/  STG.E.64 desc[UR8][R98.64], R68 ;  /* 0x0000004462007986 */ /* 0x0003e6000c101b08 */
[----:B------:R-:W-:Y:S01]  /*4f50*/  IMAD.WIDE.U32 R118, R119, 0x8, R126 ;  /* 0x0000000877767825 */ /* 0x000fe200078e007e */
[----:B------:R1:W-:Y:S01]  /*4f60*/  STG.E.64 desc[UR8][R100.64], R70 ;  /* 0x0000004664007986 */ /* 0x0003e2000c101b08 */
[----:B0-----:R-:W-:-:S02]  /*4f70*/  LOP3.LUT R89, R163, R89, R161, 0xfe, !PT ;  /* 0x00000059a3597212 */ /* 0x001fc400078efea1 */
[----:B------:R-:W-:Y:S01]  /*4f80*/  IMAD.WIDE.U32 R126, R159, 0x8, R126 ;  /* 0x000000089f7e7825 */ /* 0x000fe200078e007e */
[----:B------:R1:W-:Y:S04]  /*4f90*/  STG.E.64 desc[UR8][R102.64], R72 ;  /* 0x0000004866007986 */ /* 0x0003e8000c101b08 */
[----:B------:R1:W-:Y:S01]  /*4fa0*/  STG.E.64 desc[UR8][R104.64], R74 ;  /* 0x0000004a68007986 */ /* 0x0003e2000c101b08 */
[----:B--2---:R-:W-:-:S03]  /*4fb0*/  LOP3.LUT R90, R90, R167, RZ, 0xfc, !PT ;  /* 0x000000a75a5a7212 */ /* 0x004fc600078efcff */
        /* <DEDUP_REMOVED lines=9> */
.L_x_7706:
[----:B------:R-:W0:Y:S01]  /*5050*/  LDCU.U8 UR4, c[0x0][0x3c0] ;  /* 0x00007800ff0477ac */ /* 0x000e220008000000 */
[----:B-1----:R-:W-:Y:S02]  /*5060*/  HADD2.F32 R65, -RZ, R125.H0_H0 ;  /* 0x2000007dff417230 */ /* 0x002fe40000004100 */
[--C-:B------:R-:W-:Y:S01]  /*5070*/  FADD R216, R205, -R0.reuse ;  /* 0x80000000cdd87221 */ /* 0x100fe20000000000 */
[--C-:B------:R-:W-:Y:S01]  /*5080*/  FADD R102, R73, -R0.reuse ;  /* 0x8000000049667221 */ /* 0x100fe20000000000 */
[----:B------:R-:W-:Y:S02]  /*5090*/  HADD2.F32 R73, -RZ, R128.H0_H0 ;  /* 0x20000080ff497230 */ /* 0x000fe40000004100 */
[--C-:B------:R-:W-:Y:S01]  /*50a0*/  FADD R186, R207, -R0.reuse ;  /* 0x80000000cfba7221 */ /* 0x100fe20000000000 */
[----:B------:R-:W-:Y:S01]  /*50b0*/  FMUL R216, R67, R216 ;  /* 0x000000d843d87220 */ /* 0x000fe20000400000 */
[----:B------:R-:W-:Y:S02]  /*50c0*/  HADD2.F32 R212, -RZ, R62.H0_H0 ;  /* 0x2000003effd47230 */ /* 0x000fe40000004100 */
[----:B------:R-:W-:Y:S01]  /*50d0*/  FADD R218, R223, -R0 ;  /* 0x80000000dfda7221 */ /* 0x000fe20000000000 */
[----:B------:R-:W-:-:S02]  /*50e0*/  HADD2.F32 R214, -RZ, R60.H0_H0 ;  /* 0x2000003cffd67230 */ /* 0x000fc40000004100 */
        /* <DEDUP_REMOVED lines=62> */
[----:B------:R-:W-:-:S02]  /*54d0*/  HADD2.F32 R0, -RZ, R59.H0_H0 ;  /* 0x2000003bff007230 */ /* 0x000fc40000004100 */
[----:B------:R-:W-:Y:S01]  /*54e0*/  FMUL R101, R67, R188 ;  /* 0x000000bc43657220 */ /* 0x000fe20000400000 */
[----:B------:R-:W-:Y:S01]  /*54f0*/  FFMA R69, R3, R212, R214 ;  /* 0x000000d403457223 */ /* 0x000fe200000000d6 */
[----:B------:R-:W-:Y:S02]  /*5500*/  HADD2.F32 R159, -RZ, R58.H0_H0 ;  /* 0x2000003aff9f7230 */ /* 0x000fe40000004100 */
[----:B------:R-:W-:Y:S01]  /*5510*/  FMUL R2, R67, R2 ;  /* 0x0000000243027220 */ /* 0x000fe20000400000 */
[----:B------:R-:W-:Y:S02]  /*5520*/  HADD2.F32 R212, -RZ, R57.H0_H0 ;  /* 0x20000039ffd47230 */ /* 0x000fe40000004100 */
[----:B------:R-:W-:Y:S01]  /*5530*/  @P2 FADD R0, R0, 1 ;  /* 0x3f80000000002421 */ /* 0x000fe20000000000 */
[----:B------:R-:W-:Y:S02]  /*5540*/  HADD2.F32 R3, -RZ, R56.H0_H0 ;  /* 0x20000038ff037230 */ /* 0x000fe40000004100 */
[----:B------:R-:W-:Y:S01]  /*5550*/  @P2 FADD R159, R159, 1 ;  /* 0x3f8000009f9f2421 */ /* 0x000fe20000000000 */
[----:B------:R-:W-:Y:S01]  /*5560*/  FMUL R103, R67, R190 ;  /* 0x000000be43677220 */ /* 0x000fe20000400000 */
[----:B------:R-:W-:Y:S01]  /*5570*/  FFMA R101, R101, R0, R212 ;  /* 0x0000000065657223 */ /* 0x000fe200000000d4 */
[----:B------:R-:W-:-:S02]  /*5580*/  HADD2.F32 R0, -RZ, R55.H0_H0 ;  /* 0x20000037ff007230 */ /* 0x000fc40000004100 */
[----:B------:R-:W-:Y:S01]  /*5590*/  FFMA R159, R2, R159, R3 ;  /* 0x0000009f029f7223 */ /* 0x000fe20000000003 */
[----:B------:R-:W-:Y:S01]  /*55a0*/  HADD2.F32 R2, -RZ, R53.H0_H0 ;  /* 0x20000035ff027230 */ /* 0x000fe20000004100 */
[----:B0-----:R-:W-:Y:S01]  /*55b0*/  ISETP.NE.AND P1, PT, R65, RZ, PT ;  /* 0x000000ff4100720c */ /* 0x001fe20003f25270 */
[----:B------:R-:W-:Y:S02]  /*55c0*/  HADD2.F32 R214, -RZ, R54.H0_H0 ;  /* 0x20000036ffd67230 */ /* 0x000fe40000004100 */
[----:B------:R-:W-:Y:S01]  /*55d0*/  @P2 FADD R0, R0, 1 ;  /* 0x3f80000000002421 */ /* 0x000fe20000000000 */
[----:B------:R-:W-:Y:S02]  /*55e0*/  HADD2.F32 R188, -RZ, R50.H0_H0 ;  /* 0x20000032ffbc7230 */ /* 0x000fe40000004100 */
[----:B------:R-:W-:Y:S01]  /*55f0*/  FMUL R105, R67, R196 ;  /* 0x000000c443697220 */ /* 0x000fe20000400000 */
[----:B------:R-:W-:Y:S02]  /*5600*/  HADD2.F32 R220, -RZ, R63.H0_H0 ;  /* 0x2000003fffdc7230 */ /* 0x000fe40000004100 */
[----:B------:R-:W-:Y:S01]  /*5610*/  FFMA R103, R103, R0, R2 ;  /* 0x0000000067677223 */ /* 0x000fe20000000002 */
[----:B-----5:R-:W-:Y:S01]  /*5620*/  FMUL R0, R69, R120 ;  /* 0x0000007845007220 */ /* 0x020fe20000400000 */
[----:B------:R-:W-:-:S02]  /*5630*/  HADD2.F32 R216, -RZ, R52.H0_H0 ;  /* 0x20000034ffd87230 */ /* 0x000fc40000004100 */
[----:B------:R-:W-:Y:S01]  /*5640*/  @P2 FADD R214, R214, 1 ;  /* 0x3f800000d6d62421 */ /* 0x000fe20000000000 */
[----:B------:R-:W-:Y:S02]  /*5650*/  HADD2.F32 R196, -RZ, R48.H0_H0 ;  /* 0x20000030ffc47230 */ /* 0x000fe40000004100 */
[----:B------:R-:W-:Y:S01]  /*5660*/  FMUL R109, R67, R202 ;  /* 0x000000ca436d7220 */ /* 0x000fe20000400000 */
[----:B------:R-:W-:Y:S01]  /*5670*/  FSEL R0, R69, R0, !P1 ;  /* 0x0000000045007208 */ /* 0x000fe20004800000 */
[----:B------:R-:W-:Y:S01]  /*5680*/  @P2 FADD R188, R188, 1 ;  /* 0x3f800000bcbc2421 */ /* 0x000fe20000000000 */
[----:B------:R-:W-:Y:S02]  /*5690*/  HADD2.F32 R2, -RZ, R47.H0_H0 ;  /* 0x2000002fff027230 */ /* 0x000fe40000004100 */
[----:B------:R-:W-:Y:S01]  /*56a0*/  FMUL R161, R67, R218 ;  /* 0x000000da43a17220 */ /* 0x000fe20000400000 */
[----:B------:R0:W-:Y:S01]  /*56b0*/  F2F.F16.F32 R65, R0 ;  /* 0x0000000000417304 */ /* 0x0001e20000200800 */
[----:B------:R-:W-:-:S02]  /*56c0*/  HADD2.F32 R222, -RZ, R61.H0_H0 ;  /* 0x2000003dffde7230 */ /* 0x000fc40000004100 */
[----:B------:R-:W-:Y:S01]  /*56d0*/  @P2 FADD R220, R220, 1 ;  /* 0x3f800000dcdc2421 */ /* 0x000fe20000000000 */
[----:B------:R-:W-:Y:S01]  /*56e0*/  FFMA R105, R105, R214, R216 ;  /* 0x000000d669697223 */ /* 0x000fe200000000d8 */
[----:B------:R-:W-:Y:S01]  /*56f0*/  FFMA R109, R109, R188, R196 ;  /* 0x000000bc6d6d7223 */ /* 0x000fe200000000c4 */
[----:B------:R-:W-:Y:S02]  /*5700*/  HADD2.F32 R216, -RZ, R46.H0_H0 ;  /* 0x2000002effd87230 */ /* 0x000fe40000004100 */
[----:B------:R-:W-:Y:S01]  /*5710*/  FMUL R99, R67, R204 ;  /* 0x000000cc43637220 */ /* 0x000fe20000400000 */
[----:B------:R-:W-:Y:S02]  /*5720*/  HADD2.F32 R188, -RZ, R45.H0_H0 ;  /* 0x2000002dffbc7230 */ /* 0x000fe40000004100 */
[----:B------:R-:W-:Y:S01]  /*5730*/  @P2 FADD R2, R2, 1 ;  /* 0x3f80000002022421 */ /* 0x000fe20000000000 */
[----:B0-----:R-:W-:Y:S01]  /*5740*/  FMUL R0, R159, R120 ;  /* 0x000000789f007220 */ /* 0x001fe20000400000 */
[----:B------:R-:W-:Y:S01]  /*5750*/  FFMA R161, R161, R220, R222 ;  /* 0x000000dca1a17223 */ /* 0x000fe200000000de */
[----:B------:R-:W-:-:S02]  /*5760*/  HADD2.F32 R190, -RZ, R42.H0_H0 ;  /* 0x2000002affbe7230 */ /* 0x000fc40000004100 */
[----:B------:R-:W-:Y:S01]  /*5770*/  FMUL R107, R67, R210 ;  /* 0x000000d2436b7220 */ /* 0x000fe20000400000 */
[----:B------:R-:W-:Y:S01]  /*5780*/  HADD2.F32 R218, -RZ, R44.H0_H0 ;  /* 0x2000002cffda7230 */ /* 0x000fe20000004100 */
[----:B------:R-:W-:Y:S01]  /*5790*/  FSEL R0, R159, R0, !P1 ;  /* 0x000000009f007208 */ /* 0x000fe20004800000 */
[----:B------:R-:W-:Y:S01]  /*57a0*/  @P2 FADD R216, R216, 1 ;  /* 0x3f800000d8d82421 */ /* 0x000fe20000000000 */
[----:B------:R-:W-:Y:S01]  /*57b0*/  FFMA R99, R99, R2, R188 ;  /* 0x0000000263637223 */ /* 0x000fe200000000bc */
[----:B------:R-:W-:Y:S01]  /*57c0*/  HADD2.F32 R196, -RZ, R40.H0_H0 ;  /* 0x20000028ffc47230 */ /* 0x000fe20000004100 */
[----:B------:R0:W-:Y:S01]  /*57d0*/  F2F.F16.F32 R83, R0 ;  /* 0x0000000000537304 */ /* 0x0001e20000200800 */
[----:B------:R-:W-:Y:S01]  /*57e0*/  FMUL R188, R161, R120 ;  /* 0x00000078a1bc7220 */ /* 0x000fe20000400000 */
[----:B------:R-:W-:Y:S01]  /*57f0*/  FMUL R111, R67, R206 ;  /* 0x000000ce436f7220 */ /* 0x000fe20000400000 */
[----:B------:R-:W-:Y:S01]  /*5800*/  @P2 FADD R190, R190, 1 ;  /* 0x3f800000bebe2421 */ /* 0x000fe20000000000 */
[----:B------:R-:W-:Y:S01]  /*5810*/  FFMA R107, R107, R216, R218 ;  /* 0x000000d86b6b7223 */ /* 0x000fe200000000da */
[----:B------:R-:W-:Y:S01]  /*5820*/  FMUL R115, R67, R166 ;  /* 0x000000a643737220 */ /* 0x000fe20000400000 */
[----:B------:R-:W-:Y:S01]  /*5830*/  FSEL R87, R161, R188, !P1 ;  /* 0x000000bca1577208 */ /* 0x000fe20004800000 */
[----:B------:R-:W-:Y:S01]  /*5840*/  FFMA R111, R111, R190, R196 ;  /* 0x000000be6f6f7223 */ /* 0x000fe200000000c4 */
[----:B------:R-:W-:-:S02]  /*5850*/  HADD2.F32 R190, -RZ, R43.H0_H0 ;  /* 0x2000002bffbe7230 */ /* 0x000fc40000004100 */
[-C--:B0-----:R-:W-:Y:S01]  /*5860*/  FMUL R0, R103, R120.reuse ;  /* 0x0000007867007220 */ /* 0x081fe20000400000 */
[----:B------:R-:W-:Y:S02]  /*5870*/  HADD2.F32 R188, -RZ, R39.H0_H0 ;  /* 0x20000027ffbc7230 */ /* 0x000fe40000004100 */
[----:B------:R-:W-:Y:S01]  /*5880*/  FMUL R166, R101, R120 ;  /* 0x0000007865a67220 */ /* 0x000fe20000400000 */
[----:B------:R-:W-:Y:S02]  /*5890*/  HADD2.F32 R196, -RZ, R41.H0_H0 ;  /* 0x20000029ffc47230 */ /* 0x000fe40000004100 */
[----:B------:R-:W-:Y:S01]  /*58a0*/  FMUL R117, R67, R200 ;  /* 0x000000c843757220 */ /* 0x000fe20000400000 */
[----:B------:R-:W-:Y:S01]  /*58b0*/  FSEL R0, R103, R0, !P1 ;  /* 0x0000000067007208 */ /* 0x000fe20004800000 */
[----:B------:R-:W-:Y:S02]  /*58c0*/  HADD2.F32 R206, -RZ, R37.H0_H0 ;  /* 0x20000025ffce7230 */ /* 0x000fe40000004100 */
[----:B------:R-:W-:Y:S01]  /*58d0*/  @P2 FADD R190, R190, 1 ;  /* 0x3f800000bebe2421 */ /* 0x000fe20000000000 */
[----:B------:R-:W-:Y:S01]  /*58e0*/  HADD2.F32 R212, -RZ, R51.H0_H0 ;  /* 0x20000033ffd47230 */ /* 0x000fe20000004100 */
[----:B------:R0:W-:Y:S01]  /*58f0*/  F2F.F16.F32 R71, R0 ;  /* 0x0000000000477304 */ /* 0x0001e20000200800 */
[----:B------:R-:W-:-:S02]  /*5900*/  HADD2.F32 R202, -RZ, R38.H0_H0 ;  /* 0x20000026ffca7230 */ /* 0x000fc40000004100 */
[----:B------:R-:W-:Y:S01]  /*5910*/  @P2 FADD R188, R188, 1 ;  /* 0x3f800000bcbc2421 */ /* 0x000fe20000000000 */
[----:B------:R-:W-:Y:S01]  /*5920*/  FMNMX3 R122, R122, |R69|, |R73|, !PT ;  /* 0x400000457a7a7276 */ /* 0x000fe20007800449 */
[----:B------:R-:W-:Y:S01]  /*5930*/  HADD2.F32 R214, -RZ, R49.H0_H0 ;  /* 0x20000031ffd67230 */ /* 0x000fe20000004100 */
[----:B------:R-:W-:Y:S01]  /*5940*/  FSEL R69, R101, R166, !P1 ;  /* 0x000000a665457208 */ /* 0x000fe20004800000 */
[----:B------:R-:W-:Y:S01]  /*5950*/  FMUL R166, R105, R120 ;  /* 0x0000007869a67220 */ /* 0x000fe20000400000 */
[----:B------:R-:W-:Y:S02]  /*5960*/  HADD2.F32 R204, -RZ, R36.H0_H0 ;  /* 0x20000024ffcc7230 */ /* 0x000fe40000004100 */
[----:B------:R-:W-:Y:S01]  /*5970*/  FFMA R115, R115, R190, R196 ;  /* 0x000000be73737223 */ /* 0x000fe200000000c4 */
[----:B0-----:R-:W-:Y:S01]  /*5980*/  FMUL R0, R107, R120 ;  /* 0x000000786b007220 */ /* 0x001fe20000400000 */
[----:B------:R-:W-:Y:S01]  /*5990*/  FFMA R117, R117, R188, R206 ;  /* 0x000000bc75757223 */ /* 0x000fe200000000ce */
[C---:B------:R-:W-:Y:S01]  /*59a0*/  FMUL R3, R67.reuse, R208 ;  /* 0x000000d043037220 */ /* 0x040fe20000400000 */
[----:B------:R-:W-:Y:S01]  /*59b0*/  @P2 FADD R212, R212, 1 ;  /* 0x3f800000d4d42421 */ /* 0x000fe20000000000 */
[----:B------:R-:W-:Y:S01]  /*59c0*/  FMUL R127, R67, R192 ;  /* 0x000000c0437f7220 */ /* 0x000fe20000400000 */
[----:B------:R-:W-:Y:S01]  /*59d0*/  FSEL R77, R107, R0, !P1 ;  /* 0x000000006b4d7208 */ /* 0x000fe20004800000 */
[----:B------:R-:W-:Y:S01]  /*59e0*/  FMUL R0, R67, R76 ;  /* 0x0000004c43007220 */ /* 0x000fe20000400000 */
[----:B------:R-:W-:Y:S01]  /*59f0*/  FMUL R76, R99, R120 ;  /* 0x00000078634c7220 */ /* 0x000fe20000400000 */
[----:B------:R-:W-:Y:S01]  /*5a00*/  @P2 FADD R202, R202, 1 ;  /* 0x3f800000caca2421 */ /* 0x000fe20000000000 */
[----:B------:R-:W-:-:S02]  /*5a10*/  HADD2.F32 R188, -RZ, R34.H0_H0 ;  /* 0x20000022ffbc7230 */ /* 0x000fc40000004100 */
[----:B------:R-:W-:Y:S01]  /*5a20*/  FMUL R119, R67, R164 ;  /* 0x000000a443777220 */ /* 0x000fe20000400000 */
[----:B------:R-:W-:Y:S01]  /*5a30*/  FMUL R164, R109, R120 ;  /* 0x000000786da47220 */ /* 0x000fe20000400000 */
[C---:B------:R-:W-:Y:S01]  /*5a40*/  FMUL R93, R67.reuse, R64 ;  /* 0x00000040435d7220 */ /* 0x040fe20000400000 */
[----:B------:R-:W-:Y:S01]  /*5a50*/  FMUL R163, R67, R80 ;  /* 0x0000005043a37220 */ /* 0x000fe20000400000 */
[----:B------:R-:W-:Y:S01]  /*5a60*/  FSEL R79, R105, R166, !P1 ;  /* 0x000000a6694f7208 */ /* 0x000fe20004800000 */
[----:B------:R-:W-:Y:S01]  /*5a70*/  FMUL R64, R67, R78 ;  /* 0x0000004e43407220 */ /* 0x000fe20000400000 */
[----:B------:R-:W-:Y:S01]  /*5a80*/  FSEL R76, R99, R76, !P1 ;  /* 0x0000004c634c7208 */ /* 0x000fe20004800000 */
[----:B------:R-:W-:Y:S01]  /*5a90*/  FMUL R80, R115, R120 ;  /* 0x0000007873507220 */ /* 0x000fe20000400000 */
[----:B------:R-:W-:Y:S01]  /*5aa0*/  FFMA R3, R3, R212, R214 ;  /* 0x000000d403037223 */ /* 0x000fe200000000d6 */
[----:B------:R-:W-:Y:S01]  /*5ab0*/  FFMA R127, R127, R202, R204 ;  /* 0x000000ca7f7f7223 */ /* 0x000fe200000000cc */
[----:B------:R-:W-:-:S02]  /*5ac0*/  HADD2.F32 R190, -RZ, R32.H0_H0 ;  /* 0x20000020ffbe7230 */ /* 0x000fc40000004100 */
[----:B------:R-:W-:Y:S01]  /*5ad0*/  FMUL R78, R111, R120 ;  /* 0x000000786f4e7220 */ /* 0x000fe20000400000 */
[----:B------:R-:W-:Y:S02]  /*5ae0*/  HADD2.F32 R166, -RZ, R30.H0_H0 ;  /* 0x2000001effa67230 */ /* 0x000fe40000004100 */
[----:B------:R-:W-:Y:S01]  /*5af0*/  @P2 FADD R188, R188, 1 ;  /* 0x3f800000bcbc2421 */ /* 0x000fe20000000000 */
[----:B------:R-:W-:Y:S01]  /*5b00*/  HADD2.F32 R192, -RZ, R35.H0_H0 ;  /* 0x20000023ffc07230 */ /* 0x000fe20000004100 */
[----:B------:R-:W-:Y:S01]  /*5b10*/  FSEL R75, R109, R164, !P1 ;  /* 0x000000a46d4b7208 */ /* 0x000fe20004800000 */
[----:B------:R-:W-:Y:S01]  /*5b20*/  HADD2.F32 R181, -RZ, R31.H0_H0 ;  /* 0x2000001fffb57230 */ /* 0x000fe20000004100 */
[----:B------:R0:W-:Y:S01]  /*5b30*/  F2F.F16.F32 R81, R76 ;  /* 0x0000004c00517304 */ /* 0x0001e20000200800 */
[-C--:B------:R-:W-:Y:S01]  /*5b40*/  @P1 FMUL R73, R73, R120.reuse ;  /* 0x0000007849491220 */ /* 0x080fe20000400000 */
[----:B------:R-:W-:Y:S02]  /*5b50*/  HADD2.F32 R200, -RZ, R28.H0_H0 ;  /* 0x2000001cffc87230 */ /* 0x000fe40000004100 */
[----:B------:R-:W-:Y:S01]  /*5b60*/  FMUL R164, R3, R120 ;  /* 0x0000007803a47220 */ /* 0x000fe20000400000 */
[----:B------:R-:W-:Y:S01]  /*5b70*/  FSEL R80, R115, R80, !P1 ;  /* 0x0000005073507208 */ /* 0x000fe20004800000 */
[----:B------:R-:W-:Y:S01]  /*5b80*/  FMUL R113, R67, R198 ;  /* 0x000000c643717220 */ /* 0x000fe20000400000 */
[----:B------:R-:W-:Y:S01]  /*5b90*/  @P2 FADD R166, R166, 1 ;  /* 0x3f800000a6a62421 */ /* 0x000fe20000000000 */
[----:B------:R-:W-:Y:S01]  /*5ba0*/  FFMA R119, R119, R188, R190 ;  /* 0x000000bc77777223 */ /* 0x000fe200000000be */
[----:B------:R-:W-:Y:S01]  /*5bb0*/  FSEL R78, R111, R78, !P1 ;  /* 0x0000004e6f4e7208 */ /* 0x000fe20004800000 */
[----:B0-----:R-:W-:Y:S01]  /*5bc0*/  FMUL R76, R127, R120 ;  /* 0x000000787f4c7220 */ /* 0x001fe20000400000 */
[----:B------:R-:W-:-:S02]  /*5bd0*/  HADD2.F32 R196, -RZ, R33.H0_H0 ;  /* 0x20000021ffc47230 */ /* 0x000fc40000004100 */
[C---:B------:R-:W-:Y:S01]  /*5be0*/  FMUL R157, R67.reuse, R194 ;  /* 0x000000c2439d7220 */ /* 0x040fe20000400000 */
[----:B------:R-:W-:Y:S02]  /*5bf0*/  HADD2.F32 R190, -RZ, R29.H0_H0 ;  /* 0x2000001dffbe7230 */ /* 0x000fe40000004100 */
[----:B------:R-:W-:Y:S01]  /*5c00*/  @P2 FADD R192, R192, 1 ;  /* 0x3f800000c0c02421 */ /* 0x000fe20000000000 */
[----:B------:R-:W-:Y:S01]  /*5c10*/  FMUL R177, R67, R98 ;  /* 0x0000006243b17220 */ /* 0x000fe20000400000 */
[----:B------:R-:W-:Y:S01]  /*5c20*/  @P2 FADD R181, R181, 1 ;  /* 0x3f800000b5b52421 */ /* 0x000fe20000000000 */
[----:B------:R-:W-:Y:S01]  /*5c30*/  HADD2.F32 R187, -RZ, R27.H0_H0 ;  /* 0x2000001bffbb7230 */ /* 0x000fe20000004100 */
[----:B------:R0:W1:Y:S01]  /*5c40*/  F2F.F16.F32 R2, R73 ;  /* 0x0000004900027304 */ /* 0x0000620000200800 */
[----:B------:R-:W-:Y:S01]  /*5c50*/  FFMA R113, R113, R166, R200 ;  /* 0x000000a671717223 */ /* 0x000fe200000000c8 */
[----:B------:R-:W-:Y:S01]  /*5c60*/  FMUL R89, R67, R68 ;  /* 0x0000004443597220 */ /* 0x000fe20000400000 */
[----:B------:R-:W-:Y:S01]  /*5c70*/  FSEL R76, R127, R76, !P1 ;  /* 0x0000004c7f4c7208 */ /* 0x000fe20004800000 */
[C---:B------:R-:W-:Y:S01]  /*5c80*/  FMUL R66, R67.reuse, R66 ;  /* 0x0000004243427220 */ /* 0x040fe20000400000 */
[C---:B------:R-:W-:Y:S01]  /*5c90*/  FMUL R70, R67.reuse, R70 ;  /* 0x0000004643467220 */ /* 0x040fe20000400000 */
[C---:B------:R-:W-:Y:S01]  /*5ca0*/  FMUL R72, R67.reuse, R72 ;  /* 0x0000004843487220 */ /* 0x040fe20000400000 */
[----:B------:R-:W-:Y:S01]  /*5cb0*/  FMUL R74, R67, R74 ;  /* 0x0000004a434a7220 */ /* 0x000fe20000400000 */
[----:B------:R2:W-:Y:S01]  /*5cc0*/  F2F.F16.F32 R91, R80 ;  /* 0x00000050005b7304 */ /* 0x0005e20000200800 */
[----:B0-----:R-:W-:Y:S01]  /*5cd0*/  FSEL R73, R3, R164, !P1 ;  /* 0x000000a403497208 */ /* 0x001fe20004800000 */
[C---:B------:R-:W-:Y:S01]  /*5ce0*/  FMUL R68, R67.reuse, R82 ;  /* 0x0000005243447220 */ /* 0x040fe20000400000 */
[C---:B------:R-:W-:Y:S01]  /*5cf0*/  FMUL R164, R67.reuse, R84 ;  /* 0x0000005443a47220 */ /* 0x040fe20000400000 */
[C---:B------:R-:W-:Y:S01]  /*5d00*/  FMUL R165, R67.reuse, R86 ;  /* 0x0000005643a57220 */ /* 0x040fe20000400000 */
[C---:B------:R-:W-:Y:S01]  /*5d10*/  FMUL R166, R67.reuse, R88 ;  /* 0x0000005843a67220 */ /* 0x040fe20000400000 */
[C---:B------:R-:W-:Y:S01]  /*5d20*/  FMUL R169, R67.reuse, R90 ;  /* 0x0000005a43a97220 */ /* 0x040fe20000400000 */
[----:B------:R-:W-:Y:S01]  /*5d30*/  FMUL R167, R67, R92 ;  /* 0x0000005c43a77220 */ /* 0x000fe20000400000 */
[----:B------:R0:W-:Y:S01]  /*5d40*/  F2F.F16.F32 R85, R78 ;  /* 0x0000004e00557304 */ /* 0x0001e20000200800 */
[----:B--2---:R-:W-:Y:S01]  /*5d50*/  FMUL R80, R119, R120 ;  /* 0x0000007877507220 */ /* 0x004fe20000400000 */
        /* <DEDUP_REMOVED lines=29> */
[----:B------:R-:W-:-:S02]  /*5f30*/  HADD2.F32 R67, -RZ, R25.H0_H0 ;  /* 0x20000019ff437230 */ /* 0x000fc40000004100 */
[----:B------:R-:W-:Y:S01]  /*5f40*/  @P2 FADD R187, R187, 1 ;  /* 0x3f800000bbbb2421 */ /* 0x000fe20000000000 */
[----:B------:R-:W-:Y:S01]  /*5f50*/  HADD2.F32 R193, -RZ, R26.H0_H0 ;  /* 0x2000001affc17230 */ /* 0x000fe20000004100 */
[----:B------:R0:W-:Y:S01]  /*5f60*/  F2F.F16.F32 R95, R76 ;  /* 0x0000004c005f7304 */ /* 0x0001e20000200800 */
[----:B------:R-:W-:Y:S01]  /*5f70*/  HADD2.F32 R189, -RZ, R22.H0_H0 ;  /* 0x20000016ffbd7230 */ /* 0x000fe20000004100 */
[----:B------:R-:W-:Y:S01]  /*5f80*/  FSEL R78, R117, R78, !P1 ;  /* 0x0000004e754e7208 */ /* 0x000fe20004800000 */
[----:B------:R-:W-:Y:S01]  /*5f90*/  FMUL R82, R181, R120 ;  /* 0x00000078b5527220 */ /* 0x000fe20000400000 */
[----:B------:R-:W-:Y:S01]  /*5fa0*/  FFMA R187, R102, R187, R67 ;  /* 0x000000bb66bb7223 */ /* 0x000fe20000000043 */
[----:B------:R-:W-:Y:S02]  /*5fb0*/  HADD2.F32 R188, -RZ, R24.H0_H0 ;  /* 0x20000018ffbc7230 */ /* 0x000fe40000004100 */
[----:B------:R-:W-:Y:S01]  /*5fc0*/  @P2 FADD R193, R193, 1 ;  /* 0x3f800000c1c12421 */ /* 0x000fe20000000000 */
[----:B------:R-:W-:-:S02]  /*5fd0*/  HADD2.F32 R177, -RZ, R20.H0_H0 ;  /* 0x20000014ffb17230 */ /* 0x000fc40000004100 */
[----:B------:R-:W-:Y:S01]  /*5fe0*/  @P2 FADD R189, R189, 1 ;  /* 0x3f800000bdbd2421 */ /* 0x000fe20000000000 */
[----:B0-----:R-:W-:Y:S01]  /*5ff0*/  FSEL R76, R119, R80, !P1 ;  /* 0x00000050774c7208 */ /* 0x001fe20004800000 */
[----:B------:R-:W-:Y:S01]  /*6000*/  FMUL R80, R157, R120 ;  /* 0x000000789d507220 */ /* 0x000fe20000400000 */
[----:B------:R0:W-:Y:S01]  /*6010*/  F2F.F16.F32 R97, R78 ;  /* 0x0000004e00617304 */ /* 0x0001e20000200800 */
[----:B------:R-:W-:Y:S01]  /*6020*/  FSEL R82, R181, R82, !P1 ;  /* 0x00000052b5527208 */ /* 0x000fe20004800000 */
[-C--:B------:R-:W-:Y:S01]  /*6030*/  FMUL R88, R187, R120.reuse ;  /* 0x00000078bb587220 */ /* 0x080fe20000400000 */
[----:B------:R-:W-:Y:S01]  /*6040*/  FFMA R193, R179, R193, R188 ;  /* 0x000000c1b3c17223 */ /* 0x000fe200000000bc */
[----:B------:R-:W-:Y:S01]  /*6050*/  FFMA R189, R104, R189, R177 ;  /* 0x000000bd68bd7223 */ /* 0x000fe200000000b1 */
[----:B------:R-:W-:Y:S02]  /*6060*/  HADD2.F32 R179, -RZ, R10.H0_H0 ;  /* 0x2000000affb37230 */ /* 0x000fe40000004100 */
[----:B------:R-:W-:Y:S01]  /*6070*/  FMUL R86, R193, R120 ;  /* 0x00000078c1567220 */ /* 0x000fe20000400000 */
[----:B------:R2:W-:Y:S01]  /*6080*/  F2F.F16.F32 R98, R82 ;  /* 0x0000005200627304 */ /* 0x0005e20000200800 */
[----:B0-----:R-:W-:Y:S01]  /*6090*/  FSEL R78, R157, R80, !P1 ;  /* 0x000000509d4e7208 */ /* 0x001fe20004800000 */
[----:B------:R-:W-:Y:S01]  /*60a0*/  FMUL R80, R113, R120 ;  /* 0x0000007871507220 */ /* 0x000fe20000400000 */
[----:B------:R-:W-:-:S02]  /*60b0*/  HADD2.F32 R84, -RZ, R125.H1_H1 ;  /* 0x3000007dff547230 */ /* 0x000fc40000004100 */
[----:B------:R-:W-:Y:S01]  /*60c0*/  @P2 FADD R179, R179, 1 ;  /* 0x3f800000b3b32421 */ /* 0x000fe20000000000 */
[----:B------:R-:W-:Y:S01]  /*60d0*/  HADD2.F32 R199, -RZ, R6.H0_H0 ;  /* 0x20000006ffc77230 */ /* 0x000fe20000004100 */
[----:B------:R-:W-:Y:S01]  /*60e0*/  FSEL R80, R113, R80, !P1 ;  /* 0x0000005071507208 */ /* 0x000fe20004800000 */
[----:B------:R-:W-:Y:S01]  /*60f0*/  HADD2.F32 R102, -RZ, R129.H0_H0 ;  /* 0x20000081ff667230 */ /* 0x000fe20000004100 */
[----:B--2---:R-:W-:Y:S01]  /*6100*/  FSEL R82, R187, R88, !P1 ;  /* 0x00000058bb527208 */ /* 0x004fe20004800000 */
[C---:B------:R-:W-:Y:S01]  /*6110*/  FMUL R88, R189.reuse, R120 ;  /* 0x00000078bd587220 */ /* 0x040fe20000400000 */
[----:B------:R0:W-:Y:S01]  /*6120*/  F2F.F16.F32 R100, R80 ;  /* 0x0000005000647304 */ /* 0x0001e20000200800 */
[----:B------:R-:W-:Y:S01]  /*6130*/  @P2 FADD R84, R84, 1 ;  /* 0x3f80000054542421 */ /* 0x000fe20000000000 */
[----:B------:R-:W-:Y:S02]  /*6140*/  HADD2.F32 R203, -RZ, R131.H0_H0 ;  /* 0x20000083ffcb7230 */ /* 0x000fe40000004100 */
[----:B------:R-:W-:Y:S01]  /*6150*/  FFMA R179, R172, R179, R199 ;  /* 0x000000b3acb37223 */ /* 0x000fe200000000c7 */
[----:B------:R-:W-:Y:S01]  /*6160*/  FSEL R88, R189, R88, !P1 ;  /* 0x00000058bd587208 */ /* 0x000fe20004800000 */
[----:B------:R-:W-:-:S02]  /*6170*/  HADD2.F32 R199, -RZ, R129.H1_H1 ;  /* 0x30000081ffc77230 */ /* 0x000fc40000004100 */
[----:B------:R-:W-:Y:S01]  /*6180*/  @P2 FADD R102, R102, 1 ;  /* 0x3f80000066662421 */ /* 0x000fe20000000000 */
[----:B------:R-:W-:Y:S01]  /*6190*/  HADD2.F32 R205, -RZ, R132.H0_H0 ;  /* 0x20000084ffcd7230 */ /* 0x000fe20000004100 */
[----:B------:R2:W-:Y:S01]  /*61a0*/  F2F.F16.F32 R96, R88 ;  /* 0x0000005800607304 */ /* 0x0005e20000200800 */
[----:B0-----:R-:W-:Y:S01]  /*61b0*/  FSEL R80, R193, R86, !P1 ;  /* 0x00000056c1507208 */ /* 0x001fe20004800000 */
[----:B------:R-:W-:Y:S02]  /*61c0*/  HADD2.F32 R86, -RZ, R128.H1_H1 ;  /* 0x30000080ff567230 */ /* 0x000fe40000004100 */
[----:B------:R-:W-:Y:S01]  /*61d0*/  @P2 FADD R203, R203, 1 ;  /* 0x3f800000cbcb2421 */ /* 0x000fe20000000000 */
[----:B------:R-:W-:Y:S02]  /*61e0*/  HADD2.F32 R207, -RZ, R131.H1_H1 ;  /* 0x30000083ffcf7230 */ /* 0x000fe40000004100 */
[----:B------:R-:W-:Y:S01]  /*61f0*/  @P2 FADD R199, R199, 1 ;  /* 0x3f800000c7c72421 */ /* 0x000fe20000000000 */
[----:B------:R-:W-:-:S02]  /*6200*/  HADD2.F32 R201, -RZ, R130.H1_H1 ;  /* 0x30000082ffc97230 */ /* 0x000fc40000004100 */
[----:B------:R-:W-:Y:S01]  /*6210*/  FFMA R197, R93, R84, R86 ;  /* 0x000000545dc57223 */ /* 0x000fe20000000056 */
[----:B------:R-:W-:Y:S02]  /*6220*/  HADD2.F32 R209, -RZ, R132.H1_H1 ;  /* 0x30000084ffd17230 */ /* 0x000fe40000004100 */
[----:B------:R-:W-:Y:S01]  /*6230*/  @P2 FADD R207, R207, 1 ;  /* 0x3f800000cfcf2421 */ /* 0x000fe20000000000 */
[----:B--2---:R-:W-:Y:S02]  /*6240*/  HADD2.F32 R88, -RZ, R130.H0_H0 ;  /* 0x20000082ff587230 */ /* 0x004fe40000004100 */
[----:B------:R-:W-:Y:S01]  /*6250*/  FFMA R203, R70, R203, R205 ;  /* 0x000000cb46cb7223 */ /* 0x000fe200000000cd */
[----:B------:R-:W-:Y:S01]  /*6260*/  FMNMX3 R122, R122, |R161|, |R197|, !PT ;  /* 0x400000a17a7a7276 */ /* 0x000fe200078004c5 */
[--C-:B------:R-:W-:Y:S02]  /*6270*/  HADD2.F32 R205, -RZ, R133.reuse.H1_H1 ;  /* 0x30000085ffcd7230 */ /* 0x100fe40000004100 */
[----:B------:R-:W-:Y:S01]  /*6280*/  FFMA R199, R66, R199, R201 ;  /* 0x000000c742c77223 */ /* 0x000fe200000000c9 */
[----:B------:R-:W-:Y:S01]  /*6290*/  FFMA R102, R89, R102, R88 ;  /* 0x0000006659667223 */ /* 0x000fe20000000058 */
[----:B------:R-:W-:Y:S01]  /*62a0*/  FFMA R207, R72, R207, R209 ;  /* 0x000000cf48cf7223 */ /* 0x000fe200000000d1 */
[----:B------:R-:W-:-:S02]  /*62b0*/  HADD2.F32 R161, -RZ, R133.H0_H0 ;  /* 0x20000085ffa17230 */ /* 0x000fc40000004100 */
[----:B------:R-:W-:Y:S01]  /*62c0*/  @P2 FADD R205, R205, 1 ;  /* 0x3f800000cdcd2421 */ /* 0x000fe20000000000 */
[--C-:B------:R-:W-:Y:S01]  /*62d0*/  HADD2.F32 R209, -RZ, R134.reuse.H1_H1 ;  /* 0x30000086ffd17230 */ /* 0x100fe20000004100 */
[----:B------:R-:W-:Y:S01]  /*62e0*/  FMNMX3 R122, R122, |R159|, |R102|, !PT ;  /* 0x4000009f7a7a7276 */ /* 0x000fe20007800466 */
[----:B------:R-:W-:Y:S02]  /*62f0*/  HADD2.F32 R201, -RZ, R134.H0_H0 ;  /* 0x20000086ffc97230 */ /* 0x000fe40000004100 */
[----:B------:R-:W-:Y:S01]  /*6300*/  @P2 FADD R161, R161, 1 ;  /* 0x3f800000a1a12421 */ /* 0x000fe20000000000 */
[----:B------:R-:W-:Y:S01]  /*6310*/  HADD2.F32 R72, -RZ, R136.H1_H1 ;  /* 0x30000088ff487230 */ /* 0x000fe20000004100 */
[----:B------:R-:W-:Y:S01]  /*6320*/  FMNMX3 R122, R122, |R101|, |R199|, !PT ;  /* 0x400000657a7a7276 */ /* 0x000fe200078004c7 */
[----:B------:R-:W-:Y:S01]  /*6330*/  FFMA R205, R0, R205, R209 ;  /* 0x000000cd00cd7223 */ /* 0x000fe200000000d1 */
[--C-:B------:R-:W-:Y:S02]  /*6340*/  HADD2.F32 R0, -RZ, R135.reuse.H1_H1 ;  /* 0x30000087ff007230 */ /* 0x100fe40000004100 */
[----:B------:R-:W-:Y:S01]  /*6350*/  FFMA R161, R74, R161, R201 ;  /* 0x000000a14aa17223 */ /* 0x000fe200000000c9 */
[----:B------:R-:W-:Y:S01]  /*6360*/  FMNMX3 R122, R122, |R105|, |R203|, !PT ;  /* 0x400000697a7a7276 */ /* 0x000fe200078004cb */
[----:B------:R-:W-:-:S02]  /*6370*/  HADD2.F32 R101, -RZ, R135.H0_H0 ;  /* 0x20000087ff657230 */ /* 0x000fc40000004100 */
[----:B------:R-:W-:Y:S01]  /*6380*/  @P1 FMUL R197, R197, R120 ;  /* 0x00000078c5c51220 */ /* 0x000fe20000400000 */
[----:B------:R-:W-:Y:S01]  /*6390*/  @P2 FADD R0, R0, 1 ;  /* 0x3f80000000002421 */ /* 0x000fe20000000000 */
[----:B------:R-:W-:Y:S01]  /*63a0*/  FMNMX3 R122, R122, |R103|, |R207|, !PT ;  /* 0x400000677a7a7276 */ /* 0x000fe200078004cf */
[----:B------:R-:W-:Y:S02]  /*63b0*/  HADD2.F32 R159, -RZ, R136.H0_H0 ;  /* 0x20000088ff9f7230 */ /* 0x000fe40000004100 */
[----:B------:R-:W-:Y:S01]  /*63c0*/  @P2 FADD R101, R101, 1 ;  /* 0x3f80000065652421 */ /* 0x000fe20000000000 */
[----:B------:R-:W-:Y:S01]  /*63d0*/  FFMA R163, R163, R0, R72 ;  /* 0x00000000a3a37223 */ /* 0x000fe20000000048 */
[----:B------:R-:W-:Y:S01]  /*63e0*/  FMNMX3 R122, R122, |R109|, |R161|, !PT ;  /* 0x4000006d7a7a7276 */ /* 0x000fe200078004a1 */
[----:B------:R-:W-:Y:S02]  /*63f0*/  HADD2.F32 R103, -RZ, R137.H0_H0 ;  /* 0x20000089ff677230 */ /* 0x000fe40000004100 */
[----:B------:R-:W-:Y:S01]  /*6400*/  FFMA R159, R64, R101, R159 ;  /* 0x00000065409f7223 */ /* 0x000fe2000000009f */
[----:B------:R-:W-:Y:S01]  /*6410*/  HADD2.F32 R0, -RZ, R139.H0_H0 ;  /* 0x2000008bff007230 */ /* 0x000fe20000004100 */
[----:B------:R-:W-:Y:S01]  /*6420*/  FMNMX3 R122, R122, |R3|, |R205|, !PT ;  /* 0x400000037a7a7276 */ /* 0x000fe200078004cd */
[----:B------:R-:W-:-:S02]  /*6430*/  HADD2.F32 R105, -RZ, R138.H0_H0 ;  /* 0x2000008aff697230 */ /* 0x000fc40000004100 */
[----:B------:R-:W-:Y:S01]  /*6440*/  @P2 FADD R103, R103, 1 ;  /* 0x3f80000067672421 */ /* 0x000fe20000000000 */
[----:B------:R-:W-:Y:S02]  /*6450*/  HADD2.F32 R201, -RZ, R137.H1_H1 ;  /* 0x30000089ffc97230 */ /* 0x000fe40000004100 */
[----:B------:R-:W-:Y:S01]  /*6460*/  @P2 FADD R0, R0, 1 ;  /* 0x3f80000000002421 */ /* 0x000fe20000000000 */
[----:B------:R-:W-:Y:S01]  /*6470*/  HADD2.F32 R64, -RZ, R140.H0_H0 ;  /* 0x2000008cff407230 */ /* 0x000fe20000004100 */
[----:B------:R-:W-:Y:S01]  /*6480*/  FMNMX3 R122, R122, |R107|, |R159|, !PT ;  /* 0x4000006b7a7a7276 */ /* 0x000fe2000780049f */
[----:B------:R0:W-:Y:S01]  /*6490*/  F2F.F16.F32 R66, R197 ;  /* 0x000000c500427304 */ /* 0x0001e20000200800 */
[----:B------:R-:W-:Y:S02]  /*64a0*/  HADD2.F32 R209, -RZ, R138.H1_H1 ;  /* 0x3000008affd17230 */ /* 0x000fe40000004100 */
[----:B------:R-:W-:Y:S01]  /*64b0*/  @P2 FADD R201, R201, 1 ;  /* 0x3f800000c9c92421 */ /* 0x000fe20000000000 */
[----:B------:R-:W-:Y:S01]  /*64c0*/  FFMA R165, R165, R0, R64 ;  /* 0x00000000a5a57223 */ /* 0x000fe20000000040 */
[----:B------:R-:W-:Y:S01]  /*64d0*/  HADD2.F32 R0, -RZ, R141.H0_H0 ;  /* 0x2000008dff007230 */ /* 0x000fe20000004100 */
[----:B------:R-:W-:Y:S01]  /*64e0*/  FMNMX3 R122, R122, |R99|, |R163|, !PT ;  /* 0x400000637a7a7276 */ /* 0x000fe200078004a3 */
[----:B------:R-:W-:-:S02]  /*64f0*/  HADD2.F32 R92, -RZ, R8.H0_H0 ;  /* 0x20000008ff5c7230 */ /* 0x000fc40000004100 */
[----:B------:R-:W-:Y:S01]  /*6500*/  @P1 FMUL R102, R102, R120 ;  /* 0x0000007866661220 */ /* 0x000fe20000400000 */
[----:B------:R-:W-:Y:S02]  /*6510*/  HADD2.F32 R64, -RZ, R142.H0_H0 ;  /* 0x2000008eff407230 */ /* 0x000fe40000004100 */
[----:B0-----:R-:W-:Y:S01]  /*6520*/  FFMA R197, R68, R103, R105 ;  /* 0x0000006744c57223 */ /* 0x001fe20000000069 */
[----:B------:R-:W-:Y:S02]  /*6530*/  HADD2.F32 R103, -RZ, R139.H1_H1 ;  /* 0x3000008bff677230 */ /* 0x000fe40000004100 */
[----:B------:R-:W-:Y:S01]  /*6540*/  FFMA R105, R164, R201, R209 ;  /* 0x000000c9a4697223 */ /* 0x000fe200000000d1 */
[----:B------:R-:W-:Y:S01]  /*6550*/  @P2 FADD R0, R0, 1 ;  /* 0x3f80000000002421 */ /* 0x000fe20000000000 */
[----:B------:R-:W-:Y:S01]  /*6560*/  HADD2.F32 R3, -RZ, R145.H0_H0 ;  /* 0x20000091ff037230 */ /* 0x000fe20000004100 */
[----:B------:R-:W-:Y:S01]  /*6570*/  FMNMX3 R122, R122, |R111|, |R197|, !PT ;  /* 0x4000006f7a7a7276 */ /* 0x000fe200078004c5 */
[----:B------:R-:W-:-:S02]  /*6580*/  HADD2.F32 R109, -RZ, R140.H1_H1 ;  /* 0x3000008cff6d7230 */ /* 0x000fc40000004100 */
[----:B------:R-:W-:Y:S01]  /*6590*/  @P2 FADD R103, R103, 1 ;  /* 0x3f80000067672421 */ /* 0x000fe20000000000 */
[----:B------:R-:W-:Y:S01]  /*65a0*/  HADD2.F32 R191, -RZ, R23.H0_H0 ;  /* 0x20000017ffbf7230 */ /* 0x000fe20000004100 */
[----:B------:R-:W-:Y:S01]  /*65b0*/  FMNMX3 R122, R122, |R115|, |R105|, !PT ;  /* 0x400000737a7a7276 */ /* 0x000fe20007800469 */
[----:B------:R-:W-:Y:S02]  /*65c0*/  HADD2.F32 R104, -RZ, R4.H0_H0 ;  /* 0x20000004ff687230 */ /* 0x000fe40000004100 */
[----:B------:R-:W-:Y:S01]  /*65d0*/  @P2 FADD R92, R92, 1 ;  /* 0x3f8000005c5c2421 */ /* 0x000fe20000000000 */
[----:B------:R-:W-:Y:S01]  /*65e0*/  FFMA R169, R169, R0, R64 ;  /* 0x00000000a9a97223 */ /* 0x000fe20000000040 */
[----:B------:R-:W-:Y:S02]  /*65f0*/  HADD2.F32 R107, -RZ, R146.H0_H0 ;  /* 0x20000092ff6b7230 */ /* 0x000fe40000004100 */
[----:B------:R-:W-:Y:S01]  /*6600*/  @P2 FADD R3, R3, 1 ;  /* 0x3f80000003032421 */ /* 0x000fe20000000000 */
[----:B------:R-:W-:-:S02]  /*6610*/  HADD2.F32 R0, -RZ, R141.H1_H1 ;  /* 0x3000008dff007230 */ /* 0x000fc40000004100 */
[----:B------:R-:W-:Y:S01]  /*6620*/  FFMA R109, R166, R103, R109 ;  /* 0x00000067a66d7223 */ /* 0x000fe2000000006d */
[----:B------:R-:W-:Y:S01]  /*6630*/  HADD2.F32 R67, -RZ, R21.H0_H0 ;  /* 0x20000015ff437230 */ /* 0x000fe20000004100 */
[----:B------:R-:W-:Y:S01]  /*6640*/  FMNMX3 R122, R122, |R127|, |R165|, !PT ;  /* 0x4000007f7a7a7276 */ /* 0x000fe200078004a5 */
[----:B------:R-:W-:Y:S01]  /*6650*/  @P2 FADD R191, R191, 1 ;  /* 0x3f800000bfbf2421 */ /* 0x000fe20000000000 */
[----:B------:R-:W-:Y:S01]  /*6660*/  FFMA R175, R175, R92, R104 ;  /* 0x0000005cafaf7223 */ /* 0x000fe20000000068 */
[----:B------:R-:W-:Y:S01]  /*6670*/  @P1 FMUL R159, R159, R120 ;  /* 0x000000789f9f1220 */ /* 0x000fe20000400000 */
[----:B------:R-:W-:Y:S02]  /*6680*/  HADD2.F32 R104, -RZ, R143.H0_H0 ;  /* 0x2000008fff687230 */ /* 0x000fe40000004100 */
[----:B------:R-:W-:Y:S01]  /*6690*/  FFMA R3, R106, R3, R107 ;  /* 0x000000036a037223 */ /* 0x000fe2000000006b */
[----:B------:R-:W-:Y:S02]  /*66a0*/  HADD2.F32 R64, -RZ, R142.H1_H1 ;  /* 0x3000008eff407230 */ /* 0x000fe40000004100 */
[----:B------:R-:W-:Y:S01]  /*66b0*/  @P2 FADD R0, R0, 1 ;  /* 0x3f80000000002421 */ /* 0x000fe20000000000 */
[----:B------:R-:W-:Y:S01]  /*66c0*/  HADD2.F32 R127, -RZ, R147.H0_H0 ;  /* 0x20000093ff7f7230 */ /* 0x000fe20000004100 */
[----:B------:R-:W0:Y:S01]  /*66d0*/  F2F.F16.F32 R70, R102 ;  /* 0x0000006600467304 */ /* 0x000e220000200800 */
[----:B------:R-:W-:-:S02]  /*66e0*/  HADD2.F32 R107, -RZ, R145.H1_H1 ;  /* 0x30000091ff6b7230 */ /* 0x000fc40000004100 */
[----:B------:R-:W-:Y:S01]  /*66f0*/  @P1 FMUL R161, R161, R120 ;  /* 0x00000078a1a11220 */ /* 0x000fe20000400000 */
[----:B------:R-:W-:Y:S01]  /*6700*/  FMNMX3 R122, R122, |R117|, |R109|, !PT ;  /* 0x400000757a7a7276 */ /* 0x000fe2000780046d */
[----:B------:R-:W-:Y:S01]  /*6710*/  FFMA R191, R112, R191, R67 ;  /* 0x000000bf70bf7223 */ /* 0x000fe20000000043 */
[----:B------:R-:W-:Y:S02]  /*6720*/  HADD2.F32 R112, -RZ, R144.H0_H0 ;  /* 0x20000090ff707230 */ /* 0x000fe40000004100 */
[----:B------:R-:W-:Y:S01]  /*6730*/  @P2 FADD R104, R104, 1 ;  /* 0x3f80000068682421 */ /* 0x000fe20000000000 */
[----:B------:R-:W-:Y:S01]  /*6740*/  FFMA R167, R167, R0, R64 ;  /* 0x00000000a7a77223 */ /* 0x000fe20000000040 */
[----:B------:R2:W-:Y:S01]  /*6750*/  F2F.F16.F32 R102, R159 ;  /* 0x0000009f00667304 */ /* 0x0005e20000200800 */
[----:B------:R-:W-:Y:S02]  /*6760*/  HADD2.F32 R115, -RZ, R146.H1_H1 ;  /* 0x30000092ff737230 */ /* 0x000fe40000004100 */
[----:B------:R-:W-:Y:S01]  /*6770*/  @P2 FADD R127, R127, 1 ;  /* 0x3f8000007f7f2421 */ /* 0x000fe20000000000 */
[----:B------:R-:W-:Y:S01]  /*6780*/  @P2 FADD R107, R107, 1 ;  /* 0x3f8000006b6b2421 */ /* 0x000fe20000000000 */
[----:B------:R-:W-:Y:S01]  /*6790*/  FMNMX3 R122, R122, |R119|, |R169|, !PT ;  /* 0x400000777a7a7276 */ /* 0x000fe200078004a9 */
[----:B------:R-:W-:Y:S01]  /*67a0*/  FFMA R171, R171, R104, R112 ;  /* 0x00000068abab7223 */ /* 0x000fe20000000070 */
[----:B------:R-:W-:-:S02]  /*67b0*/  HADD2.F32 R119, -RZ, R150.H0_H0 ;  /* 0x20000096ff777230 */ /* 0x000fc40000004100 */
[----:B------:R-:W-:Y:S01]  /*67c0*/  FFMA R115, R108, R107, R115 ;  /* 0x0000006b6c737223 */ /* 0x000fe20000000073 */
[----:B------:R3:W-:Y:S01]  /*67d0*/  F2F.F16.F32 R74, R161 ;  /* 0x000000a1004a7304 */ /* 0x0007e20000200800 */
[--C-:B--2---:R-:W-:Y:S01]  /*67e0*/  HADD2.F32 R159, -RZ, R148.reuse.H0_H0 ;  /* 0x20000094ff9f7230 */ /* 0x104fe20000004100 */
[----:B------:R-:W-:Y:S01]  /*67f0*/  FMNMX3 R122, R122, |R157|, |R167|, !PT ;  /* 0x4000009d7a7a7276 */ /* 0x000fe200078004a7 */
[----:B------:R-:W-:Y:S02]  /*6800*/  HADD2.F32 R107, -RZ, R148.H1_H1 ;  /* 0x30000094ff6b7230 */ /* 0x000fe40000004100 */
[----:B------:R-:W-:Y:S01]  /*6810*/  @P1 FMUL R163, R163, R120 ;  /* 0x00000078a3a31220 */ /* 0x000fe20000400000 */
[--C-:B------:R-:W-:Y:S02]  /*6820*/  HADD2.F32 R157, -RZ, R149.reuse.H1_H1 ;  /* 0x30000095ff9d7230 */ /* 0x100fe40000004100 */
[----:B------:R-:W-:Y:S01]  /*6830*/  FFMA R127, R110, R127, R159 ;  /* 0x0000007f6e7f7223 */ /* 0x000fe2000000009f */
[----:B------:R-:W-:Y:S01]  /*6840*/  HADD2.F32 R159, -RZ, R149.H0_H0 ;  /* 0x20000095ff9f7230 */ /* 0x000fe20000004100 */
[----:B------:R-:W-:Y:S01]  /*6850*/  FMNMX3 R122, R122, |R113|, |R171|, !PT ;  /* 0x400000717a7a7276 */ /* 0x000fe200078004ab */
[----:B---3--:R-:W-:-:S02]  /*6860*/  HADD2.F32 R161, -RZ, R147.H1_H1 ;  /* 0x30000093ffa17230 */ /* 0x008fc40000004100 */
[----:B------:R-:W-:Y:S01]  /*6870*/  @P2 FADD R157, R157, 1 ;  /* 0x3f8000009d9d2421 */ /* 0x000fe20000000000 */
[----:B------:R-:W-:Y:S02]  /*6880*/  HADD2.F32 R113, -RZ, R150.H1_H1 ;  /* 0x30000096ff717230 */ /* 0x000fe40000004100 */
[----:B------:R-:W-:Y:S01]  /*6890*/  @P2 FADD R159, R159, 1 ;  /* 0x3f8000009f9f2421 */ /* 0x000fe20000000000 */
[----:B------:R-:W-:Y:S02]  /*68a0*/  HADD2.F32 R0, -RZ, R143.H1_H1 ;  /* 0x3000008fff007230 */ /* 0x000fe40000004100 */
[----:B------:R-:W-:Y:S01]  /*68b0*/  @P2 FADD R161, R161, 1 ;  /* 0x3f800000a1a12421 */ /* 0x000fe20000000000 */
[----:B------:R-:W-:Y:S02]  /*68c0*/  HADD2.F32 R64, -RZ, R144.H1_H1 ;  /* 0x30000090ff407230 */ /* 0x000fe40000004100 */
[----:B------:R-:W-:Y:S01]  /*68d0*/  FFMA R119, R118, R159, R119 ;  /* 0x0000009f76777223 */ /* 0x000fe20000000077 */
[----:B------:R-:W-:Y:S01]  /*68e0*/  FFMA R159, R160, R157, R113 ;  /* 0x0000009da09f7223 */ /* 0x000fe20000000071 */
[----:B------:R-:W-:Y:S01]  /*68f0*/  FFMA R117, R114, R161, R107 ;  /* 0x000000a172757223 */ /* 0x000fe2000000006b */
[----:B------:R-:W-:-:S02]  /*6900*/  HADD2.F32 R161, -RZ, R151.H0_H0 ;  /* 0x20000097ffa17230 */ /* 0x000fc40000004100 */
[----:B------:R-:W-:Y:S01]  /*6910*/  @P2 FADD R0, R0, 1 ;  /* 0x3f80000000002421 */ /* 0x000fe20000000000 */
[--C-:B------:R-:W-:Y:S01]  /*6920*/  HADD2.F32 R113, -RZ, R152.reuse.H0_H0 ;  /* 0x20000098ff717230 */ /* 0x100fe20000004100 */
[----:B------:R2:W-:Y:S01]  /*6930*/  F2F.F16.F32 R99, R163 ;  /* 0x000000a300637304 */ /* 0x0005e20000200800 */
[----:B------:R-:W-:Y:S02]  /*6940*/  HADD2.F32 R157, -RZ, R151.H1_H1 ;  /* 0x30000097ff9d7230 */ /* 0x000fe40000004100 */
[----:B------:R-:W-:Y:S01]  /*6950*/  @P2 FADD R161, R161, 1 ;  /* 0x3f800000a1a12421 */ /* 0x000fe20000000000 */
[----:B------:R-:W-:Y:S01]  /*6960*/  FFMA R111, R173, R0, R64 ;  /* 0x00000000ad6f7223 */ /* 0x000fe20000000040 */
[----:B------:R-:W-:Y:S01]  /*6970*/  @P1 FMUL R165, R165, R120 ;  /* 0x00000078a5a51220 */ /* 0x000fe20000400000 */
[----:B------:R-:W3:Y:S01]  /*6980*/  S2R R0, SR_TID.X ;  /* 0x0000000000007919 */ /* 0x000ee20000002100 */
[----:B------:R-:W-:Y:S01]  /*6990*/  FFMA R161, R170, R161, R113 ;  /* 0x000000a1aaa17223 */ /* 0x000fe20000000071 */
[----:B------:R-:W-:-:S02]  /*69a0*/  HADD2.F32 R113, -RZ, R152.H1_H1 ;  /* 0x30000098ff717230 */ /* 0x000fc40000004100 */
[----:B------:R-:W-:Y:S01]  /*69b0*/  @P2 FADD R157, R157, 1 ;  /* 0x3f8000009d9d2421 */ /* 0x000fe20000000000 */
[----:B------:R4:W-:Y:S01]  /*69c0*/  F2F.F16.F32 R106, R165 ;  /* 0x000000a5006a7304 */ /* 0x0009e20000200800 */
[----:B------:R-:W-:Y:S01]  /*69d0*/  FMNMX3 R122, R122, |R181|, |R111|, !PT ;  /* 0x400000b57a7a7276 */ /* 0x000fe2000780046f */
[-C--:B------:R-:W-:Y:S01]  /*69e0*/  @P1 FMUL R109, R109, R120.reuse ;  /* 0x000000786d6d1220 */ /* 0x080fe20000400000 */
[----:B--2---:R-:W-:Y:S01]  /*69f0*/  FFMA R163, R168, R157, R113 ;  /* 0x0000009da8a37223 */ /* 0x004fe20000000071 */
[----:B------:R-:W-:Y:S01]  /*6a00*/  HADD2.F32 R113, -RZ, R155.H0_H0 ;  /* 0x2000009bff717230 */ /* 0x000fe20000004100 */
[----:B------:R-:W2:Y:S01]  /*6a10*/  S2R R157, SR_CTAID.X ;  /* 0x00000000009d7919 */ /* 0x000ea20000002500 */
[----:B------:R-:W-:Y:S01]  /*6a20*/  @P1 FMUL R167, R167, R120 ;  /* 0x00000078a7a71220 */ /* 0x000fe20000400000 */
[----:B------:R-:W-:Y:S01]  /*6a30*/  HADD2.F32 R195, -RZ, R18.H0_H0 ;  /* 0x20000012ffc37230 */ /* 0x000fe20000004100 */
[----:B------:R-:W-:Y:S01]  /*6a40*/  FMNMX3 R122, R122, |R193|, |R3|, !PT ;  /* 0x400000c17a7a7276 */ /* 0x000fe20007800403 */
[----:B----4-:R-:W-:-:S02]  /*6a50*/  HADD2.F32 R165, -RZ, R153.H0_H0 ;  /* 0x20000099ffa57230 */ /* 0x010fc40000004100 */
[----:B------:R-:W-:Y:S01]  /*6a60*/  @P1 FMUL R3, R3, R120 ;  /* 0x0000007803031220 */ /* 0x000fe20000400000 */
[----:B------:R-:W-:Y:S01]  /*6a70*/  F2F.F16.F32 R107, R109 ;  /* 0x0000006d006b7304 */ /* 0x000fe20000200800 */
[----:B------:R-:W-:Y:S02]  /*6a80*/  HADD2.F32 R177, -RZ, R16.H0_H0 ;  /* 0x20000010ffb17230 */ /* 0x000fe40000004100 */
[----:B------:R-:W-:Y:S01]  /*6a90*/  @P2 FADD R195, R195, 1 ;  /* 0x3f800000c3c32421 */ /* 0x000fe20000000000 */
[----:B------:R-:W-:Y:S01]  /*6aa0*/  @P2 FADD R165, R165, 1 ;  /* 0x3f800000a5a52421 */ /* 0x000fe20000000000 */
[----:B------:R-:W-:Y:S01]  /*6ab0*/  HADD2.F32 R185, -RZ, R19.H0_H0 ;  /* 0x20000013ffb97230 */ /* 0x000fe20000004100 */
[----:B------:R-:W-:Y:S01]  /*6ac0*/  FMNMX3 R122, R122, |R187|, |R115|, !PT ;  /* 0x400000bb7a7a7276 */ /* 0x000fe20007800473 */
[----:B------:R-:W-:Y:S02]  /*6ad0*/  HADD2.F32 R183, -RZ, R14.H0_H0 ;  /* 0x2000000effb77230 */ /* 0x000fe40000004100 */
[----:B------:R-:W-:Y:S01]  /*6ae0*/  FFMA R180, R180, R165, R113 ;  /* 0x000000a5b4b47223 */ /* 0x000fe20000000071 */
[----:B------:R-:W-:Y:S01]  /*6af0*/  HADD2.F32 R165, -RZ, R153.H1_H1 ;  /* 0x30000099ffa57230 */ /* 0x000fe20000004100 */
[----:B------:R4:W-:Y:S01]  /*6b00*/  F2F.F16.F32 R109, R167 ;  /* 0x000000a7006d7304 */ /* 0x0009e20000200800 */
[----:B------:R-:W-:-:S02]  /*6b10*/  HADD2.F32 R67, -RZ, R17.H0_H0 ;  /* 0x20000011ff437230 */ /* 0x000fc40000004100 */
[----:B------:R-:W-:Y:S01]  /*6b20*/  FFMA R195, R126, R195, R177 ;  /* 0x000000c37ec37223 */ /* 0x000fe200000000b1 */
[----:B------:R-:W-:Y:S01]  /*6b30*/  @P2 FADD R185, R185, 1 ;  /* 0x3f800000b9b92421 */ /* 0x000fe20000000000 */
[----:B------:R-:W-:Y:S01]  /*6b40*/  @P2 FADD R165, R165, 1 ;  /* 0x3f800000a5a52421 */ /* 0x000fe20000000000 */
[----:B------:R-:W-:Y:S01]  /*6b50*/  @P1 FMUL R199, R199, R120 ;  /* 0x00000078c7c71220 */ /* 0x000fe20000400000 */
[----:B------:R-:W-:Y:S01]  /*6b60*/  HADD2.F32 R93, -RZ, R12.H0_H0 ;  /* 0x2000000cff5d7230 */ /* 0x000fe20000004100 */
[----:B------:R-:W-:Y:S01]  /*6b70*/  FMNMX3 R122, R122, |R189|, |R127|, !PT ;  /* 0x400000bd7a7a7276 */ /* 0x000fe2000780047f */
[----:B------:R1:W-:Y:S01]  /*6b80*/  F2F.F16.F32 R112, R3 ;  /* 0x0000000300707304 */ /* 0x0003e20000200800 */
[----:B----4-:R-:W-:Y:S02]  /*6b90*/  HADD2.F32 R167, -RZ, R155.H1_H1 ;  /* 0x3000009bffa77230 */ /* 0x010fe40000004100 */
[----:B------:R-:W-:Y:S01]  /*6ba0*/  @P2 FADD R183, R183, 1 ;  /* 0x3f800000b7b72421 */ /* 0x000fe20000000000 */
[----:B------:R-:W-:-:S02]  /*6bb0*/  HADD2.F32 R177, -RZ, R15.H0_H0 ;  /* 0x2000000fffb17230 */ /* 0x000fc40000004100 */
[----:B------:R-:W-:Y:S01]  /*6bc0*/  FFMA R185, R116, R185, R67 ;  /* 0x000000b974b97223 */ /* 0x000fe20000000043 */
[-C--:B------:R-:W-:Y:S01]  /*6bd0*/  @P1 FMUL R207, R207, R120.reuse ;  /* 0x00000078cfcf1220 */ /* 0x080fe20000400000 */
[----:B------:R-:W-:Y:S01]  /*6be0*/  FFMA R178, R178, R165, R167 ;  /* 0x000000a5b2b27223 */ /* 0x000fe200000000a7 */
[----:B------:R-:W-:Y:S01]  /*6bf0*/  HADD2.F32 R165, -RZ, R5.H0_H0 ;  /* 0x20000005ffa57230 */ /* 0x000fe20000004100 */
[----:B------:R-:W4:Y:S01]  /*6c00*/  F2F.F16.F32 R72, R199 ;  /* 0x000000c700487304 */ /* 0x000f220000200800 */
[----:B-1----:R-:W-:Y:S01]  /*6c10*/  HADD2.F32 R3, -RZ, R9.H0_H0 ;  /* 0x20000009ff037230 */ /* 0x002fe20000004100 */
[----:B------:R-:W-:Y:S01]  /*6c20*/  FMNMX3 R122, R122, |R191|, |R117|, !PT ;  /* 0x400000bf7a7a7276 */ /* 0x000fe20007800475 */
[----:B------:R-:W-:Y:S02]  /*6c30*/  HADD2.F32 R67, -RZ, R13.H0_H0 ;  /* 0x2000000dff437230 */ /* 0x000fe40000004100 */
[----:B------:R-:W-:Y:S01]  /*6c40*/  FFMA R183, R158, R183, R93 ;  /* 0x000000b79eb77223 */ /* 0x000fe2000000005d */
[----:B------:R-:W-:Y:S01]  /*6c50*/  @P2 FADD R177, R177, 1 ;  /* 0x3f800000b1b12421 */ /* 0x000fe20000000000 */
[----:B------:R-:W-:Y:S01]  /*6c60*/  @P2 FADD R3, R3, 1 ;  /* 0x3f80000003032421 */ /* 0x000fe20000000000 */
[-C--:B------:R-:W-:Y:S01]  /*6c70*/  @P1 FMUL R205, R205, R120.reuse ;  /* 0x00000078cdcd1220 */ /* 0x080fe20000400000 */
[----:B---3--:R-:W-:Y:S01]  /*6c80*/  LOP3.LUT R158, R0, 0x7f, RZ, 0xc0, !PT ;  /* 0x0000007f009e7812 */ /* 0x008fe200078ec0ff */
[----:B------:R-:W1:Y:S01]  /*6c90*/  F2F.F16.F32 R69, R69 ;  /* 0x0000004500457304 */ /* 0x000e620000200800 */
[----:B------:R-:W-:Y:S01]  /*6ca0*/  FFMA R165, R182, R3, R165 ;  /* 0x00000003b6a57223 */ /* 0x000fe200000000a5 */
[----:B--2---:R-:W-:Y:S01]  /*6cb0*/  SHF.L.U32 R3, R157, 0x7, RZ ;  /* 0x000000079d037819 */ /* 0x004fe200000006ff */
[----:B------:R-:W-:Y:S01]  /*6cc0*/  FFMA R177, R162, R177, R67 ;  /* 0x000000b1a2b17223 */ /* 0x000fe20000000043 */
[----:B------:R-:W-:Y:S01]  /*6cd0*/  FMNMX3 R122, R122, |R195|, |R119|, !PT ;  /* 0x400000c37a7a7276 */ /* 0x000fe20007800477 */
[----:B------:R-:W-:Y:S01]  /*6ce0*/  @P1 FMUL R105, R105, R120 ;  /* 0x0000007869691220 */ /* 0x000fe20000400000 */
[----:B------:R-:W-:-:S02]  /*6cf0*/  HADD2.F32 R67, -RZ, R11.H0_H0 ;  /* 0x2000000bff437230 */ /* 0x000fc40000004100 */
[-C--:B------:R-:W-:Y:S01]  /*6d00*/  @P1 FMUL R203, R203, R120.reuse ;  /* 0x00000078cbcb1220 */ /* 0x080fe20000400000 */
[----:B------:R-:W2:Y:S01]  /*6d10*/  F2F.F16.F32 R68, R207 ;  /* 0x000000cf00447304 */ /* 0x000ea20000200800 */
[-C--:B------:R-:W-:Y:S01]  /*6d20*/  @P1 FMUL R197, R197, R120.reuse ;  /* 0x00000078c5c51220 */ /* 0x080fe20000400000 */
[----:B------:R-:W-:Y:S01]  /*6d30*/  LOP3.LUT R158, R158, 0x80, R3, 0xf8, !PT ;  /* 0x000000809e9e7812 */ /* 0x000fe200078ef803 */
[----:B------:R-:W-:Y:S01]  /*6d40*/  @P1 FMUL R169, R169, R120 ;  /* 0x00000078a9a91220 */ /* 0x000fe20000400000 */
[----:B------:R-:W-:Y:S01]  /*6d50*/  IMAD.WIDE.U32 R2, R2, 0x10000, RZ ;  /* 0x0001000002027825 */ /* 0x000fe200078e00ff */
[----:B------:R-:W-:-:S03]  /*6d60*/  FMNMX3 R122, R122, |R185|, |R159|, !PT ;  /* 0x400000b97a7a7276 */ /* 0x000fc6000780049f */
[----:B------:R-:W-:Y:S01]  /*6d70*/  @P2 FADD R67, R67, 1 ;  /* 0x3f80000043432421 */ /* 0x000fe20000000000 */
[-C--:B------:R-:W-:Y:S01]  /*6d80*/  @P1 FMUL R171, R171, R120.reuse ;  /* 0x00000078abab1220 */ /* 0x080fe20000400000 */
[----:B------:R-:W3:Y:S01]  /*6d90*/  F2F.F16.F32 R103, R205 ;  /* 0x000000cd00677304 */ /* 0x000ee20000200800 */
[----:B------:R-:W-:Y:S02]  /*6da0*/  HADD2.F32 R89, -RZ, R7.H0_H0 ;  /* 0x20000007ff597230 */ /* 0x000fe40000004100 */
[-C--:B------:R-:W-:Y:S01]  /*6db0*/  @P1 FMUL R111, R111, R120.reuse ;  /* 0x000000786f6f1220 */ /* 0x080fe20000400000 */
[----:B------:R-:W-:Y:S01]  /*6dc0*/  FMNMX3 R122, R122, |R183|, |R161|, !PT ;  /* 0x400000b77a7a7276 */ /* 0x000fe200078004a1 */
[----:B------:R-:W-:Y:S01]  /*6dd0*/  HADD2.F32 R167, -RZ, R154.H1_H1 ;  /* 0x3000009affa77230 */ /* 0x000fe20000004100 */
[----:B------:R-:W-:Y:S01]  /*6de0*/  LOP3.LUT R2, R2, R65, RZ, 0xfc, !PT ;  /* 0x0000004102027212 */ /* 0x000fe200078efcff */
[----:B0-----:R-:W-:Y:S01]  /*6df0*/  IMAD.WIDE.U32 R64, R70, 0x10000, RZ ;  /* 0x0001000046407825 */ /* 0x001fe200078e00ff */
[----:B----4-:R-:W-:Y:S01]  /*6e00*/  SHF.L.U32 R72, R72, 0x10, RZ ;  /* 0x0000001048487819 */ /* 0x010fe200000006ff */
[----:B------:R-:W0:Y:S02]  /*6e10*/  F2F.F16.F32 R87, R87 ;  /* 0x0000005700577304 */ /* 0x000e240000200800 */
[----:B------:R-:W-:Y:S01]  /*6e20*/  FFMA R67, R174, R67, R89 ;  /* 0x00000043ae437223 */ /* 0x000fe20000000059 */
[----:B------:R-:W-:Y:S01]  /*6e30*/  FMNMX3 R122, R122, |R177|, |R163|, !PT ;  /* 0x400000b17a7a7276 */ /* 0x000fe200078004a3 */
[-C--:B------:R-:W-:Y:S01]  /*6e40*/  @P1 FMUL R115, R115, R120.reuse ;  /* 0x0000007873731220 */ /* 0x080fe20000400000 */
[----:B-1----:R-:W-:Y:S01]  /*6e50*/  LOP3.LUT R65, R72, R65, R69, 0xfe, !PT ;  /* 0x0000004148417212 */ /* 0x002fe200078efe45 */
[-C--:B------:R-:W-:Y:S01]  /*6e60*/  FMUL R92, R67, R120.reuse ;  /* 0x00000078435c7220 */ /* 0x080fe20000400000 */
[----:B--2---:R-:W-:Y:S01]  /*6e70*/  SHF.L.U32 R70, R68, 0x10, RZ ;  /* 0x0000001044467819 */ /* 0x004fe200000006ff */
[----:B------:R-:W-:Y:S01]  /*6e80*/  IMAD.WIDE.U32 R68, R74, 0x10000, RZ ;  /* 0x000100004a447825 */ /* 0x000fe200078e00ff */
[----:B------:R-:W1:Y:S03]  /*6e90*/  F2F.F16.F32 R73, R73 ;  /* 0x0000004900497304 */ /* 0x000e660000200800 */
[-C--:B------:R-:W-:Y:S01]  /*6ea0*/  FMUL R84, R191, R120.reuse ;  /* 0x00000078bf547220 */ /* 0x080fe20000400000 */
[-C--:B------:R-:W-:Y:S01]  /*6eb0*/  FMUL R86, R195, R120.reuse ;  /* 0x00000078c3567220 */ /* 0x080fe20000400000 */
[----:B------:R-:W-:Y:S01]  /*6ec0*/  FMNMX3 R122, R122, |R179|, |R180|, !PT ;  /* 0x400000b37a7a7276 */ /* 0x000fe200078004b4 */
[-C--:B------:R-:W-:Y:S01]  /*6ed0*/  @P1 FMUL R127, R127, R120.reuse ;  /* 0x000000787f7f1220 */ /* 0x080fe20000400000 */
[----:B------:R-:W-:Y:S01]  /*6ee0*/  SHF.L.U32 R66, R66, 0x10, RZ ;  /* 0x0000001042427819 */ /* 0x000fe200000006ff */
[-C--:B------:R-:W-:Y:S01]  /*6ef0*/  @P1 FMUL R117, R117, R120.reuse ;  /* 0x0000007875751220 */ /* 0x080fe20000400000 */
[----:B---3--:R-:W-:Y:S01]  /*6f00*/  SHF.L.U32 R103, R103, 0x10, RZ ;  /* 0x0000001067677819 */ /* 0x008fe200000006ff */
[----:B------:R-:W2:Y:S01]  /*6f10*/  F2F.F16.F32 R101, R203 ;  /* 0x000000cb00657304 */ /* 0x000ea20000200800 */
[----:B------:R-:W-:Y:S01]  /*6f20*/  @P2 FADD R167, R167, 1 ;  /* 0x3f800000a7a72421 */ /* 0x000fe20000000000 */
[----:B------:R-:W-:Y:S01]  /*6f30*/  FMUL R90, R183, R120 ;  /* 0x00000078b75a7220 */ /* 0x000fe20000400000 */
[----:B------:R-:W-:Y:S01]  /*6f40*/  FSEL R89, R67, R92, !P1 ;  /* 0x0000005c43597208 */ /* 0x000fe20004800000 */
[-C--:B------:R-:W-:Y:S01]  /*6f50*/  FMUL R88, R177, R120.reuse ;  /* 0x00000078b1587220 */ /* 0x080fe20000400000 */
[----:B------:R-:W-:Y:S01]  /*6f60*/  FMNMX3 R122, R122, |R67|, |R178|, !PT ;  /* 0x400000437a7a7276 */ /* 0x000fe200078004b2 */
[-C--:B------:R-:W-:Y:S01]  /*6f70*/  @P1 FMUL R161, R161, R120.reuse ;  /* 0x00000078a1a11220 */ /* 0x080fe20000400000 */
[----:B0-----:R-:W-:Y:S01]  /*6f80*/  LOP3.LUT R3, R66, R3, R87, 0xfe, !PT ;  /* 0x0000000342037212 */ /* 0x001fe200078efe57 */
[----:B------:R-:W0:Y:S01]  /*6f90*/  F2F.F16.F32 R104, R197 ;  /* 0x000000c500687304 */ /* 0x000e220000200800 */
[----:B-1----:R-:W-:Y:S01]  /*6fa0*/  LOP3.LUT R69, R103, R69, R73, 0xfe, !PT ;  /* 0x0000004567457212 */ /* 0x002fe200078efe49 */
[----:B------:R-:W-:Y:S01]  /*6fb0*/  @P1 FMUL R163, R163, R120 ;  /* 0x00000078a3a31220 */ /* 0x000fe20000400000 */
[----:B------:R-:W-:Y:S01]  /*6fc0*/  FSEL R84, R191, R84, !P1 ;  /* 0x00000054bf547208 */ /* 0x000fe20004800000 */
[----:B------:R-:W-:Y:S01]  /*6fd0*/  @P1 FMUL R159, R159, R120 ;  /* 0x000000789f9f1220 */ /* 0x000fe20000400000 */
[----:B------:R-:W-:Y:S01]  /*6fe0*/  FSEL R94, R195, R86, !P1 ;  /* 0x00000056c35e7208 */ /* 0x000fe20004800000 */
[-C--:B------:R-:W-:Y:S01]  /*6ff0*/  FMUL R86, R185, R120.reuse ;  /* 0x00000078b9567220 */ /* 0x080fe20000400000 */
[----:B--2---:R-:W-:Y:S01]  /*7000*/  IMAD.WIDE.U32 R66, R101, 0x10000, RZ ;  /* 0x0001000065427825 */ /* 0x004fe200078e00ff */
[----:B------:R-:W1:Y:S03]  /*7010*/  F2F.F16.F32 R105, R105 ;  /* 0x0000006900697304 */ /* 0x000e660000200800 */
[----:B------:R-:W-:Y:S01]  /*7020*/  @P1 FMUL R119, R119, R120 ;  /* 0x0000007877771220 */ /* 0x000fe20000400000 */
[----:B------:R-:W-:Y:S01]  /*7030*/  FSEL R93, R183, R90, !P1 ;  /* 0x0000005ab75d7208 */ /* 0x000fe20004800000 */
[----:B------:R-:W-:Y:S01]  /*7040*/  @P1 FMUL R180, R180, R120 ;  /* 0x00000078b4b41220 */ /* 0x000fe20000400000 */
[----:B------:R-:W-:Y:S01]  /*7050*/  FSEL R90, R177, R88, !P1 ;  /* 0x00000058b15a7208 */ /* 0x000fe20004800000 */
[----:B------:R-:W-:Y:S01]  /*7060*/  @P1 FMUL R178, R178, R120 ;  /* 0x00000078b2b21220 */ /* 0x000fe20000400000 */
[----:B------:R-:W-:Y:S01]  /*7070*/  LOP3.LUT R67, R70, R67, R71, 0xfe, !PT ;  /* 0x0000004346437212 */ /* 0x000fe200078efe47 */
[----:B0-----:R-:W-:Y:S01]  /*7080*/  IMAD.WIDE.U32 R72, R104, 0x10000, RZ ;  /* 0x0001000068487825 */ /* 0x001fe200078e00ff */
[----:B------:R0:W2:Y:S01]  /*7090*/  F2F.F16.F32 R108, R169 ;  /* 0x000000a9006c7304 */ /* 0x0000a20000200800 */
[----:B------:R-:W-:-:S02]  /*70a0*/  FSEL R86, R185, R86, !P1 ;  /* 0x00000056b9567208 */ /* 0x000fc40004800000 */
[----:B------:R-:W-:Y:S01]  /*70b0*/  FMUL R116, R165, R120 ;  /* 0x00000078a5747220 */ /* 0x000fe20000400000 */
[----:B------:R-:W-:Y:S01]  /*70c0*/  IMAD.WIDE.U32 R70, R102, 0x10000, RZ ;  /* 0x0001000066467825 */ /* 0x000fe200078e00ff */
[----:B------:R-:W-:-:S03]  /*70d0*/  SHF.L.U32 R99, R99, 0x10, RZ ;  /* 0x0000001063637819 */ /* 0x000fc600000006ff */
[-C--:B------:R-:W-:Y:S01]  /*70e0*/  FMUL R88, R179, R120.reuse ;  /* 0x00000078b3587220 */ /* 0x080fe20000400000 */
[----:B------:R-:W-:Y:S01]  /*70f0*/  SHF.L.U32 R109, R109, 0x10, RZ ;  /* 0x000000106d6d7819 */ /* 0x000fe200000006ff */
[----:B------:R-:W-:Y:S01]  /*7100*/  FMUL R92, R175, R120 ;  /* 0x00000078af5c7220 */ /* 0x000fe20000400000 */
[----:B------:R3:W4:Y:S01]  /*7110*/  F2F.F16.F32 R110, R171 ;  /* 0x000000ab006e7304 */ /* 0x0007220000200800 */
[----:B0-----:R-:W-:Y:S01]  /*7120*/  HADD2.F32 R169, -RZ, R154.H0_H0 ;  /* 0x2000009affa97230 */ /* 0x001fe20000004100 */
[----:B-1----:R-:W-:Y:S02]  /*7130*/  SHF.L.U32 R105, R105, 0x10, RZ ;  /* 0x0000001069697819 */ /* 0x002fe400000006ff */
[----:B------:R-:W-:Y:S02]  /*7140*/  LOP3.LUT R71, R99, R71, R81, 0xfe, !PT ;  /* 0x0000004763477212 */ /* 0x000fe400078efe51 */
[----:B------:R-:W-:Y:S01]  /*7150*/  @P2 FADD R169, R169, 1 ;  /* 0x3f800000a9a92421 */ /* 0x000fe20000000000 */
[----:B------:R-:W-:Y:S01]  /*7160*/  LOP3.LUT R73, R105, R73, R91, 0xfe, !PT ;  /* 0x0000004969497212 */ /* 0x000fe200078efe5b */
[----:B------:R-:W0:Y:S01]  /*7170*/  F2F.F16.F32 R75, R75 ;  /* 0x0000004b004b7304 */ /* 0x000e220000200800 */
[----:B---3--:R-:W-:Y:S01]  /*7180*/  HADD2.F32 R171, -RZ, R156.H0_H0 ;  /* 0x2000009cffab7230 */ /* 0x008fe20000004100 */
[----:B------:R-:W-:Y:S01]  /*7190*/  FSEL R116, R165, R116, !P1 ;  /* 0x00000074a5747208 */ /* 0x000fe20004800000 */
[----:B--2---:R-:W-:Y:S01]  /*71a0*/  IMAD.WIDE.U32 R102, R108, 0x10000, RZ ;  /* 0x000100006c667825 */ /* 0x004fe200078e00ff */
[----:B------:R-:W-:-:S03]  /*71b0*/  FSEL R88, R179, R88, !P1 ;  /* 0x00000058b3587208 */ /* 0x000fc60004800000 */
[----:B------:R-:W-:Y:S01]  /*71c0*/  FFMA R184, R184, R169, R171 ;  /* 0x000000a9b8b87223 */ /* 0x000fe200000000ab */
[----:B------:R-:W-:Y:S01]  /*71d0*/  HADD2.F32 R169, -RZ, R156.H1_H1 ;  /* 0x3000009cffa97230 */ /* 0x000fe20000004100 */
[----:B------:R-:W1:Y:S01]  /*71e0*/  F2F.F16.F32 R111, R111 ;  /* 0x0000006f006f7304 */ /* 0x000e620000200800 */
[----:B----4-:R-:W-:Y:S01]  /*71f0*/  IMAD.WIDE.U32 R104, R110, 0x10000, RZ ;  /* 0x000100006e687825 */ /* 0x010fe200078e00ff */
[----:B------:R-:W-:Y:S02]  /*7200*/  FSEL R92, R175, R92, !P1 ;  /* 0x0000005caf5c7208 */ /* 0x000fe40004800000 */
[----:B------:R-:W-:Y:S01]  /*7210*/  FMNMX3 R122, R122, |R175|, |R184|, !PT ;  /* 0x400000af7a7a7276 */ /* 0x000fe200078004b8 */
[----:B------:R-:W-:Y:S01]  /*7220*/  @P1 FMUL R184, R184, R120 ;  /* 0x00000078b8b81220 */ /* 0x000fe20000400000 */
[----:B------:R-:W-:Y:S02]  /*7230*/  SHF.L.U32 R107, R107, 0x10, RZ ;  /* 0x000000106b6b7819 */ /* 0x000fe400000006ff */
[----:B------:R-:W2:Y:S01]  /*7240*/  F2F.F16.F32 R79, R79 ;  /* 0x0000004f004f7304 */ /* 0x000ea20000200800 */
[----:B0-----:R-:W-:Y:S01]  /*7250*/  LOP3.LUT R68, R68, R75, RZ, 0xfc, !PT ;  /* 0x0000004b44447212 */ /* 0x001fe200078efcff */
[----:B------:R-:W-:Y:S01]  /*7260*/  IMAD.WIDE.U32 R74, R106, 0x10000, RZ ;  /* 0x000100006a4a7825 */ /* 0x000fe200078e00ff */
[----:B------:R-:W-:-:S02]  /*7270*/  LOP3.LUT R64, R64, R83, RZ, 0xfc, !PT ;  /* 0x0000005340407212 */ /* 0x000fc400078efcff */
[----:B------:R-:W-:Y:S02]  /*7280*/  LOP3.LUT R72, R72, R85, RZ, 0xfc, !PT ;  /* 0x0000005548487212 */ /* 0x000fe400078efcff */
[----:B-1----:R-:W-:Y:S01]  /*7290*/  SHF.L.U32 R111, R111, 0x10, RZ ;  /* 0x000000106f6f7819 */ /* 0x002fe200000006ff */
[----:B------:R-:W0:Y:S01]  /*72a0*/  F2F.F16.F32 R77, R77 ;  /* 0x0000004d004d7304 */ /* 0x000e220000200800 */
[----:B------:R-:W-:Y:S02]  /*72b0*/  LOP3.LUT R74, R74, R95, RZ, 0xfc, !PT ;  /* 0x0000005f4a4a7212 */ /* 0x000fe400078efcff */
[----:B------:R-:W-:Y:S02]  /*72c0*/  LOP3.LUT R75, R107, R75, R97, 0xfe, !PT ;  /* 0x0000004b6b4b7212 */ /* 0x000fe400078efe61 */
[----:B--2---:R-:W-:-:S03]  /*72d0*/  LOP3.LUT R66, R66, R79, RZ, 0xfc, !PT ;  /* 0x0000004f42427212 */ /* 0x004fc600078efcff */
[----:B------:R-:W1:Y:S01]  /*72e0*/  F2F.F16.F32 R78, R78 ;  /* 0x0000004e004e7304 */ /* 0x000e620000200800 */
[----:B------:R-:W-:Y:S01]  /*72f0*/  LOP3.LUT R79, R111, R105, R98, 0xfe, !PT ;  /* 0x000000696f4f7212 */ /* 0x000fe200078efe62 */
[----:B------:R-:W-:Y:S01]  /*7300*/  IMAD.WIDE.U32 R98, R112, 0x10000, RZ ;  /* 0x0001000070627825 */ /* 0x000fe200078e00ff */
[----:B0-----:R-:W-:-:S05]  /*7310*/  LOP3.LUT R70, R70, R77, RZ, 0xfc, !PT ;  /* 0x0000004d46467212 */ /* 0x001fca00078efcff */
[----:B------:R0:W2:Y:S01]  /*7320*/  F2F.F16.F32 R113, R115 ;  /* 0x0000007300717304 */ /* 0x0000a20000200800 */
[----:B-1----:R-:W-:-:S07]  /*7330*/  LOP3.LUT R77, R109, R103, R78, 0xfe, !PT ;  /* 0x000000676d4d7212 */ /* 0x002fce00078efe4e */
[----:B------:R1:W3:Y:S01]  /*7340*/  F2F.F16.F32 R114, R127 ;  /* 0x0000007f00727304 */ /* 0x0002e20000200800 */
[----:B0-----:R-:W-:Y:S01]  /*7350*/  FFMA R115, R186, R167, R169 ;  /* 0x000000a7ba737223 */ /* 0x001fe200000000a9 */
[----:B------:R-:W-:-:S04]  /*7360*/  LOP3.LUT R78, R104, R100, RZ, 0xfc, !PT ;  /* 0x00000064684e7212 */ /* 0x000fc800078efcff */
[----:B------:R-:W-:Y:S01]  /*7370*/  FMNMX3 R122, R122, |R165|, |R115|, !PT ;  /* 0x400000a57a7a7276 */ /* 0x000fe20007800473 */
[----:B------:R-:W-:Y:S01]  /*7380*/  @P1 FMUL R115, R115, R120 ;  /* 0x0000007873731220 */ /* 0x000fe20000400000 */
[----:B------:R-:W0:Y:S01]  /*7390*/  F2F.F16.F32 R82, R82 ;  /* 0x0000005200527304 */ /* 0x000e220000200800 */
[----:B--2---:R-:W-:Y:S01]  /*73a0*/  SHF.L.U32 R113, R113, 0x10, RZ ;  /* 0x0000001071717819 */ /* 0x004fe200000006ff */
[----:B-1----:R-:W1:Y:S01]  /*73b0*/  LDC.64 R126, c[0x0][0x3c8] ;  /* 0x0000f200ff7e7b82 */ /* 0x002e620000000a00 */
[----:B---3--:R-:W-:-:S05]  /*73c0*/  IMAD.WIDE.U32 R100, R114, 0x10000, RZ ;  /* 0x0001000072647825 */ /* 0x008fca00078e00ff */
[----:B------:R-:W2:Y:S01]  /*73d0*/  F2F.F16.F32 R117, R117 ;  /* 0x0000007500757304 */ /* 0x000ea20000200800 */
[----:B0-----:R-:W-:-:S07]  /*73e0*/  LOP3.LUT R81, R113, R99, R82, 0xfe, !PT ;  /* 0x0000006371517212 */ /* 0x001fce00078efe52 */
[----:B------:R-:W0:Y:S01]  /*73f0*/  F2F.F16.F32 R84, R84 ;  /* 0x0000005400547304 */ /* 0x000e220000200800 */
[----:B------:R-:W-:Y:S02]  /*7400*/  LOP3.LUT R82, R100, R96, RZ, 0xfc, !PT ;  /* 0x0000006064527212 */ /* 0x000fe400078efcff */
[----:B--2---:R-:W-:-:S05]  /*7410*/  SHF.L.U32 R117, R117, 0x10, RZ ;  /* 0x0000001075757819 */ /* 0x004fca00000006ff */
[----:B------:R-:W2:Y:S01]  /*7420*/  F2F.F16.F32 R161, R161 ;  /* 0x000000a100a17304 */ /* 0x000ea20000200800 */
[----:B0-----:R-:W-:-:S07]  /*7430*/  LOP3.LUT R83, R117, R101, R84, 0xfe, !PT ;  /* 0x0000006575537212 */ /* 0x001fce00078efe54 */
[----:B------:R-:W0:Y:S01]  /*7440*/  F2F.F16.F32 R118, R119 ;  /* 0x0000007700767304 */ /* 0x000e220000200800 */
[----:B--2---:R-:W-:-:S07]  /*7450*/  IMAD.WIDE.U32 R96, R161, 0x10000, RZ ;  /* 0x00010000a1607825 */ /* 0x004fce00078e00ff */
[----:B------:R-:W2:Y:S01]  /*7460*/  F2F.F16.F32 R163, R163 ;  /* 0x000000a300a37304 */ /* 0x000ea20000200800 */
[----:B0-----:R-:W-:-:S07]  /*7470*/  IMAD.WIDE.U32 R84, R118, 0x10000, RZ ;  /* 0x0001000076547825 */ /* 0x001fce00078e00ff */
[----:B------:R-:W0:Y:S01]  /*7480*/  F2F.F16.F32 R159, R159 ;  /* 0x0000009f009f7304 */ /* 0x000e220000200800 */
[----:B--2---:R-:W-:-:S07]  /*7490*/  SHF.L.U32 R163, R163, 0x10, RZ ;  /* 0x00000010a3a37819 */ /* 0x004fce00000006ff */
[----:B------:R-:W2:Y:S01]  /*74a0*/  F2F.F16.F32 R90, R90 ;  /* 0x0000005a005a7304 */ /* 0x000ea20000200800 */
[----:B0-----:R-:W-:-:S07]  /*74b0*/  SHF.L.U32 R159, R159, 0x10, RZ ;  /* 0x000000109f9f7819 */ /* 0x001fce00000006ff */
[----:B------:R-:W0:Y:S01]  /*74c0*/  F2F.F16.F32 R94, R94 ;  /* 0x0000005e005e7304 */ /* 0x000e220000200800 */
[----:B--2---:R-:W-:-:S07]  /*74d0*/  LOP3.LUT R87, R163, R97, R90, 0xfe, !PT ;  /* 0x00000061a3577212 */ /* 0x004fce00078efe5a */
[----:B------:R-:W2:Y:S01]  /*74e0*/  F2F.F16.F32 R86, R86 ;  /* 0x0000005600567304 */ /* 0x000ea20000200800 */
[----:B0-----:R-:W-:-:S07]  /*74f0*/  LOP3.LUT R84, R84, R94, RZ, 0xfc, !PT ;  /* 0x0000005e54547212 */ /* 0x001fce00078efcff */
[----:B------:R-:W0:Y:S01]  /*7500*/  F2F.F16.F32 R180, R180 ;  /* 0x000000b400b47304 */ /* 0x000e220000200800 */
[----:B--2---:R-:W-:-:S07]  /*7510*/  LOP3.LUT R85, R159, R85, R86, 0xfe, !PT ;  /* 0x000000559f557212 */ /* 0x004fce00078efe56 */
[----:B------:R-:W2:Y:S01]  /*7520*/  F2F.F16.F32 R93, R93 ;  /* 0x0000005d005d7304 */ /* 0x000ea20000200800 */
[----:B0-----:R-:W-:-:S07]  /*7530*/  IMAD.WIDE.U32 R90, R180, 0x10000, RZ ;  /* 0x00010000b45a7825 */ /* 0x001fce00078e00ff */
[----:B------:R-:W0:Y:S01]  /*7540*/  F2F.F16.F32 R178, R178 ;  /* 0x000000b200b27304 */ /* 0x000e220000200800 */
[----:B--2---:R-:W-:-:S07]  /*7550*/  LOP3.LUT R86, R96, R93, RZ, 0xfc, !PT ;  /* 0x0000005d60567212 */ /* 0x004fce00078efcff */
[----:B------:R-:W2:Y:S01]  /*7560*/  F2F.F16.F32 R95, R184 ;  /* 0x000000b8005f7304 */ /* 0x000ea20000200800 */
[----:B------:R-:W-:-:S05]  /*7570*/  IMAD R93, R121, 0xf00, R158 ;  /* 0x00000f00795d7824 */ /* 0x000fca00078e029e */
[C---:B------:R-:W-:Y:S02]  /*7580*/  IADD3 R97, PT, PT, R93.reuse, 0x200, RZ ;  /* 0x000002005d617810 */ /* 0x040fe40007ffe0ff */
[----:B------:R-:W3:Y:S01]  /*7590*/  F2F.F16.F32 R115, R115 ;  /* 0x0000007300737304 */ /* 0x000ee20000200800 */
[----:B0-----:R-:W-:Y:S02]  /*75a0*/  SHF.L.U32 R178, R178, 0x10, RZ ;  /* 0x00000010b2b27819 */ /* 0x001fe400000006ff */
[----:B------:R-:W-:Y:S01]  /*75b0*/  IADD3 R101, PT, PT, R93, 0x400, RZ ;  /* 0x000004005d657810 */ /* 0x000fe20007ffe0ff */
[----:B-1----:R-:W-:Y:S01]  /*75c0*/  IMAD.WIDE.U32 R96, R97, 0x8, R126 ;  /* 0x0000000861607825 */ /* 0x002fe200078e007e */
[C---:B------:R-:W-:Y:S02]  /*75d0*/  IADD3 R103, PT, PT, R93.reuse, 0x500, RZ ;  /* 0x000005005d677810 */ /* 0x040fe40007ffe0ff */
[----:B------:R-:W-:Y:S01]  /*75e0*/  IADD3 R105, PT, PT, R93, 0x600, RZ ;  /* 0x000006005d697810 */ /* 0x000fe20007ffe0ff */
[----:B------:R-:W0:Y:S01]  /*75f0*/  F2F.F16.F32 R89, R89 ;  /* 0x0000005900597304 */ /* 0x000e220000200800 */
[----:B--2---:R-:W-:Y:S01]  /*7600*/  IMAD.WIDE.U32 R94, R95, 0x10000, RZ ;  /* 0x000100005f5e7825 */ /* 0x004fe200078e00ff */
[----:B------:R-:W-:-:S02]  /*7610*/  IADD3 R107, PT, PT, R93, 0x700, RZ ;  /* 0x000007005d6b7810 */ /* 0x000fc40007ffe0ff */
[----:B------:R-:W-:Y:S01]  /*7620*/  IADD3 R109, PT, PT, R93, 0x800, RZ ;  /* 0x000008005d6d7810 */ /* 0x000fe20007ffe0ff */
[--C-:B------:R-:W-:Y:S01]  /*7630*/  IMAD.WIDE.U32 R100, R101, 0x8, R126.reuse ;  /* 0x0000000865647825 */ /* 0x100fe200078e007e */
[----:B------:R-:W-:Y:S02]  /*7640*/  IADD3 R111, PT, PT, R93, 0x900, RZ ;  /* 0x000009005d6f7810 */ /* 0x000fe40007ffe0ff */
[----:B------:R-:W1:Y:S01]  /*7650*/  F2F.F16.F32 R99, R116 ;  /* 0x0000007400637304 */ /* 0x000e620000200800 */
[----:B---3--:R-:W-:Y:S01]  /*7660*/  SHF.L.U32 R115, R115, 0x10, RZ ;  /* 0x0000001073737819 */ /* 0x008fe200000006ff */
[--C-:B------:R-:W-:Y:S01]  /*7670*/  IMAD.WIDE.U32 R104, R105, 0x8, R126.reuse ;  /* 0x0000000869687825 */ /* 0x100fe200078e007e */
[C---:B------:R-:W-:Y:S02]  /*7680*/  IADD3 R113, PT, PT, R93.reuse, 0xa00, RZ ;  /* 0x00000a005d717810 */ /* 0x040fe40007ffe0ff */
[----:B------:R-:W-:Y:S01]  /*7690*/  IADD3 R117, PT, PT, R93, 0xc00, RZ ;  /* 0x00000c005d757810 */ /* 0x000fe20007ffe0ff */
[----:B------:R-:W-:Y:S01]  /*76a0*/  IMAD.WIDE.U32 R106, R107, 0x8, R126 ;  /* 0x000000086b6a7825 */ /* 0x000fe200078e007e */
[----:B0-----:R-:W-:Y:S01]  /*76b0*/  LOP3.LUT R89, R178, R91, R89, 0xfe, !PT ;  /* 0x0000005bb2597212 */ /* 0x001fe200078efe59 */
[----:B------:R-:W0:Y:S01]  /*76c0*/  F2F.F16.F32 R88, R88 ;  /* 0x0000005800587304 */ /* 0x000e220000200800 */
[----:B------:R-:W-:Y:S01]  /*76d0*/  IADD3 R159, PT, PT, R93, 0xe00, RZ ;  /* 0x00000e005d9f7810 */ /* 0x000fe20007ffe0ff */
[----:B------:R-:W-:Y:S01]  /*76e0*/  IMAD.WIDE.U32 R108, R109, 0x8, R126 ;  /* 0x000000086d6c7825 */ /* 0x000fe200078e007e */
[----:B------:R-:W-:-:S03]  /*76f0*/  IADD3 R119, PT, PT, R93, 0xd00, RZ ;  /* 0x00000d005d777810 */ /* 0x000fc60007ffe0ff */
[----:B------:R-:W-:Y:S01]  /*7700*/  IMAD.WIDE.U32 R110, R111, 0x8, R126 ;  /* 0x000000086f6e7825 */ /* 0x000fe200078e007e */
[----:B-1----:R-:W-:Y:S01]  /*7710*/  LOP3.LUT R91, R115, R95, R99, 0xfe, !PT ;  /* 0x0000005f735b7212 */ /* 0x002fe200078efe63 */
[----:B------:R-:W1:Y:S01]  /*7720*/  F2F.F16.F32 R92, R92 ;  /* 0x0000005c005c7304 */ /* 0x000e620000200800 */
[----:B------:R-:W-:Y:S01]  /*7730*/  IADD3 R95, PT, PT, R93, 0x100, RZ ;  /* 0x000001005d5f7810 */ /* 0x000fe20007ffe0ff */
[--C-:B------:R-:W-:Y:S01]  /*7740*/  IMAD.WIDE.U32 R112, R113, 0x8, R126.reuse ;  /* 0x0000000871707825 */ /* 0x100fe200078e007e */
[C---:B------:R-:W-:Y:S02]  /*7750*/  IADD3 R99, PT, PT, R93.reuse, 0x300, RZ ;  /* 0x000003005d637810 */ /* 0x040fe40007ffe0ff */
[----:B------:R-:W-:Y:S01]  /*7760*/  IADD3 R115, PT, PT, R93, 0xb00, RZ ;  /* 0x00000b005d737810 */ /* 0x000fe20007ffe0ff */
[--C-:B------:R-:W-:Y:S01]  /*7770*/  IMAD.WIDE.U32 R116, R117, 0x8, R126.reuse ;  /* 0x0000000875747825 */ /* 0x100fe200078e007e */
[----:B0-----:R-:W-:Y:S01]  /*7780*/  LOP3.LUT R88, R90, R88, RZ, 0xfc, !PT ;  /* 0x000000585a587212 */ /* 0x001fe200078efcff */
[----:B------:R-:W0:Y:S02]  /*7790*/  F2F.F16.F32 R80, R80 ;  /* 0x0000005000507304 */ /* 0x000e240000200800 */
[----:B------:R-:W-:-:S04]  /*77a0*/  IMAD.WIDE.U32 R114, R115, 0x8, R126 ;  /* 0x0000000873727825 */ /* 0x000fc800078e007e */
[--C-:B------:R-:W-:Y:S01]  /*77b0*/  IMAD.WIDE.U32 R118, R119, 0x8, R126.reuse ;  /* 0x0000000877767825 */ /* 0x100fe200078e007e */
[----:B-1----:R-:W-:Y:S01]  /*77c0*/  LOP3.LUT R90, R94, R92, RZ, 0xfc, !PT ;  /* 0x0000005c5e5a7212 */ /* 0x002fe200078efcff */
[----:B------:R-:W1:Y:S02]  /*77d0*/  F2F.F16.F32 R76, R76 ;  /* 0x0000004c004c7304 */ /* 0x000e640000200800 */
[----:B------:R-:W-:-:S04]  /*77e0*/  IMAD.WIDE.U32 R92, R93, 0x8, R126 ;  /* 0x000000085d5c7825 */ /* 0x000fc800078e007e */
[--C-:B------:R-:W-:Y:S01]  /*77f0*/  IMAD.WIDE.U32 R94, R95, 0x8, R126.reuse ;  /* 0x000000085f5e7825 */ /* 0x100fe200078e007e */
[----:B0-----:R-:W-:Y:S01]  /*7800*/  LOP3.LUT R80, R98, R80, RZ, 0xfc, !PT ;  /* 0x0000005062507212 */ /* 0x001fe200078efcff */
[----:B------:R0:W-:Y:S02]  /*7810*/  STG.E.64 desc[UR8][R92.64], R2 ;  /* 0x000000025c007986 */ /* 0x0001e4000c101b08 */
[--C-:B------:R-:W-:Y:S02]  /*7820*/  IMAD.WIDE.U32 R98, R99, 0x8, R126.reuse ;  /* 0x0000000863627825 */ /* 0x100fe400078e007e */
[----:B------:R0:W-:Y:S01]  /*7830*/  STG.E.64 desc[UR8][R94.64], R64 ;  /* 0x000000405e007986 */ /* 0x0001e2000c101b08 */
[----:B-1----:R-:W-:Y:S01]  /*7840*/  LOP3.LUT R76, R102, R76, RZ, 0xfc, !PT ;  /* 0x0000004c664c7212 */ /* 0x002fe200078efcff */
[--C-:B------:R-:W-:Y:S02]  /*7850*/  IMAD.WIDE.U32 R102, R103, 0x8, R126.reuse ;  /* 0x0000000867667825 */ /* 0x100fe400078e007e */
[----:B------:R0:W-:Y:S02]  /*7860*/  STG.E.64 desc[UR8][R96.64], R66 ;  /* 0x0000004260007986 */ /* 0x0001e4000c101b08 */
[----:B------:R-:W-:-:S02]  /*7870*/  IMAD.WIDE.U32 R126, R159, 0x8, R126 ;  /* 0x000000089f7e7825 */ /* 0x000fc400078e007e */
        /* <DEDUP_REMOVED lines=12> */
.L_x_7707:
        /* <DEDUP_REMOVED lines=8> */
.L_x_7688:
        /* <DEDUP_REMOVED lines=38> */
.L_x_7716:
[----:B------:R-:W-:Y:S02]  /*7c20*/  ISETP.NE.AND P0, PT, R0, RZ, PT ;  /* 0x000000ff0000720c */ /* 0x000fe40003f05270 */
[----:B-1----:R-:W-:-:S11]  /*7c30*/  FMNMX R5, R3, R4, !PT ;  /* 0x0000000403057209 */ /* 0x002fd60007800000 */
[----:B------:R-:W-:Y:S05]  /*7c40*/  @P0 BRA `(.L_x_7710) ;  /* 0x0000000000080947 */ /* 0x000fea0003800000 */
[----:B0-----:R-:W0:Y:S02]  /*7c50*/  LDC.64 R2, c[0x0][0x3f8] ;  /* 0x0000fe00ff027b82 */ /* 0x001e240000000a00 */
[----:B0-----:R1:W-:Y:S02]  /*7c60*/  REDG.E.MAX.S32.STRONG.GPU desc[UR8][R2.64], R5 ;  /* 0x000000050200798e */ /* 0x0013e4000d12e308 */
.L_x_7710:
[----:B------:R-:W-:Y:S05]  /*7c70*/  BSYNC B0 ;  /* 0x0000000000007941 */ /* 0x000fea0003800000 */
.L_x_7709:
        /* <DEDUP_REMOVED lines=12> */
[----:B0-----:R-:W-:Y:S05]  /*7d40*/  CALL.REL.NOINC `($__internal_93_$__cuda_sm20_rcp_rn_f32_slowpath) ;  /* 0x00000000005c7944 */ /* 0x001fea0003c00000 */
[----:B------:R-:W-:Y:S01]  /*7d50*/  MOV R5, R0 ;  /* 0x0000000000057202 */ /* 0x000fe20000000f00 */
[----:B------:R-:W-:Y:S06]  /*7d60*/  BRA `(.L_x_7713) ;  /* 0x0000000000107947 */ /* 0x000fec0003800000 */
.L_x_7712:
[----:B-1----:R-:W1:Y:S02]  /*7d70*/  MUFU.RCP R5, R120 ;  /* 0x0000007800057308 */ /* 0x002e640000001000 */
[----:B-1----:R-:W-:-:S04]  /*7d80*/  FFMA R0, R5, R120, -1 ;  /* 0xbf80000005007423 */ /* 0x002fc80000000078 */
[----:B------:R-:W-:-:S04]  /*7d90*/  FADD.FTZ R0, -R0, -RZ ;  /* 0x800000ff00007221 */ /* 0x000fc80000010100 */
[----:B------:R-:W-:-:S07]  /*7da0*/  FFMA R5, R5, R0, R5 ;  /* 0x0000000005057223 */ /* 0x000fce0000000005 */
.L_x_7713:
[----:B0-----:R-:W0:Y:S02]  /*7db0*/  LDC.64 R2, c[0x0][0x3f0] ;  /* 0x0000fc00ff027b82 */ /* 0x001e240000000a00 */
[----:B0-----:R-:W-:Y:S01]  /*7dc0*/  STG.E desc[UR8][R2.64], R5 ;  /* 0x0000000502007986 */ /* 0x001fe2000c101908 */
[----:B------:R-:W-:Y:S05]  /*7dd0*/  EXIT ;  /* 0x000000000000794d */ /* 0x000fea0003800000 */
.L_x_7711:
[----:B------:R-:W-:Y:S02]  /*7de0*/  MOV R6, 0x2 ;  /* 0x0000000200067802 */ /* 0x000fe40000000f00 */
[----:B------:R-:W-:Y:S02]  /*7df0*/  MOV R7, 0x1f ;  /* 0x0000001f00077802 */ /* 0x000fe40000000f00 */
[----:B------:R-:W-:-:S07]  /*7e00*/  MOV R5, 0xffffffff ;  /* 0xffffffff00057802 */ /* 0x000fce0000000f00 */
[----:B01---5:R-:W-:Y:S05]  /*7e10*/  WARPSYNC.COLLECTIVE R5, `(.L_x_7714) ;  /* 0x0000000005087348 */ /* 0x023fea0003c00000 */
[----:B-1----:R1:W2:Y:S02]  /*7e20*/  SHFL.DOWN P0, R4, R2, R6, R7 ;  /* 0x0800000602047389 */ /* 0x0022a40000000007 */
[----:B012--5:R-:W-:Y:S05]  /*7e30*/  ENDCOLLECTIVE ;  /* 0x000000000000791b */ /* 0x027fea0003800000 */
.L_x_7714:
[----:B------:R-:W-:Y:S02]  /*7e40*/  MOV R6, 0x1 ;  /* 0x0000000100067802 */ /* 0x000fe40000000f00 */
[----:B------:R-:W-:-:S04]  /*7e50*/  MOV R3, R4 ;  /* 0x0000000400037202 */ /* 0x000fc80000000f00 */
[----:B------:R-:W-:-:S04]  /*7e60*/  FMNMX R3, R3, R2, !PT ;  /* 0x0000000203037209 */ /* 0x000fc80007800000 */
[----:B------:R-:W-:-:S07]  /*7e70*/  MOV R2, R3 ;  /* 0x0000000300027202 */ /* 0x000fce0000000f00 */
[----:B------:R-:W-:Y:S05]  /*7e80*/  WARPSYNC.COLLECTIVE R5, `(.L_x_7715) ;  /* 0x0000000005087348 */ /* 0x000fea0003c00000 */
[----:B------:R0:W1:Y:S02]  /*7e90*/  SHFL.DOWN P0, R4, R2, R6, R7 ;  /* 0x0800000602047389 */ /* 0x0000640000000007 */
[----:B01----:R-:W-:Y:S05]  /*7ea0*/  ENDCOLLECTIVE ;  /* 0x000000000000791b */ /* 0x003fea0003800000 */
.L_x_7715:
[----:B------:R-:W-:Y:S05]  /*7eb0*/  BRA `(.L_x_7716) ;  /* 0xfffffffc00587947 */ /* 0x000fea000383ffff */
        .weak           $__internal_93_$__cuda_sm20_rcp_rn_f32_slowpath
        .type           $__internal_93_$__cuda_sm20_rcp_rn_f32_slowpath,@function
        .size           $__internal_93_$__cuda_sm20_rcp_rn_f32_slowpath,(.L_x_12961 - $__internal_93_$__cuda_sm20_rcp_rn_f32_slowpath)
$__internal_93_$__cuda_sm20_rcp_rn_f32_slowpath:
        /* <DEDUP_REMOVED lines=15> */
.L_x_7718:
        /* <DEDUP_REMOVED lines=33> */
.L_x_7720:
[----:B------:R0:W1:Y:S02]  /*81c0*/  MUFU.RCP R3, R2 ;  /* 0x0000000200037308 */ /* 0x0000640000001000 */
.L_x_7719:
[----:B------:R-:W-:Y:S05]  /*81d0*/  BSYNC B1 ;  /* 0x0000000000017941 */ /* 0x000fea0003800000 */
.L_x_7717:
[----:B-1----:R-:W-:Y:S01]  /*81e0*/  MOV R0, R3 ;  /* 0x0000000300007202 */ /* 0x002fe20000000f00 */
[----:B------:R-:W-:Y:S01]  /*81f0*/  HFMA2 R3, -RZ, RZ, 0, 0 ;  /* 0x00000000ff037431 */ /* 0x000fe200000001ff */
[----:B0-----:R-:W-:-:S04]  /*8200*/  MOV R2, R76 ;  /* 0x0000004c00027202 */ /* 0x001fc80000000f00 */
[----:B------:R-:W-:Y:S05]  /*8210*/  RET.REL.NODEC R2 `(_ZN18transformer_engine13normalization19ln_fwd_tuned_kernelINS0_13Kernel_traitsI6__halfS3_S3_fjLj15360ELj2ELj1ELj4ELj8ENS0_18Kernel_traits_baseILj15360ES3_S3_S3_fjLj128EEEEEEEvNS0_19ForwardKernelParamsE) ;  /* 0xffffff7c02787950 */ /* 0x000fea0003c3ffff */
.L_x_7721:
        /* <DEDUP_REMOVED lines=14> */
.L_x_12961:


//--------------------- .text._ZN18transformer_engine13normalization19ln_fwd_tuned_kernelINS0_13Kernel_traitsIffffjLj15360ELj2ELj1ELj4ELj8ENS0_18Kernel_traits_baseILj15360EffffjLj128EEEEEEEvNS0_19ForwardKernelParamsE --------------------------
	.section	.text._ZN18transformer_engine13normalization19ln_fwd_tuned_kernelINS0_13Kernel_traitsIffffjLj15360ELj2ELj1ELj4ELj8ENS0_18Kernel_traits_baseILj15360EffffjLj128EEEEEEEvNS0_19ForwardKernelParamsE,"ax",@progbits
	.align	128
        .global         _ZN18transformer_engine13normalization19ln_fwd_tuned_kernelINS0_13Kernel_traitsIffffjLj15360ELj2ELj1ELj4ELj8ENS0_18Kernel_traits_baseILj15360EffffjLj128EEEEEEEvNS0_19ForwardKernelParamsE
        .type           _ZN18transformer_engine13normalization19ln_fwd_tuned_kernelINS0_13Kernel_traitsIffffjLj15360ELj2ELj1ELj4ELj8ENS0_18Kernel_traits_baseILj15360EffffjLj128EEEEEEEvNS0_19ForwardKernelParamsE,@function
        .size           _ZN18transformer_engine13normalization19ln_fwd_tuned_kernelINS0_13Kernel_traitsIffffjLj15360ELj2ELj1ELj4ELj8ENS0_18Kernel_traits_baseILj15360EffffjLj128EEEEEEEvNS0_19ForwardKernelParamsE,(.L_x_12962 - _ZN18transformer_engine13normalization19ln_fwd_tuned_kernelINS0_13Kernel_traitsIffffjLj15360ELj2ELj1ELj4ELj8ENS0_18Kernel_traits_baseILj15360EffffjLj128EEEEEEEvNS0_19ForwardKernelParamsE)
        .other          _ZN18transformer_engine13normalization19ln_fwd_tuned_kernelINS0_13Kernel_traitsIffffjLj15360ELj2ELj1ELj4ELj8ENS0_18Kernel_traits_baseILj15360EffffjLj128EEEEEEEvNS0_19ForwardKernelParamsE,@"STO_CUDA_ENTRY STV_DEFAULT"
_ZN18transformer_engine13normalization19ln_fwd_tuned_kernelINS0_13Kernel_traitsIffffjLj15360ELj2ELj1ELj4ELj8ENS0_18Kernel_traits_baseILj15360EffffjLj128EEEEEEEvNS0_19ForwardKernelParamsE:
.text._ZN18transformer_engine13normalization19ln_fwd_tuned_kernelINS0_13Kernel_traitsIffffjLj15360ELj2ELj1ELj4ELj8ENS0_18Kernel_traits_baseILj15360EffffjLj128EEEEEEEvNS0_19ForwardKernelParamsE:
        /* <DEDUP_REMOVED lines=157> */
.L_x_7736:
        /* <DEDUP_REMOVED lines=61> */
[----:B0-----:R-:W-:-:S03]  /*0da0*/  IADD3 R15, PT, PT, R12, 0x1500, RZ ;  /* 0x000015000c0f7810 */ /* 0x001fc60007ffe0ff */
        /* <DEDUP_REMOVED lines=30> */
[----:B------:R-:W-:Y:S01]  /*0f90*/  HFMA2 R229, -RZ, RZ, 0, 0 ;  /* 0x00000000ffe57431 */ /* 0x000fe200000001ff */
[----:B------:R-:W-:Y:S01]  /*0fa0*/  BSSY.RECONVERGENT B0, `(.L_x_7723) ;  /* 0x00000e5000007945 */ /* 0x000fe20003800200 */
[----:B------:R-:W-:Y:S01]  /*0fb0*/  USEL UR6, UR6, UR4, UP1 ;  /* 0x0000000406067287 */ /* 0x000fe20008800000 */
[----:B------:R-:W-:-:S09]  /*0fc0*/  ISETP.NE.AND P4, PT, R3, RZ, PT ;  /* 0x000000ff0300720c */ /* 0x000fd20003f85270 */
[----:B------:R-:W-:-:S05]  /*0fd0*/  @!P2 MOV R229, 0x44f00000 ;  /* 0x44f0000000e5a802 */ /* 0x000fca0000000f00 */
[----:B------:R-:W-:Y:S01]  /*0fe0*/  SHFL.DOWN PT, R228, R229, 0x2, 0x1f ;  /* 0x08401f00e5e47f89 */ /* 0x000fe200000e0000 */
        /* <DEDUP_REMOVED lines=217> */
[----:B012--5:R-:W-:Y:S05]  /*1d80*/  CALL.REL.NOINC `($__internal_94_$__cuda_sm20_rcp_rn_f32_slowpath) ;  /* 0x0000003400dc7944 */ /* 0x027fea0003c00000 */
[----:B------:R-:W-:Y:S01]  /*1d90*/  MOV R216, R223 ;  /* 0x000000df00d87202 */ /* 0x000fe20000000f00 */
[----:B------:R-:W-:Y:S06]  /*1da0*/  BRA `(.L_x_7725) ;  /* 0x0000000000107947 */ /* 0x000fec0003800000 */
.L_x_7724:
[----:B------:R-:W3:Y:S02]  /*1db0*/  MUFU.RCP R217, R226 ;  /* 0x000000e200d97308 */ /* 0x000ee40000001000 */
[----:B---3--:R-:W-:-:S04]  /*1dc0*/  FFMA R216, R226, R217, -1 ;  /* 0xbf800000e2d87423 */ /* 0x008fc800000000d9 */
[----:B------:R-:W-:-:S04]  /*1dd0*/  FADD.FTZ R216, -R216, -RZ ;  /* 0x800000ffd8d87221 */ /* 0x000fc80000010100 */
[----:B------:R-:W-:-:S07]  /*1de0*/  FFMA R216, R217, R216, R217 ;  /* 0x000000d8d9d87223 */ /* 0x000fce00000000d9 */
.L_x_7725:
[----:B------:R-:W-:Y:S05]  /*1df0*/  BSYNC.RECONVERGENT B0 ;  /* 0x0000000000007941 */ /* 0x000fea0003800200 */
.L_x_7723:
        /* <DEDUP_REMOVED lines=20> */
[----:B-----5:R-:W-:Y:S05]  /*1f40*/  CALL.REL.NOINC `($__internal_94_$__cuda_sm20_rcp_rn_f32_slowpath) ;  /* 0x00000034006c7944 */ /* 0x020fea0003c00000 */
[----:B------:R-:W-:Y:S05]  /*1f50*/  BRA `(.L_x_7728) ;  /* 0x0000000000107947 */ /* 0x000fea0003800000 */
.L_x_7727:
[----:B------:R-:W0:Y:S02]  /*1f60*/  MUFU.RCP R223, R224 ;  /* 0x000000e000df7308 */ /* 0x000e240000001000 */
[----:B0-----:R-:W-:-:S04]  /*1f70*/  FFMA R216, R224, R223, -1 ;  /* 0xbf800000e0d87423 */ /* 0x001fc800000000df */
[----:B------:R-:W-:-:S04]  /*1f80*/  FADD.FTZ R216, -R216, -RZ ;  /* 0x800000ffd8d87221 */ /* 0x000fc80000010100 */
[----:B------:R-:W-:-:S07]  /*1f90*/  FFMA R223, R223, R216, R223 ;  /* 0x000000d8dfdf7223 */ /* 0x000fce00000000df */
.L_x_7728:
[----:B------:R-:W-:Y:S05]  /*1fa0*/  BSYNC.RECONVERGENT B0 ;  /* 0x0000000000007941 */ /* 0x000fea0003800200 */
.L_x_7726:
[----:B------:R-:W-:Y:S01]  /*1fb0*/  FADD R216, R215, -R228 ;  /* 0x800000e4d7d87221 */ /* 0x000fe20000000000 */
[----:B------:R-:W-:Y:S01]  /*1fc0*/  FMUL R231, R227, R228 ;  /* 0x000000e4e3e77220 */ /* 0x000fe20000400000 */
[----:B------:R-:W-:Y:S01]  /*1fd0*/  FADD R214, R214, R229 ;  /* 0x000000e5d6d67221 */ /* 0x000fe20000000000 */
[----:B------:R-:W-:Y:S01]  /*1fe0*/  LOP3.LUT R229, R9, 0x1, RZ, 0xc0, !PT ;  /* 0x0000000109e57812 */ /* 0x000fe200078ec0ff */
[----:B------:R-:W-:Y:S02]  /*1ff0*/  FMUL R225, R216, R216 ;  /* 0x000000d8d8e17220 */ /* 0x000fe40000400000 */
[----:B------:R-:W0:Y:S02]  /*2000*/  LDC.64 R216, c[0x0][0x3b0] ;  /* 0x0000ec00ffd87b82 */ /* 0x000e240000000a00 */
[C---:B------:R-:W-:Y:S01]  /*2010*/  FMUL R224, R226.reuse, R225 ;  /* 0x000000e1e2e07220 */ /* 0x040fe20000400000 */
[----:B------:R-:W-:Y:S01]  /*2020*/  FFMA R226, R226, R215, R231 ;  /* 0x000000d7e2e27223 */ /* 0x000fe200000000e7 */
[----:B------:R-:W-:-:S02]  /*2030*/  IADD3 R225, PT, PT, -R229, RZ, RZ ;  /* 0x000000ffe5e17210 */ /* 0x000fc40007ffe1ff */
[----:B------:R-:W-:Y:S01]  /*2040*/  FMUL R227, R227, R224 ;  /* 0x000000e0e3e37220 */ /* 0x000fe20000400000 */
[-C--:B------:R-:W-:Y:S01]  /*2050*/  FMUL R228, R226, R223.reuse ;  /* 0x000000dfe2e47220 */ /* 0x080fe20000400000 */
[----:B------:R-:W-:Y:S02]  /*2060*/  LOP3.LUT R224, R2, 0x7ffffffe, RZ, 0xc0, !PT ;  /* 0x7ffffffe02e07812 */ /* 0x000fe400078ec0ff */
[----:B------:R-:W-:Y:S01]  /*2070*/  FFMA R215, R227, R223, R214 ;  /* 0x000000dfe3d77223 */ /* 0x000fe200000000d6 */
[----:B------:R-:W-:Y:S01]  /*2080*/  LOP3.LUT R223, R225, UR5, RZ, 0xc0, !PT ;  /* 0x00000005e1df7c12 */ /* 0x000fe2000f8ec0ff */
[----:B------:R-:W-:Y:S03]  /*2090*/  SHFL.IDX PT, R214, R228, RZ, 0x1f ;  /* 0x00001fffe4d67589 */ /* 0x000fe600000e0000 */
[----:B------:R-:W-:Y:S01]  /*20a0*/  IADD3 R223, P1, PT, R223, R224, RZ ;  /* 0x000000e0dfdf7210 */ /* 0x000fe20007f3e0ff */
[----:B------:R-:W1:Y:S03]  /*20b0*/  SHFL.IDX PT, R215, R215, RZ, 0x1f ;  /* 0x00001fffd7d77589 */ /* 0x000e6600000e0000 */
[----:B------:R-:W-:-:S02]  /*20c0*/  IADD3.X R226, PT, PT, RZ, RZ, RZ, P1, !PT ;  /* 0x000000ffffe27210 */ /* 0x000fc40000ffe4ff */
        /* <DEDUP_REMOVED lines=9> */
[----:B------:R-:W-:-:S05]  /*2160*/  SHF.R.U32.HI R223, RZ, 0x1, R2 ;  /* 0x00000001ffdf7819 */ /* 0x000fca0000011602 */
[----:B0-----:R-:W0:Y:S01]  /*2170*/  LDC.64 R214, c[0x0][0x3b8] ;  /* 0x0000ee00ffd67b82 */ /* 0x001e220000000a00 */
        /* <DEDUP_REMOVED lines=14> */
.L_x_7730:
[----:B------:R-:W2:Y:S04]  /*2260*/  LDG.E.STRONG.GPU R216, desc[UR8][R214.64] ;  /* 0x00000008d6d87981 */ /* 0x000ea8000c1ef900 */
[----:B--2---:R-:W-:Y:S01]  /*2270*/  CCTL.IVALL ;  /* 0x00000000ff00798f */ /* 0x004fe20002000000 */
[----:B------:R-:W-:Y:S05]  /*2280*/  YIELD ;  /* 0x0000000000007946 */ /* 0x000fea0003800000 */
[----:B------:R-:W-:-:S13]  /*2290*/  ISETP.NE.AND P2, PT, R216, R227, PT ;  /* 0x000000e3d800720c */ /* 0x000fda0003f45270 */
[----:B------:R-:W-:Y:S05]  /*22a0*/  @P2 BRA `(.L_x_7730) ;  /* 0xfffffffc00ec2947 */ /* 0x000fea000383ffff */
.L_x_7729:
        /* <DEDUP_REMOVED lines=18> */
[----:B012--5:R-:W-:Y:S05]  /*23d0*/  CALL.REL.NOINC `($__internal_94_$__cuda_sm20_rcp_rn_f32_slowpath) ;  /* 0x0000003000487944 */ /* 0x027fea0003c00000 */
[----:B------:R-:W-:Y:S05]  /*23e0*/  BRA `(.L_x_7733) ;  /* 0x0000000000107947 */ /* 0x000fea0003800000 */
.L_x_7732:
[----:B------:R-:W3:Y:S02]  /*23f0*/  MUFU.RCP R223, R228 ;  /* 0x000000e400df7308 */ /* 0x000ee40000001000 */
[----:B---3--:R-:W-:-:S04]  /*2400*/  FFMA R224, R228, R223, -1 ;  /* 0xbf800000e4e07423 */ /* 0x008fc800000000df */
[----:B------:R-:W-:-:S04]  /*2410*/  FADD.FTZ R224, -R224, -RZ ;  /* 0x800000ffe0e07221 */ /* 0x000fc80000010100 */
[----:B------:R-:W-:-:S07]  /*2420*/  FFMA R223, R223, R224, R223 ;  /* 0x000000e0dfdf7223 */ /* 0x000fce00000000df */
.L_x_7733:
[----:B------:R-:W-:Y:S05]  /*2430*/  BSYNC.RECONVERGENT B0 ;  /* 0x0000000000007941 */ /* 0x000fea0003800200 */
.L_x_7731:
        /* <DEDUP_REMOVED lines=8> */
[-C--:B------:R-:W-:Y:S01]  /*24c0*/  FFMA R226, R225, R223.reuse, R226 ;  /* 0x000000dfe1e27223 */ /* 0x080fe200000000e2 */
[----:B------:R-:W-:Y:S01]  /*24d0*/  FFMA R214, R215, R216, R214 ;  /* 0x000000d8d7d67223 */ /* 0x000fe200000000d6 */
[----:B------:R-:W3:Y:S03]  /*24e0*/  @P0 LDC.64 R224, c[0x0][0x398] ;  /* 0x0000e600ffe00b82 */ /* 0x000ee60000000a00 */
[----:B0-----:R-:W1:Y:S01]  /*24f0*/  SHFL.IDX PT, R217, R226, RZ, 0x1f ;  /* 0x00001fffe2d97589 */ /* 0x001e6200000e0000 */
[----:B------:R-:W-:Y:S01]  /*2500*/  FMUL R215, R214, R223 ;  /* 0x000000dfd6d77220 */ /* 0x000fe20000400000 */
[----:B--2---:R-:W-:-:S04]  /*2510*/  UISETP.NE.U32.AND UP0, UPT, UR6, URZ, UPT ;  /* 0x000000ff0600728c */ /* 0x004fc8000bf05070 */
[----:B------:R-:W-:Y:S01]  /*2520*/  UISETP.NE.AND.EX UP0, UPT, UR7, URZ, UPT, UP0 ;  /* 0x000000ff0700728c */ /* 0x000fe2000bf05300 */
[----:B------:R-:W0:Y:S01]  /*2530*/  SHFL.IDX PT, R215, R215, RZ, 0x1f ;  /* 0x00001fffd7d77589 */ /* 0x000e2200000e0000 */
[----:B---3--:R-:W-:-:S04]  /*2540*/  @P0 IMAD.WIDE R224, R4, 0x4, R224 ;  /* 0x0000000404e00825 */ /* 0x008fc800078e02e0 */
[----:B-1----:R-:W-:Y:S02]  /*2550*/  FFMA R228, R217, 6.5104170062113553286e-05, R228 ;  /* 0x38888889d9e47823 */ /* 0x002fe400000000e4 */
        /* <DEDUP_REMOVED lines=70> */
[----:B0-----:R-:W-:Y:S01]  /*29c0*/  ISETP.NE.AND P1, PT, R217, RZ, PT ;  /* 0x000000ffd900720c */ /* 0x001fe20003f25270 */
[----:B------:R-:W0:Y:S01]  /*29d0*/  LDC.64 R34, c[0x0][0x3c8] ;  /* 0x0000f200ff227b82 */ /* 0x000e220000000a00 */
        /* <DEDUP_REMOVED lines=12> */
[----:B------:R-:W-:Y:S01]  /*2aa0*/  FFMA R88, R208, R88, R148 ;  /* 0x00000058d0587223 */ /* 0x000fe20000000094 */
[----:B------:R-:W-:Y:S01]  /*2ab0*/  FFMA R89, R209, R89, R149 ;  /* 0x00000059d1597223 */ /* 0x000fe20000000095 */
[C---:B------:R-:W-:Y:S01]  /*2ac0*/  FMUL R84, R214.reuse, R84 ;  /* 0x00000054d6547220 */ /* 0x040fe20000400000 */
[----:B------:R-:W-:Y:S01]  /*2ad0*/  FMUL R85, R214, R85 ;  /* 0x00000055d6557220 */ /* 0x000fe20000400000 */
[----:B------:R-:W-:Y:S01]  /*2ae0*/  FFMA R86, R206, R86, R146 ;  /* 0x00000056ce567223 */ /* 0x000fe20000000092 */
[----:B------:R-:W-:Y:S01]  /*2af0*/  FFMA R87, R207, R87, R147 ;  /* 0x00000057cf577223 */ /* 0x000fe20000000093 */
[C---:B------:R-:W-:Y:S01]  /*2b00*/  FMUL R82, R214.reuse, R82 ;  /* 0x00000052d6527220 */ /* 0x040fe20000400000 */
[C---:B------:R-:W-:Y:S01]  /*2b10*/  FMUL R83, R214.reuse, R83 ;  /* 0x00000053d6537220 */ /* 0x040fe20000400000 */
[C---:B------:R-:W-:Y:S01]  /*2b20*/  FMUL R229, R214.reuse, R36 ;  /* 0x00000024d6e57220 */ /* 0x040fe20000400000 */
[C---:B------:R-:W-:Y:S01]  /*2b30*/  FMUL R230, R214.reuse, R37 ;  /* 0x00000025d6e67220 */ /* 0x040fe20000400000 */
[C---:B------:R-:W-:Y:S01]  /*2b40*/  FMUL R80, R214.reuse, R80 ;  /* 0x00000050d6507220 */ /* 0x040fe20000400000 */
[----:B------:R-:W-:Y:S01]  /*2b50*/  FMUL R81, R214, R81 ;  /* 0x00000051d6517220 */ /* 0x000fe20000400000 */
[----:B0-----:R-:W-:-:S04]  /*2b60*/  IMAD.WIDE.U32 R36, R12, 0x8, R34 ;  /* 0x000000080c247825 */ /* 0x001fc800078e0022 */
[-C--:B------:R-:W-:Y:S01]  /*2b70*/  @P1 FMUL R92, R92, R0.reuse ;  /* 0x000000005c5c1220 */ /* 0x080fe20000400000 */
[-C--:B------:R-:W-:Y:S01]  /*2b80*/  @P1 FMUL R93, R93, R0.reuse ;  /* 0x000000005d5d1220 */ /* 0x080fe20000400000 */
[-C--:B------:R-:W-:Y:S01]  /*2b90*/  @P1 FMUL R90, R90, R0.reuse ;  /* 0x000000005a5a1220 */ /* 0x080fe20000400000 */
[----:B------:R-:W-:Y:S01]  /*2ba0*/  @P1 FMUL R91, R91, R0 ;  /* 0x000000005b5b1220 */ /* 0x000fe20000400000 */
[C---:B------:R-:W-:Y:S01]  /*2bb0*/  FMUL R78, R214.reuse, R78 ;  /* 0x0000004ed64e7220 */ /* 0x040fe20000400000 */
[C---:B------:R-:W-:Y:S01]  /*2bc0*/  FMUL R79, R214.reuse, R79 ;  /* 0x0000004fd64f7220 */ /* 0x040fe20000400000 */
[C---:B------:R-:W-:Y:S01]  /*2bd0*/  FMUL R227, R214.reuse, R38 ;  /* 0x00000026d6e37220 */ /* 0x040fe20000400000 */
[----:B------:R-:W-:Y:S01]  /*2be0*/  FMUL R228, R214, R39 ;  /* 0x00000027d6e47220 */ /* 0x000fe20000400000 */
[----:B------:R-:W-:-:S04]  /*2bf0*/  IMAD.WIDE.U32 R222, R222, 0x8, R34 ;  /* 0x00000008dede7825 */ /* 0x000fc800078e0022 */
[-C--:B------:R-:W-:Y:S01]  /*2c00*/  @P1 FMUL R88, R88, R0.reuse ;  /* 0x0000000058581220 */ /* 0x080fe20000400000 */
[----:B------:R-:W-:Y:S01]  /*2c10*/  @P1 FMUL R89, R89, R0 ;  /* 0x0000000059591220 */ /* 0x000fe20000400000 */
[C---:B------:R-:W-:Y:S01]  /*2c20*/  FMUL R76, R214.reuse, R76 ;  /* 0x0000004cd64c7220 */ /* 0x040fe20000400000 */
[----:B------:R-:W-:Y:S01]  /*2c30*/  FMUL R77, R214, R77 ;  /* 0x0000004dd64d7220 */ /* 0x000fe20000400000 */
[----:B------:R-:W-:-:S04]  /*2c40*/  IMAD.WIDE.U32 R38, R221, 0x8, R34 ;  /* 0x00000008dd267825 */ /* 0x000fc800078e0022 */
        /* <DEDUP_REMOVED lines=14> */
[----:B------:R-:W-:Y:S01]  /*2d30*/  STG.E.64 desc[UR8][R36.64], R92 ;  /* 0x0000005c24007986 */ /* 0x000fe2000c101b08 */
[----:B------:R-:W-:Y:S01]  /*2d40*/  FFMA R78, R198, R78, R138 ;  /* 0x0000004ec64e7223 */ /* 0x000fe2000000008a */
[----:B------:R-:W-:Y:S01]  /*2d50*/  FFMA R79, R199, R79, R139 ;  /* 0x0000004fc74f7223 */ /* 0x000fe2000000008b */
[C---:B------:R-:W-:Y:S01]  /*2d60*/  FMUL R68, R214.reuse, R68 ;  /* 0x00000044d6447220 */ /* 0x040fe20000400000 */
[----:B------:R0:W-:Y:S01]  /*2d70*/  STG.E.64 desc[UR8][R36.64+0x800], R90 ;  /* 0x0008005a24007986 */ /* 0x0001e2000c101b08 */
[----:B------:R-:W-:Y:S01]  /*2d80*/  FMUL R69, R214, R69 ;  /* 0x00000045d6457220 */ /* 0x000fe20000400000 */
[----:B------:R-:W-:-:S04]  /*2d90*/  IMAD.WIDE.U32 R220, R220, 0x8, R34 ;  /* 0x00000008dcdc7825 */ /* 0x000fc800078e0022 */
[-C--:B------:R-:W-:Y:S01]  /*2da0*/  @P1 FMUL R84, R84, R0.reuse ;  /* 0x0000000054541220 */ /* 0x080fe20000400000 */
[----:B------:R-:W-:Y:S01]  /*2db0*/  STG.E.64 desc[UR8][R222.64], R88 ;  /* 0x00000058de007986 */ /* 0x000fe2000c101b08 */
[----:B------:R-:W-:Y:S01]  /*2dc0*/  @P1 FMUL R85, R85, R0 ;  /* 0x0000000055551220 */ /* 0x000fe20000400000 */
[----:B------:R-:W-:Y:S01]  /*2dd0*/  FFMA R76, R196, R76, R136 ;  /* 0x0000004cc44c7223 */ /* 0x000fe20000000088 */
[----:B------:R-:W-:Y:S01]  /*2de0*/  FFMA R77, R197, R77, R137 ;  /* 0x0000004dc54d7223 */ /* 0x000fe20000000089 */
[C---:B------:R-:W-:Y:S01]  /*2df0*/  FMUL R66, R214.reuse, R66 ;  /* 0x00000042d6427220 */ /* 0x040fe20000400000 */
[----:B------:R-:W-:Y:S01]  /*2e00*/  FMUL R67, R214, R67 ;  /* 0x00000043d6437220 */ /* 0x000fe20000400000 */
[----:B------:R1:W-:Y:S01]  /*2e10*/  STG.E.64 desc[UR8][R38.64], R86 ;  /* 0x0000005626007986 */ /* 0x0003e2000c101b08 */
[----:B------:R-:W-:Y:S01]  /*2e20*/  FFMA R74, R194, R74, R134 ;  /* 0x0000004ac24a7223 */ /* 0x000fe20000000086 */
[----:B------:R-:W-:Y:S01]  /*2e30*/  FFMA R75, R195, R75, R135 ;  /* 0x0000004bc34b7223 */ /* 0x000fe20000000087 */
[----:B------:R-:W-:Y:S01]  /*2e40*/  @P1 FMUL R82, R82, R0 ;  /* 0x0000000052521220 */ /* 0x000fe20000400000 */
[----:B0-----:R-:W-:-:S04]  /*2e50*/  IMAD.WIDE.U32 R36, R11, 0x8, R34 ;  /* 0x000000080b247825 */ /* 0x001fc800078e0022 */
[----:B------:R-:W-:Y:S01]  /*2e60*/  @P1 FMUL R83, R83, R0 ;  /* 0x0000000053531220 */ /* 0x000fe20000400000 */
[C---:B------:R-:W-:Y:S01]  /*2e70*/  FMUL R64, R214.reuse, R64 ;  /* 0x00000040d6407220 */ /* 0x040fe20000400000 */
[C---:B------:R-:W-:Y:S01]  /*2e80*/  FMUL R65, R214.reuse, R65 ;  /* 0x00000041d6417220 */ /* 0x040fe20000400000 */
[C---:B------:R-:W-:Y:S01]  /*2e90*/  FMUL R225, R214.reuse, R40 ;  /* 0x00000028d6e17220 */ /* 0x040fe20000400000 */
[----:B------:R-:W-:Y:S01]  /*2ea0*/  FMUL R226, R214, R41 ;  /* 0x00000029d6e27220 */ /* 0x000fe20000400000 */
[-C--:B------:R-:W-:Y:S01]  /*2eb0*/  @P1 FMUL R80, R80, R0.reuse ;  /* 0x0000000050501220 */ /* 0x080fe20000400000 */
[----:B------:R-:W-:Y:S01]  /*2ec0*/  @P1 FMUL R81, R81, R0 ;  /* 0x0000000051511220 */ /* 0x000fe20000400000 */
[----:B------:R-:W-:Y:S01]  /*2ed0*/  FFMA R72, R192, R72, R132 ;  /* 0x00000048c0487223 */ /* 0x000fe20000000084 */
[----:B------:R-:W-:Y:S01]  /*2ee0*/  FFMA R73, R193, R73, R133 ;  /* 0x00000049c1497223 */ /* 0x000fe20000000085 */
[----:B-1----:R-:W-:-:S04]  /*2ef0*/  IMAD.WIDE.U32 R38, R29, 0x8, R34 ;  /* 0x000000081d267825 */ /* 0x002fc800078e0022 */
[C---:B------:R-:W-:Y:S01]  /*2f00*/  FMUL R62, R214.reuse, R62 ;  /* 0x0000003ed63e7220 */ /* 0x040fe20000400000 */
[----:B------:R-:W-:Y:S01]  /*2f10*/  FMUL R63, R214, R63 ;  /* 0x0000003fd63f7220 */ /* 0x000fe20000400000 */
[----:B------:R-:W-:Y:S01]  /*2f20*/  @P1 FMUL R78, R78, R0 ;  /* 0x000000004e4e1220 */ /* 0x000fe20000400000 */
[----:B------:R-:W-:-:S04]  /*2f30*/  IMAD.WIDE.U32 R40, R33, 0x8, R34 ;  /* 0x0000000821287825 */ /* 0x000fc800078e0022 */
[----:B------:R-:W-:Y:S01]  /*2f40*/  @P1 FMUL R79, R79, R0 ;  /* 0x000000004f4f1220 */ /* 0x000fe20000400000 */
[----:B------:R-:W-:Y:S01]  /*2f50*/  FFMA R70, R190, R70, R130 ;  /* 0x00000046be467223 */ /* 0x000fe20000000082 */
[----:B------:R-:W-:Y:S01]  /*2f60*/  FFMA R71, R191, R71, R131 ;  /* 0x00000047bf477223 */ /* 0x000fe20000000083 */
[C---:B------:R-:W-:Y:S01]  /*2f70*/  FMUL R60, R214.reuse, R60 ;  /* 0x0000003cd63c7220 */ /* 0x040fe20000400000 */
[C---:B------:R-:W-:Y:S01]  /*2f80*/  FMUL R61, R214.reuse, R61 ;  /* 0x0000003dd63d7220 */ /* 0x040fe20000400000 */
        /* <DEDUP_REMOVED lines=9> */
[----:B------:R-:W-:Y:S01]  /*3020*/  IMAD.WIDE.U32 R42, R31, 0x8, R34 ;  /* 0x000000081f2a7825 */ /* 0x000fe200078e0022 */
[----:B------:R-:W-:Y:S03]  /*3030*/  STG.E.64 desc[UR8][R220.64], R84 ;  /* 0x00000054dc007986 */ /* 0x000fe6000c101b08 */
        /* <DEDUP_REMOVED lines=8> */
[----:B------:R-:W-:Y:S01]  /*30c0*/  FFMA R64, R184, R64, R124 ;  /* 0x00000040b8407223 */ /* 0x000fe2000000007c */
[----:B------:R-:W-:Y:S01]  /*30d0*/  FFMA R65, R185, R65, R125 ;  /* 0x00000041b9417223 */ /* 0x000fe2000000007d */
[-C--:B------:R-:W-:Y:S01]  /*30e0*/  @P1 FMUL R72, R72, R0.reuse ;  /* 0x0000000048481220 */ /* 0x080fe20000400000 */
[-C--:B------:R-:W-:Y:S01]  /*30f0*/  @P1 FMUL R73, R73, R0.reuse ;  /* 0x0000000049491220 */ /* 0x080fe20000400000 */
        /* <DEDUP_REMOVED lines=22> */
[----:B------:R-:W-:Y:S01]  /*3260*/  IMAD.WIDE.U32 R26, R26, 0x8, R34 ;  /* 0x000000081a1a7825 */ /* 0x000fe200078e0022 */
[----:B------:R-:W-:Y:S03]  /*3270*/  STG.E.64 desc[UR8][R42.64], R74 ;  /* 0x0000004a2a007986 */ /* 0x000fe6000c101b08 */
[-C--:B------:R-:W-:Y:S01]  /*3280*/  @P1 FMUL R64, R64, R0.reuse ;  /* 0x0000000040401220 */ /* 0x080fe20000400000 */
[----:B------:R-:W-:Y:S01]  /*3290*/  @P1 FMUL R65, R65, R0 ;  /* 0x0000000041411220 */ /* 0x000fe20000400000 */
[----:B------:R-:W-:Y:S01]  /*32a0*/  FFMA R56, R176, R56, R116 ;  /* 0x00000038b0387223 */ /* 0x000fe20000000074 */
[----:B------:R-:W-:Y:S01]  /*32b0*/  FFMA R57, R177, R57, R117 ;  /* 0x00000039b1397223 */ /* 0x000fe20000000075 */
[--C-:B------:R-:W-:Y:S01]  /*32c0*/  IMAD.WIDE.U32 R24, R25, 0x8, R34.reuse ;  /* 0x0000000819187825 */ /* 0x100fe200078e0022 */
[----:B------:R-:W-:Y:S03]  /*32d0*/  STG.E.64 desc[UR8][R30.64], R72 ;  /* 0x000000481e007986 */ /* 0x000fe6000c101b08 */
[-C--:B------:R-:W-:Y:S01]  /*32e0*/  @P1 FMUL R62, R62, R0.reuse ;  /* 0x000000003e3e1220 */ /* 0x080fe20000400000 */
[----:B------:R-:W-:Y:S01]  /*32f0*/  @P1 FMUL R63, R63, R0 ;  /* 0x000000003f3f1220 */ /* 0x000fe20000400000 */
[C---:B------:R-:W-:Y:S01]  /*3300*/  FMUL R50, R214.reuse, R50 ;  /* 0x00000032d6327220 */ /* 0x040fe20000400000 */
[----:B------:R-:W-:Y:S01]  /*3310*/  FMUL R51, R214, R51 ;  /* 0x00000033d6337220 */ /* 0x000fe20000400000 */
[----:B------:R-:W-:Y:S01]  /*3320*/  IMAD.WIDE.U32 R90, R19, 0x8, R34 ;  /* 0x00000008135a7825 */ /* 0x000fe200078e0022 */
[----:B------:R-:W-:Y:S03]  /*3330*/  STG.E.64 desc[UR8][R86.64], R70 ;  /* 0x0000004656007986 */ /* 0x000fe6000c101b08 */
[----:B------:R-:W-:Y:S01]  /*3340*/  FFMA R54, R174, R54, R114 ;  /* 0x00000036ae367223 */ /* 0x000fe20000000072 */
[----:B------:R-:W-:Y:S01]  /*3350*/  FFMA R55, R175, R55, R115 ;  /* 0x00000037af377223 */ /* 0x000fe20000000073 */
[-C--:B------:R-:W-:Y:S01]  /*3360*/  @P1 FMUL R60, R60, R0.reuse ;  /* 0x000000003c3c1220 */ /* 0x080fe20000400000 */
[----:B------:R-:W-:Y:S01]  /*3370*/  @P1 FMUL R61, R61, R0 ;  /* 0x000000003d3d1220 */ /* 0x000fe20000400000 */
        /* <DEDUP_REMOVED lines=10> */
[--C-:B------:R-:W-:Y:S01]  /*3420*/  IMAD.WIDE.U32 R22, R22, 0x8, R34.reuse ;  /* 0x0000000816167825 */ /* 0x100fe200078e0022 */
[----:B------:R-:W-:Y:S03]  /*3430*/  STG.E.64 desc[UR8][R88.64], R66 ;  /* 0x0000004258007986 */ /* 0x000fe6000c101b08 */
[-C--:B------:R-:W-:Y:S01]  /*3440*/  @P1 FMUL R56, R56, R0.reuse ;  /* 0x0000000038381220 */ /* 0x080fe20000400000 */
[----:B------:R-:W-:Y:S01]  /*3450*/  @P1 FMUL R57, R57, R0 ;  /* 0x0000000039391220 */ /* 0x000fe20000400000 */
[C---:B------:R-:W-:Y:S01]  /*3460*/  FMUL R44, R214.reuse, R44 ;  /* 0x0000002cd62c7220 */ /* 0x040fe20000400000 */
[----:B------:R-:W-:Y:S01]  /*3470*/  FMUL R45, R214, R45 ;  /* 0x0000002dd62d7220 */ /* 0x000fe20000400000 */
[----:B------:R-:W-:Y:S01]  /*3480*/  STG.E.64 desc[UR8][R26.64], R64 ;  /* 0x000000401a007986 */ /* 0x000fe2000c101b08 */
[----:B------:R-:W-:-:S04]  /*3490*/  IMAD.WIDE.U32 R222, R21, 0x8, R34 ;  /* 0x0000000815de7825 */ /* 0x000fc800078e0022 */
[-C--:B------:R-:W-:Y:S01]  /*34a0*/  @P1 FMUL R54, R54, R0.reuse ;  /* 0x0000000036361220 */ /* 0x080fe20000400000 */
[----:B------:R-:W-:Y:S01]  /*34b0*/  @P1 FMUL R55, R55, R0 ;  /* 0x0000000037371220 */ /* 0x000fe20000400000 */
[----:B------:R0:W-:Y:S01]  /*34c0*/  STG.E.64 desc[UR8][R24.64], R62 ;  /* 0x0000003e18007986 */ /* 0x0001e2000c101b08 */
[----:B------:R-:W-:Y:S01]  /*34d0*/  FFMA R50, R170, R50, R110 ;  /* 0x00000032aa327223 */ /* 0x000fe2000000006e */
[----:B------:R-:W-:Y:S01]  /*34e0*/  FFMA R51, R171, R51, R111 ;  /* 0x00000033ab337223 */ /* 0x000fe2000000006f */
[----:B------:R-:W-:Y:S01]  /*34f0*/  IMAD.WIDE.U32 R20, R20, 0x8, R34 ;  /* 0x0000000814147825 */ /* 0x000fe200078e0022 */
[----:B------:R-:W-:Y:S03]  /*3500*/  STG.E.64 desc[UR8][R90.64], R60 ;  /* 0x0000003c5a007986 */ /* 0x000fe6000c101b08 */
[----:B------:R-:W-:Y:S01]  /*3510*/  FFMA R48, R168, R48, R108 ;  /* 0x00000030a8307223 */ /* 0x000fe2000000006c */
[----:B------:R-:W-:Y:S01]  /*3520*/  FFMA R49, R169, R49, R109 ;  /* 0x00000031a9317223 */ /* 0x000fe2000000006d */
[-C--:B------:R-:W-:Y:S01]  /*3530*/  @P1 FMUL R52, R52, R0.reuse ;  /* 0x0000000034341220 */ /* 0x080fe20000400000 */
[----:B------:R-:W-:Y:S01]  /*3540*/  @P1 FMUL R53, R53, R0 ;  /* 0x0000000035351220 */ /* 0x000fe20000400000 */
[----:B------:R-:W-:Y:S01]  /*3550*/  STG.E.64 desc[UR8][R92.64], R58 ;  /* 0x0000003a5c007986 */ /* 0x000fe2000c101b08 */
[----:B------:R-:W-:Y:S01]  /*3560*/  FFMA R46, R166, R46, R106 ;  /* 0x0000002ea62e7223 */ /* 0x000fe2000000006a */
[----:B------:R-:W-:Y:S01]  /*3570*/  FFMA R47, R167, R47, R107 ;  /* 0x0000002fa72f7223 */ /* 0x000fe2000000006b */
[----:B------:R-:W-:Y:S01]  /*3580*/  FFMA R44, R164, R44, R104 ;  /* 0x0000002ca42c7223 */ /* 0x000fe20000000068 */
[----:B------:R1:W-:Y:S01]  /*3590*/  STG.E.64 desc[UR8][R22.64], R56 ;  /* 0x0000003816007986 */ /* 0x0003e2000c101b08 */
[----:B------:R-:W-:Y:S01]  /*35a0*/  FFMA R45, R165, R45, R105 ;  /* 0x0000002da52d7223 */ /* 0x000fe20000000069 */
[C---:B------:R-:W-:Y:S01]  /*35b0*/  FMUL R216, R214.reuse, R216 ;  /* 0x000000d8d6d87220 */ /* 0x040fe20000400000 */
[----:B------:R-:W-:Y:S01]  /*35c0*/  FMUL R215, R214, R215 ;  /* 0x000000d7d6d77220 */ /* 0x000fe20000400000 */
[----:B------:R-:W-:-:S04]  /*35d0*/  IMAD.WIDE.U32 R232, R15, 0x8, R34 ;  /* 0x000000080fe87825 */ /* 0x000fc800078e0022 */
[-C--:B------:R-:W-:Y:S01]  /*35e0*/  @P1 FMUL R50, R50, R0.reuse ;  /* 0x0000000032321220 */ /* 0x080fe20000400000 */
[----:B------:R-:W-:Y:S01]  /*35f0*/  @P1 FMUL R51, R51, R0 ;  /* 0x0000000033331220 */ /* 0x000fe20000400000 */
[----:B------:R-:W-:Y:S01]  /*3600*/  STG.E.64 desc[UR8][R222.64], R54 ;  /* 0x00000036de007986 */ /* 0x000fe2000c101b08 */
[----:B------:R-:W-:-:S04]  /*3610*/  IMAD.WIDE.U32 R18, R18, 0x8, R34 ;  /* 0x0000000812127825 */ /* 0x000fc800078e0022 */
[-C--:B------:R-:W-:Y:S01]  /*3620*/  @P1 FMUL R48, R48, R0.reuse ;  /* 0x0000000030301220 */ /* 0x080fe20000400000 */
[----:B------:R-:W-:Y:S01]  /*3630*/  @P1 FMUL R49, R49, R0 ;  /* 0x0000000031311220 */ /* 0x000fe20000400000 */
[----:B0-----:R-:W-:Y:S01]  /*3640*/  FFMA R24, R160, R225, R100 ;  /* 0x000000e1a0187223 */ /* 0x001fe20000000064 */
[----:B------:R-:W-:Y:S01]  /*3650*/  FFMA R25, R161, R226, R101 ;  /* 0x000000e2a1197223 */ /* 0x000fe20000000065 */
[----:B------:R-:W-:-:S04]  /*3660*/  IMAD.WIDE.U32 R234, R17, 0x8, R34 ;  /* 0x0000000811ea7825 */ /* 0x000fc800078e0022 */
[----:B-1----:R-:W-:Y:S01]  /*3670*/  FFMA R22, R162, R217, R102 ;  /* 0x000000d9a2167223 */ /* 0x002fe20000000066 */
[----:B------:R-:W-:Y:S01]  /*3680*/  FFMA R23, R163, R224, R103 ;  /* 0x000000e0a3177223 */ /* 0x000fe20000000067 */
[-C--:B------:R-:W-:Y:S01]  /*3690*/  @P1 FMUL R46, R46, R0.reuse ;  /* 0x000000002e2e1220 */ /* 0x080fe20000400000 */
[----:B------:R-:W-:Y:S01]  /*36a0*/  @P1 FMUL R47, R47, R0 ;  /* 0x000000002f2f1220 */ /* 0x000fe20000400000 */
[----:B------:R0:W-:Y:S01]  /*36b0*/  STG.E.64 desc[UR8][R20.64], R52 ;  /* 0x0000003414007986 */ /* 0x0001e2000c101b08 */
[----:B------:R-:W-:Y:S01]  /*36c0*/  FFMA R26, R158, R227, R98 ;  /* 0x000000e39e1a7223 */ /* 0x000fe20000000062 */
[----:B------:R-:W-:Y:S01]  /*36d0*/  FFMA R27, R159, R228, R99 ;  /* 0x000000e49f1b7223 */ /* 0x000fe20000000063 */
[----:B------:R-:W-:-:S04]  /*36e0*/  IMAD.WIDE.U32 R236, R218, 0x8, R34 ;  /* 0x00000008daec7825 */ /* 0x000fc800078e0022 */
[-C--:B------:R-:W-:Y:S01]  /*36f0*/  @P1 FMUL R44, R44, R0.reuse ;  /* 0x000000002c2c1220 */ /* 0x080fe20000400000 */
[----:B------:R-:W-:Y:S01]  /*3700*/  @P1 FMUL R45, R45, R0 ;  /* 0x000000002d2d1220 */ /* 0x000fe20000400000 */
[----:B------:R-:W-:Y:S01]  /*3710*/  FFMA R214, R154, R216, R94 ;  /* 0x000000d89ad67223 */ /* 0x000fe2000000005e */
[----:B------:R-:W-:-:S04]  /*3720*/  IMAD.WIDE.U32 R16, R16, 0x8, R34 ;  /* 0x0000000810107825 */ /* 0x000fc800078e0022 */
[----:B------:R-:W-:Y:S01]  /*3730*/  FFMA R215, R155, R215, R95 ;  /* 0x000000d79bd77223 */ /* 0x000fe2000000005f */
[-C--:B------:R-:W-:Y:S01]  /*3740*/  @P1 FMUL R22, R22, R0.reuse ;  /* 0x0000000016161220 */ /* 0x080fe20000400000 */
[-C--:B------:R-:W-:Y:S01]  /*3750*/  @P1 FMUL R23, R23, R0.reuse ;  /* 0x0000000017171220 */ /* 0x080fe20000400000 */
[----:B------:R-:W-:Y:S01]  /*3760*/  IMAD.WIDE.U32 R10, R10, 0x8, R34 ;  /* 0x000000080a0a7825 */ /* 0x000fe200078e0022 */
[----:B------:R1:W-:Y:S03]  /*3770*/  STG.E.64 desc[UR8][R232.64], R50 ;  /* 0x00000032e8007986 */ /* 0x0003e6000c101b08 */
[----:B------:R-:W-:Y:S01]  /*3780*/  @P1 FMUL R24, R24, R0 ;  /* 0x0000000018181220 */ /* 0x000fe20000400000 */
[----:B0-----:R-:W-:Y:S01]  /*3790*/  FFMA R20, R156, R229, R96 ;  /* 0x000000e59c147223 */ /* 0x001fe20000000060 */
[----:B------:R-:W-:Y:S01]  /*37a0*/  FFMA R21, R157, R230, R97 ;  /* 0x000000e69d157223 */ /* 0x000fe20000000061 */
[-C--:B------:R-:W-:Y:S01]  /*37b0*/  @P1 FMUL R25, R25, R0.reuse ;  /* 0x0000000019191220 */ /* 0x080fe20000400000 */
[--C-:B------:R-:W-:Y:S01]  /*37c0*/  IMAD.WIDE.U32 R14, R14, 0x8, R34.reuse ;  /* 0x000000080e0e7825 */ /* 0x100fe200078e0022 */
[----:B------:R1:W-:Y:S03]  /*37d0*/  STG.E.64 desc[UR8][R18.64], R48 ;  /* 0x0000003012007986 */ /* 0x0003e6000c101b08 */
[-C--:B------:R-:W-:Y:S01]  /*37e0*/  @P1 FMUL R26, R26, R0.reuse ;  /* 0x000000001a1a1220 */ /* 0x080fe20000400000 */
[-C--:B------:R-:W-:Y:S01]  /*37f0*/  @P1 FMUL R27, R27, R0.reuse ;  /* 0x000000001b1b1220 */ /* 0x080fe20000400000 */
[--C-:B------:R-:W-:Y:S01]  /*3800*/  IMAD.WIDE.U32 R12, R13, 0x8, R34.reuse ;  /* 0x000000080d0c7825 */ /* 0x100fe200078e0022 */
[----:B------:R1:W-:Y:S03]  /*3810*/  STG.E.64 desc[UR8][R234.64], R46 ;  /* 0x0000002eea007986 */ /* 0x0003e6000c101b08 */
[-C--:B------:R-:W-:Y:S01]  /*3820*/  @P1 FMUL R20, R20, R0.reuse ;  /* 0x0000000014141220 */ /* 0x080fe20000400000 */
[-C--:B------:R-:W-:Y:S01]  /*3830*/  @P1 FMUL R21, R21, R0.reuse ;  /* 0x0000000015151220 */ /* 0x080fe20000400000 */
[----:B------:R-:W-:Y:S01]  /*3840*/  IMAD.WIDE.U32 R34, R219, 0x8, R34 ;  /* 0x00000008db227825 */ /* 0x000fe200078e0022 */
[----:B------:R1:W-:Y:S03]  /*3850*/  STG.E.64 desc[UR8][R236.64], R44 ;  /* 0x0000002cec007986 */ /* 0x0003e6000c101b08 */
[-C--:B------:R-:W-:Y:S01]  /*3860*/  @P1 FMUL R214, R214, R0.reuse ;  /* 0x00000000d6d61220 */ /* 0x080fe20000400000 */
[----:B------:R-:W-:Y:S01]  /*3870*/  @P1 FMUL R215, R215, R0 ;  /* 0x00000000d7d71220 */ /* 0x000fe20000400000 */
[----:B------:R1:W-:Y:S04]  /*3880*/  STG.E.64 desc[UR8][R16.64], R22 ;  /* 0x0000001610007986 */ /* 0x0003e8000c101b08 */
[----:B------:R1:W-:Y:S04]  /*3890*/  STG.E.64 desc[UR8][R10.64], R24 ;  /* 0x000000180a007986 */ /* 0x0003e8000c101b08 */
[----:B------:R1:W-:Y:S04]  /*38a0*/  STG.E.64 desc[UR8][R14.64], R26 ;  /* 0x0000001a0e007986 */ /* 0x0003e8000c101b08 */
[----:B------:R1:W-:Y:S04]  /*38b0*/  STG.E.64 desc[UR8][R12.64], R20 ;  /* 0x000000140c007986 */ /* 0x0003e8000c101b08 */
[----:B------:R1:W-:Y:S01]  /*38c0*/  STG.E.64 desc[UR8][R34.64], R214 ;  /* 0x000000d622007986 */ /* 0x0003e2000c101b08 */
[----:B------:R-:W-:Y:S05]  /*38d0*/  BRA `(.L_x_7735) ;  /* 0x0000001400a87947 */ /* 0x000fea0003800000 */
.L_x_7734:
        /* <DEDUP_REMOVED lines=62> */
[----:B------:R-:W1:Y:S01]  /*3cc0*/  LDC.64 R34, c[0x0][0x3c8] ;  /* 0x0000f200ff227b82 */ /* 0x000e620000000a00 */
[C---:B------:R-:W-:Y:S01]  /*3cd0*/  FMUL R93, R214.reuse, R93 ;  /* 0x0000005dd65d7220 */ /* 0x040fe20000400000 */
[C---:B------:R-:W-:Y:S01]  /*3ce0*/  FMUL R226, R214.reuse, R41 ;  /* 0x00000029d6e27220 */ /* 0x040fe20000400000 */
[C---:B------:R-:W-:Y:S01]  /*3cf0*/  FMUL R90, R214.reuse, R90 ;  /* 0x0000005ad65a7220 */ /* 0x040fe20000400000 */
[----:B------:R-:W-:Y:S01]  /*3d00*/  FMUL R91, R214, R91 ;  /* 0x0000005bd65b7220 */ /* 0x000fe20000400000 */
[----:B-----5:R-:W-:Y:S01]  /*3d10*/  FFMA R41, R212, R92, R152 ;  /* 0x0000005cd4297223 */ /* 0x020fe20000000098 */
[----:B------:R-:W-:Y:S01]  /*3d20*/  FFMA R93, R213, R93, R153 ;  /* 0x0000005dd55d7223 */ /* 0x000fe20000000099 */
[C---:B------:R-:W-:Y:S01]  /*3d30*/  FMUL R230, R214.reuse, R37 ;  /* 0x00000025d6e67220 */ /* 0x040fe20000400000 */
[C---:B------:R-:W-:Y:S01]  /*3d40*/  FMUL R88, R214.reuse, R88 ;  /* 0x00000058d6587220 */ /* 0x040fe20000400000 */
[----:B------:R-:W-:Y:S01]  /*3d50*/  FMUL R89, R214, R89 ;  /* 0x00000059d6597220 */ /* 0x000fe20000400000 */
[----:B------:R-:W-:Y:S01]  /*3d60*/  FFMA R37, R210, R90, R150 ;  /* 0x0000005ad2257223 */ /* 0x000fe20000000096 */
[----:B------:R-:W-:Y:S01]  /*3d70*/  FFMA R91, R211, R91, R151 ;  /* 0x0000005bd35b7223 */ /* 0x000fe20000000097 */
[----:B------:R-:W-:Y:S01]  /*3d80*/  FMNMX3 R6, R6, |R41|, |R93|, !PT ;  /* 0x4000002906067276 */ /* 0x000fe2000780045d */
[----:B------:R-:W-:Y:S01]  /*3d90*/  FMUL R92, R41, R0 ;  /* 0x00000000295c7220 */ /* 0x000fe20000400000 */
[----:B0-----:R-:W-:Y:S01]  /*3da0*/  ISETP.NE.AND P1, PT, R217, RZ, PT ;  /* 0x000000ffd900720c */ /* 0x001fe20003f25270 */
[C---:B------:R-:W-:Y:S01]  /*3db0*/  FMUL R228, R214.reuse, R39 ;  /* 0x00000027d6e47220 */ /* 0x040fe20000400000 */
[C---:B------:R-:W-:Y:S01]  /*3dc0*/  FMUL R86, R214.reuse, R86 ;  /* 0x00000056d6567220 */ /* 0x040fe20000400000 */
[----:B------:R-:W-:Y:S01]  /*3dd0*/  FMUL R87, R214, R87 ;  /* 0x00000057d6577220 */ /* 0x000fe20000400000 */
[----:B------:R-:W-:Y:S01]  /*3de0*/  FFMA R39, R208, R88, R148 ;  /* 0x00000058d0277223 */ /* 0x000fe20000000094 */
[----:B------:R-:W-:Y:S01]  /*3df0*/  FFMA R89, R209, R89, R149 ;  /* 0x00000059d1597223 */ /* 0x000fe20000000095 */
[----:B------:R-:W-:Y:S01]  /*3e00*/  FMUL R84, R214, R84 ;  /* 0x00000054d6547220 */ /* 0x000fe20000400000 */
[----:B------:R-:W-:Y:S01]  /*3e10*/  FMNMX3 R6, R6, |R37|, |R91|, !PT ;  /* 0x4000002506067276 */ /* 0x000fe2000780045b */
[C---:B------:R-:W-:Y:S01]  /*3e20*/  FMUL R85, R214.reuse, R85 ;  /* 0x00000055d6557220 */ /* 0x040fe20000400000 */
[----:B------:R-:W-:Y:S01]  /*3e30*/  FSEL R92, R41, R92, !P1 ;  /* 0x0000005c295c7208 */ /* 0x000fe20004800000 */
[----:B------:R-:W-:Y:S01]  /*3e40*/  FMUL R224, R214, R43 ;  /* 0x0000002bd6e07220 */ /* 0x000fe20000400000 */
[----:B------:R-:W-:Y:S01]  /*3e50*/  FFMA R41, R206, R86, R146 ;  /* 0x00000056ce297223 */ /* 0x000fe20000000092 */
[----:B------:R-:W-:Y:S01]  /*3e60*/  FFMA R87, R207, R87, R147 ;  /* 0x00000057cf577223 */ /* 0x000fe20000000093 */
[----:B------:R-:W-:Y:S01]  /*3e70*/  FFMA R43, R204, R84, R144 ;  /* 0x00000054cc2b7223 */ /* 0x000fe20000000090 */
[-C--:B------:R-:W-:Y:S01]  /*3e80*/  FMUL R90, R37, R0.reuse ;  /* 0x00000000255a7220 */ /* 0x080fe20000400000 */
[----:B------:R-:W-:Y:S01]  /*3e90*/  FMNMX3 R6, R6, |R39|, |R89|, !PT ;  /* 0x4000002706067276 */ /* 0x000fe20007800459 */
[-C--:B------:R-:W-:Y:S01]  /*3ea0*/  FMUL R88, R39, R0.reuse ;  /* 0x0000000027587220 */ /* 0x080fe20000400000 */
[----:B------:R-:W-:Y:S01]  /*3eb0*/  FFMA R85, R205, R85, R145 ;  /* 0x00000055cd557223 */ /* 0x000fe20000000091 */
[-C--:B------:R-:W-:Y:S01]  /*3ec0*/  FMUL R86, R41, R0.reuse ;  /* 0x0000000029567220 */ /* 0x080fe20000400000 */
[----:B------:R-:W-:Y:S01]  /*3ed0*/  FMUL R84, R43, R0 ;  /* 0x000000002b547220 */ /* 0x000fe20000400000 */
[----:B------:R-:W-:Y:S01]  /*3ee0*/  FMNMX3 R6, R6, |R41|, |R87|, !PT ;  /* 0x4000002906067276 */ /* 0x000fe20007800457 */
[----:B------:R-:W-:Y:S01]  /*3ef0*/  FMUL R229, R214, R36 ;  /* 0x00000024d6e57220 */ /* 0x000fe20000400000 */
[----:B------:R-:W-:Y:S01]  /*3f00*/  FSEL R90, R37, R90, !P1 ;  /* 0x0000005a255a7208 */ /* 0x000fe20004800000 */
[----:B-1----:R-:W-:-:S04]  /*3f10*/  IMAD.WIDE.U32 R36, R12, 0x8, R34 ;  /* 0x000000080c247825 */ /* 0x002fc800078e0022 */
[-C--:B------:R-:W-:Y:S01]  /*3f20*/  @P1 FMUL R93, R93, R0.reuse ;  /* 0x000000005d5d1220 */ /* 0x080fe20000400000 */
[----:B------:R-:W-:Y:S01]  /*3f30*/  @P1 FMUL R91, R91, R0 ;  /* 0x000000005b5b1220 */ /* 0x000fe20000400000 */
[----:B------:R-:W-:Y:S01]  /*3f40*/  FMUL R227, R214, R38 ;  /* 0x00000026d6e37220 */ /* 0x000fe20000400000 */
[----:B------:R-:W-:Y:S01]  /*3f50*/  FSEL R88, R39, R88, !P1 ;  /* 0x0000005827587208 */ /* 0x000fe20004800000 */
[----:B------:R-:W-:-:S04]  /*3f60*/  IMAD.WIDE.U32 R222, R222, 0x8, R34 ;  /* 0x00000008dede7825 */ /* 0x000fc800078e0022 */
[----:B------:R-:W-:Y:S01]  /*3f70*/  @P1 FMUL R89, R89, R0 ;  /* 0x0000000059591220 */ /* 0x000fe20000400000 */
[----:B------:R-:W-:Y:S01]  /*3f80*/  FMUL R82, R214, R82 ;  /* 0x00000052d6527220 */ /* 0x000fe20000400000 */
[----:B------:R-:W-:Y:S01]  /*3f90*/  FSEL R86, R41, R86, !P1 ;  /* 0x0000005629567208 */ /* 0x000fe20004800000 */
[----:B------:R-:W-:Y:S01]  /*3fa0*/  IMAD.WIDE.U32 R38, R221, 0x8, R34 ;  /* 0x00000008dd267825 */ /* 0x000fe200078e0022 */
[----:B------:R-:W-:-:S03]  /*3fb0*/  FMNMX3 R6, R6, |R43|, |R85|, !PT ;  /* 0x4000002b06067276 */ /* 0x000fc60007800455 */
[----:B------:R-:W-:Y:S01]  /*3fc0*/  @P1 FMUL R87, R87, R0 ;  /* 0x0000000057571220 */ /* 0x000fe20000400000 */
[----:B------:R-:W-:Y:S01]  /*3fd0*/  FSEL R84, R43, R84, !P1 ;  /* 0x000000542b547208 */ /* 0x000fe20004800000 */
[----:B------:R-:W-:-:S04]  /*3fe0*/  IMAD.WIDE.U32 R220, R220, 0x8, R34 ;  /* 0x00000008dcdc7825 */ /* 0x000fc800078e0022 */
[----:B------:R-:W-:Y:S01]  /*3ff0*/  @P1 FMUL R85, R85, R0 ;  /* 0x0000000055551220 */ /* 0x000fe20000400000 */
[----:B------:R-:W-:Y:S01]  /*4000*/  FMUL R83, R214, R83 ;  /* 0x00000053d6537220 */ /* 0x000fe20000400000 */
[----:B------:R0:W-:Y:S01]  /*4010*/  STG.E.64 desc[UR8][R36.64], R92 ;  /* 0x0000005c24007986 */ /* 0x0001e2000c101b08 */
[----:B------:R-:W-:Y:S01]  /*4020*/  FFMA R231, R202, R82, R142 ;  /* 0x00000052cae77223 */ /* 0x000fe2000000008e */
[C---:B------:R-:W-:Y:S01]  /*4030*/  FMUL R80, R214.reuse, R80 ;  /* 0x00000050d6507220 */ /* 0x040fe20000400000 */
[C---:B------:R-:W-:Y:S01]  /*4040*/  FMUL R81, R214.reuse, R81 ;  /* 0x00000051d6517220 */ /* 0x040fe20000400000 */
[----:B------:R1:W-:Y:S01]  /*4050*/  STG.E.64 desc[UR8][R36.64+0x800], R90 ;  /* 0x0008005a24007986 */ /* 0x0003e2000c101b08 */
[C---:B------:R-:W-:Y:S01]  /*4060*/  FMUL R217, R214.reuse, R42 ;  /* 0x0000002ad6d97220 */ /* 0x040fe20000400000 */
[----:B------:R-:W-:Y:S01]  /*4070*/  FMUL R225, R214, R40 ;  /* 0x00000028d6e17220 */ /* 0x000fe20000400000 */
[----:B------:R-:W-:Y:S01]  /*4080*/  FFMA R83, R203, R83, R143 ;  /* 0x00000053cb537223 */ /* 0x000fe2000000008f */
[----:B------:R2:W-:Y:S01]  /*4090*/  STG.E.64 desc[UR8][R222.64], R88 ;  /* 0x00000058de007986 */ /* 0x0005e2000c101b08 */
[----:B------:R-:W-:-:S04]  /*40a0*/  IMAD.WIDE.U32 R40, R33, 0x8, R34 ;  /* 0x0000000821287825 */ /* 0x000fc800078e0022 */
[----:B------:R-:W-:Y:S01]  /*40b0*/  FMUL R82, R231, R0 ;  /* 0x00000000e7527220 */ /* 0x000fe20000400000 */
[----:B------:R-:W-:Y:S01]  /*40c0*/  FMUL R78, R214, R78 ;  /* 0x0000004ed64e7220 */ /* 0x000fe20000400000 */
[----:B------:R3:W-:Y:S01]  /*40d0*/  STG.E.64 desc[UR8][R38.64], R86 ;  /* 0x0000005626007986 */ /* 0x0007e2000c101b08 */
[----:B------:R-:W-:-:S04]  /*40e0*/  IMAD.WIDE.U32 R42, R31, 0x8, R34 ;  /* 0x000000081f2a7825 */ /* 0x000fc800078e0022 */
[----:B------:R-:W-:Y:S01]  /*40f0*/  FMUL R79, R214, R79 ;  /* 0x0000004fd64f7220 */ /* 0x000fe20000400000 */
[----:B------:R-:W-:Y:S01]  /*4100*/  FFMA R81, R201, R81, R141 ;  /* 0x00000051c9517223 */ /* 0x000fe2000000008d */
[----:B------:R4:W-:Y:S01]  /*4110*/  STG.E.64 desc[UR8][R220.64], R84 ;  /* 0x00000054dc007986 */ /* 0x0009e2000c101b08 */
[----:B0-----:R-:W-:Y:S01]  /*4120*/  IMAD.WIDE.U32 R92, R21, 0x8, R34 ;  /* 0x00000008155c7825 */ /* 0x001fe200078e0022 */
[----:B------:R-:W-:-:S03]  /*4130*/  FMNMX3 R6, R6, |R231|, |R83|, !PT ;  /* 0x400000e706067276 */ /* 0x000fc60007800453 */
[----:B------:R-:W-:Y:S01]  /*4140*/  FMUL R76, R214, R76 ;  /* 0x0000004cd64c7220 */ /* 0x000fe20000400000 */
[----:B------:R-:W-:Y:S01]  /*4150*/  FSEL R82, R231, R82, !P1 ;  /* 0x00000052e7527208 */ /* 0x000fe20004800000 */
[----:B-1----:R-:W-:-:S04]  /*4160*/  IMAD.WIDE.U32 R36, R11, 0x8, R34 ;  /* 0x000000080b247825 */ /* 0x002fc800078e0022 */
[----:B------:R-:W-:Y:S01]  /*4170*/  FMUL R77, R214, R77 ;  /* 0x0000004dd64d7220 */ /* 0x000fe20000400000 */
[----:B------:R-:W-:Y:S01]  /*4180*/  FFMA R231, R198, R78, R138 ;  /* 0x0000004ec6e77223 */ /* 0x000fe2000000008a */
[----:B------:R-:W-:Y:S01]  /*4190*/  FFMA R79, R199, R79, R139 ;  /* 0x0000004fc74f7223 */ /* 0x000fe2000000008b */
[----:B--2---:R-:W-:-:S04]  /*41a0*/  IMAD.WIDE.U32 R88, R19, 0x8, R34 ;  /* 0x0000000813587825 */ /* 0x004fc800078e0022 */
[C---:B------:R-:W-:Y:S01]  /*41b0*/  FMUL R74, R214.reuse, R74 ;  /* 0x0000004ad64a7220 */ /* 0x040fe20000400000 */
[----:B------:R-:W-:Y:S01]  /*41c0*/  FMUL R75, R214, R75 ;  /* 0x0000004bd64b7220 */ /* 0x000fe20000400000 */
[----:B------:R-:W-:Y:S01]  /*41d0*/  FFMA R235, R196, R76, R136 ;  /* 0x0000004cc4eb7223 */ /* 0x000fe20000000088 */
[----:B---3--:R-:W-:-:S04]  /*41e0*/  IMAD.WIDE.U32 R38, R29, 0x8, R34 ;  /* 0x000000081d267825 */ /* 0x008fc800078e0022 */
[----:B------:R-:W-:Y:S01]  /*41f0*/  FFMA R77, R197, R77, R137 ;  /* 0x0000004dc54d7223 */ /* 0x000fe20000000089 */
[----:B------:R-:W-:Y:S01]  /*4200*/  @P1 FMUL R83, R83, R0 ;  /* 0x0000000053531220 */ /* 0x000fe20000400000 */
[----:B------:R-:W-:Y:S01]  /*4210*/  FMUL R72, R214, R72 ;  /* 0x00000048d6487220 */ /* 0x000fe20000400000 */
[----:B----4-:R-:W-:-:S04]  /*4220*/  IMAD.WIDE.U32 R84, R24, 0x8, R34 ;  /* 0x0000000818547825 */ /* 0x010fc800078e0022 */
[----:B------:R-:W-:Y:S01]  /*4230*/  FMUL R73, R214, R73 ;  /* 0x00000049d6497220 */ /* 0x000fe20000400000 */
[----:B------:R-:W-:Y:S01]  /*4240*/  FMUL R78, R231, R0 ;  /* 0x00000000e74e7220 */ /* 0x000fe20000400000 */
[----:B------:R-:W-:Y:S01]  /*4250*/  FFMA R75, R195, R75, R135 ;  /* 0x0000004bc34b7223 */ /* 0x000fe20000000087 */
[----:B------:R-:W-:-:S04]  /*4260*/  IMAD.WIDE.U32 R86, R27, 0x8, R34 ;  /* 0x000000081b567825 */ /* 0x000fc800078e0022 */
[----:B------:R-:W-:Y:S01]  /*4270*/  FMUL R76, R235, R0 ;  /* 0x00000000eb4c7220 */ /* 0x000fe20000400000 */
[----:B------:R0:W-:Y:S01]  /*4280*/  STG.E.64 desc[UR8][R36.64], R82 ;  /* 0x0000005224007986 */ /* 0x0001e2000c101b08 */
[----:B------:R-:W-:Y:S01]  /*4290*/  FMUL R70, R214, R70 ;  /* 0x00000046d6467220 */ /* 0x000fe20000400000 */
[----:B------:R-:W-:-:S04]  /*42a0*/  IMAD.WIDE.U32 R90, R23, 0x8, R34 ;  /* 0x00000008175a7825 */ /* 0x000fc800078e0022 */
[----:B------:R-:W-:Y:S01]  /*42b0*/  FMUL R71, R214, R71 ;  /* 0x00000047d6477220 */ /* 0x000fe20000400000 */
[----:B------:R-:W-:Y:S01]  /*42c0*/  FFMA R73, R193, R73, R133 ;  /* 0x00000049c1497223 */ /* 0x000fe20000000085 */
[----:B------:R-:W-:Y:S01]  /*42d0*/  FSEL R78, R231, R78, !P1 ;  /* 0x0000004ee74e7208 */ /* 0x000fe20004800000 */
[----:B------:R-:W-:Y:S01]  /*42e0*/  IMAD.WIDE.U32 R220, R15, 0x8, R34 ;  /* 0x000000080fdc7825 */ /* 0x000fe200078e0022 */
[----:B------:R-:W-:-:S03]  /*42f0*/  FSEL R76, R235, R76, !P1 ;  /* 0x0000004ceb4c7208 */ /* 0x000fc60004800000 */
[C---:B------:R-:W-:Y:S01]  /*4300*/  FMUL R68, R214.reuse, R68 ;  /* 0x00000044d6447220 */ /* 0x040fe20000400000 */
[----:B------:R-:W-:Y:S01]  /*4310*/  FMUL R69, R214, R69 ;  /* 0x00000045d6457220 */ /* 0x000fe20000400000 */
[----:B------:R-:W-:-:S04]  /*4320*/  IMAD.WIDE.U32 R222, R17, 0x8, R34 ;  /* 0x0000000811de7825 */ /* 0x000fc800078e0022 */
[C---:B------:R-:W-:Y:S01]  /*4330*/  FMUL R66, R214.reuse, R66 ;  /* 0x00000042d6427220 */ /* 0x040fe20000400000 */
[----:B------:R-:W-:Y:S01]  /*4340*/  FFMA R71, R191, R71, R131 ;  /* 0x00000047bf477223 */ /* 0x000fe20000000083 */
[----:B------:R-:W-:Y:S01]  /*4350*/  FMUL R67, R214, R67 ;  /* 0x00000043d6437220 */ /* 0x000fe20000400000 */
[----:B------:R-:W-:-:S04]  /*4360*/  IMAD.WIDE.U32 R32, R32, 0x8, R34 ;  /* 0x0000000820207825 */ /* 0x000fc800078e0022 */
[----:B0-----:R-:W-:Y:S01]  /*4370*/  FFMA R37, R192, R72, R132 ;  /* 0x00000048c0257223 */ /* 0x001fe20000000084 */
[----:B------:R-:W-:Y:S01]  /*4380*/  FFMA R83, R190, R70, R130 ;  /* 0x00000046be537223 */ /* 0x000fe20000000082 */
[----:B------:R-:W-:Y:S01]  /*4390*/  FFMA R69, R189, R69, R129 ;  /* 0x00000045bd457223 */ /* 0x000fe20000000081 */
[----:B------:R-:W-:-:S04]  /*43a0*/  IMAD.WIDE.U32 R30, R30, 0x8, R34 ;  /* 0x000000081e1e7825 */ /* 0x000fc800078e0022 */
[----:B------:R-:W-:Y:S01]  /*43b0*/  FFMA R67, R187, R67, R127 ;  /* 0x00000043bb437223 */ /* 0x000fe2000000007f */
[----:B------:R-:W-:Y:S01]  /*43c0*/  FMUL R72, R37, R0 ;  /* 0x0000000025487220 */ /* 0x000fe20000400000 */
[----:B------:R-:W-:Y:S01]  /*43d0*/  FMUL R64, R214, R64 ;  /* 0x00000040d6407220 */ /* 0x000fe20000400000 */
[----:B------:R-:W-:-:S04]  /*43e0*/  IMAD.WIDE.U32 R28, R28, 0x8, R34 ;  /* 0x000000081c1c7825 */ /* 0x000fc800078e0022 */
[C---:B------:R-:W-:Y:S01]  /*43f0*/  FMUL R65, R214.reuse, R65 ;  /* 0x00000041d6417220 */ /* 0x040fe20000400000 */
[----:B------:R-:W-:Y:S01]  /*4400*/  FMUL R70, R83, R0 ;  /* 0x0000000053467220 */ /* 0x000fe20000400000 */
[----:B------:R-:W-:Y:S01]  /*4410*/  FMUL R62, R214, R62 ;  /* 0x0000003ed63e7220 */ /* 0x000fe20000400000 */
[----:B------:R-:W-:-:S04]  /*4420*/  IMAD.WIDE.U32 R26, R26, 0x8, R34 ;  /* 0x000000081a1a7825 */ /* 0x000fc800078e0022 */
[----:B------:R-:W-:Y:S01]  /*4430*/  FMUL R63, R214, R63 ;  /* 0x0000003fd63f7220 */ /* 0x000fe20000400000 */
[----:B------:R-:W-:Y:S01]  /*4440*/  FSEL R72, R37, R72, !P1 ;  /* 0x0000004825487208 */ /* 0x000fe20004800000 */
[----:B------:R-:W-:Y:S01]  /*4450*/  FFMA R65, R185, R65, R125 ;  /* 0x00000041b9417223 */ /* 0x000fe2000000007d */
        /* <DEDUP_REMOVED lines=9> */
[----:B------:R-:W-:Y:S01]  /*44f0*/  FFMA R61, R181, R61, R121 ;  /* 0x0000003db53d7223 */ /* 0x000fe20000000079 */
[----:B------:R-:W-:Y:S01]  /*4500*/  FMUL R56, R214, R56 ;  /* 0x00000038d6387220 */ /* 0x000fe20000400000 */
[----:B------:R-:W-:Y:S01]  /*4510*/  FFMA R59, R179, R59, R119 ;  /* 0x0000003bb33b7223 */ /* 0x000fe20000000077 */
[----:B------:R-:W-:-:S04]  /*4520*/  IMAD.WIDE.U32 R18, R18, 0x8, R34 ;  /* 0x0000000812127825 */ /* 0x000fc800078e0022 */
[C---:B------:R-:W-:Y:S01]  /*4530*/  FMUL R57, R214.reuse, R57 ;  /* 0x00000039d6397220 */ /* 0x040fe20000400000 */
[C---:B------:R-:W-:Y:S01]  /*4540*/  FMUL R54, R214.reuse, R54 ;  /* 0x00000036d6367220 */ /* 0x040fe20000400000 */
[----:B------:R-:W-:Y:S01]  /*4550*/  FMUL R55, R214, R55 ;  /* 0x00000037d6377220 */ /* 0x000fe20000400000 */
[----:B------:R-:W-:-:S04]  /*4560*/  IMAD.WIDE.U32 R232, R218, 0x8, R34 ;  /* 0x00000008dae87825 */ /* 0x000fc800078e0022 */
[----:B------:R-:W-:Y:S01]  /*4570*/  FFMA R57, R177, R57, R117 ;  /* 0x00000039b1397223 */ /* 0x000fe20000000075 */
        /* <DEDUP_REMOVED lines=19> */
[----:B------:R-:W-:Y:S01]  /*46b0*/  FFMA R219, R200, R80, R140 ;  /* 0x00000050c8db7223 */ /* 0x000fe2000000008c */
[----:B------:R-:W-:Y:S01]  /*46c0*/  FFMA R47, R167, R47, R107 ;  /* 0x0000002fa72f7223 */ /* 0x000fe2000000006b */
[----:B------:R-:W-:Y:S01]  /*46d0*/  FFMA R45, R165, R45, R105 ;  /* 0x0000002da52d7223 */ /* 0x000fe20000000069 */
[----:B------:R-:W-:Y:S01]  /*46e0*/  FFMA R217, R162, R217, R102 ;  /* 0x000000d9a2d97223 */ /* 0x000fe20000000066 */
[-C--:B------:R-:W-:Y:S01]  /*46f0*/  FMUL R80, R219, R0.reuse ;  /* 0x00000000db507220 */ /* 0x080fe20000400000 */
[----:B------:R-:W-:Y:S01]  /*4700*/  FMNMX3 R6, R6, |R219|, |R81|, !PT ;  /* 0x400000db06067276 */ /* 0x000fe20007800451 */
[-C--:B------:R-:W-:Y:S01]  /*4710*/  @P1 FMUL R81, R81, R0.reuse ;  /* 0x0000000051511220 */ /* 0x080fe20000400000 */
[----:B------:R-:W-:Y:S01]  /*4720*/  FFMA R225, R160, R225, R100 ;  /* 0x000000e1a0e17223 */ /* 0x000fe20000000064 */
[----:B------:R-:W-:Y:S01]  /*4730*/  FFMA R227, R158, R227, R98 ;  /* 0x000000e39ee37223 */ /* 0x000fe20000000062 */
[----:B------:R-:W-:Y:S01]  /*4740*/  FMNMX3 R6, R6, |R231|, |R79|, !PT ;  /* 0x400000e706067276 */ /* 0x000fe2000780044f */
[----:B------:R-:W-:Y:S01]  /*4750*/  @P1 FMUL R79, R79, R0 ;  /* 0x000000004f4f1220 */ /* 0x000fe20000400000 */
[----:B------:R-:W-:Y:S01]  /*4760*/  FSEL R80, R219, R80, !P1 ;  /* 0x00000050db507208 */ /* 0x000fe20004800000 */
[----:B------:R-:W-:Y:S01]  /*4770*/  FFMA R219, R194, R74, R134 ;  /* 0x0000004ac2db7223 */ /* 0x000fe20000000086 */
[----:B------:R-:W-:Y:S01]  /*4780*/  FMNMX3 R6, R6, |R235|, |R77|, !PT ;  /* 0x400000eb06067276 */ /* 0x000fe2000780044d */
[----:B------:R-:W-:Y:S01]  /*4790*/  @P1 FMUL R77, R77, R0 ;  /* 0x000000004d4d1220 */ /* 0x000fe20000400000 */
[----:B------:R-:W-:Y:S01]  /*47a0*/  FMUL R216, R214, R216 ;  /* 0x000000d8d6d87220 */ /* 0x000fe20000400000 */
[-C--:B------:R-:W-:Y:S01]  /*47b0*/  FMUL R74, R219, R0.reuse ;  /* 0x00000000db4a7220 */ /* 0x080fe20000400000 */
[----:B------:R-:W-:Y:S01]  /*47c0*/  FMNMX3 R6, R6, |R219|, |R75|, !PT ;  /* 0x400000db06067276 */ /* 0x000fe2000780044b */
[----:B------:R0:W-:Y:S01]  /*47d0*/  STG.E.64 desc[UR8][R38.64], R80 ;  /* 0x0000005026007986 */ /* 0x0001e2000c101b08 */
[----:B------:R-:W-:Y:S01]  /*47e0*/  @P1 FMUL R75, R75, R0 ;  /* 0x000000004b4b1220 */ /* 0x000fe20000400000 */
[----:B------:R-:W-:Y:S01]  /*47f0*/  FMUL R215, R214, R215 ;  /* 0x000000d7d6d77220 */ /* 0x000fe20000400000 */
[----:B------:R-:W-:Y:S01]  /*4800*/  FMNMX3 R6, R6, |R37|, |R73|, !PT ;  /* 0x4000002506067276 */ /* 0x000fe20007800449 */
[----:B------:R-:W-:Y:S01]  /*4810*/  STG.E.64 desc[UR8][R40.64], R78 ;  /* 0x0000004e28007986 */ /* 0x000fe2000c101b08 */
[----:B------:R-:W-:Y:S01]  /*4820*/  FSEL R74, R219, R74, !P1 ;  /* 0x0000004adb4a7208 */ /* 0x000fe20004800000 */
[----:B------:R-:W-:Y:S01]  /*4830*/  FFMA R219, R188, R68, R128 ;  /* 0x00000044bcdb7223 */ /* 0x000fe20000000080 */
[----:B------:R-:W-:Y:S01]  /*4840*/  FMNMX3 R6, R6, |R83|, |R71|, !PT ;  /* 0x4000005306067276 */ /* 0x000fe20007800447 */
[----:B------:R1:W-:Y:S01]  /*4850*/  STG.E.64 desc[UR8][R32.64], R76 ;  /* 0x0000004c20007986 */ /* 0x0003e2000c101b08 */
[-C--:B------:R-:W-:Y:S01]  /*4860*/  @P1 FMUL R73, R73, R0.reuse ;  /* 0x0000000049491220 */ /* 0x080fe20000400000 */
[-C--:B------:R-:W-:Y:S01]  /*4870*/  FMUL R68, R219, R0.reuse ;  /* 0x00000000db447220 */ /* 0x080fe20000400000 */
[----:B------:R-:W-:Y:S01]  /*4880*/  FMNMX3 R6, R6, |R219|, |R69|, !PT ;  /* 0x400000db06067276 */ /* 0x000fe20007800445 */
[-C--:B------:R-:W-:Y:S01]  /*4890*/  @P1 FMUL R71, R71, R0.reuse ;  /* 0x0000000047471220 */ /* 0x080fe20000400000 */
[----:B------:R-:W-:Y:S01]  /*48a0*/  @P1 FMUL R69, R69, R0 ;  /* 0x0000000045451220 */ /* 0x000fe20000400000 */
[----:B------:R-:W-:Y:S01]  /*48b0*/  STG.E.64 desc[UR8][R42.64], R74 ;  /* 0x0000004a2a007986 */ /* 0x000fe2000c101b08 */
[----:B------:R-:W-:Y:S01]  /*48c0*/  FSEL R68, R219, R68, !P1 ;  /* 0x00000044db447208 */ /* 0x000fe20004800000 */
[----:B------:R-:W-:Y:S01]  /*48d0*/  FFMA R37, R182, R62, R122 ;  /* 0x0000003eb6257223 */ /* 0x000fe2000000007a */
[----:B0-----:R-:W-:Y:S01]  /*48e0*/  FFMA R39, R180, R60, R120 ;  /* 0x0000003cb4277223 */ /* 0x001fe20000000078 */
[----:B------:R0:W-:Y:S01]  /*48f0*/  STG.E.64 desc[UR8][R30.64], R72 ;  /* 0x000000481e007986 */ /* 0x0001e2000c101b08 */
[----:B------:R-:W-:Y:S01]  /*4900*/  FFMA R229, R156, R229, R96 ;  /* 0x000000e59ce57223 */ /* 0x000fe20000000060 */
[-C--:B------:R-:W-:Y:S01]  /*4910*/  FMUL R62, R37, R0.reuse ;  /* 0x00000000253e7220 */ /* 0x080fe20000400000 */
[----:B------:R-:W-:Y:S01]  /*4920*/  FMUL R60, R39, R0 ;  /* 0x00000000273c7220 */ /* 0x000fe20000400000 */
[----:B-1----:R-:W-:Y:S01]  /*4930*/  FFMA R33, R186, R66, R126 ;  /* 0x00000042ba217223 */ /* 0x002fe2000000007e */
[----:B------:R-:W-:Y:S01]  /*4940*/  STG.E.64 desc[UR8][R84.64], R70 ;  /* 0x0000004654007986 */ /* 0x000fe2000c101b08 */
[----:B------:R-:W-:Y:S01]  /*4950*/  FFMA R215, R155, R215, R95 ;  /* 0x000000d79bd77223 */ /* 0x000fe2000000005f */
[----:B------:R-:W-:Y:S01]  /*4960*/  FSEL R62, R37, R62, !P1 ;  /* 0x0000003e253e7208 */ /* 0x000fe20004800000 */
[-C--:B------:R-:W-:Y:S01]  /*4970*/  FMUL R66, R33, R0.reuse ;  /* 0x0000000021427220 */ /* 0x080fe20000400000 */
[----:B------:R-:W-:Y:S01]  /*4980*/  FMNMX3 R6, R6, |R33|, |R67|, !PT ;  /* 0x4000002106067276 */ /* 0x000fe20007800443 */
[----:B------:R1:W-:Y:S01]  /*4990*/  STG.E.64 desc[UR8][R28.64], R68 ;  /* 0x000000441c007986 */ /* 0x0003e2000c101b08 */
[----:B------:R-:W-:Y:S01]  /*49a0*/  @P1 FMUL R67, R67, R0 ;  /* 0x0000000043431220 */ /* 0x000fe20000400000 */
[----:B------:R-:W-:-:S02]  /*49b0*/  FSEL R60, R39, R60, !P1 ;  /* 0x0000003c273c7208 */ /* 0x000fc40004800000 */
[----:B------:R-:W-:Y:S01]  /*49c0*/  FSEL R66, R33, R66, !P1 ;  /* 0x0000004221427208 */ /* 0x000fe20004800000 */
[----:B------:R-:W-:Y:S01]  /*49d0*/  FFMA R33, R184, R64, R124 ;  /* 0x00000040b8217223 */ /* 0x000fe2000000007c */
[----:B0-----:R-:W-:-:S03]  /*49e0*/  FFMA R31, R174, R54, R114 ;  /* 0x00000036ae1f7223 */ /* 0x001fc60000000072 */
[-C--:B------:R-:W-:Y:S01]  /*49f0*/  FMUL R64, R33, R0.reuse ;  /* 0x0000000021407220 */ /* 0x080fe20000400000 */
[----:B------:R-:W-:Y:S01]  /*4a00*/  FMNMX3 R6, R6, |R33|, |R65|, !PT ;  /* 0x4000002106067276 */ /* 0x000fe20007800441 */
[----:B------:R-:W-:Y:S01]  /*4a10*/  @P1 FMUL R65, R65, R0 ;  /* 0x0000000041411220 */ /* 0x000fe20000400000 */
[----:B------:R-:W-:Y:S01]  /*4a20*/  STG.E.64 desc[UR8][R86.64], R66 ;  /* 0x0000004256007986 */ /* 0x000fe2000c101b08 */
[----:B-1----:R-:W-:Y:S01]  /*4a30*/  FFMA R29, R178, R58, R118 ;  /* 0x0000003ab21d7223 */ /* 0x002fe20000000076 */
[----:B------:R-:W-:Y:S01]  /*4a40*/  FMNMX3 R6, R6, |R37|, |R63|, !PT ;  /* 0x4000002506067276 */ /* 0x000fe2000780043f */
[----:B------:R-:W-:Y:S01]  /*4a50*/  @P1 FMUL R63, R63, R0 ;  /* 0x000000003f3f1220 */ /* 0x000fe20000400000 */
[----:B------:R-:W-:Y:S01]  /*4a60*/  FSEL R64, R33, R64, !P1 ;  /* 0x0000004021407208 */ /* 0x000fe20004800000 */
[----:B------:R-:W-:Y:S01]  /*4a70*/  FMUL R58, R29, R0 ;  /* 0x000000001d3a7220 */ /* 0x000fe20000400000 */
[----:B------:R-:W-:Y:S01]  /*4a80*/  FMNMX3 R6, R6, |R39|, |R61|, !PT ;  /* 0x4000002706067276 */ /* 0x000fe2000780043d */
[----:B------:R-:W-:Y:S01]  /*4a90*/  FFMA R33, R172, R52, R112 ;  /* 0x00000034ac217223 */ /* 0x000fe20000000070 */
[-C--:B------:R-:W-:Y:S01]  /*4aa0*/  @P1 FMUL R61, R61, R0.reuse ;  /* 0x000000003d3d1220 */ /* 0x080fe20000400000 */
[----:B------:R0:W-:Y:S01]  /*4ab0*/  STG.E.64 desc[UR8][R26.64], R64 ;  /* 0x000000401a007986 */ /* 0x0001e2000c101b08 */
[----:B------:R-:W-:Y:S01]  /*4ac0*/  FMNMX3 R6, R6, |R29|, |R59|, !PT ;  /* 0x4000001d06067276 */ /* 0x000fe2000780043b */
[----:B------:R-:W-:Y:S01]  /*4ad0*/  FMUL R28, R33, R0 ;  /* 0x00000000211c7220 */ /* 0x000fe20000400000 */
[----:B------:R-:W-:Y:S01]  /*4ae0*/  FSEL R58, R29, R58, !P1 ;  /* 0x0000003a1d3a7208 */ /* 0x000fe20004800000 */
[----:B------:R-:W-:Y:S01]  /*4af0*/  FFMA R29, R176, R56, R116 ;  /* 0x00000038b01d7223 */ /* 0x000fe20000000074 */
[----:B------:R1:W-:Y:S01]  /*4b00*/  STG.E.64 desc[UR8][R24.64], R62 ;  /* 0x0000003e18007986 */ /* 0x0003e2000c101b08 */
[----:B------:R-:W-:Y:S01]  /*4b10*/  @P1 FMUL R59, R59, R0 ;  /* 0x000000003b3b1220 */ /* 0x000fe20000400000 */
[----:B------:R-:W-:-:S02]  /*4b20*/  FSEL R52, R33, R28, !P1 ;  /* 0x0000001c21347208 */ /* 0x000fc40004800000 */
[----:B------:R-:W-:Y:S01]  /*4b30*/  FMNMX3 R6, R6, |R29|, |R57|, !PT ;  /* 0x4000001d06067276 */ /* 0x000fe20007800439 */
[-C--:B------:R-:W-:Y:S01]  /*4b40*/  @P1 FMUL R57, R57, R0.reuse ;  /* 0x0000000039391220 */ /* 0x080fe20000400000 */
[----:B------:R-:W-:Y:S02]  /*4b50*/  STG.E.64 desc[UR8][R88.64], R60 ;  /* 0x0000003c58007986 */ /* 0x000fe4000c101b08 */
[----:B------:R-:W-:Y:S01]  /*4b60*/  FMNMX3 R6, R6, |R31|, |R55|, !PT ;  /* 0x4000001f06067276 */ /* 0x000fe20007800437 */
[----:B0-----:R-:W-:Y:S01]  /*4b70*/  FMUL R26, R31, R0 ;  /* 0x000000001f1a7220 */ /* 0x001fe20000400000 */
[----:B------:R-:W-:Y:S01]  /*4b80*/  FFMA R27, R166, R46, R106 ;  /* 0x0000002ea61b7223 */ /* 0x000fe2000000006a */
[-C--:B------:R-:W-:Y:S01]  /*4b90*/  @P1 FMUL R55, R55, R0.reuse ;  /* 0x0000000037371220 */ /* 0x080fe20000400000 */
[----:B------:R-:W-:Y:S01]  /*4ba0*/  FMNMX3 R6, R6, |R33|, |R53|, !PT ;  /* 0x4000002106067276 */ /* 0x000fe20007800435 */
[-C--:B------:R-:W-:Y:S01]  /*4bb0*/  @P1 FMUL R53, R53, R0.reuse ;  /* 0x0000000035351220 */ /* 0x080fe20000400000 */
[----:B-1----:R-:W-:Y:S01]  /*4bc0*/  FMUL R24, R29, R0 ;  /* 0x000000001d187220 */ /* 0x002fe20000400000 */
[----:B------:R-:W-:Y:S01]  /*4bd0*/  FFMA R25, R170, R50, R110 ;  /* 0x00000032aa197223 */ /* 0x000fe2000000006e */
[----:B------:R-:W-:Y:S01]  /*4be0*/  FSEL R54, R31, R26, !P1 ;  /* 0x0000001a1f367208 */ /* 0x000fe20004800000 */
[----:B------:R-:W-:Y:S01]  /*4bf0*/  STG.E.64 desc[UR8][R90.64], R58 ;  /* 0x0000003a5a007986 */ /* 0x000fe2000c101b08 */
[----:B------:R-:W-:Y:S01]  /*4c00*/  FMUL R26, R229, R0 ;  /* 0x00000000e51a7220 */ /* 0x000fe20000400000 */
[----:B------:R-:W-:Y:S01]  /*4c10*/  FSEL R56, R29, R24, !P1 ;  /* 0x000000181d387208 */ /* 0x000fe20004800000 */
[----:B------:R-:W-:Y:S01]  /*4c20*/  FMUL R24, R25, R0 ;  /* 0x0000000019187220 */ /* 0x000fe20000400000 */
[----:B------:R-:W-:Y:S01]  /*4c30*/  FMNMX3 R6, R6, |R25|, |R51|, !PT ;  /* 0x4000001906067276 */ /* 0x000fe20007800433 */
[----:B------:R-:W-:Y:S01]  /*4c40*/  FFMA R29, R164, R44, R104 ;  /* 0x0000002ca41d7223 */ /* 0x000fe20000000068 */
[----:B------:R-:W-:Y:S01]  /*4c50*/  @P1 FMUL R51, R51, R0 ;  /* 0x0000000033331220 */ /* 0x000fe20000400000 */
[----:B------:R0:W-:Y:S01]  /*4c60*/  STG.E.64 desc[UR8][R22.64], R56 ;  /* 0x0000003816007986 */ /* 0x0001e2000c101b08 */
[----:B------:R-:W-:Y:S01]  /*4c70*/  FSEL R50, R25, R24, !P1 ;  /* 0x0000001819327208 */ /* 0x000fe20004800000 */
[----:B------:R-:W-:Y:S01]  /*4c80*/  FFMA R25, R168, R48, R108 ;  /* 0x00000030a8197223 */ /* 0x000fe2000000006c */
[----:B------:R-:W-:Y:S01]  /*4c90*/  FMUL R24, R29, R0 ;  /* 0x000000001d187220 */ /* 0x000fe20000400000 */
[----:B------:R-:W-:Y:S01]  /*4ca0*/  STG.E.64 desc[UR8][R92.64], R54 ;  /* 0x000000365c007986 */ /* 0x000fe2000c101b08 */
[----:B------:R-:W-:-:S02]  /*4cb0*/  FSEL R26, R229, R26, !P1 ;  /* 0x0000001ae51a7208 */ /* 0x000fc40004800000 */
[----:B------:R-:W-:Y:S01]  /*4cc0*/  FMNMX3 R6, R6, |R25|, |R49|, !PT ;  /* 0x4000001906067276 */ /* 0x000fe20007800431 */
[----:B------:R1:W-:Y:S01]  /*4cd0*/  STG.E.64 desc[UR8][R20.64], R52 ;  /* 0x0000003414007986 */ /* 0x0003e2000c101b08 */
[----:B------:R-:W-:Y:S01]  /*4ce0*/  @P1 FMUL R49, R49, R0 ;  /* 0x0000000031311220 */ /* 0x000fe20000400000 */
[----:B------:R-:W-:Y:S01]  /*4cf0*/  FSEL R44, R29, R24, !P1 ;  /* 0x000000181d2c7208 */ /* 0x000fe20004800000 */
[----:B------:R-:W-:Y:S01]  /*4d00*/  FMUL R24, R227, R0 ;  /* 0x00000000e3187220 */ /* 0x000fe20000400000 */
[----:B------:R-:W-:Y:S01]  /*4d10*/  FMNMX3 R6, R6, |R27|, |R47|, !PT ;  /* 0x4000001b06067276 */ /* 0x000fe2000780042f */
[----:B------:R-:W-:Y:S01]  /*4d20*/  STG.E.64 desc[UR8][R220.64], R50 ;  /* 0x00000032dc007986 */ /* 0x000fe2000c101b08 */
[----:B0-----:R-:W-:Y:S01]  /*4d30*/  FFMA R23, R161, R226, R101 ;  /* 0x000000e2a1177223 */ /* 0x001fe20000000065 */
[----:B------:R-:W-:Y:S01]  /*4d40*/  FMUL R22, R27, R0 ;  /* 0x000000001b167220 */ /* 0x000fe20000400000 */
[----:B------:R-:W-:Y:S01]  /*4d50*/  FMNMX3 R6, R6, |R29|, |R45|, !PT ;  /* 0x4000001d06067276 */ /* 0x000fe2000780042d */
[----:B------:R-:W-:Y:S01]  /*4d60*/  FFMA R29, R154, R216, R94 ;  /* 0x000000d89a1d7223 */ /* 0x000fe2000000005e */
[-C--:B------:R-:W-:Y:S01]  /*4d70*/  @P1 FMUL R47, R47, R0.reuse ;  /* 0x000000002f2f1220 */ /* 0x080fe20000400000 */
[----:B------:R-:W-:Y:S01]  /*4d80*/  @P1 FMUL R45, R45, R0 ;  /* 0x000000002d2d1220 */ /* 0x000fe20000400000 */
[----:B------:R-:W-:Y:S01]  /*4d90*/  FSEL R46, R27, R22, !P1 ;  /* 0x000000161b2e7208 */ /* 0x000fe20004800000 */
[----:B------:R-:W-:Y:S01]  /*4da0*/  FFMA R27, R157, R230, R97 ;  /* 0x000000e69d1b7223 */ /* 0x000fe20000000061 */
[----:B-1----:R-:W-:Y:S01]  /*4db0*/  FFMA R21, R163, R224, R103 ;  /* 0x000000e0a3157223 */ /* 0x002fe20000000067 */
[-C--:B------:R-:W-:Y:S01]  /*4dc0*/  FMUL R20, R25, R0.reuse ;  /* 0x0000000019147220 */ /* 0x080fe20000400000 */
[----:B------:R-:W-:Y:S01]  /*4dd0*/  FMUL R28, R29, R0 ;  /* 0x000000001d1c7220 */ /* 0x000fe20000400000 */
[----:B------:R-:W-:-:S02]  /*4de0*/  FSEL R24, R227, R24, !P1 ;  /* 0x00000018e3187208 */ /* 0x000fc40004800000 */
[----:B------:R-:W-:Y:S01]  /*4df0*/  FMNMX3 R6, R6, |R217|, |R21|, !PT ;  /* 0x400000d906067276 */ /* 0x000fe20007800415 */
[----:B------:R-:W-:Y:S01]  /*4e00*/  @P1 FMUL R21, R21, R0 ;  /* 0x0000000015151220 */ /* 0x000fe20000400000 */
[----:B------:R-:W-:Y:S01]  /*4e10*/  FSEL R48, R25, R20, !P1 ;  /* 0x0000001419307208 */ /* 0x000fe20004800000 */
[----:B------:R-:W-:Y:S01]  /*4e20*/  FFMA R25, R159, R228, R99 ;  /* 0x000000e49f197223 */ /* 0x000fe20000000063 */
[----:B------:R-:W-:Y:S01]  /*4e30*/  FMNMX3 R6, R6, |R225|, |R23|, !PT ;  /* 0x400000e106067276 */ /* 0x000fe20007800417 */
[-C--:B------:R-:W-:Y:S01]  /*4e40*/  FMUL R20, R217, R0.reuse ;  /* 0x00000000d9147220 */ /* 0x080fe20000400000 */
[-C--:B------:R-:W-:Y:S01]  /*4e50*/  @P1 FMUL R23, R23, R0.reuse ;  /* 0x0000000017171220 */ /* 0x080fe20000400000 */
[----:B------:R0:W-:Y:S01]  /*4e60*/  STG.E.64 desc[UR8][R18.64], R48 ;  /* 0x0000003012007986 */ /* 0x0001e2000c101b08 */
[----:B------:R-:W-:Y:S01]  /*4e70*/  FMNMX3 R6, R6, |R227|, |R25|, !PT ;  /* 0x400000e306067276 */ /* 0x000fe20007800419 */
[----:B------:R-:W-:Y:S01]  /*4e80*/  @P1 FMUL R25, R25, R0 ;  /* 0x0000000019191220 */ /* 0x000fe20000400000 */
[----:B------:R-:W-:Y:S01]  /*4e90*/  FSEL R20, R217, R20, !P1 ;  /* 0x00000014d9147208 */ /* 0x000fe20004800000 */
[----:B------:R2:W-:Y:S01]  /*4ea0*/  STG.E.64 desc[UR8][R222.64], R46 ;  /* 0x0000002ede007986 */ /* 0x0005e2000c101b08 */
[----:B------:R-:W-:Y:S01]  /*4eb0*/  FMNMX3 R6, R6, |R229|, |R27|, !PT ;  /* 0x400000e506067276 */ /* 0x000fe2000780041b */
[----:B------:R-:W-:Y:S01]  /*4ec0*/  @P1 FMUL R27, R27, R0 ;  /* 0x000000001b1b1220 */ /* 0x000fe20000400000 */
[----:B------:R-:W-:Y:S01]  /*4ed0*/  FSEL R214, R29, R28, !P1 ;  /* 0x0000001c1dd67208 */ /* 0x000fe20004800000 */
[----:B------:R2:W-:Y:S01]  /*4ee0*/  STG.E.64 desc[UR8][R232.64], R44 ;  /* 0x0000002ce8007986 */ /* 0x0005e2000c101b08 */
[----:B------:R-:W-:Y:S01]  /*4ef0*/  FMNMX3 R6, R6, |R29|, |R215|, !PT ;  /* 0x4000001d06067276 */ /* 0x000fe200078004d7 */
[----:B------:R-:W-:-:S02]  /*4f00*/  @P1 FMUL R215, R215, R0 ;  /* 0x00000000d7d71220 */ /* 0x000fc40000400000 */
[----:B------:R2:W-:Y:S01]  /*4f10*/  STG.E.64 desc[UR8][R16.64], R20 ;  /* 0x0000001410007986 */ /* 0x0005e2000c101b08 */
[----:B0-----:R-:W-:-:S05]  /*4f20*/  FMUL R18, R225, R0 ;  /* 0x00000000e1127220 */ /* 0x001fca0000400000 */
[----:B------:R-:W-:-:S05]  /*4f30*/  FSEL R22, R225, R18, !P1 ;  /* 0x00000012e1167208 */ /* 0x000fca0004800000 */
[----:B------:R2:W-:Y:S04]  /*4f40*/  STG.E.64 desc[UR8][R10.64], R22 ;  /* 0x000000160a007986 */ /* 0x0005e8000c101b08 */
[----:B------:R2:W-:Y:S04]  /*4f50*/  STG.E.64 desc[UR8][R14.64], R24 ;  /* 0x000000180e007986 */ /* 0x0005e8000c101b08 */
[----:B------:R2:W-:Y:S04]  /*4f60*/  STG.E.64 desc[UR8][R12.64], R26 ;  /* 0x0000001a0c007986 */ /* 0x0005e8000c101b08 */
[----:B------:R2:W-:Y:S02]  /*4f70*/  STG.E.64 desc[UR8][R34.64], R214 ;  /* 0x000000d622007986 */ /* 0x0005e4000c101b08 */
.L_x_7735:
        /* <DEDUP_REMOVED lines=8> */
.L_x_7722:
        /* <DEDUP_REMOVED lines=38> */
.L_x_7744:
[----:B------:R-:W-:Y:S02]  /*5260*/  ISETP.NE.AND P0, PT, R3, RZ, PT ;  /* 0x000000ff0300720c */ /* 0x000fe40003f05270 */
[----:B-1----:R-:W-:-:S11]  /*5270*/  FMNMX R7, R5, R6, !PT ;  /* 0x0000000605077209 */ /* 0x002fd60007800000 */
[----:B------:R-:W-:Y:S05]  /*5280*/  @P0 BRA `(.L_x_7738) ;  /* 0x0000000000080947 */ /* 0x000fea0003800000 */
[----:B0-----:R-:W0:Y:S02]  /*5290*/  LDC.64 R4, c[0x0][0x3f8] ;  /* 0x0000fe00ff047b82 */ /* 0x001e240000000a00 */
[----:B0-----:R1:W-:Y:S02]  /*52a0*/  REDG.E.MAX.S32.STRONG.GPU desc[UR8][R4.64], R7 ;  /* 0x000000070400798e */ /* 0x0013e4000d12e308 */
.L_x_7738:
[----:B------:R-:W-:Y:S05]  /*52b0*/  BSYNC B0 ;  /* 0x0000000000007941 */ /* 0x000fea0003800000 */
.L_x_7737:
        /* <DEDUP_REMOVED lines=12> */
[----:B01----:R-:W-:Y:S05]  /*5380*/  CALL.REL.NOINC `($__internal_94_$__cuda_sm20_rcp_rn_f32_slowpath) ;  /* 0x00000000005c7944 */ /* 0x003fea0003c00000 */
[----:B------:R-:W-:Y:S01]  /*5390*/  MOV R5, R223 ;  /* 0x000000df00057202 */ /* 0x000fe20000000f00 */
[----:B------:R-:W-:Y:S06]  /*53a0*/  BRA `(.L_x_7741) ;  /* 0x0000000000107947 */ /* 0x000fec0003800000 */
.L_x_7740:
[----:B01----:R-:W0:Y:S02]  /*53b0*/  MUFU.RCP R5, R0 ;  /* 0x0000000000057308 */ /* 0x003e240000001000 */
[----:B0-----:R-:W-:-:S04]  /*53c0*/  FFMA R2, R5, R0, -1 ;  /* 0xbf80000005027423 */ /* 0x001fc80000000000 */
[----:B------:R-:W-:-:S04]  /*53d0*/  FADD.FTZ R2, -R2, -RZ ;  /* 0x800000ff02027221 */ /* 0x000fc80000010100 */
[----:B------:R-:W-:-:S07]  /*53e0*/  FFMA R5, R5, R2, R5 ;  /* 0x0000000205057223 */ /* 0x000fce0000000005 */
.L_x_7741:
[----:B------:R-:W0:Y:S02]  /*53f0*/  LDC.64 R2, c[0x0][0x3f0] ;  /* 0x0000fc00ff027b82 */ /* 0x000e240000000a00 */
[----:B0-----:R-:W-:Y:S01]  /*5400*/  STG.E desc[UR8][R2.64], R5 ;  /* 0x0000000502007986 */ /* 0x001fe2000c101908 */
[----:B------:R-:W-:Y:S05]  /*5410*/  EXIT ;  /* 0x000000000000794d */ /* 0x000fea0003800000 */
.L_x_7739:
[----:B------:R-:W-:Y:S02]  /*5420*/  MOV R8, 0x2 ;  /* 0x0000000200087802 */ /* 0x000fe40000000f00 */
[----:B------:R-:W-:Y:S02]  /*5430*/  MOV R9, 0x1f ;  /* 0x0000001f00097802 */ /* 0x000fe40000000f00 */
[----:B------:R-:W-:-:S07]  /*5440*/  MOV R7, 0xffffffff ;  /* 0xffffffff00077802 */ /* 0x000fce0000000f00 */
[----:B01---5:R-:W-:Y:S05]  /*5450*/  WARPSYNC.COLLECTIVE R7, `(.L_x_7742) ;  /* 0x0000000007087348 */ /* 0x023fea0003c00000 */
[----:B-1----:R1:W2:Y:S02]  /*5460*/  SHFL.DOWN P0, R6, R4, R8, R9 ;  /* 0x0800000804067389 */ /* 0x0022a40000000009 */
[----:B012--5:R-:W-:Y:S05]  /*5470*/  ENDCOLLECTIVE ;  /* 0x000000000000791b */ /* 0x027fea0003800000 */
.L_x_7742:
[----:B------:R-:W-:Y:S02]  /*5480*/  MOV R8, 0x1 ;  /* 0x0000000100087802 */ /* 0x000fe40000000f00 */
[----:B------:R-:W-:-:S04]  /*5490*/  MOV R5, R6 ;  /* 0x0000000600057202 */ /* 0x000fc80000000f00 */
[----:B------:R-:W-:-:S04]  /*54a0*/  FMNMX R5, R5, R4, !PT ;  /* 0x0000000405057209 */ /* 0x000fc80007800000 */
[----:B------:R-:W-:-:S07]  /*54b0*/  MOV R4, R5 ;  /* 0x0000000500047202 */ /* 0x000fce0000000f00 */
[----:B------:R-:W-:Y:S05]  /*54c0*/  WARPSYNC.COLLECTIVE R7, `(.L_x_7743) ;  /* 0x0000000007087348 */ /* 0x000fea0003c00000 */
[----:B------:R0:W1:Y:S02]  /*54d0*/  SHFL.DOWN P0, R6, R4, R8, R9 ;  /* 0x0800000804067389 */ /* 0x0000640000000009 */
[----:B01----:R-:W-:Y:S05]  /*54e0*/  ENDCOLLECTIVE ;  /* 0x000000000000791b */ /* 0x003fea0003800000 */
.L_x_7743:
[----:B------:R-:W-:Y:S05]  /*54f0*/  BRA `(.L_x_7744) ;  /* 0xfffffffc00587947 */ /* 0x000fea000383ffff */
        .weak           $__internal_94_$__cuda_sm20_rcp_rn_f32_slowpath
        .type           $__internal_94_$__cuda_sm20_rcp_rn_f32_slowpath,@function
        .size           $__internal_94_$__cuda_sm20_rcp_rn_f32_slowpath,(.L_x_12962 - $__internal_94_$__cuda_sm20_rcp_rn_f32_slowpath)
$__internal_94_$__cuda_sm20_rcp_rn_f32_slowpath:
        /* <DEDUP_REMOVED lines=15> */
.L_x_7746:
        /* <DEDUP_REMOVED lines=33> */
.L_x_7748:
[----:B------:R0:W1:Y:S02]  /*5800*/  MUFU.RCP R225, R223 ;  /* 0x000000df00e17308 */ /* 0x0000640000001000 */
.L_x_7747:
[----:B------:R-:W-:Y:S05]  /*5810*/  BSYNC B1 ;  /* 0x0000000000017941 */ /* 0x000fea0003800000 */
.L_x_7745:
[----:B01----:R-:W-:Y:S01]  /*5820*/  MOV R223, R225 ;  /* 0x000000e100df7202 */ /* 0x003fe20000000f00 */
[----:B------:R-:W-:Y:S01]  /*5830*/  HFMA2 R225, -RZ, RZ, 0, 0 ;  /* 0x00000000ffe17431 */ /* 0x000fe200000001ff */
[----:B------:R-:W-:-:S04]  /*5840*/  MOV R224, R232 ;  /* 0x000000e800e07202 */ /* 0x000fc80000000f00 */
[----:B------:R-:W-:Y:S05]  /*5850*/  RET.REL.NODEC R224 `(_ZN18transformer_engine13normalization19ln_fwd_tuned_kernelINS0_13Kernel_traitsIffffjLj15360ELj2ELj1ELj4ELj8ENS0_18Kernel_traits_baseILj15360EffffjLj128EEEEEEEvNS0_19ForwardKernelParamsE) ;  /* 0xffffffa4e0e87950 */ /* 0x000fea0003c3ffff */
.L_x_7749:
        /* <DEDUP_REMOVED lines=10> */
.L_x_12962:


//--------------------- .text._ZN18transformer_engine13normalization19ln_fwd_tuned_kernelINS0_13Kernel_traitsIff13__nv_bfloat16fjLj12800ELj2ELj1ELj4ELj4ENS0_18Kernel_traits_baseILj12800EffS3_fjLj128EEEEEEEvNS0_19ForwardKernelParamsE --------------------------
	.section	.text._ZN18transformer_engine13normalization19ln_fwd_tuned_kernelINS0_13Kernel_traitsIff13__nv_bfloat16fjLj12800ELj2ELj1ELj4ELj4ENS0_18Kernel_traits_baseILj12800EffS3_fjLj128EEEEEEEvNS0_19ForwardKernelParamsE,"ax",@progbits
	.align	128
        .global         _ZN18transformer_engine13normalization19ln_fwd_tuned_kernelINS0_13Kernel_traitsIff13__nv_bfloat16fjLj12800ELj2ELj1ELj4ELj4ENS0_18Kernel_traits_baseILj12800EffS3_fjLj128EEEEEEEvNS0_19ForwardKernelParamsE
        .type           _ZN18transformer_engine13normalization19ln_fwd_tuned_kernelINS0_13Kernel_traitsIff13__nv_bfloat16fjLj12800ELj2ELj1ELj4ELj4ENS0_18Kernel_traits_baseILj12800EffS3_fjLj128EEEEEEEvNS0_19ForwardKernelParamsE,@function
        .size           _ZN18transformer_engine13normalization19ln_fwd_tuned_kernelINS0_13Kernel_traitsIff13__nv_bfloat16fjLj12800ELj2ELj1ELj4ELj4ENS0_18Kernel_traits_baseILj12800EffS3_fjLj128EEEEEEEvNS0_19ForwardKernelParamsE,(.L_x_12963 - _ZN18transformer_engine13normalization19ln_fwd_tuned_kernelINS0_13Kernel_traitsIff13__nv_bfloat16fjLj12800ELj2ELj1ELj4ELj4ENS0_18Kernel_traits_baseILj12800EffS3_fjLj128EEEEEEEvNS0_19ForwardKernelParamsE)
        .other          _ZN18transformer_engine13normalization19ln_fwd_tuned_kernelINS0_13Kernel_traitsIff13__nv_bfloat16fjLj12800ELj2ELj1ELj4ELj4ENS0_18Kernel_traits_baseILj12800EffS3_fjLj128EEEEEEEvNS0_19ForwardKernelParamsE,@"STO_CUDA_ENTRY STV_DEFAULT"
_ZN18transformer_engine13normalization19ln_fwd_tuned_kernelINS0_13Kernel_traitsIff13__nv_bfloat16fjLj12800ELj2ELj1ELj4ELj4ENS0_18Kernel_traits_baseILj12800EffS3_fjLj128EEEEEEEvNS0_19ForwardKernelParamsE:
.text._ZN18transformer_engine13normalization19ln_fwd_tuned_kernelINS0_13Kernel_traitsIff13__nv_bfloat16fjLj12800ELj2ELj1ELj4ELj4ENS0_18Kernel_traits_baseILj12800EffS3_fjLj128EEEEEEEvNS0_19ForwardKernelParamsE:
        /* <DEDUP_REMOVED lines=183> */
.L_x_7768:
        /* <DEDUP_REMOVED lines=336> */
.L_x_7752:
[----:B------:R-:W-:Y:S05]  /*2070*/  BSYNC.RECONVERGENT B0 ;  /* 0x0000000000007941 */ /* 0x000fea0003800200 */
.L_x_7751:
        /* <DEDUP_REMOVED lines=14> */
.L_x_7754:
[----:B------:R-:W-:Y:S05]  /*2160*/  BSYNC.RECONVERGENT B0 ;  /* 0x0000000000007941 */ /* 0x000fea0003800200 */
.L_x_7753:
        /* <DEDUP_REMOVED lines=11> */
[----:B-----5:R-:W-:Y:S05]  /*2220*/  CALL.REL.NOINC `($__internal_95_$__cuda_sm20_rcp_rn_f32_slowpath) ;  /* 0x0000002c00a47944 */ /* 0x020fea0003c00000 */
[----:B------:R-:W-:Y:S05]  /*2230*/  BRA `(.L_x_7757) ;  /* 0x0000000000107947 */ /* 0x000fea0003800000 */
.L_x_7756:
[----:B------:R-:W0:Y:S02]  /*2240*/  MUFU.RCP R82, R105 ;  /* 0x0000006900527308 */ /* 0x000e240000001000 */
[----:B0-----:R-:W-:-:S04]  /*2250*/  FFMA R83, R105, R82, -1 ;  /* 0xbf80000069537423 */ /* 0x001fc80000000052 */
[----:B------:R-:W-:-:S04]  /*2260*/  FADD.FTZ R83, -R83, -RZ ;  /* 0x800000ff53537221 */ /* 0x000fc80000010100 */
[----:B------:R-:W-:-:S07]  /*2270*/  FFMA R151, R82, R83, R82 ;  /* 0x0000005352977223 */ /* 0x000fce0000000052 */
.L_x_7757:
[----:B------:R-:W-:Y:S05]  /*2280*/  BSYNC.RECONVERGENT B0 ;  /* 0x0000000000007941 */ /* 0x000fea0003800200 */
.L_x_7755:
[----:B------:R-:W-:Y:S01]  /*2290*/  FADD R150, R150, R81 ;  /* 0x0000005196967221 */ /* 0x000fe20000000000 */
[----:B------:R-:W-:Y:S01]  /*22a0*/  FMUL R81, R143, R149 ;  /* 0x000000958f517220 */ /* 0x000fe20000400000 */
[----:B------:R-:W-:Y:S01]  /*22b0*/  FADD R149, -R149, R80 ;  /* 0x0000005095957221 */ /* 0x000fe20000000100 */
[----:B------:R-:W-:Y:S02]  /*22c0*/  BSSY.RECONVERGENT B0, `(.L_x_7758) ;  /* 0x0000017000007945 */ /* 0x000fe40003800200 */
        /* <DEDUP_REMOVED lines=16> */
[----:B-----5:R-:W-:Y:S05]  /*23d0*/  CALL.REL.NOINC `($__internal_95_$__cuda_sm20_rcp_rn_f32_slowpath) ;  /* 0x0000002c00387944 */ /* 0x020fea0003c00000 */
[----:B------:R-:W-:Y:S05]  /*23e0*/  BRA `(.L_x_7760) ;  /* 0x0000000000107947 */ /* 0x000fea0003800000 */
.L_x_7759:
[----:B------:R-:W0:Y:S02]  /*23f0*/  MUFU.RCP R151, R150 ;  /* 0x0000009600977308 */ /* 0x000e240000001000 */
[----:B0-----:R-:W-:-:S04]  /*2400*/  FFMA R82, R150, R151, -1 ;  /* 0xbf80000096527423 */ /* 0x001fc80000000097 */
[----:B------:R-:W-:-:S04]  /*2410*/  FADD.FTZ R82, -R82, -RZ ;  /* 0x800000ff52527221 */ /* 0x000fc80000010100 */
[----:B------:R-:W-:-:S07]  /*2420*/  FFMA R151, R151, R82, R151 ;  /* 0x0000005297977223 */ /* 0x000fce0000000097 */
.L_x_7760:
[----:B------:R-:W-:Y:S05]  /*2430*/  BSYNC.RECONVERGENT B0 ;  /* 0x0000000000007941 */ /* 0x000fea0003800200 */
.L_x_7758:
        /* <DEDUP_REMOVED lines=35> */
.L_x_7762:
[----:B------:R-:W-:Y:S05]  /*2670*/  BSYNC.RECONVERGENT B0 ;  /* 0x0000000000007941 */ /* 0x000fea0003800200 */
.L_x_7761:
        /* <DEDUP_REMOVED lines=38> */
.L_x_7764:
[----:B0-----:R-:W2:Y:S04]  /*28e0*/  LDG.E.STRONG.GPU R105, desc[UR8][R80.64] ;  /* 0x0000000850697981 */ /* 0x001ea8000c1ef900 */
[----:B--2---:R-:W-:Y:S01]  /*28f0*/  CCTL.IVALL ;  /* 0x00000000ff00798f */ /* 0x004fe20002000000 */
[----:B------:R-:W-:Y:S05]  /*2900*/  YIELD ;  /* 0x0000000000007946 */ /* 0x000fea0003800000 */
[----:B------:R-:W-:-:S13]  /*2910*/  ISETP.NE.AND P2, PT, R105, R148, PT ;  /* 0x000000946900720c */ /* 0x000fda0003f45270 */
[----:B------:R-:W-:Y:S05]  /*2920*/  @P2 BRA `(.L_x_7764) ;  /* 0xfffffffc00ec2947 */ /* 0x000fea000383ffff */
.L_x_7763:
        /* <DEDUP_REMOVED lines=17> */
[----:B012--5:R-:W-:Y:S05]  /*2a40*/  CALL.REL.NOINC `($__internal_95_$__cuda_sm20_rcp_rn_f32_slowpath) ;  /* 0x00000024009c7944 */ /* 0x027fea0003c00000 */
[----:B------:R-:W-:Y:S05]  /*2a50*/  BRA `(.L_x_7767) ;  /* 0x0000000000107947 */ /* 0x000fea0003800000 */
.L_x_7766:
[----:B------:R-:W3:Y:S02]  /*2a60*/  MUFU.RCP R151, R152 ;  /* 0x0000009800977308 */ /* 0x000ee40000001000 */
[----:B---3--:R-:W-:-:S04]  /*2a70*/  FFMA R82, R152, R151, -1 ;  /* 0xbf80000098527423 */ /* 0x008fc80000000097 */
[----:B------:R-:W-:-:S04]  /*2a80*/  FADD.FTZ R82, -R82, -RZ ;  /* 0x800000ff52527221 */ /* 0x000fc80000010100 */
[----:B------:R-:W-:-:S07]  /*2a90*/  FFMA R151, R151, R82, R151 ;  /* 0x0000005297977223 */ /* 0x000fce0000000097 */
.L_x_7767:
[----:B------:R-:W-:Y:S05]  /*2aa0*/  BSYNC.RECONVERGENT B0 ;  /* 0x0000000000007941 */ /* 0x000fea0003800200 */
.L_x_7765:
[----:B-1----:R-:W-:Y:S01]  /*2ab0*/  FADD R82, -R148, R80 ;  /* 0x0000005094527221 */ /* 0x002fe20000000100 */
[----:B------:R-:W1:Y:S01]  /*2ac0*/  LDC R83, c[0x0][0x3d8] ;  /* 0x0000f600ff537b82 */ /* 0x000e620000000800 */
[----:B------:R-:W-:Y:S01]  /*2ad0*/  FMUL R148, R143, R148 ;  /* 0x000000948f947220 */ /* 0x000fe20000400000 */
[----:B------:R-:W3:Y:S01]  /*2ae0*/  LDCU.64 UR12, c[0x0][0x3f8] ;  /* 0x00007f00ff0c77ac */ /* 0x000ee20008000a00 */
[----:B------:R-:W-:Y:S02]  /*2af0*/  FMUL R82, R82, R82 ;  /* 0x0000005252527220 */ /* 0x000fe40000400000 */
[----:B------:R-:W-:Y:S01]  /*2b00*/  FFMA R148, R105, R80, R148 ;  /* 0x0000005069947223 */ /* 0x000fe20000000094 */
[----:B------:R-:W4:Y:S01]  /*2b10*/  LDCU.U8 UR6, c[0x0][0x404] ;  /* 0x00008080ff0677ac */ /* 0x000f220008000000 */
[----:B------:R-:W-:Y:S01]  /*2b20*/  FMUL R150, R82, R105 ;  /* 0x0000006952967220 */ /* 0x000fe20000400000 */
[----:B--2---:R-:W-:Y:S01]  /*2b30*/  FADD R82, R149, R81 ;  /* 0x0000005195527221 */ /* 0x004fe20000000000 */
[----:B------:R-:W-:Y:S01]  /*2b40*/  FMUL R148, R148, R151 ;  /* 0x0000009794947220 */ /* 0x000fe20000400000 */
[----:B------:R-:W-:Y:S01]  /*2b50*/  MOV R105, UR7 ;  /* 0x0000000700697c02 */ /* 0x000fe20008000f00 */
[----:B0-----:R-:W-:Y:S01]  /*2b60*/  FMUL R81, R143, R150 ;  /* 0x000000968f517220 */ /* 0x001fe20000400000 */
[----:B------:R-:W0:Y:S01]  /*2b70*/  S2UR UR5, SR_CTAID.X ;  /* 0x00000000000579c3 */ /* 0x000e220000002500 */
[----:B------:R-:W-:-:S02]  /*2b80*/  UIADD3 UR4, UPT, UPT, UR4, 0x1, URZ ;  /* 0x0000000104047890 */ /* 0x000fc4000fffe0ff */
[----:B------:R-:W-:Y:S01]  /*2b90*/  FFMA R82, R81, R151, R82 ;  /* 0x0000009751527223 */ /* 0x000fe20000000052 */
[----:B------:R-:W2:Y:S01]  /*2ba0*/  SHFL.IDX PT, R148, R148, RZ, 0x1f ;  /* 0x00001fff94947589 */ /* 0x000ea200000e0000 */
[----:B------:R-:W-:Y:S02]  /*2bb0*/  UPLOP3.LUT UP0, UPT, UPT, UPT, UP0, 0x40, 0x4 ;  /* 0x000000000004789c */ /* 0x000fe40003f0e800 */
[----:B------:R-:W-:Y:S01]  /*2bc0*/  ULOP3.LUT UR4, UR4, 0x3, URZ, 0xc0, !UPT ;  /* 0x0000000304047892 */ /* 0x000fe2000f8ec0ff */
[----:B------:R-:W3:Y:S01]  /*2bd0*/  @P0 LDC.64 R80, c[0x0][0x398] ;  /* 0x0000e600ff500b82 */ /* 0x000ee20000000a00 */
[----:B------:R-:W1:Y:S01]  /*2be0*/  SHFL.IDX PT, R82, R82, RZ, 0x1f ;  /* 0x00001fff52527589 */ /* 0x000e6200000e0000 */
[----:B----4-:R-:W-:Y:S01]  /*2bf0*/  ISETP.NE.AND P2, PT, RZ, UR6, PT ;  /* 0x00000006ff007c0c */ /* 0x010fe2000bf45270 */
[----:B0-----:R-:W-:Y:S01]  /*2c00*/  USHF.L.U32 UR6, UR5, 0x7, URZ ;  /* 0x0000000705067899 */ /* 0x001fe200080006ff */
[----:B--2---:R-:W-:-:S03]  /*2c10*/  R2UR UR14, R148 ;  /* 0x00000000940e72ca */ /* 0x004fc600000e0000 */
[----:B------:R-:W-:Y:S01]  /*2c20*/  ULOP3.LUT UR6, UR6, 0x80, URZ, 0xc0, !UPT ;  /* 0x0000008006067892 */ /* 0x000fe2000f8ec0ff */
[----:B------:R-:W0:Y:S01]  /*2c30*/  S2R R148, SR_TID.X ;  /* 0x0000000000947919 */ /* 0x000e220000002100 */
[----:B---3--:R-:W-:-:S04]  /*2c40*/  @P0 IMAD.WIDE R80, R105, 0x4, R80 ;  /* 0x0000000469500825 */ /* 0x008fc800078e0250 */
[----:B-1----:R-:W-:-:S05]  /*2c50*/  FFMA R83, R82, 7.8124998253770172596e-05, R83 ;  /* 0x38a3d70a52537823 */ /* 0x002fca0000000053 */
[----:B------:R-:W-:Y:S02]  /*2c60*/  FSETP.GEU.AND P1, PT, |R83|, 1.175494350822287508e-38, PT ;  /* 0x008000005300780b */ /* 0x000fe40003f2e200 */
        /* <DEDUP_REMOVED lines=9> */
[----:B------:R-:W-:-:S02]  /*2d00*/  FADD R73, R73, -UR14 ;  /* 0x8000000e49497e21 */ /* 0x000fc40008000000 */
[----:B------:R-:W-:Y:S01]  /*2d10*/  @!P1 FMUL R83, R83, 16777216 ;  /* 0x4b80000053539820 */ /* 0x000fe20000400000 */
[----:B------:R-:W-:Y:S01]  /*2d20*/  FADD R70, R70, -UR14 ;  /* 0x8000000e46467e21 */ /* 0x000fe20008000000 */
[----:B------:R-:W-:Y:S01]  /*2d30*/  FADD R72, R72, -UR14 ;  /* 0x8000000e48487e21 */ /* 0x000fe20008000000 */
[----:B------:R-:W-:Y:S01]  /*2d40*/  FADD R71, R71, -UR14 ;  /* 0x8000000e47477e21 */ /* 0x000fe20008000000 */
[----:B------:R-:W-:Y:S01]  /*2d50*/  FADD R68, R68, -UR14 ;  /* 0x8000000e44447e21 */ /* 0x000fe20008000000 */
[----:B------:R-:W-:Y:S01]  /*2d60*/  FADD R58, R58, -UR14 ;  /* 0x8000000e3a3a7e21 */ /* 0x000fe20008000000 */
[----:B------:R-:W2:Y:S01]  /*2d70*/  MUFU.RSQ R83, R83 ;  /* 0x0000005300537308 */ /* 0x000ea20000001400 */
[----:B-1----:R-:W1:Y:S01]  /*2d80*/  @P0 LDC.64 R80, c[0x0][0x3a0] ;  /* 0x0000e800ff500b82 */ /* 0x002e620000000a00 */
        /* <DEDUP_REMOVED lines=23> */
[----:B-1----:R-:W-:-:S04]  /*2f00*/  @P0 IMAD.WIDE R80, R83, 0x4, R80 ;  /* 0x0000000453500825 */ /* 0x002fc800078e0250 */
[----:B------:R-:W-:Y:S01]  /*2f10*/  FADD R98, R98, -UR14 ;  /* 0x8000000e62627e21 */ /* 0x000fe20008000000 */
        /* <DEDUP_REMOVED lines=17> */
[----:B0-----:R-:W-:Y:S01]  /*3030*/  LOP3.LUT R88, R148, 0x7f, RZ, 0xc0, !PT ;  /* 0x0000007f94587812 */ /* 0x001fe200078ec0ff */
        /* <DEDUP_REMOVED lines=96> */
[----:B------:R-:W-:Y:S01]  /*3640*/  FMUL R74, R74, UR11 ;  /* 0x0000000b4a4a7c20 */ /* 0x000fe20008400000 */
[----:B------:R-:W-:Y:S01]  /*3650*/  FFMA R75, R10, R50, R147 ;  /* 0x000000320a4b7223 */ /* 0x000fe20000000093 */
[----:B------:R-:W-:Y:S01]  /*3660*/  FADD R50, R69, -UR14 ;  /* 0x8000000e45327e21 */ /* 0x000fe20008000000 */
[----:B-1----:R-:W-:Y:S01]  /*3670*/  PRMT R72, R77, 0x7610, R72 ;  /* 0x000076104d487816 */ /* 0x002fe20000000048 */
[----:B------:R-:W-:Y:S01]  /*3680*/  FFMA R69, R11, R74, R146 ;  /* 0x0000004a0b457223 */ /* 0x000fe20000000092 */
[----:B------:R-:W-:Y:S01]  /*3690*/  IADD3 R73, PT, PT, R143, 0xa00, RZ ;  /* 0x00000a008f497810 */ /* 0x000fe20007ffe0ff */
[----:B------:R-:W-:Y:S01]  /*36a0*/  FMUL R50, R50, UR11 ;  /* 0x0000000b32327c20 */ /* 0x000fe20008400000 */
[----:B------:R-:W-:Y:S01]  /*36b0*/  @P1 FMNMX R0, R0, |R75|, !PT ;  /* 0x4000004b00001209 */ /* 0x000fe20007800000 */
[----:B------:R-:W-:Y:S01]  /*36c0*/  @P2 FMUL R75, R75, UR10 ;  /* 0x0000000a4b4b2c20 */ /* 0x000fe20008400000 */
[----:B------:R0:W-:Y:S01]  /*36d0*/  STG.E.U16 desc[UR8][R70.64], R72 ;  /* 0x0000004846007986 */ /* 0x0001e2000c101508 */
[----:B------:R-:W-:Y:S01]  /*36e0*/  FFMA R77, R12, R50, R145 ;  /* 0x000000320c4d7223 */ /* 0x000fe20000000091 */
[----:B------:R-:W-:Y:S01]  /*36f0*/  @P1 FMNMX R0, R0, |R69|, !PT ;  /* 0x4000004500001209 */ /* 0x000fe20007800000 */
[----:B------:R-:W-:Y:S01]  /*3700*/  @P2 FMUL R69, R69, UR10 ;  /* 0x0000000a45452c20 */ /* 0x000fe20008400000 */
[----:B------:R-:W-:-:S02]  /*3710*/  F2FP.BF16.F32.PACK_AB R75, RZ, R75 ;  /* 0x0000004bff4b723e */ /* 0x000fc400000010ff */
[----:B------:R-:W-:Y:S01]  /*3720*/  @P1 FMNMX R0, R0, |R77|, !PT ;  /* 0x4000004d00001209 */ /* 0x000fe20007800000 */
[----:B------:R-:W-:Y:S01]  /*3730*/  @P2 FMUL R77, R77, UR10 ;  /* 0x0000000a4d4d2c20 */ /* 0x000fe20008400000 */
[----:B------:R-:W-:Y:S02]  /*3740*/  F2FP.BF16.F32.PACK_AB R69, RZ, R69 ;  /* 0x00000045ff45723e */ /* 0x000fe400000010ff */
[----:B------:R-:W-:Y:S01]  /*3750*/  PRMT R74, R75, 0x7610, R74 ;  /* 0x000076104b4a7816 */ /* 0x000fe2000000004a */
[----:B------:R-:W-:Y:S01]  /*3760*/  FFMA R75, R13, R68, R144 ;  /* 0x000000440d4b7223 */ /* 0x000fe20000000090 */
[----:B0-----:R-:W-:Y:S01]  /*3770*/  IMAD.WIDE.U32 R70, R73, 0x2, R80 ;  /* 0x0000000249467825 */ /* 0x001fe200078e0050 */
[----:B------:R-:W-:Y:S02]  /*3780*/  LOP3.LUT R50, R105, 0x60, R148, 0xf8, !PT ;  /* 0x0000006069327812 */ /* 0x000fe400078ef894 */
[----:B------:R-:W-:Y:S01]  /*3790*/  PRMT R76, R69, 0x7610, R76 ;  /* 0x00007610454c7816 */ /* 0x000fe2000000004c */
[----:B------:R-:W-:Y:S01]  /*37a0*/  IMAD.WIDE.U32 R72, R79, 0x2, R80 ;  /* 0x000000024f487825 */ /* 0x000fe200078e0050 */
[----:B------:R-:W-:Y:S01]  /*37b0*/  MOV R79, UR7 ;  /* 0x00000007004f7c02 */ /* 0x000fe20008000f00 */
[----:B------:R0:W-:Y:S01]  /*37c0*/  STG.E.U16 desc[UR8][R70.64], R74 ;  /* 0x0000004a46007986 */ /* 0x0001e2000c101508 */
[----:B------:R-:W-:Y:S01]  /*37d0*/  LOP3.LUT R50, R50, UR6, RZ, 0xfc, !PT ;  /* 0x0000000632327c12 */ /* 0x000fe2000f8efcff */
[----:B------:R-:W1:Y:S01]  /*37e0*/  LDCU UR6, c[0x0][0x380] ;  /* 0x00007000ff0677ac */ /* 0x000e620008000800 */
[----:B------:R-:W-:Y:S01]  /*37f0*/  IADD3 R69, PT, PT, R143, 0xc00, RZ ;  /* 0x00000c008f457810 */ /* 0x000fe20007ffe0ff */
[----:B------:R2:W-:Y:S01]  /*3800*/  STG.E.U16 desc[UR8][R72.64], R76 ;  /* 0x0000004c48007986 */ /* 0x0005e2000c101508 */
[----:B------:R-:W-:-:S02]  /*3810*/  F2FP.BF16.F32.PACK_AB R77, RZ, R77 ;  /* 0x0000004dff4d723e */ /* 0x000fc400000010ff */
[----:B------:R-:W-:Y:S01]  /*3820*/  @P1 FMNMX R0, R0, |R75|, !PT ;  /* 0x4000004b00001209 */ /* 0x000fe20007800000 */
[----:B------:R-:W-:Y:S01]  /*3830*/  @P2 FMUL R75, R75, UR10 ;  /* 0x0000000a4b4b2c20 */ /* 0x000fe20008400000 */
[----:B------:R-:W-:-:S04]  /*3840*/  IMAD.WIDE.U32 R68, R69, 0x2, R80 ;  /* 0x0000000245447825 */ /* 0x000fc800078e0050 */
[----:B0-----:R-:W-:Y:S01]  /*3850*/  FMUL R71, R58, UR11 ;  /* 0x0000000b3a477c20 */ /* 0x001fe20008400000 */
[----:B------:R-:W-:Y:S01]  /*3860*/  IMAD R70, R79, 0x3200, R50 ;  /* 0x000032004f467824 */ /* 0x000fe200078e0232 */
[----:B------:R-:W-:Y:S01]  /*3870*/  PRMT R58, R77, 0x7610, R58 ;  /* 0x000076104d3a7816 */ /* 0x000fe2000000003a */
[----:B------:R-:W-:Y:S01]  /*3880*/  FMUL R50, R51, UR11 ;  /* 0x0000000b33327c20 */ /* 0x000fe20008400000 */
[----:B------:R-:W-:Y:S01]  /*3890*/  FFMA R71, R14, R71, R142 ;  /* 0x000000470e477223 */ /* 0x000fe2000000008e */
[----:B------:R-:W-:Y:S01]  /*38a0*/  IADD3 R51, PT, PT, R143, 0xd00, RZ ;  /* 0x00000d008f337810 */ /* 0x000fe20007ffe0ff */
[----:B------:R-:W-:Y:S01]  /*38b0*/  FMUL R77, R66, UR11 ;  /* 0x0000000b424d7c20 */ /* 0x000fe20008400000 */
[----:B------:R-:W-:Y:S01]  /*38c0*/  F2FP.BF16.F32.PACK_AB R75, RZ, R75 ;  /* 0x0000004bff4b723e */ /* 0x000fe200000010ff */
[----:B------:R0:W-:Y:S01]  /*38d0*/  STG.E.U16 desc[UR8][R68.64], R58 ;  /* 0x0000003a44007986 */ /* 0x0001e2000c101508 */
[----:B------:R-:W-:Y:S01]  /*38e0*/  @P1 FMNMX R0, R0, |R71|, !PT ;  /* 0x4000004700001209 */ /* 0x000fe20007800000 */
[----:B--2---:R-:W-:Y:S01]  /*38f0*/  FFMA R73, R15, R50, R141 ;  /* 0x000000320f497223 */ /* 0x004fe2000000008d */
[----:B------:R-:W-:Y:S01]  /*3900*/  @P2 FMUL R71, R71, UR10 ;  /* 0x0000000a47472c20 */ /* 0x000fe20008400000 */
[----:B------:R-:W-:Y:S01]  /*3910*/  IMAD.WIDE.U32 R50, R51, 0x2, R80 ;  /* 0x0000000233327825 */ /* 0x000fe200078e0050 */
[----:B------:R-:W-:-:S03]  /*3920*/  IADD3 R143, PT, PT, R143, 0xe00, RZ ;  /* 0x00000e008f8f7810 */ /* 0x000fc60007ffe0ff */
[----:B------:R-:W-:Y:S01]  /*3930*/  FFMA R77, R16, R77, R140 ;  /* 0x0000004d104d7223 */ /* 0x000fe2000000008c */
[----:B------:R-:W-:Y:S01]  /*3940*/  @P1 FMNMX R0, R0, |R73|, !PT ;  /* 0x4000004900001209 */ /* 0x000fe20007800000 */
[----:B------:R-:W-:Y:S01]  /*3950*/  @P2 FMUL R73, R73, UR10 ;  /* 0x0000000a49492c20 */ /* 0x000fe20008400000 */
[----:B------:R-:W-:Y:S01]  /*3960*/  F2FP.BF16.F32.PACK_AB R71, RZ, R71 ;  /* 0x00000047ff47723e */ /* 0x000fe200000010ff */
[----:B-1----:R-:W-:Y:S01]  /*3970*/  UIADD3 UR7, UPT, UPT, UR7, UR6, URZ ;  /* 0x0000000607077290 */ /* 0x002fe2000fffe0ff */
[----:B------:R-:W-:Y:S01]  /*3980*/  @P1 FMNMX R0, R0, |R77|, !PT ;  /* 0x4000004d00001209 */ /* 0x000fe20007800000 */
[----:B0-----:R-:W-:Y:S01]  /*3990*/  IMAD.WIDE.U32 R68, R143, 0x2, R80 ;  /* 0x000000028f447825 */ /* 0x001fe200078e0050 */
[----:B------:R-:W-:-:S03]  /*39a0*/  PRMT R58, R75, 0x7610, R58 ;  /* 0x000076104b3a7816 */ /* 0x000fc6000000003a */
[----:B------:R-:W-:Y:S01]  /*39b0*/  @P2 FMUL R77, R77, UR10 ;  /* 0x0000000a4d4d2c20 */ /* 0x000fe20008400000 */
[----:B------:R-:W-:Y:S02]  /*39c0*/  PRMT R66, R71, 0x7610, R66 ;  /* 0x0000761047427816 */ /* 0x000fe40000000042 */
[C---:B------:R-:W-:Y:S01]  /*39d0*/  IADD3 R71, PT, PT, R70.reuse, 0xf00, RZ ;  /* 0x00000f0046477810 */ /* 0x040fe20007ffe0ff */
[----:B------:R0:W-:Y:S01]  /*39e0*/  STG.E.U16 desc[UR8][R50.64], R58 ;  /* 0x0000003a32007986 */ /* 0x0001e2000c101508 */
[C---:B------:R-:W-:Y:S02]  /*39f0*/  IADD3 R75, PT, PT, R70.reuse, 0x1000, RZ ;  /* 0x00001000464b7810 */ /* 0x040fe40007ffe0ff */
[----:B------:R-:W-:Y:S01]  /*3a00*/  F2FP.BF16.F32.PACK_AB R73, RZ, R73 ;  /* 0x00000049ff49723e */ /* 0x000fe200000010ff */
[----:B------:R1:W-:Y:S01]  /*3a10*/  STG.E.U16 desc[UR8][R68.64], R66 ;  /* 0x0000004244007986 */ /* 0x0003e2000c101508 */
[----:B------:R-:W-:Y:S02]  /*3a20*/  F2FP.BF16.F32.PACK_AB R77, RZ, R77 ;  /* 0x0000004dff4d723e */ /* 0x000fe400000010ff */
[----:B------:R-:W-:Y:S01]  /*3a30*/  IADD3 R83, PT, PT, R70, 0x3100, RZ ;  /* 0x0000310046537810 */ /* 0x000fe20007ffe0ff */
[----:B0-----:R-:W-:Y:S01]  /*3a40*/  FMUL R58, R63, UR11 ;  /* 0x0000000b3f3a7c20 */ /* 0x001fe20008400000 */
[----:B------:R-:W-:-:S04]  /*3a50*/  IMAD.WIDE.U32 R50, R71, 0x2, R80 ;  /* 0x0000000247327825 */ /* 0x000fc800078e0050 */
[----:B------:R-:W-:Y:S01]  /*3a60*/  FFMA R63, R17, R58, R139 ;  /* 0x0000003a113f7223 */ /* 0x000fe2000000008b */
[----:B-1----:R-:W-:Y:S01]  /*3a70*/  FADD R66, R67, -UR14 ;  /* 0x8000000e43427e21 */ /* 0x002fe20008000000 */
[----:B------:R-:W-:Y:S01]  /*3a80*/  FMUL R67, R64, UR11 ;  /* 0x0000000b40437c20 */ /* 0x000fe20008400000 */
[----:B------:R-:W-:Y:S01]  /*3a90*/  FADD R58, R65, -UR14 ;  /* 0x8000000e413a7e21 */ /* 0x000fe20008000000 */
[----:B------:R-:W-:Y:S01]  /*3aa0*/  IADD3 R65, PT, PT, R70, 0x1100, RZ ;  /* 0x0000110046417810 */ /* 0x000fe20007ffe0ff */
[----:B------:R-:W-:Y:S01]  /*3ab0*/  FMUL R66, R66, UR11 ;  /* 0x0000000b42427c20 */ /* 0x000fe20008400000 */
[----:B------:R-:W-:Y:S01]  /*3ac0*/  @P1 FMNMX R0, R0, |R63|, !PT ;  /* 0x4000003f00001209 */ /* 0x000fe20007800000 */
[----:B------:R-:W-:Y:S01]  /*3ad0*/  @P2 FMUL R63, R63, UR10 ;  /* 0x0000000a3f3f2c20 */ /* 0x000fe20008400000 */
[----:B------:R-:W-:Y:S01]  /*3ae0*/  FFMA R67, R18, R67, R138 ;  /* 0x0000004312437223 */ /* 0x000fe2000000008a */
[----:B------:R-:W-:Y:S01]  /*3af0*/  IMAD.WIDE.U32 R68, R75, 0x2, R80 ;  /* 0x000000024b447825 */ /* 0x000fe200078e0050 */
[----:B------:R0:W-:Y:S03]  /*3b00*/  STG.E.U16 desc[UR8][R50.64], R73 ;  /* 0x0000004932007986 */ /* 0x0001e6000c101508 */
[----:B------:R-:W-:Y:S01]  /*3b10*/  FFMA R71, R19, R66, R137 ;  /* 0x0000004213477223 */ /* 0x000fe20000000089 */
[----:B------:R-:W-:Y:S01]  /*3b20*/  F2FP.BF16.F32.PACK_AB R63, RZ, R63 ;  /* 0x0000003fff3f723e */ /* 0x000fe200000010ff */
[----:B------:R-:W-:Y:S01]  /*3b30*/  FFMA R75, R21, R62, R135 ;  /* 0x0000003e154b7223 */ /* 0x000fe20000000087 */
[----:B------:R-:W-:Y:S01]  /*3b40*/  @P1 FMNMX R0, R0, |R67|, !PT ;  /* 0x4000004300001209 */ /* 0x000fe20007800000 */
[----:B------:R1:W-:Y:S01]  /*3b50*/  STG.E.U16 desc[UR8][R68.64], R77 ;  /* 0x0000004d44007986 */ /* 0x0003e2000c101508 */
[----:B------:R-:W-:-:S02]  /*3b60*/  @P2 FMUL R67, R67, UR10 ;  /* 0x0000000a43432c20 */ /* 0x000fc40008400000 */
[----:B------:R-:W-:Y:S01]  /*3b70*/  @P1 FMNMX R0, R0, |R71|, !PT ;  /* 0x4000004700001209 */ /* 0x000fe20007800000 */
[----:B------:R-:W-:Y:S02]  /*3b80*/  @P2 FMUL R71, R71, UR10 ;  /* 0x0000000a47472c20 */ /* 0x000fe40008400000 */
[----:B------:R-:W-:Y:S01]  /*3b90*/  F2FP.BF16.F32.PACK_AB R67, RZ, R67 ;  /* 0x00000043ff43723e */ /* 0x000fe200000010ff */
[----:B0-----:R-:W-:Y:S01]  /*3ba0*/  FMUL R73, R58, UR11 ;  /* 0x0000000b3a497c20 */ /* 0x001fe20008400000 */
[----:B------:R-:W-:Y:S01]  /*3bb0*/  IMAD.WIDE.U32 R50, R65, 0x2, R80 ;  /* 0x0000000241327825 */ /* 0x000fe200078e0050 */
[----:B------:R-:W-:Y:S02]  /*3bc0*/  PRMT R58, R63, 0x7610, R58 ;  /* 0x000076103f3a7816 */ /* 0x000fe4000000003a */
[----:B------:R-:W-:Y:S01]  /*3bd0*/  IADD3 R63, PT, PT, R70, 0x1200, RZ ;  /* 0x00001200463f7810 */ /* 0x000fe20007ffe0ff */
[----:B------:R-:W-:Y:S01]  /*3be0*/  FFMA R73, R20, R73, R136 ;  /* 0x0000004914497223 */ /* 0x000fe20000000088 */
[C---:B------:R-:W-:Y:S01]  /*3bf0*/  IADD3 R65, PT, PT, R70.reuse, 0x1300, RZ ;  /* 0x0000130046417810 */ /* 0x040fe20007ffe0ff */
[----:B------:R0:W-:Y:S01]  /*3c00*/  STG.E.U16 desc[UR8][R50.64], R58 ;  /* 0x0000003a32007986 */ /* 0x0001e2000c101508 */
[----:B-1----:R-:W-:-:S02]  /*3c10*/  IADD3 R69, PT, PT, R70, 0x1400, RZ ;  /* 0x0000140046457810 */ /* 0x002fc40007ffe0ff */
[----:B------:R-:W-:Y:S01]  /*3c20*/  @P1 FMNMX R0, R0, |R73|, !PT ;  /* 0x4000004900001209 */ /* 0x000fe20007800000 */
[----:B------:R-:W-:Y:S01]  /*3c30*/  @P2 FMUL R73, R73, UR10 ;  /* 0x0000000a49492c20 */ /* 0x000fe20008400000 */
[----:B------:R-:W-:Y:S02]  /*3c40*/  F2FP.BF16.F32.PACK_AB R71, RZ, R71 ;  /* 0x00000047ff47723e */ /* 0x000fe400000010ff */
[----:B------:R-:W-:Y:S01]  /*3c50*/  @P1 FMNMX R0, R0, |R75|, !PT ;  /* 0x4000004b00001209 */ /* 0x000fe20007800000 */
[----:B------:R-:W-:Y:S01]  /*3c60*/  @P2 FMUL R75, R75, UR10 ;  /* 0x0000000a4b4b2c20 */ /* 0x000fe20008400000 */
[----:B------:R-:W-:Y:S02]  /*3c70*/  F2FP.BF16.F32.PACK_AB R73, RZ, R73 ;  /* 0x00000049ff49723e */ /* 0x000fe400000010ff */
[----:B------:R-:W-:Y:S01]  /*3c80*/  IADD3 R77, PT, PT, R70, 0x2300, RZ ;  /* 0x00002300464d7810 */ /* 0x000fe20007ffe0ff */
[----:B0-----:R-:W-:-:S04]  /*3c90*/  IMAD.WIDE.U32 R50, R63, 0x2, R80 ;  /* 0x000000023f327825 */ /* 0x001fc800078e0050 */
        /* <DEDUP_REMOVED lines=11> */
[--C-:B------:R-:W-:Y:S02]  /*3d50*/  IMAD.WIDE.U32 R76, R77, 0x2, R80.reuse ;  /* 0x000000024d4c7825 */ /* 0x100fe400078e0050 */
[----:B------:R-:W-:Y:S02]  /*3d60*/  STG.E.U16 desc[UR8][R64.64], R73 ;  /* 0x0000004940007986 */ /* 0x000fe4000c101508 */
        /* <DEDUP_REMOVED lines=16> */
[----:B------:R-:W-:Y:S02]  /*3e70*/  IADD3 R59, PT, PT, R70, 0x1800, RZ ;  /* 0x00001800463b7810 */ /* 0x000fe40007ffe0ff */
[----:B------:R-:W-:Y:S01]  /*3e80*/  @P1 FMNMX R0, R0, |R67|, !PT ;  /* 0x4000004300001209 */ /* 0x000fe20007800000 */
        /* <DEDUP_REMOVED lines=211> */
.L_x_7750:
        /* <DEDUP_REMOVED lines=38> */
.L_x_7776:
[----:B------:R-:W-:Y:S02]  /*4e20*/  ISETP.NE.AND P0, PT, R148, RZ, PT ;  /* 0x000000ff9400720c */ /* 0x000fe40003f05270 */
[----:B--2---:R-:W-:-:S11]  /*4e30*/  FMNMX R5, R3, R2, !PT ;  /* 0x0000000203057209 */ /* 0x004fd60007800000 */
[----:B------:R-:W-:Y:S05]  /*4e40*/  @P0 BRA `(.L_x_7770) ;  /* 0x0000000000080947 */ /* 0x000fea0003800000 */
[----:B0-----:R-:W0:Y:S02]  /*4e50*/  LDC.64 R2, c[0x0][0x3f8] ;  /* 0x0000fe00ff027b82 */ /* 0x001e240000000a00 */
[----:B0-----:R2:W-:Y:S02]  /*4e60*/  REDG.E.MAX.S32.STRONG.GPU desc[UR8][R2.64], R5 ;  /* 0x000000050200798e */ /* 0x0015e4000d12e308 */
.L_x_7770:
[----:B------:R-:W-:Y:S05]  /*4e70*/  BSYNC B0 ;  /* 0x0000000000007941 */ /* 0x000fea0003800000 */
.L_x_7769:
        /* <DEDUP_REMOVED lines=12> */
[----:B012---:R-:W-:Y:S05]  /*4f40*/  CALL.REL.NOINC `($__internal_95_$__cuda_sm20_rcp_rn_f32_slowpath) ;  /* 0x00000000005c7944 */ /* 0x007fea0003c00000 */
[----:B------:R-:W-:Y:S05]  /*4f50*/  BRA `(.L_x_7773) ;  /* 0x0000000000147947 */ /* 0x000fea0003800000 */
.L_x_7772:
[----:B------:R-:W3:Y:S01]  /*4f60*/  MUFU.RCP R151, UR10 ;  /* 0x0000000a00977d08 */ /* 0x000ee20008001000 */
[----:B------:R-:W-:-:S05]  /*4f70*/  MOV R0, UR10 ;  /* 0x0000000a00007c02 */ /* 0x000fca0008000f00 */
[----:B---3--:R-:W-:-:S04]  /*4f80*/  FFMA R0, R151, R0, -1 ;  /* 0xbf80000097007423 */ /* 0x008fc80000000000 */
[----:B------:R-:W-:-:S04]  /*4f90*/  FADD.FTZ R0, -R0, -RZ ;  /* 0x800000ff00007221 */ /* 0x000fc80000010100 */
[----:B------:R-:W-:-:S07]  /*4fa0*/  FFMA R151, R151, R0, R151 ;  /* 0x0000000097977223 */ /* 0x000fce0000000097 */
.L_x_7773:
[----:B0-2---:R-:W0:Y:S02]  /*4fb0*/  LDC.64 R2, c[0x0][0x3f0] ;  /* 0x0000fc00ff027b82 */ /* 0x005e240000000a00 */
[----:B0-----:R-:W-:Y:S01]  /*4fc0*/  STG.E desc[UR8][R2.64], R151 ;  /* 0x0000009702007986 */ /* 0x001fe2000c101908 */
[----:B------:R-:W-:Y:S05]  /*4fd0*/  EXIT ;  /* 0x000000000000794d */ /* 0x000fea0003800000 */
.L_x_7771:
[----:B------:R-:W-:Y:S02]  /*4fe0*/  MOV R5, 0x2 ;  /* 0x0000000200057802 */ /* 0x000fe40000000f00 */
[----:B------:R-:W-:Y:S02]  /*4ff0*/  MOV R7, 0x1f ;  /* 0x0000001f00077802 */ /* 0x000fe40000000f00 */
[----:B------:R-:W-:-:S07]  /*5000*/  MOV R4, 0xffffffff ;  /* 0xffffffff00047802 */ /* 0x000fce0000000f00 */
[----:B012---:R-:W-:Y:S05]  /*5010*/  WARPSYNC.COLLECTIVE R4, `(.L_x_7774) ;  /* 0x0000000004087348 */ /* 0x007fea0003c00000 */
[----:B0-2---:R0:W2:Y:S02]  /*5020*/  SHFL.DOWN P0, R2, R0, R5, R7 ;  /* 0x0800000500027389 */ /* 0x0050a40000000007 */
[----:B012---:R-:W-:Y:S05]  /*5030*/  ENDCOLLECTIVE ;  /* 0x000000000000791b */ /* 0x007fea0003800000 */
.L_x_7774:
[----:B------:R-:W-:Y:S02]  /*5040*/  MOV R5, 0x1 ;  /* 0x0000000100057802 */ /* 0x000fe40000000f00 */
[----:B------:R-:W-:-:S04]  /*5050*/  MOV R3, R2 ;  /* 0x0000000200037202 */ /* 0x000fc80000000f00 */
[----:B------:R-:W-:-:S04]  /*5060*/  FMNMX R3, R3, R0, !PT ;  /* 0x0000000003037209 */ /* 0x000fc80007800000 */
[----:B------:R-:W-:-:S07]  /*5070*/  MOV R0, R3 ;  /* 0x0000000300007202 */ /* 0x000fce0000000f00 */
[----:B------:R-:W-:Y:S05]  /*5080*/  WARPSYNC.COLLECTIVE R4, `(.L_x_7775) ;  /* 0x0000000004087348 */ /* 0x000fea0003c00000 */
[----:B------:R0:W1:Y:S02]  /*5090*/  SHFL.DOWN P0, R2, R0, R5, R7 ;  /* 0x0800000500027389 */ /* 0x0000640000000007 */
[----:B01----:R-:W-:Y:S05]  /*50a0*/  ENDCOLLECTIVE ;  /* 0x000000000000791b */ /* 0x003fea0003800000 */
.L_x_7775:
[----:B------:R-:W-:Y:S05]  /*50b0*/  BRA `(.L_x_7776) ;  /* 0xfffffffc00587947 */ /* 0x000fea000383ffff */
        .weak           $__internal_95_$__cuda_sm20_rcp_rn_f32_slowpath
        .type           $__internal_95_$__cuda_sm20_rcp_rn_f32_slowpath,@function
        .size           $__internal_95_$__cuda_sm20_rcp_rn_f32_slowpath,(.L_x_12963 - $__internal_95_$__cuda_sm20_rcp_rn_f32_slowpath)
$__internal_95_$__cuda_sm20_rcp_rn_f32_slowpath:
        /* <DEDUP_REMOVED lines=15> */
.L_x_7778:
        /* <DEDUP_REMOVED lines=16> */
[----:B------:R-:W-:Y:S02]  /*52b0*/  SHF.L.U32 R154, R155, R151, RZ ;  /* 0x000000979b9a7219 */ /* 0x000fe400000006ff */
        /* <DEDUP_REMOVED lines=16> */
.L_x_7780:
[----:B------:R-:W0:Y:S02]  /*53c0*/  MUFU.RCP R82, R82 ;  /* 0x0000005200527308 */ /* 0x000e240000001000 */
.L_x_7779:
[----:B------:R-:W-:Y:S05]  /*53d0*/  BSYNC B1 ;  /* 0x0000000000017941 */ /* 0x000fea0003800000 */
.L_x_7777:
[----:B0-----:R-:W-:Y:S02]  /*53e0*/  MOV R151, R82 ;  /* 0x0000005200977202 */ /* 0x001fe40000000f00 */
[----:B------:R-:W-:Y:S01]  /*53f0*/  MOV R82, R83 ;  /* 0x0000005300527202 */ /* 0x000fe20000000f00 */
[----:B------:R-:W-:-:S04]  /*5400*/  HFMA2 R83, -RZ, RZ, 0, 0 ;  /* 0x00000000ff537431 */ /* 0x000fc800000001ff */
[----:B------:R-:W-:Y:S05]  /*5410*/  RET.REL.NODEC R82 `(_ZN18transformer_engine13normalization19ln_fwd_tuned_kernelINS0_13Kernel_traitsIff13__nv_bfloat16fjLj12800ELj2ELj1ELj4ELj4ENS0_18Kernel_traits_baseILj12800EffS3_fjLj128EEEEEEEvNS0_19ForwardKernelParamsE) ;  /* 0xffffffa852f87950 */ /* 0x000fea0003c3ffff */
.L_x_7781:
        /* <DEDUP_REMOVED lines=14> */
.L_x_12963:


//--------------------- .text._ZN18transformer_engine13normalization19ln_fwd_tuned_kernelINS0_13Kernel_traitsI13__nv_bfloat16S3_S3_fjLj12800ELj2ELj1ELj4ELj4ENS0_18Kernel_traits_baseILj12800ES3_S3_S3_fjLj128EEEEEEEvNS0_19ForwardKernelParamsE --------------------------
	.section	.text._ZN18transformer_engine13normalization19ln_fwd_tuned_kernelINS0_13Kernel_traitsI13__nv_bfloat16S3_S3_fjLj12800ELj2ELj1ELj4ELj4ENS0_18Kernel_traits_baseILj12800ES3_S3_S3_fjLj128EEEEEEEvNS0_19ForwardKernelParamsE,"ax",@progbits
	.align	128
        .global         _ZN18transformer_engine13normalization19ln_fwd_tuned_kernelINS0_13Kernel_traitsI13__nv_bfloat16S3_S3_fjLj12800ELj2ELj1ELj4ELj4ENS0_18Kernel_traits_baseILj12800ES3_S3_S3_fjLj128EEEEEEEvNS0_19ForwardKernelParamsE
        .type           _ZN18transformer_engine13normalization19ln_fwd_tuned_kernelINS0_13Kernel_traitsI13__nv_bfloat16S3_S3_fjLj12800ELj2ELj1ELj4ELj4ENS0_18Kernel_traits_baseILj12800ES3_S3_S3_fjLj128EEEEEEEvNS0_19ForwardKernelParamsE,@function
        .size           _ZN18transformer_engine13normalization19ln_fwd_tuned_kernelINS0_13Kernel_traitsI13__nv_bfloat16S3_S3_fjLj12800ELj2ELj1ELj4ELj4ENS0_18Kernel_traits_baseILj12800ES3_S3_S3_fjLj128EEEEEEEvNS0_19ForwardKernelParamsE,(.L_x_12964 - _ZN18transformer_engine13normalization19ln_fwd_tuned_kernelINS0_13Kernel_traitsI13__nv_bfloat16S3_S3_fjLj12800ELj2ELj1ELj4ELj4ENS0_18Kernel_traits_baseILj12800ES3_S3_S3_fjLj128EEEEEEEvNS0_19ForwardKernelParamsE)
        .other          _ZN18transformer_engine13normalization19ln_fwd_tuned_kernelINS0_13Kernel_traitsI13__nv_bfloat16S3_S3_fjLj12800ELj2ELj1ELj4ELj4ENS0_18Kernel_traits_baseILj12800ES3_S3_S3_fjLj128EEEEEEEvNS0_19ForwardKernelParamsE,@"STO_CUDA_ENTRY STV_DEFAULT"
_ZN18transformer_engine13normalization19ln_fwd_tuned_kernelINS0_13Kernel_traitsI13__nv_bfloat16S3_S3_fjLj12800ELj2ELj1ELj4ELj4ENS0_18Kernel_traits_baseILj12800ES3_S3_S3_fjLj128EEEEEEEvNS0_19ForwardKernelParamsE:
.text._ZN18transformer_engine13normalization19ln_fwd_tuned_kernelINS0_13Kernel_traitsI13__nv_bfloat16S3_S3_fjLj12800ELj2ELj1ELj4ELj4ENS0_18Kernel_traits_baseILj12800ES3_S3_S3_fjLj128EEEEEEEvNS0_19ForwardKernelParamsE:
        /* <DEDUP_REMOVED lines=23> */
[----:B------:R-:W2:Y:S01]  /*0170*/  LDG.E R142, desc[UR8][R2.64+0x1800] ;  /* 0x00180008028e7981 */ /* 0x000ea2000c1e1900 */
[----:B-1----:R-:W-:-:S03]  /*0180*/  IMAD.WIDE.U32 R4, R38, 0x4, R4 ;  /* 0x0000000426047825 */ /* 0x002fc600078e0004 */
        /* <DEDUP_REMOVED lines=57> */
[----:B---3--:R-:W-:Y:S02]  /*0520*/  PRMT R95, R141, 0x7632, R95 ;  /* 0x000076328d5f7816 */ /* 0x008fe4000000005f */
[----:B----4-:R-:W-:-:S02]  /*0530*/  PRMT R94, R140, 0x7632, R94 ;  /* 0x000076328c5e7816 */ /* 0x010fc4000000005e */
        /* <DEDUP_REMOVED lines=35> */
[----:B0-----:R-:W-:-:S07]  /*0770*/  PRMT R52, R104, 0x7632, R52 ;  /* 0x0000763268347816 */ /* 0x001fce0000000034 */
.L_x_7802:
[----:B0-2---:R-:W0:Y:S01]  /*0780*/  LDC.64 R2, c[0x0][0x390] ;  /* 0x0000e400ff027b82 */ /* 0x005e220000000a00 */
[----:B------:R-:W-:-:S05]  /*0790*/  MOV R83, UR7 ;  /* 0x0000000700537c02 */ /* 0x000fca0008000f00 */
[----:B------:R-:W-:-:S05]  /*07a0*/  IMAD R83, R83, 0x1900, R38 ;  /* 0x0000190053537824 */ /* 0x000fca00078e0226 */
[C---:B------:R-:W-:Y:S01]  /*07b0*/  IADD3 R7, PT, PT, R83.reuse, 0x100, RZ ;  /* 0x0000010053077810 */ /* 0x040fe20007ffe0ff */
[----:B0-----:R-:W-:-:S05]  /*07c0*/  IMAD.WIDE.U32 R4, R83, 0x4, R2 ;  /* 0x0000000453047825 */ /* 0x001fca00078e0002 */
[----:B------:R0:W2:Y:S02]  /*07d0*/  LDG.E R51, desc[UR8][R4.64] ;  /* 0x0000000804337981 */ /* 0x0000a4000c1e1900 */
[----:B0-----:R-:W-:Y:S01]  /*07e0*/  IMAD.WIDE.U32 R4, R7, 0x4, R2 ;  /* 0x0000000407047825 */ /* 0x001fe200078e0002 */
[----:B------:R-:W-:-:S04]  /*07f0*/  IADD3 R7, PT, PT, R83, 0x200, RZ ;  /* 0x0000020053077810 */ /* 0x000fc80007ffe0ff */
[----:B------:R0:W3:Y:S02]  /*0800*/  LDG.E R49, desc[UR8][R4.64] ;  /* 0x0000000804317981 */ /* 0x0000e4000c1e1900 */
[----:B0-----:R-:W-:Y:S01]  /*0810*/  IMAD.WIDE.U32 R4, R7, 0x4, R2 ;  /* 0x0000000407047825 */ /* 0x001fe200078e0002 */
[----:B------:R-:W-:-:S04]  /*0820*/  IADD3 R7, PT, PT, R83, 0x300, RZ ;  /* 0x0000030053077810 */ /* 0x000fc80007ffe0ff */
[----:B------:R0:W4:Y:S02]  /*0830*/  LDG.E R47, desc[UR8][R4.64] ;  /* 0x00000008042f7981 */ /* 0x000124000c1e1900 */
        /* <DEDUP_REMOVED lines=56> */
[----:B------:R0:W4:Y:S01]  /*0bc0*/  LDG.E R9, desc[UR8][R4.64] ;  /* 0x0000000804097981 */ /* 0x000122000c1e1900 */
[----:B------:R-:W-:Y:S01]  /*0bd0*/  IADD3 R85, PT, PT, R83, 0x1700, RZ ;  /* 0x0000170053557810 */ /* 0x000fe20007ffe0ff */
[----:B0-----:R-:W-:-:S05]  /*0be0*/  IMAD.WIDE.U32 R4, R7, 0x4, R2 ;  /* 0x0000000407047825 */ /* 0x001fca00078e0002 */
[----:B------:R0:W4:Y:S01]  /*0bf0*/  LDG.E R7, desc[UR8][R4.64] ;  /* 0x0000000804077981 */ /* 0x000122000c1e1900 */
[----:B------:R-:W-:Y:S01]  /*0c00*/  IADD3 R83, PT, PT, R83, 0x1800, RZ ;  /* 0x0000180053537810 */ /* 0x000fe20007ffe0ff */
[----:B0-----:R-:W-:-:S04]  /*0c10*/  IMAD.WIDE.U32 R4, R85, 0x4, R2 ;  /* 0x0000000455047825 */ /* 0x001fc800078e0002 */
[----:B------:R-:W-:Y:S01]  /*0c20*/  IMAD.WIDE.U32 R2, R83, 0x4, R2 ;  /* 0x0000000453027825 */ /* 0x000fe200078e0002 */
[----:B------:R0:W4:Y:S05]  /*0c30*/  LDG.E R0, desc[UR8][R4.64] ;  /* 0x0000000804007981 */ /* 0x00012a000c1e1900 */
[----:B------:R1:W4:Y:S01]  /*0c40*/  LDG.E R3, desc[UR8][R2.64] ;  /* 0x0000000802037981 */ /* 0x000322000c1e1900 */
[C---:B--2---:R-:W-:Y:S01]  /*0c50*/  PRMT R50, R51.reuse, 0x7632, R50 ;  /* 0x0000763233327816 */ /* 0x044fe20000000032 */
[----:B------:R-:W-:Y:S01]  /*0c60*/  BSSY.RECONVERGENT B0, `(.L_x_7783) ;  /* 0x0000105000007945 */ /* 0x000fe20003800200 */
[----:B------:R-:W-:Y:S02]  /*0c70*/  SHF.L.U32 R51, R51, 0x10, RZ ;  /* 0x0000001033337819 */ /* 0x000fe400000006ff */
[----:B------:R-:W-:-:S02]  /*0c80*/  SHF.L.U32 R50, R50, 0x10, RZ ;  /* 0x0000001032327819 */ /* 0x000fc400000006ff */
[C---:B---3--:R-:W-:Y:S01]  /*0c90*/  PRMT R48, R49.reuse, 0x7632, R48 ;  /* 0x0000763231307816 */ /* 0x048fe20000000030 */
[----:B------:R-:W-:Y:S01]  /*0ca0*/  FADD R83, RZ, R51 ;  /* 0x00000033ff537221 */ /* 0x000fe20000000000 */
[----:B------:R-:W-:Y:S02]  /*0cb0*/  SHF.L.U32 R49, R49, 0x10, RZ ;  /* 0x0000001031317819 */ /* 0x000fe400000006ff */
[----:B------:R-:W-:Y:S01]  /*0cc0*/  SHF.L.U32 R48, R48, 0x10, RZ ;  /* 0x0000001030307819 */ /* 0x000fe200000006ff */
[----:B------:R-:W-:Y:S01]  /*0cd0*/  FADD R6, R50, R83 ;  /* 0x0000005332067221 */ /* 0x000fe20000000000 */
[C---:B----4-:R-:W-:Y:S02]  /*0ce0*/  PRMT R46, R47.reuse, 0x7632, R46 ;  /* 0x000076322f2e7816 */ /* 0x050fe4000000002e */
[----:B------:R-:W-:Y:S01]  /*0cf0*/  SHF.L.U32 R47, R47, 0x10, RZ ;  /* 0x000000102f2f7819 */ /* 0x000fe200000006ff */
[----:B0-----:R-:W-:Y:S01]  /*0d00*/  FADD R5, R49, R6 ;  /* 0x0000000631057221 */ /* 0x001fe20000000000 */
[----:B------:R-:W-:-:S02]  /*0d10*/  SHF.L.U32 R46, R46, 0x10, RZ ;  /* 0x000000102e2e7819 */ /* 0x000fc400000006ff */
[C---:B------:R-:W-:Y:S01]  /*0d20*/  PRMT R44, R45.reuse, 0x7632, R44 ;  /* 0x000076322d2c7816 */ /* 0x040fe2000000002c */
[----:B-1----:R-:W-:Y:S01]  /*0d30*/  FADD R2, R48, R5 ;  /* 0x0000000530027221 */ /* 0x002fe20000000000 */
        /* <DEDUP_REMOVED lines=12> */
[----:B------:R-:W-:Y:S02]  /*0e00*/  ISETP.NE.AND P1, PT, R148, RZ, PT ;  /* 0x000000ff9400720c */ /* 0x000fe40003f25270 */
[----:B------:R-:W-:Y:S01]  /*0e10*/  MOV R148, RZ ;  /* 0x000000ff00947202 */ /* 0x000fe20000000f00 */
[----:B------:R-:W-:Y:S01]  /*0e20*/  FADD R5, R43, R2 ;  /* 0x000000022b057221 */ /* 0x000fe20000000000 */
[----:B------:R-:W-:-:S02]  /*0e30*/  PRMT R38, R39, 0x7632, R38 ;  /* 0x0000763227267816 */ /* 0x000fc40000000026 */
[----:B------:R-:W-:Y:S01]  /*0e40*/  SHF.L.U32 R39, R39, 0x10, RZ ;  /* 0x0000001027277819 */ /* 0x000fe200000006ff */
[----:B------:R-:W-:Y:S01]  /*0e50*/  FADD R2, R42, R5 ;  /* 0x000000052a027221 */ /* 0x000fe20000000000 */
[----:B------:R-:W-:-:S03]  /*0e60*/  SHF.L.U32 R38, R38, 0x10, RZ ;  /* 0x0000001026267819 */ /* 0x000fc600000006ff */
[----:B------:R-:W-:-:S04]  /*0e70*/  FADD R5, R41, R2 ;  /* 0x0000000229057221 */ /* 0x000fc80000000000 */
[----:B------:R-:W-:Y:S01]  /*0e80*/  FADD R2, R40, R5 ;  /* 0x0000000528027221 */ /* 0x000fe20000000000 */
[----:B------:R-:W-:-:S03]  /*0e90*/  PRMT R36, R37, 0x7632, R36 ;  /* 0x0000763225247816 */ /* 0x000fc60000000024 */
[----:B------:R-:W-:Y:S01]  /*0ea0*/  FADD R5, R39, R2 ;  /* 0x0000000227057221 */ /* 0x000fe20000000000 */
[----:B------:R-:W-:Y:S02]  /*0eb0*/  SHF.L.U32 R37, R37, 0x10, RZ ;  /* 0x0000001025257819 */ /* 0x000fe400000006ff */
[----:B------:R-:W-:Y:S01]  /*0ec0*/  SHF.L.U32 R36, R36, 0x10, RZ ;  /* 0x0000001024247819 */ /* 0x000fe200000006ff */
[----:B------:R-:W-:-:S04]  /*0ed0*/  FADD R2, R38, R5 ;  /* 0x0000000526027221 */ /* 0x000fc80000000000 */
[----:B------:R-:W-:-:S04]  /*0ee0*/  FADD R5, R37, R2 ;  /* 0x0000000225057221 */ /* 0x000fc80000000000 */
[----:B------:R-:W-:Y:S01]  /*0ef0*/  FADD R2, R36, R5 ;  /* 0x0000000524027221 */ /* 0x000fe20000000000 */
[C---:B------:R-:W-:Y:S02]  /*0f00*/  PRMT R34, R35.reuse, 0x7632, R34 ;  /* 0x0000763223227816 */ /* 0x040fe40000000022 */
[----:B------:R-:W-:Y:S02]  /*0f10*/  SHF.L.U32 R35, R35, 0x10, RZ ;  /* 0x0000001023237819 */ /* 0x000fe400000006ff */
[----:B------:R-:W-:-:S03]  /*0f20*/  SHF.L.U32 R34, R34, 0x10, RZ ;  /* 0x0000001022227819 */ /* 0x000fc600000006ff */
        /* <DEDUP_REMOVED lines=216> */
.L_x_7784:
[----:B------:R-:W-:Y:S05]  /*1cb0*/  BSYNC.RECONVERGENT B0 ;  /* 0x0000000000007941 */ /* 0x000fea0003800200 */
.L_x_7783:
        /* <DEDUP_REMOVED lines=12> */
[----:B------:R0:W1:Y:S03]  /*1d80*/  LDS.64 R82, [R0+UR5] ;  /* 0x0000000500527984 */ /* 0x0000660008000a00 */
.L_x_7786:
[----:B------:R-:W-:Y:S05]  /*1d90*/  BSYNC.RECONVERGENT B0 ;  /* 0x0000000000007941 */ /* 0x000fea0003800200 */
.L_x_7785:
        /* <DEDUP_REMOVED lines=11> */
[----:B-----5:R-:W-:Y:S05]  /*1e50*/  CALL.REL.NOINC `($__internal_96_$__cuda_sm20_rcp_rn_f32_slowpath) ;  /* 0x0000004c009c7944 */ /* 0x020fea0003c00000 */
[----:B------:R-:W-:Y:S05]  /*1e60*/  BRA `(.L_x_7789) ;  /* 0x0000000000107947 */ /* 0x000fea0003800000 */
.L_x_7788:
[----:B------:R-:W0:Y:S02]  /*1e70*/  MUFU.RCP R0, R153 ;  /* 0x0000009900007308 */ /* 0x000e240000001000 */
[----:B0-----:R-:W-:-:S04]  /*1e80*/  FFMA R84, R153, R0, -1 ;  /* 0xbf80000099547423 */ /* 0x001fc80000000000 */
[----:B------:R-:W-:-:S04]  /*1e90*/  FADD.FTZ R87, -R84, -RZ ;  /* 0x800000ff54577221 */ /* 0x000fc80000010100 */
[----:B------:R-:W-:-:S07]  /*1ea0*/  FFMA R0, R0, R87, R0 ;  /* 0x0000005700007223 */ /* 0x000fce0000000000 */
.L_x_7789:
[----:B------:R-:W-:Y:S05]  /*1eb0*/  BSYNC.RECONVERGENT B0 ;  /* 0x0000000000007941 */ /* 0x000fea0003800200 */
.L_x_7787:
        /* <DEDUP_REMOVED lines=20> */
[----:B-----5:R-:W-:Y:S05]  /*2000*/  CALL.REL.NOINC `($__internal_96_$__cuda_sm20_rcp_rn_f32_slowpath) ;  /* 0x0000004c00307944 */ /* 0x020fea0003c00000 */
[----:B------:R-:W-:Y:S05]  /*2010*/  BRA `(.L_x_7792) ;  /* 0x0000000000107947 */ /* 0x000fea0003800000 */
.L_x_7791:
[----:B------:R-:W0:Y:S02]  /*2020*/  MUFU.RCP R0, R149 ;  /* 0x0000009500007308 */ /* 0x000e240000001000 */
[----:B0-----:R-:W-:-:S04]  /*2030*/  FFMA R86, R149, R0, -1 ;  /* 0xbf80000095567423 */ /* 0x001fc80000000000 */
[----:B------:R-:W-:-:S04]  /*2040*/  FADD.FTZ R87, -R86, -RZ ;  /* 0x800000ff56577221 */ /* 0x000fc80000010100 */
[----:B------:R-:W-:-:S07]  /*2050*/  FFMA R0, R0, R87, R0 ;  /* 0x0000005700007223 */ /* 0x000fce0000000000 */
.L_x_7792:
[----:B------:R-:W-:Y:S05]  /*2060*/  BSYNC.RECONVERGENT B0 ;  /* 0x0000000000007941 */ /* 0x000fea0003800200 */
.L_x_7790:
[----:B------:R-:W0:Y:S01]  /*2070*/  S2R R86, SR_TID.X ;  /* 0x0000000000567919 */ /* 0x000e220000002100 */
[----:B------:R-:W1:Y:S01]  /*2080*/  LDCU UR12, c[0x0][0x380] ;  /* 0x00007000ff0c77ac */ /* 0x000e620008000800 */
[----:B------:R-:W-:Y:S01]  /*2090*/  FADD R155, R83, R155 ;  /* 0x0000009b539b7221 */ /* 0x000fe20000000000 */
[----:B------:R-:W-:Y:S01]  /*20a0*/  FADD R83, R82, -R154 ;  /* 0x8000009a52537221 */ /* 0x000fe20000000000 */
[----:B------:R-:W-:Y:S01]  /*20b0*/  FMUL R154, R84, R154 ;  /* 0x0000009a549a7220 */ /* 0x000fe20000400000 */
[----:B------:R-:W-:Y:S01]  /*20c0*/  ISETP.NE.AND P3, PT, R85, RZ, PT ;  /* 0x000000ff5500720c */ /* 0x000fe20003f65270 */
[----:B------:R-:W-:Y:S01]  /*20d0*/  BSSY.RECONVERGENT B0, `(.L_x_7793) ;  /* 0x000002d000007945 */ /* 0x000fe20003800200 */
[----:B------:R-:W-:Y:S01]  /*20e0*/  FMUL R150, R83, R83 ;  /* 0x0000005353967220 */ /* 0x000fe20000400000 */
[C---:B------:R-:W-:Y:S01]  /*20f0*/  FFMA R87, R153.reuse, R82, R154 ;  /* 0x0000005299577223 */ /* 0x040fe2000000009a */
[----:B------:R-:W-:Y:S02]  /*2100*/  MOV R85, UR4 ;  /* 0x0000000400557c02 */ /* 0x000fe40008000f00 */
        /* <DEDUP_REMOVED lines=8> */
[----:B------:R-:W-:-:S04]  /*2190*/  @!P1 LOP3.LUT R85, R85, 0x1, RZ, 0xc0, !PT ;  /* 0x0000000155559812 */ /* 0x000fc800078ec0ff */
[----:B------:R-:W-:-:S04]  /*21a0*/  @!P1 IADD3 R85, PT, PT, -R85, RZ, RZ ;  /* 0x000000ff55559210 */ /* 0x000fc80007ffe1ff */
[----:B------:R-:W-:Y:S02]  /*21b0*/  @!P1 LOP3.LUT R85, R85, UR11, RZ, 0xc0, !PT ;  /* 0x0000000b55559c12 */ /* 0x000fe4000f8ec0ff */
[----:B0-----:R-:W-:Y:S02]  /*21c0*/  @!P1 LOP3.LUT R150, R149, 0x7ffffffe, RZ, 0xc0, !PT ;  /* 0x7ffffffe95969812 */ /* 0x001fe400078ec0ff */
[----:B------:R-:W-:Y:S02]  /*21d0*/  @!P1 SHF.L.U32 R149, R86, 0x3, RZ ;  /* 0x0000000356959819 */ /* 0x000fe400000006ff */
[----:B------:R-:W-:Y:S01]  /*21e0*/  @!P1 IADD3 R150, P4, PT, R85, R150, RZ ;  /* 0x0000009655969210 */ /* 0x000fe20007f9e0ff */
[-C--:B------:R-:W-:Y:S01]  /*21f0*/  FFMA R85, R84, R0.reuse, R155 ;  /* 0x0000000054557223 */ /* 0x080fe2000000009b */
[----:B------:R-:W-:Y:S01]  /*2200*/  FMUL R84, R87, R0 ;  /* 0x0000000057547220 */ /* 0x000fe20000400000 */
[----:B------:R-:W-:Y:S02]  /*2210*/  @!P1 LOP3.LUT R149, R149, 0xf8, RZ, 0xc0, !PT ;  /* 0x000000f895959812 */ /* 0x000fe400078ec0ff */
[----:B------:R-:W-:-:S02]  /*2220*/  @!P1 IADD3.X R86, PT, PT, RZ, RZ, RZ, P4, !PT ;  /* 0x000000ffff569210 */ /* 0x000fc400027fe4ff */
[C---:B-1----:R-:W-:Y:S01]  /*2230*/  @!P1 LEA R82, P4, R150.reuse, R82, 0x3 ;  /* 0x0000005296529211 */ /* 0x042fe200078818ff */
[----:B------:R-:W0:Y:S03]  /*2240*/  SHFL.IDX PT, R84, R84, RZ, 0x1f ;  /* 0x00001fff54547589 */ /* 0x000e2600000e0000 */
[----:B------:R-:W-:Y:S01]  /*2250*/  @!P1 LEA.HI.X R86, R150, R83, R86, 0x3, P4 ;  /* 0x0000005396569211 */ /* 0x000fe200020f1c56 */
[----:B------:R-:W1:Y:S01]  /*2260*/  SHFL.IDX PT, R85, R85, RZ, 0x1f ;  /* 0x00001fff55557589 */ /* 0x000e6200000e0000 */
[----:B------:R-:W-:Y:S02]  /*2270*/  @!P1 IADD3 R150, P4, PT, R149, R82, RZ ;  /* 0x0000005295969210 */ /* 0x000fe40007f9e0ff */
[----:B------:R-:W-:Y:S02]  /*2280*/  CS2R R82, SRZ ;  /* 0x0000000000527805 */ /* 0x000fe4000001ff00 */
[----:B------:R-:W-:Y:S01]  /*2290*/  @!P1 IADD3.X R151, PT, PT, RZ, R86, RZ, P4, !PT ;  /* 0x00000056ff979210 */ /* 0x000fe200027fe4ff */
[----:B------:R-:W-:Y:S08]  /*22a0*/  @P3 BRA `(.L_x_7794) ;  /* 0x00000000003c3947 */ /* 0x000ff00003800000 */
        /* <DEDUP_REMOVED lines=15> */
.L_x_7794:
[----:B------:R-:W-:Y:S05]  /*23a0*/  BSYNC.RECONVERGENT B0 ;  /* 0x0000000000007941 */ /* 0x000fea0003800200 */
.L_x_7793:
[----:B------:R-:W-:Y:S05]  /*23b0*/  @P2 BRA `(.L_x_7795) ;  /* 0x0000000000682947 */ /* 0x000fea0003800000 */
[----:B0-2---:R-:W1:Y:S01]  /*23c0*/  S2R R84, SR_CTAID.X ;  /* 0x0000000000547919 */ /* 0x005e620000002500 */
[----:B------:R-:W-:Y:S01]  /*23d0*/  ULOP3.LUT UR5, UR4, 0x1, URZ, 0xc0, !UPT ;  /* 0x0000000104057892 */ /* 0x000fe2000f8ec0ff */
[----:B------:R-:W0:Y:S05]  /*23e0*/  LDCU.64 UR14, c[0x0][0x3b8] ;  /* 0x00007700ff0e77ac */ /* 0x000e2a0008000a00 */
[----:B------:R-:W-:Y:S01]  /*23f0*/  IADD3 R0, PT, PT, RZ, -UR5, RZ ;  /* 0x80000005ff007c10 */ /* 0x000fe2000fffe0ff */
[----:B------:R-:W-:Y:S01]  /*2400*/  UISETP.GT.U32.AND UP0, UPT, UR4, 0x1, UPT ;  /* 0x000000010400788c */ /* 0x000fe2000bf04070 */
[----:B------:R-:W-:Y:S02]  /*2410*/  UMOV UR5, 0xffffffff ;  /* 0xffffffff00057882 */ /* 0x000fe40000000000 */
[----:B------:R-:W-:Y:S01]  /*2420*/  LOP3.LUT R0, R0, UR12, RZ, 0xc0, !PT ;  /* 0x0000000c00007c12 */ /* 0x000fe2000f8ec0ff */
[----:B------:R-:W-:-:S06]  /*2430*/  USEL UR5, UR5, 0x1, UP0 ;  /* 0x0000000105057887 */ /* 0x000fcc0008000000 */
[----:B------:R-:W-:Y:S02]  /*2440*/  MOV R149, UR5 ;  /* 0x0000000500957c02 */ /* 0x000fe40008000f00 */
[----:B-1----:R-:W-:-:S04]  /*2450*/  SHF.R.U32.HI R85, RZ, 0x1, R84 ;  /* 0x00000001ff557819 */ /* 0x002fc80000011654 */
[----:B------:R-:W-:-:S04]  /*2460*/  IADD3 R85, P2, PT, R85, R0, RZ ;  /* 0x0000000055557210 */ /* 0x000fc80007f5e0ff */
[----:B------:R-:W-:Y:S02]  /*2470*/  LEA.HI.X.SX32 R0, R0, RZ, 0x1, P2 ;  /* 0x000000ff00007211 */ /* 0x000fe400010f0eff */
[----:B0-----:R-:W-:-:S04]  /*2480*/  LEA R84, P2, R85, UR14, 0x2 ;  /* 0x0000000e55547c11 */ /* 0x001fc8000f8410ff */
        /* <DEDUP_REMOVED lines=8> */
.L_x_7796:
[----:B------:R-:W2:Y:S04]  /*2510*/  LDG.E.STRONG.GPU R0, desc[UR8][R84.64] ;  /* 0x0000000854007981 */ /* 0x000ea8000c1ef900 */
[----:B--2---:R-:W-:Y:S01]  /*2520*/  CCTL.IVALL ;  /* 0x00000000ff00798f */ /* 0x004fe20002000000 */
[----:B------:R-:W-:Y:S05]  /*2530*/  YIELD ;  /* 0x0000000000007946 */ /* 0x000fea0003800000 */
[----:B------:R-:W-:-:S13]  /*2540*/  ISETP.NE.AND P2, PT, R0, R87, PT ;  /* 0x000000570000720c */ /* 0x000fda0003f45270 */
[----:B------:R-:W-:Y:S05]  /*2550*/  @P2 BRA `(.L_x_7796) ;  /* 0xfffffffc00ec2947 */ /* 0x000fea000383ffff */
.L_x_7795:
[----:B------:R-:W-:Y:S05]  /*2560*/  WARPSYNC.ALL ;  /* 0x0000000000007948 */ /* 0x000fea0003800000 */
[----:B------:R-:W-:Y:S06]  /*2570*/  BAR.SYNC.DEFER_BLOCKING 0x0 ;  /* 0x0000000000007b1d */ /* 0x000fec0000010000 */
[----:B------:R-:W3:Y:S01]  /*2580*/  @!P1 LDG.E.64 R82, desc[UR8][R150.64] ;  /* 0x0000000896529981 */ /* 0x000ee2000c1e1b00 */
[----:B0-2---:R-:W-:Y:S01]  /*2590*/  HFMA2 R84, -RZ, RZ, 0, 0 ;  /* 0x00000000ff547431 */ /* 0x005fe200000001ff */
        /* <DEDUP_REMOVED lines=12> */
[----:B012--5:R-:W-:Y:S05]  /*2660*/  CALL.REL.NOINC `($__internal_96_$__cuda_sm20_rcp_rn_f32_slowpath) ;  /* 0x0000004400987944 */ /* 0x027fea0003c00000 */
[----:B------:R-:W-:Y:S05]  /*2670*/  BRA `(.L_x_7799) ;  /* 0x0000000000107947 */ /* 0x000fea0003800000 */
.L_x_7798:
[----:B------:R-:W3:Y:S02]  /*2680*/  MUFU.RCP R0, R149 ;  /* 0x0000009500007308 */ /* 0x000ee40000001000 */
[----:B---3--:R-:W-:-:S04]  /*2690*/  FFMA R86, R149, R0, -1 ;  /* 0xbf80000095567423 */ /* 0x008fc80000000000 */
[----:B------:R-:W-:-:S04]  /*26a0*/  FADD.FTZ R87, -R86, -RZ ;  /* 0x800000ff56577221 */ /* 0x000fc80000010100 */
[----:B------:R-:W-:-:S07]  /*26b0*/  FFMA R0, R0, R87, R0 ;  /* 0x0000005700007223 */ /* 0x000fce0000000000 */
.L_x_7799:
[----:B------:R-:W-:Y:S05]  /*26c0*/  BSYNC.RECONVERGENT B0 ;  /* 0x0000000000007941 */ /* 0x000fea0003800200 */
.L_x_7797:
[----:B-1----:R-:W-:Y:S01]  /*26d0*/  FADD R86, -R153, R82 ;  /* 0x0000005299567221 */ /* 0x002fe20000000100 */
[----:B0-2---:R-:W-:Y:S01]  /*26e0*/  FADD R83, R154, R83 ;  /* 0x000000539a537221 */ /* 0x005fe20000000000 */
[----:B------:R-:W0:Y:S01]  /*26f0*/  LDCU.64 UR12, c[0x0][0x3f8] ;  /* 0x00007f00ff0c77ac */ /* 0x000e220008000a00 */
[----:B------:R-:W-:Y:S01]  /*2700*/  MOV R149, UR7 ;  /* 0x0000000700957c02 */ /* 0x000fe20008000f00 */
        /* <DEDUP_REMOVED lines=12> */
[----:B------:R-:W2:Y:S01]  /*27d0*/  SHFL.IDX PT, R0, R0, RZ, 0x1f ;  /* 0x00001fff00007589 */ /* 0x000ea200000e0000 */
[----:B-1----:R-:W-:-:S06]  /*27e0*/  FFMA R86, R83, 7.8124998253770172596e-05, R86 ;  /* 0x38a3d70a53567823 */ /* 0x002fcc0000000056 */
[----:B------:R-:W1:Y:S01]  /*27f0*/  @P0 LDC.64 R82, c[0x0][0x3a0] ;  /* 0x0000e800ff520b82 */ /* 0x000e620000000a00 */
[----:B------:R-:W-:Y:S02]  /*2800*/  FSETP.GEU.AND P1, PT, |R86|, 1.175494350822287508e-38, PT ;  /* 0x008000005600780b */ /* 0x000fe40003f2e200 */
[----:B--2---:R-:W-:-:S11]  /*2810*/  R2UR UR11, R0 ;  /* 0x00000000000b72ca */ /* 0x004fd600000e0000 */
[----:B------:R-:W-:-:S06]  /*2820*/  @!P1 FMUL R86, R86, 16777216 ;  /* 0x4b80000056569820 */ /* 0x000fcc0000400000 */
[----:B------:R-:W2:Y:S01]  /*2830*/  MUFU.RSQ R86, R86 ;  /* 0x0000005600567308 */ /* 0x000ea20000001400 */
[----:B-1----:R-:W-:Y:S01]  /*2840*/  @P0 IMAD.WIDE R82, R149, 0x4, R82 ;  /* 0x0000000495520825 */ /* 0x002fe200078e0252 */
[----:B--2---:R-:W-:-:S13]  /*2850*/  R2UR UR6, R86 ;  /* 0x00000000560672ca */ /* 0x004fda00000e0000 */
        /* <DEDUP_REMOVED lines=11> */
[----:B0-----:R-:W-:Y:S01]  /*2910*/  FADD R82, R49, -UR11 ;  /* 0x8000000b31527e21 */ /* 0x001fe20008000000 */
[----:B-----5:R-:W-:Y:S01]  /*2920*/  PRMT R49, R146, 0x7632, R49 ;  /* 0x0000763292317816 */ /* 0x020fe20000000031 */
[----:B------:R-:W-:Y:S01]  /*2930*/  FADD R50, R50, -UR11 ;  /* 0x8000000b32327e21 */ /* 0x000fe20008000000 */
[----:B------:R-:W-:Y:S01]  /*2940*/  PRMT R83, R101, 0x7632, R83 ;  /* 0x0000763265537816 */ /* 0x000fe20000000053 */
[----:B------:R-:W-:Y:S01]  /*2950*/  FADD R51, R51, -UR11 ;  /* 0x8000000b33337e21 */ /* 0x000fe20008000000 */
[----:B------:R-:W-:Y:S01]  /*2960*/  SHF.L.U32 R49, R49, 0x10, RZ ;  /* 0x0000001031317819 */ /* 0x000fe200000006ff */
[----:B------:R-:W-:Y:S01]  /*2970*/  FMUL R50, R50, UR6 ;  /* 0x0000000632327c20 */ /* 0x000fe20008400000 */
[C---:B------:R-:W-:Y:S01]  /*2980*/  SHF.L.U32 R85, R145.reuse, 0x10, RZ ;  /* 0x0000001091557819 */ /* 0x040fe200000006ff */
[----:B------:R-:W-:Y:S01]  /*2990*/  FADD R84, R48, -UR11 ;  /* 0x8000000b30547e21 */ /* 0x000fe20008000000 */
[----:B------:R-:W-:Y:S01]  /*29a0*/  PRMT R149, R145, 0x7632, R149 ;  /* 0x0000763291957816 */ /* 0x000fe20000000095 */
[----:B------:R-:W-:Y:S01]  /*29b0*/  FMUL R82, R82, UR6 ;  /* 0x0000000652527c20 */ /* 0x000fe20008400000 */
[----:B------:R-:W-:Y:S01]  /*29c0*/  SHF.L.U32 R0, R146, 0x10, RZ ;  /* 0x0000001092007819 */ /* 0x000fe200000006ff */
[----:B------:R-:W-:Y:S01]  /*29d0*/  FMUL R51, R51, UR6 ;  /* 0x0000000633337c20 */ /* 0x000fe20008400000 */
[----:B------:R-:W-:Y:S01]  /*29e0*/  SHF.L.U32 R83, R83, 0x10, RZ ;  /* 0x0000001053537819 */ /* 0x000fe200000006ff */
[----:B------:R-:W-:Y:S01]  /*29f0*/  FMUL R84, R84, UR6 ;  /* 0x0000000654547c20 */ /* 0x000fe20008400000 */
[----:B------:R-:W-:Y:S01]  /*2a00*/  SHF.L.U32 R87, R100, 0x10, RZ ;  /* 0x0000001064577819 */ /* 0x000fe200000006ff */
[----:B------:R-:W-:Y:S01]  /*2a10*/  FADD R46, R46, -UR11 ;  /* 0x8000000b2e2e7e21 */ /* 0x000fe20008000000 */
[----:B-1----:R-:W-:Y:S01]  /*2a20*/  ISETP.NE.AND P2, PT, RZ, UR5, PT ;  /* 0x00000005ff007c0c */ /* 0x002fe2000bf45270 */
[----:B------:R-:W-:Y:S01]  /*2a30*/  FADD R47, R47, -UR11 ;  /* 0x8000000b2f2f7e21 */ /* 0x000fe20008000000 */
[----:B------:R-:W-:Y:S01]  /*2a40*/  PRMT R151, R100, 0x7632, R151 ;  /* 0x0000763264977816 */ /* 0x000fe20000000097 */
        /* <DEDUP_REMOVED lines=16> */
[----:B------:R-:W-:Y:S01]  /*2b50*/  FADD R82, R45, -UR11 ;  /* 0x8000000b2d527e21 */ /* 0x000fe20008000000 */
[----:B------:R-:W-:Y:S01]  /*2b60*/  PRMT R45, R144, 0x7632, R45 ;  /* 0x00007632902d7816 */ /* 0x000fe2000000002d */
[----:B------:R-:W-:Y:S01]  /*2b70*/  FFMA R51, R51, R0, R48 ;  /* 0x0000000033337223 */ /* 0x000fe20000000030 */
[----:B------:R-:W-:Y:S01]  /*2b80*/  FFMA R48, R84, R149, R151 ;  /* 0x0000009554307223 */ /* 0x000fe20000000097 */
[----:B------:R-:W-:Y:S01]  /*2b90*/  PRMT R149, R143, 0x7632, R149 ;  /* 0x000076328f957816 */ /* 0x000fe20000000095 */
        /* <DEDUP_REMOVED lines=8> */
[----:B------:R-:W-:Y:S01]  /*2c20*/  @P2 FADD R45, R45, 1 ;  /* 0x3f8000002d2d2421 */ /* 0x000fe20000000000 */
[----:B------:R-:W-:Y:S01]  /*2c30*/  PRMT R151, R98, 0x7632, R151 ;  /* 0x0000763262977816 */ /* 0x000fe20000000097 */
[----:B------:R-:W-:Y:S01]  /*2c40*/  @P2 FADD R85, R85, 1 ;  /* 0x3f80000055552421 */ /* 0x000fe20000000000 */
        /* <DEDUP_REMOVED lines=10> */
[----:B------:R-:W-:Y:S01]  /*2cf0*/  FADD R82, R41, -UR11 ;  /* 0x8000000b29527e21 */ /* 0x000fe20008000000 */
[----:B------:R-:W-:Y:S01]  /*2d00*/  FFMA R47, R47, R0, R44 ;  /* 0x000000002f2f7223 */ /* 0x000fe2000000002c */
[C---:B------:R-:W-:Y:S01]  /*2d10*/  PRMT R41, R103.reuse, 0x7632, R41 ;  /* 0x0000763267297816 */ /* 0x040fe20000000029 */
[----:B------:R-:W-:Y:S01]  /*2d20*/  FFMA R44, R84, R149, R151 ;  /* 0x00000095542c7223 */ /* 0x000fe20000000097 */
[----:B------:R-:W-:Y:S01]  /*2d30*/  PRMT R149, R102, 0x7632, R149 ;  /* 0x0000763266957816 */ /* 0x000fe20000000095 */
[----:B------:R-:W-:Y:S01]  /*2d40*/  FADD R84, R40, -UR11 ;  /* 0x8000000b28547e21 */ /* 0x000fe20008000000 */
[----:B------:R-:W-:Y:S01]  /*2d50*/  SHF.L.U32 R0, R103, 0x10, RZ ;  /* 0x0000001067007819 */ /* 0x000fe200000006ff */
[----:B------:R-:W-:Y:S01]  /*2d60*/  FMUL R82, R82, UR6 ;  /* 0x0000000652527c20 */ /* 0x000fe20008400000 */
[----:B------:R-:W-:Y:S01]  /*2d70*/  PRMT R83, R97, 0x7632, R83 ;  /* 0x0000763261537816 */ /* 0x000fe20000000053 */
        /* <DEDUP_REMOVED lines=19> */
[----:B------:R-:W-:Y:S01]  /*2eb0*/  FADD R84, R37, -UR11 ;  /* 0x8000000b25547e21 */ /* 0x000fe20008000000 */
[----:B------:R-:W-:Y:S01]  /*2ec0*/  SHF.L.U32 R37, R96, 0x10, RZ ;  /* 0x0000001060257819 */ /* 0x000fe200000006ff */
[----:B------:R-:W-:Y:S01]  /*2ed0*/  FADD R36, R36, -UR11 ;  /* 0x8000000b24247e21 */ /* 0x000fe20008000000 */
[----:B------:R-:W-:Y:S01]  /*2ee0*/  SHF.L.U32 R85, R141, 0x10, RZ ;  /* 0x000000108d557819 */ /* 0x000fe200000006ff */
[----:B------:R-:W-:Y:S01]  /*2ef0*/  @P2 FADD R82, R82, 1 ;  /* 0x3f80000052522421 */ /* 0x000fe20000000000 */
[----:B------:R-:W-:Y:S01]  /*2f00*/  SHF.L.U32 R83, R70, 0x10, RZ ;  /* 0x0000001046537819 */ /* 0x000fe200000006ff */
[----:B------:R-:W-:Y:S01]  /*2f10*/  @P2 FADD R37, R37, 1 ;  /* 0x3f80000025252421 */ /* 0x000fe20000000000 */
[----:B------:R-:W-:Y:S01]  /*2f20*/  SHF.L.U32 R149, R95, 0x10, RZ ;  /* 0x000000105f957819 */ /* 0x000fe200000006ff */
[----:B------:R-:W-:Y:S01]  /*2f30*/  FMUL R84, R84, UR6 ;  /* 0x0000000654547c20 */ /* 0x000fe20008400000 */
[----:B------:R-:W-:Y:S01]  /*2f40*/  SHF.L.U32 R87, R121, 0x10, RZ ;  /* 0x0000001079577819 */ /* 0x000fe200000006ff */
[----:B------:R-:W-:Y:S01]  /*2f50*/  @P2 FADD R85, R85, 1 ;  /* 0x3f80000055552421 */ /* 0x000fe20000000000 */
[----:B------:R-:W-:Y:S01]  /*2f60*/  FFMA R82, R39, R82, R0 ;  /* 0x0000005227527223 */ /* 0x000fe20000000000 */
[----:B------:R-:W-:Y:S01]  /*2f70*/  SHF.L.U32 R151, R69, 0x10, RZ ;  /* 0x0000001045977819 */ /* 0x000fe200000006ff */
[----:B------:R-:W-:Y:S01]  /*2f80*/  FFMA R39, R38, R37, R83 ;  /* 0x0000002526277223 */ /* 0x000fe20000000053 */
[----:B------:R-:W-:Y:S01]  /*2f90*/  FMUL R36, R36, UR6 ;  /* 0x0000000624247c20 */ /* 0x000fe20008400000 */
[----:B------:R-:W-:Y:S01]  /*2fa0*/  @P2 FADD R149, R149, 1 ;  /* 0x3f80000095952421 */ /* 0x000fe20000000000 */
[----:B------:R-:W-:Y:S01]  /*2fb0*/  FADD R38, R33, -UR11 ;  /* 0x8000000b21267e21 */ /* 0x000fe20008000000 */
[----:B------:R-:W-:Y:S01]  /*2fc0*/  FFMA R37, R84, R85, R87 ;  /* 0x0000005554257223 */ /* 0x000fe20000000057 */
[----:B------:R-:W-:Y:S01]  /*2fd0*/  SHF.L.U32 R33, R94, 0x10, RZ ;  /* 0x000000105e217819 */ /* 0x000fe200000006ff */
[----:B------:R-:W-:Y:S01]  /*2fe0*/  FADD R34, R34, -UR11 ;  /* 0x8000000b22227e21 */ /* 0x000fe20008000000 */
[----:B------:R-:W-:Y:S01]  /*2ff0*/  SHF.L.U32 R0, R140, 0x10, RZ ;  /* 0x000000108c007819 */ /* 0x000fe200000006ff */
        /* <DEDUP_REMOVED lines=12> */
[----:B------:R-:W-:Y:S01]  /*30c0*/  @P2 FADD R0, R0, 1 ;  /* 0x3f80000000002421 */ /* 0x000fe20000000000 */
        /* <DEDUP_REMOVED lines=30> */
[----:B------:R-:W-:Y:S01]  /*32b0*/  SHF.L.U32 R0, R136, 0x10, RZ ;  /* 0x0000001088007819 */ /* 0x000fe200000006ff */
[----:B------:R-:W-:Y:S01]  /*32c0*/  FFMA R29, R38, R85, R87 ;  /* 0x00000055261d7223 */ /* 0x000fe20000000057 */
[----:B------:R-:W-:Y:S01]  /*32d0*/  FADD R27, R27, -UR11 ;  /* 0x8000000b1b1b7e21 */ /* 0x000fe20008000000 */
[----:B------:R-:W-:Y:S01]  /*32e0*/  FFMA R28, R84, R149, R151 ;  /* 0x00000095541c7223 */ /* 0x000fe20000000097 */
[----:B------:R-:W-:Y:S01]  /*32f0*/  FADD R38, R25, -UR11 ;  /* 0x8000000b19267e21 */ /* 0x000fe20008000000 */
        /* <DEDUP_REMOVED lines=18> */
[----:B------:R-:W-:Y:S01]  /*3420*/  SHF.L.U32 R0, R134, 0x10, RZ ;  /* 0x0000001086007819 */ /* 0x000fe200000006ff */
[----:B------:R-:W-:Y:S01]  /*3430*/  FADD R23, R23, -UR11 ;  /* 0x8000000b17177e21 */ /* 0x000fe20008000000 */
[----:B------:R-:W-:Y:S01]  /*3440*/  FFMA R26, R26, R25, R83 ;  /* 0x000000191a1a7223 */ /* 0x000fe20000000053 */
[----:B------:R-:W-:Y:S01]  /*3450*/  FFMA R24, R84, R149, R151 ;  /* 0x0000009554187223 */ /* 0x000fe20000000097 */
        /* <DEDUP_REMOVED lines=10> */
[----:B------:R-:W-:Y:S01]  /*3500*/  FMUL R84, R84, UR6 ;  /* 0x0000000654547c20 */ /* 0x000fe20008400000 */
[----:B------:R-:W-:Y:S01]  /*3510*/  SHF.L.U32 R151, R61, 0x10, RZ ;  /* 0x000000103d977819 */ /* 0x000fe200000006ff */
        /* <DEDUP_REMOVED lines=9> */
[----:B------:R-:W-:Y:S01]  /*35b0*/  FADD R19, R19, -UR11 ;  /* 0x8000000b13137e21 */ /* 0x000fe20008000000 */
[----:B------:R-:W-:Y:S01]  /*35c0*/  FFMA R20, R84, R149, R151 ;  /* 0x0000009554147223 */ /* 0x000fe20000000097 */
[----:B------:R-:W-:Y:S01]  /*35d0*/  FADD R84, R16, -UR11 ;  /* 0x8000000b10547e21 */ /* 0x000fe20008000000 */
[----:B------:R-:W-:Y:S01]  /*35e0*/  SHF.L.U32 R149, R79, 0x10, RZ ;  /* 0x000000104f957819 */ /* 0x000fe200000006ff */
[----:B------:R-:W-:Y:S01]  /*35f0*/  FFMA R22, R22, R21, R83 ;  /* 0x0000001516167223 */ /* 0x000fe20000000053 */
[----:B------:R-:W-:Y:S01]  /*3600*/  SHF.L.U32 R16, R112, 0x10, RZ ;  /* 0x0000001070107819 */ /* 0x000fe200000006ff */
[----:B------:R-:W-:Y:S01]  /*3610*/  FFMA R21, R38, R85, R87 ;  /* 0x0000005526157223 */ /* 0x000fe20000000057 */
[----:B------:R-:W-:Y:S01]  /*3620*/  FMUL R19, R19, UR6 ;  /* 0x0000000613137c20 */ /* 0x000fe20008400000 */
[----:B------:R-:W-:Y:S01]  /*3630*/  @P2 FADD R0, R0, 1 ;  /* 0x3f80000000002421 */ /* 0x000fe20000000000 */
[----:B------:R-:W-:Y:S01]  /*3640*/  FADD R38, R17, -UR11 ;  /* 0x8000000b11267e21 */ /* 0x000fe20008000000 */
[----:B------:R-:W-:Y:S01]  /*3650*/  SHF.L.U32 R17, R80, 0x10, RZ ;  /* 0x0000001050117819 */ /* 0x000fe200000006ff */
[----:B------:R-:W-:Y:S01]  /*3660*/  FADD R18, R18, -UR11 ;  /* 0x8000000b12127e21 */ /* 0x000fe20008000000 */
[----:B------:R-:W-:Y:S01]  /*3670*/  SHF.L.U32 R151, R59, 0x10, RZ ;  /* 0x000000103b977819 */ /* 0x000fe200000006ff */
[----:B------:R-:W-:Y:S01]  /*3680*/  FMUL R84, R84, UR6 ;  /* 0x0000000654547c20 */ /* 0x000fe20008400000 */
[----:B------:R-:W-:Y:S01]  /*3690*/  SHF.L.U32 R85, R131, 0x10, RZ ;  /* 0x0000001083557819 */ /* 0x000fe200000006ff */
[----:B------:R-:W-:Y:S01]  /*36a0*/  @P2 FADD R149, R149, 1 ;  /* 0x3f80000095952421 */ /* 0x000fe20000000000 */
[----:B------:R-:W-:Y:S01]  /*36b0*/  FFMA R19, R19, R0, R16 ;  /* 0x0000000013137223 */ /* 0x000fe20000000010 */
[----:B------:R-:W-:Y:S01]  /*36c0*/  SHF.L.U32 R0, R130, 0x10, RZ ;  /* 0x0000001082007819 */ /* 0x000fe200000006ff */
[----:B------:R-:W-:Y:S01]  /*36d0*/  FADD R15, R15, -UR11 ;  /* 0x8000000b0f0f7e21 */ /* 0x000fe20008000000 */
[----:B------:R-:W-:Y:S01]  /*36e0*/  SHF.L.U32 R83, R60, 0x10, RZ ;  /* 0x000000103c537819 */ /* 0x000fe200000006ff */
[----:B------:R-:W-:Y:S01]  /*36f0*/  FMUL R18, R18, UR6 ;  /* 0x0000000612127c20 */ /* 0x000fe20008400000 */
[----:B------:R-:W-:Y:S01]  /*3700*/  SHF.L.U32 R87, R111, 0x10, RZ ;  /* 0x000000106f577819 */ /* 0x000fe200000006ff */
[----:B------:R-:W-:Y:S01]  /*3710*/  @P2 FADD R17, R17, 1 ;  /* 0x3f80000011112421 */ /* 0x000fe20000000000 */
[----:B------:R-:W-:Y:S01]  /*3720*/  FFMA R16, R84, R149, R151 ;  /* 0x0000009554107223 */ /* 0x000fe20000000097 */
[----:B------:R-:W-:Y:S01]  /*3730*/  FMUL R38, R38, UR6 ;  /* 0x0000000626267c20 */ /* 0x000fe20008400000 */
[----:B------:R-:W-:Y:S01]  /*3740*/  @P2 FADD R85, R85, 1 ;  /* 0x3f80000055552421 */ /* 0x000fe20000000000 */
[----:B------:R-:W-:Y:S01]  /*3750*/  FADD R84, R12, -UR11 ;  /* 0x8000000b0c547e21 */ /* 0x000fe20008000000 */
[----:B------:R-:W-:Y:S01]  /*3760*/  SHF.L.U32 R12, R110, 0x10, RZ ;  /* 0x000000106e0c7819 */ /* 0x000fe200000006ff */
[----:B------:R-:W-:Y:S01]  /*3770*/  FMUL R15, R15, UR6 ;  /* 0x000000060f0f7c20 */ /* 0x000fe20008400000 */
[----:B------:R-:W-:Y:S01]  /*3780*/  SHF.L.U32 R149, R77, 0x10, RZ ;  /* 0x000000104d957819 */ /* 0x000fe200000006ff */
[----:B------:R-:W-:Y:S01]  /*3790*/  @P2 FADD R0, R0, 1 ;  /* 0x3f80000000002421 */ /* 0x000fe20000000000 */
[----:B------:R-:W-:Y:S01]  /*37a0*/  FFMA R18, R18, R17, R83 ;  /* 0x0000001112127223 */ /* 0x000fe20000000053 */
[----:B------:R-:W-:Y:S01]  /*37b0*/  FFMA R17, R38, R85, R87 ;  /* 0x0000005526117223 */ /* 0x000fe20000000057 */
[----:B------:R-:W-:Y:S01]  /*37c0*/  FADD R38, R13, -UR11 ;  /* 0x8000000b0d267e21 */ /* 0x000fe20008000000 */
[----:B------:R-:W-:Y:S01]  /*37d0*/  SHF.L.U32 R151, R57, 0x10, RZ ;  /* 0x0000001039977819 */ /* 0x000fe200000006ff */
[----:B------:R-:W-:Y:S01]  /*37e0*/  FMUL R84, R84, UR6 ;  /* 0x0000000654547c20 */ /* 0x000fe20008400000 */
[----:B------:R-:W-:Y:S01]  /*37f0*/  SHF.L.U32 R13, R78, 0x10, RZ ;  /* 0x000000104e0d7819 */ /* 0x000fe200000006ff */
        /* <DEDUP_REMOVED lines=11> */
[----:B------:R-:W-:Y:S01]  /*38b0*/  FADD R84, R8, -UR11 ;  /* 0x8000000b08547e21 */ /* 0x000fe20008000000 */
[----:B------:R-:W-:Y:S01]  /*38c0*/  FMUL R38, R38, UR6 ;  /* 0x0000000626267c20 */ /* 0x000fe20008400000 */
[----:B------:R-:W-:Y:S01]  /*38d0*/  @P2 FADD R85, R85, 1 ;  /* 0x3f80000055552421 */ /* 0x000fe20000000000 */
[----:B------:R-:W-:Y:S01]  /*38e0*/  SHF.L.U32 R8, R108, 0x10, RZ ;  /* 0x000000106c087819 */ /* 0x000fe200000006ff */
[----:B------:R-:W-:Y:S01]  /*38f0*/  @P2 FADD R0, R0, 1 ;  /* 0x3f80000000002421 */ /* 0x000fe20000000000 */
[----:B------:R-:W-:Y:S01]  /*3900*/  FMUL R11, R11, UR6 ;  /* 0x000000060b0b7c20 */ /* 0x000fe20008400000 */
[----:B------:R-:W-:Y:S01]  /*3910*/  FFMA R14, R14, R13, R83 ;  /* 0x0000000d0e0e7223 */ /* 0x000fe20000000053 */
[----:B------:R-:W-:Y:S01]  /*3920*/  FFMA R13, R38, R85, R87 ;  /* 0x00000055260d7223 */ /* 0x000fe20000000057 */
[----:B------:R-:W-:Y:S01]  /*3930*/  FADD R38, R9, -UR11 ;  /* 0x8000000b09267e21 */ /* 0x000fe20008000000 */
[----:B------:R-:W-:Y:S01]  /*3940*/  FFMA R85, R11, R0, R8 ;  /* 0x000000000b557223 */ /* 0x000fe20000000008 */
[----:B------:R-:W-:Y:S01]  /*3950*/  SHF.L.U32 R9, R76, 0x10, RZ ;  /* 0x000000104c097819 */ /* 0x000fe200000006ff */
[----:B------:R-:W0:Y:S01]  /*3960*/  S2R R0, SR_TID.X ;  /* 0x0000000000007919 */ /* 0x000e220000002100 */
[----:B------:R-:W-:Y:S01]  /*3970*/  FADD R10, R10, -UR11 ;  /* 0x8000000b0a0a7e21 */ /* 0x000fe20008000000 */
[----:B------:R-:W-:Y:S01]  /*3980*/  SHF.L.U32 R87, R127, 0x10, RZ ;  /* 0x000000107f577819 */ /* 0x000fe200000006ff */
[----:B------:R-:W1:Y:S01]  /*3990*/  S2UR UR5, SR_CTAID.X ;  /* 0x00000000000579c3 */ /* 0x000e620000002500 */
[----:B------:R-:W-:Y:S01]  /*39a0*/  SHF.L.U32 R83, R56, 0x10, RZ ;  /* 0x0000001038537819 */ /* 0x000fe200000006ff */
[----:B------:R-:W-:Y:S01]  /*39b0*/  FMUL R10, R10, UR6 ;  /* 0x000000060a0a7c20 */ /* 0x000fe20008400000 */
[----:B------:R-:W-:Y:S01]  /*39c0*/  SHF.L.U32 R149, R107, 0x10, RZ ;  /* 0x000000106b957819 */ /* 0x000fe200000006ff */
[----:B------:R-:W-:Y:S01]  /*39d0*/  @P2 FADD R9, R9, 1 ;  /* 0x3f80000009092421 */ /* 0x000fe20000000000 */
[----:B------:R-:W-:Y:S01]  /*39e0*/  FMUL R38, R38, UR6 ;  /* 0x0000000626267c20 */ /* 0x000fe20008400000 */
[----:B------:R-:W-:Y:S01]  /*39f0*/  @P2 FADD R87, R87, 1 ;  /* 0x3f80000057572421 */ /* 0x000fe20000000000 */
[----:B------:R-:W-:Y:S01]  /*3a00*/  FMUL R86, R84, UR6 ;  /* 0x0000000654567c20 */ /* 0x000fe20008400000 */
[----:B------:R-:W-:Y:S01]  /*3a10*/  FFMA R84, R10, R9, R83 ;  /* 0x000000090a547223 */ /* 0x000fe20000000053 */
[----:B------:R-:W-:Y:S01]  /*3a20*/  SHF.L.U32 R9, R74, 0x10, RZ ;  /* 0x000000104a097819 */ /* 0x000fe200000006ff */
[----:B------:R-:W-:Y:S01]  /*3a30*/  FFMA R83, R38, R87, R149 ;  /* 0x0000005726537223 */ /* 0x000fe20000000095 */
[----:B------:R-:W-:Y:S01]  /*3a40*/  FADD R8, R6, -UR11 ;  /* 0x8000000b06087e21 */ /* 0x000fe20008000000 */
[----:B------:R-:W-:Y:S01]  /*3a50*/  SHF.L.U32 R87, R125, 0x10, RZ ;  /* 0x000000107d577819 */ /* 0x000fe200000006ff */
[----:B------:R-:W-:Y:S01]  /*3a60*/  FADD R38, R5, -UR11 ;  /* 0x8000000b05267e21 */ /* 0x000fe20008000000 */
[----:B------:R-:W-:Y:S01]  /*3a70*/  SHF.L.U32 R151, R75, 0x10, RZ ;  /* 0x000000104b977819 */ /* 0x000fe200000006ff */
[----:B------:R-:W2:Y:S01]  /*3a80*/  LDCU.U8 UR12, c[0x0][0x404] ;  /* 0x00008080ff0c77ac */ /* 0x000ea20008000000 */
        /* <DEDUP_REMOVED lines=16> */
[----:B------:R-:W-:Y:S01]  /*3b90*/  SHF.L.U32 R149, R73, 0x10, RZ ;  /* 0x0000001049957819 */ /* 0x000fe200000006ff */
[----:B------:R-:W-:Y:S01]  /*3ba0*/  FFMA R10, R7, R10, R6 ;  /* 0x0000000a070a7223 */ /* 0x000fe20000000006 */
[----:B------:R-:W-:Y:S01]  /*3bb0*/  FADD R4, R4, -UR11 ;  /* 0x8000000b04047e21 */ /* 0x000fe20008000000 */
[----:B------:R-:W-:Y:S01]  /*3bc0*/  SHF.L.U32 R86, R72, 0x10, RZ ;  /* 0x0000001048567819 */ /* 0x000fe200000006ff */
[----:B------:R-:W-:Y:S01]  /*3bd0*/  FADD R7, R2, -UR11 ;  /* 0x8000000b02077e21 */ /* 0x000fe20008000000 */
[----:B------:R-:W-:Y:S01]  /*3be0*/  FADD R5, R3, -UR11 ;  /* 0x8000000b03057e21 */ /* 0x000fe20008000000 */
[----:B------:R-:W-:Y:S01]  /*3bf0*/  SHF.L.U32 R3, R53, 0x10, RZ ;  /* 0x0000001035037819 */ /* 0x000fe200000006ff */
[----:B-1----:R-:W-:Y:S01]  /*3c00*/  USHF.L.U32 UR11, UR5, 0x7, URZ ;  /* 0x00000007050b7899 */ /* 0x002fe200080006ff */
        /* <DEDUP_REMOVED lines=8> */
[----:B------:R-:W-:Y:S01]  /*3c90*/  @P2 FADD R2, R2, 1 ;  /* 0x3f80000002022421 */ /* 0x000fe20000000000 */
[----:B------:R-:W-:Y:S01]  /*3ca0*/  FFMA R86, R7, R86, R38 ;  /* 0x0000005607567223 */ /* 0x000fe20000000026 */
[----:B------:R-:W-:Y:S01]  /*3cb0*/  MOV R3, UR11 ;  /* 0x0000000b00037c02 */ /* 0x000fe20008000f00 */
[----:B------:R-:W-:Y:S01]  /*3cc0*/  FMUL R5, R5, UR6 ;  /* 0x0000000605057c20 */ /* 0x000fe20008400000 */
[----:B--2---:R-:W-:-:S02]  /*3cd0*/  ISETP.NE.AND P1, PT, RZ, UR12, PT ;  /* 0x0000000cff007c0c */ /* 0x004fc4000bf25270 */
[----:B0-----:R-:W-:Y:S01]  /*3ce0*/  LOP3.LUT R38, R0, 0x7f, RZ, 0xc0, !PT ;  /* 0x0000007f00267812 */ /* 0x001fe200078ec0ff */
[----:B------:R-:W-:Y:S01]  /*3cf0*/  FFMA R87, R5, R2, R6 ;  /* 0x0000000205577223 */ /* 0x000fe20000000006 */
[----:B------:R-:W-:Y:S02]  /*3d00*/  MOV R5, UR7 ;  /* 0x0000000700057c02 */ /* 0x000fe40008000f00 */
[----:B------:R-:W-:Y:S02]  /*3d10*/  LOP3.LUT R38, R38, 0x80, R3, 0xf8, !PT ;  /* 0x0000008026267812 */ /* 0x000fe400078ef803 */
[----:B------:R-:W0:Y:S05]  /*3d20*/  LDC.64 R2, c[0x0][0x3c8] ;  /* 0x0000f200ff027b82 */ /* 0x000e2a0000000a00 */
        /* <DEDUP_REMOVED lines=9> */
[----:B------:R-:W-:-:S02]  /*3dc0*/  IMAD R15, R5, 0x1900, R38 ;  /* 0x00001900050f7824 */ /* 0x000fc400078e0226 */
        /* <DEDUP_REMOVED lines=27> */
[----:B------:R-:W-:Y:S01]  /*3f80*/  F2FP.BF16.F32.PACK_AB R153, R48, R49 ;  /* 0x000000313099723e */ /* 0x000fe200000010ff */
[----:B------:R-:W-:Y:S01]  /*3f90*/  @P1 FMUL R42, R42, UR10 ;  /* 0x0000000a2a2a1c20 */ /* 0x000fe20008400000 */
[----:B------:R-:W-:Y:S01]  /*3fa0*/  @P1 FMUL R33, R33, UR10 ;  /* 0x0000000a21211c20 */ /* 0x000fe20008400000 */
[----:B------:R-:W-:Y:S01]  /*3fb0*/  @P1 FMUL R32, R32, UR10 ;  /* 0x0000000a20201c20 */ /* 0x000fe20008400000 */
[----:B------:R-:W-:Y:S01]  /*3fc0*/  @P1 FMUL R8, R8, UR10 ;  /* 0x0000000a08081c20 */ /* 0x000fe20008400000 */
[----:B------:R-:W-:Y:S01]  /*3fd0*/  @P1 FMUL R149, R149, UR10 ;  /* 0x0000000a95951c20 */ /* 0x000fe20008400000 */
[----:B------:R-:W-:Y:S01]  /*3fe0*/  F2FP.BF16.F32.PACK_AB R82, R9, R10 ;  /* 0x0000000a0952723e */ /* 0x000fe200000010ff */
[----:B------:R-:W-:Y:S01]  /*3ff0*/  @P1 FMUL R31, R31, UR10 ;  /* 0x0000000a1f1f1c20 */ /* 0x000fe20008400000 */
[C---:B------:R-:W-:Y:S01]  /*4000*/  IADD3 R11, PT, PT, R15.reuse, 0x300, RZ ;  /* 0x000003000f0b7810 */ /* 0x040fe20007ffe0ff */
[----:B------:R-:W-:Y:S01]  /*4010*/  @P1 FMUL R30, R30, UR10 ;  /* 0x0000000a1e1e1c20 */ /* 0x000fe20008400000 */
[----:B------:R-:W-:Y:S01]  /*4020*/  F2FP.BF16.F32.PACK_AB R48, R18, R19 ;  /* 0x000000131230723e */ /* 0x000fe200000010ff */
[C---:B0-----:R-:W-:Y:S01]  /*4030*/  IMAD.WIDE.U32 R6, R15.reuse, 0x4, R2 ;  /* 0x000000040f067825 */ /* 0x041fe200078e0002 */
[----:B------:R-:W-:-:S03]  /*4040*/  IADD3 R9, PT, PT, R15, 0x400, RZ ;  /* 0x000004000f097810 */ /* 0x000fc60007ffe0ff */
[----:B------:R-:W-:Y:S01]  /*4050*/  @P1 FMUL R29, R29, UR10 ;  /* 0x0000000a1d1d1c20 */ /* 0x000fe20008400000 */
        /* <DEDUP_REMOVED lines=12> */
[----:B------:R-:W-:Y:S01]  /*4120*/  IMAD.WIDE.U32 R12, R13, 0x4, R2 ;  /* 0x000000040d0c7825 */ /* 0x000fe200078e0002 */
[----:B------:R-:W-:-:S03]  /*4130*/  F2FP.BF16.F32.PACK_AB R40, R34, R35 ;  /* 0x000000232228723e */ /* 0x000fc600000010ff */
[----:B------:R-:W-:Y:S01]  /*4140*/  @P1 FMUL R23, R23, UR10 ;  /* 0x0000000a17171c20 */ /* 0x000fe20008400000 */
[----:B------:R-:W-:Y:S01]  /*4150*/  IADD3 R37, PT, PT, R15, 0x700, RZ ;  /* 0x000007000f257810 */ /* 0x000fe20007ffe0ff */
        /* <DEDUP_REMOVED lines=8> */
[----:B------:R0:W-:Y:S01]  /*41e0*/  STG.E desc[UR8][R6.64], R151 ;  /* 0x0000009706007986 */ /* 0x0001e2000c101908 */
[----:B------:R-:W-:Y:S01]  /*41f0*/  IADD3 R35, PT, PT, R15, 0x800, RZ ;  /* 0x000008000f237810 */ /* 0x000fe20007ffe0ff */
[--C-:B------:R-:W-:Y:S01]  /*4200*/  IMAD.WIDE.U32 R8, R9, 0x4, R2.reuse ;  /* 0x0000000409087825 */ /* 0x100fe200078e0002 */
[----:B------:R-:W-:Y:S01]  /*4210*/  F2FP.BF16.F32.PACK_AB R42, R30, R31 ;  /* 0x0000001f1e2a723e */ /* 0x000fe200000010ff */
[----:B------:R1:W-:Y:S01]  /*4220*/  STG.E desc[UR8][R4.64], R153 ;  /* 0x0000009904007986 */ /* 0x0003e2000c101908 */
[----:B------:R-:W-:Y:S01]  /*4230*/  IADD3 R33, PT, PT, R15, 0x900, RZ ;  /* 0x000009000f217810 */ /* 0x000fe20007ffe0ff */
[----:B------:R-:W-:Y:S01]  /*4240*/  @P1 FMUL R85, R85, UR10 ;  /* 0x0000000a55551c20 */ /* 0x000fe20008400000 */
[----:B------:R-:W-:Y:S01]  /*4250*/  F2FP.BF16.F32.PACK_AB R43, R28, R29 ;  /* 0x0000001d1c2b723e */ /* 0x000fe200000010ff */
[----:B------:R-:W-:Y:S01]  /*4260*/  @P1 FMUL R84, R84, UR10 ;  /* 0x0000000a54541c20 */ /* 0x000fe20008400000 */
[----:B------:R-:W-:Y:S01]  /*4270*/  IADD3 R31, PT, PT, R15, 0xa00, RZ ;  /* 0x00000a000f1f7810 */ /* 0x000fe20007ffe0ff */
[----:B------:R2:W-:Y:S01]  /*4280*/  STG.E desc[UR8][R12.64], R150 ;  /* 0x000000960c007986 */ /* 0x0005e2000c101908 */
[----:B------:R-:W-:Y:S01]  /*4290*/  F2FP.BF16.F32.PACK_AB R44, R26, R27 ;  /* 0x0000001b1a2c723e */ /* 0x000fe200000010ff */
[--C-:B0-----:R-:W-:Y:S01]  /*42a0*/  IMAD.WIDE.U32 R6, R19, 0x4, R2.reuse ;  /* 0x0000000413067825 */ /* 0x101fe200078e0002 */
[----:B------:R-:W-:Y:S01]  /*42b0*/  IADD3 R29, PT, PT, R15, 0xb00, RZ ;  /* 0x00000b000f1d7810 */ /* 0x000fe20007ffe0ff */
[----:B------:R0:W-:Y:S01]  /*42c0*/  STG.E desc[UR8][R10.64], R152 ;  /* 0x000000980a007986 */ /* 0x0001e2000c101908 */
[----:B------:R-:W-:Y:S01]  /*42d0*/  F2FP.BF16.F32.PACK_AB R45, R24, R25 ;  /* 0x00000019182d723e */ /* 0x000fe200000010ff */
[--C-:B-1----:R-:W-:Y:S01]  /*42e0*/  IMAD.WIDE.U32 R4, R17, 0x4, R2.reuse ;  /* 0x0000000411047825 */ /* 0x102fe200078e0002 */
[----:B------:R-:W-:Y:S01]  /*42f0*/  IADD3 R27, PT, PT, R15, 0xc00, RZ ;  /* 0x00000c000f1b7810 */ /* 0x000fe20007ffe0ff */
[----:B------:R1:W-:Y:S01]  /*4300*/  STG.E desc[UR8][R8.64], R154 ;  /* 0x0000009a08007986 */ /* 0x0003e2000c101908 */
[----:B------:R-:W-:Y:S01]  /*4310*/  F2FP.BF16.F32.PACK_AB R46, R22, R23 ;  /* 0x00000017162e723e */ /* 0x000fe200000010ff */
[--C-:B------:R-:W-:Y:S01]  /*4320*/  IMAD.WIDE.U32 R36, R37, 0x4, R2.reuse ;  /* 0x0000000425247825 */ /* 0x100fe200078e0002 */
[----:B------:R-:W-:Y:S01]  /*4330*/  IADD3 R25, PT, PT, R15, 0xd00, RZ ;  /* 0x00000d000f197810 */ /* 0x000fe20007ffe0ff */
[----:B------:R3:W-:Y:S01]  /*4340*/  STG.E desc[UR8][R6.64], R155 ;  /* 0x0000009b06007986 */ /* 0x0007e2000c101908 */
[----:B------:R-:W-:Y:S01]  /*4350*/  F2FP.BF16.F32.PACK_AB R47, R20, R21 ;  /* 0x00000015142f723e */ /* 0x000fe200000010ff */
[----:B------:R-:W-:Y:S01]  /*4360*/  IMAD.WIDE.U32 R34, R35, 0x4, R2 ;  /* 0x0000000423227825 */ /* 0x000fe200078e0002 */
[----:B------:R-:W-:-:S03]  /*4370*/  IADD3 R23, PT, PT, R15, 0xe00, RZ ;  /* 0x00000e000f177810 */ /* 0x000fc60007ffe0ff */
[----:B------:R-:W-:Y:S01]  /*4380*/  @P1 FMUL R87, R87, UR10 ;  /* 0x0000000a57571c20 */ /* 0x000fe20008400000 */
[----:B------:R-:W-:Y:S01]  /*4390*/  IADD3 R21, PT, PT, R15, 0xf00, RZ ;  /* 0x00000f000f157810 */ /* 0x000fe20007ffe0ff */
[----:B------:R-:W-:-:S04]  /*43a0*/  IMAD.WIDE.U32 R32, R33, 0x4, R2 ;  /* 0x0000000421207825 */ /* 0x000fc800078e0002 */
[----:B------:R-:W-:Y:S01]  /*43b0*/  @P1 FMUL R86, R86, UR10 ;  /* 0x0000000a56561c20 */ /* 0x000fe20008400000 */
[----:B------:R4:W-:Y:S01]  /*43c0*/  STG.E desc[UR8][R4.64], R156 ;  /* 0x0000009c04007986 */ /* 0x0009e2000c101908 */
[----:B------:R-:W-:Y:S01]  /*43d0*/  IADD3 R19, PT, PT, R15, 0x1000, RZ ;  /* 0x000010000f137810 */ /* 0x000fe20007ffe0ff */
[--C-:B------:R-:W-:Y:S01]  /*43e0*/  IMAD.WIDE.U32 R30, R31, 0x4, R2.reuse ;  /* 0x000000041f1e7825 */ /* 0x100fe200078e0002 */
[----:B------:R-:W-:Y:S01]  /*43f0*/  F2FP.BF16.F32.PACK_AB R84, R84, R85 ;  /* 0x000000555454723e */ /* 0x000fe200000010ff */
[----:B------:R3:W-:Y:S01]  /*4400*/  STG.E desc[UR8][R36.64], R39 ;  /* 0x0000002724007986 */ /* 0x0007e2000c101908 */
[----:B------:R-:W-:Y:S01]  /*4410*/  IADD3 R17, PT, PT, R15, 0x1100, RZ ;  /* 0x000011000f117810 */ /* 0x000fe20007ffe0ff */
[--C-:B------:R-:W-:Y:S01]  /*4420*/  IMAD.WIDE.U32 R28, R29, 0x4, R2.reuse ;  /* 0x000000041d1c7825 */ /* 0x100fe200078e0002 */
[C---:B------:R-:W-:Y:S01]  /*4430*/  IADD3 R85, PT, PT, R15.reuse, 0x1200, RZ ;  /* 0x000012000f557810 */ /* 0x040fe20007ffe0ff */
[----:B------:R4:W-:Y:S01]  /*4440*/  STG.E desc[UR8][R34.64], R40 ;  /* 0x0000002822007986 */ /* 0x0009e2000c101908 */
[----:B--2---:R-:W-:Y:S01]  /*4450*/  IADD3 R13, PT, PT, R15, 0x1300, RZ ;  /* 0x000013000f0d7810 */ /* 0x004fe20007ffe0ff */
[--C-:B------:R-:W-:Y:S01]  /*4460*/  IMAD.WIDE.U32 R26, R27, 0x4, R2.reuse ;  /* 0x000000041b1a7825 */ /* 0x100fe200078e0002 */
[----:B0-----:R-:W-:Y:S01]  /*4470*/  IADD3 R11, PT, PT, R15, 0x1400, RZ ;  /* 0x000014000f0b7810 */ /* 0x001fe20007ffe0ff */
[----:B------:R2:W-:Y:S01]  /*4480*/  STG.E desc[UR8][R32.64], R41 ;  /* 0x0000002920007986 */ /* 0x0005e2000c101908 */
[----:B------:R-:W-:Y:S01]  /*4490*/  F2FP.BF16.F32.PACK_AB R86, R86, R87 ;  /* 0x000000575656723e */ /* 0x000fe200000010ff */
[--C-:B------:R-:W-:Y:S01]  /*44a0*/  IMAD.WIDE.U32 R24, R25, 0x4, R2.reuse ;  /* 0x0000000419187825 */ /* 0x100fe200078e0002 */
[C---:B-1----:R-:W-:Y:S01]  /*44b0*/  IADD3 R9, PT, PT, R15.reuse, 0x1500, RZ ;  /* 0x000015000f097810 */ /* 0x042fe20007ffe0ff */
[----:B------:R2:W-:Y:S01]  /*44c0*/  STG.E desc[UR8][R30.64], R42 ;  /* 0x0000002a1e007986 */ /* 0x0005e2000c101908 */
[----:B---3--:R-:W-:Y:S01]  /*44d0*/  IADD3 R7, PT, PT, R15, 0x1600, RZ ;  /* 0x000016000f077810 */ /* 0x008fe20007ffe0ff */
[--C-:B------:R-:W-:Y:S01]  /*44e0*/  IMAD.WIDE.U32 R22, R23, 0x4, R2.reuse ;  /* 0x0000000417167825 */ /* 0x100fe200078e0002 */
[C---:B----4-:R-:W-:Y:S01]  /*44f0*/  IADD3 R5, PT, PT, R15.reuse, 0x1700, RZ ;  /* 0x000017000f057810 */ /* 0x050fe20007ffe0ff */
[----:B------:R2:W-:Y:S01]  /*4500*/  STG.E desc[UR8][R28.64], R43 ;  /* 0x0000002b1c007986 */ /* 0x0005e2000c101908 */
[----:B------:R-:W-:Y:S01]  /*4510*/  IADD3 R87, PT, PT, R15, 0x1800, RZ ;  /* 0x000018000f577810 */ /* 0x000fe20007ffe0ff */
        /* <DEDUP_REMOVED lines=22> */
[----:B------:R2:W-:Y:S01]  /*4680*/  STG.E desc[UR8][R2.64], R86 ;  /* 0x0000005602007986 */ /* 0x0005e2000c101908 */
[----:B------:R-:W-:Y:S05]  /*4690*/  BRA `(.L_x_7801) ;  /* 0x00000020002c7947 */ /* 0x000fea0003800000 */
.L_x_7800:
[----:B------:R-:W1:Y:S01]  /*46a0*/  LDCU.U8 UR5, c[0x0][0x3c0] ;  /* 0x00007800ff0577ac */ /* 0x000e620008000000 */
[C---:B-----5:R-:W-:Y:S01]  /*46b0*/  SHF.L.U32 R0, R146.reuse, 0x10, RZ ;  /* 0x0000001092007819 */ /* 0x060fe200000006ff */
[----:B------:R-:W-:Y:S01]  /*46c0*/  FADD R51, R51, -UR11 ;  /* 0x8000000b33337e21 */ /* 0x000fe20008000000 */
[----:B0-----:R-:W-:Y:S01]  /*46d0*/  SHF.L.U32 R82, R101, 0x10, RZ ;  /* 0x0000001065527819 */ /* 0x001fe200000006ff */
[----:B------:R-:W-:Y:S01]  /*46e0*/  FADD R86, R47, -UR11 ;  /* 0x8000000b2f567e21 */ /* 0x000fe20008000000 */
[----:B------:R-:W-:Y:S01]  /*46f0*/  PRMT R47, R146, 0x7632, R47 ;  /* 0x00007632922f7816 */ /* 0x000fe2000000002f */
[----:B------:R-:W-:Y:S01]  /*4700*/  FMUL R51, R51, UR6 ;  /* 0x0000000633337c20 */ /* 0x000fe20008400000 */
[----:B------:R-:W-:Y:S01]  /*4710*/  PRMT R85, R145, 0x7632, R85 ;  /* 0x0000763291557816 */ /* 0x000fe20000000055 */
[----:B------:R-:W-:Y:S01]  /*4720*/  FADD R83, R49, -UR11 ;  /* 0x8000000b31537e21 */ /* 0x000fe20008000000 */
[----:B------:R-:W-:Y:S01]  /*4730*/  SHF.L.U32 R47, R47, 0x10, RZ ;  /* 0x000000102f2f7819 */ /* 0x000fe200000006ff */
[----:B------:R-:W-:Y:S01]  /*4740*/  FADD R50, R50, -UR11 ;  /* 0x8000000b32327e21 */ /* 0x000fe20008000000 */
[----:B------:R-:W-:Y:S01]  /*4750*/  PRMT R87, R100, 0x7632, R87 ;  /* 0x0000763264577816 */ /* 0x000fe20000000057 */
[----:B------:R-:W-:Y:S01]  /*4760*/  FADD R48, R48, -UR11 ;  /* 0x8000000b30307e21 */ /* 0x000fe20008000000 */
[----:B------:R-:W-:Y:S01]  /*4770*/  SHF.L.U32 R85, R85, 0x10, RZ ;  /* 0x0000001055557819 */ /* 0x000fe200000006ff */
[----:B------:R-:W-:Y:S01]  /*4780*/  FMUL R50, R50, UR6 ;  /* 0x0000000632327c20 */ /* 0x000fe20008400000 */
[----:B------:R-:W-:Y:S01]  /*4790*/  SHF.L.U32 R87, R87, 0x10, RZ ;  /* 0x0000001057577819 */ /* 0x000fe200000006ff */
[----:B------:R-:W-:Y:S01]  /*47a0*/  FMUL R84, R48, UR6 ;  /* 0x0000000630547c20 */ /* 0x000fe20008400000 */
[----:B------:R-:W-:Y:S01]  /*47b0*/  SHF.L.U32 R149, R144, 0x10, RZ ;  /* 0x0000001090957819 */ /* 0x000fe200000006ff */
[----:B------:R-:W-:Y:S01]  /*47c0*/  FMUL R83, R83, UR6 ;  /* 0x0000000653537c20 */ /* 0x000fe20008400000 */
[----:B-1----:R-:W-:Y:S01]  /*47d0*/  ISETP.NE.AND P2, PT, RZ, UR5, PT ;  /* 0x00000005ff007c0c */ /* 0x002fe2000bf45270 */
[----:B------:R-:W-:Y:S01]  /*47e0*/  FMUL R86, R86, UR6 ;  /* 0x0000000656567c20 */ /* 0x000fe20008400000 */
[----:B------:R-:W-:Y:S01]  /*47f0*/  SHF.L.U32 R151, R99, 0x10, RZ ;  /* 0x0000001063977819 */ /* 0x000fe200000006ff */
[----:B------:R-:W-:Y:S01]  /*4800*/  FADD R46, R46, -UR11 ;  /* 0x8000000b2e2e7e21 */ /* 0x000fe20008000000 */
[----:B------:R-:W-:Y:S01]  /*4810*/  FADD R44, R44, -UR11 ;  /* 0x8000000b2c2c7e21 */ /* 0x000fe20008000000 */
[----:B------:R-:W-:Y:S01]  /*4820*/  SHF.L.U32 R153, R97, 0x10, RZ ;  /* 0x0000001061997819 */ /* 0x000fe200000006ff */
[----:B------:R-:W-:Y:S01]  /*4830*/  FADD R42, R42, -UR11 ;  /* 0x8000000b2a2a7e21 */ /* 0x000fe20008000000 */
[----:B------:R-:W-:Y:S01]  /*4840*/  FMUL R46, R46, UR6 ;  /* 0x000000062e2e7c20 */ /* 0x000fe20008400000 */
[----:B------:R-:W-:Y:S01]  /*4850*/  FADD R40, R40, -UR11 ;  /* 0x8000000b28287e21 */ /* 0x000fe20008000000 */
        /* <DEDUP_REMOVED lines=9> */
[----:B------:R-:W-:Y:S01]  /*48f0*/  PRMT R51, R101, 0x7632, R51 ;  /* 0x0000763265337816 */ /* 0x000fe20000000033 */
[----:B------:R-:W-:Y:S01]  /*4900*/  FMUL R38, R38, UR6 ;  /* 0x0000000626267c20 */ /* 0x000fe20008400000 */
[----:B------:R-:W-:Y:S01]  /*4910*/  SHF.L.U32 R0, R145, 0x10, RZ ;  /* 0x0000001091007819 */ /* 0x000fe200000006ff */
[----:B------:R-:W-:Y:S01]  /*4920*/  FADD R32, R32, -UR11 ;  /* 0x8000000b20207e21 */ /* 0x000fe20008000000 */
[----:B------:R-:W-:Y:S01]  /*4930*/  SHF.L.U32 R51, R51, 0x10, RZ ;  /* 0x0000001033337819 */ /* 0x000fe200000006ff */
[----:B------:R-:W-:Y:S01]  /*4940*/  FMUL R34, R34, UR6 ;  /* 0x0000000622227c20 */ /* 0x000fe20008400000 */
[----:B------:R-:W-:Y:S01]  /*4950*/  SHF.L.U32 R82, R100, 0x10, RZ ;  /* 0x0000001064527819 */ /* 0x000fe200000006ff */
[----:B------:R-:W-:Y:S01]  /*4960*/  @P2 FADD R0, R0, 1 ;  /* 0x3f80000000002421 */ /* 0x000fe20000000000 */
[----:B------:R-:W-:Y:S01]  /*4970*/  FMUL R32, R32, UR6 ;  /* 0x0000000620207c20 */ /* 0x000fe20008400000 */
[----:B------:R-:W-:Y:S01]  /*4980*/  FFMA R48, R50, R47, R51 ;  /* 0x0000002f32307223 */ /* 0x000fe20000000033 */
[----:B------:R-:W-:Y:S01]  /*4990*/  FFMA R47, R84, R85, R87 ;  /* 0x00000055542f7223 */ /* 0x000fe20000000057 */
[----:B------:R-:W-:Y:S01]  /*49a0*/  FADD R84, R43, -UR11 ;  /* 0x8000000b2b547e21 */ /* 0x000fe20008000000 */
[----:B------:R-:W-:Y:S01]  /*49b0*/  PRMT R43, R144, 0x7632, R43 ;  /* 0x00007632902b7816 */ /* 0x000fe2000000002b */
[----:B------:R-:W-:Y:S01]  /*49c0*/  FFMA R51, R83, R0, R82 ;  /* 0x0000000053337223 */ /* 0x000fe20000000052 */
[----:B------:R-:W-:Y:S01]  /*49d0*/  FADD R0, R45, -UR11 ;  /* 0x8000000b2d007e21 */ /* 0x000fe20008000000 */
[----:B------:R-:W-:Y:S01]  /*49e0*/  FFMA R50, R86, R149, R151 ;  /* 0x0000009556327223 */ /* 0x000fe20000000097 */
[----:B------:R-:W-:Y:S01]  /*49f0*/  PRMT R45, R99, 0x7632, R45 ;  /* 0x00007632632d7816 */ /* 0x000fe2000000002d */
[----:B------:R-:W-:Y:S01]  /*4a00*/  FMUL R84, R84, UR6 ;  /* 0x0000000654547c20 */ /* 0x000fe20008400000 */
[----:B------:R-:W-:Y:S01]  /*4a10*/  SHF.L.U32 R43, R43, 0x10, RZ ;  /* 0x000000102b2b7819 */ /* 0x000fe200000006ff */
[----:B------:R-:W-:Y:S01]  /*4a20*/  FMUL R82, R44, UR6 ;  /* 0x000000062c527c20 */ /* 0x000fe20008400000 */
[----:B------:R-:W-:Y:S01]  /*4a30*/  SHF.L.U32 R151, R103, 0x10, RZ ;  /* 0x0000001067977819 */ /* 0x000fe200000006ff */
[----:B------:R-:W-:Y:S01]  /*4a40*/  FMUL R0, R0, UR6 ;  /* 0x0000000600007c20 */ /* 0x000fe20008400000 */
[----:B------:R-:W-:Y:S01]  /*4a50*/  PRMT R87, R143, 0x7632, R87 ;  /* 0x000076328f577816 */ /* 0x000fe20000000057 */
[----:B------:R-:W-:Y:S01]  /*4a60*/  @P2 FADD R43, R43, 1 ;  /* 0x3f8000002b2b2421 */ /* 0x000fe20000000000 */
[----:B------:R-:W-:Y:S01]  /*4a70*/  SHF.L.U32 R45, R45, 0x10, RZ ;  /* 0x000000102d2d7819 */ /* 0x000fe200000006ff */
[----:B------:R-:W-:Y:S01]  /*4a80*/  @P2 FADD R151, R151, 1 ;  /* 0x3f80000097972421 */ /* 0x000fe20000000000 */
[----:B------:R-:W-:Y:S01]  /*4a90*/  SHF.L.U32 R83, R143, 0x10, RZ ;  /* 0x000000108f537819 */ /* 0x000fe200000006ff */
[----:B------:R-:W-:Y:S01]  /*4aa0*/  FADD R30, R30, -UR11 ;  /* 0x8000000b1e1e7e21 */ /* 0x000fe20008000000 */
[----:B------:R-:W-:Y:S01]  /*4ab0*/  PRMT R149, R98, 0x7632, R149 ;  /* 0x0000763262957816 */ /* 0x000fe20000000095 */
[----:B------:R-:W-:Y:S01]  /*4ac0*/  FFMA R44, R46, R43, R45 ;  /* 0x0000002b2e2c7223 */ /* 0x000fe2000000002d */
[----:B------:R-:W-:Y:S01]  /*4ad0*/  SHF.L.U32 R87, R87, 0x10, RZ ;  /* 0x0000001057577819 */ /* 0x000fe200000006ff */
[----:B------:R-:W-:Y:S01]  /*4ae0*/  @P2 FADD R83, R83, 1 ;  /* 0x3f80000053532421 */ /* 0x000fe20000000000 */
[----:B------:R-:W-:Y:S01]  /*4af0*/  SHF.L.U32 R85, R98, 0x10, RZ ;  /* 0x0000001062557819 */ /* 0x000fe200000006ff */
[----:B------:R-:W-:Y:S01]  /*4b00*/  FFMA R45, R84, R151, R153 ;  /* 0x00000097542d7223 */ /* 0x000fe20000000099 */
[----:B------:R-:W-:Y:S01]  /*4b10*/  SHF.L.U32 R149, R149, 0x10, RZ ;  /* 0x0000001095957819 */ /* 0x000fe200000006ff */
[----:B------:R-:W-:Y:S01]  /*4b20*/  @P2 FADD R87, R87, 1 ;  /* 0x3f80000057572421 */ /* 0x000fe20000000000 */
[----:B------:R-:W-:Y:S01]  /*4b30*/  FADD R84, R39, -UR11 ;  /* 0x8000000b27547e21 */ /* 0x000fe20008000000 */
[----:B------:R-:W-:Y:S01]  /*4b40*/  PRMT R39, R103, 0x7632, R39 ;  /* 0x0000763267277816 */ /* 0x000fe20000000027 */
[----:B------:R-:W-:Y:S01]  /*4b50*/  FFMA R46, R0, R83, R85 ;  /* 0x00000053002e7223 */ /* 0x000fe20000000055 */
[----:B------:R-:W-:Y:S01]  /*4b60*/  FFMA R43, R82, R87, R149 ;  /* 0x00000057522b7223 */ /* 0x000fe20000000095 */
[----:B------:R-:W-:Y:S01]  /*4b70*/  FADD R0, R41, -UR11 ;  /* 0x8000000b29007e21 */ /* 0x000fe20008000000 */
        /* <DEDUP_REMOVED lines=39> */
[----:B------:R-:W-:Y:S01]  /*4df0*/  FADD R0, R33, -UR11 ;  /* 0x8000000b21007e21 */ /* 0x000fe20008000000 */
[----:B------:R-:W-:Y:S01]  /*4e00*/  @P2 FADD R151, R151, 1 ;  /* 0x3f80000097972421 */ /* 0x000fe20000000000 */
[----:B------:R-:W-:Y:S01]  /*4e10*/  SHF.L.U32 R33, R94, 0x10, RZ ;  /* 0x000000105e217819 */ /* 0x000fe200000006ff */
[----:B------:R-:W-:Y:S01]  /*4e20*/  FFMA R36, R38, R35, R37 ;  /* 0x0000002326247223 */ /* 0x000fe20000000025 */
[----:B------:R-:W-:Y:S01]  /*4e30*/  SHF.L.U32 R83, R139, 0x10, RZ ;  /* 0x000000108b537819 */ /* 0x000fe200000006ff */
[----:B------:R-:W-:Y:S01]  /*4e40*/  FFMA R35, R84, R87, R149 ;  /* 0x0000005754237223 */ /* 0x000fe20000000095 */
        /* <DEDUP_REMOVED lines=13> */
[----:B------:R-:W-:Y:S01]  /*4f20*/  FMUL R38, R38, UR6 ;  /* 0x0000000626267c20 */ /* 0x000fe20008400000 */
[----:B------:R-:W-:Y:S01]  /*4f30*/  @P2 FADD R151, R151, 1 ;  /* 0x3f80000097972421 */ /* 0x000fe20000000000 */
[----:B------:R-:W-:Y:S01]  /*4f40*/  FFMA R34, R0, R83, R85 ;  /* 0x0000005300227223 */ /* 0x000fe20000000055 */
[----:B------:R-:W-:Y:S01]  /*4f50*/  FADD R0, R29, -UR11 ;  /* 0x8000000b1d007e21 */ /* 0x000fe20008000000 */
[----:B------:R-:W-:Y:S01]  /*4f60*/  SHF.L.U32 R29, R92, 0x10, RZ ;  /* 0x000000105c1d7819 */ /* 0x000fe200000006ff */
[----:B------:R-:W-:Y:S01]  /*4f70*/  FFMA R31, R32, R87, R149 ;  /* 0x00000057201f7223 */ /* 0x000fe20000000095 */
        /* <DEDUP_REMOVED lines=61> */
[----:B------:R-:W-:Y:S01]  /*5350*/  FMUL R0, R0, UR6 ;  /* 0x0000000600007c20 */ /* 0x000fe20008400000 */
[----:B------:R-:W-:Y:S01]  /*5360*/  @P2 FADD R83, R83, 1 ;  /* 0x3f80000053532421 */ /* 0x000fe20000000000 */
[----:B------:R-:W-:Y:S01]  /*5370*/  FFMA R20, R22, R19, R21 ;  /* 0x0000001316147223 */ /* 0x000fe20000000015 */
[----:B------:R-:W-:Y:S01]  /*5380*/  FFMA R21, R84, R151, R153 ;  /* 0x0000009754157223 */ /* 0x000fe20000000099 */
[----:B------:R-:W-:Y:S01]  /*5390*/  FADD R84, R15, -UR11 ;  /* 0x8000000b0f547e21 */ /* 0x000fe20008000000 */
[----:B------:R-:W-:Y:S01]  /*53a0*/  SHF.L.U32 R149, R61, 0x10, RZ ;  /* 0x000000103d957819 */ /* 0x000fe200000006ff */
[----:B------:R-:W-:Y:S01]  /*53b0*/  @P2 FADD R87, R87, 1 ;  /* 0x3f80000057572421 */ /* 0x000fe20000000000 */
        /* <DEDUP_REMOVED lines=22> */
[----:B------:R-:W-:Y:S01]  /*5520*/  @P2 FADD R87, R87, 1 ;  /* 0x3f80000057572421 */ /* 0x000fe20000000000 */
[----:B------:R-:W-:Y:S01]  /*5530*/  FFMA R18, R0, R83, R85 ;  /* 0x0000005300127223 */ /* 0x000fe20000000055 */
[----:B------:R-:W-:Y:S01]  /*5540*/  FADD R84, R11, -UR11 ;  /* 0x8000000b0b547e21 */ /* 0x000fe20008000000 */
[----:B------:R-:W-:Y:S01]  /*5550*/  SHF.L.U32 R11, R78, 0x10, RZ ;  /* 0x000000104e0b7819 */ /* 0x000fe200000006ff */
[----:B------:R-:W-:Y:S01]  /*5560*/  FADD R14, R14, -UR11 ;  /* 0x8000000b0e0e7e21 */ /* 0x000fe20008000000 */
[----:B------:R-:W-:Y:S01]  /*5570*/  SHF.L.U32 R85, R129, 0x10, RZ ;  /* 0x0000001081557819 */ /* 0x000fe200000006ff */
[----:B------:R-:W-:Y:S01]  /*5580*/  FADD R0, R13, -UR11 ;  /* 0x8000000b0d007e21 */ /* 0x000fe20008000000 */
[----:B------:R-:W-:Y:S01]  /*5590*/  FFMA R15, R38, R87, R149 ;  /* 0x00000057260f7223 */ /* 0x000fe20000000095 */
        /* <DEDUP_REMOVED lines=27> */
[----:B------:R-:W-:Y:S01]  /*5750*/  FADD R8, R8, -UR11 ;  /* 0x8000000b08087e21 */ /* 0x000fe20008000000 */
[----:B------:R-:W-:Y:S01]  /*5760*/  SHF.L.U32 R9, R56, 0x10, RZ ;  /* 0x0000001038097819 */ /* 0x000fe200000006ff */
[----:B------:R-:W-:Y:S01]  /*5770*/  FFMA R86, R0, R13, R83 ;  /* 0x0000000d00567223 */ /* 0x000fe20000000053 */
[----:B------:R-:W-:Y:S01]  /*5780*/  FMUL R10, R10, UR6 ;  /* 0x000000060a0a7c20 */ /* 0x000fe20008400000 */
[----:B------:R-:W-:Y:S01]  /*5790*/  @P2 FADD R7, R7, 1 ;  /* 0x3f80000007072421 */ /* 0x000fe20000000000 */
[----:B------:R-:W0:Y:S01]  /*57a0*/  S2R R0, SR_TID.X ;  /* 0x0000000000007919 */ /* 0x000e220000002100 */
[----:B------:R-:W-:Y:S01]  /*57b0*/  FFMA R14, R84, R151, R153 ;  /* 0x00000097540e7223 */ /* 0x000fe20000000099 */
[----:B------:R-:W-:Y:S01]  /*57c0*/  SHF.L.U32 R149, R55, 0x10, RZ ;  /* 0x0000001037957819 */ /* 0x000fe200000006ff */
[----:B------:R-:W1:Y:S01]  /*57d0*/  S2UR UR5, SR_CTAID.X ;  /* 0x00000000000579c3 */ /* 0x000e620000002500 */
[----:B------:R-:W-:Y:S01]  /*57e0*/  SHF.L.U32 R151, R126, 0x10, RZ ;  /* 0x000000107e977819 */ /* 0x000fe200000006ff */
[----:B------:R-:W-:Y:S01]  /*57f0*/  FMUL R8, R8, UR6 ;  /* 0x0000000608087c20 */ /* 0x000fe20008400000 */
[----:B------:R-:W-:Y:S01]  /*5800*/  @P2 FADD R87, R87, 1 ;  /* 0x3f80000057572421 */ /* 0x000fe20000000000 */
[----:B------:R-:W-:Y:S01]  /*5810*/  FFMA R10, R10, R7, R9 ;  /* 0x000000070a0a7223 */ /* 0x000fe20000000009 */
[----:B------:R-:W-:Y:S01]  /*5820*/  SHF.L.U32 R9, R74, 0x10, RZ ;  /* 0x000000104a097819 */ /* 0x000fe200000006ff */
[----:B------:R-:W2:Y:S01]  /*5830*/  LDCU.U8 UR12, c[0x0][0x404] ;  /* 0x00008080ff0c77ac */ /* 0x000ea20008000000 */
[----:B------:R-:W-:Y:S01]  /*5840*/  FADD R6, R6, -UR11 ;  /* 0x8000000b06067e21 */ /* 0x000fe20008000000 */
[----:B------:R-:W-:Y:S01]  /*5850*/  SHF.L.U32 R153, R106, 0x10, RZ ;  /* 0x000000106a997819 */ /* 0x000fe200000006ff */
        /* <DEDUP_REMOVED lines=27> */
[----:B--2---:R-:W-:Y:S01]  /*5a10*/  ISETP.NE.AND P1, PT, RZ, UR12, PT ;  /* 0x0000000cff007c0c */ /* 0x004fe2000bf25270 */
[----:B------:R-:W-:Y:S01]  /*5a20*/  FMUL R84, R51, UR10 ;  /* 0x0000000a33547c20 */ /* 0x000fe20008400000 */
[----:B------:R-:W-:Y:S01]  /*5a30*/  FFMA R5, R3, R2, R6 ;  /* 0x0000000203057223 */ /* 0x000fe20000000006 */
[----:B------:R-:W-:Y:S01]  /*5a40*/  SHF.L.U32 R151, R53, 0x10, RZ ;  /* 0x0000001035977819 */ /* 0x000fe200000006ff */
[----:B-1----:R-:W-:Y:S01]  /*5a50*/  USHF.L.U32 UR11, UR5, 0x7, URZ ;  /* 0x00000007050b7899 */ /* 0x002fe200080006ff */
[----:B------:R-:W-:Y:S01]  /*5a60*/  FMNMX3 R2, R147, |R49|, |R48|, !PT ;  /* 0x4000003193027276 */ /* 0x000fe20007800430 */
[----:B------:R-:W-:Y:S01]  /*5a70*/  FMUL R38, R38, UR6 ;  /* 0x0000000626267c20 */ /* 0x000fe20008400000 */
[----:B------:R-:W-:Y:S01]  /*5a80*/  @P2 FADD R149, R149, 1 ;  /* 0x3f80000095952421 */ /* 0x000fe20000000000 */
[----:B------:R-:W-:Y:S01]  /*5a90*/  FSEL R84, R51, R84, !P1 ;  /* 0x0000005433547208 */ /* 0x000fe20004800000 */
[----:B------:R-:W-:Y:S01]  /*5aa0*/  FMUL R6, R49, UR10 ;  /* 0x0000000a31067c20 */ /* 0x000fe20008400000 */
[----:B------:R-:W-:Y:S01]  /*5ab0*/  FMNMX3 R51, R2, |R51|, |R47|, !PT ;  /* 0x4000003302337276 */ /* 0x000fe2000780042f */
[----:B------:R-:W-:Y:S01]  /*5ac0*/  FFMA R8, R38, R149, R151 ;  /* 0x0000009526087223 */ /* 0x000fe20000000097 */
[----:B0-----:R-:W-:Y:S01]  /*5ad0*/  LOP3.LUT R38, R0, 0x7f, RZ, 0xc0, !PT ;  /* 0x0000007f00267812 */ /* 0x001fe200078ec0ff */
[----:B------:R-:W-:Y:S01]  /*5ae0*/  @P1 FMUL R47, R47, UR10 ;  /* 0x0000000a2f2f1c20 */ /* 0x000fe20008400000 */
[----:B------:R-:W-:Y:S01]  /*5af0*/  MOV R87, UR11 ;  /* 0x0000000b00577c02 */ /* 0x000fe20008000f00 */
[----:B------:R-:W-:Y:S01]  /*5b00*/  FMUL R3, R50, UR10 ;  /* 0x0000000a32037c20 */ /* 0x000fe20008400000 */
[----:B------:R-:W-:Y:S01]  /*5b10*/  FMNMX3 R51, R51, |R50|, |R44|, !PT ;  /* 0x4000003233337276 */ /* 0x000fe2000780042c */
[----:B------:R-:W-:Y:S01]  /*5b20*/  @P1 FMUL R44, R44, UR10 ;  /* 0x0000000a2c2c1c20 */ /* 0x000fe20008400000 */
[----:B------:R-:W-:Y:S01]  /*5b30*/  LOP3.LUT R38, R38, 0x80, R87, 0xf8, !PT ;  /* 0x0000008026267812 */ /* 0x000fe200078ef857 */
        /* <DEDUP_REMOVED lines=11> */
[----:B------:R-:W-:-:S02]  /*5bf0*/  FSEL R3, R50, R3, !P1 ;  /* 0x0000000332037208 */ /* 0x000fc40004800000 */
[----:B------:R-:W-:Y:S01]  /*5c00*/  FMNMX3 R51, R51, |R42|, |R39|, !PT ;  /* 0x4000002a33337276 */ /* 0x000fe20007800427 */
[----:B------:R-:W-:Y:S01]  /*5c10*/  @P1 FMUL R39, R39, UR10 ;  /* 0x0000000a27271c20 */ /* 0x000fe20008400000 */
[----:B------:R-:W-:Y:S01]  /*5c20*/  F2FP.BF16.F32.PACK_AB R149, R43, R2 ;  /* 0x000000022b95723e */ /* 0x000fe200000010ff */
[----:B------:R-:W-:Y:S01]  /*5c30*/  FMUL R43, R82, UR10 ;  /* 0x0000000a522b7c20 */ /* 0x000fe20008400000 */
[----:B------:R-:W-:Y:S02]  /*5c40*/  F2FP.BF16.F32.PACK_AB R84, R44, R3 ;  /* 0x000000032c54723e */ /* 0x000fe400000010ff */
[----:B------:R-:W-:Y:S02]  /*5c50*/  FSEL R2, R42, R47, !P1 ;  /* 0x0000002f2a027208 */ /* 0x000fe40004800000 */
[----:B------:R-:W-:Y:S01]  /*5c60*/  FSEL R3, R45, R6, !P1 ;  /* 0x000000062d037208 */ /* 0x000fe20004800000 */
[----:B------:R-:W-:Y:S01]  /*5c70*/  FMUL R6, R41, UR10 ;  /* 0x0000000a29067c20 */ /* 0x000fe20008400000 */
[----:B------:R-:W-:Y:S01]  /*5c80*/  FMNMX3 R51, R51, |R41|, |R36|, !PT ;  /* 0x4000002933337276 */ /* 0x000fe20007800424 */
[----:B------:R-:W-:Y:S01]  /*5c90*/  @P1 FMUL R36, R36, UR10 ;  /* 0x0000000a24241c20 */ /* 0x000fe20008400000 */
[----:B------:R-:W-:-:S02]  /*5ca0*/  F2FP.BF16.F32.PACK_AB R153, R39, R2 ;  /* 0x000000022799723e */ /* 0x000fc400000010ff */
[----:B------:R-:W-:Y:S02]  /*5cb0*/  FSEL R2, R82, R43, !P1 ;  /* 0x0000002b52027208 */ /* 0x000fe40004800000 */
        /* <DEDUP_REMOVED lines=27> */
[----:B------:R-:W-:-:S02]  /*5e70*/  FSEL R2, R26, R3, !P1 ;  /* 0x000000031a027208 */ /* 0x000fc40004800000 */
[----:B------:R-:W-:Y:S01]  /*5e80*/  FMNMX3 R3, R82, |R26|, |R23|, !PT ;  /* 0x4000001a52037276 */ /* 0x000fe20007800417 */
[----:B------:R-:W-:Y:S01]  /*5e90*/  @P1 FMUL R23, R23, UR10 ;  /* 0x0000000a17171c20 */ /* 0x000fe20008400000 */
[----:B------:R-:W-:Y:S02]  /*5ea0*/  FSEL R44, R28, R31, !P1 ;  /* 0x0000001f1c2c7208 */ /* 0x000fe40004800000 */
[----:B------:R-:W-:Y:S01]  /*5eb0*/  FMNMX3 R3, R3, |R24|, |R20|, !PT ;  /* 0x4000001803037276 */ /* 0x000fe20007800414 */
[----:B------:R-:W-:Y:S01]  /*5ec0*/  @P1 FMUL R20, R20, UR10 ;  /* 0x0000000a14141c20 */ /* 0x000fe20008400000 */
[----:B------:R-:W-:Y:S01]  /*5ed0*/  F2FP.BF16.F32.PACK_AB R44, R25, R44 ;  /* 0x0000002c192c723e */ /* 0x000fe200000010ff */
[----:B------:R-:W-:Y:S01]  /*5ee0*/  FMUL R25, R22, UR10 ;  /* 0x0000000a16197c20 */ /* 0x000fe20008400000 */
[----:B------:R-:W-:Y:S02]  /*5ef0*/  FSEL R6, R37, R6, !P1 ;  /* 0x0000000625067208 */ /* 0x000fe40004800000 */
[----:B------:R-:W-:Y:S01]  /*5f00*/  FMNMX3 R3, R3, |R22|, |R19|, !PT ;  /* 0x4000001603037276 */ /* 0x000fe20007800413 */
[----:B------:R-:W-:Y:S01]  /*5f10*/  @P1 FMUL R19, R19, UR10 ;  /* 0x0000000a13131c20 */ /* 0x000fe20008400000 */
[----:B------:R-:W-:Y:S01]  /*5f20*/  F2FP.BF16.F32.PACK_AB R40, R33, R6 ;  /* 0x000000062128723e */ /* 0x000fe200000010ff */
[----:B------:R-:W-:Y:S01]  /*5f30*/  FMUL R6, R21, UR10 ;  /* 0x0000000a15067c20 */ /* 0x000fe20008400000 */
[----:B------:R-:W-:-:S02]  /*5f40*/  F2FP.BF16.F32.PACK_AB R45, R23, R2 ;  /* 0x00000002172d723e */ /* 0x000fc400000010ff */
[----:B------:R-:W-:Y:S01]  /*5f50*/  FMNMX3 R3, R3, |R21|, |R16|, !PT ;  /* 0x4000001503037276 */ /* 0x000fe20007800410 */
[----:B------:R-:W-:Y:S01]  /*5f60*/  @P1 FMUL R16, R16, UR10 ;  /* 0x0000000a10101c20 */ /* 0x000fe20008400000 */
[----:B------:R-:W-:Y:S01]  /*5f70*/  FSEL R2, R22, R25, !P1 ;  /* 0x0000001916027208 */ /* 0x000fe20004800000 */
[----:B------:R-:W-:Y:S01]  /*5f80*/  FMUL R25, R18, UR10 ;  /* 0x0000000a12197c20 */ /* 0x000fe20008400000 */
[----:B------:R-:W-:Y:S02]  /*5f90*/  FSEL R27, R24, R27, !P1 ;  /* 0x0000001b181b7208 */ /* 0x000fe40004800000 */
[----:B------:R-:W-:Y:S01]  /*5fa0*/  FMNMX3 R3, R3, |R18|, |R15|, !PT ;  /* 0x4000001203037276 */ /* 0x000fe2000780040f */
[----:B------:R-:W-:Y:S01]  /*5fb0*/  @P1 FMUL R15, R15, UR10 ;  /* 0x0000000a0f0f1c20 */ /* 0x000fe20008400000 */
[----:B------:R-:W-:Y:S02]  /*5fc0*/  FSEL R23, R21, R6, !P1 ;  /* 0x0000000615177208 */ /* 0x000fe40004800000 */
[----:B------:R-:W-:Y:S01]  /*5fd0*/  F2FP.BF16.F32.PACK_AB R46, R20, R27 ;  /* 0x0000001b142e723e */ /* 0x000fe200000010ff */
[----:B------:R-:W-:Y:S01]  /*5fe0*/  FMUL R20, R17, UR10 ;  /* 0x0000000a11147c20 */ /* 0x000fe20008400000 */
[----:B------:R-:W-:Y:S01]  /*5ff0*/  FSEL R6, R18, R25, !P1 ;  /* 0x0000001912067208 */ /* 0x000fe20004800000 */
[----:B------:R-:W-:Y:S01]  /*6000*/  FMUL R18, R85, UR10 ;  /* 0x0000000a55127c20 */ /* 0x000fe20008400000 */
[----:B------:R-:W-:-:S02]  /*6010*/  F2FP.BF16.F32.PACK_AB R47, R19, R2 ;  /* 0x00000002132f723e */ /* 0x000fc400000010ff */
[----:B------:R-:W-:Y:S01]  /*6020*/  FMNMX3 R2, R3, |R17|, |R12|, !PT ;  /* 0x4000001103027276 */ /* 0x000fe2000780040c */
[----:B------:R-:W-:Y:S01]  /*6030*/  FMUL R3, R14, UR10 ;  /* 0x0000000a0e037c20 */ /* 0x000fe20008400000 */
[----:B------:R-:W-:Y:S01]  /*6040*/  FSEL R19, R17, R20, !P1 ;  /* 0x0000001411137208 */ /* 0x000fe20004800000 */
[----:B------:R-:W-:Y:S01]  /*6050*/  @P1 FMUL R12, R12, UR10 ;  /* 0x0000000a0c0c1c20 */ /* 0x000fe20008400000 */
[----:B------:R-:W-:Y:S02]  /*6060*/  FSEL R18, R85, R18, !P1 ;  /* 0x0000001255127208 */ /* 0x000fe40004800000 */
[----:B------:R-:W-:Y:S01]  /*6070*/  FMNMX3 R85, R2, |R85|, |R11|, !PT ;  /* 0x4000005502557276 */ /* 0x000fe2000780040b */
[----:B------:R-:W-:Y:S01]  /*6080*/  @P1 FMUL R11, R11, UR10 ;  /* 0x0000000a0b0b1c20 */ /* 0x000fe20008400000 */
[----:B------:R-:W-:Y:S02]  /*6090*/  FSEL R17, R14, R3, !P1 ;  /* 0x000000030e117208 */ /* 0x000fe40004800000 */
[----:B------:R-:W-:Y:S01]  /*60a0*/  F2FP.BF16.F32.PACK_AB R49, R15, R6 ;  /* 0x000000060f31723e */ /* 0x000fe200000010ff */
[----:B------:R-:W0:Y:S01]  /*60b0*/  LDC.64 R2, c[0x0][0x3c8] ;  /* 0x0000f200ff027b82 */ /* 0x000e220000000a00 */
[----:B------:R-:W-:Y:S01]  /*60c0*/  FMUL R15, R86, UR10 ;  /* 0x0000000a560f7c20 */ /* 0x000fe20008400000 */
[----:B------:R-:W-:Y:S01]  /*60d0*/  FMNMX3 R85, R85, |R14|, |R10|, !PT ;  /* 0x4000000e55557276 */ /* 0x000fe2000780040a */
[----:B------:R-:W-:Y:S01]  /*60e0*/  FMUL R14, R13, UR10 ;  /* 0x0000000a0d0e7c20 */ /* 0x000fe20008400000 */
[----:B------:R-:W-:Y:S01]  /*60f0*/  F2FP.BF16.F32.PACK_AB R51, R11, R18 ;  /* 0x000000120b33723e */ /* 0x000fe200000010ff */
[----:B------:R-:W-:Y:S01]  /*6100*/  FMUL R11, R4, UR10 ;  /* 0x0000000a040b7c20 */ /* 0x000fe20008400000 */
[----:B------:R-:W-:Y:S01]  /*6110*/  FSEL R6, R86, R15, !P1 ;  /* 0x0000000f56067208 */ /* 0x000fe20004800000 */
[----:B------:R-:W-:Y:S01]  /*6120*/  @P1 FMUL R10, R10, UR10 ;  /* 0x0000000a0a0a1c20 */ /* 0x000fe20008400000 */
[----:B------:R-:W-:Y:S01]  /*6130*/  FMNMX3 R86, R85, |R86|, |R7|, !PT ;  /* 0x4000005655567276 */ /* 0x000fe20007800407 */
[----:B------:R-:W-:Y:S01]  /*6140*/  @P1 FMUL R7, R7, UR10 ;  /* 0x0000000a07071c20 */ /* 0x000fe20008400000 */
[----:B------:R-:W-:-:S02]  /*6150*/  FSEL R14, R13, R14, !P1 ;  /* 0x0000000e0d0e7208 */ /* 0x000fc40004800000 */
[----:B------:R-:W-:Y:S02]  /*6160*/  MOV R15, UR7 ;  /* 0x00000007000f7c02 */ /* 0x000fe40008000f00 */
[----:B------:R-:W-:Y:S01]  /*6170*/  FMNMX3 R13, R86, |R13|, |R9|, !PT ;  /* 0x4000000d560d7276 */ /* 0x000fe20007800409 */
[----:B------:R-:W-:Y:S01]  /*6180*/  @P1 FMUL R9, R9, UR10 ;  /* 0x0000000a09091c20 */ /* 0x000fe20008400000 */
[----:B------:R-:W-:Y:S01]  /*6190*/  F2FP.BF16.F32.PACK_AB R50, R12, R19 ;  /* 0x000000130c32723e */ /* 0x000fe200000010ff */
[----:B------:R-:W-:Y:S01]  /*61a0*/  FMUL R12, R5, UR10 ;  /* 0x0000000a050c7c20 */ /* 0x000fe20008400000 */
[----:B------:R-:W-:Y:S01]  /*61b0*/  FSEL R11, R4, R11, !P1 ;  /* 0x0000000b040b7208 */ /* 0x000fe20004800000 */
[----:B------:R-:W-:Y:S01]  /*61c0*/  IMAD R15, R15, 0x1900, R38 ;  /* 0x000019000f0f7824 */ /* 0x000fe200078e0226 */
[----:B------:R-:W-:Y:S01]  /*61d0*/  FMNMX3 R4, R13, |R4|, |R8|, !PT ;  /* 0x400000040d047276 */ /* 0x000fe20007800408 */
[----:B------:R-:W-:Y:S01]  /*61e0*/  @P1 FMUL R8, R8, UR10 ;  /* 0x0000000a08081c20 */ /* 0x000fe20008400000 */
[----:B------:R-:W-:-:S02]  /*61f0*/  FSEL R12, R5, R12, !P1 ;  /* 0x0000000c050c7208 */ /* 0x000fc40004800000 */
[----:B------:R-:W-:Y:S01]  /*6200*/  FMNMX3 R147, R4, |R5|, |R83|, !PT ;  /* 0x4000000504937276 */ /* 0x000fe20007800453 */
[----:B------:R-:W-:Y:S01]  /*6210*/  @P1 FMUL R83, R83, UR10 ;  /* 0x0000000a53531c20 */ /* 0x000fe20008400000 */
[C---:B------:R-:W-:Y:S02]  /*6220*/  IADD3 R5, PT, PT, R15.reuse, 0x100, RZ ;  /* 0x000001000f057810 */ /* 0x040fe40007ffe0ff */
[----:B------:R-:W-:Y:S02]  /*6230*/  F2FP.BF16.F32.PACK_AB R152, R8, R11 ;  /* 0x0000000b0898723e */ /* 0x000fe400000010ff */
[----:B------:R-:W-:Y:S01]  /*6240*/  IADD3 R13, PT, PT, R15, 0x200, RZ ;  /* 0x000002000f0d7810 */ /* 0x000fe20007ffe0ff */
[--C-:B0-----:R-:W-:Y:S01]  /*6250*/  IMAD.WIDE.U32 R4, R5, 0x4, R2.reuse ;  /* 0x0000000405047825 */ /* 0x101fe200078e0002 */
[----:B------:R-:W-:Y:S02]  /*6260*/  F2FP.BF16.F32.PACK_AB R85, R7, R6 ;  /* 0x000000060755723e */ /* 0x000fe400000010ff */
[----:B------:R-:W-:Y:S01]  /*6270*/  F2FP.BF16.F32.PACK_AB R86, R9, R14 ;  /* 0x0000000e0956723e */ /* 0x000fe200000010ff */
[C---:B------:R-:W-:Y:S01]  /*6280*/  IMAD.WIDE.U32 R6, R15.reuse, 0x4, R2 ;  /* 0x000000040f067825 */ /* 0x040fe200078e0002 */
[----:B------:R-:W-:-:S02]  /*6290*/  IADD3 R11, PT, PT, R15, 0x300, RZ ;  /* 0x000003000f0b7810 */ /* 0x000fc40007ffe0ff */
[----:B------:R-:W-:Y:S02]  /*62a0*/  F2FP.BF16.F32.PACK_AB R87, R48, R87 ;  /* 0x000000573057723e */ /* 0x000fe400000010ff */
[----:B------:R-:W-:Y:S02]  /*62b0*/  IADD3 R9, PT, PT, R15, 0x400, RZ ;  /* 0x000004000f097810 */ /* 0x000fe40007ffe0ff */
[----:B------:R-:W-:Y:S01]  /*62c0*/  F2FP.BF16.F32.PACK_AB R82, R10, R17 ;  /* 0x000000110a52723e */ /* 0x000fe200000010ff */
[--C-:B------:R-:W-:Y:S01]  /*62d0*/  IMAD.WIDE.U32 R10, R11, 0x4, R2.reuse ;  /* 0x000000040b0a7825 */ /* 0x100fe200078e0002 */
[----:B------:R-:W-:Y:S01]  /*62e0*/  IADD3 R19, PT, PT, R15, 0x500, RZ ;  /* 0x000005000f137810 */ /* 0x000fe20007ffe0ff */
[----:B------:R0:W-:Y:S01]  /*62f0*/  STG.E desc[UR8][R6.64], R87 ;  /* 0x0000005706007986 */ /* 0x0001e2000c101908 */
[----:B------:R-:W-:Y:S01]  /*6300*/  F2FP.BF16.F32.PACK_AB R83, R83, R12 ;  /* 0x0000000c5353723e */ /* 0x000fe200000010ff */
[--C-:B------:R-:W-:Y:S01]  /*6310*/  IMAD.WIDE.U32 R12, R13, 0x4, R2.reuse ;  /* 0x000000040d0c7825 */ /* 0x100fe200078e0002 */
[----:B------:R-:W-:Y:S01]  /*6320*/  IADD3 R17, PT, PT, R15, 0x600, RZ ;  /* 0x000006000f117810 */ /* 0x000fe20007ffe0ff */
[----:B------:R1:W-:Y:S01]  /*6330*/  STG.E desc[UR8][R4.64], R151 ;  /* 0x0000009704007986 */ /* 0x0003e2000c101908 */
[----:B------:R-:W-:Y:S01]  /*6340*/  FSEL R42, R32, R35, !P1 ;  /* 0x00000023202a7208 */ /* 0x000fe20004800000 */
[----:B------:R-:W-:Y:S01]  /*6350*/  IMAD.WIDE.U32 R8, R9, 0x4, R2 ;  /* 0x0000000409087825 */ /* 0x000fe200078e0002 */
[C---:B------:R-:W-:Y:S01]  /*6360*/  IADD3 R37, PT, PT, R15.reuse, 0x700, RZ ;  /* 0x000007000f257810 */ /* 0x040fe20007ffe0ff */
[----:B------:R2:W-:Y:S01]  /*6370*/  STG.E desc[UR8][R12.64], R84 ;  /* 0x000000540c007986 */ /* 0x0005e2000c101908 */
[----:B------:R-:W-:-:S02]  /*6380*/  IADD3 R35, PT, PT, R15, 0x800, RZ ;  /* 0x000008000f237810 */ /* 0x000fc40007ffe0ff */
[----:B------:R-:W-:Y:S01]  /*6390*/  IADD3 R33, PT, PT, R15, 0x900, RZ ;  /* 0x000009000f217810 */ /* 0x000fe20007ffe0ff */
[--C-:B0-----:R-:W-:Y:S01]  /*63a0*/  IMAD.WIDE.U32 R6, R19, 0x4, R2.reuse ;  /* 0x0000000413067825 */ /* 0x101fe200078e0002 */
[----:B------:R-:W-:Y:S01]  /*63b0*/  STG.E desc[UR8][R10.64], R149 ;  /* 0x000000950a007986 */ /* 0x000fe2000c101908 */
[----:B------:R-:W-:Y:S02]  /*63c0*/  F2FP.BF16.F32.PACK_AB R42, R29, R42 ;  /* 0x0000002a1d2a723e */ /* 0x000fe400000010ff */
[--C-:B-1----:R-:W-:Y:S01]  /*63d0*/  IMAD.WIDE.U32 R4, R17, 0x4, R2.reuse ;  /* 0x0000000411047825 */ /* 0x102fe200078e0002 */
[----:B------:R-:W-:Y:S01]  /*63e0*/  STG.E desc[UR8][R8.64], R150 ;  /* 0x0000009608007986 */ /* 0x000fe2000c101908 */
[C---:B------:R-:W-:Y:S02]  /*63f0*/  IADD3 R31, PT, PT, R15.reuse, 0xa00, RZ ;  /* 0x00000a000f1f7810 */ /* 0x040fe40007ffe0ff */
[C---:B------:R-:W-:Y:S01]  /*6400*/  IADD3 R29, PT, PT, R15.reuse, 0xb00, RZ ;  /* 0x00000b000f1d7810 */ /* 0x040fe20007ffe0ff */
[----:B------:R-:W-:Y:S01]  /*6410*/  STG.E desc[UR8][R6.64], R153 ;  /* 0x0000009906007986 */ /* 0x000fe2000c101908 */
[----:B------:R-:W-:Y:S01]  /*6420*/  IADD3 R27, PT, PT, R15, 0xc00, RZ ;  /* 0x00000c000f1b7810 */ /* 0x000fe20007ffe0ff */
[--C-:B------:R-:W-:Y:S01]  /*6430*/  IMAD.WIDE.U32 R34, R35, 0x4, R2.reuse ;  /* 0x0000000423227825 */ /* 0x100fe200078e0002 */
[----:B------:R-:W-:Y:S01]  /*6440*/  F2FP.BF16.F32.PACK_AB R48, R16, R23 ;  /* 0x000000171030723e */ /* 0x000fe200000010ff */
[----:B------:R0:W-:Y:S01]  /*6450*/  STG.E desc[UR8][R4.64], R36 ;  /* 0x0000002404007986 */ /* 0x0001e2000c101908 */
[----:B------:R-:W-:Y:S01]  /*6460*/  IADD3 R25, PT, PT, R15, 0xd00, RZ ;  /* 0x00000d000f197810 */ /* 0x000fe20007ffe0ff */
[----:B------:R-:W-:Y:S01]  /*6470*/  IMAD.WIDE.U32 R32, R33, 0x4, R2 ;  /* 0x0000000421207825 */ /* 0x000fe200078e0002 */
[----:B------:R-:W-:-:S02]  /*6480*/  IADD3 R23, PT, PT, R15, 0xe00, RZ ;  /* 0x00000e000f177810 */ /* 0x000fc40007ffe0ff */
[----:B------:R-:W-:Y:S01]  /*6490*/  IADD3 R21, PT, PT, R15, 0xf00, RZ ;  /* 0x00000f000f157810 */ /* 0x000fe20007ffe0ff */
[--C-:B------:R-:W-:Y:S01]  /*64a0*/  IMAD.WIDE.U32 R30, R31, 0x4, R2.reuse ;  /* 0x000000041f1e7825 */ /* 0x100fe200078e0002 */
[C---:B------:R-:W-:Y:S02]  /*64b0*/  IADD3 R19, PT, PT, R15.reuse, 0x1000, RZ ;  /* 0x000010000f137810 */ /* 0x040fe40007ffe0ff */
[----:B------:R-:W-:Y:S01]  /*64c0*/  IADD3 R17, PT, PT, R15, 0x1100, RZ ;  /* 0x000011000f117810 */ /* 0x000fe20007ffe0ff */
[--C-:B------:R-:W-:Y:S01]  /*64d0*/  IMAD.WIDE.U32 R28, R29, 0x4, R2.reuse ;  /* 0x000000041d1c7825 */ /* 0x100fe200078e0002 */
[C---:B--2---:R-:W-:Y:S02]  /*64e0*/  IADD3 R13, PT, PT, R15.reuse, 0x1300, RZ ;  /* 0x000013000f0d7810 */ /* 0x044fe40007ffe0ff */
[----:B0-----:R-:W-:Y:S01]  /*64f0*/  IADD3 R5, PT, PT, R15, 0x1200, RZ ;  /* 0x000012000f057810 */ /* 0x001fe20007ffe0ff */
[----:B------:R-:W-:Y:S01]  /*6500*/  IMAD.WIDE.U32 R36, R37, 0x4, R2 ;  /* 0x0000000425247825 */ /* 0x000fe200078e0002 */
[----:B------:R-:W-:-:S02]  /*6510*/  IADD3 R11, PT, PT, R15, 0x1400, RZ ;  /* 0x000014000f0b7810 */ /* 0x000fc40007ffe0ff */
[----:B------:R-:W-:Y:S01]  /*6520*/  IADD3 R9, PT, PT, R15, 0x1500, RZ ;  /* 0x000015000f097810 */ /* 0x000fe20007ffe0ff */
[--C-:B------:R-:W-:Y:S01]  /*6530*/  IMAD.WIDE.U32 R26, R27, 0x4, R2.reuse ;  /* 0x000000041b1a7825 */ /* 0x100fe200078e0002 */
[----:B------:R0:W-:Y:S01]  /*6540*/  STG.E desc[UR8][R36.64], R39 ;  /* 0x0000002724007986 */ /* 0x0001e2000c101908 */
[----:B------:R-:W-:Y:S02]  /*6550*/  IADD3 R7, PT, PT, R15, 0x1600, RZ ;  /* 0x000016000f077810 */ /* 0x000fe40007ffe0ff */
[--C-:B------:R-:W-:Y:S01]  /*6560*/  IMAD.WIDE.U32 R24, R25, 0x4, R2.reuse ;  /* 0x0000000419187825 */ /* 0x100fe200078e0002 */
[----:B------:R0:W-:Y:S01]  /*6570*/  STG.E desc[UR8][R34.64], R40 ;  /* 0x0000002822007986 */ /* 0x0001e2000c101908 */
[----:B------:R-:W-:Y:S02]  /*6580*/  IADD3 R87, PT, PT, R15, 0x1800, RZ ;  /* 0x000018000f577810 */ /* 0x000fe40007ffe0ff */
[----:B------:R-:W-:Y:S01]  /*6590*/  IMAD.WIDE.U32 R22, R23, 0x4, R2 ;  /* 0x0000000417167825 */ /* 0x000fe200078e0002 */
[----:B------:R0:W-:Y:S01]  /*65a0*/  STG.E desc[UR8][R32.64], R41 ;  /* 0x0000002920007986 */ /* 0x0001e2000c101908 */
[----:B------:R-:W-:-:S02]  /*65b0*/  IADD3 R149, PT, PT, R15, 0x1700, RZ ;  /* 0x000017000f957810 */ /* 0x000fc40007ffe0ff */
        /* <DEDUP_REMOVED lines=24> */
[----:B------:R0:W-:Y:S02]  /*6740*/  STG.E desc[UR8][R2.64], R83 ;  /* 0x0000005302007986 */ /* 0x0001e4000c101908 */
.L_x_7801:
        /* <DEDUP_REMOVED lines=8> */
.L_x_7782:
        /* <DEDUP_REMOVED lines=38> */
.L_x_7810:
[----:B------:R-:W-:Y:S02]  /*6a30*/  ISETP.NE.AND P0, PT, R0, RZ, PT ;  /* 0x000000ff0000720c */ /* 0x000fe40003f05270 */
[----:B-1----:R-:W-:-:S11]  /*6a40*/  FMNMX R5, R3, R4, !PT ;  /* 0x0000000403057209 */ /* 0x002fd60007800000 */
[----:B------:R-:W-:Y:S05]  /*6a50*/  @P0 BRA `(.L_x_7804) ;  /* 0x0000000000080947 */ /* 0x000fea0003800000 */
[----:B0-----:R-:W0:Y:S02]  /*6a60*/  LDC.64 R2, c[0x0][0x3f8] ;  /* 0x0000fe00ff027b82 */ /* 0x001e240000000a00 */
[----:B0-----:R1:W-:Y:S02]  /*6a70*/  REDG.E.MAX.S32.STRONG.GPU desc[UR8][R2.64], R5 ;  /* 0x000000050200798e */ /* 0x0013e4000d12e308 */
.L_x_7804:
[----:B------:R-:W-:Y:S05]  /*6a80*/  BSYNC B0 ;  /* 0x0000000000007941 */ /* 0x000fea0003800000 */
.L_x_7803:
        /* <DEDUP_REMOVED lines=11> */
[----:B0-2---:R-:W-:-:S07]  /*6b40*/  MOV R86, 0x6b60 ;  /* 0x00006b6000567802 */ /* 0x005fce0000000f00 */
[----:B-1----:R-:W-:Y:S05]  /*6b50*/  CALL.REL.NOINC `($__internal_96_$__cuda_sm20_rcp_rn_f32_slowpath) ;  /* 0x00000000005c7944 */ /* 0x002fea0003c00000 */
[----:B------:R-:W-:Y:S05]  /*6b60*/  BRA `(.L_x_7807) ;  /* 0x0000000000147947 */ /* 0x000fea0003800000 */
.L_x_7806:
[----:B------:R-:W3:Y:S01]  /*6b70*/  MUFU.RCP R0, UR10 ;  /* 0x0000000a00007d08 */ /* 0x000ee20008001000 */
[----:B012---:R-:W-:-:S05]  /*6b80*/  MOV R3, UR10 ;  /* 0x0000000a00037c02 */ /* 0x007fca0008000f00 */
[----:B---3--:R-:W-:-:S04]  /*6b90*/  FFMA R2, R0, R3, -1 ;  /* 0xbf80000000027423 */ /* 0x008fc80000000003 */
[----:B------:R-:W-:-:S04]  /*6ba0*/  FADD.FTZ R3, -R2, -RZ ;  /* 0x800000ff02037221 */ /* 0x000fc80000010100 */
[----:B------:R-:W-:-:S07]  /*6bb0*/  FFMA R0, R0, R3, R0 ;  /* 0x0000000300007223 */ /* 0x000fce0000000000 */
.L_x_7807:
[----:B------:R-:W0:Y:S02]  /*6bc0*/  LDC.64 R2, c[0x0][0x3f0] ;  /* 0x0000fc00ff027b82 */ /* 0x000e240000000a00 */
[----:B0-----:R-:W-:Y:S01]  /*6bd0*/  STG.E desc[UR8][R2.64], R0 ;  /* 0x0000000002007986 */ /* 0x001fe2000c101908 */
[----:B------:R-:W-:Y:S05]  /*6be0*/  EXIT ;  /* 0x000000000000794d */ /* 0x000fea0003800000 */
.L_x_7805:
[----:B------:R-:W-:Y:S02]  /*6bf0*/  MOV R6, 0x2 ;  /* 0x0000000200067802 */ /* 0x000fe40000000f00 */
[----:B------:R-:W-:Y:S02]  /*6c00*/  MOV R7, 0x1f ;  /* 0x0000001f00077802 */ /* 0x000fe40000000f00 */
[----:B------:R-:W-:-:S07]  /*6c10*/  MOV R5, 0xffffffff ;  /* 0xffffffff00057802 */ /* 0x000fce0000000f00 */
[----:B01----:R-:W-:Y:S05]  /*6c20*/  WARPSYNC.COLLECTIVE R5, `(.L_x_7808) ;  /* 0x0000000005087348 */ /* 0x003fea0003c00000 */
[----:B-1----:R1:W2:Y:S02]  /*6c30*/  SHFL.DOWN P0, R4, R2, R6, R7 ;  /* 0x0800000602047389 */ /* 0x0022a40000000007 */
[----:B012---:R-:W-:Y:S05]  /*6c40*/  ENDCOLLECTIVE ;  /* 0x000000000000791b */ /* 0x007fea0003800000 */
.L_x_7808:
[----:B------:R-:W-:Y:S02]  /*6c50*/  MOV R6, 0x1 ;  /* 0x0000000100067802 */ /* 0x000fe40000000f00 */
[----:B------:R-:W-:-:S04]  /*6c60*/  MOV R3, R4 ;  /* 0x0000000400037202 */ /* 0x000fc80000000f00 */
[----:B------:R-:W-:-:S04]  /*6c70*/  FMNMX R3, R3, R2, !PT ;  /* 0x0000000203037209 */ /* 0x000fc80007800000 */
[----:B------:R-:W-:-:S07]  /*6c80*/  MOV R2, R3 ;  /* 0x0000000300027202 */ /* 0x000fce0000000f00 */
[----:B------:R-:W-:Y:S05]  /*6c90*/  WARPSYNC.COLLECTIVE R5, `(.L_x_7809) ;  /* 0x0000000005087348 */ /* 0x000fea0003c00000 */
[----:B------:R0:W1:Y:S02]  /*6ca0*/  SHFL.DOWN P0, R4, R2, R6, R7 ;  /* 0x0800000602047389 */ /* 0x0000640000000007 */
[----:B01----:R-:W-:Y:S05]  /*6cb0*/  ENDCOLLECTIVE ;  /* 0x000000000000791b */ /* 0x003fea0003800000 */
.L_x_7809:
[----:B------:R-:W-:Y:S05]  /*6cc0*/  BRA `(.L_x_7810) ;  /* 0xfffffffc00587947 */ /* 0x000fea000383ffff */
        .weak           $__internal_96_$__cuda_sm20_rcp_rn_f32_slowpath
        .type           $__internal_96_$__cuda_sm20_rcp_rn_f32_slowpath,@function
        .size           $__internal_96_$__cuda_sm20_rcp_rn_f32_slowpath,(.L_x_12964 - $__internal_96_$__cuda_sm20_rcp_rn_f32_slowpath)
$__internal_96_$__cuda_sm20_rcp_rn_f32_slowpath:
        /* <DEDUP_REMOVED lines=15> */
.L_x_7812:
        /* <DEDUP_REMOVED lines=33> */
.L_x_7814:
[----:B------:R-:W0:Y:S02]  /*6fd0*/  MUFU.RCP R0, R0 ;  /* 0x0000000000007308 */ /* 0x000e240000001000 */
.L_x_7813:
[----:B------:R-:W-:Y:S05]  /*6fe0*/  BSYNC B1 ;  /* 0x0000000000017941 */ /* 0x000fea0003800000 */
.L_x_7811:
[----:B------:R-:W-:-:S04]  /*6ff0*/  MOV R87, 0x0 ;  /* 0x0000000000577802 */ /* 0x000fc80000000f00 */
[----:B0-----:R-:W-:Y:S05]  /*7000*/  RET.REL.NODEC R86 `(_ZN18transformer_engine13normalization19ln_fwd_tuned_kernelINS0_13Kernel_traitsI13__nv_bfloat16S3_S3_fjLj12800ELj2ELj1ELj4ELj4ENS0_18Kernel_traits_baseILj12800ES3_S3_S3_fjLj128EEEEEEEvNS0_19ForwardKernelParamsE) ;  /* 0xffffff8c56fc7950 */ /* 0x001fea0003c3ffff */
.L_x_7815:
        /* <DEDUP_REMOVED lines=15> */
.L_x_12964:


//--------------------- .text._ZN18transformer_engine13normalization19ln_fwd_tuned_kernelINS0_13Kernel_traitsIff6__halffjLj12800ELj2ELj1ELj4ELj4ENS0_18Kernel_traits_baseILj12800EffS3_fjLj128EEEEEEEvNS0_19ForwardKernelParamsE --------------------------
	.section	.text._ZN18transformer_engine13normalization19ln_fwd_tuned_kernelINS0_13Kernel_traitsIff6__halffjLj12800ELj2ELj1ELj4ELj4ENS0_18Kernel_traits_baseILj12800EffS3_fjLj128EEEEEEEvNS0_19ForwardKernelParamsE,"ax",@progbits
	.align	128
        .global         _ZN18transformer_engine13normalization19ln_fwd_tuned_kernelINS0_13Kernel_traitsIff6__halffjLj12800ELj2ELj1ELj4ELj4ENS0_18Kernel_traits_baseILj12800EffS3_fjLj128EEEEEEEvNS0_19ForwardKernelParamsE
        .type           _ZN18transformer_engine13normalization19ln_fwd_tuned_kernelINS0_13Kernel_traitsIff6__halffjLj12800ELj2ELj1ELj4ELj4ENS0_18Kernel_traits_baseILj12800EffS3_fjLj128EEEEEEEvNS0_19ForwardKernelParamsE,@function
        .size           _ZN18transformer_engine13normalization19ln_fwd_tuned_kernelINS0_13Kernel_traitsIff6__halffjLj12800ELj2ELj1ELj4ELj4ENS0_18Kernel_traits_baseILj12800EffS3_fjLj128EEEEEEEvNS0_19ForwardKernelParamsE,(.L_x_12965 - _ZN18transformer_engine13normalization19ln_fwd_tuned_kernelINS0_13Kernel_traitsIff6__halffjLj12800ELj2ELj1ELj4ELj4ENS0_18Kernel_traits_baseILj12800EffS3_fjLj128EEEEEEEvNS0_19ForwardKernelParamsE)
        .other          _ZN18transformer_engine13normalization19ln_fwd_tuned_kernelINS0_13Kernel_traitsIff6__halffjLj12800ELj2ELj1ELj4ELj4ENS0_18Kernel_traits_baseILj12800EffS3_fjLj128EEEEEEEvNS0_19ForwardKernelParamsE,@"STO_CUDA_ENTRY STV_DEFAULT"
_ZN18transformer_engine13normalization19ln_fwd_tuned_kernelINS0_13Kernel_traitsIff6__halffjLj12800ELj2ELj1ELj4ELj4ENS0_18Kernel_traits_baseILj12800EffS3_fjLj128EEEEEEEvNS0_19ForwardKernelParamsE:
.text._ZN18transformer_engine13normalization19ln_fwd_tuned_kernelINS0_13Kernel_traitsIff6__halffjLj12800ELj2ELj1ELj4ELj4ENS0_18Kernel_traits_baseILj12800EffS3_fjLj128EEEEEEEvNS0_19ForwardKernelParamsE:
        /* <DEDUP_REMOVED lines=183> */
.L_x_7834:
        /* <DEDUP_REMOVED lines=336> */
.L_x_7818:
[----:B------:R-:W-:Y:S05]  /*2070*/  BSYNC.RECONVERGENT B0 ;  /* 0x0000000000007941 */ /* 0x000fea0003800200 */
.L_x_7817:
        /* <DEDUP_REMOVED lines=14> */
.L_x_7820:
[----:B------:R-:W-:Y:S05]  /*2160*/  BSYNC.RECONVERGENT B0 ;  /* 0x0000000000007941 */ /* 0x000fea0003800200 */
.L_x_7819:
        /* <DEDUP_REMOVED lines=11> */
[----:B-----5:R-:W-:Y:S05]  /*2220*/  CALL.REL.NOINC `($__internal_97_$__cuda_sm20_rcp_rn_f32_slowpath) ;  /* 0x0000002c00a47944 */ /* 0x020fea0003c00000 */
[----:B------:R-:W-:Y:S05]  /*2230*/  BRA `(.L_x_7823) ;  /* 0x0000000000107947 */ /* 0x000fea0003800000 */
.L_x_7822:
[----:B------:R-:W0:Y:S02]  /*2240*/  MUFU.RCP R82, R105 ;  /* 0x0000006900527308 */ /* 0x000e240000001000 */
[----:B0-----:R-:W-:-:S04]  /*2250*/  FFMA R83, R105, R82, -1 ;  /* 0xbf80000069537423 */ /* 0x001fc80000000052 */
[----:B------:R-:W-:-:S04]  /*2260*/  FADD.FTZ R83, -R83, -RZ ;  /* 0x800000ff53537221 */ /* 0x000fc80000010100 */
[----:B------:R-:W-:-:S07]  /*2270*/  FFMA R151, R82, R83, R82 ;  /* 0x0000005352977223 */ /* 0x000fce0000000052 */
.L_x_7823:
[----:B------:R-:W-:Y:S05]  /*2280*/  BSYNC.RECONVERGENT B0 ;  /* 0x0000000000007941 */ /* 0x000fea0003800200 */
.L_x_7821:
        /* <DEDUP_REMOVED lines=20> */
[----:B-----5:R-:W-:Y:S05]  /*23d0*/  CALL.REL.NOINC `($__internal_97_$__cuda_sm20_rcp_rn_f32_slowpath) ;  /* 0x0000002c00387944 */ /* 0x020fea0003c00000 */
[----:B------:R-:W-:Y:S05]  /*23e0*/  BRA `(.L_x_7826) ;  /* 0x0000000000107947 */ /* 0x000fea0003800000 */
.L_x_7825:
[----:B------:R-:W0:Y:S02]  /*23f0*/  MUFU.RCP R151, R150 ;  /* 0x0000009600977308 */ /* 0x000e240000001000 */
[----:B0-----:R-:W-:-:S04]  /*2400*/  FFMA R82, R150, R151, -1 ;  /* 0xbf80000096527423 */ /* 0x001fc80000000097 */
[----:B------:R-:W-:-:S04]  /*2410*/  FADD.FTZ R82, -R82, -RZ ;  /* 0x800000ff52527221 */ /* 0x000fc80000010100 */
[----:B------:R-:W-:-:S07]  /*2420*/  FFMA R151, R151, R82, R151 ;  /* 0x0000005297977223 */ /* 0x000fce0000000097 */
.L_x_7826:
[----:B------:R-:W-:Y:S05]  /*2430*/  BSYNC.RECONVERGENT B0 ;  /* 0x0000000000007941 */ /* 0x000fea0003800200 */
.L_x_7824:
        /* <DEDUP_REMOVED lines=35> */
.L_x_7828:
[----:B------:R-:W-:Y:S05]  /*2670*/  BSYNC.RECONVERGENT B0 ;  /* 0x0000000000007941 */ /* 0x000fea0003800200 */
.L_x_7827:
        /* <DEDUP_REMOVED lines=38> */
.L_x_7830:
[----:B0-----:R-:W2:Y:S04]  /*28e0*/  LDG.E.STRONG.GPU R105, desc[UR8][R80.64] ;  /* 0x0000000850697981 */ /* 0x001ea8000c1ef900 */
[----:B--2---:R-:W-:Y:S01]  /*28f0*/  CCTL.IVALL ;  /* 0x00000000ff00798f */ /* 0x004fe20002000000 */
[----:B------:R-:W-:Y:S05]  /*2900*/  YIELD ;  /* 0x0000000000007946 */ /* 0x000fea0003800000 */
[----:B------:R-:W-:-:S13]  /*2910*/  ISETP.NE.AND P2, PT, R105, R148, PT ;  /* 0x000000946900720c */ /* 0x000fda0003f45270 */
[----:B------:R-:W-:Y:S05]  /*2920*/  @P2 BRA `(.L_x_7830) ;  /* 0xfffffffc00ec2947 */ /* 0x000fea000383ffff */
.L_x_7829:
        /* <DEDUP_REMOVED lines=17> */
[----:B012--5:R-:W-:Y:S05]  /*2a40*/  CALL.REL.NOINC `($__internal_97_$__cuda_sm20_rcp_rn_f32_slowpath) ;  /* 0x00000024009c7944 */ /* 0x027fea0003c00000 */
[----:B------:R-:W-:Y:S05]  /*2a50*/  BRA `(.L_x_7833) ;  /* 0x0000000000107947 */ /* 0x000fea0003800000 */
.L_x_7832:
[----:B------:R-:W3:Y:S02]  /*2a60*/  MUFU.RCP R151, R152 ;  /* 0x0000009800977308 */ /* 0x000ee40000001000 */
[----:B---3--:R-:W-:-:S04]  /*2a70*/  FFMA R82, R152, R151, -1 ;  /* 0xbf80000098527423 */ /* 0x008fc80000000097 */
[----:B------:R-:W-:-:S04]  /*2a80*/  FADD.FTZ R82, -R82, -RZ ;  /* 0x800000ff52527221 */ /* 0x000fc80000010100 */
[----:B------:R-:W-:-:S07]  /*2a90*/  FFMA R151, R151, R82, R151 ;  /* 0x0000005297977223 */ /* 0x000fce0000000097 */
.L_x_7833:
[----:B------:R-:W-:Y:S05]  /*2aa0*/  BSYNC.RECONVERGENT B0 ;  /* 0x0000000000007941 */ /* 0x000fea0003800200 */
.L_x_7831:
        /* <DEDUP_REMOVED lines=198> */
[----:B------:R-:W-:-:S02]  /*3710*/  F2FP.F16.F32.PACK_AB R75, RZ, R75 ;  /* 0x0000004bff4b723e */ /* 0x000fc400000000ff */
[----:B------:R-:W-:Y:S01]  /*3720*/  @P1 FMNMX R0, R0, |R77|, !PT ;  /* 0x4000004d00001209 */ /* 0x000fe20007800000 */
[----:B------:R-:W-:Y:S01]  /*3730*/  @P2 FMUL R77, R77, UR10 ;  /* 0x0000000a4d4d2c20 */ /* 0x000fe20008400000 */
[----:B------:R-:W-:Y:S02]  /*3740*/  F2FP.F16.F32.PACK_AB R69, RZ, R69 ;  /* 0x00000045ff45723e */ /* 0x000fe400000000ff */
        /* <DEDUP_REMOVED lines=12> */
[----:B------:R-:W-:-:S02]  /*3810*/  F2FP.F16.F32.PACK_AB R77, RZ, R77 ;  /* 0x0000004dff4d723e */ /* 0x000fc400000000ff */
        /* <DEDUP_REMOVED lines=10> */
[----:B------:R-:W-:Y:S01]  /*38c0*/  F2FP.F16.F32.PACK_AB R75, RZ, R75 ;  /* 0x0000004bff4b723e */ /* 0x000fe200000000ff */
        /* <DEDUP_REMOVED lines=9> */
[----:B------:R-:W-:Y:S01]  /*3960*/  F2FP.F16.F32.PACK_AB R71, RZ, R71 ;  /* 0x00000047ff47723e */ /* 0x000fe200000000ff */
        /* <DEDUP_REMOVED lines=9> */
[----:B------:R-:W-:Y:S01]  /*3a00*/  F2FP.F16.F32.PACK_AB R73, RZ, R73 ;  /* 0x00000049ff49723e */ /* 0x000fe200000000ff */
[----:B------:R1:W-:Y:S01]  /*3a10*/  STG.E.U16 desc[UR8][R68.64], R66 ;  /* 0x0000004244007986 */ /* 0x0003e2000c101508 */
[----:B------:R-:W-:Y:S02]  /*3a20*/  F2FP.F16.F32.PACK_AB R77, RZ, R77 ;  /* 0x0000004dff4d723e */ /* 0x000fe400000000ff */
        /* <DEDUP_REMOVED lines=15> */
[----:B------:R-:W-:Y:S01]  /*3b20*/  F2FP.F16.F32.PACK_AB R63, RZ, R63 ;  /* 0x0000003fff3f723e */ /* 0x000fe200000000ff */
[----:B------:R-:W-:Y:S01]  /*3b30*/  FFMA R75, R21, R62, R135 ;  /* 0x0000003e154b7223 */ /* 0x000fe20000000087 */
[----:B------:R-:W-:Y:S01]  /*3b40*/  @P1 FMNMX R0, R0, |R67|, !PT ;  /* 0x4000004300001209 */ /* 0x000fe20007800000 */
[----:B------:R1:W-:Y:S01]  /*3b50*/  STG.E.U16 desc[UR8][R68.64], R77 ;  /* 0x0000004d44007986 */ /* 0x0003e2000c101508 */
[----:B------:R-:W-:-:S02]  /*3b60*/  @P2 FMUL R67, R67, UR10 ;  /* 0x0000000a43432c20 */ /* 0x000fc40008400000 */
[----:B------:R-:W-:Y:S01]  /*3b70*/  @P1 FMNMX R0, R0, |R71|, !PT ;  /* 0x4000004700001209 */ /* 0x000fe20007800000 */
[----:B------:R-:W-:Y:S02]  /*3b80*/  @P2 FMUL R71, R71, UR10 ;  /* 0x0000000a47472c20 */ /* 0x000fe40008400000 */
[----:B------:R-:W-:Y:S01]  /*3b90*/  F2FP.F16.F32.PACK_AB R67, RZ, R67 ;  /* 0x00000043ff43723e */ /* 0x000fe200000000ff */
        /* <DEDUP_REMOVED lines=10> */
[----:B------:R-:W-:Y:S02]  /*3c40*/  F2FP.F16.F32.PACK_AB R71, RZ, R71 ;  /* 0x00000047ff47723e */ /* 0x000fe400000000ff */
[----:B------:R-:W-:Y:S01]  /*3c50*/  @P1 FMNMX R0, R0, |R75|, !PT ;  /* 0x4000004b00001209 */ /* 0x000fe20007800000 */
[----:B------:R-:W-:Y:S01]  /*3c60*/  @P2 FMUL R75, R75, UR10 ;  /* 0x0000000a4b4b2c20 */ /* 0x000fe20008400000 */
[----:B------:R-:W-:Y:S02]  /*3c70*/  F2FP.F16.F32.PACK_AB R73, RZ, R73 ;  /* 0x00000049ff49723e */ /* 0x000fe400000000ff */
[----:B------:R-:W-:Y:S01]  /*3c80*/  IADD3 R77, PT, PT, R70, 0x2300, RZ ;  /* 0x00002300464d7810 */ /* 0x000fe20007ffe0ff */
[----:B0-----:R-:W-:-:S04]  /*3c90*/  IMAD.WIDE.U32 R50, R63, 0x2, R80 ;  /* 0x000000023f327825 */ /* 0x001fc800078e0050 */
        /* <DEDUP_REMOVED lines=242> */
.L_x_7816:
        /* <DEDUP_REMOVED lines=38> */
.L_x_7842:
[----:B------:R-:W-:Y:S02]  /*4e20*/  ISETP.NE.AND P0, PT, R148, RZ, PT ;  /* 0x000000ff9400720c */ /* 0x000fe40003f05270 */
[----:B--2---:R-:W-:-:S11]  /*4e30*/  FMNMX R5, R3, R2, !PT ;  /* 0x0000000203057209 */ /* 0x004fd60007800000 */
[----:B------:R-:W-:Y:S05]  /*4e40*/  @P0 BRA `(.L_x_7836) ;  /* 0x0000000000080947 */ /* 0x000fea0003800000 */
[----:B0-----:R-:W0:Y:S02]  /*4e50*/  LDC.64 R2, c[0x0][0x3f8] ;  /* 0x0000fe00ff027b82 */ /* 0x001e240000000a00 */
[----:B0-----:R2:W-:Y:S02]  /*4e60*/  REDG.E.MAX.S32.STRONG.GPU desc[UR8][R2.64], R5 ;  /* 0x000000050200798e */ /* 0x0015e4000d12e308 */
.L_x_7836:
[----:B------:R-:W-:Y:S05]  /*4e70*/  BSYNC B0 ;  /* 0x0000000000007941 */ /* 0x000fea0003800000 */
.L_x_7835:
        /* <DEDUP_REMOVED lines=12> */
[----:B012---:R-:W-:Y:S05]  /*4f40*/  CALL.REL.NOINC `($__internal_97_$__cuda_sm20_rcp_rn_f32_slowpath) ;  /* 0x00000000005c7944 */ /* 0x007fea0003c00000 */
[----:B------:R-:W-:Y:S05]  /*4f50*/  BRA `(.L_x_7839) ;  /* 0x0000000000147947 */ /* 0x000fea0003800000 */
.L_x_7838:
[----:B------:R-:W3:Y:S01]  /*4f60*/  MUFU.RCP R151, UR10 ;  /* 0x0000000a00977d08 */ /* 0x000ee20008001000 */
[----:B------:R-:W-:-:S05]  /*4f70*/  MOV R0, UR10 ;  /* 0x0000000a00007c02 */ /* 0x000fca0008000f00 */
[----:B---3--:R-:W-:-:S04]  /*4f80*/  FFMA R0, R151, R0, -1 ;  /* 0xbf80000097007423 */ /* 0x008fc80000000000 */
[----:B------:R-:W-:-:S04]  /*4f90*/  FADD.FTZ R0, -R0, -RZ ;  /* 0x800000ff00007221 */ /* 0x000fc80000010100 */
[----:B------:R-:W-:-:S07]  /*4fa0*/  FFMA R151, R151, R0, R151 ;  /* 0x0000000097977223 */ /* 0x000fce0000000097 */
.L_x_7839:
[----:B0-2---:R-:W0:Y:S02]  /*4fb0*/  LDC.64 R2, c[0x0][0x3f0] ;  /* 0x0000fc00ff027b82 */ /* 0x005e240000000a00 */
[----:B0-----:R-:W-:Y:S01]  /*4fc0*/  STG.E desc[UR8][R2.64], R151 ;  /* 0x0000009702007986 */ /* 0x001fe2000c101908 */
[----:B------:R-:W-:Y:S05]  /*4fd0*/  EXIT ;  /* 0x000000000000794d */ /* 0x000fea0003800000 */
.L_x_7837:
[----:B------:R-:W-:Y:S02]  /*4fe0*/  MOV R5, 0x2 ;  /* 0x0000000200057802 */ /* 0x000fe40000000f00 */
[----:B------:R-:W-:Y:S02]  /*4ff0*/  MOV R7, 0x1f ;  /* 0x0000001f00077802 */ /* 0x000fe40000000f00 */
[----:B------:R-:W-:-:S07]  /*5000*/  MOV R4, 0xffffffff ;  /* 0xffffffff00047802 */ /* 0x000fce0000000f00 */
[----:B012---:R-:W-:Y:S05]  /*5010*/  WARPSYNC.COLLECTIVE R4, `(.L_x_7840) ;  /* 0x0000000004087348 */ /* 0x007fea0003c00000 */
[----:B0-2---:R0:W2:Y:S02]  /*5020*/  SHFL.DOWN P0, R2, R0, R5, R7 ;  /* 0x0800000500027389 */ /* 0x0050a40000000007 */
[----:B012---:R-:W-:Y:S05]  /*5030*/  ENDCOLLECTIVE ;  /* 0x000000000000791b */ /* 0x007fea0003800000 */
.L_x_7840:
[----:B------:R-:W-:Y:S02]  /*5040*/  MOV R5, 0x1 ;  /* 0x0000000100057802 */ /* 0x000fe40000000f00 */
[----:B------:R-:W-:-:S04]  /*5050*/  MOV R3, R2 ;  /* 0x0000000200037202 */ /* 0x000fc80000000f00 */
[----:B------:R-:W-:-:S04]  /*5060*/  FMNMX R3, R3, R0, !PT ;  /* 0x0000000003037209 */ /* 0x000fc80007800000 */
[----:B------:R-:W-:-:S07]  /*5070*/  MOV R0, R3 ;  /* 0x0000000300007202 */ /* 0x000fce0000000f00 */
[----:B------:R-:W-:Y:S05]  /*5080*/  WARPSYNC.COLLECTIVE R4, `(.L_x_7841) ;  /* 0x0000000004087348 */ /* 0x000fea0003c00000 */
[----:B------:R0:W1:Y:S02]  /*5090*/  SHFL.DOWN P0, R2, R0, R5, R7 ;  /* 0x0800000500027389 */ /* 0x0000640000000007 */
[----:B01----:R-:W-:Y:S05]  /*50a0*/  ENDCOLLECTIVE ;  /* 0x000000000000791b */ /* 0x003fea0003800000 */
.L_x_7841:
[----:B------:R-:W-:Y:S05]  /*50b0*/  BRA `(.L_x_7842) ;  /* 0xfffffffc00587947 */ /* 0x000fea000383ffff */
        .weak           $__internal_97_$__cuda_sm20_rcp_rn_f32_slowpath
        .type           $__internal_97_$__cuda_sm20_rcp_rn_f32_slowpath,@function
        .size           $__internal_97_$__cuda_sm20_rcp_rn_f32_slowpath,(.L_x_12965 - $__internal_97_$__cuda_sm20_rcp_rn_f32_slowpath)
$__internal_97_$__cuda_sm20_rcp_rn_f32_slowpath:
        /* <DEDUP_REMOVED lines=15> */
.L_x_7844:
        /* <DEDUP_REMOVED lines=33> */
.L_x_7846:
[----:B------:R-:W0:Y:S02]  /*53c0*/  MUFU.RCP R82, R82 ;  /* 0x0000005200527308 */ /* 0x000e240000001000 */
.L_x_7845:
[----:B------:R-:W-:Y:S05]  /*53d0*/  BSYNC B1 ;  /* 0x0000000000017941 */ /* 0x000fea0003800000 */
.L_x_7843:
[----:B0-----:R-:W-:Y:S02]  /*53e0*/  MOV R151, R82 ;  /* 0x0000005200977202 */ /* 0x001fe40000000f00 */
[----:B------:R-:W-:Y:S01]  /*53f0*/  MOV R82, R83 ;  /* 0x0000005300527202 */ /* 0x000fe20000000f00 */
[----:B------:R-:W-:-:S04]  /*5400*/  HFMA2 R83, -RZ, RZ, 0, 0 ;  /* 0x00000000ff537431 */ /* 0x000fc800000001ff */
[----:B------:R-:W-:Y:S05]  /*5410*/  RET.REL.NODEC R82 `(_ZN18transformer_engine13normalization19ln_fwd_tuned_kernelINS0_13Kernel_traitsIff6__halffjLj12800ELj2ELj1ELj4ELj4ENS0_18Kernel_traits_baseILj12800EffS3_fjLj128EEEEEEEvNS0_19ForwardKernelParamsE) ;  /* 0xffffffa852f87950 */ /* 0x000fea0003c3ffff */
.L_x_7847:
        /* <DEDUP_REMOVED lines=14> */
.L_x_12965:


//--------------------- .text._ZN18transformer_engine13normalization19ln_fwd_tuned_kernelINS0_13Kernel_traitsI6__halfS3_S3_fjLj12800ELj2ELj1ELj4ELj4ENS0_18Kernel_traits_baseILj12800ES3_S3_S3_fjLj128EEEEEEEvNS0_19ForwardKernelParamsE --------------------------
	.section	.text._ZN18transformer_engine13normalization19ln_fwd_tuned_kernelINS0_13Kernel_traitsI6__halfS3_S3_fjLj12800ELj2ELj1ELj4ELj4ENS0_18Kernel_traits_baseILj12800ES3_S3_S3_fjLj128EEEEEEEvNS0_19ForwardKernelParamsE,"ax",@progbits
	.align	128
        .global         _ZN18transformer_engine13normalization19ln_fwd_tuned_kernelINS0_13Kernel_traitsI6__halfS3_S3_fjLj12800ELj2ELj1ELj4ELj4ENS0_18Kernel_traits_baseILj12800ES3_S3_S3_fjLj128EEEEEEEvNS0_19ForwardKernelParamsE
        .type           _ZN18transformer_engine13normalization19ln_fwd_tuned_kernelINS0_13Kernel_traitsI6__halfS3_S3_fjLj12800ELj2ELj1ELj4ELj4ENS0_18Kernel_traits_baseILj12800ES3_S3_S3_fjLj128EEEEEEEvNS0_19ForwardKernelParamsE,@function
        .size           _ZN18transformer_engine13normalization19ln_fwd_tuned_kernelINS0_13Kernel_traitsI6__halfS3_S3_fjLj12800ELj2ELj1ELj4ELj4ENS0_18Kernel_traits_baseILj12800ES3_S3_S3_fjLj128EEEEEEEvNS0_19ForwardKernelParamsE,(.L_x_12966 - _ZN18transformer_engine13normalization19ln_fwd_tuned_kernelINS0_13Kernel_traitsI6__halfS3_S3_fjLj12800ELj2ELj1ELj4ELj4ENS0_18Kernel_traits_baseILj12800ES3_S3_S3_fjLj128EEEEEEEvNS0_19ForwardKernelParamsE)
        .other          _ZN18transformer_engine13normalization19ln_fwd_tuned_kernelINS0_13Kernel_traitsI6__halfS3_S3_fjLj12800ELj2ELj1ELj4ELj4ENS0_18Kernel_traits_baseILj12800ES3_S3_S3_fjLj128EEEEEEEvNS0_19ForwardKernelParamsE,@"STO_CUDA_ENTRY STV_DEFAULT"
_ZN18transformer_engine13normalization19ln_fwd_tuned_kernelINS0_13Kernel_traitsI6__halfS3_S3_fjLj12800ELj2ELj1ELj4ELj4ENS0_18Kernel_traits_baseILj12800ES3_S3_S3_fjLj128EEEEEEEvNS0_19ForwardKernelParamsE:
.text._ZN18transformer_engine13normalization19ln_fwd_tuned_kernelINS0_13Kernel_traitsI6__halfS3_S3_fjLj12800ELj2ELj1ELj4ELj4ENS0_18Kernel_traits_baseILj12800ES3_S3_S3_fjLj128EEEEEEEvNS0_19ForwardKernelParamsE:
        /* <DEDUP_REMOVED lines=22> */
[----:B------:R0:W5:Y:S01]  /*0160*/  LDG.E R5, desc[UR8][R40.64] ;  /* 0x0000000828057981 */ /* 0x000162000c1e1900 */
[----:B-1----:R-:W-:-:S03]  /*0170*/  IMAD.WIDE.U32 R56, R0, 0x4, R56 ;  /* 0x0000000400387825 */ /* 0x002fc600078e0038 */
        /* <DEDUP_REMOVED lines=49> */
[----:B------:R-:W-:-:S02]  /*0490*/  LOP3.LUT R55, R92, 0x1, RZ, 0xc0, !PT ;  /* 0x000000015c377812 */ /* 0x000fc400078ec0ff */
[----:B------:R-:W-:-:S04]  /*04a0*/  LOP3.LUT R112, R93, 0x1f, RZ, 0xc0, !PT ;  /* 0x0000001f5d707812 */ /* 0x000fc800078ec0ff */
[----:B------:R-:W-:Y:S02]  /*04b0*/  LOP3.LUT P0, RZ, R112, R55, RZ, 0xfc, !PT ;  /* 0x0000003770ff7212 */ /* 0x000fe4000780fcff */
[----:B------:R-:W-:Y:S02]  /*04c0*/  MOV R55, RZ ;  /* 0x000000ff00377202 */ /* 0x000fe40000000f00 */
[----:B------:R-:W-:Y:S02]  /*04d0*/  ISETP.LT.U32.AND P0, PT, R93, 0x20, !P0 ;  /* 0x000000205d00780c */ /* 0x000fe40004701070 */
[----:B------:R-:W-:Y:S01]  /*04e0*/  MOV R4, RZ ;  /* 0x000000ff00047202 */ /* 0x000fe20000000f00 */
[----:B0-----:R-:W-:-:S11]  /*04f0*/  UPLOP3.LUT UP1, UPT, UPT, UPT, UPT, 0x40, 0x4 ;  /* 0x000000000004789c */ /* 0x001fd60003f2e870 */
.L_x_7868:
[----:B------:R-:W0:Y:S01]  /*0500*/  LDC.64 R56, c[0x0][0x390] ;  /* 0x0000e400ff387b82 */ /* 0x000e220000000a00 */
[----:B------:R-:W-:-:S05]  /*0510*/  IMAD R69, R3, 0x1900, R0 ;  /* 0x0000190003457824 */ /* 0x000fca00078e0200 */
[C---:B------:R-:W-:Y:S02]  /*0520*/  IADD3 R73, PT, PT, R69.reuse, 0x100, RZ ;  /* 0x0000010045497810 */ /* 0x040fe40007ffe0ff */
[C---:B------:R-:W-:Y:S01]  /*0530*/  IADD3 R65, PT, PT, R69.reuse, 0x200, RZ ;  /* 0x0000020045417810 */ /* 0x040fe20007ffe0ff */
[----:B0-----:R-:W-:-:S04]  /*0540*/  IMAD.WIDE.U32 R74, R69, 0x4, R56 ;  /* 0x00000004454a7825 */ /* 0x001fc800078e0038 */
[--C-:B------:R-:W-:Y:S02]  /*0550*/  IMAD.WIDE.U32 R72, R73, 0x4, R56.reuse ;  /* 0x0000000449487825 */ /* 0x100fe400078e0038 */
[----:B------:R-:W2:Y:S04]  /*0560*/  LDG.E R74, desc[UR8][R74.64] ;  /* 0x000000084a4a7981 */ /* 0x000ea8000c1e1900 */
[----:B------:R-:W3:Y:S01]  /*0570*/  LDG.E R72, desc[UR8][R72.64] ;  /* 0x0000000848487981 */ /* 0x000ee2000c1e1900 */
[----:B------:R-:W-:Y:S01]  /*0580*/  IMAD.WIDE.U32 R64, R65, 0x4, R56 ;  /* 0x0000000441407825 */ /* 0x000fe200078e0038 */
        /* <DEDUP_REMOVED lines=57> */
[----:B------:R-:W-:-:S05]  /*0920*/  IADD3 R65, PT, PT, R69, 0x1600, RZ ;  /* 0x0000160045417810 */ /* 0x000fca0007ffe0ff */
[----:B------:R-:W4:Y:S01]  /*0930*/  LDG.E R62, desc[UR8][R62.64] ;  /* 0x000000083e3e7981 */ /* 0x000f22000c1e1900 */
[----:B------:R-:W-:Y:S01]  /*0940*/  IMAD.WIDE.U32 R64, R65, 0x4, R56 ;  /* 0x0000000441407825 */ /* 0x000fe200078e0038 */
[----:B0-----:R-:W-:-:S05]  /*0950*/  IADD3 R67, PT, PT, R69, 0x1700, RZ ;  /* 0x0000170045437810 */ /* 0x001fca0007ffe0ff */
[----:B------:R-:W4:Y:S01]  /*0960*/  LDG.E R64, desc[UR8][R64.64] ;  /* 0x0000000840407981 */ /* 0x000f22000c1e1900 */
[----:B------:R-:W-:Y:S01]  /*0970*/  IMAD.WIDE.U32 R66, R67, 0x4, R56 ;  /* 0x0000000443427825 */ /* 0x000fe200078e0038 */
[----:B------:R-:W-:-:S05]  /*0980*/  IADD3 R69, PT, PT, R69, 0x1800, RZ ;  /* 0x0000180045457810 */ /* 0x000fca0007ffe0ff */
[----:B------:R-:W4:Y:S01]  /*0990*/  LDG.E R66, desc[UR8][R66.64] ;  /* 0x0000000842427981 */ /* 0x000f22000c1e1900 */
[----:B------:R-:W-:-:S05]  /*09a0*/  IMAD.WIDE.U32 R68, R69, 0x4, R56 ;  /* 0x0000000445447825 */ /* 0x000fca00078e0038 */
[----:B------:R0:W4:Y:S01]  /*09b0*/  LDG.E R111, desc[UR8][R68.64] ;  /* 0x00000008446f7981 */ /* 0x000122000c1e1900 */
[----:B------:R-:W-:Y:S01]  /*09c0*/  ISETP.NE.AND P1, PT, R112, RZ, PT ;  /* 0x000000ff7000720c */ /* 0x000fe20003f25270 */
[----:B------:R-:W-:Y:S01]  /*09d0*/  BSSY.RECONVERGENT B0, `(.L_x_7849) ;  /* 0x00000ec000007945 */ /* 0x000fe20003800200 */
[----:B------:R-:W-:Y:S02]  /*09e0*/  HFMA2 R112, -RZ, RZ, 0, 0 ;  /* 0x00000000ff707431 */ /* 0x000fe400000001ff */
[--C-:B--2---:R-:W-:Y:S02]  /*09f0*/  HADD2.F32 R56, -RZ, R74.reuse.H0_H0 ;  /* 0x2000004aff387230 */ /* 0x104fe40000004100 */
[----:B------:R-:W-:Y:S02]  /*0a00*/  HADD2.F32 R57, -RZ, R74.H1_H1 ;  /* 0x3000004aff397230 */ /* 0x000fe40000004100 */
[--C-:B---3--:R-:W-:Y:S02]  /*0a10*/  HADD2.F32 R58, -RZ, R72.reuse.H0_H0 ;  /* 0x20000048ff3a7230 */ /* 0x108fe40000004100 */
[----:B-1----:R-:W-:Y:S01]  /*0a20*/  FADD R60, RZ, R56 ;  /* 0x00000038ff3c7221 */ /* 0x002fe20000000000 */
[----:B------:R-:W-:-:S03]  /*0a30*/  HADD2.F32 R59, -RZ, R72.H1_H1 ;  /* 0x30000048ff3b7230 */ /* 0x000fc60000004100 */
[----:B------:R-:W-:Y:S01]  /*0a40*/  FADD R61, R57, R60 ;  /* 0x0000003c393d7221 */ /* 0x000fe20000000000 */
[----:B----4-:R-:W-:-:S03]  /*0a50*/  HADD2.F32 R60, -RZ, R70.H0_H0 ;  /* 0x20000046ff3c7230 */ /* 0x010fc60000004100 */
[----:B------:R-:W-:Y:S01]  /*0a60*/  FADD R72, R58, R61 ;  /* 0x0000003d3a487221 */ /* 0x000fe20000000000 */
[----:B------:R-:W-:Y:S02]  /*0a70*/  HADD2.F32 R61, -RZ, R70.H1_H1 ;  /* 0x30000046ff3d7230 */ /* 0x000fe40000004100 */
[--C-:B0-----:R-:W-:Y:S02]  /*0a80*/  HADD2.F32 R68, -RZ, R0.reuse.H0_H0 ;  /* 0x20000000ff447230 */ /* 0x101fe40000004100 */
[----:B------:R-:W-:Y:S01]  /*0a90*/  FADD R63, R59, R72 ;  /* 0x000000483b3f7221 */ /* 0x000fe20000000000 */
[----:B------:R-:W-:-:S03]  /*0aa0*/  HADD2.F32 R69, -RZ, R0.H1_H1 ;  /* 0x30000000ff457230 */ /* 0x000fc60000004100 */
[----:B------:R-:W-:-:S04]  /*0ab0*/  FADD R70, R60, R63 ;  /* 0x0000003f3c467221 */ /* 0x000fc80000000000 */
[----:B------:R-:W-:Y:S01]  /*0ac0*/  FADD R63, R61, R70 ;  /* 0x000000463d3f7221 */ /* 0x000fe20000000000 */
[--C-:B------:R-:W-:Y:S02]  /*0ad0*/  HADD2.F32 R70, -RZ, R71.reuse.H0_H0 ;  /* 0x20000047ff467230 */ /* 0x100fe40000004100 */
[----:B------:R-:W-:Y:S02]  /*0ae0*/  HADD2.F32 R71, -RZ, R71.H1_H1 ;  /* 0x30000047ff477230 */ /* 0x000fe40000004100 */
[----:B------:R-:W-:Y:S01]  /*0af0*/  FADD R0, R68, R63 ;  /* 0x0000003f44007221 */ /* 0x000fe20000000000 */
[--C-:B------:R-:W-:Y:S02]  /*0b00*/  HADD2.F32 R72, -RZ, R73.reuse.H0_H0 ;  /* 0x20000049ff487230 */ /* 0x100fe40000004100 */
[----:B------:R-:W-:Y:S02]  /*0b10*/  HADD2.F32 R73, -RZ, R73.H1_H1 ;  /* 0x30000049ff497230 */ /* 0x000fe40000004100 */
[----:B------:R-:W-:Y:S01]  /*0b20*/  FADD R63, R69, R0 ;  /* 0x00000000453f7221 */ /* 0x000fe20000000000 */
[----:B------:R-:W-:-:S02]  /*0b30*/  HADD2.F32 R74, -RZ, R75.H0_H0 ;  /* 0x2000004bff4a7230 */ /* 0x000fc40000004100 */
        /* <DEDUP_REMOVED lines=213> */
.L_x_7850:
[----:B------:R-:W-:Y:S05]  /*1890*/  BSYNC.RECONVERGENT B0 ;  /* 0x0000000000007941 */ /* 0x000fea0003800200 */
.L_x_7849:
        /* <DEDUP_REMOVED lines=13> */
.L_x_7852:
[----:B------:R-:W-:Y:S05]  /*1970*/  BSYNC.RECONVERGENT B0 ;  /* 0x0000000000007941 */ /* 0x000fea0003800200 */
.L_x_7851:
        /* <DEDUP_REMOVED lines=11> */
[----:B-----5:R-:W-:Y:S05]  /*1a30*/  CALL.REL.NOINC `($__internal_98_$__cuda_sm20_rcp_rn_f32_slowpath) ;  /* 0x0000004c00047944 */ /* 0x020fea0003c00000 */
[----:B------:R-:W-:Y:S05]  /*1a40*/  BRA `(.L_x_7855) ;  /* 0x0000000000107947 */ /* 0x000fea0003800000 */
.L_x_7854:
[----:B------:R-:W0:Y:S02]  /*1a50*/  MUFU.RCP R67, R66 ;  /* 0x0000004200437308 */ /* 0x000e240000001000 */
[----:B0-----:R-:W-:-:S04]  /*1a60*/  FFMA R0, R66, R67, -1 ;  /* 0xbf80000042007423 */ /* 0x001fc80000000043 */
[----:B------:R-:W-:-:S04]  /*1a70*/  FADD.FTZ R0, -R0, -RZ ;  /* 0x800000ff00007221 */ /* 0x000fc80000010100 */
[----:B------:R-:W-:-:S07]  /*1a80*/  FFMA R0, R67, R0, R67 ;  /* 0x0000000043007223 */ /* 0x000fce0000000043 */
.L_x_7855:
[----:B------:R-:W-:Y:S05]  /*1a90*/  BSYNC.RECONVERGENT B0 ;  /* 0x0000000000007941 */ /* 0x000fea0003800200 */
.L_x_7853:
        /* <DEDUP_REMOVED lines=20> */
[----:B-----5:R-:W-:Y:S05]  /*1be0*/  CALL.REL.NOINC `($__internal_98_$__cuda_sm20_rcp_rn_f32_slowpath) ;  /* 0x0000004800987944 */ /* 0x020fea0003c00000 */
[----:B------:R-:W-:Y:S05]  /*1bf0*/  BRA `(.L_x_7858) ;  /* 0x0000000000107947 */ /* 0x000fea0003800000 */
.L_x_7857:
[----:B------:R-:W0:Y:S02]  /*1c00*/  MUFU.RCP R0, R115 ;  /* 0x0000007300007308 */ /* 0x000e240000001000 */
[----:B0-----:R-:W-:-:S04]  /*1c10*/  FFMA R64, R115, R0, -1 ;  /* 0xbf80000073407423 */ /* 0x001fc80000000000 */
[----:B------:R-:W-:-:S04]  /*1c20*/  FADD.FTZ R113, -R64, -RZ ;  /* 0x800000ff40717221 */ /* 0x000fc80000010100 */
[----:B------:R-:W-:-:S07]  /*1c30*/  FFMA R0, R0, R113, R0 ;  /* 0x0000007100007223 */ /* 0x000fce0000000000 */
.L_x_7858:
[----:B------:R-:W-:Y:S05]  /*1c40*/  BSYNC.RECONVERGENT B0 ;  /* 0x0000000000007941 */ /* 0x000fea0003800200 */
.L_x_7856:
[----:B------:R-:W0:Y:S01]  /*1c50*/  S2R R64, SR_TID.X ;  /* 0x0000000000407919 */ /* 0x000e220000002100 */
[----:B------:R-:W1:Y:S01]  /*1c60*/  LDCU UR7, c[0x0][0x380] ;  /* 0x00007000ff0777ac */ /* 0x000e620008000800 */
[----:B------:R-:W-:Y:S01]  /*1c70*/  ISETP.NE.AND P3, PT, R65, RZ, PT ;  /* 0x000000ff4100720c */ /* 0x000fe20003f65270 */
[----:B------:R-:W-:Y:S01]  /*1c80*/  FMUL R65, R67, R118 ;  /* 0x0000007643417220 */ /* 0x000fe20000400000 */
[----:B------:R-:W-:Y:S01]  /*1c90*/  FADD R118, R62, -R118 ;  /* 0x800000763e767221 */ /* 0x000fe20000000000 */
[----:B------:R-:W-:Y:S01]  /*1ca0*/  FADD R119, R63, R119 ;  /* 0x000000773f777221 */ /* 0x000fe20000000000 */
[----:B------:R-:W-:Y:S01]  /*1cb0*/  BSSY.RECONVERGENT B0, `(.L_x_7859) ;  /* 0x000002c000007945 */ /* 0x000fe20003800200 */
[----:B------:R-:W-:Y:S01]  /*1cc0*/  FFMA R65, R66, R62, R65 ;  /* 0x0000003e42417223 */ /* 0x000fe20000000041 */
[----:B------:R-:W-:-:S04]  /*1cd0*/  FMUL R113, R118, R118 ;  /* 0x0000007676717220 */ /* 0x000fc80000400000 */
[----:B------:R-:W-:-:S04]  /*1ce0*/  FMUL R66, R66, R113 ;  /* 0x0000007142427220 */ /* 0x000fc80000400000 */
[----:B------:R-:W-:Y:S01]  /*1cf0*/  FMUL R66, R67, R66 ;  /* 0x0000004243427220 */ /* 0x000fe20000400000 */
[----:B-1----:R-:W-:-:S03]  /*1d00*/  USHF.L.U32 UR5, UR7, 0x1, URZ ;  /* 0x0000000107057899 */ /* 0x002fc600080006ff */
[----:B------:R-:W-:Y:S01]  /*1d10*/  FFMA R66, R66, R0, R119 ;  /* 0x0000000042427223 */ /* 0x000fe20000000077 */
        /* <DEDUP_REMOVED lines=8> */
[----:B------:R-:W-:Y:S01]  /*1da0*/  @!P1 LOP3.LUT R115, R64, 0xf8, RZ, 0xc0, !PT ;  /* 0x000000f840739812 */ /* 0x000fe200078ec0ff */
[----:B------:R-:W-:Y:S01]  /*1db0*/  FMUL R64, R65, R0 ;  /* 0x0000000041407220 */ /* 0x000fe20000400000 */
[----:B------:R-:W-:Y:S01]  /*1dc0*/  @!P1 LOP3.LUT R113, R113, UR5, RZ, 0xc0, !PT ;  /* 0x0000000571719c12 */ /* 0x000fe2000f8ec0ff */
        /* <DEDUP_REMOVED lines=20> */
[----:B-1----:R-:W-:Y:S02]  /*1f10*/  LEA R66, P4, R0, R66, 0x3 ;  /* 0x0000004200427211 */ /* 0x002fe400078818ff */
[----:B------:R-:W-:Y:S02]  /*1f20*/  IADD3.X R113, PT, PT, RZ, RZ, RZ, P3, !PT ;  /* 0x000000ffff717210 */ /* 0x000fe40001ffe4ff */
[----:B------:R-:W-:Y:S02]  /*1f30*/  IADD3 R66, P3, PT, R66, UR4, RZ ;  /* 0x0000000442427c10 */ /* 0x000fe4000ff7e0ff */
[----:B------:R-:W-:-:S04]  /*1f40*/  LEA.HI.X R67, R0, R67, R113, 0x3, P4 ;  /* 0x0000004300437211 */ /* 0x000fc800020f1c71 */
[----:B------:R-:W-:-:S05]  /*1f50*/  IADD3.X R67, PT, PT, RZ, R67, RZ, P3, !PT ;  /* 0x00000043ff437210 */ /* 0x000fca0001ffe4ff */
[----:B------:R0:W-:Y:S02]  /*1f60*/  STG.E.64 desc[UR8][R66.64], R64 ;  /* 0x0000004042007986 */ /* 0x0001e4000c101b08 */
.L_x_7860:
[----:B------:R-:W-:Y:S05]  /*1f70*/  BSYNC.RECONVERGENT B0 ;  /* 0x0000000000007941 */ /* 0x000fea0003800200 */
.L_x_7859:
[----:B------:R-:W-:Y:S05]  /*1f80*/  @P2 BRA `(.L_x_7861) ;  /* 0x0000000000602947 */ /* 0x000fea0003800000 */
[----:B0-----:R-:W0:Y:S01]  /*1f90*/  S2R R64, SR_CTAID.X ;  /* 0x0000000000407919 */ /* 0x001e220000002500 */
[----:B------:R-:W1:Y:S01]  /*1fa0*/  LDCU.64 UR10, c[0x0][0x3b8] ;  /* 0x00007700ff0a77ac */ /* 0x000e620008000a00 */
[C---:B------:R-:W-:Y:S02]  /*1fb0*/  LOP3.LUT R0, R55.reuse, 0x1, RZ, 0xc0, !PT ;  /* 0x0000000137007812 */ /* 0x040fe400078ec0ff */
[----:B------:R-:W-:Y:S02]  /*1fc0*/  ISETP.GT.U32.AND P2, PT, R55, 0x1, PT ;  /* 0x000000013700780c */ /* 0x000fe40003f44070 */
[----:B------:R-:W-:Y:S02]  /*1fd0*/  IADD3 R0, PT, PT, -R0, RZ, RZ ;  /* 0x000000ff00007210 */ /* 0x000fe40007ffe1ff */
[----:B------:R-:W-:Y:S02]  /*1fe0*/  MOV R67, 0xffffffff ;  /* 0xffffffff00437802 */ /* 0x000fe40000000f00 */
[----:B------:R-:W-:-:S02]  /*1ff0*/  LOP3.LUT R0, R0, UR7, RZ, 0xc0, !PT ;  /* 0x0000000700007c12 */ /* 0x000fc4000f8ec0ff */
[----:B------:R-:W-:Y:S02]  /*2000*/  SEL R67, R67, 0x1, P2 ;  /* 0x0000000143437807 */ /* 0x000fe40001000000 */
        /* <DEDUP_REMOVED lines=11> */
.L_x_7862:
[----:B------:R-:W2:Y:S04]  /*20c0*/  LDG.E.STRONG.GPU R0, desc[UR8][R64.64] ;  /* 0x0000000840007981 */ /* 0x000ea8000c1ef900 */
[----:B--2---:R-:W-:Y:S01]  /*20d0*/  CCTL.IVALL ;  /* 0x00000000ff00798f */ /* 0x004fe20002000000 */
[----:B------:R-:W-:Y:S05]  /*20e0*/  YIELD ;  /* 0x0000000000007946 */ /* 0x000fea0003800000 */
[----:B------:R-:W-:-:S13]  /*20f0*/  ISETP.NE.AND P2, PT, R0, R113, PT ;  /* 0x000000710000720c */ /* 0x000fda0003f45270 */
[----:B------:R-:W-:Y:S05]  /*2100*/  @P2 BRA `(.L_x_7862) ;  /* 0xfffffffc00ec2947 */ /* 0x000fea000383ffff */
.L_x_7861:
[----:B------:R-:W-:Y:S05]  /*2110*/  WARPSYNC.ALL ;  /* 0x0000000000007948 */ /* 0x000fea0003800000 */
[----:B------:R-:W-:Y:S06]  /*2120*/  BAR.SYNC.DEFER_BLOCKING 0x0 ;  /* 0x0000000000007b1d */ /* 0x000fec0000010000 */
[----:B------:R-:W2:Y:S01]  /*2130*/  @!P1 LDG.E.64 R62, desc[UR8][R114.64] ;  /* 0x00000008723e9981 */ /* 0x000ea2000c1e1b00 */
[----:B------:R-:W-:Y:S01]  /*2140*/  HFMA2 R118, -RZ, RZ, 0, 0 ;  /* 0x00000000ff767431 */ /* 0x000fe200000001ff */
        /* <DEDUP_REMOVED lines=12> */
[----:B012--5:R-:W-:Y:S05]  /*2210*/  CALL.REL.NOINC `($__internal_98_$__cuda_sm20_rcp_rn_f32_slowpath) ;  /* 0x00000044000c7944 */ /* 0x027fea0003c00000 */
[----:B------:R-:W-:Y:S05]  /*2220*/  BRA `(.L_x_7865) ;  /* 0x0000000000107947 */ /* 0x000fea0003800000 */
.L_x_7864:
[----:B------:R-:W3:Y:S02]  /*2230*/  MUFU.RCP R0, R117 ;  /* 0x0000007500007308 */ /* 0x000ee40000001000 */
[----:B---3--:R-:W-:-:S04]  /*2240*/  FFMA R64, R117, R0, -1 ;  /* 0xbf80000075407423 */ /* 0x008fc80000000000 */
[----:B------:R-:W-:-:S04]  /*2250*/  FADD.FTZ R113, -R64, -RZ ;  /* 0x800000ff40717221 */ /* 0x000fc80000010100 */
[----:B------:R-:W-:-:S07]  /*2260*/  FFMA R0, R0, R113, R0 ;  /* 0x0000007100007223 */ /* 0x000fce0000000000 */
.L_x_7865:
[----:B------:R-:W-:Y:S05]  /*2270*/  BSYNC.RECONVERGENT B0 ;  /* 0x0000000000007941 */ /* 0x000fea0003800200 */
.L_x_7863:
        /* <DEDUP_REMOVED lines=9> */
[----:B------:R-:W-:Y:S01]  /*2310*/  FFMA R67, R118, R62, R67 ;  /* 0x0000003e76437223 */ /* 0x000fe20000000043 */
[----:B------:R-:W3:Y:S03]  /*2320*/  @P0 LDC.64 R64, c[0x0][0x398] ;  /* 0x0000e600ff400b82 */ /* 0x000ee60000000a00 */
[----:B------:R-:W-:Y:S01]  /*2330*/  FMUL R67, R67, R0 ;  /* 0x0000000043437220 */ /* 0x000fe20000400000 */
[----:B------:R-:W1:Y:S01]  /*2340*/  SHFL.IDX PT, R113, R113, RZ, 0x1f ;  /* 0x00001fff71717589 */ /* 0x000e6200000e0000 */
[----:B--2---:R-:W-:-:S03]  /*2350*/  UISETP.NE.U32.AND UP0, UPT, UR4, URZ, UPT ;  /* 0x000000ff0400728c */ /* 0x004fc6000bf05070 */
[----:B0-----:R-:W0:Y:S01]  /*2360*/  @P0 LDC.64 R62, c[0x0][0x3a0] ;  /* 0x0000e800ff3e0b82 */ /* 0x001e220000000a00 */
[----:B------:R-:W2:Y:S01]  /*2370*/  SHFL.IDX PT, R67, R67, RZ, 0x1f ;  /* 0x00001fff43437589 */ /* 0x000ea200000e0000 */
[----:B------:R-:W-:Y:S01]  /*2380*/  UISETP.NE.AND.EX UP0, UPT, UR5, URZ, UPT, UP0 ;  /* 0x000000ff0500728c */ /* 0x000fe2000bf05300 */
[----:B---3--:R-:W-:-:S04]  /*2390*/  @P0 IMAD.WIDE R64, R3, 0x4, R64 ;  /* 0x0000000403400825 */ /* 0x008fc800078e0240 */
[----:B-1----:R-:W-:Y:S01]  /*23a0*/  FFMA R114, R113, 7.8124998253770172596e-05, R114 ;  /* 0x38a3d70a71727823 */ /* 0x002fe20000000072 */
[----:B0-----:R-:W-:-:S04]  /*23b0*/  @P0 IMAD.WIDE R62, R3, 0x4, R62 ;  /* 0x00000004033e0825 */ /* 0x001fc800078e023e */
[----:B------:R-:W-:Y:S01]  /*23c0*/  FSETP.GEU.AND P1, PT, |R114|, 1.175494350822287508e-38, PT ;  /* 0x008000007200780b */ /* 0x000fe20003f2e200 */
[----:B--2---:R0:W-:-:S12]  /*23d0*/  @P0 STG.E desc[UR8][R64.64], R67 ;  /* 0x0000004340000986 */ /* 0x0041d8000c101908 */
[----:B------:R-:W-:-:S04]  /*23e0*/  @!P1 FMUL R114, R114, 16777216 ;  /* 0x4b80000072729820 */ /* 0x000fc80000400000 */
[----:B------:R-:W1:Y:S02]  /*23f0*/  MUFU.RSQ R0, R114 ;  /* 0x0000007200007308 */ /* 0x000e640000001400 */
[----:B-1----:R-:W-:-:S05]  /*2400*/  @!P1 FMUL R0, R0, 4096 ;  /* 0x4580000000009820 */ /* 0x002fca0000400000 */
[----:B------:R0:W-:Y:S01]  /*2410*/  @P0 STG.E desc[UR8][R62.64], R0 ;  /* 0x000000003e000986 */ /* 0x0001e2000c101908 */
[----:B------:R-:W-:Y:S05]  /*2420*/  BRA.U UP0, `(.L_x_7866) ;  /* 0x0000001d00347547 */ /* 0x000fea000b800000 */
[----:B------:R-:W1:Y:S01]  /*2430*/  LDCU.U8 UR4, c[0x0][0x3c0] ;  /* 0x00007800ff0477ac */ /* 0x000e620008000000 */
[--C-:B0-----:R-:W-:Y:S01]  /*2440*/  FADD R63, R56, -R67.reuse ;  /* 0x80000043383f7221 */ /* 0x101fe20000000000 */
[--C-:B-----5:R-:W-:Y:S02]  /*2450*/  HADD2.F32 R56, -RZ, R5.reuse.H0_H0 ;  /* 0x20000005ff387230 */ /* 0x120fe40000004100 */
[--C-:B------:R-:W-:Y:S01]  /*2460*/  FADD R65, R58, -R67.reuse ;  /* 0x800000433a417221 */ /* 0x100fe20000000000 */
[----:B------:R-:W-:Y:S02]  /*2470*/  HADD2.F32 R62, -RZ, R30.H0_H0 ;  /* 0x2000001eff3e7230 */ /* 0x000fe40000004100 */
[----:B------:R-:W-:Y:S01]  /*2480*/  FMUL R63, R0, R63 ;  /* 0x0000003f003f7220 */ /* 0x000fe20000400000 */
[----:B------:R-:W-:Y:S02]  /*2490*/  HADD2.F32 R58, -RZ, R5.H1_H1 ;  /* 0x30000005ff3a7230 */ /* 0x000fe40000004100 */
[----:B------:R-:W-:Y:S01]  /*24a0*/  FADD R57, R57, -R67 ;  /* 0x8000004339397221 */ /* 0x000fe20000000000 */
[----:B------:R-:W-:-:S02]  /*24b0*/  HADD2.F32 R64, -RZ, R6.H0_H0 ;  /* 0x20000006ff407230 */ /* 0x000fc40000004100 */
[--C-:B------:R-:W-:Y:S01]  /*24c0*/  FADD R59, R59, -R67.reuse ;  /* 0x800000433b3b7221 */ /* 0x100fe20000000000 */
[----:B------:R-:W-:Y:S02]  /*24d0*/  HADD2.F32 R114, -RZ, R6.H1_H1 ;  /* 0x30000006ff727230 */ /* 0x000fe40000004100 */
[C---:B------:R-:W-:Y:S01]  /*24e0*/  FMUL R57, R0.reuse, R57 ;  /* 0x0000003900397220 */ /* 0x040fe20000400000 */
[--C-:B------:R-:W-:Y:S02]  /*24f0*/  HADD2.F32 R66, -RZ, R31.reuse.H0_H0 ;  /* 0x2000001fff427230 */ /* 0x100fe40000004100 */
[C---:B------:R-:W-:Y:S01]  /*2500*/  FMUL R65, R0.reuse, R65 ;  /* 0x0000004100417220 */ /* 0x040fe20000400000 */
[----:B------:R-:W-:Y:S02]  /*2510*/  HADD2.F32 R116, -RZ, R31.H1_H1 ;  /* 0x3000001fff747230 */ /* 0x000fe40000004100 */
[--C-:B------:R-:W-:Y:S01]  /*2520*/  FADD R61, R61, -R67.reuse ;  /* 0x800000433d3d7221 */ /* 0x100fe20000000000 */
[--C-:B------:R-:W-:Y:S01]  /*2530*/  FADD R69, R69, -R67.reuse ;  /* 0x8000004345457221 */ /* 0x100fe20000000000 */
[--C-:B------:R-:W-:Y:S01]  /*2540*/  FADD R71, R71, -R67.reuse ;  /* 0x8000004347477221 */ /* 0x100fe20000000000 */
[----:B-1----:R-:W-:Y:S01]  /*2550*/  ISETP.NE.AND P2, PT, RZ, UR4, PT ;  /* 0x00000004ff007c0c */ /* 0x002fe2000bf45270 */
[C---:B------:R-:W-:Y:S01]  /*2560*/  FMUL R61, R0.reuse, R61 ;  /* 0x0000003d003d7220 */ /* 0x040fe20000400000 */
[C---:B------:R-:W-:Y:S01]  /*2570*/  FMUL R69, R0.reuse, R69 ;  /* 0x0000004500457220 */ /* 0x040fe20000400000 */
[C---:B------:R-:W-:Y:S01]  /*2580*/  FMUL R71, R0.reuse, R71 ;  /* 0x0000004700477220 */ /* 0x040fe20000400000 */
        /* <DEDUP_REMOVED lines=8> */
[----:B------:R-:W-:Y:S01]  /*2610*/  FADD R81, R81, -R67 ;  /* 0x8000004351517221 */ /* 0x000fe20000000000 */
[----:B------:R-:W-:Y:S01]  /*2620*/  @P2 FADD R56, R56, 1 ;  /* 0x3f80000038382421 */ /* 0x000fe20000000000 */
[----:B------:R-:W-:Y:S01]  /*2630*/  @P2 FADD R58, R58, 1 ;  /* 0x3f8000003a3a2421 */ /* 0x000fe20000000000 */
[----:B------:R-:W-:Y:S01]  /*2640*/  @P2 FADD R64, R64, 1 ;  /* 0x3f80000040402421 */ /* 0x000fe20000000000 */
[----:B------:R-:W-:Y:S01]  /*2650*/  @P2 FADD R114, R114, 1 ;  /* 0x3f80000072722421 */ /* 0x000fe20000000000 */
[----:B------:R-:W-:Y:S01]  /*2660*/  FFMA R56, R63, R56, R62 ;  /* 0x000000383f387223 */ /* 0x000fe2000000003e */
[----:B------:R-:W-:-:S02]  /*2670*/  HADD2.F32 R62, -RZ, R30.H1_H1 ;  /* 0x3000001eff3e7230 */ /* 0x000fc40000004100 */
[C---:B------:R-:W-:Y:S01]  /*2680*/  FMUL R63, R0.reuse, R59 ;  /* 0x0000003b003f7220 */ /* 0x040fe20000400000 */
[--C-:B------:R-:W-:Y:S01]  /*2690*/  FADD R83, R83, -R67.reuse ;  /* 0x8000004353537221 */ /* 0x100fe20000000000 */
[----:B------:R-:W-:Y:S01]  /*26a0*/  FMUL R81, R0, R81 ;  /* 0x0000005100517220 */ /* 0x000fe20000400000 */
[--C-:B------:R-:W-:Y:S01]  /*26b0*/  FADD R85, R85, -R67.reuse ;  /* 0x8000004355557221 */ /* 0x100fe20000000000 */
[----:B------:R-:W-:Y:S01]  /*26c0*/  FFMA R59, R57, R58, R62 ;  /* 0x0000003a393b7223 */ /* 0x000fe2000000003e */
[----:B------:R-:W-:Y:S01]  /*26d0*/  FFMA R58, R65, R64, R66 ;  /* 0x00000040413a7223 */ /* 0x000fe20000000042 */
[----:B------:R-:W-:Y:S01]  /*26e0*/  FFMA R57, R63, R114, R116 ;  /* 0x000000723f397223 */ /* 0x000fe20000000074 */
[--C-:B------:R-:W-:Y:S01]  /*26f0*/  FADD R65, R68, -R67.reuse ;  /* 0x8000004344417221 */ /* 0x100fe20000000000 */
[--C-:B------:R-:W-:Y:S02]  /*2700*/  HADD2.F32 R62, -RZ, R7.reuse.H0_H0 ;  /* 0x20000007ff3e7230 */ /* 0x100fe40000004100 */
[----:B------:R-:W-:Y:S01]  /*2710*/  FADD R63, R60, -R67 ;  /* 0x800000433c3f7221 */ /* 0x000fe20000000000 */
[----:B------:R-:W-:-:S02]  /*2720*/  HADD2.F32 R64, -RZ, R7.H1_H1 ;  /* 0x30000007ff407230 */ /* 0x000fc40000004100 */
[C---:B------:R-:W-:Y:S01]  /*2730*/  FMUL R65, R0.reuse, R65 ;  /* 0x0000004100417220 */ /* 0x040fe20000400000 */
[----:B------:R-:W-:Y:S02]  /*2740*/  HADD2.F32 R68, -RZ, R8.H0_H0 ;  /* 0x20000008ff447230 */ /* 0x000fe40000004100 */
[----:B------:R-:W-:Y:S01]  /*2750*/  FMUL R63, R0, R63 ;  /* 0x0000003f003f7220 */ /* 0x000fe20000400000 */
[--C-:B------:R-:W-:Y:S02]  /*2760*/  HADD2.F32 R60, -RZ, R32.reuse.H0_H0 ;  /* 0x20000020ff3c7230 */ /* 0x100fe40000004100 */
[----:B------:R-:W-:Y:S01]  /*2770*/  @P2 FADD R62, R62, 1 ;  /* 0x3f8000003e3e2421 */ /* 0x000fe20000000000 */
[----:B------:R-:W-:Y:S02]  /*2780*/  HADD2.F32 R66, -RZ, R32.H1_H1 ;  /* 0x30000020ff427230 */ /* 0x000fe40000004100 */
[----:B------:R-:W-:Y:S01]  /*2790*/  @P2 FADD R64, R64, 1 ;  /* 0x3f80000040402421 */ /* 0x000fe20000000000 */
[----:B------:R-:W-:-:S02]  /*27a0*/  HADD2.F32 R114, -RZ, R33.H0_H0 ;  /* 0x20000021ff727230 */ /* 0x000fc40000004100 */
[----:B------:R-:W-:Y:S01]  /*27b0*/  @P2 FADD R68, R68, 1 ;  /* 0x3f80000044442421 */ /* 0x000fe20000000000 */
[----:B------:R-:W-:Y:S01]  /*27c0*/  FFMA R62, R63, R62, R60 ;  /* 0x0000003e3f3e7223 */ /* 0x000fe2000000003c */
[----:B------:R-:W-:Y:S01]  /*27d0*/  FFMA R61, R61, R64, R66 ;  /* 0x000000403d3d7223 */ /* 0x000fe20000000042 */
[----:B------:R-:W-:Y:S02]  /*27e0*/  HADD2.F32 R64, -RZ, R8.H1_H1 ;  /* 0x30000008ff407230 */ /* 0x000fe40000004100 */
[----:B------:R-:W-:Y:S01]  /*27f0*/  FFMA R60, R65, R68, R114 ;  /* 0x00000044413c7223 */ /* 0x000fe20000000072 */
[--C-:B------:R-:W-:Y:S02]  /*2800*/  HADD2.F32 R68, -RZ, R9.reuse.H0_H0 ;  /* 0x20000009ff447230 */ /* 0x100fe40000004100 */
[----:B------:R-:W-:Y:S01]  /*2810*/  FADD R63, R70, -R67 ;  /* 0x80000043463f7221 */ /* 0x000fe20000000000 */
[----:B------:R-:W-:Y:S02]  /*2820*/  HADD2.F32 R114, -RZ, R9.H1_H1 ;  /* 0x30000009ff727230 */ /* 0x000fe40000004100 */
[----:B------:R-:W-:Y:S01]  /*2830*/  @P2 FADD R64, R64, 1 ;  /* 0x3f80000040402421 */ /* 0x000fe20000000000 */
[----:B------:R-:W-:-:S02]  /*2840*/  HADD2.F32 R66, -RZ, R33.H1_H1 ;  /* 0x30000021ff427230 */ /* 0x000fc40000004100 */
[----:B------:R-:W-:Y:S01]  /*2850*/  FMUL R63, R0, R63 ;  /* 0x0000003f003f7220 */ /* 0x000fe20000400000 */
[--C-:B------:R-:W-:Y:S02]  /*2860*/  HADD2.F32 R70, -RZ, R34.reuse.H0_H0 ;  /* 0x20000022ff467230 */ /* 0x100fe40000004100 */
[----:B------:R-:W-:Y:S01]  /*2870*/  @P2 FADD R68, R68, 1 ;  /* 0x3f80000044442421 */ /* 0x000fe20000000000 */
[----:B------:R-:W-:Y:S02]  /*2880*/  HADD2.F32 R116, -RZ, R34.H1_H1 ;  /* 0x30000022ff747230 */ /* 0x000fe40000004100 */
[----:B------:R-:W-:Y:S01]  /*2890*/  @P2 FADD R114, R114, 1 ;  /* 0x3f80000072722421 */ /* 0x000fe20000000000 */
[----:B------:R-:W-:Y:S01]  /*28a0*/  FFMA R65, R69, R64, R66 ;  /* 0x0000004045417223 */ /* 0x000fe20000000042 */
[----:B------:R-:W-:Y:S01]  /*28b0*/  FFMA R64, R63, R68, R70 ;  /* 0x000000443f407223 */ /* 0x000fe20000000046 */
[----:B------:R-:W-:Y:S02]  /*28c0*/  HADD2.F32 R66, -RZ, R10.H0_H0 ;  /* 0x2000000aff427230 */ /* 0x000fe40000004100 */
[----:B------:R-:W-:Y:S01]  /*28d0*/  FFMA R63, R71, R114, R116 ;  /* 0x00000072473f7223 */ /* 0x000fe20000000074 */
[--C-:B------:R-:W-:Y:S01]  /*28e0*/  FADD R71, R74, -R67.reuse ;  /* 0x800000434a477221 */ /* 0x100fe20000000000 */
[----:B------:R-:W-:Y:S01]  /*28f0*/  FADD R69, R72, -R67 ;  /* 0x8000004348457221 */ /* 0x000fe20000000000 */
[----:B------:R-:W-:-:S02]  /*2900*/  HADD2.F32 R74, -RZ, R11.H0_H0 ;  /* 0x2000000bff4a7230 */ /* 0x000fc40000004100 */
[----:B------:R-:W-:Y:S01]  /*2910*/  @P2 FADD R66, R66, 1 ;  /* 0x3f80000042422421 */ /* 0x000fe20000000000 */
[----:B------:R-:W-:Y:S02]  /*2920*/  HADD2.F32 R70, -RZ, R10.H1_H1 ;  /* 0x3000000aff467230 */ /* 0x000fe40000004100 */
[C---:B------:R-:W-:Y:S01]  /*2930*/  FMUL R69, R0.reuse, R69 ;  /* 0x0000004500457220 */ /* 0x040fe20000400000 */
[--C-:B------:R-:W-:Y:S02]  /*2940*/  HADD2.F32 R68, -RZ, R35.reuse.H0_H0 ;  /* 0x20000023ff447230 */ /* 0x100fe40000004100 */
[----:B------:R-:W-:Y:S01]  /*2950*/  FMUL R71, R0, R71 ;  /* 0x0000004700477220 */ /* 0x000fe20000400000 */
[----:B------:R-:W-:Y:S02]  /*2960*/  HADD2.F32 R114, -RZ, R36.H0_H0 ;  /* 0x20000024ff727230 */ /* 0x000fe40000004100 */
[----:B------:R-:W-:Y:S01]  /*2970*/  @P2 FADD R74, R74, 1 ;  /* 0x3f8000004a4a2421 */ /* 0x000fe20000000000 */
[----:B------:R-:W-:-:S02]  /*2980*/  HADD2.F32 R72, -RZ, R35.H1_H1 ;  /* 0x30000023ff487230 */ /* 0x000fc40000004100 */
[----:B------:R-:W-:Y:S01]  /*2990*/  @P2 FADD R70, R70, 1 ;  /* 0x3f80000046462421 */ /* 0x000fe20000000000 */
[----:B------:R-:W-:Y:S01]  /*29a0*/  FFMA R69, R69, R66, R68 ;  /* 0x0000004245457223 */ /* 0x000fe20000000044 */
[----:B------:R-:W-:Y:S01]  /*29b0*/  FFMA R66, R71, R74, R114 ;  /* 0x0000004a47427223 */ /* 0x000fe20000000072 */
[--C-:B------:R-:W-:Y:S02]  /*29c0*/  HADD2.F32 R74, -RZ, R12.reuse.H0_H0 ;  /* 0x2000000cff4a7230 */ /* 0x100fe40000004100 */
[----:B------:R-:W-:Y:S01]  /*29d0*/  FFMA R68, R73, R70, R72 ;  /* 0x0000004649447223 */ /* 0x000fe20000000048 */
[--C-:B------:R-:W-:Y:S01]  /*29e0*/  FADD R71, R76, -R67.reuse ;  /* 0x800000434c477221 */ /* 0x100fe20000000000 */
[----:B------:R-:W-:Y:S02]  /*29f0*/  HADD2.F32 R72, -RZ, R11.H1_H1 ;  /* 0x3000000bff487230 */ /* 0x000fe40000004100 */
[----:B------:R-:W-:Y:S01]  /*2a00*/  FADD R73, R78, -R67 ;  /* 0x800000434e497221 */ /* 0x000fe20000000000 */
[----:B------:R-:W-:-:S02]  /*2a10*/  HADD2.F32 R114, -RZ, R12.H1_H1 ;  /* 0x3000000cff727230 */ /* 0x000fc40000004100 */
[----:B------:R-:W-:Y:S01]  /*2a20*/  FMUL R71, R0, R71 ;  /* 0x0000004700477220 */ /* 0x000fe20000400000 */
[--C-:B------:R-:W-:Y:S02]  /*2a30*/  HADD2.F32 R76, -RZ, R37.reuse.H0_H0 ;  /* 0x20000025ff4c7230 */ /* 0x100fe40000004100 */
[----:B------:R-:W-:Y:S01]  /*2a40*/  @P2 FADD R74, R74, 1 ;  /* 0x3f8000004a4a2421 */ /* 0x000fe20000000000 */
[----:B------:R-:W-:Y:S02]  /*2a50*/  HADD2.F32 R70, -RZ, R36.H1_H1 ;  /* 0x30000024ff467230 */ /* 0x000fe40000004100 */
[----:B------:R-:W-:Y:S01]  /*2a60*/  @P2 FADD R72, R72, 1 ;  /* 0x3f80000048482421 */ /* 0x000fe20000000000 */
[----:B------:R-:W-:Y:S02]  /*2a70*/  HADD2.F32 R116, -RZ, R37.H1_H1 ;  /* 0x30000025ff747230 */ /* 0x000fe40000004100 */
[----:B------:R-:W-:Y:S01]  /*2a80*/  @P2 FADD R114, R114, 1 ;  /* 0x3f80000072722421 */ /* 0x000fe20000000000 */
[----:B------:R-:W-:Y:S01]  /*2a90*/  FFMA R71, R71, R74, R76 ;  /* 0x0000004a47477223 */ /* 0x000fe2000000004c */
[----:B------:R-:W-:Y:S01]  /*2aa0*/  FFMA R72, R75, R72, R70 ;  /* 0x000000484b487223 */ /* 0x000fe20000000046 */
[----:B------:R-:W-:-:S02]  /*2ab0*/  HADD2.F32 R74, -RZ, R13.H0_H0 ;  /* 0x2000000dff4a7230 */ /* 0x000fc40000004100 */
[----:B------:R-:W-:Y:S01]  /*2ac0*/  FFMA R70, R77, R114, R116 ;  /* 0x000000724d467223 */ /* 0x000fe20000000074 */
[----:B------:R-:W-:Y:S02]  /*2ad0*/  HADD2.F32 R78, -RZ, R13.H1_H1 ;  /* 0x3000000dff4e7230 */ /* 0x000fe40000004100 */
[----:B------:R-:W-:Y:S01]  /*2ae0*/  FADD R75, R80, -R67 ;  /* 0x80000043504b7221 */ /* 0x000fe20000000000 */
[----:B------:R-:W-:Y:S02]  /*2af0*/  HADD2.F32 R114, -RZ, R14.H0_H0 ;  /* 0x2000000eff727230 */ /* 0x000fe40000004100 */
[----:B------:R-:W-:Y:S01]  /*2b00*/  FMUL R73, R0, R73 ;  /* 0x0000004900497220 */ /* 0x000fe20000400000 */
[--C-:B------:R-:W-:Y:S02]  /*2b10*/  HADD2.F32 R76, -RZ, R38.reuse.H0_H0 ;  /* 0x20000026ff4c7230 */ /* 0x100fe40000004100 */
[----:B------:R-:W-:Y:S01]  /*2b20*/  @P2 FADD R74, R74, 1 ;  /* 0x3f8000004a4a2421 */ /* 0x000fe20000000000 */
[----:B------:R-:W-:-:S02]  /*2b30*/  HADD2.F32 R80, -RZ, R38.H1_H1 ;  /* 0x30000026ff507230 */ /* 0x000fc40000004100 */
[----:B------:R-:W-:Y:S01]  /*2b40*/  @P2 FADD R78, R78, 1 ;  /* 0x3f8000004e4e2421 */ /* 0x000fe20000000000 */
[----:B------:R-:W-:Y:S02]  /*2b50*/  HADD2.F32 R116, -RZ, R39.H0_H0 ;  /* 0x20000027ff747230 */ /* 0x000fe40000004100 */
[----:B------:R-:W-:Y:S01]  /*2b60*/  FMUL R77, R0, R75 ;  /* 0x0000004b004d7220 */ /* 0x000fe20000400000 */
[----:B------:R-:W-:Y:S01]  /*2b70*/  @P2 FADD R114, R114, 1 ;  /* 0x3f80000072722421 */ /* 0x000fe20000000000 */
[----:B------:R-:W-:Y:S01]  /*2b80*/  FFMA R75, R73, R74, R76 ;  /* 0x0000004a494b7223 */ /* 0x000fe2000000004c */
[----:B------:R-:W-:Y:S01]  /*2b90*/  FFMA R74, R79, R78, R80 ;  /* 0x0000004e4f4a7223 */ /* 0x000fe20000000050 */
[----:B------:R-:W-:Y:S02]  /*2ba0*/  HADD2.F32 R80, -RZ, R15.H0_H0 ;  /* 0x2000000fff507230 */ /* 0x000fe40000004100 */
[----:B------:R-:W-:Y:S01]  /*2bb0*/  FFMA R73, R77, R114, R116 ;  /* 0x000000724d497223 */ /* 0x000fe20000000074 */
[----:B------:R-:W-:Y:S01]  /*2bc0*/  FADD R77, R82, -R67 ;  /* 0x80000043524d7221 */ /* 0x000fe20000000000 */
[----:B------:R-:W-:-:S02]  /*2bd0*/  HADD2.F32 R78, -RZ, R14.H1_H1 ;  /* 0x3000000eff4e7230 */ /* 0x000fc40000004100 */
[C---:B------:R-:W-:Y:S01]  /*2be0*/  FMUL R83, R0.reuse, R83 ;  /* 0x0000005300537220 */ /* 0x040fe20000400000 */
[----:B------:R-:W-:Y:S02]  /*2bf0*/  HADD2.F32 R114, -RZ, R15.H1_H1 ;  /* 0x3000000fff727230 */ /* 0x000fe40000004100 */
[----:B------:R-:W-:Y:S01]  /*2c00*/  FMUL R77, R0, R77 ;  /* 0x0000004d004d7220 */ /* 0x000fe20000400000 */
[--C-:B------:R-:W-:Y:S02]  /*2c10*/  HADD2.F32 R82, -RZ, R40.reuse.H0_H0 ;  /* 0x20000028ff527230 */ /* 0x100fe40000004100 */
[----:B------:R-:W-:Y:S01]  /*2c20*/  @P2 FADD R80, R80, 1 ;  /* 0x3f80000050502421 */ /* 0x000fe20000000000 */
[----:B------:R-:W-:Y:S02]  /*2c30*/  HADD2.F32 R76, -RZ, R39.H1_H1 ;  /* 0x30000027ff4c7230 */ /* 0x000fe40000004100 */
[----:B------:R-:W-:Y:S01]  /*2c40*/  @P2 FADD R78, R78, 1 ;  /* 0x3f8000004e4e2421 */ /* 0x000fe20000000000 */
[----:B------:R-:W-:-:S02]  /*2c50*/  HADD2.F32 R116, -RZ, R40.H1_H1 ;  /* 0x30000028ff747230 */ /* 0x000fc40000004100 */
[----:B------:R-:W-:Y:S01]  /*2c60*/  @P2 FADD R114, R114, 1 ;  /* 0x3f80000072722421 */ /* 0x000fe20000000000 */
[----:B------:R-:W-:Y:S01]  /*2c70*/  FFMA R77, R77, R80, R82 ;  /* 0x000000504d4d7223 */ /* 0x000fe20000000052 */
[----:B------:R-:W-:Y:S01]  /*2c80*/  FFMA R78, R81, R78, R76 ;  /* 0x0000004e514e7223 */ /* 0x000fe2000000004c */
[--C-:B------:R-:W-:Y:S01]  /*2c90*/  FADD R79, R84, -R67.reuse ;  /* 0x80000043544f7221 */ /* 0x100fe20000000000 */
[--C-:B------:R-:W-:Y:S02]  /*2ca0*/  HADD2.F32 R80, -RZ, R16.reuse.H0_H0 ;  /* 0x20000010ff507230 */ /* 0x100fe40000004100 */
[----:B------:R-:W-:Y:S01]  /*2cb0*/  FFMA R76, R83, R114, R116 ;  /* 0x00000072534c7223 */ /* 0x000fe20000000074 */
[----:B------:R-:W-:Y:S02]  /*2cc0*/  HADD2.F32 R84, -RZ, R16.H1_H1 ;  /* 0x30000010ff547230 */ /* 0x000fe40000004100 */
[----:B------:R-:W-:Y:S01]  /*2cd0*/  FADD R81, R86, -R67 ;  /* 0x8000004356517221 */ /* 0x000fe20000000000 */
[----:B------:R-:W-:-:S02]  /*2ce0*/  HADD2.F32 R114, -RZ, R17.H0_H0 ;  /* 0x20000011ff727230 */ /* 0x000fc40000004100 */
[----:B------:R-:W-:Y:S01]  /*2cf0*/  FMUL R79, R0, R79 ;  /* 0x0000004f004f7220 */ /* 0x000fe20000400000 */
[--C-:B------:R-:W-:Y:S02]  /*2d00*/  HADD2.F32 R82, -RZ, R41.reuse.H0_H0 ;  /* 0x20000029ff527230 */ /* 0x100fe40000004100 */
[----:B------:R-:W-:Y:S01]  /*2d10*/  @P2 FADD R80, R80, 1 ;  /* 0x3f80000050502421 */ /* 0x000fe20000000000 */
[----:B------:R-:W-:Y:S02]  /*2d20*/  HADD2.F32 R86, -RZ, R41.H1_H1 ;  /* 0x30000029ff567230 */ /* 0x000fe40000004100 */
[----:B------:R-:W-:Y:S01]  /*2d30*/  FMUL R85, R0, R85 ;  /* 0x0000005500557220 */ /* 0x000fe20000400000 */
[----:B------:R-:W-:Y:S02]  /*2d40*/  HADD2.F32 R116, -RZ, R42.H0_H0 ;  /* 0x2000002aff747230 */ /* 0x000fe40000004100 */
[----:B------:R-:W-:Y:S01]  /*2d50*/  @P2 FADD R84, R84, 1 ;  /* 0x3f80000054542421 */ /* 0x000fe20000000000 */
[----:B------:R-:W-:Y:S01]  /*2d60*/  FMUL R83, R0, R81 ;  /* 0x0000005100537220 */ /* 0x000fe20000400000 */
[----:B------:R-:W-:Y:S01]  /*2d70*/  @P2 FADD R114, R114, 1 ;  /* 0x3f80000072722421 */ /* 0x000fe20000000000 */
[----:B------:R-:W-:Y:S01]  /*2d80*/  FFMA R81, R79, R80, R82 ;  /* 0x000000504f517223 */ /* 0x000fe20000000052 */
[----:B------:R-:W-:Y:S01]  /*2d90*/  FFMA R80, R85, R84, R86 ;  /* 0x0000005455507223 */ /* 0x000fe20000000056 */
[----:B------:R-:W-:-:S02]  /*2da0*/  HADD2.F32 R86, -RZ, R18.H0_H0 ;  /* 0x20000012ff567230 */ /* 0x000fc40000004100 */
[----:B------:R-:W-:Y:S01]  /*2db0*/  FFMA R79, R83, R114, R116 ;  /* 0x00000072534f7223 */ /* 0x000fe20000000074 */
[--C-:B------:R-:W-:Y:S01]  /*2dc0*/  FADD R83, R88, -R67.reuse ;  /* 0x8000004358537221 */ /* 0x100fe20000000000 */
[----:B------:R-:W-:Y:S02]  /*2dd0*/  HADD2.F32 R84, -RZ, R17.H1_H1 ;  /* 0x30000011ff547230 */ /* 0x000fe40000004100 */
[--C-:B------:R-:W-:Y:S01]  /*2de0*/  FADD R87, R87, -R67.reuse ;  /* 0x8000004357577221 */ /* 0x100fe20000000000 */
[----:B------:R-:W-:Y:S02]  /*2df0*/  HADD2.F32 R114, -RZ, R18.H1_H1 ;  /* 0x30000012ff727230 */ /* 0x000fe40000004100 */
[----:B------:R-:W-:Y:S01]  /*2e00*/  FADD R89, R89, -R67 ;  /* 0x8000004359597221 */ /* 0x000fe20000000000 */
[----:B------:R-:W-:Y:S02]  /*2e10*/  HADD2.F32 R88, -RZ, R43.H0_H0 ;  /* 0x2000002bff587230 */ /* 0x000fe40000004100 */
[----:B------:R-:W-:Y:S01]  /*2e20*/  FMUL R83, R0, R83 ;  /* 0x0000005300537220 */ /* 0x000fe20000400000 */
[----:B------:R-:W-:-:S02]  /*2e30*/  HADD2.F32 R82, -RZ, R42.H1_H1 ;  /* 0x3000002aff527230 */ /* 0x000fc40000004100 */
[----:B------:R-:W-:Y:S01]  /*2e40*/  @P2 FADD R86, R86, 1 ;  /* 0x3f80000056562421 */ /* 0x000fe20000000000 */
[----:B------:R-:W-:Y:S02]  /*2e50*/  HADD2.F32 R116, -RZ, R43.H1_H1 ;  /* 0x3000002bff747230 */ /* 0x000fe40000004100 */
[----:B------:R-:W-:Y:S01]  /*2e60*/  FMUL R87, R0, R87 ;  /* 0x0000005700577220 */ /* 0x000fe20000400000 */
[----:B------:R-:W-:Y:S01]  /*2e70*/  @P2 FADD R84, R84, 1 ;  /* 0x3f80000054542421 */ /* 0x000fe20000000000 */
[----:B------:R-:W-:Y:S01]  /*2e80*/  FMUL R89, R0, R89 ;  /* 0x0000005900597220 */ /* 0x000fe20000400000 */
[----:B------:R-:W-:Y:S01]  /*2e90*/  @P2 FADD R114, R114, 1 ;  /* 0x3f80000072722421 */ /* 0x000fe20000000000 */
[----:B------:R-:W-:Y:S01]  /*2ea0*/  FFMA R83, R83, R86, R88 ;  /* 0x0000005653537223 */ /* 0x000fe20000000058 */
[----:B------:R-:W-:Y:S01]  /*2eb0*/  FFMA R84, R87, R84, R82 ;  /* 0x0000005457547223 */ /* 0x000fe20000000052 */
[----:B------:R-:W-:Y:S01]  /*2ec0*/  FADD R85, R90, -R67 ;  /* 0x800000435a557221 */ /* 0x000fe20000000000 */
[----:B------:R-:W-:-:S02]  /*2ed0*/  HADD2.F32 R86, -RZ, R19.H0_H0 ;  /* 0x20000013ff567230 */ /* 0x000fc40000004100 */
[----:B------:R-:W-:Y:S01]  /*2ee0*/  FFMA R82, R89, R114, R116 ;  /* 0x0000007259527223 */ /* 0x000fe20000000074 */
[----:B------:R-:W-:Y:S02]  /*2ef0*/  HADD2.F32 R90, -RZ, R19.H1_H1 ;  /* 0x30000013ff5a7230 */ /* 0x000fe40000004100 */
[--C-:B------:R-:W-:Y:S01]  /*2f00*/  FADD R91, R91, -R67.reuse ;  /* 0x800000435b5b7221 */ /* 0x100fe20000000000 */
[----:B------:R-:W-:Y:S02]  /*2f10*/  HADD2.F32 R114, -RZ, R20.H0_H0 ;  /* 0x20000014ff727230 */ /* 0x000fe40000004100 */
[----:B------:R-:W-:Y:S01]  /*2f20*/  FADD R87, R92, -R67 ;  /* 0x800000435c577221 */ /* 0x000fe20000000000 */
[--C-:B------:R-:W-:Y:S02]  /*2f30*/  HADD2.F32 R88, -RZ, R44.reuse.H0_H0 ;  /* 0x2000002cff587230 */ /* 0x100fe40000004100 */
[----:B------:R-:W-:Y:S01]  /*2f40*/  FMUL R85, R0, R85 ;  /* 0x0000005500557220 */ /* 0x000fe20000400000 */
[----:B------:R-:W-:-:S02]  /*2f50*/  HADD2.F32 R92, -RZ, R44.H1_H1 ;  /* 0x3000002cff5c7230 */ /* 0x000fc40000004100 */
[----:B------:R-:W-:Y:S01]  /*2f60*/  @P2 FADD R86, R86, 1 ;  /* 0x3f80000056562421 */ /* 0x000fe20000000000 */
[----:B------:R-:W-:Y:S02]  /*2f70*/  HADD2.F32 R116, -RZ, R45.H0_H0 ;  /* 0x2000002dff747230 */ /* 0x000fe40000004100 */
[----:B------:R-:W-:Y:S01]  /*2f80*/  FMUL R91, R0, R91 ;  /* 0x0000005b005b7220 */ /* 0x000fe20000400000 */
[----:B------:R-:W-:Y:S01]  /*2f90*/  @P2 FADD R90, R90, 1 ;  /* 0x3f8000005a5a2421 */ /* 0x000fe20000000000 */
[----:B------:R-:W-:Y:S01]  /*2fa0*/  FMUL R89, R0, R87 ;  /* 0x0000005700597220 */ /* 0x000fe20000400000 */
[----:B------:R-:W-:Y:S01]  /*2fb0*/  @P2 FADD R114, R114, 1 ;  /* 0x3f80000072722421 */ /* 0x000fe20000000000 */
[----:B------:R-:W-:Y:S01]  /*2fc0*/  FFMA R87, R85, R86, R88 ;  /* 0x0000005655577223 */ /* 0x000fe20000000058 */
[----:B------:R-:W-:Y:S01]  /*2fd0*/  FFMA R86, R91, R90, R92 ;  /* 0x0000005a5b567223 */ /* 0x000fe2000000005c */
[----:B------:R-:W-:Y:S02]  /*2fe0*/  HADD2.F32 R88, -RZ, R20.H1_H1 ;  /* 0x30000014ff587230 */ /* 0x000fe40000004100 */
[----:B------:R-:W-:Y:S01]  /*2ff0*/  FFMA R85, R89, R114, R116 ;  /* 0x0000007259557223 */ /* 0x000fe20000000074 */
[----:B------:R-:W-:Y:S01]  /*3000*/  FADD R93, R93, -R67 ;  /* 0x800000435d5d7221 */ /* 0x000fe20000000000 */
[----:B------:R-:W-:-:S02]  /*3010*/  HADD2.F32 R92, -RZ, R21.H0_H0 ;  /* 0x20000015ff5c7230 */ /* 0x000fc40000004100 */
[--C-:B------:R-:W-:Y:S01]  /*3020*/  FADD R89, R94, -R67.reuse ;  /* 0x800000435e597221 */ /* 0x100fe20000000000 */
[----:B------:R-:W-:Y:S02]  /*3030*/  HADD2.F32 R114, -RZ, R21.H1_H1 ;  /* 0x30000015ff727230 */ /* 0x000fe40000004100 */
[----:B------:R-:W-:Y:S01]  /*3040*/  FADD R95, R95, -R67 ;  /* 0x800000435f5f7221 */ /* 0x000fe20000000000 */
[----:B------:R-:W-:Y:S02]  /*3050*/  HADD2.F32 R90, -RZ, R45.H1_H1 ;  /* 0x3000002dff5a7230 */ /* 0x000fe40000004100 */
[----:B------:R-:W-:Y:S01]  /*3060*/  FMUL R93, R0, R93 ;  /* 0x0000005d005d7220 */ /* 0x000fe20000400000 */
[--C-:B------:R-:W-:Y:S02]  /*3070*/  HADD2.F32 R94, -RZ, R46.reuse.H0_H0 ;  /* 0x2000002eff5e7230 */ /* 0x100fe40000004100 */
[----:B------:R-:W-:Y:S01]  /*3080*/  @P2 FADD R88, R88, 1 ;  /* 0x3f80000058582421 */ /* 0x000fe20000000000 */
[----:B------:R-:W-:-:S02]  /*3090*/  HADD2.F32 R116, -RZ, R46.H1_H1 ;  /* 0x3000002eff747230 */ /* 0x000fc40000004100 */
[----:B------:R-:W-:Y:S01]  /*30a0*/  FMUL R89, R0, R89 ;  /* 0x0000005900597220 */ /* 0x000fe20000400000 */
[----:B------:R-:W-:Y:S01]  /*30b0*/  @P2 FADD R92, R92, 1 ;  /* 0x3f8000005c5c2421 */ /* 0x000fe20000000000 */
[----:B------:R-:W-:Y:S01]  /*30c0*/  FMUL R95, R0, R95 ;  /* 0x0000005f005f7220 */ /* 0x000fe20000400000 */
[----:B------:R-:W-:Y:S01]  /*30d0*/  @P2 FADD R114, R114, 1 ;  /* 0x3f80000072722421 */ /* 0x000fe20000000000 */
[----:B------:R-:W-:Y:S01]  /*30e0*/  FFMA R88, R93, R88, R90 ;  /* 0x000000585d587223 */ /* 0x000fe2000000005a */
[----:B------:R-:W-:Y:S01]  /*30f0*/  FFMA R90, R89, R92, R94 ;  /* 0x0000005c595a7223 */ /* 0x000fe2000000005e */
[--C-:B------:R-:W-:Y:S01]  /*3100*/  FADD R91, R96, -R67.reuse ;  /* 0x80000043605b7221 */ /* 0x100fe20000000000 */
[----:B------:R-:W-:Y:S01]  /*3110*/  FFMA R89, R95, R114, R116 ;  /* 0x000000725f597223 */ /* 0x000fe20000000074 */
[----:B------:R-:W-:Y:S02]  /*3120*/  HADD2.F32 R114, -RZ, R22.H0_H0 ;  /* 0x20000016ff727230 */ /* 0x000fe40000004100 */
[----:B------:R-:W-:Y:S01]  /*3130*/  FADD R97, R97, -R67 ;  /* 0x8000004361617221 */ /* 0x000fe20000000000 */
[----:B------:R-:W-:-:S02]  /*3140*/  HADD2.F32 R92, -RZ, R47.H0_H0 ;  /* 0x2000002fff5c7230 */ /* 0x000fc40000004100 */
[----:B------:R-:W-:Y:S01]  /*3150*/  FMUL R91, R0, R91 ;  /* 0x0000005b005b7220 */ /* 0x000fe20000400000 */
[----:B------:R-:W-:Y:S02]  /*3160*/  HADD2.F32 R94, -RZ, R22.H1_H1 ;  /* 0x30000016ff5e7230 */ /* 0x000fe40000004100 */
[----:B------:R-:W-:Y:S01]  /*3170*/  @P2 FADD R114, R114, 1 ;  /* 0x3f80000072722421 */ /* 0x000fe20000000000 */
[--C-:B------:R-:W-:Y:S01]  /*3180*/  FADD R93, R98, -R67.reuse ;  /* 0x80000043625d7221 */ /* 0x100fe20000000000 */
[----:B------:R-:W-:Y:S02]  /*3190*/  HADD2.F32 R96, -RZ, R47.H1_H1 ;  /* 0x3000002fff607230 */ /* 0x000fe40000004100 */
[----:B------:R-:W-:Y:S01]  /*31a0*/  FMUL R97, R0, R97 ;  /* 0x0000006100617220 */ /* 0x000fe20000400000 */
[--C-:B------:R-:W-:Y:S02]  /*31b0*/  HADD2.F32 R98, -RZ, R23.reuse.H0_H0 ;  /* 0x20000017ff627230 */ /* 0x100fe40000004100 */
[----:B------:R-:W-:Y:S01]  /*31c0*/  @P2 FADD R94, R94, 1 ;  /* 0x3f8000005e5e2421 */ /* 0x000fe20000000000 */
[----:B------:R-:W-:Y:S01]  /*31d0*/  FFMA R114, R91, R114, R92 ;  /* 0x000000725b727223 */ /* 0x000fe2000000005c */
[----:B------:R-:W-:Y:S01]  /*31e0*/  FADD R99, R99, -R67 ;  /* 0x8000004363637221 */ /* 0x000fe20000000000 */
[----:B------:R-:W-:-:S02]  /*31f0*/  HADD2.F32 R92, -RZ, R23.H1_H1 ;  /* 0x30000017ff5c7230 */ /* 0x000fc40000004100 */
[----:B------:R-:W-:Y:S01]  /*3200*/  FMUL R93, R0, R93 ;  /* 0x0000005d005d7220 */ /* 0x000fe20000400000 */
[--C-:B------:R-:W-:Y:S02]  /*3210*/  HADD2.F32 R116, -RZ, R48.reuse.H0_H0 ;  /* 0x20000030ff747230 */ /* 0x100fe40000004100 */
[----:B------:R-:W-:Y:S01]  /*3220*/  @P2 FADD R98, R98, 1 ;  /* 0x3f80000062622421 */ /* 0x000fe20000000000 */
[----:B------:R-:W-:Y:S01]  /*3230*/  FFMA R113, R97, R94, R96 ;  /* 0x0000005e61717223 */ /* 0x000fe20000000060 */
[----:B------:R-:W-:Y:S02]  /*3240*/  HADD2.F32 R94, -RZ, R48.H1_H1 ;  /* 0x30000030ff5e7230 */ /* 0x000fe40000004100 */
[----:B------:R-:W-:Y:S01]  /*3250*/  FMUL R99, R0, R99 ;  /* 0x0000006300637220 */ /* 0x000fe20000400000 */
[----:B------:R-:W-:Y:S01]  /*3260*/  @P2 FADD R92, R92, 1 ;  /* 0x3f8000005c5c2421 */ /* 0x000fe20000000000 */
[----:B------:R-:W-:Y:S01]  /*3270*/  FFMA R91, R93, R98, R116 ;  /* 0x000000625d5b7223 */ /* 0x000fe20000000074 */
[----:B------:R-:W-:-:S02]  /*3280*/  HADD2.F32 R96, -RZ, R24.H0_H0 ;  /* 0x20000018ff607230 */ /* 0x000fc40000004100 */
[--C-:B------:R-:W-:Y:S01]  /*3290*/  FADD R93, R100, -R67.reuse ;  /* 0x80000043645d7221 */ /* 0x100fe20000000000 */
[----:B------:R-:W-:Y:S01]  /*32a0*/  FFMA R115, R99, R92, R94 ;  /* 0x0000005c63737223 */ /* 0x000fe2000000005e */
[--C-:B------:R-:W-:Y:S01]  /*32b0*/  FADD R101, R101, -R67.reuse ;  /* 0x8000004365657221 */ /* 0x100fe20000000000 */
[----:B------:R-:W0:Y:S01]  /*32c0*/  LDC.U8 R99, c[0x0][0x404] ;  /* 0x00010100ff637b82 */ /* 0x000e220000000000 */
[----:B------:R-:W-:Y:S02]  /*32d0*/  HADD2.F32 R98, -RZ, R49.H0_H0 ;  /* 0x20000031ff627230 */ /* 0x000fe40000004100 */
[----:B------:R-:W-:Y:S01]  /*32e0*/  FMUL R93, R0, R93 ;  /* 0x0000005d005d7220 */ /* 0x000fe20000400000 */
[----:B------:R-:W-:Y:S01]  /*32f0*/  @P2 FADD R96, R96, 1 ;  /* 0x3f80000060602421 */ /* 0x000fe20000000000 */
[----:B------:R-:W-:Y:S01]  /*3300*/  FMUL R100, R0, R101 ;  /* 0x0000006500647220 */ /* 0x000fe20000400000 */
[----:B------:R-:W-:Y:S02]  /*3310*/  HADD2.F32 R92, -RZ, R25.H0_H0 ;  /* 0x20000019ff5c7230 */ /* 0x000fe40000004100 */
[--C-:B------:R-:W-:Y:S01]  /*3320*/  FADD R103, R103, -R67.reuse ;  /* 0x8000004367677221 */ /* 0x100fe20000000000 */
[----:B------:R-:W-:Y:S01]  /*3330*/  FFMA R101, R93, R96, R98 ;  /* 0x000000605d657223 */ /* 0x000fe20000000062 */
[----:B------:R-:W-:Y:S01]  /*3340*/  FADD R93, R102, -R67 ;  /* 0x80000043665d7221 */ /* 0x000fe20000000000 */
[----:B------:R-:W-:-:S02]  /*3350*/  HADD2.F32 R94, -RZ, R50.H0_H0 ;  /* 0x20000032ff5e7230 */ /* 0x000fc40000004100 */
[----:B------:R-:W-:Y:S01]  /*3360*/  @P2 FADD R92, R92, 1 ;  /* 0x3f8000005c5c2421 */ /* 0x000fe20000000000 */
[----:B------:R-:W-:Y:S02]  /*3370*/  HADD2.F32 R95, -RZ, R24.H1_H1 ;  /* 0x30000018ff5f7230 */ /* 0x000fe40000004100 */
[C---:B------:R-:W-:Y:S01]  /*3380*/  FMUL R93, R0.reuse, R93 ;  /* 0x0000005d005d7220 */ /* 0x040fe20000400000 */
[----:B------:R-:W-:Y:S02]  /*3390*/  HADD2.F32 R97, -RZ, R49.H1_H1 ;  /* 0x30000031ff617230 */ /* 0x000fe40000004100 */
[----:B------:R-:W-:Y:S01]  /*33a0*/  FMUL R103, R0, R103 ;  /* 0x0000006700677220 */ /* 0x000fe20000400000 */
[----:B------:R-:W-:Y:S02]  /*33b0*/  HADD2.F32 R116, -RZ, R25.H1_H1 ;  /* 0x30000019ff747230 */ /* 0x000fe40000004100 */
[----:B------:R-:W-:Y:S01]  /*33c0*/  FFMA R117, R93, R92, R94 ;  /* 0x0000005c5d757223 */ /* 0x000fe2000000005e */
[----:B------:R-:W-:Y:S01]  /*33d0*/  @P2 FADD R95, R95, 1 ;  /* 0x3f8000005f5f2421 */ /* 0x000fe20000000000 */
[----:B------:R-:W1:Y:S01]  /*33e0*/  S2R R93, SR_TID.X ;  /* 0x00000000005d7919 */ /* 0x000e620000002100 */
[----:B------:R-:W-:-:S02]  /*33f0*/  HADD2.F32 R98, -RZ, R51.H0_H0 ;  /* 0x20000033ff627230 */ /* 0x000fc40000004100 */
[----:B------:R-:W-:Y:S01]  /*3400*/  @P2 FADD R116, R116, 1 ;  /* 0x3f80000074742421 */ /* 0x000fe20000000000 */
[----:B------:R-:W-:Y:S01]  /*3410*/  FFMA R100, R100, R95, R97 ;  /* 0x0000005f64647223 */ /* 0x000fe20000000061 */
[----:B------:R-:W2:Y:S01]  /*3420*/  S2R R92, SR_CTAID.X ;  /* 0x00000000005c7919 */ /* 0x000ea20000002500 */
[--C-:B------:R-:W-:Y:S01]  /*3430*/  FADD R95, R104, -R67.reuse ;  /* 0x80000043685f7221 */ /* 0x100fe20000000000 */
[----:B------:R-:W-:Y:S01]  /*3440*/  HADD2.F32 R104, -RZ, R26.H0_H0 ;  /* 0x2000001aff687230 */ /* 0x000fe20000004100 */
[----:B0-----:R-:W-:Y:S01]  /*3450*/  ISETP.NE.AND P1, PT, R99, RZ, PT ;  /* 0x000000ff6300720c */ /* 0x001fe20003f25270 */
[----:B------:R-:W-:Y:S02]  /*3460*/  HADD2.F32 R96, -RZ, R50.H1_H1 ;  /* 0x30000032ff607230 */ /* 0x000fe40000004100 */
[----:B------:R-:W-:Y:S01]  /*3470*/  FMUL R95, R0, R95 ;  /* 0x0000005f005f7220 */ /* 0x000fe20000400000 */
[----:B------:R-:W-:Y:S02]  /*3480*/  HADD2.F32 R94, -RZ, R26.H1_H1 ;  /* 0x3000001aff5e7230 */ /* 0x000fe40000004100 */
[----:B------:R-:W-:Y:S01]  /*3490*/  @P2 FADD R104, R104, 1 ;  /* 0x3f80000068682421 */ /* 0x000fe20000000000 */
[--C-:B------:R-:W-:Y:S01]  /*34a0*/  FADD R105, R105, -R67.reuse ;  /* 0x8000004369697221 */ /* 0x100fe20000000000 */
[----:B------:R-:W-:Y:S01]  /*34b0*/  FFMA R116, R103, R116, R96 ;  /* 0x0000007467747223 */ /* 0x000fe20000000060 */
[----:B------:R-:W-:Y:S01]  /*34c0*/  FADD R97, R106, -R67 ;  /* 0x800000436a617221 */ /* 0x000fe20000000000 */
[----:B------:R-:W-:Y:S01]  /*34d0*/  FFMA R104, R95, R104, R98 ;  /* 0x000000685f687223 */ /* 0x000fe20000000062 */
[----:B------:R-:W-:-:S02]  /*34e0*/  HADD2.F32 R98, -RZ, R27.H0_H0 ;  /* 0x2000001bff627230 */ /* 0x000fc40000004100 */
[----:B------:R-:W-:Y:S01]  /*34f0*/  FMUL R105, R0, R105 ;  /* 0x0000006900697220 */ /* 0x000fe20000400000 */
[----:B------:R-:W-:Y:S02]  /*3500*/  HADD2.F32 R96, -RZ, R51.H1_H1 ;  /* 0x30000033ff607230 */ /* 0x000fe40000004100 */
[----:B------:R-:W-:Y:S01]  /*3510*/  @P2 FADD R94, R94, 1 ;  /* 0x3f8000005e5e2421 */ /* 0x000fe20000000000 */
[----:B------:R-:W-:Y:S02]  /*3520*/  HADD2.F32 R102, -RZ, R52.H0_H0 ;  /* 0x20000034ff667230 */ /* 0x000fe40000004100 */
[-C--:B------:R-:W-:Y:S01]  /*3530*/  @P1 FMUL R56, R56, R2.reuse ;  /* 0x0000000238381220 */ /* 0x080fe20000400000 */
[-C--:B------:R-:W-:Y:S01]  /*3540*/  @P1 FMUL R59, R59, R2.reuse ;  /* 0x000000023b3b1220 */ /* 0x080fe20000400000 */
[-C--:B------:R-:W-:Y:S01]  /*3550*/  @P1 FMUL R58, R58, R2.reuse ;  /* 0x000000023a3a1220 */ /* 0x080fe20000400000 */
[----:B------:R-:W-:Y:S01]  /*3560*/  @P1 FMUL R57, R57, R2 ;  /* 0x0000000239391220 */ /* 0x000fe20000400000 */
[----:B------:R-:W-:Y:S01]  /*3570*/  FMUL R97, R0, R97 ;  /* 0x0000006100617220 */ /* 0x000fe20000400000 */
[----:B------:R-:W-:Y:S01]  /*3580*/  @P2 FADD R98, R98, 1 ;  /* 0x3f80000062622421 */ /* 0x000fe20000000000 */
[----:B------:R-:W-:Y:S01]  /*3590*/  FADD R103, R110, -R67 ;  /* 0x800000436e677221 */ /* 0x000fe20000000000 */
[----:B------:R-:W-:-:S02]  /*35a0*/  HADD2.F32 R110, -RZ, R28.H0_H0 ;  /* 0x2000001cff6e7230 */ /* 0x000fc40000004100 */
[--C-:B------:R-:W-:Y:S01]  /*35b0*/  FADD R95, R108, -R67.reuse ;  /* 0x800000436c5f7221 */ /* 0x100fe20000000000 */
[----:B------:R-:W-:Y:S01]  /*35c0*/  FFMA R119, R105, R94, R96 ;  /* 0x0000005e69777223 */ /* 0x000fe20000000060 */
[--C-:B------:R-:W-:Y:S01]  /*35d0*/  FADD R107, R107, -R67.reuse ;  /* 0x800000436b6b7221 */ /* 0x100fe20000000000 */
[--C-:B------:R-:W-:Y:S01]  /*35e0*/  FADD R109, R109, -R67.reuse ;  /* 0x800000436d6d7221 */ /* 0x100fe20000000000 */
[----:B------:R-:W-:Y:S01]  /*35f0*/  FADD R111, R111, -R67 ;  /* 0x800000436f6f7221 */ /* 0x000fe20000000000 */
[----:B------:R-:W-:Y:S02]  /*3600*/  HADD2.F32 R94, -RZ, R27.H1_H1 ;  /* 0x3000001bff5e7230 */ /* 0x000fe40000004100 */
[----:B------:R-:W-:Y:S01]  /*3610*/  FFMA R67, R97, R98, R102 ;  /* 0x0000006261437223 */ /* 0x000fe20000000066 */
[----:B------:R-:W-:Y:S01]  /*3620*/  F2FP.F16.F32.PACK_AB R118, R59, R56 ;  /* 0x000000383b76723e */ /* 0x000fe200000000ff */
[----:B------:R-:W-:Y:S01]  /*3630*/  HADD2.F32 R98, -RZ, R53.H0_H0 ;  /* 0x20000035ff627230 */ /* 0x000fe20000004100 */
[----:B------:R-:W-:Y:S01]  /*3640*/  F2FP.F16.F32.PACK_AB R120, R57, R58 ;  /* 0x0000003a3978723e */ /* 0x000fe200000000ff */
[----:B------:R-:W-:Y:S01]  /*3650*/  FMUL R95, R0, R95 ;  /* 0x0000005f005f7220 */ /* 0x000fe20000400000 */
[----:B------:R-:W0:Y:S01]  /*3660*/  LDC.64 R56, c[0x0][0x3c8] ;  /* 0x0000f200ff387b82 */ /* 0x000e220000000a00 */
[----:B------:R-:W-:Y:S01]  /*3670*/  @P2 FADD R110, R110, 1 ;  /* 0x3f8000006e6e2421 */ /* 0x000fe20000000000 */
[----:B------:R-:W-:-:S02]  /*3680*/  HADD2.F32 R96, -RZ, R52.H1_H1 ;  /* 0x30000034ff607230 */ /* 0x000fc40000004100 */
[----:B------:R-:W-:Y:S01]  /*3690*/  FMUL R107, R0, R107 ;  /* 0x0000006b006b7220 */ /* 0x000fe20000400000 */
[----:B------:R-:W-:Y:S01]  /*36a0*/  @P2 FADD R94, R94, 1 ;  /* 0x3f8000005e5e2421 */ /* 0x000fe20000000000 */
[C---:B------:R-:W-:Y:S01]  /*36b0*/  FMUL R109, R0.reuse, R109 ;  /* 0x0000006d006d7220 */ /* 0x040fe20000400000 */
[C---:B------:R-:W-:Y:S01]  /*36c0*/  FMUL R103, R0.reuse, R103 ;  /* 0x0000006700677220 */ /* 0x040fe20000400000 */
[----:B------:R-:W-:Y:S01]  /*36d0*/  FMUL R97, R0, R111 ;  /* 0x0000006f00617220 */ /* 0x000fe20000400000 */
[----:B------:R-:W-:Y:S01]  /*36e0*/  FFMA R110, R95, R110, R98 ;  /* 0x0000006e5f6e7223 */ /* 0x000fe20000000062 */
[----:B-1----:R-:W-:Y:S01]  /*36f0*/  LOP3.LUT R0, R93, 0x7f, RZ, 0xc0, !PT ;  /* 0x0000007f5d007812 */ /* 0x002fe200078ec0ff */
[----:B------:R-:W-:Y:S01]  /*3700*/  FFMA R111, R107, R94, R96 ;  /* 0x0000005e6b6f7223 */ /* 0x000fe20000000060 */
[----:B--2---:R-:W-:Y:S01]  /*3710*/  SHF.L.U32 R95, R92, 0x7, RZ ;  /* 0x000000075c5f7819 */ /* 0x004fe200000006ff */
[----:B------:R-:W-:Y:S02]  /*3720*/  HADD2.F32 R94, -RZ, R28.H1_H1 ;  /* 0x3000001cff5e7230 */ /* 0x000fe40000004100 */
[-C--:B------:R-:W-:Y:S01]  /*3730*/  @P1 FMUL R69, R69, R2.reuse ;  /* 0x0000000245451220 */ /* 0x080fe20000400000 */
[----:B------:R-:W-:Y:S01]  /*3740*/  @P1 FMUL R68, R68, R2 ;  /* 0x0000000244441220 */ /* 0x000fe20000400000 */
[----:B------:R-:W-:Y:S01]  /*3750*/  LOP3.LUT R0, R0, 0x80, R95, 0xf8, !PT ;  /* 0x0000008000007812 */ /* 0x000fe200078ef85f */
[----:B------:R-:W-:-:S02]  /*3760*/  HADD2.F32 R96, -RZ, R53.H1_H1 ;  /* 0x30000035ff607230 */ /* 0x000fc40000004100 */
[----:B------:R-:W-:Y:S01]  /*3770*/  @P2 FADD R94, R94, 1 ;  /* 0x3f8000005e5e2421 */ /* 0x000fe20000000000 */
[----:B------:R-:W-:Y:S02]  /*3780*/  HADD2.F32 R102, -RZ, R29.H1_H1 ;  /* 0x3000001dff667230 */ /* 0x000fe40000004100 */
[-C--:B------:R-:W-:Y:S01]  /*3790*/  @P1 FMUL R62, R62, R2.reuse ;  /* 0x000000023e3e1220 */ /* 0x080fe20000400000 */
[----:B------:R-:W-:Y:S01]  /*37a0*/  @P1 FMUL R61, R61, R2 ;  /* 0x000000023d3d1220 */ /* 0x000fe20000400000 */
[----:B------:R-:W-:Y:S01]  /*37b0*/  F2FP.F16.F32.PACK_AB R68, R68, R69 ;  /* 0x000000454444723e */ /* 0x000fe200000000ff */
[----:B------:R-:W-:Y:S02]  /*37c0*/  IMAD R69, R3, 0x1900, R0 ;  /* 0x0000190003457824 */ /* 0x000fe400078e0200 */
[----:B------:R-:W-:Y:S01]  /*37d0*/  FFMA R109, R109, R94, R96 ;  /* 0x0000005e6d6d7223 */ /* 0x000fe20000000060 */
[-C--:B------:R-:W-:Y:S01]  /*37e0*/  @P1 FMUL R75, R75, R2.reuse ;  /* 0x000000024b4b1220 */ /* 0x080fe20000400000 */
[----:B------:R-:W-:Y:S01]  /*37f0*/  @P1 FMUL R74, R74, R2 ;  /* 0x000000024a4a1220 */ /* 0x000fe20000400000 */
[----:B------:R-:W-:-:S02]  /*3800*/  HADD2.F32 R94, -RZ, R54.H1_H1 ;  /* 0x30000036ff5e7230 */ /* 0x000fc40000004100 */
[-C--:B------:R-:W-:Y:S01]  /*3810*/  @P1 FMUL R73, R73, R2.reuse ;  /* 0x0000000249491220 */ /* 0x080fe20000400000 */
[-C--:B------:R-:W-:Y:S01]  /*3820*/  @P1 FMUL R78, R78, R2.reuse ;  /* 0x000000024e4e1220 */ /* 0x080fe20000400000 */
[----:B------:R-:W-:Y:S02]  /*3830*/  HADD2.F32 R108, -RZ, R29.H0_H0 ;  /* 0x2000001dff6c7230 */ /* 0x000fe40000004100 */
[----:B------:R-:W-:Y:S01]  /*3840*/  @P2 FADD R102, R102, 1 ;  /* 0x3f80000066662421 */ /* 0x000fe20000000000 */
[-C--:B------:R-:W-:Y:S01]  /*3850*/  @P1 FMUL R60, R60, R2.reuse ;  /* 0x000000023c3c1220 */ /* 0x080fe20000400000 */
[----:B------:R-:W-:Y:S01]  /*3860*/  @P1 FMUL R65, R65, R2 ;  /* 0x0000000241411220 */ /* 0x000fe20000400000 */
[----:B------:R-:W-:Y:S01]  /*3870*/  F2FP.F16.F32.PACK_AB R62, R61, R62 ;  /* 0x0000003e3d3e723e */ /* 0x000fe200000000ff */
[-C--:B------:R-:W-:Y:S01]  /*3880*/  @P1 FMUL R71, R71, R2.reuse ;  /* 0x0000000247471220 */ /* 0x080fe20000400000 */
[-C--:B------:R-:W-:Y:S01]  /*3890*/  @P1 FMUL R70, R70, R2.reuse ;  /* 0x0000000246461220 */ /* 0x080fe20000400000 */
[-C--:B------:R-:W-:Y:S01]  /*38a0*/  @P1 FMUL R77, R77, R2.reuse ;  /* 0x000000024d4d1220 */ /* 0x080fe20000400000 */
[-C--:B------:R-:W-:Y:S01]  /*38b0*/  @P1 FMUL R76, R76, R2.reuse ;  /* 0x000000024c4c1220 */ /* 0x080fe20000400000 */
[----:B------:R-:W-:Y:S01]  /*38c0*/  IADD3 R61, PT, PT, R69, 0x100, RZ ;  /* 0x00000100453d7810 */ /* 0x000fe20007ffe0ff */
[-C--:B------:R-:W-:Y:S01]  /*38d0*/  @P1 FMUL R67, R67, R2.reuse ;  /* 0x0000000243431220 */ /* 0x080fe20000400000 */
[-C--:B------:R-:W-:Y:S01]  /*38e0*/  @P1 FMUL R111, R111, R2.reuse ;  /* 0x000000026f6f1220 */ /* 0x080fe20000400000 */
[----:B------:R-:W-:Y:S01]  /*38f0*/  F2FP.F16.F32.PACK_AB R95, R74, R75 ;  /* 0x0000004b4a5f723e */ /* 0x000fe200000000ff */
[-C--:B------:R-:W-:Y:S01]  /*3900*/  @P1 FMUL R91, R91, R2.reuse ;  /* 0x000000025b5b1220 */ /* 0x080fe20000400000 */
[----:B------:R-:W-:Y:S01]  /*3910*/  @P1 FMUL R115, R115, R2 ;  /* 0x0000000273731220 */ /* 0x000fe20000400000 */
[----:B------:R-:W-:-:S02]  /*3920*/  HADD2.F32 R98, -RZ, R54.H0_H0 ;  /* 0x20000036ff627230 */ /* 0x000fc40000004100 */
[----:B------:R-:W-:Y:S01]  /*3930*/  FFMA R107, R97, R102, R94 ;  /* 0x00000066616b7223 */ /* 0x000fe2000000005e */
[-C--:B------:R-:W-:Y:S01]  /*3940*/  @P1 FMUL R66, R66, R2.reuse ;  /* 0x0000000242421220 */ /* 0x080fe20000400000 */
[-C--:B------:R-:W-:Y:S01]  /*3950*/  @P1 FMUL R72, R72, R2.reuse ;  /* 0x0000000248481220 */ /* 0x080fe20000400000 */
[----:B------:R-:W-:Y:S01]  /*3960*/  F2FP.F16.F32.PACK_AB R96, R78, R73 ;  /* 0x000000494e60723e */ /* 0x000fe200000000ff */
[-C--:B------:R-:W-:Y:S01]  /*3970*/  @P1 FMUL R90, R90, R2.reuse ;  /* 0x000000025a5a1220 */ /* 0x080fe20000400000 */
[----:B------:R-:W-:Y:S01]  /*3980*/  @P1 FMUL R89, R89, R2 ;  /* 0x0000000259591220 */ /* 0x000fe20000400000 */
[----:B------:R-:W-:Y:S01]  /*3990*/  IADD3 R75, PT, PT, R69, 0x200, RZ ;  /* 0x00000200454b7810 */ /* 0x000fe20007ffe0ff */
[----:B------:R-:W-:Y:S01]  /*39a0*/  @P2 FADD R108, R108, 1 ;  /* 0x3f8000006c6c2421 */ /* 0x000fe20000000000 */
[----:B------:R-:W-:Y:S01]  /*39b0*/  F2FP.F16.F32.PACK_AB R65, R65, R60 ;  /* 0x0000003c4141723e */ /* 0x000fe200000000ff */
[-C--:B------:R-:W-:Y:S01]  /*39c0*/  @P1 FMUL R87, R87, R2.reuse ;  /* 0x0000000257571220 */ /* 0x080fe20000400000 */
[----:B------:R-:W-:Y:S01]  /*39d0*/  F2FP.F16.F32.PACK_AB R94, R70, R71 ;  /* 0x00000047465e723e */ /* 0x000fe200000000ff */
[----:B------:R-:W-:Y:S01]  /*39e0*/  @P1 FMUL R86, R86, R2 ;  /* 0x0000000256561220 */ /* 0x000fe20000400000 */
[C---:B0-----:R-:W-:Y:S01]  /*39f0*/  IMAD.WIDE.U32 R58, R69.reuse, 0x4, R56 ;  /* 0x00000004453a7825 */ /* 0x041fe200078e0038 */
[----:B------:R-:W-:-:S03]  /*3a00*/  IADD3 R73, PT, PT, R69, 0x300, RZ ;  /* 0x0000030045497810 */ /* 0x000fc60007ffe0ff */
[-C--:B------:R-:W-:Y:S01]  /*3a10*/  @P1 FMUL R64, R64, R2.reuse ;  /* 0x0000000240401220 */ /* 0x080fe20000400000 */
[-C--:B------:R-:W-:Y:S01]  /*3a20*/  @P1 FMUL R63, R63, R2.reuse ;  /* 0x000000023f3f1220 */ /* 0x080fe20000400000 */
[----:B------:R-:W-:Y:S01]  /*3a30*/  F2FP.F16.F32.PACK_AB R97, R76, R77 ;  /* 0x0000004d4c61723e */ /* 0x000fe200000000ff */
[-C--:B------:R-:W-:Y:S01]  /*3a40*/  @P1 FMUL R85, R85, R2.reuse ;  /* 0x0000000255551220 */ /* 0x080fe20000400000 */
[----:B------:R-:W-:Y:S01]  /*3a50*/  @P1 FMUL R88, R88, R2 ;  /* 0x0000000258581220 */ /* 0x000fe20000400000 */
[----:B------:R-:W-:Y:S01]  /*3a60*/  IMAD.WIDE.U32 R60, R61, 0x4, R56 ;  /* 0x000000043d3c7825 */ /* 0x000fe200078e0038 */
[----:B------:R-:W-:-:S03]  /*3a70*/  IADD3 R71, PT, PT, R69, 0x400, RZ ;  /* 0x0000040045477810 */ /* 0x000fc60007ffe0ff */
[-C--:B------:R-:W-:Y:S01]  /*3a80*/  @P1 FMUL R83, R83, R2.reuse ;  /* 0x0000000253531220 */ /* 0x080fe20000400000 */
[-C--:B------:R-:W-:Y:S01]  /*3a90*/  @P1 FMUL R82, R82, R2.reuse ;  /* 0x0000000252521220 */ /* 0x080fe20000400000 */
[----:B------:R-:W-:Y:S01]  /*3aa0*/  F2FP.F16.F32.PACK_AB R111, R111, R67 ;  /* 0x000000436f6f723e */ /* 0x000fe200000000ff */
[-C--:B------:R-:W-:Y:S01]  /*3ab0*/  @P1 FMUL R81, R81, R2.reuse ;  /* 0x0000000251511220 */ /* 0x080fe20000400000 */
[----:B------:R-:W-:Y:S01]  /*3ac0*/  IADD3 R77, PT, PT, R69, 0x500, RZ ;  /* 0x00000500454d7810 */ /* 0x000fe20007ffe0ff */
[----:B------:R-:W-:Y:S01]  /*3ad0*/  @P1 FMUL R80, R80, R2 ;  /* 0x0000000250501220 */ /* 0x000fe20000400000 */
[----:B------:R-:W-:Y:S01]  /*3ae0*/  F2FP.F16.F32.PACK_AB R115, R115, R91 ;  /* 0x0000005b7373723e */ /* 0x000fe200000000ff */
[----:B------:R-:W-:Y:S01]  /*3af0*/  FFMA R108, R103, R108, R98 ;  /* 0x0000006c676c7223 */ /* 0x000fe20000000062 */
[----:B------:R-:W-:Y:S01]  /*3b00*/  IADD3 R67, PT, PT, R69, 0x600, RZ ;  /* 0x0000060045437810 */ /* 0x000fe20007ffe0ff */
[----:B------:R-:W-:Y:S01]  /*3b10*/  @P1 FMUL R79, R79, R2 ;  /* 0x000000024f4f1220 */ /* 0x000fe20000400000 */
[----:B------:R-:W-:Y:S01]  /*3b20*/  F2FP.F16.F32.PACK_AB R66, R72, R66 ;  /* 0x000000424842723e */ /* 0x000fe200000000ff */
[----:B------:R-:W-:Y:S01]  /*3b30*/  @P1 FMUL R84, R84, R2 ;  /* 0x0000000254541220 */ /* 0x000fe20000400000 */
[----:B------:R-:W-:Y:S01]  /*3b40*/  F2FP.F16.F32.PACK_AB R106, R89, R90 ;  /* 0x0000005a596a723e */ /* 0x000fe200000000ff */
[--C-:B------:R-:W-:Y:S01]  /*3b50*/  IMAD.WIDE.U32 R74, R75, 0x4, R56.reuse ;  /* 0x000000044b4a7825 */ /* 0x100fe200078e0038 */
[----:B------:R-:W-:Y:S01]  /*3b60*/  IADD3 R91, PT, PT, R69, 0x700, RZ ;  /* 0x00000700455b7810 */ /* 0x000fe20007ffe0ff */
[----:B------:R0:W-:Y:S01]  /*3b70*/  STG.E desc[UR8][R58.64], R118 ;  /* 0x000000763a007986 */ /* 0x0001e2000c101908 */
[----:B------:R-:W-:Y:S01]  /*3b80*/  F2FP.F16.F32.PACK_AB R103, R86, R87 ;  /* 0x000000575667723e */ /* 0x000fe200000000ff */
[--C-:B------:R-:W-:Y:S01]  /*3b90*/  IMAD.WIDE.U32 R72, R73, 0x4, R56.reuse ;  /* 0x0000000449487825 */ /* 0x100fe200078e0038 */
[----:B------:R-:W-:Y:S01]  /*3ba0*/  IADD3 R89, PT, PT, R69, 0x800, RZ ;  /* 0x0000080045597810 */ /* 0x000fe20007ffe0ff */
[----:B------:R1:W-:Y:S01]  /*3bb0*/  STG.E desc[UR8][R60.64], R120 ;  /* 0x000000783c007986 */ /* 0x0003e2000c101908 */
[----:B------:R-:W-:Y:S01]  /*3bc0*/  F2FP.F16.F32.PACK_AB R63, R63, R64 ;  /* 0x000000403f3f723e */ /* 0x000fe200000000ff */
[----:B------:R-:W-:Y:S01]  /*3bd0*/  IMAD.WIDE.U32 R70, R71, 0x4, R56 ;  /* 0x0000000447467825 */ /* 0x000fe200078e0038 */
[----:B------:R-:W-:-:S03]  /*3be0*/  F2FP.F16.F32.PACK_AB R105, R88, R85 ;  /* 0x000000555869723e */ /* 0x000fc600000000ff */
[-C--:B------:R-:W-:Y:S01]  /*3bf0*/  @P1 FMUL R117, R117, R2.reuse ;  /* 0x0000000275751220 */ /* 0x080fe20000400000 */
[----:B------:R-:W-:Y:S01]  /*3c00*/  IADD3 R87, PT, PT, R69, 0x900, RZ ;  /* 0x0000090045577810 */ /* 0x000fe20007ffe0ff */
[----:B------:R-:W-:Y:S01]  /*3c10*/  @P1 FMUL R116, R116, R2 ;  /* 0x0000000274741220 */ /* 0x000fe20000400000 */
[----:B------:R-:W-:Y:S01]  /*3c20*/  F2FP.F16.F32.PACK_AB R102, R82, R83 ;  /* 0x000000535266723e */ /* 0x000fe200000000ff */
[--C-:B0-----:R-:W-:Y:S01]  /*3c30*/  IMAD.WIDE.U32 R58, R67, 0x4, R56.reuse ;  /* 0x00000004433a7825 */ /* 0x101fe200078e0038 */
[----:B------:R-:W-:Y:S01]  /*3c40*/  IADD3 R85, PT, PT, R69, 0xa00, RZ ;  /* 0x00000a0045557810 */ /* 0x000fe20007ffe0ff */
[----:B------:R0:W-:Y:S01]  /*3c50*/  STG.E desc[UR8][R74.64], R62 ;  /* 0x0000003e4a007986 */ /* 0x0001e2000c101908 */
[----:B------:R-:W-:Y:S01]  /*3c60*/  F2FP.F16.F32.PACK_AB R98, R80, R81 ;  /* 0x000000515062723e */ /* 0x000fe200000000ff */
[--C-:B-1----:R-:W-:Y:S01]  /*3c70*/  IMAD.WIDE.U32 R60, R77, 0x4, R56.reuse ;  /* 0x000000044d3c7825 */ /* 0x102fe200078e0038 */
[----:B------:R-:W-:Y:S01]  /*3c80*/  IADD3 R83, PT, PT, R69, 0xb00, RZ ;  /* 0x00000b0045537810 */ /* 0x000fe20007ffe0ff */
[----:B------:R1:W-:Y:S01]  /*3c90*/  STG.E desc[UR8][R72.64], R65 ;  /* 0x0000004148007986 */ /* 0x0003e2000c101908 */
[----:B------:R-:W-:Y:S01]  /*3ca0*/  F2FP.F16.F32.PACK_AB R99, R84, R79 ;  /* 0x0000004f5463723e */ /* 0x000fe200000000ff */
[--C-:B------:R-:W-:Y:S01]  /*3cb0*/  IMAD.WIDE.U32 R90, R91, 0x4, R56.reuse ;  /* 0x000000045b5a7825 */ /* 0x100fe200078e0038 */
[C---:B------:R-:W-:Y:S01]  /*3cc0*/  IADD3 R81, PT, PT, R69.reuse, 0xc00, RZ ;  /* 0x00000c0045517810 */ /* 0x040fe20007ffe0ff */
[----:B------:R2:W-:Y:S01]  /*3cd0*/  STG.E desc[UR8][R70.64], R63 ;  /* 0x0000003f46007986 */ /* 0x0005e2000c101908 */
[----:B------:R-:W-:Y:S01]  /*3ce0*/  IADD3 R79, PT, PT, R69, 0xd00, RZ ;  /* 0x00000d00454f7810 */ /* 0x000fe20007ffe0ff */
[--C-:B------:R-:W-:Y:S01]  /*3cf0*/  IMAD.WIDE.U32 R88, R89, 0x4, R56.reuse ;  /* 0x0000000459587825 */ /* 0x100fe200078e0038 */
[C---:B------:R-:W-:Y:S01]  /*3d00*/  IADD3 R77, PT, PT, R69.reuse, 0xe00, RZ ;  /* 0x00000e00454d7810 */ /* 0x040fe20007ffe0ff */
[----:B------:R-:W-:Y:S01]  /*3d10*/  STG.E desc[UR8][R60.64], R68 ;  /* 0x000000443c007986 */ /* 0x000fe2000c101908 */
[----:B0-----:R-:W-:Y:S01]  /*3d20*/  IADD3 R75, PT, PT, R69, 0xf00, RZ ;  /* 0x00000f00454b7810 */ /* 0x001fe20007ffe0ff */
[----:B------:R-:W-:-:S04]  /*3d30*/  IMAD.WIDE.U32 R86, R87, 0x4, R56 ;  /* 0x0000000457567825 */ /* 0x000fc800078e0038 */
[-C--:B------:R-:W-:Y:S01]  /*3d40*/  @P1 FMUL R101, R101, R2.reuse ;  /* 0x0000000265651220 */ /* 0x080fe20000400000 */
[----:B------:R-:W-:Y:S01]  /*3d50*/  @P1 FMUL R100, R100, R2 ;  /* 0x0000000264641220 */ /* 0x000fe20000400000 */
[----:B------:R0:W-:Y:S01]  /*3d60*/  STG.E desc[UR8][R58.64], R66 ;  /* 0x000000423a007986 */ /* 0x0001e2000c101908 */
[----:B------:R-:W-:Y:S01]  /*3d70*/  IMAD.WIDE.U32 R84, R85, 0x4, R56 ;  /* 0x0000000455547825 */ /* 0x000fe200078e0038 */
[----:B-1----:R-:W-:-:S03]  /*3d80*/  IADD3 R73, PT, PT, R69, 0x1000, RZ ;  /* 0x0000100045497810 */ /* 0x002fc60007ffe0ff */
[-C--:B------:R-:W-:Y:S01]  /*3d90*/  @P1 FMUL R114, R114, R2.reuse ;  /* 0x0000000272721220 */ /* 0x080fe20000400000 */
[-C--:B------:R-:W-:Y:S01]  /*3da0*/  @P1 FMUL R113, R113, R2.reuse ;  /* 0x0000000271711220 */ /* 0x080fe20000400000 */
[--C-:B------:R-:W-:Y:S01]  /*3db0*/  IMAD.WIDE.U32 R82, R83, 0x4, R56.reuse ;  /* 0x0000000453527825 */ /* 0x100fe200078e0038 */
[----:B------:R-:W-:Y:S01]  /*3dc0*/  F2FP.F16.F32.PACK_AB R116, R116, R117 ;  /* 0x000000757474723e */ /* 0x000fe200000000ff */
[----:B------:R1:W-:Y:S01]  /*3dd0*/  STG.E desc[UR8][R90.64], R94 ;  /* 0x0000005e5a007986 */ /* 0x0003e2000c101908 */
[----:B--2---:R-:W-:Y:S01]  /*3de0*/  IADD3 R71, PT, PT, R69, 0x1100, RZ ;  /* 0x0000110045477810 */ /* 0x004fe20007ffe0ff */
[--C-:B------:R-:W-:Y:S01]  /*3df0*/  IMAD.WIDE.U32 R80, R81, 0x4, R56.reuse ;  /* 0x0000000451507825 */ /* 0x100fe200078e0038 */
[C---:B------:R-:W-:Y:S01]  /*3e00*/  IADD3 R117, PT, PT, R69.reuse, 0x1200, RZ ;  /* 0x0000120045757810 */ /* 0x040fe20007ffe0ff */
[----:B------:R1:W-:Y:S01]  /*3e10*/  STG.E desc[UR8][R88.64], R95 ;  /* 0x0000005f58007986 */ /* 0x0003e2000c101908 */
[----:B------:R-:W-:Y:S01]  /*3e20*/  IADD3 R67, PT, PT, R69, 0x1300, RZ ;  /* 0x0000130045437810 */ /* 0x000fe20007ffe0ff */
[--C-:B------:R-:W-:Y:S01]  /*3e30*/  IMAD.WIDE.U32 R78, R79, 0x4, R56.reuse ;  /* 0x000000044f4e7825 */ /* 0x100fe200078e0038 */
[----:B------:R-:W-:Y:S01]  /*3e40*/  IADD3 R65, PT, PT, R69, 0x1400, RZ ;  /* 0x0000140045417810 */ /* 0x000fe20007ffe0ff */
[----:B------:R1:W-:Y:S02]  /*3e50*/  STG.E desc[UR8][R86.64], R96 ;  /* 0x0000006056007986 */ /* 0x0003e4000c101908 */
[----:B------:R-:W-:Y:S01]  /*3e60*/  @P1 FMUL R104, R104, R2 ;  /* 0x0000000268681220 */ /* 0x000fe20000400000 */
[----:B------:R-:W-:-:S04]  /*3e70*/  IMAD.WIDE.U32 R76, R77, 0x4, R56 ;  /* 0x000000044d4c7825 */ /* 0x000fc800078e0038 */
[----:B------:R-:W-:Y:S01]  /*3e80*/  @P1 FMUL R119, R119, R2 ;  /* 0x0000000277771220 */ /* 0x000fe20000400000 */
[----:B------:R1:W-:Y:S01]  /*3e90*/  STG.E desc[UR8][R84.64], R97 ;  /* 0x0000006154007986 */ /* 0x0003e2000c101908 */
[----:B------:R-:W-:Y:S01]  /*3ea0*/  F2FP.F16.F32.PACK_AB R100, R100, R101 ;  /* 0x000000656464723e */ /* 0x000fe200000000ff */
[--C-:B------:R-:W-:Y:S01]  /*3eb0*/  IMAD.WIDE.U32 R74, R75, 0x4, R56.reuse ;  /* 0x000000044b4a7825 */ /* 0x100fe200078e0038 */
[----:B0-----:R-:W-:Y:S01]  /*3ec0*/  IADD3 R59, PT, PT, R69, 0x1500, RZ ;  /* 0x00001500453b7810 */ /* 0x001fe20007ffe0ff */
[----:B------:R1:W-:Y:S01]  /*3ed0*/  STG.E desc[UR8][R82.64], R98 ;  /* 0x0000006252007986 */ /* 0x0003e2000c101908 */
[----:B------:R-:W-:Y:S01]  /*3ee0*/  F2FP.F16.F32.PACK_AB R113, R113, R114 ;  /* 0x000000727171723e */ /* 0x000fe200000000ff */
[--C-:B------:R-:W-:Y:S01]  /*3ef0*/  IMAD.WIDE.U32 R72, R73, 0x4, R56.reuse ;  /* 0x0000000449487825 */ /* 0x100fe200078e0038 */
[C---:B------:R-:W-:Y:S01]  /*3f00*/  IADD3 R61, PT, PT, R69.reuse, 0x1600, RZ ;  /* 0x00001600453d7810 */ /* 0x040fe20007ffe0ff */
[----:B------:R1:W-:Y:S01]  /*3f10*/  STG.E desc[UR8][R80.64], R99 ;  /* 0x0000006350007986 */ /* 0x0003e2000c101908 */
[----:B------:R-:W-:Y:S01]  /*3f20*/  IADD3 R101, PT, PT, R69, 0x1800, RZ ;  /* 0x0000180045657810 */ /* 0x000fe20007ffe0ff */
[----:B------:R-:W-:Y:S01]  /*3f30*/  IMAD.WIDE.U32 R70, R71, 0x4, R56 ;  /* 0x0000000447467825 */ /* 0x000fe200078e0038 */
[----:B------:R-:W-:-:S03]  /*3f40*/  IADD3 R63, PT, PT, R69, 0x1700, RZ ;  /* 0x00001700453f7810 */ /* 0x000fc60007ffe0ff */
[-C--:B------:R-:W-:Y:S01]  /*3f50*/  @P1 FMUL R110, R110, R2.reuse ;  /* 0x000000026e6e1220 */ /* 0x080fe20000400000 */
[-C--:B------:R-:W-:Y:S01]  /*3f60*/  @P1 FMUL R109, R109, R2.reuse ;  /* 0x000000026d6d1220 */ /* 0x080fe20000400000 */
[--C-:B------:R-:W-:Y:S01]  /*3f70*/  IMAD.WIDE.U32 R68, R117, 0x4, R56.reuse ;  /* 0x0000000475447825 */ /* 0x100fe200078e0038 */
[----:B------:R1:W-:Y:S03]  /*3f80*/  STG.E desc[UR8][R78.64], R102 ;  /* 0x000000664e007986 */ /* 0x0003e6000c101908 */
[-C--:B------:R-:W-:Y:S01]  /*3f90*/  @P1 FMUL R108, R108, R2.reuse ;  /* 0x000000026c6c1220 */ /* 0x080fe20000400000 */
[----:B------:R-:W-:Y:S01]  /*3fa0*/  @P1 FMUL R107, R107, R2 ;  /* 0x000000026b6b1220 */ /* 0x000fe20000400000 */
        /* <DEDUP_REMOVED lines=21> */
.L_x_7866:
[----:B------:R-:W1:Y:S01]  /*4100*/  LDCU.U8 UR4, c[0x0][0x3c0] ;  /* 0x00007800ff0477ac */ /* 0x000e620008000000 */
[--C-:B------:R-:W-:Y:S01]  /*4110*/  FADD R113, R57, -R67.reuse ;  /* 0x8000004339717221 */ /* 0x100fe20000000000 */
[--C-:B-----5:R-:W-:Y:S02]  /*4120*/  HADD2.F32 R57, -RZ, R5.reuse.H0_H0 ;  /* 0x20000005ff397230 */ /* 0x120fe40000004100 */
[----:B0-----:R-:W-:Y:S01]  /*4130*/  FADD R63, R56, -R67 ;  /* 0x80000043383f7221 */ /* 0x001fe20000000000 */
[----:B------:R-:W-:Y:S02]  /*4140*/  HADD2.F32 R62, -RZ, R5.H1_H1 ;  /* 0x30000005ff3e7230 */ /* 0x000fe40000004100 */
[C---:B------:R-:W-:Y:S01]  /*4150*/  FMUL R113, R0.reuse, R113 ;  /* 0x0000007100717220 */ /* 0x040fe20000400000 */
[--C-:B------:R-:W-:Y:S02]  /*4160*/  HADD2.F32 R65, -RZ, R30.reuse.H0_H0 ;  /* 0x2000001eff417230 */ /* 0x100fe40000004100 */
[----:B------:R-:W-:Y:S01]  /*4170*/  FMUL R56, R0, R63 ;  /* 0x0000003f00387220 */ /* 0x000fe20000400000 */
[----:B------:R-:W-:-:S02]  /*4180*/  HADD2.F32 R64, -RZ, R30.H1_H1 ;  /* 0x3000001eff407230 */ /* 0x000fc40000004100 */
[--C-:B------:R-:W-:Y:S01]  /*4190*/  FADD R63, R58, -R67.reuse ;  /* 0x800000433a3f7221 */ /* 0x100fe20000000000 */
[----:B------:R-:W-:Y:S02]  /*41a0*/  HADD2.F32 R58, -RZ, R6.H0_H0 ;  /* 0x20000006ff3a7230 */ /* 0x000fe40000004100 */
[--C-:B------:R-:W-:Y:S01]  /*41b0*/  FADD R61, R61, -R67.reuse ;  /* 0x800000433d3d7221 */ /* 0x100fe20000000000 */
[----:B------:R-:W-:Y:S02]  /*41c0*/  HADD2.F32 R66, -RZ, R7.H0_H0 ;  /* 0x20000007ff427230 */ /* 0x000fe40000004100 */
[----:B------:R-:W-:Y:S01]  /*41d0*/  FADD R69, R69, -R67 ;  /* 0x8000004345457221 */ /* 0x000fe20000000000 */
[----:B------:R-:W-:Y:S02]  /*41e0*/  HADD2.F32 R114, -RZ, R32.H0_H0 ;  /* 0x20000020ff727230 */ /* 0x000fe40000004100 */
[----:B------:R-:W-:Y:S01]  /*41f0*/  FMUL R61, R0, R61 ;  /* 0x0000003d003d7220 */ /* 0x000fe20000400000 */
[----:B------:R-:W-:-:S02]  /*4200*/  HADD2.F32 R116, -RZ, R33.H1_H1 ;  /* 0x30000021ff747230 */ /* 0x000fc40000004100 */
[C---:B------:R-:W-:Y:S01]  /*4210*/  FMUL R69, R0.reuse, R69 ;  /* 0x0000004500457220 */ /* 0x040fe20000400000 */
[----:B-1----:R-:W-:Y:S01]  /*4220*/  ISETP.NE.AND P1, PT, RZ, UR4, PT ;  /* 0x00000004ff007c0c */ /* 0x002fe2000bf25270 */
        /* <DEDUP_REMOVED lines=11> */
[----:B------:R-:W-:Y:S01]  /*42e0*/  FADD R85, R85, -R67 ;  /* 0x8000004355557221 */ /* 0x000fe20000000000 */
[----:B------:R-:W-:Y:S01]  /*42f0*/  @P1 FADD R57, R57, 1 ;  /* 0x3f80000039391421 */ /* 0x000fe20000000000 */
[----:B------:R-:W-:Y:S01]  /*4300*/  @P1 FADD R62, R62, 1 ;  /* 0x3f8000003e3e1421 */ /* 0x000fe20000000000 */
[----:B------:R-:W-:Y:S01]  /*4310*/  @P1 FADD R58, R58, 1 ;  /* 0x3f8000003a3a1421 */ /* 0x000fe20000000000 */
[----:B------:R-:W-:Y:S01]  /*4320*/  @P1 FADD R66, R66, 1 ;  /* 0x3f80000042421421 */ /* 0x000fe20000000000 */
[----:B------:R-:W-:Y:S01]  /*4330*/  FFMA R56, R56, R57, R65 ;  /* 0x0000003938387223 */ /* 0x000fe20000000041 */
[----:B------:R-:W-:Y:S01]  /*4340*/  FFMA R57, R113, R62, R64 ;  /* 0x0000003e71397223 */ /* 0x000fe20000000040 */
[----:B------:R-:W-:-:S02]  /*4350*/  HADD2.F32 R62, -RZ, R6.H1_H1 ;  /* 0x30000006ff3e7230 */ /* 0x000fc40000004100 */
[--C-:B------:R-:W-:Y:S01]  /*4360*/  FADD R65, R59, -R67.reuse ;  /* 0x800000433b417221 */ /* 0x100fe20000000000 */
[--C-:B------:R-:W-:Y:S01]  /*4370*/  FADD R113, R60, -R67.reuse ;  /* 0x800000433c717221 */ /* 0x100fe20000000000 */
[--C-:B------:R-:W-:Y:S02]  /*4380*/  HADD2.F32 R60, -RZ, R31.reuse.H0_H0 ;  /* 0x2000001fff3c7230 */ /* 0x100fe40000004100 */
[C---:B------:R-:W-:Y:S01]  /*4390*/  FMUL R59, R0.reuse, R63 ;  /* 0x0000003f003b7220 */ /* 0x040fe20000400000 */
[----:B------:R-:W-:Y:S02]  /*43a0*/  HADD2.F32 R64, -RZ, R31.H1_H1 ;  /* 0x3000001fff407230 */ /* 0x000fe40000004100 */
[----:B------:R-:W-:Y:S01]  /*43b0*/  FMUL R65, R0, R65 ;  /* 0x0000004100417220 */ /* 0x000fe20000400000 */
[----:B------:R-:W-:Y:S01]  /*43c0*/  @P1 FADD R62, R62, 1 ;  /* 0x3f8000003e3e1421 */ /* 0x000fe20000000000 */
[----:B------:R-:W-:Y:S01]  /*43d0*/  FMUL R113, R0, R113 ;  /* 0x0000007100717220 */ /* 0x000fe20000400000 */
[----:B------:R-:W-:Y:S01]  /*43e0*/  FFMA R59, R59, R58, R60 ;  /* 0x0000003a3b3b7223 */ /* 0x000fe2000000003c */
[----:B------:R-:W-:Y:S01]  /*43f0*/  FADD R63, R68, -R67 ;  /* 0x80000043443f7221 */ /* 0x000fe20000000000 */
[----:B------:R-:W-:Y:S01]  /*4400*/  FFMA R58, R65, R62, R64 ;  /* 0x0000003e413a7223 */ /* 0x000fe20000000040 */
[----:B------:R-:W-:Y:S01]  /*4410*/  FFMA R60, R113, R66, R114 ;  /* 0x00000042713c7223 */ /* 0x000fe20000000072 */
[----:B------:R-:W-:-:S02]  /*4420*/  HADD2.F32 R62, -RZ, R7.H1_H1 ;  /* 0x30000007ff3e7230 */ /* 0x000fc40000004100 */
[----:B------:R-:W-:Y:S01]  /*4430*/  FMUL R63, R0, R63 ;  /* 0x0000003f003f7220 */ /* 0x000fe20000400000 */
[--C-:B------:R-:W-:Y:S02]  /*4440*/  HADD2.F32 R66, -RZ, R8.reuse.H0_H0 ;  /* 0x20000008ff427230 */ /* 0x100fe40000004100 */
[----:B------:R-:W-:Y:S01]  /*4450*/  FADD R65, R70, -R67 ;  /* 0x8000004346417221 */ /* 0x000fe20000000000 */
        /* <DEDUP_REMOVED lines=8> */
[--C-:B------:R-:W-:Y:S02]  /*44e0*/  HADD2.F32 R64, -RZ, R9.reuse.H0_H0 ;  /* 0x20000009ff407230 */ /* 0x100fe40000004100 */
[----:B------:R-:W-:Y:S01]  /*44f0*/  FFMA R63, R63, R66, R68 ;  /* 0x000000423f3f7223 */ /* 0x000fe20000000044 */
[----:B------:R-:W-:Y:S01]  /*4500*/  FFMA R61, R69, R114, R116 ;  /* 0x00000072453d7223 */ /* 0x000fe20000000074 */
[----:B------:R-:W-:Y:S01]  /*4510*/  FADD R69, R72, -R67 ;  /* 0x8000004348457221 */ /* 0x000fe20000000000 */
[----:B------:R-:W-:Y:S02]  /*4520*/  HADD2.F32 R68, -RZ, R9.H1_H1 ;  /* 0x30000009ff447230 */ /* 0x000fe40000004100 */
[----:B------:R-:W-:Y:S01]  /*4530*/  FMUL R65, R0, R65 ;  /* 0x0000004100417220 */ /* 0x000fe20000400000 */
[----:B------:R-:W-:-:S02]  /*4540*/  HADD2.F32 R72, -RZ, R10.H0_H0 ;  /* 0x2000000aff487230 */ /* 0x000fc40000004100 */
[----:B------:R-:W-:Y:S01]  /*4550*/  @P1 FADD R64, R64, 1 ;  /* 0x3f80000040401421 */ /* 0x000fe20000000000 */
[----:B------:R-:W-:Y:S02]  /*4560*/  HADD2.F32 R66, -RZ, R34.H0_H0 ;  /* 0x20000022ff427230 */ /* 0x000fe40000004100 */
[----:B------:R-:W-:Y:S01]  /*4570*/  @P1 FADD R68, R68, 1 ;  /* 0x3f80000044441421 */ /* 0x000fe20000000000 */
[----:B------:R-:W-:Y:S02]  /*4580*/  HADD2.F32 R114, -RZ, R35.H0_H0 ;  /* 0x20000023ff727230 */ /* 0x000fe40000004100 */
[----:B------:R-:W-:Y:S01]  /*4590*/  FMUL R69, R0, R69 ;  /* 0x0000004500457220 */ /* 0x000fe20000400000 */
[----:B------:R-:W-:Y:S01]  /*45a0*/  @P1 FADD R72, R72, 1 ;  /* 0x3f80000048481421 */ /* 0x000fe20000000000 */
[----:B------:R-:W-:Y:S01]  /*45b0*/  FFMA R65, R65, R64, R66 ;  /* 0x0000004041417223 */ /* 0x000fe20000000042 */
[----:B------:R-:W-:Y:S01]  /*45c0*/  FFMA R64, R71, R68, R70 ;  /* 0x0000004447407223 */ /* 0x000fe20000000046 */
[----:B------:R-:W-:-:S02]  /*45d0*/  HADD2.F32 R68, -RZ, R10.H1_H1 ;  /* 0x3000000aff447230 */ /* 0x000fc40000004100 */
[----:B------:R-:W-:Y:S01]  /*45e0*/  FFMA R66, R69, R72, R114 ;  /* 0x0000004845427223 */ /* 0x000fe20000000072 */
[----:B------:R-:W-:Y:S02]  /*45f0*/  HADD2.F32 R72, -RZ, R11.H0_H0 ;  /* 0x2000000bff487230 */ /* 0x000fe40000004100 */
[----:B------:R-:W-:Y:S01]  /*4600*/  FADD R69, R74, -R67 ;  /* 0x800000434a457221 */ /* 0x000fe20000000000 */
[----:B------:R-:W-:Y:S02]  /*4610*/  HADD2.F32 R70, -RZ, R35.H1_H1 ;  /* 0x30000023ff467230 */ /* 0x000fe40000004100 */
[----:B------:R-:W-:Y:S01]  /*4620*/  @P1 FADD R68, R68, 1 ;  /* 0x3f80000044441421 */ /* 0x000fe20000000000 */
[----:B------:R-:W-:Y:S02]  /*4630*/  HADD2.F32 R74, -RZ, R36.H0_H0 ;  /* 0x20000024ff4a7230 */ /* 0x000fe40000004100 */
[----:B------:R-:W-:Y:S01]  /*4640*/  FMUL R71, R0, R69 ;  /* 0x0000004500477220 */ /* 0x000fe20000400000 */
[----:B------:R-:W-:-:S02]  /*4650*/  HADD2.F32 R114, -RZ, R11.H1_H1 ;  /* 0x3000000bff727230 */ /* 0x000fc40000004100 */
[----:B------:R-:W-:Y:S01]  /*4660*/  @P1 FADD R72, R72, 1 ;  /* 0x3f80000048481421 */ /* 0x000fe20000000000 */
[----:B------:R-:W-:Y:S02]  /*4670*/  HADD2.F32 R116, -RZ, R36.H1_H1 ;  /* 0x30000024ff747230 */ /* 0x000fe40000004100 */
[----:B------:R-:W-:Y:S01]  /*4680*/  FFMA R69, R73, R68, R70 ;  /* 0x0000004449457223 */ /* 0x000fe20000000046 */
[--C-:B------:R-:W-:Y:S01]  /*4690*/  FADD R73, R78, -R67.reuse ;  /* 0x800000434e497221 */ /* 0x100fe20000000000 */
[----:B------:R-:W-:Y:S01]  /*46a0*/  @P1 FADD R114, R114, 1 ;  /* 0x3f80000072721421 */ /* 0x000fe20000000000 */
[----:B------:R-:W-:Y:S01]  /*46b0*/  FFMA R70, R71, R72, R74 ;  /* 0x0000004847467223 */ /* 0x000fe2000000004a */
[----:B------:R-:W-:Y:S01]  /*46c0*/  FADD R71, R76, -R67 ;  /* 0x800000434c477221 */ /* 0x000fe20000000000 */
[--C-:B------:R-:W-:Y:S02]  /*46d0*/  HADD2.F32 R72, -RZ, R12.reuse.H0_H0 ;  /* 0x2000000cff487230 */ /* 0x100fe40000004100 */
[----:B------:R-:W-:Y:S01]  /*46e0*/  FFMA R68, R75, R114, R116 ;  /* 0x000000724b447223 */ /* 0x000fe20000000074 */
[----:B------:R-:W-:-:S02]  /*46f0*/  HADD2.F32 R76, -RZ, R12.H1_H1 ;  /* 0x3000000cff4c7230 */ /* 0x000fc40000004100 */
[----:B------:R-:W-:Y:S01]  /*4700*/  FMUL R71, R0, R71 ;  /* 0x0000004700477220 */ /* 0x000fe20000400000 */
[----:B------:R-:W-:Y:S02]  /*4710*/  HADD2.F32 R74, -RZ, R37.H0_H0 ;  /* 0x20000025ff4a7230 */ /* 0x000fe40000004100 */
[----:B------:R-:W-:Y:S01]  /*4720*/  @P1 FADD R72, R72, 1 ;  /* 0x3f80000048481421 */ /* 0x000fe20000000000 */
[----:B------:R-:W-:Y:S02]  /*4730*/  HADD2.F32 R114, -RZ, R13.H0_H0 ;  /* 0x2000000dff727230 */ /* 0x000fe40000004100 */
[----:B------:R-:W-:Y:S01]  /*4740*/  @P1 FADD R76, R76, 1 ;  /* 0x3f8000004c4c1421 */ /* 0x000fe20000000000 */
[----:B------:R-:W-:Y:S02]  /*4750*/  HADD2.F32 R78, -RZ, R37.H1_H1 ;  /* 0x30000025ff4e7230 */ /* 0x000fe40000004100 */
[----:B------:R-:W-:Y:S01]  /*4760*/  FMUL R73, R0, R73 ;  /* 0x0000004900497220 */ /* 0x000fe20000400000 */
[----:B------:R-:W-:-:S02]  /*4770*/  HADD2.F32 R116, -RZ, R38.H0_H0 ;  /* 0x20000026ff747230 */ /* 0x000fc40000004100 */
[----:B------:R-:W-:Y:S01]  /*4780*/  @P1 FADD R114, R114, 1 ;  /* 0x3f80000072721421 */ /* 0x000fe20000000000 */
[----:B------:R-:W-:Y:S01]  /*4790*/  FFMA R72, R71, R72, R74 ;  /* 0x0000004847487223 */ /* 0x000fe2000000004a */
[----:B------:R-:W-:Y:S01]  /*47a0*/  FFMA R71, R77, R76, R78 ;  /* 0x0000004c4d477223 */ /* 0x000fe2000000004e */
[----:B------:R-:W-:Y:S02]  /*47b0*/  HADD2.F32 R74, -RZ, R13.H1_H1 ;  /* 0x3000000dff4a7230 */ /* 0x000fe40000004100 */
[----:B------:R-:W-:Y:S01]  /*47c0*/  FADD R75, R80, -R67 ;  /* 0x80000043504b7221 */ /* 0x000fe20000000000 */
[----:B------:R-:W-:Y:S02]  /*47d0*/  HADD2.F32 R78, -RZ, R14.H0_H0 ;  /* 0x2000000eff4e7230 */ /* 0x000fe40000004100 */
[----:B------:R-:W-:Y:S01]  /*47e0*/  FFMA R73, R73, R114, R116 ;  /* 0x0000007249497223 */ /* 0x000fe20000000074 */
[----:B------:R-:W-:Y:S02]  /*47f0*/  HADD2.F32 R76, -RZ, R38.H1_H1 ;  /* 0x30000026ff4c7230 */ /* 0x000fe40000004100 */
[----:B------:R-:W-:Y:S01]  /*4800*/  FMUL R79, R0, R79 ;  /* 0x0000004f004f7220 */ /* 0x000fe20000400000 */
[----:B------:R-:W-:-:S02]  /*4810*/  HADD2.F32 R114, -RZ, R14.H1_H1 ;  /* 0x3000000eff727230 */ /* 0x000fc40000004100 */
[----:B------:R-:W-:Y:S01]  /*4820*/  @P1 FADD R74, R74, 1 ;  /* 0x3f8000004a4a1421 */ /* 0x000fe20000000000 */
[--C-:B------:R-:W-:Y:S02]  /*4830*/  HADD2.F32 R80, -RZ, R39.reuse.H0_H0 ;  /* 0x20000027ff507230 */ /* 0x100fe40000004100 */
[----:B------:R-:W-:Y:S01]  /*4840*/  FMUL R77, R0, R75 ;  /* 0x0000004b004d7220 */ /* 0x000fe20000400000 */
[----:B------:R-:W-:Y:S01]  /*4850*/  @P1 FADD R78, R78, 1 ;  /* 0x3f8000004e4e1421 */ /* 0x000fe20000000000 */
[----:B------:R-:W-:Y:S02]  /*4860*/  HADD2.F32 R116, -RZ, R39.H1_H1 ;  /* 0x30000027ff747230 */ /* 0x000fe40000004100 */
        /* <DEDUP_REMOVED lines=14> */
[----:B------:R-:W-:Y:S01]  /*4950*/  FMUL R83, R0, R83 ;  /* 0x0000005300537220 */ /* 0x000fe20000400000 */
[----:B------:R-:W-:Y:S01]  /*4960*/  @P1 FADD R82, R82, 1 ;  /* 0x3f80000052521421 */ /* 0x000fe20000000000 */
[----:B------:R-:W-:Y:S02]  /*4970*/  HADD2.F32 R116, -RZ, R41.H0_H0 ;  /* 0x20000029ff747230 */ /* 0x000fe40000004100 */
[----:B------:R-:W-:Y:S01]  /*4980*/  FMUL R79, R0, R79 ;  /* 0x0000004f004f7220 */ /* 0x000fe20000400000 */
[----:B------:R-:W-:Y:S01]  /*4990*/  @P1 FADD R114, R114, 1 ;  /* 0x3f80000072721421 */ /* 0x000fe20000000000 */
[----:B------:R-:W-:Y:S01]  /*49a0*/  FFMA R78, R77, R78, R80 ;  /* 0x0000004e4d4e7223 */ /* 0x000fe20000000050 */
[----:B------:R-:W-:Y:S01]  /*49b0*/  FFMA R77, R83, R82, R84 ;  /* 0x00000052534d7223 */ /* 0x000fe20000000054 */
[----:B------:R-:W-:Y:S02]  /*49c0*/  HADD2.F32 R80, -RZ, R16.H1_H1 ;  /* 0x30000010ff507230 */ /* 0x000fe40000004100 */
[----:B------:R-:W-:Y:S01]  /*49d0*/  FFMA R79, R79, R114, R116 ;  /* 0x000000724f4f7223 */ /* 0x000fe20000000074 */
        /* <DEDUP_REMOVED lines=8> */
[----:B------:R-:W-:Y:S01]  /*4a60*/  FMUL R83, R0, R81 ;  /* 0x0000005100537220 */ /* 0x000fe20000400000 */
[----:B------:R-:W-:Y:S01]  /*4a70*/  @P1 FADD R84, R84, 1 ;  /* 0x3f80000054541421 */ /* 0x000fe20000000000 */
[----:B------:R-:W-:-:S02]  /*4a80*/  HADD2.F32 R116, -RZ, R42.H1_H1 ;  /* 0x3000002aff747230 */ /* 0x000fc40000004100 */
[----:B------:R-:W-:Y:S01]  /*4a90*/  FMUL R87, R0, R87 ;  /* 0x0000005700577220 */ /* 0x000fe20000400000 */
        /* <DEDUP_REMOVED lines=9> */
[----:B------:R-:W-:Y:S01]  /*4b30*/  FADD R85, R90, -R67 ;  /* 0x800000435a557221 */ /* 0x000fe20000000000 */
[--C-:B------:R-:W-:Y:S02]  /*4b40*/  HADD2.F32 R86, -RZ, R43.reuse.H0_H0 ;  /* 0x2000002bff567230 */ /* 0x100fe40000004100 */
[----:B------:R-:W-:Y:S01]  /*4b50*/  FMUL R83, R0, R83 ;  /* 0x0000005300537220 */ /* 0x000fe20000400000 */
[----:B------:R-:W-:Y:S02]  /*4b60*/  HADD2.F32 R90, -RZ, R43.H1_H1 ;  /* 0x3000002bff5a7230 */ /* 0x000fe40000004100 */
        /* <DEDUP_REMOVED lines=8> */
[----:B------:R-:W-:-:S02]  /*4bf0*/  HADD2.F32 R86, -RZ, R19.H1_H1 ;  /* 0x30000013ff567230 */ /* 0x000fc40000004100 */
[----:B------:R-:W-:Y:S01]  /*4c00*/  FFMA R84, R87, R114, R116 ;  /* 0x0000007257547223 */ /* 0x000fe20000000074 */
[--C-:B------:R-:W-:Y:S01]  /*4c10*/  FADD R91, R91, -R67.reuse ;  /* 0x800000435b5b7221 */ /* 0x100fe20000000000 */
[----:B------:R-:W-:Y:S02]  /*4c20*/  HADD2.F32 R90, -RZ, R20.H0_H0 ;  /* 0x20000014ff5a7230 */ /* 0x000fe40000004100 */
[--C-:B------:R-:W-:Y:S01]  /*4c30*/  FADD R87, R92, -R67.reuse ;  /* 0x800000435c577221 */ /* 0x100fe20000000000 */
[----:B------:R-:W-:Y:S02]  /*4c40*/  HADD2.F32 R88, -RZ, R44.H1_H1 ;  /* 0x3000002cff587230 */ /* 0x000fe40000004100 */
[----:B------:R-:W-:Y:S01]  /*4c50*/  FADD R93, R93, -R67 ;  /* 0x800000435d5d7221 */ /* 0x000fe20000000000 */
[----:B------:R-:W-:Y:S02]  /*4c60*/  HADD2.F32 R114, -RZ, R20.H1_H1 ;  /* 0x30000014ff727230 */ /* 0x000fe40000004100 */
[----:B------:R-:W-:Y:S01]  /*4c70*/  FMUL R91, R0, R91 ;  /* 0x0000005b005b7220 */ /* 0x000fe20000400000 */
[----:B------:R-:W-:-:S02]  /*4c80*/  HADD2.F32 R92, -RZ, R45.H0_H0 ;  /* 0x2000002dff5c7230 */ /* 0x000fc40000004100 */
[----:B------:R-:W-:Y:S01]  /*4c90*/  @P1 FADD R86, R86, 1 ;  /* 0x3f80000056561421 */ /* 0x000fe20000000000 */
        /* <DEDUP_REMOVED lines=27> */
[--C-:B------:R-:W-:Y:S01]  /*4e50*/  FADD R91, R98, -R67.reuse ;  /* 0x80000043625b7221 */ /* 0x100fe20000000000 */
[----:B------:R-:W-:Y:S01]  /*4e60*/  FADD R97, R97, -R67 ;  /* 0x8000004361617221 */ /* 0x000fe20000000000 */
[----:B------:R-:W-:-:S02]  /*4e70*/  HADD2.F32 R93, -RZ, R23.H0_H0 ;  /* 0x20000017ff5d7230 */ /* 0x000fc40000004100 */
[----:B------:R-:W-:Y:S01]  /*4e80*/  FADD R113, R99, -R67 ;  /* 0x8000004363717221 */ /* 0x000fe20000000000 */
[----:B------:R-:W-:Y:S02]  /*4e90*/  HADD2.F32 R98, -RZ, R23.H1_H1 ;  /* 0x30000017ff627230 */ /* 0x000fe40000004100 */
[----:B------:R-:W-:Y:S01]  /*4ea0*/  FMUL R97, R0, R97 ;  /* 0x0000006100617220 */ /* 0x000fe20000400000 */
[----:B------:R-:W-:Y:S02]  /*4eb0*/  HADD2.F32 R92, -RZ, R47.H1_H1 ;  /* 0x3000002fff5c7230 */ /* 0x000fe40000004100 */
[----:B------:R-:W-:Y:S01]  /*4ec0*/  @P1 FADD R90, R90, 1 ;  /* 0x3f8000005a5a1421 */ /* 0x000fe20000000000 */
[--C-:B------:R-:W-:Y:S02]  /*4ed0*/  HADD2.F32 R99, -RZ, R48.reuse.H0_H0 ;  /* 0x20000030ff637230 */ /* 0x100fe40000004100 */
[----:B------:R-:W-:Y:S01]  /*4ee0*/  FMUL R96, R0, R91 ;  /* 0x0000005b00607220 */ /* 0x000fe20000400000 */
[----:B------:R-:W-:-:S02]  /*4ef0*/  HADD2.F32 R114, -RZ, R48.H1_H1 ;  /* 0x30000030ff727230 */ /* 0x000fc40000004100 */
[----:B------:R-:W-:Y:S01]  /*4f00*/  FMUL R113, R0, R113 ;  /* 0x0000007100717220 */ /* 0x000fe20000400000 */
[----:B------:R-:W-:Y:S01]  /*4f10*/  @P1 FADD R93, R93, 1 ;  /* 0x3f8000005d5d1421 */ /* 0x000fe20000000000 */
[----:B------:R-:W-:Y:S01]  /*4f20*/  @P1 FADD R98, R98, 1 ;  /* 0x3f80000062621421 */ /* 0x000fe20000000000 */
[----:B------:R-:W-:Y:S01]  /*4f30*/  FFMA R91, R97, R90, R92 ;  /* 0x0000005a615b7223 */ /* 0x000fe2000000005c */
[----:B------:R-:W-:Y:S01]  /*4f40*/  FADD R101, R101, -R67 ;  /* 0x8000004365657221 */ /* 0x000fe20000000000 */
[----:B------:R-:W-:Y:S01]  /*4f50*/  FFMA R96, R96, R93, R99 ;  /* 0x0000005d60607223 */ /* 0x000fe20000000063 */
[----:B------:R-:W-:Y:S01]  /*4f60*/  FFMA R90, R113, R98, R114 ;  /* 0x00000062715a7223 */ /* 0x000fe20000000072 */
[--C-:B------:R-:W-:Y:S01]  /*4f70*/  FADD R93, R100, -R67.reuse ;  /* 0x80000043645d7221 */ /* 0x100fe20000000000 */
[--C-:B------:R-:W-:Y:S02]  /*4f80*/  HADD2.F32 R98, -RZ, R24.reuse.H0_H0 ;  /* 0x20000018ff627230 */ /* 0x100fe40000004100 */
[----:B------:R-:W-:Y:S01]  /*4f90*/  FADD R97, R102, -R67 ;  /* 0x8000004366617221 */ /* 0x000fe20000000000 */
[----:B------:R-:W-:-:S02]  /*4fa0*/  HADD2.F32 R100, -RZ, R24.H1_H1 ;  /* 0x30000018ff647230 */ /* 0x000fc40000004100 */
[----:B------:R-:W-:Y:S01]  /*4fb0*/  FMUL R93, R0, R93 ;  /* 0x0000005d005d7220 */ /* 0x000fe20000400000 */
[----:B------:R-:W-:Y:S02]  /*4fc0*/  HADD2.F32 R114, -RZ, R25.H0_H0 ;  /* 0x20000019ff727230 */ /* 0x000fe40000004100 */
[----:B------:R-:W-:Y:S01]  /*4fd0*/  @P1 FADD R98, R98, 1 ;  /* 0x3f80000062621421 */ /* 0x000fe20000000000 */
[--C-:B------:R-:W-:Y:S02]  /*4fe0*/  HADD2.F32 R92, -RZ, R49.reuse.H0_H0 ;  /* 0x20000031ff5c7230 */ /* 0x100fe40000004100 */
[----:B------:R-:W-:Y:S01]  /*4ff0*/  FMUL R101, R0, R101 ;  /* 0x0000006500657220 */ /* 0x000fe20000400000 */
[----:B------:R-:W-:Y:S02]  /*5000*/  HADD2.F32 R102, -RZ, R49.H1_H1 ;  /* 0x30000031ff667230 */ /* 0x000fe40000004100 */
[----:B------:R-:W-:Y:S01]  /*5010*/  @P1 FADD R100, R100, 1 ;  /* 0x3f80000064641421 */ /* 0x000fe20000000000 */
[----:B------:R-:W-:-:S02]  /*5020*/  HADD2.F32 R116, -RZ, R50.H0_H0 ;  /* 0x20000032ff747230 */ /* 0x000fc40000004100 */
[----:B------:R-:W-:Y:S01]  /*5030*/  FMUL R99, R0, R97 ;  /* 0x0000006100637220 */ /* 0x000fe20000400000 */
[----:B------:R-:W-:Y:S01]  /*5040*/  @P1 FADD R114, R114, 1 ;  /* 0x3f80000072721421 */ /* 0x000fe20000000000 */
[----:B------:R-:W-:Y:S01]  /*5050*/  FFMA R98, R93, R98, R92 ;  /* 0x000000625d627223 */ /* 0x000fe2000000005c */
[----:B------:R-:W-:Y:S01]  /*5060*/  FFMA R97, R101, R100, R102 ;  /* 0x0000006465617223 */ /* 0x000fe20000000066 */
[----:B------:R-:W-:Y:S02]  /*5070*/  HADD2.F32 R92, -RZ, R25.H1_H1 ;  /* 0x30000019ff5c7230 */ /* 0x000fe40000004100 */
[----:B------:R-:W-:Y:S01]  /*5080*/  FFMA R99, R99, R114, R116 ;  /* 0x0000007263637223 */ /* 0x000fe20000000074 */
[--C-:B------:R-:W-:Y:S01]  /*5090*/  FADD R103, R103, -R67.reuse ;  /* 0x8000004367677221 */ /* 0x100fe20000000000 */
[--C-:B------:R-:W-:Y:S02]  /*50a0*/  HADD2.F32 R102, -RZ, R26.reuse.H0_H0 ;  /* 0x2000001aff667230 */ /* 0x100fe40000004100 */
[----:B------:R-:W-:Y:S01]  /*50b0*/  FADD R93, R104, -R67 ;  /* 0x80000043685d7221 */ /* 0x000fe20000000000 */
[----:B------:R-:W-:-:S02]  /*50c0*/  HADD2.F32 R114, -RZ, R26.H1_H1 ;  /* 0x3000001aff727230 */ /* 0x000fc40000004100 */
[--C-:B------:R-:W-:Y:S01]  /*50d0*/  FADD R105, R105, -R67.reuse ;  /* 0x8000004369697221 */ /* 0x100fe20000000000 */
[----:B------:R-:W-:Y:S02]  /*50e0*/  HADD2.F32 R100, -RZ, R50.H1_H1 ;  /* 0x30000032ff647230 */ /* 0x000fe40000004100 */
[----:B------:R-:W-:Y:S01]  /*50f0*/  FMUL R103, R0, R103 ;  /* 0x0000006700677220 */ /* 0x000fe20000400000 */
[--C-:B------:R-:W-:Y:S02]  /*5100*/  HADD2.F32 R104, -RZ, R51.reuse.H0_H0 ;  /* 0x20000033ff687230 */ /* 0x100fe40000004100 */
        /* <DEDUP_REMOVED lines=10> */
[----:B------:R-:W-:Y:S01]  /*51b0*/  FADD R105, R108, -R67 ;  /* 0x800000436c697221 */ /* 0x000fe20000000000 */
[----:B------:R-:W-:-:S02]  /*51c0*/  HADD2.F32 R108, -RZ, R27.H1_H1 ;  /* 0x3000001bff6c7230 */ /* 0x000fc40000004100 */
[----:B------:R-:W-:Y:S01]  /*51d0*/  FMUL R107, R0, R107 ;  /* 0x0000006b006b7220 */ /* 0x000fe20000400000 */
[--C-:B------:R-:W-:Y:S02]  /*51e0*/  HADD2.F32 R114, -RZ, R52.reuse.H1_H1 ;  /* 0x30000034ff727230 */ /* 0x100fe40000004100 */
[----:B------:R-:W-:Y:S01]  /*51f0*/  FADD R103, R106, -R67 ;  /* 0x800000436a677221 */ /* 0x000fe20000000000 */
[----:B------:R-:W-:Y:S02]  /*5200*/  HADD2.F32 R104, -RZ, R27.H0_H0 ;  /* 0x2000001bff687230 */ /* 0x000fe40000004100 */
[----:B------:R-:W-:Y:S01]  /*5210*/  @P1 FADD R108, R108, 1 ;  /* 0x3f8000006c6c1421 */ /* 0x000fe20000000000 */
[----:B------:R-:W-:Y:S01]  /*5220*/  FMNMX3 R4, R4, |R56|, |R57|, !PT ;  /* 0x4000003804047276 */ /* 0x000fe20007800439 */
[--C-:B------:R-:W-:Y:S01]  /*5230*/  FADD R109, R109, -R67.reuse ;  /* 0x800000436d6d7221 */ /* 0x100fe20000000000 */
[--C-:B------:R-:W-:Y:S01]  /*5240*/  FADD R113, R110, -R67.reuse ;  /* 0x800000436e717221 */ /* 0x100fe20000000000 */
[----:B------:R-:W-:Y:S01]  /*5250*/  FADD R111, R111, -R67 ;  /* 0x800000436f6f7221 */ /* 0x000fe20000000000 */
[----:B------:R-:W-:-:S02]  /*5260*/  HADD2.F32 R106, -RZ, R52.H0_H0 ;  /* 0x20000034ff6a7230 */ /* 0x000fc40000004100 */
[----:B------:R-:W-:Y:S01]  /*5270*/  FFMA R67, R107, R108, R114 ;  /* 0x0000006c6b437223 */ /* 0x000fe20000000072 */
[----:B------:R-:W-:Y:S01]  /*5280*/  FMUL R103, R0, R103 ;  /* 0x0000006700677220 */ /* 0x000fe20000400000 */
[----:B------:R-:W-:Y:S01]  /*5290*/  @P1 FADD R104, R104, 1 ;  /* 0x3f80000068681421 */ /* 0x000fe20000000000 */
[----:B------:R-:W-:Y:S01]  /*52a0*/  FMUL R107, R0, R105 ;  /* 0x00000069006b7220 */ /* 0x000fe20000400000 */
[----:B------:R-:W-:Y:S01]  /*52b0*/  FMNMX3 R105, R4, |R59|, |R58|, !PT ;  /* 0x4000003b04697276 */ /* 0x000fe2000780043a */
[----:B------:R-:W0:Y:S01]  /*52c0*/  LDC.U8 R110, c[0x0][0x404] ;  /* 0x00010100ff6e7b82 */ /* 0x000e220000000000 */
[----:B------:R-:W-:Y:S01]  /*52d0*/  FFMA R103, R103, R104, R106 ;  /* 0x0000006867677223 */ /* 0x000fe2000000006a */
[----:B------:R-:W1:Y:S01]  /*52e0*/  S2R R93, SR_TID.X ;  /* 0x00000000005d7919 */ /* 0x000e620000002100 */
[----:B------:R-:W-:Y:S01]  /*52f0*/  FMNMX3 R106, R105, |R60|, |R62|, !PT ;  /* 0x4000003c696a7276 */ /* 0x000fe2000780043e */
[----:B------:R-:W-:Y:S01]  /*5300*/  FMUL R108, R0, R111 ;  /* 0x0000006f006c7220 */ /* 0x000fe20000400000 */
[--C-:B------:R-:W-:Y:S01]  /*5310*/  HADD2.F32 R114, -RZ, R28.reuse.H0_H0 ;  /* 0x2000001cff727230 */ /* 0x100fe20000004100 */
[----:B------:R-:W2:Y:S01]  /*5320*/  S2R R92, SR_CTAID.X ;  /* 0x00000000005c7919 */ /* 0x000ea20000002500 */
[----:B------:R-:W-:Y:S01]  /*5330*/  FMNMX3 R106, R106, |R63|, |R61|, !PT ;  /* 0x4000003f6a6a7276 */ /* 0x000fe2000780043d */
[----:B------:R-:W-:-:S02]  /*5340*/  HADD2.F32 R118, -RZ, R28.H1_H1 ;  /* 0x3000001cff767230 */ /* 0x000fc40000004100 */
[----:B------:R-:W-:Y:S01]  /*5350*/  FMUL R104, R0, R113 ;  /* 0x0000007100687220 */ /* 0x000fe20000400000 */
[--C-:B------:R-:W-:Y:S01]  /*5360*/  HADD2.F32 R111, -RZ, R29.reuse.H0_H0 ;  /* 0x2000001dff6f7230 */ /* 0x100fe20000004100 */
[----:B------:R-:W-:Y:S01]  /*5370*/  FMNMX3 R106, R106, |R65|, |R64|, !PT ;  /* 0x400000416a6a7276 */ /* 0x000fe20007800440 */
[----:B------:R-:W-:Y:S02]  /*5380*/  HADD2.F32 R115, -RZ, R29.H1_H1 ;  /* 0x3000001dff737230 */ /* 0x000fe40000004100 */
[----:B------:R-:W-:Y:S01]  /*5390*/  @P1 FADD R114, R114, 1 ;  /* 0x3f80000072721421 */ /* 0x000fe20000000000 */
[----:B------:R-:W-:Y:S01]  /*53a0*/  @P1 FADD R118, R118, 1 ;  /* 0x3f80000076761421 */ /* 0x000fe20000000000 */
[----:B------:R-:W-:Y:S01]  /*53b0*/  FMNMX3 R105, R106, |R66|, |R69|, !PT ;  /* 0x400000426a697276 */ /* 0x000fe20007800445 */
[----:B------:R-:W-:Y:S01]  /*53c0*/  @P1 FADD R111, R111, 1 ;  /* 0x3f8000006f6f1421 */ /* 0x000fe20000000000 */
[----:B------:R-:W-:Y:S01]  /*53d0*/  @P1 FADD R115, R115, 1 ;  /* 0x3f80000073731421 */ /* 0x000fe20000000000 */
[----:B------:R-:W-:Y:S01]  /*53e0*/  HADD2.F32 R113, -RZ, R54.H0_H0 ;  /* 0x20000036ff717230 */ /* 0x000fe20000004100 */
[----:B------:R-:W-:Y:S01]  /*53f0*/  FMNMX3 R105, R105, |R70|, |R68|, !PT ;  /* 0x4000004669697276 */ /* 0x000fe20007800444 */
[----:B------:R-:W-:-:S02]  /*5400*/  HADD2.F32 R116, -RZ, R53.H0_H0 ;  /* 0x20000035ff747230 */ /* 0x000fc40000004100 */
[----:B------:R-:W-:Y:S01]  /*5410*/  FMUL R109, R0, R109 ;  /* 0x0000006d006d7220 */ /* 0x000fe20000400000 */
[----:B------:R-:W-:Y:S01]  /*5420*/  HADD2.F32 R120, -RZ, R53.H1_H1 ;  /* 0x30000035ff787230 */ /* 0x000fe20000004100 */
[----:B------:R-:W-:Y:S01]  /*5430*/  FMNMX3 R106, R105, |R72|, |R71|, !PT ;  /* 0x40000048696a7276 */ /* 0x000fe20007800447 */
[----:B------:R-:W-:Y:S01]  /*5440*/  FFMA R104, R104, R111, R113 ;  /* 0x0000006f68687223 */ /* 0x000fe20000000071 */
[----:B0-----:R-:W-:Y:S01]  /*5450*/  ISETP.NE.AND P1, PT, R110, RZ, PT ;  /* 0x000000ff6e00720c */ /* 0x001fe20003f25270 */
[-C--:B------:R-:W-:Y:S01]  /*5460*/  FMUL R110, R59, R2.reuse ;  /* 0x000000023b6e7220 */ /* 0x080fe20000400000 */
[----:B------:R-:W-:Y:S01]  /*5470*/  FMNMX3 R105, R106, |R73|, |R75|, !PT ;  /* 0x400000496a697276 */ /* 0x000fe2000780044b */
[-C--:B------:R-:W-:Y:S01]  /*5480*/  FMUL R106, R63, R2.reuse ;  /* 0x000000023f6a7220 */ /* 0x080fe20000400000 */
[----:B------:R-:W-:Y:S01]  /*5490*/  FMUL R111, R60, R2 ;  /* 0x000000023c6f7220 */ /* 0x000fe20000400000 */
[----:B------:R-:W-:Y:S01]  /*54a0*/  FFMA R4, R107, R114, R116 ;  /* 0x000000726b047223 */ /* 0x000fe20000000074 */
[----:B------:R-:W-:Y:S01]  /*54b0*/  FMNMX3 R105, R105, |R76|, |R74|, !PT ;  /* 0x4000004c69697276 */ /* 0x000fe2000780044a */
[----:B------:R-:W-:Y:S01]  /*54c0*/  FFMA R107, R109, R118, R120 ;  /* 0x000000766d6b7223 */ /* 0x000fe20000000078 */
[----:B------:R-:W-:Y:S01]  /*54d0*/  FSEL R63, R63, R106, !P1 ;  /* 0x0000006a3f3f7208 */ /* 0x000fe20004800000 */
[----:B------:R-:W-:Y:S01]  /*54e0*/  HADD2.F32 R117, -RZ, R54.H1_H1 ;  /* 0x30000036ff757230 */ /* 0x000fe20000004100 */
[----:B------:R-:W-:Y:S01]  /*54f0*/  FMNMX3 R106, R105, |R78|, |R77|, !PT ;  /* 0x4000004e696a7276 */ /* 0x000fe2000780044d */
[----:B------:R-:W-:Y:S01]  /*5500*/  FMUL R113, R72, R2 ;  /* 0x0000000248717220 */ /* 0x000fe20000400000 */
[----:B------:R-:W-:Y:S01]  /*5510*/  FSEL R59, R59, R110, !P1 ;  /* 0x0000006e3b3b7208 */ /* 0x000fe20004800000 */
[-C--:B------:R-:W-:Y:S01]  /*5520*/  FMUL R110, R65, R2.reuse ;  /* 0x00000002416e7220 */ /* 0x080fe20000400000 */
[----:B------:R-:W-:Y:S01]  /*5530*/  FMNMX3 R105, R106, |R79|, |R81|, !PT ;  /* 0x4000004f6a697276 */ /* 0x000fe20007800451 */
[----:B------:R-:W-:Y:S01]  /*5540*/  FFMA R108, R108, R115, R117 ;  /* 0x000000736c6c7223 */ /* 0x000fe20000000075 */
[----:B------:R-:W-:Y:S01]  /*5550*/  FSEL R60, R60, R111, !P1 ;  /* 0x0000006f3c3c7208 */ /* 0x000fe20004800000 */
[----:B------:R-:W-:Y:S01]  /*5560*/  FMUL R111, R70, R2 ;  /* 0x00000002466f7220 */ /* 0x000fe20000400000 */
[----:B------:R-:W-:Y:S01]  /*5570*/  FMNMX3 R106, R105, |R82|, |R80|, !PT ;  /* 0x40000052696a7276 */ /* 0x000fe20007800450 */
[-C--:B------:R-:W-:Y:S01]  /*5580*/  @P1 FMUL R62, R62, R2.reuse ;  /* 0x000000023e3e1220 */ /* 0x080fe20000400000 */
[----:B-1----:R-:W-:Y:S01]  /*5590*/  LOP3.LUT R0, R93, 0x7f, RZ, 0xc0, !PT ;  /* 0x0000007f5d007812 */ /* 0x002fe200078ec0ff */
[-C--:B------:R-:W-:Y:S01]  /*55a0*/  @P1 FMUL R69, R69, R2.reuse ;  /* 0x0000000245451220 */ /* 0x080fe20000400000 */
[----:B------:R-:W-:Y:S01]  /*55b0*/  FMNMX3 R106, R106, |R85|, |R83|, !PT ;  /* 0x400000556a6a7276 */ /* 0x000fe20007800453 */
[-C--:B------:R-:W-:Y:S01]  /*55c0*/  @P1 FMUL R68, R68, R2.reuse ;  /* 0x0000000244441220 */ /* 0x080fe20000400000 */
[----:B--2---:R-:W-:Y:S01]  /*55d0*/  SHF.L.U32 R109, R92, 0x7, RZ ;  /* 0x000000075c6d7819 */ /* 0x004fe200000006ff */
[----:B------:R-:W-:Y:S01]  /*55e0*/  FMUL R117, R96, R2 ;  /* 0x0000000260757220 */ /* 0x000fe20000400000 */
[----:B------:R-:W-:Y:S01]  /*55f0*/  FSEL R65, R65, R110, !P1 ;  /* 0x0000006e41417208 */ /* 0x000fe20004800000 */
[-C--:B------:R-:W-:Y:S01]  /*5600*/  @P1 FMUL R61, R61, R2.reuse ;  /* 0x000000023d3d1220 */ /* 0x080fe20000400000 */
[----:B------:R-:W-:Y:S01]  /*5610*/  FSEL R110, R70, R111, !P1 ;  /* 0x0000006f466e7208 */ /* 0x000fe20004800000 */
[----:B------:R-:W-:Y:S01]  /*5620*/  FMUL R70, R73, R2 ;  /* 0x0000000249467220 */ /* 0x000fe20000400000 */
[----:B------:R-:W-:Y:S01]  /*5630*/  FMNMX3 R105, R106, |R84|, |R87|, !PT ;  /* 0x400000546a697276 */ /* 0x000fe20007800457 */
[-C--:B------:R-:W-:Y:S01]  /*5640*/  @P1 FMUL R58, R58, R2.reuse ;  /* 0x000000023a3a1220 */ /* 0x080fe20000400000 */
[----:B------:R-:W-:Y:S01]  /*5650*/  LOP3.LUT R0, R0, 0x80, R109, 0xf8, !PT ;  /* 0x0000008000007812 */ /* 0x000fe200078ef86d */
        /* <DEDUP_REMOVED lines=14> */
[-C--:B------:R-:W-:Y:S01]  /*5740*/  FMUL R72, R85, R2.reuse ;  /* 0x0000000255487220 */ /* 0x080fe20000400000 */
        /* <DEDUP_REMOVED lines=8> */
[----:B------:R-:W-:Y:S01]  /*57d0*/  F2FP.F16.F32.PACK_AB R60, R62, R60 ;  /* 0x0000003c3e3c723e */ /* 0x000fe200000000ff */
[----:B------:R-:W-:Y:S01]  /*57e0*/  @P1 FMUL R71, R71, R2 ;  /* 0x0000000247471220 */ /* 0x000fe20000400000 */
[----:B------:R-:W-:Y:S01]  /*57f0*/  F2FP.F16.F32.PACK_AB R66, R69, R66 ;  /* 0x000000424542723e */ /* 0x000fe200000000ff */
[----:B------:R-:W-:Y:S01]  /*5800*/  @P1 FMUL R81, R81, R2 ;  /* 0x0000000251511220 */ /* 0x000fe20000400000 */
[----:B------:R-:W-:Y:S01]  /*5810*/  F2FP.F16.F32.PACK_AB R62, R68, R110 ;  /* 0x0000006e443e723e */ /* 0x000fe200000000ff */
[----:B------:R-:W-:Y:S01]  /*5820*/  @P1 FMUL R64, R64, R2 ;  /* 0x0000000240401220 */ /* 0x000fe20000400000 */
[----:B------:R-:W0:Y:S01]  /*5830*/  LDC.64 R68, c[0x0][0x3c8] ;  /* 0x0000f200ff447b82 */ /* 0x000e220000000a00 */
[----:B------:R-:W-:Y:S01]  /*5840*/  FMNMX3 R70, R73, |R98|, |R97|, !PT ;  /* 0x4000006249467276 */ /* 0x000fe20007800461 */
[----:B------:R-:W-:Y:S01]  /*5850*/  FMUL R73, R98, R2 ;  /* 0x0000000262497220 */ /* 0x000fe20000400000 */
        /* <DEDUP_REMOVED lines=18> */
[----:B------:R-:W-:Y:S01]  /*5980*/  F2FP.F16.F32.PACK_AB R61, R61, R63 ;  /* 0x0000003f3d3d723e */ /* 0x000fe200000000ff */
[----:B------:R-:W-:Y:S01]  /*5990*/  IMAD R63, R3, 0x1900, R0 ;  /* 0x00001900033f7824 */ /* 0x000fe200078e0200 */
[----:B------:R-:W-:Y:S01]  /*59a0*/  FSEL R105, R88, R105, !P1 ;  /* 0x0000006958697208 */ /* 0x000fe20004800000 */
        /* <DEDUP_REMOVED lines=8> */
[-C--:B------:R-:W-:Y:S01]  /*5a30*/  @P1 FMUL R83, R83, R2.reuse ;  /* 0x0000000253531220 */ /* 0x080fe20000400000 */
[----:B------:R-:W-:Y:S01]  /*5a40*/  F2FP.F16.F32.PACK_AB R118, R58, R59 ;  /* 0x0000003b3a76723e */ /* 0x000fe200000000ff */
[-C--:B------:R-:W-:Y:S01]  /*5a50*/  @P1 FMUL R101, R101, R2.reuse ;  /* 0x0000000265651220 */ /* 0x080fe20000400000 */
[----:B------:R-:W-:Y:S01]  /*5a60*/  FSEL R76, R4, R117, !P1 ;  /* 0x00000075044c7208 */ /* 0x000fe20004800000 */
[-C--:B------:R-:W-:Y:S01]  /*5a70*/  @P1 FMUL R102, R102, R2.reuse ;  /* 0x0000000266661220 */ /* 0x080fe20000400000 */
[----:B------:R-:W-:Y:S01]  /*5a80*/  IADD3 R59, PT, PT, R63, 0x100, RZ ;  /* 0x000001003f3b7810 */ /* 0x000fe20007ffe0ff */
[----:B------:R-:W-:Y:S01]  /*5a90*/  @P1 FMUL R77, R77, R2 ;  /* 0x000000024d4d1220 */ /* 0x000fe20000400000 */
[----:B------:R-:W-:Y:S01]  /*5aa0*/  FSEL R72, R103, R94, !P1 ;  /* 0x0000005e67487208 */ /* 0x000fe20004800000 */
[----:B------:R-:W-:Y:S01]  /*5ab0*/  @P1 FMUL R86, R86, R2 ;  /* 0x0000000256561220 */ /* 0x000fe20000400000 */
[----:B------:R-:W-:Y:S01]  /*5ac0*/  FMNMX3 R4, R95, |R104|, |R108|, !PT ;  /* 0x400000685f047276 */ /* 0x000fe2000780046c */
[----:B0-----:R-:W-:Y:S01]  /*5ad0*/  IMAD.WIDE.U32 R58, R59, 0x4, R68 ;  /* 0x000000043b3a7825 */ /* 0x001fe200078e0044 */
[----:B------:R-:W-:-:S03]  /*5ae0*/  F2FP.F16.F32.PACK_AB R95, R75, R115 ;  /* 0x000000734b5f723e */ /* 0x000fc600000000ff */
[-C--:B------:R-:W-:Y:S01]  /*5af0*/  @P1 FMUL R80, R80, R2.reuse ;  /* 0x0000000250501220 */ /* 0x080fe20000400000 */
[----:B------:R-:W-:Y:S01]  /*5b00*/  FSEL R78, R104, R99, !P1 ;  /* 0x00000063684e7208 */ /* 0x000fe20004800000 */
[----:B------:R-:W-:Y:S01]  /*5b10*/  @P1 FMUL R108, R108, R2 ;  /* 0x000000026c6c1220 */ /* 0x000fe20000400000 */
[----:B------:R-:W-:Y:S01]  /*5b20*/  F2FP.F16.F32.PACK_AB R117, R57, R56 ;  /* 0x000000383975723e */ /* 0x000fe200000000ff */
[----:B------:R-:W-:Y:S01]  /*5b30*/  IMAD.WIDE.U32 R56, R63, 0x4, R68 ;  /* 0x000000043f387825 */ /* 0x000fe200078e0044 */
[----:B------:R-:W-:-:S03]  /*5b40*/  F2FP.F16.F32.PACK_AB R97, R97, R73 ;  /* 0x000000496161723e */ /* 0x000fc600000000ff */
[----:B------:R-:W-:Y:S01]  /*5b50*/  @P1 FMUL R107, R107, R2 ;  /* 0x000000026b6b1220 */ /* 0x000fe20000400000 */
[----:B------:R-:W-:Y:S02]  /*5b60*/  IADD3 R75, PT, PT, R63, 0x200, RZ ;  /* 0x000002003f4b7810 */ /* 0x000fe40007ffe0ff */
[----:B------:R-:W-:Y:S01]  /*5b70*/  F2FP.F16.F32.PACK_AB R94, R71, R116 ;  /* 0x00000074475e723e */ /* 0x000fe200000000ff */
[----:B------:R-:W-:Y:S01]  /*5b80*/  STG.E desc[UR8][R56.64], R117 ;  /* 0x0000007538007986 */ /* 0x000fe2000c101908 */
[----:B------:R-:W-:Y:S02]  /*5b90*/  F2FP.F16.F32.PACK_AB R99, R81, R111 ;  /* 0x0000006f5163723e */ /* 0x000fe400000000ff */
[----:B------:R-:W-:Y:S01]  /*5ba0*/  IADD3 R73, PT, PT, R63, 0x300, RZ ;  /* 0x000003003f497810 */ /* 0x000fe20007ffe0ff */
[----:B------:R0:W-:Y:S01]  /*5bb0*/  STG.E desc[UR8][R58.64], R118 ;  /* 0x000000763a007986 */ /* 0x0001e2000c101908 */
[----:B------:R-:W-:Y:S02]  /*5bc0*/  F2FP.F16.F32.PACK_AB R111, R67, R72 ;  /* 0x00000048436f723e */ /* 0x000fe400000000ff */
[----:B------:R-:W-:Y:S01]  /*5bd0*/  IADD3 R71, PT, PT, R63, 0x400, RZ ;  /* 0x000004003f477810 */ /* 0x000fe20007ffe0ff */
[----:B------:R-:W-:Y:S01]  /*5be0*/  IMAD.WIDE.U32 R72, R73, 0x4, R68 ;  /* 0x0000000449487825 */ /* 0x000fe200078e0044 */
[----:B------:R-:W-:-:S02]  /*5bf0*/  F2FP.F16.F32.PACK_AB R64, R64, R65 ;  /* 0x000000414040723e */ /* 0x000fc400000000ff */
[----:B------:R-:W-:Y:S02]  /*5c00*/  IADD3 R67, PT, PT, R63, 0x500, RZ ;  /* 0x000005003f437810 */ /* 0x000fe40007ffe0ff */
[----:B------:R-:W-:Y:S01]  /*5c10*/  F2FP.F16.F32.PACK_AB R96, R74, R114 ;  /* 0x000000724a60723e */ /* 0x000fe200000000ff */
[--C-:B------:R-:W-:Y:S01]  /*5c20*/  IMAD.WIDE.U32 R74, R75, 0x4, R68.reuse ;  /* 0x000000044b4a7825 */ /* 0x100fe200078e0044 */
[----:B------:R-:W-:Y:S02]  /*5c30*/  F2FP.F16.F32.PACK_AB R109, R91, R109 ;  /* 0x0000006d5b6d723e */ /* 0x000fe400000000ff */
[----:B------:R-:W-:Y:S01]  /*5c40*/  IADD3 R65, PT, PT, R63, 0x600, RZ ;  /* 0x000006003f417810 */ /* 0x000fe20007ffe0ff */
[--C-:B0-----:R-:W-:Y:S01]  /*5c50*/  IMAD.WIDE.U32 R58, R67, 0x4, R68.reuse ;  /* 0x00000004433a7825 */ /* 0x101fe200078e0044 */
[----:B------:R-:W-:Y:S01]  /*5c60*/  F2FP.F16.F32.PACK_AB R106, R89, R106 ;  /* 0x0000006a596a723e */ /* 0x000fe200000000ff */
[----:B------:R0:W-:Y:S01]  /*5c70*/  STG.E desc[UR8][R74.64], R60 ;  /* 0x0000003c4a007986 */ /* 0x0001e2000c101908 */
[----:B------:R-:W-:Y:S01]  /*5c80*/  IADD3 R91, PT, PT, R63, 0x700, RZ ;  /* 0x000007003f5b7810 */ /* 0x000fe20007ffe0ff */
[--C-:B------:R-:W-:Y:S01]  /*5c90*/  IMAD.WIDE.U32 R56, R65, 0x4, R68.reuse ;  /* 0x0000000441387825 */ /* 0x100fe200078e0044 */
[----:B------:R-:W-:Y:S01]  /*5ca0*/  F2FP.F16.F32.PACK_AB R104, R87, R84 ;  /* 0x000000545768723e */ /* 0x000fe200000000ff */
[----:B------:R1:W-:Y:S01]  /*5cb0*/  STG.E desc[UR8][R72.64], R61 ;  /* 0x0000003d48007986 */ /* 0x0003e2000c101908 */
[----:B------:R-:W-:Y:S01]  /*5cc0*/  F2FP.F16.F32.PACK_AB R110, R90, R70 ;  /* 0x000000465a6e723e */ /* 0x000fe200000000ff */
[----:B------:R-:W-:Y:S01]  /*5cd0*/  IMAD.WIDE.U32 R70, R71, 0x4, R68 ;  /* 0x0000000447467825 */ /* 0x000fe200078e0044 */
[----:B------:R-:W-:-:S02]  /*5ce0*/  IADD3 R89, PT, PT, R63, 0x800, RZ ;  /* 0x000008003f597810 */ /* 0x000fc40007ffe0ff */
[----:B------:R-:W-:Y:S01]  /*5cf0*/  F2FP.F16.F32.PACK_AB R103, R83, R85 ;  /* 0x000000555367723e */ /* 0x000fe200000000ff */
[--C-:B------:R-:W-:Y:S01]  /*5d00*/  IMAD.WIDE.U32 R90, R91, 0x4, R68.reuse ;  /* 0x000000045b5a7825 */ /* 0x100fe200078e0044 */
[C---:B------:R-:W-:Y:S01]  /*5d10*/  IADD3 R87, PT, PT, R63.reuse, 0x900, RZ ;  /* 0x000009003f577810 */ /* 0x040fe20007ffe0ff */
[----:B------:R2:W-:Y:S01]  /*5d20*/  STG.E desc[UR8][R70.64], R64 ;  /* 0x0000004046007986 */ /* 0x0005e2000c101908 */
[C---:B------:R-:W-:Y:S02]  /*5d30*/  IADD3 R85, PT, PT, R63.reuse, 0xa00, RZ ;  /* 0x00000a003f557810 */ /* 0x040fe40007ffe0ff */
[----:B------:R-:W-:Y:S01]  /*5d40*/  IADD3 R83, PT, PT, R63, 0xb00, RZ ;  /* 0x00000b003f537810 */ /* 0x000fe20007ffe0ff */
[----:B------:R-:W-:Y:S01]  /*5d50*/  STG.E desc[UR8][R58.64], R66 ;  /* 0x000000423a007986 */ /* 0x000fe2000c101908 */
[----:B------:R-:W-:Y:S01]  /*5d60*/  F2FP.F16.F32.PACK_AB R101, R101, R79 ;  /* 0x0000004f6565723e */ /* 0x000fe200000000ff */
[--C-:B------:R-:W-:Y:S01]  /*5d70*/  IMAD.WIDE.U32 R84, R85, 0x4, R68.reuse ;  /* 0x0000000455547825 */ /* 0x100fe200078e0044 */
        /* <DEDUP_REMOVED lines=8> */
[C---:B------:R-:W-:Y:S01]  /*5e00*/  IADD3 R79, PT, PT, R63.reuse, 0xd00, RZ ;  /* 0x00000d003f4f7810 */ /* 0x040fe20007ffe0ff */
[----:B------:R4:W-:Y:S01]  /*5e10*/  STG.E desc[UR8][R88.64], R95 ;  /* 0x0000005f58007986 */ /* 0x0009e2000c101908 */
[----:B------:R-:W-:-:S02]  /*5e20*/  IADD3 R77, PT, PT, R63, 0xe00, RZ ;  /* 0x00000e003f4d7810 */ /* 0x000fc40007ffe0ff */
[----:B------:R-:W-:Y:S01]  /*5e30*/  F2FP.F16.F32.PACK_AB R100, R80, R82 ;  /* 0x000000525064723e */ /* 0x000fe200000000ff */
[--C-:B------:R-:W-:Y:S01]  /*5e40*/  IMAD.WIDE.U32 R82, R83, 0x4, R68.reuse ;  /* 0x0000000453527825 */ /* 0x100fe200078e0044 */
[C---:B0-----:R-:W-:Y:S01]  /*5e50*/  IADD3 R75, PT, PT, R63.reuse, 0xf00, RZ ;  /* 0x00000f003f4b7810 */ /* 0x041fe20007ffe0ff */
[----:B------:R4:W-:Y:S01]  /*5e60*/  STG.E desc[UR8][R86.64], R96 ;  /* 0x0000006056007986 */ /* 0x0009e2000c101908 */
[----:B-1----:R-:W-:Y:S01]  /*5e70*/  IADD3 R73, PT, PT, R63, 0x1000, RZ ;  /* 0x000010003f497810 */ /* 0x002fe20007ffe0ff */
[--C-:B------:R-:W-:Y:S01]  /*5e80*/  IMAD.WIDE.U32 R80, R81, 0x4, R68.reuse ;  /* 0x0000000451507825 */ /* 0x100fe200078e0044 */
[----:B------:R-:W-:Y:S01]  /*5e90*/  F2FP.F16.F32.PACK_AB R108, R108, R78 ;  /* 0x0000004e6c6c723e */ /* 0x000fe200000000ff */
[----:B------:R4:W-:Y:S01]  /*5ea0*/  STG.E desc[UR8][R84.64], R98 ;  /* 0x0000006254007986 */ /* 0x0009e2000c101908 */
[----:B--2---:R-:W-:Y:S01]  /*5eb0*/  IADD3 R71, PT, PT, R63, 0x1100, RZ ;  /* 0x000011003f477810 */ /* 0x004fe20007ffe0ff */
[--C-:B------:R-:W-:Y:S01]  /*5ec0*/  IMAD.WIDE.U32 R78, R79, 0x4, R68.reuse ;  /* 0x000000044f4e7825 */ /* 0x100fe200078e0044 */
[----:B------:R-:W-:Y:S01]  /*5ed0*/  F2FP.F16.F32.PACK_AB R107, R107, R76 ;  /* 0x0000004c6b6b723e */ /* 0x000fe200000000ff */
[----:B------:R4:W-:Y:S01]  /*5ee0*/  STG.E desc[UR8][R82.64], R99 ;  /* 0x0000006352007986 */ /* 0x0009e2000c101908 */
[----:B---3--:R-:W-:Y:S01]  /*5ef0*/  IADD3 R57, PT, PT, R63, 0x1200, RZ ;  /* 0x000012003f397810 */ /* 0x008fe20007ffe0ff */
[--C-:B------:R-:W-:Y:S01]  /*5f00*/  IMAD.WIDE.U32 R76, R77, 0x4, R68.reuse ;  /* 0x000000044d4c7825 */ /* 0x100fe200078e0044 */
[C---:B------:R-:W-:Y:S01]  /*5f10*/  IADD3 R59, PT, PT, R63.reuse, 0x1300, RZ ;  /* 0x000013003f3b7810 */ /* 0x040fe20007ffe0ff */
[----:B------:R4:W-:Y:S01]  /*5f20*/  STG.E desc[UR8][R80.64], R100 ;  /* 0x0000006450007986 */ /* 0x0009e2000c101908 */
[----:B------:R-:W-:Y:S01]  /*5f30*/  IADD3 R61, PT, PT, R63, 0x1400, RZ ;  /* 0x000014003f3d7810 */ /* 0x000fe20007ffe0ff */
        /* <DEDUP_REMOVED lines=25> */
[----:B------:R4:W-:Y:S02]  /*60d0*/  STG.E desc[UR8][R68.64], R108 ;  /* 0x0000006c44007986 */ /* 0x0009e4000c101908 */
.L_x_7867:
[----:B-1--4-:R-:W0:Y:S01]  /*60e0*/  LDC R56, c[0x0][0x380] ;  /* 0x0000e000ff387b82 */ /* 0x012e220000000800 */
[----:B------:R-:W1:Y:S01]  /*60f0*/  LDCU UR4, c[0x0][0x388] ;  /* 0x00007100ff0477ac */ /* 0x000e620008000800 */
[----:B------:R-:W-:Y:S01]  /*6100*/  IADD3 R55, PT, PT, R55, 0x1, RZ ;  /* 0x0000000137377810 */ /* 0x000fe20007ffe0ff */
[----:B------:R-:W-:-:S03]  /*6110*/  UPLOP3.LUT UP1, UPT, UPT, UPT, UP1, 0x40, 0x4 ;  /* 0x000000000004789c */ /* 0x000fc60003f2e810 */
[----:B------:R-:W-:Y:S02]  /*6120*/  LOP3.LUT R55, R55, 0x3, RZ, 0xc0, !PT ;  /* 0x0000000337377812 */ /* 0x000fe400078ec0ff */
[----:B0-----:R-:W-:-:S04]  /*6130*/  IADD3 R3, PT, PT, R3, R56, RZ ;  /* 0x0000003803037210 */ /* 0x001fc80007ffe0ff */
[----:B-1----:R-:W-:-:S13]  /*6140*/  ISETP.GE.AND P2, PT, R3, UR4, PT ;  /* 0x0000000403007c0c */ /* 0x002fda000bf46270 */
[----:B------:R-:W-:Y:S05]  /*6150*/  @!P2 BRA `(.L_x_7868) ;  /* 0xffffffa000e8a947 */ /* 0x000fea000383ffff */
.L_x_7848:
        /* <DEDUP_REMOVED lines=38> */
.L_x_7876:
[----:B------:R-:W-:Y:S02]  /*63c0*/  ISETP.NE.AND P0, PT, R93, RZ, PT ;  /* 0x000000ff5d00720c */ /* 0x000fe40003f05270 */
[----:B01----:R-:W-:-:S11]  /*63d0*/  FMNMX R3, R3, R4, !PT ;  /* 0x0000000403037209 */ /* 0x003fd60007800000 */
[----:B------:R-:W-:Y:S05]  /*63e0*/  @P0 BRA `(.L_x_7870) ;  /* 0x0000000000080947 */ /* 0x000fea0003800000 */
[----:B------:R-:W0:Y:S02]  /*63f0*/  LDC.64 R4, c[0x0][0x3f8] ;  /* 0x0000fe00ff047b82 */ /* 0x000e240000000a00 */
[----:B0-----:R0:W-:Y:S02]  /*6400*/  REDG.E.MAX.S32.STRONG.GPU desc[UR8][R4.64], R3 ;  /* 0x000000030400798e */ /* 0x0011e4000d12e308 */
.L_x_7870:
[----:B------:R-:W-:Y:S05]  /*6410*/  BSYNC B0 ;  /* 0x0000000000007941 */ /* 0x000fea0003800000 */
.L_x_7869:
[----:B------:R-:W-:Y:S05]  /*6420*/  @!P1 EXIT ;  /* 0x000000000000994d */ /* 0x000fea0003800000 */
[----:B------:R-:W1:Y:S01]  /*6430*/  LDCU.64 UR4, c[0x0][0x3f0] ;  /* 0x00007e00ff0477ac */ /* 0x000e620008000a00 */
[----:B------:R-:W-:Y:S02]  /*6440*/  LOP3.LUT P0, RZ, R92, R93, RZ, 0xfc, !PT ;  /* 0x0000005d5cff7212 */ /* 0x000fe4000780fcff */
[----:B-1----:R-:W-:-:S04]  /*6450*/  ISETP.EQ.U32.AND P1, PT, RZ, UR4, PT ;  /* 0x00000004ff007c0c */ /* 0x002fc8000bf22070 */
        /* <DEDUP_REMOVED lines=8> */
[----:B0-----:R-:W-:Y:S05]  /*64e0*/  CALL.REL.NOINC `($__internal_98_$__cuda_sm20_rcp_rn_f32_slowpath) ;  /* 0x0000000000587944 */ /* 0x001fea0003c00000 */
[----:B------:R-:W-:Y:S05]  /*64f0*/  BRA `(.L_x_7873) ;  /* 0x0000000000107947 */ /* 0x000fea0003800000 */
.L_x_7872:
[----:B0-----:R-:W0:Y:S02]  /*6500*/  MUFU.RCP R3, R2 ;  /* 0x0000000200037308 */ /* 0x001e240000001000 */
[----:B0-----:R-:W-:-:S04]  /*6510*/  FFMA R0, R3, R2, -1 ;  /* 0xbf80000003007423 */ /* 0x001fc80000000002 */
[----:B------:R-:W-:-:S04]  /*6520*/  FADD.FTZ R0, -R0, -RZ ;  /* 0x800000ff00007221 */ /* 0x000fc80000010100 */
[----:B------:R-:W-:-:S07]  /*6530*/  FFMA R0, R3, R0, R3 ;  /* 0x0000000003007223 */ /* 0x000fce0000000003 */
.L_x_7873:
[----:B------:R-:W0:Y:S02]  /*6540*/  LDC.64 R2, c[0x0][0x3f0] ;  /* 0x0000fc00ff027b82 */ /* 0x000e240000000a00 */
[----:B0-----:R-:W-:Y:S01]  /*6550*/  STG.E desc[UR8][R2.64], R0 ;  /* 0x0000000002007986 */ /* 0x001fe2000c101908 */
[----:B------:R-:W-:Y:S05]  /*6560*/  EXIT ;  /* 0x000000000000794d */ /* 0x000fea0003800000 */
.L_x_7871:
[----:B------:R-:W-:Y:S02]  /*6570*/  MOV R6, 0x2 ;  /* 0x0000000200067802 */ /* 0x000fe40000000f00 */
[----:B------:R-:W-:Y:S02]  /*6580*/  MOV R7, 0x1f ;  /* 0x0000001f00077802 */ /* 0x000fe40000000f00 */
[----:B------:R-:W-:-:S07]  /*6590*/  MOV R5, 0xffffffff ;  /* 0xffffffff00057802 */ /* 0x000fce0000000f00 */
[----:B01---5:R-:W-:Y:S05]  /*65a0*/  WARPSYNC.COLLECTIVE R5, `(.L_x_7874) ;  /* 0x0000000005087348 */ /* 0x023fea0003c00000 */
[----:B-1----:R1:W2:Y:S02]  /*65b0*/  SHFL.DOWN P0, R4, R0, R6, R7 ;  /* 0x0800000600047389 */ /* 0x0022a40000000007 */
[----:B012--5:R-:W-:Y:S05]  /*65c0*/  ENDCOLLECTIVE ;  /* 0x000000000000791b */ /* 0x027fea0003800000 */
.L_x_7874:
[----:B------:R-:W-:Y:S02]  /*65d0*/  MOV R6, 0x1 ;  /* 0x0000000100067802 */ /* 0x000fe40000000f00 */
[----:B------:R-:W-:-:S04]  /*65e0*/  MOV R3, R4 ;  /* 0x0000000400037202 */ /* 0x000fc80000000f00 */
[----:B------:R-:W-:-:S04]  /*65f0*/  FMNMX R3, R3, R0, !PT ;  /* 0x0000000003037209 */ /* 0x000fc80007800000 */
[----:B------:R-:W-:-:S07]  /*6600*/  MOV R0, R3 ;  /* 0x0000000300007202 */ /* 0x000fce0000000f00 */
[----:B------:R-:W-:Y:S05]  /*6610*/  WARPSYNC.COLLECTIVE R5, `(.L_x_7875) ;  /* 0x0000000005087348 */ /* 0x000fea0003c00000 */
[----:B------:R0:W1:Y:S02]  /*6620*/  SHFL.DOWN P0, R4, R0, R6, R7 ;  /* 0x0800000600047389 */ /* 0x0000640000000007 */
[----:B01----:R-:W-:Y:S05]  /*6630*/  ENDCOLLECTIVE ;  /* 0x000000000000791b */ /* 0x003fea0003800000 */
.L_x_7875:
[----:B------:R-:W-:Y:S05]  /*6640*/  BRA `(.L_x_7876) ;  /* 0xfffffffc005c7947 */ /* 0x000fea000383ffff */
        .weak           $__internal_98_$__cuda_sm20_rcp_rn_f32_slowpath
        .type           $__internal_98_$__cuda_sm20_rcp_rn_f32_slowpath,@function
        .size           $__internal_98_$__cuda_sm20_rcp_rn_f32_slowpath,(.L_x_12966 - $__internal_98_$__cuda_sm20_rcp_rn_f32_slowpath)
$__internal_98_$__cuda_sm20_rcp_rn_f32_slowpath:
        /* <DEDUP_REMOVED lines=15> */
.L_x_7878:
        /* <DEDUP_REMOVED lines=33> */
.L_x_7880:
[----:B------:R-:W0:Y:S02]  /*6950*/  MUFU.RCP R0, R0 ;  /* 0x0000000000007308 */ /* 0x000e240000001000 */
.L_x_7879:
[----:B------:R-:W-:Y:S05]  /*6960*/  BSYNC B1 ;  /* 0x0000000000017941 */ /* 0x000fea0003800000 */
.L_x_7877:
[----:B------:R-:W-:Y:S01]  /*6970*/  HFMA2 R115, -RZ, RZ, 0, 0 ;  /* 0x00000000ff737431 */ /* 0x000fe200000001ff */
[----:B------:R-:W-:-:S04]  /*6980*/  MOV R114, R64 ;  /* 0x0000004000727202 */ /* 0x000fc80000000f00 */
[----:B0-----:R-:W-:Y:S05]  /*6990*/  RET.REL.NODEC R114 `(_ZN18transformer_engine13normalization19ln_fwd_tuned_kernelINS0_13Kernel_traitsI6__halfS3_S3_fjLj12800ELj2ELj1ELj4ELj4ENS0_18Kernel_traits_baseILj12800ES3_S3_S3_fjLj128EEEEEEEvNS0_19ForwardKernelParamsE) ;  /* 0xffffff9472987950 */ /* 0x001fea0003c3ffff */
.L_x_7881:
        /* <DEDUP_REMOVED lines=14> */
.L_x_12966:


//--------------------- .text._ZN18transformer_engine13normalization19ln_fwd_tuned_kernelINS0_13Kernel_traitsIffffjLj12800ELj2ELj1ELj4ELj4ENS0_18Kernel_traits_baseILj12800EffffjLj128EEEEEEEvNS0_19ForwardKernelParamsE --------------------------
	.section	.text._ZN18transformer_engine13normalization19ln_fwd_tuned_kernelINS0_13Kernel_traitsIffffjLj12800ELj2ELj1ELj4ELj4ENS0_18Kernel_traits_baseILj12800EffffjLj128EEEEEEEvNS0_19ForwardKernelParamsE,"ax",@progbits
	.align	128
        .global         _ZN18transformer_engine13normalization19ln_fwd_tuned_kernelINS0_13Kernel_traitsIffffjLj12800ELj2ELj1ELj4ELj4ENS0_18Kernel_traits_baseILj12800EffffjLj128EEEEEEEvNS0_19ForwardKernelParamsE
        .type           _ZN18transformer_engine13normalization19ln_fwd_tuned_kernelINS0_13Kernel_traitsIffffjLj12800ELj2ELj1ELj4ELj4ENS0_18Kernel_traits_baseILj12800EffffjLj128EEEEEEEvNS0_19ForwardKernelParamsE,@function
        .size           _ZN18transformer_engine13normalization19ln_fwd_tuned_kernelINS0_13Kernel_traitsIffffjLj12800ELj2ELj1ELj4ELj4ENS0_18Kernel_traits_baseILj12800EffffjLj128EEEEEEEvNS0_19ForwardKernelParamsE,(.L_x_12967 - _ZN18transformer_engine13normalization19ln_fwd_tuned_kernelINS0_13Kernel_traitsIffffjLj12800ELj2ELj1ELj4ELj4ENS0_18Kernel_traits_baseILj12800EffffjLj128EEEEEEEvNS0_19ForwardKernelParamsE)
        .other          _ZN18transformer_engine13normalization19ln_fwd_tuned_kernelINS0_13Kernel_traitsIffffjLj12800ELj2ELj1ELj4ELj4ENS0_18Kernel_traits_baseILj12800EffffjLj128EEEEEEEvNS0_19ForwardKernelParamsE,@"STO_CUDA_ENTRY STV_DEFAULT"
_ZN18transformer_engine13normalization19ln_fwd_tuned_kernelINS0_13Kernel_traitsIffffjLj12800ELj2ELj1ELj4ELj4ENS0_18Kernel_traits_baseILj12800EffffjLj128EEEEEEEvNS0_19ForwardKernelParamsE:
.text._ZN18transformer_engine13normalization19ln_fwd_tuned_kernelINS0_13Kernel_traitsIffffjLj12800ELj2ELj1ELj4ELj4ENS0_18Kernel_traits_baseILj12800EffffjLj128EEEEEEEvNS0_19ForwardKernelParamsE:
        /* <DEDUP_REMOVED lines=183> */
.L_x_7900:
        /* <DEDUP_REMOVED lines=336> */
.L_x_7884:
[----:B------:R-:W-:Y:S05]  /*2070*/  BSYNC.RECONVERGENT B0 ;  /* 0x0000000000007941 */ /* 0x000fea0003800200 */
.L_x_7883:
        /* <DEDUP_REMOVED lines=14> */
.L_x_7886:
[----:B------:R-:W-:Y:S05]  /*2160*/  BSYNC.RECONVERGENT B0 ;  /* 0x0000000000007941 */ /* 0x000fea0003800200 */
.L_x_7885:
        /* <DEDUP_REMOVED lines=11> */
[----:B-----5:R-:W-:Y:S05]  /*2220*/  CALL.REL.NOINC `($__internal_99_$__cuda_sm20_rcp_rn_f32_slowpath) ;  /* 0x00000028007c7944 */ /* 0x020fea0003c00000 */
[----:B------:R-:W-:Y:S05]  /*2230*/  BRA `(.L_x_7889) ;  /* 0x0000000000107947 */ /* 0x000fea0003800000 */
.L_x_7888:
[----:B------:R-:W0:Y:S02]  /*2240*/  MUFU.RCP R151, R104 ;  /* 0x0000006800977308 */ /* 0x000e240000001000 */
[----:B0-----:R-:W-:-:S04]  /*2250*/  FFMA R82, R104, R151, -1 ;  /* 0xbf80000068527423 */ /* 0x001fc80000000097 */
[----:B------:R-:W-:-:S04]  /*2260*/  FADD.FTZ R82, -R82, -RZ ;  /* 0x800000ff52527221 */ /* 0x000fc80000010100 */
[----:B------:R-:W-:-:S07]  /*2270*/  FFMA R151, R151, R82, R151 ;  /* 0x0000005297977223 */ /* 0x000fce0000000097 */
.L_x_7889:
[----:B------:R-:W-:Y:S05]  /*2280*/  BSYNC.RECONVERGENT B0 ;  /* 0x0000000000007941 */ /* 0x000fea0003800200 */
.L_x_7887:
        /* <DEDUP_REMOVED lines=20> */
[----:B-----5:R-:W-:Y:S05]  /*23d0*/  CALL.REL.NOINC `($__internal_99_$__cuda_sm20_rcp_rn_f32_slowpath) ;  /* 0x0000002800107944 */ /* 0x020fea0003c00000 */
[----:B------:R-:W-:Y:S05]  /*23e0*/  BRA `(.L_x_7892) ;  /* 0x0000000000107947 */ /* 0x000fea0003800000 */
.L_x_7891:
[----:B------:R-:W0:Y:S02]  /*23f0*/  MUFU.RCP R151, R150 ;  /* 0x0000009600977308 */ /* 0x000e240000001000 */
[----:B0-----:R-:W-:-:S04]  /*2400*/  FFMA R82, R150, R151, -1 ;  /* 0xbf80000096527423 */ /* 0x001fc80000000097 */
[----:B------:R-:W-:-:S04]  /*2410*/  FADD.FTZ R82, -R82, -RZ ;  /* 0x800000ff52527221 */ /* 0x000fc80000010100 */
[----:B------:R-:W-:-:S07]  /*2420*/  FFMA R151, R151, R82, R151 ;  /* 0x0000005297977223 */ /* 0x000fce0000000097 */
.L_x_7892:
[----:B------:R-:W-:Y:S05]  /*2430*/  BSYNC.RECONVERGENT B0 ;  /* 0x0000000000007941 */ /* 0x000fea0003800200 */
.L_x_7890:
        /* <DEDUP_REMOVED lines=35> */
.L_x_7894:
[----:B------:R-:W-:Y:S05]  /*2670*/  BSYNC.RECONVERGENT B0 ;  /* 0x0000000000007941 */ /* 0x000fea0003800200 */
.L_x_7893:
        /* <DEDUP_REMOVED lines=38> */
.L_x_7896:
[----:B------:R-:W2:Y:S04]  /*28e0*/  LDG.E.STRONG.GPU R104, desc[UR8][R80.64] ;  /* 0x0000000850687981 */ /* 0x000ea8000c1ef900 */
[----:B--2---:R-:W-:Y:S01]  /*28f0*/  CCTL.IVALL ;  /* 0x00000000ff00798f */ /* 0x004fe20002000000 */
[----:B------:R-:W-:Y:S05]  /*2900*/  YIELD ;  /* 0x0000000000007946 */ /* 0x000fea0003800000 */
[----:B------:R-:W-:-:S13]  /*2910*/  ISETP.NE.AND P2, PT, R104, R141, PT ;  /* 0x0000008d6800720c */ /* 0x000fda0003f45270 */
[----:B------:R-:W-:Y:S05]  /*2920*/  @P2 BRA `(.L_x_7896) ;  /* 0xfffffffc00ec2947 */ /* 0x000fea000383ffff */
.L_x_7895:
        /* <DEDUP_REMOVED lines=17> */
[----:B012--5:R-:W-:Y:S05]  /*2a40*/  CALL.REL.NOINC `($__internal_99_$__cuda_sm20_rcp_rn_f32_slowpath) ;  /* 0x0000002000747944 */ /* 0x027fea0003c00000 */
[----:B------:R-:W-:Y:S05]  /*2a50*/  BRA `(.L_x_7899) ;  /* 0x0000000000107947 */ /* 0x000fea0003800000 */
.L_x_7898:
[----:B------:R-:W3:Y:S02]  /*2a60*/  MUFU.RCP R151, R152 ;  /* 0x0000009800977308 */ /* 0x000ee40000001000 */
[----:B---3--:R-:W-:-:S04]  /*2a70*/  FFMA R82, R152, R151, -1 ;  /* 0xbf80000098527423 */ /* 0x008fc80000000097 */
[----:B------:R-:W-:-:S04]  /*2a80*/  FADD.FTZ R82, -R82, -RZ ;  /* 0x800000ff52527221 */ /* 0x000fc80000010100 */
[----:B------:R-:W-:-:S07]  /*2a90*/  FFMA R151, R151, R82, R151 ;  /* 0x0000005297977223 */ /* 0x000fce0000000097 */
.L_x_7899:
[----:B------:R-:W-:Y:S05]  /*2aa0*/  BSYNC.RECONVERGENT B0 ;  /* 0x0000000000007941 */ /* 0x000fea0003800200 */
.L_x_7897:
[----:B-1----:R-:W-:Y:S01]  /*2ab0*/  FADD R82, -R148, R80 ;  /* 0x0000005094527221 */ /* 0x002fe20000000100 */
[----:B------:R-:W1:Y:S01]  /*2ac0*/  S2UR UR5, SR_CTAID.X ;  /* 0x00000000000579c3 */ /* 0x000e620000002500 */
[----:B------:R-:W3:Y:S02]  /*2ad0*/  LDCU.64 UR12, c[0x0][0x3f8] ;  /* 0x00007f00ff0c77ac */ /* 0x000ee40008000a00 */
[----:B------:R-:W-:Y:S01]  /*2ae0*/  FMUL R83, R82, R82 ;  /* 0x0000005252537220 */ /* 0x000fe20000400000 */
[----:B--2---:R-:W-:Y:S01]  /*2af0*/  FADD R82, R149, R81 ;  /* 0x0000005195527221 */ /* 0x004fe20000000000 */
[----:B------:R-:W2:Y:S02]  /*2b00*/  LDCU.U8 UR15, c[0x0][0x404] ;  /* 0x00008080ff0f77ac */ /* 0x000ea40008000000 */
[----:B------:R-:W-:Y:S02]  /*2b10*/  FMUL R150, R83, R104 ;  /* 0x0000006853967220 */ /* 0x000fe40000400000 */
[----:B------:R-:W4:Y:S01]  /*2b20*/  LDC R83, c[0x0][0x3d8] ;  /* 0x0000f600ff537b82 */ /* 0x000f220000000800 */
[----:B------:R-:W-:Y:S01]  /*2b30*/  UIADD3 UR4, UPT, UPT, UR4, 0x1, URZ ;  /* 0x0000000104047890 */ /* 0x000fe2000fffe0ff */
[C---:B0-----:R-:W-:Y:S01]  /*2b40*/  FMUL R81, R141.reuse, R150 ;  /* 0x000000968d517220 */ /* 0x041fe20000400000 */
[----:B------:R-:W-:Y:S01]  /*2b50*/  FMUL R141, R141, R148 ;  /* 0x000000948d8d7220 */ /* 0x000fe20000400000 */
[----:B------:R-:W-:Y:S01]  /*2b60*/  UPLOP3.LUT UP0, UPT, UPT, UPT, UP0, 0x40, 0x4 ;  /* 0x000000000004789c */ /* 0x000fe20003f0e800 */
[----:B------:R-:W0:Y:S01]  /*2b70*/  S2R R148, SR_TID.X ;  /* 0x0000000000947919 */ /* 0x000e220000002100 */
[----:B------:R-:W-:Y:S01]  /*2b80*/  FFMA R82, R81, R151, R82 ;  /* 0x0000009751527223 */ /* 0x000fe20000000052 */
[----:B------:R-:W-:Y:S01]  /*2b90*/  FFMA R80, R104, R80, R141 ;  /* 0x0000005068507223 */ /* 0x000fe2000000008d */
[----:B------:R-:W-:Y:S01]  /*2ba0*/  MOV R141, UR7 ;  /* 0x00000007008d7c02 */ /* 0x000fe20008000f00 */
[----:B------:R-:W-:-:S02]  /*2bb0*/  ULOP3.LUT UR4, UR4, 0x3, URZ, 0xc0, !UPT ;  /* 0x0000000304047892 */ /* 0x000fc4000f8ec0ff */
[----:B------:R-:W-:Y:S01]  /*2bc0*/  FMUL R151, R80, R151 ;  /* 0x0000009750977220 */ /* 0x000fe20000400000 */
[----:B------:R-:W4:Y:S01]  /*2bd0*/  SHFL.IDX PT, R82, R82, RZ, 0x1f ;  /* 0x00001fff52527589 */ /* 0x000f2200000e0000 */
[----:B------:R-:W3:Y:S01]  /*2be0*/  @P0 LDC.64 R80, c[0x0][0x398] ;  /* 0x0000e600ff500b82 */ /* 0x000ee20000000a00 */
[----:B--2---:R-:W-:Y:S01]  /*2bf0*/  ISETP.NE.AND P2, PT, RZ, UR15, PT ;  /* 0x0000000fff007c0c */ /* 0x004fe2000bf45270 */
[----:B-1----:R-:W-:Y:S02]  /*2c00*/  USHF.L.U32 UR6, UR5, 0x7, URZ ;  /* 0x0000000705067899 */ /* 0x002fe400080006ff */
[----:B------:R-:W1:Y:S02]  /*2c10*/  SHFL.IDX PT, R151, R151, RZ, 0x1f ;  /* 0x00001fff97977589 */ /* 0x000e6400000e0000 */
[----:B------:R-:W-:Y:S01]  /*2c20*/  ULOP3.LUT UR6, UR6, 0x80, URZ, 0xc0, !UPT ;  /* 0x0000008006067892 */ /* 0x000fe2000f8ec0ff */
[----:B----4-:R-:W-:Y:S01]  /*2c30*/  FFMA R83, R82, 7.8124998253770172596e-05, R83 ;  /* 0x38a3d70a52537823 */ /* 0x010fe20000000053 */
[----:B---3--:R-:W-:Y:S01]  /*2c40*/  @P0 IMAD.WIDE R80, R141, 0x4, R80 ;  /* 0x000000048d500825 */ /* 0x008fe200078e0250 */
[----:B0-----:R-:W-:-:S03]  /*2c50*/  LOP3.LUT R104, R148, 0x1f, RZ, 0xc0, !PT ;  /* 0x0000001f94687812 */ /* 0x001fc600078ec0ff */
[----:B------:R-:W-:Y:S02]  /*2c60*/  FSETP.GEU.AND P1, PT, |R83|, 1.175494350822287508e-38, PT ;  /* 0x008000005300780b */ /* 0x000fe40003f2e200 */
[----:B-1----:R-:W-:-:S11]  /*2c70*/  R2UR UR14, R151 ;  /* 0x00000000970e72ca */ /* 0x002fd600000e0000 */
[----:B------:R-:W-:Y:S02]  /*2c80*/  @!P1 FMUL R83, R83, 16777216 ;  /* 0x4b80000053539820 */ /* 0x000fe40000400000 */
[----:B------:R-:W-:Y:S01]  /*2c90*/  MOV R141, UR14 ;  /* 0x0000000e008d7c02 */ /* 0x000fe20008000f00 */
[----:B------:R-:W-:Y:S01]  /*2ca0*/  FADD R79, R79, -UR14 ;  /* 0x8000000e4f4f7e21 */ /* 0x000fe20008000000 */
[----:B------:R-:W-:Y:S01]  /*2cb0*/  FADD R88, R88, -UR14 ;  /* 0x8000000e58587e21 */ /* 0x000fe20008000000 */
[----:B------:R-:W-:Y:S01]  /*2cc0*/  FADD R78, R78, -UR14 ;  /* 0x8000000e4e4e7e21 */ /* 0x000fe20008000000 */
[----:B------:R-:W0:Y:S01]  /*2cd0*/  MUFU.RSQ R83, R83 ;  /* 0x0000005300537308 */ /* 0x000e220000001400 */
[----:B------:R1:W-:Y:S01]  /*2ce0*/  @P0 STG.E desc[UR8][R80.64], R141 ;  /* 0x0000008d50000986 */ /* 0x0003e2000c101908 */
        /* <DEDUP_REMOVED lines=11> */
[----:B-1----:R-:W1:Y:S01]  /*2da0*/  @P0 LDC.64 R80, c[0x0][0x3a0] ;  /* 0x0000e800ff500b82 */ /* 0x002e620000000a00 */
[----:B------:R-:W-:Y:S01]  /*2db0*/  FADD R62, R62, -UR14 ;  /* 0x8000000e3e3e7e21 */ /* 0x000fe20008000000 */
[----:B------:R-:W-:Y:S01]  /*2dc0*/  FADD R64, R64, -UR14 ;  /* 0x8000000e40407e21 */ /* 0x000fe20008000000 */
[----:B------:R-:W-:Y:S01]  /*2dd0*/  FADD R54, R54, -UR14 ;  /* 0x8000000e36367e21 */ /* 0x000fe20008000000 */
[----:B0-----:R-:W-:Y:S01]  /*2de0*/  R2UR UR11, R83 ;  /* 0x00000000530b72ca */ /* 0x001fe200000e0000 */
        /* <DEDUP_REMOVED lines=17> */
[----:B------:R-:W-:Y:S01]  /*2f00*/  @!P1 FMUL R82, R82, 4096 ;  /* 0x4580000052529820 */ /* 0x000fe20000400000 */
[----:B------:R-:W-:Y:S01]  /*2f10*/  FADD R97, R97, -UR14 ;  /* 0x8000000e61617e21 */ /* 0x000fe20008000000 */
[----:B-1----:R-:W-:Y:S01]  /*2f20*/  @P0 IMAD.WIDE R80, R83, 0x4, R80 ;  /* 0x0000000453500825 */ /* 0x002fe200078e0250 */
[----:B------:R-:W-:-:S03]  /*2f30*/  LOP3.LUT R83, R148, 0x7f, RZ, 0xc0, !PT ;  /* 0x0000007f94537812 */ /* 0x000fc600078ec0ff */
[----:B------:R-:W-:Y:S01]  /*2f40*/  FADD R98, R98, -UR14 ;  /* 0x8000000e62627e21 */ /* 0x000fe20008000000 */
[----:B------:R-:W-:Y:S01]  /*2f50*/  @!P1 R2UR UR11, R82 ;  /* 0x00000000520b92ca */ /* 0x000fe200000e0000 */
[----:B------:R-:W-:Y:S01]  /*2f60*/  FADD R99, R99, -UR14 ;  /* 0x8000000e63637e21 */ /* 0x000fe20008000000 */
[----:B------:R-:W-:Y:S01]  /*2f70*/  ISETP.NE.U32.AND P1, PT, RZ, UR12, PT ;  /* 0x0000000cff007c0c */ /* 0x000fe2000bf25070 */
[----:B------:R-:W-:Y:S01]  /*2f80*/  FADD R100, R100, -UR14 ;  /* 0x8000000e64647e21 */ /* 0x000fe20008000000 */
[----:B------:R-:W-:Y:S01]  /*2f90*/  FADD R84, R84, -UR14 ;  /* 0x8000000e54547e21 */ /* 0x000fe20008000000 */
[----:B------:R-:W-:Y:S01]  /*2fa0*/  FADD R85, R85, -UR14 ;  /* 0x8000000e55557e21 */ /* 0x000fe20008000000 */
[----:B------:R-:W-:Y:S01]  /*2fb0*/  ISETP.NE.AND.EX P1, PT, RZ, UR13, PT, P1 ;  /* 0x0000000dff007c0c */ /* 0x000fe2000bf25310 */
[----:B------:R-:W-:-:S06]  /*2fc0*/  FADD R103, R103, -UR14 ;  /* 0x8000000e67677e21 */ /* 0x000fcc0008000000 */
        /* <DEDUP_REMOVED lines=373> */
.L_x_7882:
        /* <DEDUP_REMOVED lines=38> */
.L_x_7908:
[----:B------:R-:W-:Y:S02]  /*4980*/  ISETP.NE.AND P0, PT, R148, RZ, PT ;  /* 0x000000ff9400720c */ /* 0x000fe40003f05270 */
[----:B-1----:R-:W-:-:S11]  /*4990*/  FMNMX R5, R3, R2, !PT ;  /* 0x0000000203057209 */ /* 0x002fd60007800000 */
[----:B------:R-:W-:Y:S05]  /*49a0*/  @P0 BRA `(.L_x_7902) ;  /* 0x0000000000080947 */ /* 0x000fea0003800000 */
[----:B0-----:R-:W0:Y:S02]  /*49b0*/  LDC.64 R2, c[0x0][0x3f8] ;  /* 0x0000fe00ff027b82 */ /* 0x001e240000000a00 */
[----:B0-----:R1:W-:Y:S02]  /*49c0*/  REDG.E.MAX.S32.STRONG.GPU desc[UR8][R2.64], R5 ;  /* 0x000000050200798e */ /* 0x0013e4000d12e308 */
.L_x_7902:
[----:B------:R-:W-:Y:S05]  /*49d0*/  BSYNC B0 ;  /* 0x0000000000007941 */ /* 0x000fea0003800000 */
.L_x_7901:
        /* <DEDUP_REMOVED lines=12> */
[----:B012---:R-:W-:Y:S05]  /*4aa0*/  CALL.REL.NOINC `($__internal_99_$__cuda_sm20_rcp_rn_f32_slowpath) ;  /* 0x00000000005c7944 */ /* 0x007fea0003c00000 */
[----:B------:R-:W-:Y:S05]  /*4ab0*/  BRA `(.L_x_7905) ;  /* 0x0000000000147947 */ /* 0x000fea0003800000 */
.L_x_7904:
[----:B------:R-:W3:Y:S01]  /*4ac0*/  MUFU.RCP R151, UR10 ;  /* 0x0000000a00977d08 */ /* 0x000ee20008001000 */
[----:B------:R-:W-:-:S05]  /*4ad0*/  MOV R0, UR10 ;  /* 0x0000000a00007c02 */ /* 0x000fca0008000f00 */
[----:B---3--:R-:W-:-:S04]  /*4ae0*/  FFMA R0, R151, R0, -1 ;  /* 0xbf80000097007423 */ /* 0x008fc80000000000 */
[----:B------:R-:W-:-:S04]  /*4af0*/  FADD.FTZ R0, -R0, -RZ ;  /* 0x800000ff00007221 */ /* 0x000fc80000010100 */
[----:B------:R-:W-:-:S07]  /*4b00*/  FFMA R151, R151, R0, R151 ;  /* 0x0000000097977223 */ /* 0x000fce0000000097 */
.L_x_7905:
[----:B01----:R-:W0:Y:S02]  /*4b10*/  LDC.64 R2, c[0x0][0x3f0] ;  /* 0x0000fc00ff027b82 */ /* 0x003e240000000a00 */
[----:B0-----:R-:W-:Y:S01]  /*4b20*/  STG.E desc[UR8][R2.64], R151 ;  /* 0x0000009702007986 */ /* 0x001fe2000c101908 */
[----:B------:R-:W-:Y:S05]  /*4b30*/  EXIT ;  /* 0x000000000000794d */ /* 0x000fea0003800000 */
.L_x_7903:
[----:B------:R-:W-:Y:S02]  /*4b40*/  MOV R5, 0x2 ;  /* 0x0000000200057802 */ /* 0x000fe40000000f00 */
[----:B------:R-:W-:Y:S02]  /*4b50*/  MOV R7, 0x1f ;  /* 0x0000001f00077802 */ /* 0x000fe40000000f00 */
[----:B------:R-:W-:-:S07]  /*4b60*/  MOV R4, 0xffffffff ;  /* 0xffffffff00047802 */ /* 0x000fce0000000f00 */
[----:B012---:R-:W-:Y:S05]  /*4b70*/  WARPSYNC.COLLECTIVE R4, `(.L_x_7906) ;  /* 0x0000000004087348 */ /* 0x007fea0003c00000 */
[----:B01----:R0:W1:Y:S02]  /*4b80*/  SHFL.DOWN P0, R2, R0, R5, R7 ;  /* 0x0800000500027389 */ /* 0x0030640000000007 */
[----:B012---:R-:W-:Y:S05]  /*4b90*/  ENDCOLLECTIVE ;  /* 0x000000000000791b */ /* 0x007fea0003800000 */
.L_x_7906:
[----:B------:R-:W-:Y:S02]  /*4ba0*/  MOV R5, 0x1 ;  /* 0x0000000100057802 */ /* 0x000fe40000000f00 */
[----:B------:R-:W-:-:S04]  /*4bb0*/  MOV R3, R2 ;  /* 0x0000000200037202 */ /* 0x000fc80000000f00 */
[----:B------:R-:W-:-:S04]  /*4bc0*/  FMNMX R3, R3, R0, !PT ;  /* 0x0000000003037209 */ /* 0x000fc80007800000 */
[----:B------:R-:W-:-:S07]  /*4bd0*/  MOV R0, R3 ;  /* 0x0000000300007202 */ /* 0x000fce0000000f00 */
[----:B------:R-:W-:Y:S05]  /*4be0*/  WARPSYNC.COLLECTIVE R4, `(.L_x_7907) ;  /* 0x0000000004087348 */ /* 0x000fea0003c00000 */
[----:B------:R0:W1:Y:S02]  /*4bf0*/  SHFL.DOWN P0, R2, R0, R5, R7 ;  /* 0x0800000500027389 */ /* 0x0000640000000007 */
[----:B01----:R-:W-:Y:S05]  /*4c00*/  ENDCOLLECTIVE ;  /* 0x000000000000791b */ /* 0x003fea0003800000 */
.L_x_7907:
[----:B------:R-:W-:Y:S05]  /*4c10*/  BRA `(.L_x_7908) ;  /* 0xfffffffc00587947 */ /* 0x000fea000383ffff */
        .weak           $__internal_99_$__cuda_sm20_rcp_rn_f32_slowpath
        .type           $__internal_99_$__cuda_sm20_rcp_rn_f32_slowpath,@function
        .size           $__internal_99_$__cuda_sm20_rcp_rn_f32_slowpath,(.L_x_12967 - $__internal_99_$__cuda_sm20_rcp_rn_f32_slowpath)
$__internal_99_$__cuda_sm20_rcp_rn_f32_slowpath:
        /* <DEDUP_REMOVED lines=15> */
.L_x_7910:
        /* <DEDUP_REMOVED lines=33> */
.L_x_7912:
[----:B------:R-:W0:Y:S02]  /*4f20*/  MUFU.RCP R82, R82 ;  /* 0x0000005200527308 */ /* 0x000e240000001000 */
.L_x_7911:
[----:B------:R-:W-:Y:S05]  /*4f30*/  BSYNC B1 ;  /* 0x0000000000017941 */ /* 0x000fea0003800000 */
.L_x_7909:
[----:B0-----:R-:W-:Y:S02]  /*4f40*/  MOV R151, R82 ;  /* 0x0000005200977202 */ /* 0x001fe40000000f00 */
[----:B------:R-:W-:Y:S01]  /*4f50*/  MOV R82, R83 ;  /* 0x0000005300527202 */ /* 0x000fe20000000f00 */
[----:B------:R-:W-:-:S04]  /*4f60*/  HFMA2 R83, -RZ, RZ, 0, 0 ;  /* 0x00000000ff537431 */ /* 0x000fc800000001ff */
[----:B------:R-:W-:Y:S05]  /*4f70*/  RET.REL.NODEC R82 `(_ZN18transformer_engine13normalization19ln_fwd_tuned_kernelINS0_13Kernel_traitsIffffjLj12800ELj2ELj1ELj4ELj4ENS0_18Kernel_traits_baseILj12800EffffjLj128EEEEEEEvNS0_19ForwardKernelParamsE) ;  /* 0xffffffb052207950 */ /* 0x000fea0003c3ffff */
.L_x_7913:
        /* <DEDUP_REMOVED lines=16> */
.L_x_12967:


//--------------------- .text._ZN18transformer_engine13normalization19ln_fwd_tuned_kernelINS0_13Kernel_traitsIff13__nv_bfloat16fjLj12288ELj2ELj1ELj4ELj16ENS0_18Kernel_traits_baseILj12288EffS3_fjLj128EEEEEEEvNS0_19ForwardKernelParamsE --------------------------
	.section	.text._ZN18transformer_engine13normalization19ln_fwd_tuned_kernelINS0_13Kernel_traitsIff13__nv_bfloat16fjLj12288ELj2ELj1ELj4ELj16ENS0_18Kernel_traits_baseILj12288EffS3_fjLj128EEEEEEEvNS0_19ForwardKernelParamsE,"ax",@progbits
	.align	128
        .global         _ZN18transformer_engine13normalization19ln_fwd_tuned_kernelINS0_13Kernel_traitsIff13__nv_bfloat16fjLj12288ELj2ELj1ELj4ELj16ENS0_18Kernel_traits_baseILj12288EffS3_fjLj128EEEEEEEvNS0_19ForwardKernelParamsE
        .type           _ZN18transformer_engine13normalization19ln_fwd_tuned_kernelINS0_13Kernel_traitsIff13__nv_bfloat16fjLj12288ELj2ELj1ELj4ELj16ENS0_18Kernel_traits_baseILj12288EffS3_fjLj128EEEEEEEvNS0_19ForwardKernelParamsE,@function
        .size           _ZN18transformer_engine13normalization19ln_fwd_tuned_kernelINS0_13Kernel_traitsIff13__nv_bfloat16fjLj12288ELj2ELj1ELj4ELj16ENS0_18Kernel_traits_baseILj12288EffS3_fjLj128EEEEEEEvNS0_19ForwardKernelParamsE,(.L_x_12968 - _ZN18transformer_engine13normalization19ln_fwd_tuned_kernelINS0_13Kernel_traitsIff13__nv_bfloat16fjLj12288ELj2ELj1ELj4ELj16ENS0_18Kernel_traits_baseILj12288EffS3_fjLj128EEEEEEEvNS0_19ForwardKernelParamsE)
        .other          _ZN18transformer_engine13normalization19ln_fwd_tuned_kernelINS0_13Kernel_traitsIff13__nv_bfloat16fjLj12288ELj2ELj1ELj4ELj16ENS0_18Kernel_traits_baseILj12288EffS3_fjLj128EEEEEEEvNS0_19ForwardKernelParamsE,@"STO_CUDA_ENTRY STV_DEFAULT"
_ZN18transformer_engine13normalization19ln_fwd_tuned_kernelINS0_13Kernel_traitsIff13__nv_bfloat16fjLj12288ELj2ELj1ELj4ELj16ENS0_18Kernel_traits_baseILj12288EffS3_fjLj128EEEEEEEvNS0_19ForwardKernelParamsE:
.text._ZN18transformer_engine13normalization19ln_fwd_tuned_kernelINS0_13Kernel_traitsIff13__nv_bfloat16fjLj12288ELj2ELj1ELj4ELj16ENS0_18Kernel_traits_baseILj12288EffS3_fjLj128EEEEEEEvNS0_19ForwardKernelParamsE:
        /* <DEDUP_REMOVED lines=107> */
.L_x_7932:
[----:B0-----:R-:W0:Y:S01]  /*06b0*/  LDC.64 R148, c[0x0][0x390] ;  /* 0x0000e400ff947b82 */ /* 0x001e220000000a00 */
[----:B------:R-:W-:-:S05]  /*06c0*/  MOV R2, UR12 ;  /* 0x0000000c00027c02 */ /* 0x000fca0008000f00 */
[----:B------:R-:W-:-:S04]  /*06d0*/  IMAD R2, R2, 0xc00, R3 ;  /* 0x00000c0002027824 */ /* 0x000fc800078e0203 */
[----:B01----:R-:W-:-:S05]  /*06e0*/  IMAD.WIDE.U32 R132, R2, 0x10, R148 ;  /* 0x0000001002847825 */ /* 0x003fca00078e0094 */
[----:B------:R-:W2:Y:S04]  /*06f0*/  LDG.E.128 R104, desc[UR10][R132.64] ;  /* 0x0000000a84687981 */ /* 0x000ea8000c1e1d00 */
        /* <DEDUP_REMOVED lines=204> */
.L_x_7916:
[----:B------:R-:W-:Y:S05]  /*13c0*/  BSYNC.RECONVERGENT B0 ;  /* 0x0000000000007941 */ /* 0x000fea0003800200 */
.L_x_7915:
        /* <DEDUP_REMOVED lines=13> */
.L_x_7918:
[----:B------:R-:W-:Y:S05]  /*14a0*/  BSYNC.RECONVERGENT B0 ;  /* 0x0000000000007941 */ /* 0x000fea0003800200 */
.L_x_7917:
        /* <DEDUP_REMOVED lines=12> */
[----:B-----5:R-:W-:Y:S05]  /*1570*/  CALL.REL.NOINC `($__internal_100_$__cuda_sm20_rcp_rn_f32_slowpath) ;  /* 0x0000003800a47944 */ /* 0x020fea0003c00000 */
[----:B------:R-:W-:Y:S05]  /*1580*/  BRA `(.L_x_7921) ;  /* 0x0000000000107947 */ /* 0x000fea0003800000 */
.L_x_7920:
[----:B------:R-:W0:Y:S02]  /*1590*/  MUFU.RCP R165, R160 ;  /* 0x000000a000a57308 */ /* 0x000e240000001000 */
[----:B0-----:R-:W-:-:S04]  /*15a0*/  FFMA R0, R160, R165, -1 ;  /* 0xbf800000a0007423 */ /* 0x001fc800000000a5 */
[----:B------:R-:W-:-:S04]  /*15b0*/  FADD.FTZ R0, -R0, -RZ ;  /* 0x800000ff00007221 */ /* 0x000fc80000010100 */
[----:B------:R-:W-:-:S07]  /*15c0*/  FFMA R165, R165, R0, R165 ;  /* 0x00000000a5a57223 */ /* 0x000fce00000000a5 */
.L_x_7921:
[----:B------:R-:W-:Y:S05]  /*15d0*/  BSYNC.RECONVERGENT B0 ;  /* 0x0000000000007941 */ /* 0x000fea0003800200 */
.L_x_7919:
        /* <DEDUP_REMOVED lines=20> */
[----:B-----5:R-:W-:Y:S05]  /*1720*/  CALL.REL.NOINC `($__internal_100_$__cuda_sm20_rcp_rn_f32_slowpath) ;  /* 0x0000003800387944 */ /* 0x020fea0003c00000 */
[----:B------:R-:W-:Y:S05]  /*1730*/  BRA `(.L_x_7924) ;  /* 0x0000000000107947 */ /* 0x000fea0003800000 */
.L_x_7923:
[----:B------:R-:W0:Y:S02]  /*1740*/  MUFU.RCP R165, R6 ;  /* 0x0000000600a57308 */ /* 0x000e240000001000 */
[----:B0-----:R-:W-:-:S04]  /*1750*/  FFMA R0, R6, R165, -1 ;  /* 0xbf80000006007423 */ /* 0x001fc800000000a5 */
[----:B------:R-:W-:-:S04]  /*1760*/  FADD.FTZ R0, -R0, -RZ ;  /* 0x800000ff00007221 */ /* 0x000fc80000010100 */
[----:B------:R-:W-:-:S07]  /*1770*/  FFMA R165, R165, R0, R165 ;  /* 0x00000000a5a57223 */ /* 0x000fce00000000a5 */
.L_x_7924:
[----:B------:R-:W-:Y:S05]  /*1780*/  BSYNC.RECONVERGENT B0 ;  /* 0x0000000000007941 */ /* 0x000fea0003800200 */
.L_x_7922:
[----:B------:R-:W-:Y:S01]  /*1790*/  ISETP.GT.U32.AND P1, PT, R4, 0x1, PT ;  /* 0x000000010400780c */ /* 0x000fe20003f24070 */
[----:B------:R-:W-:Y:S01]  /*17a0*/  FADD R0, R155, -R162 ;  /* 0x800000a29b007221 */ /* 0x000fe20000000000 */
[----:B------:R-:W0:Y:S01]  /*17b0*/  LDCU UR16, c[0x0][0x380] ;  /* 0x00007000ff1077ac */ /* 0x000e220008000800 */
[----:B------:R-:W-:Y:S01]  /*17c0*/  FMUL R157, R163, R162 ;  /* 0x000000a2a39d7220 */ /* 0x000fe20000400000 */
[----:B------:R-:W-:Y:S01]  /*17d0*/  FADD R154, R159, R154 ;  /* 0x0000009a9f9a7221 */ /* 0x000fe20000000000 */
[----:B------:R-:W-:-:S04]  /*17e0*/  FMUL R153, R0, R0 ;  /* 0x0000000000997220 */ /* 0x000fc80000400000 */
[C---:B------:R-:W-:Y:S01]  /*17f0*/  FMUL R0, R160.reuse, R153 ;  /* 0x00000099a0007220 */ /* 0x040fe20000400000 */
[----:B------:R-:W-:Y:S01]  /*1800*/  FFMA R160, R160, R155, R157 ;  /* 0x0000009ba0a07223 */ /* 0x000fe2000000009d */
[----:B------:R-:W-:Y:S02]  /*1810*/  MOV R155, UR15 ;  /* 0x0000000f009b7c02 */ /* 0x000fe40008000f00 */
[----:B------:R-:W-:Y:S01]  /*1820*/  FMUL R163, R163, R0 ;  /* 0x00000000a3a37220 */ /* 0x000fe20000400000 */
[----:B------:R-:W1:Y:S01]  /*1830*/  @!P1 LDC.64 R152, c[0x0][0x3b0] ;  /* 0x0000ec00ff989b82 */ /* 0x000e620000000a00 */
[----:B------:R-:W-:Y:S02]  /*1840*/  MOV R0, UR4 ;  /* 0x0000000400007c02 */ /* 0x000fe40008000f00 */
[----:B------:R-:W-:Y:S02]  /*1850*/  @!P1 LOP3.LUT R155, R155, 0x7ffffffe, RZ, 0xc0, !PT ;  /* 0x7ffffffe9b9b9812 */ /* 0x000fe400078ec0ff */
[----:B------:R-:W-:Y:S01]  /*1860*/  @!P1 LOP3.LUT R0, R0, 0x1, RZ, 0xc0, !PT ;  /* 0x0000000100009812 */ /* 0x000fe200078ec0ff */
[----:B0-----:R-:W-:-:S03]  /*1870*/  USHF.L.U32 UR14, UR16, 0x1, URZ ;  /* 0x00000001100e7899 */ /* 0x001fc600080006ff */
[----:B------:R-:W-:-:S04]  /*1880*/  @!P1 IADD3 R0, PT, PT, -R0, RZ, RZ ;  /* 0x000000ff00009210 */ /* 0x000fc80007ffe1ff */
[----:B------:R-:W-:-:S04]  /*1890*/  @!P1 LOP3.LUT R0, R0, UR14, RZ, 0xc0, !PT ;  /* 0x0000000e00009c12 */ /* 0x000fc8000f8ec0ff */
[----:B------:R-:W-:Y:S01]  /*18a0*/  @!P1 IADD3 R0, P2, PT, R0, R155, RZ ;  /* 0x0000009b00009210 */ /* 0x000fe20007f5e0ff */
[-C--:B------:R-:W-:Y:S01]  /*18b0*/  FFMA R155, R163, R165.reuse, R154 ;  /* 0x000000a5a39b7223 */ /* 0x080fe2000000009a */
[----:B------:R-:W-:Y:S02]  /*18c0*/  FMUL R154, R160, R165 ;  /* 0x000000a5a09a7220 */ /* 0x000fe40000400000 */
[----:B------:R-:W-:Y:S02]  /*18d0*/  @!P1 IADD3.X R6, PT, PT, RZ, RZ, RZ, P2, !PT ;  /* 0x000000ffff069210 */ /* 0x000fe400017fe4ff */
[C---:B-1----:R-:W-:Y:S02]  /*18e0*/  @!P1 LEA R152, P3, R0.reuse, R152, 0x3 ;  /* 0x0000009800989211 */ /* 0x042fe400078618ff */
[----:B------:R-:W0:Y:S02]  /*18f0*/  SHFL.IDX PT, R154, R154, RZ, 0x1f ;  /* 0x00001fff9a9a7589 */ /* 0x000e2400000e0000 */
[----:B------:R-:W-:-:S02]  /*1900*/  @!P1 LEA.HI.X R153, R0, R153, R6, 0x3, P3 ;  /* 0x0000009900999211 */ /* 0x000fc400018f1c06 */
[----:B------:R-:W1:Y:S01]  /*1910*/  SHFL.IDX PT, R155, R155, RZ, 0x1f ;  /* 0x00001fff9b9b7589 */ /* 0x000e6200000e0000 */
[----:B------:R-:W-:Y:S06]  /*1920*/  @P4 BRA `(.L_x_7925) ;  /* 0x0000000000a44947 */ /* 0x000fec0003800000 */
[----:B------:R-:W2:Y:S01]  /*1930*/  LDC.64 R156, c[0x0][0x3b0] ;  /* 0x0000ec00ff9c7b82 */ /* 0x000ea20000000a00 */
[----:B------:R-:W-:Y:S02]  /*1940*/  ULOP3.LUT UR5, UR4, 0x1, URZ, 0xc0, !UPT ;  /* 0x0000000104057892 */ /* 0x000fe4000f8ec0ff */
[----:B------:R-:W-:Y:S01]  /*1950*/  ULOP3.LUT UR6, UR15, 0x7ffffffe, URZ, 0xc0, !UPT ;  /* 0x7ffffffe0f067892 */ /* 0x000fe2000f8ec0ff */
[----:B------:R-:W3:Y:S03]  /*1960*/  LDCU.64 UR8, c[0x0][0x3b8] ;  /* 0x00007700ff0877ac */ /* 0x000ee60008000a00 */
[----:B------:R-:W-:Y:S01]  /*1970*/  IADD3 R0, PT, PT, RZ, -UR5, RZ ;  /* 0x80000005ff007c10 */ /* 0x000fe2000fffe0ff */
[----:B------:R-:W-:-:S03]  /*1980*/  USHF.L.U32 UR5, UR15, 0x3, URZ ;  /* 0x000000030f057899 */ /* 0x000fc600080006ff */
[----:B------:R-:W-:Y:S01]  /*1990*/  LOP3.LUT R0, R0, UR14, RZ, 0xc0, !PT ;  /* 0x0000000e00007c12 */ /* 0x000fe2000f8ec0ff */
[----:B------:R-:W-:-:S03]  /*19a0*/  ULOP3.LUT UR5, UR5, 0x8, URZ, 0xc0, !UPT ;  /* 0x0000000805057892 */ /* 0x000fc6000f8ec0ff */
[----:B------:R-:W-:Y:S01]  /*19b0*/  IADD3 R0, P2, PT, R0, UR6, RZ ;  /* 0x0000000600007c10 */ /* 0x000fe2000ff5e0ff */
[----:B------:R-:W-:-:S03]  /*19c0*/  USHF.R.U32.HI UR6, URZ, 0x1, UR15 ;  /* 0x00000001ff067899 */ /* 0x000fc6000801160f */
[----:B------:R-:W-:Y:S02]  /*19d0*/  IADD3.X R6, PT, PT, RZ, RZ, RZ, P2, !PT ;  /* 0x000000ffff067210 */ /* 0x000fe400017fe4ff */
[----:B--2---:R-:W-:-:S04]  /*19e0*/  LEA R156, P3, R0, R156, 0x3 ;  /* 0x0000009c009c7211 */ /* 0x004fc800078618ff */
[----:B------:R-:W-:Y:S01]  /*19f0*/  IADD3 R156, P2, PT, R156, UR5, RZ ;  /* 0x000000059c9c7c10 */ /* 0x000fe2000ff5e0ff */
[----:B------:R-:W-:Y:S01]  /*1a00*/  ULOP3.LUT UR5, UR4, 0x1, URZ, 0xc0, !UPT ;  /* 0x0000000104057892 */ /* 0x000fe2000f8ec0ff */
[----:B------:R-:W-:-:S03]  /*1a10*/  LEA.HI.X R157, R0, R157, R6, 0x3, P3 ;  /* 0x0000009d009d7211 */ /* 0x000fc600018f1c06 */
[----:B------:R-:W-:Y:S01]  /*1a20*/  UIADD3 UR5, UPT, UPT, -UR5, URZ, URZ ;  /* 0x000000ff05057290 */ /* 0x000fe2000fffe1ff */
[----:B------:R-:W-:-:S03]  /*1a30*/  IADD3.X R157, PT, PT, RZ, R157, RZ, P2, !PT ;  /* 0x0000009dff9d7210 */ /* 0x000fc600017fe4ff */
[----:B------:R-:W-:Y:S02]  /*1a40*/  ULOP3.LUT UR5, UR5, UR16, URZ, 0xc0, !UPT ;  /* 0x0000001005057292 */ /* 0x000fe4000f8ec0ff */
[----:B01----:R0:W-:Y:S02]  /*1a50*/  STG.E.64 desc[UR10][R156.64], R154 ;  /* 0x0000009a9c007986 */ /* 0x0031e4000c101b0a */
[----:B------:R-:W-:-:S04]  /*1a60*/  UIADD3 UR6, UP0, UPT, UR6, UR5, URZ ;  /* 0x0000000506067290 */ /* 0x000fc8000ff1e0ff */
[----:B------:R-:W-:Y:S02]  /*1a70*/  ULEA.HI.X.SX32 UR5, UR5, URZ, 0x1, UP0 ;  /* 0x000000ff05057291 */ /* 0x000fe400080f0eff */
[----:B---3--:R-:W-:Y:S02]  /*1a80*/  ULEA UR7, UP2, UR6, UR8, 0x2 ;  /* 0x0000000806077291 */ /* 0x008fe4000f8410ff */
        /* <DEDUP_REMOVED lines=14> */
.L_x_7926:
[----:B------:R-:W2:Y:S04]  /*1b70*/  LDG.E.STRONG.GPU R0, desc[UR10][R154.64] ;  /* 0x0000000a9a007981 */ /* 0x000ea8000c1ef900 */
[----:B--2---:R-:W-:Y:S01]  /*1b80*/  CCTL.IVALL ;  /* 0x00000000ff00798f */ /* 0x004fe20002000000 */
[----:B------:R-:W-:Y:S05]  /*1b90*/  YIELD ;  /* 0x0000000000007946 */ /* 0x000fea0003800000 */
[----:B------:R-:W-:-:S13]  /*1ba0*/  ISETP.NE.AND P2, PT, R0, R157, PT ;  /* 0x0000009d0000720c */ /* 0x000fda0003f45270 */
[----:B------:R-:W-:Y:S05]  /*1bb0*/  @P2 BRA `(.L_x_7926) ;  /* 0xfffffffc00ec2947 */ /* 0x000fea000383ffff */
.L_x_7925:
[----:B------:R-:W-:Y:S05]  /*1bc0*/  WARPSYNC.ALL ;  /* 0x0000000000007948 */ /* 0x000fea0003800000 */
[----:B------:R-:W-:Y:S01]  /*1bd0*/  BAR.SYNC.DEFER_BLOCKING 0x0 ;  /* 0x0000000000007b1d */ /* 0x000fe20000010000 */
[----:B01----:R-:W-:Y:S01]  /*1be0*/  CS2R R154, SRZ ;  /* 0x00000000009a7805 */ /* 0x003fe2000001ff00 */
        /* <DEDUP_REMOVED lines=15> */
[----:B012--5:R-:W-:Y:S05]  /*1ce0*/  CALL.REL.NOINC `($__internal_100_$__cuda_sm20_rcp_rn_f32_slowpath) ;  /* 0x0000003000c87944 */ /* 0x027fea0003c00000 */
[----:B------:R-:W-:Y:S05]  /*1cf0*/  BRA `(.L_x_7929) ;  /* 0x0000000000107947 */ /* 0x000fea0003800000 */
.L_x_7928:
[----:B------:R-:W3:Y:S02]  /*1d00*/  MUFU.RCP R165, R6 ;  /* 0x0000000600a57308 */ /* 0x000ee40000001000 */
[----:B---3--:R-:W-:-:S04]  /*1d10*/  FFMA R0, R6, R165, -1 ;  /* 0xbf80000006007423 */ /* 0x008fc800000000a5 */
[----:B------:R-:W-:-:S04]  /*1d20*/  FADD.FTZ R0, -R0, -RZ ;  /* 0x800000ff00007221 */ /* 0x000fc80000010100 */
[----:B------:R-:W-:-:S07]  /*1d30*/  FFMA R165, R165, R0, R165 ;  /* 0x00000000a5a57223 */ /* 0x000fce00000000a5 */
.L_x_7929:
[----:B------:R-:W-:Y:S05]  /*1d40*/  BSYNC.RECONVERGENT B0 ;  /* 0x0000000000007941 */ /* 0x000fea0003800200 */
.L_x_7927:
[----:B-1----:R-:W-:Y:S01]  /*1d50*/  FADD R0, -R159, R154 ;  /* 0x0000009a9f007221 */ /* 0x002fe20000000100 */
[----:B--2---:R-:W-:Y:S01]  /*1d60*/  FADD R160, R160, R155 ;  /* 0x0000009ba0a07221 */ /* 0x004fe20000000000 */
[----:B------:R-:W1:Y:S01]  /*1d70*/  LDCU.64 UR6, c[0x0][0x3f8] ;  /* 0x00007f00ff0677ac */ /* 0x000e620008000a00 */
[----:B------:R-:W-:Y:S01]  /*1d80*/  MOV R157, UR12 ;  /* 0x0000000c009d7c02 */ /* 0x000fe20008000f00 */
[----:B------:R-:W-:-:S04]  /*1d90*/  FMUL R0, R0, R0 ;  /* 0x0000000000007220 */ /* 0x000fc80000400000 */
[----:B------:R-:W-:Y:S02]  /*1da0*/  FMUL R153, R0, R161 ;  /* 0x000000a100997220 */ /* 0x000fe40000400000 */
[----:B------:R-:W2:Y:S02]  /*1db0*/  LDC R0, c[0x0][0x3d8] ;  /* 0x0000f600ff007b82 */ /* 0x000ea40000000800 */
[C---:B------:R-:W-:Y:S01]  /*1dc0*/  FMUL R153, R162.reuse, R153 ;  /* 0x00000099a2997220 */ /* 0x040fe20000400000 */
[----:B------:R-:W-:Y:S01]  /*1dd0*/  FMUL R162, R162, R159 ;  /* 0x0000009fa2a27220 */ /* 0x000fe20000400000 */
[----:B------:R-:W-:Y:S02]  /*1de0*/  MOV R159, UR12 ;  /* 0x0000000c009f7c02 */ /* 0x000fe40008000f00 */
[-C--:B------:R-:W-:Y:S01]  /*1df0*/  FFMA R153, R153, R165.reuse, R160 ;  /* 0x000000a599997223 */ /* 0x080fe200000000a0 */
[----:B------:R-:W-:Y:S02]  /*1e00*/  FFMA R162, R161, R154, R162 ;  /* 0x0000009aa1a27223 */ /* 0x000fe400000000a2 */
[----:B0-----:R-:W0:Y:S01]  /*1e10*/  @P0 LDC.64 R154, c[0x0][0x3a0] ;  /* 0x0000e800ff9a0b82 */ /* 0x001e220000000a00 */
[----:B-1----:R-:W-:Y:S01]  /*1e20*/  UISETP.NE.U32.AND UP0, UPT, UR6, URZ, UPT ;  /* 0x000000ff0600728c */ /* 0x002fe2000bf05070 */
[----:B------:R-:W-:Y:S01]  /*1e30*/  FMUL R162, R162, R165 ;  /* 0x000000a5a2a27220 */ /* 0x000fe20000400000 */
[----:B------:R-:W2:Y:S02]  /*1e40*/  SHFL.IDX PT, R153, R153, RZ, 0x1f ;  /* 0x00001fff99997589 */ /* 0x000ea400000e0000 */
[----:B------:R-:W-:-:S03]  /*1e50*/  UISETP.NE.AND.EX UP0, UPT, UR7, URZ, UPT, UP0 ;  /* 0x000000ff0700728c */ /* 0x000fc6000bf05300 */
[----:B------:R-:W1:Y:S01]  /*1e60*/  SHFL.IDX PT, R162, R162, RZ, 0x1f ;  /* 0x00001fffa2a27589 */ /* 0x000e6200000e0000 */
[----:B0-----:R-:W-:-:S04]  /*1e70*/  @P0 IMAD.WIDE R154, R159, 0x4, R154 ;  /* 0x000000049f9a0825 */ /* 0x001fc800078e029a */
[----:B--2---:R-:W-:Y:S02]  /*1e80*/  FFMA R0, R153, 8.1380210758652538061e-05, R0 ;  /* 0x38aaaaab99007823 */ /* 0x004fe40000000000 */
        /* <DEDUP_REMOVED lines=11> */
[----:B------:R-:W-:-:S13]  /*1f40*/  @!P1 R2UR UR5, R6 ;  /* 0x00000000060592ca */ /* 0x000fda00000e0000 */
        /* <DEDUP_REMOVED lines=10> */
[----:B------:R-:W-:Y:S01]  /*1ff0*/  FMUL R6, R105, UR5 ;  /* 0x0000000569067c20 */ /* 0x000fe20008400000 */
[----:B------:R-:W-:Y:S01]  /*2000*/  FADD R108, R108, -UR8 ;  /* 0x800000086c6c7e21 */ /* 0x000fe20008000000 */
[----:B-----5:R-:W-:Y:S01]  /*2010*/  FFMA R0, R8, R153, R56 ;  /* 0x0000009908007223 */ /* 0x020fe20000000038 */
[----:B------:R-:W-:Y:S01]  /*2020*/  FMUL R153, R106, UR5 ;  /* 0x000000056a997c20 */ /* 0x000fe20008400000 */
[----:B------:R-:W-:Y:S01]  /*2030*/  FMUL R106, R109, UR5 ;  /* 0x000000056d6a7c20 */ /* 0x000fe20008400000 */
[----:B------:R-:W-:Y:S01]  /*2040*/  FMUL R109, R110, UR5 ;  /* 0x000000056e6d7c20 */ /* 0x000fe20008400000 */
[----:B------:R-:W-:Y:S01]  /*2050*/  FFMA R105, R9, R6, R57 ;  /* 0x0000000609697223 */ /* 0x000fe20000000039 */
[----:B------:R-:W-:Y:S01]  /*2060*/  FADD R112, R112, -UR8 ;  /* 0x8000000870707e21 */ /* 0x000fe20008000000 */
[----:B------:R-:W-:Y:S01]  /*2070*/  FFMA R6, R10, R153, R58 ;  /* 0x000000990a067223 */ /* 0x000fe2000000003a */
[----:B------:R-:W-:Y:S01]  /*2080*/  FADD R113, R113, -UR8 ;  /* 0x8000000871717e21 */ /* 0x000fe20008000000 */
[----:B------:R-:W-:Y:S01]  /*2090*/  FMUL R153, R108, UR5 ;  /* 0x000000056c997c20 */ /* 0x000fe20008400000 */
[----:B------:R-:W-:Y:S01]  /*20a0*/  FADD R114, R114, -UR8 ;  /* 0x8000000872727e21 */ /* 0x000fe20008000000 */
[----:B------:R-:W-:Y:S01]  /*20b0*/  FFMA R108, R14, R109, R62 ;  /* 0x0000006d0e6c7223 */ /* 0x000fe2000000003e */
[----:B------:R-:W-:Y:S01]  /*20c0*/  FADD R115, R115, -UR8 ;  /* 0x8000000873737e21 */ /* 0x000fe20008000000 */
[----:B-1----:R-:W-:Y:S01]  /*20d0*/  ISETP.NE.AND P1, PT, RZ, UR6, PT ;  /* 0x00000006ff007c0c */ /* 0x002fe2000bf25270 */
[----:B------:R-:W-:Y:S01]  /*20e0*/  FMUL R109, R112, UR5 ;  /* 0x00000005706d7c20 */ /* 0x000fe20008400000 */
[----:B------:R-:W-:Y:S01]  /*20f0*/  FADD R116, R116, -UR8 ;  /* 0x8000000874747e21 */ /* 0x000fe20008000000 */
[----:B------:R-:W-:Y:S01]  /*2100*/  FMUL R112, R113, UR5 ;  /* 0x0000000571707c20 */ /* 0x000fe20008400000 */
        /* <DEDUP_REMOVED lines=8> */
[----:B------:R-:W-:Y:S01]  /*2190*/  FFMA R116, R21, R116, R69 ;  /* 0x0000007415747223 */ /* 0x000fe20000000045 */
[----:B------:R-:W-:Y:S01]  /*21a0*/  FMUL R110, R111, UR5 ;  /* 0x000000056f6e7c20 */ /* 0x000fe20008400000 */
[----:B------:R-:W-:Y:S01]  /*21b0*/  FFMA R111, R17, R112, R65 ;  /* 0x00000070116f7223 */ /* 0x000fe20000000041 */
[----:B------:R-:W-:Y:S01]  /*21c0*/  FFMA R112, R18, R113, R66 ;  /* 0x0000007112707223 */ /* 0x000fe20000000042 */
[----:B------:R-:W-:Y:S01]  /*21d0*/  @P1 FMUL R116, R116, UR13 ;  /* 0x0000000d74741c20 */ /* 0x000fe20008400000 */
[----:B------:R-:W-:Y:S01]  /*21e0*/  FFMA R113, R19, R114, R67 ;  /* 0x0000007213717223 */ /* 0x000fe20000000043 */
[----:B------:R-:W-:Y:S01]  /*21f0*/  FADD R121, R121, -UR8 ;  /* 0x8000000879797e21 */ /* 0x000fe20008000000 */
[----:B------:R-:W-:Y:S01]  /*2200*/  FFMA R114, R20, R115, R68 ;  /* 0x0000007314727223 */ /* 0x000fe20000000044 */
[----:B------:R-:W-:Y:S01]  /*2210*/  FMUL R115, R118, UR5 ;  /* 0x0000000576737c20 */ /* 0x000fe20008400000 */
[----:B------:R-:W-:Y:S01]  /*2220*/  FMUL R117, R120, UR5 ;  /* 0x0000000578757c20 */ /* 0x000fe20008400000 */
[----:B------:R0:W-:Y:S01]  /*2230*/  F2F.BF16.F32 R118, R116 ;  /* 0x0000007400767304 */ /* 0x0001e20000202000 */
[----:B------:R-:W-:Y:S01]  /*2240*/  FADD R122, R122, -UR8 ;  /* 0x800000087a7a7e21 */ /* 0x000fe20008000000 */
[----:B------:R-:W-:Y:S01]  /*2250*/  FADD R124, R124, -UR8 ;  /* 0x800000087c7c7e21 */ /* 0x000fe20008000000 */
[----:B------:R-:W-:Y:S01]  /*2260*/  FFMA R117, R24, R117, R72 ;  /* 0x0000007518757223 */ /* 0x000fe20000000048 */
[----:B------:R-:W-:Y:S01]  /*2270*/  FADD R125, R125, -UR8 ;  /* 0x800000087d7d7e21 */ /* 0x000fe20008000000 */
[----:B------:R-:W-:Y:S01]  /*2280*/  FADD R126, R126, -UR8 ;  /* 0x800000087e7e7e21 */ /* 0x000fe20008000000 */
[----:B------:R-:W-:Y:S01]  /*2290*/  FADD R129, R129, -UR8 ;  /* 0x8000000881817e21 */ /* 0x000fe20008000000 */
[----:B------:R-:W-:Y:S01]  /*22a0*/  @P1 FMUL R117, R117, UR13 ;  /* 0x0000000d75751c20 */ /* 0x000fe20008400000 */
[----:B------:R-:W-:Y:S01]  /*22b0*/  FADD R130, R130, -UR8 ;  /* 0x8000000882827e21 */ /* 0x000fe20008000000 */
[----:B0-----:R-:W-:Y:S01]  /*22c0*/  FMUL R116, R121, UR5 ;  /* 0x0000000579747c20 */ /* 0x001fe20008400000 */
[----:B------:R-:W-:Y:S01]  /*22d0*/  FMUL R121, R122, UR5 ;  /* 0x000000057a797c20 */ /* 0x000fe20008400000 */
[----:B------:R0:W-:Y:S01]  /*22e0*/  F2F.BF16.F32 R120, R117 ;  /* 0x0000007500787304 */ /* 0x0001e20000202000 */
[----:B------:R-:W-:Y:S01]  /*22f0*/  FADD R131, R131, -UR8 ;  /* 0x8000000883837e21 */ /* 0x000fe20008000000 */
[----:B------:R-:W-:Y:S01]  /*2300*/  FFMA R116, R25, R116, R73 ;  /* 0x0000007419747223 */ /* 0x000fe20000000049 */
[----:B------:R-:W-:Y:S01]  /*2310*/  FADD R133, R133, -UR8 ;  /* 0x8000000885857e21 */ /* 0x000fe20008000000 */
[----:B------:R-:W-:Y:S01]  /*2320*/  FADD R134, R134, -UR8 ;  /* 0x8000000886867e21 */ /* 0x000fe20008000000 */
[----:B------:R-:W-:Y:S01]  /*2330*/  FADD R107, R107, -UR8 ;  /* 0x800000086b6b7e21 */ /* 0x000fe20008000000 */
[----:B------:R-:W-:Y:S01]  /*2340*/  @P1 FMUL R116, R116, UR13 ;  /* 0x0000000d74741c20 */ /* 0x000fe20008400000 */
[----:B------:R-:W-:Y:S01]  /*2350*/  FADD R135, R135, -UR8 ;  /* 0x8000000887877e21 */ /* 0x000fe20008000000 */
[----:B------:R-:W-:Y:S01]  /*2360*/  FADD R137, R137, -UR8 ;  /* 0x8000000889897e21 */ /* 0x000fe20008000000 */
[----:B0-----:R-:W-:Y:S01]  /*2370*/  FMUL R117, R124, UR5 ;  /* 0x000000057c757c20 */ /* 0x001fe20008400000 */
[----:B------:R0:W-:Y:S01]  /*2380*/  F2F.BF16.F32 R122, R116 ;  /* 0x00000074007a7304 */ /* 0x0001e20000202000 */
[----:B------:R-:W-:Y:S01]  /*2390*/  FMUL R104, R107, UR5 ;  /* 0x000000056b687c20 */ /* 0x000fe20008400000 */
[----:B------:R-:W-:Y:S01]  /*23a0*/  FADD R138, R138, -UR8 ;  /* 0x800000088a8a7e21 */ /* 0x000fe20008000000 */
[----:B------:R-:W-:Y:S01]  /*23b0*/  FFMA R117, R28, R117, R76 ;  /* 0x000000751c757223 */ /* 0x000fe2000000004c */
[----:B------:R-:W-:Y:S01]  /*23c0*/  @P1 FMUL R105, R105, UR13 ;  /* 0x0000000d69691c20 */ /* 0x000fe20008400000 */
[----:B------:R-:W-:Y:S01]  /*23d0*/  FFMA R107, R11, R104, R59 ;  /* 0x000000680b6b7223 */ /* 0x000fe2000000003b */
[----:B------:R-:W-:Y:S01]  /*23e0*/  FFMA R106, R13, R106, R61 ;  /* 0x0000006a0d6a7223 */ /* 0x000fe2000000003d */
[----:B------:R-:W-:Y:S01]  /*23f0*/  @P1 FMUL R117, R117, UR13 ;  /* 0x0000000d75751c20 */ /* 0x000fe20008400000 */
[----:B------:R-:W-:Y:S01]  /*2400*/  FFMA R110, R15, R110, R63 ;  /* 0x0000006e0f6e7223 */ /* 0x000fe2000000003f */
[----:B0-----:R-:W-:Y:S01]  /*2410*/  FMUL R116, R125, UR5 ;  /* 0x000000057d747c20 */ /* 0x001fe20008400000 */
[----:B------:R-:W-:Y:S01]  /*2420*/  FMUL R125, R126, UR5 ;  /* 0x000000057e7d7c20 */ /* 0x000fe20008400000 */
[----:B------:R0:W-:Y:S01]  /*2430*/  F2F.BF16.F32 R124, R117 ;  /* 0x00000075007c7304 */ /* 0x0001e20000202000 */
[----:B------:R-:W-:Y:S01]  /*2440*/  @P1 FMUL R107, R107, UR13 ;  /* 0x0000000d6b6b1c20 */ /* 0x000fe20008400000 */
[----:B------:R-:W-:Y:S01]  /*2450*/  FFMA R116, R29, R116, R77 ;  /* 0x000000741d747223 */ /* 0x000fe2000000004d */
[----:B------:R-:W-:Y:S01]  /*2460*/  FFMA R126, R30, R125, R78 ;  /* 0x0000007d1e7e7223 */ /* 0x000fe2000000004e */
[----:B------:R-:W-:Y:S01]  /*2470*/  @P1 FMUL R6, R6, UR13 ;  /* 0x0000000d06061c20 */ /* 0x000fe20008400000 */
[----:B------:R-:W-:Y:S01]  /*2480*/  FADD R119, R119, -UR8 ;  /* 0x8000000877777e21 */ /* 0x000fe20008000000 */
[----:B------:R-:W-:Y:S01]  /*2490*/  @P1 FMUL R116, R116, UR13 ;  /* 0x0000000d74741c20 */ /* 0x000fe20008400000 */
[----:B------:R-:W-:Y:S01]  /*24a0*/  FADD R139, R139, -UR8 ;  /* 0x800000088b8b7e21 */ /* 0x000fe20008000000 */
[----:B------:R-:W-:Y:S01]  /*24b0*/  F2F.BF16.F32 R105, R105 ;  /* 0x0000006900697304 */ /* 0x000fe20000202000 */
[----:B0-----:R-:W-:Y:S01]  /*24c0*/  FMUL R117, R130, UR5 ;  /* 0x0000000582757c20 */ /* 0x001fe20008400000 */
        /* <DEDUP_REMOVED lines=8> */
[----:B------:R-:W-:Y:S01]  /*2550*/  FMUL R152, R119, UR5 ;  /* 0x0000000577987c20 */ /* 0x000fe20008400000 */
[----:B------:R-:W-:Y:S01]  /*2560*/  FFMA R104, R12, R153, R60 ;  /* 0x000000990c687223 */ /* 0x000fe2000000003c */
[----:B------:R-:W-:Y:S01]  /*2570*/  @P1 FMUL R108, R108, UR13 ;  /* 0x0000000d6c6c1c20 */ /* 0x000fe20008400000 */
[----:B------:R-:W-:Y:S01]  /*2580*/  FADD R123, R123, -UR8 ;  /* 0x800000087b7b7e21 */ /* 0x000fe20008000000 */
[----:B------:R-:W-:Y:S01]  /*2590*/  FADD R141, R141, -UR8 ;  /* 0x800000088d8d7e21 */ /* 0x000fe20008000000 */
[----:B------:R-:W-:Y:S01]  /*25a0*/  FADD R142, R142, -UR8 ;  /* 0x800000088e8e7e21 */ /* 0x000fe20008000000 */
[----:B------:R1:W-:Y:S01]  /*25b0*/  F2F.BF16.F32 R130, R117 ;  /* 0x0000007500827304 */ /* 0x0003e20000202000 */
[----:B0-----:R-:W-:Y:S01]  /*25c0*/  FMUL R116, R129, UR5 ;  /* 0x0000000581747c20 */ /* 0x001fe20008400000 */
[----:B------:R-:W-:Y:S01]  /*25d0*/  FFMA R119, R23, R152, R71 ;  /* 0x0000009817777223 */ /* 0x000fe20000000047 */
[----:B------:R-:W-:Y:S01]  /*25e0*/  FADD R132, R132, -UR8 ;  /* 0x8000000884847e21 */ /* 0x000fe20008000000 */
[----:B------:R-:W-:Y:S01]  /*25f0*/  @P1 FMUL R104, R104, UR13 ;  /* 0x0000000d68681c20 */ /* 0x000fe20008400000 */
[----:B------:R-:W-:Y:S01]  /*2600*/  FFMA R116, R33, R116, R81 ;  /* 0x0000007421747223 */ /* 0x000fe20000000051 */
[----:B------:R-:W-:Y:S01]  /*2610*/  @P1 FMUL R111, R111, UR13 ;  /* 0x0000000d6f6f1c20 */ /* 0x000fe20008400000 */
[----:B------:R-:W-:Y:S01]  /*2620*/  FMUL R152, R123, UR5 ;  /* 0x000000057b987c20 */ /* 0x000fe20008400000 */
[----:B------:R-:W0:Y:S01]  /*2630*/  F2F.BF16.F32 R107, R107 ;  /* 0x0000006b006b7304 */ /* 0x000e220000202000 */
[----:B------:R-:W-:Y:S01]  /*2640*/  @P1 FMUL R116, R116, UR13 ;  /* 0x0000000d74741c20 */ /* 0x000fe20008400000 */
[----:B-1----:R-:W-:Y:S01]  /*2650*/  FMUL R117, R134, UR5 ;  /* 0x0000000586757c20 */ /* 0x002fe20008400000 */
[----:B------:R-:W-:Y:S01]  /*2660*/  FMUL R134, R135, UR5 ;  /* 0x0000000587867c20 */ /* 0x000fe20008400000 */
[----:B------:R-:W-:Y:S01]  /*2670*/  @P1 FMUL R113, R113, UR13 ;  /* 0x0000000d71711c20 */ /* 0x000fe20008400000 */
[----:B------:R-:W-:Y:S01]  /*2680*/  FADD R127, R127, -UR8 ;  /* 0x800000087f7f7e21 */ /* 0x000fe20008000000 */
[----:B------:R-:W-:Y:S01]  /*2690*/  FFMA R117, R38, R117, R86 ;  /* 0x0000007526757223 */ /* 0x000fe20000000056 */
[----:B------:R-:W-:Y:S01]  /*26a0*/  FFMA R135, R39, R134, R87 ;  /* 0x0000008627877223 */ /* 0x000fe20000000057 */
[----:B------:R1:W-:Y:S01]  /*26b0*/  F2F.BF16.F32 R129, R116 ;  /* 0x0000007400817304 */ /* 0x0003e20000202000 */
[----:B------:R-:W-:Y:S01]  /*26c0*/  FFMA R109, R16, R109, R64 ;  /* 0x0000006d106d7223 */ /* 0x000fe20000000040 */
[----:B------:R-:W-:Y:S01]  /*26d0*/  @P1 FMUL R117, R117, UR13 ;  /* 0x0000000d75751c20 */ /* 0x000fe20008400000 */
[----:B------:R-:W-:Y:S01]  /*26e0*/  FFMA R115, R22, R115, R70 ;  /* 0x0000007316737223 */ /* 0x000fe20000000046 */
[----:B------:R-:W-:Y:S01]  /*26f0*/  @P1 FMUL R119, R119, UR13 ;  /* 0x0000000d77771c20 */ /* 0x000fe20008400000 */
[----:B------:R-:W-:Y:S01]  /*2700*/  FMUL R153, R132, UR5 ;  /* 0x0000000584997c20 */ /* 0x000fe20008400000 */
[----:B------:R-:W-:Y:S01]  /*2710*/  FADD R144, R144, -UR8 ;  /* 0x8000000890907e21 */ /* 0x000fe20008000000 */
[----:B------:R-:W-:Y:S01]  /*2720*/  FFMA R123, R27, R152, R75 ;  /* 0x000000981b7b7223 */ /* 0x000fe2000000004b */
[----:B------:R2:W-:Y:S01]  /*2730*/  F2F.BF16.F32 R134, R117 ;  /* 0x0000007500867304 */ /* 0x0005e20000202000 */
[----:B-1----:R-:W-:Y:S01]  /*2740*/  FMUL R116, R133, UR5 ;  /* 0x0000000585747c20 */ /* 0x002fe20008400000 */
[----:B------:R-:W-:Y:S01]  /*2750*/  FADD R136, R136, -UR8 ;  /* 0x8000000888887e21 */ /* 0x000fe20008000000 */
[----:B------:R-:W-:Y:S01]  /*2760*/  @P1 FMUL R112, R112, UR13 ;  /* 0x0000000d70701c20 */ /* 0x000fe20008400000 */
[----:B------:R-:W-:Y:S01]  /*2770*/  FMUL R152, R127, UR5 ;  /* 0x000000057f987c20 */ /* 0x000fe20008400000 */
[----:B------:R-:W-:Y:S01]  /*2780*/  FFMA R116, R37, R116, R85 ;  /* 0x0000007425747223 */ /* 0x000fe20000000055 */
[----:B------:R-:W-:Y:S01]  /*2790*/  @P1 FMUL R109, R109, UR13 ;  /* 0x0000000d6d6d1c20 */ /* 0x000fe20008400000 */
[----:B------:R-:W-:Y:S01]  /*27a0*/  @P1 FMUL R115, R115, UR13 ;  /* 0x0000000d73731c20 */ /* 0x000fe20008400000 */
[----:B------:R-:W-:Y:S01]  /*27b0*/  F2F.BF16.F32 R6, R6 ;  /* 0x0000000600067304 */ /* 0x000fe20000202000 */
[----:B------:R-:W-:Y:S01]  /*27c0*/  @P1 FMUL R116, R116, UR13 ;  /* 0x0000000d74741c20 */ /* 0x000fe20008400000 */
[----:B--2---:R-:W-:Y:S01]  /*27d0*/  FMUL R117, R138, UR5 ;  /* 0x000000058a757c20 */ /* 0x004fe20008400000 */
[----:B------:R-:W-:Y:S01]  /*27e0*/  FMUL R138, R139, UR5 ;  /* 0x000000058b8a7c20 */ /* 0x000fe20008400000 */
[----:B------:R-:W-:Y:S01]  /*27f0*/  FADD R139, R140, -UR8 ;  /* 0x800000088c8b7e21 */ /* 0x000fe20008000000 */
[----:B------:R-:W-:Y:S01]  /*2800*/  FFMA R132, R36, R153, R84 ;  /* 0x0000009924847223 */ /* 0x000fe20000000054 */
[----:B------:R-:W-:Y:S01]  /*2810*/  FFMA R117, R42, R117, R90 ;  /* 0x000000752a757223 */ /* 0x000fe2000000005a */
[----:B------:R-:W-:Y:S01]  /*2820*/  FFMA R140, R43, R138, R91 ;  /* 0x0000008a2b8c7223 */ /* 0x000fe2000000005b */
[----:B------:R1:W-:Y:S01]  /*2830*/  F2F.BF16.F32 R133, R116 ;  /* 0x0000007400857304 */ /* 0x0003e20000202000 */
[----:B0-----:R-:W-:Y:S01]  /*2840*/  SHF.L.U32 R107, R107, 0x10, RZ ;  /* 0x000000106b6b7819 */ /* 0x001fe200000006ff */
[----:B------:R-:W-:Y:S01]  /*2850*/  @P1 FMUL R117, R117, UR13 ;  /* 0x0000000d75751c20 */ /* 0x000fe20008400000 */
[----:B------:R-:W-:Y:S01]  /*2860*/  FFMA R121, R26, R121, R74 ;  /* 0x000000791a797223 */ /* 0x000fe2000000004a */
[----:B------:R-:W-:Y:S01]  /*2870*/  @P1 FMUL R123, R123, UR13 ;  /* 0x0000000d7b7b1c20 */ /* 0x000fe20008400000 */
[----:B------:R-:W-:Y:S01]  /*2880*/  FADD R127, R128, -UR8 ;  /* 0x80000008807f7e21 */ /* 0x000fe20008000000 */
[----:B------:R-:W-:Y:S01]  /*2890*/  FMUL R153, R136, UR5 ;  /* 0x0000000588997c20 */ /* 0x000fe20008400000 */
[----:B------:R-:W-:Y:S01]  /*28a0*/  FADD R146, R146, -UR8 ;  /* 0x8000000892927e21 */ /* 0x000fe20008000000 */
[----:B------:R-:W-:Y:S01]  /*28b0*/  F2F.BF16.F32 R106, R106 ;  /* 0x0000006a006a7304 */ /* 0x000fe20000202000 */
[----:B-1----:R-:W-:Y:S01]  /*28c0*/  FMUL R116, R137, UR5 ;  /* 0x0000000589747c20 */ /* 0x002fe20008400000 */
[----:B------:R-:W-:Y:S01]  /*28d0*/  FFMA R128, R31, R152, R79 ;  /* 0x000000981f807223 */ /* 0x000fe2000000004f */
[----:B------:R-:W-:Y:S01]  /*28e0*/  FADD R145, R145, -UR8 ;  /* 0x8000000891917e21 */ /* 0x000fe20008000000 */
[----:B------:R-:W-:Y:S01]  /*28f0*/  @P1 FMUL R121, R121, UR13 ;  /* 0x0000000d79791c20 */ /* 0x000fe20008400000 */
[----:B------:R-:W-:Y:S01]  /*2900*/  FFMA R116, R41, R116, R89 ;  /* 0x0000007429747223 */ /* 0x000fe20000000059 */
[----:B------:R-:W-:Y:S01]  /*2910*/  FFMA R136, R40, R153, R88 ;  /* 0x0000009928887223 */ /* 0x000fe20000000058 */
[----:B------:R-:W-:Y:S01]  /*2920*/  @P1 FMUL R114, R114, UR13 ;  /* 0x0000000d72721c20 */ /* 0x000fe20008400000 */
[----:B------:R-:W0:Y:S01]  /*2930*/  F2F.BF16.F32 R110, R110 ;  /* 0x0000006e006e7304 */ /* 0x000e220000202000 */
[----:B------:R-:W-:Y:S01]  /*2940*/  @P1 FMUL R116, R116, UR13 ;  /* 0x0000000d74741c20 */ /* 0x000fe20008400000 */
[----:B------:R-:W-:Y:S01]  /*2950*/  @P1 FMUL R128, R128, UR13 ;  /* 0x0000000d80801c20 */ /* 0x000fe20008400000 */
[----:B------:R-:W-:Y:S01]  /*2960*/  FADD R147, R147, -UR8 ;  /* 0x8000000893937e21 */ /* 0x000fe20008000000 */
[----:B------:R-:W-:Y:S01]  /*2970*/  FMUL R127, R127, UR5 ;  /* 0x000000057f7f7c20 */ /* 0x000fe20008400000 */
[----:B------:R-:W-:Y:S01]  /*2980*/  @P1 FMUL R126, R126, UR13 ;  /* 0x0000000d7e7e1c20 */ /* 0x000fe20008400000 */
[----:B------:R-:W-:Y:S01]  /*2990*/  @P1 FMUL R131, R131, UR13 ;  /* 0x0000000d83831c20 */ /* 0x000fe20008400000 */
[----:B------:R-:W-:Y:S01]  /*29a0*/  FADD R148, R148, -UR8 ;  /* 0x8000000894947e21 */ /* 0x000fe20008000000 */
[----:B------:R-:W1:Y:S01]  /*29b0*/  F2F.BF16.F32 R0, R0 ;  /* 0x0000000000007304 */ /* 0x000e620000202000 */
[----:B------:R-:W-:Y:S01]  /*29c0*/  FFMA R127, R32, R127, R80 ;  /* 0x0000007f207f7223 */ /* 0x000fe20000000050 */
[----:B------:R-:W-:Y:S01]  /*29d0*/  FADD R149, R149, -UR8 ;  /* 0x8000000895957e21 */ /* 0x000fe20008000000 */
[----:B------:R-:W-:Y:S01]  /*29e0*/  FADD R143, R143, -UR8 ;  /* 0x800000088f8f7e21 */ /* 0x000fe20008000000 */
[----:B------:R-:W-:Y:S01]  /*29f0*/  @P1 FMUL R135, R135, UR13 ;  /* 0x0000000d87871c20 */ /* 0x000fe20008400000 */
[----:B------:R-:W-:Y:S01]  /*2a00*/  @P1 FMUL R127, R127, UR13 ;  /* 0x0000000d7f7f1c20 */ /* 0x000fe20008400000 */
[----:B------:R-:W-:Y:S01]  /*2a10*/  FADD R151, R151, -UR8 ;  /* 0x8000000897977e21 */ /* 0x000fe20008000000 */
[----:B0-----:R-:W-:Y:S01]  /*2a20*/  SHF.L.U32 R153, R110, 0x10, RZ ;  /* 0x000000106e997819 */ /* 0x001fe200000006ff */
[----:B------:R0:W-:Y:S01]  /*2a30*/  F2F.BF16.F32 R137, R116 ;  /* 0x0000007400897304 */ /* 0x0001e20000202000 */
[----:B------:R-:W-:Y:S01]  /*2a40*/  FMUL R152, R143, UR5 ;  /* 0x000000058f987c20 */ /* 0x000fe20008400000 */
[----:B------:R-:W-:Y:S01]  /*2a50*/  @P1 FMUL R140, R140, UR13 ;  /* 0x0000000d8c8c1c20 */ /* 0x000fe20008400000 */
[----:B------:R-:W-:Y:S01]  /*2a60*/  FADD R150, R150, -UR8 ;  /* 0x8000000896967e21 */ /* 0x000fe20008000000 */
[----:B------:R-:W-:Y:S01]  /*2a70*/  @P1 FMUL R132, R132, UR13 ;  /* 0x0000000d84841c20 */ /* 0x000fe20008400000 */
[----:B------:R-:W-:Y:S01]  /*2a80*/  FFMA R152, R47, R152, R95 ;  /* 0x000000982f987223 */ /* 0x000fe2000000005f */
[----:B------:R-:W-:Y:S01]  /*2a90*/  @P1 FMUL R136, R136, UR13 ;  /* 0x0000000d88881c20 */ /* 0x000fe20008400000 */
[----:B------:R-:W-:Y:S01]  /*2aa0*/  FMUL R139, R139, UR5 ;  /* 0x000000058b8b7c20 */ /* 0x000fe20008400000 */
[----:B------:R2:W-:Y:S01]  /*2ab0*/  F2F.BF16.F32 R138, R117 ;  /* 0x00000075008a7304 */ /* 0x0005e20000202000 */
[----:B0-----:R-:W-:Y:S01]  /*2ac0*/  FMUL R116, R141, UR5 ;  /* 0x000000058d747c20 */ /* 0x001fe20008400000 */
[----:B------:R-:W-:Y:S01]  /*2ad0*/  @P1 FMUL R152, R152, UR13 ;  /* 0x0000000d98981c20 */ /* 0x000fe20008400000 */
[----:B------:R-:W-:-:S02]  /*2ae0*/  FFMA R139, R44, R139, R92 ;  /* 0x0000008b2c8b7223 */ /* 0x000fc4000000005c */
[----:B------:R-:W-:Y:S02]  /*2af0*/  FFMA R141, R45, R116, R93 ;  /* 0x000000742d8d7223 */ /* 0x000fe4000000005d */
[----:B------:R-:W-:Y:S01]  /*2b00*/  @P1 FMUL R139, R139, UR13 ;  /* 0x0000000d8b8b1c20 */ /* 0x000fe20008400000 */
[----:B------:R-:W0:Y:S01]  /*2b10*/  F2F.BF16.F32 R108, R108 ;  /* 0x0000006c006c7304 */ /* 0x000e220000202000 */
[----:B--2---:R-:W-:Y:S01]  /*2b20*/  FMUL R117, R142, UR5 ;  /* 0x000000058e757c20 */ /* 0x004fe20008400000 */
[----:B------:R-:W-:-:S03]  /*2b30*/  @P1 FMUL R141, R141, UR13 ;  /* 0x0000000d8d8d1c20 */ /* 0x000fc60008400000 */
[----:B------:R-:W-:Y:S01]  /*2b40*/  FFMA R142, R46, R117, R94 ;  /* 0x000000752e8e7223 */ /* 0x000fe2000000005e */
[----:B------:R-:W-:-:S04]  /*2b50*/  IMAD.WIDE.U32 R116, R105, 0x10000, RZ ;  /* 0x0001000069747825 */ /* 0x000fc800078e00ff */
[----:B------:R-:W-:Y:S01]  /*2b60*/  FMUL R105, R144, UR5 ;  /* 0x0000000590697c20 */ /* 0x000fe20008400000 */
[----:B------:R-:W2:Y:S01]  /*2b70*/  F2F.BF16.F32 R104, R104 ;  /* 0x0000006800687304 */ /* 0x000ea20000202000 */
[----:B------:R-:W-:Y:S01]  /*2b80*/  @P1 FMUL R142, R142, UR13 ;  /* 0x0000000d8e8e1c20 */ /* 0x000fe20008400000 */
[----:B------:R-:W-:Y:S01]  /*2b90*/  LOP3.LUT R117, R107, R117, R6, 0xfe, !PT ;  /* 0x000000756b757212 */ /* 0x000fe200078efe06 */
[----:B------:R-:W-:Y:S01]  /*2ba0*/  FFMA R144, R48, R105, R96 ;  /* 0x0000006930907223 */ /* 0x000fe20000000060 */
[----:B------:R-:W-:Y:S01]  /*2bb0*/  FMUL R105, R146, UR5 ;  /* 0x0000000592697c20 */ /* 0x000fe20008400000 */
[----:B------:R-:W-:Y:S01]  /*2bc0*/  IMAD.WIDE.U32 R106, R106, 0x10000, RZ ;  /* 0x000100006a6a7825 */ /* 0x000fe200078e00ff */
[----:B-1----:R-:W-:Y:S02]  /*2bd0*/  LOP3.LUT R116, R116, R0, RZ, 0xfc, !PT ;  /* 0x0000000074747212 */ /* 0x002fe400078efcff */
[----:B------:R-:W1:Y:S01]  /*2be0*/  F2F.BF16.F32 R111, R111 ;  /* 0x0000006f006f7304 */ /* 0x000e620000202000 */
[----:B------:R-:W-:Y:S01]  /*2bf0*/  FMUL R0, R145, UR5 ;  /* 0x0000000591007c20 */ /* 0x000fe20008400000 */
[----:B------:R-:W-:Y:S01]  /*2c00*/  FFMA R145, R50, R105, R98 ;  /* 0x0000006932917223 */ /* 0x000fe20000000062 */
[----:B0-----:R-:W-:Y:S01]  /*2c10*/  LOP3.LUT R105, R153, R107, R108, 0xfe, !PT ;  /* 0x0000006b99697212 */ /* 0x001fe200078efe6c */
[----:B------:R-:W-:Y:S01]  /*2c20*/  FMUL R108, R147, UR5 ;  /* 0x00000005936c7c20 */ /* 0x000fe20008400000 */
[----:B------:R-:W-:Y:S01]  /*2c30*/  FFMA R143, R49, R0, R97 ;  /* 0x00000000318f7223 */ /* 0x000fe20000000061 */
[----:B------:R-:W-:Y:S01]  /*2c40*/  @P1 FMUL R144, R144, UR13 ;  /* 0x0000000d90901c20 */ /* 0x000fe20008400000 */
[----:B--2---:R-:W-:Y:S01]  /*2c50*/  LOP3.LUT R104, R106, R104, RZ, 0xfc, !PT ;  /* 0x000000686a687212 */ /* 0x004fe200078efcff */
[----:B------:R-:W0:Y:S01]  /*2c60*/  F2F.BF16.F32 R113, R113 ;  /* 0x0000007100717304 */ /* 0x000e220000202000 */
[----:B------:R-:W-:Y:S01]  /*2c70*/  FFMA R146, R51, R108, R99 ;  /* 0x0000006c33927223 */ /* 0x000fe20000000063 */
[----:B------:R-:W-:-:S04]  /*2c80*/  IMAD.WIDE.U32 R106, R118, 0x10000, RZ ;  /* 0x00010000766a7825 */ /* 0x000fc800078e00ff */
[----:B------:R-:W-:Y:S01]  /*2c90*/  @P1 FMUL R143, R143, UR13 ;  /* 0x0000000d8f8f1c20 */ /* 0x000fe20008400000 */
[----:B------:R-:W-:Y:S01]  /*2ca0*/  @P1 FMUL R145, R145, UR13 ;  /* 0x0000000d91911c20 */ /* 0x000fe20008400000 */
[----:B------:R-:W-:Y:S01]  /*2cb0*/  @P1 FMUL R146, R146, UR13 ;  /* 0x0000000d92921c20 */ /* 0x000fe20008400000 */
[----:B------:R-:W-:Y:S01]  /*2cc0*/  IADD3 R147, PT, PT, R2, 0xb00, RZ ;  /* 0x00000b0002937810 */ /* 0x000fe20007ffe0ff */
[----:B-1----:R-:W-:Y:S01]  /*2cd0*/  IMAD.WIDE.U32 R110, R111, 0x10000, RZ ;  /* 0x000100006f6e7825 */ /* 0x002fe200078e00ff */
[----:B------:R-:W1:Y:S01]  /*2ce0*/  F2F.BF16.F32 R119, R119 ;  /* 0x0000007700777304 */ /* 0x000e620000202000 */
[----:B0-----:R-:W-:-:S07]  /*2cf0*/  SHF.L.U32 R113, R113, 0x10, RZ ;  /* 0x0000001071717819 */ /* 0x001fce00000006ff */
[----:B------:R-:W0:Y:S01]  /*2d00*/  F2F.BF16.F32 R112, R112 ;  /* 0x0000007000707304 */ /* 0x000e220000202000 */
[----:B-1----:R-:W-:-:S07]  /*2d10*/  SHF.L.U32 R108, R119, 0x10, RZ ;  /* 0x00000010776c7819 */ /* 0x002fce00000006ff */
[----:B------:R-:W1:Y:S01]  /*2d20*/  F2F.BF16.F32 R109, R109 ;  /* 0x0000006d006d7304 */ /* 0x000e620000202000 */
[----:B0-----:R-:W-:-:S07]  /*2d30*/  LOP3.LUT R113, R113, R111, R112, 0xfe, !PT ;  /* 0x0000006f71717212 */ /* 0x001fce00078efe70 */
[----:B------:R-:W0:Y:S01]  /*2d40*/  F2F.BF16.F32 R115, R115 ;  /* 0x0000007300737304 */ /* 0x000e220000202000 */
[----:B------:R-:W-:-:S04]  /*2d50*/  FMUL R111, R148, UR5 ;  /* 0x00000005946f7c20 */ /* 0x000fc80008400000 */
[----:B------:R-:W-:Y:S01]  /*2d60*/  FFMA R119, R52, R111, R100 ;  /* 0x0000006f34777223 */ /* 0x000fe20000000064 */
[----:B-1----:R-:W-:Y:S02]  /*2d70*/  LOP3.LUT R112, R110, R109, RZ, 0xfc, !PT ;  /* 0x0000006d6e707212 */ /* 0x002fe400078efcff */
[----:B------:R-:W1:Y:S01]  /*2d80*/  F2F.BF16.F32 R123, R123 ;  /* 0x0000007b007b7304 */ /* 0x000e620000202000 */
[----:B------:R-:W-:Y:S01]  /*2d90*/  FMUL R110, R149, UR5 ;  /* 0x00000005956e7c20 */ /* 0x000fe20008400000 */
[----:B------:R-:W-:Y:S01]  /*2da0*/  @P1 FMUL R119, R119, UR13 ;  /* 0x0000000d77771c20 */ /* 0x000fe20008400000 */
[----:B0-----:R-:W-:-:S05]  /*2db0*/  LOP3.LUT R107, R108, R107, R115, 0xfe, !PT ;  /* 0x0000006b6c6b7212 */ /* 0x001fca00078efe73 */
[----:B------:R-:W0:Y:S01]  /*2dc0*/  F2F.BF16.F32 R121, R121 ;  /* 0x0000007900797304 */ /* 0x000e220000202000 */
[----:B------:R-:W-:-:S04]  /*2dd0*/  IMAD.WIDE.U32 R108, R122, 0x10000, RZ ;  /* 0x000100007a6c7825 */ /* 0x000fc800078e00ff */
[----:B------:R-:W-:Y:S01]  /*2de0*/  FFMA R122, R53, R110, R101 ;  /* 0x0000006e357a7223 */ /* 0x000fe20000000065 */
[----:B------:R-:W-:Y:S01]  /*2df0*/  FMUL R115, R150, UR5 ;  /* 0x0000000596737c20 */ /* 0x000fe20008400000 */
[----:B------:R-:W-:Y:S01]  /*2e00*/  IMAD.WIDE.U32 R110, R125, 0x10000, RZ ;  /* 0x000100007d6e7825 */ /* 0x000fe200078e00ff */
[----:B------:R-:W-:-:S03]  /*2e10*/  LOP3.LUT R108, R108, R120, RZ, 0xfc, !PT ;  /* 0x000000786c6c7212 */ /* 0x000fc600078efcff */
[----:B------:R-:W-:Y:S01]  /*2e20*/  @P1 FMUL R122, R122, UR13 ;  /* 0x0000000d7a7a1c20 */ /* 0x000fe20008400000 */
[----:B------:R-:W2:Y:S01]  /*2e30*/  F2F.BF16.F32 R114, R114 ;  /* 0x0000007200727304 */ /* 0x000ea20000202000 */
[----:B-1----:R-:W-:Y:S02]  /*2e40*/  SHF.L.U32 R123, R123, 0x10, RZ ;  /* 0x000000107b7b7819 */ /* 0x002fe400000006ff */
[----:B------:R-:W-:Y:S02]  /*2e50*/  LOP3.LUT R110, R110, R124, RZ, 0xfc, !PT ;  /* 0x0000007c6e6e7212 */ /* 0x000fe400078efcff */
[----:B0-----:R-:W-:-:S03]  /*2e60*/  LOP3.LUT R109, R123, R109, R121, 0xfe, !PT ;  /* 0x0000006d7b6d7212 */ /* 0x001fc600078efe79 */
[----:B------:R-:W0:Y:S01]  /*2e70*/  F2F.BF16.F32 R128, R128 ;  /* 0x0000008000807304 */ /* 0x000e220000202000 */
[----:B--2---:R-:W-:-:S07]  /*2e80*/  LOP3.LUT R106, R106, R114, RZ, 0xfc, !PT ;  /* 0x000000726a6a7212 */ /* 0x004fce00078efcff */
[----:B------:R-:W1:Y:S01]  /*2e90*/  F2F.BF16.F32 R126, R126 ;  /* 0x0000007e007e7304 */ /* 0x000e620000202000 */
[----:B------:R-:W-:-:S04]  /*2ea0*/  FMUL R114, R151, UR5 ;  /* 0x0000000597727c20 */ /* 0x000fc80008400000 */
[----:B------:R-:W-:Y:S01]  /*2eb0*/  FFMA R123, R55, R114, R103 ;  /* 0x00000072377b7223 */ /* 0x000fe20000000067 */
[----:B0-----:R-:W-:Y:S02]  /*2ec0*/  SHF.L.U32 R121, R128, 0x10, RZ ;  /* 0x0000001080797819 */ /* 0x001fe400000006ff */
[----:B------:R-:W0:Y:S01]  /*2ed0*/  F2F.BF16.F32 R131, R131 ;  /* 0x0000008300837304 */ /* 0x000e220000202000 */
[----:B------:R-:W-:Y:S01]  /*2ee0*/  @P1 FMUL R123, R123, UR13 ;  /* 0x0000000d7b7b1c20 */ /* 0x000fe20008400000 */
[----:B------:R-:W-:Y:S01]  /*2ef0*/  FFMA R128, R54, R115, R102 ;  /* 0x0000007336807223 */ /* 0x000fe20000000066 */
[----:B------:R-:W-:-:S04]  /*2f00*/  IMAD.WIDE.U32 R114, R133, 0x10000, RZ ;  /* 0x0001000085727825 */ /* 0x000fc800078e00ff */
[----:B------:R-:W-:Y:S01]  /*2f10*/  @P1 FMUL R128, R128, UR13 ;  /* 0x0000000d80801c20 */ /* 0x000fe20008400000 */
[----:B-1----:R-:W-:Y:S01]  /*2f20*/  LOP3.LUT R111, R121, R111, R126, 0xfe, !PT ;  /* 0x0000006f796f7212 */ /* 0x002fe200078efe7e */
[----:B------:R-:W1:Y:S01]  /*2f30*/  F2F.BF16.F32 R127, R127 ;  /* 0x0000007f007f7304 */ /* 0x000e620000202000 */
[----:B------:R-:W-:Y:S01]  /*2f40*/  IMAD.WIDE.U32 R120, R129, 0x10000, RZ ;  /* 0x0001000081787825 */ /* 0x000fe200078e00ff */
[----:B0-----:R-:W-:-:S06]  /*2f50*/  SHF.L.U32 R131, R131, 0x10, RZ ;  /* 0x0000001083837819 */ /* 0x001fcc00000006ff */
[----:B------:R-:W0:Y:S01]  /*2f60*/  F2F.BF16.F32 R135, R135 ;  /* 0x0000008700877304 */ /* 0x000e220000202000 */
[----:B------:R-:W-:Y:S02]  /*2f70*/  LOP3.LUT R131, R131, R121, R130, 0xfe, !PT ;  /* 0x0000007983837212 */ /* 0x000fe400078efe82 */
[----:B-1----:R-:W-:-:S05]  /*2f80*/  LOP3.LUT R130, R120, R127, RZ, 0xfc, !PT ;  /* 0x0000007f78827212 */ /* 0x002fca00078efcff */
[----:B------:R-:W1:Y:S01]  /*2f90*/  F2F.BF16.F32 R140, R140 ;  /* 0x0000008c008c7304 */ /* 0x000e620000202000 */
[----:B------:R-:W2:Y:S01]  /*2fa0*/  LDC.64 R120, c[0x0][0x3c8] ;  /* 0x0000f200ff787b82 */ /* 0x000ea20000000a00 */
[----:B------:R-:W-:Y:S01]  /*2fb0*/  IMAD.WIDE.U32 R126, R137, 0x10000, RZ ;  /* 0x00010000897e7825 */ /* 0x000fe200078e00ff */
[----:B------:R-:W-:Y:S02]  /*2fc0*/  IADD3 R137, PT, PT, R2, 0x700, RZ ;  /* 0x0000070002897810 */ /* 0x000fe40007ffe0ff */
[----:B0-----:R-:W-:-:S03]  /*2fd0*/  SHF.L.U32 R135, R135, 0x10, RZ ;  /* 0x0000001087877819 */ /* 0x001fc600000006ff */
[----:B------:R-:W0:Y:S01]  /*2fe0*/  F2F.BF16.F32 R141, R141 ;  /* 0x0000008d008d7304 */ /* 0x000e220000202000 */
[----:B------:R-:W-:Y:S02]  /*2ff0*/  LOP3.LUT R135, R135, R115, R134, 0xfe, !PT ;  /* 0x0000007387877212 */ /* 0x000fe400078efe86 */
[----:B-1----:R-:W-:-:S05]  /*3000*/  SHF.L.U32 R115, R140, 0x10, RZ ;  /* 0x000000108c737819 */ /* 0x002fca00000006ff */
[----:B------:R-:W-:Y:S01]  /*3010*/  F2F.BF16.F32 R6, R152 ;  /* 0x0000009800067304 */ /* 0x000fe20000202000 */
[----:B------:R-:W-:Y:S01]  /*3020*/  LOP3.LUT R115, R115, R127, R138, 0xfe, !PT ;  /* 0x0000007f73737212 */ /* 0x000fe200078efe8a */
[----:B0-----:R-:W-:-:S06]  /*3030*/  IMAD.WIDE.U32 R124, R141, 0x10000, RZ ;  /* 0x000100008d7c7825 */ /* 0x001fcc00078e00ff */
[----:B------:R-:W0:Y:S01]  /*3040*/  F2F.BF16.F32 R132, R132 ;  /* 0x0000008400847304 */ /* 0x000e220000202000 */
[----:B------:R-:W-:-:S05]  /*3050*/  IADD3 R141, PT, PT, R2, 0x900, RZ ;  /* 0x00000900028d7810 */ /* 0x000fca0007ffe0ff */
[----:B--2---:R-:W-:Y:S02]  /*3060*/  IMAD.WIDE.U32 R140, R141, 0x8, R120 ;  /* 0x000000088d8c7825 */ /* 0x004fe400078e0078 */
[----:B------:R-:W1:Y:S01]  /*3070*/  F2F.BF16.F32 R136, R136 ;  /* 0x0000008800887304 */ /* 0x000e620000202000 */
[----:B0-----:R-:W-:-:S07]  /*3080*/  LOP3.LUT R134, R114, R132, RZ, 0xfc, !PT ;  /* 0x0000008472867212 */ /* 0x001fce00078efcff */
[----:B------:R-:W-:Y:S01]  /*3090*/  F2F.BF16.F32 R142, R142 ;  /* 0x0000008e008e7304 */ /* 0x000fe20000202000 */
[----:B-1----:R-:W-:-:S07]  /*30a0*/  LOP3.LUT R114, R126, R136, RZ, 0xfc, !PT ;  /* 0x000000887e727212 */ /* 0x002fce00078efcff */
[----:B------:R-:W-:Y:S01]  /*30b0*/  F2F.BF16.F32 R0, R144 ;  /* 0x0000009000007304 */ /* 0x000fe20000202000 */
[----:B------:R-:W-:-:S07]  /*30c0*/  IMAD.WIDE.U32 R136, R137, 0x8, R120 ;  /* 0x0000000889887825 */ /* 0x000fce00078e0078 */
[----:B------:R-:W0:Y:S08]  /*30d0*/  F2F.BF16.F32 R143, R143 ;  /* 0x0000008f008f7304 */ /* 0x000e300000202000 */
[----:B------:R-:W-:Y:S01]  /*30e0*/  F2F.BF16.F32 R144, R145 ;  /* 0x0000009100907304 */ /* 0x000fe20000202000 */
[----:B0-----:R-:W-:-:S07]  /*30f0*/  IMAD.WIDE.U32 R126, R143, 0x10000, RZ ;  /* 0x000100008f7e7825 */ /* 0x001fce00078e00ff */
[----:B------:R-:W0:Y:S01]  /*3100*/  F2F.BF16.F32 R118, R146 ;  /* 0x0000009200767304 */ /* 0x000e220000202000 */
[----:B------:R-:W-:-:S07]  /*3110*/  IADD3 R143, PT, PT, R2, 0xa00, RZ ;  /* 0x00000a00028f7810 */ /* 0x000fce0007ffe0ff */
[----:B------:R-:W-:Y:S08]  /*3120*/  F2F.BF16.F32 R122, R122 ;  /* 0x0000007a007a7304 */ /* 0x000ff00000202000 */
[----:B------:R1:W2:Y:S08]  /*3130*/  F2F.BF16.F32 R145, R123 ;  /* 0x0000007b00917304 */ /* 0x0002b00000202000 */
[----:B------:R3:W4:Y:S01]  /*3140*/  F2F.BF16.F32 R133, R128 ;  /* 0x0000008000857304 */ /* 0x0007220000202000 */
[----:B-1----:R-:W-:-:S04]  /*3150*/  SHF.L.U32 R123, R6, 0x10, RZ ;  /* 0x00000010067b7819 */ /* 0x002fc800000006ff */
[----:B------:R-:W-:Y:S01]  /*3160*/  LOP3.LUT R123, R123, R125, R142, 0xfe, !PT ;  /* 0x0000007d7b7b7212 */ /* 0x000fe200078efe8e */
[----:B------:R-:W-:Y:S01]  /*3170*/  IMAD.WIDE.U32 R142, R143, 0x8, R120 ;  /* 0x000000088f8e7825 */ /* 0x000fe200078e0078 */
[----:B0-----:R-:W-:Y:S01]  /*3180*/  SHF.L.U32 R125, R118, 0x10, RZ ;  /* 0x00000010767d7819 */ /* 0x001fe200000006ff */
[----:B------:R-:W0:Y:S01]  /*3190*/  F2F.BF16.F32 R139, R139 ;  /* 0x0000008b008b7304 */ /* 0x000e220000202000 */
[----:B--2---:R-:W-:Y:S01]  /*31a0*/  SHF.L.U32 R6, R145, 0x10, RZ ;  /* 0x0000001091067819 */ /* 0x004fe200000006ff */
[----:B---3--:R-:W-:Y:S01]  /*31b0*/  IMAD.WIDE.U32 R128, R122, 0x10000, RZ ;  /* 0x000100007a807825 */ /* 0x008fe200078e00ff */
[----:B------:R-:W-:Y:S02]  /*31c0*/  LOP3.LUT R145, R125, R127, R144, 0xfe, !PT ;  /* 0x0000007f7d917212 */ /* 0x000fe400078efe90 */
[----:B------:R-:W-:Y:S02]  /*31d0*/  IADD3 R127, PT, PT, R2, 0x400, RZ ;  /* 0x00000400027f7810 */ /* 0x000fe40007ffe0ff */
[----:B----4-:R-:W-:Y:S01]  /*31e0*/  LOP3.LUT R125, R6, R129, R133, 0xfe, !PT ;  /* 0x00000081067d7212 */ /* 0x010fe200078efe85 */
[----:B------:R-:W1:Y:S01]  /*31f0*/  F2F.BF16.F32 R119, R119 ;  /* 0x0000007700777304 */ /* 0x000e620000202000 */
[----:B------:R-:W-:-:S02]  /*3200*/  IADD3 R129, PT, PT, R2, 0x500, RZ ;  /* 0x0000050002817810 */ /* 0x000fc40007ffe0ff */
[----:B------:R-:W-:Y:S02]  /*3210*/  IADD3 R133, PT, PT, R2, 0x600, RZ ;  /* 0x0000060002857810 */ /* 0x000fe40007ffe0ff */
[----:B------:R-:W-:Y:S01]  /*3220*/  LOP3.LUT R144, R126, R0, RZ, 0xfc, !PT ;  /* 0x000000007e907212 */ /* 0x000fe200078efcff */
[--C-:B------:R-:W-:Y:S01]  /*3230*/  IMAD.WIDE.U32 R126, R127, 0x8, R120.reuse ;  /* 0x000000087f7e7825 */ /* 0x100fe200078e0078 */
[----:B0-----:R-:W-:Y:S02]  /*3240*/  LOP3.LUT R122, R124, R139, RZ, 0xfc, !PT ;  /* 0x0000008b7c7a7212 */ /* 0x001fe400078efcff */
[----:B------:R-:W-:Y:S01]  /*3250*/  IADD3 R139, PT, PT, R2, 0x800, RZ ;  /* 0x00000800028b7810 */ /* 0x000fe20007ffe0ff */
[----:B------:R-:W-:-:S04]  /*3260*/  IMAD.WIDE.U32 R132, R133, 0x8, R120 ;  /* 0x0000000885847825 */ /* 0x000fc800078e0078 */
[----:B------:R-:W-:Y:S01]  /*3270*/  IMAD.WIDE.U32 R138, R139, 0x8, R120 ;  /* 0x000000088b8a7825 */ /* 0x000fe200078e0078 */
[----:B-1----:R-:W-:-:S03]  /*3280*/  LOP3.LUT R124, R128, R119, RZ, 0xfc, !PT ;  /* 0x00000077807c7212 */ /* 0x002fc600078efcff */
[----:B------:R-:W-:-:S04]  /*3290*/  IMAD.WIDE.U32 R118, R2, 0x8, R120 ;  /* 0x0000000802767825 */ /* 0x000fc800078e0078 */
        /* <DEDUP_REMOVED lines=15> */
.L_x_7930:
[----:B------:R-:W1:Y:S01]  /*3390*/  LDCU.U8 UR6, c[0x0][0x404] ;  /* 0x00008080ff0677ac */ /* 0x000e620008000000 */
[----:B------:R-:W-:Y:S01]  /*33a0*/  FADD R104, R104, -UR8 ;  /* 0x8000000868687e21 */ /* 0x000fe20008000000 */
[----:B------:R-:W-:Y:S01]  /*33b0*/  FADD R0, R105, -UR8 ;  /* 0x8000000869007e21 */ /* 0x000fe20008000000 */
[----:B------:R-:W-:Y:S01]  /*33c0*/  FADD R106, R106, -UR8 ;  /* 0x800000086a6a7e21 */ /* 0x000fe20008000000 */
[----:B0-----:R-:W-:Y:S01]  /*33d0*/  FADD R152, R107, -UR8 ;  /* 0x800000086b987e21 */ /* 0x001fe20008000000 */
        /* <DEDUP_REMOVED lines=10> */
[----:B------:R-:W-:Y:S01]  /*3480*/  FMNMX3 R0, R5, |R6|, |R104|, !PT ;  /* 0x4000000605007276 */ /* 0x000fe20007800468 */
[----:B------:R-:W-:Y:S01]  /*3490*/  FMUL R5, R6, UR13 ;  /* 0x0000000d06057c20 */ /* 0x000fe20008400000 */
[C---:B------:R-:W-:Y:S01]  /*34a0*/  FMUL R106, R107.reuse, UR13 ;  /* 0x0000000d6b6a7c20 */ /* 0x040fe20008400000 */
[----:B-1----:R-:W-:Y:S01]  /*34b0*/  ISETP.NE.AND P1, PT, RZ, UR6, PT ;  /* 0x00000006ff007c0c */ /* 0x002fe2000bf25270 */
[----:B------:R-:W-:Y:S01]  /*34c0*/  FADD R112, R112, -UR8 ;  /* 0x8000000870707e21 */ /* 0x000fe20008000000 */
[----:B------:R-:W-:Y:S01]  /*34d0*/  FMNMX3 R0, R0, |R107|, |R152|, !PT ;  /* 0x4000006b00007276 */ /* 0x000fe20007800498 */
[----:B------:R-:W-:Y:S01]  /*34e0*/  FADD R114, R114, -UR8 ;  /* 0x8000000872727e21 */ /* 0x000fe20008000000 */
[----:B------:R-:W-:Y:S01]  /*34f0*/  FSEL R5, R6, R5, !P1 ;  /* 0x0000000506057208 */ /* 0x000fe20004800000 */
[----:B------:R-:W-:Y:S01]  /*3500*/  FADD R110, R110, -UR8 ;  /* 0x800000086e6e7e21 */ /* 0x000fe20008000000 */
[----:B------:R-:W-:Y:S01]  /*3510*/  FSEL R106, R107, R106, !P1 ;  /* 0x0000006a6b6a7208 */ /* 0x000fe20004800000 */
[----:B------:R-:W-:Y:S01]  /*3520*/  FMUL R107, R108, UR5 ;  /* 0x000000056c6b7c20 */ /* 0x000fe20008400000 */
[----:B------:R-:W-:Y:S01]  /*3530*/  FADD R111, R111, -UR8 ;  /* 0x800000086f6f7e21 */ /* 0x000fe20008000000 */
[----:B------:R-:W-:Y:S01]  /*3540*/  FADD R113, R113, -UR8 ;  /* 0x8000000871717e21 */ /* 0x000fe20008000000 */
[----:B------:R-:W-:Y:S01]  /*3550*/  F2F.BF16.F32 R5, R5 ;  /* 0x0000000500057304 */ /* 0x000fe20000202000 */
[----:B------:R-:W-:Y:S01]  /*3560*/  FFMA R108, R12, R107, R60 ;  /* 0x0000006b0c6c7223 */ /* 0x000fe2000000003c */
[----:B------:R-:W-:Y:S01]  /*3570*/  FMUL R107, R110, UR5 ;  /* 0x000000056e6b7c20 */ /* 0x000fe20008400000 */
[----:B------:R-:W-:Y:S01]  /*3580*/  @P1 FMUL R104, R104, UR13 ;  /* 0x0000000d68681c20 */ /* 0x000fe20008400000 */
[----:B------:R-:W-:Y:S01]  /*3590*/  @P1 FMUL R152, R152, UR13 ;  /* 0x0000000d98981c20 */ /* 0x000fe20008400000 */
[----:B------:R-:W-:Y:S01]  /*35a0*/  FADD R116, R116, -UR8 ;  /* 0x8000000874747e21 */ /* 0x000fe20008000000 */
[----:B------:R-:W-:Y:S01]  /*35b0*/  FFMA R107, R14, R107, R62 ;  /* 0x0000006b0e6b7223 */ /* 0x000fe2000000003e */
[----:B------:R-:W-:Y:S01]  /*35c0*/  FADD R115, R115, -UR8 ;  /* 0x8000000873737e21 */ /* 0x000fe20008000000 */
[----:B------:R-:W-:Y:S01]  /*35d0*/  F2F.BF16.F32 R153, R106 ;  /* 0x0000006a00997304 */ /* 0x000fe20000202000 */
[----:B------:R-:W-:Y:S01]  /*35e0*/  FADD R154, R117, -UR8 ;  /* 0x80000008759a7e21 */ /* 0x000fe20008000000 */
[----:B------:R-:W-:Y:S01]  /*35f0*/  FMUL R110, R107, UR13 ;  /* 0x0000000d6b6e7c20 */ /* 0x000fe20008400000 */
[----:B------:R-:W-:Y:S01]  /*3600*/  FADD R122, R122, -UR8 ;  /* 0x800000087a7a7e21 */ /* 0x000fe20008000000 */
[----:B------:R-:W-:Y:S01]  /*3610*/  FADD R120, R120, -UR8 ;  /* 0x8000000878787e21 */ /* 0x000fe20008000000 */
[----:B------:R-:W-:Y:S01]  /*3620*/  FMUL R154, R154, UR5 ;  /* 0x000000059a9a7c20 */ /* 0x000fe20008400000 */
[----:B------:R-:W-:Y:S01]  /*3630*/  FADD R119, R119, -UR8 ;  /* 0x8000000877777e21 */ /* 0x000fe20008000000 */
[----:B------:R-:W-:Y:S01]  /*3640*/  FSEL R110, R107, R110, !P1 ;  /* 0x0000006e6b6e7208 */ /* 0x000fe20004800000 */
[----:B------:R-:W0:Y:S01]  /*3650*/  F2F.BF16.F32 R104, R104 ;  /* 0x0000006800687304 */ /* 0x000e220000202000 */
[----:B------:R-:W-:Y:S01]  /*3660*/  FADD R126, R126, -UR8 ;  /* 0x800000087e7e7e21 */ /* 0x000fe20008000000 */
[----:B------:R-:W-:Y:S01]  /*3670*/  FADD R124, R124, -UR8 ;  /* 0x800000087c7c7e21 */ /* 0x000fe20008000000 */
[----:B------:R-:W-:Y:S01]  /*3680*/  FADD R132, R132, -UR8 ;  /* 0x8000000884847e21 */ /* 0x000fe20008000000 */
[----:B------:R-:W-:Y:S01]  /*3690*/  FADD R121, R121, -UR8 ;  /* 0x8000000879797e21 */ /* 0x000fe20008000000 */
[----:B------:R-:W-:Y:S01]  /*36a0*/  FADD R123, R123, -UR8 ;  /* 0x800000087b7b7e21 */ /* 0x000fe20008000000 */
[----:B------:R-:W-:Y:S01]  /*36b0*/  FADD R134, R134, -UR8 ;  /* 0x8000000886867e21 */ /* 0x000fe20008000000 */
[----:B------:R-:W-:Y:S01]  /*36c0*/  FMUL R157, R132, UR5 ;  /* 0x00000005849d7c20 */ /* 0x000fe20008400000 */
[----:B------:R-:W1:Y:S01]  /*36d0*/  F2F.BF16.F32 R152, R152 ;  /* 0x0000009800987304 */ /* 0x000e620000202000 */
[----:B------:R-:W-:Y:S01]  /*36e0*/  FMUL R156, R123, UR5 ;  /* 0x000000057b9c7c20 */ /* 0x000fe20008400000 */
[----:B------:R-:W-:Y:S01]  /*36f0*/  FADD R138, R138, -UR8 ;  /* 0x800000088a8a7e21 */ /* 0x000fe20008000000 */
[----:B------:R-:W-:Y:S01]  /*3700*/  FFMA R157, R36, R157, R84 ;  /* 0x0000009d249d7223 */ /* 0x000fe20000000054 */
[----:B------:R-:W-:Y:S01]  /*3710*/  FADD R127, R127, -UR8 ;  /* 0x800000087f7f7e21 */ /* 0x000fe20008000000 */
[----:B------:R-:W-:Y:S01]  /*3720*/  FFMA R156, R27, R156, R75 ;  /* 0x0000009c1b9c7223 */ /* 0x000fe2000000004b */
[----:B------:R-:W-:Y:S01]  /*3730*/  FADD R128, R128, -UR8 ;  /* 0x8000000880807e21 */ /* 0x000fe20008000000 */
[----:B0-----:R-:W-:-:S04]  /*3740*/  IMAD.WIDE.U32 R104, R104, 0x10000, RZ ;  /* 0x0001000068687825 */ /* 0x001fc800078e00ff */
[----:B------:R-:W-:Y:S01]  /*3750*/  FMUL R123, R138, UR5 ;  /* 0x000000058a7b7c20 */ /* 0x000fe20008400000 */
[----:B------:R-:W-:Y:S01]  /*3760*/  FADD R144, R144, -UR8 ;  /* 0x8000000890907e21 */ /* 0x000fe20008000000 */
[----:B------:R-:W-:Y:S01]  /*3770*/  FMUL R158, R127, UR5 ;  /* 0x000000057f9e7c20 */ /* 0x000fe20008400000 */
[----:B------:R-:W-:Y:S01]  /*3780*/  FADD R129, R129, -UR8 ;  /* 0x8000000881817e21 */ /* 0x000fe20008000000 */
[----:B------:R-:W-:Y:S01]  /*3790*/  LOP3.LUT R104, R104, R5, RZ, 0xfc, !PT ;  /* 0x0000000568687212 */ /* 0x000fe200078efcff */
[----:B------:R-:W-:Y:S01]  /*37a0*/  FMUL R5, R108, UR13 ;  /* 0x0000000d6c057c20 */ /* 0x000fe20008400000 */
[----:B------:R-:W-:Y:S01]  /*37b0*/  FADD R136, R136, -UR8 ;  /* 0x8000000888887e21 */ /* 0x000fe20008000000 */
[----:B-1----:R-:W-:Y:S01]  /*37c0*/  SHF.L.U32 R6, R152, 0x10, RZ ;  /* 0x0000001098067819 */ /* 0x002fe200000006ff */
[----:B------:R-:W-:Y:S01]  /*37d0*/  FADD R142, R142, -UR8 ;  /* 0x800000088e8e7e21 */ /* 0x000fe20008000000 */
[----:B------:R-:W-:Y:S01]  /*37e0*/  FMUL R127, R144, UR5 ;  /* 0x00000005907f7c20 */ /* 0x000fe20008400000 */
[----:B------:R-:W-:Y:S01]  /*37f0*/  FSEL R106, R108, R5, !P1 ;  /* 0x000000056c6a7208 */ /* 0x000fe20004800000 */
[----:B------:R-:W-:Y:S01]  /*3800*/  FMUL R5, R112, UR5 ;  /* 0x0000000570057c20 */ /* 0x000fe20008400000 */
[----:B------:R-:W-:Y:S01]  /*3810*/  LOP3.LUT R105, R6, R105, R153, 0xfe, !PT ;  /* 0x0000006906697212 */ /* 0x000fe200078efe99 */
[----:B------:R-:W-:Y:S01]  /*3820*/  FMUL R6, R109, UR5 ;  /* 0x000000056d067c20 */ /* 0x000fe20008400000 */
[----:B------:R-:W-:Y:S01]  /*3830*/  FMUL R112, R111, UR5 ;  /* 0x000000056f707c20 */ /* 0x000fe20008400000 */
[----:B------:R-:W-:Y:S01]  /*3840*/  FADD R130, R130, -UR8 ;  /* 0x8000000882827e21 */ /* 0x000fe20008000000 */
[----:B------:R-:W-:Y:S01]  /*3850*/  F2F.BF16.F32 R106, R106 ;  /* 0x0000006a006a7304 */ /* 0x000fe20000202000 */
[----:B------:R-:W-:Y:S01]  /*3860*/  FFMA R153, R13, R6, R61 ;  /* 0x000000060d997223 */ /* 0x000fe2000000003d */
[----:B------:R-:W-:Y:S01]  /*3870*/  FFMA R6, R16, R5, R64 ;  /* 0x0000000510067223 */ /* 0x000fe20000000040 */
[----:B------:R-:W-:Y:S01]  /*3880*/  FMUL R5, R114, UR5 ;  /* 0x0000000572057c20 */ /* 0x000fe20008400000 */
[----:B------:R-:W-:Y:S01]  /*3890*/  FFMA R112, R15, R112, R63 ;  /* 0x000000700f707223 */ /* 0x000fe2000000003f */
[----:B------:R-:W-:Y:S01]  /*38a0*/  FFMA R158, R31, R158, R79 ;  /* 0x0000009e1f9e7223 */ /* 0x000fe2000000004f */
[----:B------:R-:W-:Y:S01]  /*38b0*/  FMNMX3 R109, R0, |R108|, |R153|, !PT ;  /* 0x4000006c006d7276 */ /* 0x000fe20007800499 */
[----:B------:R-:W-:Y:S01]  /*38c0*/  FFMA R5, R18, R5, R66 ;  /* 0x0000000512057223 */ /* 0x000fe20000000042 */
[----:B------:R-:W-:Y:S01]  /*38d0*/  FMUL R155, R6, UR13 ;  /* 0x0000000d069b7c20 */ /* 0x000fe20008400000 */
[----:B------:R-:W-:Y:S01]  /*38e0*/  @P1 FMUL R153, R153, UR13 ;  /* 0x0000000d99991c20 */ /* 0x000fe20008400000 */
[----:B------:R-:W-:Y:S01]  /*38f0*/  FMNMX3 R111, R109, |R107|, |R112|, !PT ;  /* 0x4000006b6d6f7276 */ /* 0x000fe20007800470 */
[C---:B------:R-:W-:Y:S01]  /*3900*/  FMUL R114, R5.reuse, UR13 ;  /* 0x0000000d05727c20 */ /* 0x040fe20008400000 */
[----:B------:R-:W-:Y:S01]  /*3910*/  @P1 FMUL R112, R112, UR13 ;  /* 0x0000000d70701c20 */ /* 0x000fe20008400000 */
[----:B------:R-:W-:Y:S01]  /*3920*/  FMUL R107, R116, UR5 ;  /* 0x00000005746b7c20 */ /* 0x000fe20008400000 */
[----:B------:R-:W-:Y:S01]  /*3930*/  F2F.BF16.F32 R0, R110 ;  /* 0x0000006e00007304 */ /* 0x000fe20000202000 */
[----:B------:R-:W-:Y:S01]  /*3940*/  FSEL R108, R6, R155, !P1 ;  /* 0x0000009b066c7208 */ /* 0x000fe20004800000 */
[----:B------:R-:W-:Y:S01]  /*3950*/  FADD R155, R118, -UR8 ;  /* 0x80000008769b7e21 */ /* 0x000fe20008000000 */
[----:B------:R-:W-:Y:S01]  /*3960*/  FSEL R152, R5, R114, !P1 ;  /* 0x0000007205987208 */ /* 0x000fe20004800000 */
[----:B------:R-:W-:Y:S01]  /*3970*/  FMUL R114, R113, UR5 ;  /* 0x0000000571727c20 */ /* 0x000fe20008400000 */
[----:B------:R-:W-:Y:S01]  /*3980*/  FFMA R107, R20, R107, R68 ;  /* 0x0000006b146b7223 */ /* 0x000fe20000000044 */
[----:B------:R-:W-:Y:S01]  /*3990*/  FMUL R144, R129, UR5 ;  /* 0x0000000581907c20 */ /* 0x000fe20008400000 */
[----:B------:R-:W-:Y:S01]  /*39a0*/  FADD R131, R131, -UR8 ;  /* 0x8000000883837e21 */ /* 0x000fe20008000000 */
[----:B------:R-:W-:Y:S01]  /*39b0*/  FFMA R113, R17, R114, R65 ;  /* 0x0000007211717223 */ /* 0x000fe20000000041 */
[----:B------:R0:W1:Y:S01]  /*39c0*/  F2F.BF16.F32 R110, R153 ;  /* 0x00000099006e7304 */ /* 0x0000620000202000 */
[----:B------:R-:W-:Y:S01]  /*39d0*/  FMUL R116, R107, UR13 ;  /* 0x0000000d6b747c20 */ /* 0x000fe20008400000 */
[----:B------:R-:W-:Y:S01]  /*39e0*/  FADD R148, R148, -UR8 ;  /* 0x8000000894947e21 */ /* 0x000fe20008000000 */
[----:B------:R-:W-:Y:S01]  /*39f0*/  FFMA R144, R33, R144, R81 ;  /* 0x0000009021907223 */ /* 0x000fe20000000051 */
[----:B------:R-:W-:Y:S01]  /*3a00*/  FMNMX3 R114, R111, |R6|, |R113|, !PT ;  /* 0x400000066f727276 */ /* 0x000fe20007800471 */
[----:B------:R-:W-:Y:S01]  /*3a10*/  FMUL R6, R115, UR5 ;  /* 0x0000000573067c20 */ /* 0x000fe20008400000 */
[----:B------:R-:W-:Y:S01]  /*3a20*/  FSEL R117, R107, R116, !P1 ;  /* 0x000000746b757208 */ /* 0x000fe20004800000 */
[----:B------:R-:W-:Y:S01]  /*3a30*/  FFMA R116, R21, R154, R69 ;  /* 0x0000009a15747223 */ /* 0x000fe20000000045 */
[----:B------:R-:W2:Y:S01]  /*3a40*/  F2F.BF16.F32 R112, R112 ;  /* 0x0000007000707304 */ /* 0x000ea20000202000 */
[----:B------:R-:W-:Y:S01]  /*3a50*/  FFMA R118, R19, R6, R67 ;  /* 0x0000000613767223 */ /* 0x000fe20000000043 */
[----:B------:R-:W-:Y:S01]  /*3a60*/  @P1 FMUL R113, R113, UR13 ;  /* 0x0000000d71711c20 */ /* 0x000fe20008400000 */
[----:B------:R-:W-:Y:S01]  /*3a70*/  FMUL R115, R155, UR5 ;  /* 0x000000059b737c20 */ /* 0x000fe20008400000 */
[----:B0-----:R-:W-:Y:S01]  /*3a80*/  FMUL R153, R130, UR5 ;  /* 0x0000000582997c20 */ /* 0x001fe20008400000 */
[----:B------:R-:W-:Y:S01]  /*3a90*/  FADD R133, R133, -UR8 ;  /* 0x8000000885857e21 */ /* 0x000fe20008000000 */
[----:B------:R-:W-:Y:S01]  /*3aa0*/  FMNMX3 R5, R114, |R5|, |R118|, !PT ;  /* 0x4000000572057276 */ /* 0x000fe20007800476 */
[----:B-1----:R-:W-:-:S04]  /*3ab0*/  IMAD.WIDE.U32 R110, R110, 0x10000, RZ ;  /* 0x000100006e6e7825 */ /* 0x002fc800078e00ff */
[----:B------:R-:W-:Y:S01]  /*3ac0*/  @P1 FMUL R118, R118, UR13 ;  /* 0x0000000d76761c20 */ /* 0x000fe20008400000 */
[----:B------:R0:W1:Y:S01]  /*3ad0*/  F2F.BF16.F32 R114, R113 ;  /* 0x0000007100727304 */ /* 0x0000620000202000 */
[----:B------:R-:W-:Y:S01]  /*3ae0*/  FMNMX3 R5, R5, |R107|, |R116|, !PT ;  /* 0x4000006b05057276 */ /* 0x000fe20007800474 */
[----:B------:R-:W-:Y:S01]  /*3af0*/  FFMA R115, R22, R115, R70 ;  /* 0x0000007316737223 */ /* 0x000fe20000000046 */
[----:B------:R-:W-:Y:S01]  /*3b00*/  LOP3.LUT R106, R110, R106, RZ, 0xfc, !PT ;  /* 0x0000006a6e6a7212 */ /* 0x000fe200078efcff */
[----:B------:R-:W-:Y:S01]  /*3b10*/  FMUL R161, R148, UR5 ;  /* 0x0000000594a17c20 */ /* 0x000fe20008400000 */
[----:B------:R-:W-:Y:S01]  /*3b20*/  @P1 FMUL R116, R116, UR13 ;  /* 0x0000000d74741c20 */ /* 0x000fe20008400000 */
[----:B--2---:R-:W-:Y:S01]  /*3b30*/  SHF.L.U32 R107, R112, 0x10, RZ ;  /* 0x00000010706b7819 */ /* 0x004fe200000006ff */
[----:B------:R-:W-:Y:S01]  /*3b40*/  FMUL R110, R115, UR13 ;  /* 0x0000000d736e7c20 */ /* 0x000fe20008400000 */
[----:B------:R2:W-:Y:S01]  /*3b50*/  F2F.BF16.F32 R6, R117 ;  /* 0x0000007500067304 */ /* 0x0005e20000202000 */
[----:B------:R-:W-:Y:S01]  /*3b60*/  FFMA R153, R34, R153, R82 ;  /* 0x0000009922997223 */ /* 0x000fe20000000052 */
[----:B------:R-:W-:Y:S01]  /*3b70*/  LOP3.LUT R107, R107, R111, R0, 0xfe, !PT ;  /* 0x0000006f6b6b7212 */ /* 0x000fe200078efe00 */
[----:B------:R-:W-:Y:S01]  /*3b80*/  FMUL R111, R120, UR5 ;  /* 0x00000005786f7c20 */ /* 0x000fe20008400000 */
[----:B------:R-:W-:Y:S01]  /*3b90*/  FMUL R120, R119, UR5 ;  /* 0x0000000577787c20 */ /* 0x000fe20008400000 */
[----:B------:R-:W-:Y:S01]  /*3ba0*/  FMUL R119, R126, UR5 ;  /* 0x000000057e777c20 */ /* 0x000fe20008400000 */
[----:B------:R-:W-:Y:S01]  /*3bb0*/  FSEL R110, R115, R110, !P1 ;  /* 0x0000006e736e7208 */ /* 0x000fe20004800000 */
[----:B0-----:R-:W-:Y:S01]  /*3bc0*/  FFMA R113, R24, R111, R72 ;  /* 0x0000006f18717223 */ /* 0x001fe20000000048 */
[----:B------:R0:W3:Y:S01]  /*3bd0*/  F2F.BF16.F32 R0, R118 ;  /* 0x0000007600007304 */ /* 0x0000e20000202000 */
[----:B--2---:R-:W-:Y:S01]  /*3be0*/  FMUL R117, R122, UR5 ;  /* 0x000000057a757c20 */ /* 0x004fe20008400000 */
[----:B------:R-:W-:Y:S01]  /*3bf0*/  FFMA R120, R23, R120, R71 ;  /* 0x0000007817787223 */ /* 0x000fe20000000047 */
[----:B------:R-:W-:Y:S01]  /*3c00*/  FMUL R111, R124, UR5 ;  /* 0x000000057c6f7c20 */ /* 0x000fe20008400000 */
[----:B------:R-:W-:Y:S01]  /*3c10*/  FFMA R119, R30, R119, R78 ;  /* 0x000000771e777223 */ /* 0x000fe2000000004e */
[----:B------:R-:W-:Y:S01]  /*3c20*/  FFMA R117, R26, R117, R74 ;  /* 0x000000751a757223 */ /* 0x000fe2000000004a */
[----:B------:R-:W-:Y:S01]  /*3c30*/  FMUL R112, R113, UR13 ;  /* 0x0000000d71707c20 */ /* 0x000fe20008400000 */
[----:B------:R-:W-:Y:S01]  /*3c40*/  FMNMX3 R122, R5, |R115|, |R120|, !PT ;  /* 0x40000073057a7276 */ /* 0x000fe20007800478 */
[----:B------:R2:W4:Y:S01]  /*3c50*/  F2F.BF16.F32 R109, R152 ;  /* 0x00000098006d7304 */ /* 0x0005220000202000 */
[----:B------:R-:W-:Y:S01]  /*3c60*/  FMUL R124, R117, UR13 ;  /* 0x0000000d757c7c20 */ /* 0x000fe20008400000 */
[----:B0-----:R-:W-:Y:S01]  /*3c70*/  FFMA R118, R28, R111, R76 ;  /* 0x0000006f1c767223 */ /* 0x001fe2000000004c */
[----:B-1----:R-:W-:-:S04]  /*3c80*/  IMAD.WIDE.U32 R114, R114, 0x10000, RZ ;  /* 0x0001000072727825 */ /* 0x002fc800078e00ff */
[----:B------:R-:W-:Y:S01]  /*3c90*/  FMUL R126, R119, UR13 ;  /* 0x0000000d777e7c20 */ /* 0x000fe20008400000 */
[----:B------:R-:W-:Y:S01]  /*3ca0*/  FMUL R148, R133, UR5 ;  /* 0x0000000585947c20 */ /* 0x000fe20008400000 */
[----:B------:R-:W-:Y:S01]  /*3cb0*/  FSEL R111, R117, R124, !P1 ;  /* 0x0000007c756f7208 */ /* 0x000fe20004800000 */
[----:B------:R-:W-:Y:S01]  /*3cc0*/  FMUL R124, R121, UR5 ;  /* 0x00000005797c7c20 */ /* 0x000fe20008400000 */
[----:B---3--:R-:W-:Y:S01]  /*3cd0*/  SHF.L.U32 R5, R0, 0x10, RZ ;  /* 0x0000001000057819 */ /* 0x008fe200000006ff */
[----:B--2---:R-:W-:Y:S01]  /*3ce0*/  FADD R152, R125, -UR8 ;  /* 0x800000087d987e21 */ /* 0x004fe20008000000 */
[----:B------:R0:W-:Y:S01]  /*3cf0*/  F2F.BF16.F32 R0, R111 ;  /* 0x0000006f00007304 */ /* 0x0001e20000202000 */
[----:B------:R-:W-:Y:S01]  /*3d00*/  FFMA R124, R25, R124, R73 ;  /* 0x0000007c197c7223 */ /* 0x000fe20000000049 */
[----:B------:R-:W-:Y:S01]  /*3d10*/  FMUL R125, R118, UR13 ;  /* 0x0000000d767d7c20 */ /* 0x000fe20008400000 */
[----:B------:R-:W-:Y:S01]  /*3d20*/  FMUL R152, R152, UR5 ;  /* 0x0000000598987c20 */ /* 0x000fe20008400000 */
[----:B------:R-:W-:Y:S01]  /*3d30*/  FMUL R121, R136, UR5 ;  /* 0x0000000588797c20 */ /* 0x000fe20008400000 */
[----:B----4-:R-:W-:Y:S01]  /*3d40*/  LOP3.LUT R109, R5, R115, R109, 0xfe, !PT ;  /* 0x00000073056d7212 */ /* 0x010fe200078efe6d */
[----:B------:R-:W-:Y:S01]  /*3d50*/  FMUL R115, R134, UR5 ;  /* 0x0000000586737c20 */ /* 0x000fe20008400000 */
[----:B------:R-:W-:Y:S01]  /*3d60*/  FMNMX3 R122, R122, |R113|, |R124|, !PT ;  /* 0x400000717a7a7276 */ /* 0x000fe2000780047c */
[----:B------:R-:W1:Y:S01]  /*3d70*/  F2F.BF16.F32 R108, R108 ;  /* 0x0000006c006c7304 */ /* 0x000e620000202000 */
[----:B0-----:R-:W-:Y:S01]  /*3d80*/  FSEL R111, R119, R126, !P1 ;  /* 0x0000007e776f7208 */ /* 0x001fe20004800000 */
[----:B------:R-:W-:Y:S01]  /*3d90*/  FMUL R126, R157, UR13 ;  /* 0x0000000d9d7e7c20 */ /* 0x000fe20008400000 */
[----:B------:R-:W-:Y:S01]  /*3da0*/  FFMA R154, R38, R115, R86 ;  /* 0x00000073269a7223 */ /* 0x000fe20000000056 */
[----:B------:R-:W-:Y:S01]  /*3db0*/  FSEL R5, R118, R125, !P1 ;  /* 0x0000007d76057208 */ /* 0x000fe20004800000 */
[----:B------:R-:W-:Y:S01]  /*3dc0*/  FFMA R155, R29, R152, R77 ;  /* 0x000000981d9b7223 */ /* 0x000fe2000000004d */
[----:B------:R-:W-:Y:S01]  /*3dd0*/  FMUL R125, R128, UR5 ;  /* 0x00000005807d7c20 */ /* 0x000fe20008400000 */
[----:B------:R-:W-:Y:S01]  /*3de0*/  FSEL R115, R157, R126, !P1 ;  /* 0x0000007e9d737208 */ /* 0x000fe20004800000 */
[----:B------:R-:W-:Y:S01]  /*3df0*/  FADD R126, R140, -UR8 ;  /* 0x800000088c7e7e21 */ /* 0x000fe20008000000 */
[----:B------:R-:W-:Y:S01]  /*3e00*/  FMNMX3 R122, R122, |R117|, |R156|, !PT ;  /* 0x400000757a7a7276 */ /* 0x000fe2000780049c */
[----:B------:R-:W-:Y:S01]  /*3e10*/  FFMA R140, R42, R123, R90 ;  /* 0x0000007b2a8c7223 */ /* 0x000fe2000000005a */
[----:B------:R-:W-:Y:S01]  /*3e20*/  FFMA R125, R32, R125, R80 ;  /* 0x0000007d207d7223 */ /* 0x000fe20000000050 */
[----:B------:R-:W-:Y:S01]  /*3e30*/  FMUL R123, R126, UR5 ;  /* 0x000000057e7b7c20 */ /* 0x000fe20008400000 */
[----:B------:R-:W-:Y:S01]  /*3e40*/  FMNMX3 R122, R122, |R118|, |R155|, !PT ;  /* 0x400000767a7a7276 */ /* 0x000fe2000780049b */
[----:B------:R-:W-:Y:S01]  /*3e50*/  FADD R135, R135, -UR8 ;  /* 0x8000000887877e21 */ /* 0x000fe20008000000 */
[----:B-1----:R-:W-:Y:S01]  /*3e60*/  LOP3.LUT R108, R114, R108, RZ, 0xfc, !PT ;  /* 0x0000006c726c7212 */ /* 0x002fe200078efcff */
[----:B------:R-:W-:Y:S01]  /*3e70*/  FFMA R136, R44, R123, R92 ;  /* 0x0000007b2c887223 */ /* 0x000fe2000000005c */
[----:B------:R-:W-:Y:S01]  /*3e80*/  FMUL R123, R142, UR5 ;  /* 0x000000058e7b7c20 */ /* 0x000fe20008400000 */
[----:B------:R-:W-:Y:S01]  /*3e90*/  FMUL R142, R131, UR5 ;  /* 0x00000005838e7c20 */ /* 0x000fe20008400000 */
[----:B------:R-:W-:Y:S01]  /*3ea0*/  FMUL R114, R125, UR13 ;  /* 0x0000000d7d727c20 */ /* 0x000fe20008400000 */
[----:B------:R-:W-:Y:S01]  /*3eb0*/  FMNMX3 R159, R122, |R119|, |R158|, !PT ;  /* 0x400000777a9f7276 */ /* 0x000fe2000780049e */
[----:B------:R-:W-:Y:S01]  /*3ec0*/  FADD R146, R146, -UR8 ;  /* 0x8000000892927e21 */ /* 0x000fe20008000000 */
[----:B------:R-:W-:Y:S01]  /*3ed0*/  FFMA R142, R35, R142, R83 ;  /* 0x0000008e238e7223 */ /* 0x000fe20000000053 */
[----:B------:R-:W-:Y:S01]  /*3ee0*/  FSEL R112, R113, R112, !P1 ;  /* 0x0000007071707208 */ /* 0x000fe20004800000 */
[----:B------:R-:W-:Y:S01]  /*3ef0*/  @P1 FMUL R120, R120, UR13 ;  /* 0x0000000d78781c20 */ /* 0x000fe20008400000 */
[----:B------:R-:W-:Y:S01]  /*3f00*/  FMNMX3 R159, R159, |R125|, |R144|, !PT ;  /* 0x4000007d9f9f7276 */ /* 0x000fe20007800490 */
[----:B------:R-:W-:Y:S01]  /*3f10*/  FFMA R148, R37, R148, R85 ;  /* 0x0000009425947223 */ /* 0x000fe20000000055 */
[----:B------:R-:W-:Y:S01]  /*3f20*/  FSEL R113, R125, R114, !P1 ;  /* 0x000000727d717208 */ /* 0x000fe20004800000 */
[----:B------:R-:W-:Y:S01]  /*3f30*/  FADD R137, R137, -UR8 ;  /* 0x8000000889897e21 */ /* 0x000fe20008000000 */
[----:B------:R0:W1:Y:S01]  /*3f40*/  F2F.BF16.F32 R125, R116 ;  /* 0x00000074007d7304 */ /* 0x0000620000202000 */
[----:B------:R-:W-:Y:S01]  /*3f50*/  FFMA R134, R48, R127, R96 ;  /* 0x0000007f30867223 */ /* 0x000fe20000000060 */
[----:B------:R-:W-:Y:S01]  /*3f60*/  FMNMX3 R159, R159, |R153|, |R142|, !PT ;  /* 0x400000999f9f7276 */ /* 0x000fe2000780048e */
[----:B------:R-:W-:Y:S01]  /*3f70*/  FFMA R152, R40, R121, R88 ;  /* 0x0000007928987223 */ /* 0x000fe20000000058 */
[----:B------:R-:W-:Y:S01]  /*3f80*/  FMUL R127, R146, UR5 ;  /* 0x00000005927f7c20 */ /* 0x000fe20008400000 */
[----:B------:R-:W-:Y:S01]  /*3f90*/  @P1 FMUL R124, R124, UR13 ;  /* 0x0000000d7c7c1c20 */ /* 0x000fe20008400000 */
[----:B------:R-:W-:Y:S01]  /*3fa0*/  FADD R139, R139, -UR8 ;  /* 0x800000088b8b7e21 */ /* 0x000fe20008000000 */
[----:B------:R-:W-:Y:S01]  /*3fb0*/  FMNMX3 R159, R159, |R157|, |R148|, !PT ;  /* 0x4000009d9f9f7276 */ /* 0x000fe20007800494 */
[----:B------:R2:W3:Y:S01]  /*3fc0*/  F2F.BF16.F32 R146, R120 ;  /* 0x0000007800927304 */ /* 0x0004e20000202000 */
[----:B0-----:R-:W-:Y:S01]  /*3fd0*/  FMUL R116, R135, UR5 ;  /* 0x0000000587747c20 */ /* 0x001fe20008400000 */
[----:B------:R-:W-:Y:S01]  /*3fe0*/  FMUL R121, R152, UR13 ;  /* 0x0000000d98797c20 */ /* 0x000fe20008400000 */
[----:B------:R-:W-:Y:S01]  /*3ff0*/  FADD R141, R141, -UR8 ;  /* 0x800000088d8d7e21 */ /* 0x000fe20008000000 */
[----:B------:R-:W-:Y:S01]  /*4000*/  FADD R143, R143, -UR8 ;  /* 0x800000088f8f7e21 */ /* 0x000fe20008000000 */
[----:B------:R-:W-:Y:S01]  /*4010*/  FFMA R116, R39, R116, R87 ;  /* 0x0000007427747223 */ /* 0x000fe20000000057 */
[----:B------:R-:W-:Y:S01]  /*4020*/  FFMA R138, R46, R123, R94 ;  /* 0x0000007b2e8a7223 */ /* 0x000fe2000000005e */
[----:B------:R-:W-:Y:S01]  /*4030*/  FSEL R118, R152, R121, !P1 ;  /* 0x0000007998767208 */ /* 0x000fe20004800000 */
[----:B------:R0:W-:Y:S01]  /*4040*/  F2F.BF16.F32 R133, R124 ;  /* 0x0000007c00857304 */ /* 0x0001e20000202000 */
[----:B--2---:R-:W-:Y:S01]  /*4050*/  FMUL R120, R137, UR5 ;  /* 0x0000000589787c20 */ /* 0x004fe20008400000 */
[----:B------:R-:W-:Y:S01]  /*4060*/  FMNMX3 R159, R159, |R154|, |R116|, !PT ;  /* 0x4000009a9f9f7276 */ /* 0x000fe20007800474 */
[----:B------:R-:W-:Y:S01]  /*4070*/  FMUL R121, R140, UR13 ;  /* 0x0000000d8c797c20 */ /* 0x000fe20008400000 */
[----:B------:R-:W-:Y:S01]  /*4080*/  @P1 FMUL R156, R156, UR13 ;  /* 0x0000000d9c9c1c20 */ /* 0x000fe20008400000 */
[----:B------:R-:W-:Y:S01]  /*4090*/  FFMA R131, R41, R120, R89 ;  /* 0x0000007829837223 */ /* 0x000fe20000000059 */
[----:B------:R-:W-:Y:S01]  /*40a0*/  FMUL R123, R138, UR13 ;  /* 0x0000000d8a7b7c20 */ /* 0x000fe20008400000 */
[----:B------:R-:W-:Y:S01]  /*40b0*/  @P1 FMUL R155, R155, UR13 ;  /* 0x0000000d9b9b1c20 */ /* 0x000fe20008400000 */
[----:B------:R-:W-:Y:S01]  /*40c0*/  FSEL R119, R140, R121, !P1 ;  /* 0x000000798c777208 */ /* 0x000fe20004800000 */
[----:B0-----:R-:W-:Y:S01]  /*40d0*/  FMUL R124, R139, UR5 ;  /* 0x000000058b7c7c20 */ /* 0x001fe20008400000 */
[----:B------:R-:W-:Y:S01]  /*40e0*/  FMNMX3 R159, R159, |R152|, |R131|, !PT ;  /* 0x400000989f9f7276 */ /* 0x000fe20007800483 */
[----:B------:R-:W0:Y:S01]  /*40f0*/  F2F.BF16.F32 R110, R110 ;  /* 0x0000006e006e7304 */ /* 0x000e220000202000 */
[----:B------:R-:W-:Y:S01]  /*4100*/  FADD R145, R145, -UR8 ;  /* 0x8000000891917e21 */ /* 0x000fe20008000000 */
[----:B------:R-:W-:Y:S01]  /*4110*/  FFMA R137, R43, R124, R91 ;  /* 0x0000007c2b897223 */ /* 0x000fe2000000005b */
[----:B------:R-:W-:Y:S01]  /*4120*/  FMUL R124, R141, UR5 ;  /* 0x000000058d7c7c20 */ /* 0x000fe20008400000 */
[----:B------:R-:W-:Y:S01]  /*4130*/  @P1 FMUL R158, R158, UR13 ;  /* 0x0000000d9e9e1c20 */ /* 0x000fe20008400000 */
[----:B------:R-:W-:Y:S01]  /*4140*/  FSEL R122, R138, R123, !P1 ;  /* 0x0000007b8a7a7208 */ /* 0x000fe20004800000 */
[----:B------:R-:W-:Y:S01]  /*4150*/  @P1 FMUL R148, R148, UR13 ;  /* 0x0000000d94941c20 */ /* 0x000fe20008400000 */
[----:B------:R-:W-:Y:S01]  /*4160*/  FMNMX3 R159, R159, |R140|, |R137|, !PT ;  /* 0x4000008c9f9f7276 */ /* 0x000fe20007800489 */
[----:B------:R-:W-:Y:S01]  /*4170*/  FMUL R140, R143, UR5 ;  /* 0x000000058f8c7c20 */ /* 0x000fe20008400000 */
[----:B------:R-:W-:Y:S01]  /*4180*/  FFMA R139, R45, R124, R93 ;  /* 0x0000007c2d8b7223 */ /* 0x000fe2000000005d */
[----:B------:R-:W2:Y:S01]  /*4190*/  F2F.BF16.F32 R156, R156 ;  /* 0x0000009c009c7304 */ /* 0x000ea20000202000 */
[----:B------:R-:W-:Y:S01]  /*41a0*/  @P1 FMUL R144, R144, UR13 ;  /* 0x0000000d90901c20 */ /* 0x000fe20008400000 */
[----:B------:R-:W-:Y:S01]  /*41b0*/  FFMA R140, R47, R140, R95 ;  /* 0x0000008c2f8c7223 */ /* 0x000fe2000000005f */
[----:B------:R-:W-:Y:S01]  /*41c0*/  FADD R147, R147, -UR8 ;  /* 0x8000000893937e21 */ /* 0x000fe20008000000 */
[----:B------:R-:W-:Y:S01]  /*41d0*/  FMNMX3 R159, R159, |R136|, |R139|, !PT ;  /* 0x400000889f9f7276 */ /* 0x000fe2000780048b */
[----:B------:R-:W-:Y:S01]  /*41e0*/  FMUL R114, R153, UR13 ;  /* 0x0000000d99727c20 */ /* 0x000fe20008400000 */
[----:B------:R-:W-:Y:S01]  /*41f0*/  @P1 FMUL R142, R142, UR13 ;  /* 0x0000000d8e8e1c20 */ /* 0x000fe20008400000 */
[----:B-1----:R-:W-:Y:S01]  /*4200*/  IMAD.WIDE.U32 R124, R125, 0x10000, RZ ;  /* 0x000100007d7c7825 */ /* 0x002fe200078e00ff */
[----:B------:R-:W-:Y:S01]  /*4210*/  FMNMX3 R159, R159, |R138|, |R140|, !PT ;  /* 0x4000008a9f9f7276 */ /* 0x000fe2000780048c */
[----:B------:R-:W-:Y:S02]  /*4220*/  F2F.BF16.F32 R112, R112 ;  /* 0x0000007000707304 */ /* 0x000fe40000202000 */
[----:B------:R-:W-:Y:S01]  /*4230*/  FMUL R138, R145, UR5 ;  /* 0x00000005918a7c20 */ /* 0x000fe20008400000 */
[----:B---3--:R-:W-:Y:S01]  /*4240*/  SHF.L.U32 R135, R146, 0x10, RZ ;  /* 0x0000001092877819 */ /* 0x008fe200000006ff */
[----:B------:R-:W-:Y:S01]  /*4250*/  FMUL R123, R134, UR13 ;  /* 0x0000000d867b7c20 */ /* 0x000fe20008400000 */
[----:B------:R-:W-:Y:S01]  /*4260*/  FADD R149, R149, -UR8 ;  /* 0x8000000895957e21 */ /* 0x000fe20008000000 */
[----:B------:R-:W-:Y:S01]  /*4270*/  FFMA R138, R49, R138, R97 ;  /* 0x0000008a318a7223 */ /* 0x000fe20000000061 */
[----:B------:R-:W-:Y:S01]  /*4280*/  FMUL R121, R136, UR13 ;  /* 0x0000000d88797c20 */ /* 0x000fe20008400000 */
[----:B------:R-:W-:Y:S01]  /*4290*/  FFMA R132, R50, R127, R98 ;  /* 0x0000007f32847223 */ /* 0x000fe20000000062 */
[----:B------:R-:W-:Y:S01]  /*42a0*/  F2F.BF16.F32 R155, R155 ;  /* 0x0000009b009b7304 */ /* 0x000fe20000202000 */
[----:B------:R-:W-:Y:S01]  /*42b0*/  FSEL R114, R153, R114, !P1 ;  /* 0x0000007299727208 */ /* 0x000fe20004800000 */
[----:B------:R-:W-:Y:S01]  /*42c0*/  @P1 FMUL R139, R139, UR13 ;  /* 0x0000000d8b8b1c20 */ /* 0x000fe20008400000 */
[----:B0-----:R-:W-:Y:S01]  /*42d0*/  LOP3.LUT R125, R135, R125, R110, 0xfe, !PT ;  /* 0x0000007d877d7212 */ /* 0x001fe200078efe6e */
[----:B------:R-:W-:Y:S01]  /*42e0*/  FMUL R110, R149, UR5 ;  /* 0x00000005956e7c20 */ /* 0x000fe20008400000 */
[----:B------:R-:W-:Y:S01]  /*42f0*/  FSEL R123, R134, R123, !P1 ;  /* 0x0000007b867b7208 */ /* 0x000fe20004800000 */
[----:B------:R-:W-:Y:S01]  /*4300*/  FMUL R127, R132, UR13 ;  /* 0x0000000d847f7c20 */ /* 0x000fe20008400000 */
[----:B------:R-:W-:Y:S01]  /*4310*/  FADD R150, R150, -UR8 ;  /* 0x8000000896967e21 */ /* 0x000fe20008000000 */
[----:B------:R-:W0:Y:S01]  /*4320*/  F2F.BF16.F32 R158, R158 ;  /* 0x0000009e009e7304 */ /* 0x000e220000202000 */
[----:B------:R-:W-:Y:S01]  /*4330*/  FADD R151, R151, -UR8 ;  /* 0x8000000897977e21 */ /* 0x000fe20008000000 */
[----:B------:R-:W-:Y:S01]  /*4340*/  FMNMX3 R159, R159, |R134|, |R138|, !PT ;  /* 0x400000869f9f7276 */ /* 0x000fe2000780048a */
[----:B------:R-:W-:Y:S01]  /*4350*/  IMAD.WIDE.U32 R134, R133, 0x10000, RZ ;  /* 0x0001000085867825 */ /* 0x000fe200078e00ff */
[----:B------:R-:W-:-:S03]  /*4360*/  FSEL R121, R136, R121, !P1 ;  /* 0x0000007988797208 */ /* 0x000fc60004800000 */
[----:B------:R-:W-:Y:S01]  /*4370*/  FFMA R128, R52, R161, R100 ;  /* 0x000000a134807223 */ /* 0x000fe20000000064 */
[----:B--2---:R-:W-:Y:S01]  /*4380*/  SHF.L.U32 R133, R156, 0x10, RZ ;  /* 0x000000109c857819 */ /* 0x004fe200000006ff */
[----:B------:R-:W-:Y:S01]  /*4390*/  FMUL R161, R150, UR5 ;  /* 0x0000000596a17c20 */ /* 0x000fe20008400000 */
[----:B------:R1:W-:Y:S01]  /*43a0*/  F2F.BF16.F32 R120, R148 ;  /* 0x0000009400787304 */ /* 0x0003e20000202000 */
[----:B------:R-:W-:Y:S01]  /*43b0*/  FSEL R126, R132, R127, !P1 ;  /* 0x0000007f847e7208 */ /* 0x000fe20004800000 */
[----:B------:R-:W-:Y:S01]  /*43c0*/  @P1 FMUL R131, R131, UR13 ;  /* 0x0000000d83831c20 */ /* 0x000fe20008400000 */
[----:B------:R-:W-:Y:S01]  /*43d0*/  LOP3.LUT R133, R133, R135, R0, 0xfe, !PT ;  /* 0x0000008785857212 */ /* 0x000fe200078efe00 */
[----:B------:R-:W-:Y:S01]  /*43e0*/  FFMA R130, R54, R161, R102 ;  /* 0x000000a136827223 */ /* 0x000fe20000000066 */
[----:B------:R-:W-:Y:S01]  /*43f0*/  @P1 FMUL R137, R137, UR13 ;  /* 0x0000000d89891c20 */ /* 0x000fe20008400000 */
[----:B------:R-:W-:Y:S01]  /*4400*/  FMUL R117, R154, UR13 ;  /* 0x0000000d9a757c20 */ /* 0x000fe20008400000 */
[----:B0-----:R-:W-:Y:S01]  /*4410*/  SHF.L.U32 R158, R158, 0x10, RZ ;  /* 0x000000109e9e7819 */ /* 0x001fe200000006ff */
[----:B------:R-:W-:Y:S01]  /*4420*/  F2F.BF16.F32 R5, R5 ;  /* 0x0000000500057304 */ /* 0x000fe20000202000 */
[----:B-1----:R-:W-:Y:S01]  /*4430*/  FMUL R148, R147, UR5 ;  /* 0x0000000593947c20 */ /* 0x002fe20008400000 */
[----:B------:R-:W-:Y:S01]  /*4440*/  @P1 FMUL R116, R116, UR13 ;  /* 0x0000000d74741c20 */ /* 0x000fe20008400000 */
[----:B------:R-:W-:Y:S01]  /*4450*/  @P1 FMUL R138, R138, UR13 ;  /* 0x0000000d8a8a1c20 */ /* 0x000fe20008400000 */
[----:B------:R-:W-:Y:S01]  /*4460*/  FMUL R127, R128, UR13 ;  /* 0x0000000d807f7c20 */ /* 0x000fe20008400000 */
[----:B------:R-:W-:Y:S01]  /*4470*/  FFMA R148, R51, R148, R99 ;  /* 0x0000009433947223 */ /* 0x000fe20000000063 */
[----:B------:R-:W-:Y:S01]  /*4480*/  FMUL R129, R130, UR13 ;  /* 0x0000000d82817c20 */ /* 0x000fe20008400000 */
[----:B------:R-:W-:Y:S01]  /*4490*/  FSEL R117, R154, R117, !P1 ;  /* 0x000000759a757208 */ /* 0x000fe20004800000 */
[----:B------:R-:W0:Y:S01]  /*44a0*/  F2F.BF16.F32 R111, R111 ;  /* 0x0000006f006f7304 */ /* 0x000e220000202000 */
[----:B------:R-:W-:Y:S01]  /*44b0*/  FSEL R127, R128, R127, !P1 ;  /* 0x0000007f807f7208 */ /* 0x000fe20004800000 */
[----:B------:R-:W-:Y:S01]  /*44c0*/  @P1 FMUL R140, R140, UR13 ;  /* 0x0000000d8c8c1c20 */ /* 0x000fe20008400000 */
[----:B------:R-:W-:Y:S01]  /*44d0*/  FMNMX3 R159, R159, |R132|, |R148|, !PT ;  /* 0x400000849f9f7276 */ /* 0x000fe20007800494 */
[----:B------:R-:W-:Y:S01]  /*44e0*/  @P1 FMUL R148, R148, UR13 ;  /* 0x0000000d94941c20 */ /* 0x000fe20008400000 */
[----:B------:R-:W-:Y:S01]  /*44f0*/  LOP3.LUT R132, R134, R112, RZ, 0xfc, !PT ;  /* 0x0000007086847212 */ /* 0x000fe200078efcff */
[----:B------:R-:W-:Y:S01]  /*4500*/  IMAD.WIDE.U32 R134, R155, 0x10000, RZ ;  /* 0x000100009b867825 */ /* 0x000fe200078e00ff */
[----:B------:R-:W-:Y:S01]  /*4510*/  FSEL R129, R130, R129, !P1 ;  /* 0x0000008182817208 */ /* 0x000fe20004800000 */
[----:B------:R-:W1:Y:S01]  /*4520*/  F2F.BF16.F32 R144, R144 ;  /* 0x0000009000907304 */ /* 0x000e620000202000 */
[----:B------:R-:W-:-:S02]  /*4530*/  LOP3.LUT R124, R124, R6, RZ, 0xfc, !PT ;  /* 0x000000067c7c7212 */ /* 0x000fc400078efcff */
[----:B------:R-:W-:Y:S02]  /*4540*/  IADD3 R147, PT, PT, R2, 0xb00, RZ ;  /* 0x00000b0002937810 */ /* 0x000fe40007ffe0ff */
[----:B0-----:R-:W-:-:S03]  /*4550*/  LOP3.LUT R111, R158, R135, R111, 0xfe, !PT ;  /* 0x000000879e6f7212 */ /* 0x001fc600078efe6f */
[----:B------:R-:W0:Y:S01]  /*4560*/  F2F.BF16.F32 R142, R142 ;  /* 0x0000008e008e7304 */ /* 0x000e220000202000 */
[----:B-1----:R-:W-:-:S07]  /*4570*/  IMAD.WIDE.U32 R144, R144, 0x10000, RZ ;  /* 0x0001000090907825 */ /* 0x002fce00078e00ff */
[----:B------:R1:W-:Y:S01]  /*4580*/  F2F.BF16.F32 R136, R139 ;  /* 0x0000008b00887304 */ /* 0x0003e20000202000 */
[----:B0-----:R-:W-:-:S07]  /*4590*/  SHF.L.U32 R135, R142, 0x10, RZ ;  /* 0x000000108e877819 */ /* 0x001fce00000006ff */
[----:B------:R-:W0:Y:S01]  /*45a0*/  F2F.BF16.F32 R113, R113 ;  /* 0x0000007100717304 */ /* 0x000e220000202000 */
[----:B-1----:R-:W-:Y:S01]  /*45b0*/  FFMA R139, R53, R110, R101 ;  /* 0x0000006e358b7223 */ /* 0x002fe20000000065 */
[----:B------:R-:W-:-:S04]  /*45c0*/  FMUL R110, R151, UR5 ;  /* 0x00000005976e7c20 */ /* 0x000fc80008400000 */
[----:B------:R-:W-:Y:S01]  /*45d0*/  FFMA R143, R55, R110, R103 ;  /* 0x0000006e378f7223 */ /* 0x000fe20000000067 */
[----:B------:R-:W-:Y:S01]  /*45e0*/  FMNMX3 R159, R159, |R128|, |R139|, !PT ;  /* 0x400000809f9f7276 */ /* 0x000fe2000780048b */
[----:B------:R-:W1:Y:S01]  /*45f0*/  F2F.BF16.F32 R114, R114 ;  /* 0x0000007200727304 */ /* 0x000e620000202000 */
[----:B------:R-:W-:Y:S01]  /*4600*/  LOP3.LUT R110, R134, R5, RZ, 0xfc, !PT ;  /* 0x00000005866e7212 */ /* 0x000fe200078efcff */
[----:B------:R-:W-:Y:S01]  /*4610*/  @P1 FMUL R139, R139, UR13 ;  /* 0x0000000d8b8b1c20 */ /* 0x000fe20008400000 */
[----:B------:R-:W-:Y:S01]  /*4620*/  FMNMX3 R5, R159, |R130|, |R143|, !PT ;  /* 0x400000829f057276 */ /* 0x000fe2000780048f */
[----:B------:R-:W-:Y:S01]  /*4630*/  @P1 FMUL R143, R143, UR13 ;  /* 0x0000000d8f8f1c20 */ /* 0x000fe20008400000 */
[----:B0-----:R-:W-:-:S03]  /*4640*/  LOP3.LUT R112, R144, R113, RZ, 0xfc, !PT ;  /* 0x0000007190707212 */ /* 0x001fc600078efcff */
[----:B------:R-:W0:Y:S01]  /*4650*/  F2F.BF16.F32 R131, R131 ;  /* 0x0000008300837304 */ /* 0x000e220000202000 */
[----:B-1----:R-:W-:-:S07]  /*4660*/  LOP3.LUT R113, R135, R145, R114, 0xfe, !PT ;  /* 0x0000009187717212 */ /* 0x002fce00078efe72 */
[----:B------:R-:W-:Y:S01]  /*4670*/  F2F.BF16.F32 R137, R137 ;  /* 0x0000008900897304 */ /* 0x000fe20000202000 */
[----:B------:R-:W1:Y:S01]  /*4680*/  LDC.64 R134, c[0x0][0x3c8] ;  /* 0x0000f200ff867b82 */ /* 0x000e620000000a00 */
[----:B------:R-:W-:Y:S01]  /*4690*/  IADD3 R145, PT, PT, R2, 0xa00, RZ ;  /* 0x00000a0002917810 */ /* 0x000fe20007ffe0ff */
[----:B0-----:R-:W-:-:S05]  /*46a0*/  IMAD.WIDE.U32 R130, R131, 0x10000, RZ ;  /* 0x0001000083827825 */ /* 0x001fca00078e00ff */
[----:B------:R-:W0:Y:S08]  /*46b0*/  F2F.BF16.F32 R116, R116 ;  /* 0x0000007400747304 */ /* 0x000e300000202000 */
[----:B------:R-:W2:Y:S01]  /*46c0*/  F2F.BF16.F32 R118, R118 ;  /* 0x0000007600767304 */ /* 0x000ea20000202000 */
[----:B0-----:R-:W-:-:S07]  /*46d0*/  SHF.L.U32 R116, R116, 0x10, RZ ;  /* 0x0000001074747819 */ /* 0x001fce00000006ff */
[----:B------:R-:W-:Y:S01]  /*46e0*/  F2F.BF16.F32 R119, R119 ;  /* 0x0000007700777304 */ /* 0x000fe20000202000 */
[----:B-1----:R-:W-:Y:S01]  /*46f0*/  IMAD.WIDE.U32 R144, R145, 0x8, R134 ;  /* 0x0000000891907825 */ /* 0x002fe200078e0086 */
[----:B--2---:R-:W-:-:S06]  /*4700*/  LOP3.LUT R118, R130, R118, RZ, 0xfc, !PT ;  /* 0x0000007682767212 */ /* 0x004fcc00078efcff */
[----:B------:R-:W0:Y:S08]  /*4710*/  F2F.BF16.F32 R138, R138 ;  /* 0x0000008a008a7304 */ /* 0x000e300000202000 */
[----:B------:R0:W-:Y:S08]  /*4720*/  F2F.BF16.F32 R128, R139 ;  /* 0x0000008b00807304 */ /* 0x0001f00000202000 */
[----:B------:R-:W-:Y:S01]  /*4730*/  F2F.BF16.F32 R115, R115 ;  /* 0x0000007300737304 */ /* 0x000fe20000202000 */
[----:B0-----:R-:W-:-:S07]  /*4740*/  IMAD.WIDE.U32 R138, R138, 0x10000, RZ ;  /* 0x000100008a8a7825 */ /* 0x001fce00078e00ff */
[----:B------:R-:W0:Y:S08]  /*4750*/  F2F.BF16.F32 R143, R143 ;  /* 0x0000008f008f7304 */ /* 0x000e300000202000 */
[----:B------:R-:W1:Y:S01]  /*4760*/  F2F.BF16.F32 R117, R117 ;  /* 0x0000007500757304 */ /* 0x000e620000202000 */
[----:B0-----:R-:W-:-:S07]  /*4770*/  SHF.L.U32 R143, R143, 0x10, RZ ;  /* 0x000000108f8f7819 */ /* 0x001fce00000006ff */
[----:B------:R-:W-:Y:S08]  /*4780*/  F2F.BF16.F32 R121, R121 ;  /* 0x0000007900797304 */ /* 0x000ff00000202000 */
[----:B------:R0:W2:Y:S08]  /*4790*/  F2F.BF16.F32 R6, R140 ;  /* 0x0000008c00067304 */ /* 0x0000b00000202000 */
[----:B------:R-:W3:Y:S01]  /*47a0*/  F2F.BF16.F32 R123, R123 ;  /* 0x0000007b007b7304 */ /* 0x000ee20000202000 */
[----:B0-----:R-:W-:Y:S01]  /*47b0*/  IMAD.WIDE.U32 R140, R120, 0x10000, RZ ;  /* 0x00010000788c7825 */ /* 0x001fe200078e00ff */
[----:B------:R-:W-:-:S03]  /*47c0*/  SHF.L.U32 R120, R137, 0x10, RZ ;  /* 0x0000001089787819 */ /* 0x000fc600000006ff */
[----:B------:R-:W-:Y:S01]  /*47d0*/  IMAD.WIDE.U32 R136, R136, 0x10000, RZ ;  /* 0x0001000088887825 */ /* 0x000fe200078e00ff */
[----:B------:R-:W-:Y:S02]  /*47e0*/  LOP3.LUT R119, R120, R131, R119, 0xfe, !PT ;  /* 0x0000008378777212 */ /* 0x000fe400078efe77 */
[----:B------:R-:W0:Y:S01]  /*47f0*/  F2F.BF16.F32 R0, R148 ;  /* 0x0000009400007304 */ /* 0x000e220000202000 */
[----:B------:R-:W-:Y:S01]  /*4800*/  IMAD.WIDE.U32 R130, R128, 0x10000, RZ ;  /* 0x0001000080827825 */ /* 0x000fe200078e00ff */
[----:B------:R-:W-:Y:S02]  /*4810*/  LOP3.LUT R114, R140, R115, RZ, 0xfc, !PT ;  /* 0x000000738c727212 */ /* 0x000fe400078efcff */
[----:B-1----:R-:W-:Y:S02]  /*4820*/  LOP3.LUT R115, R116, R141, R117, 0xfe, !PT ;  /* 0x0000008d74737212 */ /* 0x002fe400078efe75 */
[----:B--2---:R-:W-:Y:S02]  /*4830*/  SHF.L.U32 R117, R6, 0x10, RZ ;  /* 0x0000001006757819 */ /* 0x004fe400000006ff */
[----:B------:R-:W1:Y:S01]  /*4840*/  F2F.BF16.F32 R129, R129 ;  /* 0x0000008100817304 */ /* 0x000e620000202000 */
[----:B------:R-:W-:-:S02]  /*4850*/  LOP3.LUT R116, R136, R121, RZ, 0xfc, !PT ;  /* 0x0000007988747212 */ /* 0x000fc400078efcff */
[----:B---3--:R-:W-:Y:S02]  /*4860*/  LOP3.LUT R120, R138, R123, RZ, 0xfc, !PT ;  /* 0x0000007b8a787212 */ /* 0x008fe400078efcff */
[----:B------:R-:W-:Y:S02]  /*4870*/  IADD3 R141, PT, PT, R2, 0x800, RZ ;  /* 0x00000800028d7810 */ /* 0x000fe40007ffe0ff */
[----:B0-----:R-:W-:Y:S01]  /*4880*/  SHF.L.U32 R121, R0, 0x10, RZ ;  /* 0x0000001000797819 */ /* 0x001fe200000006ff */
[----:B------:R-:W0:Y:S02]  /*4890*/  F2F.BF16.F32 R122, R122 ;  /* 0x0000007a007a7304 */ /* 0x000e240000202000 */
[----:B------:R-:W-:Y:S01]  /*48a0*/  IMAD.WIDE.U32 R140, R141, 0x8, R134 ;  /* 0x000000088d8c7825 */ /* 0x000fe200078e0086 */
[----:B-1----:R-:W-:-:S05]  /*48b0*/  LOP3.LUT R123, R143, R131, R129, 0xfe, !PT ;  /* 0x000000838f7b7212 */ /* 0x002fca00078efe81 */
[----:B------:R-:W1:Y:S01]  /*48c0*/  F2F.BF16.F32 R126, R126 ;  /* 0x0000007e007e7304 */ /* 0x000e620000202000 */
[C---:B------:R-:W-:Y:S02]  /*48d0*/  IADD3 R129, PT, PT, R2.reuse, 0x400, RZ ;  /* 0x0000040002817810 */ /* 0x040fe40007ffe0ff */
[C---:B------:R-:W-:Y:S02]  /*48e0*/  IADD3 R131, PT, PT, R2.reuse, 0x500, RZ ;  /* 0x0000050002837810 */ /* 0x040fe40007ffe0ff */
[C---:B------:R-:W-:Y:S01]  /*48f0*/  IADD3 R143, PT, PT, R2.reuse, 0x900, RZ ;  /* 0x00000900028f7810 */ /* 0x040fe20007ffe0ff */
[----:B------:R-:W-:Y:S01]  /*4900*/  IMAD.WIDE.U32 R128, R129, 0x8, R134 ;  /* 0x0000000881807825 */ /* 0x000fe200078e0086 */
[----:B0-----:R-:W-:Y:S01]  /*4910*/  LOP3.LUT R117, R117, R137, R122, 0xfe, !PT ;  /* 0x0000008975757212 */ /* 0x001fe200078efe7a */
[----:B------:R-:W0:Y:S01]  /*4920*/  F2F.BF16.F32 R127, R127 ;  /* 0x0000007f007f7304 */ /* 0x000e220000202000 */
[----:B------:R-:W-:Y:S01]  /*4930*/  IADD3 R137, PT, PT, R2, 0x600, RZ ;  /* 0x0000060002897810 */ /* 0x000fe20007ffe0ff */
[----:B------:R-:W-:-:S04]  /*4940*/  IMAD.WIDE.U32 R142, R143, 0x8, R134 ;  /* 0x000000088f8e7825 */ /* 0x000fc800078e0086 */
[----:B------:R-:W-:Y:S01]  /*4950*/  IMAD.WIDE.U32 R136, R137, 0x8, R134 ;  /* 0x0000000889887825 */ /* 0x000fe200078e0086 */
[----:B-1----:R-:W-:Y:S02]  /*4960*/  LOP3.LUT R121, R121, R139, R126, 0xfe, !PT ;  /* 0x0000008b79797212 */ /* 0x002fe400078efe7e */
[----:B------:R-:W-:-:S05]  /*4970*/  IADD3 R139, PT, PT, R2, 0x700, RZ ;  /* 0x00000700028b7810 */ /* 0x000fca0007ffe0ff */
[----:B------:R-:W-:Y:S01]  /*4980*/  IMAD.WIDE.U32 R138, R139, 0x8, R134 ;  /* 0x000000088b8a7825 */ /* 0x000fe200078e0086 */
[----:B0-----:R-:W-:-:S03]  /*4990*/  LOP3.LUT R122, R130, R127, RZ, 0xfc, !PT ;  /* 0x0000007f827a7212 */ /* 0x001fc600078efcff */
        /* <DEDUP_REMOVED lines=15> */
.L_x_7931:
        /* <DEDUP_REMOVED lines=8> */
.L_x_7914:
        /* <DEDUP_REMOVED lines=38> */
.L_x_7940:
[----:B------:R-:W-:Y:S02]  /*4d70*/  ISETP.NE.AND P0, PT, R7, RZ, PT ;  /* 0x000000ff0700720c */ /* 0x000fe40003f05270 */
[----:B---3--:R-:W-:-:S11]  /*4d80*/  FMNMX R5, R3, R2, !PT ;  /* 0x0000000203057209 */ /* 0x008fd60007800000 */
[----:B------:R-:W-:Y:S05]  /*4d90*/  @P0 BRA `(.L_x_7934) ;  /* 0x0000000000080947 */ /* 0x000fea0003800000 */
[----:B--2---:R-:W2:Y:S02]  /*4da0*/  LDC.64 R2, c[0x0][0x3f8] ;  /* 0x0000fe00ff027b82 */ /* 0x004ea40000000a00 */
[----:B--2---:R3:W-:Y:S02]  /*4db0*/  REDG.E.MAX.S32.STRONG.GPU desc[UR10][R2.64], R5 ;  /* 0x000000050200798e */ /* 0x0047e4000d12e30a */
.L_x_7934:
[----:B------:R-:W-:Y:S05]  /*4dc0*/  BSYNC B0 ;  /* 0x0000000000007941 */ /* 0x000fea0003800000 */
.L_x_7933:
        /* <DEDUP_REMOVED lines=12> */
[----:B0123--:R-:W-:Y:S05]  /*4e90*/  CALL.REL.NOINC `($__internal_100_$__cuda_sm20_rcp_rn_f32_slowpath) ;  /* 0x00000000005c7944 */ /* 0x00ffea0003c00000 */
[----:B------:R-:W-:Y:S05]  /*4ea0*/  BRA `(.L_x_7937) ;  /* 0x0000000000147947 */ /* 0x000fea0003800000 */
.L_x_7936:
[----:B------:R-:W4:Y:S01]  /*4eb0*/  MUFU.RCP R165, UR13 ;  /* 0x0000000d00a57d08 */ /* 0x000f220008001000 */
[----:B------:R-:W-:-:S05]  /*4ec0*/  MOV R0, UR13 ;  /* 0x0000000d00007c02 */ /* 0x000fca0008000f00 */
[----:B----4-:R-:W-:-:S04]  /*4ed0*/  FFMA R0, R165, R0, -1 ;  /* 0xbf800000a5007423 */ /* 0x010fc80000000000 */
[----:B------:R-:W-:-:S04]  /*4ee0*/  FADD.FTZ R0, -R0, -RZ ;  /* 0x800000ff00007221 */ /* 0x000fc80000010100 */
[----:B------:R-:W-:-:S07]  /*4ef0*/  FFMA R165, R165, R0, R165 ;  /* 0x00000000a5a57223 */ /* 0x000fce00000000a5 */
.L_x_7937:
[----:B--23--:R-:W2:Y:S02]  /*4f00*/  LDC.64 R2, c[0x0][0x3f0] ;  /* 0x0000fc00ff027b82 */ /* 0x00cea40000000a00 */
[----:B--2---:R-:W-:Y:S01]  /*4f10*/  STG.E desc[UR10][R2.64], R165 ;  /* 0x000000a502007986 */ /* 0x004fe2000c10190a */
[----:B------:R-:W-:Y:S05]  /*4f20*/  EXIT ;  /* 0x000000000000794d */ /* 0x000fea0003800000 */
.L_x_7935:
[----:B------:R-:W-:Y:S02]  /*4f30*/  MOV R5, 0x2 ;  /* 0x0000000200057802 */ /* 0x000fe40000000f00 */
[----:B------:R-:W-:Y:S02]  /*4f40*/  MOV R9, 0x1f ;  /* 0x0000001f00097802 */ /* 0x000fe40000000f00 */
[----:B------:R-:W-:-:S07]  /*4f50*/  MOV R4, 0xffffffff ;  /* 0xffffffff00047802 */ /* 0x000fce0000000f00 */
[----:B0123--:R-:W-:Y:S05]  /*4f60*/  WARPSYNC.COLLECTIVE R4, `(.L_x_7938) ;  /* 0x0000000004087348 */ /* 0x00ffea0003c00000 */
[----:B--23--:R2:W3:Y:S02]  /*4f70*/  SHFL.DOWN P0, R2, R0, R5, R9 ;  /* 0x0800000500027389 */ /* 0x00c4e40000000009 */
[----:B0123--:R-:W-:Y:S05]  /*4f80*/  ENDCOLLECTIVE ;  /* 0x000000000000791b */ /* 0x00ffea0003800000 */
.L_x_7938:
[----:B------:R-:W-:Y:S02]  /*4f90*/  MOV R5, 0x1 ;  /* 0x0000000100057802 */ /* 0x000fe40000000f00 */
[----:B------:R-:W-:-:S04]  /*4fa0*/  MOV R3, R2 ;  /* 0x0000000200037202 */ /* 0x000fc80000000f00 */
[----:B------:R-:W-:-:S04]  /*4fb0*/  FMNMX R3, R3, R0, !PT ;  /* 0x0000000003037209 */ /* 0x000fc80007800000 */
[----:B------:R-:W-:-:S07]  /*4fc0*/  MOV R0, R3 ;  /* 0x0000000300007202 */ /* 0x000fce0000000f00 */
[----:B------:R-:W-:Y:S05]  /*4fd0*/  WARPSYNC.COLLECTIVE R4, `(.L_x_7939) ;  /* 0x0000000004087348 */ /* 0x000fea0003c00000 */
[----:B------:R0:W1:Y:S02]  /*4fe0*/  SHFL.DOWN P0, R2, R0, R5, R9 ;  /* 0x0800000500027389 */ /* 0x0000640000000009 */
[----:B01----:R-:W-:Y:S05]  /*4ff0*/  ENDCOLLECTIVE ;  /* 0x000000000000791b */ /* 0x003fea0003800000 */
.L_x_7939:
[----:B------:R-:W-:Y:S05]  /*5000*/  BRA `(.L_x_7940) ;  /* 0xfffffffc00587947 */ /* 0x000fea000383ffff */
        .weak           $__internal_100_$__cuda_sm20_rcp_rn_f32_slowpath
        .type           $__internal_100_$__cuda_sm20_rcp_rn_f32_slowpath,@function
        .size           $__internal_100_$__cuda_sm20_rcp_rn_f32_slowpath,(.L_x_12968 - $__internal_100_$__cuda_sm20_rcp_rn_f32_slowpath)
$__internal_100_$__cuda_sm20_rcp_rn_f32_slowpath:
        /* <DEDUP_REMOVED lines=15> */
.L_x_7942:
        /* <DEDUP_REMOVED lines=33> */
.L_x_7944:
[----:B------:R0:W1:Y:S02]  /*5310*/  MUFU.RCP R165, R0 ;  /* 0x0000000000a57308 */ /* 0x0000640000001000 */
.L_x_7943:
[----:B------:R-:W-:Y:S05]  /*5320*/  BSYNC B1 ;  /* 0x0000000000017941 */ /* 0x000fea0003800000 */
.L_x_7941:
[----:B------:R-:W-:Y:S01]  /*5330*/  HFMA2 R153, -RZ, RZ, 0, 0 ;  /* 0x00000000ff997431 */ /* 0x000fe200000001ff */
[----:B------:R-:W-:-:S04]  /*5340*/  MOV R152, R6 ;  /* 0x0000000600987202 */ /* 0x000fc80000000f00 */
[----:B01----:R-:W-:Y:S05]  /*5350*/  RET.REL.NODEC R152 `(_ZN18transformer_engine13normalization19ln_fwd_tuned_kernelINS0_13Kernel_traitsIff13__nv_bfloat16fjLj12288ELj2ELj1ELj4ELj16ENS0_18Kernel_traits_baseILj12288EffS3_fjLj128EEEEEEEvNS0_19ForwardKernelParamsE) ;  /* 0xffffffac98287950 */ /* 0x003fea0003c3ffff */
.L_x_7945:
        /* <DEDUP_REMOVED lines=10> */
.L_x_12968:


//--------------------- .text._ZN18transformer_engine13normalization19ln_fwd_tuned_kernelINS0_13Kernel_traitsI13__nv_bfloat16S3_S3_fjLj12288ELj2ELj1ELj4ELj16ENS0_18Kernel_traits_baseILj12288ES3_S3_S3_fjLj128EEEEEEEvNS0_19ForwardKernelParamsE --------------------------
	.section	.text._ZN18transformer_engine13normalization19ln_fwd_tuned_kernelINS0_13Kernel_traitsI13__nv_bfloat16S3_S3_fjLj12288ELj2ELj1ELj4ELj16ENS0_18Kernel_traits_baseILj12288ES3_S3_S3_fjLj128EEEEEEEvNS0_19ForwardKernelParamsE,"ax",@progbits
	.align	128
        .global         _ZN18transformer_engine13normalization19ln_fwd_tuned_kernelINS0_13Kernel_traitsI13__nv_bfloat16S3_S3_fjLj12288ELj2ELj1ELj4ELj16ENS0_18Kernel_traits_baseILj12288ES3_S3_S3_fjLj128EEEEEEEvNS0_19ForwardKernelParamsE
        .type           _ZN18transformer_engine13normalization19ln_fwd_tuned_kernelINS0_13Kernel_traitsI13__nv_bfloat16S3_S3_fjLj12288ELj2ELj1ELj4ELj16ENS0_18Kernel_traits_baseILj12288ES3_S3_S3_fjLj128EEEEEEEvNS0_19ForwardKernelParamsE,@function
        .size           _ZN18transformer_engine13normalization19ln_fwd_tuned_kernelINS0_13Kernel_traitsI13__nv_bfloat16S3_S3_fjLj12288ELj2ELj1ELj4ELj16ENS0_18Kernel_traits_baseILj12288ES3_S3_S3_fjLj128EEEEEEEvNS0_19ForwardKernelParamsE,(.L_x_12969 - _ZN18transformer_engine13normalization19ln_fwd_tuned_kernelINS0_13Kernel_traitsI13__nv_bfloat16S3_S3_fjLj12288ELj2ELj1ELj4ELj16ENS0_18Kernel_traits_baseILj12288ES3_S3_S3_fjLj128EEEEEEEvNS0_19ForwardKernelParamsE)
        .other          _ZN18transformer_engine13normalization19ln_fwd_tuned_kernelINS0_13Kernel_traitsI13__nv_bfloat16S3_S3_fjLj12288ELj2ELj1ELj4ELj16ENS0_18Kernel_traits_baseILj12288ES3_S3_S3_fjLj128EEEEEEEvNS0_19ForwardKernelParamsE,@"STO_CUDA_ENTRY STV_DEFAULT"
_ZN18transformer_engine13normalization19ln_fwd_tuned_kernelINS0_13Kernel_traitsI13__nv_bfloat16S3_S3_fjLj12288ELj2ELj1ELj4ELj16ENS0_18Kernel_traits_baseILj12288ES3_S3_S3_fjLj128EEEEEEEvNS0_19ForwardKernelParamsE:
.text._ZN18transformer_engine13normalization19ln_fwd_tuned_kernelINS0_13Kernel_traitsI13__nv_bfloat16S3_S3_fjLj12288ELj2ELj1ELj4ELj16ENS0_18Kernel_traits_baseILj12288ES3_S3_S3_fjLj128EEEEEEEvNS0_19ForwardKernelParamsE:
        /* <DEDUP_REMOVED lines=20> */
[----:B------:R-:W-:-:S05]  /*0140*/  LOP3.LUT R9, R9, 0x7f, R0, 0xf8, !PT ;  /* 0x0000007f09097812 */ /* 0x000fca00078ef800 */
[----:B0-----:R-:W-:Y:S01]  /*0150*/  IMAD.WIDE.U32 R6, R9, 0x10, R6 ;  /* 0x0000001009067825 */ /* 0x001fe200078e0006 */
[----:B-----5:R-:W-:-:S03]  /*0160*/  @P1 R2UR UR13, R2 ;  /* 0x00000000020d12ca */ /* 0x020fc600000e0000 */
[----:B------:R-:W-:Y:S01]  /*0170*/  IMAD.WIDE.U32 R2, R9, 0x10, R4 ;  /* 0x0000001009027825 */ /* 0x000fe200078e0004 */
[----:B------:R-:W-:Y:S11]  /*0180*/  BRA.U UP0, `(.L_x_7946) ;  /* 0x0000005100d87547 */ /* 0x000ff6000b800000 */
[----:B------:R-:W2:Y:S04]  /*0190*/  LDG.E.128 R24, desc[UR10][R2.64] ;  /* 0x0000000a02187981 */ /* 0x000ea8000c1e1d00 */
[----:B------:R-:W3:Y:S04]  /*01a0*/  LDG.E.128 R28, desc[UR10][R2.64+0x1000] ;  /* 0x0010000a021c7981 */ /* 0x000ee8000c1e1d00 */
[----:B------:R-:W4:Y:S04]  /*01b0*/  LDG.E.128 R32, desc[UR10][R2.64+0x2000] ;  /* 0x0020000a02207981 */ /* 0x000f28000c1e1d00 */
[----:B------:R-:W5:Y:S04]  /*01c0*/  LDG.E.128 R36, desc[UR10][R2.64+0x3000] ;  /* 0x0030000a02247981 */ /* 0x000f68000c1e1d00 */
[----:B------:R-:W5:Y:S04]  /*01d0*/  LDG.E.128 R40, desc[UR10][R2.64+0x4000] ;  /* 0x0040000a02287981 */ /* 0x000f68000c1e1d00 */
[----:B------:R2:W5:Y:S04]  /*01e0*/  LDG.E.128 R44, desc[UR10][R2.64+0x5000] ;  /* 0x0050000a022c7981 */ /* 0x000568000c1e1d00 */
[----:B------:R-:W5:Y:S04]  /*01f0*/  LDG.E.128 R48, desc[UR10][R6.64] ;  /* 0x0000000a06307981 */ /* 0x000f68000c1e1d00 */
[----:B------:R-:W5:Y:S04]  /*0200*/  LDG.E.128 R52, desc[UR10][R6.64+0x1000] ;  /* 0x0010000a06347981 */ /* 0x000f68000c1e1d00 */
[----:B------:R-:W5:Y:S04]  /*0210*/  LDG.E.128 R56, desc[UR10][R6.64+0x2000] ;  /* 0x0020000a06387981 */ /* 0x000f68000c1e1d00 */
[----:B------:R-:W5:Y:S04]  /*0220*/  LDG.E.128 R60, desc[UR10][R6.64+0x3000] ;  /* 0x0030000a063c7981 */ /* 0x000f68000c1e1d00 */
[----:B------:R-:W5:Y:S04]  /*0230*/  LDG.E.128 R64, desc[UR10][R6.64+0x4000] ;  /* 0x0040000a06407981 */ /* 0x000f68000c1e1d00 */
[----:B------:R0:W5:Y:S01]  /*0240*/  LDG.E.128 R68, desc[UR10][R6.64+0x5000] ;  /* 0x0050000a06447981 */ /* 0x000162000c1e1d00 */
[----:B------:R-:W-:Y:S01]  /*0250*/  MOV R4, UR15 ;  /* 0x0000000f00047c02 */ /* 0x000fe20008000f00 */
[----:B------:R-:W-:Y:S01]  /*0260*/  UPLOP3.LUT UP1, UPT, UPT, UPT, UPT, 0x40, 0x4 ;  /* 0x000000000004789c */ /* 0x000fe20003f2e870 */
[----:B------:R-:W-:-:S02]  /*0270*/  LOP3.LUT R119, R121, 0x60, R0, 0xf8, !PT ;  /* 0x0000006079777812 */ /* 0x000fc400078ef800 */
[----:B------:R-:W-:Y:S02]  /*0280*/  LOP3.LUT P0, RZ, R121, 0x1, R4, 0xf8, !PT ;  /* 0x0000000179ff7812 */ /* 0x000fe4000780f804 */
[----:B------:R-:W-:Y:S02]  /*0290*/  MOV R120, RZ ;  /* 0x000000ff00787202 */ /* 0x000fe40000000f00 */
[----:B------:R-:W-:Y:S02]  /*02a0*/  ISETP.LT.U32.AND P0, PT, R0, 0x20, !P0 ;  /* 0x000000200000780c */ /* 0x000fe40004701070 */
[----:B------:R-:W-:Y:S01]  /*02b0*/  LOP3.LUT R119, R119, UR4, RZ, 0xfc, !PT ;  /* 0x0000000477777c12 */ /* 0x000fe2000f8efcff */
[----:B------:R-:W-:Y:S01]  /*02c0*/  UMOV UR4, URZ ;  /* 0x000000ff00047c82 */ /* 0x000fe20008000000 */
[----:B--2---:R-:W-:Y:S02]  /*02d0*/  PRMT R2, R26, 0x7632, R2 ;  /* 0x000076321a027816 */ /* 0x004fe40000000002 */
[----:B------:R-:W-:-:S02]  /*02e0*/  PRMT R3, R27, 0x7632, R3 ;  /* 0x000076321b037816 */ /* 0x000fc40000000003 */
[----:B---3--:R-:W-:Y:S02]  /*02f0*/  PRMT R4, R28, 0x7632, R4 ;  /* 0x000076321c047816 */ /* 0x008fe40000000004 */
[----:B------:R-:W-:Y:S02]  /*0300*/  PRMT R5, R29, 0x7632, R5 ;  /* 0x000076321d057816 */ /* 0x000fe40000000005 */
[----:B0-----:R-:W-:Y:S02]  /*0310*/  PRMT R6, R30, 0x7632, R6 ;  /* 0x000076321e067816 */ /* 0x001fe40000000006 */
[----:B------:R-:W-:Y:S02]  /*0320*/  PRMT R7, R31, 0x7632, R7 ;  /* 0x000076321f077816 */ /* 0x000fe40000000007 */
[----:B----4-:R-:W-:Y:S02]  /*0330*/  PRMT R8, R32, 0x7632, R8 ;  /* 0x0000763220087816 */ /* 0x010fe40000000008 */
[----:B------:R-:W-:-:S02]  /*0340*/  PRMT R9, R33, 0x7632, R9 ;  /* 0x0000763221097816 */ /* 0x000fc40000000009 */
[----:B------:R-:W-:Y:S02]  /*0350*/  PRMT R10, R34, 0x7632, R10 ;  /* 0x00007632220a7816 */ /* 0x000fe4000000000a */
[----:B------:R-:W-:Y:S02]  /*0360*/  PRMT R11, R35, 0x7632, R11 ;  /* 0x00007632230b7816 */ /* 0x000fe4000000000b */
[----:B-----5:R-:W-:Y:S02]  /*0370*/  PRMT R12, R36, 0x7632, R12 ;  /* 0x00007632240c7816 */ /* 0x020fe4000000000c */
        /* <DEDUP_REMOVED lines=33> */
[----:B------:R-:W-:-:S07]  /*0590*/  PRMT R117, R71, 0x7632, R117 ;  /* 0x0000763247757816 */ /* 0x000fce0000000075 */
.L_x_7964:
[----:B0-----:R-:W0:Y:S01]  /*05a0*/  LDC.64 R92, c[0x0][0x390] ;  /* 0x0000e400ff5c7b82 */ /* 0x001e220000000a00 */
[----:B-1----:R-:W-:-:S05]  /*05b0*/  MOV R72, UR12 ;  /* 0x0000000c00487c02 */ /* 0x002fca0008000f00 */
[----:B------:R-:W-:-:S04]  /*05c0*/  IMAD R125, R72, 0x600, R119 ;  /* 0x00000600487d7824 */ /* 0x000fc800078e0277 */
[----:B0-----:R-:W-:-:S05]  /*05d0*/  IMAD.WIDE.U32 R94, R125, 0x10, R92 ;  /* 0x000000107d5e7825 */ /* 0x001fca00078e005c */
[----:B------:R-:W2:Y:S04]  /*05e0*/  LDG.E.128 R72, desc[UR10][R94.64] ;  /* 0x0000000a5e487981 */ /* 0x000ea8000c1e1d00 */
        /* <DEDUP_REMOVED lines=24> */
[----:B------:R-:W-:Y:S02]  /*0770*/  SHF.L.U32 R130, R74, 0x10, RZ ;  /* 0x000000104a827819 */ /* 0x000fe400000006ff */
[----:B------:R-:W-:Y:S01]  /*0780*/  SHF.L.U32 R132, R75, 0x10, RZ ;  /* 0x000000104b847819 */ /* 0x000fe200000006ff */
[--C-:B------:R-:W-:Y:S01]  /*0790*/  FADD R72, R128, R129.reuse ;  /* 0x0000008180487221 */ /* 0x100fe20000000000 */
[----:B------:R-:W-:Y:S02]  /*07a0*/  PRMT R129, R74, 0x7632, R129 ;  /* 0x000076324a817816 */ /* 0x000fe40000000081 */
[----:B---3--:R-:W-:Y:S01]  /*07b0*/  PRMT R133, R76, 0x7632, R133 ;  /* 0x000076324c857816 */ /* 0x008fe20000000085 */
        /* <DEDUP_REMOVED lines=14> */
[----:B------:R-:W-:Y:S01]  /*08a0*/  SHF.L.U32 R138, R79, 0x10, RZ ;  /* 0x000000104f8a7819 */ /* 0x000fe200000006ff */
[----:B------:R-:W-:Y:S01]  /*08b0*/  FADD R72, R134, R75 ;  /* 0x0000004b86487221 */ /* 0x000fe20000000000 */
[----:B----4-:R-:W-:Y:S02]  /*08c0*/  SHF.L.U32 R139, R80, 0x10, RZ ;  /* 0x00000010508b7819 */ /* 0x010fe400000006ff */
[----:B------:R-:W-:Y:S01]  /*08d0*/  SHF.L.U32 R140, R81, 0x10, RZ ;  /* 0x00000010518c7819 */ /* 0x000fe200000006ff */
[--C-:B------:R-:W-:Y:S01]  /*08e0*/  FADD R75, R133, R72.reuse ;  /* 0x00000048854b7221 */ /* 0x100fe20000000000 */
        /* <DEDUP_REMOVED lines=10> */
[----:B-----5:R-:W-:Y:S01]  /*0990*/  SHF.L.U32 R143, R84, 0x10, RZ ;  /* 0x00000010548f7819 */ /* 0x020fe200000006ff */
        /* <DEDUP_REMOVED lines=35> */
[----:B------:R-:W-:Y:S01]  /*0bd0*/  PRMT R151, R92, 0x7632, R151 ;  /* 0x000076325c977816 */ /* 0x000fe20000000097 */
        /* <DEDUP_REMOVED lines=30> */
[--C-:B------:R-:W-:Y:S01]  /*0dc0*/  FADD R75, R91, R72.reuse ;  /* 0x000000485b4b7221 */ /* 0x100fe20000000000 */
        /* <DEDUP_REMOVED lines=136> */
.L_x_7948:
[----:B------:R-:W-:Y:S05]  /*1650*/  BSYNC.RECONVERGENT B0 ;  /* 0x0000000000007941 */ /* 0x000fea0003800200 */
.L_x_7947:
[----:B------:R-:W-:Y:S01]  /*1660*/  BAR.SYNC.DEFER_BLOCKING 0x0 ;  /* 0x0000000000007b1d */ /* 0x000fe20000010000 */
[----:B------:R-:W-:Y:S02]  /*1670*/  MOV R164, RZ ;  /* 0x000000ff00a47202 */ /* 0x000fe40000000f00 */
[----:B0-----:R-:W-:-:S03]  /*1680*/  CS2R R74, SRZ ;  /* 0x00000000004a7805 */ /* 0x001fc6000001ff00 */
[----:B------:R-:W-:Y:S04]  /*1690*/  BSSY.RECONVERGENT B0, `(.L_x_7949) ;  /* 0x000000a000007945 */ /* 0x000fe80003800200 */
[----:B------:R-:W-:Y:S05]  /*16a0*/  @P2 BRA `(.L_x_7950) ;  /* 0x0000000000202947 */ /* 0x000fea0003800000 */
[----:B------:R-:W0:Y:S01]  /*16b0*/  S2UR UR6, SR_CgaCtaId ;  /* 0x00000000000679c3 */ /* 0x000e220000008800 */
[----:B------:R-:W-:Y:S01]  /*16c0*/  UMOV UR5, 0x400 ;  /* 0x0000040000057882 */ /* 0x000fe20000000000 */
[----:B------:R-:W-:Y:S01]  /*16d0*/  HFMA2 R164, -RZ, RZ, 4.75, 0 ;  /* 0x44c00000ffa47431 */ /* 0x000fe200000001ff */
[----:B------:R-:W-:-:S04]  /*16e0*/  UIADD3 UR5, UPT, UPT, UR5, 0x10, URZ ;  /* 0x0000001005057890 */ /* 0x000fc8000fffe0ff */
[----:B0-----:R-:W-:-:S04]  /*16f0*/  ULEA UR5, UR6, UR5, 0x18 ;  /* 0x0000000506057291 */ /* 0x001fc8000f8ec0ff */
[----:B------:R-:W-:-:S06]  /*1700*/  @UP1 UIADD3 UR5, UPT, UPT, UR5, 0x20, URZ ;  /* 0x0000002005051890 */ /* 0x000fcc000fffe0ff */
[----:B------:R-:W-:-:S06]  /*1710*/  LEA R74, R121, UR5, 0x3 ;  /* 0x00000005794a7c11 */ /* 0x000fcc000f8e18ff */
[----:B------:R-:W0:Y:S02]  /*1720*/  LDS.64 R74, [R74] ;  /* 0x000000004a4a7984 */ /* 0x000e240000000a00 */
.L_x_7950:
[----:B------:R-:W-:Y:S05]  /*1730*/  BSYNC.RECONVERGENT B0 ;  /* 0x0000000000007941 */ /* 0x000fea0003800200 */
.L_x_7949:
        /* <DEDUP_REMOVED lines=12> */
[----:B------:R-:W-:Y:S05]  /*1800*/  CALL.REL.NOINC `($__internal_101_$__cuda_sm20_rcp_rn_f32_slowpath) ;  /* 0x0000004000787944 */ /* 0x000fea0003c00000 */
[----:B------:R-:W-:Y:S05]  /*1810*/  BRA `(.L_x_7953) ;  /* 0x0000000000107947 */ /* 0x000fea0003800000 */
.L_x_7952:
[----:B------:R-:W0:Y:S02]  /*1820*/  MUFU.RCP R77, R160 ;  /* 0x000000a0004d7308 */ /* 0x000e240000001000 */
[----:B0-----:R-:W-:-:S04]  /*1830*/  FFMA R72, R160, R77, -1 ;  /* 0xbf800000a0487423 */ /* 0x001fc8000000004d */
[----:B------:R-:W-:-:S04]  /*1840*/  FADD.FTZ R72, -R72, -RZ ;  /* 0x800000ff48487221 */ /* 0x000fc80000010100 */
[----:B------:R-:W-:-:S07]  /*1850*/  FFMA R158, R77, R72, R77 ;  /* 0x000000484d9e7223 */ /* 0x000fce000000004d */
.L_x_7953:
[----:B------:R-:W-:Y:S05]  /*1860*/  BSYNC.RECONVERGENT B0 ;  /* 0x0000000000007941 */ /* 0x000fea0003800200 */
.L_x_7951:
[----:B------:R-:W0:Y:S01]  /*1870*/  SHFL.DOWN PT, R163, R160, 0x1, 0x1f ;  /* 0x08201f00a0a37f89 */ /* 0x000e2200000e0000 */
[----:B------:R-:W-:Y:S01]  /*1880*/  FADD R72, -R161, R74 ;  /* 0x0000004aa1487221 */ /* 0x000fe20000000100 */
[----:B------:R-:W-:Y:S01]  /*1890*/  FMUL R161, R159, R161 ;  /* 0x000000a19fa17220 */ /* 0x000fe20000400000 */
[----:B------:R-:W-:Y:S02]  /*18a0*/  BSSY.RECONVERGENT B0, `(.L_x_7954) ;  /* 0x0000017000007945 */ /* 0x000fe40003800200 */
[----:B------:R-:W-:-:S04]  /*18b0*/  FMUL R77, R72, R72 ;  /* 0x00000048484d7220 */ /* 0x000fc80000400000 */
[----:B------:R-:W-:Y:S01]  /*18c0*/  FMUL R72, R77, R164 ;  /* 0x000000a44d487220 */ /* 0x000fe20000400000 */
[----:B------:R-:W-:Y:S01]  /*18d0*/  FFMA R77, R164, R74, R161 ;  /* 0x0000004aa44d7223 */ /* 0x000fe200000000a1 */
[----:B------:R-:W-:Y:S02]  /*18e0*/  FADD R161, R162, R75 ;  /* 0x0000004ba2a17221 */ /* 0x000fe40000000000 */
        /* <DEDUP_REMOVED lines=12> */
[----:B------:R-:W-:Y:S05]  /*19b0*/  CALL.REL.NOINC `($__internal_101_$__cuda_sm20_rcp_rn_f32_slowpath) ;  /* 0x00000040000c7944 */ /* 0x000fea0003c00000 */
[----:B------:R-:W-:Y:S05]  /*19c0*/  BRA `(.L_x_7956) ;  /* 0x0000000000107947 */ /* 0x000fea0003800000 */
.L_x_7955:
[----:B------:R-:W0:Y:S02]  /*19d0*/  MUFU.RCP R158, R155 ;  /* 0x0000009b009e7308 */ /* 0x000e240000001000 */
[----:B0-----:R-:W-:-:S04]  /*19e0*/  FFMA R72, R155, R158, -1 ;  /* 0xbf8000009b487423 */ /* 0x001fc8000000009e */
[----:B------:R-:W-:-:S04]  /*19f0*/  FADD.FTZ R77, -R72, -RZ ;  /* 0x800000ff484d7221 */ /* 0x000fc80000010100 */
[----:B------:R-:W-:-:S07]  /*1a00*/  FFMA R158, R158, R77, R158 ;  /* 0x0000004d9e9e7223 */ /* 0x000fce000000009e */
.L_x_7956:
[----:B------:R-:W-:Y:S05]  /*1a10*/  BSYNC.RECONVERGENT B0 ;  /* 0x0000000000007941 */ /* 0x000fea0003800200 */
.L_x_7954:
[----:B------:R-:W-:Y:S01]  /*1a20*/  ISETP.GT.U32.AND P1, PT, R121, 0x1, PT ;  /* 0x000000017900780c */ /* 0x000fe20003f24070 */
[----:B------:R-:W0:Y:S01]  /*1a30*/  LDCU UR16, c[0x0][0x380] ;  /* 0x00007000ff1077ac */ /* 0x000e220008000800 */
[----:B------:R-:W-:Y:S01]  /*1a40*/  FADD R72, R159, -R75 ;  /* 0x8000004b9f487221 */ /* 0x000fe20000000000 */
[----:B------:R-:W-:Y:S01]  /*1a50*/  FMUL R75, R163, R75 ;  /* 0x0000004ba34b7220 */ /* 0x000fe20000400000 */
[----:B------:R-:W-:Y:S01]  /*1a60*/  FADD R161, R161, R74 ;  /* 0x0000004aa1a17221 */ /* 0x000fe20000000000 */
[----:B------:R-:W-:Y:S01]  /*1a70*/  MOV R76, UR4 ;  /* 0x00000004004c7c02 */ /* 0x000fe20008000f00 */
[----:B------:R-:W-:Y:S01]  /*1a80*/  FMUL R77, R72, R72 ;  /* 0x00000048484d7220 */ /* 0x000fe20000400000 */
[----:B------:R-:W-:-:S03]  /*1a90*/  FFMA R159, R160, R159, R75 ;  /* 0x0000009fa09f7223 */ /* 0x000fc6000000004b */
[----:B------:R-:W-:Y:S01]  /*1aa0*/  FMUL R72, R160, R77 ;  /* 0x0000004da0487220 */ /* 0x000fe20000400000 */
[----:B------:R-:W-:Y:S01]  /*1ab0*/  MOV R77, UR15 ;  /* 0x0000000f004d7c02 */ /* 0x000fe20008000f00 */
[----:B------:R-:W-:Y:S01]  /*1ac0*/  FMUL R159, R159, R158 ;  /* 0x0000009e9f9f7220 */ /* 0x000fe20000400000 */
[----:B------:R-:W1:Y:S01]  /*1ad0*/  @!P1 LDC.64 R74, c[0x0][0x3b0] ;  /* 0x0000ec00ff4a9b82 */ /* 0x000e620000000a00 */
[----:B------:R-:W-:Y:S01]  /*1ae0*/  @!P1 LOP3.LUT R76, R76, 0x1, RZ, 0xc0, !PT ;  /* 0x000000014c4c9812 */ /* 0x000fe200078ec0ff */
[----:B------:R-:W-:Y:S01]  /*1af0*/  FMUL R72, R163, R72 ;  /* 0x00000048a3487220 */ /* 0x000fe20000400000 */
[----:B------:R-:W-:Y:S02]  /*1b00*/  @!P1 LOP3.LUT R77, R77, 0x7ffffffe, RZ, 0xc0, !PT ;  /* 0x7ffffffe4d4d9812 */ /* 0x000fe400078ec0ff */
[----:B------:R-:W-:Y:S01]  /*1b10*/  @!P1 IADD3 R76, PT, PT, -R76, RZ, RZ ;  /* 0x000000ff4c4c9210 */ /* 0x000fe20007ffe1ff */
[----:B0-----:R-:W-:Y:S01]  /*1b20*/  USHF.L.U32 UR14, UR16, 0x1, URZ ;  /* 0x00000001100e7899 */ /* 0x001fe200080006ff */
[----:B------:R-:W-:-:S05]  /*1b30*/  FFMA R72, R72, R158, R161 ;  /* 0x0000009e48487223 */ /* 0x000fca00000000a1 */
[----:B------:R-:W-:-:S04]  /*1b40*/  @!P1 LOP3.LUT R76, R76, UR14, RZ, 0xc0, !PT ;  /* 0x0000000e4c4c9c12 */ /* 0x000fc8000f8ec0ff */
[----:B------:R-:W-:-:S04]  /*1b50*/  @!P1 IADD3 R76, P2, PT, R76, R77, RZ ;  /* 0x0000004d4c4c9210 */ /* 0x000fc80007f5e0ff */
[----:B-1----:R-:W-:Y:S02]  /*1b60*/  @!P1 LEA R156, P3, R76, R74, 0x3 ;  /* 0x0000004a4c9c9211 */ /* 0x002fe400078618ff */
[----:B------:R-:W-:-:S04]  /*1b70*/  @!P1 IADD3.X R74, PT, PT, RZ, RZ, RZ, P2, !PT ;  /* 0x000000ffff4a9210 */ /* 0x000fc800017fe4ff */
[----:B------:R-:W-:Y:S02]  /*1b80*/  @!P1 LEA.HI.X R157, R76, R75, R74, 0x3, P3 ;  /* 0x0000004b4c9d9211 */ /* 0x000fe400018f1c4a */
[----:B------:R0:W1:Y:S04]  /*1b90*/  SHFL.IDX PT, R74, R159, RZ, 0x1f ;  /* 0x00001fff9f4a7589 */ /* 0x00006800000e0000 */
[----:B------:R0:W2:Y:S01]  /*1ba0*/  SHFL.IDX PT, R75, R72, RZ, 0x1f ;  /* 0x00001fff484b7589 */ /* 0x0000a200000e0000 */
[----:B------:R-:W-:Y:S05]  /*1bb0*/  @P4 BRA `(.L_x_7957) ;  /* 0x0000000000a44947 */ /* 0x000fea0003800000 */
[----:B------:R-:W3:Y:S01]  /*1bc0*/  LDC.64 R76, c[0x0][0x3b0] ;  /* 0x0000ec00ff4c7b82 */ /* 0x000ee20000000a00 */
[----:B------:R-:W-:Y:S02]  /*1bd0*/  ULOP3.LUT UR5, UR4, 0x1, URZ, 0xc0, !UPT ;  /* 0x0000000104057892 */ /* 0x000fe4000f8ec0ff */
[----:B------:R-:W-:Y:S01]  /*1be0*/  ULOP3.LUT UR6, UR15, 0x7ffffffe, URZ, 0xc0, !UPT ;  /* 0x7ffffffe0f067892 */ /* 0x000fe2000f8ec0ff */
[----:B------:R-:W4:Y:S03]  /*1bf0*/  LDCU.64 UR8, c[0x0][0x3b8] ;  /* 0x00007700ff0877ac */ /* 0x000f260008000a00 */
[----:B0-----:R-:W-:Y:S01]  /*1c00*/  IADD3 R72, PT, PT, RZ, -UR5, RZ ;  /* 0x80000005ff487c10 */ /* 0x001fe2000fffe0ff */
[----:B------:R-:W-:-:S03]  /*1c10*/  USHF.L.U32 UR5, UR15, 0x3, URZ ;  /* 0x000000030f057899 */ /* 0x000fc600080006ff */
[----:B------:R-:W-:Y:S01]  /*1c20*/  LOP3.LUT R72, R72, UR14, RZ, 0xc0, !PT ;  /* 0x0000000e48487c12 */ /* 0x000fe2000f8ec0ff */
[----:B------:R-:W-:-:S03]  /*1c30*/  ULOP3.LUT UR5, UR5, 0x8, URZ, 0xc0, !UPT ;  /* 0x0000000805057892 */ /* 0x000fc6000f8ec0ff */
[----:B------:R-:W-:Y:S01]  /*1c40*/  IADD3 R72, P2, PT, R72, UR6, RZ ;  /* 0x0000000648487c10 */ /* 0x000fe2000ff5e0ff */
[----:B------:R-:W-:-:S03]  /*1c50*/  USHF.R.U32.HI UR6, URZ, 0x1, UR15 ;  /* 0x00000001ff067899 */ /* 0x000fc6000801160f */
[----:B------:R-:W-:Y:S02]  /*1c60*/  IADD3.X R155, PT, PT, RZ, RZ, RZ, P2, !PT ;  /* 0x000000ffff9b7210 */ /* 0x000fe400017fe4ff */
[----:B---3--:R-:W-:-:S04]  /*1c70*/  LEA R76, P3, R72, R76, 0x3 ;  /* 0x0000004c484c7211 */ /* 0x008fc800078618ff */
[----:B------:R-:W-:Y:S01]  /*1c80*/  IADD3 R76, P2, PT, R76, UR5, RZ ;  /* 0x000000054c4c7c10 */ /* 0x000fe2000ff5e0ff */
[----:B------:R-:W-:Y:S01]  /*1c90*/  ULOP3.LUT UR5, UR4, 0x1, URZ, 0xc0, !UPT ;  /* 0x0000000104057892 */ /* 0x000fe2000f8ec0ff */
[----:B------:R-:W-:-:S03]  /*1ca0*/  LEA.HI.X R77, R72, R77, R155, 0x3, P3 ;  /* 0x0000004d484d7211 */ /* 0x000fc600018f1c9b */
[----:B------:R-:W-:Y:S01]  /*1cb0*/  UIADD3 UR5, UPT, UPT, -UR5, URZ, URZ ;  /* 0x000000ff05057290 */ /* 0x000fe2000fffe1ff */
[----:B------:R-:W-:-:S03]  /*1cc0*/  IADD3.X R77, PT, PT, RZ, R77, RZ, P2, !PT ;  /* 0x0000004dff4d7210 */ /* 0x000fc600017fe4ff */
[----:B------:R-:W-:Y:S02]  /*1cd0*/  ULOP3.LUT UR5, UR5, UR16, URZ, 0xc0, !UPT ;  /* 0x0000001005057292 */ /* 0x000fe4000f8ec0ff */
[----:B-12---:R0:W-:Y:S02]  /*1ce0*/  STG.E.64 desc[UR10][R76.64], R74 ;  /* 0x0000004a4c007986 */ /* 0x0061e4000c101b0a */
[----:B------:R-:W-:-:S04]  /*1cf0*/  UIADD3 UR6, UP0, UPT, UR6, UR5, URZ ;  /* 0x0000000506067290 */ /* 0x000fc8000ff1e0ff */
[----:B------:R-:W-:Y:S02]  /*1d00*/  ULEA.HI.X.SX32 UR5, UR5, URZ, 0x1, UP0 ;  /* 0x000000ff05057291 */ /* 0x000fe400080f0eff */
[----:B----4-:R-:W-:Y:S02]  /*1d10*/  ULEA UR7, UP2, UR6, UR8, 0x2 ;  /* 0x0000000806077291 */ /* 0x010fe4000f8410ff */
        /* <DEDUP_REMOVED lines=14> */
.L_x_7958:
[----:B------:R-:W2:Y:S04]  /*1e00*/  LDG.E.STRONG.GPU R72, desc[UR10][R74.64] ;  /* 0x0000000a4a487981 */ /* 0x000ea8000c1ef900 */
[----:B--2---:R-:W-:Y:S01]  /*1e10*/  CCTL.IVALL ;  /* 0x00000000ff00798f */ /* 0x004fe20002000000 */
[----:B------:R-:W-:Y:S05]  /*1e20*/  YIELD ;  /* 0x0000000000007946 */ /* 0x000fea0003800000 */
[----:B------:R-:W-:-:S13]  /*1e30*/  ISETP.NE.AND P2, PT, R72, R77, PT ;  /* 0x0000004d4800720c */ /* 0x000fda0003f45270 */
[----:B------:R-:W-:Y:S05]  /*1e40*/  @P2 BRA `(.L_x_7958) ;  /* 0xfffffffc00ec2947 */ /* 0x000fea000383ffff */
.L_x_7957:
        /* <DEDUP_REMOVED lines=18> */
[----:B012---:R-:W-:Y:S05]  /*1f70*/  CALL.REL.NOINC `($__internal_101_$__cuda_sm20_rcp_rn_f32_slowpath) ;  /* 0x00000038009c7944 */ /* 0x007fea0003c00000 */
[----:B------:R-:W-:Y:S05]  /*1f80*/  BRA `(.L_x_7961) ;  /* 0x0000000000107947 */ /* 0x000fea0003800000 */
.L_x_7960:
[----:B------:R-:W3:Y:S02]  /*1f90*/  MUFU.RCP R158, R155 ;  /* 0x0000009b009e7308 */ /* 0x000ee40000001000 */
[----:B---3--:R-:W-:-:S04]  /*1fa0*/  FFMA R72, R155, R158, -1 ;  /* 0xbf8000009b487423 */ /* 0x008fc8000000009e */
[----:B------:R-:W-:-:S04]  /*1fb0*/  FADD.FTZ R77, -R72, -RZ ;  /* 0x800000ff484d7221 */ /* 0x000fc80000010100 */
[----:B------:R-:W-:-:S07]  /*1fc0*/  FFMA R158, R158, R77, R158 ;  /* 0x0000004d9e9e7223 */ /* 0x000fce000000009e */
.L_x_7961:
[----:B------:R-:W-:Y:S05]  /*1fd0*/  BSYNC.RECONVERGENT B0 ;  /* 0x0000000000007941 */ /* 0x000fea0003800200 */
.L_x_7959:
[----:B-1----:R-:W-:Y:S01]  /*1fe0*/  FADD R72, -R160, R74 ;  /* 0x0000004aa0487221 */ /* 0x002fe20000000100 */
[----:B--2---:R-:W-:Y:S01]  /*1ff0*/  FADD R159, R159, R75 ;  /* 0x0000004b9f9f7221 */ /* 0x004fe20000000000 */
[----:B------:R-:W1:Y:S01]  /*2000*/  LDCU.64 UR6, c[0x0][0x3f8] ;  /* 0x00007f00ff0677ac */ /* 0x000e620008000a00 */
[----:B0-----:R-:W0:Y:S01]  /*2010*/  LDC R75, c[0x0][0x3d8] ;  /* 0x0000f600ff4b7b82 */ /* 0x001e220000000800 */
[----:B------:R-:W-:Y:S01]  /*2020*/  FMUL R77, R72, R72 ;  /* 0x00000048484d7220 */ /* 0x000fe20000400000 */
[----:B------:R-:W-:-:S03]  /*2030*/  MOV R155, UR12 ;  /* 0x0000000c009b7c02 */ /* 0x000fc60008000f00 */
[----:B------:R-:W-:-:S03]  /*2040*/  FMUL R72, R77, R162 ;  /* 0x000000a24d487220 */ /* 0x000fc60000400000 */
[----:B------:R-:W2:Y:S01]  /*2050*/  @P0 LDC.64 R76, c[0x0][0x398] ;  /* 0x0000e600ff4c0b82 */ /* 0x000ea20000000a00 */
[C---:B------:R-:W-:Y:S01]  /*2060*/  FMUL R72, R161.reuse, R72 ;  /* 0x00000048a1487220 */ /* 0x040fe20000400000 */
[----:B------:R-:W-:-:S03]  /*2070*/  FMUL R161, R161, R160 ;  /* 0x000000a0a1a17220 */ /* 0x000fc60000400000 */
[----:B------:R-:W-:Y:S01]  /*2080*/  FFMA R72, R72, R158, R159 ;  /* 0x0000009e48487223 */ /* 0x000fe2000000009f */
[----:B------:R-:W-:Y:S01]  /*2090*/  FFMA R161, R162, R74, R161 ;  /* 0x0000004aa2a17223 */ /* 0x000fe200000000a1 */
[----:B-1----:R-:W-:-:S03]  /*20a0*/  UISETP.NE.U32.AND UP0, UPT, UR6, URZ, UPT ;  /* 0x000000ff0600728c */ /* 0x002fc6000bf05070 */
[----:B------:R-:W-:Y:S01]  /*20b0*/  FMUL R161, R161, R158 ;  /* 0x0000009ea1a17220 */ /* 0x000fe20000400000 */
[----:B------:R-:W0:Y:S01]  /*20c0*/  SHFL.IDX PT, R72, R72, RZ, 0x1f ;  /* 0x00001fff48487589 */ /* 0x000e2200000e0000 */
[----:B------:R-:W-:-:S04]  /*20d0*/  UISETP.NE.AND.EX UP0, UPT, UR7, URZ, UPT, UP0 ;  /* 0x000000ff0700728c */ /* 0x000fc8000bf05300 */
[----:B------:R-:W1:Y:S01]  /*20e0*/  SHFL.IDX PT, R161, R161, RZ, 0x1f ;  /* 0x00001fffa1a17589 */ /* 0x000e6200000e0000 */
[----:B--2---:R-:W-:-:S04]  /*20f0*/  @P0 IMAD.WIDE R76, R155, 0x4, R76 ;  /* 0x000000049b4c0825 */ /* 0x004fc800078e024c */
[----:B0-----:R-:W-:-:S05]  /*2100*/  FFMA R75, R72, 8.1380210758652538061e-05, R75 ;  /* 0x38aaaaab484b7823 */ /* 0x001fca000000004b */
[----:B------:R-:W-:Y:S02]  /*2110*/  FSETP.GEU.AND P1, PT, |R75|, 1.175494350822287508e-38, PT ;  /* 0x008000004b00780b */ /* 0x000fe40003f2e200 */
[----:B-1----:R-:W-:-:S11]  /*2120*/  R2UR UR8, R161 ;  /* 0x00000000a10872ca */ /* 0x002fd600000e0000 */
[----:B------:R-:W-:Y:S02]  /*2130*/  @!P1 FMUL R75, R75, 16777216 ;  /* 0x4b8000004b4b9820 */ /* 0x000fe40000400000 */
[----:B------:R-:W-:-:S04]  /*2140*/  MOV R157, UR8 ;  /* 0x00000008009d7c02 */ /* 0x000fc80008000f00 */
[----:B------:R-:W0:Y:S01]  /*2150*/  MUFU.RSQ R75, R75 ;  /* 0x0000004b004b7308 */ /* 0x000e220000001400 */
[----:B------:R1:W-:Y:S01]  /*2160*/  @P0 STG.E desc[UR10][R76.64], R157 ;  /* 0x0000009d4c000986 */ /* 0x0003e2000c10190a */
[----:B0-----:R-:W-:Y:S02]  /*2170*/  R2UR UR5, R75 ;  /* 0x000000004b0572ca */ /* 0x001fe400000e0000 */
[----:B------:R-:W0:Y:S11]  /*2180*/  @P0 LDC.64 R74, c[0x0][0x3a0] ;  /* 0x0000e800ff4a0b82 */ /* 0x000e360000000a00 */
[----:B------:R-:W-:-:S05]  /*2190*/  MOV R72, UR5 ;  /* 0x0000000500487c02 */ /* 0x000fca0008000f00 */
[----:B------:R-:W-:-:S05]  /*21a0*/  @!P1 FMUL R72, R72, 4096 ;  /* 0x4580000048489820 */ /* 0x000fca0000400000 */
[----:B------:R-:W-:Y:S02]  /*21b0*/  @!P1 R2UR UR5, R72 ;  /* 0x00000000480592ca */ /* 0x000fe400000e0000 */
[----:B------:R-:W-:Y:S01]  /*21c0*/  PRMT R72, R24, 0x7632, R72 ;  /* 0x0000763218487816 */ /* 0x000fe20000000048 */
[----:B0-----:R-:W-:Y:S01]  /*21d0*/  @P0 IMAD.WIDE R74, R155, 0x4, R74 ;  /* 0x000000049b4a0825 */ /* 0x001fe200078e024a */
[----:B------:R-:W-:-:S09]  /*21e0*/  PRMT R155, R48, 0x7632, R155 ;  /* 0x00007632309b7816 */ /* 0x000fd2000000009b */
        /* <DEDUP_REMOVED lines=10> */
[----:B------:R-:W-:Y:S01]  /*2290*/  FADD R131, R131, -UR8 ;  /* 0x8000000883837e21 */ /* 0x000fe20008000000 */
[----:B------:R-:W-:Y:S01]  /*22a0*/  FMUL R132, R132, UR5 ;  /* 0x0000000584847c20 */ /* 0x000fe20008400000 */
[----:B------:R-:W-:Y:S01]  /*22b0*/  SHF.L.U32 R74, R97, 0x10, RZ ;  /* 0x00000010614a7819 */ /* 0x000fe200000006ff */
        /* <DEDUP_REMOVED lines=8> */
[----:B0-----:R-:W-:Y:S01]  /*2340*/  ISETP.NE.AND P2, PT, RZ, UR6, PT ;  /* 0x00000006ff007c0c */ /* 0x001fe2000bf45270 */
[----:B------:R-:W-:Y:S01]  /*2350*/  FMUL R73, R73, UR5 ;  /* 0x0000000549497c20 */ /* 0x000fe20008400000 */
        /* <DEDUP_REMOVED lines=46> */
[----:B------:R-:W-:Y:S01]  /*2640*/  FMUL R141, R141, UR5 ;  /* 0x000000058d8d7c20 */ /* 0x000fe20008400000 */
[----:B------:R-:W-:Y:S01]  /*2650*/  FFMA R77, R128, R77, R129 ;  /* 0x0000004d804d7223 */ /* 0x000fe20000000081 */
[----:B------:R-:W-:Y:S01]  /*2660*/  PRMT R128, R25, 0x7632, R128 ;  /* 0x0000763219807816 */ /* 0x000fe20000000080 */
[----:B------:R-:W-:Y:S01]  /*2670*/  FADD R82, R82, -UR8 ;  /* 0x8000000852527e21 */ /* 0x000fe20008000000 */
[----:B------:R-:W-:Y:S01]  /*2680*/  SHF.L.U32 R129, R55, 0x10, RZ ;  /* 0x0000001037817819 */ /* 0x000fe200000006ff */
[----:B------:R-:W-:Y:S01]  /*2690*/  FADD R140, R140, -UR8 ;  /* 0x800000088c8c7e21 */ /* 0x000fe20008000000 */
[----:B------:R-:W-:Y:S01]  /*26a0*/  SHF.L.U32 R128, R128, 0x10, RZ ;  /* 0x0000001080807819 */ /* 0x000fe200000006ff */
[----:B------:R-:W-:Y:S01]  /*26b0*/  FMUL R82, R82, UR5 ;  /* 0x0000000552527c20 */ /* 0x000fe20008400000 */
[----:B------:R-:W-:Y:S01]  /*26c0*/  FADD R81, R81, -UR8 ;  /* 0x8000000851517e21 */ /* 0x000fe20008000000 */
[----:B------:R-:W-:Y:S01]  /*26d0*/  FMUL R140, R140, UR5 ;  /* 0x000000058c8c7c20 */ /* 0x000fe20008400000 */
[----:B------:R-:W-:Y:S01]  /*26e0*/  FADD R139, R139, -UR8 ;  /* 0x800000088b8b7e21 */ /* 0x000fe20008000000 */
        /* <DEDUP_REMOVED lines=63> */
[----:B------:R-:W-:Y:S01]  /*2ae0*/  FADD R89, R89, -UR8 ;  /* 0x8000000859597e21 */ /* 0x000fe20008000000 */
[----:B------:R-:W-:Y:S01]  /*2af0*/  FFMA R131, R134, R131, R135 ;  /* 0x0000008386837223 */ /* 0x000fe20000000087 */
[----:B------:R-:W-:Y:S01]  /*2b00*/  SHF.L.U32 R134, R4, 0x10, RZ ;  /* 0x0000001004867819 */ /* 0x000fe200000006ff */
[----:B------:R-:W-:Y:S01]  /*2b10*/  FADD R147, R147, -UR8 ;  /* 0x8000000893937e21 */ /* 0x000fe20008000000 */
[----:B------:R-:W-:Y:S01]  /*2b20*/  SHF.L.U32 R135, R59, 0x10, RZ ;  /* 0x000000103b877819 */ /* 0x000fe200000006ff */
        /* <DEDUP_REMOVED lines=22> */
[----:B------:R-:W-:Y:S01]  /*2c90*/  FADD R151, R151, -UR8 ;  /* 0x8000000897977e21 */ /* 0x000fe20008000000 */
[----:B------:R-:W-:Y:S01]  /*2ca0*/  FMUL R152, R152, UR5 ;  /* 0x0000000598987c20 */ /* 0x000fe20008400000 */
[----:B------:R-:W-:Y:S01]  /*2cb0*/  @P2 FADD R136, R136, 1 ;  /* 0x3f80000088882421 */ /* 0x000fe20000000000 */
[----:B------:R-:W0:Y:S01]  /*2cc0*/  LDCU.U8 UR6, c[0x0][0x404] ;  /* 0x00008080ff0677ac */ /* 0x000e220008000000 */
[----:B------:R-:W-:Y:S01]  /*2cd0*/  FMUL R151, R151, UR5 ;  /* 0x0000000597977c20 */ /* 0x000fe20008400000 */
[----:B------:R-:W-:Y:S01]  /*2ce0*/  FADD R92, R92, -UR8 ;  /* 0x800000085c5c7e21 */ /* 0x000fe20008000000 */
[----:B------:R-:W-:Y:S01]  /*2cf0*/  FFMA R83, R141, R136, R138 ;  /* 0x000000888d537223 */ /* 0x000fe2000000008a */
[----:B------:R-:W-:Y:S01]  /*2d00*/  SHF.L.U32 R141, R104, 0x10, RZ ;  /* 0x00000010688d7819 */ /* 0x000fe200000006ff */
[----:B------:R-:W-:Y:S01]  /*2d10*/  FADD R95, R95, -UR8 ;  /* 0x800000085f5f7e21 */ /* 0x000fe20008000000 */
        /* <DEDUP_REMOVED lines=10> */
[----:B------:R-:W-:-:S02]  /*2dc0*/  IADD3 R155, PT, PT, R125, 0x200, RZ ;  /* 0x000002007d9b7810 */ /* 0x000fc40007ffe0ff */
[----:B0-----:R-:W-:Y:S01]  /*2dd0*/  ISETP.NE.AND P1, PT, RZ, UR6, PT ;  /* 0x00000006ff007c0c */ /* 0x001fe2000bf25270 */
[----:B------:R-:W-:Y:S01]  /*2de0*/  FFMA R82, R140, R137, R141 ;  /* 0x000000898c527223 */ /* 0x000fe2000000008d */
[----:B------:R-:W-:Y:S02]  /*2df0*/  SHF.L.U32 R140, R103, 0x10, RZ ;  /* 0x00000010678c7819 */ /* 0x000fe400000006ff */
[----:B------:R-:W-:-:S03]  /*2e00*/  SHF.L.U32 R141, R102, 0x10, RZ ;  /* 0x00000010668d7819 */ /* 0x000fc600000006ff */
[----:B------:R-:W-:Y:S01]  /*2e10*/  FFMA R81, R81, R138, R140 ;  /* 0x0000008a51517223 */ /* 0x000fe2000000008c */
[----:B------:R-:W-:Y:S02]  /*2e20*/  SHF.L.U32 R138, R32, 0x10, RZ ;  /* 0x00000010208a7819 */ /* 0x000fe400000006ff */
[----:B------:R-:W-:-:S03]  /*2e30*/  SHF.L.U32 R140, R56, 0x10, RZ ;  /* 0x00000010388c7819 */ /* 0x000fc600000006ff */
[----:B------:R-:W-:Y:S01]  /*2e40*/  @P2 FADD R138, R138, 1 ;  /* 0x3f8000008a8a2421 */ /* 0x000fe20000000000 */
        /* <DEDUP_REMOVED lines=22> */
[----:B------:R-:W-:Y:S01]  /*2fb0*/  F2FP.BF16.F32.PACK_AB R73, R73, R77 ;  /* 0x0000004d4949723e */ /* 0x000fe200000010ff */
[----:B------:R-:W-:Y:S01]  /*2fc0*/  FFMA R80, R146, R139, R141 ;  /* 0x0000008b92507223 */ /* 0x000fe2000000008d */
[----:B------:R-:W-:Y:S01]  /*2fd0*/  FFMA R139, R87, R140, R142 ;  /* 0x0000008c578b7223 */ /* 0x000fe2000000008e */
[----:B------:R-:W-:Y:S01]  /*2fe0*/  SHF.L.U32 R140, R38, 0x10, RZ ;  /* 0x00000010268c7819 */ /* 0x000fe200000006ff */
[----:B------:R-:W-:Y:S01]  /*2ff0*/  @P1 FMUL R129, R129, UR13 ;  /* 0x0000000d81811c20 */ /* 0x000fe20008400000 */
[----:B------:R-:W-:Y:S01]  /*3000*/  SHF.L.U32 R142, R62, 0x10, RZ ;  /* 0x000000103e8e7819 */ /* 0x000fe200000006ff */
[----:B------:R-:W-:Y:S01]  /*3010*/  @P1 FMUL R79, R79, UR13 ;  /* 0x0000000d4f4f1c20 */ /* 0x000fe20008400000 */
[----:B------:R-:W-:Y:S01]  /*3020*/  SHF.L.U32 R141, R14, 0x10, RZ ;  /* 0x000000100e8d7819 */ /* 0x000fe200000006ff */
[----:B------:R-:W-:Y:S01]  /*3030*/  @P2 FADD R140, R140, 1 ;  /* 0x3f8000008c8c2421 */ /* 0x000fe20000000000 */
        /* <DEDUP_REMOVED lines=36> */
[----:B------:R-:W-:-:S02]  /*3280*/  SHF.L.U32 R143, R12, 0x10, RZ ;  /* 0x000000100c8f7819 */ /* 0x000fc400000006ff */
[----:B------:R-:W-:Y:S01]  /*3290*/  SHF.L.U32 R144, R19, 0x10, RZ ;  /* 0x0000001013907819 */ /* 0x000fe200000006ff */
[----:B------:R-:W-:Y:S01]  /*32a0*/  @P1 FMUL R85, R85, UR13 ;  /* 0x0000000d55551c20 */ /* 0x000fe20008400000 */
[----:B------:R-:W-:Y:S01]  /*32b0*/  F2FP.BF16.F32.PACK_AB R77, R81, R82 ;  /* 0x00000052514d723e */ /* 0x000fe200000010ff */
[----:B------:R-:W-:Y:S01]  /*32c0*/  @P2 FADD R143, R143, 1 ;  /* 0x3f8000008f8f2421 */ /* 0x000fe20000000000 */
[----:B------:R-:W-:Y:S01]  /*32d0*/  F2FP.BF16.F32.PACK_AB R76, R138, R137 ;  /* 0x000000898a4c723e */ /* 0x000fe200000010ff */
[----:B------:R-:W-:Y:S01]  /*32e0*/  @P2 FADD R144, R144, 1 ;  /* 0x3f80000090902421 */ /* 0x000fe20000000000 */
[----:B------:R-:W-:Y:S01]  /*32f0*/  F2FP.BF16.F32.PACK_AB R81, R141, R86 ;  /* 0x000000568d51723e */ /* 0x000fe200000010ff */
        /* <DEDUP_REMOVED lines=11> */
[----:B------:R-:W-:Y:S01]  /*33b0*/  @P2 FADD R144, R144, 1 ;  /* 0x3f80000090902421 */ /* 0x000fe20000000000 */
[----:B------:R-:W-:-:S02]  /*33c0*/  SHF.L.U32 R145, R18, 0x10, RZ ;  /* 0x0000001012917819 */ /* 0x000fc400000006ff */
[----:B------:R-:W-:Y:S01]  /*33d0*/  SHF.L.U32 R150, R115, 0x10, RZ ;  /* 0x0000001073967819 */ /* 0x000fe200000006ff */
        /* <DEDUP_REMOVED lines=11> */
[----:B------:R-:W-:Y:S01]  /*3490*/  F2FP.BF16.F32.PACK_AB R87, R91, R142 ;  /* 0x0000008e5b57723e */ /* 0x000fe200000010ff */
[----:B------:R-:W-:-:S03]  /*34a0*/  @P2 FADD R145, R145, 1 ;  /* 0x3f80000091912421 */ /* 0x000fc60000000000 */
[----:B------:R-:W-:Y:S01]  /*34b0*/  F2FP.BF16.F32.PACK_AB R86, R90, R143 ;  /* 0x0000008f5a56723e */ /* 0x000fe200000010ff */
[----:B------:R-:W-:Y:S01]  /*34c0*/  FFMA R144, R148, R145, R149 ;  /* 0x0000009194907223 */ /* 0x000fe20000000095 */
[----:B------:R-:W-:Y:S02]  /*34d0*/  SHF.L.U32 R148, R111, 0x10, RZ ;  /* 0x000000106f947819 */ /* 0x000fe400000006ff */
[----:B------:R-:W-:Y:S01]  /*34e0*/  SHF.L.U32 R149, R110, 0x10, RZ ;  /* 0x000000106e957819 */ /* 0x000fe200000006ff */
[----:B------:R-:W-:Y:S02]  /*34f0*/  @P1 FMUL R144, R144, UR13 ;  /* 0x0000000d90901c20 */ /* 0x000fe40008400000 */
[----:B------:R-:W-:Y:S01]  /*3500*/  FFMA R89, R89, R146, R148 ;  /* 0x0000009259597223 */ /* 0x000fe20000000094 */
[----:B------:R-:W-:Y:S02]  /*3510*/  SHF.L.U32 R146, R40, 0x10, RZ ;  /* 0x0000001028927819 */ /* 0x000fe400000006ff */
[----:B------:R-:W-:Y:S01]  /*3520*/  SHF.L.U32 R148, R64, 0x10, RZ ;  /* 0x0000001040947819 */ /* 0x000fe200000006ff */
[----:B------:R-:W-:-:S02]  /*3530*/  @P1 FMUL R89, R89, UR13 ;  /* 0x0000000d59591c20 */ /* 0x000fc40008400000 */
[----:B------:R-:W-:-:S04]  /*3540*/  @P2 FADD R146, R146, 1 ;  /* 0x3f80000092922421 */ /* 0x000fc80000000000 */
[----:B------:R-:W-:Y:S01]  /*3550*/  FFMA R145, R147, R146, R148 ;  /* 0x0000009293917223 */ /* 0x000fe20000000094 */
[----:B------:R-:W-:Y:S02]  /*3560*/  SHF.L.U32 R147, R16, 0x10, RZ ;  /* 0x0000001010937819 */ /* 0x000fe400000006ff */
[----:B------:R-:W-:Y:S01]  /*3570*/  SHF.L.U32 R148, R116, 0x10, RZ ;  /* 0x0000001074947819 */ /* 0x000fe200000006ff */
[----:B------:R-:W-:Y:S02]  /*3580*/  @P1 FMUL R145, R145, UR13 ;  /* 0x0000000d91911c20 */ /* 0x000fe40008400000 */
        /* <DEDUP_REMOVED lines=9> */
[----:B------:R-:W-:Y:S01]  /*3620*/  @P1 FMUL R88, R88, UR13 ;  /* 0x0000000d58581c20 */ /* 0x000fe20008400000 */
[----:B------:R-:W-:Y:S01]  /*3630*/  SHF.L.U32 R149, R69, 0x10, RZ ;  /* 0x0000001045957819 */ /* 0x000fe200000006ff */
[----:B------:R-:W-:Y:S02]  /*3640*/  @P2 FADD R94, R94, 1 ;  /* 0x3f8000005e5e2421 */ /* 0x000fe40000000000 */
[----:B------:R-:W-:Y:S02]  /*3650*/  @P2 FADD R147, R147, 1 ;  /* 0x3f80000093932421 */ /* 0x000fe40000000000 */
        /* <DEDUP_REMOVED lines=18> */
[----:B------:R-:W-:-:S02]  /*3780*/  F2FP.BF16.F32.PACK_AB R90, R94, R88 ;  /* 0x000000585e5a723e */ /* 0x000fc400000010ff */
[----:B------:R-:W-:Y:S01]  /*3790*/  FFMA R148, R151, R148, R150 ;  /* 0x0000009497947223 */ /* 0x000fe20000000096 */
[----:B------:R-:W-:Y:S01]  /*37a0*/  SHF.L.U32 R150, R47, 0x10, RZ ;  /* 0x000000102f967819 */ /* 0x000fe200000006ff */
[----:B------:R-:W-:Y:S01]  /*37b0*/  @P2 FADD R149, R149, 1 ;  /* 0x3f80000095952421 */ /* 0x000fe20000000000 */
[----:B------:R-:W-:Y:S01]  /*37c0*/  SHF.L.U32 R151, R117, 0x10, RZ ;  /* 0x0000001075977819 */ /* 0x000fe200000006ff */
[----:B------:R-:W-:Y:S02]  /*37d0*/  @P1 FMUL R148, R148, UR13 ;  /* 0x0000000d94941c20 */ /* 0x000fe40008400000 */
[----:B------:R-:W-:Y:S02]  /*37e0*/  @P2 FADD R150, R150, 1 ;  /* 0x3f80000096962421 */ /* 0x000fe40000000000 */
[----:B------:R-:W-:Y:S01]  /*37f0*/  FFMA R149, R154, R149, R151 ;  /* 0x000000959a957223 */ /* 0x000fe20000000097 */
[----:B------:R-:W-:Y:S01]  /*3800*/  F2FP.BF16.F32.PACK_AB R88, R148, R92 ;  /* 0x0000005c9458723e */ /* 0x000fe200000010ff */
[----:B------:R-:W-:-:S02]  /*3810*/  FFMA R95, R95, R150, R152 ;  /* 0x000000965f5f7223 */ /* 0x000fc40000000098 */
[----:B------:R-:W0:Y:S01]  /*3820*/  LDC.64 R152, c[0x0][0x3c8] ;  /* 0x0000f200ff987b82 */ /* 0x000e220000000a00 */
[----:B------:R-:W-:Y:S01]  /*3830*/  @P1 FMUL R149, R149, UR13 ;  /* 0x0000000d95951c20 */ /* 0x000fe20008400000 */
[----:B------:R-:W-:-:S05]  /*3840*/  @P1 FMUL R95, R95, UR13 ;  /* 0x0000000d5f5f1c20 */ /* 0x000fca0008400000 */
[----:B------:R-:W-:Y:S01]  /*3850*/  F2FP.BF16.F32.PACK_AB R91, R149, R95 ;  /* 0x0000005f955b723e */ /* 0x000fe200000010ff */
[----:B0-----:R-:W-:-:S04]  /*3860*/  IMAD.WIDE.U32 R150, R125, 0x10, R152 ;  /* 0x000000107d967825 */ /* 0x001fc800078e0098 */
[--C-:B------:R-:W-:Y:S01]  /*3870*/  IMAD.WIDE.U32 R154, R155, 0x10, R152.reuse ;  /* 0x000000109b9a7825 */ /* 0x100fe200078e0098 */
[----:B------:R0:W-:Y:S03]  /*3880*/  STG.E.128 desc[UR10][R150.64], R72 ;  /* 0x0000004896007986 */ /* 0x0001e6000c101d0a */
[----:B------:R-:W-:-:S04]  /*3890*/  IMAD.WIDE.U32 R124, R124, 0x10, R152 ;  /* 0x000000107c7c7825 */ /* 0x000fc800078e0098 */
[----:B------:R-:W-:-:S04]  /*38a0*/  IMAD.WIDE.U32 R156, R123, 0x10, R152 ;  /* 0x000000107b9c7825 */ /* 0x000fc800078e0098 */
[----:B------:R-:W-:Y:S01]  /*38b0*/  IMAD.WIDE.U32 R122, R122, 0x10, R152 ;  /* 0x000000107a7a7825 */ /* 0x000fe200078e0098 */
[----:B0-----:R-:W-:Y:S02]  /*38c0*/  F2FP.BF16.F32.PACK_AB R73, R132, R78 ;  /* 0x0000004e8449723e */ /* 0x001fe400000010ff */
[----:B------:R-:W-:Y:S02]  /*38d0*/  F2FP.BF16.F32.PACK_AB R75, R129, R127 ;  /* 0x0000007f814b723e */ /* 0x000fe400000010ff */
[----:B------:R-:W-:Y:S02]  /*38e0*/  F2FP.BF16.F32.PACK_AB R74, R130, R79 ;  /* 0x0000004f824a723e */ /* 0x000fe400000010ff */
[----:B------:R-:W-:Y:S02]  /*38f0*/  F2FP.BF16.F32.PACK_AB R72, R134, R131 ;  /* 0x000000838648723e */ /* 0x000fe400000010ff */
[----:B------:R-:W-:Y:S02]  /*3900*/  F2FP.BF16.F32.PACK_AB R78, R136, R83 ;  /* 0x00000053884e723e */ /* 0x000fe400000010ff */
        /* <DEDUP_REMOVED lines=8> */
[----:B------:R-:W-:-:S03]  /*3990*/  F2FP.BF16.F32.PACK_AB R89, R93, R147 ;  /* 0x000000935d59723e */ /* 0x000fc600000010ff */
[----:B------:R0:W-:Y:S04]  /*39a0*/  STG.E.128 desc[UR10][R156.64], R84 ;  /* 0x000000549c007986 */ /* 0x0001e8000c101d0a */
[----:B------:R0:W-:Y:S01]  /*39b0*/  STG.E.128 desc[UR10][R122.64], R88 ;  /* 0x000000587a007986 */ /* 0x0001e2000c101d0a */
[----:B------:R-:W-:Y:S05]  /*39c0*/  BRA `(.L_x_7963) ;  /* 0x0000001800a87947 */ /* 0x000fea0003800000 */
.L_x_7962:
        /* <DEDUP_REMOVED lines=16> */
[----:B------:R-:W-:Y:S01]  /*3ad0*/  SHF.L.U32 R127, R50, 0x10, RZ ;  /* 0x00000010327f7819 */ /* 0x000fe200000006ff */
[----:B------:R-:W-:Y:S01]  /*3ae0*/  FADD R134, R134, -UR8 ;  /* 0x8000000886867e21 */ /* 0x000fe20008000000 */
[----:B0-----:R-:W-:Y:S01]  /*3af0*/  ISETP.NE.AND P1, PT, RZ, UR6, PT ;  /* 0x00000006ff007c0c */ /* 0x001fe2000bf25270 */
[----:B------:R-:W-:Y:S01]  /*3b00*/  FMUL R131, R131, UR5 ;  /* 0x0000000583837c20 */ /* 0x000fe20008400000 */
[----:B------:R-:W-:Y:S01]  /*3b10*/  FADD R133, R133, -UR8 ;  /* 0x8000000885857e21 */ /* 0x000fe20008000000 */
[----:B------:R-:W-:Y:S01]  /*3b20*/  FADD R136, R136, -UR8 ;  /* 0x8000000888887e21 */ /* 0x000fe20008000000 */
[----:B------:R-:W-:Y:S01]  /*3b30*/  FADD R135, R135, -UR8 ;  /* 0x8000000887877e21 */ /* 0x000fe20008000000 */
[----:B------:R-:W-:Y:S01]  /*3b40*/  FADD R137, R137, -UR8 ;  /* 0x8000000889897e21 */ /* 0x000fe20008000000 */
        /* <DEDUP_REMOVED lines=9> */
[----:B------:R-:W-:Y:S01]  /*3be0*/  FMUL R79, R79, UR5 ;  /* 0x000000054f4f7c20 */ /* 0x000fe20008400000 */
        /* <DEDUP_REMOVED lines=17> */
[----:B------:R-:W-:Y:S01]  /*3d00*/  PRMT R76, R25, 0x7632, R76 ;  /* 0x00007632194c7816 */ /* 0x000fe2000000004c */
[----:B------:R-:W-:Y:S01]  /*3d10*/  FMUL R82, R82, UR5 ;  /* 0x0000000552527c20 */ /* 0x000fe20008400000 */
[----:B------:R-:W-:Y:S01]  /*3d20*/  SHF.L.U32 R126, R118, 0x10, RZ ;  /* 0x00000010767e7819 */ /* 0x000fe200000006ff */
[----:B------:R-:W-:Y:S01]  /*3d30*/  @P1 FADD R77, R77, 1 ;  /* 0x3f8000004d4d1421 */ /* 0x000fe20000000000 */
[----:B------:R-:W-:Y:S01]  /*3d40*/  SHF.L.U32 R76, R76, 0x10, RZ ;  /* 0x000000104c4c7819 */ /* 0x000fe200000006ff */
[----:B------:R-:W-:Y:S01]  /*3d50*/  FADD R142, R142, -UR8 ;  /* 0x800000088e8e7e21 */ /* 0x000fe20008000000 */
[----:B------:R-:W-:Y:S01]  /*3d60*/  FADD R83, R83, -UR8 ;  /* 0x8000000853537e21 */ /* 0x000fe20008000000 */
[----:B------:R-:W-:Y:S01]  /*3d70*/  FADD R143, R143, -UR8 ;  /* 0x800000088f8f7e21 */ /* 0x000fe20008000000 */
        /* <DEDUP_REMOVED lines=43> */
[----:B------:R-:W-:Y:S01]  /*4030*/  FFMA R130, R130, R127, R131 ;  /* 0x0000007f82827223 */ /* 0x000fe20000000083 */
        /* <DEDUP_REMOVED lines=46> */
[----:B------:R-:W0:Y:S01]  /*4320*/  LDCU.U8 UR6, c[0x0][0x404] ;  /* 0x00008080ff0677ac */ /* 0x000e220008000000 */
[----:B------:R-:W-:Y:S01]  /*4330*/  FMUL R95, R95, UR5 ;  /* 0x000000055f5f7c20 */ /* 0x000fe20008400000 */
[----:B------:R-:W-:Y:S01]  /*4340*/  @P1 FADD R134, R134, 1 ;  /* 0x3f80000086861421 */ /* 0x000fe20000000000 */
[----:B------:R-:W-:Y:S01]  /*4350*/  FADD R154, R154, -UR8 ;  /* 0x800000089a9a7e21 */ /* 0x000fe20008000000 */
[----:B------:R-:W-:-:S02]  /*4360*/  FMNMX3 R120, R120, |R74|, |R72|, !PT ;  /* 0x4000004a78787276 */ /* 0x000fc40007800448 */
        /* <DEDUP_REMOVED lines=8> */
[----:B------:R-:W-:Y:S02]  /*43f0*/  SHF.L.U32 R137, R102, 0x10, RZ ;  /* 0x0000001066897819 */ /* 0x000fe400000006ff */
[----:B------:R-:W-:Y:S01]  /*4400*/  IADD3 R155, PT, PT, R125, 0x200, RZ ;  /* 0x000002007d9b7810 */ /* 0x000fe20007ffe0ff */
        /* <DEDUP_REMOVED lines=71> */
[----:B------:R-:W-:Y:S01]  /*4880*/  SHF.L.U32 R145, R110, 0x10, RZ ;  /* 0x000000106e917819 */ /* 0x000fe200000006ff */
[----:B------:R-:W-:Y:S02]  /*4890*/  @P1 FADD R147, R147, 1 ;  /* 0x3f80000093931421 */ /* 0x000fe40000000000 */
[----:B------:R-:W-:-:S04]  /*48a0*/  @P1 FADD R143, R143, 1 ;  /* 0x3f8000008f8f1421 */ /* 0x000fc80000000000 */
[----:B------:R-:W-:Y:S01]  /*48b0*/  FFMA R88, R88, R143, R145 ;  /* 0x0000008f58587223 */ /* 0x000fe20000000091 */
[----:B------:R-:W-:Y:S01]  /*48c0*/  FMUL R143, R148, UR5 ;  /* 0x00000005948f7c20 */ /* 0x000fe20008400000 */
[----:B------:R-:W-:Y:S01]  /*48d0*/  FMUL R145, R149, UR5 ;  /* 0x0000000595917c20 */ /* 0x000fe20008400000 */
[----:B------:R-:W-:Y:S02]  /*48e0*/  SHF.L.U32 R149, R112, 0x10, RZ ;  /* 0x0000001070957819 */ /* 0x000fe400000006ff */
[----:B------:R-:W-:Y:S01]  /*48f0*/  FFMA R143, R143, R144, R146 ;  /* 0x000000908f8f7223 */ /* 0x000fe20000000092 */
[----:B------:R-:W-:Y:S02]  /*4900*/  SHF.L.U32 R144, R17, 0x10, RZ ;  /* 0x0000001011907819 */ /* 0x000fe400000006ff */
[----:B------:R-:W-:Y:S01]  /*4910*/  SHF.L.U32 R146, R111, 0x10, RZ ;  /* 0x000000106f927819 */ /* 0x000fe200000006ff */
[----:B------:R-:W-:Y:S01]  /*4920*/  FFMA R90, R90, R147, R149 ;  /* 0x000000935a5a7223 */ /* 0x000fe20000000095 */
[----:B------:R-:W-:Y:S01]  /*4930*/  SHF.L.U32 R147, R43, 0x10, RZ ;  /* 0x000000102b937819 */ /* 0x000fe200000006ff */
[----:B------:R-:W-:Y:S01]  /*4940*/  @P1 FADD R144, R144, 1 ;  /* 0x3f80000090901421 */ /* 0x000fe20000000000 */
[----:B------:R-:W-:-:S02]  /*4950*/  SHF.L.U32 R149, R67, 0x10, RZ ;  /* 0x0000001043957819 */ /* 0x000fc400000006ff */
        /* <DEDUP_REMOVED lines=14> */
[----:B------:R-:W-:Y:S01]  /*4a40*/  @P1 FADD R147, R147, 1 ;  /* 0x3f80000093931421 */ /* 0x000fe20000000000 */
[----:B------:R-:W-:Y:S01]  /*4a50*/  FFMA R91, R91, R146, R148 ;  /* 0x000000925b5b7223 */ /* 0x000fe20000000094 */
[----:B------:R-:W-:Y:S02]  /*4a60*/  SHF.L.U32 R148, R114, 0x10, RZ ;  /* 0x0000001072947819 */ /* 0x000fe400000006ff */
[----:B------:R-:W-:Y:S01]  /*4a70*/  FFMA R146, R92, R147, R149 ;  /* 0x000000935c927223 */ /* 0x000fe20000000095 */
[----:B------:R-:W-:Y:S01]  /*4a80*/  SHF.L.U32 R92, R20, 0x10, RZ ;  /* 0x00000010145c7819 */ /* 0x000fe200000006ff */
[----:B------:R-:W-:Y:S01]  /*4a90*/  FMUL R147, R152, UR5 ;  /* 0x0000000598937c20 */ /* 0x000fe20008400000 */
[----:B------:R-:W-:-:S03]  /*4aa0*/  SHF.L.U32 R149, R46, 0x10, RZ ;  /* 0x000000102e957819 */ /* 0x000fc600000006ff */
[----:B------:R-:W-:Y:S02]  /*4ab0*/  @P1 FADD R92, R92, 1 ;  /* 0x3f8000005c5c1421 */ /* 0x000fe40000000000 */
[----:B------:R-:W-:Y:S02]  /*4ac0*/  @P1 FADD R149, R149, 1 ;  /* 0x3f80000095951421 */ /* 0x000fe40000000000 */
[----:B------:R-:W-:Y:S01]  /*4ad0*/  FFMA R92, R151, R92, R148 ;  /* 0x0000005c975c7223 */ /* 0x000fe20000000094 */
[----:B------:R-:W-:Y:S02]  /*4ae0*/  SHF.L.U32 R148, R45, 0x10, RZ ;  /* 0x000000102d947819 */ /* 0x000fe400000006ff */
[----:B------:R-:W-:-:S03]  /*4af0*/  SHF.L.U32 R151, R70, 0x10, RZ ;  /* 0x0000001046977819 */ /* 0x000fc600000006ff */
[----:B------:R-:W-:Y:S02]  /*4b00*/  @P1 FADD R148, R148, 1 ;  /* 0x3f80000094941421 */ /* 0x000fe40000000000 */
[----:B------:R-:W-:Y:S01]  /*4b10*/  FFMA R149, R94, R149, R151 ;  /* 0x000000955e957223 */ /* 0x000fe20000000097 */
[----:B------:R-:W-:Y:S01]  /*4b20*/  SHF.L.U32 R94, R22, 0x10, RZ ;  /* 0x00000010165e7819 */ /* 0x000fe200000006ff */
[----:B------:R-:W-:Y:S01]  /*4b30*/  FFMA R147, R147, R148, R150 ;  /* 0x0000009493937223 */ /* 0x000fe20000000096 */
[----:B------:R-:W-:Y:S02]  /*4b40*/  SHF.L.U32 R148, R21, 0x10, RZ ;  /* 0x0000001015947819 */ /* 0x000fe400000006ff */
[----:B------:R-:W-:Y:S01]  /*4b50*/  SHF.L.U32 R150, R115, 0x10, RZ ;  /* 0x0000001073967819 */ /* 0x000fe200000006ff */
[----:B------:R-:W-:Y:S01]  /*4b60*/  @P1 FADD R94, R94, 1 ;  /* 0x3f8000005e5e1421 */ /* 0x000fe20000000000 */
[----:B------:R-:W-:Y:S01]  /*4b70*/  SHF.L.U32 R151, R117, 0x10, RZ ;  /* 0x0000001075977819 */ /* 0x000fe200000006ff */
[----:B------:R-:W-:-:S04]  /*4b80*/  @P1 FADD R148, R148, 1 ;  /* 0x3f80000094941421 */ /* 0x000fc80000000000 */
[----:B------:R-:W-:Y:S01]  /*4b90*/  FFMA R93, R93, R148, R150 ;  /* 0x000000945d5d7223 */ /* 0x000fe20000000096 */
[----:B------:R-:W-:Y:S02]  /*4ba0*/  SHF.L.U32 R148, R116, 0x10, RZ ;  /* 0x0000001074947819 */ /* 0x000fe400000006ff */
[----:B------:R-:W-:-:S03]  /*4bb0*/  SHF.L.U32 R150, R71, 0x10, RZ ;  /* 0x0000001047967819 */ /* 0x000fc600000006ff */
[----:B------:R-:W-:Y:S01]  /*4bc0*/  FFMA R94, R153, R94, R148 ;  /* 0x0000005e995e7223 */ /* 0x000fe20000000094 */
[----:B------:R-:W-:Y:S01]  /*4bd0*/  SHF.L.U32 R148, R47, 0x10, RZ ;  /* 0x000000102f947819 */ /* 0x000fe200000006ff */
[----:B------:R-:W-:-:S04]  /*4be0*/  FMUL R153, R126, UR13 ;  /* 0x0000000d7e997c20 */ /* 0x000fc80008400000 */
[----:B------:R-:W-:-:S04]  /*4bf0*/  @P1 FADD R148, R148, 1 ;  /* 0x3f80000094941421 */ /* 0x000fc80000000000 */
[----:B------:R-:W-:Y:S01]  /*4c00*/  FFMA R148, R95, R148, R150 ;  /* 0x000000945f947223 */ /* 0x000fe20000000096 */
[----:B------:R-:W-:-:S05]  /*4c10*/  SHF.L.U32 R95, R23, 0x10, RZ ;  /* 0x00000010175f7819 */ /* 0x000fca00000006ff */
[----:B------:R-:W-:Y:S01]  /*4c20*/  @P1 FADD R95, R95, 1 ;  /* 0x3f8000005f5f1421 */ /* 0x000fe20000000000 */
[----:B0-----:R-:W-:-:S03]  /*4c30*/  ISETP.NE.AND P1, PT, RZ, UR6, PT ;  /* 0x00000006ff007c0c */ /* 0x001fc6000bf25270 */
[----:B------:R-:W-:Y:S01]  /*4c40*/  FFMA R95, R154, R95, R151 ;  /* 0x0000005f9a5f7223 */ /* 0x000fe20000000097 */
[----:B------:R-:W-:-:S05]  /*4c50*/  FMUL R151, R74, UR13 ;  /* 0x0000000d4a977c20 */ /* 0x000fca0008400000 */
[----:B------:R-:W-:Y:S01]  /*4c60*/  FSEL R150, R74, R151, !P1 ;  /* 0x000000974a967208 */ /* 0x000fe20004800000 */
[----:B------:R-:W-:Y:S01]  /*4c70*/  FMUL R74, R75, UR13 ;  /* 0x0000000d4b4a7c20 */ /* 0x000fe20008400000 */
[----:B------:R-:W-:Y:S02]  /*4c80*/  FMNMX3 R151, R120, |R75|, |R73|, !PT ;  /* 0x4000004b78977276 */ /* 0x000fe40007800449 */
[----:B------:R-:W-:Y:S01]  /*4c90*/  @P1 FMUL R73, R73, UR13 ;  /* 0x0000000d49491c20 */ /* 0x000fe20008400000 */
[----:B------:R-:W-:Y:S01]  /*4ca0*/  @P1 FMUL R72, R72, UR13 ;  /* 0x0000000d48481c20 */ /* 0x000fe20008400000 */
[----:B------:R-:W-:Y:S02]  /*4cb0*/  FSEL R120, R75, R74, !P1 ;  /* 0x0000004a4b787208 */ /* 0x000fe40004800000 */
[----:B------:R-:W-:Y:S01]  /*4cc0*/  FMNMX3 R152, R151, |R126|, |R76|, !PT ;  /* 0x4000007e97987276 */ /* 0x000fe2000780044c */
[----:B------:R-:W-:Y:S01]  /*4cd0*/  FMUL R151, R132, UR13 ;  /* 0x0000000d84977c20 */ /* 0x000fe20008400000 */
[----:B------:R-:W-:Y:S01]  /*4ce0*/  FSEL R74, R126, R153, !P1 ;  /* 0x000000997e4a7208 */ /* 0x000fe20004800000 */
[----:B------:R-:W-:Y:S01]  /*4cf0*/  FMUL R126, R129, UR13 ;  /* 0x0000000d817e7c20 */ /* 0x000fe20008400000 */
[----:B------:R-:W-:Y:S01]  /*4d00*/  FMNMX3 R152, R152, |R129|, |R77|, !PT ;  /* 0x4000008198987276 */ /* 0x000fe2000780044d */
[----:B------:R-:W-:Y:S01]  /*4d10*/  @P1 FMUL R76, R76, UR13 ;  /* 0x0000000d4c4c1c20 */ /* 0x000fe20008400000 */
[----:B------:R-:W-:Y:S01]  /*4d20*/  F2FP.BF16.F32.PACK_AB R73, R73, R120 ;  /* 0x000000784949723e */ /* 0x000fe200000010ff */
[----:B------:R-:W-:Y:S01]  /*4d30*/  @P1 FMUL R77, R77, UR13 ;  /* 0x0000000d4d4d1c20 */ /* 0x000fe20008400000 */
[----:B------:R-:W-:Y:S01]  /*4d40*/  FSEL R75, R129, R126, !P1 ;  /* 0x0000007e814b7208 */ /* 0x000fe20004800000 */
[----:B------:R-:W-:Y:S01]  /*4d50*/  FMUL R129, R130, UR13 ;  /* 0x0000000d82817c20 */ /* 0x000fe20008400000 */
[----:B------:R-:W-:Y:S01]  /*4d60*/  FMNMX3 R152, R152, |R130|, |R127|, !PT ;  /* 0x4000008298987276 */ /* 0x000fe2000780047f */
[----:B------:R-:W-:Y:S01]  /*4d70*/  FMUL R126, R131, UR13 ;  /* 0x0000000d837e7c20 */ /* 0x000fe20008400000 */
[----:B------:R-:W-:Y:S01]  /*4d80*/  F2FP.BF16.F32.PACK_AB R72, R72, R150 ;  /* 0x000000964848723e */ /* 0x000fe200000010ff */
[----:B------:R-:W-:Y:S01]  /*4d90*/  @P1 FMUL R127, R127, UR13 ;  /* 0x0000000d7f7f1c20 */ /* 0x000fe20008400000 */
[----:B------:R-:W-:-:S02]  /*4da0*/  FSEL R130, R130, R129, !P1 ;  /* 0x0000008182827208 */ /* 0x000fc40004800000 */
[----:B------:R-:W-:Y:S01]  /*4db0*/  FMNMX3 R129, R152, |R131|, |R128|, !PT ;  /* 0x4000008398817276 */ /* 0x000fe20007800480 */
[----:B------:R-:W-:Y:S01]  /*4dc0*/  FMUL R152, R133, UR13 ;  /* 0x0000000d85987c20 */ /* 0x000fe20008400000 */
        /* <DEDUP_REMOVED lines=52> */
[----:B------:R-:W-:-:S02]  /*5110*/  F2FP.BF16.F32.PACK_AB R74, R76, R74 ;  /* 0x0000004a4c4a723e */ /* 0x000fc400000010ff */
[----:B------:R-:W-:Y:S02]  /*5120*/  FSEL R145, R145, R152, !P1 ;  /* 0x0000009891917208 */ /* 0x000fe40004800000 */
[----:B------:R-:W0:Y:S01]  /*5130*/  LDC.64 R152, c[0x0][0x3c8] ;  /* 0x0000f200ff987b82 */ /* 0x000e220000000a00 */
[----:B------:R-:W-:Y:S01]  /*5140*/  FMNMX3 R129, R126, |R144|, |R91|, !PT ;  /* 0x400000907e817276 */ /* 0x000fe2000780045b */
        /* <DEDUP_REMOVED lines=10> */
[----:B------:R-:W-:Y:S01]  /*51f0*/  @P1 FMUL R93, R93, UR13 ;  /* 0x0000000d5d5d1c20 */ /* 0x000fe20008400000 */
[----:B------:R-:W-:Y:S01]  /*5200*/  FSEL R147, R147, R126, !P1 ;  /* 0x0000007e93937208 */ /* 0x000fe20004800000 */
[----:B------:R-:W-:Y:S01]  /*5210*/  FMUL R126, R149, UR13 ;  /* 0x0000000d957e7c20 */ /* 0x000fe20008400000 */
[----:B------:R-:W-:Y:S01]  /*5220*/  FMNMX3 R120, R120, |R149|, |R94|, !PT ;  /* 0x4000009578787276 */ /* 0x000fe2000780045e */
[----:B------:R-:W-:Y:S01]  /*5230*/  @P1 FMUL R94, R94, UR13 ;  /* 0x0000000d5e5e1c20 */ /* 0x000fe20008400000 */
[----:B------:R-:W-:-:S02]  /*5240*/  F2FP.BF16.F32.PACK_AB R76, R80, R134 ;  /* 0x00000086504c723e */ /* 0x000fc400000010ff */
[----:B------:R-:W-:Y:S01]  /*5250*/  FMNMX3 R120, R120, |R148|, |R95|, !PT ;  /* 0x4000009478787276 */ /* 0x000fe2000780045f */
[----:B------:R-:W-:Y:S01]  /*5260*/  @P1 FMUL R95, R95, UR13 ;  /* 0x0000000d5f5f1c20 */ /* 0x000fe20008400000 */
[----:B------:R-:W-:Y:S02]  /*5270*/  FSEL R149, R149, R126, !P1 ;  /* 0x0000007e95957208 */ /* 0x000fe40004800000 */
[----:B------:R-:W-:Y:S01]  /*5280*/  FSEL R148, R148, R77, !P1 ;  /* 0x0000004d94947208 */ /* 0x000fe20004800000 */
[--C-:B0-----:R-:W-:Y:S01]  /*5290*/  IMAD.WIDE.U32 R150, R125, 0x10, R152.reuse ;  /* 0x000000107d967825 */ /* 0x101fe200078e0098 */
[----:B------:R-:W-:Y:S02]  /*52a0*/  F2FP.BF16.F32.PACK_AB R77, R81, R135 ;  /* 0x00000087514d723e */ /* 0x000fe400000010ff */
[----:B------:R-:W-:Y:S01]  /*52b0*/  F2FP.BF16.F32.PACK_AB R80, R84, R138 ;  /* 0x0000008a5450723e */ /* 0x000fe200000010ff */
[----:B------:R-:W-:Y:S01]  /*52c0*/  IMAD.WIDE.U32 R154, R155, 0x10, R152 ;  /* 0x000000109b9a7825 */ /* 0x000fe200078e0098 */
[----:B------:R0:W-:Y:S01]  /*52d0*/  STG.E.128 desc[UR10][R150.64], R72 ;  /* 0x0000004896007986 */ /* 0x0001e2000c101d0a */
[----:B------:R-:W-:-:S02]  /*52e0*/  F2FP.BF16.F32.PACK_AB R81, R85, R139 ;  /* 0x0000008b5551723e */ /* 0x000fc400000010ff */
[--C-:B------:R-:W-:Y:S01]  /*52f0*/  IMAD.WIDE.U32 R124, R124, 0x10, R152.reuse ;  /* 0x000000107c7c7825 */ /* 0x100fe200078e0098 */
[----:B------:R-:W-:Y:S02]  /*5300*/  F2FP.BF16.F32.PACK_AB R84, R88, R142 ;  /* 0x0000008e5854723e */ /* 0x000fe400000010ff */
[----:B------:R-:W-:Y:S01]  /*5310*/  F2FP.BF16.F32.PACK_AB R85, R89, R143 ;  /* 0x0000008f5955723e */ /* 0x000fe200000010ff */
[--C-:B------:R-:W-:Y:S01]  /*5320*/  IMAD.WIDE.U32 R156, R123, 0x10, R152.reuse ;  /* 0x000000107b9c7825 */ /* 0x100fe200078e0098 */
[----:B------:R-:W-:Y:S02]  /*5330*/  F2FP.BF16.F32.PACK_AB R88, R92, R146 ;  /* 0x000000925c58723e */ /* 0x000fe400000010ff */
[----:B------:R-:W-:Y:S01]  /*5340*/  F2FP.BF16.F32.PACK_AB R89, R93, R147 ;  /* 0x000000935d59723e */ /* 0x000fe200000010ff */
[----:B------:R-:W-:Y:S01]  /*5350*/  IMAD.WIDE.U32 R122, R122, 0x10, R152 ;  /* 0x000000107a7a7825 */ /* 0x000fe200078e0098 */
[----:B0-----:R-:W-:Y:S02]  /*5360*/  F2FP.BF16.F32.PACK_AB R72, R127, R130 ;  /* 0x000000827f48723e */ /* 0x001fe400000010ff */
[----:B------:R-:W-:-:S02]  /*5370*/  F2FP.BF16.F32.PACK_AB R73, R128, R131 ;  /* 0x000000838049723e */ /* 0x000fc400000010ff */
[----:B------:R-:W-:Y:S02]  /*5380*/  F2FP.BF16.F32.PACK_AB R74, R78, R132 ;  /* 0x000000844e4a723e */ /* 0x000fe400000010ff */
        /* <DEDUP_REMOVED lines=12> */
[----:B------:R1:W-:Y:S04]  /*5450*/  STG.E.128 desc[UR10][R156.64], R84 ;  /* 0x000000549c007986 */ /* 0x0003e8000c101d0a */
[----:B------:R1:W-:Y:S02]  /*5460*/  STG.E.128 desc[UR10][R122.64], R88 ;  /* 0x000000587a007986 */ /* 0x0003e4000c101d0a */
.L_x_7963:
        /* <DEDUP_REMOVED lines=8> */
.L_x_7946:
        /* <DEDUP_REMOVED lines=38> */
.L_x_7972:
[----:B------:R-:W-:Y:S02]  /*5750*/  ISETP.NE.AND P0, PT, R0, RZ, PT ;  /* 0x000000ff0000720c */ /* 0x000fe40003f05270 */
[----:B---3--:R-:W-:-:S11]  /*5760*/  FMNMX R5, R3, R4, !PT ;  /* 0x0000000403057209 */ /* 0x008fd60007800000 */
[----:B------:R-:W-:Y:S05]  /*5770*/  @P0 BRA `(.L_x_7966) ;  /* 0x0000000000080947 */ /* 0x000fea0003800000 */
[----:B--2---:R-:W2:Y:S02]  /*5780*/  LDC.64 R2, c[0x0][0x3f8] ;  /* 0x0000fe00ff027b82 */ /* 0x004ea40000000a00 */
[----:B--2---:R3:W-:Y:S02]  /*5790*/  REDG.E.MAX.S32.STRONG.GPU desc[UR10][R2.64], R5 ;  /* 0x000000050200798e */ /* 0x0047e4000d12e30a */
.L_x_7966:
[----:B------:R-:W-:Y:S05]  /*57a0*/  BSYNC B0 ;  /* 0x0000000000007941 */ /* 0x000fea0003800000 */
.L_x_7965:
        /* <DEDUP_REMOVED lines=12> */
[----:B--23--:R-:W-:Y:S05]  /*5870*/  CALL.REL.NOINC `($__internal_101_$__cuda_sm20_rcp_rn_f32_slowpath) ;  /* 0x00000000005c7944 */ /* 0x00cfea0003c00000 */
[----:B------:R-:W-:Y:S05]  /*5880*/  BRA `(.L_x_7969) ;  /* 0x0000000000147947 */ /* 0x000fea0003800000 */
.L_x_7968:
[----:B------:R-:W4:Y:S01]  /*5890*/  MUFU.RCP R158, UR13 ;  /* 0x0000000d009e7d08 */ /* 0x000f220008001000 */
[----:B--23--:R-:W-:-:S05]  /*58a0*/  MOV R3, UR13 ;  /* 0x0000000d00037c02 */ /* 0x00cfca0008000f00 */
[----:B----4-:R-:W-:-:S04]  /*58b0*/  FFMA R0, R158, R3, -1 ;  /* 0xbf8000009e007423 */ /* 0x010fc80000000003 */
[----:B------:R-:W-:-:S04]  /*58c0*/  FADD.FTZ R3, -R0, -RZ ;  /* 0x800000ff00037221 */ /* 0x000fc80000010100 */
[----:B------:R-:W-:-:S07]  /*58d0*/  FFMA R158, R158, R3, R158 ;  /* 0x000000039e9e7223 */ /* 0x000fce000000009e */
.L_x_7969:
[----:B------:R-:W2:Y:S02]  /*58e0*/  LDC.64 R2, c[0x0][0x3f0] ;  /* 0x0000fc00ff027b82 */ /* 0x000ea40000000a00 */
[----:B--2---:R-:W-:Y:S01]  /*58f0*/  STG.E desc[UR10][R2.64], R158 ;  /* 0x0000009e02007986 */ /* 0x004fe2000c10190a */
[----:B------:R-:W-:Y:S05]  /*5900*/  EXIT ;  /* 0x000000000000794d */ /* 0x000fea0003800000 */
.L_x_7967:
[----:B------:R-:W-:Y:S02]  /*5910*/  MOV R6, 0x2 ;  /* 0x0000000200067802 */ /* 0x000fe40000000f00 */
[----:B------:R-:W-:Y:S02]  /*5920*/  MOV R7, 0x1f ;  /* 0x0000001f00077802 */ /* 0x000fe40000000f00 */
[----:B------:R-:W-:-:S07]  /*5930*/  MOV R5, 0xffffffff ;  /* 0xffffffff00057802 */ /* 0x000fce0000000f00 */
[----:B0123--:R-:W-:Y:S05]  /*5940*/  WARPSYNC.COLLECTIVE R5, `(.L_x_7970) ;  /* 0x0000000005087348 */ /* 0x00ffea0003c00000 */
[----:B---3--:R3:W4:Y:S02]  /*5950*/  SHFL.DOWN P0, R4, R2, R6, R7 ;  /* 0x0800000602047389 */ /* 0x0087240000000007 */
[----:B01234-:R-:W-:Y:S05]  /*5960*/  ENDCOLLECTIVE ;  /* 0x000000000000791b */ /* 0x01ffea0003800000 */
.L_x_7970:
[----:B------:R-:W-:Y:S02]  /*5970*/  MOV R6, 0x1 ;  /* 0x0000000100067802 */ /* 0x000fe40000000f00 */
[----:B------:R-:W-:-:S04]  /*5980*/  MOV R3, R4 ;  /* 0x0000000400037202 */ /* 0x000fc80000000f00 */
[----:B------:R-:W-:-:S04]  /*5990*/  FMNMX R3, R3, R2, !PT ;  /* 0x0000000203037209 */ /* 0x000fc80007800000 */
[----:B------:R-:W-:-:S07]  /*59a0*/  MOV R2, R3 ;  /* 0x0000000300027202 */ /* 0x000fce0000000f00 */
[----:B------:R-:W-:Y:S05]  /*59b0*/  WARPSYNC.COLLECTIVE R5, `(.L_x_7971) ;  /* 0x0000000005087348 */ /* 0x000fea0003c00000 */
[----:B------:R0:W1:Y:S02]  /*59c0*/  SHFL.DOWN P0, R4, R2, R6, R7 ;  /* 0x0800000602047389 */ /* 0x0000640000000007 */
[----:B01----:R-:W-:Y:S05]  /*59d0*/  ENDCOLLECTIVE ;  /* 0x000000000000791b */ /* 0x003fea0003800000 */
.L_x_7971:
[----:B------:R-:W-:Y:S05]  /*59e0*/  BRA `(.L_x_7972) ;  /* 0xfffffffc00587947 */ /* 0x000fea000383ffff */
        .weak           $__internal_101_$__cuda_sm20_rcp_rn_f32_slowpath
        .type           $__internal_101_$__cuda_sm20_rcp_rn_f32_slowpath,@function
        .size           $__internal_101_$__cuda_sm20_rcp_rn_f32_slowpath,(.L_x_12969 - $__internal_101_$__cuda_sm20_rcp_rn_f32_slowpath)
$__internal_101_$__cuda_sm20_rcp_rn_f32_slowpath:
        /* <DEDUP_REMOVED lines=15> */
.L_x_7974:
        /* <DEDUP_REMOVED lines=33> */
.L_x_7976:
[----:B------:R0:W1:Y:S02]  /*5cf0*/  MUFU.RCP R158, R72 ;  /* 0x00000048009e7308 */ /* 0x0000640000001000 */
.L_x_7975:
[----:B------:R-:W-:Y:S05]  /*5d00*/  BSYNC B1 ;  /* 0x0000000000017941 */ /* 0x000fea0003800000 */
.L_x_7973:
[----:B------:R-:W-:-:S04]  /*5d10*/  MOV R77, 0x0 ;  /* 0x00000000004d7802 */ /* 0x000fc80000000f00 */
[----:B01----:R-:W-:Y:S05]  /*5d20*/  RET.REL.NODEC R76 `(_ZN18transformer_engine13normalization19ln_fwd_tuned_kernelINS0_13Kernel_traitsI13__nv_bfloat16S3_S3_fjLj12288ELj2ELj1ELj4ELj16ENS0_18Kernel_traits_baseILj12288ES3_S3_S3_fjLj128EEEEEEEvNS0_19ForwardKernelParamsE) ;  /* 0xffffffa04cb47950 */ /* 0x003fea0003c3ffff */
.L_x_7977:
        /* <DEDUP_REMOVED lines=13> */
.L_x_12969:


//--------------------- .text._ZN18transformer_engine13normalization19ln_fwd_tuned_kernelINS0_13Kernel_traitsIff6__halffjLj12288ELj2ELj1ELj4ELj16ENS0_18Kernel_traits_baseILj12288EffS3_fjLj128EEEEEEEvNS0_19ForwardKernelParamsE --------------------------
	.section	.text._ZN18transformer_engine13normalization19ln_fwd_tuned_kernelINS0_13Kernel_traitsIff6__halffjLj12288ELj2ELj1ELj4ELj16ENS0_18Kernel_traits_baseILj12288EffS3_fjLj128EEEEEEEvNS0_19ForwardKernelParamsE,"ax",@progbits
	.align	128
        .global         _ZN18transformer_engine13normalization19ln_fwd_tuned_kernelINS0_13Kernel_traitsIff6__halffjLj12288ELj2ELj1ELj4ELj16ENS0_18Kernel_traits_baseILj12288EffS3_fjLj128EEEEEEEvNS0_19ForwardKernelParamsE
        .type           _ZN18transformer_engine13normalization19ln_fwd_tuned_kernelINS0_13Kernel_traitsIff6__halffjLj12288ELj2ELj1ELj4ELj16ENS0_18Kernel_traits_baseILj12288EffS3_fjLj128EEEEEEEvNS0_19ForwardKernelParamsE,@function
        .size           _ZN18transformer_engine13normalization19ln_fwd_tuned_kernelINS0_13Kernel_traitsIff6__halffjLj12288ELj2ELj1ELj4ELj16ENS0_18Kernel_traits_baseILj12288EffS3_fjLj128EEEEEEEvNS0_19ForwardKernelParamsE,(.L_x_12970 - _ZN18transformer_engine13normalization19ln_fwd_tuned_kernelINS0_13Kernel_traitsIff6__halffjLj12288ELj2ELj1ELj4ELj16ENS0_18Kernel_traits_baseILj12288EffS3_fjLj128EEEEEEEvNS0_19ForwardKernelParamsE)
        .other          _ZN18transformer_engine13normalization19ln_fwd_tuned_kernelINS0_13Kernel_traitsIff6__halffjLj12288ELj2ELj1ELj4ELj16ENS0_18Kernel_traits_baseILj12288EffS3_fjLj128EEEEEEEvNS0_19ForwardKernelParamsE,@"STO_CUDA_ENTRY STV_DEFAULT"
_ZN18transformer_engine13normalization19ln_fwd_tuned_kernelINS0_13Kernel_traitsIff6__halffjLj12288ELj2ELj1ELj4ELj16ENS0_18Kernel_traits_baseILj12288EffS3_fjLj128EEEEEEEvNS0_19ForwardKernelParamsE:
.text._ZN18transformer_engine13normalization19ln_fwd_tuned_kernelINS0_13Kernel_traitsIff6__halffjLj12288ELj2ELj1ELj4ELj16ENS0_18Kernel_traits_baseILj12288EffS3_fjLj128EEEEEEEvNS0_19ForwardKernelParamsE:
        /* <DEDUP_REMOVED lines=107> */
.L_x_7996:
        /* <DEDUP_REMOVED lines=209> */
.L_x_7980:
[----:B------:R-:W-:Y:S05]  /*13c0*/  BSYNC.RECONVERGENT B0 ;  /* 0x0000000000007941 */ /* 0x000fea0003800200 */
.L_x_7979:
        /* <DEDUP_REMOVED lines=13> */
.L_x_7982:
[----:B------:R-:W-:Y:S05]  /*14a0*/  BSYNC.RECONVERGENT B0 ;  /* 0x0000000000007941 */ /* 0x000fea0003800200 */
.L_x_7981:
        /* <DEDUP_REMOVED lines=12> */
[----:B-----5:R-:W-:Y:S05]  /*1570*/  CALL.REL.NOINC `($__internal_102_$__cuda_sm20_rcp_rn_f32_slowpath) ;  /* 0x0000003800a47944 */ /* 0x020fea0003c00000 */
[----:B------:R-:W-:Y:S05]  /*1580*/  BRA `(.L_x_7985) ;  /* 0x0000000000107947 */ /* 0x000fea0003800000 */
.L_x_7984:
[----:B------:R-:W0:Y:S02]  /*1590*/  MUFU.RCP R165, R160 ;  /* 0x000000a000a57308 */ /* 0x000e240000001000 */
[----:B0-----:R-:W-:-:S04]  /*15a0*/  FFMA R0, R160, R165, -1 ;  /* 0xbf800000a0007423 */ /* 0x001fc800000000a5 */
[----:B------:R-:W-:-:S04]  /*15b0*/  FADD.FTZ R0, -R0, -RZ ;  /* 0x800000ff00007221 */ /* 0x000fc80000010100 */
[----:B------:R-:W-:-:S07]  /*15c0*/  FFMA R165, R165, R0, R165 ;  /* 0x00000000a5a57223 */ /* 0x000fce00000000a5 */
.L_x_7985:
[----:B------:R-:W-:Y:S05]  /*15d0*/  BSYNC.RECONVERGENT B0 ;  /* 0x0000000000007941 */ /* 0x000fea0003800200 */
.L_x_7983:
        /* <DEDUP_REMOVED lines=20> */
[----:B-----5:R-:W-:Y:S05]  /*1720*/  CALL.REL.NOINC `($__internal_102_$__cuda_sm20_rcp_rn_f32_slowpath) ;  /* 0x0000003800387944 */ /* 0x020fea0003c00000 */
[----:B------:R-:W-:Y:S05]  /*1730*/  BRA `(.L_x_7988) ;  /* 0x0000000000107947 */ /* 0x000fea0003800000 */
.L_x_7987:
[----:B------:R-:W0:Y:S02]  /*1740*/  MUFU.RCP R165, R6 ;  /* 0x0000000600a57308 */ /* 0x000e240000001000 */
[----:B0-----:R-:W-:-:S04]  /*1750*/  FFMA R0, R6, R165, -1 ;  /* 0xbf80000006007423 */ /* 0x001fc800000000a5 */
[----:B------:R-:W-:-:S04]  /*1760*/  FADD.FTZ R0, -R0, -RZ ;  /* 0x800000ff00007221 */ /* 0x000fc80000010100 */
[----:B------:R-:W-:-:S07]  /*1770*/  FFMA R165, R165, R0, R165 ;  /* 0x00000000a5a57223 */ /* 0x000fce00000000a5 */
.L_x_7988:
[----:B------:R-:W-:Y:S05]  /*1780*/  BSYNC.RECONVERGENT B0 ;  /* 0x0000000000007941 */ /* 0x000fea0003800200 */
.L_x_7986:
        /* <DEDUP_REMOVED lines=62> */
.L_x_7990:
[----:B------:R-:W2:Y:S04]  /*1b70*/  LDG.E.STRONG.GPU R0, desc[UR10][R154.64] ;  /* 0x0000000a9a007981 */ /* 0x000ea8000c1ef900 */
[----:B--2---:R-:W-:Y:S01]  /*1b80*/  CCTL.IVALL ;  /* 0x00000000ff00798f */ /* 0x004fe20002000000 */
[----:B------:R-:W-:Y:S05]  /*1b90*/  YIELD ;  /* 0x0000000000007946 */ /* 0x000fea0003800000 */
[----:B------:R-:W-:-:S13]  /*1ba0*/  ISETP.NE.AND P2, PT, R0, R157, PT ;  /* 0x0000009d0000720c */ /* 0x000fda0003f45270 */
[----:B------:R-:W-:Y:S05]  /*1bb0*/  @P2 BRA `(.L_x_7990) ;  /* 0xfffffffc00ec2947 */ /* 0x000fea000383ffff */
.L_x_7989:
        /* <DEDUP_REMOVED lines=18> */
[----:B012--5:R-:W-:Y:S05]  /*1ce0*/  CALL.REL.NOINC `($__internal_102_$__cuda_sm20_rcp_rn_f32_slowpath) ;  /* 0x0000003000c87944 */ /* 0x027fea0003c00000 */
[----:B------:R-:W-:Y:S05]  /*1cf0*/  BRA `(.L_x_7993) ;  /* 0x0000000000107947 */ /* 0x000fea0003800000 */
.L_x_7992:
[----:B------:R-:W3:Y:S02]  /*1d00*/  MUFU.RCP R165, R6 ;  /* 0x0000000600a57308 */ /* 0x000ee40000001000 */
[----:B---3--:R-:W-:-:S04]  /*1d10*/  FFMA R0, R6, R165, -1 ;  /* 0xbf80000006007423 */ /* 0x008fc800000000a5 */
[----:B------:R-:W-:-:S04]  /*1d20*/  FADD.FTZ R0, -R0, -RZ ;  /* 0x800000ff00007221 */ /* 0x000fc80000010100 */
[----:B------:R-:W-:-:S07]  /*1d30*/  FFMA R165, R165, R0, R165 ;  /* 0x00000000a5a57223 */ /* 0x000fce00000000a5 */
.L_x_7993:
[----:B------:R-:W-:Y:S05]  /*1d40*/  BSYNC.RECONVERGENT B0 ;  /* 0x0000000000007941 */ /* 0x000fea0003800200 */
.L_x_7991:
        /* <DEDUP_REMOVED lines=78> */
[----:B------:R0:W-:Y:S01]  /*2230*/  F2F.F16.F32 R118, R116 ;  /* 0x0000007400767304 */ /* 0x0001e20000200800 */
        /* <DEDUP_REMOVED lines=10> */
[----:B------:R0:W-:Y:S01]  /*22e0*/  F2F.F16.F32 R120, R117 ;  /* 0x0000007500787304 */ /* 0x0001e20000200800 */
        /* <DEDUP_REMOVED lines=9> */
[----:B------:R0:W-:Y:S01]  /*2380*/  F2F.F16.F32 R122, R116 ;  /* 0x00000074007a7304 */ /* 0x0001e20000200800 */
        /* <DEDUP_REMOVED lines=10> */
[----:B------:R0:W-:Y:S01]  /*2430*/  F2F.F16.F32 R124, R117 ;  /* 0x00000075007c7304 */ /* 0x0001e20000200800 */
[----:B------:R-:W-:Y:S01]  /*2440*/  @P1 FMUL R107, R107, UR13 ;  /* 0x0000000d6b6b1c20 */ /* 0x000fe20008400000 */
[----:B------:R-:W-:Y:S01]  /*2450*/  FFMA R116, R29, R116, R77 ;  /* 0x000000741d747223 */ /* 0x000fe2000000004d */
[----:B------:R-:W-:Y:S01]  /*2460*/  FFMA R126, R30, R125, R78 ;  /* 0x0000007d1e7e7223 */ /* 0x000fe2000000004e */
[----:B------:R-:W-:Y:S01]  /*2470*/  @P1 FMUL R6, R6, UR13 ;  /* 0x0000000d06061c20 */ /* 0x000fe20008400000 */
[----:B------:R-:W-:Y:S01]  /*2480*/  FADD R119, R119, -UR8 ;  /* 0x8000000877777e21 */ /* 0x000fe20008000000 */
[----:B------:R-:W-:Y:S01]  /*2490*/  @P1 FMUL R116, R116, UR13 ;  /* 0x0000000d74741c20 */ /* 0x000fe20008400000 */
[----:B------:R-:W-:Y:S01]  /*24a0*/  FADD R139, R139, -UR8 ;  /* 0x800000088b8b7e21 */ /* 0x000fe20008000000 */
[----:B------:R-:W-:Y:S01]  /*24b0*/  F2F.F16.F32 R105, R105 ;  /* 0x0000006900697304 */ /* 0x000fe20000200800 */
[----:B0-----:R-:W-:Y:S01]  /*24c0*/  FMUL R117, R130, UR5 ;  /* 0x0000000582757c20 */ /* 0x001fe20008400000 */
[----:B------:R-:W-:Y:S01]  /*24d0*/  FMUL R130, R131, UR5 ;  /* 0x0000000583827c20 */ /* 0x000fe20008400000 */
[----:B------:R-:W-:Y:S01]  /*24e0*/  @P1 FMUL R106, R106, UR13 ;  /* 0x0000000d6a6a1c20 */ /* 0x000fe20008400000 */
[----:B------:R-:W-:Y:S01]  /*24f0*/  @P1 FMUL R110, R110, UR13 ;  /* 0x0000000d6e6e1c20 */ /* 0x000fe20008400000 */
[----:B------:R-:W-:Y:S01]  /*2500*/  FFMA R117, R34, R117, R82 ;  /* 0x0000007522757223 */ /* 0x000fe20000000052 */
[----:B------:R-:W-:Y:S01]  /*2510*/  FFMA R131, R35, R130, R83 ;  /* 0x0000008223837223 */ /* 0x000fe20000000053 */
[----:B------:R-:W-:Y:S01]  /*2520*/  @P1 FMUL R0, R0, UR13 ;  /* 0x0000000d00001c20 */ /* 0x000fe20008400000 */
[----:B------:R0:W-:Y:S01]  /*2530*/  F2F.F16.F32 R125, R116 ;  /* 0x00000074007d7304 */ /* 0x0001e20000200800 */
[----:B------:R-:W-:Y:S01]  /*2540*/  @P1 FMUL R117, R117, UR13 ;  /* 0x0000000d75751c20 */ /* 0x000fe20008400000 */
[----:B------:R-:W-:Y:S01]  /*2550*/  FMUL R152, R119, UR5 ;  /* 0x0000000577987c20 */ /* 0x000fe20008400000 */
[----:B------:R-:W-:Y:S01]  /*2560*/  FFMA R104, R12, R153, R60 ;  /* 0x000000990c687223 */ /* 0x000fe2000000003c */
[----:B------:R-:W-:Y:S01]  /*2570*/  @P1 FMUL R108, R108, UR13 ;  /* 0x0000000d6c6c1c20 */ /* 0x000fe20008400000 */
[----:B------:R-:W-:Y:S01]  /*2580*/  FADD R123, R123, -UR8 ;  /* 0x800000087b7b7e21 */ /* 0x000fe20008000000 */
[----:B------:R-:W-:Y:S01]  /*2590*/  FADD R141, R141, -UR8 ;  /* 0x800000088d8d7e21 */ /* 0x000fe20008000000 */
[----:B------:R-:W-:Y:S01]  /*25a0*/  FADD R142, R142, -UR8 ;  /* 0x800000088e8e7e21 */ /* 0x000fe20008000000 */
[----:B------:R1:W-:Y:S01]  /*25b0*/  F2F.F16.F32 R130, R117 ;  /* 0x0000007500827304 */ /* 0x0003e20000200800 */
[----:B0-----:R-:W-:Y:S01]  /*25c0*/  FMUL R116, R129, UR5 ;  /* 0x0000000581747c20 */ /* 0x001fe20008400000 */
[----:B------:R-:W-:Y:S01]  /*25d0*/  FFMA R119, R23, R152, R71 ;  /* 0x0000009817777223 */ /* 0x000fe20000000047 */
[----:B------:R-:W-:Y:S01]  /*25e0*/  FADD R132, R132, -UR8 ;  /* 0x8000000884847e21 */ /* 0x000fe20008000000 */
[----:B------:R-:W-:Y:S01]  /*25f0*/  @P1 FMUL R104, R104, UR13 ;  /* 0x0000000d68681c20 */ /* 0x000fe20008400000 */
[----:B------:R-:W-:Y:S01]  /*2600*/  FFMA R116, R33, R116, R81 ;  /* 0x0000007421747223 */ /* 0x000fe20000000051 */
[----:B------:R-:W-:Y:S01]  /*2610*/  @P1 FMUL R111, R111, UR13 ;  /* 0x0000000d6f6f1c20 */ /* 0x000fe20008400000 */
[----:B------:R-:W-:Y:S01]  /*2620*/  FMUL R152, R123, UR5 ;  /* 0x000000057b987c20 */ /* 0x000fe20008400000 */
[----:B------:R-:W0:Y:S01]  /*2630*/  F2F.F16.F32 R107, R107 ;  /* 0x0000006b006b7304 */ /* 0x000e220000200800 */
[----:B------:R-:W-:Y:S01]  /*2640*/  @P1 FMUL R116, R116, UR13 ;  /* 0x0000000d74741c20 */ /* 0x000fe20008400000 */
[----:B-1----:R-:W-:Y:S01]  /*2650*/  FMUL R117, R134, UR5 ;  /* 0x0000000586757c20 */ /* 0x002fe20008400000 */
[----:B------:R-:W-:Y:S01]  /*2660*/  FMUL R134, R135, UR5 ;  /* 0x0000000587867c20 */ /* 0x000fe20008400000 */
[----:B------:R-:W-:Y:S01]  /*2670*/  @P1 FMUL R113, R113, UR13 ;  /* 0x0000000d71711c20 */ /* 0x000fe20008400000 */
[----:B------:R-:W-:Y:S01]  /*2680*/  FADD R127, R127, -UR8 ;  /* 0x800000087f7f7e21 */ /* 0x000fe20008000000 */
[----:B------:R-:W-:Y:S01]  /*2690*/  FFMA R117, R38, R117, R86 ;  /* 0x0000007526757223 */ /* 0x000fe20000000056 */
[----:B------:R-:W-:Y:S01]  /*26a0*/  FFMA R135, R39, R134, R87 ;  /* 0x0000008627877223 */ /* 0x000fe20000000057 */
[----:B------:R1:W-:Y:S01]  /*26b0*/  F2F.F16.F32 R129, R116 ;  /* 0x0000007400817304 */ /* 0x0003e20000200800 */
[----:B------:R-:W-:Y:S01]  /*26c0*/  FFMA R109, R16, R109, R64 ;  /* 0x0000006d106d7223 */ /* 0x000fe20000000040 */
[----:B------:R-:W-:Y:S01]  /*26d0*/  @P1 FMUL R117, R117, UR13 ;  /* 0x0000000d75751c20 */ /* 0x000fe20008400000 */
[----:B------:R-:W-:Y:S01]  /*26e0*/  FFMA R115, R22, R115, R70 ;  /* 0x0000007316737223 */ /* 0x000fe20000000046 */
[----:B------:R-:W-:Y:S01]  /*26f0*/  @P1 FMUL R119, R119, UR13 ;  /* 0x0000000d77771c20 */ /* 0x000fe20008400000 */
[----:B------:R-:W-:Y:S01]  /*2700*/  FMUL R153, R132, UR5 ;  /* 0x0000000584997c20 */ /* 0x000fe20008400000 */
[----:B------:R-:W-:Y:S01]  /*2710*/  FADD R144, R144, -UR8 ;  /* 0x8000000890907e21 */ /* 0x000fe20008000000 */
[----:B------:R-:W-:Y:S01]  /*2720*/  FFMA R123, R27, R152, R75 ;  /* 0x000000981b7b7223 */ /* 0x000fe2000000004b */
[----:B------:R2:W-:Y:S01]  /*2730*/  F2F.F16.F32 R134, R117 ;  /* 0x0000007500867304 */ /* 0x0005e20000200800 */
[----:B-1----:R-:W-:Y:S01]  /*2740*/  FMUL R116, R133, UR5 ;  /* 0x0000000585747c20 */ /* 0x002fe20008400000 */
[----:B------:R-:W-:Y:S01]  /*2750*/  FADD R136, R136, -UR8 ;  /* 0x8000000888887e21 */ /* 0x000fe20008000000 */
[----:B------:R-:W-:Y:S01]  /*2760*/  @P1 FMUL R112, R112, UR13 ;  /* 0x0000000d70701c20 */ /* 0x000fe20008400000 */
[----:B------:R-:W-:Y:S01]  /*2770*/  FMUL R152, R127, UR5 ;  /* 0x000000057f987c20 */ /* 0x000fe20008400000 */
[----:B------:R-:W-:Y:S01]  /*2780*/  FFMA R116, R37, R116, R85 ;  /* 0x0000007425747223 */ /* 0x000fe20000000055 */
[----:B------:R-:W-:Y:S01]  /*2790*/  @P1 FMUL R109, R109, UR13 ;  /* 0x0000000d6d6d1c20 */ /* 0x000fe20008400000 */
[----:B------:R-:W-:Y:S01]  /*27a0*/  @P1 FMUL R115, R115, UR13 ;  /* 0x0000000d73731c20 */ /* 0x000fe20008400000 */
[----:B------:R-:W-:Y:S01]  /*27b0*/  F2F.F16.F32 R6, R6 ;  /* 0x0000000600067304 */ /* 0x000fe20000200800 */
[----:B------:R-:W-:Y:S01]  /*27c0*/  @P1 FMUL R116, R116, UR13 ;  /* 0x0000000d74741c20 */ /* 0x000fe20008400000 */
[----:B--2---:R-:W-:Y:S01]  /*27d0*/  FMUL R117, R138, UR5 ;  /* 0x000000058a757c20 */ /* 0x004fe20008400000 */
[----:B------:R-:W-:Y:S01]  /*27e0*/  FMUL R138, R139, UR5 ;  /* 0x000000058b8a7c20 */ /* 0x000fe20008400000 */
[----:B------:R-:W-:Y:S01]  /*27f0*/  FADD R139, R140, -UR8 ;  /* 0x800000088c8b7e21 */ /* 0x000fe20008000000 */
[----:B------:R-:W-:Y:S01]  /*2800*/  FFMA R132, R36, R153, R84 ;  /* 0x0000009924847223 */ /* 0x000fe20000000054 */
[----:B------:R-:W-:Y:S01]  /*2810*/  FFMA R117, R42, R117, R90 ;  /* 0x000000752a757223 */ /* 0x000fe2000000005a */
[----:B------:R-:W-:Y:S01]  /*2820*/  FFMA R140, R43, R138, R91 ;  /* 0x0000008a2b8c7223 */ /* 0x000fe2000000005b */
[----:B------:R1:W-:Y:S01]  /*2830*/  F2F.F16.F32 R133, R116 ;  /* 0x0000007400857304 */ /* 0x0003e20000200800 */
[----:B0-----:R-:W-:Y:S01]  /*2840*/  SHF.L.U32 R107, R107, 0x10, RZ ;  /* 0x000000106b6b7819 */ /* 0x001fe200000006ff */
[----:B------:R-:W-:Y:S01]  /*2850*/  @P1 FMUL R117, R117, UR13 ;  /* 0x0000000d75751c20 */ /* 0x000fe20008400000 */
[----:B------:R-:W-:Y:S01]  /*2860*/  FFMA R121, R26, R121, R74 ;  /* 0x000000791a797223 */ /* 0x000fe2000000004a */
[----:B------:R-:W-:Y:S01]  /*2870*/  @P1 FMUL R123, R123, UR13 ;  /* 0x0000000d7b7b1c20 */ /* 0x000fe20008400000 */
[----:B------:R-:W-:Y:S01]  /*2880*/  FADD R127, R128, -UR8 ;  /* 0x80000008807f7e21 */ /* 0x000fe20008000000 */
[----:B------:R-:W-:Y:S01]  /*2890*/  FMUL R153, R136, UR5 ;  /* 0x0000000588997c20 */ /* 0x000fe20008400000 */
[----:B------:R-:W-:Y:S01]  /*28a0*/  FADD R146, R146, -UR8 ;  /* 0x8000000892927e21 */ /* 0x000fe20008000000 */
[----:B------:R-:W-:Y:S01]  /*28b0*/  F2F.F16.F32 R106, R106 ;  /* 0x0000006a006a7304 */ /* 0x000fe20000200800 */
[----:B-1----:R-:W-:Y:S01]  /*28c0*/  FMUL R116, R137, UR5 ;  /* 0x0000000589747c20 */ /* 0x002fe20008400000 */
[----:B------:R-:W-:Y:S01]  /*28d0*/  FFMA R128, R31, R152, R79 ;  /* 0x000000981f807223 */ /* 0x000fe2000000004f */
[----:B------:R-:W-:Y:S01]  /*28e0*/  FADD R145, R145, -UR8 ;  /* 0x8000000891917e21 */ /* 0x000fe20008000000 */
[----:B------:R-:W-:Y:S01]  /*28f0*/  @P1 FMUL R121, R121, UR13 ;  /* 0x0000000d79791c20 */ /* 0x000fe20008400000 */
[----:B------:R-:W-:Y:S01]  /*2900*/  FFMA R116, R41, R116, R89 ;  /* 0x0000007429747223 */ /* 0x000fe20000000059 */
[----:B------:R-:W-:Y:S01]  /*2910*/  FFMA R136, R40, R153, R88 ;  /* 0x0000009928887223 */ /* 0x000fe20000000058 */
[----:B------:R-:W-:Y:S01]  /*2920*/  @P1 FMUL R114, R114, UR13 ;  /* 0x0000000d72721c20 */ /* 0x000fe20008400000 */
[----:B------:R-:W0:Y:S01]  /*2930*/  F2F.F16.F32 R110, R110 ;  /* 0x0000006e006e7304 */ /* 0x000e220000200800 */
[----:B------:R-:W-:Y:S01]  /*2940*/  @P1 FMUL R116, R116, UR13 ;  /* 0x0000000d74741c20 */ /* 0x000fe20008400000 */
[----:B------:R-:W-:Y:S01]  /*2950*/  @P1 FMUL R128, R128, UR13 ;  /* 0x0000000d80801c20 */ /* 0x000fe20008400000 */
[----:B------:R-:W-:Y:S01]  /*2960*/  FADD R147, R147, -UR8 ;  /* 0x8000000893937e21 */ /* 0x000fe20008000000 */
[----:B------:R-:W-:Y:S01]  /*2970*/  FMUL R127, R127, UR5 ;  /* 0x000000057f7f7c20 */ /* 0x000fe20008400000 */
[----:B------:R-:W-:Y:S01]  /*2980*/  @P1 FMUL R126, R126, UR13 ;  /* 0x0000000d7e7e1c20 */ /* 0x000fe20008400000 */
[----:B------:R-:W-:Y:S01]  /*2990*/  @P1 FMUL R131, R131, UR13 ;  /* 0x0000000d83831c20 */ /* 0x000fe20008400000 */
[----:B------:R-:W-:Y:S01]  /*29a0*/  FADD R148, R148, -UR8 ;  /* 0x8000000894947e21 */ /* 0x000fe20008000000 */
[----:B------:R-:W1:Y:S01]  /*29b0*/  F2F.F16.F32 R0, R0 ;  /* 0x0000000000007304 */ /* 0x000e620000200800 */
[----:B------:R-:W-:Y:S01]  /*29c0*/  FFMA R127, R32, R127, R80 ;  /* 0x0000007f207f7223 */ /* 0x000fe20000000050 */
[----:B------:R-:W-:Y:S01]  /*29d0*/  FADD R149, R149, -UR8 ;  /* 0x8000000895957e21 */ /* 0x000fe20008000000 */
[----:B------:R-:W-:Y:S01]  /*29e0*/  FADD R143, R143, -UR8 ;  /* 0x800000088f8f7e21 */ /* 0x000fe20008000000 */
[----:B------:R-:W-:Y:S01]  /*29f0*/  @P1 FMUL R135, R135, UR13 ;  /* 0x0000000d87871c20 */ /* 0x000fe20008400000 */
[----:B------:R-:W-:Y:S01]  /*2a00*/  @P1 FMUL R127, R127, UR13 ;  /* 0x0000000d7f7f1c20 */ /* 0x000fe20008400000 */
[----:B------:R-:W-:Y:S01]  /*2a10*/  FADD R151, R151, -UR8 ;  /* 0x8000000897977e21 */ /* 0x000fe20008000000 */
[----:B0-----:R-:W-:Y:S01]  /*2a20*/  SHF.L.U32 R153, R110, 0x10, RZ ;  /* 0x000000106e997819 */ /* 0x001fe200000006ff */
[----:B------:R0:W-:Y:S01]  /*2a30*/  F2F.F16.F32 R137, R116 ;  /* 0x0000007400897304 */ /* 0x0001e20000200800 */
[----:B------:R-:W-:Y:S01]  /*2a40*/  FMUL R152, R143, UR5 ;  /* 0x000000058f987c20 */ /* 0x000fe20008400000 */
[----:B------:R-:W-:Y:S01]  /*2a50*/  @P1 FMUL R140, R140, UR13 ;  /* 0x0000000d8c8c1c20 */ /* 0x000fe20008400000 */
[----:B------:R-:W-:Y:S01]  /*2a60*/  FADD R150, R150, -UR8 ;  /* 0x8000000896967e21 */ /* 0x000fe20008000000 */
[----:B------:R-:W-:Y:S01]  /*2a70*/  @P1 FMUL R132, R132, UR13 ;  /* 0x0000000d84841c20 */ /* 0x000fe20008400000 */
[----:B------:R-:W-:Y:S01]  /*2a80*/  FFMA R152, R47, R152, R95 ;  /* 0x000000982f987223 */ /* 0x000fe2000000005f */
[----:B------:R-:W-:Y:S01]  /*2a90*/  @P1 FMUL R136, R136, UR13 ;  /* 0x0000000d88881c20 */ /* 0x000fe20008400000 */
[----:B------:R-:W-:Y:S01]  /*2aa0*/  FMUL R139, R139, UR5 ;  /* 0x000000058b8b7c20 */ /* 0x000fe20008400000 */
[----:B------:R2:W-:Y:S01]  /*2ab0*/  F2F.F16.F32 R138, R117 ;  /* 0x00000075008a7304 */ /* 0x0005e20000200800 */
[----:B0-----:R-:W-:Y:S01]  /*2ac0*/  FMUL R116, R141, UR5 ;  /* 0x000000058d747c20 */ /* 0x001fe20008400000 */
[----:B------:R-:W-:Y:S01]  /*2ad0*/  @P1 FMUL R152, R152, UR13 ;  /* 0x0000000d98981c20 */ /* 0x000fe20008400000 */
[----:B------:R-:W-:-:S02]  /*2ae0*/  FFMA R139, R44, R139, R92 ;  /* 0x0000008b2c8b7223 */ /* 0x000fc4000000005c */
[----:B------:R-:W-:Y:S02]  /*2af0*/  FFMA R141, R45, R116, R93 ;  /* 0x000000742d8d7223 */ /* 0x000fe4000000005d */
[----:B------:R-:W-:Y:S01]  /*2b00*/  @P1 FMUL R139, R139, UR13 ;  /* 0x0000000d8b8b1c20 */ /* 0x000fe20008400000 */
[----:B------:R-:W0:Y:S01]  /*2b10*/  F2F.F16.F32 R108, R108 ;  /* 0x0000006c006c7304 */ /* 0x000e220000200800 */
[----:B--2---:R-:W-:Y:S01]  /*2b20*/  FMUL R117, R142, UR5 ;  /* 0x000000058e757c20 */ /* 0x004fe20008400000 */
[----:B------:R-:W-:-:S03]  /*2b30*/  @P1 FMUL R141, R141, UR13 ;  /* 0x0000000d8d8d1c20 */ /* 0x000fc60008400000 */
[----:B------:R-:W-:Y:S01]  /*2b40*/  FFMA R142, R46, R117, R94 ;  /* 0x000000752e8e7223 */ /* 0x000fe2000000005e */
[----:B------:R-:W-:-:S04]  /*2b50*/  IMAD.WIDE.U32 R116, R105, 0x10000, RZ ;  /* 0x0001000069747825 */ /* 0x000fc800078e00ff */
[----:B------:R-:W-:Y:S01]  /*2b60*/  FMUL R105, R144, UR5 ;  /* 0x0000000590697c20 */ /* 0x000fe20008400000 */
[----:B------:R-:W2:Y:S01]  /*2b70*/  F2F.F16.F32 R104, R104 ;  /* 0x0000006800687304 */ /* 0x000ea20000200800 */
[----:B------:R-:W-:Y:S01]  /*2b80*/  @P1 FMUL R142, R142, UR13 ;  /* 0x0000000d8e8e1c20 */ /* 0x000fe20008400000 */
[----:B------:R-:W-:Y:S01]  /*2b90*/  LOP3.LUT R117, R107, R117, R6, 0xfe, !PT ;  /* 0x000000756b757212 */ /* 0x000fe200078efe06 */
[----:B------:R-:W-:Y:S01]  /*2ba0*/  FFMA R144, R48, R105, R96 ;  /* 0x0000006930907223 */ /* 0x000fe20000000060 */
[----:B------:R-:W-:Y:S01]  /*2bb0*/  FMUL R105, R146, UR5 ;  /* 0x0000000592697c20 */ /* 0x000fe20008400000 */
[----:B------:R-:W-:Y:S01]  /*2bc0*/  IMAD.WIDE.U32 R106, R106, 0x10000, RZ ;  /* 0x000100006a6a7825 */ /* 0x000fe200078e00ff */
[----:B-1----:R-:W-:Y:S02]  /*2bd0*/  LOP3.LUT R116, R116, R0, RZ, 0xfc, !PT ;  /* 0x0000000074747212 */ /* 0x002fe400078efcff */
[----:B------:R-:W1:Y:S01]  /*2be0*/  F2F.F16.F32 R111, R111 ;  /* 0x0000006f006f7304 */ /* 0x000e620000200800 */
[----:B------:R-:W-:Y:S01]  /*2bf0*/  FMUL R0, R145, UR5 ;  /* 0x0000000591007c20 */ /* 0x000fe20008400000 */
[----:B------:R-:W-:Y:S01]  /*2c00*/  FFMA R145, R50, R105, R98 ;  /* 0x0000006932917223 */ /* 0x000fe20000000062 */
[----:B0-----:R-:W-:Y:S01]  /*2c10*/  LOP3.LUT R105, R153, R107, R108, 0xfe, !PT ;  /* 0x0000006b99697212 */ /* 0x001fe200078efe6c */
[----:B------:R-:W-:Y:S01]  /*2c20*/  FMUL R108, R147, UR5 ;  /* 0x00000005936c7c20 */ /* 0x000fe20008400000 */
[----:B------:R-:W-:Y:S01]  /*2c30*/  FFMA R143, R49, R0, R97 ;  /* 0x00000000318f7223 */ /* 0x000fe20000000061 */
[----:B------:R-:W-:Y:S01]  /*2c40*/  @P1 FMUL R144, R144, UR13 ;  /* 0x0000000d90901c20 */ /* 0x000fe20008400000 */
[----:B--2---:R-:W-:Y:S01]  /*2c50*/  LOP3.LUT R104, R106, R104, RZ, 0xfc, !PT ;  /* 0x000000686a687212 */ /* 0x004fe200078efcff */
[----:B------:R-:W0:Y:S01]  /*2c60*/  F2F.F16.F32 R113, R113 ;  /* 0x0000007100717304 */ /* 0x000e220000200800 */
[----:B------:R-:W-:Y:S01]  /*2c70*/  FFMA R146, R51, R108, R99 ;  /* 0x0000006c33927223 */ /* 0x000fe20000000063 */
[----:B------:R-:W-:-:S04]  /*2c80*/  IMAD.WIDE.U32 R106, R118, 0x10000, RZ ;  /* 0x00010000766a7825 */ /* 0x000fc800078e00ff */
[----:B------:R-:W-:Y:S01]  /*2c90*/  @P1 FMUL R143, R143, UR13 ;  /* 0x0000000d8f8f1c20 */ /* 0x000fe20008400000 */
[----:B------:R-:W-:Y:S01]  /*2ca0*/  @P1 FMUL R145, R145, UR13 ;  /* 0x0000000d91911c20 */ /* 0x000fe20008400000 */
[----:B------:R-:W-:Y:S01]  /*2cb0*/  @P1 FMUL R146, R146, UR13 ;  /* 0x0000000d92921c20 */ /* 0x000fe20008400000 */
[----:B------:R-:W-:Y:S01]  /*2cc0*/  IADD3 R147, PT, PT, R2, 0xb00, RZ ;  /* 0x00000b0002937810 */ /* 0x000fe20007ffe0ff */
[----:B-1----:R-:W-:Y:S01]  /*2cd0*/  IMAD.WIDE.U32 R110, R111, 0x10000, RZ ;  /* 0x000100006f6e7825 */ /* 0x002fe200078e00ff */
[----:B------:R-:W1:Y:S01]  /*2ce0*/  F2F.F16.F32 R119, R119 ;  /* 0x0000007700777304 */ /* 0x000e620000200800 */
[----:B0-----:R-:W-:-:S07]  /*2cf0*/  SHF.L.U32 R113, R113, 0x10, RZ ;  /* 0x0000001071717819 */ /* 0x001fce00000006ff */
[----:B------:R-:W0:Y:S01]  /*2d00*/  F2F.F16.F32 R112, R112 ;  /* 0x0000007000707304 */ /* 0x000e220000200800 */
[----:B-1----:R-:W-:-:S07]  /*2d10*/  SHF.L.U32 R108, R119, 0x10, RZ ;  /* 0x00000010776c7819 */ /* 0x002fce00000006ff */
[----:B------:R-:W1:Y:S01]  /*2d20*/  F2F.F16.F32 R109, R109 ;  /* 0x0000006d006d7304 */ /* 0x000e620000200800 */
[----:B0-----:R-:W-:-:S07]  /*2d30*/  LOP3.LUT R113, R113, R111, R112, 0xfe, !PT ;  /* 0x0000006f71717212 */ /* 0x001fce00078efe70 */
[----:B------:R-:W0:Y:S01]  /*2d40*/  F2F.F16.F32 R115, R115 ;  /* 0x0000007300737304 */ /* 0x000e220000200800 */
[----:B------:R-:W-:-:S04]  /*2d50*/  FMUL R111, R148, UR5 ;  /* 0x00000005946f7c20 */ /* 0x000fc80008400000 */
[----:B------:R-:W-:Y:S01]  /*2d60*/  FFMA R119, R52, R111, R100 ;  /* 0x0000006f34777223 */ /* 0x000fe20000000064 */
[----:B-1----:R-:W-:Y:S02]  /*2d70*/  LOP3.LUT R112, R110, R109, RZ, 0xfc, !PT ;  /* 0x0000006d6e707212 */ /* 0x002fe400078efcff */
[----:B------:R-:W1:Y:S01]  /*2d80*/  F2F.F16.F32 R123, R123 ;  /* 0x0000007b007b7304 */ /* 0x000e620000200800 */
[----:B------:R-:W-:Y:S01]  /*2d90*/  FMUL R110, R149, UR5 ;  /* 0x00000005956e7c20 */ /* 0x000fe20008400000 */
[----:B------:R-:W-:Y:S01]  /*2da0*/  @P1 FMUL R119, R119, UR13 ;  /* 0x0000000d77771c20 */ /* 0x000fe20008400000 */
[----:B0-----:R-:W-:-:S05]  /*2db0*/  LOP3.LUT R107, R108, R107, R115, 0xfe, !PT ;  /* 0x0000006b6c6b7212 */ /* 0x001fca00078efe73 */
[----:B------:R-:W0:Y:S01]  /*2dc0*/  F2F.F16.F32 R121, R121 ;  /* 0x0000007900797304 */ /* 0x000e220000200800 */
[----:B------:R-:W-:-:S04]  /*2dd0*/  IMAD.WIDE.U32 R108, R122, 0x10000, RZ ;  /* 0x000100007a6c7825 */ /* 0x000fc800078e00ff */
[----:B------:R-:W-:Y:S01]  /*2de0*/  FFMA R122, R53, R110, R101 ;  /* 0x0000006e357a7223 */ /* 0x000fe20000000065 */
[----:B------:R-:W-:Y:S01]  /*2df0*/  FMUL R115, R150, UR5 ;  /* 0x0000000596737c20 */ /* 0x000fe20008400000 */
[----:B------:R-:W-:Y:S01]  /*2e00*/  IMAD.WIDE.U32 R110, R125, 0x10000, RZ ;  /* 0x000100007d6e7825 */ /* 0x000fe200078e00ff */
[----:B------:R-:W-:-:S03]  /*2e10*/  LOP3.LUT R108, R108, R120, RZ, 0xfc, !PT ;  /* 0x000000786c6c7212 */ /* 0x000fc600078efcff */
[----:B------:R-:W-:Y:S01]  /*2e20*/  @P1 FMUL R122, R122, UR13 ;  /* 0x0000000d7a7a1c20 */ /* 0x000fe20008400000 */
[----:B------:R-:W2:Y:S01]  /*2e30*/  F2F.F16.F32 R114, R114 ;  /* 0x0000007200727304 */ /* 0x000ea20000200800 */
[----:B-1----:R-:W-:Y:S02]  /*2e40*/  SHF.L.U32 R123, R123, 0x10, RZ ;  /* 0x000000107b7b7819 */ /* 0x002fe400000006ff */
[----:B------:R-:W-:Y:S02]  /*2e50*/  LOP3.LUT R110, R110, R124, RZ, 0xfc, !PT ;  /* 0x0000007c6e6e7212 */ /* 0x000fe400078efcff */
[----:B0-----:R-:W-:-:S03]  /*2e60*/  LOP3.LUT R109, R123, R109, R121, 0xfe, !PT ;  /* 0x0000006d7b6d7212 */ /* 0x001fc600078efe79 */
[----:B------:R-:W0:Y:S01]  /*2e70*/  F2F.F16.F32 R128, R128 ;  /* 0x0000008000807304 */ /* 0x000e220000200800 */
[----:B--2---:R-:W-:-:S07]  /*2e80*/  LOP3.LUT R106, R106, R114, RZ, 0xfc, !PT ;  /* 0x000000726a6a7212 */ /* 0x004fce00078efcff */
[----:B------:R-:W1:Y:S01]  /*2e90*/  F2F.F16.F32 R126, R126 ;  /* 0x0000007e007e7304 */ /* 0x000e620000200800 */
[----:B------:R-:W-:-:S04]  /*2ea0*/  FMUL R114, R151, UR5 ;  /* 0x0000000597727c20 */ /* 0x000fc80008400000 */
[----:B------:R-:W-:Y:S01]  /*2eb0*/  FFMA R123, R55, R114, R103 ;  /* 0x00000072377b7223 */ /* 0x000fe20000000067 */
[----:B0-----:R-:W-:Y:S02]  /*2ec0*/  SHF.L.U32 R121, R128, 0x10, RZ ;  /* 0x0000001080797819 */ /* 0x001fe400000006ff */
[----:B------:R-:W0:Y:S01]  /*2ed0*/  F2F.F16.F32 R131, R131 ;  /* 0x0000008300837304 */ /* 0x000e220000200800 */
[----:B------:R-:W-:Y:S01]  /*2ee0*/  @P1 FMUL R123, R123, UR13 ;  /* 0x0000000d7b7b1c20 */ /* 0x000fe20008400000 */
[----:B------:R-:W-:Y:S01]  /*2ef0*/  FFMA R128, R54, R115, R102 ;  /* 0x0000007336807223 */ /* 0x000fe20000000066 */
[----:B------:R-:W-:-:S04]  /*2f00*/  IMAD.WIDE.U32 R114, R133, 0x10000, RZ ;  /* 0x0001000085727825 */ /* 0x000fc800078e00ff */
[----:B------:R-:W-:Y:S01]  /*2f10*/  @P1 FMUL R128, R128, UR13 ;  /* 0x0000000d80801c20 */ /* 0x000fe20008400000 */
[----:B-1----:R-:W-:Y:S01]  /*2f20*/  LOP3.LUT R111, R121, R111, R126, 0xfe, !PT ;  /* 0x0000006f796f7212 */ /* 0x002fe200078efe7e */
[----:B------:R-:W1:Y:S01]  /*2f30*/  F2F.F16.F32 R127, R127 ;  /* 0x0000007f007f7304 */ /* 0x000e620000200800 */
[----:B------:R-:W-:Y:S01]  /*2f40*/  IMAD.WIDE.U32 R120, R129, 0x10000, RZ ;  /* 0x0001000081787825 */ /* 0x000fe200078e00ff */
[----:B0-----:R-:W-:-:S06]  /*2f50*/  SHF.L.U32 R131, R131, 0x10, RZ ;  /* 0x0000001083837819 */ /* 0x001fcc00000006ff */
[----:B------:R-:W0:Y:S01]  /*2f60*/  F2F.F16.F32 R135, R135 ;  /* 0x0000008700877304 */ /* 0x000e220000200800 */
[----:B------:R-:W-:Y:S02]  /*2f70*/  LOP3.LUT R131, R131, R121, R130, 0xfe, !PT ;  /* 0x0000007983837212 */ /* 0x000fe400078efe82 */
[----:B-1----:R-:W-:-:S05]  /*2f80*/  LOP3.LUT R130, R120, R127, RZ, 0xfc, !PT ;  /* 0x0000007f78827212 */ /* 0x002fca00078efcff */
[----:B------:R-:W1:Y:S01]  /*2f90*/  F2F.F16.F32 R140, R140 ;  /* 0x0000008c008c7304 */ /* 0x000e620000200800 */
[----:B------:R-:W2:Y:S01]  /*2fa0*/  LDC.64 R120, c[0x0][0x3c8] ;  /* 0x0000f200ff787b82 */ /* 0x000ea20000000a00 */
[----:B------:R-:W-:Y:S01]  /*2fb0*/  IMAD.WIDE.U32 R126, R137, 0x10000, RZ ;  /* 0x00010000897e7825 */ /* 0x000fe200078e00ff */
[----:B------:R-:W-:Y:S02]  /*2fc0*/  IADD3 R137, PT, PT, R2, 0x700, RZ ;  /* 0x0000070002897810 */ /* 0x000fe40007ffe0ff */
[----:B0-----:R-:W-:-:S03]  /*2fd0*/  SHF.L.U32 R135, R135, 0x10, RZ ;  /* 0x0000001087877819 */ /* 0x001fc600000006ff */
[----:B------:R-:W0:Y:S01]  /*2fe0*/  F2F.F16.F32 R141, R141 ;  /* 0x0000008d008d7304 */ /* 0x000e220000200800 */
[----:B------:R-:W-:Y:S02]  /*2ff0*/  LOP3.LUT R135, R135, R115, R134, 0xfe, !PT ;  /* 0x0000007387877212 */ /* 0x000fe400078efe86 */
[----:B-1----:R-:W-:-:S05]  /*3000*/  SHF.L.U32 R115, R140, 0x10, RZ ;  /* 0x000000108c737819 */ /* 0x002fca00000006ff */
[----:B------:R-:W-:Y:S01]  /*3010*/  F2F.F16.F32 R6, R152 ;  /* 0x0000009800067304 */ /* 0x000fe20000200800 */
[----:B------:R-:W-:Y:S01]  /*3020*/  LOP3.LUT R115, R115, R127, R138, 0xfe, !PT ;  /* 0x0000007f73737212 */ /* 0x000fe200078efe8a */
[----:B0-----:R-:W-:-:S06]  /*3030*/  IMAD.WIDE.U32 R124, R141, 0x10000, RZ ;  /* 0x000100008d7c7825 */ /* 0x001fcc00078e00ff */
[----:B------:R-:W0:Y:S01]  /*3040*/  F2F.F16.F32 R132, R132 ;  /* 0x0000008400847304 */ /* 0x000e220000200800 */
[----:B------:R-:W-:-:S05]  /*3050*/  IADD3 R141, PT, PT, R2, 0x900, RZ ;  /* 0x00000900028d7810 */ /* 0x000fca0007ffe0ff */
[----:B--2---:R-:W-:Y:S02]  /*3060*/  IMAD.WIDE.U32 R140, R141, 0x8, R120 ;  /* 0x000000088d8c7825 */ /* 0x004fe400078e0078 */
[----:B------:R-:W1:Y:S01]  /*3070*/  F2F.F16.F32 R136, R136 ;  /* 0x0000008800887304 */ /* 0x000e620000200800 */
[----:B0-----:R-:W-:-:S07]  /*3080*/  LOP3.LUT R134, R114, R132, RZ, 0xfc, !PT ;  /* 0x0000008472867212 */ /* 0x001fce00078efcff */
[----:B------:R-:W-:Y:S01]  /*3090*/  F2F.F16.F32 R142, R142 ;  /* 0x0000008e008e7304 */ /* 0x000fe20000200800 */
[----:B-1----:R-:W-:-:S07]  /*30a0*/  LOP3.LUT R114, R126, R136, RZ, 0xfc, !PT ;  /* 0x000000887e727212 */ /* 0x002fce00078efcff */
[----:B------:R-:W-:Y:S01]  /*30b0*/  F2F.F16.F32 R0, R144 ;  /* 0x0000009000007304 */ /* 0x000fe20000200800 */
[----:B------:R-:W-:-:S07]  /*30c0*/  IMAD.WIDE.U32 R136, R137, 0x8, R120 ;  /* 0x0000000889887825 */ /* 0x000fce00078e0078 */
[----:B------:R-:W0:Y:S08]  /*30d0*/  F2F.F16.F32 R143, R143 ;  /* 0x0000008f008f7304 */ /* 0x000e300000200800 */
[----:B------:R-:W-:Y:S01]  /*30e0*/  F2F.F16.F32 R144, R145 ;  /* 0x0000009100907304 */ /* 0x000fe20000200800 */
[----:B0-----:R-:W-:-:S07]  /*30f0*/  IMAD.WIDE.U32 R126, R143, 0x10000, RZ ;  /* 0x000100008f7e7825 */ /* 0x001fce00078e00ff */
[----:B------:R-:W0:Y:S01]  /*3100*/  F2F.F16.F32 R118, R146 ;  /* 0x0000009200767304 */ /* 0x000e220000200800 */
[----:B------:R-:W-:-:S07]  /*3110*/  IADD3 R143, PT, PT, R2, 0xa00, RZ ;  /* 0x00000a00028f7810 */ /* 0x000fce0007ffe0ff */
[----:B------:R-:W-:Y:S08]  /*3120*/  F2F.F16.F32 R122, R122 ;  /* 0x0000007a007a7304 */ /* 0x000ff00000200800 */
[----:B------:R1:W2:Y:S08]  /*3130*/  F2F.F16.F32 R145, R123 ;  /* 0x0000007b00917304 */ /* 0x0002b00000200800 */
[----:B------:R3:W4:Y:S01]  /*3140*/  F2F.F16.F32 R133, R128 ;  /* 0x0000008000857304 */ /* 0x0007220000200800 */
[----:B-1----:R-:W-:-:S04]  /*3150*/  SHF.L.U32 R123, R6, 0x10, RZ ;  /* 0x00000010067b7819 */ /* 0x002fc800000006ff */
[----:B------:R-:W-:Y:S01]  /*3160*/  LOP3.LUT R123, R123, R125, R142, 0xfe, !PT ;  /* 0x0000007d7b7b7212 */ /* 0x000fe200078efe8e */
[----:B------:R-:W-:Y:S01]  /*3170*/  IMAD.WIDE.U32 R142, R143, 0x8, R120 ;  /* 0x000000088f8e7825 */ /* 0x000fe200078e0078 */
[----:B0-----:R-:W-:Y:S01]  /*3180*/  SHF.L.U32 R125, R118, 0x10, RZ ;  /* 0x00000010767d7819 */ /* 0x001fe200000006ff */
[----:B------:R-:W0:Y:S01]  /*3190*/  F2F.F16.F32 R139, R139 ;  /* 0x0000008b008b7304 */ /* 0x000e220000200800 */
[----:B--2---:R-:W-:Y:S01]  /*31a0*/  SHF.L.U32 R6, R145, 0x10, RZ ;  /* 0x0000001091067819 */ /* 0x004fe200000006ff */
[----:B---3--:R-:W-:Y:S01]  /*31b0*/  IMAD.WIDE.U32 R128, R122, 0x10000, RZ ;  /* 0x000100007a807825 */ /* 0x008fe200078e00ff */
[----:B------:R-:W-:Y:S02]  /*31c0*/  LOP3.LUT R145, R125, R127, R144, 0xfe, !PT ;  /* 0x0000007f7d917212 */ /* 0x000fe400078efe90 */
[----:B------:R-:W-:Y:S02]  /*31d0*/  IADD3 R127, PT, PT, R2, 0x400, RZ ;  /* 0x00000400027f7810 */ /* 0x000fe40007ffe0ff */
[----:B----4-:R-:W-:Y:S01]  /*31e0*/  LOP3.LUT R125, R6, R129, R133, 0xfe, !PT ;  /* 0x00000081067d7212 */ /* 0x010fe200078efe85 */
[----:B------:R-:W1:Y:S01]  /*31f0*/  F2F.F16.F32 R119, R119 ;  /* 0x0000007700777304 */ /* 0x000e620000200800 */
        /* <DEDUP_REMOVED lines=25> */
.L_x_7994:
        /* <DEDUP_REMOVED lines=28> */
[----:B------:R-:W-:Y:S01]  /*3550*/  F2F.F16.F32 R5, R5 ;  /* 0x0000000500057304 */ /* 0x000fe20000200800 */
[----:B------:R-:W-:Y:S01]  /*3560*/  FFMA R108, R12, R107, R60 ;  /* 0x0000006b0c6c7223 */ /* 0x000fe2000000003c */
[----:B------:R-:W-:Y:S01]  /*3570*/  FMUL R107, R110, UR5 ;  /* 0x000000056e6b7c20 */ /* 0x000fe20008400000 */
[----:B------:R-:W-:Y:S01]  /*3580*/  @P1 FMUL R104, R104, UR13 ;  /* 0x0000000d68681c20 */ /* 0x000fe20008400000 */
[----:B------:R-:W-:Y:S01]  /*3590*/  @P1 FMUL R152, R152, UR13 ;  /* 0x0000000d98981c20 */ /* 0x000fe20008400000 */
[----:B------:R-:W-:Y:S01]  /*35a0*/  FADD R116, R116, -UR8 ;  /* 0x8000000874747e21 */ /* 0x000fe20008000000 */
[----:B------:R-:W-:Y:S01]  /*35b0*/  FFMA R107, R14, R107, R62 ;  /* 0x0000006b0e6b7223 */ /* 0x000fe2000000003e */
[----:B------:R-:W-:Y:S01]  /*35c0*/  FADD R115, R115, -UR8 ;  /* 0x8000000873737e21 */ /* 0x000fe20008000000 */
[----:B------:R-:W-:Y:S01]  /*35d0*/  F2F.F16.F32 R153, R106 ;  /* 0x0000006a00997304 */ /* 0x000fe20000200800 */
[----:B------:R-:W-:Y:S01]  /*35e0*/  FADD R154, R117, -UR8 ;  /* 0x80000008759a7e21 */ /* 0x000fe20008000000 */
[----:B------:R-:W-:Y:S01]  /*35f0*/  FMUL R110, R107, UR13 ;  /* 0x0000000d6b6e7c20 */ /* 0x000fe20008400000 */
[----:B------:R-:W-:Y:S01]  /*3600*/  FADD R122, R122, -UR8 ;  /* 0x800000087a7a7e21 */ /* 0x000fe20008000000 */
[----:B------:R-:W-:Y:S01]  /*3610*/  FADD R120, R120, -UR8 ;  /* 0x8000000878787e21 */ /* 0x000fe20008000000 */
[----:B------:R-:W-:Y:S01]  /*3620*/  FMUL R154, R154, UR5 ;  /* 0x000000059a9a7c20 */ /* 0x000fe20008400000 */
[----:B------:R-:W-:Y:S01]  /*3630*/  FADD R119, R119, -UR8 ;  /* 0x8000000877777e21 */ /* 0x000fe20008000000 */
[----:B------:R-:W-:Y:S01]  /*3640*/  FSEL R110, R107, R110, !P1 ;  /* 0x0000006e6b6e7208 */ /* 0x000fe20004800000 */
[----:B------:R-:W0:Y:S01]  /*3650*/  F2F.F16.F32 R104, R104 ;  /* 0x0000006800687304 */ /* 0x000e220000200800 */
[----:B------:R-:W-:Y:S01]  /*3660*/  FADD R126, R126, -UR8 ;  /* 0x800000087e7e7e21 */ /* 0x000fe20008000000 */
[----:B------:R-:W-:Y:S01]  /*3670*/  FADD R124, R124, -UR8 ;  /* 0x800000087c7c7e21 */ /* 0x000fe20008000000 */
[----:B------:R-:W-:Y:S01]  /*3680*/  FADD R132, R132, -UR8 ;  /* 0x8000000884847e21 */ /* 0x000fe20008000000 */
[----:B------:R-:W-:Y:S01]  /*3690*/  FADD R121, R121, -UR8 ;  /* 0x8000000879797e21 */ /* 0x000fe20008000000 */
[----:B------:R-:W-:Y:S01]  /*36a0*/  FADD R123, R123, -UR8 ;  /* 0x800000087b7b7e21 */ /* 0x000fe20008000000 */
[----:B------:R-:W-:Y:S01]  /*36b0*/  FADD R134, R134, -UR8 ;  /* 0x8000000886867e21 */ /* 0x000fe20008000000 */
[----:B------:R-:W-:Y:S01]  /*36c0*/  FMUL R157, R132, UR5 ;  /* 0x00000005849d7c20 */ /* 0x000fe20008400000 */
[----:B------:R-:W1:Y:S01]  /*36d0*/  F2F.F16.F32 R152, R152 ;  /* 0x0000009800987304 */ /* 0x000e620000200800 */
        /* <DEDUP_REMOVED lines=23> */
[----:B------:R-:W-:Y:S01]  /*3850*/  F2F.F16.F32 R106, R106 ;  /* 0x0000006a006a7304 */ /* 0x000fe20000200800 */
        /* <DEDUP_REMOVED lines=13> */
[----:B------:R-:W-:Y:S01]  /*3930*/  F2F.F16.F32 R0, R110 ;  /* 0x0000006e00007304 */ /* 0x000fe20000200800 */
        /* <DEDUP_REMOVED lines=8> */
[----:B------:R0:W1:Y:S01]  /*39c0*/  F2F.F16.F32 R110, R153 ;  /* 0x00000099006e7304 */ /* 0x0000620000200800 */
[----:B------:R-:W-:Y:S01]  /*39d0*/  FMUL R116, R107, UR13 ;  /* 0x0000000d6b747c20 */ /* 0x000fe20008400000 */
[----:B------:R-:W-:Y:S01]  /*39e0*/  FADD R148, R148, -UR8 ;  /* 0x8000000894947e21 */ /* 0x000fe20008000000 */
[----:B------:R-:W-:Y:S01]  /*39f0*/  FFMA R144, R33, R144, R81 ;  /* 0x0000009021907223 */ /* 0x000fe20000000051 */
[----:B------:R-:W-:Y:S01]  /*3a00*/  FMNMX3 R114, R111, |R6|, |R113|, !PT ;  /* 0x400000066f727276 */ /* 0x000fe20007800471 */
[----:B------:R-:W-:Y:S01]  /*3a10*/  FMUL R6, R115, UR5 ;  /* 0x0000000573067c20 */ /* 0x000fe20008400000 */
[----:B------:R-:W-:Y:S01]  /*3a20*/  FSEL R117, R107, R116, !P1 ;  /* 0x000000746b757208 */ /* 0x000fe20004800000 */
[----:B------:R-:W-:Y:S01]  /*3a30*/  FFMA R116, R21, R154, R69 ;  /* 0x0000009a15747223 */ /* 0x000fe20000000045 */
[----:B------:R-:W2:Y:S01]  /*3a40*/  F2F.F16.F32 R112, R112 ;  /* 0x0000007000707304 */ /* 0x000ea20000200800 */
        /* <DEDUP_REMOVED lines=8> */
[----:B------:R0:W1:Y:S01]  /*3ad0*/  F2F.F16.F32 R114, R113 ;  /* 0x0000007100727304 */ /* 0x0000620000200800 */
[----:B------:R-:W-:Y:S01]  /*3ae0*/  FMNMX3 R5, R5, |R107|, |R116|, !PT ;  /* 0x4000006b05057276 */ /* 0x000fe20007800474 */
[----:B------:R-:W-:Y:S01]  /*3af0*/  FFMA R115, R22, R115, R70 ;  /* 0x0000007316737223 */ /* 0x000fe20000000046 */
[----:B------:R-:W-:Y:S01]  /*3b00*/  LOP3.LUT R106, R110, R106, RZ, 0xfc, !PT ;  /* 0x0000006a6e6a7212 */ /* 0x000fe200078efcff */
[----:B------:R-:W-:Y:S01]  /*3b10*/  FMUL R161, R148, UR5 ;  /* 0x0000000594a17c20 */ /* 0x000fe20008400000 */
[----:B------:R-:W-:Y:S01]  /*3b20*/  @P1 FMUL R116, R116, UR13 ;  /* 0x0000000d74741c20 */ /* 0x000fe20008400000 */
[----:B--2---:R-:W-:Y:S01]  /*3b30*/  SHF.L.U32 R107, R112, 0x10, RZ ;  /* 0x00000010706b7819 */ /* 0x004fe200000006ff */
[----:B------:R-:W-:Y:S01]  /*3b40*/  FMUL R110, R115, UR13 ;  /* 0x0000000d736e7c20 */ /* 0x000fe20008400000 */
[----:B------:R2:W-:Y:S01]  /*3b50*/  F2F.F16.F32 R6, R117 ;  /* 0x0000007500067304 */ /* 0x0005e20000200800 */
[----:B------:R-:W-:Y:S01]  /*3b60*/  FFMA R153, R34, R153, R82 ;  /* 0x0000009922997223 */ /* 0x000fe20000000052 */
[----:B------:R-:W-:Y:S01]  /*3b70*/  LOP3.LUT R107, R107, R111, R0, 0xfe, !PT ;  /* 0x0000006f6b6b7212 */ /* 0x000fe200078efe00 */
[----:B------:R-:W-:Y:S01]  /*3b80*/  FMUL R111, R120, UR5 ;  /* 0x00000005786f7c20 */ /* 0x000fe20008400000 */
[----:B------:R-:W-:Y:S01]  /*3b90*/  FMUL R120, R119, UR5 ;  /* 0x0000000577787c20 */ /* 0x000fe20008400000 */
[----:B------:R-:W-:Y:S01]  /*3ba0*/  FMUL R119, R126, UR5 ;  /* 0x000000057e777c20 */ /* 0x000fe20008400000 */
[----:B------:R-:W-:Y:S01]  /*3bb0*/  FSEL R110, R115, R110, !P1 ;  /* 0x0000006e736e7208 */ /* 0x000fe20004800000 */
[----:B0-----:R-:W-:Y:S01]  /*3bc0*/  FFMA R113, R24, R111, R72 ;  /* 0x0000006f18717223 */ /* 0x001fe20000000048 */
[----:B------:R0:W3:Y:S01]  /*3bd0*/  F2F.F16.F32 R0, R118 ;  /* 0x0000007600007304 */ /* 0x0000e20000200800 */
[----:B--2---:R-:W-:Y:S01]  /*3be0*/  FMUL R117, R122, UR5 ;  /* 0x000000057a757c20 */ /* 0x004fe20008400000 */
[----:B------:R-:W-:Y:S01]  /*3bf0*/  FFMA R120, R23, R120, R71 ;  /* 0x0000007817787223 */ /* 0x000fe20000000047 */
[----:B------:R-:W-:Y:S01]  /*3c00*/  FMUL R111, R124, UR5 ;  /* 0x000000057c6f7c20 */ /* 0x000fe20008400000 */
[----:B------:R-:W-:Y:S01]  /*3c10*/  FFMA R119, R30, R119, R78 ;  /* 0x000000771e777223 */ /* 0x000fe2000000004e */
[----:B------:R-:W-:Y:S01]  /*3c20*/  FFMA R117, R26, R117, R74 ;  /* 0x000000751a757223 */ /* 0x000fe2000000004a */
[----:B------:R-:W-:Y:S01]  /*3c30*/  FMUL R112, R113, UR13 ;  /* 0x0000000d71707c20 */ /* 0x000fe20008400000 */
[----:B------:R-:W-:Y:S01]  /*3c40*/  FMNMX3 R122, R5, |R115|, |R120|, !PT ;  /* 0x40000073057a7276 */ /* 0x000fe20007800478 */
[----:B------:R2:W4:Y:S01]  /*3c50*/  F2F.F16.F32 R109, R152 ;  /* 0x00000098006d7304 */ /* 0x0005220000200800 */
        /* <DEDUP_REMOVED lines=9> */
[----:B------:R0:W-:Y:S01]  /*3cf0*/  F2F.F16.F32 R0, R111 ;  /* 0x0000006f00007304 */ /* 0x0001e20000200800 */
[----:B------:R-:W-:Y:S01]  /*3d00*/  FFMA R124, R25, R124, R73 ;  /* 0x0000007c197c7223 */ /* 0x000fe20000000049 */
[----:B------:R-:W-:Y:S01]  /*3d10*/  FMUL R125, R118, UR13 ;  /* 0x0000000d767d7c20 */ /* 0x000fe20008400000 */
[----:B------:R-:W-:Y:S01]  /*3d20*/  FMUL R152, R152, UR5 ;  /* 0x0000000598987c20 */ /* 0x000fe20008400000 */
[----:B------:R-:W-:Y:S01]  /*3d30*/  FMUL R121, R136, UR5 ;  /* 0x0000000588797c20 */ /* 0x000fe20008400000 */
[----:B----4-:R-:W-:Y:S01]  /*3d40*/  LOP3.LUT R109, R5, R115, R109, 0xfe, !PT ;  /* 0x00000073056d7212 */ /* 0x010fe200078efe6d */
[----:B------:R-:W-:Y:S01]  /*3d50*/  FMUL R115, R134, UR5 ;  /* 0x0000000586737c20 */ /* 0x000fe20008400000 */
[----:B------:R-:W-:Y:S01]  /*3d60*/  FMNMX3 R122, R122, |R113|, |R124|, !PT ;  /* 0x400000717a7a7276 */ /* 0x000fe2000780047c */
[----:B------:R-:W1:Y:S01]  /*3d70*/  F2F.F16.F32 R108, R108 ;  /* 0x0000006c006c7304 */ /* 0x000e620000200800 */
        /* <DEDUP_REMOVED lines=28> */
[----:B------:R0:W1:Y:S01]  /*3f40*/  F2F.F16.F32 R125, R116 ;  /* 0x00000074007d7304 */ /* 0x0000620000200800 */
[----:B------:R-:W-:Y:S01]  /*3f50*/  FFMA R134, R48, R127, R96 ;  /* 0x0000007f30867223 */ /* 0x000fe20000000060 */
[----:B------:R-:W-:Y:S01]  /*3f60*/  FMNMX3 R159, R159, |R153|, |R142|, !PT ;  /* 0x400000999f9f7276 */ /* 0x000fe2000780048e */
[----:B------:R-:W-:Y:S01]  /*3f70*/  FFMA R152, R40, R121, R88 ;  /* 0x0000007928987223 */ /* 0x000fe20000000058 */
[----:B------:R-:W-:Y:S01]  /*3f80*/  FMUL R127, R146, UR5 ;  /* 0x00000005927f7c20 */ /* 0x000fe20008400000 */
[----:B------:R-:W-:Y:S01]  /*3f90*/  @P1 FMUL R124, R124, UR13 ;  /* 0x0000000d7c7c1c20 */ /* 0x000fe20008400000 */
[----:B------:R-:W-:Y:S01]  /*3fa0*/  FADD R139, R139, -UR8 ;  /* 0x800000088b8b7e21 */ /* 0x000fe20008000000 */
[----:B------:R-:W-:Y:S01]  /*3fb0*/  FMNMX3 R159, R159, |R157|, |R148|, !PT ;  /* 0x4000009d9f9f7276 */ /* 0x000fe20007800494 */
[----:B------:R2:W3:Y:S01]  /*3fc0*/  F2F.F16.F32 R146, R120 ;  /* 0x0000007800927304 */ /* 0x0004e20000200800 */
[----:B0-----:R-:W-:Y:S01]  /*3fd0*/  FMUL R116, R135, UR5 ;  /* 0x0000000587747c20 */ /* 0x001fe20008400000 */
[----:B------:R-:W-:Y:S01]  /*3fe0*/  FMUL R121, R152, UR13 ;  /* 0x0000000d98797c20 */ /* 0x000fe20008400000 */
[----:B------:R-:W-:Y:S01]  /*3ff0*/  FADD R141, R141, -UR8 ;  /* 0x800000088d8d7e21 */ /* 0x000fe20008000000 */
[----:B------:R-:W-:Y:S01]  /*4000*/  FADD R143, R143, -UR8 ;  /* 0x800000088f8f7e21 */ /* 0x000fe20008000000 */
[----:B------:R-:W-:Y:S01]  /*4010*/  FFMA R116, R39, R116, R87 ;  /* 0x0000007427747223 */ /* 0x000fe20000000057 */
[----:B------:R-:W-:Y:S01]  /*4020*/  FFMA R138, R46, R123, R94 ;  /* 0x0000007b2e8a7223 */ /* 0x000fe2000000005e */
[----:B------:R-:W-:Y:S01]  /*4030*/  FSEL R118, R152, R121, !P1 ;  /* 0x0000007998767208 */ /* 0x000fe20004800000 */
[----:B------:R0:W-:Y:S01]  /*4040*/  F2F.F16.F32 R133, R124 ;  /* 0x0000007c00857304 */ /* 0x0001e20000200800 */
        /* <DEDUP_REMOVED lines=10> */
[----:B------:R-:W0:Y:S01]  /*40f0*/  F2F.F16.F32 R110, R110 ;  /* 0x0000006e006e7304 */ /* 0x000e220000200800 */
        /* <DEDUP_REMOVED lines=9> */
[----:B------:R-:W2:Y:S01]  /*4190*/  F2F.F16.F32 R156, R156 ;  /* 0x0000009c009c7304 */ /* 0x000ea20000200800 */
        /* <DEDUP_REMOVED lines=8> */
[----:B------:R-:W-:Y:S02]  /*4220*/  F2F.F16.F32 R112, R112 ;  /* 0x0000007000707304 */ /* 0x000fe40000200800 */
[----:B------:R-:W-:Y:S01]  /*4230*/  FMUL R138, R145, UR5 ;  /* 0x00000005918a7c20 */ /* 0x000fe20008400000 */
[----:B---3--:R-:W-:Y:S01]  /*4240*/  SHF.L.U32 R135, R146, 0x10, RZ ;  /* 0x0000001092877819 */ /* 0x008fe200000006ff */
[----:B------:R-:W-:Y:S01]  /*4250*/  FMUL R123, R134, UR13 ;  /* 0x0000000d867b7c20 */ /* 0x000fe20008400000 */
[----:B------:R-:W-:Y:S01]  /*4260*/  FADD R149, R149, -UR8 ;  /* 0x8000000895957e21 */ /* 0x000fe20008000000 */
[----:B------:R-:W-:Y:S01]  /*4270*/  FFMA R138, R49, R138, R97 ;  /* 0x0000008a318a7223 */ /* 0x000fe20000000061 */
[----:B------:R-:W-:Y:S01]  /*4280*/  FMUL R121, R136, UR13 ;  /* 0x0000000d88797c20 */ /* 0x000fe20008400000 */
[----:B------:R-:W-:Y:S01]  /*4290*/  FFMA R132, R50, R127, R98 ;  /* 0x0000007f32847223 */ /* 0x000fe20000000062 */
[----:B------:R-:W-:Y:S01]  /*42a0*/  F2F.F16.F32 R155, R155 ;  /* 0x0000009b009b7304 */ /* 0x000fe20000200800 */
[----:B------:R-:W-:Y:S01]  /*42b0*/  FSEL R114, R153, R114, !P1 ;  /* 0x0000007299727208 */ /* 0x000fe20004800000 */
[----:B------:R-:W-:Y:S01]  /*42c0*/  @P1 FMUL R139, R139, UR13 ;  /* 0x0000000d8b8b1c20 */ /* 0x000fe20008400000 */
[----:B0-----:R-:W-:Y:S01]  /*42d0*/  LOP3.LUT R125, R135, R125, R110, 0xfe, !PT ;  /* 0x0000007d877d7212 */ /* 0x001fe200078efe6e */
[----:B------:R-:W-:Y:S01]  /*42e0*/  FMUL R110, R149, UR5 ;  /* 0x00000005956e7c20 */ /* 0x000fe20008400000 */
[----:B------:R-:W-:Y:S01]  /*42f0*/  FSEL R123, R134, R123, !P1 ;  /* 0x0000007b867b7208 */ /* 0x000fe20004800000 */
[----:B------:R-:W-:Y:S01]  /*4300*/  FMUL R127, R132, UR13 ;  /* 0x0000000d847f7c20 */ /* 0x000fe20008400000 */
[----:B------:R-:W-:Y:S01]  /*4310*/  FADD R150, R150, -UR8 ;  /* 0x8000000896967e21 */ /* 0x000fe20008000000 */
[----:B------:R-:W0:Y:S01]  /*4320*/  F2F.F16.F32 R158, R158 ;  /* 0x0000009e009e7304 */ /* 0x000e220000200800 */
[----:B------:R-:W-:Y:S01]  /*4330*/  FADD R151, R151, -UR8 ;  /* 0x8000000897977e21 */ /* 0x000fe20008000000 */
[----:B------:R-:W-:Y:S01]  /*4340*/  FMNMX3 R159, R159, |R134|, |R138|, !PT ;  /* 0x400000869f9f7276 */ /* 0x000fe2000780048a */
[----:B------:R-:W-:Y:S01]  /*4350*/  IMAD.WIDE.U32 R134, R133, 0x10000, RZ ;  /* 0x0001000085867825 */ /* 0x000fe200078e00ff */
[----:B------:R-:W-:-:S03]  /*4360*/  FSEL R121, R136, R121, !P1 ;  /* 0x0000007988797208 */ /* 0x000fc60004800000 */
[----:B------:R-:W-:Y:S01]  /*4370*/  FFMA R128, R52, R161, R100 ;  /* 0x000000a134807223 */ /* 0x000fe20000000064 */
[----:B--2---:R-:W-:Y:S01]  /*4380*/  SHF.L.U32 R133, R156, 0x10, RZ ;  /* 0x000000109c857819 */ /* 0x004fe200000006ff */
[----:B------:R-:W-:Y:S01]  /*4390*/  FMUL R161, R150, UR5 ;  /* 0x0000000596a17c20 */ /* 0x000fe20008400000 */
[----:B------:R1:W-:Y:S01]  /*43a0*/  F2F.F16.F32 R120, R148 ;  /* 0x0000009400787304 */ /* 0x0003e20000200800 */
[----:B------:R-:W-:Y:S01]  /*43b0*/  FSEL R126, R132, R127, !P1 ;  /* 0x0000007f847e7208 */ /* 0x000fe20004800000 */
[----:B------:R-:W-:Y:S01]  /*43c0*/  @P1 FMUL R131, R131, UR13 ;  /* 0x0000000d83831c20 */ /* 0x000fe20008400000 */
[----:B------:R-:W-:Y:S01]  /*43d0*/  LOP3.LUT R133, R133, R135, R0, 0xfe, !PT ;  /* 0x0000008785857212 */ /* 0x000fe200078efe00 */
[----:B------:R-:W-:Y:S01]  /*43e0*/  FFMA R130, R54, R161, R102 ;  /* 0x000000a136827223 */ /* 0x000fe20000000066 */
[----:B------:R-:W-:Y:S01]  /*43f0*/  @P1 FMUL R137, R137, UR13 ;  /* 0x0000000d89891c20 */ /* 0x000fe20008400000 */
[----:B------:R-:W-:Y:S01]  /*4400*/  FMUL R117, R154, UR13 ;  /* 0x0000000d9a757c20 */ /* 0x000fe20008400000 */
[----:B0-----:R-:W-:Y:S01]  /*4410*/  SHF.L.U32 R158, R158, 0x10, RZ ;  /* 0x000000109e9e7819 */ /* 0x001fe200000006ff */
[----:B------:R-:W-:Y:S01]  /*4420*/  F2F.F16.F32 R5, R5 ;  /* 0x0000000500057304 */ /* 0x000fe20000200800 */
[----:B-1----:R-:W-:Y:S01]  /*4430*/  FMUL R148, R147, UR5 ;  /* 0x0000000593947c20 */ /* 0x002fe20008400000 */
[----:B------:R-:W-:Y:S01]  /*4440*/  @P1 FMUL R116, R116, UR13 ;  /* 0x0000000d74741c20 */ /* 0x000fe20008400000 */
[----:B------:R-:W-:Y:S01]  /*4450*/  @P1 FMUL R138, R138, UR13 ;  /* 0x0000000d8a8a1c20 */ /* 0x000fe20008400000 */
[----:B------:R-:W-:Y:S01]  /*4460*/  FMUL R127, R128, UR13 ;  /* 0x0000000d807f7c20 */ /* 0x000fe20008400000 */
[----:B------:R-:W-:Y:S01]  /*4470*/  FFMA R148, R51, R148, R99 ;  /* 0x0000009433947223 */ /* 0x000fe20000000063 */
[----:B------:R-:W-:Y:S01]  /*4480*/  FMUL R129, R130, UR13 ;  /* 0x0000000d82817c20 */ /* 0x000fe20008400000 */
[----:B------:R-:W-:Y:S01]  /*4490*/  FSEL R117, R154, R117, !P1 ;  /* 0x000000759a757208 */ /* 0x000fe20004800000 */
[----:B------:R-:W0:Y:S01]  /*44a0*/  F2F.F16.F32 R111, R111 ;  /* 0x0000006f006f7304 */ /* 0x000e220000200800 */
[----:B------:R-:W-:Y:S01]  /*44b0*/  FSEL R127, R128, R127, !P1 ;  /* 0x0000007f807f7208 */ /* 0x000fe20004800000 */
[----:B------:R-:W-:Y:S01]  /*44c0*/  @P1 FMUL R140, R140, UR13 ;  /* 0x0000000d8c8c1c20 */ /* 0x000fe20008400000 */
[----:B------:R-:W-:Y:S01]  /*44d0*/  FMNMX3 R159, R159, |R132|, |R148|, !PT ;  /* 0x400000849f9f7276 */ /* 0x000fe20007800494 */
[----:B------:R-:W-:Y:S01]  /*44e0*/  @P1 FMUL R148, R148, UR13 ;  /* 0x0000000d94941c20 */ /* 0x000fe20008400000 */
[----:B------:R-:W-:Y:S01]  /*44f0*/  LOP3.LUT R132, R134, R112, RZ, 0xfc, !PT ;  /* 0x0000007086847212 */ /* 0x000fe200078efcff */
[----:B------:R-:W-:Y:S01]  /*4500*/  IMAD.WIDE.U32 R134, R155, 0x10000, RZ ;  /* 0x000100009b867825 */ /* 0x000fe200078e00ff */
[----:B------:R-:W-:Y:S01]  /*4510*/  FSEL R129, R130, R129, !P1 ;  /* 0x0000008182817208 */ /* 0x000fe20004800000 */
[----:B------:R-:W1:Y:S01]  /*4520*/  F2F.F16.F32 R144, R144 ;  /* 0x0000009000907304 */ /* 0x000e620000200800 */
[----:B------:R-:W-:-:S02]  /*4530*/  LOP3.LUT R124, R124, R6, RZ, 0xfc, !PT ;  /* 0x000000067c7c7212 */ /* 0x000fc400078efcff */
[----:B------:R-:W-:Y:S02]  /*4540*/  IADD3 R147, PT, PT, R2, 0xb00, RZ ;  /* 0x00000b0002937810 */ /* 0x000fe40007ffe0ff */
[----:B0-----:R-:W-:-:S03]  /*4550*/  LOP3.LUT R111, R158, R135, R111, 0xfe, !PT ;  /* 0x000000879e6f7212 */ /* 0x001fc600078efe6f */
[----:B------:R-:W0:Y:S01]  /*4560*/  F2F.F16.F32 R142, R142 ;  /* 0x0000008e008e7304 */ /* 0x000e220000200800 */
[----:B-1----:R-:W-:-:S07]  /*4570*/  IMAD.WIDE.U32 R144, R144, 0x10000, RZ ;  /* 0x0001000090907825 */ /* 0x002fce00078e00ff */
[----:B------:R1:W-:Y:S01]  /*4580*/  F2F.F16.F32 R136, R139 ;  /* 0x0000008b00887304 */ /* 0x0003e20000200800 */
[----:B0-----:R-:W-:-:S07]  /*4590*/  SHF.L.U32 R135, R142, 0x10, RZ ;  /* 0x000000108e877819 */ /* 0x001fce00000006ff */
[----:B------:R-:W0:Y:S01]  /*45a0*/  F2F.F16.F32 R113, R113 ;  /* 0x0000007100717304 */ /* 0x000e220000200800 */
[----:B-1----:R-:W-:Y:S01]  /*45b0*/  FFMA R139, R53, R110, R101 ;  /* 0x0000006e358b7223 */ /* 0x002fe20000000065 */
[----:B------:R-:W-:-:S04]  /*45c0*/  FMUL R110, R151, UR5 ;  /* 0x00000005976e7c20 */ /* 0x000fc80008400000 */
[----:B------:R-:W-:Y:S01]  /*45d0*/  FFMA R143, R55, R110, R103 ;  /* 0x0000006e378f7223 */ /* 0x000fe20000000067 */
[----:B------:R-:W-:Y:S01]  /*45e0*/  FMNMX3 R159, R159, |R128|, |R139|, !PT ;  /* 0x400000809f9f7276 */ /* 0x000fe2000780048b */
[----:B------:R-:W1:Y:S01]  /*45f0*/  F2F.F16.F32 R114, R114 ;  /* 0x0000007200727304 */ /* 0x000e620000200800 */
[----:B------:R-:W-:Y:S01]  /*4600*/  LOP3.LUT R110, R134, R5, RZ, 0xfc, !PT ;  /* 0x00000005866e7212 */ /* 0x000fe200078efcff */
[----:B------:R-:W-:Y:S01]  /*4610*/  @P1 FMUL R139, R139, UR13 ;  /* 0x0000000d8b8b1c20 */ /* 0x000fe20008400000 */
[----:B------:R-:W-:Y:S01]  /*4620*/  FMNMX3 R5, R159, |R130|, |R143|, !PT ;  /* 0x400000829f057276 */ /* 0x000fe2000780048f */
[----:B------:R-:W-:Y:S01]  /*4630*/  @P1 FMUL R143, R143, UR13 ;  /* 0x0000000d8f8f1c20 */ /* 0x000fe20008400000 */
[----:B0-----:R-:W-:-:S03]  /*4640*/  LOP3.LUT R112, R144, R113, RZ, 0xfc, !PT ;  /* 0x0000007190707212 */ /* 0x001fc600078efcff */
[----:B------:R-:W0:Y:S01]  /*4650*/  F2F.F16.F32 R131, R131 ;  /* 0x0000008300837304 */ /* 0x000e220000200800 */
[----:B-1----:R-:W-:-:S07]  /*4660*/  LOP3.LUT R113, R135, R145, R114, 0xfe, !PT ;  /* 0x0000009187717212 */ /* 0x002fce00078efe72 */
[----:B------:R-:W-:Y:S01]  /*4670*/  F2F.F16.F32 R137, R137 ;  /* 0x0000008900897304 */ /* 0x000fe20000200800 */
[----:B------:R-:W1:Y:S01]  /*4680*/  LDC.64 R134, c[0x0][0x3c8] ;  /* 0x0000f200ff867b82 */ /* 0x000e620000000a00 */
[----:B------:R-:W-:Y:S01]  /*4690*/  IADD3 R145, PT, PT, R2, 0xa00, RZ ;  /* 0x00000a0002917810 */ /* 0x000fe20007ffe0ff */
[----:B0-----:R-:W-:-:S05]  /*46a0*/  IMAD.WIDE.U32 R130, R131, 0x10000, RZ ;  /* 0x0001000083827825 */ /* 0x001fca00078e00ff */
[----:B------:R-:W0:Y:S08]  /*46b0*/  F2F.F16.F32 R116, R116 ;  /* 0x0000007400747304 */ /* 0x000e300000200800 */
[----:B------:R-:W2:Y:S01]  /*46c0*/  F2F.F16.F32 R118, R118 ;  /* 0x0000007600767304 */ /* 0x000ea20000200800 */
[----:B0-----:R-:W-:-:S07]  /*46d0*/  SHF.L.U32 R116, R116, 0x10, RZ ;  /* 0x0000001074747819 */ /* 0x001fce00000006ff */
[----:B------:R-:W-:Y:S01]  /*46e0*/  F2F.F16.F32 R119, R119 ;  /* 0x0000007700777304 */ /* 0x000fe20000200800 */
[----:B-1----:R-:W-:Y:S01]  /*46f0*/  IMAD.WIDE.U32 R144, R145, 0x8, R134 ;  /* 0x0000000891907825 */ /* 0x002fe200078e0086 */
[----:B--2---:R-:W-:-:S06]  /*4700*/  LOP3.LUT R118, R130, R118, RZ, 0xfc, !PT ;  /* 0x0000007682767212 */ /* 0x004fcc00078efcff */
[----:B------:R-:W0:Y:S08]  /*4710*/  F2F.F16.F32 R138, R138 ;  /* 0x0000008a008a7304 */ /* 0x000e300000200800 */
[----:B------:R0:W-:Y:S08]  /*4720*/  F2F.F16.F32 R128, R139 ;  /* 0x0000008b00807304 */ /* 0x0001f00000200800 */
[----:B------:R-:W-:Y:S01]  /*4730*/  F2F.F16.F32 R115, R115 ;  /* 0x0000007300737304 */ /* 0x000fe20000200800 */
[----:B0-----:R-:W-:-:S07]  /*4740*/  IMAD.WIDE.U32 R138, R138, 0x10000, RZ ;  /* 0x000100008a8a7825 */ /* 0x001fce00078e00ff */
[----:B------:R-:W0:Y:S08]  /*4750*/  F2F.F16.F32 R143, R143 ;  /* 0x0000008f008f7304 */ /* 0x000e300000200800 */
[----:B------:R-:W1:Y:S01]  /*4760*/  F2F.F16.F32 R117, R117 ;  /* 0x0000007500757304 */ /* 0x000e620000200800 */
[----:B0-----:R-:W-:-:S07]  /*4770*/  SHF.L.U32 R143, R143, 0x10, RZ ;  /* 0x000000108f8f7819 */ /* 0x001fce00000006ff */
[----:B------:R-:W-:Y:S08]  /*4780*/  F2F.F16.F32 R121, R121 ;  /* 0x0000007900797304 */ /* 0x000ff00000200800 */
[----:B------:R0:W2:Y:S08]  /*4790*/  F2F.F16.F32 R6, R140 ;  /* 0x0000008c00067304 */ /* 0x0000b00000200800 */
[----:B------:R-:W3:Y:S01]  /*47a0*/  F2F.F16.F32 R123, R123 ;  /* 0x0000007b007b7304 */ /* 0x000ee20000200800 */
[----:B0-----:R-:W-:Y:S01]  /*47b0*/  IMAD.WIDE.U32 R140, R120, 0x10000, RZ ;  /* 0x00010000788c7825 */ /* 0x001fe200078e00ff */
[----:B------:R-:W-:-:S03]  /*47c0*/  SHF.L.U32 R120, R137, 0x10, RZ ;  /* 0x0000001089787819 */ /* 0x000fc600000006ff */
[----:B------:R-:W-:Y:S01]  /*47d0*/  IMAD.WIDE.U32 R136, R136, 0x10000, RZ ;  /* 0x0001000088887825 */ /* 0x000fe200078e00ff */
[----:B------:R-:W-:Y:S02]  /*47e0*/  LOP3.LUT R119, R120, R131, R119, 0xfe, !PT ;  /* 0x0000008378777212 */ /* 0x000fe400078efe77 */
[----:B------:R-:W0:Y:S01]  /*47f0*/  F2F.F16.F32 R0, R148 ;  /* 0x0000009400007304 */ /* 0x000e220000200800 */
[----:B------:R-:W-:Y:S01]  /*4800*/  IMAD.WIDE.U32 R130, R128, 0x10000, RZ ;  /* 0x0001000080827825 */ /* 0x000fe200078e00ff */
[----:B------:R-:W-:Y:S02]  /*4810*/  LOP3.LUT R114, R140, R115, RZ, 0xfc, !PT ;  /* 0x000000738c727212 */ /* 0x000fe400078efcff */
[----:B-1----:R-:W-:Y:S02]  /*4820*/  LOP3.LUT R115, R116, R141, R117, 0xfe, !PT ;  /* 0x0000008d74737212 */ /* 0x002fe400078efe75 */
[----:B--2---:R-:W-:Y:S02]  /*4830*/  SHF.L.U32 R117, R6, 0x10, RZ ;  /* 0x0000001006757819 */ /* 0x004fe400000006ff */
[----:B------:R-:W1:Y:S01]  /*4840*/  F2F.F16.F32 R129, R129 ;  /* 0x0000008100817304 */ /* 0x000e620000200800 */
[----:B------:R-:W-:-:S02]  /*4850*/  LOP3.LUT R116, R136, R121, RZ, 0xfc, !PT ;  /* 0x0000007988747212 */ /* 0x000fc400078efcff */
[----:B---3--:R-:W-:Y:S02]  /*4860*/  LOP3.LUT R120, R138, R123, RZ, 0xfc, !PT ;  /* 0x0000007b8a787212 */ /* 0x008fe400078efcff */
[----:B------:R-:W-:Y:S02]  /*4870*/  IADD3 R141, PT, PT, R2, 0x800, RZ ;  /* 0x00000800028d7810 */ /* 0x000fe40007ffe0ff */
[----:B0-----:R-:W-:Y:S01]  /*4880*/  SHF.L.U32 R121, R0, 0x10, RZ ;  /* 0x0000001000797819 */ /* 0x001fe200000006ff */
[----:B------:R-:W0:Y:S02]  /*4890*/  F2F.F16.F32 R122, R122 ;  /* 0x0000007a007a7304 */ /* 0x000e240000200800 */
[----:B------:R-:W-:Y:S01]  /*48a0*/  IMAD.WIDE.U32 R140, R141, 0x8, R134 ;  /* 0x000000088d8c7825 */ /* 0x000fe200078e0086 */
[----:B-1----:R-:W-:-:S05]  /*48b0*/  LOP3.LUT R123, R143, R131, R129, 0xfe, !PT ;  /* 0x000000838f7b7212 */ /* 0x002fca00078efe81 */
[----:B------:R-:W1:Y:S01]  /*48c0*/  F2F.F16.F32 R126, R126 ;  /* 0x0000007e007e7304 */ /* 0x000e620000200800 */
[C---:B------:R-:W-:Y:S02]  /*48d0*/  IADD3 R129, PT, PT, R2.reuse, 0x400, RZ ;  /* 0x0000040002817810 */ /* 0x040fe40007ffe0ff */
[C---:B------:R-:W-:Y:S02]  /*48e0*/  IADD3 R131, PT, PT, R2.reuse, 0x500, RZ ;  /* 0x0000050002837810 */ /* 0x040fe40007ffe0ff */
[C---:B------:R-:W-:Y:S01]  /*48f0*/  IADD3 R143, PT, PT, R2.reuse, 0x900, RZ ;  /* 0x00000900028f7810 */ /* 0x040fe20007ffe0ff */
[----:B------:R-:W-:Y:S01]  /*4900*/  IMAD.WIDE.U32 R128, R129, 0x8, R134 ;  /* 0x0000000881807825 */ /* 0x000fe200078e0086 */
[----:B0-----:R-:W-:Y:S01]  /*4910*/  LOP3.LUT R117, R117, R137, R122, 0xfe, !PT ;  /* 0x0000008975757212 */ /* 0x001fe200078efe7a */
[----:B------:R-:W0:Y:S01]  /*4920*/  F2F.F16.F32 R127, R127 ;  /* 0x0000007f007f7304 */ /* 0x000e220000200800 */
        /* <DEDUP_REMOVED lines=22> */
.L_x_7995:
        /* <DEDUP_REMOVED lines=8> */
.L_x_7978:
        /* <DEDUP_REMOVED lines=38> */
.L_x_8004:
[----:B------:R-:W-:Y:S02]  /*4d70*/  ISETP.NE.AND P0, PT, R7, RZ, PT ;  /* 0x000000ff0700720c */ /* 0x000fe40003f05270 */
[----:B---3--:R-:W-:-:S11]  /*4d80*/  FMNMX R5, R3, R2, !PT ;  /* 0x0000000203057209 */ /* 0x008fd60007800000 */
[----:B------:R-:W-:Y:S05]  /*4d90*/  @P0 BRA `(.L_x_7998) ;  /* 0x0000000000080947 */ /* 0x000fea0003800000 */
[----:B--2---:R-:W2:Y:S02]  /*4da0*/  LDC.64 R2, c[0x0][0x3f8] ;  /* 0x0000fe00ff027b82 */ /* 0x004ea40000000a00 */
[----:B--2---:R3:W-:Y:S02]  /*4db0*/  REDG.E.MAX.S32.STRONG.GPU desc[UR10][R2.64], R5 ;  /* 0x000000050200798e */ /* 0x0047e4000d12e30a */
.L_x_7998:
[----:B------:R-:W-:Y:S05]  /*4dc0*/  BSYNC B0 ;  /* 0x0000000000007941 */ /* 0x000fea0003800000 */
.L_x_7997:
        /* <DEDUP_REMOVED lines=12> */
[----:B0123--:R-:W-:Y:S05]  /*4e90*/  CALL.REL.NOINC `($__internal_102_$__cuda_sm20_rcp_rn_f32_slowpath) ;  /* 0x00000000005c7944 */ /* 0x00ffea0003c00000 */
[----:B------:R-:W-:Y:S05]  /*4ea0*/  BRA `(.L_x_8001) ;  /* 0x0000000000147947 */ /* 0x000fea0003800000 */
.L_x_8000:
[----:B------:R-:W4:Y:S01]  /*4eb0*/  MUFU.RCP R165, UR13 ;  /* 0x0000000d00a57d08 */ /* 0x000f220008001000 */
[----:B------:R-:W-:-:S05]  /*4ec0*/  MOV R0, UR13 ;  /* 0x0000000d00007c02 */ /* 0x000fca0008000f00 */
[----:B----4-:R-:W-:-:S04]  /*4ed0*/  FFMA R0, R165, R0, -1 ;  /* 0xbf800000a5007423 */ /* 0x010fc80000000000 */
[----:B------:R-:W-:-:S04]  /*4ee0*/  FADD.FTZ R0, -R0, -RZ ;  /* 0x800000ff00007221 */ /* 0x000fc80000010100 */
[----:B------:R-:W-:-:S07]  /*4ef0*/  FFMA R165, R165, R0, R165 ;  /* 0x00000000a5a57223 */ /* 0x000fce00000000a5 */
.L_x_8001:
[----:B--23--:R-:W2:Y:S02]  /*4f00*/  LDC.64 R2, c[0x0][0x3f0] ;  /* 0x0000fc00ff027b82 */ /* 0x00cea40000000a00 */
[----:B--2---:R-:W-:Y:S01]  /*4f10*/  STG.E desc[UR10][R2.64], R165 ;  /* 0x000000a502007986 */ /* 0x004fe2000c10190a */
[----:B------:R-:W-:Y:S05]  /*4f20*/  EXIT ;  /* 0x000000000000794d */ /* 0x000fea0003800000 */
.L_x_7999:
[----:B------:R-:W-:Y:S02]  /*4f30*/  MOV R5, 0x2 ;  /* 0x0000000200057802 */ /* 0x000fe40000000f00 */
[----:B------:R-:W-:Y:S02]  /*4f40*/  MOV R9, 0x1f ;  /* 0x0000001f00097802 */ /* 0x000fe40000000f00 */
[----:B------:R-:W-:-:S07]  /*4f50*/  MOV R4, 0xffffffff ;  /* 0xffffffff00047802 */ /* 0x000fce0000000f00 */
[----:B0123--:R-:W-:Y:S05]  /*4f60*/  WARPSYNC.COLLECTIVE R4, `(.L_x_8002) ;  /* 0x0000000004087348 */ /* 0x00ffea0003c00000 */
[----:B--23--:R2:W3:Y:S02]  /*4f70*/  SHFL.DOWN P0, R2, R0, R5, R9 ;  /* 0x0800000500027389 */ /* 0x00c4e40000000009 */
[----:B0123--:R-:W-:Y:S05]  /*4f80*/  ENDCOLLECTIVE ;  /* 0x000000000000791b */ /* 0x00ffea0003800000 */
.L_x_8002:
[----:B------:R-:W-:Y:S02]  /*4f90*/  MOV R5, 0x1 ;  /* 0x0000000100057802 */ /* 0x000fe40000000f00 */
[----:B------:R-:W-:-:S04]  /*4fa0*/  MOV R3, R2 ;  /* 0x0000000200037202 */ /* 0x000fc80000000f00 */
[----:B------:R-:W-:-:S04]  /*4fb0*/  FMNMX R3, R3, R0, !PT ;  /* 0x0000000003037209 */ /* 0x000fc80007800000 */
[----:B------:R-:W-:-:S07]  /*4fc0*/  MOV R0, R3 ;  /* 0x0000000300007202 */ /* 0x000fce0000000f00 */
[----:B------:R-:W-:Y:S05]  /*4fd0*/  WARPSYNC.COLLECTIVE R4, `(.L_x_8003) ;  /* 0x0000000004087348 */ /* 0x000fea0003c00000 */
[----:B------:R0:W1:Y:S02]  /*4fe0*/  SHFL.DOWN P0, R2, R0, R5, R9 ;  /* 0x0800000500027389 */ /* 0x0000640000000009 */
[----:B01----:R-:W-:Y:S05]  /*4ff0*/  ENDCOLLECTIVE ;  /* 0x000000000000791b */ /* 0x003fea0003800000 */
.L_x_8003:
[----:B------:R-:W-:Y:S05]  /*5000*/  BRA `(.L_x_8004) ;  /* 0xfffffffc00587947 */ /* 0x000fea000383ffff */
        .weak           $__internal_102_$__cuda_sm20_rcp_rn_f32_slowpath
        .type           $__internal_102_$__cuda_sm20_rcp_rn_f32_slowpath,@function
        .size           $__internal_102_$__cuda_sm20_rcp_rn_f32_slowpath,(.L_x_12970 - $__internal_102_$__cuda_sm20_rcp_rn_f32_slowpath)
$__internal_102_$__cuda_sm20_rcp_rn_f32_slowpath:
        /* <DEDUP_REMOVED lines=15> */
.L_x_8006:
        /* <DEDUP_REMOVED lines=33> */
.L_x_8008:
[----:B------:R0:W1:Y:S02]  /*5310*/  MUFU.RCP R165, R0 ;  /* 0x0000000000a57308 */ /* 0x0000640000001000 */
.L_x_8007:
[----:B------:R-:W-:Y:S05]  /*5320*/  BSYNC B1 ;  /* 0x0000000000017941 */ /* 0x000fea0003800000 */
.L_x_8005:
[----:B------:R-:W-:Y:S01]  /*5330*/  HFMA2 R153, -RZ, RZ, 0, 0 ;  /* 0x00000000ff997431 */ /* 0x000fe200000001ff */
[----:B------:R-:W-:-:S04]  /*5340*/  MOV R152, R6 ;  /* 0x0000000600987202 */ /* 0x000fc80000000f00 */
[----:B01----:R-:W-:Y:S05]  /*5350*/  RET.REL.NODEC R152 `(_ZN18transformer_engine13normalization19ln_fwd_tuned_kernelINS0_13Kernel_traitsIff6__halffjLj12288ELj2ELj1ELj4ELj16ENS0_18Kernel_traits_baseILj12288EffS3_fjLj128EEEEEEEvNS0_19ForwardKernelParamsE) ;  /* 0xffffffac98287950 */ /* 0x003fea0003c3ffff */
.L_x_8009:
        /* <DEDUP_REMOVED lines=10> */
.L_x_12970:


//--------------------- .text._ZN18transformer_engine13normalization19ln_fwd_tuned_kernelINS0_13Kernel_traitsI6__halfS3_S3_fjLj12288ELj2ELj1ELj4ELj16ENS0_18Kernel_traits_baseILj12288ES3_S3_S3_fjLj128EEEEEEEvNS0_19ForwardKernelParamsE --------------------------
	.section	.text._ZN18transformer_engine13normalization19ln_fwd_tuned_kernelINS0_13Kernel_traitsI6__halfS3_S3_fjLj12288ELj2ELj1ELj4ELj16ENS0_18Kernel_traits_baseILj12288ES3_S3_S3_fjLj128EEEEEEEvNS0_19ForwardKernelParamsE,"ax",@progbits
	.align	128
        .global         _ZN18transformer_engine13normalization19ln_fwd_tuned_kernelINS0_13Kernel_traitsI6__halfS3_S3_fjLj12288ELj2ELj1ELj4ELj16ENS0_18Kernel_traits_baseILj12288ES3_S3_S3_fjLj128EEEEEEEvNS0_19ForwardKernelParamsE
        .type           _ZN18transformer_engine13normalization19ln_fwd_tuned_kernelINS0_13Kernel_traitsI6__halfS3_S3_fjLj12288ELj2ELj1ELj4ELj16ENS0_18Kernel_traits_baseILj12288ES3_S3_S3_fjLj128EEEEEEEvNS0_19ForwardKernelParamsE,@function
        .size           _ZN18transformer_engine13normalization19ln_fwd_tuned_kernelINS0_13Kernel_traitsI6__halfS3_S3_fjLj12288ELj2ELj1ELj4ELj16ENS0_18Kernel_traits_baseILj12288ES3_S3_S3_fjLj128EEEEEEEvNS0_19ForwardKernelParamsE,(.L_x_12971 - _ZN18transformer_engine13normalization19ln_fwd_tuned_kernelINS0_13Kernel_traitsI6__halfS3_S3_fjLj12288ELj2ELj1ELj4ELj16ENS0_18Kernel_traits_baseILj12288ES3_S3_S3_fjLj128EEEEEEEvNS0_19ForwardKernelParamsE)
        .other          _ZN18transformer_engine13normalization19ln_fwd_tuned_kernelINS0_13Kernel_traitsI6__halfS3_S3_fjLj12288ELj2ELj1ELj4ELj16ENS0_18Kernel_traits_baseILj12288ES3_S3_S3_fjLj128EEEEEEEvNS0_19ForwardKernelParamsE,@"STO_CUDA_ENTRY STV_DEFAULT"
_ZN18transformer_engine13normalization19ln_fwd_tuned_kernelINS0_13Kernel_traitsI6__halfS3_S3_fjLj12288ELj2ELj1ELj4ELj16ENS0_18Kernel_traits_baseILj12288ES3_S3_S3_fjLj128EEEEEEEvNS0_19ForwardKernelParamsE:
.text._ZN18transformer_engine13normalization19ln_fwd_tuned_kernelINS0_13Kernel_traitsI6__halfS3_S3_fjLj12288ELj2ELj1ELj4ELj16ENS0_18Kernel_traits_baseILj12288ES3_S3_S3_fjLj128EEEEEEEvNS0_19ForwardKernelParamsE:
        /* <DEDUP_REMOVED lines=13> */
[----:B---3--:R-:W-:Y:S01]  /*00d0*/  LOP3.LUT R8, R10, 0x1f, RZ, 0xc0, !PT ;  /* 0x0000001f0a087812 */ /* 0x008fe200078ec0ff */
[----:B------:R-:W-:Y:S02]  /*00e0*/  USHF.R.U32.HI UR12, URZ, 0x1, UR16 ;  /* 0x00000001ff0c7899 */ /* 0x000fe40008011610 */
[----:B------:R-:W-:Y:S02]  /*00f0*/  ULOP3.LUT UR4, UR4, 0x80, URZ, 0xc0, !UPT ;  /* 0x0000008004047892 */ /* 0x000fe4000f8ec0ff */
[----:B----4-:R-:W-:Y:S01]  /*0100*/  UISETP.GE.AND UP0, UPT, UR12, UR5, UPT ;  /* 0x000000050c00728c */ /* 0x010fe2000bf06270 */
[----:B------:R-:W-:-:S03]  /*0110*/  UMOV UR13, 0x3f800000 ;  /* 0x3f800000000d7882 */ /* 0x000fc60000000000 */
[----:B------:R-:W-:-:S04]  /*0120*/  MOV R9, UR4 ;  /* 0x0000000400097c02 */ /* 0x000fc80008000f00 */
[----:B------:R-:W-:Y:S02]  /*0130*/  LOP3.LUT R9, R9, 0x7f, R10, 0xf8, !PT ;  /* 0x0000007f09097812 */ /* 0x000fe400078ef80a */
[----:B-----5:R-:W-:-:S03]  /*0140*/  @P1 R2UR UR13, R2 ;  /* 0x00000000020d12ca */ /* 0x020fc600000e0000 */
[----:B------:R-:W-:-:S04]  /*0150*/  IMAD.WIDE.U32 R2, R9, 0x10, R4 ;  /* 0x0000001009027825 */ /* 0x000fc800078e0004 */
[----:B0-----:R-:W-:-:S04]  /*0160*/  IMAD.WIDE.U32 R4, R9, 0x10, R6 ;  /* 0x0000001009047825 */ /* 0x001fc800078e0006 */
[----:B------:R-:W-:Y:S01]  /*0170*/  HFMA2 R9, -RZ, RZ, 0, 0 ;  /* 0x00000000ff097431 */ /* 0x000fe200000001ff */
[----:B------:R-:W-:Y:S06]  /*0180*/  BRA.U UP0, `(.L_x_8010) ;  /* 0x0000004d00bc7547 */ /* 0x000fec000b800000 */
        /* <DEDUP_REMOVED lines=12> */
[----:B------:R-:W-:Y:S01]  /*0250*/  MOV R7, UR16 ;  /* 0x0000001000077c02 */ /* 0x000fe20008000f00 */
[----:B------:R-:W-:Y:S01]  /*0260*/  UPLOP3.LUT UP1, UPT, UPT, UPT, UPT, 0x40, 0x4 ;  /* 0x000000000004789c */ /* 0x000fe20003f2e870 */
[----:B------:R-:W-:-:S02]  /*0270*/  MOV R9, RZ ;  /* 0x000000ff00097202 */ /* 0x000fc40000000f00 */
[C---:B------:R-:W-:Y:S02]  /*0280*/  LOP3.LUT P0, RZ, R8.reuse, 0x1, R7, 0xf8, !PT ;  /* 0x0000000108ff7812 */ /* 0x040fe4000780f807 */
[----:B------:R-:W-:Y:S02]  /*0290*/  LOP3.LUT R7, R8, 0x60, R10, 0xf8, !PT ;  /* 0x0000006008077812 */ /* 0x000fe400078ef80a */
[----:B------:R-:W-:Y:S02]  /*02a0*/  ISETP.LT.U32.AND P0, PT, R10, 0x20, !P0 ;  /* 0x000000200a00780c */ /* 0x000fe40004701070 */
[----:B------:R-:W-:Y:S01]  /*02b0*/  LOP3.LUT R7, R7, UR4, RZ, 0xfc, !PT ;  /* 0x0000000407077c12 */ /* 0x000fe2000f8efcff */
[----:B0-----:R-:W-:-:S10]  /*02c0*/  UMOV UR4, URZ ;  /* 0x000000ff00047c82 */ /* 0x001fd40008000000 */
.L_x_8028:
        /* <DEDUP_REMOVED lines=26> */
[----:B------:R-:W-:Y:S02]  /*0470*/  HADD2.F32 R13, -RZ, R14.H0_H0 ;  /* 0x2000000eff0d7230 */ /* 0x000fe40000004100 */
[----:B------:R-:W-:Y:S01]  /*0480*/  FADD R0, R12, R85 ;  /* 0x000000550c007221 */ /* 0x000fe20000000000 */
[----:B------:R-:W-:Y:S02]  /*0490*/  HADD2.F32 R86, -RZ, R15.H1_H1 ;  /* 0x3000000fff567230 */ /* 0x000fe40000004100 */
[----:B---3--:R-:W-:Y:S02]  /*04a0*/  HADD2.F32 R88, -RZ, R65.H1_H1 ;  /* 0x30000041ff587230 */ /* 0x008fe40000004100 */
[----:B------:R-:W-:Y:S01]  /*04b0*/  FADD R85, R11, R0 ;  /* 0x000000000b557221 */ /* 0x000fe20000000000 */
[----:B------:R-:W-:Y:S02]  /*04c0*/  HADD2.F32 R90, -RZ, R67.H1_H1 ;  /* 0x30000043ff5a7230 */ /* 0x000fe40000004100 */
[----:B----4-:R-:W-:-:S02]  /*04d0*/  HADD2.F32 R92, -RZ, R69.H1_H1 ;  /* 0x30000045ff5c7230 */ /* 0x010fc40000004100 */
[----:B------:R-:W-:Y:S01]  /*04e0*/  FADD R0, R84, R85 ;  /* 0x0000005554007221 */ /* 0x000fe20000000000 */
[----:B------:R-:W-:Y:S02]  /*04f0*/  HADD2.F32 R85, -RZ, R14.H1_H1 ;  /* 0x3000000eff557230 */ /* 0x000fe40000004100 */
[----:B------:R-:W-:Y:S02]  /*0500*/  HADD2.F32 R14, -RZ, R15.H0_H0 ;  /* 0x2000000fff0e7230 */ /* 0x000fe40000004100 */
[----:B------:R-:W-:Y:S01]  /*0510*/  FADD R0, R13, R0 ;  /* 0x000000000d007221 */ /* 0x000fe20000000000 */
[----:B------:R-:W-:Y:S02]  /*0520*/  HADD2.F32 R15, -RZ, R64.H0_H0 ;  /* 0x20000040ff0f7230 */ /* 0x000fe40000004100 */
[----:B------:R-:W-:Y:S02]  /*0530*/  HADD2.F32 R94, -RZ, R71.H1_H1 ;  /* 0x30000047ff5e7230 */ /* 0x000fe40000004100 */
[----:B------:R-:W-:Y:S01]  /*0540*/  FADD R87, R85, R0 ;  /* 0x0000000055577221 */ /* 0x000fe20000000000 */
[----:B------:R-:W-:-:S03]  /*0550*/  HADD2.F32 R96, -RZ, R73.H1_H1 ;  /* 0x30000049ff607230 */ /* 0x000fc60000004100 */
[----:B------:R-:W-:Y:S01]  /*0560*/  FADD R87, R14, R87 ;  /* 0x000000570e577221 */ /* 0x000fe20000000000 */
[----:B------:R-:W-:-:S03]  /*0570*/  HADD2.F32 R98, -RZ, R74.H1_H1 ;  /* 0x3000004aff627230 */ /* 0x000fc60000004100 */
[----:B------:R-:W-:Y:S01]  /*0580*/  FADD R0, R86, R87 ;  /* 0x0000005756007221 */ /* 0x000fe20000000000 */
[----:B------:R-:W-:Y:S02]  /*0590*/  HADD2.F32 R87, -RZ, R64.H1_H1 ;  /* 0x30000040ff577230 */ /* 0x000fe40000004100 */
[----:B------:R-:W-:Y:S02]  /*05a0*/  HADD2.F32 R64, -RZ, R65.H0_H0 ;  /* 0x20000041ff407230 */ /* 0x000fe40000004100 */
[----:B------:R-:W-:Y:S01]  /*05b0*/  FADD R0, R15, R0 ;  /* 0x000000000f007221 */ /* 0x000fe20000000000 */
[----:B------:R-:W-:Y:S02]  /*05c0*/  HADD2.F32 R65, -RZ, R66.H0_H0 ;  /* 0x20000042ff417230 */ /* 0x000fe40000004100 */
[--C-:B------:R-:W-:Y:S02]  /*05d0*/  HADD2.F32 R100, -RZ, R76.reuse.H0_H0 ;  /* 0x2000004cff647230 */ /* 0x100fe40000004100 */
[----:B------:R-:W-:Y:S01]  /*05e0*/  FADD R89, R87, R0 ;  /* 0x0000000057597221 */ /* 0x000fe20000000000 */
[----:B------:R-:W-:-:S02]  /*05f0*/  HADD2.F32 R102, -RZ, R76.H1_H1 ;  /* 0x3000004cff667230 */ /* 0x000fc40000004100 */
[--C-:B------:R-:W-:Y:S02]  /*0600*/  HADD2.F32 R101, -RZ, R77.reuse.H0_H0 ;  /* 0x2000004dff657230 */ /* 0x100fe40000004100 */
[----:B------:R-:W-:Y:S01]  /*0610*/  FADD R89, R64, R89 ;  /* 0x0000005940597221 */ /* 0x000fe20000000000 */
[----:B------:R-:W-:Y:S02]  /*0620*/  HADD2.F32 R104, -RZ, R77.H1_H1 ;  /* 0x3000004dff687230 */ /* 0x000fe40000004100 */
[----:B------:R-:W-:Y:S02]  /*0630*/  HADD2.F32 R103, -RZ, R78.H0_H0 ;  /* 0x2000004eff677230 */ /* 0x000fe40000004100 */
[----:B------:R-:W-:Y:S01]  /*0640*/  FADD R0, R88, R89 ;  /* 0x0000005958007221 */ /* 0x000fe20000000000 */
[----:B------:R-:W-:Y:S02]  /*0650*/  HADD2.F32 R89, -RZ, R66.H1_H1 ;  /* 0x30000042ff597230 */ /* 0x000fe40000004100 */
[----:B------:R-:W-:-:S02]  /*0660*/  HADD2.F32 R66, -RZ, R67.H0_H0 ;  /* 0x20000043ff427230 */ /* 0x000fc40000004100 */
[----:B------:R-:W-:Y:S01]  /*0670*/  FADD R0, R65, R0 ;  /* 0x0000000041007221 */ /* 0x000fe20000000000 */
[----:B------:R-:W-:Y:S02]  /*0680*/  HADD2.F32 R67, -RZ, R68.H0_H0 ;  /* 0x20000044ff437230 */ /* 0x000fe40000004100 */
        /* <DEDUP_REMOVED lines=23> */
[----:B------:R-:W-:Y:S02]  /*0800*/  HADD2.F32 R71, -RZ, R72.H0_H0 ;  /* 0x20000048ff477230 */ /* 0x000fe40000004100 */
[----:B------:R-:W-:Y:S02]  /*0810*/  HADD2.F32 R83, -RZ, R83.H1_H1 ;  /* 0x30000053ff537230 */ /* 0x000fe40000004100 */
[----:B------:R-:W-:-:S04]  /*0820*/  FADD R95, R93, R0 ;  /* 0x000000005d5f7221 */ /* 0x000fc80000000000 */
[----:B------:R-:W-:-:S04]  /*0830*/  FADD R95, R70, R95 ;  /* 0x0000005f465f7221 */ /* 0x000fc80000000000 */
[----:B------:R-:W-:Y:S01]  /*0840*/  FADD R0, R94, R95 ;  /* 0x0000005f5e007221 */ /* 0x000fe20000000000 */
[----:B------:R-:W-:Y:S02]  /*0850*/  HADD2.F32 R95, -RZ, R72.H1_H1 ;  /* 0x30000048ff5f7230 */ /* 0x000fe40000004100 */
[----:B------:R-:W-:Y:S02]  /*0860*/  HADD2.F32 R72, -RZ, R73.H0_H0 ;  /* 0x20000049ff487230 */ /* 0x000fe40000004100 */
[----:B------:R-:W-:Y:S01]  /*0870*/  FADD R0, R71, R0 ;  /* 0x0000000047007221 */ /* 0x000fe20000000000 */
[----:B------:R-:W-:-:S03]  /*0880*/  HADD2.F32 R73, -RZ, R74.H0_H0 ;  /* 0x2000004aff497230 */ /* 0x000fc60000004100 */
[----:B------:R-:W-:-:S04]  /*0890*/  FADD R97, R95, R0 ;  /* 0x000000005f617221 */ /* 0x000fc80000000000 */
[----:B------:R-:W-:-:S04]  /*08a0*/  FADD R97, R72, R97 ;  /* 0x0000006148617221 */ /* 0x000fc80000000000 */
[----:B------:R-:W-:Y:S01]  /*08b0*/  FADD R0, R96, R97 ;  /* 0x0000006160007221 */ /* 0x000fe20000000000 */
[----:B------:R-:W-:-:S03]  /*08c0*/  HADD2.F32 R97, -RZ, R75.H0_H0 ;  /* 0x2000004bff617230 */ /* 0x000fc60000004100 */
[----:B------:R-:W-:-:S04]  /*08d0*/  FADD R99, R73, R0 ;  /* 0x0000000049637221 */ /* 0x000fc80000000000 */
        /* <DEDUP_REMOVED lines=126> */
[----:B------:R-:W-:Y:S01]  /*10c0*/  FFMA R0, R77, R77, R0 ;  /* 0x0000004d4d007223 */ /* 0x000fe20000000000 */
[----:B------:R-:W-:-:S04]  /*10d0*/  MOV R77, RZ ;  /* 0x000000ff004d7202 */ /* 0x000fc80000000f00 */
        /* <DEDUP_REMOVED lines=19> */
.L_x_8012:
[----:B------:R-:W-:Y:S05]  /*1210*/  BSYNC.RECONVERGENT B0 ;  /* 0x0000000000007941 */ /* 0x000fea0003800200 */
.L_x_8011:
[----:B------:R-:W-:Y:S01]  /*1220*/  BAR.SYNC.DEFER_BLOCKING 0x0 ;  /* 0x0000000000007b1d */ /* 0x000fe20000010000 */
[----:B0-----:R-:W-:-:S05]  /*1230*/  CS2R R74, SRZ ;  /* 0x00000000004a7805 */ /* 0x001fca000001ff00 */
        /* <DEDUP_REMOVED lines=10> */
.L_x_8014:
[----:B------:R-:W-:Y:S05]  /*12e0*/  BSYNC.RECONVERGENT B0 ;  /* 0x0000000000007941 */ /* 0x000fea0003800200 */
.L_x_8013:
        /* <DEDUP_REMOVED lines=12> */
[----:B-----5:R-:W-:Y:S05]  /*13b0*/  CALL.REL.NOINC `($__internal_103_$__cuda_sm20_rcp_rn_f32_slowpath) ;  /* 0x0000004000707944 */ /* 0x020fea0003c00000 */
[----:B------:R-:W-:Y:S05]  /*13c0*/  BRA `(.L_x_8017) ;  /* 0x0000000000107947 */ /* 0x000fea0003800000 */
.L_x_8016:
[----:B------:R-:W0:Y:S02]  /*13d0*/  MUFU.RCP R79, R78 ;  /* 0x0000004e004f7308 */ /* 0x000e240000001000 */
[----:B0-----:R-:W-:-:S04]  /*13e0*/  FFMA R0, R78, R79, -1 ;  /* 0xbf8000004e007423 */ /* 0x001fc8000000004f */
[----:B------:R-:W-:-:S04]  /*13f0*/  FADD.FTZ R0, -R0, -RZ ;  /* 0x800000ff00007221 */ /* 0x000fc80000010100 */
[----:B------:R-:W-:-:S07]  /*1400*/  FFMA R0, R79, R0, R79 ;  /* 0x000000004f007223 */ /* 0x000fce000000004f */
.L_x_8017:
[----:B------:R-:W-:Y:S05]  /*1410*/  BSYNC.RECONVERGENT B0 ;  /* 0x0000000000007941 */ /* 0x000fea0003800200 */
.L_x_8015:
        /* <DEDUP_REMOVED lines=20> */
[----:B-----5:R-:W-:Y:S05]  /*1560*/  CALL.REL.NOINC `($__internal_103_$__cuda_sm20_rcp_rn_f32_slowpath) ;  /* 0x0000004000047944 */ /* 0x020fea0003c00000 */
[----:B------:R-:W-:Y:S05]  /*1570*/  BRA `(.L_x_8020) ;  /* 0x0000000000107947 */ /* 0x000fea0003800000 */
.L_x_8019:
[----:B------:R-:W0:Y:S02]  /*1580*/  MUFU.RCP R0, R115 ;  /* 0x0000007300007308 */ /* 0x000e240000001000 */
[----:B0-----:R-:W-:-:S04]  /*1590*/  FFMA R76, R115, R0, -1 ;  /* 0xbf800000734c7423 */ /* 0x001fc80000000000 */
[----:B------:R-:W-:-:S04]  /*15a0*/  FADD.FTZ R113, -R76, -RZ ;  /* 0x800000ff4c717221 */ /* 0x000fc80000010100 */
[----:B------:R-:W-:-:S07]  /*15b0*/  FFMA R0, R0, R113, R0 ;  /* 0x0000007100007223 */ /* 0x000fce0000000000 */
.L_x_8020:
[----:B------:R-:W-:Y:S05]  /*15c0*/  BSYNC.RECONVERGENT B0 ;  /* 0x0000000000007941 */ /* 0x000fea0003800200 */
.L_x_8018:
[----:B------:R-:W-:Y:S01]  /*15d0*/  ISETP.GT.U32.AND P1, PT, R8, 0x1, PT ;  /* 0x000000010800780c */ /* 0x000fe20003f24070 */
[----:B------:R-:W0:Y:S01]  /*15e0*/  LDCU UR17, c[0x0][0x380] ;  /* 0x00007000ff1177ac */ /* 0x000e220008000800 */
[----:B------:R-:W-:Y:S01]  /*15f0*/  FMUL R113, R79, R75 ;  /* 0x0000004b4f717220 */ /* 0x000fe20000400000 */
[----:B------:R-:W-:Y:S01]  /*1600*/  FADD R76, R74, -R75 ;  /* 0x8000004b4a4c7221 */ /* 0x000fe20000000000 */
[----:B------:R-:W-:Y:S01]  /*1610*/  MOV R112, UR4 ;  /* 0x0000000400707c02 */ /* 0x000fe20008000f00 */
[----:B------:R-:W-:Y:S01]  /*1620*/  FADD R117, R77, R117 ;  /* 0x000000754d757221 */ /* 0x000fe20000000000 */
[----:B------:R-:W-:Y:S01]  /*1630*/  FFMA R113, R78, R74, R113 ;  /* 0x0000004a4e717223 */ /* 0x000fe20000000071 */
[----:B------:R-:W-:Y:S01]  /*1640*/  FMUL R115, R76, R76 ;  /* 0x0000004c4c737220 */ /* 0x000fe20000400000 */
[----:B------:R-:W-:Y:S02]  /*1650*/  MOV R119, UR16 ;  /* 0x0000001000777c02 */ /* 0x000fe40008000f00 */
[----:B------:R-:W-:Y:S01]  /*1660*/  FMUL R76, R113, R0 ;  /* 0x00000000714c7220 */ /* 0x000fe20000400000 */
[----:B------:R-:W-:-:S02]  /*1670*/  FMUL R78, R78, R115 ;  /* 0x000000734e4e7220 */ /* 0x000fc40000400000 */
[----:B------:R-:W1:Y:S01]  /*1680*/  @!P1 LDC.64 R74, c[0x0][0x3b0] ;  /* 0x0000ec00ff4a9b82 */ /* 0x000e620000000a00 */
[----:B------:R-:W-:Y:S01]  /*1690*/  @!P1 LOP3.LUT R112, R112, 0x1, RZ, 0xc0, !PT ;  /* 0x0000000170709812 */ /* 0x000fe200078ec0ff */
[----:B------:R-:W-:Y:S01]  /*16a0*/  FMUL R78, R79, R78 ;  /* 0x0000004e4f4e7220 */ /* 0x000fe20000400000 */
[----:B------:R-:W-:Y:S01]  /*16b0*/  @!P1 LOP3.LUT R119, R119, 0x7ffffffe, RZ, 0xc0, !PT ;  /* 0x7ffffffe77779812 */ /* 0x000fe200078ec0ff */
[----:B------:R-:W2:Y:S01]  /*16c0*/  SHFL.IDX PT, R76, R76, RZ, 0x1f ;  /* 0x00001fff4c4c7589 */ /* 0x000ea200000e0000 */
[----:B------:R-:W-:Y:S01]  /*16d0*/  @!P1 IADD3 R112, PT, PT, -R112, RZ, RZ ;  /* 0x000000ff70709210 */ /* 0x000fe20007ffe1ff */
[----:B0-----:R-:W-:Y:S01]  /*16e0*/  USHF.L.U32 UR14, UR17, 0x1, URZ ;  /* 0x00000001110e7899 */ /* 0x001fe200080006ff */
[----:B------:R-:W-:-:S05]  /*16f0*/  FFMA R77, R78, R0, R117 ;  /* 0x000000004e4d7223 */ /* 0x000fca0000000075 */
[----:B------:R-:W-:Y:S01]  /*1700*/  @!P1 LOP3.LUT R112, R112, UR14, RZ, 0xc0, !PT ;  /* 0x0000000e70709c12 */ /* 0x000fe2000f8ec0ff */
[----:B------:R-:W0:Y:S03]  /*1710*/  SHFL.IDX PT, R77, R77, RZ, 0x1f ;  /* 0x00001fff4d4d7589 */ /* 0x000e2600000e0000 */
[----:B------:R-:W-:-:S04]  /*1720*/  @!P1 IADD3 R119, P2, PT, R112, R119, RZ ;  /* 0x0000007770779210 */ /* 0x000fc80007f5e0ff */
[----:B------:R-:W-:Y:S02]  /*1730*/  @!P1 IADD3.X R114, PT, PT, RZ, RZ, RZ, P2, !PT ;  /* 0x000000ffff729210 */ /* 0x000fe400017fe4ff */
[----:B-1----:R-:W-:-:S04]  /*1740*/  @!P1 LEA R112, P2, R119, R74, 0x3 ;  /* 0x0000004a77709211 */ /* 0x002fc800078418ff */
[----:B------:R-:W-:Y:S01]  /*1750*/  @!P1 LEA.HI.X R113, R119, R75, R114, 0x3, P2 ;  /* 0x0000004b77719211 */ /* 0x000fe200010f1c72 */
[----:B------:R-:W-:Y:S01]  /*1760*/  HFMA2 R75, -RZ, RZ, 0, 0 ;  /* 0x00000000ff4b7431 */ /* 0x000fe200000001ff */
[----:B0-2---:R-:W-:Y:S07]  /*1770*/  @P4 BRA `(.L_x_8021) ;  /* 0x0000000000a44947 */ /* 0x005fee0003800000 */
[----:B------:R-:W0:Y:S01]  /*1780*/  LDC.64 R78, c[0x0][0x3b0] ;  /* 0x0000ec00ff4e7b82 */ /* 0x000e220000000a00 */
[----:B------:R-:W-:Y:S01]  /*1790*/  ULOP3.LUT UR6, UR4, 0x1, URZ, 0xc0, !UPT ;  /* 0x0000000104067892 */ /* 0x000fe2000f8ec0ff */
[----:B------:R-:W1:Y:S01]  /*17a0*/  LDCU.64 UR8, c[0x0][0x3b8] ;  /* 0x00007700ff0877ac */ /* 0x000e620008000a00 */
[----:B------:R-:W-:-:S04]  /*17b0*/  ULOP3.LUT UR5, UR4, 0x1, URZ, 0xc0, !UPT ;  /* 0x0000000104057892 */ /* 0x000fc8000f8ec0ff */
[----:B------:R-:W-:Y:S01]  /*17c0*/  IADD3 R0, PT, PT, RZ, -UR6, RZ ;  /* 0x80000006ff007c10 */ /* 0x000fe2000fffe0ff */
[----:B------:R-:W-:Y:S02]  /*17d0*/  ULOP3.LUT UR15, UR16, 0x7ffffffe, URZ, 0xc0, !UPT ;  /* 0x7ffffffe100f7892 */ /* 0x000fe4000f8ec0ff */
[----:B------:R-:W-:Y:S01]  /*17e0*/  UIADD3 UR5, UPT, UPT, -UR5, URZ, URZ ;  /* 0x000000ff05057290 */ /* 0x000fe2000fffe1ff */
[----:B------:R-:W-:Y:S01]  /*17f0*/  LOP3.LUT R0, R0, UR14, RZ, 0xc0, !PT ;  /* 0x0000000e00007c12 */ /* 0x000fe2000f8ec0ff */
[----:B------:R-:W-:Y:S02]  /*1800*/  USHF.R.U32.HI UR7, URZ, 0x1, UR16 ;  /* 0x00000001ff077899 */ /* 0x000fe40008011610 */
[----:B------:R-:W-:Y:S01]  /*1810*/  ULOP3.LUT UR6, UR5, UR17, URZ, 0xc0, !UPT ;  /* 0x0000001105067292 */ /* 0x000fe2000f8ec0ff */
[----:B------:R-:W-:Y:S01]  /*1820*/  IADD3 R0, P2, PT, R0, UR15, RZ ;  /* 0x0000000f00007c10 */ /* 0x000fe2000ff5e0ff */
[----:B------:R-:W-:Y:S02]  /*1830*/  USHF.L.U32 UR5, UR16, 0x3, URZ ;  /* 0x0000000310057899 */ /* 0x000fe400080006ff */
[----:B------:R-:W-:Y:S01]  /*1840*/  UIADD3 UR7, UP0, UPT, UR7, UR6, URZ ;  /* 0x0000000607077290 */ /* 0x000fe2000ff1e0ff */
[----:B------:R-:W-:Y:S01]  /*1850*/  IADD3.X R74, PT, PT, RZ, RZ, RZ, P2, !PT ;  /* 0x000000ffff4a7210 */ /* 0x000fe200017fe4ff */
[----:B------:R-:W-:-:S02]  /*1860*/  ULOP3.LUT UR5, UR5, 0x8, URZ, 0xc0, !UPT ;  /* 0x0000000805057892 */ /* 0x000fc4000f8ec0ff */
[----:B------:R-:W-:Y:S01]  /*1870*/  ULEA.HI.X.SX32 UR6, UR6, URZ, 0x1, UP0 ;  /* 0x000000ff06067291 */ /* 0x000fe200080f0eff */
[C---:B0-----:R-:W-:Y:S01]  /*1880*/  LEA R78, P2, R0.reuse, R78, 0x3 ;  /* 0x0000004e004e7211 */ /* 0x041fe200078418ff */
[----:B-1----:R-:W-:Y:S02]  /*1890*/  ULEA UR8, UP2, UR7, UR8, 0x2 ;  /* 0x0000000807087291 */ /* 0x002fe4000f8410ff */
[----:B------:R-:W-:Y:S01]  /*18a0*/  UISETP.GT.U32.AND UP0, UPT, UR4, 0x1, UPT ;  /* 0x000000010400788c */ /* 0x000fe2000bf04070 */
[----:B------:R-:W-:Y:S01]  /*18b0*/  LEA.HI.X R79, R0, R79, R74, 0x3, P2 ;  /* 0x0000004f004f7211 */ /* 0x000fe200010f1c4a */
[----:B------:R-:W-:Y:S01]  /*18c0*/  ULEA.HI.X UR6, UR7, UR9, UR6, 0x2, UP2 ;  /* 0x0000000907067291 */ /* 0x000fe200090f1406 */
[----:B------:R-:W-:Y:S02]  /*18d0*/  IADD3 R114, P2, PT, R78, UR5, RZ ;  /* 0x000000054e727c10 */ /* 0x000fe4000ff5e0ff */
[----:B------:R-:W-:Y:S01]  /*18e0*/  UMOV UR7, 0xffffffff ;  /* 0xffffffff00077882 */ /* 0x000fe20000000000 */
[----:B------:R-:W-:Y:S01]  /*18f0*/  MOV R78, UR8 ;  /* 0x00000008004e7c02 */ /* 0x000fe20008000f00 */
[----:B------:R-:W-:Y:S01]  /*1900*/  USEL UR5, UR7, 0x1, UP0 ;  /* 0x0000000107057887 */ /* 0x000fe20008000000 */
[----:B------:R-:W-:-:S02]  /*1910*/  IADD3.X R115, PT, PT, RZ, R79, RZ, P2, !PT ;  /* 0x0000004fff737210 */ /* 0x000fc400017fe4ff */
[----:B------:R-:W-:-:S03]  /*1920*/  MOV R79, UR6 ;  /* 0x00000006004f7c02 */ /* 0x000fc60008000f00 */
[----:B------:R-:W-:Y:S01]  /*1930*/  MOV R119, UR5 ;  /* 0x0000000500777c02 */ /* 0x000fe20008000f00 */
[----:B------:R0:W-:Y:S01]  /*1940*/  STG.E.64 desc[UR10][R114.64], R76 ;  /* 0x0000004c72007986 */ /* 0x0001e2000c101b0a */
[----:B------:R-:W-:Y:S06]  /*1950*/  MEMBAR.ALL.GPU ;  /* 0x0000000000007992 */ /* 0x000fec000000a000 */
[----:B------:R-:W-:-:S00]  /*1960*/  ERRBAR ;  /* 0x00000000000079ab */ /* 0x000fc00000000000 */
[----:B------:R-:W-:Y:S06]  /*1970*/  CGAERRBAR ;  /* 0x00000000000075ab */ /* 0x000fec0000000000 */
[----:B------:R0:W-:Y:S01]  /*1980*/  REDG.E.ADD.S32.STRONG.GPU desc[UR10][R78.64], R119 ;  /* 0x000000774e00798e */ /* 0x0001e2000c12e30a */
[----:B------:R-:W-:-:S06]  /*1990*/  UISETP.GE.U32.AND UP0, UPT, UR4, 0x2, UPT ;  /* 0x000000020400788c */ /* 0x000fcc000bf06070 */
[----:B------:R-:W-:-:S04]  /*19a0*/  PLOP3.LUT P2, PT, PT, PT, UP0, 0x80, 0x8 ;  /* 0x000000000008781c */ /* 0x000fc80003f4f008 */
[----:B------:R-:W-:-:S09]  /*19b0*/  SEL R117, RZ, 0x2, P2 ;  /* 0x00000002ff757807 */ /* 0x000fd20001000000 */
.L_x_8022:
[----:B------:R-:W2:Y:S04]  /*19c0*/  LDG.E.STRONG.GPU R0, desc[UR10][R78.64] ;  /* 0x0000000a4e007981 */ /* 0x000ea8000c1ef900 */
[----:B--2---:R-:W-:Y:S01]  /*19d0*/  CCTL.IVALL ;  /* 0x00000000ff00798f */ /* 0x004fe20002000000 */
[----:B------:R-:W-:Y:S05]  /*19e0*/  YIELD ;  /* 0x0000000000007946 */ /* 0x000fea0003800000 */
[----:B------:R-:W-:-:S13]  /*19f0*/  ISETP.NE.AND P2, PT, R0, R117, PT ;  /* 0x000000750000720c */ /* 0x000fda0003f45270 */
[----:B------:R-:W-:Y:S05]  /*1a00*/  @P2 BRA `(.L_x_8022) ;  /* 0xfffffffc00ec2947 */ /* 0x000fea000383ffff */
.L_x_8021:
        /* <DEDUP_REMOVED lines=18> */
[----:B012--5:R-:W-:Y:S05]  /*1b30*/  CALL.REL.NOINC `($__internal_103_$__cuda_sm20_rcp_rn_f32_slowpath) ;  /* 0x0000003800907944 */ /* 0x027fea0003c00000 */
[----:B------:R-:W-:Y:S05]  /*1b40*/  BRA `(.L_x_8025) ;  /* 0x0000000000107947 */ /* 0x000fea0003800000 */
.L_x_8024:
[----:B------:R-:W3:Y:S02]  /*1b50*/  MUFU.RCP R0, R115 ;  /* 0x0000007300007308 */ /* 0x000ee40000001000 */
[----:B---3--:R-:W-:-:S04]  /*1b60*/  FFMA R76, R115, R0, -1 ;  /* 0xbf800000734c7423 */ /* 0x008fc80000000000 */
[----:B------:R-:W-:-:S04]  /*1b70*/  FADD.FTZ R113, -R76, -RZ ;  /* 0x800000ff4c717221 */ /* 0x000fc80000010100 */
[----:B------:R-:W-:-:S07]  /*1b80*/  FFMA R0, R0, R113, R0 ;  /* 0x0000007100007223 */ /* 0x000fce0000000000 */
.L_x_8025:
[----:B------:R-:W-:Y:S05]  /*1b90*/  BSYNC.RECONVERGENT B0 ;  /* 0x0000000000007941 */ /* 0x000fea0003800200 */
.L_x_8023:
[----:B-1----:R-:W-:Y:S01]  /*1ba0*/  FADD R76, -R77, R74 ;  /* 0x0000004a4d4c7221 */ /* 0x002fe20000000100 */
[----:B0-2---:R-:W-:Y:S01]  /*1bb0*/  FADD R75, R78, R75 ;  /* 0x0000004b4e4b7221 */ /* 0x005fe20000000000 */
[----:B------:R-:W0:Y:S01]  /*1bc0*/  LDCU.64 UR6, c[0x0][0x3f8] ;  /* 0x00007f00ff0677ac */ /* 0x000e220008000a00 */
[----:B------:R-:W1:Y:S01]  /*1bd0*/  LDC R78, c[0x0][0x3d8] ;  /* 0x0000f600ff4e7b82 */ /* 0x000e620000000800 */
[----:B------:R-:W-:Y:S01]  /*1be0*/  FMUL R76, R76, R76 ;  /* 0x0000004c4c4c7220 */ /* 0x000fe20000400000 */
[----:B------:R-:W-:-:S03]  /*1bf0*/  MOV R113, UR12 ;  /* 0x0000000c00717c02 */ /* 0x000fc60008000f00 */
[----:B------:R-:W-:-:S04]  /*1c00*/  FMUL R76, R76, R117 ;  /* 0x000000754c4c7220 */ /* 0x000fc80000400000 */
[----:B------:R-:W-:-:S04]  /*1c10*/  FMUL R76, R79, R76 ;  /* 0x0000004c4f4c7220 */ /* 0x000fc80000400000 */
[----:B------:R-:W-:Y:S01]  /*1c20*/  FFMA R75, R76, R0, R75 ;  /* 0x000000004c4b7223 */ /* 0x000fe2000000004b */
[----:B------:R-:W-:Y:S01]  /*1c30*/  FMUL R76, R79, R77 ;  /* 0x0000004d4f4c7220 */ /* 0x000fe20000400000 */
[----:B------:R-:W-:Y:S01]  /*1c40*/  MOV R79, UR12 ;  /* 0x0000000c004f7c02 */ /* 0x000fe20008000f00 */
[----:B0-----:R-:W-:Y:S02]  /*1c50*/  UISETP.NE.U32.AND UP0, UPT, UR6, URZ, UPT ;  /* 0x000000ff0600728c */ /* 0x001fe4000bf05070 */
[----:B------:R-:W-:Y:S01]  /*1c60*/  FFMA R117, R117, R74, R76 ;  /* 0x0000004a75757223 */ /* 0x000fe2000000004c */
[----:B------:R-:W1:Y:S01]  /*1c70*/  SHFL.IDX PT, R75, R75, RZ, 0x1f ;  /* 0x00001fff4b4b7589 */ /* 0x000e6200000e0000 */
[----:B------:R-:W0:Y:S01]  /*1c80*/  @P0 LDC.64 R76, c[0x0][0x398] ;  /* 0x0000e600ff4c0b82 */ /* 0x000e220000000a00 */
[----:B------:R-:W-:Y:S01]  /*1c90*/  UISETP.NE.AND.EX UP0, UPT, UR7, URZ, UPT, UP0 ;  /* 0x000000ff0700728c */ /* 0x000fe2000bf05300 */
[----:B------:R-:W-:-:S06]  /*1ca0*/  FMUL R117, R117, R0 ;  /* 0x0000000075757220 */ /* 0x000fcc0000400000 */
[----:B------:R-:W2:Y:S01]  /*1cb0*/  SHFL.IDX PT, R117, R117, RZ, 0x1f ;  /* 0x00001fff75757589 */ /* 0x000ea200000e0000 */
[----:B-1----:R-:W-:Y:S01]  /*1cc0*/  FFMA R78, R75, 8.1380210758652538061e-05, R78 ;  /* 0x38aaaaab4b4e7823 */ /* 0x002fe2000000004e */
[----:B0-----:R-:W-:Y:S01]  /*1cd0*/  @P0 IMAD.WIDE R76, R79, 0x4, R76 ;  /* 0x000000044f4c0825 */ /* 0x001fe200078e024c */
[----:B------:R-:W0:Y:S03]  /*1ce0*/  @P0 LDC.64 R74, c[0x0][0x3a0] ;  /* 0x0000e800ff4a0b82 */ /* 0x000e260000000a00 */
[----:B------:R-:W-:Y:S02]  /*1cf0*/  FSETP.GEU.AND P1, PT, |R78|, 1.175494350822287508e-38, PT ;  /* 0x008000004e00780b */ /* 0x000fe40003f2e200 */
[----:B--2---:R-:W-:-:S11]  /*1d00*/  R2UR UR8, R117 ;  /* 0x00000000750872ca */ /* 0x004fd600000e0000 */
[----:B------:R-:W-:Y:S02]  /*1d10*/  @!P1 FMUL R78, R78, 16777216 ;  /* 0x4b8000004e4e9820 */ /* 0x000fe40000400000 */
[----:B------:R-:W-:-:S04]  /*1d20*/  MOV R79, UR8 ;  /* 0x00000008004f7c02 */ /* 0x000fc80008000f00 */
[----:B------:R-:W1:Y:S01]  /*1d30*/  MUFU.RSQ R78, R78 ;  /* 0x0000004e004e7308 */ /* 0x000e620000001400 */
[----:B0-----:R-:W-:Y:S01]  /*1d40*/  @P0 IMAD.WIDE R74, R113, 0x4, R74 ;  /* 0x00000004714a0825 */ /* 0x001fe200078e024a */
        /* <DEDUP_REMOVED lines=9> */
[----:B0----5:R-:W-:Y:S02]  /*1de0*/  HADD2.F32 R75, -RZ, R19.H0_H0 ;  /* 0x20000013ff4b7230 */ /* 0x021fe40000004100 */
[----:B------:R-:W-:Y:S01]  /*1df0*/  FADD R14, R14, -UR8 ;  /* 0x800000080e0e7e21 */ /* 0x000fe20008000000 */
[----:B------:R-:W-:Y:S02]  /*1e00*/  HADD2.F32 R77, -RZ, R43.H0_H0 ;  /* 0x2000002bff4d7230 */ /* 0x000fe40000004100 */
[----:B------:R-:W-:Y:S01]  /*1e10*/  FADD R74, R86, -UR8 ;  /* 0x80000008564a7e21 */ /* 0x000fe20008000000 */
[----:B------:R-:W-:Y:S01]  /*1e20*/  FADD R13, R13, -UR8 ;  /* 0x800000080d0d7e21 */ /* 0x000fe20008000000 */
[----:B------:R-:W-:Y:S01]  /*1e30*/  FMUL R14, R14, UR5 ;  /* 0x000000050e0e7c20 */ /* 0x000fe20008400000 */
[----:B------:R-:W-:Y:S02]  /*1e40*/  HADD2.F32 R112, -RZ, R18.H1_H1 ;  /* 0x30000012ff707230 */ /* 0x000fe40000004100 */
[----:B------:R-:W-:Y:S01]  /*1e50*/  FMUL R74, R74, UR5 ;  /* 0x000000054a4a7c20 */ /* 0x000fe20008400000 */
[----:B------:R-:W-:-:S02]  /*1e60*/  HADD2.F32 R76, -RZ, R17.H0_H0 ;  /* 0x20000011ff4c7230 */ /* 0x000fc40000004100 */
[----:B------:R-:W-:Y:S01]  /*1e70*/  FADD R11, R11, -UR8 ;  /* 0x800000080b0b7e21 */ /* 0x000fe20008000000 */
[----:B------:R-:W-:Y:S01]  /*1e80*/  FADD R85, R85, -UR8 ;  /* 0x8000000855557e21 */ /* 0x000fe20008000000 */
[--C-:B------:R-:W-:Y:S02]  /*1e90*/  HADD2.F32 R86, -RZ, R42.reuse.H0_H0 ;  /* 0x2000002aff567230 */ /* 0x100fe40000004100 */
[----:B------:R-:W-:Y:S01]  /*1ea0*/  FMUL R13, R13, UR5 ;  /* 0x000000050d0d7c20 */ /* 0x000fe20008400000 */
[----:B------:R-:W-:Y:S02]  /*1eb0*/  HADD2.F32 R114, -RZ, R42.H1_H1 ;  /* 0x3000002aff727230 */ /* 0x000fe40000004100 */
[----:B------:R-:W-:Y:S01]  /*1ec0*/  FMUL R11, R11, UR5 ;  /* 0x000000050b0b7c20 */ /* 0x000fe20008400000 */
[----:B------:R-:W-:Y:S02]  /*1ed0*/  HADD2.F32 R78, -RZ, R41.H0_H0 ;  /* 0x20000029ff4e7230 */ /* 0x000fe40000004100 */
[----:B------:R-:W-:Y:S01]  /*1ee0*/  FMUL R85, R85, UR5 ;  /* 0x0000000555557c20 */ /* 0x000fe20008400000 */
[----:B-1----:R-:W-:Y:S01]  /*1ef0*/  ISETP.NE.AND P2, PT, RZ, UR6, PT ;  /* 0x00000006ff007c0c */ /* 0x002fe2000bf45270 */
[----:B------:R-:W-:Y:S01]  /*1f00*/  FADD R2, R2, -UR8 ;  /* 0x8000000802027e21 */ /* 0x000fe20008000000 */
[----:B------:R-:W-:-:S02]  /*1f10*/  HADD2.F32 R117, -RZ, R23.H0_H0 ;  /* 0x20000017ff757230 */ /* 0x000fc40000004100 */
[----:B------:R-:W-:Y:S01]  /*1f20*/  FADD R66, R66, -UR8 ;  /* 0x8000000842427e21 */ /* 0x000fe20008000000 */
[----:B------:R-:W-:Y:S01]  /*1f30*/  FADD R84, R84, -UR8 ;  /* 0x8000000854547e21 */ /* 0x000fe20008000000 */
[--C-:B------:R-:W-:Y:S02]  /*1f40*/  HADD2.F32 R79, -RZ, R40.reuse.H0_H0 ;  /* 0x20000028ff4f7230 */ /* 0x100fe40000004100 */
[----:B------:R-:W-:Y:S01]  /*1f50*/  FMUL R2, R2, UR5 ;  /* 0x0000000502027c20 */ /* 0x000fe20008400000 */
[----:B------:R-:W-:Y:S02]  /*1f60*/  HADD2.F32 R119, -RZ, R47.H0_H0 ;  /* 0x2000002fff777230 */ /* 0x000fe40000004100 */
[----:B------:R-:W-:Y:S01]  /*1f70*/  FADD R12, R12, -UR8 ;  /* 0x800000080c0c7e21 */ /* 0x000fe20008000000 */
[----:B------:R-:W-:Y:S02]  /*1f80*/  HADD2.F32 R115, -RZ, R41.H1_H1 ;  /* 0x30000029ff737230 */ /* 0x000fe40000004100 */
[----:B------:R-:W-:Y:S01]  /*1f90*/  FMUL R84, R84, UR5 ;  /* 0x0000000554547c20 */ /* 0x000fe20008400000 */
[----:B------:R-:W-:-:S02]  /*1fa0*/  HADD2.F32 R113, -RZ, R40.H1_H1 ;  /* 0x30000028ff717230 */ /* 0x000fc40000004100 */
[----:B------:R-:W-:Y:S01]  /*1fb0*/  FMUL R12, R12, UR5 ;  /* 0x000000050c0c7c20 */ /* 0x000fe20008400000 */
[----:B------:R-:W-:Y:S01]  /*1fc0*/  @P2 FADD R75, R75, 1 ;  /* 0x3f8000004b4b2421 */ /* 0x000fe20000000000 */
[----:B------:R-:W-:Y:S01]  /*1fd0*/  @P2 FADD R112, R112, 1 ;  /* 0x3f80000070702421 */ /* 0x000fe20000000000 */
[----:B------:R-:W-:Y:S01]  /*1fe0*/  @P2 FADD R76, R76, 1 ;  /* 0x3f8000004c4c2421 */ /* 0x000fe20000000000 */
[----:B------:R-:W-:Y:S01]  /*1ff0*/  @P2 FADD R117, R117, 1 ;  /* 0x3f80000075752421 */ /* 0x000fe20000000000 */
[----:B------:R-:W-:Y:S01]  /*2000*/  FFMA R0, R14, R75, R77 ;  /* 0x0000004b0e007223 */ /* 0x000fe2000000004d */
[----:B------:R-:W-:Y:S02]  /*2010*/  HADD2.F32 R75, -RZ, R19.H1_H1 ;  /* 0x30000013ff4b7230 */ /* 0x000fe40000004100 */
[----:B------:R-:W-:Y:S01]  /*2020*/  FFMA R11, R11, R76, R78 ;  /* 0x0000004c0b0b7223 */ /* 0x000fe2000000004e */
[----:B------:R-:W-:Y:S02]  /*2030*/  HADD2.F32 R77, -RZ, R43.H1_H1 ;  /* 0x3000002bff4d7230 */ /* 0x000fe40000004100 */
[----:B------:R-:W-:Y:S01]  /*2040*/  FMUL R76, R66, UR5 ;  /* 0x00000005424c7c20 */ /* 0x000fe20008400000 */
[----:B------:R-:W-:-:S02]  /*2050*/  HADD2.F32 R14, -RZ, R18.H0_H0 ;  /* 0x20000012ff0e7230 */ /* 0x000fc40000004100 */
[----:B------:R-:W-:Y:S01]  /*2060*/  @P2 FADD R75, R75, 1 ;  /* 0x3f8000004b4b2421 */ /* 0x000fe20000000000 */
[----:B------:R-:W-:Y:S01]  /*2070*/  FADD R65, R65, -UR8 ;  /* 0x8000000841417e21 */ /* 0x000fe20008000000 */
[----:B------:R-:W-:Y:S01]  /*2080*/  FADD R64, R64, -UR8 ;  /* 0x8000000840407e21 */ /* 0x000fe20008000000 */
[----:B------:R-:W-:Y:S01]  /*2090*/  FADD R89, R89, -UR8 ;  /* 0x8000000859597e21 */ /* 0x000fe20008000000 */
[----:B------:R-:W-:Y:S01]  /*20a0*/  FFMA R74, R74, R75, R77 ;  /* 0x0000004b4a4a7223 */ /* 0x000fe2000000004d */
[----:B------:R-:W-:Y:S01]  /*20b0*/  @P2 FADD R14, R14, 1 ;  /* 0x3f8000000e0e2421 */ /* 0x000fe20000000000 */
[--C-:B------:R-:W-:Y:S02]  /*20c0*/  HADD2.F32 R77, -RZ, R16.reuse.H0_H0 ;  /* 0x20000010ff4d7230 */ /* 0x100fe40000004100 */
[----:B------:R-:W-:Y:S01]  /*20d0*/  FMUL R65, R65, UR5 ;  /* 0x0000000541417c20 */ /* 0x000fe20008400000 */
[----:B------:R-:W-:Y:S02]  /*20e0*/  HADD2.F32 R75, -RZ, R17.H1_H1 ;  /* 0x30000011ff4b7230 */ /* 0x000fe40000004100 */
[----:B------:R-:W-:Y:S01]  /*20f0*/  FFMA R14, R13, R14, R86 ;  /* 0x0000000e0d0e7223 */ /* 0x000fe20000000056 */
[----:B------:R-:W-:Y:S01]  /*2100*/  FFMA R13, R85, R112, R114 ;  /* 0x00000070550d7223 */ /* 0x000fe20000000072 */
[----:B------:R-:W-:Y:S01]  /*2110*/  @P2 FADD R77, R77, 1 ;  /* 0x3f8000004d4d2421 */ /* 0x000fe20000000000 */
[----:B------:R-:W-:-:S02]  /*2120*/  HADD2.F32 R85, -RZ, R16.H1_H1 ;  /* 0x30000010ff557230 */ /* 0x000fc40000004100 */
[----:B------:R-:W-:Y:S01]  /*2130*/  @P2 FADD R75, R75, 1 ;  /* 0x3f8000004b4b2421 */ /* 0x000fe20000000000 */
[----:B------:R-:W-:Y:S02]  /*2140*/  HADD2.F32 R78, -RZ, R46.H0_H0 ;  /* 0x2000002eff4e7230 */ /* 0x000fe40000004100 */
[----:B------:R-:W-:Y:S01]  /*2150*/  FFMA R66, R2, R77, R79 ;  /* 0x0000004d02427223 */ /* 0x000fe2000000004f */
[----:B------:R-:W-:Y:S01]  /*2160*/  FFMA R2, R76, R117, R119 ;  /* 0x000000754c027223 */ /* 0x000fe20000000077 */
[----:B------:R-:W-:Y:S01]  /*2170*/  @P2 FADD R85, R85, 1 ;  /* 0x3f80000055552421 */ /* 0x000fe20000000000 */
[----:B------:R-:W-:Y:S01]  /*2180*/  FFMA R75, R84, R75, R115 ;  /* 0x0000004b544b7223 */ /* 0x000fe20000000073 */
[--C-:B------:R-:W-:Y:S02]  /*2190*/  HADD2.F32 R76, -RZ, R22.reuse.H0_H0 ;  /* 0x20000016ff4c7230 */ /* 0x100fe40000004100 */
[----:B------:R-:W-:Y:S01]  /*21a0*/  FADD R90, R90, -UR8 ;  /* 0x800000085a5a7e21 */ /* 0x000fe20008000000 */
[----:B------:R-:W-:-:S02]  /*21b0*/  HADD2.F32 R84, -RZ, R22.H1_H1 ;  /* 0x30000016ff547230 */ /* 0x000fc40000004100 */
[----:B------:R-:W-:Y:S01]  /*21c0*/  FFMA R12, R12, R85, R113 ;  /* 0x000000550c0c7223 */ /* 0x000fe20000000071 */
[----:B------:R-:W-:Y:S02]  /*21d0*/  HADD2.F32 R79, -RZ, R21.H0_H0 ;  /* 0x20000015ff4f7230 */ /* 0x000fe40000004100 */
[----:B------:R-:W-:Y:S01]  /*21e0*/  @P2 FADD R76, R76, 1 ;  /* 0x3f8000004c4c2421 */ /* 0x000fe20000000000 */
[----:B------:R-:W-:Y:S02]  /*21f0*/  HADD2.F32 R77, -RZ, R23.H1_H1 ;  /* 0x30000017ff4d7230 */ /* 0x000fe40000004100 */
[----:B------:R-:W-:Y:S01]  /*2200*/  FMUL R64, R64, UR5 ;  /* 0x0000000540407c20 */ /* 0x000fe20008400000 */
[----:B------:R-:W-:Y:S02]  /*2210*/  HADD2.F32 R86, -RZ, R46.H1_H1 ;  /* 0x3000002eff567230 */ /* 0x000fe40000004100 */
[----:B------:R-:W-:Y:S01]  /*2220*/  FMUL R89, R89, UR5 ;  /* 0x0000000559597c20 */ /* 0x000fe20008400000 */
[----:B------:R-:W-:-:S02]  /*2230*/  HADD2.F32 R85, -RZ, R45.H0_H0 ;  /* 0x2000002dff557230 */ /* 0x000fc40000004100 */
[----:B------:R-:W-:Y:S01]  /*2240*/  @P2 FADD R84, R84, 1 ;  /* 0x3f80000054542421 */ /* 0x000fe20000000000 */
[----:B------:R-:W-:Y:S01]  /*2250*/  @P2 FADD R79, R79, 1 ;  /* 0x3f8000004f4f2421 */ /* 0x000fe20000000000 */
[----:B------:R-:W-:Y:S02]  /*2260*/  HADD2.F32 R113, -RZ, R47.H1_H1 ;  /* 0x3000002fff717230 */ /* 0x000fe40000004100 */
[----:B------:R-:W-:Y:S01]  /*2270*/  FFMA R76, R65, R76, R78 ;  /* 0x0000004c414c7223 */ /* 0x000fe2000000004e */
[----:B------:R-:W-:Y:S01]  /*2280*/  FMUL R90, R90, UR5 ;  /* 0x000000055a5a7c20 */ /* 0x000fe20008400000 */
[----:B------:R-:W-:Y:S01]  /*2290*/  @P2 FADD R77, R77, 1 ;  /* 0x3f8000004d4d2421 */ /* 0x000fe20000000000 */
[----:B------:R-:W-:Y:S01]  /*22a0*/  FFMA R65, R89, R84, R86 ;  /* 0x0000005459417223 */ /* 0x000fe20000000056 */
[----:B------:R-:W-:Y:S01]  /*22b0*/  FFMA R64, R64, R79, R85 ;  /* 0x0000004f40407223 */ /* 0x000fe20000000055 */
[----:B------:R-:W-:Y:S01]  /*22c0*/  FADD R85, R70, -UR8 ;  /* 0x8000000846557e21 */ /* 0x000fe20008000000 */
[----:B------:R-:W-:-:S02]  /*22d0*/  HADD2.F32 R84, -RZ, R21.H1_H1 ;  /* 0x30000015ff547230 */ /* 0x000fc40000004100 */
[----:B------:R-:W-:Y:S01]  /*22e0*/  FADD R79, R88, -UR8 ;  /* 0x80000008584f7e21 */ /* 0x000fe20008000000 */
[--C-:B------:R-:W-:Y:S02]  /*22f0*/  HADD2.F32 R70, -RZ, R20.reuse.H0_H0 ;  /* 0x20000014ff467230 */ /* 0x100fe40000004100 */
[----:B------:R-:W-:Y:S01]  /*2300*/  FADD R15, R15, -UR8 ;  /* 0x800000080f0f7e21 */ /* 0x000fe20008000000 */
[----:B------:R-:W-:Y:S02]  /*2310*/  HADD2.F32 R86, -RZ, R20.H1_H1 ;  /* 0x30000014ff567230 */ /* 0x000fe40000004100 */
[----:B------:R-:W-:Y:S01]  /*2320*/  FFMA R77, R90, R77, R113 ;  /* 0x0000004d5a4d7223 */ /* 0x000fe20000000071 */
[----:B------:R-:W-:Y:S01]  /*2330*/  FADD R87, R87, -UR8 ;  /* 0x8000000857577e21 */ /* 0x000fe20008000000 */
[----:B------:R-:W-:Y:S02]  /*2340*/  HADD2.F32 R112, -RZ, R27.H0_H0 ;  /* 0x2000001bff707230 */ /* 0x000fe40000004100 */
[----:B------:R-:W-:Y:S01]  /*2350*/  FMUL R79, R79, UR5 ;  /* 0x000000054f4f7c20 */ /* 0x000fe20008400000 */
[----:B------:R-:W-:-:S02]  /*2360*/  HADD2.F32 R90, -RZ, R45.H1_H1 ;  /* 0x3000002dff5a7230 */ /* 0x000fc40000004100 */
[----:B------:R-:W-:Y:S01]  /*2370*/  @P2 FADD R84, R84, 1 ;  /* 0x3f80000054542421 */ /* 0x000fe20000000000 */
[--C-:B------:R-:W-:Y:S02]  /*2380*/  HADD2.F32 R78, -RZ, R44.reuse.H0_H0 ;  /* 0x2000002cff4e7230 */ /* 0x100fe40000004100 */
[----:B------:R-:W-:Y:S01]  /*2390*/  FMUL R15, R15, UR5 ;  /* 0x000000050f0f7c20 */ /* 0x000fe20008400000 */
[----:B------:R-:W-:Y:S02]  /*23a0*/  HADD2.F32 R88, -RZ, R44.H1_H1 ;  /* 0x3000002cff587230 */ /* 0x000fe40000004100 */
[----:B------:R-:W-:Y:S01]  /*23b0*/  @P2 FADD R70, R70, 1 ;  /* 0x3f80000046462421 */ /* 0x000fe20000000000 */
[----:B------:R-:W-:Y:S02]  /*23c0*/  HADD2.F32 R114, -RZ, R51.H0_H0 ;  /* 0x20000033ff727230 */ /* 0x000fe40000004100 */
        /* <DEDUP_REMOVED lines=8> */
[----:B------:R-:W-:-:S02]  /*2450*/  HADD2.F32 R86, -RZ, R27.H1_H1 ;  /* 0x3000001bff567230 */ /* 0x000fc40000004100 */
[----:B------:R-:W-:Y:S01]  /*2460*/  FADD R85, R94, -UR8 ;  /* 0x800000085e557e21 */ /* 0x000fe20008000000 */
[--C-:B------:R-:W-:Y:S02]  /*2470*/  HADD2.F32 R88, -RZ, R26.reuse.H0_H0 ;  /* 0x2000001aff587230 */ /* 0x100fe40000004100 */
[----:B------:R-:W-:Y:S01]  /*2480*/  FADD R68, R68, -UR8 ;  /* 0x8000000844447e21 */ /* 0x000fe20008000000 */
[----:B------:R-:W-:Y:S02]  /*2490*/  HADD2.F32 R15, -RZ, R25.H0_H0 ;  /* 0x20000019ff0f7230 */ /* 0x000fe40000004100 */
[----:B------:R-:W-:Y:S01]  /*24a0*/  FADD R69, R69, -UR8 ;  /* 0x8000000845457e21 */ /* 0x000fe20008000000 */
[----:B------:R-:W-:Y:S02]  /*24b0*/  HADD2.F32 R94, -RZ, R26.H1_H1 ;  /* 0x3000001aff5e7230 */ /* 0x000fe40000004100 */
[----:B------:R-:W-:Y:S01]  /*24c0*/  FADD R93, R93, -UR8 ;  /* 0x800000085d5d7e21 */ /* 0x000fe20008000000 */
[----:B------:R-:W-:-:S02]  /*24d0*/  HADD2.F32 R114, -RZ, R51.H1_H1 ;  /* 0x30000033ff727230 */ /* 0x000fc40000004100 */
[----:B------:R-:W-:Y:S01]  /*24e0*/  FMUL R85, R85, UR5 ;  /* 0x0000000555557c20 */ /* 0x000fe20008400000 */
[--C-:B------:R-:W-:Y:S02]  /*24f0*/  HADD2.F32 R90, -RZ, R50.reuse.H0_H0 ;  /* 0x20000032ff5a7230 */ /* 0x100fe40000004100 */
[----:B------:R-:W-:Y:S01]  /*2500*/  @P2 FADD R86, R86, 1 ;  /* 0x3f80000056562421 */ /* 0x000fe20000000000 */
[----:B------:R-:W-:Y:S02]  /*2510*/  HADD2.F32 R87, -RZ, R49.H0_H0 ;  /* 0x20000031ff577230 */ /* 0x000fe40000004100 */
[----:B------:R-:W-:Y:S01]  /*2520*/  FMUL R68, R68, UR5 ;  /* 0x0000000544447c20 */ /* 0x000fe20008400000 */
[----:B------:R-:W-:Y:S01]  /*2530*/  FMUL R69, R69, UR5 ;  /* 0x0000000545457c20 */ /* 0x000fe20008400000 */
[----:B------:R-:W-:Y:S01]  /*2540*/  @P2 FADD R88, R88, 1 ;  /* 0x3f80000058582421 */ /* 0x000fe20000000000 */
[----:B------:R-:W-:Y:S01]  /*2550*/  @P2 FADD R15, R15, 1 ;  /* 0x3f8000000f0f2421 */ /* 0x000fe20000000000 */
[----:B------:R-:W-:-:S02]  /*2560*/  HADD2.F32 R112, -RZ, R50.H1_H1 ;  /* 0x30000032ff707230 */ /* 0x000fc40000004100 */
[----:B------:R-:W-:Y:S01]  /*2570*/  FMUL R93, R93, UR5 ;  /* 0x000000055d5d7c20 */ /* 0x000fe20008400000 */
[----:B------:R-:W-:Y:S01]  /*2580*/  @P2 FADD R94, R94, 1 ;  /* 0x3f8000005e5e2421 */ /* 0x000fe20000000000 */
[----:B------:R-:W-:Y:S01]  /*2590*/  FFMA R86, R85, R86, R114 ;  /* 0x0000005655567223 */ /* 0x000fe20000000072 */
[----:B------:R-:W-:Y:S01]  /*25a0*/  FFMA R85, R69, R88, R90 ;  /* 0x0000005845557223 */ /* 0x000fe2000000005a */
[----:B------:R-:W-:Y:S01]  /*25b0*/  FFMA R68, R68, R15, R87 ;  /* 0x0000000f44447223 */ /* 0x000fe20000000057 */
[----:B------:R-:W-:Y:S01]  /*25c0*/  FADD R15, R92, -UR8 ;  /* 0x800000085c0f7e21 */ /* 0x000fe20008000000 */
[--C-:B------:R-:W-:Y:S02]  /*25d0*/  HADD2.F32 R88, -RZ, R24.reuse.H0_H0 ;  /* 0x20000018ff587230 */ /* 0x100fe40000004100 */
[----:B------:R-:W-:Y:S01]  /*25e0*/  FFMA R69, R93, R94, R112 ;  /* 0x0000005e5d457223 */ /* 0x000fe20000000070 */
[----:B------:R-:W-:Y:S01]  /*25f0*/  FADD R67, R67, -UR8 ;  /* 0x8000000843437e21 */ /* 0x000fe20008000000 */
[----:B------:R-:W-:-:S02]  /*2600*/  HADD2.F32 R92, -RZ, R24.H1_H1 ;  /* 0x30000018ff5c7230 */ /* 0x000fc40000004100 */
[----:B------:R-:W-:Y:S01]  /*2610*/  FADD R91, R91, -UR8 ;  /* 0x800000085b5b7e21 */ /* 0x000fe20008000000 */
[----:B------:R-:W-:Y:S02]  /*2620*/  HADD2.F32 R116, -RZ, R31.H0_H0 ;  /* 0x2000001fff747230 */ /* 0x000fe40000004100 */
[----:B------:R-:W-:Y:S01]  /*2630*/  FADD R97, R97, -UR8 ;  /* 0x8000000861617e21 */ /* 0x000fe20008000000 */
[----:B------:R-:W-:Y:S02]  /*2640*/  HADD2.F32 R112, -RZ, R25.H1_H1 ;  /* 0x30000019ff707230 */ /* 0x000fe40000004100 */
[----:B------:R-:W-:Y:S01]  /*2650*/  FMUL R67, R67, UR5 ;  /* 0x0000000543437c20 */ /* 0x000fe20008400000 */
[--C-:B------:R-:W-:Y:S02]  /*2660*/  HADD2.F32 R90, -RZ, R48.reuse.H0_H0 ;  /* 0x20000030ff5a7230 */ /* 0x100fe40000004100 */
[----:B------:R-:W-:Y:S01]  /*2670*/  @P2 FADD R88, R88, 1 ;  /* 0x3f80000058582421 */ /* 0x000fe20000000000 */
[----:B------:R-:W-:-:S02]  /*2680*/  HADD2.F32 R94, -RZ, R48.H1_H1 ;  /* 0x30000030ff5e7230 */ /* 0x000fc40000004100 */
[----:B------:R-:W-:Y:S01]  /*2690*/  FMUL R91, R91, UR5 ;  /* 0x000000055b5b7c20 */ /* 0x000fe20008400000 */
[----:B------:R-:W-:Y:S02]  /*26a0*/  HADD2.F32 R118, -RZ, R55.H0_H0 ;  /* 0x20000037ff767230 */ /* 0x000fe40000004100 */
[----:B------:R-:W-:Y:S01]  /*26b0*/  FMUL R97, R97, UR5 ;  /* 0x0000000561617c20 */ /* 0x000fe20008400000 */
[----:B------:R-:W-:Y:S02]  /*26c0*/  HADD2.F32 R114, -RZ, R49.H1_H1 ;  /* 0x30000031ff727230 */ /* 0x000fe40000004100 */
[----:B------:R-:W-:Y:S01]  /*26d0*/  @P2 FADD R92, R92, 1 ;  /* 0x3f8000005c5c2421 */ /* 0x000fe20000000000 */
[----:B------:R-:W-:Y:S01]  /*26e0*/  @P2 FADD R116, R116, 1 ;  /* 0x3f80000074742421 */ /* 0x000fe20000000000 */
[----:B------:R-:W-:Y:S01]  /*26f0*/  FMUL R15, R15, UR5 ;  /* 0x000000050f0f7c20 */ /* 0x000fe20008400000 */
[----:B------:R-:W-:Y:S01]  /*2700*/  @P2 FADD R112, R112, 1 ;  /* 0x3f80000070702421 */ /* 0x000fe20000000000 */
[----:B------:R-:W-:Y:S01]  /*2710*/  FFMA R88, R67, R88, R90 ;  /* 0x0000005843587223 */ /* 0x000fe2000000005a */
[----:B------:R-:W-:Y:S01]  /*2720*/  FFMA R87, R91, R92, R94 ;  /* 0x0000005c5b577223 */ /* 0x000fe2000000005e */
[----:B------:R-:W-:Y:S01]  /*2730*/  FFMA R67, R97, R116, R118 ;  /* 0x0000007461437223 */ /* 0x000fe20000000076 */
[----:B------:R-:W-:-:S02]  /*2740*/  HADD2.F32 R90, -RZ, R30.H0_H0 ;  /* 0x2000001eff5a7230 */ /* 0x000fc40000004100 */
[----:B------:R-:W-:Y:S01]  /*2750*/  FFMA R89, R15, R112, R114 ;  /* 0x000000700f597223 */ /* 0x000fe20000000072 */
[----:B------:R-:W-:Y:S01]  /*2760*/  FADD R73, R73, -UR8 ;  /* 0x8000000849497e21 */ /* 0x000fe20008000000 */
[----:B------:R-:W-:Y:S02]  /*2770*/  HADD2.F32 R94, -RZ, R31.H1_H1 ;  /* 0x3000001fff5e7230 */ /* 0x000fe40000004100 */
[----:B------:R-:W-:Y:S01]  /*2780*/  FADD R98, R98, -UR8 ;  /* 0x8000000862627e21 */ /* 0x000fe20008000000 */
[----:B------:R-:W-:Y:S02]  /*2790*/  HADD2.F32 R97, -RZ, R30.H1_H1 ;  /* 0x3000001eff617230 */ /* 0x000fe40000004100 */
[----:B------:R-:W-:Y:S01]  /*27a0*/  FADD R91, R99, -UR8 ;  /* 0x80000008635b7e21 */ /* 0x000fe20008000000 */
[----:B------:R-:W-:Y:S02]  /*27b0*/  HADD2.F32 R15, -RZ, R29.H0_H0 ;  /* 0x2000001dff0f7230 */ /* 0x000fe40000004100 */
[----:B------:R-:W-:Y:S01]  /*27c0*/  FADD R72, R72, -UR8 ;  /* 0x8000000848487e21 */ /* 0x000fe20008000000 */
[----:B------:R-:W-:-:S02]  /*27d0*/  HADD2.F32 R92, -RZ, R54.H0_H0 ;  /* 0x20000036ff5c7230 */ /* 0x000fc40000004100 */
[----:B------:R-:W-:Y:S01]  /*27e0*/  FMUL R73, R73, UR5 ;  /* 0x0000000549497c20 */ /* 0x000fe20008400000 */
[----:B------:R-:W-:Y:S02]  /*27f0*/  HADD2.F32 R112, -RZ, R55.H1_H1 ;  /* 0x30000037ff707230 */ /* 0x000fe40000004100 */
[----:B------:R-:W-:Y:S01]  /*2800*/  @P2 FADD R90, R90, 1 ;  /* 0x3f8000005a5a2421 */ /* 0x000fe20000000000 */
[----:B------:R-:W-:Y:S02]  /*2810*/  HADD2.F32 R99, -RZ, R54.H1_H1 ;  /* 0x30000036ff637230 */ /* 0x000fe40000004100 */
[----:B------:R-:W-:Y:S01]  /*2820*/  FMUL R98, R98, UR5 ;  /* 0x0000000562627c20 */ /* 0x000fe20008400000 */
[----:B------:R-:W-:Y:S02]  /*2830*/  HADD2.F32 R93, -RZ, R53.H0_H0 ;  /* 0x20000035ff5d7230 */ /* 0x000fe40000004100 */
[----:B------:R-:W-:Y:S01]  /*2840*/  FMUL R91, R91, UR5 ;  /* 0x000000055b5b7c20 */ /* 0x000fe20008400000 */
        /* <DEDUP_REMOVED lines=15> */
[----:B------:R-:W-:Y:S01]  /*2940*/  FMUL R71, R71, UR5 ;  /* 0x0000000547477c20 */ /* 0x000fe20008400000 */
[----:B------:R-:W-:-:S02]  /*2950*/  HADD2.F32 R114, -RZ, R53.H1_H1 ;  /* 0x30000035ff727230 */ /* 0x000fc40000004100 */
[----:B------:R-:W-:Y:S01]  /*2960*/  @P2 FADD R92, R92, 1 ;  /* 0x3f8000005c5c2421 */ /* 0x000fe20000000000 */
[----:B------:R-:W-:Y:S02]  /*2970*/  HADD2.F32 R112, -RZ, R52.H1_H1 ;  /* 0x30000034ff707230 */ /* 0x000fe40000004100 */
[----:B------:R-:W-:Y:S01]  /*2980*/  FADD R105, R105, -UR8 ;  /* 0x8000000869697e21 */ /* 0x000fe20008000000 */
[----:B------:R-:W-:Y:S02]  /*2990*/  HADD2.F32 R116, -RZ, R35.H0_H0 ;  /* 0x20000023ff747230 */ /* 0x000fe40000004100 */
[----:B------:R-:W-:Y:S01]  /*29a0*/  FMUL R95, R95, UR5 ;  /* 0x000000055f5f7c20 */ /* 0x000fe20008400000 */
[----:B------:R-:W-:Y:S01]  /*29b0*/  FMUL R15, R15, UR5 ;  /* 0x000000050f0f7c20 */ /* 0x000fe20008400000 */
[----:B------:R-:W-:Y:S01]  /*29c0*/  @P2 FADD R94, R94, 1 ;  /* 0x3f8000005e5e2421 */ /* 0x000fe20000000000 */
[----:B------:R-:W-:Y:S01]  /*29d0*/  @P2 FADD R98, R98, 1 ;  /* 0x3f80000062622421 */ /* 0x000fe20000000000 */
[----:B------:R-:W-:-:S02]  /*29e0*/  HADD2.F32 R118, -RZ, R59.H0_H0 ;  /* 0x2000003bff767230 */ /* 0x000fc40000004100 */
[----:B------:R-:W-:Y:S01]  /*29f0*/  FFMA R93, R71, R92, R96 ;  /* 0x0000005c475d7223 */ /* 0x000fe20000000060 */
[----:B------:R-:W-:Y:S01]  /*2a00*/  FMUL R105, R105, UR5 ;  /* 0x0000000569697c20 */ /* 0x000fe20008400000 */
[----:B------:R-:W-:Y:S01]  /*2a10*/  @P2 FADD R116, R116, 1 ;  /* 0x3f80000074742421 */ /* 0x000fe20000000000 */
[----:B------:R-:W-:Y:S01]  /*2a20*/  FFMA R94, R15, R94, R114 ;  /* 0x0000005e0f5e7223 */ /* 0x000fe20000000072 */
[----:B------:R-:W-:Y:S01]  /*2a30*/  FFMA R92, R95, R98, R112 ;  /* 0x000000625f5c7223 */ /* 0x000fe20000000070 */
[----:B------:R-:W-:Y:S01]  /*2a40*/  FADD R15, R106, -UR8 ;  /* 0x800000086a0f7e21 */ /* 0x000fe20008000000 */
[----:B------:R-:W-:Y:S02]  /*2a50*/  HADD2.F32 R98, -RZ, R35.H1_H1 ;  /* 0x30000023ff627230 */ /* 0x000fe40000004100 */
[----:B------:R-:W-:Y:S01]  /*2a60*/  FADD R95, R108, -UR8 ;  /* 0x800000086c5f7e21 */ /* 0x000fe20008000000 */
[----:B------:R-:W-:Y:S02]  /*2a70*/  HADD2.F32 R96, -RZ, R34.H0_H0 ;  /* 0x20000022ff607230 */ /* 0x000fe40000004100 */
[----:B------:R-:W-:Y:S01]  /*2a80*/  FADD R101, R101, -UR8 ;  /* 0x8000000865657e21 */ /* 0x000fe20008000000 */
[----:B------:R-:W-:-:S02]  /*2a90*/  HADD2.F32 R106, -RZ, R33.H0_H0 ;  /* 0x20000021ff6a7230 */ /* 0x000fc40000004100 */
[----:B------:R-:W-:Y:S01]  /*2aa0*/  FADD R103, R103, -UR8 ;  /* 0x8000000867677e21 */ /* 0x000fe20008000000 */
[----:B------:R-:W-:Y:S01]  /*2ab0*/  FFMA R71, R105, R116, R118 ;  /* 0x0000007469477223 */ /* 0x000fe20000000076 */
[----:B------:R-:W-:Y:S02]  /*2ac0*/  HADD2.F32 R118, -RZ, R59.H1_H1 ;  /* 0x3000003bff767230 */ /* 0x000fe40000004100 */
[----:B------:R-:W-:Y:S01]  /*2ad0*/  FMUL R95, R95, UR5 ;  /* 0x000000055f5f7c20 */ /* 0x000fe20008400000 */
[----:B------:R-:W-:Y:S02]  /*2ae0*/  HADD2.F32 R112, -RZ, R58.H0_H0 ;  /* 0x2000003aff707230 */ /* 0x000fe40000004100 */
[----:B------:R-:W-:Y:S01]  /*2af0*/  @P2 FADD R98, R98, 1 ;  /* 0x3f80000062622421 */ /* 0x000fe20000000000 */
[----:B------:R-:W-:Y:S02]  /*2b00*/  HADD2.F32 R114, -RZ, R34.H1_H1 ;  /* 0x30000022ff727230 */ /* 0x000fe40000004100 */
[----:B------:R-:W-:Y:S01]  /*2b10*/  FMUL R101, R101, UR5 ;  /* 0x0000000565657c20 */ /* 0x000fe20008400000 */
[----:B------:R-:W-:-:S02]  /*2b20*/  HADD2.F32 R108, -RZ, R57.H0_H0 ;  /* 0x20000039ff6c7230 */ /* 0x000fc40000004100 */
[----:B------:R-:W-:Y:S01]  /*2b30*/  FMUL R103, R103, UR5 ;  /* 0x0000000567677c20 */ /* 0x000fe20008400000 */
        /* <DEDUP_REMOVED lines=9> */
[----:B------:R-:W-:-:S02]  /*2bd0*/  HADD2.F32 R101, -RZ, R32.H0_H0 ;  /* 0x20000020ff657230 */ /* 0x000fc40000004100 */
[----:B------:R-:W-:Y:S01]  /*2be0*/  FADD R100, R100, -UR8 ;  /* 0x8000000864647e21 */ /* 0x000fe20008000000 */
[----:B------:R-:W-:Y:S02]  /*2bf0*/  HADD2.F32 R108, -RZ, R33.H1_H1 ;  /* 0x30000021ff6c7230 */ /* 0x000fe40000004100 */
        /* <DEDUP_REMOVED lines=8> */
[----:B------:R-:W-:Y:S02]  /*2c80*/  HADD2.F32 R106, -RZ, R56.H1_H1 ;  /* 0x30000038ff6a7230 */ /* 0x000fe40000004100 */
[----:B------:R-:W-:Y:S01]  /*2c90*/  FMUL R99, R102, UR5 ;  /* 0x0000000566637c20 */ /* 0x000fe20008400000 */
[----:B------:R-:W-:Y:S01]  /*2ca0*/  FMUL R103, R103, UR5 ;  /* 0x0000000567677c20 */ /* 0x000fe20008400000 */
[----:B------:R-:W-:Y:S01]  /*2cb0*/  @P2 FADD R108, R108, 1 ;  /* 0x3f8000006c6c2421 */ /* 0x000fe20000000000 */
[----:B------:R-:W-:Y:S01]  /*2cc0*/  @P2 FADD R104, R104, 1 ;  /* 0x3f80000068682421 */ /* 0x000fe20000000000 */
[----:B------:R-:W-:Y:S02]  /*2cd0*/  HADD2.F32 R112, -RZ, R38.H0_H0 ;  /* 0x20000026ff707230 */ /* 0x000fe40000004100 */
[----:B------:R-:W-:Y:S01]  /*2ce0*/  FFMA R101, R100, R101, R15 ;  /* 0x0000006564657223 */ /* 0x000fe2000000000f */
[----:B------:R-:W0:Y:S01]  /*2cf0*/  LDCU.U8 UR6, c[0x0][0x404] ;  /* 0x00008080ff0677ac */ /* 0x000e220008000000 */
[----:B------:R-:W-:Y:S01]  /*2d00*/  FFMA R102, R103, R108, R110 ;  /* 0x0000006c67667223 */ /* 0x000fe2000000006e */
[----:B------:R-:W-:Y:S01]  /*2d10*/  FFMA R100, R99, R104, R106 ;  /* 0x0000006863647223 */ /* 0x000fe2000000006a */
[----:B------:R-:W-:-:S02]  /*2d20*/  HADD2.F32 R114, -RZ, R62.H0_H0 ;  /* 0x2000003eff727230 */ /* 0x000fc40000004100 */
[----:B------:R-:W-:Y:S01]  /*2d30*/  FADD R110, R82, -UR8 ;  /* 0x80000008526e7e21 */ /* 0x000fe20008000000 */
[--C-:B------:R-:W-:Y:S02]  /*2d40*/  HADD2.F32 R103, -RZ, R37.reuse.H0_H0 ;  /* 0x20000025ff677230 */ /* 0x100fe40000004100 */
[----:B------:R-:W-:Y:S01]  /*2d50*/  FMUL R105, R105, UR5 ;  /* 0x0000000569697c20 */ /* 0x000fe20008400000 */
[----:B------:R-:W-:Y:S02]  /*2d60*/  HADD2.F32 R106, -RZ, R37.H1_H1 ;  /* 0x30000025ff6a7230 */ /* 0x000fe40000004100 */
[----:B------:R-:W-:Y:S01]  /*2d70*/  @P2 FADD R112, R112, 1 ;  /* 0x3f80000070702421 */ /* 0x000fe20000000000 */
[----:B------:R-:W-:Y:S01]  /*2d80*/  FADD R107, R107, -UR8 ;  /* 0x800000086b6b7e21 */ /* 0x000fe20008000000 */
[----:B------:R-:W-:Y:S01]  /*2d90*/  FADD R80, R80, -UR8 ;  /* 0x8000000850507e21 */ /* 0x000fe20008000000 */
[----:B------:R-:W-:Y:S02]  /*2da0*/  HADD2.F32 R82, -RZ, R36.H0_H0 ;  /* 0x20000024ff527230 */ /* 0x000fe40000004100 */
[----:B------:R-:W-:Y:S01]  /*2db0*/  FADD R81, R81, -UR8 ;  /* 0x8000000851517e21 */ /* 0x000fe20008000000 */
[----:B------:R-:W-:-:S02]  /*2dc0*/  HADD2.F32 R15, -RZ, R61.H0_H0 ;  /* 0x2000003dff0f7230 */ /* 0x000fc40000004100 */
[----:B------:R-:W-:Y:S01]  /*2dd0*/  FFMA R99, R105, R112, R114 ;  /* 0x0000007069637223 */ /* 0x000fe20000000072 */
        /* <DEDUP_REMOVED lines=9> */
[----:B0-----:R-:W-:Y:S01]  /*2e70*/  ISETP.NE.AND P1, PT, RZ, UR6, PT ;  /* 0x00000006ff007c0c */ /* 0x001fe2000bf25270 */
[----:B------:R-:W-:Y:S01]  /*2e80*/  FFMA R80, R105, R106, R108 ;  /* 0x0000006a69507223 */ /* 0x000fe2000000006c */
[----:B------:R-:W-:Y:S01]  /*2e90*/  FFMA R82, R107, R82, R104 ;  /* 0x000000526b527223 */ /* 0x000fe20000000068 */
[----:B------:R-:W-:Y:S01]  /*2ea0*/  HADD2.F32 R113, -RZ, R38.H1_H1 ;  /* 0x30000026ff717230 */ /* 0x000fe20000004100 */
[----:B------:R-:W0:Y:S01]  /*2eb0*/  LDC.64 R106, c[0x0][0x3c8] ;  /* 0x0000f200ff6a7b82 */ /* 0x000e220000000a00 */
[----:B------:R-:W-:-:S02]  /*2ec0*/  HADD2.F32 R115, -RZ, R62.H1_H1 ;  /* 0x3000003eff737230 */ /* 0x000fc40000004100 */
[----:B------:R-:W-:Y:S01]  /*2ed0*/  FMUL R110, R110, UR5 ;  /* 0x000000056e6e7c20 */ /* 0x000fe20008400000 */
[----:B------:R-:W-:Y:S02]  /*2ee0*/  HADD2.F32 R104, -RZ, R36.H1_H1 ;  /* 0x30000024ff687230 */ /* 0x000fe40000004100 */
[----:B------:R-:W-:Y:S01]  /*2ef0*/  @P2 FADD R113, R113, 1 ;  /* 0x3f80000071712421 */ /* 0x000fe20000000000 */
[----:B------:R-:W-:Y:S01]  /*2f00*/  FADD R109, R109, -UR8 ;  /* 0x800000086d6d7e21 */ /* 0x000fe20008000000 */
[--C-:B------:R-:W-:Y:S02]  /*2f10*/  HADD2.F32 R114, -RZ, R39.reuse.H1_H1 ;  /* 0x30000027ff727230 */ /* 0x100fe40000004100 */
[----:B------:R-:W-:Y:S01]  /*2f20*/  FADD R111, R111, -UR8 ;  /* 0x800000086f6f7e21 */ /* 0x000fe20008000000 */
[----:B------:R-:W-:Y:S01]  /*2f30*/  FFMA R81, R110, R113, R115 ;  /* 0x000000716e517223 */ /* 0x000fe20000000073 */
[----:B------:R-:W-:Y:S02]  /*2f40*/  HADD2.F32 R110, -RZ, R39.H0_H0 ;  /* 0x20000027ff6e7230 */ /* 0x000fe40000004100 */
[----:B------:R-:W-:Y:S01]  /*2f50*/  FADD R83, R83, -UR8 ;  /* 0x8000000853537e21 */ /* 0x000fe20008000000 */
[----:B------:R-:W-:-:S02]  /*2f60*/  HADD2.F32 R108, -RZ, R60.H1_H1 ;  /* 0x3000003cff6c7230 */ /* 0x000fc40000004100 */
[----:B------:R-:W-:Y:S01]  /*2f70*/  @P1 FMUL R14, R14, UR13 ;  /* 0x0000000d0e0e1c20 */ /* 0x000fe20008400000 */
[----:B------:R-:W-:Y:S01]  /*2f80*/  @P1 FMUL R13, R13, UR13 ;  /* 0x0000000d0d0d1c20 */ /* 0x000fe20008400000 */
        /* <DEDUP_REMOVED lines=8> */
[----:B------:R-:W-:-:S02]  /*3010*/  HADD2.F32 R112, -RZ, R63.H0_H0 ;  /* 0x2000003fff707230 */ /* 0x000fc40000004100 */
[----:B------:R-:W-:Y:S01]  /*3020*/  FMUL R111, R111, UR5 ;  /* 0x000000056f6f7c20 */ /* 0x000fe20008400000 */
[----:B------:R-:W-:Y:S02]  /*3030*/  HADD2.F32 R116, -RZ, R63.H1_H1 ;  /* 0x3000003fff747230 */ /* 0x000fe40000004100 */
[----:B------:R-:W-:Y:S01]  /*3040*/  FMUL R105, R83, UR5 ;  /* 0x0000000553697c20 */ /* 0x000fe20008400000 */
[----:B------:R-:W-:Y:S01]  /*3050*/  @P2 FADD R110, R110, 1 ;  /* 0x3f8000006e6e2421 */ /* 0x000fe20000000000 */
[----:B------:R-:W-:Y:S01]  /*3060*/  @P2 FADD R114, R114, 1 ;  /* 0x3f80000072722421 */ /* 0x000fe20000000000 */
[----:B------:R-:W-:Y:S01]  /*3070*/  FFMA R83, R109, R104, R108 ;  /* 0x000000686d537223 */ /* 0x000fe2000000006c */
[----:B------:R-:W-:Y:S01]  /*3080*/  F2FP.F16.F32.PACK_AB R14, R13, R14 ;  /* 0x0000000e0d0e723e */ /* 0x000fe200000000ff */
[----:B0-----:R-:W-:Y:S01]  /*3090*/  IMAD.WIDE.U32 R108, R6, 0x10, R106 ;  /* 0x00000010066c7825 */ /* 0x001fe200078e006a */
[----:B------:R-:W-:-:S03]  /*30a0*/  F2FP.F16.F32.PACK_AB R15, R74, R0 ;  /* 0x000000004a0f723e */ /* 0x000fc600000000ff */
[----:B------:R-:W-:Y:S01]  /*30b0*/  FFMA R104, R111, R110, R112 ;  /* 0x0000006e6f687223 */ /* 0x000fe20000000070 */
[----:B------:R-:W-:Y:S01]  /*30c0*/  F2FP.F16.F32.PACK_AB R13, R75, R11 ;  /* 0x0000000b4b0d723e */ /* 0x000fe200000000ff */
[----:B------:R-:W-:Y:S01]  /*30d0*/  FFMA R105, R105, R114, R116 ;  /* 0x0000007269697223 */ /* 0x000fe20000000074 */
[----:B------:R-:W-:Y:S01]  /*30e0*/  F2FP.F16.F32.PACK_AB R12, R12, R66 ;  /* 0x000000420c0c723e */ /* 0x000fe200000000ff */
        /* <DEDUP_REMOVED lines=42> */
[----:B------:R-:W-:Y:S01]  /*3390*/  IMAD.WIDE.U32 R74, R111, 0x10, R106 ;  /* 0x000000106f4a7825 */ /* 0x000fe200078e006a */
[----:B------:R-:W-:-:S02]  /*33a0*/  F2FP.F16.F32.PACK_AB R91, R91, R67 ;  /* 0x000000435b5b723e */ /* 0x000fc400000000ff */
[----:B------:R-:W-:Y:S01]  /*33b0*/  F2FP.F16.F32.PACK_AB R90, R73, R90 ;  /* 0x0000005a495a723e */ /* 0x000fe200000000ff */
[--C-:B------:R-:W-:Y:S01]  /*33c0*/  IMAD.WIDE.U32 R110, R5, 0x10, R106.reuse ;  /* 0x00000010056e7825 */ /* 0x100fe200078e006a */
[----:B------:R-:W-:Y:S02]  /*33d0*/  F2FP.F16.F32.PACK_AB R71, R98, R71 ;  /* 0x000000476247723e */ /* 0x000fe400000000ff */
[----:B------:R-:W-:Y:S01]  /*33e0*/  F2FP.F16.F32.PACK_AB R66, R81, R99 ;  /* 0x000000635142723e */ /* 0x000fe200000000ff */
[--C-:B------:R-:W-:Y:S01]  /*33f0*/  IMAD.WIDE.U32 R4, R4, 0x10, R106.reuse ;  /* 0x0000001004047825 */ /* 0x100fe200078e006a */
[----:B0-----:R-:W-:Y:S02]  /*3400*/  F2FP.F16.F32.PACK_AB R15, R77, R2 ;  /* 0x000000024d0f723e */ /* 0x001fe400000000ff */
[----:B------:R-:W-:Y:S01]  /*3410*/  F2FP.F16.F32.PACK_AB R14, R65, R76 ;  /* 0x0000004c410e723e */ /* 0x000fe200000000ff */
[----:B------:R-:W-:Y:S01]  /*3420*/  IMAD.WIDE.U32 R106, R3, 0x10, R106 ;  /* 0x00000010036a7825 */ /* 0x000fe200078e006a */
        /* <DEDUP_REMOVED lines=17> */
[----:B------:R-:W-:-:S05]  /*3540*/  F2FP.F16.F32.PACK_AB R67, R105, R104 ;  /* 0x000000686943723e */ /* 0x000fca00000000ff */
[----:B------:R0:W-:Y:S01]  /*3550*/  STG.E.128 desc[UR10][R106.64], R64 ;  /* 0x000000406a007986 */ /* 0x0001e2000c101d0a */
[----:B------:R-:W-:Y:S05]  /*3560*/  BRA `(.L_x_8027) ;  /* 0x0000001800a47947 */ /* 0x000fea0003800000 */
.L_x_8026:
[----:B------:R-:W1:Y:S01]  /*3570*/  LDCU.U8 UR6, c[0x0][0x3c0] ;  /* 0x00007800ff0677ac */ /* 0x000e620008000000 */
[----:B0----5:R-:W-:Y:S02]  /*3580*/  HADD2.F32 R75, -RZ, R16.H0_H0 ;  /* 0x20000010ff4b7230 */ /* 0x021fe40000004100 */
[----:B------:R-:W-:Y:S01]  /*3590*/  FADD R2, R2, -UR8 ;  /* 0x8000000802027e21 */ /* 0x000fe20008000000 */
[----:B------:R-:W-:Y:S02]  /*35a0*/  HADD2.F32 R77, -RZ, R40.H0_H0 ;  /* 0x20000028ff4d7230 */ /* 0x000fe40000004100 */
[----:B------:R-:W-:Y:S01]  /*35b0*/  FADD R12, R12, -UR8 ;  /* 0x800000080c0c7e21 */ /* 0x000fe20008000000 */
[----:B------:R-:W-:Y:S01]  /*35c0*/  FADD R74, R13, -UR8 ;  /* 0x800000080d4a7e21 */ /* 0x000fe20008000000 */
[----:B------:R-:W-:Y:S01]  /*35d0*/  FMUL R0, R2, UR5 ;  /* 0x0000000502007c20 */ /* 0x000fe20008400000 */
[----:B------:R-:W-:Y:S01]  /*35e0*/  FADD R2, R11, -UR8 ;  /* 0x800000080b027e21 */ /* 0x000fe20008000000 */
[----:B------:R-:W-:-:S02]  /*35f0*/  HADD2.F32 R11, -RZ, R16.H1_H1 ;  /* 0x30000010ff0b7230 */ /* 0x000fc40000004100 */
[----:B------:R-:W-:Y:S01]  /*3600*/  FMUL R12, R12, UR5 ;  /* 0x000000050c0c7c20 */ /* 0x000fe20008400000 */
[----:B------:R-:W-:Y:S02]  /*3610*/  HADD2.F32 R13, -RZ, R40.H1_H1 ;  /* 0x30000028ff0d7230 */ /* 0x000fe40000004100 */
[----:B------:R-:W-:Y:S01]  /*3620*/  FMUL R2, R2, UR5 ;  /* 0x0000000502027c20 */ /* 0x000fe20008400000 */
[----:B------:R-:W-:Y:S02]  /*3630*/  HADD2.F32 R115, -RZ, R18.H0_H0 ;  /* 0x20000012ff737230 */ /* 0x000fe40000004100 */
[----:B------:R-:W-:Y:S01]  /*3640*/  FADD R84, R84, -UR8 ;  /* 0x8000000854547e21 */ /* 0x000fe20008000000 */
[----:B------:R-:W-:Y:S02]  /*3650*/  HADD2.F32 R79, -RZ, R17.H1_H1 ;  /* 0x30000011ff4f7230 */ /* 0x000fe40000004100 */
[----:B------:R-:W-:Y:S01]  /*3660*/  FMUL R74, R74, UR5 ;  /* 0x000000054a4a7c20 */ /* 0x000fe20008400000 */
[----:B------:R-:W-:-:S02]  /*3670*/  HADD2.F32 R117, -RZ, R42.H0_H0 ;  /* 0x2000002aff757230 */ /* 0x000fc40000004100 */
[----:B------:R-:W-:Y:S01]  /*3680*/  FMUL R84, R84, UR5 ;  /* 0x0000000554547c20 */ /* 0x000fe20008400000 */
[----:B-1----:R-:W-:Y:S01]  /*3690*/  ISETP.NE.AND P1, PT, RZ, UR6, PT ;  /* 0x00000006ff007c0c */ /* 0x002fe2000bf25270 */
[----:B------:R-:W-:Y:S02]  /*36a0*/  HADD2.F32 R113, -RZ, R41.H1_H1 ;  /* 0x30000029ff717230 */ /* 0x000fe40000004100 */
[----:B------:R-:W-:Y:S01]  /*36b0*/  FADD R85, R85, -UR8 ;  /* 0x8000000855557e21 */ /* 0x000fe20008000000 */
[----:B------:R-:W-:Y:S01]  /*36c0*/  FADD R86, R86, -UR8 ;  /* 0x8000000856567e21 */ /* 0x000fe20008000000 */
[----:B------:R-:W-:Y:S01]  /*36d0*/  FADD R15, R15, -UR8 ;  /* 0x800000080f0f7e21 */ /* 0x000fe20008000000 */
[----:B------:R-:W-:Y:S02]  /*36e0*/  HADD2.F32 R76, -RZ, R19.H0_H0 ;  /* 0x20000013ff4c7230 */ /* 0x000fe40000004100 */
[----:B------:R-:W-:Y:S01]  /*36f0*/  FMUL R85, R85, UR5 ;  /* 0x0000000555557c20 */ /* 0x000fe20008400000 */
[----:B------:R-:W-:Y:S01]  /*3700*/  FMUL R86, R86, UR5 ;  /* 0x0000000556567c20 */ /* 0x000fe20008400000 */
[----:B------:R-:W-:-:S02]  /*3710*/  HADD2.F32 R78, -RZ, R43.H0_H0 ;  /* 0x2000002bff4e7230 */ /* 0x000fc40000004100 */
[----:B------:R-:W-:Y:S01]  /*3720*/  FADD R87, R87, -UR8 ;  /* 0x8000000857577e21 */ /* 0x000fe20008000000 */
        /* <DEDUP_REMOVED lines=8> */
[----:B------:R-:W-:Y:S02]  /*37b0*/  HADD2.F32 R75, -RZ, R17.H0_H0 ;  /* 0x20000011ff4b7230 */ /* 0x000fe40000004100 */
[----:B------:R-:W-:Y:S01]  /*37c0*/  FFMA R11, R12, R11, R13 ;  /* 0x0000000b0c0b7223 */ /* 0x000fe2000000000d */
[----:B------:R-:W-:-:S02]  /*37d0*/  HADD2.F32 R77, -RZ, R41.H0_H0 ;  /* 0x20000029ff4d7230 */ /* 0x000fc40000004100 */
[----:B------:R-:W-:Y:S01]  /*37e0*/  FFMA R12, R74, R115, R117 ;  /* 0x000000734a0c7223 */ /* 0x000fe20000000075 */
[----:B------:R-:W-:Y:S02]  /*37f0*/  HADD2.F32 R74, -RZ, R42.H1_H1 ;  /* 0x3000002aff4a7230 */ /* 0x000fe40000004100 */
[----:B------:R-:W-:Y:S01]  /*3800*/  @P1 FADD R75, R75, 1 ;  /* 0x3f8000004b4b1421 */ /* 0x000fe20000000000 */
[----:B------:R-:W-:Y:S01]  /*3810*/  @P1 FADD R76, R76, 1 ;  /* 0x3f8000004c4c1421 */ /* 0x000fe20000000000 */
[----:B------:R-:W-:Y:S02]  /*3820*/  HADD2.F32 R115, -RZ, R44.H0_H0 ;  /* 0x2000002cff737230 */ /* 0x000fe40000004100 */
[----:B------:R-:W-:Y:S01]  /*3830*/  FMUL R87, R87, UR5 ;  /* 0x0000000557577c20 */ /* 0x000fe20008400000 */
[----:B------:R-:W-:Y:S01]  /*3840*/  FFMA R13, R2, R75, R77 ;  /* 0x0000004b020d7223 */ /* 0x000fe2000000004d */
[----:B------:R-:W-:Y:S01]  /*3850*/  FADD R75, R14, -UR8 ;  /* 0x800000080e4b7e21 */ /* 0x000fe20008000000 */
[----:B------:R-:W-:-:S02]  /*3860*/  HADD2.F32 R14, -RZ, R18.H1_H1 ;  /* 0x30000012ff0e7230 */ /* 0x000fc40000004100 */
[----:B------:R-:W-:Y:S01]  /*3870*/  FFMA R2, R84, R79, R113 ;  /* 0x0000004f54027223 */ /* 0x000fe20000000071 */
[----:B------:R-:W-:Y:S02]  /*3880*/  HADD2.F32 R77, -RZ, R19.H1_H1 ;  /* 0x30000013ff4d7230 */ /* 0x000fe40000004100 */
[----:B------:R-:W-:Y:S01]  /*3890*/  FMUL R84, R15, UR5 ;  /* 0x000000050f547c20 */ /* 0x000fe20008400000 */
[----:B------:R-:W-:Y:S02]  /*38a0*/  HADD2.F32 R79, -RZ, R43.H1_H1 ;  /* 0x3000002bff4f7230 */ /* 0x000fe40000004100 */
[----:B------:R-:W-:Y:S01]  /*38b0*/  @P1 FADD R14, R14, 1 ;  /* 0x3f8000000e0e1421 */ /* 0x000fe20000000000 */
[----:B------:R-:W-:Y:S02]  /*38c0*/  HADD2.F32 R113, -RZ, R20.H0_H0 ;  /* 0x20000014ff717230 */ /* 0x000fe40000004100 */
[----:B------:R-:W-:Y:S01]  /*38d0*/  @P1 FADD R77, R77, 1 ;  /* 0x3f8000004d4d1421 */ /* 0x000fe20000000000 */
[----:B------:R-:W-:Y:S01]  /*38e0*/  FMUL R75, R75, UR5 ;  /* 0x000000054b4b7c20 */ /* 0x000fe20008400000 */
[----:B------:R-:W-:Y:S01]  /*38f0*/  FFMA R15, R85, R14, R74 ;  /* 0x0000000e550f7223 */ /* 0x000fe2000000004a */
[----:B------:R-:W-:-:S02]  /*3900*/  HADD2.F32 R85, -RZ, R45.H1_H1 ;  /* 0x3000002dff557230 */ /* 0x000fc40000004100 */
[----:B------:R-:W-:Y:S01]  /*3910*/  FFMA R14, R86, R77, R79 ;  /* 0x0000004d560e7223 */ /* 0x000fe2000000004f */
[----:B------:R-:W-:Y:S01]  /*3920*/  FADD R77, R64, -UR8 ;  /* 0x80000008404d7e21 */ /* 0x000fe20008000000 */
[----:B------:R-:W-:Y:S02]  /*3930*/  HADD2.F32 R64, -RZ, R20.H1_H1 ;  /* 0x30000014ff407230 */ /* 0x000fe40000004100 */
[----:B------:R-:W-:Y:S01]  /*3940*/  FFMA R74, R75, R76, R78 ;  /* 0x0000004c4b4a7223 */ /* 0x000fe2000000004e */
[--C-:B------:R-:W-:Y:S02]  /*3950*/  HADD2.F32 R79, -RZ, R21.reuse.H1_H1 ;  /* 0x30000015ff4f7230 */ /* 0x100fe40000004100 */
[----:B------:R-:W-:Y:S01]  /*3960*/  @P1 FADD R113, R113, 1 ;  /* 0x3f80000071711421 */ /* 0x000fe20000000000 */
[----:B------:R-:W-:Y:S02]  /*3970*/  HADD2.F32 R76, -RZ, R44.H1_H1 ;  /* 0x3000002cff4c7230 */ /* 0x000fe40000004100 */
[----:B------:R-:W-:Y:S01]  /*3980*/  @P1 FADD R64, R64, 1 ;  /* 0x3f80000040401421 */ /* 0x000fe20000000000 */
[----:B------:R-:W-:-:S02]  /*3990*/  HADD2.F32 R78, -RZ, R21.H0_H0 ;  /* 0x20000015ff4e7230 */ /* 0x000fc40000004100 */
[----:B------:R-:W-:Y:S01]  /*39a0*/  FMUL R88, R88, UR5 ;  /* 0x0000000558587c20 */ /* 0x000fe20008400000 */
[----:B------:R-:W-:Y:S01]  /*39b0*/  @P1 FADD R79, R79, 1 ;  /* 0x3f8000004f4f1421 */ /* 0x000fe20000000000 */
[----:B------:R-:W-:Y:S01]  /*39c0*/  FFMA R75, R84, R113, R115 ;  /* 0x00000071544b7223 */ /* 0x000fe20000000073 */
[----:B------:R-:W-:Y:S01]  /*39d0*/  FMUL R86, R65, UR5 ;  /* 0x0000000541567c20 */ /* 0x000fe20008400000 */
[----:B------:R-:W-:Y:S02]  /*39e0*/  HADD2.F32 R84, -RZ, R45.H0_H0 ;  /* 0x2000002dff547230 */ /* 0x000fe40000004100 */
[----:B------:R-:W-:Y:S01]  /*39f0*/  FFMA R65, R87, R64, R76 ;  /* 0x0000004057417223 */ /* 0x000fe2000000004c */
[--C-:B------:R-:W-:Y:S02]  /*3a00*/  HADD2.F32 R113, -RZ, R22.reuse.H0_H0 ;  /* 0x20000016ff717230 */ /* 0x100fe40000004100 */
[----:B------:R-:W-:Y:S01]  /*3a10*/  FMUL R77, R77, UR5 ;  /* 0x000000054d4d7c20 */ /* 0x000fe20008400000 */
[----:B------:R-:W-:Y:S01]  /*3a20*/  @P1 FADD R78, R78, 1 ;  /* 0x3f8000004e4e1421 */ /* 0x000fe20000000000 */
[----:B------:R-:W-:Y:S01]  /*3a30*/  FFMA R64, R88, R79, R85 ;  /* 0x0000004f58407223 */ /* 0x000fe20000000055 */
[----:B------:R-:W-:Y:S01]  /*3a40*/  FADD R79, R66, -UR8 ;  /* 0x80000008424f7e21 */ /* 0x000fe20008000000 */
[----:B------:R-:W-:-:S02]  /*3a50*/  HADD2.F32 R66, -RZ, R22.H1_H1 ;  /* 0x30000016ff427230 */ /* 0x000fc40000004100 */
[----:B------:R-:W-:Y:S01]  /*3a60*/  @P1 FADD R113, R113, 1 ;  /* 0x3f80000071711421 */ /* 0x000fe20000000000 */
[--C-:B------:R-:W-:Y:S02]  /*3a70*/  HADD2.F32 R115, -RZ, R46.reuse.H0_H0 ;  /* 0x2000002eff737230 */ /* 0x100fe40000004100 */
[----:B------:R-:W-:Y:S01]  /*3a80*/  FFMA R77, R77, R78, R84 ;  /* 0x0000004e4d4d7223 */ /* 0x000fe20000000054 */
[--C-:B------:R-:W-:Y:S02]  /*3a90*/  HADD2.F32 R85, -RZ, R23.reuse.H1_H1 ;  /* 0x30000017ff557230 */ /* 0x100fe40000004100 */
[----:B------:R-:W-:Y:S01]  /*3aa0*/  FADD R90, R90, -UR8 ;  /* 0x800000085a5a7e21 */ /* 0x000fe20008000000 */
[----:B------:R-:W-:Y:S02]  /*3ab0*/  HADD2.F32 R84, -RZ, R23.H0_H0 ;  /* 0x20000017ff547230 */ /* 0x000fe40000004100 */
[----:B------:R-:W-:Y:S01]  /*3ac0*/  FADD R67, R67, -UR8 ;  /* 0x8000000843437e21 */ /* 0x000fe20008000000 */
[----:B------:R-:W-:-:S02]  /*3ad0*/  HADD2.F32 R78, -RZ, R46.H1_H1 ;  /* 0x3000002eff4e7230 */ /* 0x000fc40000004100 */
[----:B------:R-:W-:Y:S01]  /*3ae0*/  FMUL R89, R89, UR5 ;  /* 0x0000000559597c20 */ /* 0x000fe20008400000 */
[--C-:B------:R-:W-:Y:S02]  /*3af0*/  HADD2.F32 R87, -RZ, R47.reuse.H1_H1 ;  /* 0x3000002fff577230 */ /* 0x100fe40000004100 */
[----:B------:R-:W-:Y:S01]  /*3b00*/  @P1 FADD R66, R66, 1 ;  /* 0x3f80000042421421 */ /* 0x000fe20000000000 */
[----:B------:R-:W-:Y:S01]  /*3b10*/  FFMA R76, R86, R113, R115 ;  /* 0x00000071564c7223 */ /* 0x000fe20000000073 */
[----:B------:R-:W-:Y:S01]  /*3b20*/  FMUL R90, R90, UR5 ;  /* 0x000000055a5a7c20 */ /* 0x000fe20008400000 */
[----:B------:R-:W-:Y:S01]  /*3b30*/  @P1 FADD R85, R85, 1 ;  /* 0x3f80000055551421 */ /* 0x000fe20000000000 */
[----:B------:R-:W-:Y:S02]  /*3b40*/  HADD2.F32 R86, -RZ, R47.H0_H0 ;  /* 0x2000002fff567230 */ /* 0x000fe40000004100 */
[----:B------:R-:W-:Y:S01]  /*3b50*/  FMUL R79, R79, UR5 ;  /* 0x000000054f4f7c20 */ /* 0x000fe20008400000 */
[----:B------:R-:W-:-:S02]  /*3b60*/  HADD2.F32 R113, -RZ, R24.H0_H0 ;  /* 0x20000018ff717230 */ /* 0x000fc40000004100 */
[----:B------:R-:W-:Y:S01]  /*3b70*/  FMUL R88, R67, UR5 ;  /* 0x0000000543587c20 */ /* 0x000fe20008400000 */
[----:B------:R-:W-:Y:S01]  /*3b80*/  @P1 FADD R84, R84, 1 ;  /* 0x3f80000054541421 */ /* 0x000fe20000000000 */
[----:B------:R-:W-:Y:S01]  /*3b90*/  FFMA R67, R89, R66, R78 ;  /* 0x0000004259437223 */ /* 0x000fe2000000004e */
[----:B------:R-:W-:Y:S01]  /*3ba0*/  FFMA R66, R90, R85, R87 ;  /* 0x000000555a427223 */ /* 0x000fe20000000057 */
[----:B------:R-:W-:Y:S02]  /*3bb0*/  HADD2.F32 R115, -RZ, R48.H0_H0 ;  /* 0x20000030ff737230 */ /* 0x000fe40000004100 */
[----:B------:R-:W-:Y:S01]  /*3bc0*/  FADD R85, R68, -UR8 ;  /* 0x8000000844557e21 */ /* 0x000fe20008000000 */
[----:B------:R-:W-:Y:S01]  /*3bd0*/  @P1 FADD R113, R113, 1 ;  /* 0x3f80000071711421 */ /* 0x000fe20000000000 */
[----:B------:R-:W-:Y:S01]  /*3be0*/  FFMA R78, R79, R84, R86 ;  /* 0x000000544f4e7223 */ /* 0x000fe20000000056 */
[----:B------:R-:W-:Y:S02]  /*3bf0*/  HADD2.F32 R68, -RZ, R24.H1_H1 ;  /* 0x30000018ff447230 */ /* 0x000fe40000004100 */
[----:B------:R-:W-:Y:S01]  /*3c00*/  FADD R91, R91, -UR8 ;  /* 0x800000085b5b7e21 */ /* 0x000fe20008000000 */
[----:B------:R-:W-:-:S02]  /*3c10*/  HADD2.F32 R86, -RZ, R25.H0_H0 ;  /* 0x20000019ff567230 */ /* 0x000fc40000004100 */
[----:B------:R-:W-:Y:S01]  /*3c20*/  FADD R92, R92, -UR8 ;  /* 0x800000085c5c7e21 */ /* 0x000fe20008000000 */
[----:B------:R-:W-:Y:S02]  /*3c30*/  HADD2.F32 R87, -RZ, R25.H1_H1 ;  /* 0x30000019ff577230 */ /* 0x000fe40000004100 */
[----:B------:R-:W-:Y:S01]  /*3c40*/  FFMA R79, R88, R113, R115 ;  /* 0x00000071584f7223 */ /* 0x000fe20000000073 */
        /* <DEDUP_REMOVED lines=9> */
[----:B------:R-:W-:Y:S01]  /*3ce0*/  @P1 FADD R86, R86, 1 ;  /* 0x3f80000056561421 */ /* 0x000fe20000000000 */
[----:B------:R-:W-:Y:S01]  /*3cf0*/  @P1 FADD R87, R87, 1 ;  /* 0x3f80000057571421 */ /* 0x000fe20000000000 */
[----:B------:R-:W-:Y:S01]  /*3d00*/  FMUL R90, R69, UR5 ;  /* 0x00000005455a7c20 */ /* 0x000fe20008400000 */
[----:B------:R-:W-:Y:S02]  /*3d10*/  HADD2.F32 R115, -RZ, R50.H0_H0 ;  /* 0x20000032ff737230 */ /* 0x000fe40000004100 */
[----:B------:R-:W-:Y:S01]  /*3d20*/  FFMA R69, R91, R68, R84 ;  /* 0x000000445b457223 */ /* 0x000fe20000000054 */
[----:B------:R-:W-:Y:S01]  /*3d30*/  @P1 FADD R113, R113, 1 ;  /* 0x3f80000071711421 */ /* 0x000fe20000000000 */
[----:B------:R-:W-:Y:S01]  /*3d40*/  FFMA R85, R85, R86, R88 ;  /* 0x0000005655557223 */ /* 0x000fe20000000058 */
[----:B------:R-:W-:Y:S01]  /*3d50*/  FFMA R68, R92, R87, R89 ;  /* 0x000000575c447223 */ /* 0x000fe20000000059 */
[----:B------:R-:W-:Y:S01]  /*3d60*/  FADD R87, R70, -UR8 ;  /* 0x8000000846577e21 */ /* 0x000fe20008000000 */
[----:B------:R-:W-:-:S02]  /*3d70*/  HADD2.F32 R88, -RZ, R27.H0_H0 ;  /* 0x2000001bff587230 */ /* 0x000fc40000004100 */
[----:B------:R-:W-:Y:S01]  /*3d80*/  FADD R93, R93, -UR8 ;  /* 0x800000085d5d7e21 */ /* 0x000fe20008000000 */
[----:B------:R-:W-:Y:S02]  /*3d90*/  HADD2.F32 R70, -RZ, R26.H1_H1 ;  /* 0x3000001aff467230 */ /* 0x000fe40000004100 */
[----:B------:R-:W-:Y:S01]  /*3da0*/  FFMA R84, R90, R113, R115 ;  /* 0x000000715a547223 */ /* 0x000fe20000000073 */
[----:B------:R-:W-:Y:S02]  /*3db0*/  HADD2.F32 R89, -RZ, R27.H1_H1 ;  /* 0x3000001bff597230 */ /* 0x000fe40000004100 */
[----:B------:R-:W-:Y:S01]  /*3dc0*/  FADD R94, R94, -UR8 ;  /* 0x800000085e5e7e21 */ /* 0x000fe20008000000 */
[----:B------:R-:W-:Y:S02]  /*3dd0*/  HADD2.F32 R90, -RZ, R51.H0_H0 ;  /* 0x20000033ff5a7230 */ /* 0x000fe40000004100 */
[----:B------:R-:W-:Y:S01]  /*3de0*/  FADD R71, R71, -UR8 ;  /* 0x8000000847477e21 */ /* 0x000fe20008000000 */
[----:B------:R-:W-:-:S02]  /*3df0*/  HADD2.F32 R86, -RZ, R50.H1_H1 ;  /* 0x30000032ff567230 */ /* 0x000fc40000004100 */
[----:B------:R-:W-:Y:S01]  /*3e00*/  FMUL R87, R87, UR5 ;  /* 0x0000000557577c20 */ /* 0x000fe20008400000 */
[----:B------:R-:W-:Y:S01]  /*3e10*/  @P1 FADD R88, R88, 1 ;  /* 0x3f80000058581421 */ /* 0x000fe20000000000 */
[----:B------:R-:W-:Y:S02]  /*3e20*/  HADD2.F32 R91, -RZ, R51.H1_H1 ;  /* 0x30000033ff5b7230 */ /* 0x000fe40000004100 */
[----:B------:R-:W-:Y:S01]  /*3e30*/  FMUL R93, R93, UR5 ;  /* 0x000000055d5d7c20 */ /* 0x000fe20008400000 */
[----:B------:R-:W-:Y:S01]  /*3e40*/  @P1 FADD R70, R70, 1 ;  /* 0x3f80000046461421 */ /* 0x000fe20000000000 */
[----:B------:R-:W-:Y:S02]  /*3e50*/  HADD2.F32 R113, -RZ, R28.H0_H0 ;  /* 0x2000001cff717230 */ /* 0x000fe40000004100 */
[----:B------:R-:W-:Y:S01]  /*3e60*/  FMUL R94, R94, UR5 ;  /* 0x000000055e5e7c20 */ /* 0x000fe20008400000 */
[----:B------:R-:W-:Y:S01]  /*3e70*/  @P1 FADD R89, R89, 1 ;  /* 0x3f80000059591421 */ /* 0x000fe20000000000 */
[----:B------:R-:W-:Y:S01]  /*3e80*/  FMUL R92, R71, UR5 ;  /* 0x00000005475c7c20 */ /* 0x000fe20008400000 */
[----:B------:R-:W-:Y:S01]  /*3e90*/  FFMA R88, R87, R88, R90 ;  /* 0x0000005857587223 */ /* 0x000fe2000000005a */
[----:B------:R-:W-:Y:S01]  /*3ea0*/  FFMA R71, R93, R70, R86 ;  /* 0x000000465d477223 */ /* 0x000fe20000000056 */
[----:B------:R-:W-:Y:S01]  /*3eb0*/  FADD R87, R72, -UR8 ;  /* 0x8000000848577e21 */ /* 0x000fe20008000000 */
[----:B------:R-:W-:-:S02]  /*3ec0*/  HADD2.F32 R115, -RZ, R52.H0_H0 ;  /* 0x20000034ff737230 */ /* 0x000fc40000004100 */
[----:B------:R-:W-:Y:S01]  /*3ed0*/  FFMA R70, R94, R89, R91 ;  /* 0x000000595e467223 */ /* 0x000fe2000000005b */
[----:B------:R-:W-:Y:S02]  /*3ee0*/  HADD2.F32 R72, -RZ, R28.H1_H1 ;  /* 0x3000001cff487230 */ /* 0x000fe40000004100 */
[----:B------:R-:W-:Y:S01]  /*3ef0*/  @P1 FADD R113, R113, 1 ;  /* 0x3f80000071711421 */ /* 0x000fe20000000000 */
[----:B------:R-:W-:Y:S01]  /*3f00*/  FADD R95, R95, -UR8 ;  /* 0x800000085f5f7e21 */ /* 0x000fe20008000000 */
[--C-:B------:R-:W-:Y:S02]  /*3f10*/  HADD2.F32 R91, -RZ, R29.reuse.H1_H1 ;  /* 0x3000001dff5b7230 */ /* 0x100fe40000004100 */
[----:B------:R-:W-:Y:S01]  /*3f20*/  FADD R96, R96, -UR8 ;  /* 0x8000000860607e21 */ /* 0x000fe20008000000 */
[----:B------:R-:W-:Y:S02]  /*3f30*/  HADD2.F32 R90, -RZ, R29.H0_H0 ;  /* 0x2000001dff5a7230 */ /* 0x000fe40000004100 */
[----:B------:R-:W-:Y:S01]  /*3f40*/  FFMA R89, R92, R113, R115 ;  /* 0x000000715c597223 */ /* 0x000fe20000000073 */
[----:B------:R-:W-:-:S02]  /*3f50*/  HADD2.F32 R86, -RZ, R52.H1_H1 ;  /* 0x30000034ff567230 */ /* 0x000fc40000004100 */
[----:B------:R-:W-:Y:S01]  /*3f60*/  FMUL R95, R95, UR5 ;  /* 0x000000055f5f7c20 */ /* 0x000fe20008400000 */
[--C-:B------:R-:W-:Y:S02]  /*3f70*/  HADD2.F32 R93, -RZ, R53.reuse.H1_H1 ;  /* 0x30000035ff5d7230 */ /* 0x100fe40000004100 */
[----:B------:R-:W-:Y:S01]  /*3f80*/  @P1 FADD R72, R72, 1 ;  /* 0x3f80000048481421 */ /* 0x000fe20000000000 */
[----:B------:R-:W-:Y:S01]  /*3f90*/  FADD R94, R73, -UR8 ;  /* 0x80000008495e7e21 */ /* 0x000fe20008000000 */
[----:B------:R-:W-:Y:S02]  /*3fa0*/  HADD2.F32 R92, -RZ, R53.H0_H0 ;  /* 0x20000035ff5c7230 */ /* 0x000fe40000004100 */
[----:B------:R-:W-:Y:S01]  /*3fb0*/  FMUL R96, R96, UR5 ;  /* 0x0000000560607c20 */ /* 0x000fe20008400000 */
[----:B------:R-:W-:Y:S02]  /*3fc0*/  HADD2.F32 R113, -RZ, R30.H0_H0 ;  /* 0x2000001eff717230 */ /* 0x000fe40000004100 */
[----:B------:R-:W-:Y:S01]  /*3fd0*/  @P1 FADD R91, R91, 1 ;  /* 0x3f8000005b5b1421 */ /* 0x000fe20000000000 */
[----:B------:R-:W-:Y:S01]  /*3fe0*/  FMUL R73, R87, UR5 ;  /* 0x0000000557497c20 */ /* 0x000fe20008400000 */
[----:B------:R-:W-:Y:S01]  /*3ff0*/  @P1 FADD R90, R90, 1 ;  /* 0x3f8000005a5a1421 */ /* 0x000fe20000000000 */
[----:B------:R-:W-:Y:S01]  /*4000*/  FFMA R87, R95, R72, R86 ;  /* 0x000000485f577223 */ /* 0x000fe20000000056 */
[----:B------:R-:W-:-:S02]  /*4010*/  HADD2.F32 R115, -RZ, R54.H0_H0 ;  /* 0x20000036ff737230 */ /* 0x000fc40000004100 */
[----:B------:R-:W-:Y:S01]  /*4020*/  FFMA R86, R96, R91, R93 ;  /* 0x0000005b60567223 */ /* 0x000fe2000000005d */
[----:B------:R-:W-:Y:S01]  /*4030*/  FMUL R94, R94, UR5 ;  /* 0x000000055e5e7c20 */ /* 0x000fe20008400000 */
[----:B------:R-:W-:Y:S01]  /*4040*/  @P1 FADD R113, R113, 1 ;  /* 0x3f80000071711421 */ /* 0x000fe20000000000 */
[----:B------:R-:W-:Y:S01]  /*4050*/  FFMA R73, R73, R90, R92 ;  /* 0x0000005a49497223 */ /* 0x000fe2000000005c */
[----:B------:R-:W-:Y:S02]  /*4060*/  HADD2.F32 R91, -RZ, R30.H1_H1 ;  /* 0x3000001eff5b7230 */ /* 0x000fe40000004100 */
[----:B------:R-:W-:Y:S01]  /*4070*/  FADD R98, R98, -UR8 ;  /* 0x8000000862627e21 */ /* 0x000fe20008000000 */
[--C-:B------:R-:W-:Y:S02]  /*4080*/  HADD2.F32 R92, -RZ, R31.reuse.H0_H0 ;  /* 0x2000001fff5c7230 */ /* 0x100fe40000004100 */
[----:B------:R-:W-:Y:S01]  /*4090*/  FADD R97, R97, -UR8 ;  /* 0x8000000861617e21 */ /* 0x000fe20008000000 */
[----:B------:R-:W-:-:S02]  /*40a0*/  HADD2.F32 R96, -RZ, R31.H1_H1 ;  /* 0x3000001fff607230 */ /* 0x000fc40000004100 */
[----:B------:R-:W-:Y:S01]  /*40b0*/  FFMA R72, R94, R113, R115 ;  /* 0x000000715e487223 */ /* 0x000fe20000000073 */
[----:B------:R-:W-:Y:S01]  /*40c0*/  FADD R99, R99, -UR8 ;  /* 0x8000000863637e21 */ /* 0x000fe20008000000 */
[----:B------:R-:W-:Y:S01]  /*40d0*/  FADD R90, R100, -UR8 ;  /* 0x80000008645a7e21 */ /* 0x000fe20008000000 */
[----:B------:R-:W-:Y:S02]  /*40e0*/  HADD2.F32 R93, -RZ, R54.H1_H1 ;  /* 0x30000036ff5d7230 */ /* 0x000fe40000004100 */
[----:B------:R-:W-:Y:S01]  /*40f0*/  FMUL R98, R98, UR5 ;  /* 0x0000000562627c20 */ /* 0x000fe20008400000 */
[----:B------:R-:W-:Y:S02]  /*4100*/  HADD2.F32 R112, -RZ, R32.H0_H0 ;  /* 0x20000020ff707230 */ /* 0x000fe40000004100 */
[----:B------:R-:W-:Y:S01]  /*4110*/  @P1 FADD R91, R91, 1 ;  /* 0x3f8000005b5b1421 */ /* 0x000fe20000000000 */
[--C-:B------:R-:W-:Y:S02]  /*4120*/  HADD2.F32 R94, -RZ, R55.reuse.H0_H0 ;  /* 0x20000037ff5e7230 */ /* 0x100fe40000004100 */
[----:B------:R-:W-:Y:S01]  /*4130*/  FMUL R97, R97, UR5 ;  /* 0x0000000561617c20 */ /* 0x000fe20008400000 */
[----:B------:R-:W-:Y:S01]  /*4140*/  @P1 FADD R92, R92, 1 ;  /* 0x3f8000005c5c1421 */ /* 0x000fe20000000000 */
[----:B------:R-:W-:-:S02]  /*4150*/  HADD2.F32 R100, -RZ, R55.H1_H1 ;  /* 0x30000037ff647230 */ /* 0x000fc40000004100 */
[----:B------:R-:W-:Y:S01]  /*4160*/  FMUL R99, R99, UR5 ;  /* 0x0000000563637c20 */ /* 0x000fe20008400000 */
[----:B------:R-:W-:Y:S02]  /*4170*/  HADD2.F32 R114, -RZ, R56.H0_H0 ;  /* 0x20000038ff727230 */ /* 0x000fe40000004100 */
[----:B------:R-:W-:Y:S01]  /*4180*/  FMUL R95, R90, UR5 ;  /* 0x000000055a5f7c20 */ /* 0x000fe20008400000 */
[----:B------:R-:W-:Y:S01]  /*4190*/  @P1 FADD R96, R96, 1 ;  /* 0x3f80000060601421 */ /* 0x000fe20000000000 */
[----:B------:R-:W-:Y:S01]  /*41a0*/  @P1 FADD R112, R112, 1 ;  /* 0x3f80000070701421 */ /* 0x000fe20000000000 */
[----:B------:R-:W-:Y:S01]  /*41b0*/  FFMA R90, R98, R91, R93 ;  /* 0x0000005b625a7223 */ /* 0x000fe2000000005d */
[----:B------:R-:W-:Y:S01]  /*41c0*/  FFMA R97, R97, R92, R94 ;  /* 0x0000005c61617223 */ /* 0x000fe2000000005e */
[----:B------:R-:W-:Y:S02]  /*41d0*/  HADD2.F32 R93, -RZ, R32.H1_H1 ;  /* 0x30000020ff5d7230 */ /* 0x000fe40000004100 */
[----:B------:R-:W-:Y:S01]  /*41e0*/  FADD R102, R102, -UR8 ;  /* 0x8000000866667e21 */ /* 0x000fe20008000000 */
[----:B------:R-:W-:Y:S01]  /*41f0*/  FADD R98, R103, -UR8 ;  /* 0x8000000867627e21 */ /* 0x000fe20008000000 */
[----:B------:R-:W-:-:S02]  /*4200*/  HADD2.F32 R92, -RZ, R33.H0_H0 ;  /* 0x20000021ff5c7230 */ /* 0x000fc40000004100 */
[----:B------:R-:W-:Y:S01]  /*4210*/  FFMA R91, R99, R96, R100 ;  /* 0x00000060635b7223 */ /* 0x000fe20000000064 */
        /* <DEDUP_REMOVED lines=10> */
[----:B------:R-:W-:Y:S01]  /*42c0*/  @P1 FADD R92, R92, 1 ;  /* 0x3f8000005c5c1421 */ /* 0x000fe20000000000 */
[----:B------:R-:W-:Y:S01]  /*42d0*/  FMUL R104, R104, UR5 ;  /* 0x0000000568687c20 */ /* 0x000fe20008400000 */
[----:B------:R-:W-:Y:S01]  /*42e0*/  @P1 FADD R103, R103, 1 ;  /* 0x3f80000067671421 */ /* 0x000fe20000000000 */
[----:B------:R-:W-:Y:S01]  /*42f0*/  FFMA R93, R102, R93, R95 ;  /* 0x0000005d665d7223 */ /* 0x000fe2000000005f */
[----:B------:R-:W-:Y:S01]  /*4300*/  FFMA R99, R99, R92, R94 ;  /* 0x0000005c63637223 */ /* 0x000fe2000000005e */
[--C-:B------:R-:W-:Y:S02]  /*4310*/  HADD2.F32 R95, -RZ, R34.reuse.H1_H1 ;  /* 0x30000022ff5f7230 */ /* 0x100fe40000004100 */
[----:B------:R-:W-:Y:S01]  /*4320*/  FFMA R92, R104, R103, R113 ;  /* 0x00000067685c7223 */ /* 0x000fe20000000071 */
[----:B------:R-:W-:Y:S02]  /*4330*/  HADD2.F32 R115, -RZ, R34.H0_H0 ;  /* 0x20000022ff737230 */ /* 0x000fe40000004100 */
[----:B------:R-:W-:Y:S01]  /*4340*/  FADD R106, R106, -UR8 ;  /* 0x800000086a6a7e21 */ /* 0x000fe20008000000 */
[----:B------:R-:W-:-:S02]  /*4350*/  HADD2.F32 R94, -RZ, R35.H0_H0 ;  /* 0x20000023ff5e7230 */ /* 0x000fc40000004100 */
[----:B------:R-:W-:Y:S01]  /*4360*/  FADD R105, R105, -UR8 ;  /* 0x8000000869697e21 */ /* 0x000fe20008000000 */
[----:B------:R-:W-:Y:S02]  /*4370*/  HADD2.F32 R103, -RZ, R35.H1_H1 ;  /* 0x30000023ff677230 */ /* 0x000fe40000004100 */
[----:B------:R-:W-:Y:S01]  /*4380*/  FADD R108, R108, -UR8 ;  /* 0x800000086c6c7e21 */ /* 0x000fe20008000000 */
[--C-:B------:R-:W-:Y:S02]  /*4390*/  HADD2.F32 R101, -RZ, R58.reuse.H1_H1 ;  /* 0x3000003aff657230 */ /* 0x100fe40000004100 */
[----:B------:R-:W-:Y:S01]  /*43a0*/  FADD R102, R107, -UR8 ;  /* 0x800000086b667e21 */ /* 0x000fe20008000000 */
[----:B------:R-:W-:Y:S02]  /*43b0*/  HADD2.F32 R117, -RZ, R58.H0_H0 ;  /* 0x2000003aff757230 */ /* 0x000fe40000004100 */
[----:B------:R-:W-:Y:S01]  /*43c0*/  FMUL R106, R106, UR5 ;  /* 0x000000056a6a7c20 */ /* 0x000fe20008400000 */
[----:B------:R-:W-:-:S02]  /*43d0*/  HADD2.F32 R100, -RZ, R59.H0_H0 ;  /* 0x2000003bff647230 */ /* 0x000fc40000004100 */
[----:B------:R-:W-:Y:S01]  /*43e0*/  @P1 FADD R95, R95, 1 ;  /* 0x3f8000005f5f1421 */ /* 0x000fe20000000000 */
        /* <DEDUP_REMOVED lines=8> */
[----:B------:R-:W-:Y:S01]  /*4470*/  FFMA R95, R106, R95, R101 ;  /* 0x0000005f6a5f7223 */ /* 0x000fe20000000065 */
[----:B------:R-:W-:Y:S01]  /*4480*/  FFMA R98, R98, R115, R117 ;  /* 0x0000007362627223 */ /* 0x000fe20000000075 */
[----:B------:R-:W-:Y:S01]  /*4490*/  FFMA R101, R105, R94, R100 ;  /* 0x0000005e69657223 */ /* 0x000fe20000000064 */
[----:B------:R-:W-:-:S02]  /*44a0*/  HADD2.F32 R115, -RZ, R60.H0_H0 ;  /* 0x2000003cff737230 */ /* 0x000fc40000004100 */
[----:B------:R-:W-:Y:S01]  /*44b0*/  FFMA R94, R108, R103, R107 ;  /* 0x000000676c5e7223 */ /* 0x000fe2000000006b */
[----:B------:R-:W-:Y:S01]  /*44c0*/  FMUL R102, R102, UR5 ;  /* 0x0000000566667c20 */ /* 0x000fe20008400000 */
[----:B------:R-:W-:Y:S01]  /*44d0*/  @P1 FADD R113, R113, 1 ;  /* 0x3f80000071711421 */ /* 0x000fe20000000000 */
[----:B------:R-:W-:Y:S01]  /*44e0*/  FADD R103, R80, -UR8 ;  /* 0x8000000850677e21 */ /* 0x000fe20008000000 */
[----:B------:R-:W-:Y:S01]  /*44f0*/  FMNMX3 R9, R9, |R0|, |R11|, !PT ;  /* 0x4000000009097276 */ /* 0x000fe2000780040b */
[----:B------:R-:W-:Y:S02]  /*4500*/  HADD2.F32 R80, -RZ, R36.H1_H1 ;  /* 0x30000024ff507230 */ /* 0x000fe40000004100 */
[----:B------:R-:W-:Y:S01]  /*4510*/  FADD R109, R109, -UR8 ;  /* 0x800000086d6d7e21 */ /* 0x000fe20008000000 */
[--C-:B------:R-:W-:Y:S02]  /*4520*/  HADD2.F32 R104, -RZ, R37.reuse.H0_H0 ;  /* 0x20000025ff687230 */ /* 0x100fe40000004100 */
[----:B------:R-:W-:Y:S01]  /*4530*/  FFMA R100, R102, R113, R115 ;  /* 0x0000007166647223 */ /* 0x000fe20000000073 */
[----:B------:R-:W-:Y:S01]  /*4540*/  HADD2.F32 R108, -RZ, R37.H1_H1 ;  /* 0x30000025ff6c7230 */ /* 0x000fe20000004100 */
[----:B------:R-:W-:Y:S01]  /*4550*/  FMNMX3 R9, R9, |R13|, |R2|, !PT ;  /* 0x4000000d09097276 */ /* 0x000fe20007800402 */
[----:B------:R-:W-:Y:S01]  /*4560*/  FADD R81, R81, -UR8 ;  /* 0x8000000851517e21 */ /* 0x000fe20008000000 */
[----:B------:R-:W-:-:S02]  /*4570*/  HADD2.F32 R102, -RZ, R60.H1_H1 ;  /* 0x3000003cff667230 */ /* 0x000fc40000004100 */
[----:B------:R-:W-:Y:S01]  /*4580*/  FMUL R109, R109, UR5 ;  /* 0x000000056d6d7c20 */ /* 0x000fe20008400000 */
[--C-:B------:R-:W-:Y:S02]  /*4590*/  HADD2.F32 R106, -RZ, R61.reuse.H0_H0 ;  /* 0x2000003dff6a7230 */ /* 0x100fe40000004100 */
[----:B------:R-:W-:Y:S01]  /*45a0*/  @P1 FADD R80, R80, 1 ;  /* 0x3f80000050501421 */ /* 0x000fe20000000000 */
[----:B------:R-:W-:Y:S01]  /*45b0*/  FADD R107, R110, -UR8 ;  /* 0x800000086e6b7e21 */ /* 0x000fe20008000000 */
[----:B------:R-:W-:Y:S01]  /*45c0*/  FMUL R103, R103, UR5 ;  /* 0x0000000567677c20 */ /* 0x000fe20008400000 */
[----:B------:R-:W-:Y:S01]  /*45d0*/  @P1 FADD R104, R104, 1 ;  /* 0x3f80000068681421 */ /* 0x000fe20000000000 */
[----:B------:R-:W-:Y:S01]  /*45e0*/  HADD2.F32 R110, -RZ, R61.H1_H1 ;  /* 0x3000003dff6e7230 */ /* 0x000fe20000004100 */
[----:B------:R-:W-:Y:S01]  /*45f0*/  FMNMX3 R9, R9, |R12|, |R15|, !PT ;  /* 0x4000000c09097276 */ /* 0x000fe2000780040f */
[----:B------:R-:W-:Y:S02]  /*4600*/  HADD2.F32 R112, -RZ, R38.H0_H0 ;  /* 0x20000026ff707230 */ /* 0x000fe40000004100 */
[----:B------:R-:W-:Y:S01]  /*4610*/  FMUL R105, R81, UR5 ;  /* 0x0000000551697c20 */ /* 0x000fe20008400000 */
[----:B------:R-:W-:Y:S01]  /*4620*/  @P1 FADD R108, R108, 1 ;  /* 0x3f8000006c6c1421 */ /* 0x000fe20000000000 */
[----:B------:R-:W-:Y:S01]  /*4630*/  FFMA R81, R109, R80, R102 ;  /* 0x000000506d517223 */ /* 0x000fe20000000066 */
[----:B------:R-:W0:Y:S01]  /*4640*/  LDCU.U8 UR6, c[0x0][0x404] ;  /* 0x00008080ff0677ac */ /* 0x000e220008000000 */
[----:B------:R-:W-:Y:S01]  /*4650*/  FFMA R102, R103, R104, R106 ;  /* 0x0000006867667223 */ /* 0x000fe2000000006a */
[----:B------:R-:W-:Y:S01]  /*4660*/  HADD2.F32 R114, -RZ, R62.H0_H0 ;  /* 0x2000003eff727230 */ /* 0x000fe20000004100 */
[----:B------:R-:W-:Y:S01]  /*4670*/  FMNMX3 R104, R9, |R74|, |R14|, !PT ;  /* 0x4000004a09687276 */ /* 0x000fe2000780040e */
[----:B------:R-:W-:Y:S01]  /*4680*/  FMUL R107, R107, UR5 ;  /* 0x000000056b6b7c20 */ /* 0x000fe20008400000 */
[----:B------:R-:W-:Y:S01]  /*4690*/  @P1 FADD R112, R112, 1 ;  /* 0x3f80000070701421 */ /* 0x000fe20000000000 */
[----:B------:R-:W-:Y:S01]  /*46a0*/  FFMA R80, R105, R108, R110 ;  /* 0x0000006c69507223 */ /* 0x000fe2000000006e */
[----:B------:R-:W-:-:S02]  /*46b0*/  HADD2.F32 R105, -RZ, R38.H1_H1 ;  /* 0x30000026ff697230 */ /* 0x000fc40000004100 */
[----:B------:R-:W-:Y:S01]  /*46c0*/  FADD R82, R82, -UR8 ;  /* 0x8000000852527e21 */ /* 0x000fe20008000000 */
[----:B------:R-:W-:Y:S01]  /*46d0*/  HADD2.F32 R106, -RZ, R39.H0_H0 ;  /* 0x20000027ff6a7230 */ /* 0x000fe20000004100 */
[----:B------:R-:W-:Y:S01]  /*46e0*/  FMNMX3 R104, R104, |R75|, |R65|, !PT ;  /* 0x4000004b68687276 */ /* 0x000fe20007800441 */
[----:B------:R-:W-:Y:S01]  /*46f0*/  FFMA R103, R107, R112, R114 ;  /* 0x000000706b677223 */ /* 0x000fe20000000072 */
[----:B------:R-:W-:Y:S01]  /*4700*/  FADD R111, R111, -UR8 ;  /* 0x800000086f6f7e21 */ /* 0x000fe20008000000 */
[----:B------:R-:W-:Y:S02]  /*4710*/  HADD2.F32 R107, -RZ, R62.H1_H1 ;  /* 0x3000003eff6b7230 */ /* 0x000fe40000004100 */
[----:B------:R-:W-:Y:S01]  /*4720*/  FMUL R82, R82, UR5 ;  /* 0x0000000552527c20 */ /* 0x000fe20008400000 */
[----:B------:R-:W-:Y:S01]  /*4730*/  @P1 FADD R105, R105, 1 ;  /* 0x3f80000069691421 */ /* 0x000fe20000000000 */
[----:B------:R-:W-:Y:S01]  /*4740*/  HADD2.F32 R108, -RZ, R63.H0_H0 ;  /* 0x2000003fff6c7230 */ /* 0x000fe20000004100 */
[----:B------:R-:W-:Y:S01]  /*4750*/  FMNMX3 R104, R104, |R77|, |R64|, !PT ;  /* 0x4000004d68687276 */ /* 0x000fe20007800440 */
[----:B------:R-:W-:Y:S01]  /*4760*/  FMUL R9, R111, UR5 ;  /* 0x000000056f097c20 */ /* 0x000fe20008400000 */
[----:B------:R-:W-:Y:S01]  /*4770*/  @P1 FADD R106, R106, 1 ;  /* 0x3f8000006a6a1421 */ /* 0x000fe20000000000 */
[----:B------:R-:W-:-:S02]  /*4780*/  HADD2.F32 R110, -RZ, R39.H1_H1 ;  /* 0x30000027ff6e7230 */ /* 0x000fc40000004100 */
[----:B------:R-:W-:Y:S01]  /*4790*/  FFMA R82, R82, R105, R107 ;  /* 0x0000006952527223 */ /* 0x000fe2000000006b */
[----:B------:R-:W-:Y:S01]  /*47a0*/  FADD R83, R83, -UR8 ;  /* 0x8000000853537e21 */ /* 0x000fe20008000000 */
[----:B------:R-:W-:Y:S01]  /*47b0*/  FMNMX3 R105, R104, |R76|, |R67|, !PT ;  /* 0x4000004c68697276 */ /* 0x000fe20007800443 */
[----:B------:R-:W-:Y:S01]  /*47c0*/  FFMA R9, R9, R106, R108 ;  /* 0x0000006a09097223 */ /* 0x000fe2000000006c */
[----:B------:R-:W-:Y:S02]  /*47d0*/  HADD2.F32 R108, -RZ, R63.H1_H1 ;  /* 0x3000003fff6c7230 */ /* 0x000fe40000004100 */
[----:B------:R-:W-:Y:S01]  /*47e0*/  FMUL R83, R83, UR5 ;  /* 0x0000000553537c20 */ /* 0x000fe20008400000 */
[----:B------:R-:W-:Y:S01]  /*47f0*/  @P1 FADD R110, R110, 1 ;  /* 0x3f8000006e6e1421 */ /* 0x000fe20000000000 */
[C---:B------:R-:W-:Y:S01]  /*4800*/  FMUL R107, R0.reuse, UR13 ;  /* 0x0000000d006b7c20 */ /* 0x040fe20008400000 */
[----:B0-----:R-:W-:Y:S01]  /*4810*/  ISETP.NE.AND P1, PT, RZ, UR6, PT ;  /* 0x00000006ff007c0c */ /* 0x001fe2000bf25270 */
        /* <DEDUP_REMOVED lines=61> */
[----:B------:R-:W0:Y:S01]  /*4bf0*/  LDC.64 R110, c[0x0][0x3c8] ;  /* 0x0000f200ff6e7b82 */ /* 0x000e220000000a00 */
        /* <DEDUP_REMOVED lines=14> */
[----:B------:R-:W-:Y:S01]  /*4ce0*/  @P1 FMUL R86, R86, UR13 ;  /* 0x0000000d56561c20 */ /* 0x000fe20008400000 */
[----:B------:R-:W-:Y:S01]  /*4cf0*/  @P1 FMUL R90, R90, UR13 ;  /* 0x0000000d5a5a1c20 */ /* 0x000fe20008400000 */
[----:B------:R-:W-:Y:S01]  /*4d00*/  FMNMX3 R9, R72, |R9|, |R83|, !PT ;  /* 0x4000000948097276 */ /* 0x000fe20007800453 */
[----:B------:R-:W-:Y:S01]  /*4d10*/  @P1 FMUL R91, R91, UR13 ;  /* 0x0000000d5b5b1c20 */ /* 0x000fe20008400000 */
[----:B------:R-:W-:Y:S01]  /*4d20*/  F2FP.F16.F32.PACK_AB R72, R11, R108 ;  /* 0x0000006c0b48723e */ /* 0x000fe200000000ff */
        /* <DEDUP_REMOVED lines=9> */
[----:B------:R-:W-:Y:S01]  /*4dc0*/  F2FP.F16.F32.PACK_AB R74, R15, R107 ;  /* 0x0000006b0f4a723e */ /* 0x000fe200000000ff */
[----:B------:R-:W-:Y:S01]  /*4dd0*/  @P1 FMUL R81, R81, UR13 ;  /* 0x0000000d51511c20 */ /* 0x000fe20008400000 */
[----:B------:R-:W-:Y:S01]  /*4de0*/  F2FP.F16.F32.PACK_AB R75, R14, R106 ;  /* 0x0000006a0e4b723e */ /* 0x000fe200000000ff */
[----:B------:R-:W-:Y:S01]  /*4df0*/  @P1 FMUL R83, R83, UR13 ;  /* 0x0000000d53531c20 */ /* 0x000fe20008400000 */
[----:B------:R-:W-:Y:S01]  /*4e00*/  F2FP.F16.F32.PACK_AB R73, R2, R105 ;  /* 0x000000690249723e */ /* 0x000fe200000000ff */
[----:B0-----:R-:W-:Y:S01]  /*4e10*/  IMAD.WIDE.U32 R112, R6, 0x10, R110 ;  /* 0x0000001006707825 */ /* 0x001fe200078e006e */
[----:B------:R-:W-:-:S02]  /*4e20*/  F2FP.F16.F32.PACK_AB R12, R65, R12 ;  /* 0x0000000c410c723e */ /* 0x000fc400000000ff */
[----:B------:R-:W-:Y:S01]  /*4e30*/  F2FP.F16.F32.PACK_AB R13, R64, R13 ;  /* 0x0000000d400d723e */ /* 0x000fe200000000ff */
[--C-:B------:R-:W-:Y:S01]  /*4e40*/  IMAD.WIDE.U32 R106, R11, 0x10, R110.reuse ;  /* 0x000000100b6a7825 */ /* 0x100fe200078e006e */
[----:B------:R-:W-:Y:S01]  /*4e50*/  F2FP.F16.F32.PACK_AB R14, R67, R104 ;  /* 0x00000068430e723e */ /* 0x000fe200000000ff */
[----:B------:R1:W-:Y:S01]  /*4e60*/  STG.E.128 desc[UR10][R112.64], R72 ;  /* 0x0000004870007986 */ /* 0x0003e2000c101d0a */
[----:B------:R-:W-:Y:S01]  /*4e70*/  F2FP.F16.F32.PACK_AB R15, R66, R78 ;  /* 0x0000004e420f723e */ /* 0x000fe200000000ff */
[--C-:B------:R-:W-:Y:S01]  /*4e80*/  IMAD.WIDE.U32 R114, R5, 0x10, R110.reuse ;  /* 0x0000001005727825 */ /* 0x100fe200078e006e */
[----:B------:R-:W-:Y:S02]  /*4e90*/  F2FP.F16.F32.PACK_AB R64, R69, R79 ;  /* 0x0000004f4540723e */ /* 0x000fe400000000ff */
[----:B------:R-:W-:Y:S01]  /*4ea0*/  F2FP.F16.F32.PACK_AB R65, R68, R85 ;  /* 0x000000554441723e */ /* 0x000fe200000000ff */
[--C-:B------:R-:W-:Y:S01]  /*4eb0*/  IMAD.WIDE.U32 R4, R4, 0x10, R110.reuse ;  /* 0x0000001004047825 */ /* 0x100fe200078e006e */
[----:B------:R-:W-:Y:S01]  /*4ec0*/  F2FP.F16.F32.PACK_AB R66, R71, R84 ;  /* 0x000000544742723e */ /* 0x000fe200000000ff */
[----:B------:R1:W-:Y:S01]  /*4ed0*/  STG.E.128 desc[UR10][R112.64+0x1000], R12 ;  /* 0x0010000c70007986 */ /* 0x0003e2000c101d0a */
[----:B------:R-:W-:Y:S01]  /*4ee0*/  F2FP.F16.F32.PACK_AB R67, R70, R77 ;  /* 0x0000004d4643723e */ /* 0x000fe200000000ff */
[----:B------:R-:W-:Y:S01]  /*4ef0*/  IMAD.WIDE.U32 R110, R3, 0x10, R110 ;  /* 0x00000010036e7825 */ /* 0x000fe200078e006e */
[----:B------:R-:W-:-:S02]  /*4f00*/  F2FP.F16.F32.PACK_AB R99, R94, R101 ;  /* 0x000000655e63723e */ /* 0x000fc400000000ff */
[----:B------:R-:W-:Y:S01]  /*4f10*/  F2FP.F16.F32.PACK_AB R88, R87, R88 ;  /* 0x000000585758723e */ /* 0x000fe200000000ff */
[----:B------:R1:W-:Y:S01]  /*4f20*/  STG.E.128 desc[UR10][R106.64], R64 ;  /* 0x000000406a007986 */ /* 0x0003e2000c101d0a */
[----:B------:R-:W-:Y:S02]  /*4f30*/  F2FP.F16.F32.PACK_AB R89, R86, R89 ;  /* 0x000000595659723e */ /* 0x000fe400000000ff */
[----:B------:R-:W-:Y:S02]  /*4f40*/  F2FP.F16.F32.PACK_AB R90, R90, R76 ;  /* 0x0000004c5a5a723e */ /* 0x000fe400000000ff */
        /* <DEDUP_REMOVED lines=9> */
[----:B------:R-:W-:-:S05]  /*4fe0*/  F2FP.F16.F32.PACK_AB R103, R83, R109 ;  /* 0x0000006d5367723e */ /* 0x000fca00000000ff */
[----:B------:R1:W-:Y:S02]  /*4ff0*/  STG.E.128 desc[UR10][R110.64], R100 ;  /* 0x000000646e007986 */ /* 0x0003e4000c101d0a */
.L_x_8027:
        /* <DEDUP_REMOVED lines=8> */
.L_x_8010:
        /* <DEDUP_REMOVED lines=12> */
[----:B------:R-:W2:Y:S01]  /*5140*/  SHFL.DOWN PT, R3, R0, 0x8, 0x1f ;  /* 0x09001f0000037f89 */ /* 0x000ea200000e0000 */
[----:B---3--:R-:W-:-:S04]  /*5150*/  @!P0 LEA R7, R8, R7, 0x18 ;  /* 0x0000000708078211 */ /* 0x008fc800078ec0ff */
[----:B------:R-:W-:Y:S02]  /*5160*/  @!P0 IADD3 R6, PT, PT, R6, R7, RZ ;  /* 0x0000000706068210 */ /* 0x000fe40007ffe0ff */
[----:B--2---:R-:W-:-:S05]  /*5170*/  FMNMX R3, R0, R3, !PT ;  /* 0x0000000300037209 */ /* 0x004fca0007800000 */
[----:B------:R-:W2:Y:S02]  /*5180*/  SHFL.DOWN PT, R2, R3, 0x4, 0x1f ;  /* 0x08801f0003027f89 */ /* 0x000ea400000e0000 */
[----:B--2---:R-:W-:-:S05]  /*5190*/  FMNMX R2, R3, R2, !PT ;  /* 0x0000000203027209 */ /* 0x004fca0007800000 */
[----:B01----:R-:W0:Y:S02]  /*51a0*/  SHFL.DOWN PT, R5, R2, 0x2, 0x1f ;  /* 0x08401f0002057f89 */ /* 0x003e2400000e0000 */
        /* <DEDUP_REMOVED lines=19> */
.L_x_8036:
[----:B------:R-:W-:Y:S02]  /*52e0*/  ISETP.NE.AND P0, PT, R10, RZ, PT ;  /* 0x000000ff0a00720c */ /* 0x000fe40003f05270 */
[----:B-1----:R-:W-:-:S11]  /*52f0*/  FMNMX R5, R3, R2, !PT ;  /* 0x0000000203057209 */ /* 0x002fd60007800000 */
[----:B------:R-:W-:Y:S05]  /*5300*/  @P0 BRA `(.L_x_8030) ;  /* 0x0000000000080947 */ /* 0x000fea0003800000 */
[----:B0-----:R-:W0:Y:S02]  /*5310*/  LDC.64 R2, c[0x0][0x3f8] ;  /* 0x0000fe00ff027b82 */ /* 0x001e240000000a00 */
[----:B0-----:R1:W-:Y:S02]  /*5320*/  REDG.E.MAX.S32.STRONG.GPU desc[UR10][R2.64], R5 ;  /* 0x000000050200798e */ /* 0x0013e4000d12e30a */
.L_x_8030:
[----:B------:R-:W-:Y:S05]  /*5330*/  BSYNC B0 ;  /* 0x0000000000007941 */ /* 0x000fea0003800000 */
.L_x_8029:
        /* <DEDUP_REMOVED lines=11> */
[----:B0-----:R-:W-:-:S07]  /*53f0*/  MOV R76, 0x5410 ;  /* 0x00005410004c7802 */ /* 0x001fce0000000f00 */
[----:B-1----:R-:W-:Y:S05]  /*5400*/  CALL.REL.NOINC `($__internal_103_$__cuda_sm20_rcp_rn_f32_slowpath) ;  /* 0x00000000005c7944 */ /* 0x002fea0003c00000 */
[----:B------:R-:W-:Y:S05]  /*5410*/  BRA `(.L_x_8033) ;  /* 0x0000000000147947 */ /* 0x000fea0003800000 */
.L_x_8032:
[----:B------:R-:W2:Y:S01]  /*5420*/  MUFU.RCP R0, UR13 ;  /* 0x0000000d00007d08 */ /* 0x000ea20008001000 */
[----:B01----:R-:W-:-:S05]  /*5430*/  MOV R3, UR13 ;  /* 0x0000000d00037c02 */ /* 0x003fca0008000f00 */
[----:B--2---:R-:W-:-:S04]  /*5440*/  FFMA R2, R0, R3, -1 ;  /* 0xbf80000000027423 */ /* 0x004fc80000000003 */
[----:B------:R-:W-:-:S04]  /*5450*/  FADD.FTZ R3, -R2, -RZ ;  /* 0x800000ff02037221 */ /* 0x000fc80000010100 */
[----:B------:R-:W-:-:S07]  /*5460*/  FFMA R0, R0, R3, R0 ;  /* 0x0000000300007223 */ /* 0x000fce0000000000 */
.L_x_8033:
[----:B------:R-:W0:Y:S02]  /*5470*/  LDC.64 R2, c[0x0][0x3f0] ;  /* 0x0000fc00ff027b82 */ /* 0x000e240000000a00 */
[----:B0-----:R-:W-:Y:S01]  /*5480*/  STG.E desc[UR10][R2.64], R0 ;  /* 0x0000000002007986 */ /* 0x001fe2000c10190a */
[----:B------:R-:W-:Y:S05]  /*5490*/  EXIT ;  /* 0x000000000000794d */ /* 0x000fea0003800000 */
.L_x_8031:
[----:B------:R-:W-:Y:S02]  /*54a0*/  MOV R5, 0x2 ;  /* 0x0000000200057802 */ /* 0x000fe40000000f00 */
[----:B------:R-:W-:Y:S02]  /*54b0*/  MOV R7, 0x1f ;  /* 0x0000001f00077802 */ /* 0x000fe40000000f00 */
[----:B------:R-:W-:-:S07]  /*54c0*/  MOV R4, 0xffffffff ;  /* 0xffffffff00047802 */ /* 0x000fce0000000f00 */
[----:B01----:R-:W-:Y:S05]  /*54d0*/  WARPSYNC.COLLECTIVE R4, `(.L_x_8034) ;  /* 0x0000000004087348 */ /* 0x003fea0003c00000 */
[----:B01----:R0:W1:Y:S02]  /*54e0*/  SHFL.DOWN P0, R2, R0, R5, R7 ;  /* 0x0800000500027389 */ /* 0x0030640000000007 */
[----:B01----:R-:W-:Y:S05]  /*54f0*/  ENDCOLLECTIVE ;  /* 0x000000000000791b */ /* 0x003fea0003800000 */
.L_x_8034:
[----:B------:R-:W-:Y:S02]  /*5500*/  MOV R5, 0x1 ;  /* 0x0000000100057802 */ /* 0x000fe40000000f00 */
[----:B------:R-:W-:-:S04]  /*5510*/  MOV R3, R2 ;  /* 0x0000000200037202 */ /* 0x000fc80000000f00 */
[----:B------:R-:W-:-:S04]  /*5520*/  FMNMX R3, R3, R0, !PT ;  /* 0x0000000003037209 */ /* 0x000fc80007800000 */
[----:B------:R-:W-:-:S07]  /*5530*/  MOV R0, R3 ;  /* 0x0000000300007202 */ /* 0x000fce0000000f00 */
[----:B------:R-:W-:Y:S05]  /*5540*/  WARPSYNC.COLLECTIVE R4, `(.L_x_8035) ;  /* 0x0000000004087348 */ /* 0x000fea0003c00000 */
[----:B------:R0:W1:Y:S02]  /*5550*/  SHFL.DOWN P0, R2, R0, R5, R7 ;  /* 0x0800000500027389 */ /* 0x0000640000000007 */
[----:B01----:R-:W-:Y:S05]  /*5560*/  ENDCOLLECTIVE ;  /* 0x000000000000791b */ /* 0x003fea0003800000 */
.L_x_8035:
[----:B------:R-:W-:Y:S05]  /*5570*/  BRA `(.L_x_8036) ;  /* 0xfffffffc00587947 */ /* 0x000fea000383ffff */
        .weak           $__internal_103_$__cuda_sm20_rcp_rn_f32_slowpath
        .type           $__internal_103_$__cuda_sm20_rcp_rn_f32_slowpath,@function
        .size           $__internal_103_$__cuda_sm20_rcp_rn_f32_slowpath,(.L_x_12971 - $__internal_103_$__cuda_sm20_rcp_rn_f32_slowpath)
$__internal_103_$__cuda_sm20_rcp_rn_f32_slowpath:
        /* <DEDUP_REMOVED lines=15> */
.L_x_8038:
        /* <DEDUP_REMOVED lines=28> */
[----:B------:R-:W-:-:S11]  /*5830*/  SHF.R.U32.HI R113, RZ, R112, R114 ;  /* 0x00000070ff717219 */ /* 0x000fd60000011672 */
[----:B------:R-:W-:-:S04]  /*5840*/  @!P1 IADD3 R113, PT, PT, R113, 0x1, RZ ;  /* 0x0000000171719810 */ /* 0x000fc80007ffe0ff */
[----:B------:R-:W-:-:S04]  /*5850*/  @!P2 SHF.L.U32 R113, R113, 0x1, RZ ;  /* 0x000000017171a819 */ /* 0x000fc800000006ff */
[----:B------:R-:W-:Y:S01]  /*5860*/  LOP3.LUT R0, R113, 0x80000000, R0, 0xf8, !PT ;  /* 0x8000000071007812 */ /* 0x000fe200078ef800 */
[----:B------:R-:W-:Y:S06]  /*5870*/  BRA `(.L_x_8039) ;  /* 0x0000000000047947 */ /* 0x000fec0003800000 */
.L_x_8040:
[----:B------:R-:W0:Y:S02]  /*5880*/  MUFU.RCP R0, R0 ;  /* 0x0000000000007308 */ /* 0x000e240000001000 */
.L_x_8039:
[----:B------:R-:W-:Y:S05]  /*5890*/  BSYNC B1 ;  /* 0x0000000000017941 */ /* 0x000fea0003800000 */
.L_x_8037:
[----:B------:R-:W-:Y:S01]  /*58a0*/  HFMA2 R113, -RZ, RZ, 0, 0 ;  /* 0x00000000ff717431 */ /* 0x000fe200000001ff */
[----:B------:R-:W-:-:S04]  /*58b0*/  MOV R112, R76 ;  /* 0x0000004c00707202 */ /* 0x000fc80000000f00 */
[----:B0-----:R-:W-:Y:S05]  /*58c0*/  RET.REL.NODEC R112 `(_ZN18transformer_engine13normalization19ln_fwd_tuned_kernelINS0_13Kernel_traitsI6__halfS3_S3_fjLj12288ELj2ELj1ELj4ELj16ENS0_18Kernel_traits_baseILj12288ES3_S3_S3_fjLj128EEEEEEEvNS0_19ForwardKernelParamsE) ;  /* 0xffffffa470cc7950 */ /* 0x001fea0003c3ffff */
.L_x_8041:
        /* <DEDUP_REMOVED lines=11> */
.L_x_12971:


//--------------------- .text._ZN18transformer_engine13normalization19ln_fwd_tuned_kernelINS0_13Kernel_traitsIffffjLj12288ELj2ELj1ELj4ELj16ENS0_18Kernel_traits_baseILj12288EffffjLj128EEEEEEEvNS0_19ForwardKernelParamsE --------------------------
	.section	.text._ZN18transformer_engine13normalization19ln_fwd_tuned_kernelINS0_13Kernel_traitsIffffjLj12288ELj2ELj1ELj4ELj16ENS0_18Kernel_traits_baseILj12288EffffjLj128EEEEEEEvNS0_19ForwardKernelParamsE,"ax",@progbits
	.align	128
        .global         _ZN18transformer_engine13normalization19ln_fwd_tuned_kernelINS0_13Kernel_traitsIffffjLj12288ELj2ELj1ELj4ELj16ENS0_18Kernel_traits_baseILj12288EffffjLj128EEEEEEEvNS0_19ForwardKernelParamsE
        .type           _ZN18transformer_engine13normalization19ln_fwd_tuned_kernelINS0_13Kernel_traitsIffffjLj12288ELj2ELj1ELj4ELj16ENS0_18Kernel_traits_baseILj12288EffffjLj128EEEEEEEvNS0_19ForwardKernelParamsE,@function
        .size           _ZN18transformer_engine13normalization19ln_fwd_tuned_kernelINS0_13Kernel_traitsIffffjLj12288ELj2ELj1ELj4ELj16ENS0_18Kernel_traits_baseILj12288EffffjLj128EEEEEEEvNS0_19ForwardKernelParamsE,(.L_x_12972 - _ZN18transformer_engine13normalization19ln_fwd_tuned_kernelINS0_13Kernel_traitsIffffjLj12288ELj2ELj1ELj4ELj16ENS0_18Kernel_traits_baseILj12288EffffjLj128EEEEEEEvNS0_19ForwardKernelParamsE)
        .other          _ZN18transformer_engine13normalization19ln_fwd_tuned_kernelINS0_13Kernel_traitsIffffjLj12288ELj2ELj1ELj4ELj16ENS0_18Kernel_traits_baseILj12288EffffjLj128EEEEEEEvNS0_19ForwardKernelParamsE,@"STO_CUDA_ENTRY STV_DEFAULT"
_ZN18transformer_engine13normalization19ln_fwd_tuned_kernelINS0_13Kernel_traitsIffffjLj12288ELj2ELj1ELj4ELj16ENS0_18Kernel_traits_baseILj12288EffffjLj128EEEEEEEvNS0_19ForwardKernelParamsE:
.text._ZN18transformer_engine13normalization19ln_fwd_tuned_kernelINS0_13Kernel_traitsIffffjLj12288ELj2ELj1ELj4ELj16ENS0_18Kernel_traits_baseILj12288EffffjLj128EEEEEEEvNS0_19ForwardKernelParamsE:
        /* <DEDUP_REMOVED lines=107> */
.L_x_8060:
        /* <DEDUP_REMOVED lines=209> */
.L_x_8044:
[----:B------:R-:W-:Y:S05]  /*13c0*/  BSYNC.RECONVERGENT B0 ;  /* 0x0000000000007941 */ /* 0x000fea0003800200 */
.L_x_8043:
        /* <DEDUP_REMOVED lines=13> */
.L_x_8046:
[----:B------:R-:W-:Y:S05]  /*14a0*/  BSYNC.RECONVERGENT B0 ;  /* 0x0000000000007941 */ /* 0x000fea0003800200 */
.L_x_8045:
        /* <DEDUP_REMOVED lines=12> */
[----:B-----5:R-:W-:Y:S05]  /*1570*/  CALL.REL.NOINC `($__internal_104_$__cuda_sm20_rcp_rn_f32_slowpath) ;  /* 0x0000002c00a47944 */ /* 0x020fea0003c00000 */
[----:B------:R-:W-:Y:S05]  /*1580*/  BRA `(.L_x_8049) ;  /* 0x0000000000107947 */ /* 0x000fea0003800000 */
.L_x_8048:
[----:B------:R-:W0:Y:S02]  /*1590*/  MUFU.RCP R155, R160 ;  /* 0x000000a0009b7308 */ /* 0x000e240000001000 */
[----:B0-----:R-:W-:-:S04]  /*15a0*/  FFMA R0, R160, R155, -1 ;  /* 0xbf800000a0007423 */ /* 0x001fc8000000009b */
[----:B------:R-:W-:-:S04]  /*15b0*/  FADD.FTZ R0, -R0, -RZ ;  /* 0x800000ff00007221 */ /* 0x000fc80000010100 */
[----:B------:R-:W-:-:S07]  /*15c0*/  FFMA R155, R155, R0, R155 ;  /* 0x000000009b9b7223 */ /* 0x000fce000000009b */
.L_x_8049:
[----:B------:R-:W-:Y:S05]  /*15d0*/  BSYNC.RECONVERGENT B0 ;  /* 0x0000000000007941 */ /* 0x000fea0003800200 */
.L_x_8047:
        /* <DEDUP_REMOVED lines=20> */
[----:B-----5:R-:W-:Y:S05]  /*1720*/  CALL.REL.NOINC `($__internal_104_$__cuda_sm20_rcp_rn_f32_slowpath) ;  /* 0x0000002c00387944 */ /* 0x020fea0003c00000 */
[----:B------:R-:W-:Y:S05]  /*1730*/  BRA `(.L_x_8052) ;  /* 0x0000000000107947 */ /* 0x000fea0003800000 */
.L_x_8051:
[----:B------:R-:W0:Y:S02]  /*1740*/  MUFU.RCP R155, R152 ;  /* 0x00000098009b7308 */ /* 0x000e240000001000 */
[----:B0-----:R-:W-:-:S04]  /*1750*/  FFMA R0, R152, R155, -1 ;  /* 0xbf80000098007423 */ /* 0x001fc8000000009b */
[----:B------:R-:W-:-:S04]  /*1760*/  FADD.FTZ R0, -R0, -RZ ;  /* 0x800000ff00007221 */ /* 0x000fc80000010100 */
[----:B------:R-:W-:-:S07]  /*1770*/  FFMA R155, R155, R0, R155 ;  /* 0x000000009b9b7223 */ /* 0x000fce000000009b */
.L_x_8052:
[----:B------:R-:W-:Y:S05]  /*1780*/  BSYNC.RECONVERGENT B0 ;  /* 0x0000000000007941 */ /* 0x000fea0003800200 */
.L_x_8050:
        /* <DEDUP_REMOVED lines=9> */
[----:B------:R-:W1:Y:S01]  /*1820*/  @!P1 LDC.64 R152, c[0x0][0x3b0] ;  /* 0x0000ec00ff989b82 */ /* 0x000e620000000a00 */
[----:B------:R-:W-:Y:S01]  /*1830*/  FMUL R163, R163, R0 ;  /* 0x00000000a3a37220 */ /* 0x000fe20000400000 */
[----:B------:R-:W-:Y:S01]  /*1840*/  MOV R0, UR4 ;  /* 0x0000000400007c02 */ /* 0x000fe20008000f00 */
[-C--:B------:R-:W-:Y:S01]  /*1850*/  FMUL R154, R160, R155.reuse ;  /* 0x0000009ba09a7220 */ /* 0x080fe20000400000 */
[----:B------:R-:W-:Y:S01]  /*1860*/  @!P1 LOP3.LUT R7, R7, 0x7ffffffe, RZ, 0xc0, !PT ;  /* 0x7ffffffe07079812 */ /* 0x000fe200078ec0ff */
[----:B------:R-:W-:Y:S01]  /*1870*/  FFMA R156, R163, R155, R156 ;  /* 0x0000009ba39c7223 */ /* 0x000fe2000000009c */
[----:B------:R-:W-:Y:S01]  /*1880*/  @!P1 LOP3.LUT R0, R0, 0x1, RZ, 0xc0, !PT ;  /* 0x0000000100009812 */ /* 0x000fe200078ec0ff */
[----:B0-----:R-:W-:-:S02]  /*1890*/  USHF.L.U32 UR14, UR16, 0x1, URZ ;  /* 0x00000001100e7899 */ /* 0x001fc400080006ff */
[----:B------:R-:W0:Y:S01]  /*18a0*/  SHFL.IDX PT, R154, R154, RZ, 0x1f ;  /* 0x00001fff9a9a7589 */ /* 0x000e2200000e0000 */
[----:B------:R-:W-:-:S03]  /*18b0*/  @!P1 IADD3 R0, PT, PT, -R0, RZ, RZ ;  /* 0x000000ff00009210 */ /* 0x000fc60007ffe1ff */
[----:B------:R2:W3:Y:S01]  /*18c0*/  SHFL.IDX PT, R155, R156, RZ, 0x1f ;  /* 0x00001fff9c9b7589 */ /* 0x0004e200000e0000 */
[----:B------:R-:W-:-:S04]  /*18d0*/  @!P1 LOP3.LUT R0, R0, UR14, RZ, 0xc0, !PT ;  /* 0x0000000e00009c12 */ /* 0x000fc8000f8ec0ff */
[----:B------:R-:W-:-:S04]  /*18e0*/  @!P1 IADD3 R0, P2, PT, R0, R7, RZ ;  /* 0x0000000700009210 */ /* 0x000fc80007f5e0ff */
[----:B------:R-:W-:Y:S02]  /*18f0*/  @!P1 IADD3.X R7, PT, PT, RZ, RZ, RZ, P2, !PT ;  /* 0x000000ffff079210 */ /* 0x000fe400017fe4ff */
[----:B-1----:R-:W-:-:S04]  /*1900*/  @!P1 LEA R152, P3, R0, R152, 0x3 ;  /* 0x0000009800989211 */ /* 0x002fc800078618ff */
[----:B------:R-:W-:Y:S01]  /*1910*/  @!P1 LEA.HI.X R153, R0, R153, R7, 0x3, P3 ;  /* 0x0000009900999211 */ /* 0x000fe200018f1c07 */
[----:B0-23--:R-:W-:Y:S08]  /*1920*/  @P4 BRA `(.L_x_8053) ;  /* 0x0000000000a44947 */ /* 0x00dff00003800000 */
        /* <DEDUP_REMOVED lines=8> */
[----:B------:R-:W-:Y:S01]  /*19b0*/  IADD3 R0, P2, PT, R0, UR6, RZ ;  /* 0x0000000600007c10 */ /* 0x000fe2000ff5e0ff */
[----:B------:R-:W-:-:S03]  /*19c0*/  USHF.R.U32.HI UR6, URZ, 0x1, UR15 ;  /* 0x00000001ff067899 */ /* 0x000fc6000801160f */
        /* <DEDUP_REMOVED lines=9> */
[----:B------:R-:W-:-:S04]  /*1a60*/  UIADD3 UR6, UP0, UPT, UR6, UR5, URZ ;  /* 0x0000000506067290 */ /* 0x000fc8000ff1e0ff */
        /* <DEDUP_REMOVED lines=16> */
.L_x_8054:
[----:B------:R-:W2:Y:S04]  /*1b70*/  LDG.E.STRONG.GPU R0, desc[UR10][R154.64] ;  /* 0x0000000a9a007981 */ /* 0x000ea8000c1ef900 */
[----:B--2---:R-:W-:Y:S01]  /*1b80*/  CCTL.IVALL ;  /* 0x00000000ff00798f */ /* 0x004fe20002000000 */
[----:B------:R-:W-:Y:S05]  /*1b90*/  YIELD ;  /* 0x0000000000007946 */ /* 0x000fea0003800000 */
[----:B------:R-:W-:-:S13]  /*1ba0*/  ISETP.NE.AND P2, PT, R0, R7, PT ;  /* 0x000000070000720c */ /* 0x000fda0003f45270 */
[----:B------:R-:W-:Y:S05]  /*1bb0*/  @P2 BRA `(.L_x_8054) ;  /* 0xfffffffc00ec2947 */ /* 0x000fea000383ffff */
.L_x_8053:
        /* <DEDUP_REMOVED lines=18> */
[----:B012--5:R-:W-:Y:S05]  /*1ce0*/  CALL.REL.NOINC `($__internal_104_$__cuda_sm20_rcp_rn_f32_slowpath) ;  /* 0x0000002400c87944 */ /* 0x027fea0003c00000 */
[----:B------:R-:W-:Y:S05]  /*1cf0*/  BRA `(.L_x_8057) ;  /* 0x0000000000107947 */ /* 0x000fea0003800000 */
.L_x_8056:
[----:B------:R-:W3:Y:S02]  /*1d00*/  MUFU.RCP R155, R154 ;  /* 0x0000009a009b7308 */ /* 0x000ee40000001000 */
[----:B---3--:R-:W-:-:S04]  /*1d10*/  FFMA R0, R154, R155, -1 ;  /* 0xbf8000009a007423 */ /* 0x008fc8000000009b */
[----:B------:R-:W-:-:S04]  /*1d20*/  FADD.FTZ R0, -R0, -RZ ;  /* 0x800000ff00007221 */ /* 0x000fc80000010100 */
[----:B------:R-:W-:-:S07]  /*1d30*/  FFMA R155, R155, R0, R155 ;  /* 0x000000009b9b7223 */ /* 0x000fce000000009b */
.L_x_8057:
[----:B------:R-:W-:Y:S05]  /*1d40*/  BSYNC.RECONVERGENT B0 ;  /* 0x0000000000007941 */ /* 0x000fea0003800200 */
.L_x_8055:
[----:B-1----:R-:W-:Y:S01]  /*1d50*/  FADD R0, -R159, R156 ;  /* 0x0000009c9f007221 */ /* 0x002fe20000000100 */
[----:B--2---:R-:W-:Y:S01]  /*1d60*/  FADD R160, R160, R157 ;  /* 0x0000009da0a07221 */ /* 0x004fe20000000000 */
[----:B------:R-:W1:Y:S01]  /*1d70*/  @P0 LDC.64 R152, c[0x0][0x398] ;  /* 0x0000e600ff980b82 */ /* 0x000e620000000a00 */
[----:B------:R-:W2:Y:S01]  /*1d80*/  LDCU.64 UR6, c[0x0][0x3f8] ;  /* 0x00007f00ff0677ac */ /* 0x000ea20008000a00 */
[----:B------:R-:W-:Y:S01]  /*1d90*/  FMUL R0, R0, R0 ;  /* 0x0000000000007220 */ /* 0x000fe20000400000 */
[----:B0-----:R-:W-:-:S03]  /*1da0*/  MOV R157, UR12 ;  /* 0x0000000c009d7c02 */ /* 0x001fc60008000f00 */
[----:B------:R-:W-:Y:S02]  /*1db0*/  FMUL R7, R0, R161 ;  /* 0x000000a100077220 */ /* 0x000fe40000400000 */
[----:B------:R-:W0:Y:S02]  /*1dc0*/  LDC R0, c[0x0][0x3d8] ;  /* 0x0000f600ff007b82 */ /* 0x000e240000000800 */
[C---:B------:R-:W-:Y:S01]  /*1dd0*/  FMUL R7, R162.reuse, R7 ;  /* 0x00000007a2077220 */ /* 0x040fe20000400000 */
[----:B------:R-:W-:-:S03]  /*1de0*/  FMUL R162, R162, R159 ;  /* 0x0000009fa2a27220 */ /* 0x000fc60000400000 */
[----:B------:R-:W-:Y:S01]  /*1df0*/  FFMA R7, R7, R155, R160 ;  /* 0x0000009b07077223 */ /* 0x000fe200000000a0 */
[----:B------:R-:W-:-:S04]  /*1e00*/  FFMA R162, R161, R156, R162 ;  /* 0x0000009ca1a27223 */ /* 0x000fc800000000a2 */
[----:B------:R-:W-:Y:S01]  /*1e10*/  FMUL R162, R162, R155 ;  /* 0x0000009ba2a27220 */ /* 0x000fe20000400000 */
[----:B------:R-:W0:Y:S01]  /*1e20*/  SHFL.IDX PT, R7, R7, RZ, 0x1f ;  /* 0x00001fff07077589 */ /* 0x000e2200000e0000 */
[----:B------:R-:W3:Y:S01]  /*1e30*/  @P0 LDC.64 R154, c[0x0][0x3a0] ;  /* 0x0000e800ff9a0b82 */ /* 0x000ee20000000a00 */
[----:B--2---:R-:W-:-:S03]  /*1e40*/  UISETP.NE.U32.AND UP0, UPT, UR6, URZ, UPT ;  /* 0x000000ff0600728c */ /* 0x004fc6000bf05070 */
[----:B------:R-:W2:Y:S01]  /*1e50*/  SHFL.IDX PT, R162, R162, RZ, 0x1f ;  /* 0x00001fffa2a27589 */ /* 0x000ea200000e0000 */
[----:B------:R-:W-:Y:S01]  /*1e60*/  UISETP.NE.AND.EX UP0, UPT, UR7, URZ, UPT, UP0 ;  /* 0x000000ff0700728c */ /* 0x000fe2000bf05300 */
[----:B0-----:R-:W-:Y:S01]  /*1e70*/  FFMA R0, R7, 8.1380210758652538061e-05, R0 ;  /* 0x38aaaaab07007823 */ /* 0x001fe20000000000 */
[----:B---3--:R-:W-:-:S04]  /*1e80*/  @P0 IMAD.WIDE R154, R157, 0x4, R154 ;  /* 0x000000049d9a0825 */ /* 0x008fc800078e029a */
[----:B------:R-:W-:Y:S02]  /*1e90*/  FSETP.GEU.AND P1, PT, |R0|, 1.175494350822287508e-38, PT ;  /* 0x008000000000780b */ /* 0x000fe40003f2e200 */
[----:B--2---:R-:W-:-:S11]  /*1ea0*/  R2UR UR8, R162 ;  /* 0x00000000a20872ca */ /* 0x004fd600000e0000 */
[----:B------:R-:W-:-:S06]  /*1eb0*/  @!P1 FMUL R0, R0, 16777216 ;  /* 0x4b80000000009820 */ /* 0x000fcc0000400000 */
[----:B------:R-:W0:Y:S02]  /*1ec0*/  MUFU.RSQ R0, R0 ;  /* 0x0000000000007308 */ /* 0x000e240000001400 */
[----:B0-----:R-:W-:-:S13]  /*1ed0*/  R2UR UR5, R0 ;  /* 0x00000000000572ca */ /* 0x001fda00000e0000 */
[----:B------:R-:W-:-:S05]  /*1ee0*/  MOV R7, UR5 ;  /* 0x0000000500077c02 */ /* 0x000fca0008000f00 */
[----:B------:R-:W-:-:S05]  /*1ef0*/  @!P1 FMUL R7, R7, 4096 ;  /* 0x4580000007079820 */ /* 0x000fca0000400000 */
[----:B------:R-:W-:Y:S02]  /*1f00*/  @!P1 R2UR UR5, R7 ;  /* 0x00000000070592ca */ /* 0x000fe400000e0000 */
[----:B------:R-:W-:-:S05]  /*1f10*/  MOV R7, UR12 ;  /* 0x0000000c00077c02 */ /* 0x000fca0008000f00 */
[----:B-1----:R-:W-:Y:S01]  /*1f20*/  @P0 IMAD.WIDE R152, R7, 0x4, R152 ;  /* 0x0000000407980825 */ /* 0x002fe200078e0298 */
        /* <DEDUP_REMOVED lines=230> */
.L_x_8058:
        /* <DEDUP_REMOVED lines=272> */
.L_x_8059:
        /* <DEDUP_REMOVED lines=8> */
.L_x_8042:
        /* <DEDUP_REMOVED lines=38> */
.L_x_8068:
[----:B------:R-:W-:Y:S02]  /*4170*/  ISETP.NE.AND P0, PT, R2, RZ, PT ;  /* 0x000000ff0200720c */ /* 0x000fe40003f05270 */
[----:B--23--:R-:W-:-:S11]  /*4180*/  FMNMX R3, R3, R4, !PT ;  /* 0x0000000403037209 */ /* 0x00cfd60007800000 */
[----:B------:R-:W-:Y:S05]  /*4190*/  @P0 BRA `(.L_x_8062) ;  /* 0x0000000000080947 */ /* 0x000fea0003800000 */
[----:B------:R-:W2:Y:S02]  /*41a0*/  LDC.64 R4, c[0x0][0x3f8] ;  /* 0x0000fe00ff047b82 */ /* 0x000ea40000000a00 */
[----:B--2---:R2:W-:Y:S02]  /*41b0*/  REDG.E.MAX.S32.STRONG.GPU desc[UR10][R4.64], R3 ;  /* 0x000000030400798e */ /* 0x0045e4000d12e30a */
.L_x_8062:
[----:B------:R-:W-:Y:S05]  /*41c0*/  BSYNC B0 ;  /* 0x0000000000007941 */ /* 0x000fea0003800000 */
.L_x_8061:
        /* <DEDUP_REMOVED lines=12> */
[----:B--2---:R-:W-:Y:S05]  /*4290*/  CALL.REL.NOINC `($__internal_104_$__cuda_sm20_rcp_rn_f32_slowpath) ;  /* 0x00000000005c7944 */ /* 0x004fea0003c00000 */
[----:B------:R-:W-:Y:S05]  /*42a0*/  BRA `(.L_x_8065) ;  /* 0x0000000000147947 */ /* 0x000fea0003800000 */
.L_x_8064:
[----:B------:R-:W3:Y:S01]  /*42b0*/  MUFU.RCP R155, UR13 ;  /* 0x0000000d009b7d08 */ /* 0x000ee20008001000 */
[----:B------:R-:W-:-:S05]  /*42c0*/  MOV R0, UR13 ;  /* 0x0000000d00007c02 */ /* 0x000fca0008000f00 */
[----:B---3--:R-:W-:-:S04]  /*42d0*/  FFMA R0, R155, R0, -1 ;  /* 0xbf8000009b007423 */ /* 0x008fc80000000000 */
[----:B------:R-:W-:-:S04]  /*42e0*/  FADD.FTZ R0, -R0, -RZ ;  /* 0x800000ff00007221 */ /* 0x000fc80000010100 */
[----:B------:R-:W-:-:S07]  /*42f0*/  FFMA R155, R155, R0, R155 ;  /* 0x000000009b9b7223 */ /* 0x000fce000000009b */
.L_x_8065:
[----:B--2---:R-:W2:Y:S02]  /*4300*/  LDC.64 R2, c[0x0][0x3f0] ;  /* 0x0000fc00ff027b82 */ /* 0x004ea40000000a00 */
[----:B--2---:R-:W-:Y:S01]  /*4310*/  STG.E desc[UR10][R2.64], R155 ;  /* 0x0000009b02007986 */ /* 0x004fe2000c10190a */
[----:B------:R-:W-:Y:S05]  /*4320*/  EXIT ;  /* 0x000000000000794d */ /* 0x000fea0003800000 */
.L_x_8063:
[----:B------:R-:W-:Y:S02]  /*4330*/  MOV R6, 0x2 ;  /* 0x0000000200067802 */ /* 0x000fe40000000f00 */
[----:B------:R-:W-:Y:S02]  /*4340*/  MOV R7, 0x1f ;  /* 0x0000001f00077802 */ /* 0x000fe40000000f00 */
[----:B------:R-:W-:-:S07]  /*4350*/  MOV R5, 0xffffffff ;  /* 0xffffffff00057802 */ /* 0x000fce0000000f00 */
[----:B0123--:R-:W-:Y:S05]  /*4360*/  WARPSYNC.COLLECTIVE R5, `(.L_x_8066) ;  /* 0x0000000005087348 */ /* 0x00ffea0003c00000 */
[----:B---3--:R3:W4:Y:S02]  /*4370*/  SHFL.DOWN P0, R4, R0, R6, R7 ;  /* 0x0800000600047389 */ /* 0x0087240000000007 */
[----:B01234-:R-:W-:Y:S05]  /*4380*/  ENDCOLLECTIVE ;  /* 0x000000000000791b */ /* 0x01ffea0003800000 */
.L_x_8066:
[----:B------:R-:W-:Y:S02]  /*4390*/  MOV R6, 0x1 ;  /* 0x0000000100067802 */ /* 0x000fe40000000f00 */
[----:B------:R-:W-:-:S04]  /*43a0*/  MOV R3, R4 ;  /* 0x0000000400037202 */ /* 0x000fc80000000f00 */
[----:B------:R-:W-:-:S04]  /*43b0*/  FMNMX R3, R3, R0, !PT ;  /* 0x0000000003037209 */ /* 0x000fc80007800000 */
[----:B------:R-:W-:-:S07]  /*43c0*/  MOV R0, R3 ;  /* 0x0000000300007202 */ /* 0x000fce0000000f00 */
[----:B------:R-:W-:Y:S05]  /*43d0*/  WARPSYNC.COLLECTIVE R5, `(.L_x_8067) ;  /* 0x0000000005087348 */ /* 0x000fea0003c00000 */
[----:B------:R0:W1:Y:S02]  /*43e0*/  SHFL.DOWN P0, R4, R0, R6, R7 ;  /* 0x0800000600047389 */ /* 0x0000640000000007 */
[----:B01----:R-:W-:Y:S05]  /*43f0*/  ENDCOLLECTIVE ;  /* 0x000000000000791b */ /* 0x003fea0003800000 */
.L_x_8067:
[----:B------:R-:W-:Y:S05]  /*4400*/  BRA `(.L_x_8068) ;  /* 0xfffffffc00587947 */ /* 0x000fea000383ffff */
        .weak           $__internal_104_$__cuda_sm20_rcp_rn_f32_slowpath
        .type           $__internal_104_$__cuda_sm20_rcp_rn_f32_slowpath,@function
        .size           $__internal_104_$__cuda_sm20_rcp_rn_f32_slowpath,(.L_x_12972 - $__internal_104_$__cuda_sm20_rcp_rn_f32_slowpath)
$__internal_104_$__cuda_sm20_rcp_rn_f32_slowpath:
        /* <DEDUP_REMOVED lines=15> */
.L_x_8070:
        /* <DEDUP_REMOVED lines=33> */
.L_x_8072:
[----:B------:R0:W1:Y:S02]  /*4710*/  MUFU.RCP R155, R0 ;  /* 0x00000000009b7308 */ /* 0x0000640000001000 */
.L_x_8071:
[----:B------:R-:W-:Y:S05]  /*4720*/  BSYNC B1 ;  /* 0x0000000000017941 */ /* 0x000fea0003800000 */
.L_x_8069:
[----:B------:R-:W-:-:S04]  /*4730*/  MOV R153, 0x0 ;  /* 0x0000000000997802 */ /* 0x000fc80000000f00 */
[----:B01----:R-:W-:Y:S05]  /*4740*/  RET.REL.NODEC R152 `(_ZN18transformer_engine13normalization19ln_fwd_tuned_kernelINS0_13Kernel_traitsIffffjLj12288ELj2ELj1ELj4ELj16ENS0_18Kernel_traits_baseILj12288EffffjLj128EEEEEEEvNS0_19ForwardKernelParamsE) ;  /* 0xffffffb8982c7950 */ /* 0x003fea0003c3ffff */
.L_x_8073:
        /* <DEDUP_REMOVED lines=11> */
.L_x_12972:


//--------------------- .text._ZN18transformer_engine13normalization19ln_fwd_tuned_kernelINS0_13Kernel_traitsIff13__nv_bfloat16fjLj10240ELj1ELj1ELj4ELj16ENS0_18Kernel_traits_baseILj10240EffS3_fjLj128EEEEEEEvNS0_19ForwardKernelParamsE --------------------------
	.section	.text._ZN18transformer_engine13normalization19ln_fwd_tuned_kernelINS0_13Kernel_traitsIff13__nv_bfloat16fjLj10240ELj1ELj1ELj4ELj16ENS0_18Kernel_traits_baseILj10240EffS3_fjLj128EEEEEEEvNS0_19ForwardKernelParamsE,"ax",@progbits
	.align	128
        .global         _ZN18transformer_engine13normalization19ln_fwd_tuned_kernelINS0_13Kernel_traitsIff13__nv_bfloat16fjLj10240ELj1ELj1ELj4ELj16ENS0_18Kernel_traits_baseILj10240EffS3_fjLj128EEEEEEEvNS0_19ForwardKernelParamsE
        .type           _ZN18transformer_engine13normalization19ln_fwd_tuned_kernelINS0_13Kernel_traitsIff13__nv_bfloat16fjLj10240ELj1ELj1ELj4ELj16ENS0_18Kernel_traits_baseILj10240EffS3_fjLj128EEEEEEEvNS0_19ForwardKernelParamsE,@function
        .size           _ZN18transformer_engine13normalization19ln_fwd_tuned_kernelINS0_13Kernel_traitsIff13__nv_bfloat16fjLj10240ELj1ELj1ELj4ELj16ENS0_18Kernel_traits_baseILj10240EffS3_fjLj128EEEEEEEvNS0_19ForwardKernelParamsE,(.L_x_12973 - _ZN18transformer_engine13normalization19ln_fwd_tuned_kernelINS0_13Kernel_traitsIff13__nv_bfloat16fjLj10240ELj1ELj1ELj4ELj16ENS0_18Kernel_traits_baseILj10240EffS3_fjLj128EEEEEEEvNS0_19ForwardKernelParamsE)
        .other          _ZN18transformer_engine13normalization19ln_fwd_tuned_kernelINS0_13Kernel_traitsIff13__nv_bfloat16fjLj10240ELj1ELj1ELj4ELj16ENS0_18Kernel_traits_baseILj10240EffS3_fjLj128EEEEEEEvNS0_19ForwardKernelParamsE,@"STO_CUDA_ENTRY STV_DEFAULT"
_ZN18transformer_engine13normalization19ln_fwd_tuned_kernelINS0_13Kernel_traitsIff13__nv_bfloat16fjLj10240ELj1ELj1ELj4ELj16ENS0_18Kernel_traits_baseILj10240EffS3_fjLj128EEEEEEEvNS0_19ForwardKernelParamsE:
.text._ZN18transformer_engine13normalization19ln_fwd_tuned_kernelINS0_13Kernel_traitsIff13__nv_bfloat16fjLj10240ELj1ELj1ELj4ELj16ENS0_18Kernel_traits_baseILj10240EffS3_fjLj128EEEEEEEvNS0_19ForwardKernelParamsE:
[----:B------:R-:W0:Y:S01]  /*0000*/  LDC R1, c[0x0][0x37c] ;  /* 0x0000df00ff017b82 */ /* 0x000e220000000800 */
[----:B------:R-:W1:Y:S01]  /*0010*/  LDCU.U8 UR4, c[0x0][0x404] ;  /* 0x00008080ff0477ac */ /* 0x000e620008000000 */
[----:B0-----:R-:W-:Y:S01]  /*0020*/  IADD3 R1, PT, PT, R1, -0x18, RZ ;  /* 0xffffffe801017810 */ /* 0x001fe20007ffe0ff */
[----:B------:R-:W0:Y:S01]  /*0030*/  LDCU.64 UR8, c[0x0][0x358] ;  /* 0x00006b00ff0877ac */ /* 0x000e220008000a00 */
[----:B-1----:R-:W-:-:S04]  /*0040*/  UISETP.NE.AND UP0, UPT, UR4, URZ, UPT ;  /* 0x000000ff0400728c */ /* 0x002fc8000bf05270 */
[----:B------:R-:W1:Y:S01]  /*0050*/  S2UR UR6, SR_CTAID.X ;  /* 0x00000000000679c3 */ /* 0x000e620000002500 */
[----:B------:R-:W1:Y:S01]  /*0060*/  LDCU UR4, c[0x0][0x388] ;  /* 0x00007100ff0477ac */ /* 0x000e620008000800 */
[----:B------:R-:W-:-:S13]  /*0070*/  PLOP3.LUT P0, PT, PT, PT, UP0, 0x80, 0x8 ;  /* 0x000000000008781c */ /* 0x000fda0003f0f008 */
[----:B------:R-:W0:Y:S02]  /*0080*/  @P0 LDC.64 R2, c[0x0][0x3e0] ;  /* 0x0000f800ff020b82 */ /* 0x000e240000000a00 */
[----:B0-----:R-:W2:Y:S01]  /*0090*/  @P0 LDG.E R2, desc[UR8][R2.64] ;  /* 0x0000000802020981 */ /* 0x001ea2000c1e1900 */
[----:B-1----:R-:W-:Y:S01]  /*00a0*/  UISETP.GE.AND UP0, UPT, UR6, UR4, UPT ;  /* 0x000000040600728c */ /* 0x002fe2000bf06270 */
[----:B------:R-:W-:Y:S01]  /*00b0*/  UMOV UR7, 0x3f800000 ;  /* 0x3f80000000077882 */ /* 0x000fe20000000000 */
[----:B------:R-:W0:Y:S01]  /*00c0*/  S2R R0, SR_TID.X ;  /* 0x0000000000007919 */ /* 0x000e220000002100 */
[----:B------:R1:W-:Y:S01]  /*00d0*/  STL [R1+0xc], RZ ;  /* 0x00000cff01007387 */ /* 0x0003e20000100800 */
[----:B--2---:R-:W-:-:S05]  /*00e0*/  @P0 R2UR UR7, R2 ;  /* 0x00000000020702ca */ /* 0x004fca00000e0000 */
[----:B01----:R-:W-:Y:S10]  /*00f0*/  BRA.U UP0, `(.L_x_8074) ;  /* 0x0000006d00247547 */ /* 0x003ff4000b800000 */
[----:B------:R-:W0:Y:S01]  /*0100*/  LDC.64 R4, c[0x0][0x3a8] ;  /* 0x0000ea00ff047b82 */ /* 0x000e220000000a00 */
[----:B------:R-:W-:Y:S01]  /*0110*/  LOP3.LUT R2, R0, 0x7f, RZ, 0xc0, !PT ;  /* 0x0000007f00027812 */ /* 0x000fe200078ec0ff */
[----:B------:R-:W1:Y:S06]  /*0120*/  LDCU.U8 UR10, c[0x0][0x3c0] ;  /* 0x00007800ff0a77ac */ /* 0x000e6c0008000000 */
[----:B------:R-:W2:Y:S08]  /*0130*/  LDC.64 R164, c[0x0][0x3d0] ;  /* 0x0000f400ffa47b82 */ /* 0x000eb00000000a00 */
[----:B------:R-:W3:Y:S01]  /*0140*/  S2UR UR5, SR_CgaCtaId ;  /* 0x00000000000579c3 */ /* 0x000ee20000008800 */
[----:B------:R-:W-:Y:S01]  /*0150*/  UMOV UR4, 0x400 ;  /* 0x0000040000047882 */ /* 0x000fe20000000000 */
[----:B------:R-:W4:Y:S01]  /*0160*/  LDCU.U8 UR13, c[0x0][0x404] ;  /* 0x00008080ff0d77ac */ /* 0x000f220008000000 */
[----:B------:R-:W0:Y:S02]  /*0170*/  LDCU UR14, c[0x0][0x388] ;  /* 0x00007100ff0e77ac */ /* 0x000e240008000800 */
[C---:B0-----:R-:W-:Y:S01]  /*0180*/  IMAD.WIDE.U32 R4, R2.reuse, 0x10, R4 ;  /* 0x0000001002047825 */ /* 0x041fe200078e0004 */
[----:B------:R-:W0:Y:S04]  /*0190*/  LDCU UR12, c[0x0][0x380] ;  /* 0x00007000ff0c77ac */ /* 0x000e280008000800 */
[----:B------:R-:W4:Y:S01]  /*01a0*/  LDG.E.128 R160, desc[UR8][R4.64] ;  /* 0x0000000804a07981 */ /* 0x000f22000c1e1d00 */
[----:B--2---:R-:W-:-:S03]  /*01b0*/  IMAD.WIDE.U32 R164, R2, 0x10, R164 ;  /* 0x0000001002a47825 */ /* 0x004fc600078e00a4 */
[----:B------:R-:W2:Y:S04]  /*01c0*/  LDG.E.128 R156, desc[UR8][R4.64+0x800] ;  /* 0x00080008049c7981 */ /* 0x000ea8000c1e1d00 */
        /* <DEDUP_REMOVED lines=38> */
[----:B------:R-:W-:Y:S01]  /*0430*/  UIADD3 UR4, UPT, UPT, UR4, 0x10, URZ ;  /* 0x0000001004047890 */ /* 0x000fe2000fffe0ff */
[----:B-1----:R-:W-:Y:S01]  /*0440*/  ISETP.NE.AND P0, PT, RZ, UR10, PT ;  /* 0x0000000aff007c0c */ /* 0x002fe2000bf05270 */
[----:B------:R-:W1:Y:S01]  /*0450*/  LDCU.64 UR10, c[0x0][0x3f8] ;  /* 0x00007f00ff0a77ac */ /* 0x000e620008000a00 */
[----:B------:R0:W-:Y:S01]  /*0460*/  STL [R1+0xc], RZ ;  /* 0x00000cff01007387 */ /* 0x0001e20000100800 */
[----:B------:R-:W-:Y:S01]  /*0470*/  PLOP3.LUT P3, PT, PT, PT, PT, 0x8, 0x80 ;  /* 0x000000000080781c */ /* 0x000fe20003f6e170 */
[----:B---3--:R-:W-:-:S06]  /*0480*/  ULEA UR4, UR5, UR4, 0x18 ;  /* 0x0000000405047291 */ /* 0x008fcc000f8ec0ff */
[----:B------:R-:W-:-:S04]  /*0490*/  MOV R244, UR4 ;  /* 0x0000000400f47c02 */ /* 0x000fc80008000f00 */
[----:B------:R-:W-:Y:S01]  /*04a0*/  IADD3 R3, PT, PT, R244, 0x20, RZ ;  /* 0x00000020f4037810 */ /* 0x000fe20007ffe0ff */
[----:B----4-:R-:W-:Y:S01]  /*04b0*/  @P0 FADD R160, R160, 1 ;  /* 0x3f800000a0a00421 */ /* 0x010fe20000000000 */
[----:B------:R-:W-:Y:S01]  /*04c0*/  @P0 FADD R161, R161, 1 ;  /* 0x3f800000a1a10421 */ /* 0x000fe20000000000 */
[----:B------:R-:W-:Y:S01]  /*04d0*/  @P0 FADD R162, R162, 1 ;  /* 0x3f800000a2a20421 */ /* 0x000fe20000000000 */
[----:B------:R-:W-:Y:S01]  /*04e0*/  @P0 FADD R163, R163, 1 ;  /* 0x3f800000a3a30421 */ /* 0x000fe20000000000 */
[----:B--2---:R-:W-:Y:S01]  /*04f0*/  @P0 FADD R156, R156, 1 ;  /* 0x3f8000009c9c0421 */ /* 0x004fe20000000000 */
        /* <DEDUP_REMOVED lines=74> */
[----:B01----:R-:W-:-:S07]  /*09a0*/  @P0 FADD R87, R87, 1 ;  /* 0x3f80000057570421 */ /* 0x003fce0000000000 */
.L_x_8085:
[----:B------:R-:W0:Y:S01]  /*09b0*/  LDC.64 R240, c[0x0][0x390] ;  /* 0x0000e400fff07b82 */ /* 0x000e220000000a00 */
[----:B------:R-:W-:-:S05]  /*09c0*/  MOV R243, UR6 ;  /* 0x0000000600f37c02 */ /* 0x000fca0008000f00 */
[----:B------:R-:W-:-:S04]  /*09d0*/  IMAD R243, R243, 0xa00, R2 ;  /* 0x00000a00f3f37824 */ /* 0x000fc800078e0202 */
[----:B0-23--:R-:W-:-:S05]  /*09e0*/  IMAD.WIDE.U32 R192, R243, 0x10, R240 ;  /* 0x00000010f3c07825 */ /* 0x00dfca00078e00f0 */
        /* <DEDUP_REMOVED lines=311> */
[----:B------:R-:W-:Y:S01]  /*1d60*/  LOP3.LUT P0, RZ, R0, 0x1f, RZ, 0xc0, !PT ;  /* 0x0000001f00ff7812 */ /* 0x000fe2000780c0ff */
[----:B0-----:R-:W-:-:S05]  /*1d70*/  FADD R250, R247, R250 ;  /* 0x000000faf7fa7221 */ /* 0x001fca0000000000 */
[----:B------:R-:W0:Y:S07]  /*1d80*/  SHFL.BFLY PT, R249, R250, 0x10, 0x1f ;  /* 0x0e001f00faf97f89 */ /* 0x000e2e00000e0000 */
[----:B------:R-:W-:-:S04]  /*1d90*/  @!P0 SHF.R.U32.HI R0, RZ, 0x2, R0 ;  /* 0x00000002ff008819 */ /* 0x000fc80000011600 */
[----:B------:R-:W-:Y:S02]  /*1da0*/  @!P0 LOP3.LUT R251, R0, 0xf8, RZ, 0xc0, !PT ;  /* 0x000000f800fb8812 */ /* 0x000fe400078ec0ff */
[----:B------:R-:W-:Y:S02]  /*1db0*/  @!P0 SEL R0, R3, R244, P3 ;  /* 0x000000f403008207 */ /* 0x000fe40001800000 */
[----:B-1----:R-:W-:Y:S02]  /*1dc0*/  LOP3.LUT R2, R252, 0x1f, RZ, 0xc0, !PT ;  /* 0x0000001ffc027812 */ /* 0x002fe400078ec0ff */
[----:B------:R-:W-:Y:S01]  /*1dd0*/  @!P0 IADD3 R0, PT, PT, R0, R251, RZ ;  /* 0x000000fb00008210 */ /* 0x000fe20007ffe0ff */
[----:B0-----:R-:W-:-:S05]  /*1de0*/  FADD R249, R250, R249 ;  /* 0x000000f9faf97221 */ /* 0x001fca0000000000 */
[----:B------:R0:W-:Y:S01]  /*1df0*/  @!P0 STS.64 [R0], R248 ;  /* 0x000000f800008388 */ /* 0x0001e20000000a00 */
[----:B------:R-:W-:Y:S01]  /*1e00*/  BAR.SYNC.DEFER_BLOCKING 0x0 ;  /* 0x0000000000007b1d */ /* 0x000fe20000010000 */
[----:B------:R-:W-:Y:S01]  /*1e10*/  ISETP.GT.U32.AND P0, PT, R2, 0x3, PT ;  /* 0x000000030200780c */ /* 0x000fe20003f04070 */
[----:B------:R-:W-:Y:S01]  /*1e20*/  HFMA2 R245, -RZ, RZ, 0, 0 ;  /* 0x00000000fff57431 */ /* 0x000fe200000001ff */
[----:B------:R-:W-:-:S03]  /*1e30*/  CS2R R246, SRZ ;  /* 0x0000000000f67805 */ /* 0x000fc6000001ff00 */
[----:B------:R-:W-:Y:S08]  /*1e40*/  BSSY.RECONVERGENT B0, `(.L_x_8075) ;  /* 0x000000e000007945 */ /* 0x000ff00003800200 */
[----:B0-----:R-:W-:Y:S05]  /*1e50*/  @P0 BRA `(.L_x_8076) ;  /* 0x0000000000300947 */ /* 0x001fea0003800000 */
        /* <DEDUP_REMOVED lines=8> */
[----:B------:R-:W-:-:S04]  /*1ee0*/  SEL R245, R3, R244, P3 ;  /* 0x000000f403f57207 */ /* 0x000fc80001800000 */
[----:B------:R-:W-:Y:S02]  /*1ef0*/  IADD3 R0, PT, PT, R245, R0, RZ ;  /* 0x00000000f5007210 */ /* 0x000fe40007ffe0ff */
[----:B------:R-:W-:-:S03]  /*1f00*/  MOV R245, 0x45200000 ;  /* 0x4520000000f57802 */ /* 0x000fc60000000f00 */
[----:B------:R0:W1:Y:S04]  /*1f10*/  LDS.64 R246, [R0] ;  /* 0x0000000000f67984 */ /* 0x0000680000000a00 */
.L_x_8076:
[----:B------:R-:W-:Y:S05]  /*1f20*/  BSYNC.RECONVERGENT B0 ;  /* 0x0000000000007941 */ /* 0x000fea0003800200 */
.L_x_8075:
[----:B------:R-:W2:Y:S01]  /*1f30*/  SHFL.DOWN PT, R250, R245, 0x2, 0x1f ;  /* 0x08401f00f5fa7f89 */ /* 0x000ea200000e0000 */
[----:B------:R-:W-:Y:S03]  /*1f40*/  BSSY.RECONVERGENT B0, `(.L_x_8077) ;  /* 0x0000013000007945 */ /* 0x000fe60003800200 */
[----:B-1----:R-:W1:Y:S04]  /*1f50*/  SHFL.DOWN PT, R249, R246, 0x2, 0x1f ;  /* 0x08401f00f6f97f89 */ /* 0x002e6800000e0000 */
[----:B------:R-:W3:Y:S01]  /*1f60*/  SHFL.DOWN PT, R248, R247, 0x2, 0x1f ;  /* 0x08401f00f7f87f89 */ /* 0x000ee200000e0000 */
[----:B--2---:R-:W-:-:S03]  /*1f70*/  FADD R2, R250, R245 ;  /* 0x000000f5fa027221 */ /* 0x004fc60000000000 */
[----:B-1----:R1:W-:Y:S02]  /*1f80*/  STL [R1], R249 ;  /* 0x000000f901007387 */ /* 0x0023e40000100800 */
[----:B0-----:R-:W-:Y:S02]  /*1f90*/  IADD3 R0, PT, PT, R2, 0x1800000, RZ ;  /* 0x0180000002007810 */ /* 0x001fe40007ffe0ff */
[----:B---3--:R1:W-:Y:S02]  /*1fa0*/  STL [R1+0x8], R248 ;  /* 0x000008f801007387 */ /* 0x0083e40000100800 */
[----:B------:R-:W-:-:S04]  /*1fb0*/  LOP3.LUT R0, R0, 0x7f800000, RZ, 0xc0, !PT ;  /* 0x7f80000000007812 */ /* 0x000fc800078ec0ff */
[----:B------:R-:W-:-:S13]  /*1fc0*/  ISETP.GT.U32.AND P0, PT, R0, 0x1ffffff, PT ;  /* 0x01ffffff0000780c */ /* 0x000fda0003f04070 */
[----:B-1----:R-:W-:Y:S05]  /*1fd0*/  @P0 BRA `(.L_x_8078) ;  /* 0x0000000000140947 */ /* 0x002fea0003800000 */
[----:B------:R-:W-:Y:S02]  /*1fe0*/  MOV R248, 0x2020 ;  /* 0x0000202000f87802 */ /* 0x000fe40000000f00 */
[----:B------:R-:W-:-:S03]  /*1ff0*/  MOV R0, R2 ;  /* 0x0000000200007202 */ /* 0x000fc60000000f00 */
[----:B------:R0:W-:Y:S04]  /*2000*/  STL [R1+0x4], R248 ;  /* 0x000004f801007387 */ /* 0x0001e80000100800 */
[----:B0----5:R-:W-:Y:S05]  /*2010*/  CALL.REL.NOINC `($__internal_105_$__cuda_sm20_rcp_rn_f32_slowpath) ;  /* 0x0000005000a87944 */ /* 0x021fea0003c00000 */
[----:B------:R-:W-:Y:S05]  /*2020*/  BRA `(.L_x_8079) ;  /* 0x0000000000107947 */ /* 0x000fea0003800000 */
.L_x_8078:
[----:B------:R-:W0:Y:S02]  /*2030*/  MUFU.RCP R0, R2 ;  /* 0x0000000200007308 */ /* 0x000e240000001000 */
[----:B0-----:R-:W-:-:S04]  /*2040*/  FFMA R248, R2, R0, -1 ;  /* 0xbf80000002f87423 */ /* 0x001fc80000000000 */
[----:B------:R-:W-:-:S04]  /*2050*/  FADD.FTZ R248, -R248, -RZ ;  /* 0x800000fff8f87221 */ /* 0x000fc80000010100 */
[----:B------:R-:W-:-:S07]  /*2060*/  FFMA R0, R0, R248, R0 ;  /* 0x000000f800007223 */ /* 0x000fce0000000000 */
.L_x_8079:
[----:B------:R-:W-:Y:S05]  /*2070*/  BSYNC.RECONVERGENT B0 ;  /* 0x0000000000007941 */ /* 0x000fea0003800200 */
.L_x_8077:
[----:B------:R-:W2:Y:S04]  /*2080*/  LDL.LU R248, [R1+0x8] ;  /* 0x0000080001f87983 */ /* 0x000ea80000300800 */
[----:B------:R-:W3:Y:S01]  /*2090*/  LDL.LU R252, [R1] ;  /* 0x0000000001fc7983 */ /* 0x000ee20000300800 */
[----:B------:R-:W-:Y:S01]  /*20a0*/  BSSY.RECONVERGENT B0, `(.L_x_8080) ;  /* 0x000001c000007945 */ /* 0x000fe20003800200 */
[----:B--2---:R-:W-:Y:S01]  /*20b0*/  FADD R247, R248, R247 ;  /* 0x000000f7f8f77221 */ /* 0x004fe20000000000 */
[----:B---3--:R-:W-:-:S04]  /*20c0*/  FADD R248, -R252, R246 ;  /* 0x000000f6fcf87221 */ /* 0x008fc80000000100 */
        /* <DEDUP_REMOVED lines=8> */
[----:B------:R1:W-:Y:S04]  /*2150*/  STL [R1+0x8], R251 ;  /* 0x000008fb01007387 */ /* 0x0003e80000100800 */
[----:B------:R1:W2:Y:S01]  /*2160*/  SHFL.DOWN PT, R250, R251, 0x1, 0x1f ;  /* 0x08201f00fbfa7f89 */ /* 0x0002a200000e0000 */
[----:B0-----:R-:W-:-:S05]  /*2170*/  FADD R0, R2, R246 ;  /* 0x000000f602007221 */ /* 0x001fca0000000000 */
[----:B------:R-:W-:-:S04]  /*2180*/  IADD3 R247, PT, PT, R0, 0x1800000, RZ ;  /* 0x0180000000f77810 */ /* 0x000fc80007ffe0ff */
[----:B------:R-:W-:-:S04]  /*2190*/  LOP3.LUT R247, R247, 0x7f800000, RZ, 0xc0, !PT ;  /* 0x7f800000f7f77812 */ /* 0x000fc800078ec0ff */
[----:B------:R-:W-:Y:S02]  /*21a0*/  ISETP.GT.U32.AND P0, PT, R247, 0x1ffffff, PT ;  /* 0x01fffffff700780c */ /* 0x000fe40003f04070 */
[----:B------:R1:W0:Y:S11]  /*21b0*/  SHFL.DOWN PT, R247, R245, 0x1, 0x1f ;  /* 0x08201f00f5f77f89 */ /* 0x00023600000e0000 */
[----:B-12---:R-:W-:Y:S05]  /*21c0*/  @P0 BRA `(.L_x_8081) ;  /* 0x0000000000140947 */ /* 0x006fea0003800000 */
[----:B------:R-:W-:-:S05]  /*21d0*/  MOV R248, 0x2200 ;  /* 0x0000220000f87802 */ /* 0x000fca0000000f00 */
[----:B------:R1:W-:Y:S02]  /*21e0*/  STL [R1+0x4], R248 ;  /* 0x000004f801007387 */ /* 0x0003e40000100800 */
[----:B01---5:R-:W-:Y:S05]  /*21f0*/  CALL.REL.NOINC `($__internal_105_$__cuda_sm20_rcp_rn_f32_slowpath) ;  /* 0x0000005000307944 */ /* 0x023fea0003c00000 */
[----:B------:R-:W-:Y:S01]  /*2200*/  MOV R248, R0 ;  /* 0x0000000000f87202 */ /* 0x000fe20000000f00 */
[----:B------:R-:W-:Y:S06]  /*2210*/  BRA `(.L_x_8082) ;  /* 0x0000000000107947 */ /* 0x000fec0003800000 */
.L_x_8081:
[----:B------:R-:W1:Y:S02]  /*2220*/  MUFU.RCP R249, R0 ;  /* 0x0000000000f97308 */ /* 0x000e640000001000 */
[----:B-1----:R-:W-:-:S04]  /*2230*/  FFMA R248, R0, R249, -1 ;  /* 0xbf80000000f87423 */ /* 0x002fc800000000f9 */
[----:B------:R-:W-:-:S04]  /*2240*/  FADD.FTZ R248, -R248, -RZ ;  /* 0x800000fff8f87221 */ /* 0x000fc80000010100 */
[----:B------:R-:W-:-:S07]  /*2250*/  FFMA R248, R249, R248, R249 ;  /* 0x000000f8f9f87223 */ /* 0x000fce00000000f9 */
.L_x_8082:
[----:B------:R-:W-:Y:S05]  /*2260*/  BSYNC.RECONVERGENT B0 ;  /* 0x0000000000007941 */ /* 0x000fea0003800200 */
.L_x_8080:
[----:B------:R-:W2:Y:S01]  /*2270*/  LDL.LU R0, [R1+0x8] ;  /* 0x0000080001007983 */ /* 0x000ea20000300800 */
[----:B------:R-:W-:Y:S01]  /*2280*/  UISETP.NE.U32.AND UP0, UPT, UR10, URZ, UPT ;  /* 0x000000ff0a00728c */ /* 0x000fe2000bf05070 */
[----:B------:R-:W1:Y:S03]  /*2290*/  S2R R252, SR_TID.X ;  /* 0x0000000000fc7919 */ /* 0x000e660000002100 */
[----:B------:R-:W-:Y:S01]  /*22a0*/  UISETP.NE.AND.EX UP0, UPT, UR11, URZ, UPT, UP0 ;  /* 0x000000ff0b00728c */ /* 0x000fe2000bf05300 */
[----:B-1----:R-:W-:Y:S01]  /*22b0*/  ISETP.NE.AND P2, PT, R252, RZ, PT ;  /* 0x000000fffc00720c */ /* 0x002fe20003f45270 */
[----:B--2---:R-:W-:Y:S01]  /*22c0*/  FADD R249, R0, R250 ;  /* 0x000000fa00f97221 */ /* 0x004fe20000000000 */
[----:B0-----:R-:W-:Y:S01]  /*22d0*/  FADD R0, R245, -R247 ;  /* 0x800000f7f5007221 */ /* 0x001fe20000000000 */
[----:B------:R-:W-:-:S03]  /*22e0*/  FMUL R247, R246, R247 ;  /* 0x000000f7f6f77220 */ /* 0x000fc60000400000 */
[----:B------:R-:W-:Y:S01]  /*22f0*/  FMUL R251, R0, R0 ;  /* 0x0000000000fb7220 */ /* 0x000fe20000400000 */
[C---:B------:R-:W-:Y:S02]  /*2300*/  FFMA R247, R2.reuse, R245, R247 ;  /* 0x000000f502f77223 */ /* 0x040fe400000000f7 */
[----:B------:R-:W0:Y:S01]  /*2310*/  LDC R245, c[0x0][0x3d8] ;  /* 0x0000f600fff57b82 */ /* 0x000e220000000800 */
[----:B------:R-:W-:Y:S01]  /*2320*/  FMUL R251, R2, R251 ;  /* 0x000000fb02fb7220 */ /* 0x000fe20000400000 */
[----:B------:R-:W-:-:S03]  /*2330*/  FMUL R2, R247, R248 ;  /* 0x000000f8f7027220 */ /* 0x000fc60000400000 */
[----:B------:R-:W-:Y:S01]  /*2340*/  FMUL R0, R246, R251 ;  /* 0x000000fbf6007220 */ /* 0x000fe20000400000 */
[----:B------:R-:W-:Y:S02]  /*2350*/  MOV R251, UR6 ;  /* 0x0000000600fb7c02 */ /* 0x000fe40008000f00 */
[----:B------:R-:W1:Y:S01]  /*2360*/  SHFL.IDX PT, R2, R2, RZ, 0x1f ;  /* 0x00001fff02027589 */ /* 0x000e6200000e0000 */
[----:B------:R-:W-:-:S05]  /*2370*/  FFMA R249, R0, R248, R249 ;  /* 0x000000f800f97223 */ /* 0x000fca00000000f9 */
[----:B------:R2:W0:Y:S02]  /*2380*/  SHFL.IDX PT, R0, R249, RZ, 0x1f ;  /* 0x00001ffff9007589 */ /* 0x00042400000e0000 */
[----:B--2---:R-:W2:Y:S01]  /*2390*/  @!P2 LDC.64 R248, c[0x0][0x398] ;  /* 0x0000e600fff8ab82 */ /* 0x004ea20000000a00 */
[----:B-1----:R-:W-:Y:S01]  /*23a0*/  R2UR UR5, R2 ;  /* 0x00000000020572ca */ /* 0x002fe200000e0000 */
[----:B0-----:R-:W-:Y:S02]  /*23b0*/  FFMA R245, R0, 9.7656251455191522837e-05, R245 ;  /* 0x38cccccd00f57823 */ /* 0x001fe400000000f5 */
[----:B------:R-:W0:Y:S03]  /*23c0*/  S2R R0, SR_TID.X ;  /* 0x0000000000007919 */ /* 0x000e260000002100 */
[----:B------:R-:W-:-:S13]  /*23d0*/  FSETP.GEU.AND P0, PT, |R245|, 1.175494350822287508e-38, PT ;  /* 0x00800000f500780b */ /* 0x000fda0003f0e200 */
[----:B------:R-:W-:-:S06]  /*23e0*/  @!P0 FMUL R245, R245, 16777216 ;  /* 0x4b800000f5f58820 */ /* 0x000fcc0000400000 */
[----:B------:R-:W1:Y:S01]  /*23f0*/  MUFU.RSQ R245, R245 ;  /* 0x000000f500f57308 */ /* 0x000e620000001400 */
[----:B0-----:R-:W-:Y:S02]  /*2400*/  ISETP.NE.AND P1, PT, R0, RZ, PT ;  /* 0x000000ff0000720c */ /* 0x001fe40003f25270 */
[----:B-1----:R-:W-:Y:S02]  /*2410*/  R2UR UR4, R245 ;  /* 0x00000000f50472ca */ /* 0x002fe400000e0000 */
[----:B------:R-:W-:-:S05]  /*2420*/  MOV R245, UR6 ;  /* 0x0000000600f57c02 */ /* 0x000fca0008000f00 */
[----:B--2---:R-:W-:Y:S01]  /*2430*/  @!P2 IMAD.WIDE R248, R245, 0x4, R248 ;  /* 0x00000004f5f8a825 */ /* 0x004fe200078e02f8 */
[----:B------:R-:W-:-:S05]  /*2440*/  MOV R245, UR5 ;  /* 0x0000000500f57c02 */ /* 0x000fca0008000f00 */
[----:B------:R-:W-:Y:S01]  /*2450*/  MOV R246, UR4 ;  /* 0x0000000400f67c02 */ /* 0x000fe20008000f00 */
[----:B------:R0:W-:Y:S04]  /*2460*/  @!P2 STG.E desc[UR8][R248.64], R245 ;  /* 0x000000f5f800a986 */ /* 0x0001e8000c101908 */
[----:B------:R-:W-:-:S05]  /*2470*/  @!P0 FMUL R246, R246, 4096 ;  /* 0x45800000f6f68820 */ /* 0x000fca0000400000 */
[----:B------:R-:W-:Y:S02]  /*2480*/  @!P0 R2UR UR4, R246 ;  /* 0x00000000f60482ca */ /* 0x000fe400000e0000 */
[----:B------:R-:W1:Y:S02]  /*2490*/  @!P1 LDC.64 R246, c[0x0][0x3a0] ;  /* 0x0000e800fff69b82 */ /* 0x000e640000000a00 */
[----:B-1----:R-:W-:-:S09]  /*24a0*/  @!P1 IMAD.WIDE R246, R251, 0x4, R246 ;  /* 0x00000004fbf69825 */ /* 0x002fd200078e02f6 */
[----:B------:R-:W-:-:S05]  /*24b0*/  MOV R251, UR4 ;  /* 0x0000000400fb7c02 */ /* 0x000fca0008000f00 */
[----:B------:R0:W-:Y:S01]  /*24c0*/  @!P1 STG.E desc[UR8][R246.64], R251 ;  /* 0x000000fbf6009986 */ /* 0x0001e2000c101908 */
[----:B------:R-:W-:Y:S05]  /*24d0*/  BRA.U UP0, `(.L_x_8083) ;  /* 0x00000021006c7547 */ /* 0x000fea000b800000 */
[----:B------:R-:W-:Y:S01]  /*24e0*/  ISETP.NE.AND P0, PT, RZ, UR13, PT ;  /* 0x0000000dff007c0c */ /* 0x000fe2000bf05270 */
        /* <DEDUP_REMOVED lines=9> */
[----:B0-----:R-:W-:Y:S01]  /*2580*/  FFMA R245, R162, R165, R82 ;  /* 0x000000a5a2f57223 */ /* 0x001fe20000000052 */
[----:B------:R-:W-:Y:S01]  /*2590*/  FMUL R165, R164, UR4 ;  /* 0x00000004a4a57c20 */ /* 0x000fe20008400000 */
[----:B------:R-:W-:Y:S01]  /*25a0*/  FFMA R246, R163, R166, R83 ;  /* 0x000000a6a3f67223 */ /* 0x000fe20000000053 */
[----:B------:R-:W-:Y:S01]  /*25b0*/  @P0 FMUL R2, R2, UR7 ;  /* 0x0000000702020c20 */ /* 0x000fe20008400000 */
[----:B------:R-:W-:Y:S01]  /*25c0*/  FADD R169, R169, -UR5 ;  /* 0x80000005a9a97e21 */ /* 0x000fe20008000000 */
[----:B------:R-:W-:Y:S01]  /*25d0*/  FFMA R166, R160, R165, R80 ;  /* 0x000000a5a0a67223 */ /* 0x000fe20000000050 */
[----:B------:R-:W-:Y:S01]  /*25e0*/  FADD R170, R170, -UR5 ;  /* 0x80000005aaaa7e21 */ /* 0x000fe20008000000 */
[----:B------:R-:W-:Y:S01]  /*25f0*/  FADD R171, R171, -UR5 ;  /* 0x80000005abab7e21 */ /* 0x000fe20008000000 */
[----:B------:R-:W-:Y:S01]  /*2600*/  FADD R173, R173, -UR5 ;  /* 0x80000005adad7e21 */ /* 0x000fe20008000000 */
[----:B------:R-:W0:Y:S01]  /*2610*/  F2F.BF16.F32 R2, R2 ;  /* 0x0000000200027304 */ /* 0x000e220000202000 */
[----:B------:R-:W-:Y:S01]  /*2620*/  @P0 FMUL R166, R166, UR7 ;  /* 0x00000007a6a60c20 */ /* 0x000fe20008400000 */
[----:B------:R-:W-:Y:S01]  /*2630*/  FADD R172, R172, -UR5 ;  /* 0x80000005acac7e21 */ /* 0x000fe20008000000 */
[----:B------:R-:W-:Y:S01]  /*2640*/  FADD R175, R175, -UR5 ;  /* 0x80000005afaf7e21 */ /* 0x000fe20008000000 */
[----:B------:R-:W-:Y:S01]  /*2650*/  FADD R174, R174, -UR5 ;  /* 0x80000005aeae7e21 */ /* 0x000fe20008000000 */
[----:B------:R-:W-:Y:S01]  /*2660*/  FADD R176, R176, -UR5 ;  /* 0x80000005b0b07e21 */ /* 0x000fe20008000000 */
[----:B------:R-:W-:Y:S01]  /*2670*/  FADD R177, R177, -UR5 ;  /* 0x80000005b1b17e21 */ /* 0x000fe20008000000 */
[----:B------:R-:W-:Y:S01]  /*2680*/  FADD R179, R179, -UR5 ;  /* 0x80000005b3b37e21 */ /* 0x000fe20008000000 */
[----:B------:R-:W1:Y:S01]  /*2690*/  F2F.BF16.F32 R167, R166 ;  /* 0x000000a600a77304 */ /* 0x000e620000202000 */
[----:B------:R-:W-:Y:S01]  /*26a0*/  FADD R181, R181, -UR5 ;  /* 0x80000005b5b57e21 */ /* 0x000fe20008000000 */
[----:B------:R-:W-:Y:S01]  /*26b0*/  FADD R178, R178, -UR5 ;  /* 0x80000005b2b27e21 */ /* 0x000fe20008000000 */
[----:B------:R-:W-:Y:S01]  /*26c0*/  FADD R180, R180, -UR5 ;  /* 0x80000005b4b47e21 */ /* 0x000fe20008000000 */
[----:B------:R-:W-:Y:S01]  /*26d0*/  FADD R183, R183, -UR5 ;  /* 0x80000005b7b77e21 */ /* 0x000fe20008000000 */
[----:B------:R-:W-:Y:S01]  /*26e0*/  FADD R182, R182, -UR5 ;  /* 0x80000005b6b67e21 */ /* 0x000fe20008000000 */
[----:B------:R-:W-:Y:S01]  /*26f0*/  FADD R184, R184, -UR5 ;  /* 0x80000005b8b87e21 */ /* 0x000fe20008000000 */
[----:B0-----:R-:W-:-:S04]  /*2700*/  IMAD.WIDE.U32 R164, R2, 0x10000, RZ ;  /* 0x0001000002a47825 */ /* 0x001fc800078e00ff */
[----:B------:R-:W-:Y:S01]  /*2710*/  FADD R185, R185, -UR5 ;  /* 0x80000005b9b97e21 */ /* 0x000fe20008000000 */
[----:B------:R-:W-:Y:S01]  /*2720*/  FADD R186, R186, -UR5 ;  /* 0x80000005baba7e21 */ /* 0x000fe20008000000 */
[----:B------:R-:W-:Y:S01]  /*2730*/  FADD R187, R187, -UR5 ;  /* 0x80000005bbbb7e21 */ /* 0x000fe20008000000 */
[----:B------:R-:W-:Y:S01]  /*2740*/  FADD R188, R188, -UR5 ;  /* 0x80000005bcbc7e21 */ /* 0x000fe20008000000 */
[----:B------:R-:W-:Y:S01]  /*2750*/  FADD R189, R189, -UR5 ;  /* 0x80000005bdbd7e21 */ /* 0x000fe20008000000 */
[----:B------:R-:W-:Y:S01]  /*2760*/  FADD R199, R199, -UR5 ;  /* 0x80000005c7c77e21 */ /* 0x000fe20008000000 */
[----:B------:R-:W-:Y:S01]  /*2770*/  FADD R200, R200, -UR5 ;  /* 0x80000005c8c87e21 */ /* 0x000fe20008000000 */
[----:B-1----:R-:W-:Y:S01]  /*2780*/  LOP3.LUT R164, R164, R167, RZ, 0xfc, !PT ;  /* 0x000000a7a4a47212 */ /* 0x002fe200078efcff */
[----:B------:R-:W-:Y:S01]  /*2790*/  FMUL R167, R168, UR4 ;  /* 0x00000004a8a77c20 */ /* 0x000fe20008400000 */
[----:B------:R-:W-:Y:S01]  /*27a0*/  FMUL R168, R169, UR4 ;  /* 0x00000004a9a87c20 */ /* 0x000fe20008400000 */
[----:B------:R-:W-:Y:S01]  /*27b0*/  FMUL R169, R172, UR4 ;  /* 0x00000004aca97c20 */ /* 0x000fe20008400000 */
[----:B------:R-:W-:Y:S01]  /*27c0*/  FMUL R172, R175, UR4 ;  /* 0x00000004afac7c20 */ /* 0x000fe20008400000 */
[----:B------:R-:W-:Y:S01]  /*27d0*/  FFMA R2, R156, R167, R76 ;  /* 0x000000a79c027223 */ /* 0x000fe2000000004c */
[----:B------:R-:W-:Y:S01]  /*27e0*/  FMUL R167, R170, UR4 ;  /* 0x00000004aaa77c20 */ /* 0x000fe20008400000 */
[----:B------:R-:W-:Y:S01]  /*27f0*/  FMUL R170, R171, UR4 ;  /* 0x00000004abaa7c20 */ /* 0x000fe20008400000 */
[----:B------:R-:W-:Y:S01]  /*2800*/  FFMA R166, R157, R168, R77 ;  /* 0x000000a89da67223 */ /* 0x000fe2000000004d */
[----:B------:R-:W-:Y:S01]  /*2810*/  @P0 FMUL R2, R2, UR7 ;  /* 0x0000000702020c20 */ /* 0x000fe20008400000 */
[----:B------:R-:W-:Y:S01]  /*2820*/  FFMA R168, R158, R167, R78 ;  /* 0x000000a79ea87223 */ /* 0x000fe2000000004e */
[----:B------:R-:W-:Y:S01]  /*2830*/  FFMA R167, R159, R170, R79 ;  /* 0x000000aa9fa77223 */ /* 0x000fe2000000004f */
[----:B------:R-:W-:Y:S01]  /*2840*/  FMUL R170, R173, UR4 ;  /* 0x00000004adaa7c20 */ /* 0x000fe20008400000 */
[----:B------:R-:W-:Y:S01]  /*2850*/  @P0 FMUL R166, R166, UR7 ;  /* 0x00000007a6a60c20 */ /* 0x000fe20008400000 */
[----:B------:R-:W-:Y:S01]  /*2860*/  @P0 FMUL R168, R168, UR7 ;  /* 0x00000007a8a80c20 */ /* 0x000fe20008400000 */
[----:B------:R-:W-:Y:S01]  /*2870*/  @P0 FMUL R167, R167, UR7 ;  /* 0x00000007a7a70c20 */ /* 0x000fe20008400000 */
[----:B------:R-:W-:Y:S01]  /*2880*/  FFMA R171, R153, R170, R73 ;  /* 0x000000aa99ab7223 */ /* 0x000fe20000000049 */
[----:B------:R-:W-:Y:S01]  /*2890*/  FFMA R172, R155, R172, R75 ;  /* 0x000000ac9bac7223 */ /* 0x000fe2000000004b */
[----:B------:R-:W-:Y:S01]  /*28a0*/  FMUL R173, R174, UR4 ;  /* 0x00000004aead7c20 */ /* 0x000fe20008400000 */
[----:B------:R-:W-:Y:S01]  /*28b0*/  F2F.BF16.F32 R166, R166 ;  /* 0x000000a600a67304 */ /* 0x000fe20000202000 */
[----:B------:R-:W-:Y:S01]  /*28c0*/  @P0 FMUL R171, R171, UR7 ;  /* 0x00000007abab0c20 */ /* 0x000fe20008400000 */
[----:B------:R-:W-:Y:S01]  /*28d0*/  FFMA R169, R152, R169, R72 ;  /* 0x000000a998a97223 */ /* 0x000fe20000000048 */
[----:B------:R-:W-:Y:S01]  /*28e0*/  @P0 FMUL R172, R172, UR7 ;  /* 0x00000007acac0c20 */ /* 0x000fe20008400000 */
[----:B------:R-:W-:Y:S01]  /*28f0*/  FFMA R173, R154, R173, R74 ;  /* 0x000000ad9aad7223 */ /* 0x000fe2000000004a */
[----:B------:R-:W-:Y:S01]  /*2900*/  FMUL R174, R181, UR4 ;  /* 0x00000004b5ae7c20 */ /* 0x000fe20008400000 */
[----:B------:R-:W-:Y:S01]  /*2910*/  @P0 FMUL R169, R169, UR7 ;  /* 0x00000007a9a90c20 */ /* 0x000fe20008400000 */
[----:B------:R-:W-:Y:S01]  /*2920*/  FMUL R175, R180, UR4 ;  /* 0x00000004b4af7c20 */ /* 0x000fe20008400000 */
[----:B------:R-:W0:Y:S01]  /*2930*/  F2F.BF16.F32 R167, R167 ;  /* 0x000000a700a77304 */ /* 0x000e220000202000 */
[----:B------:R-:W-:Y:S01]  /*2940*/  @P0 FMUL R173, R173, UR7 ;  /* 0x00000007adad0c20 */ /* 0x000fe20008400000 */
[----:B------:R-:W-:Y:S01]  /*2950*/  FADD R190, R190, -UR5 ;  /* 0x80000005bebe7e21 */ /* 0x000fe20008000000 */
[----:B------:R-:W-:Y:S01]  /*2960*/  FADD R201, R201, -UR5 ;  /* 0x80000005c9c97e21 */ /* 0x000fe20008000000 */
[----:B------:R-:W-:Y:S01]  /*2970*/  FADD R191, R191, -UR5 ;  /* 0x80000005bfbf7e21 */ /* 0x000fe20008000000 */
[----:B------:R-:W-:Y:S01]  /*2980*/  FADD R192, R192, -UR5 ;  /* 0x80000005c0c07e21 */ /* 0x000fe20008000000 */
[----:B------:R-:W-:Y:S01]  /*2990*/  FMUL R181, R190, UR4 ;  /* 0x00000004beb57c20 */ /* 0x000fe20008400000 */
[----:B------:R-:W-:Y:S01]  /*29a0*/  FMUL R190, R201, UR4 ;  /* 0x00000004c9be7c20 */ /* 0x000fe20008400000 */
[----:B------:R-:W1:Y:S01]  /*29b0*/  F2F.BF16.F32 R168, R168 ;  /* 0x000000a800a87304 */ /* 0x000e620000202000 */
[----:B------:R-:W-:Y:S01]  /*29c0*/  FADD R203, R203, -UR5 ;  /* 0x80000005cbcb7e21 */ /* 0x000fe20008000000 */
[----:B------:R-:W-:Y:S01]  /*29d0*/  FADD R204, R204, -UR5 ;  /* 0x80000005cccc7e21 */ /* 0x000fe20008000000 */
[----:B------:R-:W-:Y:S01]  /*29e0*/  FMUL R180, R191, UR4 ;  /* 0x00000004bfb47c20 */ /* 0x000fe20008400000 */
[----:B------:R-:W-:Y:S01]  /*29f0*/  FADD R194, R194, -UR5 ;  /* 0x80000005c2c27e21 */ /* 0x000fe20008000000 */
[----:B------:R-:W-:Y:S01]  /*2a00*/  FADD R195, R195, -UR5 ;  /* 0x80000005c3c37e21 */ /* 0x000fe20008000000 */
[----:B------:R-:W-:Y:S01]  /*2a10*/  FADD R207, R207, -UR5 ;  /* 0x80000005cfcf7e21 */ /* 0x000fe20008000000 */
[----:B------:R-:W-:Y:S01]  /*2a20*/  FADD R208, R208, -UR5 ;  /* 0x80000005d0d07e21 */ /* 0x000fe20008000000 */
[----:B------:R-:W2:Y:S01]  /*2a30*/  F2F.BF16.F32 R2, R2 ;  /* 0x0000000200027304 */ /* 0x000ea20000202000 */
[----:B------:R-:W-:Y:S01]  /*2a40*/  FADD R198, R198, -UR5 ;  /* 0x80000005c6c67e21 */ /* 0x000fe20008000000 */
[----:B------:R-:W-:Y:S01]  /*2a50*/  FADD R211, R211, -UR5 ;  /* 0x80000005d3d37e21 */ /* 0x000fe20008000000 */
[----:B------:R-:W-:Y:S01]  /*2a60*/  FADD R212, R212, -UR5 ;  /* 0x80000005d4d47e21 */ /* 0x000fe20008000000 */
[----:B------:R-:W-:Y:S01]  /*2a70*/  FADD R210, R210, -UR5 ;  /* 0x80000005d2d27e21 */ /* 0x000fe20008000000 */
[----:B------:R-:W-:Y:S01]  /*2a80*/  FADD R193, R193, -UR5 ;  /* 0x80000005c1c17e21 */ /* 0x000fe20008000000 */
[----:B------:R-:W-:Y:S01]  /*2a90*/  FADD R202, R202, -UR5 ;  /* 0x80000005caca7e21 */ /* 0x000fe20008000000 */
[----:B------:R-:W-:Y:S01]  /*2aa0*/  FADD R215, R215, -UR5 ;  /* 0x80000005d7d77e21 */ /* 0x000fe20008000000 */
[----:B------:R-:W3:Y:S01]  /*2ab0*/  F2F.BF16.F32 R171, R171 ;  /* 0x000000ab00ab7304 */ /* 0x000ee20000202000 */
[----:B------:R-:W-:Y:S01]  /*2ac0*/  FMUL R201, R210, UR4 ;  /* 0x00000004d2c97c20 */ /* 0x000fe20008400000 */
[----:B------:R-:W-:Y:S01]  /*2ad0*/  FADD R216, R216, -UR5 ;  /* 0x80000005d8d87e21 */ /* 0x000fe20008000000 */
[----:B------:R-:W-:Y:S01]  /*2ae0*/  FADD R196, R196, -UR5 ;  /* 0x80000005c4c47e21 */ /* 0x000fe20008000000 */
[----:B------:R-:W-:Y:S01]  /*2af0*/  FADD R205, R205, -UR5 ;  /* 0x80000005cdcd7e21 */ /* 0x000fe20008000000 */
[----:B------:R-:W-:Y:S01]  /*2b00*/  FADD R214, R214, -UR5 ;  /* 0x80000005d6d67e21 */ /* 0x000fe20008000000 */
[----:B------:R-:W-:Y:S01]  /*2b10*/  FADD R197, R197, -UR5 ;  /* 0x80000005c5c57e21 */ /* 0x000fe20008000000 */
[----:B------:R-:W-:Y:S01]  /*2b20*/  FADD R206, R206, -UR5 ;  /* 0x80000005cece7e21 */ /* 0x000fe20008000000 */
[----:B------:R0:W-:Y:S01]  /*2b30*/  F2F.BF16.F32 R170, R169 ;  /* 0x000000a900aa7304 */ /* 0x0001e20000202000 */
[----:B------:R-:W-:Y:S01]  /*2b40*/  FADD R217, R217, -UR5 ;  /* 0x80000005d9d97e21 */ /* 0x000fe20008000000 */
[----:B------:R-:W-:Y:S01]  /*2b50*/  FADD R219, R219, -UR5 ;  /* 0x80000005dbdb7e21 */ /* 0x000fe20008000000 */
[----:B------:R-:W-:Y:S01]  /*2b60*/  FADD R220, R220, -UR5 ;  /* 0x80000005dcdc7e21 */ /* 0x000fe20008000000 */
[----:B------:R-:W-:Y:S01]  /*2b70*/  FADD R209, R209, -UR5 ;  /* 0x80000005d1d17e21 */ /* 0x000fe20008000000 */
[----:B------:R-:W-:Y:S01]  /*2b80*/  FADD R218, R218, -UR5 ;  /* 0x80000005dada7e21 */ /* 0x000fe20008000000 */
[----:B------:R-:W-:Y:S01]  /*2b90*/  FADD R213, R213, -UR5 ;  /* 0x80000005d5d57e21 */ /* 0x000fe20008000000 */
[----:B------:R-:W-:Y:S01]  /*2ba0*/  FADD R221, R221, -UR5 ;  /* 0x80000005dddd7e21 */ /* 0x000fe20008000000 */
[----:B------:R-:W4:Y:S01]  /*2bb0*/  F2F.BF16.F32 R172, R172 ;  /* 0x000000ac00ac7304 */ /* 0x000f220000202000 */
[----:B0-----:R-:W-:Y:S01]  /*2bc0*/  SHF.L.U32 R169, R167, 0x10, RZ ;  /* 0x00000010a7a97819 */ /* 0x001fe200000006ff */
[----:B------:R-:W-:-:S04]  /*2bd0*/  IMAD.WIDE.U32 R166, R166, 0x10000, RZ ;  /* 0x00010000a6a67825 */ /* 0x000fc800078e00ff */
[----:B------:R-:W-:Y:S01]  /*2be0*/  FADD R223, R223, -UR5 ;  /* 0x80000005dfdf7e21 */ /* 0x000fe20008000000 */
[----:B------:R-:W-:Y:S01]  /*2bf0*/  FADD R224, R224, -UR5 ;  /* 0x80000005e0e07e21 */ /* 0x000fe20008000000 */
[----:B------:R-:W-:Y:S01]  /*2c00*/  FADD R222, R222, -UR5 ;  /* 0x80000005dede7e21 */ /* 0x000fe20008000000 */
[----:B------:R-:W-:Y:S01]  /*2c10*/  FFMA R180, R139, R180, R59 ;  /* 0x000000b48bb47223 */ /* 0x000fe2000000003b */
[----:B-1----:R-:W-:Y:S01]  /*2c20*/  LOP3.LUT R169, R169, R167, R168, 0xfe, !PT ;  /* 0x000000a7a9a97212 */ /* 0x002fe200078efea8 */
[----:B------:R-:W0:Y:S01]  /*2c30*/  F2F.BF16.F32 R173, R173 ;  /* 0x000000ad00ad7304 */ /* 0x000e220000202000 */
[----:B--2---:R-:W-:Y:S01]  /*2c40*/  LOP3.LUT R168, R166, R2, RZ, 0xfc, !PT ;  /* 0x00000002a6a87212 */ /* 0x004fe200078efcff */
[----:B---3--:R-:W-:-:S04]  /*2c50*/  IMAD.WIDE.U32 R166, R171, 0x10000, RZ ;  /* 0x00010000aba67825 */ /* 0x008fc800078e00ff */
[----:B------:R-:W-:Y:S01]  /*2c60*/  FMUL R171, R176, UR4 ;  /* 0x00000004b0ab7c20 */ /* 0x000fe20008400000 */
[----:B------:R-:W-:Y:S01]  /*2c70*/  FFMA R176, R145, R174, R65 ;  /* 0x000000ae91b07223 */ /* 0x000fe20000000041 */
[----:B------:R-:W-:Y:S01]  /*2c80*/  FMUL R174, R183, UR4 ;  /* 0x00000004b7ae7c20 */ /* 0x000fe20008400000 */
[----:B------:R-:W-:Y:S01]  /*2c90*/  FMUL R183, R194, UR4 ;  /* 0x00000004c2b77c20 */ /* 0x000fe20008400000 */
[----:B----4-:R-:W-:Y:S01]  /*2ca0*/  SHF.L.U32 R2, R172, 0x10, RZ ;  /* 0x00000010ac027819 */ /* 0x010fe200000006ff */
[----:B------:R-:W-:Y:S01]  /*2cb0*/  FMUL R172, R179, UR4 ;  /* 0x00000004b3ac7c20 */ /* 0x000fe20008400000 */
[----:B------:R-:W-:Y:S01]  /*2cc0*/  LOP3.LUT R166, R166, R170, RZ, 0xfc, !PT ;  /* 0x000000aaa6a67212 */ /* 0x000fe200078efcff */
[----:B------:R-:W-:Y:S01]  /*2cd0*/  FMUL R170, R177, UR4 ;  /* 0x00000004b1aa7c20 */ /* 0x000fe20008400000 */
[----:B------:R-:W-:Y:S01]  /*2ce0*/  @P0 FMUL R176, R176, UR7 ;  /* 0x00000007b0b00c20 */ /* 0x000fe20008400000 */
[----:B------:R-:W-:Y:S01]  /*2cf0*/  FADD R225, R225, -UR5 ;  /* 0x80000005e1e17e21 */ /* 0x000fe20008000000 */
[----:B------:R-:W-:Y:S01]  /*2d00*/  FADD R227, R227, -UR5 ;  /* 0x80000005e3e37e21 */ /* 0x000fe20008000000 */
[----:B------:R-:W-:Y:S01]  /*2d10*/  FFMA R170, R149, R170, R69 ;  /* 0x000000aa95aa7223 */ /* 0x000fe20000000045 */
[----:B0-----:R-:W-:Y:S01]  /*2d20*/  LOP3.LUT R167, R2, R167, R173, 0xfe, !PT ;  /* 0x000000a702a77212 */ /* 0x001fe200078efead */
[----:B------:R-:W-:Y:S01]  /*2d30*/  FFMA R2, R148, R171, R68 ;  /* 0x000000ab94027223 */ /* 0x000fe20000000044 */
[----:B------:R-:W-:Y:S01]  /*2d40*/  FMUL R171, R178, UR4 ;  /* 0x00000004b2ab7c20 */ /* 0x000fe20008400000 */
[----:B------:R-:W-:Y:S01]  /*2d50*/  FFMA R173, R151, R172, R71 ;  /* 0x000000ac97ad7223 */ /* 0x000fe20000000047 */
[----:B------:R-:W-:Y:S01]  /*2d60*/  @P0 FMUL R170, R170, UR7 ;  /* 0x00000007aaaa0c20 */ /* 0x000fe20008400000 */
[----:B------:R-:W-:Y:S01]  /*2d70*/  FFMA R172, R144, R175, R64 ;  /* 0x000000af90ac7223 */ /* 0x000fe20000000040 */
[----:B------:R-:W-:Y:S01]  /*2d80*/  FFMA R171, R150, R171, R70 ;  /* 0x000000ab96ab7223 */ /* 0x000fe20000000046 */
[----:B------:R-:W-:Y:S01]  /*2d90*/  @P0 FMUL R173, R173, UR7 ;  /* 0x00000007adad0c20 */ /* 0x000fe20008400000 */
[----:B------:R-:W-:Y:S01]  /*2da0*/  FFMA R178, R147, R174, R67 ;  /* 0x000000ae93b27223 */ /* 0x000fe20000000043 */
[----:B------:R-:W-:Y:S01]  /*2db0*/  FMUL R175, R182, UR4 ;  /* 0x00000004b6af7c20 */ /* 0x000fe20008400000 */
[----:B------:R-:W-:Y:S01]  /*2dc0*/  @P0 FMUL R2, R2, UR7 ;  /* 0x0000000702020c20 */ /* 0x000fe20008400000 */
[----:B------:R-:W-:Y:S01]  /*2dd0*/  @P0 FMUL R171, R171, UR7 ;  /* 0x00000007abab0c20 */ /* 0x000fe20008400000 */
[----:B------:R-:W0:Y:S01]  /*2de0*/  F2F.BF16.F32 R170, R170 ;  /* 0x000000aa00aa7304 */ /* 0x000e220000202000 */
[----:B------:R-:W-:Y:S01]  /*2df0*/  @P0 FMUL R178, R178, UR7 ;  /* 0x00000007b2b20c20 */ /* 0x000fe20008400000 */
[----:B------:R-:W-:Y:S01]  /*2e00*/  FFMA R177, R146, R175, R66 ;  /* 0x000000af92b17223 */ /* 0x000fe20000000042 */
[----:B------:R-:W-:Y:S01]  /*2e10*/  @P0 FMUL R172, R172, UR7 ;  /* 0x00000007acac0c20 */ /* 0x000fe20008400000 */
[----:B------:R-:W-:Y:S01]  /*2e20*/  FMUL R182, R193, UR4 ;  /* 0x00000004c1b67c20 */ /* 0x000fe20008400000 */
[----:B------:R-:W-:Y:S01]  /*2e30*/  FMUL R193, R202, UR4 ;  /* 0x00000004cac17c20 */ /* 0x000fe20008400000 */
[----:B------:R-:W-:Y:S01]  /*2e40*/  @P0 FMUL R177, R177, UR7 ;  /* 0x00000007b1b10c20 */ /* 0x000fe20008400000 */
[----:B------:R-:W-:Y:S01]  /*2e50*/  FFMA R202, R118, R201, R38 ;  /* 0x000000c976ca7223 */ /* 0x000fe20000000026 */
[----:B------:R-:W1:Y:S01]  /*2e60*/  F2F.BF16.F32 R173, R173 ;  /* 0x000000ad00ad7304 */ /* 0x000e620000202000 */
[----:B------:R-:W-:Y:S01]  /*2e70*/  FADD R228, R228, -UR5 ;  /* 0x80000005e4e47e21 */ /* 0x000fe20008000000 */
[----:B------:R-:W-:Y:S01]  /*2e80*/  @P0 FMUL R180, R180, UR7 ;  /* 0x00000007b4b40c20 */ /* 0x000fe20008400000 */
[----:B------:R-:W-:Y:S01]  /*2e90*/  FFMA R182, R133, R182, R53 ;  /* 0x000000b685b67223 */ /* 0x000fe20000000035 */
[----:B------:R-:W-:Y:S01]  /*2ea0*/  FADD R230, R230, -UR5 ;  /* 0x80000005e6e67e21 */ /* 0x000fe20008000000 */
[----:B------:R-:W-:Y:S01]  /*2eb0*/  FADD R226, R226, -UR5 ;  /* 0x80000005e2e27e21 */ /* 0x000fe20008000000 */
[----:B------:R-:W-:Y:S01]  /*2ec0*/  FFMA R183, R134, R183, R54 ;  /* 0x000000b786b77223 */ /* 0x000fe20000000036 */
[----:B0-----:R-:W-:Y:S01]  /*2ed0*/  IMAD.WIDE.U32 R174, R170, 0x10000, RZ ;  /* 0x00010000aaae7825 */ /* 0x001fe200078e00ff */
[----:B------:R-:W0:Y:S03]  /*2ee0*/  F2F.BF16.F32 R2, R2 ;  /* 0x0000000200027304 */ /* 0x000e260000202000 */
[----:B------:R-:W-:Y:S01]  /*2ef0*/  @P0 FMUL R182, R182, UR7 ;  /* 0x00000007b6b60c20 */ /* 0x000fe20008400000 */
[----:B------:R-:W-:Y:S01]  /*2f00*/  FADD R229, R229, -UR5 ;  /* 0x80000005e5e57e21 */ /* 0x000fe20008000000 */
[----:B------:R-:W-:Y:S01]  /*2f10*/  FADD R231, R231, -UR5 ;  /* 0x80000005e7e77e21 */ /* 0x000fe20008000000 */
[----:B------:R-:W-:Y:S01]  /*2f20*/  @P0 FMUL R183, R183, UR7 ;  /* 0x00000007b7b70c20 */ /* 0x000fe20008400000 */
[----:B------:R-:W-:Y:S01]  /*2f30*/  FADD R232, R232, -UR5 ;  /* 0x80000005e8e87e21 */ /* 0x000fe20008000000 */
[----:B------:R-:W-:Y:S01]  /*2f40*/  FADD R234, R234, -UR5 ;  /* 0x80000005eaea7e21 */ /* 0x000fe20008000000 */
[----:B-1----:R-:W-:Y:S01]  /*2f50*/  SHF.L.U32 R173, R173, 0x10, RZ ;  /* 0x00000010adad7819 */ /* 0x002fe200000006ff */
[----:B------:R-:W1:Y:S01]  /*2f60*/  F2F.BF16.F32 R171, R171 ;  /* 0x000000ab00ab7304 */ /* 0x000e620000202000 */
[----:B------:R-:W-:Y:S01]  /*2f70*/  FFMA R193, R126, R193, R46 ;  /* 0x000000c17ec17223 */ /* 0x000fe2000000002e */
[----:B------:R-:W-:Y:S01]  /*2f80*/  FADD R233, R233, -UR5 ;  /* 0x80000005e9e97e21 */ /* 0x000fe20008000000 */
[----:B------:R-:W-:Y:S01]  /*2f90*/  FADD R235, R235, -UR5 ;  /* 0x80000005ebeb7e21 */ /* 0x000fe20008000000 */
[----:B------:R-:W-:Y:S01]  /*2fa0*/  FADD R236, R236, -UR5 ;  /* 0x80000005ecec7e21 */ /* 0x000fe20008000000 */
[----:B------:R-:W-:Y:S01]  /*2fb0*/  @P0 FMUL R193, R193, UR7 ;  /* 0x00000007c1c10c20 */ /* 0x000fe20008400000 */
[----:B------:R-:W-:Y:S01]  /*2fc0*/  @P0 FMUL R202, R202, UR7 ;  /* 0x00000007caca0c20 */ /* 0x000fe20008400000 */
[----:B0-----:R-:W-:Y:S01]  /*2fd0*/  LOP3.LUT R170, R174, R2, RZ, 0xfc, !PT ;  /* 0x00000002aeaa7212 */ /* 0x001fe200078efcff */
[----:B------:R-:W0:Y:S01]  /*2fe0*/  F2F.BF16.F32 R176, R176 ;  /* 0x000000b000b07304 */ /* 0x000e220000202000 */
[----:B------:R-:W-:Y:S01]  /*2ff0*/  FADD R238, R238, -UR5 ;  /* 0x80000005eeee7e21 */ /* 0x000fe20008000000 */
[----:B------:R-:W-:Y:S01]  /*3000*/  FADD R241, R241, -UR5 ;  /* 0x80000005f1f17e21 */ /* 0x000fe20008000000 */
[----:B------:R-:W-:Y:S01]  /*3010*/  FADD R237, R237, -UR5 ;  /* 0x80000005eded7e21 */ /* 0x000fe20008000000 */
[----:B------:R-:W-:Y:S01]  /*3020*/  FADD R239, R239, -UR5 ;  /* 0x80000005efef7e21 */ /* 0x000fe20008000000 */
[----:B------:R-:W-:Y:S01]  /*3030*/  FADD R240, R240, -UR5 ;  /* 0x80000005f0f07e21 */ /* 0x000fe20008000000 */
[----:B------:R-:W-:Y:S01]  /*3040*/  FADD R243, R243, -UR5 ;  /* 0x80000005f3f37e21 */ /* 0x000fe20008000000 */
[----:B-1----:R-:W-:Y:S01]  /*3050*/  LOP3.LUT R171, R173, R175, R171, 0xfe, !PT ;  /* 0x000000afadab7212 */ /* 0x002fe200078efeab */
[----:B------:R-:W1:Y:S01]  /*3060*/  F2F.BF16.F32 R178, R178 ;  /* 0x000000b200b27304 */ /* 0x000e620000202000 */
[----:B------:R-:W-:Y:S01]  /*3070*/  FADD R242, R242, -UR5 ;  /* 0x80000005f2f27e21 */ /* 0x000fe20008000000 */
[----:B------:R-:W-:Y:S01]  /*3080*/  @P0 FMUL R246, R246, UR7 ;  /* 0x00000007f6f60c20 */ /* 0x000fe20008400000 */
[----:B------:R-:W-:Y:S01]  /*3090*/  @P0 FMUL R245, R245, UR7 ;  /* 0x00000007f5f50c20 */ /* 0x000fe20008400000 */
[----:B0-----:R-:W-:-:S04]  /*30a0*/  IMAD.WIDE.U32 R174, R176, 0x10000, RZ ;  /* 0x00010000b0ae7825 */ /* 0x001fc800078e00ff */
[----:B------:R-:W0:Y:S01]  /*30b0*/  F2F.BF16.F32 R177, R177 ;  /* 0x000000b100b17304 */ /* 0x000e220000202000 */
[----:B------:R-:W-:Y:S01]  /*30c0*/  FMUL R176, R187, UR4 ;  /* 0x00000004bbb07c20 */ /* 0x000fe20008400000 */
[----:B------:R-:W-:-:S03]  /*30d0*/  FMUL R187, R198, UR4 ;  /* 0x00000004c6bb7c20 */ /* 0x000fc60008400000 */
[----:B------:R-:W-:Y:S01]  /*30e0*/  FFMA R179, R143, R176, R63 ;  /* 0x000000b08fb37223 */ /* 0x000fe2000000003f */
[----:B------:R-:W-:Y:S01]  /*30f0*/  FMUL R176, R189, UR4 ;  /* 0x00000004bdb07c20 */ /* 0x000fe20008400000 */
[----:B-1----:R-:W-:Y:S01]  /*3100*/  SHF.L.U32 R173, R178, 0x10, RZ ;  /* 0x00000010b2ad7819 */ /* 0x002fe200000006ff */
[----:B------:R-:W1:Y:S01]  /*3110*/  F2F.BF16.F32 R172, R172 ;  /* 0x000000ac00ac7304 */ /* 0x000e620000202000 */
[----:B------:R-:W-:Y:S01]  /*3120*/  FMUL R189, R200, UR4 ;  /* 0x00000004c8bd7c20 */ /* 0x000fe20008400000 */
[----:B------:R-:W-:Y:S01]  /*3130*/  FFMA R178, R138, R181, R58 ;  /* 0x000000b58ab27223 */ /* 0x000fe2000000003a */
[----:B------:R-:W-:Y:S01]  /*3140*/  FMUL R181, R192, UR4 ;  /* 0x00000004c0b57c20 */ /* 0x000fe20008400000 */
[----:B------:R-:W-:Y:S01]  /*3150*/  FFMA R192, R125, R190, R45 ;  /* 0x000000be7dc07223 */ /* 0x000fe2000000002d */
[----:B------:R-:W-:Y:S01]  /*3160*/  FFMA R189, R124, R189, R44 ;  /* 0x000000bd7cbd7223 */ /* 0x000fe2000000002c */
[----:B------:R-:W-:Y:S01]  /*3170*/  FMUL R200, R209, UR4 ;  /* 0x00000004d1c87c20 */ /* 0x000fe20008400000 */
[----:B0-----:R-:W-:Y:S01]  /*3180*/  LOP3.LUT R173, R173, R175, R177, 0xfe, !PT ;  /* 0x000000afadad7212 */ /* 0x001fe200078efeb1 */
[----:B------:R-:W-:Y:S01]  /*3190*/  FMUL R175, R184, UR4 ;  /* 0x00000004b8af7c20 */ /* 0x000fe20008400000 */
[----:B------:R-:W-:Y:S01]  /*31a0*/  @P0 FMUL R189, R189, UR7 ;  /* 0x00000007bdbd0c20 */ /* 0x000fe20008400000 */
[----:B------:R-:W-:Y:S01]  /*31b0*/  FMUL R184, R195, UR4 ;  /* 0x00000004c3b87c20 */ /* 0x000fe20008400000 */
[----:B------:R-:W-:Y:S01]  /*31c0*/  FMUL R209, R218, UR4 ;  /* 0x00000004dad17c20 */ /* 0x000fe20008400000 */
[----:B------:R-:W-:Y:S01]  /*31d0*/  FFMA R2, R140, R175, R60 ;  /* 0x000000af8c027223 */ /* 0x000fe2000000003c */
[----:B------:R-:W-:Y:S01]  /*31e0*/  FMUL R175, R186, UR4 ;  /* 0x00000004baaf7c20 */ /* 0x000fe20008400000 */
[----:B------:R0:W-:Y:S01]  /*31f0*/  F2F.BF16.F32 R190, R189 ;  /* 0x000000bd00be7304 */ /* 0x0001e20000202000 */
[----:B-1----:R-:W-:Y:S01]  /*3200*/  LOP3.LUT R172, R174, R172, RZ, 0xfc, !PT ;  /* 0x000000acaeac7212 */ /* 0x002fe200078efcff */
[----:B------:R-:W-:Y:S01]  /*3210*/  FMUL R174, R185, UR4 ;  /* 0x00000004b9ae7c20 */ /* 0x000fe20008400000 */
[----:B------:R-:W-:Y:S01]  /*3220*/  FMUL R185, R196, UR4 ;  /* 0x00000004c4b97c20 */ /* 0x000fe20008400000 */
[----:B------:R-:W-:Y:S01]  /*3230*/  FMUL R196, R205, UR4 ;  /* 0x00000004cdc47c20 */ /* 0x000fe20008400000 */
[----:B------:R-:W-:Y:S01]  /*3240*/  FMUL R205, R214, UR4 ;  /* 0x00000004d6cd7c20 */ /* 0x000fe20008400000 */
[----:B------:R-:W-:Y:S01]  /*3250*/  FFMA R177, R141, R174, R61 ;  /* 0x000000ae8db17223 */ /* 0x000fe2000000003d */
[----:B------:R-:W-:Y:S01]  /*3260*/  FFMA R174, R142, R175, R62 ;  /* 0x000000af8eae7223 */ /* 0x000fe2000000003e */
[----:B------:R-:W-:Y:S01]  /*3270*/  FMUL R175, R188, UR4 ;  /* 0x00000004bcaf7c20 */ /* 0x000fe20008400000 */
[----:B------:R-:W-:Y:S01]  /*3280*/  FMUL R188, R199, UR4 ;  /* 0x00000004c7bc7c20 */ /* 0x000fe20008400000 */
[----:B0-----:R-:W-:Y:S01]  /*3290*/  FMUL R189, R204, UR4 ;  /* 0x00000004ccbd7c20 */ /* 0x001fe20008400000 */
[----:B------:R-:W-:Y:S01]  /*32a0*/  FMUL R186, R197, UR4 ;  /* 0x00000004c5ba7c20 */ /* 0x000fe20008400000 */
[----:B------:R-:W-:Y:S01]  /*32b0*/  FMUL R197, R206, UR4 ;  /* 0x00000004cec57c20 */ /* 0x000fe20008400000 */
[----:B------:R-:W-:Y:S01]  /*32c0*/  FFMA R188, R131, R188, R51 ;  /* 0x000000bc83bc7223 */ /* 0x000fe20000000033 */
[----:B------:R-:W-:Y:S01]  /*32d0*/  FFMA R189, R120, R189, R40 ;  /* 0x000000bd78bd7223 */ /* 0x000fe20000000028 */
[----:B------:R-:W-:Y:S01]  /*32e0*/  FFMA R206, R114, R205, R34 ;  /* 0x000000cd72ce7223 */ /* 0x000fe20000000022 */
[----:B------:R-:W-:Y:S01]  /*32f0*/  @P0 FMUL R177, R177, UR7 ;  /* 0x00000007b1b10c20 */ /* 0x000fe20008400000 */
[----:B------:R-:W-:Y:S01]  /*3300*/  @P0 FMUL R188, R188, UR7 ;  /* 0x00000007bcbc0c20 */ /* 0x000fe20008400000 */
[----:B------:R-:W-:Y:S01]  /*3310*/  @P0 FMUL R189, R189, UR7 ;  /* 0x00000007bdbd0c20 */ /* 0x000fe20008400000 */
[----:B------:R-:W-:Y:S01]  /*3320*/  FMUL R204, R213, UR4 ;  /* 0x00000004d5cc7c20 */ /* 0x000fe20008400000 */
[----:B------:R-:W-:Y:S01]  /*3330*/  FFMA R209, R110, R209, R30 ;  /* 0x000000d16ed17223 */ /* 0x000fe2000000001e */
[----:B------:R0:W-:Y:S01]  /*3340*/  F2F.BF16.F32 R191, R188 ;  /* 0x000000bc00bf7304 */ /* 0x0001e20000202000 */
[----:B------:R-:W-:Y:S01]  /*3350*/  @P0 FMUL R179, R179, UR7 ;  /* 0x00000007b3b30c20 */ /* 0x000fe20008400000 */
[----:B------:R-:W-:Y:S01]  /*3360*/  @P0 FMUL R2, R2, UR7 ;  /* 0x0000000702020c20 */ /* 0x000fe20008400000 */
[----:B------:R-:W-:Y:S01]  /*3370*/  @P0 FMUL R209, R209, UR7 ;  /* 0x00000007d1d10c20 */ /* 0x000fe20008400000 */
[----:B------:R-:W-:Y:S01]  /*3380*/  @P0 FMUL R174, R174, UR7 ;  /* 0x00000007aeae0c20 */ /* 0x000fe20008400000 */
[----:B------:R-:W-:Y:S01]  /*3390*/  FFMA R176, R137, R176, R57 ;  /* 0x000000b089b07223 */ /* 0x000fe20000000039 */
[----:B------:R-:W-:Y:S01]  /*33a0*/  FFMA R184, R135, R184, R55 ;  /* 0x000000b887b87223 */ /* 0x000fe20000000037 */
[----:B------:R-:W-:Y:S01]  /*33b0*/  @P0 FMUL R178, R178, UR7 ;  /* 0x00000007b2b20c20 */ /* 0x000fe20008400000 */
[----:B------:R1:W-:Y:S01]  /*33c0*/  F2F.BF16.F32 R195, R189 ;  /* 0x000000bd00c37304 */ /* 0x0003e20000202000 */
[----:B0-----:R-:W-:Y:S01]  /*33d0*/  FMUL R188, R203, UR4 ;  /* 0x00000004cbbc7c20 */ /* 0x001fe20008400000 */
[----:B------:R-:W-:Y:S01]  /*33e0*/  @P0 FMUL R176, R176, UR7 ;  /* 0x00000007b0b00c20 */ /* 0x000fe20008400000 */
[----:B------:R-:W-:Y:S01]  /*33f0*/  FFMA R175, R136, R175, R56 ;  /* 0x000000af88af7223 */ /* 0x000fe20000000038 */
[----:B------:R-:W-:Y:S01]  /*3400*/  @P0 FMUL R184, R184, UR7 ;  /* 0x00000007b8b80c20 */ /* 0x000fe20008400000 */
[----:B------:R-:W-:Y:S01]  /*3410*/  FFMA R188, R127, R188, R47 ;  /* 0x000000bc7fbc7223 */ /* 0x000fe2000000002f */
[----:B------:R-:W-:Y:S01]  /*3420*/  FFMA R186, R129, R186, R49 ;  /* 0x000000ba81ba7223 */ /* 0x000fe20000000031 */
[----:B------:R-:W-:Y:S01]  /*3430*/  @P0 FMUL R175, R175, UR7 ;  /* 0x00000007afaf0c20 */ /* 0x000fe20008400000 */
[----:B------:R-:W-:Y:S01]  /*3440*/  F2F.BF16.F32 R177, R177 ;  /* 0x000000b100b17304 */ /* 0x000fe20000202000 */
[----:B------:R-:W-:Y:S01]  /*3450*/  @P0 FMUL R188, R188, UR7 ;  /* 0x00000007bcbc0c20 */ /* 0x000fe20008400000 */
[----:B-1----:R-:W-:Y:S01]  /*3460*/  FMUL R189, R208, UR4 ;  /* 0x00000004d0bd7c20 */ /* 0x002fe20008400000 */
[----:B------:R-:W-:Y:S01]  /*3470*/  FMUL R208, R217, UR4 ;  /* 0x00000004d9d07c20 */ /* 0x000fe20008400000 */
[----:B------:R-:W-:Y:S01]  /*3480*/  @P0 FMUL R186, R186, UR7 ;  /* 0x00000007baba0c20 */ /* 0x000fe20008400000 */
[----:B------:R-:W-:Y:S01]  /*3490*/  FFMA R181, R132, R181, R52 ;  /* 0x000000b584b57223 */ /* 0x000fe20000000034 */
[----:B------:R-:W-:Y:S01]  /*34a0*/  FFMA R189, R116, R189, R36 ;  /* 0x000000bd74bd7223 */ /* 0x000fe20000000024 */
[----:B------:R-:W-:Y:S01]  /*34b0*/  FFMA R208, R109, R208, R29 ;  /* 0x000000d06dd07223 */ /* 0x000fe2000000001d */
[----:B------:R0:W1:Y:S01]  /*34c0*/  F2F.BF16.F32 R194, R188 ;  /* 0x000000bc00c27304 */ /* 0x0000620000202000 */
[----:B------:R-:W-:Y:S01]  /*34d0*/  FFMA R187, R130, R187, R50 ;  /* 0x000000bb82bb7223 */ /* 0x000fe20000000032 */
[----:B------:R-:W-:Y:S01]  /*34e0*/  @P0 FMUL R189, R189, UR7 ;  /* 0x00000007bdbd0c20 */ /* 0x000fe20008400000 */
[----:B------:R-:W-:Y:S01]  /*34f0*/  @P0 FMUL R208, R208, UR7 ;  /* 0x00000007d0d00c20 */ /* 0x000fe20008400000 */
[----:B------:R-:W-:Y:S01]  /*3500*/  FFMA R185, R128, R185, R48 ;  /* 0x000000b980b97223 */ /* 0x000fe20000000030 */
[----:B------:R-:W-:Y:S01]  /*3510*/  @P0 FMUL R181, R181, UR7 ;  /* 0x00000007b5b50c20 */ /* 0x000fe20008400000 */
[----:B------:R-:W-:Y:S01]  /*3520*/  @P0 FMUL R187, R187, UR7 ;  /* 0x00000007bbbb0c20 */ /* 0x000fe20008400000 */
[----:B------:R-:W-:Y:S01]  /*3530*/  FFMA R196, R121, R196, R41 ;  /* 0x000000c479c47223 */ /* 0x000fe20000000029 */
[----:B------:R2:W-:Y:S01]  /*3540*/  F2F.BF16.F32 R199, R189 ;  /* 0x000000bd00c77304 */ /* 0x0005e20000202000 */
[----:B0-----:R-:W-:Y:S01]  /*3550*/  FMUL R188, R207, UR4 ;  /* 0x00000004cfbc7c20 */ /* 0x001fe20008400000 */
[----:B------:R-:W-:Y:S01]  /*3560*/  @P0 FMUL R192, R192, UR7 ;  /* 0x00000007c0c00c20 */ /* 0x000fe20008400000 */
[----:B------:R-:W-:Y:S01]  /*3570*/  @P0 FMUL R185, R185, UR7 ;  /* 0x00000007b9b90c20 */ /* 0x000fe20008400000 */
[----:B------:R-:W-:Y:S01]  /*3580*/  @P0 FMUL R196, R196, UR7 ;  /* 0x00000007c4c40c20 */ /* 0x000fe20008400000 */
[----:B------:R-:W-:Y:S01]  /*3590*/  FFMA R188, R123, R188, R43 ;  /* 0x000000bc7bbc7223 */ /* 0x000fe2000000002b */
[----:B------:R-:W-:Y:S01]  /*35a0*/  FFMA R200, R117, R200, R37 ;  /* 0x000000c875c87223 */ /* 0x000fe20000000025 */
[----:B------:R-:W-:Y:S01]  /*35b0*/  FFMA R197, R122, R197, R42 ;  /* 0x000000c57ac57223 */ /* 0x000fe2000000002a */
[----:B------:R0:W-:Y:S01]  /*35c0*/  F2F.BF16.F32 R210, R208 ;  /* 0x000000d000d27304 */ /* 0x0001e20000202000 */
[----:B------:R-:W-:Y:S01]  /*35d0*/  @P0 FMUL R188, R188, UR7 ;  /* 0x00000007bcbc0c20 */ /* 0x000fe20008400000 */
[----:B--2---:R-:W-:Y:S01]  /*35e0*/  FMUL R189, R212, UR4 ;  /* 0x00000004d4bd7c20 */ /* 0x004fe20008400000 */
[----:B------:R-:W-:Y:S01]  /*35f0*/  @P0 FMUL R200, R200, UR7 ;  /* 0x00000007c8c80c20 */ /* 0x000fe20008400000 */
[----:B------:R-:W-:Y:S01]  /*3600*/  @P0 FMUL R197, R197, UR7 ;  /* 0x00000007c5c50c20 */ /* 0x000fe20008400000 */
[----:B------:R-:W-:Y:S01]  /*3610*/  FFMA R204, R113, R204, R33 ;  /* 0x000000cc71cc7223 */ /* 0x000fe20000000021 */
[----:B------:R-:W-:Y:S01]  /*3620*/  FFMA R189, R112, R189, R32 ;  /* 0x000000bd70bd7223 */ /* 0x000fe20000000020 */
[----:B-1----:R-:W-:Y:S01]  /*3630*/  SHF.L.U32 R194, R194, 0x10, RZ ;  /* 0x00000010c2c27819 */ /* 0x002fe200000006ff */
[----:B------:R1:W2:Y:S01]  /*3640*/  F2F.BF16.F32 R198, R188 ;  /* 0x000000bc00c67304 */ /* 0x0002a20000202000 */
[----:B0-----:R-:W-:Y:S01]  /*3650*/  FMUL R208, R221, UR4 ;  /* 0x00000004ddd07c20 */ /* 0x001fe20008400000 */
[----:B------:R-:W-:Y:S01]  /*3660*/  @P0 FMUL R189, R189, UR7 ;  /* 0x00000007bdbd0c20 */ /* 0x000fe20008400000 */
[----:B------:R-:W-:Y:S01]  /*3670*/  @P0 FMUL R204, R204, UR7 ;  /* 0x00000007cccc0c20 */ /* 0x000fe20008400000 */
[----:B------:R-:W-:Y:S01]  /*3680*/  @P0 FMUL R206, R206, UR7 ;  /* 0x00000007cece0c20 */ /* 0x000fe20008400000 */
[----:B------:R-:W-:-:S03]  /*3690*/  FFMA R208, R105, R208, R25 ;  /* 0x000000d069d07223 */ /* 0x000fc60000000019 */
[----:B------:R0:W-:Y:S01]  /*36a0*/  F2F.BF16.F32 R203, R189 ;  /* 0x000000bd00cb7304 */ /* 0x0001e20000202000 */
[----:B-1----:R-:W-:Y:S01]  /*36b0*/  FMUL R188, R211, UR4 ;  /* 0x00000004d3bc7c20 */ /* 0x002fe20008400000 */
[----:B------:R-:W-:-:S03]  /*36c0*/  @P0 FMUL R208, R208, UR7 ;  /* 0x00000007d0d00c20 */ /* 0x000fc60008400000 */
[----:B------:R-:W-:Y:S01]  /*36d0*/  FFMA R188, R119, R188, R39 ;  /* 0x000000bc77bc7223 */ /* 0x000fe20000000027 */
[----:B--2---:R-:W-:Y:S02]  /*36e0*/  SHF.L.U32 R198, R198, 0x10, RZ ;  /* 0x00000010c6c67819 */ /* 0x004fe400000006ff */
[----:B------:R1:W-:Y:S01]  /*36f0*/  F2F.BF16.F32 R211, R209 ;  /* 0x000000d100d37304 */ /* 0x0003e20000202000 */
[----:B------:R-:W-:Y:S01]  /*3700*/  @P0 FMUL R188, R188, UR7 ;  /* 0x00000007bcbc0c20 */ /* 0x000fe20008400000 */
[----:B0-----:R-:W-:-:S04]  /*3710*/  FMUL R189, R216, UR4 ;  /* 0x00000004d8bd7c20 */ /* 0x001fc80008400000 */
[----:B------:R-:W-:Y:S02]  /*3720*/  FFMA R189, R108, R189, R28 ;  /* 0x000000bd6cbd7223 */ /* 0x000fe4000000001c */
[----:B------:R0:W2:Y:S01]  /*3730*/  F2F.BF16.F32 R201, R188 ;  /* 0x000000bc00c97304 */ /* 0x0000a20000202000 */
[----:B-1----:R-:W-:Y:S01]  /*3740*/  FMUL R209, R222, UR4 ;  /* 0x00000004ded17c20 */ /* 0x002fe20008400000 */
[----:B------:R-:W-:-:S03]  /*3750*/  @P0 FMUL R189, R189, UR7 ;  /* 0x00000007bdbd0c20 */ /* 0x000fc60008400000 */
[----:B------:R-:W-:-:S03]  /*3760*/  FFMA R209, R106, R209, R26 ;  /* 0x000000d16ad17223 */ /* 0x000fc6000000001a */
[----:B------:R1:W-:Y:S01]  /*3770*/  F2F.BF16.F32 R207, R189 ;  /* 0x000000bd00cf7304 */ /* 0x0003e20000202000 */
[----:B0-----:R-:W-:Y:S01]  /*3780*/  FMUL R188, R215, UR4 ;  /* 0x00000004d7bc7c20 */ /* 0x001fe20008400000 */
[----:B------:R-:W-:-:S03]  /*3790*/  @P0 FMUL R209, R209, UR7 ;  /* 0x00000007d1d10c20 */ /* 0x000fc60008400000 */
[----:B------:R-:W-:Y:S01]  /*37a0*/  FFMA R188, R115, R188, R35 ;  /* 0x000000bc73bc7223 */ /* 0x000fe20000000023 */
[----:B--2---:R-:W-:Y:S02]  /*37b0*/  SHF.L.U32 R201, R201, 0x10, RZ ;  /* 0x00000010c9c97819 */ /* 0x004fe400000006ff */
[----:B------:R-:W0:Y:S01]  /*37c0*/  F2F.BF16.F32 R179, R179 ;  /* 0x000000b300b37304 */ /* 0x000e220000202000 */
[----:B------:R-:W-:Y:S01]  /*37d0*/  @P0 FMUL R188, R188, UR7 ;  /* 0x00000007bcbc0c20 */ /* 0x000fe20008400000 */
[----:B-1----:R-:W-:-:S04]  /*37e0*/  FMUL R189, R220, UR4 ;  /* 0x00000004dcbd7c20 */ /* 0x002fc80008400000 */
[----:B------:R-:W-:Y:S02]  /*37f0*/  FFMA R189, R104, R189, R24 ;  /* 0x000000bd68bd7223 */ /* 0x000fe40000000018 */
[----:B------:R1:W-:Y:S02]  /*3800*/  F2F.BF16.F32 R205, R188 ;  /* 0x000000bc00cd7304 */ /* 0x0003e40000202000 */
[----:B------:R-:W-:Y:S01]  /*3810*/  @P0 FMUL R189, R189, UR7 ;  /* 0x00000007bdbd0c20 */ /* 0x000fe20008400000 */
[----:B0-----:R-:W-:-:S05]  /*3820*/  SHF.L.U32 R179, R179, 0x10, RZ ;  /* 0x00000010b3b37819 */ /* 0x001fca00000006ff */
[----:B------:R0:W-:Y:S01]  /*3830*/  F2F.BF16.F32 R213, R189 ;  /* 0x000000bd00d57304 */ /* 0x0001e20000202000 */
[----:B-1----:R-:W-:-:S04]  /*3840*/  FMUL R188, R219, UR4 ;  /* 0x00000004dbbc7c20 */ /* 0x002fc80008400000 */
[----:B------:R-:W-:-:S03]  /*3850*/  FFMA R188, R111, R188, R31 ;  /* 0x000000bc6fbc7223 */ /* 0x000fc6000000001f */
[----:B------:R-:W-:Y:S01]  /*3860*/  F2F.BF16.F32 R2, R2 ;  /* 0x0000000200027304 */ /* 0x000fe20000202000 */
[----:B------:R-:W-:Y:S01]  /*3870*/  @P0 FMUL R188, R188, UR7 ;  /* 0x00000007bcbc0c20 */ /* 0x000fe20008400000 */
[----:B0-----:R-:W-:-:S04]  /*3880*/  FMUL R189, R224, UR4 ;  /* 0x00000004e0bd7c20 */ /* 0x001fc80008400000 */
[----:B------:R-:W-:Y:S02]  /*3890*/  FFMA R189, R100, R189, R20 ;  /* 0x000000bd64bd7223 */ /* 0x000fe40000000014 */
[----:B------:R0:W1:Y:S02]  /*38a0*/  F2F.BF16.F32 R212, R188 ;  /* 0x000000bc00d47304 */ /* 0x0000640000202000 */
[----:B------:R-:W-:-:S06]  /*38b0*/  @P0 FMUL R189, R189, UR7 ;  /* 0x00000007bdbd0c20 */ /* 0x000fcc0008400000 */
[----:B------:R-:W-:Y:S01]  /*38c0*/  F2F.BF16.F32 R174, R174 ;  /* 0x000000ae00ae7304 */ /* 0x000fe20000202000 */
[----:B0-----:R-:W-:-:S04]  /*38d0*/  FMUL R188, R223, UR4 ;  /* 0x00000004dfbc7c20 */ /* 0x001fc80008400000 */
[----:B------:R-:W-:Y:S01]  /*38e0*/  FFMA R188, R107, R188, R27 ;  /* 0x000000bc6bbc7223 */ /* 0x000fe2000000001b */
[----:B-1----:R-:W-:Y:S02]  /*38f0*/  SHF.L.U32 R212, R212, 0x10, RZ ;  /* 0x00000010d4d47819 */ /* 0x002fe400000006ff */
[----:B------:R0:W-:Y:S01]  /*3900*/  F2F.BF16.F32 R214, R208 ;  /* 0x000000d000d67304 */ /* 0x0001e20000202000 */
[----:B------:R-:W-:-:S07]  /*3910*/  @P0 FMUL R188, R188, UR7 ;  /* 0x00000007bcbc0c20 */ /* 0x000fce0008400000 */
[----:B------:R1:W2:Y:S01]  /*3920*/  F2F.BF16.F32 R217, R188 ;  /* 0x000000bc00d97304 */ /* 0x0002a20000202000 */
[----:B0-----:R-:W-:-:S04]  /*3930*/  FMUL R208, R225, UR4 ;  /* 0x00000004e1d07c20 */ /* 0x001fc80008400000 */
[----:B------:R-:W-:-:S03]  /*3940*/  FFMA R208, R101, R208, R21 ;  /* 0x000000d065d07223 */ /* 0x000fc60000000015 */
[----:B------:R0:W-:Y:S01]  /*3950*/  F2F.BF16.F32 R216, R189 ;  /* 0x000000bd00d87304 */ /* 0x0001e20000202000 */
[----:B-1----:R-:W-:Y:S01]  /*3960*/  FMUL R188, R227, UR4 ;  /* 0x00000004e3bc7c20 */ /* 0x002fe20008400000 */
[----:B------:R-:W-:-:S03]  /*3970*/  @P0 FMUL R208, R208, UR7 ;  /* 0x00000007d0d00c20 */ /* 0x000fc60008400000 */
[----:B------:R-:W-:Y:S01]  /*3980*/  FFMA R220, R103, R188, R23 ;  /* 0x000000bc67dc7223 */ /* 0x000fe20000000017 */
[----:B--2---:R-:W-:Y:S02]  /*3990*/  SHF.L.U32 R217, R217, 0x10, RZ ;  /* 0x00000010d9d97819 */ /* 0x004fe400000006ff */
[----:B------:R-:W-:Y:S01]  /*39a0*/  F2F.BF16.F32 R176, R176 ;  /* 0x000000b000b07304 */ /* 0x000fe20000202000 */
[----:B0-----:R-:W-:Y:S01]  /*39b0*/  FMUL R189, R228, UR4 ;  /* 0x00000004e4bd7c20 */ /* 0x001fe20008400000 */
[----:B------:R-:W-:-:S03]  /*39c0*/  @P0 FMUL R220, R220, UR7 ;  /* 0x00000007dcdc0c20 */ /* 0x000fc60008400000 */
[----:B------:R-:W-:Y:S01]  /*39d0*/  FFMA R221, R96, R189, R16 ;  /* 0x000000bd60dd7223 */ /* 0x000fe20000000010 */
[----:B------:R-:W-:-:S04]  /*39e0*/  IMAD.WIDE.U32 R188, R177, 0x10000, RZ ;  /* 0x00010000b1bc7825 */ /* 0x000fc800078e00ff */
[----:B------:R-:W-:Y:S01]  /*39f0*/  FMUL R177, R230, UR4 ;  /* 0x00000004e6b17c20 */ /* 0x000fe20008400000 */
[----:B------:R-:W-:Y:S01]  /*3a00*/  F2F.BF16.F32 R180, R180 ;  /* 0x000000b400b47304 */ /* 0x000fe20000202000 */
[----:B------:R-:W-:Y:S02]  /*3a10*/  @P0 FMUL R221, R221, UR7 ;  /* 0x00000007dddd0c20 */ /* 0x000fe40008400000 */
[----:B------:R-:W-:Y:S01]  /*3a20*/  FFMA R177, R98, R177, R18 ;  /* 0x000000b162b17223 */ /* 0x000fe20000000012 */
[----:B------:R-:W-:Y:S01]  /*3a30*/  LOP3.LUT R188, R188, R2, RZ, 0xfc, !PT ;  /* 0x00000002bcbc7212 */ /* 0x000fe200078efcff */
[----:B------:R-:W-:Y:S01]  /*3a40*/  FMUL R2, R231, UR4 ;  /* 0x00000004e7027c20 */ /* 0x000fe20008400000 */
[----:B------:R-:W-:Y:S01]  /*3a50*/  LOP3.LUT R189, R179, R189, R174, 0xfe, !PT ;  /* 0x000000bdb3bd7212 */ /* 0x000fe200078efeae */
[----:B------:R-:W-:Y:S01]  /*3a60*/  @P0 FMUL R177, R177, UR7 ;  /* 0x00000007b1b10c20 */ /* 0x000fe20008400000 */
[----:B------:R0:W-:Y:S01]  /*3a70*/  F2F.BF16.F32 R215, R209 ;  /* 0x000000d100d77304 */ /* 0x0001e20000202000 */
[----:B------:R-:W-:Y:S01]  /*3a80*/  FMUL R179, R232, UR4 ;  /* 0x00000004e8b37c20 */ /* 0x000fe20008400000 */
[----:B------:R-:W-:Y:S01]  /*3a90*/  FFMA R223, R99, R2, R19 ;  /* 0x0000000263df7223 */ /* 0x000fe20000000013 */
[----:B------:R-:W-:-:S02]  /*3aa0*/  FMUL R174, R233, UR4 ;  /* 0x00000004e9ae7c20 */ /* 0x000fc40008400000 */
[----:B------:R-:W-:Y:S01]  /*3ab0*/  FFMA R224, R92, R179, R12 ;  /* 0x000000b35ce07223 */ /* 0x000fe2000000000c */
[----:B------:R-:W-:Y:S01]  /*3ac0*/  FMUL R179, R234, UR4 ;  /* 0x00000004eab37c20 */ /* 0x000fe20008400000 */
[----:B------:R-:W-:Y:S01]  /*3ad0*/  FFMA R225, R93, R174, R13 ;  /* 0x000000ae5de17223 */ /* 0x000fe2000000000d */
[----:B------:R-:W-:Y:S01]  /*3ae0*/  F2F.BF16.F32 R178, R178 ;  /* 0x000000b200b27304 */ /* 0x000fe20000202000 */
[----:B0-----:R-:W-:Y:S01]  /*3af0*/  FMUL R209, R226, UR4 ;  /* 0x00000004e2d17c20 */ /* 0x001fe20008400000 */
[----:B------:R-:W-:Y:S01]  /*3b00*/  FFMA R226, R94, R179, R14 ;  /* 0x000000b35ee27223 */ /* 0x000fe2000000000e */
[----:B------:R-:W-:Y:S01]  /*3b10*/  FMUL R174, R235, UR4 ;  /* 0x00000004ebae7c20 */ /* 0x000fe20008400000 */
[----:B------:R-:W-:Y:S01]  /*3b20*/  @P0 FMUL R223, R223, UR7 ;  /* 0x00000007dfdf0c20 */ /* 0x000fe20008400000 */
[----:B------:R-:W-:Y:S01]  /*3b30*/  FFMA R209, R102, R209, R22 ;  /* 0x000000d166d17223 */ /* 0x000fe20000000016 */
[----:B------:R-:W-:Y:S01]  /*3b40*/  @P0 FMUL R225, R225, UR7 ;  /* 0x00000007e1e10c20 */ /* 0x000fe20008400000 */
[----:B------:R-:W-:Y:S01]  /*3b50*/  @P0 FMUL R226, R226, UR7 ;  /* 0x00000007e2e20c20 */ /* 0x000fe20008400000 */
[----:B------:R-:W-:Y:S01]  /*3b60*/  F2F.BF16.F32 R182, R182 ;  /* 0x000000b600b67304 */ /* 0x000fe20000202000 */
[----:B------:R-:W-:Y:S01]  /*3b70*/  @P0 FMUL R209, R209, UR7 ;  /* 0x00000007d1d10c20 */ /* 0x000fe20008400000 */
[----:B------:R-:W-:-:S06]  /*3b80*/  @P0 FMUL R224, R224, UR7 ;  /* 0x00000007e0e00c20 */ /* 0x000fcc0008400000 */
[----:B------:R-:W0:Y:S08]  /*3b90*/  F2F.BF16.F32 R184, R184 ;  /* 0x000000b800b87304 */ /* 0x000e300000202000 */
[----:B------:R1:W-:Y:S01]  /*3ba0*/  F2F.BF16.F32 R218, R208 ;  /* 0x000000d000da7304 */ /* 0x0003e20000202000 */
[----:B0-----:R-:W-:-:S07]  /*3bb0*/  SHF.L.U32 R184, R184, 0x10, RZ ;  /* 0x00000010b8b87819 */ /* 0x001fce00000006ff */
[----:B------:R-:W0:Y:S01]  /*3bc0*/  F2F.BF16.F32 R175, R175 ;  /* 0x000000af00af7304 */ /* 0x000e220000202000 */
[----:B-1----:R-:W-:-:S04]  /*3bd0*/  FMUL R208, R229, UR4 ;  /* 0x00000004e5d07c20 */ /* 0x002fc80008400000 */
[----:B------:R-:W-:-:S03]  /*3be0*/  FFMA R208, R97, R208, R17 ;  /* 0x000000d061d07223 */ /* 0x000fc60000000011 */
[----:B------:R-:W-:Y:S01]  /*3bf0*/  F2F.BF16.F32 R183, R183 ;  /* 0x000000b700b77304 */ /* 0x000fe20000202000 */
[----:B------:R-:W-:-:S07]  /*3c00*/  @P0 FMUL R208, R208, UR7 ;  /* 0x00000007d0d00c20 */ /* 0x000fce0008400000 */
[----:B------:R-:W1:Y:S08]  /*3c10*/  F2F.BF16.F32 R186, R186 ;  /* 0x000000ba00ba7304 */ /* 0x000e700000202000 */
[----:B------:R2:W-:Y:S08]  /*3c20*/  F2F.BF16.F32 R2, R177 ;  /* 0x000000b100027304 */ /* 0x0005f00000202000 */
[----:B------:R3:W-:Y:S01]  /*3c30*/  F2F.BF16.F32 R219, R209 ;  /* 0x000000d100db7304 */ /* 0x0007e20000202000 */
[----:B--2---:R-:W-:-:S07]  /*3c40*/  IMAD.WIDE.U32 R176, R176, 0x10000, RZ ;  /* 0x00010000b0b07825 */ /* 0x004fce00078e00ff */
[----:B------:R-:W-:Y:S01]  /*3c50*/  F2F.BF16.F32 R181, R181 ;  /* 0x000000b500b57304 */ /* 0x000fe20000202000 */
[----:B---3--:R-:W-:Y:S02]  /*3c60*/  SHF.L.U32 R209, R180, 0x10, RZ ;  /* 0x00000010b4d17819 */ /* 0x008fe400000006ff */
[----:B------:R-:W-:Y:S02]  /*3c70*/  SHF.L.U32 R180, R191, 0x10, RZ ;  /* 0x00000010bfb47819 */ /* 0x000fe400000006ff */
[----:B------:R-:W-:Y:S02]  /*3c80*/  LOP3.LUT R179, R209, R177, R178, 0xfe, !PT ;  /* 0x000000b1d1b37212 */ /* 0x000fe400078efeb2 */
[----:B0-----:R-:W-:Y:S01]  /*3c90*/  LOP3.LUT R178, R176, R175, RZ, 0xfc, !PT ;  /* 0x000000afb0b27212 */ /* 0x001fe200078efcff */
[----:B------:R-:W0:Y:S01]  /*3ca0*/  F2F.BF16.F32 R187, R187 ;  /* 0x000000bb00bb7304 */ /* 0x000e220000202000 */
[----:B-1----:R-:W-:-:S04]  /*3cb0*/  IMAD.WIDE.U32 R176, R186, 0x10000, RZ ;  /* 0x00010000bab07825 */ /* 0x002fc800078e00ff */
[----:B------:R-:W-:-:S04]  /*3cc0*/  FMUL R186, R237, UR4 ;  /* 0x00000004edba7c20 */ /* 0x000fc80008400000 */
[----:B------:R-:W-:Y:S01]  /*3cd0*/  FFMA R186, R89, R186, R9 ;  /* 0x000000ba59ba7223 */ /* 0x000fe20000000009 */
[----:B------:R-:W-:Y:S03]  /*3ce0*/  F2F.BF16.F32 R192, R192 ;  /* 0x000000c000c07304 */ /* 0x000fe60000202000 */
[----:B------:R-:W-:Y:S01]  /*3cf0*/  @P0 FMUL R186, R186, UR7 ;  /* 0x00000007baba0c20 */ /* 0x000fe20008400000 */
[----:B0-----:R-:W-:-:S04]  /*3d00*/  LOP3.LUT R177, R180, R177, R187, 0xfe, !PT ;  /* 0x000000b1b4b17212 */ /* 0x001fc800078efebb */
[----:B------:R-:W0:Y:S08]  /*3d10*/  F2F.BF16.F32 R185, R185 ;  /* 0x000000b900b97304 */ /* 0x000e300000202000 */
[----:B------:R1:W-:Y:S01]  /*3d20*/  F2F.BF16.F32 R222, R208 ;  /* 0x000000d000de7304 */ /* 0x0003e20000202000 */
[----:B0-----:R-:W-:-:S07]  /*3d30*/  LOP3.LUT R176, R176, R185, RZ, 0xfc, !PT ;  /* 0x000000b9b0b07212 */ /* 0x001fce00078efcff */
[----:B------:R-:W-:Y:S01]  /*3d40*/  F2F.BF16.F32 R196, R196 ;  /* 0x000000c400c47304 */ /* 0x000fe20000202000 */
[----:B-1----:R-:W-:-:S04]  /*3d50*/  IMAD.WIDE.U32 R208, R182, 0x10000, RZ ;  /* 0x00010000b6d07825 */ /* 0x002fc800078e00ff */
[----:B------:R-:W-:Y:S01]  /*3d60*/  FFMA R182, R95, R174, R15 ;  /* 0x000000ae5fb67223 */ /* 0x000fe2000000000f */
[----:B------:R-:W-:Y:S01]  /*3d70*/  FMUL R185, R238, UR4 ;  /* 0x00000004eeb97c20 */ /* 0x000fe20008400000 */
[----:B------:R-:W-:Y:S01]  /*3d80*/  LOP3.LUT R175, R184, R209, R183, 0xfe, !PT ;  /* 0x000000d1b8af7212 */ /* 0x000fe200078efeb7 */
[----:B------:R-:W-:Y:S01]  /*3d90*/  FMUL R183, R236, UR4 ;  /* 0x00000004ecb77c20 */ /* 0x000fe20008400000 */
[----:B------:R-:W0:Y:S01]  /*3da0*/  F2F.BF16.F32 R193, R193 ;  /* 0x000000c100c17304 */ /* 0x000e220000202000 */
[----:B------:R-:W-:Y:S01]  /*3db0*/  @P0 FMUL R182, R182, UR7 ;  /* 0x00000007b6b60c20 */ /* 0x000fe20008400000 */
[----:B------:R-:W-:Y:S01]  /*3dc0*/  LOP3.LUT R174, R208, R181, RZ, 0xfc, !PT ;  /* 0x000000b5d0ae7212 */ /* 0x000fe200078efcff */
[----:B------:R-:W-:Y:S01]  /*3dd0*/  FFMA R184, R88, R183, R8 ;  /* 0x000000b758b87223 */ /* 0x000fe20000000008 */
[----:B------:R-:W-:-:S04]  /*3de0*/  IMAD.WIDE.U32 R180, R192, 0x10000, RZ ;  /* 0x00010000c0b47825 */ /* 0x000fc800078e00ff */
[----:B------:R-:W-:Y:S01]  /*3df0*/  @P0 FMUL R184, R184, UR7 ;  /* 0x00000007b8b80c20 */ /* 0x000fe20008400000 */
[----:B------:R-:W-:Y:S01]  /*3e00*/  F2F.BF16.F32 R200, R200 ;  /* 0x000000c800c87304 */ /* 0x000fe20000202000 */
[----:B------:R-:W-:Y:S01]  /*3e10*/  LOP3.LUT R180, R180, R190, RZ, 0xfc, !PT ;  /* 0x000000beb4b47212 */ /* 0x000fe200078efcff */
[----:B------:R-:W-:Y:S01]  /*3e20*/  FMUL R190, R239, UR4 ;  /* 0x00000004efbe7c20 */ /* 0x000fe20008400000 */
[----:B0-----:R-:W-:-:S05]  /*3e30*/  LOP3.LUT R181, R194, R181, R193, 0xfe, !PT ;  /* 0x000000b5c2b57212 */ /* 0x001fca00078efec1 */
[----:B------:R-:W0:Y:S01]  /*3e40*/  F2F.BF16.F32 R197, R197 ;  /* 0x000000c500c57304 */ /* 0x000e220000202000 */
[----:B------:R-:W-:-:S04]  /*3e50*/  FFMA R194, R90, R185, R10 ;  /* 0x000000b95ac27223 */ /* 0x000fc8000000000a */
[----:B------:R-:W-:-:S03]  /*3e60*/  @P0 FMUL R194, R194, UR7 ;  /* 0x00000007c2c20c20 */ /* 0x000fc60008400000 */
[----:B------:R-:W1:Y:S08]  /*3e70*/  F2F.BF16.F32 R202, R202 ;  /* 0x000000ca00ca7304 */ /* 0x000e700000202000 */
[----:B------:R2:W3:Y:S08]  /*3e80*/  F2F.BF16.F32 R191, R182 ;  /* 0x000000b600bf7304 */ /* 0x0004f00000202000 */
[----:B------:R4:W-:Y:S01]  /*3e90*/  F2F.BF16.F32 R192, R184 ;  /* 0x000000b800c07304 */ /* 0x0009e20000202000 */
[----:B--2---:R-:W-:-:S04]  /*3ea0*/  IMAD.WIDE.U32 R182, R196, 0x10000, RZ ;  /* 0x00010000c4b67825 */ /* 0x004fc800078e00ff */
[----:B------:R-:W-:Y:S01]  /*3eb0*/  FFMA R196, R91, R190, R11 ;  /* 0x000000be5bc47223 */ /* 0x000fe2000000000b */
[----:B0-----:R-:W-:Y:S01]  /*3ec0*/  LOP3.LUT R183, R198, R183, R197, 0xfe, !PT ;  /* 0x000000b7c6b77212 */ /* 0x001fe200078efec5 */
[----:B------:R-:W-:Y:S01]  /*3ed0*/  FMUL R198, R241, UR4 ;  /* 0x00000004f1c67c20 */ /* 0x000fe20008400000 */
[----:B------:R-:W-:Y:S01]  /*3ee0*/  F2F.BF16.F32 R204, R204 ;  /* 0x000000cc00cc7304 */ /* 0x000fe20000202000 */
[----:B----4-:R-:W-:Y:S01]  /*3ef0*/  IMAD.WIDE.U32 R184, R200, 0x10000, RZ ;  /* 0x00010000c8b87825 */ /* 0x010fe200078e00ff */
[----:B------:R-:W-:-:S03]  /*3f00*/  LOP3.LUT R182, R182, R195, RZ, 0xfc, !PT ;  /* 0x000000c3b6b67212 */ /* 0x000fc600078efcff */
[----:B------:R-:W-:Y:S01]  /*3f10*/  FMUL R195, R240, UR4 ;  /* 0x00000004f0c37c20 */ /* 0x000fe20008400000 */
[----:B------:R-:W-:Y:S01]  /*3f20*/  SHF.L.U32 R197, R205, 0x10, RZ ;  /* 0x00000010cdc57819 */ /* 0x000fe200000006ff */
[----:B------:R-:W-:Y:S01]  /*3f30*/  @P0 FMUL R196, R196, UR7 ;  /* 0x00000007c4c40c20 */ /* 0x000fe20008400000 */
[----:B-1----:R-:W-:Y:S01]  /*3f40*/  LOP3.LUT R185, R201, R185, R202, 0xfe, !PT ;  /* 0x000000b9c9b97212 */ /* 0x002fe200078efeca */
[----:B------:R-:W-:Y:S01]  /*3f50*/  FFMA R202, R85, R198, R5 ;  /* 0x000000c655ca7223 */ /* 0x000fe20000000005 */
[----:B------:R-:W-:Y:S01]  /*3f60*/  F2F.BF16.F32 R206, R206 ;  /* 0x000000ce00ce7304 */ /* 0x000fe20000202000 */
[----:B------:R-:W-:Y:S01]  /*3f70*/  FMUL R198, R243, UR4 ;  /* 0x00000004f3c67c20 */ /* 0x000fe20008400000 */
[----:B------:R-:W-:Y:S01]  /*3f80*/  FFMA R205, R84, R195, R4 ;  /* 0x000000c354cd7223 */ /* 0x000fe20000000004 */
[----:B------:R-:W-:Y:S01]  /*3f90*/  LOP3.LUT R184, R184, R199, RZ, 0xfc, !PT ;  /* 0x000000c7b8b87212 */ /* 0x000fe200078efcff */
[----:B------:R-:W-:Y:S01]  /*3fa0*/  FMUL R201, R242, UR4 ;  /* 0x00000004f2c97c20 */ /* 0x000fe20008400000 */
[----:B------:R-:W-:Y:S01]  /*3fb0*/  @P0 FMUL R202, R202, UR7 ;  /* 0x00000007caca0c20 */ /* 0x000fe20008400000 */
[----:B------:R-:W-:Y:S01]  /*3fc0*/  @P0 FMUL R205, R205, UR7 ;  /* 0x00000007cdcd0c20 */ /* 0x000fe20008400000 */
[----:B---3--:R-:W-:Y:S01]  /*3fd0*/  SHF.L.U32 R191, R191, 0x10, RZ ;  /* 0x00000010bfbf7819 */ /* 0x008fe200000006ff */
[----:B------:R-:W0:Y:S01]  /*3fe0*/  F2F.BF16.F32 R223, R223 ;  /* 0x000000df00df7304 */ /* 0x000e220000202000 */
[----:B------:R-:W-:Y:S01]  /*3ff0*/  FFMA R209, R86, R201, R6 ;  /* 0x000000c956d17223 */ /* 0x000fe20000000006 */
[----:B------:R-:W-:-:S04]  /*4000*/  IMAD.WIDE.U32 R200, R218, 0x10000, RZ ;  /* 0x00010000dac87825 */ /* 0x000fc800078e00ff */
[----:B------:R-:W-:Y:S01]  /*4010*/  @P0 FMUL R209, R209, UR7 ;  /* 0x00000007d1d10c20 */ /* 0x000fe20008400000 */
[----:B------:R-:W-:Y:S01]  /*4020*/  LOP3.LUT R200, R200, R216, RZ, 0xfc, !PT ;  /* 0x000000d8c8c87212 */ /* 0x000fe200078efcff */
[----:B------:R-:W1:Y:S01]  /*4030*/  F2F.BF16.F32 R225, R225 ;  /* 0x000000e100e17304 */ /* 0x000e620000202000 */
[----:B0-----:R-:W-:-:S07]  /*4040*/  SHF.L.U32 R223, R223, 0x10, RZ ;  /* 0x00000010dfdf7819 */ /* 0x001fce00000006ff */
[----:B------:R0:W-:Y:S08]  /*4050*/  F2F.BF16.F32 R190, R194 ;  /* 0x000000c200be7304 */ /* 0x0001f00000202000 */
[----:B------:R-:W2:Y:S01]  /*4060*/  F2F.BF16.F32 R226, R226 ;  /* 0x000000e200e27304 */ /* 0x000ea20000202000 */
[----:B0-----:R-:W-:-:S04]  /*4070*/  IMAD.WIDE.U32 R194, R210, 0x10000, RZ ;  /* 0x00010000d2c27825 */ /* 0x001fc800078e00ff */
[----:B------:R-:W-:Y:S02]  /*4080*/  FFMA R210, R87, R198, R7 ;  /* 0x000000c657d27223 */ /* 0x000fe40000000007 */
[----:B------:R-:W0:Y:S02]  /*4090*/  LDC.64 R198, c[0x0][0x3c8] ;  /* 0x0000f200ffc67b82 */ /* 0x000e240000000a00 */
[----:B------:R-:W-:Y:S01]  /*40a0*/  @P0 FMUL R210, R210, UR7 ;  /* 0x00000007d2d20c20 */ /* 0x000fe20008400000 */
[----:B------:R-:W-:Y:S01]  /*40b0*/  LOP3.LUT R194, R194, R207, RZ, 0xfc, !PT ;  /* 0x000000cfc2c27212 */ /* 0x000fe200078efcff */
[----:B------:R-:W3:Y:S01]  /*40c0*/  F2F.BF16.F32 R224, R224 ;  /* 0x000000e000e07304 */ /* 0x000ee20000202000 */
[----:B------:R-:W-:-:S07]  /*40d0*/  LOP3.LUT R195, R212, R195, R211, 0xfe, !PT ;  /* 0x000000c3d4c37212 */ /* 0x000fce00078efed3 */
[----:B------:R4:W3:Y:S08]  /*40e0*/  F2F.BF16.F32 R193, R186 ;  /* 0x000000ba00c17304 */ /* 0x0008f00000202000 */
[----:B------:R-:W3:Y:S01]  /*40f0*/  F2F.BF16.F32 R246, R246 ;  /* 0x000000f600f67304 */ /* 0x000ee20000202000 */
[----:B----4-:R-:W-:-:S05]  /*4100*/  IMAD.WIDE.U32 R186, R204, 0x10000, RZ ;  /* 0x00010000ccba7825 */ /* 0x010fca00078e00ff */
[----:B------:R-:W-:Y:S01]  /*4110*/  LOP3.LUT R187, R197, R187, R206, 0xfe, !PT ;  /* 0x000000bbc5bb7212 */ /* 0x000fe200078efece */
[----:B-1----:R-:W-:Y:S01]  /*4120*/  IMAD.WIDE.U32 R206, R225, 0x10000, RZ ;  /* 0x00010000e1ce7825 */ /* 0x002fe200078e00ff */
[----:B------:R1:W4:Y:S01]  /*4130*/  F2F.BF16.F32 R204, R196 ;  /* 0x000000c400cc7304 */ /* 0x0003220000202000 */
[----:B------:R-:W-:-:S03]  /*4140*/  LOP3.LUT R186, R186, R203, RZ, 0xfc, !PT ;  /* 0x000000cbbaba7212 */ /* 0x000fc600078efcff */
[----:B--2---:R-:W-:Y:S02]  /*4150*/  LOP3.LUT R227, R191, R207, R226, 0xfe, !PT ;  /* 0x000000cfbfe37212 */ /* 0x004fe400078efee2 */
[----:B---3--:R-:W-:Y:S01]  /*4160*/  LOP3.LUT R226, R206, R224, RZ, 0xfc, !PT ;  /* 0x000000e0cee27212 */ /* 0x008fe200078efcff */
[----:B------:R-:W-:Y:S01]  /*4170*/  IMAD.WIDE.U32 R206, R193, 0x10000, RZ ;  /* 0x00010000c1ce7825 */ /* 0x000fe200078e00ff */
[----:B------:R2:W-:Y:S01]  /*4180*/  F2F.BF16.F32 R208, R202 ;  /* 0x000000ca00d07304 */ /* 0x0005e20000202000 */
[----:B------:R-:W-:Y:S02]  /*4190*/  SHF.L.U32 R247, R246, 0x10, RZ ;  /* 0x00000010f6f77819 */ /* 0x000fe400000006ff */
[----:B-1----:R-:W-:Y:S01]  /*41a0*/  IMAD.WIDE.U32 R196, R214, 0x10000, RZ ;  /* 0x00010000d6c47825 */ /* 0x002fe200078e00ff */
[----:B------:R-:W-:Y:S02]  /*41b0*/  LOP3.LUT R192, R206, R192, RZ, 0xfc, !PT ;  /* 0x000000c0cec07212 */ /* 0x000fe400078efcff */
[----:B----4-:R-:W-:-:S02]  /*41c0*/  SHF.L.U32 R193, R204, 0x10, RZ ;  /* 0x00000010ccc17819 */ /* 0x010fc400000006ff */
[----:B------:R-:W1:Y:S01]  /*41d0*/  F2F.BF16.F32 R245, R245 ;  /* 0x000000f500f57304 */ /* 0x000e620000202000 */
[----:B--2---:R-:W-:Y:S01]  /*41e0*/  IMAD.WIDE.U32 R202, R222, 0x10000, RZ ;  /* 0x00010000deca7825 */ /* 0x004fe200078e00ff */
[----:B------:R-:W-:Y:S02]  /*41f0*/  LOP3.LUT R196, R196, R213, RZ, 0xfc, !PT ;  /* 0x000000d5c4c47212 */ /* 0x000fe400078efcff */
[----:B------:R-:W-:Y:S02]  /*4200*/  MOV R213, UR6 ;  /* 0x0000000600d57c02 */ /* 0x000fe40008000f00 */
[----:B------:R-:W-:Y:S02]  /*4210*/  LOP3.LUT R203, R223, R203, R2, 0xfe, !PT ;  /* 0x000000cbdfcb7212 */ /* 0x000fe400078efe02 */
[----:B------:R-:W2:Y:S01]  /*4220*/  F2F.BF16.F32 R210, R210 ;  /* 0x000000d200d27304 */ /* 0x000ea20000202000 */
[----:B------:R-:W-:Y:S02]  /*4230*/  LOP3.LUT R2, R0, 0x7f, RZ, 0xc0, !PT ;  /* 0x0000007f00027812 */ /* 0x000fe400078ec0ff */
[----:B------:R-:W-:-:S02]  /*4240*/  LOP3.LUT R193, R193, R207, R190, 0xfe, !PT ;  /* 0x000000cfc1c17212 */ /* 0x000fc400078efebe */
[----:B------:R-:W-:Y:S01]  /*4250*/  LOP3.LUT R197, R217, R197, R215, 0xfe, !PT ;  /* 0x000000c5d9c57212 */ /* 0x000fe200078efed7 */
[----:B------:R-:W-:Y:S01]  /*4260*/  IMAD R213, R213, 0xa00, R2 ;  /* 0x00000a00d5d57824 */ /* 0x000fe200078e0202 */
[----:B-1----:R-:W-:Y:S01]  /*4270*/  LOP3.LUT R165, R247, R165, R245, 0xfe, !PT ;  /* 0x000000a5f7a57212 */ /* 0x002fe200078efef5 */
[----:B------:R-:W1:Y:S02]  /*4280*/  F2F.BF16.F32 R205, R205 ;  /* 0x000000cd00cd7304 */ /* 0x000e640000202000 */
[C---:B0-----:R-:W-:Y:S01]  /*4290*/  IMAD.WIDE.U32 R190, R213.reuse, 0x8, R198 ;  /* 0x00000008d5be7825 */ /* 0x041fe200078e00c6 */
[C---:B------:R-:W-:Y:S02]  /*42a0*/  IADD3 R235, PT, PT, R213.reuse, 0x200, RZ ;  /* 0x00000200d5eb7810 */ /* 0x040fe40007ffe0ff */
[C---:B------:R-:W-:Y:S02]  /*42b0*/  IADD3 R233, PT, PT, R213.reuse, 0x280, RZ ;  /* 0x00000280d5e97810 */ /* 0x040fe40007ffe0ff */
[----:B--2---:R-:W-:Y:S01]  /*42c0*/  SHF.L.U32 R210, R210, 0x10, RZ ;  /* 0x00000010d2d27819 */ /* 0x004fe200000006ff */
[----:B------:R0:W2:Y:S01]  /*42d0*/  F2F.BF16.F32 R211, R209 ;  /* 0x000000d100d37304 */ /* 0x0000a20000202000 */
[C---:B------:R-:W-:Y:S01]  /*42e0*/  IADD3 R231, PT, PT, R213.reuse, 0x300, RZ ;  /* 0x00000300d5e77810 */ /* 0x040fe20007ffe0ff */
[----:B------:R3:W-:Y:S01]  /*42f0*/  STG.E.64 desc[UR8][R190.64], R164 ;  /* 0x000000a4be007986 */ /* 0x0007e2000c101b08 */
[----:B------:R-:W-:-:S02]  /*4300*/  IADD3 R229, PT, PT, R213, 0x500, RZ ;  /* 0x00000500d5e57810 */ /* 0x000fc40007ffe0ff */
[C---:B------:R-:W-:Y:S01]  /*4310*/  IADD3 R215, PT, PT, R213.reuse, 0x580, RZ ;  /* 0x00000580d5d77810 */ /* 0x040fe20007ffe0ff */
[----:B------:R4:W-:Y:S01]  /*4320*/  STG.E.64 desc[UR8][R190.64+0x800], R166 ;  /* 0x000800a6be007986 */ /* 0x0009e2000c101b08 */
[C---:B------:R-:W-:Y:S01]  /*4330*/  IADD3 R217, PT, PT, R213.reuse, 0x600, RZ ;  /* 0x00000600d5d97810 */ /* 0x040fe20007ffe0ff */
[----:B------:R-:W4:Y:S01]  /*4340*/  F2F.BF16.F32 R220, R220 ;  /* 0x000000dc00dc7304 */ /* 0x000f220000202000 */
[----:B0-----:R-:W-:Y:S01]  /*4350*/  IMAD.WIDE.U32 R208, R208, 0x10000, RZ ;  /* 0x00010000d0d07825 */ /* 0x001fe200078e00ff */
[----:B------:R0:W-:Y:S01]  /*4360*/  STG.E.64 desc[UR8][R190.64+0x400], R168 ;  /* 0x000400a8be007986 */ /* 0x0001e2000c101b08 */
[C---:B------:R-:W-:Y:S02]  /*4370*/  IADD3 R223, PT, PT, R213.reuse, 0x780, RZ ;  /* 0x00000780d5df7810 */ /* 0x040fe40007ffe0ff */
[----:B------:R-:W-:Y:S01]  /*4380*/  IADD3 R225, PT, PT, R213, 0x800, RZ ;  /* 0x00000800d5e17810 */ /* 0x000fe20007ffe0ff */
[----:B------:R0:W-:Y:S01]  /*4390*/  STG.E.64 desc[UR8][R190.64+0xc00], R170 ;  /* 0x000c00aabe007986 */ /* 0x0001e2000c101b08 */
[----:B-1----:R-:W-:Y:S01]  /*43a0*/  LOP3.LUT R206, R208, R205, RZ, 0xfc, !PT ;  /* 0x000000cdd0ce7212 */ /* 0x002fe200078efcff */
[----:B------:R-:W1:Y:S01]  /*43b0*/  F2F.BF16.F32 R221, R221 ;  /* 0x000000dd00dd7304 */ /* 0x000e620000202000 */
[----:B--2---:R-:W-:Y:S01]  /*43c0*/  LOP3.LUT R207, R210, R209, R211, 0xfe, !PT ;  /* 0x000000d1d2cf7212 */ /* 0x004fe200078efed3 */
[----:B---3--:R-:W-:Y:S01]  /*43d0*/  IMAD.WIDE.U32 R164, R235, 0x8, R198 ;  /* 0x00000008eba47825 */ /* 0x008fe200078e00c6 */
[----:B------:R-:W-:-:S02]  /*43e0*/  IADD3 R205, PT, PT, R213, 0x380, RZ ;  /* 0x00000380d5cd7810 */ /* 0x000fc40007ffe0ff */
[----:B------:R-:W-:Y:S01]  /*43f0*/  IADD3 R209, PT, PT, R213, 0x400, RZ ;  /* 0x00000400d5d17810 */ /* 0x000fe20007ffe0ff */
[--C-:B----4-:R-:W-:Y:S01]  /*4400*/  IMAD.WIDE.U32 R166, R233, 0x8, R198.reuse ;  /* 0x00000008e9a67825 */ /* 0x110fe200078e00c6 */
[----:B------:R-:W-:Y:S01]  /*4410*/  SHF.L.U32 R220, R220, 0x10, RZ ;  /* 0x00000010dcdc7819 */ /* 0x000fe200000006ff */
[----:B------:R2:W-:Y:S01]  /*4420*/  STG.E.64 desc[UR8][R164.64], R172 ;  /* 0x000000aca4007986 */ /* 0x0005e2000c101b08 */
[----:B------:R-:W-:Y:S01]  /*4430*/  IADD3 R211, PT, PT, R213, 0x480, RZ ;  /* 0x00000480d5d37810 */ /* 0x000fe20007ffe0ff */
[----:B0-----:R-:W-:Y:S01]  /*4440*/  IMAD.WIDE.U32 R168, R231, 0x8, R198 ;  /* 0x00000008e7a87825 */ /* 0x001fe200078e00c6 */
[----:B------:R-:W-:Y:S01]  /*4450*/  LOP3.LUT R201, R220, R201, R219, 0xfe, !PT ;  /* 0x000000c9dcc97212 */ /* 0x000fe200078efedb */
[----:B------:R2:W-:Y:S01]  /*4460*/  STG.E.64 desc[UR8][R166.64], R188 ;  /* 0x000000bca6007986 */ /* 0x0005e2000c101b08 */
[----:B------:R-:W-:Y:S01]  /*4470*/  IADD3 R219, PT, PT, R213, 0x680, RZ ;  /* 0x00000680d5db7810 */ /* 0x000fe20007ffe0ff */
[--C-:B------:R-:W-:Y:S01]  /*4480*/  IMAD.WIDE.U32 R204, R205, 0x8, R198.reuse ;  /* 0x00000008cdcc7825 */ /* 0x100fe200078e00c6 */
[----:B-1----:R-:W-:Y:S01]  /*4490*/  LOP3.LUT R202, R202, R221, RZ, 0xfc, !PT ;  /* 0x000000ddcaca7212 */ /* 0x002fe200078efcff */
[----:B------:R2:W-:Y:S01]  /*44a0*/  STG.E.64 desc[UR8][R168.64], R178 ;  /* 0x000000b2a8007986 */ /* 0x0005e2000c101b08 */
        /* <DEDUP_REMOVED lines=28> */
[----:B------:R2:W-:Y:S01]  /*4670*/  STG.E.64 desc[UR8][R198.64], R206 ;  /* 0x000000cec6007986 */ /* 0x0005e2000c101b08 */
[----:B------:R-:W-:Y:S05]  /*4680*/  BRA `(.L_x_8084) ;  /* 0x0000002400b07947 */ /* 0x000fea0003800000 */
.L_x_8083:
[----:B0-----:R-:W2:Y:S01]  /*4690*/  LDL.LU R246, [R1+0xc] ;  /* 0x00000c0001f67983 */ /* 0x001ea20000300800 */
[----:B------:R-:W-:Y:S01]  /*46a0*/  FADD R164, R164, -UR5 ;  /* 0x80000005a4a47e21 */ /* 0x000fe20008000000 */
[----:B------:R-:W-:Y:S01]  /*46b0*/  FADD R2, R165, -UR5 ;  /* 0x80000005a5027e21 */ /* 0x000fe20008000000 */
[----:B------:R-:W-:Y:S01]  /*46c0*/  FADD R166, R166, -UR5 ;  /* 0x80000005a6a67e21 */ /* 0x000fe20008000000 */
[----:B------:R-:W-:Y:S01]  /*46d0*/  ISETP.NE.AND P0, PT, RZ, UR13, PT ;  /* 0x0000000dff007c0c */ /* 0x000fe2000bf05270 */
[----:B------:R-:W-:Y:S01]  /*46e0*/  FMUL R165, R164, UR4 ;  /* 0x00000004a4a57c20 */ /* 0x000fe20008400000 */
[----:B------:R-:W-:Y:S01]  /*46f0*/  FMUL R164, R2, UR4 ;  /* 0x0000000402a47c20 */ /* 0x000fe20008400000 */
[----:B------:R-:W-:Y:S01]  /*4700*/  FMUL R247, R166, UR4 ;  /* 0x00000004a6f77c20 */ /* 0x000fe20008400000 */
[----:B------:R-:W-:Y:S01]  /*4710*/  FADD R168, R168, -UR5 ;  /* 0x80000005a8a87e21 */ /* 0x000fe20008000000 */
        /* <DEDUP_REMOVED lines=9> */
[----:B------:R-:W-:Y:S01]  /*47b0*/  FMUL R248, R169, UR4 ;  /* 0x00000004a9f87c20 */ /* 0x000fe20008400000 */
        /* <DEDUP_REMOVED lines=69> */
[----:B------:R-:W-:Y:S01]  /*4c10*/  FMUL R246, R247, UR7 ;  /* 0x00000007f7f67c20 */ /* 0x000fe20008400000 */
[----:B------:R-:W-:Y:S01]  /*4c20*/  FSEL R2, R2, R245, !P0 ;  /* 0x000000f502027208 */ /* 0x000fe20004000000 */
[----:B------:R-:W-:Y:S01]  /*4c30*/  FMUL R245, R168, UR4 ;  /* 0x00000004a8f57c20 */ /* 0x000fe20008400000 */
[----:B------:R-:W-:Y:S01]  /*4c40*/  @P0 FMUL R165, R165, UR7 ;  /* 0x00000007a5a50c20 */ /* 0x000fe20008400000 */
[----:B------:R-:W-:Y:S01]  /*4c50*/  FMNMX3 R164, R167, |R247|, |R166|, !PT ;  /* 0x400000f7a7a47276 */ /* 0x000fe200078004a6 */
[----:B------:R-:W-:Y:S01]  /*4c60*/  @P0 FMUL R166, R166, UR7 ;  /* 0x00000007a6a60c20 */ /* 0x000fe20008400000 */
[----:B------:R-:W-:Y:S01]  /*4c70*/  FFMA R168, R156, R245, R76 ;  /* 0x000000f59ca87223 */ /* 0x000fe2000000004c */
[----:B------:R-:W-:Y:S01]  /*4c80*/  FSEL R246, R247, R246, !P0 ;  /* 0x000000f6f7f67208 */ /* 0x000fe20004000000 */
[----:B------:R0:W-:Y:S01]  /*4c90*/  F2F.BF16.F32 R167, R165 ;  /* 0x000000a500a77304 */ /* 0x0001e20000202000 */
[----:B------:R-:W-:Y:S01]  /*4ca0*/  FFMA R245, R157, R248, R77 ;  /* 0x000000f89df57223 */ /* 0x000fe2000000004d */
[----:B------:R-:W-:-:S05]  /*4cb0*/  FMUL R247, R168, UR7 ;  /* 0x00000007a8f77c20 */ /* 0x000fca0008400000 */
[----:B------:R-:W-:Y:S01]  /*4cc0*/  FSEL R247, R168, R247, !P0 ;  /* 0x000000f7a8f77208 */ /* 0x000fe20004000000 */
[----:B------:R-:W-:Y:S01]  /*4cd0*/  F2F.BF16.F32 R166, R166 ;  /* 0x000000a600a67304 */ /* 0x000fe20000202000 */
[----:B0-----:R-:W-:Y:S01]  /*4ce0*/  FMUL R165, R170, UR4 ;  /* 0x00000004aaa57c20 */ /* 0x001fe20008400000 */
[----:B------:R-:W-:Y:S01]  /*4cf0*/  FMUL R170, R171, UR4 ;  /* 0x00000004abaa7c20 */ /* 0x000fe20008400000 */
[----:B------:R-:W-:Y:S01]  /*4d00*/  FMNMX3 R168, R164, |R168|, |R245|, !PT ;  /* 0x400000a8a4a87276 */ /* 0x000fe200078004f5 */
[----:B------:R-:W-:Y:S01]  /*4d10*/  @P0 FMUL R245, R245, UR7 ;  /* 0x00000007f5f50c20 */ /* 0x000fe20008400000 */
[----:B------:R-:W-:Y:S01]  /*4d20*/  FFMA R165, R158, R165, R78 ;  /* 0x000000a59ea57223 */ /* 0x000fe2000000004e */
[----:B------:R-:W-:Y:S02]  /*4d30*/  FFMA R248, R159, R170, R79 ;  /* 0x000000aa9ff87223 */ /* 0x000fe4000000004f */
[----:B------:R-:W-:Y:S01]  /*4d40*/  F2F.BF16.F32 R2, R2 ;  /* 0x0000000200027304 */ /* 0x000fe20000202000 */
[----:B------:R-:W-:-:S02]  /*4d50*/  FMUL R170, R165, UR7 ;  /* 0x00000007a5aa7c20 */ /* 0x000fc40008400000 */
[----:B------:R-:W-:Y:S01]  /*4d60*/  FMNMX3 R168, R168, |R165|, |R248|, !PT ;  /* 0x400000a5a8a87276 */ /* 0x000fe200078004f8 */
[----:B------:R-:W-:-:S04]  /*4d70*/  @P0 FMUL R248, R248, UR7 ;  /* 0x00000007f8f80c20 */ /* 0x000fc80008400000 */
[----:B------:R-:W0:Y:S08]  /*4d80*/  F2F.BF16.F32 R245, R245 ;  /* 0x000000f500f57304 */ /* 0x000e300000202000 */
[----:B------:R1:W2:Y:S08]  /*4d90*/  F2F.BF16.F32 R169, R246 ;  /* 0x000000f600a97304 */ /* 0x0002b00000202000 */
[----:B------:R-:W3:Y:S01]  /*4da0*/  F2F.BF16.F32 R164, R247 ;  /* 0x000000f700a47304 */ /* 0x000ee20000202000 */
[----:B-1----:R-:W-:Y:S01]  /*4db0*/  FSEL R246, R165, R170, !P0 ;  /* 0x000000aaa5f67208 */ /* 0x002fe20004000000 */
[----:B0-----:R-:W-:Y:S01]  /*4dc0*/  IMAD.WIDE.U32 R170, R245, 0x10000, RZ ;  /* 0x00010000f5aa7825 */ /* 0x001fe200078e00ff */
[----:B------:R-:W-:-:S03]  /*4dd0*/  SHF.L.U32 R165, R166, 0x10, RZ ;  /* 0x00000010a6a57819 */ /* 0x000fc600000006ff */
[----:B------:R-:W-:Y:S01]  /*4de0*/  FMUL R245, R178, UR4 ;  /* 0x00000004b2f57c20 */ /* 0x000fe20008400000 */
[----:B------:R-:W-:Y:S01]  /*4df0*/  FMUL R178, R179, UR4 ;  /* 0x00000004b3b27c20 */ /* 0x000fe20008400000 */
[----:B------:R-:W-:Y:S01]  /*4e00*/  IMAD.WIDE.U32 R166, R167, 0x10000, RZ ;  /* 0x00010000a7a67825 */ /* 0x000fe200078e00ff */
[----:B------:R-:W0:Y:S03]  /*4e10*/  F2F.BF16.F32 R248, R248 ;  /* 0x000000f800f87304 */ /* 0x000e260000202000 */
[----:B------:R-:W-:Y:S01]  /*4e20*/  FFMA R179, R151, R178, R71 ;  /* 0x000000b297b37223 */ /* 0x000fe20000000047 */
[----:B------:R-:W-:Y:S01]  /*4e30*/  FMUL R178, R181, UR4 ;  /* 0x00000004b5b27c20 */ /* 0x000fe20008400000 */
[----:B------:R-:W-:Y:S01]  /*4e40*/  LOP3.LUT R166, R166, R2, RZ, 0xfc, !PT ;  /* 0x00000002a6a67212 */ /* 0x000fe200078efcff */
[----:B------:R-:W-:Y:S01]  /*4e50*/  FMUL R2, R173, UR4 ;  /* 0x00000004ad027c20 */ /* 0x000fe20008400000 */
[----:B------:R-:W-:Y:S01]  /*4e60*/  FMUL R173, R174, UR4 ;  /* 0x00000004aead7c20 */ /* 0x000fe20008400000 */
[----:B--2---:R-:W-:Y:S01]  /*4e70*/  LOP3.LUT R167, R165, R167, R169, 0xfe, !PT ;  /* 0x000000a7a5a77212 */ /* 0x004fe200078efea9 */
[----:B------:R-:W-:Y:S01]  /*4e80*/  FMUL R169, R172, UR4 ;  /* 0x00000004aca97c20 */ /* 0x000fe20008400000 */
[----:B------:R-:W1:Y:S01]  /*4e90*/  F2F.BF16.F32 R247, R246 ;  /* 0x000000f600f77304 */ /* 0x000e620000202000 */
[----:B---3--:R-:W-:Y:S01]  /*4ea0*/  LOP3.LUT R164, R170, R164, RZ, 0xfc, !PT ;  /* 0x000000a4aaa47212 */ /* 0x008fe200078efcff */
[----:B------:R-:W-:Y:S01]  /*4eb0*/  FFMA R170, R154, R173, R74 ;  /* 0x000000ad9aaa7223 */ /* 0x000fe2000000004a */
[----:B------:R-:W-:Y:S01]  /*4ec0*/  FFMA R169, R152, R169, R72 ;  /* 0x000000a998a97223 */ /* 0x000fe20000000048 */
[----:B------:R-:W-:Y:S01]  /*4ed0*/  FMUL R172, R175, UR4 ;  /* 0x00000004afac7c20 */ /* 0x000fe20008400000 */
[----:B------:R-:W-:Y:S01]  /*4ee0*/  FMUL R174, R177, UR4 ;  /* 0x00000004b1ae7c20 */ /* 0x000fe20008400000 */
[----:B------:R-:W-:Y:S01]  /*4ef0*/  FMUL R175, R170, UR7 ;  /* 0x00000007aaaf7c20 */ /* 0x000fe20008400000 */
[----:B0-----:R-:W-:Y:S01]  /*4f00*/  SHF.L.U32 R165, R248, 0x10, RZ ;  /* 0x00000010f8a57819 */ /* 0x001fe200000006ff */
[----:B------:R-:W-:Y:S01]  /*4f10*/  FFMA R173, R155, R172, R75 ;  /* 0x000000ac9bad7223 */ /* 0x000fe2000000004b */
[----:B------:R-:W-:-:S02]  /*4f20*/  FFMA R174, R149, R174, R69 ;  /* 0x000000ae95ae7223 */ /* 0x000fc40000000045 */
[----:B------:R-:W-:Y:S01]  /*4f30*/  FSEL R172, R170, R175, !P0 ;  /* 0x000000afaaac7208 */ /* 0x000fe20004000000 */
[----:B------:R-:W-:Y:S01]  /*4f40*/  FMUL R175, R176, UR4 ;  /* 0x00000004b0af7c20 */ /* 0x000fe20008400000 */
[----:B------:R-:W-:Y:S01]  /*4f50*/  FFMA R176, R150, R245, R70 ;  /* 0x000000f596b07223 */ /* 0x000fe20000000046 */
[----:B------:R-:W-:Y:S01]  /*4f60*/  FMUL R245, R216, UR4 ;  /* 0x00000004d8f57c20 */ /* 0x000fe20008400000 */
[----:B-1----:R-:W-:Y:S01]  /*4f70*/  LOP3.LUT R165, R165, R171, R247, 0xfe, !PT ;  /* 0x000000aba5a57212 */ /* 0x002fe200078efef7 */
[----:B------:R-:W-:Y:S01]  /*4f80*/  FFMA R171, R153, R2, R73 ;  /* 0x0000000299ab7223 */ /* 0x000fe20000000049 */
[----:B------:R-:W-:Y:S01]  /*4f90*/  FMUL R2, R169, UR7 ;  /* 0x00000007a9027c20 */ /* 0x000fe20008400000 */
[----:B------:R-:W-:Y:S01]  /*4fa0*/  F2F.BF16.F32 R172, R172 ;  /* 0x000000ac00ac7304 */ /* 0x000fe20000202000 */
[----:B------:R-:W-:Y:S02]  /*4fb0*/  FFMA R245, R108, R245, R28 ;  /* 0x000000f56cf57223 */ /* 0x000fe4000000001c */
[----:B------:R-:W-:Y:S01]  /*4fc0*/  FMNMX3 R168, R168, |R169|, |R171|, !PT ;  /* 0x400000a9a8a87276 */ /* 0x000fe200078004ab */
[----:B------:R-:W-:Y:S01]  /*4fd0*/  @P0 FMUL R171, R171, UR7 ;  /* 0x00000007abab0c20 */ /* 0x000fe20008400000 */
[----:B------:R-:W-:-:S02]  /*4fe0*/  FSEL R2, R169, R2, !P0 ;  /* 0x00000002a9027208 */ /* 0x000fc40004000000 */
[----:B------:R-:W-:Y:S01]  /*4ff0*/  FMNMX3 R169, R168, |R170|, |R173|, !PT ;  /* 0x400000aaa8a97276 */ /* 0x000fe200078004ad */
[----:B------:R-:W-:Y:S01]  /*5000*/  FFMA R170, R148, R175, R68 ;  /* 0x000000af94aa7223 */ /* 0x000fe20000000044 */
[----:B------:R-:W-:Y:S01]  /*5010*/  @P0 FMUL R173, R173, UR7 ;  /* 0x00000007adad0c20 */ /* 0x000fe20008400000 */
[----:B------:R0:W-:Y:S02]  /*5020*/  F2F.BF16.F32 R168, R2 ;  /* 0x0000000200a87304 */ /* 0x0001e40000202000 */
[----:B------:R-:W-:Y:S01]  /*5030*/  FMUL R177, R170, UR7 ;  /* 0x00000007aab17c20 */ /* 0x000fe20008400000 */
[----:B------:R-:W-:Y:S01]  /*5040*/  FMNMX3 R175, R169, |R170|, |R174|, !PT ;  /* 0x400000aaa9af7276 */ /* 0x000fe200078004ae */
[----:B------:R-:W-:Y:S01]  /*5050*/  FMUL R169, R176, UR7 ;  /* 0x00000007b0a97c20 */ /* 0x000fe20008400000 */
[----:B------:R-:W-:Y:S02]  /*5060*/  @P0 FMUL R174, R174, UR7 ;  /* 0x00000007aeae0c20 */ /* 0x000fe40008400000 */
[----:B------:R-:W-:Y:S01]  /*5070*/  FSEL R170, R170, R177, !P0 ;  /* 0x000000b1aaaa7208 */ /* 0x000fe20004000000 */
[----:B------:R-:W-:Y:S01]  /*5080*/  FMUL R177, R180, UR4 ;  /* 0x00000004b4b17c20 */ /* 0x000fe20008400000 */
[----:B------:R-:W-:Y:S01]  /*5090*/  FSEL R169, R176, R169, !P0 ;  /* 0x000000a9b0a97208 */ /* 0x000fe20004000000 */
[----:B------:R-:W-:Y:S01]  /*50a0*/  FFMA R180, R145, R178, R65 ;  /* 0x000000b291b47223 */ /* 0x000fe20000000041 */
[----:B------:R-:W-:Y:S01]  /*50b0*/  FMNMX3 R176, R175, |R176|, |R179|, !PT ;  /* 0x400000b0afb07276 */ /* 0x000fe200078004b3 */
[----:B------:R-:W-:Y:S01]  /*50c0*/  FFMA R177, R144, R177, R64 ;  /* 0x000000b190b17223 */ /* 0x000fe20000000040 */
[----:B------:R1:W-:Y:S01]  /*50d0*/  F2F.BF16.F32 R175, R171 ;  /* 0x000000ab00af7304 */ /* 0x0003e20000202000 */
[----:B------:R-:W-:-:S02]  /*50e0*/  @P0 FMUL R179, R179, UR7 ;  /* 0x00000007b3b30c20 */ /* 0x000fc40008400000 */
[----:B0-----:R-:W-:Y:S01]  /*50f0*/  FMUL R2, R177, UR7 ;  /* 0x00000007b1027c20 */ /* 0x001fe20008400000 */
[----:B------:R-:W-:Y:S01]  /*5100*/  FMNMX3 R176, R176, |R177|, |R180|, !PT ;  /* 0x400000b1b0b07276 */ /* 0x000fe200078004b4 */
[----:B------:R-:W-:-:S03]  /*5110*/  @P0 FMUL R180, R180, UR7 ;  /* 0x00000007b4b40c20 */ /* 0x000fc60008400000 */
[----:B------:R-:W0:Y:S01]  /*5120*/  F2F.BF16.F32 R173, R173 ;  /* 0x000000ad00ad7304 */ /* 0x000e220000202000 */
[----:B-1----:R-:W-:Y:S01]  /*5130*/  FMUL R171, R182, UR4 ;  /* 0x00000004b6ab7c20 */ /* 0x002fe20008400000 */
[----:B------:R-:W-:Y:S01]  /*5140*/  FMUL R182, R183, UR4 ;  /* 0x00000004b7b67c20 */ /* 0x000fe20008400000 */
[----:B------:R-:W-:Y:S01]  /*5150*/  FSEL R2, R177, R2, !P0 ;  /* 0x00000002b1027208 */ /* 0x000fe20004000000 */
[----:B------:R-:W-:Y:S01]  /*5160*/  FMUL R183, R188, UR4 ;  /* 0x00000004bcb77c20 */ /* 0x000fe20008400000 */
[----:B------:R-:W-:Y:S01]  /*5170*/  FFMA R181, R146, R171, R66 ;  /* 0x000000ab92b57223 */ /* 0x000fe20000000042 */
[----:B------:R-:W-:Y:S01]  /*5180*/  FFMA R182, R147, R182, R67 ;  /* 0x000000b693b67223 */ /* 0x000fe20000000043 */
[----:B------:R-:W-:Y:S01]  /*5190*/  FMUL R188, R195, UR4 ;  /* 0x00000004c3bc7c20 */ /* 0x000fe20008400000 */
[----:B------:R1:W-:Y:S01]  /*51a0*/  F2F.BF16.F32 R178, R174 ;  /* 0x000000ae00b27304 */ /* 0x0003e20000202000 */
[----:B------:R-:W-:Y:S01]  /*51b0*/  FFMA R183, R136, R183, R56 ;  /* 0x000000b788b77223 */ /* 0x000fe20000000038 */
[----:B------:R-:W-:Y:S01]  /*51c0*/  FMUL R195, R204, UR4 ;  /* 0x00000004ccc37c20 */ /* 0x000fe20008400000 */
[----:B------:R-:W-:Y:S01]  /*51d0*/  FMNMX3 R176, R176, |R181|, |R182|, !PT ;  /* 0x400000b5b0b07276 */ /* 0x000fe200078004b6 */
[----:B------:R-:W-:Y:S01]  /*51e0*/  @P0 FMUL R182, R182, UR7 ;  /* 0x00000007b6b60c20 */ /* 0x000fe20008400000 */
[----:B0-----:R-:W-:-:S03]  /*51f0*/  SHF.L.U32 R173, R173, 0x10, RZ ;  /* 0x00000010adad7819 */ /* 0x001fc600000006ff */
[----:B------:R-:W-:Y:S01]  /*5200*/  F2F.BF16.F32 R170, R170 ;  /* 0x000000aa00aa7304 */ /* 0x000fe20000202000 */
[----:B-1----:R-:W-:-:S05]  /*5210*/  FMUL R174, R181, UR7 ;  /* 0x00000007b5ae7c20 */ /* 0x002fca0008400000 */
[----:B------:R-:W-:Y:S01]  /*5220*/  FSEL R181, R181, R174, !P0 ;  /* 0x000000aeb5b57208 */ /* 0x000fe20004000000 */
[----:B------:R-:W-:Y:S01]  /*5230*/  IMAD.WIDE.U32 R174, R175, 0x10000, RZ ;  /* 0x00010000afae7825 */ /* 0x000fe200078e00ff */
[----:B------:R-:W-:Y:S04]  /*5240*/  F2F.BF16.F32 R171, R180 ;  /* 0x000000b400ab7304 */ /* 0x000fe80000202000 */
[----:B------:R-:W-:Y:S01]  /*5250*/  LOP3.LUT R173, R173, R175, R172, 0xfe, !PT ;  /* 0x000000afadad7212 */ /* 0x000fe200078efeac */
[----:B------:R-:W-:Y:S01]  /*5260*/  FMUL R175, R184, UR4 ;  /* 0x00000004b8af7c20 */ /* 0x000fe20008400000 */
[----:B------:R-:W-:Y:S02]  /*5270*/  LOP3.LUT R172, R174, R168, RZ, 0xfc, !PT ;  /* 0x000000a8aeac7212 */ /* 0x000fe400078efcff */
[----:B------:R-:W0:Y:S08]  /*5280*/  F2F.BF16.F32 R182, R182 ;  /* 0x000000b600b67304 */ /* 0x000e300000202000 */
[----:B------:R-:W-:Y:S01]  /*5290*/  F2F.BF16.F32 R181, R181 ;  /* 0x000000b500b57304 */ /* 0x000fe20000202000 */
[----:B0-----:R-:W-:-:S07]  /*52a0*/  SHF.L.U32 R174, R182, 0x10, RZ ;  /* 0x00000010b6ae7819 */ /* 0x001fce00000006ff */
[----:B------:R-:W-:Y:S01]  /*52b0*/  F2F.BF16.F32 R2, R2 ;  /* 0x0000000200027304 */ /* 0x000fe20000202000 */
[----:B------:R-:W-:-:S07]  /*52c0*/  FMUL R182, R191, UR4 ;  /* 0x00000004bfb67c20 */ /* 0x000fce0008400000 */
[----:B------:R0:W1:Y:S08]  /*52d0*/  F2F.BF16.F32 R177, R179 ;  /* 0x000000b300b17304 */ /* 0x0000700000202000 */
[----:B------:R-:W2:Y:S01]  /*52e0*/  F2F.BF16.F32 R169, R169 ;  /* 0x000000a900a97304 */ /* 0x000ea20000202000 */
[----:B0-----:R-:W-:-:S03]  /*52f0*/  IMAD.WIDE.U32 R178, R178, 0x10000, RZ ;  /* 0x00010000b2b27825 */ /* 0x001fc600078e00ff */
[----:B------:R-:W-:Y:S01]  /*5300*/  LOP3.LUT R168, R178, R170, RZ, 0xfc, !PT ;  /* 0x000000aab2a87212 */ /* 0x000fe200078efcff */
[----:B------:R-:W-:Y:S01]  /*5310*/  IMAD.WIDE.U32 R170, R171, 0x10000, RZ ;  /* 0x00010000abaa7825 */ /* 0x000fe200078e00ff */
[----:B-1----:R-:W-:-:S04]  /*5320*/  SHF.L.U32 R177, R177, 0x10, RZ ;  /* 0x00000010b1b17819 */ /* 0x002fc800000006ff */
[----:B------:R-:W-:Y:S01]  /*5330*/  LOP3.LUT R171, R174, R171, R181, 0xfe, !PT ;  /* 0x000000abaeab7212 */ /* 0x000fe200078efeb5 */
[----:B------:R-:W-:Y:S01]  /*5340*/  FMUL R174, R185, UR4 ;  /* 0x00000004b9ae7c20 */ /* 0x000fe20008400000 */
[----:B------:R-:W-:Y:S01]  /*5350*/  LOP3.LUT R170, R170, R2, RZ, 0xfc, !PT ;  /* 0x00000002aaaa7212 */ /* 0x000fe200078efcff */
[----:B------:R-:W-:Y:S01]  /*5360*/  FFMA R2, R140, R175, R60 ;  /* 0x000000af8c027223 */ /* 0x000fe2000000003c */
[----:B--2---:R-:W-:Y:S01]  /*5370*/  LOP3.LUT R169, R177, R179, R169, 0xfe, !PT ;  /* 0x000000b3b1a97212 */ /* 0x004fe200078efea9 */
[----:B------:R-:W-:Y:S01]  /*5380*/  FFMA R175, R141, R174, R61 ;  /* 0x000000ae8daf7223 */ /* 0x000fe2000000003d */
[----:B------:R-:W-:Y:S01]  /*5390*/  FMUL R179, R186, UR4 ;  /* 0x00000004bab37c20 */ /* 0x000fe20008400000 */
[----:B------:R-:W-:Y:S01]  /*53a0*/  FMUL R177, R2, UR7 ;  /* 0x0000000702b17c20 */ /* 0x000fe20008400000 */
[----:B------:R-:W-:Y:S01]  /*53b0*/  FFMA R185, R139, R182, R59 ;  /* 0x000000b68bb97223 */ /* 0x000fe2000000003b */
[----:B------:R-:W-:Y:S01]  /*53c0*/  FMUL R182, R183, UR7 ;  /* 0x00000007b7b67c20 */ /* 0x000fe20008400000 */
[----:B------:R-:W-:Y:S01]  /*53d0*/  FMNMX3 R178, R176, |R2|, |R175|, !PT ;  /* 0x40000002b0b27276 */ /* 0x000fe200078004af */
[----:B------:R-:W-:Y:S01]  /*53e0*/  FFMA R179, R142, R179, R62 ;  /* 0x000000b38eb37223 */ /* 0x000fe2000000003e */
[----:B------:R-:W-:Y:S01]  /*53f0*/  FSEL R2, R2, R177, !P0 ;  /* 0x000000b102027208 */ /* 0x000fe20004000000 */
[----:B------:R-:W-:Y:S01]  /*5400*/  FMUL R177, R190, UR4 ;  /* 0x00000004beb17c20 */ /* 0x000fe20008400000 */
[----:B------:R-:W-:Y:S01]  /*5410*/  @P0 FMUL R175, R175, UR7 ;  /* 0x00000007afaf0c20 */ /* 0x000fe20008400000 */
[----:B------:R-:W-:Y:S01]  /*5420*/  FMUL R174, R179, UR7 ;  /* 0x00000007b3ae7c20 */ /* 0x000fe20008400000 */
[----:B------:R-:W-:Y:S01]  /*5430*/  FSEL R182, R183, R182, !P0 ;  /* 0x000000b6b7b67208 */ /* 0x000fe20004000000 */
[----:B------:R-:W-:Y:S01]  /*5440*/  FFMA R177, R138, R177, R58 ;  /* 0x000000b18ab17223 */ /* 0x000fe2000000003a */
[----:B------:R-:W-:Y:S02]  /*5450*/  F2F.BF16.F32 R2, R2 ;  /* 0x0000000200027304 */ /* 0x000fe40000202000 */
[----:B------:R-:W-:Y:S01]  /*5460*/  FSEL R176, R179, R174, !P0 ;  /* 0x000000aeb3b07208 */ /* 0x000fe20004000000 */
[----:B------:R-:W-:Y:S01]  /*5470*/  FMUL R174, R187, UR4 ;  /* 0x00000004bbae7c20 */ /* 0x000fe20008400000 */
[----:B------:R-:W-:Y:S01]  /*5480*/  FMUL R180, R177, UR7 ;  /* 0x00000007b1b47c20 */ /* 0x000fe20008400000 */
[----:B------:R-:W-:Y:S01]  /*5490*/  FMUL R187, R198, UR4 ;  /* 0x00000004c6bb7c20 */ /* 0x000fe20008400000 */
[----:B------:R-:W-:Y:S01]  /*54a0*/  FMUL R198, R245, UR7 ;  /* 0x00000007f5c67c20 */ /* 0x000fe20008400000 */
[----:B------:R-:W-:Y:S01]  /*54b0*/  FFMA R181, R143, R174, R63 ;  /* 0x000000ae8fb57223 */ /* 0x000fe2000000003f */
[----:B------:R-:W-:Y:S01]  /*54c0*/  F2F.BF16.F32 R176, R176 ;  /* 0x000000b000b07304 */ /* 0x000fe20000202000 */
[----:B------:R-:W-:Y:S01]  /*54d0*/  FSEL R174, R177, R180, !P0 ;  /* 0x000000b4b1ae7208 */ /* 0x000fe20004000000 */
[----:B------:R-:W-:-:S02]  /*54e0*/  FMUL R180, R189, UR4 ;  /* 0x00000004bdb47c20 */ /* 0x000fc40008400000 */
[----:B------:R-:W-:Y:S01]  /*54f0*/  FMNMX3 R178, R178, |R179|, |R181|, !PT ;  /* 0x400000b3b2b27276 */ /* 0x000fe200078004b5 */
[----:B------:R-:W-:Y:S01]  /*5500*/  @P0 FMUL R181, R181, UR7 ;  /* 0x00000007b5b50c20 */ /* 0x000fe20008400000 */
[----:B------:R-:W-:Y:S02]  /*5510*/  FFMA R184, R137, R180, R57 ;  /* 0x000000b489b87223 */ /* 0x000fe40000000039 */
[----:B------:R-:W0:Y:S03]  /*5520*/  F2F.BF16.F32 R179, R175 ;  /* 0x000000af00b37304 */ /* 0x000e260000202000 */
[----:B------:R-:W-:Y:S01]  /*5530*/  FMNMX3 R178, R178, |R183|, |R184|, !PT ;  /* 0x400000b7b2b27276 */ /* 0x000fe200078004b8 */
[----:B------:R-:W-:-:S03]  /*5540*/  @P0 FMUL R184, R184, UR7 ;  /* 0x00000007b8b80c20 */ /* 0x000fc60008400000 */
[----:B------:R-:W-:Y:S01]  /*5550*/  FMNMX3 R180, R178, |R177|, |R185|, !PT ;  /* 0x400000b1b2b47276 */ /* 0x000fe200078004b9 */
[----:B------:R-:W1:Y:S01]  /*5560*/  F2F.BF16.F32 R181, R181 ;  /* 0x000000b500b57304 */ /* 0x000e620000202000 */
[----:B------:R-:W-:Y:S01]  /*5570*/  @P0 FMUL R185, R185, UR7 ;  /* 0x00000007b9b90c20 */ /* 0x000fe20008400000 */
[----:B0-----:R-:W-:-:S06]  /*5580*/  IMAD.WIDE.U32 R178, R179, 0x10000, RZ ;  /* 0x00010000b3b27825 */ /* 0x001fcc00078e00ff */
[----:B------:R-:W0:Y:S01]  /*5590*/  F2F.BF16.F32 R184, R184 ;  /* 0x000000b800b87304 */ /* 0x000e220000202000 */
[----:B-1----:R-:W-:-:S07]  /*55a0*/  SHF.L.U32 R177, R181, 0x10, RZ ;  /* 0x00000010b5b17819 */ /* 0x002fce00000006ff */
[----:B------:R-:W1:Y:S01]  /*55b0*/  F2F.BF16.F32 R185, R185 ;  /* 0x000000b900b97304 */ /* 0x000e620000202000 */
[----:B------:R-:W-:Y:S01]  /*55c0*/  FMUL R181, R192, UR4 ;  /* 0x00000004c0b57c20 */ /* 0x000fe20008400000 */
[----:B------:R-:W-:Y:S02]  /*55d0*/  LOP3.LUT R177, R177, R179, R176, 0xfe, !PT ;  /* 0x000000b3b1b17212 */ /* 0x000fe400078efeb0 */
[----:B------:R-:W-:Y:S01]  /*55e0*/  LOP3.LUT R176, R178, R2, RZ, 0xfc, !PT ;  /* 0x00000002b2b07212 */ /* 0x000fe200078efcff */
[----:B------:R-:W-:Y:S01]  /*55f0*/  FFMA R181, R132, R181, R52 ;  /* 0x000000b584b57223 */ /* 0x000fe20000000034 */
[----:B0-----:R-:W-:Y:S02]  /*5600*/  IMAD.WIDE.U32 R178, R184, 0x10000, RZ ;  /* 0x00010000b8b27825 */ /* 0x001fe400078e00ff */
[----:B------:R-:W0:Y:S02]  /*5610*/  F2F.BF16.F32 R174, R174 ;  /* 0x000000ae00ae7304 */ /* 0x000e240000202000 */
[----:B------:R-:W-:Y:S01]  /*5620*/  FMUL R184, R193, UR4 ;  /* 0x00000004c1b87c20 */ /* 0x000fe20008400000 */
[----:B------:R-:W-:-:S03]  /*5630*/  FMUL R193, R202, UR4 ;  /* 0x00000004cac17c20 */ /* 0x000fc60008400000 */
[----:B------:R-:W-:Y:S01]  /*5640*/  FFMA R184, R133, R184, R53 ;  /* 0x000000b885b87223 */ /* 0x000fe20000000035 */
[----:B-1----:R-:W-:Y:S01]  /*5650*/  SHF.L.U32 R185, R185, 0x10, RZ ;  /* 0x00000010b9b97819 */ /* 0x002fe200000006ff */
[----:B------:R-:W1:Y:S03]  /*5660*/  F2F.BF16.F32 R183, R182 ;  /* 0x000000b600b77304 */ /* 0x000e660000202000 */
[----:B------:R-:W-:Y:S01]  /*5670*/  FMNMX3 R186, R180, |R181|, |R184|, !PT ;  /* 0x400000b5b4ba7276 */ /* 0x000fe200078004b8 */
[----:B------:R-:W-:Y:S01]  /*5680*/  @P0 FMUL R184, R184, UR7 ;  /* 0x00000007b8b80c20 */ /* 0x000fe20008400000 */
[----:B0-----:R-:W-:Y:S01]  /*5690*/  LOP3.LUT R175, R185, R179, R174, 0xfe, !PT ;  /* 0x000000b3b9af7212 */ /* 0x001fe200078efeae */
[----:B------:R-:W-:Y:S01]  /*56a0*/  FMUL R174, R181, UR7 ;  /* 0x00000007b5ae7c20 */ /* 0x000fe20008400000 */
[----:B------:R-:W-:Y:S01]  /*56b0*/  FMUL R179, R194, UR4 ;  /* 0x00000004c2b37c20 */ /* 0x000fe20008400000 */
[----:B------:R-:W-:Y:S01]  /*56c0*/  FMUL R194, R201, UR4 ;  /* 0x00000004c9c27c20 */ /* 0x000fe20008400000 */
[----:B------:R-:W-:Y:S01]  /*56d0*/  FMUL R201, R214, UR4 ;  /* 0x00000004d6c97c20 */ /* 0x000fe20008400000 */
[----:B------:R-:W-:Y:S01]  /*56e0*/  FMUL R214, R209, UR4 ;  /* 0x00000004d1d67c20 */ /* 0x000fe20008400000 */
[----:B------:R-:W-:Y:S01]  /*56f0*/  FSEL R185, R181, R174, !P0 ;  /* 0x000000aeb5b97208 */ /* 0x000fe20004000000 */
[----:B------:R-:W-:Y:S01]  /*5700*/  FFMA R2, R134, R179, R54 ;  /* 0x000000b386027223 */ /* 0x000fe20000000036 */
[----:B-1----:R-:W-:Y:S01]  /*5710*/  LOP3.LUT R174, R178, R183, RZ, 0xfc, !PT ;  /* 0x000000b7b2ae7212 */ /* 0x002fe200078efcff */
[----:B------:R-:W-:Y:S01]  /*5720*/  FMUL R183, R196, UR4 ;  /* 0x00000004c4b77c20 */ /* 0x000fe20008400000 */
[----:B------:R0:W-:Y:S01]  /*5730*/  F2F.BF16.F32 R178, R185 ;  /* 0x000000b900b27304 */ /* 0x0001e20000202000 */
[----:B------:R-:W-:Y:S01]  /*5740*/  FMUL R179, R2, UR7 ;  /* 0x0000000702b37c20 */ /* 0x000fe20008400000 */
[----:B------:R-:W-:Y:S01]  /*5750*/  FFMA R194, R125, R194, R45 ;  /* 0x000000c27dc27223 */ /* 0x000fe2000000002d */
[----:B------:R-:W-:Y:S01]  /*5760*/  FFMA R182, R128, R183, R48 ;  /* 0x000000b780b67223 */ /* 0x000fe20000000030 */
[----:B------:R-:W-:Y:S01]  /*5770*/  FFMA R201, R114, R201, R34 ;  /* 0x000000c972c97223 */ /* 0x000fe20000000022 */
[----:B------:R-:W-:Y:S01]  /*5780*/  FFMA R214, R117, R214, R37 ;  /* 0x000000d675d67223 */ /* 0x000fe20000000025 */
[----:B------:R-:W-:Y:S01]  /*5790*/  FSEL R179, R2, R179, !P0 ;  /* 0x000000b302b37208 */ /* 0x000fe20004000000 */
[----:B------:R-:W-:Y:S01]  /*57a0*/  FMUL R183, R182, UR7 ;  /* 0x00000007b6b77c20 */ /* 0x000fe20008400000 */
[----:B------:R-:W-:Y:S01]  /*57b0*/  FMUL R209, R234, UR4 ;  /* 0x00000004ead17c20 */ /* 0x000fe20008400000 */
[----:B0-----:R-:W-:Y:S01]  /*57c0*/  FFMA R185, R130, R187, R50 ;  /* 0x000000bb82b97223 */ /* 0x001fe20000000032 */
[----:B------:R-:W-:-:S02]  /*57d0*/  FFMA R187, R135, R188, R55 ;  /* 0x000000bc87bb7223 */ /* 0x000fc40000000037 */
[----:B------:R-:W-:Y:S01]  /*57e0*/  FSEL R180, R182, R183, !P0 ;  /* 0x000000b7b6b47208 */ /* 0x000fe20004000000 */
[----:B------:R-:W-:Y:S01]  /*57f0*/  FMUL R183, R200, UR4 ;  /* 0x00000004c8b77c20 */ /* 0x000fe20008400000 */
[----:B------:R-:W-:Y:S01]  /*5800*/  F2F.BF16.F32 R179, R179 ;  /* 0x000000b300b37304 */ /* 0x000fe20000202000 */
[----:B------:R-:W-:Y:S01]  /*5810*/  FMNMX3 R191, R186, |R2|, |R187|, !PT ;  /* 0x40000002babf7276 */ /* 0x000fe200078004bb */
[----:B------:R-:W-:Y:S01]  /*5820*/  FMUL R186, R197, UR4 ;  /* 0x00000004c5ba7c20 */ /* 0x000fe20008400000 */
[----:B------:R-:W-:Y:S01]  /*5830*/  FFMA R183, R124, R183, R44 ;  /* 0x000000b77cb77223 */ /* 0x000fe2000000002c */
[----:B------:R-:W-:Y:S01]  /*5840*/  @P0 FMUL R187, R187, UR7 ;  /* 0x00000007bbbb0c20 */ /* 0x000fe20008400000 */
[----:B------:R-:W-:Y:S01]  /*5850*/  FMUL R190, R185, UR7 ;  /* 0x00000007b9be7c20 */ /* 0x000fe20008400000 */
[----:B------:R-:W-:Y:S01]  /*5860*/  FFMA R189, R129, R186, R49 ;  /* 0x000000ba81bd7223 */ /* 0x000fe20000000031 */
[----:B------:R-:W-:Y:S01]  /*5870*/  FMUL R188, R183, UR7 ;  /* 0x00000007b7bc7c20 */ /* 0x000fe20008400000 */
[----:B------:R-:W0:Y:S01]  /*5880*/  F2F.BF16.F32 R186, R184 ;  /* 0x000000b800ba7304 */ /* 0x000e220000202000 */
[----:B------:R-:W-:Y:S01]  /*5890*/  FMUL R197, R208, UR4 ;  /* 0x00000004d0c57c20 */ /* 0x000fe20008400000 */
[----:B------:R-:W-:Y:S01]  /*58a0*/  FSEL R181, R185, R190, !P0 ;  /* 0x000000beb9b57208 */ /* 0x000fe20004000000 */
[----:B------:R-:W-:Y:S01]  /*58b0*/  FFMA R190, R126, R193, R46 ;  /* 0x000000c17ebe7223 */ /* 0x000fe2000000002e */
[----:B------:R-:W-:Y:S01]  /*58c0*/  FMNMX3 R182, R191, |R182|, |R189|, !PT ;  /* 0x400000b6bfb67276 */ /* 0x000fe200078004bd */
[----:B------:R-:W-:Y:S01]  /*58d0*/  @P0 FMUL R189, R189, UR7 ;  /* 0x00000007bdbd0c20 */ /* 0x000fe20008400000 */
[----:B------:R-:W-:Y:S01]  /*58e0*/  FSEL R2, R183, R188, !P0 ;  /* 0x000000bcb7027208 */ /* 0x000fe20004000000 */
[----:B------:R-:W-:Y:S01]  /*58f0*/  FMUL R188, R199, UR4 ;  /* 0x00000004c7bc7c20 */ /* 0x000fe20008400000 */
[----:B------:R0:W1:Y:S01]  /*5900*/  F2F.BF16.F32 R191, R187 ;  /* 0x000000bb00bf7304 */ /* 0x0000620000202000 */
[----:B------:R-:W-:Y:S01]  /*5910*/  FFMA R197, R116, R197, R36 ;  /* 0x000000c574c57223 */ /* 0x000fe20000000024 */
[----:B------:R-:W-:Y:S01]  /*5920*/  FMUL R193, R190, UR7 ;  /* 0x00000007bec17c20 */ /* 0x000fe20008400000 */
[----:B------:R-:W-:Y:S01]  /*5930*/  FFMA R188, R131, R188, R51 ;  /* 0x000000bc83bc7223 */ /* 0x000fe20000000033 */
[----:B------:R-:W-:Y:S01]  /*5940*/  FADD R200, R220, -UR5 ;  /* 0x80000005dcc87e21 */ /* 0x000fe20008000000 */
[----:B------:R-:W-:-:S03]  /*5950*/  FFMA R209, R94, R209, R14 ;  /* 0x000000d15ed17223 */ /* 0x000fc6000000000e */
[----:B------:R-:W-:Y:S01]  /*5960*/  FMNMX3 R192, R182, |R185|, |R188|, !PT ;  /* 0x400000b9b6c07276 */ /* 0x000fe200078004bc */
[----:B0-----:R-:W-:-:S04]  /*5970*/  IMAD.WIDE.U32 R186, R186, 0x10000, RZ ;  /* 0x00010000baba7825 */ /* 0x001fc800078e00ff */
[----:B------:R-:W-:Y:S01]  /*5980*/  @P0 FMUL R188, R188, UR7 ;  /* 0x00000007bcbc0c20 */ /* 0x000fe20008400000 */
[----:B------:R0:W2:Y:S01]  /*5990*/  F2F.BF16.F32 R196, R189 ;  /* 0x000000bd00c47304 */ /* 0x0000a20000202000 */
[----:B------:R-:W-:Y:S01]  /*59a0*/  FMNMX3 R183, R192, |R183|, |R194|, !PT ;  /* 0x400000b7c0b77276 */ /* 0x000fe200078004c2 */
[----:B------:R-:W-:Y:S01]  /*59b0*/  FMUL R192, R203, UR4 ;  /* 0x00000004cbc07c20 */ /* 0x000fe20008400000 */
[----:B------:R-:W-:Y:S01]  /*59c0*/  LOP3.LUT R178, R186, R178, RZ, 0xfc, !PT ;  /* 0x000000b2bab27212 */ /* 0x000fe200078efcff */
[----:B------:R-:W-:Y:S01]  /*59d0*/  FMUL R186, R197, UR7 ;  /* 0x00000007c5ba7c20 */ /* 0x000fe20008400000 */
[----:B-1----:R-:W-:Y:S01]  /*59e0*/  SHF.L.U32 R191, R191, 0x10, RZ ;  /* 0x00000010bfbf7819 */ /* 0x002fe200000006ff */
[----:B------:R-:W-:Y:S01]  /*59f0*/  FFMA R185, R120, R195, R40 ;  /* 0x000000c378b97223 */ /* 0x000fe20000000028 */
[----:B------:R-:W-:Y:S01]  /*5a00*/  FFMA R199, R127, R192, R47 ;  /* 0x000000c07fc77223 */ /* 0x000fe2000000002f */
[----:B------:R-:W1:Y:S01]  /*5a10*/  F2F.BF16.F32 R188, R188 ;  /* 0x000000bc00bc7304 */ /* 0x000e620000202000 */
[----:B------:R-:W-:Y:S01]  /*5a20*/  LOP3.LUT R179, R191, R187, R179, 0xfe, !PT ;  /* 0x000000bbbfb37212 */ /* 0x000fe200078efeb3 */
[----:B------:R-:W-:Y:S01]  /*5a30*/  FMUL R191, R210, UR4 ;  /* 0x00000004d2bf7c20 */ /* 0x000fe20008400000 */
[----:B------:R-:W-:Y:S01]  /*5a40*/  FADD R187, R212, -UR5 ;  /* 0x80000005d4bb7e21 */ /* 0x000fe20008000000 */
[----:B------:R-:W-:Y:S01]  /*5a50*/  FMUL R212, R205, UR4 ;  /* 0x00000004cdd47c20 */ /* 0x000fe20008400000 */
[----:B------:R-:W-:Y:S01]  /*5a60*/  FSEL R182, R190, R193, !P0 ;  /* 0x000000c1beb67208 */ /* 0x000fe20004000000 */
[----:B------:R-:W-:Y:S01]  /*5a70*/  FFMA R191, R118, R191, R38 ;  /* 0x000000bf76bf7223 */ /* 0x000fe20000000026 */
[----:B------:R-:W-:Y:S01]  /*5a80*/  FMUL R184, R185, UR7 ;  /* 0x00000007b9b87c20 */ /* 0x000fe20008400000 */
[----:B------:R-:W3:Y:S01]  /*5a90*/  F2F.BF16.F32 R180, R180 ;  /* 0x000000b400b47304 */ /* 0x000ee20000202000 */
[----:B------:R-:W-:Y:S01]  /*5aa0*/  FFMA R212, R121, R212, R41 ;  /* 0x000000d479d47223 */ /* 0x000fe20000000029 */
[----:B0-----:R-:W-:Y:S01]  /*5ab0*/  FSEL R189, R197, R186, !P0 ;  /* 0x000000bac5bd7208 */ /* 0x001fe20004000000 */
[----:B------:R-:W-:Y:S01]  /*5ac0*/  FMUL R187, R187, UR4 ;  /* 0x00000004bbbb7c20 */ /* 0x000fe20008400000 */
[----:B------:R-:W-:Y:S01]  /*5ad0*/  FMNMX3 R190, R183, |R190|, |R199|, !PT ;  /* 0x400000beb7be7276 */ /* 0x000fe200078004c7 */
[----:B------:R-:W-:Y:S01]  /*5ae0*/  FMUL R186, R191, UR7 ;  /* 0x00000007bfba7c20 */ /* 0x000fe20008400000 */
[----:B------:R-:W-:Y:S01]  /*5af0*/  FSEL R184, R185, R184, !P0 ;  /* 0x000000b8b9b87208 */ /* 0x000fe20004000000 */
[----:B------:R-:W-:Y:S01]  /*5b00*/  FFMA R195, R112, R187, R32 ;  /* 0x000000bb70c37223 */ /* 0x000fe20000000020 */
[----:B------:R-:W0:Y:S01]  /*5b10*/  F2F.BF16.F32 R181, R181 ;  /* 0x000000b500b57304 */ /* 0x000e220000202000 */
[----:B------:R-:W-:Y:S01]  /*5b20*/  FMNMX3 R190, R190, |R185|, |R212|, !PT ;  /* 0x400000b9bebe7276 */ /* 0x000fe200078004d4 */
[----:B------:R-:W-:Y:S01]  /*5b30*/  FMUL R193, R206, UR4 ;  /* 0x00000004cec17c20 */ /* 0x000fe20008400000 */
[----:B------:R-:W-:Y:S01]  /*5b40*/  FSEL R185, R191, R186, !P0 ;  /* 0x000000babfb97208 */ /* 0x000fe20004000000 */
[----:B--2---:R-:W-:Y:S01]  /*5b50*/  IMAD.WIDE.U32 R186, R196, 0x10000, RZ ;  /* 0x00010000c4ba7825 */ /* 0x004fe200078e00ff */
[----:B-1----:R-:W-:-:S03]  /*5b60*/  SHF.L.U32 R188, R188, 0x10, RZ ;  /* 0x00000010bcbc7819 */ /* 0x002fc600000006ff */
[----:B------:R-:W-:Y:S01]  /*5b70*/  FMUL R196, R195, UR7 ;  /* 0x00000007c3c47c20 */ /* 0x000fe20008400000 */
[----:B------:R-:W-:Y:S01]  /*5b80*/  FFMA R192, R122, R193, R42 ;  /* 0x000000c17ac07223 */ /* 0x000fe2000000002a */
[----:B------:R-:W-:Y:S01]  /*5b90*/  FMUL R205, R200, UR4 ;  /* 0x00000004c8cd7c20 */ /* 0x000fe20008400000 */
[----:B---3--:R-:W-:Y:S01]  /*5ba0*/  LOP3.LUT R180, R186, R180, RZ, 0xfc, !PT ;  /* 0x000000b4bab47212 */ /* 0x008fe200078efcff */
[----:B------:R-:W-:Y:S01]  /*5bb0*/  FMUL R186, R207, UR4 ;  /* 0x00000004cfba7c20 */ /* 0x000fe20008400000 */
[----:B------:R-:W-:Y:S01]  /*5bc0*/  FADD R193, R215, -UR5 ;  /* 0x80000005d7c17e21 */ /* 0x000fe20008000000 */
[----:B------:R-:W-:Y:S01]  /*5bd0*/  FFMA R216, R104, R205, R24 ;  /* 0x000000cd68d87223 */ /* 0x000fe20000000018 */
[----:B------:R-:W-:Y:S01]  /*5be0*/  FMUL R205, R222, UR4 ;  /* 0x00000004decd7c20 */ /* 0x000fe20008400000 */
[----:B------:R-:W-:Y:S01]  /*5bf0*/  FFMA R215, R123, R186, R43 ;  /* 0x000000ba7bd77223 */ /* 0x000fe2000000002b */
[----:B0-----:R-:W-:Y:S01]  /*5c00*/  LOP3.LUT R181, R188, R187, R181, 0xfe, !PT ;  /* 0x000000bbbcb57212 */ /* 0x001fe200078efeb5 */
[----:B------:R-:W-:Y:S01]  /*5c10*/  FMUL R187, R218, UR4 ;  /* 0x00000004dabb7c20 */ /* 0x000fe20008400000 */
[----:B------:R-:W-:Y:S01]  /*5c20*/  FSEL R188, R195, R196, !P0 ;  /* 0x000000c4c3bc7208 */ /* 0x000fe20004000000 */
[----:B------:R-:W-:Y:S01]  /*5c30*/  FMUL R196, R201, UR7 ;  /* 0x00000007c9c47c20 */ /* 0x000fe20008400000 */
[----:B------:R-:W-:Y:S01]  /*5c40*/  FMUL R222, R211, UR4 ;  /* 0x00000004d3de7c20 */ /* 0x000fe20008400000 */
[----:B------:R-:W-:Y:S01]  /*5c50*/  FFMA R220, R110, R187, R30 ;  /* 0x000000bb6edc7223 */ /* 0x000fe2000000001e */
[----:B------:R-:W-:Y:S01]  /*5c60*/  FMNMX3 R190, R190, |R192|, |R215|, !PT ;  /* 0x400000c0bebe7276 */ /* 0x000fe200078004d7 */
[----:B------:R-:W-:Y:S01]  /*5c70*/  FMUL R183, R192, UR7 ;  /* 0x00000007c0b77c20 */ /* 0x000fe20008400000 */
[----:B------:R-:W-:Y:S01]  /*5c80*/  FSEL R196, R201, R196, !P0 ;  /* 0x000000c4c9c47208 */ /* 0x000fe20004000000 */
[----:B------:R-:W-:Y:S01]  /*5c90*/  FFMA R222, R119, R222, R39 ;  /* 0x000000de77de7223 */ /* 0x000fe20000000027 */
[----:B------:R-:W-:Y:S01]  /*5ca0*/  FMUL R203, R220, UR7 ;  /* 0x00000007dccb7c20 */ /* 0x000fe20008400000 */
[----:B------:R-:W-:Y:S01]  /*5cb0*/  FMNMX3 R197, R190, |R197|, |R214|, !PT ;  /* 0x400000c5bec57276 */ /* 0x000fe200078004d6 */
[----:B------:R0:W-:Y:S01]  /*5cc0*/  F2F.BF16.F32 R186, R196 ;  /* 0x000000c400ba7304 */ /* 0x0001e20000202000 */
[----:B------:R-:W-:Y:S01]  /*5cd0*/  FFMA R218, R106, R205, R26 ;  /* 0x000000cd6ada7223 */ /* 0x000fe2000000001a */
[----:B------:R-:W-:Y:S01]  /*5ce0*/  FSEL R183, R192, R183, !P0 ;  /* 0x000000b7c0b77208 */ /* 0x000fe20004000000 */
[----:B------:R-:W-:Y:S01]  /*5cf0*/  FMUL R205, R226, UR4 ;  /* 0x00000004e2cd7c20 */ /* 0x000fe20008400000 */
[----:B------:R-:W-:Y:S01]  /*5d00*/  FMNMX3 R197, R197, |R191|, |R222|, !PT ;  /* 0x400000bfc5c57276 */ /* 0x000fe200078004de */
[----:B------:R-:W-:Y:S01]  /*5d10*/  FMUL R211, R230, UR4 ;  /* 0x00000004e6d37c20 */ /* 0x000fe20008400000 */
[----:B------:R-:W-:Y:S01]  /*5d20*/  FSEL R190, R220, R203, !P0 ;  /* 0x000000cbdcbe7208 */ /* 0x000fe20004000000 */
[----:B------:R-:W-:Y:S01]  /*5d30*/  FMUL R203, R216, UR7 ;  /* 0x00000007d8cb7c20 */ /* 0x000fe20008400000 */
[----:B------:R-:W-:Y:S01]  /*5d40*/  FFMA R204, R102, R205, R22 ;  /* 0x000000cd66cc7223 */ /* 0x000fe20000000016 */
[----:B0-----:R-:W-:Y:S01]  /*5d50*/  FADD R196, R224, -UR5 ;  /* 0x80000005e0c47e21 */ /* 0x001fe20008000000 */
[----:B------:R-:W-:Y:S01]  /*5d60*/  FMUL R224, R213, UR4 ;  /* 0x00000004d5e07c20 */ /* 0x000fe20008400000 */
[----:B------:R-:W-:Y:S01]  /*5d70*/  FSEL R187, R245, R198, !P0 ;  /* 0x000000c6f5bb7208 */ /* 0x000fe20004000000 */
[----:B------:R-:W-:Y:S01]  /*5d80*/  FMUL R230, R217, UR4 ;  /* 0x00000004d9e67c20 */ /* 0x000fe20008400000 */
[----:B------:R-:W-:Y:S01]  /*5d90*/  FSEL R192, R216, R203, !P0 ;  /* 0x000000cbd8c07208 */ /* 0x000fe20004000000 */
[----:B------:R-:W-:Y:S01]  /*5da0*/  FFMA R224, R113, R224, R33 ;  /* 0x000000e071e07223 */ /* 0x000fe20000000021 */
[----:B------:R-:W-:Y:S01]  /*5db0*/  FMUL R203, R218, UR7 ;  /* 0x00000007dacb7c20 */ /* 0x000fe20008400000 */
[----:B------:R-:W-:Y:S01]  /*5dc0*/  FMUL R213, R196, UR4 ;  /* 0x00000004c4d57c20 */ /* 0x000fe20008400000 */
[----:B------:R-:W-:Y:S01]  /*5dd0*/  FFMA R230, R109, R230, R29 ;  /* 0x000000e66de67223 */ /* 0x000fe2000000001d */
[----:B------:R-:W-:Y:S01]  /*5de0*/  @P0 FMUL R194, R194, UR7 ;  /* 0x00000007c2c20c20 */ /* 0x000fe20008400000 */
[----:B------:R-:W-:Y:S01]  /*5df0*/  FMNMX3 R197, R197, |R195|, |R224|, !PT ;  /* 0x400000c3c5c57276 */ /* 0x000fe200078004e0 */
[----:B------:R-:W-:Y:S01]  /*5e00*/  FADD R195, R228, -UR5 ;  /* 0x80000005e4c37e21 */ /* 0x000fe20008000000 */
[----:B------:R-:W-:Y:S01]  /*5e10*/  FMUL R228, R193, UR4 ;  /* 0x00000004c1e47c20 */ /* 0x000fe20008400000 */
[----:B------:R-:W-:Y:S01]  /*5e20*/  FSEL R203, R218, R203, !P0 ;  /* 0x000000cbdacb7208 */ /* 0x000fe20004000000 */
[----:B------:R-:W-:Y:S01]  /*5e30*/  FFMA R213, R100, R213, R20 ;  /* 0x000000d564d57223 */ /* 0x000fe20000000014 */
[----:B------:R-:W-:Y:S01]  /*5e40*/  FMUL R205, R195, UR4 ;  /* 0x00000004c3cd7c20 */ /* 0x000fe20008400000 */
[----:B------:R-:W-:Y:S01]  /*5e50*/  FFMA R228, R115, R228, R35 ;  /* 0x000000e473e47223 */ /* 0x000fe20000000023 */
[----:B------:R0:W-:Y:S01]  /*5e60*/  F2F.BF16.F32 R191, R203 ;  /* 0x000000cb00bf7304 */ /* 0x0001e20000202000 */
[----:B------:R-:W-:Y:S01]  /*5e70*/  FMUL R196, R213, UR7 ;  /* 0x00000007d5c47c20 */ /* 0x000fe20008400000 */
[----:B------:R-:W-:Y:S01]  /*5e80*/  FFMA R205, R96, R205, R16 ;  /* 0x000000cd60cd7223 */ /* 0x000fe20000000010 */
[----:B------:R-:W-:Y:S01]  /*5e90*/  @P0 FMUL R212, R212, UR7 ;  /* 0x00000007d4d40c20 */ /* 0x000fe20008400000 */
[----:B------:R-:W-:Y:S01]  /*5ea0*/  FMNMX3 R226, R197, |R201|, |R228|, !PT ;  /* 0x400000c9c5e27276 */ /* 0x000fe200078004e4 */
[----:B------:R-:W-:Y:S01]  /*5eb0*/  FMUL R201, R232, UR4 ;  /* 0x00000004e8c97c20 */ /* 0x000fe20008400000 */
[----:B------:R-:W-:Y:S01]  /*5ec0*/  FMUL R198, R205, UR7 ;  /* 0x00000007cdc67c20 */ /* 0x000fe20008400000 */
[----:B------:R-:W-:Y:S01]  /*5ed0*/  FSEL R196, R213, R196, !P0 ;  /* 0x000000c4d5c47208 */ /* 0x000fe20004000000 */
[----:B------:R-:W-:Y:S01]  /*5ee0*/  @P0 FMUL R215, R215, UR7 ;  /* 0x00000007d7d70c20 */ /* 0x000fe20008400000 */
[----:B0-----:R-:W-:Y:S01]  /*5ef0*/  FMUL R203, R236, UR4 ;  /* 0x00000004eccb7c20 */ /* 0x001fe20008400000 */
[----:B------:R-:W-:Y:S01]  /*5f00*/  FFMA R210, R92, R201, R12 ;  /* 0x000000c95cd27223 */ /* 0x000fe2000000000c */
[----:B------:R-:W-:Y:S01]  /*5f10*/  FSEL R198, R205, R198, !P0 ;  /* 0x000000c6cdc67208 */ /* 0x000fe20004000000 */
[----:B------:R-:W-:Y:S01]  /*5f20*/  F2F.BF16.F32 R193, R196 ;  /* 0x000000c400c17304 */ /* 0x000fe20000202000 */
[----:B------:R-:W-:Y:S01]  /*5f30*/  FFMA R208, R88, R203, R8 ;  /* 0x000000cb58d07223 */ /* 0x000fe20000000008 */
[----:B------:R-:W-:Y:S01]  /*5f40*/  FMUL R201, R210, UR7 ;  /* 0x00000007d2c97c20 */ /* 0x000fe20008400000 */
[----:B------:R-:W-:Y:S01]  /*5f50*/  FMNMX3 R245, R226, |R245|, |R230|, !PT ;  /* 0x400000f5e2f57276 */ /* 0x000fe200078004e6 */
[----:B------:R-:W-:Y:S01]  /*5f60*/  FMUL R195, R204, UR7 ;  /* 0x00000007ccc37c20 */ /* 0x000fe20008400000 */
[----:B------:R-:W-:Y:S01]  /*5f70*/  FMUL R203, R208, UR7 ;  /* 0x00000007d0cb7c20 */ /* 0x000fe20008400000 */
[----:B------:R-:W-:Y:S01]  /*5f80*/  @P0 FMUL R199, R199, UR7 ;  /* 0x00000007c7c70c20 */ /* 0x000fe20008400000 */
[----:B------:R-:W-:Y:S01]  /*5f90*/  FSEL R201, R210, R201, !P0 ;  /* 0x000000c9d2c97208 */ /* 0x000fe20004000000 */
[----:B------:R-:W-:Y:S01]  /*5fa0*/  F2F.BF16.F32 R196, R198 ;  /* 0x000000c600c47304 */ /* 0x000fe20000202000 */
[----:B------:R-:W-:Y:S01]  /*5fb0*/  @P0 FMUL R214, R214, UR7 ;  /* 0x00000007d6d60c20 */ /* 0x000fe20008400000 */
[----:B------:R-:W-:Y:S01]  /*5fc0*/  FSEL R232, R208, R203, !P0 ;  /* 0x000000cbd0e87208 */ /* 0x000fe20004000000 */
[----:B------:R-:W-:Y:S01]  /*5fd0*/  @P0 FMUL R230, R230, UR7 ;  /* 0x00000007e6e60c20 */ /* 0x000fe20008400000 */
[----:B------:R-:W-:Y:S01]  /*5fe0*/  FSEL R195, R204, R195, !P0 ;  /* 0x000000c3ccc37208 */ /* 0x000fe20004000000 */
[----:B------:R-:W-:Y:S01]  /*5ff0*/  @P0 FMUL R228, R228, UR7 ;  /* 0x00000007e4e40c20 */ /* 0x000fe20008400000 */
[----:B------:R-:W-:Y:S01]  /*6000*/  FFMA R211, R98, R211, R18 ;  /* 0x000000d362d37223 */ /* 0x000fe20000000012 */
[----:B------:R-:W-:Y:S01]  /*6010*/  @P0 FMUL R222, R222, UR7 ;  /* 0x00000007dede0c20 */ /* 0x000fe20008400000 */
[----:B------:R-:W-:Y:S01]  /*6020*/  F2F.BF16.F32 R198, R201 ;  /* 0x000000c900c67304 */ /* 0x000fe20000202000 */
[----:B------:R-:W-:Y:S01]  /*6030*/  @P0 FMUL R224, R224, UR7 ;  /* 0x00000007e0e00c20 */ /* 0x000fe20008400000 */
[----:B------:R-:W-:Y:S01]  /*6040*/  FMUL R200, R211, UR7 ;  /* 0x00000007d3c87c20 */ /* 0x000fe20008400000 */
[----:B------:R-:W-:Y:S01]  /*6050*/  FMUL R207, R238, UR4 ;  /* 0x00000004eecf7c20 */ /* 0x000fe20008400000 */
[----:B------:R-:W-:-:S03]  /*6060*/  FMUL R203, R240, UR4 ;  /* 0x00000004f0cb7c20 */ /* 0x000fc60008400000 */
[----:B------:R-:W-:Y:S01]  /*6070*/  FSEL R197, R211, R200, !P0 ;  /* 0x000000c8d3c57208 */ /* 0x000fe20004000000 */
[----:B------:R0:W-:Y:S01]  /*6080*/  F2F.BF16.F32 R201, R232 ;  /* 0x000000e800c97304 */ /* 0x0001e20000202000 */
[----:B------:R-:W-:Y:S01]  /*6090*/  FMUL R200, R209, UR7 ;  /* 0x00000007d1c87c20 */ /* 0x000fe20008400000 */
[----:B------:R-:W-:Y:S01]  /*60a0*/  FFMA R207, R90, R207, R10 ;  /* 0x000000cf5acf7223 */ /* 0x000fe2000000000a */
[----:B------:R-:W-:-:S03]  /*60b0*/  FFMA R206, R84, R203, R4 ;  /* 0x000000cb54ce7223 */ /* 0x000fc60000000004 */
[----:B------:R-:W-:Y:S01]  /*60c0*/  FSEL R200, R209, R200, !P0 ;  /* 0x000000c8d1c87208 */ /* 0x000fe20004000000 */
[----:B------:R-:W-:Y:S01]  /*60d0*/  FMUL R202, R207, UR7 ;  /* 0x00000007cfca7c20 */ /* 0x000fe20008400000 */
[----:B------:R1:W-:Y:S01]  /*60e0*/  F2F.BF16.F32 R226, R194 ;  /* 0x000000c200e27304 */ /* 0x0003e20000202000 */
[----:B0-----:R-:W-:Y:S01]  /*60f0*/  FMUL R232, R219, UR4 ;  /* 0x00000004dbe87c20 */ /* 0x001fe20008400000 */
[C---:B------:R-:W-:Y:S02]  /*6100*/  FMUL R203, R206.reuse, UR7 ;  /* 0x00000007cecb7c20 */ /* 0x040fe40008400000 */
[----:B------:R-:W-:Y:S01]  /*6110*/  FSEL R202, R207, R202, !P0 ;  /* 0x000000cacfca7208 */ /* 0x000fe20004000000 */
[----:B------:R-:W-:Y:S01]  /*6120*/  FFMA R219, R111, R232, R31 ;  /* 0x000000e86fdb7223 */ /* 0x000fe2000000001f */
[----:B------:R-:W-:Y:S01]  /*6130*/  FMUL R232, R225, UR4 ;  /* 0x00000004e1e87c20 */ /* 0x000fe20008400000 */
[----:B------:R-:W-:Y:S01]  /*6140*/  FSEL R203, R206, R203, !P0 ;  /* 0x000000cbcecb7208 */ /* 0x000fe20004000000 */
[----:B------:R-:W-:Y:S01]  /*6150*/  F2F.BF16.F32 R2, R2 ;  /* 0x0000000200027304 */ /* 0x000fe20000202000 */
[----:B-1----:R-:W-:Y:S01]  /*6160*/  FMUL R194, R221, UR4 ;  /* 0x00000004ddc27c20 */ /* 0x002fe20008400000 */
[----:B------:R-:W-:Y:S01]  /*6170*/  FMNMX3 R245, R245, |R220|, |R219|, !PT ;  /* 0x400000dcf5f57276 */ /* 0x000fe200078004db */
[----:B------:R-:W-:Y:S01]  /*6180*/  FFMA R232, R101, R232, R21 ;  /* 0x000000e865e87223 */ /* 0x000fe20000000015 */
[----:B------:R-:W-:Y:S01]  /*6190*/  FMUL R220, R229, UR4 ;  /* 0x00000004e5dc7c20 */ /* 0x000fe20008400000 */
[----:B------:R-:W-:Y:S01]  /*61a0*/  FFMA R221, R105, R194, R25 ;  /* 0x000000c269dd7223 */ /* 0x000fe20000000019 */
[----:B------:R-:W-:Y:S01]  /*61b0*/  FMUL R194, R223, UR4 ;  /* 0x00000004dfc27c20 */ /* 0x000fe20008400000 */
[----:B------:R-:W-:Y:S01]  /*61c0*/  @P0 FMUL R219, R219, UR7 ;  /* 0x00000007dbdb0c20 */ /* 0x000fe20008400000 */
[----:B------:R-:W0:Y:S02]  /*61d0*/  F2F.BF16.F32 R217, R199 ;  /* 0x000000c700d97304 */ /* 0x000e240000202000 */
[----:B------:R-:W-:Y:S01]  /*61e0*/  FFMA R223, R107, R194, R27 ;  /* 0x000000c26bdf7223 */ /* 0x000fe2000000001b */
[----:B------:R-:W-:Y:S01]  /*61f0*/  FMNMX3 R245, R245, |R216|, |R221|, !PT ;  /* 0x400000d8f5f57276 */ /* 0x000fe200078004dd */
[----:B------:R-:W-:Y:S01]  /*6200*/  FMUL R194, R227, UR4 ;  /* 0x00000004e3c27c20 */ /* 0x000fe20008400000 */
[----:B------:R-:W-:Y:S01]  /*6210*/  FFMA R227, R97, R220, R17 ;  /* 0x000000dc61e37223 */ /* 0x000fe20000000011 */
[----:B------:R-:W-:Y:S01]  /*6220*/  FMUL R220, R231, UR4 ;  /* 0x00000004e7dc7c20 */ /* 0x000fe20008400000 */
[----:B------:R-:W-:Y:S01]  /*6230*/  FMNMX3 R245, R245, |R218|, |R223|, !PT ;  /* 0x400000daf5f57276 */ /* 0x000fe200078004df */
[----:B------:R-:W-:Y:S01]  /*6240*/  FFMA R225, R103, R194, R23 ;  /* 0x000000c267e17223 */ /* 0x000fe20000000017 */
[----:B------:R-:W-:Y:S01]  /*6250*/  F2F.BF16.F32 R212, R212 ;  /* 0x000000d400d47304 */ /* 0x000fe20000202000 */
[----:B------:R-:W-:Y:S01]  /*6260*/  @P0 FMUL R223, R223, UR7 ;  /* 0x00000007dfdf0c20 */ /* 0x000fe20008400000 */
[----:B------:R-:W-:Y:S01]  /*6270*/  FMNMX3 R245, R245, |R213|, |R232|, !PT ;  /* 0x400000d5f5f57276 */ /* 0x000fe200078004e8 */
[----:B------:R-:W-:Y:S01]  /*6280*/  @P0 FMUL R221, R221, UR7 ;  /* 0x00000007dddd0c20 */ /* 0x000fe20008400000 */
[----:B------:R-:W-:-:S02]  /*6290*/  @P0 FMUL R232, R232, UR7 ;  /* 0x00000007e8e80c20 */ /* 0x000fc40008400000 */
[----:B------:R-:W-:Y:S01]  /*62a0*/  FMNMX3 R204, R245, |R204|, |R225|, !PT ;  /* 0x400000ccf5cc7276 */ /* 0x000fe200078004e1 */
[----:B------:R-:W-:Y:S01]  /*62b0*/  @P0 FMUL R225, R225, UR7 ;  /* 0x00000007e1e10c20 */ /* 0x000fe20008400000 */
[----:B------:R-:W1:Y:S01]  /*62c0*/  F2F.BF16.F32 R215, R215 ;  /* 0x000000d700d77304 */ /* 0x000e620000202000 */
[----:B0-----:R-:W-:-:S07]  /*62d0*/  SHF.L.U32 R217, R217, 0x10, RZ ;  /* 0x00000010d9d97819 */ /* 0x001fce00000006ff */
[----:B------:R-:W-:Y:S01]  /*62e0*/  F2F.BF16.F32 R182, R182 ;  /* 0x000000b600b67304 */ /* 0x000fe20000202000 */
[----:B-1----:R-:W-:-:S07]  /*62f0*/  SHF.L.U32 R215, R215, 0x10, RZ ;  /* 0x00000010d7d77819 */ /* 0x002fce00000006ff */
[----:B------:R0:W-:Y:S08]  /*6300*/  F2F.BF16.F32 R199, R230 ;  /* 0x000000e600c77304 */ /* 0x0001f00000202000 */
[----:B------:R1:W2:Y:S01]  /*6310*/  F2F.BF16.F32 R213, R223 ;  /* 0x000000df00d57304 */ /* 0x0002a20000202000 */
[----:B0-----:R-:W-:-:S07]  /*6320*/  FMUL R230, R233, UR4 ;  /* 0x00000004e9e67c20 */ /* 0x001fce0008400000 */
[----:B------:R-:W0:Y:S01]  /*6330*/  F2F.BF16.F32 R184, R184 ;  /* 0x000000b800b87304 */ /* 0x000e220000202000 */
[----:B-1----:R-:W-:Y:S01]  /*6340*/  FFMA R223, R99, R220, R19 ;  /* 0x000000dc63df7223 */ /* 0x002fe20000000013 */
[----:B--2---:R-:W-:-:S06]  /*6350*/  SHF.L.U32 R213, R213, 0x10, RZ ;  /* 0x00000010d5d57819 */ /* 0x004fcc00000006ff */
[----:B------:R-:W1:Y:S08]  /*6360*/  F2F.BF16.F32 R183, R183 ;  /* 0x000000b700b77304 */ /* 0x000e700000202000 */
[----:B------:R2:W-:Y:S08]  /*6370*/  F2F.BF16.F32 R216, R228 ;  /* 0x000000e400d87304 */ /* 0x0005f00000202000 */
[----:B------:R-:W3:Y:S01]  /*6380*/  F2F.BF16.F32 R214, R214 ;  /* 0x000000d600d67304 */ /* 0x000ee20000202000 */
[----:B--2---:R-:W-:Y:S01]  /*6390*/  FMNMX3 R228, R204, |R205|, |R227|, !PT ;  /* 0x400000cdcce47276 */ /* 0x004fe200078004e3 */
[----:B------:R-:W-:-:S04]  /*63a0*/  IMAD.WIDE.U32 R204, R226, 0x10000, RZ ;  /* 0x00010000e2cc7825 */ /* 0x000fc800078e00ff */
[----:B------:R-:W-:Y:S01]  /*63b0*/  @P0 FMUL R227, R227, UR7 ;  /* 0x00000007e3e30c20 */ /* 0x000fe20008400000 */
[----:B------:R-:W-:Y:S01]  /*63c0*/  FMNMX3 R228, R228, |R211|, |R223|, !PT ;  /* 0x400000d3e4e47276 */ /* 0x000fe200078004df */
[----:B------:R-:W-:Y:S01]  /*63d0*/  @P0 FMUL R223, R223, UR7 ;  /* 0x00000007dfdf0c20 */ /* 0x000fe20008400000 */
[----:B------:R-:W-:Y:S01]  /*63e0*/  LOP3.LUT R204, R204, R2, RZ, 0xfc, !PT ;  /* 0x00000002cccc7212 */ /* 0x000fe200078efcff */
[----:B------:R2:W-:Y:S01]  /*63f0*/  F2F.BF16.F32 R194, R221 ;  /* 0x000000dd00c27304 */ /* 0x0005e20000202000 */
[----:B------:R-:W-:Y:S01]  /*6400*/  FMUL R2, R235, UR4 ;  /* 0x00000004eb027c20 */ /* 0x000fe20008400000 */
[----:B------:R-:W-:-:S03]  /*6410*/  LOP3.LUT R205, R217, R205, R182, 0xfe, !PT ;  /* 0x000000cdd9cd7212 */ /* 0x000fc600078efeb6 */
[----:B------:R-:W-:-:S03]  /*6420*/  FFMA R226, R95, R2, R15 ;  /* 0x000000025fe27223 */ /* 0x000fc6000000000f */
[----:B------:R-:W-:Y:S01]  /*6430*/  F2F.BF16.F32 R189, R189 ;  /* 0x000000bd00bd7304 */ /* 0x000fe20000202000 */
[----:B--2---:R-:W-:Y:S01]  /*6440*/  FFMA R221, R93, R230, R13 ;  /* 0x000000e65ddd7223 */ /* 0x004fe2000000000d */
[----:B------:R-:W-:-:S04]  /*6450*/  FMUL R230, R237, UR4 ;  /* 0x00000004ede67c20 */ /* 0x000fc80008400000 */
[----:B------:R-:W-:Y:S01]  /*6460*/  FMNMX3 R228, R228, |R210|, |R221|, !PT ;  /* 0x400000d2e4e47276 */ /* 0x000fe200078004dd */
[----:B------:R-:W-:Y:S01]  /*6470*/  IMAD.WIDE.U32 R210, R212, 0x10000, RZ ;  /* 0x00010000d4d27825 */ /* 0x000fe200078e00ff */
[----:B------:R-:W2:Y:S03]  /*6480*/  F2F.BF16.F32 R222, R222 ;  /* 0x000000de00de7304 */ /* 0x000ea60000202000 */
[----:B------:R-:W-:Y:S01]  /*6490*/  FFMA R230, R89, R230, R9 ;  /* 0x000000e659e67223 */ /* 0x000fe20000000009 */
[----:B------:R-:W-:Y:S01]  /*64a0*/  FMNMX3 R209, R228, |R209|, |R226|, !PT ;  /* 0x400000d1e4d17276 */ /* 0x000fe200078004e2 */
[----:B------:R-:W-:Y:S01]  /*64b0*/  @P0 FMUL R221, R221, UR7 ;  /* 0x00000007dddd0c20 */ /* 0x000fe20008400000 */
[----:B0-----:R-:W-:Y:S01]  /*64c0*/  LOP3.LUT R182, R210, R184, RZ, 0xfc, !PT ;  /* 0x000000b8d2b67212 */ /* 0x001fe200078efcff */
[----:B------:R-:W-:Y:S01]  /*64d0*/  FMUL R184, R239, UR4 ;  /* 0x00000004efb87c20 */ /* 0x000fe20008400000 */
[----:B-1----:R-:W-:Y:S01]  /*64e0*/  LOP3.LUT R183, R215, R211, R183, 0xfe, !PT ;  /* 0x000000d3d7b77212 */ /* 0x002fe200078efeb7 */
[----:B---3--:R-:W-:Y:S01]  /*64f0*/  IMAD.WIDE.U32 R210, R214, 0x10000, RZ ;  /* 0x00010000d6d27825 */ /* 0x008fe200078e00ff */
[----:B------:R-:W0:Y:S01]  /*6500*/  F2F.BF16.F32 R185, R185 ;  /* 0x000000b900b97304 */ /* 0x000e220000202000 */
[----:B------:R-:W-:-:S02]  /*6510*/  FMNMX3 R2, R209, |R208|, |R230|, !PT ;  /* 0x400000d0d1027276 */ /* 0x000fc400078004e6 */
[----:B------:R-:W-:Y:S01]  /*6520*/  @P0 FMUL R226, R226, UR7 ;  /* 0x00000007e2e20c20 */ /* 0x000fe20008400000 */
[----:B------:R-:W-:Y:S01]  /*6530*/  @P0 FMUL R230, R230, UR7 ;  /* 0x00000007e6e60c20 */ /* 0x000fe20008400000 */
[----:B--2---:R-:W-:-:S03]  /*6540*/  SHF.L.U32 R222, R222, 0x10, RZ ;  /* 0x00000010dede7819 */ /* 0x004fc600000006ff */
[----:B------:R-:W-:Y:S01]  /*6550*/  F2F.BF16.F32 R224, R224 ;  /* 0x000000e000e07304 */ /* 0x000fe20000202000 */
[----:B0-----:R-:W-:-:S07]  /*6560*/  LOP3.LUT R185, R222, R211, R185, 0xfe, !PT ;  /* 0x000000d3deb97212 */ /* 0x001fce00078efeb9 */
[----:B------:R-:W0:Y:S01]  /*6570*/  F2F.BF16.F32 R218, R219 ;  /* 0x000000db00da7304 */ /* 0x000e220000202000 */
[----:B------:R-:W-:-:S04]  /*6580*/  FMUL R211, R242, UR4 ;  /* 0x00000004f2d37c20 */ /* 0x000fc80008400000 */
[----:B------:R-:W-:-:S03]  /*6590*/  FFMA R215, R86, R211, R6 ;  /* 0x000000d356d77223 */ /* 0x000fc60000000006 */
[----:B------:R1:W-:Y:S01]  /*65a0*/  F2F.BF16.F32 R217, R227 ;  /* 0x000000e300d97304 */ /* 0x0003e20000202000 */
[----:B------:R-:W-:-:S07]  /*65b0*/  FMUL R214, R215, UR7 ;  /* 0x00000007d7d67c20 */ /* 0x000fce0008400000 */
[----:B------:R-:W-:Y:S01]  /*65c0*/  F2F.BF16.F32 R187, R187 ;  /* 0x000000bb00bb7304 */ /* 0x000fe20000202000 */
[----:B-1----:R-:W-:Y:S01]  /*65d0*/  FFMA R227, R91, R184, R11 ;  /* 0x000000b85be37223 */ /* 0x002fe2000000000b */
[----:B------:R-:W-:Y:S01]  /*65e0*/  LOP3.LUT R184, R210, R189, RZ, 0xfc, !PT ;  /* 0x000000bdd2b87212 */ /* 0x000fe200078efcff */
[----:B------:R-:W-:Y:S01]  /*65f0*/  FMUL R210, R241, UR4 ;  /* 0x00000004f1d27c20 */ /* 0x000fe20008400000 */
[----:B------:R-:W-:Y:S02]  /*6600*/  SHF.L.U32 R189, R216, 0x10, RZ ;  /* 0x00000010d8bd7819 */ /* 0x000fe400000006ff */
[----:B------:R-:W-:Y:S01]  /*6610*/  FMNMX3 R207, R2, |R207|, |R227|, !PT ;  /* 0x400000cf02cf7276 */ /* 0x000fe200078004e3 */
[----:B------:R-:W-:Y:S01]  /*6620*/  FFMA R222, R85, R210, R5 ;  /* 0x000000d255de7223 */ /* 0x000fe20000000005 */
[----:B------:R-:W-:Y:S01]  /*6630*/  F2F.BF16.F32 R190, R190 ;  /* 0x000000be00be7304 */ /* 0x000fe20000202000 */
[----:B------:R-:W-:Y:S01]  /*6640*/  @P0 FMUL R227, R227, UR7 ;  /* 0x00000007e3e30c20 */ /* 0x000fe20008400000 */
[----:B------:R-:W-:-:S02]  /*6650*/  FSEL R216, R215, R214, !P0 ;  /* 0x000000d6d7d87208 */ /* 0x000fc40004000000 */
[----:B------:R-:W-:Y:S01]  /*6660*/  FMNMX3 R2, R207, |R206|, |R222|, !PT ;  /* 0x400000cecf027276 */ /* 0x000fe200078004de */
[----:B------:R-:W-:Y:S01]  /*6670*/  IMAD.WIDE.U32 R206, R199, 0x10000, RZ ;  /* 0x00010000c7ce7825 */ /* 0x000fe200078e00ff */
[----:B0-----:R-:W-:-:S03]  /*6680*/  SHF.L.U32 R199, R218, 0x10, RZ ;  /* 0x00000010dac77819 */ /* 0x001fc600000006ff */
[----:B------:R-:W-:Y:S01]  /*6690*/  @P0 FMUL R222, R222, UR7 ;  /* 0x00000007dede0c20 */ /* 0x000fe20008400000 */
[----:B------:R0:W1:Y:S08]  /*66a0*/  F2F.BF16.F32 R220, R225 ;  /* 0x000000e100dc7304 */ /* 0x0000700000202000 */
[----:B------:R-:W2:Y:S01]  /*66b0*/  F2F.BF16.F32 R219, R232 ;  /* 0x000000e800db7304 */ /* 0x000ea20000202000 */
[----:B0-----:R-:W-:-:S05]  /*66c0*/  IMAD.WIDE.U32 R224, R224, 0x10000, RZ ;  /* 0x00010000e0e07825 */ /* 0x001fca00078e00ff */
[----:B------:R-:W-:Y:S01]  /*66d0*/  LOP3.LUT R189, R189, R225, R186, 0xfe, !PT ;  /* 0x000000e1bdbd7212 */ /* 0x000fe200078efeba */
[----:B------:R-:W-:Y:S01]  /*66e0*/  FMUL R186, R243, UR4 ;  /* 0x00000004f3ba7c20 */ /* 0x000fe20008400000 */
[----:B------:R-:W0:Y:S01]  /*66f0*/  F2F.BF16.F32 R192, R192 ;  /* 0x000000c000c07304 */ /* 0x000e220000202000 */
[----:B-1----:R-:W-:Y:S01]  /*6700*/  SHF.L.U32 R220, R220, 0x10, RZ ;  /* 0x00000010dcdc7819 */ /* 0x002fe200000006ff */
[----:B--2---:R-:W-:-:S06]  /*6710*/  IMAD.WIDE.U32 R218, R219, 0x10000, RZ ;  /* 0x00010000dbda7825 */ /* 0x004fcc00078e00ff */
[----:B------:R-:W1:Y:S08]  /*6720*/  F2F.BF16.F32 R195, R195 ;  /* 0x000000c300c37304 */ /* 0x000e700000202000 */
[----:B------:R2:W-:Y:S08]  /*6730*/  F2F.BF16.F32 R208, R221 ;  /* 0x000000dd00d07304 */ /* 0x0005f00000202000 */
[----:B------:R-:W3:Y:S01]  /*6740*/  F2F.BF16.F32 R212, R223 ;  /* 0x000000df00d47304 */ /* 0x000ee20000202000 */
[----:B--2---:R-:W-:Y:S01]  /*6750*/  FFMA R221, R87, R186, R7 ;  /* 0x000000ba57dd7223 */ /* 0x004fe20000000007 */
[----:B------:R-:W-:-:S02]  /*6760*/  LOP3.LUT R186, R206, R187, RZ, 0xfc, !PT ;  /* 0x000000bbceba7212 */ /* 0x000fc400078efcff */
[----:B------:R-:W-:Y:S02]  /*6770*/  LOP3.LUT R187, R199, R207, R190, 0xfe, !PT ;  /* 0x000000cfc7bb7212 */ /* 0x000fe400078efebe */
[----:B------:R-:W2:Y:S01]  /*6780*/  LDC.64 R206, c[0x0][0x3c8] ;  /* 0x0000f200ffce7b82 */ /* 0x000ea20000000a00 */
[----:B------:R-:W-:Y:S01]  /*6790*/  FMNMX3 R2, R2, |R215|, |R221|, !PT ;  /* 0x400000d702027276 */ /* 0x000fe200078004dd */
[----:B------:R-:W4:Y:S01]  /*67a0*/  F2F.BF16.F32 R209, R226 ;  /* 0x000000e200d17304 */ /* 0x000f220000202000 */
[----:B------:R-:W-:Y:S01]  /*67b0*/  @P0 FMUL R221, R221, UR7 ;  /* 0x00000007dddd0c20 */ /* 0x000fe20008400000 */
[----:B------:R-:W-:Y:S02]  /*67c0*/  IMAD.WIDE.U32 R214, R194, 0x10000, RZ ;  /* 0x00010000c2d67825 */ /* 0x000fe400078e00ff */
[----:B------:R4:W-:Y:S01]  /*67d0*/  STL [R1+0xc], R2 ;  /* 0x00000c0201007387 */ /* 0x0009e20000100800 */
[----:B0-----:R-:W-:-:S03]  /*67e0*/  LOP3.LUT R190, R214, R192, RZ, 0xfc, !PT ;  /* 0x000000c0d6be7212 */ /* 0x001fc600078efcff */
[----:B------:R-:W0:Y:S01]  /*67f0*/  F2F.BF16.F32 R197, R197 ;  /* 0x000000c500c57304 */ /* 0x000e220000202000 */
[----:B------:R-:W-:Y:S02]  /*6800*/  LOP3.LUT R192, R218, R193, RZ, 0xfc, !PT ;  /* 0x000000c1dac07212 */ /* 0x000fe400078efcff */
[----:B-1----:R-:W-:Y:S01]  /*6810*/  LOP3.LUT R193, R220, R219, R195, 0xfe, !PT ;  /* 0x000000dbdcc17212 */ /* 0x002fe200078efec3 */
[----:B------:R-:W-:Y:S01]  /*6820*/  IMAD.WIDE.U32 R194, R217, 0x10000, RZ ;  /* 0x00010000d9c27825 */ /* 0x000fe200078e00ff */
[----:B------:R-:W-:Y:S02]  /*6830*/  LOP3.LUT R191, R213, R215, R191, 0xfe, !PT ;  /* 0x000000d7d5bf7212 */ /* 0x000fe400078efebf */
[----:B---3--:R-:W-:Y:S01]  /*6840*/  SHF.L.U32 R199, R212, 0x10, RZ ;  /* 0x00000010d4c77819 */ /* 0x008fe200000006ff */
[----:B------:R-:W1:Y:S01]  /*6850*/  F2F.BF16.F32 R200, R200 ;  /* 0x000000c800c87304 */ /* 0x000e620000202000 */
[----:B------:R-:W-:Y:S01]  /*6860*/  IMAD.WIDE.U32 R212, R208, 0x10000, RZ ;  /* 0x00010000d0d47825 */ /* 0x000fe200078e00ff */
[----:B----4-:R-:W-:-:S02]  /*6870*/  LOP3.LUT R2, R0, 0x7f, RZ, 0xc0, !PT ;  /* 0x0000007f00027812 */ /* 0x010fc400078ec0ff */
[----:B------:R-:W-:Y:S02]  /*6880*/  MOV R215, UR6 ;  /* 0x0000000600d77c02 */ /* 0x000fe40008000f00 */
[----:B------:R-:W-:Y:S02]  /*6890*/  SHF.L.U32 R209, R209, 0x10, RZ ;  /* 0x00000010d1d17819 */ /* 0x000fe400000006ff */
[----:B------:R-:W3:Y:S01]  /*68a0*/  F2F.BF16.F32 R210, R230 ;  /* 0x000000e600d27304 */ /* 0x000ee20000202000 */
[----:B0-----:R-:W-:Y:S02]  /*68b0*/  LOP3.LUT R197, R199, R195, R197, 0xfe, !PT ;  /* 0x000000c3c7c57212 */ /* 0x001fe400078efec5 */
[----:B------:R-:W-:Y:S02]  /*68c0*/  LOP3.LUT R196, R194, R196, RZ, 0xfc, !PT ;  /* 0x000000c4c2c47212 */ /* 0x000fe400078efcff */
[----:B------:R-:W-:Y:S02]  /*68d0*/  LOP3.LUT R198, R212, R198, RZ, 0xfc, !PT ;  /* 0x000000c6d4c67212 */ /* 0x000fe400078efcff */
[----:B-1----:R-:W-:Y:S01]  /*68e0*/  LOP3.LUT R199, R209, R213, R200, 0xfe, !PT ;  /* 0x000000d5d1c77212 */ /* 0x002fe200078efec8 */
[----:B------:R-:W0:Y:S01]  /*68f0*/  F2F.BF16.F32 R211, R227 ;  /* 0x000000e300d37304 */ /* 0x000e220000202000 */
[----:B------:R-:W-:-:S04]  /*6900*/  IMAD R213, R215, 0xa00, R2 ;  /* 0x00000a00d7d57824 */ /* 0x000fc800078e0202 */
[C---:B--2---:R-:W-:Y:S01]  /*6910*/  IMAD.WIDE.U32 R194, R213.reuse, 0x8, R206 ;  /* 0x00000008d5c27825 */ /* 0x044fe200078e00ce */
[C---:B------:R-:W-:Y:S02]  /*6920*/  IADD3 R233, PT, PT, R213.reuse, 0x200, RZ ;  /* 0x00000200d5e97810 */ /* 0x040fe40007ffe0ff */
[----:B------:R-:W1:Y:S01]  /*6930*/  F2F.BF16.F32 R222, R222 ;  /* 0x000000de00de7304 */ /* 0x000e620000202000 */
[----:B---3--:R-:W-:Y:S01]  /*6940*/  IMAD.WIDE.U32 R208, R210, 0x10000, RZ ;  /* 0x00010000d2d07825 */ /* 0x008fe200078e00ff */
[C---:B------:R-:W-:Y:S01]  /*6950*/  IADD3 R231, PT, PT, R213.reuse, 0x280, RZ ;  /* 0x00000280d5e77810 */ /* 0x040fe20007ffe0ff */
[----:B------:R2:W-:Y:S01]  /*6960*/  STG.E.64 desc[UR8][R194.64+0x400], R164 ;  /* 0x000400a4c2007986 */ /* 0x0005e2000c101b08 */
[----:B------:R-:W-:Y:S02]  /*6970*/  IADD3 R229, PT, PT, R213, 0x300, RZ ;  /* 0x00000300d5e57810 */ /* 0x000fe40007ffe0ff */
[----:B------:R-:W-:Y:S01]  /*6980*/  LOP3.LUT R200, R208, R201, RZ, 0xfc, !PT ;  /* 0x000000c9d0c87212 */ /* 0x000fe200078efcff */
[----:B------:R3:W-:Y:S01]  /*6990*/  STG.E.64 desc[UR8][R194.64], R166 ;  /* 0x000000a6c2007986 */ /* 0x0007e2000c101b08 */
[----:B------:R-:W4:Y:S01]  /*69a0*/  F2F.BF16.F32 R221, R221 ;  /* 0x000000dd00dd7304 */ /* 0x000f220000202000 */
[----:B0-----:R-:W-:-:S02]  /*69b0*/  SHF.L.U32 R215, R211, 0x10, RZ ;  /* 0x00000010d3d77819 */ /* 0x001fc400000006ff */
[C---:B------:R-:W-:Y:S01]  /*69c0*/  IADD3 R227, PT, PT, R213.reuse, 0x480, RZ ;  /* 0x00000480d5e37810 */ /* 0x040fe20007ffe0ff */
[----:B------:R0:W-:Y:S01]  /*69d0*/  STG.E.64 desc[UR8][R194.64+0x800], R172 ;  /* 0x000800acc2007986 */ /* 0x0001e2000c101b08 */
[C---:B------:R-:W-:Y:S01]  /*69e0*/  IADD3 R219, PT, PT, R213.reuse, 0x600, RZ ;  /* 0x00000600d5db7810 */ /* 0x040fe20007ffe0ff */
[----:B-1----:R-:W-:Y:S02]  /*69f0*/  IMAD.WIDE.U32 R210, R222, 0x10000, RZ ;  /* 0x00010000ded27825 */ /* 0x002fe400078e00ff */
[----:B------:R-:W1:Y:S01]  /*6a00*/  F2F.BF16.F32 R202, R202 ;  /* 0x000000ca00ca7304 */ /* 0x000e620000202000 */
[----:B------:R-:W-:Y:S01]  /*6a10*/  IADD3 R223, PT, PT, R213, 0x700, RZ ;  /* 0x00000700d5df7810 */ /* 0x000fe20007ffe0ff */
[----:B------:R1:W-:Y:S01]  /*6a20*/  STG.E.64 desc[UR8][R194.64+0xc00], R168 ;  /* 0x000c00a8c2007986 */ /* 0x0003e2000c101b08 */
[--C-:B--2---:R-:W-:Y:S01]  /*6a30*/  IMAD.WIDE.U32 R164, R233, 0x8, R206.reuse ;  /* 0x00000008e9a47825 */ /* 0x104fe200078e00ce */
[C---:B------:R-:W-:Y:S02]  /*6a40*/  IADD3 R225, PT, PT, R213.reuse, 0x780, RZ ;  /* 0x00000780d5e17810 */ /* 0x040fe40007ffe0ff */
[----:B------:R-:W-:Y:S01]  /*6a50*/  IADD3 R241, PT, PT, R213, 0x800, RZ ;  /* 0x00000800d5f17810 */ /* 0x000fe20007ffe0ff */
[--C-:B---3--:R-:W-:Y:S01]  /*6a60*/  IMAD.WIDE.U32 R166, R231, 0x8, R206.reuse ;  /* 0x00000008e7a67825 */ /* 0x108fe200078e00ce */
[----:B------:R-:W2:Y:S01]  /*6a70*/  F2F.BF16.F32 R203, R203 ;  /* 0x000000cb00cb7304 */ /* 0x000ea20000202000 */
[----:B----4-:R-:W-:Y:S01]  /*6a80*/  SHF.L.U32 R221, R221, 0x10, RZ ;  /* 0x00000010dddd7819 */ /* 0x010fe200000006ff */
[----:B------:R3:W-:Y:S01]  /*6a90*/  STG.E.64 desc[UR8][R164.64], R170 ;  /* 0x000000aaa4007986 */ /* 0x0007e2000c101b08 */
[----:B0-----:R-:W-:Y:S01]  /*6aa0*/  IMAD.WIDE.U32 R172, R229, 0x8, R206 ;  /* 0x00000008e5ac7825 */ /* 0x001fe200078e00ce */
[----:B------:R-:W-:-:S02]  /*6ab0*/  IADD3 R239, PT, PT, R213, 0x880, RZ ;  /* 0x00000880d5ef7810 */ /* 0x000fc40007ffe0ff */
[----:B------:R-:W-:Y:S01]  /*6ac0*/  IADD3 R235, PT, PT, R213, 0x980, RZ ;  /* 0x00000980d5eb7810 */ /* 0x000fe20007ffe0ff */
[----:B------:R3:W-:Y:S01]  /*6ad0*/  STG.E.64 desc[UR8][R166.64], R176 ;  /* 0x000000b0a6007986 */ /* 0x0007e2000c101b08 */
[----:B------:R-:W0:Y:S01]  /*6ae0*/  F2F.BF16.F32 R217, R216 ;  /* 0x000000d800d97304 */ /* 0x000e220000202000 */
[----:B-1----:R-:W-:Y:S01]  /*6af0*/  LOP3.LUT R201, R215, R209, R202, 0xfe, !PT ;  /* 0x000000d1d7c97212 */ /* 0x002fe200078efeca */
[--C-:B------:R-:W-:Y:S01]  /*6b00*/  IMAD.WIDE.U32 R218, R219, 0x8, R206.reuse ;  /* 0x00000008dbda7825 */ /* 0x100fe200078e00ce */
[C---:B------:R-:W-:Y:S01]  /*6b10*/  IADD3 R209, PT, PT, R213.reuse, 0x380, RZ ;  /* 0x00000380d5d17810 */ /* 0x040fe20007ffe0ff */
[----:B------:R3:W-:Y:S01]  /*6b20*/  STG.E.64 desc[UR8][R172.64], R174 ;  /* 0x000000aeac007986 */ /* 0x0007e2000c101b08 */
[----:B------:R-:W-:Y:S01]  /*6b30*/  IADD3 R215, PT, PT, R213, 0x500, RZ ;  /* 0x00000500d5d77810 */ /* 0x000fe20007ffe0ff */
[--C-:B------:R-:W-:Y:S01]  /*6b40*/  IMAD.WIDE.U32 R222, R223, 0x8, R206.reuse ;  /* 0x00000008dfde7825 */ /* 0x100fe200078e00ce */
[----:B--2---:R-:W-:Y:S01]  /*6b50*/  LOP3.LUT R202, R210, R203, RZ, 0xfc, !PT ;  /* 0x000000cbd2ca7212 */ /* 0x004fe200078efcff */
[----:B------:R-:W1:Y:S01]  /*6b60*/  F2F.BF16.F32 R188, R188 ;  /* 0x000000bc00bc7304 */ /* 0x000e620000202000 */
[----:B------:R-:W-:Y:S01]  /*6b70*/  IADD3 R237, PT, PT, R213, 0x900, RZ ;  /* 0x00000900d5ed7810 */ /* 0x000fe20007ffe0ff */
[----:B------:R-:W-:-:S04]  /*6b80*/  IMAD.WIDE.U32 R208, R209, 0x8, R206 ;  /* 0x00000008d1d07825 */ /* 0x000fc800078e00ce */
[----:B------:R-:W-:Y:S01]  /*6b90*/  IMAD.WIDE.U32 R214, R215, 0x8, R206 ;  /* 0x00000008d7d67825 */ /* 0x000fe200078e00ce */
[----:B0-----:R-:W-:Y:S01]  /*6ba0*/  LOP3.LUT R203, R221, R211, R217, 0xfe, !PT ;  /* 0x000000d3ddcb7212 */ /* 0x001fe200078efed9 */
[----:B------:R3:W-:Y:S01]  /*6bb0*/  STG.E.64 desc[UR8][R208.64], R178 ;  /* 0x000000b2d0007986 */ /* 0x0007e2000c101b08 */
[----:B------:R-:W-:Y:S01]  /*6bc0*/  IADD3 R211, PT, PT, R213, 0x400, RZ ;  /* 0x00000400d5d37810 */ /* 0x000fe20007ffe0ff */
[--C-:B------:R-:W-:Y:S01]  /*6bd0*/  IMAD.WIDE.U32 R228, R239, 0x8, R206.reuse ;  /* 0x00000008efe47825 */ /* 0x100fe200078e00ce */
[C---:B------:R-:W-:Y:S02]  /*6be0*/  IADD3 R217, PT, PT, R213.reuse, 0x580, RZ ;  /* 0x00000580d5d97810 */ /* 0x040fe40007ffe0ff */
[----:B------:R-:W-:Y:S01]  /*6bf0*/  IADD3 R221, PT, PT, R213, 0x680, RZ ;  /* 0x00000680d5dd7810 */ /* 0x000fe20007ffe0ff */
[----:B------:R-:W-:Y:S01]  /*6c00*/  IMAD.WIDE.U32 R210, R211, 0x8, R206 ;  /* 0x00000008d3d27825 */ /* 0x000fe200078e00ce */
[----:B-1----:R-:W-:-:S03]  /*6c10*/  LOP3.LUT R188, R224, R188, RZ, 0xfc, !PT ;  /* 0x000000bce0bc7212 */ /* 0x002fc600078efcff */
        /* <DEDUP_REMOVED lines=18> */
[----:B------:R3:W-:Y:S02]  /*6d40*/  STG.E.64 desc[UR8][R206.64], R202 ;  /* 0x000000cace007986 */ /* 0x0007e4000c101b08 */
.L_x_8084:
[----:B------:R-:W-:Y:S01]  /*6d50*/  UIADD3 UR6, UPT, UPT, UR6, UR12, URZ ;  /* 0x0000000c06067290 */ /* 0x000fe2000fffe0ff */
[----:B------:R-:W-:-:S03]  /*6d60*/  PLOP3.LUT P3, PT, P3, PT, PT, 0x8, 0x80 ;  /* 0x000000000080781c */ /* 0x000fc60001f6e170 */
[----:B------:R-:W-:-:S09]  /*6d70*/  UISETP.GE.AND UP0, UPT, UR6, UR14, UPT ;  /* 0x0000000e0600728c */ /* 0x000fd2000bf06270 */
[----:B------:R-:W-:Y:S05]  /*6d80*/  BRA.U !UP0, `(.L_x_8085) ;  /* 0xffffff9d08087547 */ /* 0x000fea000b83ffff */
.L_x_8074:
[----:B------:R-:W0:Y:S02]  /*6d90*/  LDCU.64 UR4, c[0x0][0x3f8] ;  /* 0x00007f00ff0477ac */ /* 0x000e240008000a00 */
[----:B0-----:R-:W-:-:S04]  /*6da0*/  UISETP.NE.U32.AND UP0, UPT, UR4, URZ, UPT ;  /* 0x000000ff0400728c */ /* 0x001fc8000bf05070 */
[----:B------:R-:W-:-:S09]  /*6db0*/  UISETP.NE.AND.EX UP0, UPT, UR5, URZ, UPT, UP0 ;  /* 0x000000ff0500728c */ /* 0x000fd2000bf05300 */
[----:B------:R-:W-:Y:S05]  /*6dc0*/  BRA.U !UP0, `(.L_x_8086) ;  /* 0x0000000108a47547 */ /* 0x000fea000b800000 */
[----:B--23--:R-:W2:Y:S01]  /*6dd0*/  LDL.LU R164, [R1+0xc] ;  /* 0x00000c0001a47983 */ /* 0x00cea20000300800 */
        /* <DEDUP_REMOVED lines=34> */
.L_x_8093:
[----:B------:R-:W-:Y:S02]  /*7000*/  ISETP.NE.AND P1, PT, R0, RZ, PT ;  /* 0x000000ff0000720c */ /* 0x000fe40003f25270 */
[----:B-1----:R-:W-:-:S11]  /*7010*/  FMNMX R5, R3, R4, !PT ;  /* 0x0000000403057209 */ /* 0x002fd60007800000 */
[----:B------:R-:W-:Y:S05]  /*7020*/  @P1 BRA `(.L_x_8087) ;  /* 0x0000000000081947 */ /* 0x000fea0003800000 */
[----:B0-----:R-:W0:Y:S02]  /*7030*/  LDC.64 R2, c[0x0][0x3f8] ;  /* 0x0000fe00ff027b82 */ /* 0x001e240000000a00 */
[----:B0-----:R1:W-:Y:S02]  /*7040*/  REDG.E.MAX.S32.STRONG.GPU desc[UR8][R2.64], R5 ;  /* 0x000000050200798e */ /* 0x0013e4000d12e308 */
.L_x_8087:
[----:B------:R-:W-:Y:S05]  /*7050*/  BSYNC B0 ;  /* 0x0000000000007941 */ /* 0x000fea0003800000 */
.L_x_8086:
[----:B------:R-:W-:Y:S05]  /*7060*/  @!P0 EXIT ;  /* 0x000000000000894d */ /* 0x000fea0003800000 */
[----:B------:R-:W4:Y:S01]  /*7070*/  S2UR UR6, SR_CTAID.X ;  /* 0x00000000000679c3 */ /* 0x000f220000002500 */
[----:B------:R-:W5:Y:S02]  /*7080*/  LDCU.64 UR4, c[0x0][0x3f0] ;  /* 0x00007e00ff0477ac */ /* 0x000f640008000a00 */
[----:B-----5:R-:W-:Y:S02]  /*7090*/  ISETP.EQ.U32.AND P1, PT, RZ, UR4, PT ;  /* 0x00000004ff007c0c */ /* 0x020fe4000bf22070 */
[----:B----4-:R-:W-:-:S04]  /*70a0*/  LOP3.LUT P0, RZ, R0, UR6, RZ, 0xfc, !PT ;  /* 0x0000000600ff7c12 */ /* 0x010fc8000f80fcff */
[----:B------:R-:W-:-:S13]  /*70b0*/  ISETP.EQ.OR.EX P0, PT, RZ, UR5, P0, P1 ;  /* 0x00000005ff007c0c */ /* 0x000fda0008702710 */
[----:B------:R-:W-:Y:S05]  /*70c0*/  @P0 EXIT ;  /* 0x000000000000094d */ /* 0x000fea0003800000 */
[----:B------:R-:W-:-:S04]  /*70d0*/  UIADD3 UR4, UPT, UPT, UR7, 0x1800000, URZ ;  /* 0x0180000007047890 */ /* 0x000fc8000fffe0ff */
[----:B------:R-:W-:-:S04]  /*70e0*/  ULOP3.LUT UR4, UR4, 0x7f800000, URZ, 0xc0, !UPT ;  /* 0x7f80000004047892 */ /* 0x000fc8000f8ec0ff */
[----:B------:R-:W-:-:S09]  /*70f0*/  UISETP.GT.U32.AND UP0, UPT, UR4, 0x1ffffff, UPT ;  /* 0x01ffffff0400788c */ /* 0x000fd2000bf04070 */
[----:B------:R-:W-:Y:S05]  /*7100*/  BRA.U UP0, `(.L_x_8089) ;  /* 0x0000000100147547 */ /* 0x000fea000b800000 */
[----:B-1----:R-:W-:Y:S02]  /*7110*/  MOV R2, 0x7150 ;  /* 0x0000715000027802 */ /* 0x002fe40000000f00 */
[----:B------:R-:W-:-:S03]  /*7120*/  MOV R0, UR7 ;  /* 0x0000000700007c02 */ /* 0x000fc60008000f00 */
[----:B------:R1:W-:Y:S04]  /*7130*/  STL [R1+0x4], R2 ;  /* 0x0000040201007387 */ /* 0x0003e80000100800 */
[----:B0123--:R-:W-:Y:S05]  /*7140*/  CALL.REL.NOINC `($__internal_105_$__cuda_sm20_rcp_rn_f32_slowpath) ;  /* 0x00000000005c7944 */ /* 0x00ffea0003c00000 */
[----:B------:R-:W-:Y:S05]  /*7150*/  BRA `(.L_x_8090) ;  /* 0x0000000000147947 */ /* 0x000fea0003800000 */
.L_x_8089:
[----:B------:R-:W4:Y:S01]  /*7160*/  MUFU.RCP R0, UR7 ;  /* 0x0000000700007d08 */ /* 0x000f220008001000 */
[----:B01----:R-:W-:-:S05]  /*7170*/  MOV R3, UR7 ;  /* 0x0000000700037c02 */ /* 0x003fca0008000f00 */
[----:B----4-:R-:W-:-:S04]  /*7180*/  FFMA R2, R0, R3, -1 ;  /* 0xbf80000000027423 */ /* 0x010fc80000000003 */
[----:B------:R-:W-:-:S04]  /*7190*/  FADD.FTZ R3, -R2, -RZ ;  /* 0x800000ff02037221 */ /* 0x000fc80000010100 */
[----:B------:R-:W-:-:S07]  /*71a0*/  FFMA R0, R0, R3, R0 ;  /* 0x0000000300007223 */ /* 0x000fce0000000000 */
.L_x_8090:
[----:B------:R-:W0:Y:S02]  /*71b0*/  LDC.64 R2, c[0x0][0x3f0] ;  /* 0x0000fc00ff027b82 */ /* 0x000e240000000a00 */
[----:B0-----:R-:W-:Y:S01]  /*71c0*/  STG.E desc[UR8][R2.64], R0 ;  /* 0x0000000002007986 */ /* 0x001fe2000c101908 */
[----:B------:R-:W-:Y:S05]  /*71d0*/  EXIT ;  /* 0x000000000000794d */ /* 0x000fea0003800000 */
.L_x_8088:
[----:B------:R-:W-:Y:S02]  /*71e0*/  MOV R6, 0x2 ;  /* 0x0000000200067802 */ /* 0x000fe40000000f00 */
[----:B------:R-:W-:Y:S02]  /*71f0*/  MOV R7, 0x1f ;  /* 0x0000001f00077802 */ /* 0x000fe40000000f00 */
[----:B------:R-:W-:-:S07]  /*7200*/  MOV R5, 0xffffffff ;  /* 0xffffffff00057802 */ /* 0x000fce0000000f00 */
[----:B01----:R-:W-:Y:S05]  /*7210*/  WARPSYNC.COLLECTIVE R5, `(.L_x_8091) ;  /* 0x0000000005087348 */ /* 0x003fea0003c00000 */
[----:B-1----:R1:W2:Y:S02]  /*7220*/  SHFL.DOWN P1, R4, R2, R6, R7 ;  /* 0x0800000602047389 */ /* 0x0022a40000020007 */
[----:B012---:R-:W-:Y:S05]  /*7230*/  ENDCOLLECTIVE ;  /* 0x000000000000791b */ /* 0x007fea0003800000 */
.L_x_8091:
[----:B------:R-:W-:Y:S02]  /*7240*/  MOV R6, 0x1 ;  /* 0x0000000100067802 */ /* 0x000fe40000000f00 */
[----:B------:R-:W-:-:S04]  /*7250*/  MOV R3, R4 ;  /* 0x0000000400037202 */ /* 0x000fc80000000f00 */
[----:B------:R-:W-:-:S04]  /*7260*/  FMNMX R3, R3, R2, !PT ;  /* 0x0000000203037209 */ /* 0x000fc80007800000 */
[----:B------:R-:W-:-:S07]  /*7270*/  MOV R2, R3 ;  /* 0x0000000300027202 */ /* 0x000fce0000000f00 */
[----:B------:R-:W-:Y:S05]  /*7280*/  WARPSYNC.COLLECTIVE R5, `(.L_x_8092) ;  /* 0x0000000005087348 */ /* 0x000fea0003c00000 */
[----:B------:R0:W1:Y:S02]  /*7290*/  SHFL.DOWN P1, R4, R2, R6, R7 ;  /* 0x0800000602047389 */ /* 0x0000640000020007 */
[----:B01----:R-:W-:Y:S05]  /*72a0*/  ENDCOLLECTIVE ;  /* 0x000000000000791b */ /* 0x003fea0003800000 */
.L_x_8092:
[----:B------:R-:W-:Y:S05]  /*72b0*/  BRA `(.L_x_8093) ;  /* 0xfffffffc00507947 */ /* 0x000fea000383ffff */
        .weak           $__internal_105_$__cuda_sm20_rcp_rn_f32_slowpath
        .type           $__internal_105_$__cuda_sm20_rcp_rn_f32_slowpath,@function
        .size           $__internal_105_$__cuda_sm20_rcp_rn_f32_slowpath,(.L_x_12973 - $__internal_105_$__cuda_sm20_rcp_rn_f32_slowpath)
$__internal_105_$__cuda_sm20_rcp_rn_f32_slowpath:
        /* <DEDUP_REMOVED lines=15> */
.L_x_8095:
        /* <DEDUP_REMOVED lines=36> */
.L_x_8097:
[----:B------:R-:W0:Y:S02]  /*75f0*/  MUFU.RCP R0, R0 ;  /* 0x0000000000007308 */ /* 0x000e240000001000 */
.L_x_8096:
[----:B------:R-:W-:Y:S05]  /*7600*/  BSYNC B1 ;  /* 0x0000000000017941 */ /* 0x000fea0003800000 */
.L_x_8094:
[----:B------:R-:W0:Y:S01]  /*7610*/  LDL.LU R248, [R1+0x4] ;  /* 0x0000040001f87983 */ /* 0x000e220000300800 */
[----:B------:R-:W-:-:S04]  /*7620*/  MOV R249, 0x0 ;  /* 0x0000000000f97802 */ /* 0x000fc80000000f00 */
[----:B0----5:R-:W-:Y:S05]  /*7630*/  RET.REL.NODEC R248 `(_ZN18transformer_engine13normalization19ln_fwd_tuned_kernelINS0_13Kernel_traitsIff13__nv_bfloat16fjLj10240ELj1ELj1ELj4ELj16ENS0_18Kernel_traits_baseILj10240EffS3_fjLj128EEEEEEEvNS0_19ForwardKernelParamsE) ;  /* 0xffffff88f8707950 */ /* 0x021fea0003c3ffff */
.L_x_8098:
        /* <DEDUP_REMOVED lines=12> */
.L_x_12973:


//--------------------- .text._ZN18transformer_engine13normalization19ln_fwd_tuned_kernelINS0_13Kernel_traitsI13__nv_bfloat16S3_S3_fjLj10240ELj1ELj1ELj4ELj16ENS0_18Kernel_traits_baseILj10240ES3_S3_S3_fjLj128EEEEEEEvNS0_19ForwardKernelParamsE --------------------------
	.section	.text._ZN18transformer_engine13normalization19ln_fwd_tuned_kernelINS0_13Kernel_traitsI13__nv_bfloat16S3_S3_fjLj10240ELj1ELj1ELj4ELj16ENS0_18Kernel_traits_baseILj10240ES3_S3_S3_fjLj128EEEEEEEvNS0_19ForwardKernelParamsE,"ax",@progbits
	.align	128
        .global         _ZN18transformer_engine13normalization19ln_fwd_tuned_kernelINS0_13Kernel_traitsI13__nv_bfloat16S3_S3_fjLj10240ELj1ELj1ELj4ELj16ENS0_18Kernel_traits_baseILj10240ES3_S3_S3_fjLj128EEEEEEEvNS0_19ForwardKernelParamsE
        .type           _ZN18transformer_engine13normalization19ln_fwd_tuned_kernelINS0_13Kernel_traitsI13__nv_bfloat16S3_S3_fjLj10240ELj1ELj1ELj4ELj16ENS0_18Kernel_traits_baseILj10240ES3_S3_S3_fjLj128EEEEEEEvNS0_19ForwardKernelParamsE,@function
        .size           _ZN18transformer_engine13normalization19ln_fwd_tuned_kernelINS0_13Kernel_traitsI13__nv_bfloat16S3_S3_fjLj10240ELj1ELj1ELj4ELj16ENS0_18Kernel_traits_baseILj10240ES3_S3_S3_fjLj128EEEEEEEvNS0_19ForwardKernelParamsE,(.L_x_12974 - _ZN18transformer_engine13normalization19ln_fwd_tuned_kernelINS0_13Kernel_traitsI13__nv_bfloat16S3_S3_fjLj10240ELj1ELj1ELj4ELj16ENS0_18Kernel_traits_baseILj10240ES3_S3_S3_fjLj128EEEEEEEvNS0_19ForwardKernelParamsE)
        .other          _ZN18transformer_engine13normalization19ln_fwd_tuned_kernelINS0_13Kernel_traitsI13__nv_bfloat16S3_S3_fjLj10240ELj1ELj1ELj4ELj16ENS0_18Kernel_traits_baseILj10240ES3_S3_S3_fjLj128EEEEEEEvNS0_19ForwardKernelParamsE,@"STO_CUDA_ENTRY STV_DEFAULT"
_ZN18transformer_engine13normalization19ln_fwd_tuned_kernelINS0_13Kernel_traitsI13__nv_bfloat16S3_S3_fjLj10240ELj1ELj1ELj4ELj16ENS0_18Kernel_traits_baseILj10240ES3_S3_S3_fjLj128EEEEEEEvNS0_19ForwardKernelParamsE:
.text._ZN18transformer_engine13normalization19ln_fwd_tuned_kernelINS0_13Kernel_traitsI13__nv_bfloat16S3_S3_fjLj10240ELj1ELj1ELj4ELj16ENS0_18Kernel_traits_baseILj10240ES3_S3_S3_fjLj128EEEEEEEvNS0_19ForwardKernelParamsE:
[----:B------:R-:W0:Y:S01]  /*0000*/  LDC R1, c[0x0][0x37c] ;  /* 0x0000df00ff017b82 */ /* 0x000e220000000800 */
[----:B------:R-:W1:Y:S01]  /*0010*/  LDCU.U8 UR4, c[0x0][0x404] ;  /* 0x00008080ff0477ac */ /* 0x000e620008000000 */
[----:B------:R-:W-:Y:S01]  /*0020*/  HFMA2 R0, -RZ, RZ, 1.875, 0 ;  /* 0x3f800000ff007431 */ /* 0x000fe200000001ff */
[----:B0-----:R-:W-:Y:S01]  /*0030*/  IADD3 R1, PT, PT, R1, -0x20, RZ ;  /* 0xffffffe001017810 */ /* 0x001fe20007ffe0ff */
[----:B------:R-:W0:Y:S01]  /*0040*/  LDCU.64 UR6, c[0x0][0x358] ;  /* 0x00006b00ff0677ac */ /* 0x000e220008000a00 */
[----:B------:R-:W2:Y:S01]  /*0050*/  LDCU UR5, c[0x0][0x388] ;  /* 0x00007100ff0577ac */ /* 0x000ea20008000800 */
[----:B-1----:R-:W-:-:S06]  /*0060*/  UISETP.NE.AND UP0, UPT, UR4, URZ, UPT ;  /* 0x000000ff0400728c */ /* 0x002fcc000bf05270 */
[----:B------:R-:W-:-:S13]  /*0070*/  PLOP3.LUT P0, PT, PT, PT, UP0, 0x80, 0x8 ;  /* 0x000000000008781c */ /* 0x000fda0003f0f008 */
[----:B------:R-:W0:Y:S02]  /*0080*/  @P0 LDC.64 R2, c[0x0][0x3e0] ;  /* 0x0000f800ff020b82 */ /* 0x000e240000000a00 */
[----:B0-----:R0:W5:Y:S06]  /*0090*/  @P0 LDG.E R0, desc[UR6][R2.64] ;  /* 0x0000000602000981 */ /* 0x00116c000c1e1900 */
[----:B------:R-:W1:Y:S01]  /*00a0*/  S2UR UR4, SR_CTAID.X ;  /* 0x00000000000479c3 */ /* 0x000e620000002500 */
[----:B------:R-:W-:Y:S01]  /*00b0*/  MOV R178, RZ ;  /* 0x000000ff00b27202 */ /* 0x000fe20000000f00 */
[----:B------:R-:W3:Y:S01]  /*00c0*/  S2R R246, SR_TID.X ;  /* 0x0000000000f67919 */ /* 0x000ee20000002100 */
[----:B-1----:R-:W-:-:S04]  /*00d0*/  MOV R31, UR4 ;  /* 0x00000004001f7c02 */ /* 0x002fc80008000f00 */
[----:B--2---:R-:W-:-:S13]  /*00e0*/  ISETP.GE.AND P1, PT, R31, UR5, PT ;  /* 0x000000051f007c0c */ /* 0x004fda000bf26270 */
[----:B0--3--:R-:W-:Y:S05]  /*00f0*/  @P1 BRA `(.L_x_8099) ;  /* 0x0000007c00441947 */ /* 0x009fea0003800000 */
[----:B------:R-:W0:Y:S01]  /*0100*/  LDC.64 R2, c[0x0][0x3a8] ;  /* 0x0000ea00ff027b82 */ /* 0x000e220000000a00 */
[----:B------:R-:W-:-:S07]  /*0110*/  LOP3.LUT R136, R246, 0x7f, RZ, 0xc0, !PT ;  /* 0x0000007ff6887812 */ /* 0x000fce00078ec0ff */
[----:B------:R-:W1:Y:S08]  /*0120*/  LDC.64 R4, c[0x0][0x3d0] ;  /* 0x0000f400ff047b82 */ /* 0x000e700000000a00 */
[----:B------:R-:W2:Y:S01]  /*0130*/  S2UR UR5, SR_CgaCtaId ;  /* 0x00000000000579c3 */ /* 0x000ea20000008800 */
[----:B------:R-:W-:Y:S01]  /*0140*/  UMOV UR4, 0x400 ;  /* 0x0000040000047882 */ /* 0x000fe20000000000 */
[----:B------:R-:W-:Y:S01]  /*0150*/  PLOP3.LUT P3, PT, PT, PT, PT, 0x8, 0x80 ;  /* 0x000000000080781c */ /* 0x000fe20003f6e170 */
[----:B------:R-:W3:Y:S01]  /*0160*/  LDCU.U8 UR10, c[0x0][0x3c0] ;  /* 0x00007800ff0a77ac */ /* 0x000ee20008000000 */
[----:B------:R-:W-:Y:S01]  /*0170*/  MOV R178, RZ ;  /* 0x000000ff00b27202 */ /* 0x000fe20000000f00 */
[----:B------:R-:W4:Y:S01]  /*0180*/  LDCU UR11, c[0x0][0x388] ;  /* 0x00007100ff0b77ac */ /* 0x000f220008000800 */
[C---:B0-----:R-:W-:Y:S01]  /*0190*/  IMAD.WIDE.U32 R2, R136.reuse, 0x10, R2 ;  /* 0x0000001088027825 */ /* 0x041fe200078e0002 */
[----:B------:R-:W0:Y:S04]  /*01a0*/  LDCU.64 UR8, c[0x0][0x3f8] ;  /* 0x00007f00ff0877ac */ /* 0x000e280008000a00 */
[----:B------:R-:W3:Y:S01]  /*01b0*/  LDG.E.128 R36, desc[UR6][R2.64] ;  /* 0x0000000602247981 */ /* 0x000ee2000c1e1d00 */
[----:B-1----:R-:W-:-:S03]  /*01c0*/  IMAD.WIDE.U32 R4, R136, 0x10, R4 ;  /* 0x0000001088047825 */ /* 0x002fc600078e0004 */
        /* <DEDUP_REMOVED lines=18> */
[----:B------:R0:W4:Y:S01]  /*02f0*/  LDG.E.128 R112, desc[UR6][R4.64+0x4800] ;  /* 0x0048000604707981 */ /* 0x000122000c1e1d00 */
[----:B------:R-:W-:-:S04]  /*0300*/  UIADD3 UR4, UPT, UPT, UR4, 0x10, URZ ;  /* 0x0000001004047890 */ /* 0x000fc8000fffe0ff */
[----:B--2---:R-:W-:-:S06]  /*0310*/  ULEA UR4, UR5, UR4, 0x18 ;  /* 0x0000000405047291 */ /* 0x004fcc000f8ec0ff */
[----:B------:R-:W-:-:S04]  /*0320*/  MOV R30, UR4 ;  /* 0x00000004001e7c02 */ /* 0x000fc80008000f00 */
[----:B------:R-:W-:Y:S02]  /*0330*/  IADD3 R172, PT, PT, R30, 0x20, RZ ;  /* 0x000000201eac7810 */ /* 0x000fe40007ffe0ff */
[----:B---3--:R-:W-:Y:S02]  /*0340*/  PRMT R122, R36, 0x7632, R122 ;  /* 0x00007632247a7816 */ /* 0x008fe4000000007a */
[----:B------:R-:W-:Y:S02]  /*0350*/  PRMT R121, R37, 0x7632, R121 ;  /* 0x0000763225797816 */ /* 0x000fe40000000079 */
[----:B------:R-:W-:Y:S02]  /*0360*/  PRMT R120, R38, 0x7632, R120 ;  /* 0x0000763226787816 */ /* 0x000fe40000000078 */
[----:B------:R-:W-:Y:S01]  /*0370*/  PRMT R119, R39, 0x7632, R119 ;  /* 0x0000763227777816 */ /* 0x000fe20000000077 */
[----:B------:R2:W-:Y:S01]  /*0380*/  STL.S16 [R1+0x18], R122 ;  /* 0x0000187a01007387 */ /* 0x0005e20000100600 */
[----:B----4-:R-:W-:-:S02]  /*0390*/  PRMT R118, R44, 0x7632, R118 ;  /* 0x000076322c767816 */ /* 0x010fc40000000076 */
[----:B------:R-:W-:Y:S01]  /*03a0*/  PRMT R117, R45, 0x7632, R117 ;  /* 0x000076322d757816 */ /* 0x000fe20000000075 */
[----:B------:R2:W-:Y:S01]  /*03b0*/  STL.S16 [R1+0x14], R121 ;  /* 0x0000147901007387 */ /* 0x0005e20000100600 */
[----:B------:R-:W-:-:S03]  /*03c0*/  PRMT R116, R46, 0x7632, R116 ;  /* 0x000076322e747816 */ /* 0x000fc60000000074 */
[----:B------:R2:W-:Y:S04]  /*03d0*/  STL.S16 [R1+0x10], R120 ;  /* 0x0000107801007387 */ /* 0x0005e80000100600 */
[----:B------:R2:W-:Y:S04]  /*03e0*/  STL.S16 [R1+0xc], R119 ;  /* 0x00000c7701007387 */ /* 0x0005e80000100600 */
[----:B------:R2:W-:Y:S04]  /*03f0*/  STL.S16 [R1+0x8], R118 ;  /* 0x0000087601007387 */ /* 0x0005e80000100600 */
[----:B------:R2:W-:Y:S04]  /*0400*/  STL.S16 [R1+0x4], R117 ;  /* 0x0000047501007387 */ /* 0x0005e80000100600 */
[----:B------:R2:W-:Y:S01]  /*0410*/  STL.S16 [R1], R116 ;  /* 0x0000007401007387 */ /* 0x0005e20000100600 */
[----:B-1----:R-:W-:-:S02]  /*0420*/  PRMT R2, R40, 0x7632, R2 ;  /* 0x0000763228027816 */ /* 0x002fc40000000002 */
        /* <DEDUP_REMOVED lines=71> */
[----:B--2---:R-:W-:-:S07]  /*08a0*/  PRMT R171, R115, 0x7632, R171 ;  /* 0x0000763273ab7816 */ /* 0x004fce00000000ab */
.L_x_8110:
[----:B------:R-:W0:Y:S01]  /*08b0*/  LDC.64 R152, c[0x0][0x390] ;  /* 0x0000e400ff987b82 */ /* 0x000e220000000a00 */
        /* <DEDUP_REMOVED lines=28> */
[----:B------:R-:W-:Y:S01]  /*0a80*/  LOP3.LUT P0, RZ, R246, 0x1f, RZ, 0xc0, !PT ;  /* 0x0000001ff6ff7812 */ /* 0x000fe2000780c0ff */
[----:B------:R-:W-:Y:S01]  /*0a90*/  BSSY.RECONVERGENT B0, `(.L_x_8100) ;  /* 0x0000196000007945 */ /* 0x000fe20003800200 */
[----:B------:R-:W0:Y:S11]  /*0aa0*/  S2R R226, SR_TID.X ;  /* 0x0000000000e27919 */ /* 0x000e360000002100 */
[----:B------:R-:W-:-:S04]  /*0ab0*/  @!P0 SHF.R.U32.HI R246, RZ, 0x2, R246 ;  /* 0x00000002fff68819 */ /* 0x000fc800000116f6 */
[----:B------:R-:W-:Y:S02]  /*0ac0*/  @!P0 LOP3.LUT R246, R246, 0xf8, RZ, 0xc0, !PT ;  /* 0x000000f8f6f68812 */ /* 0x000fe400078ec0ff */
        /* <DEDUP_REMOVED lines=17> */
[C---:B---3--:R-:W-:Y:S02]  /*0be0*/  PRMT R180, R120.reuse, 0x7632, R180 ;  /* 0x0000763278b47816 */ /* 0x048fe400000000b4 */
        /* <DEDUP_REMOVED lines=50> */
[----:B------:R-:W-:-:S02]  /*0f10*/  SHF.L.U32 R195, R134, 0x10, RZ ;  /* 0x0000001086c37819 */ /* 0x000fc400000006ff */
[----:B------:R-:W-:Y:S01]  /*0f20*/  SHF.L.U32 R196, R135, 0x10, RZ ;  /* 0x0000001087c47819 */ /* 0x000fe200000006ff */
[--C-:B------:R-:W-:Y:S01]  /*0f30*/  FADD R118, R127, R116.reuse ;  /* 0x000000747f767221 */ /* 0x100fe20000000000 */
[----:B------:R-:W-:Y:S02]  /*0f40*/  PRMT R116, R128, 0x7632, R116 ;  /* 0x0000763280747816 */ /* 0x000fe40000000074 */
[----:B------:R-:W-:Y:S01]  /*0f50*/  PRMT R197, R136, 0x7632, R197 ;  /* 0x0000763288c57816 */ /* 0x000fe200000000c5 */
[----:B------:R-:W-:Y:S01]  /*0f60*/  FADD R118, R123, R118 ;  /* 0x000000767b767221 */ /* 0x000fe20000000000 */
[----:B------:R-:W-:Y:S02]  /*0f70*/  SHF.L.U32 R128, R116, 0x10, RZ ;  /* 0x0000001074807819 */ /* 0x000fe400000006ff */
[----:B------:R-:W-:Y:S01]  /*0f80*/  PRMT R116, R129, 0x7632, R116 ;  /* 0x0000763281747816 */ /* 0x000fe20000000074 */
        /* <DEDUP_REMOVED lines=297> */
[----:B------:R-:W-:-:S04]  /*2220*/  @!P0 SEL R119, R172, R30, P3 ;  /* 0x0000001eac778207 */ /* 0x000fc80001800000 */
[----:B------:R-:W1:Y:S01]  /*2230*/  SHFL.BFLY PT, R117, R132, 0x2, 0x1f ;  /* 0x0c401f0084757f89 */ /* 0x000e6200000e0000 */
[----:B------:R-:W-:Y:S01]  /*2240*/  @!P0 IADD3 R119, PT, PT, R119, R246, RZ ;  /* 0x000000f677778210 */ /* 0x000fe20007ffe0ff */
[----:B-1----:R-:W-:Y:S01]  /*2250*/  FADD R133, R132, R117 ;  /* 0x0000007584857221 */ /* 0x002fe20000000000 */
[----:B0-----:R-:W-:-:S04]  /*2260*/  LOP3.LUT R132, R226, 0x1f, RZ, 0xc0, !PT ;  /* 0x0000001fe2847812 */ /* 0x001fc800078ec0ff */
[----:B------:R-:W0:Y:S02]  /*2270*/  SHFL.BFLY PT, R118, R133, 0x4, 0x1f ;  /* 0x0c801f0085767f89 */ /* 0x000e2400000e0000 */
[----:B0-----:R-:W-:-:S05]  /*2280*/  FADD R136, R133, R118 ;  /* 0x0000007685887221 */ /* 0x001fca0000000000 */
[----:B------:R-:W0:Y:S02]  /*2290*/  SHFL.BFLY PT, R117, R136, 0x8, 0x1f ;  /* 0x0d001f0088757f89 */ /* 0x000e2400000e0000 */
[----:B0-----:R-:W-:-:S05]  /*22a0*/  FADD R118, R136, R117 ;  /* 0x0000007588767221 */ /* 0x001fca0000000000 */
[----:B------:R-:W0:Y:S02]  /*22b0*/  SHFL.BFLY PT, R117, R118, 0x10, 0x1f ;  /* 0x0e001f0076757f89 */ /* 0x000e2400000e0000 */
[----:B0-----:R-:W-:-:S05]  /*22c0*/  FADD R117, R118, R117 ;  /* 0x0000007576757221 */ /* 0x001fca0000000000 */
[----:B------:R0:W-:Y:S01]  /*22d0*/  @!P0 STS.64 [R119], R116 ;  /* 0x0000007477008388 */ /* 0x0001e20000000a00 */
[----:B------:R-:W-:Y:S01]  /*22e0*/  BAR.SYNC.DEFER_BLOCKING 0x0 ;  /* 0x0000000000007b1d */ /* 0x000fe20000010000 */
[----:B------:R-:W-:Y:S01]  /*22f0*/  ISETP.GT.U32.AND P0, PT, R132, 0x3, PT ;  /* 0x000000038400780c */ /* 0x000fe20003f04070 */
[----:B------:R-:W-:Y:S01]  /*2300*/  HFMA2 R132, -RZ, RZ, 0, 0 ;  /* 0x00000000ff847431 */ /* 0x000fe200000001ff */
[----:B0-----:R-:W-:-:S11]  /*2310*/  CS2R R116, SRZ ;  /* 0x0000000000747805 */ /* 0x001fd6000001ff00 */
[----:B------:R-:W-:Y:S05]  /*2320*/  @P0 BRA `(.L_x_8101) ;  /* 0x0000000000300947 */ /* 0x000fea0003800000 */
[----:B------:R-:W0:Y:S01]  /*2330*/  S2UR UR5, SR_CgaCtaId ;  /* 0x00000000000579c3 */ /* 0x000e220000008800 */
[----:B------:R-:W-:Y:S01]  /*2340*/  UMOV UR4, 0x400 ;  /* 0x0000040000047882 */ /* 0x000fe20000000000 */
[----:B------:R-:W-:Y:S01]  /*2350*/  SHF.L.U32 R116, R226, 0x3, RZ ;  /* 0x00000003e2747819 */ /* 0x000fe200000006ff */
[----:B------:R-:W-:Y:S01]  /*2360*/  UIADD3 UR4, UPT, UPT, UR4, 0x10, URZ ;  /* 0x0000001004047890 */ /* 0x000fe2000fffe0ff */
[----:B------:R-:W-:Y:S02]  /*2370*/  MOV R132, 0x45200000 ;  /* 0x4520000000847802 */ /* 0x000fe40000000f00 */
[----:B------:R-:W-:Y:S01]  /*2380*/  LOP3.LUT R116, R116, 0xf8, RZ, 0xc0, !PT ;  /* 0x000000f874747812 */ /* 0x000fe200078ec0ff */
[----:B0-----:R-:W-:-:S06]  /*2390*/  ULEA UR4, UR5, UR4, 0x18 ;  /* 0x0000000405047291 */ /* 0x001fcc000f8ec0ff */
[----:B------:R-:W-:-:S04]  /*23a0*/  MOV R30, UR4 ;  /* 0x00000004001e7c02 */ /* 0x000fc80008000f00 */
[----:B------:R-:W-:-:S04]  /*23b0*/  IADD3 R172, PT, PT, R30, 0x20, RZ ;  /* 0x000000201eac7810 */ /* 0x000fc80007ffe0ff */
[----:B------:R-:W-:-:S04]  /*23c0*/  SEL R117, R172, R30, P3 ;  /* 0x0000001eac757207 */ /* 0x000fc80001800000 */
[----:B------:R-:W-:-:S06]  /*23d0*/  IADD3 R116, PT, PT, R117, R116, RZ ;  /* 0x0000007475747210 */ /* 0x000fcc0007ffe0ff */
[----:B------:R-:W0:Y:S02]  /*23e0*/  LDS.64 R116, [R116] ;  /* 0x0000000074747984 */ /* 0x000e240000000a00 */
.L_x_8101:
[----:B------:R-:W-:Y:S05]  /*23f0*/  BSYNC.RECONVERGENT B0 ;  /* 0x0000000000007941 */ /* 0x000fea0003800200 */
.L_x_8100:
        /* <DEDUP_REMOVED lines=11> */
[----:B-----5:R-:W-:Y:S05]  /*24b0*/  CALL.REL.NOINC `($__internal_106_$__cuda_sm20_rcp_rn_f32_slowpath) ;  /* 0x0000005c00947944 */ /* 0x020fea0003c00000 */
[----:B------:R-:W-:Y:S05]  /*24c0*/  BRA `(.L_x_8104) ;  /* 0x0000000000107947 */ /* 0x000fea0003800000 */
.L_x_8103:
[----:B------:R-:W0:Y:S02]  /*24d0*/  MUFU.RCP R228, R136 ;  /* 0x0000008800e47308 */ /* 0x000e240000001000 */
[----:B0-----:R-:W-:-:S04]  /*24e0*/  FFMA R118, R136, R228, -1 ;  /* 0xbf80000088767423 */ /* 0x001fc800000000e4 */
[----:B------:R-:W-:-:S04]  /*24f0*/  FADD.FTZ R118, -R118, -RZ ;  /* 0x800000ff76767221 */ /* 0x000fc80000010100 */
[----:B------:R-:W-:-:S07]  /*2500*/  FFMA R228, R228, R118, R228 ;  /* 0x00000076e4e47223 */ /* 0x000fce00000000e4 */
.L_x_8104:
[----:B------:R-:W-:Y:S05]  /*2510*/  BSYNC.RECONVERGENT B0 ;  /* 0x0000000000007941 */ /* 0x000fea0003800200 */
.L_x_8102:
[----:B------:R-:W-:Y:S01]  /*2520*/  FADD R118, -R226, R116 ;  /* 0x00000074e2767221 */ /* 0x000fe20000000100 */
[----:B------:R-:W-:Y:S01]  /*2530*/  FADD R117, R227, R117 ;  /* 0x00000075e3757221 */ /* 0x000fe20000000000 */
[----:B------:R-:W-:Y:S02]  /*2540*/  BSSY.RECONVERGENT B0, `(.L_x_8105) ;  /* 0x0000019000007945 */ /* 0x000fe40003800200 */
[----:B------:R-:W-:-:S04]  /*2550*/  FMUL R118, R118, R118 ;  /* 0x0000007676767220 */ /* 0x000fc80000400000 */
[----:B------:R-:W-:-:S04]  /*2560*/  FMUL R118, R118, R132 ;  /* 0x0000008476767220 */ /* 0x000fc80000400000 */
[C---:B------:R-:W-:Y:S01]  /*2570*/  FMUL R118, R133.reuse, R118 ;  /* 0x0000007685767220 */ /* 0x040fe20000400000 */
[----:B------:R-:W-:Y:S02]  /*2580*/  FMUL R133, R133, R226 ;  /* 0x000000e285857220 */ /* 0x000fe40000400000 */
[----:B------:R-:W0:Y:S01]  /*2590*/  SHFL.DOWN PT, R226, R136, 0x1, 0x1f ;  /* 0x08201f0088e27f89 */ /* 0x000e2200000e0000 */
[----:B------:R-:W-:Y:S01]  /*25a0*/  FFMA R117, R118, R228, R117 ;  /* 0x000000e476757223 */ /* 0x000fe20000000075 */
[----:B------:R-:W-:-:S04]  /*25b0*/  FFMA R133, R132, R116, R133 ;  /* 0x0000007484857223 */ /* 0x000fc80000000085 */
[----:B------:R-:W-:-:S05]  /*25c0*/  FMUL R133, R133, R228 ;  /* 0x000000e485857220 */ /* 0x000fca0000400000 */
[----:B------:R1:W2:Y:S01]  /*25d0*/  SHFL.DOWN PT, R132, R133, 0x1, 0x1f ;  /* 0x08201f0085847f89 */ /* 0x0002a200000e0000 */
[----:B0-----:R-:W-:-:S05]  /*25e0*/  FADD R119, R136, R226 ;  /* 0x000000e288777221 */ /* 0x001fca0000000000 */
[----:B------:R-:W-:-:S04]  /*25f0*/  IADD3 R116, PT, PT, R119, 0x1800000, RZ ;  /* 0x0180000077747810 */ /* 0x000fc80007ffe0ff */
[----:B------:R-:W-:-:S04]  /*2600*/  LOP3.LUT R116, R116, 0x7f800000, RZ, 0xc0, !PT ;  /* 0x7f80000074747812 */ /* 0x000fc800078ec0ff */
[----:B------:R-:W-:Y:S02]  /*2610*/  ISETP.GT.U32.AND P0, PT, R116, 0x1ffffff, PT ;  /* 0x01ffffff7400780c */ /* 0x000fe40003f04070 */
[----:B------:R1:W0:Y:S11]  /*2620*/  SHFL.DOWN PT, R116, R117, 0x1, 0x1f ;  /* 0x08201f0075747f89 */ /* 0x00023600000e0000 */
[----:B-12---:R-:W-:Y:S05]  /*2630*/  @P0 BRA `(.L_x_8106) ;  /* 0x0000000000140947 */ /* 0x006fea0003800000 */
[----:B------:R-:W-:Y:S02]  /*2640*/  MOV R118, R119 ;  /* 0x0000007700767202 */ /* 0x000fe40000000f00 */
[----:B------:R-:W-:-:S07]  /*2650*/  MOV R119, 0x2670 ;  /* 0x0000267000777802 */ /* 0x000fce0000000f00 */
[----:B0----5:R-:W-:Y:S05]  /*2660*/  CALL.REL.NOINC `($__internal_106_$__cuda_sm20_rcp_rn_f32_slowpath) ;  /* 0x0000005c00287944 */ /* 0x021fea0003c00000 */
[----:B------:R-:W-:Y:S01]  /*2670*/  MOV R118, R228 ;  /* 0x000000e400767202 */ /* 0x000fe20000000f00 */
[----:B------:R-:W-:Y:S06]  /*2680*/  BRA `(.L_x_8107) ;  /* 0x0000000000107947 */ /* 0x000fec0003800000 */
.L_x_8106:
[----:B------:R-:W1:Y:S02]  /*2690*/  MUFU.RCP R118, R119 ;  /* 0x0000007700767308 */ /* 0x000e640000001000 */
[----:B-1----:R-:W-:-:S04]  /*26a0*/  FFMA R119, R119, R118, -1 ;  /* 0xbf80000077777423 */ /* 0x002fc80000000076 */
[----:B------:R-:W-:-:S04]  /*26b0*/  FADD.FTZ R119, -R119, -RZ ;  /* 0x800000ff77777221 */ /* 0x000fc80000010100 */
[----:B------:R-:W-:-:S07]  /*26c0*/  FFMA R118, R118, R119, R118 ;  /* 0x0000007776767223 */ /* 0x000fce0000000076 */
.L_x_8107:
[----:B------:R-:W-:Y:S05]  /*26d0*/  BSYNC.RECONVERGENT B0 ;  /* 0x0000000000007941 */ /* 0x000fea0003800200 */
.L_x_8105:
[----:B------:R1:W5:Y:S01]  /*26e0*/  LDL R247, [R1] ;  /* 0x0000000001f77983 */ /* 0x0003620000100800 */
[----:B0-----:R-:W-:Y:S01]  /*26f0*/  FADD R116, R117, R116 ;  /* 0x0000007475747221 */ /* 0x001fe20000000000 */
[----:B------:R-:W-:Y:S01]  /*2700*/  FADD R117, R133, -R132 ;  /* 0x8000008485757221 */ /* 0x000fe20000000000 */
[----:B------:R-:W0:Y:S01]  /*2710*/  LDC R227, c[0x0][0x3d8] ;  /* 0x0000f600ffe37b82 */ /* 0x000e220000000800 */
[----:B------:R-:W2:Y:S02]  /*2720*/  S2R R228, SR_TID.X ;  /* 0x0000000000e47919 */ /* 0x000ea40000002100 */
[----:B------:R-:W-:-:S04]  /*2730*/  FMUL R117, R117, R117 ;  /* 0x0000007575757220 */ /* 0x000fc80000400000 */
[----:B------:R-:W-:-:S04]  /*2740*/  FMUL R117, R136, R117 ;  /* 0x0000007588757220 */ /* 0x000fc80000400000 */
[----:B------:R-:W-:-:S04]  /*2750*/  FMUL R117, R226, R117 ;  /* 0x00000075e2757220 */ /* 0x000fc80000400000 */
[----:B------:R-:W-:Y:S01]  /*2760*/  FFMA R119, R117, R118, R116 ;  /* 0x0000007675777223 */ /* 0x000fe20000000074 */
[----:B------:R-:W3:Y:S01]  /*2770*/  S2R R246, SR_TID.X ;  /* 0x0000000000f67919 */ /* 0x000ee20000002100 */
[----:B------:R-:W-:-:S03]  /*2780*/  FMUL R117, R226, R132 ;  /* 0x00000084e2757220 */ /* 0x000fc60000400000 */
[----:B------:R-:W0:Y:S01]  /*2790*/  SHFL.IDX PT, R116, R119, RZ, 0x1f ;  /* 0x00001fff77747589 */ /* 0x000e2200000e0000 */
[----:B------:R-:W-:Y:S01]  /*27a0*/  FFMA R117, R136, R133, R117 ;  /* 0x0000008588757223 */ /* 0x000fe20000000075 */
[----:B--2---:R-:W-:-:S03]  /*27b0*/  ISETP.NE.AND P2, PT, R228, RZ, PT ;  /* 0x000000ffe400720c */ /* 0x004fc60003f45270 */
[----:B------:R-:W-:Y:S01]  /*27c0*/  FMUL R226, R117, R118 ;  /* 0x0000007675e27220 */ /* 0x000fe20000400000 */
[----:B0-----:R-:W-:-:S09]  /*27d0*/  FFMA R227, R116, 9.7656251455191522837e-05, R227 ;  /* 0x38cccccd74e37823 */ /* 0x001fd200000000e3 */
[----:B------:R-:W0:Y:S01]  /*27e0*/  @!P2 LDC.64 R116, c[0x0][0x398] ;  /* 0x0000e600ff74ab82 */ /* 0x000e220000000a00 */
[----:B------:R-:W2:Y:S01]  /*27f0*/  SHFL.IDX PT, R226, R226, RZ, 0x1f ;  /* 0x00001fffe2e27589 */ /* 0x000ea200000e0000 */
[----:B---3--:R-:W-:Y:S02]  /*2800*/  ISETP.NE.AND P1, PT, R246, RZ, PT ;  /* 0x000000fff600720c */ /* 0x008fe40003f25270 */
[----:B------:R-:W-:-:S13]  /*2810*/  FSETP.GEU.AND P0, PT, |R227|, 1.175494350822287508e-38, PT ;  /* 0x00800000e300780b */ /* 0x000fda0003f0e200 */
[----:B------:R-:W-:Y:S01]  /*2820*/  @!P0 FMUL R227, R227, 16777216 ;  /* 0x4b800000e3e38820 */ /* 0x000fe20000400000 */
[----:B0-----:R-:W-:-:S05]  /*2830*/  @!P2 IMAD.WIDE R116, R31, 0x4, R116 ;  /* 0x000000041f74a825 */ /* 0x001fca00078e0274 */
[----:B--2---:R0:W-:Y:S01]  /*2840*/  @!P2 STG.E desc[UR6][R116.64], R226 ;  /* 0x000000e27400a986 */ /* 0x0041e2000c101906 */
[----:B------:R-:W2:Y:S01]  /*2850*/  MUFU.RSQ R227, R227 ;  /* 0x000000e300e37308 */ /* 0x000ea20000001400 */
[----:B0-----:R-:W0:Y:S01]  /*2860*/  @!P1 LDC.64 R116, c[0x0][0x3a0] ;  /* 0x0000e800ff749b82 */ /* 0x001e220000000a00 */
[----:B--2---:R-:W-:Y:S01]  /*2870*/  @!P0 FMUL R227, R227, 4096 ;  /* 0x45800000e3e38820 */ /* 0x004fe20000400000 */
[----:B------:R-:W-:Y:S01]  /*2880*/  UISETP.NE.U32.AND UP0, UPT, UR8, URZ, UPT ;  /* 0x000000ff0800728c */ /* 0x000fe2000bf05070 */
[----:B0-----:R-:W-:-:S05]  /*2890*/  @!P1 IMAD.WIDE R116, R31, 0x4, R116 ;  /* 0x000000041f749825 */ /* 0x001fca00078e0274 */
[----:B------:R1:W-:Y:S01]  /*28a0*/  @!P1 STG.E desc[UR6][R116.64], R227 ;  /* 0x000000e374009986 */ /* 0x0003e2000c101906 */
[----:B------:R-:W-:-:S09]  /*28b0*/  UISETP.NE.AND.EX UP0, UPT, UR9, URZ, UPT, UP0 ;  /* 0x000000ff0900728c */ /* 0x000fd2000bf05300 */
[----:B------:R-:W-:Y:S05]  /*28c0*/  BRA.U UP0, `(.L_x_8108) ;  /* 0x0000002900007547 */ /* 0x000fea000b800000 */
[----:B------:R-:W2:Y:S04]  /*28d0*/  LDL R244, [R1+0xc] ;  /* 0x00000c0001f47983 */ /* 0x000ea80000100800 */
[----:B------:R-:W3:Y:S04]  /*28e0*/  LDL R132, [R1+0x10] ;  /* 0x0000100001847983 */ /* 0x000ee80000100800 */
[----:B------:R-:W4:Y:S01]  /*28f0*/  LDL R228, [R1+0x14] ;  /* 0x0000140001e47983 */ /* 0x000f220000100800 */
[----:B------:R-:W-:Y:S01]  /*2900*/  ISETP.NE.AND P1, PT, RZ, UR10, PT ;  /* 0x0000000aff007c0c */ /* 0x000fe2000bf25270 */
[--C-:B------:R-:W-:Y:S01]  /*2910*/  FADD R210, R210, -R226.reuse ;  /* 0x800000e2d2d27221 */ /* 0x100fe20000000000 */
[----:B------:R-:W-:Y:S01]  /*2920*/  SHF.L.U32 R119, R39, 0x10, RZ ;  /* 0x0000001027777819 */ /* 0x000fe200000006ff */
[----:B-1----:R-:W-:Y:S01]  /*2930*/  FADD R116, R209, -R226 ;  /* 0x800000e2d1747221 */ /* 0x002fe20000000000 */
[----:B------:R-:W-:Y:S01]  /*2940*/  SHF.L.U32 R117, R43, 0x10, RZ ;  /* 0x000000102b757819 */ /* 0x000fe200000006ff */
[----:B------:R-:W-:Y:S01]  /*2950*/  FMUL R210, R227, R210 ;  /* 0x000000d2e3d27220 */ /* 0x000fe20000400000 */
[----:B------:R-:W-:-:S07]  /*2960*/  SHF.L.U32 R133, R5, 0x10, RZ ;  /* 0x0000001005857819 */ /* 0x000fce00000006ff */
[----:B------:R-:W-:Y:S01]  /*2970*/  @P1 FADD R119, R119, 1 ;  /* 0x3f80000077771421 */ /* 0x000fe20000000000 */
[----:B------:R-:W4:Y:S03]  /*2980*/  LDL R209, [R1+0x18] ;  /* 0x0000180001d17983 */ /* 0x000f260000100800 */
[----:B------:R-:W-:Y:S01]  /*2990*/  FFMA R119, R210, R119, R117 ;  /* 0x00000077d2777223 */ /* 0x000fe20000000075 */
[----:B------:R-:W-:Y:S01]  /*29a0*/  FMUL R116, R227, R116 ;  /* 0x00000074e3747220 */ /* 0x000fe20000400000 */
[----:B------:R-:W-:-:S04]  /*29b0*/  FADD R206, R206, -R226 ;  /* 0x800000e2cece7221 */ /* 0x000fc80000000000 */
[----:B------:R-:W-:Y:S01]  /*29c0*/  FMUL R206, R227, R206 ;  /* 0x000000cee3ce7220 */ /* 0x000fe20000400000 */
[----:B------:R-:W-:-:S04]  /*29d0*/  FADD R204, R204, -R226 ;  /* 0x800000e2cccc7221 */ /* 0x000fc80000000000 */
[----:B------:R-:W-:Y:S01]  /*29e0*/  FMUL R204, R227, R204 ;  /* 0x000000cce3cc7220 */ /* 0x000fe20000400000 */
[----:B--2---:R-:W-:Y:S02]  /*29f0*/  SHF.L.U32 R117, R244, 0x10, RZ ;  /* 0x00000010f4757819 */ /* 0x004fe400000006ff */
[----:B------:R-:W0:Y:S03]  /*2a00*/  LDC.64 R244, c[0x0][0x3c8] ;  /* 0x0000f200fff47b82 */ /* 0x000e260000000a00 */
[----:B------:R-:W-:-:S04]  /*2a10*/  @P1 FADD R117, R117, 1 ;  /* 0x3f80000075751421 */ /* 0x000fc80000000000 */
[----:B------:R-:W-:Y:S02]  /*2a20*/  FFMA R136, R116, R117, R133 ;  /* 0x0000007574887223 */ /* 0x000fe40000000085 */
[----:B------:R-:W1:Y:S01]  /*2a30*/  LDC.U8 R116, c[0x0][0x404] ;  /* 0x00010100ff747b82 */ /* 0x000e620000000000 */
[----:B------:R-:W-:Y:S02]  /*2a40*/  SHF.L.U32 R117, R38, 0x10, RZ ;  /* 0x0000001026757819 */ /* 0x000fe400000006ff */
[----:B------:R-:W-:-:S03]  /*2a50*/  SHF.L.U32 R133, R42, 0x10, RZ ;  /* 0x000000102a857819 */ /* 0x000fc600000006ff */
[----:B------:R-:W-:Y:S01]  /*2a60*/  @P1 FADD R117, R117, 1 ;  /* 0x3f80000075751421 */ /* 0x000fe20000000000 */
[----:B-1----:R-:W-:Y:S01]  /*2a70*/  ISETP.NE.AND P0, PT, R116, RZ, PT ;  /* 0x000000ff7400720c */ /* 0x002fe20003f05270 */
[----:B------:R-:W-:-:S04]  /*2a80*/  FADD R116, R207, -R226 ;  /* 0x800000e2cf747221 */ /* 0x000fc80000000000 */
[----:B------:R-:W-:-:S04]  /*2a90*/  FMUL R116, R227, R116 ;  /* 0x00000074e3747220 */ /* 0x000fc80000400000 */
[----:B------:R-:W-:Y:S01]  /*2aa0*/  FFMA R118, R116, R117, R133 ;  /* 0x0000007574767223 */ /* 0x000fe20000000085 */
[----:B---3--:R-:W-:Y:S02]  /*2ab0*/  SHF.L.U32 R117, R132, 0x10, RZ ;  /* 0x0000001084757819 */ /* 0x008fe400000006ff */
[----:B------:R-:W-:-:S03]  /*2ac0*/  SHF.L.U32 R133, R4, 0x10, RZ ;  /* 0x0000001004857819 */ /* 0x000fc600000006ff */
[----:B------:R-:W-:-:S04]  /*2ad0*/  @P1 FADD R117, R117, 1 ;  /* 0x3f80000075751421 */ /* 0x000fc80000000000 */
[----:B------:R-:W-:Y:S01]  /*2ae0*/  FFMA R116, R206, R117, R133 ;  /* 0x00000075ce747223 */ /* 0x000fe20000000085 */
[----:B------:R-:W-:Y:S01]  /*2af0*/  SHF.L.U32 R117, R37, 0x10, RZ ;  /* 0x0000001025757819 */ /* 0x000fe200000006ff */
[----:B------:R-:W-:Y:S01]  /*2b00*/  FADD R132, R203, -R226 ;  /* 0x800000e2cb847221 */ /* 0x000fe20000000000 */
[----:B------:R-:W-:Y:S01]  /*2b10*/  SHF.L.U32 R133, R41, 0x10, RZ ;  /* 0x0000001029857819 */ /* 0x000fe200000006ff */
[----:B------:R-:W2:Y:S02]  /*2b20*/  LDL R206, [R1+0x4] ;  /* 0x0000040001ce7983 */ /* 0x000ea40000100800 */
[----:B------:R-:W-:-:S04]  /*2b30*/  @P1 FADD R117, R117, 1 ;  /* 0x3f80000075751421 */ /* 0x000fc80000000000 */
[----:B------:R-:W-:Y:S01]  /*2b40*/  FFMA R117, R204, R117, R133 ;  /* 0x00000075cc757223 */ /* 0x000fe20000000085 */
[----:B----4-:R-:W-:Y:S01]  /*2b50*/  SHF.L.U32 R133, R228, 0x10, RZ ;  /* 0x00000010e4857819 */ /* 0x010fe200000006ff */
[----:B------:R-:W-:Y:S01]  /*2b60*/  FMUL R132, R227, R132 ;  /* 0x00000084e3847220 */ /* 0x000fe20000400000 */
[----:B------:R-:W-:-:S03]  /*2b70*/  SHF.L.U32 R203, R3, 0x10, RZ ;  /* 0x0000001003cb7819 */ /* 0x000fc600000006ff */
[----:B------:R-:W-:Y:S01]  /*2b80*/  @P1 FADD R133, R133, 1 ;  /* 0x3f80000085851421 */ /* 0x000fe20000000000 */
[----:B------:R-:W-:-:S03]  /*2b90*/  FADD R204, R201, -R226 ;  /* 0x800000e2c9cc7221 */ /* 0x000fc60000000000 */
[----:B------:R-:W-:Y:S01]  /*2ba0*/  FFMA R132, R132, R133, R203 ;  /* 0x0000008584847223 */ /* 0x000fe200000000cb */
[----:B------:R-:W-:Y:S01]  /*2bb0*/  SHF.L.U32 R133, R36, 0x10, RZ ;  /* 0x0000001024857819 */ /* 0x000fe200000006ff */
[----:B------:R-:W-:Y:S01]  /*2bc0*/  FMUL R204, R227, R204 ;  /* 0x000000cce3cc7220 */ /* 0x000fe20000400000 */
[----:B------:R-:W-:-:S03]  /*2bd0*/  SHF.L.U32 R201, R40, 0x10, RZ ;  /* 0x0000001028c97819 */ /* 0x000fc600000006ff */
[----:B------:R-:W-:-:S04]  /*2be0*/  @P1 FADD R133, R133, 1 ;  /* 0x3f80000085851421 */ /* 0x000fc80000000000 */
[----:B------:R-:W-:Y:S02]  /*2bf0*/  FFMA R133, R204, R133, R201 ;  /* 0x00000085cc857223 */ /* 0x000fe400000000c9 */
[----:B------:R-:W3:Y:S01]  /*2c00*/  LDL R204, [R1+0x8] ;  /* 0x0000080001cc7983 */ /* 0x000ee20000100800 */
[----:B------:R-:W-:Y:S01]  /*2c10*/  SHF.L.U32 R201, R209, 0x10, RZ ;  /* 0x00000010d1c97819 */ /* 0x000fe200000006ff */
[----:B------:R-:W-:Y:S01]  /*2c20*/  FADD R200, R200, -R226 ;  /* 0x800000e2c8c87221 */ /* 0x000fe20000000000 */
[----:B------:R-:W-:-:S03]  /*2c30*/  SHF.L.U32 R203, R2, 0x10, RZ ;  /* 0x0000001002cb7819 */ /* 0x000fc600000006ff */
[----:B------:R-:W-:Y:S01]  /*2c40*/  FMUL R200, R227, R200 ;  /* 0x000000c8e3c87220 */ /* 0x000fe20000400000 */
[----:B------:R-:W-:Y:S01]  /*2c50*/  @P1 FADD R201, R201, 1 ;  /* 0x3f800000c9c91421 */ /* 0x000fe20000000000 */
[-C--:B-----5:R-:W-:Y:S01]  /*2c60*/  @P0 FMUL R119, R119, R0.reuse ;  /* 0x0000000077770220 */ /* 0x0a0fe20000400000 */
[-C--:B------:R-:W-:Y:S02]  /*2c70*/  @P0 FMUL R136, R136, R0.reuse ;  /* 0x0000000088880220 */ /* 0x080fe40000400000 */
[----:B------:R-:W-:Y:S01]  /*2c80*/  FFMA R200, R200, R201, R203 ;  /* 0x000000c9c8c87223 */ /* 0x000fe200000000cb */
[-C--:B------:R-:W-:Y:S01]  /*2c90*/  @P0 FMUL R118, R118, R0.reuse ;  /* 0x0000000076760220 */ /* 0x080fe20000400000 */
[-C--:B------:R-:W-:Y:S01]  /*2ca0*/  @P0 FMUL R116, R116, R0.reuse ;  /* 0x0000000074740220 */ /* 0x080fe20000400000 */
[----:B------:R-:W-:Y:S01]  /*2cb0*/  F2FP.BF16.F32.PACK_AB R119, R136, R119 ;  /* 0x000000778877723e */ /* 0x000fe200000010ff */
[-C--:B------:R-:W-:Y:S01]  /*2cc0*/  @P0 FMUL R133, R133, R0.reuse ;  /* 0x0000000085850220 */ /* 0x080fe20000400000 */
[-C--:B------:R-:W-:Y:S01]  /*2cd0*/  @P0 FMUL R200, R200, R0.reuse ;  /* 0x00000000c8c80220 */ /* 0x080fe20000400000 */
[----:B------:R-:W-:Y:S01]  /*2ce0*/  LOP3.LUT R136, R246, 0x7f, RZ, 0xc0, !PT ;  /* 0x0000007ff6887812 */ /* 0x000fe200078ec0ff */
[-C--:B------:R-:W-:Y:S01]  /*2cf0*/  @P0 FMUL R117, R117, R0.reuse ;  /* 0x0000000075750220 */ /* 0x080fe20000400000 */
[----:B------:R-:W-:Y:S01]  /*2d00*/  @P0 FMUL R132, R132, R0 ;  /* 0x0000000084840220 */ /* 0x000fe20000400000 */
[----:B------:R-:W-:-:S02]  /*2d10*/  F2FP.BF16.F32.PACK_AB R118, R116, R118 ;  /* 0x000000767476723e */ /* 0x000fc400000010ff */
[----:B------:R-:W-:Y:S01]  /*2d20*/  F2FP.BF16.F32.PACK_AB R116, R200, R133 ;  /* 0x00000085c874723e */ /* 0x000fe200000010ff */
[----:B------:R-:W-:Y:S01]  /*2d30*/  IMAD R200, R31, 0x500, R136 ;  /* 0x000005001fc87824 */ /* 0x000fe200078e0288 */
[----:B------:R-:W-:Y:S01]  /*2d40*/  F2FP.BF16.F32.PACK_AB R117, R132, R117 ;  /* 0x000000758475723e */ /* 0x000fe200000010ff */
[----:B------:R-:W-:Y:S01]  /*2d50*/  FADD R190, R190, -R226 ;  /* 0x800000e2bebe7221 */ /* 0x000fe20000000000 */
[----:B------:R-:W-:Y:S01]  /*2d60*/  SHF.L.U32 R201, R47, 0x10, RZ ;  /* 0x000000102fc97819 */ /* 0x000fe200000006ff */
[----:B0-----:R-:W-:Y:S01]  /*2d70*/  IMAD.WIDE.U32 R132, R200, 0x10, R244 ;  /* 0x00000010c8847825 */ /* 0x001fe200078e00f4 */
[----:B------:R-:W-:-:S03]  /*2d80*/  SHF.L.U32 R203, R51, 0x10, RZ ;  /* 0x0000001033cb7819 */ /* 0x000fc600000006ff */
[----:B------:R-:W-:Y:S01]  /*2d90*/  FMUL R190, R227, R190 ;  /* 0x000000bee3be7220 */ /* 0x000fe20000400000 */
[----:B------:R-:W-:Y:S01]  /*2da0*/  @P1 FADD R201, R201, 1 ;  /* 0x3f800000c9c91421 */ /* 0x000fe20000000000 */
[----:B------:R0:W-:Y:S03]  /*2db0*/  STG.E.128 desc[UR6][R132.64], R116 ;  /* 0x0000007484007986 */ /* 0x0001e6000c101d06 */
[----:B------:R-:W-:Y:S01]  /*2dc0*/  FFMA R201, R190, R201, R203 ;  /* 0x000000c9bec97223 */ /* 0x000fe200000000cb */
[--C-:B------:R-:W-:Y:S01]  /*2dd0*/  FADD R190, R189, -R226.reuse ;  /* 0x800000e2bdbe7221 */ /* 0x100fe20000000000 */
[----:B------:R-:W-:Y:S01]  /*2de0*/  SHF.L.U32 R189, R252, 0x10, RZ ;  /* 0x00000010fcbd7819 */ /* 0x000fe200000006ff */
[--C-:B------:R-:W-:Y:S02]  /*2df0*/  FADD R186, R186, -R226.reuse ;  /* 0x800000e2baba7221 */ /* 0x100fe40000000000 */
[----:B------:R-:W-:Y:S01]  /*2e00*/  FMUL R190, R227, R190 ;  /* 0x000000bee3be7220 */ /* 0x000fe20000400000 */
[----:B0-----:R-:W-:Y:S01]  /*2e10*/  SHF.L.U32 R117, R46, 0x10, RZ ;  /* 0x000000102e757819 */ /* 0x001fe200000006ff */
[----:B------:R-:W-:Y:S01]  /*2e20*/  FADD R116, R187, -R226 ;  /* 0x800000e2bb747221 */ /* 0x000fe20000000000 */
[----:B------:R-:W-:-:S03]  /*2e30*/  SHF.L.U32 R187, R50, 0x10, RZ ;  /* 0x0000001032bb7819 */ /* 0x000fc600000006ff */
[----:B------:R-:W-:Y:S01]  /*2e40*/  FMUL R116, R227, R116 ;  /* 0x00000074e3747220 */ /* 0x000fe20000400000 */
[----:B------:R-:W-:Y:S01]  /*2e50*/  @P1 FADD R117, R117, 1 ;  /* 0x3f80000075751421 */ /* 0x000fe20000000000 */
[----:B------:R-:W-:Y:S01]  /*2e60*/  SHF.L.U32 R119, R9, 0x10, RZ ;  /* 0x0000001009777819 */ /* 0x000fe200000006ff */
[----:B------:R-:W-:Y:S02]  /*2e70*/  @P1 FADD R189, R189, 1 ;  /* 0x3f800000bdbd1421 */ /* 0x000fe40000000000 */
[----:B------:R-:W-:Y:S01]  /*2e80*/  FFMA R117, R116, R117, R187 ;  /* 0x0000007574757223 */ /* 0x000fe200000000bb */
[----:B------:R-:W-:Y:S01]  /*2e90*/  SHF.L.U32 R187, R247, 0x10, RZ ;  /* 0x00000010f7bb7819 */ /* 0x000fe200000006ff */
[----:B------:R-:W-:Y:S01]  /*2ea0*/  FFMA R119, R190, R189, R119 ;  /* 0x000000bdbe777223 */ /* 0x000fe20000000077 */
[----:B------:R-:W-:Y:S01]  /*2eb0*/  SHF.L.U32 R189, R8, 0x10, RZ ;  /* 0x0000001008bd7819 */ /* 0x000fe200000006ff */
[----:B------:R-:W-:Y:S02]  /*2ec0*/  FMUL R186, R227, R186 ;  /* 0x000000bae3ba7220 */ /* 0x000fe40000400000 */
[----:B------:R-:W-:Y:S01]  /*2ed0*/  @P1 FADD R187, R187, 1 ;  /* 0x3f800000bbbb1421 */ /* 0x000fe20000000000 */
[----:B------:R-:W-:-:S03]  /*2ee0*/  FADD R184, R184, -R226 ;  /* 0x800000e2b8b87221 */ /* 0x000fc60000000000 */
[----:B------:R-:W-:Y:S01]  /*2ef0*/  FFMA R118, R186, R187, R189 ;  /* 0x000000bbba767223 */ /* 0x000fe200000000bd */
[----:B------:R-:W-:Y:S01]  /*2f00*/  SHF.L.U32 R187, R45, 0x10, RZ ;  /* 0x000000102dbb7819 */ /* 0x000fe200000006ff */
[----:B------:R-:W-:Y:S01]  /*2f10*/  FMUL R184, R227, R184 ;  /* 0x000000b8e3b87220 */ /* 0x000fe20000400000 */
[----:B------:R-:W-:Y:S01]  /*2f20*/  SHF.L.U32 R189, R49, 0x10, RZ ;  /* 0x0000001031bd7819 */ /* 0x000fe200000006ff */
[--C-:B------:R-:W-:Y:S02]  /*2f30*/  FADD R116, R183, -R226.reuse ;  /* 0x800000e2b7747221 */ /* 0x100fe40000000000 */
[----:B------:R-:W-:Y:S02]  /*2f40*/  @P1 FADD R187, R187, 1 ;  /* 0x3f800000bbbb1421 */ /* 0x000fe40000000000 */
[----:B------:R-:W-:Y:S02]  /*2f50*/  FMUL R116, R227, R116 ;  /* 0x00000074e3747220 */ /* 0x000fe40000400000 */
[----:B------:R-:W-:Y:S01]  /*2f60*/  FFMA R187, R184, R187, R189 ;  /* 0x000000bbb8bb7223 */ /* 0x000fe200000000bd */
[----:B------:R-:W-:Y:S01]  /*2f70*/  SHF.L.U32 R189, R7, 0x10, RZ ;  /* 0x0000001007bd7819 */ /* 0x000fe200000006ff */
[----:B------:R-:W-:Y:S01]  /*2f80*/  FADD R184, R181, -R226 ;  /* 0x800000e2b5b87221 */ /* 0x000fe20000000000 */
[----:B------:R-:W-:-:S03]  /*2f90*/  SHF.L.U32 R181, R44, 0x10, RZ ;  /* 0x000000102cb57819 */ /* 0x000fc600000006ff */
[----:B------:R-:W-:Y:S02]  /*2fa0*/  FMUL R184, R227, R184 ;  /* 0x000000b8e3b87220 */ /* 0x000fe40000400000 */
[----:B------:R-:W-:Y:S01]  /*2fb0*/  @P1 FADD R181, R181, 1 ;  /* 0x3f800000b5b51421 */ /* 0x000fe20000000000 */
[----:B------:R-:W-:-:S04]  /*2fc0*/  FADD R180, R180, -R226 ;  /* 0x800000e2b4b47221 */ /* 0x000fc80000000000 */
[----:B------:R-:W-:Y:S01]  /*2fd0*/  FMUL R180, R227, R180 ;  /* 0x000000b4e3b47220 */ /* 0x000fe20000400000 */
[-C--:B------:R-:W-:Y:S01]  /*2fe0*/  @P0 FMUL R117, R117, R0.reuse ;  /* 0x0000000075750220 */ /* 0x080fe20000400000 */
[-C--:B------:R-:W-:Y:S01]  /*2ff0*/  @P0 FMUL R118, R118, R0.reuse ;  /* 0x0000000076760220 */ /* 0x080fe20000400000 */
[-C--:B------:R-:W-:Y:S01]  /*3000*/  @P0 FMUL R187, R187, R0.reuse ;  /* 0x00000000bbbb0220 */ /* 0x080fe20000400000 */
[-C--:B------:R-:W-:Y:S01]  /*3010*/  @P0 FMUL R201, R201, R0.reuse ;  /* 0x00000000c9c90220 */ /* 0x080fe20000400000 */
[----:B------:R-:W-:Y:S02]  /*3020*/  @P0 FMUL R119, R119, R0 ;  /* 0x0000000077770220 */ /* 0x000fe40000400000 */
[----:B------:R-:W-:-:S03]  /*3030*/  F2FP.BF16.F32.PACK_AB R118, R118, R117 ;  /* 0x000000757676723e */ /* 0x000fc600000010ff */
[----:B------:R-:W-:Y:S01]  /*3040*/  F2FP.BF16.F32.PACK_AB R119, R119, R201 ;  /* 0x000000c97777723e */ /* 0x000fe200000010ff */
[----:B------:R-:W-:-:S04]  /*3050*/  FADD R126, R126, -R226 ;  /* 0x800000e27e7e7221 */ /* 0x000fc80000000000 */
[----:B------:R-:W-:Y:S01]  /*3060*/  FMUL R126, R227, R126 ;  /* 0x0000007ee37e7220 */ /* 0x000fe20000400000 */
        /* <DEDUP_REMOVED lines=8> */
[----:B--2---:R-:W-:-:S05]  /*30f0*/  SHF.L.U32 R183, R206, 0x10, RZ ;  /* 0x00000010ceb77819 */ /* 0x004fca00000006ff */
[----:B------:R-:W-:-:S04]  /*3100*/  @P1 FADD R183, R183, 1 ;  /* 0x3f800000b7b71421 */ /* 0x000fc80000000000 */
[----:B------:R-:W-:Y:S01]  /*3110*/  FFMA R116, R116, R183, R189 ;  /* 0x000000b774747223 */ /* 0x000fe200000000bd */
[----:B------:R-:W-:-:S05]  /*3120*/  SHF.L.U32 R183, R48, 0x10, RZ ;  /* 0x0000001030b77819 */ /* 0x000fca00000006ff */
[----:B------:R-:W-:Y:S01]  /*3130*/  FFMA R181, R184, R181, R183 ;  /* 0x000000b5b8b57223 */ /* 0x000fe200000000b7 */
[----:B------:R-:W-:Y:S02]  /*3140*/  SHF.L.U32 R189, R6, 0x10, RZ ;  /* 0x0000001006bd7819 */ /* 0x000fe400000006ff */
[----:B---3--:R-:W-:-:S05]  /*3150*/  SHF.L.U32 R183, R204, 0x10, RZ ;  /* 0x00000010ccb77819 */ /* 0x008fca00000006ff */
[----:B------:R-:W-:Y:S01]  /*3160*/  @P1 FADD R183, R183, 1 ;  /* 0x3f800000b7b71421 */ /* 0x000fe20000000000 */
[----:B------:R-:W-:-:S03]  /*3170*/  @P0 FMUL R116, R116, R0 ;  /* 0x0000000074740220 */ /* 0x000fc60000400000 */
[----:B------:R-:W-:Y:S01]  /*3180*/  FFMA R180, R180, R183, R189 ;  /* 0x000000b7b4b47223 */ /* 0x000fe200000000bd */
[----:B------:R-:W-:-:S03]  /*3190*/  @P0 FMUL R181, R181, R0 ;  /* 0x00000000b5b50220 */ /* 0x000fc60000400000 */
[----:B------:R-:W-:Y:S01]  /*31a0*/  @P0 FMUL R180, R180, R0 ;  /* 0x00000000b4b40220 */ /* 0x000fe20000400000 */
[----:B------:R-:W-:-:S04]  /*31b0*/  F2FP.BF16.F32.PACK_AB R117, R116, R187 ;  /* 0x000000bb7475723e */ /* 0x000fc800000010ff */
[----:B------:R-:W-:Y:S01]  /*31c0*/  F2FP.BF16.F32.PACK_AB R116, R180, R181 ;  /* 0x000000b5b474723e */ /* 0x000fe200000010ff */
[--C-:B------:R-:W-:Y:S01]  /*31d0*/  FADD R180, R127, -R226.reuse ;  /* 0x800000e27fb47221 */ /* 0x100fe20000000000 */
[----:B------:R-:W-:Y:S02]  /*31e0*/  SHF.L.U32 R127, R55, 0x10, RZ ;  /* 0x00000010377f7819 */ /* 0x000fe400000006ff */
[----:B------:R-:W-:Y:S01]  /*31f0*/  SHF.L.U32 R181, R59, 0x10, RZ ;  /* 0x000000103bb57819 */ /* 0x000fe200000006ff */
[----:B------:R-:W-:Y:S02]  /*3200*/  FMUL R180, R227, R180 ;  /* 0x000000b4e3b47220 */ /* 0x000fe40000400000 */
[----:B------:R-:W-:Y:S01]  /*3210*/  @P1 FADD R127, R127, 1 ;  /* 0x3f8000007f7f1421 */ /* 0x000fe20000000000 */
[----:B------:R0:W-:Y:S03]  /*3220*/  STG.E.128 desc[UR6][R132.64+0x800], R116 ;  /* 0x0008007484007986 */ /* 0x0001e6000c101d06 */
[----:B0-----:R-:W-:Y:S01]  /*3230*/  FFMA R119, R180, R127, R181 ;  /* 0x0000007fb4777223 */ /* 0x001fe200000000b5 */
[----:B------:R-:W-:Y:S01]  /*3240*/  FADD R180, R123, -R226 ;  /* 0x800000e27bb47221 */ /* 0x000fe20000000000 */
[----:B------:R-:W-:-:S02]  /*3250*/  SHF.L.U32 R123, R248, 0x10, RZ ;  /* 0x00000010f87b7819 */ /* 0x000fc400000006ff */
[----:B------:R-:W-:Y:S01]  /*3260*/  SHF.L.U32 R117, R13, 0x10, RZ ;  /* 0x000000100d757819 */ /* 0x000fe200000006ff */
[----:B------:R-:W-:Y:S02]  /*3270*/  FMUL R180, R227, R180 ;  /* 0x000000b4e3b47220 */ /* 0x000fe40000400000 */
        /* <DEDUP_REMOVED lines=15> */
[----:B------:R-:W-:Y:S01]  /*3370*/  FFMA R117, R126, R117, R123 ;  /* 0x000000757e757223 */ /* 0x000fe2000000007b */
[----:B------:R-:W-:Y:S01]  /*3380*/  SHF.L.U32 R123, R250, 0x10, RZ ;  /* 0x00000010fa7b7819 */ /* 0x000fe200000006ff */
[----:B------:R-:W-:Y:S01]  /*3390*/  FADD R126, R121, -R226 ;  /* 0x800000e2797e7221 */ /* 0x000fe20000000000 */
[----:B------:R-:W-:-:S03]  /*33a0*/  SHF.L.U32 R121, R11, 0x10, RZ ;  /* 0x000000100b797819 */ /* 0x000fc600000006ff */
[----:B------:R-:W-:Y:S01]  /*33b0*/  FMUL R126, R227, R126 ;  /* 0x0000007ee37e7220 */ /* 0x000fe20000400000 */
        /* <DEDUP_REMOVED lines=18> */
[----:B------:R-:W-:Y:S01]  /*34e0*/  @P1 FADD R125, R125, 1 ;  /* 0x3f8000007d7d1421 */ /* 0x000fe20000000000 */
[----:B------:R-:W-:-:S03]  /*34f0*/  FADD R132, R185, -R226 ;  /* 0x800000e2b9847221 */ /* 0x000fc60000000000 */
[----:B------:R-:W-:Y:S01]  /*3500*/  FFMA R126, R126, R125, R127 ;  /* 0x0000007d7e7e7223 */ /* 0x000fe2000000007f */
[----:B------:R-:W-:Y:S01]  /*3510*/  SHF.L.U32 R125, R62, 0x10, RZ ;  /* 0x000000103e7d7819 */ /* 0x000fe200000006ff */
[----:B------:R-:W-:Y:S01]  /*3520*/  FMUL R132, R227, R132 ;  /* 0x00000084e3847220 */ /* 0x000fe20000400000 */
[----:B------:R-:W-:Y:S01]  /*3530*/  SHF.L.U32 R127, R66, 0x10, RZ ;  /* 0x00000010427f7819 */ /* 0x000fe200000006ff */
[--C-:B------:R-:W-:Y:S01]  /*3540*/  FADD R130, R130, -R226.reuse ;  /* 0x800000e282827221 */ /* 0x100fe20000000000 */
[----:B------:R-:W-:Y:S01]  /*3550*/  SHF.L.U32 R187, R241, 0x10, RZ ;  /* 0x00000010f1bb7819 */ /* 0x000fe200000006ff */
[----:B------:R-:W-:Y:S02]  /*3560*/  @P1 FADD R125, R125, 1 ;  /* 0x3f8000007d7d1421 */ /* 0x000fe40000000000 */
[----:B------:R-:W-:Y:S02]  /*3570*/  FMUL R130, R227, R130 ;  /* 0x00000082e3827220 */ /* 0x000fe40000400000 */
[----:B------:R-:W-:Y:S01]  /*3580*/  FFMA R125, R132, R125, R127 ;  /* 0x0000007d847d7223 */ /* 0x000fe2000000007f */
[----:B------:R-:W-:Y:S01]  /*3590*/  SHF.L.U32 R127, R16, 0x10, RZ ;  /* 0x00000010107f7819 */ /* 0x000fe200000006ff */
[----:B------:R-:W-:Y:S01]  /*35a0*/  @P1 FADD R187, R187, 1 ;  /* 0x3f800000bbbb1421 */ /* 0x000fe20000000000 */
[----:B------:R-:W-:-:S03]  /*35b0*/  FADD R182, R182, -R226 ;  /* 0x800000e2b6b67221 */ /* 0x000fc60000000000 */
[----:B------:R-:W-:Y:S01]  /*35c0*/  FFMA R187, R130, R187, R127 ;  /* 0x000000bb82bb7223 */ /* 0x000fe2000000007f */
[----:B------:R-:W-:Y:S01]  /*35d0*/  SHF.L.U32 R127, R61, 0x10, RZ ;  /* 0x000000103d7f7819 */ /* 0x000fe200000006ff */
[----:B------:R-:W-:Y:S01]  /*35e0*/  FMUL R182, R227, R182 ;  /* 0x000000b6e3b67220 */ /* 0x000fe20000400000 */
[----:B------:R-:W-:Y:S01]  /*35f0*/  SHF.L.U32 R131, R65, 0x10, RZ ;  /* 0x0000001041837819 */ /* 0x000fe200000006ff */
[----:B------:R-:W-:Y:S01]  /*3600*/  FADD R130, R129, -R226 ;  /* 0x800000e281827221 */ /* 0x000fe20000000000 */
[----:B------:R-:W-:Y:S01]  /*3610*/  SHF.L.U32 R189, R242, 0x10, RZ ;  /* 0x00000010f2bd7819 */ /* 0x000fe200000006ff */
[----:B------:R-:W-:Y:S02]  /*3620*/  @P1 FADD R127, R127, 1 ;  /* 0x3f8000007f7f1421 */ /* 0x000fe40000000000 */
[----:B------:R-:W-:Y:S02]  /*3630*/  FMUL R130, R227, R130 ;  /* 0x00000082e3827220 */ /* 0x000fe40000400000 */
[----:B------:R-:W-:Y:S01]  /*3640*/  FFMA R186, R182, R127, R131 ;  /* 0x0000007fb6ba7223 */ /* 0x000fe20000000083 */
[----:B------:R-:W-:Y:S01]  /*3650*/  SHF.L.U32 R127, R15, 0x10, RZ ;  /* 0x000000100f7f7819 */ /* 0x000fe200000006ff */
[----:B------:R-:W-:-:S04]  /*3660*/  @P1 FADD R189, R189, 1 ;  /* 0x3f800000bdbd1421 */ /* 0x000fc80000000000 */
[----:B------:R-:W-:Y:S01]  /*3670*/  FFMA R189, R130, R189, R127 ;  /* 0x000000bd82bd7223 */ /* 0x000fe2000000007f */
[----:B------:R-:W-:Y:S01]  /*3680*/  SHF.L.U32 R127, R60, 0x10, RZ ;  /* 0x000000103c7f7819 */ /* 0x000fe200000006ff */
[--C-:B------:R-:W-:Y:S01]  /*3690*/  FADD R130, R179, -R226.reuse ;  /* 0x800000e2b3827221 */ /* 0x100fe20000000000 */
[----:B------:R-:W-:Y:S01]  /*36a0*/  SHF.L.U32 R129, R64, 0x10, RZ ;  /* 0x0000001040817819 */ /* 0x000fe200000006ff */
[----:B------:R-:W-:Y:S01]  /*36b0*/  FADD R128, R128, -R226 ;  /* 0x800000e280807221 */ /* 0x000fe20000000000 */
[----:B------:R-:W-:Y:S01]  /*36c0*/  SHF.L.U32 R201, R243, 0x10, RZ ;  /* 0x00000010f3c97819 */ /* 0x000fe200000006ff */
[----:B------:R-:W-:Y:S01]  /*36d0*/  FMUL R130, R227, R130 ;  /* 0x00000082e3827220 */ /* 0x000fe20000400000 */
[----:B------:R-:W-:Y:S01]  /*36e0*/  @P1 FADD R127, R127, 1 ;  /* 0x3f8000007f7f1421 */ /* 0x000fe20000000000 */
[----:B------:R-:W-:-:S03]  /*36f0*/  FMUL R128, R227, R128 ;  /* 0x00000080e3807220 */ /* 0x000fc60000400000 */
[----:B------:R-:W-:Y:S01]  /*3700*/  FFMA R188, R130, R127, R129 ;  /* 0x0000007f82bc7223 */ /* 0x000fe20000000081 */
[----:B------:R-:W-:Y:S01]  /*3710*/  SHF.L.U32 R127, R14, 0x10, RZ ;  /* 0x000000100e7f7819 */ /* 0x000fe200000006ff */
        /* <DEDUP_REMOVED lines=13> */
[----:B------:R-:W-:-:S03]  /*37f0*/  SHF.L.U32 R203, R70, 0x10, RZ ;  /* 0x0000001046cb7819 */ /* 0x000fc600000006ff */
[----:B------:R-:W-:Y:S01]  /*3800*/  FFMA R204, R128, R127, R129 ;  /* 0x0000007f80cc7223 */ /* 0x000fe20000000081 */
[--C-:B------:R-:W-:Y:S01]  /*3810*/  FADD R128, R195, -R226.reuse ;  /* 0x800000e2c3807221 */ /* 0x100fe20000000000 */
[----:B------:R-:W-:Y:S01]  /*3820*/  SHF.L.U32 R127, R74, 0x10, RZ ;  /* 0x000000104a7f7819 */ /* 0x000fe200000006ff */
[----:B------:R-:W-:Y:S01]  /*3830*/  @P1 FADD R203, R203, 1 ;  /* 0x3f800000cbcb1421 */ /* 0x000fe20000000000 */
[----:B------:R-:W-:Y:S01]  /*3840*/  SHF.L.U32 R207, R237, 0x10, RZ ;  /* 0x00000010edcf7819 */ /* 0x000fe200000006ff */
[----:B------:R-:W-:Y:S01]  /*3850*/  FMUL R128, R227, R128 ;  /* 0x00000080e3807220 */ /* 0x000fe20000400000 */
[----:B------:R-:W-:-:S03]  /*3860*/  FADD R134, R134, -R226 ;  /* 0x800000e286867221 */ /* 0x000fc60000000000 */
[----:B------:R-:W-:Y:S01]  /*3870*/  FFMA R203, R128, R203, R127 ;  /* 0x000000cb80cb7223 */ /* 0x000fe2000000007f */
[----:B------:R-:W-:Y:S01]  /*3880*/  SHF.L.U32 R127, R20, 0x10, RZ ;  /* 0x00000010147f7819 */ /* 0x000fe200000006ff */
[----:B------:R-:W-:Y:S01]  /*3890*/  FMUL R134, R227, R134 ;  /* 0x00000086e3867220 */ /* 0x000fe20000400000 */
        /* <DEDUP_REMOVED lines=32> */
[----:B------:R-:W-:Y:S01]  /*3aa0*/  SHF.L.U32 R129, R232, 0x10, RZ ;  /* 0x00000010e8817819 */ /* 0x000fe200000006ff */
[----:B------:R-:W-:Y:S01]  /*3ab0*/  FADD R128, R139, -R226 ;  /* 0x800000e28b807221 */ /* 0x000fe20000000000 */
[----:B------:R-:W-:-:S03]  /*3ac0*/  SHF.L.U32 R131, R25, 0x10, RZ ;  /* 0x0000001019837819 */ /* 0x000fc600000006ff */
        /* <DEDUP_REMOVED lines=67> */
[----:B------:R-:W-:Y:S01]  /*3f00*/  @P1 FADD R181, R181, 1 ;  /* 0x3f800000b5b51421 */ /* 0x000fe20000000000 */
[----:B------:R-:W-:-:S03]  /*3f10*/  SHF.L.U32 R183, R230, 0x10, RZ ;  /* 0x00000010e6b77819 */ /* 0x000fc600000006ff */
[----:B------:R-:W-:Y:S01]  /*3f20*/  FFMA R181, R138, R181, R139 ;  /* 0x000000b58ab57223 */ /* 0x000fe2000000008b */
[--C-:B------:R-:W-:Y:S01]  /*3f30*/  FADD R138, R141, -R226.reuse ;  /* 0x800000e28d8a7221 */ /* 0x100fe20000000000 */
[----:B------:R-:W-:Y:S01]  /*3f40*/  SHF.L.U32 R139, R27, 0x10, RZ ;  /* 0x000000101b8b7819 */ /* 0x000fe200000006ff */
[----:B------:R-:W-:Y:S02]  /*3f50*/  @P1 FADD R183, R183, 1 ;  /* 0x3f800000b7b71421 */ /* 0x000fe40000000000 */
[----:B------:R-:W-:Y:S01]  /*3f60*/  FMUL R138, R227, R138 ;  /* 0x0000008ae38a7220 */ /* 0x000fe20000400000 */
        /* <DEDUP_REMOVED lines=30> */
[----:B------:R-:W-:Y:S01]  /*4150*/  SHF.L.U32 R193, R174, 0x10, RZ ;  /* 0x00000010aec17819 */ /* 0x000fe200000006ff */
[--C-:B------:R-:W-:Y:S02]  /*4160*/  FADD R146, R146, -R226.reuse ;  /* 0x800000e292927221 */ /* 0x100fe40000000000 */
        /* <DEDUP_REMOVED lines=83> */
[--C-:B------:R-:W-:Y:S01]  /*46a0*/  FADD R138, R155, -R226.reuse ;  /* 0x800000e29b8a7221 */ /* 0x100fe20000000000 */
[----:B------:R-:W-:Y:S02]  /*46b0*/  SHF.L.U32 R155, R167, 0x10, RZ ;  /* 0x00000010a79b7819 */ /* 0x000fe400000006ff */
[----:B------:R-:W-:Y:S01]  /*46c0*/  SHF.L.U32 R139, R171, 0x10, RZ ;  /* 0x00000010ab8b7819 */ /* 0x000fe200000006ff */
[----:B------:R-:W-:Y:S01]  /*46d0*/  FMUL R138, R227, R138 ;  /* 0x0000008ae38a7220 */ /* 0x000fe20000400000 */
[----:B------:R-:W-:Y:S01]  /*46e0*/  SHF.L.U32 R213, R110, 0x10, RZ ;  /* 0x000000106ed57819 */ /* 0x000fe200000006ff */
[----:B------:R-:W-:Y:S01]  /*46f0*/  @P1 FADD R155, R155, 1 ;  /* 0x3f8000009b9b1421 */ /* 0x000fe20000000000 */
        /* <DEDUP_REMOVED lines=18> */
[--C-:B------:R-:W-:Y:S01]  /*4820*/  FADD R138, R153, -R226.reuse ;  /* 0x800000e2998a7221 */ /* 0x100fe20000000000 */
[----:B------:R-:W-:Y:S01]  /*4830*/  SHF.L.U32 R153, R165, 0x10, RZ ;  /* 0x00000010a5997819 */ /* 0x000fe200000006ff */
[-C--:B------:R-:W-:Y:S01]  /*4840*/  @P0 FMUL R117, R117, R0.reuse ;  /* 0x0000000075750220 */ /* 0x080fe20000400000 */
[----:B------:R-:W-:Y:S01]  /*4850*/  @P0 FMUL R123, R123, R0 ;  /* 0x000000007b7b0220 */ /* 0x000fe20000400000 */
[----:B------:R-:W-:Y:S01]  /*4860*/  SHF.L.U32 R139, R169, 0x10, RZ ;  /* 0x00000010a98b7819 */ /* 0x000fe200000006ff */
[----:B------:R-:W-:Y:S01]  /*4870*/  FMUL R138, R227, R138 ;  /* 0x0000008ae38a7220 */ /* 0x000fe20000400000 */
[----:B------:R-:W-:Y:S01]  /*4880*/  @P1 FADD R153, R153, 1 ;  /* 0x3f80000099991421 */ /* 0x000fe20000000000 */
[-C--:B------:R-:W-:Y:S01]  /*4890*/  @P0 FMUL R119, R119, R0.reuse ;  /* 0x0000000077770220 */ /* 0x080fe20000400000 */
[-C--:B------:R-:W-:Y:S01]  /*48a0*/  @P0 FMUL R116, R116, R0.reuse ;  /* 0x0000000074740220 */ /* 0x080fe20000400000 */
[-C--:B------:R-:W-:Y:S01]  /*48b0*/  @P0 FMUL R118, R118, R0.reuse ;  /* 0x0000000076760220 */ /* 0x080fe20000400000 */
[-C--:B------:R-:W-:Y:S01]  /*48c0*/  @P0 FMUL R122, R122, R0.reuse ;  /* 0x000000007a7a0220 */ /* 0x080fe20000400000 */
[----:B------:R-:W-:Y:S01]  /*48d0*/  F2FP.BF16.F32.PACK_AB R117, R123, R117 ;  /* 0x000000757b75723e */ /* 0x000fe200000010ff */
[-C--:B------:R-:W-:Y:S01]  /*48e0*/  @P0 FMUL R121, R121, R0.reuse ;  /* 0x0000000079790220 */ /* 0x080fe20000400000 */
[----:B------:R-:W-:Y:S01]  /*48f0*/  @P0 FMUL R124, R124, R0 ;  /* 0x000000007c7c0220 */ /* 0x000fe20000400000 */
[----:B------:R-:W-:Y:S01]  /*4900*/  IADD3 R123, PT, PT, R200, 0x100, RZ ;  /* 0x00000100c87b7810 */ /* 0x000fe20007ffe0ff */
[----:B------:R-:W-:Y:S01]  /*4910*/  FFMA R153, R138, R153, R139 ;  /* 0x000000998a997223 */ /* 0x000fe2000000008b */
[----:B------:R-:W-:Y:S01]  /*4920*/  SHF.L.U32 R139, R108, 0x10, RZ ;  /* 0x000000106c8b7819 */ /* 0x000fe200000006ff */
[----:B------:R-:W-:Y:S01]  /*4930*/  FADD R222, R222, -R226 ;  /* 0x800000e2dede7221 */ /* 0x000fe20000000000 */
[----:B------:R-:W-:-:S02]  /*4940*/  F2FP.BF16.F32.PACK_AB R119, R116, R119 ;  /* 0x000000777477723e */ /* 0x000fc400000010ff */
[----:B------:R-:W-:Y:S01]  /*4950*/  F2FP.BF16.F32.PACK_AB R118, R122, R118 ;  /* 0x000000767a76723e */ /* 0x000fe200000010ff */
[----:B------:R-:W-:Y:S01]  /*4960*/  IMAD.WIDE.U32 R122, R123, 0x10, R244 ;  /* 0x000000107b7a7825 */ /* 0x000fe200078e00f4 */
[----:B------:R-:W-:-:S03]  /*4970*/  F2FP.BF16.F32.PACK_AB R116, R124, R121 ;  /* 0x000000797c74723e */ /* 0x000fc600000010ff */
[-C--:B------:R-:W-:Y:S01]  /*4980*/  @P0 FMUL R125, R125, R0.reuse ;  /* 0x000000007d7d0220 */ /* 0x080fe20000400000 */
[----:B------:R-:W-:Y:S01]  /*4990*/  SHF.L.U32 R141, R112, 0x10, RZ ;  /* 0x00000010708d7819 */ /* 0x000fe200000006ff */
[----:B------:R-:W-:Y:S01]  /*49a0*/  @P0 FMUL R187, R187, R0 ;  /* 0x00000000bbbb0220 */ /* 0x000fe20000400000 */
[----:B------:R-:W-:Y:S01]  /*49b0*/  FMUL R222, R227, R222 ;  /* 0x000000dee3de7220 */ /* 0x000fe20000400000 */
[----:B------:R-:W-:Y:S01]  /*49c0*/  @P1 FADD R139, R139, 1 ;  /* 0x3f8000008b8b1421 */ /* 0x000fe20000000000 */
[----:B------:R-:W-:Y:S01]  /*49d0*/  SHF.L.U32 R215, R164, 0x10, RZ ;  /* 0x00000010a4d77819 */ /* 0x000fe200000006ff */
[----:B------:R-:W-:Y:S01]  /*49e0*/  FADD R226, R152, -R226 ;  /* 0x800000e298e27221 */ /* 0x000fe20000000000 */
[----:B------:R0:W-:Y:S01]  /*49f0*/  STG.E.128 desc[UR6][R122.64], R116 ;  /* 0x000000747a007986 */ /* 0x0001e2000c101d06 */
[----:B------:R-:W-:Y:S01]  /*4a00*/  FFMA R152, R222, R139, R141 ;  /* 0x0000008bde987223 */ /* 0x000fe2000000008d */
[----:B------:R-:W-:Y:S01]  /*4a10*/  SHF.L.U32 R139, R168, 0x10, RZ ;  /* 0x00000010a88b7819 */ /* 0x000fe200000006ff */
[-C--:B------:R-:W-:Y:S01]  /*4a20*/  @P0 FMUL R120, R120, R0.reuse ;  /* 0x0000000078780220 */ /* 0x080fe20000400000 */
[-C--:B------:R-:W-:Y:S01]  /*4a30*/  @P0 FMUL R126, R126, R0.reuse ;  /* 0x000000007e7e0220 */ /* 0x080fe20000400000 */
[-C--:B------:R-:W-:Y:S01]  /*4a40*/  @P0 FMUL R186, R186, R0.reuse ;  /* 0x00000000baba0220 */ /* 0x080fe20000400000 */
[-C--:B------:R-:W-:Y:S01]  /*4a50*/  @P0 FMUL R189, R189, R0.reuse ;  /* 0x00000000bdbd0220 */ /* 0x080fe20000400000 */
[-C--:B------:R-:W-:Y:S01]  /*4a60*/  @P0 FMUL R188, R188, R0.reuse ;  /* 0x00000000bcbc0220 */ /* 0x080fe20000400000 */
[----:B------:R-:W-:Y:S01]  /*4a70*/  @P0 FMUL R201, R201, R0 ;  /* 0x00000000c9c90220 */ /* 0x000fe20000400000 */
[----:B------:R-:W-:Y:S01]  /*4a80*/  FMUL R226, R227, R226 ;  /* 0x000000e2e3e27220 */ /* 0x000fe20000400000 */
[----:B------:R-:W-:Y:S01]  /*4a90*/  @P1 FADD R215, R215, 1 ;  /* 0x3f800000d7d71421 */ /* 0x000fe20000000000 */
[-C--:B------:R-:W-:Y:S01]  /*4aa0*/  @P0 FMUL R196, R196, R0.reuse ;  /* 0x00000000c4c40220 */ /* 0x080fe20000400000 */
[-C--:B------:R-:W-:Y:S01]  /*4ab0*/  @P0 FMUL R204, R204, R0.reuse ;  /* 0x00000000cccc0220 */ /* 0x080fe20000400000 */
[-C--:B------:R-:W-:Y:S01]  /*4ac0*/  @P0 FMUL R203, R203, R0.reuse ;  /* 0x00000000cbcb0220 */ /* 0x080fe20000400000 */
[-C--:B------:R-:W-:Y:S01]  /*4ad0*/  @P0 FMUL R207, R207, R0.reuse ;  /* 0x00000000cfcf0220 */ /* 0x080fe20000400000 */
[-C--:B------:R-:W-:Y:S01]  /*4ae0*/  @P0 FMUL R206, R206, R0.reuse ;  /* 0x00000000cece0220 */ /* 0x080fe20000400000 */
[-C--:B------:R-:W-:Y:S01]  /*4af0*/  @P0 FMUL R210, R210, R0.reuse ;  /* 0x00000000d2d20220 */ /* 0x080fe20000400000 */
[----:B0-----:R-:W-:Y:S01]  /*4b00*/  F2FP.BF16.F32.PACK_AB R118, R187, R125 ;  /* 0x0000007dbb76723e */ /* 0x001fe200000010ff */
[-C--:B------:R-:W-:Y:S01]  /*4b10*/  @P0 FMUL R209, R209, R0.reuse ;  /* 0x00000000d1d10220 */ /* 0x080fe20000400000 */
[----:B------:R-:W-:Y:S01]  /*4b20*/  IADD3 R125, PT, PT, R200, 0x180, RZ ;  /* 0x00000180c87d7810 */ /* 0x000fe20007ffe0ff */
[----:B------:R-:W-:Y:S01]  /*4b30*/  @P0 FMUL R228, R228, R0 ;  /* 0x00000000e4e40220 */ /* 0x000fe20000400000 */
[----:B------:R-:W-:Y:S01]  /*4b40*/  IADD3 R149, PT, PT, R200, 0x200, RZ ;  /* 0x00000200c8957810 */ /* 0x000fe20007ffe0ff */
[----:B------:R-:W-:Y:S01]  /*4b50*/  FFMA R215, R226, R215, R139 ;  /* 0x000000d7e2d77223 */ /* 0x000fe2000000008b */
[----:B------:R-:W-:Y:S01]  /*4b60*/  F2FP.BF16.F32.PACK_AB R119, R126, R120 ;  /* 0x000000787e77723e */ /* 0x000fe200000010ff */
[----:B------:R-:W-:Y:S01]  /*4b70*/  IMAD.WIDE.U32 R124, R125, 0x10, R244 ;  /* 0x000000107d7c7825 */ /* 0x000fe200078e00f4 */
[----:B------:R-:W-:-:S03]  /*4b80*/  F2FP.BF16.F32.PACK_AB R117, R189, R186 ;  /* 0x000000babd75723e */ /* 0x000fc600000010ff */
[----:B------:R-:W-:Y:S01]  /*4b90*/  @P0 FMUL R127, R127, R0 ;  /* 0x000000007f7f0220 */ /* 0x000fe20000400000 */
[----:B------:R-:W-:Y:S01]  /*4ba0*/  F2FP.BF16.F32.PACK_AB R116, R201, R188 ;  /* 0x000000bcc974723e */ /* 0x000fe200000010ff */
[----:B------:R-:W-:Y:S01]  /*4bb0*/  IMAD.WIDE.U32 R148, R149, 0x10, R244 ;  /* 0x0000001095947825 */ /* 0x000fe200078e00f4 */
[----:B------:R-:W-:-:S03]  /*4bc0*/  F2FP.BF16.F32.PACK_AB R123, R204, R196 ;  /* 0x000000c4cc7b723e */ /* 0x000fc600000010ff */
[-C--:B------:R-:W-:Y:S01]  /*4bd0*/  @P0 FMUL R128, R128, R0.reuse ;  /* 0x0000000080800220 */ /* 0x080fe20000400000 */
[----:B------:R-:W-:Y:S01]  /*4be0*/  F2FP.BF16.F32.PACK_AB R122, R207, R203 ;  /* 0x000000cbcf7a723e */ /* 0x000fe200000010ff */
[----:B------:R-:W-:Y:S01]  /*4bf0*/  @P0 FMUL R129, R129, R0 ;  /* 0x0000000081810220 */ /* 0x000fe20000400000 */
[----:B------:R-:W-:Y:S01]  /*4c00*/  F2FP.BF16.F32.PACK_AB R121, R210, R206 ;  /* 0x000000ced279723e */ /* 0x000fe200000010ff */
[-C--:B------:R-:W-:Y:S01]  /*4c10*/  @P0 FMUL R130, R130, R0.reuse ;  /* 0x0000000082820220 */ /* 0x080fe20000400000 */
[----:B------:R-:W-:Y:S01]  /*4c20*/  F2FP.BF16.F32.PACK_AB R120, R228, R209 ;  /* 0x000000d1e478723e */ /* 0x000fe200000010ff */
[-C--:B------:R-:W-:Y:S01]  /*4c30*/  @P0 FMUL R131, R131, R0.reuse ;  /* 0x0000000083830220 */ /* 0x080fe20000400000 */
[----:B------:R-:W-:Y:S01]  /*4c40*/  IADD3 R139, PT, PT, R200, 0x280, RZ ;  /* 0x00000280c88b7810 */ /* 0x000fe20007ffe0ff */
[-C--:B------:R-:W-:Y:S01]  /*4c50*/  @P0 FMUL R133, R133, R0.reuse ;  /* 0x0000000085850220 */ /* 0x080fe20000400000 */
[-C--:B------:R-:W-:Y:S01]  /*4c60*/  @P0 FMUL R132, R132, R0.reuse ;  /* 0x0000000084840220 */ /* 0x080fe20000400000 */
[-C--:B------:R-:W-:Y:S01]  /*4c70*/  @P0 FMUL R135, R135, R0.reuse ;  /* 0x0000000087870220 */ /* 0x080fe20000400000 */
        /* <DEDUP_REMOVED lines=38> */
[----:B------:R1:W-:Y:S01]  /*4ee0*/  STG.E.128 desc[UR6][R148.64], R120 ;  /* 0x0000007894007986 */ /* 0x0003e2000c101d06 */
[----:B------:R-:W-:-:S02]  /*4ef0*/  F2FP.BF16.F32.PACK_AB R126, R193, R191 ;  /* 0x000000bfc17e723e */ /* 0x000fc400000010ff */
[--C-:B------:R-:W-:Y:S01]  /*4f00*/  IMAD.WIDE.U32 R140, R141, 0x10, R244.reuse ;  /* 0x000000108d8c7825 */ /* 0x100fe200078e00f4 */
[----:B0-----:R-:W-:Y:S02]  /*4f10*/  F2FP.BF16.F32.PACK_AB R119, R128, R127 ;  /* 0x0000007f8077723e */ /* 0x001fe400000010ff */
[----:B------:R-:W-:Y:S02]  /*4f20*/  F2FP.BF16.F32.PACK_AB R118, R130, R129 ;  /* 0x000000818276723e */ /* 0x000fe400000010ff */
[----:B------:R-:W-:Y:S02]  /*4f30*/  F2FP.BF16.F32.PACK_AB R117, R133, R131 ;  /* 0x000000838575723e */ /* 0x000fe400000010ff */
[----:B------:R-:W-:Y:S01]  /*4f40*/  F2FP.BF16.F32.PACK_AB R116, R135, R132 ;  /* 0x000000848774723e */ /* 0x000fe200000010ff */
[----:B------:R-:W-:Y:S01]  /*4f50*/  IMAD.WIDE.U32 R142, R143, 0x10, R244 ;  /* 0x000000108f8e7825 */ /* 0x000fe200078e00f4 */
[----:B------:R-:W-:Y:S02]  /*4f60*/  F2FP.BF16.F32.PACK_AB R127, R190, R184 ;  /* 0x000000b8be7f723e */ /* 0x000fe400000010ff */
[----:B-1----:R-:W-:-:S02]  /*4f70*/  F2FP.BF16.F32.PACK_AB R123, R137, R134 ;  /* 0x00000086897b723e */ /* 0x002fc400000010ff */
[----:B------:R-:W-:Y:S02]  /*4f80*/  F2FP.BF16.F32.PACK_AB R122, R180, R179 ;  /* 0x000000b3b47a723e */ /* 0x000fe400000010ff */
[----:B------:R-:W-:Y:S02]  /*4f90*/  F2FP.BF16.F32.PACK_AB R121, R183, R181 ;  /* 0x000000b5b779723e */ /* 0x000fe400000010ff */
[----:B------:R-:W-:Y:S01]  /*4fa0*/  F2FP.BF16.F32.PACK_AB R120, R185, R182 ;  /* 0x000000b6b978723e */ /* 0x000fe200000010ff */
[--C-:B------:R-:W-:Y:S01]  /*4fb0*/  IMAD.WIDE.U32 R144, R145, 0x10, R244.reuse ;  /* 0x0000001091907825 */ /* 0x100fe200078e00f4 */
[----:B------:R-:W-:Y:S02]  /*4fc0*/  F2FP.BF16.F32.PACK_AB R125, R195, R192 ;  /* 0x000000c0c37d723e */ /* 0x000fe400000010ff */
[----:B------:R-:W-:Y:S01]  /*4fd0*/  F2FP.BF16.F32.PACK_AB R124, R198, R194 ;  /* 0x000000c2c67c723e */ /* 0x000fe200000010ff */
[----:B------:R-:W-:Y:S01]  /*4fe0*/  IMAD.WIDE.U32 R146, R147, 0x10, R244 ;  /* 0x0000001093927825 */ /* 0x000fe200078e00f4 */
        /* <DEDUP_REMOVED lines=9> */
[----:B------:R0:W-:Y:S04]  /*5080*/  STG.E.128 desc[UR6][R140.64], R120 ;  /* 0x000000788c007986 */ /* 0x0001e8000c101d06 */
[----:B------:R0:W-:Y:S04]  /*5090*/  STG.E.128 desc[UR6][R142.64], R124 ;  /* 0x0000007c8e007986 */ /* 0x0001e8000c101d06 */
[----:B------:R0:W-:Y:S04]  /*50a0*/  STG.E.128 desc[UR6][R144.64], R128 ;  /* 0x0000008090007986 */ /* 0x0001e8000c101d06 */
[----:B------:R0:W-:Y:S01]  /*50b0*/  STG.E.128 desc[UR6][R146.64], R132 ;  /* 0x0000008492007986 */ /* 0x0001e2000c101d06 */
[----:B------:R-:W-:Y:S05]  /*50c0*/  BRA `(.L_x_8109) ;  /* 0x0000002c003c7947 */ /* 0x000fea0003800000 */
.L_x_8108:
[----:B------:R-:W2:Y:S04]  /*50d0*/  LDL R118, [R1+0x18] ;  /* 0x0000180001767983 */ /* 0x000ea80000100800 */
[----:B------:R-:W3:Y:S04]  /*50e0*/  LDL R132, [R1+0x14] ;  /* 0x0000140001847983 */ /* 0x000ee80000100800 */
[----:B------:R-:W4:Y:S01]  /*50f0*/  LDL R244, [R1+0x10] ;  /* 0x0000100001f47983 */ /* 0x000f220000100800 */
[----:B------:R-:W-:Y:S01]  /*5100*/  ISETP.NE.AND P1, PT, RZ, UR10, PT ;  /* 0x0000000aff007c0c */ /* 0x000fe2000bf25270 */
[--C-:B-1----:R-:W-:Y:S01]  /*5110*/  FADD R116, R201, -R226.reuse ;  /* 0x800000e2c9747221 */ /* 0x102fe20000000000 */
[----:B------:R-:W-:Y:S01]  /*5120*/  SHF.L.U32 R133, R36, 0x10, RZ ;  /* 0x0000001024857819 */ /* 0x000fe200000006ff */
[----:B------:R-:W4:Y:S01]  /*5130*/  LDL R228, [R1+0xc] ;  /* 0x00000c0001e47983 */ /* 0x000f220000100800 */
[----:B------:R-:W-:Y:S01]  /*5140*/  SHF.L.U32 R117, R40, 0x10, RZ ;  /* 0x0000001028757819 */ /* 0x000fe200000006ff */
[----:B------:R-:W-:Y:S01]  /*5150*/  FMUL R116, R227, R116 ;  /* 0x00000074e3747220 */ /* 0x000fe20000400000 */
[----:B------:R-:W-:-:S07]  /*5160*/  FADD R200, R200, -R226 ;  /* 0x800000e2c8c87221 */ /* 0x000fce0000000000 */
[----:B------:R-:W-:Y:S01]  /*5170*/  @P1 FADD R133, R133, 1 ;  /* 0x3f80000085851421 */ /* 0x000fe20000000000 */
[----:B------:R-:W-:-:S03]  /*5180*/  FMUL R200, R227, R200 ;  /* 0x000000c8e3c87220 */ /* 0x000fc60000400000 */
[----:B------:R-:W-:Y:S01]  /*5190*/  FFMA R133, R116, R133, R117 ;  /* 0x0000008574857223 */ /* 0x000fe20000000075 */
[----:B------:R-:W-:Y:S01]  /*51a0*/  SHF.L.U32 R117, R2, 0x10, RZ ;  /* 0x0000001002757819 */ /* 0x000fe200000006ff */
[--C-:B------:R-:W-:Y:S01]  /*51b0*/  FADD R204, R204, -R226.reuse ;  /* 0x800000e2cccc7221 */ /* 0x100fe20000000000 */
[----:B------:R-:W-:Y:S01]  /*51c0*/  SHF.L.U32 R119, R41, 0x10, RZ ;  /* 0x0000001029777819 */ /* 0x000fe200000006ff */
[----:B------:R-:W-:-:S04]  /*51d0*/  FADD R116, R203, -R226 ;  /* 0x800000e2cb747221 */ /* 0x000fc80000000000 */
[----:B------:R-:W-:Y:S01]  /*51e0*/  FMUL R116, R227, R116 ;  /* 0x00000074e3747220 */ /* 0x000fe20000400000 */
[----:B------:R-:W-:Y:S01]  /*51f0*/  SHF.L.U32 R203, R42, 0x10, RZ ;  /* 0x000000102acb7819 */ /* 0x000fe200000006ff */
[----:B------:R-:W-:-:S04]  /*5200*/  FADD R206, R206, -R226 ;  /* 0x800000e2cece7221 */ /* 0x000fc80000000000 */
[----:B------:R-:W-:Y:S01]  /*5210*/  FMUL R206, R227, R206 ;  /* 0x000000cee3ce7220 */ /* 0x000fe20000400000 */
[----:B------:R-:W-:-:S04]  /*5220*/  FADD R210, R210, -R226 ;  /* 0x800000e2d2d27221 */ /* 0x000fc80000000000 */
[----:B------:R-:W-:Y:S02]  /*5230*/  FMUL R136, R227, R210 ;  /* 0x000000d2e3887220 */ /* 0x000fe40000400000 */
[----:B------:R-:W4:Y:S01]  /*5240*/  LDL R210, [R1+0x8] ;  /* 0x0000080001d27983 */ /* 0x000f220000100800 */
[----:B--2---:R-:W-:-:S05]  /*5250*/  SHF.L.U32 R201, R118, 0x10, RZ ;  /* 0x0000001076c97819 */ /* 0x004fca00000006ff */
[----:B------:R-:W-:-:S04]  /*5260*/  @P1 FADD R201, R201, 1 ;  /* 0x3f800000c9c91421 */ /* 0x000fc80000000000 */
[----:B------:R-:W-:Y:S01]  /*5270*/  FFMA R201, R200, R201, R117 ;  /* 0x000000c9c8c97223 */ /* 0x000fe20000000075 */
[----:B------:R-:W-:Y:S01]  /*5280*/  SHF.L.U32 R117, R37, 0x10, RZ ;  /* 0x0000001025757819 */ /* 0x000fe200000006ff */
[----:B------:R-:W-:-:S04]  /*5290*/  FMUL R118, R227, R204 ;  /* 0x000000cce3767220 */ /* 0x000fc80000400000 */
[----:B------:R-:W-:-:S04]  /*52a0*/  @P1 FADD R117, R117, 1 ;  /* 0x3f80000075751421 */ /* 0x000fc80000000000 */
[----:B------:R-:W-:Y:S01]  /*52b0*/  FFMA R118, R118, R117, R119 ;  /* 0x0000007576767223 */ /* 0x000fe20000000077 */
[----:B---3--:R-:W-:Y:S02]  /*52c0*/  SHF.L.U32 R117, R132, 0x10, RZ ;  /* 0x0000001084757819 */ /* 0x008fe400000006ff */
[----:B------:R-:W-:-:S03]  /*52d0*/  SHF.L.U32 R119, R3, 0x10, RZ ;  /* 0x0000001003777819 */ /* 0x000fc600000006ff */
[----:B------:R-:W-:-:S04]  /*52e0*/  @P1 FADD R117, R117, 1 ;  /* 0x3f80000075751421 */ /* 0x000fc80000000000 */
[----:B------:R-:W-:Y:S01]  /*52f0*/  FFMA R117, R116, R117, R119 ;  /* 0x0000007574757223 */ /* 0x000fe20000000077 */
[----:B------:R-:W-:Y:S01]  /*5300*/  SHF.L.U32 R119, R38, 0x10, RZ ;  /* 0x0000001026777819 */ /* 0x000fe200000006ff */
[----:B------:R-:W-:-:S04]  /*5310*/  FADD R116, R207, -R226 ;  /* 0x800000e2cf747221 */ /* 0x000fc80000000000 */
[----:B------:R-:W-:Y:S01]  /*5320*/  FMUL R116, R227, R116 ;  /* 0x00000074e3747220 */ /* 0x000fe20000400000 */
[----:B------:R-:W-:-:S04]  /*5330*/  @P1 FADD R119, R119, 1 ;  /* 0x3f80000077771421 */ /* 0x000fc80000000000 */
[----:B------:R-:W-:Y:S01]  /*5340*/  FFMA R132, R116, R119, R203 ;  /* 0x0000007774847223 */ /* 0x000fe200000000cb */
[----:B----4-:R-:W-:Y:S02]  /*5350*/  SHF.L.U32 R119, R244, 0x10, RZ ;  /* 0x00000010f4777819 */ /* 0x010fe400000006ff */
[----:B------:R-:W-:Y:S02]  /*5360*/  SHF.L.U32 R203, R4, 0x10, RZ ;  /* 0x0000001004cb7819 */ /* 0x000fe400000006ff */
[----:B------:R-:W-:Y:S01]  /*5370*/  SHF.L.U32 R207, R43, 0x10, RZ ;  /* 0x000000102bcf7819 */ /* 0x000fe200000006ff */
[----:B------:R-:W-:Y:S01]  /*5380*/  @P1 FADD R119, R119, 1 ;  /* 0x3f80000077771421 */ /* 0x000fe20000000000 */
[----:B------:R-:W-:Y:S01]  /*5390*/  FADD R116, R209, -R226 ;  /* 0x800000e2d1747221 */ /* 0x000fe20000000000 */
[----:B------:R-:W-:Y:S01]  /*53a0*/  FMNMX3 R178, R178, |R133|, |R201|, !PT ;  /* 0x40000085b2b27276 */ /* 0x000fe200078004c9 */
[----:B------:R-:W0:Y:S01]  /*53b0*/  LDC.64 R244, c[0x0][0x3c8] ;  /* 0x0000f200fff47b82 */ /* 0x000e220000000a00 */
[----:B------:R-:W-:Y:S01]  /*53c0*/  FFMA R119, R206, R119, R203 ;  /* 0x00000077ce777223 */ /* 0x000fe200000000cb */
[----:B------:R-:W-:-:S05]  /*53d0*/  SHF.L.U32 R203, R39, 0x10, RZ ;  /* 0x0000001027cb7819 */ /* 0x000fca00000006ff */
[----:B------:R-:W-:-:S04]  /*53e0*/  @P1 FADD R203, R203, 1 ;  /* 0x3f800000cbcb1421 */ /* 0x000fc80000000000 */
[----:B------:R-:W-:Y:S01]  /*53f0*/  FFMA R136, R136, R203, R207 ;  /* 0x000000cb88887223 */ /* 0x000fe200000000cf */
[----:B------:R-:W-:Y:S02]  /*5400*/  SHF.L.U32 R203, R228, 0x10, RZ ;  /* 0x00000010e4cb7819 */ /* 0x000fe400000006ff */
[----:B------:R-:W2:Y:S01]  /*5410*/  LDL R228, [R1+0x4] ;  /* 0x0000040001e47983 */ /* 0x000ea20000100800 */
[----:B------:R-:W-:Y:S01]  /*5420*/  FMUL R116, R227, R116 ;  /* 0x00000074e3747220 */ /* 0x000fe20000400000 */
[----:B------:R-:W-:Y:S01]  /*5430*/  SHF.L.U32 R207, R5, 0x10, RZ ;  /* 0x0000001005cf7819 */ /* 0x000fe200000006ff */
[----:B------:R-:W-:-:S04]  /*5440*/  @P1 FADD R203, R203, 1 ;  /* 0x3f800000cbcb1421 */ /* 0x000fc80000000000 */
[----:B------:R-:W-:Y:S02]  /*5450*/  FFMA R203, R116, R203, R207 ;  /* 0x000000cb74cb7223 */ /* 0x000fe400000000cf */
[----:B------:R-:W1:Y:S01]  /*5460*/  LDC.U8 R116, c[0x0][0x404] ;  /* 0x00010100ff747b82 */ /* 0x000e620000000000 */
[----:B------:R-:W-:-:S04]  /*5470*/  FMNMX3 R178, R178, |R118|, |R117|, !PT ;  /* 0x40000076b2b27276 */ /* 0x000fc80007800475 */
[----:B------:R-:W-:Y:S02]  /*5480*/  FMNMX3 R178, R178, |R132|, |R119|, !PT ;  /* 0x40000084b2b27276 */ /* 0x000fe40007800477 */
[----:B-1----:R-:W-:Y:S01]  /*5490*/  ISETP.NE.AND P0, PT, R116, RZ, PT ;  /* 0x000000ff7400720c */ /* 0x002fe20003f05270 */
[----:B-----5:R-:W-:-:S05]  /*54a0*/  FMUL R116, R133, R0 ;  /* 0x0000000085747220 */ /* 0x020fca0000400000 */
[----:B------:R-:W-:Y:S01]  /*54b0*/  FSEL R116, R133, R116, !P0 ;  /* 0x0000007485747208 */ /* 0x000fe20004000000 */
[----:B------:R-:W-:-:S05]  /*54c0*/  FMUL R133, R118, R0 ;  /* 0x0000000076857220 */ /* 0x000fca0000400000 */
[----:B------:R-:W-:Y:S01]  /*54d0*/  FSEL R118, R118, R133, !P0 ;  /* 0x0000008576767208 */ /* 0x000fe20004000000 */
[-C--:B------:R-:W-:Y:S01]  /*54e0*/  FMUL R133, R132, R0.reuse ;  /* 0x0000000084857220 */ /* 0x080fe20000400000 */
[----:B------:R-:W-:-:S04]  /*54f0*/  @P0 FMUL R117, R117, R0 ;  /* 0x0000000075750220 */ /* 0x000fc80000400000 */
[----:B------:R-:W-:Y:S01]  /*5500*/  FSEL R132, R132, R133, !P0 ;  /* 0x0000008584847208 */ /* 0x000fe20004000000 */
[----:B------:R-:W-:Y:S01]  /*5510*/  FMUL R133, R136, R0 ;  /* 0x0000000088857220 */ /* 0x000fe20000400000 */
[----:B------:R-:W-:Y:S01]  /*5520*/  FMNMX3 R178, R178, |R136|, |R203|, !PT ;  /* 0x40000088b2b27276 */ /* 0x000fe200078004cb */
[-C--:B------:R-:W-:Y:S01]  /*5530*/  @P0 FMUL R119, R119, R0.reuse ;  /* 0x0000000077770220 */ /* 0x080fe20000400000 */
[----:B------:R-:W-:Y:S02]  /*5540*/  @P0 FMUL R203, R203, R0 ;  /* 0x00000000cbcb0220 */ /* 0x000fe40000400000 */
[----:B------:R-:W-:Y:S02]  /*5550*/  FSEL R136, R136, R133, !P0 ;  /* 0x0000008588887208 */ /* 0x000fe40004000000 */
[----:B------:R-:W-:Y:S02]  /*5560*/  F2FP.BF16.F32.PACK_AB R117, R117, R118 ;  /* 0x000000767575723e */ /* 0x000fe400000010ff */
[----:B------:R-:W-:-:S02]  /*5570*/  F2FP.BF16.F32.PACK_AB R118, R119, R132 ;  /* 0x000000847776723e */ /* 0x000fc400000010ff */
[----:B------:R-:W-:Y:S02]  /*5580*/  F2FP.BF16.F32.PACK_AB R119, R203, R136 ;  /* 0x00000088cb77723e */ /* 0x000fe400000010ff */
[----:B------:R-:W-:Y:S01]  /*5590*/  LOP3.LUT R136, R246, 0x7f, RZ, 0xc0, !PT ;  /* 0x0000007ff6887812 */ /* 0x000fe200078ec0ff */
[----:B------:R-:W-:-:S04]  /*55a0*/  @P0 FMUL R201, R201, R0 ;  /* 0x00000000c9c90220 */ /* 0x000fc80000400000 */
[----:B------:R-:W-:Y:S01]  /*55b0*/  IMAD R200, R31, 0x500, R136 ;  /* 0x000005001fc87824 */ /* 0x000fe200078e0288 */
[----:B------:R-:W-:-:S03]  /*55c0*/  F2FP.BF16.F32.PACK_AB R116, R201, R116 ;  /* 0x00000074c974723e */ /* 0x000fc600000010ff */
[----:B0-----:R-:W-:-:S04]  /*55d0*/  IMAD.WIDE.U32 R132, R200, 0x10, R244 ;  /* 0x00000010c8847825 */ /* 0x001fc800078e00f4 */
[--C-:B------:R-:W-:Y:S01]  /*55e0*/  FADD R184, R184, -R226.reuse ;  /* 0x800000e2b8b87221 */ /* 0x100fe20000000000 */
[----:B------:R0:W-:Y:S01]  /*55f0*/  STG.E.128 desc[UR6][R132.64], R116 ;  /* 0x0000007484007986 */ /* 0x0001e2000c101d06 */
[----:B------:R-:W-:Y:S01]  /*5600*/  SHF.L.U32 R201, R210, 0x10, RZ ;  /* 0x00000010d2c97819 */ /* 0x000fe200000006ff */
[----:B------:R-:W-:-:S04]  /*5610*/  FADD R180, R180, -R226 ;  /* 0x800000e2b4b47221 */ /* 0x000fc80000000000 */
[----:B------:R-:W-:Y:S01]  /*5620*/  FMUL R180, R227, R180 ;  /* 0x000000b4e3b47220 */ /* 0x000fe20000400000 */
[----:B------:R-:W-:Y:S01]  /*5630*/  @P1 FADD R201, R201, 1 ;  /* 0x3f800000c9c91421 */ /* 0x000fe20000000000 */
[----:B0-----:R-:W-:Y:S01]  /*5640*/  SHF.L.U32 R116, R45, 0x10, RZ ;  /* 0x000000102d747819 */ /* 0x001fe200000006ff */
[----:B------:R-:W-:Y:S01]  /*5650*/  FMUL R119, R227, R184 ;  /* 0x000000b8e3777220 */ /* 0x000fe20000400000 */
[----:B------:R-:W-:-:S03]  /*5660*/  SHF.L.U32 R118, R49, 0x10, RZ ;  /* 0x0000001031767819 */ /* 0x000fc600000006ff */
[----:B------:R-:W-:Y:S01]  /*5670*/  @P1 FADD R116, R116, 1 ;  /* 0x3f80000074741421 */ /* 0x000fe20000000000 */
[----:B------:R-:W-:-:S03]  /*5680*/  SHF.L.U32 R117, R6, 0x10, RZ ;  /* 0x0000001006757819 */ /* 0x000fc600000006ff */
[----:B------:R-:W-:Y:S01]  /*5690*/  FFMA R119, R119, R116, R118 ;  /* 0x0000007477777223 */ /* 0x000fe20000000076 */
[--C-:B------:R-:W-:Y:S01]  /*56a0*/  FADD R116, R183, -R226.reuse ;  /* 0x800000e2b7747221 */ /* 0x100fe20000000000 */
[----:B------:R-:W-:Y:S01]  /*56b0*/  FFMA R117, R180, R201, R117 ;  /* 0x000000c9b4757223 */ /* 0x000fe20000000075 */
[----:B------:R-:W-:Y:S02]  /*56c0*/  SHF.L.U32 R201, R7, 0x10, RZ ;  /* 0x0000001007c97819 */ /* 0x000fe400000006ff */
[----:B------:R-:W-:Y:S01]  /*56d0*/  FMUL R116, R227, R116 ;  /* 0x00000074e3747220 */ /* 0x000fe20000400000 */
[----:B------:R-:W-:-:S04]  /*56e0*/  FADD R186, R186, -R226 ;  /* 0x800000e2baba7221 */ /* 0x000fc80000000000 */
[----:B------:R-:W-:Y:S01]  /*56f0*/  FMUL R186, R227, R186 ;  /* 0x000000bae3ba7220 */ /* 0x000fe20000400000 */
[--C-:B------:R-:W-:Y:S01]  /*5700*/  FADD R190, R190, -R226.reuse ;  /* 0x800000e2bebe7221 */ /* 0x100fe20000000000 */
[----:B------:R-:W-:Y:S01]  /*5710*/  FADD R204, R181, -R226 ;  /* 0x800000e2b5cc7221 */ /* 0x000fe20000000000 */
[----:B------:R-:W-:Y:S02]  /*5720*/  SHF.L.U32 R206, R44, 0x10, RZ ;  /* 0x000000102cce7819 */ /* 0x000fe400000006ff */
[C---:B------:R-:W-:Y:S01]  /*5730*/  FMUL R184, R227.reuse, R190 ;  /* 0x000000bee3b87220 */ /* 0x040fe20000400000 */
[----:B------:R-:W-:Y:S01]  /*5740*/  FMUL R181, R227, R204 ;  /* 0x000000cce3b57220 */ /* 0x000fe20000400000 */
[----:B------:R-:W-:Y:S01]  /*5750*/  SHF.L.U32 R204, R48, 0x10, RZ ;  /* 0x0000001030cc7819 */ /* 0x000fe200000006ff */
[----:B------:R-:W-:-:S04]  /*5760*/  @P1 FADD R206, R206, 1 ;  /* 0x3f800000cece1421 */ /* 0x000fc80000000000 */
[----:B------:R-:W-:-:S05]  /*5770*/  FFMA R181, R181, R206, R204 ;  /* 0x000000ceb5b57223 */ /* 0x000fca00000000cc */
[----:B------:R-:W-:Y:S01]  /*5780*/  FMNMX3 R178, R178, |R181|, |R117|, !PT ;  /* 0x400000b5b2b27276 */ /* 0x000fe20007800475 */
[----:B------:R-:W-:Y:S01]  /*5790*/  @P0 FMUL R117, R117, R0 ;  /* 0x0000000075750220 */ /* 0x000fe20000400000 */
[----:B------:R-:W-:-:S04]  /*57a0*/  FADD R124, R124, -R226 ;  /* 0x800000e27c7c7221 */ /* 0x000fc80000000000 */
[----:B------:R-:W-:Y:S01]  /*57b0*/  FMUL R124, R227, R124 ;  /* 0x0000007ce37c7220 */ /* 0x000fe20000400000 */
[----:B------:R-:W-:-:S04]  /*57c0*/  FADD R120, R120, -R226 ;  /* 0x800000e278787221 */ /* 0x000fc80000000000 */
[----:B------:R-:W-:Y:S01]  /*57d0*/  FMUL R120, R227, R120 ;  /* 0x00000078e3787220 */ /* 0x000fe20000400000 */
[--C-:B------:R-:W-:Y:S01]  /*57e0*/  FADD R126, R126, -R226.reuse ;  /* 0x800000e27e7e7221 */ /* 0x100fe20000000000 */
[----:B------:R-:W-:-:S04]  /*57f0*/  FADD R122, R122, -R226 ;  /* 0x800000e27a7a7221 */ /* 0x000fc80000000000 */
[----:B------:R-:W-:Y:S01]  /*5800*/  FMUL R122, R227, R122 ;  /* 0x0000007ae37a7220 */ /* 0x000fe20000400000 */
[----:B------:R-:W-:Y:S01]  /*5810*/  FADD R128, R128, -R226 ;  /* 0x800000e280807221 */ /* 0x000fe20000000000 */
[----:B--2---:R-:W-:-:S05]  /*5820*/  SHF.L.U32 R183, R228, 0x10, RZ ;  /* 0x00000010e4b77819 */ /* 0x004fca00000006ff */
        /* <DEDUP_REMOVED lines=22> */
[-C--:B------:R-:W-:Y:S01]  /*5990*/  FMUL R116, R181, R0.reuse ;  /* 0x00000000b5747220 */ /* 0x080fe20000400000 */
[----:B------:R-:W-:-:S04]  /*59a0*/  FMUL R186, R119, R0 ;  /* 0x0000000077ba7220 */ /* 0x000fc80000400000 */
[----:B------:R-:W-:Y:S02]  /*59b0*/  FSEL R116, R181, R116, !P0 ;  /* 0x00000074b5747208 */ /* 0x000fe40004000000 */
[----:B------:R-:W-:Y:S02]  /*59c0*/  FMNMX3 R178, R178, |R119|, |R118|, !PT ;  /* 0x40000077b2b27276 */ /* 0x000fe40007800476 */
[----:B------:R-:W-:Y:S02]  /*59d0*/  F2FP.BF16.F32.PACK_AB R116, R117, R116 ;  /* 0x000000747574723e */ /* 0x000fe400000010ff */
[----:B------:R-:W-:Y:S01]  /*59e0*/  FSEL R117, R119, R186, !P0 ;  /* 0x000000ba77757208 */ /* 0x000fe20004000000 */
[----:B------:R-:W-:Y:S01]  /*59f0*/  FMUL R119, R180, R0 ;  /* 0x00000000b4777220 */ /* 0x000fe20000400000 */
[----:B------:R-:W-:-:S04]  /*5a00*/  FMNMX3 R178, R178, |R180|, |R183|, !PT ;  /* 0x400000b4b2b27276 */ /* 0x000fc800078004b7 */
[----:B------:R-:W-:Y:S01]  /*5a10*/  FSEL R180, R180, R119, !P0 ;  /* 0x00000077b4b47208 */ /* 0x000fe20004000000 */
[----:B------:R-:W-:Y:S01]  /*5a20*/  FMUL R119, R184, R0 ;  /* 0x00000000b8777220 */ /* 0x000fe20000400000 */
[----:B------:R-:W-:Y:S01]  /*5a30*/  FMNMX3 R178, R178, |R184|, |R187|, !PT ;  /* 0x400000b8b2b27276 */ /* 0x000fe200078004bb */
[-C--:B------:R-:W-:Y:S01]  /*5a40*/  @P0 FMUL R118, R118, R0.reuse ;  /* 0x0000000076760220 */ /* 0x080fe20000400000 */
[-C--:B------:R-:W-:Y:S01]  /*5a50*/  @P0 FMUL R183, R183, R0.reuse ;  /* 0x00000000b7b70220 */ /* 0x080fe20000400000 */
[----:B------:R-:W-:Y:S01]  /*5a60*/  @P0 FMUL R187, R187, R0 ;  /* 0x00000000bbbb0220 */ /* 0x000fe20000400000 */
[----:B------:R-:W-:Y:S02]  /*5a70*/  FSEL R184, R184, R119, !P0 ;  /* 0x00000077b8b87208 */ /* 0x000fe40004000000 */
[----:B------:R-:W-:Y:S02]  /*5a80*/  SHF.L.U32 R181, R52, 0x10, RZ ;  /* 0x0000001034b57819 */ /* 0x000fe400000006ff */
[----:B------:R-:W-:-:S02]  /*5a90*/  F2FP.BF16.F32.PACK_AB R117, R118, R117 ;  /* 0x000000757675723e */ /* 0x000fc400000010ff */
[----:B------:R-:W-:Y:S02]  /*5aa0*/  F2FP.BF16.F32.PACK_AB R118, R183, R180 ;  /* 0x000000b4b776723e */ /* 0x000fe400000010ff */
[----:B------:R-:W-:Y:S01]  /*5ab0*/  F2FP.BF16.F32.PACK_AB R119, R187, R184 ;  /* 0x000000b8bb77723e */ /* 0x000fe200000010ff */
[----:B------:R-:W-:Y:S01]  /*5ac0*/  @P1 FADD R181, R181, 1 ;  /* 0x3f800000b5b51421 */ /* 0x000fe20000000000 */
[----:B------:R-:W-:-:S03]  /*5ad0*/  SHF.L.U32 R183, R56, 0x10, RZ ;  /* 0x0000001038b77819 */ /* 0x000fc600000006ff */
[----:B------:R0:W-:Y:S02]  /*5ae0*/  STG.E.128 desc[UR6][R132.64+0x800], R116 ;  /* 0x0008007484007986 */ /* 0x0001e4000c101d06 */
[----:B0-----:R-:W-:Y:S01]  /*5af0*/  FFMA R116, R124, R181, R183 ;  /* 0x000000b57c747223 */ /* 0x001fe200000000b7 */
[----:B------:R-:W-:Y:S01]  /*5b00*/  SHF.L.U32 R119, R53, 0x10, RZ ;  /* 0x0000001035777819 */ /* 0x000fe200000006ff */
[----:B------:R-:W-:Y:S01]  /*5b10*/  FADD R118, R125, -R226 ;  /* 0x800000e27d767221 */ /* 0x000fe20000000000 */
[----:B------:R-:W-:Y:S02]  /*5b20*/  SHF.L.U32 R181, R251, 0x10, RZ ;  /* 0x00000010fbb57819 */ /* 0x000fe400000006ff */
[----:B------:R-:W-:Y:S01]  /*5b30*/  SHF.L.U32 R125, R57, 0x10, RZ ;  /* 0x00000010397d7819 */ /* 0x000fe200000006ff */
[----:B------:R-:W-:Y:S01]  /*5b40*/  FMUL R118, R227, R118 ;  /* 0x00000076e3767220 */ /* 0x000fe20000400000 */
[----:B------:R-:W-:Y:S01]  /*5b50*/  SHF.L.U32 R117, R10, 0x10, RZ ;  /* 0x000000100a757819 */ /* 0x000fe200000006ff */
[----:B------:R-:W-:Y:S01]  /*5b60*/  @P1 FADD R119, R119, 1 ;  /* 0x3f80000077771421 */ /* 0x000fe20000000000 */
[----:B------:R-:W-:-:S03]  /*5b70*/  @P1 FADD R181, R181, 1 ;  /* 0x3f800000b5b51421 */ /* 0x000fc60000000000 */
[----:B------:R-:W-:Y:S01]  /*5b80*/  FFMA R118, R118, R119, R125 ;  /* 0x0000007776767223 */ /* 0x000fe2000000007d */
[----:B------:R-:W-:Y:S01]  /*5b90*/  FFMA R117, R120, R181, R117 ;  /* 0x000000b578757223 */ /* 0x000fe20000000075 */
[----:B------:R-:W-:Y:S01]  /*5ba0*/  SHF.L.U32 R119, R250, 0x10, RZ ;  /* 0x00000010fa777819 */ /* 0x000fe200000006ff */
[----:B------:R-:W-:Y:S01]  /*5bb0*/  FADD R120, R121, -R226 ;  /* 0x800000e279787221 */ /* 0x000fe20000000000 */
[----:B------:R-:W-:-:S03]  /*5bc0*/  SHF.L.U32 R121, R11, 0x10, RZ ;  /* 0x000000100b797819 */ /* 0x000fc600000006ff */
[----:B------:R-:W-:Y:S01]  /*5bd0*/  FMUL R120, R227, R120 ;  /* 0x00000078e3787220 */ /* 0x000fe20000400000 */
[----:B------:R-:W-:Y:S01]  /*5be0*/  @P1 FADD R119, R119, 1 ;  /* 0x3f80000077771421 */ /* 0x000fe20000000000 */
[----:B------:R-:W-:-:S03]  /*5bf0*/  SHF.L.U32 R125, R249, 0x10, RZ ;  /* 0x00000010f97d7819 */ /* 0x000fc600000006ff */
[----:B------:R-:W-:Y:S01]  /*5c00*/  FFMA R119, R120, R119, R121 ;  /* 0x0000007778777223 */ /* 0x000fe20000000079 */
[----:B------:R-:W-:Y:S01]  /*5c10*/  SHF.L.U32 R120, R54, 0x10, RZ ;  /* 0x0000001036787819 */ /* 0x000fe200000006ff */
[----:B------:R-:W-:Y:S01]  /*5c20*/  FMUL R121, R227, R126 ;  /* 0x0000007ee3797220 */ /* 0x000fe20000400000 */
[----:B------:R-:W-:Y:S01]  /*5c30*/  SHF.L.U32 R124, R58, 0x10, RZ ;  /* 0x000000103a7c7819 */ /* 0x000fe200000006ff */
[----:B------:R-:W-:Y:S01]  /*5c40*/  @P1 FADD R125, R125, 1 ;  /* 0x3f8000007d7d1421 */ /* 0x000fe20000000000 */
[----:B------:R-:W-:Y:S01]  /*5c50*/  SHF.L.U32 R133, R12, 0x10, RZ ;  /* 0x000000100c857819 */ /* 0x000fe200000006ff */
[----:B------:R-:W-:-:S04]  /*5c60*/  @P1 FADD R120, R120, 1 ;  /* 0x3f80000078781421 */ /* 0x000fc80000000000 */
[----:B------:R-:W-:Y:S01]  /*5c70*/  FFMA R121, R121, R120, R124 ;  /* 0x0000007879797223 */ /* 0x000fe2000000007c */
[----:B------:R-:W-:Y:S01]  /*5c80*/  FFMA R120, R122, R125, R133 ;  /* 0x0000007d7a787223 */ /* 0x000fe20000000085 */
[----:B------:R-:W-:Y:S01]  /*5c90*/  FADD R122, R127, -R226 ;  /* 0x800000e27f7a7221 */ /* 0x000fe20000000000 */
[----:B------:R-:W-:Y:S02]  /*5ca0*/  SHF.L.U32 R127, R55, 0x10, RZ ;  /* 0x00000010377f7819 */ /* 0x000fe400000006ff */
[----:B------:R-:W-:Y:S01]  /*5cb0*/  SHF.L.U32 R125, R59, 0x10, RZ ;  /* 0x000000103b7d7819 */ /* 0x000fe200000006ff */
[----:B------:R-:W-:Y:S02]  /*5cc0*/  FMUL R122, R227, R122 ;  /* 0x0000007ae37a7220 */ /* 0x000fe40000400000 */
[----:B------:R-:W-:-:S04]  /*5cd0*/  @P1 FADD R127, R127, 1 ;  /* 0x3f8000007f7f1421 */ /* 0x000fc80000000000 */
        /* <DEDUP_REMOVED lines=8> */
[----:B------:R-:W-:Y:S01]  /*5d60*/  FADD R122, R179, -R226 ;  /* 0x800000e2b37a7221 */ /* 0x000fe20000000000 */
[----:B------:R-:W-:Y:S01]  /*5d70*/  SHF.L.U32 R123, R64, 0x10, RZ ;  /* 0x00000010407b7819 */ /* 0x000fe200000006ff */
[----:B------:R-:W-:Y:S02]  /*5d80*/  @P1 FADD R183, R183, 1 ;  /* 0x3f800000b7b71421 */ /* 0x000fe40000000000 */
[----:B------:R-:W-:-:S04]  /*5d90*/  FMUL R122, R227, R122 ;  /* 0x0000007ae37a7220 */ /* 0x000fc80000400000 */
        /* <DEDUP_REMOVED lines=74> */
[----:B------:R-:W-:Y:S01]  /*6240*/  FADD R134, R134, -R226 ;  /* 0x800000e286867221 */ /* 0x000fe20000000000 */
        /* <DEDUP_REMOVED lines=8> */
[----:B------:R-:W-:Y:S01]  /*62d0*/  SHF.L.U32 R187, R236, 0x10, RZ ;  /* 0x00000010ecbb7819 */ /* 0x000fe200000006ff */
[----:B------:R-:W-:Y:S01]  /*62e0*/  FADD R128, R135, -R226 ;  /* 0x800000e287807221 */ /* 0x000fe20000000000 */
[----:B------:R-:W-:Y:S01]  /*62f0*/  FFMA R185, R134, R185, R129 ;  /* 0x000000b986b97223 */ /* 0x000fe20000000081 */
[----:B------:R-:W-:-:S02]  /*6300*/  SHF.L.U32 R129, R21, 0x10, RZ ;  /* 0x0000001015817819 */ /* 0x000fc400000006ff */
        /* <DEDUP_REMOVED lines=55> */
[C---:B------:R-:W-:Y:S01]  /*6680*/  FMUL R139, R227.reuse, R208 ;  /* 0x000000d0e38b7220 */ /* 0x040fe20000400000 */
[----:B------:R-:W-:Y:S01]  /*6690*/  SHF.L.U32 R134, R88, 0x10, RZ ;  /* 0x0000001058867819 */ /* 0x000fe200000006ff */
[----:B------:R-:W-:Y:S01]  /*66a0*/  @P1 FADD R132, R132, 1 ;  /* 0x3f80000084841421 */ /* 0x000fe20000000000 */
[----:B------:R-:W-:Y:S01]  /*66b0*/  SHF.L.U32 R135, R26, 0x10, RZ ;  /* 0x000000101a877819 */ /* 0x000fe200000006ff */
[----:B------:R-:W-:Y:S01]  /*66c0*/  FMUL R140, R227, R140 ;  /* 0x0000008ce38c7220 */ /* 0x000fe20000400000 */
[----:B------:R-:W-:Y:S01]  /*66d0*/  @P1 FADD R133, R133, 1 ;  /* 0x3f80000085851421 */ /* 0x000fe20000000000 */
[----:B------:R-:W-:Y:S01]  /*66e0*/  FFMA R139, R139, R132, R134 ;  /* 0x000000848b8b7223 */ /* 0x000fe20000000086 */
[----:B------:R-:W-:-:S02]  /*66f0*/  FADD R134, R211, -R226 ;  /* 0x800000e2d3867221 */ /* 0x000fc40000000000 */
        /* <DEDUP_REMOVED lines=22> */
[----:B------:R-:W-:-:S03]  /*6860*/  FFMA R141, R141, R134, R180 ;  /* 0x000000868d8d7223 */ /* 0x000fc600000000b4 */
        /* <DEDUP_REMOVED lines=20> */
[----:B------:R-:W-:Y:S01]  /*69b0*/  SHF.L.U32 R179, R93, 0x10, RZ ;  /* 0x000000105db37819 */ /* 0x000fe200000006ff */
[--C-:B------:R-:W-:Y:S01]  /*69c0*/  FADD R144, R215, -R226.reuse ;  /* 0x800000e2d7907221 */ /* 0x100fe20000000000 */
[----:B------:R-:W-:Y:S01]  /*69d0*/  FADD R214, R214, -R226 ;  /* 0x800000e2d6d67221 */ /* 0x000fe20000000000 */
[----:B------:R-:W-:Y:S01]  /*69e0*/  SHF.L.U32 R197, R97, 0x10, RZ ;  /* 0x0000001061c57819 */ /* 0x000fe200000006ff */
[----:B------:R-:W-:Y:S01]  /*69f0*/  @P1 FADD R180, R180, 1 ;  /* 0x3f800000b4b41421 */ /* 0x000fe20000000000 */
[----:B------:R-:W-:Y:S01]  /*6a00*/  SHF.L.U32 R184, R96, 0x10, RZ ;  /* 0x0000001060b87819 */ /* 0x000fe200000006ff */
[----:B------:R-:W-:Y:S01]  /*6a10*/  FMUL R144, R227, R144 ;  /* 0x00000090e3907220 */ /* 0x000fe20000400000 */
[----:B------:R-:W-:Y:S01]  /*6a20*/  @P1 FADD R179, R179, 1 ;  /* 0x3f800000b3b31421 */ /* 0x000fe20000000000 */
[----:B------:R-:W-:-:S03]  /*6a30*/  FMUL R143, R227, R214 ;  /* 0x000000d6e38f7220 */ /* 0x000fc60000400000 */
[----:B------:R-:W-:Y:S01]  /*6a40*/  FFMA R144, R144, R179, R197 ;  /* 0x000000b390907223 */ /* 0x000fe200000000c5 */
[----:B------:R-:W-:Y:S01]  /*6a50*/  FFMA R143, R143, R180, R184 ;  /* 0x000000b48f8f7223 */ /* 0x000fe200000000b8 */
[----:B------:R-:W-:Y:S01]  /*6a60*/  SHF.L.U32 R179, R175, 0x10, RZ ;  /* 0x00000010afb37819 */ /* 0x000fe200000006ff */
[----:B------:R-:W-:Y:S01]  /*6a70*/  FADD R180, R145, -R226 ;  /* 0x800000e291b47221 */ /* 0x000fe20000000000 */
[----:B------:R-:W-:-:S03]  /*6a80*/  SHF.L.U32 R145, R33, 0x10, RZ ;  /* 0x0000001021917819 */ /* 0x000fc600000006ff */
[----:B------:R-:W-:Y:S01]  /*6a90*/  FMUL R180, R227, R180 ;  /* 0x000000b4e3b47220 */ /* 0x000fe20000400000 */
[----:B------:R-:W-:Y:S01]  /*6aa0*/  @P1 FADD R179, R179, 1 ;  /* 0x3f800000b3b31421 */ /* 0x000fe20000000000 */
[--C-:B------:R-:W-:Y:S01]  /*6ab0*/  FADD R216, R216, -R226.reuse ;  /* 0x800000e2d8d87221 */ /* 0x100fe20000000000 */
[----:B------:R-:W-:Y:S02]  /*6ac0*/  SHF.L.U32 R197, R174, 0x10, RZ ;  /* 0x00000010aec57819 */ /* 0x000fe400000006ff */
[----:B------:R-:W-:Y:S01]  /*6ad0*/  FFMA R179, R180, R179, R145 ;  /* 0x000000b3b4b37223 */ /* 0x000fe20000000091 */
[----:B------:R-:W-:Y:S01]  /*6ae0*/  SHF.L.U32 R180, R94, 0x10, RZ ;  /* 0x000000105eb47819 */ /* 0x000fe200000006ff */
[----:B------:R-:W-:Y:S01]  /*6af0*/  FADD R146, R146, -R226 ;  /* 0x800000e292927221 */ /* 0x000fe20000000000 */
[----:B------:R-:W-:Y:S01]  /*6b00*/  SHF.L.U32 R184, R98, 0x10, RZ ;  /* 0x0000001062b87819 */ /* 0x000fe200000006ff */
[C---:B------:R-:W-:Y:S01]  /*6b10*/  FMUL R145, R227.reuse, R216 ;  /* 0x000000d8e3917220 */ /* 0x040fe20000400000 */
[----:B------:R-:W-:Y:S01]  /*6b20*/  SHF.L.U32 R199, R34, 0x10, RZ ;  /* 0x0000001022c77819 */ /* 0x000fe200000006ff */
[----:B------:R-:W-:Y:S01]  /*6b30*/  @P1 FADD R180, R180, 1 ;  /* 0x3f800000b4b41421 */ /* 0x000fe20000000000 */
[----:B------:R-:W-:Y:S01]  /*6b40*/  FMUL R146, R227, R146 ;  /* 0x00000092e3927220 */ /* 0x000fe20000400000 */
[----:B------:R-:W-:-:S02]  /*6b50*/  @P1 FADD R197, R197, 1 ;  /* 0x3f800000c5c51421 */ /* 0x000fc40000000000 */
[----:B------:R-:W-:Y:S02]  /*6b60*/  FFMA R145, R145, R180, R184 ;  /* 0x000000b491917223 */ /* 0x000fe400000000b8 */
        /* <DEDUP_REMOVED lines=16> */
[----:B------:R-:W-:Y:S01]  /*6c70*/  FADD R148, R148, -R226 ;  /* 0x800000e294947221 */ /* 0x000fe20000000000 */
[----:B------:R-:W-:Y:S01]  /*6c80*/  SHF.L.U32 R202, R104, 0x10, RZ ;  /* 0x0000001068ca7819 */ /* 0x000fe200000006ff */
[C---:B------:R-:W-:Y:S01]  /*6c90*/  FMUL R147, R227.reuse, R218 ;  /* 0x000000dae3937220 */ /* 0x040fe20000400000 */
        /* <DEDUP_REMOVED lines=10> */
[----:B------:R-:W-:-:S04]  /*6d40*/  @P1 FADD R207, R207, 1 ;  /* 0x3f800000cfcf1421 */ /* 0x000fc80000000000 */
[----:B------:R-:W-:Y:S01]  /*6d50*/  FFMA R207, R198, R207, R197 ;  /* 0x000000cfc6cf7223 */ /* 0x000fe200000000c5 */
[--C-:B------:R-:W-:Y:S01]  /*6d60*/  FADD R198, R149, -R226.reuse ;  /* 0x800000e295c67221 */ /* 0x100fe20000000000 */
[----:B------:R-:W-:Y:S02]  /*6d70*/  SHF.L.U32 R149, R157, 0x10, RZ ;  /* 0x000000109d957819 */ /* 0x000fe400000006ff */
[----:B------:R-:W-:Y:S01]  /*6d80*/  SHF.L.U32 R197, R161, 0x10, RZ ;  /* 0x00000010a1c57819 */ /* 0x000fe200000006ff */
[----:B------:R-:W-:Y:S02]  /*6d90*/  FMUL R198, R227, R198 ;  /* 0x000000c6e3c67220 */ /* 0x000fe40000400000 */
        /* <DEDUP_REMOVED lines=58> */
[--C-:B------:R-:W-:Y:S01]  /*7140*/  FADD R198, R225, -R226.reuse ;  /* 0x800000e2e1c67221 */ /* 0x100fe20000000000 */
[----:B------:R-:W-:Y:S01]  /*7150*/  SHF.L.U32 R199, R170, 0x10, RZ ;  /* 0x00000010aac77819 */ /* 0x000fe200000006ff */
[----:B------:R-:W-:Y:S01]  /*7160*/  FMUL R154, R227, R154 ;  /* 0x0000009ae39a7220 */ /* 0x000fe20000400000 */
[----:B------:R-:W-:Y:S01]  /*7170*/  FADD R226, R155, -R226 ;  /* 0x800000e29be27221 */ /* 0x000fe20000000000 */
[----:B------:R-:W-:Y:S01]  /*7180*/  @P1 FADD R197, R197, 1 ;  /* 0x3f800000c5c51421 */ /* 0x000fe20000000000 */
[----:B------:R-:W-:Y:S01]  /*7190*/  SHF.L.U32 R155, R111, 0x10, RZ ;  /* 0x000000106f9b7819 */ /* 0x000fe200000006ff */
[----:B------:R-:W-:Y:S02]  /*71a0*/  FMUL R198, R227, R198 ;  /* 0x000000c6e3c67220 */ /* 0x000fe40000400000 */
[----:B------:R-:W-:Y:S01]  /*71b0*/  FFMA R154, R154, R197, R199 ;  /* 0x000000c59a9a7223 */ /* 0x000fe200000000c7 */
[----:B------:R-:W-:Y:S01]  /*71c0*/  SHF.L.U32 R197, R115, 0x10, RZ ;  /* 0x0000001073c57819 */ /* 0x000fe200000006ff */
[----:B------:R-:W-:-:S04]  /*71d0*/  @P1 FADD R155, R155, 1 ;  /* 0x3f8000009b9b1421 */ /* 0x000fc80000000000 */
[----:B------:R-:W-:Y:S01]  /*71e0*/  FFMA R210, R198, R155, R197 ;  /* 0x0000009bc6d27223 */ /* 0x000fe200000000c5 */
[----:B------:R-:W-:Y:S01]  /*71f0*/  SHF.L.U32 R155, R167, 0x10, RZ ;  /* 0x00000010a79b7819 */ /* 0x000fe200000006ff */
[----:B------:R-:W-:Y:S01]  /*7200*/  FMUL R226, R227, R226 ;  /* 0x000000e2e3e27220 */ /* 0x000fe20000400000 */
[----:B------:R-:W-:-:S03]  /*7210*/  SHF.L.U32 R197, R171, 0x10, RZ ;  /* 0x00000010abc57819 */ /* 0x000fc600000006ff */
[----:B------:R-:W-:-:S04]  /*7220*/  @P1 FADD R155, R155, 1 ;  /* 0x3f8000009b9b1421 */ /* 0x000fc80000000000 */
[----:B------:R-:W-:Y:S01]  /*7230*/  FFMA R155, R226, R155, R197 ;  /* 0x0000009be29b7223 */ /* 0x000fe200000000c5 */
[----:B------:R-:W-:Y:S01]  /*7240*/  FMUL R197, R116, R0 ;  /* 0x0000000074c57220 */ /* 0x000fe20000400000 */
[----:B------:R-:W-:Y:S01]  /*7250*/  FMNMX3 R178, R178, |R116|, |R117|, !PT ;  /* 0x40000074b2b27276 */ /* 0x000fe20007800475 */
[----:B------:R-:W-:-:S03]  /*7260*/  @P0 FMUL R117, R117, R0 ;  /* 0x0000000075750220 */ /* 0x000fc60000400000 */
[----:B------:R-:W-:-:S04]  /*7270*/  FSEL R116, R116, R197, !P0 ;  /* 0x000000c574747208 */ /* 0x000fc80004000000 */
[----:B------:R-:W-:Y:S01]  /*7280*/  F2FP.BF16.F32.PACK_AB R116, R117, R116 ;  /* 0x000000747574723e */ /* 0x000fe200000010ff */
[----:B------:R-:W-:Y:S01]  /*7290*/  FMUL R117, R118, R0 ;  /* 0x0000000076757220 */ /* 0x000fe20000400000 */
[----:B------:R-:W-:Y:S01]  /*72a0*/  FMNMX3 R178, R178, |R118|, |R119|, !PT ;  /* 0x40000076b2b27276 */ /* 0x000fe20007800477 */
[----:B------:R-:W-:-:S03]  /*72b0*/  FMUL R198, R127, R0 ;  /* 0x000000007fc67220 */ /* 0x000fc60000400000 */
[----:B------:R-:W-:Y:S01]  /*72c0*/  FSEL R117, R118, R117, !P0 ;  /* 0x0000007576757208 */ /* 0x000fe20004000000 */
[----:B------:R-:W-:Y:S01]  /*72d0*/  FMUL R118, R121, R0 ;  /* 0x0000000079767220 */ /* 0x000fe20000400000 */
[----:B------:R-:W-:-:S04]  /*72e0*/  FMNMX3 R178, R178, |R121|, |R120|, !PT ;  /* 0x40000079b2b27276 */ /* 0x000fc80007800478 */
[----:B------:R-:W-:Y:S02]  /*72f0*/  FSEL R118, R121, R118, !P0 ;  /* 0x0000007679767208 */ /* 0x000fe40004000000 */
[----:B------:R-:W-:Y:S01]  /*7300*/  FSEL R121, R127, R198, !P0 ;  /* 0x000000c67f797208 */ /* 0x000fe20004000000 */
[----:B------:R-:W-:Y:S01]  /*7310*/  FMUL R198, R183, R0 ;  /* 0x00000000b7c67220 */ /* 0x000fe20000400000 */
[----:B------:R-:W-:-:S04]  /*7320*/  FMNMX3 R178, R178, |R127|, |R125|, !PT ;  /* 0x4000007fb2b27276 */ /* 0x000fc8000780047d */
[----:B------:R-:W-:Y:S02]  /*7330*/  FMNMX3 R178, R178, |R183|, |R122|, !PT ;  /* 0x400000b7b2b27276 */ /* 0x000fe4000780047a */
[----:B------:R-:W-:Y:S01]  /*7340*/  FSEL R127, R183, R198, !P0 ;  /* 0x000000c6b77f7208 */ /* 0x000fe20004000000 */
[----:B------:R-:W-:Y:S01]  /*7350*/  FMUL R183, R186, R0 ;  /* 0x00000000bab77220 */ /* 0x000fe20000400000 */
[----:B------:R-:W-:-:S04]  /*7360*/  FMNMX3 R178, R178, |R186|, |R123|, !PT ;  /* 0x400000bab2b27276 */ /* 0x000fc8000780047b */
[----:B------:R-:W-:Y:S02]  /*7370*/  FSEL R214, R186, R183, !P0 ;  /* 0x000000b7bad67208 */ /* 0x000fe40004000000 */
        /* <DEDUP_REMOVED lines=11> */
[----:B------:R-:W-:-:S03]  /*7430*/  FMUL R201, R138, R0 ;  /* 0x000000008ac97220 */ /* 0x000fc60000400000 */
[----:B------:R-:W-:-:S04]  /*7440*/  FMNMX3 R183, R183, |R140|, |R133|, !PT ;  /* 0x4000008cb7b77276 */ /* 0x000fc80007800485 */
[----:B------:R-:W-:Y:S01]  /*7450*/  FMNMX3 R183, R183, |R141|, |R134|, !PT ;  /* 0x4000008db7b77276 */ /* 0x000fe20007800486 */
[----:B------:R-:W-:Y:S01]  /*7460*/  FMUL R202, R139, R0 ;  /* 0x000000008bca7220 */ /* 0x000fe20000400000 */
[----:B------:R-:W-:Y:S02]  /*7470*/  FSEL R201, R138, R201, !P0 ;  /* 0x000000c98ac97208 */ /* 0x000fe40004000000 */
[----:B------:R-:W-:Y:S01]  /*7480*/  FMNMX3 R138, R183, |R142|, |R135|, !PT ;  /* 0x4000008eb78a7276 */ /* 0x000fe20007800487 */
[----:B------:R-:W-:Y:S01]  /*7490*/  FMUL R199, R196, R0 ;  /* 0x00000000c4c77220 */ /* 0x000fe20000400000 */
[----:B------:R-:W-:Y:S02]  /*74a0*/  FSEL R202, R139, R202, !P0 ;  /* 0x000000ca8bca7208 */ /* 0x000fe40004000000 */
[----:B------:R-:W-:Y:S01]  /*74b0*/  FMNMX3 R138, R138, |R143|, |R137|, !PT ;  /* 0x4000008f8a8a7276 */ /* 0x000fe20007800489 */
[----:B------:R-:W-:Y:S01]  /*74c0*/  FMUL R139, R144, R0 ;  /* 0x00000000908b7220 */ /* 0x000fe20000400000 */
[----:B------:R-:W-:-:S02]  /*74d0*/  FSEL R199, R196, R199, !P0 ;  /* 0x000000c7c4c77208 */ /* 0x000fc40004000000 */
[----:B------:R-:W-:Y:S02]  /*74e0*/  FMNMX3 R138, R138, |R144|, |R179|, !PT ;  /* 0x400000908a8a7276 */ /* 0x000fe400078004b3 */
[----:B------:R-:W-:Y:S02]  /*74f0*/  FSEL R196, R144, R139, !P0 ;  /* 0x0000008b90c47208 */ /* 0x000fe40004000000 */
[----:B------:R-:W-:Y:S01]  /*7500*/  FMNMX3 R139, R138, |R145|, |R180|, !PT ;  /* 0x400000918a8b7276 */ /* 0x000fe200078004b4 */
[----:B------:R-:W-:-:S03]  /*7510*/  FMUL R204, R141, R0 ;  /* 0x000000008dcc7220 */ /* 0x000fc60000400000 */
[----:B------:R-:W-:Y:S01]  /*7520*/  FMNMX3 R139, R139, |R146|, |R184|, !PT ;  /* 0x400000928b8b7276 */ /* 0x000fe200078004b8 */
[----:B------:R-:W-:-:S03]  /*7530*/  @P0 FMUL R119, R119, R0 ;  /* 0x0000000077770220 */ /* 0x000fc60000400000 */
[----:B------:R-:W-:Y:S01]  /*7540*/  FMNMX3 R138, R139, |R147|, |R148|, !PT ;  /* 0x400000938b8a7276 */ /* 0x000fe20007800494 */
[----:B------:R-:W-:Y:S01]  /*7550*/  FMUL R197, R194, R0 ;  /* 0x00000000c2c57220 */ /* 0x000fe20000400000 */
[----:B------:R-:W-:Y:S01]  /*7560*/  FSEL R204, R141, R204, !P0 ;  /* 0x000000cc8dcc7208 */ /* 0x000fe20004000000 */
[-C--:B------:R-:W-:Y:S01]  /*7570*/  FMUL R141, R146, R0.reuse ;  /* 0x00000000928d7220 */ /* 0x080fe20000400000 */
[----:B------:R-:W-:Y:S02]  /*7580*/  FMNMX3 R139, R138, |R207|, |R149|, !PT ;  /* 0x400000cf8a8b7276 */ /* 0x000fe40007800495 */
[----:B------:R-:W-:Y:S01]  /*7590*/  F2FP.BF16.F32.PACK_AB R117, R119, R117 ;  /* 0x000000757775723e */ /* 0x000fe200000010ff */
[----:B------:R-:W-:Y:S01]  /*75a0*/  FMUL R119, R212, R0 ;  /* 0x00000000d4777220 */ /* 0x000fe20000400000 */
[----:B------:R-:W-:Y:S01]  /*75b0*/  FMNMX3 R138, R139, |R208|, |R150|, !PT ;  /* 0x400000d08b8a7276 */ /* 0x000fe20007800496 */
[-C--:B------:R-:W-:Y:S01]  /*75c0*/  FMUL R198, R189, R0.reuse ;  /* 0x00000000bdc67220 */ /* 0x080fe20000400000 */
[----:B------:R-:W-:Y:S01]  /*75d0*/  FSEL R197, R194, R197, !P0 ;  /* 0x000000c5c2c57208 */ /* 0x000fe20004000000 */
[-C--:B------:R-:W-:Y:S01]  /*75e0*/  @P0 FMUL R120, R120, R0.reuse ;  /* 0x0000000078780220 */ /* 0x080fe20000400000 */
[----:B------:R-:W-:Y:S01]  /*75f0*/  FSEL R194, R146, R141, !P0 ;  /* 0x0000008d92c27208 */ /* 0x000fe20004000000 */
[-C--:B------:R-:W-:Y:S01]  /*7600*/  @P0 FMUL R125, R125, R0.reuse ;  /* 0x000000007d7d0220 */ /* 0x080fe20000400000 */
[----:B------:R-:W-:Y:S01]  /*7610*/  FMUL R203, R140, R0 ;  /* 0x000000008ccb7220 */ /* 0x000fe20000400000 */
[----:B------:R-:W-:-:S02]  /*7620*/  IADD3 R141, PT, PT, R200, 0x100, RZ ;  /* 0x00000100c88d7810 */ /* 0x000fc40007ffe0ff */
[----:B------:R-:W-:Y:S02]  /*7630*/  FMNMX3 R138, R138, |R209|, |R151|, !PT ;  /* 0x400000d18a8a7276 */ /* 0x000fe40007800497 */
[----:B------:R-:W-:Y:S02]  /*7640*/  FSEL R186, R212, R119, !P0 ;  /* 0x00000077d4ba7208 */ /* 0x000fe40004000000 */
[----:B------:R-:W-:Y:S01]  /*7650*/  FSEL R215, R189, R198, !P0 ;  /* 0x000000c6bdd77208 */ /* 0x000fe20004000000 */
[----:B------:R-:W-:Y:S01]  /*7660*/  FMUL R198, R195, R0 ;  /* 0x00000000c3c67220 */ /* 0x000fe20000400000 */
[----:B------:R-:W-:Y:S02]  /*7670*/  F2FP.BF16.F32.PACK_AB R118, R120, R118 ;  /* 0x000000767876723e */ /* 0x000fe400000010ff */
[----:B------:R-:W-:Y:S01]  /*7680*/  F2FP.BF16.F32.PACK_AB R119, R125, R121 ;  /* 0x000000797d77723e */ /* 0x000fe200000010ff */
[----:B------:R-:W-:Y:S01]  /*7690*/  IMAD.WIDE.U32 R120, R141, 0x10, R244 ;  /* 0x000000108d787825 */ /* 0x000fe200078e00f4 */
[----:B------:R-:W-:-:S03]  /*76a0*/  FSEL R203, R140, R203, !P0 ;  /* 0x000000cb8ccb7208 */ /* 0x000fc60004000000 */
[-C--:B------:R-:W-:Y:S01]  /*76b0*/  FMUL R140, R145, R0.reuse ;  /* 0x00000000918c7220 */ /* 0x080fe20000400000 */
[----:B------:R-:W-:Y:S01]  /*76c0*/  FMNMX3 R138, R138, |R211|, |R152|, !PT ;  /* 0x400000d38a8a7276 */ /* 0x000fe20007800498 */
[-C--:B------:R-:W-:Y:S01]  /*76d0*/  FMUL R189, R188, R0.reuse ;  /* 0x00000000bcbd7220 */ /* 0x080fe20000400000 */
[-C--:B------:R-:W-:Y:S01]  /*76e0*/  FMUL R217, R190, R0.reuse ;  /* 0x00000000bed97220 */ /* 0x080fe20000400000 */
[-C--:B------:R-:W-:Y:S01]  /*76f0*/  FMUL R218, R191, R0.reuse ;  /* 0x00000000bfda7220 */ /* 0x080fe20000400000 */
[-C--:B------:R-:W-:Y:S01]  /*7700*/  FMUL R219, R192, R0.reuse ;  /* 0x00000000c0db7220 */ /* 0x080fe20000400000 */
[-C--:B------:R-:W-:Y:S01]  /*7710*/  FMUL R220, R193, R0.reuse ;  /* 0x00000000c1dc7220 */ /* 0x080fe20000400000 */
[----:B------:R-:W-:Y:S01]  /*7720*/  FMNMX3 R139, R138, |R213|, |R153|, !PT ;  /* 0x400000d58a8b7276 */ /* 0x000fe20007800499 */
[----:B------:R-:W-:Y:S01]  /*7730*/  @P0 FMUL R122, R122, R0 ;  /* 0x000000007a7a0220 */ /* 0x000fe20000400000 */
[----:B------:R-:W-:Y:S01]  /*7740*/  FSEL R198, R195, R198, !P0 ;  /* 0x000000c6c3c67208 */ /* 0x000fe20004000000 */
[----:B------:R-:W-:Y:S01]  /*7750*/  @P0 FMUL R123, R123, R0 ;  /* 0x000000007b7b0220 */ /* 0x000fe20000400000 */
[----:B------:R0:W-:Y:S01]  /*7760*/  STG.E.128 desc[UR6][R120.64], R116 ;  /* 0x0000007478007986 */ /* 0x0001e2000c101d06 */
[----:B------:R-:W-:Y:S01]  /*7770*/  FSEL R195, R145, R140, !P0 ;  /* 0x0000008c91c37208 */ /* 0x000fe20004000000 */
[-C--:B------:R-:W-:Y:S01]  /*7780*/  @P0 FMUL R124, R124, R0.reuse ;  /* 0x000000007c7c0220 */ /* 0x080fe20000400000 */
[-C--:B------:R-:W-:Y:S01]  /*7790*/  @P0 FMUL R126, R126, R0.reuse ;  /* 0x000000007e7e0220 */ /* 0x080fe20000400000 */
[----:B------:R-:W-:Y:S01]  /*77a0*/  FSEL R216, R188, R189, !P0 ;  /* 0x000000bdbcd87208 */ /* 0x000fe20004000000 */
[-C--:B------:R-:W-:Y:S01]  /*77b0*/  FMUL R140, R147, R0.reuse ;  /* 0x00000000938c7220 */ /* 0x080fe20000400000 */
[-C--:B------:R-:W-:Y:S01]  /*77c0*/  @P0 FMUL R181, R181, R0.reuse ;  /* 0x00000000b5b50220 */ /* 0x080fe20000400000 */
[-C--:B------:R-:W-:Y:S01]  /*77d0*/  @P0 FMUL R182, R182, R0.reuse ;  /* 0x00000000b6b60220 */ /* 0x080fe20000400000 */
[-C--:B------:R-:W-:Y:S01]  /*77e0*/  @P0 FMUL R185, R185, R0.reuse ;  /* 0x00000000b9b90220 */ /* 0x080fe20000400000 */
[-C--:B------:R-:W-:Y:S01]  /*77f0*/  @P0 FMUL R187, R187, R0.reuse ;  /* 0x00000000bbbb0220 */ /* 0x080fe20000400000 */
[----:B------:R-:W-:Y:S01]  /*7800*/  FSEL R217, R190, R217, !P0 ;  /* 0x000000d9bed97208 */ /* 0x000fe20004000000 */
[----:B------:R-:W-:Y:S01]  /*7810*/  FMUL R206, R143, R0 ;  /* 0x000000008fce7220 */ /* 0x000fe20000400000 */
[----:B------:R-:W-:-:S02]  /*7820*/  FSEL R218, R191, R218, !P0 ;  /* 0x000000dabfda7208 */ /* 0x000fc40004000000 */
[----:B------:R-:W-:Y:S02]  /*7830*/  FSEL R219, R192, R219, !P0 ;  /* 0x000000dbc0db7208 */ /* 0x000fe40004000000 */
[----:B------:R-:W-:Y:S02]  /*7840*/  FSEL R220, R193, R220, !P0 ;  /* 0x000000dcc1dc7208 */ /* 0x000fe40004000000 */
[C---:B0-----:R-:W-:Y:S02]  /*7850*/  IADD3 R117, PT, PT, R200.reuse, 0x180, RZ ;  /* 0x00000180c8757810 */ /* 0x041fe40007ffe0ff */
[----:B------:R-:W-:Y:S02]  /*7860*/  IADD3 R119, PT, PT, R200, 0x200, RZ ;  /* 0x00000200c8777810 */ /* 0x000fe40007ffe0ff */
[----:B------:R-:W-:Y:S01]  /*7870*/  FMNMX3 R139, R139, |R212|, |R154|, !PT ;  /* 0x400000d48b8b7276 */ /* 0x000fe2000780049a */
[----:B------:R-:W-:Y:S01]  /*7880*/  FMUL R205, R142, R0 ;  /* 0x000000008ecd7220 */ /* 0x000fe20000400000 */
[----:B------:R-:W-:Y:S01]  /*7890*/  F2FP.BF16.F32.PACK_AB R120, R122, R127 ;  /* 0x0000007f7a78723e */ /* 0x000fe200000010ff */
[----:B------:R-:W-:Y:S01]  /*78a0*/  IMAD.WIDE.U32 R116, R117, 0x10, R244 ;  /* 0x0000001075747825 */ /* 0x000fe200078e00f4 */
[----:B------:R-:W-:-:S03]  /*78b0*/  F2FP.BF16.F32.PACK_AB R121, R123, R214 ;  /* 0x000000d67b79723e */ /* 0x000fc600000010ff */
[-C--:B------:R-:W-:Y:S01]  /*78c0*/  FMUL R192, R207, R0.reuse ;  /* 0x00000000cfc07220 */ /* 0x080fe20000400000 */
[----:B------:R-:W-:Y:S01]  /*78d0*/  F2FP.BF16.F32.PACK_AB R122, R124, R215 ;  /* 0x000000d77c7a723e */ /* 0x000fe200000010ff */
[----:B------:R-:W-:Y:S01]  /*78e0*/  FMUL R191, R208, R0 ;  /* 0x00000000d0bf7220 */ /* 0x000fe20000400000 */
[----:B------:R-:W-:Y:S01]  /*78f0*/  F2FP.BF16.F32.PACK_AB R123, R126, R216 ;  /* 0x000000d87e7b723e */ /* 0x000fe200000010ff */
[----:B------:R-:W-:Y:S01]  /*7900*/  FMUL R190, R209, R0 ;  /* 0x00000000d1be7220 */ /* 0x000fe20000400000 */
[----:B------:R-:W-:Y:S01]  /*7910*/  FSEL R193, R147, R140, !P0 ;  /* 0x0000008c93c17208 */ /* 0x000fe20004000000 */
[----:B------:R-:W-:Y:S01]  /*7920*/  IMAD.WIDE.U32 R118, R119, 0x10, R244 ;  /* 0x0000001077767825 */ /* 0x000fe200078e00f4 */
[----:B------:R-:W-:-:S03]  /*7930*/  FMNMX3 R178, R139, |R210|, |R155|, !PT ;  /* 0x400000d28bb27276 */ /* 0x000fc6000780049b */
[-C--:B------:R-:W-:Y:S01]  /*7940*/  FMUL R188, R211, R0.reuse ;  /* 0x00000000d3bc7220 */ /* 0x080fe20000400000 */
[----:B------:R-:W-:Y:S01]  /*7950*/  F2FP.BF16.F32.PACK_AB R124, R181, R217 ;  /* 0x000000d9b57c723e */ /* 0x000fe200000010ff */
[----:B------:R-:W-:Y:S01]  /*7960*/  FMUL R140, R213, R0 ;  /* 0x00000000d58c7220 */ /* 0x000fe20000400000 */
[----:B------:R-:W-:Y:S01]  /*7970*/  F2FP.BF16.F32.PACK_AB R125, R182, R218 ;  /* 0x000000dab67d723e */ /* 0x000fe200000010ff */
[-C--:B------:R-:W-:Y:S01]  /*7980*/  FMUL R189, R210, R0.reuse ;  /* 0x00000000d2bd7220 */ /* 0x080fe20000400000 */
[----:B------:R-:W-:Y:S01]  /*7990*/  F2FP.BF16.F32.PACK_AB R126, R185, R219 ;  /* 0x000000dbb97e723e */ /* 0x000fe200000010ff */
[----:B------:R-:W-:Y:S01]  /*79a0*/  @P0 FMUL R128, R128, R0 ;  /* 0x0000000080800220 */ /* 0x000fe20000400000 */
[----:B------:R-:W-:Y:S01]  /*79b0*/  F2FP.BF16.F32.PACK_AB R127, R187, R220 ;  /* 0x000000dcbb7f723e */ /* 0x000fe200000010ff */
[-C--:B------:R-:W-:Y:S01]  /*79c0*/  @P0 FMUL R129, R129, R0.reuse ;  /* 0x0000000081810220 */ /* 0x080fe20000400000 */
[----:B------:R-:W-:Y:S01]  /*79d0*/  IADD3 R139, PT, PT, R200, 0x280, RZ ;  /* 0x00000280c88b7810 */ /* 0x000fe20007ffe0ff */
[-C--:B------:R-:W-:Y:S01]  /*79e0*/  @P0 FMUL R130, R130, R0.reuse ;  /* 0x0000000082820220 */ /* 0x080fe20000400000 */
[----:B------:R-:W-:Y:S01]  /*79f0*/  @P0 FMUL R131, R131, R0 ;  /* 0x0000000083830220 */ /* 0x000fe20000400000 */
[----:B------:R-:W-:Y:S01]  /*7a00*/  FSEL R206, R143, R206, !P0 ;  /* 0x000000ce8fce7208 */ /* 0x000fe20004000000 */
[-C--:B------:R-:W-:Y:S01]  /*7a10*/  @P0 FMUL R132, R132, R0.reuse ;  /* 0x0000000084840220 */ /* 0x080fe20000400000 */
[----:B------:R-:W-:Y:S01]  /*7a20*/  IADD3 R141, PT, PT, R200, 0x300, RZ ;  /* 0x00000300c88d7810 */ /* 0x000fe20007ffe0ff */
[-C--:B------:R-:W-:Y:S01]  /*7a30*/  @P0 FMUL R133, R133, R0.reuse ;  /* 0x0000000085850220 */ /* 0x080fe20000400000 */
[-C--:B------:R-:W-:Y:S01]  /*7a40*/  @P0 FMUL R134, R134, R0.reuse ;  /* 0x0000000086860220 */ /* 0x080fe20000400000 */
[-C--:B------:R-:W-:Y:S01]  /*7a50*/  @P0 FMUL R135, R135, R0.reuse ;  /* 0x0000000087870220 */ /* 0x080fe20000400000 */
[----:B------:R-:W-:Y:S01]  /*7a60*/  FSEL R205, R142, R205, !P0 ;  /* 0x000000cd8ecd7208 */ /* 0x000fe20004000000 */
[-C--:B------:R-:W-:Y:S01]  /*7a70*/  @P0 FMUL R137, R137, R0.reuse ;  /* 0x0000000089890220 */ /* 0x080fe20000400000 */
[----:B------:R-:W-:Y:S01]  /*7a80*/  IADD3 R143, PT, PT, R200, 0x380, RZ ;  /* 0x00000380c88f7810 */ /* 0x000fe20007ffe0ff */
        /* <DEDUP_REMOVED lines=8> */
[----:B------:R-:W-:Y:S01]  /*7b10*/  @P0 FMUL R151, R151, R0 ;  /* 0x0000000097970220 */ /* 0x000fe20000400000 */
[----:B------:R-:W-:Y:S01]  /*7b20*/  FSEL R192, R207, R192, !P0 ;  /* 0x000000c0cfc07208 */ /* 0x000fe20004000000 */
[----:B------:R1:W-:Y:S01]  /*7b30*/  STG.E.128 desc[UR6][R118.64], R124 ;  /* 0x0000007c76007986 */ /* 0x0003e2000c101d06 */
[----:B------:R-:W-:Y:S01]  /*7b40*/  FSEL R191, R208, R191, !P0 ;  /* 0x000000bfd0bf7208 */ /* 0x000fe20004000000 */
[----:B------:R-:W-:Y:S01]  /*7b50*/  @P0 FMUL R152, R152, R0 ;  /* 0x0000000098980220 */ /* 0x000fe20000400000 */
[----:B------:R-:W-:Y:S01]  /*7b60*/  FSEL R190, R209, R190, !P0 ;  /* 0x000000bed1be7208 */ /* 0x000fe20004000000 */
[-C--:B------:R-:W-:Y:S01]  /*7b70*/  @P0 FMUL R153, R153, R0.reuse ;  /* 0x0000000099990220 */ /* 0x080fe20000400000 */
[----:B------:R-:W-:Y:S01]  /*7b80*/  IADD3 R147, PT, PT, R200, 0x480, RZ ;  /* 0x00000480c8937810 */ /* 0x000fe20007ffe0ff */
[-C--:B------:R-:W-:Y:S01]  /*7b90*/  @P0 FMUL R154, R154, R0.reuse ;  /* 0x000000009a9a0220 */ /* 0x080fe20000400000 */
[----:B------:R-:W-:Y:S01]  /*7ba0*/  @P0 FMUL R155, R155, R0 ;  /* 0x000000009b9b0220 */ /* 0x000fe20000400000 */
[----:B------:R-:W-:Y:S01]  /*7bb0*/  FSEL R188, R211, R188, !P0 ;  /* 0x000000bcd3bc7208 */ /* 0x000fe20004000000 */
[----:B------:R-:W-:Y:S01]  /*7bc0*/  IMAD.WIDE.U32 R138, R139, 0x10, R244 ;  /* 0x000000108b8a7825 */ /* 0x000fe200078e00f4 */
[----:B------:R-:W-:-:S02]  /*7bd0*/  FSEL R183, R213, R140, !P0 ;  /* 0x0000008cd5b77208 */ /* 0x000fc40004000000 */
[----:B------:R-:W-:Y:S01]  /*7be0*/  FSEL R189, R210, R189, !P0 ;  /* 0x000000bdd2bd7208 */ /* 0x000fe20004000000 */
[--C-:B------:R-:W-:Y:S01]  /*7bf0*/  IMAD.WIDE.U32 R140, R141, 0x10, R244.reuse ;  /* 0x000000108d8c7825 */ /* 0x100fe200078e00f4 */
[----:B0-----:R-:W-:Y:S02]  /*7c00*/  F2FP.BF16.F32.PACK_AB R116, R128, R197 ;  /* 0x000000c58074723e */ /* 0x001fe400000010ff */
[----:B------:R-:W-:Y:S02]  /*7c10*/  F2FP.BF16.F32.PACK_AB R117, R129, R198 ;  /* 0x000000c68175723e */ /* 0x000fe400000010ff */
[----:B-1----:R-:W-:Y:S02]  /*7c20*/  F2FP.BF16.F32.PACK_AB R118, R130, R199 ;  /* 0x000000c78276723e */ /* 0x002fe400000010ff */
[----:B------:R-:W-:Y:S01]  /*7c30*/  F2FP.BF16.F32.PACK_AB R119, R131, R201 ;  /* 0x000000c98377723e */ /* 0x000fe200000010ff */
[----:B------:R-:W-:Y:S01]  /*7c40*/  IMAD.WIDE.U32 R142, R143, 0x10, R244 ;  /* 0x000000108f8e7825 */ /* 0x000fe200078e00f4 */
[----:B------:R-:W-:-:S02]  /*7c50*/  F2FP.BF16.F32.PACK_AB R120, R132, R202 ;  /* 0x000000ca8478723e */ /* 0x000fc400000010ff */
[----:B------:R-:W-:Y:S02]  /*7c60*/  F2FP.BF16.F32.PACK_AB R121, R133, R203 ;  /* 0x000000cb8579723e */ /* 0x000fe400000010ff */
[----:B------:R-:W-:Y:S02]  /*7c70*/  F2FP.BF16.F32.PACK_AB R122, R134, R204 ;  /* 0x000000cc867a723e */ /* 0x000fe400000010ff */
[----:B------:R-:W-:Y:S01]  /*7c80*/  F2FP.BF16.F32.PACK_AB R123, R135, R205 ;  /* 0x000000cd877b723e */ /* 0x000fe200000010ff */
[----:B------:R-:W-:Y:S01]  /*7c90*/  IMAD.WIDE.U32 R144, R145, 0x10, R244 ;  /* 0x0000001091907825 */ /* 0x000fe200078e00f4 */
[----:B------:R-:W-:Y:S02]  /*7ca0*/  F2FP.BF16.F32.PACK_AB R124, R137, R206 ;  /* 0x000000ce897c723e */ /* 0x000fe400000010ff */
[----:B------:R-:W-:Y:S02]  /*7cb0*/  F2FP.BF16.F32.PACK_AB R125, R179, R196 ;  /* 0x000000c4b37d723e */ /* 0x000fe400000010ff */
[----:B------:R-:W-:-:S02]  /*7cc0*/  F2FP.BF16.F32.PACK_AB R126, R180, R195 ;  /* 0x000000c3b47e723e */ /* 0x000fc400000010ff */
[----:B------:R-:W-:Y:S01]  /*7cd0*/  F2FP.BF16.F32.PACK_AB R127, R184, R194 ;  /* 0x000000c2b87f723e */ /* 0x000fe200000010ff */
[----:B------:R-:W-:Y:S01]  /*7ce0*/  IMAD.WIDE.U32 R146, R147, 0x10, R244 ;  /* 0x0000001093927825 */ /* 0x000fe200078e00f4 */
[----:B------:R-:W-:Y:S02]  /*7cf0*/  F2FP.BF16.F32.PACK_AB R128, R148, R193 ;  /* 0x000000c19480723e */ /* 0x000fe400000010ff */
[----:B------:R-:W-:Y:S02]  /*7d00*/  F2FP.BF16.F32.PACK_AB R129, R149, R192 ;  /* 0x000000c09581723e */ /* 0x000fe400000010ff */
[----:B------:R-:W-:Y:S02]  /*7d10*/  F2FP.BF16.F32.PACK_AB R130, R150, R191 ;  /* 0x000000bf9682723e */ /* 0x000fe400000010ff */
[----:B------:R-:W-:Y:S01]  /*7d20*/  F2FP.BF16.F32.PACK_AB R131, R151, R190 ;  /* 0x000000be9783723e */ /* 0x000fe200000010ff */
[----:B------:R1:W-:Y:S01]  /*7d30*/  STG.E.128 desc[UR6][R138.64], R116 ;  /* 0x000000748a007986 */ /* 0x0003e2000c101d06 */
[----:B------:R-:W-:-:S02]  /*7d40*/  F2FP.BF16.F32.PACK_AB R132, R152, R188 ;  /* 0x000000bc9884723e */ /* 0x000fc400000010ff */
[----:B------:R-:W-:Y:S02]  /*7d50*/  F2FP.BF16.F32.PACK_AB R133, R153, R183 ;  /* 0x000000b79985723e */ /* 0x000fe400000010ff */
[----:B------:R-:W-:Y:S02]  /*7d60*/  F2FP.BF16.F32.PACK_AB R134, R154, R186 ;  /* 0x000000ba9a86723e */ /* 0x000fe400000010ff */
[----:B------:R-:W-:Y:S01]  /*7d70*/  F2FP.BF16.F32.PACK_AB R135, R155, R189 ;  /* 0x000000bd9b87723e */ /* 0x000fe200000010ff */
[----:B------:R1:W-:Y:S04]  /*7d80*/  STG.E.128 desc[UR6][R140.64], R120 ;  /* 0x000000788c007986 */ /* 0x0003e8000c101d06 */
[----:B------:R1:W-:Y:S04]  /*7d90*/  STG.E.128 desc[UR6][R142.64], R124 ;  /* 0x0000007c8e007986 */ /* 0x0003e8000c101d06 */
[----:B------:R1:W-:Y:S04]  /*7da0*/  STG.E.128 desc[UR6][R144.64], R128 ;  /* 0x0000008090007986 */ /* 0x0003e8000c101d06 */
[----:B------:R1:W-:Y:S02]  /*7db0*/  STG.E.128 desc[UR6][R146.64], R132 ;  /* 0x0000008492007986 */ /* 0x0003e4000c101d06 */
.L_x_8109:
[----:B01----:R-:W0:Y:S01]  /*7dc0*/  LDC R116, c[0x0][0x380] ;  /* 0x0000e000ff747b82 */ /* 0x003e220000000800 */
[----:B------:R-:W-:Y:S02]  /*7dd0*/  PLOP3.LUT P3, PT, P3, PT, PT, 0x8, 0x80 ;  /* 0x000000000080781c */ /* 0x000fe40001f6e170 */
[----:B0-----:R-:W-:-:S04]  /*7de0*/  IADD3 R31, PT, PT, R31, R116, RZ ;  /* 0x000000741f1f7210 */ /* 0x001fc80007ffe0ff */
[----:B------:R-:W-:-:S13]  /*7df0*/  ISETP.GE.AND P1, PT, R31, UR11, PT ;  /* 0x0000000b1f007c0c */ /* 0x000fda000bf26270 */
[----:B------:R-:W-:Y:S05]  /*7e00*/  @!P1 BRA `(.L_x_8110) ;  /* 0xffffff8800a89947 */ /* 0x000fea000383ffff */
.L_x_8099:
        /* <DEDUP_REMOVED lines=38> */
.L_x_8118:
[----:B------:R-:W-:Y:S02]  /*8070*/  ISETP.NE.AND P1, PT, R246, RZ, PT ;  /* 0x000000fff600720c */ /* 0x000fe40003f25270 */
[----:B-1----:R-:W-:-:S11]  /*8080*/  FMNMX R5, R3, R4, !PT ;  /* 0x0000000403057209 */ /* 0x002fd60007800000 */
[----:B------:R-:W-:Y:S05]  /*8090*/  @P1 BRA `(.L_x_8112) ;  /* 0x0000000000081947 */ /* 0x000fea0003800000 */
[----:B0-----:R-:W0:Y:S02]  /*80a0*/  LDC.64 R2, c[0x0][0x3f8] ;  /* 0x0000fe00ff027b82 */ /* 0x001e240000000a00 */
[----:B0-----:R1:W-:Y:S02]  /*80b0*/  REDG.E.MAX.S32.STRONG.GPU desc[UR6][R2.64], R5 ;  /* 0x000000050200798e */ /* 0x0013e4000d12e306 */
.L_x_8112:
[----:B------:R-:W-:Y:S05]  /*80c0*/  BSYNC B0 ;  /* 0x0000000000007941 */ /* 0x000fea0003800000 */
.L_x_8111:
[----:B------:R-:W-:Y:S05]  /*80d0*/  @!P0 EXIT ;  /* 0x000000000000894d */ /* 0x000fea0003800000 */
[----:B------:R-:W2:Y:S01]  /*80e0*/  S2UR UR8, SR_CTAID.X ;  /* 0x00000000000879c3 */ /* 0x000ea20000002500 */
[----:B------:R-:W3:Y:S02]  /*80f0*/  LDCU.64 UR4, c[0x0][0x3f0] ;  /* 0x00007e00ff0477ac */ /* 0x000ee40008000a00 */
[----:B---3--:R-:W-:Y:S02]  /*8100*/  ISETP.EQ.U32.AND P1, PT, RZ, UR4, PT ;  /* 0x00000004ff007c0c */ /* 0x008fe4000bf22070 */
[----:B--2---:R-:W-:-:S04]  /*8110*/  LOP3.LUT P0, RZ, R246, UR8, RZ, 0xfc, !PT ;  /* 0x00000008f6ff7c12 */ /* 0x004fc8000f80fcff */
[----:B------:R-:W-:-:S13]  /*8120*/  ISETP.EQ.OR.EX P0, PT, RZ, UR5, P0, P1 ;  /* 0x00000005ff007c0c */ /* 0x000fda0008702710 */
[----:B------:R-:W-:Y:S05]  /*8130*/  @P0 EXIT ;  /* 0x000000000000094d */ /* 0x000fea0003800000 */
[----:B-1---5:R-:W-:-:S04]  /*8140*/  IADD3 R2, PT, PT, R0, 0x1800000, RZ ;  /* 0x0180000000027810 */ /* 0x022fc80007ffe0ff */
[----:B------:R-:W-:-:S04]  /*8150*/  LOP3.LUT R2, R2, 0x7f800000, RZ, 0xc0, !PT ;  /* 0x7f80000002027812 */ /* 0x000fc800078ec0ff */
[----:B------:R-:W-:-:S13]  /*8160*/  ISETP.GT.U32.AND P0, PT, R2, 0x1ffffff, PT ;  /* 0x01ffffff0200780c */ /* 0x000fda0003f04070 */
[----:B------:R-:W-:Y:S05]  /*8170*/  @P0 BRA `(.L_x_8114) ;  /* 0x0000000000100947 */ /* 0x000fea0003800000 */
[----:B------:R-:W-:Y:S02]  /*8180*/  MOV R118, R0 ;  /* 0x0000000000767202 */ /* 0x000fe40000000f00 */
[----:B------:R-:W-:-:S07]  /*8190*/  MOV R119, 0x81b0 ;  /* 0x000081b000777802 */ /* 0x000fce0000000f00 */
[----:B0-----:R-:W-:Y:S05]  /*81a0*/  CALL.REL.NOINC `($__internal_106_$__cuda_sm20_rcp_rn_f32_slowpath) ;  /* 0x0000000000587944 */ /* 0x001fea0003c00000 */
[----:B------:R-:W-:Y:S05]  /*81b0*/  BRA `(.L_x_8115) ;  /* 0x0000000000107947 */ /* 0x000fea0003800000 */
.L_x_8114:
[----:B0-----:R-:W0:Y:S02]  /*81c0*/  MUFU.RCP R3, R0 ;  /* 0x0000000000037308 */ /* 0x001e240000001000 */
[----:B0-----:R-:W-:-:S04]  /*81d0*/  FFMA R2, R3, R0, -1 ;  /* 0xbf80000003027423 */ /* 0x001fc80000000000 */
[----:B------:R-:W-:-:S04]  /*81e0*/  FADD.FTZ R2, -R2, -RZ ;  /* 0x800000ff02027221 */ /* 0x000fc80000010100 */
[----:B------:R-:W-:-:S07]  /*81f0*/  FFMA R228, R3, R2, R3 ;  /* 0x0000000203e47223 */ /* 0x000fce0000000003 */
.L_x_8115:
[----:B------:R-:W0:Y:S02]  /*8200*/  LDC.64 R2, c[0x0][0x3f0] ;  /* 0x0000fc00ff027b82 */ /* 0x000e240000000a00 */
[----:B0-----:R-:W-:Y:S01]  /*8210*/  STG.E desc[UR6][R2.64], R228 ;  /* 0x000000e402007986 */ /* 0x001fe2000c101906 */
[----:B------:R-:W-:Y:S05]  /*8220*/  EXIT ;  /* 0x000000000000794d */ /* 0x000fea0003800000 */
.L_x_8113:
[----:B------:R-:W-:Y:S02]  /*8230*/  MOV R6, 0x2 ;  /* 0x0000000200067802 */ /* 0x000fe40000000f00 */
[----:B------:R-:W-:Y:S02]  /*8240*/  MOV R7, 0x1f ;  /* 0x0000001f00077802 */ /* 0x000fe40000000f00 */
[----:B------:R-:W-:-:S07]  /*8250*/  MOV R5, 0xffffffff ;  /* 0xffffffff00057802 */ /* 0x000fce0000000f00 */
[----:B01---5:R-:W-:Y:S05]  /*8260*/  WARPSYNC.COLLECTIVE R5, `(.L_x_8116) ;  /* 0x0000000005087348 */ /* 0x023fea0003c00000 */
[----:B-1----:R1:W2:Y:S02]  /*8270*/  SHFL.DOWN P1, R4, R2, R6, R7 ;  /* 0x0800000602047389 */ /* 0x0022a40000020007 */
[----:B012--5:R-:W-:Y:S05]  /*8280*/  ENDCOLLECTIVE ;  /* 0x000000000000791b */ /* 0x027fea0003800000 */
.L_x_8116:
[----:B------:R-:W-:Y:S02]  /*8290*/  MOV R6, 0x1 ;  /* 0x0000000100067802 */ /* 0x000fe40000000f00 */
[----:B------:R-:W-:-:S04]  /*82a0*/  MOV R3, R4 ;  /* 0x0000000400037202 */ /* 0x000fc80000000f00 */
[----:B------:R-:W-:-:S04]  /*82b0*/  FMNMX R3, R3, R2, !PT ;  /* 0x0000000203037209 */ /* 0x000fc80007800000 */
[----:B------:R-:W-:-:S07]  /*82c0*/  MOV R2, R3 ;  /* 0x0000000300027202 */ /* 0x000fce0000000f00 */
[----:B------:R-:W-:Y:S05]  /*82d0*/  WARPSYNC.COLLECTIVE R5, `(.L_x_8117) ;  /* 0x0000000005087348 */ /* 0x000fea0003c00000 */
[----:B------:R0:W1:Y:S02]  /*82e0*/  SHFL.DOWN P1, R4, R2, R6, R7 ;  /* 0x0800000602047389 */ /* 0x0000640000020007 */
[----:B01----:R-:W-:Y:S05]  /*82f0*/  ENDCOLLECTIVE ;  /* 0x000000000000791b */ /* 0x003fea0003800000 */
.L_x_8117:
[----:B------:R-:W-:Y:S05]  /*8300*/  BRA `(.L_x_8118) ;  /* 0xfffffffc00587947 */ /* 0x000fea000383ffff */
        .weak           $__internal_106_$__cuda_sm20_rcp_rn_f32_slowpath
        .type           $__internal_106_$__cuda_sm20_rcp_rn_f32_slowpath,@function
        .size           $__internal_106_$__cuda_sm20_rcp_rn_f32_slowpath,(.L_x_12974 - $__internal_106_$__cuda_sm20_rcp_rn_f32_slowpath)
$__internal_106_$__cuda_sm20_rcp_rn_f32_slowpath:
        /* <DEDUP_REMOVED lines=15> */
.L_x_8120:
        /* <DEDUP_REMOVED lines=33> */
.L_x_8122:
[----:B------:R0:W1:Y:S02]  /*8610*/  MUFU.RCP R246, R118 ;  /* 0x0000007600f67308 */ /* 0x0000640000001000 */
.L_x_8121:
[----:B------:R-:W-:Y:S05]  /*8620*/  BSYNC B1 ;  /* 0x0000000000017941 */ /* 0x000fea0003800000 */
.L_x_8119:
[----:B0-----:R-:W-:Y:S01]  /*8630*/  MOV R118, R119 ;  /* 0x0000007700767202 */ /* 0x001fe20000000f00 */
[----:B------:R-:W-:Y:S01]  /*8640*/  HFMA2 R119, -RZ, RZ, 0, 0 ;  /* 0x00000000ff777431 */ /* 0x000fe200000001ff */
[----:B-1----:R-:W-:-:S03]  /*8650*/  MOV R228, R246 ;  /* 0x000000f600e47202 */ /* 0x002fc60000000f00 */
[----:B------:R-:W-:Y:S05]  /*8660*/  RET.REL.NODEC R118 `(_ZN18transformer_engine13normalization19ln_fwd_tuned_kernelINS0_13Kernel_traitsI13__nv_bfloat16S3_S3_fjLj10240ELj1ELj1ELj4ELj16ENS0_18Kernel_traits_baseILj10240ES3_S3_S3_fjLj128EEEEEEEvNS0_19ForwardKernelParamsE) ;  /* 0xffffff7876647950 */ /* 0x000fea0003c3ffff */
.L_x_8123:
        /* <DEDUP_REMOVED lines=9> */
.L_x_12974:


//--------------------- .text._ZN18transformer_engine13normalization19ln_fwd_tuned_kernelINS0_13Kernel_traitsIff6__halffjLj10240ELj1ELj1ELj4ELj16ENS0_18Kernel_traits_baseILj10240EffS3_fjLj128EEEEEEEvNS0_19ForwardKernelParamsE --------------------------
	.section	.text._ZN18transformer_engine13normalization19ln_fwd_tuned_kernelINS0_13Kernel_traitsIff6__halffjLj10240ELj1ELj1ELj4ELj16ENS0_18Kernel_traits_baseILj10240EffS3_fjLj128EEEEEEEvNS0_19ForwardKernelParamsE,"ax",@progbits
	.align	128
        .global         _ZN18transformer_engine13normalization19ln_fwd_tuned_kernelINS0_13Kernel_traitsIff6__halffjLj10240ELj1ELj1ELj4ELj16ENS0_18Kernel_traits_baseILj10240EffS3_fjLj128EEEEEEEvNS0_19ForwardKernelParamsE
        .type           _ZN18transformer_engine13normalization19ln_fwd_tuned_kernelINS0_13Kernel_traitsIff6__halffjLj10240ELj1ELj1ELj4ELj16ENS0_18Kernel_traits_baseILj10240EffS3_fjLj128EEEEEEEvNS0_19ForwardKernelParamsE,@function
        .size           _ZN18transformer_engine13normalization19ln_fwd_tuned_kernelINS0_13Kernel_traitsIff6__halffjLj10240ELj1ELj1ELj4ELj16ENS0_18Kernel_traits_baseILj10240EffS3_fjLj128EEEEEEEvNS0_19ForwardKernelParamsE,(.L_x_12975 - _ZN18transformer_engine13normalization19ln_fwd_tuned_kernelINS0_13Kernel_traitsIff6__halffjLj10240ELj1ELj1ELj4ELj16ENS0_18Kernel_traits_baseILj10240EffS3_fjLj128EEEEEEEvNS0_19ForwardKernelParamsE)
        .other          _ZN18transformer_engine13normalization19ln_fwd_tuned_kernelINS0_13Kernel_traitsIff6__halffjLj10240ELj1ELj1ELj4ELj16ENS0_18Kernel_traits_baseILj10240EffS3_fjLj128EEEEEEEvNS0_19ForwardKernelParamsE,@"STO_CUDA_ENTRY STV_DEFAULT"
_ZN18transformer_engine13normalization19ln_fwd_tuned_kernelINS0_13Kernel_traitsIff6__halffjLj10240ELj1ELj1ELj4ELj16ENS0_18Kernel_traits_baseILj10240EffS3_fjLj128EEEEEEEvNS0_19ForwardKernelParamsE:
.text._ZN18transformer_engine13normalization19ln_fwd_tuned_kernelINS0_13Kernel_traitsIff6__halffjLj10240ELj1ELj1ELj4ELj16ENS0_18Kernel_traits_baseILj10240EffS3_fjLj128EEEEEEEvNS0_19ForwardKernelParamsE:
        /* <DEDUP_REMOVED lines=155> */
.L_x_8135:
        /* <DEDUP_REMOVED lines=343> */
.L_x_8126:
[----:B------:R-:W-:Y:S05]  /*1f20*/  BSYNC.RECONVERGENT B0 ;  /* 0x0000000000007941 */ /* 0x000fea0003800200 */
.L_x_8125:
        /* <DEDUP_REMOVED lines=14> */
[----:B0----5:R-:W-:Y:S05]  /*2010*/  CALL.REL.NOINC `($__internal_107_$__cuda_sm20_rcp_rn_f32_slowpath) ;  /* 0x0000005000a87944 */ /* 0x021fea0003c00000 */
[----:B------:R-:W-:Y:S05]  /*2020*/  BRA `(.L_x_8129) ;  /* 0x0000000000107947 */ /* 0x000fea0003800000 */
.L_x_8128:
[----:B------:R-:W0:Y:S02]  /*2030*/  MUFU.RCP R0, R2 ;  /* 0x0000000200007308 */ /* 0x000e240000001000 */
[----:B0-----:R-:W-:-:S04]  /*2040*/  FFMA R248, R2, R0, -1 ;  /* 0xbf80000002f87423 */ /* 0x001fc80000000000 */
[----:B------:R-:W-:-:S04]  /*2050*/  FADD.FTZ R248, -R248, -RZ ;  /* 0x800000fff8f87221 */ /* 0x000fc80000010100 */
[----:B------:R-:W-:-:S07]  /*2060*/  FFMA R0, R0, R248, R0 ;  /* 0x000000f800007223 */ /* 0x000fce0000000000 */
.L_x_8129:
[----:B------:R-:W-:Y:S05]  /*2070*/  BSYNC.RECONVERGENT B0 ;  /* 0x0000000000007941 */ /* 0x000fea0003800200 */
.L_x_8127:
        /* <DEDUP_REMOVED lines=23> */
[----:B01---5:R-:W-:Y:S05]  /*21f0*/  CALL.REL.NOINC `($__internal_107_$__cuda_sm20_rcp_rn_f32_slowpath) ;  /* 0x0000005000307944 */ /* 0x023fea0003c00000 */
[----:B------:R-:W-:Y:S01]  /*2200*/  MOV R248, R0 ;  /* 0x0000000000f87202 */ /* 0x000fe20000000f00 */
[----:B------:R-:W-:Y:S06]  /*2210*/  BRA `(.L_x_8132) ;  /* 0x0000000000107947 */ /* 0x000fec0003800000 */
.L_x_8131:
[----:B------:R-:W1:Y:S02]  /*2220*/  MUFU.RCP R249, R0 ;  /* 0x0000000000f97308 */ /* 0x000e640000001000 */
[----:B-1----:R-:W-:-:S04]  /*2230*/  FFMA R248, R0, R249, -1 ;  /* 0xbf80000000f87423 */ /* 0x002fc800000000f9 */
[----:B------:R-:W-:-:S04]  /*2240*/  FADD.FTZ R248, -R248, -RZ ;  /* 0x800000fff8f87221 */ /* 0x000fc80000010100 */
[----:B------:R-:W-:-:S07]  /*2250*/  FFMA R248, R249, R248, R249 ;  /* 0x000000f8f9f87223 */ /* 0x000fce00000000f9 */
.L_x_8132:
[----:B------:R-:W-:Y:S05]  /*2260*/  BSYNC.RECONVERGENT B0 ;  /* 0x0000000000007941 */ /* 0x000fea0003800200 */
.L_x_8130:
        /* <DEDUP_REMOVED lines=58> */
[----:B------:R-:W0:Y:S01]  /*2610*/  F2F.F16.F32 R2, R2 ;  /* 0x0000000200027304 */ /* 0x000e220000200800 */
[----:B------:R-:W-:Y:S01]  /*2620*/  @P0 FMUL R166, R166, UR7 ;  /* 0x00000007a6a60c20 */ /* 0x000fe20008400000 */
[----:B------:R-:W-:Y:S01]  /*2630*/  FADD R172, R172, -UR5 ;  /* 0x80000005acac7e21 */ /* 0x000fe20008000000 */
[----:B------:R-:W-:Y:S01]  /*2640*/  FADD R175, R175, -UR5 ;  /* 0x80000005afaf7e21 */ /* 0x000fe20008000000 */
[----:B------:R-:W-:Y:S01]  /*2650*/  FADD R174, R174, -UR5 ;  /* 0x80000005aeae7e21 */ /* 0x000fe20008000000 */
[----:B------:R-:W-:Y:S01]  /*2660*/  FADD R176, R176, -UR5 ;  /* 0x80000005b0b07e21 */ /* 0x000fe20008000000 */
[----:B------:R-:W-:Y:S01]  /*2670*/  FADD R177, R177, -UR5 ;  /* 0x80000005b1b17e21 */ /* 0x000fe20008000000 */
[----:B------:R-:W-:Y:S01]  /*2680*/  FADD R179, R179, -UR5 ;  /* 0x80000005b3b37e21 */ /* 0x000fe20008000000 */
[----:B------:R-:W1:Y:S01]  /*2690*/  F2F.F16.F32 R167, R166 ;  /* 0x000000a600a77304 */ /* 0x000e620000200800 */
        /* <DEDUP_REMOVED lines=33> */
[----:B------:R-:W-:Y:S01]  /*28b0*/  F2F.F16.F32 R166, R166 ;  /* 0x000000a600a67304 */ /* 0x000fe20000200800 */
[----:B------:R-:W-:Y:S01]  /*28c0*/  @P0 FMUL R171, R171, UR7 ;  /* 0x00000007abab0c20 */ /* 0x000fe20008400000 */
[----:B------:R-:W-:Y:S01]  /*28d0*/  FFMA R169, R152, R169, R72 ;  /* 0x000000a998a97223 */ /* 0x000fe20000000048 */
[----:B------:R-:W-:Y:S01]  /*28e0*/  @P0 FMUL R172, R172, UR7 ;  /* 0x00000007acac0c20 */ /* 0x000fe20008400000 */
[----:B------:R-:W-:Y:S01]  /*28f0*/  FFMA R173, R154, R173, R74 ;  /* 0x000000ad9aad7223 */ /* 0x000fe2000000004a */
[----:B------:R-:W-:Y:S01]  /*2900*/  FMUL R174, R181, UR4 ;  /* 0x00000004b5ae7c20 */ /* 0x000fe20008400000 */
[----:B------:R-:W-:Y:S01]  /*2910*/  @P0 FMUL R169, R169, UR7 ;  /* 0x00000007a9a90c20 */ /* 0x000fe20008400000 */
[----:B------:R-:W-:Y:S01]  /*2920*/  FMUL R175, R180, UR4 ;  /* 0x00000004b4af7c20 */ /* 0x000fe20008400000 */
[----:B------:R-:W0:Y:S01]  /*2930*/  F2F.F16.F32 R167, R167 ;  /* 0x000000a700a77304 */ /* 0x000e220000200800 */
[----:B------:R-:W-:Y:S01]  /*2940*/  @P0 FMUL R173, R173, UR7 ;  /* 0x00000007adad0c20 */ /* 0x000fe20008400000 */
[----:B------:R-:W-:Y:S01]  /*2950*/  FADD R190, R190, -UR5 ;  /* 0x80000005bebe7e21 */ /* 0x000fe20008000000 */
[----:B------:R-:W-:Y:S01]  /*2960*/  FADD R201, R201, -UR5 ;  /* 0x80000005c9c97e21 */ /* 0x000fe20008000000 */
[----:B------:R-:W-:Y:S01]  /*2970*/  FADD R191, R191, -UR5 ;  /* 0x80000005bfbf7e21 */ /* 0x000fe20008000000 */
[----:B------:R-:W-:Y:S01]  /*2980*/  FADD R192, R192, -UR5 ;  /* 0x80000005c0c07e21 */ /* 0x000fe20008000000 */
[----:B------:R-:W-:Y:S01]  /*2990*/  FMUL R181, R190, UR4 ;  /* 0x00000004beb57c20 */ /* 0x000fe20008400000 */
[----:B------:R-:W-:Y:S01]  /*29a0*/  FMUL R190, R201, UR4 ;  /* 0x00000004c9be7c20 */ /* 0x000fe20008400000 */
[----:B------:R-:W1:Y:S01]  /*29b0*/  F2F.F16.F32 R168, R168 ;  /* 0x000000a800a87304 */ /* 0x000e620000200800 */
[----:B------:R-:W-:Y:S01]  /*29c0*/  FADD R203, R203, -UR5 ;  /* 0x80000005cbcb7e21 */ /* 0x000fe20008000000 */
[----:B------:R-:W-:Y:S01]  /*29d0*/  FADD R204, R204, -UR5 ;  /* 0x80000005cccc7e21 */ /* 0x000fe20008000000 */
[----:B------:R-:W-:Y:S01]  /*29e0*/  FMUL R180, R191, UR4 ;  /* 0x00000004bfb47c20 */ /* 0x000fe20008400000 */
[----:B------:R-:W-:Y:S01]  /*29f0*/  FADD R194, R194, -UR5 ;  /* 0x80000005c2c27e21 */ /* 0x000fe20008000000 */
[----:B------:R-:W-:Y:S01]  /*2a00*/  FADD R195, R195, -UR5 ;  /* 0x80000005c3c37e21 */ /* 0x000fe20008000000 */
[----:B------:R-:W-:Y:S01]  /*2a10*/  FADD R207, R207, -UR5 ;  /* 0x80000005cfcf7e21 */ /* 0x000fe20008000000 */
[----:B------:R-:W-:Y:S01]  /*2a20*/  FADD R208, R208, -UR5 ;  /* 0x80000005d0d07e21 */ /* 0x000fe20008000000 */
[----:B------:R-:W2:Y:S01]  /*2a30*/  F2F.F16.F32 R2, R2 ;  /* 0x0000000200027304 */ /* 0x000ea20000200800 */
[----:B------:R-:W-:Y:S01]  /*2a40*/  FADD R198, R198, -UR5 ;  /* 0x80000005c6c67e21 */ /* 0x000fe20008000000 */
[----:B------:R-:W-:Y:S01]  /*2a50*/  FADD R211, R211, -UR5 ;  /* 0x80000005d3d37e21 */ /* 0x000fe20008000000 */
[----:B------:R-:W-:Y:S01]  /*2a60*/  FADD R212, R212, -UR5 ;  /* 0x80000005d4d47e21 */ /* 0x000fe20008000000 */
[----:B------:R-:W-:Y:S01]  /*2a70*/  FADD R210, R210, -UR5 ;  /* 0x80000005d2d27e21 */ /* 0x000fe20008000000 */
[----:B------:R-:W-:Y:S01]  /*2a80*/  FADD R193, R193, -UR5 ;  /* 0x80000005c1c17e21 */ /* 0x000fe20008000000 */
[----:B------:R-:W-:Y:S01]  /*2a90*/  FADD R202, R202, -UR5 ;  /* 0x80000005caca7e21 */ /* 0x000fe20008000000 */
[----:B------:R-:W-:Y:S01]  /*2aa0*/  FADD R215, R215, -UR5 ;  /* 0x80000005d7d77e21 */ /* 0x000fe20008000000 */
[----:B------:R-:W3:Y:S01]  /*2ab0*/  F2F.F16.F32 R171, R171 ;  /* 0x000000ab00ab7304 */ /* 0x000ee20000200800 */
[----:B------:R-:W-:Y:S01]  /*2ac0*/  FMUL R201, R210, UR4 ;  /* 0x00000004d2c97c20 */ /* 0x000fe20008400000 */
[----:B------:R-:W-:Y:S01]  /*2ad0*/  FADD R216, R216, -UR5 ;  /* 0x80000005d8d87e21 */ /* 0x000fe20008000000 */
[----:B------:R-:W-:Y:S01]  /*2ae0*/  FADD R196, R196, -UR5 ;  /* 0x80000005c4c47e21 */ /* 0x000fe20008000000 */
[----:B------:R-:W-:Y:S01]  /*2af0*/  FADD R205, R205, -UR5 ;  /* 0x80000005cdcd7e21 */ /* 0x000fe20008000000 */
[----:B------:R-:W-:Y:S01]  /*2b00*/  FADD R214, R214, -UR5 ;  /* 0x80000005d6d67e21 */ /* 0x000fe20008000000 */
[----:B------:R-:W-:Y:S01]  /*2b10*/  FADD R197, R197, -UR5 ;  /* 0x80000005c5c57e21 */ /* 0x000fe20008000000 */
[----:B------:R-:W-:Y:S01]  /*2b20*/  FADD R206, R206, -UR5 ;  /* 0x80000005cece7e21 */ /* 0x000fe20008000000 */
[----:B------:R0:W-:Y:S01]  /*2b30*/  F2F.F16.F32 R170, R169 ;  /* 0x000000a900aa7304 */ /* 0x0001e20000200800 */
[----:B------:R-:W-:Y:S01]  /*2b40*/  FADD R217, R217, -UR5 ;  /* 0x80000005d9d97e21 */ /* 0x000fe20008000000 */
[----:B------:R-:W-:Y:S01]  /*2b50*/  FADD R219, R219, -UR5 ;  /* 0x80000005dbdb7e21 */ /* 0x000fe20008000000 */
[----:B------:R-:W-:Y:S01]  /*2b60*/  FADD R220, R220, -UR5 ;  /* 0x80000005dcdc7e21 */ /* 0x000fe20008000000 */
[----:B------:R-:W-:Y:S01]  /*2b70*/  FADD R209, R209, -UR5 ;  /* 0x80000005d1d17e21 */ /* 0x000fe20008000000 */
[----:B------:R-:W-:Y:S01]  /*2b80*/  FADD R218, R218, -UR5 ;  /* 0x80000005dada7e21 */ /* 0x000fe20008000000 */
[----:B------:R-:W-:Y:S01]  /*2b90*/  FADD R213, R213, -UR5 ;  /* 0x80000005d5d57e21 */ /* 0x000fe20008000000 */
[----:B------:R-:W-:Y:S01]  /*2ba0*/  FADD R221, R221, -UR5 ;  /* 0x80000005dddd7e21 */ /* 0x000fe20008000000 */
[----:B------:R-:W4:Y:S01]  /*2bb0*/  F2F.F16.F32 R172, R172 ;  /* 0x000000ac00ac7304 */ /* 0x000f220000200800 */
[----:B0-----:R-:W-:Y:S01]  /*2bc0*/  SHF.L.U32 R169, R167, 0x10, RZ ;  /* 0x00000010a7a97819 */ /* 0x001fe200000006ff */
[----:B------:R-:W-:-:S04]  /*2bd0*/  IMAD.WIDE.U32 R166, R166, 0x10000, RZ ;  /* 0x00010000a6a67825 */ /* 0x000fc800078e00ff */
[----:B------:R-:W-:Y:S01]  /*2be0*/  FADD R223, R223, -UR5 ;  /* 0x80000005dfdf7e21 */ /* 0x000fe20008000000 */
[----:B------:R-:W-:Y:S01]  /*2bf0*/  FADD R224, R224, -UR5 ;  /* 0x80000005e0e07e21 */ /* 0x000fe20008000000 */
[----:B------:R-:W-:Y:S01]  /*2c00*/  FADD R222, R222, -UR5 ;  /* 0x80000005dede7e21 */ /* 0x000fe20008000000 */
[----:B------:R-:W-:Y:S01]  /*2c10*/  FFMA R180, R139, R180, R59 ;  /* 0x000000b48bb47223 */ /* 0x000fe2000000003b */
[----:B-1----:R-:W-:Y:S01]  /*2c20*/  LOP3.LUT R169, R169, R167, R168, 0xfe, !PT ;  /* 0x000000a7a9a97212 */ /* 0x002fe200078efea8 */
[----:B------:R-:W0:Y:S01]  /*2c30*/  F2F.F16.F32 R173, R173 ;  /* 0x000000ad00ad7304 */ /* 0x000e220000200800 */
        /* <DEDUP_REMOVED lines=26> */
[----:B------:R-:W0:Y:S01]  /*2de0*/  F2F.F16.F32 R170, R170 ;  /* 0x000000aa00aa7304 */ /* 0x000e220000200800 */
[----:B------:R-:W-:Y:S01]  /*2df0*/  @P0 FMUL R178, R178, UR7 ;  /* 0x00000007b2b20c20 */ /* 0x000fe20008400000 */
[----:B------:R-:W-:Y:S01]  /*2e00*/  FFMA R177, R146, R175, R66 ;  /* 0x000000af92b17223 */ /* 0x000fe20000000042 */
[----:B------:R-:W-:Y:S01]  /*2e10*/  @P0 FMUL R172, R172, UR7 ;  /* 0x00000007acac0c20 */ /* 0x000fe20008400000 */
[----:B------:R-:W-:Y:S01]  /*2e20*/  FMUL R182, R193, UR4 ;  /* 0x00000004c1b67c20 */ /* 0x000fe20008400000 */
[----:B------:R-:W-:Y:S01]  /*2e30*/  FMUL R193, R202, UR4 ;  /* 0x00000004cac17c20 */ /* 0x000fe20008400000 */
[----:B------:R-:W-:Y:S01]  /*2e40*/  @P0 FMUL R177, R177, UR7 ;  /* 0x00000007b1b10c20 */ /* 0x000fe20008400000 */
[----:B------:R-:W-:Y:S01]  /*2e50*/  FFMA R202, R118, R201, R38 ;  /* 0x000000c976ca7223 */ /* 0x000fe20000000026 */
[----:B------:R-:W1:Y:S01]  /*2e60*/  F2F.F16.F32 R173, R173 ;  /* 0x000000ad00ad7304 */ /* 0x000e620000200800 */
[----:B------:R-:W-:Y:S01]  /*2e70*/  FADD R228, R228, -UR5 ;  /* 0x80000005e4e47e21 */ /* 0x000fe20008000000 */
[----:B------:R-:W-:Y:S01]  /*2e80*/  @P0 FMUL R180, R180, UR7 ;  /* 0x00000007b4b40c20 */ /* 0x000fe20008400000 */
[----:B------:R-:W-:Y:S01]  /*2e90*/  FFMA R182, R133, R182, R53 ;  /* 0x000000b685b67223 */ /* 0x000fe20000000035 */
[----:B------:R-:W-:Y:S01]  /*2ea0*/  FADD R230, R230, -UR5 ;  /* 0x80000005e6e67e21 */ /* 0x000fe20008000000 */
[----:B------:R-:W-:Y:S01]  /*2eb0*/  FADD R226, R226, -UR5 ;  /* 0x80000005e2e27e21 */ /* 0x000fe20008000000 */
[----:B------:R-:W-:Y:S01]  /*2ec0*/  FFMA R183, R134, R183, R54 ;  /* 0x000000b786b77223 */ /* 0x000fe20000000036 */
[----:B0-----:R-:W-:Y:S01]  /*2ed0*/  IMAD.WIDE.U32 R174, R170, 0x10000, RZ ;  /* 0x00010000aaae7825 */ /* 0x001fe200078e00ff */
[----:B------:R-:W0:Y:S03]  /*2ee0*/  F2F.F16.F32 R2, R2 ;  /* 0x0000000200027304 */ /* 0x000e260000200800 */
[----:B------:R-:W-:Y:S01]  /*2ef0*/  @P0 FMUL R182, R182, UR7 ;  /* 0x00000007b6b60c20 */ /* 0x000fe20008400000 */
[----:B------:R-:W-:Y:S01]  /*2f00*/  FADD R229, R229, -UR5 ;  /* 0x80000005e5e57e21 */ /* 0x000fe20008000000 */
[----:B------:R-:W-:Y:S01]  /*2f10*/  FADD R231, R231, -UR5 ;  /* 0x80000005e7e77e21 */ /* 0x000fe20008000000 */
[----:B------:R-:W-:Y:S01]  /*2f20*/  @P0 FMUL R183, R183, UR7 ;  /* 0x00000007b7b70c20 */ /* 0x000fe20008400000 */
[----:B------:R-:W-:Y:S01]  /*2f30*/  FADD R232, R232, -UR5 ;  /* 0x80000005e8e87e21 */ /* 0x000fe20008000000 */
[----:B------:R-:W-:Y:S01]  /*2f40*/  FADD R234, R234, -UR5 ;  /* 0x80000005eaea7e21 */ /* 0x000fe20008000000 */
[----:B-1----:R-:W-:Y:S01]  /*2f50*/  SHF.L.U32 R173, R173, 0x10, RZ ;  /* 0x00000010adad7819 */ /* 0x002fe200000006ff */
[----:B------:R-:W1:Y:S01]  /*2f60*/  F2F.F16.F32 R171, R171 ;  /* 0x000000ab00ab7304 */ /* 0x000e620000200800 */
[----:B------:R-:W-:Y:S01]  /*2f70*/  FFMA R193, R126, R193, R46 ;  /* 0x000000c17ec17223 */ /* 0x000fe2000000002e */
[----:B------:R-:W-:Y:S01]  /*2f80*/  FADD R233, R233, -UR5 ;  /* 0x80000005e9e97e21 */ /* 0x000fe20008000000 */
[----:B------:R-:W-:Y:S01]  /*2f90*/  FADD R235, R235, -UR5 ;  /* 0x80000005ebeb7e21 */ /* 0x000fe20008000000 */
[----:B------:R-:W-:Y:S01]  /*2fa0*/  FADD R236, R236, -UR5 ;  /* 0x80000005ecec7e21 */ /* 0x000fe20008000000 */
[----:B------:R-:W-:Y:S01]  /*2fb0*/  @P0 FMUL R193, R193, UR7 ;  /* 0x00000007c1c10c20 */ /* 0x000fe20008400000 */
[----:B------:R-:W-:Y:S01]  /*2fc0*/  @P0 FMUL R202, R202, UR7 ;  /* 0x00000007caca0c20 */ /* 0x000fe20008400000 */
[----:B0-----:R-:W-:Y:S01]  /*2fd0*/  LOP3.LUT R170, R174, R2, RZ, 0xfc, !PT ;  /* 0x00000002aeaa7212 */ /* 0x001fe200078efcff */
[----:B------:R-:W0:Y:S01]  /*2fe0*/  F2F.F16.F32 R176, R176 ;  /* 0x000000b000b07304 */ /* 0x000e220000200800 */
[----:B------:R-:W-:Y:S01]  /*2ff0*/  FADD R238, R238, -UR5 ;  /* 0x80000005eeee7e21 */ /* 0x000fe20008000000 */
[----:B------:R-:W-:Y:S01]  /*3000*/  FADD R241, R241, -UR5 ;  /* 0x80000005f1f17e21 */ /* 0x000fe20008000000 */
[----:B------:R-:W-:Y:S01]  /*3010*/  FADD R237, R237, -UR5 ;  /* 0x80000005eded7e21 */ /* 0x000fe20008000000 */
[----:B------:R-:W-:Y:S01]  /*3020*/  FADD R239, R239, -UR5 ;  /* 0x80000005efef7e21 */ /* 0x000fe20008000000 */
[----:B------:R-:W-:Y:S01]  /*3030*/  FADD R240, R240, -UR5 ;  /* 0x80000005f0f07e21 */ /* 0x000fe20008000000 */
[----:B------:R-:W-:Y:S01]  /*3040*/  FADD R243, R243, -UR5 ;  /* 0x80000005f3f37e21 */ /* 0x000fe20008000000 */
[----:B-1----:R-:W-:Y:S01]  /*3050*/  LOP3.LUT R171, R173, R175, R171, 0xfe, !PT ;  /* 0x000000afadab7212 */ /* 0x002fe200078efeab */
[----:B------:R-:W1:Y:S01]  /*3060*/  F2F.F16.F32 R178, R178 ;  /* 0x000000b200b27304 */ /* 0x000e620000200800 */
[----:B------:R-:W-:Y:S01]  /*3070*/  FADD R242, R242, -UR5 ;  /* 0x80000005f2f27e21 */ /* 0x000fe20008000000 */
[----:B------:R-:W-:Y:S01]  /*3080*/  @P0 FMUL R246, R246, UR7 ;  /* 0x00000007f6f60c20 */ /* 0x000fe20008400000 */
[----:B------:R-:W-:Y:S01]  /*3090*/  @P0 FMUL R245, R245, UR7 ;  /* 0x00000007f5f50c20 */ /* 0x000fe20008400000 */
[----:B0-----:R-:W-:-:S04]  /*30a0*/  IMAD.WIDE.U32 R174, R176, 0x10000, RZ ;  /* 0x00010000b0ae7825 */ /* 0x001fc800078e00ff */
[----:B------:R-:W0:Y:S01]  /*30b0*/  F2F.F16.F32 R177, R177 ;  /* 0x000000b100b17304 */ /* 0x000e220000200800 */
[----:B------:R-:W-:Y:S01]  /*30c0*/  FMUL R176, R187, UR4 ;  /* 0x00000004bbb07c20 */ /* 0x000fe20008400000 */
[----:B------:R-:W-:-:S03]  /*30d0*/  FMUL R187, R198, UR4 ;  /* 0x00000004c6bb7c20 */ /* 0x000fc60008400000 */
[----:B------:R-:W-:Y:S01]  /*30e0*/  FFMA R179, R143, R176, R63 ;  /* 0x000000b08fb37223 */ /* 0x000fe2000000003f */
[----:B------:R-:W-:Y:S01]  /*30f0*/  FMUL R176, R189, UR4 ;  /* 0x00000004bdb07c20 */ /* 0x000fe20008400000 */
[----:B-1----:R-:W-:Y:S01]  /*3100*/  SHF.L.U32 R173, R178, 0x10, RZ ;  /* 0x00000010b2ad7819 */ /* 0x002fe200000006ff */
[----:B------:R-:W1:Y:S01]  /*3110*/  F2F.F16.F32 R172, R172 ;  /* 0x000000ac00ac7304 */ /* 0x000e620000200800 */
        /* <DEDUP_REMOVED lines=13> */
[----:B------:R0:W-:Y:S01]  /*31f0*/  F2F.F16.F32 R190, R189 ;  /* 0x000000bd00be7304 */ /* 0x0001e20000200800 */
        /* <DEDUP_REMOVED lines=20> */
[----:B------:R0:W-:Y:S01]  /*3340*/  F2F.F16.F32 R191, R188 ;  /* 0x000000bc00bf7304 */ /* 0x0001e20000200800 */
[----:B------:R-:W-:Y:S01]  /*3350*/  @P0 FMUL R179, R179, UR7 ;  /* 0x00000007b3b30c20 */ /* 0x000fe20008400000 */
[----:B------:R-:W-:Y:S01]  /*3360*/  @P0 FMUL R2, R2, UR7 ;  /* 0x0000000702020c20 */ /* 0x000fe20008400000 */
[----:B------:R-:W-:Y:S01]  /*3370*/  @P0 FMUL R209, R209, UR7 ;  /* 0x00000007d1d10c20 */ /* 0x000fe20008400000 */
[----:B------:R-:W-:Y:S01]  /*3380*/  @P0 FMUL R174, R174, UR7 ;  /* 0x00000007aeae0c20 */ /* 0x000fe20008400000 */
[----:B------:R-:W-:Y:S01]  /*3390*/  FFMA R176, R137, R176, R57 ;  /* 0x000000b089b07223 */ /* 0x000fe20000000039 */
[----:B------:R-:W-:Y:S01]  /*33a0*/  FFMA R184, R135, R184, R55 ;  /* 0x000000b887b87223 */ /* 0x000fe20000000037 */
[----:B------:R-:W-:Y:S01]  /*33b0*/  @P0 FMUL R178, R178, UR7 ;  /* 0x00000007b2b20c20 */ /* 0x000fe20008400000 */
[----:B------:R1:W-:Y:S01]  /*33c0*/  F2F.F16.F32 R195, R189 ;  /* 0x000000bd00c37304 */ /* 0x0003e20000200800 */
[----:B0-----:R-:W-:Y:S01]  /*33d0*/  FMUL R188, R203, UR4 ;  /* 0x00000004cbbc7c20 */ /* 0x001fe20008400000 */
[----:B------:R-:W-:Y:S01]  /*33e0*/  @P0 FMUL R176, R176, UR7 ;  /* 0x00000007b0b00c20 */ /* 0x000fe20008400000 */
[----:B------:R-:W-:Y:S01]  /*33f0*/  FFMA R175, R136, R175, R56 ;  /* 0x000000af88af7223 */ /* 0x000fe20000000038 */
[----:B------:R-:W-:Y:S01]  /*3400*/  @P0 FMUL R184, R184, UR7 ;  /* 0x00000007b8b80c20 */ /* 0x000fe20008400000 */
[----:B------:R-:W-:Y:S01]  /*3410*/  FFMA R188, R127, R188, R47 ;  /* 0x000000bc7fbc7223 */ /* 0x000fe2000000002f */
[----:B------:R-:W-:Y:S01]  /*3420*/  FFMA R186, R129, R186, R49 ;  /* 0x000000ba81ba7223 */ /* 0x000fe20000000031 */
[----:B------:R-:W-:Y:S01]  /*3430*/  @P0 FMUL R175, R175, UR7 ;  /* 0x00000007afaf0c20 */ /* 0x000fe20008400000 */
[----:B------:R-:W-:Y:S01]  /*3440*/  F2F.F16.F32 R177, R177 ;  /* 0x000000b100b17304 */ /* 0x000fe20000200800 */
[----:B------:R-:W-:Y:S01]  /*3450*/  @P0 FMUL R188, R188, UR7 ;  /* 0x00000007bcbc0c20 */ /* 0x000fe20008400000 */
[----:B-1----:R-:W-:Y:S01]  /*3460*/  FMUL R189, R208, UR4 ;  /* 0x00000004d0bd7c20 */ /* 0x002fe20008400000 */
[----:B------:R-:W-:Y:S01]  /*3470*/  FMUL R208, R217, UR4 ;  /* 0x00000004d9d07c20 */ /* 0x000fe20008400000 */
[----:B------:R-:W-:Y:S01]  /*3480*/  @P0 FMUL R186, R186, UR7 ;  /* 0x00000007baba0c20 */ /* 0x000fe20008400000 */
[----:B------:R-:W-:Y:S01]  /*3490*/  FFMA R181, R132, R181, R52 ;  /* 0x000000b584b57223 */ /* 0x000fe20000000034 */
[----:B------:R-:W-:Y:S01]  /*34a0*/  FFMA R189, R116, R189, R36 ;  /* 0x000000bd74bd7223 */ /* 0x000fe20000000024 */
[----:B------:R-:W-:Y:S01]  /*34b0*/  FFMA R208, R109, R208, R29 ;  /* 0x000000d06dd07223 */ /* 0x000fe2000000001d */
[----:B------:R0:W1:Y:S01]  /*34c0*/  F2F.F16.F32 R194, R188 ;  /* 0x000000bc00c27304 */ /* 0x0000620000200800 */
[----:B------:R-:W-:Y:S01]  /*34d0*/  FFMA R187, R130, R187, R50 ;  /* 0x000000bb82bb7223 */ /* 0x000fe20000000032 */
[----:B------:R-:W-:Y:S01]  /*34e0*/  @P0 FMUL R189, R189, UR7 ;  /* 0x00000007bdbd0c20 */ /* 0x000fe20008400000 */
[----:B------:R-:W-:Y:S01]  /*34f0*/  @P0 FMUL R208, R208, UR7 ;  /* 0x00000007d0d00c20 */ /* 0x000fe20008400000 */
[----:B------:R-:W-:Y:S01]  /*3500*/  FFMA R185, R128, R185, R48 ;  /* 0x000000b980b97223 */ /* 0x000fe20000000030 */
[----:B------:R-:W-:Y:S01]  /*3510*/  @P0 FMUL R181, R181, UR7 ;  /* 0x00000007b5b50c20 */ /* 0x000fe20008400000 */
[----:B------:R-:W-:Y:S01]  /*3520*/  @P0 FMUL R187, R187, UR7 ;  /* 0x00000007bbbb0c20 */ /* 0x000fe20008400000 */
[----:B------:R-:W-:Y:S01]  /*3530*/  FFMA R196, R121, R196, R41 ;  /* 0x000000c479c47223 */ /* 0x000fe20000000029 */
[----:B------:R2:W-:Y:S01]  /*3540*/  F2F.F16.F32 R199, R189 ;  /* 0x000000bd00c77304 */ /* 0x0005e20000200800 */
[----:B0-----:R-:W-:Y:S01]  /*3550*/  FMUL R188, R207, UR4 ;  /* 0x00000004cfbc7c20 */ /* 0x001fe20008400000 */
[----:B------:R-:W-:Y:S01]  /*3560*/  @P0 FMUL R192, R192, UR7 ;  /* 0x00000007c0c00c20 */ /* 0x000fe20008400000 */
[----:B------:R-:W-:Y:S01]  /*3570*/  @P0 FMUL R185, R185, UR7 ;  /* 0x00000007b9b90c20 */ /* 0x000fe20008400000 */
[----:B------:R-:W-:Y:S01]  /*3580*/  @P0 FMUL R196, R196, UR7 ;  /* 0x00000007c4c40c20 */ /* 0x000fe20008400000 */
[----:B------:R-:W-:Y:S01]  /*3590*/  FFMA R188, R123, R188, R43 ;  /* 0x000000bc7bbc7223 */ /* 0x000fe2000000002b */
[----:B------:R-:W-:Y:S01]  /*35a0*/  FFMA R200, R117, R200, R37 ;  /* 0x000000c875c87223 */ /* 0x000fe20000000025 */
[----:B------:R-:W-:Y:S01]  /*35b0*/  FFMA R197, R122, R197, R42 ;  /* 0x000000c57ac57223 */ /* 0x000fe2000000002a */
[----:B------:R0:W-:Y:S01]  /*35c0*/  F2F.F16.F32 R210, R208 ;  /* 0x000000d000d27304 */ /* 0x0001e20000200800 */
[----:B------:R-:W-:Y:S01]  /*35d0*/  @P0 FMUL R188, R188, UR7 ;  /* 0x00000007bcbc0c20 */ /* 0x000fe20008400000 */
[----:B--2---:R-:W-:Y:S01]  /*35e0*/  FMUL R189, R212, UR4 ;  /* 0x00000004d4bd7c20 */ /* 0x004fe20008400000 */
[----:B------:R-:W-:Y:S01]  /*35f0*/  @P0 FMUL R200, R200, UR7 ;  /* 0x00000007c8c80c20 */ /* 0x000fe20008400000 */
[----:B------:R-:W-:Y:S01]  /*3600*/  @P0 FMUL R197, R197, UR7 ;  /* 0x00000007c5c50c20 */ /* 0x000fe20008400000 */
[----:B------:R-:W-:Y:S01]  /*3610*/  FFMA R204, R113, R204, R33 ;  /* 0x000000cc71cc7223 */ /* 0x000fe20000000021 */
[----:B------:R-:W-:Y:S01]  /*3620*/  FFMA R189, R112, R189, R32 ;  /* 0x000000bd70bd7223 */ /* 0x000fe20000000020 */
[----:B-1----:R-:W-:Y:S01]  /*3630*/  SHF.L.U32 R194, R194, 0x10, RZ ;  /* 0x00000010c2c27819 */ /* 0x002fe200000006ff */
[----:B------:R1:W2:Y:S01]  /*3640*/  F2F.F16.F32 R198, R188 ;  /* 0x000000bc00c67304 */ /* 0x0002a20000200800 */
[----:B0-----:R-:W-:Y:S01]  /*3650*/  FMUL R208, R221, UR4 ;  /* 0x00000004ddd07c20 */ /* 0x001fe20008400000 */
[----:B------:R-:W-:Y:S01]  /*3660*/  @P0 FMUL R189, R189, UR7 ;  /* 0x00000007bdbd0c20 */ /* 0x000fe20008400000 */
[----:B------:R-:W-:Y:S01]  /*3670*/  @P0 FMUL R204, R204, UR7 ;  /* 0x00000007cccc0c20 */ /* 0x000fe20008400000 */
[----:B------:R-:W-:Y:S01]  /*3680*/  @P0 FMUL R206, R206, UR7 ;  /* 0x00000007cece0c20 */ /* 0x000fe20008400000 */
[----:B------:R-:W-:-:S03]  /*3690*/  FFMA R208, R105, R208, R25 ;  /* 0x000000d069d07223 */ /* 0x000fc60000000019 */
[----:B------:R0:W-:Y:S01]  /*36a0*/  F2F.F16.F32 R203, R189 ;  /* 0x000000bd00cb7304 */ /* 0x0001e20000200800 */
[----:B-1----:R-:W-:Y:S01]  /*36b0*/  FMUL R188, R211, UR4 ;  /* 0x00000004d3bc7c20 */ /* 0x002fe20008400000 */
[----:B------:R-:W-:-:S03]  /*36c0*/  @P0 FMUL R208, R208, UR7 ;  /* 0x00000007d0d00c20 */ /* 0x000fc60008400000 */
[----:B------:R-:W-:Y:S01]  /*36d0*/  FFMA R188, R119, R188, R39 ;  /* 0x000000bc77bc7223 */ /* 0x000fe20000000027 */
[----:B--2---:R-:W-:Y:S02]  /*36e0*/  SHF.L.U32 R198, R198, 0x10, RZ ;  /* 0x00000010c6c67819 */ /* 0x004fe400000006ff */
[----:B------:R1:W-:Y:S01]  /*36f0*/  F2F.F16.F32 R211, R209 ;  /* 0x000000d100d37304 */ /* 0x0003e20000200800 */
[----:B------:R-:W-:Y:S01]  /*3700*/  @P0 FMUL R188, R188, UR7 ;  /* 0x00000007bcbc0c20 */ /* 0x000fe20008400000 */
[----:B0-----:R-:W-:-:S04]  /*3710*/  FMUL R189, R216, UR4 ;  /* 0x00000004d8bd7c20 */ /* 0x001fc80008400000 */
[----:B------:R-:W-:Y:S02]  /*3720*/  FFMA R189, R108, R189, R28 ;  /* 0x000000bd6cbd7223 */ /* 0x000fe4000000001c */
[----:B------:R0:W2:Y:S01]  /*3730*/  F2F.F16.F32 R201, R188 ;  /* 0x000000bc00c97304 */ /* 0x0000a20000200800 */
[----:B-1----:R-:W-:Y:S01]  /*3740*/  FMUL R209, R222, UR4 ;  /* 0x00000004ded17c20 */ /* 0x002fe20008400000 */
[----:B------:R-:W-:-:S03]  /*3750*/  @P0 FMUL R189, R189, UR7 ;  /* 0x00000007bdbd0c20 */ /* 0x000fc60008400000 */
[----:B------:R-:W-:-:S03]  /*3760*/  FFMA R209, R106, R209, R26 ;  /* 0x000000d16ad17223 */ /* 0x000fc6000000001a */
[----:B------:R1:W-:Y:S01]  /*3770*/  F2F.F16.F32 R207, R189 ;  /* 0x000000bd00cf7304 */ /* 0x0003e20000200800 */
[----:B0-----:R-:W-:Y:S01]  /*3780*/  FMUL R188, R215, UR4 ;  /* 0x00000004d7bc7c20 */ /* 0x001fe20008400000 */
[----:B------:R-:W-:-:S03]  /*3790*/  @P0 FMUL R209, R209, UR7 ;  /* 0x00000007d1d10c20 */ /* 0x000fc60008400000 */
[----:B------:R-:W-:Y:S01]  /*37a0*/  FFMA R188, R115, R188, R35 ;  /* 0x000000bc73bc7223 */ /* 0x000fe20000000023 */
[----:B--2---:R-:W-:Y:S02]  /*37b0*/  SHF.L.U32 R201, R201, 0x10, RZ ;  /* 0x00000010c9c97819 */ /* 0x004fe400000006ff */
[----:B------:R-:W0:Y:S01]  /*37c0*/  F2F.F16.F32 R179, R179 ;  /* 0x000000b300b37304 */ /* 0x000e220000200800 */
[----:B------:R-:W-:Y:S01]  /*37d0*/  @P0 FMUL R188, R188, UR7 ;  /* 0x00000007bcbc0c20 */ /* 0x000fe20008400000 */
[----:B-1----:R-:W-:-:S04]  /*37e0*/  FMUL R189, R220, UR4 ;  /* 0x00000004dcbd7c20 */ /* 0x002fc80008400000 */
[----:B------:R-:W-:Y:S02]  /*37f0*/  FFMA R189, R104, R189, R24 ;  /* 0x000000bd68bd7223 */ /* 0x000fe40000000018 */
[----:B------:R1:W-:Y:S02]  /*3800*/  F2F.F16.F32 R205, R188 ;  /* 0x000000bc00cd7304 */ /* 0x0003e40000200800 */
[----:B------:R-:W-:Y:S01]  /*3810*/  @P0 FMUL R189, R189, UR7 ;  /* 0x00000007bdbd0c20 */ /* 0x000fe20008400000 */
[----:B0-----:R-:W-:-:S05]  /*3820*/  SHF.L.U32 R179, R179, 0x10, RZ ;  /* 0x00000010b3b37819 */ /* 0x001fca00000006ff */
[----:B------:R0:W-:Y:S01]  /*3830*/  F2F.F16.F32 R213, R189 ;  /* 0x000000bd00d57304 */ /* 0x0001e20000200800 */
[----:B-1----:R-:W-:-:S04]  /*3840*/  FMUL R188, R219, UR4 ;  /* 0x00000004dbbc7c20 */ /* 0x002fc80008400000 */
[----:B------:R-:W-:-:S03]  /*3850*/  FFMA R188, R111, R188, R31 ;  /* 0x000000bc6fbc7223 */ /* 0x000fc6000000001f */
[----:B------:R-:W-:Y:S01]  /*3860*/  F2F.F16.F32 R2, R2 ;  /* 0x0000000200027304 */ /* 0x000fe20000200800 */
[----:B------:R-:W-:Y:S01]  /*3870*/  @P0 FMUL R188, R188, UR7 ;  /* 0x00000007bcbc0c20 */ /* 0x000fe20008400000 */
[----:B0-----:R-:W-:-:S04]  /*3880*/  FMUL R189, R224, UR4 ;  /* 0x00000004e0bd7c20 */ /* 0x001fc80008400000 */
[----:B------:R-:W-:Y:S02]  /*3890*/  FFMA R189, R100, R189, R20 ;  /* 0x000000bd64bd7223 */ /* 0x000fe40000000014 */
[----:B------:R0:W1:Y:S02]  /*38a0*/  F2F.F16.F32 R212, R188 ;  /* 0x000000bc00d47304 */ /* 0x0000640000200800 */
[----:B------:R-:W-:-:S06]  /*38b0*/  @P0 FMUL R189, R189, UR7 ;  /* 0x00000007bdbd0c20 */ /* 0x000fcc0008400000 */
[----:B------:R-:W-:Y:S01]  /*38c0*/  F2F.F16.F32 R174, R174 ;  /* 0x000000ae00ae7304 */ /* 0x000fe20000200800 */
[----:B0-----:R-:W-:-:S04]  /*38d0*/  FMUL R188, R223, UR4 ;  /* 0x00000004dfbc7c20 */ /* 0x001fc80008400000 */
[----:B------:R-:W-:Y:S01]  /*38e0*/  FFMA R188, R107, R188, R27 ;  /* 0x000000bc6bbc7223 */ /* 0x000fe2000000001b */
[----:B-1----:R-:W-:Y:S02]  /*38f0*/  SHF.L.U32 R212, R212, 0x10, RZ ;  /* 0x00000010d4d47819 */ /* 0x002fe400000006ff */
[----:B------:R0:W-:Y:S01]  /*3900*/  F2F.F16.F32 R214, R208 ;  /* 0x000000d000d67304 */ /* 0x0001e20000200800 */
[----:B------:R-:W-:-:S07]  /*3910*/  @P0 FMUL R188, R188, UR7 ;  /* 0x00000007bcbc0c20 */ /* 0x000fce0008400000 */
[----:B------:R1:W2:Y:S01]  /*3920*/  F2F.F16.F32 R217, R188 ;  /* 0x000000bc00d97304 */ /* 0x0002a20000200800 */
[----:B0-----:R-:W-:-:S04]  /*3930*/  FMUL R208, R225, UR4 ;  /* 0x00000004e1d07c20 */ /* 0x001fc80008400000 */
[----:B------:R-:W-:-:S03]  /*3940*/  FFMA R208, R101, R208, R21 ;  /* 0x000000d065d07223 */ /* 0x000fc60000000015 */
[----:B------:R0:W-:Y:S01]  /*3950*/  F2F.F16.F32 R216, R189 ;  /* 0x000000bd00d87304 */ /* 0x0001e20000200800 */
[----:B-1----:R-:W-:Y:S01]  /*3960*/  FMUL R188, R227, UR4 ;  /* 0x00000004e3bc7c20 */ /* 0x002fe20008400000 */
[----:B------:R-:W-:-:S03]  /*3970*/  @P0 FMUL R208, R208, UR7 ;  /* 0x00000007d0d00c20 */ /* 0x000fc60008400000 */
[----:B------:R-:W-:Y:S01]  /*3980*/  FFMA R220, R103, R188, R23 ;  /* 0x000000bc67dc7223 */ /* 0x000fe20000000017 */
[----:B--2---:R-:W-:Y:S02]  /*3990*/  SHF.L.U32 R217, R217, 0x10, RZ ;  /* 0x00000010d9d97819 */ /* 0x004fe400000006ff */
[----:B------:R-:W-:Y:S01]  /*39a0*/  F2F.F16.F32 R176, R176 ;  /* 0x000000b000b07304 */ /* 0x000fe20000200800 */
[----:B0-----:R-:W-:Y:S01]  /*39b0*/  FMUL R189, R228, UR4 ;  /* 0x00000004e4bd7c20 */ /* 0x001fe20008400000 */
[----:B------:R-:W-:-:S03]  /*39c0*/  @P0 FMUL R220, R220, UR7 ;  /* 0x00000007dcdc0c20 */ /* 0x000fc60008400000 */
[----:B------:R-:W-:Y:S01]  /*39d0*/  FFMA R221, R96, R189, R16 ;  /* 0x000000bd60dd7223 */ /* 0x000fe20000000010 */
[----:B------:R-:W-:-:S04]  /*39e0*/  IMAD.WIDE.U32 R188, R177, 0x10000, RZ ;  /* 0x00010000b1bc7825 */ /* 0x000fc800078e00ff */
[----:B------:R-:W-:Y:S01]  /*39f0*/  FMUL R177, R230, UR4 ;  /* 0x00000004e6b17c20 */ /* 0x000fe20008400000 */
[----:B------:R-:W-:Y:S01]  /*3a00*/  F2F.F16.F32 R180, R180 ;  /* 0x000000b400b47304 */ /* 0x000fe20000200800 */
[----:B------:R-:W-:Y:S02]  /*3a10*/  @P0 FMUL R221, R221, UR7 ;  /* 0x00000007dddd0c20 */ /* 0x000fe40008400000 */
[----:B------:R-:W-:Y:S01]  /*3a20*/  FFMA R177, R98, R177, R18 ;  /* 0x000000b162b17223 */ /* 0x000fe20000000012 */
[----:B------:R-:W-:Y:S01]  /*3a30*/  LOP3.LUT R188, R188, R2, RZ, 0xfc, !PT ;  /* 0x00000002bcbc7212 */ /* 0x000fe200078efcff */
[----:B------:R-:W-:Y:S01]  /*3a40*/  FMUL R2, R231, UR4 ;  /* 0x00000004e7027c20 */ /* 0x000fe20008400000 */
[----:B------:R-:W-:Y:S01]  /*3a50*/  LOP3.LUT R189, R179, R189, R174, 0xfe, !PT ;  /* 0x000000bdb3bd7212 */ /* 0x000fe200078efeae */
[----:B------:R-:W-:Y:S01]  /*3a60*/  @P0 FMUL R177, R177, UR7 ;  /* 0x00000007b1b10c20 */ /* 0x000fe20008400000 */
[----:B------:R0:W-:Y:S01]  /*3a70*/  F2F.F16.F32 R215, R209 ;  /* 0x000000d100d77304 */ /* 0x0001e20000200800 */
[----:B------:R-:W-:Y:S01]  /*3a80*/  FMUL R179, R232, UR4 ;  /* 0x00000004e8b37c20 */ /* 0x000fe20008400000 */
[----:B------:R-:W-:Y:S01]  /*3a90*/  FFMA R223, R99, R2, R19 ;  /* 0x0000000263df7223 */ /* 0x000fe20000000013 */
[----:B------:R-:W-:-:S02]  /*3aa0*/  FMUL R174, R233, UR4 ;  /* 0x00000004e9ae7c20 */ /* 0x000fc40008400000 */
[----:B------:R-:W-:Y:S01]  /*3ab0*/  FFMA R224, R92, R179, R12 ;  /* 0x000000b35ce07223 */ /* 0x000fe2000000000c */
[----:B------:R-:W-:Y:S01]  /*3ac0*/  FMUL R179, R234, UR4 ;  /* 0x00000004eab37c20 */ /* 0x000fe20008400000 */
[----:B------:R-:W-:Y:S01]  /*3ad0*/  FFMA R225, R93, R174, R13 ;  /* 0x000000ae5de17223 */ /* 0x000fe2000000000d */
[----:B------:R-:W-:Y:S01]  /*3ae0*/  F2F.F16.F32 R178, R178 ;  /* 0x000000b200b27304 */ /* 0x000fe20000200800 */
[----:B0-----:R-:W-:Y:S01]  /*3af0*/  FMUL R209, R226, UR4 ;  /* 0x00000004e2d17c20 */ /* 0x001fe20008400000 */
[----:B------:R-:W-:Y:S01]  /*3b00*/  FFMA R226, R94, R179, R14 ;  /* 0x000000b35ee27223 */ /* 0x000fe2000000000e */
[----:B------:R-:W-:Y:S01]  /*3b10*/  FMUL R174, R235, UR4 ;  /* 0x00000004ebae7c20 */ /* 0x000fe20008400000 */
[----:B------:R-:W-:Y:S01]  /*3b20*/  @P0 FMUL R223, R223, UR7 ;  /* 0x00000007dfdf0c20 */ /* 0x000fe20008400000 */
[----:B------:R-:W-:Y:S01]  /*3b30*/  FFMA R209, R102, R209, R22 ;  /* 0x000000d166d17223 */ /* 0x000fe20000000016 */
[----:B------:R-:W-:Y:S01]  /*3b40*/  @P0 FMUL R225, R225, UR7 ;  /* 0x00000007e1e10c20 */ /* 0x000fe20008400000 */
[----:B------:R-:W-:Y:S01]  /*3b50*/  @P0 FMUL R226, R226, UR7 ;  /* 0x00000007e2e20c20 */ /* 0x000fe20008400000 */
[----:B------:R-:W-:Y:S01]  /*3b60*/  F2F.F16.F32 R182, R182 ;  /* 0x000000b600b67304 */ /* 0x000fe20000200800 */
[----:B------:R-:W-:Y:S01]  /*3b70*/  @P0 FMUL R209, R209, UR7 ;  /* 0x00000007d1d10c20 */ /* 0x000fe20008400000 */
[----:B------:R-:W-:-:S06]  /*3b80*/  @P0 FMUL R224, R224, UR7 ;  /* 0x00000007e0e00c20 */ /* 0x000fcc0008400000 */
[----:B------:R-:W0:Y:S08]  /*3b90*/  F2F.F16.F32 R184, R184 ;  /* 0x000000b800b87304 */ /* 0x000e300000200800 */
[----:B------:R1:W-:Y:S01]  /*3ba0*/  F2F.F16.F32 R218, R208 ;  /* 0x000000d000da7304 */ /* 0x0003e20000200800 */
[----:B0-----:R-:W-:-:S07]  /*3bb0*/  SHF.L.U32 R184, R184, 0x10, RZ ;  /* 0x00000010b8b87819 */ /* 0x001fce00000006ff */
[----:B------:R-:W0:Y:S01]  /*3bc0*/  F2F.F16.F32 R175, R175 ;  /* 0x000000af00af7304 */ /* 0x000e220000200800 */
[----:B-1----:R-:W-:-:S04]  /*3bd0*/  FMUL R208, R229, UR4 ;  /* 0x00000004e5d07c20 */ /* 0x002fc80008400000 */
[----:B------:R-:W-:-:S03]  /*3be0*/  FFMA R208, R97, R208, R17 ;  /* 0x000000d061d07223 */ /* 0x000fc60000000011 */
[----:B------:R-:W-:Y:S01]  /*3bf0*/  F2F.F16.F32 R183, R183 ;  /* 0x000000b700b77304 */ /* 0x000fe20000200800 */
[----:B------:R-:W-:-:S07]  /*3c00*/  @P0 FMUL R208, R208, UR7 ;  /* 0x00000007d0d00c20 */ /* 0x000fce0008400000 */
[----:B------:R-:W1:Y:S08]  /*3c10*/  F2F.F16.F32 R186, R186 ;  /* 0x000000ba00ba7304 */ /* 0x000e700000200800 */
[----:B------:R2:W-:Y:S08]  /*3c20*/  F2F.F16.F32 R2, R177 ;  /* 0x000000b100027304 */ /* 0x0005f00000200800 */
[----:B------:R3:W-:Y:S01]  /*3c30*/  F2F.F16.F32 R219, R209 ;  /* 0x000000d100db7304 */ /* 0x0007e20000200800 */
[----:B--2---:R-:W-:-:S07]  /*3c40*/  IMAD.WIDE.U32 R176, R176, 0x10000, RZ ;  /* 0x00010000b0b07825 */ /* 0x004fce00078e00ff */
[----:B------:R-:W-:Y:S01]  /*3c50*/  F2F.F16.F32 R181, R181 ;  /* 0x000000b500b57304 */ /* 0x000fe20000200800 */
[----:B---3--:R-:W-:Y:S02]  /*3c60*/  SHF.L.U32 R209, R180, 0x10, RZ ;  /* 0x00000010b4d17819 */ /* 0x008fe400000006ff */
[----:B------:R-:W-:Y:S02]  /*3c70*/  SHF.L.U32 R180, R191, 0x10, RZ ;  /* 0x00000010bfb47819 */ /* 0x000fe400000006ff */
[----:B------:R-:W-:Y:S02]  /*3c80*/  LOP3.LUT R179, R209, R177, R178, 0xfe, !PT ;  /* 0x000000b1d1b37212 */ /* 0x000fe400078efeb2 */
[----:B0-----:R-:W-:Y:S01]  /*3c90*/  LOP3.LUT R178, R176, R175, RZ, 0xfc, !PT ;  /* 0x000000afb0b27212 */ /* 0x001fe200078efcff */
[----:B------:R-:W0:Y:S01]  /*3ca0*/  F2F.F16.F32 R187, R187 ;  /* 0x000000bb00bb7304 */ /* 0x000e220000200800 */
[----:B-1----:R-:W-:-:S04]  /*3cb0*/  IMAD.WIDE.U32 R176, R186, 0x10000, RZ ;  /* 0x00010000bab07825 */ /* 0x002fc800078e00ff */
[----:B------:R-:W-:-:S04]  /*3cc0*/  FMUL R186, R237, UR4 ;  /* 0x00000004edba7c20 */ /* 0x000fc80008400000 */
[----:B------:R-:W-:Y:S01]  /*3cd0*/  FFMA R186, R89, R186, R9 ;  /* 0x000000ba59ba7223 */ /* 0x000fe20000000009 */
[----:B------:R-:W-:Y:S03]  /*3ce0*/  F2F.F16.F32 R192, R192 ;  /* 0x000000c000c07304 */ /* 0x000fe60000200800 */
[----:B------:R-:W-:Y:S01]  /*3cf0*/  @P0 FMUL R186, R186, UR7 ;  /* 0x00000007baba0c20 */ /* 0x000fe20008400000 */
[----:B0-----:R-:W-:-:S04]  /*3d00*/  LOP3.LUT R177, R180, R177, R187, 0xfe, !PT ;  /* 0x000000b1b4b17212 */ /* 0x001fc800078efebb */
[----:B------:R-:W0:Y:S08]  /*3d10*/  F2F.F16.F32 R185, R185 ;  /* 0x000000b900b97304 */ /* 0x000e300000200800 */
[----:B------:R1:W-:Y:S01]  /*3d20*/  F2F.F16.F32 R222, R208 ;  /* 0x000000d000de7304 */ /* 0x0003e20000200800 */
[----:B0-----:R-:W-:-:S07]  /*3d30*/  LOP3.LUT R176, R176, R185, RZ, 0xfc, !PT ;  /* 0x000000b9b0b07212 */ /* 0x001fce00078efcff */
[----:B------:R-:W-:Y:S01]  /*3d40*/  F2F.F16.F32 R196, R196 ;  /* 0x000000c400c47304 */ /* 0x000fe20000200800 */
[----:B-1----:R-:W-:-:S04]  /*3d50*/  IMAD.WIDE.U32 R208, R182, 0x10000, RZ ;  /* 0x00010000b6d07825 */ /* 0x002fc800078e00ff */
[----:B------:R-:W-:Y:S01]  /*3d60*/  FFMA R182, R95, R174, R15 ;  /* 0x000000ae5fb67223 */ /* 0x000fe2000000000f */
[----:B------:R-:W-:Y:S01]  /*3d70*/  FMUL R185, R238, UR4 ;  /* 0x00000004eeb97c20 */ /* 0x000fe20008400000 */
[----:B------:R-:W-:Y:S01]  /*3d80*/  LOP3.LUT R175, R184, R209, R183, 0xfe, !PT ;  /* 0x000000d1b8af7212 */ /* 0x000fe200078efeb7 */
[----:B------:R-:W-:Y:S01]  /*3d90*/  FMUL R183, R236, UR4 ;  /* 0x00000004ecb77c20 */ /* 0x000fe20008400000 */
[----:B------:R-:W0:Y:S01]  /*3da0*/  F2F.F16.F32 R193, R193 ;  /* 0x000000c100c17304 */ /* 0x000e220000200800 */
[----:B------:R-:W-:Y:S01]  /*3db0*/  @P0 FMUL R182, R182, UR7 ;  /* 0x00000007b6b60c20 */ /* 0x000fe20008400000 */
[----:B------:R-:W-:Y:S01]  /*3dc0*/  LOP3.LUT R174, R208, R181, RZ, 0xfc, !PT ;  /* 0x000000b5d0ae7212 */ /* 0x000fe200078efcff */
[----:B------:R-:W-:Y:S01]  /*3dd0*/  FFMA R184, R88, R183, R8 ;  /* 0x000000b758b87223 */ /* 0x000fe20000000008 */
[----:B------:R-:W-:-:S04]  /*3de0*/  IMAD.WIDE.U32 R180, R192, 0x10000, RZ ;  /* 0x00010000c0b47825 */ /* 0x000fc800078e00ff */
[----:B------:R-:W-:Y:S01]  /*3df0*/  @P0 FMUL R184, R184, UR7 ;  /* 0x00000007b8b80c20 */ /* 0x000fe20008400000 */
[----:B------:R-:W-:Y:S01]  /*3e00*/  F2F.F16.F32 R200, R200 ;  /* 0x000000c800c87304 */ /* 0x000fe20000200800 */
[----:B------:R-:W-:Y:S01]  /*3e10*/  LOP3.LUT R180, R180, R190, RZ, 0xfc, !PT ;  /* 0x000000beb4b47212 */ /* 0x000fe200078efcff */
[----:B------:R-:W-:Y:S01]  /*3e20*/  FMUL R190, R239, UR4 ;  /* 0x00000004efbe7c20 */ /* 0x000fe20008400000 */
[----:B0-----:R-:W-:-:S05]  /*3e30*/  LOP3.LUT R181, R194, R181, R193, 0xfe, !PT ;  /* 0x000000b5c2b57212 */ /* 0x001fca00078efec1 */
[----:B------:R-:W0:Y:S01]  /*3e40*/  F2F.F16.F32 R197, R197 ;  /* 0x000000c500c57304 */ /* 0x000e220000200800 */
[----:B------:R-:W-:-:S04]  /*3e50*/  FFMA R194, R90, R185, R10 ;  /* 0x000000b95ac27223 */ /* 0x000fc8000000000a */
[----:B------:R-:W-:-:S03]  /*3e60*/  @P0 FMUL R194, R194, UR7 ;  /* 0x00000007c2c20c20 */ /* 0x000fc60008400000 */
[----:B------:R-:W1:Y:S08]  /*3e70*/  F2F.F16.F32 R202, R202 ;  /* 0x000000ca00ca7304 */ /* 0x000e700000200800 */
[----:B------:R2:W3:Y:S08]  /*3e80*/  F2F.F16.F32 R191, R182 ;  /* 0x000000b600bf7304 */ /* 0x0004f00000200800 */
[----:B------:R4:W-:Y:S01]  /*3e90*/  F2F.F16.F32 R192, R184 ;  /* 0x000000b800c07304 */ /* 0x0009e20000200800 */
[----:B--2---:R-:W-:-:S04]  /*3ea0*/  IMAD.WIDE.U32 R182, R196, 0x10000, RZ ;  /* 0x00010000c4b67825 */ /* 0x004fc800078e00ff */
[----:B------:R-:W-:Y:S01]  /*3eb0*/  FFMA R196, R91, R190, R11 ;  /* 0x000000be5bc47223 */ /* 0x000fe2000000000b */
[----:B0-----:R-:W-:Y:S01]  /*3ec0*/  LOP3.LUT R183, R198, R183, R197, 0xfe, !PT ;  /* 0x000000b7c6b77212 */ /* 0x001fe200078efec5 */
[----:B------:R-:W-:Y:S01]  /*3ed0*/  FMUL R198, R241, UR4 ;  /* 0x00000004f1c67c20 */ /* 0x000fe20008400000 */
[----:B------:R-:W-:Y:S01]  /*3ee0*/  F2F.F16.F32 R204, R204 ;  /* 0x000000cc00cc7304 */ /* 0x000fe20000200800 */
[----:B----4-:R-:W-:Y:S01]  /*3ef0*/  IMAD.WIDE.U32 R184, R200, 0x10000, RZ ;  /* 0x00010000c8b87825 */ /* 0x010fe200078e00ff */
[----:B------:R-:W-:-:S03]  /*3f00*/  LOP3.LUT R182, R182, R195, RZ, 0xfc, !PT ;  /* 0x000000c3b6b67212 */ /* 0x000fc600078efcff */
[----:B------:R-:W-:Y:S01]  /*3f10*/  FMUL R195, R240, UR4 ;  /* 0x00000004f0c37c20 */ /* 0x000fe20008400000 */
[----:B------:R-:W-:Y:S01]  /*3f20*/  SHF.L.U32 R197, R205, 0x10, RZ ;  /* 0x00000010cdc57819 */ /* 0x000fe200000006ff */
[----:B------:R-:W-:Y:S01]  /*3f30*/  @P0 FMUL R196, R196, UR7 ;  /* 0x00000007c4c40c20 */ /* 0x000fe20008400000 */
[----:B-1----:R-:W-:Y:S01]  /*3f40*/  LOP3.LUT R185, R201, R185, R202, 0xfe, !PT ;  /* 0x000000b9c9b97212 */ /* 0x002fe200078efeca */
[----:B------:R-:W-:Y:S01]  /*3f50*/  FFMA R202, R85, R198, R5 ;  /* 0x000000c655ca7223 */ /* 0x000fe20000000005 */
[----:B------:R-:W-:Y:S01]  /*3f60*/  F2F.F16.F32 R206, R206 ;  /* 0x000000ce00ce7304 */ /* 0x000fe20000200800 */
[----:B------:R-:W-:Y:S01]  /*3f70*/  FMUL R198, R243, UR4 ;  /* 0x00000004f3c67c20 */ /* 0x000fe20008400000 */
[----:B------:R-:W-:Y:S01]  /*3f80*/  FFMA R205, R84, R195, R4 ;  /* 0x000000c354cd7223 */ /* 0x000fe20000000004 */
[----:B------:R-:W-:Y:S01]  /*3f90*/  LOP3.LUT R184, R184, R199, RZ, 0xfc, !PT ;  /* 0x000000c7b8b87212 */ /* 0x000fe200078efcff */
[----:B------:R-:W-:Y:S01]  /*3fa0*/  FMUL R201, R242, UR4 ;  /* 0x00000004f2c97c20 */ /* 0x000fe20008400000 */
[----:B------:R-:W-:Y:S01]  /*3fb0*/  @P0 FMUL R202, R202, UR7 ;  /* 0x00000007caca0c20 */ /* 0x000fe20008400000 */
[----:B------:R-:W-:Y:S01]  /*3fc0*/  @P0 FMUL R205, R205, UR7 ;  /* 0x00000007cdcd0c20 */ /* 0x000fe20008400000 */
[----:B---3--:R-:W-:Y:S01]  /*3fd0*/  SHF.L.U32 R191, R191, 0x10, RZ ;  /* 0x00000010bfbf7819 */ /* 0x008fe200000006ff */
[----:B------:R-:W0:Y:S01]  /*3fe0*/  F2F.F16.F32 R223, R223 ;  /* 0x000000df00df7304 */ /* 0x000e220000200800 */
[----:B------:R-:W-:Y:S01]  /*3ff0*/  FFMA R209, R86, R201, R6 ;  /* 0x000000c956d17223 */ /* 0x000fe20000000006 */
[----:B------:R-:W-:-:S04]  /*4000*/  IMAD.WIDE.U32 R200, R218, 0x10000, RZ ;  /* 0x00010000dac87825 */ /* 0x000fc800078e00ff */
[----:B------:R-:W-:Y:S01]  /*4010*/  @P0 FMUL R209, R209, UR7 ;  /* 0x00000007d1d10c20 */ /* 0x000fe20008400000 */
[----:B------:R-:W-:Y:S01]  /*4020*/  LOP3.LUT R200, R200, R216, RZ, 0xfc, !PT ;  /* 0x000000d8c8c87212 */ /* 0x000fe200078efcff */
[----:B------:R-:W1:Y:S01]  /*4030*/  F2F.F16.F32 R225, R225 ;  /* 0x000000e100e17304 */ /* 0x000e620000200800 */
[----:B0-----:R-:W-:-:S07]  /*4040*/  SHF.L.U32 R223, R223, 0x10, RZ ;  /* 0x00000010dfdf7819 */ /* 0x001fce00000006ff */
[----:B------:R0:W-:Y:S08]  /*4050*/  F2F.F16.F32 R190, R194 ;  /* 0x000000c200be7304 */ /* 0x0001f00000200800 */
[----:B------:R-:W2:Y:S01]  /*4060*/  F2F.F16.F32 R226, R226 ;  /* 0x000000e200e27304 */ /* 0x000ea20000200800 */
[----:B0-----:R-:W-:-:S04]  /*4070*/  IMAD.WIDE.U32 R194, R210, 0x10000, RZ ;  /* 0x00010000d2c27825 */ /* 0x001fc800078e00ff */
[----:B------:R-:W-:Y:S02]  /*4080*/  FFMA R210, R87, R198, R7 ;  /* 0x000000c657d27223 */ /* 0x000fe40000000007 */
[----:B------:R-:W0:Y:S02]  /*4090*/  LDC.64 R198, c[0x0][0x3c8] ;  /* 0x0000f200ffc67b82 */ /* 0x000e240000000a00 */
[----:B------:R-:W-:Y:S01]  /*40a0*/  @P0 FMUL R210, R210, UR7 ;  /* 0x00000007d2d20c20 */ /* 0x000fe20008400000 */
[----:B------:R-:W-:Y:S01]  /*40b0*/  LOP3.LUT R194, R194, R207, RZ, 0xfc, !PT ;  /* 0x000000cfc2c27212 */ /* 0x000fe200078efcff */
[----:B------:R-:W3:Y:S01]  /*40c0*/  F2F.F16.F32 R224, R224 ;  /* 0x000000e000e07304 */ /* 0x000ee20000200800 */
[----:B------:R-:W-:-:S07]  /*40d0*/  LOP3.LUT R195, R212, R195, R211, 0xfe, !PT ;  /* 0x000000c3d4c37212 */ /* 0x000fce00078efed3 */
[----:B------:R4:W3:Y:S08]  /*40e0*/  F2F.F16.F32 R193, R186 ;  /* 0x000000ba00c17304 */ /* 0x0008f00000200800 */
[----:B------:R-:W3:Y:S01]  /*40f0*/  F2F.F16.F32 R246, R246 ;  /* 0x000000f600f67304 */ /* 0x000ee20000200800 */
[----:B----4-:R-:W-:-:S05]  /*4100*/  IMAD.WIDE.U32 R186, R204, 0x10000, RZ ;  /* 0x00010000ccba7825 */ /* 0x010fca00078e00ff */
[----:B------:R-:W-:Y:S01]  /*4110*/  LOP3.LUT R187, R197, R187, R206, 0xfe, !PT ;  /* 0x000000bbc5bb7212 */ /* 0x000fe200078efece */
[----:B-1----:R-:W-:Y:S01]  /*4120*/  IMAD.WIDE.U32 R206, R225, 0x10000, RZ ;  /* 0x00010000e1ce7825 */ /* 0x002fe200078e00ff */
[----:B------:R1:W4:Y:S01]  /*4130*/  F2F.F16.F32 R204, R196 ;  /* 0x000000c400cc7304 */ /* 0x0003220000200800 */
[----:B------:R-:W-:-:S03]  /*4140*/  LOP3.LUT R186, R186, R203, RZ, 0xfc, !PT ;  /* 0x000000cbbaba7212 */ /* 0x000fc600078efcff */
[----:B--2---:R-:W-:Y:S02]  /*4150*/  LOP3.LUT R227, R191, R207, R226, 0xfe, !PT ;  /* 0x000000cfbfe37212 */ /* 0x004fe400078efee2 */
[----:B---3--:R-:W-:Y:S01]  /*4160*/  LOP3.LUT R226, R206, R224, RZ, 0xfc, !PT ;  /* 0x000000e0cee27212 */ /* 0x008fe200078efcff */
[----:B------:R-:W-:Y:S01]  /*4170*/  IMAD.WIDE.U32 R206, R193, 0x10000, RZ ;  /* 0x00010000c1ce7825 */ /* 0x000fe200078e00ff */
[----:B------:R2:W-:Y:S01]  /*4180*/  F2F.F16.F32 R208, R202 ;  /* 0x000000ca00d07304 */ /* 0x0005e20000200800 */
[----:B------:R-:W-:Y:S02]  /*4190*/  SHF.L.U32 R247, R246, 0x10, RZ ;  /* 0x00000010f6f77819 */ /* 0x000fe400000006ff */
[----:B-1----:R-:W-:Y:S01]  /*41a0*/  IMAD.WIDE.U32 R196, R214, 0x10000, RZ ;  /* 0x00010000d6c47825 */ /* 0x002fe200078e00ff */
[----:B------:R-:W-:Y:S02]  /*41b0*/  LOP3.LUT R192, R206, R192, RZ, 0xfc, !PT ;  /* 0x000000c0cec07212 */ /* 0x000fe400078efcff */
[----:B----4-:R-:W-:-:S02]  /*41c0*/  SHF.L.U32 R193, R204, 0x10, RZ ;  /* 0x00000010ccc17819 */ /* 0x010fc400000006ff */
[----:B------:R-:W1:Y:S01]  /*41d0*/  F2F.F16.F32 R245, R245 ;  /* 0x000000f500f57304 */ /* 0x000e620000200800 */
[----:B--2---:R-:W-:Y:S01]  /*41e0*/  IMAD.WIDE.U32 R202, R222, 0x10000, RZ ;  /* 0x00010000deca7825 */ /* 0x004fe200078e00ff */
[----:B------:R-:W-:Y:S02]  /*41f0*/  LOP3.LUT R196, R196, R213, RZ, 0xfc, !PT ;  /* 0x000000d5c4c47212 */ /* 0x000fe400078efcff */
[----:B------:R-:W-:Y:S02]  /*4200*/  MOV R213, UR6 ;  /* 0x0000000600d57c02 */ /* 0x000fe40008000f00 */
[----:B------:R-:W-:Y:S02]  /*4210*/  LOP3.LUT R203, R223, R203, R2, 0xfe, !PT ;  /* 0x000000cbdfcb7212 */ /* 0x000fe400078efe02 */
[----:B------:R-:W2:Y:S01]  /*4220*/  F2F.F16.F32 R210, R210 ;  /* 0x000000d200d27304 */ /* 0x000ea20000200800 */
[----:B------:R-:W-:Y:S02]  /*4230*/  LOP3.LUT R2, R0, 0x7f, RZ, 0xc0, !PT ;  /* 0x0000007f00027812 */ /* 0x000fe400078ec0ff */
[----:B------:R-:W-:-:S02]  /*4240*/  LOP3.LUT R193, R193, R207, R190, 0xfe, !PT ;  /* 0x000000cfc1c17212 */ /* 0x000fc400078efebe */
[----:B------:R-:W-:Y:S01]  /*4250*/  LOP3.LUT R197, R217, R197, R215, 0xfe, !PT ;  /* 0x000000c5d9c57212 */ /* 0x000fe200078efed7 */
[----:B------:R-:W-:Y:S01]  /*4260*/  IMAD R213, R213, 0xa00, R2 ;  /* 0x00000a00d5d57824 */ /* 0x000fe200078e0202 */
[----:B-1----:R-:W-:Y:S01]  /*4270*/  LOP3.LUT R165, R247, R165, R245, 0xfe, !PT ;  /* 0x000000a5f7a57212 */ /* 0x002fe200078efef5 */
[----:B------:R-:W1:Y:S02]  /*4280*/  F2F.F16.F32 R205, R205 ;  /* 0x000000cd00cd7304 */ /* 0x000e640000200800 */
[C---:B0-----:R-:W-:Y:S01]  /*4290*/  IMAD.WIDE.U32 R190, R213.reuse, 0x8, R198 ;  /* 0x00000008d5be7825 */ /* 0x041fe200078e00c6 */
[C---:B------:R-:W-:Y:S02]  /*42a0*/  IADD3 R235, PT, PT, R213.reuse, 0x200, RZ ;  /* 0x00000200d5eb7810 */ /* 0x040fe40007ffe0ff */
[C---:B------:R-:W-:Y:S02]  /*42b0*/  IADD3 R233, PT, PT, R213.reuse, 0x280, RZ ;  /* 0x00000280d5e97810 */ /* 0x040fe40007ffe0ff */
[----:B--2---:R-:W-:Y:S01]  /*42c0*/  SHF.L.U32 R210, R210, 0x10, RZ ;  /* 0x00000010d2d27819 */ /* 0x004fe200000006ff */
[----:B------:R0:W2:Y:S01]  /*42d0*/  F2F.F16.F32 R211, R209 ;  /* 0x000000d100d37304 */ /* 0x0000a20000200800 */
[C---:B------:R-:W-:Y:S01]  /*42e0*/  IADD3 R231, PT, PT, R213.reuse, 0x300, RZ ;  /* 0x00000300d5e77810 */ /* 0x040fe20007ffe0ff */
[----:B------:R3:W-:Y:S01]  /*42f0*/  STG.E.64 desc[UR8][R190.64], R164 ;  /* 0x000000a4be007986 */ /* 0x0007e2000c101b08 */
[----:B------:R-:W-:-:S02]  /*4300*/  IADD3 R229, PT, PT, R213, 0x500, RZ ;  /* 0x00000500d5e57810 */ /* 0x000fc40007ffe0ff */
[C---:B------:R-:W-:Y:S01]  /*4310*/  IADD3 R215, PT, PT, R213.reuse, 0x580, RZ ;  /* 0x00000580d5d77810 */ /* 0x040fe20007ffe0ff */
[----:B------:R4:W-:Y:S01]  /*4320*/  STG.E.64 desc[UR8][R190.64+0x800], R166 ;  /* 0x000800a6be007986 */ /* 0x0009e2000c101b08 */
[C---:B------:R-:W-:Y:S01]  /*4330*/  IADD3 R217, PT, PT, R213.reuse, 0x600, RZ ;  /* 0x00000600d5d97810 */ /* 0x040fe20007ffe0ff */
[----:B------:R-:W4:Y:S01]  /*4340*/  F2F.F16.F32 R220, R220 ;  /* 0x000000dc00dc7304 */ /* 0x000f220000200800 */
[----:B0-----:R-:W-:Y:S01]  /*4350*/  IMAD.WIDE.U32 R208, R208, 0x10000, RZ ;  /* 0x00010000d0d07825 */ /* 0x001fe200078e00ff */
[----:B------:R0:W-:Y:S01]  /*4360*/  STG.E.64 desc[UR8][R190.64+0x400], R168 ;  /* 0x000400a8be007986 */ /* 0x0001e2000c101b08 */
[C---:B------:R-:W-:Y:S02]  /*4370*/  IADD3 R223, PT, PT, R213.reuse, 0x780, RZ ;  /* 0x00000780d5df7810 */ /* 0x040fe40007ffe0ff */
[----:B------:R-:W-:Y:S01]  /*4380*/  IADD3 R225, PT, PT, R213, 0x800, RZ ;  /* 0x00000800d5e17810 */ /* 0x000fe20007ffe0ff */
[----:B------:R0:W-:Y:S01]  /*4390*/  STG.E.64 desc[UR8][R190.64+0xc00], R170 ;  /* 0x000c00aabe007986 */ /* 0x0001e2000c101b08 */
[----:B-1----:R-:W-:Y:S01]  /*43a0*/  LOP3.LUT R206, R208, R205, RZ, 0xfc, !PT ;  /* 0x000000cdd0ce7212 */ /* 0x002fe200078efcff */
[----:B------:R-:W1:Y:S01]  /*43b0*/  F2F.F16.F32 R221, R221 ;  /* 0x000000dd00dd7304 */ /* 0x000e620000200800 */
        /* <DEDUP_REMOVED lines=45> */
.L_x_8133:
        /* <DEDUP_REMOVED lines=96> */
[----:B------:R0:W-:Y:S01]  /*4c90*/  F2F.F16.F32 R167, R165 ;  /* 0x000000a500a77304 */ /* 0x0001e20000200800 */
[----:B------:R-:W-:Y:S01]  /*4ca0*/  FFMA R245, R157, R248, R77 ;  /* 0x000000f89df57223 */ /* 0x000fe2000000004d */
[----:B------:R-:W-:-:S05]  /*4cb0*/  FMUL R247, R168, UR7 ;  /* 0x00000007a8f77c20 */ /* 0x000fca0008400000 */
[----:B------:R-:W-:Y:S01]  /*4cc0*/  FSEL R247, R168, R247, !P0 ;  /* 0x000000f7a8f77208 */ /* 0x000fe20004000000 */
[----:B------:R-:W-:Y:S01]  /*4cd0*/  F2F.F16.F32 R166, R166 ;  /* 0x000000a600a67304 */ /* 0x000fe20000200800 */
[----:B0-----:R-:W-:Y:S01]  /*4ce0*/  FMUL R165, R170, UR4 ;  /* 0x00000004aaa57c20 */ /* 0x001fe20008400000 */
[----:B------:R-:W-:Y:S01]  /*4cf0*/  FMUL R170, R171, UR4 ;  /* 0x00000004abaa7c20 */ /* 0x000fe20008400000 */
[----:B------:R-:W-:Y:S01]  /*4d00*/  FMNMX3 R168, R164, |R168|, |R245|, !PT ;  /* 0x400000a8a4a87276 */ /* 0x000fe200078004f5 */
[----:B------:R-:W-:Y:S01]  /*4d10*/  @P0 FMUL R245, R245, UR7 ;  /* 0x00000007f5f50c20 */ /* 0x000fe20008400000 */
[----:B------:R-:W-:Y:S01]  /*4d20*/  FFMA R165, R158, R165, R78 ;  /* 0x000000a59ea57223 */ /* 0x000fe2000000004e */
[----:B------:R-:W-:Y:S02]  /*4d30*/  FFMA R248, R159, R170, R79 ;  /* 0x000000aa9ff87223 */ /* 0x000fe4000000004f */
[----:B------:R-:W-:Y:S01]  /*4d40*/  F2F.F16.F32 R2, R2 ;  /* 0x0000000200027304 */ /* 0x000fe20000200800 */
[----:B------:R-:W-:-:S02]  /*4d50*/  FMUL R170, R165, UR7 ;  /* 0x00000007a5aa7c20 */ /* 0x000fc40008400000 */
[----:B------:R-:W-:Y:S01]  /*4d60*/  FMNMX3 R168, R168, |R165|, |R248|, !PT ;  /* 0x400000a5a8a87276 */ /* 0x000fe200078004f8 */
[----:B------:R-:W-:-:S04]  /*4d70*/  @P0 FMUL R248, R248, UR7 ;  /* 0x00000007f8f80c20 */ /* 0x000fc80008400000 */
[----:B------:R-:W0:Y:S08]  /*4d80*/  F2F.F16.F32 R245, R245 ;  /* 0x000000f500f57304 */ /* 0x000e300000200800 */
[----:B------:R1:W2:Y:S08]  /*4d90*/  F2F.F16.F32 R169, R246 ;  /* 0x000000f600a97304 */ /* 0x0002b00000200800 */
[----:B------:R-:W3:Y:S01]  /*4da0*/  F2F.F16.F32 R164, R247 ;  /* 0x000000f700a47304 */ /* 0x000ee20000200800 */
[----:B-1----:R-:W-:Y:S01]  /*4db0*/  FSEL R246, R165, R170, !P0 ;  /* 0x000000aaa5f67208 */ /* 0x002fe20004000000 */
[----:B0-----:R-:W-:Y:S01]  /*4dc0*/  IMAD.WIDE.U32 R170, R245, 0x10000, RZ ;  /* 0x00010000f5aa7825 */ /* 0x001fe200078e00ff */
[----:B------:R-:W-:-:S03]  /*4dd0*/  SHF.L.U32 R165, R166, 0x10, RZ ;  /* 0x00000010a6a57819 */ /* 0x000fc600000006ff */
[----:B------:R-:W-:Y:S01]  /*4de0*/  FMUL R245, R178, UR4 ;  /* 0x00000004b2f57c20 */ /* 0x000fe20008400000 */
[----:B------:R-:W-:Y:S01]  /*4df0*/  FMUL R178, R179, UR4 ;  /* 0x00000004b3b27c20 */ /* 0x000fe20008400000 */
[----:B------:R-:W-:Y:S01]  /*4e00*/  IMAD.WIDE.U32 R166, R167, 0x10000, RZ ;  /* 0x00010000a7a67825 */ /* 0x000fe200078e00ff */
[----:B------:R-:W0:Y:S03]  /*4e10*/  F2F.F16.F32 R248, R248 ;  /* 0x000000f800f87304 */ /* 0x000e260000200800 */
[----:B------:R-:W-:Y:S01]  /*4e20*/  FFMA R179, R151, R178, R71 ;  /* 0x000000b297b37223 */ /* 0x000fe20000000047 */
[----:B------:R-:W-:Y:S01]  /*4e30*/  FMUL R178, R181, UR4 ;  /* 0x00000004b5b27c20 */ /* 0x000fe20008400000 */
[----:B------:R-:W-:Y:S01]  /*4e40*/  LOP3.LUT R166, R166, R2, RZ, 0xfc, !PT ;  /* 0x00000002a6a67212 */ /* 0x000fe200078efcff */
[----:B------:R-:W-:Y:S01]  /*4e50*/  FMUL R2, R173, UR4 ;  /* 0x00000004ad027c20 */ /* 0x000fe20008400000 */
[----:B------:R-:W-:Y:S01]  /*4e60*/  FMUL R173, R174, UR4 ;  /* 0x00000004aead7c20 */ /* 0x000fe20008400000 */
[----:B--2---:R-:W-:Y:S01]  /*4e70*/  LOP3.LUT R167, R165, R167, R169, 0xfe, !PT ;  /* 0x000000a7a5a77212 */ /* 0x004fe200078efea9 */
[----:B------:R-:W-:Y:S01]  /*4e80*/  FMUL R169, R172, UR4 ;  /* 0x00000004aca97c20 */ /* 0x000fe20008400000 */
[----:B------:R-:W1:Y:S01]  /*4e90*/  F2F.F16.F32 R247, R246 ;  /* 0x000000f600f77304 */ /* 0x000e620000200800 */
        /* <DEDUP_REMOVED lines=16> */
[----:B------:R-:W-:Y:S01]  /*4fa0*/  F2F.F16.F32 R172, R172 ;  /* 0x000000ac00ac7304 */ /* 0x000fe20000200800 */
[----:B------:R-:W-:Y:S02]  /*4fb0*/  FFMA R245, R108, R245, R28 ;  /* 0x000000f56cf57223 */ /* 0x000fe4000000001c */
[----:B------:R-:W-:Y:S01]  /*4fc0*/  FMNMX3 R168, R168, |R169|, |R171|, !PT ;  /* 0x400000a9a8a87276 */ /* 0x000fe200078004ab */
[----:B------:R-:W-:Y:S01]  /*4fd0*/  @P0 FMUL R171, R171, UR7 ;  /* 0x00000007abab0c20 */ /* 0x000fe20008400000 */
[----:B------:R-:W-:-:S02]  /*4fe0*/  FSEL R2, R169, R2, !P0 ;  /* 0x00000002a9027208 */ /* 0x000fc40004000000 */
[----:B------:R-:W-:Y:S01]  /*4ff0*/  FMNMX3 R169, R168, |R170|, |R173|, !PT ;  /* 0x400000aaa8a97276 */ /* 0x000fe200078004ad */
[----:B------:R-:W-:Y:S01]  /*5000*/  FFMA R170, R148, R175, R68 ;  /* 0x000000af94aa7223 */ /* 0x000fe20000000044 */
[----:B------:R-:W-:Y:S01]  /*5010*/  @P0 FMUL R173, R173, UR7 ;  /* 0x00000007adad0c20 */ /* 0x000fe20008400000 */
[----:B------:R0:W-:Y:S02]  /*5020*/  F2F.F16.F32 R168, R2 ;  /* 0x0000000200a87304 */ /* 0x0001e40000200800 */
        /* <DEDUP_REMOVED lines=10> */
[----:B------:R1:W-:Y:S01]  /*50d0*/  F2F.F16.F32 R175, R171 ;  /* 0x000000ab00af7304 */ /* 0x0003e20000200800 */
[----:B------:R-:W-:-:S02]  /*50e0*/  @P0 FMUL R179, R179, UR7 ;  /* 0x00000007b3b30c20 */ /* 0x000fc40008400000 */
[----:B0-----:R-:W-:Y:S01]  /*50f0*/  FMUL R2, R177, UR7 ;  /* 0x00000007b1027c20 */ /* 0x001fe20008400000 */
[----:B------:R-:W-:Y:S01]  /*5100*/  FMNMX3 R176, R176, |R177|, |R180|, !PT ;  /* 0x400000b1b0b07276 */ /* 0x000fe200078004b4 */
[----:B------:R-:W-:-:S03]  /*5110*/  @P0 FMUL R180, R180, UR7 ;  /* 0x00000007b4b40c20 */ /* 0x000fc60008400000 */
[----:B------:R-:W0:Y:S01]  /*5120*/  F2F.F16.F32 R173, R173 ;  /* 0x000000ad00ad7304 */ /* 0x000e220000200800 */
[----:B-1----:R-:W-:Y:S01]  /*5130*/  FMUL R171, R182, UR4 ;  /* 0x00000004b6ab7c20 */ /* 0x002fe20008400000 */
[----:B------:R-:W-:Y:S01]  /*5140*/  FMUL R182, R183, UR4 ;  /* 0x00000004b7b67c20 */ /* 0x000fe20008400000 */
[----:B------:R-:W-:Y:S01]  /*5150*/  FSEL R2, R177, R2, !P0 ;  /* 0x00000002b1027208 */ /* 0x000fe20004000000 */
[----:B------:R-:W-:Y:S01]  /*5160*/  FMUL R183, R188, UR4 ;  /* 0x00000004bcb77c20 */ /* 0x000fe20008400000 */
[----:B------:R-:W-:Y:S01]  /*5170*/  FFMA R181, R146, R171, R66 ;  /* 0x000000ab92b57223 */ /* 0x000fe20000000042 */
[----:B------:R-:W-:Y:S01]  /*5180*/  FFMA R182, R147, R182, R67 ;  /* 0x000000b693b67223 */ /* 0x000fe20000000043 */
[----:B------:R-:W-:Y:S01]  /*5190*/  FMUL R188, R195, UR4 ;  /* 0x00000004c3bc7c20 */ /* 0x000fe20008400000 */
[----:B------:R1:W-:Y:S01]  /*51a0*/  F2F.F16.F32 R178, R174 ;  /* 0x000000ae00b27304 */ /* 0x0003e20000200800 */
[----:B------:R-:W-:Y:S01]  /*51b0*/  FFMA R183, R136, R183, R56 ;  /* 0x000000b788b77223 */ /* 0x000fe20000000038 */
[----:B------:R-:W-:Y:S01]  /*51c0*/  FMUL R195, R204, UR4 ;  /* 0x00000004ccc37c20 */ /* 0x000fe20008400000 */
[----:B------:R-:W-:Y:S01]  /*51d0*/  FMNMX3 R176, R176, |R181|, |R182|, !PT ;  /* 0x400000b5b0b07276 */ /* 0x000fe200078004b6 */
[----:B------:R-:W-:Y:S01]  /*51e0*/  @P0 FMUL R182, R182, UR7 ;  /* 0x00000007b6b60c20 */ /* 0x000fe20008400000 */
[----:B0-----:R-:W-:-:S03]  /*51f0*/  SHF.L.U32 R173, R173, 0x10, RZ ;  /* 0x00000010adad7819 */ /* 0x001fc600000006ff */
[----:B------:R-:W-:Y:S01]  /*5200*/  F2F.F16.F32 R170, R170 ;  /* 0x000000aa00aa7304 */ /* 0x000fe20000200800 */
[----:B-1----:R-:W-:-:S05]  /*5210*/  FMUL R174, R181, UR7 ;  /* 0x00000007b5ae7c20 */ /* 0x002fca0008400000 */
[----:B------:R-:W-:Y:S01]  /*5220*/  FSEL R181, R181, R174, !P0 ;  /* 0x000000aeb5b57208 */ /* 0x000fe20004000000 */
[----:B------:R-:W-:Y:S01]  /*5230*/  IMAD.WIDE.U32 R174, R175, 0x10000, RZ ;  /* 0x00010000afae7825 */ /* 0x000fe200078e00ff */
[----:B------:R-:W-:Y:S04]  /*5240*/  F2F.F16.F32 R171, R180 ;  /* 0x000000b400ab7304 */ /* 0x000fe80000200800 */
[----:B------:R-:W-:Y:S01]  /*5250*/  LOP3.LUT R173, R173, R175, R172, 0xfe, !PT ;  /* 0x000000afadad7212 */ /* 0x000fe200078efeac */
[----:B------:R-:W-:Y:S01]  /*5260*/  FMUL R175, R184, UR4 ;  /* 0x00000004b8af7c20 */ /* 0x000fe20008400000 */
[----:B------:R-:W-:Y:S02]  /*5270*/  LOP3.LUT R172, R174, R168, RZ, 0xfc, !PT ;  /* 0x000000a8aeac7212 */ /* 0x000fe400078efcff */
[----:B------:R-:W0:Y:S08]  /*5280*/  F2F.F16.F32 R182, R182 ;  /* 0x000000b600b67304 */ /* 0x000e300000200800 */
[----:B------:R-:W-:Y:S01]  /*5290*/  F2F.F16.F32 R181, R181 ;  /* 0x000000b500b57304 */ /* 0x000fe20000200800 */
[----:B0-----:R-:W-:-:S07]  /*52a0*/  SHF.L.U32 R174, R182, 0x10, RZ ;  /* 0x00000010b6ae7819 */ /* 0x001fce00000006ff */
[----:B------:R-:W-:Y:S01]  /*52b0*/  F2F.F16.F32 R2, R2 ;  /* 0x0000000200027304 */ /* 0x000fe20000200800 */
[----:B------:R-:W-:-:S07]  /*52c0*/  FMUL R182, R191, UR4 ;  /* 0x00000004bfb67c20 */ /* 0x000fce0008400000 */
[----:B------:R0:W1:Y:S08]  /*52d0*/  F2F.F16.F32 R177, R179 ;  /* 0x000000b300b17304 */ /* 0x0000700000200800 */
[----:B------:R-:W2:Y:S01]  /*52e0*/  F2F.F16.F32 R169, R169 ;  /* 0x000000a900a97304 */ /* 0x000ea20000200800 */
        /* <DEDUP_REMOVED lines=22> */
[----:B------:R-:W-:Y:S02]  /*5450*/  F2F.F16.F32 R2, R2 ;  /* 0x0000000200027304 */ /* 0x000fe40000200800 */
[----:B------:R-:W-:Y:S01]  /*5460*/  FSEL R176, R179, R174, !P0 ;  /* 0x000000aeb3b07208 */ /* 0x000fe20004000000 */
[----:B------:R-:W-:Y:S01]  /*5470*/  FMUL R174, R187, UR4 ;  /* 0x00000004bbae7c20 */ /* 0x000fe20008400000 */
[----:B------:R-:W-:Y:S01]  /*5480*/  FMUL R180, R177, UR7 ;  /* 0x00000007b1b47c20 */ /* 0x000fe20008400000 */
[----:B------:R-:W-:Y:S01]  /*5490*/  FMUL R187, R198, UR4 ;  /* 0x00000004c6bb7c20 */ /* 0x000fe20008400000 */
[----:B------:R-:W-:Y:S01]  /*54a0*/  FMUL R198, R245, UR7 ;  /* 0x00000007f5c67c20 */ /* 0x000fe20008400000 */
[----:B------:R-:W-:Y:S01]  /*54b0*/  FFMA R181, R143, R174, R63 ;  /* 0x000000ae8fb57223 */ /* 0x000fe2000000003f */
[----:B------:R-:W-:Y:S01]  /*54c0*/  F2F.F16.F32 R176, R176 ;  /* 0x000000b000b07304 */ /* 0x000fe20000200800 */
[----:B------:R-:W-:Y:S01]  /*54d0*/  FSEL R174, R177, R180, !P0 ;  /* 0x000000b4b1ae7208 */ /* 0x000fe20004000000 */
[----:B------:R-:W-:-:S02]  /*54e0*/  FMUL R180, R189, UR4 ;  /* 0x00000004bdb47c20 */ /* 0x000fc40008400000 */
[----:B------:R-:W-:Y:S01]  /*54f0*/  FMNMX3 R178, R178, |R179|, |R181|, !PT ;  /* 0x400000b3b2b27276 */ /* 0x000fe200078004b5 */
[----:B------:R-:W-:Y:S01]  /*5500*/  @P0 FMUL R181, R181, UR7 ;  /* 0x00000007b5b50c20 */ /* 0x000fe20008400000 */
[----:B------:R-:W-:Y:S02]  /*5510*/  FFMA R184, R137, R180, R57 ;  /* 0x000000b489b87223 */ /* 0x000fe40000000039 */
[----:B------:R-:W0:Y:S03]  /*5520*/  F2F.F16.F32 R179, R175 ;  /* 0x000000af00b37304 */ /* 0x000e260000200800 */
[----:B------:R-:W-:Y:S01]  /*5530*/  FMNMX3 R178, R178, |R183|, |R184|, !PT ;  /* 0x400000b7b2b27276 */ /* 0x000fe200078004b8 */
[----:B------:R-:W-:-:S03]  /*5540*/  @P0 FMUL R184, R184, UR7 ;  /* 0x00000007b8b80c20 */ /* 0x000fc60008400000 */
[----:B------:R-:W-:Y:S01]  /*5550*/  FMNMX3 R180, R178, |R177|, |R185|, !PT ;  /* 0x400000b1b2b47276 */ /* 0x000fe200078004b9 */
[----:B------:R-:W1:Y:S01]  /*5560*/  F2F.F16.F32 R181, R181 ;  /* 0x000000b500b57304 */ /* 0x000e620000200800 */
[----:B------:R-:W-:Y:S01]  /*5570*/  @P0 FMUL R185, R185, UR7 ;  /* 0x00000007b9b90c20 */ /* 0x000fe20008400000 */
[----:B0-----:R-:W-:-:S06]  /*5580*/  IMAD.WIDE.U32 R178, R179, 0x10000, RZ ;  /* 0x00010000b3b27825 */ /* 0x001fcc00078e00ff */
[----:B------:R-:W0:Y:S01]  /*5590*/  F2F.F16.F32 R184, R184 ;  /* 0x000000b800b87304 */ /* 0x000e220000200800 */
[----:B-1----:R-:W-:-:S07]  /*55a0*/  SHF.L.U32 R177, R181, 0x10, RZ ;  /* 0x00000010b5b17819 */ /* 0x002fce00000006ff */
[----:B------:R-:W1:Y:S01]  /*55b0*/  F2F.F16.F32 R185, R185 ;  /* 0x000000b900b97304 */ /* 0x000e620000200800 */
[----:B------:R-:W-:Y:S01]  /*55c0*/  FMUL R181, R192, UR4 ;  /* 0x00000004c0b57c20 */ /* 0x000fe20008400000 */
[----:B------:R-:W-:Y:S02]  /*55d0*/  LOP3.LUT R177, R177, R179, R176, 0xfe, !PT ;  /* 0x000000b3b1b17212 */ /* 0x000fe400078efeb0 */
[----:B------:R-:W-:Y:S01]  /*55e0*/  LOP3.LUT R176, R178, R2, RZ, 0xfc, !PT ;  /* 0x00000002b2b07212 */ /* 0x000fe200078efcff */
[----:B------:R-:W-:Y:S01]  /*55f0*/  FFMA R181, R132, R181, R52 ;  /* 0x000000b584b57223 */ /* 0x000fe20000000034 */
[----:B0-----:R-:W-:Y:S02]  /*5600*/  IMAD.WIDE.U32 R178, R184, 0x10000, RZ ;  /* 0x00010000b8b27825 */ /* 0x001fe400078e00ff */
[----:B------:R-:W0:Y:S02]  /*5610*/  F2F.F16.F32 R174, R174 ;  /* 0x000000ae00ae7304 */ /* 0x000e240000200800 */
[----:B------:R-:W-:Y:S01]  /*5620*/  FMUL R184, R193, UR4 ;  /* 0x00000004c1b87c20 */ /* 0x000fe20008400000 */
[----:B------:R-:W-:-:S03]  /*5630*/  FMUL R193, R202, UR4 ;  /* 0x00000004cac17c20 */ /* 0x000fc60008400000 */
[----:B------:R-:W-:Y:S01]  /*5640*/  FFMA R184, R133, R184, R53 ;  /* 0x000000b885b87223 */ /* 0x000fe20000000035 */
[----:B-1----:R-:W-:Y:S01]  /*5650*/  SHF.L.U32 R185, R185, 0x10, RZ ;  /* 0x00000010b9b97819 */ /* 0x002fe200000006ff */
[----:B------:R-:W1:Y:S03]  /*5660*/  F2F.F16.F32 R183, R182 ;  /* 0x000000b600b77304 */ /* 0x000e660000200800 */
        /* <DEDUP_REMOVED lines=12> */
[----:B------:R0:W-:Y:S01]  /*5730*/  F2F.F16.F32 R178, R185 ;  /* 0x000000b900b27304 */ /* 0x0001e20000200800 */
        /* <DEDUP_REMOVED lines=12> */
[----:B------:R-:W-:Y:S01]  /*5800*/  F2F.F16.F32 R179, R179 ;  /* 0x000000b300b37304 */ /* 0x000fe20000200800 */
[----:B------:R-:W-:Y:S01]  /*5810*/  FMNMX3 R191, R186, |R2|, |R187|, !PT ;  /* 0x40000002babf7276 */ /* 0x000fe200078004bb */
[----:B------:R-:W-:Y:S01]  /*5820*/  FMUL R186, R197, UR4 ;  /* 0x00000004c5ba7c20 */ /* 0x000fe20008400000 */
[----:B------:R-:W-:Y:S01]  /*5830*/  FFMA R183, R124, R183, R44 ;  /* 0x000000b77cb77223 */ /* 0x000fe2000000002c */
[----:B------:R-:W-:Y:S01]  /*5840*/  @P0 FMUL R187, R187, UR7 ;  /* 0x00000007bbbb0c20 */ /* 0x000fe20008400000 */
[----:B------:R-:W-:Y:S01]  /*5850*/  FMUL R190, R185, UR7 ;  /* 0x00000007b9be7c20 */ /* 0x000fe20008400000 */
[----:B------:R-:W-:Y:S01]  /*5860*/  FFMA R189, R129, R186, R49 ;  /* 0x000000ba81bd7223 */ /* 0x000fe20000000031 */
[----:B------:R-:W-:Y:S01]  /*5870*/  FMUL R188, R183, UR7 ;  /* 0x00000007b7bc7c20 */ /* 0x000fe20008400000 */
[----:B------:R-:W0:Y:S01]  /*5880*/  F2F.F16.F32 R186, R184 ;  /* 0x000000b800ba7304 */ /* 0x000e220000200800 */
[----:B------:R-:W-:Y:S01]  /*5890*/  FMUL R197, R208, UR4 ;  /* 0x00000004d0c57c20 */ /* 0x000fe20008400000 */
[----:B------:R-:W-:Y:S01]  /*58a0*/  FSEL R181, R185, R190, !P0 ;  /* 0x000000beb9b57208 */ /* 0x000fe20004000000 */
[----:B------:R-:W-:Y:S01]  /*58b0*/  FFMA R190, R126, R193, R46 ;  /* 0x000000c17ebe7223 */ /* 0x000fe2000000002e */
[----:B------:R-:W-:Y:S01]  /*58c0*/  FMNMX3 R182, R191, |R182|, |R189|, !PT ;  /* 0x400000b6bfb67276 */ /* 0x000fe200078004bd */
[----:B------:R-:W-:Y:S01]  /*58d0*/  @P0 FMUL R189, R189, UR7 ;  /* 0x00000007bdbd0c20 */ /* 0x000fe20008400000 */
[----:B------:R-:W-:Y:S01]  /*58e0*/  FSEL R2, R183, R188, !P0 ;  /* 0x000000bcb7027208 */ /* 0x000fe20004000000 */
[----:B------:R-:W-:Y:S01]  /*58f0*/  FMUL R188, R199, UR4 ;  /* 0x00000004c7bc7c20 */ /* 0x000fe20008400000 */
[----:B------:R0:W1:Y:S01]  /*5900*/  F2F.F16.F32 R191, R187 ;  /* 0x000000bb00bf7304 */ /* 0x0000620000200800 */
        /* <DEDUP_REMOVED lines=8> */
[----:B------:R0:W2:Y:S01]  /*5990*/  F2F.F16.F32 R196, R189 ;  /* 0x000000bd00c47304 */ /* 0x0000a20000200800 */
[----:B------:R-:W-:Y:S01]  /*59a0*/  FMNMX3 R183, R192, |R183|, |R194|, !PT ;  /* 0x400000b7c0b77276 */ /* 0x000fe200078004c2 */
[----:B------:R-:W-:Y:S01]  /*59b0*/  FMUL R192, R203, UR4 ;  /* 0x00000004cbc07c20 */ /* 0x000fe20008400000 */
[----:B------:R-:W-:Y:S01]  /*59c0*/  LOP3.LUT R178, R186, R178, RZ, 0xfc, !PT ;  /* 0x000000b2bab27212 */ /* 0x000fe200078efcff */
[----:B------:R-:W-:Y:S01]  /*59d0*/  FMUL R186, R197, UR7 ;  /* 0x00000007c5ba7c20 */ /* 0x000fe20008400000 */
[----:B-1----:R-:W-:Y:S01]  /*59e0*/  SHF.L.U32 R191, R191, 0x10, RZ ;  /* 0x00000010bfbf7819 */ /* 0x002fe200000006ff */
[----:B------:R-:W-:Y:S01]  /*59f0*/  FFMA R185, R120, R195, R40 ;  /* 0x000000c378b97223 */ /* 0x000fe20000000028 */
[----:B------:R-:W-:Y:S01]  /*5a00*/  FFMA R199, R127, R192, R47 ;  /* 0x000000c07fc77223 */ /* 0x000fe2000000002f */
[----:B------:R-:W1:Y:S01]  /*5a10*/  F2F.F16.F32 R188, R188 ;  /* 0x000000bc00bc7304 */ /* 0x000e620000200800 */
[----:B------:R-:W-:Y:S01]  /*5a20*/  LOP3.LUT R179, R191, R187, R179, 0xfe, !PT ;  /* 0x000000bbbfb37212 */ /* 0x000fe200078efeb3 */
[----:B------:R-:W-:Y:S01]  /*5a30*/  FMUL R191, R210, UR4 ;  /* 0x00000004d2bf7c20 */ /* 0x000fe20008400000 */
[----:B------:R-:W-:Y:S01]  /*5a40*/  FADD R187, R212, -UR5 ;  /* 0x80000005d4bb7e21 */ /* 0x000fe20008000000 */
[----:B------:R-:W-:Y:S01]  /*5a50*/  FMUL R212, R205, UR4 ;  /* 0x00000004cdd47c20 */ /* 0x000fe20008400000 */
[----:B------:R-:W-:Y:S01]  /*5a60*/  FSEL R182, R190, R193, !P0 ;  /* 0x000000c1beb67208 */ /* 0x000fe20004000000 */
[----:B------:R-:W-:Y:S01]  /*5a70*/  FFMA R191, R118, R191, R38 ;  /* 0x000000bf76bf7223 */ /* 0x000fe20000000026 */
[----:B------:R-:W-:Y:S01]  /*5a80*/  FMUL R184, R185, UR7 ;  /* 0x00000007b9b87c20 */ /* 0x000fe20008400000 */
[----:B------:R-:W3:Y:S01]  /*5a90*/  F2F.F16.F32 R180, R180 ;  /* 0x000000b400b47304 */ /* 0x000ee20000200800 */
[----:B------:R-:W-:Y:S01]  /*5aa0*/  FFMA R212, R121, R212, R41 ;  /* 0x000000d479d47223 */ /* 0x000fe20000000029 */
[----:B0-----:R-:W-:Y:S01]  /*5ab0*/  FSEL R189, R197, R186, !P0 ;  /* 0x000000bac5bd7208 */ /* 0x001fe20004000000 */
[----:B------:R-:W-:Y:S01]  /*5ac0*/  FMUL R187, R187, UR4 ;  /* 0x00000004bbbb7c20 */ /* 0x000fe20008400000 */
[----:B------:R-:W-:Y:S01]  /*5ad0*/  FMNMX3 R190, R183, |R190|, |R199|, !PT ;  /* 0x400000beb7be7276 */ /* 0x000fe200078004c7 */
[----:B------:R-:W-:Y:S01]  /*5ae0*/  FMUL R186, R191, UR7 ;  /* 0x00000007bfba7c20 */ /* 0x000fe20008400000 */
[----:B------:R-:W-:Y:S01]  /*5af0*/  FSEL R184, R185, R184, !P0 ;  /* 0x000000b8b9b87208 */ /* 0x000fe20004000000 */
[----:B------:R-:W-:Y:S01]  /*5b00*/  FFMA R195, R112, R187, R32 ;  /* 0x000000bb70c37223 */ /* 0x000fe20000000020 */
[----:B------:R-:W0:Y:S01]  /*5b10*/  F2F.F16.F32 R181, R181 ;  /* 0x000000b500b57304 */ /* 0x000e220000200800 */
        /* <DEDUP_REMOVED lines=26> */
[----:B------:R0:W-:Y:S01]  /*5cc0*/  F2F.F16.F32 R186, R196 ;  /* 0x000000c400ba7304 */ /* 0x0001e20000200800 */
        /* <DEDUP_REMOVED lines=25> */
[----:B------:R0:W-:Y:S01]  /*5e60*/  F2F.F16.F32 R191, R203 ;  /* 0x000000cb00bf7304 */ /* 0x0001e20000200800 */
        /* <DEDUP_REMOVED lines=11> */
[----:B------:R-:W-:Y:S01]  /*5f20*/  F2F.F16.F32 R193, R196 ;  /* 0x000000c400c17304 */ /* 0x000fe20000200800 */
[----:B------:R-:W-:Y:S01]  /*5f30*/  FFMA R208, R88, R203, R8 ;  /* 0x000000cb58d07223 */ /* 0x000fe20000000008 */
[----:B------:R-:W-:Y:S01]  /*5f40*/  FMUL R201, R210, UR7 ;  /* 0x00000007d2c97c20 */ /* 0x000fe20008400000 */
[----:B------:R-:W-:Y:S01]  /*5f50*/  FMNMX3 R245, R226, |R245|, |R230|, !PT ;  /* 0x400000f5e2f57276 */ /* 0x000fe200078004e6 */
[----:B------:R-:W-:Y:S01]  /*5f60*/  FMUL R195, R204, UR7 ;  /* 0x00000007ccc37c20 */ /* 0x000fe20008400000 */
[----:B------:R-:W-:Y:S01]  /*5f70*/  FMUL R203, R208, UR7 ;  /* 0x00000007d0cb7c20 */ /* 0x000fe20008400000 */
[----:B------:R-:W-:Y:S01]  /*5f80*/  @P0 FMUL R199, R199, UR7 ;  /* 0x00000007c7c70c20 */ /* 0x000fe20008400000 */
[----:B------:R-:W-:Y:S01]  /*5f90*/  FSEL R201, R210, R201, !P0 ;  /* 0x000000c9d2c97208 */ /* 0x000fe20004000000 */
[----:B------:R-:W-:Y:S01]  /*5fa0*/  F2F.F16.F32 R196, R198 ;  /* 0x000000c600c47304 */ /* 0x000fe20000200800 */
[----:B------:R-:W-:Y:S01]  /*5fb0*/  @P0 FMUL R214, R214, UR7 ;  /* 0x00000007d6d60c20 */ /* 0x000fe20008400000 */
[----:B------:R-:W-:Y:S01]  /*5fc0*/  FSEL R232, R208, R203, !P0 ;  /* 0x000000cbd0e87208 */ /* 0x000fe20004000000 */
[----:B------:R-:W-:Y:S01]  /*5fd0*/  @P0 FMUL R230, R230, UR7 ;  /* 0x00000007e6e60c20 */ /* 0x000fe20008400000 */
[----:B------:R-:W-:Y:S01]  /*5fe0*/  FSEL R195, R204, R195, !P0 ;  /* 0x000000c3ccc37208 */ /* 0x000fe20004000000 */
[----:B------:R-:W-:Y:S01]  /*5ff0*/  @P0 FMUL R228, R228, UR7 ;  /* 0x00000007e4e40c20 */ /* 0x000fe20008400000 */
[----:B------:R-:W-:Y:S01]  /*6000*/  FFMA R211, R98, R211, R18 ;  /* 0x000000d362d37223 */ /* 0x000fe20000000012 */
[----:B------:R-:W-:Y:S01]  /*6010*/  @P0 FMUL R222, R222, UR7 ;  /* 0x00000007dede0c20 */ /* 0x000fe20008400000 */
[----:B------:R-:W-:Y:S01]  /*6020*/  F2F.F16.F32 R198, R201 ;  /* 0x000000c900c67304 */ /* 0x000fe20000200800 */
[----:B------:R-:W-:Y:S01]  /*6030*/  @P0 FMUL R224, R224, UR7 ;  /* 0x00000007e0e00c20 */ /* 0x000fe20008400000 */
[----:B------:R-:W-:Y:S01]  /*6040*/  FMUL R200, R211, UR7 ;  /* 0x00000007d3c87c20 */ /* 0x000fe20008400000 */
[----:B------:R-:W-:Y:S01]  /*6050*/  FMUL R207, R238, UR4 ;  /* 0x00000004eecf7c20 */ /* 0x000fe20008400000 */
[----:B------:R-:W-:-:S03]  /*6060*/  FMUL R203, R240, UR4 ;  /* 0x00000004f0cb7c20 */ /* 0x000fc60008400000 */
[----:B------:R-:W-:Y:S01]  /*6070*/  FSEL R197, R211, R200, !P0 ;  /* 0x000000c8d3c57208 */ /* 0x000fe20004000000 */
[----:B------:R0:W-:Y:S01]  /*6080*/  F2F.F16.F32 R201, R232 ;  /* 0x000000e800c97304 */ /* 0x0001e20000200800 */
[----:B------:R-:W-:Y:S01]  /*6090*/  FMUL R200, R209, UR7 ;  /* 0x00000007d1c87c20 */ /* 0x000fe20008400000 */
[----:B------:R-:W-:Y:S01]  /*60a0*/  FFMA R207, R90, R207, R10 ;  /* 0x000000cf5acf7223 */ /* 0x000fe2000000000a */
[----:B------:R-:W-:-:S03]  /*60b0*/  FFMA R206, R84, R203, R4 ;  /* 0x000000cb54ce7223 */ /* 0x000fc60000000004 */
[----:B------:R-:W-:Y:S01]  /*60c0*/  FSEL R200, R209, R200, !P0 ;  /* 0x000000c8d1c87208 */ /* 0x000fe20004000000 */
[----:B------:R-:W-:Y:S01]  /*60d0*/  FMUL R202, R207, UR7 ;  /* 0x00000007cfca7c20 */ /* 0x000fe20008400000 */
[----:B------:R1:W-:Y:S01]  /*60e0*/  F2F.F16.F32 R226, R194 ;  /* 0x000000c200e27304 */ /* 0x0003e20000200800 */
[----:B0-----:R-:W-:Y:S01]  /*60f0*/  FMUL R232, R219, UR4 ;  /* 0x00000004dbe87c20 */ /* 0x001fe20008400000 */
[C---:B------:R-:W-:Y:S02]  /*6100*/  FMUL R203, R206.reuse, UR7 ;  /* 0x00000007cecb7c20 */ /* 0x040fe40008400000 */
[----:B------:R-:W-:Y:S01]  /*6110*/  FSEL R202, R207, R202, !P0 ;  /* 0x000000cacfca7208 */ /* 0x000fe20004000000 */
[----:B------:R-:W-:Y:S01]  /*6120*/  FFMA R219, R111, R232, R31 ;  /* 0x000000e86fdb7223 */ /* 0x000fe2000000001f */
[----:B------:R-:W-:Y:S01]  /*6130*/  FMUL R232, R225, UR4 ;  /* 0x00000004e1e87c20 */ /* 0x000fe20008400000 */
[----:B------:R-:W-:Y:S01]  /*6140*/  FSEL R203, R206, R203, !P0 ;  /* 0x000000cbcecb7208 */ /* 0x000fe20004000000 */
[----:B------:R-:W-:Y:S01]  /*6150*/  F2F.F16.F32 R2, R2 ;  /* 0x0000000200027304 */ /* 0x000fe20000200800 */
[----:B-1----:R-:W-:Y:S01]  /*6160*/  FMUL R194, R221, UR4 ;  /* 0x00000004ddc27c20 */ /* 0x002fe20008400000 */
[----:B------:R-:W-:Y:S01]  /*6170*/  FMNMX3 R245, R245, |R220|, |R219|, !PT ;  /* 0x400000dcf5f57276 */ /* 0x000fe200078004db */
[----:B------:R-:W-:Y:S01]  /*6180*/  FFMA R232, R101, R232, R21 ;  /* 0x000000e865e87223 */ /* 0x000fe20000000015 */
[----:B------:R-:W-:Y:S01]  /*6190*/  FMUL R220, R229, UR4 ;  /* 0x00000004e5dc7c20 */ /* 0x000fe20008400000 */
[----:B------:R-:W-:Y:S01]  /*61a0*/  FFMA R221, R105, R194, R25 ;  /* 0x000000c269dd7223 */ /* 0x000fe20000000019 */
[----:B------:R-:W-:Y:S01]  /*61b0*/  FMUL R194, R223, UR4 ;  /* 0x00000004dfc27c20 */ /* 0x000fe20008400000 */
[----:B------:R-:W-:Y:S01]  /*61c0*/  @P0 FMUL R219, R219, UR7 ;  /* 0x00000007dbdb0c20 */ /* 0x000fe20008400000 */
[----:B------:R-:W0:Y:S02]  /*61d0*/  F2F.F16.F32 R217, R199 ;  /* 0x000000c700d97304 */ /* 0x000e240000200800 */
[----:B------:R-:W-:Y:S01]  /*61e0*/  FFMA R223, R107, R194, R27 ;  /* 0x000000c26bdf7223 */ /* 0x000fe2000000001b */
[----:B------:R-:W-:Y:S01]  /*61f0*/  FMNMX3 R245, R245, |R216|, |R221|, !PT ;  /* 0x400000d8f5f57276 */ /* 0x000fe200078004dd */
[----:B------:R-:W-:Y:S01]  /*6200*/  FMUL R194, R227, UR4 ;  /* 0x00000004e3c27c20 */ /* 0x000fe20008400000 */
[----:B------:R-:W-:Y:S01]  /*6210*/  FFMA R227, R97, R220, R17 ;  /* 0x000000dc61e37223 */ /* 0x000fe20000000011 */
[----:B------:R-:W-:Y:S01]  /*6220*/  FMUL R220, R231, UR4 ;  /* 0x00000004e7dc7c20 */ /* 0x000fe20008400000 */
[----:B------:R-:W-:Y:S01]  /*6230*/  FMNMX3 R245, R245, |R218|, |R223|, !PT ;  /* 0x400000daf5f57276 */ /* 0x000fe200078004df */
[----:B------:R-:W-:Y:S01]  /*6240*/  FFMA R225, R103, R194, R23 ;  /* 0x000000c267e17223 */ /* 0x000fe20000000017 */
[----:B------:R-:W-:Y:S01]  /*6250*/  F2F.F16.F32 R212, R212 ;  /* 0x000000d400d47304 */ /* 0x000fe20000200800 */
[----:B------:R-:W-:Y:S01]  /*6260*/  @P0 FMUL R223, R223, UR7 ;  /* 0x00000007dfdf0c20 */ /* 0x000fe20008400000 */
[----:B------:R-:W-:Y:S01]  /*6270*/  FMNMX3 R245, R245, |R213|, |R232|, !PT ;  /* 0x400000d5f5f57276 */ /* 0x000fe200078004e8 */
[----:B------:R-:W-:Y:S01]  /*6280*/  @P0 FMUL R221, R221, UR7 ;  /* 0x00000007dddd0c20 */ /* 0x000fe20008400000 */
[----:B------:R-:W-:-:S02]  /*6290*/  @P0 FMUL R232, R232, UR7 ;  /* 0x00000007e8e80c20 */ /* 0x000fc40008400000 */
[----:B------:R-:W-:Y:S01]  /*62a0*/  FMNMX3 R204, R245, |R204|, |R225|, !PT ;  /* 0x400000ccf5cc7276 */ /* 0x000fe200078004e1 */
[----:B------:R-:W-:Y:S01]  /*62b0*/  @P0 FMUL R225, R225, UR7 ;  /* 0x00000007e1e10c20 */ /* 0x000fe20008400000 */
[----:B------:R-:W1:Y:S01]  /*62c0*/  F2F.F16.F32 R215, R215 ;  /* 0x000000d700d77304 */ /* 0x000e620000200800 */
[----:B0-----:R-:W-:-:S07]  /*62d0*/  SHF.L.U32 R217, R217, 0x10, RZ ;  /* 0x00000010d9d97819 */ /* 0x001fce00000006ff */
[----:B------:R-:W-:Y:S01]  /*62e0*/  F2F.F16.F32 R182, R182 ;  /* 0x000000b600b67304 */ /* 0x000fe20000200800 */
[----:B-1----:R-:W-:-:S07]  /*62f0*/  SHF.L.U32 R215, R215, 0x10, RZ ;  /* 0x00000010d7d77819 */ /* 0x002fce00000006ff */
[----:B------:R0:W-:Y:S08]  /*6300*/  F2F.F16.F32 R199, R230 ;  /* 0x000000e600c77304 */ /* 0x0001f00000200800 */
[----:B------:R1:W2:Y:S01]  /*6310*/  F2F.F16.F32 R213, R223 ;  /* 0x000000df00d57304 */ /* 0x0002a20000200800 */
[----:B0-----:R-:W-:-:S07]  /*6320*/  FMUL R230, R233, UR4 ;  /* 0x00000004e9e67c20 */ /* 0x001fce0008400000 */
[----:B------:R-:W0:Y:S01]  /*6330*/  F2F.F16.F32 R184, R184 ;  /* 0x000000b800b87304 */ /* 0x000e220000200800 */
[----:B-1----:R-:W-:Y:S01]  /*6340*/  FFMA R223, R99, R220, R19 ;  /* 0x000000dc63df7223 */ /* 0x002fe20000000013 */
[----:B--2---:R-:W-:-:S06]  /*6350*/  SHF.L.U32 R213, R213, 0x10, RZ ;  /* 0x00000010d5d57819 */ /* 0x004fcc00000006ff */
[----:B------:R-:W1:Y:S08]  /*6360*/  F2F.F16.F32 R183, R183 ;  /* 0x000000b700b77304 */ /* 0x000e700000200800 */
[----:B------:R2:W-:Y:S08]  /*6370*/  F2F.F16.F32 R216, R228 ;  /* 0x000000e400d87304 */ /* 0x0005f00000200800 */
[----:B------:R-:W3:Y:S01]  /*6380*/  F2F.F16.F32 R214, R214 ;  /* 0x000000d600d67304 */ /* 0x000ee20000200800 */
[----:B--2---:R-:W-:Y:S01]  /*6390*/  FMNMX3 R228, R204, |R205|, |R227|, !PT ;  /* 0x400000cdcce47276 */ /* 0x004fe200078004e3 */
[----:B------:R-:W-:-:S04]  /*63a0*/  IMAD.WIDE.U32 R204, R226, 0x10000, RZ ;  /* 0x00010000e2cc7825 */ /* 0x000fc800078e00ff */
[----:B------:R-:W-:Y:S01]  /*63b0*/  @P0 FMUL R227, R227, UR7 ;  /* 0x00000007e3e30c20 */ /* 0x000fe20008400000 */
[----:B------:R-:W-:Y:S01]  /*63c0*/  FMNMX3 R228, R228, |R211|, |R223|, !PT ;  /* 0x400000d3e4e47276 */ /* 0x000fe200078004df */
[----:B------:R-:W-:Y:S01]  /*63d0*/  @P0 FMUL R223, R223, UR7 ;  /* 0x00000007dfdf0c20 */ /* 0x000fe20008400000 */
[----:B------:R-:W-:Y:S01]  /*63e0*/  LOP3.LUT R204, R204, R2, RZ, 0xfc, !PT ;  /* 0x00000002cccc7212 */ /* 0x000fe200078efcff */
[----:B------:R2:W-:Y:S01]  /*63f0*/  F2F.F16.F32 R194, R221 ;  /* 0x000000dd00c27304 */ /* 0x0005e20000200800 */
[----:B------:R-:W-:Y:S01]  /*6400*/  FMUL R2, R235, UR4 ;  /* 0x00000004eb027c20 */ /* 0x000fe20008400000 */
[----:B------:R-:W-:-:S03]  /*6410*/  LOP3.LUT R205, R217, R205, R182, 0xfe, !PT ;  /* 0x000000cdd9cd7212 */ /* 0x000fc600078efeb6 */
[----:B------:R-:W-:-:S03]  /*6420*/  FFMA R226, R95, R2, R15 ;  /* 0x000000025fe27223 */ /* 0x000fc6000000000f */
[----:B------:R-:W-:Y:S01]  /*6430*/  F2F.F16.F32 R189, R189 ;  /* 0x000000bd00bd7304 */ /* 0x000fe20000200800 */
[----:B--2---:R-:W-:Y:S01]  /*6440*/  FFMA R221, R93, R230, R13 ;  /* 0x000000e65ddd7223 */ /* 0x004fe2000000000d */
[----:B------:R-:W-:-:S04]  /*6450*/  FMUL R230, R237, UR4 ;  /* 0x00000004ede67c20 */ /* 0x000fc80008400000 */
[----:B------:R-:W-:Y:S01]  /*6460*/  FMNMX3 R228, R228, |R210|, |R221|, !PT ;  /* 0x400000d2e4e47276 */ /* 0x000fe200078004dd */
[----:B------:R-:W-:Y:S01]  /*6470*/  IMAD.WIDE.U32 R210, R212, 0x10000, RZ ;  /* 0x00010000d4d27825 */ /* 0x000fe200078e00ff */
[----:B------:R-:W2:Y:S03]  /*6480*/  F2F.F16.F32 R222, R222 ;  /* 0x000000de00de7304 */ /* 0x000ea60000200800 */
[----:B------:R-:W-:Y:S01]  /*6490*/  FFMA R230, R89, R230, R9 ;  /* 0x000000e659e67223 */ /* 0x000fe20000000009 */
[----:B------:R-:W-:Y:S01]  /*64a0*/  FMNMX3 R209, R228, |R209|, |R226|, !PT ;  /* 0x400000d1e4d17276 */ /* 0x000fe200078004e2 */
[----:B------:R-:W-:Y:S01]  /*64b0*/  @P0 FMUL R221, R221, UR7 ;  /* 0x00000007dddd0c20 */ /* 0x000fe20008400000 */
[----:B0-----:R-:W-:Y:S01]  /*64c0*/  LOP3.LUT R182, R210, R184, RZ, 0xfc, !PT ;  /* 0x000000b8d2b67212 */ /* 0x001fe200078efcff */
[----:B------:R-:W-:Y:S01]  /*64d0*/  FMUL R184, R239, UR4 ;  /* 0x00000004efb87c20 */ /* 0x000fe20008400000 */
[----:B-1----:R-:W-:Y:S01]  /*64e0*/  LOP3.LUT R183, R215, R211, R183, 0xfe, !PT ;  /* 0x000000d3d7b77212 */ /* 0x002fe200078efeb7 */
[----:B---3--:R-:W-:Y:S01]  /*64f0*/  IMAD.WIDE.U32 R210, R214, 0x10000, RZ ;  /* 0x00010000d6d27825 */ /* 0x008fe200078e00ff */
[----:B------:R-:W0:Y:S01]  /*6500*/  F2F.F16.F32 R185, R185 ;  /* 0x000000b900b97304 */ /* 0x000e220000200800 */
[----:B------:R-:W-:-:S02]  /*6510*/  FMNMX3 R2, R209, |R208|, |R230|, !PT ;  /* 0x400000d0d1027276 */ /* 0x000fc400078004e6 */
[----:B------:R-:W-:Y:S01]  /*6520*/  @P0 FMUL R226, R226, UR7 ;  /* 0x00000007e2e20c20 */ /* 0x000fe20008400000 */
[----:B------:R-:W-:Y:S01]  /*6530*/  @P0 FMUL R230, R230, UR7 ;  /* 0x00000007e6e60c20 */ /* 0x000fe20008400000 */
[----:B--2---:R-:W-:-:S03]  /*6540*/  SHF.L.U32 R222, R222, 0x10, RZ ;  /* 0x00000010dede7819 */ /* 0x004fc600000006ff */
[----:B------:R-:W-:Y:S01]  /*6550*/  F2F.F16.F32 R224, R224 ;  /* 0x000000e000e07304 */ /* 0x000fe20000200800 */
[----:B0-----:R-:W-:-:S07]  /*6560*/  LOP3.LUT R185, R222, R211, R185, 0xfe, !PT ;  /* 0x000000d3deb97212 */ /* 0x001fce00078efeb9 */
[----:B------:R-:W0:Y:S01]  /*6570*/  F2F.F16.F32 R218, R219 ;  /* 0x000000db00da7304 */ /* 0x000e220000200800 */
[----:B------:R-:W-:-:S04]  /*6580*/  FMUL R211, R242, UR4 ;  /* 0x00000004f2d37c20 */ /* 0x000fc80008400000 */
[----:B------:R-:W-:-:S03]  /*6590*/  FFMA R215, R86, R211, R6 ;  /* 0x000000d356d77223 */ /* 0x000fc60000000006 */
[----:B------:R1:W-:Y:S01]  /*65a0*/  F2F.F16.F32 R217, R227 ;  /* 0x000000e300d97304 */ /* 0x0003e20000200800 */
[----:B------:R-:W-:-:S07]  /*65b0*/  FMUL R214, R215, UR7 ;  /* 0x00000007d7d67c20 */ /* 0x000fce0008400000 */
[----:B------:R-:W-:Y:S01]  /*65c0*/  F2F.F16.F32 R187, R187 ;  /* 0x000000bb00bb7304 */ /* 0x000fe20000200800 */
[----:B-1----:R-:W-:Y:S01]  /*65d0*/  FFMA R227, R91, R184, R11 ;  /* 0x000000b85be37223 */ /* 0x002fe2000000000b */
[----:B------:R-:W-:Y:S01]  /*65e0*/  LOP3.LUT R184, R210, R189, RZ, 0xfc, !PT ;  /* 0x000000bdd2b87212 */ /* 0x000fe200078efcff */
[----:B------:R-:W-:Y:S01]  /*65f0*/  FMUL R210, R241, UR4 ;  /* 0x00000004f1d27c20 */ /* 0x000fe20008400000 */
[----:B------:R-:W-:Y:S02]  /*6600*/  SHF.L.U32 R189, R216, 0x10, RZ ;  /* 0x00000010d8bd7819 */ /* 0x000fe400000006ff */
[----:B------:R-:W-:Y:S01]  /*6610*/  FMNMX3 R207, R2, |R207|, |R227|, !PT ;  /* 0x400000cf02cf7276 */ /* 0x000fe200078004e3 */
[----:B------:R-:W-:Y:S01]  /*6620*/  FFMA R222, R85, R210, R5 ;  /* 0x000000d255de7223 */ /* 0x000fe20000000005 */
[----:B------:R-:W-:Y:S01]  /*6630*/  F2F.F16.F32 R190, R190 ;  /* 0x000000be00be7304 */ /* 0x000fe20000200800 */
[----:B------:R-:W-:Y:S01]  /*6640*/  @P0 FMUL R227, R227, UR7 ;  /* 0x00000007e3e30c20 */ /* 0x000fe20008400000 */
[----:B------:R-:W-:-:S02]  /*6650*/  FSEL R216, R215, R214, !P0 ;  /* 0x000000d6d7d87208 */ /* 0x000fc40004000000 */
[----:B------:R-:W-:Y:S01]  /*6660*/  FMNMX3 R2, R207, |R206|, |R222|, !PT ;  /* 0x400000cecf027276 */ /* 0x000fe200078004de */
[----:B------:R-:W-:Y:S01]  /*6670*/  IMAD.WIDE.U32 R206, R199, 0x10000, RZ ;  /* 0x00010000c7ce7825 */ /* 0x000fe200078e00ff */
[----:B0-----:R-:W-:-:S03]  /*6680*/  SHF.L.U32 R199, R218, 0x10, RZ ;  /* 0x00000010dac77819 */ /* 0x001fc600000006ff */
[----:B------:R-:W-:Y:S01]  /*6690*/  @P0 FMUL R222, R222, UR7 ;  /* 0x00000007dede0c20 */ /* 0x000fe20008400000 */
[----:B------:R0:W1:Y:S08]  /*66a0*/  F2F.F16.F32 R220, R225 ;  /* 0x000000e100dc7304 */ /* 0x0000700000200800 */
[----:B------:R-:W2:Y:S01]  /*66b0*/  F2F.F16.F32 R219, R232 ;  /* 0x000000e800db7304 */ /* 0x000ea20000200800 */
[----:B0-----:R-:W-:-:S05]  /*66c0*/  IMAD.WIDE.U32 R224, R224, 0x10000, RZ ;  /* 0x00010000e0e07825 */ /* 0x001fca00078e00ff */
[----:B------:R-:W-:Y:S01]  /*66d0*/  LOP3.LUT R189, R189, R225, R186, 0xfe, !PT ;  /* 0x000000e1bdbd7212 */ /* 0x000fe200078efeba */
[----:B------:R-:W-:Y:S01]  /*66e0*/  FMUL R186, R243, UR4 ;  /* 0x00000004f3ba7c20 */ /* 0x000fe20008400000 */
[----:B------:R-:W0:Y:S01]  /*66f0*/  F2F.F16.F32 R192, R192 ;  /* 0x000000c000c07304 */ /* 0x000e220000200800 */
[----:B-1----:R-:W-:Y:S01]  /*6700*/  SHF.L.U32 R220, R220, 0x10, RZ ;  /* 0x00000010dcdc7819 */ /* 0x002fe200000006ff */
[----:B--2---:R-:W-:-:S06]  /*6710*/  IMAD.WIDE.U32 R218, R219, 0x10000, RZ ;  /* 0x00010000dbda7825 */ /* 0x004fcc00078e00ff */
[----:B------:R-:W1:Y:S08]  /*6720*/  F2F.F16.F32 R195, R195 ;  /* 0x000000c300c37304 */ /* 0x000e700000200800 */
[----:B------:R2:W-:Y:S08]  /*6730*/  F2F.F16.F32 R208, R221 ;  /* 0x000000dd00d07304 */ /* 0x0005f00000200800 */
[----:B------:R-:W3:Y:S01]  /*6740*/  F2F.F16.F32 R212, R223 ;  /* 0x000000df00d47304 */ /* 0x000ee20000200800 */
[----:B--2---:R-:W-:Y:S01]  /*6750*/  FFMA R221, R87, R186, R7 ;  /* 0x000000ba57dd7223 */ /* 0x004fe20000000007 */
[----:B------:R-:W-:-:S02]  /*6760*/  LOP3.LUT R186, R206, R187, RZ, 0xfc, !PT ;  /* 0x000000bbceba7212 */ /* 0x000fc400078efcff */
[----:B------:R-:W-:Y:S02]  /*6770*/  LOP3.LUT R187, R199, R207, R190, 0xfe, !PT ;  /* 0x000000cfc7bb7212 */ /* 0x000fe400078efebe */
[----:B------:R-:W2:Y:S01]  /*6780*/  LDC.64 R206, c[0x0][0x3c8] ;  /* 0x0000f200ffce7b82 */ /* 0x000ea20000000a00 */
[----:B------:R-:W-:Y:S01]  /*6790*/  FMNMX3 R2, R2, |R215|, |R221|, !PT ;  /* 0x400000d702027276 */ /* 0x000fe200078004dd */
[----:B------:R-:W4:Y:S01]  /*67a0*/  F2F.F16.F32 R209, R226 ;  /* 0x000000e200d17304 */ /* 0x000f220000200800 */
[----:B------:R-:W-:Y:S01]  /*67b0*/  @P0 FMUL R221, R221, UR7 ;  /* 0x00000007dddd0c20 */ /* 0x000fe20008400000 */
[----:B------:R-:W-:Y:S02]  /*67c0*/  IMAD.WIDE.U32 R214, R194, 0x10000, RZ ;  /* 0x00010000c2d67825 */ /* 0x000fe400078e00ff */
[----:B------:R4:W-:Y:S01]  /*67d0*/  STL [R1+0xc], R2 ;  /* 0x00000c0201007387 */ /* 0x0009e20000100800 */
[----:B0-----:R-:W-:-:S03]  /*67e0*/  LOP3.LUT R190, R214, R192, RZ, 0xfc, !PT ;  /* 0x000000c0d6be7212 */ /* 0x001fc600078efcff */
[----:B------:R-:W0:Y:S01]  /*67f0*/  F2F.F16.F32 R197, R197 ;  /* 0x000000c500c57304 */ /* 0x000e220000200800 */
[----:B------:R-:W-:Y:S02]  /*6800*/  LOP3.LUT R192, R218, R193, RZ, 0xfc, !PT ;  /* 0x000000c1dac07212 */ /* 0x000fe400078efcff */
[----:B-1----:R-:W-:Y:S01]  /*6810*/  LOP3.LUT R193, R220, R219, R195, 0xfe, !PT ;  /* 0x000000dbdcc17212 */ /* 0x002fe200078efec3 */
[----:B------:R-:W-:Y:S01]  /*6820*/  IMAD.WIDE.U32 R194, R217, 0x10000, RZ ;  /* 0x00010000d9c27825 */ /* 0x000fe200078e00ff */
[----:B------:R-:W-:Y:S02]  /*6830*/  LOP3.LUT R191, R213, R215, R191, 0xfe, !PT ;  /* 0x000000d7d5bf7212 */ /* 0x000fe400078efebf */
[----:B---3--:R-:W-:Y:S01]  /*6840*/  SHF.L.U32 R199, R212, 0x10, RZ ;  /* 0x00000010d4c77819 */ /* 0x008fe200000006ff */
[----:B------:R-:W1:Y:S01]  /*6850*/  F2F.F16.F32 R200, R200 ;  /* 0x000000c800c87304 */ /* 0x000e620000200800 */
[----:B------:R-:W-:Y:S01]  /*6860*/  IMAD.WIDE.U32 R212, R208, 0x10000, RZ ;  /* 0x00010000d0d47825 */ /* 0x000fe200078e00ff */
[----:B----4-:R-:W-:-:S02]  /*6870*/  LOP3.LUT R2, R0, 0x7f, RZ, 0xc0, !PT ;  /* 0x0000007f00027812 */ /* 0x010fc400078ec0ff */
[----:B------:R-:W-:Y:S02]  /*6880*/  MOV R215, UR6 ;  /* 0x0000000600d77c02 */ /* 0x000fe40008000f00 */
[----:B------:R-:W-:Y:S02]  /*6890*/  SHF.L.U32 R209, R209, 0x10, RZ ;  /* 0x00000010d1d17819 */ /* 0x000fe400000006ff */
[----:B------:R-:W3:Y:S01]  /*68a0*/  F2F.F16.F32 R210, R230 ;  /* 0x000000e600d27304 */ /* 0x000ee20000200800 */
[----:B0-----:R-:W-:Y:S02]  /*68b0*/  LOP3.LUT R197, R199, R195, R197, 0xfe, !PT ;  /* 0x000000c3c7c57212 */ /* 0x001fe400078efec5 */
[----:B------:R-:W-:Y:S02]  /*68c0*/  LOP3.LUT R196, R194, R196, RZ, 0xfc, !PT ;  /* 0x000000c4c2c47212 */ /* 0x000fe400078efcff */
[----:B------:R-:W-:Y:S02]  /*68d0*/  LOP3.LUT R198, R212, R198, RZ, 0xfc, !PT ;  /* 0x000000c6d4c67212 */ /* 0x000fe400078efcff */
[----:B-1----:R-:W-:Y:S01]  /*68e0*/  LOP3.LUT R199, R209, R213, R200, 0xfe, !PT ;  /* 0x000000d5d1c77212 */ /* 0x002fe200078efec8 */
[----:B------:R-:W0:Y:S01]  /*68f0*/  F2F.F16.F32 R211, R227 ;  /* 0x000000e300d37304 */ /* 0x000e220000200800 */
[----:B------:R-:W-:-:S04]  /*6900*/  IMAD R213, R215, 0xa00, R2 ;  /* 0x00000a00d7d57824 */ /* 0x000fc800078e0202 */
[C---:B--2---:R-:W-:Y:S01]  /*6910*/  IMAD.WIDE.U32 R194, R213.reuse, 0x8, R206 ;  /* 0x00000008d5c27825 */ /* 0x044fe200078e00ce */
[C---:B------:R-:W-:Y:S02]  /*6920*/  IADD3 R233, PT, PT, R213.reuse, 0x200, RZ ;  /* 0x00000200d5e97810 */ /* 0x040fe40007ffe0ff */
[----:B------:R-:W1:Y:S01]  /*6930*/  F2F.F16.F32 R222, R222 ;  /* 0x000000de00de7304 */ /* 0x000e620000200800 */
[----:B---3--:R-:W-:Y:S01]  /*6940*/  IMAD.WIDE.U32 R208, R210, 0x10000, RZ ;  /* 0x00010000d2d07825 */ /* 0x008fe200078e00ff */
[C---:B------:R-:W-:Y:S01]  /*6950*/  IADD3 R231, PT, PT, R213.reuse, 0x280, RZ ;  /* 0x00000280d5e77810 */ /* 0x040fe20007ffe0ff */
[----:B------:R2:W-:Y:S01]  /*6960*/  STG.E.64 desc[UR8][R194.64+0x400], R164 ;  /* 0x000400a4c2007986 */ /* 0x0005e2000c101b08 */
[----:B------:R-:W-:Y:S02]  /*6970*/  IADD3 R229, PT, PT, R213, 0x300, RZ ;  /* 0x00000300d5e57810 */ /* 0x000fe40007ffe0ff */
[----:B------:R-:W-:Y:S01]  /*6980*/  LOP3.LUT R200, R208, R201, RZ, 0xfc, !PT ;  /* 0x000000c9d0c87212 */ /* 0x000fe200078efcff */
[----:B------:R3:W-:Y:S01]  /*6990*/  STG.E.64 desc[UR8][R194.64], R166 ;  /* 0x000000a6c2007986 */ /* 0x0007e2000c101b08 */
[----:B------:R-:W4:Y:S01]  /*69a0*/  F2F.F16.F32 R221, R221 ;  /* 0x000000dd00dd7304 */ /* 0x000f220000200800 */
[----:B0-----:R-:W-:-:S02]  /*69b0*/  SHF.L.U32 R215, R211, 0x10, RZ ;  /* 0x00000010d3d77819 */ /* 0x001fc400000006ff */
[C---:B------:R-:W-:Y:S01]  /*69c0*/  IADD3 R227, PT, PT, R213.reuse, 0x480, RZ ;  /* 0x00000480d5e37810 */ /* 0x040fe20007ffe0ff */
[----:B------:R0:W-:Y:S01]  /*69d0*/  STG.E.64 desc[UR8][R194.64+0x800], R172 ;  /* 0x000800acc2007986 */ /* 0x0001e2000c101b08 */
[C---:B------:R-:W-:Y:S01]  /*69e0*/  IADD3 R219, PT, PT, R213.reuse, 0x600, RZ ;  /* 0x00000600d5db7810 */ /* 0x040fe20007ffe0ff */
[----:B-1----:R-:W-:Y:S02]  /*69f0*/  IMAD.WIDE.U32 R210, R222, 0x10000, RZ ;  /* 0x00010000ded27825 */ /* 0x002fe400078e00ff */
[----:B------:R-:W1:Y:S01]  /*6a00*/  F2F.F16.F32 R202, R202 ;  /* 0x000000ca00ca7304 */ /* 0x000e620000200800 */
[----:B------:R-:W-:Y:S01]  /*6a10*/  IADD3 R223, PT, PT, R213, 0x700, RZ ;  /* 0x00000700d5df7810 */ /* 0x000fe20007ffe0ff */
[----:B------:R1:W-:Y:S01]  /*6a20*/  STG.E.64 desc[UR8][R194.64+0xc00], R168 ;  /* 0x000c00a8c2007986 */ /* 0x0003e2000c101b08 */
[--C-:B--2---:R-:W-:Y:S01]  /*6a30*/  IMAD.WIDE.U32 R164, R233, 0x8, R206.reuse ;  /* 0x00000008e9a47825 */ /* 0x104fe200078e00ce */
[C---:B------:R-:W-:Y:S02]  /*6a40*/  IADD3 R225, PT, PT, R213.reuse, 0x780, RZ ;  /* 0x00000780d5e17810 */ /* 0x040fe40007ffe0ff */
[----:B------:R-:W-:Y:S01]  /*6a50*/  IADD3 R241, PT, PT, R213, 0x800, RZ ;  /* 0x00000800d5f17810 */ /* 0x000fe20007ffe0ff */
[--C-:B---3--:R-:W-:Y:S01]  /*6a60*/  IMAD.WIDE.U32 R166, R231, 0x8, R206.reuse ;  /* 0x00000008e7a67825 */ /* 0x108fe200078e00ce */
[----:B------:R-:W2:Y:S01]  /*6a70*/  F2F.F16.F32 R203, R203 ;  /* 0x000000cb00cb7304 */ /* 0x000ea20000200800 */
[----:B----4-:R-:W-:Y:S01]  /*6a80*/  SHF.L.U32 R221, R221, 0x10, RZ ;  /* 0x00000010dddd7819 */ /* 0x010fe200000006ff */
[----:B------:R3:W-:Y:S01]  /*6a90*/  STG.E.64 desc[UR8][R164.64], R170 ;  /* 0x000000aaa4007986 */ /* 0x0007e2000c101b08 */
[----:B0-----:R-:W-:Y:S01]  /*6aa0*/  IMAD.WIDE.U32 R172, R229, 0x8, R206 ;  /* 0x00000008e5ac7825 */ /* 0x001fe200078e00ce */
[----:B------:R-:W-:-:S02]  /*6ab0*/  IADD3 R239, PT, PT, R213, 0x880, RZ ;  /* 0x00000880d5ef7810 */ /* 0x000fc40007ffe0ff */
[----:B------:R-:W-:Y:S01]  /*6ac0*/  IADD3 R235, PT, PT, R213, 0x980, RZ ;  /* 0x00000980d5eb7810 */ /* 0x000fe20007ffe0ff */
[----:B------:R3:W-:Y:S01]  /*6ad0*/  STG.E.64 desc[UR8][R166.64], R176 ;  /* 0x000000b0a6007986 */ /* 0x0007e2000c101b08 */
[----:B------:R-:W0:Y:S01]  /*6ae0*/  F2F.F16.F32 R217, R216 ;  /* 0x000000d800d97304 */ /* 0x000e220000200800 */
[----:B-1----:R-:W-:Y:S01]  /*6af0*/  LOP3.LUT R201, R215, R209, R202, 0xfe, !PT ;  /* 0x000000d1d7c97212 */ /* 0x002fe200078efeca */
[--C-:B------:R-:W-:Y:S01]  /*6b00*/  IMAD.WIDE.U32 R218, R219, 0x8, R206.reuse ;  /* 0x00000008dbda7825 */ /* 0x100fe200078e00ce */
[C---:B------:R-:W-:Y:S01]  /*6b10*/  IADD3 R209, PT, PT, R213.reuse, 0x380, RZ ;  /* 0x00000380d5d17810 */ /* 0x040fe20007ffe0ff */
[----:B------:R3:W-:Y:S01]  /*6b20*/  STG.E.64 desc[UR8][R172.64], R174 ;  /* 0x000000aeac007986 */ /* 0x0007e2000c101b08 */
[----:B------:R-:W-:Y:S01]  /*6b30*/  IADD3 R215, PT, PT, R213, 0x500, RZ ;  /* 0x00000500d5d77810 */ /* 0x000fe20007ffe0ff */
[--C-:B------:R-:W-:Y:S01]  /*6b40*/  IMAD.WIDE.U32 R222, R223, 0x8, R206.reuse ;  /* 0x00000008dfde7825 */ /* 0x100fe200078e00ce */
[----:B--2---:R-:W-:Y:S01]  /*6b50*/  LOP3.LUT R202, R210, R203, RZ, 0xfc, !PT ;  /* 0x000000cbd2ca7212 */ /* 0x004fe200078efcff */
[----:B------:R-:W1:Y:S01]  /*6b60*/  F2F.F16.F32 R188, R188 ;  /* 0x000000bc00bc7304 */ /* 0x000e620000200800 */
        /* <DEDUP_REMOVED lines=30> */
.L_x_8134:
[----:B------:R-:W-:Y:S01]  /*6d50*/  UIADD3 UR6, UPT, UPT, UR6, UR12, URZ ;  /* 0x0000000c06067290 */ /* 0x000fe2000fffe0ff */
[----:B------:R-:W-:-:S03]  /*6d60*/  PLOP3.LUT P3, PT, P3, PT, PT, 0x8, 0x80 ;  /* 0x000000000080781c */ /* 0x000fc60001f6e170 */
[----:B------:R-:W-:-:S09]  /*6d70*/  UISETP.GE.AND UP0, UPT, UR6, UR14, UPT ;  /* 0x0000000e0600728c */ /* 0x000fd2000bf06270 */
[----:B------:R-:W-:Y:S05]  /*6d80*/  BRA.U !UP0, `(.L_x_8135) ;  /* 0xffffff9d08087547 */ /* 0x000fea000b83ffff */
.L_x_8124:
        /* <DEDUP_REMOVED lines=39> */
.L_x_8143:
[----:B------:R-:W-:Y:S02]  /*7000*/  ISETP.NE.AND P1, PT, R0, RZ, PT ;  /* 0x000000ff0000720c */ /* 0x000fe40003f25270 */
[----:B-1----:R-:W-:-:S11]  /*7010*/  FMNMX R5, R3, R4, !PT ;  /* 0x0000000403057209 */ /* 0x002fd60007800000 */
[----:B------:R-:W-:Y:S05]  /*7020*/  @P1 BRA `(.L_x_8137) ;  /* 0x0000000000081947 */ /* 0x000fea0003800000 */
[----:B0-----:R-:W0:Y:S02]  /*7030*/  LDC.64 R2, c[0x0][0x3f8] ;  /* 0x0000fe00ff027b82 */ /* 0x001e240000000a00 */
[----:B0-----:R1:W-:Y:S02]  /*7040*/  REDG.E.MAX.S32.STRONG.GPU desc[UR8][R2.64], R5 ;  /* 0x000000050200798e */ /* 0x0013e4000d12e308 */
.L_x_8137:
[----:B------:R-:W-:Y:S05]  /*7050*/  BSYNC B0 ;  /* 0x0000000000007941 */ /* 0x000fea0003800000 */
.L_x_8136:
        /* <DEDUP_REMOVED lines=14> */
[----:B0123--:R-:W-:Y:S05]  /*7140*/  CALL.REL.NOINC `($__internal_107_$__cuda_sm20_rcp_rn_f32_slowpath) ;  /* 0x00000000005c7944 */ /* 0x00ffea0003c00000 */
[----:B------:R-:W-:Y:S05]  /*7150*/  BRA `(.L_x_8140) ;  /* 0x0000000000147947 */ /* 0x000fea0003800000 */
.L_x_8139:
[----:B------:R-:W4:Y:S01]  /*7160*/  MUFU.RCP R0, UR7 ;  /* 0x0000000700007d08 */ /* 0x000f220008001000 */
[----:B01----:R-:W-:-:S05]  /*7170*/  MOV R3, UR7 ;  /* 0x0000000700037c02 */ /* 0x003fca0008000f00 */
[----:B----4-:R-:W-:-:S04]  /*7180*/  FFMA R2, R0, R3, -1 ;  /* 0xbf80000000027423 */ /* 0x010fc80000000003 */
[----:B------:R-:W-:-:S04]  /*7190*/  FADD.FTZ R3, -R2, -RZ ;  /* 0x800000ff02037221 */ /* 0x000fc80000010100 */
[----:B------:R-:W-:-:S07]  /*71a0*/  FFMA R0, R0, R3, R0 ;  /* 0x0000000300007223 */ /* 0x000fce0000000000 */
.L_x_8140:
[----:B------:R-:W0:Y:S02]  /*71b0*/  LDC.64 R2, c[0x0][0x3f0] ;  /* 0x0000fc00ff027b82 */ /* 0x000e240000000a00 */
[----:B0-----:R-:W-:Y:S01]  /*71c0*/  STG.E desc[UR8][R2.64], R0 ;  /* 0x0000000002007986 */ /* 0x001fe2000c101908 */
[----:B------:R-:W-:Y:S05]  /*71d0*/  EXIT ;  /* 0x000000000000794d */ /* 0x000fea0003800000 */
.L_x_8138:
[----:B------:R-:W-:Y:S02]  /*71e0*/  MOV R6, 0x2 ;  /* 0x0000000200067802 */ /* 0x000fe40000000f00 */
[----:B------:R-:W-:Y:S02]  /*71f0*/  MOV R7, 0x1f ;  /* 0x0000001f00077802 */ /* 0x000fe40000000f00 */
[----:B------:R-:W-:-:S07]  /*7200*/  MOV R5, 0xffffffff ;  /* 0xffffffff00057802 */ /* 0x000fce0000000f00 */
[----:B01----:R-:W-:Y:S05]  /*7210*/  WARPSYNC.COLLECTIVE R5, `(.L_x_8141) ;  /* 0x0000000005087348 */ /* 0x003fea0003c00000 */
[----:B-1----:R1:W2:Y:S02]  /*7220*/  SHFL.DOWN P1, R4, R2, R6, R7 ;  /* 0x0800000602047389 */ /* 0x0022a40000020007 */
[----:B012---:R-:W-:Y:S05]  /*7230*/  ENDCOLLECTIVE ;  /* 0x000000000000791b */ /* 0x007fea0003800000 */
.L_x_8141:
[----:B------:R-:W-:Y:S02]  /*7240*/  MOV R6, 0x1 ;  /* 0x0000000100067802 */ /* 0x000fe40000000f00 */
[----:B------:R-:W-:-:S04]  /*7250*/  MOV R3, R4 ;  /* 0x0000000400037202 */ /* 0x000fc80000000f00 */
[----:B------:R-:W-:-:S04]  /*7260*/  FMNMX R3, R3, R2, !PT ;  /* 0x0000000203037209 */ /* 0x000fc80007800000 */
[----:B------:R-:W-:-:S07]  /*7270*/  MOV R2, R3 ;  /* 0x0000000300027202 */ /* 0x000fce0000000f00 */
[----:B------:R-:W-:Y:S05]  /*7280*/  WARPSYNC.COLLECTIVE R5, `(.L_x_8142) ;  /* 0x0000000005087348 */ /* 0x000fea0003c00000 */
[----:B------:R0:W1:Y:S02]  /*7290*/  SHFL.DOWN P1, R4, R2, R6, R7 ;  /* 0x0800000602047389 */ /* 0x0000640000020007 */
[----:B01----:R-:W-:Y:S05]  /*72a0*/  ENDCOLLECTIVE ;  /* 0x000000000000791b */ /* 0x003fea0003800000 */
.L_x_8142:
[----:B------:R-:W-:Y:S05]  /*72b0*/  BRA `(.L_x_8143) ;  /* 0xfffffffc00507947 */ /* 0x000fea000383ffff */
        .weak           $__internal_107_$__cuda_sm20_rcp_rn_f32_slowpath
        .type           $__internal_107_$__cuda_sm20_rcp_rn_f32_slowpath,@function
        .size           $__internal_107_$__cuda_sm20_rcp_rn_f32_slowpath,(.L_x_12975 - $__internal_107_$__cuda_sm20_rcp_rn_f32_slowpath)
$__internal_107_$__cuda_sm20_rcp_rn_f32_slowpath:
        /* <DEDUP_REMOVED lines=15> */
.L_x_8145:
        /* <DEDUP_REMOVED lines=36> */
.L_x_8147:
[----:B------:R-:W0:Y:S02]  /*75f0*/  MUFU.RCP R0, R0 ;  /* 0x0000000000007308 */ /* 0x000e240000001000 */
.L_x_8146:
[----:B------:R-:W-:Y:S05]  /*7600*/  BSYNC B1 ;  /* 0x0000000000017941 */ /* 0x000fea0003800000 */
.L_x_8144:
[----:B------:R-:W0:Y:S01]  /*7610*/  LDL.LU R248, [R1+0x4] ;  /* 0x0000040001f87983 */ /* 0x000e220000300800 */
[----:B------:R-:W-:-:S04]  /*7620*/  MOV R249, 0x0 ;  /* 0x0000000000f97802 */ /* 0x000fc80000000f00 */
[----:B0----5:R-:W-:Y:S05]  /*7630*/  RET.REL.NODEC R248 `(_ZN18transformer_engine13normalization19ln_fwd_tuned_kernelINS0_13Kernel_traitsIff6__halffjLj10240ELj1ELj1ELj4ELj16ENS0_18Kernel_traits_baseILj10240EffS3_fjLj128EEEEEEEvNS0_19ForwardKernelParamsE) ;  /* 0xffffff88f8707950 */ /* 0x021fea0003c3ffff */
.L_x_8148:
        /* <DEDUP_REMOVED lines=12> */
.L_x_12975:


//--------------------- .text._ZN18transformer_engine13normalization19ln_fwd_tuned_kernelINS0_13Kernel_traitsI6__halfS3_S3_fjLj10240ELj1ELj1ELj4ELj16ENS0_18Kernel_traits_baseILj10240ES3_S3_S3_fjLj128EEEEEEEvNS0_19ForwardKernelParamsE --------------------------
	.section	.text._ZN18transformer_engine13normalization19ln_fwd_tuned_kernelINS0_13Kernel_traitsI6__halfS3_S3_fjLj10240ELj1ELj1ELj4ELj16ENS0_18Kernel_traits_baseILj10240ES3_S3_S3_fjLj128EEEEEEEvNS0_19ForwardKernelParamsE,"ax",@progbits
	.align	128
        .global         _ZN18transformer_engine13normalization19ln_fwd_tuned_kernelINS0_13Kernel_traitsI6__halfS3_S3_fjLj10240ELj1ELj1ELj4ELj16ENS0_18Kernel_traits_baseILj10240ES3_S3_S3_fjLj128EEEEEEEvNS0_19ForwardKernelParamsE
        .type           _ZN18transformer_engine13normalization19ln_fwd_tuned_kernelINS0_13Kernel_traitsI6__halfS3_S3_fjLj10240ELj1ELj1ELj4ELj16ENS0_18Kernel_traits_baseILj10240ES3_S3_S3_fjLj128EEEEEEEvNS0_19ForwardKernelParamsE,@function
        .size           _ZN18transformer_engine13normalization19ln_fwd_tuned_kernelINS0_13Kernel_traitsI6__halfS3_S3_fjLj10240ELj1ELj1ELj4ELj16ENS0_18Kernel_traits_baseILj10240ES3_S3_S3_fjLj128EEEEEEEvNS0_19ForwardKernelParamsE,(.L_x_12976 - _ZN18transformer_engine13normalization19ln_fwd_tuned_kernelINS0_13Kernel_traitsI6__halfS3_S3_fjLj10240ELj1ELj1ELj4ELj16ENS0_18Kernel_traits_baseILj10240ES3_S3_S3_fjLj128EEEEEEEvNS0_19ForwardKernelParamsE)
        .other          _ZN18transformer_engine13normalization19ln_fwd_tuned_kernelINS0_13Kernel_traitsI6__halfS3_S3_fjLj10240ELj1ELj1ELj4ELj16ENS0_18Kernel_traits_baseILj10240ES3_S3_S3_fjLj128EEEEEEEvNS0_19ForwardKernelParamsE,@"STO_CUDA_ENTRY STV_DEFAULT"
_ZN18transformer_engine13normalization19ln_fwd_tuned_kernelINS0_13Kernel_traitsI6__halfS3_S3_fjLj10240ELj1ELj1ELj4ELj16ENS0_18Kernel_traits_baseILj10240ES3_S3_S3_fjLj128EEEEEEEvNS0_19ForwardKernelParamsE:
.text._ZN18transformer_engine13normalization19ln_fwd_tuned_kernelINS0_13Kernel_traitsI6__halfS3_S3_fjLj10240ELj1ELj1ELj4ELj16ENS0_18Kernel_traits_baseILj10240ES3_S3_S3_fjLj128EEEEEEEvNS0_19ForwardKernelParamsE:
[----:B------:R-:W-:Y:S01]  /*0000*/  LDC R1, c[0x0][0x37c] ;  /* 0x0000df00ff017b82 */ /* 0x000fe20000000800 */
[----:B------:R-:W0:Y:S01]  /*0010*/  LDCU.U8 UR4, c[0x0][0x404] ;  /* 0x00008080ff0477ac */ /* 0x000e220008000000 */
[----:B------:R-:W-:Y:S01]  /*0020*/  HFMA2 R3, -RZ, RZ, 1.875, 0 ;  /* 0x3f800000ff037431 */ /* 0x000fe200000001ff */
[----:B------:R-:W1:Y:S01]  /*0030*/  LDCU.64 UR6, c[0x0][0x358] ;  /* 0x00006b00ff0677ac */ /* 0x000e620008000a00 */
[----:B------:R-:W2:Y:S01]  /*0040*/  LDCU UR5, c[0x0][0x388] ;  /* 0x00007100ff0577ac */ /* 0x000ea20008000800 */
[----:B0-----:R-:W-:-:S06]  /*0050*/  UISETP.NE.AND UP0, UPT, UR4, URZ, UPT ;  /* 0x000000ff0400728c */ /* 0x001fcc000bf05270 */
[----:B------:R-:W-:-:S13]  /*0060*/  PLOP3.LUT P0, PT, PT, PT, UP0, 0x80, 0x8 ;  /* 0x000000000008781c */ /* 0x000fda0003f0f008 */
[----:B------:R-:W1:Y:S02]  /*0070*/  @P0 LDC.64 R4, c[0x0][0x3e0] ;  /* 0x0000f800ff040b82 */ /* 0x000e640000000a00 */
[----:B-1----:R0:W5:Y:S06]  /*0080*/  @P0 LDG.E R3, desc[UR6][R4.64] ;  /* 0x0000000604030981 */ /* 0x00216c000c1e1900 */
        /* <DEDUP_REMOVED lines=11> */
[----:B------:R-:W3:Y:S01]  /*0140*/  LDCU.U8 UR10, c[0x0][0x3c0] ;  /* 0x00007800ff0a77ac */ /* 0x000ee20008000000 */
[----:B------:R-:W4:Y:S01]  /*0150*/  LDCU UR11, c[0x0][0x388] ;  /* 0x00007100ff0b77ac */ /* 0x000f220008000800 */
[C---:B0-----:R-:W-:Y:S01]  /*0160*/  IMAD.WIDE.U32 R80, R101.reuse, 0x10, R80 ;  /* 0x0000001065507825 */ /* 0x041fe200078e0050 */
[----:B------:R-:W0:Y:S04]  /*0170*/  LDCU.64 UR8, c[0x0][0x3f8] ;  /* 0x00007f00ff0877ac */ /* 0x000e280008000a00 */
        /* <DEDUP_REMOVED lines=21> */
[----:B------:R-:W-:-:S04]  /*02d0*/  UIADD3 UR4, UPT, UPT, UR4, 0x10, URZ ;  /* 0x0000001004047890 */ /* 0x000fc8000fffe0ff */
[----:B--2---:R-:W-:Y:S01]  /*02e0*/  ULEA UR4, UR5, UR4, 0x18 ;  /* 0x0000000405047291 */ /* 0x004fe2000f8ec0ff */
[----:B------:R-:W-:-:S05]  /*02f0*/  PLOP3.LUT P3, PT, PT, PT, PT, 0x8, 0x80 ;  /* 0x000000000080781c */ /* 0x000fca0003f6e170 */
[----:B------:R-:W-:Y:S02]  /*0300*/  MOV R86, UR4 ;  /* 0x0000000400567c02 */ /* 0x000fe40008000f00 */
[----:B------:R-:W-:Y:S02]  /*0310*/  MOV R85, RZ ;  /* 0x000000ff00557202 */ /* 0x000fe40000000f00 */
[----:B01-34-:R-:W-:-:S07]  /*0320*/  IADD3 R87, PT, PT, R86, 0x20, RZ ;  /* 0x0000002056577810 */ /* 0x01bfce0007ffe0ff */
.L_x_8160:
        /* <DEDUP_REMOVED lines=30> */
[----:B------:R-:W-:-:S12]  /*0510*/  BSSY.RECONVERGENT B0, `(.L_x_8150) ;  /* 0x000016e000007945 */ /* 0x000fd80003800200 */
[----:B------:R-:W-:Y:S01]  /*0520*/  @!P0 SHF.R.U32.HI R2, RZ, 0x2, R2 ;  /* 0x00000002ff028819 */ /* 0x000fe20000011602 */
[--C-:B--2---:R-:W-:Y:S02]  /*0530*/  HADD2.F32 R129, -RZ, R120.reuse.H0_H0 ;  /* 0x20000078ff817230 */ /* 0x104fe40000004100 */
[----:B------:R-:W-:Y:S02]  /*0540*/  HADD2.F32 R131, -RZ, R120.H1_H1 ;  /* 0x30000078ff837230 */ /* 0x000fe40000004100 */
[--C-:B------:R-:W-:Y:S02]  /*0550*/  HADD2.F32 R133, -RZ, R121.reuse.H0_H0 ;  /* 0x20000079ff857230 */ /* 0x100fe40000004100 */
[----:B------:R-:W-:Y:S01]  /*0560*/  FADD R0, RZ, R129 ;  /* 0x00000081ff007221 */ /* 0x000fe20000000000 */
[----:B------:R-:W-:Y:S02]  /*0570*/  HADD2.F32 R121, -RZ, R121.H1_H1 ;  /* 0x30000079ff797230 */ /* 0x000fe40000004100 */
[----:B------:R-:W-:-:S02]  /*0580*/  HADD2.F32 R135, -RZ, R122.H0_H0 ;  /* 0x2000007aff877230 */ /* 0x000fc40000004100 */
[----:B------:R-:W-:Y:S01]  /*0590*/  FADD R0, R131, R0 ;  /* 0x0000000083007221 */ /* 0x000fe20000000000 */
[----:B------:R-:W-:Y:S02]  /*05a0*/  HADD2.F32 R137, -RZ, R122.H1_H1 ;  /* 0x3000007aff897230 */ /* 0x000fe40000004100 */
[--C-:B------:R-:W-:Y:S02]  /*05b0*/  HADD2.F32 R139, -RZ, R123.reuse.H0_H0 ;  /* 0x2000007bff8b7230 */ /* 0x100fe40000004100 */
[----:B------:R-:W-:Y:S01]  /*05c0*/  FADD R0, R133, R0 ;  /* 0x0000000085007221 */ /* 0x000fe20000000000 */
[----:B------:R-:W-:Y:S02]  /*05d0*/  HADD2.F32 R123, -RZ, R123.H1_H1 ;  /* 0x3000007bff7b7230 */ /* 0x000fe40000004100 */
[--C-:B---3--:R-:W-:Y:S02]  /*05e0*/  HADD2.F32 R141, -RZ, R116.reuse.H0_H0 ;  /* 0x20000074ff8d7230 */ /* 0x108fe40000004100 */
        /* <DEDUP_REMOVED lines=11> */
[--C-:B----4-:R-:W-:Y:S02]  /*06a0*/  HADD2.F32 R153, -RZ, R112.reuse.H0_H0 ;  /* 0x20000070ff997230 */ /* 0x110fe40000004100 */
        /* <DEDUP_REMOVED lines=147> */
[----:B------:R-:W-:-:S04]  /*0fe0*/  FMUL R82, R82, 0.00039062500582076609135 ;  /* 0x39cccccd52527820 */ /* 0x000fc80000400000 */
[--C-:B------:R-:W-:Y:S01]  /*0ff0*/  FADD R0, R129, -R82.reuse ;  /* 0x8000005281007221 */ /* 0x100fe20000000000 */
[--C-:B------:R-:W-:Y:S01]  /*1000*/  FADD R90, R131, -R82.reuse ;  /* 0x80000052835a7221 */ /* 0x100fe20000000000 */
[--C-:B------:R-:W-:Y:S01]  /*1010*/  FADD R81, R133, -R82.reuse ;  /* 0x8000005285517221 */ /* 0x100fe20000000000 */
[--C-:B------:R-:W-:Y:S01]  /*1020*/  FADD R80, R121, -R82.reuse ;  /* 0x8000005279507221 */ /* 0x100fe20000000000 */
[----:B------:R-:W-:Y:S01]  /*1030*/  FFMA R0, R0, R0, RZ ;  /* 0x0000000000007223 */ /* 0x000fe200000000ff */
[----:B------:R-:W-:-:S03]  /*1040*/  FADD R83, R137, -R82 ;  /* 0x8000005289537221 */ /* 0x000fc60000000000 */
[----:B------:R-:W-:-:S04]  /*1050*/  FFMA R0, R90, R90, R0 ;  /* 0x0000005a5a007223 */ /* 0x000fc80000000000 */
        /* <DEDUP_REMOVED lines=10> */
[----:B------:R-:W-:Y:S02]  /*1100*/  ISETP.GT.U32.AND P1, PT, R94, 0x3, PT ;  /* 0x000000035e00780c */ /* 0x000fe40003f24070 */
        /* <DEDUP_REMOVED lines=146> */
[----:B------:R-:W-:-:S04]  /*1a30*/  @!P0 SEL R0, R87, R86, P3 ;  /* 0x0000005657008207 */ /* 0x000fc80001800000 */
[----:B------:R-:W0:Y:S02]  /*1a40*/  SHFL.BFLY PT, R80, R81, 0x2, 0x1f ;  /* 0x0c401f0051507f89 */ /* 0x000e2400000e0000 */
        /* <DEDUP_REMOVED lines=9> */
[----:B0-----:R-:W-:Y:S01]  /*1ae0*/  FADD R83, R90, R92 ;  /* 0x0000005c5a537221 */ /* 0x001fe20000000000 */
[----:B------:R-:W-:-:S04]  /*1af0*/  HFMA2 R92, -RZ, RZ, 0, 0 ;  /* 0x00000000ff5c7431 */ /* 0x000fc800000001ff */
        /* <DEDUP_REMOVED lines=15> */
.L_x_8151:
[----:B------:R-:W-:Y:S05]  /*1bf0*/  BSYNC.RECONVERGENT B0 ;  /* 0x0000000000007941 */ /* 0x000fea0003800200 */
.L_x_8150:
        /* <DEDUP_REMOVED lines=11> */
[----:B-----5:R-:W-:Y:S05]  /*1cb0*/  CALL.REL.NOINC `($__internal_108_$__cuda_sm20_rcp_rn_f32_slowpath) ;  /* 0x0000005c005c7944 */ /* 0x020fea0003c00000 */
[----:B------:R-:W-:Y:S05]  /*1cc0*/  BRA `(.L_x_8154) ;  /* 0x0000000000107947 */ /* 0x000fea0003800000 */
.L_x_8153:
[----:B------:R-:W0:Y:S02]  /*1cd0*/  MUFU.RCP R0, R104 ;  /* 0x0000006800007308 */ /* 0x000e240000001000 */
[----:B0-----:R-:W-:-:S04]  /*1ce0*/  FFMA R2, R104, R0, -1 ;  /* 0xbf80000068027423 */ /* 0x001fc80000000000 */
[----:B------:R-:W-:-:S04]  /*1cf0*/  FADD.FTZ R83, -R2, -RZ ;  /* 0x800000ff02537221 */ /* 0x000fc80000010100 */
[----:B------:R-:W-:-:S07]  /*1d00*/  FFMA R0, R0, R83, R0 ;  /* 0x0000005300007223 */ /* 0x000fce0000000000 */
.L_x_8154:
[----:B------:R-:W-:Y:S05]  /*1d10*/  BSYNC.RECONVERGENT B0 ;  /* 0x0000000000007941 */ /* 0x000fea0003800200 */
.L_x_8152:
[----:B------:R-:W0:Y:S01]  /*1d20*/  SHFL.DOWN PT, R106, R104, 0x1, 0x1f ;  /* 0x08201f00686a7f89 */ /* 0x000e2200000e0000 */
[----:B------:R-:W-:Y:S01]  /*1d30*/  FADD R2, -R100, R80 ;  /* 0x0000005064027221 */ /* 0x000fe20000000100 */
[----:B------:R-:W-:Y:S01]  /*1d40*/  FADD R81, R102, R81 ;  /* 0x0000005166517221 */ /* 0x000fe20000000000 */
[----:B------:R-:W-:Y:S02]  /*1d50*/  BSSY.RECONVERGENT B0, `(.L_x_8155) ;  /* 0x0000017000007945 */ /* 0x000fe40003800200 */
[----:B------:R-:W-:Y:S01]  /*1d60*/  FMUL R83, R2, R2 ;  /* 0x0000000202537220 */ /* 0x000fe20000400000 */
[----:B------:R-:W-:-:S03]  /*1d70*/  FMUL R2, R98, R100 ;  /* 0x0000006462027220 */ /* 0x000fc60000400000 */
        /* <DEDUP_REMOVED lines=14> */
[----:B-----5:R-:W-:Y:S05]  /*1e60*/  CALL.REL.NOINC `($__internal_108_$__cuda_sm20_rcp_rn_f32_slowpath) ;  /* 0x0000005800f07944 */ /* 0x020fea0003c00000 */
[----:B------:R-:W-:Y:S05]  /*1e70*/  BRA `(.L_x_8157) ;  /* 0x0000000000107947 */ /* 0x000fea0003800000 */
.L_x_8156:
[----:B------:R-:W0:Y:S02]  /*1e80*/  MUFU.RCP R0, R83 ;  /* 0x0000005300007308 */ /* 0x000e240000001000 */
[----:B0-----:R-:W-:-:S04]  /*1e90*/  FFMA R2, R83, R0, -1 ;  /* 0xbf80000053027423 */ /* 0x001fc80000000000 */
[----:B------:R-:W-:-:S04]  /*1ea0*/  FADD.FTZ R81, -R2, -RZ ;  /* 0x800000ff02517221 */ /* 0x000fc80000010100 */
[----:B------:R-:W-:-:S07]  /*1eb0*/  FFMA R0, R0, R81, R0 ;  /* 0x0000005100007223 */ /* 0x000fce0000000000 */
.L_x_8157:
[----:B------:R-:W-:Y:S05]  /*1ec0*/  BSYNC.RECONVERGENT B0 ;  /* 0x0000000000007941 */ /* 0x000fea0003800200 */
.L_x_8155:
[----:B------:R-:W-:Y:S01]  /*1ed0*/  FADD R2, R98, -R100 ;  /* 0x8000006462027221 */ /* 0x000fe20000000000 */
[----:B------:R-:W-:Y:S01]  /*1ee0*/  FADD R81, R80, R92 ;  /* 0x0000005c50517221 */ /* 0x000fe20000000000 */
[----:B------:R-:W-:Y:S01]  /*1ef0*/  ISETP.NE.AND P2, PT, R89, RZ, PT ;  /* 0x000000ff5900720c */ /* 0x000fe20003f45270 */
[----:B------:R-:W0:Y:S01]  /*1f00*/  LDC R92, c[0x0][0x3d8] ;  /* 0x0000f600ff5c7b82 */ /* 0x000e220000000800 */
[----:B------:R-:W-:Y:S01]  /*1f10*/  FMUL R2, R2, R2 ;  /* 0x0000000202027220 */ /* 0x000fe20000400000 */
[----:B------:R-:W-:-:S03]  /*1f20*/  UISETP.NE.U32.AND UP0, UPT, UR8, URZ, UPT ;  /* 0x000000ff0800728c */ /* 0x000fc6000bf05070 */
[----:B------:R-:W-:Y:S01]  /*1f30*/  FMUL R2, R104, R2 ;  /* 0x0000000268027220 */ /* 0x000fe20000400000 */
[----:B------:R-:W-:-:S03]  /*1f40*/  UISETP.NE.AND.EX UP0, UPT, UR9, URZ, UPT, UP0 ;  /* 0x000000ff0900728c */ /* 0x000fc6000bf05300 */
[----:B------:R-:W-:Y:S02]  /*1f50*/  FMUL R80, R106, R2 ;  /* 0x000000026a507220 */ /* 0x000fe40000400000 */
[----:B------:R-:W1:Y:S01]  /*1f60*/  S2R R2, SR_TID.X ;  /* 0x0000000000027919 */ /* 0x000e620000002100 */
[----:B------:R-:W2:Y:S01]  /*1f70*/  @!P2 LDC.64 R82, c[0x0][0x398] ;  /* 0x0000e600ff52ab82 */ /* 0x000ea20000000a00 */
[----:B------:R-:W-:Y:S01]  /*1f80*/  FFMA R90, R80, R0, R81 ;  /* 0x00000000505a7223 */ /* 0x000fe20000000051 */
[----:B------:R-:W-:-:S04]  /*1f90*/  FMUL R80, R106, R100 ;  /* 0x000000646a507220 */ /* 0x000fc80000400000 */
[----:B------:R-:W0:Y:S01]  /*1fa0*/  SHFL.IDX PT, R81, R90, RZ, 0x1f ;  /* 0x00001fff5a517589 */ /* 0x000e2200000e0000 */
[----:B--2---:R-:W-:-:S04]  /*1fb0*/  @!P2 IMAD.WIDE R82, R84, 0x4, R82 ;  /* 0x000000045452a825 */ /* 0x004fc800078e0252 */
[----:B0-----:R-:W-:Y:S01]  /*1fc0*/  FFMA R92, R81, 9.7656251455191522837e-05, R92 ;  /* 0x38cccccd515c7823 */ /* 0x001fe2000000005c */
[----:B-1----:R-:W-:Y:S01]  /*1fd0*/  ISETP.NE.AND P1, PT, R2, RZ, PT ;  /* 0x000000ff0200720c */ /* 0x002fe20003f25270 */
[----:B------:R-:W-:-:S03]  /*1fe0*/  FFMA R81, R104, R98, R80 ;  /* 0x0000006268517223 */ /* 0x000fc60000000050 */
[----:B------:R-:W-:Y:S01]  /*1ff0*/  FSETP.GEU.AND P0, PT, |R92|, 1.175494350822287508e-38, PT ;  /* 0x008000005c00780b */ /* 0x000fe20003f0e200 */
[----:B------:R-:W-:-:S06]  /*2000*/  FMUL R0, R81, R0 ;  /* 0x0000000051007220 */ /* 0x000fcc0000400000 */
[----:B------:R-:W0:Y:S02]  /*2010*/  SHFL.IDX PT, R0, R0, RZ, 0x1f ;  /* 0x00001fff00007589 */ /* 0x000e2400000e0000 */
[----:B------:R-:W1:Y:S04]  /*2020*/  @!P1 LDC.64 R80, c[0x0][0x3a0] ;  /* 0x0000e800ff509b82 */ /* 0x000e680000000a00 */
[----:B------:R-:W-:-:S04]  /*2030*/  @!P0 FMUL R92, R92, 16777216 ;  /* 0x4b8000005c5c8820 */ /* 0x000fc80000400000 */
[----:B------:R-:W2:Y:S01]  /*2040*/  MUFU.RSQ R89, R92 ;  /* 0x0000005c00597308 */ /* 0x000ea20000001400 */
[----:B0-----:R0:W-:Y:S01]  /*2050*/  @!P2 STG.E desc[UR6][R82.64], R0 ;  /* 0x000000005200a986 */ /* 0x0011e2000c101906 */
[----:B-1----:R-:W-:-:S04]  /*2060*/  @!P1 IMAD.WIDE R80, R84, 0x4, R80 ;  /* 0x0000000454509825 */ /* 0x002fc800078e0250 */
[----:B--2---:R-:W-:-:S05]  /*2070*/  @!P0 FMUL R89, R89, 4096 ;  /* 0x4580000059598820 */ /* 0x004fca0000400000 */
[----:B------:R0:W-:Y:S01]  /*2080*/  @!P1 STG.E desc[UR6][R80.64], R89 ;  /* 0x0000005950009986 */ /* 0x0001e2000c101906 */
[----:B------:R-:W-:Y:S05]  /*2090*/  BRA.U UP0, `(.L_x_8158) ;  /* 0x0000002500e87547 */ /* 0x000fea000b800000 */
[----:B------:R-:W-:Y:S01]  /*20a0*/  ISETP.NE.AND P0, PT, RZ, UR10, PT ;  /* 0x0000000aff007c0c */ /* 0x000fe2000bf05270 */
        /* <DEDUP_REMOVED lines=80> */
[----:B-----5:R-:W-:-:S02]  /*25b0*/  HADD2.F32 R0, -RZ, R127.H0_H0 ;  /* 0x2000007fff007230 */ /* 0x020fc40000004100 */
[C---:B------:R-:W-:Y:S01]  /*25c0*/  FMUL R83, R89.reuse, R98 ;  /* 0x0000006259537220 */ /* 0x040fe20000400000 */
[----:B------:R-:W-:Y:S02]  /*25d0*/  HADD2.F32 R168, -RZ, R43.H0_H0 ;  /* 0x2000002bffa87230 */ /* 0x000fe40000004100 */
[C---:B------:R-:W-:Y:S01]  /*25e0*/  FMUL R153, R89.reuse, R156 ;  /* 0x0000009c59997220 */ /* 0x040fe20000400000 */
[C---:B------:R-:W-:Y:S01]  /*25f0*/  FMUL R156, R89.reuse, R170 ;  /* 0x000000aa599c7220 */ /* 0x040fe20000400000 */
[----:B------:R-:W-:Y:S01]  /*2600*/  @P0 FADD R0, R0, 1 ;  /* 0x3f80000000000421 */ /* 0x000fe20000000000 */
[----:B------:R-:W-:Y:S02]  /*2610*/  HADD2.F32 R170, -RZ, R42.H1_H1 ;  /* 0x3000002affaa7230 */ /* 0x000fe40000004100 */
        /* <DEDUP_REMOVED lines=8> */
[----:B------:R-:W-:Y:S01]  /*26a0*/  @P0 FADD R168, R168, 1 ;  /* 0x3f800000a8a80421 */ /* 0x000fe20000000000 */
[C---:B------:R-:W-:Y:S01]  /*26b0*/  FMUL R172, R89.reuse, R100 ;  /* 0x0000006459ac7220 */ /* 0x040fe20000400000 */
[C---:B------:R-:W-:Y:S01]  /*26c0*/  FMUL R131, R89.reuse, R102 ;  /* 0x0000006659837220 */ /* 0x040fe20000400000 */
[----:B------:R-:W-:Y:S01]  /*26d0*/  FMUL R94, R89, R104 ;  /* 0x00000068595e7220 */ /* 0x000fe20000400000 */
[----:B------:R-:W-:Y:S01]  /*26e0*/  FFMA R81, R81, R168, R170 ;  /* 0x000000a851517223 */ /* 0x000fe200000000aa */
[----:B------:R-:W-:Y:S02]  /*26f0*/  HADD2.F32 R168, -RZ, R124.H1_H1 ;  /* 0x3000007cffa87230 */ /* 0x000fe40000004100 */
        /* <DEDUP_REMOVED lines=70> */
[----:B------:R-:W-:-:S02]  /*2b60*/  HADD2.F32 R89, -RZ, R125.H0_H0 ;  /* 0x2000007dff597230 */ /* 0x000fc40000004100 */
[----:B------:R-:W-:Y:S02]  /*2b70*/  HADD2.F32 R175, -RZ, R127.H1_H1 ;  /* 0x3000007fffaf7230 */ /* 0x000fe40000004100 */
[----:B------:R-:W-:Y:S01]  /*2b80*/  FFMA R91, R91, R168, R170 ;  /* 0x000000a85b5b7223 */ /* 0x000fe200000000aa */
[----:B------:R-:W-:Y:S02]  /*2b90*/  HADD2.F32 R171, -RZ, R126.H0_H0 ;  /* 0x2000007effab7230 */ /* 0x000fe40000004100 */
        /* <DEDUP_REMOVED lines=22> */
[----:B------:R-:W-:Y:S01]  /*2d00*/  @P0 FADD R168, R168, 1 ;  /* 0x3f800000a8a80421 */ /* 0x000fe20000000000 */
        /* <DEDUP_REMOVED lines=42> */
[--C-:B------:R-:W-:Y:S02]  /*2fb0*/  HADD2.F32 R172, -RZ, R18.reuse.H1_H1 ;  /* 0x30000012ffac7230 */ /* 0x100fe40000004100 */
[----:B------:R-:W-:Y:S01]  /*2fc0*/  FFMA R157, R157, R168, R170 ;  /* 0x000000a89d9d7223 */ /* 0x000fe200000000aa */
[----:B------:R-:W-:Y:S02]  /*2fd0*/  HADD2.F32 R168, -RZ, R18.H0_H0 ;  /* 0x20000012ffa87230 */ /* 0x000fe40000004100 */
[----:B------:R-:W-:Y:S01]  /*2fe0*/  @P0 FADD R167, R167, 1 ;  /* 0x3f800000a7a70421 */ /* 0x000fe20000000000 */
[----:B------:R-:W-:-:S02]  /*2ff0*/  HADD2.F32 R174, -RZ, R58.H1_H1 ;  /* 0x3000003affae7230 */ /* 0x000fc40000004100 */
        /* <DEDUP_REMOVED lines=8> */
[----:B------:R-:W-:Y:S02]  /*3080*/  HADD2.F32 R178, -RZ, R23.H0_H0 ;  /* 0x20000017ffb27230 */ /* 0x000fe40000004100 */
[----:B------:R-:W-:Y:S01]  /*3090*/  @P0 FADD R174, R174, 1 ;  /* 0x3f800000aeae0421 */ /* 0x000fe20000000000 */
        /* <DEDUP_REMOVED lines=8> */
[----:B------:R-:W-:Y:S01]  /*3120*/  FFMA R128, R128, R167, R169 ;  /* 0x000000a780807223 */ /* 0x000fe200000000a9 */
[----:B------:R-:W-:Y:S01]  /*3130*/  FFMA R172, R147, R178, R180 ;  /* 0x000000b293ac7223 */ /* 0x000fe200000000b4 */
[----:B------:R-:W-:Y:S02]  /*3140*/  HADD2.F32 R167, -RZ, R9.H0_H0 ;  /* 0x20000009ffa77230 */ /* 0x000fe40000004100 */
[----:B------:R-:W-:Y:S01]  /*3150*/  @P0 FADD R176, R176, 1 ;  /* 0x3f800000b0b00421 */ /* 0x000fe20000000000 */
[----:B------:R-:W-:Y:S02]  /*3160*/  HADD2.F32 R174, -RZ, R22.H0_H0 ;  /* 0x20000016ffae7230 */ /* 0x000fe40000004100 */
        /* <DEDUP_REMOVED lines=16> */
[----:B------:R-:W-:Y:S02]  /*3270*/  HADD2.F32 R169, -RZ, R48.H0_H0 ;  /* 0x20000030ffa97230 */ /* 0x000fe40000004100 */
[----:B------:R-:W-:Y:S01]  /*3280*/  FFMA R178, R141, R178, R180 ;  /* 0x000000b28db27223 */ /* 0x000fe200000000b4 */
        /* <DEDUP_REMOVED lines=15> */
[----:B------:R-:W-:Y:S01]  /*3380*/  FFMA R182, R135, R182, R188 ;  /* 0x000000b687b67223 */ /* 0x000fe200000000bc */
[----:B------:R-:W-:-:S02]  /*3390*/  HADD2.F32 R192, -RZ, R67.H1_H1 ;  /* 0x30000043ffc07230 */ /* 0x000fc40000004100 */
[----:B------:R-:W-:Y:S01]  /*33a0*/  @P0 FADD R139, R139, 1 ;  /* 0x3f8000008b8b0421 */ /* 0x000fe20000000000 */
[----:B------:R-:W-:Y:S02]  /*33b0*/  HADD2.F32 R141, -RZ, R66.H1_H1 ;  /* 0x30000042ff8d7230 */ /* 0x000fe40000004100 */
        /* <DEDUP_REMOVED lines=9> */
[----:B------:R-:W-:Y:S02]  /*3450*/  HADD2.F32 R167, -RZ, R12.H0_H0 ;  /* 0x2000000cffa77230 */ /* 0x000fe40000004100 */
[----:B------:R-:W-:Y:S01]  /*3460*/  @P0 FADD R135, R135, 1 ;  /* 0x3f80000087870421 */ /* 0x000fe20000000000 */
[----:B------:R-:W-:Y:S02]  /*3470*/  HADD2.F32 R192, -RZ, R65.H1_H1 ;  /* 0x30000041ffc07230 */ /* 0x000fe40000004100 */
[----:B------:R-:W-:Y:S01]  /*3480*/  @P0 FADD R188, R188, 1 ;  /* 0x3f800000bcbc0421 */ /* 0x000fe20000000000 */
[----:B------:R-:W-:-:S02]  /*3490*/  HADD2.F32 R145, -RZ, R60.H1_H1 ;  /* 0x3000003cff917230 */ /* 0x000fc40000004100 */
[----:B------:R-:W-:Y:S01]  /*34a0*/  @P0 FADD R167, R167, 1 ;  /* 0x3f800000a7a70421 */ /* 0x000fe20000000000 */
[--C-:B------:R-:W-:Y:S02]  /*34b0*/  HADD2.F32 R139, -RZ, R64.reuse.H0_H0 ;  /* 0x20000040ff8b7230 */ /* 0x100fe40000004100 */
[----:B------:R-:W-:Y:S01]  /*34c0*/  FFMA R129, R123, R186, R192 ;  /* 0x000000ba7b817223 */ /* 0x000fe200000000c0 */
[----:B------:R-:W-:Y:S02]  /*34d0*/  HADD2.F32 R190, -RZ, R64.H1_H1 ;  /* 0x30000040ffbe7230 */ /* 0x000fe40000004100 */
        /* <DEDUP_REMOVED lines=8> */
[----:B------:R-:W-:Y:S01]  /*3560*/  FFMA R158, R158, R167, R169 ;  /* 0x000000a79e9e7223 */ /* 0x000fe200000000a9 */
        /* <DEDUP_REMOVED lines=13> */
[----:B------:R-:W-:Y:S01]  /*3640*/  FFMA R139, R119, R190, R192 ;  /* 0x000000be778b7223 */ /* 0x000fe200000000c0 */
[----:B------:R-:W-:Y:S02]  /*3650*/  HADD2.F32 R141, -RZ, R30.H0_H0 ;  /* 0x2000001eff8d7230 */ /* 0x000fe40000004100 */
[----:B------:R-:W-:Y:S01]  /*3660*/  @P0 FADD R171, R171, 1 ;  /* 0x3f800000abab0421 */ /* 0x000fe20000000000 */
[----:B------:R-:W-:Y:S02]  /*3670*/  HADD2.F32 R123, -RZ, R69.H0_H0 ;  /* 0x20000045ff7b7230 */ /* 0x000fe40000004100 */
[----:B------:R-:W-:Y:S01]  /*3680*/  FFMA R152, R152, R167, R169 ;  /* 0x000000a798987223 */ /* 0x000fe200000000a9 */
        /* <DEDUP_REMOVED lines=24> */
[----:B------:R-:W-:-:S02]  /*3810*/  HADD2.F32 R173, -RZ, R50.H0_H0 ;  /* 0x20000032ffad7230 */ /* 0x000fc40000004100 */
[----:B------:R-:W-:Y:S01]  /*3820*/  FFMA R145, R113, R116, R118 ;  /* 0x0000007471917223 */ /* 0x000fe20000000076 */
[----:B------:R-:W-:Y:S02]  /*3830*/  HADD2.F32 R120, -RZ, R29.H1_H1 ;  /* 0x3000001dff787230 */ /* 0x000fe40000004100 */
[----:B------:R-:W-:Y:S01]  /*3840*/  @P0 FADD R155, R155, 1 ;  /* 0x3f8000009b9b0421 */ /* 0x000fe20000000000 */
        /* <DEDUP_REMOVED lines=8> */
[----:B------:R-:W-:Y:S02]  /*38d0*/  HADD2.F32 R121, -RZ, R35.H0_H0 ;  /* 0x20000023ff797230 */ /* 0x000fe40000004100 */
        /* <DEDUP_REMOVED lines=15> */
[----:B------:R-:W-:Y:S02]  /*39d0*/  HADD2.F32 R173, -RZ, R49.H1_H1 ;  /* 0x30000031ffad7230 */ /* 0x000fe40000004100 */
[----:B------:R-:W-:Y:S01]  /*39e0*/  FFMA R196, R112, R121, R123 ;  /* 0x0000007970c47223 */ /* 0x000fe2000000007b */
[----:B------:R-:W-:Y:S02]  /*39f0*/  HADD2.F32 R115, -RZ, R73.H0_H0 ;  /* 0x20000049ff737230 */ /* 0x000fe40000004100 */
        /* <DEDUP_REMOVED lines=8> */
[----:B------:R-:W-:Y:S01]  /*3a80*/  FFMA R155, R106, R155, R111 ;  /* 0x0000009b6a9b7223 */ /* 0x000fe2000000006f */
[----:B------:R-:W-:Y:S01]  /*3a90*/  HADD2.F32 R202, -RZ, R32.H0_H0 ;  /* 0x20000020ffca7230 */ /* 0x000fe20000004100 */
[----:B------:R-:W0:Y:S01]  /*3aa0*/  LDC.U8 R111, c[0x0][0x404] ;  /* 0x00010100ff6f7b82 */ /* 0x000e220000000000 */
[----:B------:R-:W-:-:S02]  /*3ab0*/  HADD2.F32 R113, -RZ, R39.H0_H0 ;  /* 0x20000027ff717230 */ /* 0x000fc40000004100 */
[----:B------:R-:W-:Y:S01]  /*3ac0*/  @P0 FADD R112, R112, 1 ;  /* 0x3f80000070700421 */ /* 0x000fe20000000000 */
        /* <DEDUP_REMOVED lines=12> */
[----:B------:R-:W-:Y:S01]  /*3b90*/  FFMA R202, R105, R202, R108 ;  /* 0x000000ca69ca7223 */ /* 0x000fe2000000006c */
[----:B------:R-:W-:Y:S01]  /*3ba0*/  FFMA R204, R102, R113, R115 ;  /* 0x0000007166cc7223 */ /* 0x000fe20000000073 */
[----:B------:R-:W-:Y:S02]  /*3bb0*/  HADD2.F32 R175, -RZ, R10.H1_H1 ;  /* 0x3000000affaf7230 */ /* 0x000fe40000004100 */
[----:B------:R-:W-:Y:S01]  /*3bc0*/  FFMA R167, R104, R167, R109 ;  /* 0x000000a768a77223 */ /* 0x000fe2000000006d */
[----:B------:R-:W-:Y:S01]  /*3bd0*/  HADD2.F32 R171, -RZ, R19.H0_H0 ;  /* 0x20000013ffab7230 */ /* 0x000fe20000004100 */
[----:B------:R-:W1:Y:S01]  /*3be0*/  LDC.64 R114, c[0x0][0x3c8] ;  /* 0x0000f200ff727b82 */ /* 0x000e620000000a00 */
[----:B------:R-:W-:-:S02]  /*3bf0*/  HADD2.F32 R117, -RZ, R34.H0_H0 ;  /* 0x20000022ff757230 */ /* 0x000fc40000004100 */
[----:B------:R-:W-:Y:S01]  /*3c00*/  @P0 FADD R175, R175, 1 ;  /* 0x3f800000afaf0421 */ /* 0x000fe20000000000 */
[----:B------:R-:W-:Y:S02]  /*3c10*/  HADD2.F32 R105, -RZ, R38.H0_H0 ;  /* 0x20000026ff697230 */ /* 0x000fe40000004100 */
[----:B------:R-:W-:Y:S01]  /*3c20*/  @P0 FADD R171, R171, 1 ;  /* 0x3f800000abab0421 */ /* 0x000fe20000000000 */
        /* <DEDUP_REMOVED lines=20> */
[----:B------:R-:W-:-:S02]  /*3d70*/  HADD2.F32 R105, -RZ, R37.H1_H1 ;  /* 0x30000025ff697230 */ /* 0x000fc40000004100 */
[----:B------:R-:W-:Y:S01]  /*3d80*/  @P0 FADD R110, R110, 1 ;  /* 0x3f8000006e6e0421 */ /* 0x000fe20000000000 */
[--C-:B------:R-:W-:Y:S02]  /*3d90*/  HADD2.F32 R99, -RZ, R36.reuse.H0_H0 ;  /* 0x20000024ff637230 */ /* 0x100fe40000004100 */
[----:B------:R-:W-:Y:S01]  /*3da0*/  @P0 FADD R106, R106, 1 ;  /* 0x3f8000006a6a0421 */ /* 0x000fe20000000000 */
[----:B------:R-:W-:Y:S02]  /*3db0*/  HADD2.F32 R102, -RZ, R36.H1_H1 ;  /* 0x30000024ff667230 */ /* 0x000fe40000004100 */
[----:B------:R-:W-:Y:S01]  /*3dc0*/  @P0 FADD R105, R105, 1 ;  /* 0x3f80000069690421 */ /* 0x000fe20000000000 */
[----:B------:R-:W-:Y:S02]  /*3dd0*/  HADD2.F32 R173, -RZ, R59.H1_H1 ;  /* 0x3000003bffad7230 */ /* 0x000fe40000004100 */
[----:B------:R-:W-:Y:S01]  /*3de0*/  @P0 FADD R99, R99, 1 ;  /* 0x3f80000063630421 */ /* 0x000fe20000000000 */
[----:B------:R-:W-:-:S02]  /*3df0*/  HADD2.F32 R108, -RZ, R78.H1_H1 ;  /* 0x3000004eff6c7230 */ /* 0x000fc40000004100 */
[----:B------:R-:W-:Y:S01]  /*3e00*/  @P0 FADD R102, R102, 1 ;  /* 0x3f80000066660421 */ /* 0x000fe20000000000 */
[----:B0-----:R-:W-:Y:S01]  /*3e10*/  ISETP.NE.AND P0, PT, R111, RZ, PT ;  /* 0x000000ff6f00720c */ /* 0x001fe20003f05270 */
[----:B------:R-:W-:Y:S02]  /*3e20*/  HADD2.F32 R177, -RZ, R55.H0_H0 ;  /* 0x20000037ffb17230 */ /* 0x000fe40000004100 */
[----:B------:R-:W-:Y:S01]  /*3e30*/  FFMA R156, R156, R171, R173 ;  /* 0x000000ab9c9c7223 */ /* 0x000fe200000000ad */
[----:B------:R-:W-:Y:S02]  /*3e40*/  HADD2.F32 R112, -RZ, R79.H1_H1 ;  /* 0x3000004fff707230 */ /* 0x000fe40000004100 */
[----:B------:R-:W-:Y:S01]  /*3e50*/  FFMA R173, R101, R106, R108 ;  /* 0x0000006a65ad7223 */ /* 0x000fe2000000006c */
[----:B------:R-:W-:Y:S01]  /*3e60*/  LOP3.LUT R101, R2, 0x7f, RZ, 0xc0, !PT ;  /* 0x0000007f02657812 */ /* 0x000fe200078ec0ff */
[----:B------:R-:W-:Y:S01]  /*3e70*/  FFMA R162, R162, R175, R177 ;  /* 0x000000afa2a27223 */ /* 0x000fe200000000b1 */
[----:B------:R-:W-:-:S02]  /*3e80*/  HADD2.F32 R109, -RZ, R77.H1_H1 ;  /* 0x3000004dff6d7230 */ /* 0x000fc40000004100 */
[----:B------:R-:W-:Y:S01]  /*3e90*/  FFMA R175, R103, R110, R112 ;  /* 0x0000006e67af7223 */ /* 0x000fe20000000070 */
[--C-:B------:R-:W-:Y:S02]  /*3ea0*/  HADD2.F32 R103, -RZ, R76.reuse.H0_H0 ;  /* 0x2000004cff677230 */ /* 0x100fe40000004100 */
[----:B------:R-:W-:Y:S02]  /*3eb0*/  HADD2.F32 R104, -RZ, R76.H1_H1 ;  /* 0x3000004cff687230 */ /* 0x000fe40000004100 */
[----:B------:R-:W-:Y:S01]  /*3ec0*/  FFMA R171, R96, R105, R109 ;  /* 0x0000006960ab7223 */ /* 0x000fe2000000006d */
[----:B------:R-:W-:Y:S02]  /*3ed0*/  IMAD R117, R84, 0x500, R101 ;  /* 0x0000050054757824 */ /* 0x000fe400078e0265 */
        /* <DEDUP_REMOVED lines=9> */
[-C--:B------:R-:W-:Y:S01]  /*3f70*/  @P0 FMUL R90, R90, R3.reuse ;  /* 0x000000035a5a0220 */ /* 0x080fe20000400000 */
[-C--:B------:R-:W-:Y:S01]  /*3f80*/  @P0 FMUL R93, R93, R3.reuse ;  /* 0x000000035d5d0220 */ /* 0x080fe20000400000 */
[----:B------:R-:W-:Y:S01]  /*3f90*/  FFMA R169, R97, R102, R104 ;  /* 0x0000006661a97223 */ /* 0x000fe20000000068 */
        /* <DEDUP_REMOVED lines=64> */
[----:B------:R-:W-:-:S04]  /*43a0*/  IMAD.WIDE.U32 R102, R103, 0x10, R114 ;  /* 0x0000001067667825 */ /* 0x000fc800078e0072 */
[-C--:B------:R-:W-:Y:S01]  /*43b0*/  @P0 FMUL R186, R186, R3.reuse ;  /* 0x00000003baba0220 */ /* 0x080fe20000400000 */
        /* <DEDUP_REMOVED lines=16> */
[-C--:B------:R-:W-:Y:S01]  /*44c0*/  @P0 FMUL R145, R145, R3.reuse ;  /* 0x0000000391910220 */ /* 0x080fe20000400000 */
        /* <DEDUP_REMOVED lines=25> */
[----:B------:R1:W-:Y:S01]  /*4660*/  STG.E.128 desc[UR6][R116.64+0x800], R88 ;  /* 0x0008005874007986 */ /* 0x0003e2000c101d06 */
[----:B------:R-:W-:-:S02]  /*4670*/  F2FP.F16.F32.PACK_AB R131, R137, R180 ;  /* 0x000000b48983723e */ /* 0x000fc400000000ff */
[----:B------:R-:W-:Y:S01]  /*4680*/  F2FP.F16.F32.PACK_AB R130, R132, R182 ;  /* 0x000000b68482723e */ /* 0x000fe200000000ff */
[----:B------:R1:W-:Y:S01]  /*4690*/  STG.E.128 desc[UR6][R118.64], R92 ;  /* 0x0000005c76007986 */ /* 0x0003e2000c101d06 */
[----:B------:R-:W-:Y:S02]  /*46a0*/  F2FP.F16.F32.PACK_AB R129, R129, R184 ;  /* 0x000000b88181723e */ /* 0x000fe400000000ff */
[----:B------:R-:W-:Y:S01]  /*46b0*/  F2FP.F16.F32.PACK_AB R128, R135, R186 ;  /* 0x000000ba8780723e */ /* 0x000fe200000000ff */
[----:B------:R1:W-:Y:S01]  /*46c0*/  STG.E.128 desc[UR6][R120.64], R96 ;  /* 0x0000006078007986 */ /* 0x0003e2000c101d06 */
        /* <DEDUP_REMOVED lines=21> */
[----:B------:R1:W-:Y:S01]  /*4820*/  STG.E.128 desc[UR6][R114.64], R172 ;  /* 0x000000ac72007986 */ /* 0x0003e2000c101d06 */
[----:B------:R-:W-:Y:S05]  /*4830*/  BRA `(.L_x_8159) ;  /* 0x0000002c00247947 */ /* 0x000fea0003800000 */
.L_x_8158:
[----:B------:R-:W-:Y:S01]  /*4840*/  ISETP.NE.AND P1, PT, RZ, UR10, PT ;  /* 0x0000000aff007c0c */ /* 0x000fe2000bf25270 */
[--C-:B------:R-:W-:Y:S01]  /*4850*/  FADD R120, R157, -R0.reuse ;  /* 0x800000009d787221 */ /* 0x100fe20000000000 */
[----:B-----5:R-:W-:Y:S02]  /*4860*/  HADD2.F32 R157, -RZ, R124.H0_H0 ;  /* 0x2000007cff9d7230 */ /* 0x020fe40000004100 */
[--C-:B0-----:R-:W-:Y:S01]  /*4870*/  FADD R80, R129, -R0.reuse ;  /* 0x8000000081507221 */ /* 0x101fe20000000000 */
[--C-:B------:R-:W-:Y:S01]  /*4880*/  FADD R130, R159, -R0.reuse ;  /* 0x800000009f827221 */ /* 0x100fe20000000000 */
[----:B------:R-:W-:Y:S02]  /*4890*/  HADD2.F32 R159, -RZ, R40.H0_H0 ;  /* 0x20000028ff9f7230 */ /* 0x000fe40000004100 */
[--C-:B------:R-:W-:Y:S01]  /*48a0*/  FADD R132, R161, -R0.reuse ;  /* 0x80000000a1847221 */ /* 0x100fe20000000000 */
[----:B------:R-:W-:Y:S01]  /*48b0*/  FMUL R140, R89, R80 ;  /* 0x00000050598c7220 */ /* 0x000fe20000400000 */
[----:B------:R-:W-:Y:S01]  /*48c0*/  FADD R156, R181, -R0 ;  /* 0x80000000b59c7221 */ /* 0x000fe20000000000 */
[----:B------:R-:W-:-:S02]  /*48d0*/  HADD2.F32 R161, -RZ, R125.H1_H1 ;  /* 0x3000007dffa17230 */ /* 0x000fc40000004100 */
[--C-:B------:R-:W-:Y:S01]  /*48e0*/  FADD R122, R121, -R0.reuse ;  /* 0x80000000797a7221 */ /* 0x100fe20000000000 */
[--C-:B------:R-:W-:Y:S01]  /*48f0*/  FADD R104, R147, -R0.reuse ;  /* 0x8000000093687221 */ /* 0x100fe20000000000 */
[--C-:B------:R-:W-:Y:S01]  /*4900*/  FADD R110, R119, -R0.reuse ;  /* 0x80000000776e7221 */ /* 0x100fe20000000000 */
[----:B------:R-:W-:Y:S01]  /*4910*/  @P1 FADD R157, R157, 1 ;  /* 0x3f8000009d9d1421 */ /* 0x000fe20000000000 */
[--C-:B------:R-:W-:Y:S01]  /*4920*/  FADD R134, R163, -R0.reuse ;  /* 0x80000000a3867221 */ /* 0x100fe20000000000 */
[--C-:B------:R-:W-:Y:S01]  /*4930*/  FADD R158, R183, -R0.reuse ;  /* 0x80000000b79e7221 */ /* 0x100fe20000000000 */
[----:B------:R-:W-:Y:S01]  /*4940*/  FMUL R119, R89, R156 ;  /* 0x0000009c59777220 */ /* 0x000fe20000400000 */
[----:B------:R-:W-:Y:S01]  /*4950*/  FFMA R140, R140, R157, R159 ;  /* 0x0000009d8c8c7223 */ /* 0x000fe2000000009f */
[----:B------:R-:W-:Y:S02]  /*4960*/  HADD2.F32 R157, -RZ, R124.H1_H1 ;  /* 0x3000007cff9d7230 */ /* 0x000fe40000004100 */
[----:B------:R-:W-:Y:S01]  /*4970*/  FADD R82, R131, -R0 ;  /* 0x8000000083527221 */ /* 0x000fe20000000000 */
[----:B------:R-:W-:-:S02]  /*4980*/  HADD2.F32 R156, -RZ, R125.H0_H0 ;  /* 0x2000007dff9c7230 */ /* 0x000fc40000004100 */
[--C-:B------:R-:W-:Y:S01]  /*4990*/  FADD R90, R133, -R0.reuse ;  /* 0x80000000855a7221 */ /* 0x100fe20000000000 */
[--C-:B------:R-:W-:Y:S02]  /*49a0*/  HADD2.F32 R163, -RZ, R41.reuse.H1_H1 ;  /* 0x30000029ffa37230 */ /* 0x100fe40000004100 */
[----:B------:R-:W-:Y:S01]  /*49b0*/  FADD R202, R99, -R0 ;  /* 0x8000000063ca7221 */ /* 0x000fe20000000000 */
[----:B------:R-:W-:Y:S01]  /*49c0*/  FMUL R122, R89, R122 ;  /* 0x0000007a597a7220 */ /* 0x000fe20000400000 */
[----:B------:R-:W-:Y:S01]  /*49d0*/  @P1 FADD R161, R161, 1 ;  /* 0x3f800000a1a11421 */ /* 0x000fe20000000000 */
[C---:B------:R-:W-:Y:S01]  /*49e0*/  FMUL R99, R89.reuse, R104 ;  /* 0x0000006859637220 */ /* 0x040fe20000400000 */
[C---:B------:R-:W-:Y:S01]  /*49f0*/  FMUL R104, R89.reuse, R158 ;  /* 0x0000009e59687220 */ /* 0x040fe20000400000 */
[----:B------:R-:W-:Y:S02]  /*4a00*/  HADD2.F32 R159, -RZ, R40.H1_H1 ;  /* 0x30000028ff9f7230 */ /* 0x000fe40000004100 */
[----:B------:R-:W-:Y:S01]  /*4a10*/  FMUL R80, R89, R82 ;  /* 0x0000005259507220 */ /* 0x000fe20000400000 */
[----:B------:R-:W-:-:S02]  /*4a20*/  HADD2.F32 R158, -RZ, R41.H0_H0 ;  /* 0x20000029ff9e7230 */ /* 0x000fc40000004100 */
[----:B------:R-:W-:Y:S01]  /*4a30*/  @P1 FADD R157, R157, 1 ;  /* 0x3f8000009d9d1421 */ /* 0x000fe20000000000 */
[----:B------:R-:W-:Y:S01]  /*4a40*/  FMUL R83, R89, R90 ;  /* 0x0000005a59537220 */ /* 0x000fe20000400000 */
[----:B------:R-:W-:Y:S01]  /*4a50*/  @P1 FADD R156, R156, 1 ;  /* 0x3f8000009c9c1421 */ /* 0x000fe20000000000 */
[----:B------:R-:W-:Y:S01]  /*4a60*/  FFMA R122, R122, R161, R163 ;  /* 0x000000a17a7a7223 */ /* 0x000fe200000000a3 */
[--C-:B------:R-:W-:Y:S02]  /*4a70*/  HADD2.F32 R161, -RZ, R127.reuse.H1_H1 ;  /* 0x3000007fffa17230 */ /* 0x100fe40000004100 */
[----:B------:R-:W-:Y:S01]  /*4a80*/  FADD R118, R123, -R0 ;  /* 0x800000007b767221 */ /* 0x000fe20000000000 */
[----:B------:R-:W-:Y:S01]  /*4a90*/  FFMA R80, R80, R157, R159 ;  /* 0x0000009d50507223 */ /* 0x000fe2000000009f */
[----:B------:R-:W-:Y:S01]  /*4aa0*/  FFMA R83, R83, R156, R158 ;  /* 0x0000009c53537223 */ /* 0x000fe2000000009e */
[----:B------:R-:W-:Y:S02]  /*4ab0*/  HADD2.F32 R157, -RZ, R126.H1_H1 ;  /* 0x3000007eff9d7230 */ /* 0x000fe40000004100 */
[----:B------:R-:W-:Y:S01]  /*4ac0*/  FADD R94, R137, -R0 ;  /* 0x80000000895e7221 */ /* 0x000fe20000000000 */
[----:B------:R-:W-:-:S02]  /*4ad0*/  HADD2.F32 R156, -RZ, R127.H0_H0 ;  /* 0x2000007fff9c7230 */ /* 0x000fc40000004100 */
[--C-:B------:R-:W-:Y:S01]  /*4ae0*/  FADD R96, R139, -R0.reuse ;  /* 0x800000008b607221 */ /* 0x100fe20000000000 */
[--C-:B------:R-:W-:Y:S02]  /*4af0*/  HADD2.F32 R163, -RZ, R43.reuse.H1_H1 ;  /* 0x3000002bffa37230 */ /* 0x100fe40000004100 */
[----:B------:R-:W-:Y:S01]  /*4b00*/  FMUL R118, R89, R118 ;  /* 0x0000007659767220 */ /* 0x000fe20000400000 */
[----:B------:R-:W-:Y:S01]  /*4b10*/  @P1 FADD R161, R161, 1 ;  /* 0x3f800000a1a11421 */ /* 0x000fe20000000000 */
[----:B------:R-:W-:Y:S02]  /*4b20*/  HADD2.F32 R159, -RZ, R42.H1_H1 ;  /* 0x3000002aff9f7230 */ /* 0x000fe40000004100 */
[----:B------:R-:W-:Y:S01]  /*4b30*/  FADD R178, R93, -R0 ;  /* 0x800000005db27221 */ /* 0x000fe20000000000 */
[----:B------:R-:W-:Y:S01]  /*4b40*/  FMUL R82, R89, R94 ;  /* 0x0000005e59527220 */ /* 0x000fe20000400000 */
[----:B------:R-:W-:Y:S02]  /*4b50*/  HADD2.F32 R158, -RZ, R43.H0_H0 ;  /* 0x2000002bff9e7230 */ /* 0x000fe40000004100 */
[----:B------:R-:W-:Y:S01]  /*4b60*/  @P1 FADD R157, R157, 1 ;  /* 0x3f8000009d9d1421 */ /* 0x000fe20000000000 */
[----:B------:R-:W-:Y:S01]  /*4b70*/  FMUL R93, R89, R96 ;  /* 0x00000060595d7220 */ /* 0x000fe20000400000 */
[----:B------:R-:W-:Y:S01]  /*4b80*/  @P1 FADD R156, R156, 1 ;  /* 0x3f8000009c9c1421 */ /* 0x000fe20000000000 */
[----:B------:R-:W-:Y:S01]  /*4b90*/  FFMA R118, R118, R161, R163 ;  /* 0x000000a176767223 */ /* 0x000fe200000000a3 */
[----:B------:R-:W-:-:S02]  /*4ba0*/  HADD2.F32 R161, -RZ, R5.H1_H1 ;  /* 0x30000005ffa17230 */ /* 0x000fc40000004100 */
[----:B------:R-:W-:Y:S01]  /*4bb0*/  FADD R114, R117, -R0 ;  /* 0x8000000075727221 */ /* 0x000fe20000000000 */
[----:B------:R-:W-:Y:S01]  /*4bc0*/  FFMA R82, R82, R157, R159 ;  /* 0x0000009d52527223 */ /* 0x000fe2000000009f */
[----:B------:R-:W-:Y:S01]  /*4bd0*/  FFMA R93, R93, R156, R158 ;  /* 0x0000009c5d5d7223 */ /* 0x000fe2000000009e */
[----:B------:R-:W-:Y:S02]  /*4be0*/  HADD2.F32 R157, -RZ, R4.H1_H1 ;  /* 0x30000004ff9d7230 */ /* 0x000fe40000004100 */
[--C-:B------:R-:W-:Y:S01]  /*4bf0*/  FADD R100, R143, -R0.reuse ;  /* 0x800000008f647221 */ /* 0x100fe20000000000 */
[----:B------:R-:W-:Y:S02]  /*4c00*/  HADD2.F32 R156, -RZ, R5.H0_H0 ;  /* 0x20000005ff9c7230 */ /* 0x000fe40000004100 */
[--C-:B------:R-:W-:Y:S01]  /*4c10*/  FADD R102, R145, -R0.reuse ;  /* 0x8000000091667221 */ /* 0x100fe20000000000 */
[----:B------:R-:W-:Y:S02]  /*4c20*/  HADD2.F32 R163, -RZ, R45.H1_H1 ;  /* 0x3000002dffa37230 */ /* 0x000fe40000004100 */
[----:B------:R-:W-:Y:S01]  /*4c30*/  FMUL R114, R89, R114 ;  /* 0x0000007259727220 */ /* 0x000fe20000400000 */
[----:B------:R-:W-:Y:S01]  /*4c40*/  @P1 FADD R161, R161, 1 ;  /* 0x3f800000a1a11421 */ /* 0x000fe20000000000 */
[----:B------:R-:W-:Y:S01]  /*4c50*/  FADD R248, R88, -R0 ;  /* 0x8000000058f87221 */ /* 0x000fe20000000000 */
[----:B------:R-:W-:-:S02]  /*4c60*/  HADD2.F32 R159, -RZ, R44.H1_H1 ;  /* 0x3000002cff9f7230 */ /* 0x000fc40000004100 */
[----:B------:R-:W-:Y:S01]  /*4c70*/  FADD R194, R97, -R0 ;  /* 0x8000000061c27221 */ /* 0x000fe20000000000 */
[----:B------:R-:W-:Y:S01]  /*4c80*/  FMUL R88, R89, R100 ;  /* 0x0000006459587220 */ /* 0x000fe20000400000 */
[----:B------:R-:W-:Y:S02]  /*4c90*/  HADD2.F32 R158, -RZ, R45.H0_H0 ;  /* 0x2000002dff9e7230 */ /* 0x000fe40000004100 */
[----:B------:R-:W-:Y:S01]  /*4ca0*/  @P1 FADD R157, R157, 1 ;  /* 0x3f8000009d9d1421 */ /* 0x000fe20000000000 */
[----:B------:R-:W-:Y:S01]  /*4cb0*/  FMUL R97, R89, R102 ;  /* 0x0000006659617220 */ /* 0x000fe20000400000 */
[----:B------:R-:W-:Y:S01]  /*4cc0*/  @P1 FADD R156, R156, 1 ;  /* 0x3f8000009c9c1421 */ /* 0x000fe20000000000 */
[----:B------:R-:W-:Y:S01]  /*4cd0*/  FFMA R114, R114, R161, R163 ;  /* 0x000000a172727223 */ /* 0x000fe200000000a3 */
[----:B------:R-:W-:Y:S02]  /*4ce0*/  HADD2.F32 R161, -RZ, R7.H1_H1 ;  /* 0x30000007ffa17230 */ /* 0x000fe40000004100 */
[----:B------:R-:W-:Y:S01]  /*4cf0*/  FFMA R88, R88, R157, R159 ;  /* 0x0000009d58587223 */ /* 0x000fe2000000009f */
[----:B------:R-:W-:Y:S01]  /*4d00*/  FFMA R97, R97, R156, R158 ;  /* 0x0000009c61617223 */ /* 0x000fe2000000009e */
[----:B------:R-:W-:-:S02]  /*4d10*/  HADD2.F32 R157, -RZ, R6.H1_H1 ;  /* 0x30000006ff9d7230 */ /* 0x000fc40000004100 */
[--C-:B------:R-:W-:Y:S01]  /*4d20*/  FADD R106, R149, -R0.reuse ;  /* 0x80000000956a7221 */ /* 0x100fe20000000000 */
[----:B------:R-:W-:Y:S02]  /*4d30*/  HADD2.F32 R156, -RZ, R7.H0_H0 ;  /* 0x20000007ff9c7230 */ /* 0x000fe40000004100 */
[--C-:B------:R-:W-:Y:S01]  /*4d40*/  FADD R108, R151, -R0.reuse ;  /* 0x80000000976c7221 */ /* 0x100fe20000000000 */
[--C-:B------:R-:W-:Y:S02]  /*4d50*/  HADD2.F32 R163, -RZ, R47.reuse.H1_H1 ;  /* 0x3000002fffa37230 */ /* 0x100fe40000004100 */
[----:B------:R-:W-:Y:S01]  /*4d60*/  FMUL R110, R89, R110 ;  /* 0x0000006e596e7220 */ /* 0x000fe20000400000 */
[----:B------:R-:W-:Y:S01]  /*4d70*/  @P1 FADD R161, R161, 1 ;  /* 0x3f800000a1a11421 */ /* 0x000fe20000000000 */
[----:B------:R-:W-:Y:S02]  /*4d80*/  HADD2.F32 R159, -RZ, R46.H1_H1 ;  /* 0x3000002eff9f7230 */ /* 0x000fe40000004100 */
[----:B------:R-:W-:Y:S01]  /*4d90*/  FADD R210, R101, -R0 ;  /* 0x8000000065d27221 */ /* 0x000fe20000000000 */
[----:B------:R-:W-:Y:S01]  /*4da0*/  FMUL R90, R89, R106 ;  /* 0x0000006a595a7220 */ /* 0x000fe20000400000 */
[----:B------:R-:W-:-:S02]  /*4db0*/  HADD2.F32 R158, -RZ, R47.H0_H0 ;  /* 0x2000002fff9e7230 */ /* 0x000fc40000004100 */
[----:B------:R-:W-:Y:S01]  /*4dc0*/  @P1 FADD R157, R157, 1 ;  /* 0x3f8000009d9d1421 */ /* 0x000fe20000000000 */
[----:B------:R-:W-:Y:S01]  /*4dd0*/  FMUL R101, R89, R108 ;  /* 0x0000006c59657220 */ /* 0x000fe20000400000 */
[----:B------:R-:W-:Y:S01]  /*4de0*/  @P1 FADD R156, R156, 1 ;  /* 0x3f8000009c9c1421 */ /* 0x000fe20000000000 */
[----:B------:R-:W-:Y:S01]  /*4df0*/  FFMA R110, R110, R161, R163 ;  /* 0x000000a16e6e7223 */ /* 0x000fe200000000a3 */
[--C-:B------:R-:W-:Y:S01]  /*4e00*/  FADD R182, R203, -R0.reuse ;  /* 0x80000000cbb67221 */ /* 0x100fe20000000000 */
[----:B------:R-:W-:Y:S02]  /*4e10*/  HADD2.F32 R161, -RZ, R9.H1_H1 ;  /* 0x30000009ffa17230 */ /* 0x000fe40000004100 */
[--C-:B------:R-:W-:Y:S01]  /*4e20*/  FADD R128, R113, -R0.reuse ;  /* 0x8000000071807221 */ /* 0x100fe20000000000 */
[--C-:B------:R-:W-:Y:S01]  /*4e30*/  FADD R234, R107, -R0.reuse ;  /* 0x800000006bea7221 */ /* 0x100fe20000000000 */
[----:B------:R-:W-:Y:S01]  /*4e40*/  FFMA R90, R90, R157, R159 ;  /* 0x0000009d5a5a7223 */ /* 0x000fe2000000009f */
[----:B------:R-:W-:Y:S01]  /*4e50*/  FADD R92, R135, -R0 ;  /* 0x80000000875c7221 */ /* 0x000fe20000000000 */
[----:B------:R-:W-:Y:S01]  /*4e60*/  FMUL R107, R89, R130 ;  /* 0x00000082596b7220 */ /* 0x000fe20000400000 */
[----:B------:R-:W-:Y:S01]  /*4e70*/  FFMA R101, R101, R156, R158 ;  /* 0x0000009c65657223 */ /* 0x000fe2000000009e */
[----:B------:R-:W-:-:S02]  /*4e80*/  HADD2.F32 R157, -RZ, R8.H1_H1 ;  /* 0x30000008ff9d7230 */ /* 0x000fc40000004100 */
[--C-:B------:R-:W-:Y:S01]  /*4e90*/  FADD R116, R155, -R0.reuse ;  /* 0x800000009b747221 */ /* 0x100fe20000000000 */
[--C-:B------:R-:W-:Y:S01]  /*4ea0*/  FADD R184, R205, -R0.reuse ;  /* 0x80000000cdb87221 */ /* 0x100fe20000000000 */
[C---:B------:R-:W-:Y:S01]  /*4eb0*/  FMUL R130, R89.reuse, R182 ;  /* 0x000000b659827220 */ /* 0x040fe20000400000 */
[----:B------:R-:W-:Y:S02]  /*4ec0*/  HADD2.F32 R156, -RZ, R9.H0_H0 ;  /* 0x20000009ff9c7230 */ /* 0x000fe40000004100 */
[----:B------:R-:W-:Y:S01]  /*4ed0*/  FMUL R108, R89, R128 ;  /* 0x00000080596c7220 */ /* 0x000fe20000400000 */
[----:B------:R-:W-:Y:S02]  /*4ee0*/  HADD2.F32 R163, -RZ, R49.H1_H1 ;  /* 0x30000031ffa37230 */ /* 0x000fe40000004100 */
[----:B------:R-:W-:Y:S01]  /*4ef0*/  @P1 FADD R161, R161, 1 ;  /* 0x3f800000a1a11421 */ /* 0x000fe20000000000 */
[----:B------:R-:W-:Y:S02]  /*4f00*/  HADD2.F32 R182, -RZ, R126.H0_H0 ;  /* 0x2000007effb67230 */ /* 0x000fe40000004100 */
[----:B------:R-:W-:Y:S01]  /*4f10*/  FADD R170, R91, -R0 ;  /* 0x800000005baa7221 */ /* 0x000fe20000000000 */
[----:B------:R-:W-:Y:S01]  /*4f20*/  FMUL R91, R89, R92 ;  /* 0x0000005c595b7220 */ /* 0x000fe20000400000 */
[----:B------:R-:W-:-:S02]  /*4f30*/  HADD2.F32 R159, -RZ, R48.H1_H1 ;  /* 0x30000030ff9f7230 */ /* 0x000fc40000004100 */
[----:B------:R-:W-:Y:S01]  /*4f40*/  FADD R226, R105, -R0 ;  /* 0x8000000069e27221 */ /* 0x000fe20000000000 */
[C---:B------:R-:W-:Y:S01]  /*4f50*/  FMUL R92, R89.reuse, R116 ;  /* 0x00000074595c7220 */ /* 0x040fe20000400000 */
[----:B------:R-:W-:Y:S01]  /*4f60*/  FMUL R137, R89, R184 ;  /* 0x000000b859897220 */ /* 0x000fe20000400000 */
[----:B------:R-:W-:Y:S02]  /*4f70*/  HADD2.F32 R158, -RZ, R49.H0_H0 ;  /* 0x20000031ff9e7230 */ /* 0x000fe40000004100 */
[----:B------:R-:W-:Y:S01]  /*4f80*/  @P1 FADD R157, R157, 1 ;  /* 0x3f8000009d9d1421 */ /* 0x000fe20000000000 */
[----:B------:R-:W-:Y:S01]  /*4f90*/  FMUL R105, R89, R120 ;  /* 0x0000007859697220 */ /* 0x000fe20000400000 */
[----:B------:R-:W-:Y:S02]  /*4fa0*/  HADD2.F32 R184, -RZ, R42.H0_H0 ;  /* 0x2000002affb87230 */ /* 0x000fe40000004100 */
[----:B------:R-:W-:Y:S01]  /*4fb0*/  @P1 FADD R156, R156, 1 ;  /* 0x3f8000009c9c1421 */ /* 0x000fe20000000000 */
[----:B------:R-:W-:Y:S01]  /*4fc0*/  FFMA R108, R108, R161, R163 ;  /* 0x000000a16c6c7223 */ /* 0x000fe200000000a3 */
[----:B------:R-:W-:Y:S01]  /*4fd0*/  @P1 FADD R182, R182, 1 ;  /* 0x3f800000b6b61421 */ /* 0x000fe20000000000 */
[----:B------:R-:W-:-:S02]  /*4fe0*/  HADD2.F32 R161, -RZ, R11.H1_H1 ;  /* 0x3000000bffa17230 */ /* 0x000fc40000004100 */
[----:B------:R-:W-:Y:S01]  /*4ff0*/  FADD R136, R115, -R0 ;  /* 0x8000000073887221 */ /* 0x000fe20000000000 */
        /* <DEDUP_REMOVED lines=8> */
[----:B------:R-:W-:-:S02]  /*5080*/  HADD2.F32 R182, -RZ, R4.H0_H0 ;  /* 0x20000004ffb67230 */ /* 0x000fc40000004100 */
[--C-:B------:R-:W-:Y:S01]  /*5090*/  FADD R98, R141, -R0.reuse ;  /* 0x800000008d627221 */ /* 0x100fe20000000000 */
[----:B------:R-:W-:Y:S02]  /*50a0*/  HADD2.F32 R159, -RZ, R50.H1_H1 ;  /* 0x30000032ff9f7230 */ /* 0x000fe40000004100 */
[--C-:B------:R-:W-:Y:S01]  /*50b0*/  FADD R242, R109, -R0.reuse ;  /* 0x800000006df27221 */ /* 0x100fe20000000000 */
[----:B------:R-:W-:Y:S01]  /*50c0*/  FMUL R94, R89, R132 ;  /* 0x00000084595e7220 */ /* 0x000fe20000400000 */
[----:B------:R-:W-:Y:S02]  /*50d0*/  HADD2.F32 R158, -RZ, R51.H0_H0 ;  /* 0x20000033ff9e7230 */ /* 0x000fe40000004100 */
[----:B------:R-:W-:Y:S01]  /*50e0*/  @P1 FADD R157, R157, 1 ;  /* 0x3f8000009d9d1421 */ /* 0x000fe20000000000 */
[----:B------:R-:W-:Y:S01]  /*50f0*/  FADD R186, R95, -R0 ;  /* 0x800000005fba7221 */ /* 0x000fe20000000000 */
[----:B------:R-:W-:Y:S01]  /*5100*/  FMUL R109, R89, R134 ;  /* 0x00000086596d7220 */ /* 0x000fe20000400000 */
[----:B------:R-:W-:-:S02]  /*5110*/  HADD2.F32 R184, -RZ, R44.H0_H0 ;  /* 0x2000002cffb87230 */ /* 0x000fc40000004100 */
[----:B------:R-:W-:Y:S01]  /*5120*/  @P1 FADD R156, R156, 1 ;  /* 0x3f8000009c9c1421 */ /* 0x000fe20000000000 */
[----:B------:R-:W-:Y:S01]  /*5130*/  FFMA R106, R106, R161, R163 ;  /* 0x000000a16a6a7223 */ /* 0x000fe200000000a3 */
[----:B------:R-:W-:Y:S01]  /*5140*/  FMUL R95, R89, R98 ;  /* 0x00000062595f7220 */ /* 0x000fe20000400000 */
[----:B------:R-:W-:Y:S01]  /*5150*/  @P1 FADD R182, R182, 1 ;  /* 0x3f800000b6b61421 */ /* 0x000fe20000000000 */
[--C-:B------:R-:W-:Y:S02]  /*5160*/  HADD2.F32 R161, -RZ, R13.reuse.H1_H1 ;  /* 0x3000000dffa17230 */ /* 0x100fe40000004100 */
[----:B------:R-:W-:Y:S01]  /*5170*/  FADD R146, R171, -R0 ;  /* 0x80000000ab927221 */ /* 0x000fe20000000000 */
[----:B------:R-:W-:Y:S01]  /*5180*/  FFMA R94, R94, R157, R159 ;  /* 0x0000009d5e5e7223 */ /* 0x000fe2000000009f */
[----:B------:R-:W-:Y:S01]  /*5190*/  FFMA R109, R109, R156, R158 ;  /* 0x0000009c6d6d7223 */ /* 0x000fe2000000009e */
[----:B------:R-:W-:Y:S02]  /*51a0*/  HADD2.F32 R157, -RZ, R12.H1_H1 ;  /* 0x3000000cff9d7230 */ /* 0x000fe40000004100 */
[----:B------:R-:W-:Y:S01]  /*51b0*/  FADD R142, R167, -R0 ;  /* 0x80000000a78e7221 */ /* 0x000fe20000000000 */
[----:B------:R-:W-:Y:S01]  /*51c0*/  FFMA R95, R95, R182, R184 ;  /* 0x000000b65f5f7223 */ /* 0x000fe200000000b8 */
[----:B------:R-:W-:-:S02]  /*51d0*/  HADD2.F32 R156, -RZ, R13.H0_H0 ;  /* 0x2000000dff9c7230 */ /* 0x000fc40000004100 */
[----:B------:R-:W-:Y:S01]  /*51e0*/  FADD R144, R169, -R0 ;  /* 0x80000000a9907221 */ /* 0x000fe20000000000 */
[--C-:B------:R-:W-:Y:S02]  /*51f0*/  HADD2.F32 R163, -RZ, R53.reuse.H1_H1 ;  /* 0x30000035ffa37230 */ /* 0x100fe40000004100 */
[----:B------:R-:W-:Y:S01]  /*5200*/  FMUL R102, R89, R146 ;  /* 0x0000009259667220 */ /* 0x000fe20000400000 */
[----:B------:R-:W-:Y:S02]  /*5210*/  HADD2.F32 R182, -RZ, R6.H0_H0 ;  /* 0x20000006ffb67230 */ /* 0x000fe40000004100 */
[----:B------:R-:W-:Y:S01]  /*5220*/  @P1 FADD R161, R161, 1 ;  /* 0x3f800000a1a11421 */ /* 0x000fe20000000000 */
[----:B------:R-:W-:Y:S02]  /*5230*/  HADD2.F32 R159, -RZ, R52.H1_H1 ;  /* 0x30000034ff9f7230 */ /* 0x000fe40000004100 */
[----:B------:R-:W-:Y:S01]  /*5240*/  FMUL R96, R89, R142 ;  /* 0x0000008e59607220 */ /* 0x000fe20000400000 */
[----:B------:R-:W-:-:S02]  /*5250*/  HADD2.F32 R158, -RZ, R53.H0_H0 ;  /* 0x20000035ff9e7230 */ /* 0x000fc40000004100 */
[----:B------:R-:W-:Y:S01]  /*5260*/  @P1 FADD R157, R157, 1 ;  /* 0x3f8000009d9d1421 */ /* 0x000fe20000000000 */
[----:B------:R-:W-:Y:S01]  /*5270*/  FMUL R113, R89, R144 ;  /* 0x0000009059717220 */ /* 0x000fe20000400000 */
[----:B------:R-:W-:Y:S02]  /*5280*/  HADD2.F32 R184, -RZ, R46.H0_H0 ;  /* 0x2000002effb87230 */ /* 0x000fe40000004100 */
[----:B------:R-:W-:Y:S01]  /*5290*/  @P1 FADD R156, R156, 1 ;  /* 0x3f8000009c9c1421 */ /* 0x000fe20000000000 */
[----:B------:R-:W-:Y:S01]  /*52a0*/  FFMA R102, R102, R161, R163 ;  /* 0x000000a166667223 */ /* 0x000fe200000000a3 */
[----:B------:R-:W-:Y:S01]  /*52b0*/  @P1 FADD R182, R182, 1 ;  /* 0x3f800000b6b61421 */ /* 0x000fe20000000000 */
[----:B------:R-:W-:Y:S02]  /*52c0*/  HADD2.F32 R161, -RZ, R15.H1_H1 ;  /* 0x3000000fffa17230 */ /* 0x000fe40000004100 */
[----:B------:R-:W-:Y:S01]  /*52d0*/  FADD R154, R179, -R0 ;  /* 0x80000000b39a7221 */ /* 0x000fe20000000000 */
[----:B------:R-:W-:Y:S01]  /*52e0*/  FFMA R96, R96, R157, R159 ;  /* 0x0000009d60607223 */ /* 0x000fe2000000009f */
[----:B------:R-:W-:Y:S01]  /*52f0*/  FFMA R113, R113, R156, R158 ;  /* 0x0000009c71717223 */ /* 0x000fe2000000009e */
[----:B------:R-:W-:-:S02]  /*5300*/  HADD2.F32 R157, -RZ, R14.H1_H1 ;  /* 0x3000000eff9d7230 */ /* 0x000fc40000004100 */
        /* <DEDUP_REMOVED lines=40> */
[----:B------:R-:W-:-:S02]  /*5590*/  HADD2.F32 R156, -RZ, R15.H0_H0 ;  /* 0x2000000fff9c7230 */ /* 0x000fc40000004100 */
[----:B------:R-:W-:Y:S01]  /*55a0*/  FMUL R0, R89, R154 ;  /* 0x0000009a59007220 */ /* 0x000fe20000400000 */
[--C-:B------:R-:W-:Y:S02]  /*55b0*/  HADD2.F32 R163, -RZ, R55.reuse.H1_H1 ;  /* 0x30000037ffa37230 */ /* 0x100fe40000004100 */
[----:B------:R-:W-:Y:S01]  /*55c0*/  @P1 FADD R161, R161, 1 ;  /* 0x3f800000a1a11421 */ /* 0x000fe20000000000 */
[----:B------:R-:W-:Y:S02]  /*55d0*/  HADD2.F32 R182, -RZ, R8.H0_H0 ;  /* 0x20000008ffb67230 */ /* 0x000fe40000004100 */
[----:B------:R-:W-:Y:S01]  /*55e0*/  FMUL R98, R89, R150 ;  /* 0x0000009659627220 */ /* 0x000fe20000400000 */
[----:B------:R-:W-:Y:S02]  /*55f0*/  HADD2.F32 R159, -RZ, R54.H1_H1 ;  /* 0x30000036ff9f7230 */ /* 0x000fe40000004100 */
[----:B------:R-:W-:Y:S01]  /*5600*/  @P1 FADD R157, R157, 1 ;  /* 0x3f8000009d9d1421 */ /* 0x000fe20000000000 */
[----:B------:R-:W-:-:S02]  /*5610*/  HADD2.F32 R158, -RZ, R55.H0_H0 ;  /* 0x20000037ff9e7230 */ /* 0x000fc40000004100 */
[C---:B------:R-:W-:Y:S01]  /*5620*/  FMUL R117, R89.reuse, R152 ;  /* 0x0000009859757220 */ /* 0x040fe20000400000 */
[----:B------:R-:W-:Y:S02]  /*5630*/  HADD2.F32 R184, -RZ, R48.H0_H0 ;  /* 0x20000030ffb87230 */ /* 0x000fe40000004100 */
[----:B------:R-:W-:Y:S01]  /*5640*/  @P1 FADD R156, R156, 1 ;  /* 0x3f8000009c9c1421 */ /* 0x000fe20000000000 */
[----:B------:R-:W-:Y:S01]  /*5650*/  FFMA R0, R0, R161, R163 ;  /* 0x000000a100007223 */ /* 0x000fe200000000a3 */
[----:B------:R-:W-:Y:S01]  /*5660*/  FMUL R103, R89, R112 ;  /* 0x0000007059677220 */ /* 0x000fe20000400000 */
[----:B------:R-:W-:Y:S01]  /*5670*/  @P1 FADD R182, R182, 1 ;  /* 0x3f800000b6b61421 */ /* 0x000fe20000000000 */
[----:B------:R-:W-:Y:S02]  /*5680*/  HADD2.F32 R161, -RZ, R17.H1_H1 ;  /* 0x30000011ffa17230 */ /* 0x000fe40000004100 */
[----:B------:R-:W-:Y:S01]  /*5690*/  FFMA R98, R98, R157, R159 ;  /* 0x0000009d62627223 */ /* 0x000fe2000000009f */
[----:B------:R-:W-:Y:S01]  /*56a0*/  FFMA R117, R117, R156, R158 ;  /* 0x0000009c75757223 */ /* 0x000fe2000000009e */
[----:B------:R-:W-:-:S02]  /*56b0*/  HADD2.F32 R157, -RZ, R16.H1_H1 ;  /* 0x30000010ff9d7230 */ /* 0x000fc40000004100 */
[----:B------:R-:W-:Y:S01]  /*56c0*/  FFMA R103, R103, R182, R184 ;  /* 0x000000b667677223 */ /* 0x000fe200000000b8 */
[----:B------:R-:W-:Y:S02]  /*56d0*/  HADD2.F32 R156, -RZ, R17.H0_H0 ;  /* 0x20000011ff9c7230 */ /* 0x000fe40000004100 */
[----:B------:R-:W-:Y:S01]  /*56e0*/  FMUL R100, R89, R162 ;  /* 0x000000a259647220 */ /* 0x000fe20000400000 */
[----:B------:R-:W-:Y:S02]  /*56f0*/  HADD2.F32 R163, -RZ, R57.H1_H1 ;  /* 0x30000039ffa37230 */ /* 0x000fe40000004100 */
[----:B------:R-:W-:Y:S01]  /*5700*/  @P1 FADD R161, R161, 1 ;  /* 0x3f800000a1a11421 */ /* 0x000fe20000000000 */
[----:B------:R-:W-:Y:S02]  /*5710*/  HADD2.F32 R182, -RZ, R10.H0_H0 ;  /* 0x2000000affb67230 */ /* 0x000fe40000004100 */
[----:B------:R-:W-:Y:S01]  /*5720*/  @P1 FADD R157, R157, 1 ;  /* 0x3f8000009d9d1421 */ /* 0x000fe20000000000 */
[----:B------:R-:W-:-:S02]  /*5730*/  HADD2.F32 R159, -RZ, R56.H1_H1 ;  /* 0x30000038ff9f7230 */ /* 0x000fc40000004100 */
[----:B------:R-:W-:Y:S01]  /*5740*/  FMUL R129, R89, R160 ;  /* 0x000000a059817220 */ /* 0x000fe20000400000 */
[----:B------:R-:W-:Y:S02]  /*5750*/  HADD2.F32 R158, -RZ, R57.H0_H0 ;  /* 0x20000039ff9e7230 */ /* 0x000fe40000004100 */
[----:B------:R-:W-:Y:S01]  /*5760*/  @P1 FADD R156, R156, 1 ;  /* 0x3f8000009c9c1421 */ /* 0x000fe20000000000 */
[----:B------:R-:W-:Y:S02]  /*5770*/  HADD2.F32 R184, -RZ, R50.H0_H0 ;  /* 0x20000032ffb87230 */ /* 0x000fe40000004100 */
[----:B------:R-:W-:Y:S01]  /*5780*/  FFMA R100, R100, R161, R163 ;  /* 0x000000a164647223 */ /* 0x000fe200000000a3 */
        /* <DEDUP_REMOVED lines=11> */
[----:B------:R-:W-:Y:S01]  /*5840*/  FMUL R112, R89, R166 ;  /* 0x000000a659707220 */ /* 0x000fe20000400000 */
[----:B------:R-:W-:-:S02]  /*5850*/  HADD2.F32 R159, -RZ, R58.H1_H1 ;  /* 0x3000003aff9f7230 */ /* 0x000fc40000004100 */
[----:B------:R-:W-:Y:S01]  /*5860*/  @P1 FADD R157, R157, 1 ;  /* 0x3f8000009d9d1421 */ /* 0x000fe20000000000 */
[----:B------:R-:W-:Y:S02]  /*5870*/  HADD2.F32 R158, -RZ, R59.H0_H0 ;  /* 0x2000003bff9e7230 */ /* 0x000fe40000004100 */
[C---:B------:R-:W-:Y:S01]  /*5880*/  FMUL R131, R89.reuse, R168 ;  /* 0x000000a859837220 */ /* 0x040fe20000400000 */
[----:B------:R-:W-:Y:S02]  /*5890*/  HADD2.F32 R184, -RZ, R52.H0_H0 ;  /* 0x20000034ffb87230 */ /* 0x000fe40000004100 */
[----:B------:R-:W-:Y:S01]  /*58a0*/  @P1 FADD R156, R156, 1 ;  /* 0x3f8000009c9c1421 */ /* 0x000fe20000000000 */
[----:B------:R-:W-:Y:S01]  /*58b0*/  FFMA R116, R116, R161, R163 ;  /* 0x000000a174747223 */ /* 0x000fe200000000a3 */
[----:B------:R-:W-:Y:S01]  /*58c0*/  FMUL R111, R89, R138 ;  /* 0x0000008a596f7220 */ /* 0x000fe20000400000 */
[----:B------:R-:W-:Y:S01]  /*58d0*/  @P1 FADD R182, R182, 1 ;  /* 0x3f800000b6b61421 */ /* 0x000fe20000000000 */
[----:B------:R-:W-:-:S02]  /*58e0*/  HADD2.F32 R161, -RZ, R21.H1_H1 ;  /* 0x30000015ffa17230 */ /* 0x000fc40000004100 */
        /* <DEDUP_REMOVED lines=9> */
[----:B------:R-:W-:Y:S01]  /*5980*/  FMUL R120, R89, R174 ;  /* 0x000000ae59787220 */ /* 0x000fe20000400000 */
[----:B------:R-:W-:Y:S02]  /*5990*/  HADD2.F32 R159, -RZ, R60.H1_H1 ;  /* 0x3000003cff9f7230 */ /* 0x000fe40000004100 */
        /* <DEDUP_REMOVED lines=18> */
[----:B------:R-:W-:Y:S01]  /*5ac0*/  @P1 FADD R157, R157, 1 ;  /* 0x3f8000009d9d1421 */ /* 0x000fe20000000000 */
[----:B------:R-:W-:Y:S01]  /*5ad0*/  HADD2.F32 R159, -RZ, R62.H1_H1 ;  /* 0x3000003eff9f7230 */ /* 0x000fe20000004100 */
[----:B------:R-:W-:Y:S01]  /*5ae0*/  FMNMX3 R85, R85, |R140|, |R80|, !PT ;  /* 0x4000008c55557276 */ /* 0x000fe20007800450 */
[----:B------:R-:W-:Y:S02]  /*5af0*/  HADD2.F32 R158, -RZ, R63.H0_H0 ;  /* 0x2000003fff9e7230 */ /* 0x000fe40000004100 */
[----:B------:R-:W-:Y:S01]  /*5b00*/  @P1 FADD R156, R156, 1 ;  /* 0x3f8000009c9c1421 */ /* 0x000fe20000000000 */
[----:B------:R-:W-:Y:S02]  /*5b10*/  HADD2.F32 R184, -RZ, R56.H0_H0 ;  /* 0x20000038ffb87230 */ /* 0x000fe40000004100 */
[----:B------:R-:W-:Y:S01]  /*5b20*/  FFMA R132, R132, R161, R163 ;  /* 0x000000a184847223 */ /* 0x000fe200000000a3 */
[----:B------:R-:W-:Y:S01]  /*5b30*/  @P1 FADD R182, R182, 1 ;  /* 0x3f800000b6b61421 */ /* 0x000fe20000000000 */
[----:B------:R-:W-:-:S02]  /*5b40*/  HADD2.F32 R161, -RZ, R25.H1_H1 ;  /* 0x30000019ffa17230 */ /* 0x000fc40000004100 */
[----:B------:R-:W-:Y:S01]  /*5b50*/  FFMA R130, R130, R157, R159 ;  /* 0x0000009d82827223 */ /* 0x000fe2000000009f */
[----:B------:R-:W-:Y:S01]  /*5b60*/  FMNMX3 R85, R85, |R83|, |R122|, !PT ;  /* 0x4000005355557276 */ /* 0x000fe2000780047a */
[----:B------:R-:W-:Y:S01]  /*5b70*/  FFMA R137, R137, R156, R158 ;  /* 0x0000009c89897223 */ /* 0x000fe2000000009e */
[----:B------:R-:W-:Y:S02]  /*5b80*/  HADD2.F32 R157, -RZ, R24.H1_H1 ;  /* 0x30000018ff9d7230 */ /* 0x000fe40000004100 */
[----:B------:R-:W-:Y:S01]  /*5b90*/  FFMA R119, R119, R182, R184 ;  /* 0x000000b677777223 */ /* 0x000fe200000000b8 */
[----:B------:R-:W-:Y:S02]  /*5ba0*/  HADD2.F32 R156, -RZ, R25.H0_H0 ;  /* 0x20000019ff9c7230 */ /* 0x000fe40000004100 */
[----:B------:R-:W-:Y:S01]  /*5bb0*/  FMUL R136, R89, R194 ;  /* 0x000000c259887220 */ /* 0x000fe20000400000 */
[----:B------:R-:W-:Y:S02]  /*5bc0*/  HADD2.F32 R163, -RZ, R65.H1_H1 ;  /* 0x30000041ffa37230 */ /* 0x000fe40000004100 */
[----:B------:R-:W-:Y:S01]  /*5bd0*/  @P1 FADD R161, R161, 1 ;  /* 0x3f800000a1a11421 */ /* 0x000fe20000000000 */
[----:B------:R-:W-:Y:S01]  /*5be0*/  HADD2.F32 R182, -RZ, R18.H0_H0 ;  /* 0x20000012ffb67230 */ /* 0x000fe20000004100 */
[----:B------:R-:W-:Y:S01]  /*5bf0*/  FMNMX3 R85, R85, |R91|, |R82|, !PT ;  /* 0x4000005b55557276 */ /* 0x000fe20007800452 */
[----:B------:R-:W-:-:S02]  /*5c00*/  HADD2.F32 R159, -RZ, R64.H1_H1 ;  /* 0x30000040ff9f7230 */ /* 0x000fc40000004100 */
[----:B------:R-:W-:Y:S01]  /*5c10*/  FMUL R134, R89, R190 ;  /* 0x000000be59867220 */ /* 0x000fe20000400000 */
[----:B------:R-:W-:Y:S02]  /*5c20*/  HADD2.F32 R158, -RZ, R65.H0_H0 ;  /* 0x20000041ff9e7230 */ /* 0x000fe40000004100 */
[----:B------:R-:W-:Y:S01]  /*5c30*/  @P1 FADD R157, R157, 1 ;  /* 0x3f8000009d9d1421 */ /* 0x000fe20000000000 */
[C---:B------:R-:W-:Y:S01]  /*5c40*/  FMUL R149, R89.reuse, R192 ;  /* 0x000000c059957220 */ /* 0x040fe20000400000 */
[----:B------:R-:W-:Y:S02]  /*5c50*/  HADD2.F32 R184, -RZ, R58.H0_H0 ;  /* 0x2000003affb87230 */ /* 0x000fe40000004100 */
[----:B------:R-:W-:Y:S01]  /*5c60*/  @P1 FADD R156, R156, 1 ;  /* 0x3f8000009c9c1421 */ /* 0x000fe20000000000 */
[----:B------:R-:W-:Y:S01]  /*5c70*/  FFMA R136, R136, R161, R163 ;  /* 0x000000a188887223 */ /* 0x000fe200000000a3 */
[----:B------:R-:W-:Y:S01]  /*5c80*/  FMUL R121, R89, R164 ;  /* 0x000000a459797220 */ /* 0x000fe20000400000 */
[----:B------:R-:W-:Y:S01]  /*5c90*/  @P1 FADD R182, R182, 1 ;  /* 0x3f800000b6b61421 */ /* 0x000fe20000000000 */
[----:B------:R-:W-:Y:S01]  /*5ca0*/  HADD2.F32 R161, -RZ, R27.H1_H1 ;  /* 0x3000001bffa17230 */ /* 0x000fe20000004100 */
[----:B------:R-:W-:Y:S01]  /*5cb0*/  FMNMX3 R85, R85, |R93|, |R118|, !PT ;  /* 0x4000005d55557276 */ /* 0x000fe20007800476 */
[----:B------:R-:W-:-:S02]  /*5cc0*/  HADD2.F32 R165, -RZ, R24.H0_H0 ;  /* 0x20000018ffa57230 */ /* 0x000fc40000004100 */
[----:B------:R-:W-:Y:S01]  /*5cd0*/  FFMA R134, R134, R157, R159 ;  /* 0x0000009d86867223 */ /* 0x000fe2000000009f */
[----:B------:R-:W-:Y:S01]  /*5ce0*/  FFMA R149, R149, R156, R158 ;  /* 0x0000009c95957223 */ /* 0x000fe2000000009e */
[----:B------:R-:W-:Y:S02]  /*5cf0*/  HADD2.F32 R157, -RZ, R26.H1_H1 ;  /* 0x3000001aff9d7230 */ /* 0x000fe40000004100 */
[----:B------:R-:W-:Y:S01]  /*5d00*/  FFMA R121, R121, R182, R184 ;  /* 0x000000b679797223 */ /* 0x000fe200000000b8 */
[----:B------:R-:W-:Y:S01]  /*5d10*/  HADD2.F32 R156, -RZ, R27.H0_H0 ;  /* 0x2000001bff9c7230 */ /* 0x000fe20000004100 */
[----:B------:R-:W-:Y:S01]  /*5d20*/  FMNMX3 R85, R85, |R95|, |R88|, !PT ;  /* 0x4000005f55557276 */ /* 0x000fe20007800458 */
[----:B------:R-:W-:Y:S02]  /*5d30*/  HADD2.F32 R163, -RZ, R67.H1_H1 ;  /* 0x30000043ffa37230 */ /* 0x000fe40000004100 */
[----:B------:R-:W-:Y:S01]  /*5d40*/  FMUL R148, R89, R202 ;  /* 0x000000ca59947220 */ /* 0x000fe20000400000 */
[----:B------:R-:W-:-:S02]  /*5d50*/  HADD2.F32 R182, -RZ, R20.H0_H0 ;  /* 0x20000014ffb67230 */ /* 0x000fc40000004100 */
[----:B------:R-:W-:Y:S01]  /*5d60*/  @P1 FADD R161, R161, 1 ;  /* 0x3f800000a1a11421 */ /* 0x000fe20000000000 */
[----:B------:R-:W-:Y:S02]  /*5d70*/  HADD2.F32 R167, -RZ, R64.H0_H0 ;  /* 0x20000040ffa77230 */ /* 0x000fe40000004100 */
[----:B------:R-:W-:Y:S01]  /*5d80*/  FMUL R144, R89, R188 ;  /* 0x000000bc59907220 */ /* 0x000fe20000400000 */
[----:B------:R-:W-:Y:S01]  /*5d90*/  @P1 FADD R165, R165, 1 ;  /* 0x3f800000a5a51421 */ /* 0x000fe20000000000 */
[----:B------:R-:W-:Y:S02]  /*5da0*/  HADD2.F32 R159, -RZ, R66.H1_H1 ;  /* 0x30000042ff9f7230 */ /* 0x000fe40000004100 */
[----:B------:R-:W-:Y:S01]  /*5db0*/  FMUL R138, R89, R198 ;  /* 0x000000c6598a7220 */ /* 0x000fe20000400000 */
[----:B------:R-:W-:Y:S02]  /*5dc0*/  HADD2.F32 R158, -RZ, R67.H0_H0 ;  /* 0x20000043ff9e7230 */ /* 0x000fe40000004100 */
[----:B------:R-:W-:Y:S01]  /*5dd0*/  @P1 FADD R157, R157, 1 ;  /* 0x3f8000009d9d1421 */ /* 0x000fe20000000000 */
[----:B------:R-:W-:Y:S01]  /*5de0*/  FMNMX3 R85, R85, |R97|, |R114|, !PT ;  /* 0x4000006155557276 */ /* 0x000fe20007800472 */
[----:B------:R-:W-:Y:S01]  /*5df0*/  FMUL R147, R89, R200 ;  /* 0x000000c859937220 */ /* 0x000fe20000400000 */
[----:B------:R-:W-:-:S02]  /*5e00*/  HADD2.F32 R184, -RZ, R60.H0_H0 ;  /* 0x2000003cffb87230 */ /* 0x000fc40000004100 */
[----:B------:R-:W-:Y:S01]  /*5e10*/  @P1 FADD R156, R156, 1 ;  /* 0x3f8000009c9c1421 */ /* 0x000fe20000000000 */
[----:B------:R-:W-:Y:S01]  /*5e20*/  FFMA R148, R148, R161, R163 ;  /* 0x000000a194947223 */ /* 0x000fe200000000a3 */
[----:B------:R-:W-:Y:S01]  /*5e30*/  FMUL R133, R89, R172 ;  /* 0x000000ac59857220 */ /* 0x000fe20000400000 */
[----:B------:R-:W-:Y:S01]  /*5e40*/  @P1 FADD R182, R182, 1 ;  /* 0x3f800000b6b61421 */ /* 0x000fe20000000000 */
[----:B------:R-:W-:Y:S01]  /*5e50*/  FFMA R144, R144, R165, R167 ;  /* 0x000000a590907223 */ /* 0x000fe200000000a7 */
[----:B------:R-:W-:Y:S02]  /*5e60*/  HADD2.F32 R161, -RZ, R29.H0_H0 ;  /* 0x2000001dffa17230 */ /* 0x000fe40000004100 */
[----:B------:R-:W-:Y:S01]  /*5e70*/  FFMA R138, R138, R157, R159 ;  /* 0x0000009d8a8a7223 */ /* 0x000fe2000000009f */
[--C-:B------:R-:W-:Y:S01]  /*5e80*/  HADD2.F32 R165, -RZ, R28.reuse.H0_H0 ;  /* 0x2000001cffa57230 */ /* 0x100fe20000004100 */
[----:B------:R-:W-:Y:S01]  /*5e90*/  FMNMX3 R85, R85, |R99|, |R90|, !PT ;  /* 0x4000006355557276 */ /* 0x000fe2000780045a */
[----:B------:R-:W-:Y:S01]  /*5ea0*/  FFMA R147, R147, R156, R158 ;  /* 0x0000009c93937223 */ /* 0x000fe2000000009e */
[----:B------:R-:W-:-:S02]  /*5eb0*/  HADD2.F32 R157, -RZ, R28.H1_H1 ;  /* 0x3000001cff9d7230 */ /* 0x000fc40000004100 */
[----:B------:R-:W-:Y:S01]  /*5ec0*/  FFMA R133, R133, R182, R184 ;  /* 0x000000b685857223 */ /* 0x000fe200000000b8 */
[----:B------:R-:W-:Y:S02]  /*5ed0*/  HADD2.F32 R163, -RZ, R69.H0_H0 ;  /* 0x20000045ffa37230 */ /* 0x000fe40000004100 */
[----:B------:R-:W-:Y:S01]  /*5ee0*/  FMUL R152, R89, R208 ;  /* 0x000000d059987220 */ /* 0x000fe20000400000 */
[----:B------:R-:W-:Y:S02]  /*5ef0*/  HADD2.F32 R156, -RZ, R30.H0_H0 ;  /* 0x2000001eff9c7230 */ /* 0x000fe40000004100 */
[----:B------:R-:W-:Y:S01]  /*5f00*/  @P1 FADD R161, R161, 1 ;  /* 0x3f800000a1a11421 */ /* 0x000fe20000000000 */
[----:B------:R-:W-:Y:S02]  /*5f10*/  HADD2.F32 R182, -RZ, R22.H0_H0 ;  /* 0x20000016ffb67230 */ /* 0x000fe40000004100 */
[----:B------:R-:W-:Y:S01]  /*5f20*/  FMUL R146, R89, R204 ;  /* 0x000000cc59927220 */ /* 0x000fe20000400000 */
[----:B------:R-:W-:-:S02]  /*5f30*/  HADD2.F32 R167, -RZ, R68.H0_H0 ;  /* 0x20000044ffa77230 */ /* 0x000fc40000004100 */
[----:B------:R-:W-:Y:S01]  /*5f40*/  @P1 FADD R165, R165, 1 ;  /* 0x3f800000a5a51421 */ /* 0x000fe20000000000 */
[----:B------:R-:W-:Y:S01]  /*5f50*/  FMNMX3 R85, R85, |R101|, |R110|, !PT ;  /* 0x4000006555557276 */ /* 0x000fe2000780046e */
[----:B------:R-:W-:Y:S02]  /*5f60*/  HADD2.F32 R159, -RZ, R68.H1_H1 ;  /* 0x30000044ff9f7230 */ /* 0x000fe40000004100 */
        /* <DEDUP_REMOVED lines=9> */
[----:B------:R-:W-:Y:S01]  /*6000*/  FFMA R146, R146, R165, R167 ;  /* 0x000000a592927223 */ /* 0x000fe200000000a7 */
[----:B------:R-:W-:Y:S01]  /*6010*/  HADD2.F32 R161, -RZ, R31.H1_H1 ;  /* 0x3000001fffa17230 */ /* 0x000fe20000004100 */
[----:B------:R-:W-:Y:S01]  /*6020*/  FMNMX3 R85, R85, |R103|, |R92|, !PT ;  /* 0x4000006755557276 */ /* 0x000fe2000780045c */
[----:B------:R-:W-:-:S02]  /*6030*/  HADD2.F32 R165, -RZ, R29.H1_H1 ;  /* 0x3000001dffa57230 */ /* 0x000fc40000004100 */
        /* <DEDUP_REMOVED lines=10> */
[----:B------:R-:W-:Y:S02]  /*60e0*/  HADD2.F32 R167, -RZ, R69.H1_H1 ;  /* 0x30000045ffa77230 */ /* 0x000fe40000004100 */
        /* <DEDUP_REMOVED lines=14> */
[----:B------:R-:W-:Y:S02]  /*61d0*/  HADD2.F32 R161, -RZ, R33.H1_H1 ;  /* 0x30000021ffa17230 */ /* 0x000fe40000004100 */
        /* <DEDUP_REMOVED lines=24> */
[----:B------:R-:W-:Y:S01]  /*6360*/  FFMA R154, R154, R165, R167 ;  /* 0x000000a59a9a7223 */ /* 0x000fe200000000a7 */
[----:B------:R-:W-:Y:S01]  /*6370*/  @P1 FADD R182, R182, 1 ;  /* 0x3f800000b6b61421 */ /* 0x000fe20000000000 */
[--C-:B------:R-:W-:Y:S01]  /*6380*/  HADD2.F32 R161, -RZ, R35.reuse.H0_H0 ;  /* 0x20000023ffa17230 */ /* 0x100fe20000004100 */
[----:B------:R-:W-:Y:S01]  /*6390*/  FMNMX3 R85, R85, |R113|, |R102|, !PT ;  /* 0x4000007155557276 */ /* 0x000fe20007800466 */
[----:B------:R-:W-:-:S02]  /*63a0*/  HADD2.F32 R165, -RZ, R35.H1_H1 ;  /* 0x30000023ffa57230 */ /* 0x000fc40000004100 */
[----:B------:R-:W-:Y:S01]  /*63b0*/  FFMA R168, R168, R157, R159 ;  /* 0x0000009da8a87223 */ /* 0x000fe2000000009f */
[----:B------:R-:W-:Y:S01]  /*63c0*/  FFMA R157, R153, R156, R158 ;  /* 0x0000009c999d7223 */ /* 0x000fe2000000009e */
[----:B------:R-:W-:Y:S01]  /*63d0*/  FFMA R153, R151, R182, R184 ;  /* 0x000000b697997223 */ /* 0x000fe200000000b8 */
[--C-:B------:R-:W-:Y:S01]  /*63e0*/  HADD2.F32 R163, -RZ, R75.reuse.H0_H0 ;  /* 0x2000004bffa37230 */ /* 0x100fe20000004100 */
[----:B------:R-:W-:Y:S01]  /*63f0*/  FMNMX3 R85, R85, |R115|, |R98|, !PT ;  /* 0x4000007355557276 */ /* 0x000fe20007800462 */
[----:B------:R-:W-:Y:S01]  /*6400*/  FMUL R150, R89, R232 ;  /* 0x000000e859967220 */ /* 0x000fe20000400000 */
[----:B------:R-:W-:Y:S02]  /*6410*/  HADD2.F32 R151, -RZ, R34.H1_H1 ;  /* 0x30000022ff977230 */ /* 0x000fe40000004100 */
[----:B------:R-:W-:Y:S01]  /*6420*/  @P1 FADD R161, R161, 1 ;  /* 0x3f800000a1a11421 */ /* 0x000fe20000000000 */
[----:B------:R-:W-:Y:S02]  /*6430*/  HADD2.F32 R167, -RZ, R75.H1_H1 ;  /* 0x3000004bffa77230 */ /* 0x000fe40000004100 */
[----:B------:R-:W-:Y:S01]  /*6440*/  @P1 FADD R165, R165, 1 ;  /* 0x3f800000a5a51421 */ /* 0x000fe20000000000 */
[----:B------:R-:W-:Y:S01]  /*6450*/  FMUL R174, R89, R234 ;  /* 0x000000ea59ae7220 */ /* 0x000fe20000400000 */
[----:B------:R-:W-:Y:S01]  /*6460*/  FMNMX3 R85, R85, |R117|, |R0|, !PT ;  /* 0x4000007555557276 */ /* 0x000fe20007800400 */
[----:B------:R-:W-:-:S02]  /*6470*/  HADD2.F32 R159, -RZ, R74.H1_H1 ;  /* 0x3000004aff9f7230 */ /* 0x000fc40000004100 */
[----:B------:R-:W-:Y:S01]  /*6480*/  FFMA R156, R150, R161, R163 ;  /* 0x000000a1969c7223 */ /* 0x000fe200000000a3 */
[----:B------:R-:W-:Y:S01]  /*6490*/  FMUL R172, R89, R230 ;  /* 0x000000e659ac7220 */ /* 0x000fe20000400000 */
[----:B------:R-:W-:Y:S01]  /*64a0*/  @P1 FADD R151, R151, 1 ;  /* 0x3f80000097971421 */ /* 0x000fe20000000000 */
[----:B------:R-:W-:Y:S02]  /*64b0*/  HADD2.F32 R150, -RZ, R37.H0_H0 ;  /* 0x20000025ff967230 */ /* 0x000fe40000004100 */
[----:B------:R-:W-:Y:S01]  /*64c0*/  FFMA R174, R174, R165, R167 ;  /* 0x000000a5aeae7223 */ /* 0x000fe200000000a7 */
[----:B------:R-:W-:Y:S01]  /*64d0*/  FMNMX3 R85, R85, |R119|, |R104|, !PT ;  /* 0x4000007755557276 */ /* 0x000fe20007800468 */
[----:B------:R-:W0:Y:S01]  /*64e0*/  LDC.U8 R165, c[0x0][0x404] ;  /* 0x00010100ffa57b82 */ /* 0x000e220000000000 */
[----:B------:R-:W-:Y:S01]  /*64f0*/  FFMA R172, R172, R151, R159 ;  /* 0x00000097acac7223 */ /* 0x000fe2000000009f */
[----:B------:R-:W-:Y:S02]  /*6500*/  HADD2.F32 R158, -RZ, R77.H0_H0 ;  /* 0x2000004dff9e7230 */ /* 0x000fe40000004100 */
[----:B------:R-:W-:Y:S01]  /*6510*/  FMUL R141, R89, R240 ;  /* 0x000000f0598d7220 */ /* 0x000fe20000400000 */
[----:B------:R-:W-:-:S02]  /*6520*/  HADD2.F32 R151, -RZ, R36.H0_H0 ;  /* 0x20000024ff977230 */ /* 0x000fc40000004100 */
[----:B------:R-:W-:Y:S01]  /*6530*/  @P1 FADD R150, R150, 1 ;  /* 0x3f80000096961421 */ /* 0x000fe20000000000 */
[----:B------:R-:W-:Y:S01]  /*6540*/  FMNMX3 R85, R85, |R129|, |R100|, !PT ;  /* 0x4000008155557276 */ /* 0x000fe20007800464 */
[----:B------:R-:W-:Y:S02]  /*6550*/  HADD2.F32 R159, -RZ, R76.H0_H0 ;  /* 0x2000004cff9f7230 */ /* 0x000fe40000004100 */
[----:B------:R-:W-:Y:S01]  /*6560*/  FMUL R142, R89, R236 ;  /* 0x000000ec598e7220 */ /* 0x000fe20000400000 */
[----:B------:R-:W-:Y:S01]  /*6570*/  FFMA R141, R141, R150, R158 ;  /* 0x000000968d8d7223 */ /* 0x000fe2000000009e */
[----:B------:R-:W-:Y:S01]  /*6580*/  @P1 FADD R151, R151, 1 ;  /* 0x3f80000097971421 */ /* 0x000fe20000000000 */
[----:B------:R-:W-:Y:S01]  /*6590*/  HADD2.F32 R150, -RZ, R38.H0_H0 ;  /* 0x20000026ff967230 */ /* 0x000fe20000004100 */
[----:B------:R-:W-:Y:S01]  /*65a0*/  FMNMX3 R85, R85, |R121|, |R112|, !PT ;  /* 0x4000007955557276 */ /* 0x000fe20007800470 */
[----:B------:R-:W-:Y:S02]  /*65b0*/  HADD2.F32 R158, -RZ, R78.H0_H0 ;  /* 0x2000004eff9e7230 */ /* 0x000fe40000004100 */
[----:B------:R-:W-:Y:S01]  /*65c0*/  FFMA R142, R142, R151, R159 ;  /* 0x000000978e8e7223 */ /* 0x000fe2000000009f */
[----:B------:R-:W-:Y:S01]  /*65d0*/  FMUL R123, R89, R244 ;  /* 0x000000f4597b7220 */ /* 0x000fe20000400000 */
[----:B------:R-:W-:Y:S01]  /*65e0*/  FMNMX3 R85, R85, |R131|, |R116|, !PT ;  /* 0x4000008355557276 */ /* 0x000fe20007800474 */
[----:B------:R-:W-:-:S02]  /*65f0*/  HADD2.F32 R151, -RZ, R37.H1_H1 ;  /* 0x30000025ff977230 */ /* 0x000fc40000004100 */
[----:B------:R-:W-:Y:S01]  /*6600*/  @P1 FADD R150, R150, 1 ;  /* 0x3f80000096961421 */ /* 0x000fe20000000000 */
[----:B------:R-:W-:Y:S01]  /*6610*/  HADD2.F32 R159, -RZ, R77.H1_H1 ;  /* 0x3000004dff9f7230 */ /* 0x000fe20000004100 */
[----:B------:R-:W-:Y:S01]  /*6620*/  FMNMX3 R85, R85, |R133|, |R120|, !PT ;  /* 0x4000008555557276 */ /* 0x000fe20007800478 */
        /* <DEDUP_REMOVED lines=8> */
[----:B------:R-:W-:Y:S01]  /*66b0*/  @P1 FADD R158, R158, 1 ;  /* 0x3f8000009e9e1421 */ /* 0x000fe20000000000 */
[-C--:B------:R-:W-:Y:S01]  /*66c0*/  FMUL R151, R140, R3.reuse ;  /* 0x000000038c977220 */ /* 0x080fe20000400000 */
[----:B0-----:R-:W-:Y:S01]  /*66d0*/  ISETP.NE.AND P0, PT, R165, RZ, PT ;  /* 0x000000ffa500720c */ /* 0x001fe20003f05270 */
[----:B------:R-:W-:Y:S01]  /*66e0*/  FMUL R150, R83, R3 ;  /* 0x0000000353967220 */ /* 0x000fe20000400000 */
[----:B------:R-:W-:Y:S01]  /*66f0*/  FMNMX3 R85, R85, |R135|, |R130|, !PT ;  /* 0x4000008755557276 */ /* 0x000fe20007800482 */
[----:B------:R-:W-:-:S02]  /*6700*/  HADD2.F32 R184, -RZ, R39.H1_H1 ;  /* 0x30000027ffb87230 */ /* 0x000fc40000004100 */
[----:B------:R-:W-:Y:S01]  /*6710*/  FFMA R158, R81, R158, R182 ;  /* 0x0000009e519e7223 */ /* 0x000fe200000000b6 */
[----:B------:R-:W-:Y:S01]  /*6720*/  FSEL R81, R140, R151, !P0 ;  /* 0x000000978c517208 */ /* 0x000fe20004000000 */
[----:B------:R-:W-:Y:S01]  /*6730*/  FMUL R176, R89, R238 ;  /* 0x000000ee59b07220 */ /* 0x000fe20000400000 */
[----:B------:R-:W-:Y:S01]  /*6740*/  FMNMX3 R85, R85, |R137|, |R132|, !PT ;  /* 0x4000008955557276 */ /* 0x000fe20007800484 */
[----:B------:R-:W-:Y:S01]  /*6750*/  FMUL R180, R89, R246 ;  /* 0x000000f659b47220 */ /* 0x000fe20000400000 */
[----:B------:R-:W-:Y:S01]  /*6760*/  HADD2.F32 R186, -RZ, R79.H1_H1 ;  /* 0x3000004fffba7230 */ /* 0x000fe20000004100 */
[----:B------:R-:W-:Y:S01]  /*6770*/  FSEL R83, R83, R150, !P0 ;  /* 0x0000009653537208 */ /* 0x000fe20004000000 */
[-C--:B------:R-:W-:Y:S01]  /*6780*/  FMUL R140, R91, R3.reuse ;  /* 0x000000035b8c7220 */ /* 0x080fe20000400000 */
[----:B------:R-:W-:Y:S01]  /*6790*/  FMUL R89, R89, R250 ;  /* 0x000000fa59597220 */ /* 0x000fe20000400000 */
[----:B------:R-:W-:Y:S01]  /*67a0*/  @P1 FADD R184, R184, 1 ;  /* 0x3f800000b8b81421 */ /* 0x000fe20000000000 */
[----:B------:R-:W-:Y:S01]  /*67b0*/  FMUL R150, R93, R3 ;  /* 0x000000035d967220 */ /* 0x000fe20000400000 */
[----:B------:R-:W-:Y:S01]  /*67c0*/  FMNMX3 R85, R85, |R144|, |R134|, !PT ;  /* 0x4000009055557276 */ /* 0x000fe20007800486 */
[----:B------:R-:W-:-:S02]  /*67d0*/  HADD2.F32 R161, -RZ, R36.H1_H1 ;  /* 0x30000024ffa17230 */ /* 0x000fc40000004100 */
[----:B------:R-:W-:Y:S01]  /*67e0*/  FFMA R182, R89, R184, R186 ;  /* 0x000000b859b67223 */ /* 0x000fe200000000ba */
[----:B------:R-:W-:Y:S01]  /*67f0*/  FSEL R91, R91, R140, !P0 ;  /* 0x0000008c5b5b7208 */ /* 0x000fe20004000000 */
[-C--:B------:R-:W-:Y:S01]  /*6800*/  FMUL R186, R97, R3.reuse ;  /* 0x0000000361ba7220 */ /* 0x080fe20000400000 */
[----:B------:R-:W-:Y:S01]  /*6810*/  FSEL R93, R93, R150, !P0 ;  /* 0x000000965d5d7208 */ /* 0x000fe20004000000 */
[-C--:B------:R-:W-:Y:S01]  /*6820*/  FMUL R140, R99, R3.reuse ;  /* 0x00000003638c7220 */ /* 0x080fe20000400000 */
[----:B------:R-:W-:Y:S01]  /*6830*/  FMUL R150, R101, R3 ;  /* 0x0000000365967220 */ /* 0x000fe20000400000 */
[----:B------:R-:W-:Y:S01]  /*6840*/  FMNMX3 R85, R85, |R149|, |R136|, !PT ;  /* 0x4000009555557276 */ /* 0x000fe20007800488 */
[----:B------:R-:W-:Y:S01]  /*6850*/  HADD2.F32 R163, -RZ, R76.H1_H1 ;  /* 0x3000004cffa37230 */ /* 0x000fe20000004100 */
[----:B------:R-:W-:Y:S01]  /*6860*/  FSEL R89, R97, R186, !P0 ;  /* 0x000000ba61597208 */ /* 0x000fe20004000000 */
[----:B------:R-:W-:Y:S01]  /*6870*/  @P1 FADD R161, R161, 1 ;  /* 0x3f800000a1a11421 */ /* 0x000fe20000000000 */
        /* <DEDUP_REMOVED lines=10> */
[----:B------:R-:W-:Y:S01]  /*6920*/  FSEL R109, R109, R150, !P0 ;  /* 0x000000966d6d7208 */ /* 0x000fe20004000000 */
[-C--:B------:R-:W-:Y:S01]  /*6930*/  FMUL R150, R117, R3.reuse ;  /* 0x0000000375967220 */ /* 0x080fe20000400000 */
[----:B------:R-:W-:Y:S01]  /*6940*/  FMNMX3 R85, R85, |R146|, |R160|, !PT ;  /* 0x4000009255557276 */ /* 0x000fe200078004a0 */
[----:B------:R-:W-:Y:S01]  /*6950*/  HADD2.F32 R161, -RZ, R38.H1_H1 ;  /* 0x30000026ffa17230 */ /* 0x000fe20000004100 */
[----:B------:R-:W-:Y:S01]  /*6960*/  FSEL R115, R115, R140, !P0 ;  /* 0x0000008c73737208 */ /* 0x000fe20004000000 */
[-C--:B------:R-:W-:Y:S01]  /*6970*/  FMUL R140, R121, R3.reuse ;  /* 0x00000003798c7220 */ /* 0x080fe20000400000 */
[----:B------:R-:W-:Y:S01]  /*6980*/  FMNMX3 R85, R85, |R152|, |R162|, !PT ;  /* 0x4000009855557276 */ /* 0x000fe200078004a2 */
[----:B------:R-:W-:Y:S01]  /*6990*/  HADD2.F32 R163, -RZ, R78.H1_H1 ;  /* 0x3000004effa37230 */ /* 0x000fe20000004100 */
[----:B------:R-:W-:Y:S01]  /*69a0*/  FSEL R117, R117, R150, !P0 ;  /* 0x0000009675757208 */ /* 0x000fe20004000000 */
[----:B------:R-:W-:Y:S01]  /*69b0*/  FMUL R150, R131, R3 ;  /* 0x0000000383967220 */ /* 0x000fe20000400000 */
[----:B------:R-:W-:Y:S01]  /*69c0*/  FMNMX3 R85, R85, |R145|, |R164|, !PT ;  /* 0x4000009155557276 */ /* 0x000fe200078004a4 */
[----:B------:R-:W-:Y:S01]  /*69d0*/  @P1 FADD R161, R161, 1 ;  /* 0x3f800000a1a11421 */ /* 0x000fe20000000000 */
[----:B------:R-:W-:Y:S01]  /*69e0*/  FSEL R121, R121, R140, !P0 ;  /* 0x0000008c79797208 */ /* 0x000fe20004000000 */
[-C--:B------:R-:W-:Y:S01]  /*69f0*/  FMUL R140, R135, R3.reuse ;  /* 0x00000003878c7220 */ /* 0x080fe20000400000 */
        /* <DEDUP_REMOVED lines=12> */
[----:B------:R-:W0:Y:S01]  /*6ac0*/  LDC.64 R150, c[0x0][0x3c8] ;  /* 0x0000f200ff967b82 */ /* 0x000e220000000a00 */
[----:B------:R-:W-:Y:S01]  /*6ad0*/  FMNMX3 R85, R85, |R157|, |R170|, !PT ;  /* 0x4000009d55557276 */ /* 0x000fe200078004aa */
[-C--:B------:R-:W-:Y:S01]  /*6ae0*/  FMUL R161, R144, R3.reuse ;  /* 0x0000000390a17220 */ /* 0x080fe20000400000 */
[----:B------:R-:W-:Y:S01]  /*6af0*/  FSEL R103, R103, R184, !P0 ;  /* 0x000000b867677208 */ /* 0x000fe20004000000 */
[-C--:B------:R-:W-:Y:S01]  /*6b00*/  FMUL R184, R111, R3.reuse ;  /* 0x000000036fb87220 */ /* 0x080fe20000400000 */
[----:B------:R-:W-:Y:S01]  /*6b10*/  FSEL R163, R143, R140, !P0 ;  /* 0x0000008c8fa37208 */ /* 0x000fe20004000000 */
[----:B------:R-:W-:Y:S01]  /*6b20*/  FMUL R140, R145, R3 ;  /* 0x00000003918c7220 */ /* 0x000fe20000400000 */
        /* <DEDUP_REMOVED lines=8> */
[----:B------:R-:W-:Y:S01]  /*6bb0*/  FSEL R161, R144, R161, !P0 ;  /* 0x000000a190a17208 */ /* 0x000fe20004000000 */
[-C--:B------:R-:W-:Y:S01]  /*6bc0*/  FMUL R144, R147, R3.reuse ;  /* 0x0000000393907220 */ /* 0x080fe20000400000 */
[----:B------:R-:W-:Y:S01]  /*6bd0*/  FSEL R171, R145, R140, !P0 ;  /* 0x0000008c91ab7208 */ /* 0x000fe20004000000 */
[-C--:B------:R-:W-:Y:S01]  /*6be0*/  FMUL R140, R153, R3.reuse ;  /* 0x00000003998c7220 */ /* 0x080fe20000400000 */
[----:B------:R-:W-:Y:S01]  /*6bf0*/  FMNMX3 R85, R85, |R156|, |R174|, !PT ;  /* 0x4000009c55557276 */ /* 0x000fe200078004ae */
[----:B------:R-:W-:Y:S01]  /*6c00*/  FMUL R143, R142, R3 ;  /* 0x000000038e8f7220 */ /* 0x000fe20000400000 */
[----:B------:R-:W-:Y:S01]  /*6c10*/  FSEL R181, R156, R101, !P0 ;  /* 0x000000659cb57208 */ /* 0x000fe20004000000 */
[-C--:B------:R-:W-:Y:S01]  /*6c20*/  @P0 FMUL R80, R80, R3.reuse ;  /* 0x0000000350500220 */ /* 0x080fe20000400000 */
[----:B------:R-:W-:Y:S01]  /*6c30*/  LOP3.LUT R101, R2, 0x7f, RZ, 0xc0, !PT ;  /* 0x0000007f02657812 */ /* 0x000fe200078ec0ff */
[-C--:B------:R-:W-:Y:S01]  /*6c40*/  FMUL R169, R152, R3.reuse ;  /* 0x0000000398a97220 */ /* 0x080fe20000400000 */
[----:B------:R-:W-:Y:S01]  /*6c50*/  FSEL R113, R113, R186, !P0 ;  /* 0x000000ba71717208 */ /* 0x000fe20004000000 */
[-C--:B------:R-:W-:Y:S01]  /*6c60*/  FMUL R186, R129, R3.reuse ;  /* 0x0000000381ba7220 */ /* 0x080fe20000400000 */
[----:B------:R-:W-:Y:S01]  /*6c70*/  FMNMX3 R85, R85, |R142|, |R176|, !PT ;  /* 0x4000008e55557276 */ /* 0x000fe200078004b0 */
[-C--:B------:R-:W-:Y:S01]  /*6c80*/  @P0 FMUL R122, R122, R3.reuse ;  /* 0x000000037a7a0220 */ /* 0x080fe20000400000 */
[----:B------:R-:W-:Y:S01]  /*6c90*/  FSEL R119, R119, R184, !P0 ;  /* 0x000000b877777208 */ /* 0x000fe20004000000 */
[-C--:B------:R-:W-:Y:S01]  /*6ca0*/  FMUL R184, R133, R3.reuse ;  /* 0x0000000385b87220 */ /* 0x080fe20000400000 */
[----:B------:R-:W-:Y:S01]  /*6cb0*/  FSEL R165, R147, R144, !P0 ;  /* 0x0000009093a57208 */ /* 0x000fe20004000000 */
[----:B------:R-:W-:Y:S01]  /*6cc0*/  FMUL R144, R155, R3 ;  /* 0x000000039b907220 */ /* 0x000fe20000400000 */
[----:B------:R-:W-:Y:S01]  /*6cd0*/  FSEL R167, R146, R167, !P0 ;  /* 0x000000a792a77208 */ /* 0x000fe20004000000 */
[-C--:B------:R-:W-:Y:S01]  /*6ce0*/  FMUL R146, R157, R3.reuse ;  /* 0x000000039d927220 */ /* 0x080fe20000400000 */
[----:B------:R-:W-:Y:S01]  /*6cf0*/  FSEL R179, R153, R140, !P0 ;  /* 0x0000008c99b37208 */ /* 0x000fe20004000000 */
[----:B------:R-:W-:Y:S01]  /*6d00*/  FMUL R140, R141, R3 ;  /* 0x000000038d8c7220 */ /* 0x000fe20000400000 */
[----:B------:R-:W-:Y:S01]  /*6d10*/  FSEL R183, R142, R143, !P0 ;  /* 0x0000008f8eb77208 */ /* 0x000fe20004000000 */
[-C--:B------:R-:W-:Y:S01]  /*6d20*/  FMUL R142, R123, R3.reuse ;  /* 0x000000037b8e7220 */ /* 0x080fe20000400000 */
[----:B------:R-:W-:Y:S01]  /*6d30*/  FMUL R143, R158, R3 ;  /* 0x000000039e8f7220 */ /* 0x000fe20000400000 */
[----:B------:R-:W-:Y:S01]  /*6d40*/  IMAD R153, R84, 0x500, R101 ;  /* 0x0000050054997824 */ /* 0x000fe200078e0265 */
[----:B------:R-:W-:Y:S01]  /*6d50*/  FMNMX3 R85, R85, |R141|, |R178|, !PT ;  /* 0x4000008d55557276 */ /* 0x000fe200078004b2 */
[-C--:B------:R-:W-:Y:S01]  /*6d60*/  @P0 FMUL R82, R82, R3.reuse ;  /* 0x0000000352520220 */ /* 0x080fe20000400000 */
[-C--:B------:R-:W-:Y:S01]  /*6d70*/  @P0 FMUL R118, R118, R3.reuse ;  /* 0x0000000376760220 */ /* 0x080fe20000400000 */
[----:B------:R-:W-:Y:S01]  /*6d80*/  FSEL R129, R129, R186, !P0 ;  /* 0x000000ba81817208 */ /* 0x000fe20004000000 */
[-C--:B------:R-:W-:Y:S01]  /*6d90*/  FMUL R186, R139, R3.reuse ;  /* 0x000000038bba7220 */ /* 0x080fe20000400000 */
[----:B------:R-:W-:Y:S01]  /*6da0*/  FSEL R133, R133, R184, !P0 ;  /* 0x000000b885857208 */ /* 0x000fe20004000000 */
[-C--:B------:R-:W-:Y:S01]  /*6db0*/  @P0 FMUL R88, R88, R3.reuse ;  /* 0x0000000358580220 */ /* 0x080fe20000400000 */
[----:B------:R-:W-:Y:S01]  /*6dc0*/  FSEL R173, R155, R144, !P0 ;  /* 0x000000909bad7208 */ /* 0x000fe20004000000 */
[-C--:B------:R-:W-:Y:S01]  /*6dd0*/  @P0 FMUL R114, R114, R3.reuse ;  /* 0x0000000372720220 */ /* 0x080fe20000400000 */
[-C--:B------:R-:W-:Y:S01]  /*6de0*/  @P0 FMUL R90, R90, R3.reuse ;  /* 0x000000035a5a0220 */ /* 0x080fe20000400000 */
[-C--:B------:R-:W-:Y:S01]  /*6df0*/  @P0 FMUL R110, R110, R3.reuse ;  /* 0x000000036e6e0220 */ /* 0x080fe20000400000 */
        /* <DEDUP_REMOVED lines=8> */
[----:B------:R-:W-:Y:S01]  /*6e80*/  @P0 FMUL R106, R106, R3 ;  /* 0x000000036a6a0220 */ /* 0x000fe20000400000 */
[----:B------:R-:W-:Y:S01]  /*6e90*/  FSEL R189, R158, R143, !P0 ;  /* 0x0000008f9ebd7208 */ /* 0x000fe20004000000 */
[-C--:B------:R-:W-:Y:S01]  /*6ea0*/  @P0 FMUL R96, R96, R3.reuse ;  /* 0x0000000360600220 */ /* 0x080fe20000400000 */
[C---:B------:R-:W-:Y:S01]  /*6eb0*/  IADD3 R155, PT, PT, R153.reuse, 0x100, RZ ;  /* 0x00000100999b7810 */ /* 0x040fe20007ffe0ff */
[----:B------:R-:W-:Y:S01]  /*6ec0*/  @P0 FMUL R102, R102, R3 ;  /* 0x0000000366660220 */ /* 0x000fe20000400000 */
[----:B------:R-:W-:Y:S01]  /*6ed0*/  F2FP.F16.F32.PACK_AB R80, R80, R81 ;  /* 0x000000515050723e */ /* 0x000fe200000000ff */
[----:B------:R-:W-:Y:S01]  /*6ee0*/  @P0 FMUL R98, R98, R3 ;  /* 0x0000000362620220 */ /* 0x000fe20000400000 */
        /* <DEDUP_REMOVED lines=21> */
[-C--:B------:R-:W-:Y:S01]  /*7040*/  @P0 FMUL R134, R134, R3.reuse ;  /* 0x0000000386860220 */ /* 0x080fe20000400000 */
[----:B------:R-:W-:Y:S01]  /*7050*/  FSEL R139, R139, R186, !P0 ;  /* 0x000000ba8b8b7208 */ /* 0x000fe20004000000 */
        /* <DEDUP_REMOVED lines=8> */
[----:B------:R-:W-:Y:S01]  /*70e0*/  IMAD.WIDE.U32 R154, R155, 0x10, R150 ;  /* 0x000000109b9a7825 */ /* 0x000fe200078e0096 */
[----:B------:R-:W-:-:S03]  /*70f0*/  FSEL R149, R149, R184, !P0 ;  /* 0x000000b895957208 */ /* 0x000fc60004000000 */
        /* <DEDUP_REMOVED lines=20> */
[--C-:B------:R-:W-:Y:S01]  /*7240*/  IMAD.WIDE.U32 R146, R147, 0x10, R150.reuse ;  /* 0x0000001093927825 */ /* 0x100fe200078e0096 */
[----:B------:R-:W-:Y:S01]  /*7250*/  F2FP.F16.F32.PACK_AB R104, R104, R119 ;  /* 0x000000776868723e */ /* 0x000fe200000000ff */
[----:B------:R0:W-:Y:S01]  /*7260*/  STG.E.128 desc[UR6][R152.64], R80 ;  /* 0x0000005098007986 */ /* 0x0001e2000c101d06 */
[----:B------:R-:W-:Y:S01]  /*7270*/  F2FP.F16.F32.PACK_AB R105, R100, R129 ;  /* 0x000000816469723e */ /* 0x000fe200000000ff */
[----:B------:R-:W-:Y:S01]  /*7280*/  IMAD.WIDE.U32 R144, R145, 0x10, R150 ;  /* 0x0000001091907825 */ /* 0x000fe200078e0096 */
[----:B------:R-:W-:-:S03]  /*7290*/  F2FP.F16.F32.PACK_AB R106, R112, R121 ;  /* 0x00000079706a723e */ /* 0x000fc600000000ff */
[----:B------:R-:W-:Y:S01]  /*72a0*/  @P0 FMUL R176, R176, R3 ;  /* 0x00000003b0b00220 */ /* 0x000fe20000400000 */
[----:B------:R-:W-:Y:S01]  /*72b0*/  F2FP.F16.F32.PACK_AB R107, R116, R131 ;  /* 0x00000083746b723e */ /* 0x000fe200000000ff */
[----:B------:R-:W-:-:S04]  /*72c0*/  IMAD.WIDE.U32 R142, R143, 0x10, R150 ;  /* 0x000000108f8e7825 */ /* 0x000fc800078e0096 */
[-C--:B------:R-:W-:Y:S01]  /*72d0*/  @P0 FMUL R180, R180, R3.reuse ;  /* 0x00000003b4b40220 */ /* 0x080fe20000400000 */
[----:B------:R-:W-:Y:S01]  /*72e0*/  @P0 FMUL R182, R182, R3 ;  /* 0x00000003b6b60220 */ /* 0x000fe20000400000 */
[----:B------:R-:W-:Y:S01]  /*72f0*/  F2FP.F16.F32.PACK_AB R120, R120, R133 ;  /* 0x000000857878723e */ /* 0x000fe200000000ff */
[----:B------:R-:W-:Y:S01]  /*7300*/  IMAD.WIDE.U32 R150, R123, 0x10, R150 ;  /* 0x000000107b967825 */ /* 0x000fe200078e0096 */
[----:B------:R-:W-:Y:S01]  /*7310*/  F2FP.F16.F32.PACK_AB R121, R128, R139 ;  /* 0x0000008b8079723e */ /* 0x000fe200000000ff */
[----:B------:R2:W-:Y:S01]  /*7320*/  STG.E.128 desc[UR6][R152.64+0x800], R88 ;  /* 0x0008005898007986 */ /* 0x0005e2000c101d06 */
[----:B------:R-:W-:Y:S02]  /*7330*/  F2FP.F16.F32.PACK_AB R122, R130, R135 ;  /* 0x00000087827a723e */ /* 0x000fe400000000ff */
[----:B------:R-:W-:Y:S01]  /*7340*/  F2FP.F16.F32.PACK_AB R123, R132, R137 ;  /* 0x00000089847b723e */ /* 0x000fe200000000ff */
[----:B------:R2:W-:Y:S01]  /*7350*/  STG.E.128 desc[UR6][R154.64], R92 ;  /* 0x0000005c9a007986 */ /* 0x0005e2000c101d06 */
[----:B------:R-:W-:-:S02]  /*7360*/  F2FP.F16.F32.PACK_AB R160, R160, R167 ;  /* 0x000000a7a0a0723e */ /* 0x000fc400000000ff */
[----:B0-----:R-:W-:Y:S01]  /*7370*/  F2FP.F16.F32.PACK_AB R80, R134, R161 ;  /* 0x000000a18650723e */ /* 0x001fe200000000ff */
        /* <DEDUP_REMOVED lines=20> */
[----:B------:R2:W-:Y:S02]  /*74c0*/  STG.E.128 desc[UR6][R150.64], R176 ;  /* 0x000000b096007986 */ /* 0x0005e4000c101d06 */
.L_x_8159:
[----:B-12---:R-:W0:Y:S01]  /*74d0*/  LDC R81, c[0x0][0x380] ;  /* 0x0000e000ff517b82 */ /* 0x006e220000000800 */
[----:B------:R-:W-:Y:S02]  /*74e0*/  PLOP3.LUT P3, PT, P3, PT, PT, 0x8, 0x80 ;  /* 0x000000000080781c */ /* 0x000fe40001f6e170 */
[----:B0-----:R-:W-:-:S04]  /*74f0*/  IADD3 R84, PT, PT, R84, R81, RZ ;  /* 0x0000005154547210 */ /* 0x001fc80007ffe0ff */
[----:B------:R-:W-:-:S13]  /*7500*/  ISETP.GE.AND P1, PT, R84, UR11, PT ;  /* 0x0000000b54007c0c */ /* 0x000fda000bf26270 */
[----:B------:R-:W-:Y:S05]  /*7510*/  @!P1 BRA `(.L_x_8160) ;  /* 0xffffff8c00849947 */ /* 0x000fea000383ffff */
.L_x_8149:
        /* <DEDUP_REMOVED lines=38> */
.L_x_8168:
[----:B------:R-:W-:Y:S02]  /*7780*/  ISETP.NE.AND P1, PT, R2, RZ, PT ;  /* 0x000000ff0200720c */ /* 0x000fe40003f25270 */
[----:B-1----:R-:W-:-:S11]  /*7790*/  FMNMX R7, R5, R4, !PT ;  /* 0x0000000405077209 */ /* 0x002fd60007800000 */
[----:B------:R-:W-:Y:S05]  /*77a0*/  @P1 BRA `(.L_x_8162) ;  /* 0x0000000000081947 */ /* 0x000fea0003800000 */
[----:B0-----:R-:W0:Y:S02]  /*77b0*/  LDC.64 R4, c[0x0][0x3f8] ;  /* 0x0000fe00ff047b82 */ /* 0x001e240000000a00 */
[----:B0-----:R1:W-:Y:S02]  /*77c0*/  REDG.E.MAX.S32.STRONG.GPU desc[UR6][R4.64], R7 ;  /* 0x000000070400798e */ /* 0x0013e4000d12e306 */
.L_x_8162:
[----:B------:R-:W-:Y:S05]  /*77d0*/  BSYNC B0 ;  /* 0x0000000000007941 */ /* 0x000fea0003800000 */
.L_x_8161:
[----:B------:R-:W-:Y:S05]  /*77e0*/  @!P0 EXIT ;  /* 0x000000000000894d */ /* 0x000fea0003800000 */
[----:B------:R-:W2:Y:S01]  /*77f0*/  S2UR UR8, SR_CTAID.X ;  /* 0x00000000000879c3 */ /* 0x000ea20000002500 */
[----:B------:R-:W3:Y:S02]  /*7800*/  LDCU.64 UR4, c[0x0][0x3f0] ;  /* 0x00007e00ff0477ac */ /* 0x000ee40008000a00 */
[----:B---3--:R-:W-:Y:S02]  /*7810*/  ISETP.EQ.U32.AND P1, PT, RZ, UR4, PT ;  /* 0x00000004ff007c0c */ /* 0x008fe4000bf22070 */
[----:B--2---:R-:W-:-:S04]  /*7820*/  LOP3.LUT P0, RZ, R2, UR8, RZ, 0xfc, !PT ;  /* 0x0000000802ff7c12 */ /* 0x004fc8000f80fcff */
        /* <DEDUP_REMOVED lines=8> */
[----:B01----:R-:W-:Y:S05]  /*78b0*/  CALL.REL.NOINC `($__internal_108_$__cuda_sm20_rcp_rn_f32_slowpath) ;  /* 0x00000000005c7944 */ /* 0x003fea0003c00000 */
[----:B------:R-:W-:Y:S01]  /*78c0*/  MOV R5, R0 ;  /* 0x0000000000057202 */ /* 0x000fe20000000f00 */
[----:B------:R-:W-:Y:S06]  /*78d0*/  BRA `(.L_x_8165) ;  /* 0x0000000000107947 */ /* 0x000fec0003800000 */
.L_x_8164:
[----:B------:R-:W2:Y:S02]  /*78e0*/  MUFU.RCP R0, R3 ;  /* 0x0000000300007308 */ /* 0x000ea40000001000 */
[----:B--2---:R-:W-:-:S04]  /*78f0*/  FFMA R2, R0, R3, -1 ;  /* 0xbf80000000027423 */ /* 0x004fc80000000003 */
[----:B01----:R-:W-:-:S04]  /*7900*/  FADD.FTZ R5, -R2, -RZ ;  /* 0x800000ff02057221 */ /* 0x003fc80000010100 */
[----:B------:R-:W-:-:S07]  /*7910*/  FFMA R5, R0, R5, R0 ;  /* 0x0000000500057223 */ /* 0x000fce0000000000 */
.L_x_8165:
[----:B------:R-:W0:Y:S02]  /*7920*/  LDC.64 R2, c[0x0][0x3f0] ;  /* 0x0000fc00ff027b82 */ /* 0x000e240000000a00 */
[----:B0-----:R-:W-:Y:S01]  /*7930*/  STG.E desc[UR6][R2.64], R5 ;  /* 0x0000000502007986 */ /* 0x001fe2000c101906 */
[----:B------:R-:W-:Y:S05]  /*7940*/  EXIT ;  /* 0x000000000000794d */ /* 0x000fea0003800000 */
.L_x_8163:
[----:B------:R-:W-:Y:S02]  /*7950*/  MOV R7, 0x2 ;  /* 0x0000000200077802 */ /* 0x000fe40000000f00 */
[----:B------:R-:W-:Y:S02]  /*7960*/  MOV R9, 0x1f ;  /* 0x0000001f00097802 */ /* 0x000fe40000000f00 */
[----:B------:R-:W-:-:S07]  /*7970*/  MOV R6, 0xffffffff ;  /* 0xffffffff00067802 */ /* 0x000fce0000000f00 */
[----:B01---5:R-:W-:Y:S05]  /*7980*/  WARPSYNC.COLLECTIVE R6, `(.L_x_8166) ;  /* 0x0000000006087348 */ /* 0x023fea0003c00000 */
[----:B01----:R0:W1:Y:S02]  /*7990*/  SHFL.DOWN P1, R4, R0, R7, R9 ;  /* 0x0800000700047389 */ /* 0x0030640000020009 */
[----:B01---5:R-:W-:Y:S05]  /*79a0*/  ENDCOLLECTIVE ;  /* 0x000000000000791b */ /* 0x023fea0003800000 */
.L_x_8166:
[----:B------:R-:W-:Y:S02]  /*79b0*/  MOV R7, 0x1 ;  /* 0x0000000100077802 */ /* 0x000fe40000000f00 */
[----:B------:R-:W-:-:S04]  /*79c0*/  MOV R5, R4 ;  /* 0x0000000400057202 */ /* 0x000fc80000000f00 */
[----:B------:R-:W-:-:S04]  /*79d0*/  FMNMX R5, R5, R0, !PT ;  /* 0x0000000005057209 */ /* 0x000fc80007800000 */
[----:B------:R-:W-:-:S07]  /*79e0*/  MOV R0, R5 ;  /* 0x0000000500007202 */ /* 0x000fce0000000f00 */
[----:B------:R-:W-:Y:S05]  /*79f0*/  WARPSYNC.COLLECTIVE R6, `(.L_x_8167) ;  /* 0x0000000006087348 */ /* 0x000fea0003c00000 */
[----:B------:R0:W1:Y:S02]  /*7a00*/  SHFL.DOWN P1, R4, R0, R7, R9 ;  /* 0x0800000700047389 */ /* 0x0000640000020009 */
[----:B01----:R-:W-:Y:S05]  /*7a10*/  ENDCOLLECTIVE ;  /* 0x000000000000791b */ /* 0x003fea0003800000 */
.L_x_8167:
[----:B------:R-:W-:Y:S05]  /*7a20*/  BRA `(.L_x_8168) ;  /* 0xfffffffc00547947 */ /* 0x000fea000383ffff */
        .weak           $__internal_108_$__cuda_sm20_rcp_rn_f32_slowpath
        .type           $__internal_108_$__cuda_sm20_rcp_rn_f32_slowpath,@function
        .size           $__internal_108_$__cuda_sm20_rcp_rn_f32_slowpath,(.L_x_12976 - $__internal_108_$__cuda_sm20_rcp_rn_f32_slowpath)
$__internal_108_$__cuda_sm20_rcp_rn_f32_slowpath:
        /* <DEDUP_REMOVED lines=15> */
.L_x_8170:
        /* <DEDUP_REMOVED lines=33> */
.L_x_8172:
[----:B------:R0:W1:Y:S02]  /*7d30*/  MUFU.RCP R82, R2 ;  /* 0x0000000200527308 */ /* 0x0000640000001000 */
.L_x_8171:
[----:B------:R-:W-:Y:S05]  /*7d40*/  BSYNC B1 ;  /* 0x0000000000017941 */ /* 0x000fea0003800000 */
.L_x_8169:
[----:B------:R-:W-:Y:S01]  /*7d50*/  HFMA2 R83, -RZ, RZ, 0, 0 ;  /* 0x00000000ff537431 */ /* 0x000fe200000001ff */
[----:B-1----:R-:W-:Y:S02]  /*7d60*/  MOV R0, R82 ;  /* 0x0000005200007202 */ /* 0x002fe40000000f00 */
[----:B------:R-:W-:-:S04]  /*7d70*/  MOV R82, R96 ;  /* 0x0000006000527202 */ /* 0x000fc80000000f00 */
[----:B0-----:R-:W-:Y:S05]  /*7d80*/  RET.REL.NODEC R82 `(_ZN18transformer_engine13normalization19ln_fwd_tuned_kernelINS0_13Kernel_traitsI6__halfS3_S3_fjLj10240ELj1ELj1ELj4ELj16ENS0_18Kernel_traits_baseILj10240ES3_S3_S3_fjLj128EEEEEEEvNS0_19ForwardKernelParamsE) ;  /* 0xffffff80529c7950 */ /* 0x001fea0003c3ffff */
.L_x_8173:
        /* <DEDUP_REMOVED lines=15> */
.L_x_12976:


//--------------------- .text._ZN18transformer_engine13normalization19ln_fwd_tuned_kernelINS0_13Kernel_traitsIffffjLj10240ELj2ELj1ELj4ELj16ENS0_18Kernel_traits_baseILj10240EffffjLj128EEEEEEEvNS0_19ForwardKernelParamsE --------------------------
	.section	.text._ZN18transformer_engine13normalization19ln_fwd_tuned_kernelINS0_13Kernel_traitsIffffjLj10240ELj2ELj1ELj4ELj16ENS0_18Kernel_traits_baseILj10240EffffjLj128EEEEEEEvNS0_19ForwardKernelParamsE,"ax",@progbits
	.align	128
        .global         _ZN18transformer_engine13normalization19ln_fwd_tuned_kernelINS0_13Kernel_traitsIffffjLj10240ELj2ELj1ELj4ELj16ENS0_18Kernel_traits_baseILj10240EffffjLj128EEEEEEEvNS0_19ForwardKernelParamsE
        .type           _ZN18transformer_engine13normalization19ln_fwd_tuned_kernelINS0_13Kernel_traitsIffffjLj10240ELj2ELj1ELj4ELj16ENS0_18Kernel_traits_baseILj10240EffffjLj128EEEEEEEvNS0_19ForwardKernelParamsE,@function
        .size           _ZN18transformer_engine13normalization19ln_fwd_tuned_kernelINS0_13Kernel_traitsIffffjLj10240ELj2ELj1ELj4ELj16ENS0_18Kernel_traits_baseILj10240EffffjLj128EEEEEEEvNS0_19ForwardKernelParamsE,(.L_x_12977 - _ZN18transformer_engine13normalization19ln_fwd_tuned_kernelINS0_13Kernel_traitsIffffjLj10240ELj2ELj1ELj4ELj16ENS0_18Kernel_traits_baseILj10240EffffjLj128EEEEEEEvNS0_19ForwardKernelParamsE)
        .other          _ZN18transformer_engine13normalization19ln_fwd_tuned_kernelINS0_13Kernel_traitsIffffjLj10240ELj2ELj1ELj4ELj16ENS0_18Kernel_traits_baseILj10240EffffjLj128EEEEEEEvNS0_19ForwardKernelParamsE,@"STO_CUDA_ENTRY STV_DEFAULT"
_ZN18transformer_engine13normalization19ln_fwd_tuned_kernelINS0_13Kernel_traitsIffffjLj10240ELj2ELj1ELj4ELj16ENS0_18Kernel_traits_baseILj10240EffffjLj128EEEEEEEvNS0_19ForwardKernelParamsE:
.text._ZN18transformer_engine13normalization19ln_fwd_tuned_kernelINS0_13Kernel_traitsIffffjLj10240ELj2ELj1ELj4ELj16ENS0_18Kernel_traits_baseILj10240EffffjLj128EEEEEEEvNS0_19ForwardKernelParamsE:
        /* <DEDUP_REMOVED lines=9> */
[----:B-1----:R0:W5:Y:S01]  /*0090*/  @P1 LDG.E R2, desc[UR14][R2.64] ;  /* 0x0000000e02021981 */ /* 0x002162000c1e1900 */
[----:B---3--:R-:W-:Y:S01]  /*00a0*/  USHF.R.U32.HI UR16, URZ, 0x1, UR20 ;  /* 0x00000001ff107899 */ /* 0x008fe20008011614 */
[----:B--2---:R-:W-:Y:S01]  /*00b0*/  LOP3.LUT R4, R0, 0x7f, RZ, 0xc0, !PT ;  /* 0x0000007f00047812 */ /* 0x004fe200078ec0ff */
[----:B------:R-:W-:Y:S02]  /*00c0*/  USHF.L.U32 UR4, UR20, 0x7, URZ ;  /* 0x0000000714047899 */ /* 0x000fe400080006ff */
[----:B----4-:R-:W-:Y:S01]  /*00d0*/  UISETP.GE.AND UP0, UPT, UR16, UR5, UPT ;  /* 0x000000051000728c */ /* 0x010fe2000bf06270 */
[----:B------:R-:W-:-:S03]  /*00e0*/  UMOV UR17, 0x3f800000 ;  /* 0x3f80000000117882 */ /* 0x000fc60000000000 */
[----:B------:R-:W-:Y:S02]  /*00f0*/  MOV R5, UR4 ;  /* 0x0000000400057c02 */ /* 0x000fe40008000f00 */
[----:B0-----:R-:W-:Y:S02]  /*0100*/  LOP3.LUT R3, R0, 0x1f, RZ, 0xc0, !PT ;  /* 0x0000001f00037812 */ /* 0x001fe400078ec0ff */
[----:B-----5:R-:W-:Y:S02]  /*0110*/  @P1 R2UR UR17, R2 ;  /* 0x00000000021112ca */ /* 0x020fe400000e0000 */
[----:B------:R-:W-:Y:S01]  /*0120*/  LOP3.LUT R2, R4, 0x80, R5, 0xf8, !PT ;  /* 0x0000008004027812 */ /* 0x000fe200078ef805 */
[----:B------:R-:W-:Y:S01]  /*0130*/  HFMA2 R4, -RZ, RZ, 0, 0 ;  /* 0x00000000ff047431 */ /* 0x000fe200000001ff */
[----:B------:R-:W-:Y:S11]  /*0140*/  BRA.U UP0, `(.L_x_8174) ;  /* 0x0000003500347547 */ /* 0x000ff6000b800000 */
        /* <DEDUP_REMOVED lines=26> */
[----:B------:R-:W-:-:S02]  /*02f0*/  ULOP3.LUT UR11, UR20, 0x1, URZ, 0xc0, !UPT ;  /* 0x00000001140b7892 */ /* 0x000fc4000f8ec0ff */
[----:B0-----:R-:W-:Y:S01]  /*0300*/  MOV R4, UR20 ;  /* 0x0000001400047c02 */ /* 0x001fe20008000f00 */
[----:B------:R-:W-:Y:S01]  /*0310*/  UPLOP3.LUT UP1, UPT, UPT, UPT, UPT, 0x40, 0x4 ;  /* 0x000000000004789c */ /* 0x000fe20003f2e870 */
[----:B------:R-:W-:Y:S02]  /*0320*/  UMOV UR4, URZ ;  /* 0x000000ff00047c82 */ /* 0x000fe40008000000 */
[----:B------:R-:W-:Y:S02]  /*0330*/  LOP3.LUT P0, RZ, R3, 0x1, R4, 0xf8, !PT ;  /* 0x0000000103ff7812 */ /* 0x000fe4000780f804 */
[----:B------:R-:W-:Y:S02]  /*0340*/  MOV R4, RZ ;  /* 0x000000ff00047202 */ /* 0x000fe40000000f00 */
        /* <DEDUP_REMOVED lines=41> */
.L_x_8192:
[----:B0-----:R-:W0:Y:S01]  /*05e0*/  LDC.64 R128, c[0x0][0x390] ;  /* 0x0000e400ff807b82 */ /* 0x001e220000000a00 */
[----:B-1----:R-:W-:-:S05]  /*05f0*/  MOV R133, UR16 ;  /* 0x0000001000857c02 */ /* 0x002fca0008000f00 */
        /* <DEDUP_REMOVED lines=18> */
[----:B0-----:R-:W-:-:S05]  /*0720*/  IADD3 R7, PT, PT, R133, 0x700, RZ ;  /* 0x0000070085077810 */ /* 0x001fca0007ffe0ff */
        /* <DEDUP_REMOVED lines=62> */
[----:B------:R-:W-:-:S03]  /*0b10*/  MOV R139, RZ ;  /* 0x000000ff008b7202 */ /* 0x000fc60000000f00 */
[----:B------:R-:W-:-:S04]  /*0b20*/  FMUL R136, R136, 0.00078125001164153218269 ;  /* 0x3a4ccccd88887820 */ /* 0x000fc80000400000 */
        /* <DEDUP_REMOVED lines=99> */
.L_x_8176:
[----:B------:R-:W-:Y:S05]  /*1160*/  BSYNC.RECONVERGENT B0 ;  /* 0x0000000000007941 */ /* 0x000fea0003800200 */
.L_x_8175:
[----:B------:R-:W-:Y:S01]  /*1170*/  BAR.SYNC.DEFER_BLOCKING 0x0 ;  /* 0x0000000000007b1d */ /* 0x000fe20000010000 */
[----:B0-----:R-:W-:-:S05]  /*1180*/  CS2R R136, SRZ ;  /* 0x0000000000887805 */ /* 0x001fca000001ff00 */
[----:B------:R-:W-:Y:S04]  /*1190*/  BSSY.RECONVERGENT B0, `(.L_x_8177) ;  /* 0x000000a000007945 */ /* 0x000fe80003800200 */
[----:B------:R-:W-:Y:S05]  /*11a0*/  @P2 BRA `(.L_x_8178) ;  /* 0x0000000000202947 */ /* 0x000fea0003800000 */
[----:B------:R-:W0:Y:S01]  /*11b0*/  S2UR UR6, SR_CgaCtaId ;  /* 0x00000000000679c3 */ /* 0x000e220000008800 */
[----:B------:R-:W-:Y:S01]  /*11c0*/  UMOV UR5, 0x400 ;  /* 0x0000040000057882 */ /* 0x000fe20000000000 */
[----:B------:R-:W-:Y:S01]  /*11d0*/  HFMA2 R139, -RZ, RZ, 4.625, 0 ;  /* 0x44a00000ff8b7431 */ /* 0x000fe200000001ff */
[----:B------:R-:W-:-:S04]  /*11e0*/  UIADD3 UR5, UPT, UPT, UR5, 0x10, URZ ;  /* 0x0000001005057890 */ /* 0x000fc8000fffe0ff */
[----:B0-----:R-:W-:-:S04]  /*11f0*/  ULEA UR5, UR6, UR5, 0x18 ;  /* 0x0000000506057291 */ /* 0x001fc8000f8ec0ff */
[----:B------:R-:W-:-:S06]  /*1200*/  @UP1 UIADD3 UR5, UPT, UPT, UR5, 0x20, URZ ;  /* 0x0000002005051890 */ /* 0x000fcc000fffe0ff */
[----:B------:R-:W-:-:S06]  /*1210*/  LEA R136, R3, UR5, 0x3 ;  /* 0x0000000503887c11 */ /* 0x000fcc000f8e18ff */
[----:B------:R-:W0:Y:S02]  /*1220*/  LDS.64 R136, [R136] ;  /* 0x0000000088887984 */ /* 0x000e240000000a00 */
.L_x_8178:
[----:B------:R-:W-:Y:S05]  /*1230*/  BSYNC.RECONVERGENT B0 ;  /* 0x0000000000007941 */ /* 0x000fea0003800200 */
.L_x_8177:
        /* <DEDUP_REMOVED lines=12> */
[----:B-----5:R-:W-:Y:S05]  /*1300*/  CALL.REL.NOINC `($__internal_109_$__cuda_sm20_rcp_rn_f32_slowpath) ;  /* 0x0000002800087944 */ /* 0x020fea0003c00000 */
[----:B------:R-:W-:Y:S01]  /*1310*/  MOV R134, R145 ;  /* 0x0000009100867202 */ /* 0x000fe20000000f00 */
[----:B------:R-:W-:Y:S06]  /*1320*/  BRA `(.L_x_8181) ;  /* 0x0000000000107947 */ /* 0x000fec0003800000 */
.L_x_8180:
[----:B------:R-:W0:Y:S02]  /*1330*/  MUFU.RCP R135, R138 ;  /* 0x0000008a00877308 */ /* 0x000e240000001000 */
[----:B0-----:R-:W-:-:S04]  /*1340*/  FFMA R134, R138, R135, -1 ;  /* 0xbf8000008a867423 */ /* 0x001fc80000000087 */
[----:B------:R-:W-:-:S04]  /*1350*/  FADD.FTZ R134, -R134, -RZ ;  /* 0x800000ff86867221 */ /* 0x000fc80000010100 */
[----:B------:R-:W-:-:S07]  /*1360*/  FFMA R134, R135, R134, R135 ;  /* 0x0000008687867223 */ /* 0x000fce0000000087 */
.L_x_8181:
[----:B------:R-:W-:Y:S05]  /*1370*/  BSYNC.RECONVERGENT B0 ;  /* 0x0000000000007941 */ /* 0x000fea0003800200 */
.L_x_8179:
        /* <DEDUP_REMOVED lines=20> */
[----:B-----5:R-:W-:Y:S05]  /*14c0*/  CALL.REL.NOINC `($__internal_109_$__cuda_sm20_rcp_rn_f32_slowpath) ;  /* 0x0000002400987944 */ /* 0x020fea0003c00000 */
[----:B------:R-:W-:Y:S01]  /*14d0*/  MOV R134, R145 ;  /* 0x0000009100867202 */ /* 0x000fe20000000f00 */
[----:B------:R-:W-:Y:S06]  /*14e0*/  BRA `(.L_x_8184) ;  /* 0x0000000000107947 */ /* 0x000fec0003800000 */
.L_x_8183:
[----:B------:R-:W0:Y:S02]  /*14f0*/  MUFU.RCP R134, R143 ;  /* 0x0000008f00867308 */ /* 0x000e240000001000 */
[----:B0-----:R-:W-:-:S04]  /*1500*/  FFMA R135, R143, R134, -1 ;  /* 0xbf8000008f877423 */ /* 0x001fc80000000086 */
[----:B------:R-:W-:-:S04]  /*1510*/  FADD.FTZ R135, -R135, -RZ ;  /* 0x800000ff87877221 */ /* 0x000fc80000010100 */
[----:B------:R-:W-:-:S07]  /*1520*/  FFMA R134, R134, R135, R134 ;  /* 0x0000008786867223 */ /* 0x000fce0000000086 */
.L_x_8184:
[----:B------:R-:W-:Y:S05]  /*1530*/  BSYNC.RECONVERGENT B0 ;  /* 0x0000000000007941 */ /* 0x000fea0003800200 */
.L_x_8182:
[----:B------:R-:W0:Y:S01]  /*1540*/  LDCU UR22, c[0x0][0x380] ;  /* 0x00007000ff1677ac */ /* 0x000e220008000800 */
[----:B------:R-:W-:Y:S01]  /*1550*/  FADD R135, R137, -R140 ;  /* 0x8000008c89877221 */ /* 0x000fe20000000000 */
[----:B------:R-:W-:Y:S01]  /*1560*/  FMUL R143, R141, R140 ;  /* 0x0000008c8d8f7220 */ /* 0x000fe20000400000 */
[----:B------:R-:W-:Y:S01]  /*1570*/  FADD R139, R136, R139 ;  /* 0x0000008b888b7221 */ /* 0x000fe20000000000 */
[----:B------:R-:W-:Y:S01]  /*1580*/  ULOP3.LUT UR5, UR4, 0x1, URZ, 0xc0, !UPT ;  /* 0x0000000104057892 */ /* 0x000fe2000f8ec0ff */
[----:B------:R-:W-:Y:S01]  /*1590*/  FMUL R135, R135, R135 ;  /* 0x0000008787877220 */ /* 0x000fe20000400000 */
[----:B------:R-:W1:Y:S01]  /*15a0*/  LDCU.64 UR8, c[0x0][0x3b0] ;  /* 0x00007600ff0877ac */ /* 0x000e620008000a00 */
[C---:B------:R-:W-:Y:S01]  /*15b0*/  FFMA R143, R138.reuse, R137, R143 ;  /* 0x000000898a8f7223 */ /* 0x040fe2000000008f */
[----:B------:R-:W-:Y:S01]  /*15c0*/  ISETP.GT.U32.AND P2, PT, R3, 0x1, PT ;  /* 0x000000010300780c */ /* 0x000fe20003f44070 */
[----:B------:R-:W-:Y:S01]  /*15d0*/  FMUL R140, R138, R135 ;  /* 0x000000878a8c7220 */ /* 0x000fe20000400000 */
[----:B------:R-:W-:Y:S01]  /*15e0*/  UIADD3 UR10, UPT, UPT, -UR5, URZ, URZ ;  /* 0x000000ff050a7290 */ /* 0x000fe2000fffe1ff */
[----:B------:R-:W-:Y:S01]  /*15f0*/  FMUL R143, R143, R134 ;  /* 0x000000868f8f7220 */ /* 0x000fe20000400000 */
[----:B------:R-:W-:Y:S01]  /*1600*/  ULOP3.LUT UR6, UR20, 0x7ffffffe, URZ, 0xc0, !UPT ;  /* 0x7ffffffe14067892 */ /* 0x000fe2000f8ec0ff */
[----:B------:R-:W-:-:S03]  /*1610*/  FMUL R140, R141, R140 ;  /* 0x0000008c8d8c7220 */ /* 0x000fc60000400000 */
[----:B------:R2:W3:Y:S01]  /*1620*/  SHFL.IDX PT, R138, R143, RZ, 0x1f ;  /* 0x00001fff8f8a7589 */ /* 0x0004e200000e0000 */
[----:B------:R-:W-:Y:S01]  /*1630*/  FFMA R139, R140, R134, R139 ;  /* 0x000000868c8b7223 */ /* 0x000fe2000000008b */
[----:B0-----:R-:W-:Y:S01]  /*1640*/  USHF.L.U32 UR5, UR22, 0x1, URZ ;  /* 0x0000000116057899 */ /* 0x001fe200080006ff */
[----:B------:R-:W-:-:S03]  /*1650*/  HFMA2 R140, -RZ, RZ, 0, 4.76837158203125e-07 ;  /* 0x00000008ff8c7431 */ /* 0x000fc600000001ff */
[----:B------:R-:W-:Y:S01]  /*1660*/  ULOP3.LUT UR5, UR10, UR5, URZ, 0xc0, !UPT ;  /* 0x000000050a057292 */ /* 0x000fe2000f8ec0ff */
[----:B------:R-:W0:Y:S03]  /*1670*/  SHFL.IDX PT, R139, R139, RZ, 0x1f ;  /* 0x00001fff8b8b7589 */ /* 0x000e2600000e0000 */
[----:B------:R-:W-:-:S04]  /*1680*/  UIADD3 UR5, UP0, UPT, UR5, UR6, URZ ;  /* 0x0000000605057290 */ /* 0x000fc8000ff1e0ff */
[----:B------:R-:W-:Y:S02]  /*1690*/  UIADD3.X UR7, UPT, UPT, URZ, URZ, URZ, UP0, !UPT ;  /* 0x000000ffff077290 */ /* 0x000fe400087fe4ff */
[----:B-1----:R-:W-:-:S04]  /*16a0*/  ULEA UR6, UP0, UR5, UR8, 0x3 ;  /* 0x0000000805067291 */ /* 0x002fc8000f8018ff */
[----:B------:R-:W-:Y:S01]  /*16b0*/  ULEA.HI.X UR7, UR5, UR9, UR7, 0x3, UP0 ;  /* 0x0000000905077291 */ /* 0x000fe200080f1c07 */
[----:B--2---:R-:W-:Y:S11]  /*16c0*/  @P4 BRA `(.L_x_8185) ;  /* 0x0000000000744947 */ /* 0x004ff60003800000 */
[----:B------:R-:W1:Y:S01]  /*16d0*/  LDCU.64 UR12, c[0x0][0x3b8] ;  /* 0x00007700ff0c77ac */ /* 0x000e620008000a00 */
[----:B------:R-:W-:Y:S02]  /*16e0*/  ULOP3.LUT UR5, UR10, UR22, URZ, 0xc0, !UPT ;  /* 0x000000160a057292 */ /* 0x000fe4000f8ec0ff */
[----:B------:R-:W-:Y:S02]  /*16f0*/  USHF.R.U32.HI UR8, URZ, 0x1, UR20 ;  /* 0x00000001ff087899 */ /* 0x000fe40008011614 */
[----:B------:R-:W-:Y:S02]  /*1700*/  UIMAD.WIDE.U32 UR18, UR11, 0x8, UR6 ;  /* 0x000000080b1278a5 */ /* 0x000fe4000f8e0006 */
[----:B------:R-:W-:-:S04]  /*1710*/  UIADD3 UR8, UP0, UPT, UR8, UR5, URZ ;  /* 0x0000000508087290 */ /* 0x000fc8000ff1e0ff */
[----:B------:R-:W-:Y:S01]  /*1720*/  ULEA.HI.X.SX32 UR5, UR5, URZ, 0x1, UP0 ;  /* 0x000000ff05057291 */ /* 0x000fe200080f0eff */
[----:B------:R-:W-:Y:S01]  /*1730*/  MOV R136, UR18 ;  /* 0x0000001200887c02 */ /* 0x000fe20008000f00 */
[----:B------:R-:W-:Y:S01]  /*1740*/  UISETP.GT.U32.AND UP0, UPT, UR4, 0x1, UPT ;  /* 0x000000010400788c */ /* 0x000fe2000bf04070 */
[----:B------:R-:W-:Y:S01]  /*1750*/  MOV R137, UR19 ;  /* 0x0000001300897c02 */ /* 0x000fe20008000f00 */
[----:B-1----:R-:W-:-:S04]  /*1760*/  ULEA UR9, UP2, UR8, UR12, 0x2 ;  /* 0x0000000c08097291 */ /* 0x002fc8000f8410ff */
[----:B------:R-:W-:Y:S01]  /*1770*/  ULEA.HI.X UR8, UR8, UR13, UR5, 0x2, UP2 ;  /* 0x0000000d08087291 */ /* 0x000fe200090f1405 */
[----:B0--3--:R0:W-:Y:S01]  /*1780*/  STG.E.64 desc[UR14][R136.64], R138 ;  /* 0x0000008a88007986 */ /* 0x0091e2000c101b0e */
[----:B------:R-:W-:Y:S01]  /*1790*/  MOV R134, UR9 ;  /* 0x0000000900867c02 */ /* 0x000fe20008000f00 */
        /* <DEDUP_REMOVED lines=11> */
.L_x_8186:
[----:B0-----:R-:W2:Y:S04]  /*1850*/  LDG.E.STRONG.GPU R136, desc[UR14][R134.64] ;  /* 0x0000000e86887981 */ /* 0x001ea8000c1ef900 */
[----:B--2---:R-:W-:Y:S01]  /*1860*/  CCTL.IVALL ;  /* 0x00000000ff00798f */ /* 0x004fe20002000000 */
[----:B------:R-:W-:Y:S05]  /*1870*/  YIELD ;  /* 0x0000000000007946 */ /* 0x000fea0003800000 */
[----:B------:R-:W-:-:S13]  /*1880*/  ISETP.NE.AND P1, PT, R136, R141, PT ;  /* 0x0000008d8800720c */ /* 0x000fda0003f25270 */
[----:B------:R-:W-:Y:S05]  /*1890*/  @P1 BRA `(.L_x_8186) ;  /* 0xfffffffc00ec1947 */ /* 0x000fea000383ffff */
.L_x_8185:
[----:B------:R-:W-:Y:S05]  /*18a0*/  WARPSYNC.ALL ;  /* 0x0000000000007948 */ /* 0x000fea0003800000 */
[----:B------:R-:W-:Y:S01]  /*18b0*/  BAR.SYNC.DEFER_BLOCKING 0x0 ;  /* 0x0000000000007b1d */ /* 0x000fe20000010000 */
[----:B------:R-:W-:Y:S01]  /*18c0*/  CS2R R136, SRZ ;  /* 0x0000000000887805 */ /* 0x000fe2000001ff00 */
[----:B------:R-:W-:-:S05]  /*18d0*/  @!P2 IMAD.WIDE.U32 R134, R3, R140, UR6 ;  /* 0x000000060386ae25 */ /* 0x000fca000f8e008c */
[----:B------:R-:W2:Y:S01]  /*18e0*/  @!P2 LDG.E.64 R136, desc[UR14][R134.64] ;  /* 0x0000000e8688a981 */ /* 0x000ea2000c1e1b00 */
[----:B0-----:R-:W-:Y:S01]  /*18f0*/  MOV R139, RZ ;  /* 0x000000ff008b7202 */ /* 0x001fe20000000f00 */
[----:B------:R-:W-:Y:S01]  /*1900*/  BSSY.RECONVERGENT B0, `(.L_x_8187) ;  /* 0x0000013000007945 */ /* 0x000fe20003800200 */
[----:B------:R-:W-:-:S05]  /*1910*/  @!P2 MOV R139, 0x45a00000 ;  /* 0x45a00000008ba802 */ /* 0x000fca0000000f00 */
[----:B---3--:R-:W0:Y:S02]  /*1920*/  SHFL.DOWN PT, R138, R139, 0x1, 0x1f ;  /* 0x08201f008b8a7f89 */ /* 0x008e2400000e0000 */
        /* <DEDUP_REMOVED lines=9> */
[----:B012--5:R-:W-:Y:S05]  /*19c0*/  CALL.REL.NOINC `($__internal_109_$__cuda_sm20_rcp_rn_f32_slowpath) ;  /* 0x0000002000587944 */ /* 0x027fea0003c00000 */
[----:B------:R-:W-:Y:S01]  /*19d0*/  MOV R134, R145 ;  /* 0x0000009100867202 */ /* 0x000fe20000000f00 */
[----:B------:R-:W-:Y:S06]  /*19e0*/  BRA `(.L_x_8189) ;  /* 0x0000000000107947 */ /* 0x000fec0003800000 */
.L_x_8188:
[----:B------:R-:W3:Y:S02]  /*19f0*/  MUFU.RCP R134, R143 ;  /* 0x0000008f00867308 */ /* 0x000ee40000001000 */
[----:B---3--:R-:W-:-:S04]  /*1a00*/  FFMA R135, R143, R134, -1 ;  /* 0xbf8000008f877423 */ /* 0x008fc80000000086 */
[----:B------:R-:W-:-:S04]  /*1a10*/  FADD.FTZ R135, -R135, -RZ ;  /* 0x800000ff87877221 */ /* 0x000fc80000010100 */
[----:B------:R-:W-:-:S07]  /*1a20*/  FFMA R134, R134, R135, R134 ;  /* 0x0000008786867223 */ /* 0x000fce0000000086 */
.L_x_8189:
[----:B------:R-:W-:Y:S05]  /*1a30*/  BSYNC.RECONVERGENT B0 ;  /* 0x0000000000007941 */ /* 0x000fea0003800200 */
.L_x_8187:
[----:B-1----:R-:W-:Y:S01]  /*1a40*/  FADD R135, -R141, R136 ;  /* 0x000000888d877221 */ /* 0x002fe20000000100 */
[----:B0-2---:R-:W-:Y:S01]  /*1a50*/  FADD R137, R140, R137 ;  /* 0x000000898c897221 */ /* 0x005fe20000000000 */
[----:B------:R-:W0:Y:S01]  /*1a60*/  LDCU.64 UR6, c[0x0][0x3f8] ;  /* 0x00007f00ff0677ac */ /* 0x000e220008000a00 */
[----:B------:R-:W-:Y:S01]  /*1a70*/  MOV R143, UR16 ;  /* 0x00000010008f7c02 */ /* 0x000fe20008000f00 */
[----:B------:R-:W-:-:S04]  /*1a80*/  FMUL R142, R135, R135 ;  /* 0x00000087878e7220 */ /* 0x000fc80000400000 */
[----:B------:R-:W-:-:S04]  /*1a90*/  FMUL R135, R142, R139 ;  /* 0x0000008b8e877220 */ /* 0x000fc80000400000 */
[C---:B------:R-:W-:Y:S01]  /*1aa0*/  FMUL R140, R138.reuse, R135 ;  /* 0x000000878a8c7220 */ /* 0x040fe20000400000 */
[----:B------:R-:W-:Y:S01]  /*1ab0*/  FMUL R138, R138, R141 ;  /* 0x0000008d8a8a7220 */ /* 0x000fe20000400000 */
[----:B------:R-:W-:Y:S02]  /*1ac0*/  MOV R141, UR16 ;  /* 0x00000010008d7c02 */ /* 0x000fe40008000f00 */
        /* <DEDUP_REMOVED lines=9> */
[----:B-1----:R-:W-:-:S06]  /*1b60*/  FFMA R140, R137, 9.7656251455191522837e-05, R140 ;  /* 0x38cccccd898c7823 */ /* 0x002fcc000000008c */
[----:B------:R-:W1:Y:S01]  /*1b70*/  @P0 LDC.64 R136, c[0x0][0x3a0] ;  /* 0x0000e800ff880b82 */ /* 0x000e620000000a00 */
[----:B0-----:R-:W-:Y:S01]  /*1b80*/  @P0 IMAD.WIDE R134, R141, 0x4, R134 ;  /* 0x000000048d860825 */ /* 0x001fe200078e0286 */
[----:B------:R-:W-:Y:S02]  /*1b90*/  FSETP.GEU.AND P1, PT, |R140|, 1.175494350822287508e-38, PT ;  /* 0x008000008c00780b */ /* 0x000fe40003f2e200 */
[----:B--2---:R-:W-:-:S11]  /*1ba0*/  R2UR UR8, R139 ;  /* 0x000000008b0872ca */ /* 0x004fd600000e0000 */
[----:B------:R-:W-:Y:S02]  /*1bb0*/  @!P1 FMUL R140, R140, 16777216 ;  /* 0x4b8000008c8c9820 */ /* 0x000fe40000400000 */
[----:B------:R-:W-:-:S04]  /*1bc0*/  MOV R139, UR8 ;  /* 0x00000008008b7c02 */ /* 0x000fc80008000f00 */
[----:B------:R-:W0:Y:S01]  /*1bd0*/  MUFU.RSQ R140, R140 ;  /* 0x0000008c008c7308 */ /* 0x000e220000001400 */
[----:B------:R2:W-:Y:S01]  /*1be0*/  @P0 STG.E desc[UR14][R134.64], R139 ;  /* 0x0000008b86000986 */ /* 0x0005e2000c10190e */
[----:B-1----:R-:W-:Y:S01]  /*1bf0*/  @P0 IMAD.WIDE R136, R143, 0x4, R136 ;  /* 0x000000048f880825 */ /* 0x002fe200078e0288 */
[----:B0-----:R-:W-:-:S13]  /*1c00*/  R2UR UR5, R140 ;  /* 0x000000008c0572ca */ /* 0x001fda00000e0000 */
[----:B------:R-:W-:-:S05]  /*1c10*/  MOV R138, UR5 ;  /* 0x00000005008a7c02 */ /* 0x000fca0008000f00 */
[----:B------:R-:W-:-:S05]  /*1c20*/  @!P1 FMUL R138, R138, 4096 ;  /* 0x458000008a8a9820 */ /* 0x000fca0000400000 */
[----:B------:R-:W-:-:S13]  /*1c30*/  @!P1 R2UR UR5, R138 ;  /* 0x000000008a0592ca */ /* 0x000fda00000e0000 */
[----:B------:R-:W-:-:S05]  /*1c40*/  MOV R141, UR5 ;  /* 0x00000005008d7c02 */ /* 0x000fca0008000f00 */
[----:B------:R2:W-:Y:S01]  /*1c50*/  @P0 STG.E desc[UR14][R136.64], R141 ;  /* 0x0000008d88000986 */ /* 0x0005e2000c10190e */
[----:B------:R-:W-:Y:S05]  /*1c60*/  BRA.U UP0, `(.L_x_8190) ;  /* 0x0000000900d87547 */ /* 0x000fea000b800000 */
[----:B--2---:R-:W-:Y:S01]  /*1c70*/  FADD R135, R14, -UR8 ;  /* 0x800000080e877e21 */ /* 0x004fe20008000000 */
[----:B------:R-:W-:Y:S01]  /*1c80*/  FADD R137, R15, -UR8 ;  /* 0x800000080f897e21 */ /* 0x000fe20008000000 */
[----:B------:R-:W-:Y:S01]  /*1c90*/  FADD R16, R16, -UR8 ;  /* 0x8000000810107e21 */ /* 0x000fe20008000000 */
[----:B------:R-:W0:Y:S01]  /*1ca0*/  LDC.64 R14, c[0x0][0x3c8] ;  /* 0x0000f200ff0e7b82 */ /* 0x000e220000000a00 */
        /* <DEDUP_REMOVED lines=14> */
[----:B------:R-:W-:Y:S01]  /*1d90*/  ISETP.NE.AND P1, PT, RZ, UR21, PT ;  /* 0x00000015ff007c0c */ /* 0x000fe2000bf25270 */
        /* <DEDUP_REMOVED lines=8> */
[----:B0-----:R-:W-:-:S04]  /*1e20*/  IMAD.WIDE.U32 R104, R133, 0x10, R14 ;  /* 0x0000001085687825 */ /* 0x001fc800078e000e */
[----:B------:R-:W-:Y:S01]  /*1e30*/  FMUL R150, R109, UR5 ;  /* 0x000000056d967c20 */ /* 0x000fe20008400000 */
[----:B------:R-:W-:Y:S01]  /*1e40*/  FADD R112, R112, -UR8 ;  /* 0x8000000870707e21 */ /* 0x000fe20008000000 */
[----:B------:R-:W-:Y:S01]  /*1e50*/  FMUL R152, R111, UR5 ;  /* 0x000000056f987c20 */ /* 0x000fe20008400000 */
[----:B------:R-:W-:-:S04]  /*1e60*/  IMAD.WIDE.U32 R146, R7, 0x10, R14 ;  /* 0x0000001007927825 */ /* 0x000fc800078e000e */
[----:B------:R-:W-:Y:S01]  /*1e70*/  FADD R113, R113, -UR8 ;  /* 0x8000000871717e21 */ /* 0x000fe20008000000 */
[----:B------:R-:W-:Y:S01]  /*1e80*/  FADD R114, R114, -UR8 ;  /* 0x8000000872727e21 */ /* 0x000fe20008000000 */
[----:B------:R-:W-:Y:S01]  /*1e90*/  FADD R115, R115, -UR8 ;  /* 0x8000000873737e21 */ /* 0x000fe20008000000 */
[----:B------:R-:W-:-:S04]  /*1ea0*/  IMAD.WIDE.U32 R132, R132, 0x10, R14 ;  /* 0x0000001084847825 */ /* 0x000fc800078e000e */
[----:B-----5:R-:W-:Y:S01]  /*1eb0*/  FFMA R109, R85, R150, R45 ;  /* 0x00000096556d7223 */ /* 0x020fe2000000002d */
[----:B------:R-:W-:Y:S01]  /*1ec0*/  FFMA R111, R87, R152, R47 ;  /* 0x00000098576f7223 */ /* 0x000fe2000000002f */
[----:B------:R-:W-:Y:S01]  /*1ed0*/  FADD R116, R116, -UR8 ;  /* 0x8000000874747e21 */ /* 0x000fe20008000000 */
        /* <DEDUP_REMOVED lines=8> */
[----:B------:R-:W-:-:S04]  /*1f60*/  IMAD.WIDE.U32 R124, R9, 0x10, R14 ;  /* 0x00000010097c7825 */ /* 0x000fc800078e000e */
[----:B------:R-:W-:Y:S01]  /*1f70*/  FFMA R9, R101, R10, R61 ;  /* 0x0000000a65097223 */ /* 0x000fe2000000003d */
[----:B------:R-:W-:Y:S01]  /*1f80*/  FFMA R10, R102, R11, R62 ;  /* 0x0000000b660a7223 */ /* 0x000fe2000000003e */
[----:B------:R-:W-:Y:S01]  /*1f90*/  FMUL R141, R110, UR5 ;  /* 0x000000056e8d7c20 */ /* 0x000fe20008400000 */
[----:B------:R-:W-:-:S04]  /*1fa0*/  IMAD.WIDE.U32 R144, R5, 0x10, R14 ;  /* 0x0000001005907825 */ /* 0x000fc800078e000e */
[----:B------:R-:W-:Y:S01]  /*1fb0*/  FMUL R5, R20, UR5 ;  /* 0x0000000514057c20 */ /* 0x000fe20008400000 */
[----:B------:R-:W-:Y:S01]  /*1fc0*/  FMUL R20, R13, UR5 ;  /* 0x000000050d147c20 */ /* 0x000fe20008400000 */
[----:B------:R-:W-:Y:S01]  /*1fd0*/  @P1 FMUL R9, R9, UR17 ;  /* 0x0000001109091c20 */ /* 0x000fe20008400000 */
[----:B------:R-:W-:-:S04]  /*1fe0*/  IMAD.WIDE.U32 R6, R6, 0x10, R14 ;  /* 0x0000001006067825 */ /* 0x000fc800078e000e */
[----:B------:R-:W-:Y:S01]  /*1ff0*/  @P1 FMUL R10, R10, UR17 ;  /* 0x000000110a0a1c20 */ /* 0x000fe20008400000 */
[----:B------:R-:W-:Y:S01]  /*2000*/  FFMA R108, R84, R137, R44 ;  /* 0x00000089546c7223 */ /* 0x000fe2000000002c */
[----:B------:R-:W-:Y:S01]  /*2010*/  FFMA R110, R86, R141, R46 ;  /* 0x0000008d566e7223 */ /* 0x000fe2000000002e */
[----:B------:R-:W-:-:S04]  /*2020*/  IMAD.WIDE.U32 R148, R8, 0x10, R14 ;  /* 0x0000001008947825 */ /* 0x000fc800078e000e */
        /* <DEDUP_REMOVED lines=32> */
[----:B------:R-:W-:Y:S01]  /*2230*/  FADD R120, R120, -UR8 ;  /* 0x8000000878787e21 */ /* 0x000fe20008000000 */
[----:B------:R-:W-:Y:S01]  /*2240*/  @P1 FMUL R20, R20, UR17 ;  /* 0x0000001114141c20 */ /* 0x000fe20008400000 */
[----:B------:R-:W-:Y:S01]  /*2250*/  @P1 FMUL R21, R21, UR17 ;  /* 0x0000001115151c20 */ /* 0x000fe20008400000 */
[----:B------:R-:W-:Y:S01]  /*2260*/  @P1 FMUL R22, R22, UR17 ;  /* 0x0000001116161c20 */ /* 0x000fe20008400000 */
[----:B------:R-:W-:Y:S01]  /*2270*/  @P1 FMUL R23, R23, UR17 ;  /* 0x0000001117171c20 */ /* 0x000fe20008400000 */
[----:B------:R-:W-:Y:S01]  /*2280*/  FMUL R5, R112, UR5 ;  /* 0x0000000570057c20 */ /* 0x000fe20008400000 */
[----:B------:R-:W-:Y:S01]  /*2290*/  FADD R117, R117, -UR8 ;  /* 0x8000000875757e21 */ /* 0x000fe20008000000 */
[----:B------:R-:W-:Y:S01]  /*22a0*/  FADD R121, R121, -UR8 ;  /* 0x8000000879797e21 */ /* 0x000fe20008000000 */
[----:B------:R-:W-:Y:S01]  /*22b0*/  FMUL R112, R113, UR5 ;  /* 0x0000000571707c20 */ /* 0x000fe20008400000 */
[----:B------:R-:W-:Y:S01]  /*22c0*/  FADD R118, R118, -UR8 ;  /* 0x8000000876767e21 */ /* 0x000fe20008000000 */
[----:B------:R-:W-:Y:S01]  /*22d0*/  FADD R119, R119, -UR8 ;  /* 0x8000000877777e21 */ /* 0x000fe20008000000 */
[----:B------:R-:W-:Y:S01]  /*22e0*/  FADD R126, R126, -UR8 ;  /* 0x800000087e7e7e21 */ /* 0x000fe20008000000 */
[----:B------:R-:W-:Y:S01]  /*22f0*/  STG.E.128 desc[UR14][R104.64], R8 ;  /* 0x0000000868007986 */ /* 0x000fe2000c101d0e */
[----:B------:R-:W-:Y:S01]  /*2300*/  FMUL R113, R114, UR5 ;  /* 0x0000000572717c20 */ /* 0x000fe20008400000 */
[----:B------:R-:W-:Y:S01]  /*2310*/  FADD R127, R127, -UR8 ;  /* 0x800000087f7f7e21 */ /* 0x000fe20008000000 */
[----:B------:R-:W-:Y:S01]  /*2320*/  @P1 FMUL R108, R108, UR17 ;  /* 0x000000116c6c1c20 */ /* 0x000fe20008400000 */
[----:B------:R0:W-:Y:S01]  /*2330*/  STG.E.128 desc[UR14][R104.64+0x1000], R12 ;  /* 0x0010000c68007986 */ /* 0x0001e2000c101d0e */
[----:B------:R-:W-:Y:S01]  /*2340*/  @P1 FMUL R109, R109, UR17 ;  /* 0x000000116d6d1c20 */ /* 0x000fe20008400000 */
[----:B------:R-:W-:Y:S01]  /*2350*/  @P1 FMUL R110, R110, UR17 ;  /* 0x000000116e6e1c20 */ /* 0x000fe20008400000 */
[----:B------:R-:W-:Y:S01]  /*2360*/  @P1 FMUL R111, R111, UR17 ;  /* 0x000000116f6f1c20 */ /* 0x000fe20008400000 */
[----:B------:R1:W-:Y:S01]  /*2370*/  STG.E.128 desc[UR14][R132.64], R16 ;  /* 0x0000001084007986 */ /* 0x0003e2000c101d0e */
[----:B------:R-:W-:Y:S01]  /*2380*/  FMUL R114, R115, UR5 ;  /* 0x0000000573727c20 */ /* 0x000fe20008400000 */
[----:B------:R-:W-:Y:S01]  /*2390*/  FADD R128, R128, -UR8 ;  /* 0x8000000880807e21 */ /* 0x000fe20008000000 */
[----:B------:R-:W-:Y:S01]  /*23a0*/  FADD R130, R130, -UR8 ;  /* 0x8000000882827e21 */ /* 0x000fe20008000000 */
[----:B------:R-:W-:Y:S01]  /*23b0*/  FMUL R115, R116, UR5 ;  /* 0x0000000574737c20 */ /* 0x000fe20008400000 */
[----:B------:R-:W-:Y:S01]  /*23c0*/  FADD R129, R129, -UR8 ;  /* 0x8000000881817e21 */ /* 0x000fe20008000000 */
[----:B------:R-:W-:Y:S01]  /*23d0*/  FADD R131, R131, -UR8 ;  /* 0x8000000883837e21 */ /* 0x000fe20008000000 */
[----:B------:R2:W-:Y:S01]  /*23e0*/  STG.E.128 desc[UR14][R106.64], R20 ;  /* 0x000000146a007986 */ /* 0x0005e2000c101d0e */
[----:B------:R-:W-:Y:S01]  /*23f0*/  FMUL R116, R117, UR5 ;  /* 0x0000000575747c20 */ /* 0x000fe20008400000 */
[----:B------:R-:W-:Y:S01]  /*2400*/  FMUL R117, R118, UR5 ;  /* 0x0000000576757c20 */ /* 0x000fe20008400000 */
[----:B------:R-:W-:Y:S01]  /*2410*/  FMUL R136, R136, UR5 ;  /* 0x0000000588887c20 */ /* 0x000fe20008400000 */
[----:B------:R3:W-:Y:S01]  /*2420*/  STG.E.128 desc[UR14][R122.64], R108 ;  /* 0x0000006c7a007986 */ /* 0x0007e2000c101d0e */
[----:B------:R-:W-:Y:S01]  /*2430*/  FMUL R139, R139, UR5 ;  /* 0x000000058b8b7c20 */ /* 0x000fe20008400000 */
[----:B------:R-:W-:Y:S01]  /*2440*/  FMUL R140, R140, UR5 ;  /* 0x000000058c8c7c20 */ /* 0x000fe20008400000 */
[----:B0-----:R-:W-:Y:S01]  /*2450*/  FMUL R104, R119, UR5 ;  /* 0x0000000577687c20 */ /* 0x001fe20008400000 */
[----:B------:R-:W-:Y:S01]  /*2460*/  FMUL R105, R128, UR5 ;  /* 0x0000000580697c20 */ /* 0x000fe20008400000 */
[----:B------:R-:W-:Y:S01]  /*2470*/  FFMA R8, R80, R5, R40 ;  /* 0x0000000550087223 */ /* 0x000fe20000000028 */
[----:B------:R-:W-:Y:S01]  /*2480*/  FFMA R9, R81, R112, R41 ;  /* 0x0000007051097223 */ /* 0x000fe20000000029 */
[----:B-1----:R-:W-:Y:S01]  /*2490*/  FMUL R17, R120, UR5 ;  /* 0x0000000578117c20 */ /* 0x002fe20008400000 */
[----:B------:R-:W-:Y:S01]  /*24a0*/  FMUL R18, R121, UR5 ;  /* 0x0000000579127c20 */ /* 0x000fe20008400000 */
[----:B------:R-:W-:Y:S01]  /*24b0*/  FMUL R19, R134, UR5 ;  /* 0x0000000586137c20 */ /* 0x000fe20008400000 */
[----:B------:R-:W-:Y:S01]  /*24c0*/  FFMA R10, R82, R113, R42 ;  /* 0x00000071520a7223 */ /* 0x000fe2000000002a */
[----:B------:R-:W-:Y:S01]  /*24d0*/  FFMA R16, R72, R17, R32 ;  /* 0x0000001148107223 */ /* 0x000fe20000000020 */
[----:B------:R-:W-:Y:S01]  /*24e0*/  FFMA R11, R83, R114, R43 ;  /* 0x00000072530b7223 */ /* 0x000fe2000000002b */
[----:B------:R-:W-:Y:S01]  /*24f0*/  FFMA R17, R73, R18, R33 ;  /* 0x0000001249117223 */ /* 0x000fe20000000021 */
[----:B--2---:R-:W-:Y:S01]  /*2500*/  FMUL R23, R126, UR5 ;  /* 0x000000057e177c20 */ /* 0x004fe20008400000 */
[----:B------:R-:W-:Y:S01]  /*2510*/  FMUL R106, R127, UR5 ;  /* 0x000000057f6a7c20 */ /* 0x000fe20008400000 */
[----:B------:R-:W-:Y:S01]  /*2520*/  FMUL R107, R130, UR5 ;  /* 0x00000005826b7c20 */ /* 0x000fe20008400000 */
[----:B------:R-:W-:Y:S01]  /*2530*/  FFMA R12, R76, R115, R36 ;  /* 0x000000734c0c7223 */ /* 0x000fe20000000024 */
[----:B---3--:R-:W-:Y:S01]  /*2540*/  FMUL R108, R129, UR5 ;  /* 0x00000005816c7c20 */ /* 0x008fe20008400000 */
        /* <DEDUP_REMOVED lines=40> */
.L_x_8190:
[----:B------:R-:W-:Y:S01]  /*27d0*/  FADD R20, R20, -UR8 ;  /* 0x8000000814147e21 */ /* 0x000fe20008000000 */
[----:B------:R-:W-:Y:S01]  /*27e0*/  FADD R21, R21, -UR8 ;  /* 0x8000000815157e21 */ /* 0x000fe20008000000 */
[----:B------:R-:W-:Y:S01]  /*27f0*/  FADD R22, R22, -UR8 ;  /* 0x8000000816167e21 */ /* 0x000fe20008000000 */
[----:B------:R-:W-:Y:S01]  /*2800*/  FADD R140, R13, -UR8 ;  /* 0x800000080d8c7e21 */ /* 0x000fe20008000000 */
[----:B------:R-:W-:Y:S01]  /*2810*/  FADD R142, R14, -UR8 ;  /* 0x800000080e8e7e21 */ /* 0x000fe20008000000 */
[----:B------:R-:W-:Y:S01]  /*2820*/  FMUL R13, R20, UR5 ;  /* 0x00000005140d7c20 */ /* 0x000fe20008400000 */
[----:B--2---:R-:W-:Y:S01]  /*2830*/  FADD R141, R23, -UR8 ;  /* 0x80000008178d7e21 */ /* 0x004fe20008000000 */
[----:B------:R-:W-:Y:S01]  /*2840*/  FADD R143, R15, -UR8 ;  /* 0x800000080f8f7e21 */ /* 0x000fe20008000000 */
[----:B------:R-:W-:Y:S01]  /*2850*/  FMUL R14, R21, UR5 ;  /* 0x00000005150e7c20 */ /* 0x000fe20008400000 */
[----:B------:R-:W-:Y:S01]  /*2860*/  FMUL R15, R22, UR5 ;  /* 0x00000005160f7c20 */ /* 0x000fe20008400000 */
[----:B------:R-:W-:Y:S01]  /*2870*/  FADD R23, R12, -UR8 ;  /* 0x800000080c177e21 */ /* 0x000fe20008000000 */
[----:B-----5:R-:W-:Y:S01]  /*2880*/  FFMA R12, R100, R13, R60 ;  /* 0x0000000d640c7223 */ /* 0x020fe2000000003c */
[----:B------:R-:W-:Y:S01]  /*2890*/  FMUL R20, R141, UR5 ;  /* 0x000000058d147c20 */ /* 0x000fe20008400000 */
[----:B------:R-:W-:Y:S01]  /*28a0*/  FFMA R13, R101, R14, R61 ;  /* 0x0000000e650d7223 */ /* 0x000fe2000000003d */
[----:B------:R-:W-:Y:S01]  /*28b0*/  FFMA R14, R102, R15, R62 ;  /* 0x0000000f660e7223 */ /* 0x000fe2000000003e */
[----:B------:R-:W-:Y:S01]  /*28c0*/  FADD R135, R125, -UR8 ;  /* 0x800000087d877e21 */ /* 0x000fe20008000000 */
[----:B------:R-:W-:Y:S01]  /*28d0*/  FFMA R15, R103, R20, R63 ;  /* 0x00000014670f7223 */ /* 0x000fe2000000003f */
[----:B------:R-:W-:Y:S01]  /*28e0*/  ISETP.NE.AND P1, PT, RZ, UR21, PT ;  /* 0x00000015ff007c0c */ /* 0x000fe2000bf25270 */
[----:B------:R-:W-:Y:S01]  /*28f0*/  FMUL R125, R14, UR17 ;  /* 0x000000110e7d7c20 */ /* 0x000fe20008400000 */
[----:B------:R-:W-:Y:S01]  /*2900*/  FMNMX3 R4, R4, |R12|, |R13|, !PT ;  /* 0x4000000c04047276 */ /* 0x000fe2000780040d */
[----:B------:R-:W-:Y:S01]  /*2910*/  FADD R134, R124, -UR8 ;  /* 0x800000087c867e21 */ /* 0x000fe20008000000 */
[----:B------:R-:W-:Y:S01]  /*2920*/  FMUL R21, R12, UR17 ;  /* 0x000000110c157c20 */ /* 0x000fe20008400000 */
[----:B------:R-:W-:Y:S01]  /*2930*/  FADD R16, R16, -UR8 ;  /* 0x8000000810107e21 */ /* 0x000fe20008000000 */
[----:B------:R-:W-:Y:S01]  /*2940*/  FMNMX3 R4, R4, |R14|, |R15|, !PT ;  /* 0x4000000e04047276 */ /* 0x000fe2000780040f */
[----:B------:R-:W-:Y:S01]  /*2950*/  FADD R17, R17, -UR8 ;  /* 0x8000000811117e21 */ /* 0x000fe20008000000 */
[----:B------:R-:W-:Y:S01]  /*2960*/  FSEL R14, R14, R125, !P1 ;  /* 0x0000007d0e0e7208 */ /* 0x000fe20004800000 */
[----:B------:R-:W-:Y:S01]  /*2970*/  FADD R19, R19, -UR8 ;  /* 0x8000000813137e21 */ /* 0x000fe20008000000 */
[----:B------:R-:W0:Y:S01]  /*2980*/  LDC.64 R124, c[0x0][0x3c8] ;  /* 0x0000f200ff7c7b82 */ /* 0x000e220000000a00 */
[----:B------:R-:W-:Y:S01]  /*2990*/  FSEL R12, R12, R21, !P1 ;  /* 0x000000150c0c7208 */ /* 0x000fe20004800000 */
[----:B------:R-:W-:Y:S01]  /*29a0*/  FADD R18, R18, -UR8 ;  /* 0x8000000812127e21 */ /* 0x000fe20008000000 */
[----:B------:R-:W-:Y:S01]  /*29b0*/  FMUL R21, R16, UR5 ;  /* 0x0000000510157c20 */ /* 0x000fe20008400000 */
[----:B------:R-:W-:Y:S01]  /*29c0*/  FMUL R20, R17, UR5 ;  /* 0x0000000511147c20 */ /* 0x000fe20008400000 */
[----:B------:R-:W-:Y:S01]  /*29d0*/  FMUL R22, R19, UR5 ;  /* 0x0000000513167c20 */ /* 0x000fe20008400000 */
[----:B------:R-:W-:Y:S01]  /*29e0*/  FADD R137, R127, -UR8 ;  /* 0x800000087f897e21 */ /* 0x000fe20008000000 */
[----:B------:R-:W-:Y:S01]  /*29f0*/  FMUL R19, R142, UR5 ;  /* 0x000000058e137c20 */ /* 0x000fe20008400000 */
[----:B------:R-:W-:Y:S01]  /*2a00*/  FMUL R127, R18, UR5 ;  /* 0x00000005127f7c20 */ /* 0x000fe20008400000 */
[----:B------:R-:W-:Y:S01]  /*2a10*/  FFMA R16, R96, R21, R56 ;  /* 0x0000001560107223 */ /* 0x000fe20000000038 */
[----:B------:R-:W-:Y:S01]  /*2a20*/  FFMA R17, R97, R20, R57 ;  /* 0x0000001461117223 */ /* 0x000fe20000000039 */
[----:B------:R-:W-:Y:S01]  /*2a30*/  FMUL R23, R23, UR5 ;  /* 0x0000000517177c20 */ /* 0x000fe20008400000 */
[----:B------:R-:W-:Y:S01]  /*2a40*/  FADD R136, R126, -UR8 ;  /* 0x800000087e887e21 */ /* 0x000fe20008000000 */
[----:B------:R-:W-:Y:S01]  /*2a50*/  FFMA R126, R94, R19, R54 ;  /* 0x000000135e7e7223 */ /* 0x000fe20000000036 */
[----:B------:R-:W-:Y:S01]  /*2a60*/  FMUL R140, R140, UR5 ;  /* 0x000000058c8c7c20 */ /* 0x000fe20008400000 */
[----:B------:R-:W-:Y:S01]  /*2a70*/  FFMA R18, R98, R127, R58 ;  /* 0x0000007f62127223 */ /* 0x000fe2000000003a */
[----:B------:R-:W-:Y:S01]  /*2a80*/  FFMA R19, R99, R22, R59 ;  /* 0x0000001663137223 */ /* 0x000fe2000000003b */
[----:B------:R-:W-:Y:S01]  /*2a90*/  FFMA R20, R92, R23, R52 ;  /* 0x000000175c147223 */ /* 0x000fe20000000034 */
[----:B------:R-:W-:Y:S01]  /*2aa0*/  FMNMX3 R4, R4, |R16|, |R17|, !PT ;  /* 0x4000001004047276 */ /* 0x000fe20007800411 */
[----:B------:R-:W-:Y:S01]  /*2ab0*/  FADD R144, R131, -UR8 ;  /* 0x8000000883907e21 */ /* 0x000fe20008000000 */
[----:B------:R-:W-:Y:S01]  /*2ac0*/  FFMA R21, R93, R140, R53 ;  /* 0x0000008c5d157223 */ /* 0x000fe20000000035 */
[----:B------:R-:W-:Y:S01]  /*2ad0*/  FMUL R131, R20, UR17 ;  /* 0x0000001114837c20 */ /* 0x000fe20008400000 */
[----:B------:R-:W-:Y:S01]  /*2ae0*/  FMNMX3 R4, R4, |R18|, |R19|, !PT ;  /* 0x4000001204047276 */ /* 0x000fe20007800413 */
[----:B------:R-:W-:Y:S01]  /*2af0*/  FADD R138, R128, -UR8 ;  /* 0x80000008808a7e21 */ /* 0x000fe20008000000 */
[----:B------:R-:W-:Y:S01]  /*2b00*/  FADD R104, R104, -UR8 ;  /* 0x8000000868687e21 */ /* 0x000fe20008000000 */
[----:B------:R-:W-:Y:S01]  /*2b10*/  FMUL R128, R143, UR5 ;  /* 0x000000058f807c20 */ /* 0x000fe20008400000 */
[----:B------:R-:W-:Y:S01]  /*2b20*/  FADD R105, R105, -UR8 ;  /* 0x8000000869697e21 */ /* 0x000fe20008000000 */
[----:B------:R-:W-:Y:S01]  /*2b30*/  FMUL R143, R126, UR17 ;  /* 0x000000117e8f7c20 */ /* 0x000fe20008400000 */
[----:B------:R-:W-:Y:S01]  /*2b40*/  FMNMX3 R4, R4, |R20|, |R21|, !PT ;  /* 0x4000001404047276 */ /* 0x000fe20007800415 */
[----:B------:R-:W-:Y:S01]  /*2b50*/  FADD R141, R130, -UR8 ;  /* 0x80000008828d7e21 */ /* 0x000fe20008000000 */
[----:B------:R-:W-:Y:S01]  /*2b60*/  FSEL R20, R20, R131, !P1 ;  /* 0x0000008314147208 */ /* 0x000fe20004800000 */
[----:B0-----:R-:W-:-:S04]  /*2b70*/  IMAD.WIDE.U32 R130, R5, 0x10, R124 ;  /* 0x0000001005827825 */ /* 0x001fc800078e007c */
[----:B------:R-:W-:Y:S01]  /*2b80*/  FADD R106, R106, -UR8 ;  /* 0x800000086a6a7e21 */ /* 0x000fe20008000000 */
[----:B------:R-:W-:Y:S01]  /*2b90*/  FMUL R5, R104, UR5 ;  /* 0x0000000568057c20 */ /* 0x000fe20008400000 */
[----:B------:R-:W-:Y:S01]  /*2ba0*/  FADD R107, R107, -UR8 ;  /* 0x800000086b6b7e21 */ /* 0x000fe20008000000 */
[----:B------:R-:W-:Y:S01]  /*2bb0*/  FFMA R23, R95, R128, R55 ;  /* 0x000000805f177223 */ /* 0x000fe20000000037 */
[----:B------:R-:W-:Y:S01]  /*2bc0*/  FMUL R104, R105, UR5 ;  /* 0x0000000569687c20 */ /* 0x000fe20008400000 */
[----:B------:R-:W-:Y:S01]  /*2bd0*/  FADD R139, R129, -UR8 ;  /* 0x80000008818b7e21 */ /* 0x000fe20008000000 */
[----:B------:R-:W-:Y:S01]  /*2be0*/  FSEL R22, R126, R143, !P1 ;  /* 0x0000008f7e167208 */ /* 0x000fe20004800000 */
[----:B------:R-:W-:-:S04]  /*2bf0*/  IMAD.WIDE.U32 R146, R133, 0x10, R124 ;  /* 0x0000001085927825 */ /* 0x000fc800078e007c */
[----:B------:R-:W-:Y:S01]  /*2c00*/  @P1 FMUL R13, R13, UR17 ;  /* 0x000000110d0d1c20 */ /* 0x000fe20008400000 */
[----:B------:R-:W-:Y:S01]  /*2c10*/  @P1 FMUL R15, R15, UR17 ;  /* 0x000000110f0f1c20 */ /* 0x000fe20008400000 */
[----:B------:R-:W-:Y:S01]  /*2c20*/  FMUL R127, R16, UR17 ;  /* 0x00000011107f7c20 */ /* 0x000fe20008400000 */
[----:B------:R-:W-:-:S04]  /*2c30*/  IMAD.WIDE.U32 R148, R132, 0x10, R124 ;  /* 0x0000001084947825 */ /* 0x000fc800078e007c */
[----:B------:R-:W-:Y:S01]  /*2c40*/  FMUL R129, R18, UR17 ;  /* 0x0000001112817c20 */ /* 0x000fe20008400000 */
[----:B------:R-:W-:Y:S01]  /*2c50*/  FADD R108, R108, -UR8 ;  /* 0x800000086c6c7e21 */ /* 0x000fe20008000000 */
[----:B------:R-:W-:Y:S01]  /*2c60*/  FADD R109, R109, -UR8 ;  /* 0x800000086d6d7e21 */ /* 0x000fe20008000000 */
[----:B------:R-:W-:-:S04]  /*2c70*/  IMAD.WIDE.U32 R132, R7, 0x10, R124 ;  /* 0x0000001007847825 */ /* 0x000fc800078e007c */
[----:B------:R-:W-:Y:S01]  /*2c80*/  FMUL R7, R106, UR5 ;  /* 0x000000056a077c20 */ /* 0x000fe20008400000 */
[----:B------:R-:W-:Y:S01]  /*2c90*/  FMUL R106, R107, UR5 ;  /* 0x000000056b6a7c20 */ /* 0x000fe20008400000 */
[----:B------:R-:W-:Y:S01]  /*2ca0*/  FADD R110, R110, -UR8 ;  /* 0x800000086e6e7e21 */ /* 0x000fe20008000000 */
[----:B------:R-:W-:-:S04]  /*2cb0*/  IMAD.WIDE.U32 R142, R6, 0x10, R124 ;  /* 0x00000010068e7825 */ /* 0x000fc800078e007c */
[----:B------:R-:W-:Y:S01]  /*2cc0*/  FFMA R6, R88, R5, R48 ;  /* 0x0000000558067223 */ /* 0x000fe20000000030 */
[----:B------:R-:W-:Y:S01]  /*2cd0*/  FFMA R5, R89, R104, R49 ;  /* 0x0000006859057223 */ /* 0x000fe20000000031 */
[----:B------:R-:W-:Y:S01]  /*2ce0*/  FMNMX3 R4, R4, |R126|, |R23|, !PT ;  /* 0x4000007e04047276 */ /* 0x000fe20007800417 */
[----:B------:R0:W-:Y:S01]  /*2cf0*/  STG.E.128 desc[UR14][R146.64], R12 ;  /* 0x0000000c92007986 */ /* 0x0001e2000c101d0e */
[----:B------:R-:W-:Y:S01]  /*2d00*/  FSEL R16, R16, R127, !P1 ;  /* 0x0000007f10107208 */ /* 0x000fe20004800000 */
[----:B------:R-:W-:Y:S01]  /*2d10*/  @P1 FMUL R17, R17, UR17 ;  /* 0x0000001111111c20 */ /* 0x000fe20008400000 */
[----:B------:R-:W-:Y:S01]  /*2d20*/  FSEL R18, R18, R129, !P1 ;  /* 0x0000008112127208 */ /* 0x000fe20004800000 */
[----:B------:R-:W-:Y:S01]  /*2d30*/  @P1 FMUL R19, R19, UR17 ;  /* 0x0000001113131c20 */ /* 0x000fe20008400000 */
[----:B------:R-:W-:Y:S01]  /*2d40*/  FMUL R105, R108, UR5 ;  /* 0x000000056c697c20 */ /* 0x000fe20008400000 */
[----:B------:R-:W-:Y:S01]  /*2d50*/  FADD R111, R111, -UR8 ;  /* 0x800000086f6f7e21 */ /* 0x000fe20008000000 */
[----:B------:R-:W-:Y:S01]  /*2d60*/  FMUL R108, R109, UR5 ;  /* 0x000000056d6c7c20 */ /* 0x000fe20008400000 */
[----:B------:R-:W-:Y:S01]  /*2d70*/  FMUL R107, R110, UR5 ;  /* 0x000000056e6b7c20 */ /* 0x000fe20008400000 */
[----:B------:R-:W-:Y:S01]  /*2d80*/  FMNMX3 R4, R4, |R6|, |R5|, !PT ;  /* 0x4000000604047276 */ /* 0x000fe20007800405 */
[----:B------:R-:W-:Y:S01]  /*2d90*/  FFMA R105, R84, R105, R44 ;  /* 0x0000006954697223 */ /* 0x000fe2000000002c */
[----:B------:R1:W-:Y:S01]  /*2da0*/  STG.E.128 desc[UR14][R146.64+0x1000], R16 ;  /* 0x0010001092007986 */ /* 0x0003e2000c101d0e */
[----:B------:R-:W-:Y:S01]  /*2db0*/  FMUL R110, R111, UR5 ;  /* 0x000000056f6e7c20 */ /* 0x000fe20008400000 */
[----:B------:R-:W-:Y:S01]  /*2dc0*/  FFMA R107, R86, R107, R46 ;  /* 0x0000006b566b7223 */ /* 0x000fe2000000002e */
[----:B------:R-:W-:Y:S01]  /*2dd0*/  FADD R112, R112, -UR8 ;  /* 0x8000000870707e21 */ /* 0x000fe20008000000 */
[----:B------:R-:W-:Y:S01]  /*2de0*/  FADD R113, R113, -UR8 ;  /* 0x8000000871717e21 */ /* 0x000fe20008000000 */
[----:B------:R-:W-:Y:S01]  /*2df0*/  FADD R114, R114, -UR8 ;  /* 0x8000000872727e21 */ /* 0x000fe20008000000 */
[----:B------:R-:W-:Y:S01]  /*2e00*/  @P1 FMUL R21, R21, UR17 ;  /* 0x0000001115151c20 */ /* 0x000fe20008400000 */
[----:B0-----:R-:W-:Y:S01]  /*2e10*/  FFMA R12, R90, R7, R50 ;  /* 0x000000075a0c7223 */ /* 0x001fe20000000032 */
[----:B------:R-:W-:Y:S01]  /*2e20*/  FFMA R7, R91, R106, R51 ;  /* 0x0000006a5b077223 */ /* 0x000fe20000000033 */
[----:B------:R-:W-:Y:S01]  /*2e30*/  FFMA R13, R85, R108, R45 ;  /* 0x0000006c550d7223 */ /* 0x000fe2000000002d */
[----:B------:R-:W-:Y:S01]  /*2e40*/  FFMA R15, R87, R110, R47 ;  /* 0x0000006e570f7223 */ /* 0x000fe2000000002f */
[----:B------:R-:W-:Y:S01]  /*2e50*/  @P1 FMUL R23, R23, UR17 ;  /* 0x0000001117171c20 */ /* 0x000fe20008400000 */
[----:B------:R-:W-:Y:S01]  /*2e60*/  FADD R115, R115, -UR8 ;  /* 0x8000000873737e21 */ /* 0x000fe20008000000 */
[----:B------:R-:W-:Y:S01]  /*2e70*/  FMNMX3 R4, R4, |R12|, |R7|, !PT ;  /* 0x4000000c04047276 */ /* 0x000fe20007800407 */
[----:B------:R-:W-:Y:S01]  /*2e80*/  FADD R116, R116, -UR8 ;  /* 0x8000000874747e21 */ /* 0x000fe20008000000 */
[----:B------:R-:W-:Y:S01]  /*2e90*/  FADD R117, R117, -UR8 ;  /* 0x8000000875757e21 */ /* 0x000fe20008000000 */
[----:B------:R0:W-:Y:S01]  /*2ea0*/  STG.E.128 desc[UR14][R148.64], R20 ;  /* 0x0000001494007986 */ /* 0x0001e2000c101d0e */
[----:B------:R-:W-:Y:S01]  /*2eb0*/  FMNMX3 R14, R4, |R105|, |R13|, !PT ;  /* 0x40000069040e7276 */ /* 0x000fe2000780040d */
[----:B-1----:R-:W-:Y:S01]  /*2ec0*/  FMUL R17, R6, UR17 ;  /* 0x0000001106117c20 */ /* 0x002fe20008400000 */
        /* <DEDUP_REMOVED lines=8> */
[----:B------:R-:W-:Y:S01]  /*2f50*/  FSEL R12, R105, R16, !P1 ;  /* 0x00000010690c7208 */ /* 0x000fe20004800000 */
[----:B------:R-:W-:Y:S01]  /*2f60*/  IMAD.WIDE.U32 R126, R11, 0x10, R124 ;  /* 0x000000100b7e7825 */ /* 0x000fe200078e007c */
[----:B------:R-:W-:-:S03]  /*2f70*/  FMNMX3 R16, R14, |R107|, |R15|, !PT ;  /* 0x4000006b0e107276 */ /* 0x000fc6000780040f */
[----:B------:R-:W-:Y:S01]  /*2f80*/  @P1 FMUL R5, R5, UR17 ;  /* 0x0000001105051c20 */ /* 0x000fe20008400000 */
[----:B------:R-:W-:Y:S01]  /*2f90*/  FSEL R14, R107, R18, !P1 ;  /* 0x000000126b0e7208 */ /* 0x000fe20004800000 */
[----:B------:R-:W-:Y:S01]  /*2fa0*/  FMUL R18, R113, UR5 ;  /* 0x0000000571127c20 */ /* 0x000fe20008400000 */
[----:B------:R-:W-:Y:S01]  /*2fb0*/  @P1 FMUL R7, R7, UR17 ;  /* 0x0000001107071c20 */ /* 0x000fe20008400000 */
[----:B0-----:R-:W-:Y:S01]  /*2fc0*/  FFMA R20, R80, R17, R40 ;  /* 0x0000001150147223 */ /* 0x001fe20000000028 */
[----:B------:R-:W-:Y:S01]  /*2fd0*/  FFMA R22, R82, R19, R42 ;  /* 0x0000001352167223 */ /* 0x000fe2000000002a */
[----:B------:R-:W-:Y:S01]  /*2fe0*/  FFMA R17, R81, R18, R41 ;  /* 0x0000001251117223 */ /* 0x000fe20000000029 */
[----:B------:R-:W-:Y:S01]  /*2ff0*/  FFMA R19, R83, R104, R43 ;  /* 0x0000006853137223 */ /* 0x000fe2000000002b */
[----:B------:R-:W-:Y:S01]  /*3000*/  FMUL R21, R20, UR17 ;  /* 0x0000001114157c20 */ /* 0x000fe20008400000 */
[----:B------:R-:W-:Y:S01]  /*3010*/  FMUL R23, R22, UR17 ;  /* 0x0000001116177c20 */ /* 0x000fe20008400000 */
[----:B------:R-:W-:Y:S01]  /*3020*/  FADD R118, R118, -UR8 ;  /* 0x8000000876767e21 */ /* 0x000fe20008000000 */
[----:B------:R-:W-:Y:S01]  /*3030*/  FMNMX3 R18, R16, |R20|, |R17|, !PT ;  /* 0x4000001410127276 */ /* 0x000fe20007800411 */
[----:B------:R-:W-:Y:S01]  /*3040*/  FADD R119, R119, -UR8 ;  /* 0x8000000877777e21 */ /* 0x000fe20008000000 */
[----:B------:R-:W-:Y:S01]  /*3050*/  FSEL R16, R20, R21, !P1 ;  /* 0x0000001514107208 */ /* 0x000fe20004800000 */
[----:B------:R-:W-:Y:S01]  /*3060*/  FMUL R21, R116, UR5 ;  /* 0x0000000574157c20 */ /* 0x000fe20008400000 */
[----:B------:R-:W-:Y:S01]  /*3070*/  FMNMX3 R20, R18, |R22|, |R19|, !PT ;  /* 0x4000001612147276 */ /* 0x000fe20007800413 */
[----:B------:R0:W-:Y:S01]  /*3080*/  STG.E.128 desc[UR14][R126.64], R4 ;  /* 0x000000047e007986 */ /* 0x0001e2000c101d0e */
[----:B------:R-:W-:Y:S01]  /*3090*/  FSEL R18, R22, R23, !P1 ;  /* 0x0000001716127208 */ /* 0x000fe20004800000 */
[----:B------:R-:W-:Y:S01]  /*30a0*/  FMUL R22, R117, UR5 ;  /* 0x0000000575167c20 */ /* 0x000fe20008400000 */
[----:B------:R-:W-:Y:S01]  /*30b0*/  FMUL R23, R118, UR5 ;  /* 0x0000000576177c20 */ /* 0x000fe20008400000 */
[----:B------:R-:W-:Y:S01]  /*30c0*/  FADD R120, R120, -UR8 ;  /* 0x8000000878787e21 */ /* 0x000fe20008000000 */
[----:B------:R-:W-:Y:S01]  /*30d0*/  FADD R121, R121, -UR8 ;  /* 0x8000000879797e21 */ /* 0x000fe20008000000 */
[----:B------:R-:W-:Y:S01]  /*30e0*/  FMUL R104, R119, UR5 ;  /* 0x0000000577687c20 */ /* 0x000fe20008400000 */
[----:B------:R-:W-:Y:S01]  /*30f0*/  FADD R122, R122, -UR8 ;  /* 0x800000087a7a7e21 */ /* 0x000fe20008000000 */
[----:B------:R-:W-:-:S04]  /*3100*/  IMAD.WIDE.U32 R128, R10, 0x10, R124 ;  /* 0x000000100a807825 */ /* 0x000fc800078e007c */
[----:B------:R-:W-:Y:S01]  /*3110*/  @P1 FMUL R13, R13, UR17 ;  /* 0x000000110d0d1c20 */ /* 0x000fe20008400000 */
[----:B------:R-:W-:Y:S01]  /*3120*/  @P1 FMUL R15, R15, UR17 ;  /* 0x000000110f0f1c20 */ /* 0x000fe20008400000 */
[----:B------:R-:W-:Y:S01]  /*3130*/  FADD R123, R123, -UR8 ;  /* 0x800000087b7b7e21 */ /* 0x000fe20008000000 */
[----:B------:R-:W-:Y:S01]  /*3140*/  FMUL R105, R120, UR5 ;  /* 0x0000000578697c20 */ /* 0x000fe20008400000 */
[----:B------:R-:W-:Y:S01]  /*3150*/  FMUL R106, R121, UR5 ;  /* 0x00000005796a7c20 */ /* 0x000fe20008400000 */
[----:B------:R-:W-:Y:S01]  /*3160*/  FMUL R141, R141, UR5 ;  /* 0x000000058d8d7c20 */ /* 0x000fe20008400000 */
[----:B------:R1:W-:Y:S01]  /*3170*/  STG.E.128 desc[UR14][R128.64], R12 ;  /* 0x0000000c80007986 */ /* 0x0003e2000c101d0e */
[----:B------:R-:W-:Y:S01]  /*3180*/  FFMA R105, R72, R105, R32 ;  /* 0x0000006948697223 */ /* 0x000fe20000000020 */
[----:B------:R-:W-:Y:S01]  /*3190*/  FMUL R144, R144, UR5 ;  /* 0x0000000590907c20 */ /* 0x000fe20008400000 */
[----:B0-----:R-:W-:Y:S01]  /*31a0*/  FFMA R5, R76, R21, R36 ;  /* 0x000000154c057223 */ /* 0x001fe20000000024 */
[----:B------:R-:W-:Y:S01]  /*31b0*/  FFMA R21, R77, R22, R37 ;  /* 0x000000164d157223 */ /* 0x000fe20000000025 */
[----:B------:R-:W-:Y:S01]  /*31c0*/  FFMA R22, R78, R23, R38 ;  /* 0x000000174e167223 */ /* 0x000fe20000000026 */
[----:B------:R-:W-:Y:S01]  /*31d0*/  FFMA R23, R79, R104, R39 ;  /* 0x000000684f177223 */ /* 0x000fe20000000027 */
[----:B------:R-:W-:Y:S01]  /*31e0*/  FMUL R7, R122, UR5 ;  /* 0x000000057a077c20 */ /* 0x000fe20008400000 */
[----:B------:R-:W-:Y:S01]  /*31f0*/  FMUL R4, R123, UR5 ;  /* 0x000000057b047c20 */ /* 0x000fe20008400000 */
[----:B------:R-:W-:Y:S01]  /*3200*/  FMNMX3 R20, R20, |R5|, |R21|, !PT ;  /* 0x4000000514147276 */ /* 0x000fe20007800415 */
[----:B------:R-:W-:Y:S01]  /*3210*/  FMUL R6, R5, UR17 ;  /* 0x0000001105067c20 */ /* 0x000fe20008400000 */
[----:B------:R-:W-:Y:S01]  /*3220*/  FMUL R104, R137, UR5 ;  /* 0x0000000589687c20 */ /* 0x000fe20008400000 */
[----:B------:R-:W-:Y:S01]  /*3230*/  FFMA R141, R66, R141, R26 ;  /* 0x0000008d428d7223 */ /* 0x000fe2000000001a */
[----:B------:R-:W-:Y:S01]  /*3240*/  FMNMX3 R20, R20, |R22|, |R23|, !PT ;  /* 0x4000001614147276 */ /* 0x000fe20007800417 */
[----:B------:R-:W-:Y:S01]  /*3250*/  FFMA R111, R67, R144, R27 ;  /* 0x00000090436f7223 */ /* 0x000fe2000000001b */
[----:B------:R-:W-:-:S04]  /*3260*/  IMAD.WIDE.U32 R10, R9, 0x10, R124 ;  /* 0x00000010090a7825 */ /* 0x000fc800078e007c */
[----:B------:R-:W-:Y:S01]  /*3270*/  FMUL R110, R141, UR17 ;  /* 0x000000118d6e7c20 */ /* 0x000fe20008400000 */
[----:B------:R-:W-:Y:S01]  /*3280*/  @P1 FMUL R17, R17, UR17 ;  /* 0x0000001111111c20 */ /* 0x000fe20008400000 */
[----:B-1----:R-:W-:Y:S01]  /*3290*/  FFMA R13, R73, R106, R33 ;  /* 0x0000006a490d7223 */ /* 0x002fe20000000021 */
        /* <DEDUP_REMOVED lines=8> */
[----:B------:R-:W-:Y:S01]  /*3320*/  FMUL R5, R134, UR5 ;  /* 0x0000000586057c20 */ /* 0x000fe20008400000 */
[----:B------:R-:W-:Y:S01]  /*3330*/  FMUL R6, R135, UR5 ;  /* 0x0000000587067c20 */ /* 0x000fe20008400000 */
[----:B------:R-:W-:Y:S01]  /*3340*/  FMNMX3 R4, R4, |R14|, |R15|, !PT ;  /* 0x4000000e04047276 */ /* 0x000fe2000780040f */
[----:B------:R-:W-:Y:S01]  /*3350*/  FFMA R109, R65, R106, R25 ;  /* 0x0000006a416d7223 */ /* 0x000fe20000000019 */
[----:B------:R-:W-:Y:S01]  /*3360*/  FSEL R14, R14, R107, !P1 ;  /* 0x0000006b0e0e7208 */ /* 0x000fe20004800000 */
        /* <DEDUP_REMOVED lines=8> */
[----:B------:R-:W-:Y:S01]  /*33f0*/  FFMA R107, R71, R104, R31 ;  /* 0x00000068476b7223 */ /* 0x000fe2000000001f */
[----:B------:R-:W-:Y:S01]  /*3400*/  FMUL R104, R5, UR17 ;  /* 0x0000001105687c20 */ /* 0x000fe20008400000 */
[----:B------:R-:W-:Y:S01]  /*3410*/  FMNMX3 R4, R4, |R5|, |R105|, !PT ;  /* 0x4000000504047276 */ /* 0x000fe20007800469 */
[----:B------:R-:W-:Y:S01]  /*3420*/  FMUL R106, R7, UR17 ;  /* 0x00000011076a7c20 */ /* 0x000fe20008400000 */
[----:B------:R-:W-:Y:S01]  /*3430*/  FMUL R113, R108, UR17 ;  /* 0x000000116c717c20 */ /* 0x000fe20008400000 */
[----:B------:R-:W-:Y:S01]  /*3440*/  @P1 FMUL R19, R19, UR17 ;  /* 0x0000001113131c20 */ /* 0x000fe20008400000 */
[----:B------:R-:W-:Y:S01]  /*3450*/  FMNMX3 R4, R4, |R7|, |R107|, !PT ;  /* 0x4000000704047276 */ /* 0x000fe2000780046b */
[----:B------:R-:W-:Y:S01]  /*3460*/  @P1 FMUL R21, R21, UR17 ;  /* 0x0000001115151c20 */ /* 0x000fe20008400000 */
[----:B------:R-:W-:Y:S01]  /*3470*/  @P1 FMUL R23, R23, UR17 ;  /* 0x0000001117171c20 */ /* 0x000fe20008400000 */
[----:B------:R-:W-:Y:S01]  /*3480*/  @P1 FMUL R13, R13, UR17 ;  /* 0x000000110d0d1c20 */ /* 0x000fe20008400000 */
[----:B------:R-:W-:Y:S01]  /*3490*/  FMNMX3 R4, R4, |R108|, |R109|, !PT ;  /* 0x4000006c04047276 */ /* 0x000fe2000780046d */
[----:B------:R-:W-:Y:S01]  /*34a0*/  @P1 FMUL R15, R15, UR17 ;  /* 0x000000110f0f1c20 */ /* 0x000fe20008400000 */
[----:B------:R-:W-:Y:S01]  /*34b0*/  FSEL R104, R5, R104, !P1 ;  /* 0x0000006805687208 */ /* 0x000fe20004800000 */
[----:B------:R-:W-:Y:S01]  /*34c0*/  @P1 FMUL R105, R105, UR17 ;  /* 0x0000001169691c20 */ /* 0x000fe20008400000 */
[----:B------:R-:W-:Y:S01]  /*34d0*/  FSEL R106, R7, R106, !P1 ;  /* 0x0000006a076a7208 */ /* 0x000fe20004800000 */
        /* <DEDUP_REMOVED lines=11> */
[----:B------:R1:W-:Y:S02]  /*3590*/  STG.E.128 desc[UR14][R8.64], R108 ;  /* 0x0000006c08007986 */ /* 0x0003e4000c101d0e */
.L_x_8191:
        /* <DEDUP_REMOVED lines=8> */
.L_x_8174:
        /* <DEDUP_REMOVED lines=9> */
[----:B--2---:R-:W-:Y:S02]  /*36b0*/  FMNMX R5, R5, R4, !PT ;  /* 0x0000000405057209 */ /* 0x004fe40007800000 */
[----:B------:R-:W-:-:S03]  /*36c0*/  @!P0 SHF.R.U32.HI R4, RZ, 0x3, R0 ;  /* 0x00000003ff048819 */ /* 0x000fc60000011600 */
[----:B------:R-:W1:Y:S01]  /*36d0*/  SHFL.DOWN PT, R2, R5, 0x8, 0x1f ;  /* 0x09001f0005027f89 */ /* 0x000e6200000e0000 */
[----:B------:R-:W-:Y:S02]  /*36e0*/  @!P0 LOP3.LUT R4, R4, 0x7c, RZ, 0xc0, !PT ;  /* 0x0000007c04048812 */ /* 0x000fe400078ec0ff */
        /* <DEDUP_REMOVED lines=25> */
.L_x_8200:
[----:B------:R-:W-:Y:S02]  /*3880*/  ISETP.NE.AND P0, PT, R0, RZ, PT ;  /* 0x000000ff0000720c */ /* 0x000fe40003f05270 */
[----:B-1----:R-:W-:-:S11]  /*3890*/  FMNMX R5, R3, R4, !PT ;  /* 0x0000000403057209 */ /* 0x002fd60007800000 */
[----:B------:R-:W-:Y:S05]  /*38a0*/  @P0 BRA `(.L_x_8194) ;  /* 0x0000000000080947 */ /* 0x000fea0003800000 */
[----:B0-----:R-:W0:Y:S02]  /*38b0*/  LDC.64 R2, c[0x0][0x3f8] ;  /* 0x0000fe00ff027b82 */ /* 0x001e240000000a00 */
[----:B0-----:R1:W-:Y:S02]  /*38c0*/  REDG.E.MAX.S32.STRONG.GPU desc[UR14][R2.64], R5 ;  /* 0x000000050200798e */ /* 0x0013e4000d12e30e */
.L_x_8194:
[----:B------:R-:W-:Y:S05]  /*38d0*/  BSYNC B0 ;  /* 0x0000000000007941 */ /* 0x000fea0003800000 */
.L_x_8193:
        /* <DEDUP_REMOVED lines=12> */
[----:B-1----:R-:W-:Y:S05]  /*39a0*/  CALL.REL.NOINC `($__internal_109_$__cuda_sm20_rcp_rn_f32_slowpath) ;  /* 0x0000000000607944 */ /* 0x002fea0003c00000 */
[----:B------:R-:W-:Y:S01]  /*39b0*/  MOV R5, R145 ;  /* 0x0000009100057202 */ /* 0x000fe20000000f00 */
[----:B------:R-:W-:Y:S06]  /*39c0*/  BRA `(.L_x_8197) ;  /* 0x0000000000147947 */ /* 0x000fec0003800000 */
.L_x_8196:
[----:B-1----:R-:W1:Y:S01]  /*39d0*/  MUFU.RCP R5, UR17 ;  /* 0x0000001100057d08 */ /* 0x002e620008001000 */
[----:B------:R-:W-:-:S05]  /*39e0*/  MOV R0, UR17 ;  /* 0x0000001100007c02 */ /* 0x000fca0008000f00 */
[----:B-1----:R-:W-:-:S04]  /*39f0*/  FFMA R0, R5, R0, -1 ;  /* 0xbf80000005007423 */ /* 0x002fc80000000000 */
[----:B------:R-:W-:-:S04]  /*3a00*/  FADD.FTZ R0, -R0, -RZ ;  /* 0x800000ff00007221 */ /* 0x000fc80000010100 */
[----:B------:R-:W-:-:S07]  /*3a10*/  FFMA R5, R5, R0, R5 ;  /* 0x0000000005057223 */ /* 0x000fce0000000005 */
.L_x_8197:
[----:B0-----:R-:W0:Y:S02]  /*3a20*/  LDC.64 R2, c[0x0][0x3f0] ;  /* 0x0000fc00ff027b82 */ /* 0x001e240000000a00 */
[----:B0-----:R-:W-:Y:S01]  /*3a30*/  STG.E desc[UR14][R2.64], R5 ;  /* 0x0000000502007986 */ /* 0x001fe2000c10190e */
[----:B------:R-:W-:Y:S05]  /*3a40*/  EXIT ;  /* 0x000000000000794d */ /* 0x000fea0003800000 */
.L_x_8195:
[----:B------:R-:W-:Y:S02]  /*3a50*/  MOV R6, 0x2 ;  /* 0x0000000200067802 */ /* 0x000fe40000000f00 */
[----:B------:R-:W-:Y:S02]  /*3a60*/  MOV R7, 0x1f ;  /* 0x0000001f00077802 */ /* 0x000fe40000000f00 */
[----:B------:R-:W-:-:S07]  /*3a70*/  MOV R5, 0xffffffff ;  /* 0xffffffff00057802 */ /* 0x000fce0000000f00 */
[----:B01----:R-:W-:Y:S05]  /*3a80*/  WARPSYNC.COLLECTIVE R5, `(.L_x_8198) ;  /* 0x0000000005087348 */ /* 0x003fea0003c00000 */
[----:B-1----:R1:W2:Y:S02]  /*3a90*/  SHFL.DOWN P0, R4, R2, R6, R7 ;  /* 0x0800000602047389 */ /* 0x0022a40000000007 */
[----:B012---:R-:W-:Y:S05]  /*3aa0*/  ENDCOLLECTIVE ;  /* 0x000000000000791b */ /* 0x007fea0003800000 */
.L_x_8198:
[----:B------:R-:W-:Y:S02]  /*3ab0*/  MOV R6, 0x1 ;  /* 0x0000000100067802 */ /* 0x000fe40000000f00 */
[----:B------:R-:W-:-:S04]  /*3ac0*/  MOV R3, R4 ;  /* 0x0000000400037202 */ /* 0x000fc80000000f00 */
[----:B------:R-:W-:-:S04]  /*3ad0*/  FMNMX R3, R3, R2, !PT ;  /* 0x0000000203037209 */ /* 0x000fc80007800000 */
[----:B------:R-:W-:-:S07]  /*3ae0*/  MOV R2, R3 ;  /* 0x0000000300027202 */ /* 0x000fce0000000f00 */
[----:B------:R-:W-:Y:S05]  /*3af0*/  WARPSYNC.COLLECTIVE R5, `(.L_x_8199) ;  /* 0x0000000005087348 */ /* 0x000fea0003c00000 */
[----:B------:R0:W1:Y:S02]  /*3b00*/  SHFL.DOWN P0, R4, R2, R6, R7 ;  /* 0x0800000602047389 */ /* 0x0000640000000007 */
[----:B01----:R-:W-:Y:S05]  /*3b10*/  ENDCOLLECTIVE ;  /* 0x000000000000791b */ /* 0x003fea0003800000 */
.L_x_8199:
[----:B------:R-:W-:Y:S05]  /*3b20*/  BRA `(.L_x_8200) ;  /* 0xfffffffc00547947 */ /* 0x000fea000383ffff */
        .weak           $__internal_109_$__cuda_sm20_rcp_rn_f32_slowpath
        .type           $__internal_109_$__cuda_sm20_rcp_rn_f32_slowpath,@function
        .size           $__internal_109_$__cuda_sm20_rcp_rn_f32_slowpath,(.L_x_12977 - $__internal_109_$__cuda_sm20_rcp_rn_f32_slowpath)
$__internal_109_$__cuda_sm20_rcp_rn_f32_slowpath:
        /* <DEDUP_REMOVED lines=15> */
.L_x_8202:
        /* <DEDUP_REMOVED lines=33> */
.L_x_8204:
[----:B------:R0:W1:Y:S02]  /*3e30*/  MUFU.RCP R145, R134 ;  /* 0x0000008600917308 */ /* 0x0000640000001000 */
.L_x_8203:
[----:B------:R-:W-:Y:S05]  /*3e40*/  BSYNC B1 ;  /* 0x0000000000017941 */ /* 0x000fea0003800000 */
.L_x_8201:
[----:B------:R-:W-:Y:S01]  /*3e50*/  HFMA2 R135, -RZ, RZ, 0, 0 ;  /* 0x00000000ff877431 */ /* 0x000fe200000001ff */
[----:B0-----:R-:W-:-:S04]  /*3e60*/  MOV R134, R144 ;  /* 0x0000009000867202 */ /* 0x001fc80000000f00 */
[----:B-1----:R-:W-:Y:S05]  /*3e70*/  RET.REL.NODEC R134 `(_ZN18transformer_engine13normalization19ln_fwd_tuned_kernelINS0_13Kernel_traitsIffffjLj10240ELj2ELj1ELj4ELj16ENS0_18Kernel_traits_baseILj10240EffffjLj128EEEEEEEvNS0_19ForwardKernelParamsE) ;  /* 0xffffffc086607950 */ /* 0x002fea0003c3ffff */
.L_x_8205:
        /* <DEDUP_REMOVED lines=16> */
.L_x_12977:


//--------------------- .text._ZN18transformer_engine13normalization19ln_fwd_tuned_kernelINS0_13Kernel_traitsIff13__nv_bfloat16fjLj8192ELj1ELj1ELj4ELj16ENS0_18Kernel_traits_baseILj8192EffS3_fjLj128EEEEEEEvNS0_19ForwardKernelParamsE --------------------------
	.section	.text._ZN18transformer_engine13normalization19ln_fwd_tuned_kernelINS0_13Kernel_traitsIff13__nv_bfloat16fjLj8192ELj1ELj1ELj4ELj16ENS0_18Kernel_traits_baseILj8192EffS3_fjLj128EEEEEEEvNS0_19ForwardKernelParamsE,"ax",@progbits
	.align	128
        .global         _ZN18transformer_engine13normalization19ln_fwd_tuned_kernelINS0_13Kernel_traitsIff13__nv_bfloat16fjLj8192ELj1ELj1ELj4ELj16ENS0_18Kernel_traits_baseILj8192EffS3_fjLj128EEEEEEEvNS0_19ForwardKernelParamsE
        .type           _ZN18transformer_engine13normalization19ln_fwd_tuned_kernelINS0_13Kernel_traitsIff13__nv_bfloat16fjLj8192ELj1ELj1ELj4ELj16ENS0_18Kernel_traits_baseILj8192EffS3_fjLj128EEEEEEEvNS0_19ForwardKernelParamsE,@function
        .size           _ZN18transformer_engine13normalization19ln_fwd_tuned_kernelINS0_13Kernel_traitsIff13__nv_bfloat16fjLj8192ELj1ELj1ELj4ELj16ENS0_18Kernel_traits_baseILj8192EffS3_fjLj128EEEEEEEvNS0_19ForwardKernelParamsE,(.L_x_12978 - _ZN18transformer_engine13normalization19ln_fwd_tuned_kernelINS0_13Kernel_traitsIff13__nv_bfloat16fjLj8192ELj1ELj1ELj4ELj16ENS0_18Kernel_traits_baseILj8192EffS3_fjLj128EEEEEEEvNS0_19ForwardKernelParamsE)
        .other          _ZN18transformer_engine13normalization19ln_fwd_tuned_kernelINS0_13Kernel_traitsIff13__nv_bfloat16fjLj8192ELj1ELj1ELj4ELj16ENS0_18Kernel_traits_baseILj8192EffS3_fjLj128EEEEEEEvNS0_19ForwardKernelParamsE,@"STO_CUDA_ENTRY STV_DEFAULT"
_ZN18transformer_engine13normalization19ln_fwd_tuned_kernelINS0_13Kernel_traitsIff13__nv_bfloat16fjLj8192ELj1ELj1ELj4ELj16ENS0_18Kernel_traits_baseILj8192EffS3_fjLj128EEEEEEEvNS0_19ForwardKernelParamsE:
.text._ZN18transformer_engine13normalization19ln_fwd_tuned_kernelINS0_13Kernel_traitsIff13__nv_bfloat16fjLj8192ELj1ELj1ELj4ELj16ENS0_18Kernel_traits_baseILj8192EffS3_fjLj128EEEEEEEvNS0_19ForwardKernelParamsE:
        /* <DEDUP_REMOVED lines=16> */
[----:B------:R-:W-:Y:S01]  /*0100*/  LOP3.LUT R143, R2, 0x7f, RZ, 0xc0, !PT ;  /* 0x0000007f028f7812 */ /* 0x000fe200078ec0ff */
[----:B------:R-:W1:Y:S06]  /*0110*/  LDCU.U8 UR8, c[0x0][0x3c0] ;  /* 0x00007800ff0877ac */ /* 0x000e6c0008000000 */
[----:B------:R-:W2:Y:S08]  /*0120*/  LDC.64 R132, c[0x0][0x3d0] ;  /* 0x0000f400ff847b82 */ /* 0x000eb00000000a00 */
[----:B------:R-:W3:Y:S01]  /*0130*/  S2UR UR5, SR_CgaCtaId ;  /* 0x00000000000579c3 */ /* 0x000ee20000008800 */
[----:B------:R-:W-:Y:S01]  /*0140*/  UMOV UR4, 0x400 ;  /* 0x0000040000047882 */ /* 0x000fe20000000000 */
[----:B------:R-:W4:Y:S01]  /*0150*/  LDCU UR10, c[0x0][0x388] ;  /* 0x00007100ff0a77ac */ /* 0x000f220008000800 */
[----:B0-----:R-:W-:-:S05]  /*0160*/  IMAD.WIDE.U32 R108, R143, 0x10, R108 ;  /* 0x000000108f6c7825 */ /* 0x001fca00078e006c */
        /* <DEDUP_REMOVED lines=36> */
[----:B------:R-:W-:-:S02]  /*03b0*/  PLOP3.LUT P3, PT, PT, PT, PT, 0x8, 0x80 ;  /* 0x000000000080781c */ /* 0x000fc40003f6e170 */
[----:B------:R-:W-:Y:S01]  /*03c0*/  MOV R200, RZ ;  /* 0x000000ff00c87202 */ /* 0x000fe20000000f00 */
        /* <DEDUP_REMOVED lines=67> */
.L_x_8217:
        /* <DEDUP_REMOVED lines=19> */
[----:B------:R-:W-:Y:S01]  /*0930*/  LOP3.LUT P0, RZ, R2, 0x1f, RZ, 0xc0, !PT ;  /* 0x0000001f02ff7812 */ /* 0x000fe2000780c0ff */
[----:B------:R-:W-:-:S12]  /*0940*/  BSSY.RECONVERGENT B0, `(.L_x_8207) ;  /* 0x00000ee000007945 */ /* 0x000fd80003800200 */
[----:B------:R-:W-:Y:S01]  /*0950*/  @!P0 SHF.R.U32.HI R2, RZ, 0x2, R2 ;  /* 0x00000002ff028819 */ /* 0x000fe20000011602 */
        /* <DEDUP_REMOVED lines=218> */
[----:B------:R-:W-:Y:S02]  /*1700*/  HFMA2 R207, -RZ, RZ, 0, 0 ;  /* 0x00000000ffcf7431 */ /* 0x000fe400000001ff */
        /* <DEDUP_REMOVED lines=17> */
.L_x_8208:
[----:B------:R-:W-:Y:S05]  /*1820*/  BSYNC.RECONVERGENT B0 ;  /* 0x0000000000007941 */ /* 0x000fea0003800200 */
.L_x_8207:
        /* <DEDUP_REMOVED lines=11> */
[----:B-----5:R-:W-:Y:S05]  /*18e0*/  CALL.REL.NOINC `($__internal_110_$__cuda_sm20_rcp_rn_f32_slowpath) ;  /* 0x0000004000047944 */ /* 0x020fea0003c00000 */
[----:B------:R-:W-:Y:S05]  /*18f0*/  BRA `(.L_x_8211) ;  /* 0x0000000000107947 */ /* 0x000fea0003800000 */
.L_x_8210:
[----:B------:R-:W0:Y:S02]  /*1900*/  MUFU.RCP R0, R201 ;  /* 0x000000c900007308 */ /* 0x000e240000001000 */
[----:B0-----:R-:W-:-:S04]  /*1910*/  FFMA R2, R201, R0, -1 ;  /* 0xbf800000c9027423 */ /* 0x001fc80000000000 */
[----:B------:R-:W-:-:S04]  /*1920*/  FADD.FTZ R203, -R2, -RZ ;  /* 0x800000ff02cb7221 */ /* 0x000fc80000010100 */
[----:B------:R-:W-:-:S07]  /*1930*/  FFMA R0, R0, R203, R0 ;  /* 0x000000cb00007223 */ /* 0x000fce0000000000 */
.L_x_8211:
[----:B------:R-:W-:Y:S05]  /*1940*/  BSYNC.RECONVERGENT B0 ;  /* 0x0000000000007941 */ /* 0x000fea0003800200 */
.L_x_8209:
        /* <DEDUP_REMOVED lines=20> */
[----:B-----5:R-:W-:Y:S05]  /*1a90*/  CALL.REL.NOINC `($__internal_110_$__cuda_sm20_rcp_rn_f32_slowpath) ;  /* 0x0000003c00987944 */ /* 0x020fea0003c00000 */
[----:B------:R-:W-:Y:S05]  /*1aa0*/  BRA `(.L_x_8214) ;  /* 0x0000000000107947 */ /* 0x000fea0003800000 */
.L_x_8213:
[----:B------:R-:W0:Y:S02]  /*1ab0*/  MUFU.RCP R0, R207 ;  /* 0x000000cf00007308 */ /* 0x000e240000001000 */
[----:B0-----:R-:W-:-:S04]  /*1ac0*/  FFMA R2, R207, R0, -1 ;  /* 0xbf800000cf027423 */ /* 0x001fc80000000000 */
[----:B------:R-:W-:-:S04]  /*1ad0*/  FADD.FTZ R205, -R2, -RZ ;  /* 0x800000ff02cd7221 */ /* 0x000fc80000010100 */
[----:B------:R-:W-:-:S07]  /*1ae0*/  FFMA R0, R0, R205, R0 ;  /* 0x000000cd00007223 */ /* 0x000fce0000000000 */
.L_x_8214:
[----:B------:R-:W-:Y:S05]  /*1af0*/  BSYNC.RECONVERGENT B0 ;  /* 0x0000000000007941 */ /* 0x000fea0003800200 */
.L_x_8212:
[----:B------:R-:W-:Y:S01]  /*1b00*/  FADD R2, R204, -R203 ;  /* 0x800000cbcc027221 */ /* 0x000fe20000000000 */
[----:B------:R-:W-:Y:S01]  /*1b10*/  FADD R205, R206, R213 ;  /* 0x000000d5cecd7221 */ /* 0x000fe20000000000 */
[----:B------:R-:W-:Y:S01]  /*1b20*/  ISETP.NE.AND P2, PT, R199, RZ, PT ;  /* 0x000000ffc700720c */ /* 0x000fe20003f45270 */
[----:B------:R-:W-:Y:S01]  /*1b30*/  UISETP.NE.U32.AND UP0, UPT, UR8, URZ, UPT ;  /* 0x000000ff0800728c */ /* 0x000fe2000bf05070 */
[----:B------:R-:W-:-:S03]  /*1b40*/  FMUL R2, R2, R2 ;  /* 0x0000000202027220 */ /* 0x000fc60000400000 */
[----:B------:R-:W-:Y:S01]  /*1b50*/  UISETP.NE.AND.EX UP0, UPT, UR9, URZ, UPT, UP0 ;  /* 0x000000ff0900728c */ /* 0x000fe2000bf05300 */
[C---:B------:R-:W-:Y:S02]  /*1b60*/  FMUL R207, R201.reuse, R2 ;  /* 0x00000002c9cf7220 */ /* 0x040fe40000400000 */
[----:B------:R-:W0:Y:S02]  /*1b70*/  S2R R2, SR_TID.X ;  /* 0x0000000000027919 */ /* 0x000e240000002100 */
[C---:B------:R-:W-:Y:S01]  /*1b80*/  FMUL R206, R202.reuse, R207 ;  /* 0x000000cfcace7220 */ /* 0x040fe20000400000 */
[----:B------:R-:W-:Y:S01]  /*1b90*/  FMUL R202, R202, R203 ;  /* 0x000000cbcaca7220 */ /* 0x000fe20000400000 */
[----:B------:R-:W1:Y:S02]  /*1ba0*/  LDC R207, c[0x0][0x3d8] ;  /* 0x0000f600ffcf7b82 */ /* 0x000e640000000800 */
[----:B------:R-:W-:Y:S01]  /*1bb0*/  FFMA R206, R206, R0, R205 ;  /* 0x00000000cece7223 */ /* 0x000fe200000000cd */
[----:B------:R-:W-:-:S04]  /*1bc0*/  FFMA R201, R201, R204, R202 ;  /* 0x000000ccc9c97223 */ /* 0x000fc800000000ca */
[----:B------:R-:W-:Y:S01]  /*1bd0*/  FMUL R0, R201, R0 ;  /* 0x00000000c9007220 */ /* 0x000fe20000400000 */
[----:B------:R-:W1:Y:S01]  /*1be0*/  SHFL.IDX PT, R206, R206, RZ, 0x1f ;  /* 0x00001fffcece7589 */ /* 0x000e6200000e0000 */
[----:B------:R-:W2:Y:S04]  /*1bf0*/  @!P2 LDC.64 R202, c[0x0][0x398] ;  /* 0x0000e600ffcaab82 */ /* 0x000ea80000000a00 */
[----:B------:R-:W3:Y:S01]  /*1c00*/  SHFL.IDX PT, R0, R0, RZ, 0x1f ;  /* 0x00001fff00007589 */ /* 0x000ee200000e0000 */
[----:B0-----:R-:W-:Y:S01]  /*1c10*/  ISETP.NE.AND P1, PT, R2, RZ, PT ;  /* 0x000000ff0200720c */ /* 0x001fe20003f25270 */
[----:B-1----:R-:W-:Y:S01]  /*1c20*/  FFMA R207, R206, 0.0001220703125, R207 ;  /* 0x39000000cecf7823 */ /* 0x002fe200000000cf */
[----:B--2---:R-:W-:-:S04]  /*1c30*/  @!P2 IMAD.WIDE R202, R196, 0x4, R202 ;  /* 0x00000004c4caa825 */ /* 0x004fc800078e02ca */
[C---:B------:R-:W-:Y:S01]  /*1c40*/  FSETP.GEU.AND P0, PT, |R207|.reuse, 1.175494350822287508e-38, PT ;  /* 0x00800000cf00780b */ /* 0x040fe20003f0e200 */
[----:B---3--:R0:W-:Y:S06]  /*1c50*/  @!P2 STG.E desc[UR6][R202.64], R0 ;  /* 0x00000000ca00a986 */ /* 0x0081ec000c101906 */
[----:B------:R-:W1:Y:S06]  /*1c60*/  @!P1 LDC.64 R204, c[0x0][0x3a0] ;  /* 0x0000e800ffcc9b82 */ /* 0x000e6c0000000a00 */
[----:B------:R-:W-:-:S04]  /*1c70*/  @!P0 FMUL R207, R207, 16777216 ;  /* 0x4b800000cfcf8820 */ /* 0x000fc80000400000 */
[----:B------:R-:W2:Y:S01]  /*1c80*/  MUFU.RSQ R199, R207 ;  /* 0x000000cf00c77308 */ /* 0x000ea20000001400 */
[----:B-1----:R-:W-:-:S04]  /*1c90*/  @!P1 IMAD.WIDE R204, R196, 0x4, R204 ;  /* 0x00000004c4cc9825 */ /* 0x002fc800078e02cc */
[----:B--2---:R-:W-:-:S05]  /*1ca0*/  @!P0 FMUL R199, R199, 4096 ;  /* 0x45800000c7c78820 */ /* 0x004fca0000400000 */
[----:B------:R0:W-:Y:S01]  /*1cb0*/  @!P1 STG.E desc[UR6][R204.64], R199 ;  /* 0x000000c7cc009986 */ /* 0x0001e2000c101906 */
[----:B------:R-:W-:Y:S05]  /*1cc0*/  BRA.U UP0, `(.L_x_8215) ;  /* 0x00000019005c7547 */ /* 0x000fea000b800000 */
[----:B------:R-:W1:Y:S01]  /*1cd0*/  LDC.U8 R201, c[0x0][0x404] ;  /* 0x00010100ffc97b82 */ /* 0x000e620000000000 */
[--C-:B------:R-:W-:Y:S01]  /*1ce0*/  FADD R134, R134, -R0.reuse ;  /* 0x8000000086867221 */ /* 0x100fe20000000000 */
[--C-:B0-----:R-:W-:Y:S01]  /*1cf0*/  FADD R202, R133, -R0.reuse ;  /* 0x8000000085ca7221 */ /* 0x101fe20000000000 */
[--C-:B------:R-:W-:Y:S01]  /*1d00*/  FADD R206, R136, -R0.reuse ;  /* 0x8000000088ce7221 */ /* 0x100fe20000000000 */
[--C-:B------:R-:W-:Y:S01]  /*1d10*/  FADD R138, R138, -R0.reuse ;  /* 0x800000008a8a7221 */ /* 0x100fe20000000000 */
[----:B------:R-:W-:Y:S01]  /*1d20*/  FMUL R133, R199, R134 ;  /* 0x00000086c7857220 */ /* 0x000fe20000400000 */
[--C-:B------:R-:W-:Y:S01]  /*1d30*/  FADD R134, R135, -R0.reuse ;  /* 0x8000000087867221 */ /* 0x100fe20000000000 */
[----:B------:R-:W-:Y:S01]  /*1d40*/  FMUL R135, R199, R206 ;  /* 0x000000cec7877220 */ /* 0x000fe20000400000 */
[----:B------:R-:W-:Y:S01]  /*1d50*/  FADD R206, R137, -R0 ;  /* 0x8000000089ce7221 */ /* 0x000fe20000000000 */
[----:B-----5:R-:W-:Y:S01]  /*1d60*/  FFMA R204, R6, R133, R70 ;  /* 0x0000008506cc7223 */ /* 0x020fe20000000046 */
[C---:B------:R-:W-:Y:S01]  /*1d70*/  FMUL R134, R199.reuse, R134 ;  /* 0x00000086c7867220 */ /* 0x040fe20000400000 */
[--C-:B------:R-:W-:Y:S01]  /*1d80*/  FADD R132, R132, -R0.reuse ;  /* 0x8000000084847221 */ /* 0x100fe20000000000 */
[----:B------:R-:W-:Y:S01]  /*1d90*/  FMUL R206, R199, R206 ;  /* 0x000000cec7ce7220 */ /* 0x000fe20000400000 */
[----:B------:R-:W-:Y:S01]  /*1da0*/  FADD R192, R192, -R0 ;  /* 0x80000000c0c07221 */ /* 0x000fe20000000000 */
[----:B------:R-:W-:Y:S01]  /*1db0*/  FFMA R136, R7, R134, R71 ;  /* 0x0000008607887223 */ /* 0x000fe20000000047 */
[----:B------:R-:W-:Y:S01]  /*1dc0*/  FFMA R134, R8, R135, R72 ;  /* 0x0000008708867223 */ /* 0x000fe20000000048 */
[----:B------:R-:W-:Y:S01]  /*1dd0*/  FMUL R135, R199, R138 ;  /* 0x0000008ac7877220 */ /* 0x000fe20000400000 */
[----:B------:R-:W-:Y:S01]  /*1de0*/  FFMA R206, R9, R206, R73 ;  /* 0x000000ce09ce7223 */ /* 0x000fe20000000049 */
[--C-:B------:R-:W-:Y:S01]  /*1df0*/  FADD R156, R156, -R0.reuse ;  /* 0x800000009c9c7221 */ /* 0x100fe20000000000 */
[----:B------:R-:W-:Y:S01]  /*1e00*/  FADD R158, R158, -R0 ;  /* 0x800000009e9e7221 */ /* 0x000fe20000000000 */
[----:B------:R-:W-:Y:S01]  /*1e10*/  FFMA R138, R10, R135, R74 ;  /* 0x000000870a8a7223 */ /* 0x000fe2000000004a */
[----:B------:R-:W-:Y:S01]  /*1e20*/  FMUL R135, R199, R192 ;  /* 0x000000c0c7877220 */ /* 0x000fe20000400000 */
[--C-:B------:R-:W-:Y:S01]  /*1e30*/  FADD R192, R193, -R0.reuse ;  /* 0x80000000c1c07221 */ /* 0x100fe20000000000 */
[--C-:B------:R-:W-:Y:S01]  /*1e40*/  FADD R152, R152, -R0.reuse ;  /* 0x8000000098987221 */ /* 0x100fe20000000000 */
[----:B-1----:R-:W-:Y:S01]  /*1e50*/  ISETP.NE.AND P0, PT, R201, RZ, PT ;  /* 0x000000ffc900720c */ /* 0x002fe20003f05270 */
[C---:B------:R-:W-:Y:S01]  /*1e60*/  FMUL R201, R199.reuse, R132 ;  /* 0x00000084c7c97220 */ /* 0x040fe20000400000 */
[C---:B------:R-:W-:Y:S01]  /*1e70*/  FMUL R192, R199.reuse, R192 ;  /* 0x000000c0c7c07220 */ /* 0x040fe20000400000 */
[----:B------:R-:W-:Y:S01]  /*1e80*/  FADD R154, R154, -R0 ;  /* 0x800000009a9a7221 */ /* 0x000fe20000000000 */
        /* <DEDUP_REMOVED lines=14> */
[-C--:B------:R-:W-:Y:S01]  /*1f70*/  @P0 FMUL R208, R208, R3.reuse ;  /* 0x00000003d0d00220 */ /* 0x080fe20000400000 */
[--C-:B------:R-:W-:Y:S01]  /*1f80*/  FADD R144, R144, -R0.reuse ;  /* 0x8000000090907221 */ /* 0x100fe20000000000 */
[--C-:B------:R-:W-:Y:S01]  /*1f90*/  FADD R146, R146, -R0.reuse ;  /* 0x8000000092927221 */ /* 0x100fe20000000000 */
[--C-:B------:R-:W-:Y:S01]  /*1fa0*/  FADD R140, R140, -R0.reuse ;  /* 0x800000008c8c7221 */ /* 0x100fe20000000000 */
[----:B------:R-:W-:Y:S01]  /*1fb0*/  FMUL R202, R199, R202 ;  /* 0x000000cac7ca7220 */ /* 0x000fe20000400000 */
[--C-:B------:R-:W-:Y:S01]  /*1fc0*/  FADD R160, R160, -R0.reuse ;  /* 0x80000000a0a07221 */ /* 0x100fe20000000000 */
[--C-:B------:R-:W-:Y:S01]  /*1fd0*/  FADD R162, R162, -R0.reuse ;  /* 0x80000000a2a27221 */ /* 0x100fe20000000000 */
[----:B------:R-:W1:Y:S01]  /*1fe0*/  F2F.BF16.F32 R203, R136 ;  /* 0x0000008800cb7304 */ /* 0x000e620000202000 */
[--C-:B0-----:R-:W-:Y:S01]  /*1ff0*/  FADD R204, R139, -R0.reuse ;  /* 0x800000008bcc7221 */ /* 0x101fe20000000000 */
[----:B------:R-:W-:Y:S01]  /*2000*/  FMUL R139, R199, R158 ;  /* 0x0000009ec78b7220 */ /* 0x000fe20000400000 */
[--C-:B------:R-:W-:Y:S01]  /*2010*/  FADD R158, R159, -R0.reuse ;  /* 0x800000009f9e7221 */ /* 0x100fe20000000000 */
[----:B------:R-:W-:Y:S01]  /*2020*/  FFMA R202, R5, R202, R69 ;  /* 0x000000ca05ca7223 */ /* 0x000fe20000000045 */
[C---:B------:R-:W-:Y:S01]  /*2030*/  FMUL R204, R199.reuse, R204 ;  /* 0x000000ccc7cc7220 */ /* 0x040fe20000400000 */
[-C--:B------:R-:W-:Y:S01]  /*2040*/  @P0 FMUL R132, R132, R3.reuse ;  /* 0x0000000384840220 */ /* 0x080fe20000400000 */
[----:B------:R-:W-:Y:S01]  /*2050*/  FMUL R158, R199, R158 ;  /* 0x0000009ec79e7220 */ /* 0x000fe20000400000 */
[----:B------:R0:W-:Y:S01]  /*2060*/  F2F.BF16.F32 R136, R138 ;  /* 0x0000008a00887304 */ /* 0x0001e20000202000 */
[----:B------:R-:W-:Y:S01]  /*2070*/  FFMA R204, R11, R204, R75 ;  /* 0x000000cc0bcc7223 */ /* 0x000fe2000000004b */
[-C--:B------:R-:W-:Y:S01]  /*2080*/  @P0 FMUL R202, R202, R3.reuse ;  /* 0x00000003caca0220 */ /* 0x080fe20000400000 */
[--C-:B------:R-:W-:Y:S01]  /*2090*/  FADD R184, R184, -R0.reuse ;  /* 0x80000000b8b87221 */ /* 0x100fe20000000000 */
[----:B------:R-:W-:Y:S01]  /*20a0*/  FFMA R158, R19, R158, R83 ;  /* 0x0000009e139e7223 */ /* 0x000fe20000000053 */
[-C--:B------:R-:W-:Y:S01]  /*20b0*/  @P0 FMUL R204, R204, R3.reuse ;  /* 0x00000003cccc0220 */ /* 0x080fe20000400000 */
[--C-:B------:R-:W-:Y:S01]  /*20c0*/  FADD R186, R186, -R0.reuse ;  /* 0x80000000baba7221 */ /* 0x100fe20000000000 */
[--C-:B------:R-:W-:Y:S01]  /*20d0*/  FADD R166, R166, -R0.reuse ;  /* 0x80000000a6a67221 */ /* 0x100fe20000000000 */
[----:B------:R2:W-:Y:S01]  /*20e0*/  F2F.BF16.F32 R201, R206 ;  /* 0x000000ce00c97304 */ /* 0x0005e20000202000 */
[--C-:B0-----:R-:W-:Y:S01]  /*20f0*/  FADD R138, R195, -R0.reuse ;  /* 0x80000000c38a7221 */ /* 0x101fe20000000000 */
[-C--:B------:R-:W-:Y:S01]  /*2100*/  @P0 FMUL R158, R158, R3.reuse ;  /* 0x000000039e9e0220 */ /* 0x080fe20000400000 */
[--C-:B------:R-:W-:Y:S01]  /*2110*/  FADD R210, R164, -R0.reuse ;  /* 0x80000000a4d27221 */ /* 0x100fe20000000000 */
[-C--:B------:R-:W-:Y:S01]  /*2120*/  @P0 FMUL R134, R134, R3.reuse ;  /* 0x0000000386860220 */ /* 0x080fe20000400000 */
[----:B------:R-:W-:Y:S01]  /*2130*/  FMUL R138, R199, R138 ;  /* 0x0000008ac78a7220 */ /* 0x000fe20000400000 */
[--C-:B------:R-:W-:Y:S01]  /*2140*/  FADD R190, R190, -R0.reuse ;  /* 0x80000000bebe7221 */ /* 0x100fe20000000000 */
[----:B-1----:R-:W-:Y:S01]  /*2150*/  SHF.L.U32 R203, R203, 0x10, RZ ;  /* 0x00000010cbcb7819 */ /* 0x002fe200000006ff */
[----:B------:R-:W0:Y:S01]  /*2160*/  F2F.BF16.F32 R193, R204 ;  /* 0x000000cc00c17304 */ /* 0x000e220000202000 */
[--C-:B--2---:R-:W-:Y:S01]  /*2170*/  FADD R206, R194, -R0.reuse ;  /* 0x80000000c2ce7221 */ /* 0x104fe20000000000 */
[----:B------:R-:W-:Y:S01]  /*2180*/  FFMA R138, R15, R138, R79 ;  /* 0x0000008a0f8a7223 */ /* 0x000fe2000000004f */
[----:B------:R-:W-:Y:S01]  /*2190*/  FFMA R194, R13, R192, R77 ;  /* 0x000000c00dc27223 */ /* 0x000fe2000000004d */
[----:B------:R-:W-:Y:S01]  /*21a0*/  FADD R214, R167, -R0 ;  /* 0x80000000a7d67221 */ /* 0x000fe20000000000 */
[C---:B------:R-:W-:Y:S01]  /*21b0*/  FMUL R137, R199.reuse, R206 ;  /* 0x000000cec7897220 */ /* 0x040fe20000400000 */
[-C--:B------:R-:W-:Y:S01]  /*21c0*/  @P0 FMUL R138, R138, R3.reuse ;  /* 0x000000038a8a0220 */ /* 0x080fe20000400000 */
[----:B------:R-:W-:Y:S01]  /*21d0*/  @P0 FMUL R194, R194, R3 ;  /* 0x00000003c2c20220 */ /* 0x000fe20000400000 */
[----:B------:R-:W-:Y:S01]  /*21e0*/  F2F.BF16.F32 R135, R208 ;  /* 0x000000d000877304 */ /* 0x000fe20000202000 */
[----:B------:R-:W-:Y:S01]  /*21f0*/  FFMA R192, R14, R137, R78 ;  /* 0x000000890ec07223 */ /* 0x000fe2000000004e */
[----:B------:R-:W-:Y:S01]  /*2200*/  FMUL R137, R199, R156 ;  /* 0x0000009cc7897220 */ /* 0x000fe20000400000 */
[--C-:B------:R-:W-:Y:S01]  /*2210*/  FADD R156, R157, -R0.reuse ;  /* 0x800000009d9c7221 */ /* 0x100fe20000000000 */
[----:B------:R-:W-:Y:S01]  /*2220*/  FADD R212, R165, -R0 ;  /* 0x80000000a5d47221 */ /* 0x000fe20000000000 */
[----:B------:R-:W-:Y:S01]  /*2230*/  @P0 FMUL R192, R192, R3 ;  /* 0x00000003c0c00220 */ /* 0x000fe20000400000 */
[----:B------:R-:W-:Y:S01]  /*2240*/  FFMA R206, R16, R137, R80 ;  /* 0x0000008910ce7223 */ /* 0x000fe20000000050 */
[----:B------:R-:W-:Y:S01]  /*2250*/  FMUL R156, R199, R156 ;  /* 0x0000009cc79c7220 */ /* 0x000fe20000400000 */
[----:B------:R1:W-:Y:S01]  /*2260*/  F2F.BF16.F32 R204, R138 ;  /* 0x0000008a00cc7304 */ /* 0x0003e20000202000 */
[--C-:B------:R-:W-:Y:S01]  /*2270*/  FADD R188, R188, -R0.reuse ;  /* 0x80000000bcbc7221 */ /* 0x100fe20000000000 */
[----:B------:R-:W-:Y:S01]  /*2280*/  @P0 FMUL R206, R206, R3 ;  /* 0x00000003cece0220 */ /* 0x000fe20000400000 */
[--C-:B------:R-:W-:Y:S01]  /*2290*/  FADD R216, R191, -R0.reuse ;  /* 0x80000000bfd87221 */ /* 0x100fe20000000000 */
[----:B------:R-:W-:Y:S01]  /*22a0*/  FMUL R167, R199, R190 ;  /* 0x000000bec7a77220 */ /* 0x000fe20000400000 */
[----:B0-----:R-:W-:Y:S01]  /*22b0*/  SHF.L.U32 R193, R193, 0x10, RZ ;  /* 0x00000010c1c17819 */ /* 0x001fe200000006ff */
[C---:B------:R-:W-:Y:S01]  /*22c0*/  FMUL R214, R199.reuse, R214 ;  /* 0x000000d6c7d67220 */ /* 0x040fe20000400000 */
[----:B------:R-:W-:Y:S01]  /*22d0*/  FMUL R212, R199, R212 ;  /* 0x000000d4c7d47220 */ /* 0x000fe20000400000 */
[----:B------:R0:W-:Y:S01]  /*22e0*/  F2F.BF16.F32 R195, R194 ;  /* 0x000000c200c37304 */ /* 0x0001e20000202000 */
[----:B-1----:R-:W-:Y:S01]  /*22f0*/  FADD R138, R153, -R0 ;  /* 0x80000000998a7221 */ /* 0x002fe20000000000 */
[----:B------:R-:W-:Y:S01]  /*2300*/  FFMA R214, R63, R214, R127 ;  /* 0x000000d63fd67223 */ /* 0x000fe2000000007f */
[----:B------:R-:W-:-:S02]  /*2310*/  FFMA R212, R61, R212, R125 ;  /* 0x000000d43dd47223 */ /* 0x000fc4000000007d */
[----:B------:R-:W-:Y:S01]  /*2320*/  FMUL R138, R199, R138 ;  /* 0x0000008ac78a7220 */ /* 0x000fe20000400000 */
[-C--:B------:R-:W-:Y:S01]  /*2330*/  @P0 FMUL R214, R214, R3.reuse ;  /* 0x00000003d6d60220 */ /* 0x080fe20000400000 */
[----:B------:R-:W-:Y:S01]  /*2340*/  @P0 FMUL R212, R212, R3 ;  /* 0x00000003d4d40220 */ /* 0x000fe20000400000 */
[----:B------:R1:W-:Y:S01]  /*2350*/  F2F.BF16.F32 R137, R206 ;  /* 0x000000ce00897304 */ /* 0x0003e20000202000 */
[----:B0-----:R-:W-:Y:S01]  /*2360*/  FFMA R194, R17, R156, R81 ;  /* 0x0000009c11c27223 */ /* 0x001fe20000000051 */
[----:B------:R-:W-:Y:S01]  /*2370*/  FFMA R156, R18, R139, R82 ;  /* 0x0000008b129c7223 */ /* 0x000fe20000000052 */
[----:B------:R-:W-:Y:S01]  /*2380*/  FMUL R139, R199, R152 ;  /* 0x00000098c78b7220 */ /* 0x000fe20000400000 */
[----:B------:R-:W-:Y:S01]  /*2390*/  FFMA R138, R21, R138, R85 ;  /* 0x0000008a158a7223 */ /* 0x000fe20000000055 */
[-C--:B------:R-:W-:Y:S01]  /*23a0*/  @P0 FMUL R194, R194, R3.reuse ;  /* 0x00000003c2c20220 */ /* 0x080fe20000400000 */
[----:B------:R-:W-:Y:S01]  /*23b0*/  @P0 FMUL R156, R156, R3 ;  /* 0x000000039c9c0220 */ /* 0x000fe20000400000 */
[----:B------:R-:W-:Y:S01]  /*23c0*/  FFMA R152, R20, R139, R84 ;  /* 0x0000008b14987223 */ /* 0x000fe20000000054 */
[----:B------:R-:W-:Y:S01]  /*23d0*/  FMUL R139, R199, R154 ;  /* 0x0000009ac78b7220 */ /* 0x000fe20000400000 */
[----:B-1----:R-:W-:Y:S01]  /*23e0*/  FADD R206, R155, -R0 ;  /* 0x800000009bce7221 */ /* 0x002fe20000000000 */
[-C--:B------:R-:W-:Y:S01]  /*23f0*/  @P0 FMUL R138, R138, R3.reuse ;  /* 0x000000038a8a0220 */ /* 0x080fe20000400000 */
[----:B------:R0:W-:Y:S01]  /*2400*/  F2F.BF16.F32 R157, R194 ;  /* 0x000000c2009d7304 */ /* 0x0001e20000202000 */
[----:B------:R-:W-:Y:S01]  /*2410*/  @P0 FMUL R152, R152, R3 ;  /* 0x0000000398980220 */ /* 0x000fe20000400000 */
[----:B------:R-:W-:-:S04]  /*2420*/  FMUL R206, R199, R206 ;  /* 0x000000cec7ce7220 */ /* 0x000fc80000400000 */
[----:B------:R-:W-:Y:S02]  /*2430*/  FFMA R206, R23, R206, R87 ;  /* 0x000000ce17ce7223 */ /* 0x000fe40000000057 */
[----:B------:R1:W-:Y:S01]  /*2440*/  F2F.BF16.F32 R154, R138 ;  /* 0x0000008a009a7304 */ /* 0x0003e20000202000 */
[----:B0-----:R-:W-:Y:S01]  /*2450*/  FFMA R194, R22, R139, R86 ;  /* 0x0000008b16c27223 */ /* 0x001fe20000000056 */
[----:B------:R-:W-:Y:S01]  /*2460*/  FMUL R139, R199, R168 ;  /* 0x000000a8c78b7220 */ /* 0x000fe20000400000 */
[-C--:B------:R-:W-:Y:S01]  /*2470*/  @P0 FMUL R206, R206, R3.reuse ;  /* 0x00000003cece0220 */ /* 0x080fe20000400000 */
[----:B------:R-:W-:Y:S01]  /*2480*/  FADD R168, R169, -R0 ;  /* 0x80000000a9a87221 */ /* 0x000fe20000000000 */
[----:B------:R-:W-:Y:S01]  /*2490*/  @P0 FMUL R194, R194, R3 ;  /* 0x00000003c2c20220 */ /* 0x000fe20000400000 */
[----:B------:R-:W-:Y:S02]  /*24a0*/  FFMA R208, R24, R139, R88 ;  /* 0x0000008b18d07223 */ /* 0x000fe40000000058 */
[----:B------:R0:W2:Y:S01]  /*24b0*/  F2F.BF16.F32 R159, R206 ;  /* 0x000000ce009f7304 */ /* 0x0000a20000202000 */
[----:B-1----:R-:W-:Y:S01]  /*24c0*/  FADD R138, R170, -R0 ;  /* 0x80000000aa8a7221 */ /* 0x002fe20000000000 */
[----:B------:R-:W-:Y:S01]  /*24d0*/  FMUL R168, R199, R168 ;  /* 0x000000a8c7a87220 */ /* 0x000fe20000400000 */
[----:B------:R-:W-:-:S02]  /*24e0*/  @P0 FMUL R208, R208, R3 ;  /* 0x00000003d0d00220 */ /* 0x000fc40000400000 */
[----:B------:R-:W-:Y:S01]  /*24f0*/  FMUL R139, R199, R138 ;  /* 0x0000008ac78b7220 */ /* 0x000fe20000400000 */
[--C-:B------:R-:W-:Y:S01]  /*2500*/  FADD R138, R171, -R0.reuse ;  /* 0x80000000ab8a7221 */ /* 0x100fe20000000000 */
[----:B------:R-:W-:Y:S01]  /*2510*/  FFMA R170, R25, R168, R89 ;  /* 0x000000a819aa7223 */ /* 0x000fe20000000059 */
[----:B------:R-:W-:Y:S01]  /*2520*/  F2F.BF16.F32 R155, R194 ;  /* 0x000000c2009b7304 */ /* 0x000fe20000202000 */
[----:B0-----:R-:W-:Y:S01]  /*2530*/  FADD R206, R149, -R0 ;  /* 0x8000000095ce7221 */ /* 0x001fe20000000000 */
[C---:B------:R-:W-:Y:S01]  /*2540*/  FMUL R138, R199.reuse, R138 ;  /* 0x0000008ac78a7220 */ /* 0x040fe20000400000 */
[----:B------:R-:W-:Y:S01]  /*2550*/  FFMA R168, R26, R139, R90 ;  /* 0x0000008b1aa87223 */ /* 0x000fe2000000005a */
[C---:B------:R-:W-:Y:S01]  /*2560*/  FMUL R139, R199.reuse, R148 ;  /* 0x00000094c78b7220 */ /* 0x040fe20000400000 */
[----:B------:R-:W-:Y:S01]  /*2570*/  FMUL R206, R199, R206 ;  /* 0x000000cec7ce7220 */ /* 0x000fe20000400000 */
[----:B------:R-:W-:Y:S01]  /*2580*/  FFMA R138, R27, R138, R91 ;  /* 0x0000008a1b8a7223 */ /* 0x000fe2000000005b */
[----:B------:R-:W-:Y:S01]  /*2590*/  @P0 FMUL R170, R170, R3 ;  /* 0x00000003aaaa0220 */ /* 0x000fe20000400000 */
[----:B------:R-:W-:Y:S01]  /*25a0*/  FFMA R148, R28, R139, R92 ;  /* 0x0000008b1c947223 */ /* 0x000fe2000000005c */
[----:B------:R-:W-:Y:S01]  /*25b0*/  FFMA R206, R29, R206, R93 ;  /* 0x000000ce1dce7223 */ /* 0x000fe2000000005d */
[-C--:B------:R-:W-:Y:S01]  /*25c0*/  @P0 FMUL R138, R138, R3.reuse ;  /* 0x000000038a8a0220 */ /* 0x080fe20000400000 */
[----:B------:R-:W-:Y:S01]  /*25d0*/  FMUL R139, R199, R150 ;  /* 0x00000096c78b7220 */ /* 0x000fe20000400000 */
[----:B------:R0:W-:Y:S01]  /*25e0*/  F2F.BF16.F32 R153, R208 ;  /* 0x000000d000997304 */ /* 0x0001e20000202000 */
[-C--:B------:R-:W-:Y:S01]  /*25f0*/  @P0 FMUL R206, R206, R3.reuse ;  /* 0x00000003cece0220 */ /* 0x080fe20000400000 */
[----:B------:R-:W-:Y:S01]  /*2600*/  @P0 FMUL R168, R168, R3 ;  /* 0x00000003a8a80220 */ /* 0x000fe20000400000 */
[----:B------:R-:W-:Y:S01]  /*2610*/  FFMA R150, R30, R139, R94 ;  /* 0x0000008b1e967223 */ /* 0x000fe2000000005e */
[----:B------:R-:W-:Y:S01]  /*2620*/  @P0 FMUL R148, R148, R3 ;  /* 0x0000000394940220 */ /* 0x000fe20000400000 */
[----:B--2---:R-:W-:-:S02]  /*2630*/  SHF.L.U32 R159, R159, 0x10, RZ ;  /* 0x000000109f9f7819 */ /* 0x004fc400000006ff */
[----:B------:R-:W-:Y:S01]  /*2640*/  @P0 FMUL R150, R150, R3 ;  /* 0x0000000396960220 */ /* 0x000fe20000400000 */
[----:B------:R1:W-:Y:S01]  /*2650*/  F2F.BF16.F32 R194, R138 ;  /* 0x0000008a00c27304 */ /* 0x0003e20000202000 */
[----:B0-----:R-:W-:-:S04]  /*2660*/  FADD R208, R151, -R0 ;  /* 0x8000000097d07221 */ /* 0x001fc80000000000 */
[----:B------:R-:W-:-:S03]  /*2670*/  FMUL R208, R199, R208 ;  /* 0x000000d0c7d07220 */ /* 0x000fc60000400000 */
[----:B------:R0:W-:Y:S01]  /*2680*/  F2F.BF16.F32 R151, R206 ;  /* 0x000000ce00977304 */ /* 0x0001e20000202000 */
[--C-:B-1----:R-:W-:Y:S01]  /*2690*/  FADD R138, R176, -R0.reuse ;  /* 0x80000000b08a7221 */ /* 0x102fe20000000000 */
[----:B------:R-:W-:Y:S01]  /*26a0*/  FFMA R176, R31, R208, R95 ;  /* 0x000000d01fb07223 */ /* 0x000fe2000000005f */
[--C-:B------:R-:W-:Y:S02]  /*26b0*/  FADD R208, R177, -R0.reuse ;  /* 0x80000000b1d07221 */ /* 0x100fe40000000000 */
[C---:B------:R-:W-:Y:S01]  /*26c0*/  FMUL R139, R199.reuse, R138 ;  /* 0x0000008ac78b7220 */ /* 0x040fe20000400000 */
[----:B------:R-:W-:Y:S01]  /*26d0*/  @P0 FMUL R176, R176, R3 ;  /* 0x00000003b0b00220 */ /* 0x000fe20000400000 */
[----:B------:R-:W-:Y:S01]  /*26e0*/  FMUL R208, R199, R208 ;  /* 0x000000d0c7d07220 */ /* 0x000fe20000400000 */
[----:B------:R-:W-:Y:S01]  /*26f0*/  F2F.BF16.F32 R202, R202 ;  /* 0x000000ca00ca7304 */ /* 0x000fe20000202000 */
[----:B0-----:R-:W-:Y:S01]  /*2700*/  FADD R206, R179, -R0 ;  /* 0x80000000b3ce7221 */ /* 0x001fe20000000000 */
[----:B------:R-:W-:Y:S01]  /*2710*/  FFMA R138, R32, R139, R96 ;  /* 0x0000008b208a7223 */ /* 0x000fe20000000060 */
[----:B------:R-:W-:Y:S01]  /*2720*/  FMUL R139, R199, R178 ;  /* 0x000000b2c78b7220 */ /* 0x000fe20000400000 */
[----:B------:R-:W-:Y:S01]  /*2730*/  FFMA R208, R33, R208, R97 ;  /* 0x000000d021d07223 */ /* 0x000fe20000000061 */
[C---:B------:R-:W-:Y:S01]  /*2740*/  FMUL R206, R199.reuse, R206 ;  /* 0x000000cec7ce7220 */ /* 0x040fe20000400000 */
[----:B------:R-:W-:Y:S01]  /*2750*/  @P0 FMUL R138, R138, R3 ;  /* 0x000000038a8a0220 */ /* 0x000fe20000400000 */
[----:B------:R-:W-:Y:S01]  /*2760*/  FFMA R178, R34, R139, R98 ;  /* 0x0000008b22b27223 */ /* 0x000fe20000000062 */
[----:B------:R-:W-:Y:S01]  /*2770*/  FMUL R139, R199, R172 ;  /* 0x000000acc78b7220 */ /* 0x000fe20000400000 */
[----:B------:R-:W-:Y:S01]  /*2780*/  FFMA R206, R35, R206, R99 ;  /* 0x000000ce23ce7223 */ /* 0x000fe20000000063 */
[----:B------:R0:W-:Y:S01]  /*2790*/  F2F.BF16.F32 R149, R138 ;  /* 0x0000008a00957304 */ /* 0x0001e20000202000 */
[-C--:B------:R-:W-:Y:S01]  /*27a0*/  @P0 FMUL R178, R178, R3.reuse ;  /* 0x00000003b2b20220 */ /* 0x080fe20000400000 */
[----:B------:R-:W-:Y:S01]  /*27b0*/  FADD R172, R173, -R0 ;  /* 0x80000000adac7221 */ /* 0x000fe20000000000 */
[-C--:B------:R-:W-:Y:S01]  /*27c0*/  @P0 FMUL R206, R206, R3.reuse ;  /* 0x00000003cece0220 */ /* 0x080fe20000400000 */
[----:B------:R-:W-:-:S02]  /*27d0*/  @P0 FMUL R208, R208, R3 ;  /* 0x00000003d0d00220 */ /* 0x000fc40000400000 */
[C---:B------:R-:W-:Y:S02]  /*27e0*/  FMUL R172, R199.reuse, R172 ;  /* 0x000000acc7ac7220 */ /* 0x040fe40000400000 */
[----:B------:R1:W2:Y:S01]  /*27f0*/  F2F.BF16.F32 R179, R206 ;  /* 0x000000ce00b37304 */ /* 0x0002a20000202000 */
[----:B0-----:R-:W-:Y:S01]  /*2800*/  FFMA R138, R36, R139, R100 ;  /* 0x0000008b248a7223 */ /* 0x001fe20000000064 */
[----:B------:R-:W-:Y:S01]  /*2810*/  FMUL R139, R199, R174 ;  /* 0x000000aec78b7220 */ /* 0x000fe20000400000 */
[----:B------:R-:W-:Y:S01]  /*2820*/  FFMA R172, R37, R172, R101 ;  /* 0x000000ac25ac7223 */ /* 0x000fe20000000065 */
[--C-:B------:R-:W-:Y:S01]  /*2830*/  FADD R174, R175, -R0.reuse ;  /* 0x80000000afae7221 */ /* 0x100fe20000000000 */
[-C--:B------:R-:W-:Y:S02]  /*2840*/  @P0 FMUL R138, R138, R3.reuse ;  /* 0x000000038a8a0220 */ /* 0x080fe40000400000 */
[----:B------:R-:W-:Y:S01]  /*2850*/  @P0 FMUL R172, R172, R3 ;  /* 0x00000003acac0220 */ /* 0x000fe20000400000 */
[----:B------:R0:W-:Y:S01]  /*2860*/  F2F.BF16.F32 R171, R178 ;  /* 0x000000b200ab7304 */ /* 0x0001e20000202000 */
[----:B-1----:R-:W-:Y:S01]  /*2870*/  FADD R206, R180, -R0 ;  /* 0x80000000b4ce7221 */ /* 0x002fe20000000000 */
[----:B------:R-:W-:-:S04]  /*2880*/  FMUL R174, R199, R174 ;  /* 0x000000aec7ae7220 */ /* 0x000fc80000400000 */
[----:B------:R-:W-:Y:S01]  /*2890*/  FFMA R180, R39, R174, R103 ;  /* 0x000000ae27b47223 */ /* 0x000fe20000000067 */
[----:B------:R-:W-:Y:S01]  /*28a0*/  FADD R174, R181, -R0 ;  /* 0x80000000b5ae7221 */ /* 0x000fe20000000000 */
[----:B------:R1:W-:Y:S01]  /*28b0*/  F2F.BF16.F32 R169, R138 ;  /* 0x0000008a00a97304 */ /* 0x0003e20000202000 */
[----:B0-----:R-:W-:Y:S01]  /*28c0*/  FFMA R178, R38, R139, R102 ;  /* 0x0000008b26b27223 */ /* 0x001fe20000000066 */
[----:B------:R-:W-:Y:S01]  /*28d0*/  FMUL R139, R199, R206 ;  /* 0x000000cec78b7220 */ /* 0x000fe20000400000 */
[-C--:B------:R-:W-:Y:S01]  /*28e0*/  @P0 FMUL R180, R180, R3.reuse ;  /* 0x00000003b4b40220 */ /* 0x080fe20000400000 */
[----:B------:R-:W-:Y:S01]  /*28f0*/  FADD R206, R183, -R0 ;  /* 0x80000000b7ce7221 */ /* 0x000fe20000000000 */
[----:B------:R-:W-:Y:S01]  /*2900*/  @P0 FMUL R178, R178, R3 ;  /* 0x00000003b2b20220 */ /* 0x000fe20000400000 */
[----:B------:R-:W-:Y:S01]  /*2910*/  FMUL R174, R199, R174 ;  /* 0x000000aec7ae7220 */ /* 0x000fe20000400000 */
[----:B--2---:R-:W-:Y:S01]  /*2920*/  SHF.L.U32 R179, R179, 0x10, RZ ;  /* 0x00000010b3b37819 */ /* 0x004fe200000006ff */
[----:B------:R-:W-:Y:S01]  /*2930*/  F2F.BF16.F32 R173, R172 ;  /* 0x000000ac00ad7304 */ /* 0x000fe20000202000 */
[----:B-1----:R-:W-:Y:S01]  /*2940*/  FFMA R138, R40, R139, R104 ;  /* 0x0000008b288a7223 */ /* 0x002fe20000000068 */
[C---:B------:R-:W-:Y:S01]  /*2950*/  FMUL R139, R199.reuse, R182 ;  /* 0x000000b6c78b7220 */ /* 0x040fe20000400000 */
[----:B------:R-:W-:Y:S01]  /*2960*/  FMUL R206, R199, R206 ;  /* 0x000000cec7ce7220 */ /* 0x000fe20000400000 */
[----:B------:R-:W-:Y:S01]  /*2970*/  FFMA R174, R41, R174, R105 ;  /* 0x000000ae29ae7223 */ /* 0x000fe20000000069 */
[----:B------:R-:W-:Y:S01]  /*2980*/  @P0 FMUL R138, R138, R3 ;  /* 0x000000038a8a0220 */ /* 0x000fe20000400000 */
[----:B------:R-:W-:Y:S01]  /*2990*/  FFMA R182, R42, R139, R106 ;  /* 0x0000008b2ab67223 */ /* 0x000fe2000000006a */
[----:B------:R-:W-:Y:S01]  /*29a0*/  FMUL R139, R199, R144 ;  /* 0x00000090c78b7220 */ /* 0x000fe20000400000 */
[----:B------:R-:W0:Y:S01]  /*29b0*/  F2F.BF16.F32 R175, R180 ;  /* 0x000000b400af7304 */ /* 0x000e220000202000 */
[----:B------:R-:W-:Y:S01]  /*29c0*/  FFMA R206, R43, R206, R107 ;  /* 0x000000ce2bce7223 */ /* 0x000fe2000000006b */
[----:B------:R-:W-:Y:S01]  /*29d0*/  @P0 FMUL R182, R182, R3 ;  /* 0x00000003b6b60220 */ /* 0x000fe20000400000 */
[----:B------:R-:W-:Y:S01]  /*29e0*/  FFMA R144, R44, R139, R108 ;  /* 0x0000008b2c907223 */ /* 0x000fe2000000006c */
[C---:B------:R-:W-:Y:S01]  /*29f0*/  FMUL R139, R199.reuse, R146 ;  /* 0x00000092c78b7220 */ /* 0x040fe20000400000 */
[-C--:B------:R-:W-:Y:S01]  /*2a00*/  @P0 FMUL R206, R206, R3.reuse ;  /* 0x00000003cece0220 */ /* 0x080fe20000400000 */
[-C--:B------:R-:W-:Y:S01]  /*2a10*/  @P0 FMUL R174, R174, R3.reuse ;  /* 0x00000003aeae0220 */ /* 0x080fe20000400000 */
[----:B------:R-:W-:Y:S01]  /*2a20*/  @P0 FMUL R144, R144, R3 ;  /* 0x0000000390900220 */ /* 0x000fe20000400000 */
[----:B------:R1:W-:Y:S01]  /*2a30*/  F2F.BF16.F32 R172, R138 ;  /* 0x0000008a00ac7304 */ /* 0x0003e20000202000 */
[----:B------:R-:W-:Y:S01]  /*2a40*/  FFMA R146, R46, R139, R110 ;  /* 0x0000008b2e927223 */ /* 0x000fe2000000006e */
[----:B------:R-:W-:-:S03]  /*2a50*/  FMUL R139, R199, R140 ;  /* 0x0000008cc78b7220 */ /* 0x000fc60000400000 */
[----:B------:R-:W-:Y:S01]  /*2a60*/  @P0 FMUL R146, R146, R3 ;  /* 0x0000000392920220 */ /* 0x000fe20000400000 */
[----:B------:R-:W-:Y:S01]  /*2a70*/  FFMA R140, R48, R139, R112 ;  /* 0x0000008b308c7223 */ /* 0x000fe20000000070 */
[----:B0-----:R-:W-:Y:S01]  /*2a80*/  SHF.L.U32 R175, R175, 0x10, RZ ;  /* 0x00000010afaf7819 */ /* 0x001fe200000006ff */
[----:B------:R0:W-:Y:S01]  /*2a90*/  F2F.BF16.F32 R180, R182 ;  /* 0x000000b600b47304 */ /* 0x0001e20000202000 */
[----:B-1----:R-:W-:Y:S01]  /*2aa0*/  FADD R138, R145, -R0 ;  /* 0x80000000918a7221 */ /* 0x002fe20000000000 */
[----:B------:R-:W-:-:S03]  /*2ab0*/  @P0 FMUL R140, R140, R3 ;  /* 0x000000038c8c0220 */ /* 0x000fc60000400000 */
[----:B------:R-:W-:-:S03]  /*2ac0*/  FMUL R138, R199, R138 ;  /* 0x0000008ac78a7220 */ /* 0x000fc60000400000 */
[----:B------:R1:W-:Y:S01]  /*2ad0*/  F2F.BF16.F32 R177, R208 ;  /* 0x000000d000b17304 */ /* 0x0003e20000202000 */
[----:B------:R-:W-:Y:S01]  /*2ae0*/  FFMA R138, R45, R138, R109 ;  /* 0x0000008a2d8a7223 */ /* 0x000fe2000000006d */
[----:B0-----:R-:W-:-:S03]  /*2af0*/  FADD R182, R147, -R0 ;  /* 0x8000000093b67221 */ /* 0x001fc60000000000 */
[----:B------:R-:W-:Y:S01]  /*2b00*/  @P0 FMUL R138, R138, R3 ;  /* 0x000000038a8a0220 */ /* 0x000fe20000400000 */
[----:B------:R-:W-:Y:S02]  /*2b10*/  FMUL R182, R199, R182 ;  /* 0x000000b6c7b67220 */ /* 0x000fe40000400000 */
[----:B------:R0:W2:Y:S01]  /*2b20*/  F2F.BF16.F32 R181, R206 ;  /* 0x000000ce00b57304 */ /* 0x0000a20000202000 */
[----:B-1----:R-:W-:Y:S01]  /*2b30*/  FADD R208, R143, -R0 ;  /* 0x800000008fd07221 */ /* 0x002fe20000000000 */
[----:B------:R-:W-:-:S03]  /*2b40*/  FFMA R182, R47, R182, R111 ;  /* 0x000000b62fb67223 */ /* 0x000fc6000000006f */
[----:B------:R-:W-:Y:S01]  /*2b50*/  FMUL R208, R199, R208 ;  /* 0x000000d0c7d07220 */ /* 0x000fe20000400000 */
[-C--:B------:R-:W-:Y:S02]  /*2b60*/  @P0 FMUL R182, R182, R3.reuse ;  /* 0x00000003b6b60220 */ /* 0x080fe40000400000 */
[----:B------:R1:W-:Y:S01]  /*2b70*/  F2F.BF16.F32 R145, R138 ;  /* 0x0000008a00917304 */ /* 0x0003e20000202000 */
[----:B0-----:R-:W-:Y:S01]  /*2b80*/  FADD R206, R141, -R0 ;  /* 0x800000008dce7221 */ /* 0x001fe20000000000 */
[----:B------:R-:W-:Y:S01]  /*2b90*/  FFMA R208, R51, R208, R115 ;  /* 0x000000d033d07223 */ /* 0x000fe20000000073 */
[C---:B------:R-:W-:Y:S02]  /*2ba0*/  FMUL R141, R199.reuse, R210 ;  /* 0x000000d2c78d7220 */ /* 0x040fe40000400000 */
[----:B------:R-:W-:Y:S01]  /*2bb0*/  FMUL R206, R199, R206 ;  /* 0x000000cec7ce7220 */ /* 0x000fe20000400000 */
[----:B------:R-:W-:Y:S01]  /*2bc0*/  @P0 FMUL R208, R208, R3 ;  /* 0x00000003d0d00220 */ /* 0x000fe20000400000 */
[----:B------:R-:W-:Y:S01]  /*2bd0*/  FFMA R190, R60, R141, R124 ;  /* 0x0000008d3cbe7223 */ /* 0x000fe2000000007c */
[----:B------:R-:W0:Y:S01]  /*2be0*/  F2F.BF16.F32 R147, R182 ;  /* 0x000000b600937304 */ /* 0x000e220000202000 */
[----:B-1----:R-:W-:Y:S01]  /*2bf0*/  FADD R138, R142, -R0 ;  /* 0x800000008e8a7221 */ /* 0x002fe20000000000 */
[----:B------:R-:W-:Y:S01]  /*2c00*/  FFMA R206, R49, R206, R113 ;  /* 0x000000ce31ce7223 */ /* 0x000fe20000000071 */
[-C--:B------:R-:W-:Y:S01]  /*2c10*/  @P0 FMUL R190, R190, R3.reuse ;  /* 0x00000003bebe0220 */ /* 0x080fe20000400000 */
[----:B--2---:R-:W-:Y:S01]  /*2c20*/  SHF.L.U32 R181, R181, 0x10, RZ ;  /* 0x00000010b5b57819 */ /* 0x004fe200000006ff */
[----:B------:R-:W-:Y:S01]  /*2c30*/  FMUL R139, R199, R138 ;  /* 0x0000008ac78b7220 */ /* 0x000fe20000400000 */
[----:B------:R-:W-:-:S02]  /*2c40*/  @P0 FMUL R206, R206, R3 ;  /* 0x00000003cece0220 */ /* 0x000fc40000400000 */
[----:B------:R1:W-:Y:S01]  /*2c50*/  F2F.BF16.F32 R142, R140 ;  /* 0x0000008c008e7304 */ /* 0x0003e20000202000 */
[----:B------:R-:W-:Y:S01]  /*2c60*/  FFMA R138, R50, R139, R114 ;  /* 0x0000008b328a7223 */ /* 0x000fe20000000072 */
[----:B------:R-:W-:-:S03]  /*2c70*/  FMUL R139, R199, R160 ;  /* 0x000000a0c78b7220 */ /* 0x000fc60000400000 */
[----:B------:R-:W-:Y:S01]  /*2c80*/  @P0 FMUL R138, R138, R3 ;  /* 0x000000038a8a0220 */ /* 0x000fe20000400000 */
[----:B------:R-:W-:Y:S01]  /*2c90*/  FFMA R160, R52, R139, R116 ;  /* 0x0000008b34a07223 */ /* 0x000fe20000000074 */
[----:B------:R-:W-:Y:S01]  /*2ca0*/  FMUL R139, R199, R162 ;  /* 0x000000a2c78b7220 */ /* 0x000fe20000400000 */
[----:B------:R-:W-:Y:S01]  /*2cb0*/  F2F.BF16.F32 R132, R132 ;  /* 0x0000008400847304 */ /* 0x000fe20000202000 */
[----:B-1----:R-:W-:Y:S01]  /*2cc0*/  FADD R140, R161, -R0 ;  /* 0x80000000a18c7221 */ /* 0x002fe20000000000 */
[----:B------:R-:W-:Y:S01]  /*2cd0*/  @P0 FMUL R160, R160, R3 ;  /* 0x00000003a0a00220 */ /* 0x000fe20000400000 */
[----:B------:R-:W-:Y:S01]  /*2ce0*/  FFMA R162, R54, R139, R118 ;  /* 0x0000008b36a27223 */ /* 0x000fe20000000076 */
[C---:B------:R-:W-:Y:S01]  /*2cf0*/  FMUL R139, R199.reuse, R184 ;  /* 0x000000b8c78b7220 */ /* 0x040fe20000400000 */
[----:B------:R-:W-:Y:S01]  /*2d00*/  FMUL R140, R199, R140 ;  /* 0x0000008cc78c7220 */ /* 0x000fe20000400000 */
[----:B------:R-:W-:Y:S01]  /*2d10*/  FADD R184, R189, -R0 ;  /* 0x80000000bdb87221 */ /* 0x000fe20000000000 */
[----:B------:R-:W-:Y:S01]  /*2d20*/  FMUL R189, R199, R188 ;  /* 0x000000bcc7bd7220 */ /* 0x000fe20000400000 */
[----:B------:R1:W-:Y:S01]  /*2d30*/  F2F.BF16.F32 R182, R138 ;  /* 0x0000008a00b67304 */ /* 0x0003e20000202000 */
[----:B------:R-:W-:Y:S01]  /*2d40*/  FFMA R140, R53, R140, R117 ;  /* 0x0000008c358c7223 */ /* 0x000fe20000000075 */
[----:B------:R-:W-:Y:S01]  /*2d50*/  FMUL R188, R199, R216 ;  /* 0x000000d8c7bc7220 */ /* 0x000fe20000400000 */
[-C--:B------:R-:W-:Y:S01]  /*2d60*/  @P0 FMUL R162, R162, R3.reuse ;  /* 0x00000003a2a20220 */ /* 0x080fe20000400000 */
[----:B0-----:R-:W-:Y:S01]  /*2d70*/  SHF.L.U32 R147, R147, 0x10, RZ ;  /* 0x0000001093937819 */ /* 0x001fe200000006ff */
[----:B------:R-:W-:Y:S01]  /*2d80*/  @P0 FMUL R140, R140, R3 ;  /* 0x000000038c8c0220 */ /* 0x000fe20000400000 */
[----:B------:R-:W-:-:S02]  /*2d90*/  FFMA R188, R67, R188, R131 ;  /* 0x000000bc43bc7223 */ /* 0x000fc40000000083 */
[----:B------:R0:W2:Y:S01]  /*2da0*/  F2F.BF16.F32 R161, R208 ;  /* 0x000000d000a17304 */ /* 0x0000a20000202000 */
[----:B-1----:R-:W-:Y:S01]  /*2db0*/  FADD R138, R163, -R0 ;  /* 0x80000000a38a7221 */ /* 0x002fe20000000000 */
[----:B------:R-:W-:-:S03]  /*2dc0*/  @P0 FMUL R188, R188, R3 ;  /* 0x00000003bcbc0220 */ /* 0x000fc60000400000 */
[----:B------:R-:W-:-:S03]  /*2dd0*/  FMUL R138, R199, R138 ;  /* 0x0000008ac78a7220 */ /* 0x000fc60000400000 */
[----:B------:R1:W-:Y:S01]  /*2de0*/  F2F.BF16.F32 R163, R140 ;  /* 0x0000008c00a37304 */ /* 0x0003e20000202000 */
[----:B------:R-:W-:Y:S01]  /*2df0*/  FFMA R138, R55, R138, R119 ;  /* 0x0000008a378a7223 */ /* 0x000fe20000000077 */
[----:B0-----:R-:W-:Y:S01]  /*2e00*/  FADD R208, R187, -R0 ;  /* 0x80000000bbd07221 */ /* 0x001fe20000000000 */
[C---:B------:R-:W-:Y:S02]  /*2e10*/  FMUL R187, R199.reuse, R166 ;  /* 0x000000a6c7bb7220 */ /* 0x040fe40000400000 */
        /* <DEDUP_REMOVED lines=10> */
[----:B------:R-:W-:Y:S01]  /*2ec0*/  FFMA R186, R65, R186, R129 ;  /* 0x000000ba41ba7223 */ /* 0x000fe20000000081 */
[----:B------:R-:W-:Y:S01]  /*2ed0*/  F2F.BF16.F32 R158, R158 ;  /* 0x0000009e009e7304 */ /* 0x000fe20000202000 */
[-C--:B------:R-:W-:Y:S01]  /*2ee0*/  @P0 FMUL R208, R208, R3.reuse ;  /* 0x00000003d0d00220 */ /* 0x080fe20000400000 */
[-C--:B------:R-:W-:Y:S01]  /*2ef0*/  @P0 FMUL R166, R166, R3.reuse ;  /* 0x00000003a6a60220 */ /* 0x080fe20000400000 */
[----:B------:R-:W-:-:S05]  /*2f00*/  @P0 FMUL R186, R186, R3 ;  /* 0x00000003baba0220 */ /* 0x000fca0000400000 */
[----:B------:R0:W-:Y:S08]  /*2f10*/  F2F.BF16.F32 R164, R138 ;  /* 0x0000008a00a47304 */ /* 0x0001f00000202000 */
[----:B------:R-:W-:Y:S01]  /*2f20*/  F2F.BF16.F32 R156, R156 ;  /* 0x0000009c009c7304 */ /* 0x000fe20000202000 */
[----:B0-----:R-:W-:-:S05]  /*2f30*/  IMAD.WIDE.U32 R138, R202, 0x10000, RZ ;  /* 0x00010000ca8a7825 */ /* 0x001fca00078e00ff */
[----:B------:R-:W-:Y:S02]  /*2f40*/  LOP3.LUT R133, R203, R139, R133, 0xfe, !PT ;  /* 0x0000008bcb857212 */ /* 0x000fe400078efe85 */
[----:B------:R0:W-:Y:S01]  /*2f50*/  F2F.BF16.F32 R143, R206 ;  /* 0x000000ce008f7304 */ /* 0x0001e20000202000 */
[----:B------:R-:W-:Y:S01]  /*2f60*/  LOP3.LUT R132, R138, R132, RZ, 0xfc, !PT ;  /* 0x000000848a847212 */ /* 0x000fe200078efcff */
[----:B------:R-:W-:-:S05]  /*2f70*/  IMAD.WIDE.U32 R138, R201, 0x10000, RZ ;  /* 0x00010000c98a7825 */ /* 0x000fca00078e00ff */
[----:B------:R-:W-:Y:S01]  /*2f80*/  LOP3.LUT R139, R193, R139, R136, 0xfe, !PT ;  /* 0x0000008bc18b7212 */ /* 0x000fe200078efe88 */
[----:B------:R-:W1:Y:S01]  /*2f90*/  F2F.BF16.F32 R134, R134 ;  /* 0x0000008600867304 */ /* 0x000e620000202000 */
[----:B0-----:R-:W-:Y:S01]  /*2fa0*/  FADD R206, R185, -R0 ;  /* 0x80000000b9ce7221 */ /* 0x001fe20000000000 */
[----:B------:R-:W-:-:S03]  /*2fb0*/  SHF.L.U32 R185, R204, 0x10, RZ ;  /* 0x00000010ccb97819 */ /* 0x000fc600000006ff */
[----:B------:R-:W-:-:S03]  /*2fc0*/  FMUL R206, R199, R206 ;  /* 0x000000cec7ce7220 */ /* 0x000fc60000400000 */
[----:B------:R-:W0:Y:S01]  /*2fd0*/  F2F.BF16.F32 R170, R170 ;  /* 0x000000aa00aa7304 */ /* 0x000e220000202000 */
[----:B------:R-:W-:-:S04]  /*2fe0*/  FFMA R206, R57, R206, R121 ;  /* 0x000000ce39ce7223 */ /* 0x000fc80000000079 */
[----:B------:R-:W-:Y:S01]  /*2ff0*/  @P0 FMUL R206, R206, R3 ;  /* 0x00000003cece0220 */ /* 0x000fe20000400000 */
[----:B-1----:R-:W-:Y:S02]  /*3000*/  LOP3.LUT R138, R138, R134, RZ, 0xfc, !PT ;  /* 0x000000868a8a7212 */ /* 0x002fe400078efcff */
[----:B------:R1:W-:Y:S08]  /*3010*/  F2F.BF16.F32 R0, R140 ;  /* 0x0000008c00007304 */ /* 0x0003f00000202000 */
[----:B------:R-:W2:Y:S01]  /*3020*/  F2F.BF16.F32 R168, R168 ;  /* 0x000000a800a87304 */ /* 0x000ea20000202000 */
[----:B-1----:R-:W-:-:S05]  /*3030*/  IMAD.WIDE.U32 R140, R195, 0x10000, RZ ;  /* 0x00010000c38c7825 */ /* 0x002fca00078e00ff */
[----:B------:R-:W-:Y:S01]  /*3040*/  LOP3.LUT R193, R185, R141, R192, 0xfe, !PT ;  /* 0x0000008db9c17212 */ /* 0x000fe200078efec0 */
[----:B------:R-:W-:Y:S01]  /*3050*/  IMAD.WIDE.U32 R184, R157, 0x10000, RZ ;  /* 0x000100009db87825 */ /* 0x000fe200078e00ff */
[----:B------:R-:W1:Y:S01]  /*3060*/  F2F.BF16.F32 R152, R152 ;  /* 0x0000009800987304 */ /* 0x000e620000202000 */
[----:B------:R-:W-:Y:S02]  /*3070*/  SHF.L.U32 R157, R158, 0x10, RZ ;  /* 0x000000109e9d7819 */ /* 0x000fe400000006ff */
[----:B------:R-:W-:Y:S01]  /*3080*/  LOP3.LUT R192, R140, R135, RZ, 0xfc, !PT ;  /* 0x000000878cc07212 */ /* 0x000fe200078efcff */
[----:B------:R-:W-:Y:S01]  /*3090*/  IMAD.WIDE.U32 R134, R154, 0x10000, RZ ;  /* 0x000100009a867825 */ /* 0x000fe200078e00ff */
[----:B------:R-:W-:Y:S02]  /*30a0*/  LOP3.LUT R157, R157, R185, R156, 0xfe, !PT ;  /* 0x000000b99d9d7212 */ /* 0x000fe400078efe9c */
[----:B------:R-:W-:Y:S01]  /*30b0*/  LOP3.LUT R156, R184, R137, RZ, 0xfc, !PT ;  /* 0x00000089b89c7212 */ /* 0x000fe200078efcff */
[----:B------:R-:W3:Y:S01]  /*30c0*/  F2F.BF16.F32 R176, R176 ;  /* 0x000000b000b07304 */ /* 0x000ee20000202000 */
[----:B0-----:R-:W-:Y:S01]  /*30d0*/  IMAD.WIDE.U32 R136, R170, 0x10000, RZ ;  /* 0x00010000aa887825 */ /* 0x001fe200078e00ff */
[----:B------:R-:W-:-:S03]  /*30e0*/  SHF.L.U32 R141, R194, 0x10, RZ ;  /* 0x00000010c28d7819 */ /* 0x000fc600000006ff */
[----:B------:R-:W-:Y:S01]  /*30f0*/  FFMA R184, R62, R187, R126 ;  /* 0x000000bb3eb87223 */ /* 0x000fe2000000007e */
[----:B------:R-:W-:Y:S02]  /*3100*/  LOP3.LUT R135, R159, R135, R155, 0xfe, !PT ;  /* 0x000000879f877212 */ /* 0x000fe400078efe9b */
[----:B--2---:R-:W-:Y:S01]  /*3110*/  LOP3.LUT R137, R141, R137, R168, 0xfe, !PT ;  /* 0x000000898d897212 */ /* 0x004fe200078efea8 */
[----:B------:R-:W-:Y:S01]  /*3120*/  IMAD.WIDE.U32 R140, R151, 0x10000, RZ ;  /* 0x00010000978c7825 */ /* 0x000fe200078e00ff */
[----:B------:R-:W0:Y:S01]  /*3130*/  F2F.BF16.F32 R150, R150 ;  /* 0x0000009600967304 */ /* 0x000e220000202000 */
[----:B-1----:R-:W-:Y:S02]  /*3140*/  LOP3.LUT R134, R134, R152, RZ, 0xfc, !PT ;  /* 0x0000009886867212 */ /* 0x002fe400078efcff */
[----:B------:R-:W-:Y:S01]  /*3150*/  FFMA R168, R64, R189, R128 ;  /* 0x000000bd40a87223 */ /* 0x000fe20000000080 */
[----:B------:R-:W-:Y:S01]  /*3160*/  LOP3.LUT R136, R136, R153, RZ, 0xfc, !PT ;  /* 0x0000009988887212 */ /* 0x000fe200078efcff */
[----:B------:R-:W-:-:S04]  /*3170*/  IMAD.WIDE.U32 R152, R177, 0x10000, RZ ;  /* 0x00010000b1987825 */ /* 0x000fc800078e00ff */
[-C--:B------:R-:W-:Y:S01]  /*3180*/  @P0 FMUL R184, R184, R3.reuse ;  /* 0x00000003b8b80220 */ /* 0x080fe20000400000 */
[----:B------:R-:W-:Y:S01]  /*3190*/  @P0 FMUL R168, R168, R3 ;  /* 0x00000003a8a80220 */ /* 0x000fe20000400000 */
[----:B---3--:R-:W-:Y:S01]  /*31a0*/  SHF.L.U32 R151, R176, 0x10, RZ ;  /* 0x00000010b0977819 */ /* 0x008fe200000006ff */
[----:B------:R-:W1:Y:S03]  /*31b0*/  F2F.BF16.F32 R148, R148 ;  /* 0x0000009400947304 */ /* 0x000e660000202000 */
[----:B0-----:R-:W-:-:S05]  /*31c0*/  LOP3.LUT R151, R151, R141, R150, 0xfe, !PT ;  /* 0x0000008d97977212 */ /* 0x001fca00078efe96 */
[----:B------:R-:W0:Y:S01]  /*31d0*/  F2F.BF16.F32 R178, R178 ;  /* 0x000000b200b27304 */ /* 0x000e220000202000 */
[----:B------:R-:W-:Y:S01]  /*31e0*/  LOP3.LUT R141, R179, R153, R171, 0xfe, !PT ;  /* 0x00000099b38d7212 */ /* 0x000fe200078efeab */
[----:B------:R-:W-:Y:S01]  /*31f0*/  IMAD.WIDE.U32 R170, R173, 0x10000, RZ ;  /* 0x00010000adaa7825 */ /* 0x000fe200078e00ff */
[----:B-1----:R-:W-:-:S05]  /*3200*/  LOP3.LUT R150, R140, R148, RZ, 0xfc, !PT ;  /* 0x000000948c967212 */ /* 0x002fca00078efcff */
[----:B------:R-:W1:Y:S01]  /*3210*/  F2F.BF16.F32 R144, R144 ;  /* 0x0000009000907304 */ /* 0x000e620000202000 */
[----:B------:R-:W-:Y:S01]  /*3220*/  LOP3.LUT R140, R152, R149, RZ, 0xfc, !PT ;  /* 0x00000095988c7212 */ /* 0x000fe200078efcff */
[----:B------:R-:W-:Y:S01]  /*3230*/  IMAD.WIDE.U32 R152, R145, 0x10000, RZ ;  /* 0x0001000091987825 */ /* 0x000fe200078e00ff */
[----:B------:R-:W2:Y:S01]  /*3240*/  LDC.64 R148, c[0x0][0x3c8] ;  /* 0x0000f200ff947b82 */ /* 0x000ea20000000a00 */
[----:B0-----:R-:W-:-:S04]  /*3250*/  LOP3.LUT R179, R175, R171, R178, 0xfe, !PT ;  /* 0x000000abafb37212 */ /* 0x001fc800078efeb2 */
[----:B------:R-:W0:Y:S01]  /*3260*/  F2F.BF16.F32 R146, R146 ;  /* 0x0000009200927304 */ /* 0x000e220000202000 */
[----:B------:R-:W-:Y:S01]  /*3270*/  LOP3.LUT R178, R170, R169, RZ, 0xfc, !PT ;  /* 0x000000a9aab27212 */ /* 0x000fe200078efcff */
[----:B------:R-:W-:-:S04]  /*3280*/  FFMA R170, R66, R167, R130 ;  /* 0x000000a742aa7223 */ /* 0x000fc80000000082 */
[----:B------:R-:W-:Y:S01]  /*3290*/  @P0 FMUL R170, R170, R3 ;  /* 0x00000003aaaa0220 */ /* 0x000fe20000400000 */
[----:B-1----:R-:W-:Y:S01]  /*32a0*/  LOP3.LUT R152, R152, R144, RZ, 0xfc, !PT ;  /* 0x0000009098987212 */ /* 0x002fe200078efcff */
[----:B------:R-:W1:Y:S01]  /*32b0*/  F2F.BF16.F32 R162, R162 ;  /* 0x000000a200a27304 */ /* 0x000e620000202000 */
[----:B------:R-:W-:Y:S01]  /*32c0*/  IMAD.WIDE.U32 R144, R163, 0x10000, RZ ;  /* 0x00010000a3907825 */ /* 0x000fe200078e00ff */
[----:B------:R-:W-:Y:S02]  /*32d0*/  SHF.L.U32 R163, R164, 0x10, RZ ;  /* 0x00000010a4a37819 */ /* 0x000fe400000006ff */
[----:B0-----:R-:W-:-:S04]  /*32e0*/  LOP3.LUT R153, R147, R153, R146, 0xfe, !PT ;  /* 0x0000009993997212 */ /* 0x001fc800078efe92 */
[----:B------:R-:W0:Y:S01]  /*32f0*/  F2F.BF16.F32 R165, R206 ;  /* 0x000000ce00a57304 */ /* 0x000e220000202000 */
[----:B-1----:R-:W-:-:S07]  /*3300*/  LOP3.LUT R163, R163, R145, R162, 0xfe, !PT ;  /* 0x00000091a3a37212 */ /* 0x002fce00078efea2 */
[----:B------:R1:W-:Y:S01]  /*3310*/  F2F.BF16.F32 R173, R168 ;  /* 0x000000a800ad7304 */ /* 0x0003e20000202000 */
[----:B0-----:R-:W-:-:S07]  /*3320*/  IMAD.WIDE.U32 R146, R165, 0x10000, RZ ;  /* 0x00010000a5927825 */ /* 0x001fce00078e00ff */
[----:B------:R-:W0:Y:S01]  /*3330*/  F2F.BF16.F32 R174, R174 ;  /* 0x000000ae00ae7304 */ /* 0x000e220000202000 */
[----:B-1----:R-:W-:Y:S01]  /*3340*/  IMAD.WIDE.U32 R168, R143, 0x10000, RZ ;  /* 0x000100008fa87825 */ /* 0x002fe200078e00ff */
[----:B------:R-:W-:-:S06]  /*3350*/  LOP3.LUT R143, R2, 0x7f, RZ, 0xc0, !PT ;  /* 0x0000007f028f7812 */ /* 0x000fcc00078ec0ff */
[----:B------:R-:W1:Y:S01]  /*3360*/  F2F.BF16.F32 R160, R160 ;  /* 0x000000a000a07304 */ /* 0x000e620000202000 */
[----:B------:R-:W-:Y:S02]  /*3370*/  LOP3.LUT R169, R161, R169, R182, 0xfe, !PT ;  /* 0x000000a9a1a97212 */ /* 0x000fe400078efeb6 */
[----:B------:R-:W-:Y:S02]  /*3380*/  LEA R165, R196, R143, 0xb ;  /* 0x0000008fc4a57211 */ /* 0x000fe400078e58ff */
[----:B------:R-:W-:Y:S01]  /*3390*/  LOP3.LUT R168, R168, R142, RZ, 0xfc, !PT ;  /* 0x0000008ea8a87212 */ /* 0x000fe200078efcff */
[----:B0-----:R-:W-:Y:S02]  /*33a0*/  IMAD.WIDE.U32 R174, R174, 0x10000, RZ ;  /* 0x00010000aeae7825 */ /* 0x001fe400078e00ff */
[----:B------:R-:W0:Y:S02]  /*33b0*/  F2F.BF16.F32 R183, R208 ;  /* 0x000000d000b77304 */ /* 0x000e240000202000 */
[----:B--2---:R-:W-:Y:S01]  /*33c0*/  IMAD.WIDE.U32 R148, R165, 0x8, R148 ;  /* 0x00000008a5947825 */ /* 0x004fe200078e0094 */
[----:B------:R-:W-:-:S02]  /*33d0*/  LOP3.LUT R181, R181, R175, R180, 0xfe, !PT ;  /* 0x000000afb5b57212 */ /* 0x000fc400078efeb4 */
[----:B------:R-:W-:-:S03]  /*33e0*/  LOP3.LUT R180, R174, R172, RZ, 0xfc, !PT ;  /* 0x000000acaeb47212 */ /* 0x000fc600078efcff */
[----:B------:R-:W2:Y:S01]  /*33f0*/  F2F.BF16.F32 R154, R212 ;  /* 0x000000d4009a7304 */ /* 0x000ea20000202000 */
[----:B-1----:R-:W-:Y:S01]  /*3400*/  LOP3.LUT R162, R144, R160, RZ, 0xfc, !PT ;  /* 0x000000a090a27212 */ /* 0x002fe200078efcff */
[----:B------:R1:W-:Y:S04]  /*3410*/  STG.E.64 desc[UR6][R148.64], R132 ;  /* 0x0000008494007986 */ /* 0x0003e8000c101b06 */
[----:B------:R1:W-:Y:S01]  /*3420*/  STG.E.64 desc[UR6][R148.64+0x400], R138 ;  /* 0x0004008a94007986 */ /* 0x0003e2000c101b06 */
[----:B0-----:R-:W-:Y:S01]  /*3430*/  SHF.L.U32 R183, R183, 0x10, RZ ;  /* 0x00000010b7b77819 */ /* 0x001fe200000006ff */
[----:B------:R-:W0:Y:S02]  /*3440*/  F2F.BF16.F32 R186, R186 ;  /* 0x000000ba00ba7304 */ /* 0x000e240000202000 */
[----:B------:R1:W-:Y:S04]  /*3450*/  STG.E.64 desc[UR6][R148.64+0x800], R192 ;  /* 0x000800c094007986 */ /* 0x0003e8000c101b06 */
[----:B------:R1:W-:Y:S01]  /*3460*/  STG.E.64 desc[UR6][R148.64+0xc00], R156 ;  /* 0x000c009c94007986 */ /* 0x0003e2000c101b06 */
[----:B--2---:R-:W-:Y:S01]  /*3470*/  IMAD.WIDE.U32 R154, R154, 0x10000, RZ ;  /* 0x000100009a9a7825 */ /* 0x004fe200078e00ff */
[----:B------:R-:W2:Y:S02]  /*3480*/  F2F.BF16.F32 R214, R214 ;  /* 0x000000d600d67304 */ /* 0x000ea40000202000 */
[----:B------:R1:W-:Y:S04]  /*3490*/  STG.E.64 desc[UR6][R148.64+0x1000], R134 ;  /* 0x0010008694007986 */ /* 0x0003e8000c101b06 */
[----:B------:R1:W-:Y:S01]  /*34a0*/  STG.E.64 desc[UR6][R148.64+0x1400], R136 ;  /* 0x0014008894007986 */ /* 0x0003e2000c101b06 */
[----:B0-----:R-:W-:Y:S01]  /*34b0*/  IMAD.WIDE.U32 R144, R186, 0x10000, RZ ;  /* 0x00010000ba907825 */ /* 0x001fe200078e00ff */
[----:B------:R-:W0:Y:S02]  /*34c0*/  F2F.BF16.F32 R188, R188 ;  /* 0x000000bc00bc7304 */ /* 0x000e240000202000 */
[----:B------:R1:W-:Y:S01]  /*34d0*/  STG.E.64 desc[UR6][R148.64+0x1800], R150 ;  /* 0x0018009694007986 */ /* 0x0003e2000c101b06 */
[----:B------:R-:W-:-:S03]  /*34e0*/  LOP3.LUT R144, R144, R173, RZ, 0xfc, !PT ;  /* 0x000000ad90907212 */ /* 0x000fc600078efcff */
[----:B------:R1:W-:Y:S01]  /*34f0*/  STG.E.64 desc[UR6][R148.64+0x1c00], R140 ;  /* 0x001c008c94007986 */ /* 0x0003e2000c101b06 */
[----:B--2---:R-:W-:Y:S01]  /*3500*/  SHF.L.U32 R214, R214, 0x10, RZ ;  /* 0x00000010d6d67819 */ /* 0x004fe200000006ff */
[----:B------:R-:W2:Y:S02]  /*3510*/  F2F.BF16.F32 R166, R166 ;  /* 0x000000a600a67304 */ /* 0x000ea40000202000 */
[----:B------:R1:W-:Y:S04]  /*3520*/  STG.E.64 desc[UR6][R148.64+0x2000], R178 ;  /* 0x002000b294007986 */ /* 0x0003e8000c101b06 */
[----:B------:R1:W-:Y:S01]  /*3530*/  STG.E.64 desc[UR6][R148.64+0x2400], R180 ;  /* 0x002400b494007986 */ /* 0x0003e2000c101b06 */
[----:B0-----:R-:W-:Y:S01]  /*3540*/  SHF.L.U32 R188, R188, 0x10, RZ ;  /* 0x00000010bcbc7819 */ /* 0x001fe200000006ff */
[----:B------:R-:W0:Y:S02]  /*3550*/  F2F.BF16.F32 R158, R190 ;  /* 0x000000be009e7304 */ /* 0x000e240000202000 */
[----:B------:R1:W-:Y:S04]  /*3560*/  STG.E.64 desc[UR6][R148.64+0x2800], R152 ;  /* 0x0028009894007986 */ /* 0x0003e8000c101b06 */
[----:B------:R1:W-:Y:S01]  /*3570*/  STG.E.64 desc[UR6][R148.64+0x2c00], R168 ;  /* 0x002c00a894007986 */ /* 0x0003e2000c101b06 */
[----:B--2---:R-:W-:Y:S01]  /*3580*/  LOP3.LUT R167, R183, R147, R166, 0xfe, !PT ;  /* 0x00000093b7a77212 */ /* 0x004fe200078efea6 */
[----:B------:R-:W2:Y:S01]  /*3590*/  F2F.BF16.F32 R159, R184 ;  /* 0x000000b8009f7304 */ /* 0x000ea20000202000 */
[----:B------:R-:W-:Y:S01]  /*35a0*/  LOP3.LUT R166, R146, R0, RZ, 0xfc, !PT ;  /* 0x0000000092a67212 */ /* 0x000fe200078efcff */
[----:B------:R1:W-:Y:S04]  /*35b0*/  STG.E.64 desc[UR6][R148.64+0x3000], R162 ;  /* 0x003000a294007986 */ /* 0x0003e8000c101b06 */
[----:B------:R1:W-:Y:S01]  /*35c0*/  STG.E.64 desc[UR6][R148.64+0x3400], R166 ;  /* 0x003400a694007986 */ /* 0x0003e2000c101b06 */
[----:B0-----:R-:W-:Y:S01]  /*35d0*/  LOP3.LUT R146, R154, R158, RZ, 0xfc, !PT ;  /* 0x0000009e9a927212 */ /* 0x001fe200078efcff */
[----:B------:R-:W0:Y:S01]  /*35e0*/  F2F.BF16.F32 R161, R170 ;  /* 0x000000aa00a17304 */ /* 0x000e220000202000 */
[----:B--2---:R-:W-:-:S05]  /*35f0*/  LOP3.LUT R147, R214, R155, R159, 0xfe, !PT ;  /* 0x0000009bd6937212 */ /* 0x004fca00078efe9f */
[----:B------:R1:W-:Y:S01]  /*3600*/  STG.E.64 desc[UR6][R148.64+0x3800], R146 ;  /* 0x0038009294007986 */ /* 0x0003e2000c101b06 */
[----:B0-----:R-:W-:-:S05]  /*3610*/  LOP3.LUT R145, R188, R145, R161, 0xfe, !PT ;  /* 0x00000091bc917212 */ /* 0x001fca00078efea1 */
[----:B------:R1:W-:Y:S01]  /*3620*/  STG.E.64 desc[UR6][R148.64+0x3c00], R144 ;  /* 0x003c009094007986 */ /* 0x0003e2000c101b06 */
[----:B------:R-:W-:Y:S05]  /*3630*/  BRA `(.L_x_8216) ;  /* 0x0000001c00587947 */ /* 0x000fea0003800000 */
.L_x_8215:
        /* <DEDUP_REMOVED lines=10> */
[----:B------:R-:W-:Y:S01]  /*36e0*/  FFMA R204, R5, R202, R69 ;  /* 0x000000ca05cc7223 */ /* 0x000fe20000000045 */
[----:B------:R-:W-:Y:S01]  /*36f0*/  FADD R138, R192, -R0 ;  /* 0x80000000c08a7221 */ /* 0x000fe20000000000 */
[----:B------:R-:W-:Y:S01]  /*3700*/  FFMA R192, R10, R205, R74 ;  /* 0x000000cd0ac07223 */ /* 0x000fe2000000004a */
[----:B------:R-:W-:Y:S01]  /*3710*/  FMUL R132, R201, R3 ;  /* 0x00000003c9847220 */ /* 0x000fe20000400000 */
        /* <DEDUP_REMOVED lines=13> */
[----:B------:R-:W-:Y:S01]  /*37f0*/  FADD R188, R188, -R0 ;  /* 0x80000000bcbc7221 */ /* 0x000fe20000000000 */
[----:B------:R-:W-:Y:S01]  /*3800*/  FSEL R132, R201, R132, !P0 ;  /* 0x00000084c9847208 */ /* 0x000fe20004000000 */
[----:B------:R-:W-:Y:S01]  /*3810*/  FFMA R202, R8, R203, R72 ;  /* 0x000000cb08ca7223 */ /* 0x000fe20000000048 */
[----:B------:R-:W-:Y:S01]  /*3820*/  FMNMX3 R201, R200, |R201|, |R204|, !PT ;  /* 0x400000c9c8c97276 */ /* 0x000fe200078004cc */
[----:B------:R-:W-:Y:S01]  /*3830*/  FMUL R207, R199, R188 ;  /* 0x000000bcc7cf7220 */ /* 0x000fe20000400000 */
[--C-:B------:R-:W-:Y:S01]  /*3840*/  FADD R134, R134, -R0.reuse ;  /* 0x8000000086867221 */ /* 0x100fe20000000000 */
[----:B------:R-:W-:Y:S01]  /*3850*/  FMUL R203, R202, R3 ;  /* 0x00000003cacb7220 */ /* 0x000fe20000400000 */
[----:B------:R-:W-:Y:S01]  /*3860*/  FADD R209, R139, -R0 ;  /* 0x800000008bd17221 */ /* 0x000fe20000000000 */
[----:B------:R-:W-:Y:S01]  /*3870*/  FFMA R188, R64, R207, R128 ;  /* 0x000000cf40bc7223 */ /* 0x000fe20000000080 */
[C---:B------:R-:W-:Y:S01]  /*3880*/  FMUL R133, R199.reuse, R134 ;  /* 0x00000086c7857220 */ /* 0x040fe20000400000 */
[----:B------:R-:W-:Y:S01]  /*3890*/  @P0 FMUL R204, R204, R3 ;  /* 0x00000003cccc0220 */ /* 0x000fe20000400000 */
[----:B------:R-:W-:Y:S01]  /*38a0*/  FSEL R136, R202, R203, !P0 ;  /* 0x000000cbca887208 */ /* 0x000fe20004000000 */
[-C--:B------:R-:W-:Y:S01]  /*38b0*/  FMUL R203, R192, R3.reuse ;  /* 0x00000003c0cb7220 */ /* 0x080fe20000400000 */
[----:B------:R-:W-:Y:S01]  /*38c0*/  FMUL R207, R188, R3 ;  /* 0x00000003bccf7220 */ /* 0x000fe20000400000 */
[----:B------:R0:W-:Y:S01]  /*38d0*/  F2F.BF16.F32 R200, R204 ;  /* 0x000000cc00c87304 */ /* 0x0001e20000202000 */
[----:B------:R-:W-:Y:S01]  /*38e0*/  FFMA R134, R6, R133, R70 ;  /* 0x0000008506867223 */ /* 0x000fe20000000046 */
[----:B------:R-:W-:Y:S01]  /*38f0*/  FMUL R209, R199, R209 ;  /* 0x000000d1c7d17220 */ /* 0x000fe20000400000 */
[----:B------:R-:W-:Y:S01]  /*3900*/  FSEL R138, R192, R203, !P0 ;  /* 0x000000cbc08a7208 */ /* 0x000fe20004000000 */
[--C-:B------:R-:W-:Y:S01]  /*3910*/  FADD R195, R195, -R0.reuse ;  /* 0x80000000c3c37221 */ /* 0x100fe20000000000 */
[----:B------:R-:W-:Y:S01]  /*3920*/  FSEL R213, R188, R207, !P0 ;  /* 0x000000cfbcd57208 */ /* 0x000fe20004000000 */
[--C-:B------:R-:W-:Y:S01]  /*3930*/  FADD R207, R137, -R0.reuse ;  /* 0x8000000089cf7221 */ /* 0x100fe20000000000 */
[----:B------:R-:W-:Y:S01]  /*3940*/  FMUL R133, R134, R3 ;  /* 0x0000000386857220 */ /* 0x000fe20000400000 */
[----:B------:R-:W-:Y:S01]  /*3950*/  FADD R159, R159, -R0 ;  /* 0x800000009f9f7221 */ /* 0x000fe20000000000 */
[----:B0-----:R-:W-:Y:S01]  /*3960*/  FFMA R204, R12, R205, R76 ;  /* 0x000000cd0ccc7223 */ /* 0x001fe2000000004c */
[C---:B------:R-:W-:Y:S01]  /*3970*/  FMUL R205, R199.reuse, R194 ;  /* 0x000000c2c7cd7220 */ /* 0x040fe20000400000 */
[----:B------:R-:W-:Y:S01]  /*3980*/  FADD R194, R156, -R0 ;  /* 0x800000009cc27221 */ /* 0x000fe20000000000 */
[C---:B------:R-:W-:Y:S01]  /*3990*/  FMUL R207, R199.reuse, R207 ;  /* 0x000000cfc7cf7220 */ /* 0x040fe20000400000 */
[----:B------:R-:W-:Y:S01]  /*39a0*/  FMUL R203, R204, R3 ;  /* 0x00000003cccb7220 */ /* 0x000fe20000400000 */
[----:B------:R-:W-:Y:S01]  /*39b0*/  FFMA R208, R14, R205, R78 ;  /* 0x000000cd0ed07223 */ /* 0x000fe2000000004e */
[----:B------:R-:W-:Y:S01]  /*39c0*/  FMUL R205, R199, R194 ;  /* 0x000000c2c7cd7220 */ /* 0x000fe20000400000 */
[--C-:B------:R-:W-:Y:S01]  /*39d0*/  FADD R194, R158, -R0.reuse ;  /* 0x800000009ec27221 */ /* 0x100fe20000000000 */
[----:B------:R-:W-:Y:S01]  /*39e0*/  FSEL R133, R134, R133, !P0 ;  /* 0x0000008586857208 */ /* 0x000fe20004000000 */
        /* <DEDUP_REMOVED lines=22> */
[C---:B------:R-:W-:Y:S01]  /*3b50*/  FMUL R205, R199.reuse, R168 ;  /* 0x000000a8c7cd7220 */ /* 0x040fe20000400000 */
[----:B------:R-:W-:Y:S02]  /*3b60*/  F2F.BF16.F32 R133, R133 ;  /* 0x0000008500857304 */ /* 0x000fe40000202000 */
[----:B------:R-:W-:Y:S01]  /*3b70*/  FSEL R194, R210, R203, !P0 ;  /* 0x000000cbd2c27208 */ /* 0x000fe20004000000 */
[----:B------:R-:W-:Y:S01]  /*3b80*/  FMUL R203, R212, R3 ;  /* 0x00000003d4cb7220 */ /* 0x000fe20000400000 */
[----:B------:R-:W-:Y:S01]  /*3b90*/  FFMA R216, R24, R205, R88 ;  /* 0x000000cd18d87223 */ /* 0x000fe20000000058 */
[----:B------:R-:W-:-:S03]  /*3ba0*/  FMUL R205, R199, R170 ;  /* 0x000000aac7cd7220 */ /* 0x000fc60000400000 */
        /* <DEDUP_REMOVED lines=17> */
[----:B------:R-:W-:Y:S01]  /*3cc0*/  FMUL R205, R199, R178 ;  /* 0x000000b2c7cd7220 */ /* 0x000fe20000400000 */
[----:B------:R-:W-:-:S02]  /*3cd0*/  FADD R178, R172, -R0 ;  /* 0x80000000acb27221 */ /* 0x000fc40000000000 */
[----:B------:R-:W-:Y:S01]  /*3ce0*/  FSEL R176, R222, R203, !P0 ;  /* 0x000000cbdeb07208 */ /* 0x000fe20004000000 */
[----:B------:R-:W-:Y:S01]  /*3cf0*/  FMUL R203, R224, R3 ;  /* 0x00000003e0cb7220 */ /* 0x000fe20000400000 */
[----:B------:R-:W-:Y:S01]  /*3d00*/  FFMA R226, R34, R205, R98 ;  /* 0x000000cd22e27223 */ /* 0x000fe20000000062 */
[C---:B------:R-:W-:Y:S01]  /*3d10*/  FMUL R205, R199.reuse, R178 ;  /* 0x000000b2c7cd7220 */ /* 0x040fe20000400000 */
[----:B------:R-:W-:Y:S01]  /*3d20*/  FADD R178, R174, -R0 ;  /* 0x80000000aeb27221 */ /* 0x000fe20000000000 */
[----:B------:R-:W-:Y:S01]  /*3d30*/  F2F.BF16.F32 R168, R168 ;  /* 0x000000a800a87304 */ /* 0x000fe20000202000 */
        /* <DEDUP_REMOVED lines=59> */
[----:B------:R-:W-:Y:S03]  /*40f0*/  F2F.BF16.F32 R176, R176 ;  /* 0x000000b000b07304 */ /* 0x000fe60000202000 */
[----:B------:R-:W-:Y:S01]  /*4100*/  FSEL R164, R248, R203, !P0 ;  /* 0x000000cbf8a47208 */ /* 0x000fe20004000000 */
[----:B------:R-:W-:Y:S01]  /*4110*/  FMUL R205, R250, R3 ;  /* 0x00000003facd7220 */ /* 0x000fe20000400000 */
[C---:B------:R-:W-:Y:S01]  /*4120*/  FMUL R203, R199.reuse, R186 ;  /* 0x000000bac7cb7220 */ /* 0x040fe20000400000 */
[----:B------:R-:W-:Y:S02]  /*4130*/  FADD R186, R166, -R0 ;  /* 0x80000000a6ba7221 */ /* 0x000fe40000000000 */
[----:B------:R-:W-:Y:S01]  /*4140*/  F2F.BF16.F32 R132, R132 ;  /* 0x0000008400847304 */ /* 0x000fe20000202000 */
[----:B------:R-:W-:Y:S01]  /*4150*/  FSEL R166, R250, R205, !P0 ;  /* 0x000000cdfaa67208 */ /* 0x000fe20004000000 */
[----:B------:R-:W-:Y:S01]  /*4160*/  FMUL R205, R199, R186 ;  /* 0x000000bac7cd7220 */ /* 0x000fe20000400000 */
[----:B------:R-:W-:-:S03]  /*4170*/  FFMA R203, R60, R203, R124 ;  /* 0x000000cb3ccb7223 */ /* 0x000fc6000000007c */
[----:B------:R-:W-:Y:S01]  /*4180*/  FFMA R252, R62, R205, R126 ;  /* 0x000000cd3efc7223 */ /* 0x000fe2000000007e */
[CC--:B------:R-:W-:Y:S01]  /*4190*/  FMUL R186, R203.reuse, R3.reuse ;  /* 0x00000003cbba7220 */ /* 0x0c0fe20000400000 */
[----:B------:R-:W-:Y:S02]  /*41a0*/  F2F.BF16.F32 R136, R136 ;  /* 0x0000008800887304 */ /* 0x000fe40000202000 */
[----:B------:R-:W-:Y:S02]  /*41b0*/  FMUL R205, R252, R3 ;  /* 0x00000003fccd7220 */ /* 0x000fe40000400000 */
[----:B------:R-:W-:-:S03]  /*41c0*/  FSEL R186, R203, R186, !P0 ;  /* 0x000000bacbba7208 */ /* 0x000fc60004000000 */
[----:B------:R-:W-:Y:S01]  /*41d0*/  FSEL R211, R252, R205, !P0 ;  /* 0x000000cdfcd37208 */ /* 0x000fe20004000000 */
[----:B------:R-:W-:Y:S01]  /*41e0*/  FADD R205, R135, -R0 ;  /* 0x8000000087cd7221 */ /* 0x000fe20000000000 */
[----:B------:R-:W-:Y:S03]  /*41f0*/  F2F.BF16.F32 R174, R174 ;  /* 0x000000ae00ae7304 */ /* 0x000fe60000202000 */
[----:B------:R-:W-:-:S04]  /*4200*/  FMUL R205, R199, R205 ;  /* 0x000000cdc7cd7220 */ /* 0x000fc80000400000 */
[----:B------:R-:W-:Y:S01]  /*4210*/  FFMA R205, R7, R205, R71 ;  /* 0x000000cd07cd7223 */ /* 0x000fe20000000047 */
[----:B------:R-:W-:Y:S04]  /*4220*/  F2F.BF16.F32 R146, R146 ;  /* 0x0000009200927304 */ /* 0x000fe80000202000 */
[----:B------:R-:W-:Y:S01]  /*4230*/  FMNMX3 R139, R201, |R134|, |R205|, !PT ;  /* 0x40000086c98b7276 */ /* 0x000fe200078004cd */
[----:B------:R-:W-:Y:S01]  /*4240*/  FFMA R134, R9, R207, R73 ;  /* 0x000000cf09867223 */ /* 0x000fe20000000049 */
[----:B------:R-:W-:Y:S01]  /*4250*/  FADD R207, R193, -R0 ;  /* 0x80000000c1cf7221 */ /* 0x000fe20000000000 */
[----:B------:R-:W-:Y:S01]  /*4260*/  @P0 FMUL R205, R205, R3 ;  /* 0x00000003cdcd0220 */ /* 0x000fe20000400000 */
[----:B------:R-:W-:Y:S02]  /*4270*/  F2F.BF16.F32 R172, R172 ;  /* 0x000000ac00ac7304 */ /* 0x000fe40000202000 */
[----:B------:R-:W-:Y:S01]  /*4280*/  FMNMX3 R139, R139, |R202|, |R134|, !PT ;  /* 0x400000ca8b8b7276 */ /* 0x000fe20007800486 */
[----:B------:R-:W-:Y:S01]  /*4290*/  FFMA R202, R11, R209, R75 ;  /* 0x000000d10bca7223 */ /* 0x000fe2000000004b */
[----:B------:R-:W-:Y:S01]  /*42a0*/  FMUL R207, R199, R207 ;  /* 0x000000cfc7cf7220 */ /* 0x000fe20000400000 */
[----:B------:R-:W-:-:S03]  /*42b0*/  @P0 FMUL R134, R134, R3 ;  /* 0x0000000386860220 */ /* 0x000fc60000400000 */
[----:B------:R-:W-:Y:S01]  /*42c0*/  FFMA R207, R13, R207, R77 ;  /* 0x000000cf0dcf7223 */ /* 0x000fe2000000004d */
[----:B------:R-:W-:Y:S01]  /*42d0*/  FMNMX3 R139, R139, |R192|, |R202|, !PT ;  /* 0x400000c08b8b7276 */ /* 0x000fe200078004ca */
[----:B------:R0:W1:Y:S01]  /*42e0*/  F2F.BF16.F32 R201, R205 ;  /* 0x000000cd00c97304 */ /* 0x0000620000202000 */
[----:B------:R-:W-:-:S07]  /*42f0*/  @P0 FMUL R202, R202, R3 ;  /* 0x00000003caca0220 */ /* 0x000fce0000400000 */
[----:B------:R2:W-:Y:S01]  /*4300*/  F2F.BF16.F32 R193, R134 ;  /* 0x0000008600c17304 */ /* 0x0005e20000202000 */
[----:B0-----:R-:W-:Y:S01]  /*4310*/  FMUL R205, R199, R195 ;  /* 0x000000c3c7cd7220 */ /* 0x001fe20000400000 */
[----:B------:R-:W-:Y:S01]  /*4320*/  FMNMX3 R195, R139, |R204|, |R207|, !PT ;  /* 0x400000cc8bc37276 */ /* 0x000fe200078004cf */
[----:B------:R-:W-:Y:S01]  /*4330*/  FADD R204, R157, -R0 ;  /* 0x800000009dcc7221 */ /* 0x000fe20000000000 */
[----:B------:R-:W-:-:S03]  /*4340*/  @P0 FMUL R207, R207, R3 ;  /* 0x00000003cfcf0220 */ /* 0x000fc60000400000 */
[----:B------:R-:W-:Y:S01]  /*4350*/  FMUL R204, R199, R204 ;  /* 0x000000ccc7cc7220 */ /* 0x000fe20000400000 */
[----:B------:R0:W3:Y:S01]  /*4360*/  F2F.BF16.F32 R192, R202 ;  /* 0x000000ca00c07304 */ /* 0x0000e20000202000 */
[----:B--2---:R-:W-:Y:S01]  /*4370*/  FFMA R134, R15, R205, R79 ;  /* 0x000000cd0f867223 */ /* 0x004fe2000000004f */
[----:B-1----:R-:W-:Y:S01]  /*4380*/  SHF.L.U32 R201, R201, 0x10, RZ ;  /* 0x00000010c9c97819 */ /* 0x002fe200000006ff */
[----:B------:R-:W-:-:S03]  /*4390*/  FFMA R204, R17, R204, R81 ;  /* 0x000000cc11cc7223 */ /* 0x000fc60000000051 */
[----:B------:R-:W-:Y:S01]  /*43a0*/  FMNMX3 R195, R195, |R208|, |R134|, !PT ;  /* 0x400000d0c3c37276 */ /* 0x000fe20007800486 */
[----:B------:R-:W-:Y:S01]  /*43b0*/  @P0 FMUL R134, R134, R3 ;  /* 0x0000000386860220 */ /* 0x000fe20000400000 */
[----:B------:R-:W-:Y:S01]  /*43c0*/  FADD R208, R155, -R0 ;  /* 0x800000009bd07221 */ /* 0x000fe20000000000 */
[----:B0-----:R-:W-:Y:S01]  /*43d0*/  FMUL R202, R199, R159 ;  /* 0x0000009fc7ca7220 */ /* 0x001fe20000400000 */
[----:B------:R-:W-:Y:S01]  /*43e0*/  FMNMX3 R195, R195, |R206|, |R204|, !PT ;  /* 0x400000cec3c37276 */ /* 0x000fe200078004cc */
[----:B------:R-:W-:Y:S01]  /*43f0*/  FADD R206, R153, -R0 ;  /* 0x8000000099ce7221 */ /* 0x000fe20000000000 */
[----:B------:R0:W1:Y:S01]  /*4400*/  F2F.BF16.F32 R157, R134 ;  /* 0x00000086009d7304 */ /* 0x0000620000202000 */
[----:B------:R-:W-:Y:S01]  /*4410*/  FFMA R202, R19, R202, R83 ;  /* 0x000000ca13ca7223 */ /* 0x000fe20000000053 */
[----:B------:R-:W-:Y:S01]  /*4420*/  @P0 FMUL R204, R204, R3 ;  /* 0x00000003cccc0220 */ /* 0x000fe20000400000 */
[C---:B------:R-:W-:Y:S01]  /*4430*/  FMUL R206, R199.reuse, R206 ;  /* 0x000000cec7ce7220 */ /* 0x040fe20000400000 */
[----:B------:R-:W-:-:S02]  /*4440*/  FMUL R208, R199, R208 ;  /* 0x000000d0c7d07220 */ /* 0x000fc40000400000 */
[----:B------:R-:W-:Y:S01]  /*4450*/  FMNMX3 R195, R195, |R214|, |R202|, !PT ;  /* 0x400000d6c3c37276 */ /* 0x000fe200078004ca */
[-C--:B------:R-:W-:Y:S01]  /*4460*/  @P0 FMUL R202, R202, R3.reuse ;  /* 0x00000003caca0220 */ /* 0x080fe20000400000 */
[----:B------:R2:W-:Y:S01]  /*4470*/  F2F.BF16.F32 R159, R204 ;  /* 0x000000cc009f7304 */ /* 0x0005e20000202000 */
[----:B0-----:R-:W-:Y:S01]  /*4480*/  FFMA R134, R21, R206, R85 ;  /* 0x000000ce15867223 */ /* 0x001fe20000000055 */
[--C-:B------:R-:W-:Y:S01]  /*4490*/  FADD R206, R169, -R0.reuse ;  /* 0x80000000a9ce7221 */ /* 0x100fe20000000000 */
[----:B------:R-:W-:Y:S01]  /*44a0*/  FFMA R208, R23, R208, R87 ;  /* 0x000000d017d07223 */ /* 0x000fe20000000057 */
[----:B------:R-:W-:Y:S02]  /*44b0*/  FADD R169, R145, -R0 ;  /* 0x8000000091a97221 */ /* 0x000fe40000000000 */
[----:B------:R-:W-:Y:S01]  /*44c0*/  FMUL R206, R199, R206 ;  /* 0x000000cec7ce7220 */ /* 0x000fe20000400000 */
[----:B------:R-:W-:Y:S01]  /*44d0*/  FMNMX3 R195, R195, |R210|, |R134|, !PT ;  /* 0x400000d2c3c37276 */ /* 0x000fe20007800486 */
[----:B------:R0:W-:Y:S01]  /*44e0*/  F2F.BF16.F32 R153, R202 ;  /* 0x000000ca00997304 */ /* 0x0001e20000202000 */
[----:B--2---:R-:W-:Y:S01]  /*44f0*/  FADD R204, R171, -R0 ;  /* 0x80000000abcc7221 */ /* 0x004fe20000000000 */
[----:B------:R-:W-:Y:S01]  /*4500*/  FFMA R206, R25, R206, R89 ;  /* 0x000000ce19ce7223 */ /* 0x000fe20000000059 */
[----:B------:R-:W-:Y:S01]  /*4510*/  FMNMX3 R195, R195, |R212|, |R208|, !PT ;  /* 0x400000d4c3c37276 */ /* 0x000fe200078004d0 */
[----:B------:R-:W-:Y:S01]  /*4520*/  FADD R212, R151, -R0 ;  /* 0x8000000097d47221 */ /* 0x000fe20000000000 */
[----:B------:R-:W-:Y:S01]  /*4530*/  FMUL R204, R199, R204 ;  /* 0x000000ccc7cc7220 */ /* 0x000fe20000400000 */
[----:B------:R-:W-:Y:S01]  /*4540*/  @P0 FMUL R208, R208, R3 ;  /* 0x00000003d0d00220 */ /* 0x000fe20000400000 */
[----:B------:R-:W-:Y:S01]  /*4550*/  FMNMX3 R195, R195, |R216|, |R206|, !PT ;  /* 0x400000d8c3c37276 */ /* 0x000fe200078004ce */
[--C-:B------:R-:W-:Y:S01]  /*4560*/  FADD R216, R177, -R0.reuse ;  /* 0x80000000b1d87221 */ /* 0x100fe20000000000 */
[--C-:B0-----:R-:W-:Y:S01]  /*4570*/  FADD R202, R149, -R0.reuse ;  /* 0x8000000095ca7221 */ /* 0x101fe20000000000 */
[----:B------:R-:W-:Y:S01]  /*4580*/  FFMA R210, R27, R204, R91 ;  /* 0x000000cc1bd27223 */ /* 0x000fe2000000005b */
[C---:B------:R-:W-:Y:S01]  /*4590*/  FMUL R212, R199.reuse, R212 ;  /* 0x000000d4c7d47220 */ /* 0x040fe20000400000 */
[C---:B------:R-:W-:Y:S01]  /*45a0*/  FMUL R216, R199.reuse, R216 ;  /* 0x000000d8c7d87220 */ /* 0x040fe20000400000 */
[----:B------:R-:W-:Y:S01]  /*45b0*/  FMUL R202, R199, R202 ;  /* 0x000000cac7ca7220 */ /* 0x000fe20000400000 */
[----:B------:R-:W-:Y:S01]  /*45c0*/  FADD R204, R147, -R0 ;  /* 0x8000000093cc7221 */ /* 0x000fe20000000000 */
[----:B------:R-:W-:Y:S01]  /*45d0*/  FMNMX3 R195, R195, |R218|, |R210|, !PT ;  /* 0x400000dac3c37276 */ /* 0x000fe200078004d2 */
[----:B------:R-:W-:Y:S01]  /*45e0*/  FFMA R218, R31, R212, R95 ;  /* 0x000000d41fda7223 */ /* 0x000fe2000000005f */
[----:B------:R-:W-:Y:S01]  /*45f0*/  FFMA R214, R29, R202, R93 ;  /* 0x000000ca1dd67223 */ /* 0x000fe2000000005d */
[----:B------:R-:W-:Y:S01]  /*4600*/  FFMA R145, R33, R216, R97 ;  /* 0x000000d821917223 */ /* 0x000fe20000000061 */
[----:B------:R-:W-:Y:S01]  /*4610*/  FMUL R216, R199, R179 ;  /* 0x000000b3c7d87220 */ /* 0x000fe20000400000 */
[----:B------:R-:W-:Y:S01]  /*4620*/  @P0 FMUL R210, R210, R3 ;  /* 0x00000003d2d20220 */ /* 0x000fe20000400000 */
[----:B------:R-:W-:Y:S01]  /*4630*/  FADD R202, R183, -R0 ;  /* 0x80000000b7ca7221 */ /* 0x000fe20000000000 */
[----:B------:R-:W-:Y:S01]  /*4640*/  FMNMX3 R195, R195, |R220|, |R214|, !PT ;  /* 0x400000dcc3c37276 */ /* 0x000fe200078004d6 */
[----:B------:R-:W-:Y:S01]  /*4650*/  FMUL R220, R199, R173 ;  /* 0x000000adc7dc7220 */ /* 0x000fe20000400000 */
[----:B------:R-:W-:Y:S01]  /*4660*/  FFMA R147, R35, R216, R99 ;  /* 0x000000d823937223 */ /* 0x000fe20000000063 */
[----:B------:R0:W-:Y:S01]  /*4670*/  F2F.BF16.F32 R155, R210 ;  /* 0x000000d2009b7304 */ /* 0x0001e20000202000 */
[----:B------:R-:W-:Y:S01]  /*4680*/  FMNMX3 R195, R195, |R222|, |R218|, !PT ;  /* 0x400000dec3c37276 */ /* 0x000fe200078004da */
[C---:B------:R-:W-:Y:S01]  /*4690*/  FMUL R202, R199.reuse, R202 ;  /* 0x000000cac7ca7220 */ /* 0x040fe20000400000 */
[----:B------:R-:W-:Y:S01]  /*46a0*/  @P0 FMUL R206, R206, R3 ;  /* 0x00000003cece0220 */ /* 0x000fe20000400000 */
[----:B------:R-:W-:Y:S01]  /*46b0*/  FMUL R204, R199, R204 ;  /* 0x000000ccc7cc7220 */ /* 0x000fe20000400000 */
[----:B------:R-:W-:Y:S01]  /*46c0*/  FMNMX3 R195, R195, |R224|, |R145|, !PT ;  /* 0x400000e0c3c37276 */ /* 0x000fe20007800491 */
[----:B------:R-:W-:Y:S01]  /*46d0*/  FMUL R224, R199, R175 ;  /* 0x000000afc7e07220 */ /* 0x000fe20000400000 */
[----:B------:R-:W-:Y:S01]  /*46e0*/  FFMA R202, R43, R202, R107 ;  /* 0x000000ca2bca7223 */ /* 0x000fe2000000006b */
[----:B------:R2:W-:Y:S01]  /*46f0*/  F2F.BF16.F32 R151, R206 ;  /* 0x000000ce00977304 */ /* 0x0005e20000202000 */
[--C-:B0-----:R-:W-:Y:S01]  /*4700*/  FADD R210, R163, -R0.reuse ;  /* 0x80000000a3d27221 */ /* 0x101fe20000000000 */
[----:B------:R-:W-:Y:S01]  /*4710*/  FFMA R163, R37, R220, R101 ;  /* 0x000000dc25a37223 */ /* 0x000fe20000000065 */
[----:B------:R-:W-:Y:S01]  /*4720*/  FMNMX3 R195, R195, |R226|, |R147|, !PT ;  /* 0x400000e2c3c37276 */ /* 0x000fe20007800493 */
[----:B------:R-:W-:Y:S01]  /*4730*/  FFMA R226, R39, R224, R103 ;  /* 0x000000e027e27223 */ /* 0x000fe20000000067 */
[--C-:B------:R-:W-:Y:S01]  /*4740*/  FADD R212, R161, -R0.reuse ;  /* 0x80000000a1d47221 */ /* 0x100fe20000000000 */
[----:B------:R-:W-:Y:S01]  /*4750*/  @P0 FMUL R214, R214, R3 ;  /* 0x00000003d6d60220 */ /* 0x000fe20000400000 */
[----:B------:R-:W-:Y:S01]  /*4760*/  FMNMX3 R195, R195, |R228|, |R163|, !PT ;  /* 0x400000e4c3c37276 */ /* 0x000fe200078004a3 */
[----:B------:R-:W-:Y:S01]  /*4770*/  FMUL R228, R199, R181 ;  /* 0x000000b5c7e47220 */ /* 0x000fe20000400000 */
[----:B--2---:R-:W-:Y:S01]  /*4780*/  FADD R206, R141, -R0 ;  /* 0x800000008dce7221 */ /* 0x004fe20000000000 */
[----:B------:R0:W2:Y:S01]  /*4790*/  F2F.BF16.F32 R149, R208 ;  /* 0x000000d000957304 */ /* 0x0000a20000202000 */
[----:B------:R-:W-:Y:S01]  /*47a0*/  FMNMX3 R195, R195, |R230|, |R226|, !PT ;  /* 0x400000e6c3c37276 */ /* 0x000fe200078004e2 */
[----:B------:R-:W-:Y:S01]  /*47b0*/  FFMA R228, R41, R228, R105 ;  /* 0x000000e429e47223 */ /* 0x000fe20000000069 */
[C---:B------:R-:W-:Y:S01]  /*47c0*/  FMUL R230, R199.reuse, R169 ;  /* 0x000000a9c7e67220 */ /* 0x040fe20000400000 */
[----:B------:R-:W-:Y:S01]  /*47d0*/  FMUL R212, R199, R212 ;  /* 0x000000d4c7d47220 */ /* 0x000fe20000400000 */
[----:B------:R-:W-:Y:S01]  /*47e0*/  FADD R216, R185, -R0 ;  /* 0x80000000b9d87221 */ /* 0x000fe20000000000 */
[----:B------:R-:W-:Y:S01]  /*47f0*/  FMUL R210, R199, R210 ;  /* 0x000000d2c7d27220 */ /* 0x000fe20000400000 */
[----:B------:R-:W-:Y:S01]  /*4800*/  FMNMX3 R195, R195, |R232|, |R228|, !PT ;  /* 0x400000e8c3c37276 */ /* 0x000fe200078004e4 */
[----:B------:R-:W-:Y:S01]  /*4810*/  FFMA R230, R45, R230, R109 ;  /* 0x000000e62de67223 */ /* 0x000fe2000000006d */
[----:B------:R-:W-:Y:S01]  /*4820*/  FMUL R232, R199, R206 ;  /* 0x000000cec7e87220 */ /* 0x000fe20000400000 */
[----:B0-----:R-:W-:Y:S01]  /*4830*/  FADD R208, R143, -R0 ;  /* 0x800000008fd07221 */ /* 0x001fe20000000000 */
[----:B------:R-:W-:Y:S01]  /*4840*/  FMNMX3 R195, R195, |R234|, |R202|, !PT ;  /* 0x400000eac3c37276 */ /* 0x000fe200078004ca */
[----:B------:R-:W-:Y:S01]  /*4850*/  FFMA R206, R47, R204, R111 ;  /* 0x000000cc2fce7223 */ /* 0x000fe2000000006f */
[----:B------:R-:W-:Y:S01]  /*4860*/  FFMA R232, R49, R232, R113 ;  /* 0x000000e831e87223 */ /* 0x000fe20000000071 */
[----:B------:R-:W-:Y:S01]  /*4870*/  FMUL R208, R199, R208 ;  /* 0x000000d0c7d07220 */ /* 0x000fe20000400000 */
[----:B------:R-:W-:Y:S01]  /*4880*/  FMNMX3 R195, R195, |R236|, |R230|, !PT ;  /* 0x400000ecc3c37276 */ /* 0x000fe200078004e6 */
[----:B------:R-:W-:Y:S01]  /*4890*/  FFMA R212, R53, R212, R117 ;  /* 0x000000d435d47223 */ /* 0x000fe20000000075 */
[----:B------:R0:W-:Y:S01]  /*48a0*/  F2F.BF16.F32 R141, R214 ;  /* 0x000000d6008d7304 */ /* 0x0001e20000202000 */
[----:B------:R-:W-:Y:S01]  /*48b0*/  FFMA R208, R51, R208, R115 ;  /* 0x000000d033d07223 */ /* 0x000fe20000000073 */
[----:B------:R-:W-:Y:S01]  /*48c0*/  FMNMX3 R195, R195, |R238|, |R206|, !PT ;  /* 0x400000eec3c37276 */ /* 0x000fe200078004ce */
[----:B------:R-:W-:Y:S01]  /*48d0*/  FMUL R216, R199, R216 ;  /* 0x000000d8c7d87220 */ /* 0x000fe20000400000 */
[----:B------:R-:W-:Y:S01]  /*48e0*/  FFMA R210, R55, R210, R119 ;  /* 0x000000d237d27223 */ /* 0x000fe20000000077 */
[----:B------:R-:W-:Y:S01]  /*48f0*/  FADD R222, R165, -R0 ;  /* 0x80000000a5de7221 */ /* 0x000fe20000000000 */
[----:B------:R-:W-:Y:S01]  /*4900*/  FMNMX3 R195, R195, |R240|, |R232|, !PT ;  /* 0x400000f0c3c37276 */ /* 0x000fe200078004e8 */
[----:B------:R-:W-:Y:S01]  /*4910*/  FFMA R216, R57, R216, R121 ;  /* 0x000000d839d87223 */ /* 0x000fe20000000079 */
[-C--:B------:R-:W-:Y:S01]  /*4920*/  @P0 FMUL R218, R218, R3.reuse ;  /* 0x00000003dada0220 */ /* 0x080fe20000400000 */
[----:B0-----:R-:W-:Y:S01]  /*4930*/  FADD R214, R187, -R0 ;  /* 0x80000000bbd67221 */ /* 0x001fe20000000000 */
[----:B------:R-:W-:Y:S01]  /*4940*/  FMNMX3 R195, R195, |R242|, |R208|, !PT ;  /* 0x400000f2c3c37276 */ /* 0x000fe200078004d0 */
[----:B------:R-:W-:Y:S01]  /*4950*/  FADD R220, R167, -R0 ;  /* 0x80000000a7dc7221 */ /* 0x000fe20000000000 */
[C---:B------:R-:W-:Y:S01]  /*4960*/  FMUL R222, R199.reuse, R222 ;  /* 0x000000dec7de7220 */ /* 0x040fe20000400000 */
[----:B------:R-:W-:Y:S01]  /*4970*/  FMUL R214, R199, R214 ;  /* 0x000000d6c7d67220 */ /* 0x000fe20000400000 */
[----:B------:R-:W-:Y:S01]  /*4980*/  FMNMX3 R195, R195, |R244|, |R212|, !PT ;  /* 0x400000f4c3c37276 */ /* 0x000fe200078004d4 */
[----:B------:R0:W4:Y:S01]  /*4990*/  F2F.BF16.F32 R143, R218 ;  /* 0x000000da008f7304 */ /* 0x0001220000202000 */
[----:B------:R-:W-:Y:S01]  /*49a0*/  FMUL R220, R199, R220 ;  /* 0x000000dcc7dc7220 */ /* 0x000fe20000400000 */
[----:B------:R-:W-:Y:S01]  /*49b0*/  FFMA R173, R59, R214, R123 ;  /* 0x000000d63bad7223 */ /* 0x000fe2000000007b */
[----:B------:R-:W-:Y:S01]  /*49c0*/  FMNMX3 R195, R195, |R246|, |R210|, !PT ;  /* 0x400000f6c3c37276 */ /* 0x000fe200078004d2 */
[----:B------:R-:W-:Y:S01]  /*49d0*/  FFMA R204, R61, R222, R125 ;  /* 0x000000de3dcc7223 */ /* 0x000fe2000000007d */
[-C--:B------:R-:W-:Y:S01]  /*49e0*/  @P0 FMUL R134, R134, R3.reuse ;  /* 0x0000000386860220 */ /* 0x080fe20000400000 */
[----:B------:R-:W-:Y:S01]  /*49f0*/  FADD R224, R191, -R0 ;  /* 0x80000000bfe07221 */ /* 0x000fe20000000000 */
[----:B------:R-:W-:Y:S01]  /*4a00*/  FMNMX3 R195, R195, |R248|, |R216|, !PT ;  /* 0x400000f8c3c37276 */ /* 0x000fe200078004d8 */
[----:B------:R-:W4:Y:S01]  /*4a10*/  F2F.BF16.F32 R139, R207 ;  /* 0x000000cf008b7304 */ /* 0x000f220000202000 */
[----:B0-----:R-:W-:Y:S01]  /*4a20*/  FADD R218, R189, -R0 ;  /* 0x80000000bdda7221 */ /* 0x001fe20000000000 */
[----:B------:R-:W-:Y:S01]  /*4a30*/  FFMA R185, R63, R220, R127 ;  /* 0x000000dc3fb97223 */ /* 0x000fe2000000007f */
[----:B------:R-:W-:Y:S01]  /*4a40*/  FMNMX3 R195, R195, |R250|, |R173|, !PT ;  /* 0x400000fac3c37276 */ /* 0x000fe200078004ad */
[C---:B------:R-:W-:Y:S01]  /*4a50*/  FMUL R171, R199.reuse, R190 ;  /* 0x000000bec7ab7220 */ /* 0x040fe20000400000 */
[----:B------:R-:W-:Y:S01]  /*4a60*/  FMUL R218, R199, R218 ;  /* 0x000000dac7da7220 */ /* 0x000fe20000400000 */
[----:B------:R-:W-:Y:S01]  /*4a70*/  @P0 FMUL R202, R202, R3 ;  /* 0x00000003caca0220 */ /* 0x000fe20000400000 */
[----:B------:R-:W-:Y:S01]  /*4a80*/  FMNMX3 R195, R195, |R203|, |R204|, !PT ;  /* 0x400000cbc3c37276 */ /* 0x000fe200078004cc */
[----:B------:R-:W-:Y:S01]  /*4a90*/  FMUL R224, R199, R224 ;  /* 0x000000e0c7e07220 */ /* 0x000fe20000400000 */
[----:B------:R-:W-:Y:S01]  /*4aa0*/  FFMA R183, R65, R218, R129 ;  /* 0x000000da41b77223 */ /* 0x000fe20000000081 */
[----:B------:R-:W-:Y:S01]  /*4ab0*/  FFMA R190, R66, R171, R130 ;  /* 0x000000ab42be7223 */ /* 0x000fe20000000082 */
[----:B------:R-:W-:Y:S01]  /*4ac0*/  FMNMX3 R195, R195, |R252|, |R185|, !PT ;  /* 0x400000fcc3c37276 */ /* 0x000fe200078004b9 */
[----:B------:R-:W0:Y:S01]  /*4ad0*/  F2F.BF16.F32 R134, R134 ;  /* 0x0000008600867304 */ /* 0x000e220000202000 */
[-C--:B------:R-:W-:Y:S01]  /*4ae0*/  @P0 FMUL R145, R145, R3.reuse ;  /* 0x0000000391910220 */ /* 0x080fe20000400000 */
[----:B------:R-:W-:Y:S01]  /*4af0*/  FMUL R175, R190, R3 ;  /* 0x00000003beaf7220 */ /* 0x000fe20000400000 */
[----:B------:R-:W-:Y:S01]  /*4b00*/  FMNMX3 R195, R195, |R188|, |R183|, !PT ;  /* 0x400000bcc3c37276 */ /* 0x000fe200078004b7 */
[----:B------:R-:W-:-:S04]  /*4b10*/  IMAD.WIDE.U32 R188, R200, 0x10000, RZ ;  /* 0x00010000c8bc7825 */ /* 0x000fc800078e00ff */
[-C--:B------:R-:W-:Y:S01]  /*4b20*/  @P0 FMUL R147, R147, R3.reuse ;  /* 0x0000000393930220 */ /* 0x080fe20000400000 */
[----:B------:R-:W-:Y:S01]  /*4b30*/  @P0 FMUL R163, R163, R3 ;  /* 0x00000003a3a30220 */ /* 0x000fe20000400000 */
[----:B------:R-:W-:Y:S01]  /*4b40*/  FSEL R175, R190, R175, !P0 ;  /* 0x000000afbeaf7208 */ /* 0x000fe20004000000 */
[----:B------:R4:W-:Y:S01]  /*4b50*/  F2F.BF16.F32 R165, R202 ;  /* 0x000000ca00a57304 */ /* 0x0009e20000202000 */
[----:B---3--:R-:W-:Y:S01]  /*4b60*/  SHF.L.U32 R171, R192, 0x10, RZ ;  /* 0x00000010c0ab7819 */ /* 0x008fe200000006ff */
[-C--:B------:R-:W-:Y:S01]  /*4b70*/  @P0 FMUL R228, R228, R3.reuse ;  /* 0x00000003e4e40220 */ /* 0x080fe20000400000 */
[----:B-1----:R-:W-:Y:S01]  /*4b80*/  SHF.L.U32 R157, R157, 0x10, RZ ;  /* 0x000000109d9d7819 */ /* 0x002fe200000006ff */
[----:B------:R-:W-:Y:S01]  /*4b90*/  @P0 FMUL R226, R226, R3 ;  /* 0x00000003e2e20220 */ /* 0x000fe20000400000 */
[----:B------:R-:W-:Y:S01]  /*4ba0*/  LOP3.LUT R133, R201, R189, R133, 0xfe, !PT ;  /* 0x000000bdc9857212 */ /* 0x000fe200078efe85 */
[-C--:B------:R-:W-:Y:S01]  /*4bb0*/  @P0 FMUL R230, R230, R3.reuse ;  /* 0x00000003e6e60220 */ /* 0x080fe20000400000 */
[----:B--2---:R-:W-:Y:S01]  /*4bc0*/  SHF.L.U32 R149, R149, 0x10, RZ ;  /* 0x0000001095957819 */ /* 0x004fe200000006ff */
[----:B------:R-:W-:Y:S01]  /*4bd0*/  F2F.BF16.F32 R0, R163 ;  /* 0x000000a300007304 */ /* 0x000fe20000202000 */
[----:B----4-:R-:W-:Y:S01]  /*4be0*/  FFMA R202, R67, R224, R131 ;  /* 0x000000e043ca7223 */ /* 0x010fe20000000083 */
[----:B------:R-:W-:Y:S01]  /*4bf0*/  SHF.L.U32 R153, R153, 0x10, RZ ;  /* 0x0000001099997819 */ /* 0x000fe200000006ff */
[-C--:B------:R-:W-:Y:S01]  /*4c00*/  @P0 FMUL R206, R206, R3.reuse ;  /* 0x00000003cece0220 */ /* 0x080fe20000400000 */
[-C--:B------:R-:W-:Y:S01]  /*4c10*/  @P0 FMUL R232, R232, R3.reuse ;  /* 0x00000003e8e80220 */ /* 0x080fe20000400000 */
[----:B------:R-:W-:Y:S01]  /*4c20*/  @P0 FMUL R208, R208, R3 ;  /* 0x00000003d0d00220 */ /* 0x000fe20000400000 */
[----:B------:R-:W-:Y:S01]  /*4c30*/  FMNMX3 R200, R195, |R190|, |R202|, !PT ;  /* 0x400000bec3c87276 */ /* 0x000fe200078004ca */
[----:B------:R-:W-:Y:S01]  /*4c40*/  IMAD.WIDE.U32 R190, R193, 0x10000, RZ ;  /* 0x00010000c1be7825 */ /* 0x000fe200078e00ff */
[----:B------:R-:W1:Y:S01]  /*4c50*/  F2F.BF16.F32 R145, R145 ;  /* 0x0000009100917304 */ /* 0x000e620000202000 */
[----:B------:R-:W-:-:S02]  /*4c60*/  SHF.L.U32 R143, R143, 0x10, RZ ;  /* 0x000000108f8f7819 */ /* 0x000fc400000006ff */
[----:B------:R-:W-:Y:S01]  /*4c70*/  @P0 FMUL R216, R216, R3 ;  /* 0x00000003d8d80220 */ /* 0x000fe20000400000 */
[----:B------:R-:W-:Y:S01]  /*4c80*/  IMAD.WIDE.U32 R192, R139, 0x10000, RZ ;  /* 0x000100008bc07825 */ /* 0x000fe200078e00ff */
[----:B------:R-:W-:-:S03]  /*4c90*/  LOP3.LUT R189, R171, R191, R138, 0xfe, !PT ;  /* 0x000000bfabbd7212 */ /* 0x000fc600078efe8a */
[-C--:B------:R-:W-:Y:S01]  /*4ca0*/  @P0 FMUL R212, R212, R3.reuse ;  /* 0x00000003d4d40220 */ /* 0x080fe20000400000 */
[----:B------:R-:W-:Y:S01]  /*4cb0*/  @P0 FMUL R210, R210, R3 ;  /* 0x00000003d2d20220 */ /* 0x000fe20000400000 */
[----:B------:R-:W-:Y:S01]  /*4cc0*/  IMAD.WIDE.U32 R138, R159, 0x10000, RZ ;  /* 0x000100009f8a7825 */ /* 0x000fe200078e00ff */
[----:B------:R-:W2:Y:S01]  /*4cd0*/  F2F.BF16.F32 R147, R147 ;  /* 0x0000009300937304 */ /* 0x000ea20000202000 */
[----:B------:R-:W-:Y:S02]  /*4ce0*/  LOP3.LUT R157, R157, R193, R158, 0xfe, !PT ;  /* 0x000000c19d9d7212 */ /* 0x000fe400078efe9e */
[----:B------:R-:W-:Y:S01]  /*4cf0*/  @P0 FMUL R173, R173, R3 ;  /* 0x00000003adad0220 */ /* 0x000fe20000400000 */
[----:B0-----:R-:W-:Y:S01]  /*4d00*/  IMAD.WIDE.U32 R158, R134, 0x10000, RZ ;  /* 0x00010000869e7825 */ /* 0x001fe200078e00ff */
[----:B------:R-:W-:-:S03]  /*4d10*/  LOP3.LUT R152, R138, R152, RZ, 0xfc, !PT ;  /* 0x000000988a987212 */ /* 0x000fc600078efcff */
[----:B------:R-:W-:Y:S01]  /*4d20*/  @P0 FMUL R204, R204, R3 ;  /* 0x00000003cccc0220 */ /* 0x000fe20000400000 */
[----:B------:R-:W-:Y:S01]  /*4d30*/  LOP3.LUT R153, R153, R139, R154, 0xfe, !PT ;  /* 0x0000008b99997212 */ /* 0x000fe200078efe9a */
[----:B------:R-:W-:Y:S01]  /*4d40*/  IMAD.WIDE.U32 R138, R151, 0x10000, RZ ;  /* 0x00010000978a7825 */ /* 0x000fe200078e00ff */
[----:B------:R-:W0:Y:S01]  /*4d50*/  F2F.BF16.F32 R163, R228 ;  /* 0x000000e400a37304 */ /* 0x000e220000202000 */
[----:B------:R-:W-:Y:S02]  /*4d60*/  LOP3.LUT R195, R149, R159, R168, 0xfe, !PT ;  /* 0x0000009f95c37212 */ /* 0x000fe400078efea8 */
[----:B------:R-:W-:Y:S01]  /*4d70*/  @P0 FMUL R185, R185, R3 ;  /* 0x00000003b9b90220 */ /* 0x000fe20000400000 */
[----:B------:R-:W-:Y:S01]  /*4d80*/  SHF.L.U32 R149, R155, 0x10, RZ ;  /* 0x000000109b957819 */ /* 0x000fe200000006ff */
[----:B------:R-:W-:Y:S01]  /*4d90*/  IMAD.WIDE.U32 R154, R141, 0x10000, RZ ;  /* 0x000100008d9a7825 */ /* 0x000fe200078e00ff */
[----:B------:R-:W-:-:S03]  /*4da0*/  LOP3.LUT R170, R138, R170, RZ, 0xfc, !PT ;  /* 0x000000aa8aaa7212 */ /* 0x000fc600078efcff */
[----:B------:R-:W-:Y:S01]  /*4db0*/  @P0 FMUL R202, R202, R3 ;  /* 0x00000003caca0220 */ /* 0x000fe20000400000 */
[----:B------:R-:W-:Y:S01]  /*4dc0*/  LOP3.LUT R171, R149, R139, R148, 0xfe, !PT ;  /* 0x0000008b95ab7212 */ /* 0x000fe200078efe94 */
[----:B------:R-:W3:Y:S01]  /*4dd0*/  F2F.BF16.F32 R161, R226 ;  /* 0x000000e200a17304 */ /* 0x000ee20000202000 */
[----:B------:R-:W-:Y:S01]  /*4de0*/  LOP3.LUT R150, R154, R150, RZ, 0xfc, !PT ;  /* 0x000000969a967212 */ /* 0x000fe200078efcff */
[----:B-1----:R-:W-:Y:S01]  /*4df0*/  IMAD.WIDE.U32 R138, R145, 0x10000, RZ ;  /* 0x00010000918a7825 */ /* 0x002fe200078e00ff */
[----:B------:R-:W-:-:S03]  /*4e00*/  LOP3.LUT R151, R143, R155, R176, 0xfe, !PT ;  /* 0x0000009b8f977212 */ /* 0x000fc600078efeb0 */
[----:B------:R-:W-:Y:S01]  /*4e10*/  @P0 FMUL R183, R183, R3 ;  /* 0x00000003b7b70220 */ /* 0x000fe20000400000 */
[----:B--2---:R-:W-:Y:S01]  /*4e20*/  SHF.L.U32 R147, R147, 0x10, RZ ;  /* 0x0000001093937819 */ /* 0x004fe200000006ff */
[----:B------:R-:W-:Y:S01]  /*4e30*/  IMAD.WIDE.U32 R148, R0, 0x10000, RZ ;  /* 0x0001000000947825 */ /* 0x000fe200078e00ff */
[----:B------:R-:W-:Y:S01]  /*4e40*/  SHF.L.U32 R165, R165, 0x10, RZ ;  /* 0x00000010a5a57819 */ /* 0x000fe200000006ff */
[----:B------:R-:W1:Y:S01]  /*4e50*/  F2F.BF16.F32 R178, R178 ;  /* 0x000000b200b27304 */ /* 0x000e620000202000 */
[----:B------:R-:W-:Y:S01]  /*4e60*/  LOP3.LUT R132, R188, R132, RZ, 0xfc, !PT ;  /* 0x00000084bc847212 */ /* 0x000fe200078efcff */
[----:B0-----:R-:W-:Y:S01]  /*4e70*/  IMAD.WIDE.U32 R154, R163, 0x10000, RZ ;  /* 0x00010000a39a7825 */ /* 0x001fe200078e00ff */
[----:B------:R-:W-:Y:S02]  /*4e80*/  LOP3.LUT R188, R190, R136, RZ, 0xfc, !PT ;  /* 0x00000088bebc7212 */ /* 0x000fe400078efcff */
[----:B------:R-:W-:Y:S02]  /*4e90*/  LOP3.LUT R172, R138, R172, RZ, 0xfc, !PT ;  /* 0x000000ac8aac7212 */ /* 0x000fe400078efcff */
[----:B------:R-:W-:Y:S01]  /*4ea0*/  LOP3.LUT R145, R165, R155, R146, 0xfe, !PT ;  /* 0x0000009ba5917212 */ /* 0x000fe200078efe92 */
[----:B------:R-:W-:Y:S01]  /*4eb0*/  F2F.BF16.F32 R180, R180 ;  /* 0x000000b400b47304 */ /* 0x000fe20000202000 */
[----:B---3--:R-:W-:-:S02]  /*4ec0*/  SHF.L.U32 R161, R161, 0x10, RZ ;  /* 0x00000010a1a17819 */ /* 0x008fc400000006ff */
[----:B------:R-:W-:Y:S02]  /*4ed0*/  LOP3.LUT R143, R2, 0x7f, RZ, 0xc0, !PT ;  /* 0x0000007f028f7812 */ /* 0x000fe400078ec0ff */
[----:B-1----:R-:W-:-:S03]  /*4ee0*/  LOP3.LUT R138, R148, R178, RZ, 0xfc, !PT ;  /* 0x000000b2948a7212 */ /* 0x002fc600078efcff */
[----:B------:R-:W0:Y:S08]  /*4ef0*/  F2F.BF16.F32 R144, R144 ;  /* 0x0000009000907304 */ /* 0x000e300000202000 */
[----:B------:R-:W-:Y:S01]  /*4f00*/  F2F.BF16.F32 R167, R230 ;  /* 0x000000e600a77304 */ /* 0x000fe20000202000 */
[----:B0-----:R-:W-:-:S07]  /*4f10*/  LOP3.LUT R144, R154, R144, RZ, 0xfc, !PT ;  /* 0x000000909a907212 */ /* 0x001fce00078efcff */
[----:B------:R-:W0:Y:S08]  /*4f20*/  F2F.BF16.F32 R169, R206 ;  /* 0x000000ce00a97304 */ /* 0x000e300000202000 */
[----:B------:R-:W1:Y:S01]  /*4f30*/  F2F.BF16.F32 R177, R232 ;  /* 0x000000e800b17304 */ /* 0x000e620000202000 */
[----:B0-----:R-:W-:-:S07]  /*4f40*/  SHF.L.U32 R169, R169, 0x10, RZ ;  /* 0x00000010a9a97819 */ /* 0x001fce00000006ff */
[----:B------:R-:W0:Y:S01]  /*4f50*/  F2F.BF16.F32 R181, R208 ;  /* 0x000000d000b57304 */ /* 0x000e220000202000 */
[----:B-1----:R-:W-:-:S07]  /*4f60*/  IMAD.WIDE.U32 R154, R177, 0x10000, RZ ;  /* 0x00010000b19a7825 */ /* 0x002fce00078e00ff */
[----:B------:R-:W-:Y:S01]  /*4f70*/  F2F.BF16.F32 R140, R140 ;  /* 0x0000008c008c7304 */ /* 0x000fe20000202000 */
[----:B0-----:R-:W-:-:S07]  /*4f80*/  SHF.L.U32 R181, R181, 0x10, RZ ;  /* 0x00000010b5b57819 */ /* 0x001fce00000006ff */
[----:B------:R-:W-:Y:S08]  /*4f90*/  F2F.BF16.F32 R142, R142 ;  /* 0x0000008e008e7304 */ /* 0x000ff00000202000 */
[----:B------:R-:W0:Y:S08]  /*4fa0*/  F2F.BF16.F32 R160, R160 ;  /* 0x000000a000a07304 */ /* 0x000e300000202000 */
[----:B------:R-:W-:Y:S01]  /*4fb0*/  F2F.BF16.F32 R162, R162 ;  /* 0x000000a200a27304 */ /* 0x000fe20000202000 */
[----:B0-----:R-:W-:-:S07]  /*4fc0*/  LOP3.LUT R160, R154, R160, RZ, 0xfc, !PT ;  /* 0x000000a09aa07212 */ /* 0x001fce00078efcff */
[----:B------:R-:W-:Y:S08]  /*4fd0*/  F2F.BF16.F32 R179, R212 ;  /* 0x000000d400b37304 */ /* 0x000ff00000202000 */
[----:B------:R-:W0:Y:S08]  /*4fe0*/  F2F.BF16.F32 R136, R210 ;  /* 0x000000d200887304 */ /* 0x000e300000202000 */
[----:B------:R-:W1:Y:S01]  /*4ff0*/  F2F.BF16.F32 R216, R216 ;  /* 0x000000d800d87304 */ /* 0x000e620000202000 */
[----:B0-----:R-:W-:-:S07]  /*5000*/  SHF.L.U32 R159, R136, 0x10, RZ ;  /* 0x00000010889f7819 */ /* 0x001fce00000006ff */
[----:B------:R0:W2:Y:S08]  /*5010*/  F2F.BF16.F32 R134, R173 ;  /* 0x000000ad00867304 */ /* 0x0000b00000202000 */
[----:B------:R-:W3:Y:S01]  /*5020*/  F2F.BF16.F32 R182, R182 ;  /* 0x000000b600b67304 */ /* 0x000ee20000202000 */
[----:B0-----:R-:W-:Y:S02]  /*5030*/  LOP3.LUT R173, R147, R139, R174, 0xfe, !PT ;  /* 0x0000008b93ad7212 */ /* 0x001fe400078efeae */
[----:B------:R-:W0:Y:S01]  /*5040*/  LDC.64 R146, c[0x0][0x3c8] ;  /* 0x0000f200ff927b82 */ /* 0x000e220000000a00 */
[----:B------:R-:W-:Y:S01]  /*5050*/  LOP3.LUT R139, R161, R149, R180, 0xfe, !PT ;  /* 0x00000095a18b7212 */ /* 0x000fe200078efeb4 */
[----:B------:R-:W-:Y:S01]  /*5060*/  IMAD.WIDE.U32 R148, R167, 0x10000, RZ ;  /* 0x00010000a7947825 */ /* 0x000fe200078e00ff */
[----:B------:R-:W-:-:S02]  /*5070*/  LOP3.LUT R161, R181, R155, R162, 0xfe, !PT ;  /* 0x0000009bb5a17212 */ /* 0x000fc400078efea2 */
[----:B------:R-:W-:Y:S01]  /*5080*/  F2F.BF16.F32 R184, R184 ;  /* 0x000000b800b87304 */ /* 0x000fe20000202000 */
[----:B-1----:R-:W-:Y:S01]  /*5090*/  IMAD.WIDE.U32 R154, R216, 0x10000, RZ ;  /* 0x00010000d89a7825 */ /* 0x002fe200078e00ff */
[----:B------:R-:W-:Y:S02]  /*50a0*/  LOP3.LUT R140, R148, R140, RZ, 0xfc, !PT ;  /* 0x0000008c948c7212 */ /* 0x000fe400078efcff */
[----:B------:R-:W-:Y:S01]  /*50b0*/  LOP3.LUT R141, R169, R149, R142, 0xfe, !PT ;  /* 0x00000095a98d7212 */ /* 0x000fe200078efe8e */
[----:B------:R-:W-:Y:S01]  /*50c0*/  IMAD.WIDE.U32 R148, R179, 0x10000, RZ ;  /* 0x00010000b3947825 */ /* 0x000fe200078e00ff */
[----:B--2---:R-:W-:Y:S02]  /*50d0*/  SHF.L.U32 R163, R134, 0x10, RZ ;  /* 0x0000001086a37819 */ /* 0x004fe400000006ff */
[----:B------:R-:W1:Y:S01]  /*50e0*/  F2F.BF16.F32 R164, R164 ;  /* 0x000000a400a47304 */ /* 0x000e620000202000 */
[----:B---3--:R-:W-:-:S07]  /*50f0*/  LOP3.LUT R182, R148, R182, RZ, 0xfc, !PT ;  /* 0x000000b694b67212 */ /* 0x008fce00078efcff */
[----:B------:R-:W2:Y:S01]  /*5100*/  F2F.BF16.F32 R166, R166 ;  /* 0x000000a600a67304 */ /* 0x000ea20000202000 */
[----:B-1----:R-:W-:-:S07]  /*5110*/  LOP3.LUT R164, R154, R164, RZ, 0xfc, !PT ;  /* 0x000000a49aa47212 */ /* 0x002fce00078efcff */
[----:B------:R-:W-:Y:S01]  /*5120*/  F2F.BF16.F32 R204, R204 ;  /* 0x000000cc00cc7304 */ /* 0x000fe20000202000 */
[----:B--2---:R-:W-:-:S07]  /*5130*/  LOP3.LUT R165, R163, R155, R166, 0xfe, !PT ;  /* 0x0000009ba3a57212 */ /* 0x004fce00078efea6 */
[----:B------:R-:W1:Y:S08]  /*5140*/  F2F.BF16.F32 R185, R185 ;  /* 0x000000b900b97304 */ /* 0x000e700000202000 */
[----:B------:R2:W3:Y:S01]  /*5150*/  F2F.BF16.F32 R0, R183 ;  /* 0x000000b700007304 */ /* 0x0004e20000202000 */
[----:B-1----:R-:W-:-:S07]  /*5160*/  SHF.L.U32 R185, R185, 0x10, RZ ;  /* 0x00000010b9b97819 */ /* 0x002fce00000006ff */
[----:B------:R-:W1:Y:S01]  /*5170*/  F2F.BF16.F32 R202, R202 ;  /* 0x000000ca00ca7304 */ /* 0x000e620000202000 */
[----:B--2---:R-:W-:Y:S01]  /*5180*/  LOP3.LUT R183, R159, R149, R184, 0xfe, !PT ;  /* 0x000000959fb77212 */ /* 0x004fe200078efeb8 */
[----:B------:R-:W-:Y:S01]  /*5190*/  IMAD.WIDE.U32 R148, R204, 0x10000, RZ ;  /* 0x00010000cc947825 */ /* 0x000fe200078e00ff */
[----:B------:R-:W-:-:S03]  /*51a0*/  LEA R159, R196, R143, 0xb ;  /* 0x0000008fc49f7211 */ /* 0x000fc600078e58ff */
[----:B---3--:R-:W-:Y:S02]  /*51b0*/  IMAD.WIDE.U32 R154, R0, 0x10000, RZ ;  /* 0x00010000009a7825 */ /* 0x008fe400078e00ff */
[----:B------:R-:W2:Y:S02]  /*51c0*/  F2F.BF16.F32 R135, R211 ;  /* 0x000000d300877304 */ /* 0x000ea40000202000 */
[----:B0-----:R-:W-:Y:S01]  /*51d0*/  IMAD.WIDE.U32 R146, R159, 0x8, R146 ;  /* 0x000000089f927825 */ /* 0x001fe200078e0092 */
[----:B-1----:R-:W-:-:S05]  /*51e0*/  SHF.L.U32 R202, R202, 0x10, RZ ;  /* 0x00000010caca7819 */ /* 0x002fca00000006ff */
[----:B------:R-:W0:Y:S01]  /*51f0*/  F2F.BF16.F32 R156, R156 ;  /* 0x0000009c009c7304 */ /* 0x000e220000202000 */
[----:B------:R3:W-:Y:S04]  /*5200*/  STG.E.64 desc[UR6][R146.64], R132 ;  /* 0x0000008492007986 */ /* 0x0007e8000c101b06 */
[----:B------:R3:W-:Y:S01]  /*5210*/  STG.E.64 desc[UR6][R146.64+0x400], R188 ;  /* 0x000400bc92007986 */ /* 0x0007e2000c101b06 */
[----:B--2---:R-:W-:Y:S02]  /*5220*/  LOP3.LUT R187, R185, R149, R135, 0xfe, !PT ;  /* 0x00000095b9bb7212 */ /* 0x004fe400078efe87 */
[----:B------:R-:W1:Y:S01]  /*5230*/  F2F.BF16.F32 R194, R194 ;  /* 0x000000c200c27304 */ /* 0x000e620000202000 */
[----:B------:R3:W-:Y:S04]  /*5240*/  STG.E.64 desc[UR6][R146.64+0xc00], R152 ;  /* 0x000c009892007986 */ /* 0x0007e8000c101b06 */
[----:B------:R3:W-:Y:S01]  /*5250*/  STG.E.64 desc[UR6][R146.64+0x1400], R170 ;  /* 0x001400aa92007986 */ /* 0x0007e2000c101b06 */
[----:B0-----:R-:W-:-:S02]  /*5260*/  LOP3.LUT R156, R192, R156, RZ, 0xfc, !PT ;  /* 0x0000009cc09c7212 */ /* 0x001fc400078efcff */
[----:B------:R-:W0:Y:S01]  /*5270*/  F2F.BF16.F32 R186, R186 ;  /* 0x000000ba00ba7304 */ /* 0x000e220000202000 */
[----:B------:R3:W-:Y:S04]  /*5280*/  STG.E.64 desc[UR6][R146.64+0x1800], R150 ;  /* 0x0018009692007986 */ /* 0x0007e8000c101b06 */
[----:B------:R3:W-:Y:S01]  /*5290*/  STG.E.64 desc[UR6][R146.64+0x800], R156 ;  /* 0x0008009c92007986 */ /* 0x0007e2000c101b06 */
[----:B-1----:R-:W-:Y:S02]  /*52a0*/  LOP3.LUT R194, R158, R194, RZ, 0xfc, !PT ;  /* 0x000000c29ec27212 */ /* 0x002fe400078efcff */
[----:B------:R-:W1:Y:S01]  /*52b0*/  F2F.BF16.F32 R137, R213 ;  /* 0x000000d500897304 */ /* 0x000e620000202000 */
[----:B------:R3:W-:Y:S04]  /*52c0*/  STG.E.64 desc[UR6][R146.64+0x1c00], R172 ;  /* 0x001c00ac92007986 */ /* 0x0007e8000c101b06 */
[----:B------:R3:W-:Y:S01]  /*52d0*/  STG.E.64 desc[UR6][R146.64+0x1000], R194 ;  /* 0x001000c292007986 */ /* 0x0007e2000c101b06 */
[----:B0-----:R-:W-:-:S02]  /*52e0*/  LOP3.LUT R186, R148, R186, RZ, 0xfc, !PT ;  /* 0x000000ba94ba7212 */ /* 0x001fc400078efcff */
[----:B------:R-:W0:Y:S01]  /*52f0*/  F2F.BF16.F32 R175, R175 ;  /* 0x000000af00af7304 */ /* 0x000e220000202000 */
[----:B------:R3:W-:Y:S04]  /*5300*/  STG.E.64 desc[UR6][R146.64+0x2000], R138 ;  /* 0x0020008a92007986 */ /* 0x0007e8000c101b06 */
[----:B------:R3:W-:Y:S01]  /*5310*/  STG.E.64 desc[UR6][R146.64+0x2400], R144 ;  /* 0x0024009092007986 */ /* 0x0007e2000c101b06 */
[----:B-1----:R-:W-:-:S03]  /*5320*/  LOP3.LUT R134, R154, R137, RZ, 0xfc, !PT ;  /* 0x000000899a867212 */ /* 0x002fc600078efcff */
[----:B------:R3:W-:Y:S04]  /*5330*/  STG.E.64 desc[UR6][R146.64+0x2800], R140 ;  /* 0x0028008c92007986 */ /* 0x0007e8000c101b06 */
[----:B------:R3:W-:Y:S01]  /*5340*/  STG.E.64 desc[UR6][R146.64+0x2c00], R160 ;  /* 0x002c00a092007986 */ /* 0x0007e2000c101b06 */
[----:B0-----:R-:W-:-:S03]  /*5350*/  LOP3.LUT R135, R202, R155, R175, 0xfe, !PT ;  /* 0x0000009bca877212 */ /* 0x001fc600078efeaf */
[----:B------:R3:W-:Y:S04]  /*5360*/  STG.E.64 desc[UR6][R146.64+0x3000], R182 ;  /* 0x003000b692007986 */ /* 0x0007e8000c101b06 */
[----:B------:R3:W-:Y:S04]  /*5370*/  STG.E.64 desc[UR6][R146.64+0x3400], R164 ;  /* 0x003400a492007986 */ /* 0x0007e8000c101b06 */
[----:B------:R3:W-:Y:S04]  /*5380*/  STG.E.64 desc[UR6][R146.64+0x3800], R186 ;  /* 0x003800ba92007986 */ /* 0x0007e8000c101b06 */
[----:B------:R3:W-:Y:S02]  /*5390*/  STG.E.64 desc[UR6][R146.64+0x3c00], R134 ;  /* 0x003c008692007986 */ /* 0x0007e4000c101b06 */
.L_x_8216:
[----:B-1-3--:R-:W0:Y:S01]  /*53a0*/  LDC R133, c[0x0][0x380] ;  /* 0x0000e000ff857b82 */ /* 0x00ae220000000800 */
[----:B------:R-:W-:Y:S02]  /*53b0*/  PLOP3.LUT P3, PT, P3, PT, PT, 0x8, 0x80 ;  /* 0x000000000080781c */ /* 0x000fe40001f6e170 */
[----:B0-----:R-:W-:-:S04]  /*53c0*/  IADD3 R196, PT, PT, R196, R133, RZ ;  /* 0x00000085c4c47210 */ /* 0x001fc80007ffe0ff */
[----:B------:R-:W-:-:S13]  /*53d0*/  ISETP.GE.AND P1, PT, R196, UR10, PT ;  /* 0x0000000ac4007c0c */ /* 0x000fda000bf26270 */
[----:B------:R-:W-:Y:S05]  /*53e0*/  @!P1 BRA `(.L_x_8217) ;  /* 0xffffffb400049947 */ /* 0x000fea000383ffff */
.L_x_8206:
        /* <DEDUP_REMOVED lines=38> */
.L_x_8225:
[----:B------:R-:W-:Y:S02]  /*5650*/  ISETP.NE.AND P1, PT, R2, RZ, PT ;  /* 0x000000ff0200720c */ /* 0x000fe40003f25270 */
[----:B-1----:R-:W-:-:S11]  /*5660*/  FMNMX R7, R5, R4, !PT ;  /* 0x0000000405077209 */ /* 0x002fd60007800000 */
[----:B------:R-:W-:Y:S05]  /*5670*/  @P1 BRA `(.L_x_8219) ;  /* 0x0000000000081947 */ /* 0x000fea0003800000 */
[----:B0-----:R-:W0:Y:S02]  /*5680*/  LDC.64 R4, c[0x0][0x3f8] ;  /* 0x0000fe00ff047b82 */ /* 0x001e240000000a00 */
[----:B0-----:R1:W-:Y:S02]  /*5690*/  REDG.E.MAX.S32.STRONG.GPU desc[UR6][R4.64], R7 ;  /* 0x000000070400798e */ /* 0x0013e4000d12e306 */
.L_x_8219:
[----:B------:R-:W-:Y:S05]  /*56a0*/  BSYNC B0 ;  /* 0x0000000000007941 */ /* 0x000fea0003800000 */
.L_x_8218:
        /* <DEDUP_REMOVED lines=13> */
[----:B01----:R-:W-:Y:S05]  /*5780*/  CALL.REL.NOINC `($__internal_110_$__cuda_sm20_rcp_rn_f32_slowpath) ;  /* 0x00000000005c7944 */ /* 0x003fea0003c00000 */
[----:B------:R-:W-:Y:S01]  /*5790*/  MOV R5, R0 ;  /* 0x0000000000057202 */ /* 0x000fe20000000f00 */
[----:B------:R-:W-:Y:S06]  /*57a0*/  BRA `(.L_x_8222) ;  /* 0x0000000000107947 */ /* 0x000fec0003800000 */
.L_x_8221:
[----:B------:R-:W2:Y:S02]  /*57b0*/  MUFU.RCP R0, R3 ;  /* 0x0000000300007308 */ /* 0x000ea40000001000 */
[----:B--2---:R-:W-:-:S04]  /*57c0*/  FFMA R2, R0, R3, -1 ;  /* 0xbf80000000027423 */ /* 0x004fc80000000003 */
[----:B01----:R-:W-:-:S04]  /*57d0*/  FADD.FTZ R5, -R2, -RZ ;  /* 0x800000ff02057221 */ /* 0x003fc80000010100 */
[----:B------:R-:W-:-:S07]  /*57e0*/  FFMA R5, R0, R5, R0 ;  /* 0x0000000500057223 */ /* 0x000fce0000000000 */
.L_x_8222:
[----:B------:R-:W0:Y:S02]  /*57f0*/  LDC.64 R2, c[0x0][0x3f0] ;  /* 0x0000fc00ff027b82 */ /* 0x000e240000000a00 */
[----:B0-----:R-:W-:Y:S01]  /*5800*/  STG.E desc[UR6][R2.64], R5 ;  /* 0x0000000502007986 */ /* 0x001fe2000c101906 */
[----:B------:R-:W-:Y:S05]  /*5810*/  EXIT ;  /* 0x000000000000794d */ /* 0x000fea0003800000 */
.L_x_8220:
[----:B------:R-:W-:Y:S02]  /*5820*/  MOV R7, 0x2 ;  /* 0x0000000200077802 */ /* 0x000fe40000000f00 */
[----:B------:R-:W-:Y:S02]  /*5830*/  MOV R9, 0x1f ;  /* 0x0000001f00097802 */ /* 0x000fe40000000f00 */
[----:B------:R-:W-:-:S07]  /*5840*/  MOV R6, 0xffffffff ;  /* 0xffffffff00067802 */ /* 0x000fce0000000f00 */
[----:B01---5:R-:W-:Y:S05]  /*5850*/  WARPSYNC.COLLECTIVE R6, `(.L_x_8223) ;  /* 0x0000000006087348 */ /* 0x023fea0003c00000 */
[----:B01----:R0:W1:Y:S02]  /*5860*/  SHFL.DOWN P1, R4, R0, R7, R9 ;  /* 0x0800000700047389 */ /* 0x0030640000020009 */
[----:B01---5:R-:W-:Y:S05]  /*5870*/  ENDCOLLECTIVE ;  /* 0x000000000000791b */ /* 0x023fea0003800000 */
.L_x_8223:
[----:B------:R-:W-:Y:S02]  /*5880*/  MOV R7, 0x1 ;  /* 0x0000000100077802 */ /* 0x000fe40000000f00 */
[----:B------:R-:W-:-:S04]  /*5890*/  MOV R5, R4 ;  /* 0x0000000400057202 */ /* 0x000fc80000000f00 */
[----:B------:R-:W-:-:S04]  /*58a0*/  FMNMX R5, R5, R0, !PT ;  /* 0x0000000005057209 */ /* 0x000fc80007800000 */
[----:B------:R-:W-:-:S07]  /*58b0*/  MOV R0, R5 ;  /* 0x0000000500007202 */ /* 0x000fce0000000f00 */
[----:B------:R-:W-:Y:S05]  /*58c0*/  WARPSYNC.COLLECTIVE R6, `(.L_x_8224) ;  /* 0x0000000006087348 */ /* 0x000fea0003c00000 */
[----:B------:R0:W1:Y:S02]  /*58d0*/  SHFL.DOWN P1, R4, R0, R7, R9 ;  /* 0x0800000700047389 */ /* 0x0000640000020009 */
[----:B01----:R-:W-:Y:S05]  /*58e0*/  ENDCOLLECTIVE ;  /* 0x000000000000791b */ /* 0x003fea0003800000 */
.L_x_8224:
[----:B------:R-:W-:Y:S05]  /*58f0*/  BRA `(.L_x_8225) ;  /* 0xfffffffc00547947 */ /* 0x000fea000383ffff */
        .weak           $__internal_110_$__cuda_sm20_rcp_rn_f32_slowpath
        .type           $__internal_110_$__cuda_sm20_rcp_rn_f32_slowpath,@function
        .size           $__internal_110_$__cuda_sm20_rcp_rn_f32_slowpath,(.L_x_12978 - $__internal_110_$__cuda_sm20_rcp_rn_f32_slowpath)
$__internal_110_$__cuda_sm20_rcp_rn_f32_slowpath:
        /* <DEDUP_REMOVED lines=15> */
.L_x_8227:
        /* <DEDUP_REMOVED lines=33> */
.L_x_8229:
[----:B------:R0:W1:Y:S02]  /*5c00*/  MUFU.RCP R208, R2 ;  /* 0x0000000200d07308 */ /* 0x0000640000001000 */
.L_x_8228:
[----:B------:R-:W-:Y:S05]  /*5c10*/  BSYNC B1 ;  /* 0x0000000000017941 */ /* 0x000fea0003800000 */
.L_x_8226:
[----:B------:R-:W-:Y:S01]  /*5c20*/  HFMA2 R209, -RZ, RZ, 0, 0 ;  /* 0x00000000ffd17431 */ /* 0x000fe200000001ff */
[----:B-1----:R-:W-:Y:S02]  /*5c30*/  MOV R0, R208 ;  /* 0x000000d000007202 */ /* 0x002fe40000000f00 */
[----:B------:R-:W-:-:S04]  /*5c40*/  MOV R208, R212 ;  /* 0x000000d400d07202 */ /* 0x000fc80000000f00 */
[----:B0-----:R-:W-:Y:S05]  /*5c50*/  RET.REL.NODEC R208 `(_ZN18transformer_engine13normalization19ln_fwd_tuned_kernelINS0_13Kernel_traitsIff13__nv_bfloat16fjLj8192ELj1ELj1ELj4ELj16ENS0_18Kernel_traits_baseILj8192EffS3_fjLj128EEEEEEEvNS0_19ForwardKernelParamsE) ;  /* 0xffffffa0d0e87950 */ /* 0x001fea0003c3ffff */
.L_x_8230:
        /* <DEDUP_REMOVED lines=10> */
.L_x_12978:


//--------------------- .text._ZN18transformer_engine13normalization19ln_fwd_tuned_kernelINS0_13Kernel_traitsI13__nv_bfloat16S3_S3_fjLj8192ELj1ELj1ELj4ELj16ENS0_18Kernel_traits_baseILj8192ES3_S3_S3_fjLj128EEEEEEEvNS0_19ForwardKernelParamsE --------------------------
	.section	.text._ZN18transformer_engine13normalization19ln_fwd_tuned_kernelINS0_13Kernel_traitsI13__nv_bfloat16S3_S3_fjLj8192ELj1ELj1ELj4ELj16ENS0_18Kernel_traits_baseILj8192ES3_S3_S3_fjLj128EEEEEEEvNS0_19ForwardKernelParamsE,"ax",@progbits
	.align	128
        .global         _ZN18transformer_engine13normalization19ln_fwd_tuned_kernelINS0_13Kernel_traitsI13__nv_bfloat16S3_S3_fjLj8192ELj1ELj1ELj4ELj16ENS0_18Kernel_traits_baseILj8192ES3_S3_S3_fjLj128EEEEEEEvNS0_19ForwardKernelParamsE
        .type           _ZN18transformer_engine13normalization19ln_fwd_tuned_kernelINS0_13Kernel_traitsI13__nv_bfloat16S3_S3_fjLj8192ELj1ELj1ELj4ELj16ENS0_18Kernel_traits_baseILj8192ES3_S3_S3_fjLj128EEEEEEEvNS0_19ForwardKernelParamsE,@function
        .size           _ZN18transformer_engine13normalization19ln_fwd_tuned_kernelINS0_13Kernel_traitsI13__nv_bfloat16S3_S3_fjLj8192ELj1ELj1ELj4ELj16ENS0_18Kernel_traits_baseILj8192ES3_S3_S3_fjLj128EEEEEEEvNS0_19ForwardKernelParamsE,(.L_x_12979 - _ZN18transformer_engine13normalization19ln_fwd_tuned_kernelINS0_13Kernel_traitsI13__nv_bfloat16S3_S3_fjLj8192ELj1ELj1ELj4ELj16ENS0_18Kernel_traits_baseILj8192ES3_S3_S3_fjLj128EEEEEEEvNS0_19ForwardKernelParamsE)
        .other          _ZN18transformer_engine13normalization19ln_fwd_tuned_kernelINS0_13Kernel_traitsI13__nv_bfloat16S3_S3_fjLj8192ELj1ELj1ELj4ELj16ENS0_18Kernel_traits_baseILj8192ES3_S3_S3_fjLj128EEEEEEEvNS0_19ForwardKernelParamsE,@"STO_CUDA_ENTRY STV_DEFAULT"
_ZN18transformer_engine13normalization19ln_fwd_tuned_kernelINS0_13Kernel_traitsI13__nv_bfloat16S3_S3_fjLj8192ELj1ELj1ELj4ELj16ENS0_18Kernel_traits_baseILj8192ES3_S3_S3_fjLj128EEEEEEEvNS0_19ForwardKernelParamsE:
.text._ZN18transformer_engine13normalization19ln_fwd_tuned_kernelINS0_13Kernel_traitsI13__nv_bfloat16S3_S3_fjLj8192ELj1ELj1ELj4ELj16ENS0_18Kernel_traits_baseILj8192ES3_S3_S3_fjLj128EEEEEEEvNS0_19ForwardKernelParamsE:
        /* <DEDUP_REMOVED lines=43> */
[----:B------:R-:W-:-:S04]  /*02b0*/  UIADD3 UR4, UPT, UPT, UR4, 0x10, URZ ;  /* 0x0000001004047890 */ /* 0x000fc8000fffe0ff */
[----:B--2---:R-:W-:-:S06]  /*02c0*/  ULEA UR4, UR5, UR4, 0x18 ;  /* 0x0000000405047291 */ /* 0x004fcc000f8ec0ff */
[----:B------:R-:W-:-:S04]  /*02d0*/  MOV R96, UR4 ;  /* 0x0000000400607c02 */ /* 0x000fc80008000f00 */
[----:B------:R-:W-:Y:S02]  /*02e0*/  IADD3 R3, PT, PT, R96, 0x20, RZ ;  /* 0x0000002060037810 */ /* 0x000fe40007ffe0ff */
[----:B---3--:R-:W-:Y:S02]  /*02f0*/  PRMT R168, R104, 0x7632, R168 ;  /* 0x0000763268a87816 */ /* 0x008fe400000000a8 */
[----:B------:R-:W-:Y:S02]  /*0300*/  PRMT R167, R105, 0x7632, R167 ;  /* 0x0000763269a77816 */ /* 0x000fe400000000a7 */
[----:B------:R-:W-:Y:S02]  /*0310*/  PRMT R166, R106, 0x7632, R166 ;  /* 0x000076326aa67816 */ /* 0x000fe400000000a6 */
[----:B------:R-:W-:Y:S02]  /*0320*/  PRMT R165, R107, 0x7632, R165 ;  /* 0x000076326ba57816 */ /* 0x000fe400000000a5 */
        /* <DEDUP_REMOVED lines=59> */
[----:B0-----:R-:W-:-:S07]  /*06e0*/  PRMT R100, R63, 0x7632, R100 ;  /* 0x000076323f647816 */ /* 0x001fce0000000064 */
.L_x_8242:
        /* <DEDUP_REMOVED lines=11> */
[----:B------:R-:W-:Y:S01]  /*07a0*/  LOP3.LUT P0, RZ, R2, 0x1f, RZ, 0xc0, !PT ;  /* 0x0000001f02ff7812 */ /* 0x000fe2000780c0ff */
        /* <DEDUP_REMOVED lines=11> */
[----:B0-----:R-:W-:Y:S01]  /*0860*/  SHF.L.U32 R170, R94, 0x10, RZ ;  /* 0x000000105eaa7819 */ /* 0x001fe200000006ff */
[----:B------:R-:W-:Y:S01]  /*0870*/  FADD R101, R174, R101 ;  /* 0x00000065ae657221 */ /* 0x000fe20000000000 */
[----:B------:R-:W-:Y:S02]  /*0880*/  SHF.L.U32 R92, R92, 0x10, RZ ;  /* 0x000000105c5c7819 */ /* 0x000fe400000006ff */
[C---:B------:R-:W-:Y:S01]  /*0890*/  PRMT R249, R95.reuse, 0x7632, R249 ;  /* 0x000076325ff97816 */ /* 0x040fe200000000f9 */
        /* <DEDUP_REMOVED lines=27> */
[--C-:B------:R-:W-:Y:S01]  /*0a50*/  FADD R88, R243, R0.reuse ;  /* 0x00000000f3587221 */ /* 0x100fe20000000000 */
[----:B------:R-:W-:-:S02]  /*0a60*/  PRMT R0, R91, 0x7632, R0 ;  /* 0x000076325b007816 */ /* 0x000fc40000000000 */
[----:B------:R-:W-:Y:S01]  /*0a70*/  PRMT R173, R66, 0x7632, R173 ;  /* 0x0000763242ad7816 */ /* 0x000fe200000000ad */
[----:B------:R-:W-:Y:S01]  /*0a80*/  FADD R88, R89, R88 ;  /* 0x0000005859587221 */ /* 0x000fe20000000000 */
[----:B------:R-:W-:Y:S02]  /*0a90*/  SHF.L.U32 R91, R0, 0x10, RZ ;  /* 0x00000010005b7819 */ /* 0x000fe400000006ff */
        /* <DEDUP_REMOVED lines=287> */
.L_x_8233:
[----:B------:R-:W-:Y:S05]  /*1c90*/  BSYNC.RECONVERGENT B0 ;  /* 0x0000000000007941 */ /* 0x000fea0003800200 */
.L_x_8232:
        /* <DEDUP_REMOVED lines=11> */
[----:B-----5:R-:W-:Y:S05]  /*1d50*/  CALL.REL.NOINC `($__internal_111_$__cuda_sm20_rcp_rn_f32_slowpath) ;  /* 0x0000004800c87944 */ /* 0x020fea0003c00000 */
[----:B------:R-:W-:Y:S05]  /*1d60*/  BRA `(.L_x_8236) ;  /* 0x0000000000107947 */ /* 0x000fea0003800000 */
.L_x_8235:
[----:B------:R-:W0:Y:S02]  /*1d70*/  MUFU.RCP R67, R70 ;  /* 0x0000004600437308 */ /* 0x000e240000001000 */
[----:B0-----:R-:W-:-:S04]  /*1d80*/  FFMA R0, R70, R67, -1 ;  /* 0xbf80000046007423 */ /* 0x001fc80000000043 */
[----:B------:R-:W-:-:S04]  /*1d90*/  FADD.FTZ R0, -R0, -RZ ;  /* 0x800000ff00007221 */ /* 0x000fc80000010100 */
[----:B------:R-:W-:-:S07]  /*1da0*/  FFMA R0, R67, R0, R67 ;  /* 0x0000000043007223 */ /* 0x000fce0000000043 */
.L_x_8236:
[----:B------:R-:W-:Y:S05]  /*1db0*/  BSYNC.RECONVERGENT B0 ;  /* 0x0000000000007941 */ /* 0x000fea0003800200 */
.L_x_8234:
[----:B------:R-:W0:Y:S01]  /*1dc0*/  SHFL.DOWN PT, R72, R70, 0x1, 0x1f ;  /* 0x08201f0046487f89 */ /* 0x000e2200000e0000 */
[----:B------:R-:W-:Y:S01]  /*1dd0*/  FADD R2, -R84, R64 ;  /* 0x0000004054027221 */ /* 0x000fe20000000100 */
[----:B------:R-:W-:Y:S01]  /*1de0*/  FMUL R66, R76, R84 ;  /* 0x000000544c427220 */ /* 0x000fe20000400000 */
[----:B------:R-:W-:Y:S02]  /*1df0*/  BSSY.RECONVERGENT B0, `(.L_x_8237) ;  /* 0x0000016000007945 */ /* 0x000fe40003800200 */
[----:B------:R-:W-:-:S04]  /*1e00*/  FMUL R67, R2, R2 ;  /* 0x0000000202437220 */ /* 0x000fc80000400000 */
[----:B------:R-:W-:Y:S01]  /*1e10*/  FMUL R2, R67, R74 ;  /* 0x0000004a43027220 */ /* 0x000fe20000400000 */
[----:B------:R-:W-:Y:S01]  /*1e20*/  FADD R67, R86, R65 ;  /* 0x0000004156437221 */ /* 0x000fe20000000000 */
[----:B------:R-:W-:Y:S02]  /*1e30*/  FFMA R65, R74, R64, R66 ;  /* 0x000000404a417223 */ /* 0x000fe40000000042 */
[----:B------:R-:W-:Y:S02]  /*1e40*/  FMUL R2, R76, R2 ;  /* 0x000000024c027220 */ /* 0x000fe40000400000 */
[-C--:B------:R-:W-:Y:S02]  /*1e50*/  FMUL R65, R65, R0.reuse ;  /* 0x0000000041417220 */ /* 0x080fe40000400000 */
[----:B------:R-:W-:-:S03]  /*1e60*/  FFMA R74, R2, R0, R67 ;  /* 0x00000000024a7223 */ /* 0x000fc60000000043 */
[----:B------:R1:W2:Y:S01]  /*1e70*/  SHFL.DOWN PT, R64, R65, 0x1, 0x1f ;  /* 0x08201f0041407f89 */ /* 0x0002a200000e0000 */
[----:B0-----:R-:W-:-:S03]  /*1e80*/  FADD R2, R70, R72 ;  /* 0x0000004846027221 */ /* 0x001fc60000000000 */
[----:B------:R1:W0:Y:S02]  /*1e90*/  SHFL.DOWN PT, R76, R74, 0x1, 0x1f ;  /* 0x08201f004a4c7f89 */ /* 0x00022400000e0000 */
[----:B------:R-:W-:-:S04]  /*1ea0*/  IADD3 R0, PT, PT, R2, 0x1800000, RZ ;  /* 0x0180000002007810 */ /* 0x000fc80007ffe0ff */
[----:B------:R-:W-:-:S04]  /*1eb0*/  LOP3.LUT R0, R0, 0x7f800000, RZ, 0xc0, !PT ;  /* 0x7f80000000007812 */ /* 0x000fc800078ec0ff */
[----:B------:R-:W-:-:S13]  /*1ec0*/  ISETP.GT.U32.AND P0, PT, R0, 0x1ffffff, PT ;  /* 0x01ffffff0000780c */ /* 0x000fda0003f04070 */
[----:B-12---:R-:W-:Y:S05]  /*1ed0*/  @P0 BRA `(.L_x_8238) ;  /* 0x00000000000c0947 */ /* 0x006fea0003800000 */
[----:B------:R-:W-:-:S07]  /*1ee0*/  MOV R82, 0x1f00 ;  /* 0x00001f0000527802 */ /* 0x000fce0000000f00 */
[----:B0----5:R-:W-:Y:S05]  /*1ef0*/  CALL.REL.NOINC `($__internal_111_$__cuda_sm20_rcp_rn_f32_slowpath) ;  /* 0x0000004800607944 */ /* 0x021fea0003c00000 */
[----:B------:R-:W-:Y:S05]  /*1f00*/  BRA `(.L_x_8239) ;  /* 0x0000000000107947 */ /* 0x000fea0003800000 */
.L_x_8238:
[----:B------:R-:W1:Y:S02]  /*1f10*/  MUFU.RCP R0, R2 ;  /* 0x0000000200007308 */ /* 0x000e640000001000 */
[----:B-1----:R-:W-:-:S04]  /*1f20*/  FFMA R2, R2, R0, -1 ;  /* 0xbf80000002027423 */ /* 0x002fc80000000000 */
[----:B------:R-:W-:-:S04]  /*1f30*/  FADD.FTZ R67, -R2, -RZ ;  /* 0x800000ff02437221 */ /* 0x000fc80000010100 */
[----:B------:R-:W-:-:S07]  /*1f40*/  FFMA R0, R0, R67, R0 ;  /* 0x0000004300007223 */ /* 0x000fce0000000000 */
.L_x_8239:
[----:B------:R-:W-:Y:S05]  /*1f50*/  BSYNC.RECONVERGENT B0 ;  /* 0x0000000000007941 */ /* 0x000fea0003800200 */
.L_x_8237:
[----:B------:R-:W-:Y:S01]  /*1f60*/  FADD R2, R65, -R64 ;  /* 0x8000004041027221 */ /* 0x000fe20000000000 */
[----:B------:R-:W-:Y:S01]  /*1f70*/  ISETP.NE.AND P2, PT, R68, RZ, PT ;  /* 0x000000ff4400720c */ /* 0x000fe20003f45270 */
[----:B------:R-:W-:Y:S02]  /*1f80*/  UISETP.NE.U32.AND UP0, UPT, UR8, URZ, UPT ;  /* 0x000000ff0800728c */ /* 0x000fe4000bf05070 */
[----:B------:R-:W-:Y:S02]  /*1f90*/  FMUL R67, R2, R2 ;  /* 0x0000000202437220 */ /* 0x000fe40000400000 */
[----:B------:R-:W-:Y:S02]  /*1fa0*/  UISETP.NE.AND.EX UP0, UPT, UR9, URZ, UPT, UP0 ;  /* 0x000000ff0900728c */ /* 0x000fe4000bf05300 */
[----:B------:R-:W-:Y:S01]  /*1fb0*/  FMUL R2, R70, R67 ;  /* 0x0000004346027220 */ /* 0x000fe20000400000 */
[----:B0-----:R-:W-:Y:S02]  /*1fc0*/  FADD R67, R74, R76 ;  /* 0x0000004c4a437221 */ /* 0x001fe40000000000 */
[----:B------:R-:W0:Y:S01]  /*1fd0*/  LDC R76, c[0x0][0x3d8] ;  /* 0x0000f600ff4c7b82 */ /* 0x000e220000000800 */
[----:B------:R-:W-:-:S02]  /*1fe0*/  FMUL R66, R72, R2 ;  /* 0x0000000248427220 */ /* 0x000fc40000400000 */
[----:B------:R-:W1:Y:S02]  /*1ff0*/  S2R R2, SR_TID.X ;  /* 0x0000000000027919 */ /* 0x000e640000002100 */
[----:B------:R-:W-:-:S05]  /*2000*/  FFMA R74, R66, R0, R67 ;  /* 0x00000000424a7223 */ /* 0x000fca0000000043 */
[----:B------:R-:W0:Y:S02]  /*2010*/  SHFL.IDX PT, R67, R74, RZ, 0x1f ;  /* 0x00001fff4a437589 */ /* 0x000e2400000e0000 */
[----:B0-----:R-:W-:Y:S01]  /*2020*/  FFMA R76, R67, 0.0001220703125, R76 ;  /* 0x39000000434c7823 */ /* 0x001fe2000000004c */
[----:B-1----:R-:W-:Y:S01]  /*2030*/  ISETP.NE.AND P1, PT, R2, RZ, PT ;  /* 0x000000ff0200720c */ /* 0x002fe20003f25270 */
[----:B------:R-:W-:-:S03]  /*2040*/  FMUL R67, R72, R64 ;  /* 0x0000004048437220 */ /* 0x000fc60000400000 */
[----:B------:R-:W-:Y:S01]  /*2050*/  FSETP.GEU.AND P0, PT, |R76|, 1.175494350822287508e-38, PT ;  /* 0x008000004c00780b */ /* 0x000fe20003f0e200 */
[----:B------:R-:W-:-:S04]  /*2060*/  FFMA R67, R70, R65, R67 ;  /* 0x0000004146437223 */ /* 0x000fc80000000043 */
[----:B------:R-:W-:Y:S02]  /*2070*/  FMUL R68, R67, R0 ;  /* 0x0000000043447220 */ /* 0x000fe40000400000 */
[----:B------:R-:W0:Y:S04]  /*2080*/  @!P2 LDC.64 R66, c[0x0][0x398] ;  /* 0x0000e600ff42ab82 */ /* 0x000e280000000a00 */
[----:B------:R-:W1:Y:S02]  /*2090*/  SHFL.IDX PT, R68, R68, RZ, 0x1f ;  /* 0x00001fff44447589 */ /* 0x000e6400000e0000 */
[----:B------:R-:W-:Y:S02]  /*20a0*/  @!P0 FMUL R76, R76, 16777216 ;  /* 0x4b8000004c4c8820 */ /* 0x000fe40000400000 */
[----:B------:R-:W2:Y:S02]  /*20b0*/  @!P1 LDC.64 R64, c[0x0][0x3a0] ;  /* 0x0000e800ff409b82 */ /* 0x000ea40000000a00 */
[----:B------:R-:W3:Y:S01]  /*20c0*/  MUFU.RSQ R0, R76 ;  /* 0x0000004c00007308 */ /* 0x000ee20000001400 */
[----:B0-----:R-:W-:-:S04]  /*20d0*/  @!P2 IMAD.WIDE R66, R98, 0x4, R66 ;  /* 0x000000046242a825 */ /* 0x001fc800078e0242 */
[----:B---3--:R-:W-:Y:S01]  /*20e0*/  @!P0 FMUL R0, R0, 4096 ;  /* 0x4580000000008820 */ /* 0x008fe20000400000 */
[----:B-1----:R0:W-:Y:S01]  /*20f0*/  @!P2 STG.E desc[UR6][R66.64], R68 ;  /* 0x000000444200a986 */ /* 0x0021e2000c101906 */
[----:B--2---:R-:W-:-:S05]  /*2100*/  @!P1 IMAD.WIDE R64, R98, 0x4, R64 ;  /* 0x0000000462409825 */ /* 0x004fca00078e0240 */
[----:B------:R0:W-:Y:S01]  /*2110*/  @!P1 STG.E desc[UR6][R64.64], R0 ;  /* 0x0000000040009986 */ /* 0x0001e2000c101906 */
[----:B------:R-:W-:Y:S05]  /*2120*/  BRA.U UP0, `(.L_x_8240) ;  /* 0x0000001d00c07547 */ /* 0x000fea000b800000 */
[----:B------:R-:W-:Y:S01]  /*2130*/  ISETP.NE.AND P1, PT, RZ, UR10, PT ;  /* 0x0000000aff007c0c */ /* 0x000fe2000bf25270 */
[--C-:B0-----:R-:W-:Y:S01]  /*2140*/  FADD R65, R178, -R68.reuse ;  /* 0x80000044b2417221 */ /* 0x101fe20000000000 */
        /* <DEDUP_REMOVED lines=64> */
[----:B------:R-:W-:Y:S01]  /*2550*/  SHF.L.U32 R80, R166, 0x10, RZ ;  /* 0x00000010a6507819 */ /* 0x000fe200000006ff */
[C---:B------:R-:W-:Y:S01]  /*2560*/  FMUL R65, R0.reuse, R65 ;  /* 0x0000004100417220 */ /* 0x040fe20000400000 */
[----:B------:R-:W-:Y:S01]  /*2570*/  SHF.L.U32 R70, R7, 0x10, RZ ;  /* 0x0000001007467819 */ /* 0x000fe200000006ff */
        /* <DEDUP_REMOVED lines=74> */
[----:B------:R-:W-:-:S02]  /*2a20*/  SHF.L.U32 R82, R11, 0x10, RZ ;  /* 0x000000100b527819 */ /* 0x000fc400000006ff */
        /* <DEDUP_REMOVED lines=9> */
[----:B------:R-:W-:Y:S02]  /*2ac0*/  SHF.L.U32 R84, R159, 0x10, RZ ;  /* 0x000000109f547819 */ /* 0x000fe400000006ff */
        /* <DEDUP_REMOVED lines=15> */
[----:B------:R-:W-:-:S02]  /*2bc0*/  SHF.L.U32 R174, R149, 0x10, RZ ;  /* 0x0000001095ae7819 */ /* 0x000fc400000006ff */
[----:B------:R-:W-:Y:S01]  /*2bd0*/  SHF.L.U32 R172, R23, 0x10, RZ ;  /* 0x0000001017ac7819 */ /* 0x000fe200000006ff */
[----:B------:R-:W-:Y:S01]  /*2be0*/  @P1 FADD R94, R94, 1 ;  /* 0x3f8000005e5e1421 */ /* 0x000fe20000000000 */
[----:B------:R-:W-:Y:S01]  /*2bf0*/  SHF.L.U32 R176, R145, 0x10, RZ ;  /* 0x0000001091b07819 */ /* 0x000fe200000006ff */
[----:B------:R-:W-:Y:S01]  /*2c00*/  @P1 FADD R174, R174, 1 ;  /* 0x3f800000aeae1421 */ /* 0x000fe20000000000 */
[----:B------:R-:W-:Y:S01]  /*2c10*/  FFMA R245, R245, R84, R90 ;  /* 0x00000054f5f57223 */ /* 0x000fe2000000005a */
[----:B------:R-:W-:Y:S01]  /*2c20*/  SHF.L.U32 R84, R151, 0x10, RZ ;  /* 0x0000001097547819 */ /* 0x000fe200000006ff */
[----:B------:R-:W-:Y:S01]  /*2c30*/  FFMA R90, R177, R94, R172 ;  /* 0x0000005eb15a7223 */ /* 0x000fe200000000ac */
[----:B------:R-:W-:Y:S01]  /*2c40*/  FFMA R179, R179, R174, R176 ;  /* 0x000000aeb3b37223 */ /* 0x000fe200000000b0 */
[----:B------:R-:W-:Y:S02]  /*2c50*/  SHF.L.U32 R94, R18, 0x10, RZ ;  /* 0x00000010125e7819 */ /* 0x000fe400000006ff */
        /* <DEDUP_REMOVED lines=107> */
[----:B------:R-:W0:Y:S01]  /*3310*/  LDC.U8 R65, c[0x0][0x404] ;  /* 0x00010100ff417b82 */ /* 0x000e220000000000 */
        /* <DEDUP_REMOVED lines=51> */
[----:B0-----:R-:W-:Y:S01]  /*3650*/  ISETP.NE.AND P0, PT, R65, RZ, PT ;  /* 0x000000ff4100720c */ /* 0x001fe20003f05270 */
[----:B------:R-:W-:Y:S01]  /*3660*/  FFMA R198, R207, R198, R66 ;  /* 0x000000c6cfc67223 */ /* 0x000fe20000000042 */
[----:B------:R-:W-:Y:S01]  /*3670*/  SHF.L.U32 R212, R114, 0x10, RZ ;  /* 0x0000001072d47819 */ /* 0x000fe200000006ff */
[----:B------:R-:W0:Y:S01]  /*3680*/  LDC.64 R84, c[0x0][0x3c8] ;  /* 0x0000f200ff547b82 */ /* 0x000e220000000a00 */
        /* <DEDUP_REMOVED lines=20> */
[-C--:B-----5:R-:W-:Y:S01]  /*37d0*/  @P0 FMUL R70, R70, R99.reuse ;  /* 0x0000006346460220 */ /* 0x0a0fe20000400000 */
[----:B------:R-:W-:Y:S01]  /*37e0*/  SHF.L.U32 R67, R61, 0x10, RZ ;  /* 0x000000103d437819 */ /* 0x000fe200000006ff */
[-C--:B------:R-:W-:Y:S01]  /*37f0*/  @P0 FMUL R68, R68, R99.reuse ;  /* 0x0000006344440220 */ /* 0x080fe20000400000 */
[-C--:B------:R-:W-:Y:S01]  /*3800*/  @P0 FMUL R64, R64, R99.reuse ;  /* 0x0000006340400220 */ /* 0x080fe20000400000 */
[-C--:B------:R-:W-:Y:S01]  /*3810*/  @P0 FMUL R72, R72, R99.reuse ;  /* 0x0000006348480220 */ /* 0x080fe20000400000 */
[-C--:B------:R-:W-:Y:S01]  /*3820*/  @P0 FMUL R82, R82, R99.reuse ;  /* 0x0000006352520220 */ /* 0x080fe20000400000 */
[-C--:B------:R-:W-:Y:S01]  /*3830*/  @P0 FMUL R89, R89, R99.reuse ;  /* 0x0000006359590220 */ /* 0x080fe20000400000 */
[----:B------:R-:W-:Y:S01]  /*3840*/  FFMA R217, R217, R208, R210 ;  /* 0x000000d0d9d97223 */ /* 0x000fe200000000d2 */
[----:B------:R-:W-:Y:S01]  /*3850*/  FFMA R237, R237, R216, R218 ;  /* 0x000000d8eded7223 */ /* 0x000fe200000000da */
[-C--:B------:R-:W-:Y:S01]  /*3860*/  @P0 FMUL R0, R0, R99.reuse ;  /* 0x0000006300000220 */ /* 0x080fe20000400000 */
[----:B------:R-:W-:Y:S01]  /*3870*/  @P0 FMUL R80, R80, R99 ;  /* 0x0000006350500220 */ /* 0x000fe20000400000 */
[----:B------:R-:W-:Y:S01]  /*3880*/  FFMA R206, R219, R206, R66 ;  /* 0x000000cedbce7223 */ /* 0x000fe20000000042 */
[----:B------:R-:W-:Y:S01]  /*3890*/  FFMA R208, R235, R212, R214 ;  /* 0x000000d4ebd07223 */ /* 0x000fe200000000d6 */
[----:B------:R-:W-:Y:S01]  /*38a0*/  FFMA R216, R78, R65, R67 ;  /* 0x000000414ed87223 */ /* 0x000fe20000000043 */
[----:B------:R-:W-:Y:S01]  /*38b0*/  SHF.L.U32 R83, R59, 0x10, RZ ;  /* 0x000000103b537819 */ /* 0x000fe200000006ff */
[-C--:B------:R-:W-:Y:S01]  /*38c0*/  @P0 FMUL R74, R74, R99.reuse ;  /* 0x000000634a4a0220 */ /* 0x080fe20000400000 */
[----:B------:R-:W-:Y:S01]  /*38d0*/  SHF.L.U32 R218, R111, 0x10, RZ ;  /* 0x000000106fda7819 */ /* 0x000fe200000006ff */
[-C--:B------:R-:W-:Y:S01]  /*38e0*/  @P0 FMUL R91, R91, R99.reuse ;  /* 0x000000635b5b0220 */ /* 0x080fe20000400000 */
[----:B------:R-:W-:Y:S01]  /*38f0*/  SHF.L.U32 R66, R56, 0x10, RZ ;  /* 0x0000001038427819 */ /* 0x000fe200000006ff */
[----:B------:R-:W-:Y:S01]  /*3900*/  @P1 FADD R83, R83, 1 ;  /* 0x3f80000053531421 */ /* 0x000fe20000000000 */
[----:B------:R-:W-:Y:S01]  /*3910*/  SHF.L.U32 R212, R112, 0x10, RZ ;  /* 0x0000001070d47819 */ /* 0x000fe200000006ff */
[----:B------:R-:W-:Y:S01]  /*3920*/  @P1 FADD R218, R218, 1 ;  /* 0x3f800000dada1421 */ /* 0x000fe20000000000 */
[----:B------:R-:W-:Y:S01]  /*3930*/  SHF.L.U32 R78, R109, 0x10, RZ ;  /* 0x000000106d4e7819 */ /* 0x000fe200000006ff */
[----:B------:R-:W-:Y:S01]  /*3940*/  @P1 FADD R66, R66, 1 ;  /* 0x3f80000042421421 */ /* 0x000fe20000000000 */
[----:B------:R-:W-:Y:S01]  /*3950*/  F2FP.BF16.F32.PACK_AB R67, R68, R70 ;  /* 0x000000464443723e */ /* 0x000fe200000010ff */
[----:B------:R-:W-:Y:S01]  /*3960*/  @P1 FADD R212, R212, 1 ;  /* 0x3f800000d4d41421 */ /* 0x000fe20000000000 */
[----:B------:R-:W-:Y:S01]  /*3970*/  LOP3.LUT R87, R2, 0x7f, RZ, 0xc0, !PT ;  /* 0x0000007f02577812 */ /* 0x000fe200078ec0ff */
[----:B------:R-:W-:Y:S01]  /*3980*/  @P1 FADD R78, R78, 1 ;  /* 0x3f8000004e4e1421 */ /* 0x000fe20000000000 */
[----:B------:R-:W-:Y:S01]  /*3990*/  F2FP.BF16.F32.PACK_AB R65, R72, R64 ;  /* 0x000000404841723e */ /* 0x000fe200000010ff */
[-C--:B------:R-:W-:Y:S01]  /*39a0*/  @P0 FMUL R170, R170, R99.reuse ;  /* 0x00000063aaaa0220 */ /* 0x080fe20000400000 */
[----:B------:R-:W-:Y:S01]  /*39b0*/  F2FP.BF16.F32.PACK_AB R70, R89, R82 ;  /* 0x000000525946723e */ /* 0x000fe200000010ff */
[-C--:B------:R-:W-:Y:S01]  /*39c0*/  @P0 FMUL R92, R92, R99.reuse ;  /* 0x000000635c5c0220 */ /* 0x080fe20000400000 */
[----:B------:R-:W-:Y:S01]  /*39d0*/  F2FP.BF16.F32.PACK_AB R64, R80, R0 ;  /* 0x000000005040723e */ /* 0x000fe200000010ff */
[-C--:B------:R-:W-:Y:S01]  /*39e0*/  @P0 FMUL R86, R86, R99.reuse ;  /* 0x0000006356560220 */ /* 0x080fe20000400000 */
[----:B------:R-:W-:Y:S01]  /*39f0*/  SHF.L.U32 R89, R63, 0x10, RZ ;  /* 0x000000103f597819 */ /* 0x000fe200000006ff */
        /* <DEDUP_REMOVED lines=8> */
[----:B------:R-:W-:Y:S01]  /*3a80*/  @P0 FMUL R179, R179, R99 ;  /* 0x00000063b3b30220 */ /* 0x000fe20000400000 */
[----:B------:R-:W-:Y:S01]  /*3a90*/  LEA R69, R98, R87, 0xa ;  /* 0x0000005762457211 */ /* 0x000fe200078e50ff */
        /* <DEDUP_REMOVED lines=86> */
[----:B------:R-:W-:-:S05]  /*4000*/  F2FP.BF16.F32.PACK_AB R72, R205, R198 ;  /* 0x000000c6cd48723e */ /* 0x000fca00000010ff */
[----:B------:R3:W-:Y:S01]  /*4010*/  STG.E.128 desc[UR6][R84.64+0x2800], R72 ;  /* 0x0028004854007986 */ /* 0x0007e2000c101d06 */
[----:B------:R-:W-:Y:S05]  /*4020*/  BRA `(.L_x_8241) ;  /* 0x0000002000bc7947 */ /* 0x000fea0003800000 */
.L_x_8240:
        /* <DEDUP_REMOVED lines=313> */
[----:B------:R-:W-:Y:S01]  /*53c0*/  FMNMX3 R97, R97, |R72|, |R68|, !PT ;  /* 0x4000004861617276 */ /* 0x000fe20007800444 */
[----:B------:R-:W-:Y:S01]  /*53d0*/  @P1 FADD R194, R194, 1 ;  /* 0x3f800000c2c21421 */ /* 0x000fe20000000000 */
[----:B------:R-:W-:Y:S01]  /*53e0*/  SHF.L.U32 R196, R125, 0x10, RZ ;  /* 0x000000107dc47819 */ /* 0x000fe200000006ff */
[----:B------:R-:W-:Y:S01]  /*53f0*/  FFMA R188, R211, R190, R192 ;  /* 0x000000bed3bc7223 */ /* 0x000fe200000000c0 */
[----:B------:R-:W-:Y:S01]  /*5400*/  SHF.L.U32 R84, R47, 0x10, RZ ;  /* 0x000000102f547819 */ /* 0x000fe200000006ff */
[----:B------:R-:W0:Y:S01]  /*5410*/  LDC.U8 R91, c[0x0][0x404] ;  /* 0x00010100ff5b7b82 */ /* 0x000e220000000000 */
[----:B------:R-:W-:Y:S01]  /*5420*/  FMNMX3 R97, R97, |R65|, |R66|, !PT ;  /* 0x4000004161617276 */ /* 0x000fe20007800442 */
[----:B------:R-:W-:Y:S01]  /*5430*/  @P1 FADD R196, R196, 1 ;  /* 0x3f800000c4c41421 */ /* 0x000fe20000000000 */
[----:B------:R-:W-:Y:S01]  /*5440*/  SHF.L.U32 R190, R121, 0x10, RZ ;  /* 0x0000001079be7819 */ /* 0x000fe200000006ff */
[----:B------:R-:W-:Y:S01]  /*5450*/  FFMA R79, R79, R194, R84 ;  /* 0x000000c24f4f7223 */ /* 0x000fe20000000054 */
[----:B------:R-:W-:Y:S01]  /*5460*/  SHF.L.U32 R192, R48, 0x10, RZ ;  /* 0x0000001030c07819 */ /* 0x000fe200000006ff */
[----:B-----5:R-:W-:Y:S01]  /*5470*/  FMUL R95, R170, R99 ;  /* 0x00000063aa5f7220 */ /* 0x020fe20000400000 */
[----:B------:R-:W-:Y:S01]  /*5480*/  SHF.L.U32 R194, R120, 0x10, RZ ;  /* 0x0000001078c27819 */ /* 0x000fe200000006ff */
[----:B------:R-:W-:Y:S01]  /*5490*/  FFMA R190, R215, R196, R190 ;  /* 0x000000c4d7be7223 */ /* 0x000fe200000000be */
[----:B------:R-:W-:Y:S01]  /*54a0*/  FMNMX3 R97, R97, |R170|, |R70|, !PT ;  /* 0x400000aa61617276 */ /* 0x000fe20007800446 */
[----:B------:R-:W-:Y:S01]  /*54b0*/  @P1 FADD R192, R192, 1 ;  /* 0x3f800000c0c01421 */ /* 0x000fe20000000000 */
[----:B------:R-:W-:Y:S01]  /*54c0*/  SHF.L.U32 R84, R52, 0x10, RZ ;  /* 0x0000001034547819 */ /* 0x000fe200000006ff */
[----:B------:R-:W-:Y:S01]  /*54d0*/  @P1 FADD R194, R194, 1 ;  /* 0x3f800000c2c21421 */ /* 0x000fe20000000000 */
[----:B------:R-:W-:-:S02]  /*54e0*/  SHF.L.U32 R196, R116, 0x10, RZ ;  /* 0x0000001074c47819 */ /* 0x000fc400000006ff */
[----:B------:R-:W-:Y:S01]  /*54f0*/  SHF.L.U32 R198, R49, 0x10, RZ ;  /* 0x0000001031c67819 */ /* 0x000fe200000006ff */
[----:B------:R-:W-:Y:S01]  /*5500*/  FFMA R219, R219, R192, R84 ;  /* 0x000000c0dbdb7223 */ /* 0x000fe20000000054 */
[----:B------:R-:W-:Y:S01]  /*5510*/  FMNMX3 R97, R97, |R94|, |R0|, !PT ;  /* 0x4000005e61617276 */ /* 0x000fe20007800400 */
[----:B------:R-:W-:Y:S01]  /*5520*/  FFMA R192, R217, R194, R196 ;  /* 0x000000c2d9c07223 */ /* 0x000fe200000000c4 */
[----:B------:R-:W-:Y:S01]  /*5530*/  SHF.L.U32 R200, R119, 0x10, RZ ;  /* 0x0000001077c87819 */ /* 0x000fe200000006ff */
[----:B------:R-:W-:Y:S01]  /*5540*/  @P1 FADD R198, R198, 1 ;  /* 0x3f800000c6c61421 */ /* 0x000fe20000000000 */
[----:B------:R-:W-:Y:S02]  /*5550*/  SHF.L.U32 R84, R53, 0x10, RZ ;  /* 0x0000001035547819 */ /* 0x000fe400000006ff */
[----:B------:R-:W-:Y:S01]  /*5560*/  FMNMX3 R97, R97, |R251|, |R64|, !PT ;  /* 0x400000fb61617276 */ /* 0x000fe20007800440 */
[----:B------:R-:W-:Y:S01]  /*5570*/  @P1 FADD R200, R200, 1 ;  /* 0x3f800000c8c81421 */ /* 0x000fe20000000000 */
[----:B------:R-:W-:Y:S01]  /*5580*/  SHF.L.U32 R196, R50, 0x10, RZ ;  /* 0x0000001032c47819 */ /* 0x000fe200000006ff */
[----:B------:R-:W-:Y:S01]  /*5590*/  FFMA R81, R81, R198, R84 ;  /* 0x000000c651517223 */ /* 0x000fe20000000054 */
[----:B------:R-:W-:-:S02]  /*55a0*/  SHF.L.U32 R194, R115, 0x10, RZ ;  /* 0x0000001073c27819 */ /* 0x000fc400000006ff */
[----:B------:R-:W-:Y:S01]  /*55b0*/  FMNMX3 R97, R97, |R247|, |R74|, !PT ;  /* 0x400000f761617276 */ /* 0x000fe2000780044a */
[----:B------:R-:W-:Y:S01]  /*55c0*/  @P1 FADD R196, R196, 1 ;  /* 0x3f800000c4c41421 */ /* 0x000fe20000000000 */
[----:B------:R-:W-:Y:S01]  /*55d0*/  SHF.L.U32 R198, R118, 0x10, RZ ;  /* 0x0000001076c67819 */ /* 0x000fe200000006ff */
[----:B------:R-:W-:Y:S01]  /*55e0*/  FFMA R194, R221, R200, R194 ;  /* 0x000000c8ddc27223 */ /* 0x000fe200000000c2 */
[----:B------:R-:W-:Y:S02]  /*55f0*/  SHF.L.U32 R84, R54, 0x10, RZ ;  /* 0x0000001036547819 */ /* 0x000fe400000006ff */
[----:B------:R-:W-:Y:S01]  /*5600*/  SHF.L.U32 R202, R51, 0x10, RZ ;  /* 0x0000001033ca7819 */ /* 0x000fe200000006ff */
[----:B------:R-:W-:Y:S01]  /*5610*/  @P1 FADD R198, R198, 1 ;  /* 0x3f800000c6c61421 */ /* 0x000fe20000000000 */
[----:B------:R-:W-:Y:S01]  /*5620*/  FMNMX3 R97, R97, |R243|, |R76|, !PT ;  /* 0x400000f361617276 */ /* 0x000fe2000780044c */
[----:B------:R-:W-:Y:S01]  /*5630*/  FFMA R225, R225, R196, R84 ;  /* 0x000000c4e1e17223 */ /* 0x000fe20000000054 */
[----:B------:R-:W-:Y:S01]  /*5640*/  SHF.L.U32 R200, R114, 0x10, RZ ;  /* 0x0000001072c87819 */ /* 0x000fe200000006ff */
[----:B------:R-:W-:Y:S01]  /*5650*/  @P1 FADD R202, R202, 1 ;  /* 0x3f800000caca1421 */ /* 0x000fe20000000000 */
[----:B------:R-:W-:-:S02]  /*5660*/  SHF.L.U32 R204, R117, 0x10, RZ ;  /* 0x0000001075cc7819 */ /* 0x000fc400000006ff */
[----:B------:R-:W-:Y:S01]  /*5670*/  SHF.L.U32 R84, R55, 0x10, RZ ;  /* 0x0000001037547819 */ /* 0x000fe200000006ff */
[----:B------:R-:W-:Y:S01]  /*5680*/  FFMA R196, R223, R198, R200 ;  /* 0x000000c6dfc47223 */ /* 0x000fe200000000c8 */
[----:B------:R-:W-:Y:S01]  /*5690*/  FMNMX3 R97, R97, |R93|, |R78|, !PT ;  /* 0x4000005d61617276 */ /* 0x000fe2000780044e */
[----:B------:R-:W-:Y:S01]  /*56a0*/  @P1 FADD R204, R204, 1 ;  /* 0x3f800000cccc1421 */ /* 0x000fe20000000000 */
[----:B------:R-:W-:Y:S01]  /*56b0*/  SHF.L.U32 R198, R113, 0x10, RZ ;  /* 0x0000001071c67819 */ /* 0x000fe200000006ff */
[----:B------:R-:W-:Y:S01]  /*56c0*/  FFMA R83, R83, R202, R84 ;  /* 0x000000ca53537223 */ /* 0x000fe20000000054 */
[----:B------:R-:W-:Y:S02]  /*56d0*/  SHF.L.U32 R200, R56, 0x10, RZ ;  /* 0x0000001038c87819 */ /* 0x000fe400000006ff */
[----:B------:R-:W-:Y:S01]  /*56e0*/  FMNMX3 R97, R97, |R101|, |R80|, !PT ;  /* 0x4000006561617276 */ /* 0x000fe20007800450 */
[----:B------:R-:W-:Y:S01]  /*56f0*/  FFMA R198, R227, R204, R198 ;  /* 0x000000cce3c67223 */ /* 0x000fe200000000c6 */
[----:B------:R-:W-:Y:S01]  /*5700*/  SHF.L.U32 R202, R112, 0x10, RZ ;  /* 0x0000001070ca7819 */ /* 0x000fe200000006ff */
[----:B------:R-:W-:Y:S01]  /*5710*/  @P1 FADD R200, R200, 1 ;  /* 0x3f800000c8c81421 */ /* 0x000fe20000000000 */
[----:B------:R-:W-:-:S02]  /*5720*/  SHF.L.U32 R84, R60, 0x10, RZ ;  /* 0x000000103c547819 */ /* 0x000fc400000006ff */
        /* <DEDUP_REMOVED lines=9> */
[----:B0-----:R-:W-:Y:S01]  /*57c0*/  ISETP.NE.AND P0, PT, R91, RZ, PT ;  /* 0x000000ff5b00720c */ /* 0x001fe20003f05270 */
[----:B------:R-:W-:Y:S01]  /*57d0*/  FMUL R91, R72, R99 ;  /* 0x00000063485b7220 */ /* 0x000fe20000400000 */
[----:B------:R-:W-:Y:S01]  /*57e0*/  SHF.L.U32 R202, R111, 0x10, RZ ;  /* 0x000000106fca7819 */ /* 0x000fe200000006ff */
[----:B------:R-:W-:Y:S01]  /*57f0*/  FFMA R89, R85, R206, R84 ;  /* 0x000000ce55597223 */ /* 0x000fe20000000054 */
[----:B------:R-:W-:Y:S01]  /*5800*/  FMNMX3 R97, R97, |R177|, |R88|, !PT ;  /* 0x400000b161617276 */ /* 0x000fe20007800458 */
[----:B------:R-:W-:Y:S01]  /*5810*/  FMUL R85, R94, R99 ;  /* 0x000000635e557220 */ /* 0x000fe20000400000 */
[----:B------:R-:W-:Y:S01]  /*5820*/  SHF.L.U32 R204, R58, 0x10, RZ ;  /* 0x000000103acc7819 */ /* 0x000fe200000006ff */
[----:B------:R-:W-:Y:S01]  /*5830*/  @P1 FADD R202, R202, 1 ;  /* 0x3f800000caca1421 */ /* 0x000fe20000000000 */
[----:B------:R-:W-:-:S02]  /*5840*/  SHF.L.U32 R84, R103, 0x10, RZ ;  /* 0x0000001067547819 */ /* 0x000fc400000006ff */
[----:B------:R-:W-:Y:S01]  /*5850*/  FSEL R91, R72, R91, !P0 ;  /* 0x0000005b485b7208 */ /* 0x000fe20004000000 */
[----:B------:R-:W-:Y:S01]  /*5860*/  @P1 FADD R204, R204, 1 ;  /* 0x3f800000cccc1421 */ /* 0x000fe20000000000 */
[----:B------:R-:W-:Y:S01]  /*5870*/  FMNMX3 R72, R97, |R183|, |R90|, !PT ;  /* 0x400000b761487276 */ /* 0x000fe2000780045a */
[----:B------:R-:W-:Y:S01]  /*5880*/  FFMA R202, R233, R202, R84 ;  /* 0x000000cae9ca7223 */ /* 0x000fe20000000054 */
[----:B------:R-:W-:Y:S01]  /*5890*/  SHF.L.U32 R206, R62, 0x10, RZ ;  /* 0x000000103ece7819 */ /* 0x000fe200000006ff */
[----:B------:R-:W-:Y:S01]  /*58a0*/  @P0 FMUL R0, R0, R99 ;  /* 0x0000006300000220 */ /* 0x000fe20000400000 */
[----:B------:R-:W-:Y:S01]  /*58b0*/  FMNMX3 R72, R72, |R69|, |R92|, !PT ;  /* 0x4000004548487276 */ /* 0x000fe2000780045c */
[----:B------:R-:W-:Y:S01]  /*58c0*/  @P0 FMUL R74, R74, R99 ;  /* 0x000000634a4a0220 */ /* 0x000fe20000400000 */
[----:B------:R-:W-:Y:S01]  /*58d0*/  SHF.L.U32 R84, R110, 0x10, RZ ;  /* 0x000000106e547819 */ /* 0x000fe200000006ff */
[----:B------:R-:W-:Y:S01]  /*58e0*/  FFMA R235, R235, R204, R206 ;  /* 0x000000ccebeb7223 */ /* 0x000fe200000000ce */
[----:B------:R-:W-:Y:S01]  /*58f0*/  FMNMX3 R72, R72, |R187|, |R172|, !PT ;  /* 0x400000bb48487276 */ /* 0x000fe200078004ac */
[----:B------:R-:W-:Y:S01]  /*5900*/  @P0 FMUL R76, R76, R99 ;  /* 0x000000634c4c0220 */ /* 0x000fe20000400000 */
[----:B------:R-:W-:Y:S01]  /*5910*/  SHF.L.U32 R204, R102, 0x10, RZ ;  /* 0x0000001066cc7819 */ /* 0x000fe200000006ff */
[----:B------:R-:W-:Y:S01]  /*5920*/  @P1 FADD R84, R84, 1 ;  /* 0x3f80000054541421 */ /* 0x000fe20000000000 */
[----:B------:R-:W-:Y:S01]  /*5930*/  FMNMX3 R72, R72, |R71|, |R174|, !PT ;  /* 0x4000004748487276 */ /* 0x000fe200078004ae */
[-C--:B------:R-:W-:Y:S01]  /*5940*/  @P0 FMUL R78, R78, R99.reuse ;  /* 0x000000634e4e0220 */ /* 0x080fe20000400000 */
[----:B------:R-:W-:Y:S01]  /*5950*/  SHF.L.U32 R206, R59, 0x10, RZ ;  /* 0x000000103bce7819 */ /* 0x000fe200000006ff */
[----:B------:R-:W-:Y:S01]  /*5960*/  FFMA R204, R237, R84, R204 ;  /* 0x00000054edcc7223 */ /* 0x000fe200000000cc */
[----:B------:R-:W-:Y:S01]  /*5970*/  FMUL R84, R65, R99 ;  /* 0x0000006341547220 */ /* 0x000fe20000400000 */
[----:B------:R-:W-:Y:S01]  /*5980*/  FMNMX3 R72, R72, |R195|, |R176|, !PT ;  /* 0x400000c348487276 */ /* 0x000fe200078004b0 */
[-C--:B------:R-:W-:Y:S01]  /*5990*/  @P0 FMUL R80, R80, R99.reuse ;  /* 0x0000006350500220 */ /* 0x080fe20000400000 */
[----:B------:R-:W-:Y:S01]  /*59a0*/  SHF.L.U32 R208, R63, 0x10, RZ ;  /* 0x000000103fd07819 */ /* 0x000fe200000006ff */
[----:B------:R-:W-:Y:S01]  /*59b0*/  @P1 FADD R206, R206, 1 ;  /* 0x3f800000cece1421 */ /* 0x000fe20000000000 */
        /* <DEDUP_REMOVED lines=45> */
[----:B------:R-:W-:Y:S01]  /*5c90*/  @P0 FMUL R64, R64, R99 ;  /* 0x0000006340400220 */ /* 0x000fe20000400000 */
[----:B------:R-:W0:Y:S01]  /*5ca0*/  LDC.64 R84, c[0x0][0x3c8] ;  /* 0x0000f200ff547b82 */ /* 0x000e220000000a00 */
        /* <DEDUP_REMOVED lines=18> */
[----:B------:R-:W-:Y:S01]  /*5dd0*/  SHF.L.U32 R210, R109, 0x10, RZ ;  /* 0x000000106dd27819 */ /* 0x000fe200000006ff */
[----:B------:R-:W-:Y:S01]  /*5de0*/  @P0 FMUL R172, R172, R99 ;  /* 0x00000063acac0220 */ /* 0x000fe20000400000 */
[----:B------:R-:W-:Y:S01]  /*5df0*/  FMNMX3 R72, R72, |R231|, |R200|, !PT ;  /* 0x400000e748487276 */ /* 0x000fe200078004c8 */
[-C--:B------:R-:W-:Y:S01]  /*5e00*/  @P0 FMUL R174, R174, R99.reuse ;  /* 0x00000063aeae0220 */ /* 0x080fe20000400000 */
[----:B------:R-:W-:Y:S01]  /*5e10*/  FSEL R185, R77, R170, !P0 ;  /* 0x000000aa4db97208 */ /* 0x000fe20004000000 */
[-C--:B------:R-:W-:Y:S01]  /*5e20*/  FMUL R170, R219, R99.reuse ;  /* 0x00000063dbaa7220 */ /* 0x080fe20000400000 */
[----:B------:R-:W-:Y:S01]  /*5e30*/  FSEL R213, R213, R208, !P0 ;  /* 0x000000d0d5d57208 */ /* 0x000fe20004000000 */
[-C--:B------:R-:W-:Y:S01]  /*5e40*/  FMUL R208, R81, R99.reuse ;  /* 0x0000006351d07220 */ /* 0x080fe20000400000 */
[----:B------:R-:W-:Y:S01]  /*5e50*/  SHF.L.U32 R206, R100, 0x10, RZ ;  /* 0x0000001064ce7819 */ /* 0x000fe200000006ff */
[----:B------:R-:W-:Y:S01]  /*5e60*/  @P1 FADD R210, R210, 1 ;  /* 0x3f800000d2d21421 */ /* 0x000fe20000000000 */
[----:B------:R-:W-:Y:S01]  /*5e70*/  FSEL R225, R225, R94, !P0 ;  /* 0x0000005ee1e17208 */ /* 0x000fe20004000000 */
[----:B------:R-:W-:Y:S01]  /*5e80*/  FMUL R94, R89, R99 ;  /* 0x00000063595e7220 */ /* 0x000fe20000400000 */
[----:B------:R-:W-:Y:S01]  /*5e90*/  LOP3.LUT R87, R2, 0x7f, RZ, 0xc0, !PT ;  /* 0x0000007f02577812 */ /* 0x000fe200078ec0ff */
[----:B------:R-:W-:Y:S01]  /*5ea0*/  FFMA R206, R239, R210, R206 ;  /* 0x000000d2efce7223 */ /* 0x000fe200000000ce */
[----:B------:R-:W-:Y:S01]  /*5eb0*/  FMNMX3 R72, R72, |R89|, |R202|, !PT ;  /* 0x4000005948487276 */ /* 0x000fe200078004ca */
[----:B------:R-:W-:Y:S01]  /*5ec0*/  @P0 FMUL R176, R176, R99 ;  /* 0x00000063b0b00220 */ /* 0x000fe20000400000 */
[----:B------:R-:W-:Y:S01]  /*5ed0*/  LEA R69, R98, R87, 0xa ;  /* 0x0000005762457211 */ /* 0x000fe200078e50ff */
        /* <DEDUP_REMOVED lines=8> */
[----:B0-----:R-:W-:Y:S01]  /*5f60*/  IMAD.WIDE.U32 R84, R69, 0x10, R84 ;  /* 0x0000001045547825 */ /* 0x001fe200078e0054 */
[----:B------:R-:W-:-:S03]  /*5f70*/  F2FP.BF16.F32.PACK_AB R71, R0, R97 ;  /* 0x000000610047723e */ /* 0x000fc600000010ff */
[----:B------:R-:W-:Y:S01]  /*5f80*/  FMUL R0, R67, R99 ;  /* 0x0000006343007220 */ /* 0x000fe20000400000 */
        /* <DEDUP_REMOVED lines=22> */
[----:B------:R-:W-:Y:S01]  /*60f0*/  FMNMX3 R97, R81, |R67|, |R206|, !PT ;  /* 0x4000004351617276 */ /* 0x000fe200078004ce */
[-C--:B------:R-:W-:Y:S01]  /*6100*/  @P0 FMUL R204, R204, R99.reuse ;  /* 0x00000063cccc0220 */ /* 0x080fe20000400000 */
[----:B------:R-:W-:Y:S01]  /*6110*/  FSEL R83, R83, R170, !P0 ;  /* 0x000000aa53537208 */ /* 0x000fe20004000000 */
[----:B------:R-:W-:Y:S01]  /*6120*/  @P0 FMUL R206, R206, R99 ;  /* 0x00000063cece0220 */ /* 0x000fe20000400000 */
[----:B------:R-:W-:Y:S01]  /*6130*/  FSEL R231, R231, R208, !P0 ;  /* 0x000000d0e7e77208 */ /* 0x000fe20004000000 */
[----:B------:R0:W-:Y:S01]  /*6140*/  STG.E.128 desc[UR6][R84.64+0x1000], R76 ;  /* 0x0010004c54007986 */ /* 0x0001e2000c101d06 */
[----:B------:R-:W-:-:S02]  /*6150*/  FSEL R235, R235, R94, !P0 ;  /* 0x0000005eebeb7208 */ /* 0x000fc40004000000 */
[----:B------:R-:W-:Y:S01]  /*6160*/  FSEL R91, R67, R0, !P0 ;  /* 0x00000000435b7208 */ /* 0x000fe20004000000 */
[----:B------:R1:W-:Y:S01]  /*6170*/  STG.E.128 desc[UR6][R84.64], R68 ;  /* 0x0000004454007986 */ /* 0x0003e2000c101d06 */
        /* <DEDUP_REMOVED lines=8> */
[----:B------:R-:W-:Y:S02]  /*6200*/  F2FP.BF16.F32.PACK_AB R82, R204, R235 ;  /* 0x000000ebcc52723e */ /* 0x000fe400000010ff */
[----:B0-----:R-:W-:Y:S02]  /*6210*/  F2FP.BF16.F32.PACK_AB R79, R198, R83 ;  /* 0x00000053c64f723e */ /* 0x001fe400000010ff */
[----:B------:R-:W-:Y:S02]  /*6220*/  F2FP.BF16.F32.PACK_AB R76, R192, R219 ;  /* 0x000000dbc04c723e */ /* 0x000fe400000010ff */
[----:B-1----:R-:W-:Y:S02]  /*6230*/  F2FP.BF16.F32.PACK_AB R68, R176, R195 ;  /* 0x000000c3b044723e */ /* 0x002fe400000010ff */
[----:B------:R-:W-:-:S02]  /*6240*/  F2FP.BF16.F32.PACK_AB R69, R178, R179 ;  /* 0x000000b3b245723e */ /* 0x000fc400000010ff */
[----:B------:R-:W-:Y:S02]  /*6250*/  F2FP.BF16.F32.PACK_AB R70, R180, R201 ;  /* 0x000000c9b446723e */ /* 0x000fe400000010ff */
[----:B------:R-:W-:Y:S02]  /*6260*/  F2FP.BF16.F32.PACK_AB R71, R182, R181 ;  /* 0x000000b5b647723e */ /* 0x000fe400000010ff */
[----:B--2---:R-:W-:Y:S02]  /*6270*/  F2FP.BF16.F32.PACK_AB R72, R184, R207 ;  /* 0x000000cfb848723e */ /* 0x004fe400000010ff */
[----:B------:R-:W-:Y:S01]  /*6280*/  F2FP.BF16.F32.PACK_AB R73, R186, R185 ;  /* 0x000000b9ba49723e */ /* 0x000fe200000010ff */
[----:B------:R4:W-:Y:S01]  /*6290*/  STG.E.128 desc[UR6][R84.64+0x2000], R68 ;  /* 0x0020004454007986 */ /* 0x0009e2000c101d06 */
[----:B------:R-:W-:Y:S02]  /*62a0*/  F2FP.BF16.F32.PACK_AB R74, R188, R213 ;  /* 0x000000d5bc4a723e */ /* 0x000fe400000010ff */
[----:B------:R-:W-:-:S02]  /*62b0*/  F2FP.BF16.F32.PACK_AB R75, R190, R189 ;  /* 0x000000bdbe4b723e */ /* 0x000fc400000010ff */
[----:B------:R-:W-:Y:S02]  /*62c0*/  F2FP.BF16.F32.PACK_AB R77, R194, R191 ;  /* 0x000000bfc24d723e */ /* 0x000fe400000010ff */
[----:B------:R-:W-:Y:S01]  /*62d0*/  F2FP.BF16.F32.PACK_AB R78, R196, R225 ;  /* 0x000000e1c44e723e */ /* 0x000fe200000010ff */
[----:B------:R4:W-:Y:S01]  /*62e0*/  STG.E.128 desc[UR6][R84.64+0x2800], R72 ;  /* 0x0028004854007986 */ /* 0x0009e2000c101d06 */
[----:B------:R-:W-:-:S03]  /*62f0*/  F2FP.BF16.F32.PACK_AB R83, R206, R91 ;  /* 0x0000005bce53723e */ /* 0x000fc600000010ff */
[----:B------:R4:W-:Y:S04]  /*6300*/  STG.E.128 desc[UR6][R84.64+0x3000], R76 ;  /* 0x0030004c54007986 */ /* 0x0009e8000c101d06 */
[----:B------:R4:W-:Y:S02]  /*6310*/  STG.E.128 desc[UR6][R84.64+0x3800], R80 ;  /* 0x0038005054007986 */ /* 0x0009e4000c101d06 */
.L_x_8241:
[----:B---34-:R-:W0:Y:S01]  /*6320*/  LDC R65, c[0x0][0x380] ;  /* 0x0000e000ff417b82 */ /* 0x018e220000000800 */
[----:B------:R-:W-:Y:S02]  /*6330*/  PLOP3.LUT P3, PT, P3, PT, PT, 0x8, 0x80 ;  /* 0x000000000080781c */ /* 0x000fe40001f6e170 */
[----:B0-----:R-:W-:-:S04]  /*6340*/  IADD3 R98, PT, PT, R98, R65, RZ ;  /* 0x0000004162627210 */ /* 0x001fc80007ffe0ff */
[----:B------:R-:W-:-:S13]  /*6350*/  ISETP.GE.AND P1, PT, R98, UR11, PT ;  /* 0x0000000b62007c0c */ /* 0x000fda000bf26270 */
[----:B------:R-:W-:Y:S05]  /*6360*/  @!P1 BRA `(.L_x_8242) ;  /* 0xffffffa000e09947 */ /* 0x000fea000383ffff */
.L_x_8231:
        /* <DEDUP_REMOVED lines=38> */
.L_x_8250:
[----:B------:R-:W-:Y:S02]  /*65d0*/  ISETP.NE.AND P1, PT, R2, RZ, PT ;  /* 0x000000ff0200720c */ /* 0x000fe40003f25270 */
[----:B01----:R-:W-:-:S11]  /*65e0*/  FMNMX R3, R3, R4, !PT ;  /* 0x0000000403037209 */ /* 0x003fd60007800000 */
[----:B------:R-:W-:Y:S05]  /*65f0*/  @P1 BRA `(.L_x_8244) ;  /* 0x0000000000081947 */ /* 0x000fea0003800000 */
[----:B------:R-:W0:Y:S02]  /*6600*/  LDC.64 R4, c[0x0][0x3f8] ;  /* 0x0000fe00ff047b82 */ /* 0x000e240000000a00 */
[----:B0-----:R0:W-:Y:S02]  /*6610*/  REDG.E.MAX.S32.STRONG.GPU desc[UR6][R4.64], R3 ;  /* 0x000000030400798e */ /* 0x0011e4000d12e306 */
.L_x_8244:
[----:B------:R-:W-:Y:S05]  /*6620*/  BSYNC B0 ;  /* 0x0000000000007941 */ /* 0x000fea0003800000 */
.L_x_8243:
[----:B------:R-:W-:Y:S05]  /*6630*/  @!P0 EXIT ;  /* 0x000000000000894d */ /* 0x000fea0003800000 */
[----:B------:R-:W1:Y:S01]  /*6640*/  S2UR UR8, SR_CTAID.X ;  /* 0x00000000000879c3 */ /* 0x000e620000002500 */
[----:B------:R-:W2:Y:S02]  /*6650*/  LDCU.64 UR4, c[0x0][0x3f0] ;  /* 0x00007e00ff0477ac */ /* 0x000ea40008000a00 */
[----:B--2---:R-:W-:Y:S02]  /*6660*/  ISETP.EQ.U32.AND P1, PT, RZ, UR4, PT ;  /* 0x00000004ff007c0c */ /* 0x004fe4000bf22070 */
[----:B-1----:R-:W-:-:S04]  /*6670*/  LOP3.LUT P0, RZ, R2, UR8, RZ, 0xfc, !PT ;  /* 0x0000000802ff7c12 */ /* 0x002fc8000f80fcff */
        /* <DEDUP_REMOVED lines=8> */
[----:B0-----:R-:W-:Y:S05]  /*6700*/  CALL.REL.NOINC `($__internal_111_$__cuda_sm20_rcp_rn_f32_slowpath) ;  /* 0x00000000005c7944 */ /* 0x001fea0003c00000 */
[----:B------:R-:W-:Y:S01]  /*6710*/  MOV R5, R0 ;  /* 0x0000000000057202 */ /* 0x000fe20000000f00 */
[----:B------:R-:W-:Y:S06]  /*6720*/  BRA `(.L_x_8247) ;  /* 0x0000000000107947 */ /* 0x000fec0003800000 */
.L_x_8246:
[----:B------:R-:W1:Y:S02]  /*6730*/  MUFU.RCP R0, R99 ;  /* 0x0000006300007308 */ /* 0x000e640000001000 */
[----:B-1----:R-:W-:-:S04]  /*6740*/  FFMA R2, R0, R99, -1 ;  /* 0xbf80000000027423 */ /* 0x002fc80000000063 */
[----:B0-----:R-:W-:-:S04]  /*6750*/  FADD.FTZ R5, -R2, -RZ ;  /* 0x800000ff02057221 */ /* 0x001fc80000010100 */
[----:B------:R-:W-:-:S07]  /*6760*/  FFMA R5, R0, R5, R0 ;  /* 0x0000000500057223 */ /* 0x000fce0000000000 */
.L_x_8247:
[----:B------:R-:W0:Y:S02]  /*6770*/  LDC.64 R2, c[0x0][0x3f0] ;  /* 0x0000fc00ff027b82 */ /* 0x000e240000000a00 */
[----:B0-----:R-:W-:Y:S01]  /*6780*/  STG.E desc[UR6][R2.64], R5 ;  /* 0x0000000502007986 */ /* 0x001fe2000c101906 */
[----:B------:R-:W-:Y:S05]  /*6790*/  EXIT ;  /* 0x000000000000794d */ /* 0x000fea0003800000 */
.L_x_8245:
[----:B------:R-:W-:Y:S02]  /*67a0*/  MOV R6, 0x2 ;  /* 0x0000000200067802 */ /* 0x000fe40000000f00 */
[----:B------:R-:W-:Y:S02]  /*67b0*/  MOV R7, 0x1f ;  /* 0x0000001f00077802 */ /* 0x000fe40000000f00 */
[----:B------:R-:W-:-:S07]  /*67c0*/  MOV R5, 0xffffffff ;  /* 0xffffffff00057802 */ /* 0x000fce0000000f00 */
[----:B01---5:R-:W-:Y:S05]  /*67d0*/  WARPSYNC.COLLECTIVE R5, `(.L_x_8248) ;  /* 0x0000000005087348 */ /* 0x023fea0003c00000 */
[----:B-1----:R1:W2:Y:S02]  /*67e0*/  SHFL.DOWN P1, R4, R0, R6, R7 ;  /* 0x0800000600047389 */ /* 0x0022a40000020007 */
[----:B012--5:R-:W-:Y:S05]  /*67f0*/  ENDCOLLECTIVE ;  /* 0x000000000000791b */ /* 0x027fea0003800000 */
.L_x_8248:
[----:B------:R-:W-:Y:S02]  /*6800*/  MOV R6, 0x1 ;  /* 0x0000000100067802 */ /* 0x000fe40000000f00 */
[----:B------:R-:W-:-:S04]  /*6810*/  MOV R3, R4 ;  /* 0x0000000400037202 */ /* 0x000fc80000000f00 */
[----:B------:R-:W-:-:S04]  /*6820*/  FMNMX R3, R3, R0, !PT ;  /* 0x0000000003037209 */ /* 0x000fc80007800000 */
[----:B------:R-:W-:-:S07]  /*6830*/  MOV R0, R3 ;  /* 0x0000000300007202 */ /* 0x000fce0000000f00 */
[----:B------:R-:W-:Y:S05]  /*6840*/  WARPSYNC.COLLECTIVE R5, `(.L_x_8249) ;  /* 0x0000000005087348 */ /* 0x000fea0003c00000 */
[----:B------:R0:W1:Y:S02]  /*6850*/  SHFL.DOWN P1, R4, R0, R6, R7 ;  /* 0x0800000600047389 */ /* 0x0000640000020007 */
[----:B01----:R-:W-:Y:S05]  /*6860*/  ENDCOLLECTIVE ;  /* 0x000000000000791b */ /* 0x003fea0003800000 */
.L_x_8249:
[----:B------:R-:W-:Y:S05]  /*6870*/  BRA `(.L_x_8250) ;  /* 0xfffffffc00547947 */ /* 0x000fea000383ffff */
        .weak           $__internal_111_$__cuda_sm20_rcp_rn_f32_slowpath
        .type           $__internal_111_$__cuda_sm20_rcp_rn_f32_slowpath,@function
        .size           $__internal_111_$__cuda_sm20_rcp_rn_f32_slowpath,(.L_x_12979 - $__internal_111_$__cuda_sm20_rcp_rn_f32_slowpath)
$__internal_111_$__cuda_sm20_rcp_rn_f32_slowpath:
        /* <DEDUP_REMOVED lines=15> */
.L_x_8252:
        /* <DEDUP_REMOVED lines=33> */
.L_x_8254:
[----:B------:R0:W1:Y:S02]  /*6b80*/  MUFU.RCP R66, R2 ;  /* 0x0000000200427308 */ /* 0x0000640000001000 */
.L_x_8253:
[----:B------:R-:W-:Y:S05]  /*6b90*/  BSYNC B1 ;  /* 0x0000000000017941 */ /* 0x000fea0003800000 */
.L_x_8251:
[----:B------:R-:W-:Y:S01]  /*6ba0*/  HFMA2 R67, -RZ, RZ, 0, 0 ;  /* 0x00000000ff437431 */ /* 0x000fe200000001ff */
[----:B-1----:R-:W-:Y:S02]  /*6bb0*/  MOV R0, R66 ;  /* 0x0000004200007202 */ /* 0x002fe40000000f00 */
[----:B------:R-:W-:-:S04]  /*6bc0*/  MOV R66, R82 ;  /* 0x0000005200427202 */ /* 0x000fc80000000f00 */
[----:B0-----:R-:W-:Y:S05]  /*6bd0*/  RET.REL.NODEC R66 `(_ZN18transformer_engine13normalization19ln_fwd_tuned_kernelINS0_13Kernel_traitsI13__nv_bfloat16S3_S3_fjLj8192ELj1ELj1ELj4ELj16ENS0_18Kernel_traits_baseILj8192ES3_S3_S3_fjLj128EEEEEEEvNS0_19ForwardKernelParamsE) ;  /* 0xffffff9442087950 */ /* 0x001fea0003c3ffff */
.L_x_8255:
        /* <DEDUP_REMOVED lines=10> */
.L_x_12979:


//--------------------- .text._ZN18transformer_engine13normalization19ln_fwd_tuned_kernelINS0_13Kernel_traitsIff6__halffjLj8192ELj1ELj1ELj4ELj16ENS0_18Kernel_traits_baseILj8192EffS3_fjLj128EEEEEEEvNS0_19ForwardKernelParamsE --------------------------
	.section	.text._ZN18transformer_engine13normalization19ln_fwd_tuned_kernelINS0_13Kernel_traitsIff6__halffjLj8192ELj1ELj1ELj4ELj16ENS0_18Kernel_traits_baseILj8192EffS3_fjLj128EEEEEEEvNS0_19ForwardKernelParamsE,"ax",@progbits
	.align	128
        .global         _ZN18transformer_engine13normalization19ln_fwd_tuned_kernelINS0_13Kernel_traitsIff6__halffjLj8192ELj1ELj1ELj4ELj16ENS0_18Kernel_traits_baseILj8192EffS3_fjLj128EEEEEEEvNS0_19ForwardKernelParamsE
        .type           _ZN18transformer_engine13normalization19ln_fwd_tuned_kernelINS0_13Kernel_traitsIff6__halffjLj8192ELj1ELj1ELj4ELj16ENS0_18Kernel_traits_baseILj8192EffS3_fjLj128EEEEEEEvNS0_19ForwardKernelParamsE,@function
        .size           _ZN18transformer_engine13normalization19ln_fwd_tuned_kernelINS0_13Kernel_traitsIff6__halffjLj8192ELj1ELj1ELj4ELj16ENS0_18Kernel_traits_baseILj8192EffS3_fjLj128EEEEEEEvNS0_19ForwardKernelParamsE,(.L_x_12980 - _ZN18transformer_engine13normalization19ln_fwd_tuned_kernelINS0_13Kernel_traitsIff6__halffjLj8192ELj1ELj1ELj4ELj16ENS0_18Kernel_traits_baseILj8192EffS3_fjLj128EEEEEEEvNS0_19ForwardKernelParamsE)
        .other          _ZN18transformer_engine13normalization19ln_fwd_tuned_kernelINS0_13Kernel_traitsIff6__halffjLj8192ELj1ELj1ELj4ELj16ENS0_18Kernel_traits_baseILj8192EffS3_fjLj128EEEEEEEvNS0_19ForwardKernelParamsE,@"STO_CUDA_ENTRY STV_DEFAULT"
_ZN18transformer_engine13normalization19ln_fwd_tuned_kernelINS0_13Kernel_traitsIff6__halffjLj8192ELj1ELj1ELj4ELj16ENS0_18Kernel_traits_baseILj8192EffS3_fjLj128EEEEEEEvNS0_19ForwardKernelParamsE:
.text._ZN18transformer_engine13normalization19ln_fwd_tuned_kernelINS0_13Kernel_traitsIff6__halffjLj8192ELj1ELj1ELj4ELj16ENS0_18Kernel_traits_baseILj8192EffS3_fjLj128EEEEEEEvNS0_19ForwardKernelParamsE:
        /* <DEDUP_REMOVED lines=128> */
.L_x_8267:
        /* <DEDUP_REMOVED lines=258> */
.L_x_8258:
[----:B------:R-:W-:Y:S05]  /*1820*/  BSYNC.RECONVERGENT B0 ;  /* 0x0000000000007941 */ /* 0x000fea0003800200 */
.L_x_8257:
        /* <DEDUP_REMOVED lines=11> */
[----:B-----5:R-:W-:Y:S05]  /*18e0*/  CALL.REL.NOINC `($__internal_112_$__cuda_sm20_rcp_rn_f32_slowpath) ;  /* 0x0000004000047944 */ /* 0x020fea0003c00000 */
[----:B------:R-:W-:Y:S05]  /*18f0*/  BRA `(.L_x_8261) ;  /* 0x0000000000107947 */ /* 0x000fea0003800000 */
.L_x_8260:
[----:B------:R-:W0:Y:S02]  /*1900*/  MUFU.RCP R0, R201 ;  /* 0x000000c900007308 */ /* 0x000e240000001000 */
[----:B0-----:R-:W-:-:S04]  /*1910*/  FFMA R2, R201, R0, -1 ;  /* 0xbf800000c9027423 */ /* 0x001fc80000000000 */
[----:B------:R-:W-:-:S04]  /*1920*/  FADD.FTZ R203, -R2, -RZ ;  /* 0x800000ff02cb7221 */ /* 0x000fc80000010100 */
[----:B------:R-:W-:-:S07]  /*1930*/  FFMA R0, R0, R203, R0 ;  /* 0x000000cb00007223 */ /* 0x000fce0000000000 */
.L_x_8261:
[----:B------:R-:W-:Y:S05]  /*1940*/  BSYNC.RECONVERGENT B0 ;  /* 0x0000000000007941 */ /* 0x000fea0003800200 */
.L_x_8259:
        /* <DEDUP_REMOVED lines=20> */
[----:B-----5:R-:W-:Y:S05]  /*1a90*/  CALL.REL.NOINC `($__internal_112_$__cuda_sm20_rcp_rn_f32_slowpath) ;  /* 0x0000003c00987944 */ /* 0x020fea0003c00000 */
[----:B------:R-:W-:Y:S05]  /*1aa0*/  BRA `(.L_x_8264) ;  /* 0x0000000000107947 */ /* 0x000fea0003800000 */
.L_x_8263:
[----:B------:R-:W0:Y:S02]  /*1ab0*/  MUFU.RCP R0, R207 ;  /* 0x000000cf00007308 */ /* 0x000e240000001000 */
[----:B0-----:R-:W-:-:S04]  /*1ac0*/  FFMA R2, R207, R0, -1 ;  /* 0xbf800000cf027423 */ /* 0x001fc80000000000 */
[----:B------:R-:W-:-:S04]  /*1ad0*/  FADD.FTZ R205, -R2, -RZ ;  /* 0x800000ff02cd7221 */ /* 0x000fc80000010100 */
[----:B------:R-:W-:-:S07]  /*1ae0*/  FFMA R0, R0, R205, R0 ;  /* 0x000000cd00007223 */ /* 0x000fce0000000000 */
.L_x_8264:
[----:B------:R-:W-:Y:S05]  /*1af0*/  BSYNC.RECONVERGENT B0 ;  /* 0x0000000000007941 */ /* 0x000fea0003800200 */
.L_x_8262:
        /* <DEDUP_REMOVED lines=71> */
[-C--:B------:R-:W-:Y:S01]  /*1f70*/  @P0 FMUL R208, R208, R3.reuse ;  /* 0x00000003d0d00220 */ /* 0x080fe20000400000 */
[--C-:B------:R-:W-:Y:S01]  /*1f80*/  FADD R144, R144, -R0.reuse ;  /* 0x8000000090907221 */ /* 0x100fe20000000000 */
[--C-:B------:R-:W-:Y:S01]  /*1f90*/  FADD R146, R146, -R0.reuse ;  /* 0x8000000092927221 */ /* 0x100fe20000000000 */
[--C-:B------:R-:W-:Y:S01]  /*1fa0*/  FADD R140, R140, -R0.reuse ;  /* 0x800000008c8c7221 */ /* 0x100fe20000000000 */
[----:B------:R-:W-:Y:S01]  /*1fb0*/  FMUL R202, R199, R202 ;  /* 0x000000cac7ca7220 */ /* 0x000fe20000400000 */
[--C-:B------:R-:W-:Y:S01]  /*1fc0*/  FADD R160, R160, -R0.reuse ;  /* 0x80000000a0a07221 */ /* 0x100fe20000000000 */
[--C-:B------:R-:W-:Y:S01]  /*1fd0*/  FADD R162, R162, -R0.reuse ;  /* 0x80000000a2a27221 */ /* 0x100fe20000000000 */
[----:B------:R-:W1:Y:S01]  /*1fe0*/  F2F.F16.F32 R203, R136 ;  /* 0x0000008800cb7304 */ /* 0x000e620000200800 */
[--C-:B0-----:R-:W-:Y:S01]  /*1ff0*/  FADD R204, R139, -R0.reuse ;  /* 0x800000008bcc7221 */ /* 0x101fe20000000000 */
[----:B------:R-:W-:Y:S01]  /*2000*/  FMUL R139, R199, R158 ;  /* 0x0000009ec78b7220 */ /* 0x000fe20000400000 */
[--C-:B------:R-:W-:Y:S01]  /*2010*/  FADD R158, R159, -R0.reuse ;  /* 0x800000009f9e7221 */ /* 0x100fe20000000000 */
[----:B------:R-:W-:Y:S01]  /*2020*/  FFMA R202, R5, R202, R69 ;  /* 0x000000ca05ca7223 */ /* 0x000fe20000000045 */
[C---:B------:R-:W-:Y:S01]  /*2030*/  FMUL R204, R199.reuse, R204 ;  /* 0x000000ccc7cc7220 */ /* 0x040fe20000400000 */
[-C--:B------:R-:W-:Y:S01]  /*2040*/  @P0 FMUL R132, R132, R3.reuse ;  /* 0x0000000384840220 */ /* 0x080fe20000400000 */
[----:B------:R-:W-:Y:S01]  /*2050*/  FMUL R158, R199, R158 ;  /* 0x0000009ec79e7220 */ /* 0x000fe20000400000 */
[----:B------:R0:W-:Y:S01]  /*2060*/  F2F.F16.F32 R136, R138 ;  /* 0x0000008a00887304 */ /* 0x0001e20000200800 */
[----:B------:R-:W-:Y:S01]  /*2070*/  FFMA R204, R11, R204, R75 ;  /* 0x000000cc0bcc7223 */ /* 0x000fe2000000004b */
[-C--:B------:R-:W-:Y:S01]  /*2080*/  @P0 FMUL R202, R202, R3.reuse ;  /* 0x00000003caca0220 */ /* 0x080fe20000400000 */
[--C-:B------:R-:W-:Y:S01]  /*2090*/  FADD R184, R184, -R0.reuse ;  /* 0x80000000b8b87221 */ /* 0x100fe20000000000 */
[----:B------:R-:W-:Y:S01]  /*20a0*/  FFMA R158, R19, R158, R83 ;  /* 0x0000009e139e7223 */ /* 0x000fe20000000053 */
[-C--:B------:R-:W-:Y:S01]  /*20b0*/  @P0 FMUL R204, R204, R3.reuse ;  /* 0x00000003cccc0220 */ /* 0x080fe20000400000 */
[--C-:B------:R-:W-:Y:S01]  /*20c0*/  FADD R186, R186, -R0.reuse ;  /* 0x80000000baba7221 */ /* 0x100fe20000000000 */
[--C-:B------:R-:W-:Y:S01]  /*20d0*/  FADD R166, R166, -R0.reuse ;  /* 0x80000000a6a67221 */ /* 0x100fe20000000000 */
[----:B------:R2:W-:Y:S01]  /*20e0*/  F2F.F16.F32 R201, R206 ;  /* 0x000000ce00c97304 */ /* 0x0005e20000200800 */
[--C-:B0-----:R-:W-:Y:S01]  /*20f0*/  FADD R138, R195, -R0.reuse ;  /* 0x80000000c38a7221 */ /* 0x101fe20000000000 */
[-C--:B------:R-:W-:Y:S01]  /*2100*/  @P0 FMUL R158, R158, R3.reuse ;  /* 0x000000039e9e0220 */ /* 0x080fe20000400000 */
[--C-:B------:R-:W-:Y:S01]  /*2110*/  FADD R210, R164, -R0.reuse ;  /* 0x80000000a4d27221 */ /* 0x100fe20000000000 */
[-C--:B------:R-:W-:Y:S01]  /*2120*/  @P0 FMUL R134, R134, R3.reuse ;  /* 0x0000000386860220 */ /* 0x080fe20000400000 */
[----:B------:R-:W-:Y:S01]  /*2130*/  FMUL R138, R199, R138 ;  /* 0x0000008ac78a7220 */ /* 0x000fe20000400000 */
[--C-:B------:R-:W-:Y:S01]  /*2140*/  FADD R190, R190, -R0.reuse ;  /* 0x80000000bebe7221 */ /* 0x100fe20000000000 */
[----:B-1----:R-:W-:Y:S01]  /*2150*/  SHF.L.U32 R203, R203, 0x10, RZ ;  /* 0x00000010cbcb7819 */ /* 0x002fe200000006ff */
[----:B------:R-:W0:Y:S01]  /*2160*/  F2F.F16.F32 R193, R204 ;  /* 0x000000cc00c17304 */ /* 0x000e220000200800 */
[--C-:B--2---:R-:W-:Y:S01]  /*2170*/  FADD R206, R194, -R0.reuse ;  /* 0x80000000c2ce7221 */ /* 0x104fe20000000000 */
[----:B------:R-:W-:Y:S01]  /*2180*/  FFMA R138, R15, R138, R79 ;  /* 0x0000008a0f8a7223 */ /* 0x000fe2000000004f */
[----:B------:R-:W-:Y:S01]  /*2190*/  FFMA R194, R13, R192, R77 ;  /* 0x000000c00dc27223 */ /* 0x000fe2000000004d */
[----:B------:R-:W-:Y:S01]  /*21a0*/  FADD R214, R167, -R0 ;  /* 0x80000000a7d67221 */ /* 0x000fe20000000000 */
[C---:B------:R-:W-:Y:S01]  /*21b0*/  FMUL R137, R199.reuse, R206 ;  /* 0x000000cec7897220 */ /* 0x040fe20000400000 */
[-C--:B------:R-:W-:Y:S01]  /*21c0*/  @P0 FMUL R138, R138, R3.reuse ;  /* 0x000000038a8a0220 */ /* 0x080fe20000400000 */
[----:B------:R-:W-:Y:S01]  /*21d0*/  @P0 FMUL R194, R194, R3 ;  /* 0x00000003c2c20220 */ /* 0x000fe20000400000 */
[----:B------:R-:W-:Y:S01]  /*21e0*/  F2F.F16.F32 R135, R208 ;  /* 0x000000d000877304 */ /* 0x000fe20000200800 */
[----:B------:R-:W-:Y:S01]  /*21f0*/  FFMA R192, R14, R137, R78 ;  /* 0x000000890ec07223 */ /* 0x000fe2000000004e */
[----:B------:R-:W-:Y:S01]  /*2200*/  FMUL R137, R199, R156 ;  /* 0x0000009cc7897220 */ /* 0x000fe20000400000 */
[--C-:B------:R-:W-:Y:S01]  /*2210*/  FADD R156, R157, -R0.reuse ;  /* 0x800000009d9c7221 */ /* 0x100fe20000000000 */
[----:B------:R-:W-:Y:S01]  /*2220*/  FADD R212, R165, -R0 ;  /* 0x80000000a5d47221 */ /* 0x000fe20000000000 */
[----:B------:R-:W-:Y:S01]  /*2230*/  @P0 FMUL R192, R192, R3 ;  /* 0x00000003c0c00220 */ /* 0x000fe20000400000 */
[----:B------:R-:W-:Y:S01]  /*2240*/  FFMA R206, R16, R137, R80 ;  /* 0x0000008910ce7223 */ /* 0x000fe20000000050 */
[----:B------:R-:W-:Y:S01]  /*2250*/  FMUL R156, R199, R156 ;  /* 0x0000009cc79c7220 */ /* 0x000fe20000400000 */
[----:B------:R1:W-:Y:S01]  /*2260*/  F2F.F16.F32 R204, R138 ;  /* 0x0000008a00cc7304 */ /* 0x0003e20000200800 */
[--C-:B------:R-:W-:Y:S01]  /*2270*/  FADD R188, R188, -R0.reuse ;  /* 0x80000000bcbc7221 */ /* 0x100fe20000000000 */
[----:B------:R-:W-:Y:S01]  /*2280*/  @P0 FMUL R206, R206, R3 ;  /* 0x00000003cece0220 */ /* 0x000fe20000400000 */
[--C-:B------:R-:W-:Y:S01]  /*2290*/  FADD R216, R191, -R0.reuse ;  /* 0x80000000bfd87221 */ /* 0x100fe20000000000 */
[----:B------:R-:W-:Y:S01]  /*22a0*/  FMUL R167, R199, R190 ;  /* 0x000000bec7a77220 */ /* 0x000fe20000400000 */
[----:B0-----:R-:W-:Y:S01]  /*22b0*/  SHF.L.U32 R193, R193, 0x10, RZ ;  /* 0x00000010c1c17819 */ /* 0x001fe200000006ff */
[C---:B------:R-:W-:Y:S01]  /*22c0*/  FMUL R214, R199.reuse, R214 ;  /* 0x000000d6c7d67220 */ /* 0x040fe20000400000 */
[----:B------:R-:W-:Y:S01]  /*22d0*/  FMUL R212, R199, R212 ;  /* 0x000000d4c7d47220 */ /* 0x000fe20000400000 */
[----:B------:R0:W-:Y:S01]  /*22e0*/  F2F.F16.F32 R195, R194 ;  /* 0x000000c200c37304 */ /* 0x0001e20000200800 */
[----:B-1----:R-:W-:Y:S01]  /*22f0*/  FADD R138, R153, -R0 ;  /* 0x80000000998a7221 */ /* 0x002fe20000000000 */
[----:B------:R-:W-:Y:S01]  /*2300*/  FFMA R214, R63, R214, R127 ;  /* 0x000000d63fd67223 */ /* 0x000fe2000000007f */
[----:B------:R-:W-:-:S02]  /*2310*/  FFMA R212, R61, R212, R125 ;  /* 0x000000d43dd47223 */ /* 0x000fc4000000007d */
[----:B------:R-:W-:Y:S01]  /*2320*/  FMUL R138, R199, R138 ;  /* 0x0000008ac78a7220 */ /* 0x000fe20000400000 */
[-C--:B------:R-:W-:Y:S01]  /*2330*/  @P0 FMUL R214, R214, R3.reuse ;  /* 0x00000003d6d60220 */ /* 0x080fe20000400000 */
[----:B------:R-:W-:Y:S01]  /*2340*/  @P0 FMUL R212, R212, R3 ;  /* 0x00000003d4d40220 */ /* 0x000fe20000400000 */
[----:B------:R1:W-:Y:S01]  /*2350*/  F2F.F16.F32 R137, R206 ;  /* 0x000000ce00897304 */ /* 0x0003e20000200800 */
        /* <DEDUP_REMOVED lines=10> */
[----:B------:R0:W-:Y:S01]  /*2400*/  F2F.F16.F32 R157, R194 ;  /* 0x000000c2009d7304 */ /* 0x0001e20000200800 */
[----:B------:R-:W-:Y:S01]  /*2410*/  @P0 FMUL R152, R152, R3 ;  /* 0x0000000398980220 */ /* 0x000fe20000400000 */
[----:B------:R-:W-:-:S04]  /*2420*/  FMUL R206, R199, R206 ;  /* 0x000000cec7ce7220 */ /* 0x000fc80000400000 */
[----:B------:R-:W-:Y:S02]  /*2430*/  FFMA R206, R23, R206, R87 ;  /* 0x000000ce17ce7223 */ /* 0x000fe40000000057 */
[----:B------:R1:W-:Y:S01]  /*2440*/  F2F.F16.F32 R154, R138 ;  /* 0x0000008a009a7304 */ /* 0x0003e20000200800 */
[----:B0-----:R-:W-:Y:S01]  /*2450*/  FFMA R194, R22, R139, R86 ;  /* 0x0000008b16c27223 */ /* 0x001fe20000000056 */
[----:B------:R-:W-:Y:S01]  /*2460*/  FMUL R139, R199, R168 ;  /* 0x000000a8c78b7220 */ /* 0x000fe20000400000 */
[-C--:B------:R-:W-:Y:S01]  /*2470*/  @P0 FMUL R206, R206, R3.reuse ;  /* 0x00000003cece0220 */ /* 0x080fe20000400000 */
[----:B------:R-:W-:Y:S01]  /*2480*/  FADD R168, R169, -R0 ;  /* 0x80000000a9a87221 */ /* 0x000fe20000000000 */
[----:B------:R-:W-:Y:S01]  /*2490*/  @P0 FMUL R194, R194, R3 ;  /* 0x00000003c2c20220 */ /* 0x000fe20000400000 */
[----:B------:R-:W-:Y:S02]  /*24a0*/  FFMA R208, R24, R139, R88 ;  /* 0x0000008b18d07223 */ /* 0x000fe40000000058 */
[----:B------:R0:W2:Y:S01]  /*24b0*/  F2F.F16.F32 R159, R206 ;  /* 0x000000ce009f7304 */ /* 0x0000a20000200800 */
[----:B-1----:R-:W-:Y:S01]  /*24c0*/  FADD R138, R170, -R0 ;  /* 0x80000000aa8a7221 */ /* 0x002fe20000000000 */
[----:B------:R-:W-:Y:S01]  /*24d0*/  FMUL R168, R199, R168 ;  /* 0x000000a8c7a87220 */ /* 0x000fe20000400000 */
[----:B------:R-:W-:-:S02]  /*24e0*/  @P0 FMUL R208, R208, R3 ;  /* 0x00000003d0d00220 */ /* 0x000fc40000400000 */
[----:B------:R-:W-:Y:S01]  /*24f0*/  FMUL R139, R199, R138 ;  /* 0x0000008ac78b7220 */ /* 0x000fe20000400000 */
[--C-:B------:R-:W-:Y:S01]  /*2500*/  FADD R138, R171, -R0.reuse ;  /* 0x80000000ab8a7221 */ /* 0x100fe20000000000 */
[----:B------:R-:W-:Y:S01]  /*2510*/  FFMA R170, R25, R168, R89 ;  /* 0x000000a819aa7223 */ /* 0x000fe20000000059 */
[----:B------:R-:W-:Y:S01]  /*2520*/  F2F.F16.F32 R155, R194 ;  /* 0x000000c2009b7304 */ /* 0x000fe20000200800 */
        /* <DEDUP_REMOVED lines=11> */
[----:B------:R0:W-:Y:S01]  /*25e0*/  F2F.F16.F32 R153, R208 ;  /* 0x000000d000997304 */ /* 0x0001e20000200800 */
[-C--:B------:R-:W-:Y:S01]  /*25f0*/  @P0 FMUL R206, R206, R3.reuse ;  /* 0x00000003cece0220 */ /* 0x080fe20000400000 */
[----:B------:R-:W-:Y:S01]  /*2600*/  @P0 FMUL R168, R168, R3 ;  /* 0x00000003a8a80220 */ /* 0x000fe20000400000 */
[----:B------:R-:W-:Y:S01]  /*2610*/  FFMA R150, R30, R139, R94 ;  /* 0x0000008b1e967223 */ /* 0x000fe2000000005e */
[----:B------:R-:W-:Y:S01]  /*2620*/  @P0 FMUL R148, R148, R3 ;  /* 0x0000000394940220 */ /* 0x000fe20000400000 */
[----:B--2---:R-:W-:-:S02]  /*2630*/  SHF.L.U32 R159, R159, 0x10, RZ ;  /* 0x000000109f9f7819 */ /* 0x004fc400000006ff */
[----:B------:R-:W-:Y:S01]  /*2640*/  @P0 FMUL R150, R150, R3 ;  /* 0x0000000396960220 */ /* 0x000fe20000400000 */
[----:B------:R1:W-:Y:S01]  /*2650*/  F2F.F16.F32 R194, R138 ;  /* 0x0000008a00c27304 */ /* 0x0003e20000200800 */
[----:B0-----:R-:W-:-:S04]  /*2660*/  FADD R208, R151, -R0 ;  /* 0x8000000097d07221 */ /* 0x001fc80000000000 */
[----:B------:R-:W-:-:S03]  /*2670*/  FMUL R208, R199, R208 ;  /* 0x000000d0c7d07220 */ /* 0x000fc60000400000 */
[----:B------:R0:W-:Y:S01]  /*2680*/  F2F.F16.F32 R151, R206 ;  /* 0x000000ce00977304 */ /* 0x0001e20000200800 */
[--C-:B-1----:R-:W-:Y:S01]  /*2690*/  FADD R138, R176, -R0.reuse ;  /* 0x80000000b08a7221 */ /* 0x102fe20000000000 */
[----:B------:R-:W-:Y:S01]  /*26a0*/  FFMA R176, R31, R208, R95 ;  /* 0x000000d01fb07223 */ /* 0x000fe2000000005f */
[--C-:B------:R-:W-:Y:S02]  /*26b0*/  FADD R208, R177, -R0.reuse ;  /* 0x80000000b1d07221 */ /* 0x100fe40000000000 */
[C---:B------:R-:W-:Y:S01]  /*26c0*/  FMUL R139, R199.reuse, R138 ;  /* 0x0000008ac78b7220 */ /* 0x040fe20000400000 */
[----:B------:R-:W-:Y:S01]  /*26d0*/  @P0 FMUL R176, R176, R3 ;  /* 0x00000003b0b00220 */ /* 0x000fe20000400000 */
[----:B------:R-:W-:Y:S01]  /*26e0*/  FMUL R208, R199, R208 ;  /* 0x000000d0c7d07220 */ /* 0x000fe20000400000 */
[----:B------:R-:W-:Y:S01]  /*26f0*/  F2F.F16.F32 R202, R202 ;  /* 0x000000ca00ca7304 */ /* 0x000fe20000200800 */
        /* <DEDUP_REMOVED lines=9> */
[----:B------:R0:W-:Y:S01]  /*2790*/  F2F.F16.F32 R149, R138 ;  /* 0x0000008a00957304 */ /* 0x0001e20000200800 */
[-C--:B------:R-:W-:Y:S01]  /*27a0*/  @P0 FMUL R178, R178, R3.reuse ;  /* 0x00000003b2b20220 */ /* 0x080fe20000400000 */
[----:B------:R-:W-:Y:S01]  /*27b0*/  FADD R172, R173, -R0 ;  /* 0x80000000adac7221 */ /* 0x000fe20000000000 */
[-C--:B------:R-:W-:Y:S01]  /*27c0*/  @P0 FMUL R206, R206, R3.reuse ;  /* 0x00000003cece0220 */ /* 0x080fe20000400000 */
[----:B------:R-:W-:-:S02]  /*27d0*/  @P0 FMUL R208, R208, R3 ;  /* 0x00000003d0d00220 */ /* 0x000fc40000400000 */
[C---:B------:R-:W-:Y:S02]  /*27e0*/  FMUL R172, R199.reuse, R172 ;  /* 0x000000acc7ac7220 */ /* 0x040fe40000400000 */
[----:B------:R1:W2:Y:S01]  /*27f0*/  F2F.F16.F32 R179, R206 ;  /* 0x000000ce00b37304 */ /* 0x0002a20000200800 */
[----:B0-----:R-:W-:Y:S01]  /*2800*/  FFMA R138, R36, R139, R100 ;  /* 0x0000008b248a7223 */ /* 0x001fe20000000064 */
[----:B------:R-:W-:Y:S01]  /*2810*/  FMUL R139, R199, R174 ;  /* 0x000000aec78b7220 */ /* 0x000fe20000400000 */
[----:B------:R-:W-:Y:S01]  /*2820*/  FFMA R172, R37, R172, R101 ;  /* 0x000000ac25ac7223 */ /* 0x000fe20000000065 */
[--C-:B------:R-:W-:Y:S01]  /*2830*/  FADD R174, R175, -R0.reuse ;  /* 0x80000000afae7221 */ /* 0x100fe20000000000 */
[-C--:B------:R-:W-:Y:S02]  /*2840*/  @P0 FMUL R138, R138, R3.reuse ;  /* 0x000000038a8a0220 */ /* 0x080fe40000400000 */
[----:B------:R-:W-:Y:S01]  /*2850*/  @P0 FMUL R172, R172, R3 ;  /* 0x00000003acac0220 */ /* 0x000fe20000400000 */
[----:B------:R0:W-:Y:S01]  /*2860*/  F2F.F16.F32 R171, R178 ;  /* 0x000000b200ab7304 */ /* 0x0001e20000200800 */
[----:B-1----:R-:W-:Y:S01]  /*2870*/  FADD R206, R180, -R0 ;  /* 0x80000000b4ce7221 */ /* 0x002fe20000000000 */
[----:B------:R-:W-:-:S04]  /*2880*/  FMUL R174, R199, R174 ;  /* 0x000000aec7ae7220 */ /* 0x000fc80000400000 */
[----:B------:R-:W-:Y:S01]  /*2890*/  FFMA R180, R39, R174, R103 ;  /* 0x000000ae27b47223 */ /* 0x000fe20000000067 */
[----:B------:R-:W-:Y:S01]  /*28a0*/  FADD R174, R181, -R0 ;  /* 0x80000000b5ae7221 */ /* 0x000fe20000000000 */
[----:B------:R1:W-:Y:S01]  /*28b0*/  F2F.F16.F32 R169, R138 ;  /* 0x0000008a00a97304 */ /* 0x0003e20000200800 */
[----:B0-----:R-:W-:Y:S01]  /*28c0*/  FFMA R178, R38, R139, R102 ;  /* 0x0000008b26b27223 */ /* 0x001fe20000000066 */
[----:B------:R-:W-:Y:S01]  /*28d0*/  FMUL R139, R199, R206 ;  /* 0x000000cec78b7220 */ /* 0x000fe20000400000 */
[-C--:B------:R-:W-:Y:S01]  /*28e0*/  @P0 FMUL R180, R180, R3.reuse ;  /* 0x00000003b4b40220 */ /* 0x080fe20000400000 */
[----:B------:R-:W-:Y:S01]  /*28f0*/  FADD R206, R183, -R0 ;  /* 0x80000000b7ce7221 */ /* 0x000fe20000000000 */
[----:B------:R-:W-:Y:S01]  /*2900*/  @P0 FMUL R178, R178, R3 ;  /* 0x00000003b2b20220 */ /* 0x000fe20000400000 */
[----:B------:R-:W-:Y:S01]  /*2910*/  FMUL R174, R199, R174 ;  /* 0x000000aec7ae7220 */ /* 0x000fe20000400000 */
[----:B--2---:R-:W-:Y:S01]  /*2920*/  SHF.L.U32 R179, R179, 0x10, RZ ;  /* 0x00000010b3b37819 */ /* 0x004fe200000006ff */
[----:B------:R-:W-:Y:S01]  /*2930*/  F2F.F16.F32 R173, R172 ;  /* 0x000000ac00ad7304 */ /* 0x000fe20000200800 */
[----:B-1----:R-:W-:Y:S01]  /*2940*/  FFMA R138, R40, R139, R104 ;  /* 0x0000008b288a7223 */ /* 0x002fe20000000068 */
[C---:B------:R-:W-:Y:S01]  /*2950*/  FMUL R139, R199.reuse, R182 ;  /* 0x000000b6c78b7220 */ /* 0x040fe20000400000 */
[----:B------:R-:W-:Y:S01]  /*2960*/  FMUL R206, R199, R206 ;  /* 0x000000cec7ce7220 */ /* 0x000fe20000400000 */
[----:B------:R-:W-:Y:S01]  /*2970*/  FFMA R174, R41, R174, R105 ;  /* 0x000000ae29ae7223 */ /* 0x000fe20000000069 */
[----:B------:R-:W-:Y:S01]  /*2980*/  @P0 FMUL R138, R138, R3 ;  /* 0x000000038a8a0220 */ /* 0x000fe20000400000 */
[----:B------:R-:W-:Y:S01]  /*2990*/  FFMA R182, R42, R139, R106 ;  /* 0x0000008b2ab67223 */ /* 0x000fe2000000006a */
[----:B------:R-:W-:Y:S01]  /*29a0*/  FMUL R139, R199, R144 ;  /* 0x00000090c78b7220 */ /* 0x000fe20000400000 */
[----:B------:R-:W0:Y:S01]  /*29b0*/  F2F.F16.F32 R175, R180 ;  /* 0x000000b400af7304 */ /* 0x000e220000200800 */
[----:B------:R-:W-:Y:S01]  /*29c0*/  FFMA R206, R43, R206, R107 ;  /* 0x000000ce2bce7223 */ /* 0x000fe2000000006b */
[----:B------:R-:W-:Y:S01]  /*29d0*/  @P0 FMUL R182, R182, R3 ;  /* 0x00000003b6b60220 */ /* 0x000fe20000400000 */
[----:B------:R-:W-:Y:S01]  /*29e0*/  FFMA R144, R44, R139, R108 ;  /* 0x0000008b2c907223 */ /* 0x000fe2000000006c */
[C---:B------:R-:W-:Y:S01]  /*29f0*/  FMUL R139, R199.reuse, R146 ;  /* 0x00000092c78b7220 */ /* 0x040fe20000400000 */
[-C--:B------:R-:W-:Y:S01]  /*2a00*/  @P0 FMUL R206, R206, R3.reuse ;  /* 0x00000003cece0220 */ /* 0x080fe20000400000 */
[-C--:B------:R-:W-:Y:S01]  /*2a10*/  @P0 FMUL R174, R174, R3.reuse ;  /* 0x00000003aeae0220 */ /* 0x080fe20000400000 */
[----:B------:R-:W-:Y:S01]  /*2a20*/  @P0 FMUL R144, R144, R3 ;  /* 0x0000000390900220 */ /* 0x000fe20000400000 */
[----:B------:R1:W-:Y:S01]  /*2a30*/  F2F.F16.F32 R172, R138 ;  /* 0x0000008a00ac7304 */ /* 0x0003e20000200800 */
[----:B------:R-:W-:Y:S01]  /*2a40*/  FFMA R146, R46, R139, R110 ;  /* 0x0000008b2e927223 */ /* 0x000fe2000000006e */
[----:B------:R-:W-:-:S03]  /*2a50*/  FMUL R139, R199, R140 ;  /* 0x0000008cc78b7220 */ /* 0x000fc60000400000 */
[----:B------:R-:W-:Y:S01]  /*2a60*/  @P0 FMUL R146, R146, R3 ;  /* 0x0000000392920220 */ /* 0x000fe20000400000 */
[----:B------:R-:W-:Y:S01]  /*2a70*/  FFMA R140, R48, R139, R112 ;  /* 0x0000008b308c7223 */ /* 0x000fe20000000070 */
[----:B0-----:R-:W-:Y:S01]  /*2a80*/  SHF.L.U32 R175, R175, 0x10, RZ ;  /* 0x00000010afaf7819 */ /* 0x001fe200000006ff */
[----:B------:R0:W-:Y:S01]  /*2a90*/  F2F.F16.F32 R180, R182 ;  /* 0x000000b600b47304 */ /* 0x0001e20000200800 */
[----:B-1----:R-:W-:Y:S01]  /*2aa0*/  FADD R138, R145, -R0 ;  /* 0x80000000918a7221 */ /* 0x002fe20000000000 */
[----:B------:R-:W-:-:S03]  /*2ab0*/  @P0 FMUL R140, R140, R3 ;  /* 0x000000038c8c0220 */ /* 0x000fc60000400000 */
[----:B------:R-:W-:-:S03]  /*2ac0*/  FMUL R138, R199, R138 ;  /* 0x0000008ac78a7220 */ /* 0x000fc60000400000 */
[----:B------:R1:W-:Y:S01]  /*2ad0*/  F2F.F16.F32 R177, R208 ;  /* 0x000000d000b17304 */ /* 0x0003e20000200800 */
[----:B------:R-:W-:Y:S01]  /*2ae0*/  FFMA R138, R45, R138, R109 ;  /* 0x0000008a2d8a7223 */ /* 0x000fe2000000006d */
[----:B0-----:R-:W-:-:S03]  /*2af0*/  FADD R182, R147, -R0 ;  /* 0x8000000093b67221 */ /* 0x001fc60000000000 */
[----:B------:R-:W-:Y:S01]  /*2b00*/  @P0 FMUL R138, R138, R3 ;  /* 0x000000038a8a0220 */ /* 0x000fe20000400000 */
[----:B------:R-:W-:Y:S02]  /*2b10*/  FMUL R182, R199, R182 ;  /* 0x000000b6c7b67220 */ /* 0x000fe40000400000 */
[----:B------:R0:W2:Y:S01]  /*2b20*/  F2F.F16.F32 R181, R206 ;  /* 0x000000ce00b57304 */ /* 0x0000a20000200800 */
[----:B-1----:R-:W-:Y:S01]  /*2b30*/  FADD R208, R143, -R0 ;  /* 0x800000008fd07221 */ /* 0x002fe20000000000 */
[----:B------:R-:W-:-:S03]  /*2b40*/  FFMA R182, R47, R182, R111 ;  /* 0x000000b62fb67223 */ /* 0x000fc6000000006f */
[----:B------:R-:W-:Y:S01]  /*2b50*/  FMUL R208, R199, R208 ;  /* 0x000000d0c7d07220 */ /* 0x000fe20000400000 */
[-C--:B------:R-:W-:Y:S02]  /*2b60*/  @P0 FMUL R182, R182, R3.reuse ;  /* 0x00000003b6b60220 */ /* 0x080fe40000400000 */
[----:B------:R1:W-:Y:S01]  /*2b70*/  F2F.F16.F32 R145, R138 ;  /* 0x0000008a00917304 */ /* 0x0003e20000200800 */
[----:B0-----:R-:W-:Y:S01]  /*2b80*/  FADD R206, R141, -R0 ;  /* 0x800000008dce7221 */ /* 0x001fe20000000000 */
[----:B------:R-:W-:Y:S01]  /*2b90*/  FFMA R208, R51, R208, R115 ;  /* 0x000000d033d07223 */ /* 0x000fe20000000073 */
[C---:B------:R-:W-:Y:S02]  /*2ba0*/  FMUL R141, R199.reuse, R210 ;  /* 0x000000d2c78d7220 */ /* 0x040fe40000400000 */
[----:B------:R-:W-:Y:S01]  /*2bb0*/  FMUL R206, R199, R206 ;  /* 0x000000cec7ce7220 */ /* 0x000fe20000400000 */
[----:B------:R-:W-:Y:S01]  /*2bc0*/  @P0 FMUL R208, R208, R3 ;  /* 0x00000003d0d00220 */ /* 0x000fe20000400000 */
[----:B------:R-:W-:Y:S01]  /*2bd0*/  FFMA R190, R60, R141, R124 ;  /* 0x0000008d3cbe7223 */ /* 0x000fe2000000007c */
[----:B------:R-:W0:Y:S01]  /*2be0*/  F2F.F16.F32 R147, R182 ;  /* 0x000000b600937304 */ /* 0x000e220000200800 */
[----:B-1----:R-:W-:Y:S01]  /*2bf0*/  FADD R138, R142, -R0 ;  /* 0x800000008e8a7221 */ /* 0x002fe20000000000 */
[----:B------:R-:W-:Y:S01]  /*2c00*/  FFMA R206, R49, R206, R113 ;  /* 0x000000ce31ce7223 */ /* 0x000fe20000000071 */
[-C--:B------:R-:W-:Y:S01]  /*2c10*/  @P0 FMUL R190, R190, R3.reuse ;  /* 0x00000003bebe0220 */ /* 0x080fe20000400000 */
[----:B--2---:R-:W-:Y:S01]  /*2c20*/  SHF.L.U32 R181, R181, 0x10, RZ ;  /* 0x00000010b5b57819 */ /* 0x004fe200000006ff */
[----:B------:R-:W-:Y:S01]  /*2c30*/  FMUL R139, R199, R138 ;  /* 0x0000008ac78b7220 */ /* 0x000fe20000400000 */
[----:B------:R-:W-:-:S02]  /*2c40*/  @P0 FMUL R206, R206, R3 ;  /* 0x00000003cece0220 */ /* 0x000fc40000400000 */
[----:B------:R1:W-:Y:S01]  /*2c50*/  F2F.F16.F32 R142, R140 ;  /* 0x0000008c008e7304 */ /* 0x0003e20000200800 */
[----:B------:R-:W-:Y:S01]  /*2c60*/  FFMA R138, R50, R139, R114 ;  /* 0x0000008b328a7223 */ /* 0x000fe20000000072 */
[----:B------:R-:W-:-:S03]  /*2c70*/  FMUL R139, R199, R160 ;  /* 0x000000a0c78b7220 */ /* 0x000fc60000400000 */
[----:B------:R-:W-:Y:S01]  /*2c80*/  @P0 FMUL R138, R138, R3 ;  /* 0x000000038a8a0220 */ /* 0x000fe20000400000 */
[----:B------:R-:W-:Y:S01]  /*2c90*/  FFMA R160, R52, R139, R116 ;  /* 0x0000008b34a07223 */ /* 0x000fe20000000074 */
[----:B------:R-:W-:Y:S01]  /*2ca0*/  FMUL R139, R199, R162 ;  /* 0x000000a2c78b7220 */ /* 0x000fe20000400000 */
[----:B------:R-:W-:Y:S01]  /*2cb0*/  F2F.F16.F32 R132, R132 ;  /* 0x0000008400847304 */ /* 0x000fe20000200800 */
[----:B-1----:R-:W-:Y:S01]  /*2cc0*/  FADD R140, R161, -R0 ;  /* 0x80000000a18c7221 */ /* 0x002fe20000000000 */
[----:B------:R-:W-:Y:S01]  /*2cd0*/  @P0 FMUL R160, R160, R3 ;  /* 0x00000003a0a00220 */ /* 0x000fe20000400000 */
[----:B------:R-:W-:Y:S01]  /*2ce0*/  FFMA R162, R54, R139, R118 ;  /* 0x0000008b36a27223 */ /* 0x000fe20000000076 */
[C---:B------:R-:W-:Y:S01]  /*2cf0*/  FMUL R139, R199.reuse, R184 ;  /* 0x000000b8c78b7220 */ /* 0x040fe20000400000 */
[----:B------:R-:W-:Y:S01]  /*2d00*/  FMUL R140, R199, R140 ;  /* 0x0000008cc78c7220 */ /* 0x000fe20000400000 */
[----:B------:R-:W-:Y:S01]  /*2d10*/  FADD R184, R189, -R0 ;  /* 0x80000000bdb87221 */ /* 0x000fe20000000000 */
[----:B------:R-:W-:Y:S01]  /*2d20*/  FMUL R189, R199, R188 ;  /* 0x000000bcc7bd7220 */ /* 0x000fe20000400000 */
[----:B------:R1:W-:Y:S01]  /*2d30*/  F2F.F16.F32 R182, R138 ;  /* 0x0000008a00b67304 */ /* 0x0003e20000200800 */
[----:B------:R-:W-:Y:S01]  /*2d40*/  FFMA R140, R53, R140, R117 ;  /* 0x0000008c358c7223 */ /* 0x000fe20000000075 */
[----:B------:R-:W-:Y:S01]  /*2d50*/  FMUL R188, R199, R216 ;  /* 0x000000d8c7bc7220 */ /* 0x000fe20000400000 */
[-C--:B------:R-:W-:Y:S01]  /*2d60*/  @P0 FMUL R162, R162, R3.reuse ;  /* 0x00000003a2a20220 */ /* 0x080fe20000400000 */
[----:B0-----:R-:W-:Y:S01]  /*2d70*/  SHF.L.U32 R147, R147, 0x10, RZ ;  /* 0x0000001093937819 */ /* 0x001fe200000006ff */
[----:B------:R-:W-:Y:S01]  /*2d80*/  @P0 FMUL R140, R140, R3 ;  /* 0x000000038c8c0220 */ /* 0x000fe20000400000 */
[----:B------:R-:W-:-:S02]  /*2d90*/  FFMA R188, R67, R188, R131 ;  /* 0x000000bc43bc7223 */ /* 0x000fc40000000083 */
[----:B------:R0:W2:Y:S01]  /*2da0*/  F2F.F16.F32 R161, R208 ;  /* 0x000000d000a17304 */ /* 0x0000a20000200800 */
[----:B-1----:R-:W-:Y:S01]  /*2db0*/  FADD R138, R163, -R0 ;  /* 0x80000000a38a7221 */ /* 0x002fe20000000000 */
[----:B------:R-:W-:-:S03]  /*2dc0*/  @P0 FMUL R188, R188, R3 ;  /* 0x00000003bcbc0220 */ /* 0x000fc60000400000 */
[----:B------:R-:W-:-:S03]  /*2dd0*/  FMUL R138, R199, R138 ;  /* 0x0000008ac78a7220 */ /* 0x000fc60000400000 */
[----:B------:R1:W-:Y:S01]  /*2de0*/  F2F.F16.F32 R163, R140 ;  /* 0x0000008c00a37304 */ /* 0x0003e20000200800 */
[----:B------:R-:W-:Y:S01]  /*2df0*/  FFMA R138, R55, R138, R119 ;  /* 0x0000008a378a7223 */ /* 0x000fe20000000077 */
[----:B0-----:R-:W-:Y:S01]  /*2e00*/  FADD R208, R187, -R0 ;  /* 0x80000000bbd07221 */ /* 0x001fe20000000000 */
[C---:B------:R-:W-:Y:S02]  /*2e10*/  FMUL R187, R199.reuse, R166 ;  /* 0x000000a6c7bb7220 */ /* 0x040fe40000400000 */
        /* <DEDUP_REMOVED lines=10> */
[----:B------:R-:W-:Y:S01]  /*2ec0*/  FFMA R186, R65, R186, R129 ;  /* 0x000000ba41ba7223 */ /* 0x000fe20000000081 */
[----:B------:R-:W-:Y:S01]  /*2ed0*/  F2F.F16.F32 R158, R158 ;  /* 0x0000009e009e7304 */ /* 0x000fe20000200800 */
[-C--:B------:R-:W-:Y:S01]  /*2ee0*/  @P0 FMUL R208, R208, R3.reuse ;  /* 0x00000003d0d00220 */ /* 0x080fe20000400000 */
[-C--:B------:R-:W-:Y:S01]  /*2ef0*/  @P0 FMUL R166, R166, R3.reuse ;  /* 0x00000003a6a60220 */ /* 0x080fe20000400000 */
[----:B------:R-:W-:-:S05]  /*2f00*/  @P0 FMUL R186, R186, R3 ;  /* 0x00000003baba0220 */ /* 0x000fca0000400000 */
[----:B------:R0:W-:Y:S08]  /*2f10*/  F2F.F16.F32 R164, R138 ;  /* 0x0000008a00a47304 */ /* 0x0001f00000200800 */
[----:B------:R-:W-:Y:S01]  /*2f20*/  F2F.F16.F32 R156, R156 ;  /* 0x0000009c009c7304 */ /* 0x000fe20000200800 */
[----:B0-----:R-:W-:-:S05]  /*2f30*/  IMAD.WIDE.U32 R138, R202, 0x10000, RZ ;  /* 0x00010000ca8a7825 */ /* 0x001fca00078e00ff */
[----:B------:R-:W-:Y:S02]  /*2f40*/  LOP3.LUT R133, R203, R139, R133, 0xfe, !PT ;  /* 0x0000008bcb857212 */ /* 0x000fe400078efe85 */
[----:B------:R0:W-:Y:S01]  /*2f50*/  F2F.F16.F32 R143, R206 ;  /* 0x000000ce008f7304 */ /* 0x0001e20000200800 */
[----:B------:R-:W-:Y:S01]  /*2f60*/  LOP3.LUT R132, R138, R132, RZ, 0xfc, !PT ;  /* 0x000000848a847212 */ /* 0x000fe200078efcff */
[----:B------:R-:W-:-:S05]  /*2f70*/  IMAD.WIDE.U32 R138, R201, 0x10000, RZ ;  /* 0x00010000c98a7825 */ /* 0x000fca00078e00ff */
[----:B------:R-:W-:Y:S01]  /*2f80*/  LOP3.LUT R139, R193, R139, R136, 0xfe, !PT ;  /* 0x0000008bc18b7212 */ /* 0x000fe200078efe88 */
[----:B------:R-:W1:Y:S01]  /*2f90*/  F2F.F16.F32 R134, R134 ;  /* 0x0000008600867304 */ /* 0x000e620000200800 */
[----:B0-----:R-:W-:Y:S01]  /*2fa0*/  FADD R206, R185, -R0 ;  /* 0x80000000b9ce7221 */ /* 0x001fe20000000000 */
[----:B------:R-:W-:-:S03]  /*2fb0*/  SHF.L.U32 R185, R204, 0x10, RZ ;  /* 0x00000010ccb97819 */ /* 0x000fc600000006ff */
[----:B------:R-:W-:-:S03]  /*2fc0*/  FMUL R206, R199, R206 ;  /* 0x000000cec7ce7220 */ /* 0x000fc60000400000 */
[----:B------:R-:W0:Y:S01]  /*2fd0*/  F2F.F16.F32 R170, R170 ;  /* 0x000000aa00aa7304 */ /* 0x000e220000200800 */
[----:B------:R-:W-:-:S04]  /*2fe0*/  FFMA R206, R57, R206, R121 ;  /* 0x000000ce39ce7223 */ /* 0x000fc80000000079 */
[----:B------:R-:W-:Y:S01]  /*2ff0*/  @P0 FMUL R206, R206, R3 ;  /* 0x00000003cece0220 */ /* 0x000fe20000400000 */
[----:B-1----:R-:W-:Y:S02]  /*3000*/  LOP3.LUT R138, R138, R134, RZ, 0xfc, !PT ;  /* 0x000000868a8a7212 */ /* 0x002fe400078efcff */
[----:B------:R1:W-:Y:S08]  /*3010*/  F2F.F16.F32 R0, R140 ;  /* 0x0000008c00007304 */ /* 0x0003f00000200800 */
[----:B------:R-:W2:Y:S01]  /*3020*/  F2F.F16.F32 R168, R168 ;  /* 0x000000a800a87304 */ /* 0x000ea20000200800 */
[----:B-1----:R-:W-:-:S05]  /*3030*/  IMAD.WIDE.U32 R140, R195, 0x10000, RZ ;  /* 0x00010000c38c7825 */ /* 0x002fca00078e00ff */
[----:B------:R-:W-:Y:S01]  /*3040*/  LOP3.LUT R193, R185, R141, R192, 0xfe, !PT ;  /* 0x0000008db9c17212 */ /* 0x000fe200078efec0 */
[----:B------:R-:W-:Y:S01]  /*3050*/  IMAD.WIDE.U32 R184, R157, 0x10000, RZ ;  /* 0x000100009db87825 */ /* 0x000fe200078e00ff */
[----:B------:R-:W1:Y:S01]  /*3060*/  F2F.F16.F32 R152, R152 ;  /* 0x0000009800987304 */ /* 0x000e620000200800 */
[----:B------:R-:W-:Y:S02]  /*3070*/  SHF.L.U32 R157, R158, 0x10, RZ ;  /* 0x000000109e9d7819 */ /* 0x000fe400000006ff */
[----:B------:R-:W-:Y:S01]  /*3080*/  LOP3.LUT R192, R140, R135, RZ, 0xfc, !PT ;  /* 0x000000878cc07212 */ /* 0x000fe200078efcff */
[----:B------:R-:W-:Y:S01]  /*3090*/  IMAD.WIDE.U32 R134, R154, 0x10000, RZ ;  /* 0x000100009a867825 */ /* 0x000fe200078e00ff */
[----:B------:R-:W-:Y:S02]  /*30a0*/  LOP3.LUT R157, R157, R185, R156, 0xfe, !PT ;  /* 0x000000b99d9d7212 */ /* 0x000fe400078efe9c */
[----:B------:R-:W-:Y:S01]  /*30b0*/  LOP3.LUT R156, R184, R137, RZ, 0xfc, !PT ;  /* 0x00000089b89c7212 */ /* 0x000fe200078efcff */
[----:B------:R-:W3:Y:S01]  /*30c0*/  F2F.F16.F32 R176, R176 ;  /* 0x000000b000b07304 */ /* 0x000ee20000200800 */
[----:B0-----:R-:W-:Y:S01]  /*30d0*/  IMAD.WIDE.U32 R136, R170, 0x10000, RZ ;  /* 0x00010000aa887825 */ /* 0x001fe200078e00ff */
[----:B------:R-:W-:-:S03]  /*30e0*/  SHF.L.U32 R141, R194, 0x10, RZ ;  /* 0x00000010c28d7819 */ /* 0x000fc600000006ff */
[----:B------:R-:W-:Y:S01]  /*30f0*/  FFMA R184, R62, R187, R126 ;  /* 0x000000bb3eb87223 */ /* 0x000fe2000000007e */
[----:B------:R-:W-:Y:S02]  /*3100*/  LOP3.LUT R135, R159, R135, R155, 0xfe, !PT ;  /* 0x000000879f877212 */ /* 0x000fe400078efe9b */
[----:B--2---:R-:W-:Y:S01]  /*3110*/  LOP3.LUT R137, R141, R137, R168, 0xfe, !PT ;  /* 0x000000898d897212 */ /* 0x004fe200078efea8 */
[----:B------:R-:W-:Y:S01]  /*3120*/  IMAD.WIDE.U32 R140, R151, 0x10000, RZ ;  /* 0x00010000978c7825 */ /* 0x000fe200078e00ff */
[----:B------:R-:W0:Y:S01]  /*3130*/  F2F.F16.F32 R150, R150 ;  /* 0x0000009600967304 */ /* 0x000e220000200800 */
[----:B-1----:R-:W-:Y:S02]  /*3140*/  LOP3.LUT R134, R134, R152, RZ, 0xfc, !PT ;  /* 0x0000009886867212 */ /* 0x002fe400078efcff */
[----:B------:R-:W-:Y:S01]  /*3150*/  FFMA R168, R64, R189, R128 ;  /* 0x000000bd40a87223 */ /* 0x000fe20000000080 */
[----:B------:R-:W-:Y:S01]  /*3160*/  LOP3.LUT R136, R136, R153, RZ, 0xfc, !PT ;  /* 0x0000009988887212 */ /* 0x000fe200078efcff */
[----:B------:R-:W-:-:S04]  /*3170*/  IMAD.WIDE.U32 R152, R177, 0x10000, RZ ;  /* 0x00010000b1987825 */ /* 0x000fc800078e00ff */
[-C--:B------:R-:W-:Y:S01]  /*3180*/  @P0 FMUL R184, R184, R3.reuse ;  /* 0x00000003b8b80220 */ /* 0x080fe20000400000 */
[----:B------:R-:W-:Y:S01]  /*3190*/  @P0 FMUL R168, R168, R3 ;  /* 0x00000003a8a80220 */ /* 0x000fe20000400000 */
[----:B---3--:R-:W-:Y:S01]  /*31a0*/  SHF.L.U32 R151, R176, 0x10, RZ ;  /* 0x00000010b0977819 */ /* 0x008fe200000006ff */
[----:B------:R-:W1:Y:S03]  /*31b0*/  F2F.F16.F32 R148, R148 ;  /* 0x0000009400947304 */ /* 0x000e660000200800 */
[----:B0-----:R-:W-:-:S05]  /*31c0*/  LOP3.LUT R151, R151, R141, R150, 0xfe, !PT ;  /* 0x0000008d97977212 */ /* 0x001fca00078efe96 */
[----:B------:R-:W0:Y:S01]  /*31d0*/  F2F.F16.F32 R178, R178 ;  /* 0x000000b200b27304 */ /* 0x000e220000200800 */
[----:B------:R-:W-:Y:S01]  /*31e0*/  LOP3.LUT R141, R179, R153, R171, 0xfe, !PT ;  /* 0x00000099b38d7212 */ /* 0x000fe200078efeab */
[----:B------:R-:W-:Y:S01]  /*31f0*/  IMAD.WIDE.U32 R170, R173, 0x10000, RZ ;  /* 0x00010000adaa7825 */ /* 0x000fe200078e00ff */
[----:B-1----:R-:W-:-:S05]  /*3200*/  LOP3.LUT R150, R140, R148, RZ, 0xfc, !PT ;  /* 0x000000948c967212 */ /* 0x002fca00078efcff */
[----:B------:R-:W1:Y:S01]  /*3210*/  F2F.F16.F32 R144, R144 ;  /* 0x0000009000907304 */ /* 0x000e620000200800 */
[----:B------:R-:W-:Y:S01]  /*3220*/  LOP3.LUT R140, R152, R149, RZ, 0xfc, !PT ;  /* 0x00000095988c7212 */ /* 0x000fe200078efcff */
[----:B------:R-:W-:Y:S01]  /*3230*/  IMAD.WIDE.U32 R152, R145, 0x10000, RZ ;  /* 0x0001000091987825 */ /* 0x000fe200078e00ff */
[----:B------:R-:W2:Y:S01]  /*3240*/  LDC.64 R148, c[0x0][0x3c8] ;  /* 0x0000f200ff947b82 */ /* 0x000ea20000000a00 */
[----:B0-----:R-:W-:-:S04]  /*3250*/  LOP3.LUT R179, R175, R171, R178, 0xfe, !PT ;  /* 0x000000abafb37212 */ /* 0x001fc800078efeb2 */
[----:B------:R-:W0:Y:S01]  /*3260*/  F2F.F16.F32 R146, R146 ;  /* 0x0000009200927304 */ /* 0x000e220000200800 */
[----:B------:R-:W-:Y:S01]  /*3270*/  LOP3.LUT R178, R170, R169, RZ, 0xfc, !PT ;  /* 0x000000a9aab27212 */ /* 0x000fe200078efcff */
[----:B------:R-:W-:-:S04]  /*3280*/  FFMA R170, R66, R167, R130 ;  /* 0x000000a742aa7223 */ /* 0x000fc80000000082 */
[----:B------:R-:W-:Y:S01]  /*3290*/  @P0 FMUL R170, R170, R3 ;  /* 0x00000003aaaa0220 */ /* 0x000fe20000400000 */
[----:B-1----:R-:W-:Y:S01]  /*32a0*/  LOP3.LUT R152, R152, R144, RZ, 0xfc, !PT ;  /* 0x0000009098987212 */ /* 0x002fe200078efcff */
[----:B------:R-:W1:Y:S01]  /*32b0*/  F2F.F16.F32 R162, R162 ;  /* 0x000000a200a27304 */ /* 0x000e620000200800 */
[----:B------:R-:W-:Y:S01]  /*32c0*/  IMAD.WIDE.U32 R144, R163, 0x10000, RZ ;  /* 0x00010000a3907825 */ /* 0x000fe200078e00ff */
[----:B------:R-:W-:Y:S02]  /*32d0*/  SHF.L.U32 R163, R164, 0x10, RZ ;  /* 0x00000010a4a37819 */ /* 0x000fe400000006ff */
[----:B0-----:R-:W-:-:S04]  /*32e0*/  LOP3.LUT R153, R147, R153, R146, 0xfe, !PT ;  /* 0x0000009993997212 */ /* 0x001fc800078efe92 */
[----:B------:R-:W0:Y:S01]  /*32f0*/  F2F.F16.F32 R165, R206 ;  /* 0x000000ce00a57304 */ /* 0x000e220000200800 */
[----:B-1----:R-:W-:-:S07]  /*3300*/  LOP3.LUT R163, R163, R145, R162, 0xfe, !PT ;  /* 0x00000091a3a37212 */ /* 0x002fce00078efea2 */
[----:B------:R1:W-:Y:S01]  /*3310*/  F2F.F16.F32 R173, R168 ;  /* 0x000000a800ad7304 */ /* 0x0003e20000200800 */
[----:B0-----:R-:W-:-:S07]  /*3320*/  IMAD.WIDE.U32 R146, R165, 0x10000, RZ ;  /* 0x00010000a5927825 */ /* 0x001fce00078e00ff */
[----:B------:R-:W0:Y:S01]  /*3330*/  F2F.F16.F32 R174, R174 ;  /* 0x000000ae00ae7304 */ /* 0x000e220000200800 */
[----:B-1----:R-:W-:Y:S01]  /*3340*/  IMAD.WIDE.U32 R168, R143, 0x10000, RZ ;  /* 0x000100008fa87825 */ /* 0x002fe200078e00ff */
[----:B------:R-:W-:-:S06]  /*3350*/  LOP3.LUT R143, R2, 0x7f, RZ, 0xc0, !PT ;  /* 0x0000007f028f7812 */ /* 0x000fcc00078ec0ff */
[----:B------:R-:W1:Y:S01]  /*3360*/  F2F.F16.F32 R160, R160 ;  /* 0x000000a000a07304 */ /* 0x000e620000200800 */
[----:B------:R-:W-:Y:S02]  /*3370*/  LOP3.LUT R169, R161, R169, R182, 0xfe, !PT ;  /* 0x000000a9a1a97212 */ /* 0x000fe400078efeb6 */
[----:B------:R-:W-:Y:S02]  /*3380*/  LEA R165, R196, R143, 0xb ;  /* 0x0000008fc4a57211 */ /* 0x000fe400078e58ff */
[----:B------:R-:W-:Y:S01]  /*3390*/  LOP3.LUT R168, R168, R142, RZ, 0xfc, !PT ;  /* 0x0000008ea8a87212 */ /* 0x000fe200078efcff */
[----:B0-----:R-:W-:Y:S02]  /*33a0*/  IMAD.WIDE.U32 R174, R174, 0x10000, RZ ;  /* 0x00010000aeae7825 */ /* 0x001fe400078e00ff */
[----:B------:R-:W0:Y:S02]  /*33b0*/  F2F.F16.F32 R183, R208 ;  /* 0x000000d000b77304 */ /* 0x000e240000200800 */
[----:B--2---:R-:W-:Y:S01]  /*33c0*/  IMAD.WIDE.U32 R148, R165, 0x8, R148 ;  /* 0x00000008a5947825 */ /* 0x004fe200078e0094 */
[----:B------:R-:W-:-:S02]  /*33d0*/  LOP3.LUT R181, R181, R175, R180, 0xfe, !PT ;  /* 0x000000afb5b57212 */ /* 0x000fc400078efeb4 */
[----:B------:R-:W-:-:S03]  /*33e0*/  LOP3.LUT R180, R174, R172, RZ, 0xfc, !PT ;  /* 0x000000acaeb47212 */ /* 0x000fc600078efcff */
[----:B------:R-:W2:Y:S01]  /*33f0*/  F2F.F16.F32 R154, R212 ;  /* 0x000000d4009a7304 */ /* 0x000ea20000200800 */
[----:B-1----:R-:W-:Y:S01]  /*3400*/  LOP3.LUT R162, R144, R160, RZ, 0xfc, !PT ;  /* 0x000000a090a27212 */ /* 0x002fe200078efcff */
[----:B------:R1:W-:Y:S04]  /*3410*/  STG.E.64 desc[UR6][R148.64], R132 ;  /* 0x0000008494007986 */ /* 0x0003e8000c101b06 */
[----:B------:R1:W-:Y:S01]  /*3420*/  STG.E.64 desc[UR6][R148.64+0x400], R138 ;  /* 0x0004008a94007986 */ /* 0x0003e2000c101b06 */
[----:B0-----:R-:W-:Y:S01]  /*3430*/  SHF.L.U32 R183, R183, 0x10, RZ ;  /* 0x00000010b7b77819 */ /* 0x001fe200000006ff */
[----:B------:R-:W0:Y:S02]  /*3440*/  F2F.F16.F32 R186, R186 ;  /* 0x000000ba00ba7304 */ /* 0x000e240000200800 */
[----:B------:R1:W-:Y:S04]  /*3450*/  STG.E.64 desc[UR6][R148.64+0x800], R192 ;  /* 0x000800c094007986 */ /* 0x0003e8000c101b06 */
[----:B------:R1:W-:Y:S01]  /*3460*/  STG.E.64 desc[UR6][R148.64+0xc00], R156 ;  /* 0x000c009c94007986 */ /* 0x0003e2000c101b06 */
[----:B--2---:R-:W-:Y:S01]  /*3470*/  IMAD.WIDE.U32 R154, R154, 0x10000, RZ ;  /* 0x000100009a9a7825 */ /* 0x004fe200078e00ff */
[----:B------:R-:W2:Y:S02]  /*3480*/  F2F.F16.F32 R214, R214 ;  /* 0x000000d600d67304 */ /* 0x000ea40000200800 */
[----:B------:R1:W-:Y:S04]  /*3490*/  STG.E.64 desc[UR6][R148.64+0x1000], R134 ;  /* 0x0010008694007986 */ /* 0x0003e8000c101b06 */
[----:B------:R1:W-:Y:S01]  /*34a0*/  STG.E.64 desc[UR6][R148.64+0x1400], R136 ;  /* 0x0014008894007986 */ /* 0x0003e2000c101b06 */
[----:B0-----:R-:W-:Y:S01]  /*34b0*/  IMAD.WIDE.U32 R144, R186, 0x10000, RZ ;  /* 0x00010000ba907825 */ /* 0x001fe200078e00ff */
[----:B------:R-:W0:Y:S02]  /*34c0*/  F2F.F16.F32 R188, R188 ;  /* 0x000000bc00bc7304 */ /* 0x000e240000200800 */
[----:B------:R1:W-:Y:S01]  /*34d0*/  STG.E.64 desc[UR6][R148.64+0x1800], R150 ;  /* 0x0018009694007986 */ /* 0x0003e2000c101b06 */
[----:B------:R-:W-:-:S03]  /*34e0*/  LOP3.LUT R144, R144, R173, RZ, 0xfc, !PT ;  /* 0x000000ad90907212 */ /* 0x000fc600078efcff */
[----:B------:R1:W-:Y:S01]  /*34f0*/  STG.E.64 desc[UR6][R148.64+0x1c00], R140 ;  /* 0x001c008c94007986 */ /* 0x0003e2000c101b06 */
[----:B--2---:R-:W-:Y:S01]  /*3500*/  SHF.L.U32 R214, R214, 0x10, RZ ;  /* 0x00000010d6d67819 */ /* 0x004fe200000006ff */
[----:B------:R-:W2:Y:S02]  /*3510*/  F2F.F16.F32 R166, R166 ;  /* 0x000000a600a67304 */ /* 0x000ea40000200800 */
[----:B------:R1:W-:Y:S04]  /*3520*/  STG.E.64 desc[UR6][R148.64+0x2000], R178 ;  /* 0x002000b294007986 */ /* 0x0003e8000c101b06 */
[----:B------:R1:W-:Y:S01]  /*3530*/  STG.E.64 desc[UR6][R148.64+0x2400], R180 ;  /* 0x002400b494007986 */ /* 0x0003e2000c101b06 */
[----:B0-----:R-:W-:Y:S01]  /*3540*/  SHF.L.U32 R188, R188, 0x10, RZ ;  /* 0x00000010bcbc7819 */ /* 0x001fe200000006ff */
[----:B------:R-:W0:Y:S02]  /*3550*/  F2F.F16.F32 R158, R190 ;  /* 0x000000be009e7304 */ /* 0x000e240000200800 */
[----:B------:R1:W-:Y:S04]  /*3560*/  STG.E.64 desc[UR6][R148.64+0x2800], R152 ;  /* 0x0028009894007986 */ /* 0x0003e8000c101b06 */
[----:B------:R1:W-:Y:S01]  /*3570*/  STG.E.64 desc[UR6][R148.64+0x2c00], R168 ;  /* 0x002c00a894007986 */ /* 0x0003e2000c101b06 */
[----:B--2---:R-:W-:Y:S01]  /*3580*/  LOP3.LUT R167, R183, R147, R166, 0xfe, !PT ;  /* 0x00000093b7a77212 */ /* 0x004fe200078efea6 */
[----:B------:R-:W2:Y:S01]  /*3590*/  F2F.F16.F32 R159, R184 ;  /* 0x000000b8009f7304 */ /* 0x000ea20000200800 */
[----:B------:R-:W-:Y:S01]  /*35a0*/  LOP3.LUT R166, R146, R0, RZ, 0xfc, !PT ;  /* 0x0000000092a67212 */ /* 0x000fe200078efcff */
[----:B------:R1:W-:Y:S04]  /*35b0*/  STG.E.64 desc[UR6][R148.64+0x3000], R162 ;  /* 0x003000a294007986 */ /* 0x0003e8000c101b06 */
[----:B------:R1:W-:Y:S01]  /*35c0*/  STG.E.64 desc[UR6][R148.64+0x3400], R166 ;  /* 0x003400a694007986 */ /* 0x0003e2000c101b06 */
[----:B0-----:R-:W-:Y:S01]  /*35d0*/  LOP3.LUT R146, R154, R158, RZ, 0xfc, !PT ;  /* 0x0000009e9a927212 */ /* 0x001fe200078efcff */
[----:B------:R-:W0:Y:S01]  /*35e0*/  F2F.F16.F32 R161, R170 ;  /* 0x000000aa00a17304 */ /* 0x000e220000200800 */
[----:B--2---:R-:W-:-:S05]  /*35f0*/  LOP3.LUT R147, R214, R155, R159, 0xfe, !PT ;  /* 0x0000009bd6937212 */ /* 0x004fca00078efe9f */
[----:B------:R1:W-:Y:S01]  /*3600*/  STG.E.64 desc[UR6][R148.64+0x3800], R146 ;  /* 0x0038009294007986 */ /* 0x0003e2000c101b06 */
[----:B0-----:R-:W-:-:S05]  /*3610*/  LOP3.LUT R145, R188, R145, R161, 0xfe, !PT ;  /* 0x00000091bc917212 */ /* 0x001fca00078efea1 */
[----:B------:R1:W-:Y:S01]  /*3620*/  STG.E.64 desc[UR6][R148.64+0x3c00], R144 ;  /* 0x003c009094007986 */ /* 0x0003e2000c101b06 */
[----:B------:R-:W-:Y:S05]  /*3630*/  BRA `(.L_x_8266) ;  /* 0x0000001c00587947 */ /* 0x000fea0003800000 */
.L_x_8265:
        /* <DEDUP_REMOVED lines=41> */
[----:B------:R0:W-:Y:S01]  /*38d0*/  F2F.F16.F32 R200, R204 ;  /* 0x000000cc00c87304 */ /* 0x0001e20000200800 */
        /* <DEDUP_REMOVED lines=40> */
[----:B------:R-:W-:Y:S02]  /*3b60*/  F2F.F16.F32 R133, R133 ;  /* 0x0000008500857304 */ /* 0x000fe40000200800 */
        /* <DEDUP_REMOVED lines=28> */
[----:B------:R-:W-:Y:S01]  /*3d30*/  F2F.F16.F32 R168, R168 ;  /* 0x000000a800a87304 */ /* 0x000fe20000200800 */
        /* <DEDUP_REMOVED lines=59> */
[----:B------:R-:W-:Y:S03]  /*40f0*/  F2F.F16.F32 R176, R176 ;  /* 0x000000b000b07304 */ /* 0x000fe60000200800 */
[----:B------:R-:W-:Y:S01]  /*4100*/  FSEL R164, R248, R203, !P0 ;  /* 0x000000cbf8a47208 */ /* 0x000fe20004000000 */
[----:B------:R-:W-:Y:S01]  /*4110*/  FMUL R205, R250, R3 ;  /* 0x00000003facd7220 */ /* 0x000fe20000400000 */
[C---:B------:R-:W-:Y:S01]  /*4120*/  FMUL R203, R199.reuse, R186 ;  /* 0x000000bac7cb7220 */ /* 0x040fe20000400000 */
[----:B------:R-:W-:Y:S02]  /*4130*/  FADD R186, R166, -R0 ;  /* 0x80000000a6ba7221 */ /* 0x000fe40000000000 */
[----:B------:R-:W-:Y:S01]  /*4140*/  F2F.F16.F32 R132, R132 ;  /* 0x0000008400847304 */ /* 0x000fe20000200800 */
[----:B------:R-:W-:Y:S01]  /*4150*/  FSEL R166, R250, R205, !P0 ;  /* 0x000000cdfaa67208 */ /* 0x000fe20004000000 */
[----:B------:R-:W-:Y:S01]  /*4160*/  FMUL R205, R199, R186 ;  /* 0x000000bac7cd7220 */ /* 0x000fe20000400000 */
[----:B------:R-:W-:-:S03]  /*4170*/  FFMA R203, R60, R203, R124 ;  /* 0x000000cb3ccb7223 */ /* 0x000fc6000000007c */
[----:B------:R-:W-:Y:S01]  /*4180*/  FFMA R252, R62, R205, R126 ;  /* 0x000000cd3efc7223 */ /* 0x000fe2000000007e */
[CC--:B------:R-:W-:Y:S01]  /*4190*/  FMUL R186, R203.reuse, R3.reuse ;  /* 0x00000003cbba7220 */ /* 0x0c0fe20000400000 */
[----:B------:R-:W-:Y:S02]  /*41a0*/  F2F.F16.F32 R136, R136 ;  /* 0x0000008800887304 */ /* 0x000fe40000200800 */
[----:B------:R-:W-:Y:S02]  /*41b0*/  FMUL R205, R252, R3 ;  /* 0x00000003fccd7220 */ /* 0x000fe40000400000 */
[----:B------:R-:W-:-:S03]  /*41c0*/  FSEL R186, R203, R186, !P0 ;  /* 0x000000bacbba7208 */ /* 0x000fc60004000000 */
[----:B------:R-:W-:Y:S01]  /*41d0*/  FSEL R211, R252, R205, !P0 ;  /* 0x000000cdfcd37208 */ /* 0x000fe20004000000 */
[----:B------:R-:W-:Y:S01]  /*41e0*/  FADD R205, R135, -R0 ;  /* 0x8000000087cd7221 */ /* 0x000fe20000000000 */
[----:B------:R-:W-:Y:S03]  /*41f0*/  F2F.F16.F32 R174, R174 ;  /* 0x000000ae00ae7304 */ /* 0x000fe60000200800 */
[----:B------:R-:W-:-:S04]  /*4200*/  FMUL R205, R199, R205 ;  /* 0x000000cdc7cd7220 */ /* 0x000fc80000400000 */
[----:B------:R-:W-:Y:S01]  /*4210*/  FFMA R205, R7, R205, R71 ;  /* 0x000000cd07cd7223 */ /* 0x000fe20000000047 */
[----:B------:R-:W-:Y:S04]  /*4220*/  F2F.F16.F32 R146, R146 ;  /* 0x0000009200927304 */ /* 0x000fe80000200800 */
[----:B------:R-:W-:Y:S01]  /*4230*/  FMNMX3 R139, R201, |R134|, |R205|, !PT ;  /* 0x40000086c98b7276 */ /* 0x000fe200078004cd */
[----:B------:R-:W-:Y:S01]  /*4240*/  FFMA R134, R9, R207, R73 ;  /* 0x000000cf09867223 */ /* 0x000fe20000000049 */
[----:B------:R-:W-:Y:S01]  /*4250*/  FADD R207, R193, -R0 ;  /* 0x80000000c1cf7221 */ /* 0x000fe20000000000 */
[----:B------:R-:W-:Y:S01]  /*4260*/  @P0 FMUL R205, R205, R3 ;  /* 0x00000003cdcd0220 */ /* 0x000fe20000400000 */
[----:B------:R-:W-:Y:S02]  /*4270*/  F2F.F16.F32 R172, R172 ;  /* 0x000000ac00ac7304 */ /* 0x000fe40000200800 */
[----:B------:R-:W-:Y:S01]  /*4280*/  FMNMX3 R139, R139, |R202|, |R134|, !PT ;  /* 0x400000ca8b8b7276 */ /* 0x000fe20007800486 */
[----:B------:R-:W-:Y:S01]  /*4290*/  FFMA R202, R11, R209, R75 ;  /* 0x000000d10bca7223 */ /* 0x000fe2000000004b */
[----:B------:R-:W-:Y:S01]  /*42a0*/  FMUL R207, R199, R207 ;  /* 0x000000cfc7cf7220 */ /* 0x000fe20000400000 */
[----:B------:R-:W-:-:S03]  /*42b0*/  @P0 FMUL R134, R134, R3 ;  /* 0x0000000386860220 */ /* 0x000fc60000400000 */
[----:B------:R-:W-:Y:S01]  /*42c0*/  FFMA R207, R13, R207, R77 ;  /* 0x000000cf0dcf7223 */ /* 0x000fe2000000004d */
[----:B------:R-:W-:Y:S01]  /*42d0*/  FMNMX3 R139, R139, |R192|, |R202|, !PT ;  /* 0x400000c08b8b7276 */ /* 0x000fe200078004ca */
[----:B------:R0:W1:Y:S01]  /*42e0*/  F2F.F16.F32 R201, R205 ;  /* 0x000000cd00c97304 */ /* 0x0000620000200800 */
[----:B------:R-:W-:-:S07]  /*42f0*/  @P0 FMUL R202, R202, R3 ;  /* 0x00000003caca0220 */ /* 0x000fce0000400000 */
[----:B------:R2:W-:Y:S01]  /*4300*/  F2F.F16.F32 R193, R134 ;  /* 0x0000008600c17304 */ /* 0x0005e20000200800 */
[----:B0-----:R-:W-:Y:S01]  /*4310*/  FMUL R205, R199, R195 ;  /* 0x000000c3c7cd7220 */ /* 0x001fe20000400000 */
[----:B------:R-:W-:Y:S01]  /*4320*/  FMNMX3 R195, R139, |R204|, |R207|, !PT ;  /* 0x400000cc8bc37276 */ /* 0x000fe200078004cf */
[----:B------:R-:W-:Y:S01]  /*4330*/  FADD R204, R157, -R0 ;  /* 0x800000009dcc7221 */ /* 0x000fe20000000000 */
[----:B------:R-:W-:-:S03]  /*4340*/  @P0 FMUL R207, R207, R3 ;  /* 0x00000003cfcf0220 */ /* 0x000fc60000400000 */
[----:B------:R-:W-:Y:S01]  /*4350*/  FMUL R204, R199, R204 ;  /* 0x000000ccc7cc7220 */ /* 0x000fe20000400000 */
[----:B------:R0:W3:Y:S01]  /*4360*/  F2F.F16.F32 R192, R202 ;  /* 0x000000ca00c07304 */ /* 0x0000e20000200800 */
        /* <DEDUP_REMOVED lines=9> */
[----:B------:R0:W1:Y:S01]  /*4400*/  F2F.F16.F32 R157, R134 ;  /* 0x00000086009d7304 */ /* 0x0000620000200800 */
[----:B------:R-:W-:Y:S01]  /*4410*/  FFMA R202, R19, R202, R83 ;  /* 0x000000ca13ca7223 */ /* 0x000fe20000000053 */
[----:B------:R-:W-:Y:S01]  /*4420*/  @P0 FMUL R204, R204, R3 ;  /* 0x00000003cccc0220 */ /* 0x000fe20000400000 */
[C---:B------:R-:W-:Y:S01]  /*4430*/  FMUL R206, R199.reuse, R206 ;  /* 0x000000cec7ce7220 */ /* 0x040fe20000400000 */
[----:B------:R-:W-:-:S02]  /*4440*/  FMUL R208, R199, R208 ;  /* 0x000000d0c7d07220 */ /* 0x000fc40000400000 */
[----:B------:R-:W-:Y:S01]  /*4450*/  FMNMX3 R195, R195, |R214|, |R202|, !PT ;  /* 0x400000d6c3c37276 */ /* 0x000fe200078004ca */
[-C--:B------:R-:W-:Y:S01]  /*4460*/  @P0 FMUL R202, R202, R3.reuse ;  /* 0x00000003caca0220 */ /* 0x080fe20000400000 */
[----:B------:R2:W-:Y:S01]  /*4470*/  F2F.F16.F32 R159, R204 ;  /* 0x000000cc009f7304 */ /* 0x0005e20000200800 */
[----:B0-----:R-:W-:Y:S01]  /*4480*/  FFMA R134, R21, R206, R85 ;  /* 0x000000ce15867223 */ /* 0x001fe20000000055 */
[--C-:B------:R-:W-:Y:S01]  /*4490*/  FADD R206, R169, -R0.reuse ;  /* 0x80000000a9ce7221 */ /* 0x100fe20000000000 */
[----:B------:R-:W-:Y:S01]  /*44a0*/  FFMA R208, R23, R208, R87 ;  /* 0x000000d017d07223 */ /* 0x000fe20000000057 */
[----:B------:R-:W-:Y:S02]  /*44b0*/  FADD R169, R145, -R0 ;  /* 0x8000000091a97221 */ /* 0x000fe40000000000 */
[----:B------:R-:W-:Y:S01]  /*44c0*/  FMUL R206, R199, R206 ;  /* 0x000000cec7ce7220 */ /* 0x000fe20000400000 */
[----:B------:R-:W-:Y:S01]  /*44d0*/  FMNMX3 R195, R195, |R210|, |R134|, !PT ;  /* 0x400000d2c3c37276 */ /* 0x000fe20007800486 */
[----:B------:R0:W-:Y:S01]  /*44e0*/  F2F.F16.F32 R153, R202 ;  /* 0x000000ca00997304 */ /* 0x0001e20000200800 */
        /* <DEDUP_REMOVED lines=24> */
[----:B------:R0:W-:Y:S01]  /*4670*/  F2F.F16.F32 R155, R210 ;  /* 0x000000d2009b7304 */ /* 0x0001e20000200800 */
[----:B------:R-:W-:Y:S01]  /*4680*/  FMNMX3 R195, R195, |R222|, |R218|, !PT ;  /* 0x400000dec3c37276 */ /* 0x000fe200078004da */
[C---:B------:R-:W-:Y:S01]  /*4690*/  FMUL R202, R199.reuse, R202 ;  /* 0x000000cac7ca7220 */ /* 0x040fe20000400000 */
[----:B------:R-:W-:Y:S01]  /*46a0*/  @P0 FMUL R206, R206, R3 ;  /* 0x00000003cece0220 */ /* 0x000fe20000400000 */
[----:B------:R-:W-:Y:S01]  /*46b0*/  FMUL R204, R199, R204 ;  /* 0x000000ccc7cc7220 */ /* 0x000fe20000400000 */
[----:B------:R-:W-:Y:S01]  /*46c0*/  FMNMX3 R195, R195, |R224|, |R145|, !PT ;  /* 0x400000e0c3c37276 */ /* 0x000fe20007800491 */
[----:B------:R-:W-:Y:S01]  /*46d0*/  FMUL R224, R199, R175 ;  /* 0x000000afc7e07220 */ /* 0x000fe20000400000 */
[----:B------:R-:W-:Y:S01]  /*46e0*/  FFMA R202, R43, R202, R107 ;  /* 0x000000ca2bca7223 */ /* 0x000fe2000000006b */
[----:B------:R2:W-:Y:S01]  /*46f0*/  F2F.F16.F32 R151, R206 ;  /* 0x000000ce00977304 */ /* 0x0005e20000200800 */
        /* <DEDUP_REMOVED lines=9> */
[----:B------:R0:W2:Y:S01]  /*4790*/  F2F.F16.F32 R149, R208 ;  /* 0x000000d000957304 */ /* 0x0000a20000200800 */
        /* <DEDUP_REMOVED lines=16> */
[----:B------:R0:W-:Y:S01]  /*48a0*/  F2F.F16.F32 R141, R214 ;  /* 0x000000d6008d7304 */ /* 0x0001e20000200800 */
        /* <DEDUP_REMOVED lines=14> */
[----:B------:R0:W4:Y:S01]  /*4990*/  F2F.F16.F32 R143, R218 ;  /* 0x000000da008f7304 */ /* 0x0001220000200800 */
[----:B------:R-:W-:Y:S01]  /*49a0*/  FMUL R220, R199, R220 ;  /* 0x000000dcc7dc7220 */ /* 0x000fe20000400000 */
[----:B------:R-:W-:Y:S01]  /*49b0*/  FFMA R173, R59, R214, R123 ;  /* 0x000000d63bad7223 */ /* 0x000fe2000000007b */
[----:B------:R-:W-:Y:S01]  /*49c0*/  FMNMX3 R195, R195, |R246|, |R210|, !PT ;  /* 0x400000f6c3c37276 */ /* 0x000fe200078004d2 */
[----:B------:R-:W-:Y:S01]  /*49d0*/  FFMA R204, R61, R222, R125 ;  /* 0x000000de3dcc7223 */ /* 0x000fe2000000007d */
[-C--:B------:R-:W-:Y:S01]  /*49e0*/  @P0 FMUL R134, R134, R3.reuse ;  /* 0x0000000386860220 */ /* 0x080fe20000400000 */
[----:B------:R-:W-:Y:S01]  /*49f0*/  FADD R224, R191, -R0 ;  /* 0x80000000bfe07221 */ /* 0x000fe20000000000 */
[----:B------:R-:W-:Y:S01]  /*4a00*/  FMNMX3 R195, R195, |R248|, |R216|, !PT ;  /* 0x400000f8c3c37276 */ /* 0x000fe200078004d8 */
[----:B------:R-:W4:Y:S01]  /*4a10*/  F2F.F16.F32 R139, R207 ;  /* 0x000000cf008b7304 */ /* 0x000f220000200800 */
        /* <DEDUP_REMOVED lines=11> */
[----:B------:R-:W0:Y:S01]  /*4ad0*/  F2F.F16.F32 R134, R134 ;  /* 0x0000008600867304 */ /* 0x000e220000200800 */
[-C--:B------:R-:W-:Y:S01]  /*4ae0*/  @P0 FMUL R145, R145, R3.reuse ;  /* 0x0000000391910220 */ /* 0x080fe20000400000 */
[----:B------:R-:W-:Y:S01]  /*4af0*/  FMUL R175, R190, R3 ;  /* 0x00000003beaf7220 */ /* 0x000fe20000400000 */
[----:B------:R-:W-:Y:S01]  /*4b00*/  FMNMX3 R195, R195, |R188|, |R183|, !PT ;  /* 0x400000bcc3c37276 */ /* 0x000fe200078004b7 */
[----:B------:R-:W-:-:S04]  /*4b10*/  IMAD.WIDE.U32 R188, R200, 0x10000, RZ ;  /* 0x00010000c8bc7825 */ /* 0x000fc800078e00ff */
[-C--:B------:R-:W-:Y:S01]  /*4b20*/  @P0 FMUL R147, R147, R3.reuse ;  /* 0x0000000393930220 */ /* 0x080fe20000400000 */
[----:B------:R-:W-:Y:S01]  /*4b30*/  @P0 FMUL R163, R163, R3 ;  /* 0x00000003a3a30220 */ /* 0x000fe20000400000 */
[----:B------:R-:W-:Y:S01]  /*4b40*/  FSEL R175, R190, R175, !P0 ;  /* 0x000000afbeaf7208 */ /* 0x000fe20004000000 */
[----:B------:R4:W-:Y:S01]  /*4b50*/  F2F.F16.F32 R165, R202 ;  /* 0x000000ca00a57304 */ /* 0x0009e20000200800 */
[----:B---3--:R-:W-:Y:S01]  /*4b60*/  SHF.L.U32 R171, R192, 0x10, RZ ;  /* 0x00000010c0ab7819 */ /* 0x008fe200000006ff */
[-C--:B------:R-:W-:Y:S01]  /*4b70*/  @P0 FMUL R228, R228, R3.reuse ;  /* 0x00000003e4e40220 */ /* 0x080fe20000400000 */
[----:B-1----:R-:W-:Y:S01]  /*4b80*/  SHF.L.U32 R157, R157, 0x10, RZ ;  /* 0x000000109d9d7819 */ /* 0x002fe200000006ff */
[----:B------:R-:W-:Y:S01]  /*4b90*/  @P0 FMUL R226, R226, R3 ;  /* 0x00000003e2e20220 */ /* 0x000fe20000400000 */
[----:B------:R-:W-:Y:S01]  /*4ba0*/  LOP3.LUT R133, R201, R189, R133, 0xfe, !PT ;  /* 0x000000bdc9857212 */ /* 0x000fe200078efe85 */
[-C--:B------:R-:W-:Y:S01]  /*4bb0*/  @P0 FMUL R230, R230, R3.reuse ;  /* 0x00000003e6e60220 */ /* 0x080fe20000400000 */
[----:B--2---:R-:W-:Y:S01]  /*4bc0*/  SHF.L.U32 R149, R149, 0x10, RZ ;  /* 0x0000001095957819 */ /* 0x004fe200000006ff */
[----:B------:R-:W-:Y:S01]  /*4bd0*/  F2F.F16.F32 R0, R163 ;  /* 0x000000a300007304 */ /* 0x000fe20000200800 */
[----:B----4-:R-:W-:Y:S01]  /*4be0*/  FFMA R202, R67, R224, R131 ;  /* 0x000000e043ca7223 */ /* 0x010fe20000000083 */
[----:B------:R-:W-:Y:S01]  /*4bf0*/  SHF.L.U32 R153, R153, 0x10, RZ ;  /* 0x0000001099997819 */ /* 0x000fe200000006ff */
[-C--:B------:R-:W-:Y:S01]  /*4c00*/  @P0 FMUL R206, R206, R3.reuse ;  /* 0x00000003cece0220 */ /* 0x080fe20000400000 */
[-C--:B------:R-:W-:Y:S01]  /*4c10*/  @P0 FMUL R232, R232, R3.reuse ;  /* 0x00000003e8e80220 */ /* 0x080fe20000400000 */
[----:B------:R-:W-:Y:S01]  /*4c20*/  @P0 FMUL R208, R208, R3 ;  /* 0x00000003d0d00220 */ /* 0x000fe20000400000 */
[----:B------:R-:W-:Y:S01]  /*4c30*/  FMNMX3 R200, R195, |R190|, |R202|, !PT ;  /* 0x400000bec3c87276 */ /* 0x000fe200078004ca */
[----:B------:R-:W-:Y:S01]  /*4c40*/  IMAD.WIDE.U32 R190, R193, 0x10000, RZ ;  /* 0x00010000c1be7825 */ /* 0x000fe200078e00ff */
[----:B------:R-:W1:Y:S01]  /*4c50*/  F2F.F16.F32 R145, R145 ;  /* 0x0000009100917304 */ /* 0x000e620000200800 */
[----:B------:R-:W-:-:S02]  /*4c60*/  SHF.L.U32 R143, R143, 0x10, RZ ;  /* 0x000000108f8f7819 */ /* 0x000fc400000006ff */
[----:B------:R-:W-:Y:S01]  /*4c70*/  @P0 FMUL R216, R216, R3 ;  /* 0x00000003d8d80220 */ /* 0x000fe20000400000 */
[----:B------:R-:W-:Y:S01]  /*4c80*/  IMAD.WIDE.U32 R192, R139, 0x10000, RZ ;  /* 0x000100008bc07825 */ /* 0x000fe200078e00ff */
[----:B------:R-:W-:-:S03]  /*4c90*/  LOP3.LUT R189, R171, R191, R138, 0xfe, !PT ;  /* 0x000000bfabbd7212 */ /* 0x000fc600078efe8a */
[-C--:B------:R-:W-:Y:S01]  /*4ca0*/  @P0 FMUL R212, R212, R3.reuse ;  /* 0x00000003d4d40220 */ /* 0x080fe20000400000 */
[----:B------:R-:W-:Y:S01]  /*4cb0*/  @P0 FMUL R210, R210, R3 ;  /* 0x00000003d2d20220 */ /* 0x000fe20000400000 */
[----:B------:R-:W-:Y:S01]  /*4cc0*/  IMAD.WIDE.U32 R138, R159, 0x10000, RZ ;  /* 0x000100009f8a7825 */ /* 0x000fe200078e00ff */
[----:B------:R-:W2:Y:S01]  /*4cd0*/  F2F.F16.F32 R147, R147 ;  /* 0x0000009300937304 */ /* 0x000ea20000200800 */
[----:B------:R-:W-:Y:S02]  /*4ce0*/  LOP3.LUT R157, R157, R193, R158, 0xfe, !PT ;  /* 0x000000c19d9d7212 */ /* 0x000fe400078efe9e */
[----:B------:R-:W-:Y:S01]  /*4cf0*/  @P0 FMUL R173, R173, R3 ;  /* 0x00000003adad0220 */ /* 0x000fe20000400000 */
[----:B0-----:R-:W-:Y:S01]  /*4d00*/  IMAD.WIDE.U32 R158, R134, 0x10000, RZ ;  /* 0x00010000869e7825 */ /* 0x001fe200078e00ff */
[----:B------:R-:W-:-:S03]  /*4d10*/  LOP3.LUT R152, R138, R152, RZ, 0xfc, !PT ;  /* 0x000000988a987212 */ /* 0x000fc600078efcff */
[----:B------:R-:W-:Y:S01]  /*4d20*/  @P0 FMUL R204, R204, R3 ;  /* 0x00000003cccc0220 */ /* 0x000fe20000400000 */
[----:B------:R-:W-:Y:S01]  /*4d30*/  LOP3.LUT R153, R153, R139, R154, 0xfe, !PT ;  /* 0x0000008b99997212 */ /* 0x000fe200078efe9a */
[----:B------:R-:W-:Y:S01]  /*4d40*/  IMAD.WIDE.U32 R138, R151, 0x10000, RZ ;  /* 0x00010000978a7825 */ /* 0x000fe200078e00ff */
[----:B------:R-:W0:Y:S01]  /*4d50*/  F2F.F16.F32 R163, R228 ;  /* 0x000000e400a37304 */ /* 0x000e220000200800 */
[----:B------:R-:W-:Y:S02]  /*4d60*/  LOP3.LUT R195, R149, R159, R168, 0xfe, !PT ;  /* 0x0000009f95c37212 */ /* 0x000fe400078efea8 */
[----:B------:R-:W-:Y:S01]  /*4d70*/  @P0 FMUL R185, R185, R3 ;  /* 0x00000003b9b90220 */ /* 0x000fe20000400000 */
[----:B------:R-:W-:Y:S01]  /*4d80*/  SHF.L.U32 R149, R155, 0x10, RZ ;  /* 0x000000109b957819 */ /* 0x000fe200000006ff */
[----:B------:R-:W-:Y:S01]  /*4d90*/  IMAD.WIDE.U32 R154, R141, 0x10000, RZ ;  /* 0x000100008d9a7825 */ /* 0x000fe200078e00ff */
[----:B------:R-:W-:-:S03]  /*4da0*/  LOP3.LUT R170, R138, R170, RZ, 0xfc, !PT ;  /* 0x000000aa8aaa7212 */ /* 0x000fc600078efcff */
[----:B------:R-:W-:Y:S01]  /*4db0*/  @P0 FMUL R202, R202, R3 ;  /* 0x00000003caca0220 */ /* 0x000fe20000400000 */
[----:B------:R-:W-:Y:S01]  /*4dc0*/  LOP3.LUT R171, R149, R139, R148, 0xfe, !PT ;  /* 0x0000008b95ab7212 */ /* 0x000fe200078efe94 */
[----:B------:R-:W3:Y:S01]  /*4dd0*/  F2F.F16.F32 R161, R226 ;  /* 0x000000e200a17304 */ /* 0x000ee20000200800 */
[----:B------:R-:W-:Y:S01]  /*4de0*/  LOP3.LUT R150, R154, R150, RZ, 0xfc, !PT ;  /* 0x000000969a967212 */ /* 0x000fe200078efcff */
[----:B-1----:R-:W-:Y:S01]  /*4df0*/  IMAD.WIDE.U32 R138, R145, 0x10000, RZ ;  /* 0x00010000918a7825 */ /* 0x002fe200078e00ff */
[----:B------:R-:W-:-:S03]  /*4e00*/  LOP3.LUT R151, R143, R155, R176, 0xfe, !PT ;  /* 0x0000009b8f977212 */ /* 0x000fc600078efeb0 */
[----:B------:R-:W-:Y:S01]  /*4e10*/  @P0 FMUL R183, R183, R3 ;  /* 0x00000003b7b70220 */ /* 0x000fe20000400000 */
[----:B--2---:R-:W-:Y:S01]  /*4e20*/  SHF.L.U32 R147, R147, 0x10, RZ ;  /* 0x0000001093937819 */ /* 0x004fe200000006ff */
[----:B------:R-:W-:Y:S01]  /*4e30*/  IMAD.WIDE.U32 R148, R0, 0x10000, RZ ;  /* 0x0001000000947825 */ /* 0x000fe200078e00ff */
[----:B------:R-:W-:Y:S01]  /*4e40*/  SHF.L.U32 R165, R165, 0x10, RZ ;  /* 0x00000010a5a57819 */ /* 0x000fe200000006ff */
[----:B------:R-:W1:Y:S01]  /*4e50*/  F2F.F16.F32 R178, R178 ;  /* 0x000000b200b27304 */ /* 0x000e620000200800 */
[----:B------:R-:W-:Y:S01]  /*4e60*/  LOP3.LUT R132, R188, R132, RZ, 0xfc, !PT ;  /* 0x00000084bc847212 */ /* 0x000fe200078efcff */
[----:B0-----:R-:W-:Y:S01]  /*4e70*/  IMAD.WIDE.U32 R154, R163, 0x10000, RZ ;  /* 0x00010000a39a7825 */ /* 0x001fe200078e00ff */
[----:B------:R-:W-:Y:S02]  /*4e80*/  LOP3.LUT R188, R190, R136, RZ, 0xfc, !PT ;  /* 0x00000088bebc7212 */ /* 0x000fe400078efcff */
[----:B------:R-:W-:Y:S02]  /*4e90*/  LOP3.LUT R172, R138, R172, RZ, 0xfc, !PT ;  /* 0x000000ac8aac7212 */ /* 0x000fe400078efcff */
[----:B------:R-:W-:Y:S01]  /*4ea0*/  LOP3.LUT R145, R165, R155, R146, 0xfe, !PT ;  /* 0x0000009ba5917212 */ /* 0x000fe200078efe92 */
[----:B------:R-:W-:Y:S01]  /*4eb0*/  F2F.F16.F32 R180, R180 ;  /* 0x000000b400b47304 */ /* 0x000fe20000200800 */
[----:B---3--:R-:W-:-:S02]  /*4ec0*/  SHF.L.U32 R161, R161, 0x10, RZ ;  /* 0x00000010a1a17819 */ /* 0x008fc400000006ff */
[----:B------:R-:W-:Y:S02]  /*4ed0*/  LOP3.LUT R143, R2, 0x7f, RZ, 0xc0, !PT ;  /* 0x0000007f028f7812 */ /* 0x000fe400078ec0ff */
[----:B-1----:R-:W-:-:S03]  /*4ee0*/  LOP3.LUT R138, R148, R178, RZ, 0xfc, !PT ;  /* 0x000000b2948a7212 */ /* 0x002fc600078efcff */
[----:B------:R-:W0:Y:S08]  /*4ef0*/  F2F.F16.F32 R144, R144 ;  /* 0x0000009000907304 */ /* 0x000e300000200800 */
[----:B------:R-:W-:Y:S01]  /*4f00*/  F2F.F16.F32 R167, R230 ;  /* 0x000000e600a77304 */ /* 0x000fe20000200800 */
[----:B0-----:R-:W-:-:S07]  /*4f10*/  LOP3.LUT R144, R154, R144, RZ, 0xfc, !PT ;  /* 0x000000909a907212 */ /* 0x001fce00078efcff */
[----:B------:R-:W0:Y:S08]  /*4f20*/  F2F.F16.F32 R169, R206 ;  /* 0x000000ce00a97304 */ /* 0x000e300000200800 */
[----:B------:R-:W1:Y:S01]  /*4f30*/  F2F.F16.F32 R177, R232 ;  /* 0x000000e800b17304 */ /* 0x000e620000200800 */
[----:B0-----:R-:W-:-:S07]  /*4f40*/  SHF.L.U32 R169, R169, 0x10, RZ ;  /* 0x00000010a9a97819 */ /* 0x001fce00000006ff */
[----:B------:R-:W0:Y:S01]  /*4f50*/  F2F.F16.F32 R181, R208 ;  /* 0x000000d000b57304 */ /* 0x000e220000200800 */
[----:B-1----:R-:W-:-:S07]  /*4f60*/  IMAD.WIDE.U32 R154, R177, 0x10000, RZ ;  /* 0x00010000b19a7825 */ /* 0x002fce00078e00ff */
[----:B------:R-:W-:Y:S01]  /*4f70*/  F2F.F16.F32 R140, R140 ;  /* 0x0000008c008c7304 */ /* 0x000fe20000200800 */
[----:B0-----:R-:W-:-:S07]  /*4f80*/  SHF.L.U32 R181, R181, 0x10, RZ ;  /* 0x00000010b5b57819 */ /* 0x001fce00000006ff */
[----:B------:R-:W-:Y:S08]  /*4f90*/  F2F.F16.F32 R142, R142 ;  /* 0x0000008e008e7304 */ /* 0x000ff00000200800 */
[----:B------:R-:W0:Y:S08]  /*4fa0*/  F2F.F16.F32 R160, R160 ;  /* 0x000000a000a07304 */ /* 0x000e300000200800 */
[----:B------:R-:W-:Y:S01]  /*4fb0*/  F2F.F16.F32 R162, R162 ;  /* 0x000000a200a27304 */ /* 0x000fe20000200800 */
[----:B0-----:R-:W-:-:S07]  /*4fc0*/  LOP3.LUT R160, R154, R160, RZ, 0xfc, !PT ;  /* 0x000000a09aa07212 */ /* 0x001fce00078efcff */
[----:B------:R-:W-:Y:S08]  /*4fd0*/  F2F.F16.F32 R179, R212 ;  /* 0x000000d400b37304 */ /* 0x000ff00000200800 */
[----:B------:R-:W0:Y:S08]  /*4fe0*/  F2F.F16.F32 R136, R210 ;  /* 0x000000d200887304 */ /* 0x000e300000200800 */
[----:B------:R-:W1:Y:S01]  /*4ff0*/  F2F.F16.F32 R216, R216 ;  /* 0x000000d800d87304 */ /* 0x000e620000200800 */
[----:B0-----:R-:W-:-:S07]  /*5000*/  SHF.L.U32 R159, R136, 0x10, RZ ;  /* 0x00000010889f7819 */ /* 0x001fce00000006ff */
[----:B------:R0:W2:Y:S08]  /*5010*/  F2F.F16.F32 R134, R173 ;  /* 0x000000ad00867304 */ /* 0x0000b00000200800 */
[----:B------:R-:W3:Y:S01]  /*5020*/  F2F.F16.F32 R182, R182 ;  /* 0x000000b600b67304 */ /* 0x000ee20000200800 */
[----:B0-----:R-:W-:Y:S02]  /*5030*/  LOP3.LUT R173, R147, R139, R174, 0xfe, !PT ;  /* 0x0000008b93ad7212 */ /* 0x001fe400078efeae */
[----:B------:R-:W0:Y:S01]  /*5040*/  LDC.64 R146, c[0x0][0x3c8] ;  /* 0x0000f200ff927b82 */ /* 0x000e220000000a00 */
[----:B------:R-:W-:Y:S01]  /*5050*/  LOP3.LUT R139, R161, R149, R180, 0xfe, !PT ;  /* 0x00000095a18b7212 */ /* 0x000fe200078efeb4 */
[----:B------:R-:W-:Y:S01]  /*5060*/  IMAD.WIDE.U32 R148, R167, 0x10000, RZ ;  /* 0x00010000a7947825 */ /* 0x000fe200078e00ff */
[----:B------:R-:W-:-:S02]  /*5070*/  LOP3.LUT R161, R181, R155, R162, 0xfe, !PT ;  /* 0x0000009bb5a17212 */ /* 0x000fc400078efea2 */
[----:B------:R-:W-:Y:S01]  /*5080*/  F2F.F16.F32 R184, R184 ;  /* 0x000000b800b87304 */ /* 0x000fe20000200800 */
[----:B-1----:R-:W-:Y:S01]  /*5090*/  IMAD.WIDE.U32 R154, R216, 0x10000, RZ ;  /* 0x00010000d89a7825 */ /* 0x002fe200078e00ff */
[----:B------:R-:W-:Y:S02]  /*50a0*/  LOP3.LUT R140, R148, R140, RZ, 0xfc, !PT ;  /* 0x0000008c948c7212 */ /* 0x000fe400078efcff */
[----:B------:R-:W-:Y:S01]  /*50b0*/  LOP3.LUT R141, R169, R149, R142, 0xfe, !PT ;  /* 0x00000095a98d7212 */ /* 0x000fe200078efe8e */
[----:B------:R-:W-:Y:S01]  /*50c0*/  IMAD.WIDE.U32 R148, R179, 0x10000, RZ ;  /* 0x00010000b3947825 */ /* 0x000fe200078e00ff */
[----:B--2---:R-:W-:Y:S02]  /*50d0*/  SHF.L.U32 R163, R134, 0x10, RZ ;  /* 0x0000001086a37819 */ /* 0x004fe400000006ff */
[----:B------:R-:W1:Y:S01]  /*50e0*/  F2F.F16.F32 R164, R164 ;  /* 0x000000a400a47304 */ /* 0x000e620000200800 */
[----:B---3--:R-:W-:-:S07]  /*50f0*/  LOP3.LUT R182, R148, R182, RZ, 0xfc, !PT ;  /* 0x000000b694b67212 */ /* 0x008fce00078efcff */
[----:B------:R-:W2:Y:S01]  /*5100*/  F2F.F16.F32 R166, R166 ;  /* 0x000000a600a67304 */ /* 0x000ea20000200800 */
[----:B-1----:R-:W-:-:S07]  /*5110*/  LOP3.LUT R164, R154, R164, RZ, 0xfc, !PT ;  /* 0x000000a49aa47212 */ /* 0x002fce00078efcff */
[----:B------:R-:W-:Y:S01]  /*5120*/  F2F.F16.F32 R204, R204 ;  /* 0x000000cc00cc7304 */ /* 0x000fe20000200800 */
[----:B--2---:R-:W-:-:S07]  /*5130*/  LOP3.LUT R165, R163, R155, R166, 0xfe, !PT ;  /* 0x0000009ba3a57212 */ /* 0x004fce00078efea6 */
[----:B------:R-:W1:Y:S08]  /*5140*/  F2F.F16.F32 R185, R185 ;  /* 0x000000b900b97304 */ /* 0x000e700000200800 */
[----:B------:R2:W3:Y:S01]  /*5150*/  F2F.F16.F32 R0, R183 ;  /* 0x000000b700007304 */ /* 0x0004e20000200800 */
[----:B-1----:R-:W-:-:S07]  /*5160*/  SHF.L.U32 R185, R185, 0x10, RZ ;  /* 0x00000010b9b97819 */ /* 0x002fce00000006ff */
[----:B------:R-:W1:Y:S01]  /*5170*/  F2F.F16.F32 R202, R202 ;  /* 0x000000ca00ca7304 */ /* 0x000e620000200800 */
[----:B--2---:R-:W-:Y:S01]  /*5180*/  LOP3.LUT R183, R159, R149, R184, 0xfe, !PT ;  /* 0x000000959fb77212 */ /* 0x004fe200078efeb8 */
[----:B------:R-:W-:Y:S01]  /*5190*/  IMAD.WIDE.U32 R148, R204, 0x10000, RZ ;  /* 0x00010000cc947825 */ /* 0x000fe200078e00ff */
[----:B------:R-:W-:-:S03]  /*51a0*/  LEA R159, R196, R143, 0xb ;  /* 0x0000008fc49f7211 */ /* 0x000fc600078e58ff */
[----:B---3--:R-:W-:Y:S02]  /*51b0*/  IMAD.WIDE.U32 R154, R0, 0x10000, RZ ;  /* 0x00010000009a7825 */ /* 0x008fe400078e00ff */
[----:B------:R-:W2:Y:S02]  /*51c0*/  F2F.F16.F32 R135, R211 ;  /* 0x000000d300877304 */ /* 0x000ea40000200800 */
[----:B0-----:R-:W-:Y:S01]  /*51d0*/  IMAD.WIDE.U32 R146, R159, 0x8, R146 ;  /* 0x000000089f927825 */ /* 0x001fe200078e0092 */
[----:B-1----:R-:W-:-:S05]  /*51e0*/  SHF.L.U32 R202, R202, 0x10, RZ ;  /* 0x00000010caca7819 */ /* 0x002fca00000006ff */
[----:B------:R-:W0:Y:S01]  /*51f0*/  F2F.F16.F32 R156, R156 ;  /* 0x0000009c009c7304 */ /* 0x000e220000200800 */
[----:B------:R3:W-:Y:S04]  /*5200*/  STG.E.64 desc[UR6][R146.64], R132 ;  /* 0x0000008492007986 */ /* 0x0007e8000c101b06 */
[----:B------:R3:W-:Y:S01]  /*5210*/  STG.E.64 desc[UR6][R146.64+0x400], R188 ;  /* 0x000400bc92007986 */ /* 0x0007e2000c101b06 */
[----:B--2---:R-:W-:Y:S02]  /*5220*/  LOP3.LUT R187, R185, R149, R135, 0xfe, !PT ;  /* 0x00000095b9bb7212 */ /* 0x004fe400078efe87 */
[----:B------:R-:W1:Y:S01]  /*5230*/  F2F.F16.F32 R194, R194 ;  /* 0x000000c200c27304 */ /* 0x000e620000200800 */
[----:B------:R3:W-:Y:S04]  /*5240*/  STG.E.64 desc[UR6][R146.64+0xc00], R152 ;  /* 0x000c009892007986 */ /* 0x0007e8000c101b06 */
[----:B------:R3:W-:Y:S01]  /*5250*/  STG.E.64 desc[UR6][R146.64+0x1400], R170 ;  /* 0x001400aa92007986 */ /* 0x0007e2000c101b06 */
[----:B0-----:R-:W-:-:S02]  /*5260*/  LOP3.LUT R156, R192, R156, RZ, 0xfc, !PT ;  /* 0x0000009cc09c7212 */ /* 0x001fc400078efcff */
[----:B------:R-:W0:Y:S01]  /*5270*/  F2F.F16.F32 R186, R186 ;  /* 0x000000ba00ba7304 */ /* 0x000e220000200800 */
[----:B------:R3:W-:Y:S04]  /*5280*/  STG.E.64 desc[UR6][R146.64+0x1800], R150 ;  /* 0x0018009692007986 */ /* 0x0007e8000c101b06 */
[----:B------:R3:W-:Y:S01]  /*5290*/  STG.E.64 desc[UR6][R146.64+0x800], R156 ;  /* 0x0008009c92007986 */ /* 0x0007e2000c101b06 */
[----:B-1----:R-:W-:Y:S02]  /*52a0*/  LOP3.LUT R194, R158, R194, RZ, 0xfc, !PT ;  /* 0x000000c29ec27212 */ /* 0x002fe400078efcff */
[----:B------:R-:W1:Y:S01]  /*52b0*/  F2F.F16.F32 R137, R213 ;  /* 0x000000d500897304 */ /* 0x000e620000200800 */
[----:B------:R3:W-:Y:S04]  /*52c0*/  STG.E.64 desc[UR6][R146.64+0x1c00], R172 ;  /* 0x001c00ac92007986 */ /* 0x0007e8000c101b06 */
[----:B------:R3:W-:Y:S01]  /*52d0*/  STG.E.64 desc[UR6][R146.64+0x1000], R194 ;  /* 0x001000c292007986 */ /* 0x0007e2000c101b06 */
[----:B0-----:R-:W-:-:S02]  /*52e0*/  LOP3.LUT R186, R148, R186, RZ, 0xfc, !PT ;  /* 0x000000ba94ba7212 */ /* 0x001fc400078efcff */
[----:B------:R-:W0:Y:S01]  /*52f0*/  F2F.F16.F32 R175, R175 ;  /* 0x000000af00af7304 */ /* 0x000e220000200800 */
        /* <DEDUP_REMOVED lines=10> */
.L_x_8266:
[----:B-1-3--:R-:W0:Y:S01]  /*53a0*/  LDC R133, c[0x0][0x380] ;  /* 0x0000e000ff857b82 */ /* 0x00ae220000000800 */
[----:B------:R-:W-:Y:S02]  /*53b0*/  PLOP3.LUT P3, PT, P3, PT, PT, 0x8, 0x80 ;  /* 0x000000000080781c */ /* 0x000fe40001f6e170 */
[----:B0-----:R-:W-:-:S04]  /*53c0*/  IADD3 R196, PT, PT, R196, R133, RZ ;  /* 0x00000085c4c47210 */ /* 0x001fc80007ffe0ff */
[----:B------:R-:W-:-:S13]  /*53d0*/  ISETP.GE.AND P1, PT, R196, UR10, PT ;  /* 0x0000000ac4007c0c */ /* 0x000fda000bf26270 */
[----:B------:R-:W-:Y:S05]  /*53e0*/  @!P1 BRA `(.L_x_8267) ;  /* 0xffffffb400049947 */ /* 0x000fea000383ffff */
.L_x_8256:
        /* <DEDUP_REMOVED lines=38> */
.L_x_8275:
[----:B------:R-:W-:Y:S02]  /*5650*/  ISETP.NE.AND P1, PT, R2, RZ, PT ;  /* 0x000000ff0200720c */ /* 0x000fe40003f25270 */
[----:B-1----:R-:W-:-:S11]  /*5660*/  FMNMX R7, R5, R4, !PT ;  /* 0x0000000405077209 */ /* 0x002fd60007800000 */
[----:B------:R-:W-:Y:S05]  /*5670*/  @P1 BRA `(.L_x_8269) ;  /* 0x0000000000081947 */ /* 0x000fea0003800000 */
[----:B0-----:R-:W0:Y:S02]  /*5680*/  LDC.64 R4, c[0x0][0x3f8] ;  /* 0x0000fe00ff047b82 */ /* 0x001e240000000a00 */
[----:B0-----:R1:W-:Y:S02]  /*5690*/  REDG.E.MAX.S32.STRONG.GPU desc[UR6][R4.64], R7 ;  /* 0x000000070400798e */ /* 0x0013e4000d12e306 */
.L_x_8269:
[----:B------:R-:W-:Y:S05]  /*56a0*/  BSYNC B0 ;  /* 0x0000000000007941 */ /* 0x000fea0003800000 */
.L_x_8268:
        /* <DEDUP_REMOVED lines=13> */
[----:B01----:R-:W-:Y:S05]  /*5780*/  CALL.REL.NOINC `($__internal_112_$__cuda_sm20_rcp_rn_f32_slowpath) ;  /* 0x00000000005c7944 */ /* 0x003fea0003c00000 */
[----:B------:R-:W-:Y:S01]  /*5790*/  MOV R5, R0 ;  /* 0x0000000000057202 */ /* 0x000fe20000000f00 */
[----:B------:R-:W-:Y:S06]  /*57a0*/  BRA `(.L_x_8272) ;  /* 0x0000000000107947 */ /* 0x000fec0003800000 */
.L_x_8271:
[----:B------:R-:W2:Y:S02]  /*57b0*/  MUFU.RCP R0, R3 ;  /* 0x0000000300007308 */ /* 0x000ea40000001000 */
[----:B--2---:R-:W-:-:S04]  /*57c0*/  FFMA R2, R0, R3, -1 ;  /* 0xbf80000000027423 */ /* 0x004fc80000000003 */
[----:B01----:R-:W-:-:S04]  /*57d0*/  FADD.FTZ R5, -R2, -RZ ;  /* 0x800000ff02057221 */ /* 0x003fc80000010100 */
[----:B------:R-:W-:-:S07]  /*57e0*/  FFMA R5, R0, R5, R0 ;  /* 0x0000000500057223 */ /* 0x000fce0000000000 */
.L_x_8272:
[----:B------:R-:W0:Y:S02]  /*57f0*/  LDC.64 R2, c[0x0][0x3f0] ;  /* 0x0000fc00ff027b82 */ /* 0x000e240000000a00 */
[----:B0-----:R-:W-:Y:S01]  /*5800*/  STG.E desc[UR6][R2.64], R5 ;  /* 0x0000000502007986 */ /* 0x001fe2000c101906 */
[----:B------:R-:W-:Y:S05]  /*5810*/  EXIT ;  /* 0x000000000000794d */ /* 0x000fea0003800000 */
.L_x_8270:
[----:B------:R-:W-:Y:S02]  /*5820*/  MOV R7, 0x2 ;  /* 0x0000000200077802 */ /* 0x000fe40000000f00 */
[----:B------:R-:W-:Y:S02]  /*5830*/  MOV R9, 0x1f ;  /* 0x0000001f00097802 */ /* 0x000fe40000000f00 */
[----:B------:R-:W-:-:S07]  /*5840*/  MOV R6, 0xffffffff ;  /* 0xffffffff00067802 */ /* 0x000fce0000000f00 */
[----:B01---5:R-:W-:Y:S05]  /*5850*/  WARPSYNC.COLLECTIVE R6, `(.L_x_8273) ;  /* 0x0000000006087348 */ /* 0x023fea0003c00000 */
[----:B01----:R0:W1:Y:S02]  /*5860*/  SHFL.DOWN P1, R4, R0, R7, R9 ;  /* 0x0800000700047389 */ /* 0x0030640000020009 */
[----:B01---5:R-:W-:Y:S05]  /*5870*/  ENDCOLLECTIVE ;  /* 0x000000000000791b */ /* 0x023fea0003800000 */
.L_x_8273:
[----:B------:R-:W-:Y:S02]  /*5880*/  MOV R7, 0x1 ;  /* 0x0000000100077802 */ /* 0x000fe40000000f00 */
[----:B------:R-:W-:-:S04]  /*5890*/  MOV R5, R4 ;  /* 0x0000000400057202 */ /* 0x000fc80000000f00 */
[----:B------:R-:W-:-:S04]  /*58a0*/  FMNMX R5, R5, R0, !PT ;  /* 0x0000000005057209 */ /* 0x000fc80007800000 */
[----:B------:R-:W-:-:S07]  /*58b0*/  MOV R0, R5 ;  /* 0x0000000500007202 */ /* 0x000fce0000000f00 */
[----:B------:R-:W-:Y:S05]  /*58c0*/  WARPSYNC.COLLECTIVE R6, `(.L_x_8274) ;  /* 0x0000000006087348 */ /* 0x000fea0003c00000 */
[----:B------:R0:W1:Y:S02]  /*58d0*/  SHFL.DOWN P1, R4, R0, R7, R9 ;  /* 0x0800000700047389 */ /* 0x0000640000020009 */
[----:B01----:R-:W-:Y:S05]  /*58e0*/  ENDCOLLECTIVE ;  /* 0x000000000000791b */ /* 0x003fea0003800000 */
.L_x_8274:
[----:B------:R-:W-:Y:S05]  /*58f0*/  BRA `(.L_x_8275) ;  /* 0xfffffffc00547947 */ /* 0x000fea000383ffff */
        .weak           $__internal_112_$__cuda_sm20_rcp_rn_f32_slowpath
        .type           $__internal_112_$__cuda_sm20_rcp_rn_f32_slowpath,@function
        .size           $__internal_112_$__cuda_sm20_rcp_rn_f32_slowpath,(.L_x_12980 - $__internal_112_$__cuda_sm20_rcp_rn_f32_slowpath)
$__internal_112_$__cuda_sm20_rcp_rn_f32_slowpath:
        /* <DEDUP_REMOVED lines=15> */
.L_x_8277:
        /* <DEDUP_REMOVED lines=33> */
.L_x_8279:
[----:B------:R0:W1:Y:S02]  /*5c00*/  MUFU.RCP R208, R2 ;  /* 0x0000000200d07308 */ /* 0x0000640000001000 */
.L_x_8278:
[----:B------:R-:W-:Y:S05]  /*5c10*/  BSYNC B1 ;  /* 0x0000000000017941 */ /* 0x000fea0003800000 */
.L_x_8276:
[----:B------:R-:W-:Y:S01]  /*5c20*/  HFMA2 R209, -RZ, RZ, 0, 0 ;  /* 0x00000000ffd17431 */ /* 0x000fe200000001ff */
[----:B-1----:R-:W-:Y:S02]  /*5c30*/  MOV R0, R208 ;  /* 0x000000d000007202 */ /* 0x002fe40000000f00 */
[----:B------:R-:W-:-:S04]  /*5c40*/  MOV R208, R212 ;  /* 0x000000d400d07202 */ /* 0x000fc80000000f00 */
[----:B0-----:R-:W-:Y:S05]  /*5c50*/  RET.REL.NODEC R208 `(_ZN18transformer_engine13normalization19ln_fwd_tuned_kernelINS0_13Kernel_traitsIff6__halffjLj8192ELj1ELj1ELj4ELj16ENS0_18Kernel_traits_baseILj8192EffS3_fjLj128EEEEEEEvNS0_19ForwardKernelParamsE) ;  /* 0xffffffa0d0e87950 */ /* 0x001fea0003c3ffff */
.L_x_8280:
        /* <DEDUP_REMOVED lines=10> */
.L_x_12980:


//--------------------- .text._ZN18transformer_engine13normalization19ln_fwd_tuned_kernelINS0_13Kernel_traitsI6__halfS3_S3_fjLj8192ELj1ELj1ELj4ELj16ENS0_18Kernel_traits_baseILj8192ES3_S3_S3_fjLj128EEEEEEEvNS0_19ForwardKernelParamsE --------------------------
	.section	.text._ZN18transformer_engine13normalization19ln_fwd_tuned_kernelINS0_13Kernel_traitsI6__halfS3_S3_fjLj8192ELj1ELj1ELj4ELj16ENS0_18Kernel_traits_baseILj8192ES3_S3_S3_fjLj128EEEEEEEvNS0_19ForwardKernelParamsE,"ax",@progbits
	.align	128
        .global         _ZN18transformer_engine13normalization19ln_fwd_tuned_kernelINS0_13Kernel_traitsI6__halfS3_S3_fjLj8192ELj1ELj1ELj4ELj16ENS0_18Kernel_traits_baseILj8192ES3_S3_S3_fjLj128EEEEEEEvNS0_19ForwardKernelParamsE
        .type           _ZN18transformer_engine13normalization19ln_fwd_tuned_kernelINS0_13Kernel_traitsI6__halfS3_S3_fjLj8192ELj1ELj1ELj4ELj16ENS0_18Kernel_traits_baseILj8192ES3_S3_S3_fjLj128EEEEEEEvNS0_19ForwardKernelParamsE,@function
        .size           _ZN18transformer_engine13normalization19ln_fwd_tuned_kernelINS0_13Kernel_traitsI6__halfS3_S3_fjLj8192ELj1ELj1ELj4ELj16ENS0_18Kernel_traits_baseILj8192ES3_S3_S3_fjLj128EEEEEEEvNS0_19ForwardKernelParamsE,(.L_x_12981 - _ZN18transformer_engine13normalization19ln_fwd_tuned_kernelINS0_13Kernel_traitsI6__halfS3_S3_fjLj8192ELj1ELj1ELj4ELj16ENS0_18Kernel_traits_baseILj8192ES3_S3_S3_fjLj128EEEEEEEvNS0_19ForwardKernelParamsE)
        .other          _ZN18transformer_engine13normalization19ln_fwd_tuned_kernelINS0_13Kernel_traitsI6__halfS3_S3_fjLj8192ELj1ELj1ELj4ELj16ENS0_18Kernel_traits_baseILj8192ES3_S3_S3_fjLj128EEEEEEEvNS0_19ForwardKernelParamsE,@"STO_CUDA_ENTRY STV_DEFAULT"
_ZN18transformer_engine13normalization19ln_fwd_tuned_kernelINS0_13Kernel_traitsI6__halfS3_S3_fjLj8192ELj1ELj1ELj4ELj16ENS0_18Kernel_traits_baseILj8192ES3_S3_S3_fjLj128EEEEEEEvNS0_19ForwardKernelParamsE:
.text._ZN18transformer_engine13normalization19ln_fwd_tuned_kernelINS0_13Kernel_traitsI6__halfS3_S3_fjLj8192ELj1ELj1ELj4ELj16ENS0_18Kernel_traits_baseILj8192ES3_S3_S3_fjLj128EEEEEEEvNS0_19ForwardKernelParamsE:
        /* <DEDUP_REMOVED lines=17> */
[----:B------:R-:W1:Y:S08]  /*0110*/  S2UR UR5, SR_CgaCtaId ;  /* 0x00000000000579c3 */ /* 0x000e700000008800 */
[----:B------:R-:W2:Y:S01]  /*0120*/  LDC.64 R2, c[0x0][0x3a8] ;  /* 0x0000ea00ff027b82 */ /* 0x000ea20000000a00 */
[----:B------:R-:W-:Y:S01]  /*0130*/  UMOV UR4, 0x400 ;  /* 0x0000040000047882 */ /* 0x000fe20000000000 */
[----:B------:R-:W3:Y:S01]  /*0140*/  LDCU.U8 UR10, c[0x0][0x3c0] ;  /* 0x00007800ff0a77ac */ /* 0x000ee20008000000 */
[----:B------:R-:W4:Y:S01]  /*0150*/  LDCU UR11, c[0x0][0x388] ;  /* 0x00007100ff0b77ac */ /* 0x000f220008000800 */
[C---:B0-----:R-:W-:Y:S01]  /*0160*/  IMAD.WIDE.U32 R10, R7.reuse, 0x10, R10 ;  /* 0x00000010070a7825 */ /* 0x041fe200078e000a */
[----:B------:R-:W0:Y:S04]  /*0170*/  LDCU.64 UR8, c[0x0][0x3f8] ;  /* 0x00007f00ff0877ac */ /* 0x000e280008000a00 */
[----:B------:R-:W5:Y:S04]  /*0180*/  LDG.E.128 R56, desc[UR6][R10.64] ;  /* 0x000000060a387981 */ /* 0x000f68000c1e1d00 */
[----:B------:R-:W5:Y:S04]  /*0190*/  LDG.E.128 R52, desc[UR6][R10.64+0x800] ;  /* 0x000800060a347981 */ /* 0x000f68000c1e1d00 */
[----:B------:R-:W5:Y:S01]  /*01a0*/  LDG.E.128 R48, desc[UR6][R10.64+0x1000] ;  /* 0x001000060a307981 */ /* 0x000f62000c1e1d00 */
[----:B--2---:R-:W-:-:S03]  /*01b0*/  IMAD.WIDE.U32 R2, R7, 0x10, R2 ;  /* 0x0000001007027825 */ /* 0x004fc600078e0002 */
[----:B------:R-:W5:Y:S04]  /*01c0*/  LDG.E.128 R44, desc[UR6][R10.64+0x1800] ;  /* 0x001800060a2c7981 */ /* 0x000f68000c1e1d00 */
[----:B------:R-:W5:Y:S04]  /*01d0*/  LDG.E.128 R40, desc[UR6][R10.64+0x2000] ;  /* 0x002000060a287981 */ /* 0x000f68000c1e1d00 */
[----:B------:R-:W5:Y:S04]  /*01e0*/  LDG.E.128 R36, desc[UR6][R10.64+0x2800] ;  /* 0x002800060a247981 */ /* 0x000f68000c1e1d00 */
[----:B------:R-:W5:Y:S04]  /*01f0*/  LDG.E.128 R32, desc[UR6][R10.64+0x3000] ;  /* 0x003000060a207981 */ /* 0x000f68000c1e1d00 */
[----:B------:R-:W5:Y:S01]  /*0200*/  LDG.E.128 R28, desc[UR6][R10.64+0x3800] ;  /* 0x003800060a1c7981 */ /* 0x000f62000c1e1d00 */
[----:B------:R-:W-:Y:S01]  /*0210*/  UIADD3 UR4, UPT, UPT, UR4, 0x10, URZ ;  /* 0x0000001004047890 */ /* 0x000fe2000fffe0ff */
[----:B------:R-:W-:-:S02]  /*0220*/  PLOP3.LUT P3, PT, PT, PT, PT, 0x8, 0x80 ;  /* 0x000000000080781c */ /* 0x000fc40003f6e170 */
[----:B------:R-:W5:Y:S01]  /*0230*/  LDG.E.128 R88, desc[UR6][R2.64] ;  /* 0x0000000602587981 */ /* 0x000f62000c1e1d00 */
[----:B-1----:R-:W-:-:S03]  /*0240*/  ULEA UR4, UR5, UR4, 0x18 ;  /* 0x0000000405047291 */ /* 0x002fc6000f8ec0ff */
[----:B------:R-:W5:Y:S03]  /*0250*/  LDG.E.128 R84, desc[UR6][R2.64+0x800] ;  /* 0x0008000602547981 */ /* 0x000f66000c1e1d00 */
[----:B------:R-:W-:Y:S01]  /*0260*/  MOV R21, UR4 ;  /* 0x0000000400157c02 */ /* 0x000fe20008000f00 */
[----:B------:R-:W5:Y:S03]  /*0270*/  LDG.E.128 R80, desc[UR6][R2.64+0x1000] ;  /* 0x0010000602507981 */ /* 0x000f66000c1e1d00 */
[----:B------:R-:W-:Y:S01]  /*0280*/  IADD3 R0, PT, PT, R21, 0x20, RZ ;  /* 0x0000002015007810 */ /* 0x000fe20007ffe0ff */
[----:B------:R-:W5:Y:S04]  /*0290*/  LDG.E.128 R76, desc[UR6][R2.64+0x1800] ;  /* 0x00180006024c7981 */ /* 0x000f68000c1e1d00 */
[----:B------:R-:W5:Y:S04]  /*02a0*/  LDG.E.128 R72, desc[UR6][R2.64+0x2000] ;  /* 0x0020000602487981 */ /* 0x000f68000c1e1d00 */
[----:B------:R-:W5:Y:S04]  /*02b0*/  LDG.E.128 R68, desc[UR6][R2.64+0x2800] ;  /* 0x0028000602447981 */ /* 0x000f68000c1e1d00 */
[----:B------:R-:W5:Y:S04]  /*02c0*/  LDG.E.128 R64, desc[UR6][R2.64+0x3000] ;  /* 0x0030000602407981 */ /* 0x000f68000c1e1d00 */
[----:B------:R1:W5:Y:S02]  /*02d0*/  LDG.E.128 R60, desc[UR6][R2.64+0x3800] ;  /* 0x00380006023c7981 */ /* 0x000364000c1e1d00 */
[----:B01-34-:R-:W-:-:S07]  /*02e0*/  MOV R2, RZ ;  /* 0x000000ff00027202 */ /* 0x01bfce0000000f00 */
.L_x_8292:
[----:B0-----:R-:W0:Y:S01]  /*02f0*/  LDC.64 R22, c[0x0][0x390] ;  /* 0x0000e400ff167b82 */ /* 0x001e220000000a00 */
[----:B------:R-:W-:-:S05]  /*0300*/  LEA R7, R4, R7, 0xa ;  /* 0x0000000704077211 */ /* 0x000fca00078e50ff */
[----:B0-----:R-:W-:-:S05]  /*0310*/  IMAD.WIDE.U32 R22, R7, 0x10, R22 ;  /* 0x0000001007167825 */ /* 0x001fca00078e0016 */
[----:B------:R-:W2:Y:S04]  /*0320*/  LDG.E.128 R24, desc[UR6][R22.64] ;  /* 0x0000000616187981 */ /* 0x000ea8000c1e1d00 */
[----:B-1----:R-:W3:Y:S04]  /*0330*/  LDG.E.128 R92, desc[UR6][R22.64+0x800] ;  /* 0x00080006165c7981 */ /* 0x002ee8000c1e1d00 */
[----:B------:R-:W4:Y:S04]  /*0340*/  LDG.E.128 R96, desc[UR6][R22.64+0x1000] ;  /* 0x0010000616607981 */ /* 0x000f28000c1e1d00 */
[----:B------:R-:W4:Y:S04]  /*0350*/  LDG.E.128 R100, desc[UR6][R22.64+0x1800] ;  /* 0x0018000616647981 */ /* 0x000f28000c1e1d00 */
[----:B------:R-:W4:Y:S04]  /*0360*/  LDG.E.128 R104, desc[UR6][R22.64+0x2000] ;  /* 0x0020000616687981 */ /* 0x000f28000c1e1d00 */
[----:B------:R-:W4:Y:S04]  /*0370*/  LDG.E.128 R108, desc[UR6][R22.64+0x2800] ;  /* 0x00280006166c7981 */ /* 0x000f28000c1e1d00 */
[----:B------:R-:W4:Y:S04]  /*0380*/  LDG.E.128 R112, desc[UR6][R22.64+0x3000] ;  /* 0x0030000616707981 */ /* 0x000f28000c1e1d00 */
[----:B------:R0:W4:Y:S01]  /*0390*/  LDG.E.128 R116, desc[UR6][R22.64+0x3800] ;  /* 0x0038000616747981 */ /* 0x000122000c1e1d00 */
[----:B------:R-:W-:Y:S01]  /*03a0*/  LOP3.LUT P0, RZ, R8, 0x1f, RZ, 0xc0, !PT ;  /* 0x0000001f08ff7812 */ /* 0x000fe2000780c0ff */
[----:B------:R-:W-:Y:S01]  /*03b0*/  BSSY.RECONVERGENT B0, `(.L_x_8282) ;  /* 0x000012e000007945 */ /* 0x000fe20003800200 */
[----:B--2---:R-:W-:-:S02]  /*03c0*/  HADD2.F32 R19, -RZ, R24.H0_H0 ;  /* 0x20000018ff137230 */ /* 0x004fc40000004100 */
[----:B------:R-:W-:Y:S02]  /*03d0*/  HADD2.F32 R17, -RZ, R24.H1_H1 ;  /* 0x30000018ff117230 */ /* 0x000fe40000004100 */
[--C-:B------:R-:W-:Y:S02]  /*03e0*/  HADD2.F32 R15, -RZ, R25.reuse.H0_H0 ;  /* 0x20000019ff0f7230 */ /* 0x100fe40000004100 */
[----:B------:R-:W-:Y:S01]  /*03f0*/  FADD R10, RZ, R19 ;  /* 0x00000013ff0a7221 */ /* 0x000fe20000000000 */
[----:B------:R-:W-:Y:S02]  /*0400*/  HADD2.F32 R13, -RZ, R25.H1_H1 ;  /* 0x30000019ff0d7230 */ /* 0x000fe40000004100 */
[--C-:B------:R-:W-:Y:S02]  /*0410*/  HADD2.F32 R11, -RZ, R26.reuse.H0_H0 ;  /* 0x2000001aff0b7230 */ /* 0x100fe40000004100 */
[----:B------:R-:W-:Y:S01]  /*0420*/  FADD R10, R17, R10 ;  /* 0x0000000a110a7221 */ /* 0x000fe20000000000 */
[----:B------:R-:W-:-:S02]  /*0430*/  HADD2.F32 R9, -RZ, R26.H1_H1 ;  /* 0x3000001aff097230 */ /* 0x000fc40000004100 */
[--C-:B------:R-:W-:Y:S02]  /*0440*/  HADD2.F32 R7, -RZ, R27.reuse.H0_H0 ;  /* 0x2000001bff077230 */ /* 0x100fe40000004100 */
[----:B------:R-:W-:Y:S01]  /*0450*/  FADD R10, R15, R10 ;  /* 0x0000000a0f0a7221 */ /* 0x000fe20000000000 */
[----:B------:R-:W-:Y:S02]  /*0460*/  HADD2.F32 R5, -RZ, R27.H1_H1 ;  /* 0x3000001bff057230 */ /* 0x000fe40000004100 */
[--C-:B---3--:R-:W-:Y:S02]  /*0470*/  HADD2.F32 R3, -RZ, R92.reuse.H0_H0 ;  /* 0x2000005cff037230 */ /* 0x108fe40000004100 */
[----:B------:R-:W-:Y:S01]  /*0480*/  FADD R10, R13, R10 ;  /* 0x0000000a0d0a7221 */ /* 0x000fe20000000000 */
[----:B------:R-:W-:Y:S02]  /*0490*/  HADD2.F32 R25, -RZ, R92.H1_H1 ;  /* 0x3000005cff197230 */ /* 0x000fe40000004100 */
[----:B0-----:R-:W-:-:S02]  /*04a0*/  HADD2.F32 R23, -RZ, R93.H0_H0 ;  /* 0x2000005dff177230 */ /* 0x001fc40000004100 */
        /* <DEDUP_REMOVED lines=8> */
[--C-:B----4-:R-:W-:Y:S02]  /*0530*/  HADD2.F32 R95, -RZ, R96.reuse.H0_H0 ;  /* 0x20000060ff5f7230 */ /* 0x110fe40000004100 */
        /* <DEDUP_REMOVED lines=53> */
[----:B------:R-:W-:Y:S02]  /*0890*/  HADD2.F32 R92, -RZ, R115.H1_H1 ;  /* 0x30000073ff5c7230 */ /* 0x000fe40000004100 */
        /* <DEDUP_REMOVED lines=18> */
[----:B------:R-:W-:-:S03]  /*09c0*/  HADD2.F32 R10, -RZ, R109.H1_H1 ;  /* 0x3000006dff0a7230 */ /* 0x000fc60000004100 */
        /* <DEDUP_REMOVED lines=11> */
[----:B------:R-:W-:Y:S02]  /*0a80*/  HADD2.F32 R26, -RZ, R115.H0_H0 ;  /* 0x20000073ff1a7230 */ /* 0x000fe40000004100 */
[--C-:B------:R-:W-:Y:S02]  /*0a90*/  HADD2.F32 R115, -RZ, R116.reuse.H0_H0 ;  /* 0x20000074ff737230 */ /* 0x100fe40000004100 */
[----:B------:R-:W-:Y:S01]  /*0aa0*/  FADD R109, R24, R109 ;  /* 0x0000006d186d7221 */ /* 0x000fe20000000000 */
[----:B------:R-:W-:-:S03]  /*0ab0*/  HADD2.F32 R116, -RZ, R116.H1_H1 ;  /* 0x30000074ff747230 */ /* 0x000fc60000004100 */
        /* <DEDUP_REMOVED lines=10> */
[----:B------:R-:W-:Y:S01]  /*0b60*/  FADD R109, R117, R98 ;  /* 0x00000062756d7221 */ /* 0x000fe20000000000 */
[--C-:B------:R-:W-:Y:S02]  /*0b70*/  HADD2.F32 R98, -RZ, R119.reuse.H0_H0 ;  /* 0x20000077ff627230 */ /* 0x100fe40000004100 */
[----:B------:R-:W-:Y:S02]  /*0b80*/  HADD2.F32 R119, -RZ, R119.H1_H1 ;  /* 0x30000077ff777230 */ /* 0x000fe40000004100 */
        /* <DEDUP_REMOVED lines=144> */
[----:B------:R-:W-:Y:S02]  /*1490*/  @!P0 SHF.R.U32.HI R100, RZ, 0x2, R8 ;  /* 0x00000002ff648819 */ /* 0x000fe40000011608 */
[----:B------:R-:W-:Y:S02]  /*14a0*/  @!P0 SEL R8, R0, R21, P3 ;  /* 0x0000001500088207 */ /* 0x000fe40001800000 */
[----:B------:R-:W0:Y:S02]  /*14b0*/  SHFL.BFLY PT, R102, R109, 0x2, 0x1f ;  /* 0x0c401f006d667f89 */ /* 0x000e2400000e0000 */
[----:B0-----:R-:W-:Y:S01]  /*14c0*/  FADD R104, R109, R102 ;  /* 0x000000666d687221 */ /* 0x001fe20000000000 */
[----:B------:R-:W-:Y:S01]  /*14d0*/  @!P0 LOP3.LUT R109, R100, 0xf8, RZ, 0xc0, !PT ;  /* 0x000000f8646d8812 */ /* 0x000fe200078ec0ff */
[----:B------:R-:W0:Y:S03]  /*14e0*/  S2R R102, SR_TID.X ;  /* 0x0000000000667919 */ /* 0x000e260000002100 */
[----:B------:R-:W-:Y:S01]  /*14f0*/  @!P0 IADD3 R8, PT, PT, R8, R109, RZ ;  /* 0x0000006d08088210 */ /* 0x000fe20007ffe0ff */
[----:B------:R-:W1:Y:S02]  /*1500*/  SHFL.BFLY PT, R111, R104, 0x4, 0x1f ;  /* 0x0c801f00686f7f89 */ /* 0x000e6400000e0000 */
[----:B-1----:R-:W-:Y:S01]  /*1510*/  FADD R111, R104, R111 ;  /* 0x0000006f686f7221 */ /* 0x002fe20000000000 */
[----:B0-----:R-:W-:-:S04]  /*1520*/  LOP3.LUT R120, R102, 0x1f, RZ, 0xc0, !PT ;  /* 0x0000001f66787812 */ /* 0x001fc800078ec0ff */
[----:B------:R-:W0:Y:S01]  /*1530*/  SHFL.BFLY PT, R106, R111, 0x8, 0x1f ;  /* 0x0d001f006f6a7f89 */ /* 0x000e2200000e0000 */
[----:B------:R-:W-:Y:S01]  /*1540*/  ISETP.GT.U32.AND P1, PT, R120, 0x3, PT ;  /* 0x000000037800780c */ /* 0x000fe20003f24070 */
[----:B------:R-:W-:Y:S02]  /*1550*/  HFMA2 R120, -RZ, RZ, 0, 0 ;  /* 0x00000000ff787431 */ /* 0x000fe400000001ff */
        /* <DEDUP_REMOVED lines=19> */
.L_x_8283:
[----:B------:R-:W-:Y:S05]  /*1690*/  BSYNC.RECONVERGENT B0 ;  /* 0x0000000000007941 */ /* 0x000fea0003800200 */
.L_x_8282:
        /* <DEDUP_REMOVED lines=11> */
[----:B-----5:R-:W-:Y:S05]  /*1750*/  CALL.REL.NOINC `($__internal_113_$__cuda_sm20_rcp_rn_f32_slowpath) ;  /* 0x0000004800d07944 */ /* 0x020fea0003c00000 */
[----:B------:R-:W-:Y:S05]  /*1760*/  BRA `(.L_x_8286) ;  /* 0x0000000000107947 */ /* 0x000fea0003800000 */
.L_x_8285:
[----:B------:R-:W0:Y:S02]  /*1770*/  MUFU.RCP R109, R104 ;  /* 0x00000068006d7308 */ /* 0x000e240000001000 */
[----:B0-----:R-:W-:-:S04]  /*1780*/  FFMA R8, R104, R109, -1 ;  /* 0xbf80000068087423 */ /* 0x001fc8000000006d */
[----:B------:R-:W-:-:S04]  /*1790*/  FADD.FTZ R8, -R8, -RZ ;  /* 0x800000ff08087221 */ /* 0x000fc80000010100 */
[----:B------:R-:W-:-:S07]  /*17a0*/  FFMA R8, R109, R8, R109 ;  /* 0x000000086d087223 */ /* 0x000fce000000006d */
.L_x_8286:
[----:B------:R-:W-:Y:S05]  /*17b0*/  BSYNC.RECONVERGENT B0 ;  /* 0x0000000000007941 */ /* 0x000fea0003800200 */
.L_x_8284:
        /* <DEDUP_REMOVED lines=20> */
[----:B0----5:R-:W-:Y:S05]  /*1900*/  CALL.REL.NOINC `($__internal_113_$__cuda_sm20_rcp_rn_f32_slowpath) ;  /* 0x0000004800647944 */ /* 0x021fea0003c00000 */
[----:B------:R-:W-:Y:S01]  /*1910*/  MOV R100, R8 ;  /* 0x0000000800647202 */ /* 0x000fe20000000f00 */
[----:B------:R-:W-:Y:S06]  /*1920*/  BRA `(.L_x_8289) ;  /* 0x0000000000107947 */ /* 0x000fec0003800000 */
.L_x_8288:
[----:B------:R-:W1:Y:S02]  /*1930*/  MUFU.RCP R100, R108 ;  /* 0x0000006c00647308 */ /* 0x000e640000001000 */
[----:B-1----:R-:W-:-:S04]  /*1940*/  FFMA R8, R108, R100, -1 ;  /* 0xbf8000006c087423 */ /* 0x002fc80000000064 */
[----:B------:R-:W-:-:S04]  /*1950*/  FADD.FTZ R109, -R8, -RZ ;  /* 0x800000ff086d7221 */ /* 0x000fc80000010100 */
[----:B------:R-:W-:-:S07]  /*1960*/  FFMA R100, R100, R109, R100 ;  /* 0x0000006d64647223 */ /* 0x000fce0000000064 */
.L_x_8289:
[----:B------:R-:W-:Y:S05]  /*1970*/  BSYNC.RECONVERGENT B0 ;  /* 0x0000000000007941 */ /* 0x000fea0003800200 */
.L_x_8287:
        /* <DEDUP_REMOVED lines=16> */
[----:B------:R-:W-:Y:S02]  /*1a80*/  FFMA R109, R104, R111, R109 ;  /* 0x0000006f686d7223 */ /* 0x000fe4000000006d */
[----:B------:R-:W0:Y:S02]  /*1a90*/  @!P2 LDC.64 R110, c[0x0][0x398] ;  /* 0x0000e600ff6eab82 */ /* 0x000e240000000a00 */
[----:B------:R-:W-:-:S06]  /*1aa0*/  FMUL R102, R109, R100 ;  /* 0x000000646d667220 */ /* 0x000fcc0000400000 */
[----:B------:R-:W1:Y:S01]  /*1ab0*/  @!P1 LDC.64 R108, c[0x0][0x3a0] ;  /* 0x0000e800ff6c9b82 */ /* 0x000e620000000a00 */
[----:B------:R-:W2:Y:S01]  /*1ac0*/  SHFL.IDX PT, R102, R102, RZ, 0x1f ;  /* 0x00001fff66667589 */ /* 0x000ea200000e0000 */
[----:B------:R-:W-:-:S04]  /*1ad0*/  @!P0 FMUL R122, R122, 16777216 ;  /* 0x4b8000007a7a8820 */ /* 0x000fc80000400000 */
[----:B------:R-:W3:Y:S01]  /*1ae0*/  MUFU.RSQ R100, R122 ;  /* 0x0000007a00647308 */ /* 0x000ee20000001400 */
[----:B0-----:R-:W-:-:S04]  /*1af0*/  @!P2 IMAD.WIDE R110, R4, 0x4, R110 ;  /* 0x00000004046ea825 */ /* 0x001fc800078e026e */
[----:B---3--:R-:W-:Y:S01]  /*1b00*/  @!P0 FMUL R100, R100, 4096 ;  /* 0x4580000064648820 */ /* 0x008fe20000400000 */
[----:B-1----:R-:W-:Y:S01]  /*1b10*/  @!P1 IMAD.WIDE R108, R4, 0x4, R108 ;  /* 0x00000004046c9825 */ /* 0x002fe200078e026c */
[----:B--2---:R0:W-:Y:S04]  /*1b20*/  @!P2 STG.E desc[UR6][R110.64], R102 ;  /* 0x000000666e00a986 */ /* 0x0041e8000c101906 */
[----:B------:R0:W-:Y:S01]  /*1b30*/  @!P1 STG.E desc[UR6][R108.64], R100 ;  /* 0x000000646c009986 */ /* 0x0001e2000c101906 */
[----:B------:R-:W-:Y:S05]  /*1b40*/  BRA.U UP0, `(.L_x_8290) ;  /* 0x0000001d00c07547 */ /* 0x000fea000b800000 */
[----:B------:R-:W-:Y:S01]  /*1b50*/  ISETP.NE.AND P1, PT, RZ, UR10, PT ;  /* 0x0000000aff007c0c */ /* 0x000fe2000bf25270 */
        /* <DEDUP_REMOVED lines=64> */
[----:B-----5:R-:W-:-:S02]  /*1f60*/  HADD2.F32 R102, -RZ, R91.H1_H1 ;  /* 0x3000005bff667230 */ /* 0x020fc40000004100 */
[C---:B------:R-:W-:Y:S01]  /*1f70*/  FMUL R5, R100.reuse, R5 ;  /* 0x0000000564057220 */ /* 0x040fe20000400000 */
[----:B------:R-:W-:Y:S02]  /*1f80*/  HADD2.F32 R10, -RZ, R59.H1_H1 ;  /* 0x3000003bff0a7230 */ /* 0x000fe40000004100 */
[----:B------:R-:W-:Y:S01]  /*1f90*/  FMUL R7, R100, R7 ;  /* 0x0000000764077220 */ /* 0x000fe20000400000 */
[----:B------:R-:W-:Y:S02]  /*1fa0*/  HADD2.F32 R104, -RZ, R91.H0_H0 ;  /* 0x2000005bff687230 */ /* 0x000fe40000004100 */
[----:B------:R-:W-:Y:S01]  /*1fb0*/  @P1 FADD R102, R102, 1 ;  /* 0x3f80000066661421 */ /* 0x000fe20000000000 */
[----:B------:R-:W-:Y:S02]  /*1fc0*/  HADD2.F32 R12, -RZ, R59.H0_H0 ;  /* 0x2000003bff0c7230 */ /* 0x000fe40000004100 */
[C---:B------:R-:W-:Y:S01]  /*1fd0*/  FMUL R19, R100.reuse, R19 ;  /* 0x0000001364137220 */ /* 0x040fe20000400000 */
[----:B------:R-:W-:Y:S01]  /*1fe0*/  FMUL R17, R100, R17 ;  /* 0x0000001164117220 */ /* 0x000fe20000400000 */
[----:B------:R-:W-:Y:S01]  /*1ff0*/  FFMA R5, R5, R102, R10 ;  /* 0x0000006605057223 */ /* 0x000fe2000000000a */
[----:B------:R-:W-:Y:S01]  /*2000*/  @P1 FADD R104, R104, 1 ;  /* 0x3f80000068681421 */ /* 0x000fe20000000000 */
[----:B------:R-:W-:-:S02]  /*2010*/  HADD2.F32 R10, -RZ, R90.H0_H0 ;  /* 0x2000005aff0a7230 */ /* 0x000fc40000004100 */
        /* <DEDUP_REMOVED lines=61> */
[----:B------:R-:W-:Y:S01]  /*23f0*/  FFMA R12, R7, R104, R12 ;  /* 0x00000068070c7223 */ /* 0x000fe2000000000c */
[--C-:B------:R-:W-:Y:S02]  /*2400*/  HADD2.F32 R100, -RZ, R89.reuse.H0_H0 ;  /* 0x20000059ff647230 */ /* 0x100fe40000004100 */
[----:B------:R-:W-:Y:S01]  /*2410*/  @P1 FADD R10, R10, 1 ;  /* 0x3f8000000a0a1421 */ /* 0x000fe20000000000 */
[--C-:B------:R-:W-:Y:S02]  /*2420*/  HADD2.F32 R108, -RZ, R58.reuse.H0_H0 ;  /* 0x2000003aff6c7230 */ /* 0x100fe40000004100 */
[----:B------:R-:W-:Y:S01]  /*2430*/  @P1 FADD R110, R110, 1 ;  /* 0x3f8000006e6e1421 */ /* 0x000fe20000000000 */
[----:B------:R-:W-:Y:S02]  /*2440*/  HADD2.F32 R120, -RZ, R58.H1_H1 ;  /* 0x3000003aff787230 */ /* 0x000fe40000004100 */
[----:B------:R-:W-:Y:S01]  /*2450*/  @P1 FADD R100, R100, 1 ;  /* 0x3f80000064641421 */ /* 0x000fe20000000000 */
[----:B------:R-:W-:-:S02]  /*2460*/  HADD2.F32 R104, -RZ, R89.H1_H1 ;  /* 0x30000059ff687230 */ /* 0x000fc40000004100 */
[----:B------:R-:W-:Y:S01]  /*2470*/  FFMA R11, R11, R10, R108 ;  /* 0x0000000a0b0b7223 */ /* 0x000fe2000000006c */
[--C-:B------:R-:W-:Y:S02]  /*2480*/  HADD2.F32 R102, -RZ, R57.reuse.H0_H0 ;  /* 0x20000039ff667230 */ /* 0x100fe40000004100 */
        /* <DEDUP_REMOVED lines=16> */
[----:B------:R-:W-:Y:S01]  /*2590*/  @P1 FADD R108, R108, 1 ;  /* 0x3f8000006c6c1421 */ /* 0x000fe20000000000 */
[----:B------:R-:W-:Y:S02]  /*25a0*/  HADD2.F32 R110, -RZ, R55.H0_H0 ;  /* 0x20000037ff6e7230 */ /* 0x000fe40000004100 */
[----:B------:R-:W-:Y:S01]  /*25b0*/  FFMA R125, R125, R120, R122 ;  /* 0x000000787d7d7223 */ /* 0x000fe2000000007a */
[--C-:B------:R-:W-:Y:S02]  /*25c0*/  HADD2.F32 R100, -RZ, R86.reuse.H0_H0 ;  /* 0x20000056ff647230 */ /* 0x100fe40000004100 */
[----:B------:R-:W-:Y:S01]  /*25d0*/  FFMA R17, R17, R104, R106 ;  /* 0x0000006811117223 */ /* 0x000fe2000000006a */
[----:B------:R-:W-:-:S02]  /*25e0*/  HADD2.F32 R120, -RZ, R86.H1_H1 ;  /* 0x30000056ff787230 */ /* 0x000fc40000004100 */
[----:B------:R-:W-:Y:S01]  /*25f0*/  FFMA R123, R123, R108, R110 ;  /* 0x0000006c7b7b7223 */ /* 0x000fe2000000006e */
[--C-:B------:R-:W-:Y:S02]  /*2600*/  HADD2.F32 R102, -RZ, R85.reuse.H0_H0 ;  /* 0x20000055ff667230 */ /* 0x100fe40000004100 */
[----:B------:R-:W-:Y:S01]  /*2610*/  @P1 FADD R100, R100, 1 ;  /* 0x3f80000064641421 */ /* 0x000fe20000000000 */
[----:B------:R-:W-:Y:S02]  /*2620*/  HADD2.F32 R106, -RZ, R85.H1_H1 ;  /* 0x30000055ff6a7230 */ /* 0x000fe40000004100 */
[----:B------:R-:W-:Y:S01]  /*2630*/  @P1 FADD R120, R120, 1 ;  /* 0x3f80000078781421 */ /* 0x000fe20000000000 */
[--C-:B------:R-:W-:Y:S02]  /*2640*/  HADD2.F32 R110, -RZ, R54.reuse.H0_H0 ;  /* 0x20000036ff6e7230 */ /* 0x100fe40000004100 */
        /* <DEDUP_REMOVED lines=13> */
[--C-:B------:R-:W-:Y:S02]  /*2720*/  HADD2.F32 R104, -RZ, R52.reuse.H0_H0 ;  /* 0x20000034ff687230 */ /* 0x100fe40000004100 */
[----:B------:R-:W-:Y:S01]  /*2730*/  @P1 FADD R102, R102, 1 ;  /* 0x3f80000066661421 */ /* 0x000fe20000000000 */
[----:B------:R-:W-:Y:S02]  /*2740*/  HADD2.F32 R108, -RZ, R52.H1_H1 ;  /* 0x30000034ff6c7230 */ /* 0x000fe40000004100 */
[----:B------:R-:W-:Y:S01]  /*2750*/  @P1 FADD R106, R106, 1 ;  /* 0x3f8000006a6a1421 */ /* 0x000fe20000000000 */
[----:B------:R-:W-:-:S02]  /*2760*/  HADD2.F32 R120, -RZ, R51.H0_H0 ;  /* 0x20000033ff787230 */ /* 0x000fc40000004100 */
[----:B------:R-:W-:Y:S01]  /*2770*/  FFMA R3, R3, R102, R104 ;  /* 0x0000006603037223 */ /* 0x000fe20000000068 */
[--C-:B------:R-:W-:Y:S02]  /*2780*/  HADD2.F32 R102, -RZ, R81.reuse.H0_H0 ;  /* 0x20000051ff667230 */ /* 0x100fe40000004100 */
[----:B------:R-:W-:Y:S01]  /*2790*/  FFMA R25, R25, R106, R108 ;  /* 0x0000006a19197223 */ /* 0x000fe2000000006c */
[----:B------:R-:W-:Y:S02]  /*27a0*/  HADD2.F32 R106, -RZ, R81.H1_H1 ;  /* 0x30000051ff6a7230 */ /* 0x000fe40000004100 */
[----:B------:R-:W-:Y:S01]  /*27b0*/  FFMA R135, R135, R110, R120 ;  /* 0x0000006e87877223 */ /* 0x000fe20000000078 */
[--C-:B------:R-:W-:Y:S02]  /*27c0*/  HADD2.F32 R104, -RZ, R49.reuse.H0_H0 ;  /* 0x20000031ff687230 */ /* 0x100fe40000004100 */
[----:B------:R-:W-:Y:S01]  /*27d0*/  @P1 FADD R102, R102, 1 ;  /* 0x3f80000066661421 */ /* 0x000fe20000000000 */
[----:B------:R-:W-:-:S02]  /*27e0*/  HADD2.F32 R108, -RZ, R49.H1_H1 ;  /* 0x30000031ff6c7230 */ /* 0x000fc40000004100 */
[----:B------:R-:W-:Y:S01]  /*27f0*/  @P1 FADD R106, R106, 1 ;  /* 0x3f8000006a6a1421 */ /* 0x000fe20000000000 */
[----:B------:R-:W-:Y:S02]  /*2800*/  HADD2.F32 R110, -RZ, R82.H0_H0 ;  /* 0x20000052ff6e7230 */ /* 0x000fe40000004100 */
[----:B------:R-:W-:Y:S01]  /*2810*/  FFMA R129, R129, R102, R104 ;  /* 0x0000006681817223 */ /* 0x000fe20000000068 */
        /* <DEDUP_REMOVED lines=19> */
[----:B------:R-:W-:Y:S01]  /*2950*/  FFMA R139, R139, R102, R104 ;  /* 0x000000668b8b7223 */ /* 0x000fe20000000068 */
        /* <DEDUP_REMOVED lines=78> */
[----:B------:R-:W-:Y:S01]  /*2e40*/  HADD2.F32 R14, -RZ, R68.H0_H0 ;  /* 0x20000044ff0e7230 */ /* 0x000fe20000004100 */
[----:B------:R-:W0:Y:S01]  /*2e50*/  LDC.U8 R126, c[0x0][0x404] ;  /* 0x00010100ff7e7b82 */ /* 0x000e220000000000 */
[----:B------:R-:W-:Y:S02]  /*2e60*/  HADD2.F32 R7, -RZ, R67.H0_H0 ;  /* 0x20000043ff077230 */ /* 0x000fe40000004100 */
[----:B------:R-:W-:Y:S01]  /*2e70*/  @P1 FADD R122, R122, 1 ;  /* 0x3f8000007a7a1421 */ /* 0x000fe20000000000 */
[----:B------:R-:W-:-:S02]  /*2e80*/  HADD2.F32 R124, -RZ, R43.H1_H1 ;  /* 0x3000002bff7c7230 */ /* 0x000fc40000004100 */
[----:B------:R-:W-:Y:S01]  /*2e90*/  @P1 FADD R106, R106, 1 ;  /* 0x3f8000006a6a1421 */ /* 0x000fe20000000000 */
[----:B------:R-:W-:Y:S02]  /*2ea0*/  HADD2.F32 R110, -RZ, R37.H1_H1 ;  /* 0x30000025ff6e7230 */ /* 0x000fe40000004100 */
[----:B------:R-:W-:Y:S01]  /*2eb0*/  @P1 FADD R14, R14, 1 ;  /* 0x3f8000000e0e1421 */ /* 0x000fe20000000000 */
[----:B------:R-:W-:Y:S02]  /*2ec0*/  HADD2.F32 R16, -RZ, R36.H0_H0 ;  /* 0x20000024ff107230 */ /* 0x000fe40000004100 */
[----:B------:R-:W-:Y:S01]  /*2ed0*/  @P1 FADD R7, R7, 1 ;  /* 0x3f80000007071421 */ /* 0x000fe20000000000 */
[----:B------:R-:W-:Y:S02]  /*2ee0*/  HADD2.F32 R15, -RZ, R35.H0_H0 ;  /* 0x20000023ff0f7230 */ /* 0x000fe40000004100 */
[----:B------:R-:W-:Y:S01]  /*2ef0*/  FFMA R107, R107, R122, R124 ;  /* 0x0000007a6b6b7223 */ /* 0x000fe2000000007c */
[----:B------:R-:W-:Y:S01]  /*2f00*/  FFMA R109, R109, R106, R110 ;  /* 0x0000006a6d6d7223 */ /* 0x000fe2000000006e */
[----:B------:R-:W-:-:S02]  /*2f10*/  HADD2.F32 R23, -RZ, R67.H1_H1 ;  /* 0x30000043ff177230 */ /* 0x000fc40000004100 */
[----:B------:R-:W-:Y:S01]  /*2f20*/  FFMA R161, R161, R14, R16 ;  /* 0x0000000ea1a17223 */ /* 0x000fe20000000010 */
[----:B------:R-:W-:Y:S02]  /*2f30*/  HADD2.F32 R122, -RZ, R74.H1_H1 ;  /* 0x3000004aff7a7230 */ /* 0x000fe40000004100 */
[----:B------:R-:W-:Y:S01]  /*2f40*/  FFMA R110, R26, R7, R15 ;  /* 0x000000071a6e7223 */ /* 0x000fe2000000000f */
[--C-:B------:R-:W-:Y:S02]  /*2f50*/  HADD2.F32 R14, -RZ, R65.reuse.H1_H1 ;  /* 0x30000041ff0e7230 */ /* 0x100fe40000004100 */
[----:B------:R-:W-:Y:S01]  /*2f60*/  @P1 FADD R23, R23, 1 ;  /* 0x3f80000017171421 */ /* 0x000fe20000000000 */
[----:B------:R-:W-:Y:S02]  /*2f70*/  HADD2.F32 R7, -RZ, R65.H0_H0 ;  /* 0x20000041ff077230 */ /* 0x000fe40000004100 */
[----:B------:R-:W-:Y:S01]  /*2f80*/  @P1 FADD R122, R122, 1 ;  /* 0x3f8000007a7a1421 */ /* 0x000fe20000000000 */
[----:B------:R-:W-:-:S02]  /*2f90*/  HADD2.F32 R120, -RZ, R35.H1_H1 ;  /* 0x30000023ff787230 */ /* 0x000fc40000004100 */
        /* <DEDUP_REMOVED lines=8> */
[----:B------:R-:W-:Y:S01]  /*3020*/  FFMA R122, R22, R7, R15 ;  /* 0x00000007167a7223 */ /* 0x000fe2000000000f */
[----:B------:R-:W-:Y:S02]  /*3030*/  HADD2.F32 R102, -RZ, R68.H1_H1 ;  /* 0x30000044ff667230 */ /* 0x000fe40000004100 */
[----:B------:R-:W-:Y:S01]  /*3040*/  FFMA R113, R113, R14, R16 ;  /* 0x0000000e71717223 */ /* 0x000fe20000000010 */
[----:B------:R-:W-:Y:S01]  /*3050*/  HADD2.F32 R120, -RZ, R34.H0_H0 ;  /* 0x20000022ff787230 */ /* 0x000fe20000004100 */
[----:B------:R-:W1:Y:S01]  /*3060*/  LDC.64 R14, c[0x0][0x3c8] ;  /* 0x0000f200ff0e7b82 */ /* 0x000e620000000a00 */
[----:B------:R-:W-:Y:S01]  /*3070*/  @P1 FADD R23, R23, 1 ;  /* 0x3f80000017171421 */ /* 0x000fe20000000000 */
[----:B------:R-:W-:Y:S02]  /*3080*/  HADD2.F32 R106, -RZ, R36.H1_H1 ;  /* 0x30000024ff6a7230 */ /* 0x000fe40000004100 */
[----:B------:R-:W-:Y:S01]  /*3090*/  @P1 FADD R102, R102, 1 ;  /* 0x3f80000066661421 */ /* 0x000fe20000000000 */
[----:B------:R-:W-:-:S02]  /*30a0*/  HADD2.F32 R7, -RZ, R64.H0_H0 ;  /* 0x20000040ff077230 */ /* 0x000fc40000004100 */
[----:B------:R-:W-:Y:S01]  /*30b0*/  FFMA R120, R24, R23, R120 ;  /* 0x0000001718787223 */ /* 0x000fe20000000078 */
[----:B------:R-:W-:Y:S01]  /*30c0*/  HADD2.F32 R16, -RZ, R64.H1_H1 ;  /* 0x30000040ff107230 */ /* 0x000fe20000004100 */
[----:B0-----:R-:W-:Y:S01]  /*30d0*/  ISETP.NE.AND P0, PT, R126, RZ, PT ;  /* 0x000000ff7e00720c */ /* 0x001fe20003f05270 */
[----:B------:R-:W-:Y:S02]  /*30e0*/  HADD2.F32 R26, -RZ, R66.H1_H1 ;  /* 0x30000042ff1a7230 */ /* 0x000fe40000004100 */
[----:B------:R-:W-:Y:S01]  /*30f0*/  FFMA R163, R163, R102, R106 ;  /* 0x00000066a3a37223 */ /* 0x000fe2000000006a */
        /* <DEDUP_REMOVED lines=8> */
[--C-:B------:R-:W-:Y:S02]  /*3180*/  HADD2.F32 R23, -RZ, R60.reuse.H1_H1 ;  /* 0x3000003cff177230 */ /* 0x100fe40000004100 */
[----:B------:R-:W-:Y:S01]  /*3190*/  FFMA R114, R114, R26, R102 ;  /* 0x0000001a72727223 */ /* 0x000fe20000000066 */
[----:B------:R-:W-:Y:S01]  /*31a0*/  LOP3.LUT R7, R8, 0x7f, RZ, 0xc0, !PT ;  /* 0x0000007f08077812 */ /* 0x000fe200078ec0ff */
[----:B------:R-:W-:Y:S02]  /*31b0*/  HADD2.F32 R16, -RZ, R60.H0_H0 ;  /* 0x2000003cff107230 */ /* 0x000fe40000004100 */
[----:B------:R-:W-:Y:S01]  /*31c0*/  @P0 FMUL R11, R11, R6 ;  /* 0x000000060b0b0220 */ /* 0x000fe20000400000 */
[----:B------:R-:W-:-:S02]  /*31d0*/  HADD2.F32 R24, -RZ, R62.H0_H0 ;  /* 0x2000003eff187230 */ /* 0x000fc40000004100 */
[----:B------:R-:W-:Y:S01]  /*31e0*/  @P1 FADD R23, R23, 1 ;  /* 0x3f80000017171421 */ /* 0x000fe20000000000 */
[----:B------:R-:W-:Y:S01]  /*31f0*/  HADD2.F32 R102, -RZ, R62.H1_H1 ;  /* 0x3000003eff667230 */ /* 0x000fe20000004100 */
[----:B------:R-:W-:Y:S01]  /*3200*/  LEA R126, R4, R7, 0xa ;  /* 0x00000007047e7211 */ /* 0x000fe200078e50ff */
[--C-:B------:R-:W-:Y:S02]  /*3210*/  HADD2.F32 R22, -RZ, R28.reuse.H1_H1 ;  /* 0x3000001cff167230 */ /* 0x100fe40000004100 */
[----:B------:R-:W-:Y:S01]  /*3220*/  @P1 FADD R16, R16, 1 ;  /* 0x3f80000010101421 */ /* 0x000fe20000000000 */
[----:B------:R-:W-:Y:S02]  /*3230*/  HADD2.F32 R18, -RZ, R28.H0_H0 ;  /* 0x2000001cff127230 */ /* 0x000fe40000004100 */
[-C--:B------:R-:W-:Y:S01]  /*3240*/  @P0 FMUL R10, R10, R6.reuse ;  /* 0x000000060a0a0220 */ /* 0x080fe20000400000 */
[--C-:B------:R-:W-:Y:S02]  /*3250*/  HADD2.F32 R26, -RZ, R30.reuse.H0_H0 ;  /* 0x2000001eff1a7230 */ /* 0x100fe40000004100 */
[----:B------:R-:W-:Y:S01]  /*3260*/  @P0 FMUL R3, R3, R6 ;  /* 0x0000000603030220 */ /* 0x000fe20000400000 */
[----:B------:R-:W-:-:S02]  /*3270*/  HADD2.F32 R106, -RZ, R30.H1_H1 ;  /* 0x3000001eff6a7230 */ /* 0x000fc40000004100 */
[----:B------:R-:W-:Y:S01]  /*3280*/  @P0 FMUL R25, R25, R6 ;  /* 0x0000000619190220 */ /* 0x000fe20000400000 */
[----:B------:R-:W-:Y:S01]  /*3290*/  @P1 FADD R24, R24, 1 ;  /* 0x3f80000018181421 */ /* 0x000fe20000000000 */
[----:B------:R-:W-:Y:S01]  /*32a0*/  @P1 FADD R102, R102, 1 ;  /* 0x3f80000066661421 */ /* 0x000fe20000000000 */
[----:B------:R-:W-:Y:S01]  /*32b0*/  FFMA R116, R116, R23, R22 ;  /* 0x0000001774747223 */ /* 0x000fe20000000016 */
[----:B------:R-:W-:Y:S01]  /*32c0*/  FFMA R115, R115, R16, R18 ;  /* 0x0000001073737223 */ /* 0x000fe20000000012 */
[----:B-1----:R-:W-:-:S04]  /*32d0*/  IMAD.WIDE.U32 R22, R126, 0x10, R14 ;  /* 0x000000107e167825 */ /* 0x002fc800078e000e */
[-C--:B------:R-:W-:Y:S01]  /*32e0*/  @P0 FMUL R12, R12, R6.reuse ;  /* 0x000000060c0c0220 */ /* 0x080fe20000400000 */
[-C--:B------:R-:W-:Y:S01]  /*32f0*/  @P0 FMUL R5, R5, R6.reuse ;  /* 0x0000000605050220 */ /* 0x080fe20000400000 */
[-C--:B------:R-:W-:Y:S01]  /*3300*/  @P0 FMUL R27, R27, R6.reuse ;  /* 0x000000061b1b0220 */ /* 0x080fe20000400000 */
[----:B------:R-:W-:Y:S01]  /*3310*/  @P0 FMUL R100, R100, R6 ;  /* 0x0000000664640220 */ /* 0x000fe20000400000 */
[----:B------:R-:W-:Y:S01]  /*3320*/  FFMA R117, R117, R24, R26 ;  /* 0x0000001875757223 */ /* 0x000fe2000000001a */
[----:B------:R-:W-:Y:S01]  /*3330*/  FFMA R118, R118, R102, R106 ;  /* 0x0000006676767223 */ /* 0x000fe2000000006a */
[----:B------:R-:W-:Y:S01]  /*3340*/  F2FP.F16.F32.PACK_AB R14, R10, R11 ;  /* 0x0000000b0a0e723e */ /* 0x000fe200000000ff */
[--C-:B------:R-:W-:Y:S01]  /*3350*/  HADD2.F32 R24, -RZ, R61.reuse.H0_H0 ;  /* 0x2000003dff187230 */ /* 0x100fe20000004100 */
[----:B------:R-:W-:Y:S01]  /*3360*/  F2FP.F16.F32.PACK_AB R16, R25, R3 ;  /* 0x000000031910723e */ /* 0x000fe200000000ff */
[----:B------:R-:W-:Y:S01]  /*3370*/  HADD2.F32 R102, -RZ, R61.H1_H1 ;  /* 0x3000003dff667230 */ /* 0x000fe20000004100 */
[----:B------:R-:W-:Y:S01]  /*3380*/  F2FP.F16.F32.PACK_AB R15, R5, R12 ;  /* 0x0000000c050f723e */ /* 0x000fe200000000ff */
[--C-:B------:R-:W-:Y:S01]  /*3390*/  HADD2.F32 R3, -RZ, R63.reuse.H0_H0 ;  /* 0x2000003fff037230 */ /* 0x100fe20000004100 */
[----:B------:R-:W-:Y:S01]  /*33a0*/  F2FP.F16.F32.PACK_AB R18, R100, R27 ;  /* 0x0000001b6412723e */ /* 0x000fe200000000ff */
[----:B------:R-:W-:-:S02]  /*33b0*/  HADD2.F32 R10, -RZ, R63.H1_H1 ;  /* 0x3000003fff0a7230 */ /* 0x000fc40000004100 */
[----:B------:R-:W-:Y:S01]  /*33c0*/  @P1 FADD R24, R24, 1 ;  /* 0x3f80000018181421 */ /* 0x000fe20000000000 */
[--C-:B------:R-:W-:Y:S02]  /*33d0*/  HADD2.F32 R26, -RZ, R29.reuse.H0_H0 ;  /* 0x2000001dff1a7230 */ /* 0x100fe40000004100 */
[----:B------:R-:W-:Y:S01]  /*33e0*/  @P1 FADD R102, R102, 1 ;  /* 0x3f80000066661421 */ /* 0x000fe20000000000 */
[----:B------:R-:W-:Y:S02]  /*33f0*/  HADD2.F32 R106, -RZ, R29.H1_H1 ;  /* 0x3000001dff6a7230 */ /* 0x000fe40000004100 */
[----:B------:R-:W-:Y:S01]  /*3400*/  @P1 FADD R3, R3, 1 ;  /* 0x3f80000003031421 */ /* 0x000fe20000000000 */
[--C-:B------:R-:W-:Y:S02]  /*3410*/  HADD2.F32 R5, -RZ, R31.reuse.H0_H0 ;  /* 0x2000001fff057230 */ /* 0x100fe40000004100 */
[----:B------:R-:W-:Y:S01]  /*3420*/  @P1 FADD R10, R10, 1 ;  /* 0x3f8000000a0a1421 */ /* 0x000fe20000000000 */
[----:B------:R-:W-:-:S02]  /*3430*/  HADD2.F32 R100, -RZ, R31.H1_H1 ;  /* 0x3000001fff647230 */ /* 0x000fc40000004100 */
[----:B------:R-:W-:Y:S01]  /*3440*/  FFMA R94, R94, R24, R26 ;  /* 0x000000185e5e7223 */ /* 0x000fe2000000001a */
[----:B------:R-:W-:Y:S01]  /*3450*/  FFMA R96, R96, R102, R106 ;  /* 0x0000006660607223 */ /* 0x000fe2000000006a */
[----:B------:R-:W-:Y:S01]  /*3460*/  FFMA R3, R98, R3, R5 ;  /* 0x0000000362037223 */ /* 0x000fe20000000005 */
[----:B------:R-:W-:Y:S01]  /*3470*/  @P0 FMUL R19, R19, R6 ;  /* 0x0000000613130220 */ /* 0x000fe20000400000 */
        /* <DEDUP_REMOVED lines=56> */
[----:B------:R-:W-:-:S02]  /*3800*/  F2FP.F16.F32.PACK_AB R12, R17, R19 ;  /* 0x00000013110c723e */ /* 0x000fc400000000ff */
[----:B------:R-:W-:Y:S02]  /*3810*/  F2FP.F16.F32.PACK_AB R19, R125, R123 ;  /* 0x0000007b7d13723e */ /* 0x000fe400000000ff */
[----:B------:R-:W-:Y:S02]  /*3820*/  F2FP.F16.F32.PACK_AB R24, R127, R95 ;  /* 0x0000005f7f18723e */ /* 0x000fe400000000ff */
[----:B------:R-:W-:Y:S02]  /*3830*/  F2FP.F16.F32.PACK_AB R102, R147, R101 ;  /* 0x000000659366723e */ /* 0x000fe400000000ff */
        /* <DEDUP_REMOVED lines=30> */
[----:B------:R-:W-:-:S05]  /*3a20*/  F2FP.F16.F32.PACK_AB R119, R10, R3 ;  /* 0x000000030a77723e */ /* 0x000fca00000000ff */
[----:B------:R0:W-:Y:S01]  /*3a30*/  STG.E.128 desc[UR6][R22.64+0x3800], R116 ;  /* 0x0038007416007986 */ /* 0x0001e2000c101d06 */
[----:B------:R-:W-:Y:S05]  /*3a40*/  BRA `(.L_x_8291) ;  /* 0x0000002000bc7947 */ /* 0x000fea0003800000 */
.L_x_8290:
        /* <DEDUP_REMOVED lines=149> */
[--C-:B------:R-:W-:Y:S02]  /*43a0*/  HADD2.F32 R100, -RZ, R91.reuse.H0_H0 ;  /* 0x2000005bff647230 */ /* 0x100fe40000004100 */
[----:B------:R-:W-:Y:S01]  /*43b0*/  @P1 FADD R104, R104, 1 ;  /* 0x3f80000068681421 */ /* 0x000fe20000000000 */
        /* <DEDUP_REMOVED lines=148> */
[----:B------:R-:W-:-:S02]  /*4d00*/  HADD2.F32 R104, -RZ, R37.H1_H1 ;  /* 0x30000025ff687230 */ /* 0x000fc40000004100 */
[----:B------:R-:W-:Y:S01]  /*4d10*/  @P1 FADD R106, R106, 1 ;  /* 0x3f8000006a6a1421 */ /* 0x000fe20000000000 */
[--C-:B------:R-:W-:Y:S02]  /*4d20*/  HADD2.F32 R108, -RZ, R70.reuse.H0_H0 ;  /* 0x20000046ff6c7230 */ /* 0x100fe40000004100 */
[----:B------:R-:W-:Y:S01]  /*4d30*/  @P1 FADD R102, R102, 1 ;  /* 0x3f80000066661421 */ /* 0x000fe20000000000 */
[----:B------:R-:W-:Y:S01]  /*4d40*/  HADD2.F32 R100, -RZ, R37.H0_H0 ;  /* 0x20000025ff647230 */ /* 0x000fe20000004100 */
[----:B------:R-:W-:Y:S01]  /*4d50*/  FMNMX3 R2, R2, |R19|, |R17|, !PT ;  /* 0x4000001302027276 */ /* 0x000fe20007800411 */
[----:B------:R-:W-:Y:S02]  /*4d60*/  HADD2.F32 R159, -RZ, R70.H1_H1 ;  /* 0x30000046ff9f7230 */ /* 0x000fe40000004100 */
[----:B------:R-:W-:Y:S01]  /*4d70*/  FFMA R109, R109, R102, R104 ;  /* 0x000000666d6d7223 */ /* 0x000fe20000000068 */
[--C-:B------:R-:W-:Y:S02]  /*4d80*/  HADD2.F32 R102, -RZ, R38.reuse.H0_H0 ;  /* 0x20000026ff667230 */ /* 0x100fe40000004100 */
[----:B------:R-:W-:Y:S01]  /*4d90*/  @P1 FADD R108, R108, 1 ;  /* 0x3f8000006c6c1421 */ /* 0x000fe20000000000 */
[----:B------:R-:W-:-:S02]  /*4da0*/  HADD2.F32 R161, -RZ, R38.H1_H1 ;  /* 0x30000026ffa17230 */ /* 0x000fc40000004100 */
[----:B------:R-:W-:Y:S01]  /*4db0*/  FFMA R100, R165, R106, R100 ;  /* 0x0000006aa5647223 */ /* 0x000fe20000000064 */
[----:B------:R-:W-:Y:S01]  /*4dc0*/  @P1 FADD R159, R159, 1 ;  /* 0x3f8000009f9f1421 */ /* 0x000fe20000000000 */
        /* <DEDUP_REMOVED lines=50> */
[----:B------:R-:W-:Y:S01]  /*50f0*/  FMNMX3 R2, R2, |R15|, |R13|, !PT ;  /* 0x4000000f02027276 */ /* 0x000fe2000780040d */
[----:B------:R-:W-:Y:S01]  /*5100*/  FFMA R115, R116, R18, R22 ;  /* 0x0000001274737223 */ /* 0x000fe20000000016 */
[----:B------:R-:W-:Y:S02]  /*5110*/  HADD2.F32 R18, -RZ, R29.H0_H0 ;  /* 0x2000001dff127230 */ /* 0x000fe40000004100 */
[----:B------:R-:W-:Y:S01]  /*5120*/  @P1 FADD R106, R106, 1 ;  /* 0x3f8000006a6a1421 */ /* 0x000fe20000000000 */
[----:B------:R-:W-:Y:S01]  /*5130*/  HADD2.F32 R22, -RZ, R61.H1_H1 ;  /* 0x3000003dff167230 */ /* 0x000fe20000004100 */
[----:B------:R-:W-:Y:S01]  /*5140*/  FMNMX3 R2, R2, |R11|, |R9|, !PT ;  /* 0x4000000b02027276 */ /* 0x000fe20007800409 */
[----:B------:R-:W-:-:S02]  /*5150*/  HADD2.F32 R108, -RZ, R30.H0_H0 ;  /* 0x2000001eff6c7230 */ /* 0x000fc40000004100 */
[----:B------:R-:W-:Y:S01]  /*5160*/  FFMA R94, R94, R106, R18 ;  /* 0x0000006a5e5e7223 */ /* 0x000fe20000000012 */
[----:B------:R-:W-:Y:S02]  /*5170*/  HADD2.F32 R18, -RZ, R29.H1_H1 ;  /* 0x3000001dff127230 */ /* 0x000fe40000004100 */
[----:B------:R-:W-:Y:S01]  /*5180*/  @P1 FADD R22, R22, 1 ;  /* 0x3f80000016161421 */ /* 0x000fe20000000000 */
[--C-:B------:R-:W-:Y:S01]  /*5190*/  HADD2.F32 R106, -RZ, R62.reuse.H0_H0 ;  /* 0x2000003eff6a7230 */ /* 0x100fe20000004100 */
[----:B------:R-:W-:Y:S01]  /*51a0*/  FMNMX3 R2, R2, |R7|, |R5|, !PT ;  /* 0x4000000702027276 */ /* 0x000fe20007800405 */
[----:B------:R-:W0:Y:S01]  /*51b0*/  LDC.U8 R112, c[0x0][0x404] ;  /* 0x00010100ff707b82 */ /* 0x000e220000000000 */
[----:B------:R-:W-:Y:S01]  /*51c0*/  FFMA R18, R96, R22, R18 ;  /* 0x0000001660127223 */ /* 0x000fe20000000012 */
[----:B------:R-:W-:Y:S01]  /*51d0*/  HADD2.F32 R96, -RZ, R62.H1_H1 ;  /* 0x3000003eff607230 */ /* 0x000fe20000004100 */
[----:B------:R-:W-:Y:S01]  /*51e0*/  FMNMX3 R22, R2, |R3|, |R25|, !PT ;  /* 0x4000000302167276 */ /* 0x000fe20007800419 */
[----:B------:R-:W-:Y:S01]  /*51f0*/  @P1 FADD R106, R106, 1 ;  /* 0x3f8000006a6a1421 */ /* 0x000fe20000000000 */
[----:B------:R-:W-:Y:S01]  /*5200*/  FMUL R140, R3, R6 ;  /* 0x00000006038c7220 */ /* 0x000fe20000400000 */
[----:B------:R-:W-:Y:S01]  /*5210*/  HADD2.F32 R110, -RZ, R63.H1_H1 ;  /* 0x3000003fff6e7230 */ /* 0x000fe20000004100 */
[----:B------:R-:W-:Y:S01]  /*5220*/  FMNMX3 R22, R22, |R23|, |R93|, !PT ;  /* 0x4000001716167276 */ /* 0x000fe2000780045d */
[----:B------:R-:W-:Y:S01]  /*5230*/  FFMA R2, R117, R106, R108 ;  /* 0x0000006a75027223 */ /* 0x000fe2000000006c */
[----:B------:R-:W-:-:S02]  /*5240*/  HADD2.F32 R117, -RZ, R30.H1_H1 ;  /* 0x3000001eff757230 */ /* 0x000fc40000004100 */
[----:B------:R-:W-:Y:S01]  /*5250*/  @P1 FADD R96, R96, 1 ;  /* 0x3f80000060601421 */ /* 0x000fe20000000000 */
[----:B------:R-:W-:Y:S01]  /*5260*/  FMNMX3 R22, R22, |R27|, |R121|, !PT ;  /* 0x4000001b16167276 */ /* 0x000fe20007800479 */
[----:B------:R-:W-:Y:S02]  /*5270*/  HADD2.F32 R106, -RZ, R63.H0_H0 ;  /* 0x2000003fff6a7230 */ /* 0x000fe40000004100 */
[----:B------:R-:W-:Y:S01]  /*5280*/  @P1 FADD R110, R110, 1 ;  /* 0x3f8000006e6e1421 */ /* 0x000fe20000000000 */
[----:B------:R-:W-:Y:S01]  /*5290*/  FFMA R117, R118, R96, R117 ;  /* 0x0000006076757223 */ /* 0x000fe20000000075 */
[----:B------:R-:W-:Y:S01]  /*52a0*/  FMNMX3 R96, R22, |R123|, |R125|, !PT ;  /* 0x4000007b16607276 */ /* 0x000fe2000780047d */
[--C-:B------:R-:W-:Y:S02]  /*52b0*/  HADD2.F32 R108, -RZ, R31.reuse.H0_H0 ;  /* 0x2000001fff6c7230 */ /* 0x100fe40000004100 */
[----:B------:R-:W-:Y:S01]  /*52c0*/  @P1 FADD R106, R106, 1 ;  /* 0x3f8000006a6a1421 */ /* 0x000fe20000000000 */
[-C--:B------:R-:W-:Y:S01]  /*52d0*/  FMUL R144, R11, R6.reuse ;  /* 0x000000060b907220 */ /* 0x080fe20000400000 */
[----:B------:R-:W-:Y:S01]  /*52e0*/  FMNMX3 R96, R96, |R95|, |R127|, !PT ;  /* 0x4000005f60607276 */ /* 0x000fe2000780047f */
[----:B------:R-:W-:Y:S01]  /*52f0*/  FMUL R142, R7, R6 ;  /* 0x00000006078e7220 */ /* 0x000fe20000400000 */
[----:B------:R-:W-:Y:S01]  /*5300*/  FFMA R22, R98, R106, R108 ;  /* 0x0000006a62167223 */ /* 0x000fe2000000006c */
[----:B------:R-:W-:Y:S01]  /*5310*/  HADD2.F32 R98, -RZ, R31.H1_H1 ;  /* 0x3000001fff627230 */ /* 0x000fe20000004100 */
[----:B------:R-:W-:Y:S01]  /*5320*/  FMNMX3 R96, R96, |R129|, |R131|, !PT ;  /* 0x4000008160607276 */ /* 0x000fe20007800483 */
[-C--:B------:R-:W-:Y:S01]  /*5330*/  FMUL R146, R15, R6.reuse ;  /* 0x000000060f927220 */ /* 0x080fe20000400000 */
[----:B0-----:R-:W-:Y:S01]  /*5340*/  ISETP.NE.AND P0, PT, R112, RZ, PT ;  /* 0x000000ff7000720c */ /* 0x001fe20003f05270 */
[----:B------:R-:W-:Y:S01]  /*5350*/  FMUL R108, R129, R6 ;  /* 0x00000006816c7220 */ /* 0x000fe20000400000 */
[----:B------:R-:W-:Y:S01]  /*5360*/  FMNMX3 R96, R96, |R97|, |R133|, !PT ;  /* 0x4000006160607276 */ /* 0x000fe20007800485 */
[----:B------:R-:W-:Y:S01]  /*5370*/  FFMA R119, R119, R110, R98 ;  /* 0x0000006e77777223 */ /* 0x000fe20000000062 */
[----:B------:R-:W-:Y:S01]  /*5380*/  FSEL R140, R3, R140, !P0 ;  /* 0x0000008c038c7208 */ /* 0x000fe20004000000 */
[-C--:B------:R-:W-:Y:S01]  /*5390*/  FMUL R98, R95, R6.reuse ;  /* 0x000000065f627220 */ /* 0x080fe20000400000 */
[----:B------:R-:W-:Y:S01]  /*53a0*/  FMNMX3 R96, R96, |R135|, |R99|, !PT ;  /* 0x4000008760607276 */ /* 0x000fe20007800463 */
[----:B------:R-:W-:Y:S01]  /*53b0*/  FMUL R148, R19, R6 ;  /* 0x0000000613947220 */ /* 0x000fe20000400000 */
        /* <DEDUP_REMOVED lines=23> */
[-C--:B------:R-:W-:Y:S01]  /*5530*/  @P0 FMUL R9, R9, R6.reuse ;  /* 0x0000000609090220 */ /* 0x080fe20000400000 */
[----:B------:R-:W-:Y:S01]  /*5540*/  FSEL R114, R10, R7, !P0 ;  /* 0x000000070a727208 */ /* 0x000fe20004000000 */
[-C--:B------:R-:W-:Y:S01]  /*5550*/  FMUL R7, R14, R6.reuse ;  /* 0x000000060e077220 */ /* 0x080fe20000400000 */
[----:B------:R-:W-:Y:S01]  /*5560*/  FMNMX3 R106, R106, |R155|, |R157|, !PT ;  /* 0x4000009b6a6a7276 */ /* 0x000fe2000780049d */
[-C--:B------:R-:W-:Y:S01]  /*5570*/  FMUL R118, R149, R6.reuse ;  /* 0x0000000695767220 */ /* 0x080fe20000400000 */
[----:B------:R-:W-:Y:S01]  /*5580*/  FSEL R156, R12, R11, !P0 ;  /* 0x0000000b0c9c7208 */ /* 0x000fe20004000000 */
[----:B------:R-:W-:Y:S01]  /*5590*/  FMUL R134, R123, R6 ;  /* 0x000000067b867220 */ /* 0x000fe20000400000 */
[----:B------:R-:W-:Y:S01]  /*55a0*/  FMNMX3 R106, R106, |R10|, |R107|, !PT ;  /* 0x4000000a6a6a7276 */ /* 0x000fe2000780046b */
[-C--:B------:R-:W-:Y:S01]  /*55b0*/  FMUL R132, R97, R6.reuse ;  /* 0x0000000661847220 */ /* 0x080fe20000400000 */
        /* <DEDUP_REMOVED lines=34> */
[----:B------:R-:W-:Y:S01]  /*57e0*/  @P0 FMUL R93, R93, R6 ;  /* 0x000000065d5d0220 */ /* 0x000fe20000400000 */
[----:B------:R-:W-:Y:S01]  /*57f0*/  FMNMX3 R15, R3, |R92|, |R115|, !PT ;  /* 0x4000005c030f7276 */ /* 0x000fe20007800473 */
[-C--:B------:R-:W-:Y:S01]  /*5800*/  @P0 FMUL R121, R121, R6.reuse ;  /* 0x0000000679790220 */ /* 0x080fe20000400000 */
[----:B------:R-:W-:Y:S01]  /*5810*/  LOP3.LUT R7, R8, 0x7f, RZ, 0xc0, !PT ;  /* 0x0000007f08077812 */ /* 0x000fe200078ec0ff */
[----:B------:R-:W-:Y:S01]  /*5820*/  @P0 FMUL R125, R125, R6 ;  /* 0x000000067d7d0220 */ /* 0x000fe20000400000 */
[----:B------:R-:W-:Y:S01]  /*5830*/  FMNMX3 R15, R15, |R94|, |R18|, !PT ;  /* 0x4000005e0f0f7276 */ /* 0x000fe20007800412 */
[-C--:B------:R-:W-:Y:S01]  /*5840*/  @P0 FMUL R127, R127, R6.reuse ;  /* 0x000000067f7f0220 */ /* 0x080fe20000400000 */
[----:B------:R-:W-:Y:S01]  /*5850*/  FSEL R3, R26, R19, !P0 ;  /* 0x000000131a037208 */ /* 0x000fe20004000000 */
[-C--:B------:R-:W-:Y:S01]  /*5860*/  @P0 FMUL R133, R133, R6.reuse ;  /* 0x0000000685850220 */ /* 0x080fe20000400000 */
[----:B------:R-:W-:Y:S01]  /*5870*/  FSEL R26, R92, R23, !P0 ;  /* 0x000000175c1a7208 */ /* 0x000fe20004000000 */
[-C--:B------:R-:W-:Y:S01]  /*5880*/  @P0 FMUL R99, R99, R6.reuse ;  /* 0x0000000663630220 */ /* 0x080fe20000400000 */
[----:B------:R-:W-:Y:S01]  /*5890*/  FSEL R19, R94, R27, !P0 ;  /* 0x0000001b5e137208 */ /* 0x000fe20004000000 */
[-C--:B------:R-:W-:Y:S01]  /*58a0*/  @P0 FMUL R141, R141, R6.reuse ;  /* 0x000000068d8d0220 */ /* 0x080fe20000400000 */
[----:B------:R-:W-:Y:S01]  /*58b0*/  LEA R27, R4, R7, 0xa ;  /* 0x00000007041b7211 */ /* 0x000fe200078e50ff */
[----:B------:R-:W-:Y:S01]  /*58c0*/  @P0 FMUL R143, R143, R6 ;  /* 0x000000068f8f0220 */ /* 0x000fe20000400000 */
[----:B------:R-:W-:Y:S01]  /*58d0*/  FMNMX3 R23, R15, |R2|, |R117|, !PT ;  /* 0x400000020f177276 */ /* 0x000fe20007800475 */
[----:B------:R-:W-:Y:S01]  /*58e0*/  @P0 FMUL R147, R147, R6 ;  /* 0x0000000693930220 */ /* 0x000fe20000400000 */
[----:B------:R-:W-:Y:S01]  /*58f0*/  F2FP.F16.F32.PACK_AB R15, R5, R142 ;  /* 0x0000008e050f723e */ /* 0x000fe200000000ff */
[----:B------:R-:W-:Y:S01]  /*5900*/  FMUL R5, R22, R6 ;  /* 0x0000000616057220 */ /* 0x000fe20000400000 */
[----:B------:R-:W-:Y:S01]  /*5910*/  FSEL R150, R2, R95, !P0 ;  /* 0x0000005f02967208 */ /* 0x000fe20004000000 */
[----:B0-----:R-:W-:Y:S01]  /*5920*/  IMAD.WIDE.U32 R10, R27, 0x10, R10 ;  /* 0x000000101b0a7825 */ /* 0x001fe200078e000a */
[----:B------:R-:W-:-:S03]  /*5930*/  F2FP.F16.F32.PACK_AB R12, R17, R148 ;  /* 0x00000094110c723e */ /* 0x000fc600000000ff */
[----:B------:R-:W-:Y:S01]  /*5940*/  @P0 FMUL R103, R103, R6 ;  /* 0x0000000667670220 */ /* 0x000fe20000400000 */
[----:B------:R-:W-:Y:S01]  /*5950*/  F2FP.F16.F32.PACK_AB R13, R13, R146 ;  /* 0x000000920d0d723e */ /* 0x000fe200000000ff */
[----:B------:R-:W-:Y:S01]  /*5960*/  @P0 FMUL R105, R105, R6 ;  /* 0x0000000669690220 */ /* 0x000fe20000400000 */
[----:B------:R-:W-:Y:S01]  /*5970*/  F2FP.F16.F32.PACK_AB R14, R9, R144 ;  /* 0x00000090090e723e */ /* 0x000fe200000000ff */
[----:B------:R-:W-:Y:S01]  /*5980*/  @P0 FMUL R107, R107, R6 ;  /* 0x000000066b6b0220 */ /* 0x000fe20000400000 */
        /* <DEDUP_REMOVED lines=57> */
[----:B------:R-:W-:-:S05]  /*5d20*/  F2FP.F16.F32.PACK_AB R151, R119, R22 ;  /* 0x000000167797723e */ /* 0x000fca00000000ff */
[----:B------:R1:W-:Y:S02]  /*5d30*/  STG.E.128 desc[UR6][R10.64+0x3800], R148 ;  /* 0x003800940a007986 */ /* 0x0003e4000c101d06 */
.L_x_8291:
[----:B------:R-:W2:Y:S01]  /*5d40*/  LDC R3, c[0x0][0x380] ;  /* 0x0000e000ff037b82 */ /* 0x000ea20000000800 */
[----:B------:R-:W-:Y:S02]  /*5d50*/  PLOP3.LUT P3, PT, P3, PT, PT, 0x8, 0x80 ;  /* 0x000000000080781c */ /* 0x000fe40001f6e170 */
[----:B--2---:R-:W-:-:S04]  /*5d60*/  IADD3 R4, PT, PT, R4, R3, RZ ;  /* 0x0000000304047210 */ /* 0x004fc80007ffe0ff */
[----:B------:R-:W-:-:S13]  /*5d70*/  ISETP.GE.AND P1, PT, R4, UR11, PT ;  /* 0x0000000b04007c0c */ /* 0x000fda000bf26270 */
[----:B------:R-:W-:Y:S05]  /*5d80*/  @!P1 BRA `(.L_x_8292) ;  /* 0xffffffa400589947 */ /* 0x000fea000383ffff */
.L_x_8281:
[----:B------:R-:W2:Y:S02]  /*5d90*/  LDCU.64 UR4, c[0x0][0x3f8] ;  /* 0x00007f00ff0477ac */ /* 0x000ea40008000a00 */
[----:B--2---:R-:W-:-:S04]  /*5da0*/  UISETP.NE.U32.AND UP0, UPT, UR4, URZ, UPT ;  /* 0x000000ff0400728c */ /* 0x004fc8000bf05070 */
[----:B------:R-:W-:-:S09]  /*5db0*/  UISETP.NE.AND.EX UP0, UPT, UR5, URZ, UPT, UP0 ;  /* 0x000000ff0500728c */ /* 0x000fd2000bf05300 */
[----:B------:R-:W-:Y:S05]  /*5dc0*/  BRA.U !UP0, `(.L_x_8293) ;  /* 0x0000000108a07547 */ /* 0x000fea000b800000 */
[----:B------:R-:W2:Y:S01]  /*5dd0*/  SHFL.DOWN PT, R3, R2, 0x10, 0x1f ;  /* 0x0a001f0002037f89 */ /* 0x000ea200000e0000 */
[----:B------:R-:W-:Y:S01]  /*5de0*/  LOP3.LUT P1, RZ, R8, 0x1f, RZ, 0xc0, !PT ;  /* 0x0000001f08ff7812 */ /* 0x000fe2000782c0ff */
[----:B------:R-:W-:-:S12]  /*5df0*/  BSSY B0, `(.L_x_8293) ;  /* 0x0000025000007945 */ /* 0x000fd80003800000 */
[----:B-1----:R-:W1:Y:S01]  /*5e00*/  @!P1 S2R R10, SR_CgaCtaId ;  /* 0x00000000000a9919 */ /* 0x002e620000008800 */
[----:B------:R-:W-:Y:S02]  /*5e10*/  @!P1 MOV R9, 0x400 ;  /* 0x0000040000099802 */ /* 0x000fe40000000f00 */
[----:B--2---:R-:W-:Y:S02]  /*5e20*/  FMNMX R3, R3, R2, !PT ;  /* 0x0000000203037209 */ /* 0x004fe40007800000 */
[----:B------:R-:W-:-:S03]  /*5e30*/  @!P1 SHF.R.U32.HI R2, RZ, 0x3, R8 ;  /* 0x00000003ff029819 */ /* 0x000fc60000011608 */
[----:B------:R-:W2:Y:S01]  /*5e40*/  SHFL.DOWN PT, R0, R3, 0x8, 0x1f ;  /* 0x09001f0003007f89 */ /* 0x000ea200000e0000 */
[----:B------:R-:W-:Y:S02]  /*5e50*/  @!P1 LOP3.LUT R2, R2, 0x7c, RZ, 0xc0, !PT ;  /* 0x0000007c02029812 */ /* 0x000fe400078ec0ff */
[----:B--2---:R-:W-:Y:S02]  /*5e60*/  FMNMX R0, R3, R0, !PT ;  /* 0x0000000003007209 */ /* 0x004fe40007800000 */
[----:B-1----:R-:W-:-:S03]  /*5e70*/  @!P1 LEA R3, R10, R9, 0x18 ;  /* 0x000000090a039211 */ /* 0x002fc600078ec0ff */
        /* <DEDUP_REMOVED lines=18> */
[----:B------:R1:W2:Y:S01]  /*5fa0*/  @!P1 LDS R0, [R2] ;  /* 0x0000000002009984 */ /* 0x0002a20000000800 */
[----:B------:R-:W-:Y:S05]  /*5fb0*/  BRA.DIV UR4, `(.L_x_8295) ;  /* 0x0000000204807947 */ /* 0x000fea000b800000 */
[----:B--2---:R-:W2:Y:S02]  /*5fc0*/  SHFL.DOWN PT, R3, R0, 0x2, 0x1f ;  /* 0x08401f0000037f89 */ /* 0x004ea400000e0000 */
[----:B--2---:R-:W-:-:S05]  /*5fd0*/  FMNMX R3, R3, R0, !PT ;  /* 0x0000000003037209 */ /* 0x004fca0007800000 */
[----:B-1----:R1:W2:Y:S02]  /*5fe0*/  SHFL.DOWN PT, R2, R3, 0x1, 0x1f ;  /* 0x08201f0003027f89 */ /* 0x0022a400000e0000 */
.L_x_8300:
[----:B------:R-:W-:Y:S02]  /*5ff0*/  ISETP.NE.AND P1, PT, R8, RZ, PT ;  /* 0x000000ff0800720c */ /* 0x000fe40003f25270 */
[----:B--2---:R-:W-:-:S11]  /*6000*/  FMNMX R5, R3, R2, !PT ;  /* 0x0000000203057209 */ /* 0x004fd60007800000 */
[----:B------:R-:W-:Y:S05]  /*6010*/  @P1 BRA `(.L_x_8294) ;  /* 0x0000000000081947 */ /* 0x000fea0003800000 */
[----:B-1----:R-:W1:Y:S02]  /*6020*/  LDC.64 R2, c[0x0][0x3f8] ;  /* 0x0000fe00ff027b82 */ /* 0x002e640000000a00 */
[----:B-1----:R2:W-:Y:S02]  /*6030*/  REDG.E.MAX.S32.STRONG.GPU desc[UR6][R2.64], R5 ;  /* 0x000000050200798e */ /* 0x0025e4000d12e306 */
.L_x_8294:
[----:B------:R-:W-:Y:S05]  /*6040*/  BSYNC B0 ;  /* 0x0000000000007941 */ /* 0x000fea0003800000 */
.L_x_8293:
[----:B------:R-:W-:Y:S05]  /*6050*/  @!P0 EXIT ;  /* 0x000000000000894d */ /* 0x000fea0003800000 */
[----:B------:R-:W3:Y:S01]  /*6060*/  S2UR UR8, SR_CTAID.X ;  /* 0x00000000000879c3 */ /* 0x000ee20000002500 */
[----:B------:R-:W4:Y:S02]  /*6070*/  LDCU.64 UR4, c[0x0][0x3f0] ;  /* 0x00007e00ff0477ac */ /* 0x000f240008000a00 */
[----:B----4-:R-:W-:Y:S02]  /*6080*/  ISETP.EQ.U32.AND P1, PT, RZ, UR4, PT ;  /* 0x00000004ff007c0c */ /* 0x010fe4000bf22070 */
[----:B---3--:R-:W-:-:S04]  /*6090*/  LOP3.LUT P0, RZ, R8, UR8, RZ, 0xfc, !PT ;  /* 0x0000000808ff7c12 */ /* 0x008fc8000f80fcff */
        /* <DEDUP_REMOVED lines=8> */
[----:B012---:R-:W-:Y:S05]  /*6120*/  CALL.REL.NOINC `($__internal_113_$__cuda_sm20_rcp_rn_f32_slowpath) ;  /* 0x00000000005c7944 */ /* 0x007fea0003c00000 */
[----:B------:R-:W-:Y:S01]  /*6130*/  MOV R5, R8 ;  /* 0x0000000800057202 */ /* 0x000fe20000000f00 */
[----:B------:R-:W-:Y:S06]  /*6140*/  BRA `(.L_x_8297) ;  /* 0x0000000000107947 */ /* 0x000fec0003800000 */
.L_x_8296:
[----:B--2---:R-:W2:Y:S02]  /*6150*/  MUFU.RCP R5, R6 ;  /* 0x0000000600057308 */ /* 0x004ea40000001000 */
[----:B--2---:R-:W-:-:S04]  /*6160*/  FFMA R0, R5, R6, -1 ;  /* 0xbf80000005007423 */ /* 0x004fc80000000006 */
[----:B------:R-:W-:-:S04]  /*6170*/  FADD.FTZ R0, -R0, -RZ ;  /* 0x800000ff00007221 */ /* 0x000fc80000010100 */
[----:B------:R-:W-:-:S07]  /*6180*/  FFMA R5, R5, R0, R5 ;  /* 0x0000000005057223 */ /* 0x000fce0000000005 */
.L_x_8297:
[----:B-1----:R-:W1:Y:S02]  /*6190*/  LDC.64 R2, c[0x0][0x3f0] ;  /* 0x0000fc00ff027b82 */ /* 0x002e640000000a00 */
[----:B-1----:R-:W-:Y:S01]  /*61a0*/  STG.E desc[UR6][R2.64], R5 ;  /* 0x0000000502007986 */ /* 0x002fe2000c101906 */
[----:B------:R-:W-:Y:S05]  /*61b0*/  EXIT ;  /* 0x000000000000794d */ /* 0x000fea0003800000 */
.L_x_8295:
[----:B------:R-:W-:Y:S02]  /*61c0*/  MOV R5, 0x2 ;  /* 0x0000000200057802 */ /* 0x000fe40000000f00 */
[----:B------:R-:W-:Y:S02]  /*61d0*/  MOV R7, 0x1f ;  /* 0x0000001f00077802 */ /* 0x000fe40000000f00 */
[----:B------:R-:W-:-:S07]  /*61e0*/  MOV R4, 0xffffffff ;  /* 0xffffffff00047802 */ /* 0x000fce0000000f00 */
[----:B012--5:R-:W-:Y:S05]  /*61f0*/  WARPSYNC.COLLECTIVE R4, `(.L_x_8298) ;  /* 0x0000000004087348 */ /* 0x027fea0003c00000 */
[----:B-12---:R1:W2:Y:S02]  /*6200*/  SHFL.DOWN P1, R2, R0, R5, R7 ;  /* 0x0800000500027389 */ /* 0x0062a40000020007 */
[----:B012--5:R-:W-:Y:S05]  /*6210*/  ENDCOLLECTIVE ;  /* 0x000000000000791b */ /* 0x027fea0003800000 */
.L_x_8298:
[----:B------:R-:W-:Y:S02]  /*6220*/  MOV R5, 0x1 ;  /* 0x0000000100057802 */ /* 0x000fe40000000f00 */
[----:B------:R-:W-:-:S04]  /*6230*/  MOV R3, R2 ;  /* 0x0000000200037202 */ /* 0x000fc80000000f00 */
[----:B------:R-:W-:-:S04]  /*6240*/  FMNMX R3, R3, R0, !PT ;  /* 0x0000000003037209 */ /* 0x000fc80007800000 */
[----:B------:R-:W-:-:S07]  /*6250*/  MOV R0, R3 ;  /* 0x0000000300007202 */ /* 0x000fce0000000f00 */
[----:B------:R-:W-:Y:S05]  /*6260*/  WARPSYNC.COLLECTIVE R4, `(.L_x_8299) ;  /* 0x0000000004087348 */ /* 0x000fea0003c00000 */
[----:B------:R0:W1:Y:S02]  /*6270*/  SHFL.DOWN P1, R2, R0, R5, R7 ;  /* 0x0800000500027389 */ /* 0x0000640000020007 */
[----:B01----:R-:W-:Y:S05]  /*6280*/  ENDCOLLECTIVE ;  /* 0x000000000000791b */ /* 0x003fea0003800000 */
.L_x_8299:
[----:B------:R-:W-:Y:S05]  /*6290*/  BRA `(.L_x_8300) ;  /* 0xfffffffc00547947 */ /* 0x000fea000383ffff */
        .weak           $__internal_113_$__cuda_sm20_rcp_rn_f32_slowpath
        .type           $__internal_113_$__cuda_sm20_rcp_rn_f32_slowpath,@function
        .size           $__internal_113_$__cuda_sm20_rcp_rn_f32_slowpath,(.L_x_12981 - $__internal_113_$__cuda_sm20_rcp_rn_f32_slowpath)
$__internal_113_$__cuda_sm20_rcp_rn_f32_slowpath:
        /* <DEDUP_REMOVED lines=15> */
.L_x_8302:
        /* <DEDUP_REMOVED lines=33> */
.L_x_8304:
[----:B------:R0:W1:Y:S02]  /*65a0*/  MUFU.RCP R109, R8 ;  /* 0x00000008006d7308 */ /* 0x0000640000001000 */
.L_x_8303:
[----:B------:R-:W-:Y:S05]  /*65b0*/  BSYNC B1 ;  /* 0x0000000000017941 */ /* 0x000fea0003800000 */
.L_x_8301:
[----:B01----:R-:W-:Y:S01]  /*65c0*/  MOV R8, R109 ;  /* 0x0000006d00087202 */ /* 0x003fe20000000f00 */
[----:B------:R-:W-:-:S04]  /*65d0*/  HFMA2 R109, -RZ, RZ, 0, 0 ;  /* 0x00000000ff6d7431 */ /* 0x000fc800000001ff */
[----:B------:R-:W-:Y:S05]  /*65e0*/  RET.REL.NODEC R108 `(_ZN18transformer_engine13normalization19ln_fwd_tuned_kernelINS0_13Kernel_traitsI6__halfS3_S3_fjLj8192ELj1ELj1ELj4ELj16ENS0_18Kernel_traits_baseILj8192ES3_S3_S3_fjLj128EEEEEEEvNS0_19ForwardKernelParamsE) ;  /* 0xffffff986c847950 */ /* 0x000fea0003c3ffff */
.L_x_8305:
        /* <DEDUP_REMOVED lines=9> */
.L_x_12981:


//--------------------- .text._ZN18transformer_engine13normalization19ln_fwd_tuned_kernelINS0_13Kernel_traitsIffffjLj8192ELj1ELj1ELj4ELj16ENS0_18Kernel_traits_baseILj8192EffffjLj128EEEEEEEvNS0_19ForwardKernelParamsE --------------------------
	.section	.text._ZN18transformer_engine13normalization19ln_fwd_tuned_kernelINS0_13Kernel_traitsIffffjLj8192ELj1ELj1ELj4ELj16ENS0_18Kernel_traits_baseILj8192EffffjLj128EEEEEEEvNS0_19ForwardKernelParamsE,"ax",@progbits
	.align	128
        .global         _ZN18transformer_engine13normalization19ln_fwd_tuned_kernelINS0_13Kernel_traitsIffffjLj8192ELj1ELj1ELj4ELj16ENS0_18Kernel_traits_baseILj8192EffffjLj128EEEEEEEvNS0_19ForwardKernelParamsE
        .type           _ZN18transformer_engine13normalization19ln_fwd_tuned_kernelINS0_13Kernel_traitsIffffjLj8192ELj1ELj1ELj4ELj16ENS0_18Kernel_traits_baseILj8192EffffjLj128EEEEEEEvNS0_19ForwardKernelParamsE,@function
        .size           _ZN18transformer_engine13normalization19ln_fwd_tuned_kernelINS0_13Kernel_traitsIffffjLj8192ELj1ELj1ELj4ELj16ENS0_18Kernel_traits_baseILj8192EffffjLj128EEEEEEEvNS0_19ForwardKernelParamsE,(.L_x_12982 - _ZN18transformer_engine13normalization19ln_fwd_tuned_kernelINS0_13Kernel_traitsIffffjLj8192ELj1ELj1ELj4ELj16ENS0_18Kernel_traits_baseILj8192EffffjLj128EEEEEEEvNS0_19ForwardKernelParamsE)
        .other          _ZN18transformer_engine13normalization19ln_fwd_tuned_kernelINS0_13Kernel_traitsIffffjLj8192ELj1ELj1ELj4ELj16ENS0_18Kernel_traits_baseILj8192EffffjLj128EEEEEEEvNS0_19ForwardKernelParamsE,@"STO_CUDA_ENTRY STV_DEFAULT"
_ZN18transformer_engine13normalization19ln_fwd_tuned_kernelINS0_13Kernel_traitsIffffjLj8192ELj1ELj1ELj4ELj16ENS0_18Kernel_traits_baseILj8192EffffjLj128EEEEEEEvNS0_19ForwardKernelParamsE:
.text._ZN18transformer_engine13normalization19ln_fwd_tuned_kernelINS0_13Kernel_traitsIffffjLj8192ELj1ELj1ELj4ELj16ENS0_18Kernel_traits_baseILj8192EffffjLj128EEEEEEEvNS0_19ForwardKernelParamsE:
        /* <DEDUP_REMOVED lines=128> */
.L_x_8317:
        /* <DEDUP_REMOVED lines=258> */
.L_x_8308:
[----:B------:R-:W-:Y:S05]  /*1820*/  BSYNC.RECONVERGENT B0 ;  /* 0x0000000000007941 */ /* 0x000fea0003800200 */
.L_x_8307:
        /* <DEDUP_REMOVED lines=11> */
[----:B-----5:R-:W-:Y:S05]  /*18e0*/  CALL.REL.NOINC `($__internal_114_$__cuda_sm20_rcp_rn_f32_slowpath) ;  /* 0x0000003000047944 */ /* 0x020fea0003c00000 */
[----:B------:R-:W-:Y:S05]  /*18f0*/  BRA `(.L_x_8311) ;  /* 0x0000000000107947 */ /* 0x000fea0003800000 */
.L_x_8310:
[----:B------:R-:W0:Y:S02]  /*1900*/  MUFU.RCP R0, R197 ;  /* 0x000000c500007308 */ /* 0x000e240000001000 */
[----:B0-----:R-:W-:-:S04]  /*1910*/  FFMA R2, R197, R0, -1 ;  /* 0xbf800000c5027423 */ /* 0x001fc80000000000 */
[----:B------:R-:W-:-:S04]  /*1920*/  FADD.FTZ R199, -R2, -RZ ;  /* 0x800000ff02c77221 */ /* 0x000fc80000010100 */
[----:B------:R-:W-:-:S07]  /*1930*/  FFMA R0, R0, R199, R0 ;  /* 0x000000c700007223 */ /* 0x000fce0000000000 */
.L_x_8311:
[----:B------:R-:W-:Y:S05]  /*1940*/  BSYNC.RECONVERGENT B0 ;  /* 0x0000000000007941 */ /* 0x000fea0003800200 */
.L_x_8309:
        /* <DEDUP_REMOVED lines=20> */
[----:B-----5:R-:W-:Y:S05]  /*1a90*/  CALL.REL.NOINC `($__internal_114_$__cuda_sm20_rcp_rn_f32_slowpath) ;  /* 0x0000002c00987944 */ /* 0x020fea0003c00000 */
[----:B------:R-:W-:Y:S05]  /*1aa0*/  BRA `(.L_x_8314) ;  /* 0x0000000000107947 */ /* 0x000fea0003800000 */
.L_x_8313:
[----:B------:R-:W0:Y:S02]  /*1ab0*/  MUFU.RCP R0, R207 ;  /* 0x000000cf00007308 */ /* 0x000e240000001000 */
[----:B0-----:R-:W-:-:S04]  /*1ac0*/  FFMA R2, R207, R0, -1 ;  /* 0xbf800000cf027423 */ /* 0x001fc80000000000 */
[----:B------:R-:W-:-:S04]  /*1ad0*/  FADD.FTZ R205, -R2, -RZ ;  /* 0x800000ff02cd7221 */ /* 0x000fc80000010100 */
[----:B------:R-:W-:-:S07]  /*1ae0*/  FFMA R0, R0, R205, R0 ;  /* 0x000000cd00007223 */ /* 0x000fce0000000000 */
.L_x_8314:
[----:B------:R-:W-:Y:S05]  /*1af0*/  BSYNC.RECONVERGENT B0 ;  /* 0x0000000000007941 */ /* 0x000fea0003800200 */
.L_x_8312:
[----:B------:R-:W-:Y:S01]  /*1b00*/  FADD R2, R204, -R199 ;  /* 0x800000c7cc027221 */ /* 0x000fe20000000000 */
[----:B------:R-:W-:Y:S01]  /*1b10*/  FADD R205, R206, R213 ;  /* 0x000000d5cecd7221 */ /* 0x000fe20000000000 */
[----:B------:R-:W-:Y:S01]  /*1b20*/  ISETP.NE.AND P2, PT, R195, RZ, PT ;  /* 0x000000ffc300720c */ /* 0x000fe20003f45270 */
[----:B------:R-:W-:Y:S01]  /*1b30*/  UISETP.NE.U32.AND UP0, UPT, UR8, URZ, UPT ;  /* 0x000000ff0800728c */ /* 0x000fe2000bf05070 */
[----:B------:R-:W-:-:S03]  /*1b40*/  FMUL R2, R2, R2 ;  /* 0x0000000202027220 */ /* 0x000fc60000400000 */
[----:B------:R-:W-:Y:S01]  /*1b50*/  UISETP.NE.AND.EX UP0, UPT, UR9, URZ, UPT, UP0 ;  /* 0x000000ff0900728c */ /* 0x000fe2000bf05300 */
[----:B------:R-:W-:Y:S02]  /*1b60*/  FMUL R207, R197, R2 ;  /* 0x00000002c5cf7220 */ /* 0x000fe40000400000 */
[----:B------:R-:W0:Y:S02]  /*1b70*/  S2R R2, SR_TID.X ;  /* 0x0000000000027919 */ /* 0x000e240000002100 */
[C---:B------:R-:W-:Y:S01]  /*1b80*/  FMUL R206, R198.reuse, R207 ;  /* 0x000000cfc6ce7220 */ /* 0x040fe20000400000 */
[----:B------:R-:W-:-:S03]  /*1b90*/  FMUL R198, R198, R199 ;  /* 0x000000c7c6c67220 */ /* 0x000fc60000400000 */
[----:B------:R-:W-:Y:S01]  /*1ba0*/  FFMA R208, R206, R0, R205 ;  /* 0x00000000ced07223 */ /* 0x000fe200000000cd */
[----:B------:R-:W-:Y:S01]  /*1bb0*/  FFMA R197, R197, R204, R198 ;  /* 0x000000ccc5c57223 */ /* 0x000fe200000000c6 */
[----:B------:R-:W1:Y:S03]  /*1bc0*/  LDC R205, c[0x0][0x3d8] ;  /* 0x0000f600ffcd7b82 */ /* 0x000e660000000800 */
[----:B------:R-:W-:Y:S01]  /*1bd0*/  FMUL R197, R197, R0 ;  /* 0x00000000c5c57220 */ /* 0x000fe20000400000 */
[----:B------:R-:W1:Y:S04]  /*1be0*/  SHFL.IDX PT, R208, R208, RZ, 0x1f ;  /* 0x00001fffd0d07589 */ /* 0x000e6800000e0000 */
[----:B------:R-:W2:Y:S01]  /*1bf0*/  SHFL.IDX PT, R198, R197, RZ, 0x1f ;  /* 0x00001fffc5c67589 */ /* 0x000ea200000e0000 */
[----:B0-----:R-:W-:Y:S01]  /*1c00*/  ISETP.NE.AND P1, PT, R2, RZ, PT ;  /* 0x000000ff0200720c */ /* 0x001fe20003f25270 */
[----:B-1----:R-:W-:-:S02]  /*1c10*/  FFMA R195, R208, 0.0001220703125, R205 ;  /* 0x39000000d0c37823 */ /* 0x002fc400000000cd */
[----:B------:R-:W0:Y:S03]  /*1c20*/  @!P2 LDC.64 R204, c[0x0][0x398] ;  /* 0x0000e600ffccab82 */ /* 0x000e260000000a00 */
[----:B------:R-:W-:-:S07]  /*1c30*/  FSETP.GEU.AND P0, PT, |R195|, 1.175494350822287508e-38, PT ;  /* 0x00800000c300780b */ /* 0x000fce0003f0e200 */
[----:B------:R-:W1:Y:S06]  /*1c40*/  @!P1 LDC.64 R206, c[0x0][0x3a0] ;  /* 0x0000e800ffce9b82 */ /* 0x000e6c0000000a00 */
[----:B------:R-:W-:-:S04]  /*1c50*/  @!P0 FMUL R195, R195, 16777216 ;  /* 0x4b800000c3c38820 */ /* 0x000fc80000400000 */
[----:B------:R-:W3:Y:S01]  /*1c60*/  MUFU.RSQ R0, R195 ;  /* 0x000000c300007308 */ /* 0x000ee20000001400 */
[----:B0-----:R-:W-:-:S05]  /*1c70*/  @!P2 IMAD.WIDE R204, R3, 0x4, R204 ;  /* 0x0000000403cca825 */ /* 0x001fca00078e02cc */
[----:B--2---:R0:W-:Y:S01]  /*1c80*/  @!P2 STG.E desc[UR6][R204.64], R198 ;  /* 0x000000c6cc00a986 */ /* 0x0041e2000c101906 */
[----:B-1----:R-:W-:-:S04]  /*1c90*/  @!P1 IMAD.WIDE R206, R3, 0x4, R206 ;  /* 0x0000000403ce9825 */ /* 0x002fc800078e02ce */
[----:B---3--:R-:W-:-:S05]  /*1ca0*/  @!P0 FMUL R0, R0, 4096 ;  /* 0x4580000000008820 */ /* 0x008fca0000400000 */
[----:B------:R0:W-:Y:S01]  /*1cb0*/  @!P1 STG.E desc[UR6][R206.64], R0 ;  /* 0x00000000ce009986 */ /* 0x0001e2000c101906 */
[----:B------:R-:W-:Y:S05]  /*1cc0*/  BRA.U UP0, `(.L_x_8315) ;  /* 0x00000011005c7547 */ /* 0x000fea000b800000 */
[--C-:B------:R-:W-:Y:S01]  /*1cd0*/  FADD R243, R154, -R198.reuse ;  /* 0x800000c69af37221 */ /* 0x100fe20000000000 */
[--C-:B------:R-:W-:Y:S01]  /*1ce0*/  FADD R233, R169, -R198.reuse ;  /* 0x800000c6a9e97221 */ /* 0x100fe20000000000 */
[----:B------:R-:W1:Y:S01]  /*1cf0*/  LDC.U8 R154, c[0x0][0x404] ;  /* 0x00010100ff9a7b82 */ /* 0x000e620000000000 */
[--C-:B------:R-:W-:Y:S01]  /*1d00*/  FADD R225, R161, -R198.reuse ;  /* 0x800000c6a1e17221 */ /* 0x100fe20000000000 */
[--C-:B------:R-:W-:Y:S01]  /*1d10*/  FADD R169, R163, -R198.reuse ;  /* 0x800000c6a3a97221 */ /* 0x100fe20000000000 */
[--C-:B------:R-:W-:Y:S01]  /*1d20*/  FADD R161, R152, -R198.reuse ;  /* 0x800000c698a17221 */ /* 0x100fe20000000000 */
[--C-:B------:R-:W-:Y:S01]  /*1d30*/  FADD R163, R153, -R198.reuse ;  /* 0x800000c699a37221 */ /* 0x100fe20000000000 */
[--C-:B------:R-:W-:Y:S01]  /*1d40*/  FADD R197, R201, -R198.reuse ;  /* 0x800000c6c9c57221 */ /* 0x100fe20000000000 */
[--C-:B------:R-:W-:Y:S01]  /*1d50*/  FADD R195, R200, -R198.reuse ;  /* 0x800000c6c8c37221 */ /* 0x100fe20000000000 */
[--C-:B------:R-:W-:Y:S01]  /*1d60*/  FADD R199, R202, -R198.reuse ;  /* 0x800000c6cac77221 */ /* 0x100fe20000000000 */
[----:B------:R-:W2:Y:S01]  /*1d70*/  LDC.64 R152, c[0x0][0x3c8] ;  /* 0x0000f200ff987b82 */ /* 0x000ea20000000a00 */
        /* <DEDUP_REMOVED lines=12> */
[----:B------:R-:W-:Y:S01]  /*1e40*/  LOP3.LUT R136, R2, 0x7f, RZ, 0xc0, !PT ;  /* 0x0000007f02887812 */ /* 0x000fe200078ec0ff */
[--C-:B------:R-:W-:Y:S01]  /*1e50*/  FADD R251, R146, -R198.reuse ;  /* 0x800000c692fb7221 */ /* 0x100fe20000000000 */
[----:B------:R-:W-:Y:S01]  /*1e60*/  FMUL R195, R0, R195 ;  /* 0x000000c300c37220 */ /* 0x000fe20000400000 */
[----:B-1----:R-:W-:Y:S01]  /*1e70*/  ISETP.NE.AND P0, PT, R154, RZ, PT ;  /* 0x000000ff9a00720c */ /* 0x002fe20003f05270 */
[C---:B------:R-:W-:Y:S01]  /*1e80*/  FMUL R186, R0.reuse, R197 ;  /* 0x000000c500ba7220 */ /* 0x040fe20000400000 */
[C---:B------:R-:W-:Y:S01]  /*1e90*/  FMUL R199, R0.reuse, R199 ;  /* 0x000000c700c77220 */ /* 0x040fe20000400000 */
[----:B------:R-:W-:Y:S01]  /*1ea0*/  FMUL R188, R0, R201 ;  /* 0x000000c900bc7220 */ /* 0x000fe20000400000 */
[--C-:B------:R-:W-:Y:S01]  /*1eb0*/  FADD R239, R168, -R198.reuse ;  /* 0x800000c6a8ef7221 */ /* 0x100fe20000000000 */
[--C-:B------:R-:W-:Y:S01]  /*1ec0*/  FADD R146, R137, -R198.reuse ;  /* 0x800000c689927221 */ /* 0x100fe20000000000 */
[----:B------:R-:W-:Y:S01]  /*1ed0*/  FADD R137, R132, -R198 ;  /* 0x800000c684897221 */ /* 0x000fe20000000000 */
[C---:B------:R-:W-:Y:S01]  /*1ee0*/  FMUL R154, R0.reuse, R181 ;  /* 0x000000b5009a7220 */ /* 0x040fe20000400000 */
[C---:B------:R-:W-:Y:S01]  /*1ef0*/  FMUL R168, R0.reuse, R173 ;  /* 0x000000ad00a87220 */ /* 0x040fe20000400000 */
[----:B------:R-:W-:Y:S01]  /*1f00*/  LEA R132, R3, R136, 0xb ;  /* 0x0000008803847211 */ /* 0x000fe200078e58ff */
        /* <DEDUP_REMOVED lines=26> */
[----:B--2---:R-:W-:-:S04]  /*20b0*/  IMAD.WIDE.U32 R132, R132, 0x10, R152 ;  /* 0x0000001084847825 */ /* 0x004fc800078e0098 */
        /* <DEDUP_REMOVED lines=100> */
[----:B------:R-:W-:Y:S01]  /*2700*/  FMUL R186, R0, R139 ;  /* 0x0000008b00ba7220 */ /* 0x000fe20000400000 */
        /* <DEDUP_REMOVED lines=115> */
.L_x_8315:
[--C-:B------:R-:W-:Y:S01]  /*2e40*/  FADD R239, R152, -R198.reuse ;  /* 0x800000c698ef7221 */ /* 0x100fe20000000000 */
[--C-:B------:R-:W-:Y:S01]  /*2e50*/  FADD R241, R153, -R198.reuse ;  /* 0x800000c699f17221 */ /* 0x100fe20000000000 */
[--C-:B------:R-:W-:Y:S01]  /*2e60*/  FADD R233, R162, -R198.reuse ;  /* 0x800000c6a2e97221 */ /* 0x100fe20000000000 */
[----:B------:R-:W1:Y:S01]  /*2e70*/  LDC.64 R152, c[0x0][0x3c8] ;  /* 0x0000f200ff987b82 */ /* 0x000e620000000a00 */
[--C-:B------:R-:W-:Y:S01]  /*2e80*/  FADD R195, R200, -R198.reuse ;  /* 0x800000c6c8c37221 */ /* 0x100fe20000000000 */
[--C-:B------:R-:W-:Y:S01]  /*2e90*/  FADD R201, R201, -R198.reuse ;  /* 0x800000c6c9c97221 */ /* 0x100fe20000000000 */
[--C-:B------:R-:W-:Y:S01]  /*2ea0*/  FADD R237, R156, -R198.reuse ;  /* 0x800000c69ced7221 */ /* 0x100fe20000000000 */
[--C-:B------:R-:W-:Y:S01]  /*2eb0*/  FADD R156, R132, -R198.reuse ;  /* 0x800000c6849c7221 */ /* 0x100fe20000000000 */
[--C-:B------:R-:W-:Y:S01]  /*2ec0*/  FADD R197, R202, -R198.reuse ;  /* 0x800000c6cac57221 */ /* 0x100fe20000000000 */
[--C-:B------:R-:W-:Y:S01]  /*2ed0*/  FADD R203, R203, -R198.reuse ;  /* 0x800000c6cbcb7221 */ /* 0x100fe20000000000 */
[--C-:B------:R-:W-:Y:S01]  /*2ee0*/  FADD R243, R154, -R198.reuse ;  /* 0x800000c69af37221 */ /* 0x100fe20000000000 */
[----:B------:R-:W2:Y:S01]  /*2ef0*/  LDC.U8 R162, c[0x0][0x404] ;  /* 0x00010100ffa27b82 */ /* 0x000ea20000000000 */
[C---:B------:R-:W-:Y:S01]  /*2f00*/  FMUL R195, R0.reuse, R195 ;  /* 0x000000c300c37220 */ /* 0x040fe20000400000 */
[----:B------:R-:W-:Y:S01]  /*2f10*/  FMUL R132, R0, R201 ;  /* 0x000000c900847220 */ /* 0x000fe20000400000 */
[--C-:B------:R-:W-:Y:S01]  /*2f20*/  FADD R235, R157, -R198.reuse ;  /* 0x800000c69deb7221 */ /* 0x100fe20000000000 */
[--C-:B------:R-:W-:Y:S01]  /*2f30*/  FADD R154, R136, -R198.reuse ;  /* 0x800000c6889a7221 */ /* 0x100fe20000000000 */
[--C-:B------:R-:W-:Y:S01]  /*2f40*/  FADD R231, R160, -R198.reuse ;  /* 0x800000c6a0e77221 */ /* 0x100fe20000000000 */
[--C-:B------:R-:W-:Y:S01]  /*2f50*/  FADD R157, R158, -R198.reuse ;  /* 0x800000c69e9d7221 */ /* 0x100fe20000000000 */
[----:B------:R-:W-:Y:S01]  /*2f60*/  LOP3.LUT R136, R2, 0x7f, RZ, 0xc0, !PT ;  /* 0x0000007f02887812 */ /* 0x000fe200078ec0ff */
        /* <DEDUP_REMOVED lines=60> */
[----:B-1----:R-:W-:-:S04]  /*3330*/  IMAD.WIDE.U32 R152, R141, 0x10, R152 ;  /* 0x000000108d987825 */ /* 0x002fc800078e0098 */
[C---:B------:R-:W-:Y:S01]  /*3340*/  FMUL R211, R0.reuse, R211 ;  /* 0x000000d300d37220 */ /* 0x040fe20000400000 */
[----:B------:R-:W-:Y:S01]  /*3350*/  FMUL R142, R0, R213 ;  /* 0x000000d5008e7220 */ /* 0x000fe20000400000 */
[----:B------:R-:W-:Y:S01]  /*3360*/  FFMA R205, R8, R205, R72 ;  /* 0x000000cd08cd7223 */ /* 0x000fe20000000048 */
[----:B------:R-:W-:Y:S01]  /*3370*/  FFMA R141, R9, R140, R73 ;  /* 0x0000008c098d7223 */ /* 0x000fe20000000049 */
[----:B------:R-:W-:Y:S01]  /*3380*/  FMNMX3 R194, R194, |R197|, |R135|, !PT ;  /* 0x400000c5c2c27276 */ /* 0x000fe20007800487 */
[----:B------:R-:W-:Y:S01]  /*3390*/  FFMA R211, R10, R211, R74 ;  /* 0x000000d30ad37223 */ /* 0x000fe2000000004a */
[----:B--2---:R-:W-:Y:S01]  /*33a0*/  ISETP.NE.AND P0, PT, R162, RZ, PT ;  /* 0x000000ffa200720c */ /* 0x004fe20003f05270 */
        /* <DEDUP_REMOVED lines=36> */
[-C--:B------:R-:W-:Y:S01]  /*35f0*/  FMUL R142, R211, R192.reuse ;  /* 0x000000c0d38e7220 */ /* 0x080fe20000400000 */
[----:B------:R-:W-:Y:S01]  /*3600*/  FMNMX3 R162, R162, |R199|, |R149|, !PT ;  /* 0x400000c7a2a27276 */ /* 0x000fe20007800495 */
[----:B------:R0:W-:Y:S01]  /*3610*/  STG.E.128 desc[UR6][R152.64], R132 ;  /* 0x0000008498007986 */ /* 0x0001e2000c101d06 */
        /* <DEDUP_REMOVED lines=19> */
[C---:B------:R-:W-:Y:S01]  /*3750*/  FMUL R221, R0.reuse, R221 ;  /* 0x000000dd00dd7220 */ /* 0x040fe20000400000 */
[----:B------:R-:W-:Y:S01]  /*3760*/  FMUL R178, R0, R175 ;  /* 0x000000af00b27220 */ /* 0x000fe20000400000 */
[----:B------:R-:W-:Y:S01]  /*3770*/  FFMA R219, R24, R219, R88 ;  /* 0x000000db18db7223 */ /* 0x000fe20000000058 */
[----:B------:R-:W-:Y:S01]  /*3780*/  FMNMX3 R162, R162, |R215|, |R133|, !PT ;  /* 0x400000d7a2a27276 */ /* 0x000fe20007800485 */
[----:B------:R-:W-:Y:S01]  /*3790*/  @P0 FMUL R145, R145, R192 ;  /* 0x000000c091910220 */ /* 0x000fe20000400000 */
[----:B------:R-:W-:Y:S01]  /*37a0*/  FSEL R144, R189, R144, !P0 ;  /* 0x00000090bd907208 */ /* 0x000fe20004000000 */
[----:B------:R-:W-:Y:S01]  /*37b0*/  @P0 FMUL R147, R147, R192 ;  /* 0x000000c093930220 */ /* 0x000fe20000400000 */
[----:B------:R-:W-:Y:S01]  /*37c0*/  FMNMX3 R162, R162, |R217|, |R135|, !PT ;  /* 0x400000d9a2a27276 */ /* 0x000fe20007800487 */
[C---:B------:R-:W-:Y:S01]  /*37d0*/  FMUL R223, R0.reuse, R223 ;  /* 0x000000df00df7220 */ /* 0x040fe20000400000 */
[----:B------:R-:W-:Y:S01]  /*37e0*/  FSEL R146, R191, R146, !P0 ;  /* 0x00000092bf927208 */ /* 0x000fe20004000000 */
[C---:B------:R-:W-:Y:S01]  /*37f0*/  FMUL R202, R0.reuse, R169 ;  /* 0x000000a900ca7220 */ /* 0x040fe20000400000 */
[C---:B------:R-:W-:Y:S01]  /*3800*/  FMUL R173, R0.reuse, R148 ;  /* 0x0000009400ad7220 */ /* 0x040fe20000400000 */
[----:B------:R-:W-:Y:S01]  /*3810*/  FMUL R216, R0, R150 ;  /* 0x0000009600d87220 */ /* 0x000fe20000400000 */
[----:B------:R-:W-:Y:S01]  /*3820*/  FFMA R221, R26, R221, R90 ;  /* 0x000000dd1add7223 */ /* 0x000fe2000000005a */
[----:B------:R-:W-:Y:S01]  /*3830*/  FMUL R148, R199, R192 ;  /* 0x000000c0c7947220 */ /* 0x000fe20000400000 */
[----:B-1----:R-:W-:Y:S01]  /*3840*/  FFMA R141, R25, R166, R89 ;  /* 0x000000a6198d7223 */ /* 0x002fe20000000059 */
[----:B------:R-:W-:Y:S01]  /*3850*/  FFMA R143, R27, R178, R91 ;  /* 0x000000b21b8f7223 */ /* 0x000fe2000000005b */
[----:B------:R-:W-:Y:S01]  /*3860*/  FMUL R150, R209, R192 ;  /* 0x000000c0d1967220 */ /* 0x000fe20000400000 */
[----:B------:R0:W-:Y:S01]  /*3870*/  STG.E.128 desc[UR6][R152.64+0x1000], R144 ;  /* 0x0010009098007986 */ /* 0x0001e2000c101d06 */
[----:B------:R-:W-:Y:S01]  /*3880*/  FMUL R225, R0, R225 ;  /* 0x000000e100e17220 */ /* 0x000fe20000400000 */
[----:B------:R-:W-:Y:S01]  /*3890*/  FMNMX3 R162, R162, |R219|, |R141|, !PT ;  /* 0x400000dba2a27276 */ /* 0x000fe2000780048d */
        /* <DEDUP_REMOVED lines=8> */
[----:B------:R-:W-:Y:S01]  /*3920*/  FFMA R225, R30, R225, R94 ;  /* 0x000000e11ee17223 */ /* 0x000fe2000000005e */
[C---:B------:R-:W-:Y:S01]  /*3930*/  FMUL R229, R0.reuse, R229 ;  /* 0x000000e500e57220 */ /* 0x040fe20000400000 */
[----:B------:R-:W-:Y:S01]  /*3940*/  FMUL R231, R0, R231 ;  /* 0x000000e700e77220 */ /* 0x000fe20000400000 */
[----:B------:R1:W-:Y:S01]  /*3950*/  STG.E.128 desc[UR6][R152.64+0x1800], R148 ;  /* 0x0018009498007986 */ /* 0x0003e2000c101d06 */
[----:B------:R-:W-:Y:S01]  /*3960*/  FFMA R227, R32, R227, R96 ;  /* 0x000000e320e37223 */ /* 0x000fe20000000060 */
[----:B------:R-:W-:Y:S01]  /*3970*/  FMUL R200, R0, R161 ;  /* 0x000000a100c87220 */ /* 0x000fe20000400000 */
[----:B------:R-:W-:Y:S01]  /*3980*/  FFMA R229, R34, R229, R98 ;  /* 0x000000e522e57223 */ /* 0x000fe20000000062 */
[----:B0-----:R-:W-:Y:S01]  /*3990*/  FFMA R145, R29, R202, R93 ;  /* 0x000000ca1d917223 */ /* 0x001fe2000000005d */
[----:B------:R-:W-:Y:S01]  /*39a0*/  FFMA R147, R31, R210, R95 ;  /* 0x000000d21f937223 */ /* 0x000fe2000000005f */
[C---:B------:R-:W-:Y:S01]  /*39b0*/  FMUL R212, R0.reuse, R163 ;  /* 0x000000a300d47220 */ /* 0x040fe20000400000 */
[C---:B------:R-:W-:Y:S01]  /*39c0*/  FMUL R163, R0.reuse, R157 ;  /* 0x0000009d00a37220 */ /* 0x040fe20000400000 */
[----:B------:R-:W-:Y:S01]  /*39d0*/  FMUL R233, R0, R233 ;  /* 0x000000e900e97220 */ /* 0x000fe20000400000 */
[----:B------:R-:W-:Y:S01]  /*39e0*/  FMNMX3 R162, R162, |R223|, |R145|, !PT ;  /* 0x400000dfa2a27276 */ /* 0x000fe20007800491 */
[----:B------:R-:W-:Y:S01]  /*39f0*/  FFMA R231, R36, R231, R100 ;  /* 0x000000e724e77223 */ /* 0x000fe20000000064 */
[----:B------:R-:W-:Y:S01]  /*3a00*/  FFMA R157, R37, R200, R101 ;  /* 0x000000c8259d7223 */ /* 0x000fe20000000065 */
[----:B------:R-:W-:Y:S01]  /*3a10*/  FMUL R186, R0, R159 ;  /* 0x0000009f00ba7220 */ /* 0x000fe20000400000 */
[----:B------:R-:W-:Y:S01]  /*3a20*/  FMNMX3 R162, R162, |R225|, |R147|, !PT ;  /* 0x400000e1a2a27276 */ /* 0x000fe20007800493 */
[C---:B------:R-:W-:Y:S01]  /*3a30*/  FMUL R237, R0.reuse, R237 ;  /* 0x000000ed00ed7220 */ /* 0x040fe20000400000 */
[----:B------:R-:W-:Y:S01]  /*3a40*/  FMUL R172, R0, R235 ;  /* 0x000000eb00ac7220 */ /* 0x000fe20000400000 */
[----:B------:R-:W-:Y:S01]  /*3a50*/  FFMA R233, R38, R233, R102 ;  /* 0x000000e926e97223 */ /* 0x000fe20000000066 */
[----:B------:R-:W-:Y:S01]  /*3a60*/  FFMA R159, R39, R212, R103 ;  /* 0x000000d4279f7223 */ /* 0x000fe20000000067 */
[----:B-1----:R-:W-:Y:S01]  /*3a70*/  FFMA R149, R33, R164, R97 ;  /* 0x000000a421957223 */ /* 0x002fe20000000061 */
[----:B------:R-:W-:Y:S01]  /*3a80*/  FFMA R151, R35, R184, R99 ;  /* 0x000000b823977223 */ /* 0x000fe20000000063 */
[-C--:B------:R-:W-:Y:S01]  /*3a90*/  FMUL R132, R215, R192.reuse ;  /* 0x000000c0d7847220 */ /* 0x080fe20000400000 */
[----:B------:R-:W-:Y:S01]  /*3aa0*/  FMUL R134, R217, R192 ;  /* 0x000000c0d9867220 */ /* 0x000fe20000400000 */
[----:B------:R-:W-:Y:S01]  /*3ab0*/  FFMA R237, R40, R237, R104 ;  /* 0x000000ed28ed7223 */ /* 0x000fe20000000068 */
[----:B------:R-:W-:Y:S01]  /*3ac0*/  FMNMX3 R162, R162, |R227|, |R149|, !PT ;  /* 0x400000e3a2a27276 */ /* 0x000fe20007800495 */
[----:B------:R-:W-:Y:S01]  /*3ad0*/  FFMA R161, R41, R172, R105 ;  /* 0x000000ac29a17223 */ /* 0x000fe20000000069 */
[----:B------:R-:W-:Y:S01]  /*3ae0*/  FSEL R132, R215, R132, !P0 ;  /* 0x00000084d7847208 */ /* 0x000fe20004000000 */
[-C--:B------:R-:W-:Y:S01]  /*3af0*/  @P0 FMUL R133, R133, R192.reuse ;  /* 0x000000c085850220 */ /* 0x080fe20000400000 */
[----:B------:R-:W-:Y:S01]  /*3b00*/  FMNMX3 R162, R162, |R229|, |R151|, !PT ;  /* 0x400000e5a2a27276 */ /* 0x000fe20007800497 */
[----:B------:R-:W-:Y:S01]  /*3b10*/  @P0 FMUL R135, R135, R192 ;  /* 0x000000c087870220 */ /* 0x000fe20000400000 */
[----:B------:R-:W-:Y:S01]  /*3b20*/  FSEL R134, R217, R134, !P0 ;  /* 0x00000086d9867208 */ /* 0x000fe20004000000 */
[----:B------:R-:W-:Y:S01]  /*3b30*/  FFMA R175, R42, R163, R106 ;  /* 0x000000a32aaf7223 */ /* 0x000fe2000000006a */
[----:B------:R-:W-:Y:S01]  /*3b40*/  FMNMX3 R162, R162, |R231|, |R157|, !PT ;  /* 0x400000e7a2a27276 */ /* 0x000fe2000780049d */
[C---:B------:R-:W-:Y:S01]  /*3b50*/  FMUL R239, R0.reuse, R239 ;  /* 0x000000ef00ef7220 */ /* 0x040fe20000400000 */
[----:B------:R-:W-:Y:S01]  /*3b60*/  FMUL R194, R0, R241 ;  /* 0x000000f100c27220 */ /* 0x000fe20000400000 */
[----:B------:R-:W-:Y:S01]  /*3b70*/  FFMA R163, R43, R186, R107 ;  /* 0x000000ba2ba37223 */ /* 0x000fe2000000006b */
[----:B------:R-:W-:Y:S01]  /*3b80*/  FMNMX3 R162, R162, |R233|, |R159|, !PT ;  /* 0x400000e9a2a27276 */ /* 0x000fe2000780049f */
[-C--:B------:R-:W-:Y:S01]  /*3b90*/  FMUL R140, R219, R192.reuse ;  /* 0x000000c0db8c7220 */ /* 0x080fe20000400000 */
[----:B------:R-:W-:Y:S01]  /*3ba0*/  FMUL R142, R221, R192 ;  /* 0x000000c0dd8e7220 */ /* 0x000fe20000400000 */
[----:B------:R0:W-:Y:S01]  /*3bb0*/  STG.E.128 desc[UR6][R152.64+0x2000], R132 ;  /* 0x0020008498007986 */ /* 0x0001e2000c101d06 */
[----:B------:R-:W-:Y:S01]  /*3bc0*/  FMNMX3 R162, R162, |R237|, |R161|, !PT ;  /* 0x400000eda2a27276 */ /* 0x000fe200078004a1 */
        /* <DEDUP_REMOVED lines=15> */
[C---:B------:R-:W-:Y:S01]  /*3cc0*/  FMUL R139, R0.reuse, R156 ;  /* 0x0000009c008b7220 */ /* 0x040fe20000400000 */
[----:B0-----:R-:W-:Y:S01]  /*3cd0*/  FFMA R133, R45, R194, R109 ;  /* 0x000000c22d857223 */ /* 0x001fe2000000006d */
        /* <DEDUP_REMOVED lines=108> */
.L_x_8316:
[----:B------:R-:W2:Y:S01]  /*43a0*/  LDC R0, c[0x0][0x380] ;  /* 0x0000e000ff007b82 */ /* 0x000ea20000000800 */
[----:B------:R-:W-:Y:S02]  /*43b0*/  PLOP3.LUT P3, PT, P3, PT, PT, 0x8, 0x80 ;  /* 0x000000000080781c */ /* 0x000fe40001f6e170 */
[----:B--2---:R-:W-:-:S04]  /*43c0*/  IADD3 R3, PT, PT, R3, R0, RZ ;  /* 0x0000000003037210 */ /* 0x004fc80007ffe0ff */
[----:B------:R-:W-:-:S13]  /*43d0*/  ISETP.GE.AND P1, PT, R3, UR10, PT ;  /* 0x0000000a03007c0c */ /* 0x000fda000bf26270 */
[----:B------:R-:W-:Y:S05]  /*43e0*/  @!P1 BRA `(.L_x_8317) ;  /* 0xffffffc400049947 */ /* 0x000fea000383ffff */
.L_x_8306:
        /* <DEDUP_REMOVED lines=38> */
.L_x_8325:
[----:B------:R-:W-:Y:S02]  /*4650*/  ISETP.NE.AND P1, PT, R2, RZ, PT ;  /* 0x000000ff0200720c */ /* 0x000fe40003f25270 */
[----:B--23--:R-:W-:-:S11]  /*4660*/  FMNMX R3, R3, R4, !PT ;  /* 0x0000000403037209 */ /* 0x00cfd60007800000 */
[----:B------:R-:W-:Y:S05]  /*4670*/  @P1 BRA `(.L_x_8319) ;  /* 0x0000000000081947 */ /* 0x000fea0003800000 */
[----:B------:R-:W2:Y:S02]  /*4680*/  LDC.64 R4, c[0x0][0x3f8] ;  /* 0x0000fe00ff047b82 */ /* 0x000ea40000000a00 */
[----:B--2---:R2:W-:Y:S02]  /*4690*/  REDG.E.MAX.S32.STRONG.GPU desc[UR6][R4.64], R3 ;  /* 0x000000030400798e */ /* 0x0045e4000d12e306 */
.L_x_8319:
[----:B------:R-:W-:Y:S05]  /*46a0*/  BSYNC B0 ;  /* 0x0000000000007941 */ /* 0x000fea0003800000 */
.L_x_8318:
        /* <DEDUP_REMOVED lines=13> */
[----:B012---:R-:W-:Y:S05]  /*4780*/  CALL.REL.NOINC `($__internal_114_$__cuda_sm20_rcp_rn_f32_slowpath) ;  /* 0x00000000005c7944 */ /* 0x007fea0003c00000 */
[----:B------:R-:W-:Y:S01]  /*4790*/  MOV R5, R0 ;  /* 0x0000000000057202 */ /* 0x000fe20000000f00 */
[----:B------:R-:W-:Y:S06]  /*47a0*/  BRA `(.L_x_8322) ;  /* 0x0000000000107947 */ /* 0x000fec0003800000 */
.L_x_8321:
[----:B--2---:R-:W2:Y:S02]  /*47b0*/  MUFU.RCP R5, R192 ;  /* 0x000000c000057308 */ /* 0x004ea40000001000 */
[----:B--2---:R-:W-:-:S04]  /*47c0*/  FFMA R0, R5, R192, -1 ;  /* 0xbf80000005007423 */ /* 0x004fc800000000c0 */
[----:B------:R-:W-:-:S04]  /*47d0*/  FADD.FTZ R0, -R0, -RZ ;  /* 0x800000ff00007221 */ /* 0x000fc80000010100 */
[----:B------:R-:W-:-:S07]  /*47e0*/  FFMA R5, R5, R0, R5 ;  /* 0x0000000005057223 */ /* 0x000fce0000000005 */
.L_x_8322:
[----:B------:R-:W2:Y:S02]  /*47f0*/  LDC.64 R2, c[0x0][0x3f0] ;  /* 0x0000fc00ff027b82 */ /* 0x000ea40000000a00 */
[----:B--2---:R-:W-:Y:S01]  /*4800*/  STG.E desc[UR6][R2.64], R5 ;  /* 0x0000000502007986 */ /* 0x004fe2000c101906 */
[----:B------:R-:W-:Y:S05]  /*4810*/  EXIT ;  /* 0x000000000000794d */ /* 0x000fea0003800000 */
.L_x_8320:
[----:B------:R-:W-:Y:S02]  /*4820*/  MOV R6, 0x2 ;  /* 0x0000000200067802 */ /* 0x000fe40000000f00 */
[----:B------:R-:W-:Y:S02]  /*4830*/  MOV R7, 0x1f ;  /* 0x0000001f00077802 */ /* 0x000fe40000000f00 */
[----:B------:R-:W-:-:S07]  /*4840*/  MOV R5, 0xffffffff ;  /* 0xffffffff00057802 */ /* 0x000fce0000000f00 */
[----:B0123-5:R-:W-:Y:S05]  /*4850*/  WARPSYNC.COLLECTIVE R5, `(.L_x_8323) ;  /* 0x0000000005087348 */ /* 0x02ffea0003c00000 */
[----:B---3--:R3:W4:Y:S02]  /*4860*/  SHFL.DOWN P1, R4, R0, R6, R7 ;  /* 0x0800000600047389 */ /* 0x0087240000020007 */
[----:B012345:R-:W-:Y:S05]  /*4870*/  ENDCOLLECTIVE ;  /* 0x000000000000791b */ /* 0x03ffea0003800000 */
.L_x_8323:
[----:B------:R-:W-:Y:S02]  /*4880*/  MOV R6, 0x1 ;  /* 0x0000000100067802 */ /* 0x000fe40000000f00 */
[----:B------:R-:W-:-:S04]  /*4890*/  MOV R3, R4 ;  /* 0x0000000400037202 */ /* 0x000fc80000000f00 */
[----:B------:R-:W-:-:S04]  /*48a0*/  FMNMX R3, R3, R0, !PT ;  /* 0x0000000003037209 */ /* 0x000fc80007800000 */
[----:B------:R-:W-:-:S07]  /*48b0*/  MOV R0, R3 ;  /* 0x0000000300007202 */ /* 0x000fce0000000f00 */
[----:B------:R-:W-:Y:S05]  /*48c0*/  WARPSYNC.COLLECTIVE R5, `(.L_x_8324) ;  /* 0x0000000005087348 */ /* 0x000fea0003c00000 */
[----:B------:R0:W1:Y:S02]  /*48d0*/  SHFL.DOWN P1, R4, R0, R6, R7 ;  /* 0x0800000600047389 */ /* 0x0000640000020007 */
[----:B01----:R-:W-:Y:S05]  /*48e0*/  ENDCOLLECTIVE ;  /* 0x000000000000791b */ /* 0x003fea0003800000 */
.L_x_8324:
[----:B------:R-:W-:Y:S05]  /*48f0*/  BRA `(.L_x_8325) ;  /* 0xfffffffc00547947 */ /* 0x000fea000383ffff */
        .weak           $__internal_114_$__cuda_sm20_rcp_rn_f32_slowpath
        .type           $__internal_114_$__cuda_sm20_rcp_rn_f32_slowpath,@function
        .size           $__internal_114_$__cuda_sm20_rcp_rn_f32_slowpath,(.L_x_12982 - $__internal_114_$__cuda_sm20_rcp_rn_f32_slowpath)
$__internal_114_$__cuda_sm20_rcp_rn_f32_slowpath:
        /* <DEDUP_REMOVED lines=15> */
.L_x_8327:
        /* <DEDUP_REMOVED lines=33> */
.L_x_8329:
[----:B------:R0:W1:Y:S02]  /*4c00*/  MUFU.RCP R208, R2 ;  /* 0x0000000200d07308 */ /* 0x0000640000001000 */
.L_x_8328:
[----:B------:R-:W-:Y:S05]  /*4c10*/  BSYNC B1 ;  /* 0x0000000000017941 */ /* 0x000fea0003800000 */
.L_x_8326:
[----:B------:R-:W-:Y:S01]  /*4c20*/  HFMA2 R209, -RZ, RZ, 0, 0 ;  /* 0x00000000ffd17431 */ /* 0x000fe200000001ff */
[----:B-1----:R-:W-:Y:S02]  /*4c30*/  MOV R0, R208 ;  /* 0x000000d000007202 */ /* 0x002fe40000000f00 */
[----:B------:R-:W-:-:S04]  /*4c40*/  MOV R208, R212 ;  /* 0x000000d400d07202 */ /* 0x000fc80000000f00 */
[----:B0-----:R-:W-:Y:S05]  /*4c50*/  RET.REL.NODEC R208 `(_ZN18transformer_engine13normalization19ln_fwd_tuned_kernelINS0_13Kernel_traitsIffffjLj8192ELj1ELj1ELj4ELj16ENS0_18Kernel_traits_baseILj8192EffffjLj128EEEEEEEvNS0_19ForwardKernelParamsE) ;  /* 0xffffffb0d0e87950 */ /* 0x001fea0003c3ffff */
.L_x_8330:
        /* <DEDUP_REMOVED lines=10> */
.L_x_12982:


//--------------------- .text._ZN18transformer_engine13normalization19ln_fwd_tuned_kernelINS0_13Kernel_traitsIff13__nv_bfloat16fjLj6144ELj1ELj1ELj4ELj16ENS0_18Kernel_traits_baseILj6144EffS3_fjLj128EEEEEEEvNS0_19ForwardKernelParamsE --------------------------
	.section	.text._ZN18transformer_engine13normalization19ln_fwd_tuned_kernelINS0_13Kernel_traitsIff13__nv_bfloat16fjLj6144ELj1ELj1ELj4ELj16ENS0_18Kernel_traits_baseILj6144EffS3_fjLj128EEEEEEEvNS0_19ForwardKernelParamsE,"ax",@progbits
	.align	128
        .global         _ZN18transformer_engine13normalization19ln_fwd_tuned_kernelINS0_13Kernel_traitsIff13__nv_bfloat16fjLj6144ELj1ELj1ELj4ELj16ENS0_18Kernel_traits_baseILj6144EffS3_fjLj128EEEEEEEvNS0_19ForwardKernelParamsE
        .type           _ZN18transformer_engine13normalization19ln_fwd_tuned_kernelINS0_13Kernel_traitsIff13__nv_bfloat16fjLj6144ELj1ELj1ELj4ELj16ENS0_18Kernel_traits_baseILj6144EffS3_fjLj128EEEEEEEvNS0_19ForwardKernelParamsE,@function
        .size           _ZN18transformer_engine13normalization19ln_fwd_tuned_kernelINS0_13Kernel_traitsIff13__nv_bfloat16fjLj6144ELj1ELj1ELj4ELj16ENS0_18Kernel_traits_baseILj6144EffS3_fjLj128EEEEEEEvNS0_19ForwardKernelParamsE,(.L_x_12983 - _ZN18transformer_engine13normalization19ln_fwd_tuned_kernelINS0_13Kernel_traitsIff13__nv_bfloat16fjLj6144ELj1ELj1ELj4ELj16ENS0_18Kernel_traits_baseILj6144EffS3_fjLj128EEEEEEEvNS0_19ForwardKernelParamsE)
        .other          _ZN18transformer_engine13normalization19ln_fwd_tuned_kernelINS0_13Kernel_traitsIff13__nv_bfloat16fjLj6144ELj1ELj1ELj4ELj16ENS0_18Kernel_traits_baseILj6144EffS3_fjLj128EEEEEEEvNS0_19ForwardKernelParamsE,@"STO_CUDA_ENTRY STV_DEFAULT"
_ZN18transformer_engine13normalization19ln_fwd_tuned_kernelINS0_13Kernel_traitsIff13__nv_bfloat16fjLj6144ELj1ELj1ELj4ELj16ENS0_18Kernel_traits_baseILj6144EffS3_fjLj128EEEEEEEvNS0_19ForwardKernelParamsE:
.text._ZN18transformer_engine13normalization19ln_fwd_tuned_kernelINS0_13Kernel_traitsIff13__nv_bfloat16fjLj6144ELj1ELj1ELj4ELj16ENS0_18Kernel_traits_baseILj6144EffS3_fjLj128EEEEEEEvNS0_19ForwardKernelParamsE:
[----:B------:R-:W-:Y:S01]  /*0000*/  LDC R1, c[0x0][0x37c] ;  /* 0x0000df00ff017b82 */ /* 0x000fe20000000800 */
[----:B------:R-:W0:Y:S01]  /*0010*/  LDCU.U8 UR4, c[0x0][0x404] ;  /* 0x00008080ff0477ac */ /* 0x000e220008000000 */
[----:B------:R-:W1:Y:S01]  /*0020*/  LDCU.64 UR10, c[0x0][0x358] ;  /* 0x00006b00ff0a77ac */ /* 0x000e620008000a00 */
[----:B------:R-:W2:Y:S05]  /*0030*/  S2R R3, SR_TID.X ;  /* 0x0000000000037919 */ /* 0x000eaa0000002100 */
[----:B------:R-:W3:Y:S08]  /*0040*/  S2UR UR6, SR_CTAID.X ;  /* 0x00000000000679c3 */ /* 0x000ef00000002500 */
[----:B------:R-:W4:Y:S01]  /*0050*/  LDC.64 R6, c[0x0][0x3a8] ;  /* 0x0000ea00ff067b82 */ /* 0x000f220000000a00 */
[----:B0-----:R-:W-:Y:S01]  /*0060*/  UISETP.NE.AND UP0, UPT, UR4, URZ, UPT ;  /* 0x000000ff0400728c */ /* 0x001fe2000bf05270 */
[----:B------:R-:W3:Y:S06]  /*0070*/  LDCU UR4, c[0x0][0x388] ;  /* 0x00007100ff0477ac */ /* 0x000eec0008000800 */
[----:B------:R-:W0:Y:S01]  /*0080*/  LDC.64 R104, c[0x0][0x3d0] ;  /* 0x0000f400ff687b82 */ /* 0x000e220000000a00 */
[----:B------:R-:W-:-:S13]  /*0090*/  PLOP3.LUT P0, PT, PT, PT, UP0, 0x80, 0x8 ;  /* 0x000000000008781c */ /* 0x000fda0003f0f008 */
[----:B------:R-:W1:Y:S02]  /*00a0*/  @P0 LDC.64 R4, c[0x0][0x3e0] ;  /* 0x0000f800ff040b82 */ /* 0x000e640000000a00 */
[----:B-1----:R1:W5:Y:S01]  /*00b0*/  @P0 LDG.E R4, desc[UR10][R4.64] ;  /* 0x0000000a04040981 */ /* 0x002362000c1e1900 */
[----:B---3--:R-:W-:Y:S01]  /*00c0*/  UISETP.GE.AND UP0, UPT, UR6, UR4, UPT ;  /* 0x000000040600728c */ /* 0x008fe2000bf06270 */
[----:B--2---:R-:W-:Y:S01]  /*00d0*/  LOP3.LUT R9, R3, 0x7f, RZ, 0xc0, !PT ;  /* 0x0000007f03097812 */ /* 0x004fe200078ec0ff */
[----:B------:R-:W-:-:S04]  /*00e0*/  UMOV UR7, 0x3f800000 ;  /* 0x3f80000000077882 */ /* 0x000fc80000000000 */
[----:B----4-:R-:W-:Y:S01]  /*00f0*/  IMAD.WIDE.U32 R6, R9, 0x10, R6 ;  /* 0x0000001009067825 */ /* 0x010fe200078e0006 */
[----:B-1----:R-:W-:-:S03]  /*0100*/  LOP3.LUT R5, R3, 0x1f, RZ, 0xc0, !PT ;  /* 0x0000001f03057812 */ /* 0x002fc600078ec0ff */
[----:B0-----:R-:W-:Y:S01]  /*0110*/  IMAD.WIDE.U32 R104, R9, 0x10, R104 ;  /* 0x0000001009687825 */ /* 0x001fe200078e0068 */
[----:B-----5:R-:W-:-:S03]  /*0120*/  @P0 R2UR UR7, R4 ;  /* 0x00000000040702ca */ /* 0x020fc600000e0000 */
[----:B------:R-:W-:Y:S01]  /*0130*/  HFMA2 R4, -RZ, RZ, 0, 0 ;  /* 0x00000000ff047431 */ /* 0x000fe200000001ff */
[----:B------:R-:W-:Y:S11]  /*0140*/  BRA.U UP0, `(.L_x_8331) ;  /* 0x0000004100b87547 */ /* 0x000ff6000b800000 */
        /* <DEDUP_REMOVED lines=26> */
[----:B0-----:R-:W-:Y:S01]  /*02f0*/  ISETP.NE.AND P0, PT, RZ, UR8, PT ;  /* 0x00000008ff007c0c */ /* 0x001fe2000bf05270 */
[----:B------:R-:W-:Y:S01]  /*0300*/  UMOV UR4, 0x400 ;  /* 0x0000040000047882 */ /* 0x000fe20000000000 */
[----:B-1----:R-:W-:Y:S01]  /*0310*/  LOP3.LUT R6, R3, 0x60, RZ, 0xc0, !PT ;  /* 0x0000006003067812 */ /* 0x002fe200078ec0ff */
[----:B------:R-:W-:Y:S01]  /*0320*/  UIADD3 UR4, UPT, UPT, UR4, 0x10, URZ ;  /* 0x0000001004047890 */ /* 0x000fe2000fffe0ff */
[----:B------:R-:W-:Y:S01]  /*0330*/  MOV R4, RZ ;  /* 0x000000ff00047202 */ /* 0x000fe20000000f00 */
[----:B------:R-:W-:Y:S01]  /*0340*/  UPLOP3.LUT UP1, UPT, UPT, UPT, UPT, 0x40, 0x4 ;  /* 0x000000000004789c */ /* 0x000fe20003f2e870 */
[----:B------:R-:W-:Y:S01]  /*0350*/  LOP3.LUT R6, R6, 0x1f, R3, 0xf8, !PT ;  /* 0x0000001f06067812 */ /* 0x000fe200078ef803 */
[----:B------:R-:W0:Y:S01]  /*0360*/  LDCU.U8 UR15, c[0x0][0x404] ;  /* 0x00008080ff0f77ac */ /* 0x000e220008000000 */
[----:B------:R-:W1:Y:S01]  /*0370*/  LDCU UR16, c[0x0][0x388] ;  /* 0x00007100ff1077ac */ /* 0x000e620008000800 */
[----:B------:R-:W0:Y:S01]  /*0380*/  LDCU UR9, c[0x0][0x380] ;  /* 0x00007000ff0977ac */ /* 0x000e220008000800 */
[----:B------:R-:W0:Y:S01]  /*0390*/  LDCU.64 UR12, c[0x0][0x3f8] ;  /* 0x00007f00ff0c77ac */ /* 0x000e220008000a00 */
[----:B------:R-:W-:-:S04]  /*03a0*/  ULEA UR4, UR5, UR4, 0x18 ;  /* 0x0000000405047291 */ /* 0x000fc8000f8ec0ff */
[----:B------:R-:W-:Y:S01]  /*03b0*/  UIADD3 UR5, UPT, UPT, UR4, 0x20, URZ ;  /* 0x0000002004057890 */ /* 0x000fe2000fffe0ff */
        /* <DEDUP_REMOVED lines=48> */
.L_x_8340:
        /* <DEDUP_REMOVED lines=34> */
[----:B------:R-:W-:Y:S02]  /*08e0*/  ISETP.GT.U32.AND P1, PT, R5, 0x3, PT ;  /* 0x000000030500780c */ /* 0x000fe40003f24070 */
[----:B------:R-:W-:-:S09]  /*08f0*/  ISETP.NE.AND P3, PT, R3, RZ, PT ;  /* 0x000000ff0300720c */ /* 0x000fd20003f65270 */
[----:B------:R-:W-:-:S05]  /*0900*/  VOTEU.ALL UP0, P0 ;  /* 0x0000000000ff7886 */ /* 0x000fca0000000000 */
[----:B------:R-:W-:Y:S01]  /*0910*/  @!UP0 USEL UR8, UR5, UR4, UP1 ;  /* 0x0000000405088287 */ /* 0x000fe20008800000 */
[----:B------:R-:W-:Y:S01]  /*0920*/  VOTEU.ALL UP0, P1 ;  /* 0x0000000000ff7886 */ /* 0x000fe20000800000 */
        /* <DEDUP_REMOVED lines=160> */
[----:B0-----:R-:W-:Y:S01]  /*1330*/  FADD R2, R153, R2 ;  /* 0x0000000299027221 */ /* 0x001fe20000000000 */
[----:B------:R-:W-:Y:S02]  /*1340*/  MOV R153, RZ ;  /* 0x000000ff00997202 */ /* 0x000fe40000000f00 */
[----:B------:R-:W-:Y:S02]  /*1350*/  @!P1 MOV R153, 0x44c00000 ;  /* 0x44c0000000999802 */ /* 0x000fe40000000f00 */
[----:B------:R-:W0:Y:S02]  /*1360*/  SHFL.BFLY PT, R155, R2, 0x4, 0x1f ;  /* 0x0c801f00029b7f89 */ /* 0x000e2400000e0000 */
[----:B0-----:R-:W-:-:S05]  /*1370*/  FADD R155, R2, R155 ;  /* 0x0000009b029b7221 */ /* 0x001fca0000000000 */
[----:B------:R-:W0:Y:S02]  /*1380*/  SHFL.BFLY PT, R152, R155, 0x8, 0x1f ;  /* 0x0d001f009b987f89 */ /* 0x000e2400000e0000 */
[----:B0-----:R-:W-:Y:S01]  /*1390*/  FADD R152, R155, R152 ;  /* 0x000000989b987221 */ /* 0x001fe20000000000 */
[----:B------:R-:W-:-:S04]  /*13a0*/  CS2R R154, SRZ ;  /* 0x00000000009a7805 */ /* 0x000fc8000001ff00 */
[----:B------:R-:W0:Y:S02]  /*13b0*/  SHFL.BFLY PT, R157, R152, 0x10, 0x1f ;  /* 0x0e001f00989d7f89 */ /* 0x000e2400000e0000 */
[----:B0-----:R-:W-:Y:S02]  /*13c0*/  FADD R157, R152, R157 ;  /* 0x0000009d989d7221 */ /* 0x001fe40000000000 */
[----:B------:R-:W0:Y:S04]  /*13d0*/  SHFL.DOWN PT, R152, R153, 0x2, 0x1f ;  /* 0x08401f0099987f89 */ /* 0x000e2800000e0000 */
[----:B------:R0:W-:Y:S01]  /*13e0*/  @!P0 STS.64 [R0+UR8], R156 ;  /* 0x0000009c00008988 */ /* 0x0001e20008000a08 */
[----:B------:R-:W-:-:S06]  /*13f0*/  @!UP0 USEL UR8, UR5, UR4, UP1 ;  /* 0x0000000405088287 */ /* 0x000fcc0008800000 */
[----:B------:R-:W-:Y:S01]  /*1400*/  @!P1 LEA R2, R5, UR8, 0x3 ;  /* 0x0000000805029c11 */ /* 0x000fe2000f8e18ff */
[----:B------:R-:W-:Y:S01]  /*1410*/  BAR.SYNC.DEFER_BLOCKING 0x0 ;  /* 0x0000000000007b1d */ /* 0x000fe20000010000 */
[----:B0-----:R-:W-:-:S05]  /*1420*/  FADD R156, R152, R153 ;  /* 0x00000099989c7221 */ /* 0x001fca0000000000 */
[----:B------:R-:W-:-:S04]  /*1430*/  IADD3 R0, PT, PT, R156, 0x1800000, RZ ;  /* 0x018000009c007810 */ /* 0x000fc80007ffe0ff */
[----:B------:R-:W-:Y:S01]  /*1440*/  LOP3.LUT R0, R0, 0x7f800000, RZ, 0xc0, !PT ;  /* 0x7f80000000007812 */ /* 0x000fe200078ec0ff */
[----:B------:R-:W0:Y:S03]  /*1450*/  @!P1 LDS.64 R154, [R2] ;  /* 0x00000000029a9984 */ /* 0x000e260000000a00 */
[----:B------:R-:W-:Y:S01]  /*1460*/  ISETP.GT.U32.AND P0, PT, R0, 0x1ffffff, PT ;  /* 0x01ffffff0000780c */ /* 0x000fe20003f04070 */
[----:B0-----:R0:W1:Y:S04]  /*1470*/  SHFL.DOWN PT, R157, R154, 0x2, 0x1f ;  /* 0x08401f009a9d7f89 */ /* 0x00106800000e0000 */
[----:B------:R0:W2:Y:S08]  /*1480*/  SHFL.DOWN PT, R158, R155, 0x2, 0x1f ;  /* 0x08401f009b9e7f89 */ /* 0x0000b000000e0000 */
[----:B------:R-:W-:Y:S05]  /*1490*/  @P0 BRA `(.L_x_8333) ;  /* 0x0000000000100947 */ /* 0x000fea0003800000 */
[----:B------:R-:W-:Y:S02]  /*14a0*/  MOV R0, R156 ;  /* 0x0000009c00007202 */ /* 0x000fe40000000f00 */
[----:B------:R-:W-:-:S07]  /*14b0*/  MOV R2, 0x14d0 ;  /* 0x000014d000027802 */ /* 0x000fce0000000f00 */
[----:B012--5:R-:W-:Y:S05]  /*14c0*/  CALL.REL.NOINC `($__internal_115_$__cuda_sm20_rcp_rn_f32_slowpath) ;  /* 0x00000034001c7944 */ /* 0x027fea0003c00000 */
[----:B------:R-:W-:Y:S05]  /*14d0*/  BRA `(.L_x_8334) ;  /* 0x0000000000107947 */ /* 0x000fea0003800000 */
.L_x_8333:
[----:B------:R-:W3:Y:S02]  /*14e0*/  MUFU.RCP R159, R156 ;  /* 0x0000009c009f7308 */ /* 0x000ee40000001000 */
[----:B---3--:R-:W-:-:S04]  /*14f0*/  FFMA R0, R156, R159, -1 ;  /* 0xbf8000009c007423 */ /* 0x008fc8000000009f */
[----:B------:R-:W-:-:S04]  /*1500*/  FADD.FTZ R0, -R0, -RZ ;  /* 0x800000ff00007221 */ /* 0x000fc80000010100 */
[----:B------:R-:W-:-:S07]  /*1510*/  FFMA R0, R159, R0, R159 ;  /* 0x000000009f007223 */ /* 0x000fce000000009f */
.L_x_8334:
[----:B------:R-:W-:Y:S05]  /*1520*/  BSYNC.RECONVERGENT B0 ;  /* 0x0000000000007941 */ /* 0x000fea0003800200 */
.L_x_8332:
        /* <DEDUP_REMOVED lines=20> */
[----:B-----5:R-:W-:Y:S05]  /*1670*/  CALL.REL.NOINC `($__internal_115_$__cuda_sm20_rcp_rn_f32_slowpath) ;  /* 0x0000003000b07944 */ /* 0x020fea0003c00000 */
[----:B------:R-:W-:Y:S05]  /*1680*/  BRA `(.L_x_8337) ;  /* 0x0000000000107947 */ /* 0x000fea0003800000 */
.L_x_8336:
[----:B------:R-:W0:Y:S02]  /*1690*/  MUFU.RCP R0, R161 ;  /* 0x000000a100007308 */ /* 0x000e240000001000 */
[----:B0-----:R-:W-:-:S04]  /*16a0*/  FFMA R2, R161, R0, -1 ;  /* 0xbf800000a1027423 */ /* 0x001fc80000000000 */
[----:B------:R-:W-:-:S04]  /*16b0*/  FADD.FTZ R157, -R2, -RZ ;  /* 0x800000ff029d7221 */ /* 0x000fc80000010100 */
[----:B------:R-:W-:-:S07]  /*16c0*/  FFMA R0, R0, R157, R0 ;  /* 0x0000009d00007223 */ /* 0x000fce0000000000 */
.L_x_8337:
[----:B------:R-:W-:Y:S05]  /*16d0*/  BSYNC.RECONVERGENT B0 ;  /* 0x0000000000007941 */ /* 0x000fea0003800200 */
.L_x_8335:
[----:B------:R-:W-:Y:S01]  /*16e0*/  FADD R2, R153, -R152 ;  /* 0x8000009899027221 */ /* 0x000fe20000000000 */
[----:B------:R-:W-:Y:S01]  /*16f0*/  FADD R155, R155, R154 ;  /* 0x0000009a9b9b7221 */ /* 0x000fe20000000000 */
[----:B------:R-:W-:Y:S01]  /*1700*/  UISETP.NE.U32.AND UP0, UPT, UR12, URZ, UPT ;  /* 0x000000ff0c00728c */ /* 0x000fe2000bf05070 */
[----:B------:R-:W0:Y:S01]  /*1710*/  LDC R154, c[0x0][0x3d8] ;  /* 0x0000f600ff9a7b82 */ /* 0x000e220000000800 */
[----:B------:R-:W-:Y:S02]  /*1720*/  FMUL R157, R2, R2 ;  /* 0x00000002029d7220 */ /* 0x000fe40000400000 */
[----:B------:R-:W-:Y:S02]  /*1730*/  UISETP.NE.AND.EX UP0, UPT, UR13, URZ, UPT, UP0 ;  /* 0x000000ff0d00728c */ /* 0x000fe4000bf05300 */
[----:B------:R-:W-:Y:S01]  /*1740*/  FMUL R2, R156, R157 ;  /* 0x0000009d9c027220 */ /* 0x000fe20000400000 */
[----:B------:R-:W-:-:S03]  /*1750*/  MOV R157, UR6 ;  /* 0x00000006009d7c02 */ /* 0x000fc60008000f00 */
[C---:B------:R-:W-:Y:S01]  /*1760*/  FMUL R2, R159.reuse, R2 ;  /* 0x000000029f027220 */ /* 0x040fe20000400000 */
[----:B------:R-:W-:-:S03]  /*1770*/  FMUL R159, R159, R152 ;  /* 0x000000989f9f7220 */ /* 0x000fc60000400000 */
[-C--:B------:R-:W-:Y:S01]  /*1780*/  FFMA R2, R2, R0.reuse, R155 ;  /* 0x0000000002027223 */ /* 0x080fe2000000009b */
[----:B------:R-:W-:Y:S02]  /*1790*/  FFMA R159, R156, R153, R159 ;  /* 0x000000999c9f7223 */ /* 0x000fe4000000009f */
[----:B------:R-:W1:Y:S02]  /*17a0*/  @!P3 LDC.64 R152, c[0x0][0x398] ;  /* 0x0000e600ff98bb82 */ /* 0x000e640000000a00 */
[----:B------:R-:W0:Y:S01]  /*17b0*/  SHFL.IDX PT, R155, R2, RZ, 0x1f ;  /* 0x00001fff029b7589 */ /* 0x000e2200000e0000 */
[----:B------:R-:W-:-:S06]  /*17c0*/  FMUL R159, R159, R0 ;  /* 0x000000009f9f7220 */ /* 0x000fcc0000400000 */
[----:B------:R-:W2:Y:S01]  /*17d0*/  SHFL.IDX PT, R159, R159, RZ, 0x1f ;  /* 0x00001fff9f9f7589 */ /* 0x000ea200000e0000 */
[----:B-1----:R-:W-:-:S04]  /*17e0*/  @!P3 IMAD.WIDE R152, R157, 0x4, R152 ;  /* 0x000000049d98b825 */ /* 0x002fc800078e0298 */
[----:B0-----:R-:W-:-:S05]  /*17f0*/  FFMA R154, R155, 0.00016276042151730507612, R154 ;  /* 0x392aaaab9b9a7823 */ /* 0x001fca000000009a */
[----:B------:R-:W-:Y:S02]  /*1800*/  FSETP.GEU.AND P0, PT, |R154|, 1.175494350822287508e-38, PT ;  /* 0x008000009a00780b */ /* 0x000fe40003f0e200 */
[----:B--2---:R-:W-:Y:S02]  /*1810*/  R2UR UR14, R159 ;  /* 0x000000009f0e72ca */ /* 0x004fe400000e0000 */
[----:B------:R-:W-:-:S09]  /*1820*/  MOV R159, UR6 ;  /* 0x00000006009f7c02 */ /* 0x000fd20008000f00 */
[----:B------:R-:W-:Y:S02]  /*1830*/  @!P0 FMUL R154, R154, 16777216 ;  /* 0x4b8000009a9a8820 */ /* 0x000fe40000400000 */
[----:B------:R-:W-:-:S04]  /*1840*/  MOV R157, UR14 ;  /* 0x0000000e009d7c02 */ /* 0x000fc80008000f00 */
[----:B------:R-:W0:Y:S01]  /*1850*/  MUFU.RSQ R154, R154 ;  /* 0x0000009a009a7308 */ /* 0x000e220000001400 */
[----:B------:R1:W-:Y:S01]  /*1860*/  @!P3 STG.E desc[UR10][R152.64], R157 ;  /* 0x0000009d9800b986 */ /* 0x0003e2000c10190a */
[----:B0-----:R-:W-:Y:S02]  /*1870*/  R2UR UR8, R154 ;  /* 0x000000009a0872ca */ /* 0x001fe400000e0000 */
[----:B------:R-:W0:Y:S11]  /*1880*/  @!P3 LDC.64 R154, c[0x0][0x3a0] ;  /* 0x0000e800ff9abb82 */ /* 0x000e360000000a00 */
[----:B------:R-:W-:-:S05]  /*1890*/  MOV R0, UR8 ;  /* 0x0000000800007c02 */ /* 0x000fca0008000f00 */
[----:B------:R-:W-:-:S05]  /*18a0*/  @!P0 FMUL R0, R0, 4096 ;  /* 0x4580000000008820 */ /* 0x000fca0000400000 */
[----:B------:R-:W-:Y:S01]  /*18b0*/  @!P0 R2UR UR8, R0 ;  /* 0x00000000000882ca */ /* 0x000fe200000e0000 */
[----:B0-----:R-:W-:-:S12]  /*18c0*/  @!P3 IMAD.WIDE R154, R159, 0x4, R154 ;  /* 0x000000049f9ab825 */ /* 0x001fd800078e029a */
[----:B------:R-:W-:-:S05]  /*18d0*/  MOV R159, UR8 ;  /* 0x00000008009f7c02 */ /* 0x000fca0008000f00 */
[----:B------:R1:W-:Y:S01]  /*18e0*/  @!P3 STG.E desc[UR10][R154.64], R159 ;  /* 0x0000009f9a00b986 */ /* 0x0003e2000c10190a */
[----:B------:R-:W-:Y:S05]  /*18f0*/  BRA.U UP0, `(.L_x_8338) ;  /* 0x0000001500007547 */ /* 0x000fea000b800000 */
[----:B------:R-:W-:Y:S01]  /*1900*/  FADD R104, R104, -UR14 ;  /* 0x8000000e68687e21 */ /* 0x000fe20008000000 */
[----:B------:R-:W-:Y:S01]  /*1910*/  FADD R105, R105, -UR14 ;  /* 0x8000000e69697e21 */ /* 0x000fe20008000000 */
[----:B------:R-:W-:Y:S01]  /*1920*/  FADD R106, R106, -UR14 ;  /* 0x8000000e6a6a7e21 */ /* 0x000fe20008000000 */
[----:B------:R-:W-:Y:S01]  /*1930*/  FADD R109, R109, -UR14 ;  /* 0x8000000e6d6d7e21 */ /* 0x000fe20008000000 */
[----:B-1----:R-:W-:Y:S01]  /*1940*/  FMUL R153, R104, UR8 ;  /* 0x0000000868997c20 */ /* 0x002fe20008400000 */
        /* <DEDUP_REMOVED lines=15> */
[----:B------:R-:W-:Y:S01]  /*1a40*/  ISETP.NE.AND P0, PT, RZ, UR15, PT ;  /* 0x0000000fff007c0c */ /* 0x000fe2000bf05270 */
        /* <DEDUP_REMOVED lines=271> */
[C---:B------:R-:W-:Y:S02]  /*2b40*/  IADD3 R127, PT, PT, R7.reuse, 0x200, RZ ;  /* 0x00000200077f7810 */ /* 0x040fe40007ffe0ff */
        /* <DEDUP_REMOVED lines=27> */
.L_x_8338:
[----:B------:R-:W-:Y:S01]  /*2d00*/  FADD R106, R106, -UR14 ;  /* 0x8000000e6a6a7e21 */ /* 0x000fe20008000000 */
[----:B------:R-:W-:Y:S01]  /*2d10*/  FADD R104, R104, -UR14 ;  /* 0x8000000e68687e21 */ /* 0x000fe20008000000 */
[----:B------:R-:W-:Y:S01]  /*2d20*/  FADD R0, R105, -UR14 ;  /* 0x8000000e69007e21 */ /* 0x000fe20008000000 */
[----:B------:R-:W-:Y:S01]  /*2d30*/  ISETP.NE.AND P0, PT, RZ, UR15, PT ;  /* 0x0000000fff007c0c */ /* 0x000fe2000bf05270 */
        /* <DEDUP_REMOVED lines=9> */
[C---:B------:R-:W-:Y:S01]  /*2dd0*/  FMUL R2, R107.reuse, UR7 ;  /* 0x000000076b027c20 */ /* 0x040fe20008400000 */
[----:B-1----:R-:W-:Y:S01]  /*2de0*/  FADD R152, R108, -UR14 ;  /* 0x8000000e6c987e21 */ /* 0x002fe20008000000 */
[----:B------:R-:W-:Y:S01]  /*2df0*/  FADD R110, R110, -UR14 ;  /* 0x8000000e6e6e7e21 */ /* 0x000fe20008000000 */
[----:B------:R-:W-:Y:S01]  /*2e00*/  FMNMX3 R0, R4, |R105|, |R104|, !PT ;  /* 0x4000006904007276 */ /* 0x000fe20007800468 */
[----:B------:R-:W-:Y:S01]  /*2e10*/  @P0 FMUL R104, R104, UR7 ;  /* 0x0000000768680c20 */ /* 0x000fe20008400000 */
[----:B------:R-:W-:Y:S01]  /*2e20*/  FSEL R4, R107, R2, !P0 ;  /* 0x000000026b047208 */ /* 0x000fe20004000000 */
[C---:B------:R-:W-:Y:S01]  /*2e30*/  FMUL R2, R105.reuse, UR7 ;  /* 0x0000000769027c20 */ /* 0x040fe20008400000 */
[----:B------:R-:W-:Y:S01]  /*2e40*/  FMNMX3 R0, R0, |R107|, |R106|, !PT ;  /* 0x4000006b00007276 */ /* 0x000fe2000780046a */
[----:B------:R-:W-:Y:S01]  /*2e50*/  @P0 FMUL R106, R106, UR7 ;  /* 0x000000076a6a0c20 */ /* 0x000fe20008400000 */
[----:B------:R-:W-:Y:S01]  /*2e60*/  FMUL R155, R152, UR8 ;  /* 0x00000008989b7c20 */ /* 0x000fe20008400000 */
[----:B------:R-:W0:Y:S01]  /*2e70*/  F2F.BF16.F32 R104, R104 ;  /* 0x0000006800687304 */ /* 0x000e220000202000 */
[----:B------:R-:W-:Y:S01]  /*2e80*/  FSEL R2, R105, R2, !P0 ;  /* 0x0000000269027208 */ /* 0x000fe20004000000 */
[----:B------:R-:W-:Y:S01]  /*2e90*/  FADD R114, R114, -UR14 ;  /* 0x8000000e72727e21 */ /* 0x000fe20008000000 */
[----:B------:R-:W-:Y:S01]  /*2ea0*/  FFMA R155, R12, R155, R60 ;  /* 0x0000009b0c9b7223 */ /* 0x000fe2000000003c */
[----:B------:R-:W-:Y:S01]  /*2eb0*/  FADD R109, R109, -UR14 ;  /* 0x8000000e6d6d7e21 */ /* 0x000fe20008000000 */
[----:B------:R-:W-:Y:S01]  /*2ec0*/  FADD R112, R112, -UR14 ;  /* 0x8000000e70707e21 */ /* 0x000fe20008000000 */
[----:B------:R-:W-:Y:S01]  /*2ed0*/  FMUL R157, R114, UR8 ;  /* 0x00000008729d7c20 */ /* 0x000fe20008400000 */
[----:B------:R-:W-:Y:S01]  /*2ee0*/  FADD R111, R111, -UR14 ;  /* 0x8000000e6f6f7e21 */ /* 0x000fe20008000000 */
[----:B------:R1:W2:Y:S01]  /*2ef0*/  F2F.BF16.F32 R107, R2 ;  /* 0x00000002006b7304 */ /* 0x0002a20000202000 */
[----:B------:R-:W-:Y:S01]  /*2f00*/  FADD R113, R113, -UR14 ;  /* 0x8000000e71717e21 */ /* 0x000fe20008000000 */
[----:B------:R-:W-:Y:S01]  /*2f10*/  FADD R116, R116, -UR14 ;  /* 0x8000000e74747e21 */ /* 0x000fe20008000000 */
[----:B------:R-:W-:Y:S01]  /*2f20*/  FADD R115, R115, -UR14 ;  /* 0x8000000e73737e21 */ /* 0x000fe20008000000 */
[----:B------:R-:W-:Y:S01]  /*2f30*/  FADD R154, R117, -UR14 ;  /* 0x8000000e759a7e21 */ /* 0x000fe20008000000 */
[----:B------:R-:W-:Y:S01]  /*2f40*/  FMUL R114, R113, UR8 ;  /* 0x0000000871727c20 */ /* 0x000fe20008400000 */
[----:B------:R-:W-:Y:S01]  /*2f50*/  FADD R120, R120, -UR14 ;  /* 0x8000000e78787e21 */ /* 0x000fe20008000000 */
[----:B0-----:R-:W-:Y:S01]  /*2f60*/  IMAD.WIDE.U32 R104, R104, 0x10000, RZ ;  /* 0x0001000068687825 */ /* 0x001fe200078e00ff */
[----:B------:R-:W0:Y:S03]  /*2f70*/  F2F.BF16.F32 R106, R106 ;  /* 0x0000006a006a7304 */ /* 0x000e260000202000 */
[----:B-1----:R-:W-:Y:S01]  /*2f80*/  FMUL R2, R155, UR7 ;  /* 0x000000079b027c20 */ /* 0x002fe20008400000 */
[----:B------:R-:W-:Y:S01]  /*2f90*/  FFMA R113, R17, R114, R65 ;  /* 0x0000007211717223 */ /* 0x000fe20000000041 */
[----:B------:R-:W-:Y:S01]  /*2fa0*/  FMUL R154, R154, UR8 ;  /* 0x000000089a9a7c20 */ /* 0x000fe20008400000 */
[----:B------:R-:W-:Y:S01]  /*2fb0*/  FADD R122, R122, -UR14 ;  /* 0x8000000e7a7a7e21 */ /* 0x000fe20008000000 */
[----:B------:R-:W-:Y:S01]  /*2fc0*/  FADD R119, R119, -UR14 ;  /* 0x8000000e77777e21 */ /* 0x000fe20008000000 */
[----:B------:R-:W-:Y:S01]  /*2fd0*/  FADD R126, R126, -UR14 ;  /* 0x8000000e7e7e7e21 */ /* 0x000fe20008000000 */
[----:B--2---:R-:W-:Y:S01]  /*2fe0*/  LOP3.LUT R104, R104, R107, RZ, 0xfc, !PT ;  /* 0x0000006b68687212 */ /* 0x004fe200078efcff */
[----:B------:R1:W2:Y:S01]  /*2ff0*/  F2F.BF16.F32 R153, R4 ;  /* 0x0000000400997304 */ /* 0x0002a20000202000 */
[----:B------:R-:W-:Y:S01]  /*3000*/  FMUL R107, R110, UR8 ;  /* 0x000000086e6b7c20 */ /* 0x000fe20008400000 */
[----:B------:R-:W-:Y:S01]  /*3010*/  FADD R124, R124, -UR14 ;  /* 0x8000000e7c7c7e21 */ /* 0x000fe20008000000 */
[----:B------:R-:W-:Y:S01]  /*3020*/  FADD R132, R132, -UR14 ;  /* 0x8000000e84847e21 */ /* 0x000fe20008000000 */
[----:B------:R-:W-:Y:S01]  /*3030*/  FADD R121, R121, -UR14 ;  /* 0x8000000e79797e21 */ /* 0x000fe20008000000 */
[----:B------:R-:W-:Y:S01]  /*3040*/  FFMA R107, R14, R107, R62 ;  /* 0x0000006b0e6b7223 */ /* 0x000fe2000000003e */
[----:B------:R-:W-:Y:S01]  /*3050*/  FADD R123, R123, -UR14 ;  /* 0x8000000e7b7b7e21 */ /* 0x000fe20008000000 */
[----:B0-----:R-:W-:Y:S01]  /*3060*/  SHF.L.U32 R108, R106, 0x10, RZ ;  /* 0x000000106a6c7819 */ /* 0x001fe200000006ff */
[----:B------:R-:W-:Y:S01]  /*3070*/  FADD R134, R134, -UR14 ;  /* 0x8000000e86867e21 */ /* 0x000fe20008000000 */
[----:B------:R-:W-:Y:S01]  /*3080*/  FSEL R106, R155, R2, !P0 ;  /* 0x000000029b6a7208 */ /* 0x000fe20004000000 */
[----:B------:R-:W-:Y:S01]  /*3090*/  FMUL R2, R107, UR7 ;  /* 0x000000076b027c20 */ /* 0x000fe20008400000 */
[----:B-1----:R-:W-:Y:S01]  /*30a0*/  FMUL R4, R109, UR8 ;  /* 0x000000086d047c20 */ /* 0x002fe20008400000 */
[----:B------:R-:W-:Y:S01]  /*30b0*/  FMUL R109, R112, UR8 ;  /* 0x00000008706d7c20 */ /* 0x000fe20008400000 */
[----:B------:R-:W-:Y:S01]  /*30c0*/  FMUL R112, R111, UR8 ;  /* 0x000000086f707c20 */ /* 0x000fe20008400000 */
[----:B------:R-:W-:Y:S01]  /*30d0*/  FMUL R156, R123, UR8 ;  /* 0x000000087b9c7c20 */ /* 0x000fe20008400000 */
[----:B------:R-:W-:Y:S01]  /*30e0*/  FSEL R110, R107, R2, !P0 ;  /* 0x000000026b6e7208 */ /* 0x000fe20004000000 */
[----:B------:R-:W-:Y:S01]  /*30f0*/  FFMA R2, R18, R157, R66 ;  /* 0x0000009d12027223 */ /* 0x000fe20000000042 */
[----:B--2---:R-:W-:Y:S01]  /*3100*/  LOP3.LUT R105, R108, R105, R153, 0xfe, !PT ;  /* 0x000000696c697212 */ /* 0x004fe200078efe99 */
[----:B------:R-:W-:Y:S01]  /*3110*/  FFMA R153, R13, R4, R61 ;  /* 0x000000040d997223 */ /* 0x000fe2000000003d */
[----:B------:R-:W-:Y:S01]  /*3120*/  FFMA R4, R16, R109, R64 ;  /* 0x0000006d10047223 */ /* 0x000fe20000000040 */
[----:B------:R-:W-:Y:S01]  /*3130*/  FMUL R111, R2, UR7 ;  /* 0x00000007026f7c20 */ /* 0x000fe20008400000 */
[----:B------:R-:W-:Y:S01]  /*3140*/  FFMA R112, R15, R112, R63 ;  /* 0x000000700f707223 */ /* 0x000fe2000000003f */
[----:B------:R-:W-:Y:S01]  /*3150*/  F2F.BF16.F32 R106, R106 ;  /* 0x0000006a006a7304 */ /* 0x000fe20000202000 */
[----:B------:R-:W-:Y:S01]  /*3160*/  FMNMX3 R109, R0, |R155|, |R153|, !PT ;  /* 0x4000009b006d7276 */ /* 0x000fe20007800499 */
[----:B------:R-:W-:Y:S01]  /*3170*/  FMUL R155, R4, UR7 ;  /* 0x00000007049b7c20 */ /* 0x000fe20008400000 */
[----:B------:R-:W-:Y:S01]  /*3180*/  FSEL R152, R2, R111, !P0 ;  /* 0x0000006f02987208 */ /* 0x000fe20004000000 */
[----:B------:R-:W-:Y:S01]  /*3190*/  @P0 FMUL R153, R153, UR7 ;  /* 0x0000000799990c20 */ /* 0x000fe20008400000 */
[----:B------:R-:W-:Y:S01]  /*31a0*/  FMNMX3 R111, R109, |R107|, |R112|, !PT ;  /* 0x4000006b6d6f7276 */ /* 0x000fe20007800470 */
[----:B------:R-:W-:Y:S01]  /*31b0*/  @P0 FMUL R112, R112, UR7 ;  /* 0x0000000770700c20 */ /* 0x000fe20008400000 */
[----:B------:R-:W-:Y:S01]  /*31c0*/  FMUL R107, R116, UR8 ;  /* 0x00000008746b7c20 */ /* 0x000fe20008400000 */
[----:B------:R-:W-:Y:S01]  /*31d0*/  F2F.BF16.F32 R0, R110 ;  /* 0x0000006e00007304 */ /* 0x000fe20000202000 */
[----:B------:R-:W-:Y:S01]  /*31e0*/  FSEL R108, R4, R155, !P0 ;  /* 0x0000009b046c7208 */ /* 0x000fe20004000000 */
[----:B------:R-:W-:Y:S01]  /*31f0*/  FADD R155, R118, -UR14 ;  /* 0x8000000e769b7e21 */ /* 0x000fe20008000000 */
[----:B------:R-:W-:Y:S01]  /*3200*/  FMNMX3 R111, R111, |R4|, |R113|, !PT ;  /* 0x400000046f6f7276 */ /* 0x000fe20007800471 */
[----:B------:R-:W-:Y:S01]  /*3210*/  FMUL R4, R115, UR8 ;  /* 0x0000000873047c20 */ /* 0x000fe20008400000 */
[----:B------:R-:W-:Y:S01]  /*3220*/  FFMA R107, R20, R107, R68 ;  /* 0x0000006b146b7223 */ /* 0x000fe20000000044 */
[----:B------:R-:W-:Y:S01]  /*3230*/  FFMA R116, R21, R154, R69 ;  /* 0x0000009a15747223 */ /* 0x000fe20000000045 */
[----:B------:R-:W-:Y:S01]  /*3240*/  FMUL R155, R155, UR8 ;  /* 0x000000089b9b7c20 */ /* 0x000fe20008400000 */
[----:B------:R-:W0:Y:S01]  /*3250*/  F2F.BF16.F32 R110, R153 ;  /* 0x00000099006e7304 */ /* 0x000e220000202000 */
[----:B------:R-:W-:Y:S01]  /*3260*/  FFMA R118, R19, R4, R67 ;  /* 0x0000000413767223 */ /* 0x000fe20000000043 */
[----:B------:R-:W-:Y:S01]  /*3270*/  FMUL R114, R107, UR7 ;  /* 0x000000076b727c20 */ /* 0x000fe20008400000 */
[----:B------:R-:W-:Y:S01]  /*3280*/  @P0 FMUL R113, R113, UR7 ;  /* 0x0000000771710c20 */ /* 0x000fe20008400000 */
[----:B------:R-:W-:Y:S01]  /*3290*/  FMUL R157, R132, UR8 ;  /* 0x00000008849d7c20 */ /* 0x000fe20008400000 */
[----:B------:R-:W-:Y:S01]  /*32a0*/  FADD R138, R138, -UR14 ;  /* 0x8000000e8a8a7e21 */ /* 0x000fe20008000000 */
[----:B------:R-:W-:Y:S01]  /*32b0*/  FMNMX3 R115, R111, |R2|, |R118|, !PT ;  /* 0x400000026f737276 */ /* 0x000fe20007800476 */
[----:B------:R-:W-:Y:S01]  /*32c0*/  @P0 FMUL R118, R118, UR7 ;  /* 0x0000000776760c20 */ /* 0x000fe20008400000 */
[----:B------:R-:W1:Y:S01]  /*32d0*/  F2F.BF16.F32 R112, R112 ;  /* 0x0000007000707304 */ /* 0x000e620000202000 */
[----:B------:R-:W-:Y:S01]  /*32e0*/  FSEL R117, R107, R114, !P0 ;  /* 0x000000726b757208 */ /* 0x000fe20004000000 */
[----:B------:R-:W-:Y:S01]  /*32f0*/  FFMA R2, R22, R155, R70 ;  /* 0x0000009b16027223 */ /* 0x000fe20000000046 */
[----:B------:R-:W-:Y:S01]  /*3300*/  FMNMX3 R115, R115, |R107|, |R116|, !PT ;  /* 0x4000006b73737276 */ /* 0x000fe20007800474 */
[----:B------:R-:W-:Y:S01]  /*3310*/  FFMA R157, R36, R157, R84 ;  /* 0x0000009d249d7223 */ /* 0x000fe20000000054 */
[----:B------:R-:W-:Y:S01]  /*3320*/  FADD R127, R127, -UR14 ;  /* 0x8000000e7f7f7e21 */ /* 0x000fe20008000000 */
[----:B------:R-:W-:Y:S01]  /*3330*/  FFMA R156, R27, R156, R75 ;  /* 0x0000009c1b9c7223 */ /* 0x000fe2000000004b */
[----:B0-----:R-:W-:Y:S01]  /*3340*/  IMAD.WIDE.U32 R110, R110, 0x10000, RZ ;  /* 0x000100006e6e7825 */ /* 0x001fe200078e00ff */
[----:B------:R0:W-:Y:S03]  /*3350*/  F2F.BF16.F32 R4, R117 ;  /* 0x0000007500047304 */ /* 0x0001e60000202000 */
[----:B------:R-:W-:Y:S01]  /*3360*/  FADD R128, R128, -UR14 ;  /* 0x8000000e80807e21 */ /* 0x000fe20008000000 */
[----:B------:R-:W-:Y:S01]  /*3370*/  FMUL R123, R138, UR8 ;  /* 0x000000088a7b7c20 */ /* 0x000fe20008400000 */
[----:B------:R-:W-:Y:S01]  /*3380*/  FADD R144, R144, -UR14 ;  /* 0x8000000e90907e21 */ /* 0x000fe20008000000 */
[----:B------:R-:W-:Y:S01]  /*3390*/  LOP3.LUT R106, R110, R106, RZ, 0xfc, !PT ;  /* 0x0000006a6e6a7212 */ /* 0x000fe200078efcff */
[----:B------:R-:W-:Y:S01]  /*33a0*/  FMUL R158, R127, UR8 ;  /* 0x000000087f9e7c20 */ /* 0x000fe20008400000 */
[----:B------:R-:W-:Y:S01]  /*33b0*/  FADD R129, R129, -UR14 ;  /* 0x8000000e81817e21 */ /* 0x000fe20008000000 */
[----:B-1----:R-:W-:Y:S01]  /*33c0*/  SHF.L.U32 R107, R112, 0x10, RZ ;  /* 0x00000010706b7819 */ /* 0x002fe200000006ff */
[----:B------:R1:W2:Y:S01]  /*33d0*/  F2F.BF16.F32 R114, R113 ;  /* 0x0000007100727304 */ /* 0x0002a20000202000 */
[----:B0-----:R-:W-:Y:S01]  /*33e0*/  FMUL R117, R120, UR8 ;  /* 0x0000000878757c20 */ /* 0x001fe20008400000 */
[----:B------:R-:W-:Y:S01]  /*33f0*/  FMUL R120, R119, UR8 ;  /* 0x0000000877787c20 */ /* 0x000fe20008400000 */
[----:B------:R-:W-:Y:S01]  /*3400*/  LOP3.LUT R107, R107, R111, R0, 0xfe, !PT ;  /* 0x0000006f6b6b7212 */ /* 0x000fe200078efe00 */
[----:B------:R-:W-:Y:S01]  /*3410*/  FMUL R111, R2, UR7 ;  /* 0x00000007026f7c20 */ /* 0x000fe20008400000 */
[----:B------:R-:W-:Y:S01]  /*3420*/  FMUL R119, R126, UR8 ;  /* 0x000000087e777c20 */ /* 0x000fe20008400000 */
[----:B------:R-:W-:Y:S01]  /*3430*/  FFMA R120, R23, R120, R71 ;  /* 0x0000007817787223 */ /* 0x000fe20000000047 */
[----:B------:R-:W-:Y:S01]  /*3440*/  FADD R136, R136, -UR14 ;  /* 0x8000000e88887e21 */ /* 0x000fe20008000000 */
[----:B------:R0:W3:Y:S01]  /*3450*/  F2F.BF16.F32 R0, R118 ;  /* 0x0000007600007304 */ /* 0x0000e20000202000 */
[----:B-1----:R-:W-:Y:S01]  /*3460*/  FFMA R113, R24, R117, R72 ;  /* 0x0000007518717223 */ /* 0x002fe20000000048 */
[----:B------:R-:W-:Y:S01]  /*3470*/  FMUL R117, R122, UR8 ;  /* 0x000000087a757c20 */ /* 0x000fe20008400000 */
[----:B------:R-:W-:Y:S01]  /*3480*/  FSEL R110, R2, R111, !P0 ;  /* 0x0000006f026e7208 */ /* 0x000fe20004000000 */
[----:B------:R-:W-:Y:S01]  /*3490*/  FMUL R111, R124, UR8 ;  /* 0x000000087c6f7c20 */ /* 0x000fe20008400000 */
[----:B------:R-:W-:Y:S01]  /*34a0*/  FFMA R119, R30, R119, R78 ;  /* 0x000000771e777223 */ /* 0x000fe2000000004e */
[----:B------:R-:W-:Y:S01]  /*34b0*/  FFMA R117, R26, R117, R74 ;  /* 0x000000751a757223 */ /* 0x000fe2000000004a */
[----:B------:R-:W-:Y:S01]  /*34c0*/  FMNMX3 R122, R115, |R2|, |R120|, !PT ;  /* 0x40000002737a7276 */ /* 0x000fe20007800478 */
[----:B------:R1:W4:Y:S01]  /*34d0*/  F2F.BF16.F32 R109, R152 ;  /* 0x00000098006d7304 */ /* 0x0003220000202000 */
[----:B0-----:R-:W-:Y:S01]  /*34e0*/  FFMA R118, R28, R111, R76 ;  /* 0x0000006f1c767223 */ /* 0x001fe2000000004c */
[----:B------:R-:W-:Y:S01]  /*34f0*/  FMUL R124, R117, UR7 ;  /* 0x00000007757c7c20 */ /* 0x000fe20008400000 */
[----:B--2---:R-:W-:-:S04]  /*3500*/  IMAD.WIDE.U32 R114, R114, 0x10000, RZ ;  /* 0x0001000072727825 */ /* 0x004fc800078e00ff */
[----:B------:R-:W-:Y:S01]  /*3510*/  FMUL R126, R119, UR7 ;  /* 0x00000007777e7c20 */ /* 0x000fe20008400000 */
[----:B------:R-:W-:Y:S01]  /*3520*/  FADD R142, R142, -UR14 ;  /* 0x8000000e8e8e7e21 */ /* 0x000fe20008000000 */
[----:B------:R-:W-:Y:S01]  /*3530*/  FMUL R127, R144, UR8 ;  /* 0x00000008907f7c20 */ /* 0x000fe20008400000 */
[----:B------:R-:W-:Y:S01]  /*3540*/  FSEL R111, R117, R124, !P0 ;  /* 0x0000007c756f7208 */ /* 0x000fe20004000000 */
[----:B------:R-:W-:Y:S01]  /*3550*/  FMUL R124, R121, UR8 ;  /* 0x00000008797c7c20 */ /* 0x000fe20008400000 */
[----:B---3--:R-:W-:Y:S01]  /*3560*/  SHF.L.U32 R2, R0, 0x10, RZ ;  /* 0x0000001000027819 */ /* 0x008fe200000006ff */
[----:B-1----:R-:W-:Y:S01]  /*3570*/  FADD R152, R125, -UR14 ;  /* 0x8000000e7d987e21 */ /* 0x002fe20008000000 */
[----:B------:R0:W-:Y:S01]  /*3580*/  F2F.BF16.F32 R0, R111 ;  /* 0x0000006f00007304 */ /* 0x0001e20000202000 */
[----:B------:R-:W-:Y:S01]  /*3590*/  FFMA R124, R25, R124, R73 ;  /* 0x0000007c197c7223 */ /* 0x000fe20000000049 */
[----:B------:R-:W-:Y:S01]  /*35a0*/  FMUL R125, R118, UR7 ;  /* 0x00000007767d7c20 */ /* 0x000fe20008400000 */
[----:B------:R-:W-:Y:S01]  /*35b0*/  FMUL R152, R152, UR8 ;  /* 0x0000000898987c20 */ /* 0x000fe20008400000 */
[----:B----4-:R-:W-:Y:S01]  /*35c0*/  LOP3.LUT R109, R2, R115, R109, 0xfe, !PT ;  /* 0x00000073026d7212 */ /* 0x010fe200078efe6d */
[----:B------:R-:W-:Y:S01]  /*35d0*/  FMUL R115, R134, UR8 ;  /* 0x0000000886737c20 */ /* 0x000fe20008400000 */
[----:B------:R-:W-:Y:S01]  /*35e0*/  FMNMX3 R122, R122, |R113|, |R124|, !PT ;  /* 0x400000717a7a7276 */ /* 0x000fe2000780047c */
[----:B------:R-:W-:Y:S01]  /*35f0*/  FFMA R155, R29, R152, R77 ;  /* 0x000000981d9b7223 */ /* 0x000fe2000000004d */
[----:B------:R-:W1:Y:S01]  /*3600*/  F2F.BF16.F32 R108, R108 ;  /* 0x0000006c006c7304 */ /* 0x000e620000202000 */
[----:B0-----:R-:W-:Y:S01]  /*3610*/  FSEL R111, R119, R126, !P0 ;  /* 0x0000007e776f7208 */ /* 0x001fe20004000000 */
[C---:B------:R-:W-:Y:S01]  /*3620*/  FMUL R126, R157.reuse, UR7 ;  /* 0x000000079d7e7c20 */ /* 0x040fe20008400000 */
[----:B------:R-:W-:Y:S01]  /*3630*/  FFMA R154, R38, R115, R86 ;  /* 0x00000073269a7223 */ /* 0x000fe20000000056 */
[----:B------:R-:W-:Y:S01]  /*3640*/  FSEL R2, R118, R125, !P0 ;  /* 0x0000007d76027208 */ /* 0x000fe20004000000 */
[----:B------:R-:W-:Y:S01]  /*3650*/  FMUL R125, R128, UR8 ;  /* 0x00000008807d7c20 */ /* 0x000fe20008400000 */
[----:B------:R-:W-:Y:S01]  /*3660*/  FMNMX3 R122, R122, |R117|, |R156|, !PT ;  /* 0x400000757a7a7276 */ /* 0x000fe2000780049c */
[----:B------:R-:W-:Y:S01]  /*3670*/  FADD R130, R130, -UR14 ;  /* 0x8000000e82827e21 */ /* 0x000fe20008000000 */
[----:B------:R-:W-:Y:S01]  /*3680*/  FSEL R115, R157, R126, !P0 ;  /* 0x0000007e9d737208 */ /* 0x000fe20004000000 */
[----:B------:R-:W-:Y:S01]  /*3690*/  FADD R126, R140, -UR14 ;  /* 0x8000000e8c7e7e21 */ /* 0x000fe20008000000 */
[----:B------:R-:W-:Y:S01]  /*36a0*/  FFMA R140, R42, R123, R90 ;  /* 0x0000007b2a8c7223 */ /* 0x000fe2000000005a */
[----:B------:R-:W-:Y:S01]  /*36b0*/  FFMA R158, R31, R158, R79 ;  /* 0x0000009e1f9e7223 */ /* 0x000fe2000000004f */
[----:B------:R-:W-:Y:S01]  /*36c0*/  FMUL R144, R129, UR8 ;  /* 0x0000000881907c20 */ /* 0x000fe20008400000 */
[----:B------:R-:W-:Y:S01]  /*36d0*/  FMUL R123, R126, UR8 ;  /* 0x000000087e7b7c20 */ /* 0x000fe20008400000 */
[----:B------:R-:W-:Y:S01]  /*36e0*/  FADD R131, R131, -UR14 ;  /* 0x8000000e83837e21 */ /* 0x000fe20008000000 */
[----:B------:R-:W-:Y:S01]  /*36f0*/  FFMA R125, R32, R125, R80 ;  /* 0x0000007d207d7223 */ /* 0x000fe20000000050 */
[----:B------:R-:W-:Y:S01]  /*3700*/  FMUL R121, R136, UR8 ;  /* 0x0000000888797c20 */ /* 0x000fe20008400000 */
[----:B------:R-:W-:Y:S01]  /*3710*/  FMNMX3 R122, R122, |R118|, |R155|, !PT ;  /* 0x400000767a7a7276 */ /* 0x000fe2000780049b */
[----:B------:R-:W-:Y:S01]  /*3720*/  FFMA R136, R44, R123, R92 ;  /* 0x0000007b2c887223 */ /* 0x000fe2000000005c */
[----:B------:R-:W-:Y:S01]  /*3730*/  FMUL R123, R142, UR8 ;  /* 0x000000088e7b7c20 */ /* 0x000fe20008400000 */
[----:B------:R-:W-:Y:S01]  /*3740*/  FADD R148, R148, -UR14 ;  /* 0x8000000e94947e21 */ /* 0x000fe20008000000 */
[----:B------:R-:W-:Y:S01]  /*3750*/  FMUL R112, R113, UR7 ;  /* 0x0000000771707c20 */ /* 0x000fe20008400000 */
[----:B-1----:R-:W-:Y:S01]  /*3760*/  LOP3.LUT R108, R114, R108, RZ, 0xfc, !PT ;  /* 0x0000006c726c7212 */ /* 0x002fe200078efcff */
[----:B------:R-:W-:Y:S01]  /*3770*/  FMUL R153, R130, UR8 ;  /* 0x0000000882997c20 */ /* 0x000fe20008400000 */
[----:B------:R-:W-:Y:S01]  /*3780*/  FFMA R144, R33, R144, R81 ;  /* 0x0000009021907223 */ /* 0x000fe20000000051 */
[----:B------:R-:W-:Y:S01]  /*3790*/  FMUL R142, R131, UR8 ;  /* 0x00000008838e7c20 */ /* 0x000fe20008400000 */
[----:B------:R-:W-:Y:S01]  /*37a0*/  FADD R133, R133, -UR14 ;  /* 0x8000000e85857e21 */ /* 0x000fe20008000000 */
[----:B------:R-:W-:Y:S01]  /*37b0*/  FMUL R114, R125, UR7 ;  /* 0x000000077d727c20 */ /* 0x000fe20008400000 */
[----:B------:R-:W-:Y:S01]  /*37c0*/  FMNMX3 R159, R122, |R119|, |R158|, !PT ;  /* 0x400000777a9f7276 */ /* 0x000fe2000780049e */
[----:B------:R-:W-:Y:S01]  /*37d0*/  FMUL R161, R148, UR8 ;  /* 0x0000000894a17c20 */ /* 0x000fe20008400000 */
[----:B------:R-:W-:Y:S01]  /*37e0*/  @P0 FMUL R116, R116, UR7 ;  /* 0x0000000774740c20 */ /* 0x000fe20008400000 */
[----:B------:R-:W-:Y:S01]  /*37f0*/  FFMA R153, R34, R153, R82 ;  /* 0x0000009922997223 */ /* 0x000fe20000000052 */
[----:B------:R-:W-:Y:S01]  /*3800*/  FFMA R142, R35, R142, R83 ;  /* 0x0000008e238e7223 */ /* 0x000fe20000000053 */
[----:B------:R-:W-:Y:S01]  /*3810*/  FMUL R148, R133, UR8 ;  /* 0x0000000885947c20 */ /* 0x000fe20008400000 */
[----:B------:R-:W-:Y:S01]  /*3820*/  FADD R135, R135, -UR14 ;  /* 0x8000000e87877e21 */ /* 0x000fe20008000000 */
[----:B------:R-:W-:Y:S01]  /*3830*/  FSEL R112, R113, R112, !P0 ;  /* 0x0000007071707208 */ /* 0x000fe20004000000 */
[----:B------:R-:W-:Y:S01]  /*3840*/  FADD R146, R146, -UR14 ;  /* 0x8000000e92927e21 */ /* 0x000fe20008000000 */
[----:B------:R-:W-:Y:S01]  /*3850*/  FMNMX3 R159, R159, |R125|, |R144|, !PT ;  /* 0x4000007d9f9f7276 */ /* 0x000fe20007800490 */
[----:B------:R-:W-:Y:S01]  /*3860*/  @P0 FMUL R120, R120, UR7 ;  /* 0x0000000778780c20 */ /* 0x000fe20008400000 */
[----:B------:R-:W-:Y:S01]  /*3870*/  FSEL R113, R125, R114, !P0 ;  /* 0x000000727d717208 */ /* 0x000fe20004000000 */
[----:B------:R-:W-:Y:S01]  /*3880*/  FFMA R152, R40, R121, R88 ;  /* 0x0000007928987223 */ /* 0x000fe20000000058 */
[----:B------:R0:W1:Y:S01]  /*3890*/  F2F.BF16.F32 R125, R116 ;  /* 0x00000074007d7304 */ /* 0x0000620000202000 */
[----:B------:R-:W-:Y:S01]  /*38a0*/  FFMA R148, R37, R148, R85 ;  /* 0x0000009425947223 */ /* 0x000fe20000000055 */
[----:B------:R-:W-:Y:S01]  /*38b0*/  FADD R137, R137, -UR14 ;  /* 0x8000000e89897e21 */ /* 0x000fe20008000000 */
[----:B------:R-:W-:Y:S01]  /*38c0*/  FFMA R134, R48, R127, R96 ;  /* 0x0000007f30867223 */ /* 0x000fe20000000060 */
[----:B------:R-:W-:Y:S01]  /*38d0*/  FMNMX3 R159, R159, |R153|, |R142|, !PT ;  /* 0x400000999f9f7276 */ /* 0x000fe2000780048e */
[----:B------:R-:W-:Y:S01]  /*38e0*/  FMUL R127, R146, UR8 ;  /* 0x00000008927f7c20 */ /* 0x000fe20008400000 */
[----:B------:R-:W-:Y:S01]  /*38f0*/  @P0 FMUL R124, R124, UR7 ;  /* 0x000000077c7c0c20 */ /* 0x000fe20008400000 */
[----:B------:R-:W-:Y:S01]  /*3900*/  FADD R139, R139, -UR14 ;  /* 0x8000000e8b8b7e21 */ /* 0x000fe20008000000 */
[----:B------:R2:W3:Y:S01]  /*3910*/  F2F.BF16.F32 R146, R120 ;  /* 0x0000007800927304 */ /* 0x0004e20000202000 */
[----:B0-----:R-:W-:Y:S01]  /*3920*/  FMUL R116, R135, UR8 ;  /* 0x0000000887747c20 */ /* 0x001fe20008400000 */
[----:B------:R-:W-:Y:S01]  /*3930*/  FMUL R121, R152, UR7 ;  /* 0x0000000798797c20 */ /* 0x000fe20008400000 */
[----:B------:R-:W-:Y:S01]  /*3940*/  FMNMX3 R159, R159, |R157|, |R148|, !PT ;  /* 0x4000009d9f9f7276 */ /* 0x000fe20007800494 */
[----:B------:R-:W-:Y:S01]  /*3950*/  FADD R141, R141, -UR14 ;  /* 0x8000000e8d8d7e21 */ /* 0x000fe20008000000 */
[----:B------:R-:W-:Y:S01]  /*3960*/  FFMA R116, R39, R116, R87 ;  /* 0x0000007427747223 */ /* 0x000fe20000000057 */
[----:B------:R-:W-:Y:S01]  /*3970*/  @P0 FMUL R156, R156, UR7 ;  /* 0x000000079c9c0c20 */ /* 0x000fe20008400000 */
[----:B------:R-:W-:Y:S01]  /*3980*/  FSEL R118, R152, R121, !P0 ;  /* 0x0000007998767208 */ /* 0x000fe20004000000 */
[----:B------:R0:W-:Y:S01]  /*3990*/  F2F.BF16.F32 R133, R124 ;  /* 0x0000007c00857304 */ /* 0x0001e20000202000 */
[----:B--2---:R-:W-:Y:S01]  /*39a0*/  FMUL R120, R137, UR8 ;  /* 0x0000000889787c20 */ /* 0x004fe20008400000 */
[----:B------:R-:W-:Y:S01]  /*39b0*/  FMNMX3 R159, R159, |R154|, |R116|, !PT ;  /* 0x4000009a9f9f7276 */ /* 0x000fe20007800474 */
[----:B------:R-:W-:Y:S01]  /*39c0*/  FMUL R121, R140, UR7 ;  /* 0x000000078c797c20 */ /* 0x000fe20008400000 */
[----:B------:R-:W-:Y:S01]  /*39d0*/  FADD R143, R143, -UR14 ;  /* 0x8000000e8f8f7e21 */ /* 0x000fe20008000000 */
[----:B------:R-:W-:Y:S01]  /*39e0*/  FFMA R131, R41, R120, R89 ;  /* 0x0000007829837223 */ /* 0x000fe20000000059 */
[----:B------:R-:W-:Y:S01]  /*39f0*/  FFMA R138, R46, R123, R94 ;  /* 0x0000007b2e8a7223 */ /* 0x000fe2000000005e */
[----:B------:R-:W-:Y:S01]  /*3a00*/  FADD R145, R145, -UR14 ;  /* 0x8000000e91917e21 */ /* 0x000fe20008000000 */
[----:B------:R-:W-:Y:S01]  /*3a10*/  FSEL R119, R140, R121, !P0 ;  /* 0x000000798c777208 */ /* 0x000fe20004000000 */
[----:B0-----:R-:W-:Y:S01]  /*3a20*/  FMUL R124, R139, UR8 ;  /* 0x000000088b7c7c20 */ /* 0x001fe20008400000 */
[----:B------:R-:W-:Y:S01]  /*3a30*/  FMNMX3 R159, R159, |R152|, |R131|, !PT ;  /* 0x400000989f9f7276 */ /* 0x000fe20007800483 */
[----:B------:R-:W-:Y:S01]  /*3a40*/  FMUL R121, R136, UR7 ;  /* 0x0000000788797c20 */ /* 0x000fe20008400000 */
[----:B------:R-:W0:Y:S01]  /*3a50*/  F2F.BF16.F32 R110, R110 ;  /* 0x0000006e006e7304 */ /* 0x000e220000202000 */
[----:B------:R-:W-:Y:S01]  /*3a60*/  FFMA R137, R43, R124, R91 ;  /* 0x0000007c2b897223 */ /* 0x000fe2000000005b */
[----:B------:R-:W-:Y:S01]  /*3a70*/  FMUL R124, R141, UR8 ;  /* 0x000000088d7c7c20 */ /* 0x000fe20008400000 */
[----:B------:R-:W-:Y:S01]  /*3a80*/  @P0 FMUL R155, R155, UR7 ;  /* 0x000000079b9b0c20 */ /* 0x000fe20008400000 */
[----:B------:R-:W-:Y:S01]  /*3a90*/  @P0 FMUL R158, R158, UR7 ;  /* 0x000000079e9e0c20 */ /* 0x000fe20008400000 */
[----:B------:R-:W-:Y:S01]  /*3aa0*/  FSEL R121, R136, R121, !P0 ;  /* 0x0000007988797208 */ /* 0x000fe20004000000 */
[----:B------:R-:W-:Y:S01]  /*3ab0*/  FFMA R139, R45, R124, R93 ;  /* 0x0000007c2d8b7223 */ /* 0x000fe2000000005d */
[----:B------:R-:W-:Y:S01]  /*3ac0*/  FMNMX3 R159, R159, |R140|, |R137|, !PT ;  /* 0x4000008c9f9f7276 */ /* 0x000fe20007800489 */
[----:B------:R-:W-:Y:S01]  /*3ad0*/  FMUL R140, R143, UR8 ;  /* 0x000000088f8c7c20 */ /* 0x000fe20008400000 */
[----:B------:R-:W2:Y:S01]  /*3ae0*/  F2F.BF16.F32 R156, R156 ;  /* 0x0000009c009c7304 */ /* 0x000ea20000202000 */
[----:B------:R-:W-:Y:S01]  /*3af0*/  @P0 FMUL R148, R148, UR7 ;  /* 0x0000000794940c20 */ /* 0x000fe20008400000 */
[----:B------:R-:W-:Y:S01]  /*3b00*/  FMNMX3 R159, R159, |R136|, |R139|, !PT ;  /* 0x400000889f9f7276 */ /* 0x000fe2000780048b */
[----:B------:R-:W-:Y:S01]  /*3b10*/  FMUL R123, R138, UR7 ;  /* 0x000000078a7b7c20 */ /* 0x000fe20008400000 */
[----:B------:R-:W-:Y:S01]  /*3b20*/  FADD R147, R147, -UR14 ;  /* 0x8000000e93937e21 */ /* 0x000fe20008000000 */
[----:B------:R-:W-:Y:S01]  /*3b30*/  FFMA R140, R47, R140, R95 ;  /* 0x0000008c2f8c7223 */ /* 0x000fe2000000005f */
[----:B------:R-:W-:Y:S01]  /*3b40*/  FMUL R136, R145, UR8 ;  /* 0x0000000891887c20 */ /* 0x000fe20008400000 */
[----:B------:R-:W-:Y:S01]  /*3b50*/  FFMA R132, R50, R127, R98 ;  /* 0x0000007f32847223 */ /* 0x000fe20000000062 */
[----:B------:R-:W4:Y:S01]  /*3b60*/  F2F.BF16.F32 R112, R112 ;  /* 0x0000007000707304 */ /* 0x000f220000202000 */
[----:B------:R-:W-:Y:S01]  /*3b70*/  @P0 FMUL R144, R144, UR7 ;  /* 0x0000000790900c20 */ /* 0x000fe20008400000 */
[----:B-1----:R-:W-:-:S04]  /*3b80*/  IMAD.WIDE.U32 R124, R125, 0x10000, RZ ;  /* 0x000100007d7c7825 */ /* 0x002fc800078e00ff */
[----:B------:R-:W-:Y:S01]  /*3b90*/  FMUL R114, R153, UR7 ;  /* 0x0000000799727c20 */ /* 0x000fe20008400000 */
[----:B------:R-:W-:Y:S01]  /*3ba0*/  @P0 FMUL R142, R142, UR7 ;  /* 0x000000078e8e0c20 */ /* 0x000fe20008400000 */
[----:B------:R-:W-:Y:S01]  /*3bb0*/  FADD R149, R149, -UR14 ;  /* 0x8000000e95957e21 */ /* 0x000fe20008000000 */
[----:B------:R-:W-:Y:S01]  /*3bc0*/  FFMA R141, R49, R136, R97 ;  /* 0x00000088318d7223 */ /* 0x000fe20000000061 */
[----:B------:R-:W-:Y:S01]  /*3bd0*/  FSEL R122, R138, R123, !P0 ;  /* 0x0000007b8a7a7208 */ /* 0x000fe20004000000 */
[----:B------:R-:W1:Y:S01]  /*3be0*/  F2F.BF16.F32 R155, R155 ;  /* 0x0000009b009b7304 */ /* 0x000e620000202000 */
[----:B------:R-:W-:Y:S01]  /*3bf0*/  FMNMX3 R159, R159, |R138|, |R140|, !PT ;  /* 0x4000008a9f9f7276 */ /* 0x000fe2000780048c */
[----:B------:R-:W-:Y:S01]  /*3c00*/  FMUL R123, R134, UR7 ;  /* 0x00000007867b7c20 */ /* 0x000fe20008400000 */
[----:B------:R-:W-:Y:S01]  /*3c10*/  FMUL R127, R132, UR7 ;  /* 0x00000007847f7c20 */ /* 0x000fe20008400000 */
[----:B---3--:R-:W-:Y:S01]  /*3c20*/  SHF.L.U32 R135, R146, 0x10, RZ ;  /* 0x0000001092877819 */ /* 0x008fe200000006ff */
[----:B------:R-:W-:Y:S01]  /*3c30*/  FFMA R128, R52, R161, R100 ;  /* 0x000000a134807223 */ /* 0x000fe20000000064 */
[----:B------:R-:W-:Y:S01]  /*3c40*/  LOP3.LUT R124, R124, R4, RZ, 0xfc, !PT ;  /* 0x000000047c7c7212 */ /* 0x000fe200078efcff */
[----:B------:R-:W-:Y:S01]  /*3c50*/  FMUL R4, R149, UR8 ;  /* 0x0000000895047c20 */ /* 0x000fe20008400000 */
[----:B------:R3:W-:Y:S01]  /*3c60*/  F2F.BF16.F32 R120, R148 ;  /* 0x0000009400787304 */ /* 0x0007e20000202000 */
[----:B------:R-:W-:Y:S01]  /*3c70*/  FSEL R114, R153, R114, !P0 ;  /* 0x0000007299727208 */ /* 0x000fe20004000000 */
[----:B------:R-:W-:Y:S01]  /*3c80*/  FADD R150, R150, -UR14 ;  /* 0x8000000e96967e21 */ /* 0x000fe20008000000 */
[----:B------:R-:W-:Y:S01]  /*3c90*/  FMNMX3 R159, R159, |R134|, |R141|, !PT ;  /* 0x400000869f9f7276 */ /* 0x000fe2000780048d */
[----:B------:R-:W-:Y:S01]  /*3ca0*/  FADD R151, R151, -UR14 ;  /* 0x8000000e97977e21 */ /* 0x000fe20008000000 */
[----:B------:R-:W-:Y:S01]  /*3cb0*/  FSEL R123, R134, R123, !P0 ;  /* 0x0000007b867b7208 */ /* 0x000fe20004000000 */
[----:B------:R-:W-:Y:S01]  /*3cc0*/  FFMA R146, R53, R4, R101 ;  /* 0x0000000435927223 */ /* 0x000fe20000000065 */
[----:B------:R-:W-:Y:S01]  /*3cd0*/  FSEL R126, R132, R127, !P0 ;  /* 0x0000007f847e7208 */ /* 0x000fe20004000000 */
[----:B------:R-:W1:Y:S01]  /*3ce0*/  F2F.BF16.F32 R158, R158 ;  /* 0x0000009e009e7304 */ /* 0x000e620000202000 */
[----:B---3--:R-:W-:Y:S01]  /*3cf0*/  FMUL R148, R147, UR8 ;  /* 0x0000000893947c20 */ /* 0x008fe20008400000 */
[----:B0-----:R-:W-:Y:S01]  /*3d00*/  LOP3.LUT R125, R135, R125, R110, 0xfe, !PT ;  /* 0x0000007d877d7212 */ /* 0x001fe200078efe6e */
[----:B------:R-:W-:Y:S01]  /*3d10*/  FMUL R127, R128, UR7 ;  /* 0x00000007807f7c20 */ /* 0x000fe20008400000 */
[----:B------:R-:W-:-:S04]  /*3d20*/  IMAD.WIDE.U32 R134, R133, 0x10000, RZ ;  /* 0x0001000085867825 */ /* 0x000fc800078e00ff */
[----:B------:R-:W-:Y:S01]  /*3d30*/  FFMA R148, R51, R148, R99 ;  /* 0x0000009433947223 */ /* 0x000fe20000000063 */
[----:B--2---:R-:W-:Y:S01]  /*3d40*/  SHF.L.U32 R133, R156, 0x10, RZ ;  /* 0x000000109c857819 */ /* 0x004fe200000006ff */
[----:B------:R-:W-:Y:S01]  /*3d50*/  FMUL R161, R150, UR8 ;  /* 0x0000000896a17c20 */ /* 0x000fe20008400000 */
[----:B------:R-:W0:Y:S01]  /*3d60*/  F2F.BF16.F32 R111, R111 ;  /* 0x0000006f006f7304 */ /* 0x000e220000202000 */
[----:B------:R-:W-:Y:S01]  /*3d70*/  FMUL R4, R151, UR8 ;  /* 0x0000000897047c20 */ /* 0x000fe20008400000 */
[----:B------:R-:W-:Y:S01]  /*3d80*/  FMNMX3 R159, R159, |R132|, |R148|, !PT ;  /* 0x400000849f9f7276 */ /* 0x000fe20007800494 */
[----:B------:R-:W-:Y:S01]  /*3d90*/  FMUL R117, R154, UR7 ;  /* 0x000000079a757c20 */ /* 0x000fe20008400000 */
[----:B------:R-:W-:Y:S01]  /*3da0*/  @P0 FMUL R131, R131, UR7 ;  /* 0x0000000783830c20 */ /* 0x000fe20008400000 */
[----:B------:R-:W-:Y:S01]  /*3db0*/  @P0 FMUL R116, R116, UR7 ;  /* 0x0000000774740c20 */ /* 0x000fe20008400000 */
[----:B------:R-:W-:Y:S01]  /*3dc0*/  FSEL R127, R128, R127, !P0 ;  /* 0x0000007f807f7208 */ /* 0x000fe20004000000 */
[----:B------:R-:W-:Y:S01]  /*3dd0*/  FFMA R130, R54, R161, R102 ;  /* 0x000000a136827223 */ /* 0x000fe20000000066 */
[----:B------:R-:W2:Y:S01]  /*3de0*/  F2F.BF16.F32 R144, R144 ;  /* 0x0000009000907304 */ /* 0x000ea20000202000 */
[----:B----4-:R-:W-:Y:S01]  /*3df0*/  LOP3.LUT R132, R134, R112, RZ, 0xfc, !PT ;  /* 0x0000007086847212 */ /* 0x010fe200078efcff */
[----:B------:R-:W-:Y:S01]  /*3e00*/  @P0 FMUL R137, R137, UR7 ;  /* 0x0000000789890c20 */ /* 0x000fe20008400000 */
[----:B------:R-:W-:Y:S01]  /*3e10*/  LOP3.LUT R133, R133, R135, R0, 0xfe, !PT ;  /* 0x0000008785857212 */ /* 0x000fe200078efe00 */
[----:B------:R-:W-:Y:S01]  /*3e20*/  @P0 FMUL R139, R139, UR7 ;  /* 0x000000078b8b0c20 */ /* 0x000fe20008400000 */
[----:B------:R-:W-:Y:S01]  /*3e30*/  FMNMX3 R159, R159, |R128|, |R146|, !PT ;  /* 0x400000809f9f7276 */ /* 0x000fe20007800492 */
[----:B-1----:R-:W-:-:S04]  /*3e40*/  IMAD.WIDE.U32 R134, R155, 0x10000, RZ ;  /* 0x000100009b867825 */ /* 0x002fc800078e00ff */
[----:B------:R-:W-:Y:S01]  /*3e50*/  FFMA R128, R55, R4, R103 ;  /* 0x0000000437807223 */ /* 0x000fe20000000067 */
[----:B------:R-:W1:Y:S01]  /*3e60*/  F2F.BF16.F32 R142, R142 ;  /* 0x0000008e008e7304 */ /* 0x000e620000202000 */
[----:B------:R-:W-:Y:S01]  /*3e70*/  SHF.L.U32 R158, R158, 0x10, RZ ;  /* 0x000000109e9e7819 */ /* 0x000fe200000006ff */
[----:B------:R-:W-:Y:S01]  /*3e80*/  FMUL R129, R130, UR7 ;  /* 0x0000000782817c20 */ /* 0x000fe20008400000 */
[----:B------:R-:W-:Y:S01]  /*3e90*/  FSEL R117, R154, R117, !P0 ;  /* 0x000000759a757208 */ /* 0x000fe20004000000 */
[----:B------:R-:W-:Y:S01]  /*3ea0*/  @P0 FMUL R146, R146, UR7 ;  /* 0x0000000792920c20 */ /* 0x000fe20008400000 */
[----:B0-----:R-:W-:Y:S01]  /*3eb0*/  LOP3.LUT R111, R158, R135, R111, 0xfe, !PT ;  /* 0x000000879e6f7212 */ /* 0x001fe200078efe6f */
[----:B------:R-:W-:Y:S01]  /*3ec0*/  @P0 FMUL R140, R140, UR7 ;  /* 0x000000078c8c0c20 */ /* 0x000fe20008400000 */
[----:B--2---:R-:W-:Y:S01]  /*3ed0*/  IMAD.WIDE.U32 R144, R144, 0x10000, RZ ;  /* 0x0001000090907825 */ /* 0x004fe200078e00ff */
[----:B------:R-:W0:Y:S01]  /*3ee0*/  F2F.BF16.F32 R113, R113 ;  /* 0x0000007100717304 */ /* 0x000e220000202000 */
[----:B------:R-:W-:-:S02]  /*3ef0*/  FMNMX3 R4, R159, |R130|, |R128|, !PT ;  /* 0x400000829f047276 */ /* 0x000fc40007800480 */
[----:B------:R-:W-:Y:S01]  /*3f00*/  @P0 FMUL R141, R141, UR7 ;  /* 0x000000078d8d0c20 */ /* 0x000fe20008400000 */
[----:B------:R-:W-:Y:S01]  /*3f10*/  @P0 FMUL R128, R128, UR7 ;  /* 0x0000000780800c20 */ /* 0x000fe20008400000 */
[----:B------:R-:W-:Y:S01]  /*3f20*/  FSEL R129, R130, R129, !P0 ;  /* 0x0000008182817208 */ /* 0x000fe20004000000 */
[----:B------:R-:W-:Y:S01]  /*3f30*/  @P0 FMUL R148, R148, UR7 ;  /* 0x0000000794940c20 */ /* 0x000fe20008400000 */
[----:B------:R-:W-:Y:S01]  /*3f40*/  IADD3 R147, PT, PT, R7, 0x580, RZ ;  /* 0x0000058007937810 */ /* 0x000fe20007ffe0ff */
[----:B------:R-:W2:Y:S01]  /*3f50*/  F2F.BF16.F32 R2, R2 ;  /* 0x0000000200027304 */ /* 0x000ea20000202000 */
[----:B-1----:R-:W-:Y:S02]  /*3f60*/  SHF.L.U32 R135, R142, 0x10, RZ ;  /* 0x000000108e877819 */ /* 0x002fe400000006ff */
[----:B0-----:R-:W-:-:S05]  /*3f70*/  LOP3.LUT R112, R144, R113, RZ, 0xfc, !PT ;  /* 0x0000007190707212 */ /* 0x001fca00078efcff */
[----:B------:R-:W0:Y:S01]  /*3f80*/  F2F.BF16.F32 R114, R114 ;  /* 0x0000007200727304 */ /* 0x000e220000202000 */
[----:B--2---:R-:W-:-:S07]  /*3f90*/  LOP3.LUT R110, R134, R2, RZ, 0xfc, !PT ;  /* 0x00000002866e7212 */ /* 0x004fce00078efcff */
[----:B------:R-:W1:Y:S01]  /*3fa0*/  F2F.BF16.F32 R131, R131 ;  /* 0x0000008300837304 */ /* 0x000e620000202000 */
[----:B0-----:R-:W-:-:S07]  /*3fb0*/  LOP3.LUT R113, R135, R145, R114, 0xfe, !PT ;  /* 0x0000009187717212 */ /* 0x001fce00078efe72 */
[----:B------:R-:W0:Y:S01]  /*3fc0*/  F2F.BF16.F32 R116, R116 ;  /* 0x0000007400747304 */ /* 0x000e220000202000 */
[----:B------:R-:W2:Y:S01]  /*3fd0*/  LDC.64 R134, c[0x0][0x3c8] ;  /* 0x0000f200ff867b82 */ /* 0x000ea20000000a00 */
[----:B------:R-:W-:Y:S01]  /*3fe0*/  IADD3 R145, PT, PT, R7, 0x500, RZ ;  /* 0x0000050007917810 */ /* 0x000fe20007ffe0ff */
[----:B-1----:R-:W-:-:S05]  /*3ff0*/  IMAD.WIDE.U32 R142, R131, 0x10000, RZ ;  /* 0x00010000838e7825 */ /* 0x002fca00078e00ff */
[----:B------:R-:W1:Y:S01]  /*4000*/  F2F.BF16.F32 R138, R139 ;  /* 0x0000008b008a7304 */ /* 0x000e620000202000 */
[----:B0-----:R-:W-:-:S07]  /*4010*/  SHF.L.U32 R116, R116, 0x10, RZ ;  /* 0x0000001074747819 */ /* 0x001fce00000006ff */
[----:B------:R-:W0:Y:S01]  /*4020*/  F2F.BF16.F32 R137, R137 ;  /* 0x0000008900897304 */ /* 0x000e220000202000 */
[----:B-1----:R-:W-:-:S07]  /*4030*/  IMAD.WIDE.U32 R130, R138, 0x10000, RZ ;  /* 0x000100008a827825 */ /* 0x002fce00078e00ff */
[----:B------:R-:W-:Y:S01]  /*4040*/  F2F.BF16.F32 R115, R115 ;  /* 0x0000007300737304 */ /* 0x000fe20000202000 */
[----:B--2---:R-:W-:Y:S01]  /*4050*/  IMAD.WIDE.U32 R144, R145, 0x8, R134 ;  /* 0x0000000891907825 */ /* 0x004fe200078e0086 */
[----:B0-----:R-:W-:-:S06]  /*4060*/  SHF.L.U32 R137, R137, 0x10, RZ ;  /* 0x0000001089897819 */ /* 0x001fcc00000006ff */
[----:B------:R-:W-:Y:S08]  /*4070*/  F2F.BF16.F32 R117, R117 ;  /* 0x0000007500757304 */ /* 0x000ff00000202000 */
[----:B------:R-:W-:Y:S08]  /*4080*/  F2F.BF16.F32 R121, R121 ;  /* 0x0000007900797304 */ /* 0x000ff00000202000 */
[----:B------:R-:W0:Y:S08]  /*4090*/  F2F.BF16.F32 R119, R119 ;  /* 0x0000007700777304 */ /* 0x000e300000202000 */
[----:B------:R-:W-:Y:S01]  /*40a0*/  F2F.BF16.F32 R136, R140 ;  /* 0x0000008c00887304 */ /* 0x000fe20000202000 */
[----:B0-----:R-:W-:-:S07]  /*40b0*/  LOP3.LUT R119, R137, R143, R119, 0xfe, !PT ;  /* 0x0000008f89777212 */ /* 0x001fce00078efe77 */
[----:B------:R0:W1:Y:S01]  /*40c0*/  F2F.BF16.F32 R139, R141 ;  /* 0x0000008d008b7304 */ /* 0x0000620000202000 */
[----:B------:R-:W-:-:S07]  /*40d0*/  IADD3 R143, PT, PT, R7, 0x480, RZ ;  /* 0x00000480078f7810 */ /* 0x000fce0007ffe0ff */
[----:B------:R-:W2:Y:S01]  /*40e0*/  F2F.BF16.F32 R146, R146 ;  /* 0x0000009200927304 */ /* 0x000ea20000202000 */
[----:B0-----:R-:W-:-:S03]  /*40f0*/  IMAD.WIDE.U32 R140, R120, 0x10000, RZ ;  /* 0x00010000788c7825 */ /* 0x001fc600078e00ff */
[----:B------:R-:W-:-:S04]  /*4100*/  LOP3.LUT R114, R140, R115, RZ, 0xfc, !PT ;  /* 0x000000738c727212 */ /* 0x000fc800078efcff */
[----:B------:R-:W0:Y:S01]  /*4110*/  F2F.BF16.F32 R128, R128 ;  /* 0x0000008000807304 */ /* 0x000e220000202000 */
[----:B------:R-:W-:Y:S02]  /*4120*/  LOP3.LUT R115, R116, R141, R117, 0xfe, !PT ;  /* 0x0000008d74737212 */ /* 0x000fe400078efe75 */
[----:B------:R-:W-:Y:S01]  /*4130*/  LOP3.LUT R116, R130, R121, RZ, 0xfc, !PT ;  /* 0x0000007982747212 */ /* 0x000fe200078efcff */
[----:B-1----:R-:W-:Y:S01]  /*4140*/  IMAD.WIDE.U32 R120, R139, 0x10000, RZ ;  /* 0x000100008b787825 */ /* 0x002fe200078e00ff */
[----:B------:R-:W-:Y:S02]  /*4150*/  SHF.L.U32 R117, R136, 0x10, RZ ;  /* 0x0000001088757819 */ /* 0x000fe400000006ff */
[----:B------:R-:W-:Y:S01]  /*4160*/  IADD3 R141, PT, PT, R7, 0x400, RZ ;  /* 0x00000400078d7810 */ /* 0x000fe20007ffe0ff */
[----:B------:R-:W1:Y:S01]  /*4170*/  F2F.BF16.F32 R123, R123 ;  /* 0x0000007b007b7304 */ /* 0x000e620000202000 */
[----:B--2---:R-:W-:-:S04]  /*4180*/  IMAD.WIDE.U32 R136, R146, 0x10000, RZ ;  /* 0x0001000092887825 */ /* 0x004fc800078e00ff */
[----:B------:R-:W-:Y:S01]  /*4190*/  IMAD.WIDE.U32 R140, R141, 0x8, R134 ;  /* 0x000000088d8c7825 */ /* 0x000fe200078e0086 */
[----:B0-----:R-:W-:Y:S02]  /*41a0*/  SHF.L.U32 R128, R128, 0x10, RZ ;  /* 0x0000001080807819 */ /* 0x001fe400000006ff */
[----:B------:R-:W0:Y:S01]  /*41b0*/  F2F.BF16.F32 R0, R148 ;  /* 0x0000009400007304 */ /* 0x000e220000202000 */
[----:B-1----:R-:W-:-:S07]  /*41c0*/  LOP3.LUT R120, R120, R123, RZ, 0xfc, !PT ;  /* 0x0000007b78787212 */ /* 0x002fce00078efcff */
[----:B------:R-:W1:Y:S01]  /*41d0*/  F2F.BF16.F32 R129, R129 ;  /* 0x0000008100817304 */ /* 0x000e620000202000 */
[----:B0-----:R-:W-:-:S07]  /*41e0*/  SHF.L.U32 R139, R0, 0x10, RZ ;  /* 0x00000010008b7819 */ /* 0x001fce00000006ff */
[----:B------:R-:W0:Y:S01]  /*41f0*/  F2F.BF16.F32 R122, R122 ;  /* 0x0000007a007a7304 */ /* 0x000e220000202000 */
[----:B-1----:R-:W-:-:S07]  /*4200*/  LOP3.LUT R123, R128, R137, R129, 0xfe, !PT ;  /* 0x00000089807b7212 */ /* 0x002fce00078efe81 */
[----:B------:R-:W1:Y:S01]  /*4210*/  F2F.BF16.F32 R126, R126 ;  /* 0x0000007e007e7304 */ /* 0x000e620000202000 */
[C---:B------:R-:W-:Y:S02]  /*4220*/  IADD3 R129, PT, PT, R7.reuse, 0x200, RZ ;  /* 0x0000020007817810 */ /* 0x040fe40007ffe0ff */
[----:B------:R-:W-:-:S03]  /*4230*/  IADD3 R137, PT, PT, R7, 0x300, RZ ;  /* 0x0000030007897810 */ /* 0x000fc60007ffe0ff */
[----:B------:R-:W-:Y:S01]  /*4240*/  IMAD.WIDE.U32 R128, R129, 0x8, R134 ;  /* 0x0000000881807825 */ /* 0x000fe200078e0086 */
[----:B0-----:R-:W-:Y:S01]  /*4250*/  LOP3.LUT R117, R117, R131, R122, 0xfe, !PT ;  /* 0x0000008375757212 */ /* 0x001fe200078efe7a */
[----:B------:R-:W0:Y:S01]  /*4260*/  F2F.BF16.F32 R127, R127 ;  /* 0x0000007f007f7304 */ /* 0x000e220000202000 */
[----:B------:R-:W-:-:S05]  /*4270*/  IADD3 R131, PT, PT, R7, 0x280, RZ ;  /* 0x0000028007837810 */ /* 0x000fca0007ffe0ff */
[----:B------:R-:W-:Y:S01]  /*4280*/  IMAD.WIDE.U32 R130, R131, 0x8, R134 ;  /* 0x0000000883827825 */ /* 0x000fe200078e0086 */
[----:B-1----:R-:W-:Y:S01]  /*4290*/  LOP3.LUT R121, R139, R121, R126, 0xfe, !PT ;  /* 0x000000798b797212 */ /* 0x002fe200078efe7e */
[----:B------:R-:W1:Y:S01]  /*42a0*/  F2F.BF16.F32 R118, R118 ;  /* 0x0000007600767304 */ /* 0x000e620000202000 */
[----:B------:R-:W-:-:S05]  /*42b0*/  IADD3 R139, PT, PT, R7, 0x380, RZ ;  /* 0x00000380078b7810 */ /* 0x000fca0007ffe0ff */
[----:B------:R-:W-:Y:S01]  /*42c0*/  IMAD.WIDE.U32 R138, R139, 0x8, R134 ;  /* 0x000000088b8a7825 */ /* 0x000fe200078e0086 */
[----:B0-----:R-:W-:-:S03]  /*42d0*/  LOP3.LUT R122, R136, R127, RZ, 0xfc, !PT ;  /* 0x0000007f887a7212 */ /* 0x001fc600078efcff */
[----:B------:R-:W-:-:S04]  /*42e0*/  IMAD.WIDE.U32 R126, R7, 0x8, R134 ;  /* 0x00000008077e7825 */ /* 0x000fc800078e0086 */
[--C-:B------:R-:W-:Y:S01]  /*42f0*/  IMAD.WIDE.U32 R136, R137, 0x8, R134.reuse ;  /* 0x0000000889887825 */ /* 0x100fe200078e0086 */
[----:B-1----:R-:W-:Y:S01]  /*4300*/  LOP3.LUT R118, R142, R118, RZ, 0xfc, !PT ;  /* 0x000000768e767212 */ /* 0x002fe200078efcff */
        /* <DEDUP_REMOVED lines=14> */
.L_x_8339:
[----:B------:R-:W-:Y:S02]  /*43f0*/  UIADD3 UR6, UPT, UPT, UR6, UR9, URZ ;  /* 0x0000000906067290 */ /* 0x000fe4000fffe0ff */
[----:B------:R-:W-:Y:S02]  /*4400*/  UPLOP3.LUT UP1, UPT, UPT, UPT, UP1, 0x40, 0x4 ;  /* 0x000000000004789c */ /* 0x000fe40003f2e810 */
[----:B------:R-:W-:-:S09]  /*4410*/  UISETP.GE.AND UP0, UPT, UR6, UR16, UPT ;  /* 0x000000100600728c */ /* 0x000fd2000bf06270 */
[----:B------:R-:W-:Y:S05]  /*4420*/  BRA.U !UP0, `(.L_x_8340) ;  /* 0xffffffc108a47547 */ /* 0x000fea000b83ffff */
.L_x_8331:
        /* <DEDUP_REMOVED lines=38> */
.L_x_8348:
[----:B------:R-:W-:Y:S02]  /*4690*/  ISETP.NE.AND P1, PT, R3, RZ, PT ;  /* 0x000000ff0300720c */ /* 0x000fe40003f25270 */
[----:B---3--:R-:W-:-:S11]  /*46a0*/  FMNMX R7, R5, R2, !PT ;  /* 0x0000000205077209 */ /* 0x008fd60007800000 */
[----:B------:R-:W-:Y:S05]  /*46b0*/  @P1 BRA `(.L_x_8342) ;  /* 0x0000000000081947 */ /* 0x000fea0003800000 */
[----:B--2---:R-:W2:Y:S02]  /*46c0*/  LDC.64 R4, c[0x0][0x3f8] ;  /* 0x0000fe00ff047b82 */ /* 0x004ea40000000a00 */
[----:B--2---:R3:W-:Y:S02]  /*46d0*/  REDG.E.MAX.S32.STRONG.GPU desc[UR10][R4.64], R7 ;  /* 0x000000070400798e */ /* 0x0047e4000d12e30a */
.L_x_8342:
[----:B------:R-:W-:Y:S05]  /*46e0*/  BSYNC B0 ;  /* 0x0000000000007941 */ /* 0x000fea0003800000 */
.L_x_8341:
        /* <DEDUP_REMOVED lines=13> */
[----:B0123--:R-:W-:Y:S05]  /*47c0*/  CALL.REL.NOINC `($__internal_115_$__cuda_sm20_rcp_rn_f32_slowpath) ;  /* 0x00000000005c7944 */ /* 0x00ffea0003c00000 */
[----:B------:R-:W-:Y:S05]  /*47d0*/  BRA `(.L_x_8345) ;  /* 0x0000000000147947 */ /* 0x000fea0003800000 */
.L_x_8344:
[----:B------:R-:W4:Y:S01]  /*47e0*/  MUFU.RCP R0, UR7 ;  /* 0x0000000700007d08 */ /* 0x000f220008001000 */
[----:B------:R-:W-:-:S05]  /*47f0*/  MOV R3, UR7 ;  /* 0x0000000700037c02 */ /* 0x000fca0008000f00 */
[----:B----4-:R-:W-:-:S04]  /*4800*/  FFMA R2, R0, R3, -1 ;  /* 0xbf80000000027423 */ /* 0x010fc80000000003 */
[----:B------:R-:W-:-:S04]  /*4810*/  FADD.FTZ R3, -R2, -RZ ;  /* 0x800000ff02037221 */ /* 0x000fc80000010100 */
[----:B------:R-:W-:-:S07]  /*4820*/  FFMA R0, R0, R3, R0 ;  /* 0x0000000300007223 */ /* 0x000fce0000000000 */
.L_x_8345:
[----:B------:R-:W4:Y:S02]  /*4830*/  LDC.64 R2, c[0x0][0x3f0] ;  /* 0x0000fc00ff027b82 */ /* 0x000f240000000a00 */
[----:B----4-:R-:W-:Y:S01]  /*4840*/  STG.E desc[UR10][R2.64], R0 ;  /* 0x0000000002007986 */ /* 0x010fe2000c10190a */
[----:B------:R-:W-:Y:S05]  /*4850*/  EXIT ;  /* 0x000000000000794d */ /* 0x000fea0003800000 */
.L_x_8343:
[----:B------:R-:W-:Y:S02]  /*4860*/  MOV R7, 0x2 ;  /* 0x0000000200077802 */ /* 0x000fe40000000f00 */
[----:B------:R-:W-:Y:S02]  /*4870*/  MOV R9, 0x1f ;  /* 0x0000001f00097802 */ /* 0x000fe40000000f00 */
[----:B------:R-:W-:-:S07]  /*4880*/  MOV R4, 0xffffffff ;  /* 0xffffffff00047802 */ /* 0x000fce0000000f00 */
[----:B0123--:R-:W-:Y:S05]  /*4890*/  WARPSYNC.COLLECTIVE R4, `(.L_x_8346) ;  /* 0x0000000004087348 */ /* 0x00ffea0003c00000 */
[----:B--23--:R2:W3:Y:S02]  /*48a0*/  SHFL.DOWN P1, R2, R0, R7, R9 ;  /* 0x0800000700027389 */ /* 0x00c4e40000020009 */
[----:B0123--:R-:W-:Y:S05]  /*48b0*/  ENDCOLLECTIVE ;  /* 0x000000000000791b */ /* 0x00ffea0003800000 */
.L_x_8346:
[----:B------:R-:W-:Y:S02]  /*48c0*/  MOV R7, 0x1 ;  /* 0x0000000100077802 */ /* 0x000fe40000000f00 */
[----:B------:R-:W-:-:S04]  /*48d0*/  MOV R5, R2 ;  /* 0x0000000200057202 */ /* 0x000fc80000000f00 */
[----:B------:R-:W-:-:S04]  /*48e0*/  FMNMX R5, R5, R0, !PT ;  /* 0x0000000005057209 */ /* 0x000fc80007800000 */
[----:B------:R-:W-:-:S07]  /*48f0*/  MOV R0, R5 ;  /* 0x0000000500007202 */ /* 0x000fce0000000f00 */
[----:B------:R-:W-:Y:S05]  /*4900*/  WARPSYNC.COLLECTIVE R4, `(.L_x_8347) ;  /* 0x0000000004087348 */ /* 0x000fea0003c00000 */
[----:B------:R0:W1:Y:S02]  /*4910*/  SHFL.DOWN P1, R2, R0, R7, R9 ;  /* 0x0800000700027389 */ /* 0x0000640000020009 */
[----:B01----:R-:W-:Y:S05]  /*4920*/  ENDCOLLECTIVE ;  /* 0x000000000000791b */ /* 0x003fea0003800000 */
.L_x_8347:
[----:B------:R-:W-:Y:S05]  /*4930*/  BRA `(.L_x_8348) ;  /* 0xfffffffc00547947 */ /* 0x000fea000383ffff */
        .weak           $__internal_115_$__cuda_sm20_rcp_rn_f32_slowpath
        .type           $__internal_115_$__cuda_sm20_rcp_rn_f32_slowpath,@function
        .size           $__internal_115_$__cuda_sm20_rcp_rn_f32_slowpath,(.L_x_12983 - $__internal_115_$__cuda_sm20_rcp_rn_f32_slowpath)
$__internal_115_$__cuda_sm20_rcp_rn_f32_slowpath:
        /* <DEDUP_REMOVED lines=15> */
.L_x_8350:
        /* <DEDUP_REMOVED lines=33> */
.L_x_8352:
[----:B------:R-:W0:Y:S02]  /*4c40*/  MUFU.RCP R0, R0 ;  /* 0x0000000000007308 */ /* 0x000e240000001000 */
.L_x_8351:
[----:B------:R-:W-:Y:S05]  /*4c50*/  BSYNC B1 ;  /* 0x0000000000017941 */ /* 0x000fea0003800000 */
.L_x_8349:
[----:B------:R-:W-:Y:S01]  /*4c60*/  HFMA2 R161, -RZ, RZ, 0, 0 ;  /* 0x00000000ffa17431 */ /* 0x000fe200000001ff */
[----:B------:R-:W-:-:S04]  /*4c70*/  MOV R160, R2 ;  /* 0x0000000200a07202 */ /* 0x000fc80000000f00 */
[----:B0-----:R-:W-:Y:S05]  /*4c80*/  RET.REL.NODEC R160 `(_ZN18transformer_engine13normalization19ln_fwd_tuned_kernelINS0_13Kernel_traitsIff13__nv_bfloat16fjLj6144ELj1ELj1ELj4ELj16ENS0_18Kernel_traits_baseILj6144EffS3_fjLj128EEEEEEEvNS0_19ForwardKernelParamsE) ;  /* 0xffffffb0a0dc7950 */ /* 0x001fea0003c3ffff */
.L_x_8353:
        /* <DEDUP_REMOVED lines=15> */
.L_x_12983:


//--------------------- .text._ZN18transformer_engine13normalization19ln_fwd_tuned_kernelINS0_13Kernel_traitsI13__nv_bfloat16S3_S3_fjLj6144ELj1ELj1ELj4ELj16ENS0_18Kernel_traits_baseILj6144ES3_S3_S3_fjLj128EEEEEEEvNS0_19ForwardKernelParamsE --------------------------
	.section	.text._ZN18transformer_engine13normalization19ln_fwd_tuned_kernelINS0_13Kernel_traitsI13__nv_bfloat16S3_S3_fjLj6144ELj1ELj1ELj4ELj16ENS0_18Kernel_traits_baseILj6144ES3_S3_S3_fjLj128EEEEEEEvNS0_19ForwardKernelParamsE,"ax",@progbits
	.align	128
        .global         _ZN18transformer_engine13normalization19ln_fwd_tuned_kernelINS0_13Kernel_traitsI13__nv_bfloat16S3_S3_fjLj6144ELj1ELj1ELj4ELj16ENS0_18Kernel_traits_baseILj6144ES3_S3_S3_fjLj128EEEEEEEvNS0_19ForwardKernelParamsE
        .type           _ZN18transformer_engine13normalization19ln_fwd_tuned_kernelINS0_13Kernel_traitsI13__nv_bfloat16S3_S3_fjLj6144ELj1ELj1ELj4ELj16ENS0_18Kernel_traits_baseILj6144ES3_S3_S3_fjLj128EEEEEEEvNS0_19ForwardKernelParamsE,@function
        .size           _ZN18transformer_engine13normalization19ln_fwd_tuned_kernelINS0_13Kernel_traitsI13__nv_bfloat16S3_S3_fjLj6144ELj1ELj1ELj4ELj16ENS0_18Kernel_traits_baseILj6144ES3_S3_S3_fjLj128EEEEEEEvNS0_19ForwardKernelParamsE,(.L_x_12984 - _ZN18transformer_engine13normalization19ln_fwd_tuned_kernelINS0_13Kernel_traitsI13__nv_bfloat16S3_S3_fjLj6144ELj1ELj1ELj4ELj16ENS0_18Kernel_traits_baseILj6144ES3_S3_S3_fjLj128EEEEEEEvNS0_19ForwardKernelParamsE)
        .other          _ZN18transformer_engine13normalization19ln_fwd_tuned_kernelINS0_13Kernel_traitsI13__nv_bfloat16S3_S3_fjLj6144ELj1ELj1ELj4ELj16ENS0_18Kernel_traits_baseILj6144ES3_S3_S3_fjLj128EEEEEEEvNS0_19ForwardKernelParamsE,@"STO_CUDA_ENTRY STV_DEFAULT"
_ZN18transformer_engine13normalization19ln_fwd_tuned_kernelINS0_13Kernel_traitsI13__nv_bfloat16S3_S3_fjLj6144ELj1ELj1ELj4ELj16ENS0_18Kernel_traits_baseILj6144ES3_S3_S3_fjLj128EEEEEEEvNS0_19ForwardKernelParamsE:
.text._ZN18transformer_engine13normalization19ln_fwd_tuned_kernelINS0_13Kernel_traitsI13__nv_bfloat16S3_S3_fjLj6144ELj1ELj1ELj4ELj16ENS0_18Kernel_traits_baseILj6144ES3_S3_S3_fjLj128EEEEEEEvNS0_19ForwardKernelParamsE:
[----:B------:R-:W-:Y:S01]  /*0000*/  LDC R1, c[0x0][0x37c] ;  /* 0x0000df00ff017b82 */ /* 0x000fe20000000800 */
[----:B------:R-:W0:Y:S01]  /*0010*/  LDCU.U8 UR4, c[0x0][0x404] ;  /* 0x00008080ff0477ac */ /* 0x000e220008000000 */
[----:B------:R-:W1:Y:S01]  /*0020*/  LDCU.64 UR8, c[0x0][0x358] ;  /* 0x00006b00ff0877ac */ /* 0x000e620008000a00 */
[----:B0-----:R-:W-:-:S05]  /*0030*/  UISETP.NE.AND UP0, UPT, UR4, URZ, UPT ;  /* 0x000000ff0400728c */ /* 0x001fca000bf05270 */
[----:B------:R-:W0:Y:S01]  /*0040*/  S2UR UR6, SR_CTAID.X ;  /* 0x00000000000679c3 */ /* 0x000e220000002500 */
[----:B------:R-:W2:Y:S01]  /*0050*/  S2R R165, SR_TID.X ;  /* 0x0000000000a57919 */ /* 0x000ea20000002100 */
[----:B------:R-:W0:Y:S01]  /*0060*/  LDCU UR4, c[0x0][0x388] ;  /* 0x00007100ff0477ac */ /* 0x000e220008000800 */
[----:B------:R-:W-:-:S13]  /*0070*/  PLOP3.LUT P0, PT, PT, PT, UP0, 0x80, 0x8 ;  /* 0x000000000008781c */ /* 0x000fda0003f0f008 */
[----:B------:R-:W1:Y:S02]  /*0080*/  @P0 LDC.64 R2, c[0x0][0x3e0] ;  /* 0x0000f800ff020b82 */ /* 0x000e640000000a00 */
[----:B-1----:R-:W3:Y:S01]  /*0090*/  @P0 LDG.E R2, desc[UR8][R2.64] ;  /* 0x0000000802020981 */ /* 0x002ee2000c1e1900 */
[----:B0-----:R-:W-:Y:S01]  /*00a0*/  UISETP.GE.AND UP0, UPT, UR6, UR4, UPT ;  /* 0x000000040600728c */ /* 0x001fe2000bf06270 */
[----:B------:R-:W-:Y:S01]  /*00b0*/  HFMA2 R104, -RZ, RZ, 0, 0 ;  /* 0x00000000ff687431 */ /* 0x000fe200000001ff */
[----:B------:R-:W-:Y:S01]  /*00c0*/  UMOV UR7, 0x3f800000 ;  /* 0x3f80000000077882 */ /* 0x000fe20000000000 */
[----:B--2---:R-:W-:Y:S02]  /*00d0*/  LOP3.LUT R103, R165, 0x1f, RZ, 0xc0, !PT ;  /* 0x0000001fa5677812 */ /* 0x004fe400078ec0ff */
[----:B---3--:R-:W-:-:S04]  /*00e0*/  @P0 R2UR UR7, R2 ;  /* 0x00000000020702ca */ /* 0x008fc800000e0000 */
[----:B------:R-:W-:Y:S11]  /*00f0*/  BRA.U UP0, `(.L_x_8354) ;  /* 0x0000004d00507547 */ /* 0x000ff6000b800000 */
[----:B------:R-:W0:Y:S01]  /*0100*/  LDC.64 R2, c[0x0][0x3a8] ;  /* 0x0000ea00ff027b82 */ /* 0x000e220000000a00 */
[----:B------:R-:W-:-:S07]  /*0110*/  LOP3.LUT R24, R165, 0x7f, RZ, 0xc0, !PT ;  /* 0x0000007fa5187812 */ /* 0x000fce00078ec0ff */
[----:B------:R-:W1:Y:S01]  /*0120*/  LDC.64 R4, c[0x0][0x3d0] ;  /* 0x0000f400ff047b82 */ /* 0x000e620000000a00 */
[----:B------:R-:W-:Y:S01]  /*0130*/  MOV R104, RZ ;  /* 0x000000ff00687202 */ /* 0x000fe20000000f00 */
[----:B------:R-:W-:Y:S01]  /*0140*/  UPLOP3.LUT UP1, UPT, UPT, UPT, UPT, 0x40, 0x4 ;  /* 0x000000000004789c */ /* 0x000fe20003f2e870 */
[----:B------:R-:W2:Y:S01]  /*0150*/  LDCU.U8 UR14, c[0x0][0x404] ;  /* 0x00008080ff0e77ac */ /* 0x000ea20008000000 */
[----:B------:R-:W3:Y:S01]  /*0160*/  LDCU.U8 UR12, c[0x0][0x3c0] ;  /* 0x00007800ff0c77ac */ /* 0x000ee20008000000 */
[----:B------:R-:W4:Y:S01]  /*0170*/  LDCU UR15, c[0x0][0x388] ;  /* 0x00007100ff0f77ac */ /* 0x000f220008000800 */
[C---:B0-----:R-:W-:Y:S01]  /*0180*/  IMAD.WIDE.U32 R2, R24.reuse, 0x10, R2 ;  /* 0x0000001018027825 */ /* 0x041fe200078e0002 */
[----:B------:R-:W0:Y:S04]  /*0190*/  LDCU UR13, c[0x0][0x380] ;  /* 0x00007000ff0d77ac */ /* 0x000e280008000800 */
[----:B------:R-:W5:Y:S01]  /*01a0*/  LDG.E.128 R32, desc[UR8][R2.64+0x800] ;  /* 0x0008000802207981 */ /* 0x000f62000c1e1d00 */
[----:B------:R-:W0:Y:S01]  /*01b0*/  LDCU.64 UR10, c[0x0][0x3f8] ;  /* 0x00007f00ff0a77ac */ /* 0x000e220008000a00 */
[----:B-1----:R-:W-:-:S02]  /*01c0*/  IMAD.WIDE.U32 R4, R24, 0x10, R4 ;  /* 0x0000001018047825 */ /* 0x002fc400078e0004 */
[----:B------:R-:W2:Y:S04]  /*01d0*/  LDG.E.128 R40, desc[UR8][R2.64+0x1000] ;  /* 0x0010000802287981 */ /* 0x000ea8000c1e1d00 */
[----:B------:R-:W3:Y:S04]  /*01e0*/  LDG.E.128 R24, desc[UR8][R2.64] ;  /* 0x0000000802187981 */ /* 0x000ee8000c1e1d00 */
[----:B------:R-:W4:Y:S04]  /*01f0*/  LDG.E.128 R28, desc[UR8][R4.64] ;  /* 0x00000008041c7981 */ /* 0x000f28000c1e1d00 */
[----:B------:R-:W2:Y:S04]  /*0200*/  LDG.E.128 R36, desc[UR8][R4.64+0x800] ;  /* 0x0008000804247981 */ /* 0x000ea8000c1e1d00 */
[----:B------:R-:W2:Y:S04]  /*0210*/  LDG.E.128 R44, desc[UR8][R4.64+0x1000] ;  /* 0x00100008042c7981 */ /* 0x000ea8000c1e1d00 */
[----:B------:R-:W2:Y:S04]  /*0220*/  LDG.E.128 R48, desc[UR8][R2.64+0x1800] ;  /* 0x0018000802307981 */ /* 0x000ea8000c1e1d00 */
[----:B------:R-:W2:Y:S04]  /*0230*/  LDG.E.128 R52, desc[UR8][R4.64+0x1800] ;  /* 0x0018000804347981 */ /* 0x000ea8000c1e1d00 */
[----:B------:R-:W2:Y:S04]  /*0240*/  LDG.E.128 R56, desc[UR8][R2.64+0x2000] ;  /* 0x0020000802387981 */ /* 0x000ea8000c1e1d00 */
[----:B------:R-:W2:Y:S04]  /*0250*/  LDG.E.128 R60, desc[UR8][R4.64+0x2000] ;  /* 0x00200008043c7981 */ /* 0x000ea8000c1e1d00 */
[----:B------:R-:W2:Y:S04]  /*0260*/  LDG.E.128 R64, desc[UR8][R2.64+0x2800] ;  /* 0x0028000802407981 */ /* 0x000ea8000c1e1d00 */
[----:B------:R1:W2:Y:S01]  /*0270*/  LDG.E.128 R68, desc[UR8][R4.64+0x2800] ;  /* 0x0028000804447981 */ /* 0x0002a2000c1e1d00 */
[----:B-----5:R-:W-:-:S02]  /*0280*/  PRMT R161, R32, 0x7632, R161 ;  /* 0x0000763220a17816 */ /* 0x020fc400000000a1 */
[----:B------:R-:W-:Y:S02]  /*0290*/  PRMT R154, R33, 0x7632, R154 ;  /* 0x00007632219a7816 */ /* 0x000fe4000000009a */
[----:B------:R-:W-:Y:S02]  /*02a0*/  PRMT R153, R34, 0x7632, R153 ;  /* 0x0000763222997816 */ /* 0x000fe40000000099 */
[----:B------:R-:W-:Y:S02]  /*02b0*/  PRMT R152, R35, 0x7632, R152 ;  /* 0x0000763223987816 */ /* 0x000fe40000000098 */
[----:B---3--:R-:W-:Y:S02]  /*02c0*/  PRMT R164, R25, 0x7632, R164 ;  /* 0x0000763219a47816 */ /* 0x008fe400000000a4 */
[----:B------:R-:W-:Y:S02]  /*02d0*/  PRMT R163, R26, 0x7632, R163 ;  /* 0x000076321aa37816 */ /* 0x000fe400000000a3 */
[----:B------:R-:W-:-:S02]  /*02e0*/  PRMT R162, R27, 0x7632, R162 ;  /* 0x000076321ba27816 */ /* 0x000fc400000000a2 */
[----:B----4-:R-:W-:Y:S02]  /*02f0*/  PRMT R102, R28, 0x7632, R102 ;  /* 0x000076321c667816 */ /* 0x010fe40000000066 */
[----:B------:R-:W-:Y:S02]  /*0300*/  PRMT R101, R29, 0x7632, R101 ;  /* 0x000076321d657816 */ /* 0x000fe40000000065 */
[----:B------:R-:W-:Y:S02]  /*0310*/  PRMT R100, R30, 0x7632, R100 ;  /* 0x000076321e647816 */ /* 0x000fe40000000064 */
[----:B------:R-:W-:Y:S02]  /*0320*/  PRMT R99, R31, 0x7632, R99 ;  /* 0x000076321f637816 */ /* 0x000fe40000000063 */
[----:B--2---:R-:W-:Y:S02]  /*0330*/  PRMT R98, R36, 0x7632, R98 ;  /* 0x0000763224627816 */ /* 0x004fe40000000062 */
        /* <DEDUP_REMOVED lines=30> */
[----:B-1----:R-:W-:-:S02]  /*0520*/  PRMT R5, R67, 0x7632, R5 ;  /* 0x0000763243057816 */ /* 0x002fc40000000005 */
[----:B------:R-:W-:Y:S02]  /*0530*/  PRMT R4, R68, 0x7632, R4 ;  /* 0x0000763244047816 */ /* 0x000fe40000000004 */
[----:B------:R-:W-:Y:S02]  /*0540*/  PRMT R3, R69, 0x7632, R3 ;  /* 0x0000763245037816 */ /* 0x000fe40000000003 */
[----:B------:R-:W-:Y:S02]  /*0550*/  PRMT R2, R70, 0x7632, R2 ;  /* 0x0000763246027816 */ /* 0x000fe40000000002 */
[----:B0-----:R-:W-:-:S07]  /*0560*/  PRMT R0, R71, 0x7632, R0 ;  /* 0x0000763247007816 */ /* 0x001fce0000000000 */
.L_x_8367:
[----:B01----:R-:W0:Y:S01]  /*0570*/  LDC.64 R92, c[0x0][0x390] ;  /* 0x0000e400ff5c7b82 */ /* 0x003e220000000a00 */
[----:B------:R-:W-:Y:S02]  /*0580*/  LOP3.LUT R72, R165, 0x7f, RZ, 0xc0, !PT ;  /* 0x0000007fa5487812 */ /* 0x000fe400078ec0ff */
[----:B------:R-:W-:-:S05]  /*0590*/  MOV R109, UR6 ;  /* 0x00000006006d7c02 */ /* 0x000fca0008000f00 */
        /* <DEDUP_REMOVED lines=16> */
[----:B------:R-:W-:Y:S01]  /*06a0*/  ISETP.NE.AND P0, PT, R103, RZ, PT ;  /* 0x000000ff6700720c */ /* 0x000fe20003f05270 */
[----:B------:R-:W-:Y:S01]  /*06b0*/  BSSY.RECONVERGENT B0, `(.L_x_8355) ;  /* 0x00000f7000007945 */ /* 0x000fe20003800200 */
        /* <DEDUP_REMOVED lines=17> */
[C---:B---3--:R-:W-:Y:S02]  /*07d0*/  SHF.L.U32 R110, R76.reuse, 0x10, RZ ;  /* 0x000000104c6e7819 */ /* 0x048fe400000006ff */
        /* <DEDUP_REMOVED lines=14> */
[----:B----4-:R-:W-:-:S02]  /*08c0*/  SHF.L.U32 R114, R80, 0x10, RZ ;  /* 0x0000001050727819 */ /* 0x010fc400000006ff */
        /* <DEDUP_REMOVED lines=17> */
[----:B-----5:R-:W-:-:S02]  /*09e0*/  SHF.L.U32 R118, R84, 0x10, RZ ;  /* 0x0000001054767819 */ /* 0x020fc400000006ff */
        /* <DEDUP_REMOVED lines=10> */
[--C-:B------:R-:W-:Y:S01]  /*0a90*/  FADD R73, R115, R72.reuse ;  /* 0x0000004873497221 */ /* 0x100fe20000000000 */
        /* <DEDUP_REMOVED lines=184> */
.L_x_8356:
[----:B------:R-:W-:Y:S05]  /*1620*/  BSYNC.RECONVERGENT B0 ;  /* 0x0000000000007941 */ /* 0x000fea0003800200 */
.L_x_8355:
[----:B------:R-:W-:Y:S01]  /*1630*/  BAR.SYNC.DEFER_BLOCKING 0x0 ;  /* 0x0000000000007b1d */ /* 0x000fe20000010000 */
[----:B------:R-:W-:Y:S02]  /*1640*/  ISETP.GT.U32.AND P0, PT, R103, 0x3, PT ;  /* 0x000000036700780c */ /* 0x000fe40003f04070 */
[----:B0-----:R-:W-:Y:S02]  /*1650*/  CS2R R72, SRZ ;  /* 0x0000000000487805 */ /* 0x001fe4000001ff00 */
[----:B------:R-:W-:Y:S01]  /*1660*/  MOV R92, RZ ;  /* 0x000000ff005c7202 */ /* 0x000fe20000000f00 */
[----:B------:R-:W-:Y:S08]  /*1670*/  BSSY.RECONVERGENT B0, `(.L_x_8357) ;  /* 0x000000a000007945 */ /* 0x000ff00003800200 */
        /* <DEDUP_REMOVED lines=9> */
.L_x_8358:
[----:B------:R-:W-:Y:S05]  /*1710*/  BSYNC.RECONVERGENT B0 ;  /* 0x0000000000007941 */ /* 0x000fea0003800200 */
.L_x_8357:
        /* <DEDUP_REMOVED lines=12> */
[----:B------:R-:W-:Y:S05]  /*17e0*/  CALL.REL.NOINC `($__internal_116_$__cuda_sm20_rcp_rn_f32_slowpath) ;  /* 0x0000003800d87944 */ /* 0x000fea0003c00000 */
[----:B------:R-:W-:Y:S05]  /*17f0*/  BRA `(.L_x_8361) ;  /* 0x0000000000107947 */ /* 0x000fea0003800000 */
.L_x_8360:
[----:B------:R-:W0:Y:S02]  /*1800*/  MUFU.RCP R157, R86 ;  /* 0x00000056009d7308 */ /* 0x000e240000001000 */
[----:B0-----:R-:W-:-:S04]  /*1810*/  FFMA R74, R86, R157, -1 ;  /* 0xbf800000564a7423 */ /* 0x001fc8000000009d */
[----:B------:R-:W-:-:S04]  /*1820*/  FADD.FTZ R74, -R74, -RZ ;  /* 0x800000ff4a4a7221 */ /* 0x000fc80000010100 */
[----:B------:R-:W-:-:S07]  /*1830*/  FFMA R157, R157, R74, R157 ;  /* 0x0000004a9d9d7223 */ /* 0x000fce000000009d */
.L_x_8361:
[----:B------:R-:W-:Y:S05]  /*1840*/  BSYNC.RECONVERGENT B0 ;  /* 0x0000000000007941 */ /* 0x000fea0003800200 */
.L_x_8359:
        /* <DEDUP_REMOVED lines=20> */
[----:B------:R-:W-:Y:S05]  /*1990*/  CALL.REL.NOINC `($__internal_116_$__cuda_sm20_rcp_rn_f32_slowpath) ;  /* 0x00000038006c7944 */ /* 0x000fea0003c00000 */
[----:B------:R-:W-:Y:S05]  /*19a0*/  BRA `(.L_x_8364) ;  /* 0x0000000000107947 */ /* 0x000fea0003800000 */
.L_x_8363:
[----:B------:R-:W0:Y:S02]  /*19b0*/  MUFU.RCP R157, R156 ;  /* 0x0000009c009d7308 */ /* 0x000e240000001000 */
[----:B0-----:R-:W-:-:S04]  /*19c0*/  FFMA R74, R156, R157, -1 ;  /* 0xbf8000009c4a7423 */ /* 0x001fc8000000009d */
[----:B------:R-:W-:-:S04]  /*19d0*/  FADD.FTZ R74, -R74, -RZ ;  /* 0x800000ff4a4a7221 */ /* 0x000fc80000010100 */
[----:B------:R-:W-:-:S07]  /*19e0*/  FFMA R157, R157, R74, R157 ;  /* 0x0000004a9d9d7223 */ /* 0x000fce000000009d */
.L_x_8364:
[----:B------:R-:W-:Y:S05]  /*19f0*/  BSYNC.RECONVERGENT B0 ;  /* 0x0000000000007941 */ /* 0x000fea0003800200 */
.L_x_8362:
[----:B------:R-:W-:Y:S01]  /*1a00*/  FADD R74, R87, -R92 ;  /* 0x8000005c574a7221 */ /* 0x000fe20000000000 */
[----:B------:R-:W-:-:S03]  /*1a10*/  UISETP.NE.U32.AND UP0, UPT, UR10, URZ, UPT ;  /* 0x000000ff0a00728c */ /* 0x000fc6000bf05070 */
[----:B------:R-:W-:Y:S01]  /*1a20*/  FMUL R75, R74, R74 ;  /* 0x0000004a4a4b7220 */ /* 0x000fe20000400000 */
[----:B------:R-:W-:Y:S01]  /*1a30*/  FADD R74, R73, R93 ;  /* 0x0000005d494a7221 */ /* 0x000fe20000000000 */
[----:B------:R-:W-:Y:S01]  /*1a40*/  FMUL R73, R72, R92 ;  /* 0x0000005c48497220 */ /* 0x000fe20000400000 */
[----:B------:R-:W0:Y:S01]  /*1a50*/  LDC R93, c[0x0][0x3d8] ;  /* 0x0000f600ff5d7b82 */ /* 0x000e220000000800 */
[C---:B------:R-:W-:Y:S01]  /*1a60*/  FMUL R75, R86.reuse, R75 ;  /* 0x0000004b564b7220 */ /* 0x040fe20000400000 */
[----:B------:R-:W-:Y:S01]  /*1a70*/  UISETP.NE.AND.EX UP0, UPT, UR11, URZ, UPT, UP0 ;  /* 0x000000ff0b00728c */ /* 0x000fe2000bf05300 */
[----:B------:R-:W-:Y:S01]  /*1a80*/  FFMA R86, R86, R87, R73 ;  /* 0x0000005756567223 */ /* 0x000fe20000000049 */
[----:B------:R-:W-:Y:S01]  /*1a90*/  MOV R87, UR6 ;  /* 0x0000000600577c02 */ /* 0x000fe20008000f00 */
[----:B------:R-:W-:Y:S02]  /*1aa0*/  FMUL R75, R72, R75 ;  /* 0x0000004b484b7220 */ /* 0x000fe40000400000 */
[----:B------:R-:W-:-:S02]  /*1ab0*/  FMUL R86, R86, R157 ;  /* 0x0000009d56567220 */ /* 0x000fc40000400000 */
[----:B------:R-:W-:-:S04]  /*1ac0*/  FFMA R74, R75, R157, R74 ;  /* 0x0000009d4b4a7223 */ /* 0x000fc8000000004a */
[----:B------:R-:W1:Y:S04]  /*1ad0*/  SHFL.IDX PT, R86, R86, RZ, 0x1f ;  /* 0x00001fff56567589 */ /* 0x000e6800000e0000 */
[----:B------:R-:W0:Y:S01]  /*1ae0*/  SHFL.IDX PT, R74, R74, RZ, 0x1f ;  /* 0x00001fff4a4a7589 */ /* 0x000e2200000e0000 */
[----:B-1----:R-:W-:Y:S02]  /*1af0*/  R2UR UR5, R86 ;  /* 0x00000000560572ca */ /* 0x002fe400000e0000 */
[----:B------:R-:W-:Y:S01]  /*1b00*/  PRMT R86, R24, 0x7632, R86 ;  /* 0x0000763218567816 */ /* 0x000fe20000000056 */
[----:B0-----:R-:W-:Y:S02]  /*1b10*/  FFMA R93, R74, 0.00016276042151730507612, R93 ;  /* 0x392aaaab4a5d7823 */ /* 0x001fe4000000005d */
[----:B------:R-:W0:Y:S03]  /*1b20*/  @!P3 LDC.64 R74, c[0x0][0x398] ;  /* 0x0000e600ff4abb82 */ /* 0x000e260000000a00 */
[----:B------:R-:W-:-:S13]  /*1b30*/  FSETP.GEU.AND P0, PT, |R93|, 1.175494350822287508e-38, PT ;  /* 0x008000005d00780b */ /* 0x000fda0003f0e200 */
[----:B------:R-:W-:-:S06]  /*1b40*/  @!P0 FMUL R93, R93, 16777216 ;  /* 0x4b8000005d5d8820 */ /* 0x000fcc0000400000 */
[----:B------:R-:W1:Y:S01]  /*1b50*/  MUFU.RSQ R93, R93 ;  /* 0x0000005d005d7308 */ /* 0x000e620000001400 */
[----:B0-----:R-:W-:Y:S01]  /*1b60*/  @!P3 IMAD.WIDE R74, R87, 0x4, R74 ;  /* 0x00000004574ab825 */ /* 0x001fe200078e024a */
[----:B------:R-:W-:-:S05]  /*1b70*/  MOV R87, UR5 ;  /* 0x0000000500577c02 */ /* 0x000fca0008000f00 */
[----:B------:R0:W-:Y:S01]  /*1b80*/  @!P3 STG.E desc[UR8][R74.64], R87 ;  /* 0x000000574a00b986 */ /* 0x0001e2000c101908 */
[----:B-1----:R-:W-:Y:S02]  /*1b90*/  R2UR UR4, R93 ;  /* 0x000000005d0472ca */ /* 0x002fe400000e0000 */
[----:B------:R-:W-:-:S11]  /*1ba0*/  MOV R93, UR6 ;  /* 0x00000006005d7c02 */ /* 0x000fd60008000f00 */
[----:B------:R-:W-:-:S05]  /*1bb0*/  MOV R72, UR4 ;  /* 0x0000000400487c02 */ /* 0x000fca0008000f00 */
        /* <DEDUP_REMOVED lines=14> */
[----:B------:R-:W-:Y:S01]  /*1ca0*/  FADD R134, R134, -UR5 ;  /* 0x8000000586867e21 */ /* 0x000fe20008000000 */
[----:B------:R-:W-:Y:S01]  /*1cb0*/  SHF.L.U32 R86, R31, 0x10, RZ ;  /* 0x000000101f567819 */ /* 0x000fe200000006ff */
[----:B------:R-:W-:Y:S01]  /*1cc0*/  FMUL R135, R135, UR4 ;  /* 0x0000000487877c20 */ /* 0x000fe20008400000 */
[----:B------:R-:W-:Y:S01]  /*1cd0*/  SHF.L.U32 R87, R99, 0x10, RZ ;  /* 0x0000001063577819 */ /* 0x000fe200000006ff */
[----:B------:R-:W-:Y:S01]  /*1ce0*/  FMUL R134, R134, UR4 ;  /* 0x0000000486867c20 */ /* 0x000fe20008400000 */
[----:B------:R-:W-:Y:S01]  /*1cf0*/  FADD R132, R132, -UR5 ;  /* 0x8000000584847e21 */ /* 0x000fe20008000000 */
[----:B------:R-:W-:Y:S01]  /*1d00*/  @P1 FADD R72, R72, 1 ;  /* 0x3f80000048481421 */ /* 0x000fe20000000000 */
[----:B------:R-:W-:Y:S01]  /*1d10*/  @P1 FADD R73, R73, 1 ;  /* 0x3f80000049491421 */ /* 0x000fe20000000000 */
[----:B------:R-:W-:Y:S01]  /*1d20*/  SHF.L.U32 R92, R163, 0x10, RZ ;  /* 0x00000010a35c7819 */ /* 0x000fe200000006ff */
[----:B------:R-:W-:Y:S01]  /*1d30*/  FMUL R132, R132, UR4 ;  /* 0x0000000484847c20 */ /* 0x000fe20008400000 */
[----:B------:R-:W-:Y:S01]  /*1d40*/  FFMA R72, R125, R72, R74 ;  /* 0x000000487d487223 */ /* 0x000fe2000000004a */
[----:B------:R-:W-:Y:S01]  /*1d50*/  SHF.L.U32 R74, R27, 0x10, RZ ;  /* 0x000000101b4a7819 */ /* 0x000fe200000006ff */
[----:B------:R-:W-:Y:S01]  /*1d60*/  FADD R131, R131, -UR5 ;  /* 0x8000000583837e21 */ /* 0x000fe20008000000 */
[----:B------:R-:W-:Y:S01]  /*1d70*/  FADD R128, R128, -UR5 ;  /* 0x8000000580807e21 */ /* 0x000fe20008000000 */
[----:B------:R-:W-:Y:S01]  /*1d80*/  SHF.L.U32 R125, R101, 0x10, RZ ;  /* 0x00000010657d7819 */ /* 0x000fe200000006ff */
[----:B------:R-:W-:Y:S01]  /*1d90*/  @P1 FADD R92, R92, 1 ;  /* 0x3f8000005c5c1421 */ /* 0x000fe20000000000 */
[----:B------:R-:W-:Y:S01]  /*1da0*/  @P1 FADD R74, R74, 1 ;  /* 0x3f8000004a4a1421 */ /* 0x000fe20000000000 */
[----:B------:R-:W-:Y:S01]  /*1db0*/  FMUL R131, R131, UR4 ;  /* 0x0000000483837c20 */ /* 0x000fe20008400000 */
[----:B------:R-:W-:Y:S01]  /*1dc0*/  FMUL R128, R128, UR4 ;  /* 0x0000000480807c20 */ /* 0x000fe20008400000 */
        /* <DEDUP_REMOVED lines=10> */
[----:B------:R-:W-:Y:S01]  /*1e70*/  ISETP.NE.AND P0, PT, RZ, UR14, PT ;  /* 0x0000000eff007c0c */ /* 0x000fe2000bf05270 */
        /* <DEDUP_REMOVED lines=23> */
[----:B------:R-:W0:Y:S01]  /*1ff0*/  LDC.64 R86, c[0x0][0x3c8] ;  /* 0x0000f200ff567b82 */ /* 0x000e220000000a00 */
[----:B------:R-:W-:Y:S01]  /*2000*/  @P0 FMUL R72, R72, UR7 ;  /* 0x0000000748480c20 */ /* 0x000fe20008400000 */
[----:B------:R-:W-:Y:S01]  /*2010*/  @P0 FMUL R125, R125, UR7 ;  /* 0x000000077d7d0c20 */ /* 0x000fe20008400000 */
[----:B------:R-:W-:Y:S01]  /*2020*/  F2FP.BF16.F32.PACK_AB R75, R74, R75 ;  /* 0x0000004b4a4b723e */ /* 0x000fe200000010ff */
[----:B------:R-:W-:Y:S01]  /*2030*/  FMUL R79, R79, UR4 ;  /* 0x000000044f4f7c20 */ /* 0x000fe20008400000 */
[----:B------:R-:W-:Y:S01]  /*2040*/  SHF.L.U32 R126, R35, 0x10, RZ ;  /* 0x00000010237e7819 */ /* 0x000fe200000006ff */
[----:B------:R-:W-:Y:S01]  /*2050*/  FMUL R78, R78, UR4 ;  /* 0x000000044e4e7c20 */ /* 0x000fe20008400000 */
[----:B------:R-:W-:Y:S01]  /*2060*/  F2FP.BF16.F32.PACK_AB R74, R92, R73 ;  /* 0x000000495c4a723e */ /* 0x000fe200000010ff */
[----:B------:R-:W-:Y:S01]  /*2070*/  FADD R112, R112, -UR5 ;  /* 0x8000000570707e21 */ /* 0x000fe20008000000 */
[----:B------:R-:W-:Y:S01]  /*2080*/  F2FP.BF16.F32.PACK_AB R73, R128, R93 ;  /* 0x0000005d8049723e */ /* 0x000fe200000010ff */
[----:B------:R-:W-:Y:S01]  /*2090*/  @P1 FADD R126, R126, 1 ;  /* 0x3f8000007e7e1421 */ /* 0x000fe20000000000 */
[----:B------:R-:W-:Y:S01]  /*20a0*/  F2FP.BF16.F32.PACK_AB R72, R72, R125 ;  /* 0x0000007d4848723e */ /* 0x000fe200000010ff */
        /* <DEDUP_REMOVED lines=9> */
[----:B------:R-:W-:Y:S01]  /*2140*/  FMUL R110, R110, UR4 ;  /* 0x000000046e6e7c20 */ /* 0x000fe20008400000 */
[----:B------:R-:W-:Y:S01]  /*2150*/  FMUL R117, R117, UR4 ;  /* 0x0000000475757c20 */ /* 0x000fe20008400000 */
[----:B------:R-:W-:Y:S01]  /*2160*/  FADD R83, R83, -UR5 ;  /* 0x8000000553537e21 */ /* 0x000fe20008000000 */
[----:B0-----:R-:W-:Y:S01]  /*2170*/  IMAD.WIDE.U32 R92, R109, 0x10, R86 ;  /* 0x000000106d5c7825 */ /* 0x001fe200078e0056 */
[----:B------:R-:W-:-:S03]  /*2180*/  SHF.L.U32 R109, R153, 0x10, RZ ;  /* 0x00000010996d7819 */ /* 0x000fc600000006ff */
[----:B------:R-:W-:Y:S01]  /*2190*/  FMUL R82, R82, UR4 ;  /* 0x0000000452527c20 */ /* 0x000fe20008400000 */
[----:B------:R-:W-:Y:S01]  /*21a0*/  FMUL R83, R83, UR4 ;  /* 0x0000000453537c20 */ /* 0x000fe20008400000 */
[----:B------:R-:W-:Y:S01]  /*21b0*/  FADD R116, R116, -UR5 ;  /* 0x8000000574747e21 */ /* 0x000fe20008000000 */
[----:B------:R0:W-:Y:S01]  /*21c0*/  STG.E.128 desc[UR8][R92.64], R72 ;  /* 0x000000485c007986 */ /* 0x0001e2000c101d08 */
[----:B------:R-:W-:Y:S01]  /*21d0*/  @P1 FADD R109, R109, 1 ;  /* 0x3f8000006d6d1421 */ /* 0x000fe20000000000 */
        /* <DEDUP_REMOVED lines=16> */
[----:B0-----:R-:W-:Y:S01]  /*22e0*/  FFMA R75, R113, R126, R128 ;  /* 0x0000007e714b7223 */ /* 0x001fe20000000080 */
[----:B------:R-:W-:Y:S01]  /*22f0*/  SHF.L.U32 R126, R23, 0x10, RZ ;  /* 0x00000010177e7819 */ /* 0x000fe200000006ff */
        /* <DEDUP_REMOVED lines=12> */
[----:B------:R-:W-:Y:S01]  /*23c0*/  FADD R73, R77, -UR5 ;  /* 0x800000054d497e21 */ /* 0x000fe20008000000 */
[----:B------:R-:W-:Y:S01]  /*23d0*/  SHF.L.U32 R78, R33, 0x10, RZ ;  /* 0x00000010214e7819 */ /* 0x000fe200000006ff */
[----:B------:R-:W-:Y:S01]  /*23e0*/  @P1 FADD R126, R126, 1 ;  /* 0x3f8000007e7e1421 */ /* 0x000fe20000000000 */
[----:B------:R-:W-:Y:S01]  /*23f0*/  @P1 FADD R113, R113, 1 ;  /* 0x3f80000071711421 */ /* 0x000fe20000000000 */
[----:B------:R-:W-:Y:S01]  /*2400*/  FFMA R77, R112, R109, R79 ;  /* 0x0000006d704d7223 */ /* 0x000fe2000000004f */
[----:B------:R-:W-:Y:S01]  /*2410*/  SHF.L.U32 R112, R37, 0x10, RZ ;  /* 0x0000001025707819 */ /* 0x000fe200000006ff */
        /* <DEDUP_REMOVED lines=11> */
[----:B------:R-:W-:Y:S01]  /*24d0*/  FFMA R78, R111, R126, R78 ;  /* 0x0000007e6f4e7223 */ /* 0x000fe2000000004e */
[----:B------:R-:W-:Y:S01]  /*24e0*/  FADD R111, R76, -UR5 ;  /* 0x800000054c6f7e21 */ /* 0x000fe20008000000 */
[----:B------:R-:W-:Y:S01]  /*24f0*/  FFMA R76, R110, R79, R109 ;  /* 0x0000004f6e4c7223 */ /* 0x000fe2000000006d */
[----:B------:R-:W-:Y:S01]  /*2500*/  SHF.L.U32 R110, R98, 0x10, RZ ;  /* 0x00000010626e7819 */ /* 0x000fe200000006ff */
[----:B------:R-:W-:Y:S01]  /*2510*/  @P1 FADD R112, R112, 1 ;  /* 0x3f80000070701421 */ /* 0x000fe20000000000 */
        /* <DEDUP_REMOVED lines=16> */
[----:B------:R-:W-:Y:S01]  /*2620*/  FFMA R83, R83, R128, R110 ;  /* 0x0000008053537223 */ /* 0x000fe2000000006e */
[----:B------:R-:W-:Y:S01]  /*2630*/  SHF.L.U32 R110, R41, 0x10, RZ ;  /* 0x00000010296e7819 */ /* 0x000fe200000006ff */
[----:B------:R-:W-:Y:S01]  /*2640*/  FFMA R113, R116, R113, R109 ;  /* 0x0000007174717223 */ /* 0x000fe2000000006d */
[----:B------:R-:W-:Y:S01]  /*2650*/  SHF.L.U32 R116, R45, 0x10, RZ ;  /* 0x000000102d747819 */ /* 0x000fe200000006ff */
[----:B------:R-:W-:Y:S01]  /*2660*/  @P1 FADD R126, R126, 1 ;  /* 0x3f8000007e7e1421 */ /* 0x000fe20000000000 */
[----:B------:R-:W-:Y:S01]  /*2670*/  FADD R109, R114, -UR5 ;  /* 0x80000005726d7e21 */ /* 0x000fe20008000000 */
[----:B------:R-:W-:Y:S01]  /*2680*/  @P1 FADD R110, R110, 1 ;  /* 0x3f8000006e6e1421 */ /* 0x000fe20000000000 */
[----:B------:R-:W-:Y:S01]  /*2690*/  FMUL R111, R111, UR4 ;  /* 0x000000046f6f7c20 */ /* 0x000fe20008400000 */
        /* <DEDUP_REMOVED lines=35> */
[----:B------:R-:W-:Y:S01]  /*28d0*/  @P1 FADD R126, R126, 1 ;  /* 0x3f8000007e7e1421 */ /* 0x000fe20000000000 */
[----:B------:R-:W-:Y:S01]  /*28e0*/  FADD R111, R84, -UR5 ;  /* 0x80000005546f7e21 */ /* 0x000fe20008000000 */
[----:B------:R-:W-:Y:S01]  /*28f0*/  FMUL R137, R137, UR4 ;  /* 0x0000000489897c20 */ /* 0x000fe20008400000 */
        /* <DEDUP_REMOVED lines=23> */
[----:B------:R-:W-:Y:S01]  /*2a70*/  @P1 FADD R129, R129, 1 ;  /* 0x3f80000081811421 */ /* 0x000fe20000000000 */
        /* <DEDUP_REMOVED lines=10> */
[----:B------:R-:W-:Y:S01]  /*2b20*/  @P1 FADD R132, R132, 1 ;  /* 0x3f80000084841421 */ /* 0x000fe20000000000 */
[----:B------:R-:W-:Y:S01]  /*2b30*/  SHF.L.U32 R126, R14, 0x10, RZ ;  /* 0x000000100e7e7819 */ /* 0x000fe200000006ff */
[----:B------:R-:W-:Y:S01]  /*2b40*/  FFMA R91, R133, R122, R110 ;  /* 0x0000007a855b7223 */ /* 0x000fe2000000006e */
        /* <DEDUP_REMOVED lines=50> */
[----:B------:R-:W-:Y:S01]  /*2e70*/  FADD R141, R141, -UR5 ;  /* 0x800000058d8d7e21 */ /* 0x000fe20008000000 */
[----:B------:R-:W-:Y:S01]  /*2e80*/  FFMA R129, R138, R129, R109 ;  /* 0x000000818a817223 */ /* 0x000fe2000000006d */
[----:B------:R-:W-:Y:S01]  /*2e90*/  SHF.L.U32 R109, R4, 0x10, RZ ;  /* 0x00000010046d7819 */ /* 0x000fe200000006ff */
[----:B------:R-:W-:Y:S01]  /*2ea0*/  FMUL R136, R136, UR4 ;  /* 0x0000000488887c20 */ /* 0x000fe20008400000 */
[----:B------:R-:W-:Y:S01]  /*2eb0*/  FFMA R130, R137, R130, R94 ;  /* 0x0000008289827223 */ /* 0x000fe2000000005e */
[----:B------:R-:W-:Y:S01]  /*2ec0*/  SHF.L.U32 R94, R71, 0x10, RZ ;  /* 0x00000010475e7819 */ /* 0x000fe200000006ff */
[----:B------:R-:W-:Y:S01]  /*2ed0*/  @P1 FADD R131, R131, 1 ;  /* 0x3f80000083831421 */ /* 0x000fe20000000000 */
[----:B------:R-:W-:Y:S01]  /*2ee0*/  FMUL R141, R141, UR4 ;  /* 0x000000048d8d7c20 */ /* 0x000fe20008400000 */
[----:B------:R-:W-:Y:S01]  /*2ef0*/  @P1 FADD R110, R110, 1 ;  /* 0x3f8000006e6e1421 */ /* 0x000fe20000000000 */
[----:B------:R-:W-:Y:S01]  /*2f00*/  @P0 FMUL R75, R75, UR7 ;  /* 0x000000074b4b0c20 */ /* 0x000fe20008400000 */
[----:B------:R-:W-:Y:S01]  /*2f10*/  FFMA R132, R95, R132, R94 ;  /* 0x000000845f847223 */ /* 0x000fe2000000005e */
[----:B------:R-:W-:Y:S01]  /*2f20*/  SHF.L.U32 R94, R0, 0x10, RZ ;  /* 0x00000010005e7819 */ /* 0x000fe200000006ff */
[----:B------:R-:W-:Y:S01]  /*2f30*/  @P0 FMUL R72, R72, UR7 ;  /* 0x0000000748480c20 */ /* 0x000fe20008400000 */
[----:B------:R-:W-:Y:S01]  /*2f40*/  FFMA R131, R136, R131, R109 ;  /* 0x0000008388837223 */ /* 0x000fe2000000006d */
        /* <DEDUP_REMOVED lines=42> */
[----:B------:R-:W-:-:S02]  /*31f0*/  F2FP.BF16.F32.PACK_AB R73, R78, R73 ;  /* 0x000000494e49723e */ /* 0x000fc400000010ff */
[----:B------:R-:W-:Y:S01]  /*3200*/  F2FP.BF16.F32.PACK_AB R72, R112, R76 ;  /* 0x0000004c7048723e */ /* 0x000fe200000010ff */
[--C-:B------:R-:W-:Y:S01]  /*3210*/  IMAD.WIDE.U32 R94, R107, 0x10, R86.reuse ;  /* 0x000000106b5e7825 */ /* 0x100fe200078e0056 */
[----:B------:R-:W-:Y:S02]  /*3220*/  F2FP.BF16.F32.PACK_AB R79, R83, R79 ;  /* 0x0000004f534f723e */ /* 0x000fe400000010ff */
[----:B------:R-:W-:Y:S01]  /*3230*/  F2FP.BF16.F32.PACK_AB R78, R113, R82 ;  /* 0x00000052714e723e */ /* 0x000fe200000010ff */
[--C-:B------:R-:W-:Y:S01]  /*3240*/  IMAD.WIDE.U32 R106, R106, 0x10, R86.reuse ;  /* 0x000000106a6a7825 */ /* 0x100fe200078e0056 */
[----:B------:R-:W-:Y:S01]  /*3250*/  F2FP.BF16.F32.PACK_AB R77, R114, R81 ;  /* 0x00000051724d723e */ /* 0x000fe200000010ff */
[----:B------:R1:W-:Y:S01]  /*3260*/  STG.E.128 desc[UR8][R92.64+0x800], R72 ;  /* 0x000800485c007986 */ /* 0x0003e2000c101d08 */
[----:B------:R-:W-:Y:S01]  /*3270*/  F2FP.BF16.F32.PACK_AB R76, R116, R80 ;  /* 0x00000050744c723e */ /* 0x000fe200000010ff */
[----:B------:R-:W-:Y:S01]  /*3280*/  IMAD.WIDE.U32 R110, R105, 0x10, R86 ;  /* 0x00000010696e7825 */ /* 0x000fe200078e0056 */
[----:B------:R-:W-:-:S02]  /*3290*/  F2FP.BF16.F32.PACK_AB R83, R120, R115 ;  /* 0x000000737853723e */ /* 0x000fc400000010ff */
        /* <DEDUP_REMOVED lines=14> */
[----:B------:R1:W-:Y:S01]  /*3380*/  STG.E.128 desc[UR8][R110.64], R88 ;  /* 0x000000586e007986 */ /* 0x0003e2000c101d08 */
[----:B------:R-:W-:Y:S05]  /*3390*/  BRA `(.L_x_8366) ;  /* 0x0000001800987947 */ /* 0x000fea0003800000 */
.L_x_8365:
        /* <DEDUP_REMOVED lines=9> */
[----:B------:R-:W-:Y:S01]  /*3430*/  FADD R128, R128, -UR5 ;  /* 0x8000000580807e21 */ /* 0x000fe20008000000 */
[----:B------:R-:W-:Y:S01]  /*3440*/  SHF.L.U32 R86, R29, 0x10, RZ ;  /* 0x000000101d567819 */ /* 0x000fe200000006ff */
[----:B------:R-:W-:Y:S01]  /*3450*/  FADD R132, R132, -UR5 ;  /* 0x8000000584847e21 */ /* 0x000fe20008000000 */
[----:B------:R-:W-:Y:S01]  /*3460*/  SHF.L.U32 R93, R101, 0x10, RZ ;  /* 0x00000010655d7819 */ /* 0x000fe200000006ff */
[----:B------:R-:W-:Y:S01]  /*3470*/  @P1 FADD R72, R72, 1 ;  /* 0x3f80000048481421 */ /* 0x000fe20000000000 */
[----:B------:R-:W-:Y:S01]  /*3480*/  @P1 FADD R75, R75, 1 ;  /* 0x3f8000004b4b1421 */ /* 0x000fe20000000000 */
[----:B------:R-:W-:Y:S01]  /*3490*/  FMUL R128, R128, UR4 ;  /* 0x0000000480807c20 */ /* 0x000fe20008400000 */
        /* <DEDUP_REMOVED lines=9> */
[----:B------:R-:W-:Y:S01]  /*3530*/  @P1 FADD R74, R74, 1 ;  /* 0x3f8000004a4a1421 */ /* 0x000fe20000000000 */
        /* <DEDUP_REMOVED lines=13> */
[----:B------:R-:W-:Y:S01]  /*3610*/  ISETP.NE.AND P0, PT, RZ, UR14, PT ;  /* 0x0000000eff007c0c */ /* 0x000fe2000bf05270 */
[----:B------:R-:W-:Y:S01]  /*3620*/  FMUL R134, R134, UR4 ;  /* 0x0000000486867c20 */ /* 0x000fe20008400000 */
[----:B------:R-:W-:Y:S01]  /*3630*/  SHF.L.U32 R129, R99, 0x10, RZ ;  /* 0x0000001063817819 */ /* 0x000fe200000006ff */
[----:B------:R-:W-:Y:S01]  /*3640*/  FFMA R126, R126, R75, R93 ;  /* 0x0000004b7e7e7223 */ /* 0x000fe2000000005d */
[----:B------:R-:W-:Y:S01]  /*3650*/  FFMA R75, R131, R86, R92 ;  /* 0x00000056834b7223 */ /* 0x000fe2000000005c */
[----:B------:R-:W-:Y:S01]  /*3660*/  SHF.L.U32 R86, R27, 0x10, RZ ;  /* 0x000000101b567819 */ /* 0x000fe200000006ff */
[----:B------:R-:W-:Y:S01]  /*3670*/  FMUL R93, R135, UR4 ;  /* 0x00000004875d7c20 */ /* 0x000fe20008400000 */
[----:B------:R-:W-:Y:S01]  /*3680*/  SHF.L.U32 R92, R31, 0x10, RZ ;  /* 0x000000101f5c7819 */ /* 0x000fe200000006ff */
[----:B------:R-:W-:Y:S01]  /*3690*/  @P1 FADD R125, R125, 1 ;  /* 0x3f8000007d7d1421 */ /* 0x000fe20000000000 */
[----:B------:R-:W-:Y:S01]  /*36a0*/  FMNMX3 R104, R104, |R72|, |R73|, !PT ;  /* 0x4000004868687276 */ /* 0x000fe20007800449 */
[----:B------:R-:W-:Y:S01]  /*36b0*/  @P1 FADD R86, R86, 1 ;  /* 0x3f80000056561421 */ /* 0x000fe20000000000 */
[----:B------:R-:W-:Y:S01]  /*36c0*/  FMUL R110, R110, UR4 ;  /* 0x000000046e6e7c20 */ /* 0x000fe20008400000 */
[----:B------:R-:W-:Y:S01]  /*36d0*/  FADD R76, R76, -UR5 ;  /* 0x800000054c4c7e21 */ /* 0x000fe20008000000 */
[----:B------:R-:W-:Y:S01]  /*36e0*/  @P0 FMUL R73, R73, UR7 ;  /* 0x0000000749490c20 */ /* 0x000fe20008400000 */
[----:B------:R-:W-:Y:S01]  /*36f0*/  FFMA R93, R93, R86, R92 ;  /* 0x000000565d5d7223 */ /* 0x000fe2000000005c */
[----:B------:R-:W-:Y:S01]  /*3700*/  FFMA R92, R134, R125, R129 ;  /* 0x0000007d865c7223 */ /* 0x000fe20000000081 */
[----:B------:R-:W-:Y:S01]  /*3710*/  FMUL R125, R72, UR7 ;  /* 0x00000007487d7c20 */ /* 0x000fe20008400000 */
[----:B------:R-:W-:Y:S01]  /*3720*/  FMUL R86, R87, UR7 ;  /* 0x0000000757567c20 */ /* 0x000fe20008400000 */
[----:B------:R-:W-:Y:S01]  /*3730*/  FMNMX3 R104, R104, |R87|, |R74|, !PT ;  /* 0x4000005768687276 */ /* 0x000fe2000780044a */
[----:B------:R-:W-:Y:S01]  /*3740*/  FMUL R128, R93, UR7 ;  /* 0x000000075d807c20 */ /* 0x000fe20008400000 */
[----:B------:R-:W-:Y:S01]  /*3750*/  @P0 FMUL R74, R74, UR7 ;  /* 0x000000074a4a0c20 */ /* 0x000fe20008400000 */
[----:B------:R-:W-:Y:S01]  /*3760*/  FSEL R72, R72, R125, !P0 ;  /* 0x0000007d48487208 */ /* 0x000fe20004000000 */
[----:B------:R-:W-:Y:S01]  /*3770*/  FMUL R125, R126, UR7 ;  /* 0x000000077e7d7c20 */ /* 0x000fe20008400000 */
[----:B------:R-:W-:Y:S01]  /*3780*/  FMNMX3 R104, R104, |R126|, |R75|, !PT ;  /* 0x4000007e68687276 */ /* 0x000fe2000780044b */
[----:B------:R-:W-:Y:S01]  /*3790*/  @P0 FMUL R75, R75, UR7 ;  /* 0x000000074b4b0c20 */ /* 0x000fe20008400000 */
[----:B------:R-:W-:Y:S01]  /*37a0*/  F2FP.BF16.F32.PACK_AB R72, R73, R72 ;  /* 0x000000484948723e */ /* 0x000fe200000010ff */
[----:B------:R-:W-:Y:S01]  /*37b0*/  FMUL R76, R76, UR4 ;  /* 0x000000044c4c7c20 */ /* 0x000fe20008400000 */
[----:B------:R-:W-:Y:S01]  /*37c0*/  FSEL R73, R87, R86, !P0 ;  /* 0x0000005657497208 */ /* 0x000fe20004000000 */
[----:B------:R-:W-:Y:S01]  /*37d0*/  FADD R77, R77, -UR5 ;  /* 0x800000054d4d7e21 */ /* 0x000fe20008000000 */
[----:B------:R-:W0:Y:S01]  /*37e0*/  LDC.64 R86, c[0x0][0x3c8] ;  /* 0x0000f200ff567b82 */ /* 0x000e220000000a00 */
[----:B------:R-:W-:Y:S01]  /*37f0*/  FMNMX3 R104, R104, |R93|, |R92|, !PT ;  /* 0x4000005d68687276 */ /* 0x000fe2000780045c */
[----:B------:R-:W-:Y:S01]  /*3800*/  @P0 FMUL R92, R92, UR7 ;  /* 0x000000075c5c0c20 */ /* 0x000fe20008400000 */
[----:B------:R-:W-:Y:S01]  /*3810*/  FSEL R126, R126, R125, !P0 ;  /* 0x0000007d7e7e7208 */ /* 0x000fe20004000000 */
[----:B------:R-:W-:Y:S01]  /*3820*/  FADD R111, R111, -UR5 ;  /* 0x800000056f6f7e21 */ /* 0x000fe20008000000 */
[----:B------:R-:W-:Y:S01]  /*3830*/  FSEL R93, R93, R128, !P0 ;  /* 0x000000805d5d7208 */ /* 0x000fe20004000000 */
[----:B------:R-:W-:Y:S01]  /*3840*/  FADD R78, R78, -UR5 ;  /* 0x800000054e4e7e21 */ /* 0x000fe20008000000 */
[----:B------:R-:W-:Y:S01]  /*3850*/  F2FP.BF16.F32.PACK_AB R73, R74, R73 ;  /* 0x000000494a49723e */ /* 0x000fe200000010ff */
[----:B------:R-:W-:Y:S01]  /*3860*/  FMUL R111, R111, UR4 ;  /* 0x000000046f6f7c20 */ /* 0x000fe20008400000 */
[----:B------:R-:W-:Y:S01]  /*3870*/  F2FP.BF16.F32.PACK_AB R74, R75, R126 ;  /* 0x0000007e4b4a723e */ /* 0x000fe200000010ff */
[----:B------:R-:W-:Y:S01]  /*3880*/  FMUL R78, R78, UR4 ;  /* 0x000000044e4e7c20 */ /* 0x000fe20008400000 */
[----:B------:R-:W-:Y:S01]  /*3890*/  F2FP.BF16.F32.PACK_AB R75, R92, R93 ;  /* 0x0000005d5c4b723e */ /* 0x000fe200000010ff */
        /* <DEDUP_REMOVED lines=12> */
[----:B0-----:R-:W-:Y:S01]  /*3960*/  IMAD.WIDE.U32 R92, R109, 0x10, R86 ;  /* 0x000000106d5c7825 */ /* 0x001fe200078e0056 */
[----:B------:R-:W-:-:S03]  /*3970*/  SHF.L.U32 R109, R32, 0x10, RZ ;  /* 0x00000010206d7819 */ /* 0x000fc600000006ff */
[----:B------:R-:W-:Y:S01]  /*3980*/  FMUL R80, R80, UR4 ;  /* 0x0000000450507c20 */ /* 0x000fe20008400000 */
[----:B------:R-:W-:Y:S01]  /*3990*/  FADD R81, R81, -UR5 ;  /* 0x8000000551517e21 */ /* 0x000fe20008000000 */
[----:B------:R-:W-:Y:S01]  /*39a0*/  FADD R82, R82, -UR5 ;  /* 0x8000000552527e21 */ /* 0x000fe20008000000 */
[----:B------:R0:W-:Y:S01]  /*39b0*/  STG.E.128 desc[UR8][R92.64], R72 ;  /* 0x000000485c007986 */ /* 0x0001e2000c101d08 */
[----:B------:R-:W-:Y:S01]  /*39c0*/  @P1 FADD R109, R109, 1 ;  /* 0x3f8000006d6d1421 */ /* 0x000fe20000000000 */
[----:B------:R-:W-:Y:S01]  /*39d0*/  FMUL R81, R81, UR4 ;  /* 0x0000000451517c20 */ /* 0x000fe20008400000 */
        /* <DEDUP_REMOVED lines=15> */
[----:B0-----:R-:W-:Y:S01]  /*3ad0*/  FFMA R73, R110, R109, R125 ;  /* 0x0000006d6e497223 */ /* 0x001fe2000000007d */
[----:B------:R-:W-:Y:S01]  /*3ae0*/  SHF.L.U32 R109, R98, 0x10, RZ ;  /* 0x00000010626d7819 */ /* 0x000fe200000006ff */
        /* <DEDUP_REMOVED lines=20> */
[----:B------:R-:W-:Y:S01]  /*3c30*/  @P1 FADD R110, R110, 1 ;  /* 0x3f8000006e6e1421 */ /* 0x000fe20000000000 */
[----:B------:R-:W-:Y:S01]  /*3c40*/  FFMA R112, R78, R75, R77 ;  /* 0x0000004b4e707223 */ /* 0x000fe2000000004d */
        /* <DEDUP_REMOVED lines=102> */
[----:B------:R-:W-:Y:S01]  /*42b0*/  @P1 FADD R119, R119, 1 ;  /* 0x3f80000077771421 */ /* 0x000fe20000000000 */
[----:B------:R-:W-:Y:S01]  /*42c0*/  SHF.L.U32 R122, R142, 0x10, RZ ;  /* 0x000000108e7a7819 */ /* 0x000fe200000006ff */
[----:B------:R-:W-:Y:S01]  /*42d0*/  FADD R138, R138, -UR5 ;  /* 0x800000058a8a7e21 */ /* 0x000fe20008000000 */
        /* <DEDUP_REMOVED lines=15> */
[----:B------:R-:W-:Y:S01]  /*43d0*/  FMUL R138, R138, UR4 ;  /* 0x000000048a8a7c20 */ /* 0x000fe20008400000 */
[----:B------:R-:W-:Y:S01]  /*43e0*/  FFMA R128, R128, R109, R111 ;  /* 0x0000006d80807223 */ /* 0x000fe2000000006f */
[----:B------:R-:W-:Y:S01]  /*43f0*/  SHF.L.U32 R109, R10, 0x10, RZ ;  /* 0x000000100a6d7819 */ /* 0x000fe200000006ff */
        /* <DEDUP_REMOVED lines=36> */
[----:B------:R-:W-:Y:S01]  /*4640*/  FADD R95, R95, -UR5 ;  /* 0x800000055f5f7e21 */ /* 0x000fe20008000000 */
[----:B------:R-:W-:Y:S01]  /*4650*/  @P1 FADD R110, R110, 1 ;  /* 0x3f8000006e6e1421 */ /* 0x000fe20000000000 */
[----:B------:R-:W-:Y:S01]  /*4660*/  FFMA R132, R132, R121, R109 ;  /* 0x0000007984847223 */ /* 0x000fe2000000006d */
[----:B------:R-:W-:Y:S01]  /*4670*/  SHF.L.U32 R121, R2, 0x10, RZ ;  /* 0x0000001002797819 */ /* 0x000fe200000006ff */
[----:B------:R-:W-:Y:S01]  /*4680*/  @P1 FADD R111, R111, 1 ;  /* 0x3f8000006f6f1421 */ /* 0x000fe20000000000 */
[----:B------:R-:W-:Y:S01]  /*4690*/  FMUL R95, R95, UR4 ;  /* 0x000000045f5f7c20 */ /* 0x000fe20008400000 */
[----:B------:R-:W-:Y:S01]  /*46a0*/  SHF.L.U32 R122, R5, 0x10, RZ ;  /* 0x00000010057a7819 */ /* 0x000fe200000006ff */
[----:B------:R-:W-:Y:S01]  /*46b0*/  FADD R141, R141, -UR5 ;  /* 0x800000058d8d7e21 */ /* 0x000fe20008000000 */
[----:B------:R-:W-:Y:S01]  /*46c0*/  FFMA R121, R94, R111, R121 ;  /* 0x0000006f5e797223 */ /* 0x000fe20000000079 */
[----:B------:R-:W-:Y:S01]  /*46d0*/  SHF.L.U32 R94, R71, 0x10, RZ ;  /* 0x00000010475e7819 */ /* 0x000fe200000006ff */
[----:B------:R-:W-:-:S04]  /*46e0*/  IMAD.WIDE.U32 R108, R108, 0x10, R86 ;  /* 0x000000106c6c7825 */ /* 0x000fc800078e0056 */
[----:B------:R-:W-:Y:S01]  /*46f0*/  FMUL R141, R141, UR4 ;  /* 0x000000048d8d7c20 */ /* 0x000fe20008400000 */
[----:B------:R-:W-:Y:S01]  /*4700*/  @P1 FADD R122, R122, 1 ;  /* 0x3f8000007a7a1421 */ /* 0x000fe20000000000 */
[----:B------:R-:W-:Y:S01]  /*4710*/  FFMA R133, R95, R110, R94 ;  /* 0x0000006e5f857223 */ /* 0x000fe2000000005e */
[----:B------:R-:W-:Y:S01]  /*4720*/  SHF.L.U32 R94, R0, 0x10, RZ ;  /* 0x00000010005e7819 */ /* 0x000fe200000006ff */
[----:B------:R-:W-:-:S04]  /*4730*/  IMAD.WIDE.U32 R110, R105, 0x10, R86 ;  /* 0x00000010696e7825 */ /* 0x000fc800078e0056 */
[----:B------:R-:W-:Y:S01]  /*4740*/  FMUL R105, R76, UR7 ;  /* 0x000000074c697c20 */ /* 0x000fe20008400000 */
[----:B------:R-:W-:Y:S01]  /*4750*/  FFMA R122, R141, R122, R94 ;  /* 0x0000007a8d7a7223 */ /* 0x000fe2000000005e */
[----:B------:R-:W-:-:S04]  /*4760*/  IMAD.WIDE.U32 R94, R107, 0x10, R86 ;  /* 0x000000106b5e7825 */ /* 0x000fc800078e0056 */
[----:B------:R-:W-:Y:S01]  /*4770*/  IMAD.WIDE.U32 R106, R106, 0x10, R86 ;  /* 0x000000106a6a7825 */ /* 0x000fe200078e0056 */
[----:B------:R-:W-:-:S03]  /*4780*/  FMNMX3 R87, R104, |R73|, |R72|, !PT ;  /* 0x4000004968577276 */ /* 0x000fc60007800448 */
[----:B------:R-:W-:Y:S01]  /*4790*/  FMUL R86, R73, UR7 ;  /* 0x0000000749567c20 */ /* 0x000fe20008400000 */
[----:B------:R-:W-:Y:S01]  /*47a0*/  FMUL R104, R113, UR7 ;  /* 0x0000000771687c20 */ /* 0x000fe20008400000 */
[----:B------:R-:W-:Y:S01]  /*47b0*/  @P0 FMUL R72, R72, UR7 ;  /* 0x0000000748480c20 */ /* 0x000fe20008400000 */
[----:B------:R-:W-:Y:S01]  /*47c0*/  FMNMX3 R87, R87, |R76|, |R74|, !PT ;  /* 0x4000004c57577276 */ /* 0x000fe2000780044a */
[----:B------:R-:W-:Y:S01]  /*47d0*/  @P0 FMUL R74, R74, UR7 ;  /* 0x000000074a4a0c20 */ /* 0x000fe20008400000 */
[----:B------:R-:W-:Y:S02]  /*47e0*/  FSEL R73, R73, R86, !P0 ;  /* 0x0000005649497208 */ /* 0x000fe40004000000 */
        /* <DEDUP_REMOVED lines=73> */
[----:B------:R-:W-:Y:S02]  /*4c80*/  F2FP.BF16.F32.PACK_AB R75, R77, R113 ;  /* 0x000000714d4b723e */ /* 0x000fe400000010ff */
[----:B------:R-:W-:Y:S02]  /*4c90*/  F2FP.BF16.F32.PACK_AB R76, R78, R114 ;  /* 0x000000724e4c723e */ /* 0x000fe400000010ff */
[----:B------:R-:W-:Y:S01]  /*4ca0*/  F2FP.BF16.F32.PACK_AB R77, R79, R115 ;  /* 0x000000734f4d723e */ /* 0x000fe200000010ff */
[----:B------:R0:W-:Y:S01]  /*4cb0*/  STG.E.128 desc[UR8][R92.64+0x800], R72 ;  /* 0x000800485c007986 */ /* 0x0001e2000c101d08 */
[----:B------:R-:W-:Y:S02]  /*4cc0*/  FSEL R132, R132, R105, !P0 ;  /* 0x0000006984847208 */ /* 0x000fe40004000000 */
[----:B------:R-:W-:-:S02]  /*4cd0*/  FSEL R133, R133, R128, !P0 ;  /* 0x0000008085857208 */ /* 0x000fc40004000000 */
[----:B------:R-:W-:Y:S02]  /*4ce0*/  F2FP.BF16.F32.PACK_AB R78, R80, R116 ;  /* 0x00000074504e723e */ /* 0x000fe400000010ff */
[----:B------:R-:W-:Y:S02]  /*4cf0*/  F2FP.BF16.F32.PACK_AB R79, R81, R117 ;  /* 0x00000075514f723e */ /* 0x000fe400000010ff */
[----:B------:R-:W-:Y:S02]  /*4d00*/  F2FP.BF16.F32.PACK_AB R80, R82, R118 ;  /* 0x000000765250723e */ /* 0x000fe400000010ff */
[----:B------:R-:W-:Y:S01]  /*4d10*/  F2FP.BF16.F32.PACK_AB R81, R83, R125 ;  /* 0x0000007d5351723e */ /* 0x000fe200000010ff */
[----:B------:R0:W-:Y:S01]  /*4d20*/  STG.E.128 desc[UR8][R108.64], R76 ;  /* 0x0000004c6c007986 */ /* 0x0001e2000c101d08 */
[----:B------:R-:W-:Y:S02]  /*4d30*/  F2FP.BF16.F32.PACK_AB R82, R84, R126 ;  /* 0x0000007e5452723e */ /* 0x000fe400000010ff */
[----:B------:R-:W-:-:S02]  /*4d40*/  F2FP.BF16.F32.PACK_AB R83, R85, R123 ;  /* 0x0000007b5553723e */ /* 0x000fc400000010ff */
[----:B------:R-:W-:Y:S02]  /*4d50*/  F2FP.BF16.F32.PACK_AB R84, R88, R124 ;  /* 0x0000007c5854723e */ /* 0x000fe400000010ff */
        /* <DEDUP_REMOVED lines=10> */
.L_x_8366:
[----:B------:R-:W-:Y:S02]  /*4e00*/  UIADD3 UR6, UPT, UPT, UR6, UR13, URZ ;  /* 0x0000000d06067290 */ /* 0x000fe4000fffe0ff */
[----:B------:R-:W-:Y:S02]  /*4e10*/  UPLOP3.LUT UP1, UPT, UPT, UPT, UP1, 0x40, 0x4 ;  /* 0x000000000004789c */ /* 0x000fe40003f2e810 */
[----:B------:R-:W-:-:S09]  /*4e20*/  UISETP.GE.AND UP0, UPT, UR6, UR15, UPT ;  /* 0x0000000f0600728c */ /* 0x000fd2000bf06270 */
[----:B------:R-:W-:Y:S05]  /*4e30*/  BRA.U !UP0, `(.L_x_8367) ;  /* 0xffffffb508cc7547 */ /* 0x000fea000b83ffff */
.L_x_8354:
        /* <DEDUP_REMOVED lines=38> */
.L_x_8375:
[----:B------:R-:W-:Y:S02]  /*50a0*/  ISETP.NE.AND P1, PT, R165, RZ, PT ;  /* 0x000000ffa500720c */ /* 0x000fe40003f25270 */
[----:B---3--:R-:W-:-:S11]  /*50b0*/  FMNMX R5, R3, R2, !PT ;  /* 0x0000000203057209 */ /* 0x008fd60007800000 */
[----:B------:R-:W-:Y:S05]  /*50c0*/  @P1 BRA `(.L_x_8369) ;  /* 0x0000000000081947 */ /* 0x000fea0003800000 */
[----:B--2---:R-:W2:Y:S02]  /*50d0*/  LDC.64 R2, c[0x0][0x3f8] ;  /* 0x0000fe00ff027b82 */ /* 0x004ea40000000a00 */
[----:B--2---:R3:W-:Y:S02]  /*50e0*/  REDG.E.MAX.S32.STRONG.GPU desc[UR8][R2.64], R5 ;  /* 0x000000050200798e */ /* 0x0047e4000d12e308 */
.L_x_8369:
[----:B------:R-:W-:Y:S05]  /*50f0*/  BSYNC B0 ;  /* 0x0000000000007941 */ /* 0x000fea0003800000 */
.L_x_8368:
        /* <DEDUP_REMOVED lines=13> */
[----:B--23--:R-:W-:Y:S05]  /*51d0*/  CALL.REL.NOINC `($__internal_116_$__cuda_sm20_rcp_rn_f32_slowpath) ;  /* 0x00000000005c7944 */ /* 0x00cfea0003c00000 */
[----:B------:R-:W-:Y:S05]  /*51e0*/  BRA `(.L_x_8372) ;  /* 0x0000000000147947 */ /* 0x000fea0003800000 */
.L_x_8371:
[----:B------:R-:W4:Y:S01]  /*51f0*/  MUFU.RCP R157, UR7 ;  /* 0x00000007009d7d08 */ /* 0x000f220008001000 */
[----:B------:R-:W-:-:S05]  /*5200*/  MOV R0, UR7 ;  /* 0x0000000700007c02 */ /* 0x000fca0008000f00 */
[----:B----4-:R-:W-:-:S04]  /*5210*/  FFMA R0, R157, R0, -1 ;  /* 0xbf8000009d007423 */ /* 0x010fc80000000000 */
[----:B------:R-:W-:-:S04]  /*5220*/  FADD.FTZ R0, -R0, -RZ ;  /* 0x800000ff00007221 */ /* 0x000fc80000010100 */
[----:B------:R-:W-:-:S07]  /*5230*/  FFMA R157, R157, R0, R157 ;  /* 0x000000009d9d7223 */ /* 0x000fce000000009d */
.L_x_8372:
[----:B--23--:R-:W2:Y:S02]  /*5240*/  LDC.64 R2, c[0x0][0x3f0] ;  /* 0x0000fc00ff027b82 */ /* 0x00cea40000000a00 */
[----:B--2---:R-:W-:Y:S01]  /*5250*/  STG.E desc[UR8][R2.64], R157 ;  /* 0x0000009d02007986 */ /* 0x004fe2000c101908 */
[----:B------:R-:W-:Y:S05]  /*5260*/  EXIT ;  /* 0x000000000000794d */ /* 0x000fea0003800000 */
.L_x_8370:
[----:B------:R-:W-:Y:S02]  /*5270*/  MOV R5, 0x2 ;  /* 0x0000000200057802 */ /* 0x000fe40000000f00 */
[----:B------:R-:W-:Y:S02]  /*5280*/  MOV R7, 0x1f ;  /* 0x0000001f00077802 */ /* 0x000fe40000000f00 */
[----:B------:R-:W-:-:S07]  /*5290*/  MOV R4, 0xffffffff ;  /* 0xffffffff00047802 */ /* 0x000fce0000000f00 */
[----:B0123--:R-:W-:Y:S05]  /*52a0*/  WARPSYNC.COLLECTIVE R4, `(.L_x_8373) ;  /* 0x0000000004087348 */ /* 0x00ffea0003c00000 */
[----:B--23--:R2:W3:Y:S02]  /*52b0*/  SHFL.DOWN P1, R2, R0, R5, R7 ;  /* 0x0800000500027389 */ /* 0x00c4e40000020007 */
[----:B0123--:R-:W-:Y:S05]  /*52c0*/  ENDCOLLECTIVE ;  /* 0x000000000000791b */ /* 0x00ffea0003800000 */
.L_x_8373:
[----:B------:R-:W-:Y:S02]  /*52d0*/  MOV R5, 0x1 ;  /* 0x0000000100057802 */ /* 0x000fe40000000f00 */
[----:B------:R-:W-:-:S04]  /*52e0*/  MOV R3, R2 ;  /* 0x0000000200037202 */ /* 0x000fc80000000f00 */
[----:B------:R-:W-:-:S04]  /*52f0*/  FMNMX R3, R3, R0, !PT ;  /* 0x0000000003037209 */ /* 0x000fc80007800000 */
[----:B------:R-:W-:-:S07]  /*5300*/  MOV R0, R3 ;  /* 0x0000000300007202 */ /* 0x000fce0000000f00 */
[----:B------:R-:W-:Y:S05]  /*5310*/  WARPSYNC.COLLECTIVE R4, `(.L_x_8374) ;  /* 0x0000000004087348 */ /* 0x000fea0003c00000 */
[----:B------:R0:W1:Y:S02]  /*5320*/  SHFL.DOWN P1, R2, R0, R5, R7 ;  /* 0x0800000500027389 */ /* 0x0000640000020007 */
[----:B01----:R-:W-:Y:S05]  /*5330*/  ENDCOLLECTIVE ;  /* 0x000000000000791b */ /* 0x003fea0003800000 */
.L_x_8374:
[----:B------:R-:W-:Y:S05]  /*5340*/  BRA `(.L_x_8375) ;  /* 0xfffffffc00547947 */ /* 0x000fea000383ffff */
        .weak           $__internal_116_$__cuda_sm20_rcp_rn_f32_slowpath
        .type           $__internal_116_$__cuda_sm20_rcp_rn_f32_slowpath,@function
        .size           $__internal_116_$__cuda_sm20_rcp_rn_f32_slowpath,(.L_x_12984 - $__internal_116_$__cuda_sm20_rcp_rn_f32_slowpath)
$__internal_116_$__cuda_sm20_rcp_rn_f32_slowpath:
        /* <DEDUP_REMOVED lines=15> */
.L_x_8377:
        /* <DEDUP_REMOVED lines=14> */
[----:B------:R-:W-:Y:S02]  /*5520*/  LOP3.LUT R159, R159, 0x800000, RZ, 0xfc, !PT ;  /* 0x008000009f9f7812 */ /* 0x000fe400078efcff */
[----:B------:R-:W-:Y:S02]  /*5530*/  SEL R160, RZ, 0xffffffff, !P0 ;  /* 0xffffffffffa07807 */ /* 0x000fe40004000000 */
[----:B------:R-:W-:Y:S02]  /*5540*/  SHF.R.U32.HI R157, RZ, R157, R159 ;  /* 0x0000009dff9d7219 */ /* 0x000fe4000001169f */
[----:B------:R-:W-:-:S02]  /*5550*/  IADD3 R160, PT, PT, -R160, RZ, RZ ;  /* 0x000000ffa0a07210 */ /* 0x000fc40007ffe1ff */
[-C--:B------:R-:W-:Y:S02]  /*5560*/  SHF.L.U32 R158, R158, R75.reuse, RZ ;  /* 0x0000004b9e9e7219 */ /* 0x080fe400000006ff */
[----:B------:R-:W-:Y:S02]  /*5570*/  LOP3.LUT P1, RZ, R160, R75, R159, 0xf8, !PT ;  /* 0x0000004ba0ff7212 */ /* 0x000fe4000782f89f */
        /* <DEDUP_REMOVED lines=13> */
.L_x_8379:
[----:B------:R-:W0:Y:S02]  /*5650*/  MUFU.RCP R74, R74 ;  /* 0x0000004a004a7308 */ /* 0x000e240000001000 */
.L_x_8378:
[----:B------:R-:W-:Y:S05]  /*5660*/  BSYNC B1 ;  /* 0x0000000000017941 */ /* 0x000fea0003800000 */
.L_x_8376:
[----:B------:R-:W-:Y:S01]  /*5670*/  HFMA2 R75, -RZ, RZ, 0, 0 ;  /* 0x00000000ff4b7431 */ /* 0x000fe200000001ff */
[----:B0-----:R-:W-:Y:S02]  /*5680*/  MOV R157, R74 ;  /* 0x0000004a009d7202 */ /* 0x001fe40000000f00 */
[----:B------:R-:W-:-:S04]  /*5690*/  MOV R74, R156 ;  /* 0x0000009c004a7202 */ /* 0x000fc80000000f00 */
[----:B------:R-:W-:Y:S05]  /*56a0*/  RET.REL.NODEC R74 `(_ZN18transformer_engine13normalization19ln_fwd_tuned_kernelINS0_13Kernel_traitsI13__nv_bfloat16S3_S3_fjLj6144ELj1ELj1ELj4ELj16ENS0_18Kernel_traits_baseILj6144ES3_S3_S3_fjLj128EEEEEEEvNS0_19ForwardKernelParamsE) ;  /* 0xffffffa84a547950 */ /* 0x000fea0003c3ffff */
.L_x_8380:
        /* <DEDUP_REMOVED lines=13> */
.L_x_12984:


//--------------------- .text._ZN18transformer_engine13normalization19ln_fwd_tuned_kernelINS0_13Kernel_traitsIff6__halffjLj6144ELj1ELj1ELj4ELj16ENS0_18Kernel_traits_baseILj6144EffS3_fjLj128EEEEEEEvNS0_19ForwardKernelParamsE --------------------------
	.section	.text._ZN18transformer_engine13normalization19ln_fwd_tuned_kernelINS0_13Kernel_traitsIff6__halffjLj6144ELj1ELj1ELj4ELj16ENS0_18Kernel_traits_baseILj6144EffS3_fjLj128EEEEEEEvNS0_19ForwardKernelParamsE,"ax",@progbits
	.align	128
        .global         _ZN18transformer_engine13normalization19ln_fwd_tuned_kernelINS0_13Kernel_traitsIff6__halffjLj6144ELj1ELj1ELj4ELj16ENS0_18Kernel_traits_baseILj6144EffS3_fjLj128EEEEEEEvNS0_19ForwardKernelParamsE
        .type           _ZN18transformer_engine13normalization19ln_fwd_tuned_kernelINS0_13Kernel_traitsIff6__halffjLj6144ELj1ELj1ELj4ELj16ENS0_18Kernel_traits_baseILj6144EffS3_fjLj128EEEEEEEvNS0_19ForwardKernelParamsE,@function
        .size           _ZN18transformer_engine13normalization19ln_fwd_tuned_kernelINS0_13Kernel_traitsIff6__halffjLj6144ELj1ELj1ELj4ELj16ENS0_18Kernel_traits_baseILj6144EffS3_fjLj128EEEEEEEvNS0_19ForwardKernelParamsE,(.L_x_12985 - _ZN18transformer_engine13normalization19ln_fwd_tuned_kernelINS0_13Kernel_traitsIff6__halffjLj6144ELj1ELj1ELj4ELj16ENS0_18Kernel_traits_baseILj6144EffS3_fjLj128EEEEEEEvNS0_19ForwardKernelParamsE)
        .other          _ZN18transformer_engine13normalization19ln_fwd_tuned_kernelINS0_13Kernel_traitsIff6__halffjLj6144ELj1ELj1ELj4ELj16ENS0_18Kernel_traits_baseILj6144EffS3_fjLj128EEEEEEEvNS0_19ForwardKernelParamsE,@"STO_CUDA_ENTRY STV_DEFAULT"
_ZN18transformer_engine13normalization19ln_fwd_tuned_kernelINS0_13Kernel_traitsIff6__halffjLj6144ELj1ELj1ELj4ELj16ENS0_18Kernel_traits_baseILj6144EffS3_fjLj128EEEEEEEvNS0_19ForwardKernelParamsE:
.text._ZN18transformer_engine13normalization19ln_fwd_tuned_kernelINS0_13Kernel_traitsIff6__halffjLj6144ELj1ELj1ELj4ELj16ENS0_18Kernel_traits_baseILj6144EffS3_fjLj128EEEEEEEvNS0_19ForwardKernelParamsE:
        /* <DEDUP_REMOVED lines=108> */
.L_x_8390:
        /* <DEDUP_REMOVED lines=224> */
[----:B012--5:R-:W-:Y:S05]  /*14c0*/  CALL.REL.NOINC `($__internal_117_$__cuda_sm20_rcp_rn_f32_slowpath) ;  /* 0x00000034001c7944 */ /* 0x027fea0003c00000 */
[----:B------:R-:W-:Y:S05]  /*14d0*/  BRA `(.L_x_8384) ;  /* 0x0000000000107947 */ /* 0x000fea0003800000 */
.L_x_8383:
[----:B------:R-:W3:Y:S02]  /*14e0*/  MUFU.RCP R159, R156 ;  /* 0x0000009c009f7308 */ /* 0x000ee40000001000 */
[----:B---3--:R-:W-:-:S04]  /*14f0*/  FFMA R0, R156, R159, -1 ;  /* 0xbf8000009c007423 */ /* 0x008fc8000000009f */
[----:B------:R-:W-:-:S04]  /*1500*/  FADD.FTZ R0, -R0, -RZ ;  /* 0x800000ff00007221 */ /* 0x000fc80000010100 */
[----:B------:R-:W-:-:S07]  /*1510*/  FFMA R0, R159, R0, R159 ;  /* 0x000000009f007223 */ /* 0x000fce000000009f */
.L_x_8384:
[----:B------:R-:W-:Y:S05]  /*1520*/  BSYNC.RECONVERGENT B0 ;  /* 0x0000000000007941 */ /* 0x000fea0003800200 */
.L_x_8382:
        /* <DEDUP_REMOVED lines=20> */
[----:B-----5:R-:W-:Y:S05]  /*1670*/  CALL.REL.NOINC `($__internal_117_$__cuda_sm20_rcp_rn_f32_slowpath) ;  /* 0x0000003000b07944 */ /* 0x020fea0003c00000 */
[----:B------:R-:W-:Y:S05]  /*1680*/  BRA `(.L_x_8387) ;  /* 0x0000000000107947 */ /* 0x000fea0003800000 */
.L_x_8386:
[----:B------:R-:W0:Y:S02]  /*1690*/  MUFU.RCP R0, R161 ;  /* 0x000000a100007308 */ /* 0x000e240000001000 */
[----:B0-----:R-:W-:-:S04]  /*16a0*/  FFMA R2, R161, R0, -1 ;  /* 0xbf800000a1027423 */ /* 0x001fc80000000000 */
[----:B------:R-:W-:-:S04]  /*16b0*/  FADD.FTZ R157, -R2, -RZ ;  /* 0x800000ff029d7221 */ /* 0x000fc80000010100 */
[----:B------:R-:W-:-:S07]  /*16c0*/  FFMA R0, R0, R157, R0 ;  /* 0x0000009d00007223 */ /* 0x000fce0000000000 */
.L_x_8387:
[----:B------:R-:W-:Y:S05]  /*16d0*/  BSYNC.RECONVERGENT B0 ;  /* 0x0000000000007941 */ /* 0x000fea0003800200 */
.L_x_8385:
        /* <DEDUP_REMOVED lines=326> */
[C---:B------:R-:W-:Y:S02]  /*2b40*/  IADD3 R127, PT, PT, R7.reuse, 0x200, RZ ;  /* 0x00000200077f7810 */ /* 0x040fe40007ffe0ff */
        /* <DEDUP_REMOVED lines=27> */
.L_x_8388:
        /* <DEDUP_REMOVED lines=23> */
[----:B------:R-:W0:Y:S01]  /*2e70*/  F2F.F16.F32 R104, R104 ;  /* 0x0000006800687304 */ /* 0x000e220000200800 */
[----:B------:R-:W-:Y:S01]  /*2e80*/  FSEL R2, R105, R2, !P0 ;  /* 0x0000000269027208 */ /* 0x000fe20004000000 */
[----:B------:R-:W-:Y:S01]  /*2e90*/  FADD R114, R114, -UR14 ;  /* 0x8000000e72727e21 */ /* 0x000fe20008000000 */
[----:B------:R-:W-:Y:S01]  /*2ea0*/  FFMA R155, R12, R155, R60 ;  /* 0x0000009b0c9b7223 */ /* 0x000fe2000000003c */
[----:B------:R-:W-:Y:S01]  /*2eb0*/  FADD R109, R109, -UR14 ;  /* 0x8000000e6d6d7e21 */ /* 0x000fe20008000000 */
[----:B------:R-:W-:Y:S01]  /*2ec0*/  FADD R112, R112, -UR14 ;  /* 0x8000000e70707e21 */ /* 0x000fe20008000000 */
[----:B------:R-:W-:Y:S01]  /*2ed0*/  FMUL R157, R114, UR8 ;  /* 0x00000008729d7c20 */ /* 0x000fe20008400000 */
[----:B------:R-:W-:Y:S01]  /*2ee0*/  FADD R111, R111, -UR14 ;  /* 0x8000000e6f6f7e21 */ /* 0x000fe20008000000 */
[----:B------:R1:W2:Y:S01]  /*2ef0*/  F2F.F16.F32 R107, R2 ;  /* 0x00000002006b7304 */ /* 0x0002a20000200800 */
[----:B------:R-:W-:Y:S01]  /*2f00*/  FADD R113, R113, -UR14 ;  /* 0x8000000e71717e21 */ /* 0x000fe20008000000 */
[----:B------:R-:W-:Y:S01]  /*2f10*/  FADD R116, R116, -UR14 ;  /* 0x8000000e74747e21 */ /* 0x000fe20008000000 */
[----:B------:R-:W-:Y:S01]  /*2f20*/  FADD R115, R115, -UR14 ;  /* 0x8000000e73737e21 */ /* 0x000fe20008000000 */
[----:B------:R-:W-:Y:S01]  /*2f30*/  FADD R154, R117, -UR14 ;  /* 0x8000000e759a7e21 */ /* 0x000fe20008000000 */
[----:B------:R-:W-:Y:S01]  /*2f40*/  FMUL R114, R113, UR8 ;  /* 0x0000000871727c20 */ /* 0x000fe20008400000 */
[----:B------:R-:W-:Y:S01]  /*2f50*/  FADD R120, R120, -UR14 ;  /* 0x8000000e78787e21 */ /* 0x000fe20008000000 */
[----:B0-----:R-:W-:Y:S01]  /*2f60*/  IMAD.WIDE.U32 R104, R104, 0x10000, RZ ;  /* 0x0001000068687825 */ /* 0x001fe200078e00ff */
[----:B------:R-:W0:Y:S03]  /*2f70*/  F2F.F16.F32 R106, R106 ;  /* 0x0000006a006a7304 */ /* 0x000e260000200800 */
[----:B-1----:R-:W-:Y:S01]  /*2f80*/  FMUL R2, R155, UR7 ;  /* 0x000000079b027c20 */ /* 0x002fe20008400000 */
[----:B------:R-:W-:Y:S01]  /*2f90*/  FFMA R113, R17, R114, R65 ;  /* 0x0000007211717223 */ /* 0x000fe20000000041 */
[----:B------:R-:W-:Y:S01]  /*2fa0*/  FMUL R154, R154, UR8 ;  /* 0x000000089a9a7c20 */ /* 0x000fe20008400000 */
[----:B------:R-:W-:Y:S01]  /*2fb0*/  FADD R122, R122, -UR14 ;  /* 0x8000000e7a7a7e21 */ /* 0x000fe20008000000 */
[----:B------:R-:W-:Y:S01]  /*2fc0*/  FADD R119, R119, -UR14 ;  /* 0x8000000e77777e21 */ /* 0x000fe20008000000 */
[----:B------:R-:W-:Y:S01]  /*2fd0*/  FADD R126, R126, -UR14 ;  /* 0x8000000e7e7e7e21 */ /* 0x000fe20008000000 */
[----:B--2---:R-:W-:Y:S01]  /*2fe0*/  LOP3.LUT R104, R104, R107, RZ, 0xfc, !PT ;  /* 0x0000006b68687212 */ /* 0x004fe200078efcff */
[----:B------:R1:W2:Y:S01]  /*2ff0*/  F2F.F16.F32 R153, R4 ;  /* 0x0000000400997304 */ /* 0x0002a20000200800 */
        /* <DEDUP_REMOVED lines=21> */
[----:B------:R-:W-:Y:S01]  /*3150*/  F2F.F16.F32 R106, R106 ;  /* 0x0000006a006a7304 */ /* 0x000fe20000200800 */
[----:B------:R-:W-:Y:S01]  /*3160*/  FMNMX3 R109, R0, |R155|, |R153|, !PT ;  /* 0x4000009b006d7276 */ /* 0x000fe20007800499 */
[----:B------:R-:W-:Y:S01]  /*3170*/  FMUL R155, R4, UR7 ;  /* 0x00000007049b7c20 */ /* 0x000fe20008400000 */
[----:B------:R-:W-:Y:S01]  /*3180*/  FSEL R152, R2, R111, !P0 ;  /* 0x0000006f02987208 */ /* 0x000fe20004000000 */
[----:B------:R-:W-:Y:S01]  /*3190*/  @P0 FMUL R153, R153, UR7 ;  /* 0x0000000799990c20 */ /* 0x000fe20008400000 */
[----:B------:R-:W-:Y:S01]  /*31a0*/  FMNMX3 R111, R109, |R107|, |R112|, !PT ;  /* 0x4000006b6d6f7276 */ /* 0x000fe20007800470 */
[----:B------:R-:W-:Y:S01]  /*31b0*/  @P0 FMUL R112, R112, UR7 ;  /* 0x0000000770700c20 */ /* 0x000fe20008400000 */
[----:B------:R-:W-:Y:S01]  /*31c0*/  FMUL R107, R116, UR8 ;  /* 0x00000008746b7c20 */ /* 0x000fe20008400000 */
[----:B------:R-:W-:Y:S01]  /*31d0*/  F2F.F16.F32 R0, R110 ;  /* 0x0000006e00007304 */ /* 0x000fe20000200800 */
[----:B------:R-:W-:Y:S01]  /*31e0*/  FSEL R108, R4, R155, !P0 ;  /* 0x0000009b046c7208 */ /* 0x000fe20004000000 */
[----:B------:R-:W-:Y:S01]  /*31f0*/  FADD R155, R118, -UR14 ;  /* 0x8000000e769b7e21 */ /* 0x000fe20008000000 */
[----:B------:R-:W-:Y:S01]  /*3200*/  FMNMX3 R111, R111, |R4|, |R113|, !PT ;  /* 0x400000046f6f7276 */ /* 0x000fe20007800471 */
[----:B------:R-:W-:Y:S01]  /*3210*/  FMUL R4, R115, UR8 ;  /* 0x0000000873047c20 */ /* 0x000fe20008400000 */
[----:B------:R-:W-:Y:S01]  /*3220*/  FFMA R107, R20, R107, R68 ;  /* 0x0000006b146b7223 */ /* 0x000fe20000000044 */
[----:B------:R-:W-:Y:S01]  /*3230*/  FFMA R116, R21, R154, R69 ;  /* 0x0000009a15747223 */ /* 0x000fe20000000045 */
[----:B------:R-:W-:Y:S01]  /*3240*/  FMUL R155, R155, UR8 ;  /* 0x000000089b9b7c20 */ /* 0x000fe20008400000 */
[----:B------:R-:W0:Y:S01]  /*3250*/  F2F.F16.F32 R110, R153 ;  /* 0x00000099006e7304 */ /* 0x000e220000200800 */
[----:B------:R-:W-:Y:S01]  /*3260*/  FFMA R118, R19, R4, R67 ;  /* 0x0000000413767223 */ /* 0x000fe20000000043 */
[----:B------:R-:W-:Y:S01]  /*3270*/  FMUL R114, R107, UR7 ;  /* 0x000000076b727c20 */ /* 0x000fe20008400000 */
[----:B------:R-:W-:Y:S01]  /*3280*/  @P0 FMUL R113, R113, UR7 ;  /* 0x0000000771710c20 */ /* 0x000fe20008400000 */
[----:B------:R-:W-:Y:S01]  /*3290*/  FMUL R157, R132, UR8 ;  /* 0x00000008849d7c20 */ /* 0x000fe20008400000 */
[----:B------:R-:W-:Y:S01]  /*32a0*/  FADD R138, R138, -UR14 ;  /* 0x8000000e8a8a7e21 */ /* 0x000fe20008000000 */
[----:B------:R-:W-:Y:S01]  /*32b0*/  FMNMX3 R115, R111, |R2|, |R118|, !PT ;  /* 0x400000026f737276 */ /* 0x000fe20007800476 */
[----:B------:R-:W-:Y:S01]  /*32c0*/  @P0 FMUL R118, R118, UR7 ;  /* 0x0000000776760c20 */ /* 0x000fe20008400000 */
[----:B------:R-:W1:Y:S01]  /*32d0*/  F2F.F16.F32 R112, R112 ;  /* 0x0000007000707304 */ /* 0x000e620000200800 */
[----:B------:R-:W-:Y:S01]  /*32e0*/  FSEL R117, R107, R114, !P0 ;  /* 0x000000726b757208 */ /* 0x000fe20004000000 */
[----:B------:R-:W-:Y:S01]  /*32f0*/  FFMA R2, R22, R155, R70 ;  /* 0x0000009b16027223 */ /* 0x000fe20000000046 */
[----:B------:R-:W-:Y:S01]  /*3300*/  FMNMX3 R115, R115, |R107|, |R116|, !PT ;  /* 0x4000006b73737276 */ /* 0x000fe20007800474 */
[----:B------:R-:W-:Y:S01]  /*3310*/  FFMA R157, R36, R157, R84 ;  /* 0x0000009d249d7223 */ /* 0x000fe20000000054 */
[----:B------:R-:W-:Y:S01]  /*3320*/  FADD R127, R127, -UR14 ;  /* 0x8000000e7f7f7e21 */ /* 0x000fe20008000000 */
[----:B------:R-:W-:Y:S01]  /*3330*/  FFMA R156, R27, R156, R75 ;  /* 0x0000009c1b9c7223 */ /* 0x000fe2000000004b */
[----:B0-----:R-:W-:Y:S01]  /*3340*/  IMAD.WIDE.U32 R110, R110, 0x10000, RZ ;  /* 0x000100006e6e7825 */ /* 0x001fe200078e00ff */
[----:B------:R0:W-:Y:S03]  /*3350*/  F2F.F16.F32 R4, R117 ;  /* 0x0000007500047304 */ /* 0x0001e60000200800 */
[----:B------:R-:W-:Y:S01]  /*3360*/  FADD R128, R128, -UR14 ;  /* 0x8000000e80807e21 */ /* 0x000fe20008000000 */
[----:B------:R-:W-:Y:S01]  /*3370*/  FMUL R123, R138, UR8 ;  /* 0x000000088a7b7c20 */ /* 0x000fe20008400000 */
[----:B------:R-:W-:Y:S01]  /*3380*/  FADD R144, R144, -UR14 ;  /* 0x8000000e90907e21 */ /* 0x000fe20008000000 */
[----:B------:R-:W-:Y:S01]  /*3390*/  LOP3.LUT R106, R110, R106, RZ, 0xfc, !PT ;  /* 0x0000006a6e6a7212 */ /* 0x000fe200078efcff */
[----:B------:R-:W-:Y:S01]  /*33a0*/  FMUL R158, R127, UR8 ;  /* 0x000000087f9e7c20 */ /* 0x000fe20008400000 */
[----:B------:R-:W-:Y:S01]  /*33b0*/  FADD R129, R129, -UR14 ;  /* 0x8000000e81817e21 */ /* 0x000fe20008000000 */
[----:B-1----:R-:W-:Y:S01]  /*33c0*/  SHF.L.U32 R107, R112, 0x10, RZ ;  /* 0x00000010706b7819 */ /* 0x002fe200000006ff */
[----:B------:R1:W2:Y:S01]  /*33d0*/  F2F.F16.F32 R114, R113 ;  /* 0x0000007100727304 */ /* 0x0002a20000200800 */
[----:B0-----:R-:W-:Y:S01]  /*33e0*/  FMUL R117, R120, UR8 ;  /* 0x0000000878757c20 */ /* 0x001fe20008400000 */
[----:B------:R-:W-:Y:S01]  /*33f0*/  FMUL R120, R119, UR8 ;  /* 0x0000000877787c20 */ /* 0x000fe20008400000 */
[----:B------:R-:W-:Y:S01]  /*3400*/  LOP3.LUT R107, R107, R111, R0, 0xfe, !PT ;  /* 0x0000006f6b6b7212 */ /* 0x000fe200078efe00 */
[----:B------:R-:W-:Y:S01]  /*3410*/  FMUL R111, R2, UR7 ;  /* 0x00000007026f7c20 */ /* 0x000fe20008400000 */
[----:B------:R-:W-:Y:S01]  /*3420*/  FMUL R119, R126, UR8 ;  /* 0x000000087e777c20 */ /* 0x000fe20008400000 */
[----:B------:R-:W-:Y:S01]  /*3430*/  FFMA R120, R23, R120, R71 ;  /* 0x0000007817787223 */ /* 0x000fe20000000047 */
[----:B------:R-:W-:Y:S01]  /*3440*/  FADD R136, R136, -UR14 ;  /* 0x8000000e88887e21 */ /* 0x000fe20008000000 */
[----:B------:R0:W3:Y:S01]  /*3450*/  F2F.F16.F32 R0, R118 ;  /* 0x0000007600007304 */ /* 0x0000e20000200800 */
[----:B-1----:R-:W-:Y:S01]  /*3460*/  FFMA R113, R24, R117, R72 ;  /* 0x0000007518717223 */ /* 0x002fe20000000048 */
[----:B------:R-:W-:Y:S01]  /*3470*/  FMUL R117, R122, UR8 ;  /* 0x000000087a757c20 */ /* 0x000fe20008400000 */
[----:B------:R-:W-:Y:S01]  /*3480*/  FSEL R110, R2, R111, !P0 ;  /* 0x0000006f026e7208 */ /* 0x000fe20004000000 */
[----:B------:R-:W-:Y:S01]  /*3490*/  FMUL R111, R124, UR8 ;  /* 0x000000087c6f7c20 */ /* 0x000fe20008400000 */
[----:B------:R-:W-:Y:S01]  /*34a0*/  FFMA R119, R30, R119, R78 ;  /* 0x000000771e777223 */ /* 0x000fe2000000004e */
[----:B------:R-:W-:Y:S01]  /*34b0*/  FFMA R117, R26, R117, R74 ;  /* 0x000000751a757223 */ /* 0x000fe2000000004a */
[----:B------:R-:W-:Y:S01]  /*34c0*/  FMNMX3 R122, R115, |R2|, |R120|, !PT ;  /* 0x40000002737a7276 */ /* 0x000fe20007800478 */
[----:B------:R1:W4:Y:S01]  /*34d0*/  F2F.F16.F32 R109, R152 ;  /* 0x00000098006d7304 */ /* 0x0003220000200800 */
        /* <DEDUP_REMOVED lines=10> */
[----:B------:R0:W-:Y:S01]  /*3580*/  F2F.F16.F32 R0, R111 ;  /* 0x0000006f00007304 */ /* 0x0001e20000200800 */
[----:B------:R-:W-:Y:S01]  /*3590*/  FFMA R124, R25, R124, R73 ;  /* 0x0000007c197c7223 */ /* 0x000fe20000000049 */
[----:B------:R-:W-:Y:S01]  /*35a0*/  FMUL R125, R118, UR7 ;  /* 0x00000007767d7c20 */ /* 0x000fe20008400000 */
[----:B------:R-:W-:Y:S01]  /*35b0*/  FMUL R152, R152, UR8 ;  /* 0x0000000898987c20 */ /* 0x000fe20008400000 */
[----:B----4-:R-:W-:Y:S01]  /*35c0*/  LOP3.LUT R109, R2, R115, R109, 0xfe, !PT ;  /* 0x00000073026d7212 */ /* 0x010fe200078efe6d */
[----:B------:R-:W-:Y:S01]  /*35d0*/  FMUL R115, R134, UR8 ;  /* 0x0000000886737c20 */ /* 0x000fe20008400000 */
[----:B------:R-:W-:Y:S01]  /*35e0*/  FMNMX3 R122, R122, |R113|, |R124|, !PT ;  /* 0x400000717a7a7276 */ /* 0x000fe2000780047c */
[----:B------:R-:W-:Y:S01]  /*35f0*/  FFMA R155, R29, R152, R77 ;  /* 0x000000981d9b7223 */ /* 0x000fe2000000004d */
[----:B------:R-:W1:Y:S01]  /*3600*/  F2F.F16.F32 R108, R108 ;  /* 0x0000006c006c7304 */ /* 0x000e620000200800 */
        /* <DEDUP_REMOVED lines=40> */
[----:B------:R0:W1:Y:S01]  /*3890*/  F2F.F16.F32 R125, R116 ;  /* 0x00000074007d7304 */ /* 0x0000620000200800 */
[----:B------:R-:W-:Y:S01]  /*38a0*/  FFMA R148, R37, R148, R85 ;  /* 0x0000009425947223 */ /* 0x000fe20000000055 */
[----:B------:R-:W-:Y:S01]  /*38b0*/  FADD R137, R137, -UR14 ;  /* 0x8000000e89897e21 */ /* 0x000fe20008000000 */
[----:B------:R-:W-:Y:S01]  /*38c0*/  FFMA R134, R48, R127, R96 ;  /* 0x0000007f30867223 */ /* 0x000fe20000000060 */
[----:B------:R-:W-:Y:S01]  /*38d0*/  FMNMX3 R159, R159, |R153|, |R142|, !PT ;  /* 0x400000999f9f7276 */ /* 0x000fe2000780048e */
[----:B------:R-:W-:Y:S01]  /*38e0*/  FMUL R127, R146, UR8 ;  /* 0x00000008927f7c20 */ /* 0x000fe20008400000 */
[----:B------:R-:W-:Y:S01]  /*38f0*/  @P0 FMUL R124, R124, UR7 ;  /* 0x000000077c7c0c20 */ /* 0x000fe20008400000 */
[----:B------:R-:W-:Y:S01]  /*3900*/  FADD R139, R139, -UR14 ;  /* 0x8000000e8b8b7e21 */ /* 0x000fe20008000000 */
[----:B------:R2:W3:Y:S01]  /*3910*/  F2F.F16.F32 R146, R120 ;  /* 0x0000007800927304 */ /* 0x0004e20000200800 */
[----:B0-----:R-:W-:Y:S01]  /*3920*/  FMUL R116, R135, UR8 ;  /* 0x0000000887747c20 */ /* 0x001fe20008400000 */
[----:B------:R-:W-:Y:S01]  /*3930*/  FMUL R121, R152, UR7 ;  /* 0x0000000798797c20 */ /* 0x000fe20008400000 */
[----:B------:R-:W-:Y:S01]  /*3940*/  FMNMX3 R159, R159, |R157|, |R148|, !PT ;  /* 0x4000009d9f9f7276 */ /* 0x000fe20007800494 */
[----:B------:R-:W-:Y:S01]  /*3950*/  FADD R141, R141, -UR14 ;  /* 0x8000000e8d8d7e21 */ /* 0x000fe20008000000 */
[----:B------:R-:W-:Y:S01]  /*3960*/  FFMA R116, R39, R116, R87 ;  /* 0x0000007427747223 */ /* 0x000fe20000000057 */
[----:B------:R-:W-:Y:S01]  /*3970*/  @P0 FMUL R156, R156, UR7 ;  /* 0x000000079c9c0c20 */ /* 0x000fe20008400000 */
[----:B------:R-:W-:Y:S01]  /*3980*/  FSEL R118, R152, R121, !P0 ;  /* 0x0000007998767208 */ /* 0x000fe20004000000 */
[----:B------:R0:W-:Y:S01]  /*3990*/  F2F.F16.F32 R133, R124 ;  /* 0x0000007c00857304 */ /* 0x0001e20000200800 */
        /* <DEDUP_REMOVED lines=11> */
[----:B------:R-:W0:Y:S01]  /*3a50*/  F2F.F16.F32 R110, R110 ;  /* 0x0000006e006e7304 */ /* 0x000e220000200800 */
        /* <DEDUP_REMOVED lines=8> */
[----:B------:R-:W2:Y:S01]  /*3ae0*/  F2F.F16.F32 R156, R156 ;  /* 0x0000009c009c7304 */ /* 0x000ea20000200800 */
[----:B------:R-:W-:Y:S01]  /*3af0*/  @P0 FMUL R148, R148, UR7 ;  /* 0x0000000794940c20 */ /* 0x000fe20008400000 */
[----:B------:R-:W-:Y:S01]  /*3b00*/  FMNMX3 R159, R159, |R136|, |R139|, !PT ;  /* 0x400000889f9f7276 */ /* 0x000fe2000780048b */
[----:B------:R-:W-:Y:S01]  /*3b10*/  FMUL R123, R138, UR7 ;  /* 0x000000078a7b7c20 */ /* 0x000fe20008400000 */
[----:B------:R-:W-:Y:S01]  /*3b20*/  FADD R147, R147, -UR14 ;  /* 0x8000000e93937e21 */ /* 0x000fe20008000000 */
[----:B------:R-:W-:Y:S01]  /*3b30*/  FFMA R140, R47, R140, R95 ;  /* 0x0000008c2f8c7223 */ /* 0x000fe2000000005f */
[----:B------:R-:W-:Y:S01]  /*3b40*/  FMUL R136, R145, UR8 ;  /* 0x0000000891887c20 */ /* 0x000fe20008400000 */
[----:B------:R-:W-:Y:S01]  /*3b50*/  FFMA R132, R50, R127, R98 ;  /* 0x0000007f32847223 */ /* 0x000fe20000000062 */
[----:B------:R-:W4:Y:S01]  /*3b60*/  F2F.F16.F32 R112, R112 ;  /* 0x0000007000707304 */ /* 0x000f220000200800 */
[----:B------:R-:W-:Y:S01]  /*3b70*/  @P0 FMUL R144, R144, UR7 ;  /* 0x0000000790900c20 */ /* 0x000fe20008400000 */
[----:B-1----:R-:W-:-:S04]  /*3b80*/  IMAD.WIDE.U32 R124, R125, 0x10000, RZ ;  /* 0x000100007d7c7825 */ /* 0x002fc800078e00ff */
[----:B------:R-:W-:Y:S01]  /*3b90*/  FMUL R114, R153, UR7 ;  /* 0x0000000799727c20 */ /* 0x000fe20008400000 */
[----:B------:R-:W-:Y:S01]  /*3ba0*/  @P0 FMUL R142, R142, UR7 ;  /* 0x000000078e8e0c20 */ /* 0x000fe20008400000 */
[----:B------:R-:W-:Y:S01]  /*3bb0*/  FADD R149, R149, -UR14 ;  /* 0x8000000e95957e21 */ /* 0x000fe20008000000 */
[----:B------:R-:W-:Y:S01]  /*3bc0*/  FFMA R141, R49, R136, R97 ;  /* 0x00000088318d7223 */ /* 0x000fe20000000061 */
[----:B------:R-:W-:Y:S01]  /*3bd0*/  FSEL R122, R138, R123, !P0 ;  /* 0x0000007b8a7a7208 */ /* 0x000fe20004000000 */
[----:B------:R-:W1:Y:S01]  /*3be0*/  F2F.F16.F32 R155, R155 ;  /* 0x0000009b009b7304 */ /* 0x000e620000200800 */
[----:B------:R-:W-:Y:S01]  /*3bf0*/  FMNMX3 R159, R159, |R138|, |R140|, !PT ;  /* 0x4000008a9f9f7276 */ /* 0x000fe2000780048c */
[----:B------:R-:W-:Y:S01]  /*3c00*/  FMUL R123, R134, UR7 ;  /* 0x00000007867b7c20 */ /* 0x000fe20008400000 */
[----:B------:R-:W-:Y:S01]  /*3c10*/  FMUL R127, R132, UR7 ;  /* 0x00000007847f7c20 */ /* 0x000fe20008400000 */
[----:B---3--:R-:W-:Y:S01]  /*3c20*/  SHF.L.U32 R135, R146, 0x10, RZ ;  /* 0x0000001092877819 */ /* 0x008fe200000006ff */
[----:B------:R-:W-:Y:S01]  /*3c30*/  FFMA R128, R52, R161, R100 ;  /* 0x000000a134807223 */ /* 0x000fe20000000064 */
[----:B------:R-:W-:Y:S01]  /*3c40*/  LOP3.LUT R124, R124, R4, RZ, 0xfc, !PT ;  /* 0x000000047c7c7212 */ /* 0x000fe200078efcff */
[----:B------:R-:W-:Y:S01]  /*3c50*/  FMUL R4, R149, UR8 ;  /* 0x0000000895047c20 */ /* 0x000fe20008400000 */
[----:B------:R3:W-:Y:S01]  /*3c60*/  F2F.F16.F32 R120, R148 ;  /* 0x0000009400787304 */ /* 0x0007e20000200800 */
[----:B------:R-:W-:Y:S01]  /*3c70*/  FSEL R114, R153, R114, !P0 ;  /* 0x0000007299727208 */ /* 0x000fe20004000000 */
[----:B------:R-:W-:Y:S01]  /*3c80*/  FADD R150, R150, -UR14 ;  /* 0x8000000e96967e21 */ /* 0x000fe20008000000 */
[----:B------:R-:W-:Y:S01]  /*3c90*/  FMNMX3 R159, R159, |R134|, |R141|, !PT ;  /* 0x400000869f9f7276 */ /* 0x000fe2000780048d */
[----:B------:R-:W-:Y:S01]  /*3ca0*/  FADD R151, R151, -UR14 ;  /* 0x8000000e97977e21 */ /* 0x000fe20008000000 */
[----:B------:R-:W-:Y:S01]  /*3cb0*/  FSEL R123, R134, R123, !P0 ;  /* 0x0000007b867b7208 */ /* 0x000fe20004000000 */
[----:B------:R-:W-:Y:S01]  /*3cc0*/  FFMA R146, R53, R4, R101 ;  /* 0x0000000435927223 */ /* 0x000fe20000000065 */
[----:B------:R-:W-:Y:S01]  /*3cd0*/  FSEL R126, R132, R127, !P0 ;  /* 0x0000007f847e7208 */ /* 0x000fe20004000000 */
[----:B------:R-:W1:Y:S01]  /*3ce0*/  F2F.F16.F32 R158, R158 ;  /* 0x0000009e009e7304 */ /* 0x000e620000200800 */
[----:B---3--:R-:W-:Y:S01]  /*3cf0*/  FMUL R148, R147, UR8 ;  /* 0x0000000893947c20 */ /* 0x008fe20008400000 */
[----:B0-----:R-:W-:Y:S01]  /*3d00*/  LOP3.LUT R125, R135, R125, R110, 0xfe, !PT ;  /* 0x0000007d877d7212 */ /* 0x001fe200078efe6e */
[----:B------:R-:W-:Y:S01]  /*3d10*/  FMUL R127, R128, UR7 ;  /* 0x00000007807f7c20 */ /* 0x000fe20008400000 */
[----:B------:R-:W-:-:S04]  /*3d20*/  IMAD.WIDE.U32 R134, R133, 0x10000, RZ ;  /* 0x0001000085867825 */ /* 0x000fc800078e00ff */
[----:B------:R-:W-:Y:S01]  /*3d30*/  FFMA R148, R51, R148, R99 ;  /* 0x0000009433947223 */ /* 0x000fe20000000063 */
[----:B--2---:R-:W-:Y:S01]  /*3d40*/  SHF.L.U32 R133, R156, 0x10, RZ ;  /* 0x000000109c857819 */ /* 0x004fe200000006ff */
[----:B------:R-:W-:Y:S01]  /*3d50*/  FMUL R161, R150, UR8 ;  /* 0x0000000896a17c20 */ /* 0x000fe20008400000 */
[----:B------:R-:W0:Y:S01]  /*3d60*/  F2F.F16.F32 R111, R111 ;  /* 0x0000006f006f7304 */ /* 0x000e220000200800 */
[----:B------:R-:W-:Y:S01]  /*3d70*/  FMUL R4, R151, UR8 ;  /* 0x0000000897047c20 */ /* 0x000fe20008400000 */
[----:B------:R-:W-:Y:S01]  /*3d80*/  FMNMX3 R159, R159, |R132|, |R148|, !PT ;  /* 0x400000849f9f7276 */ /* 0x000fe20007800494 */
[----:B------:R-:W-:Y:S01]  /*3d90*/  FMUL R117, R154, UR7 ;  /* 0x000000079a757c20 */ /* 0x000fe20008400000 */
[----:B------:R-:W-:Y:S01]  /*3da0*/  @P0 FMUL R131, R131, UR7 ;  /* 0x0000000783830c20 */ /* 0x000fe20008400000 */
[----:B------:R-:W-:Y:S01]  /*3db0*/  @P0 FMUL R116, R116, UR7 ;  /* 0x0000000774740c20 */ /* 0x000fe20008400000 */
[----:B------:R-:W-:Y:S01]  /*3dc0*/  FSEL R127, R128, R127, !P0 ;  /* 0x0000007f807f7208 */ /* 0x000fe20004000000 */
[----:B------:R-:W-:Y:S01]  /*3dd0*/  FFMA R130, R54, R161, R102 ;  /* 0x000000a136827223 */ /* 0x000fe20000000066 */
[----:B------:R-:W2:Y:S01]  /*3de0*/  F2F.F16.F32 R144, R144 ;  /* 0x0000009000907304 */ /* 0x000ea20000200800 */
[----:B----4-:R-:W-:Y:S01]  /*3df0*/  LOP3.LUT R132, R134, R112, RZ, 0xfc, !PT ;  /* 0x0000007086847212 */ /* 0x010fe200078efcff */
[----:B------:R-:W-:Y:S01]  /*3e00*/  @P0 FMUL R137, R137, UR7 ;  /* 0x0000000789890c20 */ /* 0x000fe20008400000 */
[----:B------:R-:W-:Y:S01]  /*3e10*/  LOP3.LUT R133, R133, R135, R0, 0xfe, !PT ;  /* 0x0000008785857212 */ /* 0x000fe200078efe00 */
[----:B------:R-:W-:Y:S01]  /*3e20*/  @P0 FMUL R139, R139, UR7 ;  /* 0x000000078b8b0c20 */ /* 0x000fe20008400000 */
[----:B------:R-:W-:Y:S01]  /*3e30*/  FMNMX3 R159, R159, |R128|, |R146|, !PT ;  /* 0x400000809f9f7276 */ /* 0x000fe20007800492 */
[----:B-1----:R-:W-:-:S04]  /*3e40*/  IMAD.WIDE.U32 R134, R155, 0x10000, RZ ;  /* 0x000100009b867825 */ /* 0x002fc800078e00ff */
[----:B------:R-:W-:Y:S01]  /*3e50*/  FFMA R128, R55, R4, R103 ;  /* 0x0000000437807223 */ /* 0x000fe20000000067 */
[----:B------:R-:W1:Y:S01]  /*3e60*/  F2F.F16.F32 R142, R142 ;  /* 0x0000008e008e7304 */ /* 0x000e620000200800 */
[----:B------:R-:W-:Y:S01]  /*3e70*/  SHF.L.U32 R158, R158, 0x10, RZ ;  /* 0x000000109e9e7819 */ /* 0x000fe200000006ff */
[----:B------:R-:W-:Y:S01]  /*3e80*/  FMUL R129, R130, UR7 ;  /* 0x0000000782817c20 */ /* 0x000fe20008400000 */
[----:B------:R-:W-:Y:S01]  /*3e90*/  FSEL R117, R154, R117, !P0 ;  /* 0x000000759a757208 */ /* 0x000fe20004000000 */
[----:B------:R-:W-:Y:S01]  /*3ea0*/  @P0 FMUL R146, R146, UR7 ;  /* 0x0000000792920c20 */ /* 0x000fe20008400000 */
[----:B0-----:R-:W-:Y:S01]  /*3eb0*/  LOP3.LUT R111, R158, R135, R111, 0xfe, !PT ;  /* 0x000000879e6f7212 */ /* 0x001fe200078efe6f */
[----:B------:R-:W-:Y:S01]  /*3ec0*/  @P0 FMUL R140, R140, UR7 ;  /* 0x000000078c8c0c20 */ /* 0x000fe20008400000 */
[----:B--2---:R-:W-:Y:S01]  /*3ed0*/  IMAD.WIDE.U32 R144, R144, 0x10000, RZ ;  /* 0x0001000090907825 */ /* 0x004fe200078e00ff */
[----:B------:R-:W0:Y:S01]  /*3ee0*/  F2F.F16.F32 R113, R113 ;  /* 0x0000007100717304 */ /* 0x000e220000200800 */
[----:B------:R-:W-:-:S02]  /*3ef0*/  FMNMX3 R4, R159, |R130|, |R128|, !PT ;  /* 0x400000829f047276 */ /* 0x000fc40007800480 */
[----:B------:R-:W-:Y:S01]  /*3f00*/  @P0 FMUL R141, R141, UR7 ;  /* 0x000000078d8d0c20 */ /* 0x000fe20008400000 */
[----:B------:R-:W-:Y:S01]  /*3f10*/  @P0 FMUL R128, R128, UR7 ;  /* 0x0000000780800c20 */ /* 0x000fe20008400000 */
[----:B------:R-:W-:Y:S01]  /*3f20*/  FSEL R129, R130, R129, !P0 ;  /* 0x0000008182817208 */ /* 0x000fe20004000000 */
[----:B------:R-:W-:Y:S01]  /*3f30*/  @P0 FMUL R148, R148, UR7 ;  /* 0x0000000794940c20 */ /* 0x000fe20008400000 */
[----:B------:R-:W-:Y:S01]  /*3f40*/  IADD3 R147, PT, PT, R7, 0x580, RZ ;  /* 0x0000058007937810 */ /* 0x000fe20007ffe0ff */
[----:B------:R-:W2:Y:S01]  /*3f50*/  F2F.F16.F32 R2, R2 ;  /* 0x0000000200027304 */ /* 0x000ea20000200800 */
[----:B-1----:R-:W-:Y:S02]  /*3f60*/  SHF.L.U32 R135, R142, 0x10, RZ ;  /* 0x000000108e877819 */ /* 0x002fe400000006ff */
[----:B0-----:R-:W-:-:S05]  /*3f70*/  LOP3.LUT R112, R144, R113, RZ, 0xfc, !PT ;  /* 0x0000007190707212 */ /* 0x001fca00078efcff */
[----:B------:R-:W0:Y:S01]  /*3f80*/  F2F.F16.F32 R114, R114 ;  /* 0x0000007200727304 */ /* 0x000e220000200800 */
[----:B--2---:R-:W-:-:S07]  /*3f90*/  LOP3.LUT R110, R134, R2, RZ, 0xfc, !PT ;  /* 0x00000002866e7212 */ /* 0x004fce00078efcff */
[----:B------:R-:W1:Y:S01]  /*3fa0*/  F2F.F16.F32 R131, R131 ;  /* 0x0000008300837304 */ /* 0x000e620000200800 */
[----:B0-----:R-:W-:-:S07]  /*3fb0*/  LOP3.LUT R113, R135, R145, R114, 0xfe, !PT ;  /* 0x0000009187717212 */ /* 0x001fce00078efe72 */
[----:B------:R-:W0:Y:S01]  /*3fc0*/  F2F.F16.F32 R116, R116 ;  /* 0x0000007400747304 */ /* 0x000e220000200800 */
[----:B------:R-:W2:Y:S01]  /*3fd0*/  LDC.64 R134, c[0x0][0x3c8] ;  /* 0x0000f200ff867b82 */ /* 0x000ea20000000a00 */
[----:B------:R-:W-:Y:S01]  /*3fe0*/  IADD3 R145, PT, PT, R7, 0x500, RZ ;  /* 0x0000050007917810 */ /* 0x000fe20007ffe0ff */
[----:B-1----:R-:W-:-:S05]  /*3ff0*/  IMAD.WIDE.U32 R142, R131, 0x10000, RZ ;  /* 0x00010000838e7825 */ /* 0x002fca00078e00ff */
[----:B------:R-:W1:Y:S01]  /*4000*/  F2F.F16.F32 R138, R139 ;  /* 0x0000008b008a7304 */ /* 0x000e620000200800 */
[----:B0-----:R-:W-:-:S07]  /*4010*/  SHF.L.U32 R116, R116, 0x10, RZ ;  /* 0x0000001074747819 */ /* 0x001fce00000006ff */
[----:B------:R-:W0:Y:S01]  /*4020*/  F2F.F16.F32 R137, R137 ;  /* 0x0000008900897304 */ /* 0x000e220000200800 */
[----:B-1----:R-:W-:-:S07]  /*4030*/  IMAD.WIDE.U32 R130, R138, 0x10000, RZ ;  /* 0x000100008a827825 */ /* 0x002fce00078e00ff */
[----:B------:R-:W-:Y:S01]  /*4040*/  F2F.F16.F32 R115, R115 ;  /* 0x0000007300737304 */ /* 0x000fe20000200800 */
[----:B--2---:R-:W-:Y:S01]  /*4050*/  IMAD.WIDE.U32 R144, R145, 0x8, R134 ;  /* 0x0000000891907825 */ /* 0x004fe200078e0086 */
[----:B0-----:R-:W-:-:S06]  /*4060*/  SHF.L.U32 R137, R137, 0x10, RZ ;  /* 0x0000001089897819 */ /* 0x001fcc00000006ff */
[----:B------:R-:W-:Y:S08]  /*4070*/  F2F.F16.F32 R117, R117 ;  /* 0x0000007500757304 */ /* 0x000ff00000200800 */
[----:B------:R-:W-:Y:S08]  /*4080*/  F2F.F16.F32 R121, R121 ;  /* 0x0000007900797304 */ /* 0x000ff00000200800 */
[----:B------:R-:W0:Y:S08]  /*4090*/  F2F.F16.F32 R119, R119 ;  /* 0x0000007700777304 */ /* 0x000e300000200800 */
[----:B------:R-:W-:Y:S01]  /*40a0*/  F2F.F16.F32 R136, R140 ;  /* 0x0000008c00887304 */ /* 0x000fe20000200800 */
[----:B0-----:R-:W-:-:S07]  /*40b0*/  LOP3.LUT R119, R137, R143, R119, 0xfe, !PT ;  /* 0x0000008f89777212 */ /* 0x001fce00078efe77 */
[----:B------:R0:W1:Y:S01]  /*40c0*/  F2F.F16.F32 R139, R141 ;  /* 0x0000008d008b7304 */ /* 0x0000620000200800 */
[----:B------:R-:W-:-:S07]  /*40d0*/  IADD3 R143, PT, PT, R7, 0x480, RZ ;  /* 0x00000480078f7810 */ /* 0x000fce0007ffe0ff */
[----:B------:R-:W2:Y:S01]  /*40e0*/  F2F.F16.F32 R146, R146 ;  /* 0x0000009200927304 */ /* 0x000ea20000200800 */
[----:B0-----:R-:W-:-:S03]  /*40f0*/  IMAD.WIDE.U32 R140, R120, 0x10000, RZ ;  /* 0x00010000788c7825 */ /* 0x001fc600078e00ff */
[----:B------:R-:W-:-:S04]  /*4100*/  LOP3.LUT R114, R140, R115, RZ, 0xfc, !PT ;  /* 0x000000738c727212 */ /* 0x000fc800078efcff */
[----:B------:R-:W0:Y:S01]  /*4110*/  F2F.F16.F32 R128, R128 ;  /* 0x0000008000807304 */ /* 0x000e220000200800 */
[----:B------:R-:W-:Y:S02]  /*4120*/  LOP3.LUT R115, R116, R141, R117, 0xfe, !PT ;  /* 0x0000008d74737212 */ /* 0x000fe400078efe75 */
[----:B------:R-:W-:Y:S01]  /*4130*/  LOP3.LUT R116, R130, R121, RZ, 0xfc, !PT ;  /* 0x0000007982747212 */ /* 0x000fe200078efcff */
[----:B-1----:R-:W-:Y:S01]  /*4140*/  IMAD.WIDE.U32 R120, R139, 0x10000, RZ ;  /* 0x000100008b787825 */ /* 0x002fe200078e00ff */
[----:B------:R-:W-:Y:S02]  /*4150*/  SHF.L.U32 R117, R136, 0x10, RZ ;  /* 0x0000001088757819 */ /* 0x000fe400000006ff */
[----:B------:R-:W-:Y:S01]  /*4160*/  IADD3 R141, PT, PT, R7, 0x400, RZ ;  /* 0x00000400078d7810 */ /* 0x000fe20007ffe0ff */
[----:B------:R-:W1:Y:S01]  /*4170*/  F2F.F16.F32 R123, R123 ;  /* 0x0000007b007b7304 */ /* 0x000e620000200800 */
[----:B--2---:R-:W-:-:S04]  /*4180*/  IMAD.WIDE.U32 R136, R146, 0x10000, RZ ;  /* 0x0001000092887825 */ /* 0x004fc800078e00ff */
[----:B------:R-:W-:Y:S01]  /*4190*/  IMAD.WIDE.U32 R140, R141, 0x8, R134 ;  /* 0x000000088d8c7825 */ /* 0x000fe200078e0086 */
[----:B0-----:R-:W-:Y:S02]  /*41a0*/  SHF.L.U32 R128, R128, 0x10, RZ ;  /* 0x0000001080807819 */ /* 0x001fe400000006ff */
[----:B------:R-:W0:Y:S01]  /*41b0*/  F2F.F16.F32 R0, R148 ;  /* 0x0000009400007304 */ /* 0x000e220000200800 */
[----:B-1----:R-:W-:-:S07]  /*41c0*/  LOP3.LUT R120, R120, R123, RZ, 0xfc, !PT ;  /* 0x0000007b78787212 */ /* 0x002fce00078efcff */
[----:B------:R-:W1:Y:S01]  /*41d0*/  F2F.F16.F32 R129, R129 ;  /* 0x0000008100817304 */ /* 0x000e620000200800 */
[----:B0-----:R-:W-:-:S07]  /*41e0*/  SHF.L.U32 R139, R0, 0x10, RZ ;  /* 0x00000010008b7819 */ /* 0x001fce00000006ff */
[----:B------:R-:W0:Y:S01]  /*41f0*/  F2F.F16.F32 R122, R122 ;  /* 0x0000007a007a7304 */ /* 0x000e220000200800 */
[----:B-1----:R-:W-:-:S07]  /*4200*/  LOP3.LUT R123, R128, R137, R129, 0xfe, !PT ;  /* 0x00000089807b7212 */ /* 0x002fce00078efe81 */
[----:B------:R-:W1:Y:S01]  /*4210*/  F2F.F16.F32 R126, R126 ;  /* 0x0000007e007e7304 */ /* 0x000e620000200800 */
[C---:B------:R-:W-:Y:S02]  /*4220*/  IADD3 R129, PT, PT, R7.reuse, 0x200, RZ ;  /* 0x0000020007817810 */ /* 0x040fe40007ffe0ff */
[----:B------:R-:W-:-:S03]  /*4230*/  IADD3 R137, PT, PT, R7, 0x300, RZ ;  /* 0x0000030007897810 */ /* 0x000fc60007ffe0ff */
        /* <DEDUP_REMOVED lines=27> */
.L_x_8389:
[----:B------:R-:W-:Y:S02]  /*43f0*/  UIADD3 UR6, UPT, UPT, UR6, UR9, URZ ;  /* 0x0000000906067290 */ /* 0x000fe4000fffe0ff */
[----:B------:R-:W-:Y:S02]  /*4400*/  UPLOP3.LUT UP1, UPT, UPT, UPT, UP1, 0x40, 0x4 ;  /* 0x000000000004789c */ /* 0x000fe40003f2e810 */
[----:B------:R-:W-:-:S09]  /*4410*/  UISETP.GE.AND UP0, UPT, UR6, UR16, UPT ;  /* 0x000000100600728c */ /* 0x000fd2000bf06270 */
[----:B------:R-:W-:Y:S05]  /*4420*/  BRA.U !UP0, `(.L_x_8390) ;  /* 0xffffffc108a47547 */ /* 0x000fea000b83ffff */
.L_x_8381:
        /* <DEDUP_REMOVED lines=38> */
.L_x_8398:
[----:B------:R-:W-:Y:S02]  /*4690*/  ISETP.NE.AND P1, PT, R3, RZ, PT ;  /* 0x000000ff0300720c */ /* 0x000fe40003f25270 */
[----:B---3--:R-:W-:-:S11]  /*46a0*/  FMNMX R7, R5, R2, !PT ;  /* 0x0000000205077209 */ /* 0x008fd60007800000 */
[----:B------:R-:W-:Y:S05]  /*46b0*/  @P1 BRA `(.L_x_8392) ;  /* 0x0000000000081947 */ /* 0x000fea0003800000 */
[----:B--2---:R-:W2:Y:S02]  /*46c0*/  LDC.64 R4, c[0x0][0x3f8] ;  /* 0x0000fe00ff047b82 */ /* 0x004ea40000000a00 */
[----:B--2---:R3:W-:Y:S02]  /*46d0*/  REDG.E.MAX.S32.STRONG.GPU desc[UR10][R4.64], R7 ;  /* 0x000000070400798e */ /* 0x0047e4000d12e30a */
.L_x_8392:
[----:B------:R-:W-:Y:S05]  /*46e0*/  BSYNC B0 ;  /* 0x0000000000007941 */ /* 0x000fea0003800000 */
.L_x_8391:
        /* <DEDUP_REMOVED lines=13> */
[----:B0123--:R-:W-:Y:S05]  /*47c0*/  CALL.REL.NOINC `($__internal_117_$__cuda_sm20_rcp_rn_f32_slowpath) ;  /* 0x00000000005c7944 */ /* 0x00ffea0003c00000 */
[----:B------:R-:W-:Y:S05]  /*47d0*/  BRA `(.L_x_8395) ;  /* 0x0000000000147947 */ /* 0x000fea0003800000 */
.L_x_8394:
[----:B------:R-:W4:Y:S01]  /*47e0*/  MUFU.RCP R0, UR7 ;  /* 0x0000000700007d08 */ /* 0x000f220008001000 */
[----:B------:R-:W-:-:S05]  /*47f0*/  MOV R3, UR7 ;  /* 0x0000000700037c02 */ /* 0x000fca0008000f00 */
[----:B----4-:R-:W-:-:S04]  /*4800*/  FFMA R2, R0, R3, -1 ;  /* 0xbf80000000027423 */ /* 0x010fc80000000003 */
[----:B------:R-:W-:-:S04]  /*4810*/  FADD.FTZ R3, -R2, -RZ ;  /* 0x800000ff02037221 */ /* 0x000fc80000010100 */
[----:B------:R-:W-:-:S07]  /*4820*/  FFMA R0, R0, R3, R0 ;  /* 0x0000000300007223 */ /* 0x000fce0000000000 */
.L_x_8395:
[----:B------:R-:W4:Y:S02]  /*4830*/  LDC.64 R2, c[0x0][0x3f0] ;  /* 0x0000fc00ff027b82 */ /* 0x000f240000000a00 */
[----:B----4-:R-:W-:Y:S01]  /*4840*/  STG.E desc[UR10][R2.64], R0 ;  /* 0x0000000002007986 */ /* 0x010fe2000c10190a */
[----:B------:R-:W-:Y:S05]  /*4850*/  EXIT ;  /* 0x000000000000794d */ /* 0x000fea0003800000 */
.L_x_8393:
[----:B------:R-:W-:Y:S02]  /*4860*/  MOV R7, 0x2 ;  /* 0x0000000200077802 */ /* 0x000fe40000000f00 */
[----:B------:R-:W-:Y:S02]  /*4870*/  MOV R9, 0x1f ;  /* 0x0000001f00097802 */ /* 0x000fe40000000f00 */
[----:B------:R-:W-:-:S07]  /*4880*/  MOV R4, 0xffffffff ;  /* 0xffffffff00047802 */ /* 0x000fce0000000f00 */
[----:B0123--:R-:W-:Y:S05]  /*4890*/  WARPSYNC.COLLECTIVE R4, `(.L_x_8396) ;  /* 0x0000000004087348 */ /* 0x00ffea0003c00000 */
[----:B--23--:R2:W3:Y:S02]  /*48a0*/  SHFL.DOWN P1, R2, R0, R7, R9 ;  /* 0x0800000700027389 */ /* 0x00c4e40000020009 */
[----:B0123--:R-:W-:Y:S05]  /*48b0*/  ENDCOLLECTIVE ;  /* 0x000000000000791b */ /* 0x00ffea0003800000 */
.L_x_8396:
[----:B------:R-:W-:Y:S02]  /*48c0*/  MOV R7, 0x1 ;  /* 0x0000000100077802 */ /* 0x000fe40000000f00 */
[----:B------:R-:W-:-:S04]  /*48d0*/  MOV R5, R2 ;  /* 0x0000000200057202 */ /* 0x000fc80000000f00 */
[----:B------:R-:W-:-:S04]  /*48e0*/  FMNMX R5, R5, R0, !PT ;  /* 0x0000000005057209 */ /* 0x000fc80007800000 */
[----:B------:R-:W-:-:S07]  /*48f0*/  MOV R0, R5 ;  /* 0x0000000500007202 */ /* 0x000fce0000000f00 */
[----:B------:R-:W-:Y:S05]  /*4900*/  WARPSYNC.COLLECTIVE R4, `(.L_x_8397) ;  /* 0x0000000004087348 */ /* 0x000fea0003c00000 */
[----:B------:R0:W1:Y:S02]  /*4910*/  SHFL.DOWN P1, R2, R0, R7, R9 ;  /* 0x0800000700027389 */ /* 0x0000640000020009 */
[----:B01----:R-:W-:Y:S05]  /*4920*/  ENDCOLLECTIVE ;  /* 0x000000000000791b */ /* 0x003fea0003800000 */
.L_x_8397:
[----:B------:R-:W-:Y:S05]  /*4930*/  BRA `(.L_x_8398) ;  /* 0xfffffffc00547947 */ /* 0x000fea000383ffff */
        .weak           $__internal_117_$__cuda_sm20_rcp_rn_f32_slowpath
        .type           $__internal_117_$__cuda_sm20_rcp_rn_f32_slowpath,@function
        .size           $__internal_117_$__cuda_sm20_rcp_rn_f32_slowpath,(.L_x_12985 - $__internal_117_$__cuda_sm20_rcp_rn_f32_slowpath)
$__internal_117_$__cuda_sm20_rcp_rn_f32_slowpath:
        /* <DEDUP_REMOVED lines=15> */
.L_x_8400:
        /* <DEDUP_REMOVED lines=33> */
.L_x_8402:
[----:B------:R-:W0:Y:S02]  /*4c40*/  MUFU.RCP R0, R0 ;  /* 0x0000000000007308 */ /* 0x000e240000001000 */
.L_x_8401:
[----:B------:R-:W-:Y:S05]  /*4c50*/  BSYNC B1 ;  /* 0x0000000000017941 */ /* 0x000fea0003800000 */
.L_x_8399:
[----:B------:R-:W-:Y:S01]  /*4c60*/  HFMA2 R161, -RZ, RZ, 0, 0 ;  /* 0x00000000ffa17431 */ /* 0x000fe200000001ff */
[----:B------:R-:W-:-:S04]  /*4c70*/  MOV R160, R2 ;  /* 0x0000000200a07202 */ /* 0x000fc80000000f00 */
[----:B0-----:R-:W-:Y:S05]  /*4c80*/  RET.REL.NODEC R160 `(_ZN18transformer_engine13normalization19ln_fwd_tuned_kernelINS0_13Kernel_traitsIff6__halffjLj6144ELj1ELj1ELj4ELj16ENS0_18Kernel_traits_baseILj6144EffS3_fjLj128EEEEEEEvNS0_19ForwardKernelParamsE) ;  /* 0xffffffb0a0dc7950 */ /* 0x001fea0003c3ffff */
.L_x_8403:
        /* <DEDUP_REMOVED lines=15> */
.L_x_12985:


//--------------------- .text._ZN18transformer_engine13normalization19ln_fwd_tuned_kernelINS0_13Kernel_traitsI6__halfS3_S3_fjLj6144ELj1ELj1ELj4ELj16ENS0_18Kernel_traits_baseILj6144ES3_S3_S3_fjLj128EEEEEEEvNS0_19ForwardKernelParamsE --------------------------
	.section	.text._ZN18transformer_engine13normalization19ln_fwd_tuned_kernelINS0_13Kernel_traitsI6__halfS3_S3_fjLj6144ELj1ELj1ELj4ELj16ENS0_18Kernel_traits_baseILj6144ES3_S3_S3_fjLj128EEEEEEEvNS0_19ForwardKernelParamsE,"ax",@progbits
	.align	128
        .global         _ZN18transformer_engine13normalization19ln_fwd_tuned_kernelINS0_13Kernel_traitsI6__halfS3_S3_fjLj6144ELj1ELj1ELj4ELj16ENS0_18Kernel_traits_baseILj6144ES3_S3_S3_fjLj128EEEEEEEvNS0_19ForwardKernelParamsE
        .type           _ZN18transformer_engine13normalization19ln_fwd_tuned_kernelINS0_13Kernel_traitsI6__halfS3_S3_fjLj6144ELj1ELj1ELj4ELj16ENS0_18Kernel_traits_baseILj6144ES3_S3_S3_fjLj128EEEEEEEvNS0_19ForwardKernelParamsE,@function
        .size           _ZN18transformer_engine13normalization19ln_fwd_tuned_kernelINS0_13Kernel_traitsI6__halfS3_S3_fjLj6144ELj1ELj1ELj4ELj16ENS0_18Kernel_traits_baseILj6144ES3_S3_S3_fjLj128EEEEEEEvNS0_19ForwardKernelParamsE,(.L_x_12986 - _ZN18transformer_engine13normalization19ln_fwd_tuned_kernelINS0_13Kernel_traitsI6__halfS3_S3_fjLj6144ELj1ELj1ELj4ELj16ENS0_18Kernel_traits_baseILj6144ES3_S3_S3_fjLj128EEEEEEEvNS0_19ForwardKernelParamsE)
        .other          _ZN18transformer_engine13normalization19ln_fwd_tuned_kernelINS0_13Kernel_traitsI6__halfS3_S3_fjLj6144ELj1ELj1ELj4ELj16ENS0_18Kernel_traits_baseILj6144ES3_S3_S3_fjLj128EEEEEEEvNS0_19ForwardKernelParamsE,@"STO_CUDA_ENTRY STV_DEFAULT"
_ZN18transformer_engine13normalization19ln_fwd_tuned_kernelINS0_13Kernel_traitsI6__halfS3_S3_fjLj6144ELj1ELj1ELj4ELj16ENS0_18Kernel_traits_baseILj6144ES3_S3_S3_fjLj128EEEEEEEvNS0_19ForwardKernelParamsE:
.text._ZN18transformer_engine13normalization19ln_fwd_tuned_kernelINS0_13Kernel_traitsI6__halfS3_S3_fjLj6144ELj1ELj1ELj4ELj16ENS0_18Kernel_traits_baseILj6144ES3_S3_S3_fjLj128EEEEEEEvNS0_19ForwardKernelParamsE:
        /* <DEDUP_REMOVED lines=17> */
[----:B------:R-:W-:Y:S01]  /*0110*/  LOP3.LUT R7, R10, 0x7f, RZ, 0xc0, !PT ;  /* 0x0000007f0a077812 */ /* 0x000fe200078ec0ff */
[----:B------:R-:W1:Y:S01]  /*0120*/  LDCU.U8 UR14, c[0x0][0x404] ;  /* 0x00008080ff0e77ac */ /* 0x000e620008000000 */
[----:B------:R-:W2:Y:S05]  /*0130*/  LDCU.U8 UR12, c[0x0][0x3c0] ;  /* 0x00007800ff0c77ac */ /* 0x000eaa0008000000 */
[----:B------:R-:W3:Y:S01]  /*0140*/  LDC.64 R4, c[0x0][0x3d0] ;  /* 0x0000f400ff047b82 */ /* 0x000ee20000000a00 */
[----:B------:R-:W4:Y:S01]  /*0150*/  LDCU UR15, c[0x0][0x388] ;  /* 0x00007100ff0f77ac */ /* 0x000f220008000800 */
[----:B------:R-:W0:Y:S01]  /*0160*/  LDCU UR13, c[0x0][0x380] ;  /* 0x00007000ff0d77ac */ /* 0x000e220008000800 */
[----:B------:R-:W0:Y:S02]  /*0170*/  LDCU.64 UR10, c[0x0][0x3f8] ;  /* 0x00007f00ff0a77ac */ /* 0x000e240008000a00 */
[----:B0-----:R-:W-:-:S05]  /*0180*/  IMAD.WIDE.U32 R2, R7, 0x10, R2 ;  /* 0x0000001007027825 */ /* 0x001fca00078e0002 */
[----:B------:R0:W5:Y:S01]  /*0190*/  LDG.E.128 R60, desc[UR8][R2.64] ;  /* 0x00000008023c7981 */ /* 0x000162000c1e1d00 */
[----:B---3--:R-:W-:-:S03]  /*01a0*/  IMAD.WIDE.U32 R4, R7, 0x10, R4 ;  /* 0x0000001007047825 */ /* 0x008fc600078e0004 */
        /* <DEDUP_REMOVED lines=11> */
[----:B------:R-:W-:Y:S01]  /*0260*/  MOV R9, RZ ;  /* 0x000000ff00097202 */ /* 0x000fe20000000f00 */
[----:B-12-4-:R-:W-:-:S11]  /*0270*/  UPLOP3.LUT UP1, UPT, UPT, UPT, UPT, 0x40, 0x4 ;  /* 0x000000000004789c */ /* 0x016fd60003f2e870 */
.L_x_8417:
[----:B01----:R-:W1:Y:S01]  /*0280*/  LDC.64 R82, c[0x0][0x390] ;  /* 0x0000e400ff527b82 */ /* 0x003e620000000a00 */
[----:B------:R-:W-:-:S05]  /*0290*/  MOV R6, UR6 ;  /* 0x0000000600067c02 */ /* 0x000fca0008000f00 */
[----:B------:R-:W-:-:S04]  /*02a0*/  IMAD R6, R6, 0x300, R7 ;  /* 0x0000030006067824 */ /* 0x000fc800078e0207 */
[----:B-1----:R-:W-:-:S05]  /*02b0*/  IMAD.WIDE.U32 R80, R6, 0x10, R82 ;  /* 0x0000001006507825 */ /* 0x002fca00078e0052 */
[----:B------:R-:W2:Y:S04]  /*02c0*/  LDG.E.128 R12, desc[UR8][R80.64] ;  /* 0x00000008500c7981 */ /* 0x000ea8000c1e1d00 */
[----:B------:R1:W3:Y:S01]  /*02d0*/  LDG.E.128 R64, desc[UR8][R80.64+0x800] ;  /* 0x0008000850407981 */ /* 0x0002e2000c1e1d00 */
[----:B0-----:R-:W-:-:S05]  /*02e0*/  IADD3 R5, PT, PT, R6, 0x100, RZ ;  /* 0x0000010006057810 */ /* 0x001fca0007ffe0ff */
        /* <DEDUP_REMOVED lines=9> */
[----:B-1----:R-:W-:-:S06]  /*0380*/  IMAD.WIDE.U32 R80, R2, 0x10, R82 ;  /* 0x0000001002507825 */ /* 0x002fcc00078e0052 */
[----:B------:R-:W4:Y:S01]  /*0390*/  LDG.E.128 R80, desc[UR8][R80.64] ;  /* 0x0000000850507981 */ /* 0x000f22000c1e1d00 */
[C---:B------:R-:W-:Y:S01]  /*03a0*/  ISETP.NE.AND P0, PT, R8.reuse, RZ, PT ;  /* 0x000000ff0800720c */ /* 0x040fe20003f05270 */
[----:B------:R-:W-:Y:S01]  /*03b0*/  BSSY.RECONVERGENT B0, `(.L_x_8405) ;  /* 0x00000e1000007945 */ /* 0x000fe20003800200 */
[----:B------:R-:W-:Y:S02]  /*03c0*/  ISETP.GT.U32.AND P1, PT, R8, 0x3, PT ;  /* 0x000000030800780c */ /* 0x000fe40003f24070 */
[----:B------:R-:W-:Y:S01]  /*03d0*/  MOV R113, RZ ;  /* 0x000000ff00717202 */ /* 0x000fe20000000f00 */
[--C-:B--2---:R-:W-:Y:S02]  /*03e0*/  HADD2.F32 R0, -RZ, R12.reuse.H0_H0 ;  /* 0x2000000cff007230 */ /* 0x104fe40000004100 */
[----:B------:R-:W-:Y:S02]  /*03f0*/  HADD2.F32 R12, -RZ, R12.H1_H1 ;  /* 0x3000000cff0c7230 */ /* 0x000fe40000004100 */
[----:B------:R-:W-:-:S02]  /*0400*/  HADD2.F32 R11, -RZ, R13.H0_H0 ;  /* 0x2000000dff0b7230 */ /* 0x000fc40000004100 */
[----:B------:R-:W-:Y:S01]  /*0410*/  FADD R85, RZ, R0 ;  /* 0x00000000ff557221 */ /* 0x000fe20000000000 */
[----:B------:R-:W-:Y:S02]  /*0420*/  HADD2.F32 R84, -RZ, R13.H1_H1 ;  /* 0x3000000dff547230 */ /* 0x000fe40000004100 */
[----:B------:R-:W-:Y:S02]  /*0430*/  HADD2.F32 R13, -RZ, R14.H0_H0 ;  /* 0x2000000eff0d7230 */ /* 0x000fe40000004100 */
[----:B------:R-:W-:-:S04]  /*0440*/  FADD R86, R12, R85 ;  /* 0x000000550c567221 */ /* 0x000fc80000000000 */
[----:B------:R-:W-:-:S04]  /*0450*/  FADD R85, R11, R86 ;  /* 0x000000560b557221 */ /* 0x000fc80000000000 */
[----:B------:R-:W-:Y:S01]  /*0460*/  FADD R86, R84, R85 ;  /* 0x0000005554567221 */ /* 0x000fe20000000000 */
[----:B------:R-:W-:Y:S02]  /*0470*/  HADD2.F32 R85, -RZ, R14.H1_H1 ;  /* 0x3000000eff557230 */ /* 0x000fe40000004100 */
[----:B------:R-:W-:Y:S02]  /*0480*/  HADD2.F32 R14, -RZ, R15.H0_H0 ;  /* 0x2000000fff0e7230 */ /* 0x000fe40000004100 */
[----:B------:R-:W-:-:S04]  /*0490*/  FADD R86, R13, R86 ;  /* 0x000000560d567221 */ /* 0x000fc80000000000 */
[----:B------:R-:W-:Y:S01]  /*04a0*/  FADD R87, R85, R86 ;  /* 0x0000005655577221 */ /* 0x000fe20000000000 */
[----:B------:R-:W-:Y:S02]  /*04b0*/  HADD2.F32 R86, -RZ, R15.H1_H1 ;  /* 0x3000000fff567230 */ /* 0x000fe40000004100 */
[----:B---3--:R-:W-:Y:S02]  /*04c0*/  HADD2.F32 R15, -RZ, R64.H0_H0 ;  /* 0x20000040ff0f7230 */ /* 0x008fe40000004100 */
[----:B------:R-:W-:Y:S01]  /*04d0*/  FADD R87, R14, R87 ;  /* 0x000000570e577221 */ /* 0x000fe20000000000 */
[----:B----4-:R-:W-:-:S03]  /*04e0*/  HADD2.F32 R100, -RZ, R75.H1_H1 ;  /* 0x3000004bff647230 */ /* 0x010fc60000004100 */
        /* <DEDUP_REMOVED lines=8> */
[----:B------:R-:W-:Y:S01]  /*0570*/  FADD R89, R64, R89 ;  /* 0x0000005940597221 */ /* 0x000fe20000000000 */
[----:B------:R-:W-:Y:S02]  /*0580*/  HADD2.F32 R102, -RZ, R77.H1_H1 ;  /* 0x3000004dff667230 */ /* 0x000fe40000004100 */
[----:B------:R-:W-:Y:S02]  /*0590*/  HADD2.F32 R103, -RZ, R78.H1_H1 ;  /* 0x3000004eff677230 */ /* 0x000fe40000004100 */
[----:B------:R-:W-:Y:S01]  /*05a0*/  FADD R90, R88, R89 ;  /* 0x00000059585a7221 */ /* 0x000fe20000000000 */
[----:B------:R-:W-:-:S02]  /*05b0*/  HADD2.F32 R89, -RZ, R66.H1_H1 ;  /* 0x30000042ff597230 */ /* 0x000fc40000004100 */
[----:B------:R-:W-:Y:S02]  /*05c0*/  HADD2.F32 R66, -RZ, R67.H0_H0 ;  /* 0x20000043ff427230 */ /* 0x000fe40000004100 */
[----:B------:R-:W-:Y:S01]  /*05d0*/  FADD R90, R65, R90 ;  /* 0x0000005a415a7221 */ /* 0x000fe20000000000 */
[----:B------:R-:W-:Y:S02]  /*05e0*/  HADD2.F32 R104, -RZ, R79.H1_H1 ;  /* 0x3000004fff687230 */ /* 0x000fe40000004100 */
[----:B------:R-:W-:Y:S02]  /*05f0*/  HADD2.F32 R105, -RZ, R80.H1_H1 ;  /* 0x30000050ff697230 */ /* 0x000fe40000004100 */
        /* <DEDUP_REMOVED lines=30> */
[----:B------:R-:W-:-:S04]  /*07e0*/  FADD R98, R72, R97 ;  /* 0x0000006148627221 */ /* 0x000fc80000000000 */
[----:B------:R-:W-:Y:S01]  /*07f0*/  FADD R97, R73, R98 ;  /* 0x0000006249617221 */ /* 0x000fe20000000000 */
[----:B------:R-:W-:-:S03]  /*0800*/  HADD2.F32 R98, -RZ, R74.H1_H1 ;  /* 0x3000004aff627230 */ /* 0x000fc60000004100 */
[----:B------:R-:W-:Y:S01]  /*0810*/  FADD R99, R96, R97 ;  /* 0x0000006160637221 */ /* 0x000fe20000000000 */
[----:B------:R-:W-:-:S03]  /*0820*/  HADD2.F32 R97, -RZ, R75.H0_H0 ;  /* 0x2000004bff617230 */ /* 0x000fc60000004100 */
[----:B------:R-:W-:Y:S01]  /*0830*/  FADD R74, R98, R99 ;  /* 0x00000063624a7221 */ /* 0x000fe20000000000 */
[----:B------:R-:W-:Y:S02]  /*0840*/  HADD2.F32 R99, -RZ, R76.H0_H0 ;  /* 0x2000004cff637230 */ /* 0x000fe40000004100 */
[----:B------:R-:W-:Y:S02]  /*0850*/  HADD2.F32 R76, -RZ, R77.H0_H0 ;  /* 0x2000004dff4c7230 */ /* 0x000fe40000004100 */
[----:B------:R-:W-:Y:S01]  /*0860*/  FADD R75, R97, R74 ;  /* 0x0000004a614b7221 */ /* 0x000fe20000000000 */
[----:B------:R-:W-:Y:S02]  /*0870*/  HADD2.F32 R77, -RZ, R78.H0_H0 ;  /* 0x2000004eff4d7230 */ /* 0x000fe40000004100 */
[----:B------:R-:W-:Y:S02]  /*0880*/  HADD2.F32 R78, -RZ, R79.H0_H0 ;  /* 0x2000004fff4e7230 */ /* 0x000fe40000004100 */
[----:B------:R-:W-:Y:S01]  /*0890*/  FADD R74, R100, R75 ;  /* 0x0000004b644a7221 */ /* 0x000fe20000000000 */
[----:B------:R-:W-:-:S02]  /*08a0*/  HADD2.F32 R79, -RZ, R80.H0_H0 ;  /* 0x20000050ff4f7230 */ /* 0x000fc40000004100 */
[----:B------:R-:W-:Y:S02]  /*08b0*/  HADD2.F32 R80, -RZ, R81.H0_H0 ;  /* 0x20000051ff507230 */ /* 0x000fe40000004100 */
        /* <DEDUP_REMOVED lines=144> */
.L_x_8406:
[----:B------:R-:W-:Y:S05]  /*11c0*/  BSYNC.RECONVERGENT B0 ;  /* 0x0000000000007941 */ /* 0x000fea0003800200 */
.L_x_8405:
        /* <DEDUP_REMOVED lines=12> */
.L_x_8408:
[----:B------:R-:W-:Y:S05]  /*1290*/  BSYNC.RECONVERGENT B0 ;  /* 0x0000000000007941 */ /* 0x000fea0003800200 */
.L_x_8407:
        /* <DEDUP_REMOVED lines=12> */
[----:B-----5:R-:W-:Y:S05]  /*1360*/  CALL.REL.NOINC `($__internal_118_$__cuda_sm20_rcp_rn_f32_slowpath) ;  /* 0x0000003800e07944 */ /* 0x020fea0003c00000 */
[----:B------:R-:W-:Y:S01]  /*1370*/  MOV R108, R117 ;  /* 0x00000075006c7202 */ /* 0x000fe20000000f00 */
[----:B------:R-:W-:Y:S06]  /*1380*/  BRA `(.L_x_8411) ;  /* 0x0000000000107947 */ /* 0x000fec0003800000 */
.L_x_8410:
[----:B------:R-:W0:Y:S02]  /*1390*/  MUFU.RCP R108, R111 ;  /* 0x0000006f006c7308 */ /* 0x000e240000001000 */
[----:B0-----:R-:W-:-:S04]  /*13a0*/  FFMA R109, R111, R108, -1 ;  /* 0xbf8000006f6d7423 */ /* 0x001fc8000000006c */
[----:B------:R-:W-:-:S04]  /*13b0*/  FADD.FTZ R109, -R109, -RZ ;  /* 0x800000ff6d6d7221 */ /* 0x000fc80000010100 */
[----:B------:R-:W-:-:S07]  /*13c0*/  FFMA R108, R108, R109, R108 ;  /* 0x0000006d6c6c7223 */ /* 0x000fce000000006c */
.L_x_8411:
[----:B------:R-:W-:Y:S05]  /*13d0*/  BSYNC.RECONVERGENT B0 ;  /* 0x0000000000007941 */ /* 0x000fea0003800200 */
.L_x_8409:
        /* <DEDUP_REMOVED lines=20> */
[----:B-----5:R-:W-:Y:S05]  /*1520*/  CALL.REL.NOINC `($__internal_118_$__cuda_sm20_rcp_rn_f32_slowpath) ;  /* 0x0000003800707944 */ /* 0x020fea0003c00000 */
[----:B------:R-:W-:Y:S01]  /*1530*/  MOV R108, R117 ;  /* 0x00000075006c7202 */ /* 0x000fe20000000f00 */
[----:B------:R-:W-:Y:S06]  /*1540*/  BRA `(.L_x_8414) ;  /* 0x0000000000107947 */ /* 0x000fec0003800000 */
.L_x_8413:
[----:B------:R-:W0:Y:S02]  /*1550*/  MUFU.RCP R108, R115 ;  /* 0x00000073006c7308 */ /* 0x000e240000001000 */
[----:B0-----:R-:W-:-:S04]  /*1560*/  FFMA R109, R115, R108, -1 ;  /* 0xbf800000736d7423 */ /* 0x001fc8000000006c */
[----:B------:R-:W-:-:S04]  /*1570*/  FADD.FTZ R109, -R109, -RZ ;  /* 0x800000ff6d6d7221 */ /* 0x000fc80000010100 */
[----:B------:R-:W-:-:S07]  /*1580*/  FFMA R108, R108, R109, R108 ;  /* 0x0000006d6c6c7223 */ /* 0x000fce000000006c */
.L_x_8414:
[----:B------:R-:W-:Y:S05]  /*1590*/  BSYNC.RECONVERGENT B0 ;  /* 0x0000000000007941 */ /* 0x000fea0003800200 */
.L_x_8412:
[----:B------:R-:W-:Y:S01]  /*15a0*/  FADD R109, R74, -R113 ;  /* 0x800000714a6d7221 */ /* 0x000fe20000000000 */
[----:B------:R-:W-:Y:S01]  /*15b0*/  FADD R75, R75, R112 ;  /* 0x000000704b4b7221 */ /* 0x000fe20000000000 */
[----:B------:R-:W-:Y:S01]  /*15c0*/  MOV R115, UR6 ;  /* 0x0000000600737c02 */ /* 0x000fe20008000f00 */
[----:B------:R-:W-:Y:S01]  /*15d0*/  UISETP.NE.U32.AND UP0, UPT, UR10, URZ, UPT ;  /* 0x000000ff0a00728c */ /* 0x000fe2000bf05070 */
[----:B------:R-:W-:-:S03]  /*15e0*/  FMUL R114, R109, R109 ;  /* 0x0000006d6d727220 */ /* 0x000fc60000400000 */
[----:B------:R-:W-:Y:S01]  /*15f0*/  UISETP.NE.AND.EX UP0, UPT, UR11, URZ, UPT, UP0 ;  /* 0x000000ff0b00728c */ /* 0x000fe2000bf05300 */
[----:B------:R-:W-:-:S04]  /*1600*/  FMUL R109, R111, R114 ;  /* 0x000000726f6d7220 */ /* 0x000fc80000400000 */
[C---:B------:R-:W-:Y:S01]  /*1610*/  FMUL R112, R110.reuse, R109 ;  /* 0x0000006d6e707220 */ /* 0x040fe20000400000 */
[----:B------:R-:W-:Y:S01]  /*1620*/  FMUL R110, R110, R113 ;  /* 0x000000716e6e7220 */ /* 0x000fe20000400000 */
[----:B------:R-:W-:Y:S02]  /*1630*/  MOV R113, UR6 ;  /* 0x0000000600717c02 */ /* 0x000fe40008000f00 */
[----:B------:R-:W-:Y:S01]  /*1640*/  FFMA R75, R112, R108, R75 ;  /* 0x0000006c704b7223 */ /* 0x000fe2000000004b */
[----:B------:R-:W-:Y:S01]  /*1650*/  FFMA R111, R111, R74, R110 ;  /* 0x0000004a6f6f7223 */ /* 0x000fe2000000006e */
[----:B------:R-:W0:Y:S03]  /*1660*/  LDC R112, c[0x0][0x3d8] ;  /* 0x0000f600ff707b82 */ /* 0x000e260000000800 */
[----:B------:R-:W-:Y:S01]  /*1670*/  FMUL R111, R111, R108 ;  /* 0x0000006c6f6f7220 */ /* 0x000fe20000400000 */
[----:B------:R-:W0:Y:S04]  /*1680*/  SHFL.IDX PT, R75, R75, RZ, 0x1f ;  /* 0x00001fff4b4b7589 */ /* 0x000e2800000e0000 */
[----:B------:R-:W1:Y:S01]  /*1690*/  @!P3 LDC.64 R108, c[0x0][0x398] ;  /* 0x0000e600ff6cbb82 */ /* 0x000e620000000a00 */
[----:B------:R-:W2:Y:S01]  /*16a0*/  SHFL.IDX PT, R111, R111, RZ, 0x1f ;  /* 0x00001fff6f6f7589 */ /* 0x000ea200000e0000 */
[----:B0-----:R-:W-:-:S06]  /*16b0*/  FFMA R112, R75, 0.00016276042151730507612, R112 ;  /* 0x392aaaab4b707823 */ /* 0x001fcc0000000070 */
[----:B------:R-:W0:Y:S01]  /*16c0*/  @!P3 LDC.64 R74, c[0x0][0x3a0] ;  /* 0x0000e800ff4abb82 */ /* 0x000e220000000a00 */
[----:B-1----:R-:W-:Y:S01]  /*16d0*/  @!P3 IMAD.WIDE R108, R113, 0x4, R108 ;  /* 0x00000004716cb825 */ /* 0x002fe200078e026c */
[----:B------:R-:W-:Y:S02]  /*16e0*/  FSETP.GEU.AND P0, PT, |R112|, 1.175494350822287508e-38, PT ;  /* 0x008000007000780b */ /* 0x000fe40003f0e200 */
[----:B--2---:R-:W-:-:S11]  /*16f0*/  R2UR UR5, R111 ;  /* 0x000000006f0572ca */ /* 0x004fd600000e0000 */
[----:B------:R-:W-:Y:S02]  /*1700*/  @!P0 FMUL R112, R112, 16777216 ;  /* 0x4b80000070708820 */ /* 0x000fe40000400000 */
[----:B------:R-:W-:-:S04]  /*1710*/  MOV R111, UR5 ;  /* 0x00000005006f7c02 */ /* 0x000fc80008000f00 */
[----:B------:R-:W1:Y:S01]  /*1720*/  MUFU.RSQ R112, R112 ;  /* 0x0000007000707308 */ /* 0x000e620000001400 */
[----:B------:R2:W-:Y:S01]  /*1730*/  @!P3 STG.E desc[UR8][R108.64], R111 ;  /* 0x0000006f6c00b986 */ /* 0x0005e2000c101908 */
[----:B0-----:R-:W-:Y:S01]  /*1740*/  @!P3 IMAD.WIDE R74, R115, 0x4, R74 ;  /* 0x00000004734ab825 */ /* 0x001fe200078e024a */
[----:B-1----:R-:W-:-:S13]  /*1750*/  R2UR UR4, R112 ;  /* 0x00000000700472ca */ /* 0x002fda00000e0000 */
[----:B------:R-:W-:-:S05]  /*1760*/  MOV R110, UR4 ;  /* 0x00000004006e7c02 */ /* 0x000fca0008000f00 */
[----:B------:R-:W-:-:S05]  /*1770*/  @!P0 FMUL R110, R110, 4096 ;  /* 0x458000006e6e8820 */ /* 0x000fca0000400000 */
[----:B------:R-:W-:-:S13]  /*1780*/  @!P0 R2UR UR4, R110 ;  /* 0x000000006e0482ca */ /* 0x000fda00000e0000 */
[----:B------:R-:W-:-:S05]  /*1790*/  MOV R113, UR4 ;  /* 0x0000000400717c02 */ /* 0x000fca0008000f00 */
[----:B------:R2:W-:Y:S01]  /*17a0*/  @!P3 STG.E desc[UR8][R74.64], R113 ;  /* 0x000000714a00b986 */ /* 0x0005e2000c101908 */
[----:B------:R-:W-:Y:S05]  /*17b0*/  BRA.U UP0, `(.L_x_8415) ;  /* 0x0000001500dc7547 */ /* 0x000fea000b800000 */
[----:B------:R-:W-:Y:S01]  /*17c0*/  ISETP.NE.AND P1, PT, RZ, UR12, PT ;  /* 0x0000000cff007c0c */ /* 0x000fe2000bf25270 */
[----:B--2--5:R-:W-:Y:S02]  /*17d0*/  HADD2.F32 R108, -RZ, R63.H0_H0 ;  /* 0x2000003fff6c7230 */ /* 0x024fe40000004100 */
[----:B------:R-:W-:Y:S01]  /*17e0*/  FADD R14, R14, -UR5 ;  /* 0x800000050e0e7e21 */ /* 0x000fe20008000000 */
[----:B------:R-:W-:Y:S02]  /*17f0*/  HADD2.F32 R110, -RZ, R39.H0_H0 ;  /* 0x20000027ff6e7230 */ /* 0x000fe40000004100 */
[----:B------:R-:W-:Y:S01]  /*1800*/  FADD R74, R13, -UR5 ;  /* 0x800000050d4a7e21 */ /* 0x000fe20008000000 */
[----:B------:R-:W-:Y:S02]  /*1810*/  HADD2.F32 R109, -RZ, R38.H0_H0 ;  /* 0x20000026ff6d7230 */ /* 0x000fe40000004100 */
[----:B------:R-:W-:Y:S01]  /*1820*/  FMUL R75, R14, UR4 ;  /* 0x000000040e4b7c20 */ /* 0x000fe20008400000 */
[----:B------:R-:W-:Y:S01]  /*1830*/  FADD R14, R11, -UR5 ;  /* 0x800000050b0e7e21 */ /* 0x000fe20008000000 */
[----:B------:R-:W-:-:S02]  /*1840*/  HADD2.F32 R111, -RZ, R62.H1_H1 ;  /* 0x3000003eff6f7230 */ /* 0x000fc40000004100 */
[----:B------:R-:W-:Y:S01]  /*1850*/  FMUL R74, R74, UR4 ;  /* 0x000000044a4a7c20 */ /* 0x000fe20008400000 */
[----:B------:R-:W-:Y:S02]  /*1860*/  HADD2.F32 R113, -RZ, R38.H1_H1 ;  /* 0x30000026ff717230 */ /* 0x000fe40000004100 */
[----:B------:R-:W-:Y:S01]  /*1870*/  FMUL R13, R14, UR4 ;  /* 0x000000040e0d7c20 */ /* 0x000fe20008400000 */
[----:B------:R-:W-:Y:S01]  /*1880*/  FADD R0, R0, -UR5 ;  /* 0x8000000500007e21 */ /* 0x000fe20008000000 */
[----:B------:R-:W-:Y:S01]  /*1890*/  @P1 FADD R108, R108, 1 ;  /* 0x3f8000006c6c1421 */ /* 0x000fe20000000000 */
[----:B------:R-:W-:Y:S01]  /*18a0*/  @P1 FADD R111, R111, 1 ;  /* 0x3f8000006f6f1421 */ /* 0x000fe20000000000 */
[----:B------:R-:W-:Y:S02]  /*18b0*/  HADD2.F32 R119, -RZ, R59.H0_H0 ;  /* 0x2000003bff777230 */ /* 0x000fe40000004100 */
[----:B------:R-:W-:Y:S01]  /*18c0*/  FADD R66, R66, -UR5 ;  /* 0x8000000542427e21 */ /* 0x000fe20008000000 */
[----:B------:R-:W-:Y:S01]  /*18d0*/  FFMA R11, R75, R108, R110 ;  /* 0x0000006c4b0b7223 */ /* 0x000fe2000000006e */
[----:B------:R-:W-:Y:S01]  /*18e0*/  FADD R75, R85, -UR5 ;  /* 0x80000005554b7e21 */ /* 0x000fe20008000000 */
[----:B------:R-:W-:-:S02]  /*18f0*/  HADD2.F32 R85, -RZ, R62.H0_H0 ;  /* 0x2000003eff557230 */ /* 0x000fc40000004100 */
[----:B------:R-:W-:Y:S01]  /*1900*/  FADD R110, R86, -UR5 ;  /* 0x80000005566e7e21 */ /* 0x000fe20008000000 */
[----:B------:R-:W-:Y:S02]  /*1910*/  HADD2.F32 R86, -RZ, R61.H0_H0 ;  /* 0x2000003dff567230 */ /* 0x000fe40000004100 */
[----:B------:R-:W-:Y:S01]  /*1920*/  FMUL R14, R75, UR4 ;  /* 0x000000044b0e7c20 */ /* 0x000fe20008400000 */
[----:B------:R-:W-:Y:S02]  /*1930*/  HADD2.F32 R108, -RZ, R37.H0_H0 ;  /* 0x20000025ff6c7230 */ /* 0x000fe40000004100 */
[----:B------:R-:W-:Y:S01]  /*1940*/  @P1 FADD R85, R85, 1 ;  /* 0x3f80000055551421 */ /* 0x000fe20000000000 */
[----:B------:R-:W-:Y:S02]  /*1950*/  HADD2.F32 R121, -RZ, R35.H0_H0 ;  /* 0x20000023ff797230 */ /* 0x000fe40000004100 */
[----:B------:R-:W-:Y:S01]  /*1960*/  @P1 FADD R86, R86, 1 ;  /* 0x3f80000056561421 */ /* 0x000fe20000000000 */
[----:B------:R-:W-:Y:S01]  /*1970*/  FFMA R14, R14, R111, R113 ;  /* 0x0000006f0e0e7223 */ /* 0x000fe20000000071 */
        /* <DEDUP_REMOVED lines=9> */
[----:B------:R-:W-:Y:S01]  /*1a10*/  @P1 FADD R119, R119, 1 ;  /* 0x3f80000077771421 */ /* 0x000fe20000000000 */
[----:B------:R-:W-:-:S02]  /*1a20*/  HADD2.F32 R113, -RZ, R36.H1_H1 ;  /* 0x30000024ff717230 */ /* 0x000fc40000004100 */
[----:B------:R-:W-:Y:S01]  /*1a30*/  FFMA R66, R0, R85, R109 ;  /* 0x0000005500427223 */ /* 0x000fe2000000006d */
[----:B------:R-:W-:Y:S02]  /*1a40*/  HADD2.F32 R115, -RZ, R63.H1_H1 ;  /* 0x3000003fff737230 */ /* 0x000fe40000004100 */
[----:B------:R-:W-:Y:S01]  /*1a50*/  FMUL R12, R12, UR4 ;  /* 0x000000040c0c7c20 */ /* 0x000fe20008400000 */
[----:B------:R-:W-:Y:S01]  /*1a60*/  @P1 FADD R111, R111, 1 ;  /* 0x3f8000006f6f1421 */ /* 0x000fe20000000000 */
[----:B------:R-:W-:Y:S01]  /*1a70*/  FFMA R0, R86, R119, R121 ;  /* 0x0000007756007223 */ /* 0x000fe20000000079 */
[----:B------:R-:W-:Y:S01]  /*1a80*/  FADD R85, R89, -UR5 ;  /* 0x8000000559557e21 */ /* 0x000fe20008000000 */
[----:B------:R-:W-:Y:S01]  /*1a90*/  FADD R86, R90, -UR5 ;  /* 0x800000055a567e21 */ /* 0x000fe20008000000 */
[----:B------:R-:W-:Y:S02]  /*1aa0*/  HADD2.F32 R90, -RZ, R58.H0_H0 ;  /* 0x2000003aff5a7230 */ /* 0x000fe40000004100 */
[----:B------:R-:W-:Y:S01]  /*1ab0*/  FADD R64, R64, -UR5 ;  /* 0x8000000540407e21 */ /* 0x000fe20008000000 */
[----:B------:R-:W-:-:S02]  /*1ac0*/  HADD2.F32 R89, -RZ, R57.H0_H0 ;  /* 0x20000039ff597230 */ /* 0x000fc40000004100 */
[----:B------:R-:W-:Y:S01]  /*1ad0*/  FADD R65, R65, -UR5 ;  /* 0x8000000541417e21 */ /* 0x000fe20008000000 */
[----:B------:R-:W-:Y:S02]  /*1ae0*/  HADD2.F32 R117, -RZ, R39.H1_H1 ;  /* 0x30000027ff757230 */ /* 0x000fe40000004100 */
[----:B------:R-:W-:Y:S01]  /*1af0*/  FFMA R12, R12, R111, R113 ;  /* 0x0000006f0c0c7223 */ /* 0x000fe20000000071 */
[----:B------:R-:W-:Y:S01]  /*1b00*/  FMUL R110, R110, UR4 ;  /* 0x000000046e6e7c20 */ /* 0x000fe20008400000 */
[----:B------:R-:W-:Y:S01]  /*1b10*/  @P1 FADD R115, R115, 1 ;  /* 0x3f80000073731421 */ /* 0x000fe20000000000 */
[----:B------:R-:W-:Y:S02]  /*1b20*/  HADD2.F32 R111, -RZ, R58.H1_H1 ;  /* 0x3000003aff6f7230 */ /* 0x000fe40000004100 */
[----:B------:R-:W-:Y:S01]  /*1b30*/  FMUL R64, R64, UR4 ;  /* 0x0000000440407c20 */ /* 0x000fe20008400000 */
[----:B------:R-:W-:Y:S02]  /*1b40*/  HADD2.F32 R108, -RZ, R34.H0_H0 ;  /* 0x20000022ff6c7230 */ /* 0x000fe40000004100 */
[----:B------:R-:W-:Y:S01]  /*1b50*/  FMUL R65, R65, UR4 ;  /* 0x0000000441417c20 */ /* 0x000fe20008400000 */
[----:B------:R-:W-:-:S02]  /*1b60*/  HADD2.F32 R109, -RZ, R33.H0_H0 ;  /* 0x20000021ff6d7230 */ /* 0x000fc40000004100 */
[----:B------:R-:W-:Y:S01]  /*1b70*/  @P1 FADD R90, R90, 1 ;  /* 0x3f8000005a5a1421 */ /* 0x000fe20000000000 */
[----:B------:R-:W-:Y:S01]  /*1b80*/  @P1 FADD R89, R89, 1 ;  /* 0x3f80000059591421 */ /* 0x000fe20000000000 */
[----:B------:R-:W-:Y:S01]  /*1b90*/  FFMA R75, R110, R115, R117 ;  /* 0x000000736e4b7223 */ /* 0x000fe20000000075 */
[----:B------:R-:W-:Y:S02]  /*1ba0*/  HADD2.F32 R113, -RZ, R34.H1_H1 ;  /* 0x30000022ff717230 */ /* 0x000fe40000004100 */
[----:B------:R-:W-:Y:S01]  /*1bb0*/  FMUL R110, R85, UR4 ;  /* 0x00000004556e7c20 */ /* 0x000fe20008400000 */
[----:B------:R-:W-:Y:S01]  /*1bc0*/  @P1 FADD R111, R111, 1 ;  /* 0x3f8000006f6f1421 */ /* 0x000fe20000000000 */
[----:B------:R-:W-:Y:S01]  /*1bd0*/  FFMA R85, R65, R90, R108 ;  /* 0x0000005a41557223 */ /* 0x000fe2000000006c */
[----:B------:R-:W-:Y:S01]  /*1be0*/  FFMA R64, R64, R89, R109 ;  /* 0x0000005940407223 */ /* 0x000fe2000000006d */
[----:B------:R-:W-:Y:S01]  /*1bf0*/  FADD R89, R88, -UR5 ;  /* 0x8000000558597e21 */ /* 0x000fe20008000000 */
[----:B------:R-:W-:-:S02]  /*1c00*/  HADD2.F32 R90, -RZ, R56.H1_H1 ;  /* 0x30000038ff5a7230 */ /* 0x000fc40000004100 */
[----:B------:R-:W-:Y:S01]  /*1c10*/  FADD R87, R87, -UR5 ;  /* 0x8000000557577e21 */ /* 0x000fe20008000000 */
[----:B------:R-:W-:Y:S02]  /*1c20*/  HADD2.F32 R88, -RZ, R56.H0_H0 ;  /* 0x20000038ff587230 */ /* 0x000fe40000004100 */
[----:B------:R-:W-:Y:S01]  /*1c30*/  FFMA R65, R110, R111, R113 ;  /* 0x0000006f6e417223 */ /* 0x000fe20000000071 */
[----:B------:R-:W-:Y:S01]  /*1c40*/  FADD R15, R15, -UR5 ;  /* 0x800000050f0f7e21 */ /* 0x000fe20008000000 */
[----:B------:R-:W-:Y:S02]  /*1c50*/  HADD2.F32 R110, -RZ, R57.H1_H1 ;  /* 0x30000039ff6e7230 */ /* 0x000fe40000004100 */
[----:B------:R-:W-:Y:S01]  /*1c60*/  FADD R109, R70, -UR5 ;  /* 0x80000005466d7e21 */ /* 0x000fe20008000000 */
[----:B------:R-:W-:Y:S02]  /*1c70*/  HADD2.F32 R108, -RZ, R32.H1_H1 ;  /* 0x30000020ff6c7230 */ /* 0x000fe40000004100 */
[----:B------:R-:W-:Y:S01]  /*1c80*/  FMUL R87, R87, UR4 ;  /* 0x0000000457577c20 */ /* 0x000fe20008400000 */
[----:B------:R-:W-:-:S02]  /*1c90*/  HADD2.F32 R115, -RZ, R61.H1_H1 ;  /* 0x3000003dff737230 */ /* 0x000fc40000004100 */
[----:B------:R-:W-:Y:S01]  /*1ca0*/  @P1 FADD R90, R90, 1 ;  /* 0x3f8000005a5a1421 */ /* 0x000fe20000000000 */
[----:B------:R-:W-:Y:S02]  /*1cb0*/  HADD2.F32 R70, -RZ, R32.H0_H0 ;  /* 0x20000020ff467230 */ /* 0x000fe40000004100 */
[----:B------:R-:W-:Y:S01]  /*1cc0*/  FADD R84, R84, -UR5 ;  /* 0x8000000554547e21 */ /* 0x000fe20008000000 */
[----:B------:R-:W-:Y:S02]  /*1cd0*/  HADD2.F32 R114, -RZ, R55.H0_H0 ;  /* 0x20000037ff727230 */ /* 0x000fe40000004100 */
[----:B------:R-:W-:Y:S01]  /*1ce0*/  FMUL R15, R15, UR4 ;  /* 0x000000040f0f7c20 */ /* 0x000fe20008400000 */
[----:B------:R-:W-:Y:S01]  /*1cf0*/  @P1 FADD R88, R88, 1 ;  /* 0x3f80000058581421 */ /* 0x000fe20000000000 */
[----:B------:R-:W-:Y:S02]  /*1d00*/  HADD2.F32 R112, -RZ, R33.H1_H1 ;  /* 0x30000021ff707230 */ /* 0x000fe40000004100 */
[----:B------:R-:W-:Y:S01]  /*1d10*/  FMUL R89, R89, UR4 ;  /* 0x0000000459597c20 */ /* 0x000fe20008400000 */
[----:B------:R-:W-:Y:S01]  /*1d20*/  @P1 FADD R110, R110, 1 ;  /* 0x3f8000006e6e1421 */ /* 0x000fe20000000000 */
[----:B------:R-:W-:-:S02]  /*1d30*/  HADD2.F32 R117, -RZ, R37.H1_H1 ;  /* 0x30000025ff757230 */ /* 0x000fc40000004100 */
[----:B------:R-:W-:Y:S01]  /*1d40*/  FFMA R87, R87, R90, R108 ;  /* 0x0000005a57577223 */ /* 0x000fe2000000006c */
[----:B------:R-:W-:Y:S02]  /*1d50*/  HADD2.F32 R116, -RZ, R31.H0_H0 ;  /* 0x2000001fff747230 */ /* 0x000fe40000004100 */
[----:B------:R-:W-:Y:S01]  /*1d60*/  FMUL R84, R84, UR4 ;  /* 0x0000000454547c20 */ /* 0x000fe20008400000 */
[----:B------:R-:W-:Y:S01]  /*1d70*/  @P1 FADD R115, R115, 1 ;  /* 0x3f80000073731421 */ /* 0x000fe20000000000 */
[----:B------:R-:W-:Y:S01]  /*1d80*/  FMUL R109, R109, UR4 ;  /* 0x000000046d6d7c20 */ /* 0x000fe20008400000 */
[----:B------:R-:W-:Y:S01]  /*1d90*/  @P1 FADD R114, R114, 1 ;  /* 0x3f80000072721421 */ /* 0x000fe20000000000 */
[----:B------:R-:W-:Y:S01]  /*1da0*/  FFMA R88, R15, R88, R70 ;  /* 0x000000580f587223 */ /* 0x000fe20000000046 */
[----:B------:R-:W-:Y:S02]  /*1db0*/  HADD2.F32 R90, -RZ, R54.H0_H0 ;  /* 0x20000036ff5a7230 */ /* 0x000fe40000004100 */
[----:B------:R-:W-:Y:S01]  /*1dc0*/  FADD R69, R69, -UR5 ;  /* 0x8000000545457e21 */ /* 0x000fe20008000000 */
[----:B------:R-:W-:-:S02]  /*1dd0*/  HADD2.F32 R15, -RZ, R53.H0_H0 ;  /* 0x20000035ff0f7230 */ /* 0x000fc40000004100 */
[----:B------:R-:W-:Y:S01]  /*1de0*/  FFMA R89, R89, R110, R112 ;  /* 0x0000006e59597223 */ /* 0x000fe20000000070 */
[----:B------:R-:W-:Y:S01]  /*1df0*/  FADD R68, R68, -UR5 ;  /* 0x8000000544447e21 */ /* 0x000fe20008000000 */
[----:B------:R-:W-:Y:S01]  /*1e00*/  FADD R110, R94, -UR5 ;  /* 0x800000055e6e7e21 */ /* 0x000fe20008000000 */
[----:B------:R-:W-:Y:S01]  /*1e10*/  FFMA R84, R84, R115, R117 ;  /* 0x0000007354547223 */ /* 0x000fe20000000075 */
[----:B------:R-:W-:Y:S01]  /*1e20*/  FFMA R70, R109, R114, R116 ;  /* 0x000000726d467223 */ /* 0x000fe20000000074 */
[----:B------:R-:W-:Y:S02]  /*1e30*/  HADD2.F32 R94, -RZ, R30.H0_H0 ;  /* 0x2000001eff5e7230 */ /* 0x000fe40000004100 */
[----:B------:R-:W-:Y:S01]  /*1e40*/  FMUL R69, R69, UR4 ;  /* 0x0000000445457c20 */ /* 0x000fe20008400000 */
[----:B------:R-:W-:Y:S02]  /*1e50*/  HADD2.F32 R115, -RZ, R59.H1_H1 ;  /* 0x3000003bff737230 */ /* 0x000fe40000004100 */
[----:B------:R-:W-:Y:S01]  /*1e60*/  @P1 FADD R90, R90, 1 ;  /* 0x3f8000005a5a1421 */ /* 0x000fe20000000000 */
[----:B------:R-:W-:-:S02]  /*1e70*/  HADD2.F32 R109, -RZ, R29.H0_H0 ;  /* 0x2000001dff6d7230 */ /* 0x000fc40000004100 */
[----:B------:R-:W-:Y:S01]  /*1e80*/  FMUL R68, R68, UR4 ;  /* 0x0000000444447c20 */ /* 0x000fe20008400000 */
[----:B------:R-:W-:Y:S01]  /*1e90*/  @P1 FADD R15, R15, 1 ;  /* 0x3f8000000f0f1421 */ /* 0x000fe20000000000 */
[----:B------:R-:W-:Y:S02]  /*1ea0*/  HADD2.F32 R117, -RZ, R35.H1_H1 ;  /* 0x30000023ff757230 */ /* 0x000fe40000004100 */
[----:B------:R-:W-:Y:S01]  /*1eb0*/  FFMA R90, R69, R90, R94 ;  /* 0x0000005a455a7223 */ /* 0x000fe2000000005e */
[----:B------:R-:W-:Y:S02]  /*1ec0*/  HADD2.F32 R111, -RZ, R54.H1_H1 ;  /* 0x30000036ff6f7230 */ /* 0x000fe40000004100 */
[----:B------:R-:W-:Y:S01]  /*1ed0*/  FMUL R86, R86, UR4 ;  /* 0x0000000456567c20 */ /* 0x000fe20008400000 */
[----:B------:R-:W-:Y:S01]  /*1ee0*/  @P1 FADD R115, R115, 1 ;  /* 0x3f80000073731421 */ /* 0x000fe20000000000 */
[----:B------:R-:W-:Y:S01]  /*1ef0*/  FADD R93, R93, -UR5 ;  /* 0x800000055d5d7e21 */ /* 0x000fe20008000000 */
[----:B------:R-:W-:Y:S01]  /*1f00*/  FFMA R68, R68, R15, R109 ;  /* 0x0000000f44447223 */ /* 0x000fe2000000006d */
[----:B------:R-:W-:-:S02]  /*1f10*/  HADD2.F32 R94, -RZ, R53.H1_H1 ;  /* 0x30000035ff5e7230 */ /* 0x000fc40000004100 */
[----:B------:R-:W-:Y:S01]  /*1f20*/  FADD R15, R92, -UR5 ;  /* 0x800000055c0f7e21 */ /* 0x000fe20008000000 */
[----:B------:R-:W-:Y:S02]  /*1f30*/  HADD2.F32 R113, -RZ, R30.H1_H1 ;  /* 0x3000001eff717230 */ /* 0x000fe40000004100 */
[----:B------:R-:W-:Y:S01]  /*1f40*/  FFMA R86, R86, R115, R117 ;  /* 0x0000007356567223 */ /* 0x000fe20000000075 */
[----:B------:R-:W-:Y:S01]  /*1f50*/  FMUL R108, R93, UR4 ;  /* 0x000000045d6c7c20 */ /* 0x000fe20008400000 */
[----:B------:R-:W-:Y:S01]  /*1f60*/  @P1 FADD R111, R111, 1 ;  /* 0x3f8000006f6f1421 */ /* 0x000fe20000000000 */
[----:B------:R-:W-:Y:S02]  /*1f70*/  HADD2.F32 R114, -RZ, R29.H1_H1 ;  /* 0x3000001dff727230 */ /* 0x000fe40000004100 */
[----:B------:R-:W-:Y:S01]  /*1f80*/  FMUL R15, R15, UR4 ;  /* 0x000000040f0f7c20 */ /* 0x000fe20008400000 */
[----:B------:R-:W-:Y:S02]  /*1f90*/  HADD2.F32 R115, -RZ, R55.H1_H1 ;  /* 0x30000037ff737230 */ /* 0x000fe40000004100 */
[----:B------:R-:W-:Y:S01]  /*1fa0*/  @P1 FADD R94, R94, 1 ;  /* 0x3f8000005e5e1421 */ /* 0x000fe20000000000 */
[----:B------:R-:W-:-:S02]  /*1fb0*/  HADD2.F32 R92, -RZ, R52.H0_H0 ;  /* 0x20000034ff5c7230 */ /* 0x000fc40000004100 */
[----:B------:R-:W-:Y:S01]  /*1fc0*/  FADD R67, R67, -UR5 ;  /* 0x8000000543437e21 */ /* 0x000fe20008000000 */
[----:B------:R-:W-:Y:S02]  /*1fd0*/  HADD2.F32 R116, -RZ, R51.H0_H0 ;  /* 0x20000033ff747230 */ /* 0x000fe40000004100 */
[----:B------:R-:W-:Y:S01]  /*1fe0*/  FADD R97, R97, -UR5 ;  /* 0x8000000561617e21 */ /* 0x000fe20008000000 */
[----:B------:R-:W-:Y:S01]  /*1ff0*/  FFMA R69, R108, R111, R113 ;  /* 0x0000006f6c457223 */ /* 0x000fe20000000071 */
[----:B------:R-:W-:Y:S02]  /*2000*/  HADD2.F32 R117, -RZ, R31.H1_H1 ;  /* 0x3000001fff757230 */ /* 0x000fe40000004100 */
[----:B------:R-:W-:Y:S01]  /*2010*/  FFMA R94, R15, R94, R114 ;  /* 0x0000005e0f5e7223 */ /* 0x000fe20000000072 */
[----:B------:R-:W-:Y:S02]  /*2020*/  HADD2.F32 R108, -RZ, R28.H0_H0 ;  /* 0x2000001cff6c7230 */ /* 0x000fe40000004100 */
[----:B------:R-:W-:Y:S01]  /*2030*/  FMUL R110, R110, UR4 ;  /* 0x000000046e6e7c20 */ /* 0x000fe20008400000 */
[----:B------:R-:W-:Y:S01]  /*2040*/  @P1 FADD R115, R115, 1 ;  /* 0x3f80000073731421 */ /* 0x000fe20000000000 */
[----:B------:R-:W-:-:S02]  /*2050*/  HADD2.F32 R118, -RZ, R27.H0_H0 ;  /* 0x2000001bff767230 */ /* 0x000fc40000004100 */
[----:B------:R-:W-:Y:S01]  /*2060*/  FMUL R67, R67, UR4 ;  /* 0x0000000443437c20 */ /* 0x000fe20008400000 */
[----:B------:R-:W-:Y:S01]  /*2070*/  @P1 FADD R92, R92, 1 ;  /* 0x3f8000005c5c1421 */ /* 0x000fe20000000000 */
[----:B------:R-:W-:Y:S02]  /*2080*/  HADD2.F32 R15, -RZ, R49.H0_H0 ;  /* 0x20000031ff0f7230 */ /* 0x000fe40000004100 */
[----:B------:R-:W-:Y:S01]  /*2090*/  FMUL R97, R97, UR4 ;  /* 0x0000000461617c20 */ /* 0x000fe20008400000 */
[----:B------:R-:W-:Y:S01]  /*20a0*/  @P1 FADD R116, R116, 1 ;  /* 0x3f80000074741421 */ /* 0x000fe20000000000 */
[----:B------:R-:W-:Y:S01]  /*20b0*/  FADD R72, R72, -UR5 ;  /* 0x8000000548487e21 */ /* 0x000fe20008000000 */
[----:B------:R-:W-:Y:S01]  /*20c0*/  FFMA R93, R110, R115, R117 ;  /* 0x000000736e5d7223 */ /* 0x000fe20000000075 */
[----:B------:R-:W-:Y:S01]  /*20d0*/  FFMA R92, R67, R92, R108 ;  /* 0x0000005c435c7223 */ /* 0x000fe2000000006c */
[----:B------:R-:W-:Y:S02]  /*20e0*/  HADD2.F32 R109, -RZ, R25.H0_H0 ;  /* 0x20000019ff6d7230 */ /* 0x000fe40000004100 */
[----:B------:R-:W-:Y:S01]  /*20f0*/  FFMA R67, R97, R116, R118 ;  /* 0x0000007461437223 */ /* 0x000fe20000000076 */
[----:B------:R-:W-:-:S02]  /*2100*/  HADD2.F32 R110, -RZ, R52.H1_H1 ;  /* 0x30000034ff6e7230 */ /* 0x000fc40000004100 */
[----:B------:R-:W-:Y:S01]  /*2110*/  FMUL R72, R72, UR4 ;  /* 0x0000000448487c20 */ /* 0x000fe20008400000 */
[----:B------:R-:W-:Y:S02]  /*2120*/  HADD2.F32 R117, -RZ, R51.H1_H1 ;  /* 0x30000033ff757230 */ /* 0x000fe40000004100 */
[----:B------:R-:W-:Y:S01]  /*2130*/  @P1 FADD R15, R15, 1 ;  /* 0x3f8000000f0f1421 */ /* 0x000fe20000000000 */
[----:B------:R-:W-:Y:S01]  /*2140*/  FADD R91, R91, -UR5 ;  /* 0x800000055b5b7e21 */ /* 0x000fe20008000000 */
[----:B------:R-:W-:Y:S01]  /*2150*/  FADD R108, R100, -UR5 ;  /* 0x80000005646c7e21 */ /* 0x000fe20008000000 */
[--C-:B------:R-:W-:Y:S02]  /*2160*/  HADD2.F32 R97, -RZ, R50.reuse.H0_H0 ;  /* 0x20000032ff617230 */ /* 0x100fe40000004100 */
[----:B------:R-:W-:Y:S01]  /*2170*/  FADD R96, R96, -UR5 ;  /* 0x8000000560607e21 */ /* 0x000fe20008000000 */
[----:B------:R-:W-:Y:S02]  /*2180*/  HADD2.F32 R113, -RZ, R50.H1_H1 ;  /* 0x30000032ff717230 */ /* 0x000fe40000004100 */
[----:B------:R-:W-:Y:S01]  /*2190*/  FADD R98, R98, -UR5 ;  /* 0x8000000562627e21 */ /* 0x000fe20008000000 */
[----:B------:R-:W-:-:S02]  /*21a0*/  HADD2.F32 R112, -RZ, R28.H1_H1 ;  /* 0x3000001cff707230 */ /* 0x000fc40000004100 */
[----:B------:R-:W-:Y:S01]  /*21b0*/  FFMA R72, R72, R15, R109 ;  /* 0x0000000f48487223 */ /* 0x000fe2000000006d */
[----:B------:R-:W-:Y:S02]  /*21c0*/  HADD2.F32 R119, -RZ, R27.H1_H1 ;  /* 0x3000001bff777230 */ /* 0x000fe40000004100 */
[----:B------:R-:W-:Y:S01]  /*21d0*/  FMUL R91, R91, UR4 ;  /* 0x000000045b5b7c20 */ /* 0x000fe20008400000 */
[----:B------:R-:W-:Y:S01]  /*21e0*/  @P1 FADD R110, R110, 1 ;  /* 0x3f8000006e6e1421 */ /* 0x000fe20000000000 */
[--C-:B------:R-:W-:Y:S02]  /*21f0*/  HADD2.F32 R111, -RZ, R26.reuse.H0_H0 ;  /* 0x2000001aff6f7230 */ /* 0x100fe40000004100 */
[----:B------:R-:W-:Y:S01]  /*2200*/  FMUL R108, R108, UR4 ;  /* 0x000000046c6c7c20 */ /* 0x000fe20008400000 */
[----:B------:R-:W-:Y:S01]  /*2210*/  @P1 FADD R117, R117, 1 ;  /* 0x3f80000075751421 */ /* 0x000fe20000000000 */
[----:B------:R-:W-:Y:S01]  /*2220*/  FADD R109, R78, -UR5 ;  /* 0x800000054e6d7e21 */ /* 0x000fe20008000000 */
[----:B------:R-:W-:-:S02]  /*2230*/  HADD2.F32 R115, -RZ, R26.H1_H1 ;  /* 0x3000001aff737230 */ /* 0x000fc40000004100 */
[----:B------:R-:W-:Y:S01]  /*2240*/  FMUL R96, R96, UR4 ;  /* 0x0000000460607c20 */ /* 0x000fe20008400000 */
[----:B------:R-:W-:Y:S01]  /*2250*/  @P1 FADD R97, R97, 1 ;  /* 0x3f80000061611421 */ /* 0x000fe20000000000 */
[----:B------:R-:W-:Y:S02]  /*2260*/  HADD2.F32 R78, -RZ, R48.H0_H0 ;  /* 0x20000030ff4e7230 */ /* 0x000fe40000004100 */
[----:B------:R-:W-:Y:S01]  /*2270*/  FMUL R100, R98, UR4 ;  /* 0x0000000462647c20 */ /* 0x000fe20008400000 */
[----:B------:R-:W-:Y:S01]  /*2280*/  @P1 FADD R113, R113, 1 ;  /* 0x3f80000071711421 */ /* 0x000fe20000000000 */
[----:B------:R-:W-:Y:S01]  /*2290*/  FADD R71, R71, -UR5 ;  /* 0x8000000547477e21 */ /* 0x000fe20008000000 */
[----:B------:R-:W-:Y:S02]  /*22a0*/  HADD2.F32 R116, -RZ, R47.H0_H0 ;  /* 0x2000002fff747230 */ /* 0x000fe40000004100 */
[----:B------:R-:W-:Y:S01]  /*22b0*/  FFMA R91, R91, R110, R112 ;  /* 0x0000006e5b5b7223 */ /* 0x000fe20000000070 */
[----:B------:R-:W-:Y:S01]  /*22c0*/  FFMA R98, R108, R117, R119 ;  /* 0x000000756c627223 */ /* 0x000fe20000000077 */
[----:B------:R-:W-:Y:S01]  /*22d0*/  FFMA R96, R96, R97, R111 ;  /* 0x0000006160607223 */ /* 0x000fe2000000006f */
[----:B------:R-:W-:Y:S01]  /*22e0*/  FADD R95, R95, -UR5 ;  /* 0x800000055f5f7e21 */ /* 0x000fe20008000000 */
[----:B------:R-:W-:-:S02]  /*22f0*/  HADD2.F32 R108, -RZ, R24.H0_H0 ;  /* 0x20000018ff6c7230 */ /* 0x000fc40000004100 */
[----:B------:R-:W-:Y:S01]  /*2300*/  FFMA R97, R100, R113, R115 ;  /* 0x0000007164617223 */ /* 0x000fe20000000073 */
[----:B------:R-:W-:Y:S02]  /*2310*/  HADD2.F32 R110, -RZ, R48.H1_H1 ;  /* 0x30000030ff6e7230 */ /* 0x000fe40000004100 */
[----:B------:R-:W-:Y:S01]  /*2320*/  FMUL R71, R71, UR4 ;  /* 0x0000000447477c20 */ /* 0x000fe20008400000 */
[----:B------:R-:W-:Y:S02]  /*2330*/  HADD2.F32 R118, -RZ, R23.H0_H0 ;  /* 0x20000017ff767230 */ /* 0x000fe40000004100 */
[----:B------:R-:W-:Y:S01]  /*2340*/  @P1 FADD R78, R78, 1 ;  /* 0x3f8000004e4e1421 */ /* 0x000fe20000000000 */
[----:B------:R-:W-:Y:S02]  /*2350*/  HADD2.F32 R100, -RZ, R49.H1_H1 ;  /* 0x30000031ff647230 */ /* 0x000fe40000004100 */
[----:B------:R-:W-:Y:S01]  /*2360*/  FMUL R109, R109, UR4 ;  /* 0x000000046d6d7c20 */ /* 0x000fe20008400000 */
[----:B------:R-:W-:Y:S01]  /*2370*/  @P1 FADD R116, R116, 1 ;  /* 0x3f80000074741421 */ /* 0x000fe20000000000 */
[----:B------:R-:W-:Y:S01]  /*2380*/  FADD R15, R73, -UR5 ;  /* 0x80000005490f7e21 */ /* 0x000fe20008000000 */
[----:B------:R-:W-:-:S02]  /*2390*/  HADD2.F32 R112, -RZ, R24.H1_H1 ;  /* 0x30000018ff707230 */ /* 0x000fc40000004100 */
[----:B------:R-:W-:Y:S01]  /*23a0*/  FMUL R73, R95, UR4 ;  /* 0x000000045f497c20 */ /* 0x000fe20008400000 */
[----:B------:R-:W-:Y:S01]  /*23b0*/  @P1 FADD R110, R110, 1 ;  /* 0x3f8000006e6e1421 */ /* 0x000fe20000000000 */
[----:B------:R-:W-:Y:S01]  /*23c0*/  FFMA R95, R71, R78, R108 ;  /* 0x0000004e475f7223 */ /* 0x000fe2000000006c */
[----:B------:R-:W-:Y:S02]  /*23d0*/  HADD2.F32 R114, -RZ, R25.H1_H1 ;  /* 0x30000019ff727230 */ /* 0x000fe40000004100 */
[----:B------:R-:W-:Y:S01]  /*23e0*/  FFMA R71, R109, R116, R118 ;  /* 0x000000746d477223 */ /* 0x000fe20000000076 */
[----:B------:R-:W-:Y:S01]  /*23f0*/  FMUL R15, R15, UR4 ;  /* 0x000000040f0f7c20 */ /* 0x000fe20008400000 */
[----:B------:R-:W-:Y:S01]  /*2400*/  @P1 FADD R100, R100, 1 ;  /* 0x3f80000064641421 */ /* 0x000fe20000000000 */
[----:B------:R-:W-:Y:S01]  /*2410*/  FADD R109, R103, -UR5 ;  /* 0x80000005676d7e21 */ /* 0x000fe20008000000 */
[----:B------:R-:W-:Y:S02]  /*2420*/  HADD2.F32 R103, -RZ, R45.H0_H0 ;  /* 0x2000002dff677230 */ /* 0x000fe40000004100 */
[----:B------:R-:W-:Y:S01]  /*2430*/  FFMA R73, R73, R110, R112 ;  /* 0x0000006e49497223 */ /* 0x000fe20000000070 */
[----:B------:R-:W-:Y:S01]  /*2440*/  FADD R76, R76, -UR5 ;  /* 0x800000054c4c7e21 */ /* 0x000fe20008000000 */
[----:B------:R-:W-:-:S02]  /*2450*/  HADD2.F32 R115, -RZ, R47.H1_H1 ;  /* 0x3000002fff737230 */ /* 0x000fc40000004100 */
[----:B------:R-:W-:Y:S01]  /*2460*/  FADD R110, R104, -UR5 ;  /* 0x80000005686e7e21 */ /* 0x000fe20008000000 */
[----:B------:R-:W-:Y:S01]  /*2470*/  FFMA R100, R15, R100, R114 ;  /* 0x000000640f647223 */ /* 0x000fe20000000072 */
[----:B------:R-:W-:Y:S02]  /*2480*/  HADD2.F32 R108, -RZ, R46.H0_H0 ;  /* 0x2000002eff6c7230 */ /* 0x000fe40000004100 */
[----:B------:R-:W-:Y:S01]  /*2490*/  FADD R77, R77, -UR5 ;  /* 0x800000054d4d7e21 */ /* 0x000fe20008000000 */
[----:B------:R-:W-:Y:S02]  /*24a0*/  HADD2.F32 R15, -RZ, R21.H0_H0 ;  /* 0x20000015ff0f7230 */ /* 0x000fe40000004100 */
[----:B------:R-:W-:Y:S01]  /*24b0*/  FMUL R76, R76, UR4 ;  /* 0x000000044c4c7c20 */ /* 0x000fe20008400000 */
[----:B------:R-:W-:Y:S02]  /*24c0*/  HADD2.F32 R117, -RZ, R23.H1_H1 ;  /* 0x30000017ff757230 */ /* 0x000fe40000004100 */
[----:B------:R-:W-:Y:S01]  /*24d0*/  @P1 FADD R103, R103, 1 ;  /* 0x3f80000067671421 */ /* 0x000fe20000000000 */
[----:B------:R-:W-:Y:S01]  /*24e0*/  FMUL R110, R110, UR4 ;  /* 0x000000046e6e7c20 */ /* 0x000fe20008400000 */
[----:B------:R-:W-:Y:S01]  /*24f0*/  @P1 FADD R115, R115, 1 ;  /* 0x3f80000073731421 */ /* 0x000fe20000000000 */
[----:B------:R-:W-:-:S02]  /*2500*/  HADD2.F32 R78, -RZ, R22.H0_H0 ;  /* 0x20000016ff4e7230 */ /* 0x000fc40000004100 */
[----:B------:R-:W-:Y:S01]  /*2510*/  FMUL R77, R77, UR4 ;  /* 0x000000044d4d7c20 */ /* 0x000fe20008400000 */
[----:B------:R-:W-:Y:S02]  /*2520*/  HADD2.F32 R111, -RZ, R46.H1_H1 ;  /* 0x3000002eff6f7230 */ /* 0x000fe40000004100 */
[----:B------:R-:W-:Y:S01]  /*2530*/  FMUL R104, R109, UR4 ;  /* 0x000000046d687c20 */ /* 0x000fe20008400000 */
[----:B------:R-:W-:Y:S01]  /*2540*/  @P1 FADD R108, R108, 1 ;  /* 0x3f8000006c6c1421 */ /* 0x000fe20000000000 */
[----:B------:R-:W-:Y:S01]  /*2550*/  FFMA R103, R76, R103, R15 ;  /* 0x000000674c677223 */ /* 0x000fe2000000000f */
[----:B------:R-:W-:Y:S01]  /*2560*/  FFMA R109, R110, R115, R117 ;  /* 0x000000736e6d7223 */ /* 0x000fe20000000075 */
[--C-:B------:R-:W-:Y:S02]  /*2570*/  HADD2.F32 R76, -RZ, R44.reuse.H0_H0 ;  /* 0x2000002cff4c7230 */ /* 0x100fe40000004100 */
[----:B------:R-:W-:Y:S01]  /*2580*/  FADD R99, R99, -UR5 ;  /* 0x8000000563637e21 */ /* 0x000fe20008000000 */
[----:B------:R-:W-:-:S02]  /*2590*/  HADD2.F32 R110, -RZ, R44.H1_H1 ;  /* 0x3000002cff6e7230 */ /* 0x000fc40000004100 */
[----:B------:R-:W-:Y:S01]  /*25a0*/  FADD R101, R101, -UR5 ;  /* 0x8000000565657e21 */ /* 0x000fe20008000000 */
[----:B------:R-:W-:Y:S02]  /*25b0*/  HADD2.F32 R113, -RZ, R22.H1_H1 ;  /* 0x30000016ff717230 */ /* 0x000fe40000004100 */
[----:B------:R-:W-:Y:S01]  /*25c0*/  @P1 FADD R111, R111, 1 ;  /* 0x3f8000006f6f1421 */ /* 0x000fe20000000000 */
[----:B------:R-:W-:Y:S01]  /*25d0*/  FFMA R108, R77, R108, R78 ;  /* 0x0000006c4d6c7223 */ /* 0x000fe2000000004e */
[--C-:B------:R-:W-:Y:S02]  /*25e0*/  HADD2.F32 R78, -RZ, R20.reuse.H0_H0 ;  /* 0x20000014ff4e7230 */ /* 0x100fe40000004100 */
[----:B------:R-:W-:Y:S01]  /*25f0*/  FMUL R99, R99, UR4 ;  /* 0x0000000463637c20 */ /* 0x000fe20008400000 */
[----:B------:R-:W-:Y:S02]  /*2600*/  HADD2.F32 R77, -RZ, R45.H1_H1 ;  /* 0x3000002dff4d7230 */ /* 0x000fe40000004100 */
[----:B------:R-:W-:Y:S01]  /*2610*/  @P1 FADD R76, R76, 1 ;  /* 0x3f8000004c4c1421 */ /* 0x000fe20000000000 */
[----:B------:R-:W-:-:S02]  /*2620*/  HADD2.F32 R112, -RZ, R20.H1_H1 ;  /* 0x30000014ff707230 */ /* 0x000fc40000004100 */
[----:B------:R-:W-:Y:S01]  /*2630*/  FADD R102, R102, -UR5 ;  /* 0x8000000566667e21 */ /* 0x000fe20008000000 */
[----:B------:R-:W-:Y:S01]  /*2640*/  FMUL R15, R101, UR4 ;  /* 0x00000004650f7c20 */ /* 0x000fe20008400000 */
[----:B------:R-:W-:Y:S01]  /*2650*/  @P1 FADD R110, R110, 1 ;  /* 0x3f8000006e6e1421 */ /* 0x000fe20000000000 */
[----:B------:R-:W-:Y:S01]  /*2660*/  FFMA R104, R104, R111, R113 ;  /* 0x0000006f68687223 */ /* 0x000fe20000000071 */
[----:B------:R-:W-:Y:S01]  /*2670*/  FADD R111, R81, -UR5 ;  /* 0x80000005516f7e21 */ /* 0x000fe20008000000 */
[----:B------:R-:W-:Y:S02]  /*2680*/  HADD2.F32 R114, -RZ, R42.H0_H0 ;  /* 0x2000002aff727230 */ /* 0x000fe40000004100 */
[----:B------:R-:W-:Y:S01]  /*2690*/  FFMA R101, R99, R76, R78 ;  /* 0x0000004c63657223 */ /* 0x000fe2000000004e */
[----:B------:R-:W-:Y:S02]  /*26a0*/  HADD2.F32 R81, -RZ, R21.H1_H1 ;  /* 0x30000015ff517230 */ /* 0x000fe40000004100 */
[----:B------:R-:W-:Y:S01]  /*26b0*/  FMUL R102, R102, UR4 ;  /* 0x0000000466667c20 */ /* 0x000fe20008400000 */
[----:B------:R-:W-:Y:S01]  /*26c0*/  @P1 FADD R77, R77, 1 ;  /* 0x3f8000004d4d1421 */ /* 0x000fe20000000000 */
[----:B------:R-:W-:Y:S01]  /*26d0*/  FFMA R99, R15, R110, R112 ;  /* 0x0000006e0f637223 */ /* 0x000fe20000000070 */
[----:B------:R-:W-:Y:S01]  /*26e0*/  FADD R78, R106, -UR5 ;  /* 0x800000056a4e7e21 */ /* 0x000fe20008000000 */
[----:B------:R-:W-:-:S02]  /*26f0*/  HADD2.F32 R15, -RZ, R41.H0_H0 ;  /* 0x20000029ff0f7230 */ /* 0x000fc40000004100 */
[----:B------:R-:W-:Y:S01]  /*2700*/  FADD R79, R79, -UR5 ;  /* 0x800000054f4f7e21 */ /* 0x000fe20008000000 */
[----:B------:R-:W-:Y:S02]  /*2710*/  HADD2.F32 R106, -RZ, R40.H0_H0 ;  /* 0x20000028ff6a7230 */ /* 0x000fe40000004100 */
[----:B------:R-:W-:Y:S01]  /*2720*/  FADD R80, R80, -UR5 ;  /* 0x8000000550507e21 */ /* 0x000fe20008000000 */
[----:B------:R-:W-:Y:S02]  /*2730*/  HADD2.F32 R116, -RZ, R18.H0_H0 ;  /* 0x20000012ff747230 */ /* 0x000fe40000004100 */
[----:B------:R-:W-:Y:S01]  /*2740*/  FMUL R111, R111, UR4 ;  /* 0x000000046f6f7c20 */ /* 0x000fe20008400000 */
[----:B------:R-:W-:Y:S01]  /*2750*/  @P1 FADD R114, R114, 1 ;  /* 0x3f80000072721421 */ /* 0x000fe20000000000 */
[----:B------:R-:W-:Y:S01]  /*2760*/  FFMA R102, R102, R77, R81 ;  /* 0x0000004d66667223 */ /* 0x000fe20000000051 */
[----:B------:R-:W-:Y:S02]  /*2770*/  HADD2.F32 R77, -RZ, R17.H0_H0 ;  /* 0x20000011ff4d7230 */ /* 0x000fe40000004100 */
[----:B------:R-:W-:Y:S01]  /*2780*/  FMUL R79, R79, UR4 ;  /* 0x000000044f4f7c20 */ /* 0x000fe20008400000 */
[----:B------:R-:W-:-:S02]  /*2790*/  HADD2.F32 R76, -RZ, R16.H0_H0 ;  /* 0x20000010ff4c7230 */ /* 0x000fc40000004100 */
[----:B------:R-:W-:Y:S01]  /*27a0*/  FMUL R80, R80, UR4 ;  /* 0x0000000450507c20 */ /* 0x000fe20008400000 */
[----:B------:R-:W-:Y:S01]  /*27b0*/  @P1 FADD R15, R15, 1 ;  /* 0x3f8000000f0f1421 */ /* 0x000fe20000000000 */
[----:B------:R-:W-:Y:S01]  /*27c0*/  @P1 FADD R106, R106, 1 ;  /* 0x3f8000006a6a1421 */ /* 0x000fe20000000000 */
[----:B------:R-:W-:Y:S01]  /*27d0*/  FFMA R81, R111, R114, R116 ;  /* 0x000000726f517223 */ /* 0x000fe20000000074 */
[----:B------:R-:W-:Y:S02]  /*27e0*/  HADD2.F32 R111, -RZ, R41.H1_H1 ;  /* 0x30000029ff6f7230 */ /* 0x000fe40000004100 */
[----:B------:R-:W-:Y:S01]  /*27f0*/  FFMA R110, R80, R15, R77 ;  /* 0x0000000f506e7223 */ /* 0x000fe2000000004d */
[----:B------:R-:W-:Y:S01]  /*2800*/  FFMA R106, R79, R106, R76 ;  /* 0x0000006a4f6a7223 */ /* 0x000fe2000000004c */
[----:B------:R-:W-:Y:S01]  /*2810*/  HADD2.F32 R113, -RZ, R17.H1_H1 ;  /* 0x30000011ff717230 */ /* 0x000fe20000004100 */
[----:B------:R-:W0:Y:S01]  /*2820*/  LDC.64 R76, c[0x0][0x3c8] ;  /* 0x0000f200ff4c7b82 */ /* 0x000e220000000a00 */
[----:B------:R-:W-:Y:S01]  /*2830*/  FMUL R78, R78, UR4 ;  /* 0x000000044e4e7c20 */ /* 0x000fe20008400000 */
[----:B------:R-:W-:Y:S01]  /*2840*/  @P1 FADD R111, R111, 1 ;  /* 0x3f8000006f6f1421 */ /* 0x000fe20000000000 */
[----:B------:R-:W-:Y:S01]  /*2850*/  ISETP.NE.AND P0, PT, RZ, UR14, PT ;  /* 0x0000000eff007c0c */ /* 0x000fe2000bf05270 */
[----:B------:R-:W-:Y:S01]  /*2860*/  FADD R105, R105, -UR5 ;  /* 0x8000000569697e21 */ /* 0x000fe20008000000 */
[----:B------:R-:W-:-:S02]  /*2870*/  HADD2.F32 R112, -RZ, R16.H1_H1 ;  /* 0x30000010ff707230 */ /* 0x000fc40000004100 */
[----:B------:R-:W-:Y:S01]  /*2880*/  FFMA R80, R78, R111, R113 ;  /* 0x0000006f4e507223 */ /* 0x000fe20000000071 */
[----:B------:R-:W-:Y:S02]  /*2890*/  HADD2.F32 R78, -RZ, R40.H1_H1 ;  /* 0x30000028ff4e7230 */ /* 0x000fe40000004100 */
[----:B------:R-:W-:Y:S01]  /*28a0*/  FMUL R105, R105, UR4 ;  /* 0x0000000469697c20 */ /* 0x000fe20008400000 */
[--C-:B------:R-:W-:Y:S02]  /*28b0*/  HADD2.F32 R114, -RZ, R43.reuse.H0_H0 ;  /* 0x2000002bff727230 */ /* 0x100fe40000004100 */
[----:B------:R-:W-:Y:S01]  /*28c0*/  FADD R107, R107, -UR5 ;  /* 0x800000056b6b7e21 */ /* 0x000fe20008000000 */
[----:B------:R-:W-:Y:S02]  /*28d0*/  HADD2.F32 R115, -RZ, R42.H1_H1 ;  /* 0x3000002aff737230 */ /* 0x000fe40000004100 */
[----:B------:R-:W-:Y:S01]  /*28e0*/  @P1 FADD R78, R78, 1 ;  /* 0x3f8000004e4e1421 */ /* 0x000fe20000000000 */
[----:B------:R-:W-:-:S02]  /*28f0*/  HADD2.F32 R118, -RZ, R43.H1_H1 ;  /* 0x3000002bff767230 */ /* 0x000fc40000004100 */
[----:B------:R-:W-:Y:S01]  /*2900*/  FADD R82, R82, -UR5 ;  /* 0x8000000552527e21 */ /* 0x000fe20008000000 */
[----:B------:R-:W-:Y:S01]  /*2910*/  FADD R15, R83, -UR5 ;  /* 0x80000005530f7e21 */ /* 0x000fe20008000000 */
[--C-:B------:R-:W-:Y:S02]  /*2920*/  HADD2.F32 R116, -RZ, R19.reuse.H0_H0 ;  /* 0x20000013ff747230 */ /* 0x100fe40000004100 */
[----:B------:R-:W-:Y:S01]  /*2930*/  FFMA R83, R105, R78, R112 ;  /* 0x0000004e69537223 */ /* 0x000fe20000000070 */
[----:B------:R-:W-:Y:S02]  /*2940*/  HADD2.F32 R117, -RZ, R18.H1_H1 ;  /* 0x30000012ff757230 */ /* 0x000fe40000004100 */
[----:B------:R-:W-:Y:S01]  /*2950*/  FMUL R107, R107, UR4 ;  /* 0x000000046b6b7c20 */ /* 0x000fe20008400000 */
[----:B------:R-:W-:Y:S01]  /*2960*/  @P1 FADD R114, R114, 1 ;  /* 0x3f80000072721421 */ /* 0x000fe20000000000 */
[----:B------:R-:W-:Y:S02]  /*2970*/  HADD2.F32 R78, -RZ, R19.H1_H1 ;  /* 0x30000013ff4e7230 */ /* 0x000fe40000004100 */
[----:B------:R-:W-:Y:S01]  /*2980*/  FMUL R82, R82, UR4 ;  /* 0x0000000452527c20 */ /* 0x000fe20008400000 */
[----:B------:R-:W-:Y:S01]  /*2990*/  @P1 FADD R115, R115, 1 ;  /* 0x3f80000073731421 */ /* 0x000fe20000000000 */
        /* <DEDUP_REMOVED lines=10> */
[----:B------:R-:W-:Y:S01]  /*2a40*/  FFMA R105, R107, R114, R116 ;  /* 0x000000726b697223 */ /* 0x000fe20000000074 */
[----:B------:R-:W-:Y:S01]  /*2a50*/  FFMA R82, R82, R115, R117 ;  /* 0x0000007352527223 */ /* 0x000fe20000000075 */
[----:B------:R-:W-:Y:S01]  /*2a60*/  FFMA R107, R15, R118, R78 ;  /* 0x000000760f6b7223 */ /* 0x000fe2000000004e */
[----:B------:R-:W-:Y:S01]  /*2a70*/  F2FP.F16.F32.PACK_AB R15, R75, R11 ;  /* 0x0000000b4b0f723e */ /* 0x000fe200000000ff */
[----:B------:R-:W-:Y:S01]  /*2a80*/  @P0 FMUL R0, R0, UR7 ;  /* 0x0000000700000c20 */ /* 0x000fe20008400000 */
[----:B------:R-:W-:Y:S01]  /*2a90*/  F2FP.F16.F32.PACK_AB R14, R14, R74 ;  /* 0x0000004a0e0e723e */ /* 0x000fe200000000ff */
[----:B0-----:R-:W-:Y:S01]  /*2aa0*/  IMAD.WIDE.U32 R74, R6, 0x10, R76 ;  /* 0x00000010064a7825 */ /* 0x001fe200078e004c */
[----:B------:R-:W-:-:S03]  /*2ab0*/  F2FP.F16.F32.PACK_AB R13, R84, R13 ;  /* 0x0000000d540d723e */ /* 0x000fc600000000ff */
[----:B------:R-:W-:Y:S01]  /*2ac0*/  @P0 FMUL R86, R86, UR7 ;  /* 0x0000000756560c20 */ /* 0x000fe20008400000 */
        /* <DEDUP_REMOVED lines=47> */
[----:B------:R-:W-:Y:S01]  /*2dc0*/  IMAD.WIDE.U32 R2, R2, 0x10, R76 ;  /* 0x0000001002027825 */ /* 0x000fe200078e004c */
[----:B------:R-:W-:Y:S02]  /*2dd0*/  F2FP.F16.F32.PACK_AB R77, R94, R68 ;  /* 0x000000445e4d723e */ /* 0x000fe400000000ff */
[----:B------:R-:W-:Y:S02]  /*2de0*/  F2FP.F16.F32.PACK_AB R76, R91, R92 ;  /* 0x0000005c5b4c723e */ /* 0x000fe400000000ff */
[----:B------:R-:W-:-:S02]  /*2df0*/  F2FP.F16.F32.PACK_AB R66, R97, R96 ;  /* 0x000000606142723e */ /* 0x000fc400000000ff */
[----:B0-----:R-:W-:Y:S02]  /*2e00*/  F2FP.F16.F32.PACK_AB R15, R86, R0 ;  /* 0x00000000560f723e */ /* 0x001fe400000000ff */
[----:B------:R-:W-:Y:S02]  /*2e10*/  F2FP.F16.F32.PACK_AB R14, R65, R85 ;  /* 0x00000055410e723e */ /* 0x000fe400000000ff */
        /* <DEDUP_REMOVED lines=14> */
[----:B------:R0:W-:Y:S04]  /*2f00*/  STG.E.128 desc[UR8][R114.64], R68 ;  /* 0x0000004472007986 */ /* 0x0001e8000c101d08 */
[----:B------:R0:W-:Y:S01]  /*2f10*/  STG.E.128 desc[UR8][R2.64], R80 ;  /* 0x0000005002007986 */ /* 0x0001e2000c101d08 */
[----:B------:R-:W-:Y:S05]  /*2f20*/  BRA `(.L_x_8416) ;  /* 0x0000001800987947 */ /* 0x000fea0003800000 */
.L_x_8415:
[----:B------:R-:W-:Y:S01]  /*2f30*/  ISETP.NE.AND P0, PT, RZ, UR12, PT ;  /* 0x0000000cff007c0c */ /* 0x000fe2000bf05270 */
[--C-:B--2--5:R-:W-:Y:S02]  /*2f40*/  HADD2.F32 R75, -RZ, R60.reuse.H0_H0 ;  /* 0x2000003cff4b7230 */ /* 0x124fe40000004100 */
[----:B------:R-:W-:Y:S01]  /*2f50*/  FADD R0, R0, -UR5 ;  /* 0x8000000500007e21 */ /* 0x000fe20008000000 */
[----:B------:R-:W-:Y:S02]  /*2f60*/  HADD2.F32 R111, -RZ, R60.H1_H1 ;  /* 0x3000003cff6f7230 */ /* 0x000fe40000004100 */
[----:B------:R-:W-:Y:S01]  /*2f70*/  FADD R12, R12, -UR5 ;  /* 0x800000050c0c7e21 */ /* 0x000fe20008000000 */
[--C-:B------:R-:W-:Y:S02]  /*2f80*/  HADD2.F32 R109, -RZ, R36.reuse.H0_H0 ;  /* 0x20000024ff6d7230 */ /* 0x100fe40000004100 */
[----:B------:R-:W-:Y:S01]  /*2f90*/  FMUL R0, R0, UR4 ;  /* 0x0000000400007c20 */ /* 0x000fe20008400000 */
[----:B------:R-:W-:-:S02]  /*2fa0*/  HADD2.F32 R113, -RZ, R36.H1_H1 ;  /* 0x30000024ff717230 */ /* 0x000fc40000004100 */
[----:B------:R-:W-:Y:S01]  /*2fb0*/  FMUL R12, R12, UR4 ;  /* 0x000000040c0c7c20 */ /* 0x000fe20008400000 */
[----:B------:R-:W-:Y:S01]  /*2fc0*/  FADD R108, R85, -UR5 ;  /* 0x80000005556c7e21 */ /* 0x000fe20008000000 */
[----:B------:R-:W-:Y:S01]  /*2fd0*/  FADD R74, R11, -UR5 ;  /* 0x800000050b4a7e21 */ /* 0x000fe20008000000 */
[--C-:B------:R-:W-:Y:S02]  /*2fe0*/  HADD2.F32 R85, -RZ, R61.reuse.H1_H1 ;  /* 0x3000003dff557230 */ /* 0x100fe40000004100 */
[----:B------:R-:W-:Y:S01]  /*2ff0*/  FADD R84, R84, -UR5 ;  /* 0x8000000554547e21 */ /* 0x000fe20008000000 */
[----:B------:R-:W-:Y:S01]  /*3000*/  @P0 FADD R75, R75, 1 ;  /* 0x3f8000004b4b0421 */ /* 0x000fe20000000000 */
[----:B------:R-:W-:Y:S01]  /*3010*/  @P0 FADD R111, R111, 1 ;  /* 0x3f8000006f6f0421 */ /* 0x000fe20000000000 */
[----:B------:R-:W-:Y:S02]  /*3020*/  HADD2.F32 R115, -RZ, R62.H1_H1 ;  /* 0x3000003eff737230 */ /* 0x000fe40000004100 */
[----:B------:R-:W-:Y:S01]  /*3030*/  FMUL R74, R74, UR4 ;  /* 0x000000044a4a7c20 */ /* 0x000fe20008400000 */
[----:B------:R-:W-:Y:S01]  /*3040*/  FFMA R0, R0, R75, R109 ;  /* 0x0000004b00007223 */ /* 0x000fe2000000006d */
[----:B------:R-:W-:-:S02]  /*3050*/  HADD2.F32 R75, -RZ, R61.H0_H0 ;  /* 0x2000003dff4b7230 */ /* 0x000fc40000004100 */
[----:B------:R-:W-:Y:S01]  /*3060*/  FFMA R11, R12, R111, R113 ;  /* 0x0000006f0c0b7223 */ /* 0x000fe20000000071 */
[----:B------:R-:W-:Y:S01]  /*3070*/  FADD R12, R13, -UR5 ;  /* 0x800000050d0c7e21 */ /* 0x000fe20008000000 */
[----:B------:R-:W-:Y:S02]  /*3080*/  HADD2.F32 R111, -RZ, R62.H0_H0 ;  /* 0x2000003eff6f7230 */ /* 0x000fe40000004100 */
[----:B------:R-:W-:Y:S01]  /*3090*/  FMUL R84, R84, UR4 ;  /* 0x0000000454547c20 */ /* 0x000fe20008400000 */
[--C-:B------:R-:W-:Y:S02]  /*30a0*/  HADD2.F32 R13, -RZ, R37.reuse.H0_H0 ;  /* 0x20000025ff0d7230 */ /* 0x100fe40000004100 */
[----:B------:R-:W-:Y:S01]  /*30b0*/  @P0 FADD R75, R75, 1 ;  /* 0x3f8000004b4b0421 */ /* 0x000fe20000000000 */
[----:B------:R-:W-:Y:S02]  /*30c0*/  HADD2.F32 R109, -RZ, R37.H1_H1 ;  /* 0x30000025ff6d7230 */ /* 0x000fe40000004100 */
[----:B------:R-:W-:Y:S01]  /*30d0*/  @P0 FADD R85, R85, 1 ;  /* 0x3f80000055550421 */ /* 0x000fe20000000000 */
[----:B------:R-:W-:-:S02]  /*30e0*/  HADD2.F32 R113, -RZ, R38.H0_H0 ;  /* 0x20000026ff717230 */ /* 0x000fc40000004100 */
[----:B------:R-:W-:Y:S01]  /*30f0*/  FMUL R12, R12, UR4 ;  /* 0x000000040c0c7c20 */ /* 0x000fe20008400000 */
[----:B------:R-:W-:Y:S02]  /*3100*/  HADD2.F32 R117, -RZ, R38.H1_H1 ;  /* 0x30000026ff757230 */ /* 0x000fe40000004100 */
[----:B------:R-:W-:Y:S01]  /*3110*/  @P0 FADD R111, R111, 1 ;  /* 0x3f8000006f6f0421 */ /* 0x000fe20000000000 */
[----:B------:R-:W-:Y:S01]  /*3120*/  FMUL R108, R108, UR4 ;  /* 0x000000046c6c7c20 */ /* 0x000fe20008400000 */
[----:B------:R-:W-:Y:S01]  /*3130*/  @P0 FADD R115, R115, 1 ;  /* 0x3f80000073730421 */ /* 0x000fe20000000000 */
[----:B------:R-:W-:Y:S01]  /*3140*/  FFMA R75, R74, R75, R13 ;  /* 0x0000004b4a4b7223 */ /* 0x000fe2000000000d */
[----:B------:R-:W-:Y:S01]  /*3150*/  FFMA R13, R84, R85, R109 ;  /* 0x00000055540d7223 */ /* 0x000fe2000000006d */
[----:B------:R-:W-:Y:S01]  /*3160*/  FADD R84, R15, -UR5 ;  /* 0x800000050f547e21 */ /* 0x000fe20008000000 */
[----:B------:R-:W-:Y:S01]  /*3170*/  FFMA R74, R12, R111, R113 ;  /* 0x0000006f0c4a7223 */ /* 0x000fe20000000071 */
[----:B------:R-:W-:Y:S01]  /*3180*/  FADD R110, R87, -UR5 ;  /* 0x80000005576e7e21 */ /* 0x000fe20008000000 */
[----:B------:R-:W-:-:S02]  /*3190*/  HADD2.F32 R15, -RZ, R63.H0_H0 ;  /* 0x2000003fff0f7230 */ /* 0x000fc40000004100 */
[----:B------:R-:W-:Y:S01]  /*31a0*/  FFMA R12, R108, R115, R117 ;  /* 0x000000736c0c7223 */ /* 0x000fe20000000075 */
[----:B------:R-:W-:Y:S01]  /*31b0*/  FADD R14, R14, -UR5 ;  /* 0x800000050e0e7e21 */ /* 0x000fe20008000000 */
[----:B------:R-:W-:Y:S02]  /*31c0*/  HADD2.F32 R87, -RZ, R63.H1_H1 ;  /* 0x3000003fff577230 */ /* 0x000fe40000004100 */
[----:B------:R-:W-:Y:S01]  /*31d0*/  FADD R86, R86, -UR5 ;  /* 0x8000000556567e21 */ /* 0x000fe20008000000 */
[--C-:B------:R-:W-:Y:S02]  /*31e0*/  HADD2.F32 R115, -RZ, R56.reuse.H1_H1 ;  /* 0x30000038ff737230 */ /* 0x100fe40000004100 */
[----:B------:R-:W-:Y:S01]  /*31f0*/  FMUL R14, R14, UR4 ;  /* 0x000000040e0e7c20 */ /* 0x000fe20008400000 */
[----:B------:R-:W-:Y:S02]  /*3200*/  HADD2.F32 R111, -RZ, R56.H0_H0 ;  /* 0x20000038ff6f7230 */ /* 0x000fe40000004100 */
[----:B------:R-:W-:Y:S01]  /*3210*/  @P0 FADD R15, R15, 1 ;  /* 0x3f8000000f0f0421 */ /* 0x000fe20000000000 */
[----:B------:R-:W-:-:S02]  /*3220*/  HADD2.F32 R85, -RZ, R39.H0_H0 ;  /* 0x20000027ff557230 */ /* 0x000fc40000004100 */
[----:B------:R-:W-:Y:S01]  /*3230*/  FMUL R86, R86, UR4 ;  /* 0x0000000456567c20 */ /* 0x000fe20008400000 */
[----:B------:R-:W-:Y:S02]  /*3240*/  HADD2.F32 R109, -RZ, R39.H1_H1 ;  /* 0x30000027ff6d7230 */ /* 0x000fe40000004100 */
[----:B------:R-:W-:Y:S01]  /*3250*/  @P0 FADD R87, R87, 1 ;  /* 0x3f80000057570421 */ /* 0x000fe20000000000 */
[--C-:B------:R-:W-:Y:S02]  /*3260*/  HADD2.F32 R117, -RZ, R32.reuse.H1_H1 ;  /* 0x30000020ff757230 */ /* 0x100fe40000004100 */
[----:B------:R-:W-:Y:S01]  /*3270*/  FMUL R110, R110, UR4 ;  /* 0x000000046e6e7c20 */ /* 0x000fe20008400000 */
[----:B------:R-:W-:Y:S02]  /*3280*/  HADD2.F32 R113, -RZ, R32.H0_H0 ;  /* 0x20000020ff717230 */ /* 0x000fe40000004100 */
        /* <DEDUP_REMOVED lines=9> */
[--C-:B------:R-:W-:Y:S02]  /*3320*/  HADD2.F32 R115, -RZ, R58.reuse.H1_H1 ;  /* 0x3000003aff737230 */ /* 0x100fe40000004100 */
[----:B------:R-:W-:Y:S01]  /*3330*/  FADD R108, R89, -UR5 ;  /* 0x80000005596c7e21 */ /* 0x000fe20008000000 */
[----:B------:R-:W-:Y:S01]  /*3340*/  FADD R86, R65, -UR5 ;  /* 0x8000000541567e21 */ /* 0x000fe20008000000 */
[----:B------:R-:W-:Y:S02]  /*3350*/  HADD2.F32 R65, -RZ, R33.H0_H0 ;  /* 0x20000021ff417230 */ /* 0x000fe40000004100 */
[----:B------:R-:W-:Y:S01]  /*3360*/  FMUL R64, R64, UR4 ;  /* 0x0000000440407c20 */ /* 0x000fe20008400000 */
[----:B------:R-:W-:Y:S02]  /*3370*/  HADD2.F32 R111, -RZ, R58.H0_H0 ;  /* 0x2000003aff6f7230 */ /* 0x000fe40000004100 */
[----:B------:R-:W-:Y:S01]  /*3380*/  @P0 FADD R87, R87, 1 ;  /* 0x3f80000057570421 */ /* 0x000fe20000000000 */
[----:B------:R-:W-:-:S02]  /*3390*/  HADD2.F32 R117, -RZ, R34.H1_H1 ;  /* 0x30000022ff757230 */ /* 0x000fc40000004100 */
[----:B------:R-:W-:Y:S01]  /*33a0*/  FMUL R108, R108, UR4 ;  /* 0x000000046c6c7c20 */ /* 0x000fe20008400000 */
[----:B------:R-:W-:Y:S02]  /*33b0*/  HADD2.F32 R89, -RZ, R57.H1_H1 ;  /* 0x30000039ff597230 */ /* 0x000fe40000004100 */
[----:B------:R-:W-:Y:S01]  /*33c0*/  @P0 FADD R115, R115, 1 ;  /* 0x3f80000073730421 */ /* 0x000fe20000000000 */
[----:B------:R-:W-:Y:S01]  /*33d0*/  FADD R88, R88, -UR5 ;  /* 0x8000000558587e21 */ /* 0x000fe20008000000 */
[----:B------:R-:W-:Y:S02]  /*33e0*/  HADD2.F32 R113, -RZ, R34.H0_H0 ;  /* 0x20000022ff717230 */ /* 0x000fe40000004100 */
[----:B------:R-:W-:Y:S01]  /*33f0*/  FMUL R86, R86, UR4 ;  /* 0x0000000456567c20 */ /* 0x000fe20008400000 */
[----:B------:R-:W-:Y:S01]  /*3400*/  @P0 FADD R111, R111, 1 ;  /* 0x3f8000006f6f0421 */ /* 0x000fe20000000000 */
[----:B------:R-:W-:Y:S01]  /*3410*/  FFMA R87, R64, R87, R65 ;  /* 0x0000005740577223 */ /* 0x000fe20000000041 */
[----:B------:R-:W-:-:S02]  /*3420*/  HADD2.F32 R109, -RZ, R33.H1_H1 ;  /* 0x30000021ff6d7230 */ /* 0x000fc40000004100 */
[----:B------:R-:W-:Y:S01]  /*3430*/  FFMA R64, R108, R115, R117 ;  /* 0x000000736c407223 */ /* 0x000fe20000000075 */
[----:B------:R-:W-:Y:S01]  /*3440*/  FMUL R88, R88, UR4 ;  /* 0x0000000458587c20 */ /* 0x000fe20008400000 */
[----:B------:R-:W-:Y:S01]  /*3450*/  @P0 FADD R89, R89, 1 ;  /* 0x3f80000059590421 */ /* 0x000fe20000000000 */
[----:B------:R-:W-:Y:S01]  /*3460*/  FADD R108, R67, -UR5 ;  /* 0x80000005436c7e21 */ /* 0x000fe20008000000 */
[----:B------:R-:W-:Y:S01]  /*3470*/  FADD R110, R91, -UR5 ;  /* 0x800000055b6e7e21 */ /* 0x000fe20008000000 */
[--C-:B------:R-:W-:Y:S02]  /*3480*/  HADD2.F32 R67, -RZ, R59.reuse.H0_H0 ;  /* 0x2000003bff437230 */ /* 0x100fe40000004100 */
[----:B------:R-:W-:Y:S01]  /*3490*/  FFMA R86, R86, R111, R113 ;  /* 0x0000006f56567223 */ /* 0x000fe20000000071 */
[----:B------:R-:W-:Y:S01]  /*34a0*/  FADD R66, R66, -UR5 ;  /* 0x8000000542427e21 */ /* 0x000fe20008000000 */
[----:B------:R-:W-:Y:S02]  /*34b0*/  HADD2.F32 R91, -RZ, R59.H1_H1 ;  /* 0x3000003bff5b7230 */ /* 0x000fe40000004100 */
[----:B------:R-:W-:Y:S01]  /*34c0*/  FADD R90, R90, -UR5 ;  /* 0x800000055a5a7e21 */ /* 0x000fe20008000000 */
[----:B------:R-:W-:-:S02]  /*34d0*/  HADD2.F32 R111, -RZ, R52.H0_H0 ;  /* 0x20000034ff6f7230 */ /* 0x000fc40000004100 */
[----:B------:R-:W-:Y:S01]  /*34e0*/  FFMA R65, R88, R89, R109 ;  /* 0x0000005958417223 */ /* 0x000fe2000000006d */
[--C-:B------:R-:W-:Y:S02]  /*34f0*/  HADD2.F32 R89, -RZ, R35.reuse.H0_H0 ;  /* 0x20000023ff597230 */ /* 0x100fe40000004100 */
[----:B------:R-:W-:Y:S01]  /*3500*/  FMUL R66, R66, UR4 ;  /* 0x0000000442427c20 */ /* 0x000fe20008400000 */
[----:B------:R-:W-:Y:S02]  /*3510*/  HADD2.F32 R115, -RZ, R52.H1_H1 ;  /* 0x30000034ff737230 */ /* 0x000fe40000004100 */
[----:B------:R-:W-:Y:S01]  /*3520*/  @P0 FADD R67, R67, 1 ;  /* 0x3f80000043430421 */ /* 0x000fe20000000000 */
[----:B------:R-:W-:Y:S02]  /*3530*/  HADD2.F32 R109, -RZ, R35.H1_H1 ;  /* 0x30000023ff6d7230 */ /* 0x000fe40000004100 */
        /* <DEDUP_REMOVED lines=8> */
[----:B------:R-:W-:Y:S01]  /*35c0*/  FFMA R90, R66, R67, R89 ;  /* 0x00000043425a7223 */ /* 0x000fe20000000059 */
[----:B------:R-:W-:Y:S01]  /*35d0*/  FFMA R67, R88, R91, R109 ;  /* 0x0000005b58437223 */ /* 0x000fe2000000006d */
[----:B------:R-:W-:Y:S01]  /*35e0*/  FFMA R91, R108, R111, R113 ;  /* 0x0000006f6c5b7223 */ /* 0x000fe20000000071 */
[----:B------:R-:W-:Y:S01]  /*35f0*/  FADD R88, R69, -UR5 ;  /* 0x8000000545587e21 */ /* 0x000fe20008000000 */
[----:B------:R-:W-:Y:S01]  /*3600*/  FADD R108, R93, -UR5 ;  /* 0x800000055d6c7e21 */ /* 0x000fe20008000000 */
[----:B------:R-:W-:-:S02]  /*3610*/  HADD2.F32 R69, -RZ, R53.H0_H0 ;  /* 0x20000035ff457230 */ /* 0x000fc40000004100 */
[----:B------:R-:W-:Y:S01]  /*3620*/  FFMA R66, R110, R115, R117 ;  /* 0x000000736e427223 */ /* 0x000fe20000000075 */
[----:B------:R-:W-:Y:S01]  /*3630*/  FADD R68, R68, -UR5 ;  /* 0x8000000544447e21 */ /* 0x000fe20008000000 */
[----:B------:R-:W-:Y:S02]  /*3640*/  HADD2.F32 R93, -RZ, R53.H1_H1 ;  /* 0x30000035ff5d7230 */ /* 0x000fe40000004100 */
[----:B------:R-:W-:Y:S01]  /*3650*/  FADD R92, R92, -UR5 ;  /* 0x800000055c5c7e21 */ /* 0x000fe20008000000 */
[--C-:B------:R-:W-:Y:S02]  /*3660*/  HADD2.F32 R111, -RZ, R54.reuse.H0_H0 ;  /* 0x20000036ff6f7230 */ /* 0x100fe40000004100 */
[----:B------:R-:W-:Y:S01]  /*3670*/  FMUL R68, R68, UR4 ;  /* 0x0000000444447c20 */ /* 0x000fe20008400000 */
[----:B------:R-:W-:Y:S02]  /*3680*/  HADD2.F32 R115, -RZ, R54.H1_H1 ;  /* 0x30000036ff737230 */ /* 0x000fe40000004100 */
[----:B------:R-:W-:Y:S01]  /*3690*/  @P0 FADD R69, R69, 1 ;  /* 0x3f80000045450421 */ /* 0x000fe20000000000 */
[----:B------:R-:W-:-:S02]  /*36a0*/  HADD2.F32 R89, -RZ, R29.H0_H0 ;  /* 0x2000001dff597230 */ /* 0x000fc40000004100 */
[----:B------:R-:W-:Y:S01]  /*36b0*/  FMUL R92, R92, UR4 ;  /* 0x000000045c5c7c20 */ /* 0x000fe20008400000 */
[----:B------:R-:W-:Y:S02]  /*36c0*/  HADD2.F32 R109, -RZ, R29.H1_H1 ;  /* 0x3000001dff6d7230 */ /* 0x000fe40000004100 */
[----:B------:R-:W-:Y:S01]  /*36d0*/  FMUL R88, R88, UR4 ;  /* 0x0000000458587c20 */ /* 0x000fe20008400000 */
[--C-:B------:R-:W-:Y:S02]  /*36e0*/  HADD2.F32 R113, -RZ, R30.reuse.H0_H0 ;  /* 0x2000001eff717230 */ /* 0x100fe40000004100 */
[----:B------:R-:W-:Y:S01]  /*36f0*/  @P0 FADD R93, R93, 1 ;  /* 0x3f8000005d5d0421 */ /* 0x000fe20000000000 */
[----:B------:R-:W-:Y:S02]  /*3700*/  HADD2.F32 R117, -RZ, R30.H1_H1 ;  /* 0x3000001eff757230 */ /* 0x000fe40000004100 */
        /* <DEDUP_REMOVED lines=9> */
[----:B------:R-:W-:-:S02]  /*37a0*/  HADD2.F32 R71, -RZ, R55.H0_H0 ;  /* 0x20000037ff477230 */ /* 0x000fc40000004100 */
[----:B------:R-:W-:Y:S01]  /*37b0*/  FADD R70, R70, -UR5 ;  /* 0x8000000546467e21 */ /* 0x000fe20008000000 */
[----:B------:R-:W-:Y:S02]  /*37c0*/  HADD2.F32 R95, -RZ, R55.H1_H1 ;  /* 0x30000037ff5f7230 */ /* 0x000fe40000004100 */
[----:B------:R-:W-:Y:S01]  /*37d0*/  FADD R94, R94, -UR5 ;  /* 0x800000055e5e7e21 */ /* 0x000fe20008000000 */
[--C-:B------:R-:W-:Y:S02]  /*37e0*/  HADD2.F32 R111, -RZ, R48.reuse.H0_H0 ;  /* 0x20000030ff6f7230 */ /* 0x100fe40000004100 */
[----:B------:R-:W-:Y:S01]  /*37f0*/  FMUL R70, R70, UR4 ;  /* 0x0000000446467c20 */ /* 0x000fe20008400000 */
[----:B------:R-:W-:Y:S02]  /*3800*/  HADD2.F32 R93, -RZ, R31.H0_H0 ;  /* 0x2000001fff5d7230 */ /* 0x000fe40000004100 */
[----:B------:R-:W-:Y:S01]  /*3810*/  @P0 FADD R71, R71, 1 ;  /* 0x3f80000047470421 */ /* 0x000fe20000000000 */
[----:B------:R-:W-:-:S02]  /*3820*/  HADD2.F32 R115, -RZ, R48.H1_H1 ;  /* 0x30000030ff737230 */ /* 0x000fc40000004100 */
[----:B------:R-:W-:Y:S01]  /*3830*/  FMUL R94, R94, UR4 ;  /* 0x000000045e5e7c20 */ /* 0x000fe20008400000 */
[----:B------:R-:W-:Y:S02]  /*3840*/  HADD2.F32 R109, -RZ, R31.H1_H1 ;  /* 0x3000001fff6d7230 */ /* 0x000fe40000004100 */
[----:B------:R-:W-:Y:S01]  /*3850*/  @P0 FADD R95, R95, 1 ;  /* 0x3f8000005f5f0421 */ /* 0x000fe20000000000 */
[--C-:B------:R-:W-:Y:S02]  /*3860*/  HADD2.F32 R113, -RZ, R24.reuse.H0_H0 ;  /* 0x20000018ff717230 */ /* 0x100fe40000004100 */
        /* <DEDUP_REMOVED lines=9> */
[----:B------:R-:W-:-:S02]  /*3900*/  HADD2.F32 R73, -RZ, R49.H0_H0 ;  /* 0x20000031ff497230 */ /* 0x000fc40000004100 */
[----:B------:R-:W-:Y:S01]  /*3910*/  FFMA R92, R108, R115, R117 ;  /* 0x000000736c5c7223 */ /* 0x000fe20000000075 */
[----:B------:R-:W-:Y:S01]  /*3920*/  FADD R72, R72, -UR5 ;  /* 0x8000000548487e21 */ /* 0x000fe20008000000 */
[----:B------:R-:W-:Y:S02]  /*3930*/  HADD2.F32 R109, -RZ, R49.H1_H1 ;  /* 0x30000031ff6d7230 */ /* 0x000fe40000004100 */
[----:B------:R-:W-:Y:S01]  /*3940*/  FADD R98, R98, -UR5 ;  /* 0x8000000562627e21 */ /* 0x000fe20008000000 */
[----:B------:R-:W-:Y:S02]  /*3950*/  HADD2.F32 R117, -RZ, R50.H1_H1 ;  /* 0x30000032ff757230 */ /* 0x000fe40000004100 */
[----:B------:R-:W-:Y:S01]  /*3960*/  FMUL R72, R72, UR4 ;  /* 0x0000000448487c20 */ /* 0x000fe20008400000 */
[--C-:B------:R-:W-:Y:S02]  /*3970*/  HADD2.F32 R95, -RZ, R25.reuse.H0_H0 ;  /* 0x20000019ff5f7230 */ /* 0x100fe40000004100 */
[----:B------:R-:W-:Y:S01]  /*3980*/  @P0 FADD R73, R73, 1 ;  /* 0x3f80000049490421 */ /* 0x000fe20000000000 */
[----:B------:R-:W-:-:S02]  /*3990*/  HADD2.F32 R111, -RZ, R25.H1_H1 ;  /* 0x30000019ff6f7230 */ /* 0x000fc40000004100 */
[----:B------:R-:W-:Y:S01]  /*39a0*/  FMUL R94, R94, UR4 ;  /* 0x000000045e5e7c20 */ /* 0x000fe20008400000 */
[----:B------:R-:W-:Y:S02]  /*39b0*/  HADD2.F32 R119, -RZ, R26.H1_H1 ;  /* 0x3000001aff777230 */ /* 0x000fe40000004100 */
[----:B------:R-:W-:Y:S01]  /*39c0*/  @P0 FADD R109, R109, 1 ;  /* 0x3f8000006d6d0421 */ /* 0x000fe20000000000 */
[----:B------:R-:W-:Y:S01]  /*39d0*/  FMUL R108, R98, UR4 ;  /* 0x00000004626c7c20 */ /* 0x000fe20008400000 */
[----:B------:R-:W-:Y:S01]  /*39e0*/  @P0 FADD R117, R117, 1 ;  /* 0x3f80000075750421 */ /* 0x000fe20000000000 */
[----:B------:R-:W-:Y:S01]  /*39f0*/  FFMA R98, R72, R73, R95 ;  /* 0x0000004948627223 */ /* 0x000fe2000000005f */
[----:B------:R-:W-:Y:S01]  /*3a00*/  FFMA R72, R94, R109, R111 ;  /* 0x0000006d5e487223 */ /* 0x000fe2000000006f */
[--C-:B------:R-:W-:Y:S02]  /*3a10*/  HADD2.F32 R94, -RZ, R51.reuse.H0_H0 ;  /* 0x20000033ff5e7230 */ /* 0x100fe40000004100 */
[----:B------:R-:W-:Y:S01]  /*3a20*/  FFMA R73, R108, R117, R119 ;  /* 0x000000756c497223 */ /* 0x000fe20000000077 */
[----:B------:R-:W-:Y:S01]  /*3a30*/  FADD R97, R97, -UR5 ;  /* 0x8000000561617e21 */ /* 0x000fe20008000000 */
[----:B------:R-:W-:-:S02]  /*3a40*/  HADD2.F32 R108, -RZ, R51.H1_H1 ;  /* 0x30000033ff6c7230 */ /* 0x000fc40000004100 */
[----:B------:R-:W-:Y:S01]  /*3a50*/  FADD R95, R100, -UR5 ;  /* 0x80000005645f7e21 */ /* 0x000fe20008000000 */
[----:B------:R-:W-:Y:S02]  /*3a60*/  HADD2.F32 R112, -RZ, R44.H0_H0 ;  /* 0x2000002cff707230 */ /* 0x000fe40000004100 */
[----:B------:R-:W-:Y:S01]  /*3a70*/  FADD R99, R99, -UR5 ;  /* 0x8000000563637e21 */ /* 0x000fe20008000000 */
[----:B------:R-:W-:Y:S02]  /*3a80*/  HADD2.F32 R113, -RZ, R50.H0_H0 ;  /* 0x20000032ff717230 */ /* 0x000fe40000004100 */
[----:B------:R-:W-:Y:S01]  /*3a90*/  FADD R96, R96, -UR5 ;  /* 0x8000000560607e21 */ /* 0x000fe20008000000 */
[--C-:B------:R-:W-:Y:S02]  /*3aa0*/  HADD2.F32 R100, -RZ, R27.reuse.H0_H0 ;  /* 0x2000001bff647230 */ /* 0x100fe40000004100 */
[----:B------:R-:W-:Y:S01]  /*3ab0*/  FADD R109, R101, -UR5 ;  /* 0x80000005656d7e21 */ /* 0x000fe20008000000 */
[----:B------:R-:W-:-:S02]  /*3ac0*/  HADD2.F32 R110, -RZ, R27.H1_H1 ;  /* 0x3000001bff6e7230 */ /* 0x000fc40000004100 */
[----:B------:R-:W-:Y:S01]  /*3ad0*/  FMUL R97, R97, UR4 ;  /* 0x0000000461617c20 */ /* 0x000fe20008400000 */
[----:B------:R-:W-:Y:S02]  /*3ae0*/  HADD2.F32 R114, -RZ, R20.H0_H0 ;  /* 0x20000014ff727230 */ /* 0x000fe40000004100 */
[----:B------:R-:W-:Y:S01]  /*3af0*/  @P0 FADD R94, R94, 1 ;  /* 0x3f8000005e5e0421 */ /* 0x000fe20000000000 */
[----:B------:R-:W-:Y:S02]  /*3b00*/  HADD2.F32 R115, -RZ, R26.H0_H0 ;  /* 0x2000001aff737230 */ /* 0x000fe40000004100 */
[----:B------:R-:W-:Y:S01]  /*3b10*/  FMUL R95, R95, UR4 ;  /* 0x000000045f5f7c20 */ /* 0x000fe20008400000 */
[----:B------:R-:W-:Y:S02]  /*3b20*/  HADD2.F32 R116, -RZ, R44.H1_H1 ;  /* 0x3000002cff747230 */ /* 0x000fe40000004100 */
[----:B------:R-:W-:Y:S01]  /*3b30*/  @P0 FADD R108, R108, 1 ;  /* 0x3f8000006c6c0421 */ /* 0x000fe20000000000 */
[----:B------:R-:W-:Y:S01]  /*3b40*/  FMUL R101, R99, UR4 ;  /* 0x0000000463657c20 */ /* 0x000fe20008400000 */
[----:B------:R-:W-:Y:S01]  /*3b50*/  @P0 FADD R112, R112, 1 ;  /* 0x3f80000070700421 */ /* 0x000fe20000000000 */
[----:B------:R-:W-:Y:S01]  /*3b60*/  FMUL R96, R96, UR4 ;  /* 0x0000000460607c20 */ /* 0x000fe20008400000 */
[----:B------:R-:W-:Y:S01]  /*3b70*/  @P0 FADD R113, R113, 1 ;  /* 0x3f80000071710421 */ /* 0x000fe20000000000 */
[----:B------:R-:W-:Y:S01]  /*3b80*/  FFMA R99, R97, R94, R100 ;  /* 0x0000005e61637223 */ /* 0x000fe20000000064 */
[----:B------:R-:W-:-:S02]  /*3b90*/  HADD2.F32 R118, -RZ, R20.H1_H1 ;  /* 0x30000014ff767230 */ /* 0x000fc40000004100 */
[----:B------:R-:W-:Y:S01]  /*3ba0*/  FFMA R94, R95, R108, R110 ;  /* 0x0000006c5f5e7223 */ /* 0x000fe2000000006e */
[----:B------:R-:W-:Y:S01]  /*3bb0*/  FFMA R97, R101, R112, R114 ;  /* 0x0000007065617223 */ /* 0x000fe20000000072 */
[----:B------:R-:W-:Y:S01]  /*3bc0*/  FFMA R96, R96, R113, R115 ;  /* 0x0000007160607223 */ /* 0x000fe20000000073 */
[----:B------:R-:W-:Y:S01]  /*3bd0*/  FMUL R109, R109, UR4 ;  /* 0x000000046d6d7c20 */ /* 0x000fe20008400000 */
[----:B------:R-:W-:Y:S01]  /*3be0*/  @P0 FADD R116, R116, 1 ;  /* 0x3f80000074740421 */ /* 0x000fe20000000000 */
[----:B------:R-:W-:Y:S01]  /*3bf0*/  FADD R108, R103, -UR5 ;  /* 0x80000005676c7e21 */ /* 0x000fe20008000000 */
[--C-:B------:R-:W-:Y:S02]  /*3c00*/  HADD2.F32 R101, -RZ, R45.reuse.H0_H0 ;  /* 0x2000002dff657230 */ /* 0x100fe40000004100 */
[----:B------:R-:W-:Y:S01]  /*3c10*/  FADD R76, R76, -UR5 ;  /* 0x800000054c4c7e21 */ /* 0x000fe20008000000 */
[----:B------:R-:W-:Y:S02]  /*3c20*/  HADD2.F32 R103, -RZ, R45.H1_H1 ;  /* 0x3000002dff677230 */ /* 0x000fe40000004100 */
[----:B------:R-:W-:Y:S01]  /*3c30*/  FADD R102, R102, -UR5 ;  /* 0x8000000566667e21 */ /* 0x000fe20008000000 */
[----:B------:R-:W-:-:S02]  /*3c40*/  HADD2.F32 R115, -RZ, R46.H1_H1 ;  /* 0x3000002eff737230 */ /* 0x000fc40000004100 */
[----:B------:R-:W-:Y:S01]  /*3c50*/  FADD R100, R77, -UR5 ;  /* 0x800000054d647e21 */ /* 0x000fe20008000000 */
[----:B------:R-:W-:Y:S02]  /*3c60*/  HADD2.F32 R111, -RZ, R46.H0_H0 ;  /* 0x2000002eff6f7230 */ /* 0x000fe40000004100 */
[----:B------:R-:W-:Y:S01]  /*3c70*/  FFMA R95, R109, R116, R118 ;  /* 0x000000746d5f7223 */ /* 0x000fe20000000076 */
[--C-:B------:R-:W-:Y:S02]  /*3c80*/  HADD2.F32 R77, -RZ, R21.reuse.H0_H0 ;  /* 0x20000015ff4d7230 */ /* 0x100fe40000004100 */
[----:B------:R-:W-:Y:S01]  /*3c90*/  FMUL R76, R76, UR4 ;  /* 0x000000044c4c7c20 */ /* 0x000fe20008400000 */
[----:B------:R-:W-:Y:S02]  /*3ca0*/  HADD2.F32 R109, -RZ, R21.H1_H1 ;  /* 0x30000015ff6d7230 */ /* 0x000fe40000004100 */
[----:B------:R-:W-:Y:S01]  /*3cb0*/  @P0 FADD R101, R101, 1 ;  /* 0x3f80000065650421 */ /* 0x000fe20000000000 */
[----:B------:R-:W-:-:S02]  /*3cc0*/  HADD2.F32 R117, -RZ, R22.H1_H1 ;  /* 0x30000016ff757230 */ /* 0x000fc40000004100 */
[----:B------:R-:W-:Y:S01]  /*3cd0*/  FMUL R102, R102, UR4 ;  /* 0x0000000466667c20 */ /* 0x000fe20008400000 */
[----:B------:R-:W-:Y:S01]  /*3ce0*/  FMUL R108, R108, UR4 ;  /* 0x000000046c6c7c20 */ /* 0x000fe20008400000 */
[----:B------:R-:W-:Y:S01]  /*3cf0*/  @P0 FADD R103, R103, 1 ;  /* 0x3f80000067670421 */ /* 0x000fe20000000000 */
[----:B------:R-:W-:Y:S01]  /*3d00*/  @P0 FADD R115, R115, 1 ;  /* 0x3f80000073730421 */ /* 0x000fe20000000000 */
[----:B------:R-:W-:Y:S02]  /*3d10*/  HADD2.F32 R113, -RZ, R22.H0_H0 ;  /* 0x20000016ff717230 */ /* 0x000fe40000004100 */
[----:B------:R-:W-:Y:S01]  /*3d20*/  FMUL R100, R100, UR4 ;  /* 0x0000000464647c20 */ /* 0x000fe20008400000 */
[----:B------:R-:W-:Y:S01]  /*3d30*/  @P0 FADD R111, R111, 1 ;  /* 0x3f8000006f6f0421 */ /* 0x000fe20000000000 */
[----:B------:R-:W-:Y:S01]  /*3d40*/  FFMA R101, R76, R101, R77 ;  /* 0x000000654c657223 */ /* 0x000fe2000000004d */
[----:B------:R-:W-:Y:S01]  /*3d50*/  FFMA R76, R102, R103, R109 ;  /* 0x00000067664c7223 */ /* 0x000fe2000000006d */
[----:B------:R-:W-:Y:S01]  /*3d60*/  FFMA R77, R108, R115, R117 ;  /* 0x000000736c4d7223 */ /* 0x000fe20000000075 */
[----:B------:R-:W-:Y:S01]  /*3d70*/  FADD R108, R105, -UR5 ;  /* 0x80000005696c7e21 */ /* 0x000fe20008000000 */
[----:B------:R-:W-:-:S02]  /*3d80*/  HADD2.F32 R103, -RZ, R47.H0_H0 ;  /* 0x2000002fff677230 */ /* 0x000fc40000004100 */
[----:B------:R-:W-:Y:S01]  /*3d90*/  FFMA R100, R100, R111, R113 ;  /* 0x0000006f64647223 */ /* 0x000fe20000000071 */
[----:B------:R-:W-:Y:S01]  /*3da0*/  FADD R78, R78, -UR5 ;  /* 0x800000054e4e7e21 */ /* 0x000fe20008000000 */
[----:B------:R-:W-:Y:S02]  /*3db0*/  HADD2.F32 R105, -RZ, R47.H1_H1 ;  /* 0x3000002fff697230 */ /* 0x000fe40000004100 */
[----:B------:R-:W-:Y:S01]  /*3dc0*/  FADD R104, R104, -UR5 ;  /* 0x8000000568687e21 */ /* 0x000fe20008000000 */
[----:B------:R-:W-:Y:S02]  /*3dd0*/  HADD2.F32 R111, -RZ, R40.H0_H0 ;  /* 0x20000028ff6f7230 */ /* 0x000fe40000004100 */
[----:B------:R-:W-:Y:S01]  /*3de0*/  FADD R102, R79, -UR5 ;  /* 0x800000054f667e21 */ /* 0x000fe20008000000 */
[--C-:B------:R-:W-:Y:S02]  /*3df0*/  HADD2.F32 R79, -RZ, R23.reuse.H0_H0 ;  /* 0x20000017ff4f7230 */ /* 0x100fe40000004100 */
[----:B------:R-:W-:Y:S01]  /*3e00*/  FMUL R78, R78, UR4 ;  /* 0x000000044e4e7c20 */ /* 0x000fe20008400000 */
[----:B------:R-:W-:-:S02]  /*3e10*/  HADD2.F32 R109, -RZ, R23.H1_H1 ;  /* 0x30000017ff6d7230 */ /* 0x000fc40000004100 */
[----:B------:R-:W-:Y:S01]  /*3e20*/  @P0 FADD R103, R103, 1 ;  /* 0x3f80000067670421 */ /* 0x000fe20000000000 */
[----:B------:R-:W-:Y:S02]  /*3e30*/  HADD2.F32 R113, -RZ, R16.H0_H0 ;  /* 0x20000010ff717230 */ /* 0x000fe40000004100 */
[----:B------:R-:W-:Y:S01]  /*3e40*/  FMUL R104, R104, UR4 ;  /* 0x0000000468687c20 */ /* 0x000fe20008400000 */
[----:B------:R-:W-:Y:S01]  /*3e50*/  @P0 FADD R105, R105, 1 ;  /* 0x3f80000069690421 */ /* 0x000fe20000000000 */
[----:B------:R-:W-:Y:S01]  /*3e60*/  FMUL R102, R102, UR4 ;  /* 0x0000000466667c20 */ /* 0x000fe20008400000 */
[----:B------:R-:W-:Y:S01]  /*3e70*/  @P0 FADD R111, R111, 1 ;  /* 0x3f8000006f6f0421 */ /* 0x000fe20000000000 */
[----:B------:R-:W-:Y:S02]  /*3e80*/  HADD2.F32 R115, -RZ, R40.H1_H1 ;  /* 0x30000028ff737230 */ /* 0x000fe40000004100 */
[----:B------:R-:W-:Y:S01]  /*3e90*/  FFMA R103, R78, R103, R79 ;  /* 0x000000674e677223 */ /* 0x000fe2000000004f */
[----:B------:R-:W-:Y:S01]  /*3ea0*/  FFMA R79, R104, R105, R109 ;  /* 0x00000069684f7223 */ /* 0x000fe2000000006d */
[----:B------:R-:W-:Y:S01]  /*3eb0*/  FFMA R102, R102, R111, R113 ;  /* 0x0000006f66667223 */ /* 0x000fe20000000071 */
[----:B------:R-:W-:-:S02]  /*3ec0*/  HADD2.F32 R105, -RZ, R41.H0_H0 ;  /* 0x20000029ff697230 */ /* 0x000fc40000004100 */
[----:B------:R-:W-:Y:S01]  /*3ed0*/  FADD R80, R80, -UR5 ;  /* 0x8000000550507e21 */ /* 0x000fe20008000000 */
[----:B------:R-:W-:Y:S02]  /*3ee0*/  HADD2.F32 R117, -RZ, R16.H1_H1 ;  /* 0x30000010ff757230 */ /* 0x000fe40000004100 */
[----:B------:R-:W-:Y:S01]  /*3ef0*/  FMUL R108, R108, UR4 ;  /* 0x000000046c6c7c20 */ /* 0x000fe20008400000 */
[----:B------:R-:W-:Y:S02]  /*3f00*/  HADD2.F32 R111, -RZ, R41.H1_H1 ;  /* 0x30000029ff6f7230 */ /* 0x000fe40000004100 */
[----:B------:R-:W-:Y:S01]  /*3f10*/  @P0 FADD R115, R115, 1 ;  /* 0x3f80000073730421 */ /* 0x000fe20000000000 */
[----:B------:R-:W-:Y:S01]  /*3f20*/  FADD R106, R106, -UR5 ;  /* 0x800000056a6a7e21 */ /* 0x000fe20008000000 */
[--C-:B------:R-:W-:Y:S02]  /*3f30*/  HADD2.F32 R109, -RZ, R17.reuse.H0_H0 ;  /* 0x20000011ff6d7230 */ /* 0x100fe40000004100 */
[----:B------:R-:W-:Y:S01]  /*3f40*/  FMUL R80, R80, UR4 ;  /* 0x0000000450507c20 */ /* 0x000fe20008400000 */
[----:B------:R-:W-:-:S02]  /*3f50*/  HADD2.F32 R113, -RZ, R17.H1_H1 ;  /* 0x30000011ff717230 */ /* 0x000fc40000004100 */
[----:B------:R-:W-:Y:S01]  /*3f60*/  @P0 FADD R105, R105, 1 ;  /* 0x3f80000069690421 */ /* 0x000fe20000000000 */
[----:B------:R-:W-:Y:S01]  /*3f70*/  FFMA R78, R108, R115, R117 ;  /* 0x000000736c4e7223 */ /* 0x000fe20000000075 */
[----:B------:R-:W-:Y:S01]  /*3f80*/  FMUL R106, R106, UR4 ;  /* 0x000000046a6a7c20 */ /* 0x000fe20008400000 */
[----:B------:R-:W-:Y:S01]  /*3f90*/  @P0 FADD R111, R111, 1 ;  /* 0x3f8000006f6f0421 */ /* 0x000fe20000000000 */
[----:B------:R-:W-:Y:S02]  /*3fa0*/  HADD2.F32 R108, -RZ, R42.H0_H0 ;  /* 0x2000002aff6c7230 */ /* 0x000fe40000004100 */
[----:B------:R-:W-:Y:S01]  /*3fb0*/  FADD R81, R81, -UR5 ;  /* 0x8000000551517e21 */ /* 0x000fe20008000000 */
[----:B------:R-:W-:Y:S01]  /*3fc0*/  FFMA R104, R80, R105, R109 ;  /* 0x0000006950687223 */ /* 0x000fe2000000006d */
[----:B------:R-:W-:Y:S01]  /*3fd0*/  FFMA R80, R106, R111, R113 ;  /* 0x0000006f6a507223 */ /* 0x000fe20000000071 */
[----:B------:R-:W-:Y:S02]  /*3fe0*/  HADD2.F32 R106, -RZ, R18.H0_H0 ;  /* 0x20000012ff6a7230 */ /* 0x000fe40000004100 */
[----:B------:R-:W-:Y:S01]  /*3ff0*/  FMUL R81, R81, UR4 ;  /* 0x0000000451517c20 */ /* 0x000fe20008400000 */
[----:B------:R-:W-:Y:S01]  /*4000*/  @P0 FADD R108, R108, 1 ;  /* 0x3f8000006c6c0421 */ /* 0x000fe20000000000 */
[----:B------:R-:W-:Y:S01]  /*4010*/  FADD R105, R82, -UR5 ;  /* 0x8000000552697e21 */ /* 0x000fe20008000000 */
[----:B------:R-:W-:Y:S01]  /*4020*/  FMNMX3 R82, R9, |R0|, |R11|, !PT ;  /* 0x4000000009527276 */ /* 0x000fe2000780040b */
[----:B------:R-:W-:-:S02]  /*4030*/  HADD2.F32 R110, -RZ, R42.H1_H1 ;  /* 0x3000002aff6e7230 */ /* 0x000fc40000004100 */
[----:B------:R-:W-:Y:S01]  /*4040*/  FFMA R9, R81, R108, R106 ;  /* 0x0000006c51097223 */ /* 0x000fe2000000006a */
[----:B------:R-:W-:Y:S01]  /*4050*/  HADD2.F32 R106, -RZ, R18.H1_H1 ;  /* 0x30000012ff6a7230 */ /* 0x000fe20000004100 */
[----:B------:R-:W-:Y:S01]  /*4060*/  FMNMX3 R81, R82, |R75|, |R13|, !PT ;  /* 0x4000004b52517276 */ /* 0x000fe2000780040d */
[----:B------:R-:W-:Y:S01]  /*4070*/  FMUL R105, R105, UR4 ;  /* 0x0000000469697c20 */ /* 0x000fe20008400000 */
[----:B------:R-:W-:Y:S01]  /*4080*/  @P0 FADD R110, R110, 1 ;  /* 0x3f8000006e6e0421 */ /* 0x000fe20000000000 */
[----:B------:R-:W-:Y:S01]  /*4090*/  HADD2.F32 R108, -RZ, R43.H0_H0 ;  /* 0x2000002bff6c7230 */ /* 0x000fe20000004100 */
[----:B------:R-:W-:Y:S01]  /*40a0*/  FMNMX3 R82, R81, |R74|, |R12|, !PT ;  /* 0x4000004a51527276 */ /* 0x000fe2000780040c */
[----:B------:R-:W-:Y:S01]  /*40b0*/  FADD R107, R107, -UR5 ;  /* 0x800000056b6b7e21 */ /* 0x000fe20008000000 */
[----:B------:R-:W-:Y:S01]  /*40c0*/  FFMA R81, R105, R110, R106 ;  /* 0x0000006e69517223 */ /* 0x000fe2000000006a */
[----:B------:R-:W-:Y:S01]  /*40d0*/  HADD2.F32 R106, -RZ, R19.H0_H0 ;  /* 0x20000013ff6a7230 */ /* 0x000fe20000004100 */
[----:B------:R-:W-:Y:S01]  /*40e0*/  FMNMX3 R82, R82, |R84|, |R15|, !PT ;  /* 0x4000005452527276 */ /* 0x000fe2000780040f */
[----:B------:R-:W-:Y:S01]  /*40f0*/  FMUL R107, R107, UR4 ;  /* 0x000000046b6b7c20 */ /* 0x000fe20008400000 */
[----:B------:R-:W-:Y:S01]  /*4100*/  @P0 FADD R108, R108, 1 ;  /* 0x3f8000006c6c0421 */ /* 0x000fe20000000000 */
[----:B------:R-:W-:Y:S01]  /*4110*/  FADD R105, R83, -UR5 ;  /* 0x8000000553697e21 */ /* 0x000fe20008000000 */
[----:B------:R-:W-:Y:S01]  /*4120*/  FMNMX3 R82, R82, |R85|, |R14|, !PT ;  /* 0x4000005552527276 */ /* 0x000fe2000780040e */
[----:B------:R-:W-:-:S02]  /*4130*/  HADD2.F32 R109, -RZ, R43.H1_H1 ;  /* 0x3000002bff6d7230 */ /* 0x000fc40000004100 */
[----:B------:R-:W-:Y:S01]  /*4140*/  FFMA R83, R107, R108, R106 ;  /* 0x0000006c6b537223 */ /* 0x000fe2000000006a */
[----:B------:R-:W-:Y:S01]  /*4150*/  FMUL R108, R105, UR4 ;  /* 0x00000004696c7c20 */ /* 0x000fe20008400000 */
[----:B------:R-:W-:Y:S01]  /*4160*/  FMNMX3 R105, R82, |R87|, |R65|, !PT ;  /* 0x4000005752697276 */ /* 0x000fe20007800441 */
[----:B------:R-:W-:Y:S02]  /*4170*/  HADD2.F32 R111, -RZ, R19.H1_H1 ;  /* 0x30000013ff6f7230 */ /* 0x000fe40000004100 */
[----:B------:R-:W-:Y:S01]  /*4180*/  @P0 FADD R109, R109, 1 ;  /* 0x3f8000006d6d0421 */ /* 0x000fe20000000000 */
[----:B------:R-:W-:Y:S01]  /*4190*/  FMUL R107, R0, UR7 ;  /* 0x00000007006b7c20 */ /* 0x000fe20008400000 */
[----:B------:R-:W-:Y:S01]  /*41a0*/  FMNMX3 R105, R105, |R86|, |R64|, !PT ;  /* 0x4000005669697276 */ /* 0x000fe20007800440 */
[----:B------:R-:W-:Y:S01]  /*41b0*/  FMUL R106, R75, UR7 ;  /* 0x000000074b6a7c20 */ /* 0x000fe20008400000 */
[----:B------:R-:W-:Y:S01]  /*41c0*/  ISETP.NE.AND P0, PT, RZ, UR14, PT ;  /* 0x0000000eff007c0c */ /* 0x000fe2000bf05270 */
[----:B------:R-:W-:Y:S01]  /*41d0*/  FFMA R82, R108, R109, R111 ;  /* 0x0000006d6c527223 */ /* 0x000fe2000000006f */
        /* <DEDUP_REMOVED lines=41> */
[----:B------:R-:W-:Y:S01]  /*4470*/  FMUL R70, R99, UR7 ;  /* 0x0000000763467c20 */ /* 0x000fe20008400000 */
[----:B------:R-:W-:Y:S01]  /*4480*/  FSEL R101, R101, R112, !P0 ;  /* 0x0000007065657208 */ /* 0x000fe20004000000 */
[----:B------:R-:W-:Y:S01]  /*4490*/  @P0 FMUL R67, R67, UR7 ;  /* 0x0000000743430c20 */ /* 0x000fe20008400000 */
[----:B------:R-:W0:Y:S01]  /*44a0*/  LDC.64 R112, c[0x0][0x3c8] ;  /* 0x0000f200ff707b82 */ /* 0x000e220000000a00 */
[----:B------:R-:W-:Y:S01]  /*44b0*/  FSEL R85, R85, R110, !P0 ;  /* 0x0000006e55557208 */ /* 0x000fe20004000000 */
[----:B------:R-:W-:Y:S01]  /*44c0*/  FMUL R110, R71, UR7 ;  /* 0x00000007476e7c20 */ /* 0x000fe20008400000 */
[----:B------:R-:W-:Y:S01]  /*44d0*/  FMNMX3 R68, R68, |R100|, |R77|, !PT ;  /* 0x4000006444447276 */ /* 0x000fe2000780044d */
[----:B------:R-:W-:Y:S01]  /*44e0*/  @P0 FMUL R66, R66, UR7 ;  /* 0x0000000742420c20 */ /* 0x000fe20008400000 */
[----:B------:R-:W-:Y:S01]  /*44f0*/  FSEL R96, R96, R69, !P0 ;  /* 0x0000004560607208 */ /* 0x000fe20004000000 */
[----:B------:R-:W-:Y:S01]  /*4500*/  @P0 FMUL R89, R89, UR7 ;  /* 0x0000000759590c20 */ /* 0x000fe20008400000 */
[----:B------:R-:W-:Y:S01]  /*4510*/  FSEL R99, R99, R70, !P0 ;  /* 0x0000004663637208 */ /* 0x000fe20004000000 */
        /* <DEDUP_REMOVED lines=22> */
[----:B------:R-:W-:Y:S01]  /*4680*/  @P0 FMUL R72, R72, UR7 ;  /* 0x0000000748480c20 */ /* 0x000fe20008400000 */
[----:B------:R-:W-:Y:S01]  /*4690*/  FMNMX3 R9, R68, |R9|, |R81|, !PT ;  /* 0x4000000944097276 */ /* 0x000fe20007800451 */
[----:B------:R-:W-:Y:S01]  /*46a0*/  @P0 FMUL R94, R94, UR7 ;  /* 0x000000075e5e0c20 */ /* 0x000fe20008400000 */
        /* <DEDUP_REMOVED lines=8> */
[----:B------:R-:W-:Y:S01]  /*4730*/  FSEL R90, R90, R111, !P0 ;  /* 0x0000006f5a5a7208 */ /* 0x000fe20004000000 */
[----:B------:R-:W-:Y:S01]  /*4740*/  @P0 FMUL R79, R79, UR7 ;  /* 0x000000074f4f0c20 */ /* 0x000fe20008400000 */
[----:B------:R-:W-:Y:S01]  /*4750*/  FMNMX3 R9, R9, |R83|, |R82|, !PT ;  /* 0x4000005309097276 */ /* 0x000fe20007800452 */
[----:B------:R-:W-:Y:S01]  /*4760*/  @P0 FMUL R78, R78, UR7 ;  /* 0x000000074e4e0c20 */ /* 0x000fe20008400000 */
[----:B------:R-:W-:Y:S01]  /*4770*/  F2FP.F16.F32.PACK_AB R12, R14, R85 ;  /* 0x000000550e0c723e */ /* 0x000fe200000000ff */
[----:B------:R-:W-:Y:S01]  /*4780*/  @P0 FMUL R80, R80, UR7 ;  /* 0x0000000750500c20 */ /* 0x000fe20008400000 */
[----:B------:R-:W-:Y:S01]  /*4790*/  F2FP.F16.F32.PACK_AB R14, R64, R86 ;  /* 0x00000056400e723e */ /* 0x000fe200000000ff */
[----:B------:R-:W-:Y:S01]  /*47a0*/  @P0 FMUL R81, R81, UR7 ;  /* 0x0000000751510c20 */ /* 0x000fe20008400000 */
[----:B------:R-:W-:Y:S01]  /*47b0*/  @P0 FMUL R82, R82, UR7 ;  /* 0x0000000752520c20 */ /* 0x000fe20008400000 */
[----:B------:R-:W-:Y:S01]  /*47c0*/  FSEL R110, R83, R110, !P0 ;  /* 0x0000006e536e7208 */ /* 0x000fe20004000000 */
[----:B------:R0:W-:Y:S01]  /*47d0*/  STG.E.128 desc[UR8][R106.64], R68 ;  /* 0x000000446a007986 */ /* 0x0001e2000c101d08 */
[----:B------:R-:W-:Y:S01]  /*47e0*/  F2FP.F16.F32.PACK_AB R13, R65, R87 ;  /* 0x00000057410d723e */ /* 0x000fe200000000ff */
[----:B------:R-:W-:Y:S01]  /*47f0*/  IMAD.WIDE.U32 R114, R5, 0x10, R112 ;  /* 0x0000001005727825 */ /* 0x000fe200078e0070 */
        /* <DEDUP_REMOVED lines=9> */
[----:B------:R-:W-:Y:S01]  /*4890*/  IMAD.WIDE.U32 R2, R2, 0x10, R112 ;  /* 0x0000001002027825 */ /* 0x000fe200078e0070 */
[----:B------:R-:W-:Y:S01]  /*48a0*/  F2FP.F16.F32.PACK_AB R75, R79, R103 ;  /* 0x000000674f4b723e */ /* 0x000fe200000000ff */
[----:B------:R1:W-:Y:S01]  /*48b0*/  STG.E.128 desc[UR8][R114.64], R64 ;  /* 0x0000004072007986 */ /* 0x0003e2000c101d08 */
        /* <DEDUP_REMOVED lines=11> */
[----:B------:R-:W-:-:S05]  /*4970*/  F2FP.F16.F32.PACK_AB R79, R82, R110 ;  /* 0x0000006e524f723e */ /* 0x000fca00000000ff */
[----:B------:R1:W-:Y:S02]  /*4980*/  STG.E.128 desc[UR8][R2.64], R76 ;  /* 0x0000004c02007986 */ /* 0x0003e4000c101d08 */
.L_x_8416:
[----:B------:R-:W-:Y:S02]  /*4990*/  UIADD3 UR6, UPT, UPT, UR6, UR13, URZ ;  /* 0x0000000d06067290 */ /* 0x000fe4000fffe0ff */
[----:B------:R-:W-:Y:S02]  /*49a0*/  UPLOP3.LUT UP1, UPT, UPT, UPT, UP1, 0x40, 0x4 ;  /* 0x000000000004789c */ /* 0x000fe40003f2e810 */
[----:B------:R-:W-:-:S09]  /*49b0*/  UISETP.GE.AND UP0, UPT, UR6, UR15, UPT ;  /* 0x0000000f0600728c */ /* 0x000fd2000bf06270 */
[----:B------:R-:W-:Y:S05]  /*49c0*/  BRA.U !UP0, `(.L_x_8417) ;  /* 0xffffffb9082c7547 */ /* 0x000fea000b83ffff */
.L_x_8404:
        /* <DEDUP_REMOVED lines=13> */
[----:B---3--:R-:W-:-:S04]  /*4aa0*/  @!P1 LEA R7, R8, R7, 0x18 ;  /* 0x0000000708079211 */ /* 0x008fc800078ec0ff */
        /* <DEDUP_REMOVED lines=24> */
.L_x_8425:
[----:B------:R-:W-:Y:S02]  /*4c30*/  ISETP.NE.AND P1, PT, R10, RZ, PT ;  /* 0x000000ff0a00720c */ /* 0x000fe40003f25270 */
[----:B-1----:R-:W-:-:S11]  /*4c40*/  FMNMX R5, R3, R2, !PT ;  /* 0x0000000203057209 */ /* 0x002fd60007800000 */
[----:B------:R-:W-:Y:S05]  /*4c50*/  @P1 BRA `(.L_x_8419) ;  /* 0x0000000000081947 */ /* 0x000fea0003800000 */
[----:B0-----:R-:W0:Y:S02]  /*4c60*/  LDC.64 R2, c[0x0][0x3f8] ;  /* 0x0000fe00ff027b82 */ /* 0x001e240000000a00 */
[----:B0-----:R1:W-:Y:S02]  /*4c70*/  REDG.E.MAX.S32.STRONG.GPU desc[UR8][R2.64], R5 ;  /* 0x000000050200798e */ /* 0x0013e4000d12e308 */
.L_x_8419:
[----:B------:R-:W-:Y:S05]  /*4c80*/  BSYNC B0 ;  /* 0x0000000000007941 */ /* 0x000fea0003800000 */
.L_x_8418:
[----:B------:R-:W-:Y:S05]  /*4c90*/  @!P0 EXIT ;  /* 0x000000000000894d */ /* 0x000fea0003800000 */
[----:B------:R-:W2:Y:S01]  /*4ca0*/  S2UR UR6, SR_CTAID.X ;  /* 0x00000000000679c3 */ /* 0x000ea20000002500 */
        /* <DEDUP_REMOVED lines=11> */
[----:B0-----:R-:W-:Y:S05]  /*4d60*/  CALL.REL.NOINC `($__internal_118_$__cuda_sm20_rcp_rn_f32_slowpath) ;  /* 0x0000000000607944 */ /* 0x001fea0003c00000 */
[----:B------:R-:W-:Y:S01]  /*4d70*/  MOV R5, R117 ;  /* 0x0000007500057202 */ /* 0x000fe20000000f00 */
[----:B------:R-:W-:Y:S06]  /*4d80*/  BRA `(.L_x_8422) ;  /* 0x0000000000147947 */ /* 0x000fec0003800000 */
.L_x_8421:
[----:B01----:R-:W0:Y:S01]  /*4d90*/  MUFU.RCP R5, UR7 ;  /* 0x0000000700057d08 */ /* 0x003e220008001000 */
[----:B------:R-:W-:-:S05]  /*4da0*/  MOV R0, UR7 ;  /* 0x0000000700007c02 */ /* 0x000fca0008000f00 */
[----:B0-----:R-:W-:-:S04]  /*4db0*/  FFMA R0, R5, R0, -1 ;  /* 0xbf80000005007423 */ /* 0x001fc80000000000 */
[----:B------:R-:W-:-:S04]  /*4dc0*/  FADD.FTZ R0, -R0, -RZ ;  /* 0x800000ff00007221 */ /* 0x000fc80000010100 */
[----:B------:R-:W-:-:S07]  /*4dd0*/  FFMA R5, R5, R0, R5 ;  /* 0x0000000005057223 */ /* 0x000fce0000000005 */
.L_x_8422:
[----:B------:R-:W0:Y:S02]  /*4de0*/  LDC.64 R2, c[0x0][0x3f0] ;  /* 0x0000fc00ff027b82 */ /* 0x000e240000000a00 */
[----:B0-----:R-:W-:Y:S01]  /*4df0*/  STG.E desc[UR8][R2.64], R5 ;  /* 0x0000000502007986 */ /* 0x001fe2000c101908 */
[----:B------:R-:W-:Y:S05]  /*4e00*/  EXIT ;  /* 0x000000000000794d */ /* 0x000fea0003800000 */
.L_x_8420:
[----:B------:R-:W-:Y:S02]  /*4e10*/  MOV R5, 0x2 ;  /* 0x0000000200057802 */ /* 0x000fe40000000f00 */
[----:B------:R-:W-:Y:S02]  /*4e20*/  MOV R7, 0x1f ;  /* 0x0000001f00077802 */ /* 0x000fe40000000f00 */
[----:B------:R-:W-:-:S07]  /*4e30*/  MOV R4, 0xffffffff ;  /* 0xffffffff00047802 */ /* 0x000fce0000000f00 */
[----:B01----:R-:W-:Y:S05]  /*4e40*/  WARPSYNC.COLLECTIVE R4, `(.L_x_8423) ;  /* 0x0000000004087348 */ /* 0x003fea0003c00000 */
[----:B01----:R0:W1:Y:S02]  /*4e50*/  SHFL.DOWN P1, R2, R0, R5, R7 ;  /* 0x0800000500027389 */ /* 0x0030640000020007 */
[----:B01----:R-:W-:Y:S05]  /*4e60*/  ENDCOLLECTIVE ;  /* 0x000000000000791b */ /* 0x003fea0003800000 */
.L_x_8423:
[----:B------:R-:W-:Y:S02]  /*4e70*/  MOV R5, 0x1 ;  /* 0x0000000100057802 */ /* 0x000fe40000000f00 */
[----:B------:R-:W-:-:S04]  /*4e80*/  MOV R3, R2 ;  /* 0x0000000200037202 */ /* 0x000fc80000000f00 */
[----:B------:R-:W-:-:S04]  /*4e90*/  FMNMX R3, R3, R0, !PT ;  /* 0x0000000003037209 */ /* 0x000fc80007800000 */
[----:B------:R-:W-:-:S07]  /*4ea0*/  MOV R0, R3 ;  /* 0x0000000300007202 */ /* 0x000fce0000000f00 */
[----:B------:R-:W-:Y:S05]  /*4eb0*/  WARPSYNC.COLLECTIVE R4, `(.L_x_8424) ;  /* 0x0000000004087348 */ /* 0x000fea0003c00000 */
[----:B------:R0:W1:Y:S02]  /*4ec0*/  SHFL.DOWN P1, R2, R0, R5, R7 ;  /* 0x0800000500027389 */ /* 0x0000640000020007 */
[----:B01----:R-:W-:Y:S05]  /*4ed0*/  ENDCOLLECTIVE ;  /* 0x000000000000791b */ /* 0x003fea0003800000 */
.L_x_8424:
[----:B------:R-:W-:Y:S05]  /*4ee0*/  BRA `(.L_x_8425) ;  /* 0xfffffffc00507947 */ /* 0x000fea000383ffff */
        .weak           $__internal_118_$__cuda_sm20_rcp_rn_f32_slowpath
        .type           $__internal_118_$__cuda_sm20_rcp_rn_f32_slowpath,@function
        .size           $__internal_118_$__cuda_sm20_rcp_rn_f32_slowpath,(.L_x_12986 - $__internal_118_$__cuda_sm20_rcp_rn_f32_slowpath)
$__internal_118_$__cuda_sm20_rcp_rn_f32_slowpath:
        /* <DEDUP_REMOVED lines=15> */
.L_x_8427:
        /* <DEDUP_REMOVED lines=33> */
.L_x_8429:
[----:B------:R0:W1:Y:S02]  /*51f0*/  MUFU.RCP R117, R108 ;  /* 0x0000006c00757308 */ /* 0x0000640000001000 */
.L_x_8428:
[----:B------:R-:W-:Y:S05]  /*5200*/  BSYNC B1 ;  /* 0x0000000000017941 */ /* 0x000fea0003800000 */
.L_x_8426:
[----:B------:R-:W-:Y:S01]  /*5210*/  HFMA2 R109, -RZ, RZ, 0, 0 ;  /* 0x00000000ff6d7431 */ /* 0x000fe200000001ff */
[----:B0-----:R-:W-:-:S04]  /*5220*/  MOV R108, R116 ;  /* 0x00000074006c7202 */ /* 0x001fc80000000f00 */
[----:B-1----:R-:W-:Y:S05]  /*5230*/  RET.REL.NODEC R108 `(_ZN18transformer_engine13normalization19ln_fwd_tuned_kernelINS0_13Kernel_traitsI6__halfS3_S3_fjLj6144ELj1ELj1ELj4ELj16ENS0_18Kernel_traits_baseILj6144ES3_S3_S3_fjLj128EEEEEEEvNS0_19ForwardKernelParamsE) ;  /* 0xffffffac6c707950 */ /* 0x002fea0003c3ffff */
.L_x_8430:
        /* <DEDUP_REMOVED lines=12> */
.L_x_12986:


//--------------------- .text._ZN18transformer_engine13normalization19ln_fwd_tuned_kernelINS0_13Kernel_traitsIffffjLj6144ELj1ELj1ELj4ELj16ENS0_18Kernel_traits_baseILj6144EffffjLj128EEEEEEEvNS0_19ForwardKernelParamsE --------------------------
	.section	.text._ZN18transformer_engine13normalization19ln_fwd_tuned_kernelINS0_13Kernel_traitsIffffjLj6144ELj1ELj1ELj4ELj16ENS0_18Kernel_traits_baseILj6144EffffjLj128EEEEEEEvNS0_19ForwardKernelParamsE,"ax",@progbits
	.align	128
        .global         _ZN18transformer_engine13normalization19ln_fwd_tuned_kernelINS0_13Kernel_traitsIffffjLj6144ELj1ELj1ELj4ELj16ENS0_18Kernel_traits_baseILj6144EffffjLj128EEEEEEEvNS0_19ForwardKernelParamsE
        .type           _ZN18transformer_engine13normalization19ln_fwd_tuned_kernelINS0_13Kernel_traitsIffffjLj6144ELj1ELj1ELj4ELj16ENS0_18Kernel_traits_baseILj6144EffffjLj128EEEEEEEvNS0_19ForwardKernelParamsE,@function
        .size           _ZN18transformer_engine13normalization19ln_fwd_tuned_kernelINS0_13Kernel_traitsIffffjLj6144ELj1ELj1ELj4ELj16ENS0_18Kernel_traits_baseILj6144EffffjLj128EEEEEEEvNS0_19ForwardKernelParamsE,(.L_x_12987 - _ZN18transformer_engine13normalization19ln_fwd_tuned_kernelINS0_13Kernel_traitsIffffjLj6144ELj1ELj1ELj4ELj16ENS0_18Kernel_traits_baseILj6144EffffjLj128EEEEEEEvNS0_19ForwardKernelParamsE)
        .other          _ZN18transformer_engine13normalization19ln_fwd_tuned_kernelINS0_13Kernel_traitsIffffjLj6144ELj1ELj1ELj4ELj16ENS0_18Kernel_traits_baseILj6144EffffjLj128EEEEEEEvNS0_19ForwardKernelParamsE,@"STO_CUDA_ENTRY STV_DEFAULT"
_ZN18transformer_engine13normalization19ln_fwd_tuned_kernelINS0_13Kernel_traitsIffffjLj6144ELj1ELj1ELj4ELj16ENS0_18Kernel_traits_baseILj6144EffffjLj128EEEEEEEvNS0_19ForwardKernelParamsE:
.text._ZN18transformer_engine13normalization19ln_fwd_tuned_kernelINS0_13Kernel_traitsIffffjLj6144ELj1ELj1ELj4ELj16ENS0_18Kernel_traits_baseILj6144EffffjLj128EEEEEEEvNS0_19ForwardKernelParamsE:
        /* <DEDUP_REMOVED lines=11> */
[----:B-1----:R-:W5:Y:S01]  /*00b0*/  @P0 LDG.E R4, desc[UR8][R4.64] ;  /* 0x0000000804040981 */ /* 0x002f62000c1e1900 */
[----:B---3--:R-:W-:Y:S01]  /*00c0*/  UISETP.GE.AND UP0, UPT, UR6, UR4, UPT ;  /* 0x000000040600728c */ /* 0x008fe2000bf06270 */
[----:B--2---:R-:W-:Y:S01]  /*00d0*/  LOP3.LUT R9, R0, 0x7f, RZ, 0xc0, !PT ;  /* 0x0000007f00097812 */ /* 0x004fe200078ec0ff */
[----:B------:R-:W-:Y:S01]  /*00e0*/  UMOV UR7, 0x3f800000 ;  /* 0x3f80000000077882 */ /* 0x000fe20000000000 */
[----:B------:R-:W-:-:S03]  /*00f0*/  HFMA2 R152, -RZ, RZ, 0, 0 ;  /* 0x00000000ff987431 */ /* 0x000fc600000001ff */
[----:B0-----:R-:W-:Y:S01]  /*0100*/  IMAD.WIDE.U32 R2, R9, 0x10, R2 ;  /* 0x0000001009027825 */ /* 0x001fe200078e0002 */
[----:B-----5:R-:W-:-:S03]  /*0110*/  @P0 R2UR UR7, R4 ;  /* 0x00000000040702ca */ /* 0x020fc600000e0000 */
[----:B----4-:R-:W-:Y:S01]  /*0120*/  IMAD.WIDE.U32 R4, R9, 0x10, R6 ;  /* 0x0000001009047825 */ /* 0x010fe200078e0006 */
[----:B------:R-:W-:Y:S01]  /*0130*/  LOP3.LUT R6, R0, 0x1f, RZ, 0xc0, !PT ;  /* 0x0000001f00067812 */ /* 0x000fe200078ec0ff */
[----:B------:R-:W-:Y:S10]  /*0140*/  BRA.U UP0, `(.L_x_8431) ;  /* 0x0000003500c47547 */ /* 0x000ff4000b800000 */
        /* <DEDUP_REMOVED lines=27> */
[----:B-1----:R-:W-:Y:S01]  /*0300*/  LOP3.LUT R3, R0, 0x60, RZ, 0xc0, !PT ;  /* 0x0000006000037812 */ /* 0x002fe200078ec0ff */
[----:B------:R-:W0:Y:S01]  /*0310*/  LDCU.U8 UR13, c[0x0][0x404] ;  /* 0x00008080ff0d77ac */ /* 0x000e220008000000 */
[----:B------:R-:W-:-:S02]  /*0320*/  MOV R152, RZ ;  /* 0x000000ff00987202 */ /* 0x000fc40000000f00 */
[----:B------:R-:W-:Y:S01]  /*0330*/  LOP3.LUT R2, R3, 0x1f, R0, 0xf8, !PT ;  /* 0x0000001f03027812 */ /* 0x000fe200078ef800 */
[----:B------:R-:W1:Y:S01]  /*0340*/  LDCU UR14, c[0x0][0x388] ;  /* 0x00007100ff0e77ac */ /* 0x000e620008000800 */
[----:B------:R-:W0:Y:S01]  /*0350*/  LDCU UR12, c[0x0][0x380] ;  /* 0x00007000ff0c77ac */ /* 0x000e220008000800 */
[----:B------:R-:W0:Y:S04]  /*0360*/  LDCU.64 UR10, c[0x0][0x3f8] ;  /* 0x00007f00ff0a77ac */ /* 0x000e280008000a00 */
        /* <DEDUP_REMOVED lines=48> */
.L_x_8444:
        /* <DEDUP_REMOVED lines=95> */
[----:B------:R-:W-:Y:S02]  /*0c60*/  FADD R156, R151, -R154 ;  /* 0x8000009a979c7221 */ /* 0x000fe40000000000 */
[----:B------:R-:W-:-:S04]  /*0c70*/  FFMA R7, R7, R7, RZ ;  /* 0x0000000707077223 */ /* 0x000fc800000000ff */
[----:B------:R-:W-:Y:S01]  /*0c80*/  FFMA R7, R158, R158, R7 ;  /* 0x0000009e9e077223 */ /* 0x000fe20000000007 */
[----:B------:R-:W-:-:S04]  /*0c90*/  FADD R158, R150, -R154 ;  /* 0x8000009a969e7221 */ /* 0x000fc80000000000 */
        /* <DEDUP_REMOVED lines=109> */
.L_x_8433:
[----:B------:R-:W-:Y:S05]  /*1370*/  BSYNC.RECONVERGENT B0 ;  /* 0x0000000000007941 */ /* 0x000fea0003800200 */
.L_x_8432:
[----:B------:R-:W-:Y:S01]  /*1380*/  BAR.SYNC.DEFER_BLOCKING 0x0 ;  /* 0x0000000000007b1d */ /* 0x000fe20000010000 */
[----:B------:R-:W-:Y:S02]  /*1390*/  ISETP.GT.U32.AND P0, PT, R6, 0x3, PT ;  /* 0x000000030600780c */ /* 0x000fe40003f04070 */
[----:B------:R-:W-:Y:S02]  /*13a0*/  CS2R R156, SRZ ;  /* 0x00000000009c7805 */ /* 0x000fe4000001ff00 */
[----:B------:R-:W-:Y:S01]  /*13b0*/  MOV R153, RZ ;  /* 0x000000ff00997202 */ /* 0x000fe20000000f00 */
[----:B------:R-:W-:Y:S08]  /*13c0*/  BSSY.RECONVERGENT B0, `(.L_x_8434) ;  /* 0x000000a000007945 */ /* 0x000ff00003800200 */
        /* <DEDUP_REMOVED lines=9> */
.L_x_8435:
[----:B------:R-:W-:Y:S05]  /*1460*/  BSYNC.RECONVERGENT B0 ;  /* 0x0000000000007941 */ /* 0x000fea0003800200 */
.L_x_8434:
[----:B------:R-:W0:Y:S01]  /*1470*/  SHFL.DOWN PT, R158, R153, 0x2, 0x1f ;  /* 0x08401f00999e7f89 */ /* 0x000e2200000e0000 */
        /* <DEDUP_REMOVED lines=11> */
[----:B-----5:R-:W-:Y:S05]  /*1530*/  CALL.REL.NOINC `($__internal_119_$__cuda_sm20_rcp_rn_f32_slowpath) ;  /* 0x00000028000c7944 */ /* 0x020fea0003c00000 */
[----:B------:R-:W-:Y:S05]  /*1540*/  BRA `(.L_x_8438) ;  /* 0x0000000000107947 */ /* 0x000fea0003800000 */
.L_x_8437:
[----:B------:R-:W0:Y:S02]  /*1550*/  MUFU.RCP R154, R155 ;  /* 0x0000009b009a7308 */ /* 0x000e240000001000 */
[----:B0-----:R-:W-:-:S04]  /*1560*/  FFMA R7, R155, R154, -1 ;  /* 0xbf8000009b077423 */ /* 0x001fc8000000009a */
[----:B------:R-:W-:-:S04]  /*1570*/  FADD.FTZ R7, -R7, -RZ ;  /* 0x800000ff07077221 */ /* 0x000fc80000010100 */
[----:B------:R-:W-:-:S07]  /*1580*/  FFMA R163, R154, R7, R154 ;  /* 0x000000079aa37223 */ /* 0x000fce000000009a */
.L_x_8438:
[----:B------:R-:W-:Y:S05]  /*1590*/  BSYNC.RECONVERGENT B0 ;  /* 0x0000000000007941 */ /* 0x000fea0003800200 */
.L_x_8436:
        /* <DEDUP_REMOVED lines=22> */
.L_x_8440:
[----:B------:R-:W0:Y:S02]  /*1700*/  MUFU.RCP R163, R162 ;  /* 0x000000a200a37308 */ /* 0x000e240000001000 */
[----:B0-----:R-:W-:-:S04]  /*1710*/  FFMA R7, R162, R163, -1 ;  /* 0xbf800000a2077423 */ /* 0x001fc800000000a3 */
[----:B------:R-:W-:-:S04]  /*1720*/  FADD.FTZ R154, -R7, -RZ ;  /* 0x800000ff079a7221 */ /* 0x000fc80000010100 */
[----:B------:R-:W-:-:S07]  /*1730*/  FFMA R163, R163, R154, R163 ;  /* 0x0000009aa3a37223 */ /* 0x000fce00000000a3 */
.L_x_8441:
[----:B------:R-:W-:Y:S05]  /*1740*/  BSYNC.RECONVERGENT B0 ;  /* 0x0000000000007941 */ /* 0x000fea0003800200 */
.L_x_8439:
[----:B------:R-:W-:Y:S01]  /*1750*/  FADD R7, R158, -R157 ;  /* 0x8000009d9e077221 */ /* 0x000fe20000000000 */
[----:B------:R-:W-:Y:S01]  /*1760*/  FADD R160, R160, R153 ;  /* 0x00000099a0a07221 */ /* 0x000fe20000000000 */
[----:B------:R-:W-:Y:S01]  /*1770*/  UISETP.NE.U32.AND UP0, UPT, UR10, URZ, UPT ;  /* 0x000000ff0a00728c */ /* 0x000fe2000bf05070 */
[----:B------:R-:W0:Y:S01]  /*1780*/  LDC R153, c[0x0][0x3d8] ;  /* 0x0000f600ff997b82 */ /* 0x000e220000000800 */
[----:B------:R-:W-:Y:S02]  /*1790*/  FMUL R154, R7, R7 ;  /* 0x00000007079a7220 */ /* 0x000fe40000400000 */
[----:B------:R-:W-:Y:S02]  /*17a0*/  UISETP.NE.AND.EX UP0, UPT, UR11, URZ, UPT, UP0 ;  /* 0x000000ff0b00728c */ /* 0x000fe4000bf05300 */
[----:B------:R-:W-:-:S04]  /*17b0*/  FMUL R7, R155, R154 ;  /* 0x0000009a9b077220 */ /* 0x000fc80000400000 */
[C---:B------:R-:W-:Y:S01]  /*17c0*/  FMUL R7, R156.reuse, R7 ;  /* 0x000000079c077220 */ /* 0x040fe20000400000 */
[----:B------:R-:W-:-:S03]  /*17d0*/  FMUL R156, R156, R157 ;  /* 0x0000009d9c9c7220 */ /* 0x000fc60000400000 */
[----:B------:R-:W-:Y:S01]  /*17e0*/  FFMA R7, R7, R163, R160 ;  /* 0x000000a307077223 */ /* 0x000fe200000000a0 */
[----:B------:R-:W-:-:S04]  /*17f0*/  FFMA R156, R155, R158, R156 ;  /* 0x0000009e9b9c7223 */ /* 0x000fc8000000009c */
[----:B------:R-:W0:Y:S01]  /*1800*/  SHFL.IDX PT, R154, R7, RZ, 0x1f ;  /* 0x00001fff079a7589 */ /* 0x000e2200000e0000 */
[----:B------:R-:W-:Y:S02]  /*1810*/  FMUL R163, R156, R163 ;  /* 0x000000a39ca37220 */ /* 0x000fe40000400000 */
[----:B------:R-:W1:Y:S04]  /*1820*/  @!P3 LDC.64 R156, c[0x0][0x398] ;  /* 0x0000e600ff9cbb82 */ /* 0x000e680000000a00 */
[----:B------:R-:W2:Y:S01]  /*1830*/  SHFL.IDX PT, R163, R163, RZ, 0x1f ;  /* 0x00001fffa3a37589 */ /* 0x000ea200000e0000 */
[----:B0-----:R-:W-:-:S03]  /*1840*/  FFMA R153, R154, 0.00016276042151730507612, R153 ;  /* 0x392aaaab9a997823 */ /* 0x001fc60000000099 */
[----:B------:R-:W0:Y:S02]  /*1850*/  @!P3 LDC.64 R154, c[0x0][0x3a0] ;  /* 0x0000e800ff9abb82 */ /* 0x000e240000000a00 */
[----:B------:R-:W-:Y:S02]  /*1860*/  FSETP.GEU.AND P0, PT, |R153|, 1.175494350822287508e-38, PT ;  /* 0x008000009900780b */ /* 0x000fe40003f0e200 */
[----:B--2---:R-:W-:-:S11]  /*1870*/  R2UR UR5, R163 ;  /* 0x00000000a30572ca */ /* 0x004fd600000e0000 */
[----:B------:R-:W-:-:S06]  /*1880*/  @!P0 FMUL R153, R153, 16777216 ;  /* 0x4b80000099998820 */ /* 0x000fcc0000400000 */
[----:B------:R-:W2:Y:S02]  /*1890*/  MUFU.RSQ R153, R153 ;  /* 0x0000009900997308 */ /* 0x000ea40000001400 */
[----:B--2---:R-:W-:Y:S02]  /*18a0*/  R2UR UR4, R153 ;  /* 0x00000000990472ca */ /* 0x004fe400000e0000 */
[----:B------:R-:W-:-:S05]  /*18b0*/  MOV R153, UR6 ;  /* 0x0000000600997c02 */ /* 0x000fca0008000f00 */
[----:B0-----:R-:W-:-:S06]  /*18c0*/  @!P3 IMAD.WIDE R154, R153, 0x4, R154 ;  /* 0x00000004999ab825 */ /* 0x001fcc00078e029a */
[----:B------:R-:W-:-:S05]  /*18d0*/  MOV R7, UR4 ;  /* 0x0000000400077c02 */ /* 0x000fca0008000f00 */
[----:B------:R-:W-:-:S05]  /*18e0*/  @!P0 FMUL R7, R7, 4096 ;  /* 0x4580000007078820 */ /* 0x000fca0000400000 */
[----:B------:R-:W-:Y:S02]  /*18f0*/  @!P0 R2UR UR4, R7 ;  /* 0x00000000070482ca */ /* 0x000fe400000e0000 */
[----:B------:R-:W-:-:S05]  /*1900*/  MOV R7, UR6 ;  /* 0x0000000600077c02 */ /* 0x000fca0008000f00 */
[----:B-1----:R-:W-:Y:S01]  /*1910*/  @!P3 IMAD.WIDE R156, R7, 0x4, R156 ;  /* 0x00000004079cb825 */ /* 0x002fe200078e029c */
[----:B------:R-:W-:-:S05]  /*1920*/  MOV R7, UR5 ;  /* 0x0000000500077c02 */ /* 0x000fca0008000f00 */
[----:B------:R-:W-:Y:S01]  /*1930*/  MOV R153, UR4 ;  /* 0x0000000400997c02 */ /* 0x000fe20008000f00 */
[----:B------:R0:W-:Y:S04]  /*1940*/  @!P3 STG.E desc[UR8][R156.64], R7 ;  /* 0x000000079c00b986 */ /* 0x0001e8000c101908 */
[----:B------:R0:W-:Y:S01]  /*1950*/  @!P3 STG.E desc[UR8][R154.64], R153 ;  /* 0x000000999a00b986 */ /* 0x0001e2000c101908 */
[----:B------:R-:W-:Y:S05]  /*1960*/  BRA.U UP0, `(.L_x_8442) ;  /* 0x0000000d00787547 */ /* 0x000fea000b800000 */
[----:B0-----:R-:W0:Y:S01]  /*1970*/  LDC.64 R154, c[0x0][0x3c8] ;  /* 0x0000f200ff9a7b82 */ /* 0x001e220000000a00 */
[----:B------:R-:W-:Y:S01]  /*1980*/  FADD R149, R149, -UR5 ;  /* 0x8000000595957e21 */ /* 0x000fe20008000000 */
[----:B------:R-:W-:Y:S01]  /*1990*/  FADD R153, R150, -UR5 ;  /* 0x8000000596997e21 */ /* 0x000fe20008000000 */
[----:B------:R-:W-:Y:S01]  /*19a0*/  FADD R148, R148, -UR5 ;  /* 0x8000000594947e21 */ /* 0x000fe20008000000 */
[----:B------:R-:W-:Y:S01]  /*19b0*/  ISETP.NE.AND P0, PT, RZ, UR13, PT ;  /* 0x0000000dff007c0c */ /* 0x000fe2000bf05270 */
[----:B------:R-:W-:Y:S01]  /*19c0*/  FMUL R150, R149, UR4 ;  /* 0x0000000495967c20 */ /* 0x000fe20008400000 */
[----:B------:R-:W-:Y:S01]  /*19d0*/  FMUL R153, R153, UR4 ;  /* 0x0000000499997c20 */ /* 0x000fe20008400000 */
[----:B------:R-:W-:Y:S01]  /*19e0*/  FADD R151, R151, -UR5 ;  /* 0x8000000597977e21 */ /* 0x000fe20008000000 */
[----:B------:R-:W-:Y:S01]  /*19f0*/  FMUL R7, R148, UR4 ;  /* 0x0000000494077c20 */ /* 0x000fe20008400000 */
[----:B-----5:R-:W-:Y:S01]  /*1a00*/  FFMA R149, R9, R150, R57 ;  /* 0x0000009609957223 */ /* 0x020fe20000000039 */
[----:B------:R-:W-:Y:S01]  /*1a10*/  FFMA R150, R10, R153, R58 ;  /* 0x000000990a967223 */ /* 0x000fe2000000003a */
[----:B------:R-:W-:Y:S01]  /*1a20*/  FADD R145, R145, -UR5 ;  /* 0x8000000591917e21 */ /* 0x000fe20008000000 */
[----:B------:R-:W-:Y:S01]  /*1a30*/  FADD R144, R144, -UR5 ;  /* 0x8000000590907e21 */ /* 0x000fe20008000000 */
[----:B------:R-:W-:Y:S01]  /*1a40*/  FADD R153, R146, -UR5 ;  /* 0x8000000592997e21 */ /* 0x000fe20008000000 */
[----:B------:R-:W-:Y:S01]  /*1a50*/  FADD R147, R147, -UR5 ;  /* 0x8000000593937e21 */ /* 0x000fe20008000000 */
[----:B------:R-:W-:Y:S01]  /*1a60*/  FMUL R156, R151, UR4 ;  /* 0x00000004979c7c20 */ /* 0x000fe20008400000 */
[----:B------:R-:W-:Y:S01]  /*1a70*/  FFMA R148, R8, R7, R56 ;  /* 0x0000000708947223 */ /* 0x000fe20000000038 */
        /* <DEDUP_REMOVED lines=13> */
[----:B0-----:R-:W-:-:S04]  /*1b50*/  IMAD.WIDE.U32 R156, R3, 0x10, R154 ;  /* 0x00000010039c7825 */ /* 0x001fc800078e009a */
        /* <DEDUP_REMOVED lines=23> */
[----:B------:R-:W-:Y:S01]  /*1cd0*/  IADD3 R143, PT, PT, R3, 0x200, RZ ;  /* 0x00000200038f7810 */ /* 0x000fe20007ffe0ff */
[----:B------:R-:W-:Y:S01]  /*1ce0*/  FADD R127, R127, -UR5 ;  /* 0x800000057f7f7e21 */ /* 0x000fe20008000000 */
[----:B------:R-:W-:Y:S01]  /*1cf0*/  IADD3 R159, PT, PT, R3, 0x380, RZ ;  /* 0x00000380039f7810 */ /* 0x000fe20007ffe0ff */
[----:B0-----:R-:W-:Y:S01]  /*1d00*/  FADD R148, R109, -UR5 ;  /* 0x800000056d947e21 */ /* 0x001fe20008000000 */
[----:B------:R-:W-:Y:S01]  /*1d10*/  FADD R150, R111, -UR5 ;  /* 0x800000056f967e21 */ /* 0x000fe20008000000 */
[----:B------:R-:W-:Y:S01]  /*1d20*/  FADD R151, R104, -UR5 ;  /* 0x8000000568977e21 */ /* 0x000fe20008000000 */
[----:B------:R-:W-:Y:S01]  /*1d30*/  FMUL R109, R140, UR4 ;  /* 0x000000048c6d7c20 */ /* 0x000fe20008400000 */
[----:B-1----:R-:W-:Y:S01]  /*1d40*/  FADD R144, R129, -UR5 ;  /* 0x8000000581907e21 */ /* 0x002fe20008000000 */
        /* <DEDUP_REMOVED lines=24> */
[----:B------:R-:W-:Y:S01]  /*1ed0*/  FADD R136, R105, -UR5 ;  /* 0x8000000569887e21 */ /* 0x000fe20008000000 */
[----:B------:R-:W-:Y:S01]  /*1ee0*/  IADD3 R105, PT, PT, R3, 0x480, RZ ;  /* 0x0000048003697810 */ /* 0x000fe20007ffe0ff */
[----:B------:R-:W-:Y:S01]  /*1ef0*/  FADD R137, R106, -UR5 ;  /* 0x800000056a897e21 */ /* 0x000fe20008000000 */
[----:B------:R-:W-:Y:S01]  /*1f00*/  @P0 FMUL R112, R112, UR7 ;  /* 0x0000000770700c20 */ /* 0x000fe20008400000 */
[----:B------:R-:W-:Y:S01]  /*1f10*/  @P0 FMUL R113, R113, UR7 ;  /* 0x0000000771710c20 */ /* 0x000fe20008400000 */
[----:B------:R-:W-:Y:S01]  /*1f20*/  @P0 FMUL R114, R114, UR7 ;  /* 0x0000000772720c20 */ /* 0x000fe20008400000 */
[----:B------:R-:W-:Y:S01]  /*1f30*/  @P0 FMUL R115, R115, UR7 ;  /* 0x0000000773730c20 */ /* 0x000fe20008400000 */
[----:B------:R-:W-:Y:S01]  /*1f40*/  FADD R138, R107, -UR5 ;  /* 0x800000056b8a7e21 */ /* 0x000fe20008000000 */
[----:B------:R-:W-:Y:S01]  /*1f50*/  FMUL R106, R133, UR4 ;  /* 0x00000004856a7c20 */ /* 0x000fe20008400000 */
[----:B------:R0:W-:Y:S01]  /*1f60*/  STG.E.128 desc[UR8][R156.64+0x1000], R108 ;  /* 0x0010006c9c007986 */ /* 0x0001e2000c101d08 */
[C---:B------:R-:W-:Y:S01]  /*1f70*/  IADD3 R141, PT, PT, R3.reuse, 0x300, RZ ;  /* 0x00000300038d7810 */ /* 0x040fe20007ffe0ff */
[----:B------:R-:W-:Y:S01]  /*1f80*/  FMUL R107, R134, UR4 ;  /* 0x00000004866b7c20 */ /* 0x000fe20008400000 */
[C---:B------:R-:W-:Y:S01]  /*1f90*/  IADD3 R153, PT, PT, R3.reuse, 0x400, RZ ;  /* 0x0000040003997810 */ /* 0x040fe20007ffe0ff */
[----:B------:R-:W-:Y:S01]  /*1fa0*/  FADD R128, R128, -UR5 ;  /* 0x8000000580807e21 */ /* 0x000fe20008000000 */
[----:B------:R-:W-:Y:S01]  /*1fb0*/  IADD3 R139, PT, PT, R3, 0x580, RZ ;  /* 0x00000580038b7810 */ /* 0x000fe20007ffe0ff */
[----:B------:R-:W-:Y:S01]  /*1fc0*/  FMUL R3, R132, UR4 ;  /* 0x0000000484037c20 */ /* 0x000fe20008400000 */
[----:B------:R-:W-:Y:S01]  /*1fd0*/  FADD R130, R130, -UR5 ;  /* 0x8000000582827e21 */ /* 0x000fe20008000000 */
[----:B------:R-:W-:-:S04]  /*1fe0*/  IMAD.WIDE.U32 R132, R105, 0x10, R154 ;  /* 0x0000001069847825 */ /* 0x000fc800078e009a */
[----:B------:R-:W-:Y:S01]  /*1ff0*/  FFMA R105, R25, R106, R73 ;  /* 0x0000006a19697223 */ /* 0x000fe20000000049 */
[----:B------:R1:W-:Y:S01]  /*2000*/  STG.E.128 desc[UR8][R156.64+0x1800], R112 ;  /* 0x001800709c007986 */ /* 0x0003e2000c101d08 */
[----:B------:R-:W-:Y:S01]  /*2010*/  FFMA R106, R26, R107, R74 ;  /* 0x0000006b1a6a7223 */ /* 0x000fe2000000004a */
[----:B------:R-:W-:Y:S01]  /*2020*/  FADD R120, R120, -UR5 ;  /* 0x8000000578787e21 */ /* 0x000fe20008000000 */
[----:B------:R-:W-:Y:S01]  /*2030*/  FADD R121, R121, -UR5 ;  /* 0x8000000579797e21 */ /* 0x000fe20008000000 */
[----:B------:R-:W-:Y:S01]  /*2040*/  FADD R122, R122, -UR5 ;  /* 0x800000057a7a7e21 */ /* 0x000fe20008000000 */
[----:B------:R-:W-:Y:S01]  /*2050*/  FMUL R144, R144, UR4 ;  /* 0x0000000490907c20 */ /* 0x000fe20008400000 */
[----:B------:R-:W-:Y:S01]  /*2060*/  FMUL R146, R146, UR4 ;  /* 0x0000000492927c20 */ /* 0x000fe20008400000 */
[----:B------:R-:W-:Y:S01]  /*2070*/  FFMA R104, R24, R3, R72 ;  /* 0x0000000318687223 */ /* 0x000fe20000000048 */
[----:B0-----:R-:W-:Y:S01]  /*2080*/  FMUL R108, R135, UR4 ;  /* 0x00000004876c7c20 */ /* 0x001fe20008400000 */
[----:B------:R-:W-:Y:S01]  /*2090*/  FMUL R109, R124, UR4 ;  /* 0x000000047c6d7c20 */ /* 0x000fe20008400000 */
[----:B------:R-:W-:Y:S01]  /*20a0*/  FMUL R110, R125, UR4 ;  /* 0x000000047d6e7c20 */ /* 0x000fe20008400000 */
[----:B------:R-:W-:Y:S01]  /*20b0*/  FMUL R111, R126, UR4 ;  /* 0x000000047e6f7c20 */ /* 0x000fe20008400000 */
[----:B------:R-:W-:Y:S01]  /*20c0*/  FFMA R107, R27, R108, R75 ;  /* 0x0000006c1b6b7223 */ /* 0x000fe2000000004b */
[----:B------:R-:W-:Y:S01]  /*20d0*/  FFMA R108, R28, R109, R76 ;  /* 0x0000006d1c6c7223 */ /* 0x000fe2000000004c */
[----:B------:R-:W-:Y:S01]  /*20e0*/  FFMA R109, R29, R110, R77 ;  /* 0x0000006e1d6d7223 */ /* 0x000fe2000000004d */
[----:B------:R-:W-:Y:S01]  /*20f0*/  FADD R123, R123, -UR5 ;  /* 0x800000057b7b7e21 */ /* 0x000fe20008000000 */
[----:B------:R-:W-:Y:S01]  /*2100*/  FFMA R110, R30, R111, R78 ;  /* 0x0000006f1e6e7223 */ /* 0x000fe2000000004e */
[----:B------:R-:W-:Y:S01]  /*2110*/  FADD R116, R116, -UR5 ;  /* 0x8000000574747e21 */ /* 0x000fe20008000000 */
[----:B-1----:R-:W-:Y:S01]  /*2120*/  FMUL R112, R127, UR4 ;  /* 0x000000047f707c20 */ /* 0x002fe20008400000 */
[----:B------:R-:W-:Y:S01]  /*2130*/  FMUL R113, R128, UR4 ;  /* 0x0000000480717c20 */ /* 0x000fe20008400000 */
[----:B------:R-:W-:Y:S01]  /*2140*/  FMUL R115, R130, UR4 ;  /* 0x0000000482737c20 */ /* 0x000fe20008400000 */
[----:B------:R-:W-:Y:S01]  /*2150*/  FMUL R3, R120, UR4 ;  /* 0x0000000478037c20 */ /* 0x000fe20008400000 */
[----:B------:R-:W-:Y:S01]  /*2160*/  FFMA R111, R31, R112, R79 ;  /* 0x000000701f6f7223 */ /* 0x000fe2000000004f */
[----:B------:R-:W-:Y:S01]  /*2170*/  FADD R117, R117, -UR5 ;  /* 0x8000000575757e21 */ /* 0x000fe20008000000 */
[----:B------:R-:W-:Y:S01]  /*2180*/  FFMA R112, R32, R113, R80 ;  /* 0x0000007120707223 */ /* 0x000fe20000000050 */
[----:B------:R-:W-:Y:S01]  /*2190*/  FFMA R114, R34, R115, R82 ;  /* 0x0000007322727223 */ /* 0x000fe20000000052 */
[----:B------:R-:W-:Y:S01]  /*21a0*/  FMUL R120, R121, UR4 ;  /* 0x0000000479787c20 */ /* 0x000fe20008400000 */
[----:B------:R-:W-:Y:S01]  /*21b0*/  FADD R118, R118, -UR5 ;  /* 0x8000000576767e21 */ /* 0x000fe20008000000 */
[----:B------:R-:W-:-:S04]  /*21c0*/  IMAD.WIDE.U32 R124, R143, 0x10, R154 ;  /* 0x000000108f7c7825 */ /* 0x000fc800078e009a */
[----:B------:R-:W-:Y:S01]  /*21d0*/  FFMA R113, R33, R144, R81 ;  /* 0x0000009021717223 */ /* 0x000fe20000000051 */
[----:B------:R-:W-:Y:S01]  /*21e0*/  FFMA R115, R35, R146, R83 ;  /* 0x0000009223737223 */ /* 0x000fe20000000053 */
        /* <DEDUP_REMOVED lines=8> */
[----:B------:R-:W-:-:S04]  /*2270*/  IMAD.WIDE.U32 R142, R4, 0x10, R154 ;  /* 0x00000010048e7825 */ /* 0x000fc800078e009a */
[----:B------:R-:W-:Y:S01]  /*2280*/  @P0 FMUL R108, R108, UR7 ;  /* 0x000000076c6c0c20 */ /* 0x000fe20008400000 */
[----:B------:R-:W-:Y:S01]  /*2290*/  @P0 FMUL R109, R109, UR7 ;  /* 0x000000076d6d0c20 */ /* 0x000fe20008400000 */
[----:B------:R-:W-:Y:S01]  /*22a0*/  @P0 FMUL R110, R110, UR7 ;  /* 0x000000076e6e0c20 */ /* 0x000fe20008400000 */
[----:B------:R-:W-:Y:S01]  /*22b0*/  @P0 FMUL R111, R111, UR7 ;  /* 0x000000076f6f0c20 */ /* 0x000fe20008400000 */
[----:B------:R-:W-:Y:S01]  /*22c0*/  FMUL R116, R117, UR4 ;  /* 0x0000000475747c20 */ /* 0x000fe20008400000 */
[----:B------:R-:W-:-:S04]  /*22d0*/  IMAD.WIDE.U32 R140, R141, 0x10, R154 ;  /* 0x000000108d8c7825 */ /* 0x000fc800078e009a */
[----:B------:R-:W-:Y:S01]  /*22e0*/  @P0 FMUL R112, R112, UR7 ;  /* 0x0000000770700c20 */ /* 0x000fe20008400000 */
[----:B------:R-:W-:Y:S01]  /*22f0*/  @P0 FMUL R113, R113, UR7 ;  /* 0x0000000771710c20 */ /* 0x000fe20008400000 */
[----:B------:R-:W-:Y:S01]  /*2300*/  @P0 FMUL R114, R114, UR7 ;  /* 0x0000000772720c20 */ /* 0x000fe20008400000 */
[----:B------:R-:W-:Y:S01]  /*2310*/  @P0 FMUL R115, R115, UR7 ;  /* 0x0000000773730c20 */ /* 0x000fe20008400000 */
        /* <DEDUP_REMOVED lines=15> */
[----:B------:R2:W-:Y:S01]  /*2410*/  STG.E.128 desc[UR8][R140.64], R112 ;  /* 0x000000708c007986 */ /* 0x0005e2000c101d08 */
[----:B------:R-:W-:Y:S01]  /*2420*/  FFMA R119, R51, R150, R99 ;  /* 0x0000009633777223 */ /* 0x000fe20000000063 */
[----:B------:R-:W-:-:S04]  /*2430*/  IMAD.WIDE.U32 R134, R159, 0x10, R154 ;  /* 0x000000109f867825 */ /* 0x000fc800078e009a */
[----:B0-----:R-:W-:Y:S01]  /*2440*/  FMUL R124, R129, UR4 ;  /* 0x00000004817c7c20 */ /* 0x001fe20008400000 */
        /* <DEDUP_REMOVED lines=8> */
[----:B-1----:R-:W-:Y:S01]  /*24d0*/  FFMA R108, R40, R123, R88 ;  /* 0x0000007b286c7223 */ /* 0x002fe20000000058 */
[----:B------:R-:W-:Y:S01]  /*24e0*/  FFMA R109, R41, R116, R89 ;  /* 0x00000074296d7223 */ /* 0x000fe20000000059 */
[----:B------:R-:W-:Y:S01]  /*24f0*/  FFMA R110, R42, R117, R90 ;  /* 0x000000752a6e7223 */ /* 0x000fe2000000005a */
[----:B------:R-:W-:Y:S01]  /*2500*/  FFMA R111, R43, R118, R91 ;  /* 0x000000762b6f7223 */ /* 0x000fe2000000005b */
[----:B------:R-:W-:Y:S01]  /*2510*/  FFMA R116, R48, R147, R96 ;  /* 0x0000009330747223 */ /* 0x000fe20000000060 */
[----:B--2---:R-:W-:Y:S01]  /*2520*/  FFMA R112, R44, R7, R92 ;  /* 0x000000072c707223 */ /* 0x004fe2000000005c */
        /* <DEDUP_REMOVED lines=34> */
.L_x_8442:
[----:B------:R-:W-:Y:S01]  /*2750*/  FADD R148, R148, -UR5 ;  /* 0x8000000594947e21 */ /* 0x000fe20008000000 */
[----:B------:R-:W-:Y:S01]  /*2760*/  FADD R149, R149, -UR5 ;  /* 0x8000000595957e21 */ /* 0x000fe20008000000 */
[----:B0-----:R-:W0:Y:S01]  /*2770*/  LDC.64 R154, c[0x0][0x3c8] ;  /* 0x0000f200ff9a7b82 */ /* 0x001e220000000a00 */
[----:B------:R-:W-:Y:S01]  /*2780*/  FADD R150, R150, -UR5 ;  /* 0x8000000596967e21 */ /* 0x000fe20008000000 */
[----:B------:R-:W-:Y:S01]  /*2790*/  FMUL R7, R148, UR4 ;  /* 0x0000000494077c20 */ /* 0x000fe20008400000 */
[----:B------:R-:W-:Y:S01]  /*27a0*/  FMUL R148, R149, UR4 ;  /* 0x0000000495947c20 */ /* 0x000fe20008400000 */
[----:B------:R-:W-:Y:S01]  /*27b0*/  FADD R153, R151, -UR5 ;  /* 0x8000000597997e21 */ /* 0x000fe20008000000 */
[----:B------:R-:W-:Y:S01]  /*27c0*/  FMUL R151, R150, UR4 ;  /* 0x0000000496977c20 */ /* 0x000fe20008400000 */
[----:B-----5:R-:W-:Y:S01]  /*27d0*/  FFMA R7, R8, R7, R56 ;  /* 0x0000000708077223 */ /* 0x020fe20000000038 */
[----:B------:R-:W-:Y:S01]  /*27e0*/  FFMA R149, R9, R148, R57 ;  /* 0x0000009409957223 */ /* 0x000fe20000000039 */
[----:B------:R-:W-:Y:S01]  /*27f0*/  ISETP.NE.AND P0, PT, RZ, UR13, PT ;  /* 0x0000000dff007c0c */ /* 0x000fe2000bf05270 */
[----:B------:R-:W-:Y:S01]  /*2800*/  FMUL R158, R153, UR4 ;  /* 0x00000004999e7c20 */ /* 0x000fe20008400000 */
[----:B------:R-:W-:Y:S01]  /*2810*/  FMUL R148, R7, UR7 ;  /* 0x0000000707947c20 */ /* 0x000fe20008400000 */
[----:B------:R-:W-:Y:S01]  /*2820*/  FFMA R150, R10, R151, R58 ;  /* 0x000000970a967223 */ /* 0x000fe2000000003a */
[----:B------:R-:W-:Y:S01]  /*2830*/  FMNMX3 R156, R152, |R7|, |R149|, !PT ;  /* 0x40000007989c7276 */ /* 0x000fe20007800495 */
[----:B------:R-:W-:Y:S01]  /*2840*/  FFMA R151, R11, R158, R59 ;  /* 0x0000009e0b977223 */ /* 0x000fe2000000003b */
[----:B------:R-:W-:Y:S01]  /*2850*/  FADD R144, R144, -UR5 ;  /* 0x8000000590907e21 */ /* 0x000fe20008000000 */
[----:B------:R-:W-:Y:S01]  /*2860*/  FSEL R148, R7, R148, !P0 ;  /* 0x0000009407947208 */ /* 0x000fe20004000000 */
[----:B------:R-:W-:Y:S01]  /*2870*/  FMUL R7, R150, UR7 ;  /* 0x0000000796077c20 */ /* 0x000fe20008400000 */
[----:B------:R-:W-:Y:S01]  /*2880*/  FADD R145, R145, -UR5 ;  /* 0x8000000591917e21 */ /* 0x000fe20008000000 */
[----:B------:R-:W-:Y:S01]  /*2890*/  FMNMX3 R156, R156, |R150|, |R151|, !PT ;  /* 0x400000969c9c7276 */ /* 0x000fe20007800497 */
[----:B------:R-:W-:Y:S01]  /*28a0*/  FADD R146, R146, -UR5 ;  /* 0x8000000592927e21 */ /* 0x000fe20008000000 */
[----:B------:R-:W-:Y:S01]  /*28b0*/  FADD R157, R147, -UR5 ;  /* 0x80000005939d7e21 */ /* 0x000fe20008000000 */
[----:B------:R-:W-:Y:S01]  /*28c0*/  FSEL R150, R150, R7, !P0 ;  /* 0x0000000796967208 */ /* 0x000fe20004000000 */
[----:B------:R-:W-:Y:S01]  /*28d0*/  FMUL R7, R144, UR4 ;  /* 0x0000000490077c20 */ /* 0x000fe20008400000 */
[----:B------:R-:W-:Y:S01]  /*28e0*/  @P0 FMUL R149, R149, UR7 ;  /* 0x0000000795950c20 */ /* 0x000fe20008400000 */
[----:B------:R-:W-:Y:S01]  /*28f0*/  @P0 FMUL R151, R151, UR7 ;  /* 0x0000000797970c20 */ /* 0x000fe20008400000 */
[----:B0-----:R-:W-:-:S04]  /*2900*/  IMAD.WIDE.U32 R152, R3, 0x10, R154 ;  /* 0x0000001003987825 */ /* 0x001fc800078e009a */
[----:B------:R-:W-:Y:S01]  /*2910*/  FMUL R144, R145, UR4 ;  /* 0x0000000491907c20 */ /* 0x000fe20008400000 */
[----:B------:R-:W-:Y:S01]  /*2920*/  FFMA R7, R12, R7, R60 ;  /* 0x000000070c077223 */ /* 0x000fe2000000003c */
[----:B------:R-:W-:Y:S01]  /*2930*/  FMUL R147, R146, UR4 ;  /* 0x0000000492937c20 */ /* 0x000fe20008400000 */
[----:B------:R-:W-:Y:S01]  /*2940*/  FADD R140, R140, -UR5 ;  /* 0x800000058c8c7e21 */ /* 0x000fe20008000000 */
[----:B------:R-:W-:Y:S01]  /*2950*/  FFMA R145, R13, R144, R61 ;  /* 0x000000900d917223 */ /* 0x000fe2000000003d */
[----:B------:R0:W-:Y:S01]  /*2960*/  STG.E.128 desc[UR8][R152.64], R148 ;  /* 0x0000009498007986 */ /* 0x0001e2000c101d08 */
[----:B------:R-:W-:Y:S01]  /*2970*/  FMUL R144, R7, UR7 ;  /* 0x0000000707907c20 */ /* 0x000fe20008400000 */
[----:B------:R-:W-:Y:S01]  /*2980*/  FFMA R146, R14, R147, R62 ;  /* 0x000000930e927223 */ /* 0x000fe2000000003e */
[----:B------:R-:W-:Y:S01]  /*2990*/  FADD R141, R141, -UR5 ;  /* 0x800000058d8d7e21 */ /* 0x000fe20008000000 */
[----:B------:R-:W-:Y:S01]  /*29a0*/  FADD R142, R142, -UR5 ;  /* 0x800000058e8e7e21 */ /* 0x000fe20008000000 */
[----:B------:R-:W-:Y:S01]  /*29b0*/  FADD R143, R143, -UR5 ;  /* 0x800000058f8f7e21 */ /* 0x000fe20008000000 */
[----:B------:R-:W-:Y:S01]  /*29c0*/  FSEL R144, R7, R144, !P0 ;  /* 0x0000009007907208 */ /* 0x000fe20004000000 */
        /* <DEDUP_REMOVED lines=12> */
[----:B------:R-:W-:Y:S01]  /*2a90*/  FMNMX3 R148, R156, |R7|, |R145|, !PT ;  /* 0x400000079c947276 */ /* 0x000fe20007800491 */
[----:B------:R-:W-:Y:S01]  /*2aa0*/  FMUL R7, R146, UR7 ;  /* 0x0000000792077c20 */ /* 0x000fe20008400000 */
[----:B------:R-:W-:Y:S01]  /*2ab0*/  @P0 FMUL R145, R145, UR7 ;  /* 0x0000000791910c20 */ /* 0x000fe20008400000 */
[----:B------:R-:W-:Y:S01]  /*2ac0*/  FFMA R147, R15, R150, R63 ;  /* 0x000000960f937223 */ /* 0x000fe2000000003f */
[----:B------:R-:W-:Y:S01]  /*2ad0*/  IADD3 R157, PT, PT, R3, 0x200, RZ ;  /* 0x00000200039d7810 */ /* 0x000fe20007ffe0ff */
[----:B------:R-:W-:Y:S01]  /*2ae0*/  FADD R127, R127, -UR5 ;  /* 0x800000057f7f7e21 */ /* 0x000fe20008000000 */
[----:B------:R-:W-:Y:S01]  /*2af0*/  IADD3 R151, PT, PT, R3, 0x300, RZ ;  /* 0x0000030003977810 */ /* 0x000fe20007ffe0ff */
[----:B------:R-:W-:Y:S01]  /*2b00*/  FADD R128, R128, -UR5 ;  /* 0x8000000580807e21 */ /* 0x000fe20008000000 */
[----:B------:R-:W-:Y:S01]  /*2b10*/  FMNMX3 R148, R148, |R146|, |R147|, !PT ;  /* 0x4000009294947276 */ /* 0x000fe20007800493 */
[----:B------:R-:W-:Y:S01]  /*2b20*/  @P0 FMUL R147, R147, UR7 ;  /* 0x0000000793930c20 */ /* 0x000fe20008400000 */
[----:B------:R-:W-:Y:S01]  /*2b30*/  FSEL R146, R146, R7, !P0 ;  /* 0x0000000792927208 */ /* 0x000fe20004000000 */
[----:B------:R-:W-:Y:S01]  /*2b40*/  FADD R7, R112, -UR5 ;  /* 0x8000000570077e21 */ /* 0x000fe20008000000 */
[----:B------:R-:W-:Y:S01]  /*2b50*/  IADD3 R149, PT, PT, R3, 0x380, RZ ;  /* 0x0000038003957810 */ /* 0x000fe20007ffe0ff */
        /* <DEDUP_REMOVED lines=10> */
[----:B------:R-:W-:-:S04]  /*2c00*/  IMAD.WIDE.U32 R150, R151, 0x10, R154 ;  /* 0x0000001097967825 */ /* 0x000fc800078e009a */
[----:B------:R-:W-:Y:S01]  /*2c10*/  FADD R118, R118, -UR5 ;  /* 0x8000000576767e21 */ /* 0x000fe20008000000 */
[----:B------:R-:W-:Y:S01]  /*2c20*/  FADD R119, R119, -UR5 ;  /* 0x8000000577777e21 */ /* 0x000fe20008000000 */
[----:B------:R-:W-:-:S04]  /*2c30*/  FMUL R7, R7, UR4 ;  /* 0x0000000407077c20 */ /* 0x000fc80008400000 */
[----:B------:R-:W-:Y:S01]  /*2c40*/  FFMA R7, R44, R7, R92 ;  /* 0x000000072c077223 */ /* 0x000fe2000000005c */
[----:B0-----:R-:W-:Y:S01]  /*2c50*/  FADD R144, R113, -UR5 ;  /* 0x8000000571907e21 */ /* 0x001fe20008000000 */
[----:B------:R-:W-:Y:S01]  /*2c60*/  FADD R147, R108, -UR5 ;  /* 0x800000056c937e21 */ /* 0x000fe20008000000 */
[----:B------:R-:W-:Y:S01]  /*2c70*/  FMUL R113, R140, UR4 ;  /* 0x000000048c717c20 */ /* 0x000fe20008400000 */
[----:B------:R-:W-:Y:S01]  /*2c80*/  FADD R146, R115, -UR5 ;  /* 0x8000000573927e21 */ /* 0x000fe20008000000 */
[----:B------:R-:W-:Y:S01]  /*2c90*/  FMUL R108, R141, UR4 ;  /* 0x000000048d6c7c20 */ /* 0x000fe20008400000 */
[----:B------:R-:W-:Y:S01]  /*2ca0*/  FMUL R115, R142, UR4 ;  /* 0x000000048e737c20 */ /* 0x000fe20008400000 */
[----:B------:R-:W-:Y:S01]  /*2cb0*/  FFMA R112, R16, R113, R64 ;  /* 0x0000007110707223 */ /* 0x000fe20000000040 */
[----:B------:R-:W-:Y:S01]  /*2cc0*/  FADD R145, R114, -UR5 ;  /* 0x8000000572917e21 */ /* 0x000fe20008000000 */
[----:B------:R-:W-:Y:S01]  /*2cd0*/  FMUL R142, R143, UR4 ;  /* 0x000000048f8e7c20 */ /* 0x000fe20008400000 */
[----:B------:R-:W-:Y:S01]  /*2ce0*/  FFMA R113, R17, R108, R65 ;  /* 0x0000006c11717223 */ /* 0x000fe20000000041 */
[----:B------:R-:W-:Y:S01]  /*2cf0*/  FFMA R114, R18, R115, R66 ;  /* 0x0000007312727223 */ /* 0x000fe20000000042 */
[----:B------:R-:W-:Y:S01]  /*2d00*/  FADD R140, R109, -UR5 ;  /* 0x800000056d8c7e21 */ /* 0x000fe20008000000 */
[----:B------:R-:W-:Y:S01]  /*2d10*/  FMUL R109, R112, UR7 ;  /* 0x00000007706d7c20 */ /* 0x000fe20008400000 */
[----:B------:R-:W-:Y:S01]  /*2d20*/  FFMA R115, R19, R142, R67 ;  /* 0x0000008e13737223 */ /* 0x000fe20000000043 */
[----:B------:R-:W-:Y:S01]  /*2d30*/  FMUL R143, R114, UR7 ;  /* 0x00000007728f7c20 */ /* 0x000fe20008400000 */
[----:B------:R-:W-:Y:S01]  /*2d40*/  FMNMX3 R148, R148, |R112|, |R113|, !PT ;  /* 0x4000007094947276 */ /* 0x000fe20007800471 */
[----:B------:R-:W-:Y:S01]  /*2d50*/  FADD R142, R111, -UR5 ;  /* 0x800000056f8e7e21 */ /* 0x000fe20008000000 */
[----:B------:R-:W-:Y:S01]  /*2d60*/  FSEL R112, R112, R109, !P0 ;  /* 0x0000006d70707208 */ /* 0x000fe20004000000 */
[----:B------:R-:W-:Y:S01]  /*2d70*/  FMUL R109, R136, UR4 ;  /* 0x00000004886d7c20 */ /* 0x000fe20008400000 */
[----:B------:R-:W-:Y:S01]  /*2d80*/  FMNMX3 R148, R148, |R114|, |R115|, !PT ;  /* 0x4000007294947276 */ /* 0x000fe20007800473 */
[----:B------:R-:W-:Y:S01]  /*2d90*/  FMUL R111, R138, UR4 ;  /* 0x000000048a6f7c20 */ /* 0x000fe20008400000 */
[----:B------:R-:W-:Y:S01]  /*2da0*/  FSEL R114, R114, R143, !P0 ;  /* 0x0000008f72727208 */ /* 0x000fe20004000000 */
[----:B------:R-:W-:Y:S01]  /*2db0*/  FADD R143, R104, -UR5 ;  /* 0x80000005688f7e21 */ /* 0x000fe20008000000 */
[----:B------:R-:W-:Y:S01]  /*2dc0*/  FMUL R104, R137, UR4 ;  /* 0x0000000489687c20 */ /* 0x000fe20008400000 */
[----:B------:R-:W-:Y:S01]  /*2dd0*/  FFMA R108, R20, R109, R68 ;  /* 0x0000006d146c7223 */ /* 0x000fe20000000044 */
[----:B------:R-:W-:Y:S01]  /*2de0*/  FADD R136, R105, -UR5 ;  /* 0x8000000569887e21 */ /* 0x000fe20008000000 */
[----:B------:R-:W-:Y:S01]  /*2df0*/  FMUL R138, R139, UR4 ;  /* 0x000000048b8a7c20 */ /* 0x000fe20008400000 */
[----:B------:R-:W-:Y:S01]  /*2e00*/  FFMA R109, R21, R104, R69 ;  /* 0x00000068156d7223 */ /* 0x000fe20000000045 */
[----:B------:R-:W-:Y:S01]  /*2e10*/  FMUL R105, R108, UR7 ;  /* 0x000000076c697c20 */ /* 0x000fe20008400000 */
[----:B------:R-:W-:Y:S01]  /*2e20*/  FADD R141, R110, -UR5 ;  /* 0x800000056e8d7e21 */ /* 0x000fe20008000000 */
[----:B------:R-:W-:Y:S01]  /*2e30*/  FFMA R110, R22, R111, R70 ;  /* 0x0000006f166e7223 */ /* 0x000fe20000000046 */
[----:B------:R-:W-:Y:S01]  /*2e40*/  FFMA R111, R23, R138, R71 ;  /* 0x0000008a176f7223 */ /* 0x000fe20000000047 */
[----:B------:R-:W-:Y:S01]  /*2e50*/  FMNMX3 R148, R148, |R108|, |R109|, !PT ;  /* 0x4000006c94947276 */ /* 0x000fe2000780046d */
[----:B------:R-:W-:Y:S01]  /*2e60*/  FADD R138, R107, -UR5 ;  /* 0x800000056b8a7e21 */ /* 0x000fe20008000000 */
[----:B------:R-:W-:Y:S01]  /*2e70*/  FSEL R108, R108, R105, !P0 ;  /* 0x000000696c6c7208 */ /* 0x000fe20004000000 */
[----:B------:R-:W-:Y:S01]  /*2e80*/  FMUL R105, R132, UR4 ;  /* 0x0000000484697c20 */ /* 0x000fe20008400000 */
[----:B------:R-:W-:Y:S01]  /*2e90*/  FMUL R107, R134, UR4 ;  /* 0x00000004866b7c20 */ /* 0x000fe20008400000 */
[----:B------:R-:W-:Y:S01]  /*2ea0*/  FADD R137, R106, -UR5 ;  /* 0x800000056a897e21 */ /* 0x000fe20008000000 */
[----:B------:R-:W-:Y:S01]  /*2eb0*/  FMUL R106, R133, UR4 ;  /* 0x00000004856a7c20 */ /* 0x000fe20008400000 */
[----:B------:R-:W-:Y:S01]  /*2ec0*/  FFMA R104, R24, R105, R72 ;  /* 0x0000006918687223 */ /* 0x000fe20000000048 */
[----:B------:R-:W-:Y:S01]  /*2ed0*/  FFMA R132, R26, R107, R74 ;  /* 0x0000006b1a847223 */ /* 0x000fe2000000004a */
[----:B------:R-:W-:Y:S01]  /*2ee0*/  FMUL R139, R110, UR7 ;  /* 0x000000076e8b7c20 */ /* 0x000fe20008400000 */
[----:B------:R-:W-:Y:S01]  /*2ef0*/  FMUL R134, R135, UR4 ;  /* 0x0000000487867c20 */ /* 0x000fe20008400000 */
[----:B------:R-:W-:Y:S01]  /*2f00*/  FFMA R105, R25, R106, R73 ;  /* 0x0000006a19697223 */ /* 0x000fe20000000049 */
[----:B------:R-:W-:Y:S01]  /*2f10*/  FMNMX3 R148, R148, |R110|, |R111|, !PT ;  /* 0x4000006e94947276 */ /* 0x000fe2000780046f */
[----:B------:R-:W-:Y:S01]  /*2f20*/  FMUL R133, R104, UR7 ;  /* 0x0000000768857c20 */ /* 0x000fe20008400000 */
[----:B------:R-:W-:Y:S01]  /*2f30*/  FMUL R135, R132, UR7 ;  /* 0x0000000784877c20 */ /* 0x000fe20008400000 */
[----:B------:R-:W-:Y:S01]  /*2f40*/  FSEL R110, R110, R139, !P0 ;  /* 0x0000008b6e6e7208 */ /* 0x000fe20004000000 */
[----:B------:R-:W-:Y:S01]  /*2f50*/  @P0 FMUL R109, R109, UR7 ;  /* 0x000000076d6d0c20 */ /* 0x000fe20008400000 */
[----:B------:R-:W-:Y:S01]  /*2f60*/  @P0 FMUL R111, R111, UR7 ;  /* 0x000000076f6f0c20 */ /* 0x000fe20008400000 */
[----:B------:R-:W-:Y:S01]  /*2f70*/  FMNMX3 R148, R148, |R104|, |R105|, !PT ;  /* 0x4000006894947276 */ /* 0x000fe20007800469 */
[----:B------:R-:W-:Y:S01]  /*2f80*/  FFMA R107, R27, R134, R75 ;  /* 0x000000861b6b7223 */ /* 0x000fe2000000004b */
[----:B------:R-:W-:Y:S01]  /*2f90*/  @P0 FMUL R113, R113, UR7 ;  /* 0x0000000771710c20 */ /* 0x000fe20008400000 */
[----:B------:R-:W-:Y:S01]  /*2fa0*/  @P0 FMUL R115, R115, UR7 ;  /* 0x0000000773730c20 */ /* 0x000fe20008400000 */
[----:B------:R-:W-:Y:S01]  /*2fb0*/  FSEL R104, R104, R133, !P0 ;  /* 0x0000008568687208 */ /* 0x000fe20004000000 */
[----:B------:R0:W-:Y:S01]  /*2fc0*/  STG.E.128 desc[UR8][R152.64+0x1800], R108 ;  /* 0x0018006c98007986 */ /* 0x0001e2000c101d08 */
[----:B------:R-:W-:Y:S01]  /*2fd0*/  FSEL R106, R132, R135, !P0 ;  /* 0x00000087846a7208 */ /* 0x000fe20004000000 */
[----:B------:R-:W-:Y:S01]  /*2fe0*/  @P0 FMUL R105, R105, UR7 ;  /* 0x0000000769690c20 */ /* 0x000fe20008400000 */
[C---:B------:R-:W-:Y:S01]  /*2ff0*/  IADD3 R135, PT, PT, R3.reuse, 0x400, RZ ;  /* 0x0000040003877810 */ /* 0x040fe20007ffe0ff */
[----:B------:R1:W-:Y:S01]  /*3000*/  STG.E.128 desc[UR8][R152.64+0x1000], R112 ;  /* 0x0010007098007986 */ /* 0x0003e2000c101d08 */
[C---:B------:R-:W-:Y:S01]  /*3010*/  IADD3 R139, PT, PT, R3.reuse, 0x580, RZ ;  /* 0x00000580038b7810 */ /* 0x040fe20007ffe0ff */
[----:B------:R-:W-:Y:S01]  /*3020*/  FMUL R144, R144, UR4 ;  /* 0x0000000490907c20 */ /* 0x000fe20008400000 */
[----:B------:R-:W-:Y:S01]  /*3030*/  IADD3 R133, PT, PT, R3, 0x480, RZ ;  /* 0x0000048003857810 */ /* 0x000fe20007ffe0ff */
[----:B------:R-:W-:Y:S01]  /*3040*/  FMUL R3, R124, UR4 ;  /* 0x000000047c037c20 */ /* 0x000fe20008400000 */
[----:B------:R-:W-:Y:S01]  /*3050*/  FMNMX3 R156, R148, |R132|, |R107|, !PT ;  /* 0x40000084949c7276 */ /* 0x000fe2000780046b */
[----:B------:R-:W-:Y:S01]  /*3060*/  @P0 FMUL R107, R107, UR7 ;  /* 0x000000076b6b0c20 */ /* 0x000fe20008400000 */
[----:B------:R-:W-:Y:S01]  /*3070*/  FMUL R124, R129, UR4 ;  /* 0x00000004817c7c20 */ /* 0x000fe20008400000 */
[----:B------:R-:W-:Y:S01]  /*3080*/  FFMA R3, R28, R3, R76 ;  /* 0x000000031c037223 */ /* 0x000fe2000000004c */
[----:B------:R-:W-:Y:S01]  /*3090*/  FMUL R145, R145, UR4 ;  /* 0x0000000491917c20 */ /* 0x000fe20008400000 */
[----:B------:R-:W-:Y:S01]  /*30a0*/  FMUL R146, R146, UR4 ;  /* 0x0000000492927c20 */ /* 0x000fe20008400000 */
[----:B------:R-:W-:Y:S01]  /*30b0*/  FMUL R147, R147, UR4 ;  /* 0x0000000493937c20 */ /* 0x000fe20008400000 */
[----:B------:R-:W-:Y:S01]  /*30c0*/  FMUL R140, R140, UR4 ;  /* 0x000000048c8c7c20 */ /* 0x000fe20008400000 */
[----:B------:R-:W-:Y:S01]  /*30d0*/  FFMA R145, R46, R145, R94 ;  /* 0x000000912e917223 */ /* 0x000fe2000000005e */
[----:B0-----:R-:W-:Y:S01]  /*30e0*/  FMUL R108, R125, UR4 ;  /* 0x000000047d6c7c20 */ /* 0x001fe20008400000 */
[----:B------:R-:W-:Y:S01]  /*30f0*/  FMUL R111, R126, UR4 ;  /* 0x000000047e6f7c20 */ /* 0x000fe20008400000 */
[----:B------:R-:W-:Y:S01]  /*3100*/  FMUL R125, R130, UR4 ;  /* 0x00000004827d7c20 */ /* 0x000fe20008400000 */
[----:B------:R-:W-:Y:S01]  /*3110*/  FMUL R126, R131, UR4 ;  /* 0x00000004837e7c20 */ /* 0x000fe20008400000 */
[----:B-1----:R-:W-:-:S04]  /*3120*/  IMAD.WIDE.U32 R112, R157, 0x10, R154 ;  /* 0x000000109d707825 */ /* 0x002fc800078e009a */
[----:B------:R-:W-:Y:S01]  /*3130*/  FMUL R114, R127, UR4 ;  /* 0x000000047f727c20 */ /* 0x000fe20008400000 */
[----:B------:R-:W-:Y:S01]  /*3140*/  FFMA R109, R29, R108, R77 ;  /* 0x0000006c1d6d7223 */ /* 0x000fe2000000004d */
[----:B------:R-:W-:Y:S01]  /*3150*/  FFMA R110, R30, R111, R78 ;  /* 0x0000006f1e6e7223 */ /* 0x000fe2000000004e */
[----:B------:R-:W-:Y:S01]  /*3160*/  FMUL R108, R3, UR7 ;  /* 0x00000007036c7c20 */ /* 0x000fe20008400000 */
[----:B------:R0:W-:Y:S01]  /*3170*/  STG.E.128 desc[UR8][R112.64], R104 ;  /* 0x0000006870007986 */ /* 0x0001e2000c101d08 */
[----:B------:R-:W-:Y:S01]  /*3180*/  FFMA R111, R31, R114, R79 ;  /* 0x000000721f6f7223 */ /* 0x000fe2000000004f */
[----:B------:R-:W-:Y:S01]  /*3190*/  FMUL R115, R128, UR4 ;  /* 0x0000000480737c20 */ /* 0x000fe20008400000 */
[----:B------:R-:W-:Y:S01]  /*31a0*/  FMNMX3 R156, R156, |R3|, |R109|, !PT ;  /* 0x400000039c9c7276 */ /* 0x000fe2000780046d */
[----:B------:R-:W-:Y:S01]  /*31b0*/  FFMA R125, R34, R125, R82 ;  /* 0x0000007d227d7223 */ /* 0x000fe20000000052 */
[----:B------:R-:W-:Y:S01]  /*31c0*/  FSEL R108, R3, R108, !P0 ;  /* 0x0000006c036c7208 */ /* 0x000fe20004000000 */
[----:B------:R-:W-:Y:S01]  /*31d0*/  FFMA R115, R32, R115, R80 ;  /* 0x0000007320737223 */ /* 0x000fe20000000050 */
[----:B------:R-:W-:Y:S01]  /*31e0*/  FMNMX3 R156, R156, |R110|, |R111|, !PT ;  /* 0x4000006e9c9c7276 */ /* 0x000fe2000780046f */
[----:B------:R-:W-:Y:S01]  /*31f0*/  FMUL R3, R120, UR4 ;  /* 0x0000000478037c20 */ /* 0x000fe20008400000 */
[----:B------:R-:W-:Y:S01]  /*3200*/  FMUL R120, R123, UR4 ;  /* 0x000000047b787c20 */ /* 0x000fe20008400000 */
[----:B------:R-:W-:-:S04]  /*3210*/  IMAD.WIDE.U32 R152, R4, 0x10, R154 ;  /* 0x0000001004987825 */ /* 0x000fc800078e009a */
[----:B------:R-:W-:Y:S01]  /*3220*/  @P0 FMUL R109, R109, UR7 ;  /* 0x000000076d6d0c20 */ /* 0x000fe20008400000 */
[----:B------:R-:W-:Y:S01]  /*3230*/  FFMA R3, R36, R3, R84 ;  /* 0x0000000324037223 */ /* 0x000fe20000000054 */
[----:B------:R-:W-:Y:S01]  /*3240*/  @P0 FMUL R111, R111, UR7 ;  /* 0x000000076f6f0c20 */ /* 0x000fe20008400000 */
[----:B------:R-:W-:Y:S01]  /*3250*/  FMUL R141, R141, UR4 ;  /* 0x000000048d8d7c20 */ /* 0x000fe20008400000 */
[----:B------:R-:W-:Y:S01]  /*3260*/  FMUL R142, R142, UR4 ;  /* 0x000000048e8e7c20 */ /* 0x000fe20008400000 */
[----:B------:R-:W-:Y:S01]  /*3270*/  FFMA R147, R48, R147, R96 ;  /* 0x0000009330937223 */ /* 0x000fe20000000060 */
[----:B------:R-:W-:Y:S01]  /*3280*/  FMUL R143, R143, UR4 ;  /* 0x000000048f8f7c20 */ /* 0x000fe20008400000 */
[C---:B0-----:R-:W-:Y:S01]  /*3290*/  FMUL R113, R110.reuse, UR7 ;  /* 0x000000076e717c20 */ /* 0x041fe20008400000 */
[----:B------:R-:W-:Y:S01]  /*32a0*/  FFMA R105, R33, R124, R81 ;  /* 0x0000007c21697223 */ /* 0x000fe20000000051 */
[----:B------:R-:W-:Y:S01]  /*32b0*/  FMUL R112, R121, UR4 ;  /* 0x0000000479707c20 */ /* 0x000fe20008400000 */
[----:B------:R-:W-:Y:S01]  /*32c0*/  FFMA R107, R35, R126, R83 ;  /* 0x0000007e236b7223 */ /* 0x000fe20000000053 */
[----:B------:R-:W-:Y:S01]  /*32d0*/  FMUL R104, R115, UR7 ;  /* 0x0000000773687c20 */ /* 0x000fe20008400000 */
[----:B------:R-:W-:Y:S01]  /*32e0*/  FSEL R110, R110, R113, !P0 ;  /* 0x000000716e6e7208 */ /* 0x000fe20004000000 */
[----:B------:R-:W-:Y:S01]  /*32f0*/  FMUL R113, R122, UR4 ;  /* 0x000000047a717c20 */ /* 0x000fe20008400000 */
[----:B------:R-:W-:Y:S01]  /*3300*/  FMNMX3 R156, R156, |R115|, |R105|, !PT ;  /* 0x400000739c9c7276 */ /* 0x000fe20007800469 */
[----:B------:R-:W-:Y:S01]  /*3310*/  FMUL R106, R125, UR7 ;  /* 0x000000077d6a7c20 */ /* 0x000fe20008400000 */
[----:B------:R-:W-:Y:S01]  /*3320*/  FSEL R104, R115, R104, !P0 ;  /* 0x0000006873687208 */ /* 0x000fe20004000000 */
[----:B------:R-:W-:Y:S01]  /*3330*/  FFMA R114, R38, R113, R86 ;  /* 0x0000007126727223 */ /* 0x000fe20000000056 */
[----:B------:R-:W-:Y:S01]  /*3340*/  FFMA R113, R37, R112, R85 ;  /* 0x0000007025717223 */ /* 0x000fe20000000055 */
[----:B------:R-:W-:Y:S01]  /*3350*/  FMUL R112, R3, UR7 ;  /* 0x0000000703707c20 */ /* 0x000fe20008400000 */
[----:B------:R-:W-:Y:S01]  /*3360*/  FMNMX3 R156, R156, |R125|, |R107|, !PT ;  /* 0x4000007d9c9c7276 */ /* 0x000fe2000780046b */
[----:B------:R-:W-:Y:S01]  /*3370*/  @P0 FMUL R105, R105, UR7 ;  /* 0x0000000769690c20 */ /* 0x000fe20008400000 */
[----:B------:R-:W-:Y:S01]  /*3380*/  FSEL R106, R125, R106, !P0 ;  /* 0x0000006a7d6a7208 */ /* 0x000fe20004000000 */
[----:B------:R-:W-:Y:S01]  /*3390*/  @P0 FMUL R107, R107, UR7 ;  /* 0x000000076b6b0c20 */ /* 0x000fe20008400000 */
[----:B------:R-:W-:Y:S01]  /*33a0*/  FMNMX3 R156, R156, |R3|, |R113|, !PT ;  /* 0x400000039c9c7276 */ /* 0x000fe20007800471 */
[----:B------:R-:W-:Y:S01]  /*33b0*/  FFMA R115, R39, R120, R87 ;  /* 0x0000007827737223 */ /* 0x000fe20000000057 */
[----:B------:R-:W-:Y:S01]  /*33c0*/  FSEL R112, R3, R112, !P0 ;  /* 0x0000007003707208 */ /* 0x000fe20004000000 */
[----:B------:R-:W-:Y:S01]  /*33d0*/  FMUL R3, R116, UR4 ;  /* 0x0000000474037c20 */ /* 0x000fe20008400000 */
[----:B------:R-:W-:Y:S01]  /*33e0*/  FMUL R116, R117, UR4 ;  /* 0x0000000475747c20 */ /* 0x000fe20008400000 */
[----:B------:R0:W-:Y:S01]  /*33f0*/  STG.E.128 desc[UR8][R152.64], R108 ;  /* 0x0000006c98007986 */ /* 0x0001e2000c101d08 */
[----:B------:R-:W-:Y:S01]  /*3400*/  FMUL R117, R118, UR4 ;  /* 0x0000000476757c20 */ /* 0x000fe20008400000 */
[----:B------:R-:W-:Y:S01]  /*3410*/  FMUL R118, R119, UR4 ;  /* 0x0000000477767c20 */ /* 0x000fe20008400000 */
[----:B------:R-:W-:Y:S01]  /*3420*/  FFMA R3, R40, R3, R88 ;  /* 0x0000000328037223 */ /* 0x000fe20000000058 */
[----:B------:R1:W-:Y:S01]  /*3430*/  STG.E.128 desc[UR8][R150.64], R104 ;  /* 0x0000006896007986 */ /* 0x0003e2000c101d08 */
[----:B------:R-:W-:Y:S01]  /*3440*/  FMNMX3 R156, R156, |R114|, |R115|, !PT ;  /* 0x400000729c9c7276 */ /* 0x000fe20007800473 */
        /* <DEDUP_REMOVED lines=8> */
[----:B------:R-:W-:Y:S01]  /*34d0*/  FFMA R143, R52, R143, R100 ;  /* 0x0000008f348f7223 */ /* 0x000fe20000000064 */
[----:B------:R-:W-:Y:S01]  /*34e0*/  FFMA R121, R53, R136, R101 ;  /* 0x0000008835797223 */ /* 0x000fe20000000065 */
[----:B------:R-:W-:Y:S01]  /*34f0*/  FFMA R137, R54, R137, R102 ;  /* 0x0000008936897223 */ /* 0x000fe20000000066 */
[----:B------:R-:W-:Y:S01]  /*3500*/  FFMA R123, R55, R138, R103 ;  /* 0x0000008a377b7223 */ /* 0x000fe20000000067 */
[----:B0-----:R-:W-:Y:S01]  /*3510*/  FFMA R109, R45, R144, R93 ;  /* 0x000000902d6d7223 */ /* 0x001fe2000000005d */
[----:B------:R-:W-:Y:S01]  /*3520*/  FFMA R111, R47, R146, R95 ;  /* 0x000000922f6f7223 */ /* 0x000fe2000000005f */
[----:B------:R-:W-:Y:S01]  /*3530*/  FMUL R108, R7, UR7 ;  /* 0x00000007076c7c20 */ /* 0x000fe20008400000 */
[----:B------:R-:W-:Y:S01]  /*3540*/  FMUL R110, R145, UR7 ;  /* 0x00000007916e7c20 */ /* 0x000fe20008400000 */
[----:B-1----:R-:W-:Y:S01]  /*3550*/  FFMA R105, R41, R116, R89 ;  /* 0x0000007429697223 */ /* 0x002fe20000000059 */
        /* <DEDUP_REMOVED lines=8> */
[----:B------:R-:W-:Y:S01]  /*35e0*/  FMNMX3 R156, R156, |R117|, |R107|, !PT ;  /* 0x400000759c9c7276 */ /* 0x000fe2000780046b */
[----:B------:R-:W-:Y:S01]  /*35f0*/  FFMA R117, R49, R140, R97 ;  /* 0x0000008c31757223 */ /* 0x000fe20000000061 */
[----:B------:R-:W-:Y:S01]  /*3600*/  FMUL R122, R137, UR7 ;  /* 0x00000007897a7c20 */ /* 0x000fe20008400000 */
[----:B------:R-:W-:Y:S01]  /*3610*/  IMAD.WIDE.U32 R148, R149, 0x10, R154 ;  /* 0x0000001095947825 */ /* 0x000fe200078e009a */
[----:B------:R-:W-:-:S03]  /*3620*/  FMNMX3 R156, R156, |R7|, |R109|, !PT ;  /* 0x400000079c9c7276 */ /* 0x000fc6000780046d */
[----:B------:R-:W-:Y:S01]  /*3630*/  @P0 FMUL R113, R113, UR7 ;  /* 0x0000000771710c20 */ /* 0x000fe20008400000 */
[----:B------:R-:W-:Y:S01]  /*3640*/  @P0 FMUL R115, R115, UR7 ;  /* 0x0000000773730c20 */ /* 0x000fe20008400000 */
[----:B------:R-:W-:Y:S01]  /*3650*/  IMAD.WIDE.U32 R134, R135, 0x10, R154 ;  /* 0x0000001087867825 */ /* 0x000fe200078e009a */
[----:B------:R-:W-:-:S03]  /*3660*/  FMNMX3 R156, R156, |R145|, |R111|, !PT ;  /* 0x400000919c9c7276 */ /* 0x000fc6000780046f */
[----:B------:R-:W-:Y:S01]  /*3670*/  @P0 FMUL R105, R105, UR7 ;  /* 0x0000000769690c20 */ /* 0x000fe20008400000 */
[----:B------:R-:W-:Y:S01]  /*3680*/  FSEL R104, R3, R104, !P0 ;  /* 0x0000006803687208 */ /* 0x000fe20004000000 */
[----:B------:R-:W-:Y:S01]  /*3690*/  @P0 FMUL R107, R107, UR7 ;  /* 0x000000076b6b0c20 */ /* 0x000fe20008400000 */
[----:B------:R-:W-:Y:S01]  /*36a0*/  FMNMX3 R156, R156, |R147|, |R117|, !PT ;  /* 0x400000939c9c7276 */ /* 0x000fe20007800475 */
[----:B------:R-:W-:Y:S01]  /*36b0*/  IMAD.WIDE.U32 R132, R133, 0x10, R154 ;  /* 0x0000001085847825 */ /* 0x000fe200078e009a */
[----:B------:R-:W-:-:S03]  /*36c0*/  FSEL R108, R7, R108, !P0 ;  /* 0x0000006c076c7208 */ /* 0x000fc60004000000 */
[----:B------:R-:W-:Y:S01]  /*36d0*/  @P0 FMUL R109, R109, UR7 ;  /* 0x000000076d6d0c20 */ /* 0x000fe20008400000 */
[----:B------:R-:W-:Y:S01]  /*36e0*/  FMNMX3 R156, R156, |R141|, |R119|, !PT ;  /* 0x4000008d9c9c7276 */ /* 0x000fe20007800477 */
[----:B------:R-:W-:Y:S01]  /*36f0*/  @P0 FMUL R111, R111, UR7 ;  /* 0x000000076f6f0c20 */ /* 0x000fe20008400000 */
[----:B------:R-:W-:Y:S01]  /*3700*/  FSEL R110, R145, R110, !P0 ;  /* 0x0000006e916e7208 */ /* 0x000fe20004000000 */
[----:B------:R-:W-:Y:S01]  /*3710*/  IMAD.WIDE.U32 R4, R5, 0x10, R154 ;  /* 0x0000001005047825 */ /* 0x000fe200078e009a */
[----:B------:R-:W-:-:S03]  /*3720*/  FMNMX3 R156, R156, |R143|, |R121|, !PT ;  /* 0x4000008f9c9c7276 */ /* 0x000fc60007800479 */
[----:B------:R-:W-:Y:S01]  /*3730*/  @P0 FMUL R117, R117, UR7 ;  /* 0x0000000775750c20 */ /* 0x000fe20008400000 */
[----:B------:R-:W-:Y:S01]  /*3740*/  FSEL R116, R147, R116, !P0 ;  /* 0x0000007493747208 */ /* 0x000fe20004000000 */
        /* <DEDUP_REMOVED lines=13> */
.L_x_8443:
[----:B------:R-:W-:Y:S02]  /*3820*/  UIADD3 UR6, UPT, UPT, UR6, UR12, URZ ;  /* 0x0000000c06067290 */ /* 0x000fe4000fffe0ff */
[----:B------:R-:W-:Y:S02]  /*3830*/  UPLOP3.LUT UP1, UPT, UPT, UPT, UP1, 0x40, 0x4 ;  /* 0x000000000004789c */ /* 0x000fe40003f2e810 */
[----:B------:R-:W-:-:S09]  /*3840*/  UISETP.GE.AND UP0, UPT, UR6, UR14, UPT ;  /* 0x0000000e0600728c */ /* 0x000fd2000bf06270 */
[----:B------:R-:W-:Y:S05]  /*3850*/  BRA.U !UP0, `(.L_x_8444) ;  /* 0xffffffcd08847547 */ /* 0x000fea000b83ffff */
.L_x_8431:
        /* <DEDUP_REMOVED lines=15> */
[----:B01----:R-:W0:Y:S01]  /*3950*/  SHFL.DOWN PT, R5, R2, 0x4, 0x1f ;  /* 0x08801f0002057f89 */ /* 0x003e2200000e0000 */
        /* <DEDUP_REMOVED lines=22> */
.L_x_8452:
[----:B------:R-:W-:Y:S02]  /*3ac0*/  ISETP.NE.AND P1, PT, R0, RZ, PT ;  /* 0x000000ff0000720c */ /* 0x000fe40003f25270 */
[----:B-1----:R-:W-:-:S11]  /*3ad0*/  FMNMX R5, R3, R4, !PT ;  /* 0x0000000403057209 */ /* 0x002fd60007800000 */
[----:B------:R-:W-:Y:S05]  /*3ae0*/  @P1 BRA `(.L_x_8446) ;  /* 0x0000000000081947 */ /* 0x000fea0003800000 */
[----:B0-----:R-:W0:Y:S02]  /*3af0*/  LDC.64 R2, c[0x0][0x3f8] ;  /* 0x0000fe00ff027b82 */ /* 0x001e240000000a00 */
[----:B0-----:R1:W-:Y:S02]  /*3b00*/  REDG.E.MAX.S32.STRONG.GPU desc[UR8][R2.64], R5 ;  /* 0x000000050200798e */ /* 0x0013e4000d12e308 */
.L_x_8446:
[----:B------:R-:W-:Y:S05]  /*3b10*/  BSYNC B0 ;  /* 0x0000000000007941 */ /* 0x000fea0003800000 */
.L_x_8445:
        /* <DEDUP_REMOVED lines=13> */
[----:B------:R-:W-:Y:S05]  /*3bf0*/  CALL.REL.NOINC `($__internal_119_$__cuda_sm20_rcp_rn_f32_slowpath) ;  /* 0x00000000005c7944 */ /* 0x000fea0003c00000 */
[----:B------:R-:W-:Y:S05]  /*3c00*/  BRA `(.L_x_8449) ;  /* 0x0000000000147947 */ /* 0x000fea0003800000 */
.L_x_8448:
[----:B------:R-:W2:Y:S01]  /*3c10*/  MUFU.RCP R163, UR7 ;  /* 0x0000000700a37d08 */ /* 0x000ea20008001000 */
[----:B------:R-:W-:-:S05]  /*3c20*/  MOV R0, UR7 ;  /* 0x0000000700007c02 */ /* 0x000fca0008000f00 */
[----:B--2---:R-:W-:-:S04]  /*3c30*/  FFMA R0, R163, R0, -1 ;  /* 0xbf800000a3007423 */ /* 0x004fc80000000000 */
[----:B------:R-:W-:-:S04]  /*3c40*/  FADD.FTZ R0, -R0, -RZ ;  /* 0x800000ff00007221 */ /* 0x000fc80000010100 */
[----:B------:R-:W-:-:S07]  /*3c50*/  FFMA R163, R163, R0, R163 ;  /* 0x00000000a3a37223 */ /* 0x000fce00000000a3 */
.L_x_8449:
[----:B01----:R-:W0:Y:S02]  /*3c60*/  LDC.64 R2, c[0x0][0x3f0] ;  /* 0x0000fc00ff027b82 */ /* 0x003e240000000a00 */
[----:B0-----:R-:W-:Y:S01]  /*3c70*/  STG.E desc[UR8][R2.64], R163 ;  /* 0x000000a302007986 */ /* 0x001fe2000c101908 */
[----:B------:R-:W-:Y:S05]  /*3c80*/  EXIT ;  /* 0x000000000000794d */ /* 0x000fea0003800000 */
.L_x_8447:
[----:B------:R-:W-:Y:S02]  /*3c90*/  MOV R6, 0x2 ;  /* 0x0000000200067802 */ /* 0x000fe40000000f00 */
[----:B------:R-:W-:Y:S02]  /*3ca0*/  MOV R7, 0x1f ;  /* 0x0000001f00077802 */ /* 0x000fe40000000f00 */
[----:B------:R-:W-:-:S07]  /*3cb0*/  MOV R5, 0xffffffff ;  /* 0xffffffff00057802 */ /* 0x000fce0000000f00 */
[----:B01----:R-:W-:Y:S05]  /*3cc0*/  WARPSYNC.COLLECTIVE R5, `(.L_x_8450) ;  /* 0x0000000005087348 */ /* 0x003fea0003c00000 */
[----:B-1----:R1:W2:Y:S02]  /*3cd0*/  SHFL.DOWN P1, R4, R2, R6, R7 ;  /* 0x0800000602047389 */ /* 0x0022a40000020007 */
[----:B012---:R-:W-:Y:S05]  /*3ce0*/  ENDCOLLECTIVE ;  /* 0x000000000000791b */ /* 0x007fea0003800000 */
.L_x_8450:
[----:B------:R-:W-:Y:S02]  /*3cf0*/  MOV R6, 0x1 ;  /* 0x0000000100067802 */ /* 0x000fe40000000f00 */
[----:B------:R-:W-:-:S04]  /*3d00*/  MOV R3, R4 ;  /* 0x0000000400037202 */ /* 0x000fc80000000f00 */
[----:B------:R-:W-:-:S04]  /*3d10*/  FMNMX R3, R3, R2, !PT ;  /* 0x0000000203037209 */ /* 0x000fc80007800000 */
[----:B------:R-:W-:-:S07]  /*3d20*/  MOV R2, R3 ;  /* 0x0000000300027202 */ /* 0x000fce0000000f00 */
[----:B------:R-:W-:Y:S05]  /*3d30*/  WARPSYNC.COLLECTIVE R5, `(.L_x_8451) ;  /* 0x0000000005087348 */ /* 0x000fea0003c00000 */
[----:B------:R0:W1:Y:S02]  /*3d40*/  SHFL.DOWN P1, R4, R2, R6, R7 ;  /* 0x0800000602047389 */ /* 0x0000640000020007 */
[----:B01----:R-:W-:Y:S05]  /*3d50*/  ENDCOLLECTIVE ;  /* 0x000000000000791b */ /* 0x003fea0003800000 */
.L_x_8451:
[----:B------:R-:W-:Y:S05]  /*3d60*/  BRA `(.L_x_8452) ;  /* 0xfffffffc00547947 */ /* 0x000fea000383ffff */
        .weak           $__internal_119_$__cuda_sm20_rcp_rn_f32_slowpath
        .type           $__internal_119_$__cuda_sm20_rcp_rn_f32_slowpath,@function
        .size           $__internal_119_$__cuda_sm20_rcp_rn_f32_slowpath,(.L_x_12987 - $__internal_119_$__cuda_sm20_rcp_rn_f32_slowpath)
$__internal_119_$__cuda_sm20_rcp_rn_f32_slowpath:
        /* <DEDUP_REMOVED lines=15> */
.L_x_8454:
        /* <DEDUP_REMOVED lines=15> */
[----:B------:R-:W-:Y:S02]  /*3f50*/  SHF.L.U32 R161, R162, R163, RZ ;  /* 0x000000a3a2a17219 */ /* 0x000fe400000006ff */
[----:B------:R-:W-:Y:S02]  /*3f60*/  SHF.R.U32.HI R162, RZ, R165, R164 ;  /* 0x000000a5ffa27219 */ /* 0x000fe400000116a4 */
[----:B------:R-:W-:Y:S02]  /*3f70*/  LOP3.LUT R161, R161, R164, RZ, 0xc0, !PT ;  /* 0x000000a4a1a17212 */ /* 0x000fe400078ec0ff */
[----:B------:R-:W-:Y:S02]  /*3f80*/  SEL R165, RZ, 0xffffffff, !P0 ;  /* 0xffffffffffa57807 */ /* 0x000fe40004000000 */
[----:B------:R-:W-:Y:S02]  /*3f90*/  SHF.R.U32.HI R161, RZ, R163, R161 ;  /* 0x000000a3ffa17219 */ /* 0x000fe400000116a1 */
[----:B------:R-:W-:-:S02]  /*3fa0*/  IADD3 R165, PT, PT, -R165, RZ, RZ ;  /* 0x000000ffa5a57210 */ /* 0x000fc40007ffe1ff */
[----:B------:R-:W-:Y:S02]  /*3fb0*/  LOP3.LUT P0, RZ, R161, 0x1, RZ, 0xc0, !PT ;  /* 0x00000001a1ff7812 */ /* 0x000fe4000780c0ff */
[----:B------:R-:W-:Y:S02]  /*3fc0*/  LOP3.LUT P1, RZ, R165, R163, R164, 0xf8, !PT ;  /* 0x000000a3a5ff7212 */ /* 0x000fe4000782f8a4 */
        /* <DEDUP_REMOVED lines=10> */
.L_x_8456:
[----:B------:R0:W1:Y:S02]  /*4070*/  MUFU.RCP R163, R7 ;  /* 0x0000000700a37308 */ /* 0x0000640000001000 */
.L_x_8455:
[----:B------:R-:W-:Y:S05]  /*4080*/  BSYNC B1 ;  /* 0x0000000000017941 */ /* 0x000fea0003800000 */
.L_x_8453:
[----:B------:R-:W-:Y:S01]  /*4090*/  HFMA2 R165, -RZ, RZ, 0, 0 ;  /* 0x00000000ffa57431 */ /* 0x000fe200000001ff */
[----:B------:R-:W-:-:S04]  /*40a0*/  MOV R164, R154 ;  /* 0x0000009a00a47202 */ /* 0x000fc80000000f00 */
[----:B01----:R-:W-:Y:S05]  /*40b0*/  RET.REL.NODEC R164 `(_ZN18transformer_engine13normalization19ln_fwd_tuned_kernelINS0_13Kernel_traitsIffffjLj6144ELj1ELj1ELj4ELj16ENS0_18Kernel_traits_baseILj6144EffffjLj128EEEEEEEvNS0_19ForwardKernelParamsE) ;  /* 0xffffffbca4d07950 */ /* 0x003fea0003c3ffff */
.L_x_8457:
        /* <DEDUP_REMOVED lines=12> */
.L_x_12987:


//--------------------- .text._ZN18transformer_engine13normalization19ln_fwd_tuned_kernelINS0_13Kernel_traitsIff13__nv_bfloat16fjLj5120ELj1ELj1ELj4ELj16ENS0_18Kernel_traits_baseILj5120EffS3_fjLj128EEEEEEEvNS0_19ForwardKernelParamsE --------------------------
	.section	.text._ZN18transformer_engine13normalization19ln_fwd_tuned_kernelINS0_13Kernel_traitsIff13__nv_bfloat16fjLj5120ELj1ELj1ELj4ELj16ENS0_18Kernel_traits_baseILj5120EffS3_fjLj128EEEEEEEvNS0_19ForwardKernelParamsE,"ax",@progbits
	.align	128
        .global         _ZN18transformer_engine13normalization19ln_fwd_tuned_kernelINS0_13Kernel_traitsIff13__nv_bfloat16fjLj5120ELj1ELj1ELj4ELj16ENS0_18Kernel_traits_baseILj5120EffS3_fjLj128EEEEEEEvNS0_19ForwardKernelParamsE
        .type           _ZN18transformer_engine13normalization19ln_fwd_tuned_kernelINS0_13Kernel_traitsIff13__nv_bfloat16fjLj5120ELj1ELj1ELj4ELj16ENS0_18Kernel_traits_baseILj5120EffS3_fjLj128EEEEEEEvNS0_19ForwardKernelParamsE,@function
        .size           _ZN18transformer_engine13normalization19ln_fwd_tuned_kernelINS0_13Kernel_traitsIff13__nv_bfloat16fjLj5120ELj1ELj1ELj4ELj16ENS0_18Kernel_traits_baseILj5120EffS3_fjLj128EEEEEEEvNS0_19ForwardKernelParamsE,(.L_x_12988 - _ZN18transformer_engine13normalization19ln_fwd_tuned_kernelINS0_13Kernel_traitsIff13__nv_bfloat16fjLj5120ELj1ELj1ELj4ELj16ENS0_18Kernel_traits_baseILj5120EffS3_fjLj128EEEEEEEvNS0_19ForwardKernelParamsE)
        .other          _ZN18transformer_engine13normalization19ln_fwd_tuned_kernelINS0_13Kernel_traitsIff13__nv_bfloat16fjLj5120ELj1ELj1ELj4ELj16ENS0_18Kernel_traits_baseILj5120EffS3_fjLj128EEEEEEEvNS0_19ForwardKernelParamsE,@"STO_CUDA_ENTRY STV_DEFAULT"
_ZN18transformer_engine13normalization19ln_fwd_tuned_kernelINS0_13Kernel_traitsIff13__nv_bfloat16fjLj5120ELj1ELj1ELj4ELj16ENS0_18Kernel_traits_baseILj5120EffS3_fjLj128EEEEEEEvNS0_19ForwardKernelParamsE:
.text._ZN18transformer_engine13normalization19ln_fwd_tuned_kernelINS0_13Kernel_traitsIff13__nv_bfloat16fjLj5120ELj1ELj1ELj4ELj16ENS0_18Kernel_traits_baseILj5120EffS3_fjLj128EEEEEEEvNS0_19ForwardKernelParamsE:
        /* <DEDUP_REMOVED lines=92> */
.L_x_8469:
[----:B------:R-:W0:Y:S01]  /*05c0*/  LDC.64 R4, c[0x0][0x390] ;  /* 0x0000e400ff047b82 */ /* 0x000e220000000a00 */
[----:B------:R-:W-:-:S04]  /*05d0*/  IMAD R129, R124, 0x500, R17 ;  /* 0x000005007c817824 */ /* 0x000fc800078e0211 */
[----:B0-----:R-:W-:-:S05]  /*05e0*/  IMAD.WIDE.U32 R6, R129, 0x10, R4 ;  /* 0x0000001081067825 */ /* 0x001fca00078e0004 */
[----:B------:R-:W2:Y:S04]  /*05f0*/  LDG.E.128 R40, desc[UR6][R6.64] ;  /* 0x0000000606287981 */ /* 0x000ea8000c1e1d00 */
[----:B------:R-:W3:Y:S01]  /*0600*/  LDG.E.128 R36, desc[UR6][R6.64+0x800] ;  /* 0x0008000606247981 */ /* 0x000ee2000c1e1d00 */
        /* <DEDUP_REMOVED lines=78> */
[----:B------:R-:W-:-:S04]  /*0af0*/  FMUL R128, R128, 0.00078125001164153218269 ;  /* 0x3a4ccccd80807820 */ /* 0x000fc80000400000 */
        /* <DEDUP_REMOVED lines=90> */
[----:B0-----:R-:W-:-:S05]  /*10a0*/  FADD R131, R130, R131 ;  /* 0x0000008382837221 */ /* 0x001fca0000000000 */
[----:B------:R-:W0:Y:S02]  /*10b0*/  SHFL.BFLY PT, R134, R131, 0x8, 0x1f ;  /* 0x0d001f0083867f89 */ /* 0x000e2400000e0000 */
[----:B0-----:R-:W-:Y:S01]  /*10c0*/  FADD R134, R131, R134 ;  /* 0x0000008683867221 */ /* 0x001fe20000000000 */
[----:B------:R-:W-:-:S04]  /*10d0*/  CS2R R130, SRZ ;  /* 0x0000000000827805 */ /* 0x000fc8000001ff00 */
        /* <DEDUP_REMOVED lines=18> */
.L_x_8460:
[----:B------:R-:W-:Y:S05]  /*1200*/  BSYNC.RECONVERGENT B0 ;  /* 0x0000000000007941 */ /* 0x000fea0003800200 */
.L_x_8459:
        /* <DEDUP_REMOVED lines=11> */
[----:B-----5:R-:W-:Y:S05]  /*12c0*/  CALL.REL.NOINC `($__internal_120_$__cuda_sm20_rcp_rn_f32_slowpath) ;  /* 0x0000002c00747944 */ /* 0x020fea0003c00000 */
[----:B------:R-:W-:Y:S05]  /*12d0*/  BRA `(.L_x_8463) ;  /* 0x0000000000107947 */ /* 0x000fea0003800000 */
.L_x_8462:
[----:B------:R-:W0:Y:S02]  /*12e0*/  MUFU.RCP R129, R128 ;  /* 0x0000008000817308 */ /* 0x000e240000001000 */
[----:B0-----:R-:W-:-:S04]  /*12f0*/  FFMA R0, R128, R129, -1 ;  /* 0xbf80000080007423 */ /* 0x001fc80000000081 */
[----:B------:R-:W-:-:S04]  /*1300*/  FADD.FTZ R0, -R0, -RZ ;  /* 0x800000ff00007221 */ /* 0x000fc80000010100 */
[----:B------:R-:W-:-:S07]  /*1310*/  FFMA R0, R129, R0, R129 ;  /* 0x0000000081007223 */ /* 0x000fce0000000081 */
.L_x_8463:
[----:B------:R-:W-:Y:S05]  /*1320*/  BSYNC.RECONVERGENT B0 ;  /* 0x0000000000007941 */ /* 0x000fea0003800200 */
.L_x_8461:
        /* <DEDUP_REMOVED lines=20> */
[----:B-----5:R-:W-:Y:S05]  /*1470*/  CALL.REL.NOINC `($__internal_120_$__cuda_sm20_rcp_rn_f32_slowpath) ;  /* 0x0000002c00087944 */ /* 0x020fea0003c00000 */
[----:B------:R-:W-:Y:S05]  /*1480*/  BRA `(.L_x_8466) ;  /* 0x0000000000107947 */ /* 0x000fea0003800000 */
.L_x_8465:
[----:B------:R-:W0:Y:S02]  /*1490*/  MUFU.RCP R0, R137 ;  /* 0x0000008900007308 */ /* 0x000e240000001000 */
[----:B0-----:R-:W-:-:S04]  /*14a0*/  FFMA R2, R137, R0, -1 ;  /* 0xbf80000089027423 */ /* 0x001fc80000000000 */
[----:B------:R-:W-:-:S04]  /*14b0*/  FADD.FTZ R135, -R2, -RZ ;  /* 0x800000ff02877221 */ /* 0x000fc80000010100 */
[----:B------:R-:W-:-:S07]  /*14c0*/  FFMA R0, R0, R135, R0 ;  /* 0x0000008700007223 */ /* 0x000fce0000000000 */
.L_x_8466:
[----:B------:R-:W-:Y:S05]  /*14d0*/  BSYNC.RECONVERGENT B0 ;  /* 0x0000000000007941 */ /* 0x000fea0003800200 */
.L_x_8464:
[----:B------:R-:W-:Y:S01]  /*14e0*/  FADD R2, R131, -R130 ;  /* 0x8000008283027221 */ /* 0x000fe20000000000 */
[----:B------:R-:W-:Y:S01]  /*14f0*/  FADD R133, R133, R134 ;  /* 0x0000008685857221 */ /* 0x000fe20000000000 */
[----:B------:R-:W-:Y:S01]  /*1500*/  ISETP.NE.AND P2, PT, R132, RZ, PT ;  /* 0x000000ff8400720c */ /* 0x000fe20003f45270 */
[----:B------:R-:W-:Y:S01]  /*1510*/  UISETP.NE.U32.AND UP0, UPT, UR8, URZ, UPT ;  /* 0x000000ff0800728c */ /* 0x000fe2000bf05070 */
[----:B------:R-:W-:-:S03]  /*1520*/  FMUL R135, R2, R2 ;  /* 0x0000000202877220 */ /* 0x000fc60000400000 */
[----:B------:R-:W-:Y:S01]  /*1530*/  UISETP.NE.AND.EX UP0, UPT, UR9, URZ, UPT, UP0 ;  /* 0x000000ff0900728c */ /* 0x000fe2000bf05300 */
[----:B------:R-:W-:Y:S02]  /*1540*/  FMUL R2, R128, R135 ;  /* 0x0000008780027220 */ /* 0x000fe40000400000 */
[----:B------:R-:W0:Y:S02]  /*1550*/  LDC R135, c[0x0][0x3d8] ;  /* 0x0000f600ff877b82 */ /* 0x000e240000000800 */
[C---:B------:R-:W-:Y:S01]  /*1560*/  FMUL R134, R129.reuse, R2 ;  /* 0x0000000281867220 */ /* 0x040fe20000400000 */
[----:B------:R-:W-:Y:S01]  /*1570*/  FMUL R129, R129, R130 ;  /* 0x0000008281817220 */ /* 0x000fe20000400000 */
[----:B------:R-:W1:Y:S02]  /*1580*/  S2R R2, SR_TID.X ;  /* 0x0000000000027919 */ /* 0x000e640000002100 */
[----:B------:R-:W-:Y:S01]  /*1590*/  FFMA R134, R134, R0, R133 ;  /* 0x0000000086867223 */ /* 0x000fe20000000085 */
[----:B------:R-:W-:-:S02]  /*15a0*/  FFMA R129, R128, R131, R129 ;  /* 0x0000008380817223 */ /* 0x000fc40000000081 */
[----:B------:R-:W2:Y:S02]  /*15b0*/  @!P2 LDC.64 R130, c[0x0][0x398] ;  /* 0x0000e600ff82ab82 */ /* 0x000ea40000000a00 */
[----:B------:R-:W-:Y:S01]  /*15c0*/  FMUL R128, R129, R0 ;  /* 0x0000000081807220 */ /* 0x000fe20000400000 */
[----:B------:R-:W0:Y:S05]  /*15d0*/  SHFL.IDX PT, R134, R134, RZ, 0x1f ;  /* 0x00001fff86867589 */ /* 0x000e2a00000e0000 */
[----:B------:R-:W3:Y:S01]  /*15e0*/  SHFL.IDX PT, R128, R128, RZ, 0x1f ;  /* 0x00001fff80807589 */ /* 0x000ee200000e0000 */
[----:B--2---:R-:W-:-:S04]  /*15f0*/  @!P2 IMAD.WIDE R130, R124, 0x4, R130 ;  /* 0x000000047c82a825 */ /* 0x004fc800078e0282 */
[----:B0-----:R-:W-:Y:S01]  /*1600*/  FFMA R135, R134, 0.00019531250291038304567, R135 ;  /* 0x394ccccd86877823 */ /* 0x001fe20000000087 */
[----:B-1----:R-:W-:-:S04]  /*1610*/  ISETP.NE.AND P1, PT, R2, RZ, PT ;  /* 0x000000ff0200720c */ /* 0x002fc80003f25270 */
[C---:B------:R-:W-:Y:S01]  /*1620*/  FSETP.GEU.AND P0, PT, |R135|.reuse, 1.175494350822287508e-38, PT ;  /* 0x008000008700780b */ /* 0x040fe20003f0e200 */
[----:B---3--:R0:W-:Y:S08]  /*1630*/  @!P2 STG.E desc[UR6][R130.64], R128 ;  /* 0x000000808200a986 */ /* 0x0081f0000c101906 */
[----:B------:R-:W1:Y:S04]  /*1640*/  @!P1 LDC.64 R132, c[0x0][0x3a0] ;  /* 0x0000e800ff849b82 */ /* 0x000e680000000a00 */
        /* <DEDUP_REMOVED lines=18> */
[--C-:B------:R-:W-:Y:S01]  /*1770*/  FADD R19, R19, -R128.reuse ;  /* 0x8000008013137221 */ /* 0x100fe20000000000 */
[--C-:B------:R-:W-:Y:S01]  /*1780*/  FADD R15, R15, -R128.reuse ;  /* 0x800000800f0f7221 */ /* 0x100fe20000000000 */
[--C-:B------:R-:W-:Y:S01]  /*1790*/  FADD R11, R11, -R128.reuse ;  /* 0x800000800b0b7221 */ /* 0x100fe20000000000 */
[--C-:B------:R-:W-:Y:S01]  /*17a0*/  FADD R5, R5, -R128.reuse ;  /* 0x8000008005057221 */ /* 0x100fe20000000000 */
[----:B------:R-:W-:-:S04]  /*17b0*/  FADD R7, R7, -R128 ;  /* 0x8000008007077221 */ /* 0x000fc80000000000 */
[----:B------:R-:W-:Y:S01]  /*17c0*/  FMUL R136, R0, R7 ;  /* 0x0000000700887220 */ /* 0x000fe20000400000 */
[----:B-1----:R-:W-:Y:S01]  /*17d0*/  ISETP.NE.AND P0, PT, R129, RZ, PT ;  /* 0x000000ff8100720c */ /* 0x002fe20003f05270 */
[----:B------:R-:W-:Y:S01]  /*17e0*/  FADD R129, R40, -R128 ;  /* 0x8000008028817221 */ /* 0x000fe20000000000 */
[C---:B------:R-:W-:Y:S01]  /*17f0*/  FMUL R40, R0.reuse, R41 ;  /* 0x0000002900287220 */ /* 0x040fe20000400000 */
[----:B------:R-:W-:Y:S02]  /*1800*/  FFMA R136, R87, R136, R47 ;  /* 0x0000008857887223 */ /* 0x000fe4000000002f */
[----:B------:R-:W-:Y:S01]  /*1810*/  FMUL R129, R0, R129 ;  /* 0x0000008100817220 */ /* 0x000fe20000400000 */
[----:B------:R-:W-:-:S03]  /*1820*/  FFMA R40, R121, R40, R81 ;  /* 0x0000002879287223 */ /* 0x000fc60000000051 */
[----:B------:R-:W-:Y:S01]  /*1830*/  FFMA R130, R120, R129, R80 ;  /* 0x0000008178827223 */ /* 0x000fe20000000050 */
[----:B------:R-:W-:-:S03]  /*1840*/  FADD R129, R42, -R128 ;  /* 0x800000802a817221 */ /* 0x000fc60000000000 */
[----:B------:R-:W-:Y:S01]  /*1850*/  @P0 FMUL R130, R130, R3 ;  /* 0x0000000382820220 */ /* 0x000fe20000400000 */
[----:B------:R-:W-:Y:S01]  /*1860*/  FMUL R129, R0, R129 ;  /* 0x0000008100817220 */ /* 0x000fe20000400000 */
[-C--:B------:R-:W-:Y:S01]  /*1870*/  @P0 FMUL R132, R132, R3.reuse ;  /* 0x0000000384840220 */ /* 0x080fe20000400000 */
[----:B------:R-:W-:Y:S01]  /*1880*/  @P0 FMUL R40, R40, R3 ;  /* 0x0000000328280220 */ /* 0x000fe20000400000 */
[----:B------:R0:W-:Y:S01]  /*1890*/  F2F.BF16.F32 R41, R130 ;  /* 0x0000008200297304 */ /* 0x0001e20000202000 */
[----:B------:R-:W-:Y:S01]  /*18a0*/  FFMA R42, R122, R129, R82 ;  /* 0x000000817a2a7223 */ /* 0x000fe20000000052 */
[----:B------:R-:W-:Y:S01]  /*18b0*/  FADD R129, R36, -R128 ;  /* 0x8000008024817221 */ /* 0x000fe20000000000 */
[-C--:B------:R-:W-:Y:S02]  /*18c0*/  @P0 FMUL R136, R136, R3.reuse ;  /* 0x0000000388880220 */ /* 0x080fe40000400000 */
[----:B------:R-:W-:Y:S01]  /*18d0*/  @P0 FMUL R42, R42, R3 ;  /* 0x000000032a2a0220 */ /* 0x000fe20000400000 */
[----:B------:R-:W-:-:S02]  /*18e0*/  FMUL R129, R0, R129 ;  /* 0x0000008100817220 */ /* 0x000fc40000400000 */
[----:B------:R-:W1:Y:S01]  /*18f0*/  F2F.BF16.F32 R37, R132 ;  /* 0x0000008400257304 */ /* 0x000e620000202000 */
[----:B0-----:R-:W-:Y:S01]  /*1900*/  FMUL R130, R0, R131 ;  /* 0x0000008300827220 */ /* 0x001fe20000400000 */
[----:B------:R-:W-:Y:S01]  /*1910*/  FFMA R36, R116, R129, R76 ;  /* 0x0000008174247223 */ /* 0x000fe2000000004c */
[--C-:B------:R-:W-:Y:S01]  /*1920*/  FADD R129, R38, -R128.reuse ;  /* 0x8000008026817221 */ /* 0x100fe20000000000 */
[----:B------:R-:W-:Y:S01]  /*1930*/  FADD R131, R39, -R128 ;  /* 0x8000008027837221 */ /* 0x000fe20000000000 */
[----:B------:R-:W-:Y:S01]  /*1940*/  FFMA R130, R117, R130, R77 ;  /* 0x0000008275827223 */ /* 0x000fe2000000004d */
[----:B------:R-:W-:Y:S01]  /*1950*/  @P0 FMUL R36, R36, R3 ;  /* 0x0000000324240220 */ /* 0x000fe20000400000 */
[----:B------:R-:W-:Y:S01]  /*1960*/  FMUL R129, R0, R129 ;  /* 0x0000008100817220 */ /* 0x000fe20000400000 */
[----:B------:R0:W-:Y:S01]  /*1970*/  F2F.BF16.F32 R43, R42 ;  /* 0x0000002a002b7304 */ /* 0x0001e20000202000 */
[----:B------:R-:W-:Y:S02]  /*1980*/  @P0 FMUL R130, R130, R3 ;  /* 0x0000000382820220 */ /* 0x000fe40000400000 */
[----:B------:R-:W-:Y:S01]  /*1990*/  FFMA R38, R118, R129, R78 ;  /* 0x0000008176267223 */ /* 0x000fe2000000004e */
[----:B------:R-:W-:-:S03]  /*19a0*/  FADD R129, R32, -R128 ;  /* 0x8000008020817221 */ /* 0x000fc60000000000 */
[----:B------:R-:W-:Y:S01]  /*19b0*/  @P0 FMUL R38, R38, R3 ;  /* 0x0000000326260220 */ /* 0x000fe20000400000 */
[C---:B------:R-:W-:Y:S01]  /*19c0*/  FMUL R129, R0.reuse, R129 ;  /* 0x0000008100817220 */ /* 0x040fe20000400000 */
[----:B0-----:R-:W-:Y:S01]  /*19d0*/  FMUL R42, R0, R131 ;  /* 0x00000083002a7220 */ /* 0x001fe20000400000 */
[----:B------:R-:W-:Y:S01]  /*19e0*/  FADD R131, R33, -R128 ;  /* 0x8000008021837221 */ /* 0x000fe20000000000 */
[----:B------:R0:W-:Y:S01]  /*19f0*/  F2F.BF16.F32 R39, R130 ;  /* 0x0000008200277304 */ /* 0x0001e20000202000 */
[----:B------:R-:W-:Y:S01]  /*1a00*/  FFMA R32, R112, R129, R72 ;  /* 0x0000008170207223 */ /* 0x000fe20000000048 */
[----:B------:R-:W-:Y:S01]  /*1a10*/  FADD R129, R34, -R128 ;  /* 0x8000008022817221 */ /* 0x000fe20000000000 */
[----:B------:R-:W-:Y:S01]  /*1a20*/  FFMA R42, R119, R42, R79 ;  /* 0x0000002a772a7223 */ /* 0x000fe2000000004f */
[----:B-1----:R-:W-:Y:S01]  /*1a30*/  SHF.L.U32 R37, R37, 0x10, RZ ;  /* 0x0000001025257819 */ /* 0x002fe200000006ff */
[----:B------:R-:W-:Y:S01]  /*1a40*/  @P0 FMUL R32, R32, R3 ;  /* 0x0000000320200220 */ /* 0x000fe20000400000 */
[----:B------:R-:W-:Y:S01]  /*1a50*/  FMUL R129, R0, R129 ;  /* 0x0000008100817220 */ /* 0x000fe20000400000 */
[----:B------:R-:W-:Y:S01]  /*1a60*/  @P0 FMUL R42, R42, R3 ;  /* 0x000000032a2a0220 */ /* 0x000fe20000400000 */
[----:B------:R-:W-:Y:S01]  /*1a70*/  F2F.BF16.F32 R40, R40 ;  /* 0x0000002800287304 */ /* 0x000fe20000202000 */
[----:B0-----:R-:W-:Y:S01]  /*1a80*/  FMUL R130, R0, R131 ;  /* 0x0000008300827220 */ /* 0x001fe20000400000 */
[----:B------:R-:W-:Y:S01]  /*1a90*/  FFMA R34, R114, R129, R74 ;  /* 0x0000008172227223 */ /* 0x000fe2000000004a */
[--C-:B------:R-:W-:Y:S01]  /*1aa0*/  FADD R129, R28, -R128.reuse ;  /* 0x800000801c817221 */ /* 0x100fe20000000000 */
[----:B------:R-:W-:Y:S01]  /*1ab0*/  FADD R131, R35, -R128 ;  /* 0x8000008023837221 */ /* 0x000fe20000000000 */
[----:B------:R-:W-:Y:S01]  /*1ac0*/  FFMA R130, R113, R130, R73 ;  /* 0x0000008271827223 */ /* 0x000fe20000000049 */
[----:B------:R-:W-:Y:S01]  /*1ad0*/  @P0 FMUL R34, R34, R3 ;  /* 0x0000000322220220 */ /* 0x000fe20000400000 */
[----:B------:R-:W-:Y:S01]  /*1ae0*/  FMUL R129, R0, R129 ;  /* 0x0000008100817220 */ /* 0x000fe20000400000 */
[----:B------:R0:W1:Y:S01]  /*1af0*/  F2F.BF16.F32 R33, R42 ;  /* 0x0000002a00217304 */ /* 0x0000620000202000 */
[----:B------:R-:W-:-:S02]  /*1b00*/  @P0 FMUL R130, R130, R3 ;  /* 0x0000000382820220 */ /* 0x000fc40000400000 */
[----:B------:R-:W-:Y:S01]  /*1b10*/  FFMA R28, R108, R129, R68 ;  /* 0x000000816c1c7223 */ /* 0x000fe20000000044 */
[----:B------:R-:W-:-:S03]  /*1b20*/  FADD R129, R30, -R128 ;  /* 0x800000801e817221 */ /* 0x000fc60000000000 */
[----:B------:R-:W-:Y:S01]  /*1b30*/  @P0 FMUL R28, R28, R3 ;  /* 0x000000031c1c0220 */ /* 0x000fe20000400000 */
[----:B------:R2:W-:Y:S01]  /*1b40*/  F2F.BF16.F32 R35, R130 ;  /* 0x0000008200237304 */ /* 0x0005e20000202000 */
[C---:B0-----:R-:W-:Y:S01]  /*1b50*/  FMUL R42, R0.reuse, R131 ;  /* 0x00000083002a7220 */ /* 0x041fe20000400000 */
[--C-:B------:R-:W-:Y:S01]  /*1b60*/  FADD R131, R29, -R128.reuse ;  /* 0x800000801d837221 */ /* 0x100fe20000000000 */
[C---:B------:R-:W-:Y:S02]  /*1b70*/  FMUL R129, R0.reuse, R129 ;  /* 0x0000008100817220 */ /* 0x040fe40000400000 */
[----:B------:R-:W-:Y:S01]  /*1b80*/  FFMA R42, R115, R42, R75 ;  /* 0x0000002a732a7223 */ /* 0x000fe2000000004b */
[----:B-1----:R-:W-:Y:S02]  /*1b90*/  SHF.L.U32 R33, R33, 0x10, RZ ;  /* 0x0000001021217819 */ /* 0x002fe400000006ff */
[----:B------:R-:W-:Y:S01]  /*1ba0*/  F2F.BF16.F32 R34, R34 ;  /* 0x0000002200227304 */ /* 0x000fe20000202000 */
[----:B--2---:R-:W-:Y:S01]  /*1bb0*/  FMUL R130, R0, R131 ;  /* 0x0000008300827220 */ /* 0x004fe20000400000 */
[----:B------:R-:W-:Y:S01]  /*1bc0*/  @P0 FMUL R42, R42, R3 ;  /* 0x000000032a2a0220 */ /* 0x000fe20000400000 */
[----:B------:R-:W-:-:S02]  /*1bd0*/  FADD R131, R25, -R128 ;  /* 0x8000008019837221 */ /* 0x000fc40000000000 */
[----:B------:R-:W-:Y:S01]  /*1be0*/  FFMA R30, R109, R130, R69 ;  /* 0x000000826d1e7223 */ /* 0x000fe20000000045 */
[----:B------:R-:W-:Y:S01]  /*1bf0*/  FFMA R130, R110, R129, R70 ;  /* 0x000000816e827223 */ /* 0x000fe20000000046 */
[--C-:B------:R-:W-:Y:S01]  /*1c00*/  FADD R129, R24, -R128.reuse ;  /* 0x8000008018817221 */ /* 0x100fe20000000000 */
[----:B------:R0:W-:Y:S01]  /*1c10*/  F2F.BF16.F32 R29, R42 ;  /* 0x0000002a001d7304 */ /* 0x0001e20000202000 */
[----:B------:R-:W-:Y:S01]  /*1c20*/  FMUL R132, R0, R131 ;  /* 0x0000008300847220 */ /* 0x000fe20000400000 */
[----:B------:R-:W-:Y:S01]  /*1c30*/  @P0 FMUL R130, R130, R3 ;  /* 0x0000000382820220 */ /* 0x000fe20000400000 */
[----:B------:R-:W-:Y:S01]  /*1c40*/  FMUL R129, R0, R129 ;  /* 0x0000008100817220 */ /* 0x000fe20000400000 */
[----:B------:R-:W-:Y:S01]  /*1c50*/  FADD R131, R21, -R128 ;  /* 0x8000008015837221 */ /* 0x000fe20000000000 */
[----:B------:R-:W-:Y:S02]  /*1c60*/  @P0 FMUL R30, R30, R3 ;  /* 0x000000031e1e0220 */ /* 0x000fe40000400000 */
[----:B------:R-:W-:Y:S01]  /*1c70*/  FFMA R24, R104, R129, R64 ;  /* 0x0000008168187223 */ /* 0x000fe20000000040 */
[----:B------:R-:W-:Y:S01]  /*1c80*/  FADD R129, R26, -R128 ;  /* 0x800000801a817221 */ /* 0x000fe20000000000 */
[C---:B0-----:R-:W-:Y:S01]  /*1c90*/  FMUL R42, R0.reuse, R31 ;  /* 0x0000001f002a7220 */ /* 0x041fe20000400000 */
[----:B------:R-:W-:Y:S01]  /*1ca0*/  FFMA R26, R105, R132, R65 ;  /* 0x00000084691a7223 */ /* 0x000fe20000000041 */
[----:B------:R0:W-:Y:S01]  /*1cb0*/  F2F.BF16.F32 R31, R130 ;  /* 0x00000082001f7304 */ /* 0x0001e20000202000 */
[C---:B------:R-:W-:Y:S01]  /*1cc0*/  FMUL R129, R0.reuse, R129 ;  /* 0x0000008100817220 */ /* 0x040fe20000400000 */
[----:B------:R-:W-:Y:S01]  /*1cd0*/  FFMA R42, R111, R42, R71 ;  /* 0x0000002a6f2a7223 */ /* 0x000fe20000000047 */
[----:B------:R-:W-:Y:S01]  /*1ce0*/  FMUL R132, R0, R131 ;  /* 0x0000008300847220 */ /* 0x000fe20000400000 */
[-C--:B------:R-:W-:Y:S01]  /*1cf0*/  @P0 FMUL R26, R26, R3.reuse ;  /* 0x000000031a1a0220 */ /* 0x080fe20000400000 */
[-C--:B------:R-:W-:Y:S01]  /*1d00*/  @P0 FMUL R24, R24, R3.reuse ;  /* 0x0000000318180220 */ /* 0x080fe20000400000 */
[----:B------:R-:W-:-:S02]  /*1d10*/  @P0 FMUL R42, R42, R3 ;  /* 0x000000032a2a0220 */ /* 0x000fc40000400000 */
[----:B------:R-:W-:Y:S01]  /*1d20*/  F2F.BF16.F32 R30, R30 ;  /* 0x0000001e001e7304 */ /* 0x000fe20000202000 */
[----:B0-----:R-:W-:Y:S01]  /*1d30*/  FFMA R130, R106, R129, R66 ;  /* 0x000000816a827223 */ /* 0x001fe20000000042 */
[----:B------:R-:W-:-:S03]  /*1d40*/  FADD R129, R20, -R128 ;  /* 0x8000008014817221 */ /* 0x000fc60000000000 */
[----:B------:R-:W-:Y:S01]  /*1d50*/  @P0 FMUL R130, R130, R3 ;  /* 0x0000000382820220 */ /* 0x000fe20000400000 */
[----:B------:R-:W-:Y:S02]  /*1d60*/  FMUL R129, R0, R129 ;  /* 0x0000008100817220 */ /* 0x000fe40000400000 */
[----:B------:R0:W1:Y:S02]  /*1d70*/  F2F.BF16.F32 R25, R42 ;  /* 0x0000002a00197304 */ /* 0x0000640000202000 */
[----:B------:R-:W-:Y:S01]  /*1d80*/  FFMA R20, R100, R129, R60 ;  /* 0x0000008164147223 */ /* 0x000fe2000000003c */
[--C-:B------:R-:W-:Y:S01]  /*1d90*/  FADD R129, R22, -R128.reuse ;  /* 0x8000008016817221 */ /* 0x100fe20000000000 */
[----:B------:R-:W-:Y:S01]  /*1da0*/  FFMA R22, R101, R132, R61 ;  /* 0x0000008465167223 */ /* 0x000fe2000000003d */
[----:B------:R-:W-:Y:S01]  /*1db0*/  FMUL R132, R0, R17 ;  /* 0x0000001100847220 */ /* 0x000fe20000400000 */
[----:B------:R-:W-:Y:S01]  /*1dc0*/  FADD R17, R18, -R128 ;  /* 0x8000008012117221 */ /* 0x000fe20000000000 */
[----:B------:R-:W-:Y:S01]  /*1dd0*/  FMUL R129, R0, R129 ;  /* 0x0000008100817220 */ /* 0x000fe20000400000 */
[----:B------:R-:W-:Y:S01]  /*1de0*/  @P0 FMUL R22, R22, R3 ;  /* 0x0000000316160220 */ /* 0x000fe20000400000 */
[C---:B0-----:R-:W-:Y:S01]  /*1df0*/  FMUL R42, R0.reuse, R27 ;  /* 0x0000001b002a7220 */ /* 0x041fe20000400000 */
[----:B------:R-:W-:Y:S01]  /*1e00*/  FFMA R132, R97, R132, R57 ;  /* 0x0000008461847223 */ /* 0x000fe20000000039 */
[----:B------:R0:W-:Y:S01]  /*1e10*/  F2F.BF16.F32 R27, R130 ;  /* 0x00000082001b7304 */ /* 0x0001e20000202000 */
[----:B------:R-:W-:Y:S01]  /*1e20*/  FMUL R17, R0, R17 ;  /* 0x0000001100117220 */ /* 0x000fe20000400000 */
[----:B------:R-:W-:Y:S01]  /*1e30*/  FFMA R42, R107, R42, R67 ;  /* 0x0000002a6b2a7223 */ /* 0x000fe20000000043 */
[----:B------:R-:W-:Y:S01]  /*1e40*/  @P0 FMUL R132, R132, R3 ;  /* 0x0000000384840220 */ /* 0x000fe20000400000 */
[----:B-1----:R-:W-:Y:S01]  /*1e50*/  SHF.L.U32 R25, R25, 0x10, RZ ;  /* 0x0000001019197819 */ /* 0x002fe200000006ff */
[----:B------:R-:W-:Y:S01]  /*1e60*/  FFMA R18, R98, R17, R58 ;  /* 0x0000001162127223 */ /* 0x000fe2000000003a */
[-C--:B------:R-:W-:Y:S01]  /*1e70*/  @P0 FMUL R42, R42, R3.reuse ;  /* 0x000000032a2a0220 */ /* 0x080fe20000400000 */
[----:B------:R-:W-:Y:S01]  /*1e80*/  @P0 FMUL R20, R20, R3 ;  /* 0x0000000314140220 */ /* 0x000fe20000400000 */
[----:B------:R-:W-:Y:S01]  /*1e90*/  F2F.BF16.F32 R28, R28 ;  /* 0x0000001c001c7304 */ /* 0x000fe20000202000 */
[----:B0-----:R-:W-:Y:S01]  /*1ea0*/  FFMA R130, R102, R129, R62 ;  /* 0x0000008166827223 */ /* 0x001fe2000000003e */
[----:B------:R-:W-:Y:S01]  /*1eb0*/  FADD R129, R16, -R128 ;  /* 0x8000008010817221 */ /* 0x000fe20000000000 */
[----:B------:R-:W-:-:S02]  /*1ec0*/  @P0 FMUL R18, R18, R3 ;  /* 0x0000000312120220 */ /* 0x000fc40000400000 */
[----:B------:R-:W-:Y:S01]  /*1ed0*/  @P0 FMUL R130, R130, R3 ;  /* 0x0000000382820220 */ /* 0x000fe20000400000 */
[----:B------:R-:W-:Y:S02]  /*1ee0*/  FMUL R129, R0, R129 ;  /* 0x0000008100817220 */ /* 0x000fe40000400000 */
[----:B------:R0:W1:Y:S02]  /*1ef0*/  F2F.BF16.F32 R21, R42 ;  /* 0x0000002a00157304 */ /* 0x0000640000202000 */
[----:B------:R-:W-:-:S04]  /*1f00*/  FFMA R16, R96, R129, R56 ;  /* 0x0000008160107223 */ /* 0x000fc80000000038 */
[----:B------:R-:W-:Y:S02]  /*1f10*/  @P0 FMUL R16, R16, R3 ;  /* 0x0000000310100220 */ /* 0x000fe40000400000 */
[----:B------:R2:W-:Y:S01]  /*1f20*/  F2F.BF16.F32 R129, R132 ;  /* 0x0000008400817304 */ /* 0x0005e20000202000 */
[----:B0-----:R-:W-:-:S04]  /*1f30*/  FMUL R42, R0, R23 ;  /* 0x00000017002a7220 */ /* 0x001fc80000400000 */
[----:B------:R-:W-:Y:S01]  /*1f40*/  FFMA R42, R103, R42, R63 ;  /* 0x0000002a672a7223 */ /* 0x000fe2000000003f */
[----:B-1----:R-:W-:Y:S02]  /*1f50*/  SHF.L.U32 R21, R21, 0x10, RZ ;  /* 0x0000001015157819 */ /* 0x002fe400000006ff */
[----:B------:R0:W-:Y:S01]  /*1f60*/  F2F.BF16.F32 R23, R130 ;  /* 0x0000008200177304 */ /* 0x0001e20000202000 */
[----:B--2---:R-:W-:Y:S01]  /*1f70*/  FMUL R132, R0, R13 ;  /* 0x0000000d00847220 */ /* 0x004fe20000400000 */
[----:B------:R-:W-:Y:S01]  /*1f80*/  FADD R13, R14, -R128 ;  /* 0x800000800e0d7221 */ /* 0x000fe20000000000 */
[----:B------:R-:W-:Y:S02]  /*1f90*/  @P0 FMUL R42, R42, R3 ;  /* 0x000000032a2a0220 */ /* 0x000fe40000400000 */
[----:B------:R-:W-:Y:S01]  /*1fa0*/  FFMA R14, R93, R132, R53 ;  /* 0x000000845d0e7223 */ /* 0x000fe20000000035 */
[----:B------:R-:W-:Y:S02]  /*1fb0*/  FMUL R13, R0, R13 ;  /* 0x0000000d000d7220 */ /* 0x000fe40000400000 */
[----:B------:R1:W-:Y:S01]  /*1fc0*/  F2F.BF16.F32 R17, R18 ;  /* 0x0000001200117304 */ /* 0x0003e20000202000 */
[----:B------:R-:W-:Y:S01]  /*1fd0*/  @P0 FMUL R14, R14, R3 ;  /* 0x000000030e0e0220 */ /* 0x000fe20000400000 */
[----:B------:R-:W-:Y:S01]  /*1fe0*/  FFMA R132, R94, R13, R54 ;  /* 0x0000000d5e847223 */ /* 0x000fe20000000036 */
[--C-:B------:R-:W-:Y:S01]  /*1ff0*/  FADD R13, R8, -R128.reuse ;  /* 0x80000080080d7221 */ /* 0x100fe20000000000 */
[----:B0-----:R-:W-:Y:S01]  /*2000*/  FMUL R130, R0, R19 ;  /* 0x0000001300827220 */ /* 0x001fe20000400000 */
[----:B------:R-:W-:Y:S01]  /*2010*/  FADD R19, R12, -R128 ;  /* 0x800000800c137221 */ /* 0x000fe20000000000 */
[----:B------:R-:W-:Y:S01]  /*2020*/  @P0 FMUL R132, R132, R3 ;  /* 0x0000000384840220 */ /* 0x000fe20000400000 */
[C---:B------:R-:W-:Y:S01]  /*2030*/  FMUL R13, R0.reuse, R13 ;  /* 0x0000000d000d7220 */ /* 0x040fe20000400000 */
[----:B------:R0:W-:Y:S01]  /*2040*/  F2F.BF16.F32 R131, R14 ;  /* 0x0000000e00837304 */ /* 0x0001e20000202000 */
[C---:B-1----:R-:W-:Y:S01]  /*2050*/  FMUL R18, R0.reuse, R15 ;  /* 0x0000000f00127220 */ /* 0x042fe20000400000 */
[----:B------:R-:W-:Y:S01]  /*2060*/  FMUL R19, R0, R19 ;  /* 0x0000001300137220 */ /* 0x000fe20000400000 */
[----:B------:R-:W-:Y:S01]  /*2070*/  FFMA R8, R88, R13, R48 ;  /* 0x0000000d58087223 */ /* 0x000fe20000000030 */
[----:B------:R-:W-:Y:S01]  /*2080*/  FFMA R130, R99, R130, R59 ;  /* 0x0000008263827223 */ /* 0x000fe2000000003b */
[----:B------:R-:W-:Y:S01]  /*2090*/  FFMA R18, R95, R18, R55 ;  /* 0x000000125f127223 */ /* 0x000fe20000000037 */
[--C-:B------:R-:W-:Y:S01]  /*20a0*/  FADD R15, R4, -R128.reuse ;  /* 0x80000080040f7221 */ /* 0x100fe20000000000 */
[----:B------:R-:W-:Y:S01]  /*20b0*/  @P0 FMUL R8, R8, R3 ;  /* 0x0000000308080220 */ /* 0x000fe20000400000 */
[----:B------:R-:W-:Y:S01]  /*20c0*/  F2F.BF16.F32 R26, R26 ;  /* 0x0000001a001a7304 */ /* 0x000fe20000202000 */
[----:B0-----:R-:W-:Y:S01]  /*20d0*/  FMUL R14, R0, R9 ;  /* 0x00000009000e7220 */ /* 0x001fe20000400000 */
[----:B------:R-:W-:Y:S01]  /*20e0*/  FADD R9, R10, -R128 ;  /* 0x800000800a097221 */ /* 0x000fe20000000000 */
[----:B------:R-:W-:Y:S01]  /*20f0*/  FFMA R12, R92, R19, R52 ;  /* 0x000000135c0c7223 */ /* 0x000fe20000000034 */
[----:B------:R-:W-:Y:S01]  /*2100*/  @P0 FMUL R18, R18, R3 ;  /* 0x0000000312120220 */ /* 0x000fe20000400000 */
[----:B------:R-:W-:Y:S01]  /*2110*/  FFMA R14, R89, R14, R49 ;  /* 0x0000000e590e7223 */ /* 0x000fe20000000031 */
[C---:B------:R-:W-:Y:S01]  /*2120*/  FMUL R9, R0.reuse, R9 ;  /* 0x0000000900097220 */ /* 0x040fe20000400000 */
[----:B------:R-:W-:Y:S01]  /*2130*/  FMUL R4, R0, R11 ;  /* 0x0000000b00047220 */ /* 0x000fe20000400000 */
[----:B------:R-:W-:Y:S01]  /*2140*/  F2F.BF16.F32 R22, R22 ;  /* 0x0000001600167304 */ /* 0x000fe20000202000 */
[----:B------:R-:W-:Y:S01]  /*2150*/  @P0 FMUL R14, R14, R3 ;  /* 0x000000030e0e0220 */ /* 0x000fe20000400000 */
[----:B------:R-:W-:Y:S01]  /*2160*/  FFMA R10, R90, R9, R50 ;  /* 0x000000095a0a7223 */ /* 0x000fe20000000032 */
[----:B------:R-:W-:Y:S01]  /*2170*/  FADD R9, R6, -R128 ;  /* 0x8000008006097221 */ /* 0x000fe20000000000 */
[----:B------:R-:W-:Y:S01]  /*2180*/  @P0 FMUL R130, R130, R3 ;  /* 0x0000000382820220 */ /* 0x000fe20000400000 */
[----:B------:R-:W-:Y:S01]  /*2190*/  FMUL R15, R0, R15 ;  /* 0x0000000f000f7220 */ /* 0x000fe20000400000 */
[----:B------:R-:W-:Y:S01]  /*21a0*/  @P0 FMUL R10, R10, R3 ;  /* 0x000000030a0a0220 */ /* 0x000fe20000400000 */
[C---:B------:R-:W-:Y:S01]  /*21b0*/  FMUL R19, R0.reuse, R9 ;  /* 0x0000000900137220 */ /* 0x040fe20000400000 */
[----:B------:R0:W-:Y:S01]  /*21c0*/  F2F.BF16.F32 R13, R8 ;  /* 0x00000008000d7304 */ /* 0x0001e20000202000 */
[----:B------:R-:W-:Y:S01]  /*21d0*/  FMUL R6, R0, R5 ;  /* 0x0000000500067220 */ /* 0x000fe20000400000 */
[----:B------:R-:W-:Y:S01]  /*21e0*/  SHF.L.U32 R11, R29, 0x10, RZ ;  /* 0x000000101d0b7819 */ /* 0x000fe200000006ff */
[----:B------:R-:W-:-:S05]  /*21f0*/  @P0 FMUL R12, R12, R3 ;  /* 0x000000030c0c0220 */ /* 0x000fca0000400000 */
[----:B------:R-:W1:Y:S01]  /*2200*/  F2F.BF16.F32 R42, R42 ;  /* 0x0000002a002a7304 */ /* 0x000e620000202000 */
[----:B0-----:R-:W-:-:S05]  /*2210*/  IMAD.WIDE.U32 R8, R35, 0x10000, RZ ;  /* 0x0001000023087825 */ /* 0x001fca00078e00ff */
[----:B------:R-:W-:Y:S02]  /*2220*/  LOP3.LUT R9, R11, R9, R34, 0xfe, !PT ;  /* 0x000000090b097212 */ /* 0x000fe400078efe22 */
[----:B------:R0:W2:Y:S01]  /*2230*/  F2F.BF16.F32 R133, R18 ;  /* 0x0000001200857304 */ /* 0x0000a20000202000 */
[----:B-1----:R-:W-:-:S07]  /*2240*/  SHF.L.U32 R42, R42, 0x10, RZ ;  /* 0x000000102a2a7819 */ /* 0x002fce00000006ff */
[----:B------:R1:W3:Y:S01]  /*2250*/  F2F.BF16.F32 R134, R14 ;  /* 0x0000000e00867304 */ /* 0x0002e20000202000 */
[----:B0-----:R-:W-:Y:S01]  /*2260*/  FFMA R18, R91, R4, R51 ;  /* 0x000000045b127223 */ /* 0x001fe20000000033 */
[----:B------:R-:W-:-:S04]  /*2270*/  IMAD.WIDE.U32 R4, R40, 0x10000, RZ ;  /* 0x0001000028047825 */ /* 0x000fc800078e00ff */
[----:B------:R-:W-:Y:S01]  /*2280*/  FFMA R40, R85, R6, R45 ;  /* 0x0000000655287223 */ /* 0x000fe2000000002d */
[----:B------:R-:W-:Y:S01]  /*2290*/  @P0 FMUL R18, R18, R3 ;  /* 0x0000000312120220 */ /* 0x000fe20000400000 */
[----:B------:R-:W-:-:S04]  /*22a0*/  IMAD.WIDE.U32 R6, R39, 0x10000, RZ ;  /* 0x0001000027067825 */ /* 0x000fc800078e00ff */
[----:B------:R-:W-:Y:S01]  /*22b0*/  @P0 FMUL R40, R40, R3 ;  /* 0x0000000328280220 */ /* 0x000fe20000400000 */
[----:B------:R0:W-:Y:S01]  /*22c0*/  F2F.BF16.F32 R128, R10 ;  /* 0x0000000a00807304 */ /* 0x0001e20000202000 */
[----:B-1----:R-:W-:Y:S01]  /*22d0*/  FFMA R14, R84, R15, R44 ;  /* 0x0000000f540e7223 */ /* 0x002fe2000000002c */
[----:B--2---:R-:W-:Y:S02]  /*22e0*/  SHF.L.U32 R133, R133, 0x10, RZ ;  /* 0x0000001085857819 */ /* 0x004fe400000006ff */
[----:B------:R-:W-:Y:S01]  /*22f0*/  LOP3.LUT R5, R37, R5, R43, 0xfe, !PT ;  /* 0x0000000525057212 */ /* 0x000fe200078efe2b */
[----:B------:R-:W-:Y:S01]  /*2300*/  @P0 FMUL R14, R14, R3 ;  /* 0x000000030e0e0220 */ /* 0x000fe20000400000 */
[----:B------:R-:W-:Y:S01]  /*2310*/  LOP3.LUT R4, R4, R41, RZ, 0xfc, !PT ;  /* 0x0000002904047212 */ /* 0x000fe200078efcff */
[----:B---3--:R-:W-:Y:S01]  /*2320*/  IMAD.WIDE.U32 R134, R134, 0x10000, RZ ;  /* 0x0001000086867825 */ /* 0x008fe200078e00ff */
[----:B------:R-:W1:Y:S03]  /*2330*/  F2F.BF16.F32 R130, R130 ;  /* 0x0000008200827304 */ /* 0x000e660000202000 */
[----:B0-----:R-:W-:-:S05]  /*2340*/  IMAD.WIDE.U32 R10, R30, 0x10000, RZ ;  /* 0x000100001e0a7825 */ /* 0x001fca00078e00ff */
[----:B------:R-:W0:Y:S01]  /*2350*/  F2F.BF16.F32 R24, R24 ;  /* 0x0000001800187304 */ /* 0x000e220000202000 */
[----:B------:R-:W-:Y:S01]  /*2360*/  LOP3.LUT R10, R10, R28, RZ, 0xfc, !PT ;  /* 0x0000001c0a0a7212 */ /* 0x000fe200078efcff */
[----:B------:R-:W-:Y:S01]  /*2370*/  FFMA R28, R86, R19, R46 ;  /* 0x00000013561c7223 */ /* 0x000fe2000000002e */
[----:B------:R-:W-:Y:S01]  /*2380*/  LOP3.LUT R11, R25, R11, R31, 0xfe, !PT ;  /* 0x0000000b190b7212 */ /* 0x000fe200078efe1f */
[----:B------:R-:W-:-:S04]  /*2390*/  IMAD.WIDE.U32 R30, R22, 0x10000, RZ ;  /* 0x00010000161e7825 */ /* 0x000fc800078e00ff */
[----:B------:R-:W-:Y:S01]  /*23a0*/  @P0 FMUL R28, R28, R3 ;  /* 0x000000031c1c0220 */ /* 0x000fe20000400000 */
[----:B-1----:R-:W-:Y:S01]  /*23b0*/  SHF.L.U32 R130, R130, 0x10, RZ ;  /* 0x0000001082827819 */ /* 0x002fe200000006ff */
[----:B------:R1:W-:Y:S08]  /*23c0*/  F2F.BF16.F32 R29, R14 ;  /* 0x0000000e001d7304 */ /* 0x0003f00000202000 */
[----:B------:R-:W2:Y:S01]  /*23d0*/  F2F.BF16.F32 R132, R132 ;  /* 0x0000008400847304 */ /* 0x000ea20000202000 */
[----:B-1----:R-:W-:-:S05]  /*23e0*/  IMAD.WIDE.U32 R14, R26, 0x10000, RZ ;  /* 0x000100001a0e7825 */ /* 0x002fca00078e00ff */
[----:B------:R-:W-:Y:S02]  /*23f0*/  LOP3.LUT R15, R21, R15, R27, 0xfe, !PT ;  /* 0x0000000f150f7212 */ /* 0x000fe400078efe1b */
[----:B------:R-:W1:Y:S01]  /*2400*/  F2F.BF16.F32 R12, R12 ;  /* 0x0000000c000c7304 */ /* 0x000e620000202000 */
[----:B------:R-:W-:Y:S01]  /*2410*/  LOP3.LUT R21, R42, R31, R23, 0xfe, !PT ;  /* 0x0000001f2a157212 */ /* 0x000fe200078efe17 */
[----:B------:R-:W-:Y:S01]  /*2420*/  IMAD.WIDE.U32 R22, R129, 0x10000, RZ ;  /* 0x0001000081167825 */ /* 0x000fe200078e00ff */
[----:B0-----:R-:W-:-:S03]  /*2430*/  LOP3.LUT R14, R14, R24, RZ, 0xfc, !PT ;  /* 0x000000180e0e7212 */ /* 0x001fc600078efcff */
[----:B------:R-:W-:Y:S01]  /*2440*/  IMAD.WIDE.U32 R24, R131, 0x10000, RZ ;  /* 0x0001000083187825 */ /* 0x000fe200078e00ff */
[----:B------:R-:W-:Y:S01]  /*2450*/  LOP3.LUT R23, R130, R23, R17, 0xfe, !PT ;  /* 0x0000001782177212 */ /* 0x000fe200078efe11 */
[----:B------:R0:W3:Y:S01]  /*2460*/  F2F.BF16.F32 R0, R18 ;  /* 0x0000001200007304 */ /* 0x0000e20000202000 */
[----:B------:R-:W-:Y:S02]  /*2470*/  LOP3.LUT R17, R2, 0x7f, RZ, 0xc0, !PT ;  /* 0x0000007f02117812 */ /* 0x000fe400078ec0ff */
[----:B--2---:R-:W-:-:S03]  /*2480*/  LOP3.LUT R133, R133, R25, R132, 0xfe, !PT ;  /* 0x0000001985857212 */ /* 0x004fc600078efe84 */
[----:B------:R-:W-:Y:S01]  /*2490*/  IMAD R27, R124, 0x500, R17 ;  /* 0x000005007c1b7824 */ /* 0x000fe200078e0211 */
[----:B-1----:R-:W-:Y:S01]  /*24a0*/  LOP3.LUT R132, R24, R12, RZ, 0xfc, !PT ;  /* 0x0000000c18847212 */ /* 0x002fe200078efcff */
[----:B------:R-:W1:Y:S01]  /*24b0*/  F2F.BF16.F32 R40, R40 ;  /* 0x0000002800287304 */ /* 0x000e620000202000 */
[----:B0-----:R-:W0:Y:S02]  /*24c0*/  LDC.64 R18, c[0x0][0x3c8] ;  /* 0x0000f200ff127b82 */ /* 0x001e240000000a00 */
[C---:B------:R-:W-:Y:S02]  /*24d0*/  IADD3 R43, PT, PT, R27.reuse, 0x180, RZ ;  /* 0x000001801b2b7810 */ /* 0x040fe40007ffe0ff */
[C---:B------:R-:W-:Y:S02]  /*24e0*/  IADD3 R31, PT, PT, R27.reuse, 0x280, RZ ;  /* 0x000002801b1f7810 */ /* 0x040fe40007ffe0ff */
[----:B---3--:R-:W-:Y:S01]  /*24f0*/  SHF.L.U32 R129, R0, 0x10, RZ ;  /* 0x0000001000817819 */ /* 0x008fe200000006ff */
[----:B------:R-:W2:Y:S01]  /*2500*/  F2F.BF16.F32 R136, R136 ;  /* 0x0000008800887304 */ /* 0x000ea20000202000 */
[----:B------:R-:W-:-:S02]  /*2510*/  IADD3 R41, PT, PT, R27, 0x480, RZ ;  /* 0x000004801b297810 */ /* 0x000fc40007ffe0ff */
[----:B------:R-:W-:Y:S02]  /*2520*/  LOP3.LUT R129, R129, R135, R128, 0xfe, !PT ;  /* 0x0000008781817212 */ /* 0x000fe400078efe80 */
[----:B------:R-:W-:Y:S01]  /*2530*/  LOP3.LUT R128, R134, R13, RZ, 0xfc, !PT ;  /* 0x0000000d86807212 */ /* 0x000fe200078efcff */
[----:B-1----:R-:W-:Y:S02]  /*2540*/  IMAD.WIDE.U32 R24, R40, 0x10000, RZ ;  /* 0x0001000028187825 */ /* 0x002fe400078e00ff */
[----:B------:R-:W1:Y:S01]  /*2550*/  F2F.BF16.F32 R39, R28 ;  /* 0x0000001c00277304 */ /* 0x000e620000202000 */
[C---:B------:R-:W-:Y:S02]  /*2560*/  IADD3 R37, PT, PT, R27.reuse, 0x400, RZ ;  /* 0x000004001b257810 */ /* 0x040fe40007ffe0ff */
[----:B------:R-:W-:Y:S02]  /*2570*/  IADD3 R35, PT, PT, R27, 0x380, RZ ;  /* 0x000003801b237810 */ /* 0x000fe40007ffe0ff */
[----:B--2---:R-:W-:-:S03]  /*2580*/  SHF.L.U32 R136, R136, 0x10, RZ ;  /* 0x0000001088887819 */ /* 0x004fc600000006ff */
[----:B------:R-:W2:Y:S01]  /*2590*/  F2F.BF16.F32 R38, R38 ;  /* 0x0000002600267304 */ /* 0x000ea20000202000 */
[----:B0-----:R-:W-:-:S04]  /*25a0*/  IMAD.WIDE.U32 R12, R27, 0x8, R18 ;  /* 0x000000081b0c7825 */ /* 0x001fc800078e0012 */
[----:B------:R-:W-:Y:S01]  /*25b0*/  IMAD.WIDE.U32 R34, R35, 0x8, R18 ;  /* 0x0000000823227825 */ /* 0x000fe200078e0012 */
[----:B------:R0:W-:Y:S01]  /*25c0*/  STG.E.64 desc[UR6][R12.64], R4 ;  /* 0x000000040c007986 */ /* 0x0001e2000c101b06 */
[----:B-1----:R-:W-:Y:S01]  /*25d0*/  LOP3.LUT R39, R136, R25, R39, 0xfe, !PT ;  /* 0x0000001988277212 */ /* 0x002fe200078efe27 */
[----:B------:R-:W1:Y:S01]  /*25e0*/  F2F.BF16.F32 R36, R36 ;  /* 0x0000002400247304 */ /* 0x000e620000202000 */
[----:B------:R-:W-:Y:S02]  /*25f0*/  IADD3 R25, PT, PT, R27, 0x100, RZ ;  /* 0x000001001b197810 */ /* 0x000fe40007ffe0ff */
[----:B--2---:R-:W-:-:S05]  /*2600*/  LOP3.LUT R7, R33, R7, R38, 0xfe, !PT ;  /* 0x0000000721077212 */ /* 0x004fca00078efe26 */
[----:B------:R-:W2:Y:S01]  /*2610*/  F2F.BF16.F32 R32, R32 ;  /* 0x0000002000207304 */ /* 0x000ea20000202000 */
[----:B------:R-:W-:Y:S01]  /*2620*/  LOP3.LUT R38, R24, R29, RZ, 0xfc, !PT ;  /* 0x0000001d18267212 */ /* 0x000fe200078efcff */
[--C-:B------:R-:W-:Y:S01]  /*2630*/  IMAD.WIDE.U32 R24, R25, 0x8, R18.reuse ;  /* 0x0000000819187825 */ /* 0x100fe200078e0012 */
[C---:B------:R-:W-:Y:S02]  /*2640*/  IADD3 R29, PT, PT, R27.reuse, 0x200, RZ ;  /* 0x000002001b1d7810 */ /* 0x040fe40007ffe0ff */
[----:B------:R-:W-:Y:S01]  /*2650*/  IADD3 R33, PT, PT, R27, 0x300, RZ ;  /* 0x000003001b217810 */ /* 0x000fe20007ffe0ff */
[--C-:B------:R-:W-:Y:S01]  /*2660*/  IMAD.WIDE.U32 R26, R43, 0x8, R18.reuse ;  /* 0x000000082b1a7825 */ /* 0x100fe200078e0012 */
[----:B-1----:R-:W-:Y:S01]  /*2670*/  LOP3.LUT R6, R6, R36, RZ, 0xfc, !PT ;  /* 0x0000002406067212 */ /* 0x002fe200078efcff */
[----:B------:R-:W1:Y:S02]  /*2680*/  F2F.BF16.F32 R20, R20 ;  /* 0x0000001400147304 */ /* 0x000e640000202000 */
[----:B------:R-:W-:-:S02]  /*2690*/  IMAD.WIDE.U32 R28, R29, 0x8, R18 ;  /* 0x000000081d1c7825 */ /* 0x000fc400078e0012 */
[----:B------:R0:W-:Y:S02]  /*26a0*/  STG.E.64 desc[UR6][R12.64+0x400], R6 ;  /* 0x000400060c007986 */ /* 0x0001e4000c101b06 */
[--C-:B------:R-:W-:Y:S01]  /*26b0*/  IMAD.WIDE.U32 R36, R37, 0x8, R18.reuse ;  /* 0x0000000825247825 */ /* 0x100fe200078e0012 */
[----:B--2---:R-:W-:Y:S01]  /*26c0*/  LOP3.LUT R8, R8, R32, RZ, 0xfc, !PT ;  /* 0x0000002008087212 */ /* 0x004fe200078efcff */
[----:B------:R-:W2:Y:S02]  /*26d0*/  F2F.BF16.F32 R16, R16 ;  /* 0x0000001000107304 */ /* 0x000ea40000202000 */
[--C-:B------:R-:W-:Y:S02]  /*26e0*/  IMAD.WIDE.U32 R32, R33, 0x8, R18.reuse ;  /* 0x0000000821207825 */ /* 0x100fe400078e0012 */
[----:B------:R0:W-:Y:S01]  /*26f0*/  STG.E.64 desc[UR6][R24.64], R8 ;  /* 0x0000000818007986 */ /* 0x0001e2000c101b06 */
[----:B-1----:R-:W-:Y:S01]  /*2700*/  LOP3.LUT R20, R30, R20, RZ, 0xfc, !PT ;  /* 0x000000141e147212 */ /* 0x002fe200078efcff */
[----:B------:R-:W-:-:S02]  /*2710*/  IMAD.WIDE.U32 R30, R31, 0x8, R18 ;  /* 0x000000081f1e7825 */ /* 0x000fc400078e0012 */
[----:B------:R0:W-:Y:S02]  /*2720*/  STG.E.64 desc[UR6][R26.64], R10 ;  /* 0x0000000a1a007986 */ /* 0x0001e4000c101b06 */
[----:B------:R-:W-:Y:S02]  /*2730*/  IMAD.WIDE.U32 R18, R41, 0x8, R18 ;  /* 0x0000000829127825 */ /* 0x000fe400078e0012 */
[----:B------:R0:W-:Y:S01]  /*2740*/  STG.E.64 desc[UR6][R28.64], R14 ;  /* 0x0000000e1c007986 */ /* 0x0001e2000c101b06 */
[----:B--2---:R-:W-:-:S03]  /*2750*/  LOP3.LUT R22, R22, R16, RZ, 0xfc, !PT ;  /* 0x0000001016167212 */ /* 0x004fc600078efcff */
[----:B------:R0:W-:Y:S04]  /*2760*/  STG.E.64 desc[UR6][R30.64], R20 ;  /* 0x000000141e007986 */ /* 0x0001e8000c101b06 */
[----:B------:R0:W-:Y:S04]  /*2770*/  STG.E.64 desc[UR6][R32.64], R22 ;  /* 0x0000001620007986 */ /* 0x0001e8000c101b06 */
[----:B------:R0:W-:Y:S04]  /*2780*/  STG.E.64 desc[UR6][R34.64], R132 ;  /* 0x0000008422007986 */ /* 0x0001e8000c101b06 */
[----:B------:R0:W-:Y:S04]  /*2790*/  STG.E.64 desc[UR6][R36.64], R128 ;  /* 0x0000008024007986 */ /* 0x0001e8000c101b06 */
[----:B------:R0:W-:Y:S01]  /*27a0*/  STG.E.64 desc[UR6][R18.64], R38 ;  /* 0x0000002612007986 */ /* 0x0001e2000c101b06 */
[----:B------:R-:W-:Y:S05]  /*27b0*/  BRA `(.L_x_8468) ;  /* 0x0000001000e07947 */ /* 0x000fea0003800000 */
.L_x_8467:
        /* <DEDUP_REMOVED lines=10> */
[----:B------:R-:W-:Y:S01]  /*2860*/  FADD R129, R41, -R128 ;  /* 0x8000008029817221 */ /* 0x000fe20000000000 */
[----:B------:R-:W-:Y:S01]  /*2870*/  FFMA R162, R118, R133, R78 ;  /* 0x0000008576a27223 */ /* 0x000fe2000000004e */
[--C-:B------:R-:W-:Y:S01]  /*2880*/  FADD R133, R34, -R128.reuse ;  /* 0x8000008022857221 */ /* 0x100fe20000000000 */
[----:B------:R-:W-:Y:S01]  /*2890*/  FMUL R41, R130, R3 ;  /* 0x0000000382297220 */ /* 0x000fe20000400000 */
[----:B------:R-:W-:Y:S01]  /*28a0*/  FFMA R164, R123, R164, R83 ;  /* 0x000000a47ba47223 */ /* 0x000fe20000000053 */
[C---:B------:R-:W-:Y:S01]  /*28b0*/  FMUL R43, R0.reuse, R43 ;  /* 0x0000002b002b7220 */ /* 0x040fe20000400000 */
[C---:B------:R-:W-:Y:S01]  /*28c0*/  FMUL R133, R0.reuse, R133 ;  /* 0x0000008500857220 */ /* 0x040fe20000400000 */
[----:B------:R-:W-:Y:S01]  /*28d0*/  FMUL R33, R0, R33 ;  /* 0x0000002100217220 */ /* 0x000fe20000400000 */
[--C-:B------:R-:W-:Y:S01]  /*28e0*/  FADD R35, R35, -R128.reuse ;  /* 0x8000008023237221 */ /* 0x100fe20000000000 */
[----:B------:R-:W-:Y:S01]  /*28f0*/  FADD R25, R25, -R128 ;  /* 0x8000008019197221 */ /* 0x000fe20000000000 */
[----:B------:R-:W-:Y:S01]  /*2900*/  FFMA R136, R114, R133, R74 ;  /* 0x0000008572887223 */ /* 0x000fe2000000004a */
[--C-:B------:R-:W-:Y:S01]  /*2910*/  FADD R133, R30, -R128.reuse ;  /* 0x800000801e857221 */ /* 0x100fe20000000000 */
[--C-:B------:R-:W-:Y:S01]  /*2920*/  FADD R27, R27, -R128.reuse ;  /* 0x800000801b1b7221 */ /* 0x100fe20000000000 */
[--C-:B------:R-:W-:Y:S01]  /*2930*/  FADD R23, R23, -R128.reuse ;  /* 0x8000008017177221 */ /* 0x100fe20000000000 */
[----:B0-----:R-:W-:Y:S01]  /*2940*/  ISETP.NE.AND P0, PT, R131, RZ, PT ;  /* 0x000000ff8300720c */ /* 0x001fe20003f05270 */
[--C-:B------:R-:W-:Y:S01]  /*2950*/  FADD R131, R42, -R128.reuse ;  /* 0x800000802a837221 */ /* 0x100fe20000000000 */
[C---:B------:R-:W-:Y:S01]  /*2960*/  FMUL R42, R0.reuse, R129 ;  /* 0x00000081002a7220 */ /* 0x040fe20000400000 */
[----:B------:R-:W-:Y:S01]  /*2970*/  FMUL R133, R0, R133 ;  /* 0x0000008500857220 */ /* 0x000fe20000400000 */
[----:B------:R-:W-:Y:S01]  /*2980*/  FSEL R40, R130, R41, !P0 ;  /* 0x0000002982287208 */ /* 0x000fe20004000000 */
[----:B------:R-:W-:Y:S01]  /*2990*/  FMUL R131, R0, R131 ;  /* 0x0000008300837220 */ /* 0x000fe20000400000 */
[--C-:B------:R-:W-:Y:S01]  /*29a0*/  FADD R41, R36, -R128.reuse ;  /* 0x8000008024297221 */ /* 0x100fe20000000000 */
[----:B------:R-:W-:Y:S01]  /*29b0*/  FFMA R42, R121, R42, R81 ;  /* 0x0000002a792a7223 */ /* 0x000fe20000000051 */
[----:B------:R-:W-:Y:S01]  /*29c0*/  FADD R19, R19, -R128 ;  /* 0x8000008013137221 */ /* 0x000fe20000000000 */
[----:B------:R-:W-:Y:S01]  /*29d0*/  FFMA R156, R122, R131, R82 ;  /* 0x000000837a9c7223 */ /* 0x000fe20000000052 */
[----:B------:R-:W-:Y:S01]  /*29e0*/  FMUL R131, R0, R41 ;  /* 0x0000002900837220 */ /* 0x000fe20000400000 */
[----:B------:R-:W-:Y:S01]  /*29f0*/  FADD R15, R15, -R128 ;  /* 0x800000800f0f7221 */ /* 0x000fe20000000000 */
[----:B------:R-:W-:Y:S01]  /*2a00*/  FMNMX3 R125, R125, |R130|, |R42|, !PT ;  /* 0x400000827d7d7276 */ /* 0x000fe2000780042a */
[----:B------:R-:W-:Y:S01]  /*2a10*/  FMUL R129, R156, R3 ;  /* 0x000000039c817220 */ /* 0x000fe20000400000 */
[----:B------:R-:W-:Y:S01]  /*2a20*/  FFMA R160, R116, R131, R76 ;  /* 0x0000008374a07223 */ /* 0x000fe2000000004c */
[----:B------:R-:W-:Y:S01]  /*2a30*/  FADD R131, R32, -R128 ;  /* 0x8000008020837221 */ /* 0x000fe20000000000 */
[-C--:B------:R-:W-:Y:S01]  /*2a40*/  @P0 FMUL R42, R42, R3.reuse ;  /* 0x000000032a2a0220 */ /* 0x080fe20000400000 */
[----:B------:R-:W-:Y:S01]  /*2a50*/  FMNMX3 R125, R125, |R156|, |R164|, !PT ;  /* 0x4000009c7d7d7276 */ /* 0x000fe200078004a4 */
[----:B------:R-:W-:Y:S01]  /*2a60*/  @P0 FMUL R164, R164, R3 ;  /* 0x00000003a4a40220 */ /* 0x000fe20000400000 */
[----:B------:R-:W-:Y:S01]  /*2a70*/  FSEL R36, R156, R129, !P0 ;  /* 0x000000819c247208 */ /* 0x000fe20004000000 */
[----:B------:R-:W-:Y:S01]  /*2a80*/  FMUL R129, R160, R3 ;  /* 0x00000003a0817220 */ /* 0x000fe20000400000 */
[----:B------:R-:W-:Y:S01]  /*2a90*/  FMUL R131, R0, R131 ;  /* 0x0000008300837220 */ /* 0x000fe20000400000 */
[----:B------:R0:W-:Y:S01]  /*2aa0*/  F2F.BF16.F32 R41, R42 ;  /* 0x0000002a00297304 */ /* 0x0001e20000202000 */
[----:B------:R-:W-:Y:S01]  /*2ab0*/  FFMA R156, R117, R43, R77 ;  /* 0x0000002b759c7223 */ /* 0x000fe2000000004d */
[----:B------:R-:W-:Y:S01]  /*2ac0*/  FADD R7, R7, -R128 ;  /* 0x8000008007077221 */ /* 0x000fe20000000000 */
[----:B------:R-:W-:Y:S01]  /*2ad0*/  FSEL R38, R160, R129, !P0 ;  /* 0x00000081a0267208 */ /* 0x000fe20004000000 */
[----:B------:R-:W-:Y:S01]  /*2ae0*/  FMUL R129, R162, R3 ;  /* 0x00000003a2817220 */ /* 0x000fe20000400000 */
[----:B------:R-:W-:Y:S01]  /*2af0*/  FFMA R158, R112, R131, R72 ;  /* 0x00000083709e7223 */ /* 0x000fe20000000048 */
[----:B------:R-:W-:Y:S01]  /*2b00*/  FADD R131, R28, -R128 ;  /* 0x800000801c837221 */ /* 0x000fe20000000000 */
[----:B------:R-:W-:Y:S01]  /*2b10*/  FMNMX3 R125, R125, |R160|, |R156|, !PT ;  /* 0x400000a07d7d7276 */ /* 0x000fe2000780049c */
[----:B------:R-:W-:Y:S01]  /*2b20*/  @P0 FMUL R156, R156, R3 ;  /* 0x000000039c9c0220 */ /* 0x000fe20000400000 */
[----:B------:R-:W-:Y:S01]  /*2b30*/  FSEL R32, R162, R129, !P0 ;  /* 0x00000081a2207208 */ /* 0x000fe20004000000 */
[----:B------:R-:W-:Y:S01]  /*2b40*/  FMUL R129, R158, R3 ;  /* 0x000000039e817220 */ /* 0x000fe20000400000 */
[----:B------:R-:W-:Y:S01]  /*2b50*/  FMUL R131, R0, R131 ;  /* 0x0000008300837220 */ /* 0x000fe20000400000 */
[----:B0-----:R-:W-:Y:S01]  /*2b60*/  FFMA R42, R110, R133, R70 ;  /* 0x000000856e2a7223 */ /* 0x001fe20000000046 */
[----:B------:R-:W-:Y:S01]  /*2b70*/  FADD R133, R26, -R128 ;  /* 0x800000801a857221 */ /* 0x000fe20000000000 */
[----:B------:R-:W-:Y:S01]  /*2b80*/  F2F.BF16.F32 R43, R156 ;  /* 0x0000009c002b7304 */ /* 0x000fe20000202000 */
[----:B------:R-:W-:Y:S01]  /*2b90*/  FSEL R34, R158, R129, !P0 ;  /* 0x000000819e227208 */ /* 0x000fe20004000000 */
[----:B------:R-:W-:Y:S01]  /*2ba0*/  FMUL R129, R136, R3 ;  /* 0x0000000388817220 */ /* 0x000fe20000400000 */
[----:B------:R-:W-:Y:S01]  /*2bb0*/  FFMA R134, R108, R131, R68 ;  /* 0x000000836c867223 */ /* 0x000fe20000000044 */
[----:B------:R-:W-:Y:S01]  /*2bc0*/  FADD R131, R24, -R128 ;  /* 0x8000008018837221 */ /* 0x000fe20000000000 */
[----:B------:R-:W-:-:S02]  /*2bd0*/  FMUL R133, R0, R133 ;  /* 0x0000008500857220 */ /* 0x000fc40000400000 */
[----:B------:R-:W-:Y:S01]  /*2be0*/  FSEL R28, R136, R129, !P0 ;  /* 0x00000081881c7208 */ /* 0x000fe20004000000 */
[----:B------:R-:W-:Y:S01]  /*2bf0*/  FMUL R129, R134, R3 ;  /* 0x0000000386817220 */ /* 0x000fe20000400000 */
[----:B------:R-:W-:Y:S01]  /*2c00*/  FMUL R131, R0, R131 ;  /* 0x0000008300837220 */ /* 0x000fe20000400000 */
[----:B------:R-:W-:Y:S01]  /*2c10*/  FFMA R142, R106, R133, R66 ;  /* 0x000000856a8e7223 */ /* 0x000fe20000000042 */
        /* <DEDUP_REMOVED lines=44> */
[----:B------:R-:W-:Y:S02]  /*2ee0*/  F2F.BF16.F32 R28, R28 ;  /* 0x0000001c001c7304 */ /* 0x000fe40000202000 */
[----:B------:R-:W-:Y:S01]  /*2ef0*/  FSEL R8, R148, R129, !P0 ;  /* 0x0000008194087208 */ /* 0x000fe20004000000 */
[----:B------:R-:W-:Y:S01]  /*2f00*/  FMUL R129, R146, R3 ;  /* 0x0000000392817220 */ /* 0x000fe20000400000 */
[----:B------:R-:W-:Y:S01]  /*2f10*/  FFMA R150, R88, R131, R48 ;  /* 0x0000008358967223 */ /* 0x000fe20000000030 */
[----:B------:R-:W-:-:S03]  /*2f20*/  FADD R131, R4, -R128 ;  /* 0x8000008004837221 */ /* 0x000fc60000000000 */
[----:B------:R-:W-:Y:S01]  /*2f30*/  FSEL R10, R146, R129, !P0 ;  /* 0x00000081920a7208 */ /* 0x000fe20004000000 */
[----:B------:R-:W-:Y:S01]  /*2f40*/  FMUL R129, R150, R3 ;  /* 0x0000000396817220 */ /* 0x000fe20000400000 */
[----:B------:R-:W-:Y:S01]  /*2f50*/  FMUL R131, R0, R131 ;  /* 0x0000008300837220 */ /* 0x000fe20000400000 */
[----:B------:R-:W-:Y:S03]  /*2f60*/  F2F.BF16.F32 R24, R24 ;  /* 0x0000001800187304 */ /* 0x000fe60000202000 */
[----:B------:R-:W-:Y:S01]  /*2f70*/  FSEL R4, R150, R129, !P0 ;  /* 0x0000008196047208 */ /* 0x000fe20004000000 */
[----:B------:R-:W-:Y:S01]  /*2f80*/  FMUL R129, R154, R3 ;  /* 0x000000039a817220 */ /* 0x000fe20000400000 */
[----:B------:R-:W-:-:S03]  /*2f90*/  FFMA R152, R84, R131, R44 ;  /* 0x0000008354987223 */ /* 0x000fc6000000002c */
[----:B------:R-:W-:Y:S01]  /*2fa0*/  F2F.BF16.F32 R26, R26 ;  /* 0x0000001a001a7304 */ /* 0x000fe20000202000 */
[----:B------:R-:W-:Y:S01]  /*2fb0*/  FSEL R18, R154, R129, !P0 ;  /* 0x000000819a127208 */ /* 0x000fe20004000000 */
[----:B------:R-:W-:-:S05]  /*2fc0*/  FMUL R129, R152, R3 ;  /* 0x0000000398817220 */ /* 0x000fca0000400000 */
[----:B------:R-:W-:Y:S01]  /*2fd0*/  FSEL R131, R152, R129, !P0 ;  /* 0x0000008198837208 */ /* 0x000fe20004000000 */
[----:B------:R-:W-:Y:S01]  /*2fe0*/  FADD R129, R39, -R128 ;  /* 0x8000008027817221 */ /* 0x000fe20000000000 */
[----:B------:R-:W-:Y:S03]  /*2ff0*/  F2F.BF16.F32 R20, R20 ;  /* 0x0000001400147304 */ /* 0x000fe60000202000 */
[----:B------:R-:W-:-:S04]  /*3000*/  FMUL R129, R0, R129 ;  /* 0x0000008100817220 */ /* 0x000fc80000400000 */
[----:B------:R-:W-:Y:S01]  /*3010*/  FFMA R160, R119, R129, R79 ;  /* 0x0000008177a07223 */ /* 0x000fe2000000004f */
[----:B------:R0:W1:Y:S01]  /*3020*/  F2F.BF16.F32 R39, R164 ;  /* 0x000000a400277304 */ /* 0x0000620000202000 */
[----:B------:R-:W-:-:S03]  /*3030*/  FADD R129, R11, -R128 ;  /* 0x800000800b817221 */ /* 0x000fc60000000000 */
[----:B------:R-:W-:Y:S01]  /*3040*/  FMNMX3 R125, R125, |R162|, |R160|, !PT ;  /* 0x400000a27d7d7276 */ /* 0x000fe200078004a0 */
[----:B------:R-:W-:Y:S01]  /*3050*/  FFMA R162, R113, R33, R73 ;  /* 0x0000002171a27223 */ /* 0x000fe20000000049 */
[----:B------:R-:W-:Y:S02]  /*3060*/  @P0 FMUL R160, R160, R3 ;  /* 0x00000003a0a00220 */ /* 0x000fe40000400000 */
[----:B------:R2:W-:Y:S01]  /*3070*/  F2F.BF16.F32 R37, R131 ;  /* 0x0000008300257304 */ /* 0x0005e20000202000 */
[----:B0-----:R-:W-:Y:S01]  /*3080*/  FMUL R164, R0, R35 ;  /* 0x0000002300a47220 */ /* 0x001fe20000400000 */
[----:B------:R-:W-:Y:S01]  /*3090*/  FADD R35, R29, -R128 ;  /* 0x800000801d237221 */ /* 0x000fe20000000000 */
[----:B------:R-:W-:Y:S01]  /*30a0*/  FMNMX3 R125, R125, |R158|, |R162|, !PT ;  /* 0x4000009e7d7d7276 */ /* 0x000fe200078004a2 */
[----:B------:R-:W-:Y:S01]  /*30b0*/  @P0 FMUL R162, R162, R3 ;  /* 0x00000003a2a20220 */ /* 0x000fe20000400000 */
[----:B------:R-:W-:Y:S01]  /*30c0*/  FFMA R164, R115, R164, R75 ;  /* 0x000000a473a47223 */ /* 0x000fe2000000004b */
[C---:B------:R-:W-:Y:S01]  /*30d0*/  FMUL R156, R0.reuse, R35 ;  /* 0x00000023009c7220 */ /* 0x040fe20000400000 */
[--C-:B------:R-:W-:Y:S01]  /*30e0*/  FADD R35, R31, -R128.reuse ;  /* 0x800000801f237221 */ /* 0x100fe20000000000 */
[----:B------:R-:W0:Y:S01]  /*30f0*/  F2F.BF16.F32 R33, R160 ;  /* 0x000000a000217304 */ /* 0x000e220000202000 */
[----:B--2---:R-:W-:Y:S01]  /*3100*/  FADD R131, R5, -R128 ;  /* 0x8000008005837221 */ /* 0x004fe20000000000 */
[----:B------:R-:W-:Y:S01]  /*3110*/  FMNMX3 R125, R125, |R136|, |R164|, !PT ;  /* 0x400000887d7d7276 */ /* 0x000fe200078004a4 */
[----:B------:R-:W-:Y:S01]  /*3120*/  FFMA R156, R109, R156, R69 ;  /* 0x0000009c6d9c7223 */ /* 0x000fe20000000045 */
[----:B------:R-:W-:Y:S01]  /*3130*/  FMUL R136, R0, R35 ;  /* 0x0000002300887220 */ /* 0x000fe20000400000 */
[----:B------:R-:W-:Y:S01]  /*3140*/  @P0 FMUL R164, R164, R3 ;  /* 0x00000003a4a40220 */ /* 0x000fe20000400000 */
[----:B-1----:R-:W-:-:S02]  /*3150*/  SHF.L.U32 R39, R39, 0x10, RZ ;  /* 0x0000001027277819 */ /* 0x002fc400000006ff */
[----:B------:R-:W-:Y:S01]  /*3160*/  FMNMX3 R125, R125, |R134|, |R156|, !PT ;  /* 0x400000867d7d7276 */ /* 0x000fe2000780049c */
[----:B------:R-:W-:Y:S01]  /*3170*/  FFMA R136, R111, R136, R71 ;  /* 0x000000886f887223 */ /* 0x000fe20000000047 */
[----:B------:R-:W-:Y:S01]  /*3180*/  FMUL R134, R0, R25 ;  /* 0x0000001900867220 */ /* 0x000fe20000400000 */
[----:B------:R-:W-:Y:S01]  /*3190*/  F2F.BF16.F32 R29, R162 ;  /* 0x000000a2001d7304 */ /* 0x000fe20000202000 */
[----:B------:R-:W-:Y:S02]  /*31a0*/  @P0 FMUL R156, R156, R3 ;  /* 0x000000039c9c0220 */ /* 0x000fe40000400000 */
[----:B------:R-:W-:Y:S01]  /*31b0*/  FMNMX3 R125, R125, |R42|, |R136|, !PT ;  /* 0x4000002a7d7d7276 */ /* 0x000fe20007800488 */
[----:B------:R-:W-:Y:S01]  /*31c0*/  FFMA R134, R105, R134, R65 ;  /* 0x0000008669867223 */ /* 0x000fe20000000041 */
[----:B------:R-:W-:Y:S01]  /*31d0*/  FMUL R42, R0, R27 ;  /* 0x0000001b002a7220 */ /* 0x000fe20000400000 */
[----:B------:R-:W-:Y:S01]  /*31e0*/  FADD R27, R21, -R128 ;  /* 0x80000080151b7221 */ /* 0x000fe20000000000 */
[----:B------:R-:W-:Y:S01]  /*31f0*/  @P0 FMUL R136, R136, R3 ;  /* 0x0000000388880220 */ /* 0x000fe20000400000 */
[----:B------:R-:W1:Y:S01]  /*3200*/  F2F.BF16.F32 R31, R164 ;  /* 0x000000a4001f7304 */ /* 0x000e620000202000 */
[----:B------:R-:W-:Y:S01]  /*3210*/  FMNMX3 R125, R125, |R132|, |R134|, !PT ;  /* 0x400000847d7d7276 */ /* 0x000fe20007800486 */
[----:B------:R-:W-:Y:S01]  /*3220*/  FFMA R42, R107, R42, R67 ;  /* 0x0000002a6b2a7223 */ /* 0x000fe20000000043 */
[----:B------:R-:W-:Y:S01]  /*3230*/  FMUL R132, R0, R27 ;  /* 0x0000001b00847220 */ /* 0x000fe20000400000 */
[----:B------:R-:W-:Y:S01]  /*3240*/  FADD R27, R17, -R128 ;  /* 0x80000080111b7221 */ /* 0x000fe20000000000 */
[-C--:B------:R-:W-:Y:S01]  /*3250*/  @P0 FMUL R134, R134, R3.reuse ;  /* 0x0000000386860220 */ /* 0x080fe20000400000 */
[----:B0-----:R-:W-:Y:S01]  /*3260*/  SHF.L.U32 R33, R33, 0x10, RZ ;  /* 0x0000001021217819 */ /* 0x001fe200000006ff */
[----:B------:R-:W-:Y:S01]  /*3270*/  FFMA R132, R101, R132, R61 ;  /* 0x0000008465847223 */ /* 0x000fe2000000003d */
[----:B------:R0:W2:Y:S01]  /*3280*/  F2F.BF16.F32 R25, R136 ;  /* 0x0000008800197304 */ /* 0x0000a20000202000 */
[----:B------:R-:W-:Y:S01]  /*3290*/  FMNMX3 R125, R125, |R142|, |R42|, !PT ;  /* 0x4000008e7d7d7276 */ /* 0x000fe2000780042a */
[----:B------:R-:W-:-:S03]  /*32a0*/  @P0 FMUL R42, R42, R3 ;  /* 0x000000032a2a0220 */ /* 0x000fc60000400000 */
[----:B------:R-:W-:Y:S01]  /*32b0*/  FMNMX3 R125, R125, |R130|, |R132|, !PT ;  /* 0x400000827d7d7276 */ /* 0x000fe20007800484 */
[----:B------:R-:W-:Y:S01]  /*32c0*/  FMUL R130, R0, R27 ;  /* 0x0000001b00827220 */ /* 0x000fe20000400000 */
[----:B------:R-:W-:Y:S01]  /*32d0*/  @P0 FMUL R132, R132, R3 ;  /* 0x0000000384840220 */ /* 0x000fe20000400000 */
[----:B------:R3:W4:Y:S01]  /*32e0*/  F2F.BF16.F32 R17, R42 ;  /* 0x0000002a00117304 */ /* 0x0007220000202000 */
[C---:B0-----:R-:W-:Y:S01]  /*32f0*/  FMUL R136, R0.reuse, R23 ;  /* 0x0000001700887220 */ /* 0x041fe20000400000 */
[--C-:B------:R-:W-:Y:S01]  /*3300*/  FADD R23, R13, -R128.reuse ;  /* 0x800000800d177221 */ /* 0x100fe20000000000 */
[----:B------:R-:W-:Y:S01]  /*3310*/  FFMA R130, R97, R130, R57 ;  /* 0x0000008261827223 */ /* 0x000fe20000000039 */
[----:B------:R-:W-:Y:S01]  /*3320*/  FADD R27, R9, -R128 ;  /* 0x80000080091b7221 */ /* 0x000fe20000000000 */
[----:B------:R-:W-:Y:S01]  /*3330*/  FFMA R136, R103, R136, R63 ;  /* 0x0000008867887223 */ /* 0x000fe2000000003f */
[----:B-1----:R-:W-:Y:S02]  /*3340*/  SHF.L.U32 R31, R31, 0x10, RZ ;  /* 0x000000101f1f7819 */ /* 0x002fe400000006ff */
[----:B------:R0:W-:Y:S01]  /*3350*/  F2F.BF16.F32 R13, R132 ;  /* 0x00000084000d7304 */ /* 0x0001e20000202000 */
[----:B---3--:R-:W-:Y:S01]  /*3360*/  FMUL R42, R0, R19 ;  /* 0x00000013002a7220 */ /* 0x008fe20000400000 */
[----:B------:R-:W-:Y:S01]  /*3370*/  FMNMX3 R125, R125, |R138|, |R136|, !PT ;  /* 0x4000008a7d7d7276 */ /* 0x000fe20007800488 */
[----:B------:R-:W-:Y:S01]  /*3380*/  FADD R19, R6, -R128 ;  /* 0x8000008006137221 */ /* 0x000fe20000000000 */
[C---:B------:R-:W-:Y:S01]  /*3390*/  FMUL R6, R0.reuse, R23 ;  /* 0x0000001700067220 */ /* 0x040fe20000400000 */
[----:B------:R-:W-:Y:S01]  /*33a0*/  FFMA R42, R99, R42, R59 ;  /* 0x0000002a632a7223 */ /* 0x000fe2000000003b */
[----:B------:R-:W-:Y:S01]  /*33b0*/  FMNMX3 R125, R125, |R144|, |R130|, !PT ;  /* 0x400000907d7d7276 */ /* 0x000fe20007800482 */
[C---:B------:R-:W-:Y:S01]  /*33c0*/  FMUL R128, R0.reuse, R15 ;  /* 0x0000000f00807220 */ /* 0x040fe20000400000 */
[----:B------:R-:W-:Y:S01]  /*33d0*/  FFMA R6, R93, R6, R53 ;  /* 0x000000065d067223 */ /* 0x000fe20000000035 */
[----:B0-----:R-:W-:Y:S01]  /*33e0*/  FMUL R132, R0, R27 ;  /* 0x0000001b00847220 */ /* 0x001fe20000400000 */
[----:B------:R-:W-:Y:S01]  /*33f0*/  FMNMX3 R125, R125, |R140|, |R42|, !PT ;  /* 0x4000008c7d7d7276 */ /* 0x000fe2000780042a */
[----:B------:R-:W-:Y:S01]  /*3400*/  FFMA R128, R95, R128, R55 ;  /* 0x000000805f807223 */ /* 0x000fe20000000037 */
[----:B------:R0:W-:Y:S01]  /*3410*/  F2F.BF16.F32 R21, R134 ;  /* 0x0000008600157304 */ /* 0x0001e20000202000 */
[-C--:B------:R-:W-:Y:S01]  /*3420*/  @P0 FMUL R130, R130, R3.reuse ;  /* 0x0000000382820220 */ /* 0x080fe20000400000 */
[----:B------:R-:W-:Y:S01]  /*3430*/  FMNMX3 R125, R125, |R148|, |R6|, !PT ;  /* 0x400000947d7d7276 */ /* 0x000fe20007800406 */
[-C--:B------:R-:W-:Y:S01]  /*3440*/  @P0 FMUL R42, R42, R3.reuse ;  /* 0x000000032a2a0220 */ /* 0x080fe20000400000 */
[----:B------:R-:W-:Y:S01]  /*3450*/  FFMA R132, R89, R132, R49 ;  /* 0x0000008459847223 */ /* 0x000fe20000000031 */
[-C--:B------:R-:W-:Y:S01]  /*3460*/  @P0 FMUL R6, R6, R3.reuse ;  /* 0x0000000306060220 */ /* 0x080fe20000400000 */
[----:B------:R-:W-:Y:S01]  /*3470*/  FMNMX3 R125, R125, |R146|, |R128|, !PT ;  /* 0x400000927d7d7276 */ /* 0x000fe20007800480 */
[----:B------:R-:W-:Y:S01]  /*3480*/  @P0 FMUL R136, R136, R3 ;  /* 0x0000000388880220 */ /* 0x000fe20000400000 */
[----:B------:R-:W-:Y:S01]  /*3490*/  F2F.BF16.F32 R35, R156 ;  /* 0x0000009c00237304 */ /* 0x000fe20000202000 */
[C---:B0-----:R-:W-:Y:S01]  /*34a0*/  FMUL R134, R0.reuse, R129 ;  /* 0x0000008100867220 */ /* 0x041fe20000400000 */
[----:B------:R-:W-:Y:S01]  /*34b0*/  FMNMX3 R125, R125, |R150|, |R132|, !PT ;  /* 0x400000967d7d7276 */ /* 0x000fe20007800484 */
[----:B------:R-:W-:Y:S01]  /*34c0*/  FMUL R19, R0, R19 ;  /* 0x0000001300137220 */ /* 0x000fe20000400000 */
[-C--:B------:R-:W-:Y:S01]  /*34d0*/  @P0 FMUL R128, R128, R3.reuse ;  /* 0x0000000380800220 */ /* 0x080fe20000400000 */
[----:B------:R-:W-:Y:S01]  /*34e0*/  FFMA R134, R91, R134, R51 ;  /* 0x000000865b867223 */ /* 0x000fe20000000033 */
[----:B--2---:R-:W-:Y:S01]  /*34f0*/  SHF.L.U32 R25, R25, 0x10, RZ ;  /* 0x0000001019197819 */ /* 0x004fe200000006ff */
[----:B------:R-:W-:Y:S01]  /*3500*/  @P0 FMUL R132, R132, R3 ;  /* 0x0000000384840220 */ /* 0x000fe20000400000 */
[----:B------:R0:W-:Y:S01]  /*3510*/  F2F.BF16.F32 R9, R130 ;  /* 0x0000008200097304 */ /* 0x0001e20000202000 */
[----:B----4-:R-:W-:-:S02]  /*3520*/  SHF.L.U32 R17, R17, 0x10, RZ ;  /* 0x0000001011117819 */ /* 0x010fc400000006ff */
[----:B------:R-:W-:Y:S01]  /*3530*/  FMNMX3 R125, R125, |R154|, |R134|, !PT ;  /* 0x4000009a7d7d7276 */ /* 0x000fe20007800486 */
[----:B------:R-:W-:-:S04]  /*3540*/  @P0 FMUL R134, R134, R3 ;  /* 0x0000000386860220 */ /* 0x000fc80000400000 */
[----:B------:R1:W2:Y:S01]  /*3550*/  F2F.BF16.F32 R5, R42 ;  /* 0x0000002a00057304 */ /* 0x0002a20000202000 */
[----:B0-----:R-:W-:-:S04]  /*3560*/  FMUL R130, R0, R131 ;  /* 0x0000008300827220 */ /* 0x001fc80000400000 */
[----:B------:R-:W-:-:S03]  /*3570*/  FFMA R130, R85, R130, R45 ;  /* 0x0000008255827223 */ /* 0x000fc6000000002d */
[----:B------:R0:W-:Y:S01]  /*3580*/  F2F.BF16.F32 R15, R6 ;  /* 0x00000006000f7304 */ /* 0x0001e20000202000 */
[----:B-1----:R-:W-:Y:S01]  /*3590*/  FMUL R42, R0, R7 ;  /* 0x00000007002a7220 */ /* 0x002fe20000400000 */
[----:B------:R-:W-:Y:S01]  /*35a0*/  FFMA R0, R86, R19, R46 ;  /* 0x0000001356007223 */ /* 0x000fe2000000002e */
[----:B------:R-:W-:Y:S01]  /*35b0*/  FMNMX3 R125, R125, |R152|, |R130|, !PT ;  /* 0x400000987d7d7276 */ /* 0x000fe20007800482 */
[-C--:B------:R-:W-:Y:S02]  /*35c0*/  @P0 FMUL R130, R130, R3.reuse ;  /* 0x0000000382820220 */ /* 0x080fe40000400000 */
[C---:B------:R-:W-:Y:S01]  /*35d0*/  FMUL R23, R0.reuse, R3 ;  /* 0x0000000300177220 */ /* 0x040fe20000400000 */
[----:B--2---:R-:W-:Y:S01]  /*35e0*/  SHF.L.U32 R5, R5, 0x10, RZ ;  /* 0x0000001005057819 */ /* 0x004fe200000006ff */
[----:B------:R1:W2:Y:S01]  /*35f0*/  F2F.BF16.F32 R11, R136 ;  /* 0x00000088000b7304 */ /* 0x0002a20000202000 */
[----:B0-----:R-:W-:Y:S02]  /*3600*/  IMAD.WIDE.U32 R6, R41, 0x10000, RZ ;  /* 0x0001000029067825 */ /* 0x001fe400078e00ff */
[----:B------:R-:W-:-:S02]  /*3610*/  FSEL R129, R0, R23, !P0 ;  /* 0x0000001700817208 */ /* 0x000fc40004000000 */
[----:B------:R-:W-:Y:S02]  /*3620*/  LOP3.LUT R40, R6, R40, RZ, 0xfc, !PT ;  /* 0x0000002806287212 */ /* 0x000fe400078efcff */
[----:B------:R-:W-:Y:S01]  /*3630*/  LOP3.LUT R41, R39, R7, R36, 0xfe, !PT ;  /* 0x0000000727297212 */ /* 0x000fe200078efe24 */
[----:B-1----:R-:W-:Y:S01]  /*3640*/  FFMA R136, R87, R42, R47 ;  /* 0x0000002a57887223 */ /* 0x002fe2000000002f */
[----:B------:R-:W-:Y:S01]  /*3650*/  IMAD.WIDE.U32 R42, R43, 0x10000, RZ ;  /* 0x000100002b2a7825 */ /* 0x000fe200078e00ff */
[----:B------:R-:W0:Y:S03]  /*3660*/  F2F.BF16.F32 R16, R16 ;  /* 0x0000001000107304 */ /* 0x000e260000202000 */
[----:B------:R-:W-:Y:S01]  /*3670*/  IMAD.WIDE.U32 R6, R29, 0x10000, RZ ;  /* 0x000100001d067825 */ /* 0x000fe200078e00ff */
[----:B------:R-:W-:Y:S02]  /*3680*/  LOP3.LUT R39, R33, R43, R32, 0xfe, !PT ;  /* 0x0000002b21277212 */ /* 0x000fe400078efe20 */
[----:B------:R-:W-:Y:S01]  /*3690*/  FMNMX3 R125, R125, |R0|, |R136|, !PT ;  /* 0x400000007d7d7276 */ /* 0x000fe20007800488 */
[----:B------:R-:W-:Y:S01]  /*36a0*/  IMAD.WIDE.U32 R32, R35, 0x10000, RZ ;  /* 0x0001000023207825 */ /* 0x000fe200078e00ff */
[----:B------:R-:W-:Y:S01]  /*36b0*/  LOP3.LUT R34, R6, R34, RZ, 0xfc, !PT ;  /* 0x0000002206227212 */ /* 0x000fe200078efcff */
[----:B------:R-:W1:Y:S01]  /*36c0*/  F2F.BF16.F32 R14, R14 ;  /* 0x0000000e000e7304 */ /* 0x000e620000202000 */
[----:B------:R-:W-:Y:S01]  /*36d0*/  LOP3.LUT R35, R31, R7, R28, 0xfe, !PT ;  /* 0x000000071f237212 */ /* 0x000fe200078efe1c */
[----:B------:R-:W-:-:S04]  /*36e0*/  IMAD.WIDE.U32 R6, R21, 0x10000, RZ ;  /* 0x0001000015067825 */ /* 0x000fc800078e00ff */
[----:B------:R-:W-:Y:S01]  /*36f0*/  @P0 FMUL R136, R136, R3 ;  /* 0x0000000388880220 */ /* 0x000fe20000400000 */
[----:B------:R-:W-:Y:S01]  /*3700*/  LOP3.LUT R31, R25, R33, R24, 0xfe, !PT ;  /* 0x00000021191f7212 */ /* 0x000fe200078efe18 */
[----:B------:R-:W-:Y:S01]  /*3710*/  IMAD.WIDE.U32 R24, R13, 0x10000, RZ ;  /* 0x000100000d187825 */ /* 0x000fe200078e00ff */
[----:B--2---:R-:W-:Y:S01]  /*3720*/  SHF.L.U32 R11, R11, 0x10, RZ ;  /* 0x000000100b0b7819 */ /* 0x004fe200000006ff */
[----:B------:R-:W2:Y:S01]  /*3730*/  F2F.BF16.F32 R19, R128 ;  /* 0x0000008000137304 */ /* 0x000ea20000202000 */
[----:B------:R-:W-:Y:S02]  /*3740*/  LOP3.LUT R26, R6, R26, RZ, 0xfc, !PT ;  /* 0x0000001a061a7212 */ /* 0x000fe400078efcff */
[----:B------:R-:W-:Y:S01]  /*3750*/  LOP3.LUT R27, R17, R7, R20, 0xfe, !PT ;  /* 0x00000007111b7212 */ /* 0x000fe200078efe14 */
[----:B------:R-:W-:Y:S01]  /*3760*/  IMAD.WIDE.U32 R20, R15, 0x10000, RZ ;  /* 0x000100000f147825 */ /* 0x000fe200078e00ff */
[----:B------:R-:W3:Y:S01]  /*3770*/  LDC.64 R6, c[0x0][0x3c8] ;  /* 0x0000f200ff067b82 */ /* 0x000ee20000000a00 */
[----:B0-----:R-:W-:-:S02]  /*3780*/  LOP3.LUT R23, R11, R25, R16, 0xfe, !PT ;  /* 0x000000190b177212 */ /* 0x001fc400078efe10 */
[----:B------:R-:W0:Y:S01]  /*3790*/  F2F.BF16.F32 R10, R10 ;  /* 0x0000000a000a7304 */ /* 0x000e220000202000 */
[----:B------:R-:W-:-:S05]  /*37a0*/  IMAD.WIDE.U32 R16, R9, 0x10000, RZ ;  /* 0x0001000009107825 */ /* 0x000fca00078e00ff */
[----:B-1----:R-:W-:Y:S02]  /*37b0*/  LOP3.LUT R13, R5, R17, R14, 0xfe, !PT ;  /* 0x00000011050d7212 */ /* 0x002fe400078efe0e */
[----:B------:R-:W1:Y:S01]  /*37c0*/  F2F.BF16.F32 R0, R132 ;  /* 0x0000008400007304 */ /* 0x000e620000202000 */
[----:B--2---:R-:W-:Y:S02]  /*37d0*/  SHF.L.U32 R19, R19, 0x10, RZ ;  /* 0x0000001013137819 */ /* 0x004fe400000006ff */
[----:B------:R-:W-:Y:S02]  /*37e0*/  LOP3.LUT R17, R2, 0x7f, RZ, 0xc0, !PT ;  /* 0x0000007f02117812 */ /* 0x000fe400078ec0ff */
[----:B0-----:R-:W-:-:S03]  /*37f0*/  LOP3.LUT R9, R19, R21, R10, 0xfe, !PT ;  /* 0x0000001513097212 */ /* 0x001fc600078efe0a */
[----:B------:R-:W0:Y:S01]  /*3800*/  F2F.BF16.F32 R130, R130 ;  /* 0x0000008200827304 */ /* 0x000e220000202000 */
[----:B------:R-:W-:-:S05]  /*3810*/  IMAD R5, R124, 0x500, R17 ;  /* 0x000005007c057824 */ /* 0x000fca00078e0211 */
[C---:B------:R-:W-:Y:S01]  /*3820*/  IADD3 R33, PT, PT, R5.reuse, 0x400, RZ ;  /* 0x0000040005217810 */ /* 0x040fe20007ffe0ff */
[----:B-1----:R-:W-:Y:S01]  /*3830*/  IMAD.WIDE.U32 R10, R0, 0x10000, RZ ;  /* 0x00010000000a7825 */ /* 0x002fe200078e00ff */
[----:B------:R-:W1:Y:S01]  /*3840*/  F2F.BF16.F32 R134, R134 ;  /* 0x0000008600867304 */ /* 0x000e620000202000 */
[C---:B------:R-:W-:Y:S02]  /*3850*/  IADD3 R29, PT, PT, R5.reuse, 0x380, RZ ;  /* 0x00000380051d7810 */ /* 0x040fe40007ffe0ff */
[C---:B------:R-:W-:Y:S02]  /*3860*/  IADD3 R25, PT, PT, R5.reuse, 0x300, RZ ;  /* 0x0000030005197810 */ /* 0x040fe40007ffe0ff */
[----:B------:R-:W-:Y:S01]  /*3870*/  IADD3 R21, PT, PT, R5, 0x280, RZ ;  /* 0x0000028005157810 */ /* 0x000fe20007ffe0ff */
[----:B---3--:R-:W-:Y:S02]  /*3880*/  IMAD.WIDE.U32 R28, R29, 0x8, R6 ;  /* 0x000000081d1c7825 */ /* 0x008fe400078e0006 */
[----:B------:R-:W2:Y:S02]  /*3890*/  F2F.BF16.F32 R136, R136 ;  /* 0x0000008800887304 */ /* 0x000ea40000202000 */
[----:B0-----:R-:W-:Y:S01]  /*38a0*/  IMAD.WIDE.U32 R14, R130, 0x10000, RZ ;  /* 0x00010000820e7825 */ /* 0x001fe200078e00ff */
[----:B-1----:R-:W-:-:S05]  /*38b0*/  SHF.L.U32 R19, R134, 0x10, RZ ;  /* 0x0000001086137819 */ /* 0x002fca00000006ff */
[----:B------:R-:W0:Y:S01]  /*38c0*/  F2F.BF16.F32 R18, R18 ;  /* 0x0000001200127304 */ /* 0x000e220000202000 */
[----:B------:R-:W-:Y:S02]  /*38d0*/  LOP3.LUT R36, R14, R37, RZ, 0xfc, !PT ;  /* 0x000000250e247212 */ /* 0x000fe400078efcff */
[----:B--2---:R-:W-:-:S05]  /*38e0*/  SHF.L.U32 R136, R136, 0x10, RZ ;  /* 0x0000001088887819 */ /* 0x004fca00000006ff */
[----:B------:R-:W1:Y:S01]  /*38f0*/  F2F.BF16.F32 R129, R129 ;  /* 0x0000008100817304 */ /* 0x000e620000202000 */
[----:B0-----:R-:W-:-:S07]  /*3900*/  LOP3.LUT R43, R19, R11, R18, 0xfe, !PT ;  /* 0x0000000b132b7212 */ /* 0x001fce00078efe12 */
[----:B------:R-:W0:Y:S01]  /*3910*/  F2F.BF16.F32 R38, R38 ;  /* 0x0000002600267304 */ /* 0x000e220000202000 */
[C---:B------:R-:W-:Y:S02]  /*3920*/  IADD3 R11, PT, PT, R5.reuse, 0x100, RZ ;  /* 0x00000100050b7810 */ /* 0x040fe40007ffe0ff */
[----:B------:R-:W-:Y:S02]  /*3930*/  IADD3 R19, PT, PT, R5, 0x200, RZ ;  /* 0x0000020005137810 */ /* 0x000fe40007ffe0ff */
[----:B-1----:R-:W-:-:S03]  /*3940*/  LOP3.LUT R37, R136, R15, R129, 0xfe, !PT ;  /* 0x0000000f88257212 */ /* 0x002fc600078efe81 */
[----:B------:R-:W1:Y:S01]  /*3950*/  F2F.BF16.F32 R4, R4 ;  /* 0x0000000400047304 */ /* 0x000e620000202000 */
[----:B------:R-:W-:Y:S01]  /*3960*/  IADD3 R15, PT, PT, R5, 0x180, RZ ;  /* 0x00000180050f7810 */ /* 0x000fe20007ffe0ff */
[----:B------:R-:W-:Y:S01]  /*3970*/  IMAD.WIDE.U32 R18, R19, 0x8, R6 ;  /* 0x0000000813127825 */ /* 0x000fe200078e0006 */
[----:B------:R-:W-:-:S03]  /*3980*/  IADD3 R129, PT, PT, R5, 0x480, RZ ;  /* 0x0000048005817810 */ /* 0x000fc60007ffe0ff */
[----:B------:R-:W-:Y:S01]  /*3990*/  IMAD.WIDE.U32 R14, R15, 0x8, R6 ;  /* 0x000000080f0e7825 */ /* 0x000fe200078e0006 */
[----:B0-----:R-:W-:Y:S01]  /*39a0*/  LOP3.LUT R38, R42, R38, RZ, 0xfc, !PT ;  /* 0x000000262a267212 */ /* 0x001fe200078efcff */
[----:B------:R-:W0:Y:S01]  /*39b0*/  F2F.BF16.F32 R30, R30 ;  /* 0x0000001e001e7304 */ /* 0x000e220000202000 */
[----:B-1----:R-:W-:-:S07]  /*39c0*/  LOP3.LUT R42, R10, R4, RZ, 0xfc, !PT ;  /* 0x000000040a2a7212 */ /* 0x002fce00078efcff */
[----:B------:R-:W1:Y:S01]  /*39d0*/  F2F.BF16.F32 R8, R8 ;  /* 0x0000000800087304 */ /* 0x000e620000202000 */
[----:B------:R-:W-:-:S04]  /*39e0*/  IMAD.WIDE.U32 R4, R5, 0x8, R6 ;  /* 0x0000000805047825 */ /* 0x000fc800078e0006 */
[--C-:B------:R-:W-:Y:S01]  /*39f0*/  IMAD.WIDE.U32 R10, R11, 0x8, R6.reuse ;  /* 0x000000080b0a7825 */ /* 0x100fe200078e0006 */
[----:B------:R2:W-:Y:S01]  /*3a00*/  STG.E.64 desc[UR6][R4.64], R40 ;  /* 0x0000002804007986 */ /* 0x0005e2000c101b06 */
[----:B0-----:R-:W-:Y:S01]  /*3a10*/  LOP3.LUT R30, R32, R30, RZ, 0xfc, !PT ;  /* 0x0000001e201e7212 */ /* 0x001fe200078efcff */
[----:B------:R-:W0:Y:S01]  /*3a20*/  F2F.BF16.F32 R22, R22 ;  /* 0x0000001600167304 */ /* 0x000e220000202000 */
[--C-:B------:R-:W-:Y:S01]  /*3a30*/  IMAD.WIDE.U32 R32, R33, 0x8, R6.reuse ;  /* 0x0000000821207825 */ /* 0x100fe200078e0006 */
[----:B------:R2:W-:Y:S04]  /*3a40*/  STG.E.64 desc[UR6][R4.64+0x400], R38 ;  /* 0x0004002604007986 */ /* 0x0005e8000c101b06 */
[----:B------:R2:W-:Y:S01]  /*3a50*/  STG.E.64 desc[UR6][R10.64], R34 ;  /* 0x000000220a007986 */ /* 0x0005e2000c101b06 */
[----:B-1----:R-:W-:Y:S01]  /*3a60*/  LOP3.LUT R8, R20, R8, RZ, 0xfc, !PT ;  /* 0x0000000814087212 */ /* 0x002fe200078efcff */
[----:B------:R-:W1:Y:S01]  /*3a70*/  F2F.BF16.F32 R12, R12 ;  /* 0x0000000c000c7304 */ /* 0x000e620000202000 */
[--C-:B------:R-:W-:Y:S01]  /*3a80*/  IMAD.WIDE.U32 R20, R21, 0x8, R6.reuse ;  /* 0x0000000815147825 */ /* 0x100fe200078e0006 */
[----:B------:R2:W-:Y:S04]  /*3a90*/  STG.E.64 desc[UR6][R14.64], R30 ;  /* 0x0000001e0e007986 */ /* 0x0005e8000c101b06 */
[----:B------:R2:W-:Y:S01]  /*3aa0*/  STG.E.64 desc[UR6][R18.64], R26 ;  /* 0x0000001a12007986 */ /* 0x0005e2000c101b06 */
[----:B0-----:R-:W-:Y:S01]  /*3ab0*/  LOP3.LUT R22, R24, R22, RZ, 0xfc, !PT ;  /* 0x0000001618167212 */ /* 0x001fe200078efcff */
[----:B------:R-:W-:-:S04]  /*3ac0*/  IMAD.WIDE.U32 R24, R25, 0x8, R6 ;  /* 0x0000000819187825 */ /* 0x000fc800078e0006 */
[----:B------:R-:W-:Y:S01]  /*3ad0*/  IMAD.WIDE.U32 R6, R129, 0x8, R6 ;  /* 0x0000000881067825 */ /* 0x000fe200078e0006 */
[----:B------:R2:W-:Y:S01]  /*3ae0*/  STG.E.64 desc[UR6][R20.64], R22 ;  /* 0x0000001614007986 */ /* 0x0005e2000c101b06 */
[----:B-1----:R-:W-:-:S05]  /*3af0*/  LOP3.LUT R12, R16, R12, RZ, 0xfc, !PT ;  /* 0x0000000c100c7212 */ /* 0x002fca00078efcff */
[----:B------:R2:W-:Y:S04]  /*3b00*/  STG.E.64 desc[UR6][R24.64], R12 ;  /* 0x0000000c18007986 */ /* 0x0005e8000c101b06 */
[----:B------:R2:W-:Y:S04]  /*3b10*/  STG.E.64 desc[UR6][R28.64], R8 ;  /* 0x000000081c007986 */ /* 0x0005e8000c101b06 */
[----:B------:R2:W-:Y:S04]  /*3b20*/  STG.E.64 desc[UR6][R32.64], R42 ;  /* 0x0000002a20007986 */ /* 0x0005e8000c101b06 */
[----:B------:R2:W-:Y:S02]  /*3b30*/  STG.E.64 desc[UR6][R6.64], R36 ;  /* 0x0000002406007986 */ /* 0x0005e4000c101b06 */
.L_x_8468:
[----:B0-2---:R-:W0:Y:S01]  /*3b40*/  LDC R5, c[0x0][0x380] ;  /* 0x0000e000ff057b82 */ /* 0x005e220000000800 */
[----:B------:R-:W-:Y:S02]  /*3b50*/  PLOP3.LUT P3, PT, P3, PT, PT, 0x8, 0x80 ;  /* 0x000000000080781c */ /* 0x000fe40001f6e170 */
[----:B0-----:R-:W-:-:S04]  /*3b60*/  IADD3 R124, PT, PT, R124, R5, RZ ;  /* 0x000000057c7c7210 */ /* 0x001fc80007ffe0ff */
[----:B------:R-:W-:-:S13]  /*3b70*/  ISETP.GE.AND P1, PT, R124, UR10, PT ;  /* 0x0000000a7c007c0c */ /* 0x000fda000bf26270 */
[----:B------:R-:W-:Y:S05]  /*3b80*/  @!P1 BRA `(.L_x_8469) ;  /* 0xffffffc8008c9947 */ /* 0x000fea000383ffff */
.L_x_8458:
        /* <DEDUP_REMOVED lines=38> */
.L_x_8477:
[----:B------:R-:W-:Y:S02]  /*3df0*/  ISETP.NE.AND P1, PT, R2, RZ, PT ;  /* 0x000000ff0200720c */ /* 0x000fe40003f25270 */
[----:B-1----:R-:W-:-:S11]  /*3e00*/  FMNMX R7, R5, R4, !PT ;  /* 0x0000000405077209 */ /* 0x002fd60007800000 */
[----:B------:R-:W-:Y:S05]  /*3e10*/  @P1 BRA `(.L_x_8471) ;  /* 0x0000000000081947 */ /* 0x000fea0003800000 */
[----:B0-----:R-:W0:Y:S02]  /*3e20*/  LDC.64 R4, c[0x0][0x3f8] ;  /* 0x0000fe00ff047b82 */ /* 0x001e240000000a00 */
[----:B0-----:R1:W-:Y:S02]  /*3e30*/  REDG.E.MAX.S32.STRONG.GPU desc[UR6][R4.64], R7 ;  /* 0x000000070400798e */ /* 0x0013e4000d12e306 */
.L_x_8471:
[----:B------:R-:W-:Y:S05]  /*3e40*/  BSYNC B0 ;  /* 0x0000000000007941 */ /* 0x000fea0003800000 */
.L_x_8470:
        /* <DEDUP_REMOVED lines=13> */
[----:B01----:R-:W-:Y:S05]  /*3f20*/  CALL.REL.NOINC `($__internal_120_$__cuda_sm20_rcp_rn_f32_slowpath) ;  /* 0x00000000005c7944 */ /* 0x003fea0003c00000 */
[----:B------:R-:W-:Y:S01]  /*3f30*/  MOV R5, R0 ;  /* 0x0000000000057202 */ /* 0x000fe20000000f00 */
[----:B------:R-:W-:Y:S06]  /*3f40*/  BRA `(.L_x_8474) ;  /* 0x0000000000107947 */ /* 0x000fec0003800000 */
.L_x_8473:
[----:B------:R-:W2:Y:S02]  /*3f50*/  MUFU.RCP R0, R3 ;  /* 0x0000000300007308 */ /* 0x000ea40000001000 */
[----:B--2---:R-:W-:-:S04]  /*3f60*/  FFMA R2, R0, R3, -1 ;  /* 0xbf80000000027423 */ /* 0x004fc80000000003 */
[----:B01----:R-:W-:-:S04]  /*3f70*/  FADD.FTZ R5, -R2, -RZ ;  /* 0x800000ff02057221 */ /* 0x003fc80000010100 */
[----:B------:R-:W-:-:S07]  /*3f80*/  FFMA R5, R0, R5, R0 ;  /* 0x0000000500057223 */ /* 0x000fce0000000000 */
.L_x_8474:
[----:B------:R-:W0:Y:S02]  /*3f90*/  LDC.64 R2, c[0x0][0x3f0] ;  /* 0x0000fc00ff027b82 */ /* 0x000e240000000a00 */
[----:B0-----:R-:W-:Y:S01]  /*3fa0*/  STG.E desc[UR6][R2.64], R5 ;  /* 0x0000000502007986 */ /* 0x001fe2000c101906 */
[----:B------:R-:W-:Y:S05]  /*3fb0*/  EXIT ;  /* 0x000000000000794d */ /* 0x000fea0003800000 */
.L_x_8472:
[----:B------:R-:W-:Y:S02]  /*3fc0*/  MOV R7, 0x2 ;  /* 0x0000000200077802 */ /* 0x000fe40000000f00 */
[----:B------:R-:W-:Y:S02]  /*3fd0*/  MOV R9, 0x1f ;  /* 0x0000001f00097802 */ /* 0x000fe40000000f00 */
[----:B------:R-:W-:-:S07]  /*3fe0*/  MOV R6, 0xffffffff ;  /* 0xffffffff00067802 */ /* 0x000fce0000000f00 */
[----:B01---5:R-:W-:Y:S05]  /*3ff0*/  WARPSYNC.COLLECTIVE R6, `(.L_x_8475) ;  /* 0x0000000006087348 */ /* 0x023fea0003c00000 */
[----:B01----:R0:W1:Y:S02]  /*4000*/  SHFL.DOWN P1, R4, R0, R7, R9 ;  /* 0x0800000700047389 */ /* 0x0030640000020009 */
[----:B01---5:R-:W-:Y:S05]  /*4010*/  ENDCOLLECTIVE ;  /* 0x000000000000791b */ /* 0x023fea0003800000 */
.L_x_8475:
[----:B------:R-:W-:Y:S02]  /*4020*/  MOV R7, 0x1 ;  /* 0x0000000100077802 */ /* 0x000fe40000000f00 */
[----:B------:R-:W-:-:S04]  /*4030*/  MOV R5, R4 ;  /* 0x0000000400057202 */ /* 0x000fc80000000f00 */
[----:B------:R-:W-:-:S04]  /*4040*/  FMNMX R5, R5, R0, !PT ;  /* 0x0000000005057209 */ /* 0x000fc80007800000 */
[----:B------:R-:W-:-:S07]  /*4050*/  MOV R0, R5 ;  /* 0x0000000500007202 */ /* 0x000fce0000000f00 */
[----:B------:R-:W-:Y:S05]  /*4060*/  WARPSYNC.COLLECTIVE R6, `(.L_x_8476) ;  /* 0x0000000006087348 */ /* 0x000fea0003c00000 */
[----:B------:R0:W1:Y:S02]  /*4070*/  SHFL.DOWN P1, R4, R0, R7, R9 ;  /* 0x0800000700047389 */ /* 0x0000640000020009 */
[----:B01----:R-:W-:Y:S05]  /*4080*/  ENDCOLLECTIVE ;  /* 0x000000000000791b */ /* 0x003fea0003800000 */
.L_x_8476:
[----:B------:R-:W-:Y:S05]  /*4090*/  BRA `(.L_x_8477) ;  /* 0xfffffffc00547947 */ /* 0x000fea000383ffff */
        .weak           $__internal_120_$__cuda_sm20_rcp_rn_f32_slowpath
        .type           $__internal_120_$__cuda_sm20_rcp_rn_f32_slowpath,@function
        .size           $__internal_120_$__cuda_sm20_rcp_rn_f32_slowpath,(.L_x_12988 - $__internal_120_$__cuda_sm20_rcp_rn_f32_slowpath)
$__internal_120_$__cuda_sm20_rcp_rn_f32_slowpath:
        /* <DEDUP_REMOVED lines=15> */
.L_x_8479:
        /* <DEDUP_REMOVED lines=33> */
.L_x_8481:
[----:B------:R0:W1:Y:S02]  /*43a0*/  MUFU.RCP R137, R2 ;  /* 0x0000000200897308 */ /* 0x0000640000001000 */
.L_x_8480:
[----:B------:R-:W-:Y:S05]  /*43b0*/  BSYNC B1 ;  /* 0x0000000000017941 */ /* 0x000fea0003800000 */
.L_x_8478:
[----:B------:R-:W-:Y:S01]  /*43c0*/  HFMA2 R139, -RZ, RZ, 0, 0 ;  /* 0x00000000ff8b7431 */ /* 0x000fe200000001ff */
[----:B-1----:R-:W-:-:S03]  /*43d0*/  MOV R0, R137 ;  /* 0x0000008900007202 */ /* 0x002fc60000000f00 */
[----:B0-----:R-:W-:Y:S05]  /*43e0*/  RET.REL.NODEC R138 `(_ZN18transformer_engine13normalization19ln_fwd_tuned_kernelINS0_13Kernel_traitsIff13__nv_bfloat16fjLj5120ELj1ELj1ELj4ELj16ENS0_18Kernel_traits_baseILj5120EffS3_fjLj128EEEEEEEvNS0_19ForwardKernelParamsE) ;  /* 0xffffffbc8a047950 */ /* 0x001fea0003c3ffff */
.L_x_8482:
        /* <DEDUP_REMOVED lines=9> */
.L_x_12988:


//--------------------- .text._ZN18transformer_engine13normalization19ln_fwd_tuned_kernelINS0_13Kernel_traitsI13__nv_bfloat16S3_S3_fjLj5120ELj1ELj1ELj4ELj16ENS0_18Kernel_traits_baseILj5120ES3_S3_S3_fjLj128EEEEEEEvNS0_19ForwardKernelParamsE --------------------------
	.section	.text._ZN18transformer_engine13normalization19ln_fwd_tuned_kernelINS0_13Kernel_traitsI13__nv_bfloat16S3_S3_fjLj5120ELj1ELj1ELj4ELj16ENS0_18Kernel_traits_baseILj5120ES3_S3_S3_fjLj128EEEEEEEvNS0_19ForwardKernelParamsE,"ax",@progbits
	.align	128
        .global         _ZN18transformer_engine13normalization19ln_fwd_tuned_kernelINS0_13Kernel_traitsI13__nv_bfloat16S3_S3_fjLj5120ELj1ELj1ELj4ELj16ENS0_18Kernel_traits_baseILj5120ES3_S3_S3_fjLj128EEEEEEEvNS0_19ForwardKernelParamsE
        .type           _ZN18transformer_engine13normalization19ln_fwd_tuned_kernelINS0_13Kernel_traitsI13__nv_bfloat16S3_S3_fjLj5120ELj1ELj1ELj4ELj16ENS0_18Kernel_traits_baseILj5120ES3_S3_S3_fjLj128EEEEEEEvNS0_19ForwardKernelParamsE,@function
        .size           _ZN18transformer_engine13normalization19ln_fwd_tuned_kernelINS0_13Kernel_traitsI13__nv_bfloat16S3_S3_fjLj5120ELj1ELj1ELj4ELj16ENS0_18Kernel_traits_baseILj5120ES3_S3_S3_fjLj128EEEEEEEvNS0_19ForwardKernelParamsE,(.L_x_12989 - _ZN18transformer_engine13normalization19ln_fwd_tuned_kernelINS0_13Kernel_traitsI13__nv_bfloat16S3_S3_fjLj5120ELj1ELj1ELj4ELj16ENS0_18Kernel_traits_baseILj5120ES3_S3_S3_fjLj128EEEEEEEvNS0_19ForwardKernelParamsE)
        .other          _ZN18transformer_engine13normalization19ln_fwd_tuned_kernelINS0_13Kernel_traitsI13__nv_bfloat16S3_S3_fjLj5120ELj1ELj1ELj4ELj16ENS0_18Kernel_traits_baseILj5120ES3_S3_S3_fjLj128EEEEEEEvNS0_19ForwardKernelParamsE,@"STO_CUDA_ENTRY STV_DEFAULT"
_ZN18transformer_engine13normalization19ln_fwd_tuned_kernelINS0_13Kernel_traitsI13__nv_bfloat16S3_S3_fjLj5120ELj1ELj1ELj4ELj16ENS0_18Kernel_traits_baseILj5120ES3_S3_S3_fjLj128EEEEEEEvNS0_19ForwardKernelParamsE:
.text._ZN18transformer_engine13normalization19ln_fwd_tuned_kernelINS0_13Kernel_traitsI13__nv_bfloat16S3_S3_fjLj5120ELj1ELj1ELj4ELj16ENS0_18Kernel_traits_baseILj5120ES3_S3_S3_fjLj128EEEEEEEvNS0_19ForwardKernelParamsE:
        /* <DEDUP_REMOVED lines=81> */
.L_x_8494:
[----:B------:R-:W0:Y:S01]  /*0510*/  LDC.64 R56, c[0x0][0x390] ;  /* 0x0000e400ff387b82 */ /* 0x000e220000000a00 */
        /* <DEDUP_REMOVED lines=129> */
[----:B------:R-:W-:Y:S01]  /*0d30*/  FMUL R42, R0, 0.00078125001164153218269 ;  /* 0x3a4ccccd002a7820 */ /* 0x000fe20000400000 */
[----:B0-----:R-:W-:-:S03]  /*0d40*/  LOP3.LUT R52, R46, 0x1f, RZ, 0xc0, !PT ;  /* 0x0000001f2e347812 */ /* 0x001fc600078ec0ff */
[--C-:B------:R-:W-:Y:S01]  /*0d50*/  FADD R0, R71, -R42.reuse ;  /* 0x8000002a47007221 */ /* 0x100fe20000000000 */
[--C-:B------:R-:W-:Y:S01]  /*0d60*/  FADD R41, R69, -R42.reuse ;  /* 0x8000002a45297221 */ /* 0x100fe20000000000 */
[--C-:B------:R-:W-:Y:S01]  /*0d70*/  FADD R40, R111, -R42.reuse ;  /* 0x8000002a6f287221 */ /* 0x100fe20000000000 */
[----:B------:R-:W-:Y:S01]  /*0d80*/  FADD R43, R117, -R42 ;  /* 0x8000002a752b7221 */ /* 0x000fe20000000000 */
[----:B------:R-:W-:Y:S01]  /*0d90*/  FFMA R0, R0, R0, RZ ;  /* 0x0000000000007223 */ /* 0x000fe200000000ff */
[----:B------:R-:W-:Y:S01]  /*0da0*/  ISETP.GT.U32.AND P1, PT, R52, 0x3, PT ;  /* 0x000000033400780c */ /* 0x000fe20003f24070 */
[----:B------:R-:W-:Y:S02]  /*0db0*/  HFMA2 R52, -RZ, RZ, 0, 0 ;  /* 0x00000000ff347431 */ /* 0x000fe400000001ff */
        /* <DEDUP_REMOVED lines=104> */
.L_x_8485:
[----:B------:R-:W-:Y:S05]  /*1440*/  BSYNC.RECONVERGENT B0 ;  /* 0x0000000000007941 */ /* 0x000fea0003800200 */
.L_x_8484:
        /* <DEDUP_REMOVED lines=11> */
[----:B-----5:R-:W-:Y:S05]  /*1500*/  CALL.REL.NOINC `($__internal_121_$__cuda_sm20_rcp_rn_f32_slowpath) ;  /* 0x0000003000f07944 */ /* 0x020fea0003c00000 */
[----:B------:R-:W-:Y:S05]  /*1510*/  BRA `(.L_x_8488) ;  /* 0x0000000000107947 */ /* 0x000fea0003800000 */
.L_x_8487:
[----:B------:R-:W0:Y:S02]  /*1520*/  MUFU.RCP R43, R48 ;  /* 0x00000030002b7308 */ /* 0x000e240000001000 */
[----:B0-----:R-:W-:-:S04]  /*1530*/  FFMA R0, R48, R43, -1 ;  /* 0xbf80000030007423 */ /* 0x001fc8000000002b */
[----:B------:R-:W-:-:S04]  /*1540*/  FADD.FTZ R0, -R0, -RZ ;  /* 0x800000ff00007221 */ /* 0x000fc80000010100 */
[----:B------:R-:W-:-:S07]  /*1550*/  FFMA R0, R43, R0, R43 ;  /* 0x000000002b007223 */ /* 0x000fce000000002b */
.L_x_8488:
[----:B------:R-:W-:Y:S05]  /*1560*/  BSYNC.RECONVERGENT B0 ;  /* 0x0000000000007941 */ /* 0x000fea0003800200 */
.L_x_8486:
        /* <DEDUP_REMOVED lines=19> */
[----:B0----5:R-:W-:Y:S05]  /*16a0*/  CALL.REL.NOINC `($__internal_121_$__cuda_sm20_rcp_rn_f32_slowpath) ;  /* 0x0000003000887944 */ /* 0x021fea0003c00000 */
[----:B------:R-:W-:Y:S05]  /*16b0*/  BRA `(.L_x_8491) ;  /* 0x0000000000107947 */ /* 0x000fea0003800000 */
.L_x_8490:
[----:B------:R-:W1:Y:S02]  /*16c0*/  MUFU.RCP R0, R2 ;  /* 0x0000000200007308 */ /* 0x000e640000001000 */
[----:B-1----:R-:W-:-:S04]  /*16d0*/  FFMA R2, R2, R0, -1 ;  /* 0xbf80000002027423 */ /* 0x002fc80000000000 */
[----:B------:R-:W-:-:S04]  /*16e0*/  FADD.FTZ R43, -R2, -RZ ;  /* 0x800000ff022b7221 */ /* 0x000fc80000010100 */
[----:B------:R-:W-:-:S07]  /*16f0*/  FFMA R0, R0, R43, R0 ;  /* 0x0000002b00007223 */ /* 0x000fce0000000000 */
.L_x_8491:
[----:B------:R-:W-:Y:S05]  /*1700*/  BSYNC.RECONVERGENT B0 ;  /* 0x0000000000007941 */ /* 0x000fea0003800200 */
.L_x_8489:
        /* <DEDUP_REMOVED lines=12> */
[----:B0-----:R-:W-:Y:S01]  /*17d0*/  FFMA R54, R43, 0.00019531250291038304567, R54 ;  /* 0x394ccccd2b367823 */ /* 0x001fe20000000036 */
        /* <DEDUP_REMOVED lines=17> */
[--C-:B------:R-:W-:Y:S01]  /*18f0*/  FADD R115, R115, -R0.reuse ;  /* 0x8000000073737221 */ /* 0x100fe20000000000 */
[--C-:B------:R-:W-:Y:S01]  /*1900*/  FADD R51, R51, -R0.reuse ;  /* 0x8000000033337221 */ /* 0x100fe20000000000 */
[----:B------:R-:W-:Y:S01]  /*1910*/  SHF.L.U32 R48, R67, 0x10, RZ ;  /* 0x0000001043307819 */ /* 0x000fe200000006ff */
[--C-:B------:R-:W-:Y:S01]  /*1920*/  FADD R119, R119, -R0.reuse ;  /* 0x8000000077777221 */ /* 0x100fe20000000000 */
[----:B------:R-:W-:Y:S01]  /*1930*/  SHF.L.U32 R118, R106, 0x10, RZ ;  /* 0x000000106a767819 */ /* 0x000fe200000006ff */
[--C-:B------:R-:W-:Y:S01]  /*1940*/  FADD R121, R121, -R0.reuse ;  /* 0x8000000079797221 */ /* 0x100fe20000000000 */
[--C-:B0-----:R-:W-:Y:S01]  /*1950*/  FADD R43, R45, -R0.reuse ;  /* 0x800000002d2b7221 */ /* 0x101fe20000000000 */
        /* <DEDUP_REMOVED lines=38> */
[----:B------:R-:W-:Y:S01]  /*1bc0*/  FMUL R54, R46, R119 ;  /* 0x000000772e367220 */ /* 0x000fe20000400000 */
[----:B------:R-:W-:Y:S01]  /*1bd0*/  @P0 FADD R48, R48, 1 ;  /* 0x3f80000030300421 */ /* 0x000fe20000000000 */
        /* <DEDUP_REMOVED lines=110> */
[----:B------:R-:W0:Y:S01]  /*22c0*/  LDC.U8 R113, c[0x0][0x404] ;  /* 0x00010100ff717b82 */ /* 0x000e220000000000 */
        /* <DEDUP_REMOVED lines=56> */
[----:B------:R-:W-:Y:S01]  /*2650*/  FFMA R53, R151, R114, R116 ;  /* 0x0000007297357223 */ /* 0x000fe20000000074 */
[----:B------:R-:W1:Y:S01]  /*2660*/  LDC.64 R118, c[0x0][0x3c8] ;  /* 0x0000f200ff767b82 */ /* 0x000e620000000a00 */
[----:B------:R-:W-:Y:S01]  /*2670*/  FFMA R147, R147, R42, R44 ;  /* 0x0000002a93937223 */ /* 0x000fe2000000002c */
[----:B------:R-:W-:Y:S01]  /*2680*/  FFMA R144, R161, R144, R40 ;  /* 0x00000090a1907223 */ /* 0x000fe20000000028 */
[----:B------:R-:W-:-:S02]  /*2690*/  SHF.L.U32 R116, R75, 0x10, RZ ;  /* 0x000000104b747819 */ /* 0x000fc400000006ff */
        /* <DEDUP_REMOVED lines=9> */
[----:B------:R-:W-:Y:S01]  /*2730*/  LOP3.LUT R69, R2, 0x7f, RZ, 0xc0, !PT ;  /* 0x0000007f02457812 */ /* 0x000fe200078ec0ff */
[----:B------:R-:W-:Y:S01]  /*2740*/  @P0 FADD R41, R41, 1 ;  /* 0x3f80000029290421 */ /* 0x000fe20000000000 */
[----:B------:R-:W-:Y:S01]  /*2750*/  SHF.L.U32 R42, R37, 0x10, RZ ;  /* 0x00000010252a7819 */ /* 0x000fe200000006ff */
[----:B------:R-:W-:Y:S01]  /*2760*/  @P0 FADD R45, R45, 1 ;  /* 0x3f8000002d2d0421 */ /* 0x000fe20000000000 */
[----:B0-----:R-:W-:Y:S01]  /*2770*/  ISETP.NE.AND P0, PT, R113, RZ, PT ;  /* 0x000000ff7100720c */ /* 0x001fe20003f05270 */
[----:B------:R-:W-:Y:S01]  /*2780*/  IMAD R111, R62, 0x280, R69 ;  /* 0x000002803e6f7824 */ /* 0x000fe200078e0245 */
[----:B------:R-:W-:Y:S01]  /*2790*/  SHF.L.U32 R146, R70, 0x10, RZ ;  /* 0x0000001046927819 */ /* 0x000fe200000006ff */
[----:B------:R-:W-:Y:S01]  /*27a0*/  FFMA R142, R57, R142, R42 ;  /* 0x0000008e398e7223 */ /* 0x000fe2000000002a */
[----:B------:R-:W-:-:S02]  /*27b0*/  SHF.L.U32 R43, R39, 0x10, RZ ;  /* 0x00000010272b7819 */ /* 0x000fc400000006ff */
[----:B------:R-:W-:Y:S01]  /*27c0*/  SHF.L.U32 R114, R72, 0x10, RZ ;  /* 0x0000001048727819 */ /* 0x000fe200000006ff */
[----:B------:R-:W-:Y:S01]  /*27d0*/  FFMA R165, R165, R116, R146 ;  /* 0x00000074a5a57223 */ /* 0x000fe20000000092 */
[----:B------:R-:W-:Y:S01]  /*27e0*/  SHF.L.U32 R42, R73, 0x10, RZ ;  /* 0x00000010492a7819 */ /* 0x000fe200000006ff */
[----:B------:R-:W-:Y:S01]  /*27f0*/  FFMA R146, R110, R41, R43 ;  /* 0x000000296e927223 */ /* 0x000fe2000000002b */
[----:B------:R-:W-:Y:S01]  /*2800*/  SHF.L.U32 R47, R68, 0x10, RZ ;  /* 0x00000010442f7819 */ /* 0x000fe200000006ff */
[----:B------:R-:W-:Y:S01]  /*2810*/  FFMA R57, R163, R44, R114 ;  /* 0x0000002ca3397223 */ /* 0x000fe20000000072 */
[----:B------:R-:W-:Y:S01]  /*2820*/  IADD3 R113, PT, PT, R111, 0x80, RZ ;  /* 0x000000806f717810 */ /* 0x000fe20007ffe0ff */
[----:B------:R-:W-:Y:S01]  /*2830*/  FFMA R159, R159, R40, R42 ;  /* 0x000000289f9f7223 */ /* 0x000fe2000000002a */
[C---:B------:R-:W-:Y:S01]  /*2840*/  IADD3 R115, PT, PT, R111.reuse, 0x100, RZ ;  /* 0x000001006f737810 */ /* 0x040fe20007ffe0ff */
[----:B------:R-:W-:Y:S01]  /*2850*/  FFMA R131, R112, R45, R47 ;  /* 0x0000002d70837223 */ /* 0x000fe2000000002f */
[C---:B------:R-:W-:Y:S01]  /*2860*/  IADD3 R117, PT, PT, R111.reuse, 0x180, RZ ;  /* 0x000001806f757810 */ /* 0x040fe20007ffe0ff */
[-C--:B-----5:R-:W-:Y:S01]  /*2870*/  @P0 FMUL R48, R48, R63.reuse ;  /* 0x0000003f30300220 */ /* 0x0a0fe20000400000 */
        /* <DEDUP_REMOVED lines=24> */
[----:B-1----:R-:W-:-:S04]  /*2a00*/  IMAD.WIDE.U32 R110, R111, 0x10, R118 ;  /* 0x000000106f6e7825 */ /* 0x002fc800078e0076 */
[-C--:B------:R-:W-:Y:S01]  /*2a10*/  @P0 FMUL R132, R132, R63.reuse ;  /* 0x0000003f84840220 */ /* 0x080fe20000400000 */
        /* <DEDUP_REMOVED lines=17> */
[-C--:B------:R-:W-:Y:S01]  /*2b30*/  @P0 FMUL R146, R146, R63.reuse ;  /* 0x0000003f92920220 */ /* 0x080fe20000400000 */
[----:B------:R-:W-:Y:S01]  /*2b40*/  @P0 FMUL R131, R131, R63 ;  /* 0x0000003f83830220 */ /* 0x000fe20000400000 */
[----:B------:R-:W-:Y:S02]  /*2b50*/  F2FP.BF16.F32.PACK_AB R43, R49, R48 ;  /* 0x00000030312b723e */ /* 0x000fe400000010ff */
[----:B------:R-:W-:Y:S02]  /*2b60*/  F2FP.BF16.F32.PACK_AB R42, R51, R46 ;  /* 0x0000002e332a723e */ /* 0x000fe400000010ff */
        /* <DEDUP_REMOVED lines=21> */
[----:B------:R-:W-:-:S05]  /*2cc0*/  F2FP.BF16.F32.PACK_AB R59, R131, R146 ;  /* 0x00000092833b723e */ /* 0x000fca00000010ff */
[----:B------:R0:W-:Y:S01]  /*2cd0*/  STG.E.128 desc[UR6][R118.64], R56 ;  /* 0x0000003876007986 */ /* 0x0001e2000c101d06 */
[----:B------:R-:W-:Y:S05]  /*2ce0*/  BRA `(.L_x_8493) ;  /* 0x0000001400a07947 */ /* 0x000fea0003800000 */
.L_x_8492:
[----:B------:R-:W-:Y:S01]  /*2cf0*/  ISETP.NE.AND P0, PT, RZ, UR10, PT ;  /* 0x0000000aff007c0c */ /* 0x000fe2000bf05270 */
[--C-:B------:R-:W-:Y:S01]  /*2d00*/  FADD R44, R44, -R0.reuse ;  /* 0x800000002c2c7221 */ /* 0x100fe20000000000 */
[----:B------:R-:W-:Y:S01]  /*2d10*/  SHF.L.U32 R50, R64, 0x10, RZ ;  /* 0x0000001040327819 */ /* 0x000fe200000006ff */
[--C-:B------:R-:W-:Y:S01]  /*2d20*/  FADD R71, R71, -R0.reuse ;  /* 0x8000000047477221 */ /* 0x100fe20000000000 */
[----:B0-----:R-:W-:Y:S01]  /*2d30*/  SHF.L.U32 R43, R65, 0x10, RZ ;  /* 0x00000010412b7819 */ /* 0x001fe200000006ff */
        /* <DEDUP_REMOVED lines=39> */
[----:B------:R-:W-:Y:S01]  /*2fb0*/  FMUL R52, R46, R44 ;  /* 0x0000002c2e347220 */ /* 0x000fe20000400000 */
[----:B------:R-:W-:Y:S01]  /*2fc0*/  SHF.L.U32 R44, R66, 0x10, RZ ;  /* 0x00000010422c7819 */ /* 0x000fe200000006ff */
[----:B------:R-:W-:Y:S01]  /*2fd0*/  FMUL R71, R46, R71 ;  /* 0x000000472e477220 */ /* 0x000fe20000400000 */
[----:B------:R-:W-:Y:S01]  /*2fe0*/  SHF.L.U32 R40, R4, 0x10, RZ ;  /* 0x0000001004287819 */ /* 0x000fe200000006ff */
[----:B------:R-:W-:Y:S01]  /*2ff0*/  FMUL R111, R46, R111 ;  /* 0x0000006f2e6f7220 */ /* 0x000fe20000400000 */
[----:B------:R-:W-:Y:S01]  /*3000*/  SHF.L.U32 R0, R5, 0x10, RZ ;  /* 0x0000001005007819 */ /* 0x000fe200000006ff */
[----:B------:R-:W-:Y:S01]  /*3010*/  @P0 FADD R50, R50, 1 ;  /* 0x3f80000032320421 */ /* 0x000fe20000000000 */
[----:B------:R-:W-:Y:S01]  /*3020*/  SHF.L.U32 R54, R67, 0x10, RZ ;  /* 0x0000001043367819 */ /* 0x000fe200000006ff */
[----:B------:R-:W-:Y:S01]  /*3030*/  @P0 FADD R43, R43, 1 ;  /* 0x3f8000002b2b0421 */ /* 0x000fe20000000000 */
[----:B------:R-:W-:Y:S01]  /*3040*/  SHF.L.U32 R42, R105, 0x10, RZ ;  /* 0x00000010692a7819 */ /* 0x000fe200000006ff */
        /* <DEDUP_REMOVED lines=42> */
[----:B------:R-:W-:Y:S01]  /*32f0*/  FFMA R111, R111, R43, R0 ;  /* 0x0000002b6f6f7223 */ /* 0x000fe20000000000 */
[----:B------:R-:W-:Y:S01]  /*3300*/  @P0 FADD R54, R54, 1 ;  /* 0x3f80000036360421 */ /* 0x000fe20000000000 */
        /* <DEDUP_REMOVED lines=71> */
[----:B------:R-:W-:Y:S01]  /*3780*/  FMNMX3 R61, R61, |R110|, |R40|, !PT ;  /* 0x4000006e3d3d7276 */ /* 0x000fe20007800428 */
        /* <DEDUP_REMOVED lines=11> */
[----:B------:R-:W-:Y:S01]  /*3840*/  FMNMX3 R43, R61, |R111|, |R0|, !PT ;  /* 0x4000006f3d2b7276 */ /* 0x000fe20007800400 */
[----:B------:R-:W-:Y:S01]  /*3850*/  FFMA R53, R53, R126, R128 ;  /* 0x0000007e35357223 */ /* 0x000fe20000000080 */
[----:B------:R-:W-:Y:S01]  /*3860*/  SHF.L.U32 R130, R27, 0x10, RZ ;  /* 0x000000101b827819 */ /* 0x000fe200000006ff */
[----:B------:R-:W-:Y:S01]  /*3870*/  FFMA R149, R149, R114, R116 ;  /* 0x0000007295957223 */ /* 0x000fe20000000074 */
[----:B------:R-:W-:-:S02]  /*3880*/  SHF.L.U32 R118, R87, 0x10, RZ ;  /* 0x0000001057767819 */ /* 0x000fc400000006ff */
[----:B------:R-:W-:Y:S01]  /*3890*/  SHF.L.U32 R112, R86, 0x10, RZ ;  /* 0x0000001056707819 */ /* 0x000fe200000006ff */
[----:B------:R-:W-:Y:S01]  /*38a0*/  @P0 FADD R130, R130, 1 ;  /* 0x3f80000082820421 */ /* 0x000fe20000000000 */
[----:B------:R-:W-:Y:S01]  /*38b0*/  SHF.L.U32 R124, R85, 0x10, RZ ;  /* 0x00000010557c7819 */ /* 0x000fe200000006ff */
[----:B------:R-:W-:Y:S01]  /*38c0*/  FFMA R120, R141, R120, R118 ;  /* 0x000000788d787223 */ /* 0x000fe20000000076 */
[----:B------:R-:W-:Y:S01]  /*38d0*/  FMNMX3 R43, R43, |R117|, |R42|, !PT ;  /* 0x400000752b2b7276 */ /* 0x000fe2000780042a */
[----:B------:R-:W-:Y:S01]  /*38e0*/  FFMA R122, R145, R122, R112 ;  /* 0x0000007a917a7223 */ /* 0x000fe20000000070 */
[----:B------:R-:W-:Y:S01]  /*38f0*/  SHF.L.U32 R126, R84, 0x10, RZ ;  /* 0x00000010547e7819 */ /* 0x000fe200000006ff */
[----:B------:R-:W-:Y:S01]  /*3900*/  @P0 FADD R124, R124, 1 ;  /* 0x3f8000007c7c0421 */ /* 0x000fe20000000000 */
[----:B------:R-:W-:Y:S02]  /*3910*/  SHF.L.U32 R132, R31, 0x10, RZ ;  /* 0x000000101f847819 */ /* 0x000fe400000006ff */
[----:B------:R-:W-:Y:S01]  /*3920*/  SHF.L.U32 R114, R26, 0x10, RZ ;  /* 0x000000101a727819 */ /* 0x000fe200000006ff */
[----:B------:R-:W-:Y:S01]  /*3930*/  @P0 FADD R126, R126, 1 ;  /* 0x3f8000007e7e0421 */ /* 0x000fe20000000000 */
[----:B------:R-:W-:Y:S01]  /*3940*/  SHF.L.U32 R134, R33, 0x10, RZ ;  /* 0x0000001021867819 */ /* 0x000fe200000006ff */
[----:B------:R-:W-:Y:S01]  /*3950*/  FFMA R55, R55, R130, R132 ;  /* 0x0000008237377223 */ /* 0x000fe20000000084 */
[----:B------:R-:W-:Y:S01]  /*3960*/  SHF.L.U32 R118, R81, 0x10, RZ ;  /* 0x0000001051767819 */ /* 0x000fe200000006ff */
[----:B------:R-:W-:Y:S01]  /*3970*/  @P0 FADD R114, R114, 1 ;  /* 0x3f80000072720421 */ /* 0x000fe20000000000 */
[----:B------:R-:W-:Y:S01]  /*3980*/  FMNMX3 R43, R43, |R119|, |R44|, !PT ;  /* 0x400000772b2b7276 */ /* 0x000fe2000780042c */
[----:B------:R-:W-:Y:S01]  /*3990*/  @P0 FADD R134, R134, 1 ;  /* 0x3f80000086860421 */ /* 0x000fe20000000000 */
        /* <DEDUP_REMOVED lines=34> */
[----:B-----5:R-:W-:Y:S01]  /*3bc0*/  FMUL R140, R161, R63 ;  /* 0x0000003fa18c7220 */ /* 0x020fe20000400000 */
[----:B------:R-:W-:Y:S01]  /*3bd0*/  FMNMX3 R52, R43, |R47|, |R54|, !PT ;  /* 0x4000002f2b347276 */ /* 0x000fe20007800436 */
[----:B------:R-:W-:Y:S01]  /*3be0*/  FFMA R134, R163, R134, R112 ;  /* 0x00000086a3867223 */ /* 0x000fe20000000070 */
[----:B------:R-:W-:Y:S01]  /*3bf0*/  SHF.L.U32 R114, R34, 0x10, RZ ;  /* 0x0000001022727819 */ /* 0x000fe200000006ff */
[----:B------:R-:W-:Y:S01]  /*3c00*/  @P0 FADD R136, R136, 1 ;  /* 0x3f80000088880421 */ /* 0x000fe20000000000 */
[----:B------:R-:W-:-:S02]  /*3c10*/  SHF.L.U32 R118, R70, 0x10, RZ ;  /* 0x0000001046767819 */ /* 0x000fc400000006ff */
[----:B------:R-:W-:Y:S01]  /*3c20*/  SHF.L.U32 R112, R35, 0x10, RZ ;  /* 0x0000001023707819 */ /* 0x000fe200000006ff */
[----:B------:R-:W-:Y:S01]  /*3c30*/  @P0 FADD R114, R114, 1 ;  /* 0x3f80000072720421 */ /* 0x000fe20000000000 */
[----:B------:R-:W-:Y:S01]  /*3c40*/  FMNMX3 R52, R52, |R137|, |R56|, !PT ;  /* 0x4000008934347276 */ /* 0x000fe20007800438 */
[----:B------:R-:W-:Y:S01]  /*3c50*/  FFMA R136, R165, R136, R118 ;  /* 0x00000088a5887223 */ /* 0x000fe20000000076 */
[----:B------:R-:W-:Y:S01]  /*3c60*/  SHF.L.U32 R116, R38, 0x10, RZ ;  /* 0x0000001026747819 */ /* 0x000fe200000006ff */
[----:B------:R-:W-:Y:S01]  /*3c70*/  @P0 FADD R112, R112, 1 ;  /* 0x3f80000070700421 */ /* 0x000fe20000000000 */
[----:B------:R-:W-:Y:S01]  /*3c80*/  FMUL R118, R125, R63 ;  /* 0x0000003f7d767220 */ /* 0x000fe20000400000 */
[----:B------:R-:W-:Y:S02]  /*3c90*/  FMNMX3 R52, R52, |R49|, |R58|, !PT ;  /* 0x4000003134347276 */ /* 0x000fe4000780043a */
[----:B0-----:R-:W-:Y:S01]  /*3ca0*/  ISETP.NE.AND P0, PT, R113, RZ, PT ;  /* 0x000000ff7100720c */ /* 0x001fe20003f05270 */
[----:B------:R-:W-:Y:S01]  /*3cb0*/  FFMA R61, R41, R114, R116 ;  /* 0x00000072293d7223 */ /* 0x000fe20000000074 */
[----:B------:R-:W-:Y:S01]  /*3cc0*/  SHF.L.U32 R114, R39, 0x10, RZ ;  /* 0x0000001027727819 */ /* 0x000fe200000006ff */
[----:B------:R-:W-:Y:S01]  /*3cd0*/  FMUL R41, R110, R63 ;  /* 0x0000003f6e297220 */ /* 0x000fe20000400000 */
[----:B------:R-:W-:Y:S01]  /*3ce0*/  FMNMX3 R52, R52, |R143|, |R120|, !PT ;  /* 0x4000008f34347276 */ /* 0x000fe20007800478 */
[-C--:B------:R-:W-:Y:S01]  /*3cf0*/  FMUL R116, R119, R63.reuse ;  /* 0x0000003f77747220 */ /* 0x080fe20000400000 */
[----:B------:R-:W-:Y:S01]  /*3d00*/  FSEL R125, R125, R118, !P0 ;  /* 0x000000767d7d7208 */ /* 0x000fe20004000000 */
[----:B------:R-:W-:Y:S01]  /*3d10*/  FMUL R118, R137, R63 ;  /* 0x0000003f89767220 */ /* 0x000fe20000400000 */
[----:B------:R-:W-:Y:S01]  /*3d20*/  FMNMX3 R52, R52, |R51|, |R122|, !PT ;  /* 0x4000003334347276 */ /* 0x000fe2000780047a */
[----:B------:R-:W-:Y:S01]  /*3d30*/  FFMA R112, R59, R112, R114 ;  /* 0x000000703b707223 */ /* 0x000fe20000000072 */
        /* <DEDUP_REMOVED lines=30> */
[----:B------:R-:W-:Y:S01]  /*3f20*/  LOP3.LUT R69, R2, 0x7f, RZ, 0xc0, !PT ;  /* 0x0000007f02457812 */ /* 0x000fe200078ec0ff */
[-C--:B------:R-:W-:Y:S01]  /*3f30*/  @P0 FMUL R48, R48, R63.reuse ;  /* 0x0000003f30300220 */ /* 0x080fe20000400000 */
        /* <DEDUP_REMOVED lines=15> */
[-C--:B------:R-:W-:Y:S01]  /*4030*/  @P0 FMUL R54, R54, R63.reuse ;  /* 0x0000003f36360220 */ /* 0x080fe20000400000 */
[----:B------:R-:W-:Y:S01]  /*4040*/  IADD3 R123, PT, PT, R113, 0x80, RZ ;  /* 0x00000080717b7810 */ /* 0x000fe20007ffe0ff */
[-C--:B------:R-:W-:Y:S01]  /*4050*/  @P0 FMUL R56, R56, R63.reuse ;  /* 0x0000003f38380220 */ /* 0x080fe20000400000 */
[----:B------:R-:W-:Y:S01]  /*4060*/  FSEL R127, R61, R114, !P0 ;  /* 0x000000723d7f7208 */ /* 0x000fe20004000000 */
[-C--:B------:R-:W-:Y:S01]  /*4070*/  @P0 FMUL R58, R58, R63.reuse ;  /* 0x0000003f3a3a0220 */ /* 0x080fe20000400000 */
[----:B------:R-:W-:Y:S01]  /*4080*/  IADD3 R115, PT, PT, R113, 0x100, RZ ;  /* 0x0000010071737810 */ /* 0x000fe20007ffe0ff */
[-C--:B------:R-:W-:Y:S01]  /*4090*/  @P0 FMUL R120, R120, R63.reuse ;  /* 0x0000003f78780220 */ /* 0x080fe20000400000 */
[-C--:B------:R-:W-:Y:S01]  /*40a0*/  @P0 FMUL R122, R122, R63.reuse ;  /* 0x0000003f7a7a0220 */ /* 0x080fe20000400000 */
[----:B------:R-:W-:Y:S01]  /*40b0*/  FMNMX3 R61, R111, |R112|, |R138|, !PT ;  /* 0x400000706f3d7276 */ /* 0x000fe2000780048a */
[-C--:B------:R-:W-:Y:S01]  /*40c0*/  @P0 FMUL R124, R124, R63.reuse ;  /* 0x0000003f7c7c0220 */ /* 0x080fe20000400000 */
[----:B------:R-:W-:Y:S01]  /*40d0*/  IADD3 R117, PT, PT, R113, 0x180, RZ ;  /* 0x0000018071757810 */ /* 0x000fe20007ffe0ff */
[-C--:B------:R-:W-:Y:S01]  /*40e0*/  @P0 FMUL R126, R126, R63.reuse ;  /* 0x0000003f7e7e0220 */ /* 0x080fe20000400000 */
[-C--:B------:R-:W-:Y:S01]  /*40f0*/  @P0 FMUL R128, R128, R63.reuse ;  /* 0x0000003f80800220 */ /* 0x080fe20000400000 */
[-C--:B------:R-:W-:Y:S01]  /*4100*/  @P0 FMUL R130, R130, R63.reuse ;  /* 0x0000003f82820220 */ /* 0x080fe20000400000 */
[----:B------:R-:W-:Y:S01]  /*4110*/  FSEL R55, R55, R116, !P0 ;  /* 0x0000007437377208 */ /* 0x000fe20004000000 */
[-C--:B------:R-:W-:Y:S01]  /*4120*/  @P0 FMUL R132, R132, R63.reuse ;  /* 0x0000003f84840220 */ /* 0x080fe20000400000 */
[----:B------:R-:W-:Y:S01]  /*4130*/  FSEL R57, R57, R110, !P0 ;  /* 0x0000006e39397208 */ /* 0x000fe20004000000 */
[-C--:B------:R-:W-:Y:S01]  /*4140*/  @P0 FMUL R134, R134, R63.reuse ;  /* 0x0000003f86860220 */ /* 0x080fe20000400000 */
[C---:B------:R-:W-:Y:S01]  /*4150*/  IADD3 R121, PT, PT, R113.reuse, 0x200, RZ ;  /* 0x0000020071797810 */ /* 0x040fe20007ffe0ff */
[----:B------:R-:W-:Y:S01]  /*4160*/  @P0 FMUL R136, R136, R63 ;  /* 0x0000003f88880220 */ /* 0x000fe20000400000 */
[----:B------:R-:W-:Y:S01]  /*4170*/  F2FP.BF16.F32.PACK_AB R40, R40, R41 ;  /* 0x000000292828723e */ /* 0x000fe200000010ff */
[----:B------:R-:W-:Y:S01]  /*4180*/  @P0 FMUL R138, R138, R63 ;  /* 0x0000003f8a8a0220 */ /* 0x000fe20000400000 */
[----:B------:R-:W-:Y:S01]  /*4190*/  F2FP.BF16.F32.PACK_AB R43, R44, R43 ;  /* 0x0000002b2c2b723e */ /* 0x000fe200000010ff */
[----:B0-----:R-:W-:Y:S01]  /*41a0*/  IMAD.WIDE.U32 R110, R113, 0x10, R118 ;  /* 0x00000010716e7825 */ /* 0x001fe200078e0076 */
[----:B------:R-:W-:-:S02]  /*41b0*/  FSEL R161, R161, R140, !P0 ;  /* 0x0000008ca1a17208 */ /* 0x000fc40004000000 */
        /* <DEDUP_REMOVED lines=11> */
[----:B------:R-:W-:Y:S01]  /*4270*/  IMAD.WIDE.U32 R118, R121, 0x10, R118 ;  /* 0x0000001079767825 */ /* 0x000fe200078e0076 */
        /* <DEDUP_REMOVED lines=15> */
.L_x_8493:
[----:B01----:R-:W0:Y:S01]  /*4370*/  LDC R41, c[0x0][0x380] ;  /* 0x0000e000ff297b82 */ /* 0x003e220000000800 */
[----:B------:R-:W-:Y:S02]  /*4380*/  PLOP3.LUT P3, PT, P3, PT, PT, 0x8, 0x80 ;  /* 0x000000000080781c */ /* 0x000fe40001f6e170 */
[----:B0-----:R-:W-:-:S04]  /*4390*/  IADD3 R62, PT, PT, R62, R41, RZ ;  /* 0x000000293e3e7210 */ /* 0x001fc80007ffe0ff */
[----:B------:R-:W-:-:S13]  /*43a0*/  ISETP.GE.AND P1, PT, R62, UR11, PT ;  /* 0x0000000b3e007c0c */ /* 0x000fda000bf26270 */
[----:B------:R-:W-:Y:S05]  /*43b0*/  @!P1 BRA `(.L_x_8494) ;  /* 0xffffffc000549947 */ /* 0x000fea000383ffff */
.L_x_8483:
        /* <DEDUP_REMOVED lines=38> */
.L_x_8502:
[----:B------:R-:W-:Y:S02]  /*4620*/  ISETP.NE.AND P1, PT, R2, RZ, PT ;  /* 0x000000ff0200720c */ /* 0x000fe40003f25270 */
[----:B01----:R-:W-:-:S11]  /*4630*/  FMNMX R3, R3, R4, !PT ;  /* 0x0000000403037209 */ /* 0x003fd60007800000 */
[----:B------:R-:W-:Y:S05]  /*4640*/  @P1 BRA `(.L_x_8496) ;  /* 0x0000000000081947 */ /* 0x000fea0003800000 */
[----:B------:R-:W0:Y:S02]  /*4650*/  LDC.64 R4, c[0x0][0x3f8] ;  /* 0x0000fe00ff047b82 */ /* 0x000e240000000a00 */
[----:B0-----:R0:W-:Y:S02]  /*4660*/  REDG.E.MAX.S32.STRONG.GPU desc[UR6][R4.64], R3 ;  /* 0x000000030400798e */ /* 0x0011e4000d12e306 */
.L_x_8496:
[----:B------:R-:W-:Y:S05]  /*4670*/  BSYNC B0 ;  /* 0x0000000000007941 */ /* 0x000fea0003800000 */
.L_x_8495:
        /* <DEDUP_REMOVED lines=13> */
[----:B0-----:R-:W-:Y:S05]  /*4750*/  CALL.REL.NOINC `($__internal_121_$__cuda_sm20_rcp_rn_f32_slowpath) ;  /* 0x00000000005c7944 */ /* 0x001fea0003c00000 */
[----:B------:R-:W-:Y:S01]  /*4760*/  MOV R5, R0 ;  /* 0x0000000000057202 */ /* 0x000fe20000000f00 */
[----:B------:R-:W-:Y:S06]  /*4770*/  BRA `(.L_x_8499) ;  /* 0x0000000000107947 */ /* 0x000fec0003800000 */
.L_x_8498:
[----:B------:R-:W1:Y:S02]  /*4780*/  MUFU.RCP R0, R63 ;  /* 0x0000003f00007308 */ /* 0x000e640000001000 */
[----:B-1----:R-:W-:-:S04]  /*4790*/  FFMA R2, R0, R63, -1 ;  /* 0xbf80000000027423 */ /* 0x002fc8000000003f */
[----:B0-----:R-:W-:-:S04]  /*47a0*/  FADD.FTZ R5, -R2, -RZ ;  /* 0x800000ff02057221 */ /* 0x001fc80000010100 */
[----:B------:R-:W-:-:S07]  /*47b0*/  FFMA R5, R0, R5, R0 ;  /* 0x0000000500057223 */ /* 0x000fce0000000000 */
.L_x_8499:
[----:B------:R-:W0:Y:S02]  /*47c0*/  LDC.64 R2, c[0x0][0x3f0] ;  /* 0x0000fc00ff027b82 */ /* 0x000e240000000a00 */
[----:B0-----:R-:W-:Y:S01]  /*47d0*/  STG.E desc[UR6][R2.64], R5 ;  /* 0x0000000502007986 */ /* 0x001fe2000c101906 */
[----:B------:R-:W-:Y:S05]  /*47e0*/  EXIT ;  /* 0x000000000000794d */ /* 0x000fea0003800000 */
.L_x_8497:
[----:B------:R-:W-:Y:S02]  /*47f0*/  MOV R6, 0x2 ;  /* 0x0000000200067802 */ /* 0x000fe40000000f00 */
[----:B------:R-:W-:Y:S02]  /*4800*/  MOV R7, 0x1f ;  /* 0x0000001f00077802 */ /* 0x000fe40000000f00 */
[----:B------:R-:W-:-:S07]  /*4810*/  MOV R5, 0xffffffff ;  /* 0xffffffff00057802 */ /* 0x000fce0000000f00 */
[----:B01---5:R-:W-:Y:S05]  /*4820*/  WARPSYNC.COLLECTIVE R5, `(.L_x_8500) ;  /* 0x0000000005087348 */ /* 0x023fea0003c00000 */
[----:B-1----:R1:W2:Y:S02]  /*4830*/  SHFL.DOWN P1, R4, R0, R6, R7 ;  /* 0x0800000600047389 */ /* 0x0022a40000020007 */
[----:B012--5:R-:W-:Y:S05]  /*4840*/  ENDCOLLECTIVE ;  /* 0x000000000000791b */ /* 0x027fea0003800000 */
.L_x_8500:
[----:B------:R-:W-:Y:S02]  /*4850*/  MOV R6, 0x1 ;  /* 0x0000000100067802 */ /* 0x000fe40000000f00 */
[----:B------:R-:W-:-:S04]  /*4860*/  MOV R3, R4 ;  /* 0x0000000400037202 */ /* 0x000fc80000000f00 */
[----:B------:R-:W-:-:S04]  /*4870*/  FMNMX R3, R3, R0, !PT ;  /* 0x0000000003037209 */ /* 0x000fc80007800000 */
[----:B------:R-:W-:-:S07]  /*4880*/  MOV R0, R3 ;  /* 0x0000000300007202 */ /* 0x000fce0000000f00 */
[----:B------:R-:W-:Y:S05]  /*4890*/  WARPSYNC.COLLECTIVE R5, `(.L_x_8501) ;  /* 0x0000000005087348 */ /* 0x000fea0003c00000 */
[----:B------:R0:W1:Y:S02]  /*48a0*/  SHFL.DOWN P1, R4, R0, R6, R7 ;  /* 0x0800000600047389 */ /* 0x0000640000020007 */
[----:B01----:R-:W-:Y:S05]  /*48b0*/  ENDCOLLECTIVE ;  /* 0x000000000000791b */ /* 0x003fea0003800000 */
.L_x_8501:
[----:B------:R-:W-:Y:S05]  /*48c0*/  BRA `(.L_x_8502) ;  /* 0xfffffffc00547947 */ /* 0x000fea000383ffff */
        .weak           $__internal_121_$__cuda_sm20_rcp_rn_f32_slowpath
        .type           $__internal_121_$__cuda_sm20_rcp_rn_f32_slowpath,@function
        .size           $__internal_121_$__cuda_sm20_rcp_rn_f32_slowpath,(.L_x_12989 - $__internal_121_$__cuda_sm20_rcp_rn_f32_slowpath)
$__internal_121_$__cuda_sm20_rcp_rn_f32_slowpath:
        /* <DEDUP_REMOVED lines=15> */
.L_x_8504:
        /* <DEDUP_REMOVED lines=33> */
.L_x_8506:
[----:B------:R0:W1:Y:S02]  /*4bd0*/  MUFU.RCP R43, R2 ;  /* 0x00000002002b7308 */ /* 0x0000640000001000 */
.L_x_8505:
[----:B------:R-:W-:Y:S05]  /*4be0*/  BSYNC B1 ;  /* 0x0000000000017941 */ /* 0x000fea0003800000 */
.L_x_8503:
[----:B-1----:R-:W-:Y:S01]  /*4bf0*/  MOV R0, R43 ;  /* 0x0000002b00007202 */ /* 0x002fe20000000f00 */
[----:B------:R-:W-:-:S04]  /*4c00*/  HFMA2 R43, -RZ, RZ, 0, 0 ;  /* 0x00000000ff2b7431 */ /* 0x000fc800000001ff */
[----:B0-----:R-:W-:Y:S05]  /*4c10*/  RET.REL.NODEC R42 `(_ZN18transformer_engine13normalization19ln_fwd_tuned_kernelINS0_13Kernel_traitsI13__nv_bfloat16S3_S3_fjLj5120ELj1ELj1ELj4ELj16ENS0_18Kernel_traits_baseILj5120ES3_S3_S3_fjLj128EEEEEEEvNS0_19ForwardKernelParamsE) ;  /* 0xffffffb02af87950 */ /* 0x001fea0003c3ffff */
.L_x_8507:
        /* <DEDUP_REMOVED lines=14> */
.L_x_12989:


//--------------------- .text._ZN18transformer_engine13normalization19ln_fwd_tuned_kernelINS0_13Kernel_traitsIff6__halffjLj5120ELj1ELj1ELj4ELj16ENS0_18Kernel_traits_baseILj5120EffS3_fjLj128EEEEEEEvNS0_19ForwardKernelParamsE --------------------------
	.section	.text._ZN18transformer_engine13normalization19ln_fwd_tuned_kernelINS0_13Kernel_traitsIff6__halffjLj5120ELj1ELj1ELj4ELj16ENS0_18Kernel_traits_baseILj5120EffS3_fjLj128EEEEEEEvNS0_19ForwardKernelParamsE,"ax",@progbits
	.align	128
        .global         _ZN18transformer_engine13normalization19ln_fwd_tuned_kernelINS0_13Kernel_traitsIff6__halffjLj5120ELj1ELj1ELj4ELj16ENS0_18Kernel_traits_baseILj5120EffS3_fjLj128EEEEEEEvNS0_19ForwardKernelParamsE
        .type           _ZN18transformer_engine13normalization19ln_fwd_tuned_kernelINS0_13Kernel_traitsIff6__halffjLj5120ELj1ELj1ELj4ELj16ENS0_18Kernel_traits_baseILj5120EffS3_fjLj128EEEEEEEvNS0_19ForwardKernelParamsE,@function
        .size           _ZN18transformer_engine13normalization19ln_fwd_tuned_kernelINS0_13Kernel_traitsIff6__halffjLj5120ELj1ELj1ELj4ELj16ENS0_18Kernel_traits_baseILj5120EffS3_fjLj128EEEEEEEvNS0_19ForwardKernelParamsE,(.L_x_12990 - _ZN18transformer_engine13normalization19ln_fwd_tuned_kernelINS0_13Kernel_traitsIff6__halffjLj5120ELj1ELj1ELj4ELj16ENS0_18Kernel_traits_baseILj5120EffS3_fjLj128EEEEEEEvNS0_19ForwardKernelParamsE)
        .other          _ZN18transformer_engine13normalization19ln_fwd_tuned_kernelINS0_13Kernel_traitsIff6__halffjLj5120ELj1ELj1ELj4ELj16ENS0_18Kernel_traits_baseILj5120EffS3_fjLj128EEEEEEEvNS0_19ForwardKernelParamsE,@"STO_CUDA_ENTRY STV_DEFAULT"
_ZN18transformer_engine13normalization19ln_fwd_tuned_kernelINS0_13Kernel_traitsIff6__halffjLj5120ELj1ELj1ELj4ELj16ENS0_18Kernel_traits_baseILj5120EffS3_fjLj128EEEEEEEvNS0_19ForwardKernelParamsE:
.text._ZN18transformer_engine13normalization19ln_fwd_tuned_kernelINS0_13Kernel_traitsIff6__halffjLj5120ELj1ELj1ELj4ELj16ENS0_18Kernel_traits_baseILj5120EffS3_fjLj128EEEEEEEvNS0_19ForwardKernelParamsE:
        /* <DEDUP_REMOVED lines=92> */
.L_x_8519:
        /* <DEDUP_REMOVED lines=196> */
.L_x_8510:
[----:B------:R-:W-:Y:S05]  /*1200*/  BSYNC.RECONVERGENT B0 ;  /* 0x0000000000007941 */ /* 0x000fea0003800200 */
.L_x_8509:
        /* <DEDUP_REMOVED lines=11> */
[----:B-----5:R-:W-:Y:S05]  /*12c0*/  CALL.REL.NOINC `($__internal_122_$__cuda_sm20_rcp_rn_f32_slowpath) ;  /* 0x0000002c00747944 */ /* 0x020fea0003c00000 */
[----:B------:R-:W-:Y:S05]  /*12d0*/  BRA `(.L_x_8513) ;  /* 0x0000000000107947 */ /* 0x000fea0003800000 */
.L_x_8512:
[----:B------:R-:W0:Y:S02]  /*12e0*/  MUFU.RCP R129, R128 ;  /* 0x0000008000817308 */ /* 0x000e240000001000 */
[----:B0-----:R-:W-:-:S04]  /*12f0*/  FFMA R0, R128, R129, -1 ;  /* 0xbf80000080007423 */ /* 0x001fc80000000081 */
[----:B------:R-:W-:-:S04]  /*1300*/  FADD.FTZ R0, -R0, -RZ ;  /* 0x800000ff00007221 */ /* 0x000fc80000010100 */
[----:B------:R-:W-:-:S07]  /*1310*/  FFMA R0, R129, R0, R129 ;  /* 0x0000000081007223 */ /* 0x000fce0000000081 */
.L_x_8513:
[----:B------:R-:W-:Y:S05]  /*1320*/  BSYNC.RECONVERGENT B0 ;  /* 0x0000000000007941 */ /* 0x000fea0003800200 */
.L_x_8511:
        /* <DEDUP_REMOVED lines=20> */
[----:B-----5:R-:W-:Y:S05]  /*1470*/  CALL.REL.NOINC `($__internal_122_$__cuda_sm20_rcp_rn_f32_slowpath) ;  /* 0x0000002c00087944 */ /* 0x020fea0003c00000 */
[----:B------:R-:W-:Y:S05]  /*1480*/  BRA `(.L_x_8516) ;  /* 0x0000000000107947 */ /* 0x000fea0003800000 */
.L_x_8515:
[----:B------:R-:W0:Y:S02]  /*1490*/  MUFU.RCP R0, R137 ;  /* 0x0000008900007308 */ /* 0x000e240000001000 */
[----:B0-----:R-:W-:-:S04]  /*14a0*/  FFMA R2, R137, R0, -1 ;  /* 0xbf80000089027423 */ /* 0x001fc80000000000 */
[----:B------:R-:W-:-:S04]  /*14b0*/  FADD.FTZ R135, -R2, -RZ ;  /* 0x800000ff02877221 */ /* 0x000fc80000010100 */
[----:B------:R-:W-:-:S07]  /*14c0*/  FFMA R0, R0, R135, R0 ;  /* 0x0000008700007223 */ /* 0x000fce0000000000 */
.L_x_8516:
[----:B------:R-:W-:Y:S05]  /*14d0*/  BSYNC.RECONVERGENT B0 ;  /* 0x0000000000007941 */ /* 0x000fea0003800200 */
.L_x_8514:
        /* <DEDUP_REMOVED lines=59> */
[----:B------:R0:W-:Y:S01]  /*1890*/  F2F.F16.F32 R41, R130 ;  /* 0x0000008200297304 */ /* 0x0001e20000200800 */
[----:B------:R-:W-:Y:S01]  /*18a0*/  FFMA R42, R122, R129, R82 ;  /* 0x000000817a2a7223 */ /* 0x000fe20000000052 */
[----:B------:R-:W-:Y:S01]  /*18b0*/  FADD R129, R36, -R128 ;  /* 0x8000008024817221 */ /* 0x000fe20000000000 */
[-C--:B------:R-:W-:Y:S02]  /*18c0*/  @P0 FMUL R136, R136, R3.reuse ;  /* 0x0000000388880220 */ /* 0x080fe40000400000 */
[----:B------:R-:W-:Y:S01]  /*18d0*/  @P0 FMUL R42, R42, R3 ;  /* 0x000000032a2a0220 */ /* 0x000fe20000400000 */
[----:B------:R-:W-:-:S02]  /*18e0*/  FMUL R129, R0, R129 ;  /* 0x0000008100817220 */ /* 0x000fc40000400000 */
[----:B------:R-:W1:Y:S01]  /*18f0*/  F2F.F16.F32 R37, R132 ;  /* 0x0000008400257304 */ /* 0x000e620000200800 */
[----:B0-----:R-:W-:Y:S01]  /*1900*/  FMUL R130, R0, R131 ;  /* 0x0000008300827220 */ /* 0x001fe20000400000 */
[----:B------:R-:W-:Y:S01]  /*1910*/  FFMA R36, R116, R129, R76 ;  /* 0x0000008174247223 */ /* 0x000fe2000000004c */
[--C-:B------:R-:W-:Y:S01]  /*1920*/  FADD R129, R38, -R128.reuse ;  /* 0x8000008026817221 */ /* 0x100fe20000000000 */
[----:B------:R-:W-:Y:S01]  /*1930*/  FADD R131, R39, -R128 ;  /* 0x8000008027837221 */ /* 0x000fe20000000000 */
[----:B------:R-:W-:Y:S01]  /*1940*/  FFMA R130, R117, R130, R77 ;  /* 0x0000008275827223 */ /* 0x000fe2000000004d */
[----:B------:R-:W-:Y:S01]  /*1950*/  @P0 FMUL R36, R36, R3 ;  /* 0x0000000324240220 */ /* 0x000fe20000400000 */
[----:B------:R-:W-:Y:S01]  /*1960*/  FMUL R129, R0, R129 ;  /* 0x0000008100817220 */ /* 0x000fe20000400000 */
[----:B------:R0:W-:Y:S01]  /*1970*/  F2F.F16.F32 R43, R42 ;  /* 0x0000002a002b7304 */ /* 0x0001e20000200800 */
[----:B------:R-:W-:Y:S02]  /*1980*/  @P0 FMUL R130, R130, R3 ;  /* 0x0000000382820220 */ /* 0x000fe40000400000 */
[----:B------:R-:W-:Y:S01]  /*1990*/  FFMA R38, R118, R129, R78 ;  /* 0x0000008176267223 */ /* 0x000fe2000000004e */
[----:B------:R-:W-:-:S03]  /*19a0*/  FADD R129, R32, -R128 ;  /* 0x8000008020817221 */ /* 0x000fc60000000000 */
[----:B------:R-:W-:Y:S01]  /*19b0*/  @P0 FMUL R38, R38, R3 ;  /* 0x0000000326260220 */ /* 0x000fe20000400000 */
[C---:B------:R-:W-:Y:S01]  /*19c0*/  FMUL R129, R0.reuse, R129 ;  /* 0x0000008100817220 */ /* 0x040fe20000400000 */
[----:B0-----:R-:W-:Y:S01]  /*19d0*/  FMUL R42, R0, R131 ;  /* 0x00000083002a7220 */ /* 0x001fe20000400000 */
[----:B------:R-:W-:Y:S01]  /*19e0*/  FADD R131, R33, -R128 ;  /* 0x8000008021837221 */ /* 0x000fe20000000000 */
[----:B------:R0:W-:Y:S01]  /*19f0*/  F2F.F16.F32 R39, R130 ;  /* 0x0000008200277304 */ /* 0x0001e20000200800 */
[----:B------:R-:W-:Y:S01]  /*1a00*/  FFMA R32, R112, R129, R72 ;  /* 0x0000008170207223 */ /* 0x000fe20000000048 */
[----:B------:R-:W-:Y:S01]  /*1a10*/  FADD R129, R34, -R128 ;  /* 0x8000008022817221 */ /* 0x000fe20000000000 */
[----:B------:R-:W-:Y:S01]  /*1a20*/  FFMA R42, R119, R42, R79 ;  /* 0x0000002a772a7223 */ /* 0x000fe2000000004f */
[----:B-1----:R-:W-:Y:S01]  /*1a30*/  SHF.L.U32 R37, R37, 0x10, RZ ;  /* 0x0000001025257819 */ /* 0x002fe200000006ff */
[----:B------:R-:W-:Y:S01]  /*1a40*/  @P0 FMUL R32, R32, R3 ;  /* 0x0000000320200220 */ /* 0x000fe20000400000 */
[----:B------:R-:W-:Y:S01]  /*1a50*/  FMUL R129, R0, R129 ;  /* 0x0000008100817220 */ /* 0x000fe20000400000 */
[----:B------:R-:W-:Y:S01]  /*1a60*/  @P0 FMUL R42, R42, R3 ;  /* 0x000000032a2a0220 */ /* 0x000fe20000400000 */
[----:B------:R-:W-:Y:S01]  /*1a70*/  F2F.F16.F32 R40, R40 ;  /* 0x0000002800287304 */ /* 0x000fe20000200800 */
[----:B0-----:R-:W-:Y:S01]  /*1a80*/  FMUL R130, R0, R131 ;  /* 0x0000008300827220 */ /* 0x001fe20000400000 */
[----:B------:R-:W-:Y:S01]  /*1a90*/  FFMA R34, R114, R129, R74 ;  /* 0x0000008172227223 */ /* 0x000fe2000000004a */
[--C-:B------:R-:W-:Y:S01]  /*1aa0*/  FADD R129, R28, -R128.reuse ;  /* 0x800000801c817221 */ /* 0x100fe20000000000 */
[----:B------:R-:W-:Y:S01]  /*1ab0*/  FADD R131, R35, -R128 ;  /* 0x8000008023837221 */ /* 0x000fe20000000000 */
[----:B------:R-:W-:Y:S01]  /*1ac0*/  FFMA R130, R113, R130, R73 ;  /* 0x0000008271827223 */ /* 0x000fe20000000049 */
[----:B------:R-:W-:Y:S01]  /*1ad0*/  @P0 FMUL R34, R34, R3 ;  /* 0x0000000322220220 */ /* 0x000fe20000400000 */
[----:B------:R-:W-:Y:S01]  /*1ae0*/  FMUL R129, R0, R129 ;  /* 0x0000008100817220 */ /* 0x000fe20000400000 */
[----:B------:R0:W1:Y:S01]  /*1af0*/  F2F.F16.F32 R33, R42 ;  /* 0x0000002a00217304 */ /* 0x0000620000200800 */
[----:B------:R-:W-:-:S02]  /*1b00*/  @P0 FMUL R130, R130, R3 ;  /* 0x0000000382820220 */ /* 0x000fc40000400000 */
[----:B------:R-:W-:Y:S01]  /*1b10*/  FFMA R28, R108, R129, R68 ;  /* 0x000000816c1c7223 */ /* 0x000fe20000000044 */
[----:B------:R-:W-:-:S03]  /*1b20*/  FADD R129, R30, -R128 ;  /* 0x800000801e817221 */ /* 0x000fc60000000000 */
[----:B------:R-:W-:Y:S01]  /*1b30*/  @P0 FMUL R28, R28, R3 ;  /* 0x000000031c1c0220 */ /* 0x000fe20000400000 */
[----:B------:R2:W-:Y:S01]  /*1b40*/  F2F.F16.F32 R35, R130 ;  /* 0x0000008200237304 */ /* 0x0005e20000200800 */
[C---:B0-----:R-:W-:Y:S01]  /*1b50*/  FMUL R42, R0.reuse, R131 ;  /* 0x00000083002a7220 */ /* 0x041fe20000400000 */
[--C-:B------:R-:W-:Y:S01]  /*1b60*/  FADD R131, R29, -R128.reuse ;  /* 0x800000801d837221 */ /* 0x100fe20000000000 */
[C---:B------:R-:W-:Y:S02]  /*1b70*/  FMUL R129, R0.reuse, R129 ;  /* 0x0000008100817220 */ /* 0x040fe40000400000 */
[----:B------:R-:W-:Y:S01]  /*1b80*/  FFMA R42, R115, R42, R75 ;  /* 0x0000002a732a7223 */ /* 0x000fe2000000004b */
[----:B-1----:R-:W-:Y:S02]  /*1b90*/  SHF.L.U32 R33, R33, 0x10, RZ ;  /* 0x0000001021217819 */ /* 0x002fe400000006ff */
[----:B------:R-:W-:Y:S01]  /*1ba0*/  F2F.F16.F32 R34, R34 ;  /* 0x0000002200227304 */ /* 0x000fe20000200800 */
[----:B--2---:R-:W-:Y:S01]  /*1bb0*/  FMUL R130, R0, R131 ;  /* 0x0000008300827220 */ /* 0x004fe20000400000 */
[----:B------:R-:W-:Y:S01]  /*1bc0*/  @P0 FMUL R42, R42, R3 ;  /* 0x000000032a2a0220 */ /* 0x000fe20000400000 */
[----:B------:R-:W-:-:S02]  /*1bd0*/  FADD R131, R25, -R128 ;  /* 0x8000008019837221 */ /* 0x000fc40000000000 */
[----:B------:R-:W-:Y:S01]  /*1be0*/  FFMA R30, R109, R130, R69 ;  /* 0x000000826d1e7223 */ /* 0x000fe20000000045 */
[----:B------:R-:W-:Y:S01]  /*1bf0*/  FFMA R130, R110, R129, R70 ;  /* 0x000000816e827223 */ /* 0x000fe20000000046 */
[--C-:B------:R-:W-:Y:S01]  /*1c00*/  FADD R129, R24, -R128.reuse ;  /* 0x8000008018817221 */ /* 0x100fe20000000000 */
[----:B------:R0:W-:Y:S01]  /*1c10*/  F2F.F16.F32 R29, R42 ;  /* 0x0000002a001d7304 */ /* 0x0001e20000200800 */
        /* <DEDUP_REMOVED lines=9> */
[----:B------:R0:W-:Y:S01]  /*1cb0*/  F2F.F16.F32 R31, R130 ;  /* 0x00000082001f7304 */ /* 0x0001e20000200800 */
[C---:B------:R-:W-:Y:S01]  /*1cc0*/  FMUL R129, R0.reuse, R129 ;  /* 0x0000008100817220 */ /* 0x040fe20000400000 */
[----:B------:R-:W-:Y:S01]  /*1cd0*/  FFMA R42, R111, R42, R71 ;  /* 0x0000002a6f2a7223 */ /* 0x000fe20000000047 */
[----:B------:R-:W-:Y:S01]  /*1ce0*/  FMUL R132, R0, R131 ;  /* 0x0000008300847220 */ /* 0x000fe20000400000 */
[-C--:B------:R-:W-:Y:S01]  /*1cf0*/  @P0 FMUL R26, R26, R3.reuse ;  /* 0x000000031a1a0220 */ /* 0x080fe20000400000 */
[-C--:B------:R-:W-:Y:S01]  /*1d00*/  @P0 FMUL R24, R24, R3.reuse ;  /* 0x0000000318180220 */ /* 0x080fe20000400000 */
[----:B------:R-:W-:-:S02]  /*1d10*/  @P0 FMUL R42, R42, R3 ;  /* 0x000000032a2a0220 */ /* 0x000fc40000400000 */
[----:B------:R-:W-:Y:S01]  /*1d20*/  F2F.F16.F32 R30, R30 ;  /* 0x0000001e001e7304 */ /* 0x000fe20000200800 */
[----:B0-----:R-:W-:Y:S01]  /*1d30*/  FFMA R130, R106, R129, R66 ;  /* 0x000000816a827223 */ /* 0x001fe20000000042 */
[----:B------:R-:W-:-:S03]  /*1d40*/  FADD R129, R20, -R128 ;  /* 0x8000008014817221 */ /* 0x000fc60000000000 */
[----:B------:R-:W-:Y:S01]  /*1d50*/  @P0 FMUL R130, R130, R3 ;  /* 0x0000000382820220 */ /* 0x000fe20000400000 */
[----:B------:R-:W-:Y:S02]  /*1d60*/  FMUL R129, R0, R129 ;  /* 0x0000008100817220 */ /* 0x000fe40000400000 */
[----:B------:R0:W1:Y:S02]  /*1d70*/  F2F.F16.F32 R25, R42 ;  /* 0x0000002a00197304 */ /* 0x0000640000200800 */
        /* <DEDUP_REMOVED lines=9> */
[----:B------:R0:W-:Y:S01]  /*1e10*/  F2F.F16.F32 R27, R130 ;  /* 0x00000082001b7304 */ /* 0x0001e20000200800 */
[----:B------:R-:W-:Y:S01]  /*1e20*/  FMUL R17, R0, R17 ;  /* 0x0000001100117220 */ /* 0x000fe20000400000 */
[----:B------:R-:W-:Y:S01]  /*1e30*/  FFMA R42, R107, R42, R67 ;  /* 0x0000002a6b2a7223 */ /* 0x000fe20000000043 */
[----:B------:R-:W-:Y:S01]  /*1e40*/  @P0 FMUL R132, R132, R3 ;  /* 0x0000000384840220 */ /* 0x000fe20000400000 */
[----:B-1----:R-:W-:Y:S01]  /*1e50*/  SHF.L.U32 R25, R25, 0x10, RZ ;  /* 0x0000001019197819 */ /* 0x002fe200000006ff */
[----:B------:R-:W-:Y:S01]  /*1e60*/  FFMA R18, R98, R17, R58 ;  /* 0x0000001162127223 */ /* 0x000fe2000000003a */
[-C--:B------:R-:W-:Y:S01]  /*1e70*/  @P0 FMUL R42, R42, R3.reuse ;  /* 0x000000032a2a0220 */ /* 0x080fe20000400000 */
[----:B------:R-:W-:Y:S01]  /*1e80*/  @P0 FMUL R20, R20, R3 ;  /* 0x0000000314140220 */ /* 0x000fe20000400000 */
[----:B------:R-:W-:Y:S01]  /*1e90*/  F2F.F16.F32 R28, R28 ;  /* 0x0000001c001c7304 */ /* 0x000fe20000200800 */
[----:B0-----:R-:W-:Y:S01]  /*1ea0*/  FFMA R130, R102, R129, R62 ;  /* 0x0000008166827223 */ /* 0x001fe2000000003e */
[----:B------:R-:W-:Y:S01]  /*1eb0*/  FADD R129, R16, -R128 ;  /* 0x8000008010817221 */ /* 0x000fe20000000000 */
[----:B------:R-:W-:-:S02]  /*1ec0*/  @P0 FMUL R18, R18, R3 ;  /* 0x0000000312120220 */ /* 0x000fc40000400000 */
[----:B------:R-:W-:Y:S01]  /*1ed0*/  @P0 FMUL R130, R130, R3 ;  /* 0x0000000382820220 */ /* 0x000fe20000400000 */
[----:B------:R-:W-:Y:S02]  /*1ee0*/  FMUL R129, R0, R129 ;  /* 0x0000008100817220 */ /* 0x000fe40000400000 */
[----:B------:R0:W1:Y:S02]  /*1ef0*/  F2F.F16.F32 R21, R42 ;  /* 0x0000002a00157304 */ /* 0x0000640000200800 */
[----:B------:R-:W-:-:S04]  /*1f00*/  FFMA R16, R96, R129, R56 ;  /* 0x0000008160107223 */ /* 0x000fc80000000038 */
[----:B------:R-:W-:Y:S02]  /*1f10*/  @P0 FMUL R16, R16, R3 ;  /* 0x0000000310100220 */ /* 0x000fe40000400000 */
[----:B------:R2:W-:Y:S01]  /*1f20*/  F2F.F16.F32 R129, R132 ;  /* 0x0000008400817304 */ /* 0x0005e20000200800 */
[----:B0-----:R-:W-:-:S04]  /*1f30*/  FMUL R42, R0, R23 ;  /* 0x00000017002a7220 */ /* 0x001fc80000400000 */
[----:B------:R-:W-:Y:S01]  /*1f40*/  FFMA R42, R103, R42, R63 ;  /* 0x0000002a672a7223 */ /* 0x000fe2000000003f */
[----:B-1----:R-:W-:Y:S02]  /*1f50*/  SHF.L.U32 R21, R21, 0x10, RZ ;  /* 0x0000001015157819 */ /* 0x002fe400000006ff */
[----:B------:R0:W-:Y:S01]  /*1f60*/  F2F.F16.F32 R23, R130 ;  /* 0x0000008200177304 */ /* 0x0001e20000200800 */
[----:B--2---:R-:W-:Y:S01]  /*1f70*/  FMUL R132, R0, R13 ;  /* 0x0000000d00847220 */ /* 0x004fe20000400000 */
[----:B------:R-:W-:Y:S01]  /*1f80*/  FADD R13, R14, -R128 ;  /* 0x800000800e0d7221 */ /* 0x000fe20000000000 */
[----:B------:R-:W-:Y:S02]  /*1f90*/  @P0 FMUL R42, R42, R3 ;  /* 0x000000032a2a0220 */ /* 0x000fe40000400000 */
[----:B------:R-:W-:Y:S01]  /*1fa0*/  FFMA R14, R93, R132, R53 ;  /* 0x000000845d0e7223 */ /* 0x000fe20000000035 */
[----:B------:R-:W-:Y:S02]  /*1fb0*/  FMUL R13, R0, R13 ;  /* 0x0000000d000d7220 */ /* 0x000fe40000400000 */
[----:B------:R1:W-:Y:S01]  /*1fc0*/  F2F.F16.F32 R17, R18 ;  /* 0x0000001200117304 */ /* 0x0003e20000200800 */
[----:B------:R-:W-:Y:S01]  /*1fd0*/  @P0 FMUL R14, R14, R3 ;  /* 0x000000030e0e0220 */ /* 0x000fe20000400000 */
[----:B------:R-:W-:Y:S01]  /*1fe0*/  FFMA R132, R94, R13, R54 ;  /* 0x0000000d5e847223 */ /* 0x000fe20000000036 */
[--C-:B------:R-:W-:Y:S01]  /*1ff0*/  FADD R13, R8, -R128.reuse ;  /* 0x80000080080d7221 */ /* 0x100fe20000000000 */
[----:B0-----:R-:W-:Y:S01]  /*2000*/  FMUL R130, R0, R19 ;  /* 0x0000001300827220 */ /* 0x001fe20000400000 */
[----:B------:R-:W-:Y:S01]  /*2010*/  FADD R19, R12, -R128 ;  /* 0x800000800c137221 */ /* 0x000fe20000000000 */
[----:B------:R-:W-:Y:S01]  /*2020*/  @P0 FMUL R132, R132, R3 ;  /* 0x0000000384840220 */ /* 0x000fe20000400000 */
[C---:B------:R-:W-:Y:S01]  /*2030*/  FMUL R13, R0.reuse, R13 ;  /* 0x0000000d000d7220 */ /* 0x040fe20000400000 */
[----:B------:R0:W-:Y:S01]  /*2040*/  F2F.F16.F32 R131, R14 ;  /* 0x0000000e00837304 */ /* 0x0001e20000200800 */
[C---:B-1----:R-:W-:Y:S01]  /*2050*/  FMUL R18, R0.reuse, R15 ;  /* 0x0000000f00127220 */ /* 0x042fe20000400000 */
[----:B------:R-:W-:Y:S01]  /*2060*/  FMUL R19, R0, R19 ;  /* 0x0000001300137220 */ /* 0x000fe20000400000 */
[----:B------:R-:W-:Y:S01]  /*2070*/  FFMA R8, R88, R13, R48 ;  /* 0x0000000d58087223 */ /* 0x000fe20000000030 */
[----:B------:R-:W-:Y:S01]  /*2080*/  FFMA R130, R99, R130, R59 ;  /* 0x0000008263827223 */ /* 0x000fe2000000003b */
[----:B------:R-:W-:Y:S01]  /*2090*/  FFMA R18, R95, R18, R55 ;  /* 0x000000125f127223 */ /* 0x000fe20000000037 */
[--C-:B------:R-:W-:Y:S01]  /*20a0*/  FADD R15, R4, -R128.reuse ;  /* 0x80000080040f7221 */ /* 0x100fe20000000000 */
[----:B------:R-:W-:Y:S01]  /*20b0*/  @P0 FMUL R8, R8, R3 ;  /* 0x0000000308080220 */ /* 0x000fe20000400000 */
[----:B------:R-:W-:Y:S01]  /*20c0*/  F2F.F16.F32 R26, R26 ;  /* 0x0000001a001a7304 */ /* 0x000fe20000200800 */
[----:B0-----:R-:W-:Y:S01]  /*20d0*/  FMUL R14, R0, R9 ;  /* 0x00000009000e7220 */ /* 0x001fe20000400000 */
[----:B------:R-:W-:Y:S01]  /*20e0*/  FADD R9, R10, -R128 ;  /* 0x800000800a097221 */ /* 0x000fe20000000000 */
[----:B------:R-:W-:Y:S01]  /*20f0*/  FFMA R12, R92, R19, R52 ;  /* 0x000000135c0c7223 */ /* 0x000fe20000000034 */
[----:B------:R-:W-:Y:S01]  /*2100*/  @P0 FMUL R18, R18, R3 ;  /* 0x0000000312120220 */ /* 0x000fe20000400000 */
[----:B------:R-:W-:Y:S01]  /*2110*/  FFMA R14, R89, R14, R49 ;  /* 0x0000000e590e7223 */ /* 0x000fe20000000031 */
[C---:B------:R-:W-:Y:S01]  /*2120*/  FMUL R9, R0.reuse, R9 ;  /* 0x0000000900097220 */ /* 0x040fe20000400000 */
[----:B------:R-:W-:Y:S01]  /*2130*/  FMUL R4, R0, R11 ;  /* 0x0000000b00047220 */ /* 0x000fe20000400000 */
[----:B------:R-:W-:Y:S01]  /*2140*/  F2F.F16.F32 R22, R22 ;  /* 0x0000001600167304 */ /* 0x000fe20000200800 */
[----:B------:R-:W-:Y:S01]  /*2150*/  @P0 FMUL R14, R14, R3 ;  /* 0x000000030e0e0220 */ /* 0x000fe20000400000 */
[----:B------:R-:W-:Y:S01]  /*2160*/  FFMA R10, R90, R9, R50 ;  /* 0x000000095a0a7223 */ /* 0x000fe20000000032 */
[----:B------:R-:W-:Y:S01]  /*2170*/  FADD R9, R6, -R128 ;  /* 0x8000008006097221 */ /* 0x000fe20000000000 */
[----:B------:R-:W-:Y:S01]  /*2180*/  @P0 FMUL R130, R130, R3 ;  /* 0x0000000382820220 */ /* 0x000fe20000400000 */
[----:B------:R-:W-:Y:S01]  /*2190*/  FMUL R15, R0, R15 ;  /* 0x0000000f000f7220 */ /* 0x000fe20000400000 */
[----:B------:R-:W-:Y:S01]  /*21a0*/  @P0 FMUL R10, R10, R3 ;  /* 0x000000030a0a0220 */ /* 0x000fe20000400000 */
[C---:B------:R-:W-:Y:S01]  /*21b0*/  FMUL R19, R0.reuse, R9 ;  /* 0x0000000900137220 */ /* 0x040fe20000400000 */
[----:B------:R0:W-:Y:S01]  /*21c0*/  F2F.F16.F32 R13, R8 ;  /* 0x00000008000d7304 */ /* 0x0001e20000200800 */
[----:B------:R-:W-:Y:S01]  /*21d0*/  FMUL R6, R0, R5 ;  /* 0x0000000500067220 */ /* 0x000fe20000400000 */
[----:B------:R-:W-:Y:S01]  /*21e0*/  SHF.L.U32 R11, R29, 0x10, RZ ;  /* 0x000000101d0b7819 */ /* 0x000fe200000006ff */
[----:B------:R-:W-:-:S05]  /*21f0*/  @P0 FMUL R12, R12, R3 ;  /* 0x000000030c0c0220 */ /* 0x000fca0000400000 */
[----:B------:R-:W1:Y:S01]  /*2200*/  F2F.F16.F32 R42, R42 ;  /* 0x0000002a002a7304 */ /* 0x000e620000200800 */
[----:B0-----:R-:W-:-:S05]  /*2210*/  IMAD.WIDE.U32 R8, R35, 0x10000, RZ ;  /* 0x0001000023087825 */ /* 0x001fca00078e00ff */
[----:B------:R-:W-:Y:S02]  /*2220*/  LOP3.LUT R9, R11, R9, R34, 0xfe, !PT ;  /* 0x000000090b097212 */ /* 0x000fe400078efe22 */
[----:B------:R0:W2:Y:S01]  /*2230*/  F2F.F16.F32 R133, R18 ;  /* 0x0000001200857304 */ /* 0x0000a20000200800 */
[----:B-1----:R-:W-:-:S07]  /*2240*/  SHF.L.U32 R42, R42, 0x10, RZ ;  /* 0x000000102a2a7819 */ /* 0x002fce00000006ff */
[----:B------:R1:W3:Y:S01]  /*2250*/  F2F.F16.F32 R134, R14 ;  /* 0x0000000e00867304 */ /* 0x0002e20000200800 */
[----:B0-----:R-:W-:Y:S01]  /*2260*/  FFMA R18, R91, R4, R51 ;  /* 0x000000045b127223 */ /* 0x001fe20000000033 */
[----:B------:R-:W-:-:S04]  /*2270*/  IMAD.WIDE.U32 R4, R40, 0x10000, RZ ;  /* 0x0001000028047825 */ /* 0x000fc800078e00ff */
[----:B------:R-:W-:Y:S01]  /*2280*/  FFMA R40, R85, R6, R45 ;  /* 0x0000000655287223 */ /* 0x000fe2000000002d */
[----:B------:R-:W-:Y:S01]  /*2290*/  @P0 FMUL R18, R18, R3 ;  /* 0x0000000312120220 */ /* 0x000fe20000400000 */
[----:B------:R-:W-:-:S04]  /*22a0*/  IMAD.WIDE.U32 R6, R39, 0x10000, RZ ;  /* 0x0001000027067825 */ /* 0x000fc800078e00ff */
[----:B------:R-:W-:Y:S01]  /*22b0*/  @P0 FMUL R40, R40, R3 ;  /* 0x0000000328280220 */ /* 0x000fe20000400000 */
[----:B------:R0:W-:Y:S01]  /*22c0*/  F2F.F16.F32 R128, R10 ;  /* 0x0000000a00807304 */ /* 0x0001e20000200800 */
[----:B-1----:R-:W-:Y:S01]  /*22d0*/  FFMA R14, R84, R15, R44 ;  /* 0x0000000f540e7223 */ /* 0x002fe2000000002c */
[----:B--2---:R-:W-:Y:S02]  /*22e0*/  SHF.L.U32 R133, R133, 0x10, RZ ;  /* 0x0000001085857819 */ /* 0x004fe400000006ff */
[----:B------:R-:W-:Y:S01]  /*22f0*/  LOP3.LUT R5, R37, R5, R43, 0xfe, !PT ;  /* 0x0000000525057212 */ /* 0x000fe200078efe2b */
[----:B------:R-:W-:Y:S01]  /*2300*/  @P0 FMUL R14, R14, R3 ;  /* 0x000000030e0e0220 */ /* 0x000fe20000400000 */
[----:B------:R-:W-:Y:S01]  /*2310*/  LOP3.LUT R4, R4, R41, RZ, 0xfc, !PT ;  /* 0x0000002904047212 */ /* 0x000fe200078efcff */
[----:B---3--:R-:W-:Y:S01]  /*2320*/  IMAD.WIDE.U32 R134, R134, 0x10000, RZ ;  /* 0x0001000086867825 */ /* 0x008fe200078e00ff */
[----:B------:R-:W1:Y:S03]  /*2330*/  F2F.F16.F32 R130, R130 ;  /* 0x0000008200827304 */ /* 0x000e660000200800 */
[----:B0-----:R-:W-:-:S05]  /*2340*/  IMAD.WIDE.U32 R10, R30, 0x10000, RZ ;  /* 0x000100001e0a7825 */ /* 0x001fca00078e00ff */
[----:B------:R-:W0:Y:S01]  /*2350*/  F2F.F16.F32 R24, R24 ;  /* 0x0000001800187304 */ /* 0x000e220000200800 */
[----:B------:R-:W-:Y:S01]  /*2360*/  LOP3.LUT R10, R10, R28, RZ, 0xfc, !PT ;  /* 0x0000001c0a0a7212 */ /* 0x000fe200078efcff */
[----:B------:R-:W-:Y:S01]  /*2370*/  FFMA R28, R86, R19, R46 ;  /* 0x00000013561c7223 */ /* 0x000fe2000000002e */
[----:B------:R-:W-:Y:S01]  /*2380*/  LOP3.LUT R11, R25, R11, R31, 0xfe, !PT ;  /* 0x0000000b190b7212 */ /* 0x000fe200078efe1f */
[----:B------:R-:W-:-:S04]  /*2390*/  IMAD.WIDE.U32 R30, R22, 0x10000, RZ ;  /* 0x00010000161e7825 */ /* 0x000fc800078e00ff */
[----:B------:R-:W-:Y:S01]  /*23a0*/  @P0 FMUL R28, R28, R3 ;  /* 0x000000031c1c0220 */ /* 0x000fe20000400000 */
[----:B-1----:R-:W-:Y:S01]  /*23b0*/  SHF.L.U32 R130, R130, 0x10, RZ ;  /* 0x0000001082827819 */ /* 0x002fe200000006ff */
[----:B------:R1:W-:Y:S08]  /*23c0*/  F2F.F16.F32 R29, R14 ;  /* 0x0000000e001d7304 */ /* 0x0003f00000200800 */
[----:B------:R-:W2:Y:S01]  /*23d0*/  F2F.F16.F32 R132, R132 ;  /* 0x0000008400847304 */ /* 0x000ea20000200800 */
[----:B-1----:R-:W-:-:S05]  /*23e0*/  IMAD.WIDE.U32 R14, R26, 0x10000, RZ ;  /* 0x000100001a0e7825 */ /* 0x002fca00078e00ff */
[----:B------:R-:W-:Y:S02]  /*23f0*/  LOP3.LUT R15, R21, R15, R27, 0xfe, !PT ;  /* 0x0000000f150f7212 */ /* 0x000fe400078efe1b */
[----:B------:R-:W1:Y:S01]  /*2400*/  F2F.F16.F32 R12, R12 ;  /* 0x0000000c000c7304 */ /* 0x000e620000200800 */
[----:B------:R-:W-:Y:S01]  /*2410*/  LOP3.LUT R21, R42, R31, R23, 0xfe, !PT ;  /* 0x0000001f2a157212 */ /* 0x000fe200078efe17 */
[----:B------:R-:W-:Y:S01]  /*2420*/  IMAD.WIDE.U32 R22, R129, 0x10000, RZ ;  /* 0x0001000081167825 */ /* 0x000fe200078e00ff */
[----:B0-----:R-:W-:-:S03]  /*2430*/  LOP3.LUT R14, R14, R24, RZ, 0xfc, !PT ;  /* 0x000000180e0e7212 */ /* 0x001fc600078efcff */
[----:B------:R-:W-:Y:S01]  /*2440*/  IMAD.WIDE.U32 R24, R131, 0x10000, RZ ;  /* 0x0001000083187825 */ /* 0x000fe200078e00ff */
[----:B------:R-:W-:Y:S01]  /*2450*/  LOP3.LUT R23, R130, R23, R17, 0xfe, !PT ;  /* 0x0000001782177212 */ /* 0x000fe200078efe11 */
[----:B------:R0:W3:Y:S01]  /*2460*/  F2F.F16.F32 R0, R18 ;  /* 0x0000001200007304 */ /* 0x0000e20000200800 */
[----:B------:R-:W-:Y:S02]  /*2470*/  LOP3.LUT R17, R2, 0x7f, RZ, 0xc0, !PT ;  /* 0x0000007f02117812 */ /* 0x000fe400078ec0ff */
[----:B--2---:R-:W-:-:S03]  /*2480*/  LOP3.LUT R133, R133, R25, R132, 0xfe, !PT ;  /* 0x0000001985857212 */ /* 0x004fc600078efe84 */
[----:B------:R-:W-:Y:S01]  /*2490*/  IMAD R27, R124, 0x500, R17 ;  /* 0x000005007c1b7824 */ /* 0x000fe200078e0211 */
[----:B-1----:R-:W-:Y:S01]  /*24a0*/  LOP3.LUT R132, R24, R12, RZ, 0xfc, !PT ;  /* 0x0000000c18847212 */ /* 0x002fe200078efcff */
[----:B------:R-:W1:Y:S01]  /*24b0*/  F2F.F16.F32 R40, R40 ;  /* 0x0000002800287304 */ /* 0x000e620000200800 */
[----:B0-----:R-:W0:Y:S02]  /*24c0*/  LDC.64 R18, c[0x0][0x3c8] ;  /* 0x0000f200ff127b82 */ /* 0x001e240000000a00 */
[C---:B------:R-:W-:Y:S02]  /*24d0*/  IADD3 R43, PT, PT, R27.reuse, 0x180, RZ ;  /* 0x000001801b2b7810 */ /* 0x040fe40007ffe0ff */
[C---:B------:R-:W-:Y:S02]  /*24e0*/  IADD3 R31, PT, PT, R27.reuse, 0x280, RZ ;  /* 0x000002801b1f7810 */ /* 0x040fe40007ffe0ff */
[----:B---3--:R-:W-:Y:S01]  /*24f0*/  SHF.L.U32 R129, R0, 0x10, RZ ;  /* 0x0000001000817819 */ /* 0x008fe200000006ff */
[----:B------:R-:W2:Y:S01]  /*2500*/  F2F.F16.F32 R136, R136 ;  /* 0x0000008800887304 */ /* 0x000ea20000200800 */
[----:B------:R-:W-:-:S02]  /*2510*/  IADD3 R41, PT, PT, R27, 0x480, RZ ;  /* 0x000004801b297810 */ /* 0x000fc40007ffe0ff */
[----:B------:R-:W-:Y:S02]  /*2520*/  LOP3.LUT R129, R129, R135, R128, 0xfe, !PT ;  /* 0x0000008781817212 */ /* 0x000fe400078efe80 */
[----:B------:R-:W-:Y:S01]  /*2530*/  LOP3.LUT R128, R134, R13, RZ, 0xfc, !PT ;  /* 0x0000000d86807212 */ /* 0x000fe200078efcff */
[----:B-1----:R-:W-:Y:S02]  /*2540*/  IMAD.WIDE.U32 R24, R40, 0x10000, RZ ;  /* 0x0001000028187825 */ /* 0x002fe400078e00ff */
[----:B------:R-:W1:Y:S01]  /*2550*/  F2F.F16.F32 R39, R28 ;  /* 0x0000001c00277304 */ /* 0x000e620000200800 */
[C---:B------:R-:W-:Y:S02]  /*2560*/  IADD3 R37, PT, PT, R27.reuse, 0x400, RZ ;  /* 0x000004001b257810 */ /* 0x040fe40007ffe0ff */
[----:B------:R-:W-:Y:S02]  /*2570*/  IADD3 R35, PT, PT, R27, 0x380, RZ ;  /* 0x000003801b237810 */ /* 0x000fe40007ffe0ff */
[----:B--2---:R-:W-:-:S03]  /*2580*/  SHF.L.U32 R136, R136, 0x10, RZ ;  /* 0x0000001088887819 */ /* 0x004fc600000006ff */
[----:B------:R-:W2:Y:S01]  /*2590*/  F2F.F16.F32 R38, R38 ;  /* 0x0000002600267304 */ /* 0x000ea20000200800 */
[----:B0-----:R-:W-:-:S04]  /*25a0*/  IMAD.WIDE.U32 R12, R27, 0x8, R18 ;  /* 0x000000081b0c7825 */ /* 0x001fc800078e0012 */
[----:B------:R-:W-:Y:S01]  /*25b0*/  IMAD.WIDE.U32 R34, R35, 0x8, R18 ;  /* 0x0000000823227825 */ /* 0x000fe200078e0012 */
[----:B------:R0:W-:Y:S01]  /*25c0*/  STG.E.64 desc[UR6][R12.64], R4 ;  /* 0x000000040c007986 */ /* 0x0001e2000c101b06 */
[----:B-1----:R-:W-:Y:S01]  /*25d0*/  LOP3.LUT R39, R136, R25, R39, 0xfe, !PT ;  /* 0x0000001988277212 */ /* 0x002fe200078efe27 */
[----:B------:R-:W1:Y:S01]  /*25e0*/  F2F.F16.F32 R36, R36 ;  /* 0x0000002400247304 */ /* 0x000e620000200800 */
[----:B------:R-:W-:Y:S02]  /*25f0*/  IADD3 R25, PT, PT, R27, 0x100, RZ ;  /* 0x000001001b197810 */ /* 0x000fe40007ffe0ff */
[----:B--2---:R-:W-:-:S05]  /*2600*/  LOP3.LUT R7, R33, R7, R38, 0xfe, !PT ;  /* 0x0000000721077212 */ /* 0x004fca00078efe26 */
[----:B------:R-:W2:Y:S01]  /*2610*/  F2F.F16.F32 R32, R32 ;  /* 0x0000002000207304 */ /* 0x000ea20000200800 */
[----:B------:R-:W-:Y:S01]  /*2620*/  LOP3.LUT R38, R24, R29, RZ, 0xfc, !PT ;  /* 0x0000001d18267212 */ /* 0x000fe200078efcff */
[--C-:B------:R-:W-:Y:S01]  /*2630*/  IMAD.WIDE.U32 R24, R25, 0x8, R18.reuse ;  /* 0x0000000819187825 */ /* 0x100fe200078e0012 */
[C---:B------:R-:W-:Y:S02]  /*2640*/  IADD3 R29, PT, PT, R27.reuse, 0x200, RZ ;  /* 0x000002001b1d7810 */ /* 0x040fe40007ffe0ff */
[----:B------:R-:W-:Y:S01]  /*2650*/  IADD3 R33, PT, PT, R27, 0x300, RZ ;  /* 0x000003001b217810 */ /* 0x000fe20007ffe0ff */
[--C-:B------:R-:W-:Y:S01]  /*2660*/  IMAD.WIDE.U32 R26, R43, 0x8, R18.reuse ;  /* 0x000000082b1a7825 */ /* 0x100fe200078e0012 */
[----:B-1----:R-:W-:Y:S01]  /*2670*/  LOP3.LUT R6, R6, R36, RZ, 0xfc, !PT ;  /* 0x0000002406067212 */ /* 0x002fe200078efcff */
[----:B------:R-:W1:Y:S02]  /*2680*/  F2F.F16.F32 R20, R20 ;  /* 0x0000001400147304 */ /* 0x000e640000200800 */
[----:B------:R-:W-:-:S02]  /*2690*/  IMAD.WIDE.U32 R28, R29, 0x8, R18 ;  /* 0x000000081d1c7825 */ /* 0x000fc400078e0012 */
[----:B------:R0:W-:Y:S02]  /*26a0*/  STG.E.64 desc[UR6][R12.64+0x400], R6 ;  /* 0x000400060c007986 */ /* 0x0001e4000c101b06 */
[--C-:B------:R-:W-:Y:S01]  /*26b0*/  IMAD.WIDE.U32 R36, R37, 0x8, R18.reuse ;  /* 0x0000000825247825 */ /* 0x100fe200078e0012 */
[----:B--2---:R-:W-:Y:S01]  /*26c0*/  LOP3.LUT R8, R8, R32, RZ, 0xfc, !PT ;  /* 0x0000002008087212 */ /* 0x004fe200078efcff */
[----:B------:R-:W2:Y:S02]  /*26d0*/  F2F.F16.F32 R16, R16 ;  /* 0x0000001000107304 */ /* 0x000ea40000200800 */
        /* <DEDUP_REMOVED lines=14> */
.L_x_8517:
        /* <DEDUP_REMOVED lines=46> */
[----:B------:R0:W-:Y:S01]  /*2aa0*/  F2F.F16.F32 R41, R42 ;  /* 0x0000002a00297304 */ /* 0x0001e20000200800 */
        /* <DEDUP_REMOVED lines=13> */
[----:B------:R-:W-:Y:S01]  /*2b80*/  F2F.F16.F32 R43, R156 ;  /* 0x0000009c002b7304 */ /* 0x000fe20000200800 */
        /* <DEDUP_REMOVED lines=53> */
[----:B------:R-:W-:Y:S02]  /*2ee0*/  F2F.F16.F32 R28, R28 ;  /* 0x0000001c001c7304 */ /* 0x000fe40000200800 */
[----:B------:R-:W-:Y:S01]  /*2ef0*/  FSEL R8, R148, R129, !P0 ;  /* 0x0000008194087208 */ /* 0x000fe20004000000 */
[----:B------:R-:W-:Y:S01]  /*2f00*/  FMUL R129, R146, R3 ;  /* 0x0000000392817220 */ /* 0x000fe20000400000 */
[----:B------:R-:W-:Y:S01]  /*2f10*/  FFMA R150, R88, R131, R48 ;  /* 0x0000008358967223 */ /* 0x000fe20000000030 */
[----:B------:R-:W-:-:S03]  /*2f20*/  FADD R131, R4, -R128 ;  /* 0x8000008004837221 */ /* 0x000fc60000000000 */
[----:B------:R-:W-:Y:S01]  /*2f30*/  FSEL R10, R146, R129, !P0 ;  /* 0x00000081920a7208 */ /* 0x000fe20004000000 */
[----:B------:R-:W-:Y:S01]  /*2f40*/  FMUL R129, R150, R3 ;  /* 0x0000000396817220 */ /* 0x000fe20000400000 */
[----:B------:R-:W-:Y:S01]  /*2f50*/  FMUL R131, R0, R131 ;  /* 0x0000008300837220 */ /* 0x000fe20000400000 */
[----:B------:R-:W-:Y:S03]  /*2f60*/  F2F.F16.F32 R24, R24 ;  /* 0x0000001800187304 */ /* 0x000fe60000200800 */
[----:B------:R-:W-:Y:S01]  /*2f70*/  FSEL R4, R150, R129, !P0 ;  /* 0x0000008196047208 */ /* 0x000fe20004000000 */
[----:B------:R-:W-:Y:S01]  /*2f80*/  FMUL R129, R154, R3 ;  /* 0x000000039a817220 */ /* 0x000fe20000400000 */
[----:B------:R-:W-:-:S03]  /*2f90*/  FFMA R152, R84, R131, R44 ;  /* 0x0000008354987223 */ /* 0x000fc6000000002c */
[----:B------:R-:W-:Y:S01]  /*2fa0*/  F2F.F16.F32 R26, R26 ;  /* 0x0000001a001a7304 */ /* 0x000fe20000200800 */
[----:B------:R-:W-:Y:S01]  /*2fb0*/  FSEL R18, R154, R129, !P0 ;  /* 0x000000819a127208 */ /* 0x000fe20004000000 */
[----:B------:R-:W-:-:S05]  /*2fc0*/  FMUL R129, R152, R3 ;  /* 0x0000000398817220 */ /* 0x000fca0000400000 */
[----:B------:R-:W-:Y:S01]  /*2fd0*/  FSEL R131, R152, R129, !P0 ;  /* 0x0000008198837208 */ /* 0x000fe20004000000 */
[----:B------:R-:W-:Y:S01]  /*2fe0*/  FADD R129, R39, -R128 ;  /* 0x8000008027817221 */ /* 0x000fe20000000000 */
[----:B------:R-:W-:Y:S03]  /*2ff0*/  F2F.F16.F32 R20, R20 ;  /* 0x0000001400147304 */ /* 0x000fe60000200800 */
[----:B------:R-:W-:-:S04]  /*3000*/  FMUL R129, R0, R129 ;  /* 0x0000008100817220 */ /* 0x000fc80000400000 */
[----:B------:R-:W-:Y:S01]  /*3010*/  FFMA R160, R119, R129, R79 ;  /* 0x0000008177a07223 */ /* 0x000fe2000000004f */
[----:B------:R0:W1:Y:S01]  /*3020*/  F2F.F16.F32 R39, R164 ;  /* 0x000000a400277304 */ /* 0x0000620000200800 */
[----:B------:R-:W-:-:S03]  /*3030*/  FADD R129, R11, -R128 ;  /* 0x800000800b817221 */ /* 0x000fc60000000000 */
[----:B------:R-:W-:Y:S01]  /*3040*/  FMNMX3 R125, R125, |R162|, |R160|, !PT ;  /* 0x400000a27d7d7276 */ /* 0x000fe200078004a0 */
[----:B------:R-:W-:Y:S01]  /*3050*/  FFMA R162, R113, R33, R73 ;  /* 0x0000002171a27223 */ /* 0x000fe20000000049 */
[----:B------:R-:W-:Y:S02]  /*3060*/  @P0 FMUL R160, R160, R3 ;  /* 0x00000003a0a00220 */ /* 0x000fe40000400000 */
[----:B------:R2:W-:Y:S01]  /*3070*/  F2F.F16.F32 R37, R131 ;  /* 0x0000008300257304 */ /* 0x0005e20000200800 */
[----:B0-----:R-:W-:Y:S01]  /*3080*/  FMUL R164, R0, R35 ;  /* 0x0000002300a47220 */ /* 0x001fe20000400000 */
[----:B------:R-:W-:Y:S01]  /*3090*/  FADD R35, R29, -R128 ;  /* 0x800000801d237221 */ /* 0x000fe20000000000 */
[----:B------:R-:W-:Y:S01]  /*30a0*/  FMNMX3 R125, R125, |R158|, |R162|, !PT ;  /* 0x4000009e7d7d7276 */ /* 0x000fe200078004a2 */
[----:B------:R-:W-:Y:S01]  /*30b0*/  @P0 FMUL R162, R162, R3 ;  /* 0x00000003a2a20220 */ /* 0x000fe20000400000 */
[----:B------:R-:W-:Y:S01]  /*30c0*/  FFMA R164, R115, R164, R75 ;  /* 0x000000a473a47223 */ /* 0x000fe2000000004b */
[C---:B------:R-:W-:Y:S01]  /*30d0*/  FMUL R156, R0.reuse, R35 ;  /* 0x00000023009c7220 */ /* 0x040fe20000400000 */
[--C-:B------:R-:W-:Y:S01]  /*30e0*/  FADD R35, R31, -R128.reuse ;  /* 0x800000801f237221 */ /* 0x100fe20000000000 */
[----:B------:R-:W0:Y:S01]  /*30f0*/  F2F.F16.F32 R33, R160 ;  /* 0x000000a000217304 */ /* 0x000e220000200800 */
        /* <DEDUP_REMOVED lines=9> */
[----:B------:R-:W-:Y:S01]  /*3190*/  F2F.F16.F32 R29, R162 ;  /* 0x000000a2001d7304 */ /* 0x000fe20000200800 */
[----:B------:R-:W-:Y:S02]  /*31a0*/  @P0 FMUL R156, R156, R3 ;  /* 0x000000039c9c0220 */ /* 0x000fe40000400000 */
[----:B------:R-:W-:Y:S01]  /*31b0*/  FMNMX3 R125, R125, |R42|, |R136|, !PT ;  /* 0x4000002a7d7d7276 */ /* 0x000fe20007800488 */
[----:B------:R-:W-:Y:S01]  /*31c0*/  FFMA R134, R105, R134, R65 ;  /* 0x0000008669867223 */ /* 0x000fe20000000041 */
[----:B------:R-:W-:Y:S01]  /*31d0*/  FMUL R42, R0, R27 ;  /* 0x0000001b002a7220 */ /* 0x000fe20000400000 */
[----:B------:R-:W-:Y:S01]  /*31e0*/  FADD R27, R21, -R128 ;  /* 0x80000080151b7221 */ /* 0x000fe20000000000 */
[----:B------:R-:W-:Y:S01]  /*31f0*/  @P0 FMUL R136, R136, R3 ;  /* 0x0000000388880220 */ /* 0x000fe20000400000 */
[----:B------:R-:W1:Y:S01]  /*3200*/  F2F.F16.F32 R31, R164 ;  /* 0x000000a4001f7304 */ /* 0x000e620000200800 */
[----:B------:R-:W-:Y:S01]  /*3210*/  FMNMX3 R125, R125, |R132|, |R134|, !PT ;  /* 0x400000847d7d7276 */ /* 0x000fe20007800486 */
[----:B------:R-:W-:Y:S01]  /*3220*/  FFMA R42, R107, R42, R67 ;  /* 0x0000002a6b2a7223 */ /* 0x000fe20000000043 */
[----:B------:R-:W-:Y:S01]  /*3230*/  FMUL R132, R0, R27 ;  /* 0x0000001b00847220 */ /* 0x000fe20000400000 */
[----:B------:R-:W-:Y:S01]  /*3240*/  FADD R27, R17, -R128 ;  /* 0x80000080111b7221 */ /* 0x000fe20000000000 */
[-C--:B------:R-:W-:Y:S01]  /*3250*/  @P0 FMUL R134, R134, R3.reuse ;  /* 0x0000000386860220 */ /* 0x080fe20000400000 */
[----:B0-----:R-:W-:Y:S01]  /*3260*/  SHF.L.U32 R33, R33, 0x10, RZ ;  /* 0x0000001021217819 */ /* 0x001fe200000006ff */
[----:B------:R-:W-:Y:S01]  /*3270*/  FFMA R132, R101, R132, R61 ;  /* 0x0000008465847223 */ /* 0x000fe2000000003d */
[----:B------:R0:W2:Y:S01]  /*3280*/  F2F.F16.F32 R25, R136 ;  /* 0x0000008800197304 */ /* 0x0000a20000200800 */
[----:B------:R-:W-:Y:S01]  /*3290*/  FMNMX3 R125, R125, |R142|, |R42|, !PT ;  /* 0x4000008e7d7d7276 */ /* 0x000fe2000780042a */
[----:B------:R-:W-:-:S03]  /*32a0*/  @P0 FMUL R42, R42, R3 ;  /* 0x000000032a2a0220 */ /* 0x000fc60000400000 */
[----:B------:R-:W-:Y:S01]  /*32b0*/  FMNMX3 R125, R125, |R130|, |R132|, !PT ;  /* 0x400000827d7d7276 */ /* 0x000fe20007800484 */
[----:B------:R-:W-:Y:S01]  /*32c0*/  FMUL R130, R0, R27 ;  /* 0x0000001b00827220 */ /* 0x000fe20000400000 */
[----:B------:R-:W-:Y:S01]  /*32d0*/  @P0 FMUL R132, R132, R3 ;  /* 0x0000000384840220 */ /* 0x000fe20000400000 */
[----:B------:R3:W4:Y:S01]  /*32e0*/  F2F.F16.F32 R17, R42 ;  /* 0x0000002a00117304 */ /* 0x0007220000200800 */
[C---:B0-----:R-:W-:Y:S01]  /*32f0*/  FMUL R136, R0.reuse, R23 ;  /* 0x0000001700887220 */ /* 0x041fe20000400000 */
[--C-:B------:R-:W-:Y:S01]  /*3300*/  FADD R23, R13, -R128.reuse ;  /* 0x800000800d177221 */ /* 0x100fe20000000000 */
[----:B------:R-:W-:Y:S01]  /*3310*/  FFMA R130, R97, R130, R57 ;  /* 0x0000008261827223 */ /* 0x000fe20000000039 */
[----:B------:R-:W-:Y:S01]  /*3320*/  FADD R27, R9, -R128 ;  /* 0x80000080091b7221 */ /* 0x000fe20000000000 */
[----:B------:R-:W-:Y:S01]  /*3330*/  FFMA R136, R103, R136, R63 ;  /* 0x0000008867887223 */ /* 0x000fe2000000003f */
[----:B-1----:R-:W-:Y:S02]  /*3340*/  SHF.L.U32 R31, R31, 0x10, RZ ;  /* 0x000000101f1f7819 */ /* 0x002fe400000006ff */
[----:B------:R0:W-:Y:S01]  /*3350*/  F2F.F16.F32 R13, R132 ;  /* 0x00000084000d7304 */ /* 0x0001e20000200800 */
        /* <DEDUP_REMOVED lines=11> */
[----:B------:R0:W-:Y:S01]  /*3410*/  F2F.F16.F32 R21, R134 ;  /* 0x0000008600157304 */ /* 0x0001e20000200800 */
[-C--:B------:R-:W-:Y:S01]  /*3420*/  @P0 FMUL R130, R130, R3.reuse ;  /* 0x0000000382820220 */ /* 0x080fe20000400000 */
[----:B------:R-:W-:Y:S01]  /*3430*/  FMNMX3 R125, R125, |R148|, |R6|, !PT ;  /* 0x400000947d7d7276 */ /* 0x000fe20007800406 */
[-C--:B------:R-:W-:Y:S01]  /*3440*/  @P0 FMUL R42, R42, R3.reuse ;  /* 0x000000032a2a0220 */ /* 0x080fe20000400000 */
[----:B------:R-:W-:Y:S01]  /*3450*/  FFMA R132, R89, R132, R49 ;  /* 0x0000008459847223 */ /* 0x000fe20000000031 */
[-C--:B------:R-:W-:Y:S01]  /*3460*/  @P0 FMUL R6, R6, R3.reuse ;  /* 0x0000000306060220 */ /* 0x080fe20000400000 */
[----:B------:R-:W-:Y:S01]  /*3470*/  FMNMX3 R125, R125, |R146|, |R128|, !PT ;  /* 0x400000927d7d7276 */ /* 0x000fe20007800480 */
[----:B------:R-:W-:Y:S01]  /*3480*/  @P0 FMUL R136, R136, R3 ;  /* 0x0000000388880220 */ /* 0x000fe20000400000 */
[----:B------:R-:W-:Y:S01]  /*3490*/  F2F.F16.F32 R35, R156 ;  /* 0x0000009c00237304 */ /* 0x000fe20000200800 */
[C---:B0-----:R-:W-:Y:S01]  /*34a0*/  FMUL R134, R0.reuse, R129 ;  /* 0x0000008100867220 */ /* 0x041fe20000400000 */
[----:B------:R-:W-:Y:S01]  /*34b0*/  FMNMX3 R125, R125, |R150|, |R132|, !PT ;  /* 0x400000967d7d7276 */ /* 0x000fe20007800484 */
[----:B------:R-:W-:Y:S01]  /*34c0*/  FMUL R19, R0, R19 ;  /* 0x0000001300137220 */ /* 0x000fe20000400000 */
[-C--:B------:R-:W-:Y:S01]  /*34d0*/  @P0 FMUL R128, R128, R3.reuse ;  /* 0x0000000380800220 */ /* 0x080fe20000400000 */
[----:B------:R-:W-:Y:S01]  /*34e0*/  FFMA R134, R91, R134, R51 ;  /* 0x000000865b867223 */ /* 0x000fe20000000033 */
[----:B--2---:R-:W-:Y:S01]  /*34f0*/  SHF.L.U32 R25, R25, 0x10, RZ ;  /* 0x0000001019197819 */ /* 0x004fe200000006ff */
[----:B------:R-:W-:Y:S01]  /*3500*/  @P0 FMUL R132, R132, R3 ;  /* 0x0000000384840220 */ /* 0x000fe20000400000 */
[----:B------:R0:W-:Y:S01]  /*3510*/  F2F.F16.F32 R9, R130 ;  /* 0x0000008200097304 */ /* 0x0001e20000200800 */
[----:B----4-:R-:W-:-:S02]  /*3520*/  SHF.L.U32 R17, R17, 0x10, RZ ;  /* 0x0000001011117819 */ /* 0x010fc400000006ff */
[----:B------:R-:W-:Y:S01]  /*3530*/  FMNMX3 R125, R125, |R154|, |R134|, !PT ;  /* 0x4000009a7d7d7276 */ /* 0x000fe20007800486 */
[----:B------:R-:W-:-:S04]  /*3540*/  @P0 FMUL R134, R134, R3 ;  /* 0x0000000386860220 */ /* 0x000fc80000400000 */
[----:B------:R1:W2:Y:S01]  /*3550*/  F2F.F16.F32 R5, R42 ;  /* 0x0000002a00057304 */ /* 0x0002a20000200800 */
[----:B0-----:R-:W-:-:S04]  /*3560*/  FMUL R130, R0, R131 ;  /* 0x0000008300827220 */ /* 0x001fc80000400000 */
[----:B------:R-:W-:-:S03]  /*3570*/  FFMA R130, R85, R130, R45 ;  /* 0x0000008255827223 */ /* 0x000fc6000000002d */
[----:B------:R0:W-:Y:S01]  /*3580*/  F2F.F16.F32 R15, R6 ;  /* 0x00000006000f7304 */ /* 0x0001e20000200800 */
[----:B-1----:R-:W-:Y:S01]  /*3590*/  FMUL R42, R0, R7 ;  /* 0x00000007002a7220 */ /* 0x002fe20000400000 */
[----:B------:R-:W-:Y:S01]  /*35a0*/  FFMA R0, R86, R19, R46 ;  /* 0x0000001356007223 */ /* 0x000fe2000000002e */
[----:B------:R-:W-:Y:S01]  /*35b0*/  FMNMX3 R125, R125, |R152|, |R130|, !PT ;  /* 0x400000987d7d7276 */ /* 0x000fe20007800482 */
[-C--:B------:R-:W-:Y:S02]  /*35c0*/  @P0 FMUL R130, R130, R3.reuse ;  /* 0x0000000382820220 */ /* 0x080fe40000400000 */
[C---:B------:R-:W-:Y:S01]  /*35d0*/  FMUL R23, R0.reuse, R3 ;  /* 0x0000000300177220 */ /* 0x040fe20000400000 */
[----:B--2---:R-:W-:Y:S01]  /*35e0*/  SHF.L.U32 R5, R5, 0x10, RZ ;  /* 0x0000001005057819 */ /* 0x004fe200000006ff */
[----:B------:R1:W2:Y:S01]  /*35f0*/  F2F.F16.F32 R11, R136 ;  /* 0x00000088000b7304 */ /* 0x0002a20000200800 */
[----:B0-----:R-:W-:Y:S02]  /*3600*/  IMAD.WIDE.U32 R6, R41, 0x10000, RZ ;  /* 0x0001000029067825 */ /* 0x001fe400078e00ff */
[----:B------:R-:W-:-:S02]  /*3610*/  FSEL R129, R0, R23, !P0 ;  /* 0x0000001700817208 */ /* 0x000fc40004000000 */
[----:B------:R-:W-:Y:S02]  /*3620*/  LOP3.LUT R40, R6, R40, RZ, 0xfc, !PT ;  /* 0x0000002806287212 */ /* 0x000fe400078efcff */
[----:B------:R-:W-:Y:S01]  /*3630*/  LOP3.LUT R41, R39, R7, R36, 0xfe, !PT ;  /* 0x0000000727297212 */ /* 0x000fe200078efe24 */
[----:B-1----:R-:W-:Y:S01]  /*3640*/  FFMA R136, R87, R42, R47 ;  /* 0x0000002a57887223 */ /* 0x002fe2000000002f */
[----:B------:R-:W-:Y:S01]  /*3650*/  IMAD.WIDE.U32 R42, R43, 0x10000, RZ ;  /* 0x000100002b2a7825 */ /* 0x000fe200078e00ff */
[----:B------:R-:W0:Y:S03]  /*3660*/  F2F.F16.F32 R16, R16 ;  /* 0x0000001000107304 */ /* 0x000e260000200800 */
[----:B------:R-:W-:Y:S01]  /*3670*/  IMAD.WIDE.U32 R6, R29, 0x10000, RZ ;  /* 0x000100001d067825 */ /* 0x000fe200078e00ff */
[----:B------:R-:W-:Y:S02]  /*3680*/  LOP3.LUT R39, R33, R43, R32, 0xfe, !PT ;  /* 0x0000002b21277212 */ /* 0x000fe400078efe20 */
[----:B------:R-:W-:Y:S01]  /*3690*/  FMNMX3 R125, R125, |R0|, |R136|, !PT ;  /* 0x400000007d7d7276 */ /* 0x000fe20007800488 */
[----:B------:R-:W-:Y:S01]  /*36a0*/  IMAD.WIDE.U32 R32, R35, 0x10000, RZ ;  /* 0x0001000023207825 */ /* 0x000fe200078e00ff */
[----:B------:R-:W-:Y:S01]  /*36b0*/  LOP3.LUT R34, R6, R34, RZ, 0xfc, !PT ;  /* 0x0000002206227212 */ /* 0x000fe200078efcff */
[----:B------:R-:W1:Y:S01]  /*36c0*/  F2F.F16.F32 R14, R14 ;  /* 0x0000000e000e7304 */ /* 0x000e620000200800 */
[----:B------:R-:W-:Y:S01]  /*36d0*/  LOP3.LUT R35, R31, R7, R28, 0xfe, !PT ;  /* 0x000000071f237212 */ /* 0x000fe200078efe1c */
[----:B------:R-:W-:-:S04]  /*36e0*/  IMAD.WIDE.U32 R6, R21, 0x10000, RZ ;  /* 0x0001000015067825 */ /* 0x000fc800078e00ff */
[----:B------:R-:W-:Y:S01]  /*36f0*/  @P0 FMUL R136, R136, R3 ;  /* 0x0000000388880220 */ /* 0x000fe20000400000 */
[----:B------:R-:W-:Y:S01]  /*3700*/  LOP3.LUT R31, R25, R33, R24, 0xfe, !PT ;  /* 0x00000021191f7212 */ /* 0x000fe200078efe18 */
[----:B------:R-:W-:Y:S01]  /*3710*/  IMAD.WIDE.U32 R24, R13, 0x10000, RZ ;  /* 0x000100000d187825 */ /* 0x000fe200078e00ff */
[----:B--2---:R-:W-:Y:S01]  /*3720*/  SHF.L.U32 R11, R11, 0x10, RZ ;  /* 0x000000100b0b7819 */ /* 0x004fe200000006ff */
[----:B------:R-:W2:Y:S01]  /*3730*/  F2F.F16.F32 R19, R128 ;  /* 0x0000008000137304 */ /* 0x000ea20000200800 */
[----:B------:R-:W-:Y:S02]  /*3740*/  LOP3.LUT R26, R6, R26, RZ, 0xfc, !PT ;  /* 0x0000001a061a7212 */ /* 0x000fe400078efcff */
[----:B------:R-:W-:Y:S01]  /*3750*/  LOP3.LUT R27, R17, R7, R20, 0xfe, !PT ;  /* 0x00000007111b7212 */ /* 0x000fe200078efe14 */
[----:B------:R-:W-:Y:S01]  /*3760*/  IMAD.WIDE.U32 R20, R15, 0x10000, RZ ;  /* 0x000100000f147825 */ /* 0x000fe200078e00ff */
[----:B------:R-:W3:Y:S01]  /*3770*/  LDC.64 R6, c[0x0][0x3c8] ;  /* 0x0000f200ff067b82 */ /* 0x000ee20000000a00 */
[----:B0-----:R-:W-:-:S02]  /*3780*/  LOP3.LUT R23, R11, R25, R16, 0xfe, !PT ;  /* 0x000000190b177212 */ /* 0x001fc400078efe10 */
[----:B------:R-:W0:Y:S01]  /*3790*/  F2F.F16.F32 R10, R10 ;  /* 0x0000000a000a7304 */ /* 0x000e220000200800 */
[----:B------:R-:W-:-:S05]  /*37a0*/  IMAD.WIDE.U32 R16, R9, 0x10000, RZ ;  /* 0x0001000009107825 */ /* 0x000fca00078e00ff */
[----:B-1----:R-:W-:Y:S02]  /*37b0*/  LOP3.LUT R13, R5, R17, R14, 0xfe, !PT ;  /* 0x00000011050d7212 */ /* 0x002fe400078efe0e */
[----:B------:R-:W1:Y:S01]  /*37c0*/  F2F.F16.F32 R0, R132 ;  /* 0x0000008400007304 */ /* 0x000e620000200800 */
[----:B--2---:R-:W-:Y:S02]  /*37d0*/  SHF.L.U32 R19, R19, 0x10, RZ ;  /* 0x0000001013137819 */ /* 0x004fe400000006ff */
[----:B------:R-:W-:Y:S02]  /*37e0*/  LOP3.LUT R17, R2, 0x7f, RZ, 0xc0, !PT ;  /* 0x0000007f02117812 */ /* 0x000fe400078ec0ff */
[----:B0-----:R-:W-:-:S03]  /*37f0*/  LOP3.LUT R9, R19, R21, R10, 0xfe, !PT ;  /* 0x0000001513097212 */ /* 0x001fc600078efe0a */
[----:B------:R-:W0:Y:S01]  /*3800*/  F2F.F16.F32 R130, R130 ;  /* 0x0000008200827304 */ /* 0x000e220000200800 */
[----:B------:R-:W-:-:S05]  /*3810*/  IMAD R5, R124, 0x500, R17 ;  /* 0x000005007c057824 */ /* 0x000fca00078e0211 */
[C---:B------:R-:W-:Y:S01]  /*3820*/  IADD3 R33, PT, PT, R5.reuse, 0x400, RZ ;  /* 0x0000040005217810 */ /* 0x040fe20007ffe0ff */
[----:B-1----:R-:W-:Y:S01]  /*3830*/  IMAD.WIDE.U32 R10, R0, 0x10000, RZ ;  /* 0x00010000000a7825 */ /* 0x002fe200078e00ff */
[----:B------:R-:W1:Y:S01]  /*3840*/  F2F.F16.F32 R134, R134 ;  /* 0x0000008600867304 */ /* 0x000e620000200800 */
[C---:B------:R-:W-:Y:S02]  /*3850*/  IADD3 R29, PT, PT, R5.reuse, 0x380, RZ ;  /* 0x00000380051d7810 */ /* 0x040fe40007ffe0ff */
[C---:B------:R-:W-:Y:S02]  /*3860*/  IADD3 R25, PT, PT, R5.reuse, 0x300, RZ ;  /* 0x0000030005197810 */ /* 0x040fe40007ffe0ff */
[----:B------:R-:W-:Y:S01]  /*3870*/  IADD3 R21, PT, PT, R5, 0x280, RZ ;  /* 0x0000028005157810 */ /* 0x000fe20007ffe0ff */
[----:B---3--:R-:W-:Y:S02]  /*3880*/  IMAD.WIDE.U32 R28, R29, 0x8, R6 ;  /* 0x000000081d1c7825 */ /* 0x008fe400078e0006 */
[----:B------:R-:W2:Y:S02]  /*3890*/  F2F.F16.F32 R136, R136 ;  /* 0x0000008800887304 */ /* 0x000ea40000200800 */
[----:B0-----:R-:W-:Y:S01]  /*38a0*/  IMAD.WIDE.U32 R14, R130, 0x10000, RZ ;  /* 0x00010000820e7825 */ /* 0x001fe200078e00ff */
[----:B-1----:R-:W-:-:S05]  /*38b0*/  SHF.L.U32 R19, R134, 0x10, RZ ;  /* 0x0000001086137819 */ /* 0x002fca00000006ff */
[----:B------:R-:W0:Y:S01]  /*38c0*/  F2F.F16.F32 R18, R18 ;  /* 0x0000001200127304 */ /* 0x000e220000200800 */
[----:B------:R-:W-:Y:S02]  /*38d0*/  LOP3.LUT R36, R14, R37, RZ, 0xfc, !PT ;  /* 0x000000250e247212 */ /* 0x000fe400078efcff */
[----:B--2---:R-:W-:-:S05]  /*38e0*/  SHF.L.U32 R136, R136, 0x10, RZ ;  /* 0x0000001088887819 */ /* 0x004fca00000006ff */
[----:B------:R-:W1:Y:S01]  /*38f0*/  F2F.F16.F32 R129, R129 ;  /* 0x0000008100817304 */ /* 0x000e620000200800 */
[----:B0-----:R-:W-:-:S07]  /*3900*/  LOP3.LUT R43, R19, R11, R18, 0xfe, !PT ;  /* 0x0000000b132b7212 */ /* 0x001fce00078efe12 */
[----:B------:R-:W0:Y:S01]  /*3910*/  F2F.F16.F32 R38, R38 ;  /* 0x0000002600267304 */ /* 0x000e220000200800 */
[C---:B------:R-:W-:Y:S02]  /*3920*/  IADD3 R11, PT, PT, R5.reuse, 0x100, RZ ;  /* 0x00000100050b7810 */ /* 0x040fe40007ffe0ff */
[----:B------:R-:W-:Y:S02]  /*3930*/  IADD3 R19, PT, PT, R5, 0x200, RZ ;  /* 0x0000020005137810 */ /* 0x000fe40007ffe0ff */
[----:B-1----:R-:W-:-:S03]  /*3940*/  LOP3.LUT R37, R136, R15, R129, 0xfe, !PT ;  /* 0x0000000f88257212 */ /* 0x002fc600078efe81 */
[----:B------:R-:W1:Y:S01]  /*3950*/  F2F.F16.F32 R4, R4 ;  /* 0x0000000400047304 */ /* 0x000e620000200800 */
[----:B------:R-:W-:Y:S01]  /*3960*/  IADD3 R15, PT, PT, R5, 0x180, RZ ;  /* 0x00000180050f7810 */ /* 0x000fe20007ffe0ff */
[----:B------:R-:W-:Y:S01]  /*3970*/  IMAD.WIDE.U32 R18, R19, 0x8, R6 ;  /* 0x0000000813127825 */ /* 0x000fe200078e0006 */
[----:B------:R-:W-:-:S03]  /*3980*/  IADD3 R129, PT, PT, R5, 0x480, RZ ;  /* 0x0000048005817810 */ /* 0x000fc60007ffe0ff */
[----:B------:R-:W-:Y:S01]  /*3990*/  IMAD.WIDE.U32 R14, R15, 0x8, R6 ;  /* 0x000000080f0e7825 */ /* 0x000fe200078e0006 */
[----:B0-----:R-:W-:Y:S01]  /*39a0*/  LOP3.LUT R38, R42, R38, RZ, 0xfc, !PT ;  /* 0x000000262a267212 */ /* 0x001fe200078efcff */
[----:B------:R-:W0:Y:S01]  /*39b0*/  F2F.F16.F32 R30, R30 ;  /* 0x0000001e001e7304 */ /* 0x000e220000200800 */
[----:B-1----:R-:W-:-:S07]  /*39c0*/  LOP3.LUT R42, R10, R4, RZ, 0xfc, !PT ;  /* 0x000000040a2a7212 */ /* 0x002fce00078efcff */
[----:B------:R-:W1:Y:S01]  /*39d0*/  F2F.F16.F32 R8, R8 ;  /* 0x0000000800087304 */ /* 0x000e620000200800 */
[----:B------:R-:W-:-:S04]  /*39e0*/  IMAD.WIDE.U32 R4, R5, 0x8, R6 ;  /* 0x0000000805047825 */ /* 0x000fc800078e0006 */
[--C-:B------:R-:W-:Y:S01]  /*39f0*/  IMAD.WIDE.U32 R10, R11, 0x8, R6.reuse ;  /* 0x000000080b0a7825 */ /* 0x100fe200078e0006 */
[----:B------:R2:W-:Y:S01]  /*3a00*/  STG.E.64 desc[UR6][R4.64], R40 ;  /* 0x0000002804007986 */ /* 0x0005e2000c101b06 */
[----:B0-----:R-:W-:Y:S01]  /*3a10*/  LOP3.LUT R30, R32, R30, RZ, 0xfc, !PT ;  /* 0x0000001e201e7212 */ /* 0x001fe200078efcff */
[----:B------:R-:W0:Y:S01]  /*3a20*/  F2F.F16.F32 R22, R22 ;  /* 0x0000001600167304 */ /* 0x000e220000200800 */
[--C-:B------:R-:W-:Y:S01]  /*3a30*/  IMAD.WIDE.U32 R32, R33, 0x8, R6.reuse ;  /* 0x0000000821207825 */ /* 0x100fe200078e0006 */
[----:B------:R2:W-:Y:S04]  /*3a40*/  STG.E.64 desc[UR6][R4.64+0x400], R38 ;  /* 0x0004002604007986 */ /* 0x0005e8000c101b06 */
[----:B------:R2:W-:Y:S01]  /*3a50*/  STG.E.64 desc[UR6][R10.64], R34 ;  /* 0x000000220a007986 */ /* 0x0005e2000c101b06 */
[----:B-1----:R-:W-:Y:S01]  /*3a60*/  LOP3.LUT R8, R20, R8, RZ, 0xfc, !PT ;  /* 0x0000000814087212 */ /* 0x002fe200078efcff */
[----:B------:R-:W1:Y:S01]  /*3a70*/  F2F.F16.F32 R12, R12 ;  /* 0x0000000c000c7304 */ /* 0x000e620000200800 */
        /* <DEDUP_REMOVED lines=12> */
.L_x_8518:
[----:B0-2---:R-:W0:Y:S01]  /*3b40*/  LDC R5, c[0x0][0x380] ;  /* 0x0000e000ff057b82 */ /* 0x005e220000000800 */
[----:B------:R-:W-:Y:S02]  /*3b50*/  PLOP3.LUT P3, PT, P3, PT, PT, 0x8, 0x80 ;  /* 0x000000000080781c */ /* 0x000fe40001f6e170 */
[----:B0-----:R-:W-:-:S04]  /*3b60*/  IADD3 R124, PT, PT, R124, R5, RZ ;  /* 0x000000057c7c7210 */ /* 0x001fc80007ffe0ff */
[----:B------:R-:W-:-:S13]  /*3b70*/  ISETP.GE.AND P1, PT, R124, UR10, PT ;  /* 0x0000000a7c007c0c */ /* 0x000fda000bf26270 */
[----:B------:R-:W-:Y:S05]  /*3b80*/  @!P1 BRA `(.L_x_8519) ;  /* 0xffffffc8008c9947 */ /* 0x000fea000383ffff */
.L_x_8508:
        /* <DEDUP_REMOVED lines=38> */
.L_x_8527:
[----:B------:R-:W-:Y:S02]  /*3df0*/  ISETP.NE.AND P1, PT, R2, RZ, PT ;  /* 0x000000ff0200720c */ /* 0x000fe40003f25270 */
[----:B-1----:R-:W-:-:S11]  /*3e00*/  FMNMX R7, R5, R4, !PT ;  /* 0x0000000405077209 */ /* 0x002fd60007800000 */
[----:B------:R-:W-:Y:S05]  /*3e10*/  @P1 BRA `(.L_x_8521) ;  /* 0x0000000000081947 */ /* 0x000fea0003800000 */
[----:B0-----:R-:W0:Y:S02]  /*3e20*/  LDC.64 R4, c[0x0][0x3f8] ;  /* 0x0000fe00ff047b82 */ /* 0x001e240000000a00 */
[----:B0-----:R1:W-:Y:S02]  /*3e30*/  REDG.E.MAX.S32.STRONG.GPU desc[UR6][R4.64], R7 ;  /* 0x000000070400798e */ /* 0x0013e4000d12e306 */
.L_x_8521:
[----:B------:R-:W-:Y:S05]  /*3e40*/  BSYNC B0 ;  /* 0x0000000000007941 */ /* 0x000fea0003800000 */
.L_x_8520:
        /* <DEDUP_REMOVED lines=13> */
[----:B01----:R-:W-:Y:S05]  /*3f20*/  CALL.REL.NOINC `($__internal_122_$__cuda_sm20_rcp_rn_f32_slowpath) ;  /* 0x00000000005c7944 */ /* 0x003fea0003c00000 */
[----:B------:R-:W-:Y:S01]  /*3f30*/  MOV R5, R0 ;  /* 0x0000000000057202 */ /* 0x000fe20000000f00 */
[----:B------:R-:W-:Y:S06]  /*3f40*/  BRA `(.L_x_8524) ;  /* 0x0000000000107947 */ /* 0x000fec0003800000 */
.L_x_8523:
[----:B------:R-:W2:Y:S02]  /*3f50*/  MUFU.RCP R0, R3 ;  /* 0x0000000300007308 */ /* 0x000ea40000001000 */
[----:B--2---:R-:W-:-:S04]  /*3f60*/  FFMA R2, R0, R3, -1 ;  /* 0xbf80000000027423 */ /* 0x004fc80000000003 */
[----:B01----:R-:W-:-:S04]  /*3f70*/  FADD.FTZ R5, -R2, -RZ ;  /* 0x800000ff02057221 */ /* 0x003fc80000010100 */
[----:B------:R-:W-:-:S07]  /*3f80*/  FFMA R5, R0, R5, R0 ;  /* 0x0000000500057223 */ /* 0x000fce0000000000 */
.L_x_8524:
[----:B------:R-:W0:Y:S02]  /*3f90*/  LDC.64 R2, c[0x0][0x3f0] ;  /* 0x0000fc00ff027b82 */ /* 0x000e240000000a00 */
[----:B0-----:R-:W-:Y:S01]  /*3fa0*/  STG.E desc[UR6][R2.64], R5 ;  /* 0x0000000502007986 */ /* 0x001fe2000c101906 */
[----:B------:R-:W-:Y:S05]  /*3fb0*/  EXIT ;  /* 0x000000000000794d */ /* 0x000fea0003800000 */
.L_x_8522:
[----:B------:R-:W-:Y:S02]  /*3fc0*/  MOV R7, 0x2 ;  /* 0x0000000200077802 */ /* 0x000fe40000000f00 */
[----:B------:R-:W-:Y:S02]  /*3fd0*/  MOV R9, 0x1f ;  /* 0x0000001f00097802 */ /* 0x000fe40000000f00 */
[----:B------:R-:W-:-:S07]  /*3fe0*/  MOV R6, 0xffffffff ;  /* 0xffffffff00067802 */ /* 0x000fce0000000f00 */
[----:B01---5:R-:W-:Y:S05]  /*3ff0*/  WARPSYNC.COLLECTIVE R6, `(.L_x_8525) ;  /* 0x0000000006087348 */ /* 0x023fea0003c00000 */
[----:B01----:R0:W1:Y:S02]  /*4000*/  SHFL.DOWN P1, R4, R0, R7, R9 ;  /* 0x0800000700047389 */ /* 0x0030640000020009 */
[----:B01---5:R-:W-:Y:S05]  /*4010*/  ENDCOLLECTIVE ;  /* 0x000000000000791b */ /* 0x023fea0003800000 */
.L_x_8525:
[----:B------:R-:W-:Y:S02]  /*4020*/  MOV R7, 0x1 ;  /* 0x0000000100077802 */ /* 0x000fe40000000f00 */
[----:B------:R-:W-:-:S04]  /*4030*/  MOV R5, R4 ;  /* 0x0000000400057202 */ /* 0x000fc80000000f00 */
[----:B------:R-:W-:-:S04]  /*4040*/  FMNMX R5, R5, R0, !PT ;  /* 0x0000000005057209 */ /* 0x000fc80007800000 */
[----:B------:R-:W-:-:S07]  /*4050*/  MOV R0, R5 ;  /* 0x0000000500007202 */ /* 0x000fce0000000f00 */
[----:B------:R-:W-:Y:S05]  /*4060*/  WARPSYNC.COLLECTIVE R6, `(.L_x_8526) ;  /* 0x0000000006087348 */ /* 0x000fea0003c00000 */
[----:B------:R0:W1:Y:S02]  /*4070*/  SHFL.DOWN P1, R4, R0, R7, R9 ;  /* 0x0800000700047389 */ /* 0x0000640000020009 */
[----:B01----:R-:W-:Y:S05]  /*4080*/  ENDCOLLECTIVE ;  /* 0x000000000000791b */ /* 0x003fea0003800000 */
.L_x_8526:
[----:B------:R-:W-:Y:S05]  /*4090*/  BRA `(.L_x_8527) ;  /* 0xfffffffc00547947 */ /* 0x000fea000383ffff */
        .weak           $__internal_122_$__cuda_sm20_rcp_rn_f32_slowpath
        .type           $__internal_122_$__cuda_sm20_rcp_rn_f32_slowpath,@function
        .size           $__internal_122_$__cuda_sm20_rcp_rn_f32_slowpath,(.L_x_12990 - $__internal_122_$__cuda_sm20_rcp_rn_f32_slowpath)
$__internal_122_$__cuda_sm20_rcp_rn_f32_slowpath:
        /* <DEDUP_REMOVED lines=15> */
.L_x_8529:
        /* <DEDUP_REMOVED lines=33> */
.L_x_8531:
[----:B------:R0:W1:Y:S02]  /*43a0*/  MUFU.RCP R137, R2 ;  /* 0x0000000200897308 */ /* 0x0000640000001000 */
.L_x_8530:
[----:B------:R-:W-:Y:S05]  /*43b0*/  BSYNC B1 ;  /* 0x0000000000017941 */ /* 0x000fea0003800000 */
.L_x_8528:
[----:B------:R-:W-:Y:S01]  /*43c0*/  HFMA2 R139, -RZ, RZ, 0, 0 ;  /* 0x00000000ff8b7431 */ /* 0x000fe200000001ff */
[----:B-1----:R-:W-:-:S03]  /*43d0*/  MOV R0, R137 ;  /* 0x0000008900007202 */ /* 0x002fc60000000f00 */
[----:B0-----:R-:W-:Y:S05]  /*43e0*/  RET.REL.NODEC R138 `(_ZN18transformer_engine13normalization19ln_fwd_tuned_kernelINS0_13Kernel_traitsIff6__halffjLj5120ELj1ELj1ELj4ELj16ENS0_18Kernel_traits_baseILj5120EffS3_fjLj128EEEEEEEvNS0_19ForwardKernelParamsE) ;  /* 0xffffffbc8a047950 */ /* 0x001fea0003c3ffff */
.L_x_8532:
        /* <DEDUP_REMOVED lines=9> */
.L_x_12990:


//--------------------- .text._ZN18transformer_engine13normalization19ln_fwd_tuned_kernelINS0_13Kernel_traitsI6__halfS3_S3_fjLj5120ELj1ELj1ELj4ELj16ENS0_18Kernel_traits_baseILj5120ES3_S3_S3_fjLj128EEEEEEEvNS0_19ForwardKernelParamsE --------------------------
	.section	.text._ZN18transformer_engine13normalization19ln_fwd_tuned_kernelINS0_13Kernel_traitsI6__halfS3_S3_fjLj5120ELj1ELj1ELj4ELj16ENS0_18Kernel_traits_baseILj5120ES3_S3_S3_fjLj128EEEEEEEvNS0_19ForwardKernelParamsE,"ax",@progbits
	.align	128
        .global         _ZN18transformer_engine13normalization19ln_fwd_tuned_kernelINS0_13Kernel_traitsI6__halfS3_S3_fjLj5120ELj1ELj1ELj4ELj16ENS0_18Kernel_traits_baseILj5120ES3_S3_S3_fjLj128EEEEEEEvNS0_19ForwardKernelParamsE
        .type           _ZN18transformer_engine13normalization19ln_fwd_tuned_kernelINS0_13Kernel_traitsI6__halfS3_S3_fjLj5120ELj1ELj1ELj4ELj16ENS0_18Kernel_traits_baseILj5120ES3_S3_S3_fjLj128EEEEEEEvNS0_19ForwardKernelParamsE,@function
        .size           _ZN18transformer_engine13normalization19ln_fwd_tuned_kernelINS0_13Kernel_traitsI6__halfS3_S3_fjLj5120ELj1ELj1ELj4ELj16ENS0_18Kernel_traits_baseILj5120ES3_S3_S3_fjLj128EEEEEEEvNS0_19ForwardKernelParamsE,(.L_x_12991 - _ZN18transformer_engine13normalization19ln_fwd_tuned_kernelINS0_13Kernel_traitsI6__halfS3_S3_fjLj5120ELj1ELj1ELj4ELj16ENS0_18Kernel_traits_baseILj5120ES3_S3_S3_fjLj128EEEEEEEvNS0_19ForwardKernelParamsE)
        .other          _ZN18transformer_engine13normalization19ln_fwd_tuned_kernelINS0_13Kernel_traitsI6__halfS3_S3_fjLj5120ELj1ELj1ELj4ELj16ENS0_18Kernel_traits_baseILj5120ES3_S3_S3_fjLj128EEEEEEEvNS0_19ForwardKernelParamsE,@"STO_CUDA_ENTRY STV_DEFAULT"
_ZN18transformer_engine13normalization19ln_fwd_tuned_kernelINS0_13Kernel_traitsI6__halfS3_S3_fjLj5120ELj1ELj1ELj4ELj16ENS0_18Kernel_traits_baseILj5120ES3_S3_S3_fjLj128EEEEEEEvNS0_19ForwardKernelParamsE:
.text._ZN18transformer_engine13normalization19ln_fwd_tuned_kernelINS0_13Kernel_traitsI6__halfS3_S3_fjLj5120ELj1ELj1ELj4ELj16ENS0_18Kernel_traits_baseILj5120ES3_S3_S3_fjLj128EEEEEEEvNS0_19ForwardKernelParamsE:
        /* <DEDUP_REMOVED lines=41> */
.L_x_8544:
        /* <DEDUP_REMOVED lines=223> */
.L_x_8535:
[----:B------:R-:W-:Y:S05]  /*1080*/  BSYNC.RECONVERGENT B0 ;  /* 0x0000000000007941 */ /* 0x000fea0003800200 */
.L_x_8534:
        /* <DEDUP_REMOVED lines=11> */
[----:B-----5:R-:W-:Y:S05]  /*1140*/  CALL.REL.NOINC `($__internal_123_$__cuda_sm20_rcp_rn_f32_slowpath) ;  /* 0x0000003000f07944 */ /* 0x020fea0003c00000 */
[----:B------:R-:W-:Y:S05]  /*1150*/  BRA `(.L_x_8538) ;  /* 0x0000000000107947 */ /* 0x000fea0003800000 */
.L_x_8537:
[----:B------:R-:W0:Y:S02]  /*1160*/  MUFU.RCP R3, R44 ;  /* 0x0000002c00037308 */ /* 0x000e240000001000 */
[----:B0-----:R-:W-:-:S04]  /*1170*/  FFMA R0, R44, R3, -1 ;  /* 0xbf8000002c007423 */ /* 0x001fc80000000003 */
[----:B------:R-:W-:-:S04]  /*1180*/  FADD.FTZ R0, -R0, -RZ ;  /* 0x800000ff00007221 */ /* 0x000fc80000010100 */
[----:B------:R-:W-:-:S07]  /*1190*/  FFMA R0, R3, R0, R3 ;  /* 0x0000000003007223 */ /* 0x000fce0000000003 */
.L_x_8538:
[----:B------:R-:W-:Y:S05]  /*11a0*/  BSYNC.RECONVERGENT B0 ;  /* 0x0000000000007941 */ /* 0x000fea0003800200 */
.L_x_8536:
        /* <DEDUP_REMOVED lines=19> */
[----:B0----5:R-:W-:Y:S05]  /*12e0*/  CALL.REL.NOINC `($__internal_123_$__cuda_sm20_rcp_rn_f32_slowpath) ;  /* 0x0000003000887944 */ /* 0x021fea0003c00000 */
[----:B------:R-:W-:Y:S05]  /*12f0*/  BRA `(.L_x_8541) ;  /* 0x0000000000107947 */ /* 0x000fea0003800000 */
.L_x_8540:
[----:B------:R-:W1:Y:S02]  /*1300*/  MUFU.RCP R0, R2 ;  /* 0x0000000200007308 */ /* 0x000e640000001000 */
[----:B-1----:R-:W-:-:S04]  /*1310*/  FFMA R2, R2, R0, -1 ;  /* 0xbf80000002027423 */ /* 0x002fc80000000000 */
[----:B------:R-:W-:-:S04]  /*1320*/  FADD.FTZ R3, -R2, -RZ ;  /* 0x800000ff02037221 */ /* 0x000fc80000010100 */
[----:B------:R-:W-:-:S07]  /*1330*/  FFMA R0, R0, R3, R0 ;  /* 0x0000000300007223 */ /* 0x000fce0000000000 */
.L_x_8541:
[----:B------:R-:W-:Y:S05]  /*1340*/  BSYNC.RECONVERGENT B0 ;  /* 0x0000000000007941 */ /* 0x000fea0003800200 */
.L_x_8539:
[----:B------:R-:W-:Y:S01]  /*1350*/  FADD R2, R41, -R40 ;  /* 0x8000002829027221 */ /* 0x000fe20000000000 */
[----:B------:R-:W1:Y:S01]  /*1360*/  S2R R62, SR_TID.X ;  /* 0x00000000003e7919 */ /* 0x000e620000002100 */
[----:B------:R-:W-:Y:S01]  /*1370*/  ISETP.NE.AND P2, PT, R42, RZ, PT ;  /* 0x000000ff2a00720c */ /* 0x000fe20003f45270 */
[----:B------:R-:W-:Y:S01]  /*1380*/  UISETP.NE.U32.AND UP0, UPT, UR8, URZ, UPT ;  /* 0x000000ff0800728c */ /* 0x000fe2000bf05070 */
[----:B------:R-:W-:-:S03]  /*1390*/  FMUL R3, R2, R2 ;  /* 0x0000000202037220 */ /* 0x000fc60000400000 */
[----:B------:R-:W-:Y:S01]  /*13a0*/  UISETP.NE.AND.EX UP0, UPT, UR9, URZ, UPT, UP0 ;  /* 0x000000ff0900728c */ /* 0x000fe2000bf05300 */
[----:B------:R-:W-:Y:S01]  /*13b0*/  FMUL R2, R44, R3 ;  /* 0x000000032c027220 */ /* 0x000fe20000400000 */
[----:B0-----:R-:W-:-:S03]  /*13c0*/  FADD R3, R46, R48 ;  /* 0x000000302e037221 */ /* 0x001fc60000000000 */
[C---:B------:R-:W-:Y:S01]  /*13d0*/  FMUL R2, R125.reuse, R2 ;  /* 0x000000027d027220 */ /* 0x040fe20000400000 */
[----:B------:R-:W-:-:S03]  /*13e0*/  FMUL R125, R125, R40 ;  /* 0x000000287d7d7220 */ /* 0x000fc60000400000 */
[-C--:B------:R-:W-:Y:S01]  /*13f0*/  FFMA R46, R2, R0.reuse, R3 ;  /* 0x00000000022e7223 */ /* 0x080fe20000000003 */
[----:B------:R-:W-:Y:S01]  /*1400*/  FFMA R125, R44, R41, R125 ;  /* 0x000000292c7d7223 */ /* 0x000fe2000000007d */
[----:B------:R-:W0:Y:S03]  /*1410*/  LDC R2, c[0x0][0x3d8] ;  /* 0x0000f600ff027b82 */ /* 0x000e260000000800 */
[----:B------:R-:W0:Y:S01]  /*1420*/  SHFL.IDX PT, R3, R46, RZ, 0x1f ;  /* 0x00001fff2e037589 */ /* 0x000e2200000e0000 */
[----:B------:R-:W-:-:S04]  /*1430*/  FMUL R0, R125, R0 ;  /* 0x000000007d007220 */ /* 0x000fc80000400000 */
[----:B------:R-:W2:Y:S02]  /*1440*/  @!P2 LDC.64 R40, c[0x0][0x398] ;  /* 0x0000e600ff28ab82 */ /* 0x000ea40000000a00 */
[----:B------:R-:W3:Y:S01]  /*1450*/  SHFL.IDX PT, R0, R0, RZ, 0x1f ;  /* 0x00001fff00007589 */ /* 0x000ee200000e0000 */
[----:B-1----:R-:W-:Y:S01]  /*1460*/  ISETP.NE.AND P1, PT, R62, RZ, PT ;  /* 0x000000ff3e00720c */ /* 0x002fe20003f25270 */
[----:B0-----:R-:W-:-:S12]  /*1470*/  FFMA R42, R3, 0.00019531250291038304567, R2 ;  /* 0x394ccccd032a7823 */ /* 0x001fd80000000002 */
[----:B------:R-:W0:Y:S01]  /*1480*/  @!P1 LDC.64 R2, c[0x0][0x3a0] ;  /* 0x0000e800ff029b82 */ /* 0x000e220000000a00 */
[----:B------:R-:W-:Y:S01]  /*1490*/  FSETP.GEU.AND P0, PT, |R42|, 1.175494350822287508e-38, PT ;  /* 0x008000002a00780b */ /* 0x000fe20003f0e200 */
[----:B--2---:R-:W-:-:S05]  /*14a0*/  @!P2 IMAD.WIDE R40, R57, 0x4, R40 ;  /* 0x000000043928a825 */ /* 0x004fca00078e0228 */
[----:B---3--:R1:W-:Y:S07]  /*14b0*/  @!P2 STG.E desc[UR6][R40.64], R0 ;  /* 0x000000002800a986 */ /* 0x0083ee000c101906 */
[----:B------:R-:W-:-:S04]  /*14c0*/  @!P0 FMUL R42, R42, 16777216 ;  /* 0x4b8000002a2a8820 */ /* 0x000fc80000400000 */
[----:B------:R-:W2:Y:S01]  /*14d0*/  MUFU.RSQ R125, R42 ;  /* 0x0000002a007d7308 */ /* 0x000ea20000001400 */
[----:B0-----:R-:W-:-:S04]  /*14e0*/  @!P1 IMAD.WIDE R2, R57, 0x4, R2 ;  /* 0x0000000439029825 */ /* 0x001fc800078e0202 */
[----:B--2---:R-:W-:-:S05]  /*14f0*/  @!P0 FMUL R125, R125, 4096 ;  /* 0x458000007d7d8820 */ /* 0x004fca0000400000 */
[----:B------:R1:W-:Y:S01]  /*1500*/  @!P1 STG.E desc[UR6][R2.64], R125 ;  /* 0x0000007d02009986 */ /* 0x0003e2000c101906 */
[----:B------:R-:W-:Y:S05]  /*1510*/  BRA.U UP0, `(.L_x_8542) ;  /* 0x0000001500047547 */ /* 0x000fea000b800000 */
[----:B------:R-:W-:Y:S01]  /*1520*/  ISETP.NE.AND P0, PT, RZ, UR10, PT ;  /* 0x0000000aff007c0c */ /* 0x000fe2000bf05270 */
[--C-:B------:R-:W-:Y:S01]  /*1530*/  FADD R76, R49, -R0.reuse ;  /* 0x80000000314c7221 */ /* 0x100fe20000000000 */
[----:B-----5:R-:W-:Y:S02]  /*1540*/  HADD2.F32 R49, -RZ, R67.H0_H0 ;  /* 0x20000043ff317230 */ /* 0x020fe40000004100 */
[--C-:B------:R-:W-:Y:S01]  /*1550*/  FADD R48, R69, -R0.reuse ;  /* 0x8000000045307221 */ /* 0x100fe20000000000 */
[--C-:B------:R-:W-:Y:S01]  /*1560*/  FADD R50, R61, -R0.reuse ;  /* 0x800000003d327221 */ /* 0x100fe20000000000 */
[----:B------:R-:W-:Y:S02]  /*1570*/  HADD2.F32 R52, -RZ, R23.H0_H0 ;  /* 0x20000017ff347230 */ /* 0x000fe40000004100 */
[--C-:B-1----:R-:W-:Y:S01]  /*1580*/  FADD R2, R72, -R0.reuse ;  /* 0x8000000048027221 */ /* 0x102fe20000000000 */
[----:B------:R-:W-:Y:S01]  /*1590*/  FMUL R61, R125, R48 ;  /* 0x000000307d3d7220 */ /* 0x000fe20000400000 */
[--C-:B------:R-:W-:Y:S01]  /*15a0*/  FADD R42, R70, -R0.reuse ;  /* 0x80000000462a7221 */ /* 0x100fe20000000000 */
[--C-:B------:R-:W-:Y:S01]  /*15b0*/  FADD R74, R63, -R0.reuse ;  /* 0x800000003f4a7221 */ /* 0x100fe20000000000 */
[--C-:B------:R-:W-:Y:S01]  /*15c0*/  FADD R100, R71, -R0.reuse ;  /* 0x8000000047647221 */ /* 0x100fe20000000000 */
[--C-:B------:R-:W-:Y:S01]  /*15d0*/  FADD R46, R119, -R0.reuse ;  /* 0x80000000772e7221 */ /* 0x100fe20000000000 */
[----:B------:R-:W-:Y:S01]  /*15e0*/  FADD R70, R111, -R0 ;  /* 0x800000006f467221 */ /* 0x000fe20000000000 */
[----:B------:R-:W-:Y:S01]  /*15f0*/  @P0 FADD R49, R49, 1 ;  /* 0x3f80000031310421 */ /* 0x000fe20000000000 */
[----:B------:R-:W-:-:S02]  /*1600*/  HADD2.F32 R71, -RZ, R65.H0_H0 ;  /* 0x20000041ff477230 */ /* 0x000fc40000004100 */
[--C-:B------:R-:W-:Y:S01]  /*1610*/  FADD R68, R68, -R0.reuse ;  /* 0x8000000044447221 */ /* 0x100fe20000000000 */
[----:B------:R-:W-:Y:S01]  /*1620*/  FADD R94, R53, -R0 ;  /* 0x80000000355e7221 */ /* 0x000fe20000000000 */
[----:B------:R-:W-:Y:S01]  /*1630*/  FFMA R61, R61, R49, R52 ;  /* 0x000000313d3d7223 */ /* 0x000fe20000000034 */
[--C-:B------:R-:W-:Y:S01]  /*1640*/  FADD R88, R83, -R0.reuse ;  /* 0x8000000053587221 */ /* 0x100fe20000000000 */
[--C-:B------:R-:W-:Y:S02]  /*1650*/  HADD2.F32 R52, -RZ, R66.reuse.H0_H0 ;  /* 0x20000042ff347230 */ /* 0x100fe40000004100 */
[--C-:B------:R-:W-:Y:S01]  /*1660*/  FADD R44, R121, -R0.reuse ;  /* 0x80000000792c7221 */ /* 0x100fe20000000000 */
[--C-:B------:R-:W-:Y:S01]  /*1670*/  FADD R53, R43, -R0.reuse ;  /* 0x800000002b357221 */ /* 0x100fe20000000000 */
[----:B------:R-:W-:Y:S01]  /*1680*/  FMUL R3, R125, R2 ;  /* 0x000000027d037220 */ /* 0x000fe20000400000 */
[--C-:B------:R-:W-:Y:S01]  /*1690*/  FADD R54, R55, -R0.reuse ;  /* 0x8000000037367221 */ /* 0x100fe20000000000 */
[----:B------:R-:W-:Y:S01]  /*16a0*/  FADD R82, R103, -R0 ;  /* 0x8000000067527221 */ /* 0x000fe20000000000 */
[C---:B------:R-:W-:Y:S01]  /*16b0*/  FMUL R2, R125.reuse, R74 ;  /* 0x0000004a7d027220 */ /* 0x040fe20000400000 */
[C---:B------:R-:W-:Y:S01]  /*16c0*/  FMUL R55, R125.reuse, R46 ;  /* 0x0000002e7d377220 */ /* 0x040fe20000400000 */
[----:B------:R-:W-:Y:S01]  /*16d0*/  FMUL R48, R125, R70 ;  /* 0x000000467d307220 */ /* 0x000fe20000400000 */
[----:B------:R-:W-:-:S02]  /*16e0*/  HADD2.F32 R74, -RZ, R66.H1_H1 ;  /* 0x30000042ff4a7230 */ /* 0x000fc40000004100 */
[C---:B------:R-:W-:Y:S01]  /*16f0*/  FMUL R68, R125.reuse, R68 ;  /* 0x000000447d447220 */ /* 0x040fe20000400000 */
[----:B------:R-:W-:Y:S02]  /*1700*/  HADD2.F32 R49, -RZ, R21.H0_H0 ;  /* 0x20000015ff317230 */ /* 0x000fe40000004100 */
[----:B------:R-:W-:Y:S01]  /*1710*/  FMUL R46, R125, R88 ;  /* 0x000000587d2e7220 */ /* 0x000fe20000400000 */
[--C-:B------:R-:W-:Y:S02]  /*1720*/  HADD2.F32 R70, -RZ, R22.reuse.H0_H0 ;  /* 0x20000016ff467230 */ /* 0x100fe40000004100 */
[----:B------:R-:W-:Y:S01]  /*1730*/  @P0 FADD R71, R71, 1 ;  /* 0x3f80000047470421 */ /* 0x000fe20000000000 */
[C---:B------:R-:W-:Y:S01]  /*1740*/  FMUL R63, R125.reuse, R44 ;  /* 0x0000002c7d3f7220 */ /* 0x040fe20000400000 */
[C---:B------:R-:W-:Y:S01]  /*1750*/  FMUL R88, R125.reuse, R53 ;  /* 0x000000357d587220 */ /* 0x040fe20000400000 */
[----:B------:R-:W-:Y:S01]  /*1760*/  @P0 FADD R52, R52, 1 ;  /* 0x3f80000034340421 */ /* 0x000fe20000000000 */
[----:B------:R-:W-:Y:S01]  /*1770*/  FMUL R53, R125, R82 ;  /* 0x000000527d357220 */ /* 0x000fe20000400000 */
[----:B------:R-:W-:-:S02]  /*1780*/  HADD2.F32 R82, -RZ, R22.H1_H1 ;  /* 0x30000016ff527230 */ /* 0x000fc40000004100 */
[----:B------:R-:W-:Y:S01]  /*1790*/  @P0 FADD R74, R74, 1 ;  /* 0x3f8000004a4a0421 */ /* 0x000fe20000000000 */
[----:B------:R-:W-:Y:S01]  /*17a0*/  FFMA R71, R68, R71, R49 ;  /* 0x0000004744477223 */ /* 0x000fe20000000031 */
[----:B------:R-:W-:Y:S01]  /*17b0*/  FFMA R63, R63, R52, R70 ;  /* 0x000000343f3f7223 */ /* 0x000fe20000000046 */
[----:B------:R-:W-:Y:S02]  /*17c0*/  HADD2.F32 R68, -RZ, R65.H1_H1 ;  /* 0x30000041ff447230 */ /* 0x000fe40000004100 */
[--C-:B------:R-:W-:Y:S01]  /*17d0*/  FADD R40, R123, -R0.reuse ;  /* 0x800000007b287221 */ /* 0x100fe20000000000 */
[----:B------:R-:W-:Y:S01]  /*17e0*/  FADD R86, R105, -R0 ;  /* 0x8000000069567221 */ /* 0x000fe20000000000 */
[--C-:B------:R-:W-:Y:S02]  /*17f0*/  HADD2.F32 R52, -RZ, R64.reuse.H0_H0 ;  /* 0x20000040ff347230 */ /* 0x100fe40000004100 */
[----:B------:R-:W-:Y:S01]  /*1800*/  FFMA R70, R55, R74, R82 ;  /* 0x0000004a37467223 */ /* 0x000fe20000000052 */
[----:B------:R-:W-:-:S02]  /*1810*/  HADD2.F32 R49, -RZ, R64.H1_H1 ;  /* 0x30000040ff317230 */ /* 0x000fc40000004100 */
[--C-:B------:R-:W-:Y:S01]  /*1820*/  FADD R116, R45, -R0.reuse ;  /* 0x800000002d747221 */ /* 0x100fe20000000000 */
[----:B------:R-:W-:Y:S01]  /*1830*/  FMUL R69, R125, R50 ;  /* 0x000000327d457220 */ /* 0x000fe20000400000 */
[----:B------:R-:W-:Y:S02]  /*1840*/  HADD2.F32 R82, -RZ, R21.H1_H1 ;  /* 0x30000015ff527230 */ /* 0x000fe40000004100 */
[--C-:B------:R-:W-:Y:S01]  /*1850*/  FADD R98, R73, -R0.reuse ;  /* 0x8000000049627221 */ /* 0x100fe20000000000 */
[----:B------:R-:W-:Y:S01]  /*1860*/  FADD R90, R85, -R0 ;  /* 0x80000000555a7221 */ /* 0x000fe20000000000 */
[C---:B------:R-:W-:Y:S01]  /*1870*/  FMUL R45, R125.reuse, R40 ;  /* 0x000000287d2d7220 */ /* 0x040fe20000400000 */
[----:B------:R-:W-:Y:S01]  /*1880*/  FMUL R50, R125, R86 ;  /* 0x000000567d327220 */ /* 0x000fe20000400000 */
[----:B------:R-:W-:Y:S02]  /*1890*/  HADD2.F32 R74, -RZ, R20.H0_H0 ;  /* 0x20000014ff4a7230 */ /* 0x000fe40000004100 */
[----:B------:R-:W-:Y:S01]  /*18a0*/  @P0 FADD R68, R68, 1 ;  /* 0x3f80000044440421 */ /* 0x000fe20000000000 */
[----:B------:R-:W-:-:S02]  /*18b0*/  HADD2.F32 R86, -RZ, R67.H1_H1 ;  /* 0x30000043ff567230 */ /* 0x000fc40000004100 */
[----:B------:R-:W-:Y:S01]  /*18c0*/  @P0 FADD R52, R52, 1 ;  /* 0x3f80000034340421 */ /* 0x000fe20000000000 */
[----:B------:R-:W-:Y:S02]  /*18d0*/  HADD2.F32 R55, -RZ, R20.H1_H1 ;  /* 0x30000014ff377230 */ /* 0x000fe40000004100 */
[----:B------:R-:W-:Y:S01]  /*18e0*/  FADD R102, R77, -R0 ;  /* 0x800000004d667221 */ /* 0x000fe20000000000 */
[----:B------:R-:W-:Y:S02]  /*18f0*/  HADD2.F32 R73, -RZ, R7.H0_H0 ;  /* 0x20000007ff497230 */ /* 0x000fe40000004100 */
[----:B------:R-:W-:Y:S01]  /*1900*/  FMUL R42, R125, R42 ;  /* 0x0000002a7d2a7220 */ /* 0x000fe20000400000 */
[----:B------:R-:W-:Y:S01]  /*1910*/  @P0 FADD R49, R49, 1 ;  /* 0x3f80000031310421 */ /* 0x000fe20000000000 */
[----:B------:R-:W-:Y:S01]  /*1920*/  FMUL R41, R125, R90 ;  /* 0x0000005a7d297220 */ /* 0x000fe20000400000 */
[----:B------:R-:W-:Y:S01]  /*1930*/  FFMA R68, R45, R68, R82 ;  /* 0x000000442d447223 */ /* 0x000fe20000000052 */
[----:B------:R-:W-:-:S02]  /*1940*/  HADD2.F32 R90, -RZ, R23.H1_H1 ;  /* 0x30000017ff5a7230 */ /* 0x000fc40000004100 */
[----:B------:R-:W-:Y:S01]  /*1950*/  FFMA R45, R3, R52, R74 ;  /* 0x00000034032d7223 */ /* 0x000fe2000000004a */
[----:B------:R-:W-:Y:S02]  /*1960*/  HADD2.F32 R77, -RZ, R27.H0_H0 ;  /* 0x2000001bff4d7230 */ /* 0x000fe40000004100 */
        /* <DEDUP_REMOVED lines=9> */
[----:B------:R-:W-:Y:S02]  /*1a00*/  HADD2.F32 R77, -RZ, R7.H1_H1 ;  /* 0x30000007ff4d7230 */ /* 0x000fe40000004100 */
[C---:B------:R-:W-:Y:S01]  /*1a10*/  FMUL R43, R125.reuse, R98 ;  /* 0x000000627d2b7220 */ /* 0x040fe20000400000 */
[----:B------:R-:W-:Y:S02]  /*1a20*/  HADD2.F32 R86, -RZ, R26.H0_H0 ;  /* 0x2000001aff567230 */ /* 0x000fe40000004100 */
[----:B------:R-:W-:Y:S01]  /*1a30*/  FMUL R75, R125, R75 ;  /* 0x0000004b7d4b7220 */ /* 0x000fe20000400000 */
[----:B------:R-:W-:Y:S02]  /*1a40*/  HADD2.F32 R52, -RZ, R25.H0_H0 ;  /* 0x20000019ff347230 */ /* 0x000fe40000004100 */
[----:B------:R-:W-:Y:S01]  /*1a50*/  @P0 FADD R82, R82, 1 ;  /* 0x3f80000052520421 */ /* 0x000fe20000000000 */
[----:B------:R-:W-:Y:S01]  /*1a60*/  @P0 FADD R42, R42, 1 ;  /* 0x3f8000002a2a0421 */ /* 0x000fe20000000000 */
[----:B------:R-:W-:Y:S01]  /*1a70*/  FADD R104, R79, -R0 ;  /* 0x800000004f687221 */ /* 0x000fe20000000000 */
[----:B------:R-:W-:-:S02]  /*1a80*/  HADD2.F32 R49, -RZ, R27.H1_H1 ;  /* 0x3000001bff317230 */ /* 0x000fc40000004100 */
[--C-:B------:R-:W-:Y:S01]  /*1a90*/  FADD R108, R81, -R0.reuse ;  /* 0x80000000516c7221 */ /* 0x100fe20000000000 */
[----:B------:R-:W-:Y:S02]  /*1aa0*/  HADD2.F32 R85, -RZ, R11.H0_H0 ;  /* 0x2000000bff557230 */ /* 0x000fe40000004100 */
[----:B------:R-:W-:Y:S01]  /*1ab0*/  FADD R92, R91, -R0 ;  /* 0x800000005b5c7221 */ /* 0x000fe20000000000 */
[----:B------:R-:W-:Y:S01]  /*1ac0*/  FMUL R54, R125, R54 ;  /* 0x000000367d367220 */ /* 0x000fe20000400000 */
[----:B------:R-:W-:Y:S01]  /*1ad0*/  @P0 FADD R77, R77, 1 ;  /* 0x3f8000004d4d0421 */ /* 0x000fe20000000000 */
[----:B------:R-:W-:Y:S01]  /*1ae0*/  FFMA R75, R75, R82, R86 ;  /* 0x000000524b4b7223 */ /* 0x000fe20000000056 */
[----:B------:R-:W-:Y:S01]  /*1af0*/  FFMA R79, R43, R42, R52 ;  /* 0x0000002a2b4f7223 */ /* 0x000fe20000000034 */
[----:B------:R-:W-:Y:S02]  /*1b00*/  HADD2.F32 R81, -RZ, R6.H1_H1 ;  /* 0x30000006ff517230 */ /* 0x000fe40000004100 */
[----:B------:R-:W-:Y:S01]  /*1b10*/  FMUL R92, R125, R92 ;  /* 0x0000005c7d5c7220 */ /* 0x000fe20000400000 */
[----:B------:R-:W-:-:S02]  /*1b20*/  HADD2.F32 R82, -RZ, R5.H1_H1 ;  /* 0x30000005ff527230 */ /* 0x000fc40000004100 */
[----:B------:R-:W-:Y:S01]  /*1b30*/  FFMA R77, R54, R77, R49 ;  /* 0x0000004d364d7223 */ /* 0x000fe20000000031 */
[----:B------:R-:W-:Y:S02]  /*1b40*/  HADD2.F32 R43, -RZ, R4.H1_H1 ;  /* 0x30000004ff2b7230 */ /* 0x000fe40000004100 */
[----:B------:R-:W-:Y:S01]  /*1b50*/  @P0 FADD R85, R85, 1 ;  /* 0x3f80000055550421 */ /* 0x000fe20000000000 */
[----:B------:R-:W-:Y:S02]  /*1b60*/  HADD2.F32 R55, -RZ, R31.H0_H0 ;  /* 0x2000001fff377230 */ /* 0x000fe40000004100 */
        /* <DEDUP_REMOVED lines=14> */
[----:B------:R-:W-:-:S02]  /*1c50*/  HADD2.F32 R3, -RZ, R26.H1_H1 ;  /* 0x3000001aff037230 */ /* 0x000fc40000004100 */
[C---:B------:R-:W-:Y:S01]  /*1c60*/  FMUL R0, R125.reuse, R100 ;  /* 0x000000647d007220 */ /* 0x040fe20000400000 */
[----:B------:R-:W-:Y:S02]  /*1c70*/  HADD2.F32 R42, -RZ, R25.H1_H1 ;  /* 0x30000019ff2a7230 */ /* 0x000fe40000004100 */
[C---:B------:R-:W-:Y:S01]  /*1c80*/  FMUL R47, R125.reuse, R94 ;  /* 0x0000005e7d2f7220 */ /* 0x040fe20000400000 */
[----:B------:R-:W-:Y:S02]  /*1c90*/  HADD2.F32 R49, -RZ, R24.H1_H1 ;  /* 0x30000018ff317230 */ /* 0x000fe40000004100 */
[----:B------:R-:W-:Y:S01]  /*1ca0*/  FMUL R104, R125, R104 ;  /* 0x000000687d687220 */ /* 0x000fe20000400000 */
[----:B------:R-:W-:Y:S01]  /*1cb0*/  @P0 FADD R81, R81, 1 ;  /* 0x3f80000051510421 */ /* 0x000fe20000000000 */
[----:B------:R-:W-:Y:S01]  /*1cc0*/  @P0 FADD R82, R82, 1 ;  /* 0x3f80000052520421 */ /* 0x000fe20000000000 */
[----:B------:R-:W-:Y:S01]  /*1cd0*/  @P0 FADD R43, R43, 1 ;  /* 0x3f8000002b2b0421 */ /* 0x000fe20000000000 */
[----:B------:R-:W-:-:S02]  /*1ce0*/  HADD2.F32 R83, -RZ, R4.H0_H0 ;  /* 0x20000004ff537230 */ /* 0x000fc40000004100 */
[----:B------:R-:W-:Y:S01]  /*1cf0*/  FFMA R85, R92, R85, R55 ;  /* 0x000000555c557223 */ /* 0x000fe20000000037 */
[----:B------:R-:W-:Y:S02]  /*1d00*/  HADD2.F32 R87, -RZ, R10.H0_H0 ;  /* 0x2000000aff577230 */ /* 0x000fe40000004100 */
[----:B------:R-:W-:Y:S01]  /*1d10*/  FFMA R81, R104, R81, R3 ;  /* 0x0000005168517223 */ /* 0x000fe20000000003 */
[----:B------:R-:W-:Y:S02]  /*1d20*/  HADD2.F32 R55, -RZ, R11.H1_H1 ;  /* 0x3000000bff377230 */ /* 0x000fe40000004100 */
[----:B------:R-:W-:Y:S01]  /*1d30*/  FFMA R82, R47, R82, R42 ;  /* 0x000000522f527223 */ /* 0x000fe2000000002a */
[----:B------:R-:W-:Y:S01]  /*1d40*/  FFMA R86, R0, R43, R49 ;  /* 0x0000002b00567223 */ /* 0x000fe20000000031 */
[----:B------:R-:W-:Y:S02]  /*1d50*/  HADD2.F32 R3, -RZ, R24.H0_H0 ;  /* 0x20000018ff037230 */ /* 0x000fe40000004100 */
[----:B------:R-:W-:Y:S01]  /*1d60*/  FMUL R118, R125, R118 ;  /* 0x000000767d767220 */ /* 0x000fe20000400000 */
[----:B------:R-:W-:-:S02]  /*1d70*/  HADD2.F32 R43, -RZ, R30.H0_H0 ;  /* 0x2000001eff2b7230 */ /* 0x000fc40000004100 */
[----:B------:R-:W-:Y:S01]  /*1d80*/  @P0 FADD R83, R83, 1 ;  /* 0x3f80000053530421 */ /* 0x000fe20000000000 */
[----:B------:R-:W-:Y:S02]  /*1d90*/  HADD2.F32 R47, -RZ, R10.H1_H1 ;  /* 0x3000000aff2f7230 */ /* 0x000fe40000004100 */
[----:B------:R-:W-:Y:S01]  /*1da0*/  @P0 FADD R87, R87, 1 ;  /* 0x3f80000057570421 */ /* 0x000fe20000000000 */
[----:B------:R-:W-:Y:S02]  /*1db0*/  HADD2.F32 R91, -RZ, R31.H1_H1 ;  /* 0x3000001fff5b7230 */ /* 0x000fe40000004100 */
[----:B------:R-:W-:Y:S01]  /*1dc0*/  @P0 FADD R55, R55, 1 ;  /* 0x3f80000037370421 */ /* 0x000fe20000000000 */
[----:B------:R-:W-:Y:S02]  /*1dd0*/  HADD2.F32 R89, -RZ, R9.H0_H0 ;  /* 0x20000009ff597230 */ /* 0x000fe40000004100 */
[----:B------:R-:W-:Y:S01]  /*1de0*/  FMUL R96, R125, R96 ;  /* 0x000000607d607220 */ /* 0x000fe20000400000 */
[----:B------:R-:W-:-:S02]  /*1df0*/  HADD2.F32 R49, -RZ, R30.H1_H1 ;  /* 0x3000001eff317230 */ /* 0x000fc40000004100 */
[----:B------:R-:W-:Y:S01]  /*1e00*/  FFMA R83, R2, R83, R3 ;  /* 0x0000005302537223 */ /* 0x000fe20000000003 */
[----:B------:R-:W-:Y:S01]  /*1e10*/  @P0 FADD R47, R47, 1 ;  /* 0x3f8000002f2f0421 */ /* 0x000fe20000000000 */
[----:B------:R-:W-:Y:S01]  /*1e20*/  FFMA R87, R118, R87, R43 ;  /* 0x0000005776577223 */ /* 0x000fe2000000002b */
[----:B------:R-:W-:Y:S02]  /*1e30*/  HADD2.F32 R3, -RZ, R29.H0_H0 ;  /* 0x2000001dff037230 */ /* 0x000fe40000004100 */
[----:B------:R-:W-:Y:S01]  /*1e40*/  @P0 FADD R89, R89, 1 ;  /* 0x3f80000059590421 */ /* 0x000fe20000000000 */
[----:B------:R-:W-:Y:S02]  /*1e50*/  HADD2.F32 R43, -RZ, R9.H1_H1 ;  /* 0x30000009ff2b7230 */ /* 0x000fe40000004100 */
[----:B------:R-:W-:Y:S01]  /*1e60*/  FFMA R88, R88, R55, R91 ;  /* 0x0000003758587223 */ /* 0x000fe2000000005b */
[----:B------:R-:W-:Y:S02]  /*1e70*/  HADD2.F32 R42, -RZ, R15.H0_H0 ;  /* 0x2000000fff2a7230 */ /* 0x000fe40000004100 */
[----:B------:R-:W-:Y:S01]  /*1e80*/  FFMA R90, R96, R47, R49 ;  /* 0x0000002f605a7223 */ /* 0x000fe20000000031 */
[----:B------:R-:W-:-:S02]  /*1e90*/  HADD2.F32 R91, -RZ, R8.H0_H0 ;  /* 0x20000008ff5b7230 */ /* 0x000fc40000004100 */
[----:B------:R-:W-:Y:S01]  /*1ea0*/  FMUL R44, R125, R124 ;  /* 0x0000007c7d2c7220 */ /* 0x000fe20000400000 */
[----:B------:R-:W-:Y:S02]  /*1eb0*/  HADD2.F32 R47, -RZ, R29.H1_H1 ;  /* 0x3000001dff2f7230 */ /* 0x000fe40000004100 */
[----:B------:R-:W-:Y:S01]  /*1ec0*/  FFMA R89, R46, R89, R3 ;  /* 0x000000592e597223 */ /* 0x000fe20000000003 */
[----:B------:R-:W-:Y:S02]  /*1ed0*/  HADD2.F32 R0, -RZ, R8.H1_H1 ;  /* 0x30000008ff007230 */ /* 0x000fe40000004100 */
[----:B------:R-:W-:Y:S01]  /*1ee0*/  @P0 FADD R43, R43, 1 ;  /* 0x3f8000002b2b0421 */ /* 0x000fe20000000000 */
[----:B------:R-:W-:Y:S02]  /*1ef0*/  HADD2.F32 R3, -RZ, R28.H0_H0 ;  /* 0x2000001cff037230 */ /* 0x000fe40000004100 */
[----:B------:R-:W-:Y:S01]  /*1f00*/  @P0 FADD R42, R42, 1 ;  /* 0x3f8000002a2a0421 */ /* 0x000fe20000000000 */
[----:B------:R-:W-:-:S02]  /*1f10*/  HADD2.F32 R46, -RZ, R35.H0_H0 ;  /* 0x20000023ff2e7230 */ /* 0x000fc40000004100 */
[----:B------:R-:W-:Y:S01]  /*1f20*/  FMUL R40, R125, R108 ;  /* 0x0000006c7d287220 */ /* 0x000fe20000400000 */
        /* <DEDUP_REMOVED lines=9> */
[----:B------:R-:W-:Y:S01]  /*1fc0*/  HADD2.F32 R3, -RZ, R33.H0_H0 ;  /* 0x20000021ff037230 */ /* 0x000fe20000004100 */
[----:B------:R-:W0:Y:S01]  /*1fd0*/  LDC.U8 R42, c[0x0][0x404] ;  /* 0x00010100ff2a7b82 */ /* 0x000e220000000000 */
[----:B------:R-:W-:Y:S01]  /*1fe0*/  FMUL R78, R125, R78 ;  /* 0x0000004e7d4e7220 */ /* 0x000fe20000400000 */
[----:B------:R-:W-:Y:S01]  /*1ff0*/  FFMA R93, R41, R0, R2 ;  /* 0x00000000295d7223 */ /* 0x000fe20000000002 */
[----:B------:R-:W-:Y:S01]  /*2000*/  @P0 FADD R99, R99, 1 ;  /* 0x3f80000063630421 */ /* 0x000fe20000000000 */
[----:B------:R-:W-:Y:S02]  /*2010*/  HADD2.F32 R49, -RZ, R15.H1_H1 ;  /* 0x3000000fff317230 */ /* 0x000fe40000004100 */
[----:B------:R-:W-:Y:S01]  /*2020*/  FMUL R110, R125, R110 ;  /* 0x0000006e7d6e7220 */ /* 0x000fe20000400000 */
[--C-:B------:R-:W-:Y:S02]  /*2030*/  HADD2.F32 R41, -RZ, R34.reuse.H0_H0 ;  /* 0x20000022ff297230 */ /* 0x100fe40000004100 */
[----:B------:R-:W-:Y:S01]  /*2040*/  @P0 FADD R97, R97, 1 ;  /* 0x3f80000061610421 */ /* 0x000fe20000000000 */
[----:B------:R-:W-:-:S02]  /*2050*/  HADD2.F32 R47, -RZ, R34.H1_H1 ;  /* 0x30000022ff2f7230 */ /* 0x000fc40000004100 */
[----:B------:R-:W-:Y:S01]  /*2060*/  @P0 FADD R43, R43, 1 ;  /* 0x3f8000002b2b0421 */ /* 0x000fe20000000000 */
[----:B------:R-:W-:Y:S02]  /*2070*/  HADD2.F32 R101, -RZ, R12.H0_H0 ;  /* 0x2000000cff657230 */ /* 0x000fe40000004100 */
[----:B------:R-:W-:Y:S01]  /*2080*/  FFMA R99, R78, R99, R3 ;  /* 0x000000634e637223 */ /* 0x000fe20000000003 */
[----:B------:R-:W-:Y:S02]  /*2090*/  HADD2.F32 R53, -RZ, R35.H1_H1 ;  /* 0x30000023ff357230 */ /* 0x000fe40000004100 */
[C---:B------:R-:W-:Y:S01]  /*20a0*/  FMUL R122, R125.reuse, R122 ;  /* 0x0000007a7d7a7220 */ /* 0x040fe20000400000 */
[----:B------:R-:W-:Y:S02]  /*20b0*/  HADD2.F32 R3, -RZ, R32.H0_H0 ;  /* 0x20000020ff037230 */ /* 0x000fe40000004100 */
[----:B------:R-:W-:Y:S01]  /*20c0*/  FMUL R120, R125, R120 ;  /* 0x000000787d787220 */ /* 0x000fe20000400000 */
[----:B------:R-:W-:Y:S01]  /*20d0*/  @P0 FADD R49, R49, 1 ;  /* 0x3f80000031310421 */ /* 0x000fe20000000000 */
[----:B------:R-:W-:Y:S01]  /*20e0*/  FFMA R97, R110, R97, R41 ;  /* 0x000000616e617223 */ /* 0x000fe20000000029 */
[----:B------:R-:W-:Y:S01]  /*20f0*/  FFMA R94, R50, R43, R47 ;  /* 0x0000002b325e7223 */ /* 0x000fe2000000002f */
[----:B------:R-:W-:Y:S01]  /*2100*/  @P0 FADD R101, R101, 1 ;  /* 0x3f80000065650421 */ /* 0x000fe20000000000 */
[----:B------:R-:W-:-:S02]  /*2110*/  HADD2.F32 R47, -RZ, R13.H1_H1 ;  /* 0x3000000dff2f7230 */ /* 0x000fc40000004100 */
[----:B------:R-:W-:Y:S01]  /*2120*/  FFMA R120, R120, R49, R53 ;  /* 0x0000003178787223 */ /* 0x000fe20000000035 */
[----:B------:R-:W-:Y:S02]  /*2130*/  HADD2.F32 R41, -RZ, R12.H1_H1 ;  /* 0x3000000cff297230 */ /* 0x000fe40000004100 */
[----:B------:R-:W-:Y:S01]  /*2140*/  FFMA R101, R122, R101, R3 ;  /* 0x000000657a657223 */ /* 0x000fe20000000003 */
[----:B------:R-:W-:Y:S02]  /*2150*/  HADD2.F32 R107, -RZ, R16.H0_H0 ;  /* 0x20000010ff6b7230 */ /* 0x000fe40000004100 */
[C---:B------:R-:W-:Y:S01]  /*2160*/  FMUL R80, R125.reuse, R80 ;  /* 0x000000507d507220 */ /* 0x040fe20000400000 */
[----:B------:R-:W-:Y:S02]  /*2170*/  HADD2.F32 R49, -RZ, R33.H1_H1 ;  /* 0x30000021ff317230 */ /* 0x000fe40000004100 */
[----:B------:R-:W-:Y:S01]  /*2180*/  FMUL R116, R125, R116 ;  /* 0x000000747d747220 */ /* 0x000fe20000400000 */
[----:B------:R-:W-:-:S02]  /*2190*/  HADD2.F32 R43, -RZ, R32.H1_H1 ;  /* 0x30000020ff2b7230 */ /* 0x000fc40000004100 */
[----:B------:R-:W-:Y:S01]  /*21a0*/  FMUL R114, R125, R114 ;  /* 0x000000727d727220 */ /* 0x000fe20000400000 */
[----:B------:R-:W-:Y:S02]  /*21b0*/  HADD2.F32 R3, -RZ, R36.H0_H0 ;  /* 0x20000024ff037230 */ /* 0x000fe40000004100 */
[----:B------:R-:W-:Y:S01]  /*21c0*/  @P0 FADD R47, R47, 1 ;  /* 0x3f8000002f2f0421 */ /* 0x000fe20000000000 */
[----:B------:R-:W-:Y:S01]  /*21d0*/  @P0 FADD R41, R41, 1 ;  /* 0x3f80000029290421 */ /* 0x000fe20000000000 */
[----:B------:R-:W-:Y:S01]  /*21e0*/  @P0 FADD R107, R107, 1 ;  /* 0x3f8000006b6b0421 */ /* 0x000fe20000000000 */
[----:B------:R-:W1:Y:S01]  /*21f0*/  LDC.64 R54, c[0x0][0x3c8] ;  /* 0x0000f200ff367b82 */ /* 0x000e620000000a00 */
[----:B------:R-:W-:Y:S01]  /*2200*/  FFMA R116, R116, R47, R49 ;  /* 0x0000002f74747223 */ /* 0x000fe20000000031 */
[----:B------:R-:W-:Y:S01]  /*2210*/  FFMA R80, R80, R41, R43 ;  /* 0x0000002950507223 */ /* 0x000fe2000000002b */
[----:B------:R-:W-:Y:S01]  /*2220*/  FFMA R107, R114, R107, R3 ;  /* 0x0000006b726b7223 */ /* 0x000fe20000000003 */
[----:B------:R-:W-:-:S02]  /*2230*/  HADD2.F32 R103, -RZ, R18.H0_H0 ;  /* 0x20000012ff677230 */ /* 0x000fc40000004100 */
        /* <DEDUP_REMOVED lines=15> */
[----:B------:R-:W-:-:S02]  /*2330*/  HADD2.F32 R53, -RZ, R38.H0_H0 ;  /* 0x20000026ff357230 */ /* 0x000fc40000004100 */
[----:B------:R-:W-:Y:S01]  /*2340*/  @P0 FADD R2, R2, 1 ;  /* 0x3f80000002020421 */ /* 0x000fe20000000000 */
[----:B------:R-:W-:Y:S01]  /*2350*/  HADD2.F32 R41, -RZ, R37.H0_H0 ;  /* 0x20000025ff297230 */ /* 0x000fe20000004100 */
[----:B0-----:R-:W-:Y:S01]  /*2360*/  ISETP.NE.AND P0, PT, R42, RZ, PT ;  /* 0x000000ff2a00720c */ /* 0x001fe20003f05270 */
[----:B------:R-:W-:Y:S01]  /*2370*/  FFMA R76, R76, R43, R47 ;  /* 0x0000002b4c4c7223 */ /* 0x000fe2000000002f */
[----:B------:R-:W-:Y:S01]  /*2380*/  LOP3.LUT R0, R62, 0x7f, RZ, 0xc0, !PT ;  /* 0x0000007f3e007812 */ /* 0x000fe200078ec0ff */
[----:B------:R-:W-:Y:S01]  /*2390*/  FFMA R103, R106, R103, R53 ;  /* 0x000000676a677223 */ /* 0x000fe20000000035 */
[--C-:B------:R-:W-:Y:S02]  /*23a0*/  HADD2.F32 R43, -RZ, R39.reuse.H0_H0 ;  /* 0x20000027ff2b7230 */ /* 0x100fe40000004100 */
[----:B------:R-:W-:Y:S01]  /*23b0*/  FMUL R84, R125, R84 ;  /* 0x000000547d547220 */ /* 0x000fe20000400000 */
[----:B------:R-:W-:Y:S02]  /*23c0*/  HADD2.F32 R53, -RZ, R38.H1_H1 ;  /* 0x30000026ff357230 */ /* 0x000fe40000004100 */
[----:B------:R-:W-:Y:S01]  /*23d0*/  FFMA R105, R48, R105, R41 ;  /* 0x0000006930697223 */ /* 0x000fe20000000029 */
[----:B------:R-:W-:-:S02]  /*23e0*/  HADD2.F32 R40, -RZ, R39.H1_H1 ;  /* 0x30000027ff287230 */ /* 0x000fc40000004100 */
[C---:B------:R-:W-:Y:S01]  /*23f0*/  FMUL R112, R125.reuse, R112 ;  /* 0x000000707d707220 */ /* 0x040fe20000400000 */
[C---:B------:R-:W-:Y:S01]  /*2400*/  FMUL R51, R125.reuse, R51 ;  /* 0x000000337d337220 */ /* 0x040fe20000400000 */
[----:B------:R-:W-:Y:S02]  /*2410*/  HADD2.F32 R41, -RZ, R36.H1_H1 ;  /* 0x30000024ff297230 */ /* 0x000fe40000004100 */
[----:B------:R-:W-:Y:S01]  /*2420*/  FMUL R72, R125, R72 ;  /* 0x000000487d487220 */ /* 0x000fe20000400000 */
[----:B------:R-:W-:Y:S02]  /*2430*/  IMAD R47, R57, 0x280, R0 ;  /* 0x00000280392f7824 */ /* 0x000fe400078e0200 */
[----:B------:R-:W-:Y:S01]  /*2440*/  FFMA R109, R84, R109, R43 ;  /* 0x0000006d546d7223 */ /* 0x000fe2000000002b */
[----:B------:R-:W-:Y:S01]  /*2450*/  FFMA R78, R112, R49, R53 ;  /* 0x00000031704e7223 */ /* 0x000fe20000000035 */
[----:B------:R-:W-:Y:S01]  /*2460*/  FFMA R84, R51, R2, R40 ;  /* 0x0000000233547223 */ /* 0x000fe20000000028 */
[----:B------:R-:W-:Y:S01]  /*2470*/  FFMA R96, R72, R3, R41 ;  /* 0x0000000348607223 */ /* 0x000fe20000000029 */
[----:B------:R-:W-:Y:S01]  /*2480*/  IADD3 R53, PT, PT, R47, 0x80, RZ ;  /* 0x000000802f357810 */ /* 0x000fe20007ffe0ff */
[-C--:B------:R-:W-:Y:S01]  /*2490*/  @P0 FMUL R61, R61, R56.reuse ;  /* 0x000000383d3d0220 */ /* 0x080fe20000400000 */
[----:B------:R-:W-:Y:S01]  /*24a0*/  IADD3 R51, PT, PT, R47, 0x100, RZ ;  /* 0x000001002f337810 */ /* 0x000fe20007ffe0ff */
[-C--:B------:R-:W-:Y:S01]  /*24b0*/  @P0 FMUL R69, R69, R56.reuse ;  /* 0x0000003845450220 */ /* 0x080fe20000400000 */
[----:B------:R-:W-:Y:S01]  /*24c0*/  IADD3 R49, PT, PT, R47, 0x180, RZ ;  /* 0x000001802f317810 */ /* 0x000fe20007ffe0ff */
        /* <DEDUP_REMOVED lines=70> */
.L_x_8542:
[----:B------:R-:W-:Y:S01]  /*2930*/  ISETP.NE.AND P0, PT, RZ, UR10, PT ;  /* 0x0000000aff007c0c */ /* 0x000fe2000bf05270 */
[--C-:B------:R-:W-:Y:S01]  /*2940*/  FADD R104, R45, -R0.reuse ;  /* 0x800000002d687221 */ /* 0x100fe20000000000 */
[--C-:B-----5:R-:W-:Y:S02]  /*2950*/  HADD2.F32 R45, -RZ, R64.reuse.H1_H1 ;  /* 0x30000040ff2d7230 */ /* 0x120fe40000004100 */
[--C-:B-1----:R-:W-:Y:S01]  /*2960*/  FADD R2, R70, -R0.reuse ;  /* 0x8000000046027221 */ /* 0x102fe20000000000 */
        /* <DEDUP_REMOVED lines=39> */
[----:B------:R-:W-:-:S02]  /*2be0*/  HADD2.F32 R47, -RZ, R64.H0_H0 ;  /* 0x20000040ff2f7230 */ /* 0x000fc40000004100 */
[----:B------:R-:W-:Y:S01]  /*2bf0*/  FMUL R2, R125, R2 ;  /* 0x000000027d027220 */ /* 0x000fe20000400000 */
[--C-:B------:R-:W-:Y:S02]  /*2c00*/  HADD2.F32 R43, -RZ, R20.reuse.H1_H1 ;  /* 0x30000014ff2b7230 */ /* 0x100fe40000004100 */
[----:B------:R-:W-:Y:S01]  /*2c10*/  @P0 FADD R45, R45, 1 ;  /* 0x3f8000002d2d0421 */ /* 0x000fe20000000000 */
[----:B------:R-:W-:Y:S02]  /*2c20*/  HADD2.F32 R0, -RZ, R21.H0_H0 ;  /* 0x20000015ff007230 */ /* 0x000fe40000004100 */
[----:B------:R-:W-:Y:S01]  /*2c30*/  FMUL R49, R125, R42 ;  /* 0x0000002a7d317220 */ /* 0x000fe20000400000 */
[----:B------:R-:W-:Y:S01]  /*2c40*/  @P0 FADD R3, R3, 1 ;  /* 0x3f80000003030421 */ /* 0x000fe20000000000 */
[----:B------:R-:W-:Y:S02]  /*2c50*/  HADD2.F32 R41, -RZ, R20.H0_H0 ;  /* 0x20000014ff297230 */ /* 0x000fe40000004100 */
[----:B------:R-:W-:Y:S01]  /*2c60*/  FMUL R40, R125, R40 ;  /* 0x000000287d287220 */ /* 0x000fe20000400000 */
[----:B------:R-:W-:Y:S01]  /*2c70*/  @P0 FADD R47, R47, 1 ;  /* 0x3f8000002f2f0421 */ /* 0x000fe20000000000 */
[----:B------:R-:W-:Y:S01]  /*2c80*/  FFMA R43, R2, R45, R43 ;  /* 0x0000002d022b7223 */ /* 0x000fe2000000002b */
[----:B------:R-:W-:Y:S01]  /*2c90*/  FFMA R0, R49, R3, R0 ;  /* 0x0000000331007223 */ /* 0x000fe20000000000 */
[----:B------:R-:W-:-:S02]  /*2ca0*/  HADD2.F32 R45, -RZ, R66.H0_H0 ;  /* 0x20000042ff2d7230 */ /* 0x000fc40000004100 */
[C---:B------:R-:W-:Y:S01]  /*2cb0*/  FMUL R44, R125.reuse, R44 ;  /* 0x0000002c7d2c7220 */ /* 0x040fe20000400000 */
[----:B------:R-:W-:Y:S02]  /*2cc0*/  HADD2.F32 R49, -RZ, R66.H1_H1 ;  /* 0x30000042ff317230 */ /* 0x000fe40000004100 */
        /* <DEDUP_REMOVED lines=37> */
[----:B------:R-:W-:Y:S01]  /*2f20*/  FMUL R125, R125, R51 ;  /* 0x000000337d7d7220 */ /* 0x000fe20000400000 */
[----:B------:R-:W-:-:S02]  /*2f30*/  HADD2.F32 R47, -RZ, R22.H0_H0 ;  /* 0x20000016ff2f7230 */ /* 0x000fc40000004100 */
[----:B------:R-:W-:Y:S01]  /*2f40*/  @P0 FADD R45, R45, 1 ;  /* 0x3f8000002d2d0421 */ /* 0x000fe20000000000 */
[----:B------:R-:W-:Y:S02]  /*2f50*/  HADD2.F32 R51, -RZ, R22.H1_H1 ;  /* 0x30000016ff337230 */ /* 0x000fe40000004100 */
[----:B------:R-:W-:Y:S01]  /*2f60*/  @P0 FADD R49, R49, 1 ;  /* 0x3f80000031310421 */ /* 0x000fe20000000000 */
[----:B------:R-:W-:Y:S02]  /*2f70*/  HADD2.F32 R55, -RZ, R23.H0_H0 ;  /* 0x20000017ff377230 */ /* 0x000fe40000004100 */
[----:B------:R-:W-:Y:S01]  /*2f80*/  @P0 FADD R53, R53, 1 ;  /* 0x3f80000035350421 */ /* 0x000fe20000000000 */
[----:B------:R-:W-:Y:S01]  /*2f90*/  FFMA R46, R46, R45, R47 ;  /* 0x0000002d2e2e7223 */ /* 0x000fe2000000002f */
[----:B------:R-:W-:Y:S01]  /*2fa0*/  FFMA R45, R48, R49, R51 ;  /* 0x00000031302d7223 */ /* 0x000fe20000000033 */
[--C-:B------:R-:W-:Y:S02]  /*2fb0*/  HADD2.F32 R49, -RZ, R4.reuse.H0_H0 ;  /* 0x20000004ff317230 */ /* 0x100fe40000004100 */
[----:B------:R-:W-:Y:S01]  /*2fc0*/  FFMA R50, R50, R53, R55 ;  /* 0x0000003532327223 */ /* 0x000fe20000000037 */
[----:B------:R-:W-:Y:S01]  /*2fd0*/  HADD2.F32 R53, -RZ, R4.H1_H1 ;  /* 0x30000004ff357230 */ /* 0x000fe20000004100 */
[----:B------:R-:W-:Y:S01]  /*2fe0*/  FMNMX3 R60, R60, |R69|, |R43|, !PT ;  /* 0x400000453c3c7276 */ /* 0x000fe2000780042b */
[----:B------:R-:W-:-:S02]  /*2ff0*/  HADD2.F32 R61, -RZ, R5.H0_H0 ;  /* 0x20000005ff3d7230 */ /* 0x000fc40000004100 */
[----:B------:R-:W-:Y:S01]  /*3000*/  @P0 FADD R49, R49, 1 ;  /* 0x3f80000031310421 */ /* 0x000fe20000000000 */
[--C-:B------:R-:W-:Y:S02]  /*3010*/  HADD2.F32 R51, -RZ, R24.reuse.H0_H0 ;  /* 0x20000018ff337230 */ /* 0x100fe40000004100 */
        /* <DEDUP_REMOVED lines=8> */
[----:B------:R-:W-:Y:S01]  /*30a0*/  FFMA R70, R70, R61, R63 ;  /* 0x0000003d46467223 */ /* 0x000fe2000000003f */
[----:B------:R-:W-:Y:S02]  /*30b0*/  HADD2.F32 R61, -RZ, R6.H1_H1 ;  /* 0x30000006ff3d7230 */ /* 0x000fe40000004100 */
[----:B------:R-:W-:Y:S01]  /*30c0*/  @P0 FADD R71, R71, 1 ;  /* 0x3f80000047470421 */ /* 0x000fe20000000000 */
[--C-:B------:R-:W-:Y:S02]  /*30d0*/  HADD2.F32 R55, -RZ, R26.reuse.H0_H0 ;  /* 0x2000001aff377230 */ /* 0x100fe40000004100 */
[----:B------:R-:W-:Y:S01]  /*30e0*/  @P0 FADD R53, R53, 1 ;  /* 0x3f80000035350421 */ /* 0x000fe20000000000 */
[----:B------:R-:W-:-:S02]  /*30f0*/  HADD2.F32 R63, -RZ, R26.H1_H1 ;  /* 0x3000001aff3f7230 */ /* 0x000fc40000004100 */
[----:B------:R-:W-:Y:S01]  /*3100*/  @P0 FADD R61, R61, 1 ;  /* 0x3f8000003d3d0421 */ /* 0x000fe20000000000 */
[----:B------:R-:W-:Y:S02]  /*3110*/  HADD2.F32 R73, -RZ, R27.H0_H0 ;  /* 0x2000001bff497230 */ /* 0x000fe40000004100 */
[----:B------:R-:W-:Y:S01]  /*3120*/  FFMA R74, R74, R53, R55 ;  /* 0x000000354a4a7223 */ /* 0x000fe20000000037 */
[----:B------:R-:W-:Y:S02]  /*3130*/  HADD2.F32 R41, -RZ, R65.H1_H1 ;  /* 0x30000041ff297230 */ /* 0x000fe40000004100 */
[----:B------:R-:W-:Y:S01]  /*3140*/  FFMA R53, R76, R61, R63 ;  /* 0x0000003d4c357223 */ /* 0x000fe2000000003f */
[--C-:B------:R-:W-:Y:S02]  /*3150*/  HADD2.F32 R61, -RZ, R8.reuse.H0_H0 ;  /* 0x20000008ff3d7230 */ /* 0x100fe40000004100 */
[----:B------:R-:W-:Y:S01]  /*3160*/  FFMA R78, R78, R71, R73 ;  /* 0x000000474e4e7223 */ /* 0x000fe20000000049 */
[----:B------:R-:W-:-:S02]  /*3170*/  HADD2.F32 R71, -RZ, R8.H1_H1 ;  /* 0x30000008ff477230 */ /* 0x000fc40000004100 */
[----:B------:R-:W-:Y:S01]  /*3180*/  @P0 FADD R41, R41, 1 ;  /* 0x3f80000029290421 */ /* 0x000fe20000000000 */
[--C-:B------:R-:W-:Y:S02]  /*3190*/  HADD2.F32 R63, -RZ, R28.reuse.H0_H0 ;  /* 0x2000001cff3f7230 */ /* 0x100fe40000004100 */
        /* <DEDUP_REMOVED lines=13> */
[----:B------:R-:W-:Y:S01]  /*3270*/  HADD2.F32 R51, -RZ, R5.H1_H1 ;  /* 0x30000005ff337230 */ /* 0x000fe20000004100 */
[----:B------:R-:W-:Y:S01]  /*3280*/  FMNMX3 R60, R60, |R0|, |R41|, !PT ;  /* 0x400000003c3c7276 */ /* 0x000fe20007800429 */
        /* <DEDUP_REMOVED lines=10> */
[----:B------:R-:W-:Y:S01]  /*3330*/  FMNMX3 R60, R60, |R46|, |R45|, !PT ;  /* 0x4000002e3c3c7276 */ /* 0x000fe2000780042d */
[----:B------:R-:W-:Y:S02]  /*3340*/  HADD2.F32 R3, -RZ, R27.H1_H1 ;  /* 0x3000001bff037230 */ /* 0x000fe40000004100 */
[----:B------:R-:W-:Y:S01]  /*3350*/  @P0 FADD R55, R55, 1 ;  /* 0x3f80000037370421 */ /* 0x000fe20000000000 */
[--C-:B------:R-:W-:Y:S02]  /*3360*/  HADD2.F32 R75, -RZ, R9.reuse.H0_H0 ;  /* 0x20000009ff4b7230 */ /* 0x100fe40000004100 */
[----:B------:R-:W-:Y:S01]  /*3370*/  FFMA R98, R98, R71, R73 ;  /* 0x0000004762627223 */ /* 0x000fe20000000049 */
[----:B------:R-:W-:Y:S02]  /*3380*/  HADD2.F32 R63, -RZ, R9.H1_H1 ;  /* 0x30000009ff3f7230 */ /* 0x000fe40000004100 */
[----:B------:R-:W-:Y:S01]  /*3390*/  @P0 FADD R79, R79, 1 ;  /* 0x3f8000004f4f0421 */ /* 0x000fe20000000000 */
[----:B------:R-:W-:Y:S01]  /*33a0*/  HADD2.F32 R81, -RZ, R31.H0_H0 ;  /* 0x2000001fff517230 */ /* 0x000fe20000004100 */
[----:B------:R-:W-:Y:S01]  /*33b0*/  FMNMX3 R60, R60, |R50|, |R47|, !PT ;  /* 0x400000323c3c7276 */ /* 0x000fe2000780042f */
[----:B------:R-:W-:Y:S01]  /*33c0*/  HADD2.F32 R71, -RZ, R14.H0_H0 ;  /* 0x2000000eff477230 */ /* 0x000fe20000004100 */
[----:B------:R-:W0:Y:S01]  /*33d0*/  LDC.U8 R52, c[0x0][0x404] ;  /* 0x00010100ff347b82 */ /* 0x000e220000000000 */
[----:B------:R-:W-:-:S02]  /*33e0*/  HADD2.F32 R83, -RZ, R13.H0_H0 ;  /* 0x2000000dff537230 */ /* 0x000fc40000004100 */
[----:B------:R-:W-:Y:S01]  /*33f0*/  FFMA R55, R80, R55, R3 ;  /* 0x0000003750377223 */ /* 0x000fe20000000003 */
[--C-:B------:R-:W-:Y:S02]  /*3400*/  HADD2.F32 R77, -RZ, R29.reuse.H0_H0 ;  /* 0x2000001dff4d7230 */ /* 0x100fe40000004100 */
[----:B------:R-:W-:Y:S01]  /*3410*/  @P0 FADD R75, R75, 1 ;  /* 0x3f8000004b4b0421 */ /* 0x000fe20000000000 */
[----:B------:R-:W-:Y:S02]  /*3420*/  HADD2.F32 R3, -RZ, R29.H1_H1 ;  /* 0x3000001dff037230 */ /* 0x000fe40000004100 */
[----:B------:R-:W-:Y:S01]  /*3430*/  @P0 FADD R63, R63, 1 ;  /* 0x3f8000003f3f0421 */ /* 0x000fe20000000000 */
[----:B------:R-:W-:Y:S02]  /*3440*/  HADD2.F32 R73, -RZ, R34.H0_H0 ;  /* 0x20000022ff497230 */ /* 0x000fe40000004100 */
[----:B------:R-:W-:Y:S01]  /*3450*/  FFMA R94, R94, R79, R81 ;  /* 0x0000004f5e5e7223 */ /* 0x000fe20000000051 */
[----:B------:R-:W-:Y:S01]  /*3460*/  @P0 FADD R71, R71, 1 ;  /* 0x3f80000047470421 */ /* 0x000fe20000000000 */
[----:B------:R-:W-:Y:S01]  /*3470*/  FMNMX3 R60, R60, |R54|, |R49|, !PT ;  /* 0x400000363c3c7276 */ /* 0x000fe20007800431 */
[----:B------:R-:W-:-:S02]  /*3480*/  HADD2.F32 R79, -RZ, R11.H1_H1 ;  /* 0x3000000bff4f7230 */ /* 0x000fc40000004100 */
[----:B------:R-:W-:Y:S01]  /*3490*/  @P0 FADD R83, R83, 1 ;  /* 0x3f80000053530421 */ /* 0x000fe20000000000 */
[----:B------:R-:W-:Y:S02]  /*34a0*/  HADD2.F32 R85, -RZ, R33.H0_H0 ;  /* 0x20000021ff557230 */ /* 0x000fe40000004100 */
[----:B------:R-:W-:Y:S01]  /*34b0*/  FFMA R86, R86, R75, R77 ;  /* 0x0000004b56567223 */ /* 0x000fe2000000004d */
[----:B------:R-:W-:Y:S02]  /*34c0*/  HADD2.F32 R87, -RZ, R15.H0_H0 ;  /* 0x2000000fff577230 */ /* 0x000fe40000004100 */
[----:B------:R-:W-:Y:S01]  /*34d0*/  FFMA R63, R88, R63, R3 ;  /* 0x0000003f583f7223 */ /* 0x000fe20000000003 */
[----:B------:R-:W-:Y:S02]  /*34e0*/  HADD2.F32 R77, -RZ, R10.H1_H1 ;  /* 0x3000000aff4d7230 */ /* 0x000fe40000004100 */
[----:B------:R-:W-:Y:S01]  /*34f0*/  FFMA R106, R106, R71, R73 ;  /* 0x000000476a6a7223 */ /* 0x000fe20000000049 */
[----:B------:R-:W-:Y:S01]  /*3500*/  FMNMX3 R60, R60, |R70|, |R51|, !PT ;  /* 0x400000463c3c7276 */ /* 0x000fe20007800433 */
[----:B------:R-:W-:-:S02]  /*3510*/  HADD2.F32 R3, -RZ, R31.H1_H1 ;  /* 0x3000001fff037230 */ /* 0x000fc40000004100 */
[----:B------:R-:W-:Y:S01]  /*3520*/  @P0 FADD R79, R79, 1 ;  /* 0x3f8000004f4f0421 */ /* 0x000fe20000000000 */
[----:B------:R-:W-:Y:S02]  /*3530*/  HADD2.F32 R71, -RZ, R16.H0_H0 ;  /* 0x20000010ff477230 */ /* 0x000fe40000004100 */
[----:B------:R-:W-:Y:S01]  /*3540*/  FFMA R102, R102, R83, R85 ;  /* 0x0000005366667223 */ /* 0x000fe20000000055 */
[----:B------:R-:W-:Y:S02]  /*3550*/  HADD2.F32 R91, -RZ, R17.H0_H0 ;  /* 0x20000011ff5b7230 */ /* 0x000fe40000004100 */
[----:B------:R-:W-:Y:S01]  /*3560*/  @P0 FADD R87, R87, 1 ;  /* 0x3f80000057570421 */ /* 0x000fe20000000000 */
[----:B------:R-:W-:Y:S01]  /*3570*/  HADD2.F32 R83, -RZ, R13.H1_H1 ;  /* 0x3000000dff537230 */ /* 0x000fe20000004100 */
[----:B------:R-:W-:Y:S01]  /*3580*/  FMNMX3 R60, R60, |R74|, |R53|, !PT ;  /* 0x4000004a3c3c7276 */ /* 0x000fe20007800435 */
[----:B------:R-:W-:Y:S02]  /*3590*/  HADD2.F32 R89, -RZ, R35.H0_H0 ;  /* 0x20000023ff597230 */ /* 0x000fe40000004100 */
[----:B------:R-:W-:Y:S01]  /*35a0*/  @P0 FADD R77, R77, 1 ;  /* 0x3f8000004d4d0421 */ /* 0x000fe20000000000 */
        /* <DEDUP_REMOVED lines=10> */
[----:B------:R-:W-:Y:S01]  /*3650*/  FMNMX3 R60, R60, |R78|, |R55|, !PT ;  /* 0x4000004e3c3c7276 */ /* 0x000fe20007800437 */
[----:B------:R-:W-:Y:S01]  /*3660*/  FFMA R77, R92, R77, R75 ;  /* 0x0000004d5c4d7223 */ /* 0x000fe2000000004b */
[----:B------:R-:W-:Y:S02]  /*3670*/  HADD2.F32 R87, -RZ, R15.H1_H1 ;  /* 0x3000000fff577230 */ /* 0x000fe40000004100 */
[----:B------:R-:W-:Y:S01]  /*3680*/  FFMA R114, R114, R71, R73 ;  /* 0x0000004772727223 */ /* 0x000fe20000000049 */
[----:B------:R-:W-:Y:S02]  /*3690*/  HADD2.F32 R75, -RZ, R32.H1_H1 ;  /* 0x30000020ff4b7230 */ /* 0x000fe40000004100 */
[----:B------:R-:W-:Y:S01]  /*36a0*/  FFMA R118, R118, R91, R93 ;  /* 0x0000005b76767223 */ /* 0x000fe2000000005d */
[----:B------:R-:W-:Y:S01]  /*36b0*/  @P0 FADD R81, R81, 1 ;  /* 0x3f80000051510421 */ /* 0x000fe20000000000 */
[----:B------:R-:W-:-:S02]  /*36c0*/  HADD2.F32 R85, -RZ, R14.H1_H1 ;  /* 0x3000000eff557230 */ /* 0x000fc40000004100 */
[----:B------:R-:W-:Y:S01]  /*36d0*/  FFMA R83, R104, R83, R3 ;  /* 0x0000005368537223 */ /* 0x000fe20000000003 */
[----:B------:R-:W-:Y:S01]  /*36e0*/  HADD2.F32 R89, -RZ, R16.H1_H1 ;  /* 0x30000010ff597230 */ /* 0x000fe20000004100 */
[----:B------:R-:W-:Y:S01]  /*36f0*/  FMNMX3 R60, R60, |R82|, |R61|, !PT ;  /* 0x400000523c3c7276 */ /* 0x000fe2000780043d */
[----:B------:R-:W-:Y:S02]  /*3700*/  HADD2.F32 R91, -RZ, R17.H1_H1 ;  /* 0x30000011ff5b7230 */ /* 0x000fe40000004100 */
[----:B------:R-:W-:Y:S01]  /*3710*/  @P0 FADD R87, R87, 1 ;  /* 0x3f80000057570421 */ /* 0x000fe20000000000 */
        /* <DEDUP_REMOVED lines=9> */
[----:B------:R-:W-:Y:S01]  /*37b0*/  @P0 FADD R71, R71, 1 ;  /* 0x3f80000047470421 */ /* 0x000fe20000000000 */
[----:B------:R-:W-:Y:S02]  /*37c0*/  HADD2.F32 R75, -RZ, R34.H1_H1 ;  /* 0x30000022ff4b7230 */ /* 0x000fe40000004100 */
[----:B------:R-:W-:Y:S01]  /*37d0*/  @P0 FADD R93, R93, 1 ;  /* 0x3f8000005d5d0421 */ /* 0x000fe20000000000 */
[----:B------:R-:W-:Y:S01]  /*37e0*/  @P0 FADD R2, R2, 1 ;  /* 0x3f80000002020421 */ /* 0x000fe20000000000 */
[----:B------:R-:W-:Y:S01]  /*37f0*/  @P0 FADD R44, R44, 1 ;  /* 0x3f8000002c2c0421 */ /* 0x000fe20000000000 */
[----:B------:R-:W-:Y:S01]  /*3800*/  FMUL R40, R69, R56 ;  /* 0x0000003845287220 */ /* 0x000fe20000400000 */
[----:B------:R-:W-:Y:S01]  /*3810*/  FMNMX3 R60, R60, |R86|, |R63|, !PT ;  /* 0x400000563c3c7276 */ /* 0x000fe2000780043f */
[----:B------:R-:W-:Y:S01]  /*3820*/  FFMA R87, R112, R87, R3 ;  /* 0x0000005770577223 */ /* 0x000fe20000000003 */
[----:B0-----:R-:W-:Y:S01]  /*3830*/  ISETP.NE.AND P0, PT, R52, RZ, PT ;  /* 0x000000ff3400720c */ /* 0x001fe20003f05270 */
[----:B------:R-:W-:Y:S01]  /*3840*/  HADD2.F32 R3, -RZ, R37.H1_H1 ;  /* 0x30000025ff037230 */ /* 0x000fe20000004100 */
[----:B------:R-:W-:Y:S01]  /*3850*/  FMNMX3 R60, R60, |R90|, |R77|, !PT ;  /* 0x4000005a3c3c7276 */ /* 0x000fe2000780044d */
[----:B------:R-:W-:-:S02]  /*3860*/  HADD2.F32 R73, -RZ, R38.H0_H0 ;  /* 0x20000026ff497230 */ /* 0x000fc40000004100 */
[----:B------:R-:W-:Y:S01]  /*3870*/  FFMA R85, R108, R85, R75 ;  /* 0x000000556c557223 */ /* 0x000fe2000000004b */
[----:B------:R-:W-:Y:S01]  /*3880*/  FSEL R40, R69, R40, !P0 ;  /* 0x0000002845287208 */ /* 0x000fe20004000000 */
[----:B------:R-:W-:Y:S02]  /*3890*/  HADD2.F32 R75, -RZ, R36.H1_H1 ;  /* 0x30000024ff4b7230 */ /* 0x000fe40000004100 */
[----:B------:R-:W-:Y:S01]  /*38a0*/  FMUL R69, R46, R56 ;  /* 0x000000382e457220 */ /* 0x000fe20000400000 */
[----:B------:R-:W-:Y:S01]  /*38b0*/  FFMA R91, R120, R91, R3 ;  /* 0x0000005b785b7223 */ /* 0x000fe20000000003 */
[----:B------:R-:W-:Y:S01]  /*38c0*/  FFMA R122, R122, R71, R73 ;  /* 0x000000477a7a7223 */ /* 0x000fe20000000049 */
[----:B------:R-:W-:Y:S01]  /*38d0*/  HADD2.F32 R42, -RZ, R39.H0_H0 ;  /* 0x20000027ff2a7230 */ /* 0x000fe20000004100 */
[----:B------:R-:W-:Y:S01]  /*38e0*/  FMNMX3 R60, R60, |R94|, |R79|, !PT ;  /* 0x4000005e3c3c7276 */ /* 0x000fe2000780044f */
[-C--:B------:R-:W-:Y:S01]  /*38f0*/  FMUL R3, R0, R56.reuse ;  /* 0x0000003800037220 */ /* 0x080fe20000400000 */
[----:B------:R-:W-:Y:S01]  /*3900*/  FMUL R71, R50, R56 ;  /* 0x0000003832477220 */ /* 0x000fe20000400000 */
[----:B------:R-:W-:Y:S01]  /*3910*/  FFMA R89, R116, R89, R75 ;  /* 0x0000005974597223 */ /* 0x000fe2000000004b */
[----:B------:R-:W-:Y:S01]  /*3920*/  FSEL R46, R46, R69, !P0 ;  /* 0x000000452e2e7208 */ /* 0x000fe20004000000 */
[----:B------:R-:W-:-:S02]  /*3930*/  HADD2.F32 R75, -RZ, R38.H1_H1 ;  /* 0x30000026ff4b7230 */ /* 0x000fc40000004100 */
[----:B------:R-:W-:Y:S01]  /*3940*/  FMUL R69, R74, R56 ;  /* 0x000000384a457220 */ /* 0x000fe20000400000 */
[----:B------:R-:W-:Y:S01]  /*3950*/  FMNMX3 R60, R60, |R98|, |R81|, !PT ;  /* 0x400000623c3c7276 */ /* 0x000fe20007800451 */
[----:B------:R-:W-:Y:S02]  /*3960*/  HADD2.F32 R48, -RZ, R39.H1_H1 ;  /* 0x30000027ff307230 */ /* 0x000fe40000004100 */
[----:B------:R-:W-:Y:S01]  /*3970*/  FFMA R117, R117, R2, R42 ;  /* 0x0000000275757223 */ /* 0x000fe2000000002a */
        /* <DEDUP_REMOVED lines=8> */
[----:B------:R-:W-:Y:S01]  /*3a00*/  FFMA R125, R125, R44, R48 ;  /* 0x0000002c7d7d7223 */ /* 0x000fe20000000030 */
[----:B------:R-:W0:Y:S01]  /*3a10*/  LDC.64 R74, c[0x0][0x3c8] ;  /* 0x0000f200ff4a7b82 */ /* 0x000e220000000a00 */
[----:B------:R-:W-:Y:S01]  /*3a20*/  FSEL R44, R54, R73, !P0 ;  /* 0x00000049362c7208 */ /* 0x000fe20004000000 */
[-C--:B------:R-:W-:Y:S01]  /*3a30*/  FMUL R73, R82, R56.reuse ;  /* 0x0000003852497220 */ /* 0x080fe20000400000 */
        /* <DEDUP_REMOVED lines=23> */
[----:B------:R-:W-:Y:S01]  /*3bb0*/  IMAD R3, R57, 0x280, R0 ;  /* 0x0000028039037824 */ /* 0x000fe200078e0200 */
        /* <DEDUP_REMOVED lines=9> */
[-C--:B------:R-:W-:Y:S01]  /*3c50*/  @P0 FMUL R49, R49, R56.reuse ;  /* 0x0000003831310220 */ /* 0x080fe20000400000 */
[----:B------:R-:W-:Y:S01]  /*3c60*/  FSEL R122, R122, R71, !P0 ;  /* 0x000000477a7a7208 */ /* 0x000fe20004000000 */
[-C--:B------:R-:W-:Y:S01]  /*3c70*/  @P0 FMUL R51, R51, R56.reuse ;  /* 0x0000003833330220 */ /* 0x080fe20000400000 */
[----:B------:R-:W-:Y:S01]  /*3c80*/  IADD3 R73, PT, PT, R3, 0x80, RZ ;  /* 0x0000008003497810 */ /* 0x000fe20007ffe0ff */
        /* <DEDUP_REMOVED lines=8> */
[----:B------:R-:W-:Y:S01]  /*3d10*/  FMNMX3 R60, R60, |R117|, |R125|, !PT ;  /* 0x400000753c3c7276 */ /* 0x000fe2000780047d */
[-C--:B------:R-:W-:Y:S01]  /*3d20*/  @P0 FMUL R81, R81, R56.reuse ;  /* 0x0000003851510220 */ /* 0x080fe20000400000 */
[----:B------:R-:W-:Y:S01]  /*3d30*/  IADD3 R69, PT, PT, R3, 0x180, RZ ;  /* 0x0000018003457810 */ /* 0x000fe20007ffe0ff */
[-C--:B------:R-:W-:Y:S01]  /*3d40*/  @P0 FMUL R83, R83, R56.reuse ;  /* 0x0000003853530220 */ /* 0x080fe20000400000 */
[-C--:B------:R-:W-:Y:S01]  /*3d50*/  @P0 FMUL R85, R85, R56.reuse ;  /* 0x0000003855550220 */ /* 0x080fe20000400000 */
[----:B------:R-:W-:Y:S01]  /*3d60*/  @P0 FMUL R87, R87, R56 ;  /* 0x0000003857570220 */ /* 0x000fe20000400000 */
[----:B------:R-:W-:Y:S01]  /*3d70*/  FSEL R80, R117, R2, !P0 ;  /* 0x0000000275507208 */ /* 0x000fe20004000000 */
[-C--:B------:R-:W-:Y:S01]  /*3d80*/  @P0 FMUL R89, R89, R56.reuse ;  /* 0x0000003859590220 */ /* 0x080fe20000400000 */
[----:B------:R-:W-:Y:S01]  /*3d90*/  IADD3 R95, PT, PT, R3, 0x200, RZ ;  /* 0x00000200035f7810 */ /* 0x000fe20007ffe0ff */
[----:B------:R-:W-:Y:S01]  /*3da0*/  @P0 FMUL R91, R91, R56 ;  /* 0x000000385b5b0220 */ /* 0x000fe20000400000 */
[----:B------:R-:W-:Y:S01]  /*3db0*/  F2FP.F16.F32.PACK_AB R40, R43, R40 ;  /* 0x000000282b28723e */ /* 0x000fe200000000ff */
[----:B------:R-:W-:Y:S01]  /*3dc0*/  @P0 FMUL R93, R93, R56 ;  /* 0x000000385d5d0220 */ /* 0x000fe20000400000 */
[----:B------:R-:W-:Y:S01]  /*3dd0*/  F2FP.F16.F32.PACK_AB R41, R41, R42 ;  /* 0x0000002a2929723e */ /* 0x000fe200000000ff */
[----:B------:R-:W-:Y:S01]  /*3de0*/  @P0 FMUL R125, R125, R56 ;  /* 0x000000387d7d0220 */ /* 0x000fe20000400000 */
[----:B0-----:R-:W-:Y:S01]  /*3df0*/  IMAD.WIDE.U32 R2, R3, 0x10, R74 ;  /* 0x0000001003027825 */ /* 0x001fe200078e004a */
[----:B------:R-:W-:-:S02]  /*3e00*/  F2FP.F16.F32.PACK_AB R42, R45, R46 ;  /* 0x0000002e2d2a723e */ /* 0x000fc400000000ff */
        /* <DEDUP_REMOVED lines=11> */
[----:B------:R-:W-:Y:S01]  /*3ec0*/  IMAD.WIDE.U32 R74, R95, 0x10, R74 ;  /* 0x000000105f4a7825 */ /* 0x000fe200078e004a */
        /* <DEDUP_REMOVED lines=14> */
.L_x_8543:
[----:B01----:R-:W0:Y:S01]  /*3fb0*/  LDC R2, c[0x0][0x380] ;  /* 0x0000e000ff027b82 */ /* 0x003e220000000800 */
[----:B------:R-:W-:Y:S02]  /*3fc0*/  PLOP3.LUT P3, PT, P3, PT, PT, 0x8, 0x80 ;  /* 0x000000000080781c */ /* 0x000fe40001f6e170 */
[----:B0-----:R-:W-:-:S04]  /*3fd0*/  IADD3 R57, PT, PT, R57, R2, RZ ;  /* 0x0000000239397210 */ /* 0x001fc80007ffe0ff */
[----:B------:R-:W-:-:S13]  /*3fe0*/  ISETP.GE.AND P1, PT, R57, UR11, PT ;  /* 0x0000000b39007c0c */ /* 0x000fda000bf26270 */
[----:B------:R-:W-:Y:S05]  /*3ff0*/  @!P1 BRA `(.L_x_8544) ;  /* 0xffffffc000a49947 */ /* 0x000fea000383ffff */
.L_x_8533:
        /* <DEDUP_REMOVED lines=38> */
.L_x_8552:
[----:B------:R-:W-:Y:S02]  /*4260*/  ISETP.NE.AND P1, PT, R62, RZ, PT ;  /* 0x000000ff3e00720c */ /* 0x000fe40003f25270 */
[----:B-1----:R-:W-:-:S11]  /*4270*/  FMNMX R5, R3, R2, !PT ;  /* 0x0000000203057209 */ /* 0x002fd60007800000 */
[----:B------:R-:W-:Y:S05]  /*4280*/  @P1 BRA `(.L_x_8546) ;  /* 0x0000000000081947 */ /* 0x000fea0003800000 */
[----:B0-----:R-:W0:Y:S02]  /*4290*/  LDC.64 R2, c[0x0][0x3f8] ;  /* 0x0000fe00ff027b82 */ /* 0x001e240000000a00 */
[----:B0-----:R1:W-:Y:S02]  /*42a0*/  REDG.E.MAX.S32.STRONG.GPU desc[UR6][R2.64], R5 ;  /* 0x000000050200798e */ /* 0x0013e4000d12e306 */
.L_x_8546:
[----:B------:R-:W-:Y:S05]  /*42b0*/  BSYNC B0 ;  /* 0x0000000000007941 */ /* 0x000fea0003800000 */
.L_x_8545:
        /* <DEDUP_REMOVED lines=13> */
[----:B0-----:R-:W-:Y:S05]  /*4390*/  CALL.REL.NOINC `($__internal_123_$__cuda_sm20_rcp_rn_f32_slowpath) ;  /* 0x00000000005c7944 */ /* 0x001fea0003c00000 */
[----:B------:R-:W-:Y:S01]  /*43a0*/  MOV R5, R0 ;  /* 0x0000000000057202 */ /* 0x000fe20000000f00 */
[----:B------:R-:W-:Y:S06]  /*43b0*/  BRA `(.L_x_8549) ;  /* 0x0000000000107947 */ /* 0x000fec0003800000 */
.L_x_8548:
[----:B-1----:R-:W1:Y:S02]  /*43c0*/  MUFU.RCP R5, R56 ;  /* 0x0000003800057308 */ /* 0x002e640000001000 */
[----:B-1----:R-:W-:-:S04]  /*43d0*/  FFMA R0, R5, R56, -1 ;  /* 0xbf80000005007423 */ /* 0x002fc80000000038 */
[----:B------:R-:W-:-:S04]  /*43e0*/  FADD.FTZ R0, -R0, -RZ ;  /* 0x800000ff00007221 */ /* 0x000fc80000010100 */
[----:B------:R-:W-:-:S07]  /*43f0*/  FFMA R5, R5, R0, R5 ;  /* 0x0000000005057223 */ /* 0x000fce0000000005 */
.L_x_8549:
[----:B0-----:R-:W0:Y:S02]  /*4400*/  LDC.64 R2, c[0x0][0x3f0] ;  /* 0x0000fc00ff027b82 */ /* 0x001e240000000a00 */
[----:B0-----:R-:W-:Y:S01]  /*4410*/  STG.E desc[UR6][R2.64], R5 ;  /* 0x0000000502007986 */ /* 0x001fe2000c101906 */
[----:B------:R-:W-:Y:S05]  /*4420*/  EXIT ;  /* 0x000000000000794d */ /* 0x000fea0003800000 */
.L_x_8547:
[----:B------:R-:W-:Y:S02]  /*4430*/  MOV R5, 0x2 ;  /* 0x0000000200057802 */ /* 0x000fe40000000f00 */
[----:B------:R-:W-:Y:S02]  /*4440*/  MOV R7, 0x1f ;  /* 0x0000001f00077802 */ /* 0x000fe40000000f00 */
[----:B------:R-:W-:-:S07]  /*4450*/  MOV R4, 0xffffffff ;  /* 0xffffffff00047802 */ /* 0x000fce0000000f00 */
[----:B01---5:R-:W-:Y:S05]  /*4460*/  WARPSYNC.COLLECTIVE R4, `(.L_x_8550) ;  /* 0x0000000004087348 */ /* 0x023fea0003c00000 */
[----:B01----:R0:W1:Y:S02]  /*4470*/  SHFL.DOWN P1, R2, R0, R5, R7 ;  /* 0x0800000500027389 */ /* 0x0030640000020007 */
[----:B01---5:R-:W-:Y:S05]  /*4480*/  ENDCOLLECTIVE ;  /* 0x000000000000791b */ /* 0x023fea0003800000 */
.L_x_8550:
[----:B------:R-:W-:Y:S02]  /*4490*/  MOV R5, 0x1 ;  /* 0x0000000100057802 */ /* 0x000fe40000000f00 */
[----:B------:R-:W-:-:S04]  /*44a0*/  MOV R3, R2 ;  /* 0x0000000200037202 */ /* 0x000fc80000000f00 */
[----:B------:R-:W-:-:S04]  /*44b0*/  FMNMX R3, R3, R0, !PT ;  /* 0x0000000003037209 */ /* 0x000fc80007800000 */
[----:B------:R-:W-:-:S07]  /*44c0*/  MOV R0, R3 ;  /* 0x0000000300007202 */ /* 0x000fce0000000f00 */
[----:B------:R-:W-:Y:S05]  /*44d0*/  WARPSYNC.COLLECTIVE R4, `(.L_x_8551) ;  /* 0x0000000004087348 */ /* 0x000fea0003c00000 */
[----:B------:R0:W1:Y:S02]  /*44e0*/  SHFL.DOWN P1, R2, R0, R5, R7 ;  /* 0x0800000500027389 */ /* 0x0000640000020007 */
[----:B01----:R-:W-:Y:S05]  /*44f0*/  ENDCOLLECTIVE ;  /* 0x000000000000791b */ /* 0x003fea0003800000 */
.L_x_8551:
[----:B------:R-:W-:Y:S05]  /*4500*/  BRA `(.L_x_8552) ;  /* 0xfffffffc00547947 */ /* 0x000fea000383ffff */
        .weak           $__internal_123_$__cuda_sm20_rcp_rn_f32_slowpath
        .type           $__internal_123_$__cuda_sm20_rcp_rn_f32_slowpath,@function
        .size           $__internal_123_$__cuda_sm20_rcp_rn_f32_slowpath,(.L_x_12991 - $__internal_123_$__cuda_sm20_rcp_rn_f32_slowpath)
$__internal_123_$__cuda_sm20_rcp_rn_f32_slowpath:
        /* <DEDUP_REMOVED lines=15> */
.L_x_8554:
        /* <DEDUP_REMOVED lines=33> */
.L_x_8556:
[----:B------:R0:W1:Y:S02]  /*4810*/  MUFU.RCP R3, R2 ;  /* 0x0000000200037308 */ /* 0x0000640000001000 */
.L_x_8555:
[----:B------:R-:W-:Y:S05]  /*4820*/  BSYNC B1 ;  /* 0x0000000000017941 */ /* 0x000fea0003800000 */
.L_x_8553:
[----:B-1----:R-:W-:Y:S01]  /*4830*/  MOV R0, R3 ;  /* 0x0000000300007202 */ /* 0x002fe20000000f00 */
[----:B------:R-:W-:Y:S01]  /*4840*/  HFMA2 R3, -RZ, RZ, 0, 0 ;  /* 0x00000000ff037431 */ /* 0x000fe200000001ff */
[----:B0-----:R-:W-:-:S04]  /*4850*/  MOV R2, R54 ;  /* 0x0000003600027202 */ /* 0x001fc80000000f00 */
[----:B------:R-:W-:Y:S05]  /*4860*/  RET.REL.NODEC R2 `(_ZN18transformer_engine13normalization19ln_fwd_tuned_kernelINS0_13Kernel_traitsI6__halfS3_S3_fjLj5120ELj1ELj1ELj4ELj16ENS0_18Kernel_traits_baseILj5120ES3_S3_S3_fjLj128EEEEEEEvNS0_19ForwardKernelParamsE) ;  /* 0xffffffb402e47950 */ /* 0x000fea0003c3ffff */
.L_x_8557:
        /* <DEDUP_REMOVED lines=9> */
.L_x_12991:


//--------------------- .text._ZN18transformer_engine13normalization19ln_fwd_tuned_kernelINS0_13Kernel_traitsIffffjLj5120ELj1ELj1ELj4ELj16ENS0_18Kernel_traits_baseILj5120EffffjLj128EEEEEEEvNS0_19ForwardKernelParamsE --------------------------
	.section	.text._ZN18transformer_engine13normalization19ln_fwd_tuned_kernelINS0_13Kernel_traitsIffffjLj5120ELj1ELj1ELj4ELj16ENS0_18Kernel_traits_baseILj5120EffffjLj128EEEEEEEvNS0_19ForwardKernelParamsE,"ax",@progbits
	.align	128
        .global         _ZN18transformer_engine13normalization19ln_fwd_tuned_kernelINS0_13Kernel_traitsIffffjLj5120ELj1ELj1ELj4ELj16ENS0_18Kernel_traits_baseILj5120EffffjLj128EEEEEEEvNS0_19ForwardKernelParamsE
        .type           _ZN18transformer_engine13normalization19ln_fwd_tuned_kernelINS0_13Kernel_traitsIffffjLj5120ELj1ELj1ELj4ELj16ENS0_18Kernel_traits_baseILj5120EffffjLj128EEEEEEEvNS0_19ForwardKernelParamsE,@function
        .size           _ZN18transformer_engine13normalization19ln_fwd_tuned_kernelINS0_13Kernel_traitsIffffjLj5120ELj1ELj1ELj4ELj16ENS0_18Kernel_traits_baseILj5120EffffjLj128EEEEEEEvNS0_19ForwardKernelParamsE,(.L_x_12992 - _ZN18transformer_engine13normalization19ln_fwd_tuned_kernelINS0_13Kernel_traitsIffffjLj5120ELj1ELj1ELj4ELj16ENS0_18Kernel_traits_baseILj5120EffffjLj128EEEEEEEvNS0_19ForwardKernelParamsE)
        .other          _ZN18transformer_engine13normalization19ln_fwd_tuned_kernelINS0_13Kernel_traitsIffffjLj5120ELj1ELj1ELj4ELj16ENS0_18Kernel_traits_baseILj5120EffffjLj128EEEEEEEvNS0_19ForwardKernelParamsE,@"STO_CUDA_ENTRY STV_DEFAULT"
_ZN18transformer_engine13normalization19ln_fwd_tuned_kernelINS0_13Kernel_traitsIffffjLj5120ELj1ELj1ELj4ELj16ENS0_18Kernel_traits_baseILj5120EffffjLj128EEEEEEEvNS0_19ForwardKernelParamsE:
.text._ZN18transformer_engine13normalization19ln_fwd_tuned_kernelINS0_13Kernel_traitsIffffjLj5120ELj1ELj1ELj4ELj16ENS0_18Kernel_traits_baseILj5120EffffjLj128EEEEEEEvNS0_19ForwardKernelParamsE:
        /* <DEDUP_REMOVED lines=18> */
[----:B------:R-:W2:Y:S08]  /*0120*/  S2UR UR5, SR_CgaCtaId ;  /* 0x00000000000579c3 */ /* 0x000eb00000008800 */
[----:B------:R-:W3:Y:S01]  /*0130*/  LDC.64 R6, c[0x0][0x3d0] ;  /* 0x0000f400ff067b82 */ /* 0x000ee20000000a00 */
[----:B------:R-:W-:Y:S01]  /*0140*/  UMOV UR4, 0x400 ;  /* 0x0000040000047882 */ /* 0x000fe20000000000 */
[----:B------:R-:W4:Y:S01]  /*0150*/  LDCU UR10, c[0x0][0x388] ;  /* 0x00007100ff0a77ac */ /* 0x000f220008000800 */
[----:B0-----:R-:W-:-:S05]  /*0160*/  IMAD.WIDE.U32 R4, R9, 0x10, R4 ;  /* 0x0000001009047825 */ /* 0x001fca00078e0004 */
        /* <DEDUP_REMOVED lines=9> */
[----:B-1----:R-:W-:Y:S01]  /*0200*/  ISETP.NE.AND P0, PT, RZ, UR8, PT ;  /* 0x00000008ff007c0c */ /* 0x002fe2000bf05270 */
[----:B------:R-:W-:Y:S01]  /*0210*/  UIADD3 UR4, UPT, UPT, UR4, 0x10, URZ ;  /* 0x0000001004047890 */ /* 0x000fe2000fffe0ff */
[----:B---3--:R-:W-:Y:S01]  /*0220*/  IMAD.WIDE.U32 R6, R9, 0x10, R6 ;  /* 0x0000001009067825 */ /* 0x008fe200078e0006 */
[----:B------:R0:W3:Y:S01]  /*0230*/  LDG.E.128 R48, desc[UR6][R4.64+0x4800] ;  /* 0x0048000604307981 */ /* 0x0000e2000c1e1d00 */
[----:B------:R-:W-:Y:S01]  /*0240*/  PLOP3.LUT P3, PT, PT, PT, PT, 0x8, 0x80 ;  /* 0x000000000080781c */ /* 0x000fe20003f6e170 */
[----:B--2---:R-:W-:-:S02]  /*0250*/  ULEA UR4, UR5, UR4, 0x18 ;  /* 0x0000000405047291 */ /* 0x004fc4000f8ec0ff */
[----:B------:R-:W5:Y:S01]  /*0260*/  LDG.E.128 R52, desc[UR6][R6.64] ;  /* 0x0000000606347981 */ /* 0x000f62000c1e1d00 */
[----:B------:R-:W1:Y:S03]  /*0270*/  LDCU.64 UR8, c[0x0][0x3f8] ;  /* 0x00007f00ff0877ac */ /* 0x000e660008000a00 */
[----:B------:R-:W5:Y:S01]  /*0280*/  LDG.E.128 R56, desc[UR6][R6.64+0x800] ;  /* 0x0008000606387981 */ /* 0x000f62000c1e1d00 */
[----:B0-----:R-:W-:-:S03]  /*0290*/  MOV R5, UR4 ;  /* 0x0000000400057c02 */ /* 0x001fc60008000f00 */
[----:B------:R-:W5:Y:S01]  /*02a0*/  LDG.E.128 R60, desc[UR6][R6.64+0x1000] ;  /* 0x00100006063c7981 */ /* 0x000f62000c1e1d00 */
[----:B------:R-:W-:-:S03]  /*02b0*/  MOV R4, RZ ;  /* 0x000000ff00047202 */ /* 0x000fc60000000f00 */
[----:B------:R-:W5:Y:S04]  /*02c0*/  LDG.E.128 R64, desc[UR6][R6.64+0x1800] ;  /* 0x0018000606407981 */ /* 0x000f68000c1e1d00 */
[----:B------:R-:W5:Y:S04]  /*02d0*/  LDG.E.128 R68, desc[UR6][R6.64+0x2000] ;  /* 0x0020000606447981 */ /* 0x000f68000c1e1d00 */
[----:B------:R-:W5:Y:S04]  /*02e0*/  LDG.E.128 R72, desc[UR6][R6.64+0x2800] ;  /* 0x0028000606487981 */ /* 0x000f68000c1e1d00 */
[----:B------:R-:W5:Y:S04]  /*02f0*/  LDG.E.128 R76, desc[UR6][R6.64+0x3000] ;  /* 0x00300006064c7981 */ /* 0x000f68000c1e1d00 */
[----:B------:R-:W5:Y:S04]  /*0300*/  LDG.E.128 R80, desc[UR6][R6.64+0x3800] ;  /* 0x0038000606507981 */ /* 0x000f68000c1e1d00 */
[----:B------:R-:W5:Y:S04]  /*0310*/  LDG.E.128 R84, desc[UR6][R6.64+0x4000] ;  /* 0x0040000606547981 */ /* 0x000f68000c1e1d00 */
[----:B------:R0:W5:Y:S02]  /*0320*/  LDG.E.128 R88, desc[UR6][R6.64+0x4800] ;  /* 0x0048000606587981 */ /* 0x000164000c1e1d00 */
[----:B0-----:R-:W-:Y:S01]  /*0330*/  IADD3 R6, PT, PT, R5, 0x20, RZ ;  /* 0x0000002005067810 */ /* 0x001fe20007ffe0ff */
        /* <DEDUP_REMOVED lines=36> */
[----:B---3--:R-:W-:Y:S01]  /*0580*/  @P0 FADD R48, R48, 1 ;  /* 0x3f80000030300421 */ /* 0x008fe20000000000 */
[----:B------:R-:W-:Y:S01]  /*0590*/  @P0 FADD R49, R49, 1 ;  /* 0x3f80000031310421 */ /* 0x000fe20000000000 */
[----:B------:R-:W-:Y:S01]  /*05a0*/  @P0 FADD R50, R50, 1 ;  /* 0x3f80000032320421 */ /* 0x000fe20000000000 */
[----:B-1----:R-:W-:-:S07]  /*05b0*/  @P0 FADD R51, R51, 1 ;  /* 0x3f80000033330421 */ /* 0x002fce0000000000 */
.L_x_8569:
[----:B01----:R-:W0:Y:S01]  /*05c0*/  LDC.64 R10, c[0x0][0x390] ;  /* 0x0000e400ff0a7b82 */ /* 0x003e220000000a00 */
        /* <DEDUP_REMOVED lines=80> */
[----:B------:R-:W-:-:S04]  /*0ad0*/  FMUL R8, R8, 0.00078125001164153218269 ;  /* 0x3a4ccccd08087820 */ /* 0x000fc80000400000 */
[--C-:B------:R-:W-:Y:S01]  /*0ae0*/  FADD R7, R128, -R8.reuse ;  /* 0x8000000880077221 */ /* 0x100fe20000000000 */
[--C-:B------:R-:W-:Y:S01]  /*0af0*/  FADD R134, R129, -R8.reuse ;  /* 0x8000000881867221 */ /* 0x100fe20000000000 */
[--C-:B------:R-:W-:Y:S01]  /*0b00*/  FADD R136, R130, -R8.reuse ;  /* 0x8000000882887221 */ /* 0x100fe20000000000 */
[--C-:B------:R-:W-:Y:S01]  /*0b10*/  FADD R10, R131, -R8.reuse ;  /* 0x80000008830a7221 */ /* 0x100fe20000000000 */
[----:B------:R-:W-:Y:S01]  /*0b20*/  FFMA R7, R7, R7, RZ ;  /* 0x0000000707077223 */ /* 0x000fe200000000ff */
[----:B------:R-:W-:-:S03]  /*0b30*/  FADD R132, R110, -R8 ;  /* 0x800000086e847221 */ /* 0x000fc60000000000 */
[----:B------:R-:W-:Y:S01]  /*0b40*/  FFMA R7, R134, R134, R7 ;  /* 0x0000008686077223 */ /* 0x000fe20000000007 */
        /* <DEDUP_REMOVED lines=77> */
[----:B------:R-:W0:Y:S01]  /*1020*/  SHFL.BFLY PT, R9, R10, 0x2, 0x1f ;  /* 0x0c401f000a097f89 */ /* 0x000e2200000e0000 */
[----:B------:R-:W-:-:S04]  /*1030*/  @!P0 LOP3.LUT R7, R7, 0xf8, RZ, 0xc0, !PT ;  /* 0x000000f807078812 */ /* 0x000fc800078ec0ff */
[----:B------:R-:W-:Y:S01]  /*1040*/  @!P0 IADD3 R2, PT, PT, R2, R7, RZ ;  /* 0x0000000702028210 */ /* 0x000fe20007ffe0ff */
        /* <DEDUP_REMOVED lines=8> */
[----:B------:R-:W-:Y:S02]  /*10d0*/  ISETP.GT.U32.AND P1, PT, R10, 0x3, PT ;  /* 0x000000030a00780c */ /* 0x000fe40003f24070 */
[----:B------:R-:W-:Y:S01]  /*10e0*/  CS2R R10, SRZ ;  /* 0x00000000000a7805 */ /* 0x000fe2000001ff00 */
        /* <DEDUP_REMOVED lines=17> */
.L_x_8560:
[----:B------:R-:W-:Y:S05]  /*1200*/  BSYNC.RECONVERGENT B0 ;  /* 0x0000000000007941 */ /* 0x000fea0003800200 */
.L_x_8559:
        /* <DEDUP_REMOVED lines=11> */
[----:B-----5:R-:W-:Y:S05]  /*12c0*/  CALL.REL.NOINC `($__internal_124_$__cuda_sm20_rcp_rn_f32_slowpath) ;  /* 0x0000002000fc7944 */ /* 0x020fea0003c00000 */
[----:B------:R-:W-:Y:S01]  /*12d0*/  MOV R2, R137 ;  /* 0x0000008900027202 */ /* 0x000fe20000000f00 */
[----:B------:R-:W-:Y:S06]  /*12e0*/  BRA `(.L_x_8563) ;  /* 0x0000000000107947 */ /* 0x000fec0003800000 */
.L_x_8562:
[----:B------:R-:W0:Y:S02]  /*12f0*/  MUFU.RCP R7, R8 ;  /* 0x0000000800077308 */ /* 0x000e240000001000 */
[----:B0-----:R-:W-:-:S04]  /*1300*/  FFMA R2, R8, R7, -1 ;  /* 0xbf80000008027423 */ /* 0x001fc80000000007 */
[----:B------:R-:W-:-:S04]  /*1310*/  FADD.FTZ R2, -R2, -RZ ;  /* 0x800000ff02027221 */ /* 0x000fc80000010100 */
[----:B------:R-:W-:-:S07]  /*1320*/  FFMA R2, R7, R2, R7 ;  /* 0x0000000207027223 */ /* 0x000fce0000000007 */
.L_x_8563:
[----:B------:R-:W-:Y:S05]  /*1330*/  BSYNC.RECONVERGENT B0 ;  /* 0x0000000000007941 */ /* 0x000fea0003800200 */
.L_x_8561:
        /* <DEDUP_REMOVED lines=20> */
[----:B-----5:R-:W-:Y:S05]  /*1480*/  CALL.REL.NOINC `($__internal_124_$__cuda_sm20_rcp_rn_f32_slowpath) ;  /* 0x00000020008c7944 */ /* 0x020fea0003c00000 */
[----:B------:R-:W-:Y:S01]  /*1490*/  MOV R7, R137 ;  /* 0x0000008900077202 */ /* 0x000fe20000000f00 */
[----:B------:R-:W-:Y:S06]  /*14a0*/  BRA `(.L_x_8566) ;  /* 0x0000000000107947 */ /* 0x000fec0003800000 */
.L_x_8565:
[----:B------:R-:W0:Y:S02]  /*14b0*/  MUFU.RCP R7, R136 ;  /* 0x0000008800077308 */ /* 0x000e240000001000 */
[----:B0-----:R-:W-:-:S04]  /*14c0*/  FFMA R2, R136, R7, -1 ;  /* 0xbf80000088027423 */ /* 0x001fc80000000007 */
[----:B------:R-:W-:-:S04]  /*14d0*/  FADD.FTZ R2, -R2, -RZ ;  /* 0x800000ff02027221 */ /* 0x000fc80000010100 */
[----:B------:R-:W-:-:S07]  /*14e0*/  FFMA R7, R7, R2, R7 ;  /* 0x0000000207077223 */ /* 0x000fce0000000007 */
.L_x_8566:
[----:B------:R-:W-:Y:S05]  /*14f0*/  BSYNC.RECONVERGENT B0 ;  /* 0x0000000000007941 */ /* 0x000fea0003800200 */
.L_x_8564:
[----:B------:R-:W-:Y:S01]  /*1500*/  FADD R2, R11, -R10 ;  /* 0x8000000a0b027221 */ /* 0x000fe20000000000 */
[----:B------:R-:W-:Y:S01]  /*1510*/  FADD R134, R133, R134 ;  /* 0x0000008685867221 */ /* 0x000fe20000000000 */
[----:B------:R-:W-:Y:S01]  /*1520*/  ISETP.NE.AND P2, PT, R132, RZ, PT ;  /* 0x000000ff8400720c */ /* 0x000fe20003f45270 */
[----:B------:R-:W-:Y:S01]  /*1530*/  UISETP.NE.U32.AND UP0, UPT, UR8, URZ, UPT ;  /* 0x000000ff0800728c */ /* 0x000fe2000bf05070 */
[----:B------:R-:W-:-:S03]  /*1540*/  FMUL R135, R2, R2 ;  /* 0x0000000202877220 */ /* 0x000fc60000400000 */
[----:B------:R-:W-:Y:S01]  /*1550*/  UISETP.NE.AND.EX UP0, UPT, UR9, URZ, UPT, UP0 ;  /* 0x000000ff0900728c */ /* 0x000fe2000bf05300 */
[C---:B------:R-:W-:Y:S02]  /*1560*/  FMUL R2, R8.reuse, R135 ;  /* 0x0000008708027220 */ /* 0x040fe40000400000 */
        /* <DEDUP_REMOVED lines=8> */
[----:B------:R-:W0:Y:S04]  /*15f0*/  SHFL.IDX PT, R134, R134, RZ, 0x1f ;  /* 0x00001fff86867589 */ /* 0x000e2800000e0000 */
[----:B------:R-:W3:Y:S01]  /*1600*/  SHFL.IDX PT, R9, R8, RZ, 0x1f ;  /* 0x00001fff08097589 */ /* 0x000ee200000e0000 */
[----:B--2---:R-:W-:-:S04]  /*1610*/  @!P2 IMAD.WIDE R10, R3, 0x4, R10 ;  /* 0x00000004030aa825 */ /* 0x004fc800078e020a */
[----:B0-----:R-:W-:Y:S01]  /*1620*/  FFMA R135, R134, 0.00019531250291038304567, R135 ;  /* 0x394ccccd86877823 */ /* 0x001fe20000000087 */
[----:B-1----:R-:W-:Y:S01]  /*1630*/  ISETP.NE.AND P1, PT, R2, RZ, PT ;  /* 0x000000ff0200720c */ /* 0x002fe20003f25270 */
[----:B---3--:R0:W-:Y:S03]  /*1640*/  @!P2 STG.E desc[UR6][R10.64], R9 ;  /* 0x000000090a00a986 */ /* 0x0081e6000c101906 */
[----:B------:R-:W-:-:S09]  /*1650*/  FSETP.GEU.AND P0, PT, |R135|, 1.175494350822287508e-38, PT ;  /* 0x008000008700780b */ /* 0x000fd20003f0e200 */
[----:B------:R-:W1:Y:S04]  /*1660*/  @!P1 LDC.64 R132, c[0x0][0x3a0] ;  /* 0x0000e800ff849b82 */ /* 0x000e680000000a00 */
[----:B------:R-:W-:-:S04]  /*1670*/  @!P0 FMUL R135, R135, 16777216 ;  /* 0x4b80000087878820 */ /* 0x000fc80000400000 */
[----:B------:R-:W2:Y:S01]  /*1680*/  MUFU.RSQ R7, R135 ;  /* 0x0000008700077308 */ /* 0x000ea20000001400 */
[----:B-1----:R-:W-:-:S04]  /*1690*/  @!P1 IMAD.WIDE R132, R3, 0x4, R132 ;  /* 0x0000000403849825 */ /* 0x002fc800078e0284 */
[----:B--2---:R-:W-:-:S05]  /*16a0*/  @!P0 FMUL R7, R7, 4096 ;  /* 0x4580000007078820 */ /* 0x004fca0000400000 */
[----:B------:R0:W-:Y:S01]  /*16b0*/  @!P1 STG.E desc[UR6][R132.64], R7 ;  /* 0x0000000784009986 */ /* 0x0001e2000c101906 */
[----:B------:R-:W-:Y:S05]  /*16c0*/  BRA.U UP0, `(.L_x_8567) ;  /* 0x0000000d00047547 */ /* 0x000fea000b800000 */
[--C-:B0-----:R-:W-:Y:S01]  /*16d0*/  FADD R10, R129, -R9.reuse ;  /* 0x80000009810a7221 */ /* 0x101fe20000000000 */
        /* <DEDUP_REMOVED lines=42> */
[----:B------:R-:W-:Y:S01]  /*1980*/  LOP3.LUT R9, R2, 0x7f, RZ, 0xc0, !PT ;  /* 0x0000007f02097812 */ /* 0x000fe200078ec0ff */
[C---:B------:R-:W-:Y:S01]  /*1990*/  FMUL R108, R7.reuse, R108 ;  /* 0x0000006c076c7220 */ /* 0x040fe20000400000 */
[C---:B------:R-:W-:Y:S01]  /*19a0*/  FMUL R109, R7.reuse, R109 ;  /* 0x0000006d076d7220 */ /* 0x040fe20000400000 */
[C---:B------:R-:W-:Y:S01]  /*19b0*/  FMUL R110, R7.reuse, R110 ;  /* 0x0000006e076e7220 */ /* 0x040fe20000400000 */
[----:B------:R-:W-:Y:S01]  /*19c0*/  FMUL R111, R7, R111 ;  /* 0x0000006f076f7220 */ /* 0x000fe20000400000 */
[----:B------:R-:W-:-:S02]  /*19d0*/  IMAD R149, R3, 0x500, R9 ;  /* 0x0000050003957824 */ /* 0x000fc400078e0209 */
        /* <DEDUP_REMOVED lines=40> */
[C---:B------:R-:W-:Y:S01]  /*1c60*/  IADD3 R7, PT, PT, R149.reuse, 0x480, RZ ;  /* 0x0000048095077810 */ /* 0x040fe20007ffe0ff */
[----:B------:R-:W-:Y:S01]  /*1c70*/  FFMA R128, R12, R8, R52 ;  /* 0x000000080c807223 */ /* 0x000fe20000000034 */
[----:B------:R-:W-:Y:S01]  /*1c80*/  IADD3 R93, PT, PT, R149, 0x400, RZ ;  /* 0x00000400955d7810 */ /* 0x000fe20007ffe0ff */
[----:B------:R-:W-:Y:S01]  /*1c90*/  FFMA R129, R13, R10, R53 ;  /* 0x0000000a0d817223 */ /* 0x000fe20000000035 */
        /* <DEDUP_REMOVED lines=10> */
[C---:B------:R-:W-:Y:S01]  /*1d40*/  IADD3 R141, PT, PT, R149.reuse, 0x280, RZ ;  /* 0x00000280958d7810 */ /* 0x040fe20007ffe0ff */
[----:B-1----:R-:W-:-:S04]  /*1d50*/  IMAD.WIDE.U32 R148, R149, 0x10, R94 ;  /* 0x0000001095947825 */ /* 0x002fc800078e005e */
        /* <DEDUP_REMOVED lines=21> */
[----:B------:R-:W-:-:S04]  /*1eb0*/  IMAD.WIDE.U32 R146, R147, 0x10, R94 ;  /* 0x0000001093927825 */ /* 0x000fc800078e005e */
        /* <DEDUP_REMOVED lines=13> */
[----:B------:R0:W-:Y:S01]  /*1f90*/  STG.E.128 desc[UR6][R148.64+0x800], R108 ;  /* 0x0008006c94007986 */ /* 0x0001e2000c101d06 */
        /* <DEDUP_REMOVED lines=9> */
[----:B------:R-:W-:-:S04]  /*2030*/  IMAD.WIDE.U32 R140, R141, 0x10, R94 ;  /* 0x000000108d8c7825 */ /* 0x000fc800078e005e */
[----:B------:R-:W-:Y:S01]  /*2040*/  FFMA R124, R48, R124, R88 ;  /* 0x0000007c307c7223 */ /* 0x000fe20000000058 */
[----:B------:R-:W-:Y:S01]  /*2050*/  FFMA R125, R49, R125, R89 ;  /* 0x0000007d317d7223 */ /* 0x000fe20000000059 */
[----:B------:R-:W-:Y:S01]  /*2060*/  FFMA R126, R50, R126, R90 ;  /* 0x0000007e327e7223 */ /* 0x000fe2000000005a */
[----:B------:R-:W-:Y:S01]  /*2070*/  FFMA R127, R51, R127, R91 ;  /* 0x0000007f337f7223 */ /* 0x000fe2000000005b */
[-C--:B------:R-:W-:Y:S01]  /*2080*/  @P0 FMUL R104, R104, R0.reuse ;  /* 0x0000000068680220 */ /* 0x080fe20000400000 */
[-C--:B------:R-:W-:Y:S01]  /*2090*/  @P0 FMUL R105, R105, R0.reuse ;  /* 0x0000000069690220 */ /* 0x080fe20000400000 */
[----:B------:R-:W-:Y:S01]  /*20a0*/  @P0 FMUL R106, R106, R0 ;  /* 0x000000006a6a0220 */ /* 0x000fe20000400000 */
[----:B0-----:R-:W-:Y:S01]  /*20b0*/  FFMA R108, R44, R132, R84 ;  /* 0x000000842c6c7223 */ /* 0x001fe20000000054 */
[----:B------:R-:W-:Y:S01]  /*20c0*/  FFMA R109, R45, R133, R85 ;  /* 0x000000852d6d7223 */ /* 0x000fe20000000055 */
[----:B------:R-:W-:Y:S01]  /*20d0*/  FFMA R110, R46, R11, R86 ;  /* 0x0000000b2e6e7223 */ /* 0x000fe20000000056 */
[----:B------:R-:W-:Y:S01]  /*20e0*/  FFMA R111, R47, R134, R87 ;  /* 0x000000862f6f7223 */ /* 0x000fe20000000057 */
[-C--:B------:R-:W-:Y:S01]  /*20f0*/  @P0 FMUL R107, R107, R0.reuse ;  /* 0x000000006b6b0220 */ /* 0x080fe20000400000 */
[--C-:B------:R-:W-:Y:S01]  /*2100*/  IMAD.WIDE.U32 R138, R139, 0x10, R94.reuse ;  /* 0x000000108b8a7825 */ /* 0x100fe200078e005e */
[----:B------:R0:W-:Y:S03]  /*2110*/  STG.E.128 desc[UR6][R148.64], R128 ;  /* 0x0000008094007986 */ /* 0x0001e6000c101d06 */
[-C--:B------:R-:W-:Y:S01]  /*2120*/  @P0 FMUL R100, R100, R0.reuse ;  /* 0x0000000064640220 */ /* 0x080fe20000400000 */
[-C--:B------:R-:W-:Y:S01]  /*2130*/  @P0 FMUL R101, R101, R0.reuse ;  /* 0x0000000065650220 */ /* 0x080fe20000400000 */
[-C--:B------:R-:W-:Y:S01]  /*2140*/  @P0 FMUL R102, R102, R0.reuse ;  /* 0x0000000066660220 */ /* 0x080fe20000400000 */
        /* <DEDUP_REMOVED lines=13> */
[----:B------:R-:W-:Y:S01]  /*2220*/  IMAD.WIDE.U32 R94, R7, 0x10, R94 ;  /* 0x00000010075e7825 */ /* 0x000fe200078e005e */
[----:B------:R0:W-:Y:S03]  /*2230*/  STG.E.128 desc[UR6][R142.64], R112 ;  /* 0x000000708e007986 */ /* 0x0001e6000c101d06 */
        /* <DEDUP_REMOVED lines=8> */
[----:B------:R0:W-:Y:S01]  /*22c0*/  STG.E.128 desc[UR6][R94.64], R124 ;  /* 0x0000007c5e007986 */ /* 0x0001e2000c101d06 */
[----:B------:R-:W-:Y:S05]  /*22d0*/  BRA `(.L_x_8568) ;  /* 0x0000000c00a07947 */ /* 0x000fea0003800000 */
.L_x_8567:
        /* <DEDUP_REMOVED lines=47> */
[C---:B------:R-:W-:Y:S01]  /*25d0*/  FMUL R119, R7.reuse, R134 ;  /* 0x0000008607777220 */ /* 0x040fe20000400000 */
[----:B------:R-:W-:Y:S01]  /*25e0*/  FFMA R99, R14, R97, R54 ;  /* 0x000000610e637223 */ /* 0x000fe20000000036 */
[----:B------:R-:W-:Y:S01]  /*25f0*/  FMUL R115, R7, R108 ;  /* 0x0000006c07737220 */ /* 0x000fe20000400000 */
[----:B------:R-:W-:Y:S01]  /*2600*/  FFMA R95, R15, R95, R55 ;  /* 0x0000005f0f5f7223 */ /* 0x000fe20000000037 */
[C---:B------:R-:W-:Y:S01]  /*2610*/  FMUL R128, R7.reuse, R94 ;  /* 0x0000005e07807220 */ /* 0x040fe20000400000 */
[----:B------:R-:W-:Y:S01]  /*2620*/  FMNMX3 R4, R4, |R9|, |R93|, !PT ;  /* 0x4000000904047276 */ /* 0x000fe2000780045d */
[----:B------:R-:W-:Y:S01]  /*2630*/  FMUL R130, R7, R118 ;  /* 0x0000007607827220 */ /* 0x000fe20000400000 */
[----:B------:R-:W-:Y:S01]  /*2640*/  FFMA R97, R17, R119, R57 ;  /* 0x0000007711617223 */ /* 0x000fe20000000039 */
[----:B------:R-:W-:Y:S01]  /*2650*/  FMUL R94, R99, R0 ;  /* 0x00000000635e7220 */ /* 0x000fe20000400000 */
[----:B0-----:R-:W-:Y:S01]  /*2660*/  ISETP.NE.AND P0, PT, R11, RZ, PT ;  /* 0x000000ff0b00720c */ /* 0x001fe20003f05270 */
[----:B------:R-:W0:Y:S01]  /*2670*/  LDC.64 R118, c[0x0][0x3c8] ;  /* 0x0000f200ff767b82 */ /* 0x000e220000000a00 */
[C---:B------:R-:W-:Y:S01]  /*2680*/  FMUL R11, R7.reuse, R110 ;  /* 0x0000006e070b7220 */ /* 0x040fe20000400000 */
[C---:B------:R-:W-:Y:S01]  /*2690*/  FMUL R98, R7.reuse, R136 ;  /* 0x0000008807627220 */ /* 0x040fe20000400000 */
[C---:B------:R-:W-:Y:S01]  /*26a0*/  FMUL R129, R7.reuse, R96 ;  /* 0x0000006007817220 */ /* 0x040fe20000400000 */
[----:B------:R-:W-:Y:S01]  /*26b0*/  FFMA R115, R16, R115, R56 ;  /* 0x0000007310737223 */ /* 0x000fe20000000038 */
[----:B------:R-:W-:Y:S01]  /*26c0*/  FMUL R8, R7, R92 ;  /* 0x0000005c07087220 */ /* 0x000fe20000400000 */
        /* <DEDUP_REMOVED lines=9> */
[C---:B------:R-:W-:Y:S01]  /*2760*/  FMUL R102, R7.reuse, R142 ;  /* 0x0000008e07667220 */ /* 0x040fe20000400000 */
        /* <DEDUP_REMOVED lines=24> */
[----:B------:R-:W-:Y:S01]  /*28f0*/  FSEL R92, R9, R92, !P0 ;  /* 0x0000005c095c7208 */ /* 0x000fe20004000000 */
[----:B------:R-:W-:Y:S01]  /*2900*/  FFMA R7, R20, R101, R60 ;  /* 0x0000006514077223 */ /* 0x000fe2000000003c */
[----:B------:R-:W-:Y:S01]  /*2910*/  LOP3.LUT R9, R2, 0x7f, RZ, 0xc0, !PT ;  /* 0x0000007f02097812 */ /* 0x000fe200078ec0ff */
[----:B------:R-:W-:Y:S01]  /*2920*/  FFMA R113, R22, R103, R62 ;  /* 0x0000006716717223 */ /* 0x000fe2000000003e */
[----:B------:R-:W-:Y:S01]  /*2930*/  FFMA R101, R21, R100, R61 ;  /* 0x0000006415657223 */ /* 0x000fe2000000003d */
[----:B------:R-:W-:Y:S01]  /*2940*/  FMNMX3 R10, R10, |R11|, |R99|, !PT ;  /* 0x4000000b0a0a7276 */ /* 0x000fe20007800463 */
[----:B------:R-:W-:Y:S01]  /*2950*/  FFMA R103, R23, R102, R63 ;  /* 0x0000006617677223 */ /* 0x000fe2000000003f */
[-C--:B------:R-:W-:Y:S01]  /*2960*/  FMUL R112, R115, R0.reuse ;  /* 0x0000000073707220 */ /* 0x080fe20000400000 */
[-C--:B------:R-:W-:Y:S01]  /*2970*/  FMUL R98, R11, R0.reuse ;  /* 0x000000000b627220 */ /* 0x080fe20000400000 */
[-C--:B------:R-:W-:Y:S01]  /*2980*/  FMUL R102, R113, R0.reuse ;  /* 0x0000000071667220 */ /* 0x080fe20000400000 */
[----:B------:R-:W-:Y:S01]  /*2990*/  FMUL R100, R7, R0 ;  /* 0x0000000007647220 */ /* 0x000fe20000400000 */
[----:B------:R-:W-:Y:S01]  /*29a0*/  FMNMX3 R10, R10, |R7|, |R101|, !PT ;  /* 0x400000070a0a7276 */ /* 0x000fe20007800465 */
[----:B------:R-:W-:Y:S01]  /*29b0*/  IMAD R125, R3, 0x500, R9 ;  /* 0x00000500037d7824 */ /* 0x000fe200078e0209 */
[----:B------:R-:W-:Y:S01]  /*29c0*/  FSEL R96, R115, R112, !P0 ;  /* 0x0000007073607208 */ /* 0x000fe20004000000 */
[----:B------:R-:W-:Y:S01]  /*29d0*/  FFMA R149, R26, R107, R66 ;  /* 0x0000006b1a957223 */ /* 0x000fe20000000042 */
[----:B------:R-:W-:Y:S01]  /*29e0*/  FSEL R98, R11, R98, !P0 ;  /* 0x000000620b627208 */ /* 0x000fe20004000000 */
[----:B------:R-:W-:Y:S01]  /*29f0*/  FFMA R107, R27, R108, R67 ;  /* 0x0000006c1b6b7223 */ /* 0x000fe20000000043 */
[----:B------:R-:W-:Y:S01]  /*2a00*/  FMNMX3 R144, R10, |R113|, |R103|, !PT ;  /* 0x400000710a907276 */ /* 0x000fe20007800467 */
[----:B------:R-:W-:Y:S01]  /*2a10*/  FFMA R151, R28, R109, R68 ;  /* 0x0000006d1c977223 */ /* 0x000fe20000000044 */
[----:B------:R-:W-:Y:S01]  /*2a20*/  FSEL R102, R113, R102, !P0 ;  /* 0x0000006671667208 */ /* 0x000fe20004000000 */
[----:B------:R-:W-:Y:S01]  /*2a30*/  FFMA R109, R29, R106, R69 ;  /* 0x0000006a1d6d7223 */ /* 0x000fe20000000045 */
[----:B------:R-:W-:Y:S01]  /*2a40*/  FSEL R100, R7, R100, !P0 ;  /* 0x0000006407647208 */ /* 0x000fe20004000000 */
[-C--:B------:R-:W-:Y:S01]  /*2a50*/  @P0 FMUL R93, R93, R0.reuse ;  /* 0x000000005d5d0220 */ /* 0x080fe20000400000 */
[----:B------:R-:W-:Y:S01]  /*2a60*/  IADD3 R117, PT, PT, R125, 0x400, RZ ;  /* 0x000004007d757810 */ /* 0x000fe20007ffe0ff */
[----:B------:R-:W-:Y:S01]  /*2a70*/  @P0 FMUL R95, R95, R0 ;  /* 0x000000005f5f0220 */ /* 0x000fe20000400000 */
[C---:B------:R-:W-:Y:S01]  /*2a80*/  IADD3 R115, PT, PT, R125.reuse, 0x380, RZ ;  /* 0x000003807d737810 */ /* 0x040fe20007ffe0ff */
[----:B------:R-:W-:Y:S01]  /*2a90*/  FFMA R153, R30, R111, R70 ;  /* 0x0000006f1e997223 */ /* 0x000fe20000000046 */
[----:B------:R-:W-:Y:S01]  /*2aa0*/  IADD3 R113, PT, PT, R125, 0x300, RZ ;  /* 0x000003007d717810 */ /* 0x000fe20007ffe0ff */
[----:B0-----:R-:W-:Y:S01]  /*2ab0*/  IMAD.WIDE.U32 R116, R117, 0x10, R118 ;  /* 0x0000001075747825 */ /* 0x001fe200078e0076 */
[----:B------:R-:W-:-:S03]  /*2ac0*/  IADD3 R127, PT, PT, R125, 0x100, RZ ;  /* 0x000001007d7f7810 */ /* 0x000fc60007ffe0ff */
[----:B------:R-:W-:Y:S01]  /*2ad0*/  FFMA R111, R31, R104, R71 ;  /* 0x000000681f6f7223 */ /* 0x000fe20000000047 */
[----:B------:R-:W-:Y:S01]  /*2ae0*/  IADD3 R121, PT, PT, R125, 0x180, RZ ;  /* 0x000001807d797810 */ /* 0x000fe20007ffe0ff */
[----:B------:R-:W-:Y:S01]  /*2af0*/  IMAD.WIDE.U32 R112, R113, 0x10, R118 ;  /* 0x0000001071707825 */ /* 0x000fe200078e0076 */
[----:B------:R-:W-:-:S03]  /*2b00*/  IADD3 R123, PT, PT, R125, 0x200, RZ ;  /* 0x000002007d7b7810 */ /* 0x000fc60007ffe0ff */
[----:B------:R-:W-:Y:S01]  /*2b10*/  FFMA R145, R32, R145, R72 ;  /* 0x0000009120917223 */ /* 0x000fe20000000048 */
[----:B------:R-:W-:Y:S01]  /*2b20*/  IADD3 R11, PT, PT, R125, 0x280, RZ ;  /* 0x000002807d0b7810 */ /* 0x000fe20007ffe0ff */
[----:B------:R-:W-:Y:S01]  /*2b30*/  IMAD.WIDE.U32 R126, R127, 0x10, R118 ;  /* 0x000000107f7e7825 */ /* 0x000fe200078e0076 */
[----:B------:R-:W-:-:S03]  /*2b40*/  IADD3 R7, PT, PT, R125, 0x480, RZ ;  /* 0x000004807d077810 */ /* 0x000fc60007ffe0ff */
[-C--:B------:R-:W-:Y:S01]  /*2b50*/  @P0 FMUL R97, R97, R0.reuse ;  /* 0x0000000061610220 */ /* 0x080fe20000400000 */
[----:B------:R-:W-:Y:S01]  /*2b60*/  @P0 FMUL R99, R99, R0 ;  /* 0x0000000063630220 */ /* 0x000fe20000400000 */
[----:B------:R-:W-:-:S04]  /*2b70*/  IMAD.WIDE.U32 R124, R125, 0x10, R118 ;  /* 0x000000107d7c7825 */ /* 0x000fc800078e0076 */
[----:B------:R-:W-:Y:S01]  /*2b80*/  FFMA R147, R34, R147, R74 ;  /* 0x0000009322937223 */ /* 0x000fe2000000004a */
[----:B------:R-:W-:Y:S01]  /*2b90*/  FFMA R143, R36, R143, R76 ;  /* 0x0000008f248f7223 */ /* 0x000fe2000000004c */
[-C--:B------:R-:W-:Y:S01]  /*2ba0*/  @P0 FMUL R101, R101, R0.reuse ;  /* 0x0000000065650220 */ /* 0x080fe20000400000 */
[----:B------:R-:W-:Y:S01]  /*2bb0*/  IMAD.WIDE.U32 R120, R121, 0x10, R118 ;  /* 0x0000001079787825 */ /* 0x000fe200078e0076 */
[----:B------:R0:W-:Y:S03]  /*2bc0*/  STG.E.128 desc[UR6][R124.64], R92 ;  /* 0x0000005c7c007986 */ /* 0x0001e6000c101d06 */
[-C--:B------:R-:W-:Y:S01]  /*2bd0*/  @P0 FMUL R103, R103, R0.reuse ;  /* 0x0000000067670220 */ /* 0x080fe20000400000 */
[----:B------:R-:W-:Y:S01]  /*2be0*/  FFMA R137, R38, R137, R78 ;  /* 0x0000008926897223 */ /* 0x000fe2000000004e */
[----:B------:R-:W-:Y:S01]  /*2bf0*/  IMAD.WIDE.U32 R122, R123, 0x10, R118 ;  /* 0x000000107b7a7825 */ /* 0x000fe200078e0076 */
[----:B------:R1:W-:Y:S03]  /*2c00*/  STG.E.128 desc[UR6][R124.64+0x800], R96 ;  /* 0x000800607c007986 */ /* 0x0003e6000c101d06 */
[----:B------:R-:W-:Y:S01]  /*2c10*/  FMUL R106, R149, R0 ;  /* 0x00000000956a7220 */ /* 0x000fe20000400000 */
[----:B------:R-:W-:Y:S01]  /*2c20*/  FFMA R139, R40, R139, R80 ;  /* 0x0000008b288b7223 */ /* 0x000fe20000000050 */
[----:B------:R-:W-:Y:S01]  /*2c30*/  IMAD.WIDE.U32 R10, R11, 0x10, R118 ;  /* 0x000000100b0a7825 */ /* 0x000fe200078e0076 */
[----:B------:R2:W-:Y:S03]  /*2c40*/  STG.E.128 desc[UR6][R126.64], R100 ;  /* 0x000000647e007986 */ /* 0x0005e6000c101d06 */
[----:B------:R-:W-:Y:S01]  /*2c50*/  FFMA R141, R42, R141, R82 ;  /* 0x0000008d2a8d7223 */ /* 0x000fe20000000052 */
[----:B------:R-:W-:Y:S01]  /*2c60*/  FSEL R106, R149, R106, !P0 ;  /* 0x0000006a956a7208 */ /* 0x000fe20004000000 */
[----:B------:R-:W-:-:S04]  /*2c70*/  IMAD.WIDE.U32 R114, R115, 0x10, R118 ;  /* 0x0000001073727825 */ /* 0x000fc800078e0076 */
[----:B------:R-:W-:Y:S01]  /*2c80*/  FMUL R108, R151, R0 ;  /* 0x00000000976c7220 */ /* 0x000fe20000400000 */
[----:B------:R-:W-:Y:S01]  /*2c90*/  FFMA R135, R44, R135, R84 ;  /* 0x000000872c877223 */ /* 0x000fe20000000054 */
[----:B------:R-:W-:Y:S01]  /*2ca0*/  FFMA R129, R46, R129, R86 ;  /* 0x000000812e817223 */ /* 0x000fe20000000056 */
[----:B------:R-:W-:-:S04]  /*2cb0*/  IMAD.WIDE.U32 R118, R7, 0x10, R118 ;  /* 0x0000001007767825 */ /* 0x000fc800078e0076 */
[----:B------:R-:W-:Y:S01]  /*2cc0*/  FFMA R7, R24, R105, R64 ;  /* 0x0000006918077223 */ /* 0x000fe20000000040 */
[----:B------:R-:W-:Y:S01]  /*2cd0*/  FFMA R105, R25, R110, R65 ;  /* 0x0000006e19697223 */ /* 0x000fe20000000041 */
[----:B0-----:R-:W-:Y:S01]  /*2ce0*/  FFMA R93, R33, R142, R73 ;  /* 0x0000008e215d7223 */ /* 0x001fe20000000049 */
[----:B------:R-:W-:Y:S01]  /*2cf0*/  FFMA R95, R35, R140, R75 ;  /* 0x0000008c235f7223 */ /* 0x000fe2000000004b */
[-C--:B------:R-:W-:Y:S01]  /*2d00*/  FMUL R104, R7, R0.reuse ;  /* 0x0000000007687220 */ /* 0x080fe20000400000 */
[----:B------:R-:W-:Y:S01]  /*2d10*/  FMUL R110, R153, R0 ;  /* 0x00000000996e7220 */ /* 0x000fe20000400000 */
[----:B------:R-:W-:Y:S01]  /*2d20*/  FMNMX3 R144, R144, |R7|, |R105|, !PT ;  /* 0x4000000790907276 */ /* 0x000fe20007800469 */
[----:B-1----:R-:W-:Y:S01]  /*2d30*/  FFMA R97, R37, R138, R77 ;  /* 0x0000008a25617223 */ /* 0x002fe2000000004d */
[----:B------:R-:W-:Y:S01]  /*2d40*/  FFMA R99, R39, R136, R79 ;  /* 0x0000008827637223 */ /* 0x000fe2000000004f */
[----:B------:R-:W-:Y:S01]  /*2d50*/  FSEL R104, R7, R104, !P0 ;  /* 0x0000006807687208 */ /* 0x000fe20004000000 */
[----:B--2---:R-:W-:Y:S01]  /*2d60*/  FFMA R101, R41, R134, R81 ;  /* 0x0000008629657223 */ /* 0x004fe20000000051 */
[----:B------:R-:W-:Y:S01]  /*2d70*/  FMNMX3 R144, R144, |R149|, |R107|, !PT ;  /* 0x4000009590907276 */ /* 0x000fe2000780046b */
[-C--:B------:R-:W-:Y:S01]  /*2d80*/  @P0 FMUL R105, R105, R0.reuse ;  /* 0x0000000069690220 */ /* 0x080fe20000400000 */
[----:B------:R-:W-:Y:S01]  /*2d90*/  @P0 FMUL R107, R107, R0 ;  /* 0x000000006b6b0220 */ /* 0x000fe20000400000 */
[----:B------:R-:W-:Y:S01]  /*2da0*/  FFMA R103, R43, R132, R83 ;  /* 0x000000842b677223 */ /* 0x000fe20000000053 */
[----:B------:R-:W-:Y:S01]  /*2db0*/  FMNMX3 R144, R144, |R151|, |R109|, !PT ;  /* 0x4000009790907276 */ /* 0x000fe2000780046d */
[----:B------:R-:W-:Y:S01]  /*2dc0*/  @P0 FMUL R109, R109, R0 ;  /* 0x000000006d6d0220 */ /* 0x000fe20000400000 */
[----:B------:R-:W-:Y:S01]  /*2dd0*/  FSEL R108, R151, R108, !P0 ;  /* 0x0000006c976c7208 */ /* 0x000fe20004000000 */
[----:B------:R0:W-:Y:S01]  /*2de0*/  STG.E.128 desc[UR6][R120.64], R104 ;  /* 0x0000006878007986 */ /* 0x0001e2000c101d06 */
[----:B------:R-:W-:Y:S01]  /*2df0*/  FMNMX3 R144, R144, |R153|, |R111|, !PT ;  /* 0x4000009990907276 */ /* 0x000fe2000780046f */
[----:B------:R-:W-:Y:S01]  /*2e00*/  @P0 FMUL R111, R111, R0 ;  /* 0x000000006f6f0220 */ /* 0x000fe20000400000 */
[----:B------:R-:W-:Y:S01]  /*2e10*/  FSEL R110, R153, R110, !P0 ;  /* 0x0000006e996e7208 */ /* 0x000fe20004000000 */
[----:B------:R-:W-:Y:S01]  /*2e20*/  FFMA R131, R48, R131, R88 ;  /* 0x0000008330837223 */ /* 0x000fe20000000058 */
[----:B------:R-:W-:Y:S01]  /*2e30*/  FMNMX3 R144, R144, |R145|, |R93|, !PT ;  /* 0x4000009190907276 */ /* 0x000fe2000780045d */
[-C--:B------:R-:W-:Y:S01]  /*2e40*/  FMUL R92, R145, R0.reuse ;  /* 0x00000000915c7220 */ /* 0x080fe20000400000 */
[-C--:B------:R-:W-:Y:S01]  /*2e50*/  FMUL R94, R147, R0.reuse ;  /* 0x00000000935e7220 */ /* 0x080fe20000400000 */
[----:B------:R1:W-:Y:S01]  /*2e60*/  STG.E.128 desc[UR6][R122.64], R108 ;  /* 0x0000006c7a007986 */ /* 0x0003e2000c101d06 */
        /* <DEDUP_REMOVED lines=8> */
[----:B------:R-:W-:Y:S01]  /*2ef0*/  @P0 FMUL R93, R93, R0 ;  /* 0x000000005d5d0220 */ /* 0x000fe20000400000 */
[----:B------:R-:W-:Y:S01]  /*2f00*/  FMNMX3 R144, R144, |R137|, |R99|, !PT ;  /* 0x4000008990907276 */ /* 0x000fe20007800463 */
[----:B0-----:R-:W-:Y:S01]  /*2f10*/  FFMA R105, R45, R130, R85 ;  /* 0x000000822d697223 */ /* 0x001fe20000000055 */
[----:B------:R-:W-:Y:S01]  /*2f20*/  FFMA R107, R47, R128, R87 ;  /* 0x000000802f6b7223 */ /* 0x000fe20000000057 */
[-C--:B------:R-:W-:Y:S01]  /*2f30*/  FMUL R104, R135, R0.reuse ;  /* 0x0000000087687220 */ /* 0x080fe20000400000 */
[----:B------:R-:W-:Y:S01]  /*2f40*/  FMNMX3 R144, R144, |R139|, |R101|, !PT ;  /* 0x4000008b90907276 */ /* 0x000fe20007800465 */
[----:B------:R-:W-:Y:S01]  /*2f50*/  FMUL R106, R129, R0 ;  /* 0x00000000816a7220 */ /* 0x000fe20000400000 */
[----:B------:R-:W-:Y:S01]  /*2f60*/  FSEL R94, R147, R94, !P0 ;  /* 0x0000005e935e7208 */ /* 0x000fe20004000000 */
[----:B------:R-:W-:Y:S01]  /*2f70*/  @P0 FMUL R95, R95, R0 ;  /* 0x000000005f5f0220 */ /* 0x000fe20000400000 */
[----:B------:R-:W-:Y:S01]  /*2f80*/  FMNMX3 R144, R144, |R141|, |R103|, !PT ;  /* 0x4000008d90907276 */ /* 0x000fe20007800467 */
[----:B-1----:R-:W-:Y:S01]  /*2f90*/  FFMA R109, R49, R8, R89 ;  /* 0x00000008316d7223 */ /* 0x002fe20000000059 */
[----:B------:R-:W-:Y:S01]  /*2fa0*/  FFMA R111, R51, R4, R91 ;  /* 0x00000004336f7223 */ /* 0x000fe2000000005b */
        /* <DEDUP_REMOVED lines=19> */
[----:B------:R-:W-:Y:S01]  /*30e0*/  FMNMX3 R4, R144, |R133|, |R111|, !PT ;  /* 0x4000008590047276 */ /* 0x000fe2000780046f */
[----:B------:R-:W-:Y:S01]  /*30f0*/  @P0 FMUL R111, R111, R0 ;  /* 0x000000006f6f0220 */ /* 0x000fe20000400000 */
[----:B------:R-:W-:Y:S01]  /*3100*/  FSEL R108, R131, R108, !P0 ;  /* 0x0000006c836c7208 */ /* 0x000fe20004000000 */
[----:B------:R1:W-:Y:S01]  /*3110*/  STG.E.128 desc[UR6][R112.64], R96 ;  /* 0x0000006070007986 */ /* 0x0003e2000c101d06 */
[----:B------:R-:W-:-:S03]  /*3120*/  FSEL R110, R133, R110, !P0 ;  /* 0x0000006e856e7208 */ /* 0x000fc60004000000 */
[----:B------:R1:W-:Y:S04]  /*3130*/  STG.E.128 desc[UR6][R114.64], R100 ;  /* 0x0000006472007986 */ /* 0x0003e8000c101d06 */
[----:B------:R1:W-:Y:S04]  /*3140*/  STG.E.128 desc[UR6][R116.64], R104 ;  /* 0x0000006874007986 */ /* 0x0003e8000c101d06 */
[----:B------:R1:W-:Y:S02]  /*3150*/  STG.E.128 desc[UR6][R118.64], R108 ;  /* 0x0000006c76007986 */ /* 0x0003e4000c101d06 */
.L_x_8568:
[----:B------:R-:W2:Y:S01]  /*3160*/  LDC R8, c[0x0][0x380] ;  /* 0x0000e000ff087b82 */ /* 0x000ea20000000800 */
[----:B------:R-:W-:Y:S02]  /*3170*/  PLOP3.LUT P3, PT, P3, PT, PT, 0x8, 0x80 ;  /* 0x000000000080781c */ /* 0x000fe40001f6e170 */
[----:B--2---:R-:W-:-:S04]  /*3180*/  IADD3 R3, PT, PT, R3, R8, RZ ;  /* 0x0000000803037210 */ /* 0x004fc80007ffe0ff */
[----:B------:R-:W-:-:S13]  /*3190*/  ISETP.GE.AND P1, PT, R3, UR10, PT ;  /* 0x0000000a03007c0c */ /* 0x000fda000bf26270 */
[----:B------:R-:W-:Y:S05]  /*31a0*/  @!P1 BRA `(.L_x_8569) ;  /* 0xffffffd400049947 */ /* 0x000fea000383ffff */
.L_x_8558:
        /* <DEDUP_REMOVED lines=35> */
[----:B-12---:R-:W1:Y:S02]  /*33e0*/  SHFL.DOWN PT, R4, R3, 0x2, 0x1f ;  /* 0x08401f0003047f89 */ /* 0x006e6400000e0000 */
[----:B-1----:R-:W-:-:S05]  /*33f0*/  FMNMX R4, R4, R3, !PT ;  /* 0x0000000304047209 */ /* 0x002fca0007800000 */
[----:B------:R1:W2:Y:S02]  /*3400*/  SHFL.DOWN PT, R5, R4, 0x1, 0x1f ;  /* 0x08201f0004057f89 */ /* 0x0002a400000e0000 */
.L_x_8577:
[----:B------:R-:W-:Y:S02]  /*3410*/  ISETP.NE.AND P1, PT, R2, RZ, PT ;  /* 0x000000ff0200720c */ /* 0x000fe40003f25270 */
[----:B--2---:R-:W-:-:S11]  /*3420*/  FMNMX R3, R4, R5, !PT ;  /* 0x0000000504037209 */ /* 0x004fd60007800000 */
[----:B------:R-:W-:Y:S05]  /*3430*/  @P1 BRA `(.L_x_8571) ;  /* 0x0000000000081947 */ /* 0x000fea0003800000 */
[----:B-1----:R-:W1:Y:S02]  /*3440*/  LDC.64 R4, c[0x0][0x3f8] ;  /* 0x0000fe00ff047b82 */ /* 0x002e640000000a00 */
[----:B-1----:R2:W-:Y:S02]  /*3450*/  REDG.E.MAX.S32.STRONG.GPU desc[UR6][R4.64], R3 ;  /* 0x000000030400798e */ /* 0x0025e4000d12e306 */
.L_x_8571:
[----:B------:R-:W-:Y:S05]  /*3460*/  BSYNC B0 ;  /* 0x0000000000007941 */ /* 0x000fea0003800000 */
.L_x_8570:
        /* <DEDUP_REMOVED lines=12> */
[----:B0-----:R-:W-:-:S07]  /*3530*/  MOV R138, 0x3550 ;  /* 0x00003550008a7802 */ /* 0x001fce0000000f00 */
[----:B-12---:R-:W-:Y:S05]  /*3540*/  CALL.REL.NOINC `($__internal_124_$__cuda_sm20_rcp_rn_f32_slowpath) ;  /* 0x00000000005c7944 */ /* 0x006fea0003c00000 */
[----:B------:R-:W-:Y:S01]  /*3550*/  MOV R5, R137 ;  /* 0x0000008900057202 */ /* 0x000fe20000000f00 */
[----:B------:R-:W-:Y:S06]  /*3560*/  BRA `(.L_x_8574) ;  /* 0x0000000000107947 */ /* 0x000fec0003800000 */
.L_x_8573:
[----:B--2---:R-:W2:Y:S02]  /*3570*/  MUFU.RCP R5, R0 ;  /* 0x0000000000057308 */ /* 0x004ea40000001000 */
[----:B--2---:R-:W-:-:S04]  /*3580*/  FFMA R2, R5, R0, -1 ;  /* 0xbf80000005027423 */ /* 0x004fc80000000000 */
[----:B------:R-:W-:-:S04]  /*3590*/  FADD.FTZ R2, -R2, -RZ ;  /* 0x800000ff02027221 */ /* 0x000fc80000010100 */
[----:B------:R-:W-:-:S07]  /*35a0*/  FFMA R5, R5, R2, R5 ;  /* 0x0000000205057223 */ /* 0x000fce0000000005 */
.L_x_8574:
[----:B------:R-:W2:Y:S02]  /*35b0*/  LDC.64 R2, c[0x0][0x3f0] ;  /* 0x0000fc00ff027b82 */ /* 0x000ea40000000a00 */
[----:B--2---:R-:W-:Y:S01]  /*35c0*/  STG.E desc[UR6][R2.64], R5 ;  /* 0x0000000502007986 */ /* 0x004fe2000c101906 */
[----:B------:R-:W-:Y:S05]  /*35d0*/  EXIT ;  /* 0x000000000000794d */ /* 0x000fea0003800000 */
.L_x_8572:
[----:B------:R-:W-:Y:S02]  /*35e0*/  MOV R7, 0x2 ;  /* 0x0000000200077802 */ /* 0x000fe40000000f00 */
[----:B------:R-:W-:Y:S02]  /*35f0*/  MOV R8, 0x1f ;  /* 0x0000001f00087802 */ /* 0x000fe40000000f00 */
[----:B------:R-:W-:-:S07]  /*3600*/  MOV R6, 0xffffffff ;  /* 0xffffffff00067802 */ /* 0x000fce0000000f00 */
[----:B012--5:R-:W-:Y:S05]  /*3610*/  WARPSYNC.COLLECTIVE R6, `(.L_x_8575) ;  /* 0x0000000006087348 */ /* 0x027fea0003c00000 */
[----:B--2---:R2:W3:Y:S02]  /*3620*/  SHFL.DOWN P1, R5, R3, R7, R8 ;  /* 0x0800000703057389 */ /* 0x0044e40000020008 */
[----:B0123-5:R-:W-:Y:S05]  /*3630*/  ENDCOLLECTIVE ;  /* 0x000000000000791b */ /* 0x02ffea0003800000 */
.L_x_8575:
[----:B------:R-:W-:Y:S02]  /*3640*/  MOV R7, 0x1 ;  /* 0x0000000100077802 */ /* 0x000fe40000000f00 */
[----:B------:R-:W-:-:S04]  /*3650*/  MOV R4, R5 ;  /* 0x0000000500047202 */ /* 0x000fc80000000f00 */
[----:B------:R-:W-:-:S04]  /*3660*/  FMNMX R4, R4, R3, !PT ;  /* 0x0000000304047209 */ /* 0x000fc80007800000 */
[----:B------:R-:W-:-:S07]  /*3670*/  MOV R3, R4 ;  /* 0x0000000400037202 */ /* 0x000fce0000000f00 */
[----:B------:R-:W-:Y:S05]  /*3680*/  WARPSYNC.COLLECTIVE R6, `(.L_x_8576) ;  /* 0x0000000006087348 */ /* 0x000fea0003c00000 */
[----:B------:R0:W1:Y:S02]  /*3690*/  SHFL.DOWN P1, R5, R3, R7, R8 ;  /* 0x0800000703057389 */ /* 0x0000640000020008 */
[----:B01----:R-:W-:Y:S05]  /*36a0*/  ENDCOLLECTIVE ;  /* 0x000000000000791b */ /* 0x003fea0003800000 */
.L_x_8576:
[----:B------:R-:W-:Y:S05]  /*36b0*/  BRA `(.L_x_8577) ;  /* 0xfffffffc00547947 */ /* 0x000fea000383ffff */
        .weak           $__internal_124_$__cuda_sm20_rcp_rn_f32_slowpath
        .type           $__internal_124_$__cuda_sm20_rcp_rn_f32_slowpath,@function
        .size           $__internal_124_$__cuda_sm20_rcp_rn_f32_slowpath,(.L_x_12992 - $__internal_124_$__cuda_sm20_rcp_rn_f32_slowpath)
$__internal_124_$__cuda_sm20_rcp_rn_f32_slowpath:
        /* <DEDUP_REMOVED lines=15> */
.L_x_8579:
        /* <DEDUP_REMOVED lines=33> */
.L_x_8581:
[----:B------:R0:W1:Y:S02]  /*39c0*/  MUFU.RCP R137, R7 ;  /* 0x0000000700897308 */ /* 0x0000640000001000 */
.L_x_8580:
[----:B------:R-:W-:Y:S05]  /*39d0*/  BSYNC B1 ;  /* 0x0000000000017941 */ /* 0x000fea0003800000 */
.L_x_8578:
[----:B------:R-:W-:-:S04]  /*39e0*/  MOV R139, 0x0 ;  /* 0x00000000008b7802 */ /* 0x000fc80000000f00 */
[----:B01----:R-:W-:Y:S05]  /*39f0*/  RET.REL.NODEC R138 `(_ZN18transformer_engine13normalization19ln_fwd_tuned_kernelINS0_13Kernel_traitsIffffjLj5120ELj1ELj1ELj4ELj16ENS0_18Kernel_traits_baseILj5120EffffjLj128EEEEEEEvNS0_19ForwardKernelParamsE) ;  /* 0xffffffc48a807950 */ /* 0x003fea0003c3ffff */
.L_x_8582:
        /* <DEDUP_REMOVED lines=16> */
.L_x_12992:


//--------------------- .text._ZN18transformer_engine13normalization19ln_fwd_tuned_kernelINS0_13Kernel_traitsIff13__nv_bfloat16fjLj4096ELj1ELj1ELj4ELj16ENS0_18Kernel_traits_baseILj4096EffS3_fjLj128EEEEEEEvNS0_19ForwardKernelParamsE --------------------------
	.section	.text._ZN18transformer_engine13normalization19ln_fwd_tuned_kernelINS0_13Kernel_traitsIff13__nv_bfloat16fjLj4096ELj1ELj1ELj4ELj16ENS0_18Kernel_traits_baseILj4096EffS3_fjLj128EEEEEEEvNS0_19ForwardKernelParamsE,"ax",@progbits
	.align	128
        .global         _ZN18transformer_engine13normalization19ln_fwd_tuned_kernelINS0_13Kernel_traitsIff13__nv_bfloat16fjLj4096ELj1ELj1ELj4ELj16ENS0_18Kernel_traits_baseILj4096EffS3_fjLj128EEEEEEEvNS0_19ForwardKernelParamsE
        .type           _ZN18transformer_engine13normalization19ln_fwd_tuned_kernelINS0_13Kernel_traitsIff13__nv_bfloat16fjLj4096ELj1ELj1ELj4ELj16ENS0_18Kernel_traits_baseILj4096EffS3_fjLj128EEEEEEEvNS0_19ForwardKernelParamsE,@function
        .size           _ZN18transformer_engine13normalization19ln_fwd_tuned_kernelINS0_13Kernel_traitsIff13__nv_bfloat16fjLj4096ELj1ELj1ELj4ELj16ENS0_18Kernel_traits_baseILj4096EffS3_fjLj128EEEEEEEvNS0_19ForwardKernelParamsE,(.L_x_12993 - _ZN18transformer_engine13normalization19ln_fwd_tuned_kernelINS0_13Kernel_traitsIff13__nv_bfloat16fjLj4096ELj1ELj1ELj4ELj16ENS0_18Kernel_traits_baseILj4096EffS3_fjLj128EEEEEEEvNS0_19ForwardKernelParamsE)
        .other          _ZN18transformer_engine13normalization19ln_fwd_tuned_kernelINS0_13Kernel_traitsIff13__nv_bfloat16fjLj4096ELj1ELj1ELj4ELj16ENS0_18Kernel_traits_baseILj4096EffS3_fjLj128EEEEEEEvNS0_19ForwardKernelParamsE,@"STO_CUDA_ENTRY STV_DEFAULT"
_ZN18transformer_engine13normalization19ln_fwd_tuned_kernelINS0_13Kernel_traitsIff13__nv_bfloat16fjLj4096ELj1ELj1ELj4ELj16ENS0_18Kernel_traits_baseILj4096EffS3_fjLj128EEEEEEEvNS0_19ForwardKernelParamsE:
.text._ZN18transformer_engine13normalization19ln_fwd_tuned_kernelINS0_13Kernel_traitsIff13__nv_bfloat16fjLj4096ELj1ELj1ELj4ELj16ENS0_18Kernel_traits_baseILj4096EffS3_fjLj128EEEEEEEvNS0_19ForwardKernelParamsE:
[----:B------:R-:W-:Y:S01]  /*0000*/  LDC R1, c[0x0][0x37c] ;  /* 0x0000df00ff017b82 */ /* 0x000fe20000000800 */
[----:B------:R-:W0:Y:S01]  /*0010*/  LDCU.U8 UR9, c[0x0][0x404] ;  /* 0x00008080ff0977ac */ /* 0x000e220008000000 */
[----:B------:R-:W-:Y:S01]  /*0020*/  HFMA2 R3, -RZ, RZ, 1.875, 0 ;  /* 0x3f800000ff037431 */ /* 0x000fe200000001ff */
[----:B------:R-:W1:Y:S05]  /*0030*/  LDCU.64 UR6, c[0x0][0x358] ;  /* 0x00006b00ff0677ac */ /* 0x000e6a0008000a00 */
[----:B------:R-:W2:Y:S01]  /*0040*/  S2UR UR8, SR_CTAID.X ;  /* 0x00000000000879c3 */ /* 0x000ea20000002500 */
[----:B------:R-:W3:Y:S01]  /*0050*/  S2R R100, SR_TID.X ;  /* 0x0000000000647919 */ /* 0x000ee20000002100 */
[----:B------:R-:W2:Y:S01]  /*0060*/  LDCU UR4, c[0x0][0x388] ;  /* 0x00007100ff0477ac */ /* 0x000ea20008000800 */
[----:B0-----:R-:W-:-:S06]  /*0070*/  UISETP.NE.AND UP0, UPT, UR9, URZ, UPT ;  /* 0x000000ff0900728c */ /* 0x001fcc000bf05270 */
[----:B------:R-:W-:-:S13]  /*0080*/  PLOP3.LUT P0, PT, PT, PT, UP0, 0x80, 0x8 ;  /* 0x000000000008781c */ /* 0x000fda0003f0f008 */
[----:B------:R-:W1:Y:S02]  /*0090*/  @P0 LDC.64 R4, c[0x0][0x3e0] ;  /* 0x0000f800ff040b82 */ /* 0x000e640000000a00 */
[----:B-1----:R0:W5:Y:S01]  /*00a0*/  @P0 LDG.E R3, desc[UR6][R4.64] ;  /* 0x0000000604030981 */ /* 0x002162000c1e1900 */
[----:B--2---:R-:W-:Y:S01]  /*00b0*/  UISETP.GE.AND UP0, UPT, UR8, UR4, UPT ;  /* 0x000000040800728c */ /* 0x004fe2000bf06270 */
[----:B------:R-:W-:Y:S02]  /*00c0*/  MOV R105, RZ ;  /* 0x000000ff00697202 */ /* 0x000fe40000000f00 */
[----:B---3--:R-:W-:-:S06]  /*00d0*/  LOP3.LUT R101, R100, 0x1f, RZ, 0xc0, !PT ;  /* 0x0000001f64657812 */ /* 0x008fcc00078ec0ff */
[----:B0-----:R-:W-:Y:S05]  /*00e0*/  BRA.U UP0, `(.L_x_8583) ;  /* 0x0000002d00447547 */ /* 0x001fea000b800000 */
[----:B------:R-:W0:Y:S01]  /*00f0*/  LDC.64 R68, c[0x0][0x3a8] ;  /* 0x0000ea00ff447b82 */ /* 0x000e220000000a00 */
[----:B------:R-:W-:Y:S01]  /*0100*/  LOP3.LUT R102, R100, 0x7f, RZ, 0xc0, !PT ;  /* 0x0000007f64667812 */ /* 0x000fe200078ec0ff */
[----:B------:R-:W1:Y:S06]  /*0110*/  LDCU.U8 UR4, c[0x0][0x3c0] ;  /* 0x00007800ff0477ac */ /* 0x000e6c0008000000 */
[----:B------:R-:W2:Y:S08]  /*0120*/  LDC.64 R70, c[0x0][0x3d0] ;  /* 0x0000f400ff467b82 */ /* 0x000eb00000000a00 */
[----:B------:R-:W3:Y:S01]  /*0130*/  S2UR UR5, SR_CgaCtaId ;  /* 0x00000000000579c3 */ /* 0x000ee20000008800 */
[----:B------:R-:W-:Y:S01]  /*0140*/  MOV R105, RZ ;  /* 0x000000ff00697202 */ /* 0x000fe20000000f00 */
[----:B------:R-:W-:Y:S01]  /*0150*/  UPLOP3.LUT UP1, UPT, UPT, UPT, UPT, 0x40, 0x4 ;  /* 0x000000000004789c */ /* 0x000fe20003f2e870 */
[----:B------:R-:W4:Y:S01]  /*0160*/  LDCU UR13, c[0x0][0x388] ;  /* 0x00007100ff0d77ac */ /* 0x000f220008000800 */
[C---:B0-----:R-:W-:Y:S01]  /*0170*/  IMAD.WIDE.U32 R68, R102.reuse, 0x10, R68 ;  /* 0x0000001066447825 */ /* 0x041fe200078e0044 */
[----:B------:R-:W0:Y:S04]  /*0180*/  LDCU.64 UR10, c[0x0][0x3f8] ;  /* 0x00007f00ff0a77ac */ /* 0x000e280008000a00 */
        /* <DEDUP_REMOVED lines=18> */
[----:B------:R-:W-:Y:S01]  /*02b0*/  UMOV UR4, 0x400 ;  /* 0x0000040000047882 */ /* 0x000fe20000000000 */
[----:B------:R-:W-:Y:S01]  /*02c0*/  MOV R103, UR8 ;  /* 0x0000000800677c02 */ /* 0x000fe20008000f00 */
[----:B------:R-:W-:-:S04]  /*02d0*/  UIADD3 UR4, UPT, UPT, UR4, 0x10, URZ ;  /* 0x0000001004047890 */ /* 0x000fc8000fffe0ff */
[----:B---3--:R-:W-:-:S04]  /*02e0*/  ULEA UR4, UR5, UR4, 0x18 ;  /* 0x0000000405047291 */ /* 0x008fc8000f8ec0ff */
[----:B------:R-:W-:Y:S02]  /*02f0*/  UIADD3 UR5, UPT, UPT, UR4, 0x20, URZ ;  /* 0x0000002004057890 */ /* 0x000fe4000fffe0ff */
        /* <DEDUP_REMOVED lines=32> */
.L_x_8592:
[----:B0-----:R-:W0:Y:S01]  /*0500*/  LDC.64 R106, c[0x0][0x390] ;  /* 0x0000e400ff6a7b82 */ /* 0x001e220000000a00 */
[----:B------:R-:W-:-:S05]  /*0510*/  LEA R104, R103, R102, 0xa ;  /* 0x0000006667687211 */ /* 0x000fca00078e50ff */
[----:B0-----:R-:W-:-:S05]  /*0520*/  IMAD.WIDE.U32 R106, R104, 0x10, R106 ;  /* 0x00000010686a7825 */ /* 0x001fca00078e006a */
[----:B-1----:R-:W2:Y:S04]  /*0530*/  LDG.E.128 R68, desc[UR6][R106.64] ;  /* 0x000000066a447981 */ /* 0x002ea8000c1e1d00 */
[----:B------:R-:W3:Y:S04]  /*0540*/  LDG.E.128 R72, desc[UR6][R106.64+0x800] ;  /* 0x000800066a487981 */ /* 0x000ee8000c1e1d00 */
[----:B------:R-:W4:Y:S04]  /*0550*/  LDG.E.128 R76, desc[UR6][R106.64+0x1000] ;  /* 0x001000066a4c7981 */ /* 0x000f28000c1e1d00 */
[----:B------:R-:W4:Y:S04]  /*0560*/  LDG.E.128 R80, desc[UR6][R106.64+0x1800] ;  /* 0x001800066a507981 */ /* 0x000f28000c1e1d00 */
[----:B------:R-:W4:Y:S04]  /*0570*/  LDG.E.128 R84, desc[UR6][R106.64+0x2000] ;  /* 0x002000066a547981 */ /* 0x000f28000c1e1d00 */
[----:B------:R-:W4:Y:S04]  /*0580*/  LDG.E.128 R88, desc[UR6][R106.64+0x2800] ;  /* 0x002800066a587981 */ /* 0x000f28000c1e1d00 */
[----:B------:R-:W4:Y:S04]  /*0590*/  LDG.E.128 R92, desc[UR6][R106.64+0x3000] ;  /* 0x003000066a5c7981 */ /* 0x000f28000c1e1d00 */
[----:B------:R0:W4:Y:S01]  /*05a0*/  LDG.E.128 R96, desc[UR6][R106.64+0x3800] ;  /* 0x003800066a607981 */ /* 0x000122000c1e1d00 */
[C---:B------:R-:W-:Y:S01]  /*05b0*/  ISETP.NE.AND P0, PT, R101.reuse, RZ, PT ;  /* 0x000000ff6500720c */ /* 0x040fe20003f05270 */
[----:B------:R-:W-:Y:S01]  /*05c0*/  USEL UR12, UR5, UR4, UP1 ;  /* 0x00000004050c7287 */ /* 0x000fe20008800000 */
[----:B------:R-:W-:Y:S01]  /*05d0*/  ISETP.GT.U32.AND P1, PT, R101, 0x3, PT ;  /* 0x000000036500780c */ /* 0x000fe20003f24070 */
[----:B------:R-:W-:Y:S01]  /*05e0*/  HFMA2 R113, -RZ, RZ, 0, 0 ;  /* 0x00000000ff717431 */ /* 0x000fe200000001ff */
[----:B------:R-:W-:Y:S01]  /*05f0*/  BSSY.RECONVERGENT B0, `(.L_x_8584) ;  /* 0x000008f000007945 */ /* 0x000fe20003800200 */
[----:B------:R-:W-:-:S10]  /*0600*/  ISETP.NE.AND P3, PT, R100, RZ, PT ;  /* 0x000000ff6400720c */ /* 0x000fd40003f65270 */
[----:B------:R-:W-:-:S05]  /*0610*/  @!P1 MOV R113, 0x44800000 ;  /* 0x4480000000719802 */ /* 0x000fca0000000f00 */
[----:B------:R-:W-:Y:S01]  /*0620*/  SHFL.DOWN PT, R112, R113, 0x2, 0x1f ;  /* 0x08401f0071707f89 */ /* 0x000fe200000e0000 */
        /* <DEDUP_REMOVED lines=42> */
[----:B------:R-:W-:-:S04]  /*08d0*/  FMUL R108, R108, 0.0009765625 ;  /* 0x3a8000006c6c7820 */ /* 0x000fc80000400000 */
        /* <DEDUP_REMOVED lines=72> */
[----:B------:R-:W-:-:S04]  /*0d60*/  @!P1 LEA R2, R101, UR12, 0x3 ;  /* 0x0000000c65029c11 */ /* 0x000fc8000f8e18ff */
[----:B------:R-:W0:Y:S02]  /*0d70*/  SHFL.BFLY PT, R109, R110, 0x8, 0x1f ;  /* 0x0d001f006e6d7f89 */ /* 0x000e2400000e0000 */
[----:B0-----:R-:W-:Y:S01]  /*0d80*/  FADD R111, R110, R109 ;  /* 0x0000006d6e6f7221 */ /* 0x001fe20000000000 */
[----:B------:R-:W-:-:S04]  /*0d90*/  FADD R110, R112, R113 ;  /* 0x00000071706e7221 */ /* 0x000fc80000000000 */
[----:B------:R-:W0:Y:S02]  /*0da0*/  SHFL.BFLY PT, R106, R111, 0x10, 0x1f ;  /* 0x0e001f006f6a7f89 */ /* 0x000e2400000e0000 */
[----:B0-----:R-:W-:Y:S01]  /*0db0*/  FADD R109, R111, R106 ;  /* 0x0000006a6f6d7221 */ /* 0x001fe20000000000 */
[----:B------:R-:W-:Y:S02]  /*0dc0*/  CS2R R106, SRZ ;  /* 0x00000000006a7805 */ /* 0x000fe4000001ff00 */
[----:B------:R-:W-:Y:S02]  /*0dd0*/  IADD3 R111, PT, PT, R110, 0x1800000, RZ ;  /* 0x018000006e6f7810 */ /* 0x000fe40007ffe0ff */
[----:B------:R-:W-:Y:S02]  /*0de0*/  @!P0 STS.64 [R0+UR12], R108 ;  /* 0x0000006c00008988 */ /* 0x000fe40008000a0c */
[----:B------:R-:W-:Y:S01]  /*0df0*/  LOP3.LUT R111, R111, 0x7f800000, RZ, 0xc0, !PT ;  /* 0x7f8000006f6f7812 */ /* 0x000fe200078ec0ff */
[----:B------:R-:W-:Y:S03]  /*0e00*/  BAR.SYNC.DEFER_BLOCKING 0x0 ;  /* 0x0000000000007b1d */ /* 0x000fe60000010000 */
[----:B------:R-:W-:-:S03]  /*0e10*/  ISETP.GT.U32.AND P0, PT, R111, 0x1ffffff, PT ;  /* 0x01ffffff6f00780c */ /* 0x000fc60003f04070 */
[----:B------:R-:W0:Y:S04]  /*0e20*/  @!P1 LDS.64 R106, [R2] ;  /* 0x00000000026a9984 */ /* 0x000e280000000a00 */
[----:B0-----:R0:W1:Y:S04]  /*0e30*/  SHFL.DOWN PT, R115, R106, 0x2, 0x1f ;  /* 0x08401f006a737f89 */ /* 0x00106800000e0000 */
[----:B------:R0:W2:Y:S02]  /*0e40*/  SHFL.DOWN PT, R114, R107, 0x2, 0x1f ;  /* 0x08401f006b727f89 */ /* 0x0000a400000e0000 */
[----:B------:R-:W-:Y:S05]  /*0e50*/  @P0 BRA `(.L_x_8585) ;  /* 0x0000000000100947 */ /* 0x000fea0003800000 */
[----:B------:R-:W-:Y:S02]  /*0e60*/  MOV R0, R110 ;  /* 0x0000006e00007202 */ /* 0x000fe40000000f00 */
[----:B------:R-:W-:-:S07]  /*0e70*/  MOV R108, 0xe90 ;  /* 0x00000e90006c7802 */ /* 0x000fce0000000f00 */
[----:B012--5:R-:W-:Y:S05]  /*0e80*/  CALL.REL.NOINC `($__internal_125_$__cuda_sm20_rcp_rn_f32_slowpath) ;  /* 0x00000024001c7944 */ /* 0x027fea0003c00000 */
[----:B------:R-:W-:Y:S05]  /*0e90*/  BRA `(.L_x_8586) ;  /* 0x0000000000107947 */ /* 0x000fea0003800000 */
.L_x_8585:
[----:B------:R-:W3:Y:S02]  /*0ea0*/  MUFU.RCP R109, R110 ;  /* 0x0000006e006d7308 */ /* 0x000ee40000001000 */
[----:B---3--:R-:W-:-:S04]  /*0eb0*/  FFMA R0, R110, R109, -1 ;  /* 0xbf8000006e007423 */ /* 0x008fc8000000006d */
[----:B------:R-:W-:-:S04]  /*0ec0*/  FADD.FTZ R0, -R0, -RZ ;  /* 0x800000ff00007221 */ /* 0x000fc80000010100 */
[----:B------:R-:W-:-:S07]  /*0ed0*/  FFMA R0, R109, R0, R109 ;  /* 0x000000006d007223 */ /* 0x000fce000000006d */
.L_x_8586:
[----:B------:R-:W-:Y:S05]  /*0ee0*/  BSYNC.RECONVERGENT B0 ;  /* 0x0000000000007941 */ /* 0x000fea0003800200 */
.L_x_8584:
        /* <DEDUP_REMOVED lines=20> */
[----:B-----5:R-:W-:Y:S05]  /*1030*/  CALL.REL.NOINC `($__internal_125_$__cuda_sm20_rcp_rn_f32_slowpath) ;  /* 0x0000002000b07944 */ /* 0x020fea0003c00000 */
[----:B------:R-:W-:Y:S05]  /*1040*/  BRA `(.L_x_8589) ;  /* 0x0000000000107947 */ /* 0x000fea0003800000 */
.L_x_8588:
[----:B------:R-:W0:Y:S02]  /*1050*/  MUFU.RCP R0, R115 ;  /* 0x0000007300007308 */ /* 0x000e240000001000 */
[----:B0-----:R-:W-:-:S04]  /*1060*/  FFMA R2, R115, R0, -1 ;  /* 0xbf80000073027423 */ /* 0x001fc80000000000 */
[----:B------:R-:W-:-:S04]  /*1070*/  FADD.FTZ R109, -R2, -RZ ;  /* 0x800000ff026d7221 */ /* 0x000fc80000010100 */
[----:B------:R-:W-:-:S07]  /*1080*/  FFMA R0, R0, R109, R0 ;  /* 0x0000006d00007223 */ /* 0x000fce0000000000 */
.L_x_8589:
[----:B------:R-:W-:Y:S05]  /*1090*/  BSYNC.RECONVERGENT B0 ;  /* 0x0000000000007941 */ /* 0x000fea0003800200 */
.L_x_8587:
[----:B------:R-:W-:Y:S01]  /*10a0*/  FADD R2, R107, -R106 ;  /* 0x8000006a6b027221 */ /* 0x000fe20000000000 */
[----:B------:R-:W-:Y:S01]  /*10b0*/  FADD R113, R113, R112 ;  /* 0x0000007071717221 */ /* 0x000fe20000000000 */
[----:B------:R-:W-:Y:S01]  /*10c0*/  UISETP.NE.U32.AND UP0, UPT, UR10, URZ, UPT ;  /* 0x000000ff0a00728c */ /* 0x000fe2000bf05070 */
[----:B------:R-:W0:Y:S01]  /*10d0*/  LDC R112, c[0x0][0x3d8] ;  /* 0x0000f600ff707b82 */ /* 0x000e220000000800 */
[----:B------:R-:W-:Y:S02]  /*10e0*/  FMUL R109, R2, R2 ;  /* 0x00000002026d7220 */ /* 0x000fe40000400000 */
[----:B------:R-:W-:Y:S02]  /*10f0*/  UISETP.NE.AND.EX UP0, UPT, UR11, URZ, UPT, UP0 ;  /* 0x000000ff0b00728c */ /* 0x000fe4000bf05300 */
[----:B------:R-:W-:-:S03]  /*1100*/  FMUL R2, R110, R109 ;  /* 0x0000006d6e027220 */ /* 0x000fc60000400000 */
[----:B------:R-:W1:Y:S01]  /*1110*/  @!P3 LDC.64 R108, c[0x0][0x3a0] ;  /* 0x0000e800ff6cbb82 */ /* 0x000e620000000a00 */
[C---:B------:R-:W-:Y:S01]  /*1120*/  FMUL R2, R111.reuse, R2 ;  /* 0x000000026f027220 */ /* 0x040fe20000400000 */
[----:B------:R-:W-:-:S03]  /*1130*/  FMUL R111, R111, R106 ;  /* 0x0000006a6f6f7220 */ /* 0x000fc60000400000 */
[-C--:B------:R-:W-:Y:S01]  /*1140*/  FFMA R113, R2, R0.reuse, R113 ;  /* 0x0000000002717223 */ /* 0x080fe20000000071 */
[----:B------:R-:W-:Y:S02]  /*1150*/  FFMA R111, R110, R107, R111 ;  /* 0x0000006b6e6f7223 */ /* 0x000fe4000000006f */
[----:B------:R-:W2:Y:S02]  /*1160*/  @!P3 LDC.64 R106, c[0x0][0x398] ;  /* 0x0000e600ff6abb82 */ /* 0x000ea40000000a00 */
[----:B------:R-:W-:Y:S01]  /*1170*/  FMUL R0, R111, R0 ;  /* 0x000000006f007220 */ /* 0x000fe20000400000 */
[----:B------:R-:W0:Y:S05]  /*1180*/  SHFL.IDX PT, R113, R113, RZ, 0x1f ;  /* 0x00001fff71717589 */ /* 0x000e2a00000e0000 */
[----:B------:R-:W3:Y:S01]  /*1190*/  SHFL.IDX PT, R0, R0, RZ, 0x1f ;  /* 0x00001fff00007589 */ /* 0x000ee200000e0000 */
[----:B-1----:R-:W-:-:S04]  /*11a0*/  @!P3 IMAD.WIDE R108, R103, 0x4, R108 ;  /* 0x00000004676cb825 */ /* 0x002fc800078e026c */
[----:B--2---:R-:W-:-:S04]  /*11b0*/  @!P3 IMAD.WIDE R106, R103, 0x4, R106 ;  /* 0x00000004676ab825 */ /* 0x004fc800078e026a */
[----:B0-----:R-:W-:-:S05]  /*11c0*/  FFMA R112, R113, 0.000244140625, R112 ;  /* 0x3980000071707823 */ /* 0x001fca0000000070 */
[----:B------:R-:W-:Y:S01]  /*11d0*/  FSETP.GEU.AND P0, PT, |R112|, 1.175494350822287508e-38, PT ;  /* 0x008000007000780b */ /* 0x000fe20003f0e200 */
[----:B---3--:R0:W-:-:S12]  /*11e0*/  @!P3 STG.E desc[UR6][R106.64], R0 ;  /* 0x000000006a00b986 */ /* 0x0081d8000c101906 */
[----:B------:R-:W-:-:S04]  /*11f0*/  @!P0 FMUL R112, R112, 16777216 ;  /* 0x4b80000070708820 */ /* 0x000fc80000400000 */
[----:B------:R-:W1:Y:S02]  /*1200*/  MUFU.RSQ R2, R112 ;  /* 0x0000007000027308 */ /* 0x000e640000001400 */
[----:B-1----:R-:W-:-:S05]  /*1210*/  @!P0 FMUL R2, R2, 4096 ;  /* 0x4580000002028820 */ /* 0x002fca0000400000 */
[----:B------:R0:W-:Y:S01]  /*1220*/  @!P3 STG.E desc[UR6][R108.64], R2 ;  /* 0x000000026c00b986 */ /* 0x0001e2000c101906 */
[----:B------:R-:W-:Y:S05]  /*1230*/  BRA.U UP0, `(.L_x_8590) ;  /* 0x0000000d00307547 */ /* 0x000fea000b800000 */
[----:B------:R-:W-:Y:S01]  /*1240*/  ISETP.NE.AND P0, PT, RZ, UR9, PT ;  /* 0x00000009ff007c0c */ /* 0x000fe2000bf05270 */
[--C-:B------:R-:W-:Y:S01]  /*1250*/  FADD R69, R69, -R0.reuse ;  /* 0x8000000045457221 */ /* 0x100fe20000000000 */
[--C-:B0-----:R-:W-:Y:S01]  /*1260*/  FADD R107, R68, -R0.reuse ;  /* 0x80000000446b7221 */ /* 0x101fe20000000000 */
[--C-:B------:R-:W-:Y:S01]  /*1270*/  FADD R73, R73, -R0.reuse ;  /* 0x8000000049497221 */ /* 0x100fe20000000000 */
[--C-:B------:R-:W-:Y:S01]  /*1280*/  FADD R71, R71, -R0.reuse ;  /* 0x8000000047477221 */ /* 0x100fe20000000000 */
[C---:B------:R-:W-:Y:S01]  /*1290*/  FMUL R106, R2.reuse, R69 ;  /* 0x00000045026a7220 */ /* 0x040fe20000400000 */
[----:B------:R-:W-:Y:S01]  /*12a0*/  FMUL R107, R2, R107 ;  /* 0x0000006b026b7220 */ /* 0x000fe20000400000 */
[--C-:B------:R-:W-:Y:S01]  /*12b0*/  FADD R69, R70, -R0.reuse ;  /* 0x8000000046457221 */ /* 0x100fe20000000000 */
[----:B------:R-:W-:Y:S01]  /*12c0*/  FADD R75, R75, -R0 ;  /* 0x800000004b4b7221 */ /* 0x000fe20000000000 */
[----:B-----5:R-:W-:Y:S01]  /*12d0*/  FFMA R106, R5, R106, R37 ;  /* 0x0000006a056a7223 */ /* 0x020fe20000000025 */
[----:B------:R-:W-:Y:S01]  /*12e0*/  FFMA R68, R4, R107, R36 ;  /* 0x0000006b04447223 */ /* 0x000fe20000000024 */
[C---:B------:R-:W-:Y:S01]  /*12f0*/  FMUL R69, R2.reuse, R69 ;  /* 0x0000004502457220 */ /* 0x040fe20000400000 */
[----:B------:R-:W-:Y:S01]  /*1300*/  FMUL R108, R2, R71 ;  /* 0x00000047026c7220 */ /* 0x000fe20000400000 */
[----:B------:R-:W-:Y:S01]  /*1310*/  @P0 FMUL R106, R106, R3 ;  /* 0x000000036a6a0220 */ /* 0x000fe20000400000 */
[----:B------:R-:W-:Y:S01]  /*1320*/  FADD R77, R77, -R0 ;  /* 0x800000004d4d7221 */ /* 0x000fe20000000000 */
[----:B------:R-:W-:Y:S01]  /*1330*/  FFMA R70, R6, R69, R38 ;  /* 0x0000004506467223 */ /* 0x000fe20000000026 */
[--C-:B------:R-:W-:Y:S01]  /*1340*/  FADD R69, R72, -R0.reuse ;  /* 0x8000000048457221 */ /* 0x100fe20000000000 */
[----:B------:R0:W-:Y:S01]  /*1350*/  F2F.BF16.F32 R107, R106 ;  /* 0x0000006a006b7304 */ /* 0x0001e20000202000 */
[--C-:B------:R-:W-:Y:S01]  /*1360*/  FADD R81, R81, -R0.reuse ;  /* 0x8000000051517221 */ /* 0x100fe20000000000 */
[----:B------:R-:W-:Y:S01]  /*1370*/  @P0 FMUL R70, R70, R3 ;  /* 0x0000000346460220 */ /* 0x000fe20000400000 */
[----:B------:R-:W-:Y:S01]  /*1380*/  FMUL R69, R2, R69 ;  /* 0x0000004502457220 */ /* 0x000fe20000400000 */
[--C-:B------:R-:W-:Y:S01]  /*1390*/  FADD R79, R79, -R0.reuse ;  /* 0x800000004f4f7221 */ /* 0x100fe20000000000 */
[--C-:B------:R-:W-:Y:S01]  /*13a0*/  FADD R83, R83, -R0.reuse ;  /* 0x8000000053537221 */ /* 0x100fe20000000000 */
[----:B------:R-:W-:Y:S01]  /*13b0*/  FADD R87, R87, -R0 ;  /* 0x8000000057577221 */ /* 0x000fe20000000000 */
[----:B------:R-:W-:Y:S01]  /*13c0*/  FFMA R72, R8, R69, R40 ;  /* 0x0000004508487223 */ /* 0x000fe20000000028 */
[----:B------:R1:W-:Y:S01]  /*13d0*/  F2F.BF16.F32 R71, R70 ;  /* 0x0000004600477304 */ /* 0x0003e20000202000 */
[----:B0-----:R-:W-:Y:S01]  /*13e0*/  FMUL R106, R2, R73 ;  /* 0x00000049026a7220 */ /* 0x001fe20000400000 */
[--C-:B------:R-:W-:Y:S01]  /*13f0*/  FADD R73, R74, -R0.reuse ;  /* 0x800000004a497221 */ /* 0x100fe20000000000 */
[----:B------:R-:W-:Y:S01]  /*1400*/  @P0 FMUL R72, R72, R3 ;  /* 0x0000000348480220 */ /* 0x000fe20000400000 */
[--C-:B------:R-:W-:Y:S01]  /*1410*/  FADD R85, R85, -R0.reuse ;  /* 0x8000000055557221 */ /* 0x100fe20000000000 */
[----:B------:R-:W-:Y:S01]  /*1420*/  FFMA R110, R9, R106, R41 ;  /* 0x0000006a096e7223 */ /* 0x000fe20000000029 */
[C---:B------:R-:W-:Y:S01]  /*1430*/  FMUL R73, R2.reuse, R73 ;  /* 0x0000004902497220 */ /* 0x040fe20000400000 */
[----:B------:R-:W-:Y:S01]  /*1440*/  FADD R91, R91, -R0 ;  /* 0x800000005b5b7221 */ /* 0x000fe20000000000 */
[----:B------:R0:W-:Y:S01]  /*1450*/  F2F.BF16.F32 R69, R72 ;  /* 0x0000004800457304 */ /* 0x0001e20000202000 */
[----:B-1----:R-:W-:Y:S01]  /*1460*/  FMUL R70, R2, R75 ;  /* 0x0000004b02467220 */ /* 0x002fe20000400000 */
[----:B------:R-:W-:Y:S01]  /*1470*/  FFMA R106, R10, R73, R42 ;  /* 0x000000490a6a7223 */ /* 0x000fe2000000002a */
[--C-:B------:R-:W-:Y:S01]  /*1480*/  FADD R73, R76, -R0.reuse ;  /* 0x800000004c497221 */ /* 0x100fe20000000000 */
[----:B------:R-:W-:Y:S01]  /*1490*/  FFMA R108, R7, R108, R39 ;  /* 0x0000006c076c7223 */ /* 0x000fe20000000027 */
[----:B------:R-:W-:Y:S01]  /*14a0*/  FFMA R76, R11, R70, R43 ;  /* 0x000000460b4c7223 */ /* 0x000fe2000000002b */
[----:B------:R-:W-:Y:S01]  /*14b0*/  @P0 FMUL R110, R110, R3 ;  /* 0x000000036e6e0220 */ /* 0x000fe20000400000 */
[C---:B------:R-:W-:Y:S01]  /*14c0*/  FMUL R73, R2.reuse, R73 ;  /* 0x0000004902497220 */ /* 0x040fe20000400000 */
[--C-:B------:R-:W-:Y:S01]  /*14d0*/  FADD R89, R89, -R0.reuse ;  /* 0x8000000059597221 */ /* 0x100fe20000000000 */
[----:B0-----:R-:W-:Y:S01]  /*14e0*/  FMUL R72, R2, R77 ;  /* 0x0000004d02487220 */ /* 0x001fe20000400000 */
[----:B------:R-:W-:Y:S01]  /*14f0*/  FADD R77, R82, -R0 ;  /* 0x80000000524d7221 */ /* 0x000fe20000000000 */
[----:B------:R-:W-:Y:S01]  /*1500*/  FFMA R70, R12, R73, R44 ;  /* 0x000000490c467223 */ /* 0x000fe2000000002c */
[----:B------:R-:W-:Y:S01]  /*1510*/  FADD R73, R78, -R0 ;  /* 0x800000004e497221 */ /* 0x000fe20000000000 */
[----:B------:R-:W-:Y:S01]  /*1520*/  FFMA R74, R13, R72, R45 ;  /* 0x000000480d4a7223 */ /* 0x000fe2000000002d */
[C---:B------:R-:W-:Y:S01]  /*1530*/  FMUL R78, R2.reuse, R81 ;  /* 0x00000051024e7220 */ /* 0x040fe20000400000 */
[C---:B------:R-:W-:Y:S01]  /*1540*/  FMUL R77, R2.reuse, R77 ;  /* 0x0000004d024d7220 */ /* 0x040fe20000400000 */
[----:B------:R-:W-:Y:S01]  /*1550*/  FMUL R73, R2, R73 ;  /* 0x0000004902497220 */ /* 0x000fe20000400000 */
[----:B------:R-:W-:Y:S01]  /*1560*/  @P0 FMUL R76, R76, R3 ;  /* 0x000000034c4c0220 */ /* 0x000fe20000400000 */
[----:B------:R-:W-:Y:S01]  /*1570*/  FFMA R82, R17, R78, R49 ;  /* 0x0000004e11527223 */ /* 0x000fe20000000031 */
[----:B------:R-:W-:Y:S01]  /*1580*/  FFMA R78, R18, R77, R50 ;  /* 0x0000004d124e7223 */ /* 0x000fe20000000032 */
[----:B------:R-:W-:Y:S01]  /*1590*/  FFMA R72, R14, R73, R46 ;  /* 0x000000490e487223 */ /* 0x000fe2000000002e */
[--C-:B------:R-:W-:Y:S01]  /*15a0*/  FADD R73, R80, -R0.reuse ;  /* 0x8000000050497221 */ /* 0x100fe20000000000 */
[----:B------:R-:W-:Y:S01]  /*15b0*/  FADD R77, R84, -R0 ;  /* 0x80000000544d7221 */ /* 0x000fe20000000000 */
[----:B------:R0:W1:Y:S01]  /*15c0*/  F2F.BF16.F32 R109, R76 ;  /* 0x0000004c006d7304 */ /* 0x0000620000202000 */
[C---:B------:R-:W-:Y:S01]  /*15d0*/  FMUL R84, R2.reuse, R85 ;  /* 0x0000005502547220 */ /* 0x040fe20000400000 */
[C---:B------:R-:W-:Y:S01]  /*15e0*/  FMUL R73, R2.reuse, R73 ;  /* 0x0000004902497220 */ /* 0x040fe20000400000 */
[----:B------:R-:W-:Y:S01]  /*15f0*/  FMUL R77, R2, R77 ;  /* 0x0000004d024d7220 */ /* 0x000fe20000400000 */
[-C--:B------:R-:W-:Y:S01]  /*1600*/  @P0 FMUL R108, R108, R3.reuse ;  /* 0x000000036c6c0220 */ /* 0x080fe20000400000 */
[----:B------:R-:W-:Y:S01]  /*1610*/  @P0 FMUL R106, R106, R3 ;  /* 0x000000036a6a0220 */ /* 0x000fe20000400000 */
[----:B------:R-:W-:Y:S01]  /*1620*/  FFMA R80, R16, R73, R48 ;  /* 0x0000004910507223 */ /* 0x000fe20000000030 */
[--C-:B------:R-:W-:Y:S01]  /*1630*/  FADD R95, R95, -R0.reuse ;  /* 0x800000005f5f7221 */ /* 0x100fe20000000000 */
[----:B------:R-:W-:Y:S01]  /*1640*/  @P0 FMUL R68, R68, R3 ;  /* 0x0000000344440220 */ /* 0x000fe20000400000 */
[----:B0-----:R-:W-:Y:S01]  /*1650*/  FMUL R76, R2, R79 ;  /* 0x0000004f024c7220 */ /* 0x001fe20000400000 */
[-C--:B------:R-:W-:Y:S01]  /*1660*/  @P0 FMUL R80, R80, R3.reuse ;  /* 0x0000000350500220 */ /* 0x080fe20000400000 */
[----:B------:R-:W-:Y:S01]  /*1670*/  F2F.BF16.F32 R110, R110 ;  /* 0x0000006e006e7304 */ /* 0x000fe20000202000 */
[--C-:B------:R-:W-:Y:S01]  /*1680*/  FADD R97, R97, -R0.reuse ;  /* 0x8000000061617221 */ /* 0x100fe20000000000 */
[----:B------:R-:W-:Y:S01]  /*1690*/  FFMA R76, R15, R76, R47 ;  /* 0x0000004c0f4c7223 */ /* 0x000fe2000000002f */
[-C--:B------:R-:W-:Y:S01]  /*16a0*/  @P0 FMUL R74, R74, R3.reuse ;  /* 0x000000034a4a0220 */ /* 0x080fe20000400000 */
[--C-:B------:R-:W-:Y:S01]  /*16b0*/  FADD R93, R93, -R0.reuse ;  /* 0x800000005d5d7221 */ /* 0x100fe20000000000 */
[----:B------:R-:W-:Y:S01]  /*16c0*/  FFMA R84, R21, R84, R53 ;  /* 0x0000005415547223 */ /* 0x000fe20000000035 */
[-C--:B------:R-:W-:Y:S01]  /*16d0*/  @P0 FMUL R76, R76, R3.reuse ;  /* 0x000000034c4c0220 */ /* 0x080fe20000400000 */
[----:B------:R-:W-:Y:S01]  /*16e0*/  FADD R99, R99, -R0 ;  /* 0x8000000063637221 */ /* 0x000fe20000000000 */
[----:B------:R0:W-:Y:S01]  /*16f0*/  F2F.BF16.F32 R73, R80 ;  /* 0x0000005000497304 */ /* 0x0001e20000202000 */
[-C--:B------:R-:W-:Y:S01]  /*1700*/  @P0 FMUL R82, R82, R3.reuse ;  /* 0x0000000352520220 */ /* 0x080fe20000400000 */
[-C--:B------:R-:W-:Y:S01]  /*1710*/  @P0 FMUL R70, R70, R3.reuse ;  /* 0x0000000346460220 */ /* 0x080fe20000400000 */
[-C--:B------:R-:W-:Y:S01]  /*1720*/  @P0 FMUL R72, R72, R3.reuse ;  /* 0x0000000348480220 */ /* 0x080fe20000400000 */
[----:B------:R-:W-:Y:S01]  /*1730*/  @P0 FMUL R84, R84, R3 ;  /* 0x0000000354540220 */ /* 0x000fe20000400000 */
[----:B------:R-:W-:Y:S01]  /*1740*/  FMUL R114, R2, R99 ;  /* 0x0000006302727220 */ /* 0x000fe20000400000 */
[----:B-1----:R-:W-:Y:S01]  /*1750*/  SHF.L.U32 R109, R109, 0x10, RZ ;  /* 0x000000106d6d7819 */ /* 0x002fe200000006ff */
[----:B------:R-:W-:Y:S01]  /*1760*/  @P0 FMUL R78, R78, R3 ;  /* 0x000000034e4e0220 */ /* 0x000fe20000400000 */
[----:B------:R1:W-:Y:S01]  /*1770*/  F2F.BF16.F32 R75, R76 ;  /* 0x0000004c004b7304 */ /* 0x0003e20000202000 */
[----:B0-----:R-:W-:Y:S01]  /*1780*/  FFMA R80, R20, R77, R52 ;  /* 0x0000004d14507223 */ /* 0x001fe20000000034 */
[----:B------:R-:W-:Y:S01]  /*1790*/  FADD R77, R86, -R0 ;  /* 0x80000000564d7221 */ /* 0x000fe20000000000 */
[----:B------:R-:W-:-:S02]  /*17a0*/  FFMA R114, R35, R114, R67 ;  /* 0x0000007223727223 */ /* 0x000fc40000000043 */
[----:B------:R-:W-:Y:S01]  /*17b0*/  @P0 FMUL R80, R80, R3 ;  /* 0x0000000350500220 */ /* 0x000fe20000400000 */
[----:B------:R-:W-:Y:S01]  /*17c0*/  FMUL R77, R2, R77 ;  /* 0x0000004d024d7220 */ /* 0x000fe20000400000 */
[----:B------:R-:W-:Y:S01]  /*17d0*/  @P0 FMUL R114, R114, R3 ;  /* 0x0000000372720220 */ /* 0x000fe20000400000 */
[----:B------:R-:W0:Y:S01]  /*17e0*/  F2F.BF16.F32 R108, R108 ;  /* 0x0000006c006c7304 */ /* 0x000e220000202000 */
[----:B-1----:R-:W-:Y:S01]  /*17f0*/  FMUL R76, R2, R83 ;  /* 0x00000053024c7220 */ /* 0x002fe20000400000 */
[----:B------:R-:W-:Y:S01]  /*1800*/  FFMA R112, R22, R77, R54 ;  /* 0x0000004d16707223 */ /* 0x000fe20000000036 */
[----:B------:R-:W-:Y:S01]  /*1810*/  FADD R77, R88, -R0 ;  /* 0x80000000584d7221 */ /* 0x000fe20000000000 */
[----:B------:R-:W-:Y:S01]  /*1820*/  FMUL R88, R2, R89 ;  /* 0x0000005902587220 */ /* 0x000fe20000400000 */
[----:B------:R-:W-:Y:S01]  /*1830*/  FFMA R76, R19, R76, R51 ;  /* 0x0000004c134c7223 */ /* 0x000fe20000000033 */
[----:B------:R-:W-:Y:S01]  /*1840*/  @P0 FMUL R112, R112, R3 ;  /* 0x0000000370700220 */ /* 0x000fe20000400000 */
[----:B------:R-:W-:Y:S01]  /*1850*/  FMUL R77, R2, R77 ;  /* 0x0000004d024d7220 */ /* 0x000fe20000400000 */
[----:B------:R1:W-:Y:S01]  /*1860*/  F2F.BF16.F32 R83, R80 ;  /* 0x0000005000537304 */ /* 0x0003e20000202000 */
[----:B------:R-:W-:Y:S01]  /*1870*/  @P0 FMUL R76, R76, R3 ;  /* 0x000000034c4c0220 */ /* 0x000fe20000400000 */
[----:B------:R-:W-:-:S04]  /*1880*/  FFMA R88, R25, R88, R57 ;  /* 0x0000005819587223 */ /* 0x000fc80000000039 */
[----:B------:R-:W-:Y:S01]  /*1890*/  @P0 FMUL R88, R88, R3 ;  /* 0x0000000358580220 */ /* 0x000fe20000400000 */
[----:B0-----:R-:W-:Y:S01]  /*18a0*/  SHF.L.U32 R108, R108, 0x10, RZ ;  /* 0x000000106c6c7819 */ /* 0x001fe200000006ff */
[----:B------:R0:W2:Y:S01]  /*18b0*/  F2F.BF16.F32 R79, R76 ;  /* 0x0000004c004f7304 */ /* 0x0000a20000202000 */
[----:B-1----:R-:W-:Y:S01]  /*18c0*/  FFMA R80, R24, R77, R56 ;  /* 0x0000004d18507223 */ /* 0x002fe20000000038 */
[----:B------:R-:W-:-:S03]  /*18d0*/  FADD R77, R90, -R0 ;  /* 0x800000005a4d7221 */ /* 0x000fc60000000000 */
[----:B------:R-:W-:Y:S01]  /*18e0*/  @P0 FMUL R80, R80, R3 ;  /* 0x0000000350500220 */ /* 0x000fe20000400000 */
[C---:B------:R-:W-:Y:S02]  /*18f0*/  FMUL R77, R2.reuse, R77 ;  /* 0x0000004d024d7220 */ /* 0x040fe40000400000 */
[----:B------:R1:W-:Y:S01]  /*1900*/  F2F.BF16.F32 R85, R112 ;  /* 0x0000007000557304 */ /* 0x0003e20000202000 */
[----:B0-----:R-:W-:-:S04]  /*1910*/  FMUL R76, R2, R87 ;  /* 0x00000057024c7220 */ /* 0x001fc80000400000 */
[----:B------:R-:W-:Y:S01]  /*1920*/  FFMA R76, R23, R76, R55 ;  /* 0x0000004c174c7223 */ /* 0x000fe20000000037 */
[----:B--2---:R-:W-:Y:S02]  /*1930*/  SHF.L.U32 R79, R79, 0x10, RZ ;  /* 0x000000104f4f7819 */ /* 0x004fe400000006ff */
[----:B------:R0:W-:Y:S01]  /*1940*/  F2F.BF16.F32 R87, R80 ;  /* 0x0000005000577304 */ /* 0x0001e20000202000 */
[----:B-1----:R-:W-:Y:S01]  /*1950*/  FFMA R112, R26, R77, R58 ;  /* 0x0000004d1a707223 */ /* 0x002fe2000000003a */
[----:B------:R-:W-:Y:S01]  /*1960*/  FADD R77, R92, -R0 ;  /* 0x800000005c4d7221 */ /* 0x000fe20000000000 */
[----:B------:R-:W-:Y:S01]  /*1970*/  @P0 FMUL R76, R76, R3 ;  /* 0x000000034c4c0220 */ /* 0x000fe20000400000 */
[----:B------:R-:W-:Y:S01]  /*1980*/  FMUL R92, R2, R93 ;  /* 0x0000005d025c7220 */ /* 0x000fe20000400000 */
[----:B------:R-:W-:Y:S01]  /*1990*/  @P0 FMUL R112, R112, R3 ;  /* 0x0000000370700220 */ /* 0x000fe20000400000 */
[----:B------:R-:W-:Y:S02]  /*19a0*/  FMUL R77, R2, R77 ;  /* 0x0000004d024d7220 */ /* 0x000fe40000400000 */
[----:B------:R1:W2:Y:S01]  /*19b0*/  F2F.BF16.F32 R86, R76 ;  /* 0x0000004c00567304 */ /* 0x0002a20000202000 */
[----:B------:R-:W-:Y:S01]  /*19c0*/  FFMA R92, R29, R92, R61 ;  /* 0x0000005c1d5c7223 */ /* 0x000fe2000000003d */
[----:B0-----:R-:W-:Y:S01]  /*19d0*/  FFMA R80, R28, R77, R60 ;  /* 0x0000004d1c507223 */ /* 0x001fe2000000003c */
[----:B------:R-:W-:-:S02]  /*19e0*/  FADD R77, R94, -R0 ;  /* 0x800000005e4d7221 */ /* 0x000fc40000000000 */
[-C--:B------:R-:W-:Y:S01]  /*19f0*/  @P0 FMUL R92, R92, R3.reuse ;  /* 0x000000035c5c0220 */ /* 0x080fe20000400000 */
[----:B------:R-:W-:Y:S01]  /*1a00*/  @P0 FMUL R80, R80, R3 ;  /* 0x0000000350500220 */ /* 0x000fe20000400000 */
[C---:B------:R-:W-:Y:S01]  /*1a10*/  FMUL R77, R2.reuse, R77 ;  /* 0x0000004d024d7220 */ /* 0x040fe20000400000 */
[----:B------:R0:W-:Y:S01]  /*1a20*/  F2F.BF16.F32 R89, R112 ;  /* 0x0000007000597304 */ /* 0x0001e20000202000 */
[----:B-1----:R-:W-:-:S04]  /*1a30*/  FMUL R76, R2, R91 ;  /* 0x0000005b024c7220 */ /* 0x002fc80000400000 */
[----:B------:R-:W-:Y:S01]  /*1a40*/  FFMA R76, R27, R76, R59 ;  /* 0x0000004c1b4c7223 */ /* 0x000fe2000000003b */
[----:B--2---:R-:W-:Y:S02]  /*1a50*/  SHF.L.U32 R86, R86, 0x10, RZ ;  /* 0x0000001056567819 */ /* 0x004fe400000006ff */
[----:B------:R-:W-:Y:S01]  /*1a60*/  F2F.BF16.F32 R106, R106 ;  /* 0x0000006a006a7304 */ /* 0x000fe20000202000 */
[----:B------:R-:W-:Y:S01]  /*1a70*/  @P0 FMUL R76, R76, R3 ;  /* 0x000000034c4c0220 */ /* 0x000fe20000400000 */
[----:B0-----:R-:W-:Y:S01]  /*1a80*/  FFMA R112, R30, R77, R62 ;  /* 0x0000004d1e707223 */ /* 0x001fe2000000003e */
[----:B------:R-:W-:-:S03]  /*1a90*/  FADD R77, R96, -R0 ;  /* 0x80000000604d7221 */ /* 0x000fc60000000000 */
[----:B------:R-:W-:Y:S01]  /*1aa0*/  @P0 FMUL R112, R112, R3 ;  /* 0x0000000370700220 */ /* 0x000fe20000400000 */
[----:B------:R-:W-:Y:S01]  /*1ab0*/  FMUL R77, R2, R77 ;  /* 0x0000004d024d7220 */ /* 0x000fe20000400000 */
[----:B------:R0:W1:Y:S03]  /*1ac0*/  F2F.BF16.F32 R90, R76 ;  /* 0x0000004c005a7304 */ /* 0x0000660000202000 */
[----:B------:R-:W-:Y:S01]  /*1ad0*/  FFMA R96, R32, R77, R64 ;  /* 0x0000004d20607223 */ /* 0x000fe20000000040 */
[----:B------:R-:W-:-:S03]  /*1ae0*/  FADD R77, R98, -R0 ;  /* 0x80000000624d7221 */ /* 0x000fc60000000000 */
[----:B------:R-:W-:Y:S01]  /*1af0*/  @P0 FMUL R96, R96, R3 ;  /* 0x0000000360600220 */ /* 0x000fe20000400000 */
[----:B------:R-:W-:Y:S01]  /*1b00*/  F2F.BF16.F32 R68, R68 ;  /* 0x0000004400447304 */ /* 0x000fe20000202000 */
[C---:B0-----:R-:W-:Y:S01]  /*1b10*/  FMUL R76, R2.reuse, R95 ;  /* 0x0000005f024c7220 */ /* 0x041fe20000400000 */
[----:B------:R-:W-:-:S03]  /*1b20*/  FMUL R95, R2, R77 ;  /* 0x0000004d025f7220 */ /* 0x000fc60000400000 */
[----:B------:R-:W-:Y:S01]  /*1b30*/  FFMA R76, R31, R76, R63 ;  /* 0x0000004c1f4c7223 */ /* 0x000fe2000000003f */
[----:B-1----:R-:W-:Y:S02]  /*1b40*/  SHF.L.U32 R90, R90, 0x10, RZ ;  /* 0x000000105a5a7819 */ /* 0x002fe400000006ff */
[----:B------:R0:W-:Y:S01]  /*1b50*/  F2F.BF16.F32 R91, R80 ;  /* 0x00000050005b7304 */ /* 0x0001e20000202000 */
[----:B------:R-:W-:-:S07]  /*1b60*/  @P0 FMUL R76, R76, R3 ;  /* 0x000000034c4c0220 */ /* 0x000fce0000400000 */
[----:B------:R-:W1:Y:S01]  /*1b70*/  F2F.BF16.F32 R74, R74 ;  /* 0x0000004a004a7304 */ /* 0x000e620000202000 */
[----:B0-----:R-:W-:-:S04]  /*1b80*/  FMUL R80, R2, R97 ;  /* 0x0000006102507220 */ /* 0x001fc80000400000 */
[----:B------:R-:W-:Y:S01]  /*1b90*/  FFMA R98, R33, R80, R65 ;  /* 0x0000005021627223 */ /* 0x000fe20000000041 */
[----:B------:R-:W-:Y:S02]  /*1ba0*/  IMAD.WIDE.U32 R80, R110, 0x10000, RZ ;  /* 0x000100006e507825 */ /* 0x000fe400078e00ff */
[----:B------:R0:W2:Y:S02]  /*1bb0*/  F2F.BF16.F32 R94, R76 ;  /* 0x0000004c005e7304 */ /* 0x0000a40000202000 */
[----:B------:R-:W-:-:S06]  /*1bc0*/  @P0 FMUL R98, R98, R3 ;  /* 0x0000000362620220 */ /* 0x000fcc0000400000 */
[----:B------:R-:W3:Y:S01]  /*1bd0*/  F2F.BF16.F32 R82, R82 ;  /* 0x0000005200527304 */ /* 0x000ee20000202000 */
[----:B0-----:R-:W-:Y:S01]  /*1be0*/  IMAD.WIDE.U32 R76, R107, 0x10000, RZ ;  /* 0x000100006b4c7825 */ /* 0x001fe200078e00ff */
[----:B------:R-:W-:Y:S02]  /*1bf0*/  LOP3.LUT R107, R109, R81, R106, 0xfe, !PT ;  /* 0x000000516d6b7212 */ /* 0x000fe400078efe6a */
[----:B------:R-:W-:Y:S01]  /*1c00*/  LOP3.LUT R106, R80, R69, RZ, 0xfc, !PT ;  /* 0x00000045506a7212 */ /* 0x000fe200078efcff */
[----:B-1----:R-:W-:Y:S01]  /*1c10*/  IMAD.WIDE.U32 R80, R74, 0x10000, RZ ;  /* 0x000100004a507825 */ /* 0x002fe200078e00ff */
[----:B------:R-:W-:Y:S02]  /*1c20*/  LOP3.LUT R76, R76, R68, RZ, 0xfc, !PT ;  /* 0x000000444c4c7212 */ /* 0x000fe400078efcff */
[----:B------:R-:W0:Y:S01]  /*1c30*/  F2F.BF16.F32 R70, R70 ;  /* 0x0000004600467304 */ /* 0x000e220000202000 */
[----:B------:R-:W-:Y:S01]  /*1c40*/  LOP3.LUT R77, R108, R77, R71, 0xfe, !PT ;  /* 0x0000004d6c4d7212 */ /* 0x000fe200078efe47 */
[----:B------:R-:W1:Y:S01]  /*1c50*/  LDC.64 R68, c[0x0][0x3c8] ;  /* 0x0000f200ff447b82 */ /* 0x000e620000000a00 */
[----:B------:R-:W-:Y:S01]  /*1c60*/  FFMA R108, R34, R95, R66 ;  /* 0x0000005f226c7223 */ /* 0x000fe20000000042 */
[----:B------:R-:W-:-:S02]  /*1c70*/  SHF.L.U32 R71, R75, 0x10, RZ ;  /* 0x000000104b477819 */ /* 0x000fc400000006ff */
[----:B--2---:R-:W-:Y:S01]  /*1c80*/  SHF.L.U32 R94, R94, 0x10, RZ ;  /* 0x000000105e5e7819 */ /* 0x004fe200000006ff */
[----:B------:R-:W-:Y:S01]  /*1c90*/  @P0 FMUL R108, R108, R3 ;  /* 0x000000036c6c0220 */ /* 0x000fe20000400000 */
[----:B------:R-:W2:Y:S01]  /*1ca0*/  F2F.BF16.F32 R72, R72 ;  /* 0x0000004800487304 */ /* 0x000ea20000202000 */
[----:B---3--:R-:W-:Y:S01]  /*1cb0*/  IMAD.WIDE.U32 R74, R82, 0x10000, RZ ;  /* 0x00010000524a7825 */ /* 0x008fe200078e00ff */
[----:B0-----:R-:W-:-:S06]  /*1cc0*/  LOP3.LUT R70, R80, R70, RZ, 0xfc, !PT ;  /* 0x0000004650467212 */ /* 0x001fcc00078efcff */
[----:B------:R-:W0:Y:S01]  /*1cd0*/  F2F.BF16.F32 R84, R84 ;  /* 0x0000005400547304 */ /* 0x000e220000202000 */
[----:B--2---:R-:W-:-:S07]  /*1ce0*/  LOP3.LUT R71, R71, R81, R72, 0xfe, !PT ;  /* 0x0000005147477212 */ /* 0x004fce00078efe48 */
[----:B------:R-:W2:Y:S01]  /*1cf0*/  F2F.BF16.F32 R78, R78 ;  /* 0x0000004e004e7304 */ /* 0x000ea20000202000 */
[----:B-1----:R-:W-:-:S04]  /*1d00*/  IMAD.WIDE.U32 R68, R104, 0x8, R68 ;  /* 0x0000000868447825 */ /* 0x002fc800078e0044 */
[----:B0-----:R-:W-:-:S03]  /*1d10*/  IMAD.WIDE.U32 R80, R84, 0x10000, RZ ;  /* 0x0001000054507825 */ /* 0x001fc600078e00ff */
[----:B------:R-:W-:Y:S01]  /*1d20*/  F2F.BF16.F32 R88, R88 ;  /* 0x0000005800587304 */ /* 0x000fe20000202000 */
[----:B------:R0:W-:Y:S01]  /*1d30*/  STG.E.64 desc[UR6][R68.64], R76 ;  /* 0x0000004c44007986 */ /* 0x0001e2000c101b06 */
[----:B------:R-:W-:-:S03]  /*1d40*/  LOP3.LUT R72, R80, R83, RZ, 0xfc, !PT ;  /* 0x0000005350487212 */ /* 0x000fc600078efcff */
[----:B------:R0:W-:Y:S01]  /*1d50*/  STG.E.64 desc[UR6][R68.64+0x400], R106 ;  /* 0x0004006a44007986 */ /* 0x0001e2000c101b06 */
[----:B--2---:R-:W-:Y:S02]  /*1d60*/  LOP3.LUT R79, R79, R75, R78, 0xfe, !PT ;  /* 0x0000004b4f4f7212 */ /* 0x004fe400078efe4e */
[----:B------:R-:W1:Y:S01]  /*1d70*/  F2F.BF16.F32 R92, R92 ;  /* 0x0000005c005c7304 */ /* 0x000e620000202000 */
[----:B------:R-:W-:Y:S01]  /*1d80*/  LOP3.LUT R78, R74, R73, RZ, 0xfc, !PT ;  /* 0x000000494a4e7212 */ /* 0x000fe200078efcff */
[----:B------:R0:W-:Y:S01]  /*1d90*/  STG.E.64 desc[UR6][R68.64+0x800], R70 ;  /* 0x0008004644007986 */ /* 0x0001e2000c101b06 */
[----:B------:R-:W-:-:S03]  /*1da0*/  LOP3.LUT R73, R86, R81, R85, 0xfe, !PT ;  /* 0x0000005156497212 */ /* 0x000fc600078efe55 */
[----:B------:R0:W-:Y:S02]  /*1db0*/  STG.E.64 desc[UR6][R68.64+0xc00], R78 ;  /* 0x000c004e44007986 */ /* 0x0001e4000c101b06 */
[----:B------:R-:W2:Y:S02]  /*1dc0*/  F2F.BF16.F32 R2, R98 ;  /* 0x0000006200027304 */ /* 0x000ea40000202000 */
[----:B------:R0:W-:Y:S01]  /*1dd0*/  STG.E.64 desc[UR6][R68.64+0x1000], R72 ;  /* 0x0010004844007986 */ /* 0x0001e2000c101b06 */
[----:B-1----:R-:W-:-:S05]  /*1de0*/  IMAD.WIDE.U32 R74, R92, 0x10000, RZ ;  /* 0x000100005c4a7825 */ /* 0x002fca00078e00ff */
[----:B------:R-:W1:Y:S01]  /*1df0*/  F2F.BF16.F32 R95, R114 ;  /* 0x00000072005f7304 */ /* 0x000e620000202000 */
[----:B------:R-:W-:Y:S01]  /*1e00*/  LOP3.LUT R74, R74, R91, RZ, 0xfc, !PT ;  /* 0x0000005b4a4a7212 */ /* 0x000fe200078efcff */
[----:B--2---:R-:W-:-:S06]  /*1e10*/  IMAD.WIDE.U32 R80, R2, 0x10000, RZ ;  /* 0x0001000002507825 */ /* 0x004fcc00078e00ff */
[----:B------:R-:W2:Y:S01]  /*1e20*/  F2F.BF16.F32 R93, R112 ;  /* 0x00000070005d7304 */ /* 0x000ea20000202000 */
[----:B-1----:R-:W-:-:S07]  /*1e30*/  SHF.L.U32 R95, R95, 0x10, RZ ;  /* 0x000000105f5f7819 */ /* 0x002fce00000006ff */
[----:B------:R1:W3:Y:S01]  /*1e40*/  F2F.BF16.F32 R0, R96 ;  /* 0x0000006000007304 */ /* 0x0002e20000202000 */
[----:B--2---:R-:W-:-:S07]  /*1e50*/  LOP3.LUT R75, R94, R75, R93, 0xfe, !PT ;  /* 0x0000004b5e4b7212 */ /* 0x004fce00078efe5d */
[----:B------:R-:W2:Y:S01]  /*1e60*/  F2F.BF16.F32 R99, R108 ;  /* 0x0000006c00637304 */ /* 0x000ea20000202000 */
[----:B-1----:R-:W-:Y:S01]  /*1e70*/  IMAD.WIDE.U32 R96, R88, 0x10000, RZ ;  /* 0x0001000058607825 */ /* 0x002fe200078e00ff */
[----:B------:R0:W-:Y:S04]  /*1e80*/  STG.E.64 desc[UR6][R68.64+0x1800], R74 ;  /* 0x0018004a44007986 */ /* 0x0001e8000c101b06 */
[----:B------:R-:W-:Y:S02]  /*1e90*/  LOP3.LUT R83, R90, R97, R89, 0xfe, !PT ;  /* 0x000000615a537212 */ /* 0x000fe400078efe59 */
[----:B------:R-:W-:Y:S02]  /*1ea0*/  LOP3.LUT R82, R96, R87, RZ, 0xfc, !PT ;  /* 0x0000005760527212 */ /* 0x000fe400078efcff */
[----:B---3--:R-:W-:-:S03]  /*1eb0*/  LOP3.LUT R80, R80, R0, RZ, 0xfc, !PT ;  /* 0x0000000050507212 */ /* 0x008fc600078efcff */
[----:B------:R0:W-:Y:S01]  /*1ec0*/  STG.E.64 desc[UR6][R68.64+0x1400], R82 ;  /* 0x0014005244007986 */ /* 0x0001e2000c101b06 */
[----:B--2---:R-:W-:-:S05]  /*1ed0*/  LOP3.LUT R81, R95, R81, R99, 0xfe, !PT ;  /* 0x000000515f517212 */ /* 0x004fca00078efe63 */
[----:B------:R0:W-:Y:S01]  /*1ee0*/  STG.E.64 desc[UR6][R68.64+0x1c00], R80 ;  /* 0x001c005044007986 */ /* 0x0001e2000c101b06 */
[----:B------:R-:W-:Y:S05]  /*1ef0*/  BRA `(.L_x_8591) ;  /* 0x0000000c00ac7947 */ /* 0x000fea0003800000 */
.L_x_8590:
[--C-:B0-----:R-:W-:Y:S01]  /*1f00*/  FADD R107, R68, -R0.reuse ;  /* 0x80000000446b7221 */ /* 0x101fe20000000000 */
[--C-:B------:R-:W-:Y:S01]  /*1f10*/  FADD R69, R69, -R0.reuse ;  /* 0x8000000045457221 */ /* 0x100fe20000000000 */
[----:B------:R-:W-:Y:S01]  /*1f20*/  ISETP.NE.AND P0, PT, RZ, UR9, PT ;  /* 0x00000009ff007c0c */ /* 0x000fe2000bf05270 */
[--C-:B------:R-:W-:Y:S01]  /*1f30*/  FADD R111, R76, -R0.reuse ;  /* 0x800000004c6f7221 */ /* 0x100fe20000000000 */
[C---:B------:R-:W-:Y:S01]  /*1f40*/  FMUL R107, R2.reuse, R107 ;  /* 0x0000006b026b7220 */ /* 0x040fe20000400000 */
[C---:B------:R-:W-:Y:S01]  /*1f50*/  FMUL R68, R2.reuse, R69 ;  /* 0x0000004502447220 */ /* 0x040fe20000400000 */
[----:B------:R-:W-:Y:S01]  /*1f60*/  FADD R73, R73, -R0 ;  /* 0x8000000049497221 */ /* 0x000fe20000000000 */
[----:B------:R-:W-:Y:S01]  /*1f70*/  FMUL R111, R2, R111 ;  /* 0x0000006f026f7220 */ /* 0x000fe20000400000 */
[----:B-----5:R-:W-:Y:S01]  /*1f80*/  FFMA R116, R4, R107, R36 ;  /* 0x0000006b04747223 */ /* 0x020fe20000000024 */
[----:B------:R-:W-:Y:S01]  /*1f90*/  FADD R107, R70, -R0 ;  /* 0x80000000466b7221 */ /* 0x000fe20000000000 */
[----:B------:R-:W-:Y:S01]  /*1fa0*/  FFMA R68, R5, R68, R37 ;  /* 0x0000004405447223 */ /* 0x000fe20000000025 */
[----:B------:R-:W-:Y:S01]  /*1fb0*/  FFMA R124, R12, R111, R44 ;  /* 0x0000006f0c7c7223 */ /* 0x000fe2000000002c */
[----:B------:R-:W-:Y:S01]  /*1fc0*/  FMUL R69, R116, R3 ;  /* 0x0000000374457220 */ /* 0x000fe20000400000 */
[----:B------:R-:W-:Y:S01]  /*1fd0*/  FMUL R107, R2, R107 ;  /* 0x0000006b026b7220 */ /* 0x000fe20000400000 */
[--C-:B------:R-:W-:Y:S01]  /*1fe0*/  FADD R115, R86, -R0.reuse ;  /* 0x8000000056737221 */ /* 0x100fe20000000000 */
[--C-:B------:R-:W-:Y:S01]  /*1ff0*/  FADD R117, R88, -R0.reuse ;  /* 0x8000000058757221 */ /* 0x100fe20000000000 */
[----:B------:R-:W-:Y:S01]  /*2000*/  FADD R113, R80, -R0 ;  /* 0x8000000050717221 */ /* 0x000fe20000000000 */
[----:B------:R-:W-:Y:S01]  /*2010*/  FFMA R109, R6, R107, R38 ;  /* 0x0000006b066d7223 */ /* 0x000fe20000000026 */
[----:B------:R-:W-:Y:S01]  /*2020*/  FADD R107, R74, -R0 ;  /* 0x800000004a6b7221 */ /* 0x000fe20000000000 */
[----:B------:R-:W-:Y:S01]  /*2030*/  FSEL R69, R116, R69, !P0 ;  /* 0x0000004574457208 */ /* 0x000fe20004000000 */
[C---:B------:R-:W-:Y:S01]  /*2040*/  FMUL R115, R2.reuse, R115 ;  /* 0x0000007302737220 */ /* 0x040fe20000400000 */
[----:B------:R-:W-:Y:S01]  /*2050*/  FMNMX3 R116, R105, |R116|, |R68|, !PT ;  /* 0x4000007469747276 */ /* 0x000fe20007800444 */
[----:B------:R-:W-:Y:S01]  /*2060*/  FMUL R107, R2, R107 ;  /* 0x0000006b026b7220 */ /* 0x000fe20000400000 */
[-C--:B------:R-:W-:Y:S01]  /*2070*/  @P0 FMUL R68, R68, R3.reuse ;  /* 0x0000000344440220 */ /* 0x080fe20000400000 */
[----:B------:R-:W-:Y:S01]  /*2080*/  FADD R105, R72, -R0 ;  /* 0x8000000048697221 */ /* 0x000fe20000000000 */
[C---:B------:R-:W-:Y:S01]  /*2090*/  FMUL R70, R109.reuse, R3 ;  /* 0x000000036d467220 */ /* 0x040fe20000400000 */
[----:B------:R-:W-:Y:S01]  /*20a0*/  FFMA R114, R10, R107, R42 ;  /* 0x0000006b0a727223 */ /* 0x000fe2000000002a */
[----:B------:R-:W-:Y:S01]  /*20b0*/  FADD R107, R78, -R0 ;  /* 0x800000004e6b7221 */ /* 0x000fe20000000000 */
[----:B------:R0:W1:Y:S01]  /*20c0*/  F2F.BF16.F32 R72, R68 ;  /* 0x0000004400487304 */ /* 0x0000620000202000 */
[C---:B------:R-:W-:Y:S01]  /*20d0*/  FMUL R105, R2.reuse, R105 ;  /* 0x0000006902697220 */ /* 0x040fe20000400000 */
[C---:B------:R-:W-:Y:S01]  /*20e0*/  FMUL R78, R2.reuse, R73 ;  /* 0x00000049024e7220 */ /* 0x040fe20000400000 */
[----:B------:R-:W-:Y:S01]  /*20f0*/  FMUL R111, R2, R107 ;  /* 0x0000006b026f7220 */ /* 0x000fe20000400000 */
[----:B------:R-:W-:Y:S01]  /*2100*/  FMUL R107, R124, R3 ;  /* 0x000000037c6b7220 */ /* 0x000fe20000400000 */
[----:B------:R-:W-:Y:S01]  /*2110*/  FFMA R118, R8, R105, R40 ;  /* 0x0000006908767223 */ /* 0x000fe20000000028 */
[----:B------:R-:W-:Y:S01]  /*2120*/  FSEL R70, R109, R70, !P0 ;  /* 0x000000466d467208 */ /* 0x000fe20004000000 */
[----:B------:R-:W-:Y:S01]  /*2130*/  FFMA R108, R14, R111, R46 ;  /* 0x0000006f0e6c7223 */ /* 0x000fe2000000002e */
[----:B------:R2:W-:Y:S01]  /*2140*/  F2F.BF16.F32 R106, R69 ;  /* 0x00000045006a7304 */ /* 0x0005e20000202000 */
[----:B0-----:R-:W-:Y:S01]  /*2150*/  FSEL R68, R124, R107, !P0 ;  /* 0x0000006b7c447208 */ /* 0x001fe20004000000 */
[--C-:B------:R-:W-:Y:S01]  /*2160*/  FADD R107, R71, -R0.reuse ;  /* 0x80000000476b7221 */ /* 0x100fe20000000000 */
[----:B------:R-:W-:Y:S01]  /*2170*/  FMUL R111, R108, R3 ;  /* 0x000000036c6f7220 */ /* 0x000fe20000400000 */
[----:B------:R-:W-:Y:S01]  /*2180*/  FADD R71, R82, -R0 ;  /* 0x8000000052477221 */ /* 0x000fe20000000000 */
[----:B------:R-:W-:Y:S01]  /*2190*/  FFMA R73, R9, R78, R41 ;  /* 0x0000004e09497223 */ /* 0x000fe20000000029 */
[----:B------:R-:W-:Y:S01]  /*21a0*/  FMUL R76, R2, R107 ;  /* 0x0000006b024c7220 */ /* 0x000fe20000400000 */
[----:B------:R-:W-:Y:S01]  /*21b0*/  FFMA R112, R22, R115, R54 ;  /* 0x0000007316707223 */ /* 0x000fe20000000036 */
[----:B------:R0:W-:Y:S01]  /*21c0*/  F2F.BF16.F32 R105, R70 ;  /* 0x0000004600697304 */ /* 0x0001e20000202000 */
[----:B--2---:R-:W-:Y:S01]  /*21d0*/  FMUL R69, R118, R3 ;  /* 0x0000000376457220 */ /* 0x004fe20000400000 */
[----:B------:R-:W-:Y:S01]  /*21e0*/  FFMA R107, R7, R76, R39 ;  /* 0x0000004c076b7223 */ /* 0x000fe20000000027 */
[----:B------:R-:W-:Y:S01]  /*21f0*/  FMUL R117, R2, R117 ;  /* 0x0000007502757220 */ /* 0x000fe20000400000 */
[--C-:B------:R-:W-:Y:S01]  /*2200*/  FADD R115, R92, -R0.reuse ;  /* 0x800000005c737221 */ /* 0x100fe20000000000 */
[--C-:B------:R-:W-:Y:S01]  /*2210*/  FADD R77, R77, -R0.reuse ;  /* 0x800000004d4d7221 */ /* 0x100fe20000000000 */
[----:B------:R-:W-:Y:S01]  /*2220*/  FSEL R74, R118, R69, !P0 ;  /* 0x00000045764a7208 */ /* 0x000fe20004000000 */
[----:B------:R-:W-:Y:S01]  /*2230*/  FMUL R69, R114, R3 ;  /* 0x0000000372457220 */ /* 0x000fe20000400000 */
[----:B------:R-:W-:Y:S01]  /*2240*/  FMNMX3 R82, R116, |R109|, |R107|, !PT ;  /* 0x4000006d74527276 */ /* 0x000fe2000780046b */
[----:B------:R-:W-:Y:S01]  /*2250*/  FMUL R109, R112, R3 ;  /* 0x00000003706d7220 */ /* 0x000fe20000400000 */
[----:B0-----:R-:W-:Y:S01]  /*2260*/  FSEL R70, R108, R111, !P0 ;  /* 0x0000006f6c467208 */ /* 0x001fe20004000000 */
[----:B------:R-:W-:Y:S01]  /*2270*/  FADD R111, R75, -R0 ;  /* 0x800000004b6f7221 */ /* 0x000fe20000000000 */
[----:B------:R-:W-:Y:S01]  /*2280*/  FMNMX3 R82, R82, |R118|, |R73|, !PT ;  /* 0x4000007652527276 */ /* 0x000fe20007800449 */
[----:B------:R-:W-:Y:S01]  /*2290*/  FFMA R118, R24, R117, R56 ;  /* 0x0000007518767223 */ /* 0x000fe20000000038 */
[----:B------:R-:W-:Y:S01]  /*22a0*/  FSEL R78, R112, R109, !P0 ;  /* 0x0000006d704e7208 */ /* 0x000fe20004000000 */
[C---:B------:R-:W-:Y:S01]  /*22b0*/  FMUL R80, R2.reuse, R111 ;  /* 0x0000006f02507220 */ /* 0x040fe20000400000 */
[----:B------:R-:W-:Y:S01]  /*22c0*/  FMUL R115, R2, R115 ;  /* 0x0000007302737220 */ /* 0x000fe20000400000 */
[----:B------:R-:W-:Y:S01]  /*22d0*/  FMUL R111, R118, R3 ;  /* 0x00000003766f7220 */ /* 0x000fe20000400000 */
[----:B------:R-:W-:Y:S01]  /*22e0*/  FSEL R69, R114, R69, !P0 ;  /* 0x0000004572457208 */ /* 0x000fe20004000000 */
[----:B------:R-:W-:Y:S01]  /*22f0*/  FFMA R109, R11, R80, R43 ;  /* 0x000000500b6d7223 */ /* 0x000fe2000000002b */
[--C-:B------:R-:W-:Y:S01]  /*2300*/  FADD R79, R79, -R0.reuse ;  /* 0x800000004f4f7221 */ /* 0x100fe20000000000 */
[----:B------:R-:W-:Y:S01]  /*2310*/  FMUL R113, R2, R113 ;  /* 0x0000007102717220 */ /* 0x000fe20000400000 */
[----:B------:R-:W-:Y:S01]  /*2320*/  FSEL R80, R118, R111, !P0 ;  /* 0x0000006f76507208 */ /* 0x000fe20004000000 */
[----:B------:R-:W-:Y:S01]  /*2330*/  FADD R81, R81, -R0 ;  /* 0x8000000051517221 */ /* 0x000fe20000000000 */
[----:B------:R-:W-:Y:S01]  /*2340*/  FMNMX3 R111, R82, |R114|, |R109|, !PT ;  /* 0x40000072526f7276 */ /* 0x000fe2000780046d */
[----:B------:R-:W-:Y:S01]  /*2350*/  FFMA R114, R28, R115, R60 ;  /* 0x000000731c727223 */ /* 0x000fe2000000003c */
[----:B------:R-:W-:Y:S01]  /*2360*/  FADD R115, R94, -R0 ;  /* 0x800000005e737221 */ /* 0x000fe20000000000 */
[----:B------:R-:W-:Y:S01]  /*2370*/  FFMA R120, R16, R113, R48 ;  /* 0x0000007110787223 */ /* 0x000fe20000000030 */
[C---:B------:R-:W-:Y:S01]  /*2380*/  FMUL R113, R2.reuse, R71 ;  /* 0x0000004702717220 */ /* 0x040fe20000400000 */
[--C-:B------:R-:W-:Y:S01]  /*2390*/  FADD R83, R83, -R0.reuse ;  /* 0x8000000053537221 */ /* 0x100fe20000000000 */
[----:B------:R-:W-:Y:S01]  /*23a0*/  FMUL R115, R2, R115 ;  /* 0x0000007302737220 */ /* 0x000fe20000400000 */
[----:B------:R-:W-:Y:S01]  /*23b0*/  FMUL R71, R120, R3 ;  /* 0x0000000378477220 */ /* 0x000fe20000400000 */
[----:B------:R-:W-:Y:S01]  /*23c0*/  FADD R75, R84, -R0 ;  /* 0x80000000544b7221 */ /* 0x000fe20000000000 */
[----:B------:R-:W-:Y:S01]  /*23d0*/  FFMA R122, R18, R113, R50 ;  /* 0x00000071127a7223 */ /* 0x000fe20000000032 */
[----:B------:R-:W-:Y:S01]  /*23e0*/  FFMA R94, R30, R115, R62 ;  /* 0x000000731e5e7223 */ /* 0x000fe2000000003e */
[----:B------:R-:W-:Y:S01]  /*23f0*/  FADD R115, R96, -R0 ;  /* 0x8000000060737221 */ /* 0x000fe20000000000 */
[----:B------:R-:W-:Y:S01]  /*2400*/  FMUL R96, R2, R77 ;  /* 0x0000004d02607220 */ /* 0x000fe20000400000 */
[----:B------:R-:W-:Y:S01]  /*2410*/  FSEL R71, R120, R71, !P0 ;  /* 0x0000004778477208 */ /* 0x000fe20004000000 */
[C---:B------:R-:W-:Y:S01]  /*2420*/  FMUL R113, R2.reuse, R75 ;  /* 0x0000004b02717220 */ /* 0x040fe20000400000 */
[----:B------:R-:W-:Y:S01]  /*2430*/  FMUL R115, R2, R115 ;  /* 0x0000007302737220 */ /* 0x000fe20000400000 */
[----:B------:R-:W-:Y:S01]  /*2440*/  FFMA R96, R13, R96, R45 ;  /* 0x000000600d607223 */ /* 0x000fe2000000002d */
[----:B------:R-:W-:Y:S01]  /*2450*/  FMUL R75, R122, R3 ;  /* 0x000000037a4b7220 */ /* 0x000fe20000400000 */
[----:B------:R-:W-:Y:S01]  /*2460*/  FFMA R110, R20, R113, R52 ;  /* 0x00000071146e7223 */ /* 0x000fe20000000034 */
[----:B------:R-:W-:Y:S01]  /*2470*/  FFMA R92, R32, R115, R64 ;  /* 0x00000073205c7223 */ /* 0x000fe20000000040 */
[----:B------:R-:W-:Y:S01]  /*2480*/  FADD R115, R98, -R0 ;  /* 0x8000000062737221 */ /* 0x000fe20000000000 */
[C---:B------:R-:W-:Y:S01]  /*2490*/  FMUL R98, R2.reuse, R79 ;  /* 0x0000004f02627220 */ /* 0x040fe20000400000 */
[----:B------:R-:W-:Y:S01]  /*24a0*/  FMNMX3 R111, R111, |R124|, |R96|, !PT ;  /* 0x4000007c6f6f7276 */ /* 0x000fe20007800460 */
[----:B------:R-:W-:Y:S01]  /*24b0*/  FMUL R124, R2, R81 ;  /* 0x00000051027c7220 */ /* 0x000fe20000400000 */
[--C-:B------:R-:W-:Y:S01]  /*24c0*/  FADD R85, R85, -R0.reuse ;  /* 0x8000000055557221 */ /* 0x100fe20000000000 */
[----:B------:R-:W-:Y:S01]  /*24d0*/  FFMA R79, R15, R98, R47 ;  /* 0x000000620f4f7223 */ /* 0x000fe2000000002f */
[----:B------:R-:W-:Y:S01]  /*24e0*/  FSEL R75, R122, R75, !P0 ;  /* 0x0000004b7a4b7208 */ /* 0x000fe20004000000 */
[----:B------:R-:W-:Y:S01]  /*24f0*/  FFMA R124, R17, R124, R49 ;  /* 0x0000007c117c7223 */ /* 0x000fe20000000031 */
[C---:B------:R-:W-:Y:S01]  /*2500*/  FMUL R113, R110.reuse, R3 ;  /* 0x000000036e717220 */ /* 0x040fe20000400000 */
[--C-:B------:R-:W-:Y:S01]  /*2510*/  FADD R87, R87, -R0.reuse ;  /* 0x8000000057577221 */ /* 0x100fe20000000000 */
[----:B------:R-:W-:Y:S01]  /*2520*/  FMNMX3 R111, R111, |R108|, |R79|, !PT ;  /* 0x4000006c6f6f7276 */ /* 0x000fe2000780044f */
[--C-:B------:R-:W-:Y:S01]  /*2530*/  FADD R89, R89, -R0.reuse ;  /* 0x8000000059597221 */ /* 0x100fe20000000000 */
[--C-:B------:R-:W-:Y:S01]  /*2540*/  FADD R91, R91, -R0.reuse ;  /* 0x800000005b5b7221 */ /* 0x100fe20000000000 */
[----:B------:R-:W-:Y:S01]  /*2550*/  FSEL R76, R110, R113, !P0 ;  /* 0x000000716e4c7208 */ /* 0x000fe20004000000 */
[----:B------:R-:W-:Y:S01]  /*2560*/  FADD R113, R90, -R0 ;  /* 0x800000005a717221 */ /* 0x000fe20000000000 */
[----:B------:R-:W-:Y:S01]  /*2570*/  FMNMX3 R111, R111, |R120|, |R124|, !PT ;  /* 0x400000786f6f7276 */ /* 0x000fe2000780047c */
[----:B------:R-:W-:Y:S01]  /*2580*/  FMUL R120, R2, R83 ;  /* 0x0000005302787220 */ /* 0x000fe20000400000 */
[----:B------:R-:W-:Y:S01]  /*2590*/  @P0 FMUL R124, R124, R3 ;  /* 0x000000037c7c0220 */ /* 0x000fe20000400000 */
[C---:B------:R-:W-:Y:S01]  /*25a0*/  FMUL R87, R2.reuse, R87 ;  /* 0x0000005702577220 */ /* 0x040fe20000400000 */
[----:B------:R-:W-:Y:S01]  /*25b0*/  FMUL R113, R2, R113 ;  /* 0x0000007102717220 */ /* 0x000fe20000400000 */
[----:B------:R-:W-:Y:S01]  /*25c0*/  FFMA R120, R19, R120, R51 ;  /* 0x0000007813787223 */ /* 0x000fe20000000033 */
[----:B------:R0:W-:Y:S01]  /*25d0*/  F2F.BF16.F32 R83, R124 ;  /* 0x0000007c00537304 */ /* 0x0001e20000202000 */
[----:B------:R-:W-:Y:S01]  /*25e0*/  FADD R93, R93, -R0 ;  /* 0x800000005d5d7221 */ /* 0x000fe20000000000 */
[----:B------:R-:W-:Y:S01]  /*25f0*/  FFMA R116, R26, R113, R58 ;  /* 0x000000711a747223 */ /* 0x000fe2000000003a */
[----:B------:R-:W-:Y:S01]  /*2600*/  @P0 FMUL R107, R107, R3 ;  /* 0x000000036b6b0220 */ /* 0x000fe20000400000 */
[----:B------:R-:W-:Y:S01]  /*2610*/  FMNMX3 R111, R111, |R122|, |R120|, !PT ;  /* 0x4000007a6f6f7276 */ /* 0x000fe20007800478 */
[----:B------:R-:W-:Y:S01]  /*2620*/  FMUL R122, R2, R85 ;  /* 0x00000055027a7220 */ /* 0x000fe20000400000 */
[-C--:B------:R-:W-:Y:S01]  /*2630*/  FMUL R113, R116, R3.reuse ;  /* 0x0000000374717220 */ /* 0x080fe20000400000 */
[-C--:B------:R-:W-:Y:S01]  /*2640*/  @P0 FMUL R73, R73, R3.reuse ;  /* 0x0000000349490220 */ /* 0x080fe20000400000 */
[----:B------:R-:W-:Y:S01]  /*2650*/  @P0 FMUL R109, R109, R3 ;  /* 0x000000036d6d0220 */ /* 0x000fe20000400000 */
[----:B------:R-:W-:Y:S01]  /*2660*/  FFMA R122, R21, R122, R53 ;  /* 0x0000007a157a7223 */ /* 0x000fe20000000035 */
[----:B0-----:R-:W-:Y:S01]  /*2670*/  FMUL R124, R2, R89 ;  /* 0x00000059027c7220 */ /* 0x001fe20000400000 */
[----:B------:R-:W-:Y:S01]  /*2680*/  FADD R95, R95, -R0 ;  /* 0x800000005f5f7221 */ /* 0x000fe20000000000 */
[----:B------:R-:W-:Y:S01]  /*2690*/  FSEL R82, R116, R113, !P0 ;  /* 0x0000007174527208 */ /* 0x000fe20004000000 */
[----:B------:R-:W0:Y:S01]  /*26a0*/  F2F.BF16.F32 R107, R107 ;  /* 0x0000006b006b7304 */ /* 0x000e220000202000 */
[----:B------:R-:W-:Y:S01]  /*26b0*/  FMNMX3 R111, R111, |R110|, |R122|, !PT ;  /* 0x4000006e6f6f7276 */ /* 0x000fe2000780047a */
[----:B------:R-:W-:Y:S01]  /*26c0*/  FFMA R110, R23, R87, R55 ;  /* 0x00000057176e7223 */ /* 0x000fe20000000037 */
[----:B------:R-:W-:Y:S01]  /*26d0*/  FFMA R124, R25, R124, R57 ;  /* 0x0000007c197c7223 */ /* 0x000fe20000000039 */
[----:B------:R-:W-:Y:S01]  /*26e0*/  FMUL R113, R114, R3 ;  /* 0x0000000372717220 */ /* 0x000fe20000400000 */
[--C-:B------:R-:W-:Y:S01]  /*26f0*/  FADD R97, R97, -R0.reuse ;  /* 0x8000000061617221 */ /* 0x100fe20000000000 */
[----:B------:R-:W-:Y:S01]  /*2700*/  FADD R99, R99, -R0 ;  /* 0x8000000063637221 */ /* 0x000fe20000000000 */
[----:B------:R-:W-:Y:S01]  /*2710*/  FMNMX3 R111, R111, |R112|, |R110|, !PT ;  /* 0x400000706f6f7276 */ /* 0x000fe2000780046e */
[----:B------:R-:W-:Y:S01]  /*2720*/  FMUL R112, R2, R91 ;  /* 0x0000005b02707220 */ /* 0x000fe20000400000 */
[----:B------:R-:W-:Y:S01]  /*2730*/  @P0 FMUL R110, R110, R3 ;  /* 0x000000036e6e0220 */ /* 0x000fe20000400000 */
[----:B------:R1:W-:Y:S01]  /*2740*/  F2F.BF16.F32 R108, R73 ;  /* 0x00000049006c7304 */ /* 0x0003e20000202000 */
[----:B------:R-:W-:Y:S01]  /*2750*/  FMNMX3 R111, R111, |R118|, |R124|, !PT ;  /* 0x400000766f6f7276 */ /* 0x000fe2000780047c */
[----:B------:R-:W-:Y:S01]  /*2760*/  FFMA R112, R27, R112, R59 ;  /* 0x000000701b707223 */ /* 0x000fe2000000003b */
[----:B------:R-:W-:Y:S01]  /*2770*/  FMUL R118, R2, R93 ;  /* 0x0000005d02767220 */ /* 0x000fe20000400000 */
[----:B------:R-:W-:Y:S01]  /*2780*/  FSEL R84, R114, R113, !P0 ;  /* 0x0000007172547208 */ /* 0x000fe20004000000 */
[-C--:B------:R-:W-:Y:S01]  /*2790*/  @P0 FMUL R96, R96, R3.reuse ;  /* 0x0000000360600220 */ /* 0x080fe20000400000 */
[-C--:B------:R-:W-:Y:S01]  /*27a0*/  FMUL R113, R94, R3.reuse ;  /* 0x000000035e717220 */ /* 0x080fe20000400000 */
[----:B------:R-:W-:Y:S01]  /*27b0*/  FFMA R118, R29, R118, R61 ;  /* 0x000000761d767223 */ /* 0x000fe2000000003d */
[----:B------:R-:W2:Y:S01]  /*27c0*/  F2F.BF16.F32 R98, R109 ;  /* 0x0000006d00627304 */ /* 0x000ea20000202000 */
[----:B------:R-:W-:Y:S01]  /*27d0*/  FMNMX3 R111, R111, |R116|, |R112|, !PT ;  /* 0x400000746f6f7276 */ /* 0x000fe20007800470 */
[----:B------:R-:W-:Y:S01]  /*27e0*/  @P0 FMUL R79, R79, R3 ;  /* 0x000000034f4f0220 */ /* 0x000fe20000400000 */
[C---:B------:R-:W-:Y:S01]  /*27f0*/  FMUL R115, R2.reuse, R115 ;  /* 0x0000007302737220 */ /* 0x040fe20000400000 */
[C---:B------:R-:W-:Y:S01]  /*2800*/  FMUL R116, R2.reuse, R99 ;  /* 0x0000006302747220 */ /* 0x040fe20000400000 */
[----:B------:R-:W-:Y:S01]  /*2810*/  FMNMX3 R111, R111, |R114|, |R118|, !PT ;  /* 0x400000726f6f7276 */ /* 0x000fe20007800476 */
[----:B------:R-:W-:Y:S01]  /*2820*/  FMUL R114, R2, R97 ;  /* 0x0000006102727220 */ /* 0x000fe20000400000 */
[----:B------:R-:W-:Y:S01]  /*2830*/  FSEL R86, R94, R113, !P0 ;  /* 0x000000715e567208 */ /* 0x000fe20004000000 */
[----:B------:R3:W-:Y:S01]  /*2840*/  F2F.BF16.F32 R87, R110 ;  /* 0x0000006e00577304 */ /* 0x0007e20000202000 */
[----:B-1----:R-:W-:-:S04]  /*2850*/  IMAD.WIDE.U32 R72, R72, 0x10000, RZ ;  /* 0x0001000048487825 */ /* 0x002fc800078e00ff */
[----:B------:R-:W-:Y:S01]  /*2860*/  FFMA R114, R33, R114, R65 ;  /* 0x0000007221727223 */ /* 0x000fe20000000041 */
[----:B------:R-:W-:Y:S01]  /*2870*/  FMUL R113, R92, R3 ;  /* 0x000000035c717220 */ /* 0x000fe20000400000 */
[----:B------:R-:W-:Y:S01]  /*2880*/  FFMA R90, R34, R115, R66 ;  /* 0x00000073225a7223 */ /* 0x000fe20000000042 */
[----:B0-----:R-:W-:Y:S01]  /*2890*/  SHF.L.U32 R107, R107, 0x10, RZ ;  /* 0x000000106b6b7819 */ /* 0x001fe200000006ff */
[----:B------:R-:W-:Y:S01]  /*28a0*/  FFMA R116, R35, R116, R67 ;  /* 0x0000007423747223 */ /* 0x000fe20000000043 */
[----:B------:R-:W-:Y:S01]  /*28b0*/  @P0 FMUL R120, R120, R3 ;  /* 0x0000000378780220 */ /* 0x000fe20000400000 */
[----:B------:R-:W0:Y:S01]  /*28c0*/  F2F.BF16.F32 R74, R74 ;  /* 0x0000004a004a7304 */ /* 0x000e220000202000 */
[----:B---3--:R-:W-:Y:S01]  /*28d0*/  FMUL R110, R2, R95 ;  /* 0x0000005f026e7220 */ /* 0x008fe20000400000 */
[-C--:B------:R-:W-:Y:S01]  /*28e0*/  @P0 FMUL R122, R122, R3.reuse ;  /* 0x000000037a7a0220 */ /* 0x080fe20000400000 */
[-C--:B------:R-:W-:Y:S01]  /*28f0*/  @P0 FMUL R124, R124, R3.reuse ;  /* 0x000000037c7c0220 */ /* 0x080fe20000400000 */
[-C--:B------:R-:W-:Y:S01]  /*2900*/  @P0 FMUL R112, R112, R3.reuse ;  /* 0x0000000370700220 */ /* 0x080fe20000400000 */
[----:B------:R-:W-:Y:S01]  /*2910*/  FFMA R110, R31, R110, R63 ;  /* 0x0000006e1f6e7223 */ /* 0x000fe2000000003f */
[----:B--2---:R-:W-:Y:S01]  /*2920*/  SHF.L.U32 R98, R98, 0x10, RZ ;  /* 0x0000001062627819 */ /* 0x004fe200000006ff */
[----:B------:R-:W-:Y:S01]  /*2930*/  FMUL R115, R90, R3 ;  /* 0x000000035a737220 */ /* 0x000fe20000400000 */
[----:B------:R-:W1:Y:S01]  /*2940*/  F2F.BF16.F32 R69, R69 ;  /* 0x0000004500457304 */ /* 0x000e620000202000 */
[----:B------:R-:W-:Y:S01]  /*2950*/  LOP3.LUT R73, R107, R73, R105, 0xfe, !PT ;  /* 0x000000496b497212 */ /* 0x000fe200078efe69 */
[----:B------:R-:W-:Y:S01]  /*2960*/  @P0 FMUL R118, R118, R3 ;  /* 0x0000000376760220 */ /* 0x000fe20000400000 */
[----:B------:R-:W-:Y:S01]  /*2970*/  FMNMX3 R111, R111, |R94|, |R110|, !PT ;  /* 0x4000005e6f6f7276 */ /* 0x000fe2000780046e */
[----:B------:R-:W-:Y:S01]  /*2980*/  IMAD.WIDE.U32 R94, R108, 0x10000, RZ ;  /* 0x000100006c5e7825 */ /* 0x000fe200078e00ff */
[----:B------:R-:W-:-:S03]  /*2990*/  FSEL R113, R92, R113, !P0 ;  /* 0x000000715c717208 */ /* 0x000fc60004000000 */
[-C--:B------:R-:W-:Y:S01]  /*29a0*/  @P0 FMUL R110, R110, R3.reuse ;  /* 0x000000036e6e0220 */ /* 0x080fe20000400000 */
[----:B------:R-:W-:Y:S01]  /*29b0*/  FMNMX3 R111, R111, |R92|, |R114|, !PT ;  /* 0x4000005c6f6f7276 */ /* 0x000fe20007800472 */
[----:B------:R-:W2:Y:S01]  /*29c0*/  F2F.BF16.F32 R96, R96 ;  /* 0x0000006000607304 */ /* 0x000ea20000202000 */
[----:B0-----:R-:W-:Y:S01]  /*29d0*/  LOP3.LUT R92, R94, R74, RZ, 0xfc, !PT ;  /* 0x0000004a5e5c7212 */ /* 0x001fe200078efcff */
[-C--:B------:R-:W-:Y:S01]  /*29e0*/  @P0 FMUL R114, R114, R3.reuse ;  /* 0x0000000372720220 */ /* 0x080fe20000400000 */
[----:B------:R-:W-:Y:S01]  /*29f0*/  FMNMX3 R105, R111, |R90|, |R116|, !PT ;  /* 0x4000005a6f697276 */ /* 0x000fe20007800474 */
[----:B------:R-:W-:Y:S01]  /*2a00*/  @P0 FMUL R116, R116, R3 ;  /* 0x0000000374740220 */ /* 0x000fe20000400000 */
[----:B------:R-:W-:Y:S01]  /*2a10*/  FSEL R88, R90, R115, !P0 ;  /* 0x000000735a587208 */ /* 0x000fe20004000000 */
[----:B------:R-:W-:Y:S01]  /*2a20*/  IMAD.WIDE.U32 R90, R83, 0x10000, RZ ;  /* 0x00010000535a7825 */ /* 0x000fe200078e00ff */
[----:B-1----:R-:W-:Y:S01]  /*2a30*/  LOP3.LUT R93, R98, R95, R69, 0xfe, !PT ;  /* 0x0000005f625d7212 */ /* 0x002fe200078efe45 */
[----:B------:R-:W0:Y:S01]  /*2a40*/  F2F.BF16.F32 R79, R79 ;  /* 0x0000004f004f7304 */ /* 0x000e220000202000 */
[----:B------:R-:W1:Y:S01]  /*2a50*/  LDC.64 R94, c[0x0][0x3c8] ;  /* 0x0000f200ff5e7b82 */ /* 0x000e620000000a00 */
[----:B------:R-:W-:-:S02]  /*2a60*/  LOP3.LUT R72, R72, R106, RZ, 0xfc, !PT ;  /* 0x0000006a48487212 */ /* 0x000fc400078efcff */
[----:B------:R-:W-:Y:S01]  /*2a70*/  SHF.L.U32 R87, R87, 0x10, RZ ;  /* 0x0000001057577819 */ /* 0x000fe200000006ff */
[----:B--2---:R-:W-:-:S03]  /*2a80*/  IMAD.WIDE.U32 R96, R96, 0x10000, RZ ;  /* 0x0001000060607825 */ /* 0x004fc600078e00ff */
[----:B------:R-:W2:Y:S01]  /*2a90*/  F2F.BF16.F32 R68, R68 ;  /* 0x0000004400447304 */ /* 0x000ea20000202000 */
[----:B0-----:R-:W-:-:S07]  /*2aa0*/  SHF.L.U32 R79, R79, 0x10, RZ ;  /* 0x000000104f4f7819 */ /* 0x001fce00000006ff */
[----:B------:R-:W0:Y:S01]  /*2ab0*/  F2F.BF16.F32 R70, R70 ;  /* 0x0000004600467304 */ /* 0x000e220000202000 */
[----:B--2---:R-:W-:-:S07]  /*2ac0*/  LOP3.LUT R68, R96, R68, RZ, 0xfc, !PT ;  /* 0x0000004460447212 */ /* 0x004fce00078efcff */
[----:B------:R-:W2:Y:S01]  /*2ad0*/  F2F.BF16.F32 R81, R120 ;  /* 0x0000007800517304 */ /* 0x000ea20000202000 */
[----:B-1----:R-:W-:-:S05]  /*2ae0*/  IMAD.WIDE.U32 R94, R104, 0x8, R94 ;  /* 0x00000008685e7825 */ /* 0x002fca00078e005e */
[----:B------:R1:W-:Y:S01]  /*2af0*/  STG.E.64 desc[UR6][R94.64], R72 ;  /* 0x000000485e007986 */ /* 0x0003e2000c101b06 */
[----:B0-----:R-:W-:Y:S01]  /*2b00*/  LOP3.LUT R69, R79, R97, R70, 0xfe, !PT ;  /* 0x000000614f457212 */ /* 0x001fe200078efe46 */
[----:B------:R-:W0:Y:S02]  /*2b10*/  F2F.BF16.F32 R85, R122 ;  /* 0x0000007a00557304 */ /* 0x000e240000202000 */
[----:B------:R1:W-:Y:S04]  /*2b20*/  STG.E.64 desc[UR6][R94.64+0x400], R92 ;  /* 0x0004005c5e007986 */ /* 0x0003e8000c101b06 */
[----:B------:R1:W-:Y:S01]  /*2b30*/  STG.E.64 desc[UR6][R94.64+0x800], R68 ;  /* 0x000800445e007986 */ /* 0x0003e2000c101b06 */
[----:B--2---:R-:W-:Y:S01]  /*2b40*/  SHF.L.U32 R81, R81, 0x10, RZ ;  /* 0x0000001051517819 */ /* 0x004fe200000006ff */
[----:B------:R-:W2:Y:S01]  /*2b50*/  F2F.BF16.F32 R89, R124 ;  /* 0x0000007c00597304 */ /* 0x000ea20000202000 */
[----:B0-----:R-:W-:-:S07]  /*2b60*/  IMAD.WIDE.U32 R96, R85, 0x10000, RZ ;  /* 0x0001000055607825 */ /* 0x001fce00078e00ff */
[----:B------:R-:W0:Y:S01]  /*2b70*/  F2F.BF16.F32 R0, R112 ;  /* 0x0000007000007304 */ /* 0x000e220000202000 */
[----:B--2---:R-:W-:-:S07]  /*2b80*/  IMAD.WIDE.U32 R106, R89, 0x10000, RZ ;  /* 0x00010000596a7825 */ /* 0x004fce00078e00ff */
[----:B------:R-:W2:Y:S01]  /*2b90*/  F2F.BF16.F32 R71, R71 ;  /* 0x0000004700477304 */ /* 0x000ea20000202000 */
[----:B0-----:R-:W-:-:S07]  /*2ba0*/  SHF.L.U32 R79, R0, 0x10, RZ ;  /* 0x00000010004f7819 */ /* 0x001fce00000006ff */
[----:B------:R-:W0:Y:S01]  /*2bb0*/  F2F.BF16.F32 R75, R75 ;  /* 0x0000004b004b7304 */ /* 0x000e220000202000 */
[----:B--2---:R-:W-:-:S07]  /*2bc0*/  LOP3.LUT R70, R90, R71, RZ, 0xfc, !PT ;  /* 0x000000475a467212 */ /* 0x004fce00078efcff */
[----:B------:R-:W2:Y:S01]  /*2bd0*/  F2F.BF16.F32 R99, R110 ;  /* 0x0000006e00637304 */ /* 0x000ea20000202000 */
[----:B0-----:R-:W-:-:S07]  /*2be0*/  LOP3.LUT R71, R81, R91, R75, 0xfe, !PT ;  /* 0x0000005b51477212 */ /* 0x001fce00078efe4b */
[----:B------:R-:W0:Y:S01]  /*2bf0*/  F2F.BF16.F32 R78, R78 ;  /* 0x0000004e004e7304 */ /* 0x000e220000202000 */
[----:B------:R1:W-:Y:S01]  /*2c00*/  STG.E.64 desc[UR6][R94.64+0xc00], R70 ;  /* 0x000c00465e007986 */ /* 0x0003e2000c101b06 */
[----:B--2---:R-:W-:-:S06]  /*2c10*/  SHF.L.U32 R83, R99, 0x10, RZ ;  /* 0x0000001063537819 */ /* 0x004fcc00000006ff */
[----:B------:R-:W2:Y:S01]  /*2c20*/  F2F.BF16.F32 R82, R82 ;  /* 0x0000005200527304 */ /* 0x000ea20000202000 */
[----:B0-----:R-:W-:-:S07]  /*2c30*/  LOP3.LUT R75, R87, R97, R78, 0xfe, !PT ;  /* 0x00000061574b7212 */ /* 0x001fce00078efe4e */
[----:B------:R-:W0:Y:S01]  /*2c40*/  F2F.BF16.F32 R98, R114 ;  /* 0x0000007200627304 */ /* 0x000e220000202000 */
[----:B--2---:R-:W-:-:S07]  /*2c50*/  LOP3.LUT R81, R79, R107, R82, 0xfe, !PT ;  /* 0x0000006b4f517212 */ /* 0x004fce00078efe52 */
        /* <DEDUP_REMOVED lines=9> */
[----:B------:R1:W-:Y:S01]  /*2cf0*/  STG.E.64 desc[UR6][R94.64+0x1000], R74 ;  /* 0x0010004a5e007986 */ /* 0x0003e2000c101b06 */
[----:B0-----:R-:W-:-:S06]  /*2d00*/  LOP3.LUT R76, R98, R77, RZ, 0xfc, !PT ;  /* 0x0000004d624c7212 */ /* 0x001fcc00078efcff */
[----:B------:R-:W0:Y:S01]  /*2d10*/  F2F.BF16.F32 R84, R84 ;  /* 0x0000005400547304 */ /* 0x000e220000202000 */
[----:B--2---:R-:W-:-:S07]  /*2d20*/  LOP3.LUT R80, R106, R80, RZ, 0xfc, !PT ;  /* 0x000000506a507212 */ /* 0x004fce00078efcff */
[----:B------:R-:W2:Y:S01]  /*2d30*/  F2F.BF16.F32 R86, R86 ;  /* 0x0000005600567304 */ /* 0x000ea20000202000 */
[----:B------:R1:W-:Y:S01]  /*2d40*/  STG.E.64 desc[UR6][R94.64+0x1400], R80 ;  /* 0x001400505e007986 */ /* 0x0003e2000c101b06 */
[----:B0-----:R-:W-:-:S06]  /*2d50*/  LOP3.LUT R84, R78, R84, RZ, 0xfc, !PT ;  /* 0x000000544e547212 */ /* 0x001fcc00078efcff */
[----:B------:R-:W0:Y:S01]  /*2d60*/  F2F.BF16.F32 R88, R88 ;  /* 0x0000005800587304 */ /* 0x000e220000202000 */
[----:B--2---:R-:W-:-:S05]  /*2d70*/  LOP3.LUT R85, R83, R79, R86, 0xfe, !PT ;  /* 0x0000004f53557212 */ /* 0x004fca00078efe56 */
[----:B------:R1:W-:Y:S01]  /*2d80*/  STG.E.64 desc[UR6][R94.64+0x1800], R84 ;  /* 0x001800545e007986 */ /* 0x0003e2000c101b06 */
[----:B0-----:R-:W-:-:S05]  /*2d90*/  LOP3.LUT R77, R87, R99, R88, 0xfe, !PT ;  /* 0x00000063574d7212 */ /* 0x001fca00078efe58 */
[----:B------:R1:W-:Y:S02]  /*2da0*/  STG.E.64 desc[UR6][R94.64+0x1c00], R76 ;  /* 0x001c004c5e007986 */ /* 0x0003e4000c101b06 */
.L_x_8591:
[----:B------:R-:W2:Y:S01]  /*2db0*/  LDC R0, c[0x0][0x380] ;  /* 0x0000e000ff007b82 */ /* 0x000ea20000000800 */
[----:B------:R-:W-:Y:S01]  /*2dc0*/  UPLOP3.LUT UP1, UPT, UPT, UPT, UP1, 0x40, 0x4 ;  /* 0x000000000004789c */ /* 0x000fe20003f2e810 */
[----:B--2---:R-:W-:-:S04]  /*2dd0*/  IADD3 R103, PT, PT, R103, R0, RZ ;  /* 0x0000000067677210 */ /* 0x004fc80007ffe0ff */
[----:B------:R-:W-:-:S13]  /*2de0*/  ISETP.GE.AND P1, PT, R103, UR13, PT ;  /* 0x0000000d67007c0c */ /* 0x000fda000bf26270 */
[----:B------:R-:W-:Y:S05]  /*2df0*/  @!P1 BRA `(.L_x_8592) ;  /* 0xffffffd400c09947 */ /* 0x000fea000383ffff */
.L_x_8583:
        /* <DEDUP_REMOVED lines=38> */
.L_x_8600:
[----:B------:R-:W-:Y:S02]  /*3060*/  ISETP.NE.AND P1, PT, R100, RZ, PT ;  /* 0x000000ff6400720c */ /* 0x000fe40003f25270 */
[----:B---3--:R-:W-:-:S11]  /*3070*/  FMNMX R7, R5, R2, !PT ;  /* 0x0000000205077209 */ /* 0x008fd60007800000 */
[----:B------:R-:W-:Y:S05]  /*3080*/  @P1 BRA `(.L_x_8594) ;  /* 0x0000000000081947 */ /* 0x000fea0003800000 */
[----:B--2---:R-:W2:Y:S02]  /*3090*/  LDC.64 R4, c[0x0][0x3f8] ;  /* 0x0000fe00ff047b82 */ /* 0x004ea40000000a00 */
[----:B--2---:R3:W-:Y:S02]  /*30a0*/  REDG.E.MAX.S32.STRONG.GPU desc[UR6][R4.64], R7 ;  /* 0x000000070400798e */ /* 0x0047e4000d12e306 */
.L_x_8594:
[----:B------:R-:W-:Y:S05]  /*30b0*/  BSYNC B0 ;  /* 0x0000000000007941 */ /* 0x000fea0003800000 */
.L_x_8593:
[----:B------:R-:W-:Y:S05]  /*30c0*/  @!P0 EXIT ;  /* 0x000000000000894d */ /* 0x000fea0003800000 */
[----:B------:R-:W4:Y:S01]  /*30d0*/  LDCU.64 UR4, c[0x0][0x3f0] ;  /* 0x00007e00ff0477ac */ /* 0x000f220008000a00 */
[----:B------:R-:W-:Y:S02]  /*30e0*/  LOP3.LUT P0, RZ, R100, UR8, RZ, 0xfc, !PT ;  /* 0x0000000864ff7c12 */ /* 0x000fe4000f80fcff */
        /* <DEDUP_REMOVED lines=9> */
[----:B0123--:R-:W-:Y:S05]  /*3180*/  CALL.REL.NOINC `($__internal_125_$__cuda_sm20_rcp_rn_f32_slowpath) ;  /* 0x00000000005c7944 */ /* 0x00ffea0003c00000 */
[----:B------:R-:W-:Y:S01]  /*3190*/  MOV R5, R0 ;  /* 0x0000000000057202 */ /* 0x000fe20000000f00 */
[----:B------:R-:W-:Y:S06]  /*31a0*/  BRA `(.L_x_8597) ;  /* 0x0000000000107947 */ /* 0x000fec0003800000 */
.L_x_8596:
[----:B------:R-:W4:Y:S02]  /*31b0*/  MUFU.RCP R0, R3 ;  /* 0x0000000300007308 */ /* 0x000f240000001000 */
[----:B----4-:R-:W-:-:S04]  /*31c0*/  FFMA R2, R0, R3, -1 ;  /* 0xbf80000000027423 */ /* 0x010fc80000000003 */
[----:B--23--:R-:W-:-:S04]  /*31d0*/  FADD.FTZ R5, -R2, -RZ ;  /* 0x800000ff02057221 */ /* 0x00cfc80000010100 */
[----:B------:R-:W-:-:S07]  /*31e0*/  FFMA R5, R0, R5, R0 ;  /* 0x0000000500057223 */ /* 0x000fce0000000000 */
.L_x_8597:
[----:B------:R-:W2:Y:S02]  /*31f0*/  LDC.64 R2, c[0x0][0x3f0] ;  /* 0x0000fc00ff027b82 */ /* 0x000ea40000000a00 */
[----:B--2---:R-:W-:Y:S01]  /*3200*/  STG.E desc[UR6][R2.64], R5 ;  /* 0x0000000502007986 */ /* 0x004fe2000c101906 */
[----:B------:R-:W-:Y:S05]  /*3210*/  EXIT ;  /* 0x000000000000794d */ /* 0x000fea0003800000 */
.L_x_8595:
[----:B------:R-:W-:Y:S02]  /*3220*/  MOV R7, 0x2 ;  /* 0x0000000200077802 */ /* 0x000fe40000000f00 */
[----:B------:R-:W-:Y:S02]  /*3230*/  MOV R9, 0x1f ;  /* 0x0000001f00097802 */ /* 0x000fe40000000f00 */
[----:B------:R-:W-:-:S07]  /*3240*/  MOV R4, 0xffffffff ;  /* 0xffffffff00047802 */ /* 0x000fce0000000f00 */
[----:B0123-5:R-:W-:Y:S05]  /*3250*/  WARPSYNC.COLLECTIVE R4, `(.L_x_8598) ;  /* 0x0000000004087348 */ /* 0x02ffea0003c00000 */
[----:B--23--:R2:W3:Y:S02]  /*3260*/  SHFL.DOWN P1, R2, R0, R7, R9 ;  /* 0x0800000700027389 */ /* 0x00c4e40000020009 */
[----:B0123-5:R-:W-:Y:S05]  /*3270*/  ENDCOLLECTIVE ;  /* 0x000000000000791b */ /* 0x02ffea0003800000 */
.L_x_8598:
[----:B------:R-:W-:Y:S02]  /*3280*/  MOV R7, 0x1 ;  /* 0x0000000100077802 */ /* 0x000fe40000000f00 */
[----:B------:R-:W-:-:S04]  /*3290*/  MOV R5, R2 ;  /* 0x0000000200057202 */ /* 0x000fc80000000f00 */
[----:B------:R-:W-:-:S04]  /*32a0*/  FMNMX R5, R5, R0, !PT ;  /* 0x0000000005057209 */ /* 0x000fc80007800000 */
[----:B------:R-:W-:-:S07]  /*32b0*/  MOV R0, R5 ;  /* 0x0000000500007202 */ /* 0x000fce0000000f00 */
[----:B------:R-:W-:Y:S05]  /*32c0*/  WARPSYNC.COLLECTIVE R4, `(.L_x_8599) ;  /* 0x0000000004087348 */ /* 0x000fea0003c00000 */
[----:B------:R0:W1:Y:S02]  /*32d0*/  SHFL.DOWN P1, R2, R0, R7, R9 ;  /* 0x0800000700027389 */ /* 0x0000640000020009 */
[----:B01----:R-:W-:Y:S05]  /*32e0*/  ENDCOLLECTIVE ;  /* 0x000000000000791b */ /* 0x003fea0003800000 */
.L_x_8599:
[----:B------:R-:W-:Y:S05]  /*32f0*/  BRA `(.L_x_8600) ;  /* 0xfffffffc00587947 */ /* 0x000fea000383ffff */
        .weak           $__internal_125_$__cuda_sm20_rcp_rn_f32_slowpath
        .type           $__internal_125_$__cuda_sm20_rcp_rn_f32_slowpath,@function
        .size           $__internal_125_$__cuda_sm20_rcp_rn_f32_slowpath,(.L_x_12993 - $__internal_125_$__cuda_sm20_rcp_rn_f32_slowpath)
$__internal_125_$__cuda_sm20_rcp_rn_f32_slowpath:
        /* <DEDUP_REMOVED lines=15> */
.L_x_8602:
        /* <DEDUP_REMOVED lines=14> */
[----:B------:R-:W-:-:S04]  /*34d0*/  SEL R116, RZ, 0xffffffff, !P0 ;  /* 0xffffffffff747807 */ /* 0x000fc80004000000 */
[----:B------:R-:W-:Y:S02]  /*34e0*/  IADD3 R116, PT, PT, -R116, RZ, RZ ;  /* 0x000000ff74747210 */ /* 0x000fe40007ffe1ff */
        /* <DEDUP_REMOVED lines=17> */
.L_x_8604:
[----:B------:R0:W1:Y:S02]  /*3600*/  MUFU.RCP R109, R0 ;  /* 0x00000000006d7308 */ /* 0x0000640000001000 */
.L_x_8603:
[----:B------:R-:W-:Y:S05]  /*3610*/  BSYNC B1 ;  /* 0x0000000000017941 */ /* 0x000fea0003800000 */
.L_x_8601:
[----:B01----:R-:W-:Y:S01]  /*3620*/  MOV R0, R109 ;  /* 0x0000006d00007202 */ /* 0x003fe20000000f00 */
[----:B------:R-:W-:-:S04]  /*3630*/  HFMA2 R109, -RZ, RZ, 0, 0 ;  /* 0x00000000ff6d7431 */ /* 0x000fc800000001ff */
[----:B------:R-:W-:Y:S05]  /*3640*/  RET.REL.NODEC R108 `(_ZN18transformer_engine13normalization19ln_fwd_tuned_kernelINS0_13Kernel_traitsIff13__nv_bfloat16fjLj4096ELj1ELj1ELj4ELj16ENS0_18Kernel_traits_baseILj4096EffS3_fjLj128EEEEEEEvNS0_19ForwardKernelParamsE) ;  /* 0xffffffc86c6c7950 */ /* 0x000fea0003c3ffff */
.L_x_8605:
        /* <DEDUP_REMOVED lines=11> */
.L_x_12993:


//--------------------- .text._ZN18transformer_engine13normalization19ln_fwd_tuned_kernelINS0_13Kernel_traitsI13__nv_bfloat16S3_S3_fjLj4096ELj1ELj1ELj4ELj16ENS0_18Kernel_traits_baseILj4096ES3_S3_S3_fjLj128EEEEEEEvNS0_19ForwardKernelParamsE --------------------------
	.section	.text._ZN18transformer_engine13normalization19ln_fwd_tuned_kernelINS0_13Kernel_traitsI13__nv_bfloat16S3_S3_fjLj4096ELj1ELj1ELj4ELj16ENS0_18Kernel_traits_baseILj4096ES3_S3_S3_fjLj128EEEEEEEvNS0_19ForwardKernelParamsE,"ax",@progbits
	.align	128
        .global         _ZN18transformer_engine13normalization19ln_fwd_tuned_kernelINS0_13Kernel_traitsI13__nv_bfloat16S3_S3_fjLj4096ELj1ELj1ELj4ELj16ENS0_18Kernel_traits_baseILj4096ES3_S3_S3_fjLj128EEEEEEEvNS0_19ForwardKernelParamsE
        .type           _ZN18transformer_engine13normalization19ln_fwd_tuned_kernelINS0_13Kernel_traitsI13__nv_bfloat16S3_S3_fjLj4096ELj1ELj1ELj4ELj16ENS0_18Kernel_traits_baseILj4096ES3_S3_S3_fjLj128EEEEEEEvNS0_19ForwardKernelParamsE,@function
        .size           _ZN18transformer_engine13normalization19ln_fwd_tuned_kernelINS0_13Kernel_traitsI13__nv_bfloat16S3_S3_fjLj4096ELj1ELj1ELj4ELj16ENS0_18Kernel_traits_baseILj4096ES3_S3_S3_fjLj128EEEEEEEvNS0_19ForwardKernelParamsE,(.L_x_12994 - _ZN18transformer_engine13normalization19ln_fwd_tuned_kernelINS0_13Kernel_traitsI13__nv_bfloat16S3_S3_fjLj4096ELj1ELj1ELj4ELj16ENS0_18Kernel_traits_baseILj4096ES3_S3_S3_fjLj128EEEEEEEvNS0_19ForwardKernelParamsE)
        .other          _ZN18transformer_engine13normalization19ln_fwd_tuned_kernelINS0_13Kernel_traitsI13__nv_bfloat16S3_S3_fjLj4096ELj1ELj1ELj4ELj16ENS0_18Kernel_traits_baseILj4096ES3_S3_S3_fjLj128EEEEEEEvNS0_19ForwardKernelParamsE,@"STO_CUDA_ENTRY STV_DEFAULT"
_ZN18transformer_engine13normalization19ln_fwd_tuned_kernelINS0_13Kernel_traitsI13__nv_bfloat16S3_S3_fjLj4096ELj1ELj1ELj4ELj16ENS0_18Kernel_traits_baseILj4096ES3_S3_S3_fjLj128EEEEEEEvNS0_19ForwardKernelParamsE:
.text._ZN18transformer_engine13normalization19ln_fwd_tuned_kernelINS0_13Kernel_traitsI13__nv_bfloat16S3_S3_fjLj4096ELj1ELj1ELj4ELj16ENS0_18Kernel_traits_baseILj4096ES3_S3_S3_fjLj128EEEEEEEvNS0_19ForwardKernelParamsE:
        /* <DEDUP_REMOVED lines=16> */
[----:B------:R-:W-:-:S07]  /*0100*/  LOP3.LUT R49, R52, 0x7f, RZ, 0xc0, !PT ;  /* 0x0000007f34317812 */ /* 0x000fce00078ec0ff */
[----:B------:R-:W1:Y:S08]  /*0110*/  LDC.64 R32, c[0x0][0x3d0] ;  /* 0x0000f400ff207b82 */ /* 0x000e700000000a00 */
[----:B------:R-:W2:Y:S01]  /*0120*/  S2UR UR5, SR_CgaCtaId ;  /* 0x00000000000579c3 */ /* 0x000ea20000008800 */
[----:B------:R-:W-:Y:S01]  /*0130*/  UMOV UR4, 0x400 ;  /* 0x0000040000047882 */ /* 0x000fe20000000000 */
[----:B------:R-:W-:Y:S01]  /*0140*/  MOV R51, RZ ;  /* 0x000000ff00337202 */ /* 0x000fe20000000f00 */
[----:B------:R-:W3:Y:S01]  /*0150*/  LDCU.U8 UR10, c[0x0][0x3c0] ;  /* 0x00007800ff0a77ac */ /* 0x000ee20008000000 */
[----:B------:R-:W-:Y:S01]  /*0160*/  UPLOP3.LUT UP1, UPT, UPT, UPT, UPT, 0x40, 0x4 ;  /* 0x000000000004789c */ /* 0x000fe20003f2e870 */
[C---:B0-----:R-:W-:Y:S01]  /*0170*/  IMAD.WIDE.U32 R2, R49.reuse, 0x10, R2 ;  /* 0x0000001031027825 */ /* 0x041fe200078e0002 */
[----:B------:R-:W0:Y:S04]  /*0180*/  LDCU UR14, c[0x0][0x388] ;  /* 0x00007100ff0e77ac */ /* 0x000e280008000800 */
[----:B------:R-:W4:Y:S01]  /*0190*/  LDG.E.128 R56, desc[UR6][R2.64] ;  /* 0x0000000602387981 */ /* 0x000f22000c1e1d00 */
[----:B------:R-:W0:Y:S01]  /*01a0*/  LDCU.64 UR12, c[0x0][0x3f8] ;  /* 0x00007f00ff0c77ac */ /* 0x000e220008000a00 */
[----:B-1----:R-:W-:-:S02]  /*01b0*/  IMAD.WIDE.U32 R32, R49, 0x10, R32 ;  /* 0x0000001031207825 */ /* 0x002fc400078e0020 */
[----:B------:R-:W3:Y:S04]  /*01c0*/  LDG.E.128 R8, desc[UR6][R2.64+0x800] ;  /* 0x0008000602087981 */ /* 0x000ee8000c1e1d00 */
[----:B------:R-:W3:Y:S04]  /*01d0*/  LDG.E.128 R4, desc[UR6][R32.64] ;  /* 0x0000000620047981 */ /* 0x000ee8000c1e1d00 */
[----:B------:R-:W3:Y:S04]  /*01e0*/  LDG.E.128 R12, desc[UR6][R32.64+0x800] ;  /* 0x00080006200c7981 */ /* 0x000ee8000c1e1d00 */
[----:B------:R-:W3:Y:S04]  /*01f0*/  LDG.E.128 R16, desc[UR6][R2.64+0x1000] ;  /* 0x0010000602107981 */ /* 0x000ee8000c1e1d00 */
[----:B------:R-:W3:Y:S04]  /*0200*/  LDG.E.128 R20, desc[UR6][R32.64+0x1000] ;  /* 0x0010000620147981 */ /* 0x000ee8000c1e1d00 */
[----:B------:R-:W3:Y:S04]  /*0210*/  LDG.E.128 R24, desc[UR6][R2.64+0x1800] ;  /* 0x0018000602187981 */ /* 0x000ee8000c1e1d00 */
[----:B------:R-:W3:Y:S01]  /*0220*/  LDG.E.128 R28, desc[UR6][R32.64+0x1800] ;  /* 0x00180006201c7981 */ /* 0x000ee2000c1e1d00 */
[----:B------:R-:W-:Y:S01]  /*0230*/  UIADD3 UR4, UPT, UPT, UR4, 0x10, URZ ;  /* 0x0000001004047890 */ /* 0x000fe2000fffe0ff */
[----:B------:R-:W-:-:S03]  /*0240*/  MOV R48, UR8 ;  /* 0x0000000800307c02 */ /* 0x000fc60008000f00 */
[----:B--2---:R-:W-:-:S04]  /*0250*/  ULEA UR4, UR5, UR4, 0x18 ;  /* 0x0000000405047291 */ /* 0x004fc8000f8ec0ff */
[----:B------:R-:W-:Y:S01]  /*0260*/  UIADD3 UR5, UPT, UPT, UR4, 0x20, URZ ;  /* 0x0000002004057890 */ /* 0x000fe2000fffe0ff */
[----:B----4-:R-:W-:Y:S02]  /*0270*/  PRMT R89, R56, 0x7632, R89 ;  /* 0x0000763238597816 */ /* 0x010fe40000000059 */
[----:B------:R-:W-:Y:S02]  /*0280*/  PRMT R88, R57, 0x7632, R88 ;  /* 0x0000763239587816 */ /* 0x000fe40000000058 */
[----:B------:R-:W-:Y:S02]  /*0290*/  PRMT R87, R58, 0x7632, R87 ;  /* 0x000076323a577816 */ /* 0x000fe40000000057 */
[----:B------:R-:W-:Y:S02]  /*02a0*/  PRMT R86, R59, 0x7632, R86 ;  /* 0x000076323b567816 */ /* 0x000fe40000000056 */
[----:B---3--:R-:W-:Y:S02]  /*02b0*/  PRMT R85, R4, 0x7632, R85 ;  /* 0x0000763204557816 */ /* 0x008fe40000000055 */
        /* <DEDUP_REMOVED lines=26> */
[----:B0-----:R-:W-:-:S07]  /*0460*/  PRMT R54, R31, 0x7632, R54 ;  /* 0x000076321f367816 */ /* 0x001fce0000000036 */
.L_x_8615:
[----:B------:R-:W0:Y:S01]  /*0470*/  LDC.64 R2, c[0x0][0x390] ;  /* 0x0000e400ff027b82 */ /* 0x000e220000000a00 */
[----:B------:R-:W-:-:S05]  /*0480*/  LEA R90, R48, R49, 0x9 ;  /* 0x00000031305a7211 */ /* 0x000fca00078e48ff */
[----:B0-----:R-:W-:-:S05]  /*0490*/  IMAD.WIDE.U32 R2, R90, 0x10, R2 ;  /* 0x000000105a027825 */ /* 0x001fca00078e0002 */
[----:B------:R-:W2:Y:S04]  /*04a0*/  LDG.E.128 R32, desc[UR6][R2.64] ;  /* 0x0000000602207981 */ /* 0x000ea8000c1e1d00 */
[----:B------:R-:W3:Y:S04]  /*04b0*/  LDG.E.128 R36, desc[UR6][R2.64+0x800] ;  /* 0x0008000602247981 */ /* 0x000ee8000c1e1d00 */
        /* <DEDUP_REMOVED lines=8> */
[----:B------:R-:W-:Y:S02]  /*0540*/  @!P1 MOV R96, 0x44800000 ;  /* 0x4480000000609802 */ /* 0x000fe40000000f00 */
[----:B------:R-:W-:-:S03]  /*0550*/  @!P1 LEA R104, R50, UR11, 0x3 ;  /* 0x0000000b32689c11 */ /* 0x000fc6000f8e18ff */
[----:B------:R-:W-:Y:S01]  /*0560*/  SHFL.DOWN PT, R98, R96, 0x2, 0x1f ;  /* 0x08401f0060627f89 */ /* 0x000fe200000e0000 */
[C---:B--2---:R-:W-:Y:S02]  /*0570*/  PRMT R91, R32.reuse, 0x7632, R91 ;  /* 0x00007632205b7816 */ /* 0x044fe4000000005b */
[----:B------:R-:W-:Y:S02]  /*0580*/  SHF.L.U32 R93, R32, 0x10, RZ ;  /* 0x00000010205d7819 */ /* 0x000fe400000006ff */
[----:B------:R-:W-:Y:S02]  /*0590*/  SHF.L.U32 R91, R91, 0x10, RZ ;  /* 0x000000105b5b7819 */ /* 0x000fe400000006ff */
[C---:B------:R-:W-:Y:S01]  /*05a0*/  PRMT R95, R33.reuse, 0x7632, R95 ;  /* 0x00007632215f7816 */ /* 0x040fe2000000005f */
[----:B------:R-:W-:Y:S01]  /*05b0*/  FADD R0, RZ, R93 ;  /* 0x0000005dff007221 */ /* 0x000fe20000000000 */
[----:B------:R-:W-:Y:S02]  /*05c0*/  SHF.L.U32 R97, R33, 0x10, RZ ;  /* 0x0000001021617819 */ /* 0x000fe400000006ff */
[----:B------:R-:W-:Y:S01]  /*05d0*/  SHF.L.U32 R95, R95, 0x10, RZ ;  /* 0x000000105f5f7819 */ /* 0x000fe200000006ff */
[----:B------:R-:W-:Y:S01]  /*05e0*/  FADD R0, R91, R0 ;  /* 0x000000005b007221 */ /* 0x000fe20000000000 */
[----:B------:R-:W-:-:S02]  /*05f0*/  PRMT R99, R34, 0x7632, R99 ;  /* 0x0000763222637816 */ /* 0x000fc40000000063 */
[----:B------:R-:W-:Y:S01]  /*0600*/  SHF.L.U32 R101, R34, 0x10, RZ ;  /* 0x0000001022657819 */ /* 0x000fe200000006ff */
[----:B------:R-:W-:Y:S01]  /*0610*/  FADD R0, R97, R0 ;  /* 0x0000000061007221 */ /* 0x000fe20000000000 */
[----:B------:R-:W-:Y:S02]  /*0620*/  SHF.L.U32 R99, R99, 0x10, RZ ;  /* 0x0000001063637819 */ /* 0x000fe400000006ff */
[----:B------:R-:W-:Y:S01]  /*0630*/  SHF.L.U32 R103, R35, 0x10, RZ ;  /* 0x0000001023677819 */ /* 0x000fe200000006ff */
[----:B------:R-:W-:Y:S01]  /*0640*/  FADD R0, R95, R0 ;  /* 0x000000005f007221 */ /* 0x000fe20000000000 */
[C---:B---3--:R-:W-:Y:S02]  /*0650*/  PRMT R105, R36.reuse, 0x7632, R105 ;  /* 0x0000763224697816 */ /* 0x048fe40000000069 */
[----:B------:R-:W-:Y:S01]  /*0660*/  SHF.L.U32 R107, R36, 0x10, RZ ;  /* 0x00000010246b7819 */ /* 0x000fe200000006ff */
[--C-:B0-----:R-:W-:Y:S01]  /*0670*/  FADD R2, R101, R0.reuse ;  /* 0x0000000065027221 */ /* 0x101fe20000000000 */
        /* <DEDUP_REMOVED lines=145> */
[----:B0-----:R-:W-:-:S05]  /*0f90*/  FADD R92, R32, R33 ;  /* 0x00000021205c7221 */ /* 0x001fca0000000000 */
        /* <DEDUP_REMOVED lines=17> */
[----:B012--5:R-:W-:Y:S05]  /*10b0*/  CALL.REL.NOINC `($__internal_126_$__cuda_sm20_rcp_rn_f32_slowpath) ;  /* 0x0000002800847944 */ /* 0x027fea0003c00000 */
[----:B------:R-:W-:Y:S05]  /*10c0*/  BRA `(.L_x_8609) ;  /* 0x0000000000107947 */ /* 0x000fea0003800000 */
.L_x_8608:
[----:B------:R-:W3:Y:S02]  /*10d0*/  MUFU.RCP R3, R92 ;  /* 0x0000005c00037308 */ /* 0x000ee40000001000 */
[----:B---3--:R-:W-:-:S04]  /*10e0*/  FFMA R0, R92, R3, -1 ;  /* 0xbf8000005c007423 */ /* 0x008fc80000000003 */
[----:B------:R-:W-:-:S04]  /*10f0*/  FADD.FTZ R0, -R0, -RZ ;  /* 0x800000ff00007221 */ /* 0x000fc80000010100 */
[----:B------:R-:W-:-:S07]  /*1100*/  FFMA R0, R3, R0, R3 ;  /* 0x0000000003007223 */ /* 0x000fce0000000003 */
.L_x_8609:
[----:B------:R-:W-:Y:S05]  /*1110*/  BSYNC.RECONVERGENT B0 ;  /* 0x0000000000007941 */ /* 0x000fea0003800200 */
.L_x_8607:
        /* <DEDUP_REMOVED lines=20> */
[----:B--2--5:R-:W-:Y:S05]  /*1260*/  CALL.REL.NOINC `($__internal_126_$__cuda_sm20_rcp_rn_f32_slowpath) ;  /* 0x0000002800187944 */ /* 0x024fea0003c00000 */
[----:B------:R-:W-:Y:S05]  /*1270*/  BRA `(.L_x_8612) ;  /* 0x0000000000107947 */ /* 0x000fea0003800000 */
.L_x_8611:
[----:B------:R-:W0:Y:S02]  /*1280*/  MUFU.RCP R0, R100 ;  /* 0x0000006400007308 */ /* 0x000e240000001000 */
[----:B0-----:R-:W-:-:S04]  /*1290*/  FFMA R2, R100, R0, -1 ;  /* 0xbf80000064027423 */ /* 0x001fc80000000000 */
[----:B------:R-:W-:-:S04]  /*12a0*/  FADD.FTZ R3, -R2, -RZ ;  /* 0x800000ff02037221 */ /* 0x000fc80000010100 */
[----:B------:R-:W-:-:S07]  /*12b0*/  FFMA R0, R0, R3, R0 ;  /* 0x0000000300007223 */ /* 0x000fce0000000000 */
.L_x_8612:
[----:B------:R-:W-:Y:S05]  /*12c0*/  BSYNC.RECONVERGENT B0 ;  /* 0x0000000000007941 */ /* 0x000fea0003800200 */
.L_x_8610:
[----:B------:R-:W-:Y:S01]  /*12d0*/  FADD R2, R33, -R32 ;  /* 0x8000002021027221 */ /* 0x000fe20000000000 */
[----:B------:R-:W-:-:S03]  /*12e0*/  UISETP.NE.U32.AND UP0, UPT, UR12, URZ, UPT ;  /* 0x000000ff0c00728c */ /* 0x000fc6000bf05070 */
[----:B------:R-:W-:Y:S01]  /*12f0*/  FMUL R3, R2, R2 ;  /* 0x0000000202037220 */ /* 0x000fe20000400000 */
[----:B------:R-:W-:-:S03]  /*1300*/  UISETP.NE.AND.EX UP0, UPT, UR13, URZ, UPT, UP0 ;  /* 0x000000ff0d00728c */ /* 0x000fc6000bf05300 */
[----:B------:R-:W-:Y:S01]  /*1310*/  FMUL R2, R92, R3 ;  /* 0x000000035c027220 */ /* 0x000fe20000400000 */
[----:B--2---:R-:W-:Y:S02]  /*1320*/  FADD R3, R98, R96 ;  /* 0x0000006062037221 */ /* 0x004fe40000000000 */
[----:B------:R-:W0:Y:S01]  /*1330*/  LDC R98, c[0x0][0x3d8] ;  /* 0x0000f600ff627b82 */ /* 0x000e220000000800 */
[----:B------:R-:W-:-:S04]  /*1340*/  FMUL R2, R94, R2 ;  /* 0x000000025e027220 */ /* 0x000fc80000400000 */
[----:B------:R-:W-:-:S05]  /*1350*/  FFMA R96, R2, R0, R3 ;  /* 0x0000000002607223 */ /* 0x000fca0000000003 */
[----:B------:R-:W0:Y:S02]  /*1360*/  SHFL.IDX PT, R3, R96, RZ, 0x1f ;  /* 0x00001fff60037589 */ /* 0x000e2400000e0000 */
[----:B0-----:R-:W-:Y:S01]  /*1370*/  FFMA R98, R3, 0.000244140625, R98 ;  /* 0x3980000003627823 */ /* 0x001fe20000000062 */
[----:B------:R-:W-:-:S04]  /*1380*/  FMUL R3, R94, R32 ;  /* 0x000000205e037220 */ /* 0x000fc80000400000 */
        /* <DEDUP_REMOVED lines=15> */
[--C-:B0-----:R-:W-:Y:S01]  /*1480*/  FADD R3, R34, -R92.reuse ;  /* 0x8000005c22037221 */ /* 0x101fe20000000000 */
        /* <DEDUP_REMOVED lines=14> */
[----:B------:R-:W-:Y:S01]  /*1570*/  FADD R105, R105, -R92 ;  /* 0x8000005c69697221 */ /* 0x000fe20000000000 */
[----:B------:R-:W-:Y:S01]  /*1580*/  FFMA R35, R35, R34, R32 ;  /* 0x0000002223237223 */ /* 0x000fe20000000020 */
        /* <DEDUP_REMOVED lines=29> */
[----:B------:R-:W-:Y:S01]  /*1760*/  SHF.L.U32 R94, R6, 0x10, RZ ;  /* 0x00000010065e7819 */ /* 0x000fe200000006ff */
[----:B------:R-:W-:Y:S01]  /*1770*/  FMUL R101, R0, R101 ;  /* 0x0000006500657220 */ /* 0x000fe20000400000 */
[----:B------:R-:W-:Y:S01]  /*1780*/  @P1 FADD R34, R34, 1 ;  /* 0x3f80000022221421 */ /* 0x000fe20000000000 */
[----:B------:R-:W-:Y:S01]  /*1790*/  FFMA R95, R95, R32, R92 ;  /* 0x000000205f5f7223 */ /* 0x000fe2000000005c */
[----:B------:R-:W-:Y:S01]  /*17a0*/  FFMA R99, R99, R96, R98 ;  /* 0x0000006063637223 */ /* 0x000fe20000000062 */
        /* <DEDUP_REMOVED lines=11> */
[----:B------:R-:W-:Y:S01]  /*1860*/  FFMA R91, R91, R92, R94 ;  /* 0x0000005c5b5b7223 */ /* 0x000fe2000000005e */
[----:B------:R-:W-:Y:S01]  /*1870*/  SHF.L.U32 R102, R74, 0x10, RZ ;  /* 0x000000104a667819 */ /* 0x000fe200000006ff */
[----:B------:R-:W-:Y:S01]  /*1880*/  FMUL R39, R0, R39 ;  /* 0x0000002700277220 */ /* 0x000fe20000400000 */
[----:B------:R-:W-:Y:S01]  /*1890*/  @P1 FADD R100, R100, 1 ;  /* 0x3f80000064641421 */ /* 0x000fe20000000000 */
[----:B------:R-:W-:Y:S01]  /*18a0*/  FFMA R92, R115, R96, R98 ;  /* 0x00000060735c7223 */ /* 0x000fe20000000062 */
[----:B------:R-:W-:Y:S01]  /*18b0*/  SHF.L.U32 R2, R7, 0x10, RZ ;  /* 0x0000001007027819 */ /* 0x000fe200000006ff */
[----:B------:R-:W-:Y:S01]  /*18c0*/  FMUL R93, R0, R93 ;  /* 0x0000005d005d7220 */ /* 0x000fe20000400000 */
[----:B------:R-:W-:Y:S01]  /*18d0*/  SHF.L.U32 R98, R80, 0x10, RZ ;  /* 0x0000001050627819 */ /* 0x000fe200000006ff */
        /* <DEDUP_REMOVED lines=99> */
[----:B------:R-:W0:Y:S01]  /*1f10*/  LDC.64 R2, c[0x0][0x3c8] ;  /* 0x0000f200ff027b82 */ /* 0x000e220000000a00 */
[----:B------:R-:W-:Y:S01]  /*1f20*/  SHF.L.U32 R110, R24, 0x10, RZ ;  /* 0x00000010186e7819 */ /* 0x000fe200000006ff */
[----:B------:R-:W-:Y:S01]  /*1f30*/  @P1 FADD R97, R97, 1 ;  /* 0x3f80000061611421 */ /* 0x000fe20000000000 */
[----:B------:R-:W-:Y:S01]  /*1f40*/  FFMA R123, R123, R112, R114 ;  /* 0x000000707b7b7223 */ /* 0x000fe20000000072 */
[----:B------:R-:W-:-:S02]  /*1f50*/  SHF.L.U32 R40, R28, 0x10, RZ ;  /* 0x000000101c287819 */ /* 0x000fc400000006ff */
[----:B------:R-:W-:Y:S01]  /*1f60*/  SHF.L.U32 R112, R64, 0x10, RZ ;  /* 0x0000001040707819 */ /* 0x000fe200000006ff */
[----:B------:R-:W-:Y:S01]  /*1f70*/  @P1 FADD R110, R110, 1 ;  /* 0x3f8000006e6e1421 */ /* 0x000fe20000000000 */
[----:B------:R-:W-:Y:S01]  /*1f80*/  FFMA R108, R38, R97, R101 ;  /* 0x00000061266c7223 */ /* 0x000fe20000000065 */
[----:B------:R-:W-:Y:S02]  /*1f90*/  ISETP.NE.AND P0, PT, RZ, UR9, PT ;  /* 0x00000009ff007c0c */ /* 0x000fe4000bf05270 */
        /* <DEDUP_REMOVED lines=14> */
[----:B-----5:R-:W-:Y:S01]  /*2080*/  @P0 FMUL R44, R44, R53 ;  /* 0x000000352c2c0220 */ /* 0x020fe20000400000 */
        /* <DEDUP_REMOVED lines=34> */
[----:B0-----:R-:W-:Y:S01]  /*22b0*/  IMAD.WIDE.U32 R2, R90, 0x10, R2 ;  /* 0x000000105a027825 */ /* 0x001fe200078e0002 */
[----:B------:R-:W-:-:S02]  /*22c0*/  F2FP.BF16.F32.PACK_AB R34, R99, R34 ;  /* 0x000000226322723e */ /* 0x000fc400000010ff */
        /* <DEDUP_REMOVED lines=17> */
[----:B------:R1:W-:Y:S01]  /*23e0*/  STG.E.128 desc[UR6][R2.64+0x1800], R44 ;  /* 0x0018002c02007986 */ /* 0x0003e2000c101d06 */
[----:B------:R-:W-:Y:S05]  /*23f0*/  BRA `(.L_x_8614) ;  /* 0x0000001000607947 */ /* 0x000fea0003800000 */
.L_x_8613:
[----:B------:R-:W-:Y:S01]  /*2400*/  ISETP.NE.AND P1, PT, RZ, UR10, PT ;  /* 0x0000000aff007c0c */ /* 0x000fe2000bf25270 */
[--C-:B0-----:R-:W-:Y:S01]  /*2410*/  FADD R33, R44, -R92.reuse ;  /* 0x8000005c2c217221 */ /* 0x101fe20000000000 */
[--C-:B------:R-:W-:Y:S01]  /*2420*/  FADD R3, R34, -R92.reuse ;  /* 0x8000005c22037221 */ /* 0x100fe20000000000 */
[----:B------:R-:W-:Y:S01]  /*2430*/  SHF.L.U32 R44, R56, 0x10, RZ ;  /* 0x00000010382c7819 */ /* 0x000fe200000006ff */
        /* <DEDUP_REMOVED lines=157> */
[----:B------:R-:W-:-:S02]  /*2e10*/  SHF.L.U32 R116, R67, 0x10, RZ ;  /* 0x0000001043747819 */ /* 0x000fc400000006ff */
[----:B------:R-:W-:Y:S01]  /*2e20*/  SHF.L.U32 R112, R64, 0x10, RZ ;  /* 0x0000001040707819 */ /* 0x000fe200000006ff */
[----:B------:R-:W-:Y:S01]  /*2e30*/  @P1 FADD R37, R37, 1 ;  /* 0x3f80000025251421 */ /* 0x000fe20000000000 */
[----:B------:R-:W-:Y:S01]  /*2e40*/  FMNMX3 R51, R51, |R97|, |R0|, !PT ;  /* 0x4000006133337276 */ /* 0x000fe20007800400 */
[----:B------:R-:W-:Y:S01]  /*2e50*/  FFMA R106, R123, R114, R116 ;  /* 0x000000727b6a7223 */ /* 0x000fe20000000074 */
[----:B------:R-:W-:Y:S01]  /*2e60*/  SHF.L.U32 R39, R61, 0x10, RZ ;  /* 0x000000103d277819 */ /* 0x000fe200000006ff */
[----:B------:R-:W-:Y:S01]  /*2e70*/  @P1 FADD R112, R112, 1 ;  /* 0x3f80000070701421 */ /* 0x000fe20000000000 */
[----:B------:R-:W-:Y:S02]  /*2e80*/  SHF.L.U32 R3, R25, 0x10, RZ ;  /* 0x0000001019037819 */ /* 0x000fe400000006ff */
        /* <DEDUP_REMOVED lines=9> */
[----:B------:R-:W-:Y:S01]  /*2f20*/  FMNMX3 R51, R51, |R103|, |R92|, !PT ;  /* 0x4000006733337276 */ /* 0x000fe2000780045c */
[----:B------:R-:W-:Y:S01]  /*2f30*/  FFMA R38, R38, R3, R37 ;  /* 0x0000000326267223 */ /* 0x000fe20000000025 */
[----:B------:R-:W-:Y:S01]  /*2f40*/  SHF.L.U32 R2, R27, 0x10, RZ ;  /* 0x000000101b027819 */ /* 0x000fe200000006ff */
[----:B------:R-:W-:Y:S01]  /*2f50*/  FFMA R33, R33, R114, R116 ;  /* 0x0000007221217223 */ /* 0x000fe20000000074 */
[----:B------:R-:W-:Y:S01]  /*2f60*/  SHF.L.U32 R39, R26, 0x10, RZ ;  /* 0x000000101a277819 */ /* 0x000fe200000006ff */
[----:B-----5:R-:W-:Y:S01]  /*2f70*/  FMUL R91, R38, R53 ;  /* 0x00000035265b7220 */ /* 0x020fe20000400000 */
[----:B------:R-:W-:Y:S01]  /*2f80*/  FMNMX3 R51, R51, |R107|, |R94|, !PT ;  /* 0x4000006b33337276 */ /* 0x000fe2000780045e */
[----:B------:R-:W-:Y:S01]  /*2f90*/  @P1 FADD R2, R2, 1 ;  /* 0x3f80000002021421 */ /* 0x000fe20000000000 */
        /* <DEDUP_REMOVED lines=8> */
[----:B------:R-:W-:Y:S01]  /*3020*/  FMUL R2, R97, R53 ;  /* 0x0000003561027220 */ /* 0x000fe20000400000 */
[----:B------:R-:W-:Y:S01]  /*3030*/  FMNMX3 R51, R51, |R113|, |R98|, !PT ;  /* 0x4000007133337276 */ /* 0x000fe20007800462 */
[----:B------:R-:W-:Y:S01]  /*3040*/  FFMA R36, R46, R39, R41 ;  /* 0x000000272e247223 */ /* 0x000fe20000000029 */
[----:B------:R-:W-:Y:S01]  /*3050*/  ISETP.NE.AND P0, PT, RZ, UR9, PT ;  /* 0x00000009ff007c0c */ /* 0x000fe2000bf05270 */
[----:B------:R-:W-:Y:S01]  /*3060*/  FFMA R46, R40, R3, R37 ;  /* 0x00000003282e7223 */ /* 0x000fe20000000025 */
[----:B------:R-:W-:Y:S01]  /*3070*/  FMUL R40, R101, R53 ;  /* 0x0000003565287220 */ /* 0x000fe20000400000 */
[----:B------:R-:W-:Y:S01]  /*3080*/  FMNMX3 R51, R51, |R115|, |R100|, !PT ;  /* 0x4000007333337276 */ /* 0x000fe20007800464 */
[-C--:B------:R-:W-:Y:S01]  /*3090*/  FMUL R37, R44, R53.reuse ;  /* 0x000000352c257220 */ /* 0x080fe20000400000 */
[----:B------:R-:W-:Y:S01]  /*30a0*/  FSEL R97, R97, R2, !P0 ;  /* 0x0000000261617208 */ /* 0x000fe20004000000 */
[----:B------:R-:W-:Y:S01]  /*30b0*/  FMUL R2, R103, R53 ;  /* 0x0000003567027220 */ /* 0x000fe20000400000 */
[----:B------:R-:W-:-:S02]  /*30c0*/  SHF.L.U32 R3, R62, 0x10, RZ ;  /* 0x000000103e037819 */ /* 0x000fc400000006ff */
[----:B------:R-:W-:Y:S01]  /*30d0*/  FSEL R101, R101, R40, !P0 ;  /* 0x0000002865657208 */ /* 0x000fe20004000000 */
[----:B------:R-:W-:Y:S01]  /*30e0*/  FMUL R40, R107, R53 ;  /* 0x000000356b287220 */ /* 0x000fe20000400000 */
[----:B------:R-:W-:Y:S01]  /*30f0*/  FMNMX3 R51, R51, |R119|, |R102|, !PT ;  /* 0x4000007733337276 */ /* 0x000fe20007800466 */
[----:B------:R-:W-:Y:S01]  /*3100*/  @P1 FADD R3, R3, 1 ;  /* 0x3f80000003031421 */ /* 0x000fe20000000000 */
[----:B------:R-:W-:Y:S01]  /*3110*/  FSEL R103, R103, R2, !P0 ;  /* 0x0000000267677208 */ /* 0x000fe20004000000 */
[-C--:B------:R-:W-:Y:S01]  /*3120*/  FMUL R2, R113, R53.reuse ;  /* 0x0000003571027220 */ /* 0x080fe20000400000 */
[----:B------:R-:W-:Y:S01]  /*3130*/  SHF.L.U32 R39, R54, 0x10, RZ ;  /* 0x0000001036277819 */ /* 0x000fe200000006ff */
[----:B------:R-:W-:Y:S01]  /*3140*/  @P0 FMUL R32, R32, R53 ;  /* 0x0000003520200220 */ /* 0x000fe20000400000 */
[----:B------:R-:W-:Y:S01]  /*3150*/  FMNMX3 R51, R51, |R121|, |R104|, !PT ;  /* 0x4000007933337276 */ /* 0x000fe20007800468 */
[-C--:B------:R-:W-:Y:S01]  /*3160*/  @P0 FMUL R0, R0, R53.reuse ;  /* 0x0000003500000220 */ /* 0x080fe20000400000 */
[----:B------:R-:W-:Y:S01]  /*3170*/  FSEL R107, R107, R40, !P0 ;  /* 0x000000286b6b7208 */ /* 0x000fe20004000000 */
[----:B------:R-:W-:Y:S01]  /*3180*/  FMUL R40, R115, R53 ;  /* 0x0000003573287220 */ /* 0x000fe20000400000 */
[----:B------:R-:W-:Y:S01]  /*3190*/  FMNMX3 R51, R51, |R125|, |R106|, !PT ;  /* 0x4000007d33337276 */ /* 0x000fe2000780046a */
[----:B------:R-:W-:Y:S01]  /*31a0*/  FFMA R114, R42, R3, R39 ;  /* 0x000000032a727223 */ /* 0x000fe20000000027 */
[----:B------:R-:W-:Y:S01]  /*31b0*/  FSEL R113, R113, R2, !P0 ;  /* 0x0000000271717208 */ /* 0x000fe20004000000 */
[-C--:B------:R-:W-:Y:S01]  /*31c0*/  FMUL R42, R109, R53.reuse ;  /* 0x000000356d2a7220 */ /* 0x080fe20000400000 */
[----:B------:R-:W0:Y:S01]  /*31d0*/  LDC.64 R2, c[0x0][0x3c8] ;  /* 0x0000f200ff027b82 */ /* 0x000e220000000a00 */
        /* <DEDUP_REMOVED lines=19> */
[-C--:B------:R-:W-:Y:S01]  /*3310*/  FMUL R40, R47, R53.reuse ;  /* 0x000000352f287220 */ /* 0x080fe20000400000 */
[-C--:B------:R-:W-:Y:S01]  /*3320*/  @P0 FMUL R94, R94, R53.reuse ;  /* 0x000000355e5e0220 */ /* 0x080fe20000400000 */
[----:B------:R-:W-:Y:S01]  /*3330*/  @P0 FMUL R96, R96, R53 ;  /* 0x0000003560600220 */ /* 0x000fe20000400000 */
[----:B------:R-:W-:Y:S01]  /*3340*/  FMNMX3 R51, R51, |R47|, |R114|, !PT ;  /* 0x4000002f33337276 */ /* 0x000fe20007800472 */
        /* <DEDUP_REMOVED lines=10> */
[----:B0-----:R-:W-:Y:S01]  /*33f0*/  IMAD.WIDE.U32 R2, R90, 0x10, R2 ;  /* 0x000000105a027825 */ /* 0x001fe200078e0002 */
        /* <DEDUP_REMOVED lines=22> */
[----:B------:R-:W-:-:S05]  /*3560*/  F2FP.BF16.F32.PACK_AB R47, R114, R95 ;  /* 0x0000005f722f723e */ /* 0x000fca00000010ff */
[----:B------:R0:W-:Y:S02]  /*3570*/  STG.E.128 desc[UR6][R2.64+0x1800], R44 ;  /* 0x0018002c02007986 */ /* 0x0001e4000c101d06 */
.L_x_8614:
[----:B01----:R-:W0:Y:S01]  /*3580*/  LDC R3, c[0x0][0x380] ;  /* 0x0000e000ff037b82 */ /* 0x003e220000000800 */
[----:B------:R-:W-:Y:S01]  /*3590*/  UPLOP3.LUT UP1, UPT, UPT, UPT, UP1, 0x40, 0x4 ;  /* 0x000000000004789c */ /* 0x000fe20003f2e810 */
[----:B0-----:R-:W-:-:S04]  /*35a0*/  IADD3 R48, PT, PT, R48, R3, RZ ;  /* 0x0000000330307210 */ /* 0x001fc80007ffe0ff */
[----:B------:R-:W-:-:S13]  /*35b0*/  ISETP.GE.AND P1, PT, R48, UR14, PT ;  /* 0x0000000e30007c0c */ /* 0x000fda000bf26270 */
[----:B------:R-:W-:Y:S05]  /*35c0*/  @!P1 BRA `(.L_x_8615) ;  /* 0xffffffcc00a89947 */ /* 0x000fea000383ffff */
.L_x_8606:
        /* <DEDUP_REMOVED lines=38> */
.L_x_8623:
[----:B------:R-:W-:Y:S02]  /*3830*/  ISETP.NE.AND P1, PT, R52, RZ, PT ;  /* 0x000000ff3400720c */ /* 0x000fe40003f25270 */
[----:B-1----:R-:W-:-:S11]  /*3840*/  FMNMX R5, R3, R2, !PT ;  /* 0x0000000203057209 */ /* 0x002fd60007800000 */
[----:B------:R-:W-:Y:S05]  /*3850*/  @P1 BRA `(.L_x_8617) ;  /* 0x0000000000081947 */ /* 0x000fea0003800000 */
[----:B0-----:R-:W0:Y:S02]  /*3860*/  LDC.64 R2, c[0x0][0x3f8] ;  /* 0x0000fe00ff027b82 */ /* 0x001e240000000a00 */
[----:B0-----:R1:W-:Y:S02]  /*3870*/  REDG.E.MAX.S32.STRONG.GPU desc[UR6][R2.64], R5 ;  /* 0x000000050200798e */ /* 0x0013e4000d12e306 */
.L_x_8617:
[----:B------:R-:W-:Y:S05]  /*3880*/  BSYNC B0 ;  /* 0x0000000000007941 */ /* 0x000fea0003800000 */
.L_x_8616:
[----:B------:R-:W-:Y:S05]  /*3890*/  @!P0 EXIT ;  /* 0x000000000000894d */ /* 0x000fea0003800000 */
[----:B------:R-:W2:Y:S01]  /*38a0*/  LDCU.64 UR4, c[0x0][0x3f0] ;  /* 0x00007e00ff0477ac */ /* 0x000ea20008000a00 */
[----:B------:R-:W-:Y:S02]  /*38b0*/  LOP3.LUT P0, RZ, R52, UR8, RZ, 0xfc, !PT ;  /* 0x0000000834ff7c12 */ /* 0x000fe4000f80fcff */
        /* <DEDUP_REMOVED lines=9> */
[----:B01----:R-:W-:Y:S05]  /*3950*/  CALL.REL.NOINC `($__internal_126_$__cuda_sm20_rcp_rn_f32_slowpath) ;  /* 0x00000000005c7944 */ /* 0x003fea0003c00000 */
[----:B------:R-:W-:Y:S01]  /*3960*/  MOV R5, R0 ;  /* 0x0000000000057202 */ /* 0x000fe20000000f00 */
[----:B------:R-:W-:Y:S06]  /*3970*/  BRA `(.L_x_8620) ;  /* 0x0000000000107947 */ /* 0x000fec0003800000 */
.L_x_8619:
[----:B------:R-:W1:Y:S02]  /*3980*/  MUFU.RCP R0, R53 ;  /* 0x0000003500007308 */ /* 0x000e640000001000 */
[----:B-1----:R-:W-:-:S04]  /*3990*/  FFMA R2, R0, R53, -1 ;  /* 0xbf80000000027423 */ /* 0x002fc80000000035 */
[----:B------:R-:W-:-:S04]  /*39a0*/  FADD.FTZ R5, -R2, -RZ ;  /* 0x800000ff02057221 */ /* 0x000fc80000010100 */
[----:B------:R-:W-:-:S07]  /*39b0*/  FFMA R5, R0, R5, R0 ;  /* 0x0000000500057223 */ /* 0x000fce0000000000 */
.L_x_8620:
[----:B0-----:R-:W0:Y:S02]  /*39c0*/  LDC.64 R2, c[0x0][0x3f0] ;  /* 0x0000fc00ff027b82 */ /* 0x001e240000000a00 */
[----:B0-----:R-:W-:Y:S01]  /*39d0*/  STG.E desc[UR6][R2.64], R5 ;  /* 0x0000000502007986 */ /* 0x001fe2000c101906 */
[----:B------:R-:W-:Y:S05]  /*39e0*/  EXIT ;  /* 0x000000000000794d */ /* 0x000fea0003800000 */
.L_x_8618:
[----:B------:R-:W-:Y:S02]  /*39f0*/  MOV R5, 0x2 ;  /* 0x0000000200057802 */ /* 0x000fe40000000f00 */
[----:B------:R-:W-:Y:S02]  /*3a00*/  MOV R7, 0x1f ;  /* 0x0000001f00077802 */ /* 0x000fe40000000f00 */
[----:B------:R-:W-:-:S07]  /*3a10*/  MOV R4, 0xffffffff ;  /* 0xffffffff00047802 */ /* 0x000fce0000000f00 */
[----:B01---5:R-:W-:Y:S05]  /*3a20*/  WARPSYNC.COLLECTIVE R4, `(.L_x_8621) ;  /* 0x0000000004087348 */ /* 0x023fea0003c00000 */
[----:B01----:R0:W1:Y:S02]  /*3a30*/  SHFL.DOWN P1, R2, R0, R5, R7 ;  /* 0x0800000500027389 */ /* 0x0030640000020007 */
[----:B01---5:R-:W-:Y:S05]  /*3a40*/  ENDCOLLECTIVE ;  /* 0x000000000000791b */ /* 0x023fea0003800000 */
.L_x_8621:
[----:B------:R-:W-:Y:S02]  /*3a50*/  MOV R5, 0x1 ;  /* 0x0000000100057802 */ /* 0x000fe40000000f00 */
[----:B------:R-:W-:-:S04]  /*3a60*/  MOV R3, R2 ;  /* 0x0000000200037202 */ /* 0x000fc80000000f00 */
[----:B------:R-:W-:-:S04]  /*3a70*/  FMNMX R3, R3, R0, !PT ;  /* 0x0000000003037209 */ /* 0x000fc80007800000 */
[----:B------:R-:W-:-:S07]  /*3a80*/  MOV R0, R3 ;  /* 0x0000000300007202 */ /* 0x000fce0000000f00 */
[----:B------:R-:W-:Y:S05]  /*3a90*/  WARPSYNC.COLLECTIVE R4, `(.L_x_8622) ;  /* 0x0000000004087348 */ /* 0x000fea0003c00000 */
[----:B------:R0:W1:Y:S02]  /*3aa0*/  SHFL.DOWN P1, R2, R0, R5, R7 ;  /* 0x0800000500027389 */ /* 0x0000640000020007 */
[----:B01----:R-:W-:Y:S05]  /*3ab0*/  ENDCOLLECTIVE ;  /* 0x000000000000791b */ /* 0x003fea0003800000 */
.L_x_8622:
[----:B------:R-:W-:Y:S05]  /*3ac0*/  BRA `(.L_x_8623) ;  /* 0xfffffffc00587947 */ /* 0x000fea000383ffff */
        .weak           $__internal_126_$__cuda_sm20_rcp_rn_f32_slowpath
        .type           $__internal_126_$__cuda_sm20_rcp_rn_f32_slowpath,@function
        .size           $__internal_126_$__cuda_sm20_rcp_rn_f32_slowpath,(.L_x_12994 - $__internal_126_$__cuda_sm20_rcp_rn_f32_slowpath)
$__internal_126_$__cuda_sm20_rcp_rn_f32_slowpath:
        /* <DEDUP_REMOVED lines=15> */
.L_x_8625:
        /* <DEDUP_REMOVED lines=33> */
.L_x_8627:
[----:B------:R0:W1:Y:S02]  /*3dd0*/  MUFU.RCP R3, R0 ;  /* 0x0000000000037308 */ /* 0x0000640000001000 */
.L_x_8626:
[----:B------:R-:W-:Y:S05]  /*3de0*/  BSYNC B1 ;  /* 0x0000000000017941 */ /* 0x000fea0003800000 */
.L_x_8624:
[----:B01----:R-:W-:Y:S01]  /*3df0*/  MOV R0, R3 ;  /* 0x0000000300007202 */ /* 0x003fe20000000f00 */
[----:B------:R-:W-:Y:S01]  /*3e00*/  HFMA2 R3, -RZ, RZ, 0, 0 ;  /* 0x00000000ff037431 */ /* 0x000fe200000001ff */
[----:B------:R-:W-:-:S04]  /*3e10*/  MOV R2, R104 ;  /* 0x0000006800027202 */ /* 0x000fc80000000f00 */
[----:B------:R-:W-:Y:S05]  /*3e20*/  RET.REL.NODEC R2 `(_ZN18transformer_engine13normalization19ln_fwd_tuned_kernelINS0_13Kernel_traitsI13__nv_bfloat16S3_S3_fjLj4096ELj1ELj1ELj4ELj16ENS0_18Kernel_traits_baseILj4096ES3_S3_S3_fjLj128EEEEEEEvNS0_19ForwardKernelParamsE) ;  /* 0xffffffc002747950 */ /* 0x000fea0003c3ffff */
.L_x_8628:
        /* <DEDUP_REMOVED lines=13> */
.L_x_12994:


//--------------------- .text._ZN18transformer_engine13normalization19ln_fwd_tuned_kernelINS0_13Kernel_traitsIff6__halffjLj4096ELj1ELj1ELj4ELj16ENS0_18Kernel_traits_baseILj4096EffS3_fjLj128EEEEEEEvNS0_19ForwardKernelParamsE --------------------------
	.section	.text._ZN18transformer_engine13normalization19ln_fwd_tuned_kernelINS0_13Kernel_traitsIff6__halffjLj4096ELj1ELj1ELj4ELj16ENS0_18Kernel_traits_baseILj4096EffS3_fjLj128EEEEEEEvNS0_19ForwardKernelParamsE,"ax",@progbits
	.align	128
        .global         _ZN18transformer_engine13normalization19ln_fwd_tuned_kernelINS0_13Kernel_traitsIff6__halffjLj4096ELj1ELj1ELj4ELj16ENS0_18Kernel_traits_baseILj4096EffS3_fjLj128EEEEEEEvNS0_19ForwardKernelParamsE
        .type           _ZN18transformer_engine13normalization19ln_fwd_tuned_kernelINS0_13Kernel_traitsIff6__halffjLj4096ELj1ELj1ELj4ELj16ENS0_18Kernel_traits_baseILj4096EffS3_fjLj128EEEEEEEvNS0_19ForwardKernelParamsE,@function
        .size           _ZN18transformer_engine13normalization19ln_fwd_tuned_kernelINS0_13Kernel_traitsIff6__halffjLj4096ELj1ELj1ELj4ELj16ENS0_18Kernel_traits_baseILj4096EffS3_fjLj128EEEEEEEvNS0_19ForwardKernelParamsE,(.L_x_12995 - _ZN18transformer_engine13normalization19ln_fwd_tuned_kernelINS0_13Kernel_traitsIff6__halffjLj4096ELj1ELj1ELj4ELj16ENS0_18Kernel_traits_baseILj4096EffS3_fjLj128EEEEEEEvNS0_19ForwardKernelParamsE)
        .other          _ZN18transformer_engine13normalization19ln_fwd_tuned_kernelINS0_13Kernel_traitsIff6__halffjLj4096ELj1ELj1ELj4ELj16ENS0_18Kernel_traits_baseILj4096EffS3_fjLj128EEEEEEEvNS0_19ForwardKernelParamsE,@"STO_CUDA_ENTRY STV_DEFAULT"
_ZN18transformer_engine13normalization19ln_fwd_tuned_kernelINS0_13Kernel_traitsIff6__halffjLj4096ELj1ELj1ELj4ELj16ENS0_18Kernel_traits_baseILj4096EffS3_fjLj128EEEEEEEvNS0_19ForwardKernelParamsE:
.text._ZN18transformer_engine13normalization19ln_fwd_tuned_kernelINS0_13Kernel_traitsIff6__halffjLj4096ELj1ELj1ELj4ELj16ENS0_18Kernel_traits_baseILj4096EffS3_fjLj128EEEEEEEvNS0_19ForwardKernelParamsE:
        /* <DEDUP_REMOVED lines=80> */
.L_x_8638:
        /* <DEDUP_REMOVED lines=152> */
[----:B012--5:R-:W-:Y:S05]  /*0e80*/  CALL.REL.NOINC `($__internal_127_$__cuda_sm20_rcp_rn_f32_slowpath) ;  /* 0x00000024001c7944 */ /* 0x027fea0003c00000 */
[----:B------:R-:W-:Y:S05]  /*0e90*/  BRA `(.L_x_8632) ;  /* 0x0000000000107947 */ /* 0x000fea0003800000 */
.L_x_8631:
[----:B------:R-:W3:Y:S02]  /*0ea0*/  MUFU.RCP R109, R110 ;  /* 0x0000006e006d7308 */ /* 0x000ee40000001000 */
[----:B---3--:R-:W-:-:S04]  /*0eb0*/  FFMA R0, R110, R109, -1 ;  /* 0xbf8000006e007423 */ /* 0x008fc8000000006d */
[----:B------:R-:W-:-:S04]  /*0ec0*/  FADD.FTZ R0, -R0, -RZ ;  /* 0x800000ff00007221 */ /* 0x000fc80000010100 */
[----:B------:R-:W-:-:S07]  /*0ed0*/  FFMA R0, R109, R0, R109 ;  /* 0x000000006d007223 */ /* 0x000fce000000006d */
.L_x_8632:
[----:B------:R-:W-:Y:S05]  /*0ee0*/  BSYNC.RECONVERGENT B0 ;  /* 0x0000000000007941 */ /* 0x000fea0003800200 */
.L_x_8630:
        /* <DEDUP_REMOVED lines=20> */
[----:B-----5:R-:W-:Y:S05]  /*1030*/  CALL.REL.NOINC `($__internal_127_$__cuda_sm20_rcp_rn_f32_slowpath) ;  /* 0x0000002000b07944 */ /* 0x020fea0003c00000 */
[----:B------:R-:W-:Y:S05]  /*1040*/  BRA `(.L_x_8635) ;  /* 0x0000000000107947 */ /* 0x000fea0003800000 */
.L_x_8634:
[----:B------:R-:W0:Y:S02]  /*1050*/  MUFU.RCP R0, R115 ;  /* 0x0000007300007308 */ /* 0x000e240000001000 */
[----:B0-----:R-:W-:-:S04]  /*1060*/  FFMA R2, R115, R0, -1 ;  /* 0xbf80000073027423 */ /* 0x001fc80000000000 */
[----:B------:R-:W-:-:S04]  /*1070*/  FADD.FTZ R109, -R2, -RZ ;  /* 0x800000ff026d7221 */ /* 0x000fc80000010100 */
[----:B------:R-:W-:-:S07]  /*1080*/  FFMA R0, R0, R109, R0 ;  /* 0x0000006d00007223 */ /* 0x000fce0000000000 */
.L_x_8635:
[----:B------:R-:W-:Y:S05]  /*1090*/  BSYNC.RECONVERGENT B0 ;  /* 0x0000000000007941 */ /* 0x000fea0003800200 */
.L_x_8633:
        /* <DEDUP_REMOVED lines=43> */
[----:B------:R0:W-:Y:S01]  /*1350*/  F2F.F16.F32 R107, R106 ;  /* 0x0000006a006b7304 */ /* 0x0001e20000200800 */
[--C-:B------:R-:W-:Y:S01]  /*1360*/  FADD R81, R81, -R0.reuse ;  /* 0x8000000051517221 */ /* 0x100fe20000000000 */
[----:B------:R-:W-:Y:S01]  /*1370*/  @P0 FMUL R70, R70, R3 ;  /* 0x0000000346460220 */ /* 0x000fe20000400000 */
[----:B------:R-:W-:Y:S01]  /*1380*/  FMUL R69, R2, R69 ;  /* 0x0000004502457220 */ /* 0x000fe20000400000 */
[--C-:B------:R-:W-:Y:S01]  /*1390*/  FADD R79, R79, -R0.reuse ;  /* 0x800000004f4f7221 */ /* 0x100fe20000000000 */
[--C-:B------:R-:W-:Y:S01]  /*13a0*/  FADD R83, R83, -R0.reuse ;  /* 0x8000000053537221 */ /* 0x100fe20000000000 */
[----:B------:R-:W-:Y:S01]  /*13b0*/  FADD R87, R87, -R0 ;  /* 0x8000000057577221 */ /* 0x000fe20000000000 */
[----:B------:R-:W-:Y:S01]  /*13c0*/  FFMA R72, R8, R69, R40 ;  /* 0x0000004508487223 */ /* 0x000fe20000000028 */
[----:B------:R1:W-:Y:S01]  /*13d0*/  F2F.F16.F32 R71, R70 ;  /* 0x0000004600477304 */ /* 0x0003e20000200800 */
[----:B0-----:R-:W-:Y:S01]  /*13e0*/  FMUL R106, R2, R73 ;  /* 0x00000049026a7220 */ /* 0x001fe20000400000 */
[--C-:B------:R-:W-:Y:S01]  /*13f0*/  FADD R73, R74, -R0.reuse ;  /* 0x800000004a497221 */ /* 0x100fe20000000000 */
[----:B------:R-:W-:Y:S01]  /*1400*/  @P0 FMUL R72, R72, R3 ;  /* 0x0000000348480220 */ /* 0x000fe20000400000 */
[--C-:B------:R-:W-:Y:S01]  /*1410*/  FADD R85, R85, -R0.reuse ;  /* 0x8000000055557221 */ /* 0x100fe20000000000 */
[----:B------:R-:W-:Y:S01]  /*1420*/  FFMA R110, R9, R106, R41 ;  /* 0x0000006a096e7223 */ /* 0x000fe20000000029 */
[C---:B------:R-:W-:Y:S01]  /*1430*/  FMUL R73, R2.reuse, R73 ;  /* 0x0000004902497220 */ /* 0x040fe20000400000 */
[----:B------:R-:W-:Y:S01]  /*1440*/  FADD R91, R91, -R0 ;  /* 0x800000005b5b7221 */ /* 0x000fe20000000000 */
[----:B------:R0:W-:Y:S01]  /*1450*/  F2F.F16.F32 R69, R72 ;  /* 0x0000004800457304 */ /* 0x0001e20000200800 */
        /* <DEDUP_REMOVED lines=22> */
[----:B------:R0:W1:Y:S01]  /*15c0*/  F2F.F16.F32 R109, R76 ;  /* 0x0000004c006d7304 */ /* 0x0000620000200800 */
        /* <DEDUP_REMOVED lines=10> */
[----:B------:R-:W-:Y:S01]  /*1670*/  F2F.F16.F32 R110, R110 ;  /* 0x0000006e006e7304 */ /* 0x000fe20000200800 */
[--C-:B------:R-:W-:Y:S01]  /*1680*/  FADD R97, R97, -R0.reuse ;  /* 0x8000000061617221 */ /* 0x100fe20000000000 */
[----:B------:R-:W-:Y:S01]  /*1690*/  FFMA R76, R15, R76, R47 ;  /* 0x0000004c0f4c7223 */ /* 0x000fe2000000002f */
[-C--:B------:R-:W-:Y:S01]  /*16a0*/  @P0 FMUL R74, R74, R3.reuse ;  /* 0x000000034a4a0220 */ /* 0x080fe20000400000 */
[--C-:B------:R-:W-:Y:S01]  /*16b0*/  FADD R93, R93, -R0.reuse ;  /* 0x800000005d5d7221 */ /* 0x100fe20000000000 */
[----:B------:R-:W-:Y:S01]  /*16c0*/  FFMA R84, R21, R84, R53 ;  /* 0x0000005415547223 */ /* 0x000fe20000000035 */
[-C--:B------:R-:W-:Y:S01]  /*16d0*/  @P0 FMUL R76, R76, R3.reuse ;  /* 0x000000034c4c0220 */ /* 0x080fe20000400000 */
[----:B------:R-:W-:Y:S01]  /*16e0*/  FADD R99, R99, -R0 ;  /* 0x8000000063637221 */ /* 0x000fe20000000000 */
[----:B------:R0:W-:Y:S01]  /*16f0*/  F2F.F16.F32 R73, R80 ;  /* 0x0000005000497304 */ /* 0x0001e20000200800 */
[-C--:B------:R-:W-:Y:S01]  /*1700*/  @P0 FMUL R82, R82, R3.reuse ;  /* 0x0000000352520220 */ /* 0x080fe20000400000 */
[-C--:B------:R-:W-:Y:S01]  /*1710*/  @P0 FMUL R70, R70, R3.reuse ;  /* 0x0000000346460220 */ /* 0x080fe20000400000 */
[-C--:B------:R-:W-:Y:S01]  /*1720*/  @P0 FMUL R72, R72, R3.reuse ;  /* 0x0000000348480220 */ /* 0x080fe20000400000 */
[----:B------:R-:W-:Y:S01]  /*1730*/  @P0 FMUL R84, R84, R3 ;  /* 0x0000000354540220 */ /* 0x000fe20000400000 */
[----:B------:R-:W-:Y:S01]  /*1740*/  FMUL R114, R2, R99 ;  /* 0x0000006302727220 */ /* 0x000fe20000400000 */
[----:B-1----:R-:W-:Y:S01]  /*1750*/  SHF.L.U32 R109, R109, 0x10, RZ ;  /* 0x000000106d6d7819 */ /* 0x002fe200000006ff */
[----:B------:R-:W-:Y:S01]  /*1760*/  @P0 FMUL R78, R78, R3 ;  /* 0x000000034e4e0220 */ /* 0x000fe20000400000 */
[----:B------:R1:W-:Y:S01]  /*1770*/  F2F.F16.F32 R75, R76 ;  /* 0x0000004c004b7304 */ /* 0x0003e20000200800 */
[----:B0-----:R-:W-:Y:S01]  /*1780*/  FFMA R80, R20, R77, R52 ;  /* 0x0000004d14507223 */ /* 0x001fe20000000034 */
[----:B------:R-:W-:Y:S01]  /*1790*/  FADD R77, R86, -R0 ;  /* 0x80000000564d7221 */ /* 0x000fe20000000000 */
[----:B------:R-:W-:-:S02]  /*17a0*/  FFMA R114, R35, R114, R67 ;  /* 0x0000007223727223 */ /* 0x000fc40000000043 */
[----:B------:R-:W-:Y:S01]  /*17b0*/  @P0 FMUL R80, R80, R3 ;  /* 0x0000000350500220 */ /* 0x000fe20000400000 */
[----:B------:R-:W-:Y:S01]  /*17c0*/  FMUL R77, R2, R77 ;  /* 0x0000004d024d7220 */ /* 0x000fe20000400000 */
[----:B------:R-:W-:Y:S01]  /*17d0*/  @P0 FMUL R114, R114, R3 ;  /* 0x0000000372720220 */ /* 0x000fe20000400000 */
[----:B------:R-:W0:Y:S01]  /*17e0*/  F2F.F16.F32 R108, R108 ;  /* 0x0000006c006c7304 */ /* 0x000e220000200800 */
[----:B-1----:R-:W-:Y:S01]  /*17f0*/  FMUL R76, R2, R83 ;  /* 0x00000053024c7220 */ /* 0x002fe20000400000 */
[----:B------:R-:W-:Y:S01]  /*1800*/  FFMA R112, R22, R77, R54 ;  /* 0x0000004d16707223 */ /* 0x000fe20000000036 */
[----:B------:R-:W-:Y:S01]  /*1810*/  FADD R77, R88, -R0 ;  /* 0x80000000584d7221 */ /* 0x000fe20000000000 */
[----:B------:R-:W-:Y:S01]  /*1820*/  FMUL R88, R2, R89 ;  /* 0x0000005902587220 */ /* 0x000fe20000400000 */
[----:B------:R-:W-:Y:S01]  /*1830*/  FFMA R76, R19, R76, R51 ;  /* 0x0000004c134c7223 */ /* 0x000fe20000000033 */
[----:B------:R-:W-:Y:S01]  /*1840*/  @P0 FMUL R112, R112, R3 ;  /* 0x0000000370700220 */ /* 0x000fe20000400000 */
[----:B------:R-:W-:Y:S01]  /*1850*/  FMUL R77, R2, R77 ;  /* 0x0000004d024d7220 */ /* 0x000fe20000400000 */
[----:B------:R1:W-:Y:S01]  /*1860*/  F2F.F16.F32 R83, R80 ;  /* 0x0000005000537304 */ /* 0x0003e20000200800 */
[----:B------:R-:W-:Y:S01]  /*1870*/  @P0 FMUL R76, R76, R3 ;  /* 0x000000034c4c0220 */ /* 0x000fe20000400000 */
[----:B------:R-:W-:-:S04]  /*1880*/  FFMA R88, R25, R88, R57 ;  /* 0x0000005819587223 */ /* 0x000fc80000000039 */
[----:B------:R-:W-:Y:S01]  /*1890*/  @P0 FMUL R88, R88, R3 ;  /* 0x0000000358580220 */ /* 0x000fe20000400000 */
[----:B0-----:R-:W-:Y:S01]  /*18a0*/  SHF.L.U32 R108, R108, 0x10, RZ ;  /* 0x000000106c6c7819 */ /* 0x001fe200000006ff */
[----:B------:R0:W2:Y:S01]  /*18b0*/  F2F.F16.F32 R79, R76 ;  /* 0x0000004c004f7304 */ /* 0x0000a20000200800 */
[----:B-1----:R-:W-:Y:S01]  /*18c0*/  FFMA R80, R24, R77, R56 ;  /* 0x0000004d18507223 */ /* 0x002fe20000000038 */
[----:B------:R-:W-:-:S03]  /*18d0*/  FADD R77, R90, -R0 ;  /* 0x800000005a4d7221 */ /* 0x000fc60000000000 */
[----:B------:R-:W-:Y:S01]  /*18e0*/  @P0 FMUL R80, R80, R3 ;  /* 0x0000000350500220 */ /* 0x000fe20000400000 */
[C---:B------:R-:W-:Y:S02]  /*18f0*/  FMUL R77, R2.reuse, R77 ;  /* 0x0000004d024d7220 */ /* 0x040fe40000400000 */
[----:B------:R1:W-:Y:S01]  /*1900*/  F2F.F16.F32 R85, R112 ;  /* 0x0000007000557304 */ /* 0x0003e20000200800 */
[----:B0-----:R-:W-:-:S04]  /*1910*/  FMUL R76, R2, R87 ;  /* 0x00000057024c7220 */ /* 0x001fc80000400000 */
[----:B------:R-:W-:Y:S01]  /*1920*/  FFMA R76, R23, R76, R55 ;  /* 0x0000004c174c7223 */ /* 0x000fe20000000037 */
[----:B--2---:R-:W-:Y:S02]  /*1930*/  SHF.L.U32 R79, R79, 0x10, RZ ;  /* 0x000000104f4f7819 */ /* 0x004fe400000006ff */
[----:B------:R0:W-:Y:S01]  /*1940*/  F2F.F16.F32 R87, R80 ;  /* 0x0000005000577304 */ /* 0x0001e20000200800 */
[----:B-1----:R-:W-:Y:S01]  /*1950*/  FFMA R112, R26, R77, R58 ;  /* 0x0000004d1a707223 */ /* 0x002fe2000000003a */
[----:B------:R-:W-:Y:S01]  /*1960*/  FADD R77, R92, -R0 ;  /* 0x800000005c4d7221 */ /* 0x000fe20000000000 */
[----:B------:R-:W-:Y:S01]  /*1970*/  @P0 FMUL R76, R76, R3 ;  /* 0x000000034c4c0220 */ /* 0x000fe20000400000 */
[----:B------:R-:W-:Y:S01]  /*1980*/  FMUL R92, R2, R93 ;  /* 0x0000005d025c7220 */ /* 0x000fe20000400000 */
[----:B------:R-:W-:Y:S01]  /*1990*/  @P0 FMUL R112, R112, R3 ;  /* 0x0000000370700220 */ /* 0x000fe20000400000 */
[----:B------:R-:W-:Y:S02]  /*19a0*/  FMUL R77, R2, R77 ;  /* 0x0000004d024d7220 */ /* 0x000fe40000400000 */
[----:B------:R1:W2:Y:S01]  /*19b0*/  F2F.F16.F32 R86, R76 ;  /* 0x0000004c00567304 */ /* 0x0002a20000200800 */
[----:B------:R-:W-:Y:S01]  /*19c0*/  FFMA R92, R29, R92, R61 ;  /* 0x0000005c1d5c7223 */ /* 0x000fe2000000003d */
[----:B0-----:R-:W-:Y:S01]  /*19d0*/  FFMA R80, R28, R77, R60 ;  /* 0x0000004d1c507223 */ /* 0x001fe2000000003c */
[----:B------:R-:W-:-:S02]  /*19e0*/  FADD R77, R94, -R0 ;  /* 0x800000005e4d7221 */ /* 0x000fc40000000000 */
[-C--:B------:R-:W-:Y:S01]  /*19f0*/  @P0 FMUL R92, R92, R3.reuse ;  /* 0x000000035c5c0220 */ /* 0x080fe20000400000 */
[----:B------:R-:W-:Y:S01]  /*1a00*/  @P0 FMUL R80, R80, R3 ;  /* 0x0000000350500220 */ /* 0x000fe20000400000 */
[C---:B------:R-:W-:Y:S01]  /*1a10*/  FMUL R77, R2.reuse, R77 ;  /* 0x0000004d024d7220 */ /* 0x040fe20000400000 */
[----:B------:R0:W-:Y:S01]  /*1a20*/  F2F.F16.F32 R89, R112 ;  /* 0x0000007000597304 */ /* 0x0001e20000200800 */
[----:B-1----:R-:W-:-:S04]  /*1a30*/  FMUL R76, R2, R91 ;  /* 0x0000005b024c7220 */ /* 0x002fc80000400000 */
[----:B------:R-:W-:Y:S01]  /*1a40*/  FFMA R76, R27, R76, R59 ;  /* 0x0000004c1b4c7223 */ /* 0x000fe2000000003b */
[----:B--2---:R-:W-:Y:S02]  /*1a50*/  SHF.L.U32 R86, R86, 0x10, RZ ;  /* 0x0000001056567819 */ /* 0x004fe400000006ff */
[----:B------:R-:W-:Y:S01]  /*1a60*/  F2F.F16.F32 R106, R106 ;  /* 0x0000006a006a7304 */ /* 0x000fe20000200800 */
[----:B------:R-:W-:Y:S01]  /*1a70*/  @P0 FMUL R76, R76, R3 ;  /* 0x000000034c4c0220 */ /* 0x000fe20000400000 */
[----:B0-----:R-:W-:Y:S01]  /*1a80*/  FFMA R112, R30, R77, R62 ;  /* 0x0000004d1e707223 */ /* 0x001fe2000000003e */
[----:B------:R-:W-:-:S03]  /*1a90*/  FADD R77, R96, -R0 ;  /* 0x80000000604d7221 */ /* 0x000fc60000000000 */
[----:B------:R-:W-:Y:S01]  /*1aa0*/  @P0 FMUL R112, R112, R3 ;  /* 0x0000000370700220 */ /* 0x000fe20000400000 */
[----:B------:R-:W-:Y:S01]  /*1ab0*/  FMUL R77, R2, R77 ;  /* 0x0000004d024d7220 */ /* 0x000fe20000400000 */
[----:B------:R0:W1:Y:S03]  /*1ac0*/  F2F.F16.F32 R90, R76 ;  /* 0x0000004c005a7304 */ /* 0x0000660000200800 */
[----:B------:R-:W-:Y:S01]  /*1ad0*/  FFMA R96, R32, R77, R64 ;  /* 0x0000004d20607223 */ /* 0x000fe20000000040 */
[----:B------:R-:W-:-:S03]  /*1ae0*/  FADD R77, R98, -R0 ;  /* 0x80000000624d7221 */ /* 0x000fc60000000000 */
[----:B------:R-:W-:Y:S01]  /*1af0*/  @P0 FMUL R96, R96, R3 ;  /* 0x0000000360600220 */ /* 0x000fe20000400000 */
[----:B------:R-:W-:Y:S01]  /*1b00*/  F2F.F16.F32 R68, R68 ;  /* 0x0000004400447304 */ /* 0x000fe20000200800 */
[C---:B0-----:R-:W-:Y:S01]  /*1b10*/  FMUL R76, R2.reuse, R95 ;  /* 0x0000005f024c7220 */ /* 0x041fe20000400000 */
[----:B------:R-:W-:-:S03]  /*1b20*/  FMUL R95, R2, R77 ;  /* 0x0000004d025f7220 */ /* 0x000fc60000400000 */
[----:B------:R-:W-:Y:S01]  /*1b30*/  FFMA R76, R31, R76, R63 ;  /* 0x0000004c1f4c7223 */ /* 0x000fe2000000003f */
[----:B-1----:R-:W-:Y:S02]  /*1b40*/  SHF.L.U32 R90, R90, 0x10, RZ ;  /* 0x000000105a5a7819 */ /* 0x002fe400000006ff */
[----:B------:R0:W-:Y:S01]  /*1b50*/  F2F.F16.F32 R91, R80 ;  /* 0x00000050005b7304 */ /* 0x0001e20000200800 */
[----:B------:R-:W-:-:S07]  /*1b60*/  @P0 FMUL R76, R76, R3 ;  /* 0x000000034c4c0220 */ /* 0x000fce0000400000 */
[----:B------:R-:W1:Y:S01]  /*1b70*/  F2F.F16.F32 R74, R74 ;  /* 0x0000004a004a7304 */ /* 0x000e620000200800 */
[----:B0-----:R-:W-:-:S04]  /*1b80*/  FMUL R80, R2, R97 ;  /* 0x0000006102507220 */ /* 0x001fc80000400000 */
[----:B------:R-:W-:Y:S01]  /*1b90*/  FFMA R98, R33, R80, R65 ;  /* 0x0000005021627223 */ /* 0x000fe20000000041 */
[----:B------:R-:W-:Y:S02]  /*1ba0*/  IMAD.WIDE.U32 R80, R110, 0x10000, RZ ;  /* 0x000100006e507825 */ /* 0x000fe400078e00ff */
[----:B------:R0:W2:Y:S02]  /*1bb0*/  F2F.F16.F32 R94, R76 ;  /* 0x0000004c005e7304 */ /* 0x0000a40000200800 */
[----:B------:R-:W-:-:S06]  /*1bc0*/  @P0 FMUL R98, R98, R3 ;  /* 0x0000000362620220 */ /* 0x000fcc0000400000 */
[----:B------:R-:W3:Y:S01]  /*1bd0*/  F2F.F16.F32 R82, R82 ;  /* 0x0000005200527304 */ /* 0x000ee20000200800 */
[----:B0-----:R-:W-:Y:S01]  /*1be0*/  IMAD.WIDE.U32 R76, R107, 0x10000, RZ ;  /* 0x000100006b4c7825 */ /* 0x001fe200078e00ff */
[----:B------:R-:W-:Y:S02]  /*1bf0*/  LOP3.LUT R107, R109, R81, R106, 0xfe, !PT ;  /* 0x000000516d6b7212 */ /* 0x000fe400078efe6a */
[----:B------:R-:W-:Y:S01]  /*1c00*/  LOP3.LUT R106, R80, R69, RZ, 0xfc, !PT ;  /* 0x00000045506a7212 */ /* 0x000fe200078efcff */
[----:B-1----:R-:W-:Y:S01]  /*1c10*/  IMAD.WIDE.U32 R80, R74, 0x10000, RZ ;  /* 0x000100004a507825 */ /* 0x002fe200078e00ff */
[----:B------:R-:W-:Y:S02]  /*1c20*/  LOP3.LUT R76, R76, R68, RZ, 0xfc, !PT ;  /* 0x000000444c4c7212 */ /* 0x000fe400078efcff */
[----:B------:R-:W0:Y:S01]  /*1c30*/  F2F.F16.F32 R70, R70 ;  /* 0x0000004600467304 */ /* 0x000e220000200800 */
[----:B------:R-:W-:Y:S01]  /*1c40*/  LOP3.LUT R77, R108, R77, R71, 0xfe, !PT ;  /* 0x0000004d6c4d7212 */ /* 0x000fe200078efe47 */
[----:B------:R-:W1:Y:S01]  /*1c50*/  LDC.64 R68, c[0x0][0x3c8] ;  /* 0x0000f200ff447b82 */ /* 0x000e620000000a00 */
[----:B------:R-:W-:Y:S01]  /*1c60*/  FFMA R108, R34, R95, R66 ;  /* 0x0000005f226c7223 */ /* 0x000fe20000000042 */
[----:B------:R-:W-:-:S02]  /*1c70*/  SHF.L.U32 R71, R75, 0x10, RZ ;  /* 0x000000104b477819 */ /* 0x000fc400000006ff */
[----:B--2---:R-:W-:Y:S01]  /*1c80*/  SHF.L.U32 R94, R94, 0x10, RZ ;  /* 0x000000105e5e7819 */ /* 0x004fe200000006ff */
[----:B------:R-:W-:Y:S01]  /*1c90*/  @P0 FMUL R108, R108, R3 ;  /* 0x000000036c6c0220 */ /* 0x000fe20000400000 */
[----:B------:R-:W2:Y:S01]  /*1ca0*/  F2F.F16.F32 R72, R72 ;  /* 0x0000004800487304 */ /* 0x000ea20000200800 */
[----:B---3--:R-:W-:Y:S01]  /*1cb0*/  IMAD.WIDE.U32 R74, R82, 0x10000, RZ ;  /* 0x00010000524a7825 */ /* 0x008fe200078e00ff */
[----:B0-----:R-:W-:-:S06]  /*1cc0*/  LOP3.LUT R70, R80, R70, RZ, 0xfc, !PT ;  /* 0x0000004650467212 */ /* 0x001fcc00078efcff */
[----:B------:R-:W0:Y:S01]  /*1cd0*/  F2F.F16.F32 R84, R84 ;  /* 0x0000005400547304 */ /* 0x000e220000200800 */
[----:B--2---:R-:W-:-:S07]  /*1ce0*/  LOP3.LUT R71, R71, R81, R72, 0xfe, !PT ;  /* 0x0000005147477212 */ /* 0x004fce00078efe48 */
[----:B------:R-:W2:Y:S01]  /*1cf0*/  F2F.F16.F32 R78, R78 ;  /* 0x0000004e004e7304 */ /* 0x000ea20000200800 */
[----:B-1----:R-:W-:-:S04]  /*1d00*/  IMAD.WIDE.U32 R68, R104, 0x8, R68 ;  /* 0x0000000868447825 */ /* 0x002fc800078e0044 */
[----:B0-----:R-:W-:-:S03]  /*1d10*/  IMAD.WIDE.U32 R80, R84, 0x10000, RZ ;  /* 0x0001000054507825 */ /* 0x001fc600078e00ff */
[----:B------:R-:W-:Y:S01]  /*1d20*/  F2F.F16.F32 R88, R88 ;  /* 0x0000005800587304 */ /* 0x000fe20000200800 */
[----:B------:R0:W-:Y:S01]  /*1d30*/  STG.E.64 desc[UR6][R68.64], R76 ;  /* 0x0000004c44007986 */ /* 0x0001e2000c101b06 */
[----:B------:R-:W-:-:S03]  /*1d40*/  LOP3.LUT R72, R80, R83, RZ, 0xfc, !PT ;  /* 0x0000005350487212 */ /* 0x000fc600078efcff */
[----:B------:R0:W-:Y:S01]  /*1d50*/  STG.E.64 desc[UR6][R68.64+0x400], R106 ;  /* 0x0004006a44007986 */ /* 0x0001e2000c101b06 */
[----:B--2---:R-:W-:Y:S02]  /*1d60*/  LOP3.LUT R79, R79, R75, R78, 0xfe, !PT ;  /* 0x0000004b4f4f7212 */ /* 0x004fe400078efe4e */
[----:B------:R-:W1:Y:S01]  /*1d70*/  F2F.F16.F32 R92, R92 ;  /* 0x0000005c005c7304 */ /* 0x000e620000200800 */
[----:B------:R-:W-:Y:S01]  /*1d80*/  LOP3.LUT R78, R74, R73, RZ, 0xfc, !PT ;  /* 0x000000494a4e7212 */ /* 0x000fe200078efcff */
[----:B------:R0:W-:Y:S01]  /*1d90*/  STG.E.64 desc[UR6][R68.64+0x800], R70 ;  /* 0x0008004644007986 */ /* 0x0001e2000c101b06 */
[----:B------:R-:W-:-:S03]  /*1da0*/  LOP3.LUT R73, R86, R81, R85, 0xfe, !PT ;  /* 0x0000005156497212 */ /* 0x000fc600078efe55 */
[----:B------:R0:W-:Y:S02]  /*1db0*/  STG.E.64 desc[UR6][R68.64+0xc00], R78 ;  /* 0x000c004e44007986 */ /* 0x0001e4000c101b06 */
[----:B------:R-:W2:Y:S02]  /*1dc0*/  F2F.F16.F32 R2, R98 ;  /* 0x0000006200027304 */ /* 0x000ea40000200800 */
[----:B------:R0:W-:Y:S01]  /*1dd0*/  STG.E.64 desc[UR6][R68.64+0x1000], R72 ;  /* 0x0010004844007986 */ /* 0x0001e2000c101b06 */
[----:B-1----:R-:W-:-:S05]  /*1de0*/  IMAD.WIDE.U32 R74, R92, 0x10000, RZ ;  /* 0x000100005c4a7825 */ /* 0x002fca00078e00ff */
[----:B------:R-:W1:Y:S01]  /*1df0*/  F2F.F16.F32 R95, R114 ;  /* 0x00000072005f7304 */ /* 0x000e620000200800 */
[----:B------:R-:W-:Y:S01]  /*1e00*/  LOP3.LUT R74, R74, R91, RZ, 0xfc, !PT ;  /* 0x0000005b4a4a7212 */ /* 0x000fe200078efcff */
[----:B--2---:R-:W-:-:S06]  /*1e10*/  IMAD.WIDE.U32 R80, R2, 0x10000, RZ ;  /* 0x0001000002507825 */ /* 0x004fcc00078e00ff */
[----:B------:R-:W2:Y:S01]  /*1e20*/  F2F.F16.F32 R93, R112 ;  /* 0x00000070005d7304 */ /* 0x000ea20000200800 */
[----:B-1----:R-:W-:-:S07]  /*1e30*/  SHF.L.U32 R95, R95, 0x10, RZ ;  /* 0x000000105f5f7819 */ /* 0x002fce00000006ff */
[----:B------:R1:W3:Y:S01]  /*1e40*/  F2F.F16.F32 R0, R96 ;  /* 0x0000006000007304 */ /* 0x0002e20000200800 */
[----:B--2---:R-:W-:-:S07]  /*1e50*/  LOP3.LUT R75, R94, R75, R93, 0xfe, !PT ;  /* 0x0000004b5e4b7212 */ /* 0x004fce00078efe5d */
[----:B------:R-:W2:Y:S01]  /*1e60*/  F2F.F16.F32 R99, R108 ;  /* 0x0000006c00637304 */ /* 0x000ea20000200800 */
        /* <DEDUP_REMOVED lines=9> */
.L_x_8636:
        /* <DEDUP_REMOVED lines=28> */
[----:B------:R0:W1:Y:S01]  /*20c0*/  F2F.F16.F32 R72, R68 ;  /* 0x0000004400487304 */ /* 0x0000620000200800 */
[C---:B------:R-:W-:Y:S01]  /*20d0*/  FMUL R105, R2.reuse, R105 ;  /* 0x0000006902697220 */ /* 0x040fe20000400000 */
[C---:B------:R-:W-:Y:S01]  /*20e0*/  FMUL R78, R2.reuse, R73 ;  /* 0x00000049024e7220 */ /* 0x040fe20000400000 */
[----:B------:R-:W-:Y:S01]  /*20f0*/  FMUL R111, R2, R107 ;  /* 0x0000006b026f7220 */ /* 0x000fe20000400000 */
[----:B------:R-:W-:Y:S01]  /*2100*/  FMUL R107, R124, R3 ;  /* 0x000000037c6b7220 */ /* 0x000fe20000400000 */
[----:B------:R-:W-:Y:S01]  /*2110*/  FFMA R118, R8, R105, R40 ;  /* 0x0000006908767223 */ /* 0x000fe20000000028 */
[----:B------:R-:W-:Y:S01]  /*2120*/  FSEL R70, R109, R70, !P0 ;  /* 0x000000466d467208 */ /* 0x000fe20004000000 */
[----:B------:R-:W-:Y:S01]  /*2130*/  FFMA R108, R14, R111, R46 ;  /* 0x0000006f0e6c7223 */ /* 0x000fe2000000002e */
[----:B------:R2:W-:Y:S01]  /*2140*/  F2F.F16.F32 R106, R69 ;  /* 0x00000045006a7304 */ /* 0x0005e20000200800 */
[----:B0-----:R-:W-:Y:S01]  /*2150*/  FSEL R68, R124, R107, !P0 ;  /* 0x0000006b7c447208 */ /* 0x001fe20004000000 */
[--C-:B------:R-:W-:Y:S01]  /*2160*/  FADD R107, R71, -R0.reuse ;  /* 0x80000000476b7221 */ /* 0x100fe20000000000 */
[----:B------:R-:W-:Y:S01]  /*2170*/  FMUL R111, R108, R3 ;  /* 0x000000036c6f7220 */ /* 0x000fe20000400000 */
[----:B------:R-:W-:Y:S01]  /*2180*/  FADD R71, R82, -R0 ;  /* 0x8000000052477221 */ /* 0x000fe20000000000 */
[----:B------:R-:W-:Y:S01]  /*2190*/  FFMA R73, R9, R78, R41 ;  /* 0x0000004e09497223 */ /* 0x000fe20000000029 */
[----:B------:R-:W-:Y:S01]  /*21a0*/  FMUL R76, R2, R107 ;  /* 0x0000006b024c7220 */ /* 0x000fe20000400000 */
[----:B------:R-:W-:Y:S01]  /*21b0*/  FFMA R112, R22, R115, R54 ;  /* 0x0000007316707223 */ /* 0x000fe20000000036 */
[----:B------:R0:W-:Y:S01]  /*21c0*/  F2F.F16.F32 R105, R70 ;  /* 0x0000004600697304 */ /* 0x0001e20000200800 */
        /* <DEDUP_REMOVED lines=64> */
[----:B------:R0:W-:Y:S01]  /*25d0*/  F2F.F16.F32 R83, R124 ;  /* 0x0000007c00537304 */ /* 0x0001e20000200800 */
        /* <DEDUP_REMOVED lines=12> */
[----:B------:R-:W0:Y:S01]  /*26a0*/  F2F.F16.F32 R107, R107 ;  /* 0x0000006b006b7304 */ /* 0x000e220000200800 */
        /* <DEDUP_REMOVED lines=9> */
[----:B------:R1:W-:Y:S01]  /*2740*/  F2F.F16.F32 R108, R73 ;  /* 0x00000049006c7304 */ /* 0x0003e20000200800 */
[----:B------:R-:W-:Y:S01]  /*2750*/  FMNMX3 R111, R111, |R118|, |R124|, !PT ;  /* 0x400000766f6f7276 */ /* 0x000fe2000780047c */
[----:B------:R-:W-:Y:S01]  /*2760*/  FFMA R112, R27, R112, R59 ;  /* 0x000000701b707223 */ /* 0x000fe2000000003b */
[----:B------:R-:W-:Y:S01]  /*2770*/  FMUL R118, R2, R93 ;  /* 0x0000005d02767220 */ /* 0x000fe20000400000 */
[----:B------:R-:W-:Y:S01]  /*2780*/  FSEL R84, R114, R113, !P0 ;  /* 0x0000007172547208 */ /* 0x000fe20004000000 */
[-C--:B------:R-:W-:Y:S01]  /*2790*/  @P0 FMUL R96, R96, R3.reuse ;  /* 0x0000000360600220 */ /* 0x080fe20000400000 */
[-C--:B------:R-:W-:Y:S01]  /*27a0*/  FMUL R113, R94, R3.reuse ;  /* 0x000000035e717220 */ /* 0x080fe20000400000 */
[----:B------:R-:W-:Y:S01]  /*27b0*/  FFMA R118, R29, R118, R61 ;  /* 0x000000761d767223 */ /* 0x000fe2000000003d */
[----:B------:R-:W2:Y:S01]  /*27c0*/  F2F.F16.F32 R98, R109 ;  /* 0x0000006d00627304 */ /* 0x000ea20000200800 */
[----:B------:R-:W-:Y:S01]  /*27d0*/  FMNMX3 R111, R111, |R116|, |R112|, !PT ;  /* 0x400000746f6f7276 */ /* 0x000fe20007800470 */
[----:B------:R-:W-:Y:S01]  /*27e0*/  @P0 FMUL R79, R79, R3 ;  /* 0x000000034f4f0220 */ /* 0x000fe20000400000 */
[C---:B------:R-:W-:Y:S01]  /*27f0*/  FMUL R115, R2.reuse, R115 ;  /* 0x0000007302737220 */ /* 0x040fe20000400000 */
[C---:B------:R-:W-:Y:S01]  /*2800*/  FMUL R116, R2.reuse, R99 ;  /* 0x0000006302747220 */ /* 0x040fe20000400000 */
[----:B------:R-:W-:Y:S01]  /*2810*/  FMNMX3 R111, R111, |R114|, |R118|, !PT ;  /* 0x400000726f6f7276 */ /* 0x000fe20007800476 */
[----:B------:R-:W-:Y:S01]  /*2820*/  FMUL R114, R2, R97 ;  /* 0x0000006102727220 */ /* 0x000fe20000400000 */
[----:B------:R-:W-:Y:S01]  /*2830*/  FSEL R86, R94, R113, !P0 ;  /* 0x000000715e567208 */ /* 0x000fe20004000000 */
[----:B------:R3:W-:Y:S01]  /*2840*/  F2F.F16.F32 R87, R110 ;  /* 0x0000006e00577304 */ /* 0x0007e20000200800 */
[----:B-1----:R-:W-:-:S04]  /*2850*/  IMAD.WIDE.U32 R72, R72, 0x10000, RZ ;  /* 0x0001000048487825 */ /* 0x002fc800078e00ff */
[----:B------:R-:W-:Y:S01]  /*2860*/  FFMA R114, R33, R114, R65 ;  /* 0x0000007221727223 */ /* 0x000fe20000000041 */
[----:B------:R-:W-:Y:S01]  /*2870*/  FMUL R113, R92, R3 ;  /* 0x000000035c717220 */ /* 0x000fe20000400000 */
[----:B------:R-:W-:Y:S01]  /*2880*/  FFMA R90, R34, R115, R66 ;  /* 0x00000073225a7223 */ /* 0x000fe20000000042 */
[----:B0-----:R-:W-:Y:S01]  /*2890*/  SHF.L.U32 R107, R107, 0x10, RZ ;  /* 0x000000106b6b7819 */ /* 0x001fe200000006ff */
[----:B------:R-:W-:Y:S01]  /*28a0*/  FFMA R116, R35, R116, R67 ;  /* 0x0000007423747223 */ /* 0x000fe20000000043 */
[----:B------:R-:W-:Y:S01]  /*28b0*/  @P0 FMUL R120, R120, R3 ;  /* 0x0000000378780220 */ /* 0x000fe20000400000 */
[----:B------:R-:W0:Y:S01]  /*28c0*/  F2F.F16.F32 R74, R74 ;  /* 0x0000004a004a7304 */ /* 0x000e220000200800 */
[----:B---3--:R-:W-:Y:S01]  /*28d0*/  FMUL R110, R2, R95 ;  /* 0x0000005f026e7220 */ /* 0x008fe20000400000 */
[-C--:B------:R-:W-:Y:S01]  /*28e0*/  @P0 FMUL R122, R122, R3.reuse ;  /* 0x000000037a7a0220 */ /* 0x080fe20000400000 */
[-C--:B------:R-:W-:Y:S01]  /*28f0*/  @P0 FMUL R124, R124, R3.reuse ;  /* 0x000000037c7c0220 */ /* 0x080fe20000400000 */
[-C--:B------:R-:W-:Y:S01]  /*2900*/  @P0 FMUL R112, R112, R3.reuse ;  /* 0x0000000370700220 */ /* 0x080fe20000400000 */
[----:B------:R-:W-:Y:S01]  /*2910*/  FFMA R110, R31, R110, R63 ;  /* 0x0000006e1f6e7223 */ /* 0x000fe2000000003f */
[----:B--2---:R-:W-:Y:S01]  /*2920*/  SHF.L.U32 R98, R98, 0x10, RZ ;  /* 0x0000001062627819 */ /* 0x004fe200000006ff */
[----:B------:R-:W-:Y:S01]  /*2930*/  FMUL R115, R90, R3 ;  /* 0x000000035a737220 */ /* 0x000fe20000400000 */
[----:B------:R-:W1:Y:S01]  /*2940*/  F2F.F16.F32 R69, R69 ;  /* 0x0000004500457304 */ /* 0x000e620000200800 */
[----:B------:R-:W-:Y:S01]  /*2950*/  LOP3.LUT R73, R107, R73, R105, 0xfe, !PT ;  /* 0x000000496b497212 */ /* 0x000fe200078efe69 */
[----:B------:R-:W-:Y:S01]  /*2960*/  @P0 FMUL R118, R118, R3 ;  /* 0x0000000376760220 */ /* 0x000fe20000400000 */
[----:B------:R-:W-:Y:S01]  /*2970*/  FMNMX3 R111, R111, |R94|, |R110|, !PT ;  /* 0x4000005e6f6f7276 */ /* 0x000fe2000780046e */
[----:B------:R-:W-:Y:S01]  /*2980*/  IMAD.WIDE.U32 R94, R108, 0x10000, RZ ;  /* 0x000100006c5e7825 */ /* 0x000fe200078e00ff */
[----:B------:R-:W-:-:S03]  /*2990*/  FSEL R113, R92, R113, !P0 ;  /* 0x000000715c717208 */ /* 0x000fc60004000000 */
[-C--:B------:R-:W-:Y:S01]  /*29a0*/  @P0 FMUL R110, R110, R3.reuse ;  /* 0x000000036e6e0220 */ /* 0x080fe20000400000 */
[----:B------:R-:W-:Y:S01]  /*29b0*/  FMNMX3 R111, R111, |R92|, |R114|, !PT ;  /* 0x4000005c6f6f7276 */ /* 0x000fe20007800472 */
[----:B------:R-:W2:Y:S01]  /*29c0*/  F2F.F16.F32 R96, R96 ;  /* 0x0000006000607304 */ /* 0x000ea20000200800 */
[----:B0-----:R-:W-:Y:S01]  /*29d0*/  LOP3.LUT R92, R94, R74, RZ, 0xfc, !PT ;  /* 0x0000004a5e5c7212 */ /* 0x001fe200078efcff */
[-C--:B------:R-:W-:Y:S01]  /*29e0*/  @P0 FMUL R114, R114, R3.reuse ;  /* 0x0000000372720220 */ /* 0x080fe20000400000 */
[----:B------:R-:W-:Y:S01]  /*29f0*/  FMNMX3 R105, R111, |R90|, |R116|, !PT ;  /* 0x4000005a6f697276 */ /* 0x000fe20007800474 */
[----:B------:R-:W-:Y:S01]  /*2a00*/  @P0 FMUL R116, R116, R3 ;  /* 0x0000000374740220 */ /* 0x000fe20000400000 */
[----:B------:R-:W-:Y:S01]  /*2a10*/  FSEL R88, R90, R115, !P0 ;  /* 0x000000735a587208 */ /* 0x000fe20004000000 */
[----:B------:R-:W-:Y:S01]  /*2a20*/  IMAD.WIDE.U32 R90, R83, 0x10000, RZ ;  /* 0x00010000535a7825 */ /* 0x000fe200078e00ff */
[----:B-1----:R-:W-:Y:S01]  /*2a30*/  LOP3.LUT R93, R98, R95, R69, 0xfe, !PT ;  /* 0x0000005f625d7212 */ /* 0x002fe200078efe45 */
[----:B------:R-:W0:Y:S01]  /*2a40*/  F2F.F16.F32 R79, R79 ;  /* 0x0000004f004f7304 */ /* 0x000e220000200800 */
[----:B------:R-:W1:Y:S01]  /*2a50*/  LDC.64 R94, c[0x0][0x3c8] ;  /* 0x0000f200ff5e7b82 */ /* 0x000e620000000a00 */
[----:B------:R-:W-:-:S02]  /*2a60*/  LOP3.LUT R72, R72, R106, RZ, 0xfc, !PT ;  /* 0x0000006a48487212 */ /* 0x000fc400078efcff */
[----:B------:R-:W-:Y:S01]  /*2a70*/  SHF.L.U32 R87, R87, 0x10, RZ ;  /* 0x0000001057577819 */ /* 0x000fe200000006ff */
[----:B--2---:R-:W-:-:S03]  /*2a80*/  IMAD.WIDE.U32 R96, R96, 0x10000, RZ ;  /* 0x0001000060607825 */ /* 0x004fc600078e00ff */
[----:B------:R-:W2:Y:S01]  /*2a90*/  F2F.F16.F32 R68, R68 ;  /* 0x0000004400447304 */ /* 0x000ea20000200800 */
[----:B0-----:R-:W-:-:S07]  /*2aa0*/  SHF.L.U32 R79, R79, 0x10, RZ ;  /* 0x000000104f4f7819 */ /* 0x001fce00000006ff */
[----:B------:R-:W0:Y:S01]  /*2ab0*/  F2F.F16.F32 R70, R70 ;  /* 0x0000004600467304 */ /* 0x000e220000200800 */
[----:B--2---:R-:W-:-:S07]  /*2ac0*/  LOP3.LUT R68, R96, R68, RZ, 0xfc, !PT ;  /* 0x0000004460447212 */ /* 0x004fce00078efcff */
[----:B------:R-:W2:Y:S01]  /*2ad0*/  F2F.F16.F32 R81, R120 ;  /* 0x0000007800517304 */ /* 0x000ea20000200800 */
[----:B-1----:R-:W-:-:S05]  /*2ae0*/  IMAD.WIDE.U32 R94, R104, 0x8, R94 ;  /* 0x00000008685e7825 */ /* 0x002fca00078e005e */
[----:B------:R1:W-:Y:S01]  /*2af0*/  STG.E.64 desc[UR6][R94.64], R72 ;  /* 0x000000485e007986 */ /* 0x0003e2000c101b06 */
[----:B0-----:R-:W-:Y:S01]  /*2b00*/  LOP3.LUT R69, R79, R97, R70, 0xfe, !PT ;  /* 0x000000614f457212 */ /* 0x001fe200078efe46 */
[----:B------:R-:W0:Y:S02]  /*2b10*/  F2F.F16.F32 R85, R122 ;  /* 0x0000007a00557304 */ /* 0x000e240000200800 */
[----:B------:R1:W-:Y:S04]  /*2b20*/  STG.E.64 desc[UR6][R94.64+0x400], R92 ;  /* 0x0004005c5e007986 */ /* 0x0003e8000c101b06 */
[----:B------:R1:W-:Y:S01]  /*2b30*/  STG.E.64 desc[UR6][R94.64+0x800], R68 ;  /* 0x000800445e007986 */ /* 0x0003e2000c101b06 */
[----:B--2---:R-:W-:Y:S01]  /*2b40*/  SHF.L.U32 R81, R81, 0x10, RZ ;  /* 0x0000001051517819 */ /* 0x004fe200000006ff */
[----:B------:R-:W2:Y:S01]  /*2b50*/  F2F.F16.F32 R89, R124 ;  /* 0x0000007c00597304 */ /* 0x000ea20000200800 */
[----:B0-----:R-:W-:-:S07]  /*2b60*/  IMAD.WIDE.U32 R96, R85, 0x10000, RZ ;  /* 0x0001000055607825 */ /* 0x001fce00078e00ff */
[----:B------:R-:W0:Y:S01]  /*2b70*/  F2F.F16.F32 R0, R112 ;  /* 0x0000007000007304 */ /* 0x000e220000200800 */
[----:B--2---:R-:W-:-:S07]  /*2b80*/  IMAD.WIDE.U32 R106, R89, 0x10000, RZ ;  /* 0x00010000596a7825 */ /* 0x004fce00078e00ff */
[----:B------:R-:W2:Y:S01]  /*2b90*/  F2F.F16.F32 R71, R71 ;  /* 0x0000004700477304 */ /* 0x000ea20000200800 */
[----:B0-----:R-:W-:-:S07]  /*2ba0*/  SHF.L.U32 R79, R0, 0x10, RZ ;  /* 0x00000010004f7819 */ /* 0x001fce00000006ff */
[----:B------:R-:W0:Y:S01]  /*2bb0*/  F2F.F16.F32 R75, R75 ;  /* 0x0000004b004b7304 */ /* 0x000e220000200800 */
[----:B--2---:R-:W-:-:S07]  /*2bc0*/  LOP3.LUT R70, R90, R71, RZ, 0xfc, !PT ;  /* 0x000000475a467212 */ /* 0x004fce00078efcff */
[----:B------:R-:W2:Y:S01]  /*2bd0*/  F2F.F16.F32 R99, R110 ;  /* 0x0000006e00637304 */ /* 0x000ea20000200800 */
[----:B0-----:R-:W-:-:S07]  /*2be0*/  LOP3.LUT R71, R81, R91, R75, 0xfe, !PT ;  /* 0x0000005b51477212 */ /* 0x001fce00078efe4b */
[----:B------:R-:W0:Y:S01]  /*2bf0*/  F2F.F16.F32 R78, R78 ;  /* 0x0000004e004e7304 */ /* 0x000e220000200800 */
[----:B------:R1:W-:Y:S01]  /*2c00*/  STG.E.64 desc[UR6][R94.64+0xc00], R70 ;  /* 0x000c00465e007986 */ /* 0x0003e2000c101b06 */
[----:B--2---:R-:W-:-:S06]  /*2c10*/  SHF.L.U32 R83, R99, 0x10, RZ ;  /* 0x0000001063537819 */ /* 0x004fcc00000006ff */
[----:B------:R-:W2:Y:S01]  /*2c20*/  F2F.F16.F32 R82, R82 ;  /* 0x0000005200527304 */ /* 0x000ea20000200800 */
[----:B0-----:R-:W-:-:S07]  /*2c30*/  LOP3.LUT R75, R87, R97, R78, 0xfe, !PT ;  /* 0x00000061574b7212 */ /* 0x001fce00078efe4e */
[----:B------:R-:W0:Y:S01]  /*2c40*/  F2F.F16.F32 R98, R114 ;  /* 0x0000007200627304 */ /* 0x000e220000200800 */
[----:B--2---:R-:W-:-:S07]  /*2c50*/  LOP3.LUT R81, R79, R107, R82, 0xfe, !PT ;  /* 0x0000006b4f517212 */ /* 0x004fce00078efe52 */
        /* <DEDUP_REMOVED lines=9> */
[----:B------:R1:W-:Y:S01]  /*2cf0*/  STG.E.64 desc[UR6][R94.64+0x1000], R74 ;  /* 0x0010004a5e007986 */ /* 0x0003e2000c101b06 */
[----:B0-----:R-:W-:-:S06]  /*2d00*/  LOP3.LUT R76, R98, R77, RZ, 0xfc, !PT ;  /* 0x0000004d624c7212 */ /* 0x001fcc00078efcff */
[----:B------:R-:W0:Y:S01]  /*2d10*/  F2F.F16.F32 R84, R84 ;  /* 0x0000005400547304 */ /* 0x000e220000200800 */
[----:B--2---:R-:W-:-:S07]  /*2d20*/  LOP3.LUT R80, R106, R80, RZ, 0xfc, !PT ;  /* 0x000000506a507212 */ /* 0x004fce00078efcff */
[----:B------:R-:W2:Y:S01]  /*2d30*/  F2F.F16.F32 R86, R86 ;  /* 0x0000005600567304 */ /* 0x000ea20000200800 */
[----:B------:R1:W-:Y:S01]  /*2d40*/  STG.E.64 desc[UR6][R94.64+0x1400], R80 ;  /* 0x001400505e007986 */ /* 0x0003e2000c101b06 */
[----:B0-----:R-:W-:-:S06]  /*2d50*/  LOP3.LUT R84, R78, R84, RZ, 0xfc, !PT ;  /* 0x000000544e547212 */ /* 0x001fcc00078efcff */
[----:B------:R-:W0:Y:S01]  /*2d60*/  F2F.F16.F32 R88, R88 ;  /* 0x0000005800587304 */ /* 0x000e220000200800 */
[----:B--2---:R-:W-:-:S05]  /*2d70*/  LOP3.LUT R85, R83, R79, R86, 0xfe, !PT ;  /* 0x0000004f53557212 */ /* 0x004fca00078efe56 */
[----:B------:R1:W-:Y:S01]  /*2d80*/  STG.E.64 desc[UR6][R94.64+0x1800], R84 ;  /* 0x001800545e007986 */ /* 0x0003e2000c101b06 */
[----:B0-----:R-:W-:-:S05]  /*2d90*/  LOP3.LUT R77, R87, R99, R88, 0xfe, !PT ;  /* 0x00000063574d7212 */ /* 0x001fca00078efe58 */
[----:B------:R1:W-:Y:S02]  /*2da0*/  STG.E.64 desc[UR6][R94.64+0x1c00], R76 ;  /* 0x001c004c5e007986 */ /* 0x0003e4000c101b06 */
.L_x_8637:
[----:B------:R-:W2:Y:S01]  /*2db0*/  LDC R0, c[0x0][0x380] ;  /* 0x0000e000ff007b82 */ /* 0x000ea20000000800 */
[----:B------:R-:W-:Y:S01]  /*2dc0*/  UPLOP3.LUT UP1, UPT, UPT, UPT, UP1, 0x40, 0x4 ;  /* 0x000000000004789c */ /* 0x000fe20003f2e810 */
[----:B--2---:R-:W-:-:S04]  /*2dd0*/  IADD3 R103, PT, PT, R103, R0, RZ ;  /* 0x0000000067677210 */ /* 0x004fc80007ffe0ff */
[----:B------:R-:W-:-:S13]  /*2de0*/  ISETP.GE.AND P1, PT, R103, UR13, PT ;  /* 0x0000000d67007c0c */ /* 0x000fda000bf26270 */
[----:B------:R-:W-:Y:S05]  /*2df0*/  @!P1 BRA `(.L_x_8638) ;  /* 0xffffffd400c09947 */ /* 0x000fea000383ffff */
.L_x_8629:
        /* <DEDUP_REMOVED lines=38> */
.L_x_8646:
[----:B------:R-:W-:Y:S02]  /*3060*/  ISETP.NE.AND P1, PT, R100, RZ, PT ;  /* 0x000000ff6400720c */ /* 0x000fe40003f25270 */
[----:B---3--:R-:W-:-:S11]  /*3070*/  FMNMX R7, R5, R2, !PT ;  /* 0x0000000205077209 */ /* 0x008fd60007800000 */
[----:B------:R-:W-:Y:S05]  /*3080*/  @P1 BRA `(.L_x_8640) ;  /* 0x0000000000081947 */ /* 0x000fea0003800000 */
[----:B--2---:R-:W2:Y:S02]  /*3090*/  LDC.64 R4, c[0x0][0x3f8] ;  /* 0x0000fe00ff047b82 */ /* 0x004ea40000000a00 */
[----:B--2---:R3:W-:Y:S02]  /*30a0*/  REDG.E.MAX.S32.STRONG.GPU desc[UR6][R4.64], R7 ;  /* 0x000000070400798e */ /* 0x0047e4000d12e306 */
.L_x_8640:
[----:B------:R-:W-:Y:S05]  /*30b0*/  BSYNC B0 ;  /* 0x0000000000007941 */ /* 0x000fea0003800000 */
.L_x_8639:
        /* <DEDUP_REMOVED lines=12> */
[----:B0123--:R-:W-:Y:S05]  /*3180*/  CALL.REL.NOINC `($__internal_127_$__cuda_sm20_rcp_rn_f32_slowpath) ;  /* 0x00000000005c7944 */ /* 0x00ffea0003c00000 */
[----:B------:R-:W-:Y:S01]  /*3190*/  MOV R5, R0 ;  /* 0x0000000000057202 */ /* 0x000fe20000000f00 */
[----:B------:R-:W-:Y:S06]  /*31a0*/  BRA `(.L_x_8643) ;  /* 0x0000000000107947 */ /* 0x000fec0003800000 */
.L_x_8642:
[----:B------:R-:W4:Y:S02]  /*31b0*/  MUFU.RCP R0, R3 ;  /* 0x0000000300007308 */ /* 0x000f240000001000 */
[----:B----4-:R-:W-:-:S04]  /*31c0*/  FFMA R2, R0, R3, -1 ;  /* 0xbf80000000027423 */ /* 0x010fc80000000003 */
[----:B--23--:R-:W-:-:S04]  /*31d0*/  FADD.FTZ R5, -R2, -RZ ;  /* 0x800000ff02057221 */ /* 0x00cfc80000010100 */
[----:B------:R-:W-:-:S07]  /*31e0*/  FFMA R5, R0, R5, R0 ;  /* 0x0000000500057223 */ /* 0x000fce0000000000 */
.L_x_8643:
[----:B------:R-:W2:Y:S02]  /*31f0*/  LDC.64 R2, c[0x0][0x3f0] ;  /* 0x0000fc00ff027b82 */ /* 0x000ea40000000a00 */
[----:B--2---:R-:W-:Y:S01]  /*3200*/  STG.E desc[UR6][R2.64], R5 ;  /* 0x0000000502007986 */ /* 0x004fe2000c101906 */
[----:B------:R-:W-:Y:S05]  /*3210*/  EXIT ;  /* 0x000000000000794d */ /* 0x000fea0003800000 */
.L_x_8641:
[----:B------:R-:W-:Y:S02]  /*3220*/  MOV R7, 0x2 ;  /* 0x0000000200077802 */ /* 0x000fe40000000f00 */
[----:B------:R-:W-:Y:S02]  /*3230*/  MOV R9, 0x1f ;  /* 0x0000001f00097802 */ /* 0x000fe40000000f00 */
[----:B------:R-:W-:-:S07]  /*3240*/  MOV R4, 0xffffffff ;  /* 0xffffffff00047802 */ /* 0x000fce0000000f00 */
[----:B0123-5:R-:W-:Y:S05]  /*3250*/  WARPSYNC.COLLECTIVE R4, `(.L_x_8644) ;  /* 0x0000000004087348 */ /* 0x02ffea0003c00000 */
[----:B--23--:R2:W3:Y:S02]  /*3260*/  SHFL.DOWN P1, R2, R0, R7, R9 ;  /* 0x0800000700027389 */ /* 0x00c4e40000020009 */
[----:B0123-5:R-:W-:Y:S05]  /*3270*/  ENDCOLLECTIVE ;  /* 0x000000000000791b */ /* 0x02ffea0003800000 */
.L_x_8644:
[----:B------:R-:W-:Y:S02]  /*3280*/  MOV R7, 0x1 ;  /* 0x0000000100077802 */ /* 0x000fe40000000f00 */
[----:B------:R-:W-:-:S04]  /*3290*/  MOV R5, R2 ;  /* 0x0000000200057202 */ /* 0x000fc80000000f00 */
[----:B------:R-:W-:-:S04]  /*32a0*/  FMNMX R5, R5, R0, !PT ;  /* 0x0000000005057209 */ /* 0x000fc80007800000 */
[----:B------:R-:W-:-:S07]  /*32b0*/  MOV R0, R5 ;  /* 0x0000000500007202 */ /* 0x000fce0000000f00 */
[----:B------:R-:W-:Y:S05]  /*32c0*/  WARPSYNC.COLLECTIVE R4, `(.L_x_8645) ;  /* 0x0000000004087348 */ /* 0x000fea0003c00000 */
[----:B------:R0:W1:Y:S02]  /*32d0*/  SHFL.DOWN P1, R2, R0, R7, R9 ;  /* 0x0800000700027389 */ /* 0x0000640000020009 */
[----:B01----:R-:W-:Y:S05]  /*32e0*/  ENDCOLLECTIVE ;  /* 0x000000000000791b */ /* 0x003fea0003800000 */
.L_x_8645:
[----:B------:R-:W-:Y:S05]  /*32f0*/  BRA `(.L_x_8646) ;  /* 0xfffffffc00587947 */ /* 0x000fea000383ffff */
        .weak           $__internal_127_$__cuda_sm20_rcp_rn_f32_slowpath
        .type           $__internal_127_$__cuda_sm20_rcp_rn_f32_slowpath,@function
        .size           $__internal_127_$__cuda_sm20_rcp_rn_f32_slowpath,(.L_x_12995 - $__internal_127_$__cuda_sm20_rcp_rn_f32_slowpath)
$__internal_127_$__cuda_sm20_rcp_rn_f32_slowpath:
        /* <DEDUP_REMOVED lines=15> */
.L_x_8648:
        /* <DEDUP_REMOVED lines=33> */
.L_x_8650:
[----:B------:R0:W1:Y:S02]  /*3600*/  MUFU.RCP R109, R0 ;  /* 0x00000000006d7308 */ /* 0x0000640000001000 */
.L_x_8649:
[----:B------:R-:W-:Y:S05]  /*3610*/  BSYNC B1 ;  /* 0x0000000000017941 */ /* 0x000fea0003800000 */
.L_x_8647:
[----:B01----:R-:W-:Y:S01]  /*3620*/  MOV R0, R109 ;  /* 0x0000006d00007202 */ /* 0x003fe20000000f00 */
[----:B------:R-:W-:-:S04]  /*3630*/  HFMA2 R109, -RZ, RZ, 0, 0 ;  /* 0x00000000ff6d7431 */ /* 0x000fc800000001ff */
[----:B------:R-:W-:Y:S05]  /*3640*/  RET.REL.NODEC R108 `(_ZN18transformer_engine13normalization19ln_fwd_tuned_kernelINS0_13Kernel_traitsIff6__halffjLj4096ELj1ELj1ELj4ELj16ENS0_18Kernel_traits_baseILj4096EffS3_fjLj128EEEEEEEvNS0_19ForwardKernelParamsE) ;  /* 0xffffffc86c6c7950 */ /* 0x000fea0003c3ffff */
.L_x_8651:
        /* <DEDUP_REMOVED lines=11> */
.L_x_12995:


//--------------------- .text._ZN18transformer_engine13normalization19ln_fwd_tuned_kernelINS0_13Kernel_traitsI6__halfS3_S3_fjLj4096ELj1ELj1ELj4ELj16ENS0_18Kernel_traits_baseILj4096ES3_S3_S3_fjLj128EEEEEEEvNS0_19ForwardKernelParamsE --------------------------
	.section	.text._ZN18transformer_engine13normalization19ln_fwd_tuned_kernelINS0_13Kernel_traitsI6__halfS3_S3_fjLj4096ELj1ELj1ELj4ELj16ENS0_18Kernel_traits_baseILj4096ES3_S3_S3_fjLj128EEEEEEEvNS0_19ForwardKernelParamsE,"ax",@progbits
	.align	128
        .global         _ZN18transformer_engine13normalization19ln_fwd_tuned_kernelINS0_13Kernel_traitsI6__halfS3_S3_fjLj4096ELj1ELj1ELj4ELj16ENS0_18Kernel_traits_baseILj4096ES3_S3_S3_fjLj128EEEEEEEvNS0_19ForwardKernelParamsE
        .type           _ZN18transformer_engine13normalization19ln_fwd_tuned_kernelINS0_13Kernel_traitsI6__halfS3_S3_fjLj4096ELj1ELj1ELj4ELj16ENS0_18Kernel_traits_baseILj4096ES3_S3_S3_fjLj128EEEEEEEvNS0_19ForwardKernelParamsE,@function
        .size           _ZN18transformer_engine13normalization19ln_fwd_tuned_kernelINS0_13Kernel_traitsI6__halfS3_S3_fjLj4096ELj1ELj1ELj4ELj16ENS0_18Kernel_traits_baseILj4096ES3_S3_S3_fjLj128EEEEEEEvNS0_19ForwardKernelParamsE,(.L_x_12996 - _ZN18transformer_engine13normalization19ln_fwd_tuned_kernelINS0_13Kernel_traitsI6__halfS3_S3_fjLj4096ELj1ELj1ELj4ELj16ENS0_18Kernel_traits_baseILj4096ES3_S3_S3_fjLj128EEEEEEEvNS0_19ForwardKernelParamsE)
        .other          _ZN18transformer_engine13normalization19ln_fwd_tuned_kernelINS0_13Kernel_traitsI6__halfS3_S3_fjLj4096ELj1ELj1ELj4ELj16ENS0_18Kernel_traits_baseILj4096ES3_S3_S3_fjLj128EEEEEEEvNS0_19ForwardKernelParamsE,@"STO_CUDA_ENTRY STV_DEFAULT"
_ZN18transformer_engine13normalization19ln_fwd_tuned_kernelINS0_13Kernel_traitsI6__halfS3_S3_fjLj4096ELj1ELj1ELj4ELj16ENS0_18Kernel_traits_baseILj4096ES3_S3_S3_fjLj128EEEEEEEvNS0_19ForwardKernelParamsE:
.text._ZN18transformer_engine13normalization19ln_fwd_tuned_kernelINS0_13Kernel_traitsI6__halfS3_S3_fjLj4096ELj1ELj1ELj4ELj16ENS0_18Kernel_traits_baseILj4096ES3_S3_S3_fjLj128EEEEEEEvNS0_19ForwardKernelParamsE:
        /* <DEDUP_REMOVED lines=34> */
[----:B------:R-:W-:-:S02]  /*0220*/  MOV R50, RZ ;  /* 0x000000ff00327202 */ /* 0x000fc40000000f00 */
[----:B------:R-:W-:Y:S01]  /*0230*/  MOV R57, UR8 ;  /* 0x0000000800397c02 */ /* 0x000fe20008000f00 */
[----:B--2---:R-:W-:Y:S02]  /*0240*/  ULEA UR4, UR5, UR4, 0x18 ;  /* 0x0000000405047291 */ /* 0x004fe4000f8ec0ff */
[----:B------:R-:W-:Y:S02]  /*0250*/  UPLOP3.LUT UP1, UPT, UPT, UPT, UPT, 0x40, 0x4 ;  /* 0x000000000004789c */ /* 0x000fe40003f2e870 */
[----:B0--34-:R-:W-:-:S12]  /*0260*/  UIADD3 UR5, UPT, UPT, UR4, 0x20, URZ ;  /* 0x0000002004057890 */ /* 0x019fd8000fffe0ff */
.L_x_8661:
[----:B01----:R-:W0:Y:S01]  /*0270*/  LDC.64 R2, c[0x0][0x390] ;  /* 0x0000e400ff027b82 */ /* 0x003e220000000a00 */
[----:B------:R-:W-:-:S05]  /*0280*/  LEA R58, R57, R56, 0x9 ;  /* 0x00000038393a7211 */ /* 0x000fca00078e48ff */
[----:B0-----:R-:W-:-:S05]  /*0290*/  IMAD.WIDE.U32 R2, R58, 0x10, R2 ;  /* 0x000000103a027825 */ /* 0x001fca00078e0002 */
[----:B------:R-:W2:Y:S04]  /*02a0*/  LDG.E.128 R32, desc[UR6][R2.64] ;  /* 0x0000000602207981 */ /* 0x000ea8000c1e1d00 */
[----:B------:R-:W3:Y:S04]  /*02b0*/  LDG.E.128 R36, desc[UR6][R2.64+0x800] ;  /* 0x0008000602247981 */ /* 0x000ee8000c1e1d00 */
[----:B------:R-:W4:Y:S04]  /*02c0*/  LDG.E.128 R40, desc[UR6][R2.64+0x1000] ;  /* 0x0010000602287981 */ /* 0x000f28000c1e1d00 */
[----:B------:R-:W4:Y:S01]  /*02d0*/  LDG.E.128 R44, desc[UR6][R2.64+0x1800] ;  /* 0x00180006022c7981 */ /* 0x000f22000c1e1d00 */
        /* <DEDUP_REMOVED lines=173> */
[----:B012--5:R-:W-:Y:S05]  /*0db0*/  CALL.REL.NOINC `($__internal_128_$__cuda_sm20_rcp_rn_f32_slowpath) ;  /* 0x0000002800847944 */ /* 0x027fea0003c00000 */
[----:B------:R-:W-:Y:S05]  /*0dc0*/  BRA `(.L_x_8655) ;  /* 0x0000000000107947 */ /* 0x000fea0003800000 */
.L_x_8654:
[----:B------:R-:W3:Y:S02]  /*0dd0*/  MUFU.RCP R3, R60 ;  /* 0x0000003c00037308 */ /* 0x000ee40000001000 */
[----:B---3--:R-:W-:-:S04]  /*0de0*/  FFMA R0, R60, R3, -1 ;  /* 0xbf8000003c007423 */ /* 0x008fc80000000003 */
[----:B------:R-:W-:-:S04]  /*0df0*/  FADD.FTZ R0, -R0, -RZ ;  /* 0x800000ff00007221 */ /* 0x000fc80000010100 */
[----:B------:R-:W-:-:S07]  /*0e00*/  FFMA R0, R3, R0, R3 ;  /* 0x0000000003007223 */ /* 0x000fce0000000003 */
.L_x_8655:
[----:B------:R-:W-:Y:S05]  /*0e10*/  BSYNC.RECONVERGENT B0 ;  /* 0x0000000000007941 */ /* 0x000fea0003800200 */
.L_x_8653:
        /* <DEDUP_REMOVED lines=20> */
[----:B--2--5:R-:W-:Y:S05]  /*0f60*/  CALL.REL.NOINC `($__internal_128_$__cuda_sm20_rcp_rn_f32_slowpath) ;  /* 0x0000002800187944 */ /* 0x024fea0003c00000 */
[----:B------:R-:W-:Y:S05]  /*0f70*/  BRA `(.L_x_8658) ;  /* 0x0000000000107947 */ /* 0x000fea0003800000 */
.L_x_8657:
[----:B------:R-:W0:Y:S02]  /*0f80*/  MUFU.RCP R0, R68 ;  /* 0x0000004400007308 */ /* 0x000e240000001000 */
[----:B0-----:R-:W-:-:S04]  /*0f90*/  FFMA R2, R68, R0, -1 ;  /* 0xbf80000044027423 */ /* 0x001fc80000000000 */
[----:B------:R-:W-:-:S04]  /*0fa0*/  FADD.FTZ R3, -R2, -RZ ;  /* 0x800000ff02037221 */ /* 0x000fc80000010100 */
[----:B------:R-:W-:-:S07]  /*0fb0*/  FFMA R0, R0, R3, R0 ;  /* 0x0000000300007223 */ /* 0x000fce0000000000 */
.L_x_8658:
[----:B------:R-:W-:Y:S05]  /*0fc0*/  BSYNC.RECONVERGENT B0 ;  /* 0x0000000000007941 */ /* 0x000fea0003800200 */
.L_x_8656:
        /* <DEDUP_REMOVED lines=28> */
[--C-:B------:R-:W-:Y:S01]  /*1190*/  FADD R33, R34, -R60.reuse ;  /* 0x8000003c22217221 */ /* 0x100fe20000000000 */
[--C-:B-----5:R-:W-:Y:S02]  /*11a0*/  HADD2.F32 R42, -RZ, R55.reuse.H0_H0 ;  /* 0x20000037ff2a7230 */ /* 0x120fe40000004100 */
[--C-:B------:R-:W-:Y:S01]  /*11b0*/  FADD R69, R69, -R60.reuse ;  /* 0x8000003c45457221 */ /* 0x100fe20000000000 */
[----:B------:R-:W-:Y:S02]  /*11c0*/  HADD2.F32 R34, -RZ, R55.H1_H1 ;  /* 0x30000037ff227230 */ /* 0x000fe40000004100 */
[--C-:B------:R-:W-:Y:S01]  /*11d0*/  FADD R73, R73, -R60.reuse ;  /* 0x8000003c49497221 */ /* 0x100fe20000000000 */
[--C-:B------:R-:W-:Y:S02]  /*11e0*/  HADD2.F32 R2, -RZ, R19.reuse.H0_H0 ;  /* 0x20000013ff027230 */ /* 0x100fe40000004100 */
[----:B------:R-:W-:Y:S01]  /*11f0*/  FADD R59, R59, -R60 ;  /* 0x8000003c3b3b7221 */ /* 0x000fe20000000000 */
        /* <DEDUP_REMOVED lines=29> */
[----:B------:R-:W-:Y:S01]  /*13d0*/  FMUL R73, R0, R73 ;  /* 0x0000004900497220 */ /* 0x000fe20000400000 */
[----:B------:R-:W-:Y:S01]  /*13e0*/  @P1 FADD R42, R42, 1 ;  /* 0x3f8000002a2a1421 */ /* 0x000fe20000000000 */
        /* <DEDUP_REMOVED lines=33> */
[----:B------:R-:W-:Y:S01]  /*1600*/  HADD2.F32 R34, -RZ, R54.H0_H0 ;  /* 0x20000036ff227230 */ /* 0x000fe20000004100 */
[----:B------:R-:W-:Y:S01]  /*1610*/  ISETP.NE.AND P0, PT, RZ, UR9, PT ;  /* 0x00000009ff007c0c */ /* 0x000fe2000bf05270 */
[----:B------:R-:W-:-:S02]  /*1620*/  HADD2.F32 R0, -RZ, R53.H0_H0 ;  /* 0x20000035ff007230 */ /* 0x000fc40000004100 */
[----:B------:R-:W-:Y:S02]  /*1630*/  HADD2.F32 R42, -RZ, R53.H1_H1 ;  /* 0x30000035ff2a7230 */ /* 0x000fe40000004100 */
[----:B------:R-:W-:Y:S01]  /*1640*/  @P1 FADD R34, R34, 1 ;  /* 0x3f80000022221421 */ /* 0x000fe20000000000 */
[----:B------:R-:W-:Y:S02]  /*1650*/  HADD2.F32 R64, -RZ, R54.H1_H1 ;  /* 0x30000036ff407230 */ /* 0x000fe40000004100 */
[----:B------:R-:W-:Y:S01]  /*1660*/  @P1 FADD R0, R0, 1 ;  /* 0x3f80000000001421 */ /* 0x000fe20000000000 */
[----:B------:R-:W-:Y:S02]  /*1670*/  HADD2.F32 R62, -RZ, R18.H0_H0 ;  /* 0x20000012ff3e7230 */ /* 0x000fe40000004100 */
[----:B------:R-:W-:Y:S01]  /*1680*/  @P1 FADD R42, R42, 1 ;  /* 0x3f8000002a2a1421 */ /* 0x000fe20000000000 */
[--C-:B------:R-:W-:Y:S02]  /*1690*/  HADD2.F32 R2, -RZ, R17.reuse.H0_H0 ;  /* 0x20000011ff027230 */ /* 0x100fe40000004100 */
[----:B------:R-:W-:Y:S01]  /*16a0*/  @P1 FADD R64, R64, 1 ;  /* 0x3f80000040401421 */ /* 0x000fe20000000000 */
[----:B------:R-:W-:-:S02]  /*16b0*/  HADD2.F32 R60, -RZ, R17.H1_H1 ;  /* 0x30000011ff3c7230 */ /* 0x000fc40000004100 */
[----:B------:R-:W-:Y:S01]  /*16c0*/  FFMA R65, R65, R34, R62 ;  /* 0x0000002241417223 */ /* 0x000fe2000000003e */
[----:B------:R-:W-:Y:S02]  /*16d0*/  HADD2.F32 R66, -RZ, R18.H1_H1 ;  /* 0x30000012ff427230 */ /* 0x000fe40000004100 */
[----:B------:R-:W-:Y:S01]  /*16e0*/  FFMA R63, R63, R0, R2 ;  /* 0x000000003f3f7223 */ /* 0x000fe20000000002 */
        /* <DEDUP_REMOVED lines=63> */
[----:B------:R-:W-:Y:S01]  /*1ae0*/  FFMA R87, R87, R2, R60 ;  /* 0x0000000257577223 */ /* 0x000fe2000000003c */
[----:B------:R-:W-:Y:S02]  /*1af0*/  HADD2.F32 R2, -RZ, R8.H0_H0 ;  /* 0x20000008ff027230 */ /* 0x000fe40000004100 */
[----:B------:R-:W-:Y:S01]  /*1b00*/  @P1 FADD R62, R62, 1 ;  /* 0x3f8000003e3e1421 */ /* 0x000fe20000000000 */
[----:B------:R-:W-:Y:S02]  /*1b10*/  HADD2.F32 R3, -RZ, R14.H1_H1 ;  /* 0x3000000eff037230 */ /* 0x000fe40000004100 */
[----:B------:R-:W-:Y:S01]  /*1b20*/  @P0 FMUL R69, R69, R48 ;  /* 0x0000003045450220 */ /* 0x000fe20000400000 */
        /* <DEDUP_REMOVED lines=10> */
[----:B------:R-:W-:Y:S01]  /*1bd0*/  FFMA R46, R46, R3, R33 ;  /* 0x000000032e2e7223 */ /* 0x000fe20000000021 */
[--C-:B------:R-:W-:Y:S02]  /*1be0*/  HADD2.F32 R33, -RZ, R13.reuse.H0_H0 ;  /* 0x2000000dff217230 */ /* 0x100fe40000004100 */
[----:B------:R-:W-:Y:S01]  /*1bf0*/  FFMA R89, R89, R62, R64 ;  /* 0x0000003e59597223 */ /* 0x000fe20000000040 */
[----:B------:R-:W-:Y:S02]  /*1c00*/  HADD2.F32 R39, -RZ, R13.H1_H1 ;  /* 0x3000000dff277230 */ /* 0x000fe40000004100 */
[----:B------:R-:W-:Y:S01]  /*1c10*/  @P1 FADD R66, R66, 1 ;  /* 0x3f80000042421421 */ /* 0x000fe20000000000 */
[----:B------:R-:W-:Y:S01]  /*1c20*/  HADD2.F32 R68, -RZ, R30.H0_H0 ;  /* 0x2000001eff447230 */ /* 0x000fe20000004100 */
[----:B------:R-:W0:Y:S01]  /*1c30*/  LDC.64 R2, c[0x0][0x3c8] ;  /* 0x0000f200ff027b82 */ /* 0x000e220000000a00 */
        /* <DEDUP_REMOVED lines=8> */
[----:B------:R-:W-:Y:S01]  /*1cc0*/  FFMA R60, R36, R33, R35 ;  /* 0x00000021243c7223 */ /* 0x000fe20000000023 */
[----:B------:R-:W-:Y:S01]  /*1cd0*/  FFMA R62, R38, R39, R62 ;  /* 0x00000027263e7223 */ /* 0x000fe2000000003e */
[----:B------:R-:W-:-:S02]  /*1ce0*/  HADD2.F32 R33, -RZ, R12.H1_H1 ;  /* 0x3000000cff217230 */ /* 0x000fc40000004100 */
[----:B------:R-:W-:Y:S01]  /*1cf0*/  FFMA R64, R43, R64, R66 ;  /* 0x000000402b407223 */ /* 0x000fe20000000042 */
[--C-:B------:R-:W-:Y:S02]  /*1d00*/  HADD2.F32 R39, -RZ, R15.reuse.H0_H0 ;  /* 0x2000000fff277230 */ /* 0x100fe40000004100 */
[----:B------:R-:W-:Y:S01]  /*1d10*/  @P0 FMUL R32, R32, R48 ;  /* 0x0000003020200220 */ /* 0x000fe20000400000 */
        /* <DEDUP_REMOVED lines=8> */
[-C--:B------:R-:W-:Y:S01]  /*1da0*/  @P0 FMUL R37, R37, R48.reuse ;  /* 0x0000003025250220 */ /* 0x080fe20000400000 */
        /* <DEDUP_REMOVED lines=33> */
[----:B------:R-:W-:-:S02]  /*1fc0*/  F2FP.F16.F32.PACK_AB R38, R83, R37 ;  /* 0x000000255326723e */ /* 0x000fc400000000ff */
[----:B------:R-:W-:Y:S02]  /*1fd0*/  F2FP.F16.F32.PACK_AB R42, R42, R41 ;  /* 0x000000292a2a723e */ /* 0x000fe400000000ff */
        /* <DEDUP_REMOVED lines=15> */
[----:B------:R-:W-:-:S05]  /*20d0*/  F2FP.F16.F32.PACK_AB R47, R47, R66 ;  /* 0x000000422f2f723e */ /* 0x000fca00000000ff */
[----:B------:R1:W-:Y:S01]  /*20e0*/  STG.E.128 desc[UR6][R2.64+0x1800], R44 ;  /* 0x0018002c02007986 */ /* 0x0003e2000c101d06 */
[----:B------:R-:W-:Y:S05]  /*20f0*/  BRA `(.L_x_8660) ;  /* 0x0000001000607947 */ /* 0x000fea0003800000 */
.L_x_8659:
[----:B------:R-:W-:Y:S01]  /*2100*/  ISETP.NE.AND P1, PT, RZ, UR10, PT ;  /* 0x0000000aff007c0c */ /* 0x000fe2000bf25270 */
[--C-:B0-----:R-:W-:Y:S01]  /*2110*/  FADD R3, R42, -R60.reuse ;  /* 0x8000003c2a037221 */ /* 0x101fe20000000000 */
[----:B-----5:R-:W-:Y:S02]  /*2120*/  HADD2.F32 R42, -RZ, R52.H0_H0 ;  /* 0x20000034ff2a7230 */ /* 0x020fe40000004100 */
[--C-:B------:R-:W-:Y:S01]  /*2130*/  FADD R59, R59, -R60.reuse ;  /* 0x8000003c3b3b7221 */ /* 0x100fe20000000000 */
[--C-:B------:R-:W-:Y:S01]  /*2140*/  FADD R33, R34, -R60.reuse ;  /* 0x8000003c22217221 */ /* 0x100fe20000000000 */
[----:B------:R-:W-:Y:S02]  /*2150*/  HADD2.F32 R32, -RZ, R16.H0_H0 ;  /* 0x20000010ff207230 */ /* 0x000fe40000004100 */
[----:B------:R-:W-:Y:S01]  /*2160*/  FADD R61, R61, -R60 ;  /* 0x8000003c3d3d7221 */ /* 0x000fe20000000000 */
[----:B------:R-:W-:Y:S02]  /*2170*/  HADD2.F32 R34, -RZ, R52.H1_H1 ;  /* 0x30000034ff227230 */ /* 0x000fe40000004100 */
[----:B------:R-:W-:Y:S01]  /*2180*/  FMUL R59, R0, R59 ;  /* 0x0000003b003b7220 */ /* 0x000fe20000400000 */
[----:B------:R-:W-:-:S02]  /*2190*/  HADD2.F32 R2, -RZ, R16.H1_H1 ;  /* 0x30000010ff027230 */ /* 0x000fc40000004100 */
[----:B------:R-:W-:Y:S01]  /*21a0*/  FMUL R61, R0, R61 ;  /* 0x0000003d003d7220 */ /* 0x000fe20000400000 */
[--C-:B------:R-:W-:Y:S01]  /*21b0*/  FADD R67, R67, -R60.reuse ;  /* 0x8000003c43437221 */ /* 0x100fe20000000000 */
[--C-:B------:R-:W-:Y:S01]  /*21c0*/  FADD R63, R63, -R60.reuse ;  /* 0x8000003c3f3f7221 */ /* 0x100fe20000000000 */
[----:B------:R-:W-:Y:S01]  /*21d0*/  @P1 FADD R42, R42, 1 ;  /* 0x3f8000002a2a1421 */ /* 0x000fe20000000000 */
[----:B------:R-:W-:Y:S01]  /*21e0*/  @P1 FADD R34, R34, 1 ;  /* 0x3f80000022221421 */ /* 0x000fe20000000000 */
[--C-:B------:R-:W-:Y:S01]  /*21f0*/  FADD R65, R65, -R60.reuse ;  /* 0x8000003c41417221 */ /* 0x100fe20000000000 */
[----:B------:R-:W-:Y:S01]  /*2200*/  FADD R71, R71, -R60 ;  /* 0x8000003c47477221 */ /* 0x000fe20000000000 */
[----:B------:R-:W-:Y:S01]  /*2210*/  FFMA R59, R59, R42, R32 ;  /* 0x0000002a3b3b7223 */ /* 0x000fe20000000020 */
[----:B------:R-:W-:Y:S02]  /*2220*/  HADD2.F32 R32, -RZ, R53.H1_H1 ;  /* 0x30000035ff207230 */ /* 0x000fe40000004100 */
        /* <DEDUP_REMOVED lines=25> */
[----:B------:R-:W-:-:S02]  /*23c0*/  HADD2.F32 R34, -RZ, R17.H1_H1 ;  /* 0x30000011ff227230 */ /* 0x000fc40000004100 */
[----:B------:R-:W-:Y:S01]  /*23d0*/  FMUL R67, R0, R67 ;  /* 0x0000004300437220 */ /* 0x000fe20000400000 */
[--C-:B------:R-:W-:Y:S02]  /*23e0*/  HADD2.F32 R42, -RZ, R54.reuse.H0_H0 ;  /* 0x20000036ff2a7230 */ /* 0x100fe40000004100 */
[----:B------:R-:W-:Y:S01]  /*23f0*/  @P1 FADD R32, R32, 1 ;  /* 0x3f80000020201421 */ /* 0x000fe20000000000 */
        /* <DEDUP_REMOVED lines=76> */
[----:B------:R-:W-:Y:S01]  /*28c0*/  FFMA R0, R75, R0, R2 ;  /* 0x000000004b007223 */ /* 0x000fe20000000002 */
[--C-:B------:R-:W-:Y:S02]  /*28d0*/  HADD2.F32 R60, -RZ, R8.reuse.H0_H0 ;  /* 0x20000008ff3c7230 */ /* 0x100fe40000004100 */
[----:B------:R-:W-:Y:S01]  /*28e0*/  @P1 FADD R32, R32, 1 ;  /* 0x3f80000020201421 */ /* 0x000fe20000000000 */
[----:B------:R-:W-:-:S02]  /*28f0*/  HADD2.F32 R64, -RZ, R8.H1_H1 ;  /* 0x30000008ff407230 */ /* 0x000fc40000004100 */
[----:B------:R-:W-:Y:S01]  /*2900*/  FFMA R85, R85, R34, R42 ;  /* 0x0000002255557223 */ /* 0x000fe2000000002a */
[----:B------:R-:W-:Y:S02]  /*2910*/  HADD2.F32 R2, -RZ, R23.H0_H0 ;  /* 0x20000017ff027230 */ /* 0x000fe40000004100 */
[----:B------:R-:W-:Y:S01]  /*2920*/  @P1 FADD R60, R60, 1 ;  /* 0x3f8000003c3c1421 */ /* 0x000fe20000000000 */
[--C-:B------:R-:W-:Y:S02]  /*2930*/  HADD2.F32 R62, -RZ, R24.reuse.H0_H0 ;  /* 0x20000018ff3e7230 */ /* 0x100fe40000004100 */
[----:B------:R-:W-:Y:S01]  /*2940*/  @P1 FADD R64, R64, 1 ;  /* 0x3f80000040401421 */ /* 0x000fe20000000000 */
[----:B------:R-:W-:Y:S02]  /*2950*/  HADD2.F32 R66, -RZ, R24.H1_H1 ;  /* 0x30000018ff427230 */ /* 0x000fe40000004100 */
[----:B------:R-:W-:Y:S01]  /*2960*/  FFMA R32, R81, R32, R2 ;  /* 0x0000002051207223 */ /* 0x000fe20000000002 */
[----:B------:R-:W-:-:S02]  /*2970*/  HADD2.F32 R34, -RZ, R9.H0_H0 ;  /* 0x20000009ff227230 */ /* 0x000fc40000004100 */
[----:B------:R-:W-:Y:S01]  /*2980*/  FFMA R39, R39, R60, R62 ;  /* 0x0000003c27277223 */ /* 0x000fe2000000003e */
[----:B------:R-:W-:Y:S02]  /*2990*/  HADD2.F32 R42, -RZ, R9.H1_H1 ;  /* 0x30000009ff2a7230 */ /* 0x000fe40000004100 */
[----:B------:R-:W-:Y:S01]  /*29a0*/  FFMA R89, R89, R64, R66 ;  /* 0x0000004059597223 */ /* 0x000fe20000000042 */
[--C-:B------:R-:W-:Y:S01]  /*29b0*/  HADD2.F32 R2, -RZ, R25.reuse.H0_H0 ;  /* 0x20000019ff027230 */ /* 0x100fe20000004100 */
[----:B------:R-:W-:Y:S01]  /*29c0*/  FMNMX3 R50, R50, |R59|, |R61|, !PT ;  /* 0x4000003b32327276 */ /* 0x000fe2000780043d */
[----:B------:R-:W-:Y:S02]  /*29d0*/  HADD2.F32 R60, -RZ, R25.H1_H1 ;  /* 0x30000019ff3c7230 */ /* 0x000fe40000004100 */
[----:B------:R-:W-:Y:S01]  /*29e0*/  @P1 FADD R34, R34, 1 ;  /* 0x3f80000022221421 */ /* 0x000fe20000000000 */
[--C-:B------:R-:W-:Y:S02]  /*29f0*/  HADD2.F32 R66, -RZ, R10.reuse.H1_H1 ;  /* 0x3000000aff427230 */ /* 0x100fe40000004100 */
[----:B------:R-:W-:Y:S01]  /*2a00*/  @P1 FADD R42, R42, 1 ;  /* 0x3f8000002a2a1421 */ /* 0x000fe20000000000 */
[----:B------:R-:W-:Y:S01]  /*2a10*/  HADD2.F32 R62, -RZ, R10.H0_H0 ;  /* 0x2000000aff3e7230 */ /* 0x000fe20000004100 */
[----:B------:R-:W-:Y:S01]  /*2a20*/  FMNMX3 R50, R50, |R63|, |R67|, !PT ;  /* 0x4000003f32327276 */ /* 0x000fe20007800443 */
[----:B------:R-:W-:-:S02]  /*2a30*/  HADD2.F32 R68, -RZ, R26.H1_H1 ;  /* 0x3000001aff447230 */ /* 0x000fc40000004100 */
[----:B------:R-:W-:Y:S01]  /*2a40*/  @P1 FADD R66, R66, 1 ;  /* 0x3f80000042421421 */ /* 0x000fe20000000000 */
[----:B------:R-:W-:Y:S01]  /*2a50*/  FFMA R34, R87, R34, R2 ;  /* 0x0000002257227223 */ /* 0x000fe20000000002 */
[----:B------:R-:W-:Y:S01]  /*2a60*/  FFMA R91, R91, R42, R60 ;  /* 0x0000002a5b5b7223 */ /* 0x000fe2000000003c */
[----:B------:R-:W-:Y:S01]  /*2a70*/  HADD2.F32 R42, -RZ, R11.H0_H0 ;  /* 0x2000000bff2a7230 */ /* 0x000fe20000004100 */
[----:B------:R-:W-:Y:S01]  /*2a80*/  FMNMX3 R50, R50, |R65|, |R71|, !PT ;  /* 0x4000004132327276 */ /* 0x000fe20007800447 */
[----:B------:R-:W-:Y:S02]  /*2a90*/  HADD2.F32 R87, -RZ, R12.H1_H1 ;  /* 0x3000000cff577230 */ /* 0x000fe40000004100 */
[----:B------:R-:W-:Y:S01]  /*2aa0*/  @P1 FADD R62, R62, 1 ;  /* 0x3f8000003e3e1421 */ /* 0x000fe20000000000 */
[----:B------:R-:W-:Y:S02]  /*2ab0*/  HADD2.F32 R64, -RZ, R26.H0_H0 ;  /* 0x2000001aff407230 */ /* 0x000fe40000004100 */
[----:B------:R-:W-:Y:S01]  /*2ac0*/  FFMA R75, R3, R66, R68 ;  /* 0x00000042034b7223 */ /* 0x000fe20000000044 */
        /* <DEDUP_REMOVED lines=8> */
[----:B------:R-:W-:Y:S01]  /*2b50*/  @P1 FADD R60, R60, 1 ;  /* 0x3f8000003c3c1421 */ /* 0x000fe20000000000 */
[----:B------:R-:W-:Y:S01]  /*2b60*/  FFMA R42, R93, R42, R2 ;  /* 0x0000002a5d2a7223 */ /* 0x000fe20000000002 */
[----:B------:R-:W-:Y:S01]  /*2b70*/  FFMA R87, R44, R87, R3 ;  /* 0x000000572c577223 */ /* 0x000fe20000000003 */
[--C-:B------:R-:W-:Y:S01]  /*2b80*/  HADD2.F32 R3, -RZ, R13.reuse.H0_H0 ;  /* 0x2000000dff037230 */ /* 0x100fe20000004100 */
[----:B------:R-:W-:Y:S01]  /*2b90*/  FMNMX3 R50, R50, |R35|, |R77|, !PT ;  /* 0x4000002332327276 */ /* 0x000fe2000780044d */
[----:B------:R-:W-:-:S02]  /*2ba0*/  HADD2.F32 R93, -RZ, R13.H1_H1 ;  /* 0x3000000dff5d7230 */ /* 0x000fc40000004100 */
[----:B------:R-:W-:Y:S01]  /*2bb0*/  FFMA R81, R33, R60, R62 ;  /* 0x0000003c21517223 */ /* 0x000fe2000000003e */
[--C-:B------:R-:W-:Y:S01]  /*2bc0*/  HADD2.F32 R33, -RZ, R29.reuse.H0_H0 ;  /* 0x2000001dff217230 */ /* 0x100fe20000004100 */
[----:B------:R-:W-:Y:S01]  /*2bd0*/  FMNMX3 R50, R50, |R0|, |R79|, !PT ;  /* 0x4000000032327276 */ /* 0x000fe2000780044f */
[----:B------:R-:W-:Y:S02]  /*2be0*/  HADD2.F32 R44, -RZ, R14.H0_H0 ;  /* 0x2000000eff2c7230 */ /* 0x000fe40000004100 */
[----:B------:R-:W-:Y:S01]  /*2bf0*/  @P1 FADD R3, R3, 1 ;  /* 0x3f80000003031421 */ /* 0x000fe20000000000 */
[----:B------:R-:W-:Y:S02]  /*2c00*/  HADD2.F32 R2, -RZ, R29.H1_H1 ;  /* 0x3000001dff027230 */ /* 0x000fe40000004100 */
[----:B------:R-:W-:Y:S01]  /*2c10*/  @P1 FADD R93, R93, 1 ;  /* 0x3f8000005d5d1421 */ /* 0x000fe20000000000 */
[----:B------:R-:W-:Y:S01]  /*2c20*/  HADD2.F32 R60, -RZ, R30.H0_H0 ;  /* 0x2000001eff3c7230 */ /* 0x000fe20000004100 */
[----:B------:R-:W-:Y:S01]  /*2c30*/  FMNMX3 R50, R50, |R37|, |R83|, !PT ;  /* 0x4000002532327276 */ /* 0x000fe20007800453 */
[----:B------:R-:W-:Y:S01]  /*2c40*/  @P1 FADD R44, R44, 1 ;  /* 0x3f8000002c2c1421 */ /* 0x000fe20000000000 */
[----:B------:R-:W-:Y:S01]  /*2c50*/  FFMA R36, R36, R3, R33 ;  /* 0x0000000324247223 */ /* 0x000fe20000000021 */
[----:B------:R-:W-:Y:S01]  /*2c60*/  FFMA R93, R38, R93, R2 ;  /* 0x0000005d265d7223 */ /* 0x000fe20000000002 */
[----:B------:R-:W-:Y:S01]  /*2c70*/  HADD2.F32 R3, -RZ, R14.H1_H1 ;  /* 0x3000000eff037230 */ /* 0x000fe20000004100 */
[----:B------:R-:W-:Y:S01]  /*2c80*/  FMNMX3 R50, R50, |R32|, |R85|, !PT ;  /* 0x4000002032327276 */ /* 0x000fe20007800455 */
[----:B------:R-:W-:-:S02]  /*2c90*/  HADD2.F32 R2, -RZ, R15.H0_H0 ;  /* 0x2000000fff027230 */ /* 0x000fc40000004100 */
[----:B------:R-:W-:Y:S01]  /*2ca0*/  FFMA R33, R45, R44, R60 ;  /* 0x0000002c2d217223 */ /* 0x000fe2000000003c */
[----:B------:R-:W-:Y:S02]  /*2cb0*/  HADD2.F32 R45, -RZ, R30.H1_H1 ;  /* 0x3000001eff2d7230 */ /* 0x000fe40000004100 */
[----:B------:R-:W-:Y:S01]  /*2cc0*/  @P1 FADD R3, R3, 1 ;  /* 0x3f80000003031421 */ /* 0x000fe20000000000 */
[----:B------:R-:W-:Y:S02]  /*2cd0*/  HADD2.F32 R38, -RZ, R31.H0_H0 ;  /* 0x2000001fff267230 */ /* 0x000fe40000004100 */
[----:B------:R-:W-:Y:S01]  /*2ce0*/  @P1 FADD R2, R2, 1 ;  /* 0x3f80000002021421 */ /* 0x000fe20000000000 */
[----:B------:R-:W-:Y:S01]  /*2cf0*/  HADD2.F32 R44, -RZ, R15.H1_H1 ;  /* 0x3000000fff2c7230 */ /* 0x000fe20000004100 */
[----:B------:R-:W-:Y:S01]  /*2d00*/  FMNMX3 R50, R50, |R39|, |R89|, !PT ;  /* 0x4000002732327276 */ /* 0x000fe20007800459 */
[----:B------:R-:W-:Y:S02]  /*2d10*/  HADD2.F32 R64, -RZ, R12.H0_H0 ;  /* 0x2000000cff407230 */ /* 0x000fe40000004100 */
[----:B------:R-:W-:Y:S01]  /*2d20*/  FFMA R45, R46, R3, R45 ;  /* 0x000000032e2d7223 */ /* 0x000fe2000000002d */
[----:B------:R-:W-:Y:S01]  /*2d30*/  FFMA R40, R40, R2, R38 ;  /* 0x0000000228287223 */ /* 0x000fe20000000026 */
[----:B------:R-:W-:-:S02]  /*2d40*/  HADD2.F32 R2, -RZ, R31.H1_H1 ;  /* 0x3000001fff027230 */ /* 0x000fc40000004100 */
[----:B------:R-:W-:Y:S01]  /*2d50*/  FMUL R3, R0, R48 ;  /* 0x0000003000037220 */ /* 0x000fe20000400000 */
[----:B------:R-:W-:Y:S01]  /*2d60*/  FMNMX3 R50, R50, |R34|, |R91|, !PT ;  /* 0x4000002232327276 */ /* 0x000fe2000780045b */
[----:B------:R-:W-:Y:S01]  /*2d70*/  @P1 FADD R44, R44, 1 ;  /* 0x3f8000002c2c1421 */ /* 0x000fe20000000000 */
[----:B------:R-:W-:Y:S01]  /*2d80*/  ISETP.NE.AND P0, PT, RZ, UR9, PT ;  /* 0x00000009ff007c0c */ /* 0x000fe2000bf05270 */
[----:B------:R-:W-:Y:S02]  /*2d90*/  HADD2.F32 R66, -RZ, R28.H0_H0 ;  /* 0x2000001cff427230 */ /* 0x000fe40000004100 */
[----:B------:R-:W-:Y:S01]  /*2da0*/  @P1 FADD R64, R64, 1 ;  /* 0x3f80000040401421 */ /* 0x000fe20000000000 */
[----:B------:R-:W-:Y:S01]  /*2db0*/  FMUL R62, R35, R48 ;  /* 0x00000030233e7220 */ /* 0x000fe20000400000 */
[----:B------:R-:W-:Y:S01]  /*2dc0*/  FMNMX3 R50, R50, |R41|, |R75|, !PT ;  /* 0x4000002932327276 */ /* 0x000fe2000780044b */
[----:B------:R-:W-:Y:S01]  /*2dd0*/  FFMA R47, R47, R44, R2 ;  /* 0x0000002c2f2f7223 */ /* 0x000fe20000000002 */
[----:B------:R-:W-:Y:S01]  /*2de0*/  FSEL R0, R0, R3, !P0 ;  /* 0x0000000300007208 */ /* 0x000fe20004000000 */
[----:B------:R-:W-:Y:S01]  /*2df0*/  FFMA R43, R43, R64, R66 ;  /* 0x000000402b2b7223 */ /* 0x000fe20000000042 */
[----:B------:R-:W0:Y:S01]  /*2e00*/  LDC.64 R2, c[0x0][0x3c8] ;  /* 0x0000f200ff027b82 */ /* 0x000e220000000a00 */
[----:B------:R-:W-:Y:S01]  /*2e10*/  FSEL R62, R35, R62, !P0 ;  /* 0x0000003e233e7208 */ /* 0x000fe20004000000 */
[----:B------:R-:W-:Y:S01]  /*2e20*/  FMUL R64, R37, R48 ;  /* 0x0000003025407220 */ /* 0x000fe20000400000 */
[----:B------:R-:W-:Y:S01]  /*2e30*/  FMNMX3 R50, R50, |R42|, |R81|, !PT ;  /* 0x4000002a32327276 */ /* 0x000fe20007800451 */
[-C--:B------:R-:W-:Y:S01]  /*2e40*/  FMUL R35, R32, R48.reuse ;  /* 0x0000003020237220 */ /* 0x080fe20000400000 */
[-C--:B------:R-:W-:Y:S01]  /*2e50*/  FMUL R38, R59, R48.reuse ;  /* 0x000000303b267220 */ /* 0x080fe20000400000 */
[-C--:B------:R-:W-:Y:S01]  /*2e60*/  FMUL R60, R69, R48.reuse ;  /* 0x00000030453c7220 */ /* 0x080fe20000400000 */
        /* <DEDUP_REMOVED lines=12> */
[----:B------:R-:W-:Y:S01]  /*2f30*/  FMNMX3 R50, R50, |R33|, |R45|, !PT ;  /* 0x4000002132327276 */ /* 0x000fe2000780042d */
[-C--:B------:R-:W-:Y:S01]  /*2f40*/  FMUL R76, R43, R48.reuse ;  /* 0x000000302b4c7220 */ /* 0x080fe20000400000 */
[-C--:B------:R-:W-:Y:S01]  /*2f50*/  FMUL R35, R36, R48.reuse ;  /* 0x0000003024237220 */ /* 0x080fe20000400000 */
[-C--:B------:R-:W-:Y:S01]  /*2f60*/  FMUL R32, R33, R48.reuse ;  /* 0x0000003021207220 */ /* 0x080fe20000400000 */
[-C--:B------:R-:W-:Y:S01]  /*2f70*/  FMUL R37, R40, R48.reuse ;  /* 0x0000003028257220 */ /* 0x080fe20000400000 */
[----:B------:R-:W-:Y:S01]  /*2f80*/  @P0 FMUL R61, R61, R48 ;  /* 0x000000303d3d0220 */ /* 0x000fe20000400000 */
[----:B------:R-:W-:Y:S01]  /*2f90*/  FMNMX3 R50, R50, |R40|, |R47|, !PT ;  /* 0x4000002832327276 */ /* 0x000fe2000780042f */
[-C--:B------:R-:W-:Y:S01]  /*2fa0*/  @P0 FMUL R73, R73, R48.reuse ;  /* 0x0000003049490220 */ /* 0x080fe20000400000 */
[----:B------:R-:W-:Y:S01]  /*2fb0*/  @P0 FMUL R77, R77, R48 ;  /* 0x000000304d4d0220 */ /* 0x000fe20000400000 */
[----:B------:R-:W-:Y:S01]  /*2fc0*/  FSEL R38, R59, R38, !P0 ;  /* 0x000000263b267208 */ /* 0x000fe20004000000 */
        /* <DEDUP_REMOVED lines=20> */
[----:B------:R-:W-:Y:S02]  /*3110*/  FSEL R78, R36, R35, !P0 ;  /* 0x00000023244e7208 */ /* 0x000fe40004000000 */
[----:B------:R-:W-:Y:S02]  /*3120*/  FSEL R80, R33, R32, !P0 ;  /* 0x0000002021507208 */ /* 0x000fe40004000000 */
[----:B------:R-:W-:-:S02]  /*3130*/  FSEL R82, R40, R37, !P0 ;  /* 0x0000002528527208 */ /* 0x000fc40004000000 */
        /* <DEDUP_REMOVED lines=18> */
[----:B------:R-:W-:-:S05]  /*3260*/  F2FP.F16.F32.PACK_AB R63, R47, R82 ;  /* 0x000000522f3f723e */ /* 0x000fca00000000ff */
[----:B------:R0:W-:Y:S02]  /*3270*/  STG.E.128 desc[UR6][R58.64+0x1800], R60 ;  /* 0x0018003c3a007986 */ /* 0x0001e4000c101d06 */
.L_x_8660:
[----:B------:R-:W2:Y:S01]  /*3280*/  LDC R0, c[0x0][0x380] ;  /* 0x0000e000ff007b82 */ /* 0x000ea20000000800 */
[----:B------:R-:W-:Y:S01]  /*3290*/  UPLOP3.LUT UP1, UPT, UPT, UPT, UP1, 0x40, 0x4 ;  /* 0x000000000004789c */ /* 0x000fe20003f2e810 */
[----:B--2---:R-:W-:-:S04]  /*32a0*/  IADD3 R57, PT, PT, R57, R0, RZ ;  /* 0x0000000039397210 */ /* 0x004fc80007ffe0ff */
[----:B------:R-:W-:-:S13]  /*32b0*/  ISETP.GE.AND P1, PT, R57, UR14, PT ;  /* 0x0000000e39007c0c */ /* 0x000fda000bf26270 */
[----:B------:R-:W-:Y:S05]  /*32c0*/  @!P1 BRA `(.L_x_8661) ;  /* 0xffffffcc00e89947 */ /* 0x000fea000383ffff */
.L_x_8652:
[----:B------:R-:W2:Y:S02]  /*32d0*/  LDCU.64 UR4, c[0x0][0x3f8] ;  /* 0x00007f00ff0477ac */ /* 0x000ea40008000a00 */
[----:B--2---:R-:W-:-:S04]  /*32e0*/  UISETP.NE.U32.AND UP0, UPT, UR4, URZ, UPT ;  /* 0x000000ff0400728c */ /* 0x004fc8000bf05070 */
[----:B------:R-:W-:-:S09]  /*32f0*/  UISETP.NE.AND.EX UP0, UPT, UR5, URZ, UPT, UP0 ;  /* 0x000000ff0500728c */ /* 0x000fd2000bf05300 */
[----:B------:R-:W-:Y:S05]  /*3300*/  BRA.U !UP0, `(.L_x_8662) ;  /* 0x0000000108a07547 */ /* 0x000fea000b800000 */
[----:B-1----:R-:W1:Y:S01]  /*3310*/  SHFL.DOWN PT, R3, R50, 0x10, 0x1f ;  /* 0x0a001f0032037f89 */ /* 0x002e6200000e0000 */
[----:B------:R-:W-:Y:S01]  /*3320*/  ISETP.NE.AND P1, PT, R51, RZ, PT ;  /* 0x000000ff3300720c */ /* 0x000fe20003f25270 */
[----:B------:R-:W-:-:S12]  /*3330*/  BSSY B0, `(.L_x_8662) ;  /* 0x0000025000007945 */ /* 0x000fd80003800000 */
[----:B------:R-:W2:Y:S01]  /*3340*/  @!P1 S2R R9, SR_CgaCtaId ;  /* 0x0000000000099919 */ /* 0x000ea20000008800 */
[----:B------:R-:W-:Y:S02]  /*3350*/  @!P1 MOV R6, 0x400 ;  /* 0x0000040000069802 */ /* 0x000fe40000000f00 */
[----:B------:R-:W-:-:S04]  /*3360*/  @!P1 SHF.R.U32.HI R4, RZ, 0x3, R49 ;  /* 0x00000003ff049819 */ /* 0x000fc80000011631 */
[----:B------:R-:W-:Y:S02]  /*3370*/  @!P1 LOP3.LUT R4, R4, 0x7c, RZ, 0xc0, !PT ;  /* 0x0000007c04049812 */ /* 0x000fe400078ec0ff */
[----:B-1----:R-:W-:-:S05]  /*3380*/  FMNMX R3, R3, R50, !PT ;  /* 0x0000003203037209 */ /* 0x002fca0007800000 */
[----:B------:R-:W1:Y:S02]  /*3390*/  SHFL.DOWN PT, R0, R3, 0x8, 0x1f ;  /* 0x09001f0003007f89 */ /* 0x000e6400000e0000 */
[----:B-1----:R-:W-:Y:S02]  /*33a0*/  FMNMX R0, R3, R0, !PT ;  /* 0x0000000003007209 */ /* 0x002fe40007800000 */
[----:B--2---:R-:W-:-:S03]  /*33b0*/  @!P1 LEA R3, R9, R6, 0x18 ;  /* 0x0000000609039211 */ /* 0x004fc600078ec0ff */
        /* <DEDUP_REMOVED lines=23> */
.L_x_8669:
[----:B------:R-:W-:Y:S02]  /*3530*/  ISETP.NE.AND P1, PT, R49, RZ, PT ;  /* 0x000000ff3100720c */ /* 0x000fe40003f25270 */
[----:B--2---:R-:W-:-:S11]  /*3540*/  FMNMX R5, R3, R2, !PT ;  /* 0x0000000203057209 */ /* 0x004fd60007800000 */
[----:B------:R-:W-:Y:S05]  /*3550*/  @P1 BRA `(.L_x_8663) ;  /* 0x0000000000081947 */ /* 0x000fea0003800000 */
[----:B-1----:R-:W1:Y:S02]  /*3560*/  LDC.64 R2, c[0x0][0x3f8] ;  /* 0x0000fe00ff027b82 */ /* 0x002e640000000a00 */
[----:B-1----:R2:W-:Y:S02]  /*3570*/  REDG.E.MAX.S32.STRONG.GPU desc[UR6][R2.64], R5 ;  /* 0x000000050200798e */ /* 0x0025e4000d12e306 */
.L_x_8663:
[----:B------:R-:W-:Y:S05]  /*3580*/  BSYNC B0 ;  /* 0x0000000000007941 */ /* 0x000fea0003800000 */
.L_x_8662:
[----:B------:R-:W-:Y:S05]  /*3590*/  @!P0 EXIT ;  /* 0x000000000000894d */ /* 0x000fea0003800000 */
[----:B------:R-:W3:Y:S01]  /*35a0*/  LDCU.64 UR4, c[0x0][0x3f0] ;  /* 0x00007e00ff0477ac */ /* 0x000ee20008000a00 */
[----:B------:R-:W-:Y:S02]  /*35b0*/  LOP3.LUT P0, RZ, R49, UR8, RZ, 0xfc, !PT ;  /* 0x0000000831ff7c12 */ /* 0x000fe4000f80fcff */
        /* <DEDUP_REMOVED lines=9> */
[----:B012---:R-:W-:Y:S05]  /*3650*/  CALL.REL.NOINC `($__internal_128_$__cuda_sm20_rcp_rn_f32_slowpath) ;  /* 0x00000000005c7944 */ /* 0x007fea0003c00000 */
[----:B------:R-:W-:Y:S01]  /*3660*/  MOV R5, R0 ;  /* 0x0000000000057202 */ /* 0x000fe20000000f00 */
[----:B------:R-:W-:Y:S06]  /*3670*/  BRA `(.L_x_8666) ;  /* 0x0000000000107947 */ /* 0x000fec0003800000 */
.L_x_8665:
[----:B--2---:R-:W2:Y:S02]  /*3680*/  MUFU.RCP R5, R48 ;  /* 0x0000003000057308 */ /* 0x004ea40000001000 */
[----:B--2---:R-:W-:-:S04]  /*3690*/  FFMA R0, R5, R48, -1 ;  /* 0xbf80000005007423 */ /* 0x004fc80000000030 */
[----:B------:R-:W-:-:S04]  /*36a0*/  FADD.FTZ R0, -R0, -RZ ;  /* 0x800000ff00007221 */ /* 0x000fc80000010100 */
[----:B------:R-:W-:-:S07]  /*36b0*/  FFMA R5, R5, R0, R5 ;  /* 0x0000000005057223 */ /* 0x000fce0000000005 */
.L_x_8666:
[----:B-1----:R-:W1:Y:S02]  /*36c0*/  LDC.64 R2, c[0x0][0x3f0] ;  /* 0x0000fc00ff027b82 */ /* 0x002e640000000a00 */
[----:B-1----:R-:W-:Y:S01]  /*36d0*/  STG.E desc[UR6][R2.64], R5 ;  /* 0x0000000502007986 */ /* 0x002fe2000c101906 */
[----:B------:R-:W-:Y:S05]  /*36e0*/  EXIT ;  /* 0x000000000000794d */ /* 0x000fea0003800000 */
.L_x_8664:
[----:B------:R-:W-:Y:S02]  /*36f0*/  MOV R5, 0x2 ;  /* 0x0000000200057802 */ /* 0x000fe40000000f00 */
[----:B------:R-:W-:Y:S02]  /*3700*/  MOV R7, 0x1f ;  /* 0x0000001f00077802 */ /* 0x000fe40000000f00 */
[----:B------:R-:W-:-:S07]  /*3710*/  MOV R4, 0xffffffff ;  /* 0xffffffff00047802 */ /* 0x000fce0000000f00 */
[----:B012--5:R-:W-:Y:S05]  /*3720*/  WARPSYNC.COLLECTIVE R4, `(.L_x_8667) ;  /* 0x0000000004087348 */ /* 0x027fea0003c00000 */
[----:B-12---:R1:W2:Y:S02]  /*3730*/  SHFL.DOWN P1, R2, R0, R5, R7 ;  /* 0x0800000500027389 */ /* 0x0062a40000020007 */
[----:B012--5:R-:W-:Y:S05]  /*3740*/  ENDCOLLECTIVE ;  /* 0x000000000000791b */ /* 0x027fea0003800000 */
.L_x_8667:
[----:B------:R-:W-:Y:S02]  /*3750*/  MOV R5, 0x1 ;  /* 0x0000000100057802 */ /* 0x000fe40000000f00 */
[----:B------:R-:W-:-:S04]  /*3760*/  MOV R3, R2 ;  /* 0x0000000200037202 */ /* 0x000fc80000000f00 */
[----:B------:R-:W-:-:S04]  /*3770*/  FMNMX R3, R3, R0, !PT ;  /* 0x0000000003037209 */ /* 0x000fc80007800000 */
[----:B------:R-:W-:-:S07]  /*3780*/  MOV R0, R3 ;  /* 0x0000000300007202 */ /* 0x000fce0000000f00 */
[----:B------:R-:W-:Y:S05]  /*3790*/  WARPSYNC.COLLECTIVE R4, `(.L_x_8668) ;  /* 0x0000000004087348 */ /* 0x000fea0003c00000 */
[----:B------:R0:W1:Y:S02]  /*37a0*/  SHFL.DOWN P1, R2, R0, R5, R7 ;  /* 0x0800000500027389 */ /* 0x0000640000020007 */
[----:B01----:R-:W-:Y:S05]  /*37b0*/  ENDCOLLECTIVE ;  /* 0x000000000000791b */ /* 0x003fea0003800000 */
.L_x_8668:
[----:B------:R-:W-:Y:S05]  /*37c0*/  BRA `(.L_x_8669) ;  /* 0xfffffffc00587947 */ /* 0x000fea000383ffff */
        .weak           $__internal_128_$__cuda_sm20_rcp_rn_f32_slowpath
        .type           $__internal_128_$__cuda_sm20_rcp_rn_f32_slowpath,@function
        .size           $__internal_128_$__cuda_sm20_rcp_rn_f32_slowpath,(.L_x_12996 - $__internal_128_$__cuda_sm20_rcp_rn_f32_slowpath)
$__internal_128_$__cuda_sm20_rcp_rn_f32_slowpath:
        /* <DEDUP_REMOVED lines=15> */
.L_x_8671:
        /* <DEDUP_REMOVED lines=33> */
.L_x_8673:
[----:B------:R0:W1:Y:S02]  /*3ad0*/  MUFU.RCP R3, R0 ;  /* 0x0000000000037308 */ /* 0x0000640000001000 */
.L_x_8672:
[----:B------:R-:W-:Y:S05]  /*3ae0*/  BSYNC B1 ;  /* 0x0000000000017941 */ /* 0x000fea0003800000 */
.L_x_8670:
[----:B01----:R-:W-:Y:S01]  /*3af0*/  MOV R0, R3 ;  /* 0x0000000300007202 */ /* 0x003fe20000000f00 */
[----:B------:R-:W-:Y:S01]  /*3b00*/  HFMA2 R3, -RZ, RZ, 0, 0 ;  /* 0x00000000ff037431 */ /* 0x000fe200000001ff */
[----:B------:R-:W-:-:S04]  /*3b10*/  MOV R2, R72 ;  /* 0x0000004800027202 */ /* 0x000fc80000000f00 */
[----:B------:R-:W-:Y:S05]  /*3b20*/  RET.REL.NODEC R2 `(_ZN18transformer_engine13normalization19ln_fwd_tuned_kernelINS0_13Kernel_traitsI6__halfS3_S3_fjLj4096ELj1ELj1ELj4ELj16ENS0_18Kernel_traits_baseILj4096ES3_S3_S3_fjLj128EEEEEEEvNS0_19ForwardKernelParamsE) ;  /* 0xffffffc402347950 */ /* 0x000fea0003c3ffff */
.L_x_8674:
        /* <DEDUP_REMOVED lines=13> */
.L_x_12996:


//--------------------- .text._ZN18transformer_engine13normalization19ln_fwd_tuned_kernelINS0_13Kernel_traitsIffffjLj4096ELj1ELj1ELj4ELj16ENS0_18Kernel_traits_baseILj4096EffffjLj128EEEEEEEvNS0_19ForwardKernelParamsE --------------------------
	.section	.text._ZN18transformer_engine13normalization19ln_fwd_tuned_kernelINS0_13Kernel_traitsIffffjLj4096ELj1ELj1ELj4ELj16ENS0_18Kernel_traits_baseILj4096EffffjLj128EEEEEEEvNS0_19ForwardKernelParamsE,"ax",@progbits
	.align	128
        .global         _ZN18transformer_engine13normalization19ln_fwd_tuned_kernelINS0_13Kernel_traitsIffffjLj4096ELj1ELj1ELj4ELj16ENS0_18Kernel_traits_baseILj4096EffffjLj128EEEEEEEvNS0_19ForwardKernelParamsE
        .type           _ZN18transformer_engine13normalization19ln_fwd_tuned_kernelINS0_13Kernel_traitsIffffjLj4096ELj1ELj1ELj4ELj16ENS0_18Kernel_traits_baseILj4096EffffjLj128EEEEEEEvNS0_19ForwardKernelParamsE,@function
        .size           _ZN18transformer_engine13normalization19ln_fwd_tuned_kernelINS0_13Kernel_traitsIffffjLj4096ELj1ELj1ELj4ELj16ENS0_18Kernel_traits_baseILj4096EffffjLj128EEEEEEEvNS0_19ForwardKernelParamsE,(.L_x_12997 - _ZN18transformer_engine13normalization19ln_fwd_tuned_kernelINS0_13Kernel_traitsIffffjLj4096ELj1ELj1ELj4ELj16ENS0_18Kernel_traits_baseILj4096EffffjLj128EEEEEEEvNS0_19ForwardKernelParamsE)
        .other          _ZN18transformer_engine13normalization19ln_fwd_tuned_kernelINS0_13Kernel_traitsIffffjLj4096ELj1ELj1ELj4ELj16ENS0_18Kernel_traits_baseILj4096EffffjLj128EEEEEEEvNS0_19ForwardKernelParamsE,@"STO_CUDA_ENTRY STV_DEFAULT"
_ZN18transformer_engine13normalization19ln_fwd_tuned_kernelINS0_13Kernel_traitsIffffjLj4096ELj1ELj1ELj4ELj16ENS0_18Kernel_traits_baseILj4096EffffjLj128EEEEEEEvNS0_19ForwardKernelParamsE:
.text._ZN18transformer_engine13normalization19ln_fwd_tuned_kernelINS0_13Kernel_traitsIffffjLj4096ELj1ELj1ELj4ELj16ENS0_18Kernel_traits_baseILj4096EffffjLj128EEEEEEEvNS0_19ForwardKernelParamsE:
        /* <DEDUP_REMOVED lines=33> */
[----:B------:R3:W2:Y:S04]  /*0210*/  LDG.E.128 R72, desc[UR6][R6.64+0x3800] ;  /* 0x0038000606487981 */ /* 0x0006a8000c1e1d00 */
        /* <DEDUP_REMOVED lines=10> */
[----:B---3--:R-:W-:Y:S01]  /*02c0*/  MOV R6, UR8 ;  /* 0x0000000800067c02 */ /* 0x008fe20008000f00 */
[----:B------:R-:W-:-:S04]  /*02d0*/  UIADD3 UR4, UPT, UPT, UR4, 0x10, URZ ;  /* 0x0000001004047890 */ /* 0x000fc8000fffe0ff */
[----:B------:R-:W-:-:S04]  /*02e0*/  ULEA UR4, UR5, UR4, 0x18 ;  /* 0x0000000405047291 */ /* 0x000fc8000f8ec0ff */
        /* <DEDUP_REMOVED lines=33> */
.L_x_8684:
[----:B01----:R-:W0:Y:S01]  /*0500*/  LDC.64 R106, c[0x0][0x390] ;  /* 0x0000e400ff6a7b82 */ /* 0x003e220000000a00 */
        /* <DEDUP_REMOVED lines=16> */
[----:B------:R-:W-:Y:S01]  /*0610*/  @!P1 MOV R113, 0x44800000 ;  /* 0x4480000000719802 */ /* 0x000fe20000000f00 */
        /* <DEDUP_REMOVED lines=45> */
[----:B------:R-:W-:Y:S02]  /*08f0*/  FADD R106, R38, -R108 ;  /* 0x8000006c266a7221 */ /* 0x000fe40000000000 */
[----:B------:R-:W-:-:S04]  /*0900*/  FFMA R7, R7, R7, RZ ;  /* 0x0000000707077223 */ /* 0x000fc800000000ff */
        /* <DEDUP_REMOVED lines=66> */
[----:B------:R-:W-:-:S04]  /*0d30*/  @!P1 LEA R104, R4, UR12, 0x3 ;  /* 0x0000000c04689c11 */ /* 0x000fc8000f8e18ff */
        /* <DEDUP_REMOVED lines=20> */
[----:B012--5:R-:W-:Y:S05]  /*0e80*/  CALL.REL.NOINC `($__internal_129_$__cuda_sm20_rcp_rn_f32_slowpath) ;  /* 0x0000001c001c7944 */ /* 0x027fea0003c00000 */
[----:B------:R-:W-:Y:S05]  /*0e90*/  BRA `(.L_x_8678) ;  /* 0x0000000000107947 */ /* 0x000fea0003800000 */
.L_x_8677:
[----:B------:R-:W3:Y:S02]  /*0ea0*/  MUFU.RCP R7, R110 ;  /* 0x0000006e00077308 */ /* 0x000ee40000001000 */
[----:B---3--:R-:W-:-:S04]  /*0eb0*/  FFMA R104, R110, R7, -1 ;  /* 0xbf8000006e687423 */ /* 0x008fc80000000007 */
[----:B------:R-:W-:-:S04]  /*0ec0*/  FADD.FTZ R104, -R104, -RZ ;  /* 0x800000ff68687221 */ /* 0x000fc80000010100 */
[----:B------:R-:W-:-:S07]  /*0ed0*/  FFMA R7, R7, R104, R7 ;  /* 0x0000006807077223 */ /* 0x000fce0000000007 */
.L_x_8678:
[----:B------:R-:W-:Y:S05]  /*0ee0*/  BSYNC.RECONVERGENT B0 ;  /* 0x0000000000007941 */ /* 0x000fea0003800200 */
.L_x_8676:
        /* <DEDUP_REMOVED lines=8> */
[----:B0-----:R-:W-:-:S03]  /*0f70*/  FMUL R107, R108, R7 ;  /* 0x000000076c6b7220 */ /* 0x001fc60000400000 */
        /* <DEDUP_REMOVED lines=11> */
[----:B-----5:R-:W-:Y:S05]  /*1030*/  CALL.REL.NOINC `($__internal_129_$__cuda_sm20_rcp_rn_f32_slowpath) ;  /* 0x0000001800b07944 */ /* 0x020fea0003c00000 */
[----:B------:R-:W-:Y:S05]  /*1040*/  BRA `(.L_x_8681) ;  /* 0x0000000000107947 */ /* 0x000fea0003800000 */
.L_x_8680:
[----:B------:R-:W0:Y:S02]  /*1050*/  MUFU.RCP R7, R108 ;  /* 0x0000006c00077308 */ /* 0x000e240000001000 */
[----:B0-----:R-:W-:-:S04]  /*1060*/  FFMA R104, R108, R7, -1 ;  /* 0xbf8000006c687423 */ /* 0x001fc80000000007 */
[----:B------:R-:W-:-:S04]  /*1070*/  FADD.FTZ R104, -R104, -RZ ;  /* 0x800000ff68687221 */ /* 0x000fc80000010100 */
[----:B------:R-:W-:-:S07]  /*1080*/  FFMA R7, R7, R104, R7 ;  /* 0x0000006807077223 */ /* 0x000fce0000000007 */
.L_x_8681:
[----:B------:R-:W-:Y:S05]  /*1090*/  BSYNC.RECONVERGENT B0 ;  /* 0x0000000000007941 */ /* 0x000fea0003800200 */
.L_x_8679:
        /* <DEDUP_REMOVED lines=10> */
[----:B------:R-:W-:Y:S01]  /*1140*/  FFMA R110, R110, R107, R111 ;  /* 0x0000006b6e6e7223 */ /* 0x000fe2000000006f */
[----:B------:R-:W1:Y:S03]  /*1150*/  @!P3 LDC.64 R108, c[0x0][0x3a0] ;  /* 0x0000e800ff6cbb82 */ /* 0x000e660000000a00 */
[----:B------:R-:W-:Y:S01]  /*1160*/  FMUL R7, R110, R7 ;  /* 0x000000076e077220 */ /* 0x000fe20000400000 */
[----:B------:R-:W0:Y:S04]  /*1170*/  SHFL.IDX PT, R112, R112, RZ, 0x1f ;  /* 0x00001fff70707589 */ /* 0x000e2800000e0000 */
[----:B------:R-:W2:Y:S01]  /*1180*/  @!P3 LDC.64 R106, c[0x0][0x398] ;  /* 0x0000e600ff6abb82 */ /* 0x000ea20000000a00 */
[----:B------:R-:W3:Y:S01]  /*1190*/  SHFL.IDX PT, R7, R7, RZ, 0x1f ;  /* 0x00001fff07077589 */ /* 0x000ee200000e0000 */
[----:B-1----:R-:W-:-:S04]  /*11a0*/  @!P3 IMAD.WIDE R108, R6, 0x4, R108 ;  /* 0x00000004066cb825 */ /* 0x002fc800078e026c */
[----:B0-----:R-:W-:Y:S01]  /*11b0*/  FFMA R113, R112, 0.000244140625, R113 ;  /* 0x3980000070717823 */ /* 0x001fe20000000071 */
[----:B--2---:R-:W-:-:S04]  /*11c0*/  @!P3 IMAD.WIDE R106, R6, 0x4, R106 ;  /* 0x00000004066ab825 */ /* 0x004fc800078e026a */
[----:B------:R-:W-:Y:S01]  /*11d0*/  FSETP.GEU.AND P0, PT, |R113|, 1.175494350822287508e-38, PT ;  /* 0x008000007100780b */ /* 0x000fe20003f0e200 */
[----:B---3--:R0:W-:-:S12]  /*11e0*/  @!P3 STG.E desc[UR6][R106.64], R7 ;  /* 0x000000076a00b986 */ /* 0x0081d8000c101906 */
[----:B------:R-:W-:-:S04]  /*11f0*/  @!P0 FMUL R113, R113, 16777216 ;  /* 0x4b80000071718820 */ /* 0x000fc80000400000 */
[----:B------:R-:W1:Y:S02]  /*1200*/  MUFU.RSQ R104, R113 ;  /* 0x0000007100687308 */ /* 0x000e640000001400 */
[----:B-1----:R-:W-:-:S05]  /*1210*/  @!P0 FMUL R104, R104, 4096 ;  /* 0x4580000068688820 */ /* 0x002fca0000400000 */
[----:B------:R0:W-:Y:S01]  /*1220*/  @!P3 STG.E desc[UR6][R108.64], R104 ;  /* 0x000000686c00b986 */ /* 0x0001e2000c101906 */
[----:B------:R-:W-:Y:S05]  /*1230*/  BRA.U UP0, `(.L_x_8682) ;  /* 0x0000000900307547 */ /* 0x000fea000b800000 */
        /* <DEDUP_REMOVED lines=32> */
[----:B------:R-:W-:Y:S01]  /*1440*/  ISETP.NE.AND P0, PT, RZ, UR9, PT ;  /* 0x00000009ff007c0c */ /* 0x000fe2000bf05270 */
        /* <DEDUP_REMOVED lines=65> */
[----:B0-----:R-:W-:-:S04]  /*1860*/  IMAD.WIDE.U32 R106, R105, 0x10, R106 ;  /* 0x00000010696a7825 */ /* 0x001fc800078e006a */
        /* <DEDUP_REMOVED lines=41> */
.L_x_8682:
[--C-:B------:R-:W-:Y:S01]  /*1b00*/  FADD R36, R36, -R7.reuse ;  /* 0x8000000724247221 */ /* 0x100fe20000000000 */
[----:B------:R-:W1:Y:S01]  /*1b10*/  LDC.64 R110, c[0x0][0x3c8] ;  /* 0x0000f200ff6e7b82 */ /* 0x000e620000000a00 */
[--C-:B------:R-:W-:Y:S01]  /*1b20*/  FADD R37, R37, -R7.reuse ;  /* 0x8000000725257221 */ /* 0x100fe20000000000 */
[--C-:B0-----:R-:W-:Y:S01]  /*1b30*/  FADD R107, R13, -R7.reuse ;  /* 0x800000070d6b7221 */ /* 0x101fe20000000000 */
[--C-:B------:R-:W-:Y:S01]  /*1b40*/  FADD R38, R38, -R7.reuse ;  /* 0x8000000726267221 */ /* 0x100fe20000000000 */
[--C-:B------:R-:W-:Y:S01]  /*1b50*/  FADD R108, R14, -R7.reuse ;  /* 0x800000070e6c7221 */ /* 0x100fe20000000000 */
[C---:B------:R-:W-:Y:S01]  /*1b60*/  FMUL R13, R104.reuse, R36 ;  /* 0x00000024680d7220 */ /* 0x040fe20000400000 */
[--C-:B------:R-:W-:Y:S01]  /*1b70*/  FADD R39, R39, -R7.reuse ;  /* 0x8000000727277221 */ /* 0x100fe20000000000 */
[----:B------:R-:W-:Y:S01]  /*1b80*/  FMUL R14, R104, R37 ;  /* 0x00000025680e7220 */ /* 0x000fe20000400000 */
[--C-:B------:R-:W-:Y:S01]  /*1b90*/  FADD R106, R12, -R7.reuse ;  /* 0x800000070c6a7221 */ /* 0x100fe20000000000 */
[--C-:B------:R-:W-:Y:S01]  /*1ba0*/  FADD R109, R15, -R7.reuse ;  /* 0x800000070f6d7221 */ /* 0x100fe20000000000 */
[----:B------:R-:W-:Y:S01]  /*1bb0*/  FMUL R15, R104, R38 ;  /* 0x00000026680f7220 */ /* 0x000fe20000400000 */
[----:B-----5:R-:W-:Y:S01]  /*1bc0*/  FFMA R12, R100, R13, R68 ;  /* 0x0000000d640c7223 */ /* 0x020fe20000000044 */
[--C-:B------:R-:W-:Y:S01]  /*1bd0*/  FADD R32, R32, -R7.reuse ;  /* 0x8000000720207221 */ /* 0x100fe20000000000 */
[----:B------:R-:W-:Y:S01]  /*1be0*/  FADD R33, R33, -R7 ;  /* 0x8000000721217221 */ /* 0x000fe20000000000 */
[----:B------:R-:W-:Y:S01]  /*1bf0*/  FMUL R36, R104, R39 ;  /* 0x0000002768247220 */ /* 0x000fe20000400000 */
[----:B------:R-:W-:Y:S01]  /*1c00*/  FFMA R13, R101, R14, R69 ;  /* 0x0000000e650d7223 */ /* 0x000fe20000000045 */
[----:B------:R-:W-:Y:S01]  /*1c10*/  ISETP.NE.AND P0, PT, RZ, UR9, PT ;  /* 0x00000009ff007c0c */ /* 0x000fe2000bf05270 */
[----:B------:R-:W-:Y:S01]  /*1c20*/  FFMA R113, R102, R15, R70 ;  /* 0x0000000f66717223 */ /* 0x000fe20000000046 */
[--C-:B------:R-:W-:Y:S01]  /*1c30*/  FADD R34, R34, -R7.reuse ;  /* 0x8000000722227221 */ /* 0x100fe20000000000 */
[--C-:B------:R-:W-:Y:S01]  /*1c40*/  FADD R35, R35, -R7.reuse ;  /* 0x8000000723237221 */ /* 0x100fe20000000000 */
[----:B------:R-:W-:Y:S01]  /*1c50*/  FADD R28, R28, -R7 ;  /* 0x800000071c1c7221 */ /* 0x000fe20000000000 */
[----:B------:R-:W-:Y:S01]  /*1c60*/  FFMA R15, R103, R36, R71 ;  /* 0x00000024670f7223 */ /* 0x000fe20000000047 */
[C---:B------:R-:W-:Y:S01]  /*1c70*/  FMUL R32, R104.reuse, R32 ;  /* 0x0000002068207220 */ /* 0x040fe20000400000 */
[----:B------:R-:W-:Y:S01]  /*1c80*/  FMUL R33, R104, R33 ;  /* 0x0000002168217220 */ /* 0x000fe20000400000 */
[----:B------:R-:W-:Y:S01]  /*1c90*/  FMNMX3 R14, R3, |R12|, |R13|, !PT ;  /* 0x4000000c030e7276 */ /* 0x000fe2000780040d */
[----:B------:R-:W-:Y:S01]  /*1ca0*/  FMUL R39, R12, R0 ;  /* 0x000000000c277220 */ /* 0x000fe20000400000 */
[----:B------:R-:W-:Y:S01]  /*1cb0*/  FADD R29, R29, -R7 ;  /* 0x800000071d1d7221 */ /* 0x000fe20000000000 */
[C---:B------:R-:W-:Y:S01]  /*1cc0*/  FMUL R34, R104.reuse, R34 ;  /* 0x0000002268227220 */ /* 0x040fe20000400000 */
[C---:B------:R-:W-:Y:S01]  /*1cd0*/  FMUL R35, R104.reuse, R35 ;  /* 0x0000002368237220 */ /* 0x040fe20000400000 */
[----:B------:R-:W-:Y:S01]  /*1ce0*/  FMUL R28, R104, R28 ;  /* 0x0000001c681c7220 */ /* 0x000fe20000400000 */
[----:B------:R-:W-:Y:S01]  /*1cf0*/  FFMA R32, R96, R32, R64 ;  /* 0x0000002060207223 */ /* 0x000fe20000000040 */
[----:B------:R-:W-:Y:S01]  /*1d00*/  FFMA R33, R97, R33, R65 ;  /* 0x0000002161217223 */ /* 0x000fe20000000041 */
[----:B------:R-:W-:Y:S01]  /*1d10*/  FMNMX3 R3, R14, |R113|, |R15|, !PT ;  /* 0x400000710e037276 */ /* 0x000fe2000780040f */
        /* <DEDUP_REMOVED lines=18> */
[----:B------:R-:W-:Y:S01]  /*1e40*/  FADD R7, R11, -R7 ;  /* 0x800000070b077221 */ /* 0x000fe20000000000 */
[----:B------:R-:W-:Y:S01]  /*1e50*/  FSEL R12, R12, R39, !P0 ;  /* 0x000000270c0c7208 */ /* 0x000fe20004000000 */
[----:B------:R-:W-:Y:S01]  /*1e60*/  FMUL R29, R104, R29 ;  /* 0x0000001d681d7220 */ /* 0x000fe20000400000 */
[----:B------:R-:W-:Y:S01]  /*1e70*/  FFMA R11, R98, R34, R66 ;  /* 0x00000022620b7223 */ /* 0x000fe20000000042 */
[----:B------:R-:W-:Y:S01]  /*1e80*/  FFMA R39, R92, R28, R60 ;  /* 0x0000001c5c277223 */ /* 0x000fe2000000003c */
[----:B------:R-:W-:Y:S01]  /*1e90*/  FFMA R35, R99, R35, R67 ;  /* 0x0000002363237223 */ /* 0x000fe20000000043 */
[----:B------:R-:W-:Y:S01]  /*1ea0*/  FMNMX3 R28, R3, |R32|, |R33|, !PT ;  /* 0x40000020031c7276 */ /* 0x000fe20007800421 */
[----:B-1----:R-:W-:Y:S01]  /*1eb0*/  IMAD.WIDE.U32 R36, R105, 0x10, R110 ;  /* 0x0000001069247825 */ /* 0x002fe200078e006e */
[----:B------:R-:W-:-:S03]  /*1ec0*/  FSEL R14, R113, R38, !P0 ;  /* 0x00000026710e7208 */ /* 0x000fc60004000000 */
[-C--:B------:R-:W-:Y:S01]  /*1ed0*/  @P0 FMUL R13, R13, R0.reuse ;  /* 0x000000000d0d0220 */ /* 0x080fe20000400000 */
[----:B------:R-:W-:Y:S01]  /*1ee0*/  @P0 FMUL R15, R15, R0 ;  /* 0x000000000f0f0220 */ /* 0x000fe20000400000 */
[C---:B------:R-:W-:Y:S01]  /*1ef0*/  FMUL R30, R104.reuse, R30 ;  /* 0x0000001e681e7220 */ /* 0x040fe20000400000 */
[----:B------:R-:W-:Y:S01]  /*1f00*/  FMUL R31, R104, R31 ;  /* 0x0000001f681f7220 */ /* 0x000fe20000400000 */
[----:B------:R-:W-:Y:S01]  /*1f10*/  FFMA R29, R93, R29, R61 ;  /* 0x0000001d5d1d7223 */ /* 0x000fe2000000003d */
[----:B------:R-:W-:Y:S01]  /*1f20*/  FMUL R3, R32, R0 ;  /* 0x0000000020037220 */ /* 0x000fe20000400000 */
[----:B------:R-:W-:Y:S01]  /*1f30*/  FMNMX3 R28, R28, |R11|, |R35|, !PT ;  /* 0x4000000b1c1c7276 */ /* 0x000fe20007800423 */
[C---:B------:R-:W-:Y:S01]  /*1f40*/  FMUL R24, R104.reuse, R24 ;  /* 0x0000001868187220 */ /* 0x040fe20000400000 */
[----:B------:R-:W-:Y:S01]  /*1f50*/  FMUL R25, R104, R25 ;  /* 0x0000001968197220 */ /* 0x000fe20000400000 */
[----:B------:R0:W-:Y:S01]  /*1f60*/  STG.E.128 desc[UR6][R36.64], R12 ;  /* 0x0000000c24007986 */ /* 0x0001e2000c101d06 */
[----:B------:R-:W-:Y:S01]  /*1f70*/  FFMA R105, R94, R30, R62 ;  /* 0x0000001e5e697223 */ /* 0x000fe2000000003e */
[----:B------:R-:W-:Y:S01]  /*1f80*/  FFMA R31, R95, R31, R63 ;  /* 0x0000001f5f1f7223 */ /* 0x000fe2000000003f */
[----:B------:R-:W-:Y:S01]  /*1f90*/  FMUL R34, R11, R0 ;  /* 0x000000000b227220 */ /* 0x000fe20000400000 */
[----:B------:R-:W-:Y:S01]  /*1fa0*/  FSEL R32, R32, R3, !P0 ;  /* 0x0000000320207208 */ /* 0x000fe20004000000 */
[----:B------:R-:W-:Y:S01]  /*1fb0*/  FMUL R26, R104, R26 ;  /* 0x0000001a681a7220 */ /* 0x000fe20000400000 */
[----:B------:R-:W-:Y:S01]  /*1fc0*/  FFMA R3, R88, R24, R56 ;  /* 0x0000001858037223 */ /* 0x000fe20000000038 */
[----:B------:R-:W-:Y:S01]  /*1fd0*/  FMUL R27, R104, R27 ;  /* 0x0000001b681b7220 */ /* 0x000fe20000400000 */
[----:B------:R-:W-:Y:S01]  /*1fe0*/  FFMA R25, R89, R25, R57 ;  /* 0x0000001959197223 */ /* 0x000fe20000000039 */
[----:B------:R-:W-:Y:S01]  /*1ff0*/  FSEL R34, R11, R34, !P0 ;  /* 0x000000220b227208 */ /* 0x000fe20004000000 */
[----:B------:R-:W-:Y:S01]  /*2000*/  FFMA R11, R90, R26, R58 ;  /* 0x0000001a5a0b7223 */ /* 0x000fe2000000003a */
[----:B------:R-:W-:Y:S01]  /*2010*/  FMUL R24, R3, R0 ;  /* 0x0000000003187220 */ /* 0x000fe20000400000 */
[C---:B------:R-:W-:Y:S01]  /*2020*/  FMUL R20, R104.reuse, R20 ;  /* 0x0000001468147220 */ /* 0x040fe20000400000 */
[C---:B------:R-:W-:Y:S01]  /*2030*/  FMUL R21, R104.reuse, R21 ;  /* 0x0000001568157220 */ /* 0x040fe20000400000 */
[----:B------:R-:W-:Y:S01]  /*2040*/  FFMA R27, R91, R27, R59 ;  /* 0x0000001b5b1b7223 */ /* 0x000fe2000000003b */
[----:B------:R-:W-:Y:S01]  /*2050*/  FMUL R26, R11, R0 ;  /* 0x000000000b1a7220 */ /* 0x000fe20000400000 */
[----:B------:R-:W-:Y:S01]  /*2060*/  FSEL R24, R3, R24, !P0 ;  /* 0x0000001803187208 */ /* 0x000fe20004000000 */
[----:B------:R-:W-:Y:S01]  /*2070*/  FMUL R22, R104, R22 ;  /* 0x0000001668167220 */ /* 0x000fe20000400000 */
[----:B0-----:R-:W-:Y:S01]  /*2080*/  FMNMX3 R12, R28, |R39|, |R29|, !PT ;  /* 0x400000271c0c7276 */ /* 0x001fe2000780041d */
[C---:B------:R-:W-:Y:S01]  /*2090*/  FMUL R23, R104.reuse, R23 ;  /* 0x0000001768177220 */ /* 0x040fe20000400000 */
[----:B------:R-:W-:Y:S01]  /*20a0*/  FFMA R21, R85, R21, R53 ;  /* 0x0000001555157223 */ /* 0x000fe20000000035 */
[----:B------:R-:W-:Y:S01]  /*20b0*/  FMUL R16, R104, R16 ;  /* 0x0000001068107220 */ /* 0x000fe20000400000 */
[----:B------:R-:W-:Y:S01]  /*20c0*/  FMNMX3 R12, R12, |R105|, |R31|, !PT ;  /* 0x400000690c0c7276 */ /* 0x000fe2000780041f */
[----:B------:R-:W-:Y:S01]  /*20d0*/  FMUL R17, R104, R17 ;  /* 0x0000001168117220 */ /* 0x000fe20000400000 */
[----:B------:R-:W-:Y:S01]  /*20e0*/  FSEL R26, R11, R26, !P0 ;  /* 0x0000001a0b1a7208 */ /* 0x000fe20004000000 */
[----:B------:R-:W-:Y:S01]  /*20f0*/  FFMA R23, R87, R23, R55 ;  /* 0x0000001757177223 */ /* 0x000fe20000000037 */
[----:B------:R-:W-:Y:S01]  /*2100*/  FMNMX3 R12, R12, |R3|, |R25|, !PT ;  /* 0x400000030c0c7276 */ /* 0x000fe20007800419 */
[----:B------:R-:W-:Y:S01]  /*2110*/  FFMA R3, R84, R20, R52 ;  /* 0x0000001454037223 */ /* 0x000fe20000000034 */
[----:B------:R-:W-:Y:S01]  /*2120*/  FMUL R18, R104, R18 ;  /* 0x0000001268127220 */ /* 0x000fe20000400000 */
        /* <DEDUP_REMOVED lines=20> */
[----:B------:R-:W-:Y:S01]  /*2270*/  FMUL R18, R15, R0 ;  /* 0x000000000f127220 */ /* 0x000fe20000400000 */
[----:B------:R-:W-:Y:S01]  /*2280*/  FSEL R20, R3, R20, !P0 ;  /* 0x0000001403147208 */ /* 0x000fe20004000000 */
[C---:B------:R-:W-:Y:S01]  /*2290*/  FMUL R108, R104.reuse, R108 ;  /* 0x0000006c686c7220 */ /* 0x040fe20000400000 */
[----:B------:R-:W-:Y:S01]  /*22a0*/  FSEL R16, R13, R16, !P0 ;  /* 0x000000100d107208 */ /* 0x000fe20004000000 */
[----:B------:R-:W-:Y:S01]  /*22b0*/  FMUL R109, R104, R109 ;  /* 0x0000006d686d7220 */ /* 0x000fe20000400000 */
[----:B------:R-:W-:Y:S01]  /*22c0*/  FFMA R3, R76, R106, R44 ;  /* 0x0000006a4c037223 */ /* 0x000fe2000000002c */
[----:B------:R-:W-:Y:S01]  /*22d0*/  FFMA R13, R77, R107, R45 ;  /* 0x0000006b4d0d7223 */ /* 0x000fe2000000002d */
[----:B------:R-:W-:Y:S01]  /*22e0*/  FMNMX3 R12, R12, |R15|, |R19|, !PT ;  /* 0x4000000f0c0c7276 */ /* 0x000fe20007800413 */
[-C--:B------:R-:W-:Y:S01]  /*22f0*/  @P0 FMUL R33, R33, R0.reuse ;  /* 0x0000000021210220 */ /* 0x080fe20000400000 */
[----:B------:R-:W-:Y:S01]  /*2300*/  @P0 FMUL R35, R35, R0 ;  /* 0x0000000023230220 */ /* 0x000fe20000400000 */
[----:B------:R0:W-:Y:S01]  /*2310*/  STG.E.128 desc[UR6][R36.64+0x1000], R28 ;  /* 0x0010001c24007986 */ /* 0x0001e2000c101d06 */
[----:B------:R-:W-:Y:S01]  /*2320*/  FSEL R18, R15, R18, !P0 ;  /* 0x000000120f127208 */ /* 0x000fe20004000000 */
[C---:B------:R-:W-:Y:S01]  /*2330*/  FMUL R8, R104.reuse, R8 ;  /* 0x0000000868087220 */ /* 0x040fe20000400000 */
[C---:B------:R-:W-:Y:S01]  /*2340*/  FMUL R9, R104.reuse, R9 ;  /* 0x0000000968097220 */ /* 0x040fe20000400000 */
[----:B------:R-:W-:Y:S01]  /*2350*/  FFMA R15, R79, R109, R47 ;  /* 0x0000006d4f0f7223 */ /* 0x000fe2000000002f */
[----:B------:R-:W-:Y:S01]  /*2360*/  FMUL R10, R104, R10 ;  /* 0x0000000a680a7220 */ /* 0x000fe20000400000 */
[----:B------:R-:W-:Y:S01]  /*2370*/  FMNMX3 R12, R12, |R3|, |R13|, !PT ;  /* 0x400000030c0c7276 */ /* 0x000fe2000780040d */
[-C--:B------:R-:W-:Y:S01]  /*2380*/  FMUL R22, R11, R0.reuse ;  /* 0x000000000b167220 */ /* 0x080fe20000400000 */
[----:B------:R-:W-:Y:S01]  /*2390*/  FMUL R7, R104, R7 ;  /* 0x0000000768077220 */ /* 0x000fe20000400000 */
[----:B------:R1:W-:Y:S01]  /*23a0*/  STG.E.128 desc[UR6][R36.64+0x800], R32 ;  /* 0x0008002024007986 */ /* 0x0003e2000c101d06 */
[----:B------:R-:W-:Y:S01]  /*23b0*/  FFMA R9, R73, R9, R41 ;  /* 0x0000000949097223 */ /* 0x000fe20000000029 */
[----:B------:R-:W-:Y:S01]  /*23c0*/  @P0 FMUL R25, R25, R0 ;  /* 0x0000000019190220 */ /* 0x000fe20000400000 */
[----:B------:R-:W-:Y:S01]  /*23d0*/  FSEL R22, R11, R22, !P0 ;  /* 0x000000160b167208 */ /* 0x000fe20004000000 */
[----:B------:R-:W-:Y:S01]  /*23e0*/  FFMA R11, R75, R7, R43 ;  /* 0x000000074b0b7223 */ /* 0x000fe2000000002b */
[-C--:B------:R-:W-:Y:S01]  /*23f0*/  @P0 FMUL R27, R27, R0.reuse ;  /* 0x000000001b1b0220 */ /* 0x080fe20000400000 */
[-C--:B------:R-:W-:Y:S01]  /*2400*/  @P0 FMUL R21, R21, R0.reuse ;  /* 0x0000000015150220 */ /* 0x080fe20000400000 */
[-C--:B------:R-:W-:Y:S01]  /*2410*/  @P0 FMUL R23, R23, R0.reuse ;  /* 0x0000000017170220 */ /* 0x080fe20000400000 */
[----:B------:R-:W-:Y:S01]  /*2420*/  @P0 FMUL R17, R17, R0 ;  /* 0x0000000011110220 */ /* 0x000fe20000400000 */
[----:B0-----:R-:W-:Y:S01]  /*2430*/  FFMA R29, R78, R108, R46 ;  /* 0x0000006c4e1d7223 */ /* 0x001fe2000000002e */
[----:B------:R-:W-:Y:S01]  /*2440*/  FFMA R31, R72, R8, R40 ;  /* 0x00000008481f7223 */ /* 0x000fe20000000028 */
[-C--:B------:R-:W-:Y:S01]  /*2450*/  FMUL R8, R3, R0.reuse ;  /* 0x0000000003087220 */ /* 0x080fe20000400000 */
[-C--:B------:R-:W-:Y:S01]  /*2460*/  @P0 FMUL R19, R19, R0.reuse ;  /* 0x0000000013130220 */ /* 0x080fe20000400000 */
[-C--:B------:R-:W-:Y:S01]  /*2470*/  FMUL R14, R29, R0.reuse ;  /* 0x000000001d0e7220 */ /* 0x080fe20000400000 */
[----:B------:R-:W-:Y:S01]  /*2480*/  FMNMX3 R12, R12, |R29|, |R15|, !PT ;  /* 0x4000001d0c0c7276 */ /* 0x000fe2000780040f */
[-C--:B------:R-:W-:Y:S01]  /*2490*/  FMUL R28, R31, R0.reuse ;  /* 0x000000001f1c7220 */ /* 0x080fe20000400000 */
[-C--:B------:R-:W-:Y:S01]  /*24a0*/  @P0 FMUL R13, R13, R0.reuse ;  /* 0x000000000d0d0220 */ /* 0x080fe20000400000 */
[----:B------:R-:W-:Y:S01]  /*24b0*/  @P0 FMUL R15, R15, R0 ;  /* 0x000000000f0f0220 */ /* 0x000fe20000400000 */
[----:B-1----:R-:W-:Y:S01]  /*24c0*/  FFMA R33, R74, R10, R42 ;  /* 0x0000000a4a217223 */ /* 0x002fe2000000002a */
[----:B------:R-:W-:Y:S01]  /*24d0*/  FMNMX3 R10, R12, |R31|, |R9|, !PT ;  /* 0x4000001f0c0a7276 */ /* 0x000fe20007800409 */
[----:B------:R-:W-:Y:S01]  /*24e0*/  @P0 FMUL R9, R9, R0 ;  /* 0x0000000009090220 */ /* 0x000fe20000400000 */
[----:B------:R-:W-:Y:S01]  /*24f0*/  FSEL R12, R3, R8, !P0 ;  /* 0x00000008030c7208 */ /* 0x000fe20004000000 */
[-C--:B------:R-:W-:Y:S01]  /*2500*/  FMUL R30, R33, R0.reuse ;  /* 0x00000000211e7220 */ /* 0x080fe20000400000 */
[----:B------:R-:W-:Y:S01]  /*2510*/  FMNMX3 R3, R10, |R33|, |R11|, !PT ;  /* 0x400000210a037276 */ /* 0x000fe2000780040b */
[----:B------:R-:W-:Y:S01]  /*2520*/  @P0 FMUL R11, R11, R0 ;  /* 0x000000000b0b0220 */ /* 0x000fe20000400000 */
[----:B------:R-:W-:Y:S01]  /*2530*/  FSEL R14, R29, R14, !P0 ;  /* 0x0000000e1d0e7208 */ /* 0x000fe20004000000 */
[----:B------:R0:W-:Y:S01]  /*2540*/  STG.E.128 desc[UR6][R36.64+0x1800], R24 ;  /* 0x0018001824007986 */ /* 0x0001e2000c101d06 */
[----:B------:R-:W-:-:S02]  /*2550*/  FSEL R8, R31, R28, !P0 ;  /* 0x0000001c1f087208 */ /* 0x000fc40004000000 */
[----:B------:R-:W-:Y:S01]  /*2560*/  FSEL R10, R33, R30, !P0 ;  /* 0x0000001e210a7208 */ /* 0x000fe20004000000 */
[----:B------:R0:W-:Y:S04]  /*2570*/  STG.E.128 desc[UR6][R36.64+0x2000], R20 ;  /* 0x0020001424007986 */ /* 0x0001e8000c101d06 */
[----:B------:R0:W-:Y:S04]  /*2580*/  STG.E.128 desc[UR6][R36.64+0x2800], R16 ;  /* 0x0028001024007986 */ /* 0x0001e8000c101d06 */
[----:B------:R0:W-:Y:S04]  /*2590*/  STG.E.128 desc[UR6][R36.64+0x3000], R12 ;  /* 0x0030000c24007986 */ /* 0x0001e8000c101d06 */
[----:B------:R0:W-:Y:S02]  /*25a0*/  STG.E.128 desc[UR6][R36.64+0x3800], R8 ;  /* 0x0038000824007986 */ /* 0x0001e4000c101d06 */
.L_x_8683:
[----:B------:R-:W2:Y:S01]  /*25b0*/  LDC R7, c[0x0][0x380] ;  /* 0x0000e000ff077b82 */ /* 0x000ea20000000800 */
[----:B------:R-:W-:Y:S01]  /*25c0*/  UPLOP3.LUT UP1, UPT, UPT, UPT, UP1, 0x40, 0x4 ;  /* 0x000000000004789c */ /* 0x000fe20003f2e810 */
[----:B--2---:R-:W-:-:S04]  /*25d0*/  IADD3 R6, PT, PT, R6, R7, RZ ;  /* 0x0000000706067210 */ /* 0x004fc80007ffe0ff */
[----:B------:R-:W-:-:S13]  /*25e0*/  ISETP.GE.AND P1, PT, R6, UR13, PT ;  /* 0x0000000d06007c0c */ /* 0x000fda000bf26270 */
[----:B------:R-:W-:Y:S05]  /*25f0*/  @!P1 BRA `(.L_x_8684) ;  /* 0xffffffdc00c09947 */ /* 0x000fea000383ffff */
.L_x_8675:
        /* <DEDUP_REMOVED lines=38> */
.L_x_8692:
[----:B------:R-:W-:Y:S02]  /*2860*/  ISETP.NE.AND P1, PT, R2, RZ, PT ;  /* 0x000000ff0200720c */ /* 0x000fe40003f25270 */
[----:B-1----:R-:W-:-:S11]  /*2870*/  FMNMX R3, R4, R5, !PT ;  /* 0x0000000504037209 */ /* 0x002fd60007800000 */
[----:B------:R-:W-:Y:S05]  /*2880*/  @P1 BRA `(.L_x_8686) ;  /* 0x0000000000081947 */ /* 0x000fea0003800000 */
[----:B0-----:R-:W0:Y:S02]  /*2890*/  LDC.64 R4, c[0x0][0x3f8] ;  /* 0x0000fe00ff047b82 */ /* 0x001e240000000a00 */
[----:B0-----:R1:W-:Y:S02]  /*28a0*/  REDG.E.MAX.S32.STRONG.GPU desc[UR6][R4.64], R3 ;  /* 0x000000030400798e */ /* 0x0013e4000d12e306 */
.L_x_8686:
[----:B------:R-:W-:Y:S05]  /*28b0*/  BSYNC B0 ;  /* 0x0000000000007941 */ /* 0x000fea0003800000 */
.L_x_8685:
        /* <DEDUP_REMOVED lines=12> */
[----:B01----:R-:W-:Y:S05]  /*2980*/  CALL.REL.NOINC `($__internal_129_$__cuda_sm20_rcp_rn_f32_slowpath) ;  /* 0x00000000005c7944 */ /* 0x003fea0003c00000 */
[----:B------:R-:W-:Y:S01]  /*2990*/  MOV R5, R7 ;  /* 0x0000000700057202 */ /* 0x000fe20000000f00 */
[----:B------:R-:W-:Y:S06]  /*29a0*/  BRA `(.L_x_8689) ;  /* 0x0000000000107947 */ /* 0x000fec0003800000 */
.L_x_8688:
[----:B-1----:R-:W1:Y:S02]  /*29b0*/  MUFU.RCP R5, R0 ;  /* 0x0000000000057308 */ /* 0x002e640000001000 */
[----:B-1----:R-:W-:-:S04]  /*29c0*/  FFMA R2, R5, R0, -1 ;  /* 0xbf80000005027423 */ /* 0x002fc80000000000 */
[----:B------:R-:W-:-:S04]  /*29d0*/  FADD.FTZ R2, -R2, -RZ ;  /* 0x800000ff02027221 */ /* 0x000fc80000010100 */
[----:B------:R-:W-:-:S07]  /*29e0*/  FFMA R5, R5, R2, R5 ;  /* 0x0000000205057223 */ /* 0x000fce0000000005 */
.L_x_8689:
[----:B------:R-:W1:Y:S02]  /*29f0*/  LDC.64 R2, c[0x0][0x3f0] ;  /* 0x0000fc00ff027b82 */ /* 0x000e640000000a00 */
[----:B-1----:R-:W-:Y:S01]  /*2a00*/  STG.E desc[UR6][R2.64], R5 ;  /* 0x0000000502007986 */ /* 0x002fe2000c101906 */
[----:B------:R-:W-:Y:S05]  /*2a10*/  EXIT ;  /* 0x000000000000794d */ /* 0x000fea0003800000 */
.L_x_8687:
[----:B------:R-:W-:Y:S02]  /*2a20*/  MOV R7, 0x2 ;  /* 0x0000000200077802 */ /* 0x000fe40000000f00 */
[----:B------:R-:W-:Y:S02]  /*2a30*/  MOV R8, 0x1f ;  /* 0x0000001f00087802 */ /* 0x000fe40000000f00 */
[----:B------:R-:W-:-:S07]  /*2a40*/  MOV R6, 0xffffffff ;  /* 0xffffffff00067802 */ /* 0x000fce0000000f00 */
[----:B01---5:R-:W-:Y:S05]  /*2a50*/  WARPSYNC.COLLECTIVE R6, `(.L_x_8690) ;  /* 0x0000000006087348 */ /* 0x023fea0003c00000 */
[----:B-1----:R1:W2:Y:S02]  /*2a60*/  SHFL.DOWN P1, R5, R3, R7, R8 ;  /* 0x0800000703057389 */ /* 0x0022a40000020008 */
[----:B012--5:R-:W-:Y:S05]  /*2a70*/  ENDCOLLECTIVE ;  /* 0x000000000000791b */ /* 0x027fea0003800000 */
.L_x_8690:
[----:B------:R-:W-:Y:S02]  /*2a80*/  MOV R7, 0x1 ;  /* 0x0000000100077802 */ /* 0x000fe40000000f00 */
[----:B------:R-:W-:-:S04]  /*2a90*/  MOV R4, R5 ;  /* 0x0000000500047202 */ /* 0x000fc80000000f00 */
[----:B------:R-:W-:-:S04]  /*2aa0*/  FMNMX R4, R4, R3, !PT ;  /* 0x0000000304047209 */ /* 0x000fc80007800000 */
[----:B------:R-:W-:-:S07]  /*2ab0*/  MOV R3, R4 ;  /* 0x0000000400037202 */ /* 0x000fce0000000f00 */
[----:B------:R-:W-:Y:S05]  /*2ac0*/  WARPSYNC.COLLECTIVE R6, `(.L_x_8691) ;  /* 0x0000000006087348 */ /* 0x000fea0003c00000 */
[----:B------:R0:W1:Y:S02]  /*2ad0*/  SHFL.DOWN P1, R5, R3, R7, R8 ;  /* 0x0800000703057389 */ /* 0x0000640000020008 */
[----:B01----:R-:W-:Y:S05]  /*2ae0*/  ENDCOLLECTIVE ;  /* 0x000000000000791b */ /* 0x003fea0003800000 */
.L_x_8691:
[----:B------:R-:W-:Y:S05]  /*2af0*/  BRA `(.L_x_8692) ;  /* 0xfffffffc00587947 */ /* 0x000fea000383ffff */
        .weak           $__internal_129_$__cuda_sm20_rcp_rn_f32_slowpath
        .type           $__internal_129_$__cuda_sm20_rcp_rn_f32_slowpath,@function
        .size           $__internal_129_$__cuda_sm20_rcp_rn_f32_slowpath,(.L_x_12997 - $__internal_129_$__cuda_sm20_rcp_rn_f32_slowpath)
$__internal_129_$__cuda_sm20_rcp_rn_f32_slowpath:
        /* <DEDUP_REMOVED lines=15> */
.L_x_8694:
        /* <DEDUP_REMOVED lines=33> */
.L_x_8696:
[----:B------:R0:W1:Y:S02]  /*2e00*/  MUFU.RCP R109, R7 ;  /* 0x00000007006d7308 */ /* 0x0000640000001000 */
.L_x_8695:
[----:B------:R-:W-:Y:S05]  /*2e10*/  BSYNC B1 ;  /* 0x0000000000017941 */ /* 0x000fea0003800000 */
.L_x_8693:
[----:B01----:R-:W-:Y:S01]  /*2e20*/  MOV R7, R109 ;  /* 0x0000006d00077202 */ /* 0x003fe20000000f00 */
[----:B------:R-:W-:-:S04]  /*2e30*/  HFMA2 R109, -RZ, RZ, 0, 0 ;  /* 0x00000000ff6d7431 */ /* 0x000fc800000001ff */
[----:B------:R-:W-:Y:S05]  /*2e40*/  RET.REL.NODEC R108 `(_ZN18transformer_engine13normalization19ln_fwd_tuned_kernelINS0_13Kernel_traitsIffffjLj4096ELj1ELj1ELj4ELj16ENS0_18Kernel_traits_baseILj4096EffffjLj128EEEEEEEvNS0_19ForwardKernelParamsE) ;  /* 0xffffffd06c6c7950 */ /* 0x000fea0003c3ffff */
.L_x_8697:
        /* <DEDUP_REMOVED lines=11> */
.L_x_12997:


//--------------------- .text._ZN18transformer_engine13normalization19ln_fwd_tuned_kernelINS0_13Kernel_traitsIff13__nv_bfloat16fjLj3840ELj1ELj1ELj4ELj4ENS0_18Kernel_traits_baseILj3840EffS3_fjLj128EEEEEEEvNS0_19ForwardKernelParamsE --------------------------
	.section	.text._ZN18transformer_engine13normalization19ln_fwd_tuned_kernelINS0_13Kernel_traitsIff13__nv_bfloat16fjLj3840ELj1ELj1ELj4ELj4ENS0_18Kernel_traits_baseILj3840EffS3_fjLj128EEEEEEEvNS0_19ForwardKernelParamsE,"ax",@progbits
	.align	128
        .global         _ZN18transformer_engine13normalization19ln_fwd_tuned_kernelINS0_13Kernel_traitsIff13__nv_bfloat16fjLj3840ELj1ELj1ELj4ELj4ENS0_18Kernel_traits_baseILj3840EffS3_fjLj128EEEEEEEvNS0_19ForwardKernelParamsE
        .type           _ZN18transformer_engine13normalization19ln_fwd_tuned_kernelINS0_13Kernel_traitsIff13__nv_bfloat16fjLj3840ELj1ELj1ELj4ELj4ENS0_18Kernel_traits_baseILj3840EffS3_fjLj128EEEEEEEvNS0_19ForwardKernelParamsE,@function
        .size           _ZN18transformer_engine13normalization19ln_fwd_tuned_kernelINS0_13Kernel_traitsIff13__nv_bfloat16fjLj3840ELj1ELj1ELj4ELj4ENS0_18Kernel_traits_baseILj3840EffS3_fjLj128EEEEEEEvNS0_19ForwardKernelParamsE,(.L_x_12998 - _ZN18transformer_engine13normalization19ln_fwd_tuned_kernelINS0_13Kernel_traitsIff13__nv_bfloat16fjLj3840ELj1ELj1ELj4ELj4ENS0_18Kernel_traits_baseILj3840EffS3_fjLj128EEEEEEEvNS0_19ForwardKernelParamsE)
        .other          _ZN18transformer_engine13normalization19ln_fwd_tuned_kernelINS0_13Kernel_traitsIff13__nv_bfloat16fjLj3840ELj1ELj1ELj4ELj4ENS0_18Kernel_traits_baseILj3840EffS3_fjLj128EEEEEEEvNS0_19ForwardKernelParamsE,@"STO_CUDA_ENTRY STV_DEFAULT"
_ZN18transformer_engine13normalization19ln_fwd_tuned_kernelINS0_13Kernel_traitsIff13__nv_bfloat16fjLj3840ELj1ELj1ELj4ELj4ENS0_18Kernel_traits_baseILj3840EffS3_fjLj128EEEEEEEvNS0_19ForwardKernelParamsE:
.text._ZN18transformer_engine13normalization19ln_fwd_tuned_kernelINS0_13Kernel_traitsIff13__nv_bfloat16fjLj3840ELj1ELj1ELj4ELj4ENS0_18Kernel_traits_baseILj3840EffS3_fjLj128EEEEEEEvNS0_19ForwardKernelParamsE:
[----:B------:R-:W-:Y:S01]  /*0000*/  LDC R1, c[0x0][0x37c] ;  /* 0x0000df00ff017b82 */ /* 0x000fe20000000800 */
[----:B------:R-:W0:Y:S01]  /*0010*/  LDCU.U8 UR9, c[0x0][0x404] ;  /* 0x00008080ff0977ac */ /* 0x000e220008000000 */
[----:B------:R-:W1:Y:S06]  /*0020*/  LDCU.64 UR10, c[0x0][0x358] ;  /* 0x00006b00ff0a77ac */ /* 0x000e6c0008000a00 */
[----:B------:R-:W2:Y:S01]  /*0030*/  S2UR UR6, SR_CTAID.X ;  /* 0x00000000000679c3 */ /* 0x000ea20000002500 */
[----:B------:R-:W2:Y:S01]  /*0040*/  LDCU UR4, c[0x0][0x388] ;  /* 0x00007100ff0477ac */ /* 0x000ea20008000800 */
[----:B0-----:R-:W-:-:S06]  /*0050*/  UISETP.NE.AND UP0, UPT, UR9, URZ, UPT ;  /* 0x000000ff0900728c */ /* 0x001fcc000bf05270 */
[----:B------:R-:W-:-:S13]  /*0060*/  PLOP3.LUT P0, PT, PT, PT, UP0, 0x80, 0x8 ;  /* 0x000000000008781c */ /* 0x000fda0003f0f008 */
[----:B------:R-:W1:Y:S02]  /*0070*/  @P0 LDC.64 R2, c[0x0][0x3e0] ;  /* 0x0000f800ff020b82 */ /* 0x000e640000000a00 */
[----:B-1----:R-:W3:Y:S01]  /*0080*/  @P0 LDG.E R2, desc[UR10][R2.64] ;  /* 0x0000000a02020981 */ /* 0x002ee2000c1e1900 */
[----:B--2---:R-:W-:Y:S01]  /*0090*/  UISETP.GE.AND UP0, UPT, UR6, UR4, UPT ;  /* 0x000000040600728c */ /* 0x004fe2000bf06270 */
[----:B------:R-:W-:Y:S01]  /*00a0*/  HFMA2 R0, -RZ, RZ, 0, 0 ;  /* 0x00000000ff007431 */ /* 0x000fe200000001ff */
[----:B------:R-:W-:Y:S01]  /*00b0*/  UMOV UR8, 0x3f800000 ;  /* 0x3f80000000087882 */ /* 0x000fe20000000000 */
[----:B------:R-:W0:Y:S01]  /*00c0*/  S2R R124, SR_TID.X ;  /* 0x00000000007c7919 */ /* 0x000e220000002100 */
[----:B---3--:R-:W-:-:S05]  /*00d0*/  @P0 R2UR UR8, R2 ;  /* 0x00000000020802ca */ /* 0x008fca00000e0000 */
[----:B0-----:R-:W-:Y:S10]  /*00e0*/  BRA.U UP0, `(.L_x_8698) ;  /* 0x0000003900187547 */ /* 0x001ff4000b800000 */
[----:B------:R-:W0:Y:S01]  /*00f0*/  LDC.64 R32, c[0x0][0x3a8] ;  /* 0x0000ea00ff207b82 */ /* 0x000e220000000a00 */
[----:B------:R-:W-:Y:S01]  /*0100*/  LOP3.LUT R125, R124, 0x7f, RZ, 0xc0, !PT ;  /* 0x0000007f7c7d7812 */ /* 0x000fe200078ec0ff */
[----:B------:R-:W1:Y:S06]  /*0110*/  LDCU.U8 UR4, c[0x0][0x3c0] ;  /* 0x00007800ff0477ac */ /* 0x000e6c0008000000 */
[----:B------:R-:W2:Y:S08]  /*0120*/  LDC.64 R38, c[0x0][0x3d0] ;  /* 0x0000f400ff267b82 */ /* 0x000eb00000000a00 */
[----:B------:R-:W3:Y:S01]  /*0130*/  S2UR UR5, SR_CgaCtaId ;  /* 0x00000000000579c3 */ /* 0x000ee20000008800 */
[----:B------:R-:W-:Y:S01]  /*0140*/  UPLOP3.LUT UP1, UPT, UPT, UPT, UPT, 0x40, 0x4 ;  /* 0x000000000004789c */ /* 0x000fe20003f2e870 */
[----:B------:R-:W4:Y:S01]  /*0150*/  LDCU UR16, c[0x0][0x388] ;  /* 0x00007100ff1077ac */ /* 0x000f220008000800 */
[----:B------:R-:W0:Y:S02]  /*0160*/  LDCU UR14, c[0x0][0x380] ;  /* 0x00007000ff0e77ac */ /* 0x000e240008000800 */
[C---:B0-----:R-:W-:Y:S01]  /*0170*/  IMAD.WIDE.U32 R32, R125.reuse, 0x4, R32 ;  /* 0x000000047d207825 */ /* 0x041fe200078e0020 */
[----:B------:R-:W0:Y:S04]  /*0180*/  LDCU.64 UR12, c[0x0][0x3f8] ;  /* 0x00007f00ff0c77ac */ /* 0x000e280008000a00 */
[----:B------:R-:W4:Y:S01]  /*0190*/  LDG.E R2, desc[UR10][R32.64] ;  /* 0x0000000a20027981 */ /* 0x000f22000c1e1900 */
[----:B--2---:R-:W-:-:S03]  /*01a0*/  IMAD.WIDE.U32 R38, R125, 0x4, R38 ;  /* 0x000000047d267825 */ /* 0x004fc600078e0026 */
[----:B------:R-:W2:Y:S04]  /*01b0*/  LDG.E R3, desc[UR10][R32.64+0x200] ;  /* 0x0002000a20037981 */ /* 0x000ea8000c1e1900 */
        /* <DEDUP_REMOVED lines=59> */
[----:B------:R-:W-:-:S02]  /*0570*/  UMOV UR4, 0x400 ;  /* 0x0000040000047882 */ /* 0x000fc40000000000 */
[----:B------:R-:W-:Y:S01]  /*0580*/  UIADD3 UR4, UPT, UPT, UR4, 0x10, URZ ;  /* 0x0000001004047890 */ /* 0x000fe2000fffe0ff */
[----:B------:R-:W-:-:S03]  /*0590*/  MOV R0, RZ ;  /* 0x000000ff00007202 */ /* 0x000fc60000000f00 */
[----:B---3--:R-:W-:-:S03]  /*05a0*/  ULEA UR4, UR5, UR4, 0x18 ;  /* 0x0000000405047291 */ /* 0x008fc6000f8ec0ff */
[----:B------:R-:W-:-:S03]  /*05b0*/  UMOV UR5, UR6 ;  /* 0x0000000600057c82 */ /* 0x000fc60008000000 */
[----:B----4-:R-:W-:Y:S01]  /*05c0*/  @P0 FADD R2, R2, 1 ;  /* 0x3f80000002020421 */ /* 0x010fe20000000000 */
        /* <DEDUP_REMOVED lines=29> */
.L_x_8707:
[----:B-12---:R-:W0:Y:S01]  /*07a0*/  LDC.64 R56, c[0x0][0x390] ;  /* 0x0000e400ff387b82 */ /* 0x006e220000000a00 */
[----:B------:R-:W-:-:S05]  /*07b0*/  MOV R38, UR5 ;  /* 0x0000000500267c02 */ /* 0x000fca0008000f00 */
[----:B------:R-:W-:-:S05]  /*07c0*/  IMAD R61, R38, 0xf00, R125 ;  /* 0x00000f00263d7824 */ /* 0x000fca00078e027d */
[C---:B------:R-:W-:Y:S02]  /*07d0*/  IADD3 R64, PT, PT, R61.reuse, 0x100, RZ ;  /* 0x000001003d407810 */ /* 0x040fe40007ffe0ff */
[C---:B------:R-:W-:Y:S01]  /*07e0*/  IADD3 R66, PT, PT, R61.reuse, 0x180, RZ ;  /* 0x000001803d427810 */ /* 0x040fe20007ffe0ff */
[----:B0-----:R-:W-:-:S05]  /*07f0*/  IMAD.WIDE.U32 R88, R61, 0x4, R56 ;  /* 0x000000043d587825 */ /* 0x001fca00078e0038 */
[----:B------:R-:W2:Y:S01]  /*0800*/  LDG.E R87, desc[UR10][R88.64] ;  /* 0x0000000a58577981 */ /* 0x000ea2000c1e1900 */
[----:B------:R-:W-:Y:S01]  /*0810*/  IMAD.WIDE.U32 R38, R64, 0x4, R56 ;  /* 0x0000000440267825 */ /* 0x000fe200078e0038 */
[----:B------:R-:W-:-:S03]  /*0820*/  IADD3 R72, PT, PT, R61, 0x200, RZ ;  /* 0x000002003d487810 */ /* 0x000fc60007ffe0ff */
[----:B------:R-:W-:Y:S01]  /*0830*/  IMAD.WIDE.U32 R40, R66, 0x4, R56 ;  /* 0x0000000442287825 */ /* 0x000fe200078e0038 */
[----:B------:R-:W3:Y:S01]  /*0840*/  LDG.E R88, desc[UR10][R88.64+0x200] ;  /* 0x0002000a58587981 */ /* 0x000ee2000c1e1900 */
[----:B------:R-:W-:-:S03]  /*0850*/  IADD3 R53, PT, PT, R61, 0x280, RZ ;  /* 0x000002803d357810 */ /* 0x000fc60007ffe0ff */
[----:B------:R0:W4:Y:S04]  /*0860*/  LDG.E R77, desc[UR10][R40.64] ;  /* 0x0000000a284d7981 */ /* 0x000128000c1e1900 */
[----:B------:R1:W4:Y:S01]  /*0870*/  LDG.E R89, desc[UR10][R38.64] ;  /* 0x0000000a26597981 */ /* 0x000322000c1e1900 */
[----:B------:R-:W-:Y:S01]  /*0880*/  IADD3 R37, PT, PT, R61, 0x300, RZ ;  /* 0x000003003d257810 */ /* 0x000fe20007ffe0ff */
[----:B0-----:R-:W-:Y:S01]  /*0890*/  IMAD.WIDE.U32 R40, R53, 0x4, R56 ;  /* 0x0000000435287825 */ /* 0x001fe200078e0038 */
[----:B------:R-:W-:-:S04]  /*08a0*/  IADD3 R43, PT, PT, R61, 0x380, RZ ;  /* 0x000003803d2b7810 */ /* 0x000fc80007ffe0ff */
[----:B------:R0:W4:Y:S01]  /*08b0*/  LDG.E R75, desc[UR10][R40.64] ;  /* 0x0000000a284b7981 */ /* 0x000122000c1e1900 */
[----:B-1----:R-:W-:-:S05]  /*08c0*/  IMAD.WIDE.U32 R38, R72, 0x4, R56 ;  /* 0x0000000448267825 */ /* 0x002fca00078e0038 */
[----:B------:R1:W4:Y:S01]  /*08d0*/  LDG.E R86, desc[UR10][R38.64] ;  /* 0x0000000a26567981 */ /* 0x000322000c1e1900 */
[----:B0-----:R-:W-:-:S04]  /*08e0*/  IMAD.WIDE.U32 R40, R43, 0x4, R56 ;  /* 0x000000042b287825 */ /* 0x001fc800078e0038 */
[----:B-1----:R-:W-:Y:S01]  /*08f0*/  IMAD.WIDE.U32 R38, R37, 0x4, R56 ;  /* 0x0000000425267825 */ /* 0x002fe200078e0038 */
[C---:B------:R-:W-:Y:S01]  /*0900*/  IADD3 R37, PT, PT, R61.reuse, 0x400, RZ ;  /* 0x000004003d257810 */ /* 0x040fe20007ffe0ff */
[----:B------:R0:W4:Y:S01]  /*0910*/  LDG.E R74, desc[UR10][R40.64] ;  /* 0x0000000a284a7981 */ /* 0x000122000c1e1900 */
[----:B------:R-:W-:-:S03]  /*0920*/  IADD3 R43, PT, PT, R61, 0x480, RZ ;  /* 0x000004803d2b7810 */ /* 0x000fc60007ffe0ff */
[----:B------:R1:W4:Y:S02]  /*0930*/  LDG.E R76, desc[UR10][R38.64] ;  /* 0x0000000a264c7981 */ /* 0x000324000c1e1900 */
        /* <DEDUP_REMOVED lines=19> */
[--C-:B-1----:R-:W-:Y:S01]  /*0a70*/  IMAD.WIDE.U32 R38, R37, 0x4, R56.reuse ;  /* 0x0000000425267825 */ /* 0x102fe200078e0038 */
[C---:B------:R-:W-:Y:S02]  /*0a80*/  IADD3 R37, PT, PT, R61.reuse, 0x800, RZ ;  /* 0x000008003d257810 */ /* 0x040fe40007ffe0ff */
[C---:B------:R-:W-:Y:S02]  /*0a90*/  IADD3 R43, PT, PT, R61.reuse, 0x880, RZ ;  /* 0x000008803d2b7810 */ /* 0x040fe40007ffe0ff */
[----:B------:R0:W4:Y:S01]  /*0aa0*/  LDG.E R59, desc[UR10][R38.64] ;  /* 0x0000000a263b7981 */ /* 0x000122000c1e1900 */
[----:B------:R-:W-:Y:S02]  /*0ab0*/  IADD3 R70, PT, PT, R61, 0x900, RZ ;  /* 0x000009003d467810 */ /* 0x000fe40007ffe0ff */
[----:B------:R-:W-:-:S04]  /*0ac0*/  IMAD.WIDE.U32 R42, R43, 0x4, R56 ;  /* 0x000000042b2a7825 */ /* 0x000fc800078e0038 */
[----:B0-----:R-:W-:Y:S02]  /*0ad0*/  IMAD.WIDE.U32 R38, R37, 0x4, R56 ;  /* 0x0000000425267825 */ /* 0x001fe400078e0038 */
[----:B------:R0:W4:Y:S01]  /*0ae0*/  LDG.E R37, desc[UR10][R40.64] ;  /* 0x0000000a28257981 */ /* 0x000122000c1e1900 */
[----:B------:R-:W-:-:S03]  /*0af0*/  IADD3 R68, PT, PT, R61, 0x980, RZ ;  /* 0x000009803d447810 */ /* 0x000fc60007ffe0ff */
[----:B------:R-:W4:Y:S01]  /*0b00*/  LDG.E R38, desc[UR10][R38.64] ;  /* 0x0000000a26267981 */ /* 0x000f22000c1e1900 */
[C---:B------:R-:W-:Y:S01]  /*0b10*/  IADD3 R51, PT, PT, R61.reuse, 0xa00, RZ ;  /* 0x00000a003d337810 */ /* 0x040fe20007ffe0ff */
[--C-:B0-----:R-:W-:Y:S02]  /*0b20*/  IMAD.WIDE.U32 R40, R70, 0x4, R56.reuse ;  /* 0x0000000446287825 */ /* 0x101fe400078e0038 */
[----:B------:R0:W4:Y:S02]  /*0b30*/  LDG.E R39, desc[UR10][R42.64] ;  /* 0x0000000a2a277981 */ /* 0x000124000c1e1900 */
[--C-:B------:R-:W-:Y:S01]  /*0b40*/  IMAD.WIDE.U32 R44, R68, 0x4, R56.reuse ;  /* 0x00000004442c7825 */ /* 0x100fe200078e0038 */
[C---:B------:R-:W-:Y:S01]  /*0b50*/  IADD3 R49, PT, PT, R61.reuse, 0xa80, RZ ;  /* 0x00000a803d317810 */ /* 0x040fe20007ffe0ff */
[----:B------:R-:W4:Y:S01]  /*0b60*/  LDG.E R40, desc[UR10][R40.64] ;  /* 0x0000000a28287981 */ /* 0x000f22000c1e1900 */
[----:B------:R-:W-:Y:S01]  /*0b70*/  IADD3 R47, PT, PT, R61, 0xb00, RZ ;  /* 0x00000b003d2f7810 */ /* 0x000fe20007ffe0ff */
[----:B0-----:R-:W-:-:S02]  /*0b80*/  IMAD.WIDE.U32 R42, R51, 0x4, R56 ;  /* 0x00000004332a7825 */ /* 0x001fc400078e0038 */
[----:B------:R0:W4:Y:S02]  /*0b90*/  LDG.E R41, desc[UR10][R44.64] ;  /* 0x0000000a2c297981 */ /* 0x000124000c1e1900 */
[--C-:B------:R-:W-:Y:S01]  /*0ba0*/  IMAD.WIDE.U32 R62, R49, 0x4, R56.reuse ;  /* 0x00000004313e7825 */ /* 0x100fe200078e0038 */
[C---:B------:R-:W-:Y:S01]  /*0bb0*/  IADD3 R60, PT, PT, R61.reuse, 0xb80, RZ ;  /* 0x00000b803d3c7810 */ /* 0x040fe20007ffe0ff */
[----:B------:R-:W4:Y:S01]  /*0bc0*/  LDG.E R42, desc[UR10][R42.64] ;  /* 0x0000000a2a2a7981 */ /* 0x000f22000c1e1900 */
[----:B------:R-:W-:Y:S01]  /*0bd0*/  IADD3 R58, PT, PT, R61, 0xc00, RZ ;  /* 0x00000c003d3a7810 */ /* 0x000fe20007ffe0ff */
[--C-:B0-----:R-:W-:Y:S02]  /*0be0*/  IMAD.WIDE.U32 R44, R47, 0x4, R56.reuse ;  /* 0x000000042f2c7825 */ /* 0x101fe400078e0038 */
[----:B------:R0:W4:Y:S01]  /*0bf0*/  LDG.E R43, desc[UR10][R62.64] ;  /* 0x0000000a3e2b7981 */ /* 0x000122000c1e1900 */
[----:B------:R-:W-:Y:S01]  /*0c00*/  IADD3 R46, PT, PT, R61, 0xc80, RZ ;  /* 0x00000c803d2e7810 */ /* 0x000fe20007ffe0ff */
[----:B------:R-:W-:-:S02]  /*0c10*/  IMAD.WIDE.U32 R80, R58, 0x4, R56 ;  /* 0x000000043a507825 */ /* 0x000fc400078e0038 */
[----:B------:R-:W4:Y:S01]  /*0c20*/  LDG.E R44, desc[UR10][R44.64] ;  /* 0x0000000a2c2c7981 */ /* 0x000f22000c1e1900 */
[----:B------:R-:W-:-:S03]  /*0c30*/  IADD3 R54, PT, PT, R61, 0xd00, RZ ;  /* 0x00000d003d367810 */ /* 0x000fc60007ffe0ff */
[----:B------:R-:W4:Y:S01]  /*0c40*/  LDG.E R80, desc[UR10][R80.64] ;  /* 0x0000000a50507981 */ /* 0x000f22000c1e1900 */
[----:B0-----:R-:W-:-:S05]  /*0c50*/  IMAD.WIDE.U32 R62, R60, 0x4, R56 ;  /* 0x000000043c3e7825 */ /* 0x001fca00078e0038 */
[----:B------:R0:W4:Y:S01]  /*0c60*/  LDG.E R45, desc[UR10][R62.64] ;  /* 0x0000000a3e2d7981 */ /* 0x000122000c1e1900 */
[C---:B------:R-:W-:Y:S01]  /*0c70*/  IADD3 R52, PT, PT, R61.reuse, 0xd80, RZ ;  /* 0x00000d803d347810 */ /* 0x040fe20007ffe0ff */
[----:B------:R-:W-:Y:S01]  /*0c80*/  IMAD.WIDE.U32 R82, R54, 0x4, R56 ;  /* 0x0000000436527825 */ /* 0x000fe200078e0038 */
[C---:B------:R-:W-:Y:S02]  /*0c90*/  IADD3 R50, PT, PT, R61.reuse, 0xe00, RZ ;  /* 0x00000e003d327810 */ /* 0x040fe40007ffe0ff */
[----:B------:R-:W-:-:S03]  /*0ca0*/  IADD3 R48, PT, PT, R61, 0xe80, RZ ;  /* 0x00000e803d307810 */ /* 0x000fc60007ffe0ff */
[----:B------:R-:W4:Y:S01]  /*0cb0*/  LDG.E R82, desc[UR10][R82.64] ;  /* 0x0000000a52527981 */ /* 0x000f22000c1e1900 */
[----:B0-----:R-:W-:-:S05]  /*0cc0*/  IMAD.WIDE.U32 R62, R46, 0x4, R56 ;  /* 0x000000042e3e7825 */ /* 0x001fca00078e0038 */
[----:B------:R0:W4:Y:S01]  /*0cd0*/  LDG.E R81, desc[UR10][R62.64] ;  /* 0x0000000a3e517981 */ /* 0x000122000c1e1900 */
[----:B------:R-:W-:-:S06]  /*0ce0*/  IMAD.WIDE.U32 R84, R50, 0x4, R56 ;  /* 0x0000000432547825 */ /* 0x000fcc00078e0038 */
[----:B------:R-:W4:Y:S01]  /*0cf0*/  LDG.E R84, desc[UR10][R84.64] ;  /* 0x0000000a54547981 */ /* 0x000f22000c1e1900 */
[----:B0-----:R-:W-:-:S05]  /*0d00*/  IMAD.WIDE.U32 R62, R52, 0x4, R56 ;  /* 0x00000004343e7825 */ /* 0x001fca00078e0038 */
[----:B------:R0:W4:Y:S01]  /*0d10*/  LDG.E R83, desc[UR10][R62.64] ;  /* 0x0000000a3e537981 */ /* 0x000122000c1e1900 */
[----:B------:R-:W-:-:S05]  /*0d20*/  IMAD.WIDE.U32 R56, R48, 0x4, R56 ;  /* 0x0000000430387825 */ /* 0x000fca00078e0038 */
        /* <DEDUP_REMOVED lines=41> */
[----:B------:R-:W-:-:S04]  /*0fc0*/  FMUL R56, R56, 0.0010416667209938168526 ;  /* 0x3a88888938387820 */ /* 0x000fc80000400000 */
[--C-:B------:R-:W-:Y:S01]  /*0fd0*/  FADD R57, R87, -R56.reuse ;  /* 0x8000003857397221 */ /* 0x100fe20000000000 */
[----:B------:R-:W-:-:S03]  /*0fe0*/  FADD R114, R88, -R56 ;  /* 0x8000003858727221 */ /* 0x000fc60000000000 */
[----:B------:R-:W-:Y:S01]  /*0ff0*/  FFMA R57, R57, R57, RZ ;  /* 0x0000003939397223 */ /* 0x000fe200000000ff */
[----:B------:R-:W-:-:S03]  /*1000*/  FADD R62, R89, -R56 ;  /* 0x80000038593e7221 */ /* 0x000fc60000000000 */
        /* <DEDUP_REMOVED lines=63> */
[----:B------:R-:W-:-:S04]  /*1400*/  LOP3.LUT R113, R124, 0x1f, RZ, 0xc0, !PT ;  /* 0x0000001f7c717812 */ /* 0x000fc800078ec0ff */
[----:B------:R-:W-:Y:S01]  /*1410*/  ISETP.NE.AND P0, PT, R113, RZ, PT ;  /* 0x000000ff7100720c */ /* 0x000fe20003f05270 */
[----:B0-----:R-:W-:-:S05]  /*1420*/  FADD R79, R78, R79 ;  /* 0x0000004f4e4f7221 */ /* 0x001fca0000000000 */
[----:B------:R-:W0:Y:S01]  /*1430*/  SHFL.BFLY PT, R114, R79, 0x10, 0x1f ;  /* 0x0e001f004f727f89 */ /* 0x000e2200000e0000 */
[----:B------:R-:W-:-:S06]  /*1440*/  UIADD3 UR7, UPT, UPT, UR4, 0x20, URZ ;  /* 0x0000002004077890 */ /* 0x000fcc000fffe0ff */
[----:B------:R-:W-:Y:S01]  /*1450*/  @!P0 SHF.R.U32.HI R62, RZ, 0x2, R124 ;  /* 0x00000002ff3e8819 */ /* 0x000fe2000001167c */
[----:B------:R-:W-:-:S03]  /*1460*/  USEL UR7, UR7, UR4, UP1 ;  /* 0x0000000407077287 */ /* 0x000fc60008800000 */
[----:B------:R-:W-:Y:S02]  /*1470*/  @!P0 LOP3.LUT R62, R62, 0xf8, RZ, 0xc0, !PT ;  /* 0x000000f83e3e8812 */ /* 0x000fe400078ec0ff */
[----:B------:R-:W-:Y:S01]  /*1480*/  ISETP.GT.U32.AND P1, PT, R113, 0x3, PT ;  /* 0x000000037100780c */ /* 0x000fe20003f24070 */
[----:B0-----:R-:W-:-:S05]  /*1490*/  FADD R57, R79, R114 ;  /* 0x000000724f397221 */ /* 0x001fca0000000000 */
[----:B------:R0:W-:Y:S01]  /*14a0*/  @!P0 STS.64 [R62+UR7], R56 ;  /* 0x000000383e008988 */ /* 0x0001e20008000a07 */
[----:B------:R-:W-:-:S06]  /*14b0*/  MOV R78, RZ ;  /* 0x000000ff004e7202 */ /* 0x000fcc0000000f00 */
[----:B------:R-:W-:-:S05]  /*14c0*/  @!P1 MOV R78, 0x44700000 ;  /* 0x44700000004e9802 */ /* 0x000fca0000000f00 */
[----:B------:R-:W1:Y:S01]  /*14d0*/  SHFL.DOWN PT, R79, R78, 0x2, 0x1f ;  /* 0x08401f004e4f7f89 */ /* 0x000e6200000e0000 */
[----:B------:R-:W-:Y:S02]  /*14e0*/  @!P1 LEA R63, R113, UR7, 0x3 ;  /* 0x00000007713f9c11 */ /* 0x000fe4000f8e18ff */
[----:B0-----:R-:W-:Y:S01]  /*14f0*/  CS2R R56, SRZ ;  /* 0x0000000000387805 */ /* 0x001fe2000001ff00 */
[----:B------:R-:W-:Y:S06]  /*1500*/  BAR.SYNC.DEFER_BLOCKING 0x0 ;  /* 0x0000000000007b1d */ /* 0x000fec0000010000 */
[----:B------:R-:W0:Y:S01]  /*1510*/  @!P1 LDS.64 R56, [R63] ;  /* 0x000000003f389984 */ /* 0x000e220000000a00 */
[----:B-1----:R-:W-:-:S05]  /*1520*/  FADD R113, R79, R78 ;  /* 0x0000004e4f717221 */ /* 0x002fca0000000000 */
[----:B------:R-:W-:-:S04]  /*1530*/  IADD3 R62, PT, PT, R113, 0x1800000, RZ ;  /* 0x01800000713e7810 */ /* 0x000fc80007ffe0ff */
[----:B------:R-:W-:-:S04]  /*1540*/  LOP3.LUT R62, R62, 0x7f800000, RZ, 0xc0, !PT ;  /* 0x7f8000003e3e7812 */ /* 0x000fc800078ec0ff */
[----:B------:R-:W-:Y:S01]  /*1550*/  ISETP.GT.U32.AND P0, PT, R62, 0x1ffffff, PT ;  /* 0x01ffffff3e00780c */ /* 0x000fe20003f04070 */
[----:B------:R-:W-:Y:S01]  /*1560*/  BSSY.RECONVERGENT B0, `(.L_x_8699) ;  /* 0x000000d000007945 */ /* 0x000fe20003800200 */
[----:B------:R-:W-:Y:S01]  /*1570*/  ISETP.NE.AND P3, PT, R124, RZ, PT ;  /* 0x000000ff7c00720c */ /* 0x000fe20003f65270 */
[----:B0-----:R0:W1:Y:S04]  /*1580*/  SHFL.DOWN PT, R114, R56, 0x2, 0x1f ;  /* 0x08401f0038727f89 */ /* 0x00106800000e0000 */
[----:B------:R0:W2:Y:S06]  /*1590*/  SHFL.DOWN PT, R115, R57, 0x2, 0x1f ;  /* 0x08401f0039737f89 */ /* 0x0000ac00000e0000 */
[----:B------:R-:W-:Y:S05]  /*15a0*/  @P0 BRA `(.L_x_8700) ;  /* 0x0000000000100947 */ /* 0x000fea0003800000 */
[----:B------:R-:W-:Y:S02]  /*15b0*/  MOV R62, R113 ;  /* 0x00000071003e7202 */ /* 0x000fe40000000f00 */
[----:B------:R-:W-:-:S07]  /*15c0*/  MOV R63, 0x15e0 ;  /* 0x000015e0003f7802 */ /* 0x000fce0000000f00 */
[----:B012--5:R-:W-:Y:S05]  /*15d0*/  CALL.REL.NOINC `($__internal_130_$__cuda_sm20_rcp_rn_f32_slowpath) ;  /* 0x0000002800207944 */ /* 0x027fea0003c00000 */
[----:B------:R-:W-:Y:S05]  /*15e0*/  BRA `(.L_x_8701) ;  /* 0x0000000000107947 */ /* 0x000fea0003800000 */
.L_x_8700:
[----:B------:R-:W3:Y:S02]  /*15f0*/  MUFU.RCP R62, R113 ;  /* 0x00000071003e7308 */ /* 0x000ee40000001000 */
[----:B---3--:R-:W-:-:S04]  /*1600*/  FFMA R63, R113, R62, -1 ;  /* 0xbf800000713f7423 */ /* 0x008fc8000000003e */
[----:B------:R-:W-:-:S04]  /*1610*/  FADD.FTZ R63, -R63, -RZ ;  /* 0x800000ff3f3f7221 */ /* 0x000fc80000010100 */
[----:B------:R-:W-:-:S07]  /*1620*/  FFMA R117, R62, R63, R62 ;  /* 0x0000003f3e757223 */ /* 0x000fce000000003e */
.L_x_8701:
[----:B------:R-:W-:Y:S05]  /*1630*/  BSYNC.RECONVERGENT B0 ;  /* 0x0000000000007941 */ /* 0x000fea0003800200 */
.L_x_8699:
[----:B------:R-:W3:Y:S01]  /*1640*/  SHFL.DOWN PT, R116, R113, 0x1, 0x1f ;  /* 0x08201f0071747f89 */ /* 0x000ee200000e0000 */
[----:B-1----:R-:W-:Y:S01]  /*1650*/  FADD R62, -R114, R56 ;  /* 0x00000038723e7221 */ /* 0x002fe20000000100 */
[----:B------:R-:W-:Y:S01]  /*1660*/  FMUL R119, R79, R114 ;  /* 0x000000724f777220 */ /* 0x000fe20000400000 */
[----:B------:R-:W-:Y:S02]  /*1670*/  BSSY.RECONVERGENT B0, `(.L_x_8702) ;  /* 0x0000017000007945 */ /* 0x000fe40003800200 */
[----:B------:R-:W-:-:S04]  /*1680*/  FMUL R63, R62, R62 ;  /* 0x0000003e3e3f7220 */ /* 0x000fc80000400000 */
[----:B------:R-:W-:Y:S01]  /*1690*/  FMUL R62, R63, R78 ;  /* 0x0000004e3f3e7220 */ /* 0x000fe20000400000 */
[----:B------:R-:W-:Y:S01]  /*16a0*/  FFMA R78, R78, R56, R119 ;  /* 0x000000384e4e7223 */ /* 0x000fe20000000077 */
[----:B0-2---:R-:W-:Y:S02]  /*16b0*/  FADD R56, R115, R57 ;  /* 0x0000003973387221 */ /* 0x005fe40000000000 */
        /* <DEDUP_REMOVED lines=12> */
[----:B-----5:R-:W-:Y:S05]  /*1780*/  CALL.REL.NOINC `($__internal_130_$__cuda_sm20_rcp_rn_f32_slowpath) ;  /* 0x0000002400b47944 */ /* 0x020fea0003c00000 */
[----:B------:R-:W-:Y:S05]  /*1790*/  BRA `(.L_x_8704) ;  /* 0x0000000000107947 */ /* 0x000fea0003800000 */
.L_x_8703:
[----:B------:R-:W0:Y:S02]  /*17a0*/  MUFU.RCP R117, R114 ;  /* 0x0000007200757308 */ /* 0x000e240000001000 */
[----:B0-----:R-:W-:-:S04]  /*17b0*/  FFMA R62, R114, R117, -1 ;  /* 0xbf800000723e7423 */ /* 0x001fc80000000075 */
[----:B------:R-:W-:-:S04]  /*17c0*/  FADD.FTZ R62, -R62, -RZ ;  /* 0x800000ff3e3e7221 */ /* 0x000fc80000010100 */
[----:B------:R-:W-:-:S07]  /*17d0*/  FFMA R117, R117, R62, R117 ;  /* 0x0000003e75757223 */ /* 0x000fce0000000075 */
.L_x_8704:
[----:B------:R-:W-:Y:S05]  /*17e0*/  BSYNC.RECONVERGENT B0 ;  /* 0x0000000000007941 */ /* 0x000fea0003800200 */
.L_x_8702:
        /* <DEDUP_REMOVED lines=9> */
[-C--:B------:R-:W-:Y:S01]  /*1880*/  FFMA R56, R63, R117.reuse, R56 ;  /* 0x000000753f387223 */ /* 0x080fe20000000038 */
[----:B------:R-:W-:Y:S01]  /*1890*/  FFMA R116, R113, R78, R116 ;  /* 0x0000004e71747223 */ /* 0x000fe20000000074 */
[----:B------:R-:W1:Y:S01]  /*18a0*/  @!P3 LDC.64 R62, c[0x0][0x3a0] ;  /* 0x0000e800ff3ebb82 */ /* 0x000e620000000a00 */
[----:B------:R-:W-:Y:S02]  /*18b0*/  MOV R113, UR5 ;  /* 0x0000000500717c02 */ /* 0x000fe40008000f00 */
[----:B------:R-:W-:Y:S01]  /*18c0*/  FMUL R116, R116, R117 ;  /* 0x0000007574747220 */ /* 0x000fe20000400000 */
[----:B------:R-:W0:Y:S05]  /*18d0*/  SHFL.IDX PT, R56, R56, RZ, 0x1f ;  /* 0x00001fff38387589 */ /* 0x000e2a00000e0000 */
[----:B------:R-:W2:Y:S01]  /*18e0*/  SHFL.IDX PT, R116, R116, RZ, 0x1f ;  /* 0x00001fff74747589 */ /* 0x000ea200000e0000 */
[----:B0-----:R-:W-:-:S02]  /*18f0*/  FFMA R79, R56, 0.00026041668024845421314, R79 ;  /* 0x39888889384f7823 */ /* 0x001fc4000000004f */
[----:B------:R-:W0:Y:S03]  /*1900*/  @!P3 LDC.64 R56, c[0x0][0x398] ;  /* 0x0000e600ff38bb82 */ /* 0x000e260000000a00 */
[----:B------:R-:W-:Y:S02]  /*1910*/  FSETP.GEU.AND P0, PT, |R79|, 1.175494350822287508e-38, PT ;  /* 0x008000004f00780b */ /* 0x000fe40003f0e200 */
[----:B--2---:R-:W-:-:S11]  /*1920*/  R2UR UR15, R116 ;  /* 0x00000000740f72ca */ /* 0x004fd600000e0000 */
[----:B------:R-:W-:-:S06]  /*1930*/  @!P0 FMUL R79, R79, 16777216 ;  /* 0x4b8000004f4f8820 */ /* 0x000fcc0000400000 */
[----:B------:R-:W2:Y:S01]  /*1940*/  MUFU.RSQ R79, R79 ;  /* 0x0000004f004f7308 */ /* 0x000ea20000001400 */
[----:B0-----:R-:W-:Y:S01]  /*1950*/  @!P3 IMAD.WIDE R56, R113, 0x4, R56 ;  /* 0x000000047138b825 */ /* 0x001fe200078e0238 */
[----:B--2---:R-:W-:Y:S02]  /*1960*/  R2UR UR7, R79 ;  /* 0x000000004f0772ca */ /* 0x004fe400000e0000 */
[----:B------:R-:W-:-:S05]  /*1970*/  MOV R79, UR15 ;  /* 0x0000000f004f7c02 */ /* 0x000fca0008000f00 */
[----:B------:R1:W-:Y:S06]  /*1980*/  @!P3 STG.E desc[UR10][R56.64], R79 ;  /* 0x0000004f3800b986 */ /* 0x0003ec000c10190a */
[----:B------:R-:W-:-:S05]  /*1990*/  MOV R78, UR7 ;  /* 0x00000007004e7c02 */ /* 0x000fca0008000f00 */
[----:B------:R-:W-:Y:S01]  /*19a0*/  @!P0 FMUL R78, R78, 4096 ;  /* 0x458000004e4e8820 */ /* 0x000fe20000400000 */
[----:B-1----:R-:W-:-:S04]  /*19b0*/  @!P3 IMAD.WIDE R56, R113, 0x4, R62 ;  /* 0x000000047138b825 */ /* 0x002fc800078e023e */
[----:B------:R-:W-:-:S13]  /*19c0*/  @!P0 R2UR UR7, R78 ;  /* 0x000000004e0782ca */ /* 0x000fda00000e0000 */
[----:B------:R-:W-:-:S05]  /*19d0*/  MOV R63, UR7 ;  /* 0x00000007003f7c02 */ /* 0x000fca0008000f00 */
[----:B------:R0:W-:Y:S01]  /*19e0*/  @!P3 STG.E desc[UR10][R56.64], R63 ;  /* 0x0000003f3800b986 */ /* 0x0001e2000c10190a */
[----:B------:R-:W-:Y:S05]  /*19f0*/  BRA.U UP0, `(.L_x_8705) ;  /* 0x0000000d00ac7547 */ /* 0x000fea000b800000 */
[----:B------:R-:W0:Y:S01]  /*1a00*/  LDC.64 R78, c[0x0][0x3c8] ;  /* 0x0000f200ff4e7b82 */ /* 0x000e220000000a00 */
        /* <DEDUP_REMOVED lines=12> */
[----:B------:R-:W-:Y:S01]  /*1ad0*/  FADD R76, R76, -UR15 ;  /* 0x8000000f4c4c7e21 */ /* 0x000fe20008000000 */
[----:B------:R-:W-:Y:S01]  /*1ae0*/  @P0 FMUL R87, R87, UR8 ;  /* 0x0000000857570c20 */ /* 0x000fe20008400000 */
[----:B------:R-:W-:Y:S01]  /*1af0*/  @P0 FMUL R88, R88, UR8 ;  /* 0x0000000858580c20 */ /* 0x000fe20008400000 */
[----:B------:R-:W-:Y:S01]  /*1b00*/  @P0 FMUL R89, R89, UR8 ;  /* 0x0000000859590c20 */ /* 0x000fe20008400000 */
[----:B------:R-:W-:Y:S01]  /*1b10*/  FADD R74, R74, -UR15 ;  /* 0x8000000f4a4a7e21 */ /* 0x000fe20008000000 */
[----:B------:R-:W-:Y:S01]  /*1b20*/  FADD R65, R65, -UR15 ;  /* 0x8000000f41417e21 */ /* 0x000fe20008000000 */
[----:B------:R-:W-:Y:S01]  /*1b30*/  F2FP.BF16.F32.PACK_AB R87, RZ, R87 ;  /* 0x00000057ff57723e */ /* 0x000fe200000010ff */
[----:B------:R-:W-:Y:S01]  /*1b40*/  FADD R73, R73, -UR15 ;  /* 0x8000000f49497e21 */ /* 0x000fe20008000000 */
[----:B------:R-:W-:Y:S01]  /*1b50*/  F2FP.BF16.F32.PACK_AB R88, RZ, R88 ;  /* 0x00000058ff58723e */ /* 0x000fe200000010ff */
[----:B------:R-:W-:Y:S01]  /*1b60*/  FMUL R74, R74, UR7 ;  /* 0x000000074a4a7c20 */ /* 0x000fe20008400000 */
[----:B------:R-:W-:Y:S01]  /*1b70*/  F2FP.BF16.F32.PACK_AB R89, RZ, R89 ;  /* 0x00000059ff59723e */ /* 0x000fe200000010ff */
[----:B0-----:R-:W-:-:S04]  /*1b80*/  IMAD.WIDE.U32 R56, R61, 0x2, R78 ;  /* 0x000000023d387825 */ /* 0x001fc800078e004e */
[----:B------:R-:W-:Y:S01]  /*1b90*/  FADD R61, R86, -UR15 ;  /* 0x8000000f563d7e21 */ /* 0x000fe20008000000 */
[----:B------:R-:W-:Y:S01]  /*1ba0*/  FMUL R86, R77, UR7 ;  /* 0x000000074d567c20 */ /* 0x000fe20008400000 */
[----:B------:R-:W-:Y:S01]  /*1bb0*/  FFMA R74, R9, R74, R107 ;  /* 0x0000004a094a7223 */ /* 0x000fe2000000006b */
[----:B------:R-:W-:-:S04]  /*1bc0*/  IMAD.WIDE.U32 R62, R64, 0x2, R78 ;  /* 0x00000002403e7825 */ /* 0x000fc800078e004e */
[----:B------:R-:W-:Y:S01]  /*1bd0*/  FMUL R61, R61, UR7 ;  /* 0x000000073d3d7c20 */ /* 0x000fe20008400000 */
[----:B------:R-:W-:Y:S01]  /*1be0*/  FFMA R86, R5, R86, R111 ;  /* 0x0000005605567223 */ /* 0x000fe2000000006f */
[----:B------:R-:W-:Y:S01]  /*1bf0*/  STG.E.U16 desc[UR10][R56.64], R87 ;  /* 0x0000005738007986 */ /* 0x000fe2000c10150a */
[----:B------:R-:W-:Y:S01]  /*1c00*/  FMUL R64, R75, UR7 ;  /* 0x000000074b407c20 */ /* 0x000fe20008400000 */
[----:B------:R-:W-:Y:S01]  /*1c10*/  FFMA R61, R6, R61, R110 ;  /* 0x0000003d063d7223 */ /* 0x000fe2000000006e */
[----:B------:R-:W-:Y:S01]  /*1c20*/  @P0 FMUL R86, R86, UR8 ;  /* 0x0000000856560c20 */ /* 0x000fe20008400000 */
[----:B------:R0:W-:Y:S01]  /*1c30*/  STG.E.U16 desc[UR10][R56.64+0x100], R88 ;  /* 0x0001005838007986 */ /* 0x0001e2000c10150a */
[----:B------:R-:W-:Y:S01]  /*1c40*/  FFMA R64, R7, R64, R109 ;  /* 0x0000004007407223 */ /* 0x000fe2000000006d */
[----:B------:R-:W-:Y:S01]  /*1c50*/  @P0 FMUL R61, R61, UR8 ;  /* 0x000000083d3d0c20 */ /* 0x000fe20008400000 */
[----:B------:R-:W-:Y:S01]  /*1c60*/  FMUL R65, R65, UR7 ;  /* 0x0000000741417c20 */ /* 0x000fe20008400000 */
[----:B------:R1:W-:Y:S01]  /*1c70*/  STG.E.U16 desc[UR10][R62.64], R89 ;  /* 0x000000593e007986 */ /* 0x0003e2000c10150a */
[----:B------:R-:W-:Y:S01]  /*1c80*/  F2FP.BF16.F32.PACK_AB R86, RZ, R86 ;  /* 0x00000056ff56723e */ /* 0x000fe200000010ff */
[----:B------:R-:W-:Y:S01]  /*1c90*/  @P0 FMUL R64, R64, UR8 ;  /* 0x0000000840400c20 */ /* 0x000fe20008400000 */
[----:B------:R-:W-:Y:S01]  /*1ca0*/  F2FP.BF16.F32.PACK_AB R61, RZ, R61 ;  /* 0x0000003dff3d723e */ /* 0x000fe200000010ff */
[----:B------:R-:W-:Y:S01]  /*1cb0*/  @P0 FMUL R74, R74, UR8 ;  /* 0x000000084a4a0c20 */ /* 0x000fe20008400000 */
[----:B------:R-:W-:Y:S01]  /*1cc0*/  FADD R67, R67, -UR15 ;  /* 0x8000000f43437e21 */ /* 0x000fe20008000000 */
[----:B------:R-:W-:Y:S01]  /*1cd0*/  FADD R55, R55, -UR15 ;  /* 0x8000000f37377e21 */ /* 0x000fe20008000000 */
[----:B------:R-:W-:Y:S01]  /*1ce0*/  F2FP.BF16.F32.PACK_AB R64, RZ, R64 ;  /* 0x00000040ff40723e */ /* 0x000fe200000010ff */
[----:B0-----:R-:W-:Y:S01]  /*1cf0*/  IMAD.WIDE.U32 R56, R66, 0x2, R78 ;  /* 0x0000000242387825 */ /* 0x001fe200078e004e */
[----:B------:R-:W-:-:S03]  /*1d00*/  MOV R66, UR5 ;  /* 0x0000000500427c02 */ /* 0x000fc60008000f00 */
[----:B------:R-:W-:Y:S01]  /*1d10*/  FMUL R67, R67, UR7 ;  /* 0x0000000743437c20 */ /* 0x000fe20008400000 */
[----:B------:R-:W-:Y:S01]  /*1d20*/  F2FP.BF16.F32.PACK_AB R74, RZ, R74 ;  /* 0x0000004aff4a723e */ /* 0x000fe200000010ff */
[----:B-1----:R-:W-:Y:S01]  /*1d30*/  IMAD.WIDE.U32 R62, R72, 0x2, R78 ;  /* 0x00000002483e7825 */ /* 0x002fe200078e004e */
[----:B------:R-:W-:-:S03]  /*1d40*/  PRMT R72, R61, 0x7610, R72 ;  /* 0x000076103d487816 */ /* 0x000fc60000000048 */
[----:B------:R-:W-:Y:S01]  /*1d50*/  FMUL R61, R76, UR7 ;  /* 0x000000074c3d7c20 */ /* 0x000fe20008400000 */
[----:B------:R0:W-:Y:S01]  /*1d60*/  STG.E.U16 desc[UR10][R56.64], R86 ;  /* 0x0000005638007986 */ /* 0x0001e2000c10150a */
[----:B------:R-:W-:Y:S01]  /*1d70*/  IMAD R66, R66, 0xf00, R125 ;  /* 0x00000f0042427824 */ /* 0x000fe200078e027d */
[----:B------:R-:W-:Y:S01]  /*1d80*/  PRMT R76, R74, 0x7610, R76 ;  /* 0x000076104a4c7816 */ /* 0x000fe2000000004c */
[----:B------:R-:W-:Y:S01]  /*1d90*/  FFMA R61, R8, R61, R108 ;  /* 0x0000003d083d7223 */ /* 0x000fe2000000006c */
[----:B------:R1:W-:Y:S01]  /*1da0*/  STG.E.U16 desc[UR10][R62.64], R72 ;  /* 0x000000483e007986 */ /* 0x0003e2000c10150a */
[----:B------:R-:W-:Y:S01]  /*1db0*/  FADD R59, R59, -UR15 ;  /* 0x8000000f3b3b7e21 */ /* 0x000fe20008000000 */
[----:B------:R-:W-:Y:S01]  /*1dc0*/  FFMA R67, R12, R67, R104 ;  /* 0x000000430c437223 */ /* 0x000fe20000000068 */
[----:B------:R-:W-:Y:S01]  /*1dd0*/  @P0 FMUL R61, R61, UR8 ;  /* 0x000000083d3d0c20 */ /* 0x000fe20008400000 */
[----:B------:R-:W-:Y:S01]  /*1de0*/  FADD R69, R69, -UR15 ;  /* 0x8000000f45457e21 */ /* 0x000fe20008000000 */
[----:B------:R-:W-:Y:S01]  /*1df0*/  FMUL R59, R59, UR7 ;  /* 0x000000073b3b7c20 */ /* 0x000fe20008400000 */
[----:B------:R-:W-:Y:S01]  /*1e00*/  @P0 FMUL R67, R67, UR8 ;  /* 0x0000000843430c20 */ /* 0x000fe20008400000 */
[----:B------:R-:W-:Y:S01]  /*1e10*/  FADD R71, R71, -UR15 ;  /* 0x8000000f47477e21 */ /* 0x000fe20008000000 */
[----:B------:R-:W-:Y:S01]  /*1e20*/  F2FP.BF16.F32.PACK_AB R61, RZ, R61 ;  /* 0x0000003dff3d723e */ /* 0x000fe200000010ff */
[----:B0-----:R-:W-:-:S04]  /*1e30*/  IMAD.WIDE.U32 R56, R53, 0x2, R78 ;  /* 0x0000000235387825 */ /* 0x001fc800078e004e */
[----:B------:R-:W-:Y:S01]  /*1e40*/  FMUL R74, R69, UR7 ;  /* 0x00000007454a7c20 */ /* 0x000fe20008400000 */
[----:B------:R-:W-:Y:S01]  /*1e50*/  IADD3 R69, PT, PT, R66, 0x480, RZ ;  /* 0x0000048042457810 */ /* 0x000fe20007ffe0ff */
[----:B-1----:R-:W-:Y:S01]  /*1e60*/  FMUL R62, R73, UR7 ;  /* 0x00000007493e7c20 */ /* 0x002fe20008400000 */
[----:B------:R-:W-:Y:S01]  /*1e70*/  FFMA R72, R10, R65, R106 ;  /* 0x000000410a487223 */ /* 0x000fe2000000006a */
[C---:B------:R-:W-:Y:S01]  /*1e80*/  IADD3 R63, PT, PT, R66.reuse, 0x300, RZ ;  /* 0x00000300423f7810 */ /* 0x040fe20007ffe0ff */
[----:B------:R-:W-:Y:S01]  /*1e90*/  FADD R37, R37, -UR15 ;  /* 0x8000000f25257e21 */ /* 0x000fe20008000000 */
[----:B------:R-:W-:Y:S01]  /*1ea0*/  IADD3 R65, PT, PT, R66, 0x380, RZ ;  /* 0x0000038042417810 */ /* 0x000fe20007ffe0ff */
[----:B------:R-:W-:Y:S01]  /*1eb0*/  FFMA R53, R11, R62, R105 ;  /* 0x0000003e0b357223 */ /* 0x000fe20000000069 */
[----:B------:R-:W-:Y:S01]  /*1ec0*/  PRMT R73, R64, 0x7610, R73 ;  /* 0x0000761040497816 */ /* 0x000fe20000000049 */
[----:B------:R-:W-:Y:S01]  /*1ed0*/  IMAD.WIDE.U32 R62, R63, 0x2, R78 ;  /* 0x000000023f3e7825 */ /* 0x000fe200078e004e */
[----:B------:R-:W-:-:S03]  /*1ee0*/  PRMT R75, R61, 0x7610, R75 ;  /* 0x000076103d4b7816 */ /* 0x000fc6000000004b */
[----:B------:R-:W-:Y:S01]  /*1ef0*/  @P0 FMUL R72, R72, UR8 ;  /* 0x0000000848480c20 */ /* 0x000fe20008400000 */
[----:B------:R-:W-:Y:S01]  /*1f00*/  @P0 FMUL R53, R53, UR8 ;  /* 0x0000000835350c20 */ /* 0x000fe20008400000 */
[----:B------:R-:W-:Y:S01]  /*1f10*/  IMAD.WIDE.U32 R64, R65, 0x2, R78 ;  /* 0x0000000241407825 */ /* 0x000fe200078e004e */
[----:B------:R-:W-:Y:S01]  /*1f20*/  IADD3 R61, PT, PT, R66, 0x400, RZ ;  /* 0x00000400423d7810 */ /* 0x000fe20007ffe0ff */
[----:B------:R0:W-:Y:S01]  /*1f30*/  STG.E.U16 desc[UR10][R56.64], R73 ;  /* 0x0000004938007986 */ /* 0x0001e2000c10150a */
[----:B------:R-:W-:Y:S01]  /*1f40*/  F2FP.BF16.F32.PACK_AB R72, RZ, R72 ;  /* 0x00000048ff48723e */ /* 0x000fe200000010ff */
[----:B------:R-:W-:Y:S01]  /*1f50*/  FADD R86, R38, -UR15 ;  /* 0x8000000f26567e21 */ /* 0x000fe20008000000 */
[----:B------:R-:W-:Y:S01]  /*1f60*/  F2FP.BF16.F32.PACK_AB R53, RZ, R53 ;  /* 0x00000035ff35723e */ /* 0x000fe200000010ff */
[----:B------:R1:W-:Y:S01]  /*1f70*/  STG.E.U16 desc[UR10][R62.64], R75 ;  /* 0x0000004b3e007986 */ /* 0x0003e2000c10150a */
[----:B------:R-:W-:Y:S01]  /*1f80*/  F2FP.BF16.F32.PACK_AB R67, RZ, R67 ;  /* 0x00000043ff43723e */ /* 0x000fe200000010ff */
[----:B------:R-:W-:Y:S01]  /*1f90*/  FMUL R71, R71, UR7 ;  /* 0x0000000747477c20 */ /* 0x000fe20008400000 */
[----:B------:R-:W-:Y:S01]  /*1fa0*/  IADD3 R87, PT, PT, R66, 0x800, RZ ;  /* 0x0000080042577810 */ /* 0x000fe20007ffe0ff */
[----:B------:R2:W-:Y:S01]  /*1fb0*/  STG.E.U16 desc[UR10][R64.64], R76 ;  /* 0x0000004c40007986 */ /* 0x0005e2000c10150a */
[----:B------:R-:W-:Y:S01]  /*1fc0*/  FMUL R38, R37, UR7 ;  /* 0x0000000725267c20 */ /* 0x000fe20008400000 */
[----:B------:R-:W-:Y:S01]  /*1fd0*/  FFMA R74, R13, R74, R103 ;  /* 0x0000004a0d4a7223 */ /* 0x000fe20000000067 */
[----:B------:R-:W-:Y:S01]  /*1fe0*/  FMUL R37, R86, UR7 ;  /* 0x0000000756257c20 */ /* 0x000fe20008400000 */
[----:B0-----:R-:W-:Y:S01]  /*1ff0*/  IMAD.WIDE.U32 R56, R61, 0x2, R78 ;  /* 0x000000023d387825 */ /* 0x001fe200078e004e */
[----:B------:R-:W-:-:S03]  /*2000*/  PRMT R61, R53, 0x7610, R61 ;  /* 0x00007610353d7816 */ /* 0x000fc6000000003d */
[----:B------:R-:W-:Y:S01]  /*2010*/  FFMA R71, R14, R71, R102 ;  /* 0x000000470e477223 */ /* 0x000fe20000000066 */
[C---:B------:R-:W-:Y:S01]  /*2020*/  IADD3 R73, PT, PT, R66.reuse, 0x780, RZ ;  /* 0x0000078042497810 */ /* 0x040fe20007ffe0ff */
[----:B-1----:R-:W-:Y:S01]  /*2030*/  IMAD.WIDE.U32 R62, R69, 0x2, R78 ;  /* 0x00000002453e7825 */ /* 0x002fe200078e004e */
[----:B------:R0:W-:Y:S01]  /*2040*/  STG.E.U16 desc[UR10][R56.64], R72 ;  /* 0x0000004838007986 */ /* 0x0001e2000c10150a */
[C---:B------:R-:W-:Y:S02]  /*2050*/  IADD3 R77, PT, PT, R66.reuse, 0x680, RZ ;  /* 0x00000680424d7810 */ /* 0x040fe40007ffe0ff */
[----:B------:R-:W-:Y:S01]  /*2060*/  FADD R39, R39, -UR15 ;  /* 0x8000000f27277e21 */ /* 0x000fe20008000000 */
[----:B--2---:R-:W-:Y:S01]  /*2070*/  FMUL R64, R55, UR7 ;  /* 0x0000000737407c20 */ /* 0x004fe20008400000 */
[----:B------:R-:W-:Y:S01]  /*2080*/  PRMT R55, R67, 0x7610, R55 ;  /* 0x0000761043377816 */ /* 0x000fe20000000037 */
[----:B------:R1:W-:Y:S01]  /*2090*/  STG.E.U16 desc[UR10][R62.64], R61 ;  /* 0x0000003d3e007986 */ /* 0x0003e2000c10150a */
[C---:B------:R-:W-:Y:S01]  /*20a0*/  IADD3 R65, PT, PT, R66.reuse, 0x600, RZ ;  /* 0x0000060042417810 */ /* 0x040fe20007ffe0ff */
[----:B------:R-:W-:Y:S01]  /*20b0*/  FFMA R53, R15, R64, R101 ;  /* 0x000000400f357223 */ /* 0x000fe20000000065 */
[----:B------:R-:W-:Y:S01]  /*20c0*/  IADD3 R75, PT, PT, R66, 0x700, RZ ;  /* 0x00000700424b7810 */ /* 0x000fe20007ffe0ff */
[----:B------:R-:W-:Y:S01]  /*20d0*/  @P0 FMUL R74, R74, UR8 ;  /* 0x000000084a4a0c20 */ /* 0x000fe20008400000 */
[----:B------:R-:W-:Y:S01]  /*20e0*/  IADD3 R89, PT, PT, R66, 0x880, RZ ;  /* 0x0000088042597810 */ /* 0x000fe20007ffe0ff */
[----:B------:R-:W-:Y:S01]  /*20f0*/  @P0 FMUL R53, R53, UR8 ;  /* 0x0000000835350c20 */ /* 0x000fe20008400000 */
[----:B0-----:R-:W-:Y:S01]  /*2100*/  FFMA R72, R16, R59, R100 ;  /* 0x0000003b10487223 */ /* 0x001fe20000000064 */
[----:B------:R-:W-:Y:S01]  /*2110*/  IADD3 R57, PT, PT, R66, 0x500, RZ ;  /* 0x0000050042397810 */ /* 0x000fe20007ffe0ff */
[----:B------:R-:W-:Y:S01]  /*2120*/  FFMA R37, R18, R37, R98 ;  /* 0x0000002512257223 */ /* 0x000fe20000000062 */
[----:B------:R-:W-:Y:S01]  /*2130*/  @P0 FMUL R71, R71, UR8 ;  /* 0x0000000847470c20 */ /* 0x000fe20008400000 */
[----:B------:R-:W-:Y:S01]  /*2140*/  @P0 FMUL R72, R72, UR8 ;  /* 0x0000000848480c20 */ /* 0x000fe20008400000 */
[----:B------:R-:W-:Y:S01]  /*2150*/  F2FP.BF16.F32.PACK_AB R67, RZ, R53 ;  /* 0x00000035ff43723e */ /* 0x000fe200000010ff */
[----:B------:R-:W-:Y:S01]  /*2160*/  FFMA R38, R17, R38, R99 ;  /* 0x0000002611267223 */ /* 0x000fe20000000063 */
[----:B-1----:R-:W-:Y:S01]  /*2170*/  IADD3 R63, PT, PT, R66, 0x580, RZ ;  /* 0x00000580423f7810 */ /* 0x002fe20007ffe0ff */
[----:B------:R-:W-:Y:S01]  /*2180*/  IMAD.WIDE.U32 R56, R57, 0x2, R78 ;  /* 0x0000000239387825 */ /* 0x000fe200078e004e */
[----:B------:R-:W-:-:S03]  /*2190*/  F2FP.BF16.F32.PACK_AB R72, RZ, R72 ;  /* 0x00000048ff48723e */ /* 0x000fc600000010ff */
[----:B------:R-:W-:Y:S01]  /*21a0*/  @P0 FMUL R37, R37, UR8 ;  /* 0x0000000825250c20 */ /* 0x000fe20008400000 */
[----:B------:R-:W-:Y:S01]  /*21b0*/  PRMT R88, R67, 0x7610, R88 ;  /* 0x0000761043587816 */ /* 0x000fe20000000058 */
[----:B------:R-:W-:Y:S01]  /*21c0*/  IMAD.WIDE.U32 R66, R73, 0x2, R78 ;  /* 0x0000000249427825 */ /* 0x000fe200078e004e */
[----:B------:R-:W-:-:S03]  /*21d0*/  PRMT R113, R72, 0x7610, R113 ;  /* 0x0000761048717816 */ /* 0x000fc60000000071 */
[----:B------:R-:W-:Y:S01]  /*21e0*/  @P0 FMUL R38, R38, UR8 ;  /* 0x0000000826260c20 */ /* 0x000fe20008400000 */
[----:B------:R-:W-:Y:S01]  /*21f0*/  F2FP.BF16.F32.PACK_AB R74, RZ, R74 ;  /* 0x0000004aff4a723e */ /* 0x000fe200000010ff */
[----:B------:R-:W-:-:S04]  /*2200*/  IMAD.WIDE.U32 R72, R87, 0x2, R78 ;  /* 0x0000000257487825 */ /* 0x000fc800078e004e */
[----:B------:R-:W-:Y:S01]  /*2210*/  FADD R87, R40, -UR15 ;  /* 0x8000000f28577e21 */ /* 0x000fe20008000000 */
[----:B------:R-:W-:Y:S01]  /*2220*/  FMUL R40, R39, UR7 ;  /* 0x0000000727287c20 */ /* 0x000fe20008400000 */
[----:B------:R-:W-:Y:S01]  /*2230*/  F2FP.BF16.F32.PACK_AB R71, RZ, R71 ;  /* 0x00000047ff47723e */ /* 0x000fe200000010ff */
[----:B------:R-:W-:Y:S01]  /*2240*/  IMAD.WIDE.U32 R62, R63, 0x2, R78 ;  /* 0x000000023f3e7825 */ /* 0x000fe200078e004e */
[----:B------:R0:W-:Y:S03]  /*2250*/  STG.E.U16 desc[UR10][R56.64], R55 ;  /* 0x0000003738007986 */ /* 0x0001e6000c10150a */
[----:B------:R-:W-:Y:S01]  /*2260*/  FFMA R40, R19, R40, R97 ;  /* 0x0000002813287223 */ /* 0x000fe20000000061 */
[----:B------:R-:W-:Y:S01]  /*2270*/  F2FP.BF16.F32.PACK_AB R37, RZ, R37 ;  /* 0x00000025ff25723e */ /* 0x000fe200000010ff */
[--C-:B------:R-:W-:Y:S01]  /*2280*/  IMAD.WIDE.U32 R64, R65, 0x2, R78.reuse ;  /* 0x0000000241407825 */ /* 0x100fe200078e004e */
[----:B------:R1:W-:Y:S03]  /*2290*/  STG.E.U16 desc[UR10][R62.64], R74 ;  /* 0x0000004a3e007986 */ /* 0x0003e6000c10150a */
[----:B------:R-:W-:Y:S01]  /*22a0*/  @P0 FMUL R40, R40, UR8 ;  /* 0x0000000828280c20 */ /* 0x000fe20008400000 */
[----:B------:R-:W-:Y:S01]  /*22b0*/  FADD R41, R41, -UR15 ;  /* 0x8000000f29297e21 */ /* 0x000fe20008000000 */
[----:B------:R-:W-:Y:S01]  /*22c0*/  IMAD.WIDE.U32 R76, R77, 0x2, R78 ;  /* 0x000000024d4c7825 */ /* 0x000fe200078e004e */
[----:B------:R2:W-:Y:S01]  /*22d0*/  STG.E.U16 desc[UR10][R64.64], R71 ;  /* 0x0000004740007986 */ /* 0x0005e2000c10150a */
[----:B------:R-:W-:-:S02]  /*22e0*/  F2FP.BF16.F32.PACK_AB R38, RZ, R38 ;  /* 0x00000026ff26723e */ /* 0x000fc400000010ff */
[----:B------:R-:W-:Y:S01]  /*22f0*/  FADD R42, R42, -UR15 ;  /* 0x8000000f2a2a7e21 */ /* 0x000fe20008000000 */
[----:B------:R-:W-:Y:S01]  /*2300*/  IMAD.WIDE.U32 R68, R68, 0x2, R78 ;  /* 0x0000000244447825 */ /* 0x000fe200078e004e */
[----:B------:R-:W-:-:S03]  /*2310*/  PRMT R39, R37, 0x7610, R39 ;  /* 0x0000761025277816 */ /* 0x000fc60000000027 */
[----:B------:R-:W-:Y:S01]  /*2320*/  FADD R43, R43, -UR15 ;  /* 0x8000000f2b2b7e21 */ /* 0x000fe20008000000 */
[----:B------:R-:W-:Y:S01]  /*2330*/  F2FP.BF16.F32.PACK_AB R40, RZ, R40 ;  /* 0x00000028ff28723e */ /* 0x000fe200000010ff */
[--C-:B0-----:R-:W-:Y:S01]  /*2340*/  IMAD.WIDE.U32 R56, R51, 0x2, R78.reuse ;  /* 0x0000000233387825 */ /* 0x101fe200078e004e */
[----:B------:R0:W-:Y:S03]  /*2350*/  STG.E.U16 desc[UR10][R76.64], R88 ;  /* 0x000000584c007986 */ /* 0x0001e6000c10150a */
[----:B------:R-:W-:Y:S01]  /*2360*/  FMUL R87, R87, UR7 ;  /* 0x0000000757577c20 */ /* 0x000fe20008400000 */
[----:B------:R-:W-:Y:S01]  /*2370*/  FADD R44, R44, -UR15 ;  /* 0x8000000f2c2c7e21 */ /* 0x000fe20008000000 */
[----:B-1----:R-:W-:-:S04]  /*2380*/  IMAD.WIDE.U32 R74, R75, 0x2, R78 ;  /* 0x000000024b4a7825 */ /* 0x002fc800078e004e */
[----:B------:R-:W-:Y:S01]  /*2390*/  FADD R45, R45, -UR15 ;  /* 0x8000000f2d2d7e21 */ /* 0x000fe20008000000 */
[----:B------:R-:W-:Y:S01]  /*23a0*/  FADD R80, R80, -UR15 ;  /* 0x8000000f50507e21 */ /* 0x000fe20008000000 */
[----:B------:R-:W-:Y:S01]  /*23b0*/  FMUL R37, R42, UR7 ;  /* 0x000000072a257c20 */ /* 0x000fe20008400000 */
[----:B--2---:R-:W-:Y:S01]  /*23c0*/  IMAD.WIDE.U32 R64, R49, 0x2, R78 ;  /* 0x0000000231407825 */ /* 0x004fe200078e004e */
[----:B------:R-:W-:Y:S03]  /*23d0*/  STG.E.U16 desc[UR10][R74.64], R113 ;  /* 0x000000714a007986 */ /* 0x000fe6000c10150a */
[----:B------:R-:W-:Y:S01]  /*23e0*/  FADD R81, R81, -UR15 ;  /* 0x8000000f51517e21 */ /* 0x000fe20008000000 */
[----:B------:R-:W-:Y:S01]  /*23f0*/  FFMA R87, R20, R87, R96 ;  /* 0x0000005714577223 */ /* 0x000fe20000000060 */
[----:B------:R-:W-:-:S04]  /*2400*/  IMAD.WIDE.U32 R62, R47, 0x2, R78 ;  /* 0x000000022f3e7825 */ /* 0x000fc800078e004e */
[----:B0-----:R-:W-:Y:S01]  /*2410*/  FMUL R76, R41, UR7 ;  /* 0x00000007294c7c20 */ /* 0x001fe20008400000 */
[----:B------:R0:W-:Y:S01]  /*2420*/  STG.E.U16 desc[UR10][R66.64], R38 ;  /* 0x0000002642007986 */ /* 0x0001e2000c10150a */
[----:B------:R-:W-:Y:S01]  /*2430*/  FADD R82, R82, -UR15 ;  /* 0x8000000f52527e21 */ /* 0x000fe20008000000 */
[----:B------:R-:W-:-:S04]  /*2440*/  IMAD.WIDE.U32 R70, R70, 0x2, R78 ;  /* 0x0000000246467825 */ /* 0x000fc800078e004e */
[----:B------:R-:W-:Y:S01]  /*2450*/  FFMA R76, R21, R76, R95 ;  /* 0x0000004c154c7223 */ /* 0x000fe2000000005f */
[----:B------:R1:W-:Y:S01]  /*2460*/  STG.E.U16 desc[UR10][R72.64], R39 ;  /* 0x0000002748007986 */ /* 0x0003e2000c10150a */
[----:B------:R-:W-:Y:S01]  /*2470*/  FADD R83, R83, -UR15 ;  /* 0x8000000f53537e21 */ /* 0x000fe20008000000 */
[----:B------:R-:W-:-:S04]  /*2480*/  IMAD.WIDE.U32 R60, R60, 0x2, R78 ;  /* 0x000000023c3c7825 */ /* 0x000fc800078e004e */
[----:B------:R-:W-:Y:S01]  /*2490*/  FMUL R41, R80, UR7 ;  /* 0x0000000750297c20 */ /* 0x000fe20008400000 */
[----:B------:R-:W-:Y:S01]  /*24a0*/  FFMA R37, R22, R37, R94 ;  /* 0x0000002516257223 */ /* 0x000fe2000000005e */
[----:B------:R-:W-:Y:S01]  /*24b0*/  FADD R84, R84, -UR15 ;  /* 0x8000000f54547e21 */ /* 0x000fe20008000000 */
[----:B------:R-:W-:-:S04]  /*24c0*/  IMAD.WIDE.U32 R58, R58, 0x2, R78 ;  /* 0x000000023a3a7825 */ /* 0x000fc800078e004e */
[----:B------:R-:W-:Y:S01]  /*24d0*/  FADD R85, R85, -UR15 ;  /* 0x8000000f55557e21 */ /* 0x000fe20008000000 */
[----:B0-----:R-:W-:Y:S01]  /*24e0*/  FMUL R38, R43, UR7 ;  /* 0x000000072b267c20 */ /* 0x001fe20008400000 */
[----:B------:R-:W-:Y:S01]  /*24f0*/  FMUL R81, R81, UR7 ;  /* 0x0000000751517c20 */ /* 0x000fe20008400000 */
[----:B------:R-:W-:-:S04]  /*2500*/  IMAD.WIDE.U32 R46, R46, 0x2, R78 ;  /* 0x000000022e2e7825 */ /* 0x000fc800078e004e */
[----:B------:R-:W-:Y:S01]  /*2510*/  @P0 FMUL R87, R87, UR8 ;  /* 0x0000000857570c20 */ /* 0x000fe20008400000 */
[----:B-1----:R-:W-:Y:S01]  /*2520*/  FMUL R39, R44, UR7 ;  /* 0x000000072c277c20 */ /* 0x002fe20008400000 */
[----:B------:R-:W-:Y:S01]  /*2530*/  FFMA R38, R23, R38, R93 ;  /* 0x0000002617267223 */ /* 0x000fe2000000005d */
[----:B------:R-:W-:-:S04]  /*2540*/  IMAD.WIDE.U32 R54, R54, 0x2, R78 ;  /* 0x0000000236367825 */ /* 0x000fc800078e004e */
[----:B------:R-:W-:Y:S01]  /*2550*/  FMUL R82, R82, UR7 ;  /* 0x0000000752527c20 */ /* 0x000fe20008400000 */
[----:B------:R-:W-:Y:S01]  /*2560*/  FFMA R39, R24, R39, R92 ;  /* 0x0000002718277223 */ /* 0x000fe2000000005c */
[----:B------:R-:W-:Y:S01]  /*2570*/  @P0 FMUL R76, R76, UR8 ;  /* 0x000000084c4c0c20 */ /* 0x000fe20008400000 */
[----:B------:R-:W-:-:S04]  /*2580*/  IMAD.WIDE.U32 R52, R52, 0x2, R78 ;  /* 0x0000000234347825 */ /* 0x000fc800078e004e */
[----:B------:R-:W-:Y:S01]  /*2590*/  FMUL R83, R83, UR7 ;  /* 0x0000000753537c20 */ /* 0x000fe20008400000 */
[----:B------:R-:W-:Y:S01]  /*25a0*/  FFMA R41, R26, R41, R90 ;  /* 0x000000291a297223 */ /* 0x000fe2000000005a */
[----:B------:R-:W-:Y:S01]  /*25b0*/  @P0 FMUL R37, R37, UR8 ;  /* 0x0000000825250c20 */ /* 0x000fe20008400000 */
[----:B------:R-:W-:-:S04]  /*25c0*/  IMAD.WIDE.U32 R50, R50, 0x2, R78 ;  /* 0x0000000232327825 */ /* 0x000fc800078e004e */
[----:B------:R-:W-:Y:S01]  /*25d0*/  FMUL R84, R84, UR7 ;  /* 0x0000000754547c20 */ /* 0x000fe20008400000 */
[----:B------:R-:W-:Y:S01]  /*25e0*/  @P0 FMUL R38, R38, UR8 ;  /* 0x0000000826260c20 */ /* 0x000fe20008400000 */
[----:B------:R-:W-:Y:S01]  /*25f0*/  FMUL R85, R85, UR7 ;  /* 0x0000000755557c20 */ /* 0x000fe20008400000 */
[----:B------:R-:W-:-:S04]  /*2600*/  IMAD.WIDE.U32 R48, R48, 0x2, R78 ;  /* 0x0000000230307825 */ /* 0x000fc800078e004e */
[----:B------:R-:W-:Y:S01]  /*2610*/  FFMA R81, R27, R81, R32 ;  /* 0x000000511b517223 */ /* 0x000fe20000000020 */
[----:B------:R-:W-:Y:S01]  /*2620*/  @P0 FMUL R39, R39, UR8 ;  /* 0x0000000827270c20 */ /* 0x000fe20008400000 */
[----:B------:R-:W-:Y:S01]  /*2630*/  FFMA R82, R28, R82, R33 ;  /* 0x000000521c527223 */ /* 0x000fe20000000021 */
[----:B------:R-:W-:Y:S01]  /*2640*/  IMAD.WIDE.U32 R78, R89, 0x2, R78 ;  /* 0x00000002594e7825 */ /* 0x000fe200078e004e */
[----:B------:R-:W-:-:S03]  /*2650*/  F2FP.BF16.F32.PACK_AB R87, RZ, R87 ;  /* 0x00000057ff57723e */ /* 0x000fc600000010ff */
[----:B------:R-:W-:Y:S01]  /*2660*/  FFMA R83, R29, R83, R34 ;  /* 0x000000531d537223 */ /* 0x000fe20000000022 */
[----:B------:R-:W-:Y:S01]  /*2670*/  F2FP.BF16.F32.PACK_AB R76, RZ, R76 ;  /* 0x0000004cff4c723e */ /* 0x000fe200000010ff */
[----:B------:R-:W-:Y:S01]  /*2680*/  @P0 FMUL R41, R41, UR8 ;  /* 0x0000000829290c20 */ /* 0x000fe20008400000 */
[----:B------:R0:W-:Y:S01]  /*2690*/  STG.E.U16 desc[UR10][R78.64], R40 ;  /* 0x000000284e007986 */ /* 0x0001e2000c10150a */
[----:B------:R-:W-:Y:S01]  /*26a0*/  FFMA R84, R30, R84, R35 ;  /* 0x000000541e547223 */ /* 0x000fe20000000023 */
[----:B------:R-:W-:Y:S01]  /*26b0*/  F2FP.BF16.F32.PACK_AB R37, RZ, R37 ;  /* 0x00000025ff25723e */ /* 0x000fe200000010ff */
[----:B------:R-:W-:Y:S01]  /*26c0*/  FFMA R85, R31, R85, R36 ;  /* 0x000000551f557223 */ /* 0x000fe20000000024 */
[----:B------:R-:W-:Y:S01]  /*26d0*/  @P0 FMUL R81, R81, UR8 ;  /* 0x0000000851510c20 */ /* 0x000fe20008400000 */
[----:B------:R-:W-:Y:S01]  /*26e0*/  F2FP.BF16.F32.PACK_AB R38, RZ, R38 ;  /* 0x00000026ff26723e */ /* 0x000fe200000010ff */
[----:B------:R-:W-:Y:S01]  /*26f0*/  @P0 FMUL R82, R82, UR8 ;  /* 0x0000000852520c20 */ /* 0x000fe20008400000 */
[----:B------:R-:W-:Y:S01]  /*2700*/  F2FP.BF16.F32.PACK_AB R39, RZ, R39 ;  /* 0x00000027ff27723e */ /* 0x000fe200000010ff */
[----:B------:R-:W-:Y:S01]  /*2710*/  @P0 FMUL R83, R83, UR8 ;  /* 0x0000000853530c20 */ /* 0x000fe20008400000 */
[----:B------:R2:W-:Y:S01]  /*2720*/  STG.E.U16 desc[UR10][R70.64], R87 ;  /* 0x0000005746007986 */ /* 0x0005e2000c10150a */
[----:B------:R-:W-:Y:S01]  /*2730*/  @P0 FMUL R84, R84, UR8 ;  /* 0x0000000854540c20 */ /* 0x000fe20008400000 */
[----:B------:R-:W-:Y:S01]  /*2740*/  F2FP.BF16.F32.PACK_AB R41, RZ, R41 ;  /* 0x00000029ff29723e */ /* 0x000fe200000010ff */
[----:B0-----:R-:W-:Y:S01]  /*2750*/  FMUL R40, R45, UR7 ;  /* 0x000000072d287c20 */ /* 0x001fe20008400000 */
[----:B------:R2:W-:Y:S01]  /*2760*/  STG.E.U16 desc[UR10][R68.64], R76 ;  /* 0x0000004c44007986 */ /* 0x0005e2000c10150a */
[----:B------:R-:W-:Y:S01]  /*2770*/  @P0 FMUL R85, R85, UR8 ;  /* 0x0000000855550c20 */ /* 0x000fe20008400000 */
[----:B------:R-:W-:Y:S01]  /*2780*/  F2FP.BF16.F32.PACK_AB R81, RZ, R81 ;  /* 0x00000051ff51723e */ /* 0x000fe200000010ff */
[----:B------:R-:W-:Y:S01]  /*2790*/  FFMA R40, R25, R40, R91 ;  /* 0x0000002819287223 */ /* 0x000fe2000000005b */
[----:B------:R2:W-:Y:S01]  /*27a0*/  STG.E.U16 desc[UR10][R56.64], R37 ;  /* 0x0000002538007986 */ /* 0x0005e2000c10150a */
[----:B------:R-:W-:-:S02]  /*27b0*/  F2FP.BF16.F32.PACK_AB R82, RZ, R82 ;  /* 0x00000052ff52723e */ /* 0x000fc400000010ff */
[----:B------:R-:W-:Y:S01]  /*27c0*/  @P0 FMUL R40, R40, UR8 ;  /* 0x0000000828280c20 */ /* 0x000fe20008400000 */
[----:B------:R2:W-:Y:S01]  /*27d0*/  STG.E.U16 desc[UR10][R64.64], R38 ;  /* 0x0000002640007986 */ /* 0x0005e2000c10150a */
[----:B------:R-:W-:Y:S02]  /*27e0*/  F2FP.BF16.F32.PACK_AB R83, RZ, R83 ;  /* 0x00000053ff53723e */ /* 0x000fe400000010ff */
[----:B------:R-:W-:Y:S01]  /*27f0*/  F2FP.BF16.F32.PACK_AB R84, RZ, R84 ;  /* 0x00000054ff54723e */ /* 0x000fe200000010ff */
[----:B------:R2:W-:Y:S01]  /*2800*/  STG.E.U16 desc[UR10][R62.64], R39 ;  /* 0x000000273e007986 */ /* 0x0005e2000c10150a */
[----:B------:R-:W-:Y:S02]  /*2810*/  F2FP.BF16.F32.PACK_AB R40, RZ, R40 ;  /* 0x00000028ff28723e */ /* 0x000fe400000010ff */
[----:B------:R-:W-:-:S03]  /*2820*/  F2FP.BF16.F32.PACK_AB R85, RZ, R85 ;  /* 0x00000055ff55723e */ /* 0x000fc600000010ff */
[----:B------:R2:W-:Y:S04]  /*2830*/  STG.E.U16 desc[UR10][R60.64], R40 ;  /* 0x000000283c007986 */ /* 0x0005e8000c10150a */
[----:B------:R2:W-:Y:S04]  /*2840*/  STG.E.U16 desc[UR10][R58.64], R41 ;  /* 0x000000293a007986 */ /* 0x0005e8000c10150a */
[----:B------:R2:W-:Y:S04]  /*2850*/  STG.E.U16 desc[UR10][R46.64], R81 ;  /* 0x000000512e007986 */ /* 0x0005e8000c10150a */
[----:B------:R2:W-:Y:S04]  /*2860*/  STG.E.U16 desc[UR10][R54.64], R82 ;  /* 0x0000005236007986 */ /* 0x0005e8000c10150a */
[----:B------:R2:W-:Y:S04]  /*2870*/  STG.E.U16 desc[UR10][R52.64], R83 ;  /* 0x0000005334007986 */ /* 0x0005e8000c10150a */
[----:B------:R2:W-:Y:S04]  /*2880*/  STG.E.U16 desc[UR10][R50.64], R84 ;  /* 0x0000005432007986 */ /* 0x0005e8000c10150a */
[----:B------:R2:W-:Y:S01]  /*2890*/  STG.E.U16 desc[UR10][R48.64], R85 ;  /* 0x0000005530007986 */ /* 0x0005e2000c10150a */
[----:B------:R-:W-:Y:S05]  /*28a0*/  BRA `(.L_x_8706) ;  /* 0x0000001000187947 */ /* 0x000fea0003800000 */
.L_x_8705:
        /* <DEDUP_REMOVED lines=8> */
[----:B0----5:R-:W-:Y:S01]  /*2930*/  FFMA R56, R2, R87, R123 ;  /* 0x0000005702387223 */ /* 0x021fe2000000007b */
[----:B------:R-:W-:Y:S01]  /*2940*/  FFMA R87, R3, R88, R122 ;  /* 0x0000005803577223 */ /* 0x000fe2000000007a */
[----:B------:R-:W-:Y:S01]  /*2950*/  FFMA R62, R4, R89, R112 ;  /* 0x00000059043e7223 */ /* 0x000fe20000000070 */
[----:B------:R-:W-:Y:S01]  /*2960*/  ISETP.NE.AND P0, PT, RZ, UR9, PT ;  /* 0x00000009ff007c0c */ /* 0x000fe2000bf05270 */
[----:B------:R-:W-:Y:S01]  /*2970*/  FMUL R63, R56, UR8 ;  /* 0x00000008383f7c20 */ /* 0x000fe20008400000 */
[----:B------:R-:W-:Y:S01]  /*2980*/  FFMA R88, R5, R78, R111 ;  /* 0x0000004e05587223 */ /* 0x000fe2000000006f */
[----:B------:R-:W-:Y:S01]  /*2990*/  FMNMX3 R57, R0, |R56|, |R87|, !PT ;  /* 0x4000003800397276 */ /* 0x000fe20007800457 */
[----:B------:R-:W-:Y:S01]  /*29a0*/  FMUL R89, R62, UR8 ;  /* 0x000000083e597c20 */ /* 0x000fe20008400000 */
[----:B------:R-:W-:Y:S01]  /*29b0*/  FADD R86, R86, -UR15 ;  /* 0x8000000f56567e21 */ /* 0x000fe20008000000 */
[----:B------:R-:W-:Y:S01]  /*29c0*/  FSEL R0, R56, R63, !P0 ;  /* 0x0000003f38007208 */ /* 0x000fe20004000000 */
[----:B------:R-:W-:Y:S01]  /*29d0*/  FADD R75, R75, -UR15 ;  /* 0x8000000f4b4b7e21 */ /* 0x000fe20008000000 */
[----:B------:R-:W-:Y:S01]  /*29e0*/  FMNMX3 R56, R57, |R62|, |R88|, !PT ;  /* 0x4000003e39387276 */ /* 0x000fe20007800458 */
[----:B------:R-:W-:Y:S01]  /*29f0*/  FADD R65, R65, -UR15 ;  /* 0x8000000f41417e21 */ /* 0x000fe20008000000 */
[----:B------:R-:W-:Y:S01]  /*2a00*/  FADD R76, R76, -UR15 ;  /* 0x8000000f4c4c7e21 */ /* 0x000fe20008000000 */
[----:B------:R-:W-:Y:S01]  /*2a10*/  FMUL R57, R86, UR7 ;  /* 0x0000000756397c20 */ /* 0x000fe20008400000 */
[----:B------:R-:W-:Y:S01]  /*2a20*/  FSEL R89, R62, R89, !P0 ;  /* 0x000000593e597208 */ /* 0x000fe20004000000 */
[----:B------:R-:W-:Y:S01]  /*2a30*/  FADD R77, R73, -UR15 ;  /* 0x8000000f494d7e21 */ /* 0x000fe20008000000 */
[----:B------:R-:W-:Y:S01]  /*2a40*/  FADD R74, R74, -UR15 ;  /* 0x8000000f4a4a7e21 */ /* 0x000fe20008000000 */
[----:B------:R-:W-:Y:S01]  /*2a50*/  FMUL R62, R75, UR7 ;  /* 0x000000074b3e7c20 */ /* 0x000fe20008400000 */
[----:B------:R-:W-:Y:S01]  /*2a60*/  FMUL R73, R65, UR7 ;  /* 0x0000000741497c20 */ /* 0x000fe20008400000 */
[----:B------:R-:W-:Y:S01]  /*2a70*/  FMUL R63, R76, UR7 ;  /* 0x000000074c3f7c20 */ /* 0x000fe20008400000 */
[----:B------:R-:W-:Y:S01]  /*2a80*/  FFMA R65, R6, R57, R110 ;  /* 0x0000003906417223 */ /* 0x000fe2000000006e */
[----:B------:R-:W-:Y:S01]  /*2a90*/  FMUL R76, R77, UR7 ;  /* 0x000000074d4c7c20 */ /* 0x000fe20008400000 */
[----:B------:R-:W-:Y:S01]  /*2aa0*/  FMUL R74, R74, UR7 ;  /* 0x000000074a4a7c20 */ /* 0x000fe20008400000 */
[----:B------:R-:W-:Y:S01]  /*2ab0*/  FFMA R77, R7, R62, R109 ;  /* 0x0000003e074d7223 */ /* 0x000fe2000000006d */
[----:B------:R-:W-:Y:S01]  /*2ac0*/  FMUL R62, R65, UR8 ;  /* 0x00000008413e7c20 */ /* 0x000fe20008400000 */
[----:B------:R-:W-:Y:S01]  /*2ad0*/  FFMA R63, R8, R63, R108 ;  /* 0x0000003f083f7223 */ /* 0x000fe2000000006c */
[----:B------:R-:W-:Y:S01]  /*2ae0*/  FFMA R78, R9, R74, R107 ;  /* 0x0000004a094e7223 */ /* 0x000fe2000000006b */
[----:B------:R-:W-:Y:S01]  /*2af0*/  FADD R67, R67, -UR15 ;  /* 0x8000000f43437e21 */ /* 0x000fe20008000000 */
[----:B------:R-:W-:Y:S01]  /*2b00*/  FADD R69, R69, -UR15 ;  /* 0x8000000f45457e21 */ /* 0x000fe20008000000 */
[----:B------:R-:W-:Y:S01]  /*2b10*/  FMNMX3 R57, R56, |R65|, |R77|, !PT ;  /* 0x4000004138397276 */ /* 0x000fe2000780044d */
[----:B------:R-:W-:Y:S01]  /*2b20*/  FMUL R56, R63, UR8 ;  /* 0x000000083f387c20 */ /* 0x000fe20008400000 */
[----:B------:R-:W-:Y:S01]  /*2b30*/  FSEL R65, R65, R62, !P0 ;  /* 0x0000003e41417208 */ /* 0x000fe20004000000 */
[----:B------:R-:W-:Y:S01]  /*2b40*/  FADD R71, R71, -UR15 ;  /* 0x8000000f47477e21 */ /* 0x000fe20008000000 */
[----:B------:R-:W-:Y:S01]  /*2b50*/  FFMA R73, R10, R73, R106 ;  /* 0x000000490a497223 */ /* 0x000fe2000000006a */
[----:B------:R-:W-:Y:S01]  /*2b60*/  FFMA R74, R11, R76, R105 ;  /* 0x0000004c0b4a7223 */ /* 0x000fe20000000069 */
[----:B------:R-:W-:Y:S01]  /*2b70*/  FADD R55, R55, -UR15 ;  /* 0x8000000f37377e21 */ /* 0x000fe20008000000 */
[----:B------:R-:W-:Y:S01]  /*2b80*/  FMUL R67, R67, UR7 ;  /* 0x0000000743437c20 */ /* 0x000fe20008400000 */
[----:B------:R-:W-:Y:S01]  /*2b90*/  FMUL R62, R69, UR7 ;  /* 0x00000007453e7c20 */ /* 0x000fe20008400000 */
[----:B------:R-:W-:Y:S01]  /*2ba0*/  FMNMX3 R57, R57, |R63|, |R78|, !PT ;  /* 0x4000003f39397276 */ /* 0x000fe2000780044e */
[----:B------:R-:W-:Y:S01]  /*2bb0*/  FMUL R71, R71, UR7 ;  /* 0x0000000747477c20 */ /* 0x000fe20008400000 */
[----:B------:R-:W-:Y:S01]  /*2bc0*/  FSEL R79, R63, R56, !P0 ;  /* 0x000000383f4f7208 */ /* 0x000fe20004000000 */
[----:B------:R-:W-:Y:S01]  /*2bd0*/  FADD R59, R59, -UR15 ;  /* 0x8000000f3b3b7e21 */ /* 0x000fe20008000000 */
[----:B------:R-:W-:Y:S01]  /*2be0*/  FADD R37, R37, -UR15 ;  /* 0x8000000f25257e21 */ /* 0x000fe20008000000 */
[----:B------:R-:W-:Y:S01]  /*2bf0*/  FMUL R114, R55, UR7 ;  /* 0x0000000737727c20 */ /* 0x000fe20008400000 */
[----:B------:R-:W-:Y:S01]  /*2c00*/  FFMA R67, R12, R67, R104 ;  /* 0x000000430c437223 */ /* 0x000fe20000000068 */
[----:B------:R-:W-:Y:S01]  /*2c10*/  FFMA R69, R13, R62, R103 ;  /* 0x0000003e0d457223 */ /* 0x000fe20000000067 */
[----:B------:R-:W-:Y:S01]  /*2c20*/  FMNMX3 R56, R57, |R73|, |R74|, !PT ;  /* 0x4000004939387276 */ /* 0x000fe2000780044a */
[----:B------:R-:W-:Y:S01]  /*2c30*/  FFMA R76, R14, R71, R102 ;  /* 0x000000470e4c7223 */ /* 0x000fe20000000066 */
[----:B------:R-:W-:Y:S01]  /*2c40*/  FMUL R59, R59, UR7 ;  /* 0x000000073b3b7c20 */ /* 0x000fe20008400000 */
[----:B------:R-:W-:Y:S01]  /*2c50*/  FMUL R116, R37, UR7 ;  /* 0x0000000725747c20 */ /* 0x000fe20008400000 */
[----:B------:R-:W-:Y:S01]  /*2c60*/  FFMA R55, R15, R114, R101 ;  /* 0x000000720f377223 */ /* 0x000fe20000000065 */
[----:B------:R-:W-:Y:S01]  /*2c70*/  FMNMX3 R56, R56, |R67|, |R69|, !PT ;  /* 0x4000004338387276 */ /* 0x000fe20007800445 */
[----:B------:R-:W-:Y:S01]  /*2c80*/  FMUL R57, R76, UR8 ;  /* 0x000000084c397c20 */ /* 0x000fe20008400000 */
[----:B------:R-:W-:Y:S01]  /*2c90*/  FFMA R63, R16, R59, R100 ;  /* 0x0000003b103f7223 */ /* 0x000fe20000000064 */
        /* <DEDUP_REMOVED lines=8> */
[----:B------:R-:W-:Y:S01]  /*2d20*/  FADD R40, R40, -UR15 ;  /* 0x8000000f28287e21 */ /* 0x000fe20008000000 */
[----:B------:R-:W-:Y:S01]  /*2d30*/  FADD R43, R43, -UR15 ;  /* 0x8000000f2b2b7e21 */ /* 0x000fe20008000000 */
[----:B------:R-:W-:Y:S01]  /*2d40*/  FADD R62, R41, -UR15 ;  /* 0x8000000f293e7e21 */ /* 0x000fe20008000000 */
[----:B------:R-:W-:Y:S01]  /*2d50*/  FMUL R39, R38, UR7 ;  /* 0x0000000726277c20 */ /* 0x000fe20008400000 */
[----:B------:R-:W-:Y:S01]  /*2d60*/  FMUL R56, R56, UR7 ;  /* 0x0000000738387c20 */ /* 0x000fe20008400000 */
[----:B------:R-:W-:Y:S01]  /*2d70*/  FMUL R114, R63, UR8 ;  /* 0x000000083f727c20 */ /* 0x000fe20008400000 */
[----:B------:R-:W-:Y:S01]  /*2d80*/  FMUL R41, R40, UR7 ;  /* 0x0000000728297c20 */ /* 0x000fe20008400000 */
[----:B------:R-:W-:Y:S01]  /*2d90*/  FMUL R38, R43, UR7 ;  /* 0x000000072b267c20 */ /* 0x000fe20008400000 */
[----:B------:R-:W-:Y:S01]  /*2da0*/  FADD R42, R42, -UR15 ;  /* 0x8000000f2a2a7e21 */ /* 0x000fe20008000000 */
[----:B------:R-:W-:Y:S01]  /*2db0*/  FMUL R62, R62, UR7 ;  /* 0x000000073e3e7c20 */ /* 0x000fe20008400000 */
[----:B------:R-:W-:Y:S01]  /*2dc0*/  FFMA R43, R18, R39, R98 ;  /* 0x00000027122b7223 */ /* 0x000fe20000000062 */
[----:B------:R-:W-:Y:S01]  /*2dd0*/  FFMA R40, R19, R56, R97 ;  /* 0x0000003813287223 */ /* 0x000fe20000000061 */
[----:B------:R-:W-:Y:S01]  /*2de0*/  FSEL R59, R63, R114, !P0 ;  /* 0x000000723f3b7208 */ /* 0x000fe20004000000 */
[----:B------:R-:W-:Y:S01]  /*2df0*/  FFMA R41, R20, R41, R96 ;  /* 0x0000002914297223 */ /* 0x000fe20000000060 */
[----:B------:R-:W-:Y:S01]  /*2e00*/  FMUL R63, R42, UR7 ;  /* 0x000000072a3f7c20 */ /* 0x000fe20008400000 */
[----:B------:R-:W-:Y:S01]  /*2e10*/  FFMA R39, R21, R62, R95 ;  /* 0x0000003e15277223 */ /* 0x000fe2000000005f */
[----:B------:R-:W-:Y:S01]  /*2e20*/  FMUL R56, R43, UR8 ;  /* 0x000000082b387c20 */ /* 0x000fe20008400000 */
[----:B------:R-:W-:Y:S01]  /*2e30*/  FMNMX3 R42, R57, |R43|, |R40|, !PT ;  /* 0x4000002b392a7276 */ /* 0x000fe20007800428 */
[----:B------:R-:W-:Y:S01]  /*2e40*/  FMUL R62, R41, UR8 ;  /* 0x00000008293e7c20 */ /* 0x000fe20008400000 */
[----:B------:R-:W-:Y:S01]  /*2e50*/  FFMA R63, R22, R63, R94 ;  /* 0x0000003f163f7223 */ /* 0x000fe2000000005e */
[----:B------:R-:W-:Y:S01]  /*2e60*/  FFMA R38, R23, R38, R93 ;  /* 0x0000002617267223 */ /* 0x000fe2000000005d */
[----:B------:R-:W-:Y:S01]  /*2e70*/  FMNMX3 R57, R42, |R41|, |R39|, !PT ;  /* 0x400000292a397276 */ /* 0x000fe20007800427 */
[----:B------:R-:W-:Y:S01]  /*2e80*/  FADD R44, R44, -UR15 ;  /* 0x8000000f2c2c7e21 */ /* 0x000fe20008000000 */
[----:B------:R-:W-:Y:S01]  /*2e90*/  FSEL R43, R43, R56, !P0 ;  /* 0x000000382b2b7208 */ /* 0x000fe20004000000 */
[----:B------:R-:W-:Y:S01]  /*2ea0*/  FADD R56, R45, -UR15 ;  /* 0x8000000f2d387e21 */ /* 0x000fe20008000000 */
[----:B------:R-:W-:Y:S01]  /*2eb0*/  FADD R80, R80, -UR15 ;  /* 0x8000000f50507e21 */ /* 0x000fe20008000000 */
[----:B------:R-:W-:Y:S01]  /*2ec0*/  FSEL R42, R41, R62, !P0 ;  /* 0x0000003e292a7208 */ /* 0x000fe20004000000 */
[----:B------:R-:W-:Y:S01]  /*2ed0*/  FMUL R86, R73, UR8 ;  /* 0x0000000849567c20 */ /* 0x000fe20008400000 */
[----:B------:R-:W-:Y:S01]  /*2ee0*/  FMNMX3 R62, R57, |R63|, |R38|, !PT ;  /* 0x4000003f393e7276 */ /* 0x000fe20007800426 */
[----:B------:R-:W-:Y:S01]  /*2ef0*/  FMUL R45, R44, UR7 ;  /* 0x000000072c2d7c20 */ /* 0x000fe20008400000 */
[----:B------:R-:W-:Y:S01]  /*2f00*/  FMUL R56, R56, UR7 ;  /* 0x0000000738387c20 */ /* 0x000fe20008400000 */
[----:B------:R-:W-:Y:S01]  /*2f10*/  FMUL R57, R80, UR7 ;  /* 0x0000000750397c20 */ /* 0x000fe20008400000 */
[----:B------:R-:W-:Y:S01]  /*2f20*/  FSEL R86, R73, R86, !P0 ;  /* 0x0000005649567208 */ /* 0x000fe20004000000 */
[----:B------:R-:W-:Y:S01]  /*2f30*/  FFMA R80, R24, R45, R92 ;  /* 0x0000002d18507223 */ /* 0x000fe2000000005c */
[----:B------:R-:W-:Y:S01]  /*2f40*/  FFMA R45, R25, R56, R91 ;  /* 0x00000038192d7223 */ /* 0x000fe2000000005b */
[----:B------:R-:W-:Y:S01]  /*2f50*/  FFMA R73, R26, R57, R90 ;  /* 0x000000391a497223 */ /* 0x000fe2000000005a */
[----:B------:R-:W-:Y:S01]  /*2f60*/  FADD R81, R81, -UR15 ;  /* 0x8000000f51517e21 */ /* 0x000fe20008000000 */
[----:B------:R-:W0:Y:S01]  /*2f70*/  LDC.64 R56, c[0x0][0x3c8] ;  /* 0x0000f200ff387b82 */ /* 0x000e220000000a00 */
[----:B------:R-:W-:Y:S01]  /*2f80*/  FADD R75, R82, -UR15 ;  /* 0x8000000f524b7e21 */ /* 0x000fe20008000000 */
[----:B------:R-:W-:Y:S01]  /*2f90*/  FMUL R114, R63, UR8 ;  /* 0x000000083f727c20 */ /* 0x000fe20008400000 */
[----:B------:R-:W-:Y:S01]  /*2fa0*/  FMUL R81, R81, UR7 ;  /* 0x0000000751517c20 */ /* 0x000fe20008400000 */
[----:B------:R-:W-:Y:S01]  /*2fb0*/  FADD R83, R83, -UR15 ;  /* 0x8000000f53537e21 */ /* 0x000fe20008000000 */
[----:B------:R-:W-:Y:S01]  /*2fc0*/  FMUL R75, R75, UR7 ;  /* 0x000000074b4b7c20 */ /* 0x000fe20008400000 */
[----:B------:R-:W-:Y:S01]  /*2fd0*/  @P0 FMUL R88, R88, UR8 ;  /* 0x0000000858580c20 */ /* 0x000fe20008400000 */
[----:B------:R-:W-:Y:S01]  /*2fe0*/  FMUL R82, R73, UR8 ;  /* 0x0000000849527c20 */ /* 0x000fe20008400000 */
[----:B------:R-:W-:Y:S01]  /*2ff0*/  FADD R84, R84, -UR15 ;  /* 0x8000000f54547e21 */ /* 0x000fe20008000000 */
[----:B------:R-:W-:Y:S01]  /*3000*/  FSEL R41, R63, R114, !P0 ;  /* 0x000000723f297208 */ /* 0x000fe20004000000 */
[----:B------:R-:W-:Y:S01]  /*3010*/  FFMA R44, R27, R81, R32 ;  /* 0x000000511b2c7223 */ /* 0x000fe20000000020 */
[----:B------:R-:W-:Y:S01]  /*3020*/  FMNMX3 R63, R62, |R80|, |R45|, !PT ;  /* 0x400000503e3f7276 */ /* 0x000fe2000780042d */
[----:B------:R-:W-:Y:S01]  /*3030*/  FFMA R75, R28, R75, R33 ;  /* 0x0000004b1c4b7223 */ /* 0x000fe20000000021 */
[----:B------:R-:W-:Y:S01]  /*3040*/  FMUL R83, R83, UR7 ;  /* 0x0000000753537c20 */ /* 0x000fe20008400000 */
[----:B------:R-:W-:Y:S01]  /*3050*/  FADD R85, R85, -UR15 ;  /* 0x8000000f55557e21 */ /* 0x000fe20008000000 */
[----:B------:R-:W-:Y:S01]  /*3060*/  F2FP.BF16.F32.PACK_AB R88, RZ, R88 ;  /* 0x00000058ff58723e */ /* 0x000fe200000010ff */
[----:B------:R-:W-:Y:S01]  /*3070*/  FMUL R84, R84, UR7 ;  /* 0x0000000754547c20 */ /* 0x000fe20008400000 */
[----:B------:R-:W-:Y:S01]  /*3080*/  FMUL R67, R80, UR8 ;  /* 0x0000000850437c20 */ /* 0x000fe20008400000 */
[----:B------:R-:W-:Y:S01]  /*3090*/  FSEL R81, R73, R82, !P0 ;  /* 0x0000005249517208 */ /* 0x000fe20004000000 */
[----:B------:R-:W-:Y:S01]  /*30a0*/  FMUL R62, R75, UR8 ;  /* 0x000000084b3e7c20 */ /* 0x000fe20008400000 */
[----:B------:R-:W-:Y:S01]  /*30b0*/  FMNMX3 R63, R63, |R73|, |R44|, !PT ;  /* 0x400000493f3f7276 */ /* 0x000fe2000780042c */
[----:B------:R-:W-:Y:S01]  /*30c0*/  FFMA R82, R29, R83, R34 ;  /* 0x000000531d527223 */ /* 0x000fe20000000022 */
[----:B------:R-:W-:Y:S01]  /*30d0*/  FMUL R73, R85, UR7 ;  /* 0x0000000755497c20 */ /* 0x000fe20008400000 */
[----:B------:R-:W-:Y:S01]  /*30e0*/  @P0 FMUL R87, R87, UR8 ;  /* 0x0000000857570c20 */ /* 0x000fe20008400000 */
[----:B------:R-:W-:Y:S01]  /*30f0*/  PRMT R113, R88, 0x7610, R113 ;  /* 0x0000761058717816 */ /* 0x000fe20000000071 */
[----:B------:R-:W-:Y:S01]  /*3100*/  FFMA R85, R30, R84, R35 ;  /* 0x000000541e557223 */ /* 0x000fe20000000023 */
[----:B------:R-:W-:Y:S01]  /*3110*/  F2FP.BF16.F32.PACK_AB R0, RZ, R0 ;  /* 0x00000000ff00723e */ /* 0x000fe200000010ff */
[----:B------:R-:W-:Y:S01]  /*3120*/  FFMA R84, R31, R73, R36 ;  /* 0x000000491f547223 */ /* 0x000fe20000000024 */
[----:B------:R-:W-:Y:S01]  /*3130*/  MOV R88, UR5 ;  /* 0x0000000500587c02 */ /* 0x000fe20008000f00 */
[----:B------:R-:W-:Y:S01]  /*3140*/  FMUL R114, R85, UR8 ;  /* 0x0000000855727c20 */ /* 0x000fe20008400000 */
[----:B------:R-:W-:Y:S01]  /*3150*/  FSEL R80, R80, R67, !P0 ;  /* 0x0000004350507208 */ /* 0x000fe20004000000 */
[----:B------:R-:W-:Y:S01]  /*3160*/  @P0 FMUL R77, R77, UR8 ;  /* 0x000000084d4d0c20 */ /* 0x000fe20008400000 */
[----:B------:R-:W-:Y:S01]  /*3170*/  FSEL R83, R75, R62, !P0 ;  /* 0x0000003e4b537208 */ /* 0x000fe20004000000 */
[----:B------:R-:W-:Y:S01]  /*3180*/  @P0 FMUL R78, R78, UR8 ;  /* 0x000000084e4e0c20 */ /* 0x000fe20008400000 */
[----:B------:R-:W-:Y:S01]  /*3190*/  FMNMX3 R67, R63, |R75|, |R82|, !PT ;  /* 0x4000004b3f437276 */ /* 0x000fe20007800452 */
[----:B0-----:R-:W-:Y:S01]  /*31a0*/  IMAD.WIDE.U32 R62, R61, 0x2, R56 ;  /* 0x000000023d3e7825 */ /* 0x001fe200078e0038 */
[----:B------:R-:W-:-:S03]  /*31b0*/  PRMT R73, R0, 0x7610, R73 ;  /* 0x0000761000497816 */ /* 0x000fc60000000049 */
[----:B------:R-:W-:Y:S01]  /*31c0*/  @P0 FMUL R74, R74, UR8 ;  /* 0x000000084a4a0c20 */ /* 0x000fe20008400000 */
[----:B------:R-:W-:Y:S01]  /*31d0*/  F2FP.BF16.F32.PACK_AB R87, RZ, R87 ;  /* 0x00000057ff57723e */ /* 0x000fe200000010ff */
[----:B------:R-:W-:Y:S01]  /*31e0*/  IMAD R75, R88, 0xf00, R125 ;  /* 0x00000f00584b7824 */ /* 0x000fe200078e027d */
[----:B------:R-:W-:Y:S01]  /*31f0*/  F2FP.BF16.F32.PACK_AB R61, RZ, R65 ;  /* 0x00000041ff3d723e */ /* 0x000fe200000010ff */
[----:B------:R-:W-:Y:S01]  /*3200*/  IMAD.WIDE.U32 R64, R64, 0x2, R56 ;  /* 0x0000000240407825 */ /* 0x000fe200078e0038 */
[----:B------:R-:W-:Y:S01]  /*3210*/  FMNMX3 R0, R67, |R85|, |R84|, !PT ;  /* 0x4000005543007276 */ /* 0x000fe20007800454 */
[----:B------:R0:W-:Y:S01]  /*3220*/  STG.E.U16 desc[UR10][R62.64], R73 ;  /* 0x000000493e007986 */ /* 0x0001e2000c10150a */
[----:B------:R-:W-:Y:S01]  /*3230*/  F2FP.BF16.F32.PACK_AB R89, RZ, R89 ;  /* 0x00000059ff59723e */ /* 0x000fe200000010ff */
[----:B------:R-:W-:Y:S01]  /*3240*/  IMAD.WIDE.U32 R66, R66, 0x2, R56 ;  /* 0x0000000242427825 */ /* 0x000fe200078e0038 */
[----:B------:R-:W-:Y:S01]  /*3250*/  FSEL R85, R85, R114, !P0 ;  /* 0x0000007255557208 */ /* 0x000fe20004000000 */
[----:B------:R1:W-:Y:S01]  /*3260*/  STG.E.U16 desc[UR10][R62.64+0x100], R87 ;  /* 0x000100573e007986 */ /* 0x0003e2000c10150a */
[----:B------:R-:W-:Y:S01]  /*3270*/  PRMT R114, R61, 0x7610, R114 ;  /* 0x000076103d727816 */ /* 0x000fe20000000072 */
[----:B------:R-:W-:Y:S01]  /*3280*/  @P0 FMUL R69, R69, UR8 ;  /* 0x0000000845450c20 */ /* 0x000fe20008400000 */
[----:B------:R-:W-:Y:S01]  /*3290*/  F2FP.BF16.F32.PACK_AB R77, RZ, R77 ;  /* 0x0000004dff4d723e */ /* 0x000fe200000010ff */
[----:B------:R2:W-:Y:S01]  /*32a0*/  STG.E.U16 desc[UR10][R64.64], R89 ;  /* 0x0000005940007986 */ /* 0x0005e2000c10150a */
[----:B------:R-:W-:Y:S01]  /*32b0*/  IADD3 R61, PT, PT, R75, 0x300, RZ ;  /* 0x000003004b3d7810 */ /* 0x000fe20007ffe0ff */
[----:B------:R-:W-:Y:S01]  /*32c0*/  @P0 FMUL R55, R55, UR8 ;  /* 0x0000000837370c20 */ /* 0x000fe20008400000 */
[----:B------:R-:W-:Y:S01]  /*32d0*/  F2FP.BF16.F32.PACK_AB R79, RZ, R79 ;  /* 0x0000004fff4f723e */ /* 0x000fe200000010ff */
[----:B0-----:R-:W-:Y:S01]  /*32e0*/  IMAD.WIDE.U32 R72, R72, 0x2, R56 ;  /* 0x0000000248487825 */ /* 0x001fe200078e0038 */
[----:B------:R0:W-:Y:S01]  /*32f0*/  STG.E.U16 desc[UR10][R66.64], R113 ;  /* 0x0000007142007986 */ /* 0x0001e2000c10150a */
[----:B------:R-:W-:-:S02]  /*3300*/  F2FP.BF16.F32.PACK_AB R78, RZ, R78 ;  /* 0x0000004eff4e723e */ /* 0x000fc400000010ff */
[----:B------:R-:W-:Y:S01]  /*3310*/  @P0 FMUL R37, R37, UR8 ;  /* 0x0000000825250c20 */ /* 0x000fe20008400000 */
[----:B-1----:R-:W-:Y:S01]  /*3320*/  IADD3 R87, PT, PT, R75, 0x380, RZ ;  /* 0x000003804b577810 */ /* 0x002fe20007ffe0ff */
[----:B------:R-:W-:Y:S01]  /*3330*/  IMAD.WIDE.U32 R62, R53, 0x2, R56 ;  /* 0x00000002353e7825 */ /* 0x000fe200078e0038 */
[----:B------:R1:W-:Y:S01]  /*3340*/  STG.E.U16 desc[UR10][R72.64], R114 ;  /* 0x0000007248007986 */ /* 0x0003e2000c10150a */
[----:B------:R-:W-:Y:S02]  /*3350*/  PRMT R53, R77, 0x7610, R53 ;  /* 0x000076104d357816 */ /* 0x000fe40000000035 */
[----:B------:R-:W-:Y:S01]  /*3360*/  @P0 FMUL R40, R40, UR8 ;  /* 0x0000000828280c20 */ /* 0x000fe20008400000 */
[----:B--2---:R-:W-:Y:S01]  /*3370*/  IMAD.WIDE.U32 R64, R61, 0x2, R56 ;  /* 0x000000023d407825 */ /* 0x004fe200078e0038 */
[----:B------:R-:W-:-:S03]  /*3380*/  IADD3 R61, PT, PT, R75, 0x580, RZ ;  /* 0x000005804b3d7810 */ /* 0x000fc60007ffe0ff */
[----:B------:R-:W-:Y:S01]  /*3390*/  @P0 FMUL R39, R39, UR8 ;  /* 0x0000000827270c20 */ /* 0x000fe20008400000 */
[----:B------:R-:W-:Y:S01]  /*33a0*/  IADD3 R77, PT, PT, R75, 0x480, RZ ;  /* 0x000004804b4d7810 */ /* 0x000fe20007ffe0ff */
[----:B0-----:R-:W-:Y:S01]  /*33b0*/  IMAD.WIDE.U32 R66, R87, 0x2, R56 ;  /* 0x0000000257427825 */ /* 0x001fe200078e0038 */
[----:B------:R-:W-:Y:S01]  /*33c0*/  PRMT R87, R79, 0x7610, R87 ;  /* 0x000076104f577816 */ /* 0x000fe20000000057 */
[----:B------:R0:W-:Y:S01]  /*33d0*/  STG.E.U16 desc[UR10][R62.64], R53 ;  /* 0x000000353e007986 */ /* 0x0001e2000c10150a */
[----:B------:R-:W-:Y:S01]  /*33e0*/  F2FP.BF16.F32.PACK_AB R74, RZ, R74 ;  /* 0x0000004aff4a723e */ /* 0x000fe200000010ff */
[----:B------:R-:W-:Y:S01]  /*33f0*/  @P0 FMUL R38, R38, UR8 ;  /* 0x0000000826260c20 */ /* 0x000fe20008400000 */
[C---:B-1----:R-:W-:Y:S01]  /*3400*/  IADD3 R73, PT, PT, R75.reuse, 0x400, RZ ;  /* 0x000004004b497810 */ /* 0x042fe20007ffe0ff */
[----:B------:R1:W-:Y:S01]  /*3410*/  STG.E.U16 desc[UR10][R64.64], R87 ;  /* 0x0000005740007986 */ /* 0x0003e2000c10150a */
[----:B------:R-:W-:Y:S01]  /*3420*/  IADD3 R79, PT, PT, R75, 0x500, RZ ;  /* 0x000005004b4f7810 */ /* 0x000fe20007ffe0ff */
[----:B------:R-:W-:Y:S01]  /*3430*/  @P0 FMUL R45, R45, UR8 ;  /* 0x000000082d2d0c20 */ /* 0x000fe20008400000 */
[----:B------:R-:W-:Y:S01]  /*3440*/  F2FP.BF16.F32.PACK_AB R86, RZ, R86 ;  /* 0x00000056ff56723e */ /* 0x000fe200000010ff */
[----:B------:R-:W-:Y:S01]  /*3450*/  IMAD.WIDE.U32 R72, R73, 0x2, R56 ;  /* 0x0000000249487825 */ /* 0x000fe200078e0038 */
[----:B------:R2:W-:Y:S01]  /*3460*/  STG.E.U16 desc[UR10][R66.64], R78 ;  /* 0x0000004e42007986 */ /* 0x0005e2000c10150a */
[----:B------:R-:W-:-:S02]  /*3470*/  F2FP.BF16.F32.PACK_AB R71, RZ, R71 ;  /* 0x00000047ff47723e */ /* 0x000fc400000010ff */
[----:B------:R-:W-:Y:S01]  /*3480*/  @P0 FMUL R44, R44, UR8 ;  /* 0x000000082c2c0c20 */ /* 0x000fe20008400000 */
[----:B0-----:R-:W-:Y:S01]  /*3490*/  IADD3 R53, PT, PT, R75, 0x600, RZ ;  /* 0x000006004b357810 */ /* 0x001fe20007ffe0ff */
[--C-:B------:R-:W-:Y:S01]  /*34a0*/  IMAD.WIDE.U32 R62, R77, 0x2, R56.reuse ;  /* 0x000000024d3e7825 */ /* 0x100fe200078e0038 */
[----:B------:R0:W-:Y:S01]  /*34b0*/  STG.E.U16 desc[UR10][R72.64], R86 ;  /* 0x0000005648007986 */ /* 0x0001e2000c10150a */
[----:B------:R-:W-:Y:S02]  /*34c0*/  F2FP.BF16.F32.PACK_AB R69, RZ, R69 ;  /* 0x00000045ff45723e */ /* 0x000fe400000010ff */
[----:B------:R-:W-:Y:S01]  /*34d0*/  @P0 FMUL R82, R82, UR8 ;  /* 0x0000000852520c20 */ /* 0x000fe20008400000 */
[----:B-1----:R-:W-:Y:S01]  /*34e0*/  IMAD.WIDE.U32 R64, R79, 0x2, R56 ;  /* 0x000000024f407825 */ /* 0x002fe200078e0038 */
[----:B------:R-:W-:-:S03]  /*34f0*/  F2FP.BF16.F32.PACK_AB R76, RZ, R76 ;  /* 0x0000004cff4c723e */ /* 0x000fc600000010ff */
[----:B------:R-:W-:Y:S01]  /*3500*/  @P0 FMUL R84, R84, UR8 ;  /* 0x0000000854540c20 */ /* 0x000fe20008400000 */
[----:B------:R-:W-:Y:S01]  /*3510*/  IADD3 R79, PT, PT, R75, 0x680, RZ ;  /* 0x000006804b4f7810 */ /* 0x000fe20007ffe0ff */
[----:B--2---:R-:W-:Y:S01]  /*3520*/  IMAD.WIDE.U32 R66, R61, 0x2, R56 ;  /* 0x000000023d427825 */ /* 0x004fe200078e0038 */
[----:B------:R-:W-:Y:S02]  /*3530*/  PRMT R61, R74, 0x7610, R61 ;  /* 0x000076104a3d7816 */ /* 0x000fe4000000003d */
[----:B------:R-:W-:Y:S01]  /*3540*/  IADD3 R77, PT, PT, R75, 0x700, RZ ;  /* 0x000007004b4d7810 */ /* 0x000fe20007ffe0ff */
[--C-:B------:R-:W-:Y:S01]  /*3550*/  IMAD.WIDE.U32 R78, R79, 0x2, R56.reuse ;  /* 0x000000024f4e7825 */ /* 0x100fe200078e0038 */
[----:B------:R-:W-:Y:S01]  /*3560*/  F2FP.BF16.F32.PACK_AB R74, RZ, R59 ;  /* 0x0000003bff4a723e */ /* 0x000fe200000010ff */
[----:B------:R1:W-:Y:S01]  /*3570*/  STG.E.U16 desc[UR10][R62.64], R61 ;  /* 0x0000003d3e007986 */ /* 0x0003e2000c10150a */
[----:B------:R-:W-:Y:S01]  /*3580*/  IADD3 R87, PT, PT, R75, 0x800, RZ ;  /* 0x000008004b577810 */ /* 0x000fe20007ffe0ff */
[--C-:B0-----:R-:W-:Y:S01]  /*3590*/  IMAD.WIDE.U32 R72, R53, 0x2, R56.reuse ;  /* 0x0000000235487825 */ /* 0x101fe200078e0038 */
[----:B------:R-:W-:Y:S01]  /*35a0*/  IADD3 R89, PT, PT, R75, 0x880, RZ ;  /* 0x000008804b597810 */ /* 0x000fe20007ffe0ff */
[----:B------:R0:W-:Y:S01]  /*35b0*/  STG.E.U16 desc[UR10][R64.64], R71 ;  /* 0x0000004740007986 */ /* 0x0001e2000c10150a */
[----:B------:R-:W-:Y:S01]  /*35c0*/  F2FP.BF16.F32.PACK_AB R86, RZ, R55 ;  /* 0x00000037ff56723e */ /* 0x000fe200000010ff */
[----:B------:R-:W-:Y:S01]  /*35d0*/  IMAD.WIDE.U32 R58, R58, 0x2, R56 ;  /* 0x000000023a3a7825 */ /* 0x000fe200078e0038 */
[----:B------:R-:W-:Y:S01]  /*35e0*/  PRMT R88, R74, 0x7610, R88 ;  /* 0x000076104a587816 */ /* 0x000fe20000000058 */
[----:B------:R2:W-:Y:S01]  /*35f0*/  STG.E.U16 desc[UR10][R66.64], R69 ;  /* 0x0000004542007986 */ /* 0x0005e2000c10150a */
[----:B------:R-:W-:Y:S01]  /*3600*/  F2FP.BF16.F32.PACK_AB R37, RZ, R37 ;  /* 0x00000025ff25723e */ /* 0x000fe200000010ff */
[--C-:B------:R-:W-:Y:S01]  /*3610*/  IMAD.WIDE.U32 R54, R54, 0x2, R56.reuse ;  /* 0x0000000236367825 */ /* 0x100fe200078e0038 */
[----:B------:R-:W-:Y:S01]  /*3620*/  F2FP.BF16.F32.PACK_AB R43, RZ, R43 ;  /* 0x0000002bff2b723e */ /* 0x000fe200000010ff */
[----:B------:R3:W-:Y:S01]  /*3630*/  STG.E.U16 desc[UR10][R72.64], R76 ;  /* 0x0000004c48007986 */ /* 0x0007e2000c10150a */
[----:B------:R-:W-:Y:S01]  /*3640*/  F2FP.BF16.F32.PACK_AB R40, RZ, R40 ;  /* 0x00000028ff28723e */ /* 0x000fe200000010ff */
[--C-:B-1----:R-:W-:Y:S01]  /*3650*/  IMAD.WIDE.U32 R62, R51, 0x2, R56.reuse ;  /* 0x00000002333e7825 */ /* 0x102fe200078e0038 */
[----:B------:R-:W-:Y:S01]  /*3660*/  F2FP.BF16.F32.PACK_AB R42, RZ, R42 ;  /* 0x0000002aff2a723e */ /* 0x000fe200000010ff */
[----:B------:R1:W-:Y:S01]  /*3670*/  STG.E.U16 desc[UR10][R78.64], R86 ;  /* 0x000000564e007986 */ /* 0x0003e2000c10150a */
[----:B------:R-:W-:Y:S01]  /*3680*/  F2FP.BF16.F32.PACK_AB R39, RZ, R39 ;  /* 0x00000027ff27723e */ /* 0x000fe200000010ff */
[----:B0-----:R-:W-:Y:S01]  /*3690*/  IMAD.WIDE.U32 R64, R49, 0x2, R56 ;  /* 0x0000000231407825 */ /* 0x001fe200078e0038 */
[----:B------:R-:W-:-:S02]  /*36a0*/  F2FP.BF16.F32.PACK_AB R41, RZ, R41 ;  /* 0x00000029ff29723e */ /* 0x000fc400000010ff */
[----:B------:R-:W-:Y:S01]  /*36b0*/  F2FP.BF16.F32.PACK_AB R38, RZ, R38 ;  /* 0x00000026ff26723e */ /* 0x000fe200000010ff */
[--C-:B--2---:R-:W-:Y:S01]  /*36c0*/  IMAD.WIDE.U32 R66, R47, 0x2, R56.reuse ;  /* 0x000000022f427825 */ /* 0x104fe200078e0038 */
[----:B------:R-:W-:Y:S02]  /*36d0*/  F2FP.BF16.F32.PACK_AB R80, RZ, R80 ;  /* 0x00000050ff50723e */ /* 0x000fe400000010ff */
[----:B---3--:R-:W-:Y:S01]  /*36e0*/  IADD3 R73, PT, PT, R75, 0x780, RZ ;  /* 0x000007804b497810 */ /* 0x008fe20007ffe0ff */
[--C-:B------:R-:W-:Y:S01]  /*36f0*/  IMAD.WIDE.U32 R76, R77, 0x2, R56.reuse ;  /* 0x000000024d4c7825 */ /* 0x100fe200078e0038 */
[----:B------:R-:W-:Y:S02]  /*3700*/  F2FP.BF16.F32.PACK_AB R45, RZ, R45 ;  /* 0x0000002dff2d723e */ /* 0x000fe400000010ff */
[----:B------:R-:W-:Y:S01]  /*3710*/  F2FP.BF16.F32.PACK_AB R81, RZ, R81 ;  /* 0x00000051ff51723e */ /* 0x000fe200000010ff */
[----:B------:R-:W-:Y:S01]  /*3720*/  IMAD.WIDE.U32 R72, R73, 0x2, R56 ;  /* 0x0000000249487825 */ /* 0x000fe200078e0038 */
[----:B------:R1:W-:Y:S01]  /*3730*/  STG.E.U16 desc[UR10][R76.64], R88 ;  /* 0x000000584c007986 */ /* 0x0003e2000c10150a */
[----:B------:R-:W-:-:S02]  /*3740*/  F2FP.BF16.F32.PACK_AB R44, RZ, R44 ;  /* 0x0000002cff2c723e */ /* 0x000fc400000010ff */
[--C-:B------:R-:W-:Y:S01]  /*3750*/  IMAD.WIDE.U32 R70, R70, 0x2, R56.reuse ;  /* 0x0000000246467825 */ /* 0x100fe200078e0038 */
[----:B------:R1:W-:Y:S01]  /*3760*/  STG.E.U16 desc[UR10][R72.64], R37 ;  /* 0x0000002548007986 */ /* 0x0003e2000c10150a */
[----:B------:R-:W-:Y:S02]  /*3770*/  F2FP.BF16.F32.PACK_AB R83, RZ, R83 ;  /* 0x00000053ff53723e */ /* 0x000fe400000010ff */
[--C-:B------:R-:W-:Y:S01]  /*3780*/  IMAD.WIDE.U32 R68, R68, 0x2, R56.reuse ;  /* 0x0000000244447825 */ /* 0x100fe200078e0038 */
[----:B------:R-:W-:Y:S02]  /*3790*/  F2FP.BF16.F32.PACK_AB R82, RZ, R82 ;  /* 0x00000052ff52723e */ /* 0x000fe400000010ff */
[----:B------:R-:W-:Y:S01]  /*37a0*/  F2FP.BF16.F32.PACK_AB R85, RZ, R85 ;  /* 0x00000055ff55723e */ /* 0x000fe200000010ff */
[----:B------:R-:W-:Y:S01]  /*37b0*/  IMAD.WIDE.U32 R60, R60, 0x2, R56 ;  /* 0x000000023c3c7825 */ /* 0x000fe200078e0038 */
[----:B------:R-:W-:-:S03]  /*37c0*/  F2FP.BF16.F32.PACK_AB R84, RZ, R84 ;  /* 0x00000054ff54723e */ /* 0x000fc600000010ff */
[----:B------:R-:W-:-:S04]  /*37d0*/  IMAD.WIDE.U32 R46, R46, 0x2, R56 ;  /* 0x000000022e2e7825 */ /* 0x000fc800078e0038 */
[----:B------:R-:W-:-:S04]  /*37e0*/  IMAD.WIDE.U32 R52, R52, 0x2, R56 ;  /* 0x0000000234347825 */ /* 0x000fc800078e0038 */
[----:B------:R-:W-:-:S04]  /*37f0*/  IMAD.WIDE.U32 R50, R50, 0x2, R56 ;  /* 0x0000000232327825 */ /* 0x000fc800078e0038 */
[----:B------:R-:W-:-:S04]  /*3800*/  IMAD.WIDE.U32 R48, R48, 0x2, R56 ;  /* 0x0000000230307825 */ /* 0x000fc800078e0038 */
[----:B------:R-:W-:-:S04]  /*3810*/  IMAD.WIDE.U32 R74, R87, 0x2, R56 ;  /* 0x00000002574a7825 */ /* 0x000fc800078e0038 */
[----:B------:R-:W-:Y:S01]  /*3820*/  IMAD.WIDE.U32 R56, R89, 0x2, R56 ;  /* 0x0000000259387825 */ /* 0x000fe200078e0038 */
[----:B------:R1:W-:Y:S04]  /*3830*/  STG.E.U16 desc[UR10][R74.64], R43 ;  /* 0x0000002b4a007986 */ /* 0x0003e8000c10150a */
        /* <DEDUP_REMOVED lines=12> */
[----:B------:R1:W-:Y:S02]  /*3900*/  STG.E.U16 desc[UR10][R48.64], R84 ;  /* 0x0000005430007986 */ /* 0x0003e4000c10150a */
.L_x_8706:
[----:B------:R-:W-:Y:S02]  /*3910*/  UIADD3 UR5, UPT, UPT, UR5, UR14, URZ ;  /* 0x0000000e05057290 */ /* 0x000fe4000fffe0ff */
[----:B------:R-:W-:Y:S02]  /*3920*/  UPLOP3.LUT UP1, UPT, UPT, UPT, UP1, 0x40, 0x4 ;  /* 0x000000000004789c */ /* 0x000fe40003f2e810 */
[----:B------:R-:W-:-:S09]  /*3930*/  UISETP.GE.AND UP0, UPT, UR5, UR16, UPT ;  /* 0x000000100500728c */ /* 0x000fd2000bf06270 */
[----:B------:R-:W-:Y:S05]  /*3940*/  BRA.U !UP0, `(.L_x_8707) ;  /* 0xffffffcd08947547 */ /* 0x000fea000b83ffff */
.L_x_8698:
[----:B------:R-:W0:Y:S02]  /*3950*/  LDCU.64 UR4, c[0x0][0x3f8] ;  /* 0x00007f00ff0477ac */ /* 0x000e240008000a00 */
[----:B0-----:R-:W-:-:S04]  /*3960*/  UISETP.NE.U32.AND UP0, UPT, UR4, URZ, UPT ;  /* 0x000000ff0400728c */ /* 0x001fc8000bf05070 */
[----:B------:R-:W-:-:S09]  /*3970*/  UISETP.NE.AND.EX UP0, UPT, UR5, URZ, UPT, UP0 ;  /* 0x000000ff0500728c */ /* 0x000fd2000bf05300 */
[----:B------:R-:W-:Y:S05]  /*3980*/  BRA.U !UP0, `(.L_x_8708) ;  /* 0x0000000108a47547 */ /* 0x000fea000b800000 */
[----:B------:R-:W0:Y:S01]  /*3990*/  SHFL.DOWN PT, R3, R0, 0x10, 0x1f ;  /* 0x0a001f0000037f89 */ /* 0x000e2200000e0000 */
[----:B------:R-:W-:Y:S01]  /*39a0*/  LOP3.LUT R6, R124, 0x1f, RZ, 0xc0, !PT ;  /* 0x0000001f7c067812 */ /* 0x000fe200078ec0ff */
[----:B------:R-:W-:Y:S03]  /*39b0*/  BSSY B0, `(.L_x_8708) ;  /* 0x0000026000007945 */ /* 0x000fe60003800000 */
[----:B------:R-:W-:-:S13]  /*39c0*/  ISETP.NE.AND P1, PT, R6, RZ, PT ;  /* 0x000000ff0600720c */ /* 0x000fda0003f25270 */
[----:B------:R-:W3:Y:S01]  /*39d0*/  @!P1 S2R R9, SR_CgaCtaId ;  /* 0x0000000000099919 */ /* 0x000ee20000008800 */
[----:B------:R-:W-:Y:S02]  /*39e0*/  @!P1 MOV R6, 0x400 ;  /* 0x0000040000069802 */ /* 0x000fe40000000f00 */
[----:B0-----:R-:W-:Y:S02]  /*39f0*/  FMNMX R3, R3, R0, !PT ;  /* 0x0000000003037209 */ /* 0x001fe40007800000 */
[----:B------:R-:W-:-:S03]  /*3a00*/  @!P1 SHF.R.U32.HI R0, RZ, 0x3, R124 ;  /* 0x00000003ff009819 */ /* 0x000fc6000001167c */
[----:B------:R-:W0:Y:S01]  /*3a10*/  SHFL.DOWN PT, R2, R3, 0x8, 0x1f ;  /* 0x09001f0003027f89 */ /* 0x000e2200000e0000 */
[----:B------:R-:W-:Y:S02]  /*3a20*/  @!P1 LOP3.LUT R0, R0, 0x7c, RZ, 0xc0, !PT ;  /* 0x0000007c00009812 */ /* 0x000fe400078ec0ff */
        /* <DEDUP_REMOVED lines=20> */
[----:B------:R0:W3:Y:S01]  /*3b70*/  @!P1 LDS R0, [R2] ;  /* 0x0000000002009984 */ /* 0x0000e20000000800 */
[----:B------:R-:W-:Y:S05]  /*3b80*/  BRA.DIV UR4, `(.L_x_8710) ;  /* 0x00000002047c7947 */ /* 0x000fea000b800000 */
[----:B---3--:R-:W3:Y:S02]  /*3b90*/  SHFL.DOWN PT, R3, R0, 0x2, 0x1f ;  /* 0x08401f0000037f89 */ /* 0x008ee400000e0000 */
[----:B---3--:R-:W-:-:S05]  /*3ba0*/  FMNMX R3, R3, R0, !PT ;  /* 0x0000000003037209 */ /* 0x008fca0007800000 */
[----:B0-----:R0:W3:Y:S02]  /*3bb0*/  SHFL.DOWN PT, R2, R3, 0x1, 0x1f ;  /* 0x08201f0003027f89 */ /* 0x0010e400000e0000 */
.L_x_8715:
[----:B------:R-:W-:Y:S02]  /*3bc0*/  ISETP.NE.AND P1, PT, R124, RZ, PT ;  /* 0x000000ff7c00720c */ /* 0x000fe40003f25270 */
[----:B---3--:R-:W-:-:S11]  /*3bd0*/  FMNMX R5, R3, R2, !PT ;  /* 0x0000000203057209 */ /* 0x008fd60007800000 */
[----:B------:R-:W-:Y:S05]  /*3be0*/  @P1 BRA `(.L_x_8709) ;  /* 0x0000000000081947 */ /* 0x000fea0003800000 */
[----:B0-----:R-:W0:Y:S02]  /*3bf0*/  LDC.64 R2, c[0x0][0x3f8] ;  /* 0x0000fe00ff027b82 */ /* 0x001e240000000a00 */
[----:B0-----:R3:W-:Y:S02]  /*3c00*/  REDG.E.MAX.S32.STRONG.GPU desc[UR10][R2.64], R5 ;  /* 0x000000050200798e */ /* 0x0017e4000d12e30a */
.L_x_8709:
[----:B------:R-:W-:Y:S05]  /*3c10*/  BSYNC B0 ;  /* 0x0000000000007941 */ /* 0x000fea0003800000 */
.L_x_8708:
        /* <DEDUP_REMOVED lines=10> */
[----:B-12---:R-:W-:Y:S02]  /*3cc0*/  MOV R62, UR8 ;  /* 0x00000008003e7c02 */ /* 0x006fe40008000f00 */
[----:B------:R-:W-:-:S07]  /*3cd0*/  MOV R63, 0x3cf0 ;  /* 0x00003cf0003f7802 */ /* 0x000fce0000000f00 */
[----:B0--3--:R-:W-:Y:S05]  /*3ce0*/  CALL.REL.NOINC `($__internal_130_$__cuda_sm20_rcp_rn_f32_slowpath) ;  /* 0x00000000005c7944 */ /* 0x009fea0003c00000 */
[----:B------:R-:W-:Y:S05]  /*3cf0*/  BRA `(.L_x_8712) ;  /* 0x0000000000147947 */ /* 0x000fea0003800000 */
.L_x_8711:
[----:B------:R-:W4:Y:S01]  /*3d00*/  MUFU.RCP R117, UR8 ;  /* 0x0000000800757d08 */ /* 0x000f220008001000 */
[----:B------:R-:W-:-:S05]  /*3d10*/  MOV R0, UR8 ;  /* 0x0000000800007c02 */ /* 0x000fca0008000f00 */
[----:B----4-:R-:W-:-:S04]  /*3d20*/  FFMA R0, R117, R0, -1 ;  /* 0xbf80000075007423 */ /* 0x010fc80000000000 */
[----:B------:R-:W-:-:S04]  /*3d30*/  FADD.FTZ R0, -R0, -RZ ;  /* 0x800000ff00007221 */ /* 0x000fc80000010100 */
[----:B------:R-:W-:-:S07]  /*3d40*/  FFMA R117, R117, R0, R117 ;  /* 0x0000000075757223 */ /* 0x000fce0000000075 */
.L_x_8712:
[----:B0--3--:R-:W0:Y:S02]  /*3d50*/  LDC.64 R2, c[0x0][0x3f0] ;  /* 0x0000fc00ff027b82 */ /* 0x009e240000000a00 */
[----:B0-----:R-:W-:Y:S01]  /*3d60*/  STG.E desc[UR10][R2.64], R117 ;  /* 0x0000007502007986 */ /* 0x001fe2000c10190a */
[----:B------:R-:W-:Y:S05]  /*3d70*/  EXIT ;  /* 0x000000000000794d */ /* 0x000fea0003800000 */
.L_x_8710:
[----:B------:R-:W-:Y:S02]  /*3d80*/  MOV R5, 0x2 ;  /* 0x0000000200057802 */ /* 0x000fe40000000f00 */
[----:B------:R-:W-:Y:S02]  /*3d90*/  MOV R7, 0x1f ;  /* 0x0000001f00077802 */ /* 0x000fe40000000f00 */
[----:B------:R-:W-:-:S07]  /*3da0*/  MOV R4, 0xffffffff ;  /* 0xffffffff00047802 */ /* 0x000fce0000000f00 */
[----:B0123--:R-:W-:Y:S05]  /*3db0*/  WARPSYNC.COLLECTIVE R4, `(.L_x_8713) ;  /* 0x0000000004087348 */ /* 0x00ffea0003c00000 */
[----:B0--3--:R0:W3:Y:S02]  /*3dc0*/  SHFL.DOWN P1, R2, R0, R5, R7 ;  /* 0x0800000500027389 */ /* 0x0090e40000020007 */
[----:B0123--:R-:W-:Y:S05]  /*3dd0*/  ENDCOLLECTIVE ;  /* 0x000000000000791b */ /* 0x00ffea0003800000 */
.L_x_8713:
[----:B------:R-:W-:Y:S02]  /*3de0*/  MOV R5, 0x1 ;  /* 0x0000000100057802 */ /* 0x000fe40000000f00 */
[----:B------:R-:W-:-:S04]  /*3df0*/  MOV R3, R2 ;  /* 0x0000000200037202 */ /* 0x000fc80000000f00 */
[----:B------:R-:W-:-:S04]  /*3e00*/  FMNMX R3, R3, R0, !PT ;  /* 0x0000000003037209 */ /* 0x000fc80007800000 */
[----:B------:R-:W-:-:S07]  /*3e10*/  MOV R0, R3 ;  /* 0x0000000300007202 */ /* 0x000fce0000000f00 */
[----:B------:R-:W-:Y:S05]  /*3e20*/  WARPSYNC.COLLECTIVE R4, `(.L_x_8714) ;  /* 0x0000000004087348 */ /* 0x000fea0003c00000 */
[----:B------:R0:W1:Y:S02]  /*3e30*/  SHFL.DOWN P1, R2, R0, R5, R7 ;  /* 0x0800000500027389 */ /* 0x0000640000020007 */
[----:B01----:R-:W-:Y:S05]  /*3e40*/  ENDCOLLECTIVE ;  /* 0x000000000000791b */ /* 0x003fea0003800000 */
.L_x_8714:
[----:B------:R-:W-:Y:S05]  /*3e50*/  BRA `(.L_x_8715) ;  /* 0xfffffffc00587947 */ /* 0x000fea000383ffff */
        .weak           $__internal_130_$__cuda_sm20_rcp_rn_f32_slowpath
        .type           $__internal_130_$__cuda_sm20_rcp_rn_f32_slowpath,@function
        .size           $__internal_130_$__cuda_sm20_rcp_rn_f32_slowpath,(.L_x_12998 - $__internal_130_$__cuda_sm20_rcp_rn_f32_slowpath)
$__internal_130_$__cuda_sm20_rcp_rn_f32_slowpath:
        /* <DEDUP_REMOVED lines=15> */
.L_x_8717:
        /* <DEDUP_REMOVED lines=33> */
.L_x_8719:
[----:B------:R0:W1:Y:S02]  /*4160*/  MUFU.RCP R120, R62 ;  /* 0x0000003e00787308 */ /* 0x0000640000001000 */
.L_x_8718:
[----:B------:R-:W-:Y:S05]  /*4170*/  BSYNC B1 ;  /* 0x0000000000017941 */ /* 0x000fea0003800000 */
.L_x_8716:
[----:B0-----:R-:W-:Y:S01]  /*4180*/  MOV R62, R63 ;  /* 0x0000003f003e7202 */ /* 0x001fe20000000f00 */
[----:B------:R-:W-:Y:S01]  /*4190*/  HFMA2 R63, -RZ, RZ, 0, 0 ;  /* 0x00000000ff3f7431 */ /* 0x000fe200000001ff */
[----:B-1----:R-:W-:-:S03]  /*41a0*/  MOV R117, R120 ;  /* 0x0000007800757202 */ /* 0x002fc60000000f00 */
[----:B------:R-:W-:Y:S05]  /*41b0*/  RET.REL.NODEC R62 `(_ZN18transformer_engine13normalization19ln_fwd_tuned_kernelINS0_13Kernel_traitsIff13__nv_bfloat16fjLj3840ELj1ELj1ELj4ELj4ENS0_18Kernel_traits_baseILj3840EffS3_fjLj128EEEEEEEvNS0_19ForwardKernelParamsE) ;  /* 0xffffffbc3e907950 */ /* 0x000fea0003c3ffff */
.L_x_8720:
        /* <DEDUP_REMOVED lines=12> */
.L_x_12998:


//--------------------- .text._ZN18transformer_engine13normalization19ln_fwd_tuned_kernelINS0_13Kernel_traitsI13__nv_bfloat16S3_S3_fjLj3840ELj1ELj1ELj4ELj4ENS0_18Kernel_traits_baseILj3840ES3_S3_S3_fjLj128EEEEEEEvNS0_19ForwardKernelParamsE --------------------------
	.section	.text._ZN18transformer_engine13normalization19ln_fwd_tuned_kernelINS0_13Kernel_traitsI13__nv_bfloat16S3_S3_fjLj3840ELj1ELj1ELj4ELj4ENS0_18Kernel_traits_baseILj3840ES3_S3_S3_fjLj128EEEEEEEvNS0_19ForwardKernelParamsE,"ax",@progbits
	.align	128
        .global         _ZN18transformer_engine13normalization19ln_fwd_tuned_kernelINS0_13Kernel_traitsI13__nv_bfloat16S3_S3_fjLj3840ELj1ELj1ELj4ELj4ENS0_18Kernel_traits_baseILj3840ES3_S3_S3_fjLj128EEEEEEEvNS0_19ForwardKernelParamsE
        .type           _ZN18transformer_engine13normalization19ln_fwd_tuned_kernelINS0_13Kernel_traitsI13__nv_bfloat16S3_S3_fjLj3840ELj1ELj1ELj4ELj4ENS0_18Kernel_traits_baseILj3840ES3_S3_S3_fjLj128EEEEEEEvNS0_19ForwardKernelParamsE,@function
        .size           _ZN18transformer_engine13normalization19ln_fwd_tuned_kernelINS0_13Kernel_traitsI13__nv_bfloat16S3_S3_fjLj3840ELj1ELj1ELj4ELj4ENS0_18Kernel_traits_baseILj3840ES3_S3_S3_fjLj128EEEEEEEvNS0_19ForwardKernelParamsE,(.L_x_12999 - _ZN18transformer_engine13normalization19ln_fwd_tuned_kernelINS0_13Kernel_traitsI13__nv_bfloat16S3_S3_fjLj3840ELj1ELj1ELj4ELj4ENS0_18Kernel_traits_baseILj3840ES3_S3_S3_fjLj128EEEEEEEvNS0_19ForwardKernelParamsE)
        .other          _ZN18transformer_engine13normalization19ln_fwd_tuned_kernelINS0_13Kernel_traitsI13__nv_bfloat16S3_S3_fjLj3840ELj1ELj1ELj4ELj4ENS0_18Kernel_traits_baseILj3840ES3_S3_S3_fjLj128EEEEEEEvNS0_19ForwardKernelParamsE,@"STO_CUDA_ENTRY STV_DEFAULT"
_ZN18transformer_engine13normalization19ln_fwd_tuned_kernelINS0_13Kernel_traitsI13__nv_bfloat16S3_S3_fjLj3840ELj1ELj1ELj4ELj4ENS0_18Kernel_traits_baseILj3840ES3_S3_S3_fjLj128EEEEEEEvNS0_19ForwardKernelParamsE:
.text._ZN18transformer_engine13normalization19ln_fwd_tuned_kernelINS0_13Kernel_traitsI13__nv_bfloat16S3_S3_fjLj3840ELj1ELj1ELj4ELj4ENS0_18Kernel_traits_baseILj3840ES3_S3_S3_fjLj128EEEEEEEvNS0_19ForwardKernelParamsE:
[----:B------:R-:W-:Y:S01]  /*0000*/  LDC R1, c[0x0][0x37c] ;  /* 0x0000df00ff017b82 */ /* 0x000fe20000000800 */
[----:B------:R-:W0:Y:S01]  /*0010*/  LDCU.U8 UR4, c[0x0][0x404] ;  /* 0x00008080ff0477ac */ /* 0x000e220008000000 */
[----:B------:R-:W-:Y:S01]  /*0020*/  HFMA2 R68, -RZ, RZ, 1.875, 0 ;  /* 0x3f800000ff447431 */ /* 0x000fe200000001ff */
[----:B------:R-:W1:Y:S01]  /*0030*/  LDCU.64 UR6, c[0x0][0x358] ;  /* 0x00006b00ff0677ac */ /* 0x000e620008000a00 */
[----:B------:R-:W2:Y:S04]  /*0040*/  S2R R67, SR_TID.X ;  /* 0x0000000000437919 */ /* 0x000ea80000002100 */
[----:B------:R-:W3:Y:S01]  /*0050*/  LDC.64 R2, c[0x0][0x3a8] ;  /* 0x0000ea00ff027b82 */ /* 0x000ee20000000a00 */
[----:B------:R-:W4:Y:S07]  /*0060*/  LDCU UR5, c[0x0][0x388] ;  /* 0x00007100ff0577ac */ /* 0x000f2e0008000800 */
[----:B------:R-:W4:Y:S01]  /*0070*/  LDC.64 R4, c[0x0][0x3d0] ;  /* 0x0000f400ff047b82 */ /* 0x000f220000000a00 */
[----:B0-----:R-:W-:-:S06]  /*0080*/  UISETP.NE.AND UP0, UPT, UR4, URZ, UPT ;  /* 0x000000ff0400728c */ /* 0x001fcc000bf05270 */
[----:B------:R-:W-:-:S13]  /*0090*/  PLOP3.LUT P0, PT, PT, PT, UP0, 0x80, 0x8 ;  /* 0x000000000008781c */ /* 0x000fda0003f0f008 */
[----:B------:R-:W1:Y:S02]  /*00a0*/  @P0 LDC.64 R6, c[0x0][0x3e0] ;  /* 0x0000f800ff060b82 */ /* 0x000e640000000a00 */
[----:B-1----:R0:W5:Y:S06]  /*00b0*/  @P0 LDG.E R68, desc[UR6][R6.64] ;  /* 0x0000000606440981 */ /* 0x00216c000c1e1900 */
[----:B------:R-:W1:Y:S01]  /*00c0*/  S2UR UR4, SR_CTAID.X ;  /* 0x00000000000479c3 */ /* 0x000e620000002500 */
[----:B--2---:R-:W-:Y:S02]  /*00d0*/  LOP3.LUT R9, R67, 0x7f, RZ, 0xc0, !PT ;  /* 0x0000007f43097812 */ /* 0x004fe400078ec0ff */
[----:B------:R-:W-:-:S02]  /*00e0*/  MOV R65, RZ ;  /* 0x000000ff00417202 */ /* 0x000fc40000000f00 */
[----:B------:R-:W-:Y:S01]  /*00f0*/  LOP3.LUT R88, R67, 0x1f, RZ, 0xc0, !PT ;  /* 0x0000001f43587812 */ /* 0x000fe200078ec0ff */
[----:B---3--:R-:W-:-:S04]  /*0100*/  IMAD.WIDE.U32 R2, R9, 0x4, R2 ;  /* 0x0000000409027825 */ /* 0x008fc800078e0002 */
[----:B----4-:R-:W-:Y:S01]  /*0110*/  IMAD.WIDE.U32 R4, R9, 0x4, R4 ;  /* 0x0000000409047825 */ /* 0x010fe200078e0004 */
[----:B-1----:R-:W-:-:S04]  /*0120*/  MOV R66, UR4 ;  /* 0x0000000400427c02 */ /* 0x002fc80008000f00 */
[----:B------:R-:W-:-:S13]  /*0130*/  ISETP.GE.AND P1, PT, R66, UR5, PT ;  /* 0x0000000542007c0c */ /* 0x000fda000bf26270 */
[----:B0-----:R-:W-:Y:S05]  /*0140*/  @P1 BRA `(.L_x_8721) ;  /* 0x0000003800b81947 */ /* 0x001fea0003800000 */
        /* <DEDUP_REMOVED lines=30> */
[----:B------:R-:W-:Y:S01]  /*0330*/  LOP3.LUT R0, R67, 0x60, RZ, 0xc0, !PT ;  /* 0x0000006043007812 */ /* 0x000fe200078ec0ff */
[----:B------:R-:W-:Y:S01]  /*0340*/  UPLOP3.LUT UP1, UPT, UPT, UPT, UPT, 0x40, 0x4 ;  /* 0x000000000004789c */ /* 0x000fe20003f2e870 */
[----:B------:R-:W-:Y:S01]  /*0350*/  MOV R65, RZ ;  /* 0x000000ff00417202 */ /* 0x000fe20000000f00 */
[----:B------:R-:W1:Y:S01]  /*0360*/  LDCU.U8 UR10, c[0x0][0x3c0] ;  /* 0x00007800ff0a77ac */ /* 0x000e620008000000 */
[----:B------:R-:W-:Y:S01]  /*0370*/  LOP3.LUT R35, R0, 0x1f, R67, 0xf8, !PT ;  /* 0x0000001f00237812 */ /* 0x000fe200078ef843 */
[----:B------:R-:W0:Y:S01]  /*0380*/  LDCU UR11, c[0x0][0x388] ;  /* 0x00007100ff0b77ac */ /* 0x000e220008000800 */
[----:B------:R-:W0:Y:S01]  /*0390*/  LDCU.64 UR8, c[0x0][0x3f8] ;  /* 0x00007f00ff0877ac */ /* 0x000e220008000a00 */
[----:B--2---:R-:W-:-:S02]  /*03a0*/  PRMT R34, R87, 0x7632, R34 ;  /* 0x0000763257227816 */ /* 0x004fc40000000022 */
[----:B---3--:R-:W-:Y:S02]  /*03b0*/  PRMT R33, R64, 0x7632, R33 ;  /* 0x0000763240217816 */ /* 0x008fe40000000021 */
[----:B----4-:R-:W-:Y:S02]  /*03c0*/  PRMT R32, R63, 0x7632, R32 ;  /* 0x000076323f207816 */ /* 0x010fe40000000020 */
        /* <DEDUP_REMOVED lines=16> */
[----:B01----:R-:W-:-:S07]  /*04d0*/  PRMT R70, R43, 0x7632, R70 ;  /* 0x000076322b467816 */ /* 0x003fce0000000046 */
.L_x_8734:
[----:B------:R-:W0:Y:S01]  /*04e0*/  LDC.64 R2, c[0x0][0x390] ;  /* 0x0000e400ff027b82 */ /* 0x000e220000000a00 */
[----:B------:R-:W-:-:S05]  /*04f0*/  IMAD R91, R66, 0x780, R35 ;  /* 0x00000780425b7824 */ /* 0x000fca00078e0223 */
[C---:B------:R-:W-:Y:S02]  /*0500*/  IADD3 R7, PT, PT, R91.reuse, 0x80, RZ ;  /* 0x000000805b077810 */ /* 0x040fe40007ffe0ff */
[C---:B------:R-:W-:Y:S01]  /*0510*/  IADD3 R17, PT, PT, R91.reuse, 0x100, RZ ;  /* 0x000001005b117810 */ /* 0x040fe20007ffe0ff */
[----:B0-----:R-:W-:-:S05]  /*0520*/  IMAD.WIDE.U32 R4, R91, 0x4, R2 ;  /* 0x000000045b047825 */ /* 0x001fca00078e0002 */
[----:B------:R0:W2:Y:S01]  /*0530*/  LDG.E R0, desc[UR6][R4.64] ;  /* 0x0000000604007981 */ /* 0x0000a2000c1e1900 */
[----:B------:R-:W-:-:S05]  /*0540*/  IMAD.WIDE.U32 R6, R7, 0x4, R2 ;  /* 0x0000000407067825 */ /* 0x000fca00078e0002 */
[----:B------:R-:W3:Y:S01]  /*0550*/  LDG.E R12, desc[UR6][R6.64] ;  /* 0x00000006060c7981 */ /* 0x000ee2000c1e1900 */
[----:B------:R-:W-:Y:S01]  /*0560*/  IMAD.WIDE.U32 R16, R17, 0x4, R2 ;  /* 0x0000000411107825 */ /* 0x000fe200078e0002 */
[----:B------:R-:W-:-:S05]  /*0570*/  IADD3 R89, PT, PT, R91, 0x180, RZ ;  /* 0x000001805b597810 */ /* 0x000fca0007ffe0ff */
        /* <DEDUP_REMOVED lines=11> */
[----:B-1----:R-:W-:-:S04]  /*0630*/  IADD3 R17, PT, PT, R91, 0x380, RZ ;  /* 0x000003805b117810 */ /* 0x002fc80007ffe0ff */
[----:B------:R-:W4:Y:S01]  /*0640*/  LDG.E R115, desc[UR6][R4.64] ;  /* 0x0000000604737981 */ /* 0x000f22000c1e1900 */
[----:B------:R-:W-:Y:S01]  /*0650*/  IMAD.WIDE.U32 R6, R17, 0x4, R2 ;  /* 0x0000000411067825 */ /* 0x000fe200078e0002 */
[----:B------:R-:W-:-:S04]  /*0660*/  IADD3 R21, PT, PT, R91, 0x400, RZ ;  /* 0x000004005b157810 */ /* 0x000fc80007ffe0ff */
        /* <DEDUP_REMOVED lines=8> */
[----:B------:R-:W-:-:S05]  /*06f0*/  IADD3 R25, PT, PT, R91, 0x580, RZ ;  /* 0x000005805b197810 */ /* 0x000fca0007ffe0ff */
[----:B------:R4:W4:Y:S01]  /*0700*/  LDG.E R11, desc[UR6][R10.64] ;  /* 0x000000060a0b7981 */ /* 0x000922000c1e1900 */
[----:B------:R-:W-:Y:S01]  /*0710*/  IMAD.WIDE.U32 R8, R25, 0x4, R2 ;  /* 0x0000000419087825 */ /* 0x000fe200078e0002 */
[----:B------:R-:W-:-:S05]  /*0720*/  IADD3 R27, PT, PT, R91, 0x600, RZ ;  /* 0x000006005b1b7810 */ /* 0x000fca0007ffe0ff */
[----:B------:R-:W4:Y:S01]  /*0730*/  LDG.E R9, desc[UR6][R8.64] ;  /* 0x0000000608097981 */ /* 0x000f22000c1e1900 */
[----:B0-----:R-:W-:Y:S01]  /*0740*/  IMAD.WIDE.U32 R6, R27, 0x4, R2 ;  /* 0x000000041b067825 */ /* 0x001fe200078e0002 */
[----:B------:R-:W-:-:S05]  /*0750*/  IADD3 R31, PT, PT, R91, 0x680, RZ ;  /* 0x000006805b1f7810 */ /* 0x000fca0007ffe0ff */
[----:B------:R0:W4:Y:S01]  /*0760*/  LDG.E R7, desc[UR6][R6.64] ;  /* 0x0000000606077981 */ /* 0x000122000c1e1900 */
[----:B------:R-:W-:Y:S01]  /*0770*/  IMAD.WIDE.U32 R4, R31, 0x4, R2 ;  /* 0x000000041f047825 */ /* 0x000fe200078e0002 */
[----:B------:R-:W-:-:S05]  /*0780*/  IADD3 R69, PT, PT, R91, 0x700, RZ ;  /* 0x000007005b457810 */ /* 0x000fca0007ffe0ff */
[----:B------:R-:W4:Y:S01]  /*0790*/  LDG.E R4, desc[UR6][R4.64] ;  /* 0x0000000604047981 */ /* 0x000f22000c1e1900 */
[----:B------:R-:W-:-:S06]  /*07a0*/  IMAD.WIDE.U32 R2, R69, 0x4, R2 ;  /* 0x0000000445027825 */ /* 0x000fcc00078e0002 */
[----:B------:R-:W4:Y:S01]  /*07b0*/  LDG.E R2, desc[UR6][R2.64] ;  /* 0x0000000602027981 */ /* 0x000f22000c1e1900 */
[C---:B------:R-:W-:Y:S01]  /*07c0*/  ISETP.NE.AND P0, PT, R88.reuse, RZ, PT ;  /* 0x000000ff5800720c */ /* 0x040fe20003f05270 */
[----:B------:R-:W-:Y:S01]  /*07d0*/  BSSY.RECONVERGENT B0, `(.L_x_8722) ;  /* 0x00000a8000007945 */ /* 0x000fe20003800200 */
[----:B------:R-:W-:Y:S02]  /*07e0*/  ISETP.GT.U32.AND P1, PT, R88, 0x3, PT ;  /* 0x000000035800780c */ /* 0x000fe40003f24070 */
[C---:B--2---:R-:W-:Y:S02]  /*07f0*/  PRMT R18, R0.reuse, 0x7632, R18 ;  /* 0x0000763200127816 */ /* 0x044fe40000000012 */
[----:B------:R-:W-:Y:S02]  /*0800*/  SHF.L.U32 R20, R0, 0x10, RZ ;  /* 0x0000001000147819 */ /* 0x000fe400000006ff */
[----:B------:R-:W-:Y:S02]  /*0810*/  SHF.L.U32 R18, R18, 0x10, RZ ;  /* 0x0000001012127819 */ /* 0x000fe400000006ff */
[C---:B---3--:R-:W-:Y:S01]  /*0820*/  PRMT R14, R12.reuse, 0x7632, R14 ;  /* 0x000076320c0e7816 */ /* 0x048fe2000000000e */
[----:B------:R-:W-:Y:S01]  /*0830*/  FADD R29, RZ, R20 ;  /* 0x00000014ff1d7221 */ /* 0x000fe20000000000 */
[----:B------:R-:W-:-:S02]  /*0840*/  SHF.L.U32 R12, R12, 0x10, RZ ;  /* 0x000000100c0c7819 */ /* 0x000fc400000006ff */
[----:B------:R-:W-:Y:S01]  /*0850*/  SHF.L.U32 R14, R14, 0x10, RZ ;  /* 0x000000100e0e7819 */ /* 0x000fe200000006ff */
[----:B------:R-:W-:Y:S01]  /*0860*/  FADD R29, R18, R29 ;  /* 0x0000001d121d7221 */ /* 0x000fe20000000000 */
[----:B----4-:R-:W-:-:S03]  /*0870*/  PRMT R10, R16, 0x7632, R10 ;  /* 0x00007632100a7816 */ /* 0x010fc6000000000a */
[----:B------:R-:W-:Y:S01]  /*0880*/  FADD R29, R12, R29 ;  /* 0x0000001d0c1d7221 */ /* 0x000fe20000000000 */
[----:B------:R-:W-:Y:S02]  /*0890*/  SHF.L.U32 R16, R16, 0x10, RZ ;  /* 0x0000001010107819 */ /* 0x000fe400000006ff */
[----:B------:R-:W-:Y:S01]  /*08a0*/  SHF.L.U32 R10, R10, 0x10, RZ ;  /* 0x000000100a0a7819 */ /* 0x000fe200000006ff */
[----:B------:R-:W-:Y:S01]  /*08b0*/  FADD R29, R14, R29 ;  /* 0x0000001d0e1d7221 */ /* 0x000fe20000000000 */
[C---:B0-----:R-:W-:Y:S02]  /*08c0*/  PRMT R6, R22.reuse, 0x7632, R6 ;  /* 0x0000763216067816 */ /* 0x041fe40000000006 */
        /* <DEDUP_REMOVED lines=26> */
[----:B------:R-:W-:-:S03]  /*0a70*/  PRMT R95, R19, 0x7632, R95 ;  /* 0x00007632135f7816 */ /* 0x000fc6000000005f */
        /* <DEDUP_REMOVED lines=125> */
.L_x_8723:
[----:B------:R-:W-:Y:S05]  /*1250*/  BSYNC.RECONVERGENT B0 ;  /* 0x0000000000007941 */ /* 0x000fea0003800200 */
.L_x_8722:
        /* <DEDUP_REMOVED lines=12> */
.L_x_8725:
[----:B------:R-:W-:Y:S05]  /*1320*/  BSYNC.RECONVERGENT B0 ;  /* 0x0000000000007941 */ /* 0x000fea0003800200 */
.L_x_8724:
        /* <DEDUP_REMOVED lines=12> */
[----:B-----5:R-:W-:Y:S05]  /*13f0*/  CALL.REL.NOINC `($__internal_131_$__cuda_sm20_rcp_rn_f32_slowpath) ;  /* 0x0000002c00507944 */ /* 0x020fea0003c00000 */
[----:B------:R-:W-:Y:S05]  /*1400*/  BRA `(.L_x_8728) ;  /* 0x0000000000107947 */ /* 0x000fea0003800000 */
.L_x_8727:
[----:B------:R-:W0:Y:S02]  /*1410*/  MUFU.RCP R5, R22 ;  /* 0x0000001600057308 */ /* 0x000e240000001000 */
[----:B0-----:R-:W-:-:S04]  /*1420*/  FFMA R0, R22, R5, -1 ;  /* 0xbf80000016007423 */ /* 0x001fc80000000005 */
[----:B------:R-:W-:-:S04]  /*1430*/  FADD.FTZ R0, -R0, -RZ ;  /* 0x800000ff00007221 */ /* 0x000fc80000010100 */
[----:B------:R-:W-:-:S07]  /*1440*/  FFMA R0, R5, R0, R5 ;  /* 0x0000000005007223 */ /* 0x000fce0000000005 */
.L_x_8728:
[----:B------:R-:W-:Y:S05]  /*1450*/  BSYNC.RECONVERGENT B0 ;  /* 0x0000000000007941 */ /* 0x000fea0003800200 */
.L_x_8726:
        /* <DEDUP_REMOVED lines=20> */
[----:B-----5:R-:W-:Y:S05]  /*15a0*/  CALL.REL.NOINC `($__internal_131_$__cuda_sm20_rcp_rn_f32_slowpath) ;  /* 0x0000002800e47944 */ /* 0x020fea0003c00000 */
[----:B------:R-:W-:Y:S05]  /*15b0*/  BRA `(.L_x_8731) ;  /* 0x0000000000107947 */ /* 0x000fea0003800000 */
.L_x_8730:
[----:B------:R-:W0:Y:S02]  /*15c0*/  MUFU.RCP R0, R28 ;  /* 0x0000001c00007308 */ /* 0x000e240000001000 */
[----:B0-----:R-:W-:-:S04]  /*15d0*/  FFMA R4, R28, R0, -1 ;  /* 0xbf8000001c047423 */ /* 0x001fc80000000000 */
[----:B------:R-:W-:-:S04]  /*15e0*/  FADD.FTZ R5, -R4, -RZ ;  /* 0x800000ff04057221 */ /* 0x000fc80000010100 */
[----:B------:R-:W-:-:S07]  /*15f0*/  FFMA R0, R0, R5, R0 ;  /* 0x0000000500007223 */ /* 0x000fce0000000000 */
.L_x_8731:
[----:B------:R-:W-:Y:S05]  /*1600*/  BSYNC.RECONVERGENT B0 ;  /* 0x0000000000007941 */ /* 0x000fea0003800200 */
.L_x_8729:
[----:B------:R-:W-:Y:S01]  /*1610*/  FADD R4, R3, -R2 ;  /* 0x8000000203047221 */ /* 0x000fe20000000000 */
[----:B------:R-:W-:Y:S01]  /*1620*/  FADD R119, R26, R119 ;  /* 0x000000771a777221 */ /* 0x000fe20000000000 */
[----:B------:R-:W0:Y:S01]  /*1630*/  LDC R28, c[0x0][0x3d8] ;  /* 0x0000f600ff1c7b82 */ /* 0x000e220000000800 */
[----:B------:R-:W-:Y:S01]  /*1640*/  UISETP.NE.U32.AND UP0, UPT, UR8, URZ, UPT ;  /* 0x000000ff0800728c */ /* 0x000fe2000bf05070 */
[----:B------:R-:W-:-:S03]  /*1650*/  FMUL R5, R4, R4 ;  /* 0x0000000404057220 */ /* 0x000fc60000400000 */
[----:B------:R-:W-:Y:S01]  /*1660*/  UISETP.NE.AND.EX UP0, UPT, UR9, URZ, UPT, UP0 ;  /* 0x000000ff0900728c */ /* 0x000fe2000bf05300 */
[----:B------:R-:W-:-:S04]  /*1670*/  FMUL R5, R22, R5 ;  /* 0x0000000516057220 */ /* 0x000fc80000400000 */
[----:B------:R-:W-:-:S04]  /*1680*/  FMUL R4, R24, R5 ;  /* 0x0000000518047220 */ /* 0x000fc80000400000 */
[----:B------:R-:W-:-:S05]  /*1690*/  FFMA R26, R4, R0, R119 ;  /* 0x00000000041a7223 */ /* 0x000fca0000000077 */
[----:B------:R-:W0:Y:S02]  /*16a0*/  SHFL.IDX PT, R5, R26, RZ, 0x1f ;  /* 0x00001fff1a057589 */ /* 0x000e2400000e0000 */
[----:B0-----:R-:W-:Y:S01]  /*16b0*/  FFMA R28, R5, 0.00026041668024845421314, R28 ;  /* 0x39888889051c7823 */ /* 0x001fe2000000001c */
        /* <DEDUP_REMOVED lines=20> */
[----:B------:R-:W-:Y:S01]  /*1800*/  FMUL R4, R119, R4 ;  /* 0x0000000477047220 */ /* 0x000fe20000400000 */
[----:B------:R-:W-:Y:S01]  /*1810*/  SHF.L.U32 R120, R87, 0x10, RZ ;  /* 0x0000001057787819 */ /* 0x000fe200000006ff */
[--C-:B------:R-:W-:Y:S01]  /*1820*/  FADD R14, R14, -R0.reuse ;  /* 0x800000000e0e7221 */ /* 0x100fe20000000000 */
[--C-:B------:R-:W-:Y:S01]  /*1830*/  FADD R114, R11, -R0.reuse ;  /* 0x800000000b727221 */ /* 0x100fe20000000000 */
[----:B------:R-:W-:Y:S01]  /*1840*/  SHF.L.U32 R3, R52, 0x10, RZ ;  /* 0x0000001034037819 */ /* 0x000fe200000006ff */
[--C-:B------:R-:W-:Y:S01]  /*1850*/  FADD R10, R10, -R0.reuse ;  /* 0x800000000a0a7221 */ /* 0x100fe20000000000 */
[----:B------:R-:W-:Y:S01]  /*1860*/  SHF.L.U32 R11, R32, 0x10, RZ ;  /* 0x00000010200b7819 */ /* 0x000fe200000006ff */
[--C-:B------:R-:W-:Y:S01]  /*1870*/  FADD R98, R95, -R0.reuse ;  /* 0x800000005f627221 */ /* 0x100fe20000000000 */
[----:B------:R-:W-:Y:S01]  /*1880*/  @P1 FADD R118, R118, 1 ;  /* 0x3f80000076761421 */ /* 0x000fe20000000000 */
[--C-:B------:R-:W-:Y:S01]  /*1890*/  FADD R110, R7, -R0.reuse ;  /* 0x80000000076e7221 */ /* 0x100fe20000000000 */
[----:B------:R-:W-:Y:S01]  /*18a0*/  FMUL R2, R119, R2 ;  /* 0x0000000277027220 */ /* 0x000fe20000400000 */
[----:B------:R-:W-:Y:S01]  /*18b0*/  @P1 FADD R120, R120, 1 ;  /* 0x3f80000078781421 */ /* 0x000fe20000000000 */
[----:B------:R-:W-:Y:S01]  /*18c0*/  FFMA R4, R4, R118, R5 ;  /* 0x0000007604047223 */ /* 0x000fe20000000005 */
[----:B------:R-:W-:Y:S01]  /*18d0*/  SHF.L.U32 R5, R33, 0x10, RZ ;  /* 0x0000001021057819 */ /* 0x000fe200000006ff */
[--C-:B------:R-:W-:Y:S01]  /*18e0*/  FADD R96, R97, -R0.reuse ;  /* 0x8000000061607221 */ /* 0x100fe20000000000 */
[----:B------:R-:W-:Y:S01]  /*18f0*/  SHF.L.U32 R95, R64, 0x10, RZ ;  /* 0x00000010405f7819 */ /* 0x000fe200000006ff */
[--C-:B------:R-:W-:Y:S01]  /*1900*/  FADD R12, R12, -R0.reuse ;  /* 0x800000000c0c7221 */ /* 0x100fe20000000000 */
[----:B------:R-:W-:Y:S01]  /*1910*/  SHF.L.U32 R7, R78, 0x10, RZ ;  /* 0x000000104e077819 */ /* 0x000fe200000006ff */
[--C-:B------:R-:W-:Y:S01]  /*1920*/  FADD R108, R19, -R0.reuse ;  /* 0x80000000136c7221 */ /* 0x100fe20000000000 */
[----:B------:R-:W-:Y:S01]  /*1930*/  FMUL R14, R119, R14 ;  /* 0x0000000e770e7220 */ /* 0x000fe20000400000 */
[----:B------:R-:W-:Y:S01]  /*1940*/  SHF.L.U32 R97, R63, 0x10, RZ ;  /* 0x000000103f617819 */ /* 0x000fe200000006ff */
[----:B------:R-:W-:Y:S01]  /*1950*/  @P1 FADD R5, R5, 1 ;  /* 0x3f80000005051421 */ /* 0x000fe20000000000 */
[--C-:B------:R-:W-:Y:S01]  /*1960*/  FADD R16, R16, -R0.reuse ;  /* 0x8000000010107221 */ /* 0x100fe20000000000 */
[--C-:B------:R-:W-:Y:S01]  /*1970*/  FADD R90, R93, -R0.reuse ;  /* 0x800000005d5a7221 */ /* 0x100fe20000000000 */
[----:B------:R-:W-:Y:S01]  /*1980*/  SHF.L.U32 R19, R77, 0x10, RZ ;  /* 0x000000104d137819 */ /* 0x000fe200000006ff */
[----:B------:R-:W-:Y:S01]  /*1990*/  FMUL R10, R119, R10 ;  /* 0x0000000a770a7220 */ /* 0x000fe20000400000 */
[----:B------:R-:W-:Y:S01]  /*19a0*/  FFMA R93, R2, R120, R3 ;  /* 0x00000078025d7223 */ /* 0x000fe20000000003 */
[----:B------:R-:W-:Y:S01]  /*19b0*/  @P1 FADD R11, R11, 1 ;  /* 0x3f8000000b0b1421 */ /* 0x000fe20000000000 */
[--C-:B------:R-:W-:Y:S01]  /*19c0*/  FADD R106, R9, -R0.reuse ;  /* 0x80000000096a7221 */ /* 0x100fe20000000000 */
[----:B------:R-:W-:Y:S01]  /*19d0*/  SHF.L.U32 R3, R51, 0x10, RZ ;  /* 0x0000001033037819 */ /* 0x000fe200000006ff */
[----:B------:R-:W-:Y:S01]  /*19e0*/  FMUL R12, R119, R12 ;  /* 0x0000000c770c7220 */ /* 0x000fe20000400000 */
[----:B------:R-:W-:Y:S01]  /*19f0*/  SHF.L.U32 R9, R50, 0x10, RZ ;  /* 0x0000001032097819 */ /* 0x000fe200000006ff */
[----:B------:R-:W-:Y:S01]  /*1a00*/  @P1 FADD R95, R95, 1 ;  /* 0x3f8000005f5f1421 */ /* 0x000fe20000000000 */
[----:B------:R-:W-:Y:S01]  /*1a10*/  FFMA R14, R14, R5, R7 ;  /* 0x000000050e0e7223 */ /* 0x000fe20000000007 */
[----:B------:R-:W-:Y:S01]  /*1a20*/  FMUL R16, R119, R16 ;  /* 0x0000001077107220 */ /* 0x000fe20000400000 */
[----:B------:R-:W-:Y:S01]  /*1a30*/  @P1 FADD R97, R97, 1 ;  /* 0x3f80000061611421 */ /* 0x000fe20000000000 */
[----:B-----5:R-:W-:Y:S01]  /*1a40*/  SHF.L.U32 R5, R62, 0x10, RZ ;  /* 0x000000103e057819 */ /* 0x020fe200000006ff */
[--C-:B------:R-:W-:Y:S01]  /*1a50*/  FADD R8, R8, -R0.reuse ;  /* 0x8000000008087221 */ /* 0x100fe20000000000 */
[----:B------:R-:W-:Y:S01]  /*1a60*/  FFMA R10, R10, R11, R19 ;  /* 0x0000000b0a0a7223 */ /* 0x000fe20000000013 */
[----:B------:R-:W-:Y:S01]  /*1a70*/  SHF.L.U32 R7, R61, 0x10, RZ ;  /* 0x000000103d077819 */ /* 0x000fe200000006ff */
[--C-:B------:R-:W-:Y:S01]  /*1a80*/  FADD R18, R125, -R0.reuse ;  /* 0x800000007d127221 */ /* 0x100fe20000000000 */
[----:B------:R-:W-:Y:S01]  /*1a90*/  SHF.L.U32 R11, R60, 0x10, RZ ;  /* 0x000000103c0b7819 */ /* 0x000fe200000006ff */
[--C-:B------:R-:W-:Y:S01]  /*1aa0*/  FADD R22, R121, -R0.reuse ;  /* 0x8000000079167221 */ /* 0x100fe20000000000 */
[----:B------:R-:W-:Y:S01]  /*1ab0*/  FFMA R95, R12, R95, R3 ;  /* 0x0000005f0c5f7223 */ /* 0x000fe20000000003 */
[----:B------:R-:W-:Y:S01]  /*1ac0*/  FFMA R97, R16, R97, R9 ;  /* 0x0000006110617223 */ /* 0x000fe20000000009 */
[----:B------:R-:W-:Y:S01]  /*1ad0*/  SHF.L.U32 R3, R40, 0x10, RZ ;  /* 0x0000001028037819 */ /* 0x000fe200000006ff */
[----:B------:R-:W-:Y:S01]  /*1ae0*/  FMUL R8, R119, R8 ;  /* 0x0000000877087220 */ /* 0x000fe20000400000 */
[----:B------:R-:W-:Y:S01]  /*1af0*/  SHF.L.U32 R9, R39, 0x10, RZ ;  /* 0x0000001027097819 */ /* 0x000fe200000006ff */
[----:B------:R-:W-:Y:S01]  /*1b00*/  @P1 FADD R5, R5, 1 ;  /* 0x3f80000005051421 */ /* 0x000fe20000000000 */
[----:B------:R-:W-:Y:S01]  /*1b10*/  FMUL R18, R119, R18 ;  /* 0x0000001277127220 */ /* 0x000fe20000400000 */
[----:B------:R-:W-:Y:S01]  /*1b20*/  SHF.L.U32 R19, R38, 0x10, RZ ;  /* 0x0000001026137819 */ /* 0x000fe200000006ff */
[----:B------:R-:W-:Y:S01]  /*1b30*/  @P1 FADD R7, R7, 1 ;  /* 0x3f80000007071421 */ /* 0x000fe20000000000 */
[----:B------:R-:W-:Y:S01]  /*1b40*/  FMUL R22, R119, R22 ;  /* 0x0000001677167220 */ /* 0x000fe20000400000 */
[----:B------:R-:W-:Y:S01]  /*1b50*/  @P1 FADD R11, R11, 1 ;  /* 0x3f8000000b0b1421 */ /* 0x000fe20000000000 */
[--C-:B------:R-:W-:Y:S01]  /*1b60*/  FADD R116, R21, -R0.reuse ;  /* 0x8000000015747221 */ /* 0x100fe20000000000 */
[----:B------:R-:W-:Y:S01]  /*1b70*/  FFMA R5, R8, R5, R3 ;  /* 0x0000000508057223 */ /* 0x000fe20000000003 */
[----:B------:R-:W-:Y:S01]  /*1b80*/  SHF.L.U32 R21, R42, 0x10, RZ ;  /* 0x000000102a157819 */ /* 0x000fe200000006ff */
[----:B------:R-:W-:Y:S01]  /*1b90*/  FFMA R3, R18, R7, R9 ;  /* 0x0000000712037223 */ /* 0x000fe20000000009 */
[--C-:B------:R-:W-:Y:S01]  /*1ba0*/  FADD R26, R115, -R0.reuse ;  /* 0x80000000731a7221 */ /* 0x100fe20000000000 */
[----:B------:R-:W-:Y:S01]  /*1bb0*/  FFMA R7, R22, R11, R19 ;  /* 0x0000000b16077223 */ /* 0x000fe20000000013 */
[----:B------:R-:W-:Y:S01]  /*1bc0*/  SHF.L.U32 R11, R41, 0x10, RZ ;  /* 0x00000010290b7819 */ /* 0x000fe200000006ff */
[--C-:B------:R-:W-:Y:S01]  /*1bd0*/  FADD R30, R111, -R0.reuse ;  /* 0x800000006f1e7221 */ /* 0x100fe20000000000 */
[--C-:B------:R-:W-:Y:S01]  /*1be0*/  FADD R104, R29, -R0.reuse ;  /* 0x800000001d687221 */ /* 0x100fe20000000000 */
[----:B------:R-:W-:Y:S01]  /*1bf0*/  SHF.L.U32 R29, R37, 0x10, RZ ;  /* 0x00000010251d7819 */ /* 0x000fe200000006ff */
[--C-:B------:R-:W-:Y:S01]  /*1c00*/  FADD R100, R99, -R0.reuse ;  /* 0x8000000063647221 */ /* 0x100fe20000000000 */
[----:B------:R-:W-:Y:S01]  /*1c10*/  FMUL R26, R119, R26 ;  /* 0x0000001a771a7220 */ /* 0x000fe20000400000 */
[----:B------:R-:W-:Y:S01]  /*1c20*/  @P1 FADD R21, R21, 1 ;  /* 0x3f80000015151421 */ /* 0x000fe20000000000 */
[----:B------:R-:W-:Y:S01]  /*1c30*/  SHF.L.U32 R19, R36, 0x10, RZ ;  /* 0x0000001024137819 */ /* 0x000fe200000006ff */
[--C-:B------:R-:W-:Y:S01]  /*1c40*/  FADD R92, R107, -R0.reuse ;  /* 0x800000006b5c7221 */ /* 0x100fe20000000000 */
[----:B------:R-:W-:Y:S01]  /*1c50*/  SHF.L.U32 R99, R59, 0x10, RZ ;  /* 0x000000103b637819 */ /* 0x000fe200000006ff */
[----:B------:R-:W-:Y:S01]  /*1c60*/  FMUL R30, R119, R30 ;  /* 0x0000001e771e7220 */ /* 0x000fe20000400000 */
[----:B------:R-:W-:Y:S01]  /*1c70*/  @P1 FADD R11, R11, 1 ;  /* 0x3f8000000b0b1421 */ /* 0x000fe20000000000 */
[----:B------:R-:W-:Y:S01]  /*1c80*/  FFMA R9, R26, R21, R29 ;  /* 0x000000151a097223 */ /* 0x000fe2000000001d */
[--C-:B------:R-:W-:Y:S01]  /*1c90*/  FADD R102, R103, -R0.reuse ;  /* 0x8000000067667221 */ /* 0x100fe20000000000 */
[----:B------:R-:W-:Y:S01]  /*1ca0*/  SHF.L.U32 R21, R49, 0x10, RZ ;  /* 0x0000001031157819 */ /* 0x000fe200000006ff */
[--C-:B------:R-:W-:Y:S01]  /*1cb0*/  FADD R94, R101, -R0.reuse ;  /* 0x80000000655e7221 */ /* 0x100fe20000000000 */
[----:B------:R-:W-:Y:S01]  /*1cc0*/  SHF.L.U32 R29, R86, 0x10, RZ ;  /* 0x00000010561d7819 */ /* 0x000fe200000006ff */
[----:B------:R-:W-:Y:S01]  /*1cd0*/  FMUL R92, R119, R92 ;  /* 0x0000005c775c7220 */ /* 0x000fe20000400000 */
[----:B------:R-:W-:Y:S01]  /*1ce0*/  SHF.L.U32 R103, R58, 0x10, RZ ;  /* 0x000000103a677819 */ /* 0x000fe200000006ff */
[----:B------:R-:W-:Y:S01]  /*1cf0*/  @P1 FADD R99, R99, 1 ;  /* 0x3f80000063631421 */ /* 0x000fe20000000000 */
[----:B------:R-:W-:Y:S01]  /*1d00*/  FFMA R11, R30, R11, R19 ;  /* 0x0000000b1e0b7223 */ /* 0x000fe20000000013 */
[----:B------:R-:W-:Y:S01]  /*1d10*/  SHF.L.U32 R19, R85, 0x10, RZ ;  /* 0x0000001055137819 */ /* 0x000fe200000006ff */
        /* <DEDUP_REMOVED lines=15> */
[--C-:B------:R-:W-:Y:S01]  /*1e10*/  FADD R28, R113, -R0.reuse ;  /* 0x80000000711c7221 */ /* 0x100fe20000000000 */
[----:B------:R-:W-:Y:S01]  /*1e20*/  SHF.L.U32 R19, R83, 0x10, RZ ;  /* 0x0000001053137819 */ /* 0x000fe200000006ff */
[--C-:B------:R-:W-:Y:S01]  /*1e30*/  FADD R6, R6, -R0.reuse ;  /* 0x8000000006067221 */ /* 0x100fe20000000000 */
[--C-:B------:R-:W-:Y:S01]  /*1e40*/  FADD R20, R123, -R0.reuse ;  /* 0x800000007b147221 */ /* 0x100fe20000000000 */
[--C-:B------:R-:W-:Y:S01]  /*1e50*/  FADD R24, R117, -R0.reuse ;  /* 0x8000000075187221 */ /* 0x100fe20000000000 */
        /* <DEDUP_REMOVED lines=14> */
[C---:B------:R-:W-:Y:S01]  /*1f40*/  FMUL R100, R119.reuse, R100 ;  /* 0x0000006477647220 */ /* 0x040fe20000400000 */
[----:B------:R-:W-:Y:S01]  /*1f50*/  SHF.L.U32 R111, R46, 0x10, RZ ;  /* 0x000000102e6f7819 */ /* 0x000fe200000006ff */
[----:B------:R-:W-:Y:S01]  /*1f60*/  FMUL R104, R119, R104 ;  /* 0x0000006877687220 */ /* 0x000fe20000400000 */
[----:B------:R-:W-:Y:S01]  /*1f70*/  @P1 FADD R103, R103, 1 ;  /* 0x3f80000067671421 */ /* 0x000fe20000000000 */
[----:B------:R-:W-:Y:S01]  /*1f80*/  @P1 FADD R109, R109, 1 ;  /* 0x3f8000006d6d1421 */ /* 0x000fe20000000000 */
[----:B------:R-:W-:Y:S01]  /*1f90*/  FFMA R102, R102, R105, R107 ;  /* 0x0000006966667223 */ /* 0x000fe2000000006b */
[----:B------:R-:W-:Y:S01]  /*1fa0*/  SHF.L.U32 R107, R55, 0x10, RZ ;  /* 0x00000010376b7819 */ /* 0x000fe200000006ff */
[----:B------:R-:W-:Y:S01]  /*1fb0*/  FFMA R116, R116, R19, R21 ;  /* 0x0000001374747223 */ /* 0x000fe20000000015 */
[----:B------:R-:W-:Y:S01]  /*1fc0*/  FFMA R19, R108, R113, R115 ;  /* 0x000000716c137223 */ /* 0x000fe20000000073 */
[----:B------:R-:W-:Y:S01]  /*1fd0*/  PRMT R113, R62, 0x7632, R113 ;  /* 0x000076323e717816 */ /* 0x000fe20000000071 */
[----:B------:R-:W-:Y:S01]  /*1fe0*/  FFMA R103, R100, R103, R29 ;  /* 0x0000006764677223 */ /* 0x000fe2000000001d */
[----:B------:R-:W-:Y:S01]  /*1ff0*/  FFMA R105, R104, R109, R111 ;  /* 0x0000006d68697223 */ /* 0x000fe2000000006f */
[----:B------:R-:W-:Y:S01]  /*2000*/  SHF.L.U32 R29, R45, 0x10, RZ ;  /* 0x000000102d1d7819 */ /* 0x000fe200000006ff */
[----:B------:R-:W-:Y:S01]  /*2010*/  FMUL R112, R119, R112 ;  /* 0x0000007077707220 */ /* 0x000fe20000400000 */
[----:B------:R-:W-:Y:S01]  /*2020*/  SHF.L.U32 R109, R82, 0x10, RZ ;  /* 0x00000010526d7819 */ /* 0x000fe200000006ff */
[----:B------:R-:W-:Y:S01]  /*2030*/  @P1 FADD R107, R107, 1 ;  /* 0x3f8000006b6b1421 */ /* 0x000fe20000000000 */
[----:B------:R-:W-:Y:S01]  /*2040*/  PRMT R21, R40, 0x7632, R21 ;  /* 0x0000763228157816 */ /* 0x000fe20000000015 */
[----:B------:R-:W0:Y:S01]  /*2050*/  LDC.U8 R2, c[0x0][0x404] ;  /* 0x00010100ff027b82 */ /* 0x000e220000000000 */
[----:B------:R-:W-:Y:S01]  /*2060*/  SHF.L.U32 R117, R80, 0x10, RZ ;  /* 0x0000001050757819 */ /* 0x000fe200000006ff */
[----:B------:R-:W-:Y:S01]  /*2070*/  FMUL R6, R119, R6 ;  /* 0x0000000677067220 */ /* 0x000fe20000400000 */
        /* <DEDUP_REMOVED lines=21> */
[--C-:B------:R-:W-:Y:S01]  /*21d0*/  FFMA R113, R6, R113, R21.reuse ;  /* 0x0000007106717223 */ /* 0x100fe20000000015 */
[----:B------:R-:W-:Y:S01]  /*21e0*/  PRMT R21, R61, 0x7632, R21 ;  /* 0x000076323d157816 */ /* 0x000fe20000000015 */
[----:B------:R-:W-:Y:S01]  /*21f0*/  FFMA R106, R106, R29, R109 ;  /* 0x0000001d6a6a7223 */ /* 0x000fe2000000006d */
[----:B------:R-:W-:-:S02]  /*2200*/  PRMT R117, R42, 0x7632, R117 ;  /* 0x000076322a757816 */ /* 0x000fc40000000075 */
[----:B------:R-:W-:Y:S02]  /*2210*/  PRMT R29, R39, 0x7632, R29 ;  /* 0x00007632271d7816 */ /* 0x000fe4000000001d */
[----:B------:R-:W-:Y:S02]  /*2220*/  PRMT R119, R37, 0x7632, R119 ;  /* 0x0000763225777816 */ /* 0x000fe40000000077 */
[----:B------:R-:W-:Y:S02]  /*2230*/  SHF.L.U32 R21, R21, 0x10, RZ ;  /* 0x0000001015157819 */ /* 0x000fe400000006ff */
        /* <DEDUP_REMOVED lines=9> */
[----:B------:R-:W-:Y:S01]  /*22d0*/  PRMT R109, R60, 0x7632, R109 ;  /* 0x000076323c6d7816 */ /* 0x000fe2000000006d */
[----:B------:R-:W-:Y:S01]  /*22e0*/  FFMA R119, R28, R117, R119 ;  /* 0x000000751c777223 */ /* 0x000fe20000000077 */
[----:B------:R-:W-:Y:S01]  /*22f0*/  PRMT R121, R41, 0x7632, R121 ;  /* 0x0000763229797816 */ /* 0x000fe20000000079 */
[----:B------:R-:W1:Y:S01]  /*2300*/  LDC.64 R28, c[0x0][0x3c8] ;  /* 0x0000f200ff1c7b82 */ /* 0x000e620000000a00 */
[----:B------:R-:W-:Y:S01]  /*2310*/  FFMA R111, R110, R111, R115 ;  /* 0x0000006f6e6f7223 */ /* 0x000fe20000000073 */
[----:B0-----:R-:W-:-:S02]  /*2320*/  ISETP.NE.AND P0, PT, R2, RZ, PT ;  /* 0x000000ff0200720c */ /* 0x001fc40003f05270 */
[----:B------:R-:W-:Y:S02]  /*2330*/  PRMT R115, R38, 0x7632, R115 ;  /* 0x0000763226737816 */ /* 0x000fe40000000073 */
[----:B------:R-:W-:Y:S02]  /*2340*/  SHF.L.U32 R109, R109, 0x10, RZ ;  /* 0x000000106d6d7819 */ /* 0x000fe400000006ff */
[----:B------:R-:W-:Y:S02]  /*2350*/  PRMT R123, R36, 0x7632, R123 ;  /* 0x00007632247b7816 */ /* 0x000fe4000000007b */
[----:B------:R-:W-:Y:S01]  /*2360*/  SHF.L.U32 R121, R121, 0x10, RZ ;  /* 0x0000001079797819 */ /* 0x000fe200000006ff */
[----:B------:R-:W-:Y:S01]  /*2370*/  @P1 FADD R109, R109, 1 ;  /* 0x3f8000006d6d1421 */ /* 0x000fe20000000000 */
[----:B------:R-:W-:Y:S02]  /*2380*/  SHF.L.U32 R115, R115, 0x10, RZ ;  /* 0x0000001073737819 */ /* 0x000fe400000006ff */
[----:B------:R-:W-:Y:S01]  /*2390*/  SHF.L.U32 R123, R123, 0x10, RZ ;  /* 0x000000107b7b7819 */ /* 0x000fe200000006ff */
[----:B------:R-:W-:Y:S01]  /*23a0*/  @P1 FADD R121, R121, 1 ;  /* 0x3f80000079791421 */ /* 0x000fe20000000000 */
[-C--:B------:R-:W-:Y:S01]  /*23b0*/  @P0 FMUL R5, R5, R68.reuse ;  /* 0x0000004405050220 */ /* 0x080fe20000400000 */
[----:B------:R-:W-:Y:S01]  /*23c0*/  FFMA R24, R24, R109, R115 ;  /* 0x0000006d18187223 */ /* 0x000fe20000000073 */
[-C--:B------:R-:W-:Y:S01]  /*23d0*/  @P0 FMUL R113, R113, R68.reuse ;  /* 0x0000004471710220 */ /* 0x080fe20000400000 */
        /* <DEDUP_REMOVED lines=9> */
[----:B------:R-:W-:Y:S01]  /*2470*/  F2FP.BF16.F32.PACK_AB R113, R113, R5 ;  /* 0x000000057171723e */ /* 0x000fe200000010ff */
[-C--:B------:R-:W-:Y:S01]  /*2480*/  @P0 FMUL R95, R95, R68.reuse ;  /* 0x000000445f5f0220 */ /* 0x080fe20000400000 */
[-C--:B------:R-:W-:Y:S01]  /*2490*/  @P0 FMUL R14, R14, R68.reuse ;  /* 0x000000440e0e0220 */ /* 0x080fe20000400000 */
[----:B------:R-:W-:Y:S01]  /*24a0*/  F2FP.BF16.F32.PACK_AB R117, R24, R7 ;  /* 0x000000071875723e */ /* 0x000fe200000010ff */
[-C--:B------:R-:W-:Y:S01]  /*24b0*/  @P0 FMUL R97, R97, R68.reuse ;  /* 0x0000004461610220 */ /* 0x080fe20000400000 */
[----:B------:R-:W-:Y:S01]  /*24c0*/  IADD3 R5, PT, PT, R91, 0x80, RZ ;  /* 0x000000805b057810 */ /* 0x000fe20007ffe0ff */
[-C--:B------:R-:W-:Y:S01]  /*24d0*/  @P0 FMUL R10, R10, R68.reuse ;  /* 0x000000440a0a0220 */ /* 0x080fe20000400000 */
[-C--:B------:R-:W-:Y:S01]  /*24e0*/  @P0 FMUL R19, R19, R68.reuse ;  /* 0x0000004413130220 */ /* 0x080fe20000400000 */
[-C--:B------:R-:W-:Y:S01]  /*24f0*/  @P0 FMUL R106, R106, R68.reuse ;  /* 0x000000446a6a0220 */ /* 0x080fe20000400000 */
[-C--:B------:R-:W-:Y:S01]  /*2500*/  @P0 FMUL R9, R9, R68.reuse ;  /* 0x0000004409090220 */ /* 0x080fe20000400000 */
[-C--:B------:R-:W-:Y:S01]  /*2510*/  @P0 FMUL R119, R119, R68.reuse ;  /* 0x0000004477770220 */ /* 0x080fe20000400000 */
[----:B------:R-:W-:Y:S01]  /*2520*/  IADD3 R7, PT, PT, R91, 0x100, RZ ;  /* 0x000001005b077810 */ /* 0x000fe20007ffe0ff */
[-C--:B------:R-:W-:Y:S01]  /*2530*/  @P0 FMUL R99, R99, R68.reuse ;  /* 0x0000004463630220 */ /* 0x080fe20000400000 */
[----:B------:R-:W-:Y:S01]  /*2540*/  F2FP.BF16.F32.PACK_AB R121, R90, R11 ;  /* 0x0000000b5a79723e */ /* 0x000fe200000010ff */
[----:B------:R-:W-:Y:S01]  /*2550*/  @P0 FMUL R94, R94, R68 ;  /* 0x000000445e5e0220 */ /* 0x000fe20000400000 */
[----:B------:R-:W-:Y:S01]  /*2560*/  F2FP.BF16.F32.PACK_AB R115, R20, R3 ;  /* 0x000000031473723e */ /* 0x000fe200000010ff */
[C---:B-1----:R-:W-:Y:S01]  /*2570*/  IMAD.WIDE.U32 R2, R91.reuse, 0x4, R28 ;  /* 0x000000045b027825 */ /* 0x042fe200078e001c */
[----:B------:R-:W-:-:S03]  /*2580*/  IADD3 R11, PT, PT, R91, 0x200, RZ ;  /* 0x000002005b0b7810 */ /* 0x000fc60007ffe0ff */
[----:B------:R-:W-:Y:S01]  /*2590*/  @P0 FMUL R101, R101, R68 ;  /* 0x0000004465650220 */ /* 0x000fe20000400000 */
[----:B------:R-:W-:Y:S01]  /*25a0*/  F2FP.BF16.F32.PACK_AB R93, R4, R93 ;  /* 0x0000005d045d723e */ /* 0x000fe200000010ff */
[----:B------:R-:W-:Y:S01]  /*25b0*/  IMAD.WIDE.U32 R4, R5, 0x4, R28 ;  /* 0x0000000405047825 */ /* 0x000fe200078e001c */
[----:B------:R-:W-:-:S03]  /*25c0*/  F2FP.BF16.F32.PACK_AB R95, R14, R95 ;  /* 0x0000005f0e5f723e */ /* 0x000fc600000010ff */
[----:B------:R-:W-:Y:S01]  /*25d0*/  @P0 FMUL R98, R98, R68 ;  /* 0x0000004462620220 */ /* 0x000fe20000400000 */
[----:B------:R-:W-:Y:S01]  /*25e0*/  F2FP.BF16.F32.PACK_AB R97, R10, R97 ;  /* 0x000000610a61723e */ /* 0x000fe200000010ff */
[----:B------:R-:W-:Y:S01]  /*25f0*/  IMAD.WIDE.U32 R6, R7, 0x4, R28 ;  /* 0x0000000407067825 */ /* 0x000fe200078e001c */
[----:B------:R-:W-:-:S03]  /*2600*/  F2FP.BF16.F32.PACK_AB R109, R106, R19 ;  /* 0x000000136a6d723e */ /* 0x000fc600000010ff */
[----:B------:R-:W-:Y:S01]  /*2610*/  @P0 FMUL R103, R103, R68 ;  /* 0x0000004467670220 */ /* 0x000fe20000400000 */
[----:B------:R-:W-:Y:S01]  /*2620*/  F2FP.BF16.F32.PACK_AB R119, R119, R9 ;  /* 0x000000097777723e */ /* 0x000fe200000010ff */
[----:B------:R-:W-:Y:S01]  /*2630*/  IMAD.WIDE.U32 R8, R89, 0x4, R28 ;  /* 0x0000000459087825 */ /* 0x000fe200078e001c */
[----:B------:R-:W-:-:S03]  /*2640*/  IADD3 R19, PT, PT, R91, 0x400, RZ ;  /* 0x000004005b137810 */ /* 0x000fc60007ffe0ff */
[-C--:B------:R-:W-:Y:S01]  /*2650*/  @P0 FMUL R102, R102, R68.reuse ;  /* 0x0000004466660220 */ /* 0x080fe20000400000 */
[----:B------:R-:W-:Y:S01]  /*2660*/  IADD3 R21, PT, PT, R91, 0x480, RZ ;  /* 0x000004805b157810 */ /* 0x000fe20007ffe0ff */
        /* <DEDUP_REMOVED lines=10> */
[----:B------:R-:W-:-:S02]  /*2710*/  F2FP.BF16.F32.PACK_AB R99, R94, R99 ;  /* 0x000000635e63723e */ /* 0x000fc400000010ff */
[-C--:B------:R-:W-:Y:S01]  /*2720*/  @P0 FMUL R111, R111, R68.reuse ;  /* 0x000000446f6f0220 */ /* 0x080fe20000400000 */
[--C-:B------:R-:W-:Y:S01]  /*2730*/  IMAD.WIDE.U32 R16, R17, 0x4, R28.reuse ;  /* 0x0000000411107825 */ /* 0x100fe200078e001c */
[----:B------:R1:W-:Y:S01]  /*2740*/  STG.E desc[UR6][R8.64], R113 ;  /* 0x0000007108007986 */ /* 0x0003e2000c101906 */
[----:B------:R-:W-:Y:S02]  /*2750*/  F2FP.BF16.F32.PACK_AB R101, R98, R101 ;  /* 0x000000656265723e */ /* 0x000fe400000010ff */
[----:B------:R-:W-:Y:S01]  /*2760*/  @P0 FMUL R0, R0, R68 ;  /* 0x0000004400000220 */ /* 0x000fe20000400000 */
        /* <DEDUP_REMOVED lines=21> */
[----:B------:R1:W-:Y:S01]  /*28c0*/  STG.E desc[UR6][R28.64], R111 ;  /* 0x0000006f1c007986 */ /* 0x0003e2000c101906 */
[----:B------:R-:W-:Y:S05]  /*28d0*/  BRA `(.L_x_8733) ;  /* 0x0000001000c07947 */ /* 0x000fea0003800000 */
.L_x_8732:
        /* <DEDUP_REMOVED lines=34> */
[----:B------:R-:W-:Y:S01]  /*2b00*/  @P1 FADD R3, R3, 1 ;  /* 0x3f80000003031421 */ /* 0x000fe20000000000 */
[----:B------:R-:W-:Y:S01]  /*2b10*/  SHF.L.U32 R7, R64, 0x10, RZ ;  /* 0x0000001040077819 */ /* 0x000fe200000006ff */
[----:B------:R-:W-:Y:S01]  /*2b20*/  FMUL R4, R119, R4 ;  /* 0x0000000477047220 */ /* 0x000fe20000400000 */
[----:B------:R-:W-:Y:S01]  /*2b30*/  SHF.L.U32 R11, R33, 0x10, RZ ;  /* 0x00000010210b7819 */ /* 0x000fe200000006ff */
[----:B------:R-:W-:Y:S01]  /*2b40*/  FFMA R29, R5, R3, R0 ;  /* 0x00000003051d7223 */ /* 0x000fe20000000000 */
[----:B------:R-:W-:Y:S01]  /*2b50*/  SHF.L.U32 R3, R34, 0x10, RZ ;  /* 0x0000001022037819 */ /* 0x000fe200000006ff */
[----:B------:R-:W-:Y:S01]  /*2b60*/  FMUL R12, R119, R12 ;  /* 0x0000000c770c7220 */ /* 0x000fe20000400000 */
        /* <DEDUP_REMOVED lines=9> */
[----:B------:R-:W-:Y:S01]  /*2c00*/  @P1 FADD R11, R11, 1 ;  /* 0x3f8000000b0b1421 */ /* 0x000fe20000000000 */
[----:B------:R-:W-:Y:S01]  /*2c10*/  @P1 FADD R21, R21, 1 ;  /* 0x3f80000015151421 */ /* 0x000fe20000000000 */
[----:B-----5:R-:W-:Y:S01]  /*2c20*/  SHF.L.U32 R101, R61, 0x10, RZ ;  /* 0x000000103d657819 */ /* 0x020fe200000006ff */
[----:B------:R-:W-:Y:S01]  /*2c30*/  FFMA R4, R4, R3, R5 ;  /* 0x0000000304047223 */ /* 0x000fe20000000005 */
[----:B------:R-:W-:Y:S01]  /*2c40*/  FFMA R12, R12, R7, R9 ;  /* 0x000000070c0c7223 */ /* 0x000fe20000000009 */
[----:B------:R-:W-:Y:S01]  /*2c50*/  FFMA R3, R14, R11, R19 ;  /* 0x0000000b0e037223 */ /* 0x000fe20000000013 */
        /* <DEDUP_REMOVED lines=11> */
[----:B------:R-:W-:Y:S01]  /*2d10*/  SHF.L.U32 R5, R77, 0x10, RZ ;  /* 0x000000104d057819 */ /* 0x000fe200000006ff */
[----:B------:R-:W-:Y:S01]  /*2d20*/  FMUL R20, R119, R20 ;  /* 0x0000001477147220 */ /* 0x000fe20000400000 */
[----:B------:R-:W-:Y:S01]  /*2d30*/  SHF.L.U32 R19, R38, 0x10, RZ ;  /* 0x0000001026137819 */ /* 0x000fe200000006ff */
[----:B------:R-:W-:Y:S01]  /*2d40*/  @P1 FADD R7, R7, 1 ;  /* 0x3f80000007071421 */ /* 0x000fe20000000000 */
[----:B------:R-:W-:Y:S01]  /*2d50*/  @P1 FADD R93, R93, 1 ;  /* 0x3f8000005d5d1421 */ /* 0x000fe20000000000 */
        /* <DEDUP_REMOVED lines=18> */
[----:B------:R-:W-:Y:S01]  /*2e80*/  FMUL R94, R119, R94 ;  /* 0x0000005e775e7220 */ /* 0x000fe20000400000 */
[----:B------:R-:W-:Y:S01]  /*2e90*/  @P1 FADD R21, R21, 1 ;  /* 0x3f80000015151421 */ /* 0x000fe20000000000 */
[----:B------:R-:W-:Y:S01]  /*2ea0*/  FFMA R95, R30, R95, R9 ;  /* 0x0000005f1e5f7223 */ /* 0x000fe20000000009 */
        /* <DEDUP_REMOVED lines=36> */
[----:B------:R-:W-:Y:S01]  /*30f0*/  FFMA R10, R104, R19, R21 ;  /* 0x00000013680a7223 */ /* 0x000fe20000000015 */
[----:B------:R-:W-:Y:S01]  /*3100*/  SHF.L.U32 R113, R72, 0x10, RZ ;  /* 0x0000001048717819 */ /* 0x000fe200000006ff */
[----:B------:R-:W-:Y:S01]  /*3110*/  FFMA R19, R102, R97, R105 ;  /* 0x0000006166137223 */ /* 0x000fe20000000069 */
[----:B------:R-:W-:Y:S01]  /*3120*/  FMUL R116, R119, R116 ;  /* 0x0000007477747220 */ /* 0x000fe20000400000 */
[----:B------:R-:W-:Y:S01]  /*3130*/  @P1 FADD R111, R111, 1 ;  /* 0x3f8000006f6f1421 */ /* 0x000fe20000000000 */
        /* <DEDUP_REMOVED lines=17> */
[----:B------:R-:W-:Y:S01]  /*3250*/  PRMT R107, R62, 0x7632, R107 ;  /* 0x000076323e6b7816 */ /* 0x000fe2000000006b */
[----:B------:R-:W-:Y:S01]  /*3260*/  FMUL R118, R119, R118 ;  /* 0x0000007677767220 */ /* 0x000fe20000400000 */
[----:B------:R-:W-:Y:S01]  /*3270*/  SHF.L.U32 R117, R70, 0x10, RZ ;  /* 0x0000001046757819 */ /* 0x000fe200000006ff */
[----:B------:R-:W-:Y:S01]  /*3280*/  @P1 FADD R115, R115, 1 ;  /* 0x3f80000073731421 */ /* 0x000fe20000000000 */
[----:B------:R-:W-:Y:S01]  /*3290*/  FFMA R110, R110, R111, R113 ;  /* 0x0000006f6e6e7223 */ /* 0x000fe20000000071 */
[----:B------:R-:W-:Y:S01]  /*32a0*/  PRMT R111, R61, 0x7632, R111 ;  /* 0x000076323d6f7816 */ /* 0x000fe2000000006f */
[----:B------:R-:W-:Y:S01]  /*32b0*/  FMUL R6, R119, R6 ;  /* 0x0000000677067220 */ /* 0x000fe20000400000 */
[----:B------:R-:W-:Y:S01]  /*32c0*/  PRMT R109, R40, 0x7632, R109 ;  /* 0x00007632286d7816 */ /* 0x000fe2000000006d */
[----:B------:R-:W-:Y:S01]  /*32d0*/  FFMA R105, R118, R115, R117 ;  /* 0x0000007376697223 */ /* 0x000fe20000000075 */
[----:B------:R-:W-:Y:S01]  /*32e0*/  SHF.L.U32 R107, R107, 0x10, RZ ;  /* 0x000000106b6b7819 */ /* 0x000fe200000006ff */
[----:B------:R-:W0:Y:S01]  /*32f0*/  LDC.U8 R30, c[0x0][0x404] ;  /* 0x00010100ff1e7b82 */ /* 0x000e220000000000 */
[----:B------:R-:W-:Y:S01]  /*3300*/  PRMT R113, R39, 0x7632, R113 ;  /* 0x0000763227717816 */ /* 0x000fe20000000071 */
[----:B------:R-:W-:Y:S01]  /*3310*/  FMUL R22, R119, R22 ;  /* 0x0000001677167220 */ /* 0x000fe20000400000 */
[----:B------:R-:W-:Y:S01]  /*3320*/  SHF.L.U32 R111, R111, 0x10, RZ ;  /* 0x000000106f6f7819 */ /* 0x000fe200000006ff */
[----:B------:R-:W-:Y:S01]  /*3330*/  @P1 FADD R107, R107, 1 ;  /* 0x3f8000006b6b1421 */ /* 0x000fe20000000000 */
[----:B------:R-:W-:Y:S01]  /*3340*/  PRMT R115, R60, 0x7632, R115 ;  /* 0x000076323c737816 */ /* 0x000fe20000000073 */
[----:B------:R-:W-:Y:S01]  /*3350*/  FMUL R24, R119, R24 ;  /* 0x0000001877187220 */ /* 0x000fe20000400000 */
[----:B------:R-:W-:Y:S01]  /*3360*/  SHF.L.U32 R109, R109, 0x10, RZ ;  /* 0x000000106d6d7819 */ /* 0x000fe200000006ff */
[----:B------:R-:W-:Y:S01]  /*3370*/  @P1 FADD R111, R111, 1 ;  /* 0x3f8000006f6f1421 */ /* 0x000fe20000000000 */
[----:B------:R-:W-:Y:S01]  /*3380*/  FMNMX3 R65, R65, |R29|, |R4|, !PT ;  /* 0x4000001d41417276 */ /* 0x000fe20007800404 */
[----:B------:R-:W-:Y:S01]  /*3390*/  FMUL R28, R119, R28 ;  /* 0x0000001c771c7220 */ /* 0x000fe20000400000 */
[----:B------:R-:W-:Y:S01]  /*33a0*/  SHF.L.U32 R113, R113, 0x10, RZ ;  /* 0x0000001071717819 */ /* 0x000fe200000006ff */
[----:B------:R-:W-:Y:S01]  /*33b0*/  FFMA R20, R6, R107, R109 ;  /* 0x0000006b06147223 */ /* 0x000fe2000000006d */
[----:B------:R-:W-:Y:S01]  /*33c0*/  PRMT R26, R38, 0x7632, R26 ;  /* 0x00007632261a7816 */ /* 0x000fe2000000001a */
[----:B------:R-:W-:Y:S01]  /*33d0*/  FMUL R92, R119, R92 ;  /* 0x0000005c775c7220 */ /* 0x000fe20000400000 */
[----:B------:R-:W-:Y:S01]  /*33e0*/  SHF.L.U32 R115, R115, 0x10, RZ ;  /* 0x0000001073737819 */ /* 0x000fe200000006ff */
[----:B------:R-:W-:Y:S01]  /*33f0*/  FFMA R22, R22, R111, R113 ;  /* 0x0000006f16167223 */ /* 0x000fe20000000071 */
[----:B------:R-:W-:Y:S01]  /*3400*/  FMNMX3 R65, R65, |R12|, |R3|, !PT ;  /* 0x4000000c41417276 */ /* 0x000fe20007800403 */
[-C--:B------:R-:W-:Y:S01]  /*3410*/  FMUL R90, R103, R68.reuse ;  /* 0x00000044675a7220 */ /* 0x080fe20000400000 */
[----:B------:R-:W-:Y:S01]  /*3420*/  PRMT R109, R42, 0x7632, R109 ;  /* 0x000076322a6d7816 */ /* 0x000fe2000000006d */
[----:B------:R-:W-:Y:S01]  /*3430*/  @P1 FADD R115, R115, 1 ;  /* 0x3f80000073731421 */ /* 0x000fe20000000000 */
[----:B------:R-:W-:Y:S01]  /*3440*/  SHF.L.U32 R107, R26, 0x10, RZ ;  /* 0x000000101a6b7819 */ /* 0x000fe200000006ff */
[----:B------:R-:W-:Y:S01]  /*3450*/  FMUL R26, R29, R68 ;  /* 0x000000441d1a7220 */ /* 0x000fe20000400000 */
[----:B------:R-:W-:-:S02]  /*3460*/  FMNMX3 R65, R65, |R16|, |R7|, !PT ;  /* 0x4000001041417276 */ /* 0x000fc40007800407 */
[----:B------:R-:W-:Y:S01]  /*3470*/  PRMT R6, R37, 0x7632, R6 ;  /* 0x0000763225067816 */ /* 0x000fe20000000006 */
[----:B------:R-:W-:Y:S01]  /*3480*/  FFMA R24, R24, R115, R107 ;  /* 0x0000007318187223 */ /* 0x000fe2000000006b */
[----:B------:R-:W-:Y:S02]  /*3490*/  SHF.L.U32 R109, R109, 0x10, RZ ;  /* 0x000000106d6d7819 */ /* 0x000fe400000006ff */
[----:B------:R-:W-:Y:S02]  /*34a0*/  PRMT R111, R41, 0x7632, R111 ;  /* 0x00007632296f7816 */ /* 0x000fe4000000006f */
[----:B------:R-:W-:Y:S01]  /*34b0*/  FMNMX3 R65, R65, |R99|, |R20|, !PT ;  /* 0x4000006341417276 */ /* 0x000fe20007800414 */
[----:B------:R-:W-:Y:S01]  /*34c0*/  @P1 FADD R109, R109, 1 ;  /* 0x3f8000006d6d1421 */ /* 0x000fe20000000000 */
[----:B------:R-:W-:Y:S02]  /*34d0*/  SHF.L.U32 R107, R6, 0x10, RZ ;  /* 0x00000010066b7819 */ /* 0x000fe400000006ff */
[----:B------:R-:W-:-:S02]  /*34e0*/  PRMT R113, R36, 0x7632, R113 ;  /* 0x0000763224717816 */ /* 0x000fc40000000071 */
[----:B------:R-:W-:Y:S01]  /*34f0*/  SHF.L.U32 R111, R111, 0x10, RZ ;  /* 0x000000106f6f7819 */ /* 0x000fe200000006ff */
[----:B------:R-:W-:Y:S01]  /*3500*/  FFMA R6, R28, R109, R107 ;  /* 0x0000006d1c067223 */ /* 0x000fe2000000006b */
[----:B------:R-:W-:Y:S01]  /*3510*/  FMNMX3 R65, R65, |R101|, |R22|, !PT ;  /* 0x4000006541417276 */ /* 0x000fe20007800416 */
[-C--:B------:R-:W-:Y:S01]  /*3520*/  FMUL R109, R16, R68.reuse ;  /* 0x00000044106d7220 */ /* 0x080fe20000400000 */
[----:B------:R-:W-:Y:S01]  /*3530*/  SHF.L.U32 R113, R113, 0x10, RZ ;  /* 0x0000001071717819 */ /* 0x000fe200000006ff */
[----:B------:R-:W-:Y:S01]  /*3540*/  @P1 FADD R111, R111, 1 ;  /* 0x3f8000006f6f1421 */ /* 0x000fe20000000000 */
[----:B------:R-:W-:Y:S01]  /*3550*/  FMNMX3 R65, R65, |R93|, |R24|, !PT ;  /* 0x4000005d41417276 */ /* 0x000fe20007800418 */
[-C--:B------:R-:W-:Y:S01]  /*3560*/  FMUL R28, R101, R68.reuse ;  /* 0x00000044651c7220 */ /* 0x080fe20000400000 */
[----:B0-----:R-:W-:Y:S01]  /*3570*/  ISETP.NE.AND P0, PT, R30, RZ, PT ;  /* 0x000000ff1e00720c */ /* 0x001fe20003f05270 */
[----:B------:R-:W-:Y:S01]  /*3580*/  FFMA R92, R92, R111, R113 ;  /* 0x0000006f5c5c7223 */ /* 0x000fe20000000071 */
[----:B------:R-:W-:Y:S01]  /*3590*/  FMNMX3 R65, R65, |R103|, |R6|, !PT ;  /* 0x4000006741417276 */ /* 0x000fe20007800406 */
[-C--:B------:R-:W-:Y:S01]  /*35a0*/  FMUL R30, R93, R68.reuse ;  /* 0x000000445d1e7220 */ /* 0x080fe20000400000 */
[----:B------:R-:W-:Y:S01]  /*35b0*/  FSEL R16, R16, R109, !P0 ;  /* 0x0000006d10107208 */ /* 0x000fe20004000000 */
[----:B------:R-:W-:Y:S01]  /*35c0*/  FMUL R107, R12, R68 ;  /* 0x000000440c6b7220 */ /* 0x000fe20000400000 */
[----:B------:R-:W-:-:S02]  /*35d0*/  FMNMX3 R65, R65, |R95|, |R92|, !PT ;  /* 0x4000005f41417276 */ /* 0x000fc4000780045c */
[----:B------:R-:W-:Y:S01]  /*35e0*/  FSEL R109, R93, R30, !P0 ;  /* 0x0000001e5d6d7208 */ /* 0x000fe20004000000 */
[----:B------:R-:W-:Y:S01]  /*35f0*/  FMUL R93, R0, R68 ;  /* 0x00000044005d7220 */ /* 0x000fe20000400000 */
[----:B------:R-:W-:Y:S02]  /*3600*/  FMNMX3 R65, R65, |R0|, |R5|, !PT ;  /* 0x4000000041417276 */ /* 0x000fe40007800405 */
[----:B------:R-:W-:Y:S01]  /*3610*/  FSEL R29, R29, R26, !P0 ;  /* 0x0000001a1d1d7208 */ /* 0x000fe20004000000 */
[----:B------:R-:W-:Y:S01]  /*3620*/  @P0 FMUL R4, R4, R68 ;  /* 0x0000004404040220 */ /* 0x000fe20000400000 */
        /* <DEDUP_REMOVED lines=11> */
[-C--:B------:R-:W-:Y:S01]  /*36e0*/  @P0 FMUL R5, R5, R68.reuse ;  /* 0x0000004405050220 */ /* 0x080fe20000400000 */
[----:B------:R-:W-:Y:S01]  /*36f0*/  F2FP.BF16.F32.PACK_AB R93, R4, R29 ;  /* 0x0000001d045d723e */ /* 0x000fe200000010ff */
[-C--:B------:R-:W-:Y:S01]  /*3700*/  @P0 FMUL R7, R7, R68.reuse ;  /* 0x0000004407070220 */ /* 0x080fe20000400000 */
[----:B------:R-:W0:Y:S01]  /*3710*/  LDC.64 R28, c[0x0][0x3c8] ;  /* 0x0000f200ff1c7b82 */ /* 0x000e220000000a00 */
[----:B------:R-:W-:Y:S01]  /*3720*/  FSEL R12, R12, R107, !P0 ;  /* 0x0000006b0c0c7208 */ /* 0x000fe20004000000 */
[----:B------:R-:W-:Y:S01]  /*3730*/  @P0 FMUL R24, R24, R68 ;  /* 0x0000004418180220 */ /* 0x000fe20000400000 */
        /* <DEDUP_REMOVED lines=18> */
[----:B------:R-:W-:Y:S01]  /*3860*/  F2FP.BF16.F32.PACK_AB R103, R22, R113 ;  /* 0x000000711667723e */ /* 0x000fe200000010ff */
[-C--:B------:R-:W-:Y:S01]  /*3870*/  @P0 FMUL R9, R9, R68.reuse ;  /* 0x0000004409090220 */ /* 0x080fe20000400000 */
[----:B------:R-:W-:Y:S01]  /*3880*/  FSEL R18, R18, R99, !P0 ;  /* 0x0000006312127208 */ /* 0x000fe20004000000 */
[-C--:B------:R-:W-:Y:S01]  /*3890*/  @P0 FMUL R19, R19, R68.reuse ;  /* 0x0000004413130220 */ /* 0x080fe20000400000 */
[----:B------:R-:W-:Y:S01]  /*38a0*/  F2FP.BF16.F32.PACK_AB R101, R20, R107 ;  /* 0x0000006b1465723e */ /* 0x000fe200000010ff */
[----:B------:R-:W-:Y:S01]  /*38b0*/  @P0 FMUL R21, R21, R68 ;  /* 0x0000004415150220 */ /* 0x000fe20000400000 */
[----:B------:R-:W-:Y:S01]  /*38c0*/  F2FP.BF16.F32.PACK_AB R113, R5, R0 ;  /* 0x000000000571723e */ /* 0x000fe200000010ff */
[----:B------:R-:W-:Y:S01]  /*38d0*/  @P0 FMUL R97, R97, R68 ;  /* 0x0000004461610220 */ /* 0x000fe20000400000 */
[----:B------:R-:W-:Y:S01]  /*38e0*/  F2FP.BF16.F32.PACK_AB R99, R7, R16 ;  /* 0x000000100763723e */ /* 0x000fe200000010ff */
[----:B0-----:R-:W-:Y:S01]  /*38f0*/  IMAD.WIDE.U32 R16, R17, 0x4, R28 ;  /* 0x0000000411107825 */ /* 0x001fe200078e001c */
[----:B------:R-:W-:-:S03]  /*3900*/  F2FP.BF16.F32.PACK_AB R107, R24, R109 ;  /* 0x0000006d186b723e */ /* 0x000fc600000010ff */
[----:B------:R-:W-:Y:S01]  /*3910*/  @P0 FMUL R105, R105, R68 ;  /* 0x0000004469690220 */ /* 0x000fe20000400000 */
[----:B------:R-:W-:Y:S01]  /*3920*/  IADD3 R5, PT, PT, R91, 0x80, RZ ;  /* 0x000000805b057810 */ /* 0x000fe20007ffe0ff */
[--C-:B------:R-:W-:Y:S01]  /*3930*/  IMAD.WIDE.U32 R22, R23, 0x4, R28.reuse ;  /* 0x0000000417167825 */ /* 0x100fe200078e001c */
[----:B------:R-:W-:Y:S02]  /*3940*/  F2FP.BF16.F32.PACK_AB R109, R6, R111 ;  /* 0x0000006f066d723e */ /* 0x000fe400000010ff */
[----:B------:R-:W-:Y:S01]  /*3950*/  IADD3 R7, PT, PT, R91, 0x100, RZ ;  /* 0x000001005b077810 */ /* 0x000fe20007ffe0ff */
[--C-:B------:R-:W-:Y:S01]  /*3960*/  IMAD.WIDE.U32 R4, R5, 0x4, R28.reuse ;  /* 0x0000000405047825 */ /* 0x100fe200078e001c */
[----:B------:R-:W-:Y:S02]  /*3970*/  FSEL R14, R14, R95, !P0 ;  /* 0x0000005f0e0e7208 */ /* 0x000fe40004000000 */
[----:B------:R-:W-:Y:S01]  /*3980*/  F2FP.BF16.F32.PACK_AB R111, R92, R115 ;  /* 0x000000735c6f723e */ /* 0x000fe200000010ff */
[----:B------:R-:W-:Y:S01]  /*3990*/  IMAD.WIDE.U32 R6, R7, 0x4, R28 ;  /* 0x0000000407067825 */ /* 0x000fe200078e001c */
[----:B------:R-:W-:-:S02]  /*39a0*/  F2FP.BF16.F32.PACK_AB R117, R11, R8 ;  /* 0x000000080b75723e */ /* 0x000fc400000010ff */
[----:B------:R-:W-:Y:S01]  /*39b0*/  F2FP.BF16.F32.PACK_AB R95, R3, R12 ;  /* 0x0000000c035f723e */ /* 0x000fe200000010ff */
[--C-:B------:R-:W-:Y:S01]  /*39c0*/  IMAD.WIDE.U32 R12, R13, 0x4, R28.reuse ;  /* 0x000000040d0c7825 */ /* 0x100fe200078e001c */
[----:B------:R-:W-:Y:S02]  /*39d0*/  F2FP.BF16.F32.PACK_AB R115, R9, R2 ;  /* 0x000000020973723e */ /* 0x000fe400000010ff */
[C---:B------:R-:W-:Y:S01]  /*39e0*/  IADD3 R11, PT, PT, R91.reuse, 0x200, RZ ;  /* 0x000002005b0b7810 */ /* 0x040fe20007ffe0ff */
[--C-:B------:R-:W-:Y:S01]  /*39f0*/  IMAD.WIDE.U32 R2, R91, 0x4, R28.reuse ;  /* 0x000000045b027825 */ /* 0x100fe200078e001c */
[----:B------:R-:W-:Y:S02]  /*3a00*/  F2FP.BF16.F32.PACK_AB R119, R19, R10 ;  /* 0x0000000a1377723e */ /* 0x000fe400000010ff */
[----:B------:R-:W-:Y:S01]  /*3a10*/  F2FP.BF16.F32.PACK_AB R121, R21, R14 ;  /* 0x0000000e1579723e */ /* 0x000fe200000010ff */
[--C-:B------:R-:W-:Y:S01]  /*3a20*/  IMAD.WIDE.U32 R8, R89, 0x4, R28.reuse ;  /* 0x0000000459087825 */ /* 0x100fe200078e001c */
[C---:B------:R-:W-:Y:S01]  /*3a30*/  IADD3 R19, PT, PT, R91.reuse, 0x400, RZ ;  /* 0x000004005b137810 */ /* 0x040fe20007ffe0ff */
[----:B------:R0:W-:Y:S01]  /*3a40*/  STG.E desc[UR6][R2.64], R93 ;  /* 0x0000005d02007986 */ /* 0x0001e2000c101906 */
[----:B------:R-:W-:Y:S01]  /*3a50*/  IADD3 R21, PT, PT, R91, 0x480, RZ ;  /* 0x000004805b157810 */ /* 0x000fe20007ffe0ff */
        /* <DEDUP_REMOVED lines=21> */
[----:B------:R0:W-:Y:S04]  /*3bb0*/  STG.E desc[UR6][R26.64], R121 ;  /* 0x000000791a007986 */ /* 0x0001e8000c101906 */
[----:B------:R0:W-:Y:S04]  /*3bc0*/  STG.E desc[UR6][R30.64], R97 ;  /* 0x000000611e007986 */ /* 0x0001e8000c101906 */
[----:B------:R0:W-:Y:S02]  /*3bd0*/  STG.E desc[UR6][R28.64], R105 ;  /* 0x000000691c007986 */ /* 0x0001e4000c101906 */
.L_x_8733:
[----:B01----:R-:W0:Y:S01]  /*3be0*/  LDC R3, c[0x0][0x380] ;  /* 0x0000e000ff037b82 */ /* 0x003e220000000800 */
[----:B------:R-:W-:Y:S01]  /*3bf0*/  UPLOP3.LUT UP1, UPT, UPT, UPT, UP1, 0x40, 0x4 ;  /* 0x000000000004789c */ /* 0x000fe20003f2e810 */
[----:B0-----:R-:W-:-:S04]  /*3c00*/  IADD3 R66, PT, PT, R66, R3, RZ ;  /* 0x0000000342427210 */ /* 0x001fc80007ffe0ff */
[----:B------:R-:W-:-:S13]  /*3c10*/  ISETP.GE.AND P1, PT, R66, UR11, PT ;  /* 0x0000000b42007c0c */ /* 0x000fda000bf26270 */
[----:B------:R-:W-:Y:S05]  /*3c20*/  @!P1 BRA `(.L_x_8734) ;  /* 0xffffffc8002c9947 */ /* 0x000fea000383ffff */
.L_x_8721:
        /* <DEDUP_REMOVED lines=38> */
.L_x_8742:
[----:B------:R-:W-:Y:S02]  /*3e90*/  ISETP.NE.AND P1, PT, R67, RZ, PT ;  /* 0x000000ff4300720c */ /* 0x000fe40003f25270 */
[----:B-1----:R-:W-:-:S11]  /*3ea0*/  FMNMX R5, R3, R2, !PT ;  /* 0x0000000203057209 */ /* 0x002fd60007800000 */
[----:B------:R-:W-:Y:S05]  /*3eb0*/  @P1 BRA `(.L_x_8736) ;  /* 0x0000000000081947 */ /* 0x000fea0003800000 */
[----:B0-----:R-:W0:Y:S02]  /*3ec0*/  LDC.64 R2, c[0x0][0x3f8] ;  /* 0x0000fe00ff027b82 */ /* 0x001e240000000a00 */
[----:B0-----:R1:W-:Y:S02]  /*3ed0*/  REDG.E.MAX.S32.STRONG.GPU desc[UR6][R2.64], R5 ;  /* 0x000000050200798e */ /* 0x0013e4000d12e306 */
.L_x_8736:
[----:B------:R-:W-:Y:S05]  /*3ee0*/  BSYNC B0 ;  /* 0x0000000000007941 */ /* 0x000fea0003800000 */
.L_x_8735:
        /* <DEDUP_REMOVED lines=13> */
[----:B01----:R-:W-:Y:S05]  /*3fc0*/  CALL.REL.NOINC `($__internal_131_$__cuda_sm20_rcp_rn_f32_slowpath) ;  /* 0x00000000005c7944 */ /* 0x003fea0003c00000 */
[----:B------:R-:W-:Y:S01]  /*3fd0*/  MOV R5, R0 ;  /* 0x0000000000057202 */ /* 0x000fe20000000f00 */
[----:B------:R-:W-:Y:S06]  /*3fe0*/  BRA `(.L_x_8739) ;  /* 0x0000000000107947 */ /* 0x000fec0003800000 */
.L_x_8738:
[----:B-1----:R-:W1:Y:S02]  /*3ff0*/  MUFU.RCP R5, R68 ;  /* 0x0000004400057308 */ /* 0x002e640000001000 */
[----:B-1----:R-:W-:-:S04]  /*4000*/  FFMA R0, R5, R68, -1 ;  /* 0xbf80000005007423 */ /* 0x002fc80000000044 */
[----:B------:R-:W-:-:S04]  /*4010*/  FADD.FTZ R0, -R0, -RZ ;  /* 0x800000ff00007221 */ /* 0x000fc80000010100 */
[----:B------:R-:W-:-:S07]  /*4020*/  FFMA R5, R5, R0, R5 ;  /* 0x0000000005057223 */ /* 0x000fce0000000005 */
.L_x_8739:
[----:B0-----:R-:W0:Y:S02]  /*4030*/  LDC.64 R2, c[0x0][0x3f0] ;  /* 0x0000fc00ff027b82 */ /* 0x001e240000000a00 */
[----:B0-----:R-:W-:Y:S01]  /*4040*/  STG.E desc[UR6][R2.64], R5 ;  /* 0x0000000502007986 */ /* 0x001fe2000c101906 */
[----:B------:R-:W-:Y:S05]  /*4050*/  EXIT ;  /* 0x000000000000794d */ /* 0x000fea0003800000 */
.L_x_8737:
[----:B------:R-:W-:Y:S02]  /*4060*/  MOV R5, 0x2 ;  /* 0x0000000200057802 */ /* 0x000fe40000000f00 */
[----:B------:R-:W-:Y:S02]  /*4070*/  MOV R7, 0x1f ;  /* 0x0000001f00077802 */ /* 0x000fe40000000f00 */
[----:B------:R-:W-:-:S07]  /*4080*/  MOV R4, 0xffffffff ;  /* 0xffffffff00047802 */ /* 0x000fce0000000f00 */
[----:B01---5:R-:W-:Y:S05]  /*4090*/  WARPSYNC.COLLECTIVE R4, `(.L_x_8740) ;  /* 0x0000000004087348 */ /* 0x023fea0003c00000 */
[----:B01----:R0:W1:Y:S02]  /*40a0*/  SHFL.DOWN P1, R2, R0, R5, R7 ;  /* 0x0800000500027389 */ /* 0x0030640000020007 */
[----:B01---5:R-:W-:Y:S05]  /*40b0*/  ENDCOLLECTIVE ;  /* 0x000000000000791b */ /* 0x023fea0003800000 */
.L_x_8740:
[----:B------:R-:W-:Y:S02]  /*40c0*/  MOV R5, 0x1 ;  /* 0x0000000100057802 */ /* 0x000fe40000000f00 */
[----:B------:R-:W-:-:S04]  /*40d0*/  MOV R3, R2 ;  /* 0x0000000200037202 */ /* 0x000fc80000000f00 */
[----:B------:R-:W-:-:S04]  /*40e0*/  FMNMX R3, R3, R0, !PT ;  /* 0x0000000003037209 */ /* 0x000fc80007800000 */
[----:B------:R-:W-:-:S07]  /*40f0*/  MOV R0, R3 ;  /* 0x0000000300007202 */ /* 0x000fce0000000f00 */
[----:B------:R-:W-:Y:S05]  /*4100*/  WARPSYNC.COLLECTIVE R4, `(.L_x_8741) ;  /* 0x0000000004087348 */ /* 0x000fea0003c00000 */
[----:B------:R0:W1:Y:S02]  /*4110*/  SHFL.DOWN P1, R2, R0, R5, R7 ;  /* 0x0800000500027389 */ /* 0x0000640000020007 */
[----:B01----:R-:W-:Y:S05]  /*4120*/  ENDCOLLECTIVE ;  /* 0x000000000000791b */ /* 0x003fea0003800000 */
.L_x_8741:
[----:B------:R-:W-:Y:S05]  /*4130*/  BRA `(.L_x_8742) ;  /* 0xfffffffc00547947 */ /* 0x000fea000383ffff */
        .weak           $__internal_131_$__cuda_sm20_rcp_rn_f32_slowpath
        .type           $__internal_131_$__cuda_sm20_rcp_rn_f32_slowpath,@function
        .size           $__internal_131_$__cuda_sm20_rcp_rn_f32_slowpath,(.L_x_12999 - $__internal_131_$__cuda_sm20_rcp_rn_f32_slowpath)
$__internal_131_$__cuda_sm20_rcp_rn_f32_slowpath:
        /* <DEDUP_REMOVED lines=15> */
.L_x_8744:
        /* <DEDUP_REMOVED lines=33> */
.L_x_8746:
[----:B------:R0:W1:Y:S02]  /*4440*/  MUFU.RCP R5, R0 ;  /* 0x0000000000057308 */ /* 0x0000640000001000 */
.L_x_8745:
[----:B------:R-:W-:Y:S05]  /*4450*/  BSYNC B1 ;  /* 0x0000000000017941 */ /* 0x000fea0003800000 */
.L_x_8743:
[----:B01----:R-:W-:Y:S01]  /*4460*/  MOV R0, R5 ;  /* 0x0000000500007202 */ /* 0x003fe20000000f00 */
[----:B------:R-:W-:Y:S01]  /*4470*/  HFMA2 R5, -RZ, RZ, 0, 0 ;  /* 0x00000000ff057431 */ /* 0x000fe200000001ff */
[----:B------:R-:W-:-:S04]  /*4480*/  MOV R4, R90 ;  /* 0x0000005a00047202 */ /* 0x000fc80000000f00 */
[----:B------:R-:W-:Y:S05]  /*4490*/  RET.REL.NODEC R4 `(_ZN18transformer_engine13normalization19ln_fwd_tuned_kernelINS0_13Kernel_traitsI13__nv_bfloat16S3_S3_fjLj3840ELj1ELj1ELj4ELj4ENS0_18Kernel_traits_baseILj3840ES3_S3_S3_fjLj128EEEEEEEvNS0_19ForwardKernelParamsE) ;  /* 0xffffffb804d87950 */ /* 0x000fea0003c3ffff */
.L_x_8747:
        /* <DEDUP_REMOVED lines=14> */
.L_x_12999:


//--------------------- .text._ZN18transformer_engine13normalization19ln_fwd_tuned_kernelINS0_13Kernel_traitsIff6__halffjLj3840ELj1ELj1ELj4ELj4ENS0_18Kernel_traits_baseILj3840EffS3_fjLj128EEEEEEEvNS0_19ForwardKernelParamsE --------------------------
	.section	.text._ZN18transformer_engine13normalization19ln_fwd_tuned_kernelINS0_13Kernel_traitsIff6__halffjLj3840ELj1ELj1ELj4ELj4ENS0_18Kernel_traits_baseILj3840EffS3_fjLj128EEEEEEEvNS0_19ForwardKernelParamsE,"ax",@progbits
	.align	128
        .global         _ZN18transformer_engine13normalization19ln_fwd_tuned_kernelINS0_13Kernel_traitsIff6__halffjLj3840ELj1ELj1ELj4ELj4ENS0_18Kernel_traits_baseILj3840EffS3_fjLj128EEEEEEEvNS0_19ForwardKernelParamsE
        .type           _ZN18transformer_engine13normalization19ln_fwd_tuned_kernelINS0_13Kernel_traitsIff6__halffjLj3840ELj1ELj1ELj4ELj4ENS0_18Kernel_traits_baseILj3840EffS3_fjLj128EEEEEEEvNS0_19ForwardKernelParamsE,@function
        .size           _ZN18transformer_engine13normalization19ln_fwd_tuned_kernelINS0_13Kernel_traitsIff6__halffjLj3840ELj1ELj1ELj4ELj4ENS0_18Kernel_traits_baseILj3840EffS3_fjLj128EEEEEEEvNS0_19ForwardKernelParamsE,(.L_x_13000 - _ZN18transformer_engine13normalization19ln_fwd_tuned_kernelINS0_13Kernel_traitsIff6__halffjLj3840ELj1ELj1ELj4ELj4ENS0_18Kernel_traits_baseILj3840EffS3_fjLj128EEEEEEEvNS0_19ForwardKernelParamsE)
        .other          _ZN18transformer_engine13normalization19ln_fwd_tuned_kernelINS0_13Kernel_traitsIff6__halffjLj3840ELj1ELj1ELj4ELj4ENS0_18Kernel_traits_baseILj3840EffS3_fjLj128EEEEEEEvNS0_19ForwardKernelParamsE,@"STO_CUDA_ENTRY STV_DEFAULT"
_ZN18transformer_engine13normalization19ln_fwd_tuned_kernelINS0_13Kernel_traitsIff6__halffjLj3840ELj1ELj1ELj4ELj4ENS0_18Kernel_traits_baseILj3840EffS3_fjLj128EEEEEEEvNS0_19ForwardKernelParamsE:
.text._ZN18transformer_engine13normalization19ln_fwd_tuned_kernelINS0_13Kernel_traitsIff6__halffjLj3840ELj1ELj1ELj4ELj4ENS0_18Kernel_traits_baseILj3840EffS3_fjLj128EEEEEEEvNS0_19ForwardKernelParamsE:
        /* <DEDUP_REMOVED lines=122> */
.L_x_8757:
        /* <DEDUP_REMOVED lines=227> */
[----:B012--5:R-:W-:Y:S05]  /*15d0*/  CALL.REL.NOINC `($__internal_132_$__cuda_sm20_rcp_rn_f32_slowpath) ;  /* 0x0000002800207944 */ /* 0x027fea0003c00000 */
[----:B------:R-:W-:Y:S05]  /*15e0*/  BRA `(.L_x_8751) ;  /* 0x0000000000107947 */ /* 0x000fea0003800000 */
.L_x_8750:
[----:B------:R-:W3:Y:S02]  /*15f0*/  MUFU.RCP R62, R113 ;  /* 0x00000071003e7308 */ /* 0x000ee40000001000 */
[----:B---3--:R-:W-:-:S04]  /*1600*/  FFMA R63, R113, R62, -1 ;  /* 0xbf800000713f7423 */ /* 0x008fc8000000003e */
[----:B------:R-:W-:-:S04]  /*1610*/  FADD.FTZ R63, -R63, -RZ ;  /* 0x800000ff3f3f7221 */ /* 0x000fc80000010100 */
[----:B------:R-:W-:-:S07]  /*1620*/  FFMA R117, R62, R63, R62 ;  /* 0x0000003f3e757223 */ /* 0x000fce000000003e */
.L_x_8751:
[----:B------:R-:W-:Y:S05]  /*1630*/  BSYNC.RECONVERGENT B0 ;  /* 0x0000000000007941 */ /* 0x000fea0003800200 */
.L_x_8749:
        /* <DEDUP_REMOVED lines=20> */
[----:B-----5:R-:W-:Y:S05]  /*1780*/  CALL.REL.NOINC `($__internal_132_$__cuda_sm20_rcp_rn_f32_slowpath) ;  /* 0x0000002400b47944 */ /* 0x020fea0003c00000 */
[----:B------:R-:W-:Y:S05]  /*1790*/  BRA `(.L_x_8754) ;  /* 0x0000000000107947 */ /* 0x000fea0003800000 */
.L_x_8753:
[----:B------:R-:W0:Y:S02]  /*17a0*/  MUFU.RCP R117, R114 ;  /* 0x0000007200757308 */ /* 0x000e240000001000 */
[----:B0-----:R-:W-:-:S04]  /*17b0*/  FFMA R62, R114, R117, -1 ;  /* 0xbf800000723e7423 */ /* 0x001fc80000000075 */
[----:B------:R-:W-:-:S04]  /*17c0*/  FADD.FTZ R62, -R62, -RZ ;  /* 0x800000ff3e3e7221 */ /* 0x000fc80000010100 */
[----:B------:R-:W-:-:S07]  /*17d0*/  FFMA R117, R117, R62, R117 ;  /* 0x0000003e75757223 */ /* 0x000fce0000000075 */
.L_x_8754:
[----:B------:R-:W-:Y:S05]  /*17e0*/  BSYNC.RECONVERGENT B0 ;  /* 0x0000000000007941 */ /* 0x000fea0003800200 */
.L_x_8752:
        /* <DEDUP_REMOVED lines=52> */
[----:B------:R-:W-:Y:S01]  /*1b30*/  F2FP.F16.F32.PACK_AB R87, RZ, R87 ;  /* 0x00000057ff57723e */ /* 0x000fe200000000ff */
[----:B------:R-:W-:Y:S01]  /*1b40*/  FADD R73, R73, -UR15 ;  /* 0x8000000f49497e21 */ /* 0x000fe20008000000 */
[----:B------:R-:W-:Y:S01]  /*1b50*/  F2FP.F16.F32.PACK_AB R88, RZ, R88 ;  /* 0x00000058ff58723e */ /* 0x000fe200000000ff */
[----:B------:R-:W-:Y:S01]  /*1b60*/  FMUL R74, R74, UR7 ;  /* 0x000000074a4a7c20 */ /* 0x000fe20008400000 */
[----:B------:R-:W-:Y:S01]  /*1b70*/  F2FP.F16.F32.PACK_AB R89, RZ, R89 ;  /* 0x00000059ff59723e */ /* 0x000fe200000000ff */
        /* <DEDUP_REMOVED lines=16> */
[----:B------:R-:W-:Y:S01]  /*1c80*/  F2FP.F16.F32.PACK_AB R86, RZ, R86 ;  /* 0x00000056ff56723e */ /* 0x000fe200000000ff */
[----:B------:R-:W-:Y:S01]  /*1c90*/  @P0 FMUL R64, R64, UR8 ;  /* 0x0000000840400c20 */ /* 0x000fe20008400000 */
[----:B------:R-:W-:Y:S01]  /*1ca0*/  F2FP.F16.F32.PACK_AB R61, RZ, R61 ;  /* 0x0000003dff3d723e */ /* 0x000fe200000000ff */
[----:B------:R-:W-:Y:S01]  /*1cb0*/  @P0 FMUL R74, R74, UR8 ;  /* 0x000000084a4a0c20 */ /* 0x000fe20008400000 */
[----:B------:R-:W-:Y:S01]  /*1cc0*/  FADD R67, R67, -UR15 ;  /* 0x8000000f43437e21 */ /* 0x000fe20008000000 */
[----:B------:R-:W-:Y:S01]  /*1cd0*/  FADD R55, R55, -UR15 ;  /* 0x8000000f37377e21 */ /* 0x000fe20008000000 */
[----:B------:R-:W-:Y:S01]  /*1ce0*/  F2FP.F16.F32.PACK_AB R64, RZ, R64 ;  /* 0x00000040ff40723e */ /* 0x000fe200000000ff */
[----:B0-----:R-:W-:Y:S01]  /*1cf0*/  IMAD.WIDE.U32 R56, R66, 0x2, R78 ;  /* 0x0000000242387825 */ /* 0x001fe200078e004e */
[----:B------:R-:W-:-:S03]  /*1d00*/  MOV R66, UR5 ;  /* 0x0000000500427c02 */ /* 0x000fc60008000f00 */
[----:B------:R-:W-:Y:S01]  /*1d10*/  FMUL R67, R67, UR7 ;  /* 0x0000000743437c20 */ /* 0x000fe20008400000 */
[----:B------:R-:W-:Y:S01]  /*1d20*/  F2FP.F16.F32.PACK_AB R74, RZ, R74 ;  /* 0x0000004aff4a723e */ /* 0x000fe200000000ff */
        /* <DEDUP_REMOVED lines=15> */
[----:B------:R-:W-:Y:S01]  /*1e20*/  F2FP.F16.F32.PACK_AB R61, RZ, R61 ;  /* 0x0000003dff3d723e */ /* 0x000fe200000000ff */
        /* <DEDUP_REMOVED lines=17> */
[----:B------:R-:W-:Y:S01]  /*1f40*/  F2FP.F16.F32.PACK_AB R72, RZ, R72 ;  /* 0x00000048ff48723e */ /* 0x000fe200000000ff */
[----:B------:R-:W-:Y:S01]  /*1f50*/  FADD R86, R38, -UR15 ;  /* 0x8000000f26567e21 */ /* 0x000fe20008000000 */
[----:B------:R-:W-:Y:S01]  /*1f60*/  F2FP.F16.F32.PACK_AB R53, RZ, R53 ;  /* 0x00000035ff35723e */ /* 0x000fe200000000ff */
[----:B------:R1:W-:Y:S01]  /*1f70*/  STG.E.U16 desc[UR10][R62.64], R75 ;  /* 0x0000004b3e007986 */ /* 0x0003e2000c10150a */
[----:B------:R-:W-:Y:S01]  /*1f80*/  F2FP.F16.F32.PACK_AB R67, RZ, R67 ;  /* 0x00000043ff43723e */ /* 0x000fe200000000ff */
        /* <DEDUP_REMOVED lines=28> */
[----:B------:R-:W-:Y:S01]  /*2150*/  F2FP.F16.F32.PACK_AB R67, RZ, R53 ;  /* 0x00000035ff43723e */ /* 0x000fe200000000ff */
[----:B------:R-:W-:Y:S01]  /*2160*/  FFMA R38, R17, R38, R99 ;  /* 0x0000002611267223 */ /* 0x000fe20000000063 */
[----:B-1----:R-:W-:Y:S01]  /*2170*/  IADD3 R63, PT, PT, R66, 0x580, RZ ;  /* 0x00000580423f7810 */ /* 0x002fe20007ffe0ff */
[----:B------:R-:W-:Y:S01]  /*2180*/  IMAD.WIDE.U32 R56, R57, 0x2, R78 ;  /* 0x0000000239387825 */ /* 0x000fe200078e004e */
[----:B------:R-:W-:-:S03]  /*2190*/  F2FP.F16.F32.PACK_AB R72, RZ, R72 ;  /* 0x00000048ff48723e */ /* 0x000fc600000000ff */
[----:B------:R-:W-:Y:S01]  /*21a0*/  @P0 FMUL R37, R37, UR8 ;  /* 0x0000000825250c20 */ /* 0x000fe20008400000 */
[----:B------:R-:W-:Y:S01]  /*21b0*/  PRMT R88, R67, 0x7610, R88 ;  /* 0x0000761043587816 */ /* 0x000fe20000000058 */
[----:B------:R-:W-:Y:S01]  /*21c0*/  IMAD.WIDE.U32 R66, R73, 0x2, R78 ;  /* 0x0000000249427825 */ /* 0x000fe200078e004e */
[----:B------:R-:W-:-:S03]  /*21d0*/  PRMT R113, R72, 0x7610, R113 ;  /* 0x0000761048717816 */ /* 0x000fc60000000071 */
[----:B------:R-:W-:Y:S01]  /*21e0*/  @P0 FMUL R38, R38, UR8 ;  /* 0x0000000826260c20 */ /* 0x000fe20008400000 */
[----:B------:R-:W-:Y:S01]  /*21f0*/  F2FP.F16.F32.PACK_AB R74, RZ, R74 ;  /* 0x0000004aff4a723e */ /* 0x000fe200000000ff */
[----:B------:R-:W-:-:S04]  /*2200*/  IMAD.WIDE.U32 R72, R87, 0x2, R78 ;  /* 0x0000000257487825 */ /* 0x000fc800078e004e */
[----:B------:R-:W-:Y:S01]  /*2210*/  FADD R87, R40, -UR15 ;  /* 0x8000000f28577e21 */ /* 0x000fe20008000000 */
[----:B------:R-:W-:Y:S01]  /*2220*/  FMUL R40, R39, UR7 ;  /* 0x0000000727287c20 */ /* 0x000fe20008400000 */
[----:B------:R-:W-:Y:S01]  /*2230*/  F2FP.F16.F32.PACK_AB R71, RZ, R71 ;  /* 0x00000047ff47723e */ /* 0x000fe200000000ff */
[----:B------:R-:W-:Y:S01]  /*2240*/  IMAD.WIDE.U32 R62, R63, 0x2, R78 ;  /* 0x000000023f3e7825 */ /* 0x000fe200078e004e */
[----:B------:R0:W-:Y:S03]  /*2250*/  STG.E.U16 desc[UR10][R56.64], R55 ;  /* 0x0000003738007986 */ /* 0x0001e6000c10150a */
[----:B------:R-:W-:Y:S01]  /*2260*/  FFMA R40, R19, R40, R97 ;  /* 0x0000002813287223 */ /* 0x000fe20000000061 */
[----:B------:R-:W-:Y:S01]  /*2270*/  F2FP.F16.F32.PACK_AB R37, RZ, R37 ;  /* 0x00000025ff25723e */ /* 0x000fe200000000ff */
[--C-:B------:R-:W-:Y:S01]  /*2280*/  IMAD.WIDE.U32 R64, R65, 0x2, R78.reuse ;  /* 0x0000000241407825 */ /* 0x100fe200078e004e */
[----:B------:R1:W-:Y:S03]  /*2290*/  STG.E.U16 desc[UR10][R62.64], R74 ;  /* 0x0000004a3e007986 */ /* 0x0003e6000c10150a */
[----:B------:R-:W-:Y:S01]  /*22a0*/  @P0 FMUL R40, R40, UR8 ;  /* 0x0000000828280c20 */ /* 0x000fe20008400000 */
[----:B------:R-:W-:Y:S01]  /*22b0*/  FADD R41, R41, -UR15 ;  /* 0x8000000f29297e21 */ /* 0x000fe20008000000 */
[----:B------:R-:W-:Y:S01]  /*22c0*/  IMAD.WIDE.U32 R76, R77, 0x2, R78 ;  /* 0x000000024d4c7825 */ /* 0x000fe200078e004e */
[----:B------:R2:W-:Y:S01]  /*22d0*/  STG.E.U16 desc[UR10][R64.64], R71 ;  /* 0x0000004740007986 */ /* 0x0005e2000c10150a */
[----:B------:R-:W-:-:S02]  /*22e0*/  F2FP.F16.F32.PACK_AB R38, RZ, R38 ;  /* 0x00000026ff26723e */ /* 0x000fc400000000ff */
[----:B------:R-:W-:Y:S01]  /*22f0*/  FADD R42, R42, -UR15 ;  /* 0x8000000f2a2a7e21 */ /* 0x000fe20008000000 */
[----:B------:R-:W-:Y:S01]  /*2300*/  IMAD.WIDE.U32 R68, R68, 0x2, R78 ;  /* 0x0000000244447825 */ /* 0x000fe200078e004e */
[----:B------:R-:W-:-:S03]  /*2310*/  PRMT R39, R37, 0x7610, R39 ;  /* 0x0000761025277816 */ /* 0x000fc60000000027 */
[----:B------:R-:W-:Y:S01]  /*2320*/  FADD R43, R43, -UR15 ;  /* 0x8000000f2b2b7e21 */ /* 0x000fe20008000000 */
[----:B------:R-:W-:Y:S01]  /*2330*/  F2FP.F16.F32.PACK_AB R40, RZ, R40 ;  /* 0x00000028ff28723e */ /* 0x000fe200000000ff */
        /* <DEDUP_REMOVED lines=49> */
[----:B------:R-:W-:-:S03]  /*2650*/  F2FP.F16.F32.PACK_AB R87, RZ, R87 ;  /* 0x00000057ff57723e */ /* 0x000fc600000000ff */
[----:B------:R-:W-:Y:S01]  /*2660*/  FFMA R83, R29, R83, R34 ;  /* 0x000000531d537223 */ /* 0x000fe20000000022 */
[----:B------:R-:W-:Y:S01]  /*2670*/  F2FP.F16.F32.PACK_AB R76, RZ, R76 ;  /* 0x0000004cff4c723e */ /* 0x000fe200000000ff */
[----:B------:R-:W-:Y:S01]  /*2680*/  @P0 FMUL R41, R41, UR8 ;  /* 0x0000000829290c20 */ /* 0x000fe20008400000 */
[----:B------:R0:W-:Y:S01]  /*2690*/  STG.E.U16 desc[UR10][R78.64], R40 ;  /* 0x000000284e007986 */ /* 0x0001e2000c10150a */
[----:B------:R-:W-:Y:S01]  /*26a0*/  FFMA R84, R30, R84, R35 ;  /* 0x000000541e547223 */ /* 0x000fe20000000023 */
[----:B------:R-:W-:Y:S01]  /*26b0*/  F2FP.F16.F32.PACK_AB R37, RZ, R37 ;  /* 0x00000025ff25723e */ /* 0x000fe200000000ff */
[----:B------:R-:W-:Y:S01]  /*26c0*/  FFMA R85, R31, R85, R36 ;  /* 0x000000551f557223 */ /* 0x000fe20000000024 */
[----:B------:R-:W-:Y:S01]  /*26d0*/  @P0 FMUL R81, R81, UR8 ;  /* 0x0000000851510c20 */ /* 0x000fe20008400000 */
[----:B------:R-:W-:Y:S01]  /*26e0*/  F2FP.F16.F32.PACK_AB R38, RZ, R38 ;  /* 0x00000026ff26723e */ /* 0x000fe200000000ff */
[----:B------:R-:W-:Y:S01]  /*26f0*/  @P0 FMUL R82, R82, UR8 ;  /* 0x0000000852520c20 */ /* 0x000fe20008400000 */
[----:B------:R-:W-:Y:S01]  /*2700*/  F2FP.F16.F32.PACK_AB R39, RZ, R39 ;  /* 0x00000027ff27723e */ /* 0x000fe200000000ff */
[----:B------:R-:W-:Y:S01]  /*2710*/  @P0 FMUL R83, R83, UR8 ;  /* 0x0000000853530c20 */ /* 0x000fe20008400000 */
[----:B------:R2:W-:Y:S01]  /*2720*/  STG.E.U16 desc[UR10][R70.64], R87 ;  /* 0x0000005746007986 */ /* 0x0005e2000c10150a */
[----:B------:R-:W-:Y:S01]  /*2730*/  @P0 FMUL R84, R84, UR8 ;  /* 0x0000000854540c20 */ /* 0x000fe20008400000 */
[----:B------:R-:W-:Y:S01]  /*2740*/  F2FP.F16.F32.PACK_AB R41, RZ, R41 ;  /* 0x00000029ff29723e */ /* 0x000fe200000000ff */
[----:B0-----:R-:W-:Y:S01]  /*2750*/  FMUL R40, R45, UR7 ;  /* 0x000000072d287c20 */ /* 0x001fe20008400000 */
[----:B------:R2:W-:Y:S01]  /*2760*/  STG.E.U16 desc[UR10][R68.64], R76 ;  /* 0x0000004c44007986 */ /* 0x0005e2000c10150a */
[----:B------:R-:W-:Y:S01]  /*2770*/  @P0 FMUL R85, R85, UR8 ;  /* 0x0000000855550c20 */ /* 0x000fe20008400000 */
[----:B------:R-:W-:Y:S01]  /*2780*/  F2FP.F16.F32.PACK_AB R81, RZ, R81 ;  /* 0x00000051ff51723e */ /* 0x000fe200000000ff */
[----:B------:R-:W-:Y:S01]  /*2790*/  FFMA R40, R25, R40, R91 ;  /* 0x0000002819287223 */ /* 0x000fe2000000005b */
[----:B------:R2:W-:Y:S01]  /*27a0*/  STG.E.U16 desc[UR10][R56.64], R37 ;  /* 0x0000002538007986 */ /* 0x0005e2000c10150a */
[----:B------:R-:W-:-:S02]  /*27b0*/  F2FP.F16.F32.PACK_AB R82, RZ, R82 ;  /* 0x00000052ff52723e */ /* 0x000fc400000000ff */
[----:B------:R-:W-:Y:S01]  /*27c0*/  @P0 FMUL R40, R40, UR8 ;  /* 0x0000000828280c20 */ /* 0x000fe20008400000 */
[----:B------:R2:W-:Y:S01]  /*27d0*/  STG.E.U16 desc[UR10][R64.64], R38 ;  /* 0x0000002640007986 */ /* 0x0005e2000c10150a */
[----:B------:R-:W-:Y:S02]  /*27e0*/  F2FP.F16.F32.PACK_AB R83, RZ, R83 ;  /* 0x00000053ff53723e */ /* 0x000fe400000000ff */
[----:B------:R-:W-:Y:S01]  /*27f0*/  F2FP.F16.F32.PACK_AB R84, RZ, R84 ;  /* 0x00000054ff54723e */ /* 0x000fe200000000ff */
[----:B------:R2:W-:Y:S01]  /*2800*/  STG.E.U16 desc[UR10][R62.64], R39 ;  /* 0x000000273e007986 */ /* 0x0005e2000c10150a */
[----:B------:R-:W-:Y:S02]  /*2810*/  F2FP.F16.F32.PACK_AB R40, RZ, R40 ;  /* 0x00000028ff28723e */ /* 0x000fe400000000ff */
[----:B------:R-:W-:-:S03]  /*2820*/  F2FP.F16.F32.PACK_AB R85, RZ, R85 ;  /* 0x00000055ff55723e */ /* 0x000fc600000000ff */
        /* <DEDUP_REMOVED lines=8> */
.L_x_8755:
        /* <DEDUP_REMOVED lines=123> */
[----:B------:R-:W-:Y:S01]  /*3060*/  F2FP.F16.F32.PACK_AB R88, RZ, R88 ;  /* 0x00000058ff58723e */ /* 0x000fe200000000ff */
        /* <DEDUP_REMOVED lines=10> */
[----:B------:R-:W-:Y:S01]  /*3110*/  F2FP.F16.F32.PACK_AB R0, RZ, R0 ;  /* 0x00000000ff00723e */ /* 0x000fe200000000ff */
        /* <DEDUP_REMOVED lines=11> */
[----:B------:R-:W-:Y:S01]  /*31d0*/  F2FP.F16.F32.PACK_AB R87, RZ, R87 ;  /* 0x00000057ff57723e */ /* 0x000fe200000000ff */
[----:B------:R-:W-:Y:S01]  /*31e0*/  IMAD R75, R88, 0xf00, R125 ;  /* 0x00000f00584b7824 */ /* 0x000fe200078e027d */
[----:B------:R-:W-:Y:S01]  /*31f0*/  F2FP.F16.F32.PACK_AB R61, RZ, R65 ;  /* 0x00000041ff3d723e */ /* 0x000fe200000000ff */
[----:B------:R-:W-:Y:S01]  /*3200*/  IMAD.WIDE.U32 R64, R64, 0x2, R56 ;  /* 0x0000000240407825 */ /* 0x000fe200078e0038 */
[----:B------:R-:W-:Y:S01]  /*3210*/  FMNMX3 R0, R67, |R85|, |R84|, !PT ;  /* 0x4000005543007276 */ /* 0x000fe20007800454 */
[----:B------:R0:W-:Y:S01]  /*3220*/  STG.E.U16 desc[UR10][R62.64], R73 ;  /* 0x000000493e007986 */ /* 0x0001e2000c10150a */
[----:B------:R-:W-:Y:S01]  /*3230*/  F2FP.F16.F32.PACK_AB R89, RZ, R89 ;  /* 0x00000059ff59723e */ /* 0x000fe200000000ff */
[----:B------:R-:W-:Y:S01]  /*3240*/  IMAD.WIDE.U32 R66, R66, 0x2, R56 ;  /* 0x0000000242427825 */ /* 0x000fe200078e0038 */
[----:B------:R-:W-:Y:S01]  /*3250*/  FSEL R85, R85, R114, !P0 ;  /* 0x0000007255557208 */ /* 0x000fe20004000000 */
[----:B------:R1:W-:Y:S01]  /*3260*/  STG.E.U16 desc[UR10][R62.64+0x100], R87 ;  /* 0x000100573e007986 */ /* 0x0003e2000c10150a */
[----:B------:R-:W-:Y:S01]  /*3270*/  PRMT R114, R61, 0x7610, R114 ;  /* 0x000076103d727816 */ /* 0x000fe20000000072 */
[----:B------:R-:W-:Y:S01]  /*3280*/  @P0 FMUL R69, R69, UR8 ;  /* 0x0000000845450c20 */ /* 0x000fe20008400000 */
[----:B------:R-:W-:Y:S01]  /*3290*/  F2FP.F16.F32.PACK_AB R77, RZ, R77 ;  /* 0x0000004dff4d723e */ /* 0x000fe200000000ff */
[----:B------:R2:W-:Y:S01]  /*32a0*/  STG.E.U16 desc[UR10][R64.64], R89 ;  /* 0x0000005940007986 */ /* 0x0005e2000c10150a */
[----:B------:R-:W-:Y:S01]  /*32b0*/  IADD3 R61, PT, PT, R75, 0x300, RZ ;  /* 0x000003004b3d7810 */ /* 0x000fe20007ffe0ff */
[----:B------:R-:W-:Y:S01]  /*32c0*/  @P0 FMUL R55, R55, UR8 ;  /* 0x0000000837370c20 */ /* 0x000fe20008400000 */
[----:B------:R-:W-:Y:S01]  /*32d0*/  F2FP.F16.F32.PACK_AB R79, RZ, R79 ;  /* 0x0000004fff4f723e */ /* 0x000fe200000000ff */
[----:B0-----:R-:W-:Y:S01]  /*32e0*/  IMAD.WIDE.U32 R72, R72, 0x2, R56 ;  /* 0x0000000248487825 */ /* 0x001fe200078e0038 */
[----:B------:R0:W-:Y:S01]  /*32f0*/  STG.E.U16 desc[UR10][R66.64], R113 ;  /* 0x0000007142007986 */ /* 0x0001e2000c10150a */
[----:B------:R-:W-:-:S02]  /*3300*/  F2FP.F16.F32.PACK_AB R78, RZ, R78 ;  /* 0x0000004eff4e723e */ /* 0x000fc400000000ff */
        /* <DEDUP_REMOVED lines=13> */
[----:B------:R-:W-:Y:S01]  /*33e0*/  F2FP.F16.F32.PACK_AB R74, RZ, R74 ;  /* 0x0000004aff4a723e */ /* 0x000fe200000000ff */
[----:B------:R-:W-:Y:S01]  /*33f0*/  @P0 FMUL R38, R38, UR8 ;  /* 0x0000000826260c20 */ /* 0x000fe20008400000 */
[C---:B-1----:R-:W-:Y:S01]  /*3400*/  IADD3 R73, PT, PT, R75.reuse, 0x400, RZ ;  /* 0x000004004b497810 */ /* 0x042fe20007ffe0ff */
[----:B------:R1:W-:Y:S01]  /*3410*/  STG.E.U16 desc[UR10][R64.64], R87 ;  /* 0x0000005740007986 */ /* 0x0003e2000c10150a */
[----:B------:R-:W-:Y:S01]  /*3420*/  IADD3 R79, PT, PT, R75, 0x500, RZ ;  /* 0x000005004b4f7810 */ /* 0x000fe20007ffe0ff */
[----:B------:R-:W-:Y:S01]  /*3430*/  @P0 FMUL R45, R45, UR8 ;  /* 0x000000082d2d0c20 */ /* 0x000fe20008400000 */
[----:B------:R-:W-:Y:S01]  /*3440*/  F2FP.F16.F32.PACK_AB R86, RZ, R86 ;  /* 0x00000056ff56723e */ /* 0x000fe200000000ff */
[----:B------:R-:W-:Y:S01]  /*3450*/  IMAD.WIDE.U32 R72, R73, 0x2, R56 ;  /* 0x0000000249487825 */ /* 0x000fe200078e0038 */
[----:B------:R2:W-:Y:S01]  /*3460*/  STG.E.U16 desc[UR10][R66.64], R78 ;  /* 0x0000004e42007986 */ /* 0x0005e2000c10150a */
[----:B------:R-:W-:-:S02]  /*3470*/  F2FP.F16.F32.PACK_AB R71, RZ, R71 ;  /* 0x00000047ff47723e */ /* 0x000fc400000000ff */
[----:B------:R-:W-:Y:S01]  /*3480*/  @P0 FMUL R44, R44, UR8 ;  /* 0x000000082c2c0c20 */ /* 0x000fe20008400000 */
[----:B0-----:R-:W-:Y:S01]  /*3490*/  IADD3 R53, PT, PT, R75, 0x600, RZ ;  /* 0x000006004b357810 */ /* 0x001fe20007ffe0ff */
[--C-:B------:R-:W-:Y:S01]  /*34a0*/  IMAD.WIDE.U32 R62, R77, 0x2, R56.reuse ;  /* 0x000000024d3e7825 */ /* 0x100fe200078e0038 */
[----:B------:R0:W-:Y:S01]  /*34b0*/  STG.E.U16 desc[UR10][R72.64], R86 ;  /* 0x0000005648007986 */ /* 0x0001e2000c10150a */
[----:B------:R-:W-:Y:S02]  /*34c0*/  F2FP.F16.F32.PACK_AB R69, RZ, R69 ;  /* 0x00000045ff45723e */ /* 0x000fe400000000ff */
[----:B------:R-:W-:Y:S01]  /*34d0*/  @P0 FMUL R82, R82, UR8 ;  /* 0x0000000852520c20 */ /* 0x000fe20008400000 */
[----:B-1----:R-:W-:Y:S01]  /*34e0*/  IMAD.WIDE.U32 R64, R79, 0x2, R56 ;  /* 0x000000024f407825 */ /* 0x002fe200078e0038 */
[----:B------:R-:W-:-:S03]  /*34f0*/  F2FP.F16.F32.PACK_AB R76, RZ, R76 ;  /* 0x0000004cff4c723e */ /* 0x000fc600000000ff */
[----:B------:R-:W-:Y:S01]  /*3500*/  @P0 FMUL R84, R84, UR8 ;  /* 0x0000000854540c20 */ /* 0x000fe20008400000 */
[----:B------:R-:W-:Y:S01]  /*3510*/  IADD3 R79, PT, PT, R75, 0x680, RZ ;  /* 0x000006804b4f7810 */ /* 0x000fe20007ffe0ff */
[----:B--2---:R-:W-:Y:S01]  /*3520*/  IMAD.WIDE.U32 R66, R61, 0x2, R56 ;  /* 0x000000023d427825 */ /* 0x004fe200078e0038 */
[----:B------:R-:W-:Y:S02]  /*3530*/  PRMT R61, R74, 0x7610, R61 ;  /* 0x000076104a3d7816 */ /* 0x000fe4000000003d */
[----:B------:R-:W-:Y:S01]  /*3540*/  IADD3 R77, PT, PT, R75, 0x700, RZ ;  /* 0x000007004b4d7810 */ /* 0x000fe20007ffe0ff */
[--C-:B------:R-:W-:Y:S01]  /*3550*/  IMAD.WIDE.U32 R78, R79, 0x2, R56.reuse ;  /* 0x000000024f4e7825 */ /* 0x100fe200078e0038 */
[----:B------:R-:W-:Y:S01]  /*3560*/  F2FP.F16.F32.PACK_AB R74, RZ, R59 ;  /* 0x0000003bff4a723e */ /* 0x000fe200000000ff */
[----:B------:R1:W-:Y:S01]  /*3570*/  STG.E.U16 desc[UR10][R62.64], R61 ;  /* 0x0000003d3e007986 */ /* 0x0003e2000c10150a */
[----:B------:R-:W-:Y:S01]  /*3580*/  IADD3 R87, PT, PT, R75, 0x800, RZ ;  /* 0x000008004b577810 */ /* 0x000fe20007ffe0ff */
[--C-:B0-----:R-:W-:Y:S01]  /*3590*/  IMAD.WIDE.U32 R72, R53, 0x2, R56.reuse ;  /* 0x0000000235487825 */ /* 0x101fe200078e0038 */
[----:B------:R-:W-:Y:S01]  /*35a0*/  IADD3 R89, PT, PT, R75, 0x880, RZ ;  /* 0x000008804b597810 */ /* 0x000fe20007ffe0ff */
[----:B------:R0:W-:Y:S01]  /*35b0*/  STG.E.U16 desc[UR10][R64.64], R71 ;  /* 0x0000004740007986 */ /* 0x0001e2000c10150a */
[----:B------:R-:W-:Y:S01]  /*35c0*/  F2FP.F16.F32.PACK_AB R86, RZ, R55 ;  /* 0x00000037ff56723e */ /* 0x000fe200000000ff */
[----:B------:R-:W-:Y:S01]  /*35d0*/  IMAD.WIDE.U32 R58, R58, 0x2, R56 ;  /* 0x000000023a3a7825 */ /* 0x000fe200078e0038 */
[----:B------:R-:W-:Y:S01]  /*35e0*/  PRMT R88, R74, 0x7610, R88 ;  /* 0x000076104a587816 */ /* 0x000fe20000000058 */
[----:B------:R2:W-:Y:S01]  /*35f0*/  STG.E.U16 desc[UR10][R66.64], R69 ;  /* 0x0000004542007986 */ /* 0x0005e2000c10150a */
[----:B------:R-:W-:Y:S01]  /*3600*/  F2FP.F16.F32.PACK_AB R37, RZ, R37 ;  /* 0x00000025ff25723e */ /* 0x000fe200000000ff */
[--C-:B------:R-:W-:Y:S01]  /*3610*/  IMAD.WIDE.U32 R54, R54, 0x2, R56.reuse ;  /* 0x0000000236367825 */ /* 0x100fe200078e0038 */
[----:B------:R-:W-:Y:S01]  /*3620*/  F2FP.F16.F32.PACK_AB R43, RZ, R43 ;  /* 0x0000002bff2b723e */ /* 0x000fe200000000ff */
[----:B------:R3:W-:Y:S01]  /*3630*/  STG.E.U16 desc[UR10][R72.64], R76 ;  /* 0x0000004c48007986 */ /* 0x0007e2000c10150a */
[----:B------:R-:W-:Y:S01]  /*3640*/  F2FP.F16.F32.PACK_AB R40, RZ, R40 ;  /* 0x00000028ff28723e */ /* 0x000fe200000000ff */
[--C-:B-1----:R-:W-:Y:S01]  /*3650*/  IMAD.WIDE.U32 R62, R51, 0x2, R56.reuse ;  /* 0x00000002333e7825 */ /* 0x102fe200078e0038 */
[----:B------:R-:W-:Y:S01]  /*3660*/  F2FP.F16.F32.PACK_AB R42, RZ, R42 ;  /* 0x0000002aff2a723e */ /* 0x000fe200000000ff */
[----:B------:R1:W-:Y:S01]  /*3670*/  STG.E.U16 desc[UR10][R78.64], R86 ;  /* 0x000000564e007986 */ /* 0x0003e2000c10150a */
[----:B------:R-:W-:Y:S01]  /*3680*/  F2FP.F16.F32.PACK_AB R39, RZ, R39 ;  /* 0x00000027ff27723e */ /* 0x000fe200000000ff */
[----:B0-----:R-:W-:Y:S01]  /*3690*/  IMAD.WIDE.U32 R64, R49, 0x2, R56 ;  /* 0x0000000231407825 */ /* 0x001fe200078e0038 */
[----:B------:R-:W-:-:S02]  /*36a0*/  F2FP.F16.F32.PACK_AB R41, RZ, R41 ;  /* 0x00000029ff29723e */ /* 0x000fc400000000ff */
[----:B------:R-:W-:Y:S01]  /*36b0*/  F2FP.F16.F32.PACK_AB R38, RZ, R38 ;  /* 0x00000026ff26723e */ /* 0x000fe200000000ff */
[--C-:B--2---:R-:W-:Y:S01]  /*36c0*/  IMAD.WIDE.U32 R66, R47, 0x2, R56.reuse ;  /* 0x000000022f427825 */ /* 0x104fe200078e0038 */
[----:B------:R-:W-:Y:S02]  /*36d0*/  F2FP.F16.F32.PACK_AB R80, RZ, R80 ;  /* 0x00000050ff50723e */ /* 0x000fe400000000ff */
[----:B---3--:R-:W-:Y:S01]  /*36e0*/  IADD3 R73, PT, PT, R75, 0x780, RZ ;  /* 0x000007804b497810 */ /* 0x008fe20007ffe0ff */
[--C-:B------:R-:W-:Y:S01]  /*36f0*/  IMAD.WIDE.U32 R76, R77, 0x2, R56.reuse ;  /* 0x000000024d4c7825 */ /* 0x100fe200078e0038 */
[----:B------:R-:W-:Y:S02]  /*3700*/  F2FP.F16.F32.PACK_AB R45, RZ, R45 ;  /* 0x0000002dff2d723e */ /* 0x000fe400000000ff */
[----:B------:R-:W-:Y:S01]  /*3710*/  F2FP.F16.F32.PACK_AB R81, RZ, R81 ;  /* 0x00000051ff51723e */ /* 0x000fe200000000ff */
[----:B------:R-:W-:Y:S01]  /*3720*/  IMAD.WIDE.U32 R72, R73, 0x2, R56 ;  /* 0x0000000249487825 */ /* 0x000fe200078e0038 */
[----:B------:R1:W-:Y:S01]  /*3730*/  STG.E.U16 desc[UR10][R76.64], R88 ;  /* 0x000000584c007986 */ /* 0x0003e2000c10150a */
[----:B------:R-:W-:-:S02]  /*3740*/  F2FP.F16.F32.PACK_AB R44, RZ, R44 ;  /* 0x0000002cff2c723e */ /* 0x000fc400000000ff */
[--C-:B------:R-:W-:Y:S01]  /*3750*/  IMAD.WIDE.U32 R70, R70, 0x2, R56.reuse ;  /* 0x0000000246467825 */ /* 0x100fe200078e0038 */
[----:B------:R1:W-:Y:S01]  /*3760*/  STG.E.U16 desc[UR10][R72.64], R37 ;  /* 0x0000002548007986 */ /* 0x0003e2000c10150a */
[----:B------:R-:W-:Y:S02]  /*3770*/  F2FP.F16.F32.PACK_AB R83, RZ, R83 ;  /* 0x00000053ff53723e */ /* 0x000fe400000000ff */
[--C-:B------:R-:W-:Y:S01]  /*3780*/  IMAD.WIDE.U32 R68, R68, 0x2, R56.reuse ;  /* 0x0000000244447825 */ /* 0x100fe200078e0038 */
[----:B------:R-:W-:Y:S02]  /*3790*/  F2FP.F16.F32.PACK_AB R82, RZ, R82 ;  /* 0x00000052ff52723e */ /* 0x000fe400000000ff */
[----:B------:R-:W-:Y:S01]  /*37a0*/  F2FP.F16.F32.PACK_AB R85, RZ, R85 ;  /* 0x00000055ff55723e */ /* 0x000fe200000000ff */
[----:B------:R-:W-:Y:S01]  /*37b0*/  IMAD.WIDE.U32 R60, R60, 0x2, R56 ;  /* 0x000000023c3c7825 */ /* 0x000fe200078e0038 */
[----:B------:R-:W-:-:S03]  /*37c0*/  F2FP.F16.F32.PACK_AB R84, RZ, R84 ;  /* 0x00000054ff54723e */ /* 0x000fc600000000ff */
        /* <DEDUP_REMOVED lines=20> */
.L_x_8756:
[----:B------:R-:W-:Y:S02]  /*3910*/  UIADD3 UR5, UPT, UPT, UR5, UR14, URZ ;  /* 0x0000000e05057290 */ /* 0x000fe4000fffe0ff */
[----:B------:R-:W-:Y:S02]  /*3920*/  UPLOP3.LUT UP1, UPT, UPT, UPT, UP1, 0x40, 0x4 ;  /* 0x000000000004789c */ /* 0x000fe40003f2e810 */
[----:B------:R-:W-:-:S09]  /*3930*/  UISETP.GE.AND UP0, UPT, UR5, UR16, UPT ;  /* 0x000000100500728c */ /* 0x000fd2000bf06270 */
[----:B------:R-:W-:Y:S05]  /*3940*/  BRA.U !UP0, `(.L_x_8757) ;  /* 0xffffffcd08947547 */ /* 0x000fea000b83ffff */
.L_x_8748:
        /* <DEDUP_REMOVED lines=39> */
.L_x_8765:
[----:B------:R-:W-:Y:S02]  /*3bc0*/  ISETP.NE.AND P1, PT, R124, RZ, PT ;  /* 0x000000ff7c00720c */ /* 0x000fe40003f25270 */
[----:B---3--:R-:W-:-:S11]  /*3bd0*/  FMNMX R5, R3, R2, !PT ;  /* 0x0000000203057209 */ /* 0x008fd60007800000 */
[----:B------:R-:W-:Y:S05]  /*3be0*/  @P1 BRA `(.L_x_8759) ;  /* 0x0000000000081947 */ /* 0x000fea0003800000 */
[----:B0-----:R-:W0:Y:S02]  /*3bf0*/  LDC.64 R2, c[0x0][0x3f8] ;  /* 0x0000fe00ff027b82 */ /* 0x001e240000000a00 */
[----:B0-----:R3:W-:Y:S02]  /*3c00*/  REDG.E.MAX.S32.STRONG.GPU desc[UR10][R2.64], R5 ;  /* 0x000000050200798e */ /* 0x0017e4000d12e30a */
.L_x_8759:
[----:B------:R-:W-:Y:S05]  /*3c10*/  BSYNC B0 ;  /* 0x0000000000007941 */ /* 0x000fea0003800000 */
.L_x_8758:
        /* <DEDUP_REMOVED lines=12> */
[----:B0--3--:R-:W-:Y:S05]  /*3ce0*/  CALL.REL.NOINC `($__internal_132_$__cuda_sm20_rcp_rn_f32_slowpath) ;  /* 0x00000000005c7944 */ /* 0x009fea0003c00000 */
[----:B------:R-:W-:Y:S05]  /*3cf0*/  BRA `(.L_x_8762) ;  /* 0x0000000000147947 */ /* 0x000fea0003800000 */
.L_x_8761:
[----:B------:R-:W4:Y:S01]  /*3d00*/  MUFU.RCP R117, UR8 ;  /* 0x0000000800757d08 */ /* 0x000f220008001000 */
[----:B------:R-:W-:-:S05]  /*3d10*/  MOV R0, UR8 ;  /* 0x0000000800007c02 */ /* 0x000fca0008000f00 */
[----:B----4-:R-:W-:-:S04]  /*3d20*/  FFMA R0, R117, R0, -1 ;  /* 0xbf80000075007423 */ /* 0x010fc80000000000 */
[----:B------:R-:W-:-:S04]  /*3d30*/  FADD.FTZ R0, -R0, -RZ ;  /* 0x800000ff00007221 */ /* 0x000fc80000010100 */
[----:B------:R-:W-:-:S07]  /*3d40*/  FFMA R117, R117, R0, R117 ;  /* 0x0000000075757223 */ /* 0x000fce0000000075 */
.L_x_8762:
[----:B0--3--:R-:W0:Y:S02]  /*3d50*/  LDC.64 R2, c[0x0][0x3f0] ;  /* 0x0000fc00ff027b82 */ /* 0x009e240000000a00 */
[----:B0-----:R-:W-:Y:S01]  /*3d60*/  STG.E desc[UR10][R2.64], R117 ;  /* 0x0000007502007986 */ /* 0x001fe2000c10190a */
[----:B------:R-:W-:Y:S05]  /*3d70*/  EXIT ;  /* 0x000000000000794d */ /* 0x000fea0003800000 */
.L_x_8760:
[----:B------:R-:W-:Y:S02]  /*3d80*/  MOV R5, 0x2 ;  /* 0x0000000200057802 */ /* 0x000fe40000000f00 */
[----:B------:R-:W-:Y:S02]  /*3d90*/  MOV R7, 0x1f ;  /* 0x0000001f00077802 */ /* 0x000fe40000000f00 */
[----:B------:R-:W-:-:S07]  /*3da0*/  MOV R4, 0xffffffff ;  /* 0xffffffff00047802 */ /* 0x000fce0000000f00 */
[----:B0123--:R-:W-:Y:S05]  /*3db0*/  WARPSYNC.COLLECTIVE R4, `(.L_x_8763) ;  /* 0x0000000004087348 */ /* 0x00ffea0003c00000 */
[----:B0--3--:R0:W3:Y:S02]  /*3dc0*/  SHFL.DOWN P1, R2, R0, R5, R7 ;  /* 0x0800000500027389 */ /* 0x0090e40000020007 */
[----:B0123--:R-:W-:Y:S05]  /*3dd0*/  ENDCOLLECTIVE ;  /* 0x000000000000791b */ /* 0x00ffea0003800000 */
.L_x_8763:
[----:B------:R-:W-:Y:S02]  /*3de0*/  MOV R5, 0x1 ;  /* 0x0000000100057802 */ /* 0x000fe40000000f00 */
[----:B------:R-:W-:-:S04]  /*3df0*/  MOV R3, R2 ;  /* 0x0000000200037202 */ /* 0x000fc80000000f00 */
[----:B------:R-:W-:-:S04]  /*3e00*/  FMNMX R3, R3, R0, !PT ;  /* 0x0000000003037209 */ /* 0x000fc80007800000 */
[----:B------:R-:W-:-:S07]  /*3e10*/  MOV R0, R3 ;  /* 0x0000000300007202 */ /* 0x000fce0000000f00 */
[----:B------:R-:W-:Y:S05]  /*3e20*/  WARPSYNC.COLLECTIVE R4, `(.L_x_8764) ;  /* 0x0000000004087348 */ /* 0x000fea0003c00000 */
[----:B------:R0:W1:Y:S02]  /*3e30*/  SHFL.DOWN P1, R2, R0, R5, R7 ;  /* 0x0800000500027389 */ /* 0x0000640000020007 */
[----:B01----:R-:W-:Y:S05]  /*3e40*/  ENDCOLLECTIVE ;  /* 0x000000000000791b */ /* 0x003fea0003800000 */
.L_x_8764:
[----:B------:R-:W-:Y:S05]  /*3e50*/  BRA `(.L_x_8765) ;  /* 0xfffffffc00587947 */ /* 0x000fea000383ffff */
        .weak           $__internal_132_$__cuda_sm20_rcp_rn_f32_slowpath
        .type           $__internal_132_$__cuda_sm20_rcp_rn_f32_slowpath,@function
        .size           $__internal_132_$__cuda_sm20_rcp_rn_f32_slowpath,(.L_x_13000 - $__internal_132_$__cuda_sm20_rcp_rn_f32_slowpath)
$__internal_132_$__cuda_sm20_rcp_rn_f32_slowpath:
        /* <DEDUP_REMOVED lines=15> */
.L_x_8767:
        /* <DEDUP_REMOVED lines=33> */
.L_x_8769:
[----:B------:R0:W1:Y:S02]  /*4160*/  MUFU.RCP R120, R62 ;  /* 0x0000003e00787308 */ /* 0x0000640000001000 */
.L_x_8768:
[----:B------:R-:W-:Y:S05]  /*4170*/  BSYNC B1 ;  /* 0x0000000000017941 */ /* 0x000fea0003800000 */
.L_x_8766:
[----:B0-----:R-:W-:Y:S01]  /*4180*/  MOV R62, R63 ;  /* 0x0000003f003e7202 */ /* 0x001fe20000000f00 */
[----:B------:R-:W-:Y:S01]  /*4190*/  HFMA2 R63, -RZ, RZ, 0, 0 ;  /* 0x00000000ff3f7431 */ /* 0x000fe200000001ff */
[----:B-1----:R-:W-:-:S03]  /*41a0*/  MOV R117, R120 ;  /* 0x0000007800757202 */ /* 0x002fc60000000f00 */
[----:B------:R-:W-:Y:S05]  /*41b0*/  RET.REL.NODEC R62 `(_ZN18transformer_engine13normalization19ln_fwd_tuned_kernelINS0_13Kernel_traitsIff6__halffjLj3840ELj1ELj1ELj4ELj4ENS0_18Kernel_traits_baseILj3840EffS3_fjLj128EEEEEEEvNS0_19ForwardKernelParamsE) ;  /* 0xffffffbc3e907950 */ /* 0x000fea0003c3ffff */
.L_x_8770:
        /* <DEDUP_REMOVED lines=12> */
.L_x_13000:


//--------------------- .text._ZN18transformer_engine13normalization19ln_fwd_tuned_kernelINS0_13Kernel_traitsI6__halfS3_S3_fjLj3840ELj1ELj1ELj4ELj4ENS0_18Kernel_traits_baseILj3840ES3_S3_S3_fjLj128EEEEEEEvNS0_19ForwardKernelParamsE --------------------------
	.section	.text._ZN18transformer_engine13normalization19ln_fwd_tuned_kernelINS0_13Kernel_traitsI6__halfS3_S3_fjLj3840ELj1ELj1ELj4ELj4ENS0_18Kernel_traits_baseILj3840ES3_S3_S3_fjLj128EEEEEEEvNS0_19ForwardKernelParamsE,"ax",@progbits
	.align	128
        .global         _ZN18transformer_engine13normalization19ln_fwd_tuned_kernelINS0_13Kernel_traitsI6__halfS3_S3_fjLj3840ELj1ELj1ELj4ELj4ENS0_18Kernel_traits_baseILj3840ES3_S3_S3_fjLj128EEEEEEEvNS0_19ForwardKernelParamsE
        .type           _ZN18transformer_engine13normalization19ln_fwd_tuned_kernelINS0_13Kernel_traitsI6__halfS3_S3_fjLj3840ELj1ELj1ELj4ELj4ENS0_18Kernel_traits_baseILj3840ES3_S3_S3_fjLj128EEEEEEEvNS0_19ForwardKernelParamsE,@function
        .size           _ZN18transformer_engine13normalization19ln_fwd_tuned_kernelINS0_13Kernel_traitsI6__halfS3_S3_fjLj3840ELj1ELj1ELj4ELj4ENS0_18Kernel_traits_baseILj3840ES3_S3_S3_fjLj128EEEEEEEvNS0_19ForwardKernelParamsE,(.L_x_13001 - _ZN18transformer_engine13normalization19ln_fwd_tuned_kernelINS0_13Kernel_traitsI6__halfS3_S3_fjLj3840ELj1ELj1ELj4ELj4ENS0_18Kernel_traits_baseILj3840ES3_S3_S3_fjLj128EEEEEEEvNS0_19ForwardKernelParamsE)
        .other          _ZN18transformer_engine13normalization19ln_fwd_tuned_kernelINS0_13Kernel_traitsI6__halfS3_S3_fjLj3840ELj1ELj1ELj4ELj4ENS0_18Kernel_traits_baseILj3840ES3_S3_S3_fjLj128EEEEEEEvNS0_19ForwardKernelParamsE,@"STO_CUDA_ENTRY STV_DEFAULT"
_ZN18transformer_engine13normalization19ln_fwd_tuned_kernelINS0_13Kernel_traitsI6__halfS3_S3_fjLj3840ELj1ELj1ELj4ELj4ENS0_18Kernel_traits_baseILj3840ES3_S3_S3_fjLj128EEEEEEEvNS0_19ForwardKernelParamsE:
.text._ZN18transformer_engine13normalization19ln_fwd_tuned_kernelINS0_13Kernel_traitsI6__halfS3_S3_fjLj3840ELj1ELj1ELj4ELj4ENS0_18Kernel_traits_baseILj3840ES3_S3_S3_fjLj128EEEEEEEvNS0_19ForwardKernelParamsE:
        /* <DEDUP_REMOVED lines=36> */
[----:B------:R-:W1:Y:S03]  /*0240*/  LDCU.U8 UR14, c[0x0][0x404] ;  /* 0x00008080ff0e77ac */ /* 0x000e660008000000 */
[----:B------:R0:W5:Y:S01]  /*0250*/  LDG.E R19, desc[UR8][R32.64] ;  /* 0x0000000820137981 */ /* 0x000162000c1e1900 */
[----:B------:R-:W2:Y:S03]  /*0260*/  LDCU.U8 UR12, c[0x0][0x3c0] ;  /* 0x00007800ff0c77ac */ /* 0x000ea60008000000 */
[----:B------:R0:W5:Y:S01]  /*0270*/  LDG.E R20, desc[UR8][R32.64+0x200] ;  /* 0x0002000820147981 */ /* 0x000162000c1e1900 */
[----:B------:R-:W3:Y:S03]  /*0280*/  LDCU UR15, c[0x0][0x388] ;  /* 0x00007100ff0f77ac */ /* 0x000ee60008000800 */
[----:B------:R0:W5:Y:S01]  /*0290*/  LDG.E R21, desc[UR8][R32.64+0x400] ;  /* 0x0004000820157981 */ /* 0x000162000c1e1900 */
[----:B------:R-:W4:Y:S03]  /*02a0*/  LDCU UR13, c[0x0][0x380] ;  /* 0x00007000ff0d77ac */ /* 0x000f260008000800 */
[----:B------:R0:W5:Y:S01]  /*02b0*/  LDG.E R22, desc[UR8][R32.64+0x600] ;  /* 0x0006000820167981 */ /* 0x000162000c1e1900 */
[----:B------:R-:W0:Y:S03]  /*02c0*/  LDCU.64 UR10, c[0x0][0x3f8] ;  /* 0x00007f00ff0a77ac */ /* 0x000e260008000a00 */
        /* <DEDUP_REMOVED lines=13> */
[----:B------:R-:W-:-:S02]  /*03a0*/  MOV R2, RZ ;  /* 0x000000ff00027202 */ /* 0x000fc40000000f00 */
[----:B-1234-:R-:W-:-:S08]  /*03b0*/  LOP3.LUT R64, R35, 0x1f, R0, 0xf8, !PT ;  /* 0x0000001f23407812 */ /* 0x01efd000078ef800 */
.L_x_8784:
[----:B01----:R-:W0:Y:S01]  /*03c0*/  LDC.64 R32, c[0x0][0x390] ;  /* 0x0000e400ff207b82 */ /* 0x003e220000000a00 */
[----:B------:R-:W-:-:S05]  /*03d0*/  MOV R61, UR6 ;  /* 0x00000006003d7c02 */ /* 0x000fca0008000f00 */
[----:B------:R-:W-:-:S05]  /*03e0*/  IMAD R61, R61, 0x780, R64 ;  /* 0x000007803d3d7824 */ /* 0x000fca00078e0240 */
[C---:B------:R-:W-:Y:S02]  /*03f0*/  IADD3 R35, PT, PT, R61.reuse, 0x80, RZ ;  /* 0x000000803d237810 */ /* 0x040fe40007ffe0ff */
[C---:B------:R-:W-:Y:S01]  /*0400*/  IADD3 R49, PT, PT, R61.reuse, 0x100, RZ ;  /* 0x000001003d317810 */ /* 0x040fe20007ffe0ff */
[----:B0-----:R-:W-:-:S06]  /*0410*/  IMAD.WIDE.U32 R56, R61, 0x4, R32 ;  /* 0x000000043d387825 */ /* 0x001fcc00078e0020 */
[----:B------:R-:W2:Y:S01]  /*0420*/  LDG.E R56, desc[UR8][R56.64] ;  /* 0x0000000838387981 */ /* 0x000ea2000c1e1900 */
[----:B------:R-:W-:-:S05]  /*0430*/  IMAD.WIDE.U32 R34, R35, 0x4, R32 ;  /* 0x0000000423227825 */ /* 0x000fca00078e0020 */
[----:B------:R0:W3:Y:S01]  /*0440*/  LDG.E R40, desc[UR8][R34.64] ;  /* 0x0000000822287981 */ /* 0x0000e2000c1e1900 */
[----:B------:R-:W-:Y:S01]  /*0450*/  IMAD.WIDE.U32 R48, R49, 0x4, R32 ;  /* 0x0000000431307825 */ /* 0x000fe200078e0020 */
[----:B------:R-:W-:-:S05]  /*0460*/  IADD3 R41, PT, PT, R61, 0x180, RZ ;  /* 0x000001803d297810 */ /* 0x000fca0007ffe0ff */
[----:B------:R1:W4:Y:S01]  /*0470*/  LDG.E R48, desc[UR8][R48.64] ;  /* 0x0000000830307981 */ /* 0x000322000c1e1900 */
[----:B------:R-:W-:Y:S01]  /*0480*/  IMAD.WIDE.U32 R38, R41, 0x4, R32 ;  /* 0x0000000429267825 */ /* 0x000fe200078e0020 */
[----:B------:R-:W-:-:S04]  /*0490*/  IADD3 R43, PT, PT, R61, 0x200, RZ ;  /* 0x000002003d2b7810 */ /* 0x000fc80007ffe0ff */
[----:B------:R-:W4:Y:S01]  /*04a0*/  LDG.E R44, desc[UR8][R38.64] ;  /* 0x00000008262c7981 */ /* 0x000f22000c1e1900 */
[----:B------:R-:W-:Y:S01]  /*04b0*/  IMAD.WIDE.U32 R42, R43, 0x4, R32 ;  /* 0x000000042b2a7825 */ /* 0x000fe200078e0020 */
[----:B------:R-:W-:-:S04]  /*04c0*/  IADD3 R45, PT, PT, R61, 0x280, RZ ;  /* 0x000002803d2d7810 */ /* 0x000fc80007ffe0ff */
[----:B------:R1:W4:Y:S01]  /*04d0*/  LDG.E R60, desc[UR8][R42.64] ;  /* 0x000000082a3c7981 */ /* 0x000322000c1e1900 */
[----:B------:R-:W-:Y:S01]  /*04e0*/  IMAD.WIDE.U32 R66, R45, 0x4, R32 ;  /* 0x000000042d427825 */ /* 0x000fe200078e0020 */
[----:B------:R-:W-:-:S05]  /*04f0*/  IADD3 R47, PT, PT, R61, 0x300, RZ ;  /* 0x000003003d2f7810 */ /* 0x000fca0007ffe0ff */
[----:B------:R-:W4:Y:S01]  /*0500*/  LDG.E R66, desc[UR8][R66.64] ;  /* 0x0000000842427981 */ /* 0x000f22000c1e1900 */
        /* <DEDUP_REMOVED lines=28> */
[----:B------:R-:W-:Y:S01]  /*06d0*/  ISETP.GT.U32.AND P1, PT, R3, 0x3, PT ;  /* 0x000000030300780c */ /* 0x000fe20003f24070 */
[--C-:B--2---:R-:W-:Y:S02]  /*06e0*/  HADD2.F32 R58, -RZ, R56.reuse.H0_H0 ;  /* 0x20000038ff3a7230 */ /* 0x104fe40000004100 */
[----:B------:R-:W-:-:S03]  /*06f0*/  HADD2.F32 R56, -RZ, R56.H1_H1 ;  /* 0x30000038ff387230 */ /* 0x000fc60000004100 */
[----:B------:R-:W-:Y:S01]  /*0700*/  FADD R69, RZ, R58 ;  /* 0x0000003aff457221 */ /* 0x000fe20000000000 */
[--C-:B---3--:R-:W-:Y:S02]  /*0710*/  HADD2.F32 R54, -RZ, R40.reuse.H0_H0 ;  /* 0x20000028ff367230 */ /* 0x108fe40000004100 */
[----:B-1----:R-:W-:Y:S02]  /*0720*/  HADD2.F32 R52, -RZ, R40.H1_H1 ;  /* 0x30000028ff347230 */ /* 0x002fe40000004100 */
[----:B------:R-:W-:-:S04]  /*0730*/  FADD R69, R56, R69 ;  /* 0x0000004538457221 */ /* 0x000fc80000000000 */
[----:B------:R-:W-:Y:S01]  /*0740*/  FADD R69, R54, R69 ;  /* 0x0000004536457221 */ /* 0x000fe20000000000 */
[--C-:B----4-:R-:W-:Y:S02]  /*0750*/  HADD2.F32 R50, -RZ, R48.reuse.H0_H0 ;  /* 0x20000030ff327230 */ /* 0x110fe40000004100 */
        /* <DEDUP_REMOVED lines=11> */
[----:B0-----:R-:W-:-:S03]  /*0810*/  HADD2.F32 R36, -RZ, R66.H1_H1 ;  /* 0x30000042ff247230 */ /* 0x001fc60000004100 */
        /* <DEDUP_REMOVED lines=51> */
[----:B------:R-:W-:-:S04]  /*0b50*/  FMUL R34, R32, 0.0010416667209938168526 ;  /* 0x3a88888920227820 */ /* 0x000fc80000400000 */
        /* <DEDUP_REMOVED lines=79> */
.L_x_8773:
[----:B------:R-:W-:Y:S05]  /*1050*/  BSYNC.RECONVERGENT B0 ;  /* 0x0000000000007941 */ /* 0x000fea0003800200 */
.L_x_8772:
[----:B------:R-:W-:Y:S01]  /*1060*/  BAR.SYNC.DEFER_BLOCKING 0x0 ;  /* 0x0000000000007b1d */ /* 0x000fe20000010000 */
[----:B0-----:R-:W-:-:S05]  /*1070*/  CS2R R34, SRZ ;  /* 0x0000000000227805 */ /* 0x001fca000001ff00 */
[----:B------:R-:W-:Y:S04]  /*1080*/  BSSY.RECONVERGENT B0, `(.L_x_8774) ;  /* 0x000000a000007945 */ /* 0x000fe80003800200 */
[----:B------:R-:W-:Y:S05]  /*1090*/  @P1 BRA `(.L_x_8775) ;  /* 0x0000000000201947 */ /* 0x000fea0003800000 */
[----:B------:R-:W0:Y:S01]  /*10a0*/  S2UR UR5, SR_CgaCtaId ;  /* 0x00000000000579c3 */ /* 0x000e220000008800 */
[----:B------:R-:W-:Y:S01]  /*10b0*/  UMOV UR4, 0x400 ;  /* 0x0000040000047882 */ /* 0x000fe20000000000 */
[----:B------:R-:W-:Y:S01]  /*10c0*/  HFMA2 R68, -RZ, RZ, 4.4375, 0 ;  /* 0x44700000ff447431 */ /* 0x000fe200000001ff */
[----:B------:R-:W-:-:S04]  /*10d0*/  UIADD3 UR4, UPT, UPT, UR4, 0x10, URZ ;  /* 0x0000001004047890 */ /* 0x000fc8000fffe0ff */
[----:B0-----:R-:W-:-:S04]  /*10e0*/  ULEA UR4, UR5, UR4, 0x18 ;  /* 0x0000000405047291 */ /* 0x001fc8000f8ec0ff */
[----:B------:R-:W-:-:S06]  /*10f0*/  @UP1 UIADD3 UR4, UPT, UPT, UR4, 0x20, URZ ;  /* 0x0000002004041890 */ /* 0x000fcc000fffe0ff */
[----:B------:R-:W-:-:S06]  /*1100*/  LEA R34, R3, UR4, 0x3 ;  /* 0x0000000403227c11 */ /* 0x000fcc000f8e18ff */
[----:B------:R-:W0:Y:S02]  /*1110*/  LDS.64 R34, [R34] ;  /* 0x0000000022227984 */ /* 0x000e240000000a00 */
.L_x_8775:
[----:B------:R-:W-:Y:S05]  /*1120*/  BSYNC.RECONVERGENT B0 ;  /* 0x0000000000007941 */ /* 0x000fea0003800200 */
.L_x_8774:
        /* <DEDUP_REMOVED lines=12> */
[----:B-----5:R-:W-:Y:S05]  /*11f0*/  CALL.REL.NOINC `($__internal_133_$__cuda_sm20_rcp_rn_f32_slowpath) ;  /* 0x0000002c00207944 */ /* 0x020fea0003c00000 */
[----:B------:R-:W-:Y:S01]  /*1200*/  MOV R32, R78 ;  /* 0x0000004e00207202 */ /* 0x000fe20000000f00 */
[----:B------:R-:W-:Y:S06]  /*1210*/  BRA `(.L_x_8778) ;  /* 0x0000000000107947 */ /* 0x000fec0003800000 */
.L_x_8777:
[----:B------:R-:W0:Y:S02]  /*1220*/  MUFU.RCP R33, R66 ;  /* 0x0000004200217308 */ /* 0x000e240000001000 */
[----:B0-----:R-:W-:-:S04]  /*1230*/  FFMA R32, R66, R33, -1 ;  /* 0xbf80000042207423 */ /* 0x001fc80000000021 */
[----:B------:R-:W-:-:S04]  /*1240*/  FADD.FTZ R32, -R32, -RZ ;  /* 0x800000ff20207221 */ /* 0x000fc80000010100 */
[----:B------:R-:W-:-:S07]  /*1250*/  FFMA R32, R33, R32, R33 ;  /* 0x0000002021207223 */ /* 0x000fce0000000021 */
.L_x_8778:
[----:B------:R-:W-:Y:S05]  /*1260*/  BSYNC.RECONVERGENT B0 ;  /* 0x0000000000007941 */ /* 0x000fea0003800200 */
.L_x_8776:
        /* <DEDUP_REMOVED lines=20> */
[----:B0----5:R-:W-:Y:S05]  /*13b0*/  CALL.REL.NOINC `($__internal_133_$__cuda_sm20_rcp_rn_f32_slowpath) ;  /* 0x0000002800b07944 */ /* 0x021fea0003c00000 */
[----:B------:R-:W-:Y:S01]  /*13c0*/  MOV R32, R78 ;  /* 0x0000004e00207202 */ /* 0x000fe20000000f00 */
[----:B------:R-:W-:Y:S06]  /*13d0*/  BRA `(.L_x_8781) ;  /* 0x0000000000107947 */ /* 0x000fec0003800000 */
.L_x_8780:
[----:B------:R-:W1:Y:S02]  /*13e0*/  MUFU.RCP R32, R70 ;  /* 0x0000004600207308 */ /* 0x000e640000001000 */
[----:B-1----:R-:W-:-:S04]  /*13f0*/  FFMA R33, R70, R32, -1 ;  /* 0xbf80000046217423 */ /* 0x002fc80000000020 */
[----:B------:R-:W-:-:S04]  /*1400*/  FADD.FTZ R33, -R33, -RZ ;  /* 0x800000ff21217221 */ /* 0x000fc80000010100 */
[----:B------:R-:W-:-:S07]  /*1410*/  FFMA R32, R32, R33, R32 ;  /* 0x0000002120207223 */ /* 0x000fce0000000020 */
.L_x_8781:
[----:B------:R-:W-:Y:S05]  /*1420*/  BSYNC.RECONVERGENT B0 ;  /* 0x0000000000007941 */ /* 0x000fea0003800200 */
.L_x_8779:
[----:B------:R-:W-:Y:S01]  /*1430*/  FADD R33, R35, -R68 ;  /* 0x8000004423217221 */ /* 0x000fe20000000000 */
[----:B------:R-:W-:-:S03]  /*1440*/  UISETP.NE.U32.AND UP0, UPT, UR10, URZ, UPT ;  /* 0x000000ff0a00728c */ /* 0x000fc6000bf05070 */
[----:B------:R-:W-:Y:S01]  /*1450*/  FMUL R33, R33, R33 ;  /* 0x0000002121217220 */ /* 0x000fe20000400000 */
[----:B------:R-:W-:-:S03]  /*1460*/  UISETP.NE.AND.EX UP0, UPT, UR11, URZ, UPT, UP0 ;  /* 0x000000ff0b00728c */ /* 0x000fc6000bf05300 */
[----:B------:R-:W-:Y:S01]  /*1470*/  FMUL R70, R66, R33 ;  /* 0x0000002142467220 */ /* 0x000fe20000400000 */
[----:B0-----:R-:W-:-:S03]  /*1480*/  FADD R33, R34, R72 ;  /* 0x0000004822217221 */ /* 0x001fc60000000000 */
[C---:B------:R-:W-:Y:S01]  /*1490*/  FMUL R70, R60.reuse, R70 ;  /* 0x000000463c467220 */ /* 0x040fe20000400000 */
[----:B------:R-:W-:Y:S01]  /*14a0*/  FMUL R60, R60, R68 ;  /* 0x000000443c3c7220 */ /* 0x000fe20000400000 */
[----:B------:R-:W-:Y:S02]  /*14b0*/  MOV R68, UR6 ;  /* 0x0000000600447c02 */ /* 0x000fe40008000f00 */
[-C--:B------:R-:W-:Y:S01]  /*14c0*/  FFMA R33, R70, R32.reuse, R33 ;  /* 0x0000002046217223 */ /* 0x080fe20000000021 */
[----:B------:R-:W-:Y:S01]  /*14d0*/  FFMA R35, R66, R35, R60 ;  /* 0x0000002342237223 */ /* 0x000fe2000000003c */
[----:B------:R-:W0:Y:S03]  /*14e0*/  LDC R70, c[0x0][0x3d8] ;  /* 0x0000f600ff467b82 */ /* 0x000e260000000800 */
[----:B------:R-:W-:Y:S01]  /*14f0*/  FMUL R60, R35, R32 ;  /* 0x00000020233c7220 */ /* 0x000fe20000400000 */
[----:B------:R-:W0:Y:S04]  /*1500*/  SHFL.IDX PT, R33, R33, RZ, 0x1f ;  /* 0x00001fff21217589 */ /* 0x000e2800000e0000 */
[----:B------:R-:W1:Y:S01]  /*1510*/  @!P3 LDC.64 R34, c[0x0][0x398] ;  /* 0x0000e600ff22bb82 */ /* 0x000e620000000a00 */
[----:B------:R-:W2:Y:S01]  /*1520*/  SHFL.IDX PT, R60, R60, RZ, 0x1f ;  /* 0x00001fff3c3c7589 */ /* 0x000ea200000e0000 */
[----:B0-----:R-:W-:-:S06]  /*1530*/  FFMA R70, R33, 0.00026041668024845421314, R70 ;  /* 0x3988888921467823 */ /* 0x001fcc0000000046 */
[----:B------:R-:W0:Y:S01]  /*1540*/  @!P3 LDC.64 R32, c[0x0][0x3a0] ;  /* 0x0000e800ff20bb82 */ /* 0x000e220000000a00 */
[----:B------:R-:W-:Y:S02]  /*1550*/  FSETP.GEU.AND P0, PT, |R70|, 1.175494350822287508e-38, PT ;  /* 0x008000004600780b */ /* 0x000fe40003f0e200 */
[----:B--2---:R-:W-:-:S11]  /*1560*/  R2UR UR5, R60 ;  /* 0x000000003c0572ca */ /* 0x004fd600000e0000 */
[----:B------:R-:W-:Y:S02]  /*1570*/  @!P0 FMUL R70, R70, 16777216 ;  /* 0x4b80000046468820 */ /* 0x000fe40000400000 */
[----:B------:R-:W-:-:S04]  /*1580*/  MOV R60, UR5 ;  /* 0x00000005003c7c02 */ /* 0x000fc80008000f00 */
[----:B------:R-:W2:Y:S01]  /*1590*/  MUFU.RSQ R70, R70 ;  /* 0x0000004600467308 */ /* 0x000ea20000001400 */
[----:B0-----:R-:W-:Y:S01]  /*15a0*/  @!P3 IMAD.WIDE R32, R68, 0x4, R32 ;  /* 0x000000044420b825 */ /* 0x001fe200078e0220 */
[----:B--2---:R-:W-:-:S13]  /*15b0*/  R2UR UR4, R70 ;  /* 0x00000000460472ca */ /* 0x004fda00000e0000 */
[----:B------:R-:W-:-:S05]  /*15c0*/  MOV R66, UR4 ;  /* 0x0000000400427c02 */ /* 0x000fca0008000f00 */
[----:B------:R-:W-:-:S05]  /*15d0*/  @!P0 FMUL R66, R66, 4096 ;  /* 0x4580000042428820 */ /* 0x000fca0000400000 */
[----:B------:R-:W-:Y:S02]  /*15e0*/  @!P0 R2UR UR4, R66 ;  /* 0x00000000420482ca */ /* 0x000fe400000e0000 */
[----:B------:R-:W-:-:S05]  /*15f0*/  MOV R66, UR6 ;  /* 0x0000000600427c02 */ /* 0x000fca0008000f00 */
[----:B-1----:R-:W-:-:S05]  /*1600*/  @!P3 IMAD.WIDE R34, R66, 0x4, R34 ;  /* 0x000000044222b825 */ /* 0x002fca00078e0222 */
[----:B------:R0:W-:Y:S01]  /*1610*/  @!P3 STG.E desc[UR8][R34.64], R60 ;  /* 0x0000003c2200b986 */ /* 0x0001e2000c101908 */
[----:B------:R-:W-:-:S05]  /*1620*/  MOV R66, UR4 ;  /* 0x0000000400427c02 */ /* 0x000fca0008000f00 */
[----:B------:R0:W-:Y:S01]  /*1630*/  @!P3 STG.E desc[UR8][R32.64], R66 ;  /* 0x000000422000b986 */ /* 0x0001e2000c101908 */
[----:B------:R-:W-:Y:S05]  /*1640*/  BRA.U UP0, `(.L_x_8782) ;  /* 0x0000001100207547 */ /* 0x000fea000b800000 */
[----:B------:R-:W-:Y:S01]  /*1650*/  ISETP.NE.AND P1, PT, RZ, UR12, PT ;  /* 0x0000000cff007c0c */ /* 0x000fe2000bf25270 */
[--C-:B0----5:R-:W-:Y:S02]  /*1660*/  HADD2.F32 R33, -RZ, R4.reuse.H0_H0 ;  /* 0x20000004ff217230 */ /* 0x121fe40000004100 */
        /* <DEDUP_REMOVED lines=8> */
[----:B------:R-:W-:Y:S02]  /*16f0*/  HADD2.F32 R48, -RZ, R5.H1_H1 ;  /* 0x30000005ff307230 */ /* 0x000fe40000004100 */
[----:B------:R-:W-:Y:S01]  /*1700*/  FADD R52, R52, -UR5 ;  /* 0x8000000534347e21 */ /* 0x000fe20008000000 */
[----:B------:R-:W-:Y:S02]  /*1710*/  HADD2.F32 R68, -RZ, R6.H1_H1 ;  /* 0x30000006ff447230 */ /* 0x000fe40000004100 */
[----:B------:R-:W-:Y:S01]  /*1720*/  @P1 FADD R33, R33, 1 ;  /* 0x3f80000021211421 */ /* 0x000fe20000000000 */
[----:B------:R-:W-:Y:S01]  /*1730*/  @P1 FADD R34, R34, 1 ;  /* 0x3f80000022221421 */ /* 0x000fe20000000000 */
[----:B------:R-:W-:Y:S01]  /*1740*/  FADD R54, R54, -UR5 ;  /* 0x8000000536367e21 */ /* 0x000fe20008000000 */
[----:B------:R-:W-:-:S02]  /*1750*/  HADD2.F32 R70, -RZ, R21.H1_H1 ;  /* 0x30000015ff467230 */ /* 0x000fc40000004100 */
[----:B------:R-:W-:Y:S01]  /*1760*/  FFMA R32, R58, R33, R35 ;  /* 0x000000213a207223 */ /* 0x000fe20000000023 */
[----:B------:R-:W-:Y:S01]  /*1770*/  FFMA R33, R56, R34, R60 ;  /* 0x0000002238217223 */ /* 0x000fe2000000003c */
[----:B------:R-:W-:Y:S02]  /*1780*/  HADD2.F32 R35, -RZ, R5.H0_H0 ;  /* 0x20000005ff237230 */ /* 0x000fe40000004100 */
[----:B------:R-:W-:Y:S01]  /*1790*/  FMUL R52, R52, UR4 ;  /* 0x0000000434347c20 */ /* 0x000fe20008400000 */
[----:B------:R-:W-:Y:S02]  /*17a0*/  HADD2.F32 R34, -RZ, R20.H1_H1 ;  /* 0x30000014ff227230 */ /* 0x000fe40000004100 */
[----:B------:R-:W-:Y:S01]  /*17b0*/  @P1 FADD R48, R48, 1 ;  /* 0x3f80000030301421 */ /* 0x000fe20000000000 */
[----:B------:R-:W-:Y:S02]  /*17c0*/  HADD2.F32 R58, -RZ, R6.H0_H0 ;  /* 0x20000006ff3a7230 */ /* 0x000fe40000004100 */
[----:B------:R-:W-:Y:S01]  /*17d0*/  FADD R56, R50, -UR5 ;  /* 0x8000000532387e21 */ /* 0x000fe20008000000 */
[----:B------:R-:W-:Y:S01]  /*17e0*/  FMUL R66, R66, UR4 ;  /* 0x0000000442427c20 */ /* 0x000fe20008400000 */
[----:B------:R-:W-:Y:S01]  /*17f0*/  @P1 FADD R68, R68, 1 ;  /* 0x3f80000044441421 */ /* 0x000fe20000000000 */
[----:B------:R-:W-:-:S02]  /*1800*/  HADD2.F32 R50, -RZ, R20.H0_H0 ;  /* 0x20000014ff327230 */ /* 0x000fc40000004100 */
[----:B------:R-:W-:Y:S01]  /*1810*/  FMUL R54, R54, UR4 ;  /* 0x0000000436367c20 */ /* 0x000fe20008400000 */
[----:B------:R-:W-:Y:S02]  /*1820*/  HADD2.F32 R60, -RZ, R21.H0_H0 ;  /* 0x20000015ff3c7230 */ /* 0x000fe40000004100 */
[----:B------:R-:W-:Y:S01]  /*1830*/  @P1 FADD R35, R35, 1 ;  /* 0x3f80000023231421 */ /* 0x000fe20000000000 */
[----:B------:R-:W-:Y:S01]  /*1840*/  FFMA R48, R52, R48, R34 ;  /* 0x0000003034307223 */ /* 0x000fe20000000022 */
[----:B------:R-:W-:Y:S01]  /*1850*/  FMUL R56, R56, UR4 ;  /* 0x0000000438387c20 */ /* 0x000fe20008400000 */
[----:B------:R-:W-:Y:S01]  /*1860*/  @P1 FADD R58, R58, 1 ;  /* 0x3f8000003a3a1421 */ /* 0x000fe20000000000 */
[----:B------:R-:W-:Y:S01]  /*1870*/  FFMA R34, R66, R68, R70 ;  /* 0x0000004442227223 */ /* 0x000fe20000000046 */
[----:B------:R-:W-:Y:S01]  /*1880*/  FADD R66, R40, -UR5 ;  /* 0x8000000528427e21 */ /* 0x000fe20008000000 */
[----:B------:R-:W-:Y:S02]  /*1890*/  HADD2.F32 R40, -RZ, R7.H0_H0 ;  /* 0x20000007ff287230 */ /* 0x000fe40000004100 */
[----:B------:R-:W-:Y:S01]  /*18a0*/  FFMA R50, R54, R35, R50 ;  /* 0x0000002336327223 */ /* 0x000fe20000000032 */
[----:B------:R-:W-:Y:S01]  /*18b0*/  FADD R46, R46, -UR5 ;  /* 0x800000052e2e7e21 */ /* 0x000fe20008000000 */
[----:B------:R-:W-:-:S02]  /*18c0*/  HADD2.F32 R68, -RZ, R8.H1_H1 ;  /* 0x30000008ff447230 */ /* 0x000fc40000004100 */
[----:B------:R-:W-:Y:S01]  /*18d0*/  FFMA R35, R56, R58, R60 ;  /* 0x0000003a38237223 */ /* 0x000fe2000000003c */
[----:B------:R-:W-:Y:S01]  /*18e0*/  FADD R56, R42, -UR5 ;  /* 0x800000052a387e21 */ /* 0x000fe20008000000 */
[----:B------:R-:W-:Y:S02]  /*18f0*/  HADD2.F32 R52, -RZ, R7.H1_H1 ;  /* 0x30000007ff347230 */ /* 0x000fe40000004100 */
[----:B------:R-:W-:Y:S01]  /*1900*/  FADD R44, R44, -UR5 ;  /* 0x800000052c2c7e21 */ /* 0x000fe20008000000 */
[----:B------:R-:W-:Y:S02]  /*1910*/  HADD2.F32 R42, -RZ, R22.H0_H0 ;  /* 0x20000016ff2a7230 */ /* 0x000fe40000004100 */
[----:B------:R-:W-:Y:S01]  /*1920*/  FMUL R46, R46, UR4 ;  /* 0x000000042e2e7c20 */ /* 0x000fe20008400000 */
[----:B------:R-:W-:Y:S02]  /*1930*/  HADD2.F32 R58, -RZ, R8.H0_H0 ;  /* 0x20000008ff3a7230 */ /* 0x000fe40000004100 */
[----:B------:R-:W-:Y:S01]  /*1940*/  @P1 FADD R40, R40, 1 ;  /* 0x3f80000028281421 */ /* 0x000fe20000000000 */
[----:B------:R-:W-:-:S02]  /*1950*/  HADD2.F32 R70, -RZ, R23.H1_H1 ;  /* 0x30000017ff467230 */ /* 0x000fc40000004100 */
[----:B------:R-:W-:Y:S01]  /*1960*/  FMUL R66, R66, UR4 ;  /* 0x0000000442427c20 */ /* 0x000fe20008400000 */
[----:B------:R-:W-:Y:S01]  /*1970*/  @P1 FADD R68, R68, 1 ;  /* 0x3f80000044441421 */ /* 0x000fe20000000000 */
[----:B------:R-:W-:Y:S02]  /*1980*/  HADD2.F32 R54, -RZ, R22.H1_H1 ;  /* 0x30000016ff367230 */ /* 0x000fe40000004100 */
[----:B------:R-:W-:Y:S01]  /*1990*/  FMUL R44, R44, UR4 ;  /* 0x000000042c2c7c20 */ /* 0x000fe20008400000 */
[----:B------:R-:W-:Y:S01]  /*19a0*/  @P1 FADD R52, R52, 1 ;  /* 0x3f80000034341421 */ /* 0x000fe20000000000 */
[----:B------:R-:W-:Y:S02]  /*19b0*/  HADD2.F32 R60, -RZ, R23.H0_H0 ;  /* 0x20000017ff3c7230 */ /* 0x000fe40000004100 */
[----:B------:R-:W-:Y:S01]  /*19c0*/  FFMA R46, R46, R40, R42 ;  /* 0x000000282e2e7223 */ /* 0x000fe2000000002a */
[----:B------:R-:W-:Y:S01]  /*19d0*/  FMUL R56, R56, UR4 ;  /* 0x0000000438387c20 */ /* 0x000fe20008400000 */
[----:B------:R-:W-:Y:S01]  /*19e0*/  @P1 FADD R58, R58, 1 ;  /* 0x3f8000003a3a1421 */ /* 0x000fe20000000000 */
[----:B------:R-:W-:Y:S01]  /*19f0*/  FFMA R40, R66, R68, R70 ;  /* 0x0000004442287223 */ /* 0x000fe20000000046 */
[----:B------:R-:W-:Y:S01]  /*1a00*/  FADD R68, R91, -UR5 ;  /* 0x800000055b447e21 */ /* 0x000fe20008000000 */
[----:B------:R-:W-:Y:S01]  /*1a10*/  FFMA R44, R44, R52, R54 ;  /* 0x000000342c2c7223 */ /* 0x000fe20000000036 */
[----:B------:R-:W-:-:S02]  /*1a20*/  HADD2.F32 R91, -RZ, R9.H0_H0 ;  /* 0x20000009ff5b7230 */ /* 0x000fc40000004100 */
[----:B------:R-:W-:Y:S01]  /*1a30*/  FADD R38, R38, -UR5 ;  /* 0x8000000526267e21 */ /* 0x000fe20008000000 */
[----:B------:R-:W-:Y:S02]  /*1a40*/  HADD2.F32 R54, -RZ, R9.H1_H1 ;  /* 0x30000009ff367230 */ /* 0x000fe40000004100 */
[----:B------:R-:W-:Y:S01]  /*1a50*/  FFMA R42, R56, R58, R60 ;  /* 0x0000003a382a7223 */ /* 0x000fe2000000003c */
        /* <DEDUP_REMOVED lines=18> */
[----:B------:R-:W-:-:S02]  /*1b80*/  HADD2.F32 R36, -RZ, R11.H0_H0 ;  /* 0x2000000bff247230 */ /* 0x000fc40000004100 */
[----:B------:R-:W-:Y:S01]  /*1b90*/  FFMA R91, R58, R60, R66 ;  /* 0x0000003c3a5b7223 */ /* 0x000fe20000000042 */
[----:B------:R-:W-:Y:S01]  /*1ba0*/  FADD R89, R89, -UR5 ;  /* 0x8000000559597e21 */ /* 0x000fe20008000000 */
[----:B------:R-:W-:Y:S02]  /*1bb0*/  HADD2.F32 R56, -RZ, R11.H1_H1 ;  /* 0x3000000bff387230 */ /* 0x000fe40000004100 */
[----:B------:R-:W-:Y:S01]  /*1bc0*/  FFMA R38, R68, R70, R72 ;  /* 0x0000004644267223 */ /* 0x000fe20000000048 */
[----:B------:R-:W-:Y:S01]  /*1bd0*/  FADD R87, R87, -UR5 ;  /* 0x8000000557577e21 */ /* 0x000fe20008000000 */
[--C-:B------:R-:W-:Y:S02]  /*1be0*/  HADD2.F32 R60, -RZ, R12.reuse.H0_H0 ;  /* 0x2000000cff3c7230 */ /* 0x100fe40000004100 */
[----:B------:R-:W-:Y:S01]  /*1bf0*/  FADD R85, R85, -UR5 ;  /* 0x8000000555557e21 */ /* 0x000fe20008000000 */
[----:B------:R-:W-:Y:S02]  /*1c00*/  HADD2.F32 R70, -RZ, R12.H1_H1 ;  /* 0x3000000cff467230 */ /* 0x000fe40000004100 */
[----:B------:R-:W-:Y:S01]  /*1c10*/  FADD R83, R83, -UR5 ;  /* 0x8000000553537e21 */ /* 0x000fe20008000000 */
[----:B------:R-:W-:-:S02]  /*1c20*/  HADD2.F32 R54, -RZ, R26.H0_H0 ;  /* 0x2000001aff367230 */ /* 0x000fc40000004100 */
[----:B------:R-:W-:Y:S01]  /*1c30*/  FMUL R89, R89, UR4 ;  /* 0x0000000459597c20 */ /* 0x000fe20008400000 */
[----:B------:R-:W-:Y:S02]  /*1c40*/  HADD2.F32 R58, -RZ, R26.H1_H1 ;  /* 0x3000001aff3a7230 */ /* 0x000fe40000004100 */
[----:B------:R-:W-:Y:S01]  /*1c50*/  @P1 FADD R36, R36, 1 ;  /* 0x3f80000024241421 */ /* 0x000fe20000000000 */
[--C-:B------:R-:W-:Y:S02]  /*1c60*/  HADD2.F32 R66, -RZ, R27.reuse.H0_H0 ;  /* 0x2000001bff427230 */ /* 0x100fe40000004100 */
[----:B------:R-:W-:Y:S01]  /*1c70*/  FMUL R87, R87, UR4 ;  /* 0x0000000457577c20 */ /* 0x000fe20008400000 */
[----:B------:R-:W-:Y:S01]  /*1c80*/  @P1 FADD R56, R56, 1 ;  /* 0x3f80000038381421 */ /* 0x000fe20000000000 */
[----:B------:R-:W-:Y:S02]  /*1c90*/  HADD2.F32 R72, -RZ, R27.H1_H1 ;  /* 0x3000001bff487230 */ /* 0x000fe40000004100 */
[----:B------:R-:W-:Y:S01]  /*1ca0*/  FMUL R85, R85, UR4 ;  /* 0x0000000455557c20 */ /* 0x000fe20008400000 */
        /* <DEDUP_REMOVED lines=13> */
[--C-:B------:R-:W-:Y:S02]  /*1d80*/  HADD2.F32 R58, -RZ, R28.reuse.H0_H0 ;  /* 0x2000001cff3a7230 */ /* 0x100fe40000004100 */
[----:B------:R-:W-:Y:S01]  /*1d90*/  FMUL R81, R81, UR4 ;  /* 0x0000000451517c20 */ /* 0x000fe20008400000 */
[----:B------:R-:W-:-:S02]  /*1da0*/  HADD2.F32 R66, -RZ, R28.H1_H1 ;  /* 0x3000001cff427230 */ /* 0x000fc40000004100 */
[----:B------:R-:W-:Y:S01]  /*1db0*/  @P1 FADD R56, R56, 1 ;  /* 0x3f80000038381421 */ /* 0x000fe20000000000 */
[----:B------:R-:W-:Y:S02]  /*1dc0*/  HADD2.F32 R74, -RZ, R29.H1_H1 ;  /* 0x3000001dff4a7230 */ /* 0x000fe40000004100 */
[----:B------:R-:W-:Y:S01]  /*1dd0*/  FMUL R79, R79, UR4 ;  /* 0x000000044f4f7c20 */ /* 0x000fe20008400000 */
[----:B------:R-:W-:Y:S01]  /*1de0*/  @P1 FADD R60, R60, 1 ;  /* 0x3f8000003c3c1421 */ /* 0x000fe20000000000 */
[----:B------:R-:W-:Y:S01]  /*1df0*/  FMUL R75, R75, UR4 ;  /* 0x000000044b4b7c20 */ /* 0x000fe20008400000 */
[----:B------:R-:W-:Y:S01]  /*1e00*/  @P1 FADD R72, R72, 1 ;  /* 0x3f80000048481421 */ /* 0x000fe20000000000 */
[----:B------:R-:W-:Y:S02]  /*1e10*/  HADD2.F32 R68, -RZ, R14.H0_H0 ;  /* 0x2000000eff447230 */ /* 0x000fe40000004100 */
[----:B------:R-:W-:Y:S01]  /*1e20*/  FFMA R87, R81, R56, R58 ;  /* 0x0000003851577223 */ /* 0x000fe2000000003a */
[----:B------:R-:W-:Y:S01]  /*1e30*/  ISETP.NE.AND P0, PT, RZ, UR14, PT ;  /* 0x0000000eff007c0c */ /* 0x000fe2000bf05270 */
[----:B------:R-:W-:Y:S01]  /*1e40*/  FADD R77, R77, -UR5 ;  /* 0x800000054d4d7e21 */ /* 0x000fe20008000000 */
[----:B------:R-:W-:Y:S01]  /*1e50*/  FFMA R56, R79, R60, R66 ;  /* 0x0000003c4f387223 */ /* 0x000fe20000000042 */
[----:B------:R-:W-:Y:S01]  /*1e60*/  FFMA R58, R75, R72, R74 ;  /* 0x000000484b3a7223 */ /* 0x000fe2000000004a */
[----:B------:R-:W-:-:S02]  /*1e70*/  HADD2.F32 R60, -RZ, R15.H0_H0 ;  /* 0x2000000fff3c7230 */ /* 0x000fc40000004100 */
[----:B------:R-:W-:Y:S01]  /*1e80*/  FADD R73, R73, -UR5 ;  /* 0x8000000549497e21 */ /* 0x000fe20008000000 */
[----:B------:R-:W-:Y:S02]  /*1e90*/  HADD2.F32 R72, -RZ, R16.H0_H0 ;  /* 0x20000010ff487230 */ /* 0x000fe40000004100 */
[----:B------:R-:W-:Y:S01]  /*1ea0*/  FADD R69, R69, -UR5 ;  /* 0x8000000545457e21 */ /* 0x000fe20008000000 */
[----:B------:R-:W-:Y:S02]  /*1eb0*/  HADD2.F32 R70, -RZ, R29.H0_H0 ;  /* 0x2000001dff467230 */ /* 0x000fe40000004100 */
[----:B------:R-:W-:Y:S01]  /*1ec0*/  FMUL R77, R77, UR4 ;  /* 0x000000044d4d7c20 */ /* 0x000fe20008400000 */
[----:B------:R-:W-:Y:S01]  /*1ed0*/  @P1 FADD R68, R68, 1 ;  /* 0x3f80000044441421 */ /* 0x000fe20000000000 */
        /* <DEDUP_REMOVED lines=8> */
[----:B------:R-:W-:Y:S01]  /*1f60*/  FFMA R89, R77, R68, R70 ;  /* 0x000000444d597223 */ /* 0x000fe20000000046 */
[----:B------:R-:W-:Y:S01]  /*1f70*/  FADD R37, R37, -UR5 ;  /* 0x8000000525257e21 */ /* 0x000fe20008000000 */
[----:B------:R-:W-:Y:S02]  /*1f80*/  HADD2.F32 R68, -RZ, R15.H1_H1 ;  /* 0x3000000fff447230 */ /* 0x000fe40000004100 */
[----:B------:R-:W-:Y:S01]  /*1f90*/  FMUL R75, R53, UR4 ;  /* 0x00000004354b7c20 */ /* 0x000fe20008400000 */
[----:B------:R-:W-:Y:S01]  /*1fa0*/  FADD R71, R71, -UR5 ;  /* 0x8000000547477e21 */ /* 0x000fe20008000000 */
[----:B------:R-:W-:Y:S01]  /*1fb0*/  FFMA R53, R73, R60, R66 ;  /* 0x0000003c49357223 */ /* 0x000fe20000000042 */
[----:B------:R-:W-:Y:S01]  /*1fc0*/  FFMA R66, R69, R72, R74 ;  /* 0x0000004845427223 */ /* 0x000fe2000000004a */
[----:B------:R-:W-:-:S02]  /*1fd0*/  HADD2.F32 R84, -RZ, R63.H1_H1 ;  /* 0x3000003fff547230 */ /* 0x000fc40000004100 */
[----:B------:R-:W-:Y:S01]  /*1fe0*/  FMUL R69, R37, UR4 ;  /* 0x0000000425457c20 */ /* 0x000fe20008400000 */
[----:B------:R-:W-:Y:S01]  /*1ff0*/  @P1 FADD R82, R82, 1 ;  /* 0x3f80000052521421 */ /* 0x000fe20000000000 */
[----:B------:R-:W-:Y:S01]  /*2000*/  @P0 FMUL R32, R32, UR7 ;  /* 0x0000000720200c20 */ /* 0x000fe20008400000 */
[----:B------:R-:W-:Y:S01]  /*2010*/  @P0 FMUL R33, R33, UR7 ;  /* 0x0000000721210c20 */ /* 0x000fe20008400000 */
[----:B------:R-:W-:Y:S02]  /*2020*/  HADD2.F32 R70, -RZ, R30.H1_H1 ;  /* 0x3000001eff467230 */ /* 0x000fe40000004100 */
[----:B------:R-:W-:Y:S01]  /*2030*/  FMUL R71, R71, UR4 ;  /* 0x0000000447477c20 */ /* 0x000fe20008400000 */
[----:B------:R-:W-:Y:S02]  /*2040*/  HADD2.F32 R76, -RZ, R16.H1_H1 ;  /* 0x30000010ff4c7230 */ /* 0x000fe40000004100 */
[----:B------:R-:W-:Y:S01]  /*2050*/  @P1 FADD R68, R68, 1 ;  /* 0x3f80000044441421 */ /* 0x000fe20000000000 */
[----:B------:R-:W-:Y:S01]  /*2060*/  FFMA R82, R69, R82, R84 ;  /* 0x0000005245527223 */ /* 0x000fe20000000054 */
[----:B------:R-:W-:Y:S01]  /*2070*/  F2FP.F16.F32.PACK_AB R69, R33, R32 ;  /* 0x000000202145723e */ /* 0x000fe200000000ff */
[----:B------:R-:W-:-:S02]  /*2080*/  HADD2.F32 R78, -RZ, R31.H1_H1 ;  /* 0x3000001fff4e7230 */ /* 0x000fc40000004100 */
[----:B------:R-:W-:Y:S01]  /*2090*/  FFMA R60, R71, R68, R70 ;  /* 0x00000044473c7223 */ /* 0x000fe20000000046 */
[----:B------:R-:W0:Y:S01]  /*20a0*/  LDC.64 R32, c[0x0][0x3c8] ;  /* 0x0000f200ff207b82 */ /* 0x000e220000000a00 */
[----:B------:R-:W-:Y:S01]  /*20b0*/  @P1 FADD R76, R76, 1 ;  /* 0x3f8000004c4c1421 */ /* 0x000fe20000000000 */
[--C-:B------:R-:W-:Y:S02]  /*20c0*/  HADD2.F32 R70, -RZ, R17.reuse.H0_H0 ;  /* 0x20000011ff467230 */ /* 0x100fe40000004100 */
[----:B------:R-:W-:Y:S01]  /*20d0*/  FADD R51, R51, -UR5 ;  /* 0x8000000533337e21 */ /* 0x000fe20008000000 */
[----:B------:R-:W-:Y:S02]  /*20e0*/  HADD2.F32 R74, -RZ, R17.H1_H1 ;  /* 0x30000011ff4a7230 */ /* 0x000fe40000004100 */
[----:B------:R-:W-:Y:S01]  /*20f0*/  FADD R43, R43, -UR5 ;  /* 0x800000052b2b7e21 */ /* 0x000fe20008000000 */
[----:B------:R-:W-:Y:S01]  /*2100*/  FFMA R68, R75, R76, R78 ;  /* 0x0000004c4b447223 */ /* 0x000fe2000000004e */
[----:B------:R-:W-:-:S02]  /*2110*/  HADD2.F32 R72, -RZ, R62.H0_H0 ;  /* 0x2000003eff487230 */ /* 0x000fc40000004100 */
[----:B------:R-:W-:Y:S01]  /*2120*/  FMUL R51, R51, UR4 ;  /* 0x0000000433337c20 */ /* 0x000fe20008400000 */
[----:B------:R-:W-:Y:S02]  /*2130*/  HADD2.F32 R76, -RZ, R62.H1_H1 ;  /* 0x3000003eff4c7230 */ /* 0x000fe40000004100 */
[----:B------:R-:W-:Y:S01]  /*2140*/  @P1 FADD R70, R70, 1 ;  /* 0x3f80000046461421 */ /* 0x000fe20000000000 */
[----:B------:R-:W-:Y:S01]  /*2150*/  FMUL R43, R43, UR4 ;  /* 0x000000042b2b7c20 */ /* 0x000fe20008400000 */
[----:B------:R-:W-:Y:S01]  /*2160*/  @P1 FADD R74, R74, 1 ;  /* 0x3f8000004a4a1421 */ /* 0x000fe20000000000 */
[----:B------:R-:W-:Y:S02]  /*2170*/  HADD2.F32 R78, -RZ, R18.H0_H0 ;  /* 0x20000012ff4e7230 */ /* 0x000fe40000004100 */
[----:B------:R-:W-:Y:S01]  /*2180*/  FADD R39, R39, -UR5 ;  /* 0x8000000527277e21 */ /* 0x000fe20008000000 */
[----:B------:R-:W-:Y:S01]  /*2190*/  FFMA R37, R51, R70, R72 ;  /* 0x0000004633257223 */ /* 0x000fe20000000048 */
[----:B------:R-:W-:Y:S01]  /*21a0*/  FFMA R70, R43, R74, R76 ;  /* 0x0000004a2b467223 */ /* 0x000fe2000000004c */
[----:B------:R-:W-:-:S02]  /*21b0*/  HADD2.F32 R80, -RZ, R63.H0_H0 ;  /* 0x2000003fff507230 */ /* 0x000fc40000004100 */
        /* <DEDUP_REMOVED lines=20> */
[----:B------:R-:W-:Y:S01]  /*2300*/  F2FP.F16.F32.PACK_AB R70, R70, R37 ;  /* 0x000000254646723e */ /* 0x000fe200000000ff */
[----:B------:R-:W-:Y:S01]  /*2310*/  @P0 FMUL R39, R39, UR7 ;  /* 0x0000000727270c20 */ /* 0x000fe20008400000 */
[C---:B------:R-:W-:Y:S01]  /*2320*/  IADD3 R35, PT, PT, R61.reuse, 0x80, RZ ;  /* 0x000000803d237810 */ /* 0x040fe20007ffe0ff */
[----:B------:R-:W-:Y:S01]  /*2330*/  @P0 FMUL R82, R82, UR7 ;  /* 0x0000000752520c20 */ /* 0x000fe20008400000 */
[----:B------:R-:W-:Y:S01]  /*2340*/  F2FP.F16.F32.PACK_AB R81, R38, R91 ;  /* 0x0000005b2651723e */ /* 0x000fe200000000ff */
[----:B------:R-:W-:Y:S01]  /*2350*/  @P0 FMUL R46, R46, UR7 ;  /* 0x000000072e2e0c20 */ /* 0x000fe20008400000 */
[----:B------:R-:W-:Y:S01]  /*2360*/  IADD3 R37, PT, PT, R61, 0x100, RZ ;  /* 0x000001003d257810 */ /* 0x000fe20007ffe0ff */
[----:B------:R-:W-:Y:S01]  /*2370*/  @P0 FMUL R44, R44, UR7 ;  /* 0x000000072c2c0c20 */ /* 0x000fe20008400000 */
[----:B------:R-:W-:Y:S01]  /*2380*/  @P0 FMUL R42, R42, UR7 ;  /* 0x000000072a2a0c20 */ /* 0x000fe20008400000 */
[----:B------:R-:W-:Y:S01]  /*2390*/  @P0 FMUL R40, R40, UR7 ;  /* 0x0000000728280c20 */ /* 0x000fe20008400000 */
[----:B------:R-:W-:Y:S01]  /*23a0*/  F2FP.F16.F32.PACK_AB R91, R60, R53 ;  /* 0x000000353c5b723e */ /* 0x000fe200000000ff */
[----:B0-----:R-:W-:Y:S01]  /*23b0*/  IMAD.WIDE.U32 R34, R35, 0x4, R32 ;  /* 0x0000000423227825 */ /* 0x001fe200078e0020 */
[----:B------:R-:W-:-:S03]  /*23c0*/  IADD3 R43, PT, PT, R61, 0x200, RZ ;  /* 0x000002003d2b7810 */ /* 0x000fc60007ffe0ff */
[----:B------:R-:W-:Y:S01]  /*23d0*/  @P0 FMUL R83, R83, UR7 ;  /* 0x0000000753530c20 */ /* 0x000fe20008400000 */
[C---:B------:R-:W-:Y:S01]  /*23e0*/  IADD3 R51, PT, PT, R61.reuse, 0x480, RZ ;  /* 0x000004803d337810 */ /* 0x040fe20007ffe0ff */
[----:B------:R-:W-:Y:S01]  /*23f0*/  @P0 FMUL R54, R54, UR7 ;  /* 0x0000000736360c20 */ /* 0x000fe20008400000 */
[C---:B------:R-:W-:Y:S01]  /*2400*/  IADD3 R53, PT, PT, R61.reuse, 0x400, RZ ;  /* 0x000004003d357810 */ /* 0x040fe20007ffe0ff */
[----:B------:R-:W-:Y:S01]  /*2410*/  IMAD.WIDE.U32 R60, R61, 0x4, R32 ;  /* 0x000000043d3c7825 */ /* 0x000fe200078e0020 */
[----:B------:R-:W-:-:S03]  /*2420*/  F2FP.F16.F32.PACK_AB R79, R93, R52 ;  /* 0x000000345d4f723e */ /* 0x000fc600000000ff */
[----:B------:R-:W-:Y:S01]  /*2430*/  @P0 FMUL R87, R87, UR7 ;  /* 0x0000000757570c20 */ /* 0x000fe20008400000 */
[----:B------:R-:W-:Y:S01]  /*2440*/  F2FP.F16.F32.PACK_AB R71, R48, R50 ;  /* 0x000000323047723e */ /* 0x000fe200000000ff */
[----:B------:R-:W-:Y:S01]  /*2450*/  @P0 FMUL R56, R56, UR7 ;  /* 0x0000000738380c20 */ /* 0x000fe20008400000 */
[----:B------:R-:W-:Y:S01]  /*2460*/  F2FP.F16.F32.PACK_AB R85, R85, R36 ;  /* 0x000000245555723e */ /* 0x000fe200000000ff */
[----:B------:R-:W-:Y:S01]  /*2470*/  IMAD.WIDE.U32 R36, R37, 0x4, R32 ;  /* 0x0000000425247825 */ /* 0x000fe200078e0020 */
[----:B------:R-:W-:-:S03]  /*2480*/  F2FP.F16.F32.PACK_AB R93, R68, R66 ;  /* 0x00000042445d723e */ /* 0x000fc600000000ff */
[----:B------:R-:W-:Y:S01]  /*2490*/  @P0 FMUL R89, R89, UR7 ;  /* 0x0000000759590c20 */ /* 0x000fe20008400000 */
[----:B------:R-:W-:Y:S01]  /*24a0*/  F2FP.F16.F32.PACK_AB R66, R82, R39 ;  /* 0x000000275242723e */ /* 0x000fe200000000ff */
[----:B------:R-:W-:Y:S01]  /*24b0*/  IMAD.WIDE.U32 R38, R41, 0x4, R32 ;  /* 0x0000000429267825 */ /* 0x000fe200078e0020 */
[----:B------:R-:W-:-:S03]  /*24c0*/  F2FP.F16.F32.PACK_AB R75, R44, R46 ;  /* 0x0000002e2c4b723e */ /* 0x000fc600000000ff */
[----:B------:R-:W-:Y:S01]  /*24d0*/  @P0 FMUL R58, R58, UR7 ;  /* 0x000000073a3a0c20 */ /* 0x000fe20008400000 */
[----:B------:R-:W-:Y:S01]  /*24e0*/  F2FP.F16.F32.PACK_AB R77, R40, R42 ;  /* 0x0000002a284d723e */ /* 0x000fe200000000ff */
[--C-:B------:R-:W-:Y:S01]  /*24f0*/  IMAD.WIDE.U32 R40, R43, 0x4, R32.reuse ;  /* 0x000000042b287825 */ /* 0x100fe200078e0020 */
[----:B------:R1:W-:Y:S01]  /*2500*/  STG.E desc[UR8][R60.64], R69 ;  /* 0x000000453c007986 */ /* 0x0003e2000c101908 */
[----:B------:R-:W-:Y:S02]  /*2510*/  F2FP.F16.F32.PACK_AB R83, R54, R83 ;  /* 0x000000533653723e */ /* 0x000fe400000000ff */
[--C-:B------:R-:W-:Y:S01]  /*2520*/  IMAD.WIDE.U32 R42, R45, 0x4, R32.reuse ;  /* 0x000000042d2a7825 */ /* 0x100fe200078e0020 */
[----:B------:R1:W-:Y:S01]  /*2530*/  STG.E desc[UR8][R34.64], R71 ;  /* 0x0000004722007986 */ /* 0x0003e2000c101908 */
[----:B------:R-:W-:Y:S02]  /*2540*/  F2FP.F16.F32.PACK_AB R87, R56, R87 ;  /* 0x000000573857723e */ /* 0x000fe400000000ff */
[----:B------:R-:W-:Y:S01]  /*2550*/  IMAD.WIDE.U32 R44, R47, 0x4, R32 ;  /* 0x000000042f2c7825 */ /* 0x000fe200078e0020 */
[----:B------:R1:W-:Y:S01]  /*2560*/  STG.E desc[UR8][R36.64], R73 ;  /* 0x0000004924007986 */ /* 0x0003e2000c101908 */
[----:B------:R-:W-:-:S02]  /*2570*/  F2FP.F16.F32.PACK_AB R89, R58, R89 ;  /* 0x000000593a59723e */ /* 0x000fc400000000ff */
        /* <DEDUP_REMOVED lines=21> */
.L_x_8782:
[----:B------:R-:W-:Y:S01]  /*26d0*/  ISETP.NE.AND P1, PT, RZ, UR12, PT ;  /* 0x0000000cff007c0c */ /* 0x000fe2000bf25270 */
[--C-:B0----5:R-:W-:Y:S02]  /*26e0*/  HADD2.F32 R33, -RZ, R4.reuse.H0_H0 ;  /* 0x20000004ff217230 */ /* 0x121fe40000004100 */
[----:B------:R-:W-:Y:S01]  /*26f0*/  FADD R58, R58, -UR5 ;  /* 0x800000053a3a7e21 */ /* 0x000fe20008000000 */
[----:B------:R-:W-:Y:S02]  /*2700*/  HADD2.F32 R60, -RZ, R5.H0_H0 ;  /* 0x20000005ff3c7230 */ /* 0x000fe40000004100 */
[----:B------:R-:W-:Y:S01]  /*2710*/  FADD R54, R54, -UR5 ;  /* 0x8000000536367e21 */ /* 0x000fe20008000000 */
[----:B------:R-:W-:Y:S02]  /*2720*/  HADD2.F32 R32, -RZ, R4.H1_H1 ;  /* 0x30000004ff207230 */ /* 0x000fe40000004100 */
[----:B------:R-:W-:Y:S01]  /*2730*/  FADD R56, R56, -UR5 ;  /* 0x8000000538387e21 */ /* 0x000fe20008000000 */
[----:B------:R-:W-:-:S02]  /*2740*/  HADD2.F32 R35, -RZ, R19.H0_H0 ;  /* 0x20000013ff237230 */ /* 0x000fc40000004100 */
[----:B------:R-:W-:Y:S01]  /*2750*/  FMUL R34, R58, UR4 ;  /* 0x000000043a227c20 */ /* 0x000fe20008400000 */
[----:B------:R-:W-:Y:S02]  /*2760*/  HADD2.F32 R66, -RZ, R20.H0_H0 ;  /* 0x20000014ff427230 */ /* 0x000fe40000004100 */
[----:B------:R-:W-:Y:S01]  /*2770*/  FADD R68, R52, -UR5 ;  /* 0x8000000534447e21 */ /* 0x000fe20008000000 */
[----:B------:R-:W-:Y:S01]  /*2780*/  FMUL R54, R54, UR4 ;  /* 0x0000000436367c20 */ /* 0x000fe20008400000 */
[----:B------:R-:W-:Y:S02]  /*2790*/  HADD2.F32 R52, -RZ, R19.H1_H1 ;  /* 0x30000013ff347230 */ /* 0x000fe40000004100 */
[----:B------:R-:W-:Y:S01]  /*27a0*/  @P1 FADD R33, R33, 1 ;  /* 0x3f80000021211421 */ /* 0x000fe20000000000 */
[----:B------:R-:W-:Y:S01]  /*27b0*/  @P1 FADD R60, R60, 1 ;  /* 0x3f8000003c3c1421 */ /* 0x000fe20000000000 */
[----:B------:R-:W-:Y:S01]  /*27c0*/  FMUL R56, R56, UR4 ;  /* 0x0000000438387c20 */ /* 0x000fe20008400000 */
[----:B------:R-:W-:Y:S01]  /*27d0*/  @P1 FADD R32, R32, 1 ;  /* 0x3f80000020201421 */ /* 0x000fe20000000000 */
[----:B------:R-:W-:-:S02]  /*27e0*/  HADD2.F32 R70, -RZ, R5.H1_H1 ;  /* 0x30000005ff467230 */ /* 0x000fc40000004100 */
[----:B------:R-:W-:Y:S01]  /*27f0*/  FFMA R34, R34, R33, R35 ;  /* 0x0000002122227223 */ /* 0x000fe20000000023 */
[----:B------:R-:W-:Y:S01]  /*2800*/  FFMA R35, R54, R60, R66 ;  /* 0x0000003c36237223 */ /* 0x000fe20000000042 */
[----:B------:R-:W-:Y:S01]  /*2810*/  FADD R66, R44, -UR5 ;  /* 0x800000052c427e21 */ /* 0x000fe20008000000 */
[----:B------:R-:W-:Y:S01]  /*2820*/  FFMA R33, R56, R32, R52 ;  /* 0x0000002038217223 */ /* 0x000fe20000000034 */
[----:B------:R-:W-:Y:S02]  /*2830*/  HADD2.F32 R44, -RZ, R6.H0_H0 ;  /* 0x20000006ff2c7230 */ /* 0x000fe40000004100 */
[----:B------:R-:W-:Y:S01]  /*2840*/  FADD R50, R50, -UR5 ;  /* 0x8000000532327e21 */ /* 0x000fe20008000000 */
[----:B------:R-:W-:Y:S02]  /*2850*/  HADD2.F32 R72, -RZ, R20.H1_H1 ;  /* 0x30000014ff487230 */ /* 0x000fe40000004100 */
[----:B------:R-:W-:Y:S01]  /*2860*/  FMUL R68, R68, UR4 ;  /* 0x0000000444447c20 */ /* 0x000fe20008400000 */
[----:B------:R-:W-:-:S02]  /*2870*/  HADD2.F32 R52, -RZ, R6.H1_H1 ;  /* 0x30000006ff347230 */ /* 0x000fc40000004100 */
[----:B------:R-:W-:Y:S01]  /*2880*/  @P1 FADD R70, R70, 1 ;  /* 0x3f80000046461421 */ /* 0x000fe20000000000 */
[----:B------:R-:W-:Y:S01]  /*2890*/  FADD R48, R48, -UR5 ;  /* 0x8000000530307e21 */ /* 0x000fe20008000000 */
[----:B------:R-:W-:Y:S02]  /*28a0*/  HADD2.F32 R58, -RZ, R7.H0_H0 ;  /* 0x20000007ff3a7230 */ /* 0x000fe40000004100 */
[----:B------:R-:W-:Y:S01]  /*28b0*/  FADD R56, R46, -UR5 ;  /* 0x800000052e387e21 */ /* 0x000fe20008000000 */
[--C-:B------:R-:W-:Y:S02]  /*28c0*/  HADD2.F32 R46, -RZ, R21.reuse.H0_H0 ;  /* 0x20000015ff2e7230 */ /* 0x100fe40000004100 */
[----:B------:R-:W-:Y:S01]  /*28d0*/  FMUL R50, R50, UR4 ;  /* 0x0000000432327c20 */ /* 0x000fe20008400000 */
[----:B------:R-:W-:Y:S02]  /*28e0*/  HADD2.F32 R54, -RZ, R21.H1_H1 ;  /* 0x30000015ff367230 */ /* 0x000fe40000004100 */
[----:B------:R-:W-:Y:S01]  /*28f0*/  @P1 FADD R44, R44, 1 ;  /* 0x3f8000002c2c1421 */ /* 0x000fe20000000000 */
[----:B------:R-:W-:Y:S01]  /*2900*/  FFMA R32, R68, R70, R72 ;  /* 0x0000004644207223 */ /* 0x000fe20000000048 */
[----:B------:R-:W-:-:S02]  /*2910*/  HADD2.F32 R60, -RZ, R22.H0_H0 ;  /* 0x20000016ff3c7230 */ /* 0x000fc40000004100 */
[----:B------:R-:W-:Y:S01]  /*2920*/  FMUL R48, R48, UR4 ;  /* 0x0000000430307c20 */ /* 0x000fe20008400000 */
[----:B------:R-:W-:Y:S01]  /*2930*/  @P1 FADD R52, R52, 1 ;  /* 0x3f80000034341421 */ /* 0x000fe20000000000 */
[----:B------:R-:W-:Y:S02]  /*2940*/  HADD2.F32 R68, -RZ, R7.H1_H1 ;  /* 0x30000007ff447230 */ /* 0x000fe40000004100 */
[----:B------:R-:W-:Y:S01]  /*2950*/  FMUL R56, R56, UR4 ;  /* 0x0000000438387c20 */ /* 0x000fe20008400000 */
[----:B------:R-:W-:Y:S01]  /*2960*/  @P1 FADD R58, R58, 1 ;  /* 0x3f8000003a3a1421 */ /* 0x000fe20000000000 */
[----:B------:R-:W-:Y:S01]  /*2970*/  FFMA R50, R50, R44, R46 ;  /* 0x0000002c32327223 */ /* 0x000fe2000000002e */
[----:B------:R-:W-:Y:S01]  /*2980*/  FFMA R46, R48, R52, R54 ;  /* 0x00000034302e7223 */ /* 0x000fe20000000036 */
[----:B------:R-:W-:Y:S02]  /*2990*/  HADD2.F32 R70, -RZ, R22.H1_H1 ;  /* 0x30000016ff467230 */ /* 0x000fe40000004100 */
[----:B------:R-:W-:Y:S01]  /*29a0*/  FFMA R48, R56, R58, R60 ;  /* 0x0000003a38307223 */ /* 0x000fe2000000003c */
[----:B------:R-:W-:Y:S01]  /*29b0*/  FMUL R66, R66, UR4 ;  /* 0x0000000442427c20 */ /* 0x000fe20008400000 */
[----:B------:R-:W-:Y:S01]  /*29c0*/  @P1 FADD R68, R68, 1 ;  /* 0x3f80000044441421 */ /* 0x000fe20000000000 */
[----:B------:R-:W-:Y:S01]  /*29d0*/  FADD R56, R38, -UR5 ;  /* 0x8000000526387e21 */ /* 0x000fe20008000000 */
[----:B------:R-:W-:-:S02]  /*29e0*/  HADD2.F32 R38, -RZ, R8.H1_H1 ;  /* 0x30000008ff267230 */ /* 0x000fc40000004100 */
[----:B------:R-:W-:Y:S01]  /*29f0*/  FADD R40, R40, -UR5 ;  /* 0x8000000528287e21 */ /* 0x000fe20008000000 */
[----:B------:R-:W-:Y:S02]  /*2a00*/  HADD2.F32 R58, -RZ, R9.H0_H0 ;  /* 0x20000009ff3a7230 */ /* 0x000fe40000004100 */
[----:B------:R-:W-:Y:S01]  /*2a10*/  FFMA R44, R66, R68, R70 ;  /* 0x00000044422c7223 */ /* 0x000fe20000000046 */
        /* <DEDUP_REMOVED lines=8> */
[----:B------:R-:W-:Y:S01]  /*2aa0*/  FMUL R56, R56, UR4 ;  /* 0x0000000438387c20 */ /* 0x000fe20008400000 */
[----:B------:R-:W-:Y:S01]  /*2ab0*/  @P1 FADD R58, R58, 1 ;  /* 0x3f8000003a3a1421 */ /* 0x000fe20000000000 */
[----:B------:R-:W-:Y:S02]  /*2ac0*/  HADD2.F32 R36, -RZ, R23.H0_H0 ;  /* 0x20000017ff247230 */ /* 0x000fe40000004100 */
        /* <DEDUP_REMOVED lines=10> */
[----:B------:R-:W-:Y:S01]  /*2b70*/  FFMA R36, R66, R68, R70 ;  /* 0x0000004442247223 */ /* 0x000fe20000000046 */
[----:B------:R-:W-:Y:S01]  /*2b80*/  FADD R68, R87, -UR5 ;  /* 0x8000000557447e21 */ /* 0x000fe20008000000 */
[----:B------:R-:W-:Y:S01]  /*2b90*/  FADD R93, R93, -UR5 ;  /* 0x800000055d5d7e21 */ /* 0x000fe20008000000 */
[--C-:B------:R-:W-:Y:S02]  /*2ba0*/  HADD2.F32 R87, -RZ, R10.reuse.H0_H0 ;  /* 0x2000000aff577230 */ /* 0x100fe40000004100 */
[----:B------:R-:W-:Y:S01]  /*2bb0*/  FADD R91, R91, -UR5 ;  /* 0x800000055b5b7e21 */ /* 0x000fe20008000000 */
[----:B------:R-:W-:Y:S02]  /*2bc0*/  HADD2.F32 R42, -RZ, R10.H1_H1 ;  /* 0x3000000aff2a7230 */ /* 0x000fe40000004100 */
[----:B------:R-:W-:Y:S01]  /*2bd0*/  FMUL R58, R58, UR4 ;  /* 0x000000043a3a7c20 */ /* 0x000fe20008400000 */
[----:B------:R-:W-:-:S02]  /*2be0*/  HADD2.F32 R66, -RZ, R26.H0_H0 ;  /* 0x2000001aff427230 */ /* 0x000fc40000004100 */
[----:B------:R-:W-:Y:S01]  /*2bf0*/  @P1 FADD R60, R60, 1 ;  /* 0x3f8000003c3c1421 */ /* 0x000fe20000000000 */
[----:B------:R-:W-:Y:S02]  /*2c00*/  HADD2.F32 R70, -RZ, R11.H1_H1 ;  /* 0x3000000bff467230 */ /* 0x000fe40000004100 */
[----:B------:R-:W-:Y:S01]  /*2c10*/  FMUL R56, R93, UR4 ;  /* 0x000000045d387c20 */ /* 0x000fe20008400000 */
[--C-:B------:R-:W-:Y:S02]  /*2c20*/  HADD2.F32 R89, -RZ, R25.reuse.H0_H0 ;  /* 0x20000019ff597230 */ /* 0x100fe40000004100 */
[----:B------:R-:W-:Y:S01]  /*2c30*/  FMUL R91, R91, UR4 ;  /* 0x000000045b5b7c20 */ /* 0x000fe20008400000 */
[----:B------:R-:W-:Y:S02]  /*2c40*/  HADD2.F32 R40, -RZ, R25.H1_H1 ;  /* 0x30000019ff287230 */ /* 0x000fe40000004100 */
[----:B------:R-:W-:Y:S01]  /*2c50*/  @P1 FADD R87, R87, 1 ;  /* 0x3f80000057571421 */ /* 0x000fe20000000000 */
[----:B------:R-:W-:-:S02]  /*2c60*/  HADD2.F32 R72, -RZ, R26.H1_H1 ;  /* 0x3000001aff487230 */ /* 0x000fc40000004100 */
[----:B------:R-:W-:Y:S01]  /*2c70*/  @P1 FADD R42, R42, 1 ;  /* 0x3f8000002a2a1421 */ /* 0x000fe20000000000 */
[----:B------:R-:W-:Y:S01]  /*2c80*/  FFMA R93, R58, R60, R66 ;  /* 0x0000003c3a5d7223 */ /* 0x000fe20000000042 */
[----:B------:R-:W-:Y:S01]  /*2c90*/  FMUL R68, R68, UR4 ;  /* 0x0000000444447c20 */ /* 0x000fe20008400000 */
[----:B------:R-:W-:Y:S01]  /*2ca0*/  @P1 FADD R70, R70, 1 ;  /* 0x3f80000046461421 */ /* 0x000fe20000000000 */
[----:B------:R-:W-:Y:S02]  /*2cb0*/  HADD2.F32 R58, -RZ, R12.H1_H1 ;  /* 0x3000000cff3a7230 */ /* 0x000fe40000004100 */
[----:B------:R-:W-:Y:S01]  /*2cc0*/  FADD R83, R83, -UR5 ;  /* 0x8000000553537e21 */ /* 0x000fe20008000000 */
[----:B------:R-:W-:Y:S01]  /*2cd0*/  FFMA R56, R56, R87, R89 ;  /* 0x0000005738387223 */ /* 0x000fe20000000059 */
[----:B------:R-:W-:Y:S01]  /*2ce0*/  FFMA R42, R91, R42, R40 ;  /* 0x0000002a5b2a7223 */ /* 0x000fe20000000028 */
[----:B------:R-:W-:Y:S01]  /*2cf0*/  FFMA R40, R68, R70, R72 ;  /* 0x0000004644287223 */ /* 0x000fe20000000048 */
[----:B------:R-:W-:Y:S01]  /*2d00*/  FADD R85, R85, -UR5 ;  /* 0x8000000555557e21 */ /* 0x000fe20008000000 */
[----:B------:R-:W-:-:S02]  /*2d10*/  HADD2.F32 R66, -RZ, R27.H1_H1 ;  /* 0x3000001bff427230 */ /* 0x000fc40000004100 */
[----:B------:R-:W-:Y:S01]  /*2d20*/  FADD R68, R81, -UR5 ;  /* 0x8000000551447e21 */ /* 0x000fe20008000000 */
[--C-:B------:R-:W-:Y:S02]  /*2d30*/  HADD2.F32 R87, -RZ, R13.reuse.H0_H0 ;  /* 0x2000000dff577230 */ /* 0x100fe40000004100 */
[----:B------:R-:W-:Y:S01]  /*2d40*/  FMUL R83, R83, UR4 ;  /* 0x0000000453537c20 */ /* 0x000fe20008400000 */
[----:B------:R-:W-:Y:S01]  /*2d50*/  @P1 FADD R58, R58, 1 ;  /* 0x3f8000003a3a1421 */ /* 0x000fe20000000000 */
[----:B------:R-:W-:Y:S02]  /*2d60*/  HADD2.F32 R89, -RZ, R28.H0_H0 ;  /* 0x2000001cff597230 */ /* 0x000fe40000004100 */
[----:B------:R-:W-:Y:S01]  /*2d70*/  FMUL R60, R85, UR4 ;  /* 0x00000004553c7c20 */ /* 0x000fe20008400000 */
[----:B------:R-:W-:Y:S02]  /*2d80*/  HADD2.F32 R91, -RZ, R13.H1_H1 ;  /* 0x3000000dff5b7230 */ /* 0x000fe40000004100 */
[----:B------:R-:W-:Y:S01]  /*2d90*/  FMUL R68, R68, UR4 ;  /* 0x0000000444447c20 */ /* 0x000fe20008400000 */
[----:B------:R-:W-:Y:S01]  /*2da0*/  @P1 FADD R87, R87, 1 ;  /* 0x3f80000057571421 */ /* 0x000fe20000000000 */
[----:B------:R-:W-:Y:S01]  /*2db0*/  FFMA R85, R83, R58, R66 ;  /* 0x0000003a53557223 */ /* 0x000fe20000000042 */
[----:B------:R-:W-:Y:S01]  /*2dc0*/  FADD R70, R79, -UR5 ;  /* 0x800000054f467e21 */ /* 0x000fe20008000000 */
[----:B------:R-:W-:-:S02]  /*2dd0*/  HADD2.F32 R66, -RZ, R14.H1_H1 ;  /* 0x3000000eff427230 */ /* 0x000fc40000004100 */
[----:B------:R-:W-:Y:S01]  /*2de0*/  FADD R75, R75, -UR5 ;  /* 0x800000054b4b7e21 */ /* 0x000fe20008000000 */
[----:B------:R-:W-:Y:S02]  /*2df0*/  HADD2.F32 R72, -RZ, R28.H1_H1 ;  /* 0x3000001cff487230 */ /* 0x000fe40000004100 */
[----:B------:R-:W-:Y:S01]  /*2e00*/  FFMA R58, R68, R87, R89 ;  /* 0x00000057443a7223 */ /* 0x000fe20000000059 */
[----:B------:R-:W-:Y:S01]  /*2e10*/  FMUL R70, R70, UR4 ;  /* 0x0000000446467c20 */ /* 0x000fe20008400000 */
[----:B------:R-:W-:Y:S01]  /*2e20*/  @P1 FADD R91, R91, 1 ;  /* 0x3f8000005b5b1421 */ /* 0x000fe20000000000 */
[----:B------:R-:W-:Y:S02]  /*2e30*/  HADD2.F32 R68, -RZ, R29.H1_H1 ;  /* 0x3000001dff447230 */ /* 0x000fe40000004100 */
[----:B------:R-:W-:Y:S01]  /*2e40*/  FADD R74, R71, -UR5 ;  /* 0x80000005474a7e21 */ /* 0x000fe20008000000 */
[----:B------:R-:W-:Y:S01]  /*2e50*/  FMUL R75, R75, UR4 ;  /* 0x000000044b4b7c20 */ /* 0x000fe20008400000 */
[----:B------:R-:W-:Y:S01]  /*2e60*/  @P1 FADD R66, R66, 1 ;  /* 0x3f80000042421421 */ /* 0x000fe20000000000 */
[----:B------:R-:W-:-:S02]  /*2e70*/  HADD2.F32 R71, -RZ, R14.H0_H0 ;  /* 0x2000000eff477230 */ /* 0x000fc40000004100 */
[----:B------:R-:W-:Y:S01]  /*2e80*/  FADD R77, R77, -UR5 ;  /* 0x800000054d4d7e21 */ /* 0x000fe20008000000 */
[----:B------:R-:W-:Y:S01]  /*2e90*/  FFMA R87, R70, R91, R72 ;  /* 0x0000005b46577223 */ /* 0x000fe20000000048 */
[----:B------:R-:W-:Y:S01]  /*2ea0*/  FADD R70, R73, -UR5 ;  /* 0x8000000549467e21 */ /* 0x000fe20008000000 */
[----:B------:R-:W-:Y:S01]  /*2eb0*/  FFMA R89, R75, R66, R68 ;  /* 0x000000424b597223 */ /* 0x000fe20000000044 */
[----:B------:R-:W-:Y:S02]  /*2ec0*/  HADD2.F32 R73, -RZ, R29.H0_H0 ;  /* 0x2000001dff497230 */ /* 0x000fe40000004100 */
[----:B------:R-:W-:Y:S01]  /*2ed0*/  FMUL R72, R77, UR4 ;  /* 0x000000044d487c20 */ /* 0x000fe20008400000 */
[----:B------:R-:W-:Y:S02]  /*2ee0*/  HADD2.F32 R91, -RZ, R15.H1_H1 ;  /* 0x3000000fff5b7230 */ /* 0x000fe40000004100 */
[----:B------:R-:W-:Y:S01]  /*2ef0*/  @P1 FADD R71, R71, 1 ;  /* 0x3f80000047471421 */ /* 0x000fe20000000000 */
[----:B------:R-:W-:-:S02]  /*2f00*/  HADD2.F32 R68, -RZ, R16.H1_H1 ;  /* 0x30000010ff447230 */ /* 0x000fc40000004100 */
[----:B------:R-:W-:Y:S01]  /*2f10*/  FADD R53, R53, -UR5 ;  /* 0x8000000535357e21 */ /* 0x000fe20008000000 */
[----:B------:R-:W-:Y:S02]  /*2f20*/  HADD2.F32 R83, -RZ, R30.H1_H1 ;  /* 0x3000001eff537230 */ /* 0x000fe40000004100 */
[----:B------:R-:W-:Y:S01]  /*2f30*/  FADD R51, R51, -UR5 ;  /* 0x8000000533337e21 */ /* 0x000fe20008000000 */
[----:B------:R-:W-:Y:S02]  /*2f40*/  HADD2.F32 R76, -RZ, R31.H1_H1 ;  /* 0x3000001fff4c7230 */ /* 0x000fe40000004100 */
[----:B------:R-:W-:Y:S01]  /*2f50*/  FMUL R74, R74, UR4 ;  /* 0x000000044a4a7c20 */ /* 0x000fe20008400000 */
[--C-:B------:R-:W-:Y:S02]  /*2f60*/  HADD2.F32 R78, -RZ, R17.reuse.H0_H0 ;  /* 0x20000011ff4e7230 */ /* 0x100fe40000004100 */
[----:B------:R-:W-:Y:S01]  /*2f70*/  @P1 FADD R91, R91, 1 ;  /* 0x3f8000005b5b1421 */ /* 0x000fe20000000000 */
[----:B------:R-:W-:Y:S01]  /*2f80*/  FFMA R72, R72, R71, R73 ;  /* 0x0000004748487223 */ /* 0x000fe20000000049 */
[----:B------:R-:W-:-:S02]  /*2f90*/  HADD2.F32 R82, -RZ, R17.H1_H1 ;  /* 0x30000011ff527230 */ /* 0x000fc40000004100 */
[----:B------:R-:W-:Y:S01]  /*2fa0*/  FMUL R53, R53, UR4 ;  /* 0x0000000435357c20 */ /* 0x000fe20008400000 */
[----:B------:R-:W-:Y:S01]  /*2fb0*/  @P1 FADD R68, R68, 1 ;  /* 0x3f80000044441421 */ /* 0x000fe20000000000 */
[----:B------:R-:W-:Y:S01]  /*2fc0*/  FADD R71, R43, -UR5 ;  /* 0x800000052b477e21 */ /* 0x000fe20008000000 */
[--C-:B------:R-:W-:Y:S02]  /*2fd0*/  HADD2.F32 R80, -RZ, R62.reuse.H0_H0 ;  /* 0x2000003eff507230 */ /* 0x100fe40000004100 */
[----:B------:R-:W-:Y:S01]  /*2fe0*/  FMUL R43, R51, UR4 ;  /* 0x00000004332b7c20 */ /* 0x000fe20008400000 */
[----:B------:R-:W-:Y:S01]  /*2ff0*/  FFMA R91, R74, R91, R83 ;  /* 0x0000005b4a5b7223 */ /* 0x000fe20000000053 */
[----:B------:R-:W-:Y:S02]  /*3000*/  HADD2.F32 R84, -RZ, R62.H1_H1 ;  /* 0x3000003eff547230 */ /* 0x000fe40000004100 */
[----:B------:R-:W-:Y:S01]  /*3010*/  @P1 FADD R78, R78, 1 ;  /* 0x3f8000004e4e1421 */ /* 0x000fe20000000000 */
[----:B------:R-:W-:Y:S01]  /*3020*/  FFMA R51, R53, R68, R76 ;  /* 0x0000004435337223 */ /* 0x000fe2000000004c */
[----:B------:R-:W-:-:S02]  /*3030*/  HADD2.F32 R74, -RZ, R16.H0_H0 ;  /* 0x20000010ff4a7230 */ /* 0x000fc40000004100 */
[----:B------:R-:W-:Y:S01]  /*3040*/  FMUL R71, R71, UR4 ;  /* 0x0000000447477c20 */ /* 0x000fe20008400000 */
[----:B------:R-:W-:Y:S01]  /*3050*/  @P1 FADD R82, R82, 1 ;  /* 0x3f80000052521421 */ /* 0x000fe20000000000 */
[----:B------:R-:W-:Y:S01]  /*3060*/  FMUL R76, R35, UR7 ;  /* 0x00000007234c7c20 */ /* 0x000fe20008400000 */
[----:B------:R-:W-:Y:S01]  /*3070*/  FADD R69, R69, -UR5 ;  /* 0x8000000545457e21 */ /* 0x000fe20008000000 */
[----:B------:R-:W-:Y:S01]  /*3080*/  ISETP.NE.AND P0, PT, RZ, UR14, PT ;  /* 0x0000000eff007c0c */ /* 0x000fe2000bf05270 */
[----:B------:R-:W-:Y:S01]  /*3090*/  FFMA R68, R43, R78, R80 ;  /* 0x0000004e2b447223 */ /* 0x000fe20000000050 */
[----:B------:R-:W-:Y:S01]  /*30a0*/  FMNMX3 R2, R2, |R34|, |R33|, !PT ;  /* 0x4000002202027276 */ /* 0x000fe20007800421 */
[----:B------:R-:W-:Y:S02]  /*30b0*/  HADD2.F32 R66, -RZ, R31.H0_H0 ;  /* 0x2000001fff427230 */ /* 0x000fe40000004100 */
[----:B------:R-:W-:Y:S01]  /*30c0*/  FFMA R43, R71, R82, R84 ;  /* 0x00000052472b7223 */ /* 0x000fe20000000054 */
[----:B------:R-:W-:Y:S01]  /*30d0*/  FMUL R69, R69, UR4 ;  /* 0x0000000445457c20 */ /* 0x000fe20008400000 */
[----:B------:R-:W-:Y:S01]  /*30e0*/  @P1 FADD R74, R74, 1 ;  /* 0x3f8000004a4a1421 */ /* 0x000fe20000000000 */
[----:B------:R-:W-:Y:S01]  /*30f0*/  FSEL R71, R35, R76, !P0 ;  /* 0x0000004c23477208 */ /* 0x000fe20004000000 */
[----:B------:R-:W-:Y:S01]  /*3100*/  FADD R39, R39, -UR5 ;  /* 0x8000000527277e21 */ /* 0x000fe20008000000 */
[----:B------:R-:W-:Y:S01]  /*3110*/  FMNMX3 R35, R2, |R35|, |R32|, !PT ;  /* 0x4000002302237276 */ /* 0x000fe20007800420 */
[----:B------:R-:W-:Y:S01]  /*3120*/  FFMA R74, R69, R74, R66 ;  /* 0x0000004a454a7223 */ /* 0x000fe20000000042 */
[----:B------:R-:W-:Y:S01]  /*3130*/  FADD R69, R37, -UR5 ;  /* 0x8000000525457e21 */ /* 0x000fe20008000000 */
[--C-:B------:R-:W-:Y:S01]  /*3140*/  HADD2.F32 R37, -RZ, R18.reuse.H0_H0 ;  /* 0x20000012ff257230 */ /* 0x100fe20000004100 */
[----:B------:R-:W-:Y:S01]  /*3150*/  FMNMX3 R35, R35, |R50|, |R46|, !PT ;  /* 0x4000003223237276 */ /* 0x000fe2000780042e */
[----:B------:R-:W-:-:S02]  /*3160*/  HADD2.F32 R78, -RZ, R18.H1_H1 ;  /* 0x30000012ff4e7230 */ /* 0x000fc40000004100 */
[----:B------:R-:W-:Y:S01]  /*3170*/  FMUL R66, R39, UR4 ;  /* 0x0000000427427c20 */ /* 0x000fe20008400000 */
[----:B------:R-:W-:Y:S02]  /*3180*/  HADD2.F32 R79, -RZ, R12.H0_H0 ;  /* 0x2000000cff4f7230 */ /* 0x000fe40000004100 */
[----:B------:R-:W-:Y:S01]  /*3190*/  FMUL R39, R34, UR7 ;  /* 0x0000000722277c20 */ /* 0x000fe20008400000 */
[----:B------:R-:W-:Y:S01]  /*31a0*/  FMNMX3 R35, R35, |R48|, |R44|, !PT ;  /* 0x4000003023237276 */ /* 0x000fe2000780042c */
[--C-:B------:R-:W-:Y:S02]  /*31b0*/  HADD2.F32 R53, -RZ, R63.reuse.H0_H0 ;  /* 0x2000003fff357230 */ /* 0x100fe40000004100 */
[----:B------:R-:W-:Y:S01]  /*31c0*/  @P1 FADD R37, R37, 1 ;  /* 0x3f80000025251421 */ /* 0x000fe20000000000 */
[----:B------:R-:W-:Y:S02]  /*31d0*/  HADD2.F32 R80, -RZ, R63.H1_H1 ;  /* 0x3000003fff507230 */ /* 0x000fe40000004100 */
[----:B------:R-:W-:Y:S01]  /*31e0*/  FMUL R69, R69, UR4 ;  /* 0x0000000445457c20 */ /* 0x000fe20008400000 */
[----:B------:R-:W-:-:S02]  /*31f0*/  HADD2.F32 R81, -RZ, R27.H0_H0 ;  /* 0x2000001bff517230 */ /* 0x000fc40000004100 */
[----:B------:R-:W-:Y:S01]  /*3200*/  @P1 FADD R78, R78, 1 ;  /* 0x3f8000004e4e1421 */ /* 0x000fe20000000000 */
[----:B------:R-:W-:Y:S01]  /*3210*/  @P0 FMUL R33, R33, UR7 ;  /* 0x0000000721210c20 */ /* 0x000fe20008400000 */
[----:B------:R-:W-:Y:S01]  /*3220*/  @P1 FADD R79, R79, 1 ;  /* 0x3f8000004f4f1421 */ /* 0x000fe20000000000 */
[----:B------:R-:W-:Y:S01]  /*3230*/  FSEL R34, R34, R39, !P0 ;  /* 0x0000002722227208 */ /* 0x000fe20004000000 */
[----:B------:R-:W-:Y:S01]  /*3240*/  FFMA R66, R66, R37, R53 ;  /* 0x0000002542427223 */ /* 0x000fe20000000035 */
[----:B------:R-:W-:Y:S01]  /*3250*/  FMNMX3 R35, R35, |R54|, |R38|, !PT ;  /* 0x4000003623237276 */ /* 0x000fe20007800426 */
[----:B------:R-:W-:Y:S01]  /*3260*/  FFMA R37, R69, R78, R80 ;  /* 0x0000004e45257223 */ /* 0x000fe20000000050 */
[----:B------:R-:W-:Y:S01]  /*3270*/  FFMA R60, R60, R79, R81 ;  /* 0x0000004f3c3c7223 */ /* 0x000fe20000000051 */
[----:B------:R-:W-:Y:S01]  /*3280*/  F2FP.F16.F32.PACK_AB R69, R33, R34 ;  /* 0x000000222145723e */ /* 0x000fe200000000ff */
[----:B------:R-:W-:Y:S01]  /*3290*/  HADD2.F32 R79, -RZ, R15.H0_H0 ;  /* 0x2000000fff4f7230 */ /* 0x000fe20000004100 */
[----:B------:R-:W-:Y:S01]  /*32a0*/  FMNMX3 R35, R35, |R52|, |R36|, !PT ;  /* 0x4000003423237276 */ /* 0x000fe20007800424 */
[----:B------:R-:W-:Y:S01]  /*32b0*/  FMUL R33, R54, UR7 ;  /* 0x0000000736217c20 */ /* 0x000fe20008400000 */
[----:B------:R-:W-:-:S02]  /*32c0*/  HADD2.F32 R81, -RZ, R30.H0_H0 ;  /* 0x2000001eff517230 */ /* 0x000fc40000004100 */
[----:B------:R-:W-:Y:S01]  /*32d0*/  @P0 FMUL R38, R38, UR7 ;  /* 0x0000000726260c20 */ /* 0x000fe20008400000 */
[----:B------:R-:W-:Y:S01]  /*32e0*/  FMNMX3 R35, R35, |R56|, |R42|, !PT ;  /* 0x4000003823237276 */ /* 0x000fe2000780042a */
[----:B------:R-:W-:Y:S01]  /*32f0*/  FMUL R70, R70, UR4 ;  /* 0x0000000446467c20 */ /* 0x000fe20008400000 */
[----:B------:R-:W-:Y:S01]  /*3300*/  @P1 FADD R79, R79, 1 ;  /* 0x3f8000004f4f1421 */ /* 0x000fe20000000000 */
[----:B------:R-:W-:Y:S01]  /*3310*/  FMUL R73, R52, UR7 ;  /* 0x0000000734497c20 */ /* 0x000fe20008400000 */
[----:B------:R-:W-:Y:S01]  /*3320*/  FSEL R33, R54, R33, !P0 ;  /* 0x0000002136217208 */ /* 0x000fe20004000000 */
[----:B------:R-:W-:Y:S01]  /*3330*/  FMUL R39, R50, UR7 ;  /* 0x0000000732277c20 */ /* 0x000fe20008400000 */
[----:B------:R-:W-:Y:S01]  /*3340*/  FMNMX3 R35, R35, |R93|, |R40|, !PT ;  /* 0x4000005d23237276 */ /* 0x000fe20007800428 */
[----:B------:R-:W-:Y:S01]  /*3350*/  FFMA R70, R70, R79, R81 ;  /* 0x0000004f46467223 */ /* 0x000fe20000000051 */
[----:B------:R-:W-:Y:S01]  /*3360*/  @P0 FMUL R36, R36, UR7 ;  /* 0x0000000724240c20 */ /* 0x000fe20008400000 */
[----:B------:R-:W-:Y:S01]  /*3370*/  F2FP.F16.F32.PACK_AB R77, R38, R33 ;  /* 0x00000021264d723e */ /* 0x000fe200000000ff */
[----:B------:R-:W-:Y:S01]  /*3380*/  FMUL R33, R72, UR7 ;  /* 0x0000000748217c20 */ /* 0x000fe20008400000 */
[----:B------:R-:W-:Y:S01]  /*3390*/  FSEL R79, R52, R73, !P0 ;  /* 0x00000049344f7208 */ /* 0x000fe20004000000 */
[----:B------:R-:W-:Y:S01]  /*33a0*/  FMUL R2, R93, UR7 ;  /* 0x000000075d027c20 */ /* 0x000fe20008400000 */
[----:B------:R-:W-:Y:S01]  /*33b0*/  FMNMX3 R35, R35, |R60|, |R85|, !PT ;  /* 0x4000003c23237276 */ /* 0x000fe20007800455 */
[----:B------:R-:W-:Y:S01]  /*33c0*/  @P0 FMUL R46, R46, UR7 ;  /* 0x000000072e2e0c20 */ /* 0x000fe20008400000 */
[----:B------:R-:W-:Y:S01]  /*33d0*/  FSEL R39, R50, R39, !P0 ;  /* 0x0000002732277208 */ /* 0x000fe20004000000 */
[----:B------:R-:W-:Y:S01]  /*33e0*/  @P0 FMUL R40, R40, UR7 ;  /* 0x0000000728280c20 */ /* 0x000fe20008400000 */
[----:B------:R-:W-:Y:S01]  /*33f0*/  F2FP.F16.F32.PACK_AB R79, R36, R79 ;  /* 0x0000004f244f723e */ /* 0x000fe200000000ff */
[----:B------:R-:W-:Y:S01]  /*3400*/  FMUL R53, R48, UR7 ;  /* 0x0000000730357c20 */ /* 0x000fe20008400000 */
[----:B------:R-:W-:Y:S01]  /*3410*/  FMNMX3 R35, R35, |R58|, |R87|, !PT ;  /* 0x4000003a23237276 */ /* 0x000fe20007800457 */
[----:B------:R-:W-:Y:S01]  /*3420*/  @P0 FMUL R32, R32, UR7 ;  /* 0x0000000720200c20 */ /* 0x000fe20008400000 */
[----:B------:R-:W-:Y:S01]  /*3430*/  FSEL R36, R72, R33, !P0 ;  /* 0x0000002148247208 */ /* 0x000fe20004000000 */
[----:B------:R-:W-:Y:S01]  /*3440*/  FMUL R33, R74, UR7 ;  /* 0x000000074a217c20 */ /* 0x000fe20008400000 */
[----:B------:R-:W-:Y:S01]  /*3450*/  FSEL R83, R93, R2, !P0 ;  /* 0x000000025d537208 */ /* 0x000fe20004000000 */
[----:B------:R-:W-:Y:S01]  /*3460*/  FMUL R75, R56, UR7 ;  /* 0x00000007384b7c20 */ /* 0x000fe20008400000 */
[----:B------:R-:W-:Y:S01]  /*3470*/  F2FP.F16.F32.PACK_AB R73, R46, R39 ;  /* 0x000000272e49723e */ /* 0x000fe200000000ff */
[----:B------:R-:W-:Y:S01]  /*3480*/  FMUL R39, R60, UR7 ;  /* 0x000000073c277c20 */ /* 0x000fe20008400000 */
[----:B------:R-:W-:Y:S01]  /*3490*/  FMNMX3 R35, R35, |R72|, |R89|, !PT ;  /* 0x4000004823237276 */ /* 0x000fe20007800459 */
[----:B------:R-:W-:Y:S01]  /*34a0*/  @P0 FMUL R44, R44, UR7 ;  /* 0x000000072c2c0c20 */ /* 0x000fe20008400000 */
[----:B------:R-:W-:Y:S01]  /*34b0*/  F2FP.F16.F32.PACK_AB R83, R40, R83 ;  /* 0x000000532853723e */ /* 0x000fe200000000ff */
[----:B------:R-:W-:Y:S01]  /*34c0*/  @P0 FMUL R85, R85, UR7 ;  /* 0x0000000755550c20 */ /* 0x000fe20008400000 */
[----:B------:R-:W-:Y:S01]  /*34d0*/  FSEL R53, R48, R53, !P0 ;  /* 0x0000003530357208 */ /* 0x000fe20004000000 */
[----:B------:R-:W-:Y:S01]  /*34e0*/  @P0 FMUL R42, R42, UR7 ;  /* 0x000000072a2a0c20 */ /* 0x000fe20008400000 */
[----:B------:R-:W-:Y:S01]  /*34f0*/  F2FP.F16.F32.PACK_AB R71, R32, R71 ;  /* 0x000000472047723e */ /* 0x000fe200000000ff */
[----:B------:R-:W-:Y:S01]  /*3500*/  @P0 FMUL R87, R87, UR7 ;  /* 0x0000000757570c20 */ /* 0x000fe20008400000 */
[----:B------:R-:W-:Y:S01]  /*3510*/  FSEL R40, R74, R33, !P0 ;  /* 0x000000214a287208 */ /* 0x000fe20004000000 */
[----:B------:R-:W-:Y:S01]  /*3520*/  @P0 FMUL R89, R89, UR7 ;  /* 0x0000000759590c20 */ /* 0x000fe20008400000 */
[----:B------:R-:W0:Y:S01]  /*3530*/  LDC.64 R32, c[0x0][0x3c8] ;  /* 0x0000f200ff207b82 */ /* 0x000e220000000a00 */
[----:B------:R-:W-:Y:S01]  /*3540*/  FMNMX3 R35, R35, |R70|, |R91|, !PT ;  /* 0x4000004623237276 */ /* 0x000fe2000780045b */
[----:B------:R-:W-:Y:S01]  /*3550*/  @P0 FMUL R91, R91, UR7 ;  /* 0x000000075b5b0c20 */ /* 0x000fe20008400000 */
[----:B------:R-:W-:-:S02]  /*3560*/  FSEL R81, R56, R75, !P0 ;  /* 0x0000004b38517208 */ /* 0x000fc40004000000 */
[----:B------:R-:W-:Y:S01]  /*3570*/  FSEL R2, R60, R39, !P0 ;  /* 0x000000273c027208 */ /* 0x000fe20004000000 */
[----:B------:R-:W-:Y:S01]  /*3580*/  FMUL R39, R70, UR7 ;  /* 0x0000000746277c20 */ /* 0x000fe20008400000 */
        /* <DEDUP_REMOVED lines=10> */
[----:B------:R-:W-:-:S02]  /*3630*/  F2FP.F16.F32.PACK_AB R85, R85, R2 ;  /* 0x000000025555723e */ /* 0x000fc400000000ff */
[----:B------:R-:W-:Y:S02]  /*3640*/  F2FP.F16.F32.PACK_AB R81, R42, R81 ;  /* 0x000000512a51723e */ /* 0x000fe400000000ff */
[----:B------:R-:W-:Y:S01]  /*3650*/  FMNMX3 R2, R35, |R66|, |R37|, !PT ;  /* 0x4000004223027276 */ /* 0x000fe20007800425 */
[----:B------:R-:W-:Y:S01]  /*3660*/  @P0 FMUL R37, R37, UR7 ;  /* 0x0000000725250c20 */ /* 0x000fe20008400000 */
[----:B------:R-:W-:Y:S01]  /*3670*/  FSEL R42, R68, R39, !P0 ;  /* 0x00000027442a7208 */ /* 0x000fe20004000000 */
[--C-:B0-----:R-:W-:Y:S01]  /*3680*/  IMAD.WIDE.U32 R44, R45, 0x4, R32.reuse ;  /* 0x000000042d2c7825 */ /* 0x101fe200078e0020 */
[----:B------:R-:W-:Y:S02]  /*3690*/  FSEL R68, R66, R53, !P0 ;  /* 0x0000003542447208 */ /* 0x000fe40004000000 */
[----:B------:R-:W-:Y:S01]  /*36a0*/  IADD3 R39, PT, PT, R61, 0x100, RZ ;  /* 0x000001003d277810 */ /* 0x000fe20007ffe0ff */
[----:B------:R-:W-:Y:S01]  /*36b0*/  IMAD.WIDE.U32 R46, R47, 0x4, R32 ;  /* 0x000000042f2e7825 */ /* 0x000fe200078e0020 */
[----:B------:R-:W-:-:S02]  /*36c0*/  F2FP.F16.F32.PACK_AB R68, R37, R68 ;  /* 0x000000442544723e */ /* 0x000fc400000000ff */
[----:B------:R-:W-:Y:S01]  /*36d0*/  IADD3 R37, PT, PT, R61, 0x80, RZ ;  /* 0x000000803d257810 */ /* 0x000fe20007ffe0ff */
[--C-:B------:R-:W-:Y:S01]  /*36e0*/  IMAD.WIDE.U32 R48, R49, 0x4, R32.reuse ;  /* 0x0000000431307825 */ /* 0x100fe200078e0020 */
[----:B------:R-:W-:Y:S02]  /*36f0*/  F2FP.F16.F32.PACK_AB R66, R43, R42 ;  /* 0x0000002a2b42723e */ /* 0x000fe400000000ff */
[----:B------:R-:W-:Y:S01]  /*3700*/  F2FP.F16.F32.PACK_AB R87, R87, R34 ;  /* 0x000000225757723e */ /* 0x000fe200000000ff */
[C-C-:B------:R-:W-:Y:S01]  /*3710*/  IMAD.WIDE.U32 R34, R61.reuse, 0x4, R32.reuse ;  /* 0x000000043d227825 */ /* 0x140fe200078e0020 */
[----:B------:R-:W-:Y:S02]  /*3720*/  IADD3 R43, PT, PT, R61, 0x200, RZ ;  /* 0x000002003d2b7810 */ /* 0x000fe40007ffe0ff */
[----:B------:R-:W-:Y:S01]  /*3730*/  F2FP.F16.F32.PACK_AB R89, R89, R36 ;  /* 0x000000245959723e */ /* 0x000fe200000000ff */
[--C-:B------:R-:W-:Y:S01]  /*3740*/  IMAD.WIDE.U32 R36, R37, 0x4, R32.reuse ;  /* 0x0000000425247825 */ /* 0x100fe200078e0020 */
[----:B------:R-:W-:Y:S01]  /*3750*/  F2FP.F16.F32.PACK_AB R91, R91, R38 ;  /* 0x000000265b5b723e */ /* 0x000fe200000000ff */
[----:B------:R0:W-:Y:S01]  /*3760*/  STG.E desc[UR8][R34.64], R69 ;  /* 0x0000004522007986 */ /* 0x0001e2000c101908 */
[----:B------:R-:W-:Y:S01]  /*3770*/  F2FP.F16.F32.PACK_AB R93, R51, R40 ;  /* 0x00000028335d723e */ /* 0x000fe200000000ff */
        /* <DEDUP_REMOVED lines=20> */
[----:B------:R-:W-:Y:S02]  /*38c0*/  IMAD.WIDE.U32 R32, R65, 0x4, R32 ;  /* 0x0000000441207825 */ /* 0x000fe400078e0020 */
[----:B------:R0:W-:Y:S04]  /*38d0*/  STG.E desc[UR8][R54.64], R89 ;  /* 0x0000005936007986 */ /* 0x0001e8000c101908 */
[----:B------:R0:W-:Y:S04]  /*38e0*/  STG.E desc[UR8][R56.64], R91 ;  /* 0x0000005b38007986 */ /* 0x0001e8000c101908 */
[----:B------:R0:W-:Y:S04]  /*38f0*/  STG.E desc[UR8][R58.64], R93 ;  /* 0x0000005d3a007986 */ /* 0x0001e8000c101908 */
[----:B------:R0:W-:Y:S04]  /*3900*/  STG.E desc[UR8][R60.64], R66 ;  /* 0x000000423c007986 */ /* 0x0001e8000c101908 */
[----:B------:R0:W-:Y:S02]  /*3910*/  STG.E desc[UR8][R32.64], R68 ;  /* 0x0000004420007986 */ /* 0x0001e4000c101908 */
.L_x_8783:
[----:B------:R-:W-:Y:S02]  /*3920*/  UIADD3 UR6, UPT, UPT, UR6, UR13, URZ ;  /* 0x0000000d06067290 */ /* 0x000fe4000fffe0ff */
[----:B------:R-:W-:Y:S02]  /*3930*/  UPLOP3.LUT UP1, UPT, UPT, UPT, UP1, 0x40, 0x4 ;  /* 0x000000000004789c */ /* 0x000fe40003f2e810 */
[----:B------:R-:W-:-:S09]  /*3940*/  UISETP.GE.AND UP0, UPT, UR6, UR15, UPT ;  /* 0x0000000f0600728c */ /* 0x000fd2000bf06270 */
[----:B------:R-:W-:Y:S05]  /*3950*/  BRA.U !UP0, `(.L_x_8784) ;  /* 0xffffffc908987547 */ /* 0x000fea000b83ffff */
.L_x_8771:
        /* <DEDUP_REMOVED lines=38> */
.L_x_8792:
[----:B------:R-:W-:Y:S02]  /*3bc0*/  ISETP.NE.AND P1, PT, R0, RZ, PT ;  /* 0x000000ff0000720c */ /* 0x000fe40003f25270 */
[----:B---3--:R-:W-:-:S11]  /*3bd0*/  FMNMX R5, R3, R4, !PT ;  /* 0x0000000403057209 */ /* 0x008fd60007800000 */
[----:B------:R-:W-:Y:S05]  /*3be0*/  @P1 BRA `(.L_x_8786) ;  /* 0x0000000000081947 */ /* 0x000fea0003800000 */
[----:B--2---:R-:W2:Y:S02]  /*3bf0*/  LDC.64 R2, c[0x0][0x3f8] ;  /* 0x0000fe00ff027b82 */ /* 0x004ea40000000a00 */
[----:B--2---:R3:W-:Y:S02]  /*3c00*/  REDG.E.MAX.S32.STRONG.GPU desc[UR8][R2.64], R5 ;  /* 0x000000050200798e */ /* 0x0047e4000d12e308 */
.L_x_8786:
[----:B------:R-:W-:Y:S05]  /*3c10*/  BSYNC B0 ;  /* 0x0000000000007941 */ /* 0x000fea0003800000 */
.L_x_8785:
        /* <DEDUP_REMOVED lines=13> */
[----:B--23--:R-:W-:Y:S05]  /*3cf0*/  CALL.REL.NOINC `($__internal_133_$__cuda_sm20_rcp_rn_f32_slowpath) ;  /* 0x0000000000607944 */ /* 0x00cfea0003c00000 */
[----:B------:R-:W-:Y:S01]  /*3d00*/  MOV R5, R78 ;  /* 0x0000004e00057202 */ /* 0x000fe20000000f00 */
[----:B------:R-:W-:Y:S06]  /*3d10*/  BRA `(.L_x_8789) ;  /* 0x0000000000147947 */ /* 0x000fec0003800000 */
.L_x_8788:
[----:B---3--:R-:W3:Y:S01]  /*3d20*/  MUFU.RCP R5, UR7 ;  /* 0x0000000700057d08 */ /* 0x008ee20008001000 */
[----:B------:R-:W-:-:S05]  /*3d30*/  MOV R0, UR7 ;  /* 0x0000000700007c02 */ /* 0x000fca0008000f00 */
[----:B---3--:R-:W-:-:S04]  /*3d40*/  FFMA R0, R5, R0, -1 ;  /* 0xbf80000005007423 */ /* 0x008fc80000000000 */
[----:B------:R-:W-:-:S04]  /*3d50*/  FADD.FTZ R0, -R0, -RZ ;  /* 0x800000ff00007221 */ /* 0x000fc80000010100 */
[----:B------:R-:W-:-:S07]  /*3d60*/  FFMA R5, R5, R0, R5 ;  /* 0x0000000005057223 */ /* 0x000fce0000000005 */
.L_x_8789:
[----:B--2---:R-:W2:Y:S02]  /*3d70*/  LDC.64 R2, c[0x0][0x3f0] ;  /* 0x0000fc00ff027b82 */ /* 0x004ea40000000a00 */
[----:B--2---:R-:W-:Y:S01]  /*3d80*/  STG.E desc[UR8][R2.64], R5 ;  /* 0x0000000502007986 */ /* 0x004fe2000c101908 */
[----:B------:R-:W-:Y:S05]  /*3d90*/  EXIT ;  /* 0x000000000000794d */ /* 0x000fea0003800000 */
.L_x_8787:
[----:B------:R-:W-:Y:S02]  /*3da0*/  MOV R6, 0x2 ;  /* 0x0000000200067802 */ /* 0x000fe40000000f00 */
[----:B------:R-:W-:Y:S02]  /*3db0*/  MOV R7, 0x1f ;  /* 0x0000001f00077802 */ /* 0x000fe40000000f00 */
[----:B------:R-:W-:-:S07]  /*3dc0*/  MOV R5, 0xffffffff ;  /* 0xffffffff00057802 */ /* 0x000fce0000000f00 */
[----:B0123--:R-:W-:Y:S05]  /*3dd0*/  WARPSYNC.COLLECTIVE R5, `(.L_x_8790) ;  /* 0x0000000005087348 */ /* 0x00ffea0003c00000 */
[----:B---3--:R3:W4:Y:S02]  /*3de0*/  SHFL.DOWN P1, R4, R2, R6, R7 ;  /* 0x0800000602047389 */ /* 0x0087240000020007 */
[----:B01234-:R-:W-:Y:S05]  /*3df0*/  ENDCOLLECTIVE ;  /* 0x000000000000791b */ /* 0x01ffea0003800000 */
.L_x_8790:
[----:B------:R-:W-:Y:S02]  /*3e00*/  MOV R6, 0x1 ;  /* 0x0000000100067802 */ /* 0x000fe40000000f00 */
[----:B------:R-:W-:-:S04]  /*3e10*/  MOV R3, R4 ;  /* 0x0000000400037202 */ /* 0x000fc80000000f00 */
[----:B------:R-:W-:-:S04]  /*3e20*/  FMNMX R3, R3, R2, !PT ;  /* 0x0000000203037209 */ /* 0x000fc80007800000 */
[----:B------:R-:W-:-:S07]  /*3e30*/  MOV R2, R3 ;  /* 0x0000000300027202 */ /* 0x000fce0000000f00 */
[----:B------:R-:W-:Y:S05]  /*3e40*/  WARPSYNC.COLLECTIVE R5, `(.L_x_8791) ;  /* 0x0000000005087348 */ /* 0x000fea0003c00000 */
[----:B------:R0:W1:Y:S02]  /*3e50*/  SHFL.DOWN P1, R4, R2, R6, R7 ;  /* 0x0800000602047389 */ /* 0x0000640000020007 */
[----:B01----:R-:W-:Y:S05]  /*3e60*/  ENDCOLLECTIVE ;  /* 0x000000000000791b */ /* 0x003fea0003800000 */
.L_x_8791:
[----:B------:R-:W-:Y:S05]  /*3e70*/  BRA `(.L_x_8792) ;  /* 0xfffffffc00507947 */ /* 0x000fea000383ffff */
        .weak           $__internal_133_$__cuda_sm20_rcp_rn_f32_slowpath
        .type           $__internal_133_$__cuda_sm20_rcp_rn_f32_slowpath,@function
        .size           $__internal_133_$__cuda_sm20_rcp_rn_f32_slowpath,(.L_x_13001 - $__internal_133_$__cuda_sm20_rcp_rn_f32_slowpath)
$__internal_133_$__cuda_sm20_rcp_rn_f32_slowpath:
        /* <DEDUP_REMOVED lines=15> */
.L_x_8794:
        /* <DEDUP_REMOVED lines=33> */
.L_x_8796:
[----:B------:R0:W1:Y:S02]  /*4180*/  MUFU.RCP R78, R32 ;  /* 0x00000020004e7308 */ /* 0x0000640000001000 */
.L_x_8795:
[----:B------:R-:W-:Y:S05]  /*4190*/  BSYNC B1 ;  /* 0x0000000000017941 */ /* 0x000fea0003800000 */
.L_x_8793:
[----:B------:R-:W-:Y:S01]  /*41a0*/  HFMA2 R33, -RZ, RZ, 0, 0 ;  /* 0x00000000ff217431 */ /* 0x000fe200000001ff */
[----:B0-----:R-:W-:-:S04]  /*41b0*/  MOV R32, R70 ;  /* 0x0000004600207202 */ /* 0x001fc80000000f00 */
[----:B-1----:R-:W-:Y:S05]  /*41c0*/  RET.REL.NODEC R32 `(_ZN18transformer_engine13normalization19ln_fwd_tuned_kernelINS0_13Kernel_traitsI6__halfS3_S3_fjLj3840ELj1ELj1ELj4ELj4ENS0_18Kernel_traits_baseILj3840ES3_S3_S3_fjLj128EEEEEEEvNS0_19ForwardKernelParamsE) ;  /* 0xffffffbc208c7950 */ /* 0x002fea0003c3ffff */
.L_x_8797:
        /* <DEDUP_REMOVED lines=11> */
.L_x_13001:


//--------------------- .text._ZN18transformer_engine13normalization19ln_fwd_tuned_kernelINS0_13Kernel_traitsIffffjLj3840ELj1ELj1ELj4ELj4ENS0_18Kernel_traits_baseILj3840EffffjLj128EEEEEEEvNS0_19ForwardKernelParamsE --------------------------
	.section	.text._ZN18transformer_engine13normalization19ln_fwd_tuned_kernelINS0_13Kernel_traitsIffffjLj3840ELj1ELj1ELj4ELj4ENS0_18Kernel_traits_baseILj3840EffffjLj128EEEEEEEvNS0_19ForwardKernelParamsE,"ax",@progbits
	.align	128
        .global         _ZN18transformer_engine13normalization19ln_fwd_tuned_kernelINS0_13Kernel_traitsIffffjLj3840ELj1ELj1ELj4ELj4ENS0_18Kernel_traits_baseILj3840EffffjLj128EEEEEEEvNS0_19ForwardKernelParamsE
        .type           _ZN18transformer_engine13normalization19ln_fwd_tuned_kernelINS0_13Kernel_traitsIffffjLj3840ELj1ELj1ELj4ELj4ENS0_18Kernel_traits_baseILj3840EffffjLj128EEEEEEEvNS0_19ForwardKernelParamsE,@function
        .size           _ZN18transformer_engine13normalization19ln_fwd_tuned_kernelINS0_13Kernel_traitsIffffjLj3840ELj1ELj1ELj4ELj4ENS0_18Kernel_traits_baseILj3840EffffjLj128EEEEEEEvNS0_19ForwardKernelParamsE,(.L_x_13002 - _ZN18transformer_engine13normalization19ln_fwd_tuned_kernelINS0_13Kernel_traitsIffffjLj3840ELj1ELj1ELj4ELj4ENS0_18Kernel_traits_baseILj3840EffffjLj128EEEEEEEvNS0_19ForwardKernelParamsE)
        .other          _ZN18transformer_engine13normalization19ln_fwd_tuned_kernelINS0_13Kernel_traitsIffffjLj3840ELj1ELj1ELj4ELj4ENS0_18Kernel_traits_baseILj3840EffffjLj128EEEEEEEvNS0_19ForwardKernelParamsE,@"STO_CUDA_ENTRY STV_DEFAULT"
_ZN18transformer_engine13normalization19ln_fwd_tuned_kernelINS0_13Kernel_traitsIffffjLj3840ELj1ELj1ELj4ELj4ENS0_18Kernel_traits_baseILj3840EffffjLj128EEEEEEEvNS0_19ForwardKernelParamsE:
.text._ZN18transformer_engine13normalization19ln_fwd_tuned_kernelINS0_13Kernel_traitsIffffjLj3840ELj1ELj1ELj4ELj4ENS0_18Kernel_traits_baseILj3840EffffjLj128EEEEEEEvNS0_19ForwardKernelParamsE:
        /* <DEDUP_REMOVED lines=122> */
.L_x_8807:
[----:B01----:R-:W0:Y:S01]  /*07a0*/  LDC.64 R112, c[0x0][0x390] ;  /* 0x0000e400ff707b82 */ /* 0x003e220000000a00 */
[----:B------:R-:W-:-:S05]  /*07b0*/  MOV R67, UR5 ;  /* 0x0000000500437c02 */ /* 0x000fca0008000f00 */
[----:B------:R-:W-:-:S05]  /*07c0*/  IMAD R67, R67, 0xf00, R4 ;  /* 0x00000f0043437824 */ /* 0x000fca00078e0204 */
[C---:B------:R-:W-:Y:S02]  /*07d0*/  IADD3 R68, PT, PT, R67.reuse, 0x100, RZ ;  /* 0x0000010043447810 */ /* 0x040fe40007ffe0ff */
[C---:B------:R-:W-:Y:S01]  /*07e0*/  IADD3 R70, PT, PT, R67.reuse, 0x180, RZ ;  /* 0x0000018043467810 */ /* 0x040fe20007ffe0ff */
[----:B0-----:R-:W-:-:S05]  /*07f0*/  IMAD.WIDE.U32 R78, R67, 0x4, R112 ;  /* 0x00000004434e7825 */ /* 0x001fca00078e0070 */
[----:B------:R-:W2:Y:S01]  /*0800*/  LDG.E R69, desc[UR10][R78.64] ;  /* 0x0000000a4e457981 */ /* 0x000ea2000c1e1900 */
[--C-:B------:R-:W-:Y:S01]  /*0810*/  IMAD.WIDE.U32 R74, R68, 0x4, R112.reuse ;  /* 0x00000004444a7825 */ /* 0x100fe200078e0070 */
[----:B------:R-:W-:Y:S02]  /*0820*/  IADD3 R72, PT, PT, R67, 0x200, RZ ;  /* 0x0000020043487810 */ /* 0x000fe40007ffe0ff */
[----:B------:R-:W3:Y:S01]  /*0830*/  LDG.E R71, desc[UR10][R78.64+0x200] ;  /* 0x0002000a4e477981 */ /* 0x000ee2000c1e1900 */
[----:B------:R-:W-:-:S03]  /*0840*/  IMAD.WIDE.U32 R62, R70, 0x4, R112 ;  /* 0x00000004463e7825 */ /* 0x000fc600078e0070 */
[----:B------:R0:W4:Y:S01]  /*0850*/  LDG.E R73, desc[UR10][R74.64] ;  /* 0x0000000a4a497981 */ /* 0x000122000c1e1900 */
[----:B------:R-:W-:Y:S01]  /*0860*/  IMAD.WIDE.U32 R76, R72, 0x4, R112 ;  /* 0x00000004484c7825 */ /* 0x000fe200078e0070 */
[C---:B------:R-:W-:Y:S02]  /*0870*/  IADD3 R81, PT, PT, R67.reuse, 0x300, RZ ;  /* 0x0000030043517810 */ /* 0x040fe40007ffe0ff */
[----:B------:R-:W-:-:S03]  /*0880*/  IADD3 R83, PT, PT, R67, 0x380, RZ ;  /* 0x0000038043537810 */ /* 0x000fc60007ffe0ff */
[----:B------:R-:W4:Y:S01]  /*0890*/  LDG.E R76, desc[UR10][R76.64] ;  /* 0x0000000a4c4c7981 */ /* 0x000f22000c1e1900 */
[----:B0-----:R-:W-:-:S03]  /*08a0*/  IADD3 R74, PT, PT, R67, 0x280, RZ ;  /* 0x00000280434a7810 */ /* 0x001fc60007ffe0ff */
[----:B------:R0:W4:Y:S01]  /*08b0*/  LDG.E R75, desc[UR10][R62.64] ;  /* 0x0000000a3e4b7981 */ /* 0x000122000c1e1900 */
[----:B------:R-:W-:Y:S01]  /*08c0*/  IMAD.WIDE.U32 R78, R81, 0x4, R112 ;  /* 0x00000004514e7825 */ /* 0x000fe200078e0070 */
[----:B------:R-:W-:-:S05]  /*08d0*/  IADD3 R81, PT, PT, R67, 0x400, RZ ;  /* 0x0000040043517810 */ /* 0x000fca0007ffe0ff */
[----:B------:R-:W4:Y:S01]  /*08e0*/  LDG.E R78, desc[UR10][R78.64] ;  /* 0x0000000a4e4e7981 */ /* 0x000f22000c1e1900 */
[----:B0-----:R-:W-:-:S05]  /*08f0*/  IMAD.WIDE.U32 R62, R74, 0x4, R112 ;  /* 0x000000044a3e7825 */ /* 0x001fca00078e0070 */
[----:B------:R0:W4:Y:S01]  /*0900*/  LDG.E R77, desc[UR10][R62.64] ;  /* 0x0000000a3e4d7981 */ /* 0x000122000c1e1900 */
[----:B------:R-:W-:Y:S01]  /*0910*/  IMAD.WIDE.U32 R80, R81, 0x4, R112 ;  /* 0x0000000451507825 */ /* 0x000fe200078e0070 */
[C---:B------:R-:W-:Y:S02]  /*0920*/  IADD3 R85, PT, PT, R67.reuse, 0x500, RZ ;  /* 0x0000050043557810 */ /* 0x040fe40007ffe0ff */
[----:B------:R-:W-:-:S03]  /*0930*/  IADD3 R87, PT, PT, R67, 0x580, RZ ;  /* 0x0000058043577810 */ /* 0x000fc60007ffe0ff */
[----:B------:R-:W4:Y:S01]  /*0940*/  LDG.E R80, desc[UR10][R80.64] ;  /* 0x0000000a50507981 */ /* 0x000f22000c1e1900 */
[----:B0-----:R-:W-:Y:S01]  /*0950*/  IMAD.WIDE.U32 R62, R83, 0x4, R112 ;  /* 0x00000004533e7825 */ /* 0x001fe200078e0070 */
[----:B------:R-:W-:-:S04]  /*0960*/  IADD3 R83, PT, PT, R67, 0x480, RZ ;  /* 0x0000048043537810 */ /* 0x000fc80007ffe0ff */
[----:B------:R0:W4:Y:S02]  /*0970*/  LDG.E R79, desc[UR10][R62.64] ;  /* 0x0000000a3e4f7981 */ /* 0x000124000c1e1900 */
[----:B0-----:R-:W-:-:S04]  /*0980*/  IMAD.WIDE.U32 R62, R83, 0x4, R112 ;  /* 0x00000004533e7825 */ /* 0x001fc800078e0070 */
[----:B------:R-:W-:Y:S01]  /*0990*/  IMAD.WIDE.U32 R82, R85, 0x4, R112 ;  /* 0x0000000455527825 */ /* 0x000fe200078e0070 */
[----:B------:R0:W4:Y:S01]  /*09a0*/  LDG.E R81, desc[UR10][R62.64] ;  /* 0x0000000a3e517981 */ /* 0x000122000c1e1900 */
[----:B------:R-:W-:-:S04]  /*09b0*/  IADD3 R85, PT, PT, R67, 0x600, RZ ;  /* 0x0000060043557810 */ /* 0x000fc80007ffe0ff */
        /* <DEDUP_REMOVED lines=16> */
[----:B------:R0:W4:Y:S01]  /*0ac0*/  LDG.E R88, desc[UR10][R88.64] ;  /* 0x0000000a58587981 */ /* 0x000122000c1e1900 */
[----:B------:R-:W-:-:S03]  /*0ad0*/  IADD3 R93, PT, PT, R67, 0x900, RZ ;  /* 0x00000900435d7810 */ /* 0x000fc60007ffe0ff */
[----:B------:R-:W4:Y:S01]  /*0ae0*/  LDG.E R87, desc[UR10][R62.64] ;  /* 0x0000000a3e577981 */ /* 0x000f22000c1e1900 */
[----:B------:R-:W-:-:S04]  /*0af0*/  IMAD.WIDE.U32 R90, R91, 0x4, R112 ;  /* 0x000000045b5a7825 */ /* 0x000fc800078e0070 */
[--C-:B------:R-:W-:Y:S01]  /*0b00*/  IMAD.WIDE.U32 R92, R93, 0x4, R112.reuse ;  /* 0x000000045d5c7825 */ /* 0x100fe200078e0070 */
[----:B0-----:R-:W-:Y:S01]  /*0b10*/  IADD3 R89, PT, PT, R67, 0x980, RZ ;  /* 0x0000098043597810 */ /* 0x001fe20007ffe0ff */
[----:B------:R0:W4:Y:S04]  /*0b20*/  LDG.E R90, desc[UR10][R90.64] ;  /* 0x0000000a5a5a7981 */ /* 0x000128000c1e1900 */
[----:B------:R-:W-:Y:S01]  /*0b30*/  IMAD.WIDE.U32 R94, R89, 0x4, R112 ;  /* 0x00000004595e7825 */ /* 0x000fe200078e0070 */
[----:B------:R1:W4:Y:S01]  /*0b40*/  LDG.E R92, desc[UR10][R92.64] ;  /* 0x0000000a5c5c7981 */ /* 0x000322000c1e1900 */
[----:B0-----:R-:W-:-:S04]  /*0b50*/  IADD3 R91, PT, PT, R67, 0xa00, RZ ;  /* 0x00000a00435b7810 */ /* 0x001fc80007ffe0ff */
[----:B------:R0:W4:Y:S01]  /*0b60*/  LDG.E R94, desc[UR10][R94.64] ;  /* 0x0000000a5e5e7981 */ /* 0x000122000c1e1900 */
[----:B-1----:R-:W-:Y:S01]  /*0b70*/  IADD3 R93, PT, PT, R67, 0xa80, RZ ;  /* 0x00000a80435d7810 */ /* 0x002fe20007ffe0ff */
        /* <DEDUP_REMOVED lines=23> */
[----:B------:R-:W4:Y:S01]  /*0cf0*/  LDG.E R110, desc[UR10][R110.64] ;  /* 0x0000000a6e6e7981 */ /* 0x000f22000c1e1900 */
[----:B0-----:R-:W-:-:S05]  /*0d00*/  IADD3 R109, PT, PT, R67, 0xe80, RZ ;  /* 0x00000e80436d7810 */ /* 0x001fca0007ffe0ff */
[----:B------:R-:W-:Y:S01]  /*0d10*/  IMAD.WIDE.U32 R112, R109, 0x4, R112 ;  /* 0x000000046d707825 */ /* 0x000fe200078e0070 */
[----:B------:R0:W4:Y:S05]  /*0d20*/  LDG.E R111, desc[UR10][R62.64] ;  /* 0x0000000a3e6f7981 */ /* 0x00012a000c1e1900 */
[----:B------:R-:W4:Y:S01]  /*0d30*/  LDG.E R112, desc[UR10][R112.64] ;  /* 0x0000000a70707981 */ /* 0x000f22000c1e1900 */
        /* <DEDUP_REMOVED lines=137> */
[----:B012--5:R-:W-:Y:S05]  /*15d0*/  CALL.REL.NOINC `($__internal_134_$__cuda_sm20_rcp_rn_f32_slowpath) ;  /* 0x0000002000fc7944 */ /* 0x027fea0003c00000 */
[----:B------:R-:W-:Y:S05]  /*15e0*/  BRA `(.L_x_8801) ;  /* 0x0000000000107947 */ /* 0x000fea0003800000 */
.L_x_8800:
[----:B------:R-:W3:Y:S02]  /*15f0*/  MUFU.RCP R113, R116 ;  /* 0x0000007400717308 */ /* 0x000ee40000001000 */
[----:B---3--:R-:W-:-:S04]  /*1600*/  FFMA R0, R116, R113, -1 ;  /* 0xbf80000074007423 */ /* 0x008fc80000000071 */
[----:B------:R-:W-:-:S04]  /*1610*/  FADD.FTZ R0, -R0, -RZ ;  /* 0x800000ff00007221 */ /* 0x000fc80000010100 */
[----:B------:R-:W-:-:S07]  /*1620*/  FFMA R0, R113, R0, R113 ;  /* 0x0000000071007223 */ /* 0x000fce0000000071 */
.L_x_8801:
[----:B------:R-:W-:Y:S05]  /*1630*/  BSYNC.RECONVERGENT B0 ;  /* 0x0000000000007941 */ /* 0x000fea0003800200 */
.L_x_8799:
        /* <DEDUP_REMOVED lines=20> */
[----:B-----5:R-:W-:Y:S05]  /*1780*/  CALL.REL.NOINC `($__internal_134_$__cuda_sm20_rcp_rn_f32_slowpath) ;  /* 0x0000002000907944 */ /* 0x020fea0003c00000 */
[----:B------:R-:W-:Y:S05]  /*1790*/  BRA `(.L_x_8804) ;  /* 0x0000000000107947 */ /* 0x000fea0003800000 */
.L_x_8803:
[----:B------:R-:W0:Y:S02]  /*17a0*/  MUFU.RCP R0, R117 ;  /* 0x0000007500007308 */ /* 0x000e240000001000 */
[----:B0-----:R-:W-:-:S04]  /*17b0*/  FFMA R113, R117, R0, -1 ;  /* 0xbf80000075717423 */ /* 0x001fc80000000000 */
[----:B------:R-:W-:-:S04]  /*17c0*/  FADD.FTZ R113, -R113, -RZ ;  /* 0x800000ff71717221 */ /* 0x000fc80000010100 */
[----:B------:R-:W-:-:S07]  /*17d0*/  FFMA R0, R0, R113, R0 ;  /* 0x0000007100007223 */ /* 0x000fce0000000000 */
.L_x_8804:
[----:B------:R-:W-:Y:S05]  /*17e0*/  BSYNC.RECONVERGENT B0 ;  /* 0x0000000000007941 */ /* 0x000fea0003800200 */
.L_x_8802:
[----:B------:R-:W-:Y:S01]  /*17f0*/  FADD R113, R62, -R63 ;  /* 0x8000003f3e717221 */ /* 0x000fe20000000000 */
[----:B------:R-:W-:Y:S01]  /*1800*/  FADD R115, R115, R114 ;  /* 0x0000007273737221 */ /* 0x000fe20000000000 */
[----:B------:R-:W-:Y:S01]  /*1810*/  FMUL R63, R119, R63 ;  /* 0x0000003f773f7220 */ /* 0x000fe20000400000 */
[----:B------:R-:W-:Y:S01]  /*1820*/  MOV R117, UR5 ;  /* 0x0000000500757c02 */ /* 0x000fe20008000f00 */
[----:B------:R-:W-:Y:S01]  /*1830*/  FMUL R113, R113, R113 ;  /* 0x0000007171717220 */ /* 0x000fe20000400000 */
[----:B------:R-:W-:Y:S01]  /*1840*/  UISETP.NE.U32.AND UP0, UPT, UR12, URZ, UPT ;  /* 0x000000ff0c00728c */ /* 0x000fe2000bf05070 */
[C---:B------:R-:W-:Y:S02]  /*1850*/  FFMA R63, R116.reuse, R62, R63 ;  /* 0x0000003e743f7223 */ /* 0x040fe4000000003f */
[----:B------:R-:W-:Y:S01]  /*1860*/  FMUL R118, R116, R113 ;  /* 0x0000007174767220 */ /* 0x000fe20000400000 */
[----:B------:R-:W-:Y:S01]  /*1870*/  UISETP.NE.AND.EX UP0, UPT, UR13, URZ, UPT, UP0 ;  /* 0x000000ff0d00728c */ /* 0x000fe2000bf05300 */
[----:B------:R-:W0:Y:S02]  /*1880*/  LDC R113, c[0x0][0x3d8] ;  /* 0x0000f600ff717b82 */ /* 0x000e240000000800 */
[----:B------:R-:W-:-:S04]  /*1890*/  FMUL R118, R119, R118 ;  /* 0x0000007677767220 */ /* 0x000fc80000400000 */
[-C--:B------:R-:W-:Y:S01]  /*18a0*/  FFMA R115, R118, R0.reuse, R115 ;  /* 0x0000000076737223 */ /* 0x080fe20000000073 */
[----:B------:R-:W-:Y:S02]  /*18b0*/  FMUL R0, R63, R0 ;  /* 0x000000003f007220 */ /* 0x000fe40000400000 */
[----:B------:R-:W1:Y:S02]  /*18c0*/  @!P3 LDC.64 R62, c[0x0][0x3a0] ;  /* 0x0000e800ff3ebb82 */ /* 0x000e640000000a00 */
[----:B------:R-:W0:Y:S04]  /*18d0*/  SHFL.IDX PT, R114, R115, RZ, 0x1f ;  /* 0x00001fff73727589 */ /* 0x000e2800000e0000 */
[----:B------:R-:W2:Y:S01]  /*18e0*/  SHFL.IDX PT, R0, R0, RZ, 0x1f ;  /* 0x00001fff00007589 */ /* 0x000ea200000e0000 */
[----:B-1----:R-:W-:-:S04]  /*18f0*/  @!P3 IMAD.WIDE R62, R117, 0x4, R62 ;  /* 0x00000004753eb825 */ /* 0x002fc800078e023e */
[----:B0-----:R-:W-:Y:S02]  /*1900*/  FFMA R113, R114, 0.00026041668024845421314, R113 ;  /* 0x3988888972717823 */ /* 0x001fe40000000071 */
[----:B------:R-:W0:Y:S01]  /*1910*/  @!P3 LDC.64 R114, c[0x0][0x398] ;  /* 0x0000e600ff72bb82 */ /* 0x000e220000000a00 */
[----:B--2---:R-:W-:Y:S02]  /*1920*/  R2UR UR15, R0 ;  /* 0x00000000000f72ca */ /* 0x004fe400000e0000 */
[----:B------:R-:W-:-:S13]  /*1930*/  FSETP.GEU.AND P0, PT, |R113|, 1.175494350822287508e-38, PT ;  /* 0x008000007100780b */ /* 0x000fda0003f0e200 */
[----:B------:R-:W-:-:S06]  /*1940*/  @!P0 FMUL R113, R113, 16777216 ;  /* 0x4b80000071718820 */ /* 0x000fcc0000400000 */
[----:B------:R-:W1:Y:S02]  /*1950*/  MUFU.RSQ R113, R113 ;  /* 0x0000007100717308 */ /* 0x000e640000001400 */
[----:B-1----:R-:W-:Y:S02]  /*1960*/  R2UR UR7, R113 ;  /* 0x00000000710772ca */ /* 0x002fe400000e0000 */
[----:B------:R-:W-:-:S05]  /*1970*/  MOV R113, UR5 ;  /* 0x0000000500717c02 */ /* 0x000fca0008000f00 */
[----:B0-----:R-:W-:Y:S01]  /*1980*/  @!P3 IMAD.WIDE R114, R113, 0x4, R114 ;  /* 0x000000047172b825 */ /* 0x001fe200078e0272 */
[----:B------:R-:W-:-:S05]  /*1990*/  MOV R113, UR15 ;  /* 0x0000000f00717c02 */ /* 0x000fca0008000f00 */
[----:B------:R-:W-:Y:S01]  /*19a0*/  MOV R116, UR7 ;  /* 0x0000000700747c02 */ /* 0x000fe20008000f00 */
[----:B------:R0:W-:Y:S04]  /*19b0*/  @!P3 STG.E desc[UR10][R114.64], R113 ;  /* 0x000000717200b986 */ /* 0x0001e8000c10190a */
[----:B------:R-:W-:-:S05]  /*19c0*/  @!P0 FMUL R116, R116, 4096 ;  /* 0x4580000074748820 */ /* 0x000fca0000400000 */
[----:B------:R-:W-:-:S13]  /*19d0*/  @!P0 R2UR UR7, R116 ;  /* 0x00000000740782ca */ /* 0x000fda00000e0000 */
[----:B------:R-:W-:-:S05]  /*19e0*/  MOV R117, UR7 ;  /* 0x0000000700757c02 */ /* 0x000fca0008000f00 */
[----:B------:R0:W-:Y:S01]  /*19f0*/  @!P3 STG.E desc[UR10][R62.64], R117 ;  /* 0x000000753e00b986 */ /* 0x0001e2000c10190a */
[----:B------:R-:W-:Y:S05]  /*1a00*/  BRA.U UP0, `(.L_x_8805) ;  /* 0x0000000d00147547 */ /* 0x000fea000b800000 */
[----:B0-----:R-:W0:Y:S01]  /*1a10*/  LDC.64 R62, c[0x0][0x3c8] ;  /* 0x0000f200ff3e7b82 */ /* 0x001e220000000a00 */
[----:B------:R-:W-:Y:S01]  /*1a20*/  ISETP.NE.AND P0, PT, RZ, UR9, PT ;  /* 0x00000009ff007c0c */ /* 0x000fe2000bf05270 */
        /* <DEDUP_REMOVED lines=8> */
[----:B-----5:R-:W-:Y:S01]  /*1ab0*/  FFMA R71, R5, R0, R35 ;  /* 0x0000000005477223 */ /* 0x020fe20000000023 */
[----:B------:R-:W-:Y:S01]  /*1ac0*/  FFMA R113, R6, R69, R36 ;  /* 0x0000004506717223 */ /* 0x000fe20000000024 */
[----:B------:R-:W-:Y:S01]  /*1ad0*/  FMUL R0, R73, UR7 ;  /* 0x0000000749007c20 */ /* 0x000fe20008400000 */
[----:B------:R-:W-:Y:S01]  /*1ae0*/  FMUL R75, R75, UR7 ;  /* 0x000000074b4b7c20 */ /* 0x000fe20008400000 */
[----:B------:R-:W-:Y:S01]  /*1af0*/  @P0 FMUL R71, R71, UR8 ;  /* 0x0000000847470c20 */ /* 0x000fe20008400000 */
[----:B------:R-:W-:Y:S01]  /*1b00*/  @P0 FMUL R113, R113, UR8 ;  /* 0x0000000871710c20 */ /* 0x000fe20008400000 */
[----:B------:R-:W-:Y:S01]  /*1b10*/  FMUL R76, R76, UR7 ;  /* 0x000000074c4c7c20 */ /* 0x000fe20008400000 */
[----:B------:R-:W-:Y:S01]  /*1b20*/  FMUL R117, R77, UR7 ;  /* 0x000000074d757c20 */ /* 0x000fe20008400000 */
[----:B------:R-:W-:Y:S01]  /*1b30*/  FFMA R77, R8, R75, R38 ;  /* 0x0000004b084d7223 */ /* 0x000fe20000000026 */
[----:B------:R-:W-:Y:S01]  /*1b40*/  FADD R78, R78, -UR15 ;  /* 0x8000000f4e4e7e21 */ /* 0x000fe20008000000 */
[----:B------:R-:W-:Y:S01]  /*1b50*/  FADD R79, R79, -UR15 ;  /* 0x8000000f4f4f7e21 */ /* 0x000fe20008000000 */
[----:B------:R-:W-:Y:S01]  /*1b60*/  FFMA R117, R10, R117, R40 ;  /* 0x000000750a757223 */ /* 0x000fe20000000028 */
[----:B------:R-:W-:Y:S01]  /*1b70*/  @P0 FMUL R77, R77, UR8 ;  /* 0x000000084d4d0c20 */ /* 0x000fe20008400000 */
[----:B------:R-:W-:Y:S01]  /*1b80*/  FADD R80, R80, -UR15 ;  /* 0x8000000f50507e21 */ /* 0x000fe20008000000 */
[----:B0-----:R-:W-:-:S04]  /*1b90*/  IMAD.WIDE.U32 R114, R67, 0x4, R62 ;  /* 0x0000000443727825 */ /* 0x001fc800078e003e */
[----:B------:R-:W-:Y:S01]  /*1ba0*/  FFMA R67, R7, R0, R37 ;  /* 0x0000000007437223 */ /* 0x000fe20000000025 */
[----:B------:R-:W-:Y:S01]  /*1bb0*/  @P0 FMUL R117, R117, UR8 ;  /* 0x0000000875750c20 */ /* 0x000fe20008400000 */
[----:B------:R-:W-:Y:S01]  /*1bc0*/  FMUL R78, R78, UR7 ;  /* 0x000000074e4e7c20 */ /* 0x000fe20008400000 */
[--C-:B------:R-:W-:Y:S01]  /*1bd0*/  IMAD.WIDE.U32 R68, R68, 0x4, R62.reuse ;  /* 0x0000000444447825 */ /* 0x100fe200078e003e */
[----:B------:R0:W-:Y:S03]  /*1be0*/  STG.E desc[UR10][R114.64], R71 ;  /* 0x0000004772007986 */ /* 0x0001e6000c10190a */
[----:B------:R-:W-:Y:S01]  /*1bf0*/  @P0 FMUL R67, R67, UR8 ;  /* 0x0000000843430c20 */ /* 0x000fe20008400000 */
[----:B------:R-:W-:Y:S01]  /*1c00*/  FMUL R79, R79, UR7 ;  /* 0x000000074f4f7c20 */ /* 0x000fe20008400000 */
[--C-:B------:R-:W-:Y:S01]  /*1c10*/  IMAD.WIDE.U32 R72, R72, 0x4, R62.reuse ;  /* 0x0000000448487825 */ /* 0x100fe200078e003e */
[----:B------:R1:W-:Y:S03]  /*1c20*/  STG.E desc[UR10][R114.64+0x200], R113 ;  /* 0x0002007172007986 */ /* 0x0003e6000c10190a */
[----:B------:R-:W-:Y:S01]  /*1c30*/  FMUL R80, R80, UR7 ;  /* 0x0000000750507c20 */ /* 0x000fe20008400000 */
[----:B------:R-:W-:Y:S01]  /*1c40*/  FADD R81, R81, -UR15 ;  /* 0x8000000f51517e21 */ /* 0x000fe20008000000 */
[----:B------:R-:W-:Y:S01]  /*1c50*/  IMAD.WIDE.U32 R74, R74, 0x4, R62 ;  /* 0x000000044a4a7825 */ /* 0x000fe200078e003e */
[----:B------:R2:W-:Y:S03]  /*1c60*/  STG.E desc[UR10][R68.64], R67 ;  /* 0x0000004344007986 */ /* 0x0005e6000c10190a */
[----:B------:R-:W-:Y:S01]  /*1c70*/  FADD R82, R82, -UR15 ;  /* 0x8000000f52527e21 */ /* 0x000fe20008000000 */
[----:B------:R-:W-:Y:S01]  /*1c80*/  FFMA R79, R12, R79, R42 ;  /* 0x0000004f0c4f7223 */ /* 0x000fe2000000002a */
[----:B------:R-:W-:Y:S01]  /*1c90*/  FMUL R81, R81, UR7 ;  /* 0x0000000751517c20 */ /* 0x000fe20008400000 */
[----:B0-----:R-:W-:-:S04]  /*1ca0*/  IMAD.WIDE.U32 R70, R70, 0x4, R62 ;  /* 0x0000000446467825 */ /* 0x001fc800078e003e */
[----:B------:R-:W-:Y:S01]  /*1cb0*/  FMUL R82, R82, UR7 ;  /* 0x0000000752527c20 */ /* 0x000fe20008400000 */
[----:B------:R-:W-:Y:S01]  /*1cc0*/  @P0 FMUL R79, R79, UR8 ;  /* 0x000000084f4f0c20 */ /* 0x000fe20008400000 */
[----:B------:R-:W-:Y:S01]  /*1cd0*/  FADD R83, R83, -UR15 ;  /* 0x8000000f53537e21 */ /* 0x000fe20008000000 */
[----:B-1----:R-:W-:Y:S01]  /*1ce0*/  FFMA R113, R9, R76, R39 ;  /* 0x0000004c09717223 */ /* 0x002fe20000000027 */
[----:B------:R-:W-:Y:S01]  /*1cf0*/  MOV R115, UR5 ;  /* 0x0000000500737c02 */ /* 0x000fe20008000f00 */
[----:B------:R0:W-:Y:S01]  /*1d00*/  STG.E desc[UR10][R70.64], R77 ;  /* 0x0000004d46007986 */ /* 0x0001e2000c10190a */
[----:B------:R-:W-:Y:S01]  /*1d10*/  FFMA R81, R14, R81, R44 ;  /* 0x000000510e517223 */ /* 0x000fe2000000002c */
[----:B------:R-:W-:Y:S01]  /*1d20*/  @P0 FMUL R113, R113, UR8 ;  /* 0x0000000871710c20 */ /* 0x000fe20008400000 */
[----:B--2---:R-:W-:Y:S01]  /*1d30*/  FFMA R67, R11, R78, R41 ;  /* 0x0000004e0b437223 */ /* 0x004fe20000000029 */
[----:B------:R-:W-:Y:S02]  /*1d40*/  IMAD R0, R115, 0xf00, R4 ;  /* 0x00000f0073007824 */ /* 0x000fe400078e0204 */
[----:B------:R-:W-:Y:S01]  /*1d50*/  FADD R84, R84, -UR15 ;  /* 0x8000000f54547e21 */ /* 0x000fe20008000000 */
[----:B------:R-:W-:Y:S01]  /*1d60*/  FMUL R83, R83, UR7 ;  /* 0x0000000753537c20 */ /* 0x000fe20008400000 */
[----:B------:R1:W-:Y:S01]  /*1d70*/  STG.E desc[UR10][R72.64], R113 ;  /* 0x0000007148007986 */ /* 0x0003e2000c10190a */
[----:B------:R-:W-:Y:S01]  /*1d80*/  @P0 FMUL R67, R67, UR8 ;  /* 0x0000000843430c20 */ /* 0x000fe20008400000 */
[C---:B------:R-:W-:Y:S01]  /*1d90*/  IADD3 R69, PT, PT, R0.reuse, 0x400, RZ ;  /* 0x0000040000457810 */ /* 0x040fe20007ffe0ff */
[----:B------:R-:W-:Y:S01]  /*1da0*/  @P0 FMUL R81, R81, UR8 ;  /* 0x0000000851510c20 */ /* 0x000fe20008400000 */
[----:B------:R2:W-:Y:S01]  /*1db0*/  STG.E desc[UR10][R74.64], R117 ;  /* 0x000000754a007986 */ /* 0x0005e2000c10190a */
[C---:B0-----:R-:W-:Y:S01]  /*1dc0*/  IADD3 R71, PT, PT, R0.reuse, 0x380, RZ ;  /* 0x0000038000477810 */ /* 0x041fe20007ffe0ff */
[----:B------:R-:W-:Y:S01]  /*1dd0*/  FFMA R77, R15, R82, R45 ;  /* 0x000000520f4d7223 */ /* 0x000fe2000000002d */
[----:B------:R-:W-:Y:S01]  /*1de0*/  IMAD.WIDE.U32 R68, R69, 0x4, R62 ;  /* 0x0000000445447825 */ /* 0x000fe200078e003e */
[----:B------:R-:W-:-:S03]  /*1df0*/  IADD3 R115, PT, PT, R0, 0x500, RZ ;  /* 0x0000050000737810 */ /* 0x000fc60007ffe0ff */
[----:B------:R-:W-:Y:S01]  /*1e00*/  FMUL R84, R84, UR7 ;  /* 0x0000000754547c20 */ /* 0x000fe20008400000 */
[----:B------:R-:W-:Y:S01]  /*1e10*/  FADD R85, R85, -UR15 ;  /* 0x8000000f55557e21 */ /* 0x000fe20008000000 */
[----:B------:R-:W-:Y:S01]  /*1e20*/  IMAD.WIDE.U32 R70, R71, 0x4, R62 ;  /* 0x0000000447467825 */ /* 0x000fe200078e003e */
[----:B-1----:R-:W-:-:S03]  /*1e30*/  IADD3 R73, PT, PT, R0, 0x300, RZ ;  /* 0x0000030000497810 */ /* 0x002fc60007ffe0ff */
[----:B------:R-:W-:Y:S01]  /*1e40*/  @P0 FMUL R77, R77, UR8 ;  /* 0x000000084d4d0c20 */ /* 0x000fe20008400000 */
[----:B------:R-:W-:Y:S01]  /*1e50*/  IADD3 R113, PT, PT, R0, 0x480, RZ ;  /* 0x0000048000717810 */ /* 0x000fe20007ffe0ff */
[----:B------:R-:W-:Y:S01]  /*1e60*/  FFMA R83, R16, R83, R46 ;  /* 0x0000005310537223 */ /* 0x000fe2000000002e */
[----:B--2---:R-:W-:Y:S01]  /*1e70*/  FFMA R75, R13, R80, R43 ;  /* 0x000000500d4b7223 */ /* 0x004fe2000000002b */
[----:B------:R-:W-:-:S04]  /*1e80*/  IMAD.WIDE.U32 R72, R73, 0x4, R62 ;  /* 0x0000000449487825 */ /* 0x000fc800078e003e */
[----:B------:R-:W-:Y:S01]  /*1e90*/  FMUL R85, R85, UR7 ;  /* 0x0000000755557c20 */ /* 0x000fe20008400000 */
[----:B------:R-:W-:Y:S01]  /*1ea0*/  FADD R86, R86, -UR15 ;  /* 0x8000000f56567e21 */ /* 0x000fe20008000000 */
[----:B------:R-:W-:Y:S01]  /*1eb0*/  @P0 FMUL R75, R75, UR8 ;  /* 0x000000084b4b0c20 */ /* 0x000fe20008400000 */
[----:B------:R-:W-:Y:S01]  /*1ec0*/  @P0 FMUL R83, R83, UR8 ;  /* 0x0000000853530c20 */ /* 0x000fe20008400000 */
[----:B------:R0:W-:Y:S01]  /*1ed0*/  STG.E desc[UR10][R72.64], R67 ;  /* 0x0000004348007986 */ /* 0x0001e2000c10190a */
[----:B------:R-:W-:Y:S01]  /*1ee0*/  FMUL R86, R86, UR7 ;  /* 0x0000000756567c20 */ /* 0x000fe20008400000 */
[C---:B------:R-:W-:Y:S01]  /*1ef0*/  IADD3 R125, PT, PT, R0.reuse, 0x700, RZ ;  /* 0x00000700007d7810 */ /* 0x040fe20007ffe0ff */
[----:B------:R-:W-:Y:S01]  /*1f00*/  FADD R87, R87, -UR15 ;  /* 0x8000000f57577e21 */ /* 0x000fe20008000000 */
[----:B------:R1:W-:Y:S01]  /*1f10*/  STG.E desc[UR10][R70.64], R79 ;  /* 0x0000004f46007986 */ /* 0x0003e2000c10190a */
[----:B------:R-:W-:Y:S01]  /*1f20*/  IADD3 R123, PT, PT, R0, 0x780, RZ ;  /* 0x00000780007b7810 */ /* 0x000fe20007ffe0ff */
[----:B------:R-:W-:Y:S01]  /*1f30*/  FADD R88, R88, -UR15 ;  /* 0x8000000f58587e21 */ /* 0x000fe20008000000 */
[C---:B------:R-:W-:Y:S01]  /*1f40*/  IADD3 R121, PT, PT, R0.reuse, 0x800, RZ ;  /* 0x0000080000797810 */ /* 0x040fe20007ffe0ff */
[----:B------:R2:W-:Y:S01]  /*1f50*/  STG.E desc[UR10][R68.64], R75 ;  /* 0x0000004b44007986 */ /* 0x0005e2000c10190a */
[----:B------:R-:W-:Y:S01]  /*1f60*/  IADD3 R119, PT, PT, R0, 0x880, RZ ;  /* 0x0000088000777810 */ /* 0x000fe20007ffe0ff */
[----:B------:R-:W-:Y:S01]  /*1f70*/  FADD R90, R90, -UR15 ;  /* 0x8000000f5a5a7e21 */ /* 0x000fe20008000000 */
[----:B------:R-:W-:Y:S01]  /*1f80*/  IMAD.WIDE.U32 R124, R125, 0x4, R62 ;  /* 0x000000047d7c7825 */ /* 0x000fe200078e003e */
[----:B0-----:R-:W-:-:S03]  /*1f90*/  IADD3 R73, PT, PT, R0, 0x580, RZ ;  /* 0x0000058000497810 */ /* 0x001fc60007ffe0ff */
[----:B------:R-:W-:Y:S01]  /*1fa0*/  FFMA R67, R17, R84, R47 ;  /* 0x0000005411437223 */ /* 0x000fe2000000002f */
[----:B------:R-:W-:Y:S01]  /*1fb0*/  FADD R92, R92, -UR15 ;  /* 0x8000000f5c5c7e21 */ /* 0x000fe20008000000 */
[----:B------:R-:W-:Y:S01]  /*1fc0*/  IMAD.WIDE.U32 R116, R109, 0x4, R62 ;  /* 0x000000046d747825 */ /* 0x000fe200078e003e */
[----:B-1----:R-:W-:-:S03]  /*1fd0*/  IADD3 R79, PT, PT, R0, 0x680, RZ ;  /* 0x00000680004f7810 */ /* 0x002fc60007ffe0ff */
[----:B------:R-:W-:Y:S01]  /*1fe0*/  @P0 FMUL R67, R67, UR8 ;  /* 0x0000000843430c20 */ /* 0x000fe20008400000 */
[----:B------:R-:W-:Y:S01]  /*1ff0*/  FMUL R87, R87, UR7 ;  /* 0x0000000757577c20 */ /* 0x000fe20008400000 */
[----:B------:R-:W-:Y:S01]  /*2000*/  IMAD.WIDE.U32 R70, R115, 0x4, R62 ;  /* 0x0000000473467825 */ /* 0x000fe200078e003e */
[----:B--2---:R-:W-:-:S03]  /*2010*/  IADD3 R75, PT, PT, R0, 0x600, RZ ;  /* 0x00000600004b7810 */ /* 0x004fc60007ffe0ff */
[----:B------:R-:W-:Y:S01]  /*2020*/  FMUL R88, R88, UR7 ;  /* 0x0000000758587c20 */ /* 0x000fe20008400000 */
[----:B------:R-:W-:Y:S01]  /*2030*/  FMUL R92, R92, UR7 ;  /* 0x000000075c5c7c20 */ /* 0x000fe20008400000 */
[----:B------:R-:W-:-:S04]  /*2040*/  IMAD.WIDE.U32 R68, R113, 0x4, R62 ;  /* 0x0000000471447825 */ /* 0x000fc800078e003e */
[----:B------:R-:W-:Y:S01]  /*2050*/  FFMA R113, R18, R85, R48 ;  /* 0x0000005512717223 */ /* 0x000fe20000000030 */
[----:B------:R-:W-:Y:S01]  /*2060*/  FFMA R87, R20, R87, R50 ;  /* 0x0000005714577223 */ /* 0x000fe20000000032 */
[----:B------:R-:W-:Y:S01]  /*2070*/  FADD R94, R94, -UR15 ;  /* 0x8000000f5e5e7e21 */ /* 0x000fe20008000000 */
[--C-:B------:R-:W-:Y:S01]  /*2080*/  IMAD.WIDE.U32 R84, R105, 0x4, R62.reuse ;  /* 0x0000000469547825 */ /* 0x100fe200078e003e */
[----:B------:R0:W-:Y:S03]  /*2090*/  STG.E desc[UR10][R68.64], R81 ;  /* 0x0000005144007986 */ /* 0x0001e6000c10190a */
[----:B------:R-:W-:Y:S01]  /*20a0*/  @P0 FMUL R113, R113, UR8 ;  /* 0x0000000871710c20 */ /* 0x000fe20008400000 */
[----:B------:R-:W-:Y:S01]  /*20b0*/  @P0 FMUL R87, R87, UR8 ;  /* 0x0000000857570c20 */ /* 0x000fe20008400000 */
[--C-:B------:R-:W-:Y:S01]  /*20c0*/  IMAD.WIDE.U32 R114, R107, 0x4, R62.reuse ;  /* 0x000000046b727825 */ /* 0x100fe200078e003e */
[----:B------:R1:W-:Y:S03]  /*20d0*/  STG.E desc[UR10][R70.64], R77 ;  /* 0x0000004d46007986 */ /* 0x0003e6000c10190a */
[----:B------:R-:W-:Y:S01]  /*20e0*/  FADD R96, R96, -UR15 ;  /* 0x8000000f60607e21 */ /* 0x000fe20008000000 */
[----:B------:R-:W-:Y:S01]  /*20f0*/  FADD R98, R98, -UR15 ;  /* 0x8000000f62627e21 */ /* 0x000fe20008000000 */
[----:B------:R-:W-:-:S04]  /*2100*/  IMAD.WIDE.U32 R122, R123, 0x4, R62 ;  /* 0x000000047b7a7825 */ /* 0x000fc800078e003e */
[----:B------:R-:W-:Y:S01]  /*2110*/  FADD R100, R100, -UR15 ;  /* 0x8000000f64647e21 */ /* 0x000fe20008000000 */
[----:B------:R-:W-:Y:S01]  /*2120*/  FMUL R96, R96, UR7 ;  /* 0x0000000760607c20 */ /* 0x000fe20008400000 */
[----:B------:R-:W-:Y:S01]  /*2130*/  FADD R102, R102, -UR15 ;  /* 0x8000000f66667e21 */ /* 0x000fe20008000000 */
[----:B------:R-:W-:-:S04]  /*2140*/  IMAD.WIDE.U32 R120, R121, 0x4, R62 ;  /* 0x0000000479787825 */ /* 0x000fc800078e003e */
[----:B------:R-:W-:Y:S01]  /*2150*/  FMUL R100, R100, UR7 ;  /* 0x0000000764647c20 */ /* 0x000fe20008400000 */
[----:B------:R-:W-:Y:S01]  /*2160*/  FADD R104, R104, -UR15 ;  /* 0x8000000f68687e21 */ /* 0x000fe20008000000 */
[----:B------:R-:W-:Y:S01]  /*2170*/  FADD R106, R106, -UR15 ;  /* 0x8000000f6a6a7e21 */ /* 0x000fe20008000000 */
[----:B0-----:R-:W-:-:S04]  /*2180*/  IMAD.WIDE.U32 R68, R75, 0x4, R62 ;  /* 0x000000044b447825 */ /* 0x001fc800078e003e */
[----:B------:R-:W-:Y:S01]  /*2190*/  FADD R108, R108, -UR15 ;  /* 0x8000000f6c6c7e21 */ /* 0x000fe20008000000 */
[----:B------:R-:W-:Y:S01]  /*21a0*/  FADD R110, R110, -UR15 ;  /* 0x8000000f6e6e7e21 */ /* 0x000fe20008000000 */
[----:B------:R-:W-:Y:S01]  /*21b0*/  FMUL R104, R104, UR7 ;  /* 0x0000000768687c20 */ /* 0x000fe20008400000 */
[----:B-1----:R-:W-:-:S04]  /*21c0*/  IMAD.WIDE.U32 R70, R73, 0x4, R62 ;  /* 0x0000000449467825 */ /* 0x002fc800078e003e */
[----:B------:R-:W-:Y:S01]  /*21d0*/  FADD R111, R111, -UR15 ;  /* 0x8000000f6f6f7e21 */ /* 0x000fe20008000000 */
[----:B------:R-:W-:Y:S01]  /*21e0*/  FADD R112, R112, -UR15 ;  /* 0x8000000f70707e21 */ /* 0x000fe20008000000 */
[----:B------:R-:W-:Y:S01]  /*21f0*/  FMUL R108, R108, UR7 ;  /* 0x000000076c6c7c20 */ /* 0x000fe20008400000 */
[--C-:B------:R-:W-:Y:S01]  /*2200*/  IMAD.WIDE.U32 R72, R79, 0x4, R62.reuse ;  /* 0x000000044f487825 */ /* 0x100fe200078e003e */
[----:B------:R0:W-:Y:S03]  /*2210*/  STG.E desc[UR10][R70.64], R83 ;  /* 0x0000005346007986 */ /* 0x0001e6000c10190a */
[--C-:B------:R-:W-:Y:S01]  /*2220*/  IMAD.WIDE.U32 R74, R95, 0x4, R62.reuse ;  /* 0x000000045f4a7825 */ /* 0x100fe200078e003e */
[----:B------:R1:W-:Y:S03]  /*2230*/  STG.E desc[UR10][R68.64], R67 ;  /* 0x0000004344007986 */ /* 0x0003e6000c10190a */
[--C-:B------:R-:W-:Y:S01]  /*2240*/  IMAD.WIDE.U32 R76, R97, 0x4, R62.reuse ;  /* 0x00000004614c7825 */ /* 0x100fe200078e003e */
[----:B------:R2:W-:Y:S03]  /*2250*/  STG.E desc[UR10][R72.64], R113 ;  /* 0x0000007148007986 */ /* 0x0005e6000c10190a */
[----:B------:R-:W-:-:S04]  /*2260*/  IMAD.WIDE.U32 R78, R99, 0x4, R62 ;  /* 0x00000004634e7825 */ /* 0x000fc800078e003e */
[----:B0-----:R-:W-:-:S04]  /*2270*/  IMAD.WIDE.U32 R70, R91, 0x4, R62 ;  /* 0x000000045b467825 */ /* 0x001fc800078e003e */
[----:B-1----:R-:W-:Y:S01]  /*2280*/  FFMA R67, R19, R86, R49 ;  /* 0x0000005613437223 */ /* 0x002fe20000000031 */
[----:B------:R-:W-:Y:S01]  /*2290*/  FFMA R91, R23, R92, R53 ;  /* 0x0000005c175b7223 */ /* 0x000fe20000000035 */
[----:B------:R-:W-:Y:S01]  /*22a0*/  IMAD.WIDE.U32 R68, R89, 0x4, R62 ;  /* 0x0000000459447825 */ /* 0x000fe200078e003e */
[----:B------:R-:W-:-:S03]  /*22b0*/  IADD3 R89, PT, PT, R0, 0x900, RZ ;  /* 0x0000090000597810 */ /* 0x000fc60007ffe0ff */
[----:B------:R-:W-:Y:S01]  /*22c0*/  @P0 FMUL R67, R67, UR8 ;  /* 0x0000000843430c20 */ /* 0x000fe20008400000 */
[----:B------:R-:W-:Y:S01]  /*22d0*/  @P0 FMUL R91, R91, UR8 ;  /* 0x000000085b5b0c20 */ /* 0x000fe20008400000 */
[----:B--2---:R-:W-:-:S04]  /*22e0*/  IMAD.WIDE.U32 R72, R93, 0x4, R62 ;  /* 0x000000045d487825 */ /* 0x004fc800078e003e */
[----:B------:R-:W-:Y:S01]  /*22f0*/  FMUL R93, R94, UR7 ;  /* 0x000000075e5d7c20 */ /* 0x000fe20008400000 */
[----:B------:R-:W-:Y:S01]  /*2300*/  FMUL R0, R111, UR7 ;  /* 0x000000076f007c20 */ /* 0x000fe20008400000 */
[----:B------:R0:W-:Y:S01]  /*2310*/  STG.E desc[UR10][R124.64], R67 ;  /* 0x000000437c007986 */ /* 0x0001e2000c10190a */
[----:B------:R-:W-:-:S04]  /*2320*/  IMAD.WIDE.U32 R80, R101, 0x4, R62 ;  /* 0x0000000465507825 */ /* 0x000fc800078e003e */
[----:B------:R-:W-:Y:S01]  /*2330*/  FFMA R93, R24, R93, R54 ;  /* 0x0000005d185d7223 */ /* 0x000fe20000000036 */
[----:B------:R1:W-:Y:S01]  /*2340*/  STG.E desc[UR10][R122.64], R87 ;  /* 0x000000577a007986 */ /* 0x0003e2000c10190a */
[----:B------:R-:W-:-:S04]  /*2350*/  IMAD.WIDE.U32 R82, R103, 0x4, R62 ;  /* 0x0000000467527825 */ /* 0x000fc800078e003e */
[----:B------:R-:W-:Y:S01]  /*2360*/  @P0 FMUL R93, R93, UR8 ;  /* 0x000000085d5d0c20 */ /* 0x000fe20008400000 */
[----:B------:R-:W-:-:S04]  /*2370*/  IMAD.WIDE.U32 R118, R119, 0x4, R62 ;  /* 0x0000000477767825 */ /* 0x000fc800078e003e */
[----:B0-----:R-:W-:Y:S01]  /*2380*/  FFMA R67, R21, R88, R51 ;  /* 0x0000005815437223 */ /* 0x001fe20000000033 */
[----:B------:R-:W-:-:S04]  /*2390*/  IMAD.WIDE.U32 R62, R89, 0x4, R62 ;  /* 0x00000004593e7825 */ /* 0x000fc800078e003e */
[----:B------:R-:W-:Y:S01]  /*23a0*/  FMUL R89, R90, UR7 ;  /* 0x000000075a597c20 */ /* 0x000fe20008400000 */
[----:B------:R-:W-:Y:S01]  /*23b0*/  @P0 FMUL R67, R67, UR8 ;  /* 0x0000000843430c20 */ /* 0x000fe20008400000 */
[----:B-1----:R-:W-:Y:S02]  /*23c0*/  FMUL R87, R98, UR7 ;  /* 0x0000000762577c20 */ /* 0x002fe40008400000 */
[----:B------:R-:W-:Y:S02]  /*23d0*/  FFMA R89, R22, R89, R52 ;  /* 0x0000005916597223 */ /* 0x000fe40000000034 */
[----:B------:R0:W-:Y:S02]  /*23e0*/  STG.E desc[UR10][R120.64], R67 ;  /* 0x0000004378007986 */ /* 0x0001e4000c10190a */
[----:B------:R-:W-:Y:S01]  /*23f0*/  @P0 FMUL R89, R89, UR8 ;  /* 0x0000000859590c20 */ /* 0x000fe20008400000 */
[----:B------:R-:W-:-:S04]  /*2400*/  FFMA R87, R26, R87, R56 ;  /* 0x000000571a577223 */ /* 0x000fc80000000038 */
[----:B------:R1:W-:Y:S01]  /*2410*/  STG.E desc[UR10][R118.64], R89 ;  /* 0x0000005976007986 */ /* 0x0003e2000c10190a */
[----:B------:R-:W-:-:S03]  /*2420*/  @P0 FMUL R87, R87, UR8 ;  /* 0x0000000857570c20 */ /* 0x000fc60008400000 */
[----:B------:R2:W-:Y:S01]  /*2430*/  STG.E desc[UR10][R62.64], R91 ;  /* 0x0000005b3e007986 */ /* 0x0005e2000c10190a */
[----:B0-----:R-:W-:-:S03]  /*2440*/  FFMA R67, R27, R100, R57 ;  /* 0x000000641b437223 */ /* 0x001fc60000000039 */
[----:B------:R0:W-:Y:S01]  /*2450*/  STG.E desc[UR10][R68.64], R93 ;  /* 0x0000005d44007986 */ /* 0x0001e2000c10190a */
[----:B------:R-:W-:Y:S01]  /*2460*/  @P0 FMUL R67, R67, UR8 ;  /* 0x0000000843430c20 */ /* 0x000fe20008400000 */
[----:B-1----:R-:W-:Y:S01]  /*2470*/  FMUL R89, R102, UR7 ;  /* 0x0000000766597c20 */ /* 0x002fe20008400000 */
[----:B--2---:R-:W-:Y:S01]  /*2480*/  FFMA R63, R25, R96, R55 ;  /* 0x00000060193f7223 */ /* 0x004fe20000000037 */
[----:B------:R-:W-:Y:S02]  /*2490*/  FMUL R91, R106, UR7 ;  /* 0x000000076a5b7c20 */ /* 0x000fe40008400000 */
[----:B------:R-:W-:Y:S01]  /*24a0*/  FFMA R89, R28, R89, R58 ;  /* 0x000000591c597223 */ /* 0x000fe2000000003a */
[----:B------:R-:W-:Y:S01]  /*24b0*/  @P0 FMUL R63, R63, UR8 ;  /* 0x000000083f3f0c20 */ /* 0x000fe20008400000 */
[----:B0-----:R-:W-:Y:S01]  /*24c0*/  FFMA R69, R29, R104, R59 ;  /* 0x000000681d457223 */ /* 0x001fe2000000003b */
[----:B------:R-:W-:Y:S01]  /*24d0*/  FFMA R91, R30, R91, R60 ;  /* 0x0000005b1e5b7223 */ /* 0x000fe2000000003c */
[----:B------:R-:W-:-:S02]  /*24e0*/  @P0 FMUL R89, R89, UR8 ;  /* 0x0000000859590c20 */ /* 0x000fc40008400000 */
[----:B------:R0:W-:Y:S01]  /*24f0*/  STG.E desc[UR10][R70.64], R63 ;  /* 0x0000003f46007986 */ /* 0x0001e2000c10190a */
[----:B------:R-:W-:Y:S01]  /*2500*/  @P0 FMUL R69, R69, UR8 ;  /* 0x0000000845450c20 */ /* 0x000fe20008400000 */
[----:B------:R-:W-:Y:S02]  /*2510*/  @P0 FMUL R91, R91, UR8 ;  /* 0x000000085b5b0c20 */ /* 0x000fe40008400000 */
[----:B------:R1:W-:Y:S04]  /*2520*/  STG.E desc[UR10][R72.64], R87 ;  /* 0x0000005748007986 */ /* 0x0003e8000c10190a */
[----:B------:R2:W-:Y:S01]  /*2530*/  STG.E desc[UR10][R74.64], R67 ;  /* 0x000000434a007986 */ /* 0x0005e2000c10190a */
[----:B0-----:R-:W-:Y:S01]  /*2540*/  FMUL R71, R110, UR7 ;  /* 0x000000076e477c20 */ /* 0x001fe20008400000 */
[----:B------:R-:W-:-:S02]  /*2550*/  FFMA R63, R31, R108, R61 ;  /* 0x0000006c1f3f7223 */ /* 0x000fc4000000003d */
[----:B------:R0:W-:Y:S01]  /*2560*/  STG.E desc[UR10][R76.64], R89 ;  /* 0x000000594c007986 */ /* 0x0001e2000c10190a */
[----:B-1----:R-:W-:Y:S01]  /*2570*/  FMUL R73, R112, UR7 ;  /* 0x0000000770497c20 */ /* 0x002fe20008400000 */
[----:B------:R-:W-:Y:S01]  /*2580*/  FFMA R71, R32, R71, R64 ;  /* 0x0000004720477223 */ /* 0x000fe20000000040 */
[----:B------:R-:W-:Y:S01]  /*2590*/  @P0 FMUL R63, R63, UR8 ;  /* 0x000000083f3f0c20 */ /* 0x000fe20008400000 */
[----:B------:R0:W-:Y:S01]  /*25a0*/  STG.E desc[UR10][R78.64], R69 ;  /* 0x000000454e007986 */ /* 0x0001e2000c10190a */
[----:B--2---:R-:W-:Y:S01]  /*25b0*/  FFMA R67, R33, R0, R65 ;  /* 0x0000000021437223 */ /* 0x004fe20000000041 */
[----:B------:R-:W-:Y:S01]  /*25c0*/  FFMA R73, R34, R73, R66 ;  /* 0x0000004922497223 */ /* 0x000fe20000000042 */
[----:B------:R-:W-:Y:S01]  /*25d0*/  @P0 FMUL R71, R71, UR8 ;  /* 0x0000000847470c20 */ /* 0x000fe20008400000 */
[----:B------:R0:W-:Y:S01]  /*25e0*/  STG.E desc[UR10][R80.64], R91 ;  /* 0x0000005b50007986 */ /* 0x0001e2000c10190a */
[----:B------:R-:W-:Y:S01]  /*25f0*/  @P0 FMUL R67, R67, UR8 ;  /* 0x0000000843430c20 */ /* 0x000fe20008400000 */
[----:B------:R-:W-:-:S02]  /*2600*/  @P0 FMUL R73, R73, UR8 ;  /* 0x0000000849490c20 */ /* 0x000fc40008400000 */
[----:B------:R0:W-:Y:S04]  /*2610*/  STG.E desc[UR10][R82.64], R63 ;  /* 0x0000003f52007986 */ /* 0x0001e8000c10190a */
[----:B------:R0:W-:Y:S04]  /*2620*/  STG.E desc[UR10][R84.64], R71 ;  /* 0x0000004754007986 */ /* 0x0001e8000c10190a */
[----:B------:R0:W-:Y:S04]  /*2630*/  STG.E desc[UR10][R114.64], R67 ;  /* 0x0000004372007986 */ /* 0x0001e8000c10190a */
[----:B------:R0:W-:Y:S01]  /*2640*/  STG.E desc[UR10][R116.64], R73 ;  /* 0x0000004974007986 */ /* 0x0001e2000c10190a */
[----:B------:R-:W-:Y:S05]  /*2650*/  BRA `(.L_x_8806) ;  /* 0x0000000c00887947 */ /* 0x000fea0003800000 */
.L_x_8805:
[----:B------:R-:W-:Y:S01]  /*2660*/  FADD R69, R69, -UR15 ;  /* 0x8000000f45457e21 */ /* 0x000fe20008000000 */
[----:B------:R-:W-:Y:S01]  /*2670*/  FADD R71, R71, -UR15 ;  /* 0x8000000f47477e21 */ /* 0x000fe20008000000 */
[----:B------:R-:W-:Y:S01]  /*2680*/  FADD R73, R73, -UR15 ;  /* 0x8000000f49497e21 */ /* 0x000fe20008000000 */
[----:B------:R-:W-:Y:S01]  /*2690*/  FADD R75, R75, -UR15 ;  /* 0x8000000f4b4b7e21 */ /* 0x000fe20008000000 */
[----:B------:R-:W-:Y:S01]  /*26a0*/  FMUL R0, R69, UR7 ;  /* 0x0000000745007c20 */ /* 0x000fe20008400000 */
[----:B------:R-:W-:Y:S01]  /*26b0*/  FMUL R71, R71, UR7 ;  /* 0x0000000747477c20 */ /* 0x000fe20008400000 */
[----:B0-----:R-:W-:Y:S01]  /*26c0*/  FMUL R114, R73, UR7 ;  /* 0x0000000749727c20 */ /* 0x001fe20008400000 */
[----:B------:R-:W-:Y:S01]  /*26d0*/  FMUL R73, R75, UR7 ;  /* 0x000000074b497c20 */ /* 0x000fe20008400000 */
[----:B-----5:R-:W-:Y:S01]  /*26e0*/  FFMA R62, R5, R0, R35 ;  /* 0x00000000053e7223 */ /* 0x020fe20000000023 */
[----:B------:R-:W-:Y:S01]  /*26f0*/  FFMA R69, R6, R71, R36 ;  /* 0x0000004706457223 */ /* 0x000fe20000000024 */
[----:B------:R-:W-:Y:S01]  /*2700*/  FADD R76, R76, -UR15 ;  /* 0x8000000f4c4c7e21 */ /* 0x000fe20008000000 */
[----:B------:R-:W-:Y:S01]  /*2710*/  FADD R77, R77, -UR15 ;  /* 0x8000000f4d4d7e21 */ /* 0x000fe20008000000 */
[----:B------:R-:W-:Y:S01]  /*2720*/  FMUL R63, R62, UR8 ;  /* 0x000000083e3f7c20 */ /* 0x000fe20008400000 */
[----:B------:R-:W-:Y:S01]  /*2730*/  FADD R78, R78, -UR15 ;  /* 0x8000000f4e4e7e21 */ /* 0x000fe20008000000 */
[----:B------:R-:W-:Y:S01]  /*2740*/  ISETP.NE.AND P0, PT, RZ, UR9, PT ;  /* 0x00000009ff007c0c */ /* 0x000fe2000bf05270 */
[----:B------:R-:W-:Y:S01]  /*2750*/  FADD R79, R79, -UR15 ;  /* 0x8000000f4f4f7e21 */ /* 0x000fe20008000000 */
[----:B------:R-:W-:Y:S01]  /*2760*/  FFMA R114, R7, R114, R37 ;  /* 0x0000007207727223 */ /* 0x000fe20000000025 */
[----:B------:R-:W-:Y:S01]  /*2770*/  FFMA R73, R8, R73, R38 ;  /* 0x0000004908497223 */ /* 0x000fe20000000026 */
[----:B------:R-:W-:Y:S01]  /*2780*/  FMUL R76, R76, UR7 ;  /* 0x000000074c4c7c20 */ /* 0x000fe20008400000 */
[----:B------:R-:W-:Y:S01]  /*2790*/  FMUL R77, R77, UR7 ;  /* 0x000000074d4d7c20 */ /* 0x000fe20008400000 */
[----:B------:R-:W-:Y:S01]  /*27a0*/  FMNMX3 R0, R3, |R62|, |R69|, !PT ;  /* 0x4000003e03007276 */ /* 0x000fe20007800445 */
[----:B------:R-:W-:Y:S01]  /*27b0*/  FMUL R78, R78, UR7 ;  /* 0x000000074e4e7c20 */ /* 0x000fe20008400000 */
[----:B------:R-:W-:Y:S01]  /*27c0*/  FSEL R3, R62, R63, !P0 ;  /* 0x0000003f3e037208 */ /* 0x000fe20004000000 */
[----:B------:R-:W-:Y:S01]  /*27d0*/  FADD R80, R80, -UR15 ;  /* 0x8000000f50507e21 */ /* 0x000fe20008000000 */
[----:B------:R-:W-:Y:S01]  /*27e0*/  FMUL R63, R79, UR7 ;  /* 0x000000074f3f7c20 */ /* 0x000fe20008400000 */
[----:B------:R-:W-:Y:S01]  /*27f0*/  FADD R81, R81, -UR15 ;  /* 0x8000000f51517e21 */ /* 0x000fe20008000000 */
[----:B------:R-:W-:Y:S01]  /*2800*/  FFMA R76, R9, R76, R39 ;  /* 0x0000004c094c7223 */ /* 0x000fe20000000027 */
[----:B------:R-:W-:Y:S01]  /*2810*/  FFMA R79, R10, R77, R40 ;  /* 0x0000004d0a4f7223 */ /* 0x000fe20000000028 */
[----:B------:R-:W-:Y:S01]  /*2820*/  FMNMX3 R0, R0, |R114|, |R73|, !PT ;  /* 0x4000007200007276 */ /* 0x000fe20007800449 */
[----:B------:R-:W-:Y:S01]  /*2830*/  FFMA R113, R11, R78, R41 ;  /* 0x0000004e0b717223 */ /* 0x000fe20000000029 */
[----:B------:R-:W-:Y:S01]  /*2840*/  FMUL R80, R80, UR7 ;  /* 0x0000000750507c20 */ /* 0x000fe20008400000 */
[----:B------:R-:W-:Y:S01]  /*2850*/  FMUL R115, R81, UR7 ;  /* 0x0000000751737c20 */ /* 0x000fe20008400000 */
[----:B------:R-:W-:Y:S01]  /*2860*/  FFMA R78, R12, R63, R42 ;  /* 0x0000003f0c4e7223 */ /* 0x000fe2000000002a */
[----:B------:R-:W-:Y:S01]  /*2870*/  FADD R82, R82, -UR15 ;  /* 0x8000000f52527e21 */ /* 0x000fe20008000000 */
[----:B------:R-:W-:Y:S01]  /*2880*/  FADD R83, R83, -UR15 ;  /* 0x8000000f53537e21 */ /* 0x000fe20008000000 */
[----:B------:R-:W-:Y:S01]  /*2890*/  FMUL R81, R76, UR8 ;  /* 0x000000084c517c20 */ /* 0x000fe20008400000 */
[----:B------:R-:W-:Y:S01]  /*28a0*/  FMNMX3 R63, R0, |R76|, |R79|, !PT ;  /* 0x4000004c003f7276 */ /* 0x000fe2000780044f */
[----:B------:R-:W-:Y:S01]  /*28b0*/  FMUL R62, R113, UR8 ;  /* 0x00000008713e7c20 */ /* 0x000fe20008400000 */
[----:B------:R-:W-:Y:S01]  /*28c0*/  FFMA R71, R13, R80, R43 ;  /* 0x000000500d477223 */ /* 0x000fe2000000002b */
[----:B------:R-:W-:Y:S01]  /*28d0*/  FADD R84, R84, -UR15 ;  /* 0x8000000f54547e21 */ /* 0x000fe20008000000 */
[----:B------:R-:W-:Y:S01]  /*28e0*/  FADD R86, R86, -UR15 ;  /* 0x8000000f56567e21 */ /* 0x000fe20008000000 */
        /* <DEDUP_REMOVED lines=8> */
[----:B------:R-:W-:Y:S01]  /*2970*/  FSEL R113, R113, R62, !P0 ;  /* 0x0000003e71717208 */ /* 0x000fe20004000000 */
[----:B------:R-:W-:Y:S01]  /*2980*/  FMUL R62, R84, UR7 ;  /* 0x00000007543e7c20 */ /* 0x000fe20008400000 */
[----:B------:R-:W-:Y:S01]  /*2990*/  FMUL R76, R86, UR7 ;  /* 0x00000007564c7c20 */ /* 0x000fe20008400000 */
[----:B------:R-:W-:Y:S01]  /*29a0*/  FMUL R85, R85, UR7 ;  /* 0x0000000755557c20 */ /* 0x000fe20008400000 */
[----:B------:R-:W-:Y:S01]  /*29b0*/  FFMA R86, R15, R82, R45 ;  /* 0x000000520f567223 */ /* 0x000fe2000000002d */
[----:B------:R-:W-:Y:S01]  /*29c0*/  FFMA R84, R16, R83, R46 ;  /* 0x0000005310547223 */ /* 0x000fe2000000002e */
[----:B------:R-:W-:Y:S01]  /*29d0*/  FMNMX3 R63, R63, |R71|, |R0|, !PT ;  /* 0x400000473f3f7276 */ /* 0x000fe20007800400 */
[----:B------:R-:W-:Y:S01]  /*29e0*/  FMUL R75, R114, UR8 ;  /* 0x00000008724b7c20 */ /* 0x000fe20008400000 */
[----:B------:R-:W-:Y:S01]  /*29f0*/  FSEL R80, R71, R80, !P0 ;  /* 0x0000005047507208 */ /* 0x000fe20004000000 */
[----:B------:R-:W-:Y:S01]  /*2a00*/  FMUL R115, R87, UR7 ;  /* 0x0000000757737c20 */ /* 0x000fe20008400000 */
[----:B------:R-:W-:Y:S01]  /*2a10*/  FFMA R87, R17, R62, R47 ;  /* 0x0000003e11577223 */ /* 0x000fe2000000002f */
[----:B------:R-:W-:Y:S01]  /*2a20*/  FFMA R83, R18, R85, R48 ;  /* 0x0000005512537223 */ /* 0x000fe20000000030 */
[----:B------:R-:W-:Y:S01]  /*2a30*/  FFMA R77, R19, R76, R49 ;  /* 0x0000004c134d7223 */ /* 0x000fe20000000031 */
[----:B------:R-:W-:Y:S01]  /*2a40*/  FMUL R71, R86, UR8 ;  /* 0x0000000856477c20 */ /* 0x000fe20008400000 */
[----:B------:R-:W-:Y:S01]  /*2a50*/  FMNMX3 R62, R63, |R86|, |R84|, !PT ;  /* 0x400000563f3e7276 */ /* 0x000fe20007800454 */
[----:B------:R-:W-:Y:S01]  /*2a60*/  FADD R88, R88, -UR15 ;  /* 0x8000000f58587e21 */ /* 0x000fe20008000000 */
[----:B------:R-:W-:Y:S01]  /*2a70*/  FADD R90, R90, -UR15 ;  /* 0x8000000f5a5a7e21 */ /* 0x000fe20008000000 */
[----:B------:R-:W-:Y:S01]  /*2a80*/  FSEL R75, R114, R75, !P0 ;  /* 0x0000004b724b7208 */ /* 0x000fe20004000000 */
[C---:B------:R-:W-:Y:S01]  /*2a90*/  FMUL R114, R77.reuse, UR8 ;  /* 0x000000084d727c20 */ /* 0x040fe20008400000 */
[----:B------:R-:W-:Y:S01]  /*2aa0*/  FFMA R82, R20, R115, R50 ;  /* 0x0000007314527223 */ /* 0x000fe20000000032 */
[----:B------:R-:W-:Y:S01]  /*2ab0*/  FMNMX3 R63, R62, |R87|, |R83|, !PT ;  /* 0x400000573e3f7276 */ /* 0x000fe20007800453 */
[----:B------:R-:W-:Y:S01]  /*2ac0*/  FADD R92, R92, -UR15 ;  /* 0x8000000f5c5c7e21 */ /* 0x000fe20008000000 */
[----:B------:R-:W-:Y:S01]  /*2ad0*/  FSEL R86, R86, R71, !P0 ;  /* 0x0000004756567208 */ /* 0x000fe20004000000 */
[----:B------:R-:W-:Y:S01]  /*2ae0*/  FADD R98, R98, -UR15 ;  /* 0x8000000f62627e21 */ /* 0x000fe20008000000 */
[----:B------:R-:W-:Y:S01]  /*2af0*/  FADD R94, R94, -UR15 ;  /* 0x8000000f5e5e7e21 */ /* 0x000fe20008000000 */
[----:B------:R-:W-:Y:S01]  /*2b00*/  FMUL R88, R88, UR7 ;  /* 0x0000000758587c20 */ /* 0x000fe20008400000 */
[----:B------:R-:W-:Y:S01]  /*2b10*/  FMUL R71, R90, UR7 ;  /* 0x000000075a477c20 */ /* 0x000fe20008400000 */
[----:B------:R-:W-:Y:S01]  /*2b20*/  FSEL R85, R77, R114, !P0 ;  /* 0x000000724d557208 */ /* 0x000fe20004000000 */
[----:B------:R-:W-:Y:S01]  /*2b30*/  FMUL R62, R92, UR7 ;  /* 0x000000075c3e7c20 */ /* 0x000fe20008400000 */
[----:B------:R-:W-:Y:S01]  /*2b40*/  FMNMX3 R63, R63, |R77|, |R82|, !PT ;  /* 0x4000004d3f3f7276 */ /* 0x000fe20007800452 */
[----:B------:R-:W-:Y:S01]  /*2b50*/  FMUL R117, R98, UR7 ;  /* 0x0000000762757c20 */ /* 0x000fe20008400000 */
[----:B------:R-:W-:Y:S01]  /*2b60*/  FMUL R77, R94, UR7 ;  /* 0x000000075e4d7c20 */ /* 0x000fe20008400000 */
[----:B------:R-:W-:Y:S01]  /*2b70*/  FFMA R98, R21, R88, R51 ;  /* 0x0000005815627223 */ /* 0x000fe20000000033 */
[----:B------:R-:W-:Y:S01]  /*2b80*/  FFMA R92, R22, R71, R52 ;  /* 0x00000047165c7223 */ /* 0x000fe20000000034 */
[----:B------:R-:W-:Y:S01]  /*2b90*/  FADD R96, R96, -UR15 ;  /* 0x8000000f60607e21 */ /* 0x000fe20008000000 */
[----:B------:R-:W-:Y:S01]  /*2ba0*/  FMUL R76, R87, UR8 ;  /* 0x00000008574c7c20 */ /* 0x000fe20008400000 */
[----:B------:R-:W-:Y:S01]  /*2bb0*/  FFMA R62, R23, R62, R53 ;  /* 0x0000003e173e7223 */ /* 0x000fe20000000035 */
[----:B------:R-:W-:Y:S01]  /*2bc0*/  FFMA R90, R24, R77, R54 ;  /* 0x0000004d185a7223 */ /* 0x000fe20000000036 */
[----:B------:R-:W-:Y:S01]  /*2bd0*/  FMUL R96, R96, UR7 ;  /* 0x0000000760607c20 */ /* 0x000fe20008400000 */
[----:B------:R-:W-:Y:S01]  /*2be0*/  FMNMX3 R63, R63, |R98|, |R92|, !PT ;  /* 0x400000623f3f7276 */ /* 0x000fe2000780045c */
[----:B------:R-:W-:Y:S01]  /*2bf0*/  FMUL R71, R98, UR8 ;  /* 0x0000000862477c20 */ /* 0x000fe20008400000 */
[----:B------:R-:W-:Y:S01]  /*2c00*/  FSEL R87, R87, R76, !P0 ;  /* 0x0000004c57577208 */ /* 0x000fe20004000000 */
[----:B------:R-:W-:Y:S01]  /*2c10*/  FFMA R76, R25, R96, R55 ;  /* 0x00000060194c7223 */ /* 0x000fe20000000037 */
[----:B------:R-:W-:Y:S01]  /*2c20*/  FMUL R77, R62, UR8 ;  /* 0x000000083e4d7c20 */ /* 0x000fe20008400000 */
[----:B------:R-:W-:Y:S01]  /*2c30*/  FFMA R88, R26, R117, R56 ;  /* 0x000000751a587223 */ /* 0x000fe20000000038 */
[----:B------:R-:W-:Y:S01]  /*2c40*/  FMNMX3 R63, R63, |R62|, |R90|, !PT ;  /* 0x4000003e3f3f7276 */ /* 0x000fe2000780045a */
[----:B------:R-:W-:Y:S01]  /*2c50*/  FADD R100, R100, -UR15 ;  /* 0x8000000f64647e21 */ /* 0x000fe20008000000 */
[----:B------:R-:W-:Y:S01]  /*2c60*/  FSEL R98, R98, R71, !P0 ;  /* 0x0000004762627208 */ /* 0x000fe20004000000 */
[----:B------:R-:W-:Y:S01]  /*2c70*/  FADD R104, R104, -UR15 ;  /* 0x8000000f68687e21 */ /* 0x000fe20008000000 */
[----:B------:R-:W-:Y:S01]  /*2c80*/  FSEL R96, R62, R77, !P0 ;  /* 0x0000004d3e607208 */ /* 0x000fe20004000000 */
[----:B------:R-:W-:Y:S01]  /*2c90*/  FMUL R115, R76, UR8 ;  /* 0x000000084c737c20 */ /* 0x000fe20008400000 */
[----:B------:R-:W-:Y:S01]  /*2ca0*/  FMNMX3 R71, R63, |R76|, |R88|, !PT ;  /* 0x4000004c3f477276 */ /* 0x000fe20007800458 */
[----:B------:R-:W-:Y:S01]  /*2cb0*/  FMUL R100, R100, UR7 ;  /* 0x0000000764647c20 */ /* 0x000fe20008400000 */
[----:B------:R-:W0:Y:S01]  /*2cc0*/  LDC.64 R62, c[0x0][0x3c8] ;  /* 0x0000f200ff3e7b82 */ /* 0x000e220000000a00 */
[----:B------:R-:W-:Y:S01]  /*2cd0*/  FADD R102, R102, -UR15 ;  /* 0x8000000f66667e21 */ /* 0x000fe20008000000 */
[----:B------:R-:W-:Y:S01]  /*2ce0*/  FMUL R104, R104, UR7 ;  /* 0x0000000768687c20 */ /* 0x000fe20008400000 */
[----:B------:R-:W-:Y:S01]  /*2cf0*/  FFMA R100, R27, R100, R57 ;  /* 0x000000641b647223 */ /* 0x000fe20000000039 */
[----:B------:R-:W-:Y:S01]  /*2d00*/  FSEL R94, R76, R115, !P0 ;  /* 0x000000734c5e7208 */ /* 0x000fe20004000000 */
[----:B------:R-:W-:Y:S01]  /*2d10*/  FADD R106, R106, -UR15 ;  /* 0x8000000f6a6a7e21 */ /* 0x000fe20008000000 */
[----:B------:R-:W-:Y:S01]  /*2d20*/  FADD R108, R108, -UR15 ;  /* 0x8000000f6c6c7e21 */ /* 0x000fe20008000000 */
[----:B------:R-:W-:Y:S01]  /*2d30*/  FMUL R115, R102, UR7 ;  /* 0x0000000766737c20 */ /* 0x000fe20008400000 */
[----:B------:R-:W-:Y:S01]  /*2d40*/  FFMA R76, R29, R104, R59 ;  /* 0x000000681d4c7223 */ /* 0x000fe2000000003b */
[----:B------:R-:W-:Y:S01]  /*2d50*/  FMUL R77, R100, UR8 ;  /* 0x00000008644d7c20 */ /* 0x000fe20008400000 */
[----:B------:R-:W-:Y:S01]  /*2d60*/  FMUL R117, R106, UR7 ;  /* 0x000000076a757c20 */ /* 0x000fe20008400000 */
[----:B------:R-:W-:Y:S01]  /*2d70*/  FMUL R104, R108, UR7 ;  /* 0x000000076c687c20 */ /* 0x000fe20008400000 */
[----:B------:R-:W-:Y:S01]  /*2d80*/  FADD R114, R110, -UR15 ;  /* 0x8000000f6e727e21 */ /* 0x000fe20008000000 */
[----:B------:R-:W-:Y:S01]  /*2d90*/  FFMA R106, R28, R115, R58 ;  /* 0x000000731c6a7223 */ /* 0x000fe2000000003a */
[----:B------:R-:W-:Y:S01]  /*2da0*/  FMUL R115, R76, UR8 ;  /* 0x000000084c737c20 */ /* 0x000fe20008400000 */
[----:B------:R-:W-:Y:S01]  /*2db0*/  FSEL R108, R100, R77, !P0 ;  /* 0x0000004d646c7208 */ /* 0x000fe20004000000 */
[----:B------:R-:W-:Y:S01]  /*2dc0*/  FFMA R110, R31, R104, R61 ;  /* 0x000000681f6e7223 */ /* 0x000fe2000000003d */
[----:B------:R-:W-:Y:S01]  /*2dd0*/  FFMA R102, R30, R117, R60 ;  /* 0x000000751e667223 */ /* 0x000fe2000000003c */
[----:B------:R-:W-:Y:S01]  /*2de0*/  FMUL R77, R114, UR7 ;  /* 0x00000007724d7c20 */ /* 0x000fe20008400000 */
[----:B------:R-:W-:Y:S01]  /*2df0*/  FMNMX3 R71, R71, |R100|, |R106|, !PT ;  /* 0x4000006447477276 */ /* 0x000fe2000780046a */
[----:B------:R-:W-:Y:S01]  /*2e00*/  FADD R111, R111, -UR15 ;  /* 0x8000000f6f6f7e21 */ /* 0x000fe20008000000 */
[----:B------:R-:W-:Y:S01]  /*2e10*/  FSEL R104, R76, R115, !P0 ;  /* 0x000000734c687208 */ /* 0x000fe20004000000 */
[----:B------:R-:W-:Y:S01]  /*2e20*/  FMUL R115, R110, UR8 ;  /* 0x000000086e737c20 */ /* 0x000fe20008400000 */
[----:B------:R-:W-:Y:S01]  /*2e30*/  FFMA R100, R32, R77, R64 ;  /* 0x0000004d20647223 */ /* 0x000fe20000000040 */
[----:B------:R-:W-:Y:S01]  /*2e40*/  FMNMX3 R71, R71, |R76|, |R102|, !PT ;  /* 0x4000004c47477276 */ /* 0x000fe20007800466 */
[----:B0-----:R-:W-:-:S04]  /*2e50*/  IMAD.WIDE.U32 R76, R67, 0x4, R62 ;  /* 0x00000004434c7825 */ /* 0x001fc800078e003e */
[----:B------:R-:W-:Y:S01]  /*2e60*/  FADD R112, R112, -UR15 ;  /* 0x8000000f70707e21 */ /* 0x000fe20008000000 */
[----:B------:R-:W-:Y:S01]  /*2e70*/  FSEL R67, R110, R115, !P0 ;  /* 0x000000736e437208 */ /* 0x000fe20004000000 */
[----:B------:R-:W-:Y:S01]  /*2e80*/  @P0 FMUL R69, R69, UR8 ;  /* 0x0000000845450c20 */ /* 0x000fe20008400000 */
[----:B------:R-:W-:Y:S01]  /*2e90*/  FMNMX3 R115, R71, |R110|, |R100|, !PT ;  /* 0x4000006e47737276 */ /* 0x000fe20007800464 */
[----:B------:R-:W-:Y:S01]  /*2ea0*/  FMUL R110, R111, UR7 ;  /* 0x000000076f6e7c20 */ /* 0x000fe20008400000 */
[----:B------:R-:W-:Y:S01]  /*2eb0*/  FMUL R71, R112, UR7 ;  /* 0x0000000770477c20 */ /* 0x000fe20008400000 */
[----:B------:R-:W-:Y:S01]  /*2ec0*/  MOV R117, UR5 ;  /* 0x0000000500757c02 */ /* 0x000fe20008000f00 */
[----:B------:R0:W-:Y:S01]  /*2ed0*/  STG.E desc[UR10][R76.64+0x200], R69 ;  /* 0x000200454c007986 */ /* 0x0001e2000c10190a */
[----:B------:R-:W-:Y:S01]  /*2ee0*/  FFMA R114, R33, R110, R65 ;  /* 0x0000006e21727223 */ /* 0x000fe20000000041 */
[----:B------:R-:W-:Y:S01]  /*2ef0*/  FFMA R110, R34, R71, R66 ;  /* 0x00000047226e7223 */ /* 0x000fe20000000042 */
[----:B------:R-:W-:Y:S01]  /*2f00*/  IMAD.WIDE.U32 R70, R70, 0x4, R62 ;  /* 0x0000000446467825 */ /* 0x000fe200078e003e */
[----:B------:R1:W-:Y:S03]  /*2f10*/  STG.E desc[UR10][R76.64], R3 ;  /* 0x000000034c007986 */ /* 0x0003e6000c10190a */
[----:B------:R-:W-:Y:S01]  /*2f20*/  @P0 FMUL R73, R73, UR8 ;  /* 0x0000000849490c20 */ /* 0x000fe20008400000 */
[----:B------:R-:W-:Y:S01]  /*2f30*/  @P0 FMUL R79, R79, UR8 ;  /* 0x000000084f4f0c20 */ /* 0x000fe20008400000 */
[----:B------:R-:W-:-:S02]  /*2f40*/  IMAD R112, R117, 0xf00, R4 ;  /* 0x00000f0075707824 */ /* 0x000fc400078e0204 */
[----:B------:R-:W-:Y:S01]  /*2f50*/  @P0 FMUL R78, R78, UR8 ;  /* 0x000000084e4e0c20 */ /* 0x000fe20008400000 */
[----:B------:R-:W-:Y:S01]  /*2f60*/  @P0 FMUL R0, R0, UR8 ;  /* 0x0000000800000c20 */ /* 0x000fe20008400000 */
[----:B------:R-:W-:Y:S01]  /*2f70*/  @P0 FMUL R84, R84, UR8 ;  /* 0x0000000854540c20 */ /* 0x000fe20008400000 */
[----:B------:R-:W-:Y:S01]  /*2f80*/  @P0 FMUL R83, R83, UR8 ;  /* 0x0000000853530c20 */ /* 0x000fe20008400000 */
[----:B0-----:R-:W-:Y:S01]  /*2f90*/  IMAD.WIDE.U32 R68, R68, 0x4, R62 ;  /* 0x0000000444447825 */ /* 0x001fe200078e003e */
[----:B------:R-:W-:-:S03]  /*2fa0*/  IADD3 R119, PT, PT, R112, 0x380, RZ ;  /* 0x0000038070777810 */ /* 0x000fc60007ffe0ff */
[----:B------:R-:W-:Y:S01]  /*2fb0*/  FMUL R111, R114, UR8 ;  /* 0x00000008726f7c20 */ /* 0x000fe20008400000 */
[----:B------:R-:W-:Y:S01]  /*2fc0*/  IADD3 R117, PT, PT, R112, 0x400, RZ ;  /* 0x0000040070757810 */ /* 0x000fe20007ffe0ff */
[----:B-1----:R-:W-:Y:S01]  /*2fd0*/  IMAD.WIDE.U32 R76, R74, 0x4, R62 ;  /* 0x000000044a4c7825 */ /* 0x002fe200078e003e */
[----:B------:R-:W-:Y:S01]  /*2fe0*/  FMNMX3 R3, R115, |R114|, |R110|, !PT ;  /* 0x4000007273037276 */ /* 0x000fe2000780046e */
[----:B------:R0:W-:Y:S01]  /*2ff0*/  STG.E desc[UR10][R68.64], R75 ;  /* 0x0000004b44007986 */ /* 0x0001e2000c10190a */
[----:B------:R-:W-:Y:S01]  /*3000*/  IADD3 R115, PT, PT, R112, 0x300, RZ ;  /* 0x0000030070737810 */ /* 0x000fe20007ffe0ff */
[----:B------:R-:W-:Y:S01]  /*3010*/  @P0 FMUL R82, R82, UR8 ;  /* 0x0000000852520c20 */ /* 0x000fe20008400000 */
[C---:B------:R-:W-:Y:S01]  /*3020*/  IADD3 R121, PT, PT, R112.reuse, 0x500, RZ ;  /* 0x0000050070797810 */ /* 0x040fe20007ffe0ff */
[----:B------:R1:W-:Y:S01]  /*3030*/  STG.E desc[UR10][R70.64], R73 ;  /* 0x0000004946007986 */ /* 0x0003e2000c10190a */
[----:B------:R-:W-:Y:S01]  /*3040*/  IADD3 R123, PT, PT, R112, 0x580, RZ ;  /* 0x00000580707b7810 */ /* 0x000fe20007ffe0ff */
[----:B------:R-:W-:Y:S01]  /*3050*/  @P0 FMUL R92, R92, UR8 ;  /* 0x000000085c5c0c20 */ /* 0x000fe20008400000 */
[----:B------:R-:W-:Y:S01]  /*3060*/  IADD3 R125, PT, PT, R112, 0x700, RZ ;  /* 0x00000700707d7810 */ /* 0x000fe20007ffe0ff */
[----:B------:R-:W-:Y:S01]  /*3070*/  @P0 FMUL R90, R90, UR8 ;  /* 0x000000085a5a0c20 */ /* 0x000fe20008400000 */
[----:B------:R-:W-:Y:S01]  /*3080*/  FSEL R111, R114, R111, !P0 ;  /* 0x0000006f726f7208 */ /* 0x000fe20004000000 */
[----:B------:R-:W-:Y:S01]  /*3090*/  @P0 FMUL R88, R88, UR8 ;  /* 0x0000000858580c20 */ /* 0x000fe20008400000 */
[----:B------:R-:W-:Y:S01]  /*30a0*/  @P0 FMUL R106, R106, UR8 ;  /* 0x000000086a6a0c20 */ /* 0x000fe20008400000 */
[----:B0-----:R-:W-:Y:S01]  /*30b0*/  IMAD.WIDE.U32 R74, R115, 0x4, R62 ;  /* 0x00000004734a7825 */ /* 0x001fe200078e003e */
[----:B------:R-:W-:-:S03]  /*30c0*/  IADD3 R115, PT, PT, R112, 0x480, RZ ;  /* 0x0000048070737810 */ /* 0x000fc60007ffe0ff */
[----:B------:R-:W-:Y:S01]  /*30d0*/  @P0 FMUL R102, R102, UR8 ;  /* 0x0000000866660c20 */ /* 0x000fe20008400000 */
[----:B------:R-:W-:Y:S01]  /*30e0*/  @P0 FMUL R100, R100, UR8 ;  /* 0x0000000864640c20 */ /* 0x000fe20008400000 */
[----:B-1----:R-:W-:-:S04]  /*30f0*/  IMAD.WIDE.U32 R72, R72, 0x4, R62 ;  /* 0x0000000448487825 */ /* 0x002fc800078e003e */
[----:B------:R-:W-:Y:S01]  /*3100*/  @P0 FMUL R110, R110, UR8 ;  /* 0x000000086e6e0c20 */ /* 0x000fe20008400000 */
[--C-:B------:R-:W-:Y:S01]  /*3110*/  IMAD.WIDE.U32 R70, R119, 0x4, R62.reuse ;  /* 0x0000000477467825 */ /* 0x100fe200078e003e */
[----:B------:R0:W-:Y:S01]  /*3120*/  STG.E desc[UR10][R72.64], R81 ;  /* 0x0000005148007986 */ /* 0x0001e2000c10190a */
[C---:B------:R-:W-:Y:S02]  /*3130*/  IADD3 R119, PT, PT, R112.reuse, 0x600, RZ ;  /* 0x0000060070777810 */ /* 0x040fe40007ffe0ff */
[--C-:B------:R-:W-:Y:S01]  /*3140*/  IMAD.WIDE.U32 R68, R117, 0x4, R62.reuse ;  /* 0x0000000475447825 */ /* 0x100fe200078e003e */
[----:B------:R1:W-:Y:S01]  /*3150*/  STG.E desc[UR10][R76.64], R79 ;  /* 0x0000004f4c007986 */ /* 0x0003e2000c10190a */
[C---:B------:R-:W-:Y:S02]  /*3160*/  IADD3 R117, PT, PT, R112.reuse, 0x680, RZ ;  /* 0x0000068070757810 */ /* 0x040fe40007ffe0ff */
[--C-:B------:R-:W-:Y:S01]  /*3170*/  IMAD.WIDE.U32 R124, R125, 0x4, R62.reuse ;  /* 0x000000047d7c7825 */ /* 0x100fe200078e003e */
[----:B------:R2:W-:Y:S04]  /*3180*/  STG.E desc[UR10][R74.64], R113 ;  /* 0x000000714a007986 */ /* 0x0005e8000c10190a */
[----:B------:R3:W-:Y:S01]  /*3190*/  STG.E desc[UR10][R70.64], R78 ;  /* 0x0000004e46007986 */ /* 0x0007e2000c10190a */
[----:B0-----:R-:W-:Y:S01]  /*31a0*/  IMAD.WIDE.U32 R72, R123, 0x4, R62 ;  /* 0x000000047b487825 */ /* 0x001fe200078e003e */
[----:B------:R-:W-:-:S02]  /*31b0*/  IADD3 R123, PT, PT, R112, 0x780, RZ ;  /* 0x00000780707b7810 */ /* 0x000fc40007ffe0ff */
[----:B------:R0:W-:Y:S01]  /*31c0*/  STG.E desc[UR10][R68.64], R80 ;  /* 0x0000005044007986 */ /* 0x0001e2000c10190a */
[----:B-1----:R-:W-:Y:S01]  /*31d0*/  IMAD.WIDE.U32 R76, R115, 0x4, R62 ;  /* 0x00000004734c7825 */ /* 0x002fe200078e003e */
[----:B--2---:R-:W-:-:S03]  /*31e0*/  IADD3 R113, PT, PT, R112, 0x880, RZ ;  /* 0x0000088070717810 */ /* 0x004fc60007ffe0ff */
[--C-:B------:R-:W-:Y:S01]  /*31f0*/  IMAD.WIDE.U32 R74, R121, 0x4, R62.reuse ;  /* 0x00000004794a7825 */ /* 0x100fe200078e003e */
[----:B------:R-:W-:Y:S01]  /*3200*/  STG.E desc[UR10][R76.64], R0 ;  /* 0x000000004c007986 */ /* 0x000fe2000c10190a */
[C---:B------:R-:W-:Y:S02]  /*3210*/  IADD3 R121, PT, PT, R112.reuse, 0x800, RZ ;  /* 0x0000080070797810 */ /* 0x040fe40007ffe0ff */
[--C-:B---3--:R-:W-:Y:S01]  /*3220*/  IMAD.WIDE.U32 R70, R119, 0x4, R62.reuse ;  /* 0x0000000477467825 */ /* 0x108fe200078e003e */
[----:B------:R1:W-:Y:S03]  /*3230*/  STG.E desc[UR10][R74.64], R86 ;  /* 0x000000564a007986 */ /* 0x0003e6000c10190a */
[--C-:B0-----:R-:W-:Y:S01]  /*3240*/  IMAD.WIDE.U32 R68, R117, 0x4, R62.reuse ;  /* 0x0000000475447825 */ /* 0x101fe200078e003e */
[----:B------:R0:W-:Y:S03]  /*3250*/  STG.E desc[UR10][R72.64], R84 ;  /* 0x0000005448007986 */ /* 0x0001e6000c10190a */
[--C-:B------:R-:W-:Y:S01]  /*3260*/  IMAD.WIDE.U32 R122, R123, 0x4, R62.reuse ;  /* 0x000000047b7a7825 */ /* 0x100fe200078e003e */
[----:B------:R2:W-:Y:S03]  /*3270*/  STG.E desc[UR10][R70.64], R87 ;  /* 0x0000005746007986 */ /* 0x0005e6000c10190a */
[--C-:B------:R-:W-:Y:S01]  /*3280*/  IMAD.WIDE.U32 R120, R121, 0x4, R62.reuse ;  /* 0x0000000479787825 */ /* 0x100fe200078e003e */
[----:B------:R3:W-:Y:S03]  /*3290*/  STG.E desc[UR10][R68.64], R83 ;  /* 0x0000005344007986 */ /* 0x0007e6000c10190a */
[--C-:B-1----:R-:W-:Y:S01]  /*32a0*/  IMAD.WIDE.U32 R74, R95, 0x4, R62.reuse ;  /* 0x000000045f4a7825 */ /* 0x102fe200078e003e */
[----:B------:R1:W-:Y:S03]  /*32b0*/  STG.E desc[UR10][R124.64], R85 ;  /* 0x000000557c007986 */ /* 0x0003e6000c10190a */
[--C-:B0-----:R-:W-:Y:S01]  /*32c0*/  IMAD.WIDE.U32 R72, R93, 0x4, R62.reuse ;  /* 0x000000045d487825 */ /* 0x101fe200078e003e */
[----:B------:R1:W-:Y:S03]  /*32d0*/  STG.E desc[UR10][R122.64], R82 ;  /* 0x000000527a007986 */ /* 0x0003e6000c10190a */
[--C-:B--2---:R-:W-:Y:S01]  /*32e0*/  IMAD.WIDE.U32 R70, R91, 0x4, R62.reuse ;  /* 0x000000045b467825 */ /* 0x104fe200078e003e */
[----:B---3--:R-:W-:Y:S01]  /*32f0*/  IADD3 R83, PT, PT, R112, 0x900, RZ ;  /* 0x0000090070537810 */ /* 0x008fe20007ffe0ff */
        /* <DEDUP_REMOVED lines=24> */
.L_x_8806:
[----:B------:R-:W-:Y:S02]  /*3480*/  UIADD3 UR5, UPT, UPT, UR5, UR14, URZ ;  /* 0x0000000e05057290 */ /* 0x000fe4000fffe0ff */
[----:B------:R-:W-:Y:S02]  /*3490*/  UPLOP3.LUT UP1, UPT, UPT, UPT, UP1, 0x40, 0x4 ;  /* 0x000000000004789c */ /* 0x000fe40003f2e810 */
[----:B------:R-:W-:-:S09]  /*34a0*/  UISETP.GE.AND UP0, UPT, UR5, UR16, UPT ;  /* 0x000000100500728c */ /* 0x000fd2000bf06270 */
[----:B------:R-:W-:Y:S05]  /*34b0*/  BRA.U !UP0, `(.L_x_8807) ;  /* 0xffffffd108b87547 */ /* 0x000fea000b83ffff */
.L_x_8798:
[----:B------:R-:W2:Y:S02]  /*34c0*/  LDCU.64 UR4, c[0x0][0x3f8] ;  /* 0x00007f00ff0477ac */ /* 0x000ea40008000a00 */
[----:B--2---:R-:W-:-:S04]  /*34d0*/  UISETP.NE.U32.AND UP0, UPT, UR4, URZ, UPT ;  /* 0x000000ff0400728c */ /* 0x004fc8000bf05070 */
[----:B------:R-:W-:-:S09]  /*34e0*/  UISETP.NE.AND.EX UP0, UPT, UR5, URZ, UPT, UP0 ;  /* 0x000000ff0500728c */ /* 0x000fd2000bf05300 */
[----:B------:R-:W-:Y:S05]  /*34f0*/  BRA.U !UP0, `(.L_x_8808) ;  /* 0x0000000108a47547 */ /* 0x000fea000b800000 */
[----:B------:R-:W2:Y:S01]  /*3500*/  SHFL.DOWN PT, R0, R3, 0x10, 0x1f ;  /* 0x0a001f0003007f89 */ /* 0x000ea200000e0000 */
[----:B------:R-:W-:Y:S01]  /*3510*/  LOP3.LUT R6, R2, 0x1f, RZ, 0xc0, !PT ;  /* 0x0000001f02067812 */ /* 0x000fe200078ec0ff */
[----:B------:R-:W-:Y:S03]  /*3520*/  BSSY B0, `(.L_x_8808) ;  /* 0x0000026000007945 */ /* 0x000fe60003800000 */
[----:B------:R-:W-:-:S13]  /*3530*/  ISETP.NE.AND P1, PT, R6, RZ, PT ;  /* 0x000000ff0600720c */ /* 0x000fda0003f25270 */
[----:B------:R-:W3:Y:S01]  /*3540*/  @!P1 S2R R8, SR_CgaCtaId ;  /* 0x0000000000089919 */ /* 0x000ee20000008800 */
[----:B--2---:R-:W-:Y:S02]  /*3550*/  FMNMX R0, R0, R3, !PT ;  /* 0x0000000300007209 */ /* 0x004fe40007800000 */
[----:B------:R-:W-:-:S03]  /*3560*/  @!P1 MOV R3, 0x400 ;  /* 0x0000040000039802 */ /* 0x000fc60000000f00 */
[----:B------:R-:W2:Y:S01]  /*3570*/  SHFL.DOWN PT, R5, R0, 0x8, 0x1f ;  /* 0x09001f0000057f89 */ /* 0x000ea200000e0000 */
[----:B---3--:R-:W-:Y:S02]  /*3580*/  @!P1 LEA R3, R8, R3, 0x18 ;  /* 0x0000000308039211 */ /* 0x008fe400078ec0ff */
[----:B--2---:R-:W-:Y:S02]  /*3590*/  FMNMX R5, R0, R5, !PT ;  /* 0x0000000500057209 */ /* 0x004fe40007800000 */
[----:B------:R-:W-:-:S03]  /*35a0*/  @!P1 SHF.R.U32.HI R0, RZ, 0x3, R2 ;  /* 0x00000003ff009819 */ /* 0x000fc60000011602 */
[----:B------:R-:W2:Y:S01]  /*35b0*/  SHFL.DOWN PT, R4, R5, 0x4, 0x1f ;  /* 0x08801f0005047f89 */ /* 0x000ea200000e0000 */
[----:B------:R-:W-:-:S04]  /*35c0*/  @!P1 LOP3.LUT R0, R0, 0x7c, RZ, 0xc0, !PT ;  /* 0x0000007c00009812 */ /* 0x000fc800078ec0ff */
        /* <DEDUP_REMOVED lines=22> */
.L_x_8815:
[----:B------:R-:W-:Y:S02]  /*3730*/  ISETP.NE.AND P1, PT, R2, RZ, PT ;  /* 0x000000ff0200720c */ /* 0x000fe40003f25270 */
[----:B--23--:R-:W-:-:S11]  /*3740*/  FMNMX R3, R3, R4, !PT ;  /* 0x0000000403037209 */ /* 0x00cfd60007800000 */
[----:B------:R-:W-:Y:S05]  /*3750*/  @P1 BRA `(.L_x_8809) ;  /* 0x0000000000081947 */ /* 0x000fea0003800000 */
[----:B------:R-:W2:Y:S02]  /*3760*/  LDC.64 R4, c[0x0][0x3f8] ;  /* 0x0000fe00ff047b82 */ /* 0x000ea40000000a00 */
[----:B--2---:R2:W-:Y:S02]  /*3770*/  REDG.E.MAX.S32.STRONG.GPU desc[UR10][R4.64], R3 ;  /* 0x000000030400798e */ /* 0x0045e4000d12e30a */
.L_x_8809:
[----:B------:R-:W-:Y:S05]  /*3780*/  BSYNC B0 ;  /* 0x0000000000007941 */ /* 0x000fea0003800000 */
.L_x_8808:
        /* <DEDUP_REMOVED lines=12> */
[----:B0-2---:R-:W-:Y:S05]  /*3850*/  CALL.REL.NOINC `($__internal_134_$__cuda_sm20_rcp_rn_f32_slowpath) ;  /* 0x00000000005c7944 */ /* 0x005fea0003c00000 */
[----:B------:R-:W-:Y:S05]  /*3860*/  BRA `(.L_x_8812) ;  /* 0x0000000000147947 */ /* 0x000fea0003800000 */
.L_x_8811:
[----:B------:R-:W3:Y:S01]  /*3870*/  MUFU.RCP R0, UR8 ;  /* 0x0000000800007d08 */ /* 0x000ee20008001000 */
[----:B--2---:R-:W-:-:S05]  /*3880*/  MOV R3, UR8 ;  /* 0x0000000800037c02 */ /* 0x004fca0008000f00 */
[----:B---3--:R-:W-:-:S04]  /*3890*/  FFMA R2, R0, R3, -1 ;  /* 0xbf80000000027423 */ /* 0x008fc80000000003 */
[----:B------:R-:W-:-:S04]  /*38a0*/  FADD.FTZ R3, -R2, -RZ ;  /* 0x800000ff02037221 */ /* 0x000fc80000010100 */
[----:B------:R-:W-:-:S07]  /*38b0*/  FFMA R0, R0, R3, R0 ;  /* 0x0000000300007223 */ /* 0x000fce0000000000 */
.L_x_8812:
[----:B------:R-:W2:Y:S02]  /*38c0*/  LDC.64 R2, c[0x0][0x3f0] ;  /* 0x0000fc00ff027b82 */ /* 0x000ea40000000a00 */
[----:B--2---:R-:W-:Y:S01]  /*38d0*/  STG.E desc[UR10][R2.64], R0 ;  /* 0x0000000002007986 */ /* 0x004fe2000c10190a */
[----:B------:R-:W-:Y:S05]  /*38e0*/  EXIT ;  /* 0x000000000000794d */ /* 0x000fea0003800000 */
.L_x_8810:
[----:B------:R-:W-:Y:S02]  /*38f0*/  MOV R6, 0x2 ;  /* 0x0000000200067802 */ /* 0x000fe40000000f00 */
[----:B------:R-:W-:Y:S02]  /*3900*/  MOV R7, 0x1f ;  /* 0x0000001f00077802 */ /* 0x000fe40000000f00 */
[----:B------:R-:W-:-:S07]  /*3910*/  MOV R5, 0xffffffff ;  /* 0xffffffff00057802 */ /* 0x000fce0000000f00 */
[----:B0123--:R-:W-:Y:S05]  /*3920*/  WARPSYNC.COLLECTIVE R5, `(.L_x_8813) ;  /* 0x0000000005087348 */ /* 0x00ffea0003c00000 */
[----:B---3--:R3:W4:Y:S02]  /*3930*/  SHFL.DOWN P1, R4, R0, R6, R7 ;  /* 0x0800000600047389 */ /* 0x0087240000020007 */
[----:B01234-:R-:W-:Y:S05]  /*3940*/  ENDCOLLECTIVE ;  /* 0x000000000000791b */ /* 0x01ffea0003800000 */
.L_x_8813:
[----:B------:R-:W-:Y:S02]  /*3950*/  MOV R6, 0x1 ;  /* 0x0000000100067802 */ /* 0x000fe40000000f00 */
[----:B------:R-:W-:-:S04]  /*3960*/  MOV R3, R4 ;  /* 0x0000000400037202 */ /* 0x000fc80000000f00 */
[----:B------:R-:W-:-:S04]  /*3970*/  FMNMX R3, R3, R0, !PT ;  /* 0x0000000003037209 */ /* 0x000fc80007800000 */
[----:B------:R-:W-:-:S07]  /*3980*/  MOV R0, R3 ;  /* 0x0000000300007202 */ /* 0x000fce0000000f00 */
[----:B------:R-:W-:Y:S05]  /*3990*/  WARPSYNC.COLLECTIVE R5, `(.L_x_8814) ;  /* 0x0000000005087348 */ /* 0x000fea0003c00000 */
[----:B------:R0:W1:Y:S02]  /*39a0*/  SHFL.DOWN P1, R4, R0, R6, R7 ;  /* 0x0800000600047389 */ /* 0x0000640000020007 */
[----:B01----:R-:W-:Y:S05]  /*39b0*/  ENDCOLLECTIVE ;  /* 0x000000000000791b */ /* 0x003fea0003800000 */
.L_x_8814:
[----:B------:R-:W-:Y:S05]  /*39c0*/  BRA `(.L_x_8815) ;  /* 0xfffffffc00587947 */ /* 0x000fea000383ffff */
        .weak           $__internal_134_$__cuda_sm20_rcp_rn_f32_slowpath
        .type           $__internal_134_$__cuda_sm20_rcp_rn_f32_slowpath,@function
        .size           $__internal_134_$__cuda_sm20_rcp_rn_f32_slowpath,(.L_x_13002 - $__internal_134_$__cuda_sm20_rcp_rn_f32_slowpath)
$__internal_134_$__cuda_sm20_rcp_rn_f32_slowpath:
        /* <DEDUP_REMOVED lines=15> */
.L_x_8817:
        /* <DEDUP_REMOVED lines=11> */
[C---:B------:R-:W-:Y:S01]  /*3b70*/  FSETP.NEU.FTZ.AND P0, PT, R120.reuse, R123, PT ;  /* 0x0000007b7800720b */ /* 0x040fe20003f1d000 */
[----:B------:R-:W-:Y:S01]  /*3b80*/  HFMA2 R123, -RZ, RZ, 0, 1.78813934326171875e-07 ;  /* 0x00000003ff7b7431 */ /* 0x000fe200000001ff */
[----:B------:R-:W-:Y:S02]  /*3b90*/  LOP3.LUT R120, R120, 0x7fffff, RZ, 0xc0, !PT ;  /* 0x007fffff78787812 */ /* 0x000fe400078ec0ff */
[----:B------:R-:W-:Y:S02]  /*3ba0*/  SEL R124, RZ, 0xffffffff, !P0 ;  /* 0xffffffffff7c7807 */ /* 0x000fe40004000000 */
[----:B------:R-:W-:Y:S02]  /*3bb0*/  LOP3.LUT R120, R120, 0x800000, RZ, 0xfc, !PT ;  /* 0x0080000078787812 */ /* 0x000fe400078efcff */
[----:B------:R-:W-:Y:S02]  /*3bc0*/  IADD3 R124, PT, PT, -R124, RZ, RZ ;  /* 0x000000ff7c7c7210 */ /* 0x000fe40007ffe1ff */
[----:B------:R-:W-:-:S02]  /*3bd0*/  SHF.R.U32.HI R122, RZ, R122, R120 ;  /* 0x0000007aff7a7219 */ /* 0x000fc40000011678 */
        /* <DEDUP_REMOVED lines=15> */
.L_x_8819:
[----:B------:R-:W0:Y:S02]  /*3cd0*/  MUFU.RCP R0, R0 ;  /* 0x0000000000007308 */ /* 0x000e240000001000 */
.L_x_8818:
[----:B------:R-:W-:Y:S05]  /*3ce0*/  BSYNC B1 ;  /* 0x0000000000017941 */ /* 0x000fea0003800000 */
.L_x_8816:
[----:B------:R-:W-:Y:S01]  /*3cf0*/  HFMA2 R121, -RZ, RZ, 0, 0 ;  /* 0x00000000ff797431 */ /* 0x000fe200000001ff */
[----:B------:R-:W-:-:S04]  /*3d00*/  MOV R120, R113 ;  /* 0x0000007100787202 */ /* 0x000fc80000000f00 */
[----:B0-----:R-:W-:Y:S05]  /*3d10*/  RET.REL.NODEC R120 `(_ZN18transformer_engine13normalization19ln_fwd_tuned_kernelINS0_13Kernel_traitsIffffjLj3840ELj1ELj1ELj4ELj4ENS0_18Kernel_traits_baseILj3840EffffjLj128EEEEEEEvNS0_19ForwardKernelParamsE) ;  /* 0xffffffc078b87950 */ /* 0x001fea0003c3ffff */
.L_x_8820:
        /* <DEDUP_REMOVED lines=14> */
.L_x_13002:


//--------------------- .text._ZN18transformer_engine13normalization19ln_fwd_tuned_kernelINS0_13Kernel_traitsIff13__nv_bfloat16fjLj3072ELj1ELj1ELj4ELj16ENS0_18Kernel_traits_baseILj3072EffS3_fjLj128EEEEEEEvNS0_19ForwardKernelParamsE --------------------------
	.section	.text._ZN18transformer_engine13normalization19ln_fwd_tuned_kernelINS0_13Kernel_traitsIff13__nv_bfloat16fjLj3072ELj1ELj1ELj4ELj16ENS0_18Kernel_traits_baseILj3072EffS3_fjLj128EEEEEEEvNS0_19ForwardKernelParamsE,"ax",@progbits
	.align	128
        .global         _ZN18transformer_engine13normalization19ln_fwd_tuned_kernelINS0_13Kernel_traitsIff13__nv_bfloat16fjLj3072ELj1ELj1ELj4ELj16ENS0_18Kernel_traits_baseILj3072EffS3_fjLj128EEEEEEEvNS0_19ForwardKernelParamsE
        .type           _ZN18transformer_engine13normalization19ln_fwd_tuned_kernelINS0_13Kernel_traitsIff13__nv_bfloat16fjLj3072ELj1ELj1ELj4ELj16ENS0_18Kernel_traits_baseILj3072EffS3_fjLj128EEEEEEEvNS0_19ForwardKernelParamsE,@function
        .size           _ZN18transformer_engine13normalization19ln_fwd_tuned_kernelINS0_13Kernel_traitsIff13__nv_bfloat16fjLj3072ELj1ELj1ELj4ELj16ENS0_18Kernel_traits_baseILj3072EffS3_fjLj128EEEEEEEvNS0_19ForwardKernelParamsE,(.L_x_13003 - _ZN18transformer_engine13normalization19ln_fwd_tuned_kernelINS0_13Kernel_traitsIff13__nv_bfloat16fjLj3072ELj1ELj1ELj4ELj16ENS0_18Kernel_traits_baseILj3072EffS3_fjLj128EEEEEEEvNS0_19ForwardKernelParamsE)
        .other          _ZN18transformer_engine13normalization19ln_fwd_tuned_kernelINS0_13Kernel_traitsIff13__nv_bfloat16fjLj3072ELj1ELj1ELj4ELj16ENS0_18Kernel_traits_baseILj3072EffS3_fjLj128EEEEEEEvNS0_19ForwardKernelParamsE,@"STO_CUDA_ENTRY STV_DEFAULT"
_ZN18transformer_engine13normalization19ln_fwd_tuned_kernelINS0_13Kernel_traitsIff13__nv_bfloat16fjLj3072ELj1ELj1ELj4ELj16ENS0_18Kernel_traits_baseILj3072EffS3_fjLj128EEEEEEEvNS0_19ForwardKernelParamsE:
.text._ZN18transformer_engine13normalization19ln_fwd_tuned_kernelINS0_13Kernel_traitsIff13__nv_bfloat16fjLj3072ELj1ELj1ELj4ELj16ENS0_18Kernel_traits_baseILj3072EffS3_fjLj128EEEEEEEvNS0_19ForwardKernelParamsE:
        /* <DEDUP_REMOVED lines=21> */
[----:B------:R-:W2:Y:S01]  /*0150*/  LDG.E.128 R48, desc[UR6][R52.64] ;  /* 0x0000000634307981 */ /* 0x000ea2000c1e1d00 */
[----:B------:R-:W0:Y:S03]  /*0160*/  LDCU.U8 UR4, c[0x0][0x3c0] ;  /* 0x00007800ff0477ac */ /* 0x000e260008000000 */
[----:B------:R-:W3:Y:S04]  /*0170*/  LDG.E.128 R44, desc[UR6][R52.64+0x800] ;  /* 0x00080006342c7981 */ /* 0x000ee8000c1e1d00 */
        /* <DEDUP_REMOVED lines=13> */
[----:B------:R-:W0:Y:S01]  /*0250*/  LDCU UR10, c[0x0][0x388] ;  /* 0x00007100ff0a77ac */ /* 0x000e220008000800 */
[----:B------:R-:W-:-:S02]  /*0260*/  MOV R78, RZ ;  /* 0x000000ff004e7202 */ /* 0x000fc40000000f00 */
[----:B------:R-:W-:Y:S01]  /*0270*/  LOP3.LUT R80, R53, 0x1f, R76, 0xf8, !PT ;  /* 0x0000001f35507812 */ /* 0x000fe200078ef84c */
[----:B------:R-:W1:Y:S06]  /*0280*/  LDCU.64 UR8, c[0x0][0x3f8] ;  /* 0x00007f00ff0877ac */ /* 0x000e6c0008000a00 */
        /* <DEDUP_REMOVED lines=24> */
.L_x_8834:
[----:B------:R-:W0:Y:S01]  /*0410*/  LDC.64 R74, c[0x0][0x390] ;  /* 0x0000e400ff4a7b82 */ /* 0x000e220000000a00 */
[----:B-12---:R-:W-:-:S04]  /*0420*/  IMAD R84, R77, 0x300, R80 ;  /* 0x000003004d547824 */ /* 0x006fc800078e0250 */
        /* <DEDUP_REMOVED lines=13> */
[----:B0-----:R-:W-:-:S06]  /*0500*/  IMAD.WIDE.U32 R72, R83, 0x10, R74 ;  /* 0x0000001053487825 */ /* 0x001fcc00078e004a */
        /* <DEDUP_REMOVED lines=38> */
[----:B------:R-:W-:-:S03]  /*0770*/  HFMA2 R89, -RZ, RZ, 0, 0 ;  /* 0x00000000ff597431 */ /* 0x000fc600000001ff */
[----:B------:R-:W-:-:S04]  /*0780*/  FMUL R86, R86, 0.001302083372138440609 ;  /* 0x3aaaaaab56567820 */ /* 0x000fc80000400000 */
        /* <DEDUP_REMOVED lines=67> */
.L_x_8823:
[----:B------:R-:W-:Y:S05]  /*0bc0*/  BSYNC.RECONVERGENT B0 ;  /* 0x0000000000007941 */ /* 0x000fea0003800200 */
.L_x_8822:
        /* <DEDUP_REMOVED lines=12> */
.L_x_8825:
[----:B------:R-:W-:Y:S05]  /*0c90*/  BSYNC.RECONVERGENT B0 ;  /* 0x0000000000007941 */ /* 0x000fea0003800200 */
.L_x_8824:
        /* <DEDUP_REMOVED lines=12> */
[----:B-----5:R-:W-:Y:S05]  /*0d60*/  CALL.REL.NOINC `($__internal_135_$__cuda_sm20_rcp_rn_f32_slowpath) ;  /* 0x0000001c00987944 */ /* 0x020fea0003c00000 */
[----:B------:R-:W-:Y:S05]  /*0d70*/  BRA `(.L_x_8828) ;  /* 0x0000000000107947 */ /* 0x000fea0003800000 */
.L_x_8827:
[----:B------:R-:W0:Y:S02]  /*0d80*/  MUFU.RCP R0, R85 ;  /* 0x0000005500007308 */ /* 0x000e240000001000 */
[----:B0-----:R-:W-:-:S04]  /*0d90*/  FFMA R2, R85, R0, -1 ;  /* 0xbf80000055027423 */ /* 0x001fc80000000000 */
[----:B------:R-:W-:-:S04]  /*0da0*/  FADD.FTZ R93, -R2, -RZ ;  /* 0x800000ff025d7221 */ /* 0x000fc80000010100 */
[----:B------:R-:W-:-:S07]  /*0db0*/  FFMA R0, R0, R93, R0 ;  /* 0x0000005d00007223 */ /* 0x000fce0000000000 */
.L_x_8828:
[----:B------:R-:W-:Y:S05]  /*0dc0*/  BSYNC.RECONVERGENT B0 ;  /* 0x0000000000007941 */ /* 0x000fea0003800200 */
.L_x_8826:
        /* <DEDUP_REMOVED lines=20> */
[----:B-----5:R-:W-:Y:S05]  /*0f10*/  CALL.REL.NOINC `($__internal_135_$__cuda_sm20_rcp_rn_f32_slowpath) ;  /* 0x0000001c002c7944 */ /* 0x020fea0003c00000 */
[----:B------:R-:W-:Y:S05]  /*0f20*/  BRA `(.L_x_8831) ;  /* 0x0000000000107947 */ /* 0x000fea0003800000 */
.L_x_8830:
[----:B------:R-:W0:Y:S02]  /*0f30*/  MUFU.RCP R0, R93 ;  /* 0x0000005d00007308 */ /* 0x000e240000001000 */
[----:B0-----:R-:W-:-:S04]  /*0f40*/  FFMA R2, R93, R0, -1 ;  /* 0xbf8000005d027423 */ /* 0x001fc80000000000 */
[----:B------:R-:W-:-:S04]  /*0f50*/  FADD.FTZ R91, -R2, -RZ ;  /* 0x800000ff025b7221 */ /* 0x000fc80000010100 */
[----:B------:R-:W-:-:S07]  /*0f60*/  FFMA R0, R0, R91, R0 ;  /* 0x0000005b00007223 */ /* 0x000fce0000000000 */
.L_x_8831:
[----:B------:R-:W-:Y:S05]  /*0f70*/  BSYNC.RECONVERGENT B0 ;  /* 0x0000000000007941 */ /* 0x000fea0003800200 */
.L_x_8829:
        /* <DEDUP_REMOVED lines=10> */
[----:B------:R-:W-:Y:S02]  /*1020*/  FFMA R85, R85, R86, R90 ;  /* 0x0000005655557223 */ /* 0x000fe4000000005a */
[----:B------:R-:W1:Y:S02]  /*1030*/  @!P3 LDC.64 R86, c[0x0][0x398] ;  /* 0x0000e600ff56bb82 */ /* 0x000e640000000a00 */
[----:B------:R-:W-:Y:S01]  /*1040*/  FMUL R0, R85, R0 ;  /* 0x0000000055007220 */ /* 0x000fe20000400000 */
[----:B------:R-:W0:Y:S05]  /*1050*/  SHFL.IDX PT, R89, R89, RZ, 0x1f ;  /* 0x00001fff59597589 */ /* 0x000e2a00000e0000 */
[----:B------:R-:W2:Y:S01]  /*1060*/  @!P3 LDC.64 R90, c[0x0][0x3a0] ;  /* 0x0000e800ff5abb82 */ /* 0x000ea20000000a00 */
[----:B------:R-:W3:Y:S01]  /*1070*/  SHFL.IDX PT, R0, R0, RZ, 0x1f ;  /* 0x00001fff00007589 */ /* 0x000ee200000e0000 */
[----:B-1----:R-:W-:-:S04]  /*1080*/  @!P3 IMAD.WIDE R86, R77, 0x4, R86 ;  /* 0x000000044d56b825 */ /* 0x002fc800078e0256 */
[----:B0-----:R-:W-:-:S05]  /*1090*/  FFMA R92, R89, 0.00032552084303461015224, R92 ;  /* 0x39aaaaab595c7823 */ /* 0x001fca000000005c */
[C---:B------:R-:W-:Y:S01]  /*10a0*/  FSETP.GEU.AND P0, PT, |R92|.reuse, 1.175494350822287508e-38, PT ;  /* 0x008000005c00780b */ /* 0x040fe20003f0e200 */
[----:B--2---:R-:W-:Y:S01]  /*10b0*/  @!P3 IMAD.WIDE R90, R77, 0x4, R90 ;  /* 0x000000044d5ab825 */ /* 0x004fe200078e025a */
[----:B---3--:R0:W-:Y:S11]  /*10c0*/  @!P3 STG.E desc[UR6][R86.64], R0 ;  /* 0x000000005600b986 */ /* 0x0081f6000c101906 */
[----:B------:R-:W-:-:S04]  /*10d0*/  @!P0 FMUL R92, R92, 16777216 ;  /* 0x4b8000005c5c8820 */ /* 0x000fc80000400000 */
[----:B------:R-:W1:Y:S02]  /*10e0*/  MUFU.RSQ R2, R92 ;  /* 0x0000005c00027308 */ /* 0x000e640000001400 */
[----:B-1----:R-:W-:-:S05]  /*10f0*/  @!P0 FMUL R2, R2, 4096 ;  /* 0x4580000002028820 */ /* 0x002fca0000400000 */
        /* <DEDUP_REMOVED lines=13> */
[----:B------:R-:W-:-:S03]  /*11d0*/  FADD R71, R71, -R0 ;  /* 0x8000000047477221 */ /* 0x000fc60000000000 */
[----:B------:R-:W-:Y:S01]  /*11e0*/  FFMA R90, R50, R53, R26 ;  /* 0x00000035325a7223 */ /* 0x000fe2000000001a */
[----:B------:R-:W-:-:S04]  /*11f0*/  FADD R53, R56, -R0 ;  /* 0x8000000038357221 */ /* 0x000fc80000000000 */
[----:B------:R-:W-:-:S04]  /*1200*/  FMUL R53, R2, R53 ;  /* 0x0000003502357220 */ /* 0x000fc80000400000 */
[----:B------:R-:W-:Y:S01]  /*1210*/  FFMA R56, R44, R53, R20 ;  /* 0x000000352c387223 */ /* 0x000fe20000000014 */
[----:B-1----:R-:W-:Y:S01]  /*1220*/  ISETP.NE.AND P0, PT, R85, RZ, PT ;  /* 0x000000ff5500720c */ /* 0x002fe20003f05270 */
[--C-:B------:R-:W-:Y:S01]  /*1230*/  FADD R85, R52, -R0.reuse ;  /* 0x8000000034557221 */ /* 0x100fe20000000000 */
[----:B------:R-:W-:-:S03]  /*1240*/  FADD R53, R58, -R0 ;  /* 0x800000003a357221 */ /* 0x000fc60000000000 */
[C---:B------:R-:W-:Y:S01]  /*1250*/  FMUL R85, R2.reuse, R85 ;  /* 0x0000005502557220 */ /* 0x040fe20000400000 */
[----:B------:R-:W-:-:S03]  /*1260*/  FMUL R53, R2, R53 ;  /* 0x0000003502357220 */ /* 0x000fc60000400000 */
[----:B------:R-:W-:Y:S01]  /*1270*/  FFMA R52, R48, R85, R24 ;  /* 0x0000005530347223 */ /* 0x000fe20000000018 */
[----:B------:R-:W-:-:S03]  /*1280*/  FADD R85, R55, -R0 ;  /* 0x8000000037557221 */ /* 0x000fc60000000000 */
[----:B------:R-:W-:Y:S01]  /*1290*/  @P0 FMUL R86, R86, R3 ;  /* 0x0000000356560220 */ /* 0x000fe20000400000 */
[----:B------:R-:W-:Y:S01]  /*12a0*/  FMUL R92, R2, R85 ;  /* 0x00000055025c7220 */ /* 0x000fe20000400000 */
[-C--:B------:R-:W-:Y:S01]  /*12b0*/  @P0 FMUL R52, R52, R3.reuse ;  /* 0x0000000334340220 */ /* 0x080fe20000400000 */
[-C--:B------:R-:W-:Y:S01]  /*12c0*/  @P0 FMUL R90, R90, R3.reuse ;  /* 0x000000035a5a0220 */ /* 0x080fe20000400000 */
[----:B------:R0:W-:Y:S01]  /*12d0*/  F2F.BF16.F32 R55, R86 ;  /* 0x0000005600377304 */ /* 0x0001e20000202000 */
[----:B------:R-:W-:Y:S01]  /*12e0*/  FFMA R92, R51, R92, R27 ;  /* 0x0000005c335c7223 */ /* 0x000fe2000000001b */
[----:B------:R-:W-:-:S03]  /*12f0*/  @P0 FMUL R56, R56, R3 ;  /* 0x0000000338380220 */ /* 0x000fc60000400000 */
[----:B------:R-:W-:-:S03]  /*1300*/  @P0 FMUL R92, R92, R3 ;  /* 0x000000035c5c0220 */ /* 0x000fc60000400000 */
[----:B------:R1:W-:Y:S01]  /*1310*/  F2F.BF16.F32 R54, R52 ;  /* 0x0000003400367304 */ /* 0x0003e20000202000 */
[----:B0-----:R-:W-:Y:S01]  /*1320*/  FFMA R86, R46, R53, R22 ;  /* 0x000000352e567223 */ /* 0x001fe20000000016 */
[----:B------:R-:W-:-:S03]  /*1330*/  FADD R53, R60, -R0 ;  /* 0x800000003c357221 */ /* 0x000fc60000000000 */
[----:B------:R-:W-:Y:S01]  /*1340*/  @P0 FMUL R86, R86, R3 ;  /* 0x0000000356560220 */ /* 0x000fe20000400000 */
[C---:B------:R-:W-:Y:S02]  /*1350*/  FMUL R53, R2.reuse, R53 ;  /* 0x0000003502357220 */ /* 0x040fe40000400000 */
[----:B------:R0:W2:Y:S01]  /*1360*/  F2F.BF16.F32 R57, R92 ;  /* 0x0000005c00397304 */ /* 0x0000a20000202000 */
[----:B-1----:R-:W-:Y:S01]  /*1370*/  FMUL R52, R2, R87 ;  /* 0x0000005702347220 */ /* 0x002fe20000400000 */
[----:B------:R-:W-:-:S03]  /*1380*/  FADD R87, R63, -R0 ;  /* 0x800000003f577221 */ /* 0x000fc60000000000 */
[----:B------:R-:W-:-:S03]  /*1390*/  FFMA R52, R45, R52, R21 ;  /* 0x000000342d347223 */ /* 0x000fc60000000015 */
[----:B------:R1:W-:Y:S01]  /*13a0*/  F2F.BF16.F32 R85, R90 ;  /* 0x0000005a00557304 */ /* 0x0003e20000202000 */
[----:B0-----:R-:W-:Y:S01]  /*13b0*/  FFMA R92, R40, R53, R16 ;  /* 0x00000035285c7223 */ /* 0x001fe20000000010 */
[--C-:B------:R-:W-:Y:S01]  /*13c0*/  FADD R53, R62, -R0.reuse ;  /* 0x800000003e357221 */ /* 0x100fe20000000000 */
[----:B------:R-:W-:Y:S01]  /*13d0*/  @P0 FMUL R52, R52, R3 ;  /* 0x0000000334340220 */ /* 0x000fe20000400000 */
[----:B------:R-:W-:Y:S01]  /*13e0*/  FMUL R62, R2, R87 ;  /* 0x00000057023e7220 */ /* 0x000fe20000400000 */
[----:B------:R-:W-:Y:S01]  /*13f0*/  @P0 FMUL R92, R92, R3 ;  /* 0x000000035c5c0220 */ /* 0x000fe20000400000 */
[C---:B------:R-:W-:Y:S01]  /*1400*/  FMUL R53, R2.reuse, R53 ;  /* 0x0000003502357220 */ /* 0x040fe20000400000 */
[--C-:B------:R-:W-:Y:S01]  /*1410*/  FADD R87, R65, -R0.reuse ;  /* 0x8000000041577221 */ /* 0x100fe20000000000 */
[----:B------:R0:W-:Y:S01]  /*1420*/  F2F.BF16.F32 R60, R86 ;  /* 0x00000056003c7304 */ /* 0x0001e20000202000 */
[----:B-1----:R-:W-:Y:S01]  /*1430*/  FMUL R90, R2, R59 ;  /* 0x0000003b025a7220 */ /* 0x002fe20000400000 */
[----:B------:R-:W-:Y:S01]  /*1440*/  FADD R59, R61, -R0 ;  /* 0x800000003d3b7221 */ /* 0x000fe20000000000 */
[----:B--2---:R-:W-:-:S02]  /*1450*/  SHF.L.U32 R57, R57, 0x10, RZ ;  /* 0x0000001039397819 */ /* 0x004fc400000006ff */
[----:B------:R-:W-:-:S03]  /*1460*/  FFMA R90, R47, R90, R23 ;  /* 0x0000005a2f5a7223 */ /* 0x000fc60000000017 */
[----:B------:R1:W-:Y:S01]  /*1470*/  F2F.BF16.F32 R58, R52 ;  /* 0x00000034003a7304 */ /* 0x0003e20000202000 */
[----:B0-----:R-:W-:Y:S01]  /*1480*/  FFMA R86, R42, R53, R18 ;  /* 0x000000352a567223 */ /* 0x001fe20000000012 */
[----:B------:R-:W-:Y:S01]  /*1490*/  FADD R53, R64, -R0 ;  /* 0x8000000040357221 */ /* 0x000fe20000000000 */
[-C--:B------:R-:W-:Y:S02]  /*14a0*/  @P0 FMUL R90, R90, R3.reuse ;  /* 0x000000035a5a0220 */ /* 0x080fe40000400000 */
[----:B------:R-:W-:Y:S01]  /*14b0*/  @P0 FMUL R86, R86, R3 ;  /* 0x0000000356560220 */ /* 0x000fe20000400000 */
[C---:B------:R-:W-:Y:S02]  /*14c0*/  FMUL R53, R2.reuse, R53 ;  /* 0x0000003502357220 */ /* 0x040fe40000400000 */
[----:B------:R0:W2:Y:S01]  /*14d0*/  F2F.BF16.F32 R61, R90 ;  /* 0x0000005a003d7304 */ /* 0x0000a20000202000 */
[----:B-1----:R-:W-:-:S04]  /*14e0*/  FMUL R52, R2, R59 ;  /* 0x0000003b02347220 */ /* 0x002fc80000400000 */
[----:B------:R-:W-:-:S03]  /*14f0*/  FFMA R52, R41, R52, R17 ;  /* 0x0000003429347223 */ /* 0x000fc60000000011 */
[----:B------:R1:W-:Y:S01]  /*1500*/  F2F.BF16.F32 R59, R92 ;  /* 0x0000005c003b7304 */ /* 0x0003e20000202000 */
[----:B0-----:R-:W-:Y:S01]  /*1510*/  FFMA R90, R43, R62, R19 ;  /* 0x0000003e2b5a7223 */ /* 0x001fe20000000013 */
[----:B------:R-:W-:Y:S01]  /*1520*/  FFMA R62, R36, R53, R12 ;  /* 0x00000035243e7223 */ /* 0x000fe2000000000c */
[----:B------:R-:W-:Y:S01]  /*1530*/  FADD R53, R66, -R0 ;  /* 0x8000000042357221 */ /* 0x000fe20000000000 */
[----:B------:R-:W-:Y:S01]  /*1540*/  @P0 FMUL R52, R52, R3 ;  /* 0x0000000334340220 */ /* 0x000fe20000400000 */
[----:B------:R-:W-:Y:S01]  /*1550*/  FMUL R66, R2, R67 ;  /* 0x0000004302427220 */ /* 0x000fe20000400000 */
[----:B------:R-:W-:Y:S01]  /*1560*/  @P0 FMUL R90, R90, R3 ;  /* 0x000000035a5a0220 */ /* 0x000fe20000400000 */
[----:B------:R-:W-:Y:S01]  /*1570*/  FMUL R53, R2, R53 ;  /* 0x0000003502357220 */ /* 0x000fe20000400000 */
[----:B------:R0:W-:Y:S01]  /*1580*/  F2F.BF16.F32 R63, R52 ;  /* 0x00000034003f7304 */ /* 0x0001e20000202000 */
[----:B------:R-:W-:Y:S01]  /*1590*/  @P0 FMUL R62, R62, R3 ;  /* 0x000000033e3e0220 */ /* 0x000fe20000400000 */
[----:B--2---:R-:W-:Y:S01]  /*15a0*/  SHF.L.U32 R61, R61, 0x10, RZ ;  /* 0x000000103d3d7819 */ /* 0x004fe200000006ff */
[----:B-1----:R-:W-:Y:S01]  /*15b0*/  FFMA R92, R38, R53, R14 ;  /* 0x00000035265c7223 */ /* 0x002fe2000000000e */
[----:B------:R-:W-:Y:S01]  /*15c0*/  FADD R53, R68, -R0 ;  /* 0x8000000044357221 */ /* 0x000fe20000000000 */
[----:B------:R-:W-:-:S02]  /*15d0*/  FFMA R68, R39, R66, R15 ;  /* 0x0000004227447223 */ /* 0x000fc4000000000f */
[----:B------:R-:W-:Y:S01]  /*15e0*/  @P0 FMUL R92, R92, R3 ;  /* 0x000000035c5c0220 */ /* 0x000fe20000400000 */
[C---:B------:R-:W-:Y:S01]  /*15f0*/  FMUL R53, R2.reuse, R53 ;  /* 0x0000003502357220 */ /* 0x040fe20000400000 */
[----:B0-----:R-:W-:Y:S01]  /*1600*/  FMUL R52, R2, R87 ;  /* 0x0000005702347220 */ /* 0x001fe20000400000 */
[----:B------:R-:W-:Y:S01]  /*1610*/  F2F.BF16.F32 R64, R86 ;  /* 0x0000005600407304 */ /* 0x000fe20000202000 */
[----:B------:R-:W-:Y:S01]  /*1620*/  @P0 FMUL R68, R68, R3 ;  /* 0x0000000344440220 */ /* 0x000fe20000400000 */
[----:B------:R-:W-:Y:S01]  /*1630*/  FFMA R66, R32, R53, R8 ;  /* 0x0000003520427223 */ /* 0x000fe20000000008 */
[----:B------:R-:W-:Y:S01]  /*1640*/  FFMA R52, R37, R52, R13 ;  /* 0x0000003425347223 */ /* 0x000fe2000000000d */
[----:B------:R-:W-:Y:S02]  /*1650*/  FADD R53, R70, -R0 ;  /* 0x8000000046357221 */ /* 0x000fe40000000000 */
[-C--:B------:R-:W-:Y:S01]  /*1660*/  @P0 FMUL R66, R66, R3.reuse ;  /* 0x0000000342420220 */ /* 0x080fe20000400000 */
[----:B------:R-:W-:Y:S01]  /*1670*/  @P0 FMUL R52, R52, R3 ;  /* 0x0000000334340220 */ /* 0x000fe20000400000 */
[----:B------:R-:W-:Y:S01]  /*1680*/  FMUL R53, R2, R53 ;  /* 0x0000003502357220 */ /* 0x000fe20000400000 */
[----:B------:R-:W-:Y:S03]  /*1690*/  F2F.BF16.F32 R67, R92 ;  /* 0x0000005c00437304 */ /* 0x000fe60000202000 */
[----:B------:R-:W-:Y:S01]  /*16a0*/  FFMA R70, R34, R53, R10 ;  /* 0x0000003522467223 */ /* 0x000fe2000000000a */
[----:B------:R-:W-:-:S03]  /*16b0*/  FADD R53, R72, -R0 ;  /* 0x8000000048357221 */ /* 0x000fc60000000000 */
[----:B------:R-:W-:Y:S01]  /*16c0*/  @P0 FMUL R70, R70, R3 ;  /* 0x0000000346460220 */ /* 0x000fe20000400000 */
[----:B------:R0:W-:Y:S01]  /*16d0*/  F2F.BF16.F32 R86, R52 ;  /* 0x0000003400567304 */ /* 0x0001e20000202000 */
[----:B------:R-:W-:-:S04]  /*16e0*/  FMUL R53, R2, R53 ;  /* 0x0000003502357220 */ /* 0x000fc80000400000 */
[----:B------:R-:W-:Y:S01]  /*16f0*/  FFMA R72, R28, R53, R4 ;  /* 0x000000351c487223 */ /* 0x000fe20000000004 */
[----:B------:R-:W-:Y:S02]  /*1700*/  FADD R53, R75, -R0 ;  /* 0x800000004b357221 */ /* 0x000fe40000000000 */
[----:B------:R1:W2:Y:S01]  /*1710*/  F2F.BF16.F32 R65, R90 ;  /* 0x0000005a00417304 */ /* 0x0002a20000202000 */
[----:B0-----:R-:W-:Y:S01]  /*1720*/  FMUL R52, R2, R69 ;  /* 0x0000004502347220 */ /* 0x001fe20000400000 */
[----:B------:R-:W-:-:S03]  /*1730*/  @P0 FMUL R72, R72, R3 ;  /* 0x0000000348480220 */ /* 0x000fc60000400000 */
[----:B------:R-:W-:-:S03]  /*1740*/  FFMA R52, R33, R52, R9 ;  /* 0x0000003421347223 */ /* 0x000fc60000000009 */
[----:B------:R-:W-:Y:S01]  /*1750*/  F2F.BF16.F32 R75, R72 ;  /* 0x00000048004b7304 */ /* 0x000fe20000202000 */
[----:B------:R-:W-:Y:S01]  /*1760*/  @P0 FMUL R52, R52, R3 ;  /* 0x0000000334340220 */ /* 0x000fe20000400000 */
[----:B-1----:R-:W-:-:S04]  /*1770*/  FMUL R90, R2, R71 ;  /* 0x00000047025a7220 */ /* 0x002fc80000400000 */
[----:B------:R-:W-:Y:S01]  /*1780*/  FFMA R90, R35, R90, R11 ;  /* 0x0000005a235a7223 */ /* 0x000fe2000000000b */
[----:B--2---:R-:W-:Y:S01]  /*1790*/  SHF.L.U32 R65, R65, 0x10, RZ ;  /* 0x0000001041417819 */ /* 0x004fe200000006ff */
[----:B------:R0:W-:Y:S02]  /*17a0*/  F2F.BF16.F32 R69, R52 ;  /* 0x0000003400457304 */ /* 0x0001e40000202000 */
[----:B------:R-:W-:-:S06]  /*17b0*/  @P0 FMUL R90, R90, R3 ;  /* 0x000000035a5a0220 */ /* 0x000fcc0000400000 */
[----:B------:R-:W1:Y:S01]  /*17c0*/  F2F.BF16.F32 R68, R68 ;  /* 0x0000004400447304 */ /* 0x000e620000202000 */
[----:B0-----:R-:W-:Y:S01]  /*17d0*/  FMUL R52, R2, R73 ;  /* 0x0000004902347220 */ /* 0x001fe20000400000 */
[----:B------:R-:W-:-:S04]  /*17e0*/  IMAD.WIDE.U32 R72, R55, 0x10000, RZ ;  /* 0x0001000037487825 */ /* 0x000fc800078e00ff */
[----:B------:R-:W-:Y:S01]  /*17f0*/  FFMA R92, R29, R52, R5 ;  /* 0x000000341d5c7223 */ /* 0x000fe20000000005 */
[----:B------:R-:W-:Y:S01]  /*1800*/  FMUL R52, R2, R53 ;  /* 0x0000003502347220 */ /* 0x000fe20000400000 */
[----:B------:R-:W-:Y:S01]  /*1810*/  FADD R53, R74, -R0 ;  /* 0x800000004a357221 */ /* 0x000fe20000000000 */
[----:B------:R0:W-:Y:S01]  /*1820*/  F2F.BF16.F32 R87, R70 ;  /* 0x0000004600577304 */ /* 0x0001e20000202000 */
[----:B------:R-:W-:Y:S01]  /*1830*/  @P0 FMUL R92, R92, R3 ;  /* 0x000000035c5c0220 */ /* 0x000fe20000400000 */
[----:B------:R-:W-:Y:S01]  /*1840*/  FFMA R74, R31, R52, R7 ;  /* 0x000000341f4a7223 */ /* 0x000fe20000000007 */
[----:B------:R-:W-:Y:S01]  /*1850*/  FMUL R71, R2, R53 ;  /* 0x0000003502477220 */ /* 0x000fe20000400000 */
[----:B------:R-:W-:Y:S01]  /*1860*/  LOP3.LUT R55, R57, R73, R85, 0xfe, !PT ;  /* 0x0000004939377212 */ /* 0x000fe200078efe55 */
[----:B------:R-:W2:Y:S01]  /*1870*/  LDC.64 R52, c[0x0][0x3c8] ;  /* 0x0000f200ff347b82 */ /* 0x000ea20000000a00 */
[----:B------:R-:W-:Y:S01]  /*1880*/  @P0 FMUL R74, R74, R3 ;  /* 0x000000034a4a0220 */ /* 0x000fe20000400000 */
[----:B------:R-:W-:Y:S01]  /*1890*/  FFMA R0, R30, R71, R6 ;  /* 0x000000471e007223 */ /* 0x000fe20000000006 */
[----:B------:R-:W3:Y:S01]  /*18a0*/  F2F.BF16.F32 R92, R92 ;  /* 0x0000005c005c7304 */ /* 0x000ee20000202000 */
[----:B0-----:R-:W-:Y:S01]  /*18b0*/  IMAD.WIDE.U32 R70, R58, 0x10000, RZ ;  /* 0x000100003a467825 */ /* 0x001fe200078e00ff */
[----:B------:R-:W-:-:S03]  /*18c0*/  LOP3.LUT R54, R72, R54, RZ, 0xfc, !PT ;  /* 0x0000003648367212 */ /* 0x000fc600078efcff */
[----:B------:R-:W-:Y:S01]  /*18d0*/  @P0 FMUL R0, R0, R3 ;  /* 0x0000000300000220 */ /* 0x000fe20000400000 */
[----:B-1----:R-:W-:Y:S01]  /*18e0*/  SHF.L.U32 R68, R68, 0x10, RZ ;  /* 0x0000001044447819 */ /* 0x002fe200000006ff */
[----:B------:R-:W-:Y:S01]  /*18f0*/  IMAD.WIDE.U32 R72, R86, 0x10000, RZ ;  /* 0x0001000056487825 */ /* 0x000fe200078e00ff */
[----:B------:R-:W-:Y:S01]  /*1900*/  LOP3.LUT R57, R61, R71, R60, 0xfe, !PT ;  /* 0x000000473d397212 */ /* 0x000fe200078efe3c */
[----:B------:R-:W0:Y:S02]  /*1910*/  F2F.BF16.F32 R74, R74 ;  /* 0x0000004a004a7304 */ /* 0x000e240000202000 */
[----:B------:R-:W-:Y:S01]  /*1920*/  IMAD.WIDE.U32 R60, R63, 0x10000, RZ ;  /* 0x000100003f3c7825 */ /* 0x000fe200078e00ff */
[----:B------:R-:W-:-:S04]  /*1930*/  LOP3.LUT R71, R68, R73, R67, 0xfe, !PT ;  /* 0x0000004944477212 */ /* 0x000fc800078efe43 */
[----:B------:R-:W-:Y:S01]  /*1940*/  LOP3.LUT R65, R65, R61, R64, 0xfe, !PT ;  /* 0x0000003d41417212 */ /* 0x000fe200078efe40 */
[----:B------:R-:W1:Y:S01]  /*1950*/  F2F.BF16.F32 R90, R90 ;  /* 0x0000005a005a7304 */ /* 0x000e620000202000 */
[----:B------:R-:W-:Y:S01]  /*1960*/  LOP3.LUT R64, R60, R59, RZ, 0xfc, !PT ;  /* 0x0000003b3c407212 */ /* 0x000fe200078efcff */
[----:B---3--:R-:W-:-:S04]  /*1970*/  IMAD.WIDE.U32 R60, R92, 0x10000, RZ ;  /* 0x000100005c3c7825 */ /* 0x008fc800078e00ff */
[----:B------:R-:W-:Y:S01]  /*1980*/  IMAD.WIDE.U32 R58, R69, 0x10000, RZ ;  /* 0x00010000453a7825 */ /* 0x000fe200078e00ff */
[----:B0-----:R-:W-:Y:S01]  /*1990*/  SHF.L.U32 R74, R74, 0x10, RZ ;  /* 0x000000104a4a7819 */ /* 0x001fe200000006ff */
[----:B------:R-:W0:Y:S01]  /*19a0*/  F2F.BF16.F32 R85, R0 ;  /* 0x0000000000557304 */ /* 0x000e220000202000 */
[----:B------:R-:W-:Y:S02]  /*19b0*/  LOP3.LUT R68, R60, R75, RZ, 0xfc, !PT ;  /* 0x0000004b3c447212 */ /* 0x000fe400078efcff */
[----:B-1----:R-:W-:-:S05]  /*19c0*/  SHF.L.U32 R90, R90, 0x10, RZ ;  /* 0x000000105a5a7819 */ /* 0x002fca00000006ff */
[----:B------:R-:W1:Y:S01]  /*19d0*/  F2F.BF16.F32 R56, R56 ;  /* 0x0000003800387304 */ /* 0x000e620000202000 */
[----:B------:R-:W-:Y:S02]  /*19e0*/  LOP3.LUT R67, R90, R59, R87, 0xfe, !PT ;  /* 0x0000003b5a437212 */ /* 0x000fe400078efe57 */
[----:B0-----:R-:W-:-:S05]  /*19f0*/  LOP3.LUT R69, R74, R61, R85, 0xfe, !PT ;  /* 0x0000003d4a457212 */ /* 0x001fca00078efe55 */
[----:B------:R-:W0:Y:S01]  /*1a00*/  F2F.BF16.F32 R66, R66 ;  /* 0x0000004200427304 */ /* 0x000e220000202000 */
[----:B--2---:R-:W-:-:S04]  /*1a10*/  IMAD.WIDE.U32 R84, R84, 0x8, R52 ;  /* 0x0000000854547825 */ /* 0x004fc800078e0034 */
[--C-:B------:R-:W-:Y:S01]  /*1a20*/  IMAD.WIDE.U32 R60, R81, 0x8, R52.reuse ;  /* 0x00000008513c7825 */ /* 0x100fe200078e0034 */
[----:B------:R2:W-:Y:S01]  /*1a30*/  STG.E.64 desc[UR6][R84.64], R54 ;  /* 0x0000003654007986 */ /* 0x0005e2000c101b06 */
[----:B-1----:R-:W-:Y:S01]  /*1a40*/  LOP3.LUT R56, R70, R56, RZ, 0xfc, !PT ;  /* 0x0000003846387212 */ /* 0x002fe200078efcff */
[----:B------:R-:W1:Y:S04]  /*1a50*/  F2F.BF16.F32 R62, R62 ;  /* 0x0000003e003e7304 */ /* 0x000e680000202000 */
[----:B------:R2:W-:Y:S01]  /*1a60*/  STG.E.64 desc[UR6][R84.64+0x400], R56 ;  /* 0x0004003854007986 */ /* 0x0005e2000c101b06 */
[----:B0-----:R-:W-:Y:S01]  /*1a70*/  LOP3.LUT R66, R58, R66, RZ, 0xfc, !PT ;  /* 0x000000423a427212 */ /* 0x001fe200078efcff */
[----:B------:R-:W-:-:S05]  /*1a80*/  IMAD.WIDE.U32 R58, R82, 0x8, R52 ;  /* 0x00000008523a7825 */ /* 0x000fca00078e0034 */
[----:B------:R2:W-:Y:S01]  /*1a90*/  STG.E.64 desc[UR6][R58.64], R64 ;  /* 0x000000403a007986 */ /* 0x0005e2000c101b06 */
[----:B-1----:R-:W-:Y:S01]  /*1aa0*/  LOP3.LUT R70, R72, R62, RZ, 0xfc, !PT ;  /* 0x0000003e48467212 */ /* 0x002fe200078efcff */
[----:B------:R-:W-:-:S04]  /*1ab0*/  IMAD.WIDE.U32 R62, R79, 0x8, R52 ;  /* 0x000000084f3e7825 */ /* 0x000fc800078e0034 */
[----:B------:R-:W-:Y:S01]  /*1ac0*/  IMAD.WIDE.U32 R52, R83, 0x8, R52 ;  /* 0x0000000853347825 */ /* 0x000fe200078e0034 */
[----:B------:R2:W-:Y:S04]  /*1ad0*/  STG.E.64 desc[UR6][R60.64], R70 ;  /* 0x000000463c007986 */ /* 0x0005e8000c101b06 */
[----:B------:R2:W-:Y:S04]  /*1ae0*/  STG.E.64 desc[UR6][R62.64], R66 ;  /* 0x000000423e007986 */ /* 0x0005e8000c101b06 */
[----:B------:R2:W-:Y:S01]  /*1af0*/  STG.E.64 desc[UR6][R52.64], R68 ;  /* 0x0000004434007986 */ /* 0x0005e2000c101b06 */
[----:B------:R-:W-:Y:S05]  /*1b00*/  BRA `(.L_x_8833) ;  /* 0x0000000800d87947 */ /* 0x000fea0003800000 */
.L_x_8832:
[----:B0-----:R-:W0:Y:S01]  /*1b10*/  LDC.U8 R86, c[0x0][0x404] ;  /* 0x00010100ff567b82 */ /* 0x001e220000000000 */
[--C-:B------:R-:W-:Y:S01]  /*1b20*/  FADD R93, R62, -R0.reuse ;  /* 0x800000003e5d7221 */ /* 0x100fe20000000000 */
[--C-:B------:R-:W-:Y:S01]  /*1b30*/  FADD R85, R52, -R0.reuse ;  /* 0x8000000034557221 */ /* 0x100fe20000000000 */
[--C-:B------:R-:W-:Y:S01]  /*1b40*/  FADD R53, R53, -R0.reuse ;  /* 0x8000000035357221 */ /* 0x100fe20000000000 */
[--C-:B------:R-:W-:Y:S01]  /*1b50*/  FADD R55, R55, -R0.reuse ;  /* 0x8000000037377221 */ /* 0x100fe20000000000 */
[C---:B------:R-:W-:Y:S01]  /*1b60*/  FMUL R93, R2.reuse, R93 ;  /* 0x0000005d025d7220 */ /* 0x040fe20000400000 */
[----:B------:R-:W-:Y:S01]  /*1b70*/  FMUL R85, R2, R85 ;  /* 0x0000005502557220 */ /* 0x000fe20000400000 */
[--C-:B------:R-:W-:Y:S01]  /*1b80*/  FADD R91, R60, -R0.reuse ;  /* 0x800000003c5b7221 */ /* 0x100fe20000000000 */
[----:B------:R-:W-:Y:S01]  /*1b90*/  FADD R87, R58, -R0 ;  /* 0x800000003a577221 */ /* 0x000fe20000000000 */
[----:B-----5:R-:W-:Y:S01]  /*1ba0*/  FFMA R96, R42, R93, R18 ;  /* 0x0000005d2a607223 */ /* 0x020fe20000000012 */
[----:B------:R-:W-:Y:S01]  /*1bb0*/  FADD R93, R66, -R0 ;  /* 0x80000000425d7221 */ /* 0x000fe20000000000 */
[----:B------:R-:W-:Y:S01]  /*1bc0*/  FFMA R85, R48, R85, R24 ;  /* 0x0000005530557223 */ /* 0x000fe20000000018 */
[C---:B------:R-:W-:Y:S01]  /*1bd0*/  FMUL R91, R2.reuse, R91 ;  /* 0x0000005b025b7220 */ /* 0x040fe20000400000 */
[----:B------:R-:W-:Y:S01]  /*1be0*/  FADD R59, R59, -R0 ;  /* 0x800000003b3b7221 */ /* 0x000fe20000000000 */
[----:B------:R-:W-:Y:S01]  /*1bf0*/  FMUL R93, R2, R93 ;  /* 0x0000005d025d7220 */ /* 0x000fe20000400000 */
[----:B------:R-:W-:Y:S01]  /*1c00*/  FMUL R52, R85, R3 ;  /* 0x0000000355347220 */ /* 0x000fe20000400000 */
[----:B------:R-:W-:Y:S01]  /*1c10*/  FFMA R94, R40, R91, R16 ;  /* 0x0000005b285e7223 */ /* 0x000fe20000000010 */
[----:B------:R-:W-:Y:S01]  /*1c20*/  FMUL R87, R2, R87 ;  /* 0x0000005702577220 */ /* 0x000fe20000400000 */
[----:B------:R-:W-:Y:S01]  /*1c30*/  FFMA R100, R38, R93, R14 ;  /* 0x0000005d26647223 */ /* 0x000fe2000000000e */
[--C-:B------:R-:W-:Y:S01]  /*1c40*/  FADD R93, R70, -R0.reuse ;  /* 0x80000000465d7221 */ /* 0x100fe20000000000 */
[--C-:B------:R-:W-:Y:S01]  /*1c50*/  FADD R61, R61, -R0.reuse ;  /* 0x800000003d3d7221 */ /* 0x100fe20000000000 */
[----:B------:R-:W-:Y:S01]  /*1c60*/  FMUL R91, R94, R3 ;  /* 0x000000035e5b7220 */ /* 0x000fe20000400000 */
[--C-:B------:R-:W-:Y:S01]  /*1c70*/  FADD R95, R64, -R0.reuse ;  /* 0x80000000405f7221 */ /* 0x100fe20000000000 */
[----:B------:R-:W-:Y:S01]  /*1c80*/  FMUL R93, R2, R93 ;  /* 0x0000005d025d7220 */ /* 0x000fe20000400000 */
[----:B0-----:R-:W-:Y:S01]  /*1c90*/  ISETP.NE.AND P0, PT, R86, RZ, PT ;  /* 0x000000ff5600720c */ /* 0x001fe20003f05270 */
[----:B------:R-:W-:Y:S01]  /*1ca0*/  FMUL R86, R2, R53 ;  /* 0x0000003502567220 */ /* 0x000fe20000400000 */
[----:B------:R-:W-:Y:S01]  /*1cb0*/  FADD R53, R54, -R0 ;  /* 0x8000000036357221 */ /* 0x000fe20000000000 */
[----:B------:R-:W-:Y:S01]  /*1cc0*/  FFMA R70, R34, R93, R10 ;  /* 0x0000005d22467223 */ /* 0x000fe2000000000a */
[----:B------:R-:W-:Y:S01]  /*1cd0*/  FSEL R54, R85, R52, !P0 ;  /* 0x0000003455367208 */ /* 0x000fe20004000000 */
[----:B------:R-:W-:Y:S01]  /*1ce0*/  FFMA R86, R49, R86, R25 ;  /* 0x0000005631567223 */ /* 0x000fe20000000019 */
[----:B------:R-:W-:Y:S01]  /*1cf0*/  FMUL R53, R2, R53 ;  /* 0x0000003502357220 */ /* 0x000fe20000400000 */
[--C-:B------:R-:W-:Y:S01]  /*1d00*/  FADD R93, R74, -R0.reuse ;  /* 0x800000004a5d7221 */ /* 0x100fe20000000000 */
[----:B------:R-:W-:Y:S01]  /*1d10*/  FMUL R74, R2, R55 ;  /* 0x00000037024a7220 */ /* 0x000fe20000400000 */
[----:B------:R-:W-:Y:S01]  /*1d20*/  FADD R55, R57, -R0 ;  /* 0x8000000039377221 */ /* 0x000fe20000000000 */
[----:B------:R-:W-:Y:S01]  /*1d30*/  FMNMX3 R78, R78, |R85|, |R86|, !PT ;  /* 0x400000554e4e7276 */ /* 0x000fe20007800456 */
[----:B------:R-:W-:Y:S01]  /*1d40*/  FADD R85, R56, -R0 ;  /* 0x8000000038557221 */ /* 0x000fe20000000000 */
[----:B------:R-:W-:Y:S01]  /*1d50*/  FFMA R53, R50, R53, R26 ;  /* 0x0000003532357223 */ /* 0x000fe2000000001a */
[----:B------:R-:W-:Y:S01]  /*1d60*/  FFMA R74, R51, R74, R27 ;  /* 0x0000004a334a7223 */ /* 0x000fe2000000001b */
[C---:B------:R-:W-:Y:S01]  /*1d70*/  FMUL R104, R2.reuse, R55 ;  /* 0x0000003702687220 */ /* 0x040fe20000400000 */
[----:B------:R-:W-:Y:S01]  /*1d80*/  FMUL R85, R2, R85 ;  /* 0x0000005502557220 */ /* 0x000fe20000400000 */
[-C--:B------:R-:W-:Y:S01]  /*1d90*/  FMUL R56, R53, R3.reuse ;  /* 0x0000000335387220 */ /* 0x080fe20000400000 */
[----:B------:R-:W-:Y:S01]  /*1da0*/  @P0 FMUL R86, R86, R3 ;  /* 0x0000000356560220 */ /* 0x000fe20000400000 */
[----:B------:R-:W-:Y:S01]  /*1db0*/  FFMA R104, R45, R104, R21 ;  /* 0x000000682d687223 */ /* 0x000fe20000000015 */
[----:B------:R-:W-:Y:S01]  /*1dc0*/  FFMA R90, R44, R85, R20 ;  /* 0x000000552c5a7223 */ /* 0x000fe20000000014 */
[----:B------:R-:W-:Y:S01]  /*1dd0*/  FFMA R92, R46, R87, R22 ;  /* 0x000000572e5c7223 */ /* 0x000fe20000000016 */
[----:B------:R-:W-:Y:S01]  /*1de0*/  FSEL R56, R53, R56, !P0 ;  /* 0x0000003835387208 */ /* 0x000fe20004000000 */
[----:B------:R-:W-:Y:S01]  /*1df0*/  FADD R63, R63, -R0 ;  /* 0x800000003f3f7221 */ /* 0x000fe20000000000 */
[----:B------:R-:W-:Y:S01]  /*1e00*/  FMUL R85, R90, R3 ;  /* 0x000000035a557220 */ /* 0x000fe20000400000 */
[----:B------:R-:W-:Y:S01]  /*1e10*/  FMNMX3 R53, R78, |R53|, |R74|, !PT ;  /* 0x400000354e357276 */ /* 0x000fe2000780044a */
[----:B------:R-:W-:Y:S01]  /*1e20*/  FMUL R78, R2, R59 ;  /* 0x0000003b024e7220 */ /* 0x000fe20000400000 */
[----:B------:R-:W-:Y:S01]  /*1e30*/  @P0 FMUL R74, R74, R3 ;  /* 0x000000034a4a0220 */ /* 0x000fe20000400000 */
[----:B------:R0:W1:Y:S01]  /*1e40*/  F2F.BF16.F32 R52, R86 ;  /* 0x0000005600347304 */ /* 0x0000620000202000 */
[----:B------:R-:W-:Y:S01]  /*1e50*/  FSEL R87, R90, R85, !P0 ;  /* 0x000000555a577208 */ /* 0x000fe20004000000 */
[----:B------:R-:W-:Y:S01]  /*1e60*/  FFMA R78, R47, R78, R23 ;  /* 0x0000004e2f4e7223 */ /* 0x000fe20000000017 */
[----:B------:R-:W-:Y:S01]  /*1e70*/  FMNMX3 R53, R53, |R90|, |R104|, !PT ;  /* 0x4000005a35357276 */ /* 0x000fe20007800468 */
[C---:B------:R-:W-:Y:S01]  /*1e80*/  FMUL R90, R2.reuse, R61 ;  /* 0x0000003d025a7220 */ /* 0x040fe20000400000 */
[----:B------:R-:W-:Y:S01]  /*1e90*/  FMUL R95, R2, R95 ;  /* 0x0000005f025f7220 */ /* 0x000fe20000400000 */
[----:B------:R-:W-:Y:S01]  /*1ea0*/  FMUL R85, R92, R3 ;  /* 0x000000035c557220 */ /* 0x000fe20000400000 */
[----:B------:R-:W-:Y:S01]  /*1eb0*/  FADD R65, R65, -R0 ;  /* 0x8000000041417221 */ /* 0x000fe20000000000 */
[----:B------:R2:W3:Y:S01]  /*1ec0*/  F2F.BF16.F32 R55, R74 ;  /* 0x0000004a00377304 */ /* 0x0004e20000202000 */
[----:B0-----:R-:W-:Y:S01]  /*1ed0*/  FSEL R86, R94, R91, !P0 ;  /* 0x0000005b5e567208 */ /* 0x001fe20004000000 */
[----:B------:R-:W-:Y:S01]  /*1ee0*/  FMUL R91, R96, R3 ;  /* 0x00000003605b7220 */ /* 0x000fe20000400000 */
[----:B------:R-:W-:Y:S01]  /*1ef0*/  FFMA R90, R41, R90, R17 ;  /* 0x0000005a295a7223 */ /* 0x000fe20000000011 */
[----:B------:R-:W-:Y:S01]  /*1f00*/  FFMA R98, R36, R95, R12 ;  /* 0x0000005f24627223 */ /* 0x000fe2000000000c */
[----:B------:R-:W-:Y:S01]  /*1f10*/  FMNMX3 R53, R53, |R92|, |R78|, !PT ;  /* 0x4000005c35357276 */ /* 0x000fe2000780044e */
[----:B------:R-:W-:Y:S01]  /*1f20*/  @P0 FMUL R78, R78, R3 ;  /* 0x000000034e4e0220 */ /* 0x000fe20000400000 */
[----:B------:R-:W-:Y:S01]  /*1f30*/  FSEL R85, R92, R85, !P0 ;  /* 0x000000555c557208 */ /* 0x000fe20004000000 */
[C---:B------:R-:W-:Y:S01]  /*1f40*/  FMUL R92, R2.reuse, R65 ;  /* 0x00000041025c7220 */ /* 0x040fe20000400000 */
[----:B--2---:R-:W-:Y:S01]  /*1f50*/  FMUL R74, R2, R63 ;  /* 0x0000003f024a7220 */ /* 0x004fe20000400000 */
[----:B------:R-:W-:Y:S01]  /*1f60*/  FSEL R64, R96, R91, !P0 ;  /* 0x0000005b60407208 */ /* 0x000fe20004000000 */
[--C-:B------:R-:W-:Y:S01]  /*1f70*/  FADD R67, R67, -R0.reuse ;  /* 0x8000000043437221 */ /* 0x100fe20000000000 */
[-C--:B------:R-:W-:Y:S01]  /*1f80*/  FMUL R91, R98, R3.reuse ;  /* 0x00000003625b7220 */ /* 0x080fe20000400000 */
[----:B------:R-:W-:Y:S01]  /*1f90*/  FFMA R74, R43, R74, R19 ;  /* 0x0000004a2b4a7223 */ /* 0x000fe20000000013 */
[----:B------:R-:W-:Y:S01]  /*1fa0*/  FADD R95, R68, -R0 ;  /* 0x80000000445f7221 */ /* 0x000fe20000000000 */
[----:B------:R-:W-:Y:S01]  /*1fb0*/  FMNMX3 R53, R53, |R94|, |R90|, !PT ;  /* 0x4000005e35357276 */ /* 0x000fe2000780045a */
[----:B------:R0:W-:Y:S01]  /*1fc0*/  F2F.BF16.F32 R61, R78 ;  /* 0x0000004e003d7304 */ /* 0x0001e20000202000 */
[----:B------:R-:W-:Y:S01]  /*1fd0*/  @P0 FMUL R90, R90, R3 ;  /* 0x000000035a5a0220 */ /* 0x000fe20000400000 */
[----:B------:R-:W-:Y:S01]  /*1fe0*/  FFMA R92, R37, R92, R13 ;  /* 0x0000005c255c7223 */ /* 0x000fe2000000000d */
[----:B------:R-:W-:Y:S01]  /*1ff0*/  FADD R69, R69, -R0 ;  /* 0x8000000045457221 */ /* 0x000fe20000000000 */
[----:B------:R-:W-:Y:S01]  /*2000*/  FMUL R95, R2, R95 ;  /* 0x0000005f025f7220 */ /* 0x000fe20000400000 */
[----:B------:R-:W-:Y:S01]  /*2010*/  FMNMX3 R53, R53, |R96|, |R74|, !PT ;  /* 0x4000006035357276 */ /* 0x000fe2000780044a */
[----:B------:R-:W-:Y:S01]  /*2020*/  FADD R71, R71, -R0 ;  /* 0x8000000047477221 */ /* 0x000fe20000000000 */
[----:B------:R-:W-:Y:S01]  /*2030*/  FSEL R66, R98, R91, !P0 ;  /* 0x0000005b62427208 */ /* 0x000fe20004000000 */
[----:B------:R-:W-:Y:S01]  /*2040*/  FMUL R91, R100, R3 ;  /* 0x00000003645b7220 */ /* 0x000fe20000400000 */
[----:B0-----:R-:W-:Y:S01]  /*2050*/  FMUL R78, R2, R67 ;  /* 0x00000043024e7220 */ /* 0x001fe20000400000 */
[----:B------:R0:W-:Y:S01]  /*2060*/  F2F.BF16.F32 R63, R90 ;  /* 0x0000005a003f7304 */ /* 0x0001e20000202000 */
[----:B------:R-:W-:Y:S01]  /*2070*/  FFMA R102, R32, R95, R8 ;  /* 0x0000005f20667223 */ /* 0x000fe20000000008 */
[----:B------:R-:W-:Y:S01]  /*2080*/  FMNMX3 R53, R53, |R98|, |R92|, !PT ;  /* 0x4000006235357276 */ /* 0x000fe2000780045c */
[----:B------:R-:W-:Y:S01]  /*2090*/  FFMA R78, R39, R78, R15 ;  /* 0x0000004e274e7223 */ /* 0x000fe2000000000f */
[----:B------:R-:W-:Y:S01]  /*20a0*/  @P0 FMUL R92, R92, R3 ;  /* 0x000000035c5c0220 */ /* 0x000fe20000400000 */
[----:B------:R-:W-:Y:S01]  /*20b0*/  FSEL R62, R100, R91, !P0 ;  /* 0x0000005b643e7208 */ /* 0x000fe20004000000 */
[--C-:B------:R-:W-:Y:S01]  /*20c0*/  FADD R95, R72, -R0.reuse ;  /* 0x80000000485f7221 */ /* 0x100fe20000000000 */
[C---:B------:R-:W-:Y:S01]  /*20d0*/  FMUL R94, R2.reuse, R71 ;  /* 0x00000047025e7220 */ /* 0x040fe20000400000 */
[----:B------:R-:W-:Y:S01]  /*20e0*/  FADD R73, R73, -R0 ;  /* 0x8000000049497221 */ /* 0x000fe20000000000 */
[----:B0-----:R-:W-:Y:S01]  /*20f0*/  FMUL R90, R2, R69 ;  /* 0x00000045025a7220 */ /* 0x001fe20000400000 */
[----:B------:R-:W-:Y:S01]  /*2100*/  FMUL R91, R102, R3 ;  /* 0x00000003665b7220 */ /* 0x000fe20000400000 */
[----:B------:R-:W-:Y:S01]  /*2110*/  FMNMX3 R53, R53, |R100|, |R78|, !PT ;  /* 0x4000006435357276 */ /* 0x000fe2000780044e */
[----:B------:R0:W-:Y:S01]  /*2120*/  F2F.BF16.F32 R67, R92 ;  /* 0x0000005c00437304 */ /* 0x0001e20000202000 */
[----:B------:R-:W-:Y:S01]  /*2130*/  FFMA R90, R33, R90, R9 ;  /* 0x0000005a215a7223 */ /* 0x000fe20000000009 */
[----:B------:R-:W-:Y:S01]  /*2140*/  FMUL R95, R2, R95 ;  /* 0x0000005f025f7220 */ /* 0x000fe20000400000 */
[----:B------:R-:W-:Y:S01]  /*2150*/  FFMA R94, R35, R94, R11 ;  /* 0x0000005e235e7223 */ /* 0x000fe2000000000b */
[----:B------:R-:W-:Y:S01]  /*2160*/  FADD R75, R75, -R0 ;  /* 0x800000004b4b7221 */ /* 0x000fe20000000000 */
[----:B------:R-:W-:Y:S01]  /*2170*/  FSEL R58, R102, R91, !P0 ;  /* 0x0000005b663a7208 */ /* 0x000fe20004000000 */
[----:B------:R-:W-:Y:S01]  /*2180*/  FMUL R91, R70, R3 ;  /* 0x00000003465b7220 */ /* 0x000fe20000400000 */
[----:B------:R-:W-:Y:S01]  /*2190*/  FMNMX3 R53, R53, |R102|, |R90|, !PT ;  /* 0x4000006635357276 */ /* 0x000fe2000780045a */
[C---:B------:R-:W-:Y:S01]  /*21a0*/  FMUL R93, R2.reuse, R93 ;  /* 0x0000005d025d7220 */ /* 0x040fe20000400000 */
[----:B0-----:R-:W-:Y:S01]  /*21b0*/  FMUL R92, R2, R73 ;  /* 0x00000049025c7220 */ /* 0x001fe20000400000 */
[----:B------:R-:W-:Y:S01]  /*21c0*/  FFMA R72, R28, R95, R4 ;  /* 0x0000005f1c487223 */ /* 0x000fe20000000004 */
[----:B------:R-:W-:Y:S01]  /*21d0*/  FMUL R2, R2, R75 ;  /* 0x0000004b02027220 */ /* 0x000fe20000400000 */
[----:B------:R-:W-:Y:S01]  /*21e0*/  FMNMX3 R53, R53, |R70|, |R94|, !PT ;  /* 0x4000004635357276 */ /* 0x000fe2000780045e */
[----:B------:R-:W-:Y:S01]  /*21f0*/  FFMA R92, R29, R92, R5 ;  /* 0x0000005c1d5c7223 */ /* 0x000fe20000000005 */
[-C--:B------:R-:W-:Y:S01]  /*2200*/  @P0 FMUL R74, R74, R3.reuse ;  /* 0x000000034a4a0220 */ /* 0x080fe20000400000 */
[----:B------:R0:W2:Y:S01]  /*2210*/  F2F.BF16.F32 R89, R56 ;  /* 0x0000003800597304 */ /* 0x0000a20000202000 */
[----:B------:R-:W-:Y:S01]  /*2220*/  @P0 FMUL R104, R104, R3 ;  /* 0x0000000368680220 */ /* 0x000fe20000400000 */
[----:B------:R-:W-:Y:S01]  /*2230*/  FFMA R68, R30, R93, R6 ;  /* 0x0000005d1e447223 */ /* 0x000fe20000000006 */
[-C--:B------:R-:W-:Y:S01]  /*2240*/  @P0 FMUL R78, R78, R3.reuse ;  /* 0x000000034e4e0220 */ /* 0x080fe20000400000 */
[----:B------:R-:W-:Y:S01]  /*2250*/  FFMA R2, R31, R2, R7 ;  /* 0x000000021f027223 */ /* 0x000fe20000000007 */
[----:B------:R-:W-:Y:S01]  /*2260*/  FMNMX3 R53, R53, |R72|, |R92|, !PT ;  /* 0x4000004835357276 */ /* 0x000fe2000780045c */
[-C--:B------:R-:W-:Y:S01]  /*2270*/  @P0 FMUL R90, R90, R3.reuse ;  /* 0x000000035a5a0220 */ /* 0x080fe20000400000 */
[----:B------:R-:W-:Y:S01]  /*2280*/  @P0 FMUL R94, R94, R3 ;  /* 0x000000035e5e0220 */ /* 0x000fe20000400000 */
[----:B------:R-:W4:Y:S01]  /*2290*/  F2F.BF16.F32 R54, R54 ;  /* 0x0000003600367304 */ /* 0x000f220000202000 */
[----:B0-----:R-:W-:Y:S01]  /*22a0*/  FSEL R56, R70, R91, !P0 ;  /* 0x0000005b46387208 */ /* 0x001fe20004000000 */
[-C--:B------:R-:W-:Y:S01]  /*22b0*/  FMUL R91, R72, R3.reuse ;  /* 0x00000003485b7220 */ /* 0x080fe20000400000 */
[----:B------:R-:W-:Y:S01]  /*22c0*/  @P0 FMUL R92, R92, R3 ;  /* 0x000000035c5c0220 */ /* 0x000fe20000400000 */
[----:B-1----:R-:W-:Y:S01]  /*22d0*/  IMAD.WIDE.U32 R70, R52, 0x10000, RZ ;  /* 0x0001000034467825 */ /* 0x002fe200078e00ff */
[----:B---3--:R-:W-:-:S02]  /*22e0*/  SHF.L.U32 R55, R55, 0x10, RZ ;  /* 0x0000001037377819 */ /* 0x008fc400000006ff */
[----:B------:R-:W-:Y:S01]  /*22f0*/  FSEL R60, R72, R91, !P0 ;  /* 0x0000005b483c7208 */ /* 0x000fe20004000000 */
[----:B------:R-:W-:Y:S01]  /*2300*/  F2F.BF16.F32 R59, R104 ;  /* 0x00000068003b7304 */ /* 0x000fe20000202000 */
[C---:B------:R-:W-:Y:S01]  /*2310*/  FMUL R91, R68.reuse, R3 ;  /* 0x00000003445b7220 */ /* 0x040fe20000400000 */
[----:B--2---:R-:W-:Y:S01]  /*2320*/  LOP3.LUT R55, R55, R71, R89, 0xfe, !PT ;  /* 0x0000004737377212 */ /* 0x004fe200078efe59 */
[----:B------:R-:W-:Y:S01]  /*2330*/  IMAD.WIDE.U32 R72, R67, 0x10000, RZ ;  /* 0x0001000043487825 */ /* 0x000fe200078e00ff */
[----:B------:R-:W-:Y:S02]  /*2340*/  SHF.L.U32 R61, R61, 0x10, RZ ;  /* 0x000000103d3d7819 */ /* 0x000fe400000006ff */
[----:B------:R-:W-:Y:S02]  /*2350*/  FSEL R91, R68, R91, !P0 ;  /* 0x0000005b445b7208 */ /* 0x000fe40004000000 */
[----:B------:R-:W0:Y:S01]  /*2360*/  F2F.BF16.F32 R65, R74 ;  /* 0x0000004a00417304 */ /* 0x000e220000202000 */
[----:B----4-:R-:W-:Y:S01]  /*2370*/  LOP3.LUT R54, R70, R54, RZ, 0xfc, !PT ;  /* 0x0000003646367212 */ /* 0x010fe200078efcff */
[----:B------:R-:W-:-:S06]  /*2380*/  IMAD.WIDE.U32 R70, R63, 0x10000, RZ ;  /* 0x000100003f467825 */ /* 0x000fcc00078e00ff */
[----:B------:R1:W2:Y:S01]  /*2390*/  F2F.BF16.F32 R74, R78 ;  /* 0x0000004e004a7304 */ /* 0x0002a20000202000 */
[----:B0-----:R-:W-:-:S07]  /*23a0*/  SHF.L.U32 R65, R65, 0x10, RZ ;  /* 0x0000001041417819 */ /* 0x001fce00000006ff */
[----:B------:R-:W0:Y:S01]  /*23b0*/  F2F.BF16.F32 R87, R87 ;  /* 0x0000005700577304 */ /* 0x000e220000202000 */
[----:B-1----:R-:W-:Y:S01]  /*23c0*/  FMNMX3 R78, R53, |R68|, |R2|, !PT ;  /* 0x40000044354e7276 */ /* 0x002fe20007800402 */
[----:B------:R-:W-:Y:S01]  /*23d0*/  @P0 FMUL R2, R2, R3 ;  /* 0x0000000302020220 */ /* 0x000fe20000400000 */
[----:B------:R-:W1:Y:S01]  /*23e0*/  LDC.64 R52, c[0x0][0x3c8] ;  /* 0x0000f200ff347b82 */ /* 0x000e620000000a00 */
[----:B------:R-:W-:Y:S01]  /*23f0*/  IMAD.WIDE.U32 R68, R59, 0x10000, RZ ;  /* 0x000100003b447825 */ /* 0x000fe200078e00ff */
[----:B--2---:R-:W-:-:S03]  /*2400*/  SHF.L.U32 R59, R74, 0x10, RZ ;  /* 0x000000104a3b7819 */ /* 0x004fc600000006ff */
[----:B------:R-:W2:Y:S01]  /*2410*/  F2F.BF16.F32 R64, R64 ;  /* 0x0000004000407304 */ /* 0x000ea20000202000 */
[----:B0-----:R-:W-:-:S07]  /*2420*/  LOP3.LUT R68, R68, R87, RZ, 0xfc, !PT ;  /* 0x0000005744447212 */ /* 0x001fce00078efcff */
[----:B------:R-:W0:Y:S01]  /*2430*/  F2F.BF16.F32 R85, R85 ;  /* 0x0000005500557304 */ /* 0x000e220000202000 */
[----:B--2---:R-:W-:-:S07]  /*2440*/  LOP3.LUT R87, R65, R71, R64, 0xfe, !PT ;  /* 0x0000004741577212 */ /* 0x004fce00078efe40 */
[----:B------:R-:W2:Y:S01]  /*2450*/  F2F.BF16.F32 R86, R86 ;  /* 0x0000005600567304 */ /* 0x000ea20000202000 */
[----:B0-----:R-:W-:-:S07]  /*2460*/  LOP3.LUT R69, R61, R69, R85, 0xfe, !PT ;  /* 0x000000453d457212 */ /* 0x001fce00078efe55 */
[----:B------:R-:W0:Y:S01]  /*2470*/  F2F.BF16.F32 R90, R90 ;  /* 0x0000005a005a7304 */ /* 0x000e220000202000 */
[----:B-1----:R-:W-:-:S05]  /*2480*/  IMAD.WIDE.U32 R84, R84, 0x8, R52 ;  /* 0x0000000854547825 */ /* 0x002fca00078e0034 */
[----:B------:R1:W-:Y:S01]  /*2490*/  STG.E.64 desc[UR6][R84.64], R54 ;  /* 0x0000003654007986 */ /* 0x0003e2000c101b06 */
[----:B--2---:R-:W-:Y:S01]  /*24a0*/  LOP3.LUT R86, R70, R86, RZ, 0xfc, !PT ;  /* 0x0000005646567212 */ /* 0x004fe200078efcff */
[----:B------:R-:W2:Y:S02]  /*24b0*/  F2F.BF16.F32 R94, R94 ;  /* 0x0000005e005e7304 */ /* 0x000ea40000202000 */
[----:B------:R1:W-:Y:S01]  /*24c0*/  STG.E.64 desc[UR6][R84.64+0x400], R68 ;  /* 0x0004004454007986 */ /* 0x0003e2000c101b06 */
[----:B0-----:R-:W-:-:S05]  /*24d0*/  IMAD.WIDE.U32 R64, R90, 0x10000, RZ ;  /* 0x000100005a407825 */ /* 0x001fca00078e00ff */
[----:B------:R-:W0:Y:S01]  /*24e0*/  F2F.BF16.F32 R92, R92 ;  /* 0x0000005c005c7304 */ /* 0x000e220000202000 */
[----:B--2---:R-:W-:-:S07]  /*24f0*/  SHF.L.U32 R61, R94, 0x10, RZ ;  /* 0x000000105e3d7819 */ /* 0x004fce00000006ff */
[----:B------:R-:W2:Y:S01]  /*2500*/  F2F.BF16.F32 R2, R2 ;  /* 0x0000000200027304 */ /* 0x000ea20000202000 */
[----:B0-----:R-:W-:-:S07]  /*2510*/  IMAD.WIDE.U32 R70, R92, 0x10000, RZ ;  /* 0x000100005c467825 */ /* 0x001fce00078e00ff */
[----:B------:R-:W0:Y:S01]  /*2520*/  F2F.BF16.F32 R56, R56 ;  /* 0x0000003800387304 */ /* 0x000e220000202000 */
[----:B--2---:R-:W-:-:S07]  /*2530*/  SHF.L.U32 R2, R2, 0x10, RZ ;  /* 0x0000001002027819 */ /* 0x004fce00000006ff */
[----:B------:R-:W2:Y:S01]  /*2540*/  F2F.BF16.F32 R62, R62 ;  /* 0x0000003e003e7304 */ /* 0x000ea20000202000 */
[----:B0-----:R-:W-:-:S07]  /*2550*/  LOP3.LUT R63, R61, R65, R56, 0xfe, !PT ;  /* 0x000000413d3f7212 */ /* 0x001fce00078efe38 */
[----:B------:R-:W0:Y:S01]  /*2560*/  F2F.BF16.F32 R57, R91 ;  /* 0x0000005b00397304 */ /* 0x000e220000202000 */
[----:B--2---:R-:W-:-:S07]  /*2570*/  LOP3.LUT R67, R59, R73, R62, 0xfe, !PT ;  /* 0x000000493b437212 */ /* 0x004fce00078efe3e */
[----:B------:R-:W2:Y:S01]  /*2580*/  F2F.BF16.F32 R58, R58 ;  /* 0x0000003a003a7304 */ /* 0x000ea20000202000 */
[----:B0-----:R-:W-:-:S07]  /*2590*/  LOP3.LUT R65, R2, R71, R57, 0xfe, !PT ;  /* 0x0000004702417212 */ /* 0x001fce00078efe39 */
[----:B------:R-:W0:Y:S01]  /*25a0*/  F2F.BF16.F32 R66, R66 ;  /* 0x0000004200427304 */ /* 0x000e220000202000 */
[----:B------:R-:W-:-:S05]  /*25b0*/  IMAD.WIDE.U32 R56, R82, 0x8, R52 ;  /* 0x0000000852387825 */ /* 0x000fca00078e0034 */
[----:B------:R1:W-:Y:S01]  /*25c0*/  STG.E.64 desc[UR6][R56.64], R86 ;  /* 0x0000005638007986 */ /* 0x0003e2000c101b06 */
[----:B--2---:R-:W-:Y:S01]  /*25d0*/  LOP3.LUT R62, R64, R58, RZ, 0xfc, !PT ;  /* 0x0000003a403e7212 */ /* 0x004fe200078efcff */
[----:B------:R-:W2:Y:S01]  /*25e0*/  F2F.BF16.F32 R60, R60 ;  /* 0x0000003c003c7304 */ /* 0x000ea20000202000 */
[----:B------:R-:W-:Y:S01]  /*25f0*/  IMAD.WIDE.U32 R58, R81, 0x8, R52 ;  /* 0x00000008513a7825 */ /* 0x000fe200078e0034 */
[----:B0-----:R-:W-:-:S05]  /*2600*/  LOP3.LUT R66, R72, R66, RZ, 0xfc, !PT ;  /* 0x0000004248427212 */ /* 0x001fca00078efcff */
[----:B------:R1:W-:Y:S01]  /*2610*/  STG.E.64 desc[UR6][R58.64], R66 ;  /* 0x000000423a007986 */ /* 0x0003e2000c101b06 */
[----:B--2---:R-:W-:Y:S01]  /*2620*/  LOP3.LUT R64, R70, R60, RZ, 0xfc, !PT ;  /* 0x0000003c46407212 */ /* 0x004fe200078efcff */
[----:B------:R-:W-:-:S04]  /*2630*/  IMAD.WIDE.U32 R60, R79, 0x8, R52 ;  /* 0x000000084f3c7825 */ /* 0x000fc800078e0034 */
[----:B------:R-:W-:Y:S01]  /*2640*/  IMAD.WIDE.U32 R52, R83, 0x8, R52 ;  /* 0x0000000853347825 */ /* 0x000fe200078e0034 */
[----:B------:R1:W-:Y:S04]  /*2650*/  STG.E.64 desc[UR6][R60.64], R62 ;  /* 0x0000003e3c007986 */ /* 0x0003e8000c101b06 */
[----:B------:R1:W-:Y:S02]  /*2660*/  STG.E.64 desc[UR6][R52.64], R64 ;  /* 0x0000004034007986 */ /* 0x0003e4000c101b06 */
.L_x_8833:
[----:B------:R-:W0:Y:S01]  /*2670*/  LDC R0, c[0x0][0x380] ;  /* 0x0000e000ff007b82 */ /* 0x000e220000000800 */
[----:B------:R-:W-:Y:S01]  /*2680*/  UPLOP3.LUT UP1, UPT, UPT, UPT, UP1, 0x40, 0x4 ;  /* 0x000000000004789c */ /* 0x000fe20003f2e810 */
[----:B0-----:R-:W-:-:S04]  /*2690*/  IADD3 R77, PT, PT, R77, R0, RZ ;  /* 0x000000004d4d7210 */ /* 0x001fc80007ffe0ff */
[----:B------:R-:W-:-:S13]  /*26a0*/  ISETP.GE.AND P1, PT, R77, UR10, PT ;  /* 0x0000000a4d007c0c */ /* 0x000fda000bf26270 */
[----:B------:R-:W-:Y:S05]  /*26b0*/  @!P1 BRA `(.L_x_8834) ;  /* 0xffffffdc00549947 */ /* 0x000fea000383ffff */
.L_x_8821:
[----:B------:R-:W0:Y:S02]  /*26c0*/  LDCU.64 UR4, c[0x0][0x3f8] ;  /* 0x00007f00ff0477ac */ /* 0x000e240008000a00 */
[----:B0-----:R-:W-:-:S04]  /*26d0*/  UISETP.NE.U32.AND UP0, UPT, UR4, URZ, UPT ;  /* 0x000000ff0400728c */ /* 0x001fc8000bf05070 */
[----:B------:R-:W-:-:S09]  /*26e0*/  UISETP.NE.AND.EX UP0, UPT, UR5, URZ, UPT, UP0 ;  /* 0x000000ff0500728c */ /* 0x000fd2000bf05300 */
[----:B------:R-:W-:Y:S05]  /*26f0*/  BRA.U !UP0, `(.L_x_8835) ;  /* 0x0000000108a07547 */ /* 0x000fea000b800000 */
[----:B------:R-:W0:Y:S01]  /*2700*/  SHFL.DOWN PT, R5, R78, 0x10, 0x1f ;  /* 0x0a001f004e057f89 */ /* 0x000e2200000e0000 */
[----:B------:R-:W-:Y:S01]  /*2710*/  ISETP.NE.AND P1, PT, R88, RZ, PT ;  /* 0x000000ff5800720c */ /* 0x000fe20003f25270 */
[----:B------:R-:W-:-:S12]  /*2720*/  BSSY B0, `(.L_x_8835) ;  /* 0x0000025000007945 */ /* 0x000fd80003800000 */
[----:B------:R-:W3:Y:S01]  /*2730*/  @!P1 S2R R11, SR_CgaCtaId ;  /* 0x00000000000b9919 */ /* 0x000ee20000008800 */
        /* <DEDUP_REMOVED lines=30> */
.L_x_8842:
[----:B------:R-:W-:Y:S02]  /*2920*/  ISETP.NE.AND P1, PT, R76, RZ, PT ;  /* 0x000000ff4c00720c */ /* 0x000fe40003f25270 */
[----:B---3--:R-:W-:-:S11]  /*2930*/  FMNMX R7, R5, R2, !PT ;  /* 0x0000000205077209 */ /* 0x008fd60007800000 */
[----:B------:R-:W-:Y:S05]  /*2940*/  @P1 BRA `(.L_x_8836) ;  /* 0x0000000000081947 */ /* 0x000fea0003800000 */
[----:B0-----:R-:W0:Y:S02]  /*2950*/  LDC.64 R4, c[0x0][0x3f8] ;  /* 0x0000fe00ff047b82 */ /* 0x001e240000000a00 */
[----:B0-----:R3:W-:Y:S02]  /*2960*/  REDG.E.MAX.S32.STRONG.GPU desc[UR6][R4.64], R7 ;  /* 0x000000070400798e */ /* 0x0017e4000d12e306 */
.L_x_8836:
[----:B------:R-:W-:Y:S05]  /*2970*/  BSYNC B0 ;  /* 0x0000000000007941 */ /* 0x000fea0003800000 */
.L_x_8835:
[----:B------:R-:W-:Y:S05]  /*2980*/  @!P0 EXIT ;  /* 0x000000000000894d */ /* 0x000fea0003800000 */
[----:B------:R-:W4:Y:S01]  /*2990*/  S2UR UR8, SR_CTAID.X ;  /* 0x00000000000879c3 */ /* 0x000f220000002500 */
[----:B------:R-:W0:Y:S02]  /*29a0*/  LDCU.64 UR4, c[0x0][0x3f0] ;  /* 0x00007e00ff0477ac */ /* 0x000e240008000a00 */
[----:B0-----:R-:W-:Y:S02]  /*29b0*/  ISETP.EQ.U32.AND P1, PT, RZ, UR4, PT ;  /* 0x00000004ff007c0c */ /* 0x001fe4000bf22070 */
[----:B----4-:R-:W-:-:S04]  /*29c0*/  LOP3.LUT P0, RZ, R76, UR8, RZ, 0xfc, !PT ;  /* 0x000000084cff7c12 */ /* 0x010fc8000f80fcff */
        /* <DEDUP_REMOVED lines=8> */
[----:B-123--:R-:W-:Y:S05]  /*2a50*/  CALL.REL.NOINC `($__internal_135_$__cuda_sm20_rcp_rn_f32_slowpath) ;  /* 0x00000000005c7944 */ /* 0x00efea0003c00000 */
[----:B------:R-:W-:Y:S01]  /*2a60*/  MOV R5, R0 ;  /* 0x0000000000057202 */ /* 0x000fe20000000f00 */
[----:B------:R-:W-:Y:S06]  /*2a70*/  BRA `(.L_x_8839) ;  /* 0x0000000000107947 */ /* 0x000fec0003800000 */
.L_x_8838:
[----:B------:R-:W0:Y:S02]  /*2a80*/  MUFU.RCP R0, R3 ;  /* 0x0000000300007308 */ /* 0x000e240000001000 */
[----:B0-----:R-:W-:-:S04]  /*2a90*/  FFMA R2, R0, R3, -1 ;  /* 0xbf80000000027423 */ /* 0x001fc80000000003 */
[----:B---3--:R-:W-:-:S04]  /*2aa0*/  FADD.FTZ R5, -R2, -RZ ;  /* 0x800000ff02057221 */ /* 0x008fc80000010100 */
[----:B------:R-:W-:-:S07]  /*2ab0*/  FFMA R5, R0, R5, R0 ;  /* 0x0000000500057223 */ /* 0x000fce0000000000 */
.L_x_8839:
[----:B------:R-:W0:Y:S02]  /*2ac0*/  LDC.64 R2, c[0x0][0x3f0] ;  /* 0x0000fc00ff027b82 */ /* 0x000e240000000a00 */
[----:B0-----:R-:W-:Y:S01]  /*2ad0*/  STG.E desc[UR6][R2.64], R5 ;  /* 0x0000000502007986 */ /* 0x001fe2000c101906 */
[----:B------:R-:W-:Y:S05]  /*2ae0*/  EXIT ;  /* 0x000000000000794d */ /* 0x000fea0003800000 */
.L_x_8837:
[----:B------:R-:W-:Y:S02]  /*2af0*/  MOV R7, 0x2 ;  /* 0x0000000200077802 */ /* 0x000fe40000000f00 */
[----:B------:R-:W-:Y:S02]  /*2b00*/  MOV R9, 0x1f ;  /* 0x0000001f00097802 */ /* 0x000fe40000000f00 */
[----:B------:R-:W-:-:S07]  /*2b10*/  MOV R4, 0xffffffff ;  /* 0xffffffff00047802 */ /* 0x000fce0000000f00 */
[----:B0123-5:R-:W-:Y:S05]  /*2b20*/  WARPSYNC.COLLECTIVE R4, `(.L_x_8840) ;  /* 0x0000000004087348 */ /* 0x02ffea0003c00000 */
[----:B0--3--:R0:W3:Y:S02]  /*2b30*/  SHFL.DOWN P1, R2, R0, R7, R9 ;  /* 0x0800000700027389 */ /* 0x0090e40000020009 */
[----:B0123-5:R-:W-:Y:S05]  /*2b40*/  ENDCOLLECTIVE ;  /* 0x000000000000791b */ /* 0x02ffea0003800000 */
.L_x_8840:
[----:B------:R-:W-:Y:S02]  /*2b50*/  MOV R7, 0x1 ;  /* 0x0000000100077802 */ /* 0x000fe40000000f00 */
[----:B------:R-:W-:-:S04]  /*2b60*/  MOV R5, R2 ;  /* 0x0000000200057202 */ /* 0x000fc80000000f00 */
[----:B------:R-:W-:-:S04]  /*2b70*/  FMNMX R5, R5, R0, !PT ;  /* 0x0000000005057209 */ /* 0x000fc80007800000 */
[----:B------:R-:W-:-:S07]  /*2b80*/  MOV R0, R5 ;  /* 0x0000000500007202 */ /* 0x000fce0000000f00 */
[----:B------:R-:W-:Y:S05]  /*2b90*/  WARPSYNC.COLLECTIVE R4, `(.L_x_8841) ;  /* 0x0000000004087348 */ /* 0x000fea0003c00000 */
[----:B------:R0:W1:Y:S02]  /*2ba0*/  SHFL.DOWN P1, R2, R0, R7, R9 ;  /* 0x0800000700027389 */ /* 0x0000640000020009 */
[----:B01----:R-:W-:Y:S05]  /*2bb0*/  ENDCOLLECTIVE ;  /* 0x000000000000791b */ /* 0x003fea0003800000 */
.L_x_8841:
[----:B------:R-:W-:Y:S05]  /*2bc0*/  BRA `(.L_x_8842) ;  /* 0xfffffffc00547947 */ /* 0x000fea000383ffff */
        .weak           $__internal_135_$__cuda_sm20_rcp_rn_f32_slowpath
        .type           $__internal_135_$__cuda_sm20_rcp_rn_f32_slowpath,@function
        .size           $__internal_135_$__cuda_sm20_rcp_rn_f32_slowpath,(.L_x_13003 - $__internal_135_$__cuda_sm20_rcp_rn_f32_slowpath)
$__internal_135_$__cuda_sm20_rcp_rn_f32_slowpath:
        /* <DEDUP_REMOVED lines=15> */
.L_x_8844:
        /* <DEDUP_REMOVED lines=33> */
.L_x_8846:
[----:B------:R0:W1:Y:S02]  /*2ed0*/  MUFU.RCP R93, R2 ;  /* 0x00000002005d7308 */ /* 0x0000640000001000 */
.L_x_8845:
[----:B------:R-:W-:Y:S05]  /*2ee0*/  BSYNC B1 ;  /* 0x0000000000017941 */ /* 0x000fea0003800000 */
.L_x_8843:
[----:B------:R-:W-:Y:S01]  /*2ef0*/  HFMA2 R97, -RZ, RZ, 0, 0 ;  /* 0x00000000ff617431 */ /* 0x000fe200000001ff */
[----:B-1----:R-:W-:-:S03]  /*2f00*/  MOV R0, R93 ;  /* 0x0000005d00007202 */ /* 0x002fc60000000f00 */
[----:B0-----:R-:W-:Y:S05]  /*2f10*/  RET.REL.NODEC R96 `(_ZN18transformer_engine13normalization19ln_fwd_tuned_kernelINS0_13Kernel_traitsIff13__nv_bfloat16fjLj3072ELj1ELj1ELj4ELj16ENS0_18Kernel_traits_baseILj3072EffS3_fjLj128EEEEEEEvNS0_19ForwardKernelParamsE) ;  /* 0xffffffd060387950 */ /* 0x001fea0003c3ffff */
.L_x_8847:
        /* <DEDUP_REMOVED lines=14> */
.L_x_13003:


//--------------------- .text._ZN18transformer_engine13normalization19ln_fwd_tuned_kernelINS0_13Kernel_traitsI13__nv_bfloat16S3_S3_fjLj3072ELj1ELj1ELj4ELj16ENS0_18Kernel_traits_baseILj3072ES3_S3_S3_fjLj128EEEEEEEvNS0_19ForwardKernelParamsE --------------------------
	.section	.text._ZN18transformer_engine13normalization19ln_fwd_tuned_kernelINS0_13Kernel_traitsI13__nv_bfloat16S3_S3_fjLj3072ELj1ELj1ELj4ELj16ENS0_18Kernel_traits_baseILj3072ES3_S3_S3_fjLj128EEEEEEEvNS0_19ForwardKernelParamsE,"ax",@progbits
	.align	128
        .global         _ZN18transformer_engine13normalization19ln_fwd_tuned_kernelINS0_13Kernel_traitsI13__nv_bfloat16S3_S3_fjLj3072ELj1ELj1ELj4ELj16ENS0_18Kernel_traits_baseILj3072ES3_S3_S3_fjLj128EEEEEEEvNS0_19ForwardKernelParamsE
        .type           _ZN18transformer_engine13normalization19ln_fwd_tuned_kernelINS0_13Kernel_traitsI13__nv_bfloat16S3_S3_fjLj3072ELj1ELj1ELj4ELj16ENS0_18Kernel_traits_baseILj3072ES3_S3_S3_fjLj128EEEEEEEvNS0_19ForwardKernelParamsE,@function
        .size           _ZN18transformer_engine13normalization19ln_fwd_tuned_kernelINS0_13Kernel_traitsI13__nv_bfloat16S3_S3_fjLj3072ELj1ELj1ELj4ELj16ENS0_18Kernel_traits_baseILj3072ES3_S3_S3_fjLj128EEEEEEEvNS0_19ForwardKernelParamsE,(.L_x_13004 - _ZN18transformer_engine13normalization19ln_fwd_tuned_kernelINS0_13Kernel_traitsI13__nv_bfloat16S3_S3_fjLj3072ELj1ELj1ELj4ELj16ENS0_18Kernel_traits_baseILj3072ES3_S3_S3_fjLj128EEEEEEEvNS0_19ForwardKernelParamsE)
        .other          _ZN18transformer_engine13normalization19ln_fwd_tuned_kernelINS0_13Kernel_traitsI13__nv_bfloat16S3_S3_fjLj3072ELj1ELj1ELj4ELj16ENS0_18Kernel_traits_baseILj3072ES3_S3_S3_fjLj128EEEEEEEvNS0_19ForwardKernelParamsE,@"STO_CUDA_ENTRY STV_DEFAULT"
_ZN18transformer_engine13normalization19ln_fwd_tuned_kernelINS0_13Kernel_traitsI13__nv_bfloat16S3_S3_fjLj3072ELj1ELj1ELj4ELj16ENS0_18Kernel_traits_baseILj3072ES3_S3_S3_fjLj128EEEEEEEvNS0_19ForwardKernelParamsE:
.text._ZN18transformer_engine13normalization19ln_fwd_tuned_kernelINS0_13Kernel_traitsI13__nv_bfloat16S3_S3_fjLj3072ELj1ELj1ELj4ELj16ENS0_18Kernel_traits_baseILj3072ES3_S3_S3_fjLj128EEEEEEEvNS0_19ForwardKernelParamsE:
[----:B------:R-:W-:Y:S01]  /*0000*/  LDC R1, c[0x0][0x37c] ;  /* 0x0000df00ff017b82 */ /* 0x000fe20000000800 */
[----:B------:R-:W0:Y:S01]  /*0010*/  LDCU.U8 UR4, c[0x0][0x404] ;  /* 0x00008080ff0477ac */ /* 0x000e220008000000 */
[----:B------:R-:W-:Y:S01]  /*0020*/  HFMA2 R36, -RZ, RZ, 1.875, 0 ;  /* 0x3f800000ff247431 */ /* 0x000fe200000001ff */
[----:B------:R-:W1:Y:S01]  /*0030*/  LDCU.64 UR6, c[0x0][0x358] ;  /* 0x00006b00ff0677ac */ /* 0x000e620008000a00 */
[----:B0-----:R-:W-:-:S04]  /*0040*/  UISETP.NE.AND UP0, UPT, UR4, URZ, UPT ;  /* 0x000000ff0400728c */ /* 0x001fc8000bf05270 */
[----:B------:R-:W0:Y:S01]  /*0050*/  S2UR UR8, SR_CTAID.X ;  /* 0x00000000000879c3 */ /* 0x000e220000002500 */
[----:B------:R-:W2:Y:S01]  /*0060*/  S2R R37, SR_TID.X ;  /* 0x0000000000257919 */ /* 0x000ea20000002100 */
[----:B------:R-:W0:Y:S01]  /*0070*/  LDCU UR4, c[0x0][0x388] ;  /* 0x00007100ff0477ac */ /* 0x000e220008000800 */
[----:B------:R-:W-:-:S13]  /*0080*/  PLOP3.LUT P0, PT, PT, PT, UP0, 0x80, 0x8 ;  /* 0x000000000008781c */ /* 0x000fda0003f0f008 */
[----:B------:R-:W1:Y:S02]  /*0090*/  @P0 LDC.64 R4, c[0x0][0x3e0] ;  /* 0x0000f800ff040b82 */ /* 0x000e640000000a00 */
[----:B-1----:R1:W5:Y:S01]  /*00a0*/  @P0 LDG.E R36, desc[UR6][R4.64] ;  /* 0x0000000604240981 */ /* 0x002362000c1e1900 */
[----:B0-----:R-:W-:Y:S01]  /*00b0*/  UISETP.GE.AND UP0, UPT, UR8, UR4, UPT ;  /* 0x000000040800728c */ /* 0x001fe2000bf06270 */
[----:B------:R-:W-:Y:S02]  /*00c0*/  MOV R3, RZ ;  /* 0x000000ff00037202 */ /* 0x000fe40000000f00 */
[----:B--2---:R-:W-:-:S06]  /*00d0*/  LOP3.LUT R38, R37, 0x1f, RZ, 0xc0, !PT ;  /* 0x0000001f25267812 */ /* 0x004fcc00078ec0ff */
[----:B-1----:R-:W-:Y:S05]  /*00e0*/  BRA.U UP0, `(.L_x_8848) ;  /* 0x0000002900c47547 */ /* 0x002fea000b800000 */
[----:B------:R-:W0:Y:S01]  /*00f0*/  LDC.64 R24, c[0x0][0x3a8] ;  /* 0x0000ea00ff187b82 */ /* 0x000e220000000a00 */
[----:B------:R-:W-:-:S07]  /*0100*/  LOP3.LUT R39, R37, 0x7f, RZ, 0xc0, !PT ;  /* 0x0000007f25277812 */ /* 0x000fce00078ec0ff */
[----:B------:R-:W1:Y:S01]  /*0110*/  LDC.64 R26, c[0x0][0x3d0] ;  /* 0x0000f400ff1a7b82 */ /* 0x000e620000000a00 */
[----:B------:R-:W-:Y:S01]  /*0120*/  MOV R3, RZ ;  /* 0x000000ff00037202 */ /* 0x000fe20000000f00 */
[----:B------:R-:W-:Y:S01]  /*0130*/  UPLOP3.LUT UP1, UPT, UPT, UPT, UPT, 0x40, 0x4 ;  /* 0x000000000004789c */ /* 0x000fe20003f2e870 */
[----:B------:R-:W-:Y:S01]  /*0140*/  MOV R40, UR8 ;  /* 0x0000000800287c02 */ /* 0x000fe20008000f00 */
[----:B------:R-:W2:Y:S01]  /*0150*/  LDCU.U8 UR9, c[0x0][0x3c0] ;  /* 0x00007800ff0977ac */ /* 0x000ea20008000000 */
[----:B------:R-:W3:Y:S01]  /*0160*/  LDCU UR12, c[0x0][0x388] ;  /* 0x00007100ff0c77ac */ /* 0x000ee20008000800 */
[----:B------:R-:W4:Y:S01]  /*0170*/  LDCU.64 UR10, c[0x0][0x3f8] ;  /* 0x00007f00ff0a77ac */ /* 0x000f220008000a00 */
[----:B0-----:R-:W-:-:S05]  /*0180*/  IMAD.WIDE.U32 R24, R39, 0x10, R24 ;  /* 0x0000001027187825 */ /* 0x001fca00078e0018 */
[----:B------:R-:W2:Y:S01]  /*0190*/  LDG.E.128 R48, desc[UR6][R24.64] ;  /* 0x0000000618307981 */ /* 0x000ea2000c1e1d00 */
[----:B-1----:R-:W-:-:S03]  /*01a0*/  IMAD.WIDE.U32 R26, R39, 0x10, R26 ;  /* 0x00000010271a7825 */ /* 0x002fc600078e001a */
[----:B------:R-:W3:Y:S04]  /*01b0*/  LDG.E.128 R8, desc[UR6][R24.64+0x800] ;  /* 0x0008000618087981 */ /* 0x000ee8000c1e1d00 */
[----:B------:R-:W4:Y:S04]  /*01c0*/  LDG.E.128 R4, desc[UR6][R26.64] ;  /* 0x000000061a047981 */ /* 0x000f28000c1e1d00 */
[----:B------:R-:W3:Y:S04]  /*01d0*/  LDG.E.128 R12, desc[UR6][R26.64+0x800] ;  /* 0x000800061a0c7981 */ /* 0x000ee8000c1e1d00 */
[----:B------:R-:W3:Y:S04]  /*01e0*/  LDG.E.128 R16, desc[UR6][R24.64+0x1000] ;  /* 0x0010000618107981 */ /* 0x000ee8000c1e1d00 */
[----:B------:R-:W3:Y:S01]  /*01f0*/  LDG.E.128 R20, desc[UR6][R26.64+0x1000] ;  /* 0x001000061a147981 */ /* 0x000ee2000c1e1d00 */
        /* <DEDUP_REMOVED lines=24> */
.L_x_8861:
        /* <DEDUP_REMOVED lines=10> */
[C---:B------:R-:W-:Y:S01]  /*0420*/  ISETP.NE.AND P0, PT, R38.reuse, RZ, PT ;  /* 0x000000ff2600720c */ /* 0x040fe20003f05270 */
[----:B------:R-:W-:Y:S01]  /*0430*/  BSSY.RECONVERGENT B0, `(.L_x_8849) ;  /* 0x000008d000007945 */ /* 0x000fe20003800200 */
[----:B------:R-:W-:Y:S01]  /*0440*/  HFMA2 R115, -RZ, RZ, 0, 0 ;  /* 0x00000000ff737431 */ /* 0x000fe200000001ff */
[----:B------:R-:W-:Y:S02]  /*0450*/  ISETP.GT.U32.AND P1, PT, R38, 0x3, PT ;  /* 0x000000032600780c */ /* 0x000fe40003f24070 */
        /* <DEDUP_REMOVED lines=17> */
[C---:B---3--:R-:W-:Y:S02]  /*0570*/  PRMT R91, R28.reuse, 0x7632, R91 ;  /* 0x000076321c5b7816 */ /* 0x048fe4000000005b */
        /* <DEDUP_REMOVED lines=17> */
[C---:B----4-:R-:W-:Y:S02]  /*0690*/  PRMT R103, R32.reuse, 0x7632, R103 ;  /* 0x0000763220677816 */ /* 0x050fe40000000067 */
        /* <DEDUP_REMOVED lines=102> */
.L_x_8850:
[----:B------:R-:W-:Y:S05]  /*0d00*/  BSYNC.RECONVERGENT B0 ;  /* 0x0000000000007941 */ /* 0x000fea0003800200 */
.L_x_8849:
        /* <DEDUP_REMOVED lines=12> */
.L_x_8852:
[----:B------:R-:W-:Y:S05]  /*0dd0*/  BSYNC.RECONVERGENT B0 ;  /* 0x0000000000007941 */ /* 0x000fea0003800200 */
.L_x_8851:
        /* <DEDUP_REMOVED lines=12> */
[----:B-----5:R-:W-:Y:S05]  /*0ea0*/  CALL.REL.NOINC `($__internal_136_$__cuda_sm20_rcp_rn_f32_slowpath) ;  /* 0x0000002000947944 */ /* 0x020fea0003c00000 */
[----:B------:R-:W-:Y:S05]  /*0eb0*/  BRA `(.L_x_8855) ;  /* 0x0000000000107947 */ /* 0x000fea0003800000 */
.L_x_8854:
[----:B------:R-:W0:Y:S02]  /*0ec0*/  MUFU.RCP R27, R28 ;  /* 0x0000001c001b7308 */ /* 0x000e240000001000 */
[----:B0-----:R-:W-:-:S04]  /*0ed0*/  FFMA R0, R28, R27, -1 ;  /* 0xbf8000001c007423 */ /* 0x001fc8000000001b */
[----:B------:R-:W-:-:S04]  /*0ee0*/  FADD.FTZ R0, -R0, -RZ ;  /* 0x800000ff00007221 */ /* 0x000fc80000010100 */
[----:B------:R-:W-:-:S07]  /*0ef0*/  FFMA R0, R27, R0, R27 ;  /* 0x000000001b007223 */ /* 0x000fce000000001b */
.L_x_8855:
[----:B------:R-:W-:Y:S05]  /*0f00*/  BSYNC.RECONVERGENT B0 ;  /* 0x0000000000007941 */ /* 0x000fea0003800200 */
.L_x_8853:
        /* <DEDUP_REMOVED lines=20> */
[----:B-----5:R-:W-:Y:S05]  /*1050*/  CALL.REL.NOINC `($__internal_136_$__cuda_sm20_rcp_rn_f32_slowpath) ;  /* 0x0000002000287944 */ /* 0x020fea0003c00000 */
[----:B------:R-:W-:Y:S05]  /*1060*/  BRA `(.L_x_8858) ;  /* 0x0000000000107947 */ /* 0x000fea0003800000 */
.L_x_8857:
[----:B------:R-:W0:Y:S02]  /*1070*/  MUFU.RCP R0, R117 ;  /* 0x0000007500007308 */ /* 0x000e240000001000 */
[----:B0-----:R-:W-:-:S04]  /*1080*/  FFMA R2, R117, R0, -1 ;  /* 0xbf80000075027423 */ /* 0x001fc80000000000 */
[----:B------:R-:W-:-:S04]  /*1090*/  FADD.FTZ R27, -R2, -RZ ;  /* 0x800000ff021b7221 */ /* 0x000fc80000010100 */
[----:B------:R-:W-:-:S07]  /*10a0*/  FFMA R0, R0, R27, R0 ;  /* 0x0000001b00007223 */ /* 0x000fce0000000000 */
.L_x_8858:
[----:B------:R-:W-:Y:S05]  /*10b0*/  BSYNC.RECONVERGENT B0 ;  /* 0x0000000000007941 */ /* 0x000fea0003800200 */
.L_x_8856:
        /* <DEDUP_REMOVED lines=16> */
[----:B0-----:R-:W-:Y:S02]  /*11c0*/  FFMA R30, R27, 0.00032552084303461015224, R30 ;  /* 0x39aaaaab1b1e7823 */ /* 0x001fe4000000001e */
[----:B------:R-:W0:Y:S03]  /*11d0*/  @!P3 LDC.64 R26, c[0x0][0x398] ;  /* 0x0000e600ff1abb82 */ /* 0x000e260000000a00 */
[----:B------:R-:W-:-:S13]  /*11e0*/  FSETP.GEU.AND P0, PT, |R30|, 1.175494350822287508e-38, PT ;  /* 0x008000001e00780b */ /* 0x000fda0003f0e200 */
[----:B------:R-:W-:-:S04]  /*11f0*/  @!P0 FMUL R30, R30, 16777216 ;  /* 0x4b8000001e1e8820 */ /* 0x000fc80000400000 */
[----:B------:R-:W1:Y:S01]  /*1200*/  MUFU.RSQ R113, R30 ;  /* 0x0000001e00717308 */ /* 0x000e620000001400 */
[----:B0-----:R-:W-:-:S05]  /*1210*/  @!P3 IMAD.WIDE R26, R40, 0x4, R26 ;  /* 0x00000004281ab825 */ /* 0x001fca00078e021a */
[----:B--2---:R0:W-:Y:S01]  /*1220*/  @!P3 STG.E desc[UR6][R26.64], R0 ;  /* 0x000000001a00b986 */ /* 0x0041e2000c101906 */
[----:B-1----:R-:W-:-:S05]  /*1230*/  @!P0 FMUL R113, R113, 4096 ;  /* 0x4580000071718820 */ /* 0x002fca0000400000 */
        /* <DEDUP_REMOVED lines=8> */
[--C-:B0-----:R-:W-:Y:S01]  /*12c0*/  FADD R26, R79, -R0.reuse ;  /* 0x800000004f1a7221 */ /* 0x101fe20000000000 */
[--C-:B------:R-:W-:Y:S01]  /*12d0*/  FADD R84, R97, -R0.reuse ;  /* 0x8000000061547221 */ /* 0x100fe20000000000 */
[----:B------:R-:W-:Y:S01]  /*12e0*/  SHF.L.U32 R27, R51, 0x10, RZ ;  /* 0x00000010331b7819 */ /* 0x000fe200000006ff */
        /* <DEDUP_REMOVED lines=22> */
[----:B------:R-:W-:Y:S01]  /*1450*/  SHF.L.U32 R81, R7, 0x10, RZ ;  /* 0x0000001007517819 */ /* 0x000fe200000006ff */
[C---:B------:R-:W-:Y:S01]  /*1460*/  FMUL R54, R113.reuse, R84 ;  /* 0x0000005471367220 */ /* 0x040fe20000400000 */
[----:B------:R-:W-:Y:S01]  /*1470*/  SHF.L.U32 R34, R50, 0x10, RZ ;  /* 0x0000001032227819 */ /* 0x000fe200000006ff */
[----:B------:R-:W-:Y:S01]  /*1480*/  FMUL R32, R113, R32 ;  /* 0x0000002071207220 */ /* 0x000fe20000400000 */
[----:B------:R-:W-:Y:S01]  /*1490*/  SHF.L.U32 R76, R49, 0x10, RZ ;  /* 0x00000010314c7819 */ /* 0x000fe200000006ff */
[----:B------:R-:W-:Y:S01]  /*14a0*/  @P1 FADD R27, R27, 1 ;  /* 0x3f8000001b1b1421 */ /* 0x000fe20000000000 */
[----:B------:R-:W-:Y:S01]  /*14b0*/  SHF.L.U32 R84, R43, 0x10, RZ ;  /* 0x000000102b547819 */ /* 0x000fe200000006ff */
[C---:B------:R-:W-:Y:S01]  /*14c0*/  FMUL R33, R113.reuse, R80 ;  /* 0x0000005071217220 */ /* 0x040fe20000400000 */
[C---:B------:R-:W-:Y:S01]  /*14d0*/  FMUL R53, R113.reuse, R82 ;  /* 0x0000005271357220 */ /* 0x040fe20000400000 */
[C---:B------:R-:W-:Y:S01]  /*14e0*/  FMUL R87, R113.reuse, R86 ;  /* 0x0000005671577220 */ /* 0x040fe20000400000 */
[----:B------:R-:W-:Y:S01]  /*14f0*/  SHF.L.U32 R82, R6, 0x10, RZ ;  /* 0x0000001006527819 */ /* 0x000fe200000006ff */
[----:B------:R-:W-:Y:S01]  /*1500*/  FMUL R77, R113, R24 ;  /* 0x00000018714d7220 */ /* 0x000fe20000400000 */
[----:B------:R-:W-:Y:S01]  /*1510*/  SHF.L.U32 R80, R5, 0x10, RZ ;  /* 0x0000001005507819 */ /* 0x000fe200000006ff */
[C---:B------:R-:W-:Y:S01]  /*1520*/  FMUL R35, R113.reuse, R28 ;  /* 0x0000001c71237220 */ /* 0x040fe20000400000 */
[----:B------:R-:W-:Y:S01]  /*1530*/  FFMA R27, R32, R27, R81 ;  /* 0x0000001b201b7223 */ /* 0x000fe20000000051 */
[----:B------:R-:W-:Y:S01]  /*1540*/  SHF.L.U32 R86, R58, 0x10, RZ ;  /* 0x000000103a567819 */ /* 0x000fe200000006ff */
[----:B------:R-:W-:Y:S01]  /*1550*/  @P1 FADD R34, R34, 1 ;  /* 0x3f80000022221421 */ /* 0x000fe20000000000 */
[----:B------:R-:W-:Y:S01]  /*1560*/  @P1 FADD R76, R76, 1 ;  /* 0x3f8000004c4c1421 */ /* 0x000fe20000000000 */
[C---:B------:R-:W-:Y:S01]  /*1570*/  FMUL R55, R113.reuse, R30 ;  /* 0x0000001e71377220 */ /* 0x040fe20000400000 */
[----:B------:R-:W-:Y:S01]  /*1580*/  SHF.L.U32 R32, R44, 0x10, RZ ;  /* 0x000000102c207819 */ /* 0x000fe200000006ff */
[----:B------:R-:W-:Y:S01]  /*1590*/  @P1 FADD R84, R84, 1 ;  /* 0x3f80000054541421 */ /* 0x000fe20000000000 */
[----:B------:R-:W-:Y:S01]  /*15a0*/  FMUL R90, R113, R88 ;  /* 0x00000058715a7220 */ /* 0x000fe20000400000 */
[----:B------:R-:W-:Y:S01]  /*15b0*/  FFMA R35, R35, R34, R82 ;  /* 0x0000002223237223 */ /* 0x000fe20000000052 */
[----:B------:R-:W-:Y:S01]  /*15c0*/  FFMA R77, R77, R76, R80 ;  /* 0x0000004c4d4d7223 */ /* 0x000fe20000000050 */
[----:B------:R-:W-:Y:S01]  /*15d0*/  SHF.L.U32 R88, R59, 0x10, RZ ;  /* 0x000000103b587819 */ /* 0x000fe200000006ff */
[----:B------:R-:W-:Y:S01]  /*15e0*/  FFMA R34, R55, R84, R86 ;  /* 0x0000005437227223 */ /* 0x000fe20000000056 */
[----:B------:R-:W-:Y:S01]  /*15f0*/  SHF.L.U32 R76, R42, 0x10, RZ ;  /* 0x000000102a4c7819 */ /* 0x000fe200000006ff */
[----:B------:R-:W-:Y:S01]  /*1600*/  @P1 FADD R32, R32, 1 ;  /* 0x3f80000020201421 */ /* 0x000fe20000000000 */
        /* <DEDUP_REMOVED lines=31> */
[----:B------:R-:W-:Y:S01]  /*1800*/  FMUL R24, R113, R100 ;  /* 0x0000006471187220 */ /* 0x000fe20000400000 */
[----:B------:R-:W-:Y:S01]  /*1810*/  SHF.L.U32 R89, R66, 0x10, RZ ;  /* 0x0000001042597819 */ /* 0x000fe200000006ff */
[----:B------:R-:W0:Y:S01]  /*1820*/  LDC.U8 R88, c[0x0][0x404] ;  /* 0x00010100ff587b82 */ /* 0x000e220000000000 */
        /* <DEDUP_REMOVED lines=16> */
[----:B------:R-:W-:Y:S01]  /*1930*/  @P1 FADD R53, R53, 1 ;  /* 0x3f80000035351421 */ /* 0x000fe20000000000 */
[----:B------:R-:W-:Y:S01]  /*1940*/  SHF.L.U32 R89, R60, 0x10, RZ ;  /* 0x000000103c597819 */ /* 0x000fe200000006ff */
[----:B------:R-:W-:Y:S01]  /*1950*/  FMUL R28, R113, R96 ;  /* 0x00000060711c7220 */ /* 0x000fe20000400000 */
[----:B------:R-:W-:Y:S01]  /*1960*/  SHF.L.U32 R91, R64, 0x10, RZ ;  /* 0x00000010405b7819 */ /* 0x000fe200000006ff */
[----:B------:R-:W-:Y:S01]  /*1970*/  FFMA R87, R2, R53, R55 ;  /* 0x0000003502577223 */ /* 0x000fe20000000037 */
[----:B------:R-:W-:Y:S01]  /*1980*/  FFMA R86, R25, R24, R54 ;  /* 0x0000001819567223 */ /* 0x000fe20000000036 */
[----:B------:R-:W-:Y:S01]  /*1990*/  SHF.L.U32 R53, R17, 0x10, RZ ;  /* 0x0000001011357819 */ /* 0x000fe200000006ff */
[----:B------:R-:W1:Y:S01]  /*19a0*/  LDC.64 R24, c[0x0][0x3c8] ;  /* 0x0000f200ff187b82 */ /* 0x000e620000000a00 */
[----:B------:R-:W-:Y:S01]  /*19b0*/  SHF.L.U32 R2, R69, 0x10, RZ ;  /* 0x0000001045027819 */ /* 0x000fe200000006ff */
[----:B------:R-:W-:Y:S01]  /*19c0*/  @P1 FADD R89, R89, 1 ;  /* 0x3f80000059591421 */ /* 0x000fe20000000000 */
[----:B------:R-:W-:Y:S01]  /*19d0*/  SHF.L.U32 R55, R21, 0x10, RZ ;  /* 0x0000001015377819 */ /* 0x000fe200000006ff */
[----:B------:R-:W-:Y:S01]  /*19e0*/  FMUL R29, R113, R98 ;  /* 0x00000062711d7220 */ /* 0x000fe20000400000 */
[----:B------:R-:W-:Y:S01]  /*19f0*/  SHF.L.U32 R52, R73, 0x10, RZ ;  /* 0x0000001049347819 */ /* 0x000fe200000006ff */
[----:B------:R-:W-:Y:S01]  /*1a00*/  @P1 FADD R53, R53, 1 ;  /* 0x3f80000035351421 */ /* 0x000fe20000000000 */
[----:B------:R-:W-:Y:S01]  /*1a10*/  @P1 FADD R2, R2, 1 ;  /* 0x3f80000002021421 */ /* 0x000fe20000000000 */
[----:B------:R-:W-:Y:S01]  /*1a20*/  FFMA R0, R0, R89, R91 ;  /* 0x0000005900007223 */ /* 0x000fe2000000005b */
[----:B0-----:R-:W-:Y:S01]  /*1a30*/  ISETP.NE.AND P0, PT, R88, RZ, PT ;  /* 0x000000ff5800720c */ /* 0x001fe20003f05270 */
[----:B------:R-:W-:Y:S01]  /*1a40*/  FFMA R91, R28, R53, R55 ;  /* 0x000000351c5b7223 */ /* 0x000fe20000000037 */
[----:B------:R-:W-:Y:S01]  /*1a50*/  FFMA R84, R29, R2, R52 ;  /* 0x000000021d547223 */ /* 0x000fe20000000034 */
[----:B------:R-:W-:Y:S01]  /*1a60*/  SHF.L.U32 R29, R16, 0x10, RZ ;  /* 0x00000010101d7819 */ /* 0x000fe200000006ff */
[C---:B------:R-:W-:Y:S01]  /*1a70*/  FMUL R26, R113.reuse, R92 ;  /* 0x0000005c711a7220 */ /* 0x040fe20000400000 */
[----:B------:R-:W-:Y:S01]  /*1a80*/  SHF.L.U32 R2, R68, 0x10, RZ ;  /* 0x0000001044027819 */ /* 0x000fe200000006ff */
        /* <DEDUP_REMOVED lines=13> */
[----:B------:R-:W-:Y:S01]  /*1b60*/  FFMA R89, R26, R29, R53 ;  /* 0x0000001d1a597223 */ /* 0x000fe20000000035 */
[----:B------:R-:W-:Y:S01]  /*1b70*/  FFMA R2, R31, R2, R28 ;  /* 0x000000021f027223 */ /* 0x000fe2000000001c */
[----:B------:R-:W-:Y:S01]  /*1b80*/  FFMA R95, R30, R55, R95 ;  /* 0x000000371e5f7223 */ /* 0x000fe2000000005f */
[----:B------:R-:W-:Y:S01]  /*1b90*/  FFMA R113, R113, R52, R54 ;  /* 0x0000003471717223 */ /* 0x000fe20000000036 */
[-C--:B-----5:R-:W-:Y:S01]  /*1ba0*/  @P0 FMUL R27, R27, R36.reuse ;  /* 0x000000241b1b0220 */ /* 0x0a0fe20000400000 */
        /* <DEDUP_REMOVED lines=24> */
[----:B------:R-:W-:-:S02]  /*1d30*/  F2FP.BF16.F32.PACK_AB R27, R32, R27 ;  /* 0x0000001b201b723e */ /* 0x000fc400000010ff */
[----:B------:R-:W-:Y:S01]  /*1d40*/  F2FP.BF16.F32.PACK_AB R26, R34, R35 ;  /* 0x00000023221a723e */ /* 0x000fe200000010ff */
[--C-:B------:R-:W-:Y:S01]  /*1d50*/  IMAD.WIDE.U32 R46, R46, 0x10, R24.reuse ;  /* 0x000000102e2e7825 */ /* 0x100fe200078e0018 */
[----:B------:R-:W-:Y:S02]  /*1d60*/  F2FP.BF16.F32.PACK_AB R31, R80, R81 ;  /* 0x00000051501f723e */ /* 0x000fe400000010ff */
[----:B------:R-:W-:Y:S01]  /*1d70*/  F2FP.BF16.F32.PACK_AB R30, R82, R83 ;  /* 0x00000053521e723e */ /* 0x000fe200000010ff */
[----:B------:R-:W-:Y:S01]  /*1d80*/  IMAD.WIDE.U32 R54, R45, 0x10, R24 ;  /* 0x000000102d367825 */ /* 0x000fe200078e0018 */
[----:B------:R-:W-:Y:S02]  /*1d90*/  F2FP.BF16.F32.PACK_AB R25, R76, R77 ;  /* 0x0000004d4c19723e */ /* 0x000fe400000010ff */
[----:B------:R-:W-:Y:S02]  /*1da0*/  F2FP.BF16.F32.PACK_AB R24, R78, R79 ;  /* 0x0000004f4e18723e */ /* 0x000fe400000010ff */
[----:B------:R-:W-:-:S02]  /*1db0*/  F2FP.BF16.F32.PACK_AB R29, R33, R85 ;  /* 0x00000055211d723e */ /* 0x000fc400000010ff */
[----:B------:R-:W-:Y:S01]  /*1dc0*/  F2FP.BF16.F32.PACK_AB R28, R0, R87 ;  /* 0x00000057001c723e */ /* 0x000fe200000010ff */
[----:B------:R1:W-:Y:S01]  /*1dd0*/  STG.E.128 desc[UR6][R52.64], R24 ;  /* 0x0000001834007986 */ /* 0x0003e2000c101d06 */
[----:B------:R-:W-:Y:S02]  /*1de0*/  F2FP.BF16.F32.PACK_AB R34, R86, R93 ;  /* 0x0000005d5622723e */ /* 0x000fe400000010ff */
[----:B------:R-:W-:Y:S01]  /*1df0*/  F2FP.BF16.F32.PACK_AB R33, R84, R91 ;  /* 0x0000005b5421723e */ /* 0x000fe200000010ff */
[----:B------:R1:W-:Y:S01]  /*1e00*/  STG.E.128 desc[UR6][R46.64], R28 ;  /* 0x0000001c2e007986 */ /* 0x0003e2000c101d06 */
[----:B------:R-:W-:Y:S02]  /*1e10*/  F2FP.BF16.F32.PACK_AB R32, R2, R89 ;  /* 0x000000590220723e */ /* 0x000fe400000010ff */
[----:B------:R-:W-:-:S05]  /*1e20*/  F2FP.BF16.F32.PACK_AB R35, R113, R95 ;  /* 0x0000005f7123723e */ /* 0x000fca00000010ff */
[----:B------:R1:W-:Y:S01]  /*1e30*/  STG.E.128 desc[UR6][R54.64], R32 ;  /* 0x0000002036007986 */ /* 0x0003e2000c101d06 */
[----:B------:R-:W-:Y:S05]  /*1e40*/  BRA `(.L_x_8860) ;  /* 0x0000000c00587947 */ /* 0x000fea0003800000 */
.L_x_8859:
[----:B------:R-:W-:Y:S01]  /*1e50*/  ISETP.NE.AND P0, PT, RZ, UR9, PT ;  /* 0x00000009ff007c0c */ /* 0x000fe2000bf05270 */
[--C-:B------:R-:W-:Y:S01]  /*1e60*/  FADD R2, R53, -R0.reuse ;  /* 0x8000000035027221 */ /* 0x100fe20000000000 */
[----:B0-----:R-:W-:Y:S01]  /*1e70*/  SHF.L.U32 R24, R48, 0x10, RZ ;  /* 0x0000001030187819 */ /* 0x001fe200000006ff */
[--C-:B------:R-:W-:Y:S01]  /*1e80*/  FADD R90, R29, -R0.reuse ;  /* 0x800000001d5a7221 */ /* 0x100fe20000000000 */
[----:B------:R-:W-:Y:S01]  /*1e90*/  SHF.L.U32 R26, R4, 0x10, RZ ;  /* 0x00000010041a7819 */ /* 0x000fe200000006ff */
[----:B------:R-:W-:Y:S01]  /*1ea0*/  FMUL R29, R113, R2 ;  /* 0x00000002711d7220 */ /* 0x000fe20000400000 */
[--C-:B------:R-:W-:Y:S01]  /*1eb0*/  FADD R32, R79, -R0.reuse ;  /* 0x800000004f207221 */ /* 0x100fe20000000000 */
[--C-:B------:R-:W-:Y:S01]  /*1ec0*/  FADD R98, R31, -R0.reuse ;  /* 0x800000001f627221 */ /* 0x100fe20000000000 */
[--C-:B------:R-:W-:Y:S01]  /*1ed0*/  FADD R52, R83, -R0.reuse ;  /* 0x8000000053347221 */ /* 0x100fe20000000000 */
[--C-:B------:R-:W-:Y:S01]  /*1ee0*/  FADD R54, R85, -R0.reuse ;  /* 0x8000000055367221 */ /* 0x100fe20000000000 */
[----:B------:R-:W-:Y:S01]  /*1ef0*/  FMUL R31, R113, R32 ;  /* 0x00000020711f7220 */ /* 0x000fe20000400000 */
[--C-:B------:R-:W-:Y:S01]  /*1f00*/  FADD R28, R55, -R0.reuse ;  /* 0x80000000371c7221 */ /* 0x100fe20000000000 */
[----:B------:R-:W-:Y:S01]  /*1f10*/  SHF.L.U32 R32, R49, 0x10, RZ ;  /* 0x0000001031207819 */ /* 0x000fe200000006ff */
[----:B------:R-:W-:Y:S01]  /*1f20*/  @P0 FADD R24, R24, 1 ;  /* 0x3f80000018180421 */ /* 0x000fe20000000000 */
[--C-:B------:R-:W-:Y:S01]  /*1f30*/  FADD R30, R77, -R0.reuse ;  /* 0x800000004d1e7221 */ /* 0x100fe20000000000 */
[----:B------:R-:W-:Y:S01]  /*1f40*/  FADD R80, R91, -R0 ;  /* 0x800000005b507221 */ /* 0x000fe20000000000 */
[----:B------:R-:W-:Y:S01]  /*1f50*/  FMUL R84, R113, R52 ;  /* 0x0000003471547220 */ /* 0x000fe20000400000 */
[----:B------:R-:W-:Y:S01]  /*1f60*/  FFMA R29, R29, R24, R26 ;  /* 0x000000181d1d7223 */ /* 0x000fe2000000001a */
[----:B------:R-:W-:Y:S01]  /*1f70*/  SHF.L.U32 R24, R41, 0x10, RZ ;  /* 0x0000001029187819 */ /* 0x000fe200000006ff */
[C---:B------:R-:W-:Y:S01]  /*1f80*/  FMUL R86, R113.reuse, R54 ;  /* 0x0000003671567220 */ /* 0x040fe20000400000 */
[----:B------:R-:W-:Y:S01]  /*1f90*/  SHF.L.U32 R26, R56, 0x10, RZ ;  /* 0x00000010381a7819 */ /* 0x000fe200000006ff */
[----:B------:R-:W-:Y:S01]  /*1fa0*/  FMUL R25, R113, R28 ;  /* 0x0000001c71197220 */ /* 0x000fe20000400000 */
[----:B------:R-:W-:Y:S01]  /*1fb0*/  SHF.L.U32 R52, R5, 0x10, RZ ;  /* 0x0000001005347819 */ /* 0x000fe200000006ff */
[----:B------:R-:W-:Y:S01]  /*1fc0*/  @P0 FADD R24, R24, 1 ;  /* 0x3f80000018180421 */ /* 0x000fe20000000000 */
[----:B------:R-:W-:Y:S01]  /*1fd0*/  SHF.L.U32 R54, R42, 0x10, RZ ;  /* 0x000000102a367819 */ /* 0x000fe200000006ff */
[----:B------:R-:W-:Y:S01]  /*1fe0*/  FMUL R27, R113, R30 ;  /* 0x0000001e711b7220 */ /* 0x000fe20000400000 */
[----:B------:R-:W-:Y:S01]  /*1ff0*/  @P0 FADD R32, R32, 1 ;  /* 0x3f80000020200421 */ /* 0x000fe20000000000 */
[--C-:B------:R-:W-:Y:S01]  /*2000*/  FADD R106, R33, -R0.reuse ;  /* 0x80000000216a7221 */ /* 0x100fe20000000000 */
[----:B------:R-:W-:Y:S01]  /*2010*/  SHF.L.U32 R83, R50, 0x10, RZ ;  /* 0x0000001032537819 */ /* 0x000fe200000006ff */
[----:B------:R-:W-:Y:S01]  /*2020*/  FADD R34, R81, -R0 ;  /* 0x8000000051227221 */ /* 0x000fe20000000000 */
[----:B------:R-:W-:Y:S01]  /*2030*/  FMUL R33, R113, R80 ;  /* 0x0000005071217220 */ /* 0x000fe20000400000 */
[----:B------:R-:W-:Y:S01]  /*2040*/  SHF.L.U32 R80, R57, 0x10, RZ ;  /* 0x0000001039507819 */ /* 0x000fe200000006ff */
[----:B------:R-:W-:Y:S01]  /*2050*/  FFMA R24, R25, R24, R26 ;  /* 0x0000001819187223 */ /* 0x000fe2000000001a */
[----:B------:R-:W-:Y:S01]  /*2060*/  @P0 FADD R54, R54, 1 ;  /* 0x3f80000036360421 */ /* 0x000fe20000000000 */
[----:B------:R-:W-:Y:S01]  /*2070*/  FFMA R26, R27, R32, R52 ;  /* 0x000000201b1a7223 */ /* 0x000fe20000000034 */
[----:B------:R-:W-:Y:S01]  /*2080*/  SHF.L.U32 R85, R6, 0x10, RZ ;  /* 0x0000001006557819 */ /* 0x000fe200000006ff */
[----:B------:R-:W-:Y:S01]  /*2090*/  FMUL R82, R113, R34 ;  /* 0x0000002271527220 */ /* 0x000fe20000400000 */
[----:B------:R-:W-:Y:S01]  /*20a0*/  SHF.L.U32 R27, R43, 0x10, RZ ;  /* 0x000000102b1b7819 */ /* 0x000fe200000006ff */
[----:B------:R-:W-:Y:S01]  /*20b0*/  @P0 FADD R83, R83, 1 ;  /* 0x3f80000053530421 */ /* 0x000fe20000000000 */
[----:B------:R-:W-:Y:S01]  /*20c0*/  SHF.L.U32 R52, R44, 0x10, RZ ;  /* 0x000000102c347819 */ /* 0x000fe200000006ff */
[----:B------:R-:W-:Y:S01]  /*20d0*/  FADD R76, R87, -R0 ;  /* 0x80000000574c7221 */ /* 0x000fe20000000000 */
[----:B------:R-:W-:Y:S01]  /*20e0*/  FFMA R25, R31, R54, R80 ;  /* 0x000000361f197223 */ /* 0x000fe20000000050 */
[----:B------:R-:W-:Y:S01]  /*20f0*/  SHF.L.U32 R31, R58, 0x10, RZ ;  /* 0x000000103a1f7819 */ /* 0x000fe200000006ff */
[----:B------:R-:W-:Y:S01]  /*2100*/  FFMA R32, R82, R83, R85 ;  /* 0x0000005352207223 */ /* 0x000fe20000000055 */
[----:B------:R-:W-:Y:S01]  /*2110*/  SHF.L.U32 R80, R59, 0x10, RZ ;  /* 0x000000103b507819 */ /* 0x000fe200000006ff */
[----:B------:R-:W-:Y:S01]  /*2120*/  @P0 FADD R27, R27, 1 ;  /* 0x3f8000001b1b0421 */ /* 0x000fe20000000000 */
[----:B------:R-:W-:Y:S01]  /*2130*/  FMUL R87, R113, R76 ;  /* 0x0000004c71577220 */ /* 0x000fe20000400000 */
[----:B------:R-:W-:Y:S01]  /*2140*/  SHF.L.U32 R83, R51, 0x10, RZ ;  /* 0x0000001033537819 */ /* 0x000fe200000006ff */
[----:B------:R-:W-:Y:S01]  /*2150*/  @P0 FADD R52, R52, 1 ;  /* 0x3f80000034340421 */ /* 0x000fe20000000000 */
[----:B------:R-:W-:Y:S01]  /*2160*/  FFMA R27, R84, R27, R31 ;  /* 0x0000001b541b7223 */ /* 0x000fe2000000001f */
[----:B------:R-:W-:Y:S01]  /*2170*/  SHF.L.U32 R85, R7, 0x10, RZ ;  /* 0x0000001007557819 */ /* 0x000fe200000006ff */
[----:B------:R-:W-:Y:S01]  /*2180*/  FADD R92, R93, -R0 ;  /* 0x800000005d5c7221 */ /* 0x000fe20000000000 */
[----:B------:R-:W-:Y:S01]  /*2190*/  FFMA R31, R87, R52, R80 ;  /* 0x00000034571f7223 */ /* 0x000fe20000000050 */
[----:B------:R-:W-:Y:S01]  /*21a0*/  @P0 FADD R83, R83, 1 ;  /* 0x3f80000053530421 */ /* 0x000fe20000000000 */
[----:B------:R-:W-:Y:S01]  /*21b0*/  SHF.L.U32 R80, R60, 0x10, RZ ;  /* 0x000000103c507819 */ /* 0x000fe200000006ff */
[----:B------:R-:W-:Y:S01]  /*21c0*/  FADD R114, R35, -R0 ;  /* 0x8000000023727221 */ /* 0x000fe20000000000 */
[----:B------:R-:W-:Y:S01]  /*21d0*/  SHF.L.U32 R84, R61, 0x10, RZ ;  /* 0x000000103d547819 */ /* 0x000fe200000006ff */
[----:B------:R-:W-:Y:S01]  /*21e0*/  FFMA R54, R86, R83, R85 ;  /* 0x0000005356367223 */ /* 0x000fe20000000055 */
        /* <DEDUP_REMOVED lines=9> */
[--C-:B------:R-:W-:Y:S01]  /*2280*/  FADD R96, R97, -R0.reuse ;  /* 0x8000000061607221 */ /* 0x100fe20000000000 */
        /* <DEDUP_REMOVED lines=13> */
[----:B------:R-:W-:Y:S01]  /*2360*/  FADD R94, R95, -R0 ;  /* 0x800000005f5e7221 */ /* 0x000fe20000000000 */
[----:B------:R-:W-:Y:S01]  /*2370*/  SHF.L.U32 R87, R10, 0x10, RZ ;  /* 0x000000100a577819 */ /* 0x000fe200000006ff */
[----:B------:R-:W-:Y:S01]  /*2380*/  FMUL R76, R113, R90 ;  /* 0x0000005a714c7220 */ /* 0x000fe20000400000 */
[----:B------:R-:W-:Y:S01]  /*2390*/  @P0 FADD R83, R83, 1 ;  /* 0x3f80000053530421 */ /* 0x000fe20000000000 */
[----:B------:R-:W-:Y:S01]  /*23a0*/  FFMA R77, R77, R80, R82 ;  /* 0x000000504d4d7223 */ /* 0x000fe20000000052 */
[----:B------:R-:W-:Y:S01]  /*23b0*/  FFMA R80, R55, R84, R86 ;  /* 0x0000005437507223 */ /* 0x000fe20000000056 */
[----:B------:R-:W-:Y:S01]  /*23c0*/  FFMA R52, R88, R89, R91 ;  /* 0x0000005958347223 */ /* 0x000fe2000000005b */
[----:B------:R-:W0:Y:S01]  /*23d0*/  LDC.U8 R86, c[0x0][0x404] ;  /* 0x00010100ff567b82 */ /* 0x000e220000000000 */
[----:B------:R-:W-:Y:S01]  /*23e0*/  SHF.L.U32 R89, R14, 0x10, RZ ;  /* 0x000000100e597819 */ /* 0x000fe200000006ff */
[----:B------:R-:W-:Y:S01]  /*23f0*/  FMUL R78, R113, R94 ;  /* 0x0000005e714e7220 */ /* 0x000fe20000400000 */
[----:B------:R-:W-:Y:S01]  /*2400*/  @P0 FADD R87, R87, 1 ;  /* 0x3f80000057570421 */ /* 0x000fe20000000000 */
[----:B------:R-:W-:Y:S01]  /*2410*/  FFMA R76, R76, R83, R85 ;  /* 0x000000534c4c7223 */ /* 0x000fe20000000055 */
[----:B------:R-:W-:Y:S01]  /*2420*/  SHF.L.U32 R55, R17, 0x10, RZ ;  /* 0x0000001011377819 */ /* 0x000fe200000006ff */
[----:B------:R-:W-:Y:S01]  /*2430*/  FADD R108, R105, -R0 ;  /* 0x80000000696c7221 */ /* 0x000fe20000000000 */
[----:B------:R-:W-:Y:S01]  /*2440*/  SHF.L.U32 R85, R69, 0x10, RZ ;  /* 0x0000001045557819 */ /* 0x000fe200000006ff */
[----:B------:R-:W-:Y:S01]  /*2450*/  FFMA R78, R78, R87, R89 ;  /* 0x000000574e4e7223 */ /* 0x000fe20000000059 */
[----:B------:R-:W-:Y:S01]  /*2460*/  FMNMX3 R3, R3, |R29|, |R24|, !PT ;  /* 0x4000001d03037276 */ /* 0x000fe20007800418 */
[----:B------:R-:W-:Y:S01]  /*2470*/  FMUL R34, R113, R106 ;  /* 0x0000006a71227220 */ /* 0x000fe20000400000 */
[----:B------:R-:W-:Y:S01]  /*2480*/  SHF.L.U32 R83, R21, 0x10, RZ ;  /* 0x0000001015537819 */ /* 0x000fe200000006ff */
[----:B------:R-:W-:Y:S01]  /*2490*/  @P0 FADD R55, R55, 1 ;  /* 0x3f80000037370421 */ /* 0x000fe20000000000 */
[----:B------:R-:W-:Y:S01]  /*24a0*/  SHF.L.U32 R87, R73, 0x10, RZ ;  /* 0x0000001049577819 */ /* 0x000fe200000006ff */
[--C-:B------:R-:W-:Y:S01]  /*24b0*/  FADD R110, R107, -R0.reuse ;  /* 0x800000006b6e7221 */ /* 0x100fe20000000000 */
[----:B------:R-:W-:Y:S01]  /*24c0*/  SHF.L.U32 R89, R18, 0x10, RZ ;  /* 0x0000001012597819 */ /* 0x000fe200000006ff */
[----:B------:R-:W-:Y:S01]  /*24d0*/  FMUL R30, R113, R108 ;  /* 0x0000006c711e7220 */ /* 0x000fe20000400000 */
[----:B------:R-:W-:Y:S01]  /*24e0*/  @P0 FADD R85, R85, 1 ;  /* 0x3f80000055550421 */ /* 0x000fe20000000000 */
[----:B------:R-:W-:Y:S01]  /*24f0*/  FMNMX3 R3, R3, |R26|, |R25|, !PT ;  /* 0x4000001a03037276 */ /* 0x000fe20007800419 */
[----:B------:R-:W-:Y:S01]  /*2500*/  FFMA R34, R34, R55, R83 ;  /* 0x0000003722227223 */ /* 0x000fe20000000053 */
[----:B------:R-:W-:Y:S01]  /*2510*/  SHF.L.U32 R91, R22, 0x10, RZ ;  /* 0x00000010165b7819 */ /* 0x000fe200000006ff */
[----:B------:R-:W-:Y:S01]  /*2520*/  FMUL R28, R113, R110 ;  /* 0x0000006e711c7220 */ /* 0x000fe20000400000 */
[----:B------:R-:W-:Y:S01]  /*2530*/  @P0 FADD R89, R89, 1 ;  /* 0x3f80000059590421 */ /* 0x000fe20000000000 */
[----:B------:R-:W-:Y:S01]  /*2540*/  FFMA R83, R30, R85, R87 ;  /* 0x000000551e537223 */ /* 0x000fe20000000057 */
[----:B------:R-:W-:Y:S01]  /*2550*/  SHF.L.U32 R85, R70, 0x10, RZ ;  /* 0x0000001046557819 */ /* 0x000fe200000006ff */
[--C-:B------:R-:W-:Y:S01]  /*2560*/  FADD R112, R109, -R0.reuse ;  /* 0x800000006d707221 */ /* 0x100fe20000000000 */
[----:B------:R-:W-:Y:S01]  /*2570*/  SHF.L.U32 R87, R19, 0x10, RZ ;  /* 0x0000001013577819 */ /* 0x000fe200000006ff */
[----:B------:R-:W-:Y:S01]  /*2580*/  FFMA R28, R28, R89, R91 ;  /* 0x000000591c1c7223 */ /* 0x000fe2000000005b */
[----:B------:R-:W-:Y:S01]  /*2590*/  FMNMX3 R3, R3, |R32|, |R27|, !PT ;  /* 0x4000002003037276 */ /* 0x000fe2000780041b */
[--C-:B------:R-:W-:Y:S01]  /*25a0*/  FADD R100, R99, -R0.reuse ;  /* 0x8000000063647221 */ /* 0x100fe20000000000 */
[--C-:B------:R-:W-:Y:S01]  /*25b0*/  FADD R102, R101, -R0.reuse ;  /* 0x8000000065667221 */ /* 0x100fe20000000000 */
[--C-:B------:R-:W-:Y:S01]  /*25c0*/  FADD R104, R103, -R0.reuse ;  /* 0x8000000067687221 */ /* 0x100fe20000000000 */
[----:B------:R-:W-:Y:S01]  /*25d0*/  FADD R116, R111, -R0 ;  /* 0x800000006f747221 */ /* 0x000fe20000000000 */
[----:B------:R-:W-:Y:S01]  /*25e0*/  SHF.L.U32 R55, R74, 0x10, RZ ;  /* 0x000000104a377819 */ /* 0x000fe200000006ff */
[----:B------:R-:W-:Y:S01]  /*25f0*/  FMUL R2, R113, R112 ;  /* 0x0000007071027220 */ /* 0x000fe20000400000 */
[----:B------:R-:W-:Y:S01]  /*2600*/  SHF.L.U32 R89, R23, 0x10, RZ ;  /* 0x0000001017597819 */ /* 0x000fe200000006ff */
[----:B------:R-:W-:Y:S01]  /*2610*/  FMUL R0, R113, R114 ;  /* 0x0000007271007220 */ /* 0x000fe20000400000 */
        /* <DEDUP_REMOVED lines=14> */
[----:B------:R-:W-:Y:S01]  /*2700*/  @P0 FADD R30, R30, 1 ;  /* 0x3f8000001e1e0421 */ /* 0x000fe20000000000 */
[-C--:B-----5:R-:W-:Y:S01]  /*2710*/  FMUL R55, R26, R36.reuse ;  /* 0x000000241a377220 */ /* 0x0a0fe20000400000 */
[----:B------:R-:W-:Y:S01]  /*2720*/  FMUL R89, R54, R36 ;  /* 0x0000002436597220 */ /* 0x000fe20000400000 */
[----:B------:R-:W-:Y:S01]  /*2730*/  FMUL R79, R113, R100 ;  /* 0x00000064714f7220 */ /* 0x000fe20000400000 */
[----:B0-----:R-:W-:Y:S01]  /*2740*/  ISETP.NE.AND P0, PT, R86, RZ, PT ;  /* 0x000000ff5600720c */ /* 0x001fe20003f05270 */
[----:B------:R-:W-:Y:S01]  /*2750*/  FMUL R0, R29, R36 ;  /* 0x000000241d007220 */ /* 0x000fe20000400000 */
[----:B------:R-:W-:Y:S01]  /*2760*/  FMNMX3 R3, R3, |R76|, |R35|, !PT ;  /* 0x4000004c03037276 */ /* 0x000fe20007800423 */
[C---:B------:R-:W-:Y:S01]  /*2770*/  FMUL R53, R113.reuse, R102 ;  /* 0x0000006671357220 */ /* 0x040fe20000400000 */
[----:B------:R-:W-:Y:S01]  /*2780*/  SHF.L.U32 R94, R20, 0x10, RZ ;  /* 0x00000010145e7819 */ /* 0x000fe200000006ff */
[----:B------:R-:W-:Y:S01]  /*2790*/  FMUL R81, R113, R104 ;  /* 0x0000006871517220 */ /* 0x000fe20000400000 */
[----:B------:R-:W-:Y:S01]  /*27a0*/  SHF.L.U32 R84, R72, 0x10, RZ ;  /* 0x0000001048547819 */ /* 0x000fe200000006ff */
[----:B------:R-:W-:Y:S01]  /*27b0*/  FFMA R79, R79, R88, R90 ;  /* 0x000000584f4f7223 */ /* 0x000fe2000000005a */
[----:B------:R-:W-:Y:S01]  /*27c0*/  FSEL R26, R26, R55, !P0 ;  /* 0x000000371a1a7208 */ /* 0x000fe20004000000 */
[----:B------:R-:W-:Y:S01]  /*27d0*/  FFMA R53, R53, R92, R94 ;  /* 0x0000005c35357223 */ /* 0x000fe2000000005e */
[----:B------:R-:W-:Y:S01]  /*27e0*/  FSEL R2, R54, R89, !P0 ;  /* 0x0000005936027208 */ /* 0x000fe20004000000 */
[----:B------:R-:W-:Y:S01]  /*27f0*/  FFMA R81, R81, R82, R84 ;  /* 0x0000005251517223 */ /* 0x000fe20000000054 */
[----:B------:R-:W0:Y:S01]  /*2800*/  LDC.64 R54, c[0x0][0x3c8] ;  /* 0x0000f200ff367b82 */ /* 0x000e220000000a00 */
[----:B------:R-:W-:Y:S01]  /*2810*/  FMNMX3 R3, R3, |R78|, |R77|, !PT ;  /* 0x4000004e03037276 */ /* 0x000fe2000780044d */
[----:B------:R-:W-:Y:S01]  /*2820*/  FMUL R87, R32, R36 ;  /* 0x0000002420577220 */ /* 0x000fe20000400000 */
[----:B------:R-:W-:Y:S01]  /*2830*/  FSEL R29, R29, R0, !P0 ;  /* 0x000000001d1d7208 */ /* 0x000fe20004000000 */
[----:B------:R-:W-:Y:S01]  /*2840*/  FMUL R113, R113, R116 ;  /* 0x0000007471717220 */ /* 0x000fe20000400000 */
[----:B------:R-:W-:Y:S01]  /*2850*/  FMNMX3 R0, R3, |R80|, |R79|, !PT ;  /* 0x4000005003007276 */ /* 0x000fe2000780044f */
[-C--:B------:R-:W-:Y:S01]  /*2860*/  FMUL R3, R80, R36.reuse ;  /* 0x0000002450037220 */ /* 0x080fe20000400000 */
[----:B------:R-:W-:Y:S01]  /*2870*/  SHF.L.U32 R82, R75, 0x10, RZ ;  /* 0x000000104b527819 */ /* 0x000fe200000006ff */
        /* <DEDUP_REMOVED lines=10> */
[----:B------:R-:W-:Y:S01]  /*2920*/  FMUL R52, R53, R36 ;  /* 0x0000002435347220 */ /* 0x000fe20000400000 */
[----:B------:R-:W-:Y:S01]  /*2930*/  FMNMX3 R0, R0, |R28|, |R85|, !PT ;  /* 0x4000001c00007276 */ /* 0x000fe20007800455 */
[-C--:B------:R-:W-:Y:S01]  /*2940*/  FMUL R87, R28, R36.reuse ;  /* 0x000000241c577220 */ /* 0x080fe20000400000 */
[-C--:B------:R-:W-:Y:S01]  /*2950*/  FMUL R86, R93, R36.reuse ;  /* 0x000000245d567220 */ /* 0x080fe20000400000 */
[-C--:B------:R-:W-:Y:S01]  /*2960*/  @P0 FMUL R25, R25, R36.reuse ;  /* 0x0000002419190220 */ /* 0x080fe20000400000 */
[-C--:B------:R-:W-:Y:S01]  /*2970*/  @P0 FMUL R27, R27, R36.reuse ;  /* 0x000000241b1b0220 */ /* 0x080fe20000400000 */
[----:B------:R-:W-:Y:S01]  /*2980*/  FSEL R34, R34, R3, !P0 ;  /* 0x0000000322227208 */ /* 0x000fe20004000000 */
[-C--:B------:R-:W-:Y:S01]  /*2990*/  @P0 FMUL R24, R24, R36.reuse ;  /* 0x0000002418180220 */ /* 0x080fe20000400000 */
[-C--:B------:R-:W-:Y:S01]  /*29a0*/  @P0 FMUL R31, R31, R36.reuse ;  /* 0x000000241f1f0220 */ /* 0x080fe20000400000 */
[-C--:B------:R-:W-:Y:S01]  /*29b0*/  @P0 FMUL R33, R33, R36.reuse ;  /* 0x0000002421210220 */ /* 0x080fe20000400000 */
[----:B------:R-:W-:Y:S01]  /*29c0*/  FMNMX3 R3, R0, |R93|, |R113|, !PT ;  /* 0x4000005d00037276 */ /* 0x000fe20007800471 */
[-C--:B------:R-:W-:Y:S01]  /*29d0*/  @P0 FMUL R35, R35, R36.reuse ;  /* 0x0000002423230220 */ /* 0x080fe20000400000 */
[-C--:B------:R-:W-:Y:S01]  /*29e0*/  @P0 FMUL R77, R77, R36.reuse ;  /* 0x000000244d4d0220 */ /* 0x080fe20000400000 */
[-C--:B------:R-:W-:Y:S01]  /*29f0*/  @P0 FMUL R79, R79, R36.reuse ;  /* 0x000000244f4f0220 */ /* 0x080fe20000400000 */
[-C--:B------:R-:W-:Y:S01]  /*2a00*/  @P0 FMUL R83, R83, R36.reuse ;  /* 0x0000002453530220 */ /* 0x080fe20000400000 */
[----:B------:R-:W-:Y:S01]  /*2a10*/  FSEL R76, R76, R89, !P0 ;  /* 0x000000594c4c7208 */ /* 0x000fe20004000000 */
[-C--:B------:R-:W-:Y:S01]  /*2a20*/  @P0 FMUL R81, R81, R36.reuse ;  /* 0x0000002451510220 */ /* 0x080fe20000400000 */
[----:B------:R-:W-:Y:S01]  /*2a30*/  FSEL R78, R78, R91, !P0 ;  /* 0x0000005b4e4e7208 */ /* 0x000fe20004000000 */
[-C--:B------:R-:W-:Y:S01]  /*2a40*/  @P0 FMUL R85, R85, R36.reuse ;  /* 0x0000002455550220 */ /* 0x080fe20000400000 */
[----:B------:R-:W-:Y:S01]  /*2a50*/  @P0 FMUL R113, R113, R36 ;  /* 0x0000002471710220 */ /* 0x000fe20000400000 */
[----:B------:R-:W-:Y:S01]  /*2a60*/  FSEL R82, R53, R52, !P0 ;  /* 0x0000003435527208 */ /* 0x000fe20004000000 */
[----:B0-----:R-:W-:Y:S01]  /*2a70*/  IMAD.WIDE.U32 R52, R47, 0x10, R54 ;  /* 0x000000102f347825 */ /* 0x001fe200078e0036 */
[----:B------:R-:W-:-:S02]  /*2a80*/  FSEL R84, R28, R87, !P0 ;  /* 0x000000571c547208 */ /* 0x000fc40004000000 */
[----:B------:R-:W-:Y:S01]  /*2a90*/  FSEL R86, R93, R86, !P0 ;  /* 0x000000565d567208 */ /* 0x000fe20004000000 */
        /* <DEDUP_REMOVED lines=17> */
.L_x_8860:
[----:B01----:R-:W0:Y:S01]  /*2bb0*/  LDC R25, c[0x0][0x380] ;  /* 0x0000e000ff197b82 */ /* 0x003e220000000800 */
[----:B------:R-:W-:Y:S01]  /*2bc0*/  UPLOP3.LUT UP1, UPT, UPT, UPT, UP1, 0x40, 0x4 ;  /* 0x000000000004789c */ /* 0x000fe20003f2e810 */
[----:B0-----:R-:W-:-:S04]  /*2bd0*/  IADD3 R40, PT, PT, R40, R25, RZ ;  /* 0x0000001928287210 */ /* 0x001fc80007ffe0ff */
[----:B------:R-:W-:-:S13]  /*2be0*/  ISETP.GE.AND P1, PT, R40, UR12, PT ;  /* 0x0000000c28007c0c */ /* 0x000fda000bf26270 */
[----:B------:R-:W-:Y:S05]  /*2bf0*/  @!P1 BRA `(.L_x_8861) ;  /* 0xffffffd400e09947 */ /* 0x000fea000383ffff */
.L_x_8848:
        /* <DEDUP_REMOVED lines=38> */
.L_x_8869:
[----:B------:R-:W-:Y:S02]  /*2e60*/  ISETP.NE.AND P1, PT, R37, RZ, PT ;  /* 0x000000ff2500720c */ /* 0x000fe40003f25270 */
[----:B-1----:R-:W-:-:S11]  /*2e70*/  FMNMX R5, R3, R2, !PT ;  /* 0x0000000203057209 */ /* 0x002fd60007800000 */
[----:B------:R-:W-:Y:S05]  /*2e80*/  @P1 BRA `(.L_x_8863) ;  /* 0x0000000000081947 */ /* 0x000fea0003800000 */
[----:B0-----:R-:W0:Y:S02]  /*2e90*/  LDC.64 R2, c[0x0][0x3f8] ;  /* 0x0000fe00ff027b82 */ /* 0x001e240000000a00 */
[----:B0-----:R1:W-:Y:S02]  /*2ea0*/  REDG.E.MAX.S32.STRONG.GPU desc[UR6][R2.64], R5 ;  /* 0x000000050200798e */ /* 0x0013e4000d12e306 */
.L_x_8863:
[----:B------:R-:W-:Y:S05]  /*2eb0*/  BSYNC B0 ;  /* 0x0000000000007941 */ /* 0x000fea0003800000 */
.L_x_8862:
        /* <DEDUP_REMOVED lines=12> */
[----:B0-----:R-:W-:Y:S05]  /*2f80*/  CALL.REL.NOINC `($__internal_136_$__cuda_sm20_rcp_rn_f32_slowpath) ;  /* 0x00000000005c7944 */ /* 0x001fea0003c00000 */
[----:B------:R-:W-:Y:S01]  /*2f90*/  MOV R5, R0 ;  /* 0x0000000000057202 */ /* 0x000fe20000000f00 */
[----:B------:R-:W-:Y:S06]  /*2fa0*/  BRA `(.L_x_8866) ;  /* 0x0000000000107947 */ /* 0x000fec0003800000 */
.L_x_8865:
[----:B-1----:R-:W1:Y:S02]  /*2fb0*/  MUFU.RCP R5, R36 ;  /* 0x0000002400057308 */ /* 0x002e640000001000 */
[----:B-1----:R-:W-:-:S04]  /*2fc0*/  FFMA R0, R5, R36, -1 ;  /* 0xbf80000005007423 */ /* 0x002fc80000000024 */
[----:B------:R-:W-:-:S04]  /*2fd0*/  FADD.FTZ R0, -R0, -RZ ;  /* 0x800000ff00007221 */ /* 0x000fc80000010100 */
[----:B------:R-:W-:-:S07]  /*2fe0*/  FFMA R5, R5, R0, R5 ;  /* 0x0000000005057223 */ /* 0x000fce0000000005 */
.L_x_8866:
[----:B0-----:R-:W0:Y:S02]  /*2ff0*/  LDC.64 R2, c[0x0][0x3f0] ;  /* 0x0000fc00ff027b82 */ /* 0x001e240000000a00 */
[----:B0-----:R-:W-:Y:S01]  /*3000*/  STG.E desc[UR6][R2.64], R5 ;  /* 0x0000000502007986 */ /* 0x001fe2000c101906 */
[----:B------:R-:W-:Y:S05]  /*3010*/  EXIT ;  /* 0x000000000000794d */ /* 0x000fea0003800000 */
.L_x_8864:
[----:B------:R-:W-:Y:S02]  /*3020*/  MOV R5, 0x2 ;  /* 0x0000000200057802 */ /* 0x000fe40000000f00 */
[----:B------:R-:W-:Y:S02]  /*3030*/  MOV R7, 0x1f ;  /* 0x0000001f00077802 */ /* 0x000fe40000000f00 */
[----:B------:R-:W-:-:S07]  /*3040*/  MOV R4, 0xffffffff ;  /* 0xffffffff00047802 */ /* 0x000fce0000000f00 */
[----:B01---5:R-:W-:Y:S05]  /*3050*/  WARPSYNC.COLLECTIVE R4, `(.L_x_8867) ;  /* 0x0000000004087348 */ /* 0x023fea0003c00000 */
[----:B01----:R0:W1:Y:S02]  /*3060*/  SHFL.DOWN P1, R2, R0, R5, R7 ;  /* 0x0800000500027389 */ /* 0x0030640000020007 */
[----:B01---5:R-:W-:Y:S05]  /*3070*/  ENDCOLLECTIVE ;  /* 0x000000000000791b */ /* 0x023fea0003800000 */
.L_x_8867:
[----:B------:R-:W-:Y:S02]  /*3080*/  MOV R5, 0x1 ;  /* 0x0000000100057802 */ /* 0x000fe40000000f00 */
[----:B------:R-:W-:-:S04]  /*3090*/  MOV R3, R2 ;  /* 0x0000000200037202 */ /* 0x000fc80000000f00 */
[----:B------:R-:W-:-:S04]  /*30a0*/  FMNMX R3, R3, R0, !PT ;  /* 0x0000000003037209 */ /* 0x000fc80007800000 */
[----:B------:R-:W-:-:S07]  /*30b0*/  MOV R0, R3 ;  /* 0x0000000300007202 */ /* 0x000fce0000000f00 */
[----:B------:R-:W-:Y:S05]  /*30c0*/  WARPSYNC.COLLECTIVE R4, `(.L_x_8868) ;  /* 0x0000000004087348 */ /* 0x000fea0003c00000 */
[----:B------:R0:W1:Y:S02]  /*30d0*/  SHFL.DOWN P1, R2, R0, R5, R7 ;  /* 0x0800000500027389 */ /* 0x0000640000020007 */
[----:B01----:R-:W-:Y:S05]  /*30e0*/  ENDCOLLECTIVE ;  /* 0x000000000000791b */ /* 0x003fea0003800000 */
.L_x_8868:
[----:B------:R-:W-:Y:S05]  /*30f0*/  BRA `(.L_x_8869) ;  /* 0xfffffffc00587947 */ /* 0x000fea000383ffff */
        .weak           $__internal_136_$__cuda_sm20_rcp_rn_f32_slowpath
        .type           $__internal_136_$__cuda_sm20_rcp_rn_f32_slowpath,@function
        .size           $__internal_136_$__cuda_sm20_rcp_rn_f32_slowpath,(.L_x_13004 - $__internal_136_$__cuda_sm20_rcp_rn_f32_slowpath)
$__internal_136_$__cuda_sm20_rcp_rn_f32_slowpath:
        /* <DEDUP_REMOVED lines=15> */
.L_x_8871:
        /* <DEDUP_REMOVED lines=33> */
.L_x_8873:
[----:B------:R0:W1:Y:S02]  /*3400*/  MUFU.RCP R26, R2 ;  /* 0x00000002001a7308 */ /* 0x0000640000001000 */
.L_x_8872:
[----:B------:R-:W-:Y:S05]  /*3410*/  BSYNC B1 ;  /* 0x0000000000017941 */ /* 0x000fea0003800000 */
.L_x_8870:
[----:B------:R-:W-:Y:S01]  /*3420*/  HFMA2 R27, -RZ, RZ, 0, 0 ;  /* 0x00000000ff1b7431 */ /* 0x000fe200000001ff */
[----:B-1----:R-:W-:Y:S02]  /*3430*/  MOV R0, R26 ;  /* 0x0000001a00007202 */ /* 0x002fe40000000f00 */
[----:B------:R-:W-:-:S04]  /*3440*/  MOV R26, R52 ;  /* 0x00000034001a7202 */ /* 0x000fc80000000f00 */
[----:B0-----:R-:W-:Y:S05]  /*3450*/  RET.REL.NODEC R26 `(_ZN18transformer_engine13normalization19ln_fwd_tuned_kernelINS0_13Kernel_traitsI13__nv_bfloat16S3_S3_fjLj3072ELj1ELj1ELj4ELj16ENS0_18Kernel_traits_baseILj3072ES3_S3_S3_fjLj128EEEEEEEvNS0_19ForwardKernelParamsE) ;  /* 0xffffffc81ae87950 */ /* 0x001fea0003c3ffff */
.L_x_8874:
        /* <DEDUP_REMOVED lines=10> */
.L_x_13004:


//--------------------- .text._ZN18transformer_engine13normalization19ln_fwd_tuned_kernelINS0_13Kernel_traitsIff6__halffjLj3072ELj1ELj1ELj4ELj16ENS0_18Kernel_traits_baseILj3072EffS3_fjLj128EEEEEEEvNS0_19ForwardKernelParamsE --------------------------
	.section	.text._ZN18transformer_engine13normalization19ln_fwd_tuned_kernelINS0_13Kernel_traitsIff6__halffjLj3072ELj1ELj1ELj4ELj16ENS0_18Kernel_traits_baseILj3072EffS3_fjLj128EEEEEEEvNS0_19ForwardKernelParamsE,"ax",@progbits
	.align	128
        .global         _ZN18transformer_engine13normalization19ln_fwd_tuned_kernelINS0_13Kernel_traitsIff6__halffjLj3072ELj1ELj1ELj4ELj16ENS0_18Kernel_traits_baseILj3072EffS3_fjLj128EEEEEEEvNS0_19ForwardKernelParamsE
        .type           _ZN18transformer_engine13normalization19ln_fwd_tuned_kernelINS0_13Kernel_traitsIff6__halffjLj3072ELj1ELj1ELj4ELj16ENS0_18Kernel_traits_baseILj3072EffS3_fjLj128EEEEEEEvNS0_19ForwardKernelParamsE,@function
        .size           _ZN18transformer_engine13normalization19ln_fwd_tuned_kernelINS0_13Kernel_traitsIff6__halffjLj3072ELj1ELj1ELj4ELj16ENS0_18Kernel_traits_baseILj3072EffS3_fjLj128EEEEEEEvNS0_19ForwardKernelParamsE,(.L_x_13005 - _ZN18transformer_engine13normalization19ln_fwd_tuned_kernelINS0_13Kernel_traitsIff6__halffjLj3072ELj1ELj1ELj4ELj16ENS0_18Kernel_traits_baseILj3072EffS3_fjLj128EEEEEEEvNS0_19ForwardKernelParamsE)
        .other          _ZN18transformer_engine13normalization19ln_fwd_tuned_kernelINS0_13Kernel_traitsIff6__halffjLj3072ELj1ELj1ELj4ELj16ENS0_18Kernel_traits_baseILj3072EffS3_fjLj128EEEEEEEvNS0_19ForwardKernelParamsE,@"STO_CUDA_ENTRY STV_DEFAULT"
_ZN18transformer_engine13normalization19ln_fwd_tuned_kernelINS0_13Kernel_traitsIff6__halffjLj3072ELj1ELj1ELj4ELj16ENS0_18Kernel_traits_baseILj3072EffS3_fjLj128EEEEEEEvNS0_19ForwardKernelParamsE:
.text._ZN18transformer_engine13normalization19ln_fwd_tuned_kernelINS0_13Kernel_traitsIff6__halffjLj3072ELj1ELj1ELj4ELj16ENS0_18Kernel_traits_baseILj3072EffS3_fjLj128EEEEEEEvNS0_19ForwardKernelParamsE:
        /* <DEDUP_REMOVED lines=65> */
.L_x_8888:
        /* <DEDUP_REMOVED lines=123> */
.L_x_8877:
[----:B------:R-:W-:Y:S05]  /*0bc0*/  BSYNC.RECONVERGENT B0 ;  /* 0x0000000000007941 */ /* 0x000fea0003800200 */
.L_x_8876:
        /* <DEDUP_REMOVED lines=12> */
.L_x_8879:
[----:B------:R-:W-:Y:S05]  /*0c90*/  BSYNC.RECONVERGENT B0 ;  /* 0x0000000000007941 */ /* 0x000fea0003800200 */
.L_x_8878:
        /* <DEDUP_REMOVED lines=12> */
[----:B-----5:R-:W-:Y:S05]  /*0d60*/  CALL.REL.NOINC `($__internal_137_$__cuda_sm20_rcp_rn_f32_slowpath) ;  /* 0x0000001c00987944 */ /* 0x020fea0003c00000 */
[----:B------:R-:W-:Y:S05]  /*0d70*/  BRA `(.L_x_8882) ;  /* 0x0000000000107947 */ /* 0x000fea0003800000 */
.L_x_8881:
[----:B------:R-:W0:Y:S02]  /*0d80*/  MUFU.RCP R0, R85 ;  /* 0x0000005500007308 */ /* 0x000e240000001000 */
[----:B0-----:R-:W-:-:S04]  /*0d90*/  FFMA R2, R85, R0, -1 ;  /* 0xbf80000055027423 */ /* 0x001fc80000000000 */
[----:B------:R-:W-:-:S04]  /*0da0*/  FADD.FTZ R93, -R2, -RZ ;  /* 0x800000ff025d7221 */ /* 0x000fc80000010100 */
[----:B------:R-:W-:-:S07]  /*0db0*/  FFMA R0, R0, R93, R0 ;  /* 0x0000005d00007223 */ /* 0x000fce0000000000 */
.L_x_8882:
[----:B------:R-:W-:Y:S05]  /*0dc0*/  BSYNC.RECONVERGENT B0 ;  /* 0x0000000000007941 */ /* 0x000fea0003800200 */
.L_x_8880:
        /* <DEDUP_REMOVED lines=20> */
[----:B-----5:R-:W-:Y:S05]  /*0f10*/  CALL.REL.NOINC `($__internal_137_$__cuda_sm20_rcp_rn_f32_slowpath) ;  /* 0x0000001c002c7944 */ /* 0x020fea0003c00000 */
[----:B------:R-:W-:Y:S05]  /*0f20*/  BRA `(.L_x_8885) ;  /* 0x0000000000107947 */ /* 0x000fea0003800000 */
.L_x_8884:
[----:B------:R-:W0:Y:S02]  /*0f30*/  MUFU.RCP R0, R93 ;  /* 0x0000005d00007308 */ /* 0x000e240000001000 */
[----:B0-----:R-:W-:-:S04]  /*0f40*/  FFMA R2, R93, R0, -1 ;  /* 0xbf8000005d027423 */ /* 0x001fc80000000000 */
[----:B------:R-:W-:-:S04]  /*0f50*/  FADD.FTZ R91, -R2, -RZ ;  /* 0x800000ff025b7221 */ /* 0x000fc80000010100 */
[----:B------:R-:W-:-:S07]  /*0f60*/  FFMA R0, R0, R91, R0 ;  /* 0x0000005b00007223 */ /* 0x000fce0000000000 */
.L_x_8885:
[----:B------:R-:W-:Y:S05]  /*0f70*/  BSYNC.RECONVERGENT B0 ;  /* 0x0000000000007941 */ /* 0x000fea0003800200 */
.L_x_8883:
        /* <DEDUP_REMOVED lines=53> */
[----:B------:R0:W-:Y:S01]  /*12d0*/  F2F.F16.F32 R55, R86 ;  /* 0x0000005600377304 */ /* 0x0001e20000200800 */
[----:B------:R-:W-:Y:S01]  /*12e0*/  FFMA R92, R51, R92, R27 ;  /* 0x0000005c335c7223 */ /* 0x000fe2000000001b */
[----:B------:R-:W-:-:S03]  /*12f0*/  @P0 FMUL R56, R56, R3 ;  /* 0x0000000338380220 */ /* 0x000fc60000400000 */
[----:B------:R-:W-:-:S03]  /*1300*/  @P0 FMUL R92, R92, R3 ;  /* 0x000000035c5c0220 */ /* 0x000fc60000400000 */
[----:B------:R1:W-:Y:S01]  /*1310*/  F2F.F16.F32 R54, R52 ;  /* 0x0000003400367304 */ /* 0x0003e20000200800 */
[----:B0-----:R-:W-:Y:S01]  /*1320*/  FFMA R86, R46, R53, R22 ;  /* 0x000000352e567223 */ /* 0x001fe20000000016 */
[----:B------:R-:W-:-:S03]  /*1330*/  FADD R53, R60, -R0 ;  /* 0x800000003c357221 */ /* 0x000fc60000000000 */
[----:B------:R-:W-:Y:S01]  /*1340*/  @P0 FMUL R86, R86, R3 ;  /* 0x0000000356560220 */ /* 0x000fe20000400000 */
[C---:B------:R-:W-:Y:S02]  /*1350*/  FMUL R53, R2.reuse, R53 ;  /* 0x0000003502357220 */ /* 0x040fe40000400000 */
[----:B------:R0:W2:Y:S01]  /*1360*/  F2F.F16.F32 R57, R92 ;  /* 0x0000005c00397304 */ /* 0x0000a20000200800 */
[----:B-1----:R-:W-:Y:S01]  /*1370*/  FMUL R52, R2, R87 ;  /* 0x0000005702347220 */ /* 0x002fe20000400000 */
[----:B------:R-:W-:-:S03]  /*1380*/  FADD R87, R63, -R0 ;  /* 0x800000003f577221 */ /* 0x000fc60000000000 */
[----:B------:R-:W-:-:S03]  /*1390*/  FFMA R52, R45, R52, R21 ;  /* 0x000000342d347223 */ /* 0x000fc60000000015 */
[----:B------:R1:W-:Y:S01]  /*13a0*/  F2F.F16.F32 R85, R90 ;  /* 0x0000005a00557304 */ /* 0x0003e20000200800 */
[----:B0-----:R-:W-:Y:S01]  /*13b0*/  FFMA R92, R40, R53, R16 ;  /* 0x00000035285c7223 */ /* 0x001fe20000000010 */
[--C-:B------:R-:W-:Y:S01]  /*13c0*/  FADD R53, R62, -R0.reuse ;  /* 0x800000003e357221 */ /* 0x100fe20000000000 */
[----:B------:R-:W-:Y:S01]  /*13d0*/  @P0 FMUL R52, R52, R3 ;  /* 0x0000000334340220 */ /* 0x000fe20000400000 */
[----:B------:R-:W-:Y:S01]  /*13e0*/  FMUL R62, R2, R87 ;  /* 0x00000057023e7220 */ /* 0x000fe20000400000 */
[----:B------:R-:W-:Y:S01]  /*13f0*/  @P0 FMUL R92, R92, R3 ;  /* 0x000000035c5c0220 */ /* 0x000fe20000400000 */
[C---:B------:R-:W-:Y:S01]  /*1400*/  FMUL R53, R2.reuse, R53 ;  /* 0x0000003502357220 */ /* 0x040fe20000400000 */
[--C-:B------:R-:W-:Y:S01]  /*1410*/  FADD R87, R65, -R0.reuse ;  /* 0x8000000041577221 */ /* 0x100fe20000000000 */
[----:B------:R0:W-:Y:S01]  /*1420*/  F2F.F16.F32 R60, R86 ;  /* 0x00000056003c7304 */ /* 0x0001e20000200800 */
[----:B-1----:R-:W-:Y:S01]  /*1430*/  FMUL R90, R2, R59 ;  /* 0x0000003b025a7220 */ /* 0x002fe20000400000 */
[----:B------:R-:W-:Y:S01]  /*1440*/  FADD R59, R61, -R0 ;  /* 0x800000003d3b7221 */ /* 0x000fe20000000000 */
[----:B--2---:R-:W-:-:S02]  /*1450*/  SHF.L.U32 R57, R57, 0x10, RZ ;  /* 0x0000001039397819 */ /* 0x004fc400000006ff */
[----:B------:R-:W-:-:S03]  /*1460*/  FFMA R90, R47, R90, R23 ;  /* 0x0000005a2f5a7223 */ /* 0x000fc60000000017 */
[----:B------:R1:W-:Y:S01]  /*1470*/  F2F.F16.F32 R58, R52 ;  /* 0x00000034003a7304 */ /* 0x0003e20000200800 */
[----:B0-----:R-:W-:Y:S01]  /*1480*/  FFMA R86, R42, R53, R18 ;  /* 0x000000352a567223 */ /* 0x001fe20000000012 */
[----:B------:R-:W-:Y:S01]  /*1490*/  FADD R53, R64, -R0 ;  /* 0x8000000040357221 */ /* 0x000fe20000000000 */
[-C--:B------:R-:W-:Y:S02]  /*14a0*/  @P0 FMUL R90, R90, R3.reuse ;  /* 0x000000035a5a0220 */ /* 0x080fe40000400000 */
[----:B------:R-:W-:Y:S01]  /*14b0*/  @P0 FMUL R86, R86, R3 ;  /* 0x0000000356560220 */ /* 0x000fe20000400000 */
[C---:B------:R-:W-:Y:S02]  /*14c0*/  FMUL R53, R2.reuse, R53 ;  /* 0x0000003502357220 */ /* 0x040fe40000400000 */
[----:B------:R0:W2:Y:S01]  /*14d0*/  F2F.F16.F32 R61, R90 ;  /* 0x0000005a003d7304 */ /* 0x0000a20000200800 */
[----:B-1----:R-:W-:-:S04]  /*14e0*/  FMUL R52, R2, R59 ;  /* 0x0000003b02347220 */ /* 0x002fc80000400000 */
[----:B------:R-:W-:-:S03]  /*14f0*/  FFMA R52, R41, R52, R17 ;  /* 0x0000003429347223 */ /* 0x000fc60000000011 */
[----:B------:R1:W-:Y:S01]  /*1500*/  F2F.F16.F32 R59, R92 ;  /* 0x0000005c003b7304 */ /* 0x0003e20000200800 */
[----:B0-----:R-:W-:Y:S01]  /*1510*/  FFMA R90, R43, R62, R19 ;  /* 0x0000003e2b5a7223 */ /* 0x001fe20000000013 */
[----:B------:R-:W-:Y:S01]  /*1520*/  FFMA R62, R36, R53, R12 ;  /* 0x00000035243e7223 */ /* 0x000fe2000000000c */
[----:B------:R-:W-:Y:S01]  /*1530*/  FADD R53, R66, -R0 ;  /* 0x8000000042357221 */ /* 0x000fe20000000000 */
[----:B------:R-:W-:Y:S01]  /*1540*/  @P0 FMUL R52, R52, R3 ;  /* 0x0000000334340220 */ /* 0x000fe20000400000 */
[----:B------:R-:W-:Y:S01]  /*1550*/  FMUL R66, R2, R67 ;  /* 0x0000004302427220 */ /* 0x000fe20000400000 */
[----:B------:R-:W-:Y:S01]  /*1560*/  @P0 FMUL R90, R90, R3 ;  /* 0x000000035a5a0220 */ /* 0x000fe20000400000 */
[----:B------:R-:W-:Y:S01]  /*1570*/  FMUL R53, R2, R53 ;  /* 0x0000003502357220 */ /* 0x000fe20000400000 */
[----:B------:R0:W-:Y:S01]  /*1580*/  F2F.F16.F32 R63, R52 ;  /* 0x00000034003f7304 */ /* 0x0001e20000200800 */
        /* <DEDUP_REMOVED lines=8> */
[----:B------:R-:W-:Y:S01]  /*1610*/  F2F.F16.F32 R64, R86 ;  /* 0x0000005600407304 */ /* 0x000fe20000200800 */
[----:B------:R-:W-:Y:S01]  /*1620*/  @P0 FMUL R68, R68, R3 ;  /* 0x0000000344440220 */ /* 0x000fe20000400000 */
[----:B------:R-:W-:Y:S01]  /*1630*/  FFMA R66, R32, R53, R8 ;  /* 0x0000003520427223 */ /* 0x000fe20000000008 */
[----:B------:R-:W-:Y:S01]  /*1640*/  FFMA R52, R37, R52, R13 ;  /* 0x0000003425347223 */ /* 0x000fe2000000000d */
[----:B------:R-:W-:Y:S02]  /*1650*/  FADD R53, R70, -R0 ;  /* 0x8000000046357221 */ /* 0x000fe40000000000 */
[-C--:B------:R-:W-:Y:S01]  /*1660*/  @P0 FMUL R66, R66, R3.reuse ;  /* 0x0000000342420220 */ /* 0x080fe20000400000 */
[----:B------:R-:W-:Y:S01]  /*1670*/  @P0 FMUL R52, R52, R3 ;  /* 0x0000000334340220 */ /* 0x000fe20000400000 */
[----:B------:R-:W-:Y:S01]  /*1680*/  FMUL R53, R2, R53 ;  /* 0x0000003502357220 */ /* 0x000fe20000400000 */
[----:B------:R-:W-:Y:S03]  /*1690*/  F2F.F16.F32 R67, R92 ;  /* 0x0000005c00437304 */ /* 0x000fe60000200800 */
[----:B------:R-:W-:Y:S01]  /*16a0*/  FFMA R70, R34, R53, R10 ;  /* 0x0000003522467223 */ /* 0x000fe2000000000a */
[----:B------:R-:W-:-:S03]  /*16b0*/  FADD R53, R72, -R0 ;  /* 0x8000000048357221 */ /* 0x000fc60000000000 */
[----:B------:R-:W-:Y:S01]  /*16c0*/  @P0 FMUL R70, R70, R3 ;  /* 0x0000000346460220 */ /* 0x000fe20000400000 */
[----:B------:R0:W-:Y:S01]  /*16d0*/  F2F.F16.F32 R86, R52 ;  /* 0x0000003400567304 */ /* 0x0001e20000200800 */
[----:B------:R-:W-:-:S04]  /*16e0*/  FMUL R53, R2, R53 ;  /* 0x0000003502357220 */ /* 0x000fc80000400000 */
[----:B------:R-:W-:Y:S01]  /*16f0*/  FFMA R72, R28, R53, R4 ;  /* 0x000000351c487223 */ /* 0x000fe20000000004 */
[----:B------:R-:W-:Y:S02]  /*1700*/  FADD R53, R75, -R0 ;  /* 0x800000004b357221 */ /* 0x000fe40000000000 */
[----:B------:R1:W2:Y:S01]  /*1710*/  F2F.F16.F32 R65, R90 ;  /* 0x0000005a00417304 */ /* 0x0002a20000200800 */
[----:B0-----:R-:W-:Y:S01]  /*1720*/  FMUL R52, R2, R69 ;  /* 0x0000004502347220 */ /* 0x001fe20000400000 */
[----:B------:R-:W-:-:S03]  /*1730*/  @P0 FMUL R72, R72, R3 ;  /* 0x0000000348480220 */ /* 0x000fc60000400000 */
[----:B------:R-:W-:-:S03]  /*1740*/  FFMA R52, R33, R52, R9 ;  /* 0x0000003421347223 */ /* 0x000fc60000000009 */
[----:B------:R-:W-:Y:S01]  /*1750*/  F2F.F16.F32 R75, R72 ;  /* 0x00000048004b7304 */ /* 0x000fe20000200800 */
[----:B------:R-:W-:Y:S01]  /*1760*/  @P0 FMUL R52, R52, R3 ;  /* 0x0000000334340220 */ /* 0x000fe20000400000 */
[----:B-1----:R-:W-:-:S04]  /*1770*/  FMUL R90, R2, R71 ;  /* 0x00000047025a7220 */ /* 0x002fc80000400000 */
[----:B------:R-:W-:Y:S01]  /*1780*/  FFMA R90, R35, R90, R11 ;  /* 0x0000005a235a7223 */ /* 0x000fe2000000000b */
[----:B--2---:R-:W-:Y:S01]  /*1790*/  SHF.L.U32 R65, R65, 0x10, RZ ;  /* 0x0000001041417819 */ /* 0x004fe200000006ff */
[----:B------:R0:W-:Y:S02]  /*17a0*/  F2F.F16.F32 R69, R52 ;  /* 0x0000003400457304 */ /* 0x0001e40000200800 */
[----:B------:R-:W-:-:S06]  /*17b0*/  @P0 FMUL R90, R90, R3 ;  /* 0x000000035a5a0220 */ /* 0x000fcc0000400000 */
[----:B------:R-:W1:Y:S01]  /*17c0*/  F2F.F16.F32 R68, R68 ;  /* 0x0000004400447304 */ /* 0x000e620000200800 */
[----:B0-----:R-:W-:Y:S01]  /*17d0*/  FMUL R52, R2, R73 ;  /* 0x0000004902347220 */ /* 0x001fe20000400000 */
[----:B------:R-:W-:-:S04]  /*17e0*/  IMAD.WIDE.U32 R72, R55, 0x10000, RZ ;  /* 0x0001000037487825 */ /* 0x000fc800078e00ff */
[----:B------:R-:W-:Y:S01]  /*17f0*/  FFMA R92, R29, R52, R5 ;  /* 0x000000341d5c7223 */ /* 0x000fe20000000005 */
[----:B------:R-:W-:Y:S01]  /*1800*/  FMUL R52, R2, R53 ;  /* 0x0000003502347220 */ /* 0x000fe20000400000 */
[----:B------:R-:W-:Y:S01]  /*1810*/  FADD R53, R74, -R0 ;  /* 0x800000004a357221 */ /* 0x000fe20000000000 */
[----:B------:R0:W-:Y:S01]  /*1820*/  F2F.F16.F32 R87, R70 ;  /* 0x0000004600577304 */ /* 0x0001e20000200800 */
[----:B------:R-:W-:Y:S01]  /*1830*/  @P0 FMUL R92, R92, R3 ;  /* 0x000000035c5c0220 */ /* 0x000fe20000400000 */
[----:B------:R-:W-:Y:S01]  /*1840*/  FFMA R74, R31, R52, R7 ;  /* 0x000000341f4a7223 */ /* 0x000fe20000000007 */
[----:B------:R-:W-:Y:S01]  /*1850*/  FMUL R71, R2, R53 ;  /* 0x0000003502477220 */ /* 0x000fe20000400000 */
[----:B------:R-:W-:Y:S01]  /*1860*/  LOP3.LUT R55, R57, R73, R85, 0xfe, !PT ;  /* 0x0000004939377212 */ /* 0x000fe200078efe55 */
[----:B------:R-:W2:Y:S01]  /*1870*/  LDC.64 R52, c[0x0][0x3c8] ;  /* 0x0000f200ff347b82 */ /* 0x000ea20000000a00 */
[----:B------:R-:W-:Y:S01]  /*1880*/  @P0 FMUL R74, R74, R3 ;  /* 0x000000034a4a0220 */ /* 0x000fe20000400000 */
[----:B------:R-:W-:Y:S01]  /*1890*/  FFMA R0, R30, R71, R6 ;  /* 0x000000471e007223 */ /* 0x000fe20000000006 */
[----:B------:R-:W3:Y:S01]  /*18a0*/  F2F.F16.F32 R92, R92 ;  /* 0x0000005c005c7304 */ /* 0x000ee20000200800 */
[----:B0-----:R-:W-:Y:S01]  /*18b0*/  IMAD.WIDE.U32 R70, R58, 0x10000, RZ ;  /* 0x000100003a467825 */ /* 0x001fe200078e00ff */
[----:B------:R-:W-:-:S03]  /*18c0*/  LOP3.LUT R54, R72, R54, RZ, 0xfc, !PT ;  /* 0x0000003648367212 */ /* 0x000fc600078efcff */
[----:B------:R-:W-:Y:S01]  /*18d0*/  @P0 FMUL R0, R0, R3 ;  /* 0x0000000300000220 */ /* 0x000fe20000400000 */
[----:B-1----:R-:W-:Y:S01]  /*18e0*/  SHF.L.U32 R68, R68, 0x10, RZ ;  /* 0x0000001044447819 */ /* 0x002fe200000006ff */
[----:B------:R-:W-:Y:S01]  /*18f0*/  IMAD.WIDE.U32 R72, R86, 0x10000, RZ ;  /* 0x0001000056487825 */ /* 0x000fe200078e00ff */
[----:B------:R-:W-:Y:S01]  /*1900*/  LOP3.LUT R57, R61, R71, R60, 0xfe, !PT ;  /* 0x000000473d397212 */ /* 0x000fe200078efe3c */
[----:B------:R-:W0:Y:S02]  /*1910*/  F2F.F16.F32 R74, R74 ;  /* 0x0000004a004a7304 */ /* 0x000e240000200800 */
[----:B------:R-:W-:Y:S01]  /*1920*/  IMAD.WIDE.U32 R60, R63, 0x10000, RZ ;  /* 0x000100003f3c7825 */ /* 0x000fe200078e00ff */
[----:B------:R-:W-:-:S04]  /*1930*/  LOP3.LUT R71, R68, R73, R67, 0xfe, !PT ;  /* 0x0000004944477212 */ /* 0x000fc800078efe43 */
[----:B------:R-:W-:Y:S01]  /*1940*/  LOP3.LUT R65, R65, R61, R64, 0xfe, !PT ;  /* 0x0000003d41417212 */ /* 0x000fe200078efe40 */
[----:B------:R-:W1:Y:S01]  /*1950*/  F2F.F16.F32 R90, R90 ;  /* 0x0000005a005a7304 */ /* 0x000e620000200800 */
[----:B------:R-:W-:Y:S01]  /*1960*/  LOP3.LUT R64, R60, R59, RZ, 0xfc, !PT ;  /* 0x0000003b3c407212 */ /* 0x000fe200078efcff */
[----:B---3--:R-:W-:-:S04]  /*1970*/  IMAD.WIDE.U32 R60, R92, 0x10000, RZ ;  /* 0x000100005c3c7825 */ /* 0x008fc800078e00ff */
[----:B------:R-:W-:Y:S01]  /*1980*/  IMAD.WIDE.U32 R58, R69, 0x10000, RZ ;  /* 0x00010000453a7825 */ /* 0x000fe200078e00ff */
[----:B0-----:R-:W-:Y:S01]  /*1990*/  SHF.L.U32 R74, R74, 0x10, RZ ;  /* 0x000000104a4a7819 */ /* 0x001fe200000006ff */
[----:B------:R-:W0:Y:S01]  /*19a0*/  F2F.F16.F32 R85, R0 ;  /* 0x0000000000557304 */ /* 0x000e220000200800 */
[----:B------:R-:W-:Y:S02]  /*19b0*/  LOP3.LUT R68, R60, R75, RZ, 0xfc, !PT ;  /* 0x0000004b3c447212 */ /* 0x000fe400078efcff */
[----:B-1----:R-:W-:-:S05]  /*19c0*/  SHF.L.U32 R90, R90, 0x10, RZ ;  /* 0x000000105a5a7819 */ /* 0x002fca00000006ff */
[----:B------:R-:W1:Y:S01]  /*19d0*/  F2F.F16.F32 R56, R56 ;  /* 0x0000003800387304 */ /* 0x000e620000200800 */
[----:B------:R-:W-:Y:S02]  /*19e0*/  LOP3.LUT R67, R90, R59, R87, 0xfe, !PT ;  /* 0x0000003b5a437212 */ /* 0x000fe400078efe57 */
[----:B0-----:R-:W-:-:S05]  /*19f0*/  LOP3.LUT R69, R74, R61, R85, 0xfe, !PT ;  /* 0x0000003d4a457212 */ /* 0x001fca00078efe55 */
[----:B------:R-:W0:Y:S01]  /*1a00*/  F2F.F16.F32 R66, R66 ;  /* 0x0000004200427304 */ /* 0x000e220000200800 */
[----:B--2---:R-:W-:-:S04]  /*1a10*/  IMAD.WIDE.U32 R84, R84, 0x8, R52 ;  /* 0x0000000854547825 */ /* 0x004fc800078e0034 */
[--C-:B------:R-:W-:Y:S01]  /*1a20*/  IMAD.WIDE.U32 R60, R81, 0x8, R52.reuse ;  /* 0x00000008513c7825 */ /* 0x100fe200078e0034 */
[----:B------:R2:W-:Y:S01]  /*1a30*/  STG.E.64 desc[UR6][R84.64], R54 ;  /* 0x0000003654007986 */ /* 0x0005e2000c101b06 */
[----:B-1----:R-:W-:Y:S01]  /*1a40*/  LOP3.LUT R56, R70, R56, RZ, 0xfc, !PT ;  /* 0x0000003846387212 */ /* 0x002fe200078efcff */
[----:B------:R-:W1:Y:S04]  /*1a50*/  F2F.F16.F32 R62, R62 ;  /* 0x0000003e003e7304 */ /* 0x000e680000200800 */
        /* <DEDUP_REMOVED lines=11> */
.L_x_8886:
        /* <DEDUP_REMOVED lines=51> */
[----:B------:R0:W1:Y:S01]  /*1e40*/  F2F.F16.F32 R52, R86 ;  /* 0x0000005600347304 */ /* 0x0000620000200800 */
[----:B------:R-:W-:Y:S01]  /*1e50*/  FSEL R87, R90, R85, !P0 ;  /* 0x000000555a577208 */ /* 0x000fe20004000000 */
[----:B------:R-:W-:Y:S01]  /*1e60*/  FFMA R78, R47, R78, R23 ;  /* 0x0000004e2f4e7223 */ /* 0x000fe20000000017 */
[----:B------:R-:W-:Y:S01]  /*1e70*/  FMNMX3 R53, R53, |R90|, |R104|, !PT ;  /* 0x4000005a35357276 */ /* 0x000fe20007800468 */
[C---:B------:R-:W-:Y:S01]  /*1e80*/  FMUL R90, R2.reuse, R61 ;  /* 0x0000003d025a7220 */ /* 0x040fe20000400000 */
[----:B------:R-:W-:Y:S01]  /*1e90*/  FMUL R95, R2, R95 ;  /* 0x0000005f025f7220 */ /* 0x000fe20000400000 */
[----:B------:R-:W-:Y:S01]  /*1ea0*/  FMUL R85, R92, R3 ;  /* 0x000000035c557220 */ /* 0x000fe20000400000 */
[----:B------:R-:W-:Y:S01]  /*1eb0*/  FADD R65, R65, -R0 ;  /* 0x8000000041417221 */ /* 0x000fe20000000000 */
[----:B------:R2:W3:Y:S01]  /*1ec0*/  F2F.F16.F32 R55, R74 ;  /* 0x0000004a00377304 */ /* 0x0004e20000200800 */
        /* <DEDUP_REMOVED lines=15> */
[----:B------:R0:W-:Y:S01]  /*1fc0*/  F2F.F16.F32 R61, R78 ;  /* 0x0000004e003d7304 */ /* 0x0001e20000200800 */
        /* <DEDUP_REMOVED lines=9> */
[----:B------:R0:W-:Y:S01]  /*2060*/  F2F.F16.F32 R63, R90 ;  /* 0x0000005a003f7304 */ /* 0x0001e20000200800 */
        /* <DEDUP_REMOVED lines=11> */
[----:B------:R0:W-:Y:S01]  /*2120*/  F2F.F16.F32 R67, R92 ;  /* 0x0000005c00437304 */ /* 0x0001e20000200800 */
        /* <DEDUP_REMOVED lines=14> */
[----:B------:R0:W2:Y:S01]  /*2210*/  F2F.F16.F32 R89, R56 ;  /* 0x0000003800597304 */ /* 0x0000a20000200800 */
[----:B------:R-:W-:Y:S01]  /*2220*/  @P0 FMUL R104, R104, R3 ;  /* 0x0000000368680220 */ /* 0x000fe20000400000 */
[----:B------:R-:W-:Y:S01]  /*2230*/  FFMA R68, R30, R93, R6 ;  /* 0x0000005d1e447223 */ /* 0x000fe20000000006 */
[-C--:B------:R-:W-:Y:S01]  /*2240*/  @P0 FMUL R78, R78, R3.reuse ;  /* 0x000000034e4e0220 */ /* 0x080fe20000400000 */
[----:B------:R-:W-:Y:S01]  /*2250*/  FFMA R2, R31, R2, R7 ;  /* 0x000000021f027223 */ /* 0x000fe20000000007 */
[----:B------:R-:W-:Y:S01]  /*2260*/  FMNMX3 R53, R53, |R72|, |R92|, !PT ;  /* 0x4000004835357276 */ /* 0x000fe2000780045c */
[-C--:B------:R-:W-:Y:S01]  /*2270*/  @P0 FMUL R90, R90, R3.reuse ;  /* 0x000000035a5a0220 */ /* 0x080fe20000400000 */
[----:B------:R-:W-:Y:S01]  /*2280*/  @P0 FMUL R94, R94, R3 ;  /* 0x000000035e5e0220 */ /* 0x000fe20000400000 */
[----:B------:R-:W4:Y:S01]  /*2290*/  F2F.F16.F32 R54, R54 ;  /* 0x0000003600367304 */ /* 0x000f220000200800 */
[----:B0-----:R-:W-:Y:S01]  /*22a0*/  FSEL R56, R70, R91, !P0 ;  /* 0x0000005b46387208 */ /* 0x001fe20004000000 */
[-C--:B------:R-:W-:Y:S01]  /*22b0*/  FMUL R91, R72, R3.reuse ;  /* 0x00000003485b7220 */ /* 0x080fe20000400000 */
[----:B------:R-:W-:Y:S01]  /*22c0*/  @P0 FMUL R92, R92, R3 ;  /* 0x000000035c5c0220 */ /* 0x000fe20000400000 */
[----:B-1----:R-:W-:Y:S01]  /*22d0*/  IMAD.WIDE.U32 R70, R52, 0x10000, RZ ;  /* 0x0001000034467825 */ /* 0x002fe200078e00ff */
[----:B---3--:R-:W-:-:S02]  /*22e0*/  SHF.L.U32 R55, R55, 0x10, RZ ;  /* 0x0000001037377819 */ /* 0x008fc400000006ff */
[----:B------:R-:W-:Y:S01]  /*22f0*/  FSEL R60, R72, R91, !P0 ;  /* 0x0000005b483c7208 */ /* 0x000fe20004000000 */
[----:B------:R-:W-:Y:S01]  /*2300*/  F2F.F16.F32 R59, R104 ;  /* 0x00000068003b7304 */ /* 0x000fe20000200800 */
[C---:B------:R-:W-:Y:S01]  /*2310*/  FMUL R91, R68.reuse, R3 ;  /* 0x00000003445b7220 */ /* 0x040fe20000400000 */
[----:B--2---:R-:W-:Y:S01]  /*2320*/  LOP3.LUT R55, R55, R71, R89, 0xfe, !PT ;  /* 0x0000004737377212 */ /* 0x004fe200078efe59 */
[----:B------:R-:W-:Y:S01]  /*2330*/  IMAD.WIDE.U32 R72, R67, 0x10000, RZ ;  /* 0x0001000043487825 */ /* 0x000fe200078e00ff */
[----:B------:R-:W-:Y:S02]  /*2340*/  SHF.L.U32 R61, R61, 0x10, RZ ;  /* 0x000000103d3d7819 */ /* 0x000fe400000006ff */
[----:B------:R-:W-:Y:S02]  /*2350*/  FSEL R91, R68, R91, !P0 ;  /* 0x0000005b445b7208 */ /* 0x000fe40004000000 */
[----:B------:R-:W0:Y:S01]  /*2360*/  F2F.F16.F32 R65, R74 ;  /* 0x0000004a00417304 */ /* 0x000e220000200800 */
[----:B----4-:R-:W-:Y:S01]  /*2370*/  LOP3.LUT R54, R70, R54, RZ, 0xfc, !PT ;  /* 0x0000003646367212 */ /* 0x010fe200078efcff */
[----:B------:R-:W-:-:S06]  /*2380*/  IMAD.WIDE.U32 R70, R63, 0x10000, RZ ;  /* 0x000100003f467825 */ /* 0x000fcc00078e00ff */
[----:B------:R1:W2:Y:S01]  /*2390*/  F2F.F16.F32 R74, R78 ;  /* 0x0000004e004a7304 */ /* 0x0002a20000200800 */
[----:B0-----:R-:W-:-:S07]  /*23a0*/  SHF.L.U32 R65, R65, 0x10, RZ ;  /* 0x0000001041417819 */ /* 0x001fce00000006ff */
[----:B------:R-:W0:Y:S01]  /*23b0*/  F2F.F16.F32 R87, R87 ;  /* 0x0000005700577304 */ /* 0x000e220000200800 */
[----:B-1----:R-:W-:Y:S01]  /*23c0*/  FMNMX3 R78, R53, |R68|, |R2|, !PT ;  /* 0x40000044354e7276 */ /* 0x002fe20007800402 */
[----:B------:R-:W-:Y:S01]  /*23d0*/  @P0 FMUL R2, R2, R3 ;  /* 0x0000000302020220 */ /* 0x000fe20000400000 */
[----:B------:R-:W1:Y:S01]  /*23e0*/  LDC.64 R52, c[0x0][0x3c8] ;  /* 0x0000f200ff347b82 */ /* 0x000e620000000a00 */
[----:B------:R-:W-:Y:S01]  /*23f0*/  IMAD.WIDE.U32 R68, R59, 0x10000, RZ ;  /* 0x000100003b447825 */ /* 0x000fe200078e00ff */
[----:B--2---:R-:W-:-:S03]  /*2400*/  SHF.L.U32 R59, R74, 0x10, RZ ;  /* 0x000000104a3b7819 */ /* 0x004fc600000006ff */
[----:B------:R-:W2:Y:S01]  /*2410*/  F2F.F16.F32 R64, R64 ;  /* 0x0000004000407304 */ /* 0x000ea20000200800 */
[----:B0-----:R-:W-:-:S07]  /*2420*/  LOP3.LUT R68, R68, R87, RZ, 0xfc, !PT ;  /* 0x0000005744447212 */ /* 0x001fce00078efcff */
[----:B------:R-:W0:Y:S01]  /*2430*/  F2F.F16.F32 R85, R85 ;  /* 0x0000005500557304 */ /* 0x000e220000200800 */
[----:B--2---:R-:W-:-:S07]  /*2440*/  LOP3.LUT R87, R65, R71, R64, 0xfe, !PT ;  /* 0x0000004741577212 */ /* 0x004fce00078efe40 */
[----:B------:R-:W2:Y:S01]  /*2450*/  F2F.F16.F32 R86, R86 ;  /* 0x0000005600567304 */ /* 0x000ea20000200800 */
[----:B0-----:R-:W-:-:S07]  /*2460*/  LOP3.LUT R69, R61, R69, R85, 0xfe, !PT ;  /* 0x000000453d457212 */ /* 0x001fce00078efe55 */
[----:B------:R-:W0:Y:S01]  /*2470*/  F2F.F16.F32 R90, R90 ;  /* 0x0000005a005a7304 */ /* 0x000e220000200800 */
[----:B-1----:R-:W-:-:S05]  /*2480*/  IMAD.WIDE.U32 R84, R84, 0x8, R52 ;  /* 0x0000000854547825 */ /* 0x002fca00078e0034 */
[----:B------:R1:W-:Y:S01]  /*2490*/  STG.E.64 desc[UR6][R84.64], R54 ;  /* 0x0000003654007986 */ /* 0x0003e2000c101b06 */
[----:B--2---:R-:W-:Y:S01]  /*24a0*/  LOP3.LUT R86, R70, R86, RZ, 0xfc, !PT ;  /* 0x0000005646567212 */ /* 0x004fe200078efcff */
[----:B------:R-:W2:Y:S02]  /*24b0*/  F2F.F16.F32 R94, R94 ;  /* 0x0000005e005e7304 */ /* 0x000ea40000200800 */
[----:B------:R1:W-:Y:S01]  /*24c0*/  STG.E.64 desc[UR6][R84.64+0x400], R68 ;  /* 0x0004004454007986 */ /* 0x0003e2000c101b06 */
[----:B0-----:R-:W-:-:S05]  /*24d0*/  IMAD.WIDE.U32 R64, R90, 0x10000, RZ ;  /* 0x000100005a407825 */ /* 0x001fca00078e00ff */
[----:B------:R-:W0:Y:S01]  /*24e0*/  F2F.F16.F32 R92, R92 ;  /* 0x0000005c005c7304 */ /* 0x000e220000200800 */
[----:B--2---:R-:W-:-:S07]  /*24f0*/  SHF.L.U32 R61, R94, 0x10, RZ ;  /* 0x000000105e3d7819 */ /* 0x004fce00000006ff */
[----:B------:R-:W2:Y:S01]  /*2500*/  F2F.F16.F32 R2, R2 ;  /* 0x0000000200027304 */ /* 0x000ea20000200800 */
[----:B0-----:R-:W-:-:S07]  /*2510*/  IMAD.WIDE.U32 R70, R92, 0x10000, RZ ;  /* 0x000100005c467825 */ /* 0x001fce00078e00ff */
[----:B------:R-:W0:Y:S01]  /*2520*/  F2F.F16.F32 R56, R56 ;  /* 0x0000003800387304 */ /* 0x000e220000200800 */
[----:B--2---:R-:W-:-:S07]  /*2530*/  SHF.L.U32 R2, R2, 0x10, RZ ;  /* 0x0000001002027819 */ /* 0x004fce00000006ff */
[----:B------:R-:W2:Y:S01]  /*2540*/  F2F.F16.F32 R62, R62 ;  /* 0x0000003e003e7304 */ /* 0x000ea20000200800 */
[----:B0-----:R-:W-:-:S07]  /*2550*/  LOP3.LUT R63, R61, R65, R56, 0xfe, !PT ;  /* 0x000000413d3f7212 */ /* 0x001fce00078efe38 */
[----:B------:R-:W0:Y:S01]  /*2560*/  F2F.F16.F32 R57, R91 ;  /* 0x0000005b00397304 */ /* 0x000e220000200800 */
[----:B--2---:R-:W-:-:S07]  /*2570*/  LOP3.LUT R67, R59, R73, R62, 0xfe, !PT ;  /* 0x000000493b437212 */ /* 0x004fce00078efe3e */
[----:B------:R-:W2:Y:S01]  /*2580*/  F2F.F16.F32 R58, R58 ;  /* 0x0000003a003a7304 */ /* 0x000ea20000200800 */
[----:B0-----:R-:W-:-:S07]  /*2590*/  LOP3.LUT R65, R2, R71, R57, 0xfe, !PT ;  /* 0x0000004702417212 */ /* 0x001fce00078efe39 */
[----:B------:R-:W0:Y:S01]  /*25a0*/  F2F.F16.F32 R66, R66 ;  /* 0x0000004200427304 */ /* 0x000e220000200800 */
[----:B------:R-:W-:-:S05]  /*25b0*/  IMAD.WIDE.U32 R56, R82, 0x8, R52 ;  /* 0x0000000852387825 */ /* 0x000fca00078e0034 */
[----:B------:R1:W-:Y:S01]  /*25c0*/  STG.E.64 desc[UR6][R56.64], R86 ;  /* 0x0000005638007986 */ /* 0x0003e2000c101b06 */
[----:B--2---:R-:W-:Y:S01]  /*25d0*/  LOP3.LUT R62, R64, R58, RZ, 0xfc, !PT ;  /* 0x0000003a403e7212 */ /* 0x004fe200078efcff */
[----:B------:R-:W2:Y:S01]  /*25e0*/  F2F.F16.F32 R60, R60 ;  /* 0x0000003c003c7304 */ /* 0x000ea20000200800 */
        /* <DEDUP_REMOVED lines=8> */
.L_x_8887:
[----:B------:R-:W0:Y:S01]  /*2670*/  LDC R0, c[0x0][0x380] ;  /* 0x0000e000ff007b82 */ /* 0x000e220000000800 */
[----:B------:R-:W-:Y:S01]  /*2680*/  UPLOP3.LUT UP1, UPT, UPT, UPT, UP1, 0x40, 0x4 ;  /* 0x000000000004789c */ /* 0x000fe20003f2e810 */
[----:B0-----:R-:W-:-:S04]  /*2690*/  IADD3 R77, PT, PT, R77, R0, RZ ;  /* 0x000000004d4d7210 */ /* 0x001fc80007ffe0ff */
[----:B------:R-:W-:-:S13]  /*26a0*/  ISETP.GE.AND P1, PT, R77, UR10, PT ;  /* 0x0000000a4d007c0c */ /* 0x000fda000bf26270 */
[----:B------:R-:W-:Y:S05]  /*26b0*/  @!P1 BRA `(.L_x_8888) ;  /* 0xffffffdc00549947 */ /* 0x000fea000383ffff */
.L_x_8875:
        /* <DEDUP_REMOVED lines=38> */
.L_x_8896:
[----:B------:R-:W-:Y:S02]  /*2920*/  ISETP.NE.AND P1, PT, R76, RZ, PT ;  /* 0x000000ff4c00720c */ /* 0x000fe40003f25270 */
[----:B---3--:R-:W-:-:S11]  /*2930*/  FMNMX R7, R5, R2, !PT ;  /* 0x0000000205077209 */ /* 0x008fd60007800000 */
[----:B------:R-:W-:Y:S05]  /*2940*/  @P1 BRA `(.L_x_8890) ;  /* 0x0000000000081947 */ /* 0x000fea0003800000 */
[----:B0-----:R-:W0:Y:S02]  /*2950*/  LDC.64 R4, c[0x0][0x3f8] ;  /* 0x0000fe00ff047b82 */ /* 0x001e240000000a00 */
[----:B0-----:R3:W-:Y:S02]  /*2960*/  REDG.E.MAX.S32.STRONG.GPU desc[UR6][R4.64], R7 ;  /* 0x000000070400798e */ /* 0x0017e4000d12e306 */
.L_x_8890:
[----:B------:R-:W-:Y:S05]  /*2970*/  BSYNC B0 ;  /* 0x0000000000007941 */ /* 0x000fea0003800000 */
.L_x_8889:
        /* <DEDUP_REMOVED lines=13> */
[----:B-123--:R-:W-:Y:S05]  /*2a50*/  CALL.REL.NOINC `($__internal_137_$__cuda_sm20_rcp_rn_f32_slowpath) ;  /* 0x00000000005c7944 */ /* 0x00efea0003c00000 */
[----:B------:R-:W-:Y:S01]  /*2a60*/  MOV R5, R0 ;  /* 0x0000000000057202 */ /* 0x000fe20000000f00 */
[----:B------:R-:W-:Y:S06]  /*2a70*/  BRA `(.L_x_8893) ;  /* 0x0000000000107947 */ /* 0x000fec0003800000 */
.L_x_8892:
[----:B------:R-:W0:Y:S02]  /*2a80*/  MUFU.RCP R0, R3 ;  /* 0x0000000300007308 */ /* 0x000e240000001000 */
[----:B0-----:R-:W-:-:S04]  /*2a90*/  FFMA R2, R0, R3, -1 ;  /* 0xbf80000000027423 */ /* 0x001fc80000000003 */
[----:B---3--:R-:W-:-:S04]  /*2aa0*/  FADD.FTZ R5, -R2, -RZ ;  /* 0x800000ff02057221 */ /* 0x008fc80000010100 */
[----:B------:R-:W-:-:S07]  /*2ab0*/  FFMA R5, R0, R5, R0 ;  /* 0x0000000500057223 */ /* 0x000fce0000000000 */
.L_x_8893:
[----:B------:R-:W0:Y:S02]  /*2ac0*/  LDC.64 R2, c[0x0][0x3f0] ;  /* 0x0000fc00ff027b82 */ /* 0x000e240000000a00 */
[----:B0-----:R-:W-:Y:S01]  /*2ad0*/  STG.E desc[UR6][R2.64], R5 ;  /* 0x0000000502007986 */ /* 0x001fe2000c101906 */
[----:B------:R-:W-:Y:S05]  /*2ae0*/  EXIT ;  /* 0x000000000000794d */ /* 0x000fea0003800000 */
.L_x_8891:
[----:B------:R-:W-:Y:S02]  /*2af0*/  MOV R7, 0x2 ;  /* 0x0000000200077802 */ /* 0x000fe40000000f00 */
[----:B------:R-:W-:Y:S02]  /*2b00*/  MOV R9, 0x1f ;  /* 0x0000001f00097802 */ /* 0x000fe40000000f00 */
[----:B------:R-:W-:-:S07]  /*2b10*/  MOV R4, 0xffffffff ;  /* 0xffffffff00047802 */ /* 0x000fce0000000f00 */
[----:B0123-5:R-:W-:Y:S05]  /*2b20*/  WARPSYNC.COLLECTIVE R4, `(.L_x_8894) ;  /* 0x0000000004087348 */ /* 0x02ffea0003c00000 */
[----:B0--3--:R0:W3:Y:S02]  /*2b30*/  SHFL.DOWN P1, R2, R0, R7, R9 ;  /* 0x0800000700027389 */ /* 0x0090e40000020009 */
[----:B0123-5:R-:W-:Y:S05]  /*2b40*/  ENDCOLLECTIVE ;  /* 0x000000000000791b */ /* 0x02ffea0003800000 */
.L_x_8894:
[----:B------:R-:W-:Y:S02]  /*2b50*/  MOV R7, 0x1 ;  /* 0x0000000100077802 */ /* 0x000fe40000000f00 */
[----:B------:R-:W-:-:S04]  /*2b60*/  MOV R5, R2 ;  /* 0x0000000200057202 */ /* 0x000fc80000000f00 */
[----:B------:R-:W-:-:S04]  /*2b70*/  FMNMX R5, R5, R0, !PT ;  /* 0x0000000005057209 */ /* 0x000fc80007800000 */
[----:B------:R-:W-:-:S07]  /*2b80*/  MOV R0, R5 ;  /* 0x0000000500007202 */ /* 0x000fce0000000f00 */
[----:B------:R-:W-:Y:S05]  /*2b90*/  WARPSYNC.COLLECTIVE R4, `(.L_x_8895) ;  /* 0x0000000004087348 */ /* 0x000fea0003c00000 */
[----:B------:R0:W1:Y:S02]  /*2ba0*/  SHFL.DOWN P1, R2, R0, R7, R9 ;  /* 0x0800000700027389 */ /* 0x0000640000020009 */
[----:B01----:R-:W-:Y:S05]  /*2bb0*/  ENDCOLLECTIVE ;  /* 0x000000000000791b */ /* 0x003fea0003800000 */
.L_x_8895:
[----:B------:R-:W-:Y:S05]  /*2bc0*/  BRA `(.L_x_8896) ;  /* 0xfffffffc00547947 */ /* 0x000fea000383ffff */
        .weak           $__internal_137_$__cuda_sm20_rcp_rn_f32_slowpath
        .type           $__internal_137_$__cuda_sm20_rcp_rn_f32_slowpath,@function
        .size           $__internal_137_$__cuda_sm20_rcp_rn_f32_slowpath,(.L_x_13005 - $__internal_137_$__cuda_sm20_rcp_rn_f32_slowpath)
$__internal_137_$__cuda_sm20_rcp_rn_f32_slowpath:
        /* <DEDUP_REMOVED lines=15> */
.L_x_8898:
        /* <DEDUP_REMOVED lines=33> */
.L_x_8900:
[----:B------:R0:W1:Y:S02]  /*2ed0*/  MUFU.RCP R93, R2 ;  /* 0x00000002005d7308 */ /* 0x0000640000001000 */
.L_x_8899:
[----:B------:R-:W-:Y:S05]  /*2ee0*/  BSYNC B1 ;  /* 0x0000000000017941 */ /* 0x000fea0003800000 */
.L_x_8897:
[----:B------:R-:W-:Y:S01]  /*2ef0*/  HFMA2 R97, -RZ, RZ, 0, 0 ;  /* 0x00000000ff617431 */ /* 0x000fe200000001ff */
[----:B-1----:R-:W-:-:S03]  /*2f00*/  MOV R0, R93 ;  /* 0x0000005d00007202 */ /* 0x002fc60000000f00 */
[----:B0-----:R-:W-:Y:S05]  /*2f10*/  RET.REL.NODEC R96 `(_ZN18transformer_engine13normalization19ln_fwd_tuned_kernelINS0_13Kernel_traitsIff6__halffjLj3072ELj1ELj1ELj4ELj16ENS0_18Kernel_traits_baseILj3072EffS3_fjLj128EEEEEEEvNS0_19ForwardKernelParamsE) ;  /* 0xffffffd060387950 */ /* 0x001fea0003c3ffff */
.L_x_8901:
        /* <DEDUP_REMOVED lines=14> */
.L_x_13005:


//--------------------- .text._ZN18transformer_engine13normalization19ln_fwd_tuned_kernelINS0_13Kernel_traitsI6__halfS3_S3_fjLj3072ELj1ELj1ELj4ELj16ENS0_18Kernel_traits_baseILj3072ES3_S3_S3_fjLj128EEEEEEEvNS0_19ForwardKernelParamsE --------------------------
	.section	.text._ZN18transformer_engine13normalization19ln_fwd_tuned_kernelINS0_13Kernel_traitsI6__halfS3_S3_fjLj3072ELj1ELj1ELj4ELj16ENS0_18Kernel_traits_baseILj3072ES3_S3_S3_fjLj128EEEEEEEvNS0_19ForwardKernelParamsE,"ax",@progbits
	.align	128
        .global         _ZN18transformer_engine13normalization19ln_fwd_tuned_kernelINS0_13Kernel_traitsI6__halfS3_S3_fjLj3072ELj1ELj1ELj4ELj16ENS0_18Kernel_traits_baseILj3072ES3_S3_S3_fjLj128EEEEEEEvNS0_19ForwardKernelParamsE
        .type           _ZN18transformer_engine13normalization19ln_fwd_tuned_kernelINS0_13Kernel_traitsI6__halfS3_S3_fjLj3072ELj1ELj1ELj4ELj16ENS0_18Kernel_traits_baseILj3072ES3_S3_S3_fjLj128EEEEEEEvNS0_19ForwardKernelParamsE,@function
        .size           _ZN18transformer_engine13normalization19ln_fwd_tuned_kernelINS0_13Kernel_traitsI6__halfS3_S3_fjLj3072ELj1ELj1ELj4ELj16ENS0_18Kernel_traits_baseILj3072ES3_S3_S3_fjLj128EEEEEEEvNS0_19ForwardKernelParamsE,(.L_x_13006 - _ZN18transformer_engine13normalization19ln_fwd_tuned_kernelINS0_13Kernel_traitsI6__halfS3_S3_fjLj3072ELj1ELj1ELj4ELj16ENS0_18Kernel_traits_baseILj3072ES3_S3_S3_fjLj128EEEEEEEvNS0_19ForwardKernelParamsE)
        .other          _ZN18transformer_engine13normalization19ln_fwd_tuned_kernelINS0_13Kernel_traitsI6__halfS3_S3_fjLj3072ELj1ELj1ELj4ELj16ENS0_18Kernel_traits_baseILj3072ES3_S3_S3_fjLj128EEEEEEEvNS0_19ForwardKernelParamsE,@"STO_CUDA_ENTRY STV_DEFAULT"
_ZN18transformer_engine13normalization19ln_fwd_tuned_kernelINS0_13Kernel_traitsI6__halfS3_S3_fjLj3072ELj1ELj1ELj4ELj16ENS0_18Kernel_traits_baseILj3072ES3_S3_S3_fjLj128EEEEEEEvNS0_19ForwardKernelParamsE:
.text._ZN18transformer_engine13normalization19ln_fwd_tuned_kernelINS0_13Kernel_traitsI6__halfS3_S3_fjLj3072ELj1ELj1ELj4ELj16ENS0_18Kernel_traits_baseILj3072ES3_S3_S3_fjLj128EEEEEEEvNS0_19ForwardKernelParamsE:
        /* <DEDUP_REMOVED lines=16> */
[----:B------:R-:W-:Y:S01]  /*0100*/  LOP3.LUT R44, R37, 0x7f, RZ, 0xc0, !PT ;  /* 0x0000007f252c7812 */ /* 0x000fe200078ec0ff */
[----:B------:R-:W1:Y:S01]  /*0110*/  LDCU.U8 UR9, c[0x0][0x3c0] ;  /* 0x00007800ff0977ac */ /* 0x000e620008000000 */
[----:B------:R-:W2:Y:S05]  /*0120*/  LDCU UR12, c[0x0][0x388] ;  /* 0x00007100ff0c77ac */ /* 0x000eaa0008000800 */
[----:B------:R-:W3:Y:S01]  /*0130*/  LDC.64 R24, c[0x0][0x3d0] ;  /* 0x0000f400ff187b82 */ /* 0x000ee20000000a00 */
[----:B------:R-:W4:Y:S01]  /*0140*/  LDCU.64 UR10, c[0x0][0x3f8] ;  /* 0x00007f00ff0a77ac */ /* 0x000f220008000a00 */
[----:B0-----:R-:W-:-:S05]  /*0150*/  IMAD.WIDE.U32 R2, R44, 0x10, R2 ;  /* 0x000000102c027825 */ /* 0x001fca00078e0002 */
[----:B------:R0:W5:Y:S01]  /*0160*/  LDG.E.128 R40, desc[UR6][R2.64] ;  /* 0x0000000602287981 */ /* 0x000162000c1e1d00 */
[----:B---3--:R-:W-:-:S03]  /*0170*/  IMAD.WIDE.U32 R24, R44, 0x10, R24 ;  /* 0x000000102c187825 */ /* 0x008fc600078e0018 */
[----:B------:R0:W5:Y:S04]  /*0180*/  LDG.E.128 R4, desc[UR6][R2.64+0x800] ;  /* 0x0008000602047981 */ /* 0x000168000c1e1d00 */
[----:B------:R0:W5:Y:S04]  /*0190*/  LDG.E.128 R8, desc[UR6][R2.64+0x1000] ;  /* 0x0010000602087981 */ /* 0x000168000c1e1d00 */
[----:B------:R0:W5:Y:S04]  /*01a0*/  LDG.E.128 R12, desc[UR6][R24.64] ;  /* 0x00000006180c7981 */ /* 0x000168000c1e1d00 */
[----:B------:R0:W5:Y:S04]  /*01b0*/  LDG.E.128 R16, desc[UR6][R24.64+0x800] ;  /* 0x0008000618107981 */ /* 0x000168000c1e1d00 */
[----:B------:R0:W5:Y:S01]  /*01c0*/  LDG.E.128 R20, desc[UR6][R24.64+0x1000] ;  /* 0x0010000618147981 */ /* 0x000162000c1e1d00 */
[----:B------:R-:W-:-:S02]  /*01d0*/  MOV R38, RZ ;  /* 0x000000ff00267202 */ /* 0x000fc40000000f00 */
[----:B------:R-:W-:Y:S01]  /*01e0*/  MOV R45, UR8 ;  /* 0x00000008002d7c02 */ /* 0x000fe20008000f00 */
[----:B-12-4-:R-:W-:-:S11]  /*01f0*/  UPLOP3.LUT UP1, UPT, UPT, UPT, UPT, 0x40, 0x4 ;  /* 0x000000000004789c */ /* 0x016fd60003f2e870 */
.L_x_8915:
        /* <DEDUP_REMOVED lines=140> */
.L_x_8904:
[----:B------:R-:W-:Y:S05]  /*0ac0*/  BSYNC.RECONVERGENT B0 ;  /* 0x0000000000007941 */ /* 0x000fea0003800200 */
.L_x_8903:
[----:B------:R-:W-:Y:S01]  /*0ad0*/  BAR.SYNC.DEFER_BLOCKING 0x0 ;  /* 0x0000000000007b1d */ /* 0x000fe20000010000 */
[----:B------:R-:W-:-:S05]  /*0ae0*/  CS2R R24, SRZ ;  /* 0x0000000000187805 */ /* 0x000fca000001ff00 */
[----:B------:R-:W-:Y:S04]  /*0af0*/  BSSY.RECONVERGENT B0, `(.L_x_8905) ;  /* 0x000000a000007945 */ /* 0x000fe80003800200 */
[----:B------:R-:W-:Y:S05]  /*0b00*/  @P1 BRA `(.L_x_8906) ;  /* 0x0000000000201947 */ /* 0x000fea0003800000 */
[----:B------:R-:W1:Y:S01]  /*0b10*/  S2UR UR5, SR_CgaCtaId ;  /* 0x00000000000579c3 */ /* 0x000e620000008800 */
[----:B------:R-:W-:Y:S01]  /*0b20*/  UMOV UR4, 0x400 ;  /* 0x0000040000047882 */ /* 0x000fe20000000000 */
[----:B------:R-:W-:Y:S01]  /*0b30*/  MOV R52, 0x44400000 ;  /* 0x4440000000347802 */ /* 0x000fe20000000f00 */
[----:B------:R-:W-:-:S04]  /*0b40*/  UIADD3 UR4, UPT, UPT, UR4, 0x10, URZ ;  /* 0x0000001004047890 */ /* 0x000fc8000fffe0ff */
[----:B-1----:R-:W-:-:S04]  /*0b50*/  ULEA UR4, UR5, UR4, 0x18 ;  /* 0x0000000405047291 */ /* 0x002fc8000f8ec0ff */
[----:B------:R-:W-:-:S06]  /*0b60*/  @UP1 UIADD3 UR4, UPT, UPT, UR4, 0x20, URZ ;  /* 0x0000002004041890 */ /* 0x000fcc000fffe0ff */
[----:B------:R-:W-:-:S06]  /*0b70*/  LEA R24, R39, UR4, 0x3 ;  /* 0x0000000427187c11 */ /* 0x000fcc000f8e18ff */
[----:B------:R-:W1:Y:S02]  /*0b80*/  LDS.64 R24, [R24] ;  /* 0x0000000018187984 */ /* 0x000e640000000a00 */
.L_x_8906:
[----:B------:R-:W-:Y:S05]  /*0b90*/  BSYNC.RECONVERGENT B0 ;  /* 0x0000000000007941 */ /* 0x000fea0003800200 */
.L_x_8905:
        /* <DEDUP_REMOVED lines=12> */
[----:B-----5:R-:W-:Y:S05]  /*0c60*/  CALL.REL.NOINC `($__internal_138_$__cuda_sm20_rcp_rn_f32_slowpath) ;  /* 0x0000002000947944 */ /* 0x020fea0003c00000 */
[----:B------:R-:W-:Y:S05]  /*0c70*/  BRA `(.L_x_8909) ;  /* 0x0000000000107947 */ /* 0x000fea0003800000 */
.L_x_8908:
[----:B------:R-:W0:Y:S02]  /*0c80*/  MUFU.RCP R3, R50 ;  /* 0x0000003200037308 */ /* 0x000e240000001000 */
[----:B0-----:R-:W-:-:S04]  /*0c90*/  FFMA R0, R50, R3, -1 ;  /* 0xbf80000032007423 */ /* 0x001fc80000000003 */
[----:B------:R-:W-:-:S04]  /*0ca0*/  FADD.FTZ R0, -R0, -RZ ;  /* 0x800000ff00007221 */ /* 0x000fc80000010100 */
[----:B------:R-:W-:-:S07]  /*0cb0*/  FFMA R0, R3, R0, R3 ;  /* 0x0000000003007223 */ /* 0x000fce0000000003 */
.L_x_8909:
[----:B------:R-:W-:Y:S05]  /*0cc0*/  BSYNC.RECONVERGENT B0 ;  /* 0x0000000000007941 */ /* 0x000fea0003800200 */
.L_x_8907:
        /* <DEDUP_REMOVED lines=20> */
[----:B0----5:R-:W-:Y:S05]  /*0e10*/  CALL.REL.NOINC `($__internal_138_$__cuda_sm20_rcp_rn_f32_slowpath) ;  /* 0x0000002000287944 */ /* 0x021fea0003c00000 */
[----:B------:R-:W-:Y:S05]  /*0e20*/  BRA `(.L_x_8912) ;  /* 0x0000000000107947 */ /* 0x000fea0003800000 */
.L_x_8911:
[----:B------:R-:W1:Y:S02]  /*0e30*/  MUFU.RCP R0, R56 ;  /* 0x0000003800007308 */ /* 0x000e640000001000 */
[----:B-1----:R-:W-:-:S04]  /*0e40*/  FFMA R2, R56, R0, -1 ;  /* 0xbf80000038027423 */ /* 0x002fc80000000000 */
[----:B------:R-:W-:-:S04]  /*0e50*/  FADD.FTZ R3, -R2, -RZ ;  /* 0x800000ff02037221 */ /* 0x000fc80000010100 */
[----:B------:R-:W-:-:S07]  /*0e60*/  FFMA R0, R0, R3, R0 ;  /* 0x0000000300007223 */ /* 0x000fce0000000000 */
.L_x_8912:
[----:B------:R-:W-:Y:S05]  /*0e70*/  BSYNC.RECONVERGENT B0 ;  /* 0x0000000000007941 */ /* 0x000fea0003800200 */
.L_x_8910:
[----:B------:R-:W-:Y:S01]  /*0e80*/  FADD R2, R25, -R52 ;  /* 0x8000003419027221 */ /* 0x000fe20000000000 */
[----:B------:R-:W1:Y:S01]  /*0e90*/  LDC R56, c[0x0][0x3d8] ;  /* 0x0000f600ff387b82 */ /* 0x000e620000000800 */
[----:B------:R-:W-:Y:S02]  /*0ea0*/  UISETP.NE.U32.AND UP0, UPT, UR10, URZ, UPT ;  /* 0x000000ff0a00728c */ /* 0x000fe4000bf05070 */
[----:B------:R-:W-:Y:S02]  /*0eb0*/  FMUL R3, R2, R2 ;  /* 0x0000000202037220 */ /* 0x000fe40000400000 */
[----:B------:R-:W-:Y:S02]  /*0ec0*/  UISETP.NE.AND.EX UP0, UPT, UR11, URZ, UPT, UP0 ;  /* 0x000000ff0b00728c */ /* 0x000fe4000bf05300 */
[----:B------:R-:W-:Y:S01]  /*0ed0*/  FMUL R2, R50, R3 ;  /* 0x0000000332027220 */ /* 0x000fe20000400000 */
[----:B0-----:R-:W-:-:S03]  /*0ee0*/  FADD R3, R54, R24 ;  /* 0x0000001836037221 */ /* 0x001fc60000000000 */
[----:B------:R-:W-:-:S04]  /*0ef0*/  FMUL R2, R30, R2 ;  /* 0x000000021e027220 */ /* 0x000fc80000400000 */
[----:B------:R-:W-:-:S05]  /*0f00*/  FFMA R54, R2, R0, R3 ;  /* 0x0000000002367223 */ /* 0x000fca0000000003 */
[----:B------:R-:W1:Y:S02]  /*0f10*/  SHFL.IDX PT, R3, R54, RZ, 0x1f ;  /* 0x00001fff36037589 */ /* 0x000e6400000e0000 */
[----:B-1----:R-:W-:Y:S01]  /*0f20*/  FFMA R56, R3, 0.00032552084303461015224, R56 ;  /* 0x39aaaaab03387823 */ /* 0x002fe20000000038 */
        /* <DEDUP_REMOVED lines=16> */
[----:B0----5:R-:W-:Y:S02]  /*1030*/  HADD2.F32 R2, -RZ, R43.H0_H0 ;  /* 0x2000002bff027230 */ /* 0x021fe40000004100 */
        /* <DEDUP_REMOVED lines=51> */
[----:B------:R-:W-:-:S02]  /*1370*/  HADD2.F32 R26, -RZ, R42.H0_H0 ;  /* 0x2000002aff1a7230 */ /* 0x000fc40000004100 */
[----:B------:R-:W-:Y:S02]  /*1380*/  HADD2.F32 R52, -RZ, R42.H1_H1 ;  /* 0x3000002aff347230 */ /* 0x000fe40000004100 */
[--C-:B------:R-:W-:Y:S02]  /*1390*/  HADD2.F32 R34, -RZ, R14.reuse.H0_H0 ;  /* 0x2000000eff227230 */ /* 0x100fe40000004100 */
        /* <DEDUP_REMOVED lines=41> */
[----:B------:R-:W0:Y:S01]  /*1630*/  LDC.U8 R29, c[0x0][0x404] ;  /* 0x00010100ff1d7b82 */ /* 0x000e220000000000 */
        /* <DEDUP_REMOVED lines=22> */
[--C-:B------:R-:W-:Y:S02]  /*17a0*/  HADD2.F32 R52, -RZ, R9.reuse.H0_H0 ;  /* 0x20000009ff347230 */ /* 0x100fe40000004100 */
[----:B------:R-:W-:Y:S01]  /*17b0*/  FFMA R50, R50, R3, R27 ;  /* 0x0000000332327223 */ /* 0x000fe2000000001b */
[----:B------:R-:W-:Y:S01]  /*17c0*/  HADD2.F32 R56, -RZ, R9.H1_H1 ;  /* 0x30000009ff387230 */ /* 0x000fe20000004100 */
[----:B------:R-:W1:Y:S01]  /*17d0*/  LDC.64 R2, c[0x0][0x3c8] ;  /* 0x0000f200ff027b82 */ /* 0x000e620000000a00 */
[----:B------:R-:W-:Y:S01]  /*17e0*/  FFMA R69, R69, R58, R60 ;  /* 0x0000003a45457223 */ /* 0x000fe2000000003c */
[--C-:B------:R-:W-:Y:S02]  /*17f0*/  HADD2.F32 R54, -RZ, R21.reuse.H0_H0 ;  /* 0x20000015ff367230 */ /* 0x100fe40000004100 */
[----:B------:R-:W-:Y:S01]  /*1800*/  @P1 FADD R52, R52, 1 ;  /* 0x3f80000034341421 */ /* 0x000fe20000000000 */
[----:B------:R-:W-:-:S02]  /*1810*/  HADD2.F32 R58, -RZ, R21.H1_H1 ;  /* 0x30000015ff3a7230 */ /* 0x000fc40000004100 */
[----:B------:R-:W-:Y:S01]  /*1820*/  @P1 FADD R56, R56, 1 ;  /* 0x3f80000038381421 */ /* 0x000fe20000000000 */
[----:B0-----:R-:W-:Y:S01]  /*1830*/  ISETP.NE.AND P0, PT, R29, RZ, PT ;  /* 0x000000ff1d00720c */ /* 0x001fe20003f05270 */
[----:B------:R-:W-:Y:S01]  /*1840*/  FFMA R77, R77, R52, R54 ;  /* 0x000000344d4d7223 */ /* 0x000fe20000000036 */
[--C-:B------:R-:W-:Y:S02]  /*1850*/  HADD2.F32 R54, -RZ, R8.reuse.H0_H0 ;  /* 0x20000008ff367230 */ /* 0x100fe40000004100 */
[----:B------:R-:W-:Y:S01]  /*1860*/  FFMA R52, R25, R56, R58 ;  /* 0x0000003819347223 */ /* 0x000fe2000000003a */
[----:B------:R-:W-:Y:S02]  /*1870*/  HADD2.F32 R25, -RZ, R8.H1_H1 ;  /* 0x30000008ff197230 */ /* 0x000fe40000004100 */
[--C-:B------:R-:W-:Y:S02]  /*1880*/  HADD2.F32 R71, -RZ, R11.reuse.H0_H0 ;  /* 0x2000000bff477230 */ /* 0x100fe40000004100 */
[----:B------:R-:W-:Y:S01]  /*1890*/  @P1 FADD R54, R54, 1 ;  /* 0x3f80000036361421 */ /* 0x000fe20000000000 */
[----:B------:R-:W-:-:S02]  /*18a0*/  HADD2.F32 R75, -RZ, R11.H1_H1 ;  /* 0x3000000bff4b7230 */ /* 0x000fc40000004100 */
[----:B------:R-:W-:Y:S01]  /*18b0*/  @P1 FADD R25, R25, 1 ;  /* 0x3f80000019191421 */ /* 0x000fe20000000000 */
[--C-:B------:R-:W-:Y:S02]  /*18c0*/  HADD2.F32 R56, -RZ, R20.reuse.H0_H0 ;  /* 0x20000014ff387230 */ /* 0x100fe40000004100 */
[----:B------:R-:W-:Y:S01]  /*18d0*/  @P1 FADD R71, R71, 1 ;  /* 0x3f80000047471421 */ /* 0x000fe20000000000 */
[----:B------:R-:W-:Y:S02]  /*18e0*/  HADD2.F32 R27, -RZ, R20.H1_H1 ;  /* 0x30000014ff1b7230 */ /* 0x000fe40000004100 */
[----:B------:R-:W-:Y:S01]  /*18f0*/  @P1 FADD R75, R75, 1 ;  /* 0x3f8000004b4b1421 */ /* 0x000fe20000000000 */
[--C-:B------:R-:W-:Y:S02]  /*1900*/  HADD2.F32 R29, -RZ, R23.reuse.H0_H0 ;  /* 0x20000017ff1d7230 */ /* 0x100fe40000004100 */
[----:B------:R-:W-:Y:S01]  /*1910*/  FFMA R63, R31, R54, R56 ;  /* 0x000000361f3f7223 */ /* 0x000fe20000000038 */
[----:B------:R-:W-:-:S02]  /*1920*/  HADD2.F32 R58, -RZ, R23.H1_H1 ;  /* 0x30000017ff3a7230 */ /* 0x000fc40000004100 */
[----:B------:R-:W-:Y:S01]  /*1930*/  FFMA R54, R24, R25, R27 ;  /* 0x0000001918367223 */ /* 0x000fe2000000001b */
        /* <DEDUP_REMOVED lines=27> */
[----:B-1----:R-:W-:Y:S01]  /*1af0*/  IMAD.WIDE.U32 R28, R46, 0x10, R2 ;  /* 0x000000102e1c7825 */ /* 0x002fe200078e0002 */
[----:B------:R-:W-:-:S02]  /*1b00*/  F2FP.F16.F32.PACK_AB R26, R26, R33 ;  /* 0x000000211a1a723e */ /* 0x000fc400000000ff */
[----:B------:R-:W-:Y:S01]  /*1b10*/  F2FP.F16.F32.PACK_AB R25, R57, R53 ;  /* 0x000000353919723e */ /* 0x000fe200000000ff */
[--C-:B------:R-:W-:Y:S01]  /*1b20*/  IMAD.WIDE.U32 R30, R47, 0x10, R2.reuse ;  /* 0x000000102f1e7825 */ /* 0x100fe200078e0002 */
[----:B------:R-:W-:Y:S02]  /*1b30*/  F2FP.F16.F32.PACK_AB R24, R34, R55 ;  /* 0x000000372218723e */ /* 0x000fe400000000ff */
[----:B------:R-:W-:Y:S01]  /*1b40*/  F2FP.F16.F32.PACK_AB R35, R51, R32 ;  /* 0x000000203323723e */ /* 0x000fe200000000ff */
[----:B------:R-:W-:Y:S01]  /*1b50*/  IMAD.WIDE.U32 R2, R48, 0x10, R2 ;  /* 0x0000001030027825 */ /* 0x000fe200078e0002 */
        /* <DEDUP_REMOVED lines=9> */
[----:B------:R1:W-:Y:S01]  /*1bf0*/  STG.E.128 desc[UR6][R2.64], R48 ;  /* 0x0000003002007986 */ /* 0x0003e2000c101d06 */
[----:B------:R-:W-:Y:S05]  /*1c00*/  BRA `(.L_x_8914) ;  /* 0x0000000c00587947 */ /* 0x000fea0003800000 */
.L_x_8913:
        /* <DEDUP_REMOVED lines=53> */
[----:B------:R-:W-:-:S02]  /*1f60*/  HADD2.F32 R0, -RZ, R40.H1_H1 ;  /* 0x30000028ff007230 */ /* 0x000fc40000004100 */
[----:B------:R-:W-:Y:S02]  /*1f70*/  HADD2.F32 R24, -RZ, R41.H0_H0 ;  /* 0x20000029ff187230 */ /* 0x000fe40000004100 */
[----:B------:R-:W-:Y:S02]  /*1f80*/  HADD2.F32 R2, -RZ, R12.H1_H1 ;  /* 0x3000000cff027230 */ /* 0x000fe40000004100 */
[----:B------:R-:W-:Y:S01]  /*1f90*/  @P0 FADD R0, R0, 1 ;  /* 0x3f80000000000421 */ /* 0x000fe20000000000 */
        /* <DEDUP_REMOVED lines=40> */
[----:B------:R-:W-:Y:S02]  /*2220*/  HADD2.F32 R32, -RZ, R18.H1_H1 ;  /* 0x30000012ff207230 */ /* 0x000fe40000004100 */
[----:B------:R-:W-:Y:S01]  /*2230*/  @P0 FADD R30, R30, 1 ;  /* 0x3f8000001e1e0421 */ /* 0x000fe20000000000 */
[--C-:B------:R-:W-:Y:S02]  /*2240*/  HADD2.F32 R50, -RZ, R5.reuse.H0_H0 ;  /* 0x20000005ff327230 */ /* 0x100fe40000004100 */
[----:B------:R-:W-:Y:S01]  /*2250*/  FFMA R31, R31, R58, R60 ;  /* 0x0000003a1f1f7223 */ /* 0x000fe2000000003c */
[----:B------:R-:W-:Y:S01]  /*2260*/  HADD2.F32 R54, -RZ, R5.H1_H1 ;  /* 0x30000005ff367230 */ /* 0x000fe20000004100 */
[----:B------:R-:W0:Y:S01]  /*2270*/  LDC.U8 R58, c[0x0][0x404] ;  /* 0x00010100ff3a7b82 */ /* 0x000e220000000000 */
[----:B------:R-:W-:-:S02]  /*2280*/  HADD2.F32 R55, -RZ, R9.H1_H1 ;  /* 0x30000009ff377230 */ /* 0x000fc40000004100 */
[----:B------:R-:W-:Y:S01]  /*2290*/  FFMA R73, R73, R30, R32 ;  /* 0x0000001e49497223 */ /* 0x000fe20000000020 */
[--C-:B------:R-:W-:Y:S02]  /*22a0*/  HADD2.F32 R52, -RZ, R17.reuse.H0_H0 ;  /* 0x20000011ff347230 */ /* 0x100fe40000004100 */
[----:B------:R-:W-:Y:S01]  /*22b0*/  @P0 FADD R50, R50, 1 ;  /* 0x3f80000032320421 */ /* 0x000fe20000000000 */
[----:B------:R-:W-:Y:S02]  /*22c0*/  HADD2.F32 R56, -RZ, R17.H1_H1 ;  /* 0x30000011ff387230 */ /* 0x000fe40000004100 */
[----:B------:R-:W-:Y:S01]  /*22d0*/  @P0 FADD R54, R54, 1 ;  /* 0x3f80000036360421 */ /* 0x000fe20000000000 */
[----:B------:R-:W-:Y:S01]  /*22e0*/  HADD2.F32 R30, -RZ, R8.H1_H1 ;  /* 0x30000008ff1e7230 */ /* 0x000fe20000004100 */
[----:B------:R-:W-:Y:S01]  /*22f0*/  FMNMX3 R38, R38, |R49|, |R51|, !PT ;  /* 0x4000003126267276 */ /* 0x000fe20007800433 */
[----:B------:R-:W-:Y:S02]  /*2300*/  HADD2.F32 R57, -RZ, R21.H1_H1 ;  /* 0x30000015ff397230 */ /* 0x000fe40000004100 */
[----:B------:R-:W-:Y:S01]  /*2310*/  @P0 FADD R55, R55, 1 ;  /* 0x3f80000037370421 */ /* 0x000fe20000000000 */
[----:B------:R-:W-:Y:S01]  /*2320*/  FFMA R65, R65, R50, R52 ;  /* 0x0000003241417223 */ /* 0x000fe20000000034 */
[----:B------:R-:W-:Y:S01]  /*2330*/  FFMA R69, R69, R54, R56 ;  /* 0x0000003645457223 */ /* 0x000fe20000000038 */
[----:B------:R-:W-:-:S02]  /*2340*/  HADD2.F32 R32, -RZ, R20.H1_H1 ;  /* 0x30000014ff207230 */ /* 0x000fc40000004100 */
[----:B------:R-:W-:Y:S01]  /*2350*/  @P0 FADD R30, R30, 1 ;  /* 0x3f8000001e1e0421 */ /* 0x000fe20000000000 */
[--C-:B------:R-:W-:Y:S01]  /*2360*/  HADD2.F32 R50, -RZ, R7.reuse.H0_H0 ;  /* 0x20000007ff327230 */ /* 0x100fe20000004100 */
[----:B------:R-:W-:Y:S01]  /*2370*/  FMNMX3 R38, R38, |R0|, |R25|, !PT ;  /* 0x4000000026267276 */ /* 0x000fe20007800419 */
[----:B------:R-:W-:Y:S02]  /*2380*/  HADD2.F32 R54, -RZ, R7.H1_H1 ;  /* 0x30000007ff367230 */ /* 0x000fe40000004100 */
[----:B------:R-:W-:Y:S01]  /*2390*/  FFMA R55, R26, R55, R57 ;  /* 0x000000371a377223 */ /* 0x000fe20000000039 */
[----:B------:R-:W-:Y:S02]  /*23a0*/  HADD2.F32 R57, -RZ, R10.H1_H1 ;  /* 0x3000000aff397230 */ /* 0x000fe40000004100 */
[----:B------:R-:W-:Y:S01]  /*23b0*/  FFMA R53, R3, R30, R32 ;  /* 0x0000001e03357223 */ /* 0x000fe20000000020 */
[--C-:B------:R-:W-:Y:S02]  /*23c0*/  HADD2.F32 R52, -RZ, R19.reuse.H0_H0 ;  /* 0x20000013ff347230 */ /* 0x100fe40000004100 */
[----:B------:R-:W-:Y:S01]  /*23d0*/  @P0 FADD R50, R50, 1 ;  /* 0x3f80000032320421 */ /* 0x000fe20000000000 */
[----:B------:R-:W-:-:S02]  /*23e0*/  HADD2.F32 R56, -RZ, R19.H1_H1 ;  /* 0x30000013ff387230 */ /* 0x000fc40000004100 */
[----:B------:R-:W-:Y:S01]  /*23f0*/  @P0 FADD R54, R54, 1 ;  /* 0x3f80000036360421 */ /* 0x000fe20000000000 */
[--C-:B------:R-:W-:Y:S01]  /*2400*/  HADD2.F32 R59, -RZ, R11.reuse.H0_H0 ;  /* 0x2000000bff3b7230 */ /* 0x100fe20000004100 */
[----:B------:R-:W-:Y:S01]  /*2410*/  FMNMX3 R38, R38, |R2|, |R61|, !PT ;  /* 0x4000000226267276 */ /* 0x000fe2000780043d */
[----:B------:R-:W-:Y:S02]  /*2420*/  HADD2.F32 R30, -RZ, R11.H1_H1 ;  /* 0x3000000bff1e7230 */ /* 0x000fe40000004100 */
[----:B------:R-:W-:Y:S01]  /*2430*/  @P0 FADD R57, R57, 1 ;  /* 0x3f80000039390421 */ /* 0x000fe20000000000 */
[----:B------:R-:W-:Y:S02]  /*2440*/  HADD2.F32 R3, -RZ, R22.H1_H1 ;  /* 0x30000016ff037230 */ /* 0x000fe40000004100 */
[----:B------:R-:W-:Y:S01]  /*2450*/  FFMA R71, R71, R50, R52 ;  /* 0x0000003247477223 */ /* 0x000fe20000000034 */
[--C-:B------:R-:W-:Y:S02]  /*2460*/  HADD2.F32 R26, -RZ, R23.reuse.H0_H0 ;  /* 0x20000017ff1a7230 */ /* 0x100fe40000004100 */
[----:B------:R-:W-:Y:S01]  /*2470*/  FFMA R75, R75, R54, R56 ;  /* 0x000000364b4b7223 */ /* 0x000fe20000000038 */
[----:B------:R-:W-:-:S02]  /*2480*/  HADD2.F32 R32, -RZ, R23.H1_H1 ;  /* 0x30000017ff207230 */ /* 0x000fc40000004100 */
[----:B------:R-:W-:Y:S01]  /*2490*/  @P0 FADD R59, R59, 1 ;  /* 0x3f8000003b3b0421 */ /* 0x000fe20000000000 */
[----:B------:R-:W-:Y:S01]  /*24a0*/  FMNMX3 R38, R38, |R24|, |R63|, !PT ;  /* 0x4000001826267276 */ /* 0x000fe2000780043f */
[----:B------:R-:W-:Y:S02]  /*24b0*/  HADD2.F32 R50, -RZ, R9.H0_H0 ;  /* 0x20000009ff327230 */ /* 0x000fe40000004100 */
[----:B------:R-:W-:Y:S01]  /*24c0*/  @P0 FADD R30, R30, 1 ;  /* 0x3f8000001e1e0421 */ /* 0x000fe20000000000 */
[----:B------:R-:W-:Y:S02]  /*24d0*/  HADD2.F32 R54, -RZ, R10.H0_H0 ;  /* 0x2000000aff367230 */ /* 0x000fe40000004100 */
[----:B------:R-:W-:Y:S01]  /*24e0*/  FFMA R57, R34, R57, R3 ;  /* 0x0000003922397223 */ /* 0x000fe20000000003 */
[----:B------:R-:W-:Y:S01]  /*24f0*/  FFMA R3, R28, R59, R26 ;  /* 0x0000003b1c037223 */ /* 0x000fe2000000001a */
[----:B------:R-:W-:Y:S01]  /*2500*/  FMNMX3 R38, R38, |R27|, |R67|, !PT ;  /* 0x4000001b26267276 */ /* 0x000fe20007800443 */
[----:B------:R-:W-:Y:S01]  /*2510*/  FFMA R59, R35, R30, R32 ;  /* 0x0000001e233b7223 */ /* 0x000fe20000000020 */
[----:B------:R-:W-:Y:S01]  /*2520*/  @P0 FADD R50, R50, 1 ;  /* 0x3f80000032320421 */ /* 0x000fe20000000000 */
[----:B------:R-:W-:Y:S01]  /*2530*/  @P0 FADD R54, R54, 1 ;  /* 0x3f80000036360421 */ /* 0x000fe20000000000 */
[-C--:B------:R-:W-:Y:S01]  /*2540*/  FMUL R35, R0, R36.reuse ;  /* 0x0000002400237220 */ /* 0x080fe20000400000 */
[----:B0-----:R-:W-:Y:S01]  /*2550*/  ISETP.NE.AND P0, PT, R58, RZ, PT ;  /* 0x000000ff3a00720c */ /* 0x001fe20003f05270 */
[----:B------:R-:W-:Y:S01]  /*2560*/  HADD2.F32 R52, -RZ, R21.H0_H0 ;  /* 0x20000015ff347230 */ /* 0x000fe20000004100 */
[----:B------:R-:W-:Y:S01]  /*2570*/  FMNMX3 R38, R38, |R65|, |R69|, !PT ;  /* 0x4000004126267276 */ /* 0x000fe20007800445 */
[----:B------:R-:W-:Y:S01]  /*2580*/  HADD2.F32 R56, -RZ, R22.H0_H0 ;  /* 0x20000016ff387230 */ /* 0x000fe20000004100 */
[----:B------:R-:W-:Y:S01]  /*2590*/  FSEL R0, R0, R35, !P0 ;  /* 0x0000002300007208 */ /* 0x000fe20004000000 */
[----:B------:R-:W-:Y:S01]  /*25a0*/  FMUL R30, R2, R36 ;  /* 0x00000024021e7220 */ /* 0x000fe20000400000 */
[----:B------:R-:W0:Y:S01]  /*25b0*/  LDC.64 R34, c[0x0][0x3c8] ;  /* 0x0000f200ff227b82 */ /* 0x000e220000000a00 */
[----:B------:R-:W-:Y:S01]  /*25c0*/  FMNMX3 R38, R38, |R29|, |R73|, !PT ;  /* 0x4000001d26267276 */ /* 0x000fe20007800449 */
[----:B------:R-:W-:Y:S01]  /*25d0*/  FFMA R77, R77, R50, R52 ;  /* 0x000000324d4d7223 */ /* 0x000fe20000000034 */
[----:B------:R-:W-:Y:S01]  /*25e0*/  FFMA R33, R33, R54, R56 ;  /* 0x0000003621217223 */ /* 0x000fe20000000038 */
[-C--:B------:R-:W-:Y:S01]  /*25f0*/  FMUL R26, R49, R36.reuse ;  /* 0x00000024311a7220 */ /* 0x080fe20000400000 */
[----:B------:R-:W-:Y:S01]  /*2600*/  FMNMX3 R38, R38, |R71|, |R75|, !PT ;  /* 0x4000004726267276 */ /* 0x000fe2000780044b */
[----:B------:R-:W-:Y:S01]  /*2610*/  FMUL R28, R24, R36 ;  /* 0x00000024181c7220 */ /* 0x000fe20000400000 */
[----:B------:R-:W-:Y:S01]  /*2620*/  FSEL R30, R2, R30, !P0 ;  /* 0x0000001e021e7208 */ /* 0x000fe20004000000 */
[-C--:B------:R-:W-:Y:S01]  /*2630*/  FMUL R52, R27, R36.reuse ;  /* 0x000000241b347220 */ /* 0x080fe20000400000 */
[----:B------:R-:W-:Y:S01]  /*2640*/  FMNMX3 R38, R38, |R31|, |R53|, !PT ;  /* 0x4000001f26267276 */ /* 0x000fe20007800435 */
[-C--:B------:R-:W-:Y:S01]  /*2650*/  FMUL R50, R65, R36.reuse ;  /* 0x0000002441327220 */ /* 0x080fe20000400000 */
[-C--:B------:R-:W-:Y:S01]  /*2660*/  FMUL R56, R29, R36.reuse ;  /* 0x000000241d387220 */ /* 0x080fe20000400000 */
[-C--:B------:R-:W-:Y:S01]  /*2670*/  FMUL R54, R71, R36.reuse ;  /* 0x0000002447367220 */ /* 0x080fe20000400000 */
[----:B------:R-:W-:Y:S01]  /*2680*/  FMNMX3 R38, R38, |R77|, |R55|, !PT ;  /* 0x4000004d26267276 */ /* 0x000fe20007800437 */
[-C--:B------:R-:W-:Y:S01]  /*2690*/  FMUL R58, R31, R36.reuse ;  /* 0x000000241f3a7220 */ /* 0x080fe20000400000 */
[-C--:B------:R-:W-:Y:S01]  /*26a0*/  FMUL R60, R77, R36.reuse ;  /* 0x000000244d3c7220 */ /* 0x080fe20000400000 */
[-C--:B------:R-:W-:Y:S01]  /*26b0*/  FMUL R62, R33, R36.reuse ;  /* 0x00000024213e7220 */ /* 0x080fe20000400000 */
[----:B------:R-:W-:Y:S01]  /*26c0*/  FMNMX3 R38, R38, |R33|, |R57|, !PT ;  /* 0x4000002126267276 */ /* 0x000fe20007800439 */
[-C--:B------:R-:W-:Y:S01]  /*26d0*/  FMUL R2, R3, R36.reuse ;  /* 0x0000002403027220 */ /* 0x080fe20000400000 */
[----:B------:R-:W-:Y:S01]  /*26e0*/  @P0 FMUL R51, R51, R36 ;  /* 0x0000002433330220 */ /* 0x000fe20000400000 */
[----:B------:R-:W-:Y:S01]  /*26f0*/  FSEL R26, R49, R26, !P0 ;  /* 0x0000001a311a7208 */ /* 0x000fe20004000000 */
[-C--:B------:R-:W-:Y:S01]  /*2700*/  @P0 FMUL R25, R25, R36.reuse ;  /* 0x0000002419190220 */ /* 0x080fe20000400000 */
[-C--:B------:R-:W-:Y:S01]  /*2710*/  @P0 FMUL R61, R61, R36.reuse ;  /* 0x000000243d3d0220 */ /* 0x080fe20000400000 */
[----:B------:R-:W-:Y:S01]  /*2720*/  @P0 FMUL R63, R63, R36 ;  /* 0x000000243f3f0220 */ /* 0x000fe20000400000 */
[----:B------:R-:W-:Y:S01]  /*2730*/  FSEL R28, R24, R28, !P0 ;  /* 0x0000001c181c7208 */ /* 0x000fe20004000000 */
[-C--:B------:R-:W-:Y:S01]  /*2740*/  @P0 FMUL R67, R67, R36.reuse ;  /* 0x0000002443430220 */ /* 0x080fe20000400000 */
[----:B------:R-:W-:Y:S01]  /*2750*/  FMNMX3 R38, R38, |R3|, |R59|, !PT ;  /* 0x4000000326267276 */ /* 0x000fe2000780043b */
[-C--:B------:R-:W-:Y:S01]  /*2760*/  @P0 FMUL R69, R69, R36.reuse ;  /* 0x0000002445450220 */ /* 0x080fe20000400000 */
[-C--:B------:R-:W-:Y:S01]  /*2770*/  @P0 FMUL R73, R73, R36.reuse ;  /* 0x0000002449490220 */ /* 0x080fe20000400000 */
        /* <DEDUP_REMOVED lines=9> */
[----:B------:R-:W-:-:S02]  /*2810*/  FSEL R58, R31, R58, !P0 ;  /* 0x0000003a1f3a7208 */ /* 0x000fc40004000000 */
[----:B------:R-:W-:Y:S02]  /*2820*/  FSEL R60, R77, R60, !P0 ;  /* 0x0000003c4d3c7208 */ /* 0x000fe40004000000 */
[----:B------:R-:W-:Y:S01]  /*2830*/  FSEL R62, R33, R62, !P0 ;  /* 0x0000003e213e7208 */ /* 0x000fe20004000000 */
[--C-:B0-----:R-:W-:Y:S01]  /*2840*/  IMAD.WIDE.U32 R32, R47, 0x10, R34.reuse ;  /* 0x000000102f207825 */ /* 0x101fe200078e0022 */
[----:B------:R-:W-:Y:S02]  /*2850*/  FSEL R64, R3, R2, !P0 ;  /* 0x0000000203407208 */ /* 0x000fe40004000000 */
[----:B------:R-:W-:Y:S01]  /*2860*/  F2FP.F16.F32.PACK_AB R24, R51, R26 ;  /* 0x0000001a3318723e */ /* 0x000fe200000000ff */
[--C-:B------:R-:W-:Y:S01]  /*2870*/  IMAD.WIDE.U32 R2, R46, 0x10, R34.reuse ;  /* 0x000000102e027825 */ /* 0x100fe200078e0022 */
[----:B------:R-:W-:Y:S02]  /*2880*/  F2FP.F16.F32.PACK_AB R25, R25, R0 ;  /* 0x000000001919723e */ /* 0x000fe400000000ff */
[----:B------:R-:W-:Y:S01]  /*2890*/  F2FP.F16.F32.PACK_AB R26, R61, R30 ;  /* 0x0000001e3d1a723e */ /* 0x000fe200000000ff */
[----:B------:R-:W-:Y:S01]  /*28a0*/  IMAD.WIDE.U32 R34, R48, 0x10, R34 ;  /* 0x0000001030227825 */ /* 0x000fe200078e0022 */
        /* <DEDUP_REMOVED lines=12> */
.L_x_8914:
[----:B------:R-:W2:Y:S01]  /*2970*/  LDC R0, c[0x0][0x380] ;  /* 0x0000e000ff007b82 */ /* 0x000ea20000000800 */
[----:B------:R-:W-:Y:S01]  /*2980*/  UPLOP3.LUT UP1, UPT, UPT, UPT, UP1, 0x40, 0x4 ;  /* 0x000000000004789c */ /* 0x000fe20003f2e810 */
[----:B--2---:R-:W-:-:S04]  /*2990*/  IADD3 R45, PT, PT, R45, R0, RZ ;  /* 0x000000002d2d7210 */ /* 0x004fc80007ffe0ff */
[----:B------:R-:W-:-:S13]  /*29a0*/  ISETP.GE.AND P1, PT, R45, UR12, PT ;  /* 0x0000000c2d007c0c */ /* 0x000fda000bf26270 */
[----:B------:R-:W-:Y:S05]  /*29b0*/  @!P1 BRA `(.L_x_8915) ;  /* 0xffffffd800109947 */ /* 0x000fea000383ffff */
.L_x_8902:
        /* <DEDUP_REMOVED lines=38> */
.L_x_8923:
[----:B------:R-:W-:Y:S02]  /*2c20*/  ISETP.NE.AND P1, PT, R37, RZ, PT ;  /* 0x000000ff2500720c */ /* 0x000fe40003f25270 */
[----:B-1----:R-:W-:-:S11]  /*2c30*/  FMNMX R5, R3, R2, !PT ;  /* 0x0000000203057209 */ /* 0x002fd60007800000 */
[----:B------:R-:W-:Y:S05]  /*2c40*/  @P1 BRA `(.L_x_8917) ;  /* 0x0000000000081947 */ /* 0x000fea0003800000 */
[----:B0-----:R-:W0:Y:S02]  /*2c50*/  LDC.64 R2, c[0x0][0x3f8] ;  /* 0x0000fe00ff027b82 */ /* 0x001e240000000a00 */
[----:B0-----:R1:W-:Y:S02]  /*2c60*/  REDG.E.MAX.S32.STRONG.GPU desc[UR6][R2.64], R5 ;  /* 0x000000050200798e */ /* 0x0013e4000d12e306 */
.L_x_8917:
[----:B------:R-:W-:Y:S05]  /*2c70*/  BSYNC B0 ;  /* 0x0000000000007941 */ /* 0x000fea0003800000 */
.L_x_8916:
        /* <DEDUP_REMOVED lines=12> */
[----:B01----:R-:W-:Y:S05]  /*2d40*/  CALL.REL.NOINC `($__internal_138_$__cuda_sm20_rcp_rn_f32_slowpath) ;  /* 0x00000000005c7944 */ /* 0x003fea0003c00000 */
[----:B------:R-:W-:Y:S01]  /*2d50*/  MOV R5, R0 ;  /* 0x0000000000057202 */ /* 0x000fe20000000f00 */
[----:B------:R-:W-:Y:S06]  /*2d60*/  BRA `(.L_x_8920) ;  /* 0x0000000000107947 */ /* 0x000fec0003800000 */
.L_x_8919:
[----:B-1----:R-:W1:Y:S02]  /*2d70*/  MUFU.RCP R5, R36 ;  /* 0x0000002400057308 */ /* 0x002e640000001000 */
[----:B-1----:R-:W-:-:S04]  /*2d80*/  FFMA R0, R5, R36, -1 ;  /* 0xbf80000005007423 */ /* 0x002fc80000000024 */
[----:B------:R-:W-:-:S04]  /*2d90*/  FADD.FTZ R0, -R0, -RZ ;  /* 0x800000ff00007221 */ /* 0x000fc80000010100 */
[----:B------:R-:W-:-:S07]  /*2da0*/  FFMA R5, R5, R0, R5 ;  /* 0x0000000005057223 */ /* 0x000fce0000000005 */
.L_x_8920:
[----:B0-----:R-:W0:Y:S02]  /*2db0*/  LDC.64 R2, c[0x0][0x3f0] ;  /* 0x0000fc00ff027b82 */ /* 0x001e240000000a00 */
[----:B0-----:R-:W-:Y:S01]  /*2dc0*/  STG.E desc[UR6][R2.64], R5 ;  /* 0x0000000502007986 */ /* 0x001fe2000c101906 */
[----:B------:R-:W-:Y:S05]  /*2dd0*/  EXIT ;  /* 0x000000000000794d */ /* 0x000fea0003800000 */
.L_x_8918:
[----:B------:R-:W-:Y:S02]  /*2de0*/  MOV R5, 0x2 ;  /* 0x0000000200057802 */ /* 0x000fe40000000f00 */
[----:B------:R-:W-:Y:S02]  /*2df0*/  MOV R7, 0x1f ;  /* 0x0000001f00077802 */ /* 0x000fe40000000f00 */
[----:B------:R-:W-:-:S07]  /*2e00*/  MOV R4, 0xffffffff ;  /* 0xffffffff00047802 */ /* 0x000fce0000000f00 */
[----:B01---5:R-:W-:Y:S05]  /*2e10*/  WARPSYNC.COLLECTIVE R4, `(.L_x_8921) ;  /* 0x0000000004087348 */ /* 0x023fea0003c00000 */
[----:B01----:R0:W1:Y:S02]  /*2e20*/  SHFL.DOWN P1, R2, R0, R5, R7 ;  /* 0x0800000500027389 */ /* 0x0030640000020007 */
[----:B01---5:R-:W-:Y:S05]  /*2e30*/  ENDCOLLECTIVE ;  /* 0x000000000000791b */ /* 0x023fea0003800000 */
.L_x_8921:
[----:B------:R-:W-:Y:S02]  /*2e40*/  MOV R5, 0x1 ;  /* 0x0000000100057802 */ /* 0x000fe40000000f00 */
[----:B------:R-:W-:-:S04]  /*2e50*/  MOV R3, R2 ;  /* 0x0000000200037202 */ /* 0x000fc80000000f00 */
[----:B------:R-:W-:-:S04]  /*2e60*/  FMNMX R3, R3, R0, !PT ;  /* 0x0000000003037209 */ /* 0x000fc80007800000 */
[----:B------:R-:W-:-:S07]  /*2e70*/  MOV R0, R3 ;  /* 0x0000000300007202 */ /* 0x000fce0000000f00 */
[----:B------:R-:W-:Y:S05]  /*2e80*/  WARPSYNC.COLLECTIVE R4, `(.L_x_8922) ;  /* 0x0000000004087348 */ /* 0x000fea0003c00000 */
[----:B------:R0:W1:Y:S02]  /*2e90*/  SHFL.DOWN P1, R2, R0, R5, R7 ;  /* 0x0800000500027389 */ /* 0x0000640000020007 */
[----:B01----:R-:W-:Y:S05]  /*2ea0*/  ENDCOLLECTIVE ;  /* 0x000000000000791b */ /* 0x003fea0003800000 */
.L_x_8922:
[----:B------:R-:W-:Y:S05]  /*2eb0*/  BRA `(.L_x_8923) ;  /* 0xfffffffc00587947 */ /* 0x000fea000383ffff */
        .weak           $__internal_138_$__cuda_sm20_rcp_rn_f32_slowpath
        .type           $__internal_138_$__cuda_sm20_rcp_rn_f32_slowpath,@function
        .size           $__internal_138_$__cuda_sm20_rcp_rn_f32_slowpath,(.L_x_13006 - $__internal_138_$__cuda_sm20_rcp_rn_f32_slowpath)
$__internal_138_$__cuda_sm20_rcp_rn_f32_slowpath:
        /* <DEDUP_REMOVED lines=15> */
.L_x_8925:
        /* <DEDUP_REMOVED lines=33> */
.L_x_8927:
[----:B------:R0:W1:Y:S02]  /*31c0*/  MUFU.RCP R3, R0 ;  /* 0x0000000000037308 */ /* 0x0000640000001000 */
.L_x_8926:
[----:B------:R-:W-:Y:S05]  /*31d0*/  BSYNC B1 ;  /* 0x0000000000017941 */ /* 0x000fea0003800000 */
.L_x_8924:
[----:B01----:R-:W-:Y:S01]  /*31e0*/  MOV R0, R3 ;  /* 0x0000000300007202 */ /* 0x003fe20000000f00 */
[----:B------:R-:W-:Y:S01]  /*31f0*/  HFMA2 R3, -RZ, RZ, 0, 0 ;  /* 0x00000000ff037431 */ /* 0x000fe200000001ff */
[----:B------:R-:W-:-:S04]  /*3200*/  MOV R2, R60 ;  /* 0x0000003c00027202 */ /* 0x000fc80000000f00 */
[----:B------:R-:W-:Y:S05]  /*3210*/  RET.REL.NODEC R2 `(_ZN18transformer_engine13normalization19ln_fwd_tuned_kernelINS0_13Kernel_traitsI6__halfS3_S3_fjLj3072ELj1ELj1ELj4ELj16ENS0_18Kernel_traits_baseILj3072ES3_S3_S3_fjLj128EEEEEEEvNS0_19ForwardKernelParamsE) ;  /* 0xffffffcc02787950 */ /* 0x000fea0003c3ffff */
.L_x_8928:
        /* <DEDUP_REMOVED lines=14> */
.L_x_13006:


//--------------------- .text._ZN18transformer_engine13normalization19ln_fwd_tuned_kernelINS0_13Kernel_traitsIffffjLj3072ELj1ELj1ELj4ELj16ENS0_18Kernel_traits_baseILj3072EffffjLj128EEEEEEEvNS0_19ForwardKernelParamsE --------------------------
	.section	.text._ZN18transformer_engine13normalization19ln_fwd_tuned_kernelINS0_13Kernel_traitsIffffjLj3072ELj1ELj1ELj4ELj16ENS0_18Kernel_traits_baseILj3072EffffjLj128EEEEEEEvNS0_19ForwardKernelParamsE,"ax",@progbits
	.align	128
        .global         _ZN18transformer_engine13normalization19ln_fwd_tuned_kernelINS0_13Kernel_traitsIffffjLj3072ELj1ELj1ELj4ELj16ENS0_18Kernel_traits_baseILj3072EffffjLj128EEEEEEEvNS0_19ForwardKernelParamsE
        .type           _ZN18transformer_engine13normalization19ln_fwd_tuned_kernelINS0_13Kernel_traitsIffffjLj3072ELj1ELj1ELj4ELj16ENS0_18Kernel_traits_baseILj3072EffffjLj128EEEEEEEvNS0_19ForwardKernelParamsE,@function
        .size           _ZN18transformer_engine13normalization19ln_fwd_tuned_kernelINS0_13Kernel_traitsIffffjLj3072ELj1ELj1ELj4ELj16ENS0_18Kernel_traits_baseILj3072EffffjLj128EEEEEEEvNS0_19ForwardKernelParamsE,(.L_x_13007 - _ZN18transformer_engine13normalization19ln_fwd_tuned_kernelINS0_13Kernel_traitsIffffjLj3072ELj1ELj1ELj4ELj16ENS0_18Kernel_traits_baseILj3072EffffjLj128EEEEEEEvNS0_19ForwardKernelParamsE)
        .other          _ZN18transformer_engine13normalization19ln_fwd_tuned_kernelINS0_13Kernel_traitsIffffjLj3072ELj1ELj1ELj4ELj16ENS0_18Kernel_traits_baseILj3072EffffjLj128EEEEEEEvNS0_19ForwardKernelParamsE,@"STO_CUDA_ENTRY STV_DEFAULT"
_ZN18transformer_engine13normalization19ln_fwd_tuned_kernelINS0_13Kernel_traitsIffffjLj3072ELj1ELj1ELj4ELj16ENS0_18Kernel_traits_baseILj3072EffffjLj128EEEEEEEvNS0_19ForwardKernelParamsE:
.text._ZN18transformer_engine13normalization19ln_fwd_tuned_kernelINS0_13Kernel_traitsIffffjLj3072ELj1ELj1ELj4ELj16ENS0_18Kernel_traits_baseILj3072EffffjLj128EEEEEEEvNS0_19ForwardKernelParamsE:
[----:B------:R-:W-:Y:S01]  /*0000*/  LDC R1, c[0x0][0x37c] ;  /* 0x0000df00ff017b82 */ /* 0x000fe20000000800 */
[----:B------:R-:W0:Y:S01]  /*0010*/  LDCU.U8 UR4, c[0x0][0x404] ;  /* 0x00008080ff0477ac */ /* 0x000e220008000000 */
[----:B------:R-:W-:Y:S01]  /*0020*/  HFMA2 R80, -RZ, RZ, 1.875, 0 ;  /* 0x3f800000ff507431 */ /* 0x000fe200000001ff */
[----:B------:R-:W1:Y:S01]  /*0030*/  LDCU.64 UR6, c[0x0][0x358] ;  /* 0x00006b00ff0677ac */ /* 0x000e620008000a00 */
[----:B------:R-:W2:Y:S01]  /*0040*/  S2R R77, SR_TID.X ;  /* 0x00000000004d7919 */ /* 0x000ea20000002100 */
[----:B------:R-:W3:Y:S01]  /*0050*/  LDCU UR5, c[0x0][0x388] ;  /* 0x00007100ff0577ac */ /* 0x000ee20008000800 */
[----:B0-----:R-:W-:-:S06]  /*0060*/  UISETP.NE.AND UP0, UPT, UR4, URZ, UPT ;  /* 0x000000ff0400728c */ /* 0x001fcc000bf05270 */
[----:B------:R-:W-:-:S13]  /*0070*/  PLOP3.LUT P0, PT, PT, PT, UP0, 0x80, 0x8 ;  /* 0x000000000008781c */ /* 0x000fda0003f0f008 */
[----:B------:R-:W1:Y:S02]  /*0080*/  @P0 LDC.64 R2, c[0x0][0x3e0] ;  /* 0x0000f800ff020b82 */ /* 0x000e640000000a00 */
[----:B-1----:R0:W5:Y:S06]  /*0090*/  @P0 LDG.E R80, desc[UR6][R2.64] ;  /* 0x0000000602500981 */ /* 0x00216c000c1e1900 */
[----:B------:R-:W1:Y:S01]  /*00a0*/  S2UR UR4, SR_CTAID.X ;  /* 0x00000000000479c3 */ /* 0x000e620000002500 */
[----:B------:R-:W-:Y:S02]  /*00b0*/  MOV R82, RZ ;  /* 0x000000ff00527202 */ /* 0x000fe40000000f00 */
[----:B--2---:R-:W-:-:S02]  /*00c0*/  LOP3.LUT R76, R77, 0x1f, RZ, 0xc0, !PT ;  /* 0x0000001f4d4c7812 */ /* 0x004fc400078ec0ff */
[----:B-1----:R-:W-:-:S04]  /*00d0*/  MOV R78, UR4 ;  /* 0x00000004004e7c02 */ /* 0x002fc80008000f00 */
[----:B---3--:R-:W-:-:S13]  /*00e0*/  ISETP.GE.AND P1, PT, R78, UR5, PT ;  /* 0x000000054e007c0c */ /* 0x008fda000bf26270 */
[----:B0-----:R-:W-:Y:S05]  /*00f0*/  @P1 BRA `(.L_x_8929) ;  /* 0x0000001c00e81947 */ /* 0x001fea0003800000 */
[----:B------:R-:W0:Y:S01]  /*0100*/  LDC.64 R52, c[0x0][0x3a8] ;  /* 0x0000ea00ff347b82 */ /* 0x000e220000000a00 */
[----:B------:R-:W-:Y:S01]  /*0110*/  LOP3.LUT R3, R77, 0x7f, RZ, 0xc0, !PT ;  /* 0x0000007f4d037812 */ /* 0x000fe200078ec0ff */
[----:B------:R-:W1:Y:S06]  /*0120*/  LDCU.U8 UR4, c[0x0][0x3c0] ;  /* 0x00007800ff0477ac */ /* 0x000e6c0008000000 */
[----:B------:R-:W2:Y:S01]  /*0130*/  LDC.64 R54, c[0x0][0x3d0] ;  /* 0x0000f400ff367b82 */ /* 0x000ea20000000a00 */
[----:B------:R-:W-:Y:S01]  /*0140*/  MOV R82, RZ ;  /* 0x000000ff00527202 */ /* 0x000fe20000000f00 */
[----:B------:R-:W-:Y:S01]  /*0150*/  UPLOP3.LUT UP1, UPT, UPT, UPT, UPT, 0x40, 0x4 ;  /* 0x000000000004789c */ /* 0x000fe20003f2e870 */
[----:B------:R-:W3:Y:S01]  /*0160*/  LDCU UR10, c[0x0][0x388] ;  /* 0x00007100ff0a77ac */ /* 0x000ee20008000800 */
[----:B------:R-:W4:Y:S01]  /*0170*/  LDCU.64 UR8, c[0x0][0x3f8] ;  /* 0x00007f00ff0877ac */ /* 0x000f220008000a00 */
        /* <DEDUP_REMOVED lines=13> */
[----:B------:R0:W5:Y:S01]  /*0250*/  LDG.E.128 R4, desc[UR6][R54.64+0x2800] ;  /* 0x0028000636047981 */ /* 0x000162000c1e1d00 */
[----:B-1----:R-:W-:-:S13]  /*0260*/  ISETP.NE.AND P0, PT, RZ, UR4, PT ;  /* 0x00000004ff007c0c */ /* 0x002fda000bf05270 */
        /* <DEDUP_REMOVED lines=24> */
.L_x_8942:
[----:B------:R-:W0:Y:S01]  /*03f0*/  LDC.64 R74, c[0x0][0x390] ;  /* 0x0000e400ff4a7b82 */ /* 0x000e220000000a00 */
        /* <DEDUP_REMOVED lines=122> */
.L_x_8931:
[----:B------:R-:W-:Y:S05]  /*0ba0*/  BSYNC.RECONVERGENT B0 ;  /* 0x0000000000007941 */ /* 0x000fea0003800200 */
.L_x_8930:
        /* <DEDUP_REMOVED lines=12> */
.L_x_8933:
[----:B------:R-:W-:Y:S05]  /*0c70*/  BSYNC.RECONVERGENT B0 ;  /* 0x0000000000007941 */ /* 0x000fea0003800200 */
.L_x_8932:
        /* <DEDUP_REMOVED lines=12> */
[----:B-----5:R-:W-:Y:S05]  /*0d40*/  CALL.REL.NOINC `($__internal_139_$__cuda_sm20_rcp_rn_f32_slowpath) ;  /* 0x0000001800187944 */ /* 0x020fea0003c00000 */
[----:B------:R-:W-:Y:S05]  /*0d50*/  BRA `(.L_x_8936) ;  /* 0x0000000000107947 */ /* 0x000fea0003800000 */
.L_x_8935:
[----:B------:R-:W0:Y:S02]  /*0d60*/  MUFU.RCP R89, R88 ;  /* 0x0000005800597308 */ /* 0x000e240000001000 */
[----:B0-----:R-:W-:-:S04]  /*0d70*/  FFMA R0, R88, R89, -1 ;  /* 0xbf80000058007423 */ /* 0x001fc80000000059 */
[----:B------:R-:W-:-:S04]  /*0d80*/  FADD.FTZ R0, -R0, -RZ ;  /* 0x800000ff00007221 */ /* 0x000fc80000010100 */
[----:B------:R-:W-:-:S07]  /*0d90*/  FFMA R0, R89, R0, R89 ;  /* 0x0000000059007223 */ /* 0x000fce0000000059 */
.L_x_8936:
[----:B------:R-:W-:Y:S05]  /*0da0*/  BSYNC.RECONVERGENT B0 ;  /* 0x0000000000007941 */ /* 0x000fea0003800200 */
.L_x_8934:
        /* <DEDUP_REMOVED lines=20> */
[----:B-----5:R-:W-:Y:S05]  /*0ef0*/  CALL.REL.NOINC `($__internal_139_$__cuda_sm20_rcp_rn_f32_slowpath) ;  /* 0x0000001400ac7944 */ /* 0x020fea0003c00000 */
[----:B------:R-:W-:Y:S05]  /*0f00*/  BRA `(.L_x_8939) ;  /* 0x0000000000107947 */ /* 0x000fea0003800000 */
.L_x_8938:
[----:B------:R-:W0:Y:S02]  /*0f10*/  MUFU.RCP R0, R95 ;  /* 0x0000005f00007308 */ /* 0x000e240000001000 */
[----:B0-----:R-:W-:-:S04]  /*0f20*/  FFMA R2, R95, R0, -1 ;  /* 0xbf8000005f027423 */ /* 0x001fc80000000000 */
[----:B------:R-:W-:-:S04]  /*0f30*/  FADD.FTZ R93, -R2, -RZ ;  /* 0x800000ff025d7221 */ /* 0x000fc80000010100 */
[----:B------:R-:W-:-:S07]  /*0f40*/  FFMA R0, R0, R93, R0 ;  /* 0x0000005d00007223 */ /* 0x000fce0000000000 */
.L_x_8939:
[----:B------:R-:W-:Y:S05]  /*0f50*/  BSYNC.RECONVERGENT B0 ;  /* 0x0000000000007941 */ /* 0x000fea0003800200 */
.L_x_8937:
        /* <DEDUP_REMOVED lines=18> */
[----:B------:R-:W-:Y:S01]  /*1080*/  FSETP.GEU.AND P0, PT, |R90|, 1.175494350822287508e-38, PT ;  /* 0x008000005a00780b */ /* 0x000fe20003f0e200 */
[----:B--2---:R-:W-:Y:S01]  /*1090*/  @!P3 IMAD.WIDE R88, R78, 0x4, R88 ;  /* 0x000000044e58b825 */ /* 0x004fe200078e0258 */
[----:B---3--:R0:W-:Y:S11]  /*10a0*/  @!P3 STG.E desc[UR6][R86.64], R2 ;  /* 0x000000025600b986 */ /* 0x0081f6000c101906 */
[----:B------:R-:W-:-:S04]  /*10b0*/  @!P0 FMUL R90, R90, 16777216 ;  /* 0x4b8000005a5a8820 */ /* 0x000fc80000400000 */
[----:B------:R-:W1:Y:S02]  /*10c0*/  MUFU.RSQ R0, R90 ;  /* 0x0000005a00007308 */ /* 0x000e640000001400 */
[----:B-1----:R-:W-:-:S05]  /*10d0*/  @!P0 FMUL R0, R0, 4096 ;  /* 0x4580000000008820 */ /* 0x002fca0000400000 */
        /* <DEDUP_REMOVED lines=28> */
[----:B0-----:R-:W-:Y:S01]  /*12a0*/  ISETP.NE.AND P0, PT, R56, RZ, PT ;  /* 0x000000ff3800720c */ /* 0x001fe20003f05270 */
[C---:B------:R-:W-:Y:S01]  /*12b0*/  FMUL R2, R0.reuse, R89 ;  /* 0x0000005900027220 */ /* 0x040fe20000400000 */
[----:B------:R-:W0:Y:S01]  /*12c0*/  LDC.64 R56, c[0x0][0x3c8] ;  /* 0x0000f200ff387b82 */ /* 0x000e220000000a00 */
        /* <DEDUP_REMOVED lines=30> */
[----:B------:R-:W-:Y:S01]  /*14b0*/  FMUL R0, R0, R75 ;  /* 0x0000004b00007220 */ /* 0x000fe20000400000 */
[----:B------:R-:W-:-:S04]  /*14c0*/  IMAD.WIDE.U32 R84, R84, 0x10, R56 ;  /* 0x0000001054547825 */ /* 0x000fc800078e0038 */
[----:B------:R-:W-:Y:S01]  /*14d0*/  FFMA R58, R46, R95, R22 ;  /* 0x0000005f2e3a7223 */ /* 0x000fe20000000016 */
[----:B------:R-:W-:Y:S01]  /*14e0*/  FFMA R59, R47, R66, R23 ;  /* 0x000000422f3b7223 */ /* 0x000fe20000000017 */
[----:B------:R-:W-:Y:S01]  /*14f0*/  FFMA R65, R41, R68, R17 ;  /* 0x0000004429417223 */ /* 0x000fe20000000011 */
[----:B------:R-:W-:-:S04]  /*1500*/  IMAD.WIDE.U32 R62, R83, 0x10, R56 ;  /* 0x00000010533e7825 */ /* 0x000fc800078e0038 */
[----:B------:R-:W-:Y:S01]  /*1510*/  FFMA R66, R42, R99, R18 ;  /* 0x000000632a427223 */ /* 0x000fe20000000012 */
[----:B------:R-:W-:Y:S01]  /*1520*/  FFMA R67, R43, R70, R19 ;  /* 0x000000462b437223 */ /* 0x000fe20000000013 */
[----:B------:R0:W-:Y:S01]  /*1530*/  STG.E.128 desc[UR6][R60.64], R52 ;  /* 0x000000343c007986 */ /* 0x0001e2000c101d06 */
[----:B------:R-:W-:-:S04]  /*1540*/  IMAD.WIDE.U32 R72, R81, 0x10, R56 ;  /* 0x0000001051487825 */ /* 0x000fc800078e0038 */
[----:B------:R-:W-:Y:S01]  /*1550*/  FFMA R68, R36, R101, R12 ;  /* 0x0000006524447223 */ /* 0x000fe2000000000c */
[----:B------:R-:W-:Y:S01]  /*1560*/  FFMA R69, R37, R86, R13 ;  /* 0x0000005625457223 */ /* 0x000fe2000000000d */
[----:B------:R-:W-:Y:S01]  /*1570*/  FFMA R70, R38, R103, R14 ;  /* 0x0000006726467223 */ /* 0x000fe2000000000e */
[----:B------:R-:W-:-:S04]  /*1580*/  IMAD.WIDE.U32 R74, R79, 0x10, R56 ;  /* 0x000000104f4a7825 */ /* 0x000fc800078e0038 */
        /* <DEDUP_REMOVED lines=38> */
.L_x_8940:
[--C-:B0-----:R-:W-:Y:S01]  /*17f0*/  FADD R87, R56, -R2.reuse ;  /* 0x8000000238577221 */ /* 0x101fe20000000000 */
[--C-:B------:R-:W-:Y:S01]  /*1800*/  FADD R117, R74, -R2.reuse ;  /* 0x800000024a757221 */ /* 0x100fe20000000000 */
[----:B------:R-:W0:Y:S01]  /*1810*/  LDC.U8 R56, c[0x0][0x404] ;  /* 0x00010100ff387b82 */ /* 0x000e220000000000 */
[--C-:B------:R-:W-:Y:S01]  /*1820*/  FADD R119, R75, -R2.reuse ;  /* 0x800000024b777221 */ /* 0x100fe20000000000 */
[--C-:B------:R-:W-:Y:S01]  /*1830*/  FADD R57, R57, -R2.reuse ;  /* 0x8000000239397221 */ /* 0x100fe20000000000 */
[--C-:B------:R-:W-:Y:S01]  /*1840*/  FADD R93, R53, -R2.reuse ;  /* 0x80000002355d7221 */ /* 0x100fe20000000000 */
[--C-:B------:R-:W-:Y:S01]  /*1850*/  FADD R89, R58, -R2.reuse ;  /* 0x800000023a597221 */ /* 0x100fe20000000000 */
[----:B------:R-:W-:Y:S01]  /*1860*/  FMUL R53, R0, R87 ;  /* 0x0000005700357220 */ /* 0x000fe20000400000 */
[--C-:B------:R-:W-:Y:S01]  /*1870*/  FADD R91, R52, -R2.reuse ;  /* 0x80000002345b7221 */ /* 0x100fe20000000000 */
[----:B------:R-:W-:Y:S01]  /*1880*/  FADD R59, R59, -R2 ;  /* 0x800000023b3b7221 */ /* 0x000fe20000000000 */
[----:B------:R-:W1:Y:S01]  /*1890*/  LDC.64 R74, c[0x0][0x3c8] ;  /* 0x0000f200ff4a7b82 */ /* 0x000e620000000a00 */
[C---:B------:R-:W-:Y:S01]  /*18a0*/  FMUL R52, R0.reuse, R57 ;  /* 0x0000003900347220 */ /* 0x040fe20000400000 */
[----:B------:R-:W-:Y:S01]  /*18b0*/  FMUL R89, R0, R89 ;  /* 0x0000005900597220 */ /* 0x000fe20000400000 */
[----:B-----5:R-:W-:Y:S01]  /*18c0*/  FFMA R57, R48, R53, R24 ;  /* 0x0000003530397223 */ /* 0x020fe20000000018 */
[--C-:B------:R-:W-:Y:S01]  /*18d0*/  FADD R97, R54, -R2.reuse ;  /* 0x8000000236617221 */ /* 0x100fe20000000000 */
[----:B------:R-:W-:Y:S01]  /*18e0*/  FADD R55, R55, -R2 ;  /* 0x8000000237377221 */ /* 0x000fe20000000000 */
[----:B------:R-:W-:Y:S01]  /*18f0*/  FMUL R54, R0, R59 ;  /* 0x0000003b00367220 */ /* 0x000fe20000400000 */
[----:B------:R-:W-:Y:S01]  /*1900*/  FFMA R53, R49, R52, R25 ;  /* 0x0000003431357223 */ /* 0x000fe20000000019 */
[----:B------:R-:W-:Y:S01]  /*1910*/  FFMA R59, R50, R89, R26 ;  /* 0x00000059323b7223 */ /* 0x000fe2000000001a */
[----:B------:R-:W-:Y:S01]  /*1920*/  FMUL R52, R57, R80 ;  /* 0x0000005039347220 */ /* 0x000fe20000400000 */
[C---:B------:R-:W-:Y:S01]  /*1930*/  FMUL R58, R0.reuse, R55 ;  /* 0x00000037003a7220 */ /* 0x040fe20000400000 */
[----:B------:R-:W-:Y:S01]  /*1940*/  FMUL R95, R0, R91 ;  /* 0x0000005b005f7220 */ /* 0x000fe20000400000 */
[----:B------:R-:W-:Y:S01]  /*1950*/  FFMA R55, R51, R54, R27 ;  /* 0x0000003633377223 */ /* 0x000fe2000000001b */
[----:B------:R-:W-:Y:S01]  /*1960*/  FMNMX3 R82, R82, |R57|, |R53|, !PT ;  /* 0x4000003952527276 */ /* 0x000fe20007800435 */
[----:B------:R-:W-:Y:S01]  /*1970*/  FMUL R54, R59, R80 ;  /* 0x000000503b367220 */ /* 0x000fe20000400000 */
[--C-:B------:R-:W-:Y:S01]  /*1980*/  FADD R99, R60, -R2.reuse ;  /* 0x800000023c637221 */ /* 0x100fe20000000000 */
[----:B0-----:R-:W-:Y:S01]  /*1990*/  ISETP.NE.AND P0, PT, R56, RZ, PT ;  /* 0x000000ff3800720c */ /* 0x001fe20003f05270 */
[C---:B------:R-:W-:Y:S01]  /*19a0*/  FMUL R56, R0.reuse, R93 ;  /* 0x0000005d00387220 */ /* 0x040fe20000400000 */
[--C-:B------:R-:W-:Y:S01]  /*19b0*/  FADD R69, R69, -R2.reuse ;  /* 0x8000000245457221 */ /* 0x100fe20000000000 */
[--C-:B------:R-:W-:Y:S01]  /*19c0*/  FADD R101, R61, -R2.reuse ;  /* 0x800000023d657221 */ /* 0x100fe20000000000 */
[----:B------:R-:W-:Y:S01]  /*19d0*/  FSEL R52, R57, R52, !P0 ;  /* 0x0000003439347208 */ /* 0x000fe20004000000 */
[--C-:B------:R-:W-:Y:S01]  /*19e0*/  FADD R71, R71, -R2.reuse ;  /* 0x8000000247477221 */ /* 0x100fe20000000000 */
[----:B------:R-:W-:Y:S01]  /*19f0*/  FADD R73, R73, -R2 ;  /* 0x8000000249497221 */ /* 0x000fe20000000000 */
        /* <DEDUP_REMOVED lines=15> */
[----:B------:R-:W-:Y:S01]  /*1af0*/  FSEL R54, R59, R54, !P0 ;  /* 0x000000363b367208 */ /* 0x000fe20004000000 */
[C---:B------:R-:W-:Y:S01]  /*1b00*/  FMUL R88, R0.reuse, R101 ;  /* 0x0000006500587220 */ /* 0x040fe20000400000 */
[C---:B------:R-:W-:Y:S01]  /*1b10*/  FMUL R2, R0.reuse, R71 ;  /* 0x0000004700027220 */ /* 0x040fe20000400000 */
[----:B------:R-:W-:Y:S01]  /*1b20*/  FMUL R64, R0, R73 ;  /* 0x0000004900407220 */ /* 0x000fe20000400000 */
[----:B-1----:R-:W-:-:S04]  /*1b30*/  IMAD.WIDE.U32 R68, R85, 0x10, R74 ;  /* 0x0000001055447825 */ /* 0x002fc800078e004a */
[----:B------:R-:W-:Y:S01]  /*1b40*/  FFMA R97, R46, R97, R22 ;  /* 0x000000612e617223 */ /* 0x000fe20000000016 */
[----:B------:R-:W-:Y:S01]  /*1b50*/  FFMA R59, R47, R58, R23 ;  /* 0x0000003a2f3b7223 */ /* 0x000fe20000000017 */
[----:B------:R-:W-:Y:S01]  /*1b60*/  FMNMX3 R82, R82, |R95|, |R57|, !PT ;  /* 0x4000005f52527276 */ /* 0x000fe20007800439 */
[----:B------:R-:W-:-:S04]  /*1b70*/  IMAD.WIDE.U32 R84, R84, 0x10, R74 ;  /* 0x0000001054547825 */ /* 0x000fc800078e004a */
[C---:B------:R-:W-:Y:S01]  /*1b80*/  FMUL R63, R0.reuse, R103 ;  /* 0x00000067003f7220 */ /* 0x040fe20000400000 */
[----:B------:R-:W-:Y:S01]  /*1b90*/  FMUL R60, R0, R105 ;  /* 0x00000069003c7220 */ /* 0x000fe20000400000 */
[----:B------:R-:W-:Y:S01]  /*1ba0*/  FMNMX3 R82, R82, |R97|, |R59|, !PT ;  /* 0x4000006152527276 */ /* 0x000fe2000780043b */
[----:B------:R-:W-:-:S04]  /*1bb0*/  IMAD.WIDE.U32 R70, R83, 0x10, R74 ;  /* 0x0000001053467825 */ /* 0x000fc800078e004a */
[-C--:B------:R-:W-:Y:S01]  /*1bc0*/  @P0 FMUL R53, R53, R80.reuse ;  /* 0x0000005035350220 */ /* 0x080fe20000400000 */
[----:B------:R-:W-:Y:S01]  /*1bd0*/  @P0 FMUL R55, R55, R80 ;  /* 0x0000005037370220 */ /* 0x000fe20000400000 */
[----:B------:R-:W-:Y:S01]  /*1be0*/  FMUL R91, R0, R107 ;  /* 0x0000006b005b7220 */ /* 0x000fe20000400000 */
[----:B------:R-:W-:-:S04]  /*1bf0*/  IMAD.WIDE.U32 R72, R81, 0x10, R74 ;  /* 0x0000001051487825 */ /* 0x000fc800078e004a */
[----:B------:R-:W-:Y:S01]  /*1c00*/  FFMA R81, R42, R63, R18 ;  /* 0x0000003f2a517223 */ /* 0x000fe20000000012 */
[----:B------:R-:W-:Y:S01]  /*1c10*/  FMUL R62, R0, R65 ;  /* 0x00000041003e7220 */ /* 0x000fe20000400000 */
[----:B------:R-:W-:Y:S01]  /*1c20*/  FFMA R63, R43, R60, R19 ;  /* 0x0000003c2b3f7223 */ /* 0x000fe20000000013 */
[----:B------:R-:W-:-:S04]  /*1c30*/  IMAD.WIDE.U32 R74, R79, 0x10, R74 ;  /* 0x000000104f4a7825 */ /* 0x000fc800078e004a */
[----:B------:R-:W-:Y:S01]  /*1c40*/  FFMA R79, R40, R61, R16 ;  /* 0x0000003d284f7223 */ /* 0x000fe20000000010 */
[----:B------:R-:W-:Y:S01]  /*1c50*/  FFMA R61, R41, R88, R17 ;  /* 0x00000058293d7223 */ /* 0x000fe20000000011 */
[----:B------:R0:W-:Y:S01]  /*1c60*/  STG.E.128 desc[UR6][R68.64], R52 ;  /* 0x0000003444007986 */ /* 0x0001e2000c101d06 */
[C---:B------:R-:W-:Y:S01]  /*1c70*/  FMUL R93, R0.reuse, R109 ;  /* 0x0000006d005d7220 */ /* 0x040fe20000400000 */
[----:B------:R-:W-:Y:S01]  /*1c80*/  FMUL R86, R0, R67 ;  /* 0x0000004300567220 */ /* 0x000fe20000400000 */
[----:B------:R-:W-:Y:S01]  /*1c90*/  FFMA R91, R36, R91, R12 ;  /* 0x0000005b245b7223 */ /* 0x000fe2000000000c */
[----:B------:R-:W-:Y:S01]  /*1ca0*/  FMNMX3 R82, R82, |R79|, |R61|, !PT ;  /* 0x4000004f52527276 */ /* 0x000fe2000780043d */
[C---:B------:R-:W-:Y:S01]  /*1cb0*/  FMUL R60, R79.reuse, R80 ;  /* 0x000000504f3c7220 */ /* 0x040fe20000400000 */
[----:B------:R-:W-:Y:S01]  /*1cc0*/  FMUL R65, R0, R111 ;  /* 0x0000006f00417220 */ /* 0x000fe20000400000 */
[----:B------:R-:W-:Y:S01]  /*1cd0*/  FFMA R93, R38, R93, R14 ;  /* 0x0000005d265d7223 */ /* 0x000fe2000000000e */
[----:B------:R-:W-:Y:S01]  /*1ce0*/  FMNMX3 R82, R82, |R81|, |R63|, !PT ;  /* 0x4000005152527276 */ /* 0x000fe2000780043f */
[----:B------:R-:W-:Y:S01]  /*1cf0*/  FMUL R67, R0, R113 ;  /* 0x0000007100437220 */ /* 0x000fe20000400000 */
[----:B------:R-:W-:Y:S01]  /*1d00*/  FSEL R60, R79, R60, !P0 ;  /* 0x0000003c4f3c7208 */ /* 0x000fe20004000000 */
[----:B------:R-:W-:Y:S01]  /*1d10*/  FFMA R79, R32, R65, R8 ;  /* 0x00000041204f7223 */ /* 0x000fe20000000008 */
[----:B------:R-:W-:Y:S01]  /*1d20*/  FFMA R65, R33, R66, R9 ;  /* 0x0000004221417223 */ /* 0x000fe20000000009 */
[C---:B------:R-:W-:Y:S01]  /*1d30*/  FMUL R89, R0.reuse, R117 ;  /* 0x0000007500597220 */ /* 0x040fe20000400000 */
[C---:B------:R-:W-:Y:S01]  /*1d40*/  FMUL R87, R0.reuse, R115 ;  /* 0x0000007300577220 */ /* 0x040fe20000400000 */
[----:B------:R-:W-:Y:S01]  /*1d50*/  FMUL R0, R0, R119 ;  /* 0x0000007700007220 */ /* 0x000fe20000400000 */
[----:B------:R-:W-:Y:S01]  /*1d60*/  FMUL R56, R95, R80 ;  /* 0x000000505f387220 */ /* 0x000fe20000400000 */
[----:B------:R-:W-:Y:S01]  /*1d70*/  FFMA R83, R30, R89, R6 ;  /* 0x000000591e537223 */ /* 0x000fe20000000006 */
[----:B0-----:R-:W-:Y:S01]  /*1d80*/  FFMA R53, R37, R62, R13 ;  /* 0x0000003e25357223 */ /* 0x001fe2000000000d */
[----:B------:R-:W-:Y:S01]  /*1d90*/  FFMA R55, R39, R86, R15 ;  /* 0x0000005627377223 */ /* 0x000fe2000000000f */
[-C--:B------:R-:W-:Y:S01]  /*1da0*/  FMUL R62, R81, R80.reuse ;  /* 0x00000050513e7220 */ /* 0x080fe20000400000 */
[----:B------:R-:W-:Y:S01]  /*1db0*/  FMUL R52, R91, R80 ;  /* 0x000000505b347220 */ /* 0x000fe20000400000 */
        /* <DEDUP_REMOVED lines=12> */
[----:B------:R-:W-:Y:S01]  /*1e80*/  FFMA R91, R31, R0, R7 ;  /* 0x000000001f5b7223 */ /* 0x000fe20000000007 */
[----:B------:R-:W-:Y:S01]  /*1e90*/  FMNMX3 R82, R82, |R81|, |R67|, !PT ;  /* 0x4000005152527276 */ /* 0x000fe20007800443 */
        /* <DEDUP_REMOVED lines=9> */
[----:B------:R-:W-:Y:S01]  /*1f30*/  @P0 FMUL R63, R63, R80 ;  /* 0x000000503f3f0220 */ /* 0x000fe20000400000 */
[----:B------:R-:W-:Y:S01]  /*1f40*/  FSEL R54, R93, R54, !P0 ;  /* 0x000000365d367208 */ /* 0x000fe20004000000 */
[-C--:B------:R-:W-:Y:S01]  /*1f50*/  @P0 FMUL R53, R53, R80.reuse ;  /* 0x0000005035350220 */ /* 0x080fe20000400000 */
        /* <DEDUP_REMOVED lines=10> */
[----:B------:R0:W-:Y:S04]  /*2000*/  STG.E.128 desc[UR6][R68.64+0x800], R56 ;  /* 0x0008003844007986 */ /* 0x0001e8000c101d06 */
[----:B------:R0:W-:Y:S04]  /*2010*/  STG.E.128 desc[UR6][R84.64], R60 ;  /* 0x0000003c54007986 */ /* 0x0001e8000c101d06 */
[----:B------:R0:W-:Y:S04]  /*2020*/  STG.E.128 desc[UR6][R70.64], R52 ;  /* 0x0000003446007986 */ /* 0x0001e8000c101d06 */
[----:B------:R0:W-:Y:S04]  /*2030*/  STG.E.128 desc[UR6][R72.64], R64 ;  /* 0x0000004048007986 */ /* 0x0001e8000c101d06 */
[----:B------:R0:W-:Y:S02]  /*2040*/  STG.E.128 desc[UR6][R74.64], R88 ;  /* 0x000000584a007986 */ /* 0x0001e4000c101d06 */
.L_x_8941:
[----:B01----:R-:W0:Y:S01]  /*2050*/  LDC R53, c[0x0][0x380] ;  /* 0x0000e000ff357b82 */ /* 0x003e220000000800 */
[----:B------:R-:W-:Y:S01]  /*2060*/  UPLOP3.LUT UP1, UPT, UPT, UPT, UP1, 0x40, 0x4 ;  /* 0x000000000004789c */ /* 0x000fe20003f2e810 */
[----:B0-----:R-:W-:-:S04]  /*2070*/  IADD3 R78, PT, PT, R78, R53, RZ ;  /* 0x000000354e4e7210 */ /* 0x001fc80007ffe0ff */
[----:B------:R-:W-:-:S13]  /*2080*/  ISETP.GE.AND P1, PT, R78, UR10, PT ;  /* 0x0000000a4e007c0c */ /* 0x000fda000bf26270 */
[----:B------:R-:W-:Y:S05]  /*2090*/  @!P1 BRA `(.L_x_8942) ;  /* 0xffffffe000d49947 */ /* 0x000fea000383ffff */
.L_x_8929:
        /* <DEDUP_REMOVED lines=38> */
.L_x_8950:
[----:B------:R-:W-:Y:S02]  /*2300*/  ISETP.NE.AND P1, PT, R77, RZ, PT ;  /* 0x000000ff4d00720c */ /* 0x000fe40003f25270 */
[----:B-1----:R-:W-:-:S11]  /*2310*/  FMNMX R5, R3, R2, !PT ;  /* 0x0000000203057209 */ /* 0x002fd60007800000 */
[----:B------:R-:W-:Y:S05]  /*2320*/  @P1 BRA `(.L_x_8944) ;  /* 0x0000000000081947 */ /* 0x000fea0003800000 */
[----:B0-----:R-:W0:Y:S02]  /*2330*/  LDC.64 R2, c[0x0][0x3f8] ;  /* 0x0000fe00ff027b82 */ /* 0x001e240000000a00 */
[----:B0-----:R1:W-:Y:S02]  /*2340*/  REDG.E.MAX.S32.STRONG.GPU desc[UR6][R2.64], R5 ;  /* 0x000000050200798e */ /* 0x0013e4000d12e306 */
.L_x_8944:
[----:B------:R-:W-:Y:S05]  /*2350*/  BSYNC B0 ;  /* 0x0000000000007941 */ /* 0x000fea0003800000 */
.L_x_8943:
        /* <DEDUP_REMOVED lines=13> */
[----:B0-----:R-:W-:Y:S05]  /*2430*/  CALL.REL.NOINC `($__internal_139_$__cuda_sm20_rcp_rn_f32_slowpath) ;  /* 0x00000000005c7944 */ /* 0x001fea0003c00000 */
[----:B------:R-:W-:Y:S01]  /*2440*/  MOV R5, R0 ;  /* 0x0000000000057202 */ /* 0x000fe20000000f00 */
[----:B------:R-:W-:Y:S06]  /*2450*/  BRA `(.L_x_8947) ;  /* 0x0000000000107947 */ /* 0x000fec0003800000 */
.L_x_8946:
[----:B-1----:R-:W1:Y:S02]  /*2460*/  MUFU.RCP R5, R80 ;  /* 0x0000005000057308 */ /* 0x002e640000001000 */
[----:B-1----:R-:W-:-:S04]  /*2470*/  FFMA R0, R5, R80, -1 ;  /* 0xbf80000005007423 */ /* 0x002fc80000000050 */
[----:B------:R-:W-:-:S04]  /*2480*/  FADD.FTZ R0, -R0, -RZ ;  /* 0x800000ff00007221 */ /* 0x000fc80000010100 */
[----:B------:R-:W-:-:S07]  /*2490*/  FFMA R5, R5, R0, R5 ;  /* 0x0000000005057223 */ /* 0x000fce0000000005 */
.L_x_8947:
[----:B0-----:R-:W0:Y:S02]  /*24a0*/  LDC.64 R2, c[0x0][0x3f0] ;  /* 0x0000fc00ff027b82 */ /* 0x001e240000000a00 */
[----:B0-----:R-:W-:Y:S01]  /*24b0*/  STG.E desc[UR6][R2.64], R5 ;  /* 0x0000000502007986 */ /* 0x001fe2000c101906 */
[----:B------:R-:W-:Y:S05]  /*24c0*/  EXIT ;  /* 0x000000000000794d */ /* 0x000fea0003800000 */
.L_x_8945:
[----:B------:R-:W-:Y:S02]  /*24d0*/  MOV R5, 0x2 ;  /* 0x0000000200057802 */ /* 0x000fe40000000f00 */
[----:B------:R-:W-:Y:S02]  /*24e0*/  MOV R7, 0x1f ;  /* 0x0000001f00077802 */ /* 0x000fe40000000f00 */
[----:B------:R-:W-:-:S07]  /*24f0*/  MOV R4, 0xffffffff ;  /* 0xffffffff00047802 */ /* 0x000fce0000000f00 */
[----:B01---5:R-:W-:Y:S05]  /*2500*/  WARPSYNC.COLLECTIVE R4, `(.L_x_8948) ;  /* 0x0000000004087348 */ /* 0x023fea0003c00000 */
[----:B01----:R0:W1:Y:S02]  /*2510*/  SHFL.DOWN P1, R2, R0, R5, R7 ;  /* 0x0800000500027389 */ /* 0x0030640000020007 */
[----:B01---5:R-:W-:Y:S05]  /*2520*/  ENDCOLLECTIVE ;  /* 0x000000000000791b */ /* 0x023fea0003800000 */
.L_x_8948:
[----:B------:R-:W-:Y:S02]  /*2530*/  MOV R5, 0x1 ;  /* 0x0000000100057802 */ /* 0x000fe40000000f00 */
[----:B------:R-:W-:-:S04]  /*2540*/  MOV R3, R2 ;  /* 0x0000000200037202 */ /* 0x000fc80000000f00 */
[----:B------:R-:W-:-:S04]  /*2550*/  FMNMX R3, R3, R0, !PT ;  /* 0x0000000003037209 */ /* 0x000fc80007800000 */
[----:B------:R-:W-:-:S07]  /*2560*/  MOV R0, R3 ;  /* 0x0000000300007202 */ /* 0x000fce0000000f00 */
[----:B------:R-:W-:Y:S05]  /*2570*/  WARPSYNC.COLLECTIVE R4, `(.L_x_8949) ;  /* 0x0000000004087348 */ /* 0x000fea0003c00000 */
[----:B------:R0:W1:Y:S02]  /*2580*/  SHFL.DOWN P1, R2, R0, R5, R7 ;  /* 0x0800000500027389 */ /* 0x0000640000020007 */
[----:B01----:R-:W-:Y:S05]  /*2590*/  ENDCOLLECTIVE ;  /* 0x000000000000791b */ /* 0x003fea0003800000 */
.L_x_8949:
[----:B------:R-:W-:Y:S05]  /*25a0*/  BRA `(.L_x_8950) ;  /* 0xfffffffc00547947 */ /* 0x000fea000383ffff */
        .weak           $__internal_139_$__cuda_sm20_rcp_rn_f32_slowpath
        .type           $__internal_139_$__cuda_sm20_rcp_rn_f32_slowpath,@function
        .size           $__internal_139_$__cuda_sm20_rcp_rn_f32_slowpath,(.L_x_13007 - $__internal_139_$__cuda_sm20_rcp_rn_f32_slowpath)
$__internal_139_$__cuda_sm20_rcp_rn_f32_slowpath:
        /* <DEDUP_REMOVED lines=15> */
.L_x_8952:
        /* <DEDUP_REMOVED lines=33> */
.L_x_8954:
[----:B------:R0:W1:Y:S02]  /*28b0*/  MUFU.RCP R95, R2 ;  /* 0x00000002005f7308 */ /* 0x0000640000001000 */
.L_x_8953:
[----:B------:R-:W-:Y:S05]  /*28c0*/  BSYNC B1 ;  /* 0x0000000000017941 */ /* 0x000fea0003800000 */
.L_x_8951:
[----:B-1----:R-:W-:Y:S01]  /*28d0*/  MOV R0, R95 ;  /* 0x0000005f00007202 */ /* 0x002fe20000000f00 */
[----:B------:R-:W-:-:S04]  /*28e0*/  HFMA2 R95, -RZ, RZ, 0, 0 ;  /* 0x00000000ff5f7431 */ /* 0x000fc800000001ff */
[----:B0-----:R-:W-:Y:S05]  /*28f0*/  RET.REL.NODEC R94 `(_ZN18transformer_engine13normalization19ln_fwd_tuned_kernelINS0_13Kernel_traitsIffffjLj3072ELj1ELj1ELj4ELj16ENS0_18Kernel_traits_baseILj3072EffffjLj128EEEEEEEvNS0_19ForwardKernelParamsE) ;  /* 0xffffffd45ec07950 */ /* 0x001fea0003c3ffff */
.L_x_8955:
        /* <DEDUP_REMOVED lines=16> */
.L_x_13007:


//--------------------- .text._ZN18transformer_engine13normalization19ln_fwd_tuned_kernelINS0_13Kernel_traitsIff13__nv_bfloat16fjLj2304ELj1ELj4ELj1ELj16ENS0_18Kernel_traits_baseILj2304EffS3_fjLj128EEEEEEEvNS0_19ForwardKernelParamsE --------------------------
	.section	.text._ZN18transformer_engine13normalization19ln_fwd_tuned_kernelINS0_13Kernel_traitsIff13__nv_bfloat16fjLj2304ELj1ELj4ELj1ELj16ENS0_18Kernel_traits_baseILj2304EffS3_fjLj128EEEEEEEvNS0_19ForwardKernelParamsE,"ax",@progbits
	.align	128
        .global         _ZN18transformer_engine13normalization19ln_fwd_tuned_kernelINS0_13Kernel_traitsIff13__nv_bfloat16fjLj2304ELj1ELj4ELj1ELj16ENS0_18Kernel_traits_baseILj2304EffS3_fjLj128EEEEEEEvNS0_19ForwardKernelParamsE
        .type           _ZN18transformer_engine13normalization19ln_fwd_tuned_kernelINS0_13Kernel_traitsIff13__nv_bfloat16fjLj2304ELj1ELj4ELj1ELj16ENS0_18Kernel_traits_baseILj2304EffS3_fjLj128EEEEEEEvNS0_19ForwardKernelParamsE,@function
        .size           _ZN18transformer_engine13normalization19ln_fwd_tuned_kernelINS0_13Kernel_traitsIff13__nv_bfloat16fjLj2304ELj1ELj4ELj1ELj16ENS0_18Kernel_traits_baseILj2304EffS3_fjLj128EEEEEEEvNS0_19ForwardKernelParamsE,(.L_x_13008 - _ZN18transformer_engine13normalization19ln_fwd_tuned_kernelINS0_13Kernel_traitsIff13__nv_bfloat16fjLj2304ELj1ELj4ELj1ELj16ENS0_18Kernel_traits_baseILj2304EffS3_fjLj128EEEEEEEvNS0_19ForwardKernelParamsE)
        .other          _ZN18transformer_engine13normalization19ln_fwd_tuned_kernelINS0_13Kernel_traitsIff13__nv_bfloat16fjLj2304ELj1ELj4ELj1ELj16ENS0_18Kernel_traits_baseILj2304EffS3_fjLj128EEEEEEEvNS0_19ForwardKernelParamsE,@"STO_CUDA_ENTRY STV_DEFAULT"
_ZN18transformer_engine13normalization19ln_fwd_tuned_kernelINS0_13Kernel_traitsIff13__nv_bfloat16fjLj2304ELj1ELj4ELj1ELj16ENS0_18Kernel_traits_baseILj2304EffS3_fjLj128EEEEEEEvNS0_19ForwardKernelParamsE:
.text._ZN18transformer_engine13normalization19ln_fwd_tuned_kernelINS0_13Kernel_traitsIff13__nv_bfloat16fjLj2304ELj1ELj4ELj1ELj16ENS0_18Kernel_traits_baseILj2304EffS3_fjLj128EEEEEEEvNS0_19ForwardKernelParamsE:
[----:B------:R-:W-:Y:S01]  /*0000*/  LDC R1, c[0x0][0x37c] ;  /* 0x0000df00ff017b82 */ /* 0x000fe20000000800 */
[----:B------:R-:W0:Y:S01]  /*0010*/  LDCU.U8 UR10, c[0x0][0x404] ;  /* 0x00008080ff0a77ac */ /* 0x000e220008000000 */
[----:B------:R-:W1:Y:S01]  /*0020*/  S2R R7, SR_TID.X ;  /* 0x0000000000077919 */ /* 0x000e620000002100 */
[----:B------:R-:W-:Y:S01]  /*0030*/  HFMA2 R6, -RZ, RZ, 1.875, 0 ;  /* 0x3f800000ff067431 */ /* 0x000fe200000001ff */
[----:B------:R-:W2:Y:S01]  /*0040*/  LDCU UR11, c[0x0][0x388] ;  /* 0x00007100ff0b77ac */ /* 0x000ea20008000800 */
[----:B------:R-:W3:Y:S01]  /*0050*/  S2R R4, SR_CTAID.X ;  /* 0x0000000000047919 */ /* 0x000ee20000002500 */
[----:B------:R-:W4:Y:S01]  /*0060*/  LDCU.64 UR6, c[0x0][0x3a8] ;  /* 0x00007500ff0677ac */ /* 0x000f220008000a00 */
[----:B------:R-:W4:Y:S01]  /*0070*/  LDCU.64 UR8, c[0x0][0x3d0] ;  /* 0x00007a00ff0877ac */ /* 0x000f220008000a00 */
[----:B------:R-:W4:Y:S01]  /*0080*/  LDCU.64 UR4, c[0x0][0x358] ;  /* 0x00006b00ff0477ac */ /* 0x000f220008000a00 */
[----:B0-----:R-:W-:Y:S01]  /*0090*/  UISETP.NE.AND UP0, UPT, UR10, URZ, UPT ;  /* 0x000000ff0a00728c */ /* 0x001fe2000bf05270 */
[----:B------:R-:W0:Y:S05]  /*00a0*/  LDCU UR13, c[0x0][0x388] ;  /* 0x00007100ff0d77ac */ /* 0x000e2a0008000800 */
[----:B------:R-:W-:Y:S01]  /*00b0*/  PLOP3.LUT P0, PT, PT, PT, UP0, 0x80, 0x8 ;  /* 0x000000000008781c */ /* 0x000fe20003f0f008 */
[----:B------:R-:W0:Y:S01]  /*00c0*/  LDCU UR12, c[0x0][0x388] ;  /* 0x00007100ff0c77ac */ /* 0x000e220008000800 */
[----:B-1----:R-:W-:-:S11]  /*00d0*/  SHF.R.U32.HI R5, RZ, 0x5, R7 ;  /* 0x00000005ff057819 */ /* 0x002fd60000011607 */
[----:B------:R-:W1:Y:S01]  /*00e0*/  @P0 LDC.64 R2, c[0x0][0x3e0] ;  /* 0x0000f800ff020b82 */ /* 0x000e620000000a00 */
[----:B---3--:R-:W-:Y:S02]  /*00f0*/  LEA R5, R4, R5, 0x2 ;  /* 0x0000000504057211 */ /* 0x008fe400078e10ff */
[----:B------:R-:W-:Y:S02]  /*0100*/  SHF.L.U32 R0, R7, 0x4, RZ ;  /* 0x0000000407007819 */ /* 0x000fe400000006ff */
[----:B--2---:R-:W-:Y:S02]  /*0110*/  ISETP.GE.AND P1, PT, R5, UR11, PT ;  /* 0x0000000b05007c0c */ /* 0x004fe4000bf26270 */
[----:B------:R-:W-:-:S04]  /*0120*/  LOP3.LUT R0, R0, 0x1f0, RZ, 0xc0, !PT ;  /* 0x000001f000007812 */ /* 0x000fc800078ec0ff */
[C---:B----4-:R-:W-:Y:S02]  /*0130*/  IADD3 R8, P2, PT, R0.reuse, UR6, RZ ;  /* 0x0000000600087c10 */ /* 0x050fe4000ff5e0ff */
[----:B------:R-:W-:Y:S01]  /*0140*/  IADD3 R10, P3, PT, R0, UR8, RZ ;  /* 0x00000008000a7c10 */ /* 0x000fe2000ff7e0ff */
[----:B------:R-:W-:Y:S01]  /*0150*/  BSSY B0, `(.L_x_8956) ;  /* 0x00006da000007945 */ /* 0x000fe20003800000 */
[----:B------:R-:W-:Y:S02]  /*0160*/  IADD3.X R9, PT, PT, RZ, UR7, RZ, P2, !PT ;  /* 0x00000007ff097c10 */ /* 0x000fe400097fe4ff */
[----:B------:R-:W-:Y:S01]  /*0170*/  IADD3.X R11, PT, PT, RZ, UR9, RZ, P3, !PT ;  /* 0x00000009ff0b7c10 */ /* 0x000fe20009ffe4ff */
[----:B-1----:R1:W5:Y:S02]  /*0180*/  @P0 LDG.E R6, desc[UR4][R2.64] ;  /* 0x0000000402060981 */ /* 0x002364000c1e1900 */
[----:B-1----:R-:W-:Y:S02]  /*0190*/  MOV R3, RZ ;  /* 0x000000ff00037202 */ /* 0x002fe40000000f00 */
[----:B------:R-:W-:Y:S01]  /*01a0*/  LOP3.LUT R2, R7, 0x1f, RZ, 0xc0, !PT ;  /* 0x0000001f07027812 */ /* 0x000fe200078ec0ff */
[----:B0-----:R-:W-:Y:S06]  /*01b0*/  @P1 BRA `(.L_x_8957) ;  /* 0x0000006c004c1947 */ /* 0x001fec0003800000 */
[----:B------:R0:W5:Y:S01]  /*01c0*/  LDG.E.128 R152, desc[UR4][R8.64] ;  /* 0x0000000408987981 */ /* 0x000162000c1e1d00 */
[----:B------:R-:W1:Y:S03]  /*01d0*/  LDCU.64 UR6, c[0x0][0x3f8] ;  /* 0x00007f00ff0677ac */ /* 0x000e660008000a00 */
[----:B------:R0:W5:Y:S01]  /*01e0*/  LDG.E.128 R148, desc[UR4][R8.64+0x200] ;  /* 0x0002000408947981 */ /* 0x000162000c1e1d00 */
[----:B------:R-:W2:Y:S03]  /*01f0*/  LDCU.U8 UR8, c[0x0][0x3c0] ;  /* 0x00007800ff0877ac */ /* 0x000ea60008000000 */
        /* <DEDUP_REMOVED lines=34> */
[----:B-1----:R-:W-:-:S04]  /*0420*/  UISETP.NE.U32.AND UP0, UPT, UR6, URZ, UPT ;  /* 0x000000ff0600728c */ /* 0x002fc8000bf05070 */
[----:B------:R-:W-:-:S09]  /*0430*/  UISETP.NE.AND.EX UP0, UPT, UR7, URZ, UPT, UP0 ;  /* 0x000000ff0700728c */ /* 0x000fd2000bf05300 */
[----:B0-2---:R-:W-:Y:S05]  /*0440*/  BRA.U !UP0, `(.L_x_8958) ;  /* 0x0000003908787547 */ /* 0x005fea000b800000 */
[----:B-----5:R-:W-:Y:S01]  /*0450*/  FADD R157, R152, 1 ;  /* 0x3f800000989d7421 */ /* 0x020fe20000000000 */
[----:B------:R-:W-:Y:S01]  /*0460*/  ISETP.NE.AND P0, PT, RZ, UR8, PT ;  /* 0x00000008ff007c0c */ /* 0x000fe2000bf05270 */
[----:B------:R-:W-:Y:S01]  /*0470*/  FADD R0, R153, 1 ;  /* 0x3f80000099007421 */ /* 0x000fe20000000000 */
[----:B------:R-:W-:Y:S01]  /*0480*/  FADD R3, R154, 1 ;  /* 0x3f8000009a037421 */ /* 0x000fe20000000000 */
[----:B------:R-:W-:Y:S01]  /*0490*/  FADD R9, R148, 1 ;  /* 0x3f80000094097421 */ /* 0x000fe20000000000 */
[----:B------:R-:W-:Y:S01]  /*04a0*/  FSEL R157, R152, R157, !P0 ;  /* 0x0000009d989d7208 */ /* 0x000fe20004000000 */
[----:B------:R-:W-:Y:S01]  /*04b0*/  FADD R8, R149, 1 ;  /* 0x3f80000095087421 */ /* 0x000fe20000000000 */
[----:B------:R-:W-:Y:S01]  /*04c0*/  FSEL R152, R153, R0, !P0 ;  /* 0x0000000099987208 */ /* 0x000fe20004000000 */
[----:B------:R-:W-:Y:S01]  /*04d0*/  FADD R0, R155, 1 ;  /* 0x3f8000009b007421 */ /* 0x000fe20000000000 */
        /* <DEDUP_REMOVED lines=12> */
[----:B------:R-:W-:Y:S01]  /*05a0*/  FADD R159, R138, 1 ;  /* 0x3f8000008a9f7421 */ /* 0x000fe20000000000 */
[----:B------:R-:W-:Y:S01]  /*05b0*/  FADD R158, R139, 1 ;  /* 0x3f8000008b9e7421 */ /* 0x000fe20000000000 */
        /* <DEDUP_REMOVED lines=63> */
[----:B------:R-:W-:-:S02]  /*09b0*/  FSEL R140, R141, R0, !P0 ;  /* 0x000000008d8c7208 */ /* 0x000fc40004000000 */
[----:B------:R-:W-:Y:S01]  /*09c0*/  FSEL R141, R142, R3, !P0 ;  /* 0x000000038e8d7208 */ /* 0x000fe20004000000 */
[----:B------:R-:W-:Y:S01]  /*09d0*/  HFMA2 R3, -RZ, RZ, 0, 0 ;  /* 0x00000000ff037431 */ /* 0x000fe200000001ff */
        /* <DEDUP_REMOVED lines=56> */
[----:B------:R-:W-:-:S07]  /*0d60*/  FSEL R246, R87, R246, !P0 ;  /* 0x000000f657f67208 */ /* 0x000fce0004000000 */
.L_x_8960:
[----:B--2---:R-:W0:Y:S01]  /*0d70*/  LDC.64 R8, c[0x0][0x390] ;  /* 0x0000e400ff087b82 */ /* 0x004e220000000a00 */
        /* <DEDUP_REMOVED lines=10> */
[----:B------:R-:W5:Y:S01]  /*0e20*/  LDG.E.128 R96, desc[UR4][R96.64] ;  /* 0x0000000460607981 */ /* 0x000f62000c1e1d00 */
        /* <DEDUP_REMOVED lines=39> */
[----:B------:R-:W-:-:S06]  /*10a0*/  IMAD.WIDE.U32 R172, R226, 0x10, R8 ;  /* 0x00000010e2ac7825 */ /* 0x000fcc00078e0008 */
[----:B------:R-:W5:Y:S01]  /*10b0*/  LDG.E.128 R172, desc[UR4][R172.64] ;  /* 0x00000004acac7981 */ /* 0x000f62000c1e1d00 */
[----:B------:R-:W-:Y:S01]  /*10c0*/  UMOV UR6, 0xffffffff ;  /* 0xffffffff00067882 */ /* 0x000fe20000000000 */
[----:B------:R-:W-:Y:S01]  /*10d0*/  ISETP.NE.AND P1, PT, R2, RZ, PT ;  /* 0x000000ff0200720c */ /* 0x000fe20003f25270 */
        /* <DEDUP_REMOVED lines=12> */
[----:B-----5:R-:W-:-:S04]  /*11a0*/  FADD R0, R96, R9 ;  /* 0x0000000960007221 */ /* 0x020fc80000000000 */
        /* <DEDUP_REMOVED lines=59> */
[----:B------:R-:W-:Y:S06]  /*1560*/  BRA.DIV UR6, `(.L_x_8959) ;  /* 0x0000005e06747947 */ /* 0x000fec000b800000 */
        /* <DEDUP_REMOVED lines=14> */
[--C-:B------:R-:W-:Y:S01]  /*1650*/  FADD R87, R87, -R245.reuse ;  /* 0x800000f557577221 */ /* 0x100fe20000000000 */
[----:B------:R-:W-:Y:S01]  /*1660*/  FFMA R8, R0, R0, RZ ;  /* 0x0000000000087223 */ /* 0x000fe200000000ff */
[--C-:B------:R-:W-:Y:S01]  /*1670*/  FADD R88, R88, -R245.reuse ;  /* 0x800000f558587221 */ /* 0x100fe20000000000 */
[--C-:B------:R-:W-:Y:S01]  /*1680*/  FADD R89, R89, -R245.reuse ;  /* 0x800000f559597221 */ /* 0x100fe20000000000 */
[--C-:B------:R-:W-:Y:S01]  /*1690*/  FADD R90, R90, -R245.reuse ;  /* 0x800000f55a5a7221 */ /* 0x100fe20000000000 */
[----:B------:R-:W-:Y:S01]  /*16a0*/  FFMA R9, R85, R85, R8 ;  /* 0x0000005555097223 */ /* 0x000fe20000000008 */
[--C-:B------:R-:W-:Y:S01]  /*16b0*/  FADD R91, R91, -R245.reuse ;  /* 0x800000f55b5b7221 */ /* 0x100fe20000000000 */
[--C-:B------:R-:W-:Y:S01]  /*16c0*/  FADD R92, R92, -R245.reuse ;  /* 0x800000f55c5c7221 */ /* 0x100fe20000000000 */
[----:B------:R-:W-:Y:S01]  /*16d0*/  FADD R93, R93, -R245 ;  /* 0x800000f55d5d7221 */ /* 0x000fe20000000000 */
[----:B------:R-:W-:Y:S01]  /*16e0*/  FFMA R8, R86, R86, R9 ;  /* 0x0000005656087223 */ /* 0x000fe20000000009 */
        /* <DEDUP_REMOVED lines=81> */
[----:B------:R-:W-:-:S02]  /*1c00*/  FADD R175, R175, -R245 ;  /* 0x800000f5afaf7221 */ /* 0x000fc40000000000 */
[----:B------:R-:W-:-:S04]  /*1c10*/  FFMA R9, R107, R107, R8 ;  /* 0x0000006b6b097223 */ /* 0x000fc80000000008 */
        /* <DEDUP_REMOVED lines=56> */
[----:B------:R0:W1:Y:S02]  /*1fa0*/  SHFL.BFLY PT, R228, R249, 0x10, 0x1f ;  /* 0x0e001f00f9e47f89 */ /* 0x00006400000e0000 */
.L_x_8980:
[----:B------:R-:W2:Y:S01]  /*1fb0*/  LDC R10, c[0x0][0x3d8] ;  /* 0x0000f600ff0a7b82 */ /* 0x000ea20000000800 */
[----:B01----:R-:W-:Y:S01]  /*1fc0*/  FADD R249, R249, R228 ;  /* 0x000000e4f9f97221 */ /* 0x003fe20000000000 */
[----:B------:R-:W-:-:S06]  /*1fd0*/  UISETP.NE.AND UP0, UPT, UR10, URZ, UPT ;  /* 0x000000ff0a00728c */ /* 0x000fcc000bf05270 */
[----:B------:R-:W0:Y:S01]  /*1fe0*/  @!P1 LDC.64 R8, c[0x0][0x398] ;  /* 0x0000e600ff089b82 */ /* 0x000e220000000a00 */
[----:B--2---:R-:W-:-:S05]  /*1ff0*/  FFMA R10, R249, 0.00043402778101153671741, R10 ;  /* 0x39e38e39f90a7823 */ /* 0x004fca000000000a */
[----:B------:R-:W-:Y:S01]  /*2000*/  FSETP.GEU.AND P0, PT, |R10|, 1.175494350822287508e-38, PT ;  /* 0x008000000a00780b */ /* 0x000fe20003f0e200 */
[----:B0-----:R-:W-:-:S05]  /*2010*/  @!P1 IMAD.WIDE R8, R5, 0x4, R8 ;  /* 0x0000000405089825 */ /* 0x001fca00078e0208 */
[----:B------:R0:W-:Y:S07]  /*2020*/  @!P1 STG.E desc[UR4][R8.64], R245 ;  /* 0x000000f508009986 */ /* 0x0001ee000c101904 */
[----:B------:R-:W-:-:S04]  /*2030*/  @!P0 FMUL R10, R10, 16777216 ;  /* 0x4b8000000a0a8820 */ /* 0x000fc80000400000 */
[----:B------:R-:W1:Y:S02]  /*2040*/  MUFU.RSQ R84, R10 ;  /* 0x0000000a00547308 */ /* 0x000e640000001400 */
[----:B-1----:R-:W-:Y:S01]  /*2050*/  @!P0 FMUL R84, R84, 4096 ;  /* 0x4580000054548820 */ /* 0x002fe20000400000 */
[----:B------:R-:W-:-:S03]  /*2060*/  PLOP3.LUT P0, PT, PT, PT, UP0, 0x80, 0x8 ;  /* 0x000000000008781c */ /* 0x000fc60003f0f008 */
[-C--:B------:R-:W-:Y:S01]  /*2070*/  FMUL R0, R0, R84.reuse ;  /* 0x0000005400007220 */ /* 0x080fe20000400000 */
[-C--:B------:R-:W-:Y:S01]  /*2080*/  FMUL R85, R85, R84.reuse ;  /* 0x0000005455557220 */ /* 0x080fe20000400000 */
[-C--:B------:R-:W-:Y:S01]  /*2090*/  FMUL R86, R86, R84.reuse ;  /* 0x0000005456567220 */ /* 0x080fe20000400000 */
[----:B0-----:R-:W-:Y:S01]  /*20a0*/  FMUL R9, R87, R84 ;  /* 0x0000005457097220 */ /* 0x001fe20000400000 */
[----:B------:R-:W-:Y:S01]  /*20b0*/  FFMA R0, R157, R0, R80 ;  /* 0x000000009d007223 */ /* 0x000fe20000000050 */
[----:B------:R-:W-:Y:S01]  /*20c0*/  FFMA R85, R152, R85, R81 ;  /* 0x0000005598557223 */ /* 0x000fe20000000051 */
[----:B------:R-:W-:Y:S01]  /*20d0*/  FFMA R87, R153, R86, R82 ;  /* 0x0000005699577223 */ /* 0x000fe20000000052 */
[----:B------:R-:W-:Y:S01]  /*20e0*/  FFMA R9, R154, R9, R83 ;  /* 0x000000099a097223 */ /* 0x000fe20000000053 */
[----:B------:R-:W-:Y:S01]  /*20f0*/  FMUL R11, R0, R6 ;  /* 0x00000006000b7220 */ /* 0x000fe20000400000 */
[----:B------:R-:W-:Y:S01]  /*2100*/  FMUL R88, R88, R84 ;  /* 0x0000005458587220 */ /* 0x000fe20000400000 */
[----:B------:R-:W-:Y:S01]  /*2110*/  FMUL R10, R87, R6 ;  /* 0x00000006570a7220 */ /* 0x000fe20000400000 */
[-C--:B------:R-:W-:Y:S01]  /*2120*/  FMUL R89, R89, R84.reuse ;  /* 0x0000005459597220 */ /* 0x080fe20000400000 */
[-C--:B------:R-:W-:Y:S01]  /*2130*/  FMUL R90, R90, R84.reuse ;  /* 0x000000545a5a7220 */ /* 0x080fe20000400000 */
[----:B------:R-:W-:Y:S01]  /*2140*/  FSEL R11, R0, R11, !P0 ;  /* 0x0000000b000b7208 */ /* 0x000fe20004000000 */
[----:B------:R-:W-:Y:S01]  /*2150*/  FMUL R91, R91, R84 ;  /* 0x000000545b5b7220 */ /* 0x000fe20000400000 */
[----:B------:R-:W-:Y:S01]  /*2160*/  FMNMX3 R0, R3, |R0|, |R85|, !PT ;  /* 0x4000000003007276 */ /* 0x000fe20007800455 */
[----:B------:R-:W-:Y:S01]  /*2170*/  FFMA R89, R148, R89, R77 ;  /* 0x0000005994597223 */ /* 0x000fe2000000004d */
[----:B------:R-:W-:Y:S01]  /*2180*/  FSEL R10, R87, R10, !P0 ;  /* 0x0000000a570a7208 */ /* 0x000fe20004000000 */
[----:B------:R-:W-:Y:S01]  /*2190*/  @P0 FMUL R85, R85, R6 ;  /* 0x0000000655550220 */ /* 0x000fe20000400000 */
[----:B------:R-:W-:Y:S01]  /*21a0*/  FMNMX3 R0, R0, |R87|, |R9|, !PT ;  /* 0x4000005700007276 */ /* 0x000fe20007800409 */
[----:B------:R-:W-:Y:S01]  /*21b0*/  FFMA R87, R155, R88, R76 ;  /* 0x000000589b577223 */ /* 0x000fe2000000004c */
[-C--:B------:R-:W-:Y:S01]  /*21c0*/  @P0 FMUL R9, R9, R6.reuse ;  /* 0x0000000609090220 */ /* 0x080fe20000400000 */
[----:B------:R-:W-:Y:S01]  /*21d0*/  FFMA R91, R150, R91, R79 ;  /* 0x0000005b965b7223 */ /* 0x000fe2000000004f */
[----:B------:R-:W-:Y:S01]  /*21e0*/  F2F.BF16.F32 R3, R11 ;  /* 0x0000000b00037304 */ /* 0x000fe20000202000 */
[-C--:B------:R-:W-:Y:S01]  /*21f0*/  FMUL R86, R87, R6.reuse ;  /* 0x0000000657567220 */ /* 0x080fe20000400000 */
[----:B------:R-:W-:Y:S01]  /*2200*/  FMNMX3 R0, R0, |R87|, |R89|, !PT ;  /* 0x4000005700007276 */ /* 0x000fe20007800459 */
[----:B------:R-:W-:Y:S01]  /*2210*/  @P0 FMUL R89, R89, R6 ;  /* 0x0000000659590220 */ /* 0x000fe20000400000 */
[-C--:B------:R-:W-:Y:S01]  /*2220*/  FMUL R92, R92, R84.reuse ;  /* 0x000000545c5c7220 */ /* 0x080fe20000400000 */
[----:B------:R-:W-:Y:S01]  /*2230*/  FMUL R93, R93, R84 ;  /* 0x000000545d5d7220 */ /* 0x000fe20000400000 */
[----:B------:R-:W-:Y:S01]  /*2240*/  FSEL R86, R87, R86, !P0 ;  /* 0x0000005657567208 */ /* 0x000fe20004000000 */
[----:B------:R-:W-:Y:S01]  /*2250*/  FFMA R87, R149, R90, R78 ;  /* 0x0000005a95577223 */ /* 0x000fe2000000004e */
[----:B------:R-:W0:Y:S01]  /*2260*/  F2F.BF16.F32 R9, R9 ;  /* 0x0000000900097304 */ /* 0x000e220000202000 */
[-C--:B------:R-:W-:Y:S01]  /*2270*/  FMUL R94, R94, R84.reuse ;  /* 0x000000545e5e7220 */ /* 0x080fe20000400000 */
[-C--:B------:R-:W-:Y:S01]  /*2280*/  FMUL R96, R96, R84.reuse ;  /* 0x0000005460607220 */ /* 0x080fe20000400000 */
[----:B------:R-:W-:Y:S01]  /*2290*/  FMUL R247, R100, R84 ;  /* 0x0000005464f77220 */ /* 0x000fe20000400000 */
[----:B------:R-:W-:Y:S01]  /*22a0*/  FMNMX3 R0, R0, |R87|, |R91|, !PT ;  /* 0x4000005700007276 */ /* 0x000fe2000780045b */
[----:B------:R-:W-:Y:S01]  /*22b0*/  @P0 FMUL R91, R91, R6 ;  /* 0x000000065b5b0220 */ /* 0x000fe20000400000 */
[----:B------:R-:W-:Y:S01]  /*22c0*/  FMUL R97, R97, R84 ;  /* 0x0000005461617220 */ /* 0x000fe20000400000 */
[----:B------:R-:W-:Y:S01]  /*22d0*/  FFMA R249, R147, R96, R68 ;  /* 0x0000006093f97223 */ /* 0x000fe20000000044 */
[----:B------:R-:W1:Y:S01]  /*22e0*/  F2F.BF16.F32 R8, R85 ;  /* 0x0000005500087304 */ /* 0x000e620000202000 */
[-C--:B------:R-:W-:Y:S01]  /*22f0*/  FMUL R245, R98, R84.reuse ;  /* 0x0000005462f57220 */ /* 0x080fe20000400000 */
[----:B------:R-:W-:Y:S01]  /*2300*/  FFMA R247, R143, R247, R64 ;  /* 0x000000f78ff77223 */ /* 0x000fe20000000040 */
[----:B------:R-:W-:Y:S01]  /*2310*/  FFMA R97, R140, R97, R69 ;  /* 0x000000618c617223 */ /* 0x000fe20000000045 */
[----:B------:R-:W-:Y:S01]  /*2320*/  FMUL R99, R99, R84 ;  /* 0x0000005463637220 */ /* 0x000fe20000400000 */
[----:B------:R-:W-:Y:S01]  /*2330*/  FMUL R88, R249, R6 ;  /* 0x00000006f9587220 */ /* 0x000fe20000400000 */
[----:B------:R-:W-:Y:S01]  /*2340*/  FFMA R245, R141, R245, R70 ;  /* 0x000000f58df57223 */ /* 0x000fe20000000046 */
[----:B------:R-:W-:Y:S01]  /*2350*/  FMUL R101, R101, R84 ;  /* 0x0000005465657220 */ /* 0x000fe20000400000 */
[----:B------:R2:W3:Y:S01]  /*2360*/  F2F.BF16.F32 R11, R10 ;  /* 0x0000000a000b7304 */ /* 0x0004e20000202000 */
[----:B------:R-:W-:Y:S01]  /*2370*/  FFMA R99, R142, R99, R71 ;  /* 0x000000638e637223 */ /* 0x000fe20000000047 */
[----:B------:R-:W-:Y:S01]  /*2380*/  FSEL R88, R249, R88, !P0 ;  /* 0x00000058f9587208 */ /* 0x000fe20004000000 */
[----:B------:R-:W-:Y:S01]  /*2390*/  FMUL R90, R245, R6 ;  /* 0x00000006f55a7220 */ /* 0x000fe20000400000 */
[-C--:B------:R-:W-:Y:S01]  /*23a0*/  FMUL R102, R102, R84.reuse ;  /* 0x0000005466667220 */ /* 0x080fe20000400000 */
[----:B------:R-:W-:Y:S01]  /*23b0*/  FFMA R101, R156, R101, R65 ;  /* 0x000000659c657223 */ /* 0x000fe20000000041 */
[-C--:B------:R-:W-:Y:S01]  /*23c0*/  FMUL R105, R105, R84.reuse ;  /* 0x0000005469697220 */ /* 0x080fe20000400000 */
[----:B------:R-:W-:Y:S01]  /*23d0*/  FMUL R107, R107, R84 ;  /* 0x000000546b6b7220 */ /* 0x000fe20000400000 */
[----:B------:R-:W4:Y:S01]  /*23e0*/  F2F.BF16.F32 R89, R89 ;  /* 0x0000005900597304 */ /* 0x000f220000202000 */
[----:B--2---:R-:W-:Y:S01]  /*23f0*/  FMUL R10, R87, R6 ;  /* 0x00000006570a7220 */ /* 0x004fe20000400000 */
[----:B------:R-:W-:Y:S01]  /*2400*/  FSEL R90, R245, R90, !P0 ;  /* 0x0000005af55a7208 */ /* 0x000fe20004000000 */
[----:B------:R-:W-:Y:S01]  /*2410*/  FFMA R107, R178, R107, R63 ;  /* 0x0000006bb26b7223 */ /* 0x000fe2000000003f */
[-C--:B------:R-:W-:Y:S01]  /*2420*/  FMUL R109, R109, R84.reuse ;  /* 0x000000546d6d7220 */ /* 0x080fe20000400000 */
[----:B------:R-:W-:Y:S01]  /*2430*/  FMUL R111, R111, R84 ;  /* 0x000000546f6f7220 */ /* 0x000fe20000400000 */
[----:B------:R-:W-:Y:S01]  /*2440*/  FSEL R87, R87, R10, !P0 ;  /* 0x0000000a57577208 */ /* 0x000fe20004000000 */
[----:B------:R-:W-:Y:S01]  /*2450*/  FMUL R119, R119, R84 ;  /* 0x0000005477777220 */ /* 0x000fe20000400000 */
[----:B------:R-:W2:Y:S01]  /*2460*/  F2F.BF16.F32 R91, R91 ;  /* 0x0000005b005b7304 */ /* 0x000ea20000202000 */
[----:B0-----:R-:W-:Y:S01]  /*2470*/  SHF.L.U32 R10, R9, 0x10, RZ ;  /* 0x00000010090a7819 */ /* 0x001fe200000006ff */
[----:B-1----:R-:W-:-:S04]  /*2480*/  IMAD.WIDE.U32 R8, R8, 0x10000, RZ ;  /* 0x0001000008087825 */ /* 0x002fc800078e00ff */
[----:B------:R-:W-:Y:S01]  /*2490*/  FFMA R109, R180, R109, R57 ;  /* 0x0000006db46d7223 */ /* 0x000fe20000000039 */
[-C--:B------:R-:W-:Y:S01]  /*24a0*/  FMUL R121, R121, R84.reuse ;  /* 0x0000005479797220 */ /* 0x080fe20000400000 */
[-C--:B------:R-:W-:Y:S01]  /*24b0*/  FMUL R124, R124, R84.reuse ;  /* 0x000000547c7c7220 */ /* 0x080fe20000400000 */
[----:B------:R-:W-:Y:S01]  /*24c0*/  FMUL R123, R123, R84 ;  /* 0x000000547b7b7220 */ /* 0x000fe20000400000 */
[----:B---3--:R-:W-:Y:S01]  /*24d0*/  LOP3.LUT R11, R10, R9, R11, 0xfe, !PT ;  /* 0x000000090a0b7212 */ /* 0x008fe200078efe0b */
[----:B------:R-:W0:Y:S01]  /*24e0*/  F2F.BF16.F32 R87, R87 ;  /* 0x0000005700577304 */ /* 0x000e220000202000 */
[----:B------:R-:W-:Y:S01]  /*24f0*/  LOP3.LUT R10, R8, R3, RZ, 0xfc, !PT ;  /* 0x00000003080a7212 */ /* 0x000fe200078efcff */
[----:B----4-:R-:W-:-:S04]  /*2500*/  IMAD.WIDE.U32 R8, R89, 0x10000, RZ ;  /* 0x0001000059087825 */ /* 0x010fc800078e00ff */
[-C--:B------:R-:W-:Y:S01]  /*2510*/  FMUL R89, R95, R84.reuse ;  /* 0x000000545f597220 */ /* 0x080fe20000400000 */
[-C--:B------:R-:W-:Y:S01]  /*2520*/  FMUL R125, R125, R84.reuse ;  /* 0x000000547d7d7220 */ /* 0x080fe20000400000 */
[-C--:B------:R-:W-:Y:S01]  /*2530*/  FMUL R129, R129, R84.reuse ;  /* 0x0000005481817220 */ /* 0x080fe20000400000 */
[-C--:B------:R-:W-:Y:S01]  /*2540*/  FMUL R131, R131, R84.reuse ;  /* 0x0000005483837220 */ /* 0x080fe20000400000 */
[----:B--2---:R-:W-:Y:S01]  /*2550*/  SHF.L.U32 R3, R91, 0x10, RZ ;  /* 0x000000105b037819 */ /* 0x004fe200000006ff */
[----:B------:R1:W2:Y:S01]  /*2560*/  F2F.BF16.F32 R85, R86 ;  /* 0x0000005600557304 */ /* 0x0002a20000202000 */
[----:B------:R-:W-:Y:S01]  /*2570*/  FFMA R89, R146, R89, R75 ;  /* 0x0000005992597223 */ /* 0x000fe2000000004b */
[-C--:B------:R-:W-:Y:S01]  /*2580*/  FMUL R133, R133, R84.reuse ;  /* 0x0000005485857220 */ /* 0x080fe20000400000 */
[-C--:B------:R-:W-:Y:S01]  /*2590*/  FMUL R135, R135, R84.reuse ;  /* 0x0000005487877220 */ /* 0x080fe20000400000 */
[-C--:B------:R-:W-:Y:S01]  /*25a0*/  FMUL R137, R137, R84.reuse ;  /* 0x0000005489897220 */ /* 0x080fe20000400000 */
[----:B------:R-:W-:Y:S01]  /*25b0*/  FMUL R139, R139, R84 ;  /* 0x000000548b8b7220 */ /* 0x000fe20000400000 */
[----:B------:R-:W-:Y:S01]  /*25c0*/  FFMA R133, R204, R133, R33 ;  /* 0x00000085cc857223 */ /* 0x000fe20000000021 */
[----:B0-----:R-:W-:Y:S01]  /*25d0*/  LOP3.LUT R9, R3, R9, R87, 0xfe, !PT ;  /* 0x0000000903097212 */ /* 0x001fe200078efe57 */
[----:B------:R-:W-:Y:S01]  /*25e0*/  FFMA R3, R151, R92, R72 ;  /* 0x0000005c97037223 */ /* 0x000fe20000000048 */
[----:B------:R-:W-:Y:S01]  /*25f0*/  FFMA R87, R144, R93, R73 ;  /* 0x0000005d90577223 */ /* 0x000fe20000000049 */
[----:B------:R-:W-:Y:S01]  /*2600*/  F2F.BF16.F32 R91, R88 ;  /* 0x00000058005b7304 */ /* 0x000fe20000202000 */
[----:B------:R-:W-:Y:S01]  /*2610*/  FFMA R135, R206, R135, R35 ;  /* 0x00000087ce877223 */ /* 0x000fe20000000023 */
[-C--:B-1----:R-:W-:Y:S01]  /*2620*/  FMUL R86, R3, R6.reuse ;  /* 0x0000000603567220 */ /* 0x082fe20000400000 */
[----:B------:R-:W-:Y:S01]  /*2630*/  FFMA R137, R208, R137, R29 ;  /* 0x00000089d0897223 */ /* 0x000fe2000000001d */
[----:B------:R-:W-:Y:S01]  /*2640*/  FMNMX3 R0, R0, |R3|, |R87|, !PT ;  /* 0x4000000300007276 */ /* 0x000fe20007800457 */
[----:B------:R-:W-:Y:S01]  /*2650*/  @P0 FMUL R87, R87, R6 ;  /* 0x0000000657570220 */ /* 0x000fe20000400000 */
[----:B--2---:R-:W-:Y:S01]  /*2660*/  LOP3.LUT R8, R8, R85, RZ, 0xfc, !PT ;  /* 0x0000005508087212 */ /* 0x004fe200078efcff */
[----:B------:R-:W-:Y:S01]  /*2670*/  FFMA R139, R210, R139, R31 ;  /* 0x0000008bd28b7223 */ /* 0x000fe2000000001f */
[----:B------:R-:W-:Y:S01]  /*2680*/  FSEL R85, R3, R86, !P0 ;  /* 0x0000005603557208 */ /* 0x000fe20004000000 */
[----:B------:R-:W-:Y:S01]  /*2690*/  FFMA R3, R145, R94, R74 ;  /* 0x0000005e91037223 */ /* 0x000fe2000000004a */
[----:B------:R-:W-:Y:S01]  /*26a0*/  F2F.BF16.F32 R95, R90 ;  /* 0x0000005a005f7304 */ /* 0x000fe20000202000 */
[-C--:B------:R-:W-:Y:S01]  /*26b0*/  FMUL R161, R161, R84.reuse ;  /* 0x00000054a1a17220 */ /* 0x080fe20000400000 */
[----:B------:R-:W-:Y:S01]  /*26c0*/  FMUL R163, R163, R84 ;  /* 0x00000054a3a37220 */ /* 0x000fe20000400000 */
[-C--:B------:R-:W-:Y:S01]  /*26d0*/  FMUL R86, R3, R6.reuse ;  /* 0x0000000603567220 */ /* 0x080fe20000400000 */
[----:B------:R-:W-:Y:S01]  /*26e0*/  FMNMX3 R0, R0, |R3|, |R89|, !PT ;  /* 0x4000000300007276 */ /* 0x000fe20007800459 */
[----:B------:R-:W-:Y:S01]  /*26f0*/  @P0 FMUL R89, R89, R6 ;  /* 0x0000000659590220 */ /* 0x000fe20000400000 */
[----:B------:R-:W-:Y:S01]  /*2700*/  FFMA R161, R212, R161, R25 ;  /* 0x000000a1d4a17223 */ /* 0x000fe20000000019 */
[----:B------:R-:W-:Y:S01]  /*2710*/  FFMA R163, R214, R163, R27 ;  /* 0x000000a3d6a37223 */ /* 0x000fe2000000001b */
[----:B------:R-:W-:Y:S01]  /*2720*/  FSEL R86, R3, R86, !P0 ;  /* 0x0000005603567208 */ /* 0x000fe20004000000 */
[----:B------:R-:W-:Y:S01]  /*2730*/  F2F.BF16.F32 R87, R87 ;  /* 0x0000005700577304 */ /* 0x000fe20000202000 */
[----:B------:R-:W-:Y:S01]  /*2740*/  FMNMX3 R0, R0, |R249|, |R97|, !PT ;  /* 0x400000f900007276 */ /* 0x000fe20007800461 */
[----:B------:R-:W-:Y:S01]  /*2750*/  @P0 FMUL R97, R97, R6 ;  /* 0x0000000661610220 */ /* 0x000fe20000400000 */
[-C--:B------:R-:W-:Y:S01]  /*2760*/  FMUL R249, R120, R84.reuse ;  /* 0x0000005478f97220 */ /* 0x080fe20000400000 */
[----:B------:R-:W-:Y:S01]  /*2770*/  FMUL R120, R162, R84 ;  /* 0x00000054a2787220 */ /* 0x000fe20000400000 */
[----:B------:R-:W-:Y:S01]  /*2780*/  FMNMX3 R0, R0, |R245|, |R99|, !PT ;  /* 0x400000f500007276 */ /* 0x000fe20007800463 */
[-C--:B------:R-:W-:Y:S01]  /*2790*/  @P0 FMUL R99, R99, R6.reuse ;  /* 0x0000000663630220 */ /* 0x080fe20000400000 */
[----:B------:R-:W-:Y:S01]  /*27a0*/  FFMA R249, R193, R249, R44 ;  /* 0x000000f9c1f97223 */ /* 0x000fe2000000002c */
[----:B------:R0:W-:Y:S01]  /*27b0*/  F2F.BF16.F32 R93, R86 ;  /* 0x00000056005d7304 */ /* 0x0001e20000202000 */
[----:B------:R-:W-:Y:S01]  /*27c0*/  FMNMX3 R0, R0, |R247|, |R101|, !PT ;  /* 0x400000f700007276 */ /* 0x000fe20007800465 */
[----:B------:R-:W-:Y:S01]  /*27d0*/  @P0 FMUL R101, R101, R6 ;  /* 0x0000000665650220 */ /* 0x000fe20000400000 */
[----:B------:R-:W-:Y:S01]  /*27e0*/  FFMA R120, R215, R120, R26 ;  /* 0x00000078d7787223 */ /* 0x000fe2000000001a */
[-C--:B------:R-:W-:Y:S01]  /*27f0*/  FMUL R165, R165, R84.reuse ;  /* 0x00000054a5a57220 */ /* 0x080fe20000400000 */
[-C--:B------:R-:W-:Y:S01]  /*2800*/  FMUL R167, R167, R84.reuse ;  /* 0x00000054a7a77220 */ /* 0x080fe20000400000 */
[-C--:B------:R-:W-:Y:S01]  /*2810*/  FMUL R169, R169, R84.reuse ;  /* 0x00000054a9a97220 */ /* 0x080fe20000400000 */
[----:B------:R-:W-:Y:S01]  /*2820*/  FMUL R171, R171, R84 ;  /* 0x00000054abab7220 */ /* 0x000fe20000400000 */
[----:B------:R-:W1:Y:S01]  /*2830*/  F2F.BF16.F32 R89, R89 ;  /* 0x0000005900597304 */ /* 0x000e620000202000 */
[----:B0-----:R-:W-:Y:S01]  /*2840*/  FMUL R86, R247, R6 ;  /* 0x00000006f7567220 */ /* 0x001fe20000400000 */
[----:B------:R-:W-:Y:S01]  /*2850*/  FFMA R167, R218, R167, R23 ;  /* 0x000000a7daa77223 */ /* 0x000fe20000000017 */
[----:B------:R-:W-:Y:S01]  /*2860*/  FFMA R169, R220, R169, R17 ;  /* 0x000000a9dca97223 */ /* 0x000fe20000000011 */
[----:B------:R-:W-:Y:S01]  /*2870*/  FFMA R171, R222, R171, R19 ;  /* 0x000000abdeab7223 */ /* 0x000fe20000000013 */
[----:B------:R-:W-:Y:S01]  /*2880*/  FMUL R173, R173, R84 ;  /* 0x00000054adad7220 */ /* 0x000fe20000400000 */
[----:B------:R-:W-:Y:S01]  /*2890*/  FSEL R3, R247, R86, !P0 ;  /* 0x00000056f7037208 */ /* 0x000fe20004000000 */
[----:B------:R-:W-:Y:S01]  /*28a0*/  FMUL R86, R103, R84 ;  /* 0x0000005467567220 */ /* 0x000fe20000400000 */
[----:B------:R-:W-:Y:S01]  /*28b0*/  FFMA R103, R159, R102, R66 ;  /* 0x000000669f677223 */ /* 0x000fe20000000042 */
[----:B------:R-:W0:Y:S01]  /*28c0*/  F2F.BF16.F32 R88, R97 ;  /* 0x0000006100587304 */ /* 0x000e220000202000 */
[----:B------:R-:W-:Y:S01]  /*28d0*/  FMUL R175, R175, R84 ;  /* 0x00000054afaf7220 */ /* 0x000fe20000400000 */
[----:B------:R-:W-:Y:S01]  /*28e0*/  FFMA R245, R158, R86, R67 ;  /* 0x000000569ef57223 */ /* 0x000fe20000000043 */
[----:B------:R-:W-:Y:S01]  /*28f0*/  FMUL R86, R103, R6 ;  /* 0x0000000667567220 */ /* 0x000fe20000400000 */
[----:B------:R-:W-:Y:S01]  /*2900*/  FFMA R173, R224, R173, R13 ;  /* 0x000000ade0ad7223 */ /* 0x000fe2000000000d */
[----:B------:R-:W-:Y:S01]  /*2910*/  FFMA R175, R246, R175, R15 ;  /* 0x000000aff6af7223 */ /* 0x000fe2000000000f */
[----:B-1----:R-:W-:-:S02]  /*2920*/  SHF.L.U32 R89, R89, 0x10, RZ ;  /* 0x0000001059597819 */ /* 0x002fc400000006ff */
[----:B------:R1:W2:Y:S01]  /*2930*/  F2F.BF16.F32 R90, R101 ;  /* 0x00000065005a7304 */ /* 0x0002a20000202000 */
[----:B------:R-:W-:Y:S01]  /*2940*/  FMNMX3 R0, R0, |R103|, |R245|, !PT ;  /* 0x4000006700007276 */ /* 0x000fe200078004f5 */
[----:B------:R-:W-:Y:S01]  /*2950*/  @P0 FMUL R245, R245, R6 ;  /* 0x00000006f5f50220 */ /* 0x000fe20000400000 */
[----:B------:R-:W-:Y:S01]  /*2960*/  FSEL R103, R103, R86, !P0 ;  /* 0x0000005667677208 */ /* 0x000fe20004000000 */
[----:B------:R-:W-:-:S04]  /*2970*/  IMAD.WIDE.U32 R86, R87, 0x10000, RZ ;  /* 0x0001000057567825 */ /* 0x000fc800078e00ff */
[----:B------:R-:W3:Y:S01]  /*2980*/  F2F.BF16.F32 R99, R99 ;  /* 0x0000006300637304 */ /* 0x000ee20000202000 */
[----:B------:R-:W-:Y:S01]  /*2990*/  LOP3.LUT R87, R89, R87, R93, 0xfe, !PT ;  /* 0x0000005759577212 */ /* 0x000fe200078efe5d */
[----:B0-----:R-:W-:-:S04]  /*29a0*/  IMAD.WIDE.U32 R88, R88, 0x10000, RZ ;  /* 0x0001000058587825 */ /* 0x001fc800078e00ff */
[-C--:B-1----:R-:W-:Y:S01]  /*29b0*/  FMUL R101, R104, R84.reuse ;  /* 0x0000005468657220 */ /* 0x082fe20000400000 */
[----:B------:R-:W-:Y:S01]  /*29c0*/  FMUL R93, R106, R84 ;  /* 0x000000546a5d7220 */ /* 0x000fe20000400000 */
[----:B------:R-:W-:Y:S01]  /*29d0*/  FMUL R104, R249, R6 ;  /* 0x00000006f9687220 */ /* 0x000fe20000400000 */
[----:B------:R-:W-:Y:S01]  /*29e0*/  FMUL R106, R174, R84 ;  /* 0x00000054ae6a7220 */ /* 0x000fe20000400000 */
[----:B------:R-:W-:Y:S01]  /*29f0*/  LOP3.LUT R88, R88, R91, RZ, 0xfc, !PT ;  /* 0x0000005b58587212 */ /* 0x000fe200078efcff */
[----:B------:R-:W0:Y:S01]  /*2a00*/  F2F.BF16.F32 R3, R3 ;  /* 0x0000000300037304 */ /* 0x000e220000202000 */
[----:B--2---:R-:W-:-:S04]  /*2a10*/  IMAD.WIDE.U32 R90, R90, 0x10000, RZ ;  /* 0x000100005a5a7825 */ /* 0x004fc800078e00ff */
[----:B------:R-:W-:Y:S01]  /*2a20*/  FFMA R101, R177, R101, R60 ;  /* 0x00000065b1657223 */ /* 0x000fe2000000003c */
[----:B------:R-:W-:Y:S01]  /*2a30*/  FFMA R93, R179, R93, R62 ;  /* 0x0000005db35d7223 */ /* 0x000fe2000000003e */
[----:B------:R-:W-:Y:S02]  /*2a40*/  FFMA R106, R227, R106, R14 ;  /* 0x0000006ae36a7223 */ /* 0x000fe4000000000e */
[-C--:B------:R-:W-:Y:S01]  /*2a50*/  FMUL R92, R101, R6.reuse ;  /* 0x00000006655c7220 */ /* 0x080fe20000400000 */
[----:B---3--:R-:W-:Y:S01]  /*2a60*/  SHF.L.U32 R99, R99, 0x10, RZ ;  /* 0x0000001063637819 */ /* 0x008fe200000006ff */
[----:B------:R-:W1:Y:S01]  /*2a70*/  F2F.BF16.F32 R245, R245 ;  /* 0x000000f500f57304 */ /* 0x000e620000202000 */
[----:B------:R-:W-:Y:S02]  /*2a80*/  FMUL R94, R93, R6 ;  /* 0x000000065d5e7220 */ /* 0x000fe40000400000 */
[----:B------:R-:W-:Y:S01]  /*2a90*/  LOP3.LUT R89, R99, R89, R95, 0xfe, !PT ;  /* 0x0000005963597212 */ /* 0x000fe200078efe5f */
[----:B------:R-:W-:Y:S01]  /*2aa0*/  FMUL R99, R108, R84 ;  /* 0x000000546c637220 */ /* 0x000fe20000400000 */
[----:B------:R-:W-:Y:S01]  /*2ab0*/  FSEL R92, R101, R92, !P0 ;  /* 0x0000005c655c7208 */ /* 0x000fe20004000000 */
[----:B------:R-:W-:Y:S01]  /*2ac0*/  FMUL R108, R172, R84 ;  /* 0x00000054ac6c7220 */ /* 0x000fe20000400000 */
[----:B0-----:R-:W-:Y:S01]  /*2ad0*/  LOP3.LUT R90, R90, R3, RZ, 0xfc, !PT ;  /* 0x000000035a5a7212 */ /* 0x001fe200078efcff */
[----:B------:R-:W0:Y:S01]  /*2ae0*/  F2F.BF16.F32 R103, R103 ;  /* 0x0000006700677304 */ /* 0x000e220000202000 */
[----:B------:R-:W-:Y:S01]  /*2af0*/  FFMA R3, R176, R105, R61 ;  /* 0x00000069b0037223 */ /* 0x000fe2000000003d */
[----:B------:R-:W-:Y:S01]  /*2b00*/  FFMA R99, R181, R99, R56 ;  /* 0x00000063b5637223 */ /* 0x000fe20000000038 */
[----:B------:R-:W-:Y:S01]  /*2b10*/  FSEL R94, R93, R94, !P0 ;  /* 0x0000005e5d5e7208 */ /* 0x000fe20004000000 */
[-C--:B------:R-:W-:Y:S01]  /*2b20*/  FMUL R105, R114, R84.reuse ;  /* 0x0000005472697220 */ /* 0x080fe20000400000 */
[----:B------:R-:W-:Y:S01]  /*2b30*/  FMUL R114, R164, R84 ;  /* 0x00000054a4727220 */ /* 0x000fe20000400000 */
[----:B------:R-:W-:Y:S01]  /*2b40*/  FMNMX3 R0, R0, |R101|, |R3|, !PT ;  /* 0x4000006500007276 */ /* 0x000fe20007800403 */
[-C--:B------:R-:W-:Y:S01]  /*2b50*/  FMUL R96, R99, R6.reuse ;  /* 0x0000000663607220 */ /* 0x080fe20000400000 */
[----:B------:R-:W2:Y:S01]  /*2b60*/  F2F.BF16.F32 R85, R85 ;  /* 0x0000005500557304 */ /* 0x000ea20000202000 */
[----:B-1----:R-:W-:Y:S01]  /*2b70*/  SHF.L.U32 R245, R245, 0x10, RZ ;  /* 0x00000010f5f57819 */ /* 0x002fe200000006ff */
[-C--:B------:R-:W-:Y:S01]  /*2b80*/  @P0 FMUL R3, R3, R6.reuse ;  /* 0x0000000603030220 */ /* 0x080fe20000400000 */
[----:B------:R-:W-:Y:S01]  /*2b90*/  FMNMX3 R0, R0, |R93|, |R107|, !PT ;  /* 0x4000005d00007276 */ /* 0x000fe2000780046b */
[----:B------:R-:W-:Y:S01]  /*2ba0*/  @P0 FMUL R107, R107, R6 ;  /* 0x000000066b6b0220 */ /* 0x000fe20000400000 */
[----:B------:R-:W-:Y:S01]  /*2bb0*/  FFMA R105, R187, R105, R54 ;  /* 0x00000069bb697223 */ /* 0x000fe20000000036 */
[----:B------:R-:W-:Y:S01]  /*2bc0*/  FFMA R101, R182, R111, R59 ;  /* 0x0000006fb6657223 */ /* 0x000fe2000000003b */
[----:B0-----:R-:W-:Y:S01]  /*2bd0*/  LOP3.LUT R91, R245, R91, R103, 0xfe, !PT ;  /* 0x0000005bf55b7212 */ /* 0x001fe200078efe67 */
[----:B------:R-:W-:Y:S01]  /*2be0*/  FMUL R103, R110, R84 ;  /* 0x000000546e677220 */ /* 0x000fe20000400000 */
[----:B------:R-:W-:Y:S01]  /*2bf0*/  F2F.BF16.F32 R95, R92 ;  /* 0x0000005c005f7304 */ /* 0x000fe20000202000 */
[----:B------:R-:W-:Y:S01]  /*2c00*/  FMNMX3 R0, R0, |R99|, |R109|, !PT ;  /* 0x4000006300007276 */ /* 0x000fe2000780046d */
[----:B------:R-:W-:Y:S01]  /*2c10*/  @P0 FMUL R109, R109, R6 ;  /* 0x000000066d6d0220 */ /* 0x000fe20000400000 */
[----:B------:R-:W-:Y:S01]  /*2c20*/  FFMA R103, R183, R103, R58 ;  /* 0x00000067b7677223 */ /* 0x000fe2000000003a */
[-C--:B------:R-:W-:Y:S01]  /*2c30*/  FMUL R245, R122, R84.reuse ;  /* 0x000000547af57220 */ /* 0x080fe20000400000 */
[-C--:B------:R-:W-:Y:S01]  /*2c40*/  FMUL R111, R116, R84.reuse ;  /* 0x00000054746f7220 */ /* 0x080fe20000400000 */
[----:B--2---:R-:W-:Y:S01]  /*2c50*/  LOP3.LUT R86, R86, R85, RZ, 0xfc, !PT ;  /* 0x0000005556567212 */ /* 0x004fe200078efcff */
[----:B------:R-:W-:Y:S01]  /*2c60*/  FMUL R122, R136, R84 ;  /* 0x00000054887a7220 */ /* 0x000fe20000400000 */
[----:B------:R-:W-:Y:S01]  /*2c70*/  FSEL R85, R99, R96, !P0 ;  /* 0x0000006063557208 */ /* 0x000fe20004000000 */
[----:B------:R0:W-:Y:S01]  /*2c80*/  F2F.BF16.F32 R97, R94 ;  /* 0x0000005e00617304 */ /* 0x0001e20000202000 */
[----:B------:R-:W-:Y:S01]  /*2c90*/  FMUL R96, R103, R6 ;  /* 0x0000000667607220 */ /* 0x000fe20000400000 */
[----:B------:R-:W-:Y:S01]  /*2ca0*/  FFMA R245, R195, R245, R46 ;  /* 0x000000f5c3f57223 */ /* 0x000fe2000000002e */
[----:B------:R-:W-:Y:S01]  /*2cb0*/  FFMA R111, R189, R111, R48 ;  /* 0x0000006fbd6f7223 */ /* 0x000fe20000000030 */
[----:B------:R-:W-:Y:S01]  /*2cc0*/  FFMA R136, R196, R125, R41 ;  /* 0x0000007dc4887223 */ /* 0x000fe20000000029 */
[----:B------:R-:W-:Y:S01]  /*2cd0*/  FMUL R116, R130, R84 ;  /* 0x0000005482747220 */ /* 0x000fe20000400000 */
[----:B------:R-:W-:Y:S01]  /*2ce0*/  FSEL R96, R103, R96, !P0 ;  /* 0x0000006067607208 */ /* 0x000fe20004000000 */
[-C--:B------:R-:W-:Y:S01]  /*2cf0*/  FMUL R130, R132, R84.reuse ;  /* 0x0000005484827220 */ /* 0x080fe20000400000 */
[----:B------:R-:W1:Y:S01]  /*2d00*/  F2F.BF16.F32 R92, R3 ;  /* 0x00000003005c7304 */ /* 0x000e620000202000 */
[----:B0-----:R-:W-:Y:S01]  /*2d10*/  FMUL R94, R112, R84 ;  /* 0x00000054705e7220 */ /* 0x001fe20000400000 */
[----:B------:R-:W-:Y:S01]  /*2d20*/  FMNMX3 R103, R0, |R103|, |R101|, !PT ;  /* 0x4000006700677276 */ /* 0x000fe20007800465 */
[----:B------:R-:W-:Y:S01]  /*2d30*/  @P0 FMUL R101, R101, R6 ;  /* 0x0000000665650220 */ /* 0x000fe20000400000 */
[----:B------:R-:W-:Y:S01]  /*2d40*/  FMUL R112, R128, R84 ;  /* 0x0000005480707220 */ /* 0x000fe20000400000 */
[----:B------:R-:W-:Y:S01]  /*2d50*/  FFMA R94, R185, R94, R52 ;  /* 0x0000005eb95e7223 */ /* 0x000fe20000000034 */
[----:B------:R-:W-:Y:S01]  /*2d60*/  FFMA R128, R190, R119, R51 ;  /* 0x00000077be807223 */ /* 0x000fe20000000033 */
[-C--:B------:R-:W-:Y:S01]  /*2d70*/  FMUL R0, R111, R6.reuse ;  /* 0x000000066f007220 */ /* 0x080fe20000400000 */
[----:B------:R-:W0:Y:S01]  /*2d80*/  F2F.BF16.F32 R107, R107 ;  /* 0x0000006b006b7304 */ /* 0x000e220000202000 */
[----:B------:R-:W-:Y:S01]  /*2d90*/  FMUL R93, R94, R6 ;  /* 0x000000065e5d7220 */ /* 0x000fe20000400000 */
[----:B------:R-:W-:Y:S01]  /*2da0*/  FMUL R132, R160, R84 ;  /* 0x00000054a0847220 */ /* 0x000fe20000400000 */
[----:B------:R-:W-:Y:S01]  /*2db0*/  FFMA R112, R201, R112, R36 ;  /* 0x00000070c9707223 */ /* 0x000fe20000000024 */
[----:B------:R-:W-:Y:S01]  /*2dc0*/  FSEL R0, R111, R0, !P0 ;  /* 0x000000006f007208 */ /* 0x000fe20004000000 */
[----:B------:R-:W-:Y:S01]  /*2dd0*/  FFMA R116, R203, R116, R38 ;  /* 0x00000074cb747223 */ /* 0x000fe20000000026 */
[----:B------:R-:W-:Y:S01]  /*2de0*/  FSEL R98, R94, R93, !P0 ;  /* 0x0000005d5e627208 */ /* 0x000fe20004000000 */
[----:B-1----:R-:W-:Y:S01]  /*2df0*/  IMAD.WIDE.U32 R92, R92, 0x10000, RZ ;  /* 0x000100005c5c7825 */ /* 0x002fe200078e00ff */
[----:B------:R1:W-:Y:S03]  /*2e00*/  F2F.BF16.F32 R247, R96 ;  /* 0x0000006000f77304 */ /* 0x0003e60000202000 */
[----:B------:R-:W-:Y:S01]  /*2e10*/  FFMA R130, R205, R130, R32 ;  /* 0x00000082cd827223 */ /* 0x000fe20000000020 */
[----:B------:R-:W-:Y:S01]  /*2e20*/  FFMA R122, R209, R122, R28 ;  /* 0x0000007ad17a7223 */ /* 0x000fe2000000001c */
[----:B------:R-:W-:Y:S01]  /*2e30*/  FFMA R132, R213, R132, R24 ;  /* 0x00000084d5847223 */ /* 0x000fe20000000018 */
[----:B------:R-:W-:Y:S01]  /*2e40*/  LOP3.LUT R92, R92, R95, RZ, 0xfc, !PT ;  /* 0x0000005f5c5c7212 */ /* 0x000fe200078efcff */
[----:B------:R-:W-:Y:S01]  /*2e50*/  FMUL R110, R168, R84 ;  /* 0x00000054a86e7220 */ /* 0x000fe20000400000 */
[-C--:B------:R-:W-:Y:S01]  /*2e60*/  FMUL R119, R122, R6.reuse ;  /* 0x000000067a777220 */ /* 0x080fe20000400000 */
[----:B0-----:R-:W-:Y:S01]  /*2e70*/  SHF.L.U32 R107, R107, 0x10, RZ ;  /* 0x000000106b6b7819 */ /* 0x001fe200000006ff */
[----:B------:R-:W-:Y:S01]  /*2e80*/  F2F.BF16.F32 R3, R98 ;  /* 0x0000006200037304 */ /* 0x000fe20000202000 */
[----:B-1----:R-:W-:Y:S01]  /*2e90*/  FMUL R96, R105, R6 ;  /* 0x0000000669607220 */ /* 0x002fe20000400000 */
[----:B------:R-:W-:Y:S01]  /*2ea0*/  FFMA R114, R217, R114, R20 ;  /* 0x00000072d9727223 */ /* 0x000fe20000000014 */
[----:B------:R-:W-:Y:S01]  /*2eb0*/  LOP3.LUT R93, R107, R93, R97, 0xfe, !PT ;  /* 0x0000005d6b5d7212 */ /* 0x000fe200078efe61 */
[-C--:B------:R-:W-:Y:S01]  /*2ec0*/  FMUL R97, R113, R84.reuse ;  /* 0x0000005471617220 */ /* 0x080fe20000400000 */
[----:B------:R-:W-:Y:S01]  /*2ed0*/  FMUL R107, R118, R84 ;  /* 0x00000054766b7220 */ /* 0x000fe20000400000 */
[----:B------:R-:W-:Y:S01]  /*2ee0*/  FSEL R99, R105, R96, !P0 ;  /* 0x0000006069637208 */ /* 0x000fe20004000000 */
[-C--:B------:R-:W-:Y:S01]  /*2ef0*/  FMUL R118, R138, R84.reuse ;  /* 0x000000548a767220 */ /* 0x080fe20000400000 */
[----:B------:R-:W0:Y:S01]  /*2f00*/  F2F.BF16.F32 R96, R109 ;  /* 0x0000006d00607304 */ /* 0x000e220000202000 */
[----:B------:R-:W-:Y:S01]  /*2f10*/  FFMA R97, R184, R97, R53 ;  /* 0x00000061b8617223 */ /* 0x000fe20000000035 */
[----:B------:R-:W-:Y:S01]  /*2f20*/  FFMA R107, R191, R107, R50 ;  /* 0x0000006bbf6b7223 */ /* 0x000fe20000000032 */
[----:B------:R-:W-:Y:S01]  /*2f30*/  FMUL R138, R127, R84 ;  /* 0x000000547f8a7220 */ /* 0x000fe20000400000 */
[----:B------:R-:W-:Y:S01]  /*2f40*/  FFMA R118, R211, R118, R30 ;  /* 0x00000076d3767223 */ /* 0x000fe2000000001e */
[----:B------:R-:W-:Y:S01]  /*2f50*/  FSEL R251, R122, R119, !P0 ;  /* 0x000000777afb7208 */ /* 0x000fe20004000000 */
[----:B------:R-:W-:Y:S01]  /*2f60*/  FMUL R100, R107, R6 ;  /* 0x000000066b647220 */ /* 0x000fe20000400000 */
[----:B------:R-:W-:Y:S01]  /*2f70*/  FMNMX3 R102, R103, |R94|, |R97|, !PT ;  /* 0x4000005e67667276 */ /* 0x000fe20007800461 */
[----:B------:R-:W1:Y:S01]  /*2f80*/  F2F.BF16.F32 R98, R101 ;  /* 0x0000006500627304 */ /* 0x000e620000202000 */
[----:B------:R-:W-:Y:S01]  /*2f90*/  FFMA R138, R198, R138, R43 ;  /* 0x0000008ac68a7223 */ /* 0x000fe2000000002b */
[----:B------:R-:W-:Y:S01]  /*2fa0*/  @P0 FMUL R97, R97, R6 ;  /* 0x0000000661610220 */ /* 0x000fe20000400000 */
[----:B------:R-:W-:Y:S01]  /*2fb0*/  FSEL R100, R107, R100, !P0 ;  /* 0x000000646b647208 */ /* 0x000fe20004000000 */
[----:B------:R-:W-:Y:S01]  /*2fc0*/  FMUL R119, R118, R6 ;  /* 0x0000000676777220 */ /* 0x000fe20000400000 */
[----:B------:R-:W-:Y:S01]  /*2fd0*/  FSEL R103, R249, R104, !P0 ;  /* 0x00000068f9677208 */ /* 0x000fe20004000000 */
[----:B------:R-:W-:Y:S01]  /*2fe0*/  FFMA R110, R221, R110, R16 ;  /* 0x0000006edd6e7223 */ /* 0x000fe20000000010 */
[----:B0-----:R-:W-:-:S04]  /*2ff0*/  IMAD.WIDE.U32 R94, R96, 0x10000, RZ ;  /* 0x00010000605e7825 */ /* 0x001fc800078e00ff */
[----:B------:R-:W-:Y:S01]  /*3000*/  FMUL R96, R245, R6 ;  /* 0x00000006f5607220 */ /* 0x000fe20000400000 */
[----:B------:R-:W0:Y:S01]  /*3010*/  F2F.BF16.F32 R85, R85 ;  /* 0x0000005500557304 */ /* 0x000e220000202000 */
[----:B------:R-:W-:Y:S01]  /*3020*/  FSEL R119, R118, R119, !P0 ;  /* 0x0000007776777208 */ /* 0x000fe20004000000 */
[----:B------:R-:W-:Y:S02]  /*3030*/  FFMA R108, R225, R108, R12 ;  /* 0x0000006ce16c7223 */ /* 0x000fe4000000000c */
[----:B------:R-:W-:Y:S01]  /*3040*/  FSEL R109, R245, R96, !P0 ;  /* 0x00000060f56d7208 */ /* 0x000fe20004000000 */
[----:B------:R-:W-:Y:S01]  /*3050*/  FMUL R96, R115, R84 ;  /* 0x0000005473607220 */ /* 0x000fe20000400000 */
[----:B-1----:R-:W-:Y:S02]  /*3060*/  SHF.L.U32 R98, R98, 0x10, RZ ;  /* 0x0000001062627819 */ /* 0x002fe400000006ff */
[----:B------:R1:W-:Y:S01]  /*3070*/  F2F.BF16.F32 R101, R100 ;  /* 0x0000006400657304 */ /* 0x0003e20000202000 */
[----:B------:R-:W-:Y:S01]  /*3080*/  FFMA R96, R186, R96, R55 ;  /* 0x00000060ba607223 */ /* 0x000fe20000000037 */
[----:B------:R-:W-:Y:S01]  /*3090*/  LOP3.LUT R95, R98, R95, R247, 0xfe, !PT ;  /* 0x0000005f625f7212 */ /* 0x000fe200078efef7 */
[----:B------:R-:W-:Y:S01]  /*30a0*/  FMUL R98, R126, R84 ;  /* 0x000000547e627220 */ /* 0x000fe20000400000 */
[----:B------:R-:W-:Y:S01]  /*30b0*/  FFMA R126, R192, R121, R45 ;  /* 0x00000079c07e7223 */ /* 0x000fe2000000002d */
[----:B------:R-:W-:Y:S01]  /*30c0*/  FMUL R121, R120, R6 ;  /* 0x0000000678797220 */ /* 0x000fe20000400000 */
[----:B------:R-:W-:Y:S01]  /*30d0*/  FMNMX3 R102, R102, |R105|, |R96|, !PT ;  /* 0x4000006966667276 */ /* 0x000fe20007800460 */
[----:B------:R-:W-:Y:S01]  /*30e0*/  FFMA R98, R199, R98, R42 ;  /* 0x00000062c7627223 */ /* 0x000fe2000000002a */
[----:B0-----:R-:W-:Y:S01]  /*30f0*/  LOP3.LUT R94, R94, R85, RZ, 0xfc, !PT ;  /* 0x000000555e5e7212 */ /* 0x001fe200078efcff */
[----:B-1----:R-:W-:Y:S01]  /*3100*/  FMUL R100, R117, R84 ;  /* 0x0000005475647220 */ /* 0x002fe20000400000 */
[----:B------:R-:W-:Y:S01]  /*3110*/  FFMA R85, R197, R124, R40 ;  /* 0x0000007cc5557223 */ /* 0x000fe20000000028 */
[----:B------:R-:W-:Y:S01]  /*3120*/  FMUL R124, R134, R84 ;  /* 0x00000054867c7220 */ /* 0x000fe20000400000 */
[----:B------:R-:W-:Y:S01]  /*3130*/  FFMA R134, R194, R123, R47 ;  /* 0x0000007bc2867223 */ /* 0x000fe2000000002f */
[----:B------:R-:W-:Y:S01]  /*3140*/  FFMA R100, R188, R100, R49 ;  /* 0x00000064bc647223 */ /* 0x000fe20000000031 */
[-C--:B------:R-:W-:Y:S01]  /*3150*/  FMUL R115, R98, R6.reuse ;  /* 0x0000000662737220 */ /* 0x080fe20000400000 */
[----:B------:R-:W-:Y:S01]  /*3160*/  @P0 FMUL R96, R96, R6 ;  /* 0x0000000660600220 */ /* 0x000fe20000400000 */
[----:B------:R-:W0:Y:S01]  /*3170*/  F2F.BF16.F32 R97, R97 ;  /* 0x0000006100617304 */ /* 0x000e220000202000 */
[----:B------:R-:W-:Y:S01]  /*3180*/  FFMA R124, R207, R124, R34 ;  /* 0x0000007ccf7c7223 */ /* 0x000fe20000000022 */
[----:B------:R-:W-:Y:S01]  /*3190*/  FMNMX3 R102, R102, |R111|, |R100|, !PT ;  /* 0x4000006f66667276 */ /* 0x000fe20007800464 */
[-C--:B------:R-:W-:Y:S01]  /*31a0*/  FMUL R111, R112, R6.reuse ;  /* 0x00000006706f7220 */ /* 0x080fe20000400000 */
[----:B------:R-:W-:Y:S01]  /*31b0*/  FSEL R105, R98, R115, !P0 ;  /* 0x0000007362697208 */ /* 0x000fe20004000000 */
[-C--:B------:R-:W-:Y:S01]  /*31c0*/  @P0 FMUL R100, R100, R6.reuse ;  /* 0x0000000664640220 */ /* 0x080fe20000400000 */
[----:B------:R-:W-:Y:S01]  /*31d0*/  FMNMX3 R102, R102, |R107|, |R128|, !PT ;  /* 0x4000006b66667276 */ /* 0x000fe20007800480 */
[-C--:B------:R-:W-:Y:S01]  /*31e0*/  @P0 FMUL R128, R128, R6.reuse ;  /* 0x0000000680800220 */ /* 0x080fe20000400000 */
[----:B------:R-:W-:Y:S01]  /*31f0*/  FSEL R111, R112, R111, !P0 ;  /* 0x0000006f706f7208 */ /* 0x000fe20004000000 */
[----:B------:R-:W-:Y:S01]  /*3200*/  F2F.BF16.F32 R99, R99 ;  /* 0x0000006300637304 */ /* 0x000fe20000202000 */
[----:B------:R-:W-:Y:S01]  /*3210*/  FMNMX3 R102, R102, |R249|, |R126|, !PT ;  /* 0x400000f966667276 */ /* 0x000fe2000780047e */
[CC--:B------:R-:W-:Y:S01]  /*3220*/  FMUL R104, R85.reuse, R6.reuse ;  /* 0x0000000655687220 */ /* 0x0c0fe20000400000 */
[-C--:B------:R-:W-:Y:S01]  /*3230*/  @P0 FMUL R126, R126, R6.reuse ;  /* 0x000000067e7e0220 */ /* 0x080fe20000400000 */
[-C--:B------:R-:W-:Y:S01]  /*3240*/  FMUL R115, R116, R6.reuse ;  /* 0x0000000674737220 */ /* 0x080fe20000400000 */
[----:B------:R-:W-:Y:S01]  /*3250*/  FMNMX3 R102, R102, |R245|, |R134|, !PT ;  /* 0x400000f566667276 */ /* 0x000fe20007800486 */
[----:B------:R-:W-:Y:S01]  /*3260*/  @P0 FMUL R134, R134, R6 ;  /* 0x0000000686860220 */ /* 0x000fe20000400000 */
[----:B------:R-:W-:Y:S01]  /*3270*/  FSEL R104, R85, R104, !P0 ;  /* 0x0000006855687208 */ /* 0x000fe20004000000 */
[----:B------:R-:W-:Y:S01]  /*3280*/  F2F.BF16.F32 R100, R100 ;  /* 0x0000006400647304 */ /* 0x000fe20000202000 */
[----:B------:R-:W-:Y:S01]  /*3290*/  FMNMX3 R160, R102, |R85|, |R136|, !PT ;  /* 0x4000005566a07276 */ /* 0x000fe20007800488 */
[-C--:B------:R-:W-:Y:S01]  /*32a0*/  FMUL R85, R132, R6.reuse ;  /* 0x0000000684557220 */ /* 0x080fe20000400000 */
[----:B------:R-:W-:Y:S01]  /*32b0*/  @P0 FMUL R136, R136, R6 ;  /* 0x0000000688880220 */ /* 0x000fe20000400000 */
[----:B------:R-:W-:Y:S01]  /*32c0*/  FMUL R102, R166, R84 ;  /* 0x00000054a6667220 */ /* 0x000fe20000400000 */
[----:B------:R-:W-:Y:S01]  /*32d0*/  FMNMX3 R162, R160, |R98|, |R138|, !PT ;  /* 0x40000062a0a27276 */ /* 0x000fe2000780048a */
[----:B------:R-:W-:Y:S01]  /*32e0*/  FFMA R160, R200, R129, R37 ;  /* 0x00000081c8a07223 */ /* 0x000fe20000000025 */
[----:B------:R-:W-:Y:S01]  /*32f0*/  @P0 FMUL R138, R138, R6 ;  /* 0x000000068a8a0220 */ /* 0x000fe20000400000 */
[----:B------:R0:W1:Y:S01]  /*3300*/  F2F.BF16.F32 R98, R96 ;  /* 0x0000006000627304 */ /* 0x0000620000202000 */
[----:B------:R-:W-:Y:S01]  /*3310*/  FSEL R85, R132, R85, !P0 ;  /* 0x0000005584557208 */ /* 0x000fe20004000000 */
[----:B------:R-:W-:Y:S01]  /*3320*/  FFMA R102, R219, R102, R22 ;  /* 0x00000066db667223 */ /* 0x000fe20000000016 */
[----:B------:R-:W-:Y:S01]  /*3330*/  FMNMX3 R112, R162, |R112|, |R160|, !PT ;  /* 0x40000070a2707276 */ /* 0x000fe200078004a0 */
[----:B------:R-:W-:Y:S01]  /*3340*/  FFMA R162, R202, R131, R39 ;  /* 0x00000083caa27223 */ /* 0x000fe20000000027 */
[-C--:B------:R-:W-:Y:S01]  /*3350*/  @P0 FMUL R160, R160, R6.reuse ;  /* 0x00000006a0a00220 */ /* 0x080fe20000400000 */
[----:B------:R-:W-:Y:S01]  /*3360*/  FMUL R123, R114, R6 ;  /* 0x00000006727b7220 */ /* 0x000fe20000400000 */
[----:B------:R-:W-:Y:S01]  /*3370*/  FSEL R121, R120, R121, !P0 ;  /* 0x0000007978797208 */ /* 0x000fe20004000000 */
[----:B------:R-:W2:Y:S01]  /*3380*/  F2F.BF16.F32 R129, R128 ;  /* 0x0000008000817304 */ /* 0x000ea20000202000 */
[----:B------:R-:W-:Y:S01]  /*3390*/  FMNMX3 R112, R112, |R116|, |R162|, !PT ;  /* 0x4000007470707276 */ /* 0x000fe200078004a2 */
[----:B0-----:R-:W-:-:S04]  /*33a0*/  IMAD.WIDE.U32 R96, R97, 0x10000, RZ ;  /* 0x0001000061607825 */ /* 0x001fc800078e00ff */
[----:B------:R-:W-:Y:S01]  /*33b0*/  @P0 FMUL R162, R162, R6 ;  /* 0x00000006a2a20220 */ /* 0x000fe20000400000 */
[----:B------:R-:W-:Y:S02]  /*33c0*/  FSEL R123, R114, R123, !P0 ;  /* 0x0000007b727b7208 */ /* 0x000fe40004000000 */
[----:B------:R-:W-:Y:S01]  /*33d0*/  FMNMX3 R112, R112, |R130|, |R133|, !PT ;  /* 0x4000008270707276 */ /* 0x000fe20007800485 */
[----:B------:R-:W-:Y:S01]  /*33e0*/  @P0 FMUL R133, R133, R6 ;  /* 0x0000000685850220 */ /* 0x000fe20000400000 */
[----:B------:R-:W0:Y:S01]  /*33f0*/  F2F.BF16.F32 R131, R126 ;  /* 0x0000007e00837304 */ /* 0x000e220000202000 */
[----:B-1----:R-:W-:Y:S02]  /*3400*/  SHF.L.U32 R98, R98, 0x10, RZ ;  /* 0x0000001062627819 */ /* 0x002fe400000006ff */
[----:B------:R-:W-:Y:S01]  /*3410*/  FMNMX3 R112, R112, |R124|, |R135|, !PT ;  /* 0x4000007c70707276 */ /* 0x000fe20007800487 */
[----:B------:R-:W-:Y:S01]  /*3420*/  @P0 FMUL R135, R135, R6 ;  /* 0x0000000687870220 */ /* 0x000fe20000400000 */
[----:B------:R-:W-:Y:S01]  /*3430*/  LOP3.LUT R97, R98, R97, R99, 0xfe, !PT ;  /* 0x0000006162617212 */ /* 0x000fe200078efe63 */
[----:B------:R-:W-:Y:S01]  /*3440*/  IMAD.WIDE.U32 R98, R100, 0x10000, RZ ;  /* 0x0001000064627825 */ /* 0x000fe200078e00ff */
[----:B------:R-:W-:Y:S01]  /*3450*/  FMNMX3 R122, R112, |R122|, |R137|, !PT ;  /* 0x4000007a707a7276 */ /* 0x000fe20007800489 */
[----:B------:R-:W1:Y:S01]  /*3460*/  F2F.BF16.F32 R103, R103 ;  /* 0x0000006700677304 */ /* 0x000e620000202000 */
[----:B--2---:R-:W-:Y:S01]  /*3470*/  SHF.L.U32 R100, R129, 0x10, RZ ;  /* 0x0000001081647819 */ /* 0x004fe200000006ff */
[----:B------:R-:W-:Y:S01]  /*3480*/  FFMA R129, R216, R165, R21 ;  /* 0x000000a5d8817223 */ /* 0x000fe20000000015 */
[----:B------:R-:W-:Y:S01]  /*3490*/  FMNMX3 R118, R122, |R118|, |R139|, !PT ;  /* 0x400000767a767276 */ /* 0x000fe2000780048b */
[-C--:B------:R-:W-:Y:S01]  /*34a0*/  @P0 FMUL R137, R137, R6.reuse ;  /* 0x0000000689890220 */ /* 0x080fe20000400000 */
[----:B------:R-:W-:Y:S01]  /*34b0*/  LOP3.LUT R96, R96, R3, RZ, 0xfc, !PT ;  /* 0x0000000360607212 */ /* 0x000fe200078efcff */
[----:B------:R-:W-:Y:S01]  /*34c0*/  @P0 FMUL R139, R139, R6 ;  /* 0x000000068b8b0220 */ /* 0x000fe20000400000 */
[----:B------:R-:W-:Y:S01]  /*34d0*/  FMNMX3 R132, R118, |R132|, |R161|, !PT ;  /* 0x4000008476847276 */ /* 0x000fe200078004a1 */
[----:B------:R-:W-:Y:S01]  /*34e0*/  F2F.BF16.F32 R136, R136 ;  /* 0x0000008800887304 */ /* 0x000fe20000202000 */
[----:B------:R-:W-:Y:S01]  /*34f0*/  LOP3.LUT R99, R100, R99, R101, 0xfe, !PT ;  /* 0x0000006364637212 */ /* 0x000fe200078efe65 */
[----:B0-----:R-:W-:Y:S01]  /*3500*/  IMAD.WIDE.U32 R100, R131, 0x10000, RZ ;  /* 0x0001000083647825 */ /* 0x001fe200078e00ff */
[----:B------:R-:W-:-:S03]  /*3510*/  FMNMX3 R3, R132, |R120|, |R163|, !PT ;  /* 0x4000007884037276 */ /* 0x000fc600078004a3 */
[-C--:B------:R-:W-:Y:S01]  /*3520*/  @P0 FMUL R161, R161, R6.reuse ;  /* 0x00000006a1a10220 */ /* 0x080fe20000400000 */
[----:B------:R-:W-:Y:S01]  /*3530*/  @P0 FMUL R163, R163, R6 ;  /* 0x00000006a3a30220 */ /* 0x000fe20000400000 */
[----:B------:R-:W-:Y:S01]  /*3540*/  FMNMX3 R3, R3, |R114|, |R129|, !PT ;  /* 0x4000007203037276 */ /* 0x000fe20007800481 */
[----:B------:R0:W-:Y:S01]  /*3550*/  F2F.BF16.F32 R113, R104 ;  /* 0x0000006800717304 */ /* 0x0001e20000202000 */
[----:B-1----:R-:W-:Y:S01]  /*3560*/  LOP3.LUT R100, R100, R103, RZ, 0xfc, !PT ;  /* 0x0000006764647212 */ /* 0x002fe200078efcff */
[----:B------:R-:W-:Y:S01]  /*3570*/  @P0 FMUL R129, R129, R6 ;  /* 0x0000000681810220 */ /* 0x000fe20000400000 */
[----:B------:R-:W-:Y:S01]  /*3580*/  FMNMX3 R3, R3, |R102|, |R167|, !PT ;  /* 0x4000006603037276 */ /* 0x000fe200078004a7 */
[----:B------:R-:W-:-:S03]  /*3590*/  @P0 FMUL R167, R167, R6 ;  /* 0x00000006a7a70220 */ /* 0x000fc60000400000 */
[----:B------:R-:W-:Y:S01]  /*35a0*/  FMNMX3 R3, R3, |R110|, |R169|, !PT ;  /* 0x4000006e03037276 */ /* 0x000fe200078004a9 */
[----:B------:R-:W1:Y:S01]  /*35b0*/  F2F.BF16.F32 R128, R138 ;  /* 0x0000008a00807304 */ /* 0x000e620000202000 */
[----:B0-----:R-:W-:Y:S01]  /*35c0*/  FSEL R104, R116, R115, !P0 ;  /* 0x0000007374687208 */ /* 0x001fe20004000000 */
[-C--:B------:R-:W-:Y:S01]  /*35d0*/  FMUL R115, R130, R6.reuse ;  /* 0x0000000682737220 */ /* 0x080fe20000400000 */
[----:B------:R-:W-:-:S04]  /*35e0*/  @P0 FMUL R169, R169, R6 ;  /* 0x00000006a9a90220 */ /* 0x000fc80000400000 */
[----:B------:R-:W-:Y:S01]  /*35f0*/  FSEL R115, R130, R115, !P0 ;  /* 0x0000007382737208 */ /* 0x000fe20004000000 */
[----:B------:R0:W-:Y:S01]  /*3600*/  F2F.BF16.F32 R247, R85 ;  /* 0x0000005500f77304 */ /* 0x0001e20000202000 */
[----:B-1----:R-:W-:-:S07]  /*3610*/  SHF.L.U32 R128, R128, 0x10, RZ ;  /* 0x0000001080807819 */ /* 0x002fce00000006ff */
[----:B------:R-:W1:Y:S01]  /*3620*/  F2F.BF16.F32 R134, R134 ;  /* 0x0000008600867304 */ /* 0x000e620000202000 */
[----:B0-----:R-:W-:-:S05]  /*3630*/  FMUL R85, R102, R6 ;  /* 0x0000000666557220 */ /* 0x001fca0000400000 */
[----:B------:R-:W-:Y:S01]  /*3640*/  FSEL R245, R102, R85, !P0 ;  /* 0x0000005566f57208 */ /* 0x000fe20004000000 */
[----:B------:R-:W-:Y:S01]  /*3650*/  FMUL R85, R110, R6 ;  /* 0x000000066e557220 */ /* 0x000fe20000400000 */
[----:B------:R-:W0:Y:S01]  /*3660*/  F2F.BF16.F32 R105, R105 ;  /* 0x0000006900697304 */ /* 0x000e220000202000 */
[----:B------:R-:W-:-:S03]  /*3670*/  IMAD.WIDE.U32 R102, R136, 0x10000, RZ ;  /* 0x0001000088667825 */ /* 0x000fc600078e00ff */
[----:B------:R-:W-:Y:S02]  /*3680*/  FSEL R125, R110, R85, !P0 ;  /* 0x000000556e7d7208 */ /* 0x000fe40004000000 */
[----:B------:R-:W-:Y:S02]  /*3690*/  LOP3.LUT R102, R102, R113, RZ, 0xfc, !PT ;  /* 0x0000007166667212 */ /* 0x000fe400078efcff */
[----:B------:R2:W-:Y:S01]  /*36a0*/  F2F.BF16.F32 R107, R104 ;  /* 0x00000068006b7304 */ /* 0x0005e20000202000 */
[----:B-1----:R-:W-:Y:S02]  /*36b0*/  SHF.L.U32 R134, R134, 0x10, RZ ;  /* 0x0000001086867819 */ /* 0x002fe400000006ff */
[----:B0-----:R-:W-:-:S05]  /*36c0*/  LOP3.LUT R103, R128, R103, R105, 0xfe, !PT ;  /* 0x0000006780677212 */ /* 0x001fca00078efe69 */
[----:B------:R-:W0:Y:S01]  /*36d0*/  F2F.BF16.F32 R126, R160 ;  /* 0x000000a0007e7304 */ /* 0x000e220000202000 */
[----:B--2---:R-:W-:-:S04]  /*36e0*/  FMUL R104, R170, R84 ;  /* 0x00000054aa687220 */ /* 0x004fc80000400000 */
[----:B------:R-:W-:-:S03]  /*36f0*/  FFMA R104, R223, R104, R18 ;  /* 0x00000068df687223 */ /* 0x000fc60000000012 */
[----:B------:R-:W1:Y:S01]  /*3700*/  F2F.BF16.F32 R109, R109 ;  /* 0x0000006d006d7304 */ /* 0x000e620000202000 */
[----:B------:R-:W-:Y:S01]  /*3710*/  FMUL R85, R104, R6 ;  /* 0x0000000668557220 */ /* 0x000fe20000400000 */
[----:B------:R-:W-:Y:S01]  /*3720*/  FMNMX3 R3, R3, |R104|, |R171|, !PT ;  /* 0x4000006803037276 */ /* 0x000fe200078004ab */
[----:B------:R-:W-:-:S03]  /*3730*/  @P0 FMUL R171, R171, R6 ;  /* 0x00000006abab0220 */ /* 0x000fc60000400000 */
[----:B------:R-:W-:Y:S01]  /*3740*/  FSEL R85, R104, R85, !P0 ;  /* 0x0000005568557208 */ /* 0x000fe20004000000 */
[----:B0-----:R-:W-:Y:S01]  /*3750*/  IMAD.WIDE.U32 R104, R126, 0x10000, RZ ;  /* 0x000100007e687825 */ /* 0x001fe200078e00ff */
[----:B------:R-:W0:Y:S01]  /*3760*/  F2F.BF16.F32 R116, R162 ;  /* 0x000000a200747304 */ /* 0x000e220000202000 */
[----:B------:R-:W-:Y:S02]  /*3770*/  FMNMX3 R3, R3, |R108|, |R173|, !PT ;  /* 0x4000006c03037276 */ /* 0x000fe400078004ad */
[----:B------:R-:W-:Y:S02]  /*3780*/  @P0 FMUL R173, R173, R6 ;  /* 0x00000006adad0220 */ /* 0x000fe40000400000 */
[----:B------:R-:W-:Y:S01]  /*3790*/  FMNMX3 R3, R3, |R106|, |R175|, !PT ;  /* 0x4000006a03037276 */ /* 0x000fe200078004af */
[----:B------:R-:W-:Y:S01]  /*37a0*/  @P0 FMUL R175, R175, R6 ;  /* 0x00000006afaf0220 */ /* 0x000fe20000400000 */
[----:B-1----:R-:W-:Y:S01]  /*37b0*/  LOP3.LUT R101, R134, R101, R109, 0xfe, !PT ;  /* 0x0000006586657212 */ /* 0x002fe200078efe6d */
[----:B------:R1:W2:Y:S01]  /*37c0*/  F2F.BF16.F32 R117, R111 ;  /* 0x0000006f00757304 */ /* 0x0002a20000202000 */
[----:B0-----:R-:W-:-:S07]  /*37d0*/  SHF.L.U32 R109, R116, 0x10, RZ ;  /* 0x00000010746d7819 */ /* 0x001fce00000006ff */
[----:B------:R-:W0:Y:S01]  /*37e0*/  F2F.BF16.F32 R0, R0 ;  /* 0x0000000000007304 */ /* 0x000e220000202000 */
[----:B-1----:R-:W-:-:S05]  /*37f0*/  FMUL R111, R124, R6 ;  /* 0x000000067c6f7220 */ /* 0x002fca0000400000 */
[----:B------:R-:W-:Y:S02]  /*3800*/  FSEL R111, R124, R111, !P0 ;  /* 0x0000006f7c6f7208 */ /* 0x000fe40004000000 */
[----:B------:R1:W-:Y:S01]  /*3810*/  F2F.BF16.F32 R249, R123 ;  /* 0x0000007b00f97304 */ /* 0x0003e20000202000 */
[----:B--2---:R-:W-:Y:S02]  /*3820*/  LOP3.LUT R116, R104, R117, RZ, 0xfc, !PT ;  /* 0x0000007568747212 */ /* 0x004fe400078efcff */
[----:B------:R-:W-:Y:S02]  /*3830*/  LOP3.LUT R117, R109, R105, R107, 0xfe, !PT ;  /* 0x000000696d757212 */ /* 0x000fe400078efe6b */
[----:B------:R-:W2:Y:S01]  /*3840*/  LDC.64 R104, c[0x0][0x3c8] ;  /* 0x0000f200ff687b82 */ /* 0x000ea20000000a00 */
[----:B0-----:R-:W-:Y:S02]  /*3850*/  LOP3.LUT R98, R98, R0, RZ, 0xfc, !PT ;  /* 0x0000000062627212 */ /* 0x001fe400078efcff */
[----:B------:R-:W0:Y:S01]  /*3860*/  F2F.BF16.F32 R124, R133 ;  /* 0x00000085007c7304 */ /* 0x000e220000202000 */
[----:B-1----:R-:W-:-:S05]  /*3870*/  FMUL R123, R108, R6 ;  /* 0x000000066c7b7220 */ /* 0x002fca0000400000 */
[----:B------:R-:W-:Y:S01]  /*3880*/  FSEL R164, R108, R123, !P0 ;  /* 0x0000007b6ca47208 */ /* 0x000fe20004000000 */
[C---:B------:R-:W-:Y:S01]  /*3890*/  FMUL R123, R106.reuse, R6 ;  /* 0x000000066a7b7220 */ /* 0x040fe20000400000 */
[----:B------:R-:W1:Y:S04]  /*38a0*/  F2F.BF16.F32 R112, R135 ;  /* 0x0000008700707304 */ /* 0x000e680000202000 */
[----:B------:R-:W-:Y:S02]  /*38b0*/  FSEL R123, R106, R123, !P0 ;  /* 0x0000007b6a7b7208 */ /* 0x000fe40004000000 */
[----:B------:R-:W3:Y:S01]  /*38c0*/  @!P1 LDC.64 R106, c[0x0][0x3a0] ;  /* 0x0000e800ff6a9b82 */ /* 0x000ee20000000a00 */
[----:B0-----:R-:W-:Y:S01]  /*38d0*/  IMAD.WIDE.U32 R108, R124, 0x10000, RZ ;  /* 0x000100007c6c7825 */ /* 0x001fe200078e00ff */
[----:B------:R-:W0:Y:S03]  /*38e0*/  F2F.BF16.F32 R115, R115 ;  /* 0x0000007300737304 */ /* 0x000e260000202000 */
[----:B--2---:R-:W-:Y:S01]  /*38f0*/  IMAD.WIDE.U32 R132, R229, 0x8, R104 ;  /* 0x00000008e5847825 */ /* 0x004fe200078e0068 */
[----:B-1----:R-:W-:-:S04]  /*3900*/  SHF.L.U32 R110, R112, 0x10, RZ ;  /* 0x00000010706e7819 */ /* 0x002fc800000006ff */
[----:B------:R-:W1:Y:S01]  /*3910*/  F2F.BF16.F32 R122, R137 ;  /* 0x00000089007a7304 */ /* 0x000e620000202000 */
[----:B0-----:R-:W-:-:S07]  /*3920*/  LOP3.LUT R114, R108, R115, RZ, 0xfc, !PT ;  /* 0x000000736c727212 */ /* 0x001fce00078efcff */
[----:B------:R-:W0:Y:S01]  /*3930*/  F2F.BF16.F32 R111, R111 ;  /* 0x0000006f006f7304 */ /* 0x000e220000202000 */
[----:B---3--:R-:W-:-:S07]  /*3940*/  @!P1 IMAD.WIDE R106, R5, 0x4, R106 ;  /* 0x00000004056a9825 */ /* 0x008fce00078e026a */
[----:B------:R-:W2:Y:S01]  /*3950*/  F2F.BF16.F32 R118, R139 ;  /* 0x0000008b00767304 */ /* 0x000ea20000202000 */
[----:B-1----:R-:W-:Y:S01]  /*3960*/  IMAD.WIDE.U32 R112, R122, 0x10000, RZ ;  /* 0x000100007a707825 */ /* 0x002fe200078e00ff */
[----:B------:R1:W-:Y:S01]  /*3970*/  @!P1 STG.E desc[UR4][R106.64], R84 ;  /* 0x000000546a009986 */ /* 0x0003e2000c101904 */
[----:B0-----:R-:W-:-:S05]  /*3980*/  LOP3.LUT R115, R110, R109, R111, 0xfe, !PT ;  /* 0x0000006d6e737212 */ /* 0x001fca00078efe6f */
[----:B------:R-:W0:Y:S01]  /*3990*/  F2F.BF16.F32 R120, R161 ;  /* 0x000000a100787304 */ /* 0x000e220000202000 */
[----:B--2---:R-:W-:-:S07]  /*39a0*/  SHF.L.U32 R118, R118, 0x10, RZ ;  /* 0x0000001076767819 */ /* 0x004fce00000006ff */
[----:B------:R-:W2:Y:S01]  /*39b0*/  F2F.BF16.F32 R0, R163 ;  /* 0x000000a300007304 */ /* 0x000ea20000202000 */
[----:B-1----:R-:W-:-:S04]  /*39c0*/  IMAD.WIDE.U32 R106, R231, 0x8, R104 ;  /* 0x00000008e76a7825 */ /* 0x002fc800078e0068 */
[----:B------:R-:W-:-:S03]  /*39d0*/  IMAD.WIDE.U32 R230, R230, 0x8, R104 ;  /* 0x00000008e6e67825 */ /* 0x000fc600078e0068 */
[----:B------:R-:W1:Y:S01]  /*39e0*/  F2F.BF16.F32 R119, R119 ;  /* 0x0000007700777304 */ /* 0x000e620000202000 */
[----:B0-----:R-:W-:-:S03]  /*39f0*/  IMAD.WIDE.U32 R110, R120, 0x10000, RZ ;  /* 0x00010000786e7825 */ /* 0x001fc600078e00ff */
[----:B------:R-:W-:-:S04]  /*3a00*/  LOP3.LUT R110, R110, R247, RZ, 0xfc, !PT ;  /* 0x000000f76e6e7212 */ /* 0x000fc800078efcff */
[----:B------:R-:W0:Y:S01]  /*3a10*/  F2F.BF16.F32 R129, R129 ;  /* 0x0000008100817304 */ /* 0x000e220000202000 */
[----:B--2---:R-:W-:Y:S02]  /*3a20*/  SHF.L.U32 R0, R0, 0x10, RZ ;  /* 0x0000001000007819 */ /* 0x004fe400000006ff */
[----:B-1----:R-:W-:-:S05]  /*3a30*/  LOP3.LUT R113, R118, R113, R119, 0xfe, !PT ;  /* 0x0000007176717212 */ /* 0x002fca00078efe77 */
[----:B------:R-:W1:Y:S01]  /*3a40*/  F2F.BF16.F32 R130, R167 ;  /* 0x000000a700827304 */ /* 0x000e620000202000 */
[----:B0-----:R-:W-:-:S07]  /*3a50*/  IMAD.WIDE.U32 R108, R129, 0x10000, RZ ;  /* 0x00010000816c7825 */ /* 0x001fce00078e00ff */
[----:B------:R-:W0:Y:S01]  /*3a60*/  F2F.BF16.F32 R173, R173 ;  /* 0x000000ad00ad7304 */ /* 0x000e220000202000 */
[----:B------:R-:W-:Y:S02]  /*3a70*/  LOP3.LUT R108, R108, R249, RZ, 0xfc, !PT ;  /* 0x000000f96c6c7212 */ /* 0x000fe400078efcff */
[----:B-1----:R-:W-:-:S05]  /*3a80*/  SHF.L.U32 R130, R130, 0x10, RZ ;  /* 0x0000001082827819 */ /* 0x002fca00000006ff */
[----:B------:R-:W1:Y:S01]  /*3a90*/  F2F.BF16.F32 R121, R121 ;  /* 0x0000007900797304 */ /* 0x000e620000202000 */
[----:B0-----:R-:W-:-:S07]  /*3aa0*/  IMAD.WIDE.U32 R118, R173, 0x10000, RZ ;  /* 0x00010000ad767825 */ /* 0x001fce00078e00ff */
[----:B------:R-:W0:Y:S01]  /*3ab0*/  F2F.BF16.F32 R175, R175 ;  /* 0x000000af00af7304 */ /* 0x000e220000202000 */
[----:B-1----:R-:W-:-:S07]  /*3ac0*/  LOP3.LUT R111, R0, R111, R121, 0xfe, !PT ;  /* 0x0000006f006f7212 */ /* 0x002fce00078efe79 */
[----:B------:R-:W1:Y:S01]  /*3ad0*/  F2F.BF16.F32 R128, R169 ;  /* 0x000000a900807304 */ /* 0x000e620000202000 */
[----:B------:R-:W2:Y:S01]  /*3ae0*/  LDC R0, c[0x0][0x380] ;  /* 0x0000e000ff007b82 */ /* 0x000ea20000000800 */
[----:B0-----:R-:W-:-:S06]  /*3af0*/  SHF.L.U32 R175, R175, 0x10, RZ ;  /* 0x00000010afaf7819 */ /* 0x001fcc00000006ff */
[----:B------:R-:W0:Y:S01]  /*3b00*/  F2F.BF16.F32 R245, R245 ;  /* 0x000000f500f57304 */ /* 0x000e220000202000 */
[----:B-1----:R-:W-:-:S07]  /*3b10*/  IMAD.WIDE.U32 R120, R128, 0x10000, RZ ;  /* 0x0001000080787825 */ /* 0x002fce00078e00ff */
[----:B------:R-:W1:Y:S01]  /*3b20*/  F2F.BF16.F32 R123, R123 ;  /* 0x0000007b007b7304 */ /* 0x000e620000202000 */
[----:B------:R-:W-:Y:S01]  /*3b30*/  IMAD.WIDE.U32 R128, R237, 0x8, R104 ;  /* 0x00000008ed807825 */ /* 0x000fe200078e0068 */
[----:B0-----:R-:W-:-:S06]  /*3b40*/  LOP3.LUT R109, R130, R109, R245, 0xfe, !PT ;  /* 0x0000006d826d7212 */ /* 0x001fcc00078efef5 */
[----:B------:R-:W0:Y:S01]  /*3b50*/  F2F.BF16.F32 R126, R171 ;  /* 0x000000ab007e7304 */ /* 0x000e220000202000 */
[----:B------:R-:W-:Y:S01]  /*3b60*/  IMAD.WIDE.U32 R244, R244, 0x8, R104 ;  /* 0x00000008f4f47825 */ /* 0x000fe200078e0068 */
[----:B--2---:R-:W-:-:S03]  /*3b70*/  LEA R5, R0, R5, 0x2 ;  /* 0x0000000500057211 */ /* 0x004fc600078e10ff */
[----:B------:R-:W-:Y:S01]  /*3b80*/  IMAD.WIDE.U32 R236, R236, 0x8, R104 ;  /* 0x00000008ecec7825 */ /* 0x000fe200078e0068 */
[----:B------:R2:W-:Y:S01]  /*3b90*/  STG.E.64 desc[UR4][R244.64], R10 ;  /* 0x0000000af4007986 */ /* 0x0005e2000c101b04 */
[----:B-1----:R-:W-:Y:S01]  /*3ba0*/  LOP3.LUT R119, R175, R119, R123, 0xfe, !PT ;  /* 0x00000077af777212 */ /* 0x002fe200078efe7b */
[----:B------:R-:W1:Y:S01]  /*3bb0*/  F2F.BF16.F32 R125, R125 ;  /* 0x0000007d007d7304 */ /* 0x000e620000202000 */
[--C-:B------:R-:W-:Y:S01]  /*3bc0*/  IMAD.WIDE.U32 R122, R243, 0x8, R104.reuse ;  /* 0x00000008f37a7825 */ /* 0x100fe200078e0068 */
[----:B------:R2:W-:Y:S01]  /*3bd0*/  STG.E.64 desc[UR4][R244.64+0x100], R8 ;  /* 0x00010008f4007986 */ /* 0x0005e2000c101b04 */
[----:B------:R-:W-:Y:S02]  /*3be0*/  ISETP.GE.AND P1, PT, R5, UR12, PT ;  /* 0x0000000c05007c0c */ /* 0x000fe4000bf26270 */
[--C-:B------:R-:W-:Y:S01]  /*3bf0*/  IMAD.WIDE.U32 R242, R242, 0x8, R104.reuse ;  /* 0x00000008f2f27825 */ /* 0x100fe200078e0068 */
[----:B------:R2:W-:Y:S01]  /*3c00*/  STG.E.64 desc[UR4][R122.64], R86 ;  /* 0x000000567a007986 */ /* 0x0005e2000c101b04 */
[----:B0-----:R-:W-:Y:S01]  /*3c10*/  SHF.L.U32 R126, R126, 0x10, RZ ;  /* 0x000000107e7e7819 */ /* 0x001fe200000006ff */
[----:B------:R-:W0:Y:S01]  /*3c20*/  F2F.BF16.F32 R85, R85 ;  /* 0x0000005500557304 */ /* 0x000e220000202000 */
[--C-:B------:R-:W-:Y:S01]  /*3c30*/  IMAD.WIDE.U32 R130, R235, 0x8, R104.reuse ;  /* 0x00000008eb827825 */ /* 0x100fe200078e0068 */
[----:B------:R2:W-:Y:S03]  /*3c40*/  STG.E.64 desc[UR4][R242.64], R88 ;  /* 0x00000058f2007986 */ /* 0x0005e6000c101b04 */
[----:B------:R-:W-:Y:S01]  /*3c50*/  IMAD.WIDE.U32 R234, R234, 0x8, R104 ;  /* 0x00000008eaea7825 */ /* 0x000fe200078e0068 */
[----:B-1----:R-:W-:-:S02]  /*3c60*/  LOP3.LUT R120, R120, R125, RZ, 0xfc, !PT ;  /* 0x0000007d78787212 */ /* 0x002fc400078efcff */
[----:B------:R-:W1:Y:S01]  /*3c70*/  F2F.BF16.F32 R127, R164 ;  /* 0x000000a4007f7304 */ /* 0x000e620000202000 */
[----:B------:R-:W-:-:S04]  /*3c80*/  IMAD.WIDE.U32 R124, R241, 0x8, R104 ;  /* 0x00000008f17c7825 */ /* 0x000fc800078e0068 */
[----:B------:R-:W-:Y:S01]  /*3c90*/  IMAD.WIDE.U32 R240, R240, 0x8, R104 ;  /* 0x00000008f0f07825 */ /* 0x000fe200078e0068 */
[----:B------:R2:W-:Y:S01]  /*3ca0*/  STG.E.64 desc[UR4][R124.64], R90 ;  /* 0x0000005a7c007986 */ /* 0x0005e2000c101b04 */
[----:B0-----:R-:W-:Y:S01]  /*3cb0*/  LOP3.LUT R121, R126, R121, R85, 0xfe, !PT ;  /* 0x000000797e797212 */ /* 0x001fe200078efe55 */
[----:B------:R-:W0:Y:S01]  /*3cc0*/  F2F.BF16.F32 R251, R251 ;  /* 0x000000fb00fb7304 */ /* 0x000e220000202000 */
[--C-:B------:R-:W-:Y:S01]  /*3cd0*/  IMAD.WIDE.U32 R84, R233, 0x8, R104.reuse ;  /* 0x00000008e9547825 */ /* 0x100fe200078e0068 */
[----:B------:R2:W-:Y:S03]  /*3ce0*/  STG.E.64 desc[UR4][R240.64], R92 ;  /* 0x0000005cf0007986 */ /* 0x0005e6000c101b04 */
[----:B------:R-:W-:Y:S01]  /*3cf0*/  IMAD.WIDE.U32 R232, R232, 0x8, R104 ;  /* 0x00000008e8e87825 */ /* 0x000fe200078e0068 */
[----:B-1----:R-:W-:-:S03]  /*3d00*/  LOP3.LUT R118, R118, R127, RZ, 0xfc, !PT ;  /* 0x0000007f76767212 */ /* 0x002fc600078efcff */
[----:B------:R-:W-:-:S04]  /*3d10*/  IMAD.WIDE.U32 R126, R239, 0x8, R104 ;  /* 0x00000008ef7e7825 */ /* 0x000fc800078e0068 */
[--C-:B------:R-:W-:Y:S01]  /*3d20*/  IMAD.WIDE.U32 R238, R238, 0x8, R104.reuse ;  /* 0x00000008eeee7825 */ /* 0x100fe200078e0068 */
[----:B------:R2:W-:Y:S01]  /*3d30*/  STG.E.64 desc[UR4][R126.64], R94 ;  /* 0x0000005e7e007986 */ /* 0x0005e2000c101b04 */
[----:B0-----:R-:W-:Y:S02]  /*3d40*/  LOP3.LUT R112, R112, R251, RZ, 0xfc, !PT ;  /* 0x000000fb70707212 */ /* 0x001fe400078efcff */
        /* <DEDUP_REMOVED lines=12> */
[----:B------:R-:W-:Y:S05]  /*3e10*/  @!P1 BRA `(.L_x_8960) ;  /* 0xffffffcc00d49947 */ /* 0x000fea000383ffff */
[----:B------:R-:W-:Y:S05]  /*3e20*/  BRA `(.L_x_8957) ;  /* 0x0000003000307947 */ /* 0x000fea0003800000 */
.L_x_8958:
[----:B------:R-:W-:-:S13]  /*3e30*/  ISETP.NE.AND P0, PT, RZ, UR8, PT ;  /* 0x00000008ff007c0c */ /* 0x000fda000bf05270 */
[----:B-----5:R-:W-:Y:S01]  /*3e40*/  @P0 FADD R152, R152, 1 ;  /* 0x3f80000098980421 */ /* 0x020fe20000000000 */
        /* <DEDUP_REMOVED lines=71> */
.L_x_8962:
[----:B---3--:R-:W0:Y:S01]  /*42c0*/  LDC.64 R8, c[0x0][0x390] ;  /* 0x0000e400ff087b82 */ /* 0x008e220000000a00 */
        /* <DEDUP_REMOVED lines=291> */
.L_x_8992:
[----:B------:R-:W2:Y:S01]  /*5500*/  LDC R9, c[0x0][0x3d8] ;  /* 0x0000f600ff097b82 */ /* 0x000ea20000000800 */
[----:B-1----:R-:W-:Y:S01]  /*5510*/  FADD R228, R249, R228 ;  /* 0x000000e4f9e47221 */ /* 0x002fe20000000000 */
[----:B------:R-:W-:-:S06]  /*5520*/  UISETP.NE.AND UP0, UPT, UR10, URZ, UPT ;  /* 0x000000ff0a00728c */ /* 0x000fcc000bf05270 */
[----:B------:R-:W-:Y:S01]  /*5530*/  PLOP3.LUT P0, PT, PT, PT, UP0, 0x80, 0x8 ;  /* 0x000000000008781c */ /* 0x000fe20003f0f008 */
[----:B--2---:R-:W-:-:S05]  /*5540*/  FFMA R8, R228, 0.00043402778101153671741, R9 ;  /* 0x39e38e39e4087823 */ /* 0x004fca0000000009 */
[----:B------:R-:W-:-:S13]  /*5550*/  FSETP.GEU.AND P1, PT, |R8|, 1.175494350822287508e-38, PT ;  /* 0x008000000800780b */ /* 0x000fda0003f2e200 */
[----:B------:R-:W-:-:S04]  /*5560*/  @!P1 FMUL R8, R8, 16777216 ;  /* 0x4b80000008089820 */ /* 0x000fc80000400000 */
[----:B------:R-:W1:Y:S02]  /*5570*/  MUFU.RSQ R228, R8 ;  /* 0x0000000800e47308 */ /* 0x000e640000001400 */
[----:B-1----:R-:W-:-:S04]  /*5580*/  @!P1 FMUL R228, R228, 4096 ;  /* 0x45800000e4e49820 */ /* 0x002fc80000400000 */
[-C--:B------:R-:W-:Y:S01]  /*5590*/  FMUL R9, R158, R228.reuse ;  /* 0x000000e49e097220 */ /* 0x080fe20000400000 */
[-C--:B------:R-:W-:Y:S01]  /*55a0*/  FMUL R158, R159, R228.reuse ;  /* 0x000000e49f9e7220 */ /* 0x080fe20000400000 */
[-C--:B------:R-:W-:Y:S01]  /*55b0*/  FMUL R10, R157, R228.reuse ;  /* 0x000000e49d0a7220 */ /* 0x080fe20000400000 */
[----:B------:R-:W-:Y:S01]  /*55c0*/  FMUL R11, R156, R228 ;  /* 0x000000e49c0b7220 */ /* 0x000fe20000400000 */
[----:B------:R-:W-:Y:S01]  /*55d0*/  FFMA R159, R154, R9, R82 ;  /* 0x000000099a9f7223 */ /* 0x000fe20000000052 */
[----:B0-----:R-:W-:Y:S01]  /*55e0*/  FFMA R249, R155, R158, R83 ;  /* 0x0000009e9bf97223 */ /* 0x001fe20000000053 */
[----:B------:R-:W0:Y:S01]  /*55f0*/  @!P2 LDC.64 R8, c[0x0][0x398] ;  /* 0x0000e600ff08ab82 */ /* 0x000e220000000a00 */
[----:B------:R-:W-:Y:S01]  /*5600*/  FFMA R247, R153, R10, R81 ;  /* 0x0000000a99f77223 */ /* 0x000fe20000000051 */
[-C--:B------:R-:W-:Y:S01]  /*5610*/  @P0 FMUL R159, R159, R6.reuse ;  /* 0x000000069f9f0220 */ /* 0x080fe20000400000 */
[-C--:B------:R-:W-:Y:S01]  /*5620*/  @P0 FMUL R249, R249, R6.reuse ;  /* 0x00000006f9f90220 */ /* 0x080fe20000400000 */
[----:B------:R-:W-:Y:S01]  /*5630*/  FFMA R157, R152, R11, R80 ;  /* 0x0000000b989d7223 */ /* 0x000fe20000000050 */
[----:B------:R-:W-:-:S03]  /*5640*/  @P0 FMUL R247, R247, R6 ;  /* 0x00000006f7f70220 */ /* 0x000fc60000400000 */
[----:B------:R-:W-:Y:S01]  /*5650*/  F2F.BF16.F32 R159, R159 ;  /* 0x0000009f009f7304 */ /* 0x000fe20000202000 */
[----:B------:R-:W-:-:S07]  /*5660*/  @P0 FMUL R157, R157, R6 ;  /* 0x000000069d9d0220 */ /* 0x000fce0000400000 */
[----:B------:R1:W2:Y:S08]  /*5670*/  F2F.BF16.F32 R10, R247 ;  /* 0x000000f7000a7304 */ /* 0x0002b00000202000 */
[----:B------:R-:W3:Y:S01]  /*5680*/  F2F.BF16.F32 R249, R249 ;  /* 0x000000f900f97304 */ /* 0x000ee20000202000 */
[----:B0-----:R-:W-:-:S04]  /*5690*/  @!P2 IMAD.WIDE R8, R5, 0x4, R8 ;  /* 0x000000040508a825 */ /* 0x001fc800078e0208 */
[-C--:B-1----:R-:W-:Y:S01]  /*56a0*/  FMUL R247, R164, R228.reuse ;  /* 0x000000e4a4f77220 */ /* 0x082fe20000400000 */
[----:B------:R-:W-:Y:S01]  /*56b0*/  FMUL R164, R175, R228 ;  /* 0x000000e4afa47220 */ /* 0x000fe20000400000 */
[----:B------:R0:W-:Y:S01]  /*56c0*/  @!P2 STG.E desc[UR4][R8.64], R0 ;  /* 0x000000000800a986 */ /* 0x0001e2000c101904 */
[----:B--2---:R-:W-:Y:S01]  /*56d0*/  IMAD.WIDE.U32 R10, R10, 0x10000, RZ ;  /* 0x000100000a0a7825 */ /* 0x004fe200078e00ff */
[----:B------:R-:W1:Y:S03]  /*56e0*/  F2F.BF16.F32 R157, R157 ;  /* 0x0000009d009d7304 */ /* 0x000e660000202000 */
[----:B------:R-:W-:-:S04]  /*56f0*/  FFMA R247, R144, R247, R72 ;  /* 0x000000f790f77223 */ /* 0x000fc80000000048 */
[----:B------:R-:W-:Y:S01]  /*5700*/  @P0 FMUL R247, R247, R6 ;  /* 0x00000006f7f70220 */ /* 0x000fe20000400000 */
[----:B---3--:R-:W-:Y:S01]  /*5710*/  SHF.L.U32 R156, R249, 0x10, RZ ;  /* 0x00000010f99c7819 */ /* 0x008fe200000006ff */
[-C--:B0-----:R-:W-:Y:S01]  /*5720*/  FMUL R0, R163, R228.reuse ;  /* 0x000000e4a3007220 */ /* 0x081fe20000400000 */
[-C--:B------:R-:W-:Y:S02]  /*5730*/  FMUL R9, R162, R228.reuse ;  /* 0x000000e4a2097220 */ /* 0x080fe40000400000 */
[----:B------:R-:W-:Y:S01]  /*5740*/  LOP3.LUT R11, R156, R11, R159, 0xfe, !PT ;  /* 0x0000000b9c0b7212 */ /* 0x000fe200078efe9f */
[----:B------:R-:W-:Y:S01]  /*5750*/  FMUL R156, R161, R228 ;  /* 0x000000e4a19c7220 */ /* 0x000fe20000400000 */
[----:B------:R-:W-:Y:S01]  /*5760*/  FFMA R163, R151, R0, R79 ;  /* 0x0000000097a37223 */ /* 0x000fe2000000004f */
[----:B------:R-:W-:Y:S01]  /*5770*/  FFMA R9, R150, R9, R78 ;  /* 0x0000000996097223 */ /* 0x000fe2000000004e */
[-C--:B------:R-:W-:Y:S01]  /*5780*/  FMUL R0, R165, R228.reuse ;  /* 0x000000e4a5007220 */ /* 0x080fe20000400000 */
[----:B------:R-:W-:Y:S01]  /*5790*/  FMUL R159, R160, R228 ;  /* 0x000000e4a09f7220 */ /* 0x000fe20000400000 */
[----:B------:R-:W-:Y:S01]  /*57a0*/  FFMA R161, R149, R156, R77 ;  /* 0x0000009c95a17223 */ /* 0x000fe2000000004d */
[----:B------:R-:W-:Y:S01]  /*57b0*/  @P0 FMUL R9, R9, R6 ;  /* 0x0000000609090220 */ /* 0x000fe20000400000 */
[----:B------:R-:W-:Y:S01]  /*57c0*/  FFMA R165, R145, R0, R73 ;  /* 0x0000000091a57223 */ /* 0x000fe20000000049 */
[----:B------:R-:W-:Y:S01]  /*57d0*/  FMUL R0, R167, R228 ;  /* 0x000000e4a7007220 */ /* 0x000fe20000400000 */
[----:B-1----:R-:W-:Y:S01]  /*57e0*/  LOP3.LUT R10, R10, R157, RZ, 0xfc, !PT ;  /* 0x0000009d0a0a7212 */ /* 0x002fe200078efcff */
[----:B------:R-:W-:Y:S01]  /*57f0*/  FFMA R159, R148, R159, R76 ;  /* 0x0000009f949f7223 */ /* 0x000fe2000000004c */
[-C--:B------:R-:W-:Y:S01]  /*5800*/  @P0 FMUL R163, R163, R6.reuse ;  /* 0x00000006a3a30220 */ /* 0x080fe20000400000 */
[----:B------:R-:W-:Y:S01]  /*5810*/  @P0 FMUL R161, R161, R6 ;  /* 0x00000006a1a10220 */ /* 0x000fe20000400000 */
[----:B------:R0:W-:Y:S01]  /*5820*/  F2F.BF16.F32 R157, R9 ;  /* 0x00000009009d7304 */ /* 0x0001e20000202000 */
[----:B------:R-:W-:Y:S01]  /*5830*/  FFMA R249, R147, R0, R75 ;  /* 0x0000000093f97223 */ /* 0x000fe2000000004b */
[-C--:B------:R-:W-:Y:S01]  /*5840*/  @P0 FMUL R159, R159, R6.reuse ;  /* 0x000000069f9f0220 */ /* 0x080fe20000400000 */
[----:B------:R-:W-:Y:S01]  /*5850*/  @P0 FMUL R165, R165, R6 ;  /* 0x00000006a5a50220 */ /* 0x000fe20000400000 */
[----:B------:R-:W-:Y:S01]  /*5860*/  FMUL R160, R171, R228 ;  /* 0x000000e4aba07220 */ /* 0x000fe20000400000 */
[----:B------:R-:W-:Y:S01]  /*5870*/  @P0 FMUL R249, R249, R6 ;  /* 0x00000006f9f90220 */ /* 0x000fe20000400000 */
[----:B------:R-:W-:-:S02]  /*5880*/  FMUL R162, R173, R228 ;  /* 0x000000e4ada27220 */ /* 0x000fc40000400000 */
[----:B------:R-:W1:Y:S01]  /*5890*/  F2F.BF16.F32 R8, R161 ;  /* 0x000000a100087304 */ /* 0x000e620000202000 */
[-C--:B0-----:R-:W-:Y:S01]  /*58a0*/  FMUL R9, R166, R228.reuse ;  /* 0x000000e4a6097220 */ /* 0x081fe20000400000 */
[----:B------:R-:W-:-:S03]  /*58b0*/  FMUL R166, R177, R228 ;  /* 0x000000e4b1a67220 */ /* 0x000fc60000400000 */
[----:B------:R-:W-:Y:S01]  /*58c0*/  FFMA R167, R146, R9, R74 ;  /* 0x0000000992a77223 */ /* 0x000fe2000000004a */
[----:B------:R-:W-:Y:S02]  /*58d0*/  FFMA R171, R133, R166, R61 ;  /* 0x000000a685ab7223 */ /* 0x000fe4000000003d */
[----:B------:R-:W0:Y:S01]  /*58e0*/  F2F.BF16.F32 R163, R163 ;  /* 0x000000a300a37304 */ /* 0x000e220000202000 */
[-C--:B------:R-:W-:Y:S01]  /*58f0*/  @P0 FMUL R167, R167, R6.reuse ;  /* 0x00000006a7a70220 */ /* 0x080fe20000400000 */
[----:B------:R-:W-:Y:S01]  /*5900*/  @P0 FMUL R171, R171, R6 ;  /* 0x00000006abab0220 */ /* 0x000fe20000400000 */
[----:B-1----:R-:W-:-:S05]  /*5910*/  IMAD.WIDE.U32 R8, R8, 0x10000, RZ ;  /* 0x0001000008087825 */ /* 0x002fca00078e00ff */
[----:B------:R-:W1:Y:S01]  /*5920*/  F2F.BF16.F32 R159, R159 ;  /* 0x0000009f009f7304 */ /* 0x000e620000202000 */
[----:B0-----:R-:W-:-:S07]  /*5930*/  SHF.L.U32 R163, R163, 0x10, RZ ;  /* 0x00000010a3a37819 */ /* 0x001fce00000006ff */
[----:B------:R-:W0:Y:S01]  /*5940*/  F2F.BF16.F32 R165, R165 ;  /* 0x000000a500a57304 */ /* 0x000e220000202000 */
[----:B------:R-:W-:Y:S02]  /*5950*/  LOP3.LUT R157, R163, R9, R157, 0xfe, !PT ;  /* 0x00000009a39d7212 */ /* 0x000fe400078efe9d */
[----:B-1----:R-:W-:-:S05]  /*5960*/  LOP3.LUT R156, R8, R159, RZ, 0xfc, !PT ;  /* 0x0000009f089c7212 */ /* 0x002fca00078efcff */
[----:B------:R-:W1:Y:S01]  /*5970*/  F2F.BF16.F32 R249, R249 ;  /* 0x000000f900f97304 */ /* 0x000e620000202000 */
[-C--:B------:R-:W-:Y:S01]  /*5980*/  FMUL R159, R168, R228.reuse ;  /* 0x000000e4a89f7220 */ /* 0x080fe20000400000 */
[-C--:B------:R-:W-:Y:S01]  /*5990*/  FMUL R168, R179, R228.reuse ;  /* 0x000000e4b3a87220 */ /* 0x080fe20000400000 */
[----:B------:R-:W-:-:S03]  /*59a0*/  FMUL R179, R186, R228 ;  /* 0x000000e4bab37220 */ /* 0x000fc60000400000 */
[----:B------:R-:W-:Y:S01]  /*59b0*/  FFMA R173, R135, R168, R63 ;  /* 0x000000a887ad7223 */ /* 0x000fe2000000003f */
[----:B0-----:R-:W-:Y:S01]  /*59c0*/  IMAD.WIDE.U32 R8, R165, 0x10000, RZ ;  /* 0x00010000a5087825 */ /* 0x001fe200078e00ff */
[----:B------:R-:W0:Y:S03]  /*59d0*/  F2F.BF16.F32 R167, R167 ;  /* 0x000000a700a77304 */ /* 0x000e260000202000 */
[----:B------:R-:W-:Y:S01]  /*59e0*/  FFMA R165, R143, R160, R71 ;  /* 0x000000a08fa57223 */ /* 0x000fe20000000047 */
[----:B------:R-:W-:-:S03]  /*59f0*/  @P0 FMUL R173, R173, R6 ;  /* 0x00000006adad0220 */ /* 0x000fc60000400000 */
[----:B------:R-:W-:Y:S01]  /*5a00*/  @P0 FMUL R165, R165, R6 ;  /* 0x00000006a5a50220 */ /* 0x000fe20000400000 */
[----:B-1----:R-:W-:Y:S01]  /*5a10*/  SHF.L.U32 R0, R249, 0x10, RZ ;  /* 0x00000010f9007819 */ /* 0x002fe200000006ff */
[----:B------:R-:W1:Y:S03]  /*5a20*/  F2F.BF16.F32 R161, R247 ;  /* 0x000000f700a17304 */ /* 0x000e660000202000 */
[----:B0-----:R-:W-:Y:S01]  /*5a30*/  LOP3.LUT R9, R0, R9, R167, 0xfe, !PT ;  /* 0x0000000900097212 */ /* 0x001fe200078efea7 */
[-C--:B------:R-:W-:Y:S01]  /*5a40*/  FMUL R0, R169, R228.reuse ;  /* 0x000000e4a9007220 */ /* 0x080fe20000400000 */
[-C--:B------:R-:W-:Y:S01]  /*5a50*/  FMUL R167, R172, R228.reuse ;  /* 0x000000e4aca77220 */ /* 0x080fe20000400000 */
[----:B------:R-:W-:Y:S02]  /*5a60*/  FMUL R172, R183, R228 ;  /* 0x000000e4b7ac7220 */ /* 0x000fe40000400000 */
[----:B------:R0:W2:Y:S01]  /*5a70*/  F2F.BF16.F32 R160, R165 ;  /* 0x000000a500a07304 */ /* 0x0000a20000202000 */
[----:B------:R-:W-:Y:S01]  /*5a80*/  FFMA R163, R141, R0, R69 ;  /* 0x000000008da37223 */ /* 0x000fe20000000045 */
[----:B------:R-:W-:Y:S01]  /*5a90*/  FFMA R169, R139, R164, R67 ;  /* 0x000000a48ba97223 */ /* 0x000fe20000000043 */
[----:B------:R-:W-:Y:S01]  /*5aa0*/  FFMA R177, R131, R172, R59 ;  /* 0x000000ac83b17223 */ /* 0x000fe2000000003b */
[----:B-1----:R-:W-:Y:S01]  /*5ab0*/  LOP3.LUT R8, R8, R161, RZ, 0xfc, !PT ;  /* 0x000000a108087212 */ /* 0x002fe200078efcff */
[----:B------:R-:W-:Y:S01]  /*5ac0*/  FFMA R161, R140, R159, R68 ;  /* 0x0000009f8ca17223 */ /* 0x000fe20000000044 */
[-C--:B------:R-:W-:Y:S01]  /*5ad0*/  FMUL R159, R170, R228.reuse ;  /* 0x000000e4aa9f7220 */ /* 0x080fe20000400000 */
[----:B------:R-:W-:Y:S01]  /*5ae0*/  FMUL R170, R181, R228 ;  /* 0x000000e4b5aa7220 */ /* 0x000fe20000400000 */
[-C--:B------:R-:W-:Y:S01]  /*5af0*/  @P0 FMUL R163, R163, R6.reuse ;  /* 0x00000006a3a30220 */ /* 0x080fe20000400000 */
[----:B------:R-:W-:Y:S01]  /*5b00*/  @P0 FMUL R161, R161, R6 ;  /* 0x00000006a1a10220 */ /* 0x000fe20000400000 */
[----:B0-----:R-:W-:Y:S01]  /*5b10*/  FMUL R165, R176, R228 ;  /* 0x000000e4b0a57220 */ /* 0x001fe20000400000 */
[----:B------:R-:W-:Y:S01]  /*5b20*/  FFMA R175, R129, R170, R57 ;  /* 0x000000aa81af7223 */ /* 0x000fe20000000039 */
[----:B------:R0:W-:Y:S01]  /*5b30*/  F2F.BF16.F32 R158, R163 ;  /* 0x000000a3009e7304 */ /* 0x0001e20000202000 */
[-C--:B------:R-:W-:Y:S01]  /*5b40*/  @P0 FMUL R169, R169, R6.reuse ;  /* 0x00000006a9a90220 */ /* 0x080fe20000400000 */
[----:B------:R-:W-:Y:S01]  /*5b50*/  FFMA R181, R126, R179, R54 ;  /* 0x000000b37eb57223 */ /* 0x000fe20000000036 */
[----:B------:R-:W-:Y:S01]  /*5b60*/  @P0 FMUL R175, R175, R6 ;  /* 0x00000006afaf0220 */ /* 0x000fe20000400000 */
[----:B------:R-:W-:Y:S01]  /*5b70*/  FMUL R179, R188, R228 ;  /* 0x000000e4bcb37220 */ /* 0x000fe20000400000 */
[-C--:B------:R-:W-:Y:S01]  /*5b80*/  @P0 FMUL R177, R177, R6.reuse ;  /* 0x00000006b1b10220 */ /* 0x080fe20000400000 */
[----:B------:R-:W-:Y:S01]  /*5b90*/  @P0 FMUL R181, R181, R6 ;  /* 0x00000006b5b50220 */ /* 0x000fe20000400000 */
[----:B------:R-:W-:Y:S01]  /*5ba0*/  FFMA R159, R142, R159, R70 ;  /* 0x0000009f8e9f7223 */ /* 0x000fe20000000046 */
[----:B------:R1:W-:Y:S01]  /*5bb0*/  F2F.BF16.F32 R170, R175 ;  /* 0x000000af00aa7304 */ /* 0x0003e20000202000 */
[-C--:B0-----:R-:W-:Y:S01]  /*5bc0*/  FMUL R163, R174, R228.reuse ;  /* 0x000000e4aea37220 */ /* 0x081fe20000400000 */
[-C--:B------:R-:W-:Y:S01]  /*5bd0*/  FMUL R174, R185, R228.reuse ;  /* 0x000000e4b9ae7220 */ /* 0x080fe20000400000 */
[----:B------:R-:W-:Y:S01]  /*5be0*/  FMUL R185, R190, R228 ;  /* 0x000000e4beb97220 */ /* 0x000fe20000400000 */
[----:B------:R-:W-:Y:S01]  /*5bf0*/  @P0 FMUL R159, R159, R6 ;  /* 0x000000069f9f0220 */ /* 0x000fe20000400000 */
[----:B------:R-:W-:Y:S01]  /*5c00*/  FFMA R163, R138, R163, R66 ;  /* 0x000000a38aa37223 */ /* 0x000fe20000000042 */
[----:B------:R-:W-:Y:S01]  /*5c10*/  FFMA R165, R132, R165, R60 ;  /* 0x000000a584a57223 */ /* 0x000fe2000000003c */
[----:B--2---:R-:W-:Y:S01]  /*5c20*/  SHF.L.U32 R160, R160, 0x10, RZ ;  /* 0x00000010a0a07819 */ /* 0x004fe200000006ff */
[----:B------:R0:W-:Y:S01]  /*5c30*/  F2F.BF16.F32 R0, R161 ;  /* 0x000000a100007304 */ /* 0x0001e20000202000 */
[----:B-1----:R-:W-:Y:S01]  /*5c40*/  FFMA R175, R125, R174, R53 ;  /* 0x000000ae7daf7223 */ /* 0x002fe20000000035 */
[-C--:B------:R-:W-:Y:S01]  /*5c50*/  FMUL R174, R187, R228.reuse ;  /* 0x000000e4bbae7220 */ /* 0x080fe20000400000 */
[----:B------:R-:W-:Y:S01]  /*5c60*/  FMUL R187, R194, R228 ;  /* 0x000000e4c2bb7220 */ /* 0x000fe20000400000 */
[-C--:B------:R-:W-:Y:S01]  /*5c70*/  @P0 FMUL R163, R163, R6.reuse ;  /* 0x00000006a3a30220 */ /* 0x080fe20000400000 */
[----:B------:R-:W-:Y:S01]  /*5c80*/  @P0 FMUL R175, R175, R6 ;  /* 0x00000006afaf0220 */ /* 0x000fe20000400000 */
[----:B------:R-:W-:Y:S01]  /*5c90*/  FFMA R183, R127, R174, R55 ;  /* 0x000000ae7fb77223 */ /* 0x000fe20000000037 */
[----:B------:R-:W-:Y:S01]  /*5ca0*/  FMUL R174, R189, R228 ;  /* 0x000000e4bdae7220 */ /* 0x000fe20000400000 */
[----:B------:R1:W2:Y:S01]  /*5cb0*/  F2F.BF16.F32 R164, R169 ;  /* 0x000000a900a47304 */ /* 0x0002a20000202000 */
[----:B0-----:R-:W-:Y:S01]  /*5cc0*/  FFMA R161, R136, R167, R64 ;  /* 0x000000a788a17223 */ /* 0x001fe20000000040 */
[----:B------:R-:W-:Y:S01]  /*5cd0*/  FFMA R167, R137, R162, R65 ;  /* 0x000000a289a77223 */ /* 0x000fe20000000041 */
[----:B------:R-:W-:Y:S01]  /*5ce0*/  @P0 FMUL R183, R183, R6 ;  /* 0x00000006b7b70220 */ /* 0x000fe20000400000 */
[----:B------:R-:W-:Y:S01]  /*5cf0*/  FMUL R189, R196, R228 ;  /* 0x000000e4c4bd7220 */ /* 0x000fe20000400000 */
[-C--:B------:R-:W-:Y:S01]  /*5d00*/  @P0 FMUL R161, R161, R6.reuse ;  /* 0x00000006a1a10220 */ /* 0x080fe20000400000 */
[-C--:B------:R-:W-:Y:S01]  /*5d10*/  @P0 FMUL R167, R167, R6.reuse ;  /* 0x00000006a7a70220 */ /* 0x080fe20000400000 */
[----:B------:R-:W-:Y:S01]  /*5d20*/  @P0 FMUL R165, R165, R6 ;  /* 0x00000006a5a50220 */ /* 0x000fe20000400000 */
[----:B------:R0:W-:Y:S01]  /*5d30*/  F2F.BF16.F32 R176, R175 ;  /* 0x000000af00b07304 */ /* 0x0001e20000202000 */
[----:B-1----:R-:W-:Y:S01]  /*5d40*/  FMUL R169, R180, R228 ;  /* 0x000000e4b4a97220 */ /* 0x002fe20000400000 */
[----:B------:R-:W-:Y:S01]  /*5d50*/  FFMA R179, R120, R179, R48 ;  /* 0x000000b378b37223 */ /* 0x000fe20000000030 */
[----:B------:R-:W-:Y:S01]  /*5d60*/  FFMA R189, R112, R189, R40 ;  /* 0x000000bd70bd7223 */ /* 0x000fe20000000028 */
[----:B------:R-:W-:Y:S01]  /*5d70*/  FFMA R187, R118, R187, R46 ;  /* 0x000000bb76bb7223 */ /* 0x000fe2000000002e */
[----:B------:R-:W-:Y:S01]  /*5d80*/  FFMA R169, R128, R169, R56 ;  /* 0x000000a980a97223 */ /* 0x000fe20000000038 */
[----:B------:R-:W-:Y:S01]  /*5d90*/  @P0 FMUL R179, R179, R6 ;  /* 0x00000006b3b30220 */ /* 0x000fe20000400000 */
[----:B--2---:R-:W-:Y:S01]  /*5da0*/  SHF.L.U32 R164, R164, 0x10, RZ ;  /* 0x00000010a4a47819 */ /* 0x004fe200000006ff */
[----:B------:R1:W-:Y:S01]  /*5db0*/  F2F.BF16.F32 R162, R167 ;  /* 0x000000a700a27304 */ /* 0x0003e20000202000 */
[----:B0-----:R-:W-:Y:S01]  /*5dc0*/  FFMA R175, R121, R174, R49 ;  /* 0x000000ae79af7223 */ /* 0x001fe20000000031 */
[-C--:B------:R-:W-:Y:S01]  /*5dd0*/  FMUL R174, R191, R228.reuse ;  /* 0x000000e4bfae7220 */ /* 0x080fe20000400000 */
[----:B------:R-:W-:Y:S01]  /*5de0*/  FMUL R191, R198, R228 ;  /* 0x000000e4c6bf7220 */ /* 0x000fe20000400000 */
[-C--:B------:R-:W-:Y:S01]  /*5df0*/  @P0 FMUL R169, R169, R6.reuse ;  /* 0x00000006a9a90220 */ /* 0x080fe20000400000 */
[-C--:B------:R-:W-:Y:S01]  /*5e00*/  @P0 FMUL R175, R175, R6.reuse ;  /* 0x00000006afaf0220 */ /* 0x080fe20000400000 */
[----:B------:R-:W-:Y:S01]  /*5e10*/  @P0 FMUL R189, R189, R6 ;  /* 0x00000006bdbd0220 */ /* 0x000fe20000400000 */
[----:B------:R-:W-:Y:S01]  /*5e20*/  FFMA R191, R114, R191, R42 ;  /* 0x000000bf72bf7223 */ /* 0x000fe2000000002a */
[----:B------:R0:W2:Y:S01]  /*5e30*/  F2F.BF16.F32 R168, R173 ;  /* 0x000000ad00a87304 */ /* 0x0000a20000202000 */
[----:B-1----:R-:W-:Y:S01]  /*5e40*/  FMUL R167, R178, R228 ;  /* 0x000000e4b2a77220 */ /* 0x002fe20000400000 */
[-C--:B------:R-:W-:Y:S01]  /*5e50*/  @P0 FMUL R187, R187, R6.reuse ;  /* 0x00000006bbbb0220 */ /* 0x080fe20000400000 */
[----:B------:R-:W-:-:S02]  /*5e60*/  @P0 FMUL R191, R191, R6 ;  /* 0x00000006bfbf0220 */ /* 0x000fc40000400000 */
[----:B------:R-:W-:-:S03]  /*5e70*/  FFMA R167, R134, R167, R62 ;  /* 0x000000a786a77223 */ /* 0x000fc6000000003e */
[----:B------:R1:W3:Y:S01]  /*5e80*/  F2F.BF16.F32 R178, R183 ;  /* 0x000000b700b27304 */ /* 0x0002e20000202000 */
[----:B0-----:R-:W-:Y:S01]  /*5e90*/  FMUL R173, R184, R228 ;  /* 0x000000e4b8ad7220 */ /* 0x001fe20000400000 */
[----:B------:R-:W-:-:S03]  /*5ea0*/  @P0 FMUL R167, R167, R6 ;  /* 0x00000006a7a70220 */ /* 0x000fc60000400000 */
[----:B------:R-:W-:Y:S01]  /*5eb0*/  FFMA R173, R124, R173, R52 ;  /* 0x000000ad7cad7223 */ /* 0x000fe20000000034 */
[----:B--2---:R-:W-:Y:S02]  /*5ec0*/  SHF.L.U32 R168, R168, 0x10, RZ ;  /* 0x00000010a8a87819 */ /* 0x004fe400000006ff */
[----:B------:R0:W-:Y:S01]  /*5ed0*/  F2F.BF16.F32 R180, R175 ;  /* 0x000000af00b47304 */ /* 0x0001e20000202000 */
[----:B-1----:R-:W-:Y:S01]  /*5ee0*/  FFMA R183, R123, R174, R51 ;  /* 0x000000ae7bb77223 */ /* 0x002fe20000000033 */
[-C--:B------:R-:W-:Y:S01]  /*5ef0*/  FMUL R174, R193, R228.reuse ;  /* 0x000000e4c1ae7220 */ /* 0x080fe20000400000 */
[----:B------:R-:W-:Y:S01]  /*5f00*/  FMUL R193, R200, R228 ;  /* 0x000000e4c8c17220 */ /* 0x000fe20000400000 */
[-C--:B------:R-:W-:Y:S01]  /*5f10*/  @P0 FMUL R173, R173, R6.reuse ;  /* 0x00000006adad0220 */ /* 0x080fe20000400000 */
[----:B------:R-:W-:Y:S01]  /*5f20*/  @P0 FMUL R183, R183, R6 ;  /* 0x00000006b7b70220 */ /* 0x000fe20000400000 */
[----:B---3--:R-:W-:Y:S02]  /*5f30*/  SHF.L.U32 R178, R178, 0x10, RZ ;  /* 0x00000010b2b27819 */ /* 0x008fe400000006ff */
[----:B------:R-:W1:Y:S01]  /*5f40*/  F2F.BF16.F32 R172, R177 ;  /* 0x000000b100ac7304 */ /* 0x000e620000202000 */
[----:B0-----:R-:W-:Y:S01]  /*5f50*/  FFMA R175, R117, R174, R45 ;  /* 0x000000ae75af7223 */ /* 0x001fe2000000002d */
[-C--:B------:R-:W-:Y:S01]  /*5f60*/  FMUL R174, R195, R228.reuse ;  /* 0x000000e4c3ae7220 */ /* 0x080fe20000400000 */
[----:B------:R-:W-:Y:S01]  /*5f70*/  FMUL R195, R202, R228 ;  /* 0x000000e4cac37220 */ /* 0x000fe20000400000 */
[----:B------:R-:W-:Y:S01]  /*5f80*/  FFMA R193, R108, R193, R36 ;  /* 0x000000c16cc17223 */ /* 0x000fe20000000024 */
[----:B------:R-:W-:-:S02]  /*5f90*/  @P0 FMUL R175, R175, R6 ;  /* 0x00000006afaf0220 */ /* 0x000fc40000400000 */
[----:B------:R-:W-:Y:S01]  /*5fa0*/  FFMA R195, R110, R195, R38 ;  /* 0x000000c36ec37223 */ /* 0x000fe20000000026 */
[----:B------:R0:W2:Y:S01]  /*5fb0*/  F2F.BF16.F32 R184, R183 ;  /* 0x000000b700b87304 */ /* 0x0000a20000202000 */
[-C--:B------:R-:W-:Y:S02]  /*5fc0*/  @P0 FMUL R193, R193, R6.reuse ;  /* 0x00000006c1c10220 */ /* 0x080fe40000400000 */
[----:B------:R-:W-:Y:S01]  /*5fd0*/  @P0 FMUL R195, R195, R6 ;  /* 0x00000006c3c30220 */ /* 0x000fe20000400000 */
[----:B-1----:R-:W-:-:S04]  /*5fe0*/  SHF.L.U32 R172, R172, 0x10, RZ ;  /* 0x00000010acac7819 */ /* 0x002fc800000006ff */
[----:B------:R1:W-:Y:S01]  /*5ff0*/  F2F.BF16.F32 R186, R175 ;  /* 0x000000af00ba7304 */ /* 0x0003e20000202000 */
[----:B0-----:R-:W-:Y:S01]  /*6000*/  FFMA R183, R119, R174, R47 ;  /* 0x000000ae77b77223 */ /* 0x001fe2000000002f */
[-C--:B------:R-:W-:Y:S01]  /*6010*/  FMUL R174, R197, R228.reuse ;  /* 0x000000e4c5ae7220 */ /* 0x080fe20000400000 */
[----:B------:R-:W-:Y:S02]  /*6020*/  FMUL R197, R204, R228 ;  /* 0x000000e4ccc57220 */ /* 0x000fe40000400000 */
[----:B------:R-:W-:Y:S02]  /*6030*/  @P0 FMUL R183, R183, R6 ;  /* 0x00000006b7b70220 */ /* 0x000fe40000400000 */
[----:B------:R-:W-:Y:S01]  /*6040*/  FFMA R197, R104, R197, R32 ;  /* 0x000000c568c57223 */ /* 0x000fe20000000020 */
[----:B------:R0:W-:Y:S01]  /*6050*/  F2F.BF16.F32 R177, R181 ;  /* 0x000000b500b17304 */ /* 0x0001e20000202000 */
[----:B-1----:R-:W-:Y:S01]  /*6060*/  FFMA R175, R113, R174, R41 ;  /* 0x000000ae71af7223 */ /* 0x002fe20000000029 */
[-C--:B------:R-:W-:Y:S01]  /*6070*/  FMUL R174, R199, R228.reuse ;  /* 0x000000e4c7ae7220 */ /* 0x080fe20000400000 */
[----:B------:R-:W-:Y:S01]  /*6080*/  FMUL R199, R206, R228 ;  /* 0x000000e4cec77220 */ /* 0x000fe20000400000 */
[----:B--2---:R-:W-:Y:S01]  /*6090*/  SHF.L.U32 R184, R184, 0x10, RZ ;  /* 0x00000010b8b87819 */ /* 0x004fe200000006ff */
[-C--:B------:R-:W-:Y:S01]  /*60a0*/  @P0 FMUL R175, R175, R6.reuse ;  /* 0x00000006afaf0220 */ /* 0x080fe20000400000 */
[----:B------:R-:W-:Y:S01]  /*60b0*/  @P0 FMUL R197, R197, R6 ;  /* 0x00000006c5c50220 */ /* 0x000fe20000400000 */
[----:B------:R-:W-:Y:S01]  /*60c0*/  FFMA R199, R106, R199, R34 ;  /* 0x000000c76ac77223 */ /* 0x000fe20000000022 */
[----:B------:R1:W2:Y:S01]  /*60d0*/  F2F.BF16.F32 R188, R183 ;  /* 0x000000b700bc7304 */ /* 0x0002a20000202000 */
[----:B0-----:R-:W-:Y:S01]  /*60e0*/  FFMA R181, R122, R185, R50 ;  /* 0x000000b97ab57223 */ /* 0x001fe20000000032 */
[----:B------:R-:W-:Y:S01]  /*60f0*/  FMUL R185, R192, R228 ;  /* 0x000000e4c0b97220 */ /* 0x000fe20000400000 */
[----:B------:R-:W-:-:S02]  /*6100*/  @P0 FMUL R199, R199, R6 ;  /* 0x00000006c7c70220 */ /* 0x000fc40000400000 */
[----:B------:R-:W-:Y:S01]  /*6110*/  @P0 FMUL R181, R181, R6 ;  /* 0x00000006b5b50220 */ /* 0x000fe20000400000 */
[----:B------:R-:W-:Y:S02]  /*6120*/  FFMA R185, R116, R185, R44 ;  /* 0x000000b974b97223 */ /* 0x000fe4000000002c */
[----:B------:R0:W-:Y:S01]  /*6130*/  F2F.BF16.F32 R190, R175 ;  /* 0x000000af00be7304 */ /* 0x0001e20000202000 */
[----:B-1----:R-:W-:Y:S01]  /*6140*/  FFMA R183, R115, R174, R43 ;  /* 0x000000ae73b77223 */ /* 0x002fe2000000002b */
[-C--:B------:R-:W-:Y:S01]  /*6150*/  FMUL R174, R201, R228.reuse ;  /* 0x000000e4c9ae7220 */ /* 0x080fe20000400000 */
[----:B------:R-:W-:Y:S01]  /*6160*/  FMUL R201, R208, R228 ;  /* 0x000000e4d0c97220 */ /* 0x000fe20000400000 */
[-C--:B------:R-:W-:Y:S01]  /*6170*/  @P0 FMUL R185, R185, R6.reuse ;  /* 0x00000006b9b90220 */ /* 0x080fe20000400000 */
[----:B------:R-:W-:Y:S01]  /*6180*/  @P0 FMUL R183, R183, R6 ;  /* 0x00000006b7b70220 */ /* 0x000fe20000400000 */
[----:B--2---:R-:W-:Y:S02]  /*6190*/  SHF.L.U32 R188, R188, 0x10, RZ ;  /* 0x00000010bcbc7819 */ /* 0x004fe400000006ff */
[----:B------:R-:W-:Y:S01]  /*61a0*/  F2F.BF16.F32 R159, R159 ;  /* 0x0000009f009f7304 */ /* 0x000fe20000202000 */
[----:B0-----:R-:W-:Y:S01]  /*61b0*/  FFMA R175, R109, R174, R37 ;  /* 0x000000ae6daf7223 */ /* 0x001fe20000000025 */
[-C--:B------:R-:W-:Y:S01]  /*61c0*/  FMUL R174, R203, R228.reuse ;  /* 0x000000e4cbae7220 */ /* 0x080fe20000400000 */
[----:B------:R-:W-:Y:S01]  /*61d0*/  FMUL R203, R210, R228 ;  /* 0x000000e4d2cb7220 */ /* 0x000fe20000400000 */
[----:B------:R-:W-:Y:S01]  /*61e0*/  FFMA R201, R100, R201, R28 ;  /* 0x000000c964c97223 */ /* 0x000fe2000000001c */
[----:B------:R-:W-:-:S02]  /*61f0*/  @P0 FMUL R175, R175, R6 ;  /* 0x00000006afaf0220 */ /* 0x000fc40000400000 */
[----:B------:R-:W-:Y:S01]  /*6200*/  FFMA R203, R102, R203, R30 ;  /* 0x000000cb66cb7223 */ /* 0x000fe2000000001e */
[----:B------:R0:W1:Y:S01]  /*6210*/  F2F.BF16.F32 R192, R183 ;  /* 0x000000b700c07304 */ /* 0x0000620000202000 */
[-C--:B------:R-:W-:Y:S02]  /*6220*/  @P0 FMUL R201, R201, R6.reuse ;  /* 0x00000006c9c90220 */ /* 0x080fe40000400000 */
[----:B------:R-:W-:-:S05]  /*6230*/  @P0 FMUL R203, R203, R6 ;  /* 0x00000006cbcb0220 */ /* 0x000fca0000400000 */
[----:B------:R2:W-:Y:S01]  /*6240*/  F2F.BF16.F32 R194, R175 ;  /* 0x000000af00c27304 */ /* 0x0005e20000202000 */
[----:B0-----:R-:W-:Y:S01]  /*6250*/  FFMA R183, R111, R174, R39 ;  /* 0x000000ae6fb77223 */ /* 0x001fe20000000027 */
[-C--:B------:R-:W-:Y:S01]  /*6260*/  FMUL R174, R205, R228.reuse ;  /* 0x000000e4cdae7220 */ /* 0x080fe20000400000 */
[----:B------:R-:W-:Y:S02]  /*6270*/  FMUL R205, R212, R228 ;  /* 0x000000e4d4cd7220 */ /* 0x000fe40000400000 */
[----:B------:R-:W-:Y:S01]  /*6280*/  @P0 FMUL R183, R183, R6 ;  /* 0x00000006b7b70220 */ /* 0x000fe20000400000 */
[----:B-1----:R-:W-:Y:S02]  /*6290*/  SHF.L.U32 R192, R192, 0x10, RZ ;  /* 0x00000010c0c07819 */ /* 0x002fe400000006ff */
[----:B------:R0:W-:Y:S01]  /*62a0*/  F2F.BF16.F32 R166, R171 ;  /* 0x000000ab00a67304 */ /* 0x0001e20000202000 */
[----:B--2---:R-:W-:Y:S01]  /*62b0*/  FFMA R175, R105, R174, R33 ;  /* 0x000000ae69af7223 */ /* 0x004fe20000000021 */
[----:B------:R-:W-:Y:S01]  /*62c0*/  FMUL R174, R207, R228 ;  /* 0x000000e4cfae7220 */ /* 0x000fe20000400000 */
[----:B------:R-:W-:-:S02]  /*62d0*/  FFMA R205, R96, R205, R24 ;  /* 0x000000cd60cd7223 */ /* 0x000fc40000000018 */
[-C--:B------:R-:W-:Y:S02]  /*62e0*/  @P0 FMUL R175, R175, R6.reuse ;  /* 0x00000006afaf0220 */ /* 0x080fe40000400000 */
[----:B------:R-:W-:Y:S01]  /*62f0*/  @P0 FMUL R205, R205, R6 ;  /* 0x00000006cdcd0220 */ /* 0x000fe20000400000 */
[----:B------:R1:W-:Y:S01]  /*6300*/  F2F.BF16.F32 R196, R183 ;  /* 0x000000b700c47304 */ /* 0x0003e20000202000 */
[----:B0-----:R-:W-:-:S04]  /*6310*/  FMUL R171, R182, R228 ;  /* 0x000000e4b6ab7220 */ /* 0x001fc80000400000 */
[----:B------:R-:W-:-:S03]  /*6320*/  FFMA R171, R130, R171, R58 ;  /* 0x000000ab82ab7223 */ /* 0x000fc6000000003a */
[----:B------:R0:W-:Y:S01]  /*6330*/  F2F.BF16.F32 R198, R175 ;  /* 0x000000af00c67304 */ /* 0x0001e20000202000 */
[----:B-1----:R-:W-:Y:S01]  /*6340*/  FFMA R183, R107, R174, R35 ;  /* 0x000000ae6bb77223 */ /* 0x002fe20000000023 */
[----:B------:R-:W-:Y:S01]  /*6350*/  FMUL R174, R209, R228 ;  /* 0x000000e4d1ae7220 */ /* 0x000fe20000400000 */
[-C--:B------:R-:W-:Y:S02]  /*6360*/  @P0 FMUL R171, R171, R6.reuse ;  /* 0x00000006abab0220 */ /* 0x080fe40000400000 */
[----:B------:R-:W-:-:S03]  /*6370*/  @P0 FMUL R183, R183, R6 ;  /* 0x00000006b7b70220 */ /* 0x000fc60000400000 */
[----:B------:R-:W-:Y:S01]  /*6380*/  F2F.BF16.F32 R161, R161 ;  /* 0x000000a100a17304 */ /* 0x000fe20000202000 */
[----:B0-----:R-:W-:Y:S01]  /*6390*/  FFMA R175, R101, R174, R29 ;  /* 0x000000ae65af7223 */ /* 0x001fe2000000001d */
[-C--:B------:R-:W-:Y:S01]  /*63a0*/  FMUL R174, R211, R228.reuse ;  /* 0x000000e4d3ae7220 */ /* 0x080fe20000400000 */
[----:B------:R-:W-:Y:S02]  /*63b0*/  FMUL R211, R216, R228 ;  /* 0x000000e4d8d37220 */ /* 0x000fe40000400000 */
[-C--:B------:R-:W-:Y:S02]  /*63c0*/  @P0 FMUL R175, R175, R6.reuse ;  /* 0x00000006afaf0220 */ /* 0x080fe40000400000 */
[----:B------:R-:W-:Y:S01]  /*63d0*/  FFMA R211, R92, R211, R20 ;  /* 0x000000d35cd37223 */ /* 0x000fe20000000014 */
[----:B------:R0:W1:Y:S03]  /*63e0*/  F2F.BF16.F32 R200, R183 ;  /* 0x000000b700c87304 */ /* 0x0000660000202000 */
[----:B------:R-:W-:-:S05]  /*63f0*/  @P0 FMUL R211, R211, R6 ;  /* 0x00000006d3d30220 */ /* 0x000fca0000400000 */
[----:B------:R2:W-:Y:S01]  /*6400*/  F2F.BF16.F32 R202, R175 ;  /* 0x000000af00ca7304 */ /* 0x0005e20000202000 */
[----:B0-----:R-:W-:Y:S01]  /*6410*/  FFMA R183, R103, R174, R31 ;  /* 0x000000ae67b77223 */ /* 0x001fe2000000001f */
[----:B------:R-:W-:-:S03]  /*6420*/  FMUL R174, R213, R228 ;  /* 0x000000e4d5ae7220 */ /* 0x000fc60000400000 */
[----:B------:R-:W-:Y:S01]  /*6430*/  @P0 FMUL R183, R183, R6 ;  /* 0x00000006b7b70220 */ /* 0x000fe20000400000 */
[----:B------:R-:W-:Y:S01]  /*6440*/  FFMA R209, R97, R174, R25 ;  /* 0x000000ae61d17223 */ /* 0x000fe20000000019 */
[-C--:B------:R-:W-:Y:S01]  /*6450*/  FMUL R174, R215, R228.reuse ;  /* 0x000000e4d7ae7220 */ /* 0x080fe20000400000 */
[----:B------:R-:W-:Y:S01]  /*6460*/  F2F.BF16.F32 R167, R167 ;  /* 0x000000a700a77304 */ /* 0x000fe20000202000 */
[----:B--2---:R-:W-:Y:S01]  /*6470*/  FMUL R175, R214, R228 ;  /* 0x000000e4d6af7220 */ /* 0x004fe20000400000 */
[----:B------:R-:W-:Y:S01]  /*6480*/  @P0 FMUL R209, R209, R6 ;  /* 0x00000006d1d10220 */ /* 0x000fe20000400000 */
[----:B-1----:R-:W-:Y:S02]  /*6490*/  SHF.L.U32 R200, R200, 0x10, RZ ;  /* 0x00000010c8c87819 */ /* 0x002fe400000006ff */
[----:B------:R-:W-:-:S03]  /*64a0*/  FFMA R207, R98, R175, R26 ;  /* 0x000000af62cf7223 */ /* 0x000fc6000000001a */
[----:B------:R0:W1:Y:S01]  /*64b0*/  F2F.BF16.F32 R204, R183 ;  /* 0x000000b700cc7304 */ /* 0x0000620000202000 */
[----:B------:R-:W-:-:S07]  /*64c0*/  @P0 FMUL R207, R207, R6 ;  /* 0x00000006cfcf0220 */ /* 0x000fce0000400000 */
[----:B------:R-:W2:Y:S01]  /*64d0*/  F2F.BF16.F32 R163, R163 ;  /* 0x000000a300a37304 */ /* 0x000ea20000202000 */
[----:B0-----:R-:W-:Y:S01]  /*64e0*/  FFMA R183, R99, R174, R27 ;  /* 0x000000ae63b77223 */ /* 0x001fe2000000001b */
[----:B------:R-:W-:-:S04]  /*64f0*/  IMAD.WIDE.U32 R174, R158, 0x10000, RZ ;  /* 0x000100009eae7825 */ /* 0x000fc800078e00ff */
[----:B------:R-:W-:Y:S01]  /*6500*/  @P0 FMUL R183, R183, R6 ;  /* 0x00000006b7b70220 */ /* 0x000fe20000400000 */
[----:B------:R-:W-:Y:S01]  /*6510*/  LOP3.LUT R159, R160, R175, R159, 0xfe, !PT ;  /* 0x000000afa09f7212 */ /* 0x000fe200078efe9f */
[----:B------:R-:W-:Y:S01]  /*6520*/  FMUL R175, R218, R228 ;  /* 0x000000e4daaf7220 */ /* 0x000fe20000400000 */
[----:B------:R-:W-:Y:S01]  /*6530*/  F2F.BF16.F32 R165, R165 ;  /* 0x000000a500a57304 */ /* 0x000fe20000202000 */
[----:B------:R-:W-:Y:S01]  /*6540*/  LOP3.LUT R158, R174, R0, RZ, 0xfc, !PT ;  /* 0x00000000ae9e7212 */ /* 0x000fe200078efcff */
[----:B------:R-:W-:Y:S01]  /*6550*/  FMUL R160, R217, R228 ;  /* 0x000000e4d9a07220 */ /* 0x000fe20000400000 */
[----:B------:R-:W-:Y:S01]  /*6560*/  FFMA R213, R94, R175, R22 ;  /* 0x000000af5ed57223 */ /* 0x000fe20000000016 */
[----:B------:R-:W-:Y:S01]  /*6570*/  IMAD.WIDE.U32 R174, R162, 0x10000, RZ ;  /* 0x00010000a2ae7825 */ /* 0x000fe200078e00ff */
[----:B-1----:R-:W-:-:S03]  /*6580*/  SHF.L.U32 R204, R204, 0x10, RZ ;  /* 0x00000010cccc7819 */ /* 0x002fc600000006ff */
[----:B------:R-:W-:Y:S01]  /*6590*/  @P0 FMUL R213, R213, R6 ;  /* 0x00000006d5d50220 */ /* 0x000fe20000400000 */
[----:B------:R-:W-:Y:S01]  /*65a0*/  F2F.BF16.F32 R171, R171 ;  /* 0x000000ab00ab7304 */ /* 0x000fe20000202000 */
[----:B------:R-:W-:Y:S02]  /*65b0*/  LOP3.LUT R162, R174, R161, RZ, 0xfc, !PT ;  /* 0x000000a1aea27212 */ /* 0x000fe400078efcff */
[----:B--2---:R-:W-:Y:S01]  /*65c0*/  LOP3.LUT R163, R164, R175, R163, 0xfe, !PT ;  /* 0x000000afa4a37212 */ /* 0x004fe200078efea3 */
[-C--:B------:R-:W-:Y:S01]  /*65d0*/  FMUL R164, R221, R228.reuse ;  /* 0x000000e4dda47220 */ /* 0x080fe20000400000 */
[----:B------:R-:W-:-:S03]  /*65e0*/  FMUL R175, R220, R228 ;  /* 0x000000e4dcaf7220 */ /* 0x000fc60000400000 */
[----:B------:R0:W1:Y:S01]  /*65f0*/  F2F.BF16.F32 R208, R183 ;  /* 0x000000b700d07304 */ /* 0x0000620000202000 */
[----:B------:R-:W-:-:S04]  /*6600*/  FFMA R175, R88, R175, R16 ;  /* 0x000000af58af7223 */ /* 0x000fc80000000010 */
[----:B------:R-:W-:-:S03]  /*6610*/  @P0 FMUL R175, R175, R6 ;  /* 0x00000006afaf0220 */ /* 0x000fc60000400000 */
[----:B------:R-:W2:Y:S01]  /*6620*/  F2F.BF16.F32 R169, R169 ;  /* 0x000000a900a97304 */ /* 0x000ea20000202000 */
[----:B0-----:R-:W-:-:S05]  /*6630*/  IMAD.WIDE.U32 R182, R166, 0x10000, RZ ;  /* 0x00010000a6b67825 */ /* 0x001fca00078e00ff */
[----:B------:R-:W-:Y:S01]  /*6640*/  LOP3.LUT R161, R168, R183, R167, 0xfe, !PT ;  /* 0x000000b7a8a17212 */ /* 0x000fe200078efea7 */
[----:B------:R-:W-:Y:S01]  /*6650*/  IMAD.WIDE.U32 R166, R170, 0x10000, RZ ;  /* 0x00010000aaa67825 */ /* 0x000fe200078e00ff */
[----:B------:R-:W0:Y:S01]  /*6660*/  F2F.BF16.F32 R173, R173 ;  /* 0x000000ad00ad7304 */ /* 0x000e220000202000 */
[----:B-1----:R-:W-:-:S07]  /*6670*/  SHF.L.U32 R208, R208, 0x10, RZ ;  /* 0x00000010d0d07819 */ /* 0x002fce00000006ff */
[----:B------:R1:W-:Y:S08]  /*6680*/  F2F.BF16.F32 R206, R209 ;  /* 0x000000d100ce7304 */ /* 0x0003f00000202000 */
[----:B------:R-:W3:Y:S01]  /*6690*/  F2F.BF16.F32 R179, R179 ;  /* 0x000000b300b37304 */ /* 0x000ee20000202000 */
[----:B-1----:R-:W-:Y:S01]  /*66a0*/  FFMA R209, R93, R160, R21 ;  /* 0x000000a05dd17223 */ /* 0x002fe20000000015 */
[----:B------:R-:W-:-:S03]  /*66b0*/  FMUL R160, R219, R228 ;  /* 0x000000e4dba07220 */ /* 0x000fc60000400000 */
[----:B------:R-:W-:Y:S01]  /*66c0*/  @P0 FMUL R209, R209, R6 ;  /* 0x00000006d1d10220 */ /* 0x000fe20000400000 */
[----:B------:R-:W-:Y:S01]  /*66d0*/  FFMA R215, R95, R160, R23 ;  /* 0x000000a05fd77223 */ /* 0x000fe20000000017 */
[----:B------:R-:W-:Y:S01]  /*66e0*/  LOP3.LUT R160, R182, R165, RZ, 0xfc, !PT ;  /* 0x000000a5b6a07212 */ /* 0x000fe200078efcff */
[----:B------:R-:W1:Y:S01]  /*66f0*/  F2F.BF16.F32 R185, R185 ;  /* 0x000000b900b97304 */ /* 0x000e620000202000 */
[----:B------:R-:W-:Y:S01]  /*6700*/  LOP3.LUT R165, R172, R167, R171, 0xfe, !PT ;  /* 0x000000a7aca57212 */ /* 0x000fe200078efeab */
[----:B------:R-:W-:Y:S01]  /*6710*/  FMUL R167, R222, R228 ;  /* 0x000000e4dea77220 */ /* 0x000fe20000400000 */
[----:B------:R-:W-:-:S04]  /*6720*/  IMAD.WIDE.U32 R170, R176, 0x10000, RZ ;  /* 0x00010000b0aa7825 */ /* 0x000fc800078e00ff */
[-C--:B------:R-:W-:Y:S01]  /*6730*/  FMUL R172, R223, R228.reuse ;  /* 0x000000e4dfac7220 */ /* 0x080fe20000400000 */
[----:B------:R-:W-:Y:S01]  /*6740*/  FMUL R176, R225, R228 ;  /* 0x000000e4e1b07220 */ /* 0x000fe20000400000 */
[----:B------:R-:W-:Y:S01]  /*6750*/  FFMA R183, R90, R167, R18 ;  /* 0x000000a75ab77223 */ /* 0x000fe20000000012 */
[-C--:B------:R-:W-:Y:S01]  /*6760*/  @P0 FMUL R215, R215, R6.reuse ;  /* 0x00000006d7d70220 */ /* 0x080fe20000400000 */
[----:B------:R-:W-:Y:S01]  /*6770*/  F2F.BF16.F32 R189, R189 ;  /* 0x000000bd00bd7304 */ /* 0x000fe20000202000 */
[----:B------:R-:W-:Y:S01]  /*6780*/  LOP3.LUT R167, R178, R171, R177, 0xfe, !PT ;  /* 0x000000abb2a77212 */ /* 0x000fe200078efeb1 */
[----:B------:R-:W-:Y:S01]  /*6790*/  @P0 FMUL R183, R183, R6 ;  /* 0x00000006b7b70220 */ /* 0x000fe20000400000 */
[----:B------:R-:W-:-:S05]  /*67a0*/  FMUL R178, R227, R228 ;  /* 0x000000e4e3b27220 */ /* 0x000fca0000400000 */
[----:B------:R4:W-:Y:S08]  /*67b0*/  F2F.BF16.F32 R0, R211 ;  /* 0x000000d300007304 */ /* 0x0009f00000202000 */
[----:B------:R-:W5:Y:S01]  /*67c0*/  F2F.BF16.F32 R181, R181 ;  /* 0x000000b500b57304 */ /* 0x000f620000202000 */
[----:B----4-:R-:W-:Y:S01]  /*67d0*/  FFMA R211, R89, R164, R17 ;  /* 0x000000a459d37223 */ /* 0x010fe20000000011 */
[----:B--2---:R-:W-:Y:S01]  /*67e0*/  LOP3.LUT R164, R166, R169, RZ, 0xfc, !PT ;  /* 0x000000a9a6a47212 */ /* 0x004fe200078efcff */
[----:B------:R-:W-:Y:S01]  /*67f0*/  IMAD.WIDE.U32 R168, R180, 0x10000, RZ ;  /* 0x00010000b4a87825 */ /* 0x000fe200078e00ff */
[----:B0-----:R-:W-:-:S03]  /*6800*/  LOP3.LUT R166, R170, R173, RZ, 0xfc, !PT ;  /* 0x000000adaaa67212 */ /* 0x001fc600078efcff */
[----:B------:R-:W-:Y:S01]  /*6810*/  FMUL R173, R224, R228 ;  /* 0x000000e4e0ad7220 */ /* 0x000fe20000400000 */
[----:B------:R-:W-:Y:S01]  /*6820*/  SHF.L.U32 R180, R196, 0x10, RZ ;  /* 0x00000010c4b47819 */ /* 0x000fe200000006ff */
[----:B------:R-:W-:Y:S01]  /*6830*/  IMAD.WIDE.U32 R170, R186, 0x10000, RZ ;  /* 0x00010000baaa7825 */ /* 0x000fe200078e00ff */
[----:B------:R-:W-:Y:S01]  /*6840*/  F2F.BF16.F32 R191, R191 ;  /* 0x000000bf00bf7304 */ /* 0x000fe20000202000 */
[----:B---3--:R-:W-:Y:S02]  /*6850*/  LOP3.LUT R168, R168, R179, RZ, 0xfc, !PT ;  /* 0x000000b3a8a87212 */ /* 0x008fe400078efcff */
[----:B------:R-:W-:Y:S01]  /*6860*/  FFMA R179, R84, R173, R12 ;  /* 0x000000ad54b37223 */ /* 0x000fe2000000000c */
[----:B------:R-:W-:Y:S01]  /*6870*/  @P0 FMUL R211, R211, R6 ;  /* 0x00000006d3d30220 */ /* 0x000fe20000400000 */
[----:B-1----:R-:W-:Y:S01]  /*6880*/  LOP3.LUT R170, R170, R185, RZ, 0xfc, !PT ;  /* 0x000000b9aaaa7212 */ /* 0x002fe200078efcff */
[----:B------:R-:W-:Y:S01]  /*6890*/  FFMA R185, R85, R176, R13 ;  /* 0x000000b055b97223 */ /* 0x000fe2000000000d */
[----:B------:R-:W-:-:S04]  /*68a0*/  IMAD.WIDE.U32 R176, R194, 0x10000, RZ ;  /* 0x00010000c2b07825 */ /* 0x000fc800078e00ff */
[-C--:B------:R-:W-:Y:S01]  /*68b0*/  @P0 FMUL R179, R179, R6.reuse ;  /* 0x00000006b3b30220 */ /* 0x080fe20000400000 */
[----:B------:R-:W0:Y:S01]  /*68c0*/  F2F.BF16.F32 R195, R195 ;  /* 0x000000c300c37304 */ /* 0x000e220000202000 */
[----:B-----5:R-:W-:Y:S01]  /*68d0*/  LOP3.LUT R169, R184, R169, R181, 0xfe, !PT ;  /* 0x000000a9b8a97212 */ /* 0x020fe200078efeb5 */
[----:B------:R-:W-:-:S06]  /*68e0*/  @P0 FMUL R185, R185, R6 ;  /* 0x00000006b9b90220 */ /* 0x000fcc0000400000 */
[----:B------:R1:W-:Y:S01]  /*68f0*/  F2F.BF16.F32 R210, R213 ;  /* 0x000000d500d27304 */ /* 0x0003e20000202000 */
[----:B0-----:R-:W-:-:S07]  /*6900*/  LOP3.LUT R177, R180, R177, R195, 0xfe, !PT ;  /* 0x000000b1b4b17212 */ /* 0x001fce00078efec3 */
[----:B------:R0:W-:Y:S01]  /*6910*/  F2F.BF16.F32 R212, R183 ;  /* 0x000000b700d47304 */ /* 0x0001e20000202000 */
[----:B-1----:R-:W-:Y:S01]  /*6920*/  FFMA R213, R91, R172, R19 ;  /* 0x000000ac5bd57223 */ /* 0x002fe20000000013 */
[----:B------:R-:W-:Y:S01]  /*6930*/  IMAD.WIDE.U32 R172, R190, 0x10000, RZ ;  /* 0x00010000beac7825 */ /* 0x000fe200078e00ff */
[----:B------:R-:W1:Y:S03]  /*6940*/  @!P2 LDC.64 R180, c[0x0][0x3a0] ;  /* 0x0000e800ffb4ab82 */ /* 0x000e660000000a00 */
[----:B------:R-:W-:Y:S01]  /*6950*/  @P0 FMUL R213, R213, R6 ;  /* 0x00000006d5d50220 */ /* 0x000fe20000400000 */
[----:B------:R-:W-:Y:S01]  /*6960*/  LOP3.LUT R172, R172, R189, RZ, 0xfc, !PT ;  /* 0x000000bdacac7212 */ /* 0x000fe200078efcff */
[----:B------:R-:W2:Y:S01]  /*6970*/  F2F.BF16.F32 R187, R187 ;  /* 0x000000bb00bb7304 */ /* 0x000ea20000202000 */
[----:B0-----:R-:W-:Y:S01]  /*6980*/  FMUL R183, R226, R228 ;  /* 0x000000e4e2b77220 */ /* 0x001fe20000400000 */
[----:B------:R-:W-:Y:S01]  /*6990*/  FFMA R189, R87, R178, R15 ;  /* 0x000000b257bd7223 */ /* 0x000fe2000000000f */
[----:B------:R-:W-:-:S02]  /*69a0*/  LOP3.LUT R173, R192, R173, R191, 0xfe, !PT ;  /* 0x000000adc0ad7212 */ /* 0x000fc400078efebf */
[----:B------:R-:W-:Y:S01]  /*69b0*/  FFMA R191, R86, R183, R14 ;  /* 0x000000b756bf7223 */ /* 0x000fe2000000000e */
[-C--:B------:R-:W-:Y:S01]  /*69c0*/  @P0 FMUL R189, R189, R6.reuse ;  /* 0x00000006bdbd0220 */ /* 0x080fe20000400000 */
[----:B------:R-:W-:Y:S01]  /*69d0*/  IMAD.WIDE.U32 R182, R198, 0x10000, RZ ;  /* 0x00010000c6b67825 */ /* 0x000fe200078e00ff */
[----:B------:R-:W0:Y:S03]  /*69e0*/  F2F.BF16.F32 R193, R193 ;  /* 0x000000c100c17304 */ /* 0x000e260000202000 */
[----:B------:R-:W-:Y:S01]  /*69f0*/  @P0 FMUL R191, R191, R6 ;  /* 0x00000006bfbf0220 */ /* 0x000fe20000400000 */
[----:B--2---:R-:W-:-:S04]  /*6a00*/  LOP3.LUT R171, R188, R171, R187, 0xfe, !PT ;  /* 0x000000abbcab7212 */ /* 0x004fc800078efebb */
[----:B------:R-:W-:Y:S01]  /*6a10*/  F2F.BF16.F32 R209, R209 ;  /* 0x000000d100d17304 */ /* 0x000fe20000202000 */
[----:B------:R-:W-:Y:S01]  /*6a20*/  IMAD.WIDE.U32 R186, R206, 0x10000, RZ ;  /* 0x00010000ceba7825 */ /* 0x000fe200078e00ff */
[----:B0-----:R-:W-:-:S06]  /*6a30*/  LOP3.LUT R176, R176, R193, RZ, 0xfc, !PT ;  /* 0x000000c1b0b07212 */ /* 0x001fcc00078efcff */
[----:B------:R-:W0:Y:S08]  /*6a40*/  F2F.BF16.F32 R174, R215 ;  /* 0x000000d700ae7304 */ /* 0x000e300000202000 */
[----:B------:R2:W-:Y:S01]  /*6a50*/  F2F.BF16.F32 R190, R179 ;  /* 0x000000b300be7304 */ /* 0x0005e20000202000 */
[----:B0-----:R-:W-:-:S07]  /*6a60*/  SHF.L.U32 R193, R174, 0x10, RZ ;  /* 0x00000010aec17819 */ /* 0x001fce00000006ff */
[----:B------:R-:W-:Y:S01]  /*6a70*/  F2F.BF16.F32 R211, R211 ;  /* 0x000000d300d37304 */ /* 0x000fe20000202000 */
[----:B--2---:R-:W0:Y:S07]  /*6a80*/  LDC.64 R178, c[0x0][0x3c8] ;  /* 0x0000f200ffb27b82 */ /* 0x004e2e0000000a00 */
[----:B------:R-:W2:Y:S08]  /*6a90*/  F2F.BF16.F32 R197, R197 ;  /* 0x000000c500c57304 */ /* 0x000eb00000202000 */
[----:B------:R-:W3:Y:S01]  /*6aa0*/  F2F.BF16.F32 R213, R213 ;  /* 0x000000d500d57304 */ /* 0x000ee20000202000 */
[----:B--2---:R-:W-:-:S07]  /*6ab0*/  LOP3.LUT R182, R182, R197, RZ, 0xfc, !PT ;  /* 0x000000c5b6b67212 */ /* 0x004fce00078efcff */
[----:B------:R2:W4:Y:S01]  /*6ac0*/  F2F.BF16.F32 R196, R185 ;  /* 0x000000b900c47304 */ /* 0x0005220000202000 */
[----:B---3--:R-:W-:-:S07]  /*6ad0*/  SHF.L.U32 R213, R213, 0x10, RZ ;  /* 0x00000010d5d57819 */ /* 0x008fce00000006ff */
[----:B------:R3:W5:Y:S01]  /*6ae0*/  F2F.BF16.F32 R194, R189 ;  /* 0x000000bd00c27304 */ /* 0x0007620000202000 */
[----:B--2---:R-:W-:-:S04]  /*6af0*/  IMAD.WIDE.U32 R184, R202, 0x10000, RZ ;  /* 0x00010000cab87825 */ /* 0x004fc800078e00ff */
[----:B----4-:R-:W-:-:S03]  /*6b00*/  IMAD.WIDE.U32 R196, R196, 0x10000, RZ ;  /* 0x00010000c4c47825 */ /* 0x010fc600078e00ff */
[----:B------:R-:W2:Y:S01]  /*6b10*/  F2F.BF16.F32 R175, R175 ;  /* 0x000000af00af7304 */ /* 0x000ea20000202000 */
[----:B---3--:R-:W-:Y:S01]  /*6b20*/  IMAD.WIDE.U32 R188, R209, 0x10000, RZ ;  /* 0x00010000d1bc7825 */ /* 0x008fe200078e00ff */
[----:B-----5:R-:W-:-:S06]  /*6b30*/  SHF.L.U32 R174, R194, 0x10, RZ ;  /* 0x00000010c2ae7819 */ /* 0x020fcc00000006ff */
[----:B------:R-:W3:Y:S01]  /*6b40*/  F2F.BF16.F32 R191, R191 ;  /* 0x000000bf00bf7304 */ /* 0x000ee20000202000 */
[----:B------:R-:W-:Y:S01]  /*6b50*/  LOP3.LUT R189, R193, R189, R210, 0xfe, !PT ;  /* 0x000000bdc1bd7212 */ /* 0x000fe200078efed2 */
[----:B------:R-:W-:Y:S01]  /*6b60*/  IMAD.WIDE.U32 R192, R211, 0x10000, RZ ;  /* 0x00010000d3c07825 */ /* 0x000fe200078e00ff */
[----:B------:R-:W-:Y:S02]  /*6b70*/  LOP3.LUT R188, R188, R0, RZ, 0xfc, !PT ;  /* 0x00000000bcbc7212 */ /* 0x000fe400078efcff */
[----:B------:R-:W4:Y:S01]  /*6b80*/  LDC R0, c[0x0][0x380] ;  /* 0x0000e000ff007b82 */ /* 0x000f220000000800 */
[----:B-1----:R-:W-:Y:S01]  /*6b90*/  @!P2 IMAD.WIDE R194, R5, 0x4, R180 ;  /* 0x0000000405c2a825 */ /* 0x002fe200078e02b4 */
[----:B------:R-:W-:Y:S01]  /*6ba0*/  LOP3.LUT R213, R213, R193, R212, 0xfe, !PT ;  /* 0x000000c1d5d57212 */ /* 0x000fe200078efed4 */
[----:B------:R-:W1:Y:S01]  /*6bb0*/  F2F.BF16.F32 R199, R199 ;  /* 0x000000c700c77304 */ /* 0x000e620000202000 */
[----:B--2---:R-:W-:Y:S01]  /*6bc0*/  LOP3.LUT R212, R192, R175, RZ, 0xfc, !PT ;  /* 0x000000afc0d47212 */ /* 0x004fe200078efcff */
[--C-:B0-----:R-:W-:Y:S01]  /*6bd0*/  IMAD.WIDE.U32 R180, R245, 0x8, R178.reuse ;  /* 0x00000008f5b47825 */ /* 0x101fe200078e00b2 */
[----:B------:R0:W-:Y:S03]  /*6be0*/  @!P2 STG.E desc[UR4][R194.64], R228 ;  /* 0x000000e4c200a986 */ /* 0x0001e6000c101904 */
[----:B------:R-:W-:Y:S01]  /*6bf0*/  IMAD.WIDE.U32 R244, R244, 0x8, R178 ;  /* 0x00000008f4f47825 */ /* 0x000fe200078e00b2 */
[----:B---3--:R-:W-:Y:S01]  /*6c00*/  LOP3.LUT R175, R174, R197, R191, 0xfe, !PT ;  /* 0x000000c5aeaf7212 */ /* 0x008fe200078efebf */
[----:B------:R-:W2:Y:S01]  /*6c10*/  F2F.BF16.F32 R201, R201 ;  /* 0x000000c900c97304 */ /* 0x000ea20000202000 */
[----:B------:R-:W-:Y:S01]  /*6c20*/  LOP3.LUT R174, R196, R190, RZ, 0xfc, !PT ;  /* 0x000000bec4ae7212 */ /* 0x000fe200078efcff */
[--C-:B------:R-:W-:Y:S01]  /*6c30*/  IMAD.WIDE.U32 R190, R243, 0x8, R178.reuse ;  /* 0x00000008f3be7825 */ /* 0x100fe200078e00b2 */
[----:B------:R3:W-:Y:S03]  /*6c40*/  STG.E.64 desc[UR4][R180.64], R10 ;  /* 0x0000000ab4007986 */ /* 0x0007e6000c101b04 */
[----:B------:R-:W-:Y:S01]  /*6c50*/  IMAD.WIDE.U32 R242, R242, 0x8, R178 ;  /* 0x00000008f2f27825 */ /* 0x000fe200078e00b2 */
[----:B------:R3:W-:Y:S01]  /*6c60*/  STG.E.64 desc[UR4][R180.64+0x100], R156 ;  /* 0x0001009cb4007986 */ /* 0x0007e2000c101b04 */
[----:B------:R-:W5:Y:S01]  /*6c70*/  F2F.BF16.F32 R203, R203 ;  /* 0x000000cb00cb7304 */ /* 0x000f620000202000 */
[----:B-1----:R-:W-:Y:S01]  /*6c80*/  LOP3.LUT R183, R200, R183, R199, 0xfe, !PT ;  /* 0x000000b7c8b77212 */ /* 0x002fe200078efec7 */
[----:B------:R-:W-:Y:S01]  /*6c90*/  IMAD.WIDE.U32 R192, R241, 0x8, R178 ;  /* 0x00000008f1c07825 */ /* 0x000fe200078e00b2 */
[----:B------:R3:W-:Y:S01]  /*6ca0*/  STG.E.64 desc[UR4][R244.64], R8 ;  /* 0x00000008f4007986 */ /* 0x0007e2000c101b04 */
[----:B----4-:R-:W-:-:S02]  /*6cb0*/  LEA R5, R0, R5, 0x2 ;  /* 0x0000000500057211 */ /* 0x010fc400078e10ff */
[--C-:B------:R-:W-:Y:S01]  /*6cc0*/  IMAD.WIDE.U32 R240, R240, 0x8, R178.reuse ;  /* 0x00000008f0f07825 */ /* 0x100fe200078e00b2 */
[----:B------:R3:W-:Y:S01]  /*6cd0*/  STG.E.64 desc[UR4][R190.64], R158 ;  /* 0x0000009ebe007986 */ /* 0x0007e2000c101b04 */
[----:B------:R-:W1:Y:S01]  /*6ce0*/  F2F.BF16.F32 R205, R205 ;  /* 0x000000cd00cd7304 */ /* 0x000e620000202000 */
[----:B--2---:R-:W-:Y:S01]  /*6cf0*/  LOP3.LUT R184, R184, R201, RZ, 0xfc, !PT ;  /* 0x000000c9b8b87212 */ /* 0x004fe200078efcff */
[--C-:B------:R-:W-:Y:S01]  /*6d00*/  IMAD.WIDE.U32 R196, R239, 0x8, R178.reuse ;  /* 0x00000008efc47825 */ /* 0x100fe200078e00b2 */
[----:B------:R3:W-:Y:S01]  /*6d10*/  STG.E.64 desc[UR4][R242.64], R162 ;  /* 0x000000a2f2007986 */ /* 0x0007e2000c101b04 */
[----:B------:R-:W-:Y:S02]  /*6d20*/  ISETP.GE.AND P1, PT, R5, UR13, PT ;  /* 0x0000000d05007c0c */ /* 0x000fe4000bf26270 */
[----:B------:R-:W-:Y:S01]  /*6d30*/  IMAD.WIDE.U32 R238, R238, 0x8, R178 ;  /* 0x00000008eeee7825 */ /* 0x000fe200078e00b2 */
[----:B------:R3:W-:Y:S01]  /*6d40*/  STG.E.64 desc[UR4][R192.64], R160 ;  /* 0x000000a0c0007986 */ /* 0x0007e2000c101b04 */
[----:B------:R-:W2:Y:S01]  /*6d50*/  F2F.BF16.F32 R207, R207 ;  /* 0x000000cf00cf7304 */ /* 0x000ea20000202000 */
[----:B-----5:R-:W-:Y:S01]  /*6d60*/  LOP3.LUT R185, R204, R185, R203, 0xfe, !PT ;  /* 0x000000b9ccb97212 */ /* 0x020fe200078efecb */
[--C-:B------:R-:W-:Y:S01]  /*6d70*/  IMAD.WIDE.U32 R198, R237, 0x8, R178.reuse ;  /* 0x00000008edc67825 */ /* 0x100fe200078e00b2 */
[----:B------:R3:W-:Y:S03]  /*6d80*/  STG.E.64 desc[UR4][R240.64], R164 ;  /* 0x000000a4f0007986 */ /* 0x0007e6000c101b04 */
[----:B------:R-:W-:Y:S01]  /*6d90*/  IMAD.WIDE.U32 R236, R236, 0x8, R178 ;  /* 0x00000008ecec7825 */ /* 0x000fe200078e00b2 */
[----:B------:R3:W-:Y:S01]  /*6da0*/  STG.E.64 desc[UR4][R196.64], R166 ;  /* 0x000000a6c4007986 */ /* 0x0007e2000c101b04 */
[----:B-1----:R-:W-:-:S02]  /*6db0*/  LOP3.LUT R186, R186, R205, RZ, 0xfc, !PT ;  /* 0x000000cdbaba7212 */ /* 0x002fc400078efcff */
[--C-:B0-----:R-:W-:Y:S01]  /*6dc0*/  IMAD.WIDE.U32 R194, R235, 0x8, R178.reuse ;  /* 0x00000008ebc27825 */ /* 0x101fe200078e00b2 */
[----:B------:R3:W-:Y:S03]  /*6dd0*/  STG.E.64 desc[UR4][R238.64], R168 ;  /* 0x000000a8ee007986 */ /* 0x0007e6000c101b04 */
[----:B------:R-:W-:Y:S01]  /*6de0*/  IMAD.WIDE.U32 R234, R234, 0x8, R178 ;  /* 0x00000008eaea7825 */ /* 0x000fe200078e00b2 */
[----:B--2---:R-:W-:Y:S01]  /*6df0*/  LOP3.LUT R187, R208, R187, R207, 0xfe, !PT ;  /* 0x000000bbd0bb7212 */ /* 0x004fe200078efecf */
        /* <DEDUP_REMOVED lines=12> */
[----:B------:R3:W-:Y:S04]  /*6ec0*/  STG.E.64 desc[UR4][R230.64], R212 ;  /* 0x000000d4e6007986 */ /* 0x0007e8000c101b04 */
[----:B------:R3:W-:Y:S01]  /*6ed0*/  STG.E.64 desc[UR4][R178.64], R174 ;  /* 0x000000aeb2007986 */ /* 0x0007e2000c101b04 */
[----:B------:R-:W-:Y:S05]  /*6ee0*/  @!P1 BRA `(.L_x_8962) ;  /* 0xffffffd000f49947 */ /* 0x000fea000383ffff */
.L_x_8957:
[----:B------:R-:W-:Y:S05]  /*6ef0*/  BSYNC B0 ;  /* 0x0000000000007941 */ /* 0x000fea0003800000 */
.L_x_8956:
[----:B------:R-:W0:Y:S02]  /*6f00*/  LDCU.64 UR6, c[0x0][0x3f8] ;  /* 0x00007f00ff0677ac */ /* 0x000e240008000a00 */
[----:B0-----:R-:W-:-:S04]  /*6f10*/  UISETP.NE.U32.AND UP0, UPT, UR6, URZ, UPT ;  /* 0x000000ff0600728c */ /* 0x001fc8000bf05070 */
[----:B------:R-:W-:-:S09]  /*6f20*/  UISETP.NE.AND.EX UP0, UPT, UR7, URZ, UPT, UP0 ;  /* 0x000000ff0700728c */ /* 0x000fd2000bf05300 */
[----:B------:R-:W-:Y:S05]  /*6f30*/  BRA.U !UP0, `(.L_x_8963) ;  /* 0x0000000108ac7547 */ /* 0x000fea000b800000 */
[----:B------:R-:W-:-:S03]  /*6f40*/  UMOV UR6, 0xffffffff ;  /* 0xffffffff00067882 */ /* 0x000fc60000000000 */
[----:B------:R-:W-:Y:S05]  /*6f50*/  BRA.DIV UR6, `(.L_x_8964) ;  /* 0x0000001e06787947 */ /* 0x000fea000b800000 */
[----:B------:R-:W0:Y:S02]  /*6f60*/  SHFL.DOWN PT, R0, R3, 0x10, 0x1f ;  /* 0x0a001f0003007f89 */ /* 0x000e2400000e0000 */
[----:B0-----:R-:W-:-:S05]  /*6f70*/  FMNMX R0, R0, R3, !PT ;  /* 0x0000000300007209 */ /* 0x001fca0007800000 */
[----:B------:R-:W0:Y:S02]  /*6f80*/  SHFL.DOWN PT, R5, R0, 0x8, 0x1f ;  /* 0x09001f0000057f89 */ /* 0x000e2400000e0000 */
[----:B0-----:R-:W-:-:S05]  /*6f90*/  FMNMX R5, R0, R5, !PT ;  /* 0x0000000500057209 */ /* 0x001fca0007800000 */
[----:B--23--:R-:W0:Y:S02]  /*6fa0*/  SHFL.DOWN PT, R8, R5, 0x4, 0x1f ;  /* 0x08801f0005087f89 */ /* 0x00ce2400000e0000 */
[----:B0-----:R-:W-:-:S05]  /*6fb0*/  FMNMX R8, R5, R8, !PT ;  /* 0x0000000805087209 */ /* 0x001fca0007800000 */
[----:B------:R-:W0:Y:S02]  /*6fc0*/  SHFL.DOWN PT, R9, R8, 0x2, 0x1f ;  /* 0x08401f0008097f89 */ /* 0x000e2400000e0000 */
[----:B0-----:R-:W-:-:S05]  /*6fd0*/  FMNMX R9, R8, R9, !PT ;  /* 0x0000000908097209 */ /* 0x001fca0007800000 */
[----:B------:R0:W1:Y:S02]  /*6fe0*/  SHFL.DOWN PT, R10, R9, 0x1, 0x1f ;  /* 0x08201f00090a7f89 */ /* 0x00006400000e0000 */
.L_x_8999:
[----:B------:R-:W-:Y:S01]  /*6ff0*/  ISETP.NE.AND P1, PT, R2, RZ, PT ;  /* 0x000000ff0200720c */ /* 0x000fe20003f25270 */
[----:B------:R-:W-:Y:S05]  /*7000*/  WARPSYNC.ALL ;  /* 0x0000000000007948 */ /* 0x000fea0003800000 */
[----:B01----:R-:W-:Y:S01]  /*7010*/  FMNMX R9, R9, R10, !PT ;  /* 0x0000000a09097209 */ /* 0x003fe20007800000 */
[----:B------:R-:W-:Y:S06]  /*7020*/  BSSY B0, `(.L_x_8963) ;  /* 0x000001c000007945 */ /* 0x000fec0003800000 */
[----:B------:R-:W0:Y:S01]  /*7030*/  @!P1 S2R R3, SR_CgaCtaId ;  /* 0x0000000000039919 */ /* 0x000e220000008800 */
[----:B------:R-:W-:-:S02]  /*7040*/  @!P1 MOV R2, 0x400 ;  /* 0x0000040000029802 */ /* 0x000fc40000000f00 */
[----:B------:R-:W-:-:S04]  /*7050*/  @!P1 SHF.R.U32.HI R0, RZ, 0x3, R7 ;  /* 0x00000003ff009819 */ /* 0x000fc80000011607 */
[----:B------:R-:W-:Y:S02]  /*7060*/  @!P1 LOP3.LUT R0, R0, 0x7c, RZ, 0xc0, !PT ;  /* 0x0000007c00009812 */ /* 0x000fe400078ec0ff */
[----:B0-----:R-:W-:-:S04]  /*7070*/  @!P1 LEA R3, R3, R2, 0x18 ;  /* 0x0000000203039211 */ /* 0x001fc800078ec0ff */
[----:B------:R-:W-:-:S05]  /*7080*/  @!P1 IADD3 R0, PT, PT, R0, R3, RZ ;  /* 0x0000000300009210 */ /* 0x000fca0007ffe0ff */
        /* <DEDUP_REMOVED lines=16> */
.L_x_9002:
[----:B------:R-:W-:Y:S02]  /*7190*/  ISETP.NE.AND P1, PT, R7, RZ, PT ;  /* 0x000000ff0700720c */ /* 0x000fe40003f25270 */
[----:B-1----:R-:W-:-:S11]  /*71a0*/  FMNMX R5, R3, R2, !PT ;  /* 0x0000000203057209 */ /* 0x002fd60007800000 */
[----:B------:R-:W-:Y:S05]  /*71b0*/  @P1 BRA `(.L_x_8965) ;  /* 0x0000000000081947 */ /* 0x000fea0003800000 */
[----:B0-----:R-:W0:Y:S02]  /*71c0*/  LDC.64 R2, c[0x0][0x3f8] ;  /* 0x0000fe00ff027b82 */ /* 0x001e240000000a00 */
[----:B0-----:R1:W-:Y:S02]  /*71d0*/  REDG.E.MAX.S32.STRONG.GPU desc[UR4][R2.64], R5 ;  /* 0x000000050200798e */ /* 0x0013e4000d12e304 */
.L_x_8965:
[----:B------:R-:W-:Y:S05]  /*71e0*/  BSYNC B0 ;  /* 0x0000000000007941 */ /* 0x000fea0003800000 */
.L_x_8963:
        /* <DEDUP_REMOVED lines=10> */
[----:B------:R-:W-:-:S07]  /*7290*/  MOV R7, 0x72b0 ;  /* 0x000072b000077802 */ /* 0x000fce0000000f00 */
[----:B0123--:R-:W-:Y:S05]  /*72a0*/  CALL.REL.NOINC `($__internal_140_$__cuda_sm20_rcp_rn_f32_slowpath) ;  /* 0x0000001c007c7944 */ /* 0x00ffea0003c00000 */
[----:B------:R-:W-:Y:S01]  /*72b0*/  MOV R5, R0 ;  /* 0x0000000000057202 */ /* 0x000fe20000000f00 */
[----:B------:R-:W-:Y:S06]  /*72c0*/  BRA `(.L_x_8968) ;  /* 0x0000000000107947 */ /* 0x000fec0003800000 */
.L_x_8967:
[----:B-1----:R-:W1:Y:S02]  /*72d0*/  MUFU.RCP R5, R6 ;  /* 0x0000000600057308 */ /* 0x002e640000001000 */
[----:B-1----:R-:W-:-:S04]  /*72e0*/  FFMA R0, R5, R6, -1 ;  /* 0xbf80000005007423 */ /* 0x002fc80000000006 */
[----:B------:R-:W-:-:S04]  /*72f0*/  FADD.FTZ R0, -R0, -RZ ;  /* 0x800000ff00007221 */ /* 0x000fc80000010100 */
[----:B------:R-:W-:-:S07]  /*7300*/  FFMA R5, R5, R0, R5 ;  /* 0x0000000005057223 */ /* 0x000fce0000000005 */
.L_x_8968:
[----:B0-----:R-:W0:Y:S02]  /*7310*/  LDC.64 R2, c[0x0][0x3f0] ;  /* 0x0000fc00ff027b82 */ /* 0x001e240000000a00 */
[----:B0-----:R-:W-:Y:S01]  /*7320*/  STG.E desc[UR4][R2.64], R5 ;  /* 0x0000000502007986 */ /* 0x001fe2000c101904 */
[----:B------:R-:W-:Y:S05]  /*7330*/  EXIT ;  /* 0x000000000000794d */ /* 0x000fea0003800000 */
.L_x_8959:
[----:B------:R-:W-:Y:S01]  /*7340*/  HFMA2 R9, -RZ, RZ, 0, 5.9604644775390625e-08 ;  /* 0x00000001ff097431 */ /* 0x000fe200000001ff */
[----:B------:R-:W-:Y:S01]  /*7350*/  BSSY B1, `(.L_x_8969) ;  /* 0x0000006000017945 */ /* 0x000fe20003800000 */
[----:B------:R-:W-:Y:S02]  /*7360*/  MOV R10, 0x1f ;  /* 0x0000001f000a7802 */ /* 0x000fe40000000f00 */
[----:B------:R-:W-:-:S07]  /*7370*/  MOV R11, 0xffffffff ;  /* 0xffffffff000b7802 */ /* 0x000fce0000000f00 */
[----:B------:R-:W-:Y:S05]  /*7380*/  WARPSYNC.COLLECTIVE R11, `(.L_x_8970) ;  /* 0x000000000b087348 */ /* 0x000fea0003c00000 */
[----:B------:R0:W1:Y:S02]  /*7390*/  SHFL.BFLY P0, R228, R8, R9, R10 ;  /* 0x0c00000908e47389 */ /* 0x000064000000000a */
[----:B01----:R-:W-:Y:S05]  /*73a0*/  ENDCOLLECTIVE ;  /* 0x000000000000791b */ /* 0x003fea0003800000 */
.L_x_8970:
[----:B------:R-:W-:Y:S05]  /*73b0*/  BSYNC B1 ;  /* 0x0000000000017941 */ /* 0x000fea0003800000 */
.L_x_8969:
[----:B------:R-:W-:Y:S02]  /*73c0*/  HFMA2 R9, -RZ, RZ, 0, 1.1920928955078125e-07 ;  /* 0x00000002ff097431 */ /* 0x000fe400000001ff */
[----:B------:R-:W-:Y:S01]  /*73d0*/  FADD R8, R8, R228 ;  /* 0x000000e408087221 */ /* 0x000fe20000000000 */
[----:B------:R-:W-:Y:S02]  /*73e0*/  MOV R10, 0x1f ;  /* 0x0000001f000a7802 */ /* 0x000fe40000000f00 */
[----:B------:R-:W-:-:S07]  /*73f0*/  MOV R11, 0xffffffff ;  /* 0xffffffff000b7802 */ /* 0x000fce0000000f00 */
[----:B------:R-:W-:Y:S05]  /*7400*/  WARPSYNC.COLLECTIVE R11, `(.L_x_8971) ;  /* 0x000000000b087348 */ /* 0x000fea0003c00000 */
[----:B------:R0:W1:Y:S02]  /*7410*/  SHFL.BFLY P0, R228, R8, R9, R10 ;  /* 0x0c00000908e47389 */ /* 0x000064000000000a */
[----:B01----:R-:W-:Y:S05]  /*7420*/  ENDCOLLECTIVE ;  /* 0x000000000000791b */ /* 0x003fea0003800000 */
.L_x_8971:
[----:B------:R-:W-:Y:S02]  /*7430*/  HFMA2 R9, -RZ, RZ, 0, 2.384185791015625e-07 ;  /* 0x00000004ff097431 */ /* 0x000fe400000001ff */
[----:B------:R-:W-:-:S05]  /*7440*/  FADD R247, R8, R228 ;  /* 0x000000e408f77221 */ /* 0x000fca0000000000 */
[----:B------:R-:W-:-:S07]  /*7450*/  MOV R8, R247 ;  /* 0x000000f700087202 */ /* 0x000fce0000000f00 */
[----:B------:R-:W-:Y:S05]  /*7460*/  WARPSYNC.COLLECTIVE R11, `(.L_x_8972) ;  /* 0x000000000b087348 */ /* 0x000fea0003c00000 */
[----:B------:R0:W1:Y:S02]  /*7470*/  SHFL.BFLY P0, R228, R8, R9, R10 ;  /* 0x0c00000908e47389 */ /* 0x000064000000000a */
[----:B01----:R-:W-:Y:S05]  /*7480*/  ENDCOLLECTIVE ;  /* 0x000000000000791b */ /* 0x003fea0003800000 */
.L_x_8972:
[----:B------:R-:W-:Y:S02]  /*7490*/  HFMA2 R9, -RZ, RZ, 0, 4.76837158203125e-07 ;  /* 0x00000008ff097431 */ /* 0x000fe400000001ff */
[----:B------:R-:W-:-:S05]  /*74a0*/  FADD R248, R247, R228 ;  /* 0x000000e4f7f87221 */ /* 0x000fca0000000000 */
[----:B------:R-:W-:-:S07]  /*74b0*/  MOV R8, R248 ;  /* 0x000000f800087202 */ /* 0x000fce0000000f00 */
[----:B------:R-:W-:Y:S05]  /*74c0*/  WARPSYNC.COLLECTIVE R11, `(.L_x_8973) ;  /* 0x000000000b087348 */ /* 0x000fea0003c00000 */
[----:B------:R0:W1:Y:S02]  /*74d0*/  SHFL.BFLY P0, R228, R8, R9, R10 ;  /* 0x0c00000908e47389 */ /* 0x000064000000000a */
[----:B01----:R-:W-:Y:S05]  /*74e0*/  ENDCOLLECTIVE ;  /* 0x000000000000791b */ /* 0x003fea0003800000 */
.L_x_8973:
[----:B------:R-:W-:Y:S02]  /*74f0*/  HFMA2 R9, -RZ, RZ, 0, 9.5367431640625e-07 ;  /* 0x00000010ff097431 */ /* 0x000fe400000001ff */
[----:B------:R-:W-:-:S05]  /*7500*/  FADD R249, R248, R228 ;  /* 0x000000e4f8f97221 */ /* 0x000fca0000000000 */
[----:B------:R-:W-:-:S07]  /*7510*/  MOV R8, R249 ;  /* 0x000000f900087202 */ /* 0x000fce0000000f00 */
[----:B------:R-:W-:Y:S05]  /*7520*/  WARPSYNC.COLLECTIVE R11, `(.L_x_8974) ;  /* 0x000000000b087348 */ /* 0x000fea0003c00000 */
[----:B------:R0:W1:Y:S02]  /*7530*/  SHFL.BFLY P0, R228, R8, R9, R10 ;  /* 0x0c00000908e47389 */ /* 0x000064000000000a */
[----:B01----:R-:W-:Y:S05]  /*7540*/  ENDCOLLECTIVE ;  /* 0x000000000000791b */ /* 0x003fea0003800000 */
.L_x_8974:
[----:B------:R-:W-:-:S04]  /*7550*/  FADD R228, R249, R228 ;  /* 0x000000e4f9e47221 */ /* 0x000fc80000000000 */
        /* <DEDUP_REMOVED lines=143> */
[----:B------:R-:W-:Y:S01]  /*7e50*/  FFMA R8, R174, R174, R9 ;  /* 0x000000aeae087223 */ /* 0x000fe20000000009 */
[----:B------:R-:W-:-:S03]  /*7e60*/  MOV R9, 0x1 ;  /* 0x0000000100097802 */ /* 0x000fc60000000f00 */
[----:B------:R-:W-:-:S07]  /*7e70*/  FFMA R8, R175, R175, R8 ;  /* 0x000000afaf087223 */ /* 0x000fce0000000008 */
[----:B------:R-:W-:Y:S05]  /*7e80*/  WARPSYNC.COLLECTIVE R11, `(.L_x_8975) ;  /* 0x000000000b087348 */ /* 0x000fea0003c00000 */
[----:B------:R0:W1:Y:S02]  /*7e90*/  SHFL.BFLY P0, R228, R8, R9, R10 ;  /* 0x0c00000908e47389 */ /* 0x000064000000000a */
[----:B01----:R-:W-:Y:S05]  /*7ea0*/  ENDCOLLECTIVE ;  /* 0x000000000000791b */ /* 0x003fea0003800000 */
.L_x_8975:
[----:B------:R-:W-:Y:S02]  /*7eb0*/  HFMA2 R9, -RZ, RZ, 0, 1.1920928955078125e-07 ;  /* 0x00000002ff097431 */ /* 0x000fe400000001ff */
[----:B------:R-:W-:-:S05]  /*7ec0*/  FADD R84, R8, R228 ;  /* 0x000000e408547221 */ /* 0x000fca0000000000 */
[----:B------:R-:W-:-:S07]  /*7ed0*/  MOV R8, R84 ;  /* 0x0000005400087202 */ /* 0x000fce0000000f00 */
[----:B------:R-:W-:Y:S05]  /*7ee0*/  WARPSYNC.COLLECTIVE R11, `(.L_x_8976) ;  /* 0x000000000b087348 */ /* 0x000fea0003c00000 */
[----:B------:R0:W1:Y:S02]  /*7ef0*/  SHFL.BFLY P0, R228, R8, R9, R10 ;  /* 0x0c00000908e47389 */ /* 0x000064000000000a */
[----:B01----:R-:W-:Y:S05]  /*7f00*/  ENDCOLLECTIVE ;  /* 0x000000000000791b */ /* 0x003fea0003800000 */
.L_x_8976:
[----:B------:R-:W-:Y:S02]  /*7f10*/  HFMA2 R9, -RZ, RZ, 0, 2.384185791015625e-07 ;  /* 0x00000004ff097431 */ /* 0x000fe400000001ff */
[----:B------:R-:W-:-:S05]  /*7f20*/  FADD R247, R84, R228 ;  /* 0x000000e454f77221 */ /* 0x000fca0000000000 */
[----:B------:R-:W-:-:S07]  /*7f30*/  MOV R8, R247 ;  /* 0x000000f700087202 */ /* 0x000fce0000000f00 */
[----:B------:R-:W-:Y:S05]  /*7f40*/  WARPSYNC.COLLECTIVE R11, `(.L_x_8977) ;  /* 0x000000000b087348 */ /* 0x000fea0003c00000 */
[----:B------:R0:W1:Y:S02]  /*7f50*/  SHFL.BFLY P0, R228, R8, R9, R10 ;  /* 0x0c00000908e47389 */ /* 0x000064000000000a */
[----:B01----:R-:W-:Y:S05]  /*7f60*/  ENDCOLLECTIVE ;  /* 0x000000000000791b */ /* 0x003fea0003800000 */
.L_x_8977:
[----:B------:R-:W-:Y:S02]  /*7f70*/  HFMA2 R9, -RZ, RZ, 0, 4.76837158203125e-07 ;  /* 0x00000008ff097431 */ /* 0x000fe400000001ff */
[----:B------:R-:W-:-:S05]  /*7f80*/  FADD R248, R247, R228 ;  /* 0x000000e4f7f87221 */ /* 0x000fca0000000000 */
[----:B------:R-:W-:-:S07]  /*7f90*/  MOV R8, R248 ;  /* 0x000000f800087202 */ /* 0x000fce0000000f00 */
[----:B------:R-:W-:Y:S05]  /*7fa0*/  WARPSYNC.COLLECTIVE R11, `(.L_x_8978) ;  /* 0x000000000b087348 */ /* 0x000fea0003c00000 */
[----:B------:R0:W1:Y:S02]  /*7fb0*/  SHFL.BFLY P0, R228, R8, R9, R10 ;  /* 0x0c00000908e47389 */ /* 0x000064000000000a */
[----:B01----:R-:W-:Y:S05]  /*7fc0*/  ENDCOLLECTIVE ;  /* 0x000000000000791b */ /* 0x003fea0003800000 */
.L_x_8978:
[----:B------:R-:W-:Y:S02]  /*7fd0*/  HFMA2 R9, -RZ, RZ, 0, 9.5367431640625e-07 ;  /* 0x00000010ff097431 */ /* 0x000fe400000001ff */
[----:B------:R-:W-:-:S05]  /*7fe0*/  FADD R249, R248, R228 ;  /* 0x000000e4f8f97221 */ /* 0x000fca0000000000 */
[----:B------:R-:W-:-:S07]  /*7ff0*/  MOV R8, R249 ;  /* 0x000000f900087202 */ /* 0x000fce0000000f00 */
[----:B------:R-:W-:Y:S05]  /*8000*/  WARPSYNC.COLLECTIVE R11, `(.L_x_8979) ;  /* 0x000000000b087348 */ /* 0x000fea0003c00000 */
[----:B------:R0:W1:Y:S02]  /*8010*/  SHFL.BFLY P0, R228, R8, R9, R10 ;  /* 0x0c00000908e47389 */ /* 0x000064000000000a */
[----:B01----:R-:W-:Y:S05]  /*8020*/  ENDCOLLECTIVE ;  /* 0x000000000000791b */ /* 0x003fea0003800000 */
.L_x_8979:
[----:B------:R-:W-:Y:S05]  /*8030*/  BRA `(.L_x_8980) ;  /* 0xffffff9c00dc7947 */ /* 0x000fea000383ffff */
.L_x_8961:
[----:B------:R-:W-:Y:S01]  /*8040*/  HFMA2 R10, -RZ, RZ, 0, 1.847743988037109375e-06 ;  /* 0x0000001fff0a7431 */ /* 0x000fe200000001ff */
[----:B------:R-:W-:Y:S01]  /*8050*/  BSSY B1, `(.L_x_8981) ;  /* 0x0000006000017945 */ /* 0x000fe20003800000 */
[----:B------:R-:W-:Y:S02]  /*8060*/  MOV R9, 0x1 ;  /* 0x0000000100097802 */ /* 0x000fe40000000f00 */
[----:B------:R-:W-:-:S07]  /*8070*/  MOV R11, 0xffffffff ;  /* 0xffffffff000b7802 */ /* 0x000fce0000000f00 */
[----:B------:R-:W-:Y:S05]  /*8080*/  WARPSYNC.COLLECTIVE R11, `(.L_x_8982) ;  /* 0x000000000b087348 */ /* 0x000fea0003c00000 */
[----:B------:R0:W1:Y:S02]  /*8090*/  SHFL.BFLY P0, R228, R8, R9, R10 ;  /* 0x0c00000908e47389 */ /* 0x000064000000000a */
[----:B01----:R-:W-:Y:S05]  /*80a0*/  ENDCOLLECTIVE ;  /* 0x000000000000791b */ /* 0x003fea0003800000 */
.L_x_8982:
[----:B------:R-:W-:Y:S05]  /*80b0*/  BSYNC B1 ;  /* 0x0000000000017941 */ /* 0x000fea0003800000 */
.L_x_8981:
[----:B------:R-:W-:Y:S02]  /*80c0*/  HFMA2 R9, -RZ, RZ, 0, 1.1920928955078125e-07 ;  /* 0x00000002ff097431 */ /* 0x000fe400000001ff */
[----:B------:R-:W-:Y:S01]  /*80d0*/  FADD R8, R8, R228 ;  /* 0x000000e408087221 */ /* 0x000fe20000000000 */
[----:B------:R-:W-:Y:S02]  /*80e0*/  MOV R10, 0x1f ;  /* 0x0000001f000a7802 */ /* 0x000fe40000000f00 */
[----:B------:R-:W-:-:S07]  /*80f0*/  MOV R11, 0xffffffff ;  /* 0xffffffff000b7802 */ /* 0x000fce0000000f00 */
[----:B------:R-:W-:Y:S05]  /*8100*/  WARPSYNC.COLLECTIVE R11, `(.L_x_8983) ;  /* 0x000000000b087348 */ /* 0x000fea0003c00000 */
[----:B------:R0:W1:Y:S02]  /*8110*/  SHFL.BFLY P0, R228, R8, R9, R10 ;  /* 0x0c00000908e47389 */ /* 0x000064000000000a */
[----:B01----:R-:W-:Y:S05]  /*8120*/  ENDCOLLECTIVE ;  /* 0x000000000000791b */ /* 0x003fea0003800000 */
.L_x_8983:
[----:B------:R-:W-:Y:S02]  /*8130*/  HFMA2 R9, -RZ, RZ, 0, 2.384185791015625e-07 ;  /* 0x00000004ff097431 */ /* 0x000fe400000001ff */
[----:B------:R-:W-:-:S05]  /*8140*/  FADD R246, R8, R228 ;  /* 0x000000e408f67221 */ /* 0x000fca0000000000 */
[----:B------:R-:W-:-:S07]  /*8150*/  MOV R8, R246 ;  /* 0x000000f600087202 */ /* 0x000fce0000000f00 */
[----:B------:R-:W-:Y:S05]  /*8160*/  WARPSYNC.COLLECTIVE R11, `(.L_x_8984) ;  /* 0x000000000b087348 */ /* 0x000fea0003c00000 */
[----:B------:R0:W1:Y:S02]  /*8170*/  SHFL.BFLY P0, R228, R8, R9, R10 ;  /* 0x0c00000908e47389 */ /* 0x000064000000000a */
[----:B01----:R-:W-:Y:S05]  /*8180*/  ENDCOLLECTIVE ;  /* 0x000000000000791b */ /* 0x003fea0003800000 */
.L_x_8984:
[----:B------:R-:W-:Y:S02]  /*8190*/  HFMA2 R9, -RZ, RZ, 0, 4.76837158203125e-07 ;  /* 0x00000008ff097431 */ /* 0x000fe400000001ff */
[----:B------:R-:W-:-:S05]  /*81a0*/  FADD R247, R246, R228 ;  /* 0x000000e4f6f77221 */ /* 0x000fca0000000000 */
[----:B------:R-:W-:-:S07]  /*81b0*/  MOV R8, R247 ;  /* 0x000000f700087202 */ /* 0x000fce0000000f00 */
[----:B------:R-:W-:Y:S05]  /*81c0*/  WARPSYNC.COLLECTIVE R11, `(.L_x_8985) ;  /* 0x000000000b087348 */ /* 0x000fea0003c00000 */
[----:B------:R0:W1:Y:S02]  /*81d0*/  SHFL.BFLY P0, R228, R8, R9, R10 ;  /* 0x0c00000908e47389 */ /* 0x000064000000000a */
[----:B01----:R-:W-:Y:S05]  /*81e0*/  ENDCOLLECTIVE ;  /* 0x000000000000791b */ /* 0x003fea0003800000 */
.L_x_8985:
[----:B------:R-:W-:Y:S02]  /*81f0*/  HFMA2 R9, -RZ, RZ, 0, 9.5367431640625e-07 ;  /* 0x00000010ff097431 */ /* 0x000fe400000001ff */
[----:B------:R-:W-:-:S05]  /*8200*/  FADD R248, R247, R228 ;  /* 0x000000e4f7f87221 */ /* 0x000fca0000000000 */
[----:B------:R-:W-:-:S07]  /*8210*/  MOV R8, R248 ;  /* 0x000000f800087202 */ /* 0x000fce0000000f00 */
[----:B------:R-:W-:Y:S05]  /*8220*/  WARPSYNC.COLLECTIVE R11, `(.L_x_8986) ;  /* 0x000000000b087348 */ /* 0x000fea0003c00000 */
[----:B------:R0:W1:Y:S02]  /*8230*/  SHFL.BFLY P0, R228, R8, R9, R10 ;  /* 0x0c00000908e47389 */ /* 0x000064000000000a */
[----:B01----:R-:W-:Y:S05]  /*8240*/  ENDCOLLECTIVE ;  /* 0x000000000000791b */ /* 0x003fea0003800000 */
.L_x_8986:
        /* <DEDUP_REMOVED lines=150> */
.L_x_8987:
[----:B------:R-:W-:Y:S02]  /*8bb0*/  HFMA2 R9, -RZ, RZ, 0, 1.1920928955078125e-07 ;  /* 0x00000002ff097431 */ /* 0x000fe400000001ff */
[----:B------:R-:W-:-:S05]  /*8bc0*/  FADD R246, R8, R228 ;  /* 0x000000e408f67221 */ /* 0x000fca0000000000 */
[----:B------:R-:W-:-:S07]  /*8bd0*/  MOV R8, R246 ;  /* 0x000000f600087202 */ /* 0x000fce0000000f00 */
[----:B------:R-:W-:Y:S05]  /*8be0*/  WARPSYNC.COLLECTIVE R11, `(.L_x_8988) ;  /* 0x000000000b087348 */ /* 0x000fea0003c00000 */
[----:B------:R0:W1:Y:S02]  /*8bf0*/  SHFL.BFLY P0, R228, R8, R9, R10 ;  /* 0x0c00000908e47389 */ /* 0x000064000000000a */
[----:B01----:R-:W-:Y:S05]  /*8c00*/  ENDCOLLECTIVE ;  /* 0x000000000000791b */ /* 0x003fea0003800000 */
.L_x_8988:
[----:B------:R-:W-:Y:S02]  /*8c10*/  HFMA2 R9, -RZ, RZ, 0, 2.384185791015625e-07 ;  /* 0x00000004ff097431 */ /* 0x000fe400000001ff */
[----:B------:R-:W-:-:S05]  /*8c20*/  FADD R247, R246, R228 ;  /* 0x000000e4f6f77221 */ /* 0x000fca0000000000 */
[----:B------:R-:W-:-:S07]  /*8c30*/  MOV R8, R247 ;  /* 0x000000f700087202 */ /* 0x000fce0000000f00 */
[----:B------:R-:W-:Y:S05]  /*8c40*/  WARPSYNC.COLLECTIVE R11, `(.L_x_8989) ;  /* 0x000000000b087348 */ /* 0x000fea0003c00000 */
[----:B------:R0:W1:Y:S02]  /*8c50*/  SHFL.BFLY P0, R228, R8, R9, R10 ;  /* 0x0c00000908e47389 */ /* 0x000064000000000a */
[----:B01----:R-:W-:Y:S05]  /*8c60*/  ENDCOLLECTIVE ;  /* 0x000000000000791b */ /* 0x003fea0003800000 */
.L_x_8989:
[----:B------:R-:W-:Y:S02]  /*8c70*/  HFMA2 R9, -RZ, RZ, 0, 4.76837158203125e-07 ;  /* 0x00000008ff097431 */ /* 0x000fe400000001ff */
[----:B------:R-:W-:-:S05]  /*8c80*/  FADD R248, R247, R228 ;  /* 0x000000e4f7f87221 */ /* 0x000fca0000000000 */
[----:B------:R-:W-:-:S07]  /*8c90*/  MOV R8, R248 ;  /* 0x000000f800087202 */ /* 0x000fce0000000f00 */
[----:B------:R-:W-:Y:S05]  /*8ca0*/  WARPSYNC.COLLECTIVE R11, `(.L_x_8990) ;  /* 0x000000000b087348 */ /* 0x000fea0003c00000 */
[----:B------:R0:W1:Y:S02]  /*8cb0*/  SHFL.BFLY P0, R228, R8, R9, R10 ;  /* 0x0c00000908e47389 */ /* 0x000064000000000a */
[----:B01----:R-:W-:Y:S05]  /*8cc0*/  ENDCOLLECTIVE ;  /* 0x000000000000791b */ /* 0x003fea0003800000 */
.L_x_8990:
[----:B------:R-:W-:Y:S02]  /*8cd0*/  HFMA2 R9, -RZ, RZ, 0, 9.5367431640625e-07 ;  /* 0x00000010ff097431 */ /* 0x000fe400000001ff */
[----:B------:R-:W-:-:S05]  /*8ce0*/  FADD R249, R248, R228 ;  /* 0x000000e4f8f97221 */ /* 0x000fca0000000000 */
[----:B------:R-:W-:-:S07]  /*8cf0*/  MOV R8, R249 ;  /* 0x000000f900087202 */ /* 0x000fce0000000f00 */
[----:B------:R-:W-:Y:S05]  /*8d00*/  WARPSYNC.COLLECTIVE R11, `(.L_x_8991) ;  /* 0x000000000b087348 */ /* 0x000fea0003c00000 */
[----:B------:R0:W1:Y:S02]  /*8d10*/  SHFL.BFLY P0, R228, R8, R9, R10 ;  /* 0x0c00000908e47389 */ /* 0x000064000000000a */
[----:B01----:R-:W-:Y:S05]  /*8d20*/  ENDCOLLECTIVE ;  /* 0x000000000000791b */ /* 0x003fea0003800000 */
.L_x_8991:
[----:B------:R-:W-:Y:S05]  /*8d30*/  BRA `(.L_x_8992) ;  /* 0xffffffc400f07947 */ /* 0x000fea000383ffff */
.L_x_8964:
[----:B------:R-:W-:Y:S01]  /*8d40*/  HFMA2 R12, -RZ, RZ, 0, 9.5367431640625e-07 ;  /* 0x00000010ff0c7431 */ /* 0x000fe200000001ff */
[----:B------:R-:W-:Y:S01]  /*8d50*/  BSSY B0, `(.L_x_8993) ;  /* 0x0000007000007945 */ /* 0x000fe20003800000 */
[----:B------:R-:W-:Y:S02]  /*8d60*/  MOV R0, R3 ;  /* 0x0000000300007202 */ /* 0x000fe40000000f00 */
[----:B------:R-:W-:Y:S02]  /*8d70*/  MOV R13, 0x1f ;  /* 0x0000001f000d7802 */ /* 0x000fe40000000f00 */
[----:B--23--:R-:W-:-:S07]  /*8d80*/  MOV R11, 0xffffffff ;  /* 0xffffffff000b7802 */ /* 0x00cfce0000000f00 */
[----:B-----5:R-:W-:Y:S05]  /*8d90*/  WARPSYNC.COLLECTIVE R11, `(.L_x_8994) ;  /* 0x000000000b087348 */ /* 0x020fea0003c00000 */
[----:B------:R0:W1:Y:S02]  /*8da0*/  SHFL.DOWN P1, R10, R0, R12, R13 ;  /* 0x0800000c000a7389 */ /* 0x000064000002000d */
[----:B01---5:R-:W-:Y:S05]  /*8db0*/  ENDCOLLECTIVE ;  /* 0x000000000000791b */ /* 0x023fea0003800000 */
.L_x_8994:
[----:B------:R-:W-:Y:S05]  /*8dc0*/  BSYNC B0 ;  /* 0x0000000000007941 */ /* 0x000fea0003800000 */
.L_x_8993:
[----:B------:R-:W-:Y:S01]  /*8dd0*/  MOV R0, R10 ;  /* 0x0000000a00007202 */ /* 0x000fe20000000f00 */
[----:B------:R-:W-:Y:S01]  /*8de0*/  HFMA2 R12, -RZ, RZ, 0, 4.76837158203125e-07 ;  /* 0x00000008ff0c7431 */ /* 0x000fe200000001ff */
[----:B------:R-:W-:Y:S02]  /*8df0*/  MOV R13, 0x1f ;  /* 0x0000001f000d7802 */ /* 0x000fe40000000f00 */
[----:B------:R-:W-:Y:S02]  /*8e00*/  FMNMX R0, R0, R3, !PT ;  /* 0x0000000300007209 */ /* 0x000fe40007800000 */
[----:B------:R-:W-:-:S07]  /*8e10*/  MOV R11, 0xffffffff ;  /* 0xffffffff000b7802 */ /* 0x000fce0000000f00 */
[----:B------:R-:W-:Y:S05]  /*8e20*/  WARPSYNC.COLLECTIVE R11, `(.L_x_8995) ;  /* 0x000000000b087348 */ /* 0x000fea0003c00000 */
[----:B------:R0:W1:Y:S02]  /*8e30*/  SHFL.DOWN P1, R10, R0, R12, R13 ;  /* 0x0800000c000a7389 */ /* 0x000064000002000d */
[----:B01----:R-:W-:Y:S05]  /*8e40*/  ENDCOLLECTIVE ;  /* 0x000000000000791b */ /* 0x003fea0003800000 */
.L_x_8995:
[----:B------:R-:W-:Y:S01]  /*8e50*/  HFMA2 R12, -RZ, RZ, 0, 2.384185791015625e-07 ;  /* 0x00000004ff0c7431 */ /* 0x000fe200000001ff */
[----:B------:R-:W-:-:S04]  /*8e60*/  MOV R5, R10 ;  /* 0x0000000a00057202 */ /* 0x000fc80000000f00 */
[----:B------:R-:W-:-:S04]  /*8e70*/  FMNMX R5, R0, R5, !PT ;  /* 0x0000000500057209 */ /* 0x000fc80007800000 */
[----:B------:R-:W-:-:S07]  /*8e80*/  MOV R0, R5 ;  /* 0x0000000500007202 */ /* 0x000fce0000000f00 */
[----:B------:R-:W-:Y:S05]  /*8e90*/  WARPSYNC.COLLECTIVE R11, `(.L_x_8996) ;  /* 0x000000000b087348 */ /* 0x000fea0003c00000 */
[----:B------:R0:W1:Y:S02]  /*8ea0*/  SHFL.DOWN P1, R10, R0, R12, R13 ;  /* 0x0800000c000a7389 */ /* 0x000064000002000d */
[----:B01----:R-:W-:Y:S05]  /*8eb0*/  ENDCOLLECTIVE ;  /* 0x000000000000791b */ /* 0x003fea0003800000 */
.L_x_8996:
[----:B------:R-:W-:Y:S01]  /*8ec0*/  HFMA2 R12, -RZ, RZ, 0, 1.1920928955078125e-07 ;  /* 0x00000002ff0c7431 */ /* 0x000fe200000001ff */
[----:B------:R-:W-:-:S04]  /*8ed0*/  MOV R8, R10 ;  /* 0x0000000a00087202 */ /* 0x000fc80000000f00 */
[----:B------:R-:W-:-:S04]  /*8ee0*/  FMNMX R8, R5, R8, !PT ;  /* 0x0000000805087209 */ /* 0x000fc80007800000 */
[----:B------:R-:W-:-:S07]  /*8ef0*/  MOV R0, R8 ;  /* 0x0000000800007202 */ /* 0x000fce0000000f00 */
[----:B------:R-:W-:Y:S05]  /*8f00*/  WARPSYNC.COLLECTIVE R11, `(.L_x_8997) ;  /* 0x000000000b087348 */ /* 0x000fea0003c00000 */
[----:B------:R0:W1:Y:S02]  /*8f10*/  SHFL.DOWN P1, R10, R0, R12, R13 ;  /* 0x0800000c000a7389 */ /* 0x000064000002000d */
[----:B01----:R-:W-:Y:S05]  /*8f20*/  ENDCOLLECTIVE ;  /* 0x000000000000791b */ /* 0x003fea0003800000 */
.L_x_8997:
[----:B------:R-:W-:Y:S01]  /*8f30*/  HFMA2 R12, -RZ, RZ, 0, 5.9604644775390625e-08 ;  /* 0x00000001ff0c7431 */ /* 0x000fe200000001ff */
[----:B------:R-:W-:-:S04]  /*8f40*/  MOV R9, R10 ;  /* 0x0000000a00097202 */ /* 0x000fc80000000f00 */
[----:B------:R-:W-:-:S04]  /*8f50*/  FMNMX R9, R8, R9, !PT ;  /* 0x0000000908097209 */ /* 0x000fc80007800000 */
[----:B------:R-:W-:-:S07]  /*8f60*/  MOV R0, R9 ;  /* 0x0000000900007202 */ /* 0x000fce0000000f00 */
[----:B------:R-:W-:Y:S05]  /*8f70*/  WARPSYNC.COLLECTIVE R11, `(.L_x_8998) ;  /* 0x000000000b087348 */ /* 0x000fea0003c00000 */
[----:B------:R0:W1:Y:S02]  /*8f80*/  SHFL.DOWN P1, R10, R0, R12, R13 ;  /* 0x0800000c000a7389 */ /* 0x000064000002000d */
[----:B01----:R-:W-:Y:S05]  /*8f90*/  ENDCOLLECTIVE ;  /* 0x000000000000791b */ /* 0x003fea0003800000 */
.L_x_8998:
[----:B------:R-:W-:Y:S05]  /*8fa0*/  BRA `(.L_x_8999) ;  /* 0xffffffe000107947 */ /* 0x000fea000383ffff */
.L_x_8966:
[----:B------:R-:W-:Y:S02]  /*8fb0*/  MOV R12, 0x2 ;  /* 0x00000002000c7802 */ /* 0x000fe40000000f00 */
[----:B------:R-:W-:Y:S02]  /*8fc0*/  MOV R13, 0x1f ;  /* 0x0000001f000d7802 */ /* 0x000fe40000000f00 */
[----:B------:R-:W-:-:S07]  /*8fd0*/  MOV R11, 0xffffffff ;  /* 0xffffffff000b7802 */ /* 0x000fce0000000f00 */
[----:B01---5:R-:W-:Y:S05]  /*8fe0*/  WARPSYNC.COLLECTIVE R11, `(.L_x_9000) ;  /* 0x000000000b087348 */ /* 0x023fea0003c00000 */
[----:B-1----:R1:W2:Y:S02]  /*8ff0*/  SHFL.DOWN P1, R10, R0, R12, R13 ;  /* 0x0800000c000a7389 */ /* 0x0022a4000002000d */
[----:B012--5:R-:W-:Y:S05]  /*9000*/  ENDCOLLECTIVE ;  /* 0x000000000000791b */ /* 0x027fea0003800000 */
.L_x_9000:
[----:B------:R-:W-:Y:S02]  /*9010*/  MOV R12, 0x1 ;  /* 0x00000001000c7802 */ /* 0x000fe40000000f00 */
[----:B------:R-:W-:-:S04]  /*9020*/  MOV R3, R10 ;  /* 0x0000000a00037202 */ /* 0x000fc80000000f00 */
[----:B------:R-:W-:-:S04]  /*9030*/  FMNMX R3, R3, R0, !PT ;  /* 0x0000000003037209 */ /* 0x000fc80007800000 */
[----:B------:R-:W-:-:S07]  /*9040*/  MOV R0, R3 ;  /* 0x0000000300007202 */ /* 0x000fce0000000f00 */
[----:B------:R-:W-:Y:S05]  /*9050*/  WARPSYNC.COLLECTIVE R11, `(.L_x_9001) ;  /* 0x000000000b087348 */ /* 0x000fea0003c00000 */
[----:B------:R0:W1:Y:S02]  /*9060*/  SHFL.DOWN P1, R10, R0, R12, R13 ;  /* 0x0800000c000a7389 */ /* 0x000064000002000d */
[----:B01----:R-:W-:Y:S05]  /*9070*/  ENDCOLLECTIVE ;  /* 0x000000000000791b */ /* 0x003fea0003800000 */
.L_x_9001:
[----:B------:R-:W-:Y:S01]  /*9080*/  MOV R2, R10 ;  /* 0x0000000a00027202 */ /* 0x000fe20000000f00 */
[----:B------:R-:W-:Y:S06]  /*9090*/  BRA `(.L_x_9002) ;  /* 0xffffffe0003c7947 */ /* 0x000fec000383ffff */
        .weak           $__internal_140_$__cuda_sm20_rcp_rn_f32_slowpath
        .type           $__internal_140_$__cuda_sm20_rcp_rn_f32_slowpath,@function
        .size           $__internal_140_$__cuda_sm20_rcp_rn_f32_slowpath,(.L_x_13008 - $__internal_140_$__cuda_sm20_rcp_rn_f32_slowpath)
$__internal_140_$__cuda_sm20_rcp_rn_f32_slowpath:
[----:B------:R-:W-:-:S04]  /*90a0*/  SHF.L.U32 R0, R6, 0x1, RZ ;  /* 0x0000000106007819 */ /* 0x000fc800000006ff */
[----:B------:R-:W-:-:S04]  /*90b0*/  SHF.R.U32.HI R8, RZ, 0x18, R0 ;  /* 0x00000018ff087819 */ /* 0x000fc80000011600 */
[----:B------:R-:W-:-:S13]  /*90c0*/  ISETP.NE.U32.AND P0, PT, R8, RZ, PT ;  /* 0x000000ff0800720c */ /* 0x000fda0003f05070 */
[----:B------:R-:W-:Y:S05]  /*90d0*/  @P0 BRA `(.L_x_9003) ;  /* 0x00000000002c0947 */ /* 0x000fea0003800000 */
[----:B------:R-:W-:-:S04]  /*90e0*/  SHF.L.U32 R0, R6, 0x1, RZ ;  /* 0x0000000106007819 */ /* 0x000fc800000006ff */
[----:B------:R-:W-:-:S13]  /*90f0*/  ISETP.NE.AND P0, PT, R0, RZ, PT ;  /* 0x000000ff0000720c */ /* 0x000fda0003f05270 */
[----:B------:R0:W1:Y:S01]  /*9100*/  @!P0 MUFU.RCP R0, R6 ;  /* 0x0000000600008308 */ /* 0x0000620000001000 */
[----:B------:R-:W-:Y:S05]  /*9110*/  @!P0 BRA `(.L_x_9004) ;  /* 0x0000000000a48947 */ /* 0x000fea0003800000 */
[----:B0-----:R-:W-:-:S04]  /*9120*/  FFMA R6, R6, 1.84467440737095516160e+19, RZ ;  /* 0x5f80000006067823 */ /* 0x001fc800000000ff */
[----:B------:R-:W1:Y:S02]  /*9130*/  MUFU.RCP R3, R6 ;  /* 0x0000000600037308 */ /* 0x000e640000001000 */
[----:B-1----:R-:W-:-:S04]  /*9140*/  FFMA R0, R6, R3, -1 ;  /* 0xbf80000006007423 */ /* 0x002fc80000000003 */
[----:B------:R-:W-:-:S04]  /*9150*/  FADD.FTZ R0, -R0, -RZ ;  /* 0x800000ff00007221 */ /* 0x000fc80000010100 */
[----:B------:R-:W-:-:S04]  /*9160*/  FFMA R0, R3, R0, R3 ;  /* 0x0000000003007223 */ /* 0x000fc80000000003 */
[----:B------:R-:W-:Y:S01]  /*9170*/  FFMA R0, R0, 1.84467440737095516160e+19, RZ ;  /* 0x5f80000000007823 */ /* 0x000fe200000000ff */
[----:B------:R-:W-:Y:S06]  /*9180*/  BRA `(.L_x_9004) ;  /* 0x0000000000887947 */ /* 0x000fec0003800000 */
.L_x_9003:
[----:B------:R-:W-:-:S04]  /*9190*/  IADD3 R10, PT, PT, R8, -0xfd, RZ ;  /* 0xffffff03080a7810 */ /* 0x000fc80007ffe0ff */
[----:B------:R-:W-:-:S13]  /*91a0*/  ISETP.GT.U32.AND P0, PT, R10, 0x1, PT ;  /* 0x000000010a00780c */ /* 0x000fda0003f04070 */
[----:B------:R-:W-:Y:S05]  /*91b0*/  @P0 BRA `(.L_x_9005) ;  /* 0x0000000000780947 */ /* 0x000fea0003800000 */
[----:B------:R-:W-:Y:S02]  /*91c0*/  LOP3.LUT R0, R6, 0x7fffff, RZ, 0xc0, !PT ;  /* 0x007fffff06007812 */ /* 0x000fe400078ec0ff */
[----:B------:R-:W-:Y:S02]  /*91d0*/  MOV R5, 0x3 ;  /* 0x0000000300057802 */ /* 0x000fe40000000f00 */
        /* <DEDUP_REMOVED lines=28> */
.L_x_9005:
[----:B------:R2:W3:Y:S02]  /*93a0*/  MUFU.RCP R0, R6 ;  /* 0x0000000600007308 */ /* 0x0004e40000001000 */
.L_x_9004:
[----:B------:R-:W-:Y:S01]  /*93b0*/  HFMA2 R3, -RZ, RZ, 0, 0 ;  /* 0x00000000ff037431 */ /* 0x000fe200000001ff */
[----:B------:R-:W-:-:S04]  /*93c0*/  MOV R2, R7 ;  /* 0x0000000700027202 */ /* 0x000fc80000000f00 */
[----:B0123--:R-:W-:Y:S05]  /*93d0*/  RET.REL.NODEC R2 `(_ZN18transformer_engine13normalization19ln_fwd_tuned_kernelINS0_13Kernel_traitsIff13__nv_bfloat16fjLj2304ELj1ELj4ELj1ELj16ENS0_18Kernel_traits_baseILj2304EffS3_fjLj128EEEEEEEvNS0_19ForwardKernelParamsE) ;  /* 0xffffff6c02087950 */ /* 0x00ffea0003c3ffff */
.L_x_9006:
        /* <DEDUP_REMOVED lines=10> */
.L_x_13008:


//--------------------- .text._ZN18transformer_engine13normalization19ln_fwd_tuned_kernelINS0_13Kernel_traitsI13__nv_bfloat16S3_S3_fjLj2304ELj1ELj4ELj1ELj16ENS0_18Kernel_traits_baseILj2304ES3_S3_S3_fjLj128EEEEEEEvNS0_19ForwardKernelParamsE --------------------------
	.section	.text._ZN18transformer_engine13normalization19ln_fwd_tuned_kernelINS0_13Kernel_traitsI13__nv_bfloat16S3_S3_fjLj2304ELj1ELj4ELj1ELj16ENS0_18Kernel_traits_baseILj2304ES3_S3_S3_fjLj128EEEEEEEvNS0_19ForwardKernelParamsE,"ax",@progbits
	.align	128
        .global         _ZN18transformer_engine13normalization19ln_fwd_tuned_kernelINS0_13Kernel_traitsI13__nv_bfloat16S3_S3_fjLj2304ELj1ELj4ELj1ELj16ENS0_18Kernel_traits_baseILj2304ES3_S3_S3_fjLj128EEEEEEEvNS0_19ForwardKernelParamsE
        .type           _ZN18transformer_engine13normalization19ln_fwd_tuned_kernelINS0_13Kernel_traitsI13__nv_bfloat16S3_S3_fjLj2304ELj1ELj4ELj1ELj16ENS0_18Kernel_traits_baseILj2304ES3_S3_S3_fjLj128EEEEEEEvNS0_19ForwardKernelParamsE,@function
        .size           _ZN18transformer_engine13normalization19ln_fwd_tuned_kernelINS0_13Kernel_traitsI13__nv_bfloat16S3_S3_fjLj2304ELj1ELj4ELj1ELj16ENS0_18Kernel_traits_baseILj2304ES3_S3_S3_fjLj128EEEEEEEvNS0_19ForwardKernelParamsE,(.L_x_13009 - _ZN18transformer_engine13normalization19ln_fwd_tuned_kernelINS0_13Kernel_traitsI13__nv_bfloat16S3_S3_fjLj2304ELj1ELj4ELj1ELj16ENS0_18Kernel_traits_baseILj2304ES3_S3_S3_fjLj128EEEEEEEvNS0_19ForwardKernelParamsE)
        .other          _ZN18transformer_engine13normalization19ln_fwd_tuned_kernelINS0_13Kernel_traitsI13__nv_bfloat16S3_S3_fjLj2304ELj1ELj4ELj1ELj16ENS0_18Kernel_traits_baseILj2304ES3_S3_S3_fjLj128EEEEEEEvNS0_19ForwardKernelParamsE,@"STO_CUDA_ENTRY STV_DEFAULT"
_ZN18transformer_engine13normalization19ln_fwd_tuned_kernelINS0_13Kernel_traitsI13__nv_bfloat16S3_S3_fjLj2304ELj1ELj4ELj1ELj16ENS0_18Kernel_traits_baseILj2304ES3_S3_S3_fjLj128EEEEEEEvNS0_19ForwardKernelParamsE:
.text._ZN18transformer_engine13normalization19ln_fwd_tuned_kernelINS0_13Kernel_traitsI13__nv_bfloat16S3_S3_fjLj2304ELj1ELj4ELj1ELj16ENS0_18Kernel_traits_baseILj2304ES3_S3_S3_fjLj128EEEEEEEvNS0_19ForwardKernelParamsE:
        /* <DEDUP_REMOVED lines=12> */
[----:B------:R-:W0:-:S12]  /*00c0*/  LDCU UR12, c[0x0][0x388] ;  /* 0x00007100ff0c77ac */ /* 0x000e180008000800 */
[----:B------:R-:W0:Y:S01]  /*00d0*/  @P0 LDC.64 R2, c[0x0][0x3e0] ;  /* 0x0000f800ff020b82 */ /* 0x000e220000000a00 */
[----:B-1----:R-:W-:-:S04]  /*00e0*/  SHF.R.U32.HI R186, RZ, 0x5, R188 ;  /* 0x00000005ffba7819 */ /* 0x002fc800000116bc */
[----:B---3--:R-:W-:Y:S02]  /*00f0*/  LEA R185, R187, R186, 0x2 ;  /* 0x000000babbb97211 */ /* 0x008fe400078e10ff */
[----:B------:R-:W-:Y:S02]  /*0100*/  SHF.L.U32 R0, R188, 0x4, RZ ;  /* 0x00000004bc007819 */ /* 0x000fe400000006ff */
[----:B--2---:R-:W-:Y:S02]  /*0110*/  ISETP.GE.AND P1, PT, R185, UR11, PT ;  /* 0x0000000bb9007c0c */ /* 0x004fe4000bf26270 */
[----:B------:R-:W-:-:S04]  /*0120*/  LOP3.LUT R0, R0, 0x1f0, RZ, 0xc0, !PT ;  /* 0x000001f000007812 */ /* 0x000fc800078ec0ff */
[----:B----4-:R-:W-:Y:S01]  /*0130*/  IADD3 R4, P3, PT, R0, UR8, RZ ;  /* 0x0000000800047c10 */ /* 0x010fe2000ff7e0ff */
[----:B------:R-:W-:Y:S03]  /*0140*/  BSSY B0, `(.L_x_9007) ;  /* 0x00007de000007945 */ /* 0x000fe60003800000 */
[----:B------:R-:W-:Y:S01]  /*0150*/  IADD3.X R5, PT, PT, RZ, UR9, RZ, P3, !PT ;  /* 0x00000009ff057c10 */ /* 0x000fe20009ffe4ff */
[----:B0-----:R0:W5:Y:S01]  /*0160*/  @P0 LDG.E R189, desc[UR4][R2.64] ;  /* 0x0000000402bd0981 */ /* 0x001162000c1e1900 */
[----:B------:R-:W-:Y:S02]  /*0170*/  MOV R184, RZ ;  /* 0x000000ff00b87202 */ /* 0x000fe40000000f00 */
[----:B------:R-:W-:Y:S02]  /*0180*/  LOP3.LUT R183, R188, 0x1f, RZ, 0xc0, !PT ;  /* 0x0000001fbcb77812 */ /* 0x000fe400078ec0ff */
[----:B0-----:R-:W-:-:S04]  /*0190*/  IADD3 R2, P2, PT, R0, UR6, RZ ;  /* 0x0000000600027c10 */ /* 0x001fc8000ff5e0ff */
[----:B------:R-:W-:Y:S01]  /*01a0*/  IADD3.X R3, PT, PT, RZ, UR7, RZ, P2, !PT ;  /* 0x00000007ff037c10 */ /* 0x000fe200097fe4ff */
[----:B------:R-:W-:Y:S08]  /*01b0*/  @P1 BRA `(.L_x_9008) ;  /* 0x0000007c00581947 */ /* 0x000ff00003800000 */
[----:B------:R0:W5:Y:S01]  /*01c0*/  LDG.E.128 R40, desc[UR4][R2.64] ;  /* 0x0000000402287981 */ /* 0x000162000c1e1d00 */
[----:B------:R-:W1:Y:S03]  /*01d0*/  LDCU.64 UR6, c[0x0][0x3f8] ;  /* 0x00007f00ff0677ac */ /* 0x000e660008000a00 */
        /* <DEDUP_REMOVED lines=19> */
[----:B0-----:R-:W-:Y:S05]  /*0310*/  BRA.U !UP0, `(.L_x_9009) ;  /* 0x0000004108147547 */ /* 0x001fea000b800000 */
[----:B------:R-:W0:Y:S01]  /*0320*/  LDC.U8 R182, c[0x0][0x3c0] ;  /* 0x0000f000ffb67b82 */ /* 0x000e220000000000 */
[----:B------:R-:W-:Y:S01]  /*0330*/  HFMA2 R184, -RZ, RZ, 0, 0 ;  /* 0x00000000ffb87431 */ /* 0x000fe200000001ff */
[----:B-----5:R-:W-:Y:S02]  /*0340*/  PRMT R181, R40, 0x7632, R181 ;  /* 0x0000763228b57816 */ /* 0x020fe400000000b5 */
        /* <DEDUP_REMOVED lines=70> */
[----:B0-----:R-:W-:-:S07]  /*07b0*/  PRMT R2, R111, 0x7632, R2 ;  /* 0x000076326f027816 */ /* 0x001fce0000000002 */
.L_x_9011:
[----:B0-----:R-:W0:Y:S01]  /*07c0*/  LDC.64 R136, c[0x0][0x390] ;  /* 0x0000e400ff887b82 */ /* 0x001e220000000a00 */
        /* <DEDUP_REMOVED lines=27> */
[----:B------:R-:W-:Y:S01]  /*0980*/  UMOV UR6, 0xffffffff ;  /* 0xffffffff00067882 */ /* 0x000fe20000000000 */
[----:B------:R-:W-:Y:S02]  /*0990*/  ISETP.NE.AND P1, PT, R183, RZ, PT ;  /* 0x000000ffb700720c */ /* 0x000fe40003f25270 */
        /* <DEDUP_REMOVED lines=17> */
[----:B---3--:R-:W-:Y:S01]  /*0ab0*/  SHF.L.U32 R202, R36, 0x10, RZ ;  /* 0x0000001024ca7819 */ /* 0x008fe200000006ff */
[--C-:B------:R-:W-:Y:S01]  /*0ac0*/  FADD R204, R34, R203.reuse ;  /* 0x000000cb22cc7221 */ /* 0x100fe20000000000 */
[----:B------:R-:W-:-:S03]  /*0ad0*/  PRMT R203, R36, 0x7632, R203 ;  /* 0x0000763224cb7816 */ /* 0x000fc600000000cb */
[----:B------:R-:W-:Y:S01]  /*0ae0*/  FADD R204, R201, R204 ;  /* 0x000000ccc9cc7221 */ /* 0x000fe20000000000 */
[----:B------:R-:W-:Y:S02]  /*0af0*/  SHF.L.U32 R36, R203, 0x10, RZ ;  /* 0x00000010cb247819 */ /* 0x000fe400000006ff */
[----:B------:R-:W-:Y:S01]  /*0b00*/  SHF.L.U32 R203, R37, 0x10, RZ ;  /* 0x0000001025cb7819 */ /* 0x000fe200000006ff */
        /* <DEDUP_REMOVED lines=14> */
[----:B----4-:R-:W-:Y:S01]  /*0bf0*/  SHF.L.U32 R206, R112, 0x10, RZ ;  /* 0x0000001070ce7819 */ /* 0x010fe200000006ff */
        /* <DEDUP_REMOVED lines=19> */
[----:B-----5:R-:W-:Y:S01]  /*0d30*/  SHF.L.U32 R210, R116, 0x10, RZ ;  /* 0x0000001074d27819 */ /* 0x020fe200000006ff */
        /* <DEDUP_REMOVED lines=287> */
.L_x_9031:
[----:B------:R-:W2:Y:S01]  /*1f30*/  LDC R238, c[0x0][0x3d8] ;  /* 0x0000f600ffee7b82 */ /* 0x000ea20000000800 */
[----:B-1----:R-:W-:Y:S01]  /*1f40*/  FADD R239, R243, R239 ;  /* 0x000000eff3ef7221 */ /* 0x002fe20000000000 */
[----:B------:R-:W-:Y:S01]  /*1f50*/  ISETP.NE.AND P2, PT, R182, RZ, PT ;  /* 0x000000ffb600720c */ /* 0x000fe20003f45270 */
[----:B------:R-:W-:Y:S01]  /*1f60*/  UISETP.NE.AND UP0, UPT, UR10, URZ, UPT ;  /* 0x000000ff0a00728c */ /* 0x000fe2000bf05270 */
[----:B------:R-:W-:-:S04]  /*1f70*/  SHF.L.U32 R241, R76, 0x10, RZ ;  /* 0x000000104cf17819 */ /* 0x000fc800000006ff */
[----:B------:R-:W1:Y:S08]  /*1f80*/  @!P1 LDC.64 R236, c[0x0][0x398] ;  /* 0x0000e600ffec9b82 */ /* 0x000e700000000a00 */
[----:B------:R-:W0:Y:S01]  /*1f90*/  LDC.64 R246, c[0x0][0x3c8] ;  /* 0x0000f200fff67b82 */ /* 0x000e220000000a00 */
[----:B--2---:R-:W-:Y:S01]  /*1fa0*/  FFMA R238, R239, 0.00043402778101153671741, R238 ;  /* 0x39e38e39efee7823 */ /* 0x004fe200000000ee */
[----:B------:R-:W-:-:S04]  /*1fb0*/  SHF.L.U32 R239, R40, 0x10, RZ ;  /* 0x0000001028ef7819 */ /* 0x000fc800000006ff */
[----:B------:R-:W-:Y:S01]  /*1fc0*/  FSETP.GEU.AND P0, PT, |R238|, 1.175494350822287508e-38, PT ;  /* 0x00800000ee00780b */ /* 0x000fe20003f0e200 */
[----:B------:R-:W-:Y:S01]  /*1fd0*/  @P2 FADD R239, R239, 1 ;  /* 0x3f800000efef2421 */ /* 0x000fe20000000000 */
[----:B-1----:R-:W-:-:S05]  /*1fe0*/  @!P1 IMAD.WIDE R236, R185, 0x4, R236 ;  /* 0x00000004b9ec9825 */ /* 0x002fca00078e02ec */
[----:B------:R1:W-:Y:S01]  /*1ff0*/  @!P1 STG.E desc[UR4][R236.64], R139 ;  /* 0x0000008bec009986 */ /* 0x0003e2000c101904 */
[----:B0-----:R-:W-:-:S05]  /*2000*/  IMAD.WIDE.U32 R242, R196, 0x10, R246 ;  /* 0x00000010c4f27825 */ /* 0x001fca00078e00f6 */
[----:B------:R-:W-:Y:S01]  /*2010*/  @!P0 FMUL R238, R238, 16777216 ;  /* 0x4b800000eeee8820 */ /* 0x000fe20000400000 */
[----:B------:R-:W-:-:S03]  /*2020*/  IMAD.WIDE.U32 R244, R195, 0x10, R246 ;  /* 0x00000010c3f47825 */ /* 0x000fc600078e00f6 */
[----:B------:R0:W2:Y:S01]  /*2030*/  MUFU.RSQ R235, R238 ;  /* 0x000000ee00eb7308 */ /* 0x0000a20000001400 */
[----:B------:R-:W-:Y:S01]  /*2040*/  IMAD.WIDE.U32 R194, R194, 0x10, R246 ;  /* 0x00000010c2c27825 */ /* 0x000fe200078e00f6 */
[----:B-1----:R-:W-:Y:S02]  /*2050*/  SHF.L.U32 R236, R41, 0x10, RZ ;  /* 0x0000001029ec7819 */ /* 0x002fe400000006ff */
[----:B------:R-:W-:-:S03]  /*2060*/  SHF.L.U32 R237, R78, 0x10, RZ ;  /* 0x000000104eed7819 */ /* 0x000fc600000006ff */
[----:B------:R-:W-:Y:S01]  /*2070*/  @P2 FADD R236, R236, 1 ;  /* 0x3f800000ecec2421 */ /* 0x000fe20000000000 */
[----:B0-----:R-:W-:Y:S01]  /*2080*/  SHF.L.U32 R238, R77, 0x10, RZ ;  /* 0x000000104dee7819 */ /* 0x001fe200000006ff */
[----:B--2---:R-:W-:Y:S01]  /*2090*/  @!P0 FMUL R235, R235, 4096 ;  /* 0x45800000ebeb8820 */ /* 0x004fe20000400000 */
[----:B------:R-:W-:-:S03]  /*20a0*/  PLOP3.LUT P0, PT, PT, PT, UP0, 0x80, 0x8 ;  /* 0x000000000008781c */ /* 0x000fc60003f0f008 */
[-C--:B------:R-:W-:Y:S01]  /*20b0*/  FMUL R139, R199, R235.reuse ;  /* 0x000000ebc78b7220 */ /* 0x080fe20000400000 */
[----:B------:R-:W-:Y:S01]  /*20c0*/  SHF.L.U32 R199, R42, 0x10, RZ ;  /* 0x000000102ac77819 */ /* 0x000fe200000006ff */
[-C--:B------:R-:W-:Y:S01]  /*20d0*/  FMUL R200, R200, R235.reuse ;  /* 0x000000ebc8c87220 */ /* 0x080fe20000400000 */
[-C--:B------:R-:W-:Y:S01]  /*20e0*/  FMUL R33, R33, R235.reuse ;  /* 0x000000eb21217220 */ /* 0x080fe20000400000 */
[----:B------:R-:W-:Y:S01]  /*20f0*/  FFMA R139, R139, R236, R238 ;  /* 0x000000ec8b8b7223 */ /* 0x000fe200000000ee */
[----:B------:R-:W-:Y:S01]  /*2100*/  SHF.L.U32 R236, R179, 0x10, RZ ;  /* 0x00000010b3ec7819 */ /* 0x000fe200000006ff */
[----:B------:R-:W-:Y:S01]  /*2110*/  @P2 FADD R199, R199, 1 ;  /* 0x3f800000c7c72421 */ /* 0x000fe20000000000 */
[----:B------:R-:W-:Y:S01]  /*2120*/  SHF.L.U32 R238, R178, 0x10, RZ ;  /* 0x00000010b2ee7819 */ /* 0x000fe200000006ff */
[-C--:B------:R-:W-:Y:S01]  /*2130*/  FMUL R34, R34, R235.reuse ;  /* 0x000000eb22227220 */ /* 0x080fe20000400000 */
[----:B------:R-:W-:Y:S01]  /*2140*/  FMUL R35, R35, R235 ;  /* 0x000000eb23237220 */ /* 0x000fe20000400000 */
        /* <DEDUP_REMOVED lines=12> */
[----:B------:R-:W-:Y:S01]  /*2210*/  @P2 FADD R236, R236, 1 ;  /* 0x3f800000ecec2421 */ /* 0x000fe20000000000 */
[-C--:B------:R-:W-:Y:S01]  /*2220*/  FMUL R199, R201, R235.reuse ;  /* 0x000000ebc9c77220 */ /* 0x080fe20000400000 */
[-C--:B------:R-:W-:Y:S01]  /*2230*/  FMUL R201, R202, R235.reuse ;  /* 0x000000ebcac97220 */ /* 0x080fe20000400000 */
[----:B------:R-:W-:Y:S01]  /*2240*/  SHF.L.U32 R202, R80, 0x10, RZ ;  /* 0x0000001050ca7819 */ /* 0x000fe200000006ff */
[----:B------:R-:W-:Y:S01]  /*2250*/  @P2 FADD R239, R239, 1 ;  /* 0x3f800000efef2421 */ /* 0x000fe20000000000 */
[----:B------:R-:W-:Y:S01]  /*2260*/  FFMA R199, R199, R236, R238 ;  /* 0x000000ecc7c77223 */ /* 0x000fe200000000ee */
[----:B------:R-:W-:Y:S01]  /*2270*/  SHF.L.U32 R236, R175, 0x10, RZ ;  /* 0x00000010afec7819 */ /* 0x000fe200000006ff */
[-C--:B------:R-:W-:Y:S01]  /*2280*/  FMUL R32, R32, R235.reuse ;  /* 0x000000eb20207220 */ /* 0x080fe20000400000 */
[----:B------:R-:W-:Y:S01]  /*2290*/  SHF.L.U32 R238, R174, 0x10, RZ ;  /* 0x00000010aeee7819 */ /* 0x000fe200000006ff */
[-C--:B------:R-:W-:Y:S01]  /*22a0*/  FMUL R203, R203, R235.reuse ;  /* 0x000000ebcbcb7220 */ /* 0x080fe20000400000 */
[----:B------:R-:W-:Y:S01]  /*22b0*/  SHF.L.U32 R241, R180, 0x10, RZ ;  /* 0x00000010b4f17819 */ /* 0x000fe200000006ff */
[----:B------:R-:W-:Y:S01]  /*22c0*/  @P2 FADD R236, R236, 1 ;  /* 0x3f800000ecec2421 */ /* 0x000fe20000000000 */
[----:B------:R-:W-:Y:S01]  /*22d0*/  SHF.L.U32 R237, R173, 0x10, RZ ;  /* 0x00000010aded7819 */ /* 0x000fe200000006ff */
[-C--:B------:R-:W-:Y:S01]  /*22e0*/  FMUL R36, R36, R235.reuse ;  /* 0x000000eb24247220 */ /* 0x080fe20000400000 */
[----:B------:R-:W-:Y:S01]  /*22f0*/  FMUL R37, R37, R235 ;  /* 0x000000eb25257220 */ /* 0x000fe20000400000 */
[----:B------:R-:W-:Y:S01]  /*2300*/  FFMA R35, R35, R236, R238 ;  /* 0x000000ec23237223 */ /* 0x000fe200000000ee */
[----:B------:R-:W-:Y:S01]  /*2310*/  SHF.L.U32 R236, R44, 0x10, RZ ;  /* 0x000000102cec7819 */ /* 0x000fe200000006ff */
[----:B------:R-:W-:Y:S01]  /*2320*/  FFMA R32, R32, R239, R241 ;  /* 0x000000ef20207223 */ /* 0x000fe200000000f1 */
[----:B------:R-:W-:Y:S01]  /*2330*/  SHF.L.U32 R239, R172, 0x10, RZ ;  /* 0x00000010acef7819 */ /* 0x000fe200000006ff */
[----:B------:R-:W-:Y:S01]  /*2340*/  @P2 FADD R237, R237, 1 ;  /* 0x3f800000eded2421 */ /* 0x000fe20000000000 */
[-C--:B------:R-:W-:Y:S01]  /*2350*/  FMUL R38, R38, R235.reuse ;  /* 0x000000eb26267220 */ /* 0x080fe20000400000 */
[----:B------:R-:W-:Y:S01]  /*2360*/  @P2 FADD R236, R236, 1 ;  /* 0x3f800000ecec2421 */ /* 0x000fe20000000000 */
[----:B------:R-:W-:Y:S01]  /*2370*/  FMUL R206, R206, R235 ;  /* 0x000000ebcece7220 */ /* 0x000fe20000400000 */
        /* <DEDUP_REMOVED lines=9> */
[----:B------:R-:W-:Y:S01]  /*2410*/  SHF.L.U32 R238, R166, 0x10, RZ ;  /* 0x00000010a6ee7819 */ /* 0x000fe200000006ff */
[-C--:B------:R-:W-:Y:S01]  /*2420*/  FMUL R112, R112, R235.reuse ;  /* 0x000000eb70707220 */ /* 0x080fe20000400000 */
[-C--:B------:R-:W-:Y:S01]  /*2430*/  FMUL R113, R113, R235.reuse ;  /* 0x000000eb71717220 */ /* 0x080fe20000400000 */
[----:B------:R-:W-:Y:S01]  /*2440*/  FFMA R203, R203, R202, R236 ;  /* 0x000000cacbcb7223 */ /* 0x000fe200000000ec */
[----:B------:R-:W-:Y:S01]  /*2450*/  SHF.L.U32 R202, R171, 0x10, RZ ;  /* 0x00000010abca7819 */ /* 0x000fe200000006ff */
[-C--:B------:R-:W-:Y:S01]  /*2460*/  FMUL R114, R114, R235.reuse ;  /* 0x000000eb72727220 */ /* 0x080fe20000400000 */
[----:B------:R-:W-:Y:S01]  /*2470*/  SHF.L.U32 R236, R170, 0x10, RZ ;  /* 0x00000010aaec7819 */ /* 0x000fe200000006ff */
[-C--:B------:R-:W-:Y:S01]  /*2480*/  FMUL R115, R115, R235.reuse ;  /* 0x000000eb73737220 */ /* 0x080fe20000400000 */
[-C--:B------:R-:W-:Y:S01]  /*2490*/  FMUL R116, R116, R235.reuse ;  /* 0x000000eb74747220 */ /* 0x080fe20000400000 */
[----:B------:R-:W-:Y:S01]  /*24a0*/  @P2 FADD R202, R202, 1 ;  /* 0x3f800000caca2421 */ /* 0x000fe20000000000 */
[-C--:B------:R-:W-:Y:S01]  /*24b0*/  FMUL R117, R117, R235.reuse ;  /* 0x000000eb75757220 */ /* 0x080fe20000400000 */
[-C--:B------:R-:W-:Y:S01]  /*24c0*/  FMUL R118, R118, R235.reuse ;  /* 0x000000eb76767220 */ /* 0x080fe20000400000 */
[-C--:B------:R-:W-:Y:S01]  /*24d0*/  FMUL R119, R119, R235.reuse ;  /* 0x000000eb77777220 */ /* 0x080fe20000400000 */
[----:B------:R-:W-:Y:S01]  /*24e0*/  FFMA R37, R37, R202, R236 ;  /* 0x000000ca25257223 */ /* 0x000fe200000000ec */
[-C--:B------:R-:W-:Y:S01]  /*24f0*/  FMUL R202, R204, R235.reuse ;  /* 0x000000ebccca7220 */ /* 0x080fe20000400000 */
[-C--:B------:R-:W-:Y:S01]  /*2500*/  FMUL R204, R205, R235.reuse ;  /* 0x000000ebcdcc7220 */ /* 0x080fe20000400000 */
[----:B------:R-:W-:Y:S01]  /*2510*/  SHF.L.U32 R205, R83, 0x10, RZ ;  /* 0x0000001053cd7819 */ /* 0x000fe200000006ff */
[----:B------:R-:W-:Y:S01]  /*2520*/  FMUL R120, R120, R235 ;  /* 0x000000eb78787220 */ /* 0x000fe20000400000 */
[----:B------:R-:W-:Y:S01]  /*2530*/  FFMA R202, R202, R237, R239 ;  /* 0x000000edcaca7223 */ /* 0x000fe200000000ef */
[----:B------:R-:W-:Y:S01]  /*2540*/  SHF.L.U32 R237, R169, 0x10, RZ ;  /* 0x00000010a9ed7819 */ /* 0x000fe200000006ff */
[-C--:B------:R-:W-:Y:S01]  /*2550*/  FMUL R121, R121, R235.reuse ;  /* 0x000000eb79797220 */ /* 0x080fe20000400000 */
[----:B------:R-:W-:Y:S01]  /*2560*/  SHF.L.U32 R239, R168, 0x10, RZ ;  /* 0x00000010a8ef7819 */ /* 0x000fe200000006ff */
[-C--:B------:R-:W-:Y:S01]  /*2570*/  FMUL R122, R122, R235.reuse ;  /* 0x000000eb7a7a7220 */ /* 0x080fe20000400000 */
[----:B------:R-:W-:Y:S01]  /*2580*/  SHF.L.U32 R236, R167, 0x10, RZ ;  /* 0x00000010a7ec7819 */ /* 0x000fe200000006ff */
[----:B------:R-:W-:Y:S01]  /*2590*/  @P2 FADD R237, R237, 1 ;  /* 0x3f800000eded2421 */ /* 0x000fe20000000000 */
[-C--:B------:R-:W-:Y:S01]  /*25a0*/  FMUL R123, R123, R235.reuse ;  /* 0x000000eb7b7b7220 */ /* 0x080fe20000400000 */
[-C--:B------:R-:W-:Y:S01]  /*25b0*/  FMUL R124, R124, R235.reuse ;  /* 0x000000eb7c7c7220 */ /* 0x080fe20000400000 */
[----:B------:R-:W-:Y:S01]  /*25c0*/  FMUL R125, R125, R235 ;  /* 0x000000eb7d7d7220 */ /* 0x000fe20000400000 */
[----:B------:R-:W-:Y:S01]  /*25d0*/  FFMA R38, R38, R237, R239 ;  /* 0x000000ed26267223 */ /* 0x000fe200000000ef */
[----:B------:R-:W-:Y:S01]  /*25e0*/  SHF.L.U32 R237, R47, 0x10, RZ ;  /* 0x000000102fed7819 */ /* 0x000fe200000006ff */
[----:B------:R-:W-:Y:S01]  /*25f0*/  @P2 FADD R236, R236, 1 ;  /* 0x3f800000ecec2421 */ /* 0x000fe20000000000 */
[----:B------:R-:W-:Y:S01]  /*2600*/  SHF.L.U32 R239, R160, 0x10, RZ ;  /* 0x00000010a0ef7819 */ /* 0x000fe200000006ff */
[-C--:B------:R-:W-:Y:S01]  /*2610*/  FMUL R126, R126, R235.reuse ;  /* 0x000000eb7e7e7220 */ /* 0x080fe20000400000 */
[-C--:B------:R-:W-:Y:S01]  /*2620*/  FMUL R222, R222, R235.reuse ;  /* 0x000000ebdede7220 */ /* 0x080fe20000400000 */
[----:B------:R-:W-:Y:S01]  /*2630*/  @P2 FADD R237, R237, 1 ;  /* 0x3f800000eded2421 */ /* 0x000fe20000000000 */
[----:B------:R-:W-:Y:S01]  /*2640*/  FFMA R39, R39, R236, R238 ;  /* 0x000000ec27277223 */ /* 0x000fe200000000ee */
[----:B------:R-:W-:Y:S01]  /*2650*/  SHF.L.U32 R236, R49, 0x10, RZ ;  /* 0x0000001031ec7819 */ /* 0x000fe200000006ff */
[----:B------:R-:W-:Y:S01]  /*2660*/  FMUL R221, R221, R235 ;  /* 0x000000ebdddd7220 */ /* 0x000fe20000400000 */
[----:B------:R-:W-:Y:S01]  /*2670*/  FFMA R204, R204, R237, R205 ;  /* 0x000000edcccc7223 */ /* 0x000fe200000000cd */
[----:B------:R-:W-:Y:S01]  /*2680*/  SHF.L.U32 R205, R48, 0x10, RZ ;  /* 0x0000001030cd7819 */ /* 0x000fe200000006ff */
[-C--:B------:R-:W-:Y:S01]  /*2690*/  FMUL R128, R128, R235.reuse ;  /* 0x000000eb80807220 */ /* 0x080fe20000400000 */
[----:B------:R-:W-:Y:S01]  /*26a0*/  SHF.L.U32 R237, R84, 0x10, RZ ;  /* 0x0000001054ed7819 */ /* 0x000fe200000006ff */
[----:B------:R-:W-:Y:S01]  /*26b0*/  @P2 FADD R236, R236, 1 ;  /* 0x3f800000ecec2421 */ /* 0x000fe20000000000 */
[----:B------:R-:W-:Y:S01]  /*26c0*/  SHF.L.U32 R238, R85, 0x10, RZ ;  /* 0x0000001055ee7819 */ /* 0x000fe200000006ff */
[----:B------:R-:W-:Y:S01]  /*26d0*/  @P2 FADD R205, R205, 1 ;  /* 0x3f800000cdcd2421 */ /* 0x000fe20000000000 */
[-C--:B------:R-:W-:Y:S01]  /*26e0*/  FMUL R127, R127, R235.reuse ;  /* 0x000000eb7f7f7220 */ /* 0x080fe20000400000 */
[-C--:B------:R-:W-:Y:S01]  /*26f0*/  FMUL R224, R224, R235.reuse ;  /* 0x000000ebe0e07220 */ /* 0x080fe20000400000 */
[----:B------:R-:W-:Y:S01]  /*2700*/  FMUL R223, R223, R235 ;  /* 0x000000ebdfdf7220 */ /* 0x000fe20000400000 */
        /* <DEDUP_REMOVED lines=9> */
[----:B------:R-:W-:Y:S01]  /*27a0*/  FMUL R131, R131, R235 ;  /* 0x000000eb83837220 */ /* 0x000fe20000400000 */
[----:B------:R-:W-:Y:S01]  /*27b0*/  FFMA R112, R112, R205, R237 ;  /* 0x000000cd70707223 */ /* 0x000fe200000000ed */
[-C--:B------:R-:W-:Y:S01]  /*27c0*/  FMUL R205, R207, R235.reuse ;  /* 0x000000ebcfcd7220 */ /* 0x080fe20000400000 */
[----:B------:R-:W-:Y:S01]  /*27d0*/  SHF.L.U32 R237, R161, 0x10, RZ ;  /* 0x00000010a1ed7819 */ /* 0x000fe200000006ff */
[-C--:B------:R-:W-:Y:S01]  /*27e0*/  FMUL R207, R208, R235.reuse ;  /* 0x000000ebd0cf7220 */ /* 0x080fe20000400000 */
[----:B------:R-:W-:Y:S01]  /*27f0*/  SHF.L.U32 R208, R86, 0x10, RZ ;  /* 0x0000001056d07819 */ /* 0x000fe200000006ff */
[----:B------:R-:W-:Y:S01]  /*2800*/  FFMA R205, R205, R236, R238 ;  /* 0x000000eccdcd7223 */ /* 0x000fe200000000ee */
[----:B------:R-:W-:Y:S01]  /*2810*/  SHF.L.U32 R236, R163, 0x10, RZ ;  /* 0x00000010a3ec7819 */ /* 0x000fe200000006ff */
[----:B------:R-:W-:Y:S01]  /*2820*/  @P2 FADD R237, R237, 1 ;  /* 0x3f800000eded2421 */ /* 0x000fe20000000000 */
[----:B------:R-:W-:Y:S01]  /*2830*/  SHF.L.U32 R238, R162, 0x10, RZ ;  /* 0x00000010a2ee7819 */ /* 0x000fe200000006ff */
[-C--:B------:R-:W-:Y:S01]  /*2840*/  FMUL R228, R228, R235.reuse ;  /* 0x000000ebe4e47220 */ /* 0x080fe20000400000 */
[----:B------:R-:W-:Y:S01]  /*2850*/  FMUL R227, R227, R235 ;  /* 0x000000ebe3e37220 */ /* 0x000fe20000400000 */
[----:B------:R-:W-:Y:S01]  /*2860*/  @P2 FADD R236, R236, 1 ;  /* 0x3f800000ecec2421 */ /* 0x000fe20000000000 */
[----:B------:R-:W-:Y:S01]  /*2870*/  FFMA R114, R114, R237, R239 ;  /* 0x000000ed72727223 */ /* 0x000fe200000000ef */
[----:B------:R-:W-:Y:S01]  /*2880*/  SHF.L.U32 R237, R51, 0x10, RZ ;  /* 0x0000001033ed7819 */ /* 0x000fe200000006ff */
[-C--:B------:R-:W-:Y:S01]  /*2890*/  FMUL R134, R134, R235.reuse ;  /* 0x000000eb86867220 */ /* 0x080fe20000400000 */
[----:B------:R-:W-:Y:S01]  /*28a0*/  FFMA R113, R113, R236, R238 ;  /* 0x000000ec71717223 */ /* 0x000fe200000000ee */
[----:B------:R-:W-:Y:S01]  /*28b0*/  SHF.L.U32 R236, R50, 0x10, RZ ;  /* 0x0000001032ec7819 */ /* 0x000fe200000006ff */
[-C--:B------:R-:W-:Y:S01]  /*28c0*/  FMUL R133, R133, R235.reuse ;  /* 0x000000eb85857220 */ /* 0x080fe20000400000 */
[----:B------:R-:W-:Y:S01]  /*28d0*/  @P2 FADD R237, R237, 1 ;  /* 0x3f800000eded2421 */ /* 0x000fe20000000000 */
[----:B------:R-:W-:Y:S01]  /*28e0*/  SHF.L.U32 R238, R158, 0x10, RZ ;  /* 0x000000109eee7819 */ /* 0x000fe200000006ff */
[-C--:B------:R-:W-:Y:S01]  /*28f0*/  FMUL R230, R230, R235.reuse ;  /* 0x000000ebe6e67220 */ /* 0x080fe20000400000 */
[----:B------:R-:W-:Y:S01]  /*2900*/  @P2 FADD R236, R236, 1 ;  /* 0x3f800000ecec2421 */ /* 0x000fe20000000000 */
[----:B------:R-:W-:Y:S01]  /*2910*/  SHF.L.U32 R239, R156, 0x10, RZ ;  /* 0x000000109cef7819 */ /* 0x000fe200000006ff */
[-C--:B------:R-:W-:Y:S01]  /*2920*/  FMUL R229, R229, R235.reuse ;  /* 0x000000ebe5e57220 */ /* 0x080fe20000400000 */
[-C--:B------:R-:W-:Y:S01]  /*2930*/  FMUL R136, R136, R235.reuse ;  /* 0x000000eb88887220 */ /* 0x080fe20000400000 */
[----:B------:R-:W-:Y:S01]  /*2940*/  FFMA R207, R207, R236, R208 ;  /* 0x000000eccfcf7223 */ /* 0x000fe200000000d0 */
[-C--:B------:R-:W-:Y:S01]  /*2950*/  FMUL R208, R209, R235.reuse ;  /* 0x000000ebd1d07220 */ /* 0x080fe20000400000 */
[----:B------:R-:W-:Y:S01]  /*2960*/  SHF.L.U32 R236, R159, 0x10, RZ ;  /* 0x000000109fec7819 */ /* 0x000fe200000006ff */
[-C--:B------:R-:W-:Y:S01]  /*2970*/  FMUL R135, R135, R235.reuse ;  /* 0x000000eb87877220 */ /* 0x080fe20000400000 */
[----:B------:R-:W-:Y:S01]  /*2980*/  SHF.L.U32 R209, R87, 0x10, RZ ;  /* 0x0000001057d17819 */ /* 0x000fe200000006ff */
[-C--:B------:R-:W-:Y:S01]  /*2990*/  FMUL R232, R232, R235.reuse ;  /* 0x000000ebe8e87220 */ /* 0x080fe20000400000 */
        /* <DEDUP_REMOVED lines=16> */
[----:B------:R-:W-:Y:S01]  /*2aa0*/  FMUL R210, R211, R235 ;  /* 0x000000ebd3d27220 */ /* 0x000fe20000400000 */
        /* <DEDUP_REMOVED lines=19> */
[----:B------:R-:W-:Y:S01]  /*2be0*/  FMUL R212, R213, R235 ;  /* 0x000000ebd5d47220 */ /* 0x000fe20000400000 */
[----:B------:R-:W-:Y:S01]  /*2bf0*/  SHF.L.U32 R236, R151, 0x10, RZ ;  /* 0x0000001097ec7819 */ /* 0x000fe200000006ff */
[----:B------:R-:W-:Y:S01]  /*2c00*/  @P0 FMUL R32, R32, R189 ;  /* 0x000000bd20200220 */ /* 0x000fe20000400000 */
[----:B------:R-:W-:Y:S01]  /*2c10*/  SHF.L.U32 R213, R91, 0x10, RZ ;  /* 0x000000105bd57819 */ /* 0x000fe200000006ff */
[----:B------:R-:W-:Y:S01]  /*2c20*/  @P2 FADD R237, R237, 1 ;  /* 0x3f800000eded2421 */ /* 0x000fe20000000000 */
[----:B------:R-:W-:Y:S01]  /*2c30*/  SHF.L.U32 R239, R148, 0x10, RZ ;  /* 0x0000001094ef7819 */ /* 0x000fe200000006ff */
[----:B------:R-:W-:-:S02]  /*2c40*/  @P2 FADD R236, R236, 1 ;  /* 0x3f800000ecec2421 */ /* 0x000fc40000000000 */
        /* <DEDUP_REMOVED lines=8> */
[----:B------:R-:W-:Y:S02]  /*2cd0*/  @P2 FADD R236, R236, 1 ;  /* 0x3f800000ecec2421 */ /* 0x000fe40000000000 */
        /* <DEDUP_REMOVED lines=8> */
[----:B------:R-:W-:Y:S02]  /*2d60*/  @P2 FADD R236, R236, 1 ;  /* 0x3f800000ecec2421 */ /* 0x000fe40000000000 */
        /* <DEDUP_REMOVED lines=8> */
[----:B------:R-:W-:-:S02]  /*2df0*/  @P2 FADD R236, R236, 1 ;  /* 0x3f800000ecec2421 */ /* 0x000fc40000000000 */
[----:B------:R-:W-:Y:S01]  /*2e00*/  FFMA R122, R122, R237, R239 ;  /* 0x000000ed7a7a7223 */ /* 0x000fe200000000ef */
[----:B------:R-:W-:Y:S01]  /*2e10*/  SHF.L.U32 R237, R59, 0x10, RZ ;  /* 0x000000103bed7819 */ /* 0x000fe200000006ff */
[----:B------:R-:W-:Y:S01]  /*2e20*/  FFMA R215, R215, R236, R216 ;  /* 0x000000ecd7d77223 */ /* 0x000fe200000000d8 */
[----:B------:R-:W-:Y:S01]  /*2e30*/  FMUL R216, R217, R235 ;  /* 0x000000ebd9d87220 */ /* 0x000fe20000400000 */
[----:B------:R-:W-:Y:S02]  /*2e40*/  SHF.L.U32 R236, R143, 0x10, RZ ;  /* 0x000000108fec7819 */ /* 0x000fe400000006ff */
        /* <DEDUP_REMOVED lines=18> */
[----:B------:R-:W-:Y:S01]  /*2f70*/  @P2 FADD R237, R237, 1 ;  /* 0x3f800000eded2421 */ /* 0x000fe20000000000 */
[----:B------:R-:W-:Y:S02]  /*2f80*/  SHF.L.U32 R236, R31, 0x10, RZ ;  /* 0x000000101fec7819 */ /* 0x000fe400000006ff */
[----:B------:R-:W-:Y:S01]  /*2f90*/  SHF.L.U32 R239, R28, 0x10, RZ ;  /* 0x000000101cef7819 */ /* 0x000fe200000006ff */
[----:B------:R-:W-:Y:S01]  /*2fa0*/  FFMA R218, R218, R237, R219 ;  /* 0x000000eddada7223 */ /* 0x000fe200000000db */
[----:B------:R-:W-:Y:S01]  /*2fb0*/  SHF.L.U32 R237, R29, 0x10, RZ ;  /* 0x000000101ded7819 */ /* 0x000fe200000006ff */
[----:B------:R-:W-:Y:S01]  /*2fc0*/  @P2 FADD R236, R236, 1 ;  /* 0x3f800000ecec2421 */ /* 0x000fe20000000000 */
[----:B------:R-:W-:Y:S01]  /*2fd0*/  FMUL R219, R220, R235 ;  /* 0x000000ebdcdb7220 */ /* 0x000fe20000400000 */
[----:B------:R-:W-:-:S02]  /*2fe0*/  SHF.L.U32 R220, R98, 0x10, RZ ;  /* 0x0000001062dc7819 */ /* 0x000fc400000006ff */
[----:B------:R-:W-:Y:S01]  /*2ff0*/  FFMA R125, R125, R236, R238 ;  /* 0x000000ec7d7d7223 */ /* 0x000fe200000000ee */
[----:B------:R-:W-:Y:S01]  /*3000*/  SHF.L.U32 R236, R62, 0x10, RZ ;  /* 0x000000103eec7819 */ /* 0x000fe200000006ff */
[----:B------:R-:W-:-:S04]  /*3010*/  @P2 FADD R237, R237, 1 ;  /* 0x3f800000eded2421 */ /* 0x000fc80000000000 */
[----:B------:R-:W-:Y:S01]  /*3020*/  FFMA R126, R126, R237, R239 ;  /* 0x000000ed7e7e7223 */ /* 0x000fe200000000ef */
[----:B------:R-:W-:Y:S01]  /*3030*/  @P2 FADD R236, R236, 1 ;  /* 0x3f800000ecec2421 */ /* 0x000fe20000000000 */
[----:B------:R-:W-:Y:S02]  /*3040*/  SHF.L.U32 R237, R64, 0x10, RZ ;  /* 0x0000001040ed7819 */ /* 0x000fe400000006ff */
[----:B------:R-:W-:Y:S01]  /*3050*/  SHF.L.U32 R239, R100, 0x10, RZ ;  /* 0x0000001064ef7819 */ /* 0x000fe200000006ff */
[----:B------:R-:W-:Y:S01]  /*3060*/  FFMA R219, R219, R236, R220 ;  /* 0x000000ecdbdb7223 */ /* 0x000fe200000000dc */
[----:B------:R-:W-:Y:S01]  /*3070*/  SHF.L.U32 R220, R63, 0x10, RZ ;  /* 0x000000103fdc7819 */ /* 0x000fe200000006ff */
[----:B------:R-:W-:Y:S01]  /*3080*/  @P2 FADD R237, R237, 1 ;  /* 0x3f800000eded2421 */ /* 0x000fe20000000000 */
[----:B------:R-:W-:-:S03]  /*3090*/  SHF.L.U32 R236, R99, 0x10, RZ ;  /* 0x0000001063ec7819 */ /* 0x000fc600000006ff */
        /* <DEDUP_REMOVED lines=90> */
[----:B------:R-:W-:Y:S01]  /*3640*/  SHF.L.U32 R237, R75, 0x10, RZ ;  /* 0x000000104bed7819 */ /* 0x000fe200000006ff */
[----:B------:R-:W0:Y:S02]  /*3650*/  @!P1 LDC.64 R238, c[0x0][0x3a0] ;  /* 0x0000e800ffee9b82 */ /* 0x000e240000000a00 */
[----:B------:R-:W-:Y:S01]  /*3660*/  FFMA R137, R137, R220, R236 ;  /* 0x000000dc89897223 */ /* 0x000fe200000000ec */
[-C--:B------:R-:W-:Y:S01]  /*3670*/  FMUL R236, R234, R235.reuse ;  /* 0x000000ebeaec7220 */ /* 0x080fe20000400000 */
[----:B------:R-:W-:Y:S01]  /*3680*/  @P2 FADD R237, R237, 1 ;  /* 0x3f800000eded2421 */ /* 0x000fe20000000000 */
[----:B------:R-:W-:Y:S01]  /*3690*/  FMUL R220, R233, R235 ;  /* 0x000000ebe9dc7220 */ /* 0x000fe20000400000 */
[----:B------:R-:W-:Y:S02]  /*36a0*/  SHF.L.U32 R233, R3, 0x10, RZ ;  /* 0x0000001003e97819 */ /* 0x000fe400000006ff */
[----:B------:R-:W-:Y:S01]  /*36b0*/  FFMA R236, R236, R237, R241 ;  /* 0x000000edecec7223 */ /* 0x000fe200000000f1 */
[----:B------:R-:W-:Y:S01]  /*36c0*/  SHF.L.U32 R237, R2, 0x10, RZ ;  /* 0x0000001002ed7819 */ /* 0x000fe200000006ff */
[----:B------:R-:W-:-:S04]  /*36d0*/  IMAD.WIDE.U32 R240, R197, 0x10, R246 ;  /* 0x00000010c5f07825 */ /* 0x000fc800078e00f6 */
[----:B------:R-:W-:Y:S01]  /*36e0*/  @P2 FADD R233, R233, 1 ;  /* 0x3f800000e9e92421 */ /* 0x000fe20000000000 */
[----:B------:R-:W-:-:S04]  /*36f0*/  IMAD.WIDE.U32 R196, R193, 0x10, R246 ;  /* 0x00000010c1c47825 */ /* 0x000fc800078e00f6 */
[----:B------:R-:W-:Y:S01]  /*3700*/  FFMA R220, R220, R233, R237 ;  /* 0x000000e9dcdc7223 */ /* 0x000fe200000000ed */
[----:B------:R-:W-:Y:S01]  /*3710*/  FMUL R233, R0, R189 ;  /* 0x000000bd00e97220 */ /* 0x000fe20000400000 */
[----:B------:R-:W-:Y:S01]  /*3720*/  FMNMX3 R237, R184, |R139|, |R33|, !PT ;  /* 0x4000008bb8ed7276 */ /* 0x000fe20007800421 */
[----:B------:R-:W-:Y:S01]  /*3730*/  @P0 FMUL R33, R33, R189 ;  /* 0x000000bd21210220 */ /* 0x000fe20000400000 */
[----:B------:R-:W-:Y:S02]  /*3740*/  IMAD.WIDE.U32 R192, R192, 0x10, R246 ;  /* 0x00000010c0c07825 */ /* 0x000fe400078e00f6 */
[----:B------:R-:W-:Y:S02]  /*3750*/  FSEL R233, R0, R233, !P0 ;  /* 0x000000e900e97208 */ /* 0x000fe40004000000 */
[-C--:B------:R-:W-:Y:S01]  /*3760*/  FMUL R0, R139, R189.reuse ;  /* 0x000000bd8b007220 */ /* 0x080fe20000400000 */
[----:B------:R-:W-:Y:S01]  /*3770*/  FMNMX3 R184, R237, |R200|, |R34|, !PT ;  /* 0x400000c8edb87276 */ /* 0x000fe20007800422 */
[----:B------:R-:W-:Y:S01]  /*3780*/  @P0 FMUL R34, R34, R189 ;  /* 0x000000bd22220220 */ /* 0x000fe20000400000 */
[----:B0-----:R-:W-:Y:S01]  /*3790*/  @!P1 IMAD.WIDE R238, R185, 0x4, R238 ;  /* 0x00000004b9ee9825 */ /* 0x001fe200078e02ee */
[----:B------:R-:W-:-:S02]  /*37a0*/  F2FP.BF16.F32.PACK_AB R32, R32, R233 ;  /* 0x000000e92020723e */ /* 0x000fc400000010ff */
[----:B------:R-:W-:Y:S01]  /*37b0*/  FSEL R0, R139, R0, !P0 ;  /* 0x000000008b007208 */ /* 0x000fe20004000000 */
[----:B------:R-:W-:Y:S01]  /*37c0*/  FMUL R139, R200, R189 ;  /* 0x000000bdc88b7220 */ /* 0x000fe20000400000 */
[----:B------:R-:W-:Y:S01]  /*37d0*/  FMNMX3 R184, R184, |R199|, |R35|, !PT ;  /* 0x400000c7b8b87276 */ /* 0x000fe20007800423 */
[-C--:B------:R-:W-:Y:S01]  /*37e0*/  @P0 FMUL R35, R35, R189.reuse ;  /* 0x000000bd23230220 */ /* 0x080fe20000400000 */
[----:B------:R-:W-:Y:S01]  /*37f0*/  F2FP.BF16.F32.PACK_AB R33, R33, R0 ;  /* 0x000000002121723e */ /* 0x000fe200000010ff */
[----:B------:R-:W-:Y:S01]  /*3800*/  FMUL R0, R199, R189 ;  /* 0x000000bdc7007220 */ /* 0x000fe20000400000 */
[----:B------:R-:W-:Y:S01]  /*3810*/  FSEL R139, R200, R139, !P0 ;  /* 0x0000008bc88b7208 */ /* 0x000fe20004000000 */
[----:B------:R0:W-:Y:S01]  /*3820*/  @!P1 STG.E desc[UR4][R238.64], R235 ;  /* 0x000000ebee009986 */ /* 0x0001e2000c101904 */
[----:B------:R-:W-:Y:S01]  /*3830*/  FMNMX3 R184, R184, |R201|, |R36|, !PT ;  /* 0x400000c9b8b87276 */ /* 0x000fe20007800424 */
[----:B------:R-:W-:Y:S01]  /*3840*/  @P0 FMUL R36, R36, R189 ;  /* 0x000000bd24240220 */ /* 0x000fe20000400000 */
[----:B------:R-:W-:-:S02]  /*3850*/  F2FP.BF16.F32.PACK_AB R34, R34, R139 ;  /* 0x0000008b2222723e */ /* 0x000fc400000010ff */
[----:B------:R-:W-:Y:S01]  /*3860*/  FMNMX3 R139, R184, |R203|, |R37|, !PT ;  /* 0x400000cbb88b7276 */ /* 0x000fe20007800425 */
[-C--:B------:R-:W-:Y:S01]  /*3870*/  FMUL R184, R205, R189.reuse ;  /* 0x000000bdcdb87220 */ /* 0x080fe20000400000 */
[----:B------:R-:W-:Y:S01]  /*3880*/  FSEL R0, R199, R0, !P0 ;  /* 0x00000000c7007208 */ /* 0x000fe20004000000 */
[-C--:B------:R-:W-:Y:S01]  /*3890*/  FMUL R199, R202, R189.reuse ;  /* 0x000000bdcac77220 */ /* 0x080fe20000400000 */
[----:B------:R-:W-:Y:S01]  /*38a0*/  FMNMX3 R139, R139, |R202|, |R38|, !PT ;  /* 0x400000ca8b8b7276 */ /* 0x000fe20007800426 */
[----:B------:R-:W-:Y:S01]  /*38b0*/  @P0 FMUL R38, R38, R189 ;  /* 0x000000bd26260220 */ /* 0x000fe20000400000 */
[----:B------:R-:W-:Y:S01]  /*38c0*/  F2FP.BF16.F32.PACK_AB R35, R35, R0 ;  /* 0x000000002323723e */ /* 0x000fe200000010ff */
[----:B0-----:R-:W-:Y:S01]  /*38d0*/  IMAD.WIDE.U32 R238, R198, 0x10, R246 ;  /* 0x00000010c6ee7825 */ /* 0x001fe200078e00f6 */
[----:B------:R-:W-:-:S03]  /*38e0*/  FMNMX3 R139, R139, |R204|, |R39|, !PT ;  /* 0x400000cc8b8b7276 */ /* 0x000fc60007800427 */
[----:B------:R-:W-:Y:S01]  /*38f0*/  FMUL R198, R201, R189 ;  /* 0x000000bdc9c67220 */ /* 0x000fe20000400000 */
[----:B------:R-:W-:Y:S01]  /*3900*/  FSEL R199, R202, R199, !P0 ;  /* 0x000000c7cac77208 */ /* 0x000fe20004000000 */
[-C--:B------:R-:W-:Y:S01]  /*3910*/  @P0 FMUL R37, R37, R189.reuse ;  /* 0x000000bd25250220 */ /* 0x080fe20000400000 */
[----:B------:R-:W-:Y:S01]  /*3920*/  FMNMX3 R0, R139, |R206|, |R112|, !PT ;  /* 0x400000ce8b007276 */ /* 0x000fe20007800470 */
[----:B------:R-:W-:Y:S01]  /*3930*/  FMUL R139, R208, R189 ;  /* 0x000000bdd08b7220 */ /* 0x000fe20000400000 */
[----:B------:R-:W-:Y:S01]  /*3940*/  F2FP.BF16.F32.PACK_AB R38, R38, R199 ;  /* 0x000000c72626723e */ /* 0x000fe200000010ff */
        /* <DEDUP_REMOVED lines=59> */
[----:B------:R-:W-:Y:S01]  /*3d00*/  F2FP.BF16.F32.PACK_AB R36, R36, R201 ;  /* 0x000000c92424723e */ /* 0x000fe200000010ff */
        /* <DEDUP_REMOVED lines=28> */
[----:B------:R-:W-:Y:S01]  /*3ed0*/  @P0 FMUL R134, R134, R189 ;  /* 0x000000bd86860220 */ /* 0x000fe20000400000 */
[----:B------:R-:W-:Y:S01]  /*3ee0*/  FMNMX3 R139, R0, |R229|, |R135|, !PT ;  /* 0x400000e5008b7276 */ /* 0x000fe20007800487 */
[----:B------:R-:W-:Y:S01]  /*3ef0*/  @P0 FMUL R135, R135, R189 ;  /* 0x000000bd87870220 */ /* 0x000fe20000400000 */
[----:B------:R-:W-:Y:S01]  /*3f00*/  FSEL R228, R228, R199, !P0 ;  /* 0x000000c7e4e47208 */ /* 0x000fe20004000000 */
[-C--:B------:R-:W-:Y:S01]  /*3f10*/  FMUL R199, R230, R189.reuse ;  /* 0x000000bde6c77220 */ /* 0x080fe20000400000 */
[----:B------:R-:W-:Y:S01]  /*3f20*/  FMNMX3 R0, R139, |R230|, |R136|, !PT ;  /* 0x400000e68b007276 */ /* 0x000fe20007800488 */
[----:B------:R0:W-:Y:S01]  /*3f30*/  STG.E.128 desc[UR4][R238.64], R32 ;  /* 0x00000020ee007986 */ /* 0x0001e2000c101d04 */
[----:B------:R-:W-:Y:S01]  /*3f40*/  FSEL R227, R227, R184, !P0 ;  /* 0x000000b8e3e37208 */ /* 0x000fe20004000000 */
[----:B------:R-:W-:Y:S01]  /*3f50*/  FMUL R184, R229, R189 ;  /* 0x000000bde5b87220 */ /* 0x000fe20000400000 */
[----:B------:R-:W-:Y:S01]  /*3f60*/  FMNMX3 R139, R0, |R231|, |R137|, !PT ;  /* 0x400000e7008b7276 */ /* 0x000fe20007800489 */
[----:B------:R-:W-:Y:S01]  /*3f70*/  @P0 FMUL R136, R136, R189 ;  /* 0x000000bd88880220 */ /* 0x000fe20000400000 */
[----:B------:R-:W-:Y:S01]  /*3f80*/  F2FP.BF16.F32.PACK_AB R37, R37, R198 ;  /* 0x000000c62525723e */ /* 0x000fe200000010ff */
[----:B------:R-:W1:Y:S01]  /*3f90*/  LDC R0, c[0x0][0x380] ;  /* 0x0000e000ff007b82 */ /* 0x000e620000000800 */
[----:B------:R-:W-:Y:S01]  /*3fa0*/  FSEL R204, R204, R201, !P0 ;  /* 0x000000c9cccc7208 */ /* 0x000fe20004000000 */
[-C--:B------:R-:W-:Y:S01]  /*3fb0*/  FMUL R201, R206, R189.reuse ;  /* 0x000000bdcec97220 */ /* 0x080fe20000400000 */
[----:B------:R-:W-:Y:S01]  /*3fc0*/  FMUL R198, R207, R189 ;  /* 0x000000bdcfc67220 */ /* 0x000fe20000400000 */
[----:B------:R-:W-:Y:S01]  /*3fd0*/  FSEL R230, R230, R199, !P0 ;  /* 0x000000c7e6e67208 */ /* 0x000fe20004000000 */
[-C--:B------:R-:W-:Y:S01]  /*3fe0*/  FMUL R199, R232, R189.reuse ;  /* 0x000000bde8c77220 */ /* 0x080fe20000400000 */
[----:B------:R-:W-:Y:S01]  /*3ff0*/  FSEL R229, R229, R184, !P0 ;  /* 0x000000b8e5e57208 */ /* 0x000fe20004000000 */
[----:B------:R-:W-:Y:S01]  /*4000*/  FMUL R184, R231, R189 ;  /* 0x000000bde7b87220 */ /* 0x000fe20000400000 */
[----:B------:R-:W-:Y:S01]  /*4010*/  FSEL R201, R206, R201, !P0 ;  /* 0x000000c9cec97208 */ /* 0x000fe20004000000 */
[----:B------:R-:W-:Y:S01]  /*4020*/  @P0 FMUL R137, R137, R189 ;  /* 0x000000bd89890220 */ /* 0x000fe20000400000 */
[----:B------:R-:W-:Y:S01]  /*4030*/  FSEL R207, R207, R198, !P0 ;  /* 0x000000c6cfcf7208 */ /* 0x000fe20004000000 */
[----:B------:R-:W-:Y:S01]  /*4040*/  IMAD.WIDE.U32 R234, R191, 0x10, R246 ;  /* 0x00000010bfea7825 */ /* 0x000fe200078e00f6 */
[----:B------:R-:W-:-:S03]  /*4050*/  FMNMX3 R139, R139, |R232|, |R138|, !PT ;  /* 0x400000e88b8b7276 */ /* 0x000fc6000780048a */
[----:B------:R-:W-:Y:S01]  /*4060*/  @P0 FMUL R138, R138, R189 ;  /* 0x000000bd8a8a0220 */ /* 0x000fe20000400000 */
[----:B------:R-:W-:Y:S01]  /*4070*/  FSEL R232, R232, R199, !P0 ;  /* 0x000000c7e8e87208 */ /* 0x000fe20004000000 */
[----:B------:R-:W-:Y:S01]  /*4080*/  FMUL R199, R236, R189 ;  /* 0x000000bdecc77220 */ /* 0x000fe20000400000 */
[----:B------:R-:W-:Y:S01]  /*4090*/  F2FP.BF16.F32.PACK_AB R39, R39, R204 ;  /* 0x000000cc2727723e */ /* 0x000fe200000010ff */
[----:B------:R-:W-:Y:S01]  /*40a0*/  IMAD.WIDE.U32 R190, R190, 0x10, R246 ;  /* 0x00000010bebe7825 */ /* 0x000fe200078e00f6 */
[----:B------:R-:W-:Y:S02]  /*40b0*/  F2FP.BF16.F32.PACK_AB R112, R112, R201 ;  /* 0x000000c97070723e */ /* 0x000fe400000010ff */
[----:B------:R-:W-:Y:S01]  /*40c0*/  F2FP.BF16.F32.PACK_AB R113, R113, R205 ;  /* 0x000000cd7171723e */ /* 0x000fe200000010ff */
[----:B------:R2:W-:Y:S01]  /*40d0*/  STG.E.128 desc[UR4][R240.64], R36 ;  /* 0x00000024f0007986 */ /* 0x0005e2000c101d04 */
[----:B------:R-:W-:Y:S02]  /*40e0*/  F2FP.BF16.F32.PACK_AB R114, R114, R207 ;  /* 0x000000cf7272723e */ /* 0x000fe400000010ff */
[----:B------:R-:W-:-:S02]  /*40f0*/  F2FP.BF16.F32.PACK_AB R115, R115, R208 ;  /* 0x000000d07373723e */ /* 0x000fc400000010ff */
[----:B------:R-:W-:Y:S02]  /*4100*/  FSEL R231, R231, R184, !P0 ;  /* 0x000000b8e7e77208 */ /* 0x000fe40004000000 */
[----:B------:R-:W-:Y:S01]  /*4110*/  F2FP.BF16.F32.PACK_AB R116, R116, R209 ;  /* 0x000000d17474723e */ /* 0x000fe200000010ff */
[----:B------:R3:W-:Y:S01]  /*4120*/  STG.E.128 desc[UR4][R242.64], R112 ;  /* 0x00000070f2007986 */ /* 0x0007e2000c101d04 */
[----:B------:R-:W-:Y:S02]  /*4130*/  F2FP.BF16.F32.PACK_AB R117, R117, R210 ;  /* 0x000000d27575723e */ /* 0x000fe400000010ff */
[----:B------:R-:W-:Y:S02]  /*4140*/  F2FP.BF16.F32.PACK_AB R118, R118, R211 ;  /* 0x000000d37676723e */ /* 0x000fe400000010ff */
[----:B------:R-:W-:Y:S02]  /*4150*/  F2FP.BF16.F32.PACK_AB R119, R119, R212 ;  /* 0x000000d47777723e */ /* 0x000fe400000010ff */
[----:B------:R-:W-:Y:S01]  /*4160*/  FMNMX3 R184, R139, |R236|, |R220|, !PT ;  /* 0x400000ec8bb87276 */ /* 0x000fe200078004dc */
[----:B------:R-:W-:Y:S01]  /*4170*/  @P0 FMUL R220, R220, R189 ;  /* 0x000000bddcdc0220 */ /* 0x000fe20000400000 */
[----:B------:R-:W-:Y:S01]  /*4180*/  FSEL R236, R236, R199, !P0 ;  /* 0x000000c7ecec7208 */ /* 0x000fe20004000000 */
[----:B------:R4:W-:Y:S01]  /*4190*/  STG.E.128 desc[UR4][R244.64], R116 ;  /* 0x00000074f4007986 */ /* 0x0009e2000c101d04 */
[----:B0-----:R-:W-:-:S02]  /*41a0*/  F2FP.BF16.F32.PACK_AB R32, R120, R213 ;  /* 0x000000d57820723e */ /* 0x001fc400000010ff */
[----:B------:R-:W-:Y:S02]  /*41b0*/  F2FP.BF16.F32.PACK_AB R33, R121, R214 ;  /* 0x000000d67921723e */ /* 0x000fe400000010ff */
[----:B------:R-:W-:Y:S02]  /*41c0*/  F2FP.BF16.F32.PACK_AB R34, R122, R215 ;  /* 0x000000d77a22723e */ /* 0x000fe400000010ff */
[----:B------:R-:W-:Y:S02]  /*41d0*/  F2FP.BF16.F32.PACK_AB R35, R123, R216 ;  /* 0x000000d87b23723e */ /* 0x000fe400000010ff */
[----:B--2---:R-:W-:Y:S02]  /*41e0*/  F2FP.BF16.F32.PACK_AB R36, R124, R217 ;  /* 0x000000d97c24723e */ /* 0x004fe400000010ff */
[----:B------:R-:W-:Y:S01]  /*41f0*/  F2FP.BF16.F32.PACK_AB R37, R125, R218 ;  /* 0x000000da7d25723e */ /* 0x000fe200000010ff */
[----:B------:R0:W-:Y:S01]  /*4200*/  STG.E.128 desc[UR4][R194.64], R32 ;  /* 0x00000020c2007986 */ /* 0x0001e2000c101d04 */
[----:B------:R-:W-:-:S02]  /*4210*/  F2FP.BF16.F32.PACK_AB R38, R126, R219 ;  /* 0x000000db7e26723e */ /* 0x000fc400000010ff */
[----:B------:R-:W-:Y:S02]  /*4220*/  F2FP.BF16.F32.PACK_AB R39, R127, R221 ;  /* 0x000000dd7f27723e */ /* 0x000fe400000010ff */
[----:B---3--:R-:W-:Y:S02]  /*4230*/  F2FP.BF16.F32.PACK_AB R112, R128, R222 ;  /* 0x000000de8070723e */ /* 0x008fe400000010ff */
[----:B------:R-:W-:Y:S01]  /*4240*/  F2FP.BF16.F32.PACK_AB R113, R129, R223 ;  /* 0x000000df8171723e */ /* 0x000fe200000010ff */
[----:B------:R0:W-:Y:S01]  /*4250*/  STG.E.128 desc[UR4][R196.64], R36 ;  /* 0x00000024c4007986 */ /* 0x0001e2000c101d04 */
[----:B------:R-:W-:Y:S02]  /*4260*/  F2FP.BF16.F32.PACK_AB R114, R130, R224 ;  /* 0x000000e08272723e */ /* 0x000fe400000010ff */
[----:B------:R-:W-:Y:S02]  /*4270*/  F2FP.BF16.F32.PACK_AB R115, R131, R225 ;  /* 0x000000e18373723e */ /* 0x000fe400000010ff */
[----:B----4-:R-:W-:-:S02]  /*4280*/  F2FP.BF16.F32.PACK_AB R116, R132, R226 ;  /* 0x000000e28474723e */ /* 0x010fc400000010ff */
        /* <DEDUP_REMOVED lines=9> */
[----:B-1----:R-:W-:-:S03]  /*4320*/  LEA R185, R0, R185, 0x2 ;  /* 0x000000b900b97211 */ /* 0x002fc600078e10ff */
[----:B------:R0:W-:Y:S01]  /*4330*/  STG.E.128 desc[UR4][R190.64], R120 ;  /* 0x00000078be007986 */ /* 0x0001e2000c101d04 */
[----:B------:R-:W-:-:S13]  /*4340*/  ISETP.GE.AND P1, PT, R185, UR12, PT ;  /* 0x0000000cb9007c0c */ /* 0x000fda000bf26270 */
[----:B------:R-:W-:Y:S05]  /*4350*/  @!P1 BRA `(.L_x_9011) ;  /* 0xffffffc400189947 */ /* 0x000fea000383ffff */
[----:B------:R-:W-:Y:S05]  /*4360*/  BRA `(.L_x_9008) ;  /* 0x0000003800ec7947 */ /* 0x000fea0003800000 */
.L_x_9009:
[----:B------:R-:W0:Y:S01]  /*4370*/  LDC.U8 R182, c[0x0][0x3c0] ;  /* 0x0000f000ffb67b82 */ /* 0x000e220000000000 */
[----:B-----5:R-:W-:Y:S02]  /*4380*/  PRMT R181, R40, 0x7632, R181 ;  /* 0x0000763228b57816 */ /* 0x020fe400000000b5 */
        /* <DEDUP_REMOVED lines=71> */
.L_x_9013:
[----:B0-----:R-:W0:Y:S01]  /*4800*/  LDC.64 R144, c[0x0][0x390] ;  /* 0x0000e400ff907b82 */ /* 0x001e220000000a00 */
[----:B-1----:R-:W-:-:S04]  /*4810*/  IMAD R198, R185, 0x120, R183 ;  /* 0x00000120b9c67824 */ /* 0x002fc800078e02b7 */
        /* <DEDUP_REMOVED lines=373> */
.L_x_9043:
[----:B------:R-:W2:Y:S01]  /*5f70*/  LDC R238, c[0x0][0x3d8] ;  /* 0x0000f600ffee7b82 */ /* 0x000ea20000000800 */
[----:B-1----:R-:W-:Y:S01]  /*5f80*/  FADD R239, R243, R239 ;  /* 0x000000eff3ef7221 */ /* 0x002fe20000000000 */
[----:B------:R-:W-:Y:S01]  /*5f90*/  ISETP.NE.AND P2, PT, R182, RZ, PT ;  /* 0x000000ffb600720c */ /* 0x000fe20003f45270 */
[----:B------:R-:W-:Y:S01]  /*5fa0*/  UISETP.NE.AND UP0, UPT, UR10, URZ, UPT ;  /* 0x000000ff0a00728c */ /* 0x000fe2000bf05270 */
[----:B------:R-:W-:-:S04]  /*5fb0*/  SHF.L.U32 R240, R43, 0x10, RZ ;  /* 0x000000102bf07819 */ /* 0x000fc800000006ff */
[----:B------:R-:W1:Y:S07]  /*5fc0*/  @!P1 LDC.64 R236, c[0x0][0x398] ;  /* 0x0000e600ffec9b82 */ /* 0x000e6e0000000a00 */
[----:B------:R-:W-:Y:S01]  /*5fd0*/  @P2 FADD R240, R240, 1 ;  /* 0x3f800000f0f02421 */ /* 0x000fe20000000000 */
[----:B--2---:R-:W-:Y:S01]  /*5fe0*/  FFMA R238, R239, 0.00043402778101153671741, R238 ;  /* 0x39e38e39efee7823 */ /* 0x004fe200000000ee */
[----:B------:R-:W-:-:S04]  /*5ff0*/  SHF.L.U32 R239, R79, 0x10, RZ ;  /* 0x000000104fef7819 */ /* 0x000fc800000006ff */
[----:B------:R-:W-:Y:S01]  /*6000*/  FSETP.GEU.AND P0, PT, |R238|, 1.175494350822287508e-38, PT ;  /* 0x00800000ee00780b */ /* 0x000fe20003f0e200 */
[----:B-1----:R-:W-:-:S05]  /*6010*/  @!P1 IMAD.WIDE R236, R185, 0x4, R236 ;  /* 0x00000004b9ec9825 */ /* 0x002fca00078e02ec */
[----:B------:R1:W-:Y:S07]  /*6020*/  @!P1 STG.E desc[UR4][R236.64], R147 ;  /* 0x00000093ec009986 */ /* 0x0003ee000c101904 */
[----:B------:R-:W-:-:S04]  /*6030*/  @!P0 FMUL R238, R238, 16777216 ;  /* 0x4b800000eeee8820 */ /* 0x000fc80000400000 */
[----:B------:R-:W2:Y:S01]  /*6040*/  MUFU.RSQ R235, R238 ;  /* 0x000000ee00eb7308 */ /* 0x000ea20000001400 */
[----:B-1----:R-:W-:Y:S02]  /*6050*/  SHF.L.U32 R236, R78, 0x10, RZ ;  /* 0x000000104eec7819 */ /* 0x002fe400000006ff */
[----:B------:R-:W-:-:S05]  /*6060*/  SHF.L.U32 R237, R63, 0x10, RZ ;  /* 0x000000103fed7819 */ /* 0x000fca00000006ff */
[----:B------:R-:W-:Y:S01]  /*6070*/  @P2 FADD R237, R237, 1 ;  /* 0x3f800000eded2421 */ /* 0x000fe20000000000 */
[----:B--2---:R-:W-:Y:S01]  /*6080*/  @!P0 FMUL R235, R235, 4096 ;  /* 0x45800000ebeb8820 */ /* 0x004fe20000400000 */
[----:B------:R-:W-:-:S03]  /*6090*/  PLOP3.LUT P0, PT, PT, PT, UP0, 0x80, 0x8 ;  /* 0x000000000008781c */ /* 0x000fc60003f0f008 */
[-C--:B------:R-:W-:Y:S01]  /*60a0*/  FMUL R201, R201, R235.reuse ;  /* 0x000000ebc9c97220 */ /* 0x080fe20000400000 */
        /* <DEDUP_REMOVED lines=14> */
[----:B------:R-:W-:Y:S01]  /*6190*/  SHF.L.U32 R201, R42, 0x10, RZ ;  /* 0x000000102ac97819 */ /* 0x000fe200000006ff */
[-C--:B------:R-:W-:Y:S01]  /*61a0*/  FMUL R118, R118, R235.reuse ;  /* 0x000000eb76767220 */ /* 0x080fe20000400000 */
[-C--:B------:R-:W-:Y:S01]  /*61b0*/  FMUL R203, R203, R235.reuse ;  /* 0x000000ebcbcb7220 */ /* 0x080fe20000400000 */
[-C--:B------:R-:W-:Y:S01]  /*61c0*/  FMUL R117, R117, R235.reuse ;  /* 0x000000eb75757220 */ /* 0x080fe20000400000 */
[-C--:B------:R-:W-:Y:S01]  /*61d0*/  FMUL R202, R202, R235.reuse ;  /* 0x000000ebcaca7220 */ /* 0x080fe20000400000 */
[----:B------:R-:W-:Y:S01]  /*61e0*/  @P2 FADD R201, R201, 1 ;  /* 0x3f800000c9c92421 */ /* 0x000fe20000000000 */
[-C--:B------:R-:W-:Y:S01]  /*61f0*/  FMUL R116, R116, R235.reuse ;  /* 0x000000eb74747220 */ /* 0x080fe20000400000 */
        /* <DEDUP_REMOVED lines=77> */
[----:B------:R-:W-:Y:S01]  /*66d0*/  FMUL R231, R231, R235 ;  /* 0x000000ebe7e77220 */ /* 0x000fe20000400000 */
[----:B------:R-:W-:Y:S01]  /*66e0*/  @P2 FADD R205, R205, 1 ;  /* 0x3f800000cdcd2421 */ /* 0x000fe20000000000 */
[-C--:B------:R-:W-:Y:S01]  /*66f0*/  @P0 FMUL R200, R200, R189.reuse ;  /* 0x000000bdc8c80220 */ /* 0x080fe20000400000 */
[-C--:B------:R-:W-:Y:S01]  /*6700*/  @P0 FMUL R114, R114, R189.reuse ;  /* 0x000000bd72720220 */ /* 0x080fe20000400000 */
[-C--:B------:R-:W-:Y:S01]  /*6710*/  @P0 FMUL R201, R201, R189.reuse ;  /* 0x000000bdc9c90220 */ /* 0x080fe20000400000 */
[----:B------:R-:W-:Y:S01]  /*6720*/  FFMA R204, R205, R204, R236 ;  /* 0x000000cccdcc7223 */ /* 0x000fe200000000ec */
[----:B------:R-:W-:Y:S01]  /*6730*/  SHF.L.U32 R205, R169, 0x10, RZ ;  /* 0x00000010a9cd7819 */ /* 0x000fe200000006ff */
[----:B------:R-:W-:Y:S01]  /*6740*/  @P0 FMUL R119, R119, R189 ;  /* 0x000000bd77770220 */ /* 0x000fe20000400000 */
[----:B------:R-:W-:Y:S01]  /*6750*/  SHF.L.U32 R236, R168, 0x10, RZ ;  /* 0x00000010a8ec7819 */ /* 0x000fe200000006ff */
[----:B------:R-:W-:Y:S01]  /*6760*/  FMUL R145, R145, R235 ;  /* 0x000000eb91917220 */ /* 0x000fe20000400000 */
[----:B------:R-:W-:Y:S01]  /*6770*/  F2FP.BF16.F32.PACK_AB R114, R114, R200 ;  /* 0x000000c87272723e */ /* 0x000fe200000010ff */
[----:B------:R-:W-:Y:S01]  /*6780*/  @P2 FADD R205, R205, 1 ;  /* 0x3f800000cdcd2421 */ /* 0x000fe20000000000 */
[----:B------:R-:W-:Y:S01]  /*6790*/  F2FP.BF16.F32.PACK_AB R119, R119, R201 ;  /* 0x000000c97777723e */ /* 0x000fe200000010ff */
[-C--:B------:R-:W-:Y:S01]  /*67a0*/  @P0 FMUL R0, R0, R189.reuse ;  /* 0x000000bd00000220 */ /* 0x080fe20000400000 */
[----:B------:R-:W-:Y:S01]  /*67b0*/  SHF.L.U32 R239, R6, 0x10, RZ ;  /* 0x0000001006ef7819 */ /* 0x000fe200000006ff */
[----:B------:R-:W-:Y:S01]  /*67c0*/  FFMA R118, R205, R118, R236 ;  /* 0x00000076cd767223 */ /* 0x000fe200000000ec */
[----:B------:R-:W-:Y:S01]  /*67d0*/  SHF.L.U32 R236, R45, 0x10, RZ ;  /* 0x000000102dec7819 */ /* 0x000fe200000006ff */
[----:B------:R-:W1:Y:S01]  /*67e0*/  LDC.64 R200, c[0x0][0x3c8] ;  /* 0x0000f200ffc87b82 */ /* 0x000e620000000a00 */
[----:B------:R-:W-:Y:S01]  /*67f0*/  SHF.L.U32 R205, R81, 0x10, RZ ;  /* 0x0000001051cd7819 */ /* 0x000fe200000006ff */
[----:B------:R-:W-:Y:S01]  /*6800*/  @P0 FMUL R112, R112, R189 ;  /* 0x000000bd70700220 */ /* 0x000fe20000400000 */
[----:B------:R-:W-:Y:S01]  /*6810*/  FMUL R230, R230, R235 ;  /* 0x000000ebe6e67220 */ /* 0x000fe20000400000 */
[----:B------:R-:W-:Y:S01]  /*6820*/  @P2 FADD R236, R236, 1 ;  /* 0x3f800000ecec2421 */ /* 0x000fe20000000000 */
[-C--:B------:R-:W-:Y:S01]  /*6830*/  @P0 FMUL R147, R147, R189.reuse ;  /* 0x000000bd93930220 */ /* 0x080fe20000400000 */
[----:B------:R-:W-:Y:S01]  /*6840*/  @P0 FMUL R115, R115, R189 ;  /* 0x000000bd73730220 */ /* 0x000fe20000400000 */
[----:B------:R-:W-:Y:S01]  /*6850*/  F2FP.BF16.F32.PACK_AB R112, R112, R0 ;  /* 0x000000007070723e */ /* 0x000fe200000010ff */
[----:B------:R-:W-:Y:S01]  /*6860*/  FFMA R203, R236, R203, R205 ;  /* 0x000000cbeccb7223 */ /* 0x000fe200000000cd */
[----:B------:R-:W-:Y:S01]  /*6870*/  SHF.L.U32 R236, R171, 0x10, RZ ;  /* 0x00000010abec7819 */ /* 0x000fe200000006ff */
[----:B------:R-:W2:Y:S01]  /*6880*/  LDC R0, c[0x0][0x380] ;  /* 0x0000e000ff007b82 */ /* 0x000ea20000000800 */
[----:B------:R-:W-:Y:S01]  /*6890*/  SHF.L.U32 R205, R170, 0x10, RZ ;  /* 0x00000010aacd7819 */ /* 0x000fe200000006ff */
[-C--:B------:R-:W-:Y:S01]  /*68a0*/  @P0 FMUL R203, R203, R189.reuse ;  /* 0x000000bdcbcb0220 */ /* 0x080fe20000400000 */
[-C--:B------:R-:W-:Y:S01]  /*68b0*/  @P0 FMUL R199, R199, R189.reuse ;  /* 0x000000bdc7c70220 */ /* 0x080fe20000400000 */
[----:B------:R-:W-:Y:S01]  /*68c0*/  @P2 FADD R236, R236, 1 ;  /* 0x3f800000ecec2421 */ /* 0x000fe20000000000 */
[-C--:B------:R-:W-:Y:S01]  /*68d0*/  @P0 FMUL R113, R113, R189.reuse ;  /* 0x000000bd71710220 */ /* 0x080fe20000400000 */
[-C--:B------:R-:W-:Y:S01]  /*68e0*/  @P0 FMUL R204, R204, R189.reuse ;  /* 0x000000bdcccc0220 */ /* 0x080fe20000400000 */
[----:B------:R-:W-:Y:S01]  /*68f0*/  @P0 FMUL R118, R118, R189 ;  /* 0x000000bd76760220 */ /* 0x000fe20000400000 */
[----:B------:R-:W-:Y:S01]  /*6900*/  FFMA R117, R236, R117, R205 ;  /* 0x00000075ec757223 */ /* 0x000fe200000000cd */
[----:B------:R-:W-:Y:S01]  /*6910*/  SHF.L.U32 R205, R44, 0x10, RZ ;  /* 0x000000102ccd7819 */ /* 0x000fe200000006ff */
[----:B------:R-:W-:Y:S01]  /*6920*/  FMUL R144, R144, R235 ;  /* 0x000000eb90907220 */ /* 0x000fe20000400000 */
[----:B------:R-:W-:Y:S01]  /*6930*/  SHF.L.U32 R236, R80, 0x10, RZ ;  /* 0x0000001050ec7819 */ /* 0x000fe200000006ff */
[----:B------:R-:W-:Y:S01]  /*6940*/  @P0 FMUL R117, R117, R189 ;  /* 0x000000bd75750220 */ /* 0x000fe20000400000 */
[----:B------:R-:W-:Y:S01]  /*6950*/  F2FP.BF16.F32.PACK_AB R115, R115, R147 ;  /* 0x000000937373723e */ /* 0x000fe200000010ff */
[----:B------:R-:W-:Y:S01]  /*6960*/  @P2 FADD R205, R205, 1 ;  /* 0x3f800000cdcd2421 */ /* 0x000fe20000000000 */
[----:B------:R-:W-:-:S02]  /*6970*/  F2FP.BF16.F32.PACK_AB R113, R113, R199 ;  /* 0x000000c77171723e */ /* 0x000fc400000010ff */
[----:B------:R-:W-:Y:S01]  /*6980*/  F2FP.BF16.F32.PACK_AB R117, R117, R203 ;  /* 0x000000cb7575723e */ /* 0x000fe200000010ff */
[----:B------:R-:W-:Y:S01]  /*6990*/  FFMA R202, R205, R202, R236 ;  /* 0x000000cacdca7223 */ /* 0x000fe200000000ec */
[----:B------:R-:W-:Y:S02]  /*69a0*/  SHF.L.U32 R205, R173, 0x10, RZ ;  /* 0x00000010adcd7819 */ /* 0x000fe400000006ff */
[----:B------:R-:W-:Y:S01]  /*69b0*/  SHF.L.U32 R236, R172, 0x10, RZ ;  /* 0x00000010acec7819 */ /* 0x000fe200000006ff */
[----:B------:R-:W-:Y:S01]  /*69c0*/  @P0 FMUL R202, R202, R189 ;  /* 0x000000bdcaca0220 */ /* 0x000fe20000400000 */
[----:B------:R-:W-:Y:S01]  /*69d0*/  F2FP.BF16.F32.PACK_AB R118, R118, R204 ;  /* 0x000000cc7676723e */ /* 0x000fe200000010ff */
[----:B------:R-:W-:-:S04]  /*69e0*/  @P2 FADD R205, R205, 1 ;  /* 0x3f800000cdcd2421 */ /* 0x000fc80000000000 */
[----:B------:R-:W-:Y:S01]  /*69f0*/  FFMA R116, R205, R116, R236 ;  /* 0x00000074cd747223 */ /* 0x000fe200000000ec */
[----:B------:R-:W-:Y:S01]  /*6a00*/  SHF.L.U32 R236, R51, 0x10, RZ ;  /* 0x0000001033ec7819 */ /* 0x000fe200000006ff */
[----:B------:R-:W-:Y:S01]  /*6a10*/  FMUL R205, R209, R235 ;  /* 0x000000ebd1cd7220 */ /* 0x000fe20000400000 */
[----:B------:R-:W-:Y:S01]  /*6a20*/  SHF.L.U32 R209, R87, 0x10, RZ ;  /* 0x0000001057d17819 */ /* 0x000fe200000006ff */
[----:B------:R-:W-:Y:S02]  /*6a30*/  @P0 FMUL R116, R116, R189 ;  /* 0x000000bd74740220 */ /* 0x000fe40000400000 */
[----:B------:R-:W-:-:S03]  /*6a40*/  @P2 FADD R236, R236, 1 ;  /* 0x3f800000ecec2421 */ /* 0x000fc60000000000 */
[----:B------:R-:W-:Y:S01]  /*6a50*/  F2FP.BF16.F32.PACK_AB R116, R116, R202 ;  /* 0x000000ca7474723e */ /* 0x000fe200000010ff */
[----:B------:R-:W-:Y:S01]  /*6a60*/  FFMA R205, R236, R205, R209 ;  /* 0x000000cdeccd7223 */ /* 0x000fe200000000d1 */
[----:B------:R-:W-:Y:S01]  /*6a70*/  SHF.L.U32 R236, R159, 0x10, RZ ;  /* 0x000000109fec7819 */ /* 0x000fe200000006ff */
[----:B-1----:R-:W-:Y:S01]  /*6a80*/  IMAD.WIDE.U32 R202, R198, 0x10, R200 ;  /* 0x00000010c6ca7825 */ /* 0x002fe200078e00c8 */
[----:B------:R-:W-:-:S03]  /*6a90*/  SHF.L.U32 R209, R158, 0x10, RZ ;  /* 0x000000109ed17819 */ /* 0x000fc600000006ff */
[----:B------:R-:W-:Y:S01]  /*6aa0*/  @P0 FMUL R205, R205, R189 ;  /* 0x000000bdcdcd0220 */ /* 0x000fe20000400000 */
[----:B------:R-:W-:Y:S01]  /*6ab0*/  @P2 FADD R236, R236, 1 ;  /* 0x3f800000ecec2421 */ /* 0x000fe20000000000 */
[----:B------:R-:W-:-:S04]  /*6ac0*/  IMAD.WIDE.U32 R198, R191, 0x10, R200 ;  /* 0x00000010bfc67825 */ /* 0x000fc800078e00c8 */
[----:B------:R-:W-:Y:S01]  /*6ad0*/  FFMA R123, R236, R123, R209 ;  /* 0x0000007bec7b7223 */ /* 0x000fe200000000d1 */
[----:B------:R-:W-:Y:S01]  /*6ae0*/  SHF.L.U32 R209, R50, 0x10, RZ ;  /* 0x0000001032d17819 */ /* 0x000fe200000006ff */
[----:B------:R-:W-:Y:S01]  /*6af0*/  IMAD.WIDE.U32 R190, R190, 0x10, R200 ;  /* 0x00000010bebe7825 */ /* 0x000fe200078e00c8 */
[----:B------:R-:W-:-:S03]  /*6b00*/  SHF.L.U32 R236, R86, 0x10, RZ ;  /* 0x0000001056ec7819 */ /* 0x000fc600000006ff */
[----:B------:R-:W-:Y:S01]  /*6b10*/  @P0 FMUL R123, R123, R189 ;  /* 0x000000bd7b7b0220 */ /* 0x000fe20000400000 */
[----:B------:R-:W-:-:S04]  /*6b20*/  @P2 FADD R209, R209, 1 ;  /* 0x3f800000d1d12421 */ /* 0x000fc80000000000 */
[----:B------:R-:W-:Y:S01]  /*6b30*/  F2FP.BF16.F32.PACK_AB R123, R123, R205 ;  /* 0x000000cd7b7b723e */ /* 0x000fe200000010ff */
[----:B------:R-:W-:Y:S01]  /*6b40*/  FFMA R208, R209, R208, R236 ;  /* 0x000000d0d1d07223 */ /* 0x000fe200000000ec */
[----:B------:R-:W-:Y:S01]  /*6b50*/  SHF.L.U32 R209, R161, 0x10, RZ ;  /* 0x00000010a1d17819 */ /* 0x000fe200000006ff */
[----:B------:R-:W-:Y:S01]  /*6b60*/  IMAD.WIDE.U32 R204, R197, 0x10, R200 ;  /* 0x00000010c5cc7825 */ /* 0x000fe200078e00c8 */
[----:B------:R-:W-:-:S03]  /*6b70*/  SHF.L.U32 R236, R160, 0x10, RZ ;  /* 0x00000010a0ec7819 */ /* 0x000fc600000006ff */
[----:B------:R-:W-:Y:S01]  /*6b80*/  @P0 FMUL R208, R208, R189 ;  /* 0x000000bdd0d00220 */ /* 0x000fe20000400000 */
[----:B------:R-:W-:-:S04]  /*6b90*/  @P2 FADD R209, R209, 1 ;  /* 0x3f800000d1d12421 */ /* 0x000fc80000000000 */
[----:B------:R-:W-:Y:S01]  /*6ba0*/  FFMA R122, R209, R122, R236 ;  /* 0x0000007ad17a7223 */ /* 0x000fe200000000ec */
[----:B------:R-:W-:Y:S02]  /*6bb0*/  SHF.L.U32 R236, R49, 0x10, RZ ;  /* 0x0000001031ec7819 */ /* 0x000fe400000006ff */
[----:B------:R-:W-:Y:S01]  /*6bc0*/  SHF.L.U32 R209, R85, 0x10, RZ ;  /* 0x0000001055d17819 */ /* 0x000fe200000006ff */
[----:B------:R-:W-:Y:S02]  /*6bd0*/  @P0 FMUL R122, R122, R189 ;  /* 0x000000bd7a7a0220 */ /* 0x000fe40000400000 */
[----:B------:R-:W-:-:S03]  /*6be0*/  @P2 FADD R236, R236, 1 ;  /* 0x3f800000ecec2421 */ /* 0x000fc60000000000 */
[----:B------:R-:W-:Y:S01]  /*6bf0*/  F2FP.BF16.F32.PACK_AB R122, R122, R208 ;  /* 0x000000d07a7a723e */ /* 0x000fe200000010ff */
[----:B------:R-:W-:Y:S01]  /*6c00*/  FFMA R207, R236, R207, R209 ;  /* 0x000000cfeccf7223 */ /* 0x000fe200000000d1 */
[----:B------:R-:W-:Y:S02]  /*6c10*/  SHF.L.U32 R236, R163, 0x10, RZ ;  /* 0x00000010a3ec7819 */ /* 0x000fe400000006ff */
[----:B------:R-:W-:Y:S01]  /*6c20*/  SHF.L.U32 R209, R162, 0x10, RZ ;  /* 0x00000010a2d17819 */ /* 0x000fe200000006ff */
[----:B------:R-:W-:Y:S02]  /*6c30*/  @P0 FMUL R207, R207, R189 ;  /* 0x000000bdcfcf0220 */ /* 0x000fe40000400000 */
        /* <DEDUP_REMOVED lines=21> */
[----:B------:R-:W-:Y:S01]  /*6d90*/  IMAD.WIDE.U32 R206, R196, 0x10, R200 ;  /* 0x00000010c4ce7825 */ /* 0x000fe200078e00c8 */
        /* <DEDUP_REMOVED lines=47> */
[----:B------:R-:W-:Y:S01]  /*7090*/  SHF.L.U32 R236, R35, 0x10, RZ ;  /* 0x0000001023ec7819 */ /* 0x000fe200000006ff */
[----:B------:R-:W-:Y:S01]  /*70a0*/  FMUL R213, R217, R235 ;  /* 0x000000ebd9d57220 */ /* 0x000fe20000400000 */
[----:B------:R-:W-:Y:S01]  /*70b0*/  SHF.L.U32 R217, R34, 0x10, RZ ;  /* 0x0000001022d97819 */ /* 0x000fe200000006ff */
[----:B------:R-:W-:Y:S02]  /*70c0*/  @P0 FMUL R131, R131, R189 ;  /* 0x000000bd83830220 */ /* 0x000fe40000400000 */
[----:B------:R-:W-:-:S04]  /*70d0*/  @P2 FADD R236, R236, 1 ;  /* 0x3f800000ecec2421 */ /* 0x000fc80000000000 */
        /* <DEDUP_REMOVED lines=34> */
[-C--:B------:R-:W-:Y:S02]  /*7300*/  @P0 FMUL R217, R217, R189.reuse ;  /* 0x000000bdd9d90220 */ /* 0x080fe40000400000 */
[----:B------:R-:W-:Y:S01]  /*7310*/  FFMA R128, R237, R128, R236 ;  /* 0x00000080ed807223 */ /* 0x000fe200000000ec */
[----:B------:R-:W-:Y:S02]  /*7320*/  SHF.L.U32 R236, R27, 0x10, RZ ;  /* 0x000000101bec7819 */ /* 0x000fe400000006ff */
[----:B------:R-:W-:Y:S01]  /*7330*/  SHF.L.U32 R237, R67, 0x10, RZ ;  /* 0x0000001043ed7819 */ /* 0x000fe200000006ff */
[----:B------:R-:W-:-:S02]  /*7340*/  @P0 FMUL R128, R128, R189 ;  /* 0x000000bd80800220 */ /* 0x000fc40000400000 */
[----:B------:R-:W-:Y:S02]  /*7350*/  @P2 FADD R236, R236, 1 ;  /* 0x3f800000ecec2421 */ /* 0x000fe40000000000 */
[----:B------:R-:W-:Y:S02]  /*7360*/  @P2 FADD R237, R237, 1 ;  /* 0x3f800000eded2421 */ /* 0x000fe40000000000 */
        /* <DEDUP_REMOVED lines=113> */
[----:B------:R-:W-:Y:S01]  /*7a80*/  FMUL R140, R234, R235 ;  /* 0x000000ebea8c7220 */ /* 0x000fe20000400000 */
[----:B------:R-:W-:Y:S02]  /*7a90*/  SHF.L.U32 R234, R111, 0x10, RZ ;  /* 0x000000106fea7819 */ /* 0x000fe400000006ff */
[----:B------:R-:W-:-:S03]  /*7aa0*/  @P0 FMUL R229, R229, R189 ;  /* 0x000000bde5e50220 */ /* 0x000fc60000400000 */
        /* <DEDUP_REMOVED lines=22> */
[----:B------:R-:W1:Y:S02]  /*7c10*/  @!P1 LDC.64 R236, c[0x0][0x3a0] ;  /* 0x0000e800ffec9b82 */ /* 0x000e640000000a00 */
        /* <DEDUP_REMOVED lines=11> */
[----:B------:R-:W-:Y:S01]  /*7cd0*/  @P2 FADD R239, R239, 1 ;  /* 0x3f800000efef2421 */ /* 0x000fe20000000000 */
[----:B-1----:R-:W-:Y:S01]  /*7ce0*/  @!P1 IMAD.WIDE R236, R185, 0x4, R236 ;  /* 0x00000004b9ec9825 */ /* 0x002fe200078e02ec */
[----:B--2---:R-:W-:-:S03]  /*7cf0*/  LEA R185, R0, R185, 0x2 ;  /* 0x000000b900b97211 */ /* 0x004fc600078e10ff */
[----:B------:R-:W-:Y:S01]  /*7d00*/  FFMA R144, R239, R144, R234 ;  /* 0x00000090ef907223 */ /* 0x000fe200000000ea */
[----:B------:R-:W-:Y:S01]  /*7d10*/  @!P1 STG.E desc[UR4][R236.64], R235 ;  /* 0x000000ebec009986 */ /* 0x000fe2000c101904 */
[----:B------:R-:W-:Y:S02]  /*7d20*/  ISETP.GE.AND P1, PT, R185, UR13, PT ;  /* 0x0000000db9007c0c */ /* 0x000fe4000bf26270 */
[----:B------:R-:W-:Y:S01]  /*7d30*/  @P0 FMUL R144, R144, R189 ;  /* 0x000000bd90900220 */ /* 0x000fe20000400000 */
[----:B------:R1:W-:Y:S04]  /*7d40*/  STG.E.128 desc[UR4][R202.64], R112 ;  /* 0x00000070ca007986 */ /* 0x0003e8000c101d04 */
[----:B------:R2:W-:Y:S04]  /*7d50*/  STG.E.128 desc[UR4][R204.64], R116 ;  /* 0x00000074cc007986 */ /* 0x0005e8000c101d04 */
[----:B------:R3:W-:Y:S04]  /*7d60*/  STG.E.128 desc[UR4][R206.64], R120 ;  /* 0x00000078ce007986 */ /* 0x0007e8000c101d04 */
[----:B------:R4:W-:Y:S01]  /*7d70*/  STG.E.128 desc[UR4][R208.64], R124 ;  /* 0x0000007cd0007986 */ /* 0x0009e2000c101d04 */
[----:B-1----:R-:W-:-:S02]  /*7d80*/  F2FP.BF16.F32.PACK_AB R115, R213, R131 ;  /* 0x00000083d573723e */ /* 0x002fc400000010ff */
        /* <DEDUP_REMOVED lines=24> */
[----:B------:R-:W-:Y:S05]  /*7f10*/  @!P1 BRA `(.L_x_9013) ;  /* 0xffffffc800389947 */ /* 0x000fea000383ffff */
.L_x_9008:
[----:B------:R-:W-:Y:S05]  /*7f20*/  BSYNC B0 ;  /* 0x0000000000007941 */ /* 0x000fea0003800000 */
.L_x_9007:
[----:B------:R-:W2:Y:S02]  /*7f30*/  LDCU.64 UR6, c[0x0][0x3f8] ;  /* 0x00007f00ff0677ac */ /* 0x000ea40008000a00 */
[----:B--2---:R-:W-:-:S04]  /*7f40*/  UISETP.NE.U32.AND UP0, UPT, UR6, URZ, UPT ;  /* 0x000000ff0600728c */ /* 0x004fc8000bf05070 */
[----:B------:R-:W-:-:S09]  /*7f50*/  UISETP.NE.AND.EX UP0, UPT, UR7, URZ, UPT, UP0 ;  /* 0x000000ff0700728c */ /* 0x000fd2000bf05300 */
[----:B------:R-:W-:Y:S05]  /*7f60*/  BRA.U !UP0, `(.L_x_9014) ;  /* 0x0000000108a47547 */ /* 0x000fea000b800000 */
[----:B------:R-:W-:-:S03]  /*7f70*/  UMOV UR6, 0xffffffff ;  /* 0xffffffff00067882 */ /* 0x000fc60000000000 */
[----:B------:R-:W-:Y:S05]  /*7f80*/  BRA.DIV UR6, `(.L_x_9015) ;  /* 0x0000001e06807947 */ /* 0x000fea000b800000 */
[----:B------:R-:W2:Y:S02]  /*7f90*/  SHFL.DOWN PT, R3, R184, 0x10, 0x1f ;  /* 0x0a001f00b8037f89 */ /* 0x000ea400000e0000 */
[----:B--2---:R-:W-:-:S05]  /*7fa0*/  FMNMX R3, R3, R184, !PT ;  /* 0x000000b803037209 */ /* 0x004fca0007800000 */
[----:B------:R-:W2:Y:S02]  /*7fb0*/  SHFL.DOWN PT, R0, R3, 0x8, 0x1f ;  /* 0x09001f0003007f89 */ /* 0x000ea400000e0000 */
[----:B--2---:R-:W-:-:S05]  /*7fc0*/  FMNMX R0, R3, R0, !PT ;  /* 0x0000000003007209 */ /* 0x004fca0007800000 */
[----:B------:R-:W2:Y:S02]  /*7fd0*/  SHFL.DOWN PT, R5, R0, 0x4, 0x1f ;  /* 0x08801f0000057f89 */ /* 0x000ea400000e0000 */
[----:B--2---:R-:W-:-:S05]  /*7fe0*/  FMNMX R5, R0, R5, !PT ;  /* 0x0000000500057209 */ /* 0x004fca0007800000 */
[----:B------:R-:W2:Y:S02]  /*7ff0*/  SHFL.DOWN PT, R2, R5, 0x2, 0x1f ;  /* 0x08401f0005027f89 */ /* 0x000ea400000e0000 */
[----:B--2---:R-:W-:-:S05]  /*8000*/  FMNMX R2, R5, R2, !PT ;  /* 0x0000000205027209 */ /* 0x004fca0007800000 */
[----:B------:R2:W3:Y:S02]  /*8010*/  SHFL.DOWN PT, R7, R2, 0x1, 0x1f ;  /* 0x08201f0002077f89 */ /* 0x0004e400000e0000 */
.L_x_9050:
[----:B------:R-:W-:Y:S01]  /*8020*/  ISETP.NE.AND P1, PT, R183, RZ, PT ;  /* 0x000000ffb700720c */ /* 0x000fe20003f25270 */
[----:B------:R-:W-:Y:S05]  /*8030*/  WARPSYNC.ALL ;  /* 0x0000000000007948 */ /* 0x000fea0003800000 */
[----:B--23--:R-:W-:Y:S01]  /*8040*/  FMNMX R2, R2, R7, !PT ;  /* 0x0000000702027209 */ /* 0x00cfe20007800000 */
[----:B------:R-:W-:Y:S06]  /*8050*/  BSSY B0, `(.L_x_9014) ;  /* 0x000001a000007945 */ /* 0x000fec0003800000 */
[----:B------:R-:W2:Y:S01]  /*8060*/  @!P1 S2R R3, SR_CgaCtaId ;  /* 0x0000000000039919 */ /* 0x000ea20000008800 */
[----:B------:R-:W-:-:S04]  /*8070*/  @!P1 MOV R0, 0x400 ;  /* 0x0000040000009802 */ /* 0x000fc80000000f00 */
[----:B--2---:R-:W-:-:S04]  /*8080*/  @!P1 LEA R3, R3, R0, 0x18 ;  /* 0x0000000003039211 */ /* 0x004fc800078ec0ff */
[----:B------:R-:W-:-:S05]  /*8090*/  @!P1 LEA R3, R186, R3, 0x2 ;  /* 0x00000003ba039211 */ /* 0x000fca00078e10ff */
        /* <DEDUP_REMOVED lines=16> */
.L_x_9053:
[----:B------:R-:W-:Y:S02]  /*81a0*/  ISETP.NE.AND P1, PT, R188, RZ, PT ;  /* 0x000000ffbc00720c */ /* 0x000fe40003f25270 */
[----:B---3--:R-:W-:-:S11]  /*81b0*/  FMNMX R5, R3, R2, !PT ;  /* 0x0000000203057209 */ /* 0x008fd60007800000 */
[----:B------:R-:W-:Y:S05]  /*81c0*/  @P1 BRA `(.L_x_9016) ;  /* 0x0000000000081947 */ /* 0x000fea0003800000 */
[----:B--2---:R-:W2:Y:S02]  /*81d0*/  LDC.64 R2, c[0x0][0x3f8] ;  /* 0x0000fe00ff027b82 */ /* 0x004ea40000000a00 */
[----:B--2---:R3:W-:Y:S02]  /*81e0*/  REDG.E.MAX.S32.STRONG.GPU desc[UR4][R2.64], R5 ;  /* 0x000000050200798e */ /* 0x0047e4000d12e304 */
.L_x_9016:
[----:B------:R-:W-:Y:S05]  /*81f0*/  BSYNC B0 ;  /* 0x0000000000007941 */ /* 0x000fea0003800000 */
.L_x_9014:
        /* <DEDUP_REMOVED lines=11> */
[----:B0123--:R-:W-:Y:S05]  /*82b0*/  CALL.REL.NOINC `($__internal_141_$__cuda_sm20_rcp_rn_f32_slowpath) ;  /* 0x0000001c00907944 */ /* 0x00ffea0003c00000 */
[----:B------:R-:W-:Y:S01]  /*82c0*/  MOV R5, R0 ;  /* 0x0000000000057202 */ /* 0x000fe20000000f00 */
[----:B------:R-:W-:Y:S06]  /*82d0*/  BRA `(.L_x_9019) ;  /* 0x0000000000107947 */ /* 0x000fec0003800000 */
.L_x_9018:
[----:B------:R-:W3:Y:S02]  /*82e0*/  MUFU.RCP R0, R189 ;  /* 0x000000bd00007308 */ /* 0x000ee40000001000 */
[----:B---3--:R-:W-:-:S04]  /*82f0*/  FFMA R2, R0, R189, -1 ;  /* 0xbf80000000027423 */ /* 0x008fc800000000bd */
[----:B------:R-:W-:-:S04]  /*8300*/  FADD.FTZ R5, -R2, -RZ ;  /* 0x800000ff02057221 */ /* 0x000fc80000010100 */
[----:B------:R-:W-:-:S07]  /*8310*/  FFMA R5, R0, R5, R0 ;  /* 0x0000000500057223 */ /* 0x000fce0000000000 */
.L_x_9019:
[----:B--2---:R-:W2:Y:S02]  /*8320*/  LDC.64 R2, c[0x0][0x3f0] ;  /* 0x0000fc00ff027b82 */ /* 0x004ea40000000a00 */
[----:B--2---:R-:W-:Y:S01]  /*8330*/  STG.E desc[UR4][R2.64], R5 ;  /* 0x0000000502007986 */ /* 0x004fe2000c101904 */
[----:B------:R-:W-:Y:S05]  /*8340*/  EXIT ;  /* 0x000000000000794d */ /* 0x000fea0003800000 */
.L_x_9010:
[----:B------:R-:W-:Y:S01]  /*8350*/  HFMA2 R237, -RZ, RZ, 0, 5.9604644775390625e-08 ;  /* 0x00000001ffed7431 */ /* 0x000fe200000001ff */
[----:B------:R-:W-:Y:S01]  /*8360*/  BSSY B1, `(.L_x_9020) ;  /* 0x0000006000017945 */ /* 0x000fe20003800000 */
[----:B------:R-:W-:Y:S02]  /*8370*/  MOV R236, 0x1f ;  /* 0x0000001f00ec7802 */ /* 0x000fe40000000f00 */
[----:B------:R-:W-:-:S07]  /*8380*/  MOV R235, 0xffffffff ;  /* 0xffffffff00eb7802 */ /* 0x000fce0000000f00 */
[----:B------:R-:W-:Y:S05]  /*8390*/  WARPSYNC.COLLECTIVE R235, `(.L_x_9021) ;  /* 0x00000000eb087348 */ /* 0x000fea0003c00000 */
[----:B------:R0:W1:Y:S02]  /*83a0*/  SHFL.BFLY P0, R239, R238, R237, R236 ;  /* 0x0c0000edeeef7389 */ /* 0x00006400000000ec */
[----:B01----:R-:W-:Y:S05]  /*83b0*/  ENDCOLLECTIVE ;  /* 0x000000000000791b */ /* 0x003fea0003800000 */
.L_x_9021:
[----:B------:R-:W-:Y:S05]  /*83c0*/  BSYNC B1 ;  /* 0x0000000000017941 */ /* 0x000fea0003800000 */
.L_x_9020:
[----:B------:R-:W-:Y:S02]  /*83d0*/  HFMA2 R237, -RZ, RZ, 0, 1.1920928955078125e-07 ;  /* 0x00000002ffed7431 */ /* 0x000fe400000001ff */
[----:B------:R-:W-:Y:S01]  /*83e0*/  FADD R238, R238, R239 ;  /* 0x000000efeeee7221 */ /* 0x000fe20000000000 */
[----:B------:R-:W-:Y:S02]  /*83f0*/  MOV R236, 0x1f ;  /* 0x0000001f00ec7802 */ /* 0x000fe40000000f00 */
[----:B------:R-:W-:-:S07]  /*8400*/  MOV R235, 0xffffffff ;  /* 0xffffffff00eb7802 */ /* 0x000fce0000000f00 */
[----:B------:R-:W-:Y:S05]  /*8410*/  WARPSYNC.COLLECTIVE R235, `(.L_x_9022) ;  /* 0x00000000eb087348 */ /* 0x000fea0003c00000 */
[----:B------:R0:W1:Y:S02]  /*8420*/  SHFL.BFLY P0, R239, R238, R237, R236 ;  /* 0x0c0000edeeef7389 */ /* 0x00006400000000ec */
[----:B01----:R-:W-:Y:S05]  /*8430*/  ENDCOLLECTIVE ;  /* 0x000000000000791b */ /* 0x003fea0003800000 */
.L_x_9022:
[----:B------:R-:W-:Y:S02]  /*8440*/  HFMA2 R237, -RZ, RZ, 0, 2.384185791015625e-07 ;  /* 0x00000004ffed7431 */ /* 0x000fe400000001ff */
[----:B------:R-:W-:-:S05]  /*8450*/  FADD R240, R238, R239 ;  /* 0x000000efeef07221 */ /* 0x000fca0000000000 */
[----:B------:R-:W-:-:S07]  /*8460*/  MOV R238, R240 ;  /* 0x000000f000ee7202 */ /* 0x000fce0000000f00 */
[----:B------:R-:W-:Y:S05]  /*8470*/  WARPSYNC.COLLECTIVE R235, `(.L_x_9023) ;  /* 0x00000000eb087348 */ /* 0x000fea0003c00000 */
[----:B------:R0:W1:Y:S02]  /*8480*/  SHFL.BFLY P0, R239, R238, R237, R236 ;  /* 0x0c0000edeeef7389 */ /* 0x00006400000000ec */
[----:B01----:R-:W-:Y:S05]  /*8490*/  ENDCOLLECTIVE ;  /* 0x000000000000791b */ /* 0x003fea0003800000 */
.L_x_9023:
[----:B------:R-:W-:Y:S02]  /*84a0*/  HFMA2 R237, -RZ, RZ, 0, 4.76837158203125e-07 ;  /* 0x00000008ffed7431 */ /* 0x000fe400000001ff */
[----:B------:R-:W-:-:S05]  /*84b0*/  FADD R241, R240, R239 ;  /* 0x000000eff0f17221 */ /* 0x000fca0000000000 */
[----:B------:R-:W-:-:S07]  /*84c0*/  MOV R238, R241 ;  /* 0x000000f100ee7202 */ /* 0x000fce0000000f00 */
[----:B------:R-:W-:Y:S05]  /*84d0*/  WARPSYNC.COLLECTIVE R235, `(.L_x_9024) ;  /* 0x00000000eb087348 */ /* 0x000fea0003c00000 */
[----:B------:R0:W1:Y:S02]  /*84e0*/  SHFL.BFLY P0, R239, R238, R237, R236 ;  /* 0x0c0000edeeef7389 */ /* 0x00006400000000ec */
[----:B01----:R-:W-:Y:S05]  /*84f0*/  ENDCOLLECTIVE ;  /* 0x000000000000791b */ /* 0x003fea0003800000 */
.L_x_9024:
[----:B------:R-:W-:Y:S02]  /*8500*/  HFMA2 R237, -RZ, RZ, 0, 9.5367431640625e-07 ;  /* 0x00000010ffed7431 */ /* 0x000fe400000001ff */
[----:B------:R-:W-:-:S05]  /*8510*/  FADD R242, R241, R239 ;  /* 0x000000eff1f27221 */ /* 0x000fca0000000000 */
[----:B------:R-:W-:-:S07]  /*8520*/  MOV R238, R242 ;  /* 0x000000f200ee7202 */ /* 0x000fce0000000f00 */
[----:B------:R-:W-:Y:S05]  /*8530*/  WARPSYNC.COLLECTIVE R235, `(.L_x_9025) ;  /* 0x00000000eb087348 */ /* 0x000fea0003c00000 */
[----:B------:R0:W1:Y:S02]  /*8540*/  SHFL.BFLY P0, R239, R238, R237, R236 ;  /* 0x0c0000edeeef7389 */ /* 0x00006400000000ec */
[----:B01----:R-:W-:Y:S05]  /*8550*/  ENDCOLLECTIVE ;  /* 0x000000000000791b */ /* 0x003fea0003800000 */
.L_x_9025:
[----:B------:R-:W-:Y:S01]  /*8560*/  MOV R237, 0x1 ;  /* 0x0000000100ed7802 */ /* 0x000fe20000000f00 */
        /* <DEDUP_REMOVED lines=142> */
[----:B------:R-:W-:-:S03]  /*8e50*/  HFMA2 R236, -RZ, RZ, 0, 1.847743988037109375e-06 ;  /* 0x0000001fffec7431 */ /* 0x000fc600000001ff */
        /* <DEDUP_REMOVED lines=8> */
.L_x_9026:
[----:B------:R-:W-:Y:S02]  /*8ee0*/  HFMA2 R237, -RZ, RZ, 0, 1.1920928955078125e-07 ;  /* 0x00000002ffed7431 */ /* 0x000fe400000001ff */
[----:B------:R-:W-:-:S05]  /*8ef0*/  FADD R240, R238, R239 ;  /* 0x000000efeef07221 */ /* 0x000fca0000000000 */
[----:B------:R-:W-:-:S07]  /*8f00*/  MOV R238, R240 ;  /* 0x000000f000ee7202 */ /* 0x000fce0000000f00 */
[----:B------:R-:W-:Y:S05]  /*8f10*/  WARPSYNC.COLLECTIVE R235, `(.L_x_9027) ;  /* 0x00000000eb087348 */ /* 0x000fea0003c00000 */
[----:B------:R0:W1:Y:S02]  /*8f20*/  SHFL.BFLY P0, R239, R238, R237, R236 ;  /* 0x0c0000edeeef7389 */ /* 0x00006400000000ec */
[----:B01----:R-:W-:Y:S05]  /*8f30*/  ENDCOLLECTIVE ;  /* 0x000000000000791b */ /* 0x003fea0003800000 */
.L_x_9027:
[----:B------:R-:W-:Y:S02]  /*8f40*/  HFMA2 R237, -RZ, RZ, 0, 2.384185791015625e-07 ;  /* 0x00000004ffed7431 */ /* 0x000fe400000001ff */
[----:B------:R-:W-:-:S05]  /*8f50*/  FADD R241, R240, R239 ;  /* 0x000000eff0f17221 */ /* 0x000fca0000000000 */
[----:B------:R-:W-:-:S07]  /*8f60*/  MOV R238, R241 ;  /* 0x000000f100ee7202 */ /* 0x000fce0000000f00 */
[----:B------:R-:W-:Y:S05]  /*8f70*/  WARPSYNC.COLLECTIVE R235, `(.L_x_9028) ;  /* 0x00000000eb087348 */ /* 0x000fea0003c00000 */
[----:B------:R0:W1:Y:S02]  /*8f80*/  SHFL.BFLY P0, R239, R238, R237, R236 ;  /* 0x0c0000edeeef7389 */ /* 0x00006400000000ec */
[----:B01----:R-:W-:Y:S05]  /*8f90*/  ENDCOLLECTIVE ;  /* 0x000000000000791b */ /* 0x003fea0003800000 */
.L_x_9028:
[----:B------:R-:W-:Y:S02]  /*8fa0*/  HFMA2 R237, -RZ, RZ, 0, 4.76837158203125e-07 ;  /* 0x00000008ffed7431 */ /* 0x000fe400000001ff */
[----:B------:R-:W-:-:S05]  /*8fb0*/  FADD R242, R241, R239 ;  /* 0x000000eff1f27221 */ /* 0x000fca0000000000 */
[----:B------:R-:W-:-:S07]  /*8fc0*/  MOV R238, R242 ;  /* 0x000000f200ee7202 */ /* 0x000fce0000000f00 */
[----:B------:R-:W-:Y:S05]  /*8fd0*/  WARPSYNC.COLLECTIVE R235, `(.L_x_9029) ;  /* 0x00000000eb087348 */ /* 0x000fea0003c00000 */
[----:B------:R0:W1:Y:S02]  /*8fe0*/  SHFL.BFLY P0, R239, R238, R237, R236 ;  /* 0x0c0000edeeef7389 */ /* 0x00006400000000ec */
[----:B01----:R-:W-:Y:S05]  /*8ff0*/  ENDCOLLECTIVE ;  /* 0x000000000000791b */ /* 0x003fea0003800000 */
.L_x_9029:
[----:B------:R-:W-:Y:S02]  /*9000*/  HFMA2 R237, -RZ, RZ, 0, 9.5367431640625e-07 ;  /* 0x00000010ffed7431 */ /* 0x000fe400000001ff */
[----:B------:R-:W-:-:S05]  /*9010*/  FADD R243, R242, R239 ;  /* 0x000000eff2f37221 */ /* 0x000fca0000000000 */
[----:B------:R-:W-:-:S07]  /*9020*/  MOV R238, R243 ;  /* 0x000000f300ee7202 */ /* 0x000fce0000000f00 */
[----:B------:R-:W-:Y:S05]  /*9030*/  WARPSYNC.COLLECTIVE R235, `(.L_x_9030) ;  /* 0x00000000eb087348 */ /* 0x000fea0003c00000 */
[----:B------:R0:W1:Y:S02]  /*9040*/  SHFL.BFLY P0, R239, R238, R237, R236 ;  /* 0x0c0000edeeef7389 */ /* 0x00006400000000ec */
[----:B01----:R-:W-:Y:S05]  /*9050*/  ENDCOLLECTIVE ;  /* 0x000000000000791b */ /* 0x003fea0003800000 */
.L_x_9030:
[----:B------:R-:W-:Y:S05]  /*9060*/  BRA `(.L_x_9031) ;  /* 0xffffff8c00b07947 */ /* 0x000fea000383ffff */
.L_x_9012:
[----:B------:R-:W-:Y:S01]  /*9070*/  HFMA2 R236, -RZ, RZ, 0, 1.847743988037109375e-06 ;  /* 0x0000001fffec7431 */ /* 0x000fe200000001ff */
[----:B------:R-:W-:Y:S01]  /*9080*/  BSSY B1, `(.L_x_9032) ;  /* 0x0000006000017945 */ /* 0x000fe20003800000 */
[----:B------:R-:W-:Y:S02]  /*9090*/  MOV R237, 0x1 ;  /* 0x0000000100ed7802 */ /* 0x000fe40000000f00 */
[----:B------:R-:W-:-:S07]  /*90a0*/  MOV R235, 0xffffffff ;  /* 0xffffffff00eb7802 */ /* 0x000fce0000000f00 */
[----:B------:R-:W-:Y:S05]  /*90b0*/  WARPSYNC.COLLECTIVE R235, `(.L_x_9033) ;  /* 0x00000000eb087348 */ /* 0x000fea0003c00000 */
[----:B------:R0:W1:Y:S02]  /*90c0*/  SHFL.BFLY P0, R239, R238, R237, R236 ;  /* 0x0c0000edeeef7389 */ /* 0x00006400000000ec */
[----:B01----:R-:W-:Y:S05]  /*90d0*/  ENDCOLLECTIVE ;  /* 0x000000000000791b */ /* 0x003fea0003800000 */
.L_x_9033:
[----:B------:R-:W-:Y:S05]  /*90e0*/  BSYNC B1 ;  /* 0x0000000000017941 */ /* 0x000fea0003800000 */
.L_x_9032:
[----:B------:R-:W-:Y:S02]  /*90f0*/  HFMA2 R237, -RZ, RZ, 0, 1.1920928955078125e-07 ;  /* 0x00000002ffed7431 */ /* 0x000fe400000001ff */
[----:B------:R-:W-:Y:S01]  /*9100*/  FADD R238, R238, R239 ;  /* 0x000000efeeee7221 */ /* 0x000fe20000000000 */
[----:B------:R-:W-:Y:S02]  /*9110*/  MOV R236, 0x1f ;  /* 0x0000001f00ec7802 */ /* 0x000fe40000000f00 */
[----:B------:R-:W-:-:S07]  /*9120*/  MOV R235, 0xffffffff ;  /* 0xffffffff00eb7802 */ /* 0x000fce0000000f00 */
[----:B------:R-:W-:Y:S05]  /*9130*/  WARPSYNC.COLLECTIVE R235, `(.L_x_9034) ;  /* 0x00000000eb087348 */ /* 0x000fea0003c00000 */
[----:B------:R0:W1:Y:S02]  /*9140*/  SHFL.BFLY P0, R239, R238, R237, R236 ;  /* 0x0c0000edeeef7389 */ /* 0x00006400000000ec */
[----:B01----:R-:W-:Y:S05]  /*9150*/  ENDCOLLECTIVE ;  /* 0x000000000000791b */ /* 0x003fea0003800000 */
.L_x_9034:
[----:B------:R-:W-:Y:S02]  /*9160*/  HFMA2 R237, -RZ, RZ, 0, 2.384185791015625e-07 ;  /* 0x00000004ffed7431 */ /* 0x000fe400000001ff */
[----:B------:R-:W-:-:S05]  /*9170*/  FADD R240, R238, R239 ;  /* 0x000000efeef07221 */ /* 0x000fca0000000000 */
[----:B------:R-:W-:-:S07]  /*9180*/  MOV R238, R240 ;  /* 0x000000f000ee7202 */ /* 0x000fce0000000f00 */
[----:B------:R-:W-:Y:S05]  /*9190*/  WARPSYNC.COLLECTIVE R235, `(.L_x_9035) ;  /* 0x00000000eb087348 */ /* 0x000fea0003c00000 */
[----:B------:R0:W1:Y:S02]  /*91a0*/  SHFL.BFLY P0, R239, R238, R237, R236 ;  /* 0x0c0000edeeef7389 */ /* 0x00006400000000ec */
[----:B01----:R-:W-:Y:S05]  /*91b0*/  ENDCOLLECTIVE ;  /* 0x000000000000791b */ /* 0x003fea0003800000 */
.L_x_9035:
[----:B------:R-:W-:Y:S02]  /*91c0*/  HFMA2 R237, -RZ, RZ, 0, 4.76837158203125e-07 ;  /* 0x00000008ffed7431 */ /* 0x000fe400000001ff */
[----:B------:R-:W-:-:S05]  /*91d0*/  FADD R241, R240, R239 ;  /* 0x000000eff0f17221 */ /* 0x000fca0000000000 */
[----:B------:R-:W-:-:S07]  /*91e0*/  MOV R238, R241 ;  /* 0x000000f100ee7202 */ /* 0x000fce0000000f00 */
[----:B------:R-:W-:Y:S05]  /*91f0*/  WARPSYNC.COLLECTIVE R235, `(.L_x_9036) ;  /* 0x00000000eb087348 */ /* 0x000fea0003c00000 */
[----:B------:R0:W1:Y:S02]  /*9200*/  SHFL.BFLY P0, R239, R238, R237, R236 ;  /* 0x0c0000edeeef7389 */ /* 0x00006400000000ec */
[----:B01----:R-:W-:Y:S05]  /*9210*/  ENDCOLLECTIVE ;  /* 0x000000000000791b */ /* 0x003fea0003800000 */
.L_x_9036:
[----:B------:R-:W-:Y:S02]  /*9220*/  HFMA2 R237, -RZ, RZ, 0, 9.5367431640625e-07 ;  /* 0x00000010ffed7431 */ /* 0x000fe400000001ff */
[----:B------:R-:W-:-:S05]  /*9230*/  FADD R242, R241, R239 ;  /* 0x000000eff1f27221 */ /* 0x000fca0000000000 */
[----:B------:R-:W-:-:S07]  /*9240*/  MOV R238, R242 ;  /* 0x000000f200ee7202 */ /* 0x000fce0000000f00 */
[----:B------:R-:W-:Y:S05]  /*9250*/  WARPSYNC.COLLECTIVE R235, `(.L_x_9037) ;  /* 0x00000000eb087348 */ /* 0x000fea0003c00000 */
[----:B------:R0:W1:Y:S02]  /*9260*/  SHFL.BFLY P0, R239, R238, R237, R236 ;  /* 0x0c0000edeeef7389 */ /* 0x00006400000000ec */
[----:B01----:R-:W-:Y:S05]  /*9270*/  ENDCOLLECTIVE ;  /* 0x000000000000791b */ /* 0x003fea0003800000 */
.L_x_9037:
        /* <DEDUP_REMOVED lines=152> */
.L_x_9038:
[----:B------:R-:W-:Y:S02]  /*9c00*/  HFMA2 R237, -RZ, RZ, 0, 1.1920928955078125e-07 ;  /* 0x00000002ffed7431 */ /* 0x000fe400000001ff */
[----:B------:R-:W-:-:S05]  /*9c10*/  FADD R240, R238, R239 ;  /* 0x000000efeef07221 */ /* 0x000fca0000000000 */
[----:B------:R-:W-:-:S07]  /*9c20*/  MOV R238, R240 ;  /* 0x000000f000ee7202 */ /* 0x000fce0000000f00 */
[----:B------:R-:W-:Y:S05]  /*9c30*/  WARPSYNC.COLLECTIVE R235, `(.L_x_9039) ;  /* 0x00000000eb087348 */ /* 0x000fea0003c00000 */
[----:B------:R0:W1:Y:S02]  /*9c40*/  SHFL.BFLY P0, R239, R238, R237, R236 ;  /* 0x0c0000edeeef7389 */ /* 0x00006400000000ec */
[----:B01----:R-:W-:Y:S05]  /*9c50*/  ENDCOLLECTIVE ;  /* 0x000000000000791b */ /* 0x003fea0003800000 */
.L_x_9039:
[----:B------:R-:W-:Y:S02]  /*9c60*/  HFMA2 R237, -RZ, RZ, 0, 2.384185791015625e-07 ;  /* 0x00000004ffed7431 */ /* 0x000fe400000001ff */
[----:B------:R-:W-:-:S05]  /*9c70*/  FADD R241, R240, R239 ;  /* 0x000000eff0f17221 */ /* 0x000fca0000000000 */
[----:B------:R-:W-:-:S07]  /*9c80*/  MOV R238, R241 ;  /* 0x000000f100ee7202 */ /* 0x000fce0000000f00 */
[----:B------:R-:W-:Y:S05]  /*9c90*/  WARPSYNC.COLLECTIVE R235, `(.L_x_9040) ;  /* 0x00000000eb087348 */ /* 0x000fea0003c00000 */
[----:B------:R0:W1:Y:S02]  /*9ca0*/  SHFL.BFLY P0, R239, R238, R237, R236 ;  /* 0x0c0000edeeef7389 */ /* 0x00006400000000ec */
[----:B01----:R-:W-:Y:S05]  /*9cb0*/  ENDCOLLECTIVE ;  /* 0x000000000000791b */ /* 0x003fea0003800000 */
.L_x_9040:
[----:B------:R-:W-:Y:S02]  /*9cc0*/  HFMA2 R237, -RZ, RZ, 0, 4.76837158203125e-07 ;  /* 0x00000008ffed7431 */ /* 0x000fe400000001ff */
[----:B------:R-:W-:-:S05]  /*9cd0*/  FADD R242, R241, R239 ;  /* 0x000000eff1f27221 */ /* 0x000fca0000000000 */
[----:B------:R-:W-:-:S07]  /*9ce0*/  MOV R238, R242 ;  /* 0x000000f200ee7202 */ /* 0x000fce0000000f00 */
[----:B------:R-:W-:Y:S05]  /*9cf0*/  WARPSYNC.COLLECTIVE R235, `(.L_x_9041) ;  /* 0x00000000eb087348 */ /* 0x000fea0003c00000 */
[----:B------:R0:W1:Y:S02]  /*9d00*/  SHFL.BFLY P0, R239, R238, R237, R236 ;  /* 0x0c0000edeeef7389 */ /* 0x00006400000000ec */
[----:B01----:R-:W-:Y:S05]  /*9d10*/  ENDCOLLECTIVE ;  /* 0x000000000000791b */ /* 0x003fea0003800000 */
.L_x_9041:
[----:B------:R-:W-:Y:S02]  /*9d20*/  HFMA2 R237, -RZ, RZ, 0, 9.5367431640625e-07 ;  /* 0x00000010ffed7431 */ /* 0x000fe400000001ff */
[----:B------:R-:W-:-:S05]  /*9d30*/  FADD R243, R242, R239 ;  /* 0x000000eff2f37221 */ /* 0x000fca0000000000 */
[----:B------:R-:W-:-:S07]  /*9d40*/  MOV R238, R243 ;  /* 0x000000f300ee7202 */ /* 0x000fce0000000f00 */
[----:B------:R-:W-:Y:S05]  /*9d50*/  WARPSYNC.COLLECTIVE R235, `(.L_x_9042) ;  /* 0x00000000eb087348 */ /* 0x000fea0003c00000 */
[----:B------:R0:W1:Y:S02]  /*9d60*/  SHFL.BFLY P0, R239, R238, R237, R236 ;  /* 0x0c0000edeeef7389 */ /* 0x00006400000000ec */
[----:B01----:R-:W-:Y:S05]  /*9d70*/  ENDCOLLECTIVE ;  /* 0x000000000000791b */ /* 0x003fea0003800000 */
.L_x_9042:
[----:B------:R-:W-:Y:S05]  /*9d80*/  BRA `(.L_x_9043) ;  /* 0xffffffc000787947 */ /* 0x000fea000383ffff */
.L_x_9015:
[----:B------:R-:W-:Y:S01]  /*9d90*/  HFMA2 R9, -RZ, RZ, 0, 1.847743988037109375e-06 ;  /* 0x0000001fff097431 */ /* 0x000fe200000001ff */
[----:B------:R-:W-:Y:S01]  /*9da0*/  BSSY B0, `(.L_x_9044) ;  /* 0x0000006000007945 */ /* 0x000fe20003800000 */
[----:B------:R-:W-:Y:S02]  /*9db0*/  MOV R4, 0x10 ;  /* 0x0000001000047802 */ /* 0x000fe40000000f00 */
[----:B0-----:R-:W-:-:S07]  /*9dc0*/  MOV R235, 0xffffffff ;  /* 0xffffffff00eb7802 */ /* 0x001fce0000000f00 */
[----:B-1---5:R-:W-:Y:S05]  /*9dd0*/  WARPSYNC.COLLECTIVE R235, `(.L_x_9045) ;  /* 0x00000000eb087348 */ /* 0x022fea0003c00000 */
[----:B------:R0:W2:Y:S02]  /*9de0*/  SHFL.DOWN P1, R7, R184, R4, R9 ;  /* 0x08000004b8077389 */ /* 0x0000a40000020009 */
[----:B012--5:R-:W-:Y:S05]  /*9df0*/  ENDCOLLECTIVE ;  /* 0x000000000000791b */ /* 0x027fea0003800000 */
.L_x_9045:
[----:B------:R-:W-:Y:S05]  /*9e00*/  BSYNC B0 ;  /* 0x0000000000007941 */ /* 0x000fea0003800000 */
.L_x_9044:
[----:B------:R-:W-:Y:S01]  /*9e10*/  MOV R3, R7 ;  /* 0x0000000700037202 */ /* 0x000fe20000000f00 */
[----:B------:R-:W-:Y:S01]  /*9e20*/  HFMA2 R4, -RZ, RZ, 0, 4.76837158203125e-07 ;  /* 0x00000008ff047431 */ /* 0x000fe200000001ff */
[----:B------:R-:W-:Y:S02]  /*9e30*/  MOV R9, 0x1f ;  /* 0x0000001f00097802 */ /* 0x000fe40000000f00 */
[----:B------:R-:W-:Y:S02]  /*9e40*/  FMNMX R3, R3, R184, !PT ;  /* 0x000000b803037209 */ /* 0x000fe40007800000 */
[----:B------:R-:W-:Y:S02]  /*9e50*/  MOV R235, 0xffffffff ;  /* 0xffffffff00eb7802 */ /* 0x000fe40000000f00 */
[----:B------:R-:W-:-:S07]  /*9e60*/  MOV R184, R3 ;  /* 0x0000000300b87202 */ /* 0x000fce0000000f00 */
[----:B------:R-:W-:Y:S05]  /*9e70*/  WARPSYNC.COLLECTIVE R235, `(.L_x_9046) ;  /* 0x00000000eb087348 */ /* 0x000fea0003c00000 */
[----:B------:R0:W1:Y:S02]  /*9e80*/  SHFL.DOWN P1, R7, R184, R4, R9 ;  /* 0x08000004b8077389 */ /* 0x0000640000020009 */
[----:B01----:R-:W-:Y:S05]  /*9e90*/  ENDCOLLECTIVE ;  /* 0x000000000000791b */ /* 0x003fea0003800000 */
.L_x_9046:
[----:B------:R-:W-:Y:S01]  /*9ea0*/  HFMA2 R4, -RZ, RZ, 0, 2.384185791015625e-07 ;  /* 0x00000004ff047431 */ /* 0x000fe200000001ff */
[----:B------:R-:W-:-:S04]  /*9eb0*/  MOV R0, R7 ;  /* 0x0000000700007202 */ /* 0x000fc80000000f00 */
[----:B------:R-:W-:-:S04]  /*9ec0*/  FMNMX R0, R3, R0, !PT ;  /* 0x0000000003007209 */ /* 0x000fc80007800000 */
[----:B------:R-:W-:-:S07]  /*9ed0*/  MOV R184, R0 ;  /* 0x0000000000b87202 */ /* 0x000fce0000000f00 */
[----:B------:R-:W-:Y:S05]  /*9ee0*/  WARPSYNC.COLLECTIVE R235, `(.L_x_9047) ;  /* 0x00000000eb087348 */ /* 0x000fea0003c00000 */
[----:B------:R0:W1:Y:S02]  /*9ef0*/  SHFL.DOWN P1, R7, R184, R4, R9 ;  /* 0x08000004b8077389 */ /* 0x0000640000020009 */
[----:B01----:R-:W-:Y:S05]  /*9f00*/  ENDCOLLECTIVE ;  /* 0x000000000000791b */ /* 0x003fea0003800000 */
.L_x_9047:
[----:B------:R-:W-:Y:S01]  /*9f10*/  HFMA2 R4, -RZ, RZ, 0, 1.1920928955078125e-07 ;  /* 0x00000002ff047431 */ /* 0x000fe200000001ff */
[----:B------:R-:W-:-:S04]  /*9f20*/  MOV R5, R7 ;  /* 0x0000000700057202 */ /* 0x000fc80000000f00 */
[----:B------:R-:W-:-:S04]  /*9f30*/  FMNMX R5, R0, R5, !PT ;  /* 0x0000000500057209 */ /* 0x000fc80007800000 */
[----:B------:R-:W-:-:S07]  /*9f40*/  MOV R184, R5 ;  /* 0x0000000500b87202 */ /* 0x000fce0000000f00 */
[----:B------:R-:W-:Y:S05]  /*9f50*/  WARPSYNC.COLLECTIVE R235, `(.L_x_9048) ;  /* 0x00000000eb087348 */ /* 0x000fea0003c00000 */
[----:B------:R0:W1:Y:S02]  /*9f60*/  SHFL.DOWN P1, R7, R184, R4, R9 ;  /* 0x08000004b8077389 */ /* 0x0000640000020009 */
[----:B01----:R-:W-:Y:S05]  /*9f70*/  ENDCOLLECTIVE ;  /* 0x000000000000791b */ /* 0x003fea0003800000 */
.L_x_9048:
[----:B------:R-:W-:Y:S01]  /*9f80*/  HFMA2 R4, -RZ, RZ, 0, 5.9604644775390625e-08 ;  /* 0x00000001ff047431 */ /* 0x000fe200000001ff */
[----:B------:R-:W-:-:S04]  /*9f90*/  MOV R2, R7 ;  /* 0x0000000700027202 */ /* 0x000fc80000000f00 */
[----:B------:R-:W-:-:S04]  /*9fa0*/  FMNMX R2, R5, R2, !PT ;  /* 0x0000000205027209 */ /* 0x000fc80007800000 */
[----:B------:R-:W-:-:S07]  /*9fb0*/  MOV R184, R2 ;  /* 0x0000000200b87202 */ /* 0x000fce0000000f00 */
[----:B------:R-:W-:Y:S05]  /*9fc0*/  WARPSYNC.COLLECTIVE R235, `(.L_x_9049) ;  /* 0x00000000eb087348 */ /* 0x000fea0003c00000 */
[----:B------:R0:W1:Y:S02]  /*9fd0*/  SHFL.DOWN P1, R7, R184, R4, R9 ;  /* 0x08000004b8077389 */ /* 0x0000640000020009 */
[----:B01----:R-:W-:Y:S05]  /*9fe0*/  ENDCOLLECTIVE ;  /* 0x000000000000791b */ /* 0x003fea0003800000 */
.L_x_9049:
[----:B------:R-:W-:Y:S05]  /*9ff0*/  BRA `(.L_x_9050) ;  /* 0xffffffe000087947 */ /* 0x000fea000383ffff */
.L_x_9017:
[----:B---3--:R-:W-:Y:S02]  /*a000*/  MOV R184, R0 ;  /* 0x0000000000b87202 */ /* 0x008fe40000000f00 */
[----:B------:R-:W-:Y:S02]  /*a010*/  MOV R4, 0x2 ;  /* 0x0000000200047802 */ /* 0x000fe40000000f00 */
[----:B------:R-:W-:Y:S02]  /*a020*/  MOV R9, 0x1f ;  /* 0x0000001f00097802 */ /* 0x000fe40000000f00 */
[----:B0-----:R-:W-:-:S07]  /*a030*/  MOV R235, 0xffffffff ;  /* 0xffffffff00eb7802 */ /* 0x001fce0000000f00 */
[----:B-12--5:R-:W-:Y:S05]  /*a040*/  WARPSYNC.COLLECTIVE R235, `(.L_x_9051) ;  /* 0x00000000eb087348 */ /* 0x026fea0003c00000 */
[----:B------:R0:W3:Y:S02]  /*a050*/  SHFL.DOWN P1, R7, R184, R4, R9 ;  /* 0x08000004b8077389 */ /* 0x0000e40000020009 */
[----:B0123-5:R-:W-:Y:S05]  /*a060*/  ENDCOLLECTIVE ;  /* 0x000000000000791b */ /* 0x02ffea0003800000 */
.L_x_9051:
[----:B------:R-:W-:Y:S02]  /*a070*/  MOV R4, 0x1 ;  /* 0x0000000100047802 */ /* 0x000fe40000000f00 */
[----:B------:R-:W-:-:S04]  /*a080*/  MOV R3, R7 ;  /* 0x0000000700037202 */ /* 0x000fc80000000f00 */
[----:B------:R-:W-:-:S04]  /*a090*/  FMNMX R3, R3, R0, !PT ;  /* 0x0000000003037209 */ /* 0x000fc80007800000 */
[----:B------:R-:W-:-:S07]  /*a0a0*/  MOV R184, R3 ;  /* 0x0000000300b87202 */ /* 0x000fce0000000f00 */
[----:B------:R-:W-:Y:S05]  /*a0b0*/  WARPSYNC.COLLECTIVE R235, `(.L_x_9052) ;  /* 0x00000000eb087348 */ /* 0x000fea0003c00000 */
[----:B------:R0:W1:Y:S02]  /*a0c0*/  SHFL.DOWN P1, R7, R184, R4, R9 ;  /* 0x08000004b8077389 */ /* 0x0000640000020009 */
[----:B01----:R-:W-:Y:S05]  /*a0d0*/  ENDCOLLECTIVE ;  /* 0x000000000000791b */ /* 0x003fea0003800000 */
.L_x_9052:
[----:B------:R-:W-:Y:S01]  /*a0e0*/  MOV R2, R7 ;  /* 0x0000000700027202 */ /* 0x000fe20000000f00 */
[----:B------:R-:W-:Y:S06]  /*a0f0*/  BRA `(.L_x_9053) ;  /* 0xffffffe000287947 */ /* 0x000fec000383ffff */
        .weak           $__internal_141_$__cuda_sm20_rcp_rn_f32_slowpath
        .type           $__internal_141_$__cuda_sm20_rcp_rn_f32_slowpath,@function
        .size           $__internal_141_$__cuda_sm20_rcp_rn_f32_slowpath,(.L_x_13009 - $__internal_141_$__cuda_sm20_rcp_rn_f32_slowpath)
$__internal_141_$__cuda_sm20_rcp_rn_f32_slowpath:
        /* <DEDUP_REMOVED lines=9> */
[----:B-1----:R-:W0:Y:S02]  /*a190*/  MUFU.RCP R0, R189 ;  /* 0x000000bd00007308 */ /* 0x002e240000001000 */
[----:B0-----:R-:W-:-:S04]  /*a1a0*/  FFMA R2, R189, R0, -1 ;  /* 0xbf800000bd027423 */ /* 0x001fc80000000000 */
[----:B------:R-:W-:-:S04]  /*a1b0*/  FADD.FTZ R3, -R2, -RZ ;  /* 0x800000ff02037221 */ /* 0x000fc80000010100 */
[----:B------:R-:W-:-:S04]  /*a1c0*/  FFMA R0, R0, R3, R0 ;  /* 0x0000000300007223 */ /* 0x000fc80000000000 */
[----:B------:R-:W-:Y:S01]  /*a1d0*/  FFMA R0, R0, 1.84467440737095516160e+19, RZ ;  /* 0x5f80000000007823 */ /* 0x000fe200000000ff */
[----:B------:R-:W-:Y:S06]  /*a1e0*/  BRA `(.L_x_9055) ;  /* 0x0000000000887947 */ /* 0x000fec0003800000 */
.L_x_9054:
        /* <DEDUP_REMOVED lines=33> */
.L_x_9056:
[----:B------:R2:W3:Y:S02]  /*a400*/  MUFU.RCP R0, R189 ;  /* 0x000000bd00007308 */ /* 0x0004e40000001000 */
.L_x_9055:
[----:B------:R-:W-:Y:S01]  /*a410*/  HFMA2 R3, -RZ, RZ, 0, 0 ;  /* 0x00000000ff037431 */ /* 0x000fe200000001ff */
[----:B------:R-:W-:-:S04]  /*a420*/  MOV R2, R6 ;  /* 0x0000000600027202 */ /* 0x000fc80000000f00 */
[----:B0123--:R-:W-:Y:S05]  /*a430*/  RET.REL.NODEC R2 `(_ZN18transformer_engine13normalization19ln_fwd_tuned_kernelINS0_13Kernel_traitsI13__nv_bfloat16S3_S3_fjLj2304ELj1ELj4ELj1ELj16ENS0_18Kernel_traits_baseILj2304ES3_S3_S3_fjLj128EEEEEEEvNS0_19ForwardKernelParamsE) ;  /* 0xffffff5802f07950 */ /* 0x00ffea0003c3ffff */
.L_x_9057:
        /* <DEDUP_REMOVED lines=12> */
.L_x_13009:


//--------------------- .text._ZN18transformer_engine13normalization19ln_fwd_tuned_kernelINS0_13Kernel_traitsIff6__halffjLj2304ELj1ELj4ELj1ELj16ENS0_18Kernel_traits_baseILj2304EffS3_fjLj128EEEEEEEvNS0_19ForwardKernelParamsE --------------------------
	.section	.text._ZN18transformer_engine13normalization19ln_fwd_tuned_kernelINS0_13Kernel_traitsIff6__halffjLj2304ELj1ELj4ELj1ELj16ENS0_18Kernel_traits_baseILj2304EffS3_fjLj128EEEEEEEvNS0_19ForwardKernelParamsE,"ax",@progbits
	.align	128
        .global         _ZN18transformer_engine13normalization19ln_fwd_tuned_kernelINS0_13Kernel_traitsIff6__halffjLj2304ELj1ELj4ELj1ELj16ENS0_18Kernel_traits_baseILj2304EffS3_fjLj128EEEEEEEvNS0_19ForwardKernelParamsE
        .type           _ZN18transformer_engine13normalization19ln_fwd_tuned_kernelINS0_13Kernel_traitsIff6__halffjLj2304ELj1ELj4ELj1ELj16ENS0_18Kernel_traits_baseILj2304EffS3_fjLj128EEEEEEEvNS0_19ForwardKernelParamsE,@function
        .size           _ZN18transformer_engine13normalization19ln_fwd_tuned_kernelINS0_13Kernel_traitsIff6__halffjLj2304ELj1ELj4ELj1ELj16ENS0_18Kernel_traits_baseILj2304EffS3_fjLj128EEEEEEEvNS0_19ForwardKernelParamsE,(.L_x_13010 - _ZN18transformer_engine13normalization19ln_fwd_tuned_kernelINS0_13Kernel_traitsIff6__halffjLj2304ELj1ELj4ELj1ELj16ENS0_18Kernel_traits_baseILj2304EffS3_fjLj128EEEEEEEvNS0_19ForwardKernelParamsE)
        .other          _ZN18transformer_engine13normalization19ln_fwd_tuned_kernelINS0_13Kernel_traitsIff6__halffjLj2304ELj1ELj4ELj1ELj16ENS0_18Kernel_traits_baseILj2304EffS3_fjLj128EEEEEEEvNS0_19ForwardKernelParamsE,@"STO_CUDA_ENTRY STV_DEFAULT"
_ZN18transformer_engine13normalization19ln_fwd_tuned_kernelINS0_13Kernel_traitsIff6__halffjLj2304ELj1ELj4ELj1ELj16ENS0_18Kernel_traits_baseILj2304EffS3_fjLj128EEEEEEEvNS0_19ForwardKernelParamsE:
.text._ZN18transformer_engine13normalization19ln_fwd_tuned_kernelINS0_13Kernel_traitsIff6__halffjLj2304ELj1ELj4ELj1ELj16ENS0_18Kernel_traits_baseILj2304EffS3_fjLj128EEEEEEEvNS0_19ForwardKernelParamsE:
        /* <DEDUP_REMOVED lines=215> */
.L_x_9062:
        /* <DEDUP_REMOVED lines=292> */
.L_x_9082:
        /* <DEDUP_REMOVED lines=35> */
[----:B------:R-:W-:Y:S01]  /*21e0*/  F2F.F16.F32 R3, R11 ;  /* 0x0000000b00037304 */ /* 0x000fe20000200800 */
[-C--:B------:R-:W-:Y:S01]  /*21f0*/  FMUL R86, R87, R6.reuse ;  /* 0x0000000657567220 */ /* 0x080fe20000400000 */
[----:B------:R-:W-:Y:S01]  /*2200*/  FMNMX3 R0, R0, |R87|, |R89|, !PT ;  /* 0x4000005700007276 */ /* 0x000fe20007800459 */
[----:B------:R-:W-:Y:S01]  /*2210*/  @P0 FMUL R89, R89, R6 ;  /* 0x0000000659590220 */ /* 0x000fe20000400000 */
[-C--:B------:R-:W-:Y:S01]  /*2220*/  FMUL R92, R92, R84.reuse ;  /* 0x000000545c5c7220 */ /* 0x080fe20000400000 */
[----:B------:R-:W-:Y:S01]  /*2230*/  FMUL R93, R93, R84 ;  /* 0x000000545d5d7220 */ /* 0x000fe20000400000 */
[----:B------:R-:W-:Y:S01]  /*2240*/  FSEL R86, R87, R86, !P0 ;  /* 0x0000005657567208 */ /* 0x000fe20004000000 */
[----:B------:R-:W-:Y:S01]  /*2250*/  FFMA R87, R149, R90, R78 ;  /* 0x0000005a95577223 */ /* 0x000fe2000000004e */
[----:B------:R-:W0:Y:S01]  /*2260*/  F2F.F16.F32 R9, R9 ;  /* 0x0000000900097304 */ /* 0x000e220000200800 */
[-C--:B------:R-:W-:Y:S01]  /*2270*/  FMUL R94, R94, R84.reuse ;  /* 0x000000545e5e7220 */ /* 0x080fe20000400000 */
[-C--:B------:R-:W-:Y:S01]  /*2280*/  FMUL R96, R96, R84.reuse ;  /* 0x0000005460607220 */ /* 0x080fe20000400000 */
[----:B------:R-:W-:Y:S01]  /*2290*/  FMUL R247, R100, R84 ;  /* 0x0000005464f77220 */ /* 0x000fe20000400000 */
[----:B------:R-:W-:Y:S01]  /*22a0*/  FMNMX3 R0, R0, |R87|, |R91|, !PT ;  /* 0x4000005700007276 */ /* 0x000fe2000780045b */
[----:B------:R-:W-:Y:S01]  /*22b0*/  @P0 FMUL R91, R91, R6 ;  /* 0x000000065b5b0220 */ /* 0x000fe20000400000 */
[----:B------:R-:W-:Y:S01]  /*22c0*/  FMUL R97, R97, R84 ;  /* 0x0000005461617220 */ /* 0x000fe20000400000 */
[----:B------:R-:W-:Y:S01]  /*22d0*/  FFMA R249, R147, R96, R68 ;  /* 0x0000006093f97223 */ /* 0x000fe20000000044 */
[----:B------:R-:W1:Y:S01]  /*22e0*/  F2F.F16.F32 R8, R85 ;  /* 0x0000005500087304 */ /* 0x000e620000200800 */
[-C--:B------:R-:W-:Y:S01]  /*22f0*/  FMUL R245, R98, R84.reuse ;  /* 0x0000005462f57220 */ /* 0x080fe20000400000 */
[----:B------:R-:W-:Y:S01]  /*2300*/  FFMA R247, R143, R247, R64 ;  /* 0x000000f78ff77223 */ /* 0x000fe20000000040 */
[----:B------:R-:W-:Y:S01]  /*2310*/  FFMA R97, R140, R97, R69 ;  /* 0x000000618c617223 */ /* 0x000fe20000000045 */
[----:B------:R-:W-:Y:S01]  /*2320*/  FMUL R99, R99, R84 ;  /* 0x0000005463637220 */ /* 0x000fe20000400000 */
[----:B------:R-:W-:Y:S01]  /*2330*/  FMUL R88, R249, R6 ;  /* 0x00000006f9587220 */ /* 0x000fe20000400000 */
[----:B------:R-:W-:Y:S01]  /*2340*/  FFMA R245, R141, R245, R70 ;  /* 0x000000f58df57223 */ /* 0x000fe20000000046 */
[----:B------:R-:W-:Y:S01]  /*2350*/  FMUL R101, R101, R84 ;  /* 0x0000005465657220 */ /* 0x000fe20000400000 */
[----:B------:R2:W3:Y:S01]  /*2360*/  F2F.F16.F32 R11, R10 ;  /* 0x0000000a000b7304 */ /* 0x0004e20000200800 */
[----:B------:R-:W-:Y:S01]  /*2370*/  FFMA R99, R142, R99, R71 ;  /* 0x000000638e637223 */ /* 0x000fe20000000047 */
[----:B------:R-:W-:Y:S01]  /*2380*/  FSEL R88, R249, R88, !P0 ;  /* 0x00000058f9587208 */ /* 0x000fe20004000000 */
[----:B------:R-:W-:Y:S01]  /*2390*/  FMUL R90, R245, R6 ;  /* 0x00000006f55a7220 */ /* 0x000fe20000400000 */
[-C--:B------:R-:W-:Y:S01]  /*23a0*/  FMUL R102, R102, R84.reuse ;  /* 0x0000005466667220 */ /* 0x080fe20000400000 */
[----:B------:R-:W-:Y:S01]  /*23b0*/  FFMA R101, R156, R101, R65 ;  /* 0x000000659c657223 */ /* 0x000fe20000000041 */
[-C--:B------:R-:W-:Y:S01]  /*23c0*/  FMUL R105, R105, R84.reuse ;  /* 0x0000005469697220 */ /* 0x080fe20000400000 */
[----:B------:R-:W-:Y:S01]  /*23d0*/  FMUL R107, R107, R84 ;  /* 0x000000546b6b7220 */ /* 0x000fe20000400000 */
[----:B------:R-:W4:Y:S01]  /*23e0*/  F2F.F16.F32 R89, R89 ;  /* 0x0000005900597304 */ /* 0x000f220000200800 */
[----:B--2---:R-:W-:Y:S01]  /*23f0*/  FMUL R10, R87, R6 ;  /* 0x00000006570a7220 */ /* 0x004fe20000400000 */
[----:B------:R-:W-:Y:S01]  /*2400*/  FSEL R90, R245, R90, !P0 ;  /* 0x0000005af55a7208 */ /* 0x000fe20004000000 */
[----:B------:R-:W-:Y:S01]  /*2410*/  FFMA R107, R178, R107, R63 ;  /* 0x0000006bb26b7223 */ /* 0x000fe2000000003f */
[-C--:B------:R-:W-:Y:S01]  /*2420*/  FMUL R109, R109, R84.reuse ;  /* 0x000000546d6d7220 */ /* 0x080fe20000400000 */
[----:B------:R-:W-:Y:S01]  /*2430*/  FMUL R111, R111, R84 ;  /* 0x000000546f6f7220 */ /* 0x000fe20000400000 */
[----:B------:R-:W-:Y:S01]  /*2440*/  FSEL R87, R87, R10, !P0 ;  /* 0x0000000a57577208 */ /* 0x000fe20004000000 */
[----:B------:R-:W-:Y:S01]  /*2450*/  FMUL R119, R119, R84 ;  /* 0x0000005477777220 */ /* 0x000fe20000400000 */
[----:B------:R-:W2:Y:S01]  /*2460*/  F2F.F16.F32 R91, R91 ;  /* 0x0000005b005b7304 */ /* 0x000ea20000200800 */
[----:B0-----:R-:W-:Y:S01]  /*2470*/  SHF.L.U32 R10, R9, 0x10, RZ ;  /* 0x00000010090a7819 */ /* 0x001fe200000006ff */
[----:B-1----:R-:W-:-:S04]  /*2480*/  IMAD.WIDE.U32 R8, R8, 0x10000, RZ ;  /* 0x0001000008087825 */ /* 0x002fc800078e00ff */
[----:B------:R-:W-:Y:S01]  /*2490*/  FFMA R109, R180, R109, R57 ;  /* 0x0000006db46d7223 */ /* 0x000fe20000000039 */
[-C--:B------:R-:W-:Y:S01]  /*24a0*/  FMUL R121, R121, R84.reuse ;  /* 0x0000005479797220 */ /* 0x080fe20000400000 */
[-C--:B------:R-:W-:Y:S01]  /*24b0*/  FMUL R124, R124, R84.reuse ;  /* 0x000000547c7c7220 */ /* 0x080fe20000400000 */
[----:B------:R-:W-:Y:S01]  /*24c0*/  FMUL R123, R123, R84 ;  /* 0x000000547b7b7220 */ /* 0x000fe20000400000 */
[----:B---3--:R-:W-:Y:S01]  /*24d0*/  LOP3.LUT R11, R10, R9, R11, 0xfe, !PT ;  /* 0x000000090a0b7212 */ /* 0x008fe200078efe0b */
[----:B------:R-:W0:Y:S01]  /*24e0*/  F2F.F16.F32 R87, R87 ;  /* 0x0000005700577304 */ /* 0x000e220000200800 */
[----:B------:R-:W-:Y:S01]  /*24f0*/  LOP3.LUT R10, R8, R3, RZ, 0xfc, !PT ;  /* 0x00000003080a7212 */ /* 0x000fe200078efcff */
[----:B----4-:R-:W-:-:S04]  /*2500*/  IMAD.WIDE.U32 R8, R89, 0x10000, RZ ;  /* 0x0001000059087825 */ /* 0x010fc800078e00ff */
[-C--:B------:R-:W-:Y:S01]  /*2510*/  FMUL R89, R95, R84.reuse ;  /* 0x000000545f597220 */ /* 0x080fe20000400000 */
[-C--:B------:R-:W-:Y:S01]  /*2520*/  FMUL R125, R125, R84.reuse ;  /* 0x000000547d7d7220 */ /* 0x080fe20000400000 */
[-C--:B------:R-:W-:Y:S01]  /*2530*/  FMUL R129, R129, R84.reuse ;  /* 0x0000005481817220 */ /* 0x080fe20000400000 */
[-C--:B------:R-:W-:Y:S01]  /*2540*/  FMUL R131, R131, R84.reuse ;  /* 0x0000005483837220 */ /* 0x080fe20000400000 */
[----:B--2---:R-:W-:Y:S01]  /*2550*/  SHF.L.U32 R3, R91, 0x10, RZ ;  /* 0x000000105b037819 */ /* 0x004fe200000006ff */
[----:B------:R1:W2:Y:S01]  /*2560*/  F2F.F16.F32 R85, R86 ;  /* 0x0000005600557304 */ /* 0x0002a20000200800 */
        /* <DEDUP_REMOVED lines=9> */
[----:B------:R-:W-:Y:S01]  /*2600*/  F2F.F16.F32 R91, R88 ;  /* 0x00000058005b7304 */ /* 0x000fe20000200800 */
        /* <DEDUP_REMOVED lines=9> */
[----:B------:R-:W-:Y:S01]  /*26a0*/  F2F.F16.F32 R95, R90 ;  /* 0x0000005a005f7304 */ /* 0x000fe20000200800 */
        /* <DEDUP_REMOVED lines=8> */
[----:B------:R-:W-:Y:S01]  /*2730*/  F2F.F16.F32 R87, R87 ;  /* 0x0000005700577304 */ /* 0x000fe20000200800 */
[----:B------:R-:W-:Y:S01]  /*2740*/  FMNMX3 R0, R0, |R249|, |R97|, !PT ;  /* 0x400000f900007276 */ /* 0x000fe20007800461 */
[----:B------:R-:W-:Y:S01]  /*2750*/  @P0 FMUL R97, R97, R6 ;  /* 0x0000000661610220 */ /* 0x000fe20000400000 */
[-C--:B------:R-:W-:Y:S01]  /*2760*/  FMUL R249, R120, R84.reuse ;  /* 0x0000005478f97220 */ /* 0x080fe20000400000 */
[----:B------:R-:W-:Y:S01]  /*2770*/  FMUL R120, R162, R84 ;  /* 0x00000054a2787220 */ /* 0x000fe20000400000 */
[----:B------:R-:W-:Y:S01]  /*2780*/  FMNMX3 R0, R0, |R245|, |R99|, !PT ;  /* 0x400000f500007276 */ /* 0x000fe20007800463 */
[-C--:B------:R-:W-:Y:S01]  /*2790*/  @P0 FMUL R99, R99, R6.reuse ;  /* 0x0000000663630220 */ /* 0x080fe20000400000 */
[----:B------:R-:W-:Y:S01]  /*27a0*/  FFMA R249, R193, R249, R44 ;  /* 0x000000f9c1f97223 */ /* 0x000fe2000000002c */
[----:B------:R0:W-:Y:S01]  /*27b0*/  F2F.F16.F32 R93, R86 ;  /* 0x00000056005d7304 */ /* 0x0001e20000200800 */
[----:B------:R-:W-:Y:S01]  /*27c0*/  FMNMX3 R0, R0, |R247|, |R101|, !PT ;  /* 0x400000f700007276 */ /* 0x000fe20007800465 */
[----:B------:R-:W-:Y:S01]  /*27d0*/  @P0 FMUL R101, R101, R6 ;  /* 0x0000000665650220 */ /* 0x000fe20000400000 */
[----:B------:R-:W-:Y:S01]  /*27e0*/  FFMA R120, R215, R120, R26 ;  /* 0x00000078d7787223 */ /* 0x000fe2000000001a */
[-C--:B------:R-:W-:Y:S01]  /*27f0*/  FMUL R165, R165, R84.reuse ;  /* 0x00000054a5a57220 */ /* 0x080fe20000400000 */
[-C--:B------:R-:W-:Y:S01]  /*2800*/  FMUL R167, R167, R84.reuse ;  /* 0x00000054a7a77220 */ /* 0x080fe20000400000 */
[-C--:B------:R-:W-:Y:S01]  /*2810*/  FMUL R169, R169, R84.reuse ;  /* 0x00000054a9a97220 */ /* 0x080fe20000400000 */
[----:B------:R-:W-:Y:S01]  /*2820*/  FMUL R171, R171, R84 ;  /* 0x00000054abab7220 */ /* 0x000fe20000400000 */
[----:B------:R-:W1:Y:S01]  /*2830*/  F2F.F16.F32 R89, R89 ;  /* 0x0000005900597304 */ /* 0x000e620000200800 */
        /* <DEDUP_REMOVED lines=8> */
[----:B------:R-:W0:Y:S01]  /*28c0*/  F2F.F16.F32 R88, R97 ;  /* 0x0000006100587304 */ /* 0x000e220000200800 */
[----:B------:R-:W-:Y:S01]  /*28d0*/  FMUL R175, R175, R84 ;  /* 0x00000054afaf7220 */ /* 0x000fe20000400000 */
[----:B------:R-:W-:Y:S01]  /*28e0*/  FFMA R245, R158, R86, R67 ;  /* 0x000000569ef57223 */ /* 0x000fe20000000043 */
[----:B------:R-:W-:Y:S01]  /*28f0*/  FMUL R86, R103, R6 ;  /* 0x0000000667567220 */ /* 0x000fe20000400000 */
[----:B------:R-:W-:Y:S01]  /*2900*/  FFMA R173, R224, R173, R13 ;  /* 0x000000ade0ad7223 */ /* 0x000fe2000000000d */
[----:B------:R-:W-:Y:S01]  /*2910*/  FFMA R175, R246, R175, R15 ;  /* 0x000000aff6af7223 */ /* 0x000fe2000000000f */
[----:B-1----:R-:W-:-:S02]  /*2920*/  SHF.L.U32 R89, R89, 0x10, RZ ;  /* 0x0000001059597819 */ /* 0x002fc400000006ff */
[----:B------:R1:W2:Y:S01]  /*2930*/  F2F.F16.F32 R90, R101 ;  /* 0x00000065005a7304 */ /* 0x0002a20000200800 */
[----:B------:R-:W-:Y:S01]  /*2940*/  FMNMX3 R0, R0, |R103|, |R245|, !PT ;  /* 0x4000006700007276 */ /* 0x000fe200078004f5 */
[----:B------:R-:W-:Y:S01]  /*2950*/  @P0 FMUL R245, R245, R6 ;  /* 0x00000006f5f50220 */ /* 0x000fe20000400000 */
[----:B------:R-:W-:Y:S01]  /*2960*/  FSEL R103, R103, R86, !P0 ;  /* 0x0000005667677208 */ /* 0x000fe20004000000 */
[----:B------:R-:W-:-:S04]  /*2970*/  IMAD.WIDE.U32 R86, R87, 0x10000, RZ ;  /* 0x0001000057567825 */ /* 0x000fc800078e00ff */
[----:B------:R-:W3:Y:S01]  /*2980*/  F2F.F16.F32 R99, R99 ;  /* 0x0000006300637304 */ /* 0x000ee20000200800 */
[----:B------:R-:W-:Y:S01]  /*2990*/  LOP3.LUT R87, R89, R87, R93, 0xfe, !PT ;  /* 0x0000005759577212 */ /* 0x000fe200078efe5d */
[----:B0-----:R-:W-:-:S04]  /*29a0*/  IMAD.WIDE.U32 R88, R88, 0x10000, RZ ;  /* 0x0001000058587825 */ /* 0x001fc800078e00ff */
[-C--:B-1----:R-:W-:Y:S01]  /*29b0*/  FMUL R101, R104, R84.reuse ;  /* 0x0000005468657220 */ /* 0x082fe20000400000 */
[----:B------:R-:W-:Y:S01]  /*29c0*/  FMUL R93, R106, R84 ;  /* 0x000000546a5d7220 */ /* 0x000fe20000400000 */
[----:B------:R-:W-:Y:S01]  /*29d0*/  FMUL R104, R249, R6 ;  /* 0x00000006f9687220 */ /* 0x000fe20000400000 */
[----:B------:R-:W-:Y:S01]  /*29e0*/  FMUL R106, R174, R84 ;  /* 0x00000054ae6a7220 */ /* 0x000fe20000400000 */
[----:B------:R-:W-:Y:S01]  /*29f0*/  LOP3.LUT R88, R88, R91, RZ, 0xfc, !PT ;  /* 0x0000005b58587212 */ /* 0x000fe200078efcff */
[----:B------:R-:W0:Y:S01]  /*2a00*/  F2F.F16.F32 R3, R3 ;  /* 0x0000000300037304 */ /* 0x000e220000200800 */
[----:B--2---:R-:W-:-:S04]  /*2a10*/  IMAD.WIDE.U32 R90, R90, 0x10000, RZ ;  /* 0x000100005a5a7825 */ /* 0x004fc800078e00ff */
[----:B------:R-:W-:Y:S01]  /*2a20*/  FFMA R101, R177, R101, R60 ;  /* 0x00000065b1657223 */ /* 0x000fe2000000003c */
[----:B------:R-:W-:Y:S01]  /*2a30*/  FFMA R93, R179, R93, R62 ;  /* 0x0000005db35d7223 */ /* 0x000fe2000000003e */
[----:B------:R-:W-:Y:S02]  /*2a40*/  FFMA R106, R227, R106, R14 ;  /* 0x0000006ae36a7223 */ /* 0x000fe4000000000e */
[-C--:B------:R-:W-:Y:S01]  /*2a50*/  FMUL R92, R101, R6.reuse ;  /* 0x00000006655c7220 */ /* 0x080fe20000400000 */
[----:B---3--:R-:W-:Y:S01]  /*2a60*/  SHF.L.U32 R99, R99, 0x10, RZ ;  /* 0x0000001063637819 */ /* 0x008fe200000006ff */
[----:B------:R-:W1:Y:S01]  /*2a70*/  F2F.F16.F32 R245, R245 ;  /* 0x000000f500f57304 */ /* 0x000e620000200800 */
[----:B------:R-:W-:Y:S02]  /*2a80*/  FMUL R94, R93, R6 ;  /* 0x000000065d5e7220 */ /* 0x000fe40000400000 */
[----:B------:R-:W-:Y:S01]  /*2a90*/  LOP3.LUT R89, R99, R89, R95, 0xfe, !PT ;  /* 0x0000005963597212 */ /* 0x000fe200078efe5f */
[----:B------:R-:W-:Y:S01]  /*2aa0*/  FMUL R99, R108, R84 ;  /* 0x000000546c637220 */ /* 0x000fe20000400000 */
[----:B------:R-:W-:Y:S01]  /*2ab0*/  FSEL R92, R101, R92, !P0 ;  /* 0x0000005c655c7208 */ /* 0x000fe20004000000 */
[----:B------:R-:W-:Y:S01]  /*2ac0*/  FMUL R108, R172, R84 ;  /* 0x00000054ac6c7220 */ /* 0x000fe20000400000 */
[----:B0-----:R-:W-:Y:S01]  /*2ad0*/  LOP3.LUT R90, R90, R3, RZ, 0xfc, !PT ;  /* 0x000000035a5a7212 */ /* 0x001fe200078efcff */
[----:B------:R-:W0:Y:S01]  /*2ae0*/  F2F.F16.F32 R103, R103 ;  /* 0x0000006700677304 */ /* 0x000e220000200800 */
[----:B------:R-:W-:Y:S01]  /*2af0*/  FFMA R3, R176, R105, R61 ;  /* 0x00000069b0037223 */ /* 0x000fe2000000003d */
[----:B------:R-:W-:Y:S01]  /*2b00*/  FFMA R99, R181, R99, R56 ;  /* 0x00000063b5637223 */ /* 0x000fe20000000038 */
[----:B------:R-:W-:Y:S01]  /*2b10*/  FSEL R94, R93, R94, !P0 ;  /* 0x0000005e5d5e7208 */ /* 0x000fe20004000000 */
[-C--:B------:R-:W-:Y:S01]  /*2b20*/  FMUL R105, R114, R84.reuse ;  /* 0x0000005472697220 */ /* 0x080fe20000400000 */
[----:B------:R-:W-:Y:S01]  /*2b30*/  FMUL R114, R164, R84 ;  /* 0x00000054a4727220 */ /* 0x000fe20000400000 */
[----:B------:R-:W-:Y:S01]  /*2b40*/  FMNMX3 R0, R0, |R101|, |R3|, !PT ;  /* 0x4000006500007276 */ /* 0x000fe20007800403 */
[-C--:B------:R-:W-:Y:S01]  /*2b50*/  FMUL R96, R99, R6.reuse ;  /* 0x0000000663607220 */ /* 0x080fe20000400000 */
[----:B------:R-:W2:Y:S01]  /*2b60*/  F2F.F16.F32 R85, R85 ;  /* 0x0000005500557304 */ /* 0x000ea20000200800 */
        /* <DEDUP_REMOVED lines=8> */
[----:B------:R-:W-:Y:S01]  /*2bf0*/  F2F.F16.F32 R95, R92 ;  /* 0x0000005c005f7304 */ /* 0x000fe20000200800 */
        /* <DEDUP_REMOVED lines=8> */
[----:B------:R0:W-:Y:S01]  /*2c80*/  F2F.F16.F32 R97, R94 ;  /* 0x0000005e00617304 */ /* 0x0001e20000200800 */
[----:B------:R-:W-:Y:S01]  /*2c90*/  FMUL R96, R103, R6 ;  /* 0x0000000667607220 */ /* 0x000fe20000400000 */
[----:B------:R-:W-:Y:S01]  /*2ca0*/  FFMA R245, R195, R245, R46 ;  /* 0x000000f5c3f57223 */ /* 0x000fe2000000002e */
[----:B------:R-:W-:Y:S01]  /*2cb0*/  FFMA R111, R189, R111, R48 ;  /* 0x0000006fbd6f7223 */ /* 0x000fe20000000030 */
[----:B------:R-:W-:Y:S01]  /*2cc0*/  FFMA R136, R196, R125, R41 ;  /* 0x0000007dc4887223 */ /* 0x000fe20000000029 */
[----:B------:R-:W-:Y:S01]  /*2cd0*/  FMUL R116, R130, R84 ;  /* 0x0000005482747220 */ /* 0x000fe20000400000 */
[----:B------:R-:W-:Y:S01]  /*2ce0*/  FSEL R96, R103, R96, !P0 ;  /* 0x0000006067607208 */ /* 0x000fe20004000000 */
[-C--:B------:R-:W-:Y:S01]  /*2cf0*/  FMUL R130, R132, R84.reuse ;  /* 0x0000005484827220 */ /* 0x080fe20000400000 */
[----:B------:R-:W1:Y:S01]  /*2d00*/  F2F.F16.F32 R92, R3 ;  /* 0x00000003005c7304 */ /* 0x000e620000200800 */
[----:B0-----:R-:W-:Y:S01]  /*2d10*/  FMUL R94, R112, R84 ;  /* 0x00000054705e7220 */ /* 0x001fe20000400000 */
[----:B------:R-:W-:Y:S01]  /*2d20*/  FMNMX3 R103, R0, |R103|, |R101|, !PT ;  /* 0x4000006700677276 */ /* 0x000fe20007800465 */
[----:B------:R-:W-:Y:S01]  /*2d30*/  @P0 FMUL R101, R101, R6 ;  /* 0x0000000665650220 */ /* 0x000fe20000400000 */
[----:B------:R-:W-:Y:S01]  /*2d40*/  FMUL R112, R128, R84 ;  /* 0x0000005480707220 */ /* 0x000fe20000400000 */
[----:B------:R-:W-:Y:S01]  /*2d50*/  FFMA R94, R185, R94, R52 ;  /* 0x0000005eb95e7223 */ /* 0x000fe20000000034 */
[----:B------:R-:W-:Y:S01]  /*2d60*/  FFMA R128, R190, R119, R51 ;  /* 0x00000077be807223 */ /* 0x000fe20000000033 */
[-C--:B------:R-:W-:Y:S01]  /*2d70*/  FMUL R0, R111, R6.reuse ;  /* 0x000000066f007220 */ /* 0x080fe20000400000 */
[----:B------:R-:W0:Y:S01]  /*2d80*/  F2F.F16.F32 R107, R107 ;  /* 0x0000006b006b7304 */ /* 0x000e220000200800 */
[----:B------:R-:W-:Y:S01]  /*2d90*/  FMUL R93, R94, R6 ;  /* 0x000000065e5d7220 */ /* 0x000fe20000400000 */
[----:B------:R-:W-:Y:S01]  /*2da0*/  FMUL R132, R160, R84 ;  /* 0x00000054a0847220 */ /* 0x000fe20000400000 */
[----:B------:R-:W-:Y:S01]  /*2db0*/  FFMA R112, R201, R112, R36 ;  /* 0x00000070c9707223 */ /* 0x000fe20000000024 */
[----:B------:R-:W-:Y:S01]  /*2dc0*/  FSEL R0, R111, R0, !P0 ;  /* 0x000000006f007208 */ /* 0x000fe20004000000 */
[----:B------:R-:W-:Y:S01]  /*2dd0*/  FFMA R116, R203, R116, R38 ;  /* 0x00000074cb747223 */ /* 0x000fe20000000026 */
[----:B------:R-:W-:Y:S01]  /*2de0*/  FSEL R98, R94, R93, !P0 ;  /* 0x0000005d5e627208 */ /* 0x000fe20004000000 */
[----:B-1----:R-:W-:Y:S01]  /*2df0*/  IMAD.WIDE.U32 R92, R92, 0x10000, RZ ;  /* 0x000100005c5c7825 */ /* 0x002fe200078e00ff */
[----:B------:R1:W-:Y:S03]  /*2e00*/  F2F.F16.F32 R247, R96 ;  /* 0x0000006000f77304 */ /* 0x0003e60000200800 */
[----:B------:R-:W-:Y:S01]  /*2e10*/  FFMA R130, R205, R130, R32 ;  /* 0x00000082cd827223 */ /* 0x000fe20000000020 */
[----:B------:R-:W-:Y:S01]  /*2e20*/  FFMA R122, R209, R122, R28 ;  /* 0x0000007ad17a7223 */ /* 0x000fe2000000001c */
[----:B------:R-:W-:Y:S01]  /*2e30*/  FFMA R132, R213, R132, R24 ;  /* 0x00000084d5847223 */ /* 0x000fe20000000018 */
[----:B------:R-:W-:Y:S01]  /*2e40*/  LOP3.LUT R92, R92, R95, RZ, 0xfc, !PT ;  /* 0x0000005f5c5c7212 */ /* 0x000fe200078efcff */
[----:B------:R-:W-:Y:S01]  /*2e50*/  FMUL R110, R168, R84 ;  /* 0x00000054a86e7220 */ /* 0x000fe20000400000 */
[-C--:B------:R-:W-:Y:S01]  /*2e60*/  FMUL R119, R122, R6.reuse ;  /* 0x000000067a777220 */ /* 0x080fe20000400000 */
[----:B0-----:R-:W-:Y:S01]  /*2e70*/  SHF.L.U32 R107, R107, 0x10, RZ ;  /* 0x000000106b6b7819 */ /* 0x001fe200000006ff */
[----:B------:R-:W-:Y:S01]  /*2e80*/  F2F.F16.F32 R3, R98 ;  /* 0x0000006200037304 */ /* 0x000fe20000200800 */
[----:B-1----:R-:W-:Y:S01]  /*2e90*/  FMUL R96, R105, R6 ;  /* 0x0000000669607220 */ /* 0x002fe20000400000 */
[----:B------:R-:W-:Y:S01]  /*2ea0*/  FFMA R114, R217, R114, R20 ;  /* 0x00000072d9727223 */ /* 0x000fe20000000014 */
[----:B------:R-:W-:Y:S01]  /*2eb0*/  LOP3.LUT R93, R107, R93, R97, 0xfe, !PT ;  /* 0x0000005d6b5d7212 */ /* 0x000fe200078efe61 */
[-C--:B------:R-:W-:Y:S01]  /*2ec0*/  FMUL R97, R113, R84.reuse ;  /* 0x0000005471617220 */ /* 0x080fe20000400000 */
[----:B------:R-:W-:Y:S01]  /*2ed0*/  FMUL R107, R118, R84 ;  /* 0x00000054766b7220 */ /* 0x000fe20000400000 */
[----:B------:R-:W-:Y:S01]  /*2ee0*/  FSEL R99, R105, R96, !P0 ;  /* 0x0000006069637208 */ /* 0x000fe20004000000 */
[-C--:B------:R-:W-:Y:S01]  /*2ef0*/  FMUL R118, R138, R84.reuse ;  /* 0x000000548a767220 */ /* 0x080fe20000400000 */
[----:B------:R-:W0:Y:S01]  /*2f00*/  F2F.F16.F32 R96, R109 ;  /* 0x0000006d00607304 */ /* 0x000e220000200800 */
[----:B------:R-:W-:Y:S01]  /*2f10*/  FFMA R97, R184, R97, R53 ;  /* 0x00000061b8617223 */ /* 0x000fe20000000035 */
[----:B------:R-:W-:Y:S01]  /*2f20*/  FFMA R107, R191, R107, R50 ;  /* 0x0000006bbf6b7223 */ /* 0x000fe20000000032 */
[----:B------:R-:W-:Y:S01]  /*2f30*/  FMUL R138, R127, R84 ;  /* 0x000000547f8a7220 */ /* 0x000fe20000400000 */
[----:B------:R-:W-:Y:S01]  /*2f40*/  FFMA R118, R211, R118, R30 ;  /* 0x00000076d3767223 */ /* 0x000fe2000000001e */
[----:B------:R-:W-:Y:S01]  /*2f50*/  FSEL R251, R122, R119, !P0 ;  /* 0x000000777afb7208 */ /* 0x000fe20004000000 */
[----:B------:R-:W-:Y:S01]  /*2f60*/  FMUL R100, R107, R6 ;  /* 0x000000066b647220 */ /* 0x000fe20000400000 */
[----:B------:R-:W-:Y:S01]  /*2f70*/  FMNMX3 R102, R103, |R94|, |R97|, !PT ;  /* 0x4000005e67667276 */ /* 0x000fe20007800461 */
[----:B------:R-:W1:Y:S01]  /*2f80*/  F2F.F16.F32 R98, R101 ;  /* 0x0000006500627304 */ /* 0x000e620000200800 */
        /* <DEDUP_REMOVED lines=8> */
[----:B------:R-:W0:Y:S01]  /*3010*/  F2F.F16.F32 R85, R85 ;  /* 0x0000005500557304 */ /* 0x000e220000200800 */
[----:B------:R-:W-:Y:S01]  /*3020*/  FSEL R119, R118, R119, !P0 ;  /* 0x0000007776777208 */ /* 0x000fe20004000000 */
[----:B------:R-:W-:Y:S02]  /*3030*/  FFMA R108, R225, R108, R12 ;  /* 0x0000006ce16c7223 */ /* 0x000fe4000000000c */
[----:B------:R-:W-:Y:S01]  /*3040*/  FSEL R109, R245, R96, !P0 ;  /* 0x00000060f56d7208 */ /* 0x000fe20004000000 */
[----:B------:R-:W-:Y:S01]  /*3050*/  FMUL R96, R115, R84 ;  /* 0x0000005473607220 */ /* 0x000fe20000400000 */
[----:B-1----:R-:W-:Y:S02]  /*3060*/  SHF.L.U32 R98, R98, 0x10, RZ ;  /* 0x0000001062627819 */ /* 0x002fe400000006ff */
[----:B------:R1:W-:Y:S01]  /*3070*/  F2F.F16.F32 R101, R100 ;  /* 0x0000006400657304 */ /* 0x0003e20000200800 */
        /* <DEDUP_REMOVED lines=15> */
[----:B------:R-:W0:Y:S01]  /*3170*/  F2F.F16.F32 R97, R97 ;  /* 0x0000006100617304 */ /* 0x000e220000200800 */
        /* <DEDUP_REMOVED lines=8> */
[----:B------:R-:W-:Y:S01]  /*3200*/  F2F.F16.F32 R99, R99 ;  /* 0x0000006300637304 */ /* 0x000fe20000200800 */
[----:B------:R-:W-:Y:S01]  /*3210*/  FMNMX3 R102, R102, |R249|, |R126|, !PT ;  /* 0x400000f966667276 */ /* 0x000fe2000780047e */
[CC--:B------:R-:W-:Y:S01]  /*3220*/  FMUL R104, R85.reuse, R6.reuse ;  /* 0x0000000655687220 */ /* 0x0c0fe20000400000 */
[-C--:B------:R-:W-:Y:S01]  /*3230*/  @P0 FMUL R126, R126, R6.reuse ;  /* 0x000000067e7e0220 */ /* 0x080fe20000400000 */
[-C--:B------:R-:W-:Y:S01]  /*3240*/  FMUL R115, R116, R6.reuse ;  /* 0x0000000674737220 */ /* 0x080fe20000400000 */
[----:B------:R-:W-:Y:S01]  /*3250*/  FMNMX3 R102, R102, |R245|, |R134|, !PT ;  /* 0x400000f566667276 */ /* 0x000fe20007800486 */
[----:B------:R-:W-:Y:S01]  /*3260*/  @P0 FMUL R134, R134, R6 ;  /* 0x0000000686860220 */ /* 0x000fe20000400000 */
[----:B------:R-:W-:Y:S01]  /*3270*/  FSEL R104, R85, R104, !P0 ;  /* 0x0000006855687208 */ /* 0x000fe20004000000 */
[----:B------:R-:W-:Y:S01]  /*3280*/  F2F.F16.F32 R100, R100 ;  /* 0x0000006400647304 */ /* 0x000fe20000200800 */
[----:B------:R-:W-:Y:S01]  /*3290*/  FMNMX3 R160, R102, |R85|, |R136|, !PT ;  /* 0x4000005566a07276 */ /* 0x000fe20007800488 */
[-C--:B------:R-:W-:Y:S01]  /*32a0*/  FMUL R85, R132, R6.reuse ;  /* 0x0000000684557220 */ /* 0x080fe20000400000 */
[----:B------:R-:W-:Y:S01]  /*32b0*/  @P0 FMUL R136, R136, R6 ;  /* 0x0000000688880220 */ /* 0x000fe20000400000 */
[----:B------:R-:W-:Y:S01]  /*32c0*/  FMUL R102, R166, R84 ;  /* 0x00000054a6667220 */ /* 0x000fe20000400000 */
[----:B------:R-:W-:Y:S01]  /*32d0*/  FMNMX3 R162, R160, |R98|, |R138|, !PT ;  /* 0x40000062a0a27276 */ /* 0x000fe2000780048a */
[----:B------:R-:W-:Y:S01]  /*32e0*/  FFMA R160, R200, R129, R37 ;  /* 0x00000081c8a07223 */ /* 0x000fe20000000025 */
[----:B------:R-:W-:Y:S01]  /*32f0*/  @P0 FMUL R138, R138, R6 ;  /* 0x000000068a8a0220 */ /* 0x000fe20000400000 */
[----:B------:R0:W1:Y:S01]  /*3300*/  F2F.F16.F32 R98, R96 ;  /* 0x0000006000627304 */ /* 0x0000620000200800 */
[----:B------:R-:W-:Y:S01]  /*3310*/  FSEL R85, R132, R85, !P0 ;  /* 0x0000005584557208 */ /* 0x000fe20004000000 */
[----:B------:R-:W-:Y:S01]  /*3320*/  FFMA R102, R219, R102, R22 ;  /* 0x00000066db667223 */ /* 0x000fe20000000016 */
[----:B------:R-:W-:Y:S01]  /*3330*/  FMNMX3 R112, R162, |R112|, |R160|, !PT ;  /* 0x40000070a2707276 */ /* 0x000fe200078004a0 */
[----:B------:R-:W-:Y:S01]  /*3340*/  FFMA R162, R202, R131, R39 ;  /* 0x00000083caa27223 */ /* 0x000fe20000000027 */
[-C--:B------:R-:W-:Y:S01]  /*3350*/  @P0 FMUL R160, R160, R6.reuse ;  /* 0x00000006a0a00220 */ /* 0x080fe20000400000 */
[----:B------:R-:W-:Y:S01]  /*3360*/  FMUL R123, R114, R6 ;  /* 0x00000006727b7220 */ /* 0x000fe20000400000 */
[----:B------:R-:W-:Y:S01]  /*3370*/  FSEL R121, R120, R121, !P0 ;  /* 0x0000007978797208 */ /* 0x000fe20004000000 */
[----:B------:R-:W2:Y:S01]  /*3380*/  F2F.F16.F32 R129, R128 ;  /* 0x0000008000817304 */ /* 0x000ea20000200800 */
[----:B------:R-:W-:Y:S01]  /*3390*/  FMNMX3 R112, R112, |R116|, |R162|, !PT ;  /* 0x4000007470707276 */ /* 0x000fe200078004a2 */
[----:B0-----:R-:W-:-:S04]  /*33a0*/  IMAD.WIDE.U32 R96, R97, 0x10000, RZ ;  /* 0x0001000061607825 */ /* 0x001fc800078e00ff */
[----:B------:R-:W-:Y:S01]  /*33b0*/  @P0 FMUL R162, R162, R6 ;  /* 0x00000006a2a20220 */ /* 0x000fe20000400000 */
[----:B------:R-:W-:Y:S02]  /*33c0*/  FSEL R123, R114, R123, !P0 ;  /* 0x0000007b727b7208 */ /* 0x000fe40004000000 */
[----:B------:R-:W-:Y:S01]  /*33d0*/  FMNMX3 R112, R112, |R130|, |R133|, !PT ;  /* 0x4000008270707276 */ /* 0x000fe20007800485 */
[----:B------:R-:W-:Y:S01]  /*33e0*/  @P0 FMUL R133, R133, R6 ;  /* 0x0000000685850220 */ /* 0x000fe20000400000 */
[----:B------:R-:W0:Y:S01]  /*33f0*/  F2F.F16.F32 R131, R126 ;  /* 0x0000007e00837304 */ /* 0x000e220000200800 */
[----:B-1----:R-:W-:Y:S02]  /*3400*/  SHF.L.U32 R98, R98, 0x10, RZ ;  /* 0x0000001062627819 */ /* 0x002fe400000006ff */
[----:B------:R-:W-:Y:S01]  /*3410*/  FMNMX3 R112, R112, |R124|, |R135|, !PT ;  /* 0x4000007c70707276 */ /* 0x000fe20007800487 */
[----:B------:R-:W-:Y:S01]  /*3420*/  @P0 FMUL R135, R135, R6 ;  /* 0x0000000687870220 */ /* 0x000fe20000400000 */
[----:B------:R-:W-:Y:S01]  /*3430*/  LOP3.LUT R97, R98, R97, R99, 0xfe, !PT ;  /* 0x0000006162617212 */ /* 0x000fe200078efe63 */
[----:B------:R-:W-:Y:S01]  /*3440*/  IMAD.WIDE.U32 R98, R100, 0x10000, RZ ;  /* 0x0001000064627825 */ /* 0x000fe200078e00ff */
[----:B------:R-:W-:Y:S01]  /*3450*/  FMNMX3 R122, R112, |R122|, |R137|, !PT ;  /* 0x4000007a707a7276 */ /* 0x000fe20007800489 */
[----:B------:R-:W1:Y:S01]  /*3460*/  F2F.F16.F32 R103, R103 ;  /* 0x0000006700677304 */ /* 0x000e620000200800 */
[----:B--2---:R-:W-:Y:S01]  /*3470*/  SHF.L.U32 R100, R129, 0x10, RZ ;  /* 0x0000001081647819 */ /* 0x004fe200000006ff */
[----:B------:R-:W-:Y:S01]  /*3480*/  FFMA R129, R216, R165, R21 ;  /* 0x000000a5d8817223 */ /* 0x000fe20000000015 */
[----:B------:R-:W-:Y:S01]  /*3490*/  FMNMX3 R118, R122, |R118|, |R139|, !PT ;  /* 0x400000767a767276 */ /* 0x000fe2000780048b */
[-C--:B------:R-:W-:Y:S01]  /*34a0*/  @P0 FMUL R137, R137, R6.reuse ;  /* 0x0000000689890220 */ /* 0x080fe20000400000 */
[----:B------:R-:W-:Y:S01]  /*34b0*/  LOP3.LUT R96, R96, R3, RZ, 0xfc, !PT ;  /* 0x0000000360607212 */ /* 0x000fe200078efcff */
[----:B------:R-:W-:Y:S01]  /*34c0*/  @P0 FMUL R139, R139, R6 ;  /* 0x000000068b8b0220 */ /* 0x000fe20000400000 */
[----:B------:R-:W-:Y:S01]  /*34d0*/  FMNMX3 R132, R118, |R132|, |R161|, !PT ;  /* 0x4000008476847276 */ /* 0x000fe200078004a1 */
[----:B------:R-:W-:Y:S01]  /*34e0*/  F2F.F16.F32 R136, R136 ;  /* 0x0000008800887304 */ /* 0x000fe20000200800 */
[----:B------:R-:W-:Y:S01]  /*34f0*/  LOP3.LUT R99, R100, R99, R101, 0xfe, !PT ;  /* 0x0000006364637212 */ /* 0x000fe200078efe65 */
[----:B0-----:R-:W-:Y:S01]  /*3500*/  IMAD.WIDE.U32 R100, R131, 0x10000, RZ ;  /* 0x0001000083647825 */ /* 0x001fe200078e00ff */
[----:B------:R-:W-:-:S03]  /*3510*/  FMNMX3 R3, R132, |R120|, |R163|, !PT ;  /* 0x4000007884037276 */ /* 0x000fc600078004a3 */
[-C--:B------:R-:W-:Y:S01]  /*3520*/  @P0 FMUL R161, R161, R6.reuse ;  /* 0x00000006a1a10220 */ /* 0x080fe20000400000 */
[----:B------:R-:W-:Y:S01]  /*3530*/  @P0 FMUL R163, R163, R6 ;  /* 0x00000006a3a30220 */ /* 0x000fe20000400000 */
[----:B------:R-:W-:Y:S01]  /*3540*/  FMNMX3 R3, R3, |R114|, |R129|, !PT ;  /* 0x4000007203037276 */ /* 0x000fe20007800481 */
[----:B------:R0:W-:Y:S01]  /*3550*/  F2F.F16.F32 R113, R104 ;  /* 0x0000006800717304 */ /* 0x0001e20000200800 */
[----:B-1----:R-:W-:Y:S01]  /*3560*/  LOP3.LUT R100, R100, R103, RZ, 0xfc, !PT ;  /* 0x0000006764647212 */ /* 0x002fe200078efcff */
[----:B------:R-:W-:Y:S01]  /*3570*/  @P0 FMUL R129, R129, R6 ;  /* 0x0000000681810220 */ /* 0x000fe20000400000 */
[----:B------:R-:W-:Y:S01]  /*3580*/  FMNMX3 R3, R3, |R102|, |R167|, !PT ;  /* 0x4000006603037276 */ /* 0x000fe200078004a7 */
[----:B------:R-:W-:-:S03]  /*3590*/  @P0 FMUL R167, R167, R6 ;  /* 0x00000006a7a70220 */ /* 0x000fc60000400000 */
[----:B------:R-:W-:Y:S01]  /*35a0*/  FMNMX3 R3, R3, |R110|, |R169|, !PT ;  /* 0x4000006e03037276 */ /* 0x000fe200078004a9 */
[----:B------:R-:W1:Y:S01]  /*35b0*/  F2F.F16.F32 R128, R138 ;  /* 0x0000008a00807304 */ /* 0x000e620000200800 */
[----:B0-----:R-:W-:Y:S01]  /*35c0*/  FSEL R104, R116, R115, !P0 ;  /* 0x0000007374687208 */ /* 0x001fe20004000000 */
[-C--:B------:R-:W-:Y:S01]  /*35d0*/  FMUL R115, R130, R6.reuse ;  /* 0x0000000682737220 */ /* 0x080fe20000400000 */
[----:B------:R-:W-:-:S04]  /*35e0*/  @P0 FMUL R169, R169, R6 ;  /* 0x00000006a9a90220 */ /* 0x000fc80000400000 */
[----:B------:R-:W-:Y:S01]  /*35f0*/  FSEL R115, R130, R115, !P0 ;  /* 0x0000007382737208 */ /* 0x000fe20004000000 */
[----:B------:R0:W-:Y:S01]  /*3600*/  F2F.F16.F32 R247, R85 ;  /* 0x0000005500f77304 */ /* 0x0001e20000200800 */
[----:B-1----:R-:W-:-:S07]  /*3610*/  SHF.L.U32 R128, R128, 0x10, RZ ;  /* 0x0000001080807819 */ /* 0x002fce00000006ff */
[----:B------:R-:W1:Y:S01]  /*3620*/  F2F.F16.F32 R134, R134 ;  /* 0x0000008600867304 */ /* 0x000e620000200800 */
[----:B0-----:R-:W-:-:S05]  /*3630*/  FMUL R85, R102, R6 ;  /* 0x0000000666557220 */ /* 0x001fca0000400000 */
[----:B------:R-:W-:Y:S01]  /*3640*/  FSEL R245, R102, R85, !P0 ;  /* 0x0000005566f57208 */ /* 0x000fe20004000000 */
[----:B------:R-:W-:Y:S01]  /*3650*/  FMUL R85, R110, R6 ;  /* 0x000000066e557220 */ /* 0x000fe20000400000 */
[----:B------:R-:W0:Y:S01]  /*3660*/  F2F.F16.F32 R105, R105 ;  /* 0x0000006900697304 */ /* 0x000e220000200800 */
[----:B------:R-:W-:-:S03]  /*3670*/  IMAD.WIDE.U32 R102, R136, 0x10000, RZ ;  /* 0x0001000088667825 */ /* 0x000fc600078e00ff */
[----:B------:R-:W-:Y:S02]  /*3680*/  FSEL R125, R110, R85, !P0 ;  /* 0x000000556e7d7208 */ /* 0x000fe40004000000 */
[----:B------:R-:W-:Y:S02]  /*3690*/  LOP3.LUT R102, R102, R113, RZ, 0xfc, !PT ;  /* 0x0000007166667212 */ /* 0x000fe400078efcff */
[----:B------:R2:W-:Y:S01]  /*36a0*/  F2F.F16.F32 R107, R104 ;  /* 0x00000068006b7304 */ /* 0x0005e20000200800 */
[----:B-1----:R-:W-:Y:S02]  /*36b0*/  SHF.L.U32 R134, R134, 0x10, RZ ;  /* 0x0000001086867819 */ /* 0x002fe400000006ff */
[----:B0-----:R-:W-:-:S05]  /*36c0*/  LOP3.LUT R103, R128, R103, R105, 0xfe, !PT ;  /* 0x0000006780677212 */ /* 0x001fca00078efe69 */
[----:B------:R-:W0:Y:S01]  /*36d0*/  F2F.F16.F32 R126, R160 ;  /* 0x000000a0007e7304 */ /* 0x000e220000200800 */
[----:B--2---:R-:W-:-:S04]  /*36e0*/  FMUL R104, R170, R84 ;  /* 0x00000054aa687220 */ /* 0x004fc80000400000 */
[----:B------:R-:W-:-:S03]  /*36f0*/  FFMA R104, R223, R104, R18 ;  /* 0x00000068df687223 */ /* 0x000fc60000000012 */
[----:B------:R-:W1:Y:S01]  /*3700*/  F2F.F16.F32 R109, R109 ;  /* 0x0000006d006d7304 */ /* 0x000e620000200800 */
[----:B------:R-:W-:Y:S01]  /*3710*/  FMUL R85, R104, R6 ;  /* 0x0000000668557220 */ /* 0x000fe20000400000 */
[----:B------:R-:W-:Y:S01]  /*3720*/  FMNMX3 R3, R3, |R104|, |R171|, !PT ;  /* 0x4000006803037276 */ /* 0x000fe200078004ab */
[----:B------:R-:W-:-:S03]  /*3730*/  @P0 FMUL R171, R171, R6 ;  /* 0x00000006abab0220 */ /* 0x000fc60000400000 */
[----:B------:R-:W-:Y:S01]  /*3740*/  FSEL R85, R104, R85, !P0 ;  /* 0x0000005568557208 */ /* 0x000fe20004000000 */
[----:B0-----:R-:W-:Y:S01]  /*3750*/  IMAD.WIDE.U32 R104, R126, 0x10000, RZ ;  /* 0x000100007e687825 */ /* 0x001fe200078e00ff */
[----:B------:R-:W0:Y:S01]  /*3760*/  F2F.F16.F32 R116, R162 ;  /* 0x000000a200747304 */ /* 0x000e220000200800 */
[----:B------:R-:W-:Y:S02]  /*3770*/  FMNMX3 R3, R3, |R108|, |R173|, !PT ;  /* 0x4000006c03037276 */ /* 0x000fe400078004ad */
[----:B------:R-:W-:Y:S02]  /*3780*/  @P0 FMUL R173, R173, R6 ;  /* 0x00000006adad0220 */ /* 0x000fe40000400000 */
[----:B------:R-:W-:Y:S01]  /*3790*/  FMNMX3 R3, R3, |R106|, |R175|, !PT ;  /* 0x4000006a03037276 */ /* 0x000fe200078004af */
[----:B------:R-:W-:Y:S01]  /*37a0*/  @P0 FMUL R175, R175, R6 ;  /* 0x00000006afaf0220 */ /* 0x000fe20000400000 */
[----:B-1----:R-:W-:Y:S01]  /*37b0*/  LOP3.LUT R101, R134, R101, R109, 0xfe, !PT ;  /* 0x0000006586657212 */ /* 0x002fe200078efe6d */
[----:B------:R1:W2:Y:S01]  /*37c0*/  F2F.F16.F32 R117, R111 ;  /* 0x0000006f00757304 */ /* 0x0002a20000200800 */
[----:B0-----:R-:W-:-:S07]  /*37d0*/  SHF.L.U32 R109, R116, 0x10, RZ ;  /* 0x00000010746d7819 */ /* 0x001fce00000006ff */
[----:B------:R-:W0:Y:S01]  /*37e0*/  F2F.F16.F32 R0, R0 ;  /* 0x0000000000007304 */ /* 0x000e220000200800 */
[----:B-1----:R-:W-:-:S05]  /*37f0*/  FMUL R111, R124, R6 ;  /* 0x000000067c6f7220 */ /* 0x002fca0000400000 */
[----:B------:R-:W-:Y:S02]  /*3800*/  FSEL R111, R124, R111, !P0 ;  /* 0x0000006f7c6f7208 */ /* 0x000fe40004000000 */
[----:B------:R1:W-:Y:S01]  /*3810*/  F2F.F16.F32 R249, R123 ;  /* 0x0000007b00f97304 */ /* 0x0003e20000200800 */
[----:B--2---:R-:W-:Y:S02]  /*3820*/  LOP3.LUT R116, R104, R117, RZ, 0xfc, !PT ;  /* 0x0000007568747212 */ /* 0x004fe400078efcff */
[----:B------:R-:W-:Y:S02]  /*3830*/  LOP3.LUT R117, R109, R105, R107, 0xfe, !PT ;  /* 0x000000696d757212 */ /* 0x000fe400078efe6b */
[----:B------:R-:W2:Y:S01]  /*3840*/  LDC.64 R104, c[0x0][0x3c8] ;  /* 0x0000f200ff687b82 */ /* 0x000ea20000000a00 */
[----:B0-----:R-:W-:Y:S02]  /*3850*/  LOP3.LUT R98, R98, R0, RZ, 0xfc, !PT ;  /* 0x0000000062627212 */ /* 0x001fe400078efcff */
[----:B------:R-:W0:Y:S01]  /*3860*/  F2F.F16.F32 R124, R133 ;  /* 0x00000085007c7304 */ /* 0x000e220000200800 */
[----:B-1----:R-:W-:-:S05]  /*3870*/  FMUL R123, R108, R6 ;  /* 0x000000066c7b7220 */ /* 0x002fca0000400000 */
[----:B------:R-:W-:Y:S01]  /*3880*/  FSEL R164, R108, R123, !P0 ;  /* 0x0000007b6ca47208 */ /* 0x000fe20004000000 */
[C---:B------:R-:W-:Y:S01]  /*3890*/  FMUL R123, R106.reuse, R6 ;  /* 0x000000066a7b7220 */ /* 0x040fe20000400000 */
[----:B------:R-:W1:Y:S04]  /*38a0*/  F2F.F16.F32 R112, R135 ;  /* 0x0000008700707304 */ /* 0x000e680000200800 */
[----:B------:R-:W-:Y:S02]  /*38b0*/  FSEL R123, R106, R123, !P0 ;  /* 0x0000007b6a7b7208 */ /* 0x000fe40004000000 */
[----:B------:R-:W3:Y:S01]  /*38c0*/  @!P1 LDC.64 R106, c[0x0][0x3a0] ;  /* 0x0000e800ff6a9b82 */ /* 0x000ee20000000a00 */
[----:B0-----:R-:W-:Y:S01]  /*38d0*/  IMAD.WIDE.U32 R108, R124, 0x10000, RZ ;  /* 0x000100007c6c7825 */ /* 0x001fe200078e00ff */
[----:B------:R-:W0:Y:S03]  /*38e0*/  F2F.F16.F32 R115, R115 ;  /* 0x0000007300737304 */ /* 0x000e260000200800 */
[----:B--2---:R-:W-:Y:S01]  /*38f0*/  IMAD.WIDE.U32 R132, R229, 0x8, R104 ;  /* 0x00000008e5847825 */ /* 0x004fe200078e0068 */
[----:B-1----:R-:W-:-:S04]  /*3900*/  SHF.L.U32 R110, R112, 0x10, RZ ;  /* 0x00000010706e7819 */ /* 0x002fc800000006ff */
[----:B------:R-:W1:Y:S01]  /*3910*/  F2F.F16.F32 R122, R137 ;  /* 0x00000089007a7304 */ /* 0x000e620000200800 */
[----:B0-----:R-:W-:-:S07]  /*3920*/  LOP3.LUT R114, R108, R115, RZ, 0xfc, !PT ;  /* 0x000000736c727212 */ /* 0x001fce00078efcff */
[----:B------:R-:W0:Y:S01]  /*3930*/  F2F.F16.F32 R111, R111 ;  /* 0x0000006f006f7304 */ /* 0x000e220000200800 */
[----:B---3--:R-:W-:-:S07]  /*3940*/  @!P1 IMAD.WIDE R106, R5, 0x4, R106 ;  /* 0x00000004056a9825 */ /* 0x008fce00078e026a */
[----:B------:R-:W2:Y:S01]  /*3950*/  F2F.F16.F32 R118, R139 ;  /* 0x0000008b00767304 */ /* 0x000ea20000200800 */
[----:B-1----:R-:W-:Y:S01]  /*3960*/  IMAD.WIDE.U32 R112, R122, 0x10000, RZ ;  /* 0x000100007a707825 */ /* 0x002fe200078e00ff */
[----:B------:R1:W-:Y:S01]  /*3970*/  @!P1 STG.E desc[UR4][R106.64], R84 ;  /* 0x000000546a009986 */ /* 0x0003e2000c101904 */
[----:B0-----:R-:W-:-:S05]  /*3980*/  LOP3.LUT R115, R110, R109, R111, 0xfe, !PT ;  /* 0x0000006d6e737212 */ /* 0x001fca00078efe6f */
[----:B------:R-:W0:Y:S01]  /*3990*/  F2F.F16.F32 R120, R161 ;  /* 0x000000a100787304 */ /* 0x000e220000200800 */
[----:B--2---:R-:W-:-:S07]  /*39a0*/  SHF.L.U32 R118, R118, 0x10, RZ ;  /* 0x0000001076767819 */ /* 0x004fce00000006ff */
[----:B------:R-:W2:Y:S01]  /*39b0*/  F2F.F16.F32 R0, R163 ;  /* 0x000000a300007304 */ /* 0x000ea20000200800 */
[----:B-1----:R-:W-:-:S04]  /*39c0*/  IMAD.WIDE.U32 R106, R231, 0x8, R104 ;  /* 0x00000008e76a7825 */ /* 0x002fc800078e0068 */
[----:B------:R-:W-:-:S03]  /*39d0*/  IMAD.WIDE.U32 R230, R230, 0x8, R104 ;  /* 0x00000008e6e67825 */ /* 0x000fc600078e0068 */
[----:B------:R-:W1:Y:S01]  /*39e0*/  F2F.F16.F32 R119, R119 ;  /* 0x0000007700777304 */ /* 0x000e620000200800 */
[----:B0-----:R-:W-:-:S03]  /*39f0*/  IMAD.WIDE.U32 R110, R120, 0x10000, RZ ;  /* 0x00010000786e7825 */ /* 0x001fc600078e00ff */
[----:B------:R-:W-:-:S04]  /*3a00*/  LOP3.LUT R110, R110, R247, RZ, 0xfc, !PT ;  /* 0x000000f76e6e7212 */ /* 0x000fc800078efcff */
[----:B------:R-:W0:Y:S01]  /*3a10*/  F2F.F16.F32 R129, R129 ;  /* 0x0000008100817304 */ /* 0x000e220000200800 */
[----:B--2---:R-:W-:Y:S02]  /*3a20*/  SHF.L.U32 R0, R0, 0x10, RZ ;  /* 0x0000001000007819 */ /* 0x004fe400000006ff */
[----:B-1----:R-:W-:-:S05]  /*3a30*/  LOP3.LUT R113, R118, R113, R119, 0xfe, !PT ;  /* 0x0000007176717212 */ /* 0x002fca00078efe77 */
[----:B------:R-:W1:Y:S01]  /*3a40*/  F2F.F16.F32 R130, R167 ;  /* 0x000000a700827304 */ /* 0x000e620000200800 */
[----:B0-----:R-:W-:-:S07]  /*3a50*/  IMAD.WIDE.U32 R108, R129, 0x10000, RZ ;  /* 0x00010000816c7825 */ /* 0x001fce00078e00ff */
[----:B------:R-:W0:Y:S01]  /*3a60*/  F2F.F16.F32 R173, R173 ;  /* 0x000000ad00ad7304 */ /* 0x000e220000200800 */
[----:B------:R-:W-:Y:S02]  /*3a70*/  LOP3.LUT R108, R108, R249, RZ, 0xfc, !PT ;  /* 0x000000f96c6c7212 */ /* 0x000fe400078efcff */
[----:B-1----:R-:W-:-:S05]  /*3a80*/  SHF.L.U32 R130, R130, 0x10, RZ ;  /* 0x0000001082827819 */ /* 0x002fca00000006ff */
[----:B------:R-:W1:Y:S01]  /*3a90*/  F2F.F16.F32 R121, R121 ;  /* 0x0000007900797304 */ /* 0x000e620000200800 */
[----:B0-----:R-:W-:-:S07]  /*3aa0*/  IMAD.WIDE.U32 R118, R173, 0x10000, RZ ;  /* 0x00010000ad767825 */ /* 0x001fce00078e00ff */
[----:B------:R-:W0:Y:S01]  /*3ab0*/  F2F.F16.F32 R175, R175 ;  /* 0x000000af00af7304 */ /* 0x000e220000200800 */
[----:B-1----:R-:W-:-:S07]  /*3ac0*/  LOP3.LUT R111, R0, R111, R121, 0xfe, !PT ;  /* 0x0000006f006f7212 */ /* 0x002fce00078efe79 */
[----:B------:R-:W1:Y:S01]  /*3ad0*/  F2F.F16.F32 R128, R169 ;  /* 0x000000a900807304 */ /* 0x000e620000200800 */
[----:B------:R-:W2:Y:S01]  /*3ae0*/  LDC R0, c[0x0][0x380] ;  /* 0x0000e000ff007b82 */ /* 0x000ea20000000800 */
[----:B0-----:R-:W-:-:S06]  /*3af0*/  SHF.L.U32 R175, R175, 0x10, RZ ;  /* 0x00000010afaf7819 */ /* 0x001fcc00000006ff */
[----:B------:R-:W0:Y:S01]  /*3b00*/  F2F.F16.F32 R245, R245 ;  /* 0x000000f500f57304 */ /* 0x000e220000200800 */
[----:B-1----:R-:W-:-:S07]  /*3b10*/  IMAD.WIDE.U32 R120, R128, 0x10000, RZ ;  /* 0x0001000080787825 */ /* 0x002fce00078e00ff */
[----:B------:R-:W1:Y:S01]  /*3b20*/  F2F.F16.F32 R123, R123 ;  /* 0x0000007b007b7304 */ /* 0x000e620000200800 */
[----:B------:R-:W-:Y:S01]  /*3b30*/  IMAD.WIDE.U32 R128, R237, 0x8, R104 ;  /* 0x00000008ed807825 */ /* 0x000fe200078e0068 */
[----:B0-----:R-:W-:-:S06]  /*3b40*/  LOP3.LUT R109, R130, R109, R245, 0xfe, !PT ;  /* 0x0000006d826d7212 */ /* 0x001fcc00078efef5 */
[----:B------:R-:W0:Y:S01]  /*3b50*/  F2F.F16.F32 R126, R171 ;  /* 0x000000ab007e7304 */ /* 0x000e220000200800 */
[----:B------:R-:W-:Y:S01]  /*3b60*/  IMAD.WIDE.U32 R244, R244, 0x8, R104 ;  /* 0x00000008f4f47825 */ /* 0x000fe200078e0068 */
[----:B--2---:R-:W-:-:S03]  /*3b70*/  LEA R5, R0, R5, 0x2 ;  /* 0x0000000500057211 */ /* 0x004fc600078e10ff */
[----:B------:R-:W-:Y:S01]  /*3b80*/  IMAD.WIDE.U32 R236, R236, 0x8, R104 ;  /* 0x00000008ecec7825 */ /* 0x000fe200078e0068 */
[----:B------:R2:W-:Y:S01]  /*3b90*/  STG.E.64 desc[UR4][R244.64], R10 ;  /* 0x0000000af4007986 */ /* 0x0005e2000c101b04 */
[----:B-1----:R-:W-:Y:S01]  /*3ba0*/  LOP3.LUT R119, R175, R119, R123, 0xfe, !PT ;  /* 0x00000077af777212 */ /* 0x002fe200078efe7b */
[----:B------:R-:W1:Y:S01]  /*3bb0*/  F2F.F16.F32 R125, R125 ;  /* 0x0000007d007d7304 */ /* 0x000e620000200800 */
[--C-:B------:R-:W-:Y:S01]  /*3bc0*/  IMAD.WIDE.U32 R122, R243, 0x8, R104.reuse ;  /* 0x00000008f37a7825 */ /* 0x100fe200078e0068 */
[----:B------:R2:W-:Y:S01]  /*3bd0*/  STG.E.64 desc[UR4][R244.64+0x100], R8 ;  /* 0x00010008f4007986 */ /* 0x0005e2000c101b04 */
[----:B------:R-:W-:Y:S02]  /*3be0*/  ISETP.GE.AND P1, PT, R5, UR12, PT ;  /* 0x0000000c05007c0c */ /* 0x000fe4000bf26270 */
[--C-:B------:R-:W-:Y:S01]  /*3bf0*/  IMAD.WIDE.U32 R242, R242, 0x8, R104.reuse ;  /* 0x00000008f2f27825 */ /* 0x100fe200078e0068 */
[----:B------:R2:W-:Y:S01]  /*3c00*/  STG.E.64 desc[UR4][R122.64], R86 ;  /* 0x000000567a007986 */ /* 0x0005e2000c101b04 */
[----:B0-----:R-:W-:Y:S01]  /*3c10*/  SHF.L.U32 R126, R126, 0x10, RZ ;  /* 0x000000107e7e7819 */ /* 0x001fe200000006ff */
[----:B------:R-:W0:Y:S01]  /*3c20*/  F2F.F16.F32 R85, R85 ;  /* 0x0000005500557304 */ /* 0x000e220000200800 */
[--C-:B------:R-:W-:Y:S01]  /*3c30*/  IMAD.WIDE.U32 R130, R235, 0x8, R104.reuse ;  /* 0x00000008eb827825 */ /* 0x100fe200078e0068 */
[----:B------:R2:W-:Y:S03]  /*3c40*/  STG.E.64 desc[UR4][R242.64], R88 ;  /* 0x00000058f2007986 */ /* 0x0005e6000c101b04 */
[----:B------:R-:W-:Y:S01]  /*3c50*/  IMAD.WIDE.U32 R234, R234, 0x8, R104 ;  /* 0x00000008eaea7825 */ /* 0x000fe200078e0068 */
[----:B-1----:R-:W-:-:S02]  /*3c60*/  LOP3.LUT R120, R120, R125, RZ, 0xfc, !PT ;  /* 0x0000007d78787212 */ /* 0x002fc400078efcff */
[----:B------:R-:W1:Y:S01]  /*3c70*/  F2F.F16.F32 R127, R164 ;  /* 0x000000a4007f7304 */ /* 0x000e620000200800 */
[----:B------:R-:W-:-:S04]  /*3c80*/  IMAD.WIDE.U32 R124, R241, 0x8, R104 ;  /* 0x00000008f17c7825 */ /* 0x000fc800078e0068 */
[----:B------:R-:W-:Y:S01]  /*3c90*/  IMAD.WIDE.U32 R240, R240, 0x8, R104 ;  /* 0x00000008f0f07825 */ /* 0x000fe200078e0068 */
[----:B------:R2:W-:Y:S01]  /*3ca0*/  STG.E.64 desc[UR4][R124.64], R90 ;  /* 0x0000005a7c007986 */ /* 0x0005e2000c101b04 */
[----:B0-----:R-:W-:Y:S01]  /*3cb0*/  LOP3.LUT R121, R126, R121, R85, 0xfe, !PT ;  /* 0x000000797e797212 */ /* 0x001fe200078efe55 */
[----:B------:R-:W0:Y:S01]  /*3cc0*/  F2F.F16.F32 R251, R251 ;  /* 0x000000fb00fb7304 */ /* 0x000e220000200800 */
        /* <DEDUP_REMOVED lines=22> */
.L_x_9060:
        /* <DEDUP_REMOVED lines=73> */
.L_x_9064:
        /* <DEDUP_REMOVED lines=292> */
.L_x_9094:
        /* <DEDUP_REMOVED lines=21> */
[----:B------:R-:W-:Y:S01]  /*5650*/  F2F.F16.F32 R159, R159 ;  /* 0x0000009f009f7304 */ /* 0x000fe20000200800 */
[----:B------:R-:W-:-:S07]  /*5660*/  @P0 FMUL R157, R157, R6 ;  /* 0x000000069d9d0220 */ /* 0x000fce0000400000 */
[----:B------:R1:W2:Y:S08]  /*5670*/  F2F.F16.F32 R10, R247 ;  /* 0x000000f7000a7304 */ /* 0x0002b00000200800 */
[----:B------:R-:W3:Y:S01]  /*5680*/  F2F.F16.F32 R249, R249 ;  /* 0x000000f900f97304 */ /* 0x000ee20000200800 */
[----:B0-----:R-:W-:-:S04]  /*5690*/  @!P2 IMAD.WIDE R8, R5, 0x4, R8 ;  /* 0x000000040508a825 */ /* 0x001fc800078e0208 */
[-C--:B-1----:R-:W-:Y:S01]  /*56a0*/  FMUL R247, R164, R228.reuse ;  /* 0x000000e4a4f77220 */ /* 0x082fe20000400000 */
[----:B------:R-:W-:Y:S01]  /*56b0*/  FMUL R164, R175, R228 ;  /* 0x000000e4afa47220 */ /* 0x000fe20000400000 */
[----:B------:R0:W-:Y:S01]  /*56c0*/  @!P2 STG.E desc[UR4][R8.64], R0 ;  /* 0x000000000800a986 */ /* 0x0001e2000c101904 */
[----:B--2---:R-:W-:Y:S01]  /*56d0*/  IMAD.WIDE.U32 R10, R10, 0x10000, RZ ;  /* 0x000100000a0a7825 */ /* 0x004fe200078e00ff */
[----:B------:R-:W1:Y:S03]  /*56e0*/  F2F.F16.F32 R157, R157 ;  /* 0x0000009d009d7304 */ /* 0x000e660000200800 */
        /* <DEDUP_REMOVED lines=19> */
[----:B------:R0:W-:Y:S01]  /*5820*/  F2F.F16.F32 R157, R9 ;  /* 0x00000009009d7304 */ /* 0x0001e20000200800 */
[----:B------:R-:W-:Y:S01]  /*5830*/  FFMA R249, R147, R0, R75 ;  /* 0x0000000093f97223 */ /* 0x000fe2000000004b */
[-C--:B------:R-:W-:Y:S01]  /*5840*/  @P0 FMUL R159, R159, R6.reuse ;  /* 0x000000069f9f0220 */ /* 0x080fe20000400000 */
[----:B------:R-:W-:Y:S01]  /*5850*/  @P0 FMUL R165, R165, R6 ;  /* 0x00000006a5a50220 */ /* 0x000fe20000400000 */
[----:B------:R-:W-:Y:S01]  /*5860*/  FMUL R160, R171, R228 ;  /* 0x000000e4aba07220 */ /* 0x000fe20000400000 */
[----:B------:R-:W-:Y:S01]  /*5870*/  @P0 FMUL R249, R249, R6 ;  /* 0x00000006f9f90220 */ /* 0x000fe20000400000 */
[----:B------:R-:W-:-:S02]  /*5880*/  FMUL R162, R173, R228 ;  /* 0x000000e4ada27220 */ /* 0x000fc40000400000 */
[----:B------:R-:W1:Y:S01]  /*5890*/  F2F.F16.F32 R8, R161 ;  /* 0x000000a100087304 */ /* 0x000e620000200800 */
[-C--:B0-----:R-:W-:Y:S01]  /*58a0*/  FMUL R9, R166, R228.reuse ;  /* 0x000000e4a6097220 */ /* 0x081fe20000400000 */
[----:B------:R-:W-:-:S03]  /*58b0*/  FMUL R166, R177, R228 ;  /* 0x000000e4b1a67220 */ /* 0x000fc60000400000 */
[----:B------:R-:W-:Y:S01]  /*58c0*/  FFMA R167, R146, R9, R74 ;  /* 0x0000000992a77223 */ /* 0x000fe2000000004a */
[----:B------:R-:W-:Y:S02]  /*58d0*/  FFMA R171, R133, R166, R61 ;  /* 0x000000a685ab7223 */ /* 0x000fe4000000003d */
[----:B------:R-:W0:Y:S01]  /*58e0*/  F2F.F16.F32 R163, R163 ;  /* 0x000000a300a37304 */ /* 0x000e220000200800 */
[-C--:B------:R-:W-:Y:S01]  /*58f0*/  @P0 FMUL R167, R167, R6.reuse ;  /* 0x00000006a7a70220 */ /* 0x080fe20000400000 */
[----:B------:R-:W-:Y:S01]  /*5900*/  @P0 FMUL R171, R171, R6 ;  /* 0x00000006abab0220 */ /* 0x000fe20000400000 */
[----:B-1----:R-:W-:-:S05]  /*5910*/  IMAD.WIDE.U32 R8, R8, 0x10000, RZ ;  /* 0x0001000008087825 */ /* 0x002fca00078e00ff */
[----:B------:R-:W1:Y:S01]  /*5920*/  F2F.F16.F32 R159, R159 ;  /* 0x0000009f009f7304 */ /* 0x000e620000200800 */
[----:B0-----:R-:W-:-:S07]  /*5930*/  SHF.L.U32 R163, R163, 0x10, RZ ;  /* 0x00000010a3a37819 */ /* 0x001fce00000006ff */
[----:B------:R-:W0:Y:S01]  /*5940*/  F2F.F16.F32 R165, R165 ;  /* 0x000000a500a57304 */ /* 0x000e220000200800 */
[----:B------:R-:W-:Y:S02]  /*5950*/  LOP3.LUT R157, R163, R9, R157, 0xfe, !PT ;  /* 0x00000009a39d7212 */ /* 0x000fe400078efe9d */
[----:B-1----:R-:W-:-:S05]  /*5960*/  LOP3.LUT R156, R8, R159, RZ, 0xfc, !PT ;  /* 0x0000009f089c7212 */ /* 0x002fca00078efcff */
[----:B------:R-:W1:Y:S01]  /*5970*/  F2F.F16.F32 R249, R249 ;  /* 0x000000f900f97304 */ /* 0x000e620000200800 */
[-C--:B------:R-:W-:Y:S01]  /*5980*/  FMUL R159, R168, R228.reuse ;  /* 0x000000e4a89f7220 */ /* 0x080fe20000400000 */
[-C--:B------:R-:W-:Y:S01]  /*5990*/  FMUL R168, R179, R228.reuse ;  /* 0x000000e4b3a87220 */ /* 0x080fe20000400000 */
[----:B------:R-:W-:-:S03]  /*59a0*/  FMUL R179, R186, R228 ;  /* 0x000000e4bab37220 */ /* 0x000fc60000400000 */
[----:B------:R-:W-:Y:S01]  /*59b0*/  FFMA R173, R135, R168, R63 ;  /* 0x000000a887ad7223 */ /* 0x000fe2000000003f */
[----:B0-----:R-:W-:Y:S01]  /*59c0*/  IMAD.WIDE.U32 R8, R165, 0x10000, RZ ;  /* 0x00010000a5087825 */ /* 0x001fe200078e00ff */
[----:B------:R-:W0:Y:S03]  /*59d0*/  F2F.F16.F32 R167, R167 ;  /* 0x000000a700a77304 */ /* 0x000e260000200800 */
[----:B------:R-:W-:Y:S01]  /*59e0*/  FFMA R165, R143, R160, R71 ;  /* 0x000000a08fa57223 */ /* 0x000fe20000000047 */
[----:B------:R-:W-:-:S03]  /*59f0*/  @P0 FMUL R173, R173, R6 ;  /* 0x00000006adad0220 */ /* 0x000fc60000400000 */
[----:B------:R-:W-:Y:S01]  /*5a00*/  @P0 FMUL R165, R165, R6 ;  /* 0x00000006a5a50220 */ /* 0x000fe20000400000 */
[----:B-1----:R-:W-:Y:S01]  /*5a10*/  SHF.L.U32 R0, R249, 0x10, RZ ;  /* 0x00000010f9007819 */ /* 0x002fe200000006ff */
[----:B------:R-:W1:Y:S03]  /*5a20*/  F2F.F16.F32 R161, R247 ;  /* 0x000000f700a17304 */ /* 0x000e660000200800 */
[----:B0-----:R-:W-:Y:S01]  /*5a30*/  LOP3.LUT R9, R0, R9, R167, 0xfe, !PT ;  /* 0x0000000900097212 */ /* 0x001fe200078efea7 */
[-C--:B------:R-:W-:Y:S01]  /*5a40*/  FMUL R0, R169, R228.reuse ;  /* 0x000000e4a9007220 */ /* 0x080fe20000400000 */
[-C--:B------:R-:W-:Y:S01]  /*5a50*/  FMUL R167, R172, R228.reuse ;  /* 0x000000e4aca77220 */ /* 0x080fe20000400000 */
[----:B------:R-:W-:Y:S02]  /*5a60*/  FMUL R172, R183, R228 ;  /* 0x000000e4b7ac7220 */ /* 0x000fe40000400000 */
[----:B------:R0:W2:Y:S01]  /*5a70*/  F2F.F16.F32 R160, R165 ;  /* 0x000000a500a07304 */ /* 0x0000a20000200800 */
        /* <DEDUP_REMOVED lines=11> */
[----:B------:R0:W-:Y:S01]  /*5b30*/  F2F.F16.F32 R158, R163 ;  /* 0x000000a3009e7304 */ /* 0x0001e20000200800 */
[-C--:B------:R-:W-:Y:S01]  /*5b40*/  @P0 FMUL R169, R169, R6.reuse ;  /* 0x00000006a9a90220 */ /* 0x080fe20000400000 */
[----:B------:R-:W-:Y:S01]  /*5b50*/  FFMA R181, R126, R179, R54 ;  /* 0x000000b37eb57223 */ /* 0x000fe20000000036 */
[----:B------:R-:W-:Y:S01]  /*5b60*/  @P0 FMUL R175, R175, R6 ;  /* 0x00000006afaf0220 */ /* 0x000fe20000400000 */
[----:B------:R-:W-:Y:S01]  /*5b70*/  FMUL R179, R188, R228 ;  /* 0x000000e4bcb37220 */ /* 0x000fe20000400000 */
[-C--:B------:R-:W-:Y:S01]  /*5b80*/  @P0 FMUL R177, R177, R6.reuse ;  /* 0x00000006b1b10220 */ /* 0x080fe20000400000 */
[----:B------:R-:W-:Y:S01]  /*5b90*/  @P0 FMUL R181, R181, R6 ;  /* 0x00000006b5b50220 */ /* 0x000fe20000400000 */
[----:B------:R-:W-:Y:S01]  /*5ba0*/  FFMA R159, R142, R159, R70 ;  /* 0x0000009f8e9f7223 */ /* 0x000fe20000000046 */
[----:B------:R1:W-:Y:S01]  /*5bb0*/  F2F.F16.F32 R170, R175 ;  /* 0x000000af00aa7304 */ /* 0x0003e20000200800 */
[-C--:B0-----:R-:W-:Y:S01]  /*5bc0*/  FMUL R163, R174, R228.reuse ;  /* 0x000000e4aea37220 */ /* 0x081fe20000400000 */
[-C--:B------:R-:W-:Y:S01]  /*5bd0*/  FMUL R174, R185, R228.reuse ;  /* 0x000000e4b9ae7220 */ /* 0x080fe20000400000 */
[----:B------:R-:W-:Y:S01]  /*5be0*/  FMUL R185, R190, R228 ;  /* 0x000000e4beb97220 */ /* 0x000fe20000400000 */
[----:B------:R-:W-:Y:S01]  /*5bf0*/  @P0 FMUL R159, R159, R6 ;  /* 0x000000069f9f0220 */ /* 0x000fe20000400000 */
[----:B------:R-:W-:Y:S01]  /*5c00*/  FFMA R163, R138, R163, R66 ;  /* 0x000000a38aa37223 */ /* 0x000fe20000000042 */
[----:B------:R-:W-:Y:S01]  /*5c10*/  FFMA R165, R132, R165, R60 ;  /* 0x000000a584a57223 */ /* 0x000fe2000000003c */
[----:B--2---:R-:W-:Y:S01]  /*5c20*/  SHF.L.U32 R160, R160, 0x10, RZ ;  /* 0x00000010a0a07819 */ /* 0x004fe200000006ff */
[----:B------:R0:W-:Y:S01]  /*5c30*/  F2F.F16.F32 R0, R161 ;  /* 0x000000a100007304 */ /* 0x0001e20000200800 */
[----:B-1----:R-:W-:Y:S01]  /*5c40*/  FFMA R175, R125, R174, R53 ;  /* 0x000000ae7daf7223 */ /* 0x002fe20000000035 */
[-C--:B------:R-:W-:Y:S01]  /*5c50*/  FMUL R174, R187, R228.reuse ;  /* 0x000000e4bbae7220 */ /* 0x080fe20000400000 */
[----:B------:R-:W-:Y:S01]  /*5c60*/  FMUL R187, R194, R228 ;  /* 0x000000e4c2bb7220 */ /* 0x000fe20000400000 */
[-C--:B------:R-:W-:Y:S01]  /*5c70*/  @P0 FMUL R163, R163, R6.reuse ;  /* 0x00000006a3a30220 */ /* 0x080fe20000400000 */
[----:B------:R-:W-:Y:S01]  /*5c80*/  @P0 FMUL R175, R175, R6 ;  /* 0x00000006afaf0220 */ /* 0x000fe20000400000 */
[----:B------:R-:W-:Y:S01]  /*5c90*/  FFMA R183, R127, R174, R55 ;  /* 0x000000ae7fb77223 */ /* 0x000fe20000000037 */
[----:B------:R-:W-:Y:S01]  /*5ca0*/  FMUL R174, R189, R228 ;  /* 0x000000e4bdae7220 */ /* 0x000fe20000400000 */
[----:B------:R1:W2:Y:S01]  /*5cb0*/  F2F.F16.F32 R164, R169 ;  /* 0x000000a900a47304 */ /* 0x0002a20000200800 */
[----:B0-----:R-:W-:Y:S01]  /*5cc0*/  FFMA R161, R136, R167, R64 ;  /* 0x000000a788a17223 */ /* 0x001fe20000000040 */
[----:B------:R-:W-:Y:S01]  /*5cd0*/  FFMA R167, R137, R162, R65 ;  /* 0x000000a289a77223 */ /* 0x000fe20000000041 */
[----:B------:R-:W-:Y:S01]  /*5ce0*/  @P0 FMUL R183, R183, R6 ;  /* 0x00000006b7b70220 */ /* 0x000fe20000400000 */
[----:B------:R-:W-:Y:S01]  /*5cf0*/  FMUL R189, R196, R228 ;  /* 0x000000e4c4bd7220 */ /* 0x000fe20000400000 */
[-C--:B------:R-:W-:Y:S01]  /*5d00*/  @P0 FMUL R161, R161, R6.reuse ;  /* 0x00000006a1a10220 */ /* 0x080fe20000400000 */
[-C--:B------:R-:W-:Y:S01]  /*5d10*/  @P0 FMUL R167, R167, R6.reuse ;  /* 0x00000006a7a70220 */ /* 0x080fe20000400000 */
[----:B------:R-:W-:Y:S01]  /*5d20*/  @P0 FMUL R165, R165, R6 ;  /* 0x00000006a5a50220 */ /* 0x000fe20000400000 */
[----:B------:R0:W-:Y:S01]  /*5d30*/  F2F.F16.F32 R176, R175 ;  /* 0x000000af00b07304 */ /* 0x0001e20000200800 */
[----:B-1----:R-:W-:Y:S01]  /*5d40*/  FMUL R169, R180, R228 ;  /* 0x000000e4b4a97220 */ /* 0x002fe20000400000 */
[----:B------:R-:W-:Y:S01]  /*5d50*/  FFMA R179, R120, R179, R48 ;  /* 0x000000b378b37223 */ /* 0x000fe20000000030 */
[----:B------:R-:W-:Y:S01]  /*5d60*/  FFMA R189, R112, R189, R40 ;  /* 0x000000bd70bd7223 */ /* 0x000fe20000000028 */
[----:B------:R-:W-:Y:S01]  /*5d70*/  FFMA R187, R118, R187, R46 ;  /* 0x000000bb76bb7223 */ /* 0x000fe2000000002e */
[----:B------:R-:W-:Y:S01]  /*5d80*/  FFMA R169, R128, R169, R56 ;  /* 0x000000a980a97223 */ /* 0x000fe20000000038 */
[----:B------:R-:W-:Y:S01]  /*5d90*/  @P0 FMUL R179, R179, R6 ;  /* 0x00000006b3b30220 */ /* 0x000fe20000400000 */
[----:B--2---:R-:W-:Y:S01]  /*5da0*/  SHF.L.U32 R164, R164, 0x10, RZ ;  /* 0x00000010a4a47819 */ /* 0x004fe200000006ff */
[----:B------:R1:W-:Y:S01]  /*5db0*/  F2F.F16.F32 R162, R167 ;  /* 0x000000a700a27304 */ /* 0x0003e20000200800 */
[----:B0-----:R-:W-:Y:S01]  /*5dc0*/  FFMA R175, R121, R174, R49 ;  /* 0x000000ae79af7223 */ /* 0x001fe20000000031 */
[-C--:B------:R-:W-:Y:S01]  /*5dd0*/  FMUL R174, R191, R228.reuse ;  /* 0x000000e4bfae7220 */ /* 0x080fe20000400000 */
[----:B------:R-:W-:Y:S01]  /*5de0*/  FMUL R191, R198, R228 ;  /* 0x000000e4c6bf7220 */ /* 0x000fe20000400000 */
[-C--:B------:R-:W-:Y:S01]  /*5df0*/  @P0 FMUL R169, R169, R6.reuse ;  /* 0x00000006a9a90220 */ /* 0x080fe20000400000 */
[-C--:B------:R-:W-:Y:S01]  /*5e00*/  @P0 FMUL R175, R175, R6.reuse ;  /* 0x00000006afaf0220 */ /* 0x080fe20000400000 */
[----:B------:R-:W-:Y:S01]  /*5e10*/  @P0 FMUL R189, R189, R6 ;  /* 0x00000006bdbd0220 */ /* 0x000fe20000400000 */
[----:B------:R-:W-:Y:S01]  /*5e20*/  FFMA R191, R114, R191, R42 ;  /* 0x000000bf72bf7223 */ /* 0x000fe2000000002a */
[----:B------:R0:W2:Y:S01]  /*5e30*/  F2F.F16.F32 R168, R173 ;  /* 0x000000ad00a87304 */ /* 0x0000a20000200800 */
[----:B-1----:R-:W-:Y:S01]  /*5e40*/  FMUL R167, R178, R228 ;  /* 0x000000e4b2a77220 */ /* 0x002fe20000400000 */
[-C--:B------:R-:W-:Y:S01]  /*5e50*/  @P0 FMUL R187, R187, R6.reuse ;  /* 0x00000006bbbb0220 */ /* 0x080fe20000400000 */
[----:B------:R-:W-:-:S02]  /*5e60*/  @P0 FMUL R191, R191, R6 ;  /* 0x00000006bfbf0220 */ /* 0x000fc40000400000 */
[----:B------:R-:W-:-:S03]  /*5e70*/  FFMA R167, R134, R167, R62 ;  /* 0x000000a786a77223 */ /* 0x000fc6000000003e */
[----:B------:R1:W3:Y:S01]  /*5e80*/  F2F.F16.F32 R178, R183 ;  /* 0x000000b700b27304 */ /* 0x0002e20000200800 */
[----:B0-----:R-:W-:Y:S01]  /*5e90*/  FMUL R173, R184, R228 ;  /* 0x000000e4b8ad7220 */ /* 0x001fe20000400000 */
[----:B------:R-:W-:-:S03]  /*5ea0*/  @P0 FMUL R167, R167, R6 ;  /* 0x00000006a7a70220 */ /* 0x000fc60000400000 */
[----:B------:R-:W-:Y:S01]  /*5eb0*/  FFMA R173, R124, R173, R52 ;  /* 0x000000ad7cad7223 */ /* 0x000fe20000000034 */
[----:B--2---:R-:W-:Y:S02]  /*5ec0*/  SHF.L.U32 R168, R168, 0x10, RZ ;  /* 0x00000010a8a87819 */ /* 0x004fe400000006ff */
[----:B------:R0:W-:Y:S01]  /*5ed0*/  F2F.F16.F32 R180, R175 ;  /* 0x000000af00b47304 */ /* 0x0001e20000200800 */
[----:B-1----:R-:W-:Y:S01]  /*5ee0*/  FFMA R183, R123, R174, R51 ;  /* 0x000000ae7bb77223 */ /* 0x002fe20000000033 */
[-C--:B------:R-:W-:Y:S01]  /*5ef0*/  FMUL R174, R193, R228.reuse ;  /* 0x000000e4c1ae7220 */ /* 0x080fe20000400000 */
[----:B------:R-:W-:Y:S01]  /*5f00*/  FMUL R193, R200, R228 ;  /* 0x000000e4c8c17220 */ /* 0x000fe20000400000 */
[-C--:B------:R-:W-:Y:S01]  /*5f10*/  @P0 FMUL R173, R173, R6.reuse ;  /* 0x00000006adad0220 */ /* 0x080fe20000400000 */
[----:B------:R-:W-:Y:S01]  /*5f20*/  @P0 FMUL R183, R183, R6 ;  /* 0x00000006b7b70220 */ /* 0x000fe20000400000 */
[----:B---3--:R-:W-:Y:S02]  /*5f30*/  SHF.L.U32 R178, R178, 0x10, RZ ;  /* 0x00000010b2b27819 */ /* 0x008fe400000006ff */
[----:B------:R-:W1:Y:S01]  /*5f40*/  F2F.F16.F32 R172, R177 ;  /* 0x000000b100ac7304 */ /* 0x000e620000200800 */
[----:B0-----:R-:W-:Y:S01]  /*5f50*/  FFMA R175, R117, R174, R45 ;  /* 0x000000ae75af7223 */ /* 0x001fe2000000002d */
[-C--:B------:R-:W-:Y:S01]  /*5f60*/  FMUL R174, R195, R228.reuse ;  /* 0x000000e4c3ae7220 */ /* 0x080fe20000400000 */
[----:B------:R-:W-:Y:S01]  /*5f70*/  FMUL R195, R202, R228 ;  /* 0x000000e4cac37220 */ /* 0x000fe20000400000 */
[----:B------:R-:W-:Y:S01]  /*5f80*/  FFMA R193, R108, R193, R36 ;  /* 0x000000c16cc17223 */ /* 0x000fe20000000024 */
[----:B------:R-:W-:-:S02]  /*5f90*/  @P0 FMUL R175, R175, R6 ;  /* 0x00000006afaf0220 */ /* 0x000fc40000400000 */
[----:B------:R-:W-:Y:S01]  /*5fa0*/  FFMA R195, R110, R195, R38 ;  /* 0x000000c36ec37223 */ /* 0x000fe20000000026 */
[----:B------:R0:W2:Y:S01]  /*5fb0*/  F2F.F16.F32 R184, R183 ;  /* 0x000000b700b87304 */ /* 0x0000a20000200800 */
[-C--:B------:R-:W-:Y:S02]  /*5fc0*/  @P0 FMUL R193, R193, R6.reuse ;  /* 0x00000006c1c10220 */ /* 0x080fe40000400000 */
[----:B------:R-:W-:Y:S01]  /*5fd0*/  @P0 FMUL R195, R195, R6 ;  /* 0x00000006c3c30220 */ /* 0x000fe20000400000 */
[----:B-1----:R-:W-:-:S04]  /*5fe0*/  SHF.L.U32 R172, R172, 0x10, RZ ;  /* 0x00000010acac7819 */ /* 0x002fc800000006ff */
[----:B------:R1:W-:Y:S01]  /*5ff0*/  F2F.F16.F32 R186, R175 ;  /* 0x000000af00ba7304 */ /* 0x0003e20000200800 */
[----:B0-----:R-:W-:Y:S01]  /*6000*/  FFMA R183, R119, R174, R47 ;  /* 0x000000ae77b77223 */ /* 0x001fe2000000002f */
[-C--:B------:R-:W-:Y:S01]  /*6010*/  FMUL R174, R197, R228.reuse ;  /* 0x000000e4c5ae7220 */ /* 0x080fe20000400000 */
[----:B------:R-:W-:Y:S02]  /*6020*/  FMUL R197, R204, R228 ;  /* 0x000000e4ccc57220 */ /* 0x000fe40000400000 */
[----:B------:R-:W-:Y:S02]  /*6030*/  @P0 FMUL R183, R183, R6 ;  /* 0x00000006b7b70220 */ /* 0x000fe40000400000 */
[----:B------:R-:W-:Y:S01]  /*6040*/  FFMA R197, R104, R197, R32 ;  /* 0x000000c568c57223 */ /* 0x000fe20000000020 */
[----:B------:R0:W-:Y:S01]  /*6050*/  F2F.F16.F32 R177, R181 ;  /* 0x000000b500b17304 */ /* 0x0001e20000200800 */
[----:B-1----:R-:W-:Y:S01]  /*6060*/  FFMA R175, R113, R174, R41 ;  /* 0x000000ae71af7223 */ /* 0x002fe20000000029 */
[-C--:B------:R-:W-:Y:S01]  /*6070*/  FMUL R174, R199, R228.reuse ;  /* 0x000000e4c7ae7220 */ /* 0x080fe20000400000 */
[----:B------:R-:W-:Y:S01]  /*6080*/  FMUL R199, R206, R228 ;  /* 0x000000e4cec77220 */ /* 0x000fe20000400000 */
[----:B--2---:R-:W-:Y:S01]  /*6090*/  SHF.L.U32 R184, R184, 0x10, RZ ;  /* 0x00000010b8b87819 */ /* 0x004fe200000006ff */
[-C--:B------:R-:W-:Y:S01]  /*60a0*/  @P0 FMUL R175, R175, R6.reuse ;  /* 0x00000006afaf0220 */ /* 0x080fe20000400000 */
[----:B------:R-:W-:Y:S01]  /*60b0*/  @P0 FMUL R197, R197, R6 ;  /* 0x00000006c5c50220 */ /* 0x000fe20000400000 */
[----:B------:R-:W-:Y:S01]  /*60c0*/  FFMA R199, R106, R199, R34 ;  /* 0x000000c76ac77223 */ /* 0x000fe20000000022 */
[----:B------:R1:W2:Y:S01]  /*60d0*/  F2F.F16.F32 R188, R183 ;  /* 0x000000b700bc7304 */ /* 0x0002a20000200800 */
[----:B0-----:R-:W-:Y:S01]  /*60e0*/  FFMA R181, R122, R185, R50 ;  /* 0x000000b97ab57223 */ /* 0x001fe20000000032 */
[----:B------:R-:W-:Y:S01]  /*60f0*/  FMUL R185, R192, R228 ;  /* 0x000000e4c0b97220 */ /* 0x000fe20000400000 */
[----:B------:R-:W-:-:S02]  /*6100*/  @P0 FMUL R199, R199, R6 ;  /* 0x00000006c7c70220 */ /* 0x000fc40000400000 */
[----:B------:R-:W-:Y:S01]  /*6110*/  @P0 FMUL R181, R181, R6 ;  /* 0x00000006b5b50220 */ /* 0x000fe20000400000 */
[----:B------:R-:W-:Y:S02]  /*6120*/  FFMA R185, R116, R185, R44 ;  /* 0x000000b974b97223 */ /* 0x000fe4000000002c */
[----:B------:R0:W-:Y:S01]  /*6130*/  F2F.F16.F32 R190, R175 ;  /* 0x000000af00be7304 */ /* 0x0001e20000200800 */
[----:B-1----:R-:W-:Y:S01]  /*6140*/  FFMA R183, R115, R174, R43 ;  /* 0x000000ae73b77223 */ /* 0x002fe2000000002b */
[-C--:B------:R-:W-:Y:S01]  /*6150*/  FMUL R174, R201, R228.reuse ;  /* 0x000000e4c9ae7220 */ /* 0x080fe20000400000 */
[----:B------:R-:W-:Y:S01]  /*6160*/  FMUL R201, R208, R228 ;  /* 0x000000e4d0c97220 */ /* 0x000fe20000400000 */
[-C--:B------:R-:W-:Y:S01]  /*6170*/  @P0 FMUL R185, R185, R6.reuse ;  /* 0x00000006b9b90220 */ /* 0x080fe20000400000 */
[----:B------:R-:W-:Y:S01]  /*6180*/  @P0 FMUL R183, R183, R6 ;  /* 0x00000006b7b70220 */ /* 0x000fe20000400000 */
[----:B--2---:R-:W-:Y:S02]  /*6190*/  SHF.L.U32 R188, R188, 0x10, RZ ;  /* 0x00000010bcbc7819 */ /* 0x004fe400000006ff */
[----:B------:R-:W-:Y:S01]  /*61a0*/  F2F.F16.F32 R159, R159 ;  /* 0x0000009f009f7304 */ /* 0x000fe20000200800 */
[----:B0-----:R-:W-:Y:S01]  /*61b0*/  FFMA R175, R109, R174, R37 ;  /* 0x000000ae6daf7223 */ /* 0x001fe20000000025 */
[-C--:B------:R-:W-:Y:S01]  /*61c0*/  FMUL R174, R203, R228.reuse ;  /* 0x000000e4cbae7220 */ /* 0x080fe20000400000 */
[----:B------:R-:W-:Y:S01]  /*61d0*/  FMUL R203, R210, R228 ;  /* 0x000000e4d2cb7220 */ /* 0x000fe20000400000 */
[----:B------:R-:W-:Y:S01]  /*61e0*/  FFMA R201, R100, R201, R28 ;  /* 0x000000c964c97223 */ /* 0x000fe2000000001c */
[----:B------:R-:W-:-:S02]  /*61f0*/  @P0 FMUL R175, R175, R6 ;  /* 0x00000006afaf0220 */ /* 0x000fc40000400000 */
[----:B------:R-:W-:Y:S01]  /*6200*/  FFMA R203, R102, R203, R30 ;  /* 0x000000cb66cb7223 */ /* 0x000fe2000000001e */
[----:B------:R0:W1:Y:S01]  /*6210*/  F2F.F16.F32 R192, R183 ;  /* 0x000000b700c07304 */ /* 0x0000620000200800 */
[-C--:B------:R-:W-:Y:S02]  /*6220*/  @P0 FMUL R201, R201, R6.reuse ;  /* 0x00000006c9c90220 */ /* 0x080fe40000400000 */
[----:B------:R-:W-:-:S05]  /*6230*/  @P0 FMUL R203, R203, R6 ;  /* 0x00000006cbcb0220 */ /* 0x000fca0000400000 */
[----:B------:R2:W-:Y:S01]  /*6240*/  F2F.F16.F32 R194, R175 ;  /* 0x000000af00c27304 */ /* 0x0005e20000200800 */
[----:B0-----:R-:W-:Y:S01]  /*6250*/  FFMA R183, R111, R174, R39 ;  /* 0x000000ae6fb77223 */ /* 0x001fe20000000027 */
[-C--:B------:R-:W-:Y:S01]  /*6260*/  FMUL R174, R205, R228.reuse ;  /* 0x000000e4cdae7220 */ /* 0x080fe20000400000 */
[----:B------:R-:W-:Y:S02]  /*6270*/  FMUL R205, R212, R228 ;  /* 0x000000e4d4cd7220 */ /* 0x000fe40000400000 */
[----:B------:R-:W-:Y:S01]  /*6280*/  @P0 FMUL R183, R183, R6 ;  /* 0x00000006b7b70220 */ /* 0x000fe20000400000 */
[----:B-1----:R-:W-:Y:S02]  /*6290*/  SHF.L.U32 R192, R192, 0x10, RZ ;  /* 0x00000010c0c07819 */ /* 0x002fe400000006ff */
[----:B------:R0:W-:Y:S01]  /*62a0*/  F2F.F16.F32 R166, R171 ;  /* 0x000000ab00a67304 */ /* 0x0001e20000200800 */
[----:B--2---:R-:W-:Y:S01]  /*62b0*/  FFMA R175, R105, R174, R33 ;  /* 0x000000ae69af7223 */ /* 0x004fe20000000021 */
[----:B------:R-:W-:Y:S01]  /*62c0*/  FMUL R174, R207, R228 ;  /* 0x000000e4cfae7220 */ /* 0x000fe20000400000 */
[----:B------:R-:W-:-:S02]  /*62d0*/  FFMA R205, R96, R205, R24 ;  /* 0x000000cd60cd7223 */ /* 0x000fc40000000018 */
[-C--:B------:R-:W-:Y:S02]  /*62e0*/  @P0 FMUL R175, R175, R6.reuse ;  /* 0x00000006afaf0220 */ /* 0x080fe40000400000 */
[----:B------:R-:W-:Y:S01]  /*62f0*/  @P0 FMUL R205, R205, R6 ;  /* 0x00000006cdcd0220 */ /* 0x000fe20000400000 */
[----:B------:R1:W-:Y:S01]  /*6300*/  F2F.F16.F32 R196, R183 ;  /* 0x000000b700c47304 */ /* 0x0003e20000200800 */
[----:B0-----:R-:W-:-:S04]  /*6310*/  FMUL R171, R182, R228 ;  /* 0x000000e4b6ab7220 */ /* 0x001fc80000400000 */
[----:B------:R-:W-:-:S03]  /*6320*/  FFMA R171, R130, R171, R58 ;  /* 0x000000ab82ab7223 */ /* 0x000fc6000000003a */
[----:B------:R0:W-:Y:S01]  /*6330*/  F2F.F16.F32 R198, R175 ;  /* 0x000000af00c67304 */ /* 0x0001e20000200800 */
[----:B-1----:R-:W-:Y:S01]  /*6340*/  FFMA R183, R107, R174, R35 ;  /* 0x000000ae6bb77223 */ /* 0x002fe20000000023 */
[----:B------:R-:W-:Y:S01]  /*6350*/  FMUL R174, R209, R228 ;  /* 0x000000e4d1ae7220 */ /* 0x000fe20000400000 */
[-C--:B------:R-:W-:Y:S02]  /*6360*/  @P0 FMUL R171, R171, R6.reuse ;  /* 0x00000006abab0220 */ /* 0x080fe40000400000 */
[----:B------:R-:W-:-:S03]  /*6370*/  @P0 FMUL R183, R183, R6 ;  /* 0x00000006b7b70220 */ /* 0x000fc60000400000 */
[----:B------:R-:W-:Y:S01]  /*6380*/  F2F.F16.F32 R161, R161 ;  /* 0x000000a100a17304 */ /* 0x000fe20000200800 */
[----:B0-----:R-:W-:Y:S01]  /*6390*/  FFMA R175, R101, R174, R29 ;  /* 0x000000ae65af7223 */ /* 0x001fe2000000001d */
[-C--:B------:R-:W-:Y:S01]  /*63a0*/  FMUL R174, R211, R228.reuse ;  /* 0x000000e4d3ae7220 */ /* 0x080fe20000400000 */
[----:B------:R-:W-:Y:S02]  /*63b0*/  FMUL R211, R216, R228 ;  /* 0x000000e4d8d37220 */ /* 0x000fe40000400000 */
[-C--:B------:R-:W-:Y:S02]  /*63c0*/  @P0 FMUL R175, R175, R6.reuse ;  /* 0x00000006afaf0220 */ /* 0x080fe40000400000 */
[----:B------:R-:W-:Y:S01]  /*63d0*/  FFMA R211, R92, R211, R20 ;  /* 0x000000d35cd37223 */ /* 0x000fe20000000014 */
[----:B------:R0:W1:Y:S03]  /*63e0*/  F2F.F16.F32 R200, R183 ;  /* 0x000000b700c87304 */ /* 0x0000660000200800 */
[----:B------:R-:W-:-:S05]  /*63f0*/  @P0 FMUL R211, R211, R6 ;  /* 0x00000006d3d30220 */ /* 0x000fca0000400000 */
[----:B------:R2:W-:Y:S01]  /*6400*/  F2F.F16.F32 R202, R175 ;  /* 0x000000af00ca7304 */ /* 0x0005e20000200800 */
[----:B0-----:R-:W-:Y:S01]  /*6410*/  FFMA R183, R103, R174, R31 ;  /* 0x000000ae67b77223 */ /* 0x001fe2000000001f */
[----:B------:R-:W-:-:S03]  /*6420*/  FMUL R174, R213, R228 ;  /* 0x000000e4d5ae7220 */ /* 0x000fc60000400000 */
[----:B------:R-:W-:Y:S01]  /*6430*/  @P0 FMUL R183, R183, R6 ;  /* 0x00000006b7b70220 */ /* 0x000fe20000400000 */
[----:B------:R-:W-:Y:S01]  /*6440*/  FFMA R209, R97, R174, R25 ;  /* 0x000000ae61d17223 */ /* 0x000fe20000000019 */
[-C--:B------:R-:W-:Y:S01]  /*6450*/  FMUL R174, R215, R228.reuse ;  /* 0x000000e4d7ae7220 */ /* 0x080fe20000400000 */
[----:B------:R-:W-:Y:S01]  /*6460*/  F2F.F16.F32 R167, R167 ;  /* 0x000000a700a77304 */ /* 0x000fe20000200800 */
[----:B--2---:R-:W-:Y:S01]  /*6470*/  FMUL R175, R214, R228 ;  /* 0x000000e4d6af7220 */ /* 0x004fe20000400000 */
[----:B------:R-:W-:Y:S01]  /*6480*/  @P0 FMUL R209, R209, R6 ;  /* 0x00000006d1d10220 */ /* 0x000fe20000400000 */
[----:B-1----:R-:W-:Y:S02]  /*6490*/  SHF.L.U32 R200, R200, 0x10, RZ ;  /* 0x00000010c8c87819 */ /* 0x002fe400000006ff */
[----:B------:R-:W-:-:S03]  /*64a0*/  FFMA R207, R98, R175, R26 ;  /* 0x000000af62cf7223 */ /* 0x000fc6000000001a */
[----:B------:R0:W1:Y:S01]  /*64b0*/  F2F.F16.F32 R204, R183 ;  /* 0x000000b700cc7304 */ /* 0x0000620000200800 */
[----:B------:R-:W-:-:S07]  /*64c0*/  @P0 FMUL R207, R207, R6 ;  /* 0x00000006cfcf0220 */ /* 0x000fce0000400000 */
[----:B------:R-:W2:Y:S01]  /*64d0*/  F2F.F16.F32 R163, R163 ;  /* 0x000000a300a37304 */ /* 0x000ea20000200800 */
[----:B0-----:R-:W-:Y:S01]  /*64e0*/  FFMA R183, R99, R174, R27 ;  /* 0x000000ae63b77223 */ /* 0x001fe2000000001b */
[----:B------:R-:W-:-:S04]  /*64f0*/  IMAD.WIDE.U32 R174, R158, 0x10000, RZ ;  /* 0x000100009eae7825 */ /* 0x000fc800078e00ff */
[----:B------:R-:W-:Y:S01]  /*6500*/  @P0 FMUL R183, R183, R6 ;  /* 0x00000006b7b70220 */ /* 0x000fe20000400000 */
[----:B------:R-:W-:Y:S01]  /*6510*/  LOP3.LUT R159, R160, R175, R159, 0xfe, !PT ;  /* 0x000000afa09f7212 */ /* 0x000fe200078efe9f */
[----:B------:R-:W-:Y:S01]  /*6520*/  FMUL R175, R218, R228 ;  /* 0x000000e4daaf7220 */ /* 0x000fe20000400000 */
[----:B------:R-:W-:Y:S01]  /*6530*/  F2F.F16.F32 R165, R165 ;  /* 0x000000a500a57304 */ /* 0x000fe20000200800 */
[----:B------:R-:W-:Y:S01]  /*6540*/  LOP3.LUT R158, R174, R0, RZ, 0xfc, !PT ;  /* 0x00000000ae9e7212 */ /* 0x000fe200078efcff */
[----:B------:R-:W-:Y:S01]  /*6550*/  FMUL R160, R217, R228 ;  /* 0x000000e4d9a07220 */ /* 0x000fe20000400000 */
[----:B------:R-:W-:Y:S01]  /*6560*/  FFMA R213, R94, R175, R22 ;  /* 0x000000af5ed57223 */ /* 0x000fe20000000016 */
[----:B------:R-:W-:Y:S01]  /*6570*/  IMAD.WIDE.U32 R174, R162, 0x10000, RZ ;  /* 0x00010000a2ae7825 */ /* 0x000fe200078e00ff */
[----:B-1----:R-:W-:-:S03]  /*6580*/  SHF.L.U32 R204, R204, 0x10, RZ ;  /* 0x00000010cccc7819 */ /* 0x002fc600000006ff */
[----:B------:R-:W-:Y:S01]  /*6590*/  @P0 FMUL R213, R213, R6 ;  /* 0x00000006d5d50220 */ /* 0x000fe20000400000 */
[----:B------:R-:W-:Y:S01]  /*65a0*/  F2F.F16.F32 R171, R171 ;  /* 0x000000ab00ab7304 */ /* 0x000fe20000200800 */
[----:B------:R-:W-:Y:S02]  /*65b0*/  LOP3.LUT R162, R174, R161, RZ, 0xfc, !PT ;  /* 0x000000a1aea27212 */ /* 0x000fe400078efcff */
[----:B--2---:R-:W-:Y:S01]  /*65c0*/  LOP3.LUT R163, R164, R175, R163, 0xfe, !PT ;  /* 0x000000afa4a37212 */ /* 0x004fe200078efea3 */
[-C--:B------:R-:W-:Y:S01]  /*65d0*/  FMUL R164, R221, R228.reuse ;  /* 0x000000e4dda47220 */ /* 0x080fe20000400000 */
[----:B------:R-:W-:-:S03]  /*65e0*/  FMUL R175, R220, R228 ;  /* 0x000000e4dcaf7220 */ /* 0x000fc60000400000 */
[----:B------:R0:W1:Y:S01]  /*65f0*/  F2F.F16.F32 R208, R183 ;  /* 0x000000b700d07304 */ /* 0x0000620000200800 */
[----:B------:R-:W-:-:S04]  /*6600*/  FFMA R175, R88, R175, R16 ;  /* 0x000000af58af7223 */ /* 0x000fc80000000010 */
[----:B------:R-:W-:-:S03]  /*6610*/  @P0 FMUL R175, R175, R6 ;  /* 0x00000006afaf0220 */ /* 0x000fc60000400000 */
[----:B------:R-:W2:Y:S01]  /*6620*/  F2F.F16.F32 R169, R169 ;  /* 0x000000a900a97304 */ /* 0x000ea20000200800 */
[----:B0-----:R-:W-:-:S05]  /*6630*/  IMAD.WIDE.U32 R182, R166, 0x10000, RZ ;  /* 0x00010000a6b67825 */ /* 0x001fca00078e00ff */
[----:B------:R-:W-:Y:S01]  /*6640*/  LOP3.LUT R161, R168, R183, R167, 0xfe, !PT ;  /* 0x000000b7a8a17212 */ /* 0x000fe200078efea7 */
[----:B------:R-:W-:Y:S01]  /*6650*/  IMAD.WIDE.U32 R166, R170, 0x10000, RZ ;  /* 0x00010000aaa67825 */ /* 0x000fe200078e00ff */
[----:B------:R-:W0:Y:S01]  /*6660*/  F2F.F16.F32 R173, R173 ;  /* 0x000000ad00ad7304 */ /* 0x000e220000200800 */
[----:B-1----:R-:W-:-:S07]  /*6670*/  SHF.L.U32 R208, R208, 0x10, RZ ;  /* 0x00000010d0d07819 */ /* 0x002fce00000006ff */
[----:B------:R1:W-:Y:S08]  /*6680*/  F2F.F16.F32 R206, R209 ;  /* 0x000000d100ce7304 */ /* 0x0003f00000200800 */
[----:B------:R-:W3:Y:S01]  /*6690*/  F2F.F16.F32 R179, R179 ;  /* 0x000000b300b37304 */ /* 0x000ee20000200800 */
[----:B-1----:R-:W-:Y:S01]  /*66a0*/  FFMA R209, R93, R160, R21 ;  /* 0x000000a05dd17223 */ /* 0x002fe20000000015 */
[----:B------:R-:W-:-:S03]  /*66b0*/  FMUL R160, R219, R228 ;  /* 0x000000e4dba07220 */ /* 0x000fc60000400000 */
[----:B------:R-:W-:Y:S01]  /*66c0*/  @P0 FMUL R209, R209, R6 ;  /* 0x00000006d1d10220 */ /* 0x000fe20000400000 */
[----:B------:R-:W-:Y:S01]  /*66d0*/  FFMA R215, R95, R160, R23 ;  /* 0x000000a05fd77223 */ /* 0x000fe20000000017 */
[----:B------:R-:W-:Y:S01]  /*66e0*/  LOP3.LUT R160, R182, R165, RZ, 0xfc, !PT ;  /* 0x000000a5b6a07212 */ /* 0x000fe200078efcff */
[----:B------:R-:W1:Y:S01]  /*66f0*/  F2F.F16.F32 R185, R185 ;  /* 0x000000b900b97304 */ /* 0x000e620000200800 */
[----:B------:R-:W-:Y:S01]  /*6700*/  LOP3.LUT R165, R172, R167, R171, 0xfe, !PT ;  /* 0x000000a7aca57212 */ /* 0x000fe200078efeab */
[----:B------:R-:W-:Y:S01]  /*6710*/  FMUL R167, R222, R228 ;  /* 0x000000e4dea77220 */ /* 0x000fe20000400000 */
[----:B------:R-:W-:-:S04]  /*6720*/  IMAD.WIDE.U32 R170, R176, 0x10000, RZ ;  /* 0x00010000b0aa7825 */ /* 0x000fc800078e00ff */
[-C--:B------:R-:W-:Y:S01]  /*6730*/  FMUL R172, R223, R228.reuse ;  /* 0x000000e4dfac7220 */ /* 0x080fe20000400000 */
[----:B------:R-:W-:Y:S01]  /*6740*/  FMUL R176, R225, R228 ;  /* 0x000000e4e1b07220 */ /* 0x000fe20000400000 */
[----:B------:R-:W-:Y:S01]  /*6750*/  FFMA R183, R90, R167, R18 ;  /* 0x000000a75ab77223 */ /* 0x000fe20000000012 */
[-C--:B------:R-:W-:Y:S01]  /*6760*/  @P0 FMUL R215, R215, R6.reuse ;  /* 0x00000006d7d70220 */ /* 0x080fe20000400000 */
[----:B------:R-:W-:Y:S01]  /*6770*/  F2F.F16.F32 R189, R189 ;  /* 0x000000bd00bd7304 */ /* 0x000fe20000200800 */
[----:B------:R-:W-:Y:S01]  /*6780*/  LOP3.LUT R167, R178, R171, R177, 0xfe, !PT ;  /* 0x000000abb2a77212 */ /* 0x000fe200078efeb1 */
[----:B------:R-:W-:Y:S01]  /*6790*/  @P0 FMUL R183, R183, R6 ;  /* 0x00000006b7b70220 */ /* 0x000fe20000400000 */
[----:B------:R-:W-:-:S05]  /*67a0*/  FMUL R178, R227, R228 ;  /* 0x000000e4e3b27220 */ /* 0x000fca0000400000 */
[----:B------:R4:W-:Y:S08]  /*67b0*/  F2F.F16.F32 R0, R211 ;  /* 0x000000d300007304 */ /* 0x0009f00000200800 */
[----:B------:R-:W5:Y:S01]  /*67c0*/  F2F.F16.F32 R181, R181 ;  /* 0x000000b500b57304 */ /* 0x000f620000200800 */
[----:B----4-:R-:W-:Y:S01]  /*67d0*/  FFMA R211, R89, R164, R17 ;  /* 0x000000a459d37223 */ /* 0x010fe20000000011 */
[----:B--2---:R-:W-:Y:S01]  /*67e0*/  LOP3.LUT R164, R166, R169, RZ, 0xfc, !PT ;  /* 0x000000a9a6a47212 */ /* 0x004fe200078efcff */
[----:B------:R-:W-:Y:S01]  /*67f0*/  IMAD.WIDE.U32 R168, R180, 0x10000, RZ ;  /* 0x00010000b4a87825 */ /* 0x000fe200078e00ff */
[----:B0-----:R-:W-:-:S03]  /*6800*/  LOP3.LUT R166, R170, R173, RZ, 0xfc, !PT ;  /* 0x000000adaaa67212 */ /* 0x001fc600078efcff */
[----:B------:R-:W-:Y:S01]  /*6810*/  FMUL R173, R224, R228 ;  /* 0x000000e4e0ad7220 */ /* 0x000fe20000400000 */
[----:B------:R-:W-:Y:S01]  /*6820*/  SHF.L.U32 R180, R196, 0x10, RZ ;  /* 0x00000010c4b47819 */ /* 0x000fe200000006ff */
[----:B------:R-:W-:Y:S01]  /*6830*/  IMAD.WIDE.U32 R170, R186, 0x10000, RZ ;  /* 0x00010000baaa7825 */ /* 0x000fe200078e00ff */
[----:B------:R-:W-:Y:S01]  /*6840*/  F2F.F16.F32 R191, R191 ;  /* 0x000000bf00bf7304 */ /* 0x000fe20000200800 */
[----:B---3--:R-:W-:Y:S02]  /*6850*/  LOP3.LUT R168, R168, R179, RZ, 0xfc, !PT ;  /* 0x000000b3a8a87212 */ /* 0x008fe400078efcff */
[----:B------:R-:W-:Y:S01]  /*6860*/  FFMA R179, R84, R173, R12 ;  /* 0x000000ad54b37223 */ /* 0x000fe2000000000c */
[----:B------:R-:W-:Y:S01]  /*6870*/  @P0 FMUL R211, R211, R6 ;  /* 0x00000006d3d30220 */ /* 0x000fe20000400000 */
[----:B-1----:R-:W-:Y:S01]  /*6880*/  LOP3.LUT R170, R170, R185, RZ, 0xfc, !PT ;  /* 0x000000b9aaaa7212 */ /* 0x002fe200078efcff */
[----:B------:R-:W-:Y:S01]  /*6890*/  FFMA R185, R85, R176, R13 ;  /* 0x000000b055b97223 */ /* 0x000fe2000000000d */
[----:B------:R-:W-:-:S04]  /*68a0*/  IMAD.WIDE.U32 R176, R194, 0x10000, RZ ;  /* 0x00010000c2b07825 */ /* 0x000fc800078e00ff */
[-C--:B------:R-:W-:Y:S01]  /*68b0*/  @P0 FMUL R179, R179, R6.reuse ;  /* 0x00000006b3b30220 */ /* 0x080fe20000400000 */
[----:B------:R-:W0:Y:S01]  /*68c0*/  F2F.F16.F32 R195, R195 ;  /* 0x000000c300c37304 */ /* 0x000e220000200800 */
[----:B-----5:R-:W-:Y:S01]  /*68d0*/  LOP3.LUT R169, R184, R169, R181, 0xfe, !PT ;  /* 0x000000a9b8a97212 */ /* 0x020fe200078efeb5 */
[----:B------:R-:W-:-:S06]  /*68e0*/  @P0 FMUL R185, R185, R6 ;  /* 0x00000006b9b90220 */ /* 0x000fcc0000400000 */
[----:B------:R1:W-:Y:S01]  /*68f0*/  F2F.F16.F32 R210, R213 ;  /* 0x000000d500d27304 */ /* 0x0003e20000200800 */
[----:B0-----:R-:W-:-:S07]  /*6900*/  LOP3.LUT R177, R180, R177, R195, 0xfe, !PT ;  /* 0x000000b1b4b17212 */ /* 0x001fce00078efec3 */
[----:B------:R0:W-:Y:S01]  /*6910*/  F2F.F16.F32 R212, R183 ;  /* 0x000000b700d47304 */ /* 0x0001e20000200800 */
[----:B-1----:R-:W-:Y:S01]  /*6920*/  FFMA R213, R91, R172, R19 ;  /* 0x000000ac5bd57223 */ /* 0x002fe20000000013 */
[----:B------:R-:W-:Y:S01]  /*6930*/  IMAD.WIDE.U32 R172, R190, 0x10000, RZ ;  /* 0x00010000beac7825 */ /* 0x000fe200078e00ff */
[----:B------:R-:W1:Y:S03]  /*6940*/  @!P2 LDC.64 R180, c[0x0][0x3a0] ;  /* 0x0000e800ffb4ab82 */ /* 0x000e660000000a00 */
[----:B------:R-:W-:Y:S01]  /*6950*/  @P0 FMUL R213, R213, R6 ;  /* 0x00000006d5d50220 */ /* 0x000fe20000400000 */
[----:B------:R-:W-:Y:S01]  /*6960*/  LOP3.LUT R172, R172, R189, RZ, 0xfc, !PT ;  /* 0x000000bdacac7212 */ /* 0x000fe200078efcff */
[----:B------:R-:W2:Y:S01]  /*6970*/  F2F.F16.F32 R187, R187 ;  /* 0x000000bb00bb7304 */ /* 0x000ea20000200800 */
[----:B0-----:R-:W-:Y:S01]  /*6980*/  FMUL R183, R226, R228 ;  /* 0x000000e4e2b77220 */ /* 0x001fe20000400000 */
[----:B------:R-:W-:Y:S01]  /*6990*/  FFMA R189, R87, R178, R15 ;  /* 0x000000b257bd7223 */ /* 0x000fe2000000000f */
[----:B------:R-:W-:-:S02]  /*69a0*/  LOP3.LUT R173, R192, R173, R191, 0xfe, !PT ;  /* 0x000000adc0ad7212 */ /* 0x000fc400078efebf */
[----:B------:R-:W-:Y:S01]  /*69b0*/  FFMA R191, R86, R183, R14 ;  /* 0x000000b756bf7223 */ /* 0x000fe2000000000e */
[-C--:B------:R-:W-:Y:S01]  /*69c0*/  @P0 FMUL R189, R189, R6.reuse ;  /* 0x00000006bdbd0220 */ /* 0x080fe20000400000 */
[----:B------:R-:W-:Y:S01]  /*69d0*/  IMAD.WIDE.U32 R182, R198, 0x10000, RZ ;  /* 0x00010000c6b67825 */ /* 0x000fe200078e00ff */
[----:B------:R-:W0:Y:S03]  /*69e0*/  F2F.F16.F32 R193, R193 ;  /* 0x000000c100c17304 */ /* 0x000e260000200800 */
[----:B------:R-:W-:Y:S01]  /*69f0*/  @P0 FMUL R191, R191, R6 ;  /* 0x00000006bfbf0220 */ /* 0x000fe20000400000 */
[----:B--2---:R-:W-:-:S04]  /*6a00*/  LOP3.LUT R171, R188, R171, R187, 0xfe, !PT ;  /* 0x000000abbcab7212 */ /* 0x004fc800078efebb */
[----:B------:R-:W-:Y:S01]  /*6a10*/  F2F.F16.F32 R209, R209 ;  /* 0x000000d100d17304 */ /* 0x000fe20000200800 */
[----:B------:R-:W-:Y:S01]  /*6a20*/  IMAD.WIDE.U32 R186, R206, 0x10000, RZ ;  /* 0x00010000ceba7825 */ /* 0x000fe200078e00ff */
[----:B0-----:R-:W-:-:S06]  /*6a30*/  LOP3.LUT R176, R176, R193, RZ, 0xfc, !PT ;  /* 0x000000c1b0b07212 */ /* 0x001fcc00078efcff */
[----:B------:R-:W0:Y:S08]  /*6a40*/  F2F.F16.F32 R174, R215 ;  /* 0x000000d700ae7304 */ /* 0x000e300000200800 */
[----:B------:R2:W-:Y:S01]  /*6a50*/  F2F.F16.F32 R190, R179 ;  /* 0x000000b300be7304 */ /* 0x0005e20000200800 */
[----:B0-----:R-:W-:-:S07]  /*6a60*/  SHF.L.U32 R193, R174, 0x10, RZ ;  /* 0x00000010aec17819 */ /* 0x001fce00000006ff */
[----:B------:R-:W-:Y:S01]  /*6a70*/  F2F.F16.F32 R211, R211 ;  /* 0x000000d300d37304 */ /* 0x000fe20000200800 */
[----:B--2---:R-:W0:Y:S07]  /*6a80*/  LDC.64 R178, c[0x0][0x3c8] ;  /* 0x0000f200ffb27b82 */ /* 0x004e2e0000000a00 */
[----:B------:R-:W2:Y:S08]  /*6a90*/  F2F.F16.F32 R197, R197 ;  /* 0x000000c500c57304 */ /* 0x000eb00000200800 */
[----:B------:R-:W3:Y:S01]  /*6aa0*/  F2F.F16.F32 R213, R213 ;  /* 0x000000d500d57304 */ /* 0x000ee20000200800 */
[----:B--2---:R-:W-:-:S07]  /*6ab0*/  LOP3.LUT R182, R182, R197, RZ, 0xfc, !PT ;  /* 0x000000c5b6b67212 */ /* 0x004fce00078efcff */
[----:B------:R2:W4:Y:S01]  /*6ac0*/  F2F.F16.F32 R196, R185 ;  /* 0x000000b900c47304 */ /* 0x0005220000200800 */
[----:B---3--:R-:W-:-:S07]  /*6ad0*/  SHF.L.U32 R213, R213, 0x10, RZ ;  /* 0x00000010d5d57819 */ /* 0x008fce00000006ff */
[----:B------:R3:W5:Y:S01]  /*6ae0*/  F2F.F16.F32 R194, R189 ;  /* 0x000000bd00c27304 */ /* 0x0007620000200800 */
[----:B--2---:R-:W-:-:S04]  /*6af0*/  IMAD.WIDE.U32 R184, R202, 0x10000, RZ ;  /* 0x00010000cab87825 */ /* 0x004fc800078e00ff */
[----:B----4-:R-:W-:-:S03]  /*6b00*/  IMAD.WIDE.U32 R196, R196, 0x10000, RZ ;  /* 0x00010000c4c47825 */ /* 0x010fc600078e00ff */
[----:B------:R-:W2:Y:S01]  /*6b10*/  F2F.F16.F32 R175, R175 ;  /* 0x000000af00af7304 */ /* 0x000ea20000200800 */
[----:B---3--:R-:W-:Y:S01]  /*6b20*/  IMAD.WIDE.U32 R188, R209, 0x10000, RZ ;  /* 0x00010000d1bc7825 */ /* 0x008fe200078e00ff */
[----:B-----5:R-:W-:-:S06]  /*6b30*/  SHF.L.U32 R174, R194, 0x10, RZ ;  /* 0x00000010c2ae7819 */ /* 0x020fcc00000006ff */
[----:B------:R-:W3:Y:S01]  /*6b40*/  F2F.F16.F32 R191, R191 ;  /* 0x000000bf00bf7304 */ /* 0x000ee20000200800 */
[----:B------:R-:W-:Y:S01]  /*6b50*/  LOP3.LUT R189, R193, R189, R210, 0xfe, !PT ;  /* 0x000000bdc1bd7212 */ /* 0x000fe200078efed2 */
[----:B------:R-:W-:Y:S01]  /*6b60*/  IMAD.WIDE.U32 R192, R211, 0x10000, RZ ;  /* 0x00010000d3c07825 */ /* 0x000fe200078e00ff */
[----:B------:R-:W-:Y:S02]  /*6b70*/  LOP3.LUT R188, R188, R0, RZ, 0xfc, !PT ;  /* 0x00000000bcbc7212 */ /* 0x000fe400078efcff */
[----:B------:R-:W4:Y:S01]  /*6b80*/  LDC R0, c[0x0][0x380] ;  /* 0x0000e000ff007b82 */ /* 0x000f220000000800 */
[----:B-1----:R-:W-:Y:S01]  /*6b90*/  @!P2 IMAD.WIDE R194, R5, 0x4, R180 ;  /* 0x0000000405c2a825 */ /* 0x002fe200078e02b4 */
[----:B------:R-:W-:Y:S01]  /*6ba0*/  LOP3.LUT R213, R213, R193, R212, 0xfe, !PT ;  /* 0x000000c1d5d57212 */ /* 0x000fe200078efed4 */
[----:B------:R-:W1:Y:S01]  /*6bb0*/  F2F.F16.F32 R199, R199 ;  /* 0x000000c700c77304 */ /* 0x000e620000200800 */
[----:B--2---:R-:W-:Y:S01]  /*6bc0*/  LOP3.LUT R212, R192, R175, RZ, 0xfc, !PT ;  /* 0x000000afc0d47212 */ /* 0x004fe200078efcff */
[--C-:B0-----:R-:W-:Y:S01]  /*6bd0*/  IMAD.WIDE.U32 R180, R245, 0x8, R178.reuse ;  /* 0x00000008f5b47825 */ /* 0x101fe200078e00b2 */
[----:B------:R0:W-:Y:S03]  /*6be0*/  @!P2 STG.E desc[UR4][R194.64], R228 ;  /* 0x000000e4c200a986 */ /* 0x0001e6000c101904 */
[----:B------:R-:W-:Y:S01]  /*6bf0*/  IMAD.WIDE.U32 R244, R244, 0x8, R178 ;  /* 0x00000008f4f47825 */ /* 0x000fe200078e00b2 */
[----:B---3--:R-:W-:Y:S01]  /*6c00*/  LOP3.LUT R175, R174, R197, R191, 0xfe, !PT ;  /* 0x000000c5aeaf7212 */ /* 0x008fe200078efebf */
[----:B------:R-:W2:Y:S01]  /*6c10*/  F2F.F16.F32 R201, R201 ;  /* 0x000000c900c97304 */ /* 0x000ea20000200800 */
[----:B------:R-:W-:Y:S01]  /*6c20*/  LOP3.LUT R174, R196, R190, RZ, 0xfc, !PT ;  /* 0x000000bec4ae7212 */ /* 0x000fe200078efcff */
[--C-:B------:R-:W-:Y:S01]  /*6c30*/  IMAD.WIDE.U32 R190, R243, 0x8, R178.reuse ;  /* 0x00000008f3be7825 */ /* 0x100fe200078e00b2 */
[----:B------:R3:W-:Y:S03]  /*6c40*/  STG.E.64 desc[UR4][R180.64], R10 ;  /* 0x0000000ab4007986 */ /* 0x0007e6000c101b04 */
[----:B------:R-:W-:Y:S01]  /*6c50*/  IMAD.WIDE.U32 R242, R242, 0x8, R178 ;  /* 0x00000008f2f27825 */ /* 0x000fe200078e00b2 */
[----:B------:R3:W-:Y:S01]  /*6c60*/  STG.E.64 desc[UR4][R180.64+0x100], R156 ;  /* 0x0001009cb4007986 */ /* 0x0007e2000c101b04 */
[----:B------:R-:W5:Y:S01]  /*6c70*/  F2F.F16.F32 R203, R203 ;  /* 0x000000cb00cb7304 */ /* 0x000f620000200800 */
[----:B-1----:R-:W-:Y:S01]  /*6c80*/  LOP3.LUT R183, R200, R183, R199, 0xfe, !PT ;  /* 0x000000b7c8b77212 */ /* 0x002fe200078efec7 */
[----:B------:R-:W-:Y:S01]  /*6c90*/  IMAD.WIDE.U32 R192, R241, 0x8, R178 ;  /* 0x00000008f1c07825 */ /* 0x000fe200078e00b2 */
[----:B------:R3:W-:Y:S01]  /*6ca0*/  STG.E.64 desc[UR4][R244.64], R8 ;  /* 0x00000008f4007986 */ /* 0x0007e2000c101b04 */
[----:B----4-:R-:W-:-:S02]  /*6cb0*/  LEA R5, R0, R5, 0x2 ;  /* 0x0000000500057211 */ /* 0x010fc400078e10ff */
[--C-:B------:R-:W-:Y:S01]  /*6cc0*/  IMAD.WIDE.U32 R240, R240, 0x8, R178.reuse ;  /* 0x00000008f0f07825 */ /* 0x100fe200078e00b2 */
[----:B------:R3:W-:Y:S01]  /*6cd0*/  STG.E.64 desc[UR4][R190.64], R158 ;  /* 0x0000009ebe007986 */ /* 0x0007e2000c101b04 */
[----:B------:R-:W1:Y:S01]  /*6ce0*/  F2F.F16.F32 R205, R205 ;  /* 0x000000cd00cd7304 */ /* 0x000e620000200800 */
[----:B--2---:R-:W-:Y:S01]  /*6cf0*/  LOP3.LUT R184, R184, R201, RZ, 0xfc, !PT ;  /* 0x000000c9b8b87212 */ /* 0x004fe200078efcff */
[--C-:B------:R-:W-:Y:S01]  /*6d00*/  IMAD.WIDE.U32 R196, R239, 0x8, R178.reuse ;  /* 0x00000008efc47825 */ /* 0x100fe200078e00b2 */
[----:B------:R3:W-:Y:S01]  /*6d10*/  STG.E.64 desc[UR4][R242.64], R162 ;  /* 0x000000a2f2007986 */ /* 0x0007e2000c101b04 */
[----:B------:R-:W-:Y:S02]  /*6d20*/  ISETP.GE.AND P1, PT, R5, UR13, PT ;  /* 0x0000000d05007c0c */ /* 0x000fe4000bf26270 */
[----:B------:R-:W-:Y:S01]  /*6d30*/  IMAD.WIDE.U32 R238, R238, 0x8, R178 ;  /* 0x00000008eeee7825 */ /* 0x000fe200078e00b2 */
[----:B------:R3:W-:Y:S01]  /*6d40*/  STG.E.64 desc[UR4][R192.64], R160 ;  /* 0x000000a0c0007986 */ /* 0x0007e2000c101b04 */
[----:B------:R-:W2:Y:S01]  /*6d50*/  F2F.F16.F32 R207, R207 ;  /* 0x000000cf00cf7304 */ /* 0x000ea20000200800 */
        /* <DEDUP_REMOVED lines=25> */
.L_x_9059:
[----:B------:R-:W-:Y:S05]  /*6ef0*/  BSYNC B0 ;  /* 0x0000000000007941 */ /* 0x000fea0003800000 */
.L_x_9058:
        /* <DEDUP_REMOVED lines=15> */
.L_x_9101:
        /* <DEDUP_REMOVED lines=26> */
.L_x_9104:
[----:B------:R-:W-:Y:S02]  /*7190*/  ISETP.NE.AND P1, PT, R7, RZ, PT ;  /* 0x000000ff0700720c */ /* 0x000fe40003f25270 */
[----:B-1----:R-:W-:-:S11]  /*71a0*/  FMNMX R5, R3, R2, !PT ;  /* 0x0000000203057209 */ /* 0x002fd60007800000 */
[----:B------:R-:W-:Y:S05]  /*71b0*/  @P1 BRA `(.L_x_9067) ;  /* 0x0000000000081947 */ /* 0x000fea0003800000 */
[----:B0-----:R-:W0:Y:S02]  /*71c0*/  LDC.64 R2, c[0x0][0x3f8] ;  /* 0x0000fe00ff027b82 */ /* 0x001e240000000a00 */
[----:B0-----:R1:W-:Y:S02]  /*71d0*/  REDG.E.MAX.S32.STRONG.GPU desc[UR4][R2.64], R5 ;  /* 0x000000050200798e */ /* 0x0013e4000d12e304 */
.L_x_9067:
[----:B------:R-:W-:Y:S05]  /*71e0*/  BSYNC B0 ;  /* 0x0000000000007941 */ /* 0x000fea0003800000 */
.L_x_9065:
        /* <DEDUP_REMOVED lines=11> */
[----:B0123--:R-:W-:Y:S05]  /*72a0*/  CALL.REL.NOINC `($__internal_142_$__cuda_sm20_rcp_rn_f32_slowpath) ;  /* 0x0000001c007c7944 */ /* 0x00ffea0003c00000 */
[----:B------:R-:W-:Y:S01]  /*72b0*/  MOV R5, R0 ;  /* 0x0000000000057202 */ /* 0x000fe20000000f00 */
[----:B------:R-:W-:Y:S06]  /*72c0*/  BRA `(.L_x_9070) ;  /* 0x0000000000107947 */ /* 0x000fec0003800000 */
.L_x_9069:
[----:B-1----:R-:W1:Y:S02]  /*72d0*/  MUFU.RCP R5, R6 ;  /* 0x0000000600057308 */ /* 0x002e640000001000 */
[----:B-1----:R-:W-:-:S04]  /*72e0*/  FFMA R0, R5, R6, -1 ;  /* 0xbf80000005007423 */ /* 0x002fc80000000006 */
[----:B------:R-:W-:-:S04]  /*72f0*/  FADD.FTZ R0, -R0, -RZ ;  /* 0x800000ff00007221 */ /* 0x000fc80000010100 */
[----:B------:R-:W-:-:S07]  /*7300*/  FFMA R5, R5, R0, R5 ;  /* 0x0000000005057223 */ /* 0x000fce0000000005 */
.L_x_9070:
[----:B0-----:R-:W0:Y:S02]  /*7310*/  LDC.64 R2, c[0x0][0x3f0] ;  /* 0x0000fc00ff027b82 */ /* 0x001e240000000a00 */
[----:B0-----:R-:W-:Y:S01]  /*7320*/  STG.E desc[UR4][R2.64], R5 ;  /* 0x0000000502007986 */ /* 0x001fe2000c101904 */
[----:B------:R-:W-:Y:S05]  /*7330*/  EXIT ;  /* 0x000000000000794d */ /* 0x000fea0003800000 */
.L_x_9061:
[----:B------:R-:W-:Y:S01]  /*7340*/  HFMA2 R9, -RZ, RZ, 0, 5.9604644775390625e-08 ;  /* 0x00000001ff097431 */ /* 0x000fe200000001ff */
[----:B------:R-:W-:Y:S01]  /*7350*/  BSSY B1, `(.L_x_9071) ;  /* 0x0000006000017945 */ /* 0x000fe20003800000 */
[----:B------:R-:W-:Y:S02]  /*7360*/  MOV R10, 0x1f ;  /* 0x0000001f000a7802 */ /* 0x000fe40000000f00 */
[----:B------:R-:W-:-:S07]  /*7370*/  MOV R11, 0xffffffff ;  /* 0xffffffff000b7802 */ /* 0x000fce0000000f00 */
[----:B------:R-:W-:Y:S05]  /*7380*/  WARPSYNC.COLLECTIVE R11, `(.L_x_9072) ;  /* 0x000000000b087348 */ /* 0x000fea0003c00000 */
[----:B------:R0:W1:Y:S02]  /*7390*/  SHFL.BFLY P0, R228, R8, R9, R10 ;  /* 0x0c00000908e47389 */ /* 0x000064000000000a */
[----:B01----:R-:W-:Y:S05]  /*73a0*/  ENDCOLLECTIVE ;  /* 0x000000000000791b */ /* 0x003fea0003800000 */
.L_x_9072:
[----:B------:R-:W-:Y:S05]  /*73b0*/  BSYNC B1 ;  /* 0x0000000000017941 */ /* 0x000fea0003800000 */
.L_x_9071:
[----:B------:R-:W-:Y:S02]  /*73c0*/  HFMA2 R9, -RZ, RZ, 0, 1.1920928955078125e-07 ;  /* 0x00000002ff097431 */ /* 0x000fe400000001ff */
[----:B------:R-:W-:Y:S01]  /*73d0*/  FADD R8, R8, R228 ;  /* 0x000000e408087221 */ /* 0x000fe20000000000 */
[----:B------:R-:W-:Y:S02]  /*73e0*/  MOV R10, 0x1f ;  /* 0x0000001f000a7802 */ /* 0x000fe40000000f00 */
[----:B------:R-:W-:-:S07]  /*73f0*/  MOV R11, 0xffffffff ;  /* 0xffffffff000b7802 */ /* 0x000fce0000000f00 */
[----:B------:R-:W-:Y:S05]  /*7400*/  WARPSYNC.COLLECTIVE R11, `(.L_x_9073) ;  /* 0x000000000b087348 */ /* 0x000fea0003c00000 */
[----:B------:R0:W1:Y:S02]  /*7410*/  SHFL.BFLY P0, R228, R8, R9, R10 ;  /* 0x0c00000908e47389 */ /* 0x000064000000000a */
[----:B01----:R-:W-:Y:S05]  /*7420*/  ENDCOLLECTIVE ;  /* 0x000000000000791b */ /* 0x003fea0003800000 */
.L_x_9073:
[----:B------:R-:W-:Y:S02]  /*7430*/  HFMA2 R9, -RZ, RZ, 0, 2.384185791015625e-07 ;  /* 0x00000004ff097431 */ /* 0x000fe400000001ff */
[----:B------:R-:W-:-:S05]  /*7440*/  FADD R247, R8, R228 ;  /* 0x000000e408f77221 */ /* 0x000fca0000000000 */
[----:B------:R-:W-:-:S07]  /*7450*/  MOV R8, R247 ;  /* 0x000000f700087202 */ /* 0x000fce0000000f00 */
[----:B------:R-:W-:Y:S05]  /*7460*/  WARPSYNC.COLLECTIVE R11, `(.L_x_9074) ;  /* 0x000000000b087348 */ /* 0x000fea0003c00000 */
[----:B------:R0:W1:Y:S02]  /*7470*/  SHFL.BFLY P0, R228, R8, R9, R10 ;  /* 0x0c00000908e47389 */ /* 0x000064000000000a */
[----:B01----:R-:W-:Y:S05]  /*7480*/  ENDCOLLECTIVE ;  /* 0x000000000000791b */ /* 0x003fea0003800000 */
.L_x_9074:
[----:B------:R-:W-:Y:S02]  /*7490*/  HFMA2 R9, -RZ, RZ, 0, 4.76837158203125e-07 ;  /* 0x00000008ff097431 */ /* 0x000fe400000001ff */
[----:B------:R-:W-:-:S05]  /*74a0*/  FADD R248, R247, R228 ;  /* 0x000000e4f7f87221 */ /* 0x000fca0000000000 */
[----:B------:R-:W-:-:S07]  /*74b0*/  MOV R8, R248 ;  /* 0x000000f800087202 */ /* 0x000fce0000000f00 */
[----:B------:R-:W-:Y:S05]  /*74c0*/  WARPSYNC.COLLECTIVE R11, `(.L_x_9075) ;  /* 0x000000000b087348 */ /* 0x000fea0003c00000 */
[----:B------:R0:W1:Y:S02]  /*74d0*/  SHFL.BFLY P0, R228, R8, R9, R10 ;  /* 0x0c00000908e47389 */ /* 0x000064000000000a */
[----:B01----:R-:W-:Y:S05]  /*74e0*/  ENDCOLLECTIVE ;  /* 0x000000000000791b */ /* 0x003fea0003800000 */
.L_x_9075:
[----:B------:R-:W-:Y:S02]  /*74f0*/  HFMA2 R9, -RZ, RZ, 0, 9.5367431640625e-07 ;  /* 0x00000010ff097431 */ /* 0x000fe400000001ff */
[----:B------:R-:W-:-:S05]  /*7500*/  FADD R249, R248, R228 ;  /* 0x000000e4f8f97221 */ /* 0x000fca0000000000 */
[----:B------:R-:W-:-:S07]  /*7510*/  MOV R8, R249 ;  /* 0x000000f900087202 */ /* 0x000fce0000000f00 */
[----:B------:R-:W-:Y:S05]  /*7520*/  WARPSYNC.COLLECTIVE R11, `(.L_x_9076) ;  /* 0x000000000b087348 */ /* 0x000fea0003c00000 */
[----:B------:R0:W1:Y:S02]  /*7530*/  SHFL.BFLY P0, R228, R8, R9, R10 ;  /* 0x0c00000908e47389 */ /* 0x000064000000000a */
[----:B01----:R-:W-:Y:S05]  /*7540*/  ENDCOLLECTIVE ;  /* 0x000000000000791b */ /* 0x003fea0003800000 */
.L_x_9076:
        /* <DEDUP_REMOVED lines=150> */
.L_x_9077:
[----:B------:R-:W-:Y:S02]  /*7eb0*/  HFMA2 R9, -RZ, RZ, 0, 1.1920928955078125e-07 ;  /* 0x00000002ff097431 */ /* 0x000fe400000001ff */
[----:B------:R-:W-:-:S05]  /*7ec0*/  FADD R84, R8, R228 ;  /* 0x000000e408547221 */ /* 0x000fca0000000000 */
[----:B------:R-:W-:-:S07]  /*7ed0*/  MOV R8, R84 ;  /* 0x0000005400087202 */ /* 0x000fce0000000f00 */
[----:B------:R-:W-:Y:S05]  /*7ee0*/  WARPSYNC.COLLECTIVE R11, `(.L_x_9078) ;  /* 0x000000000b087348 */ /* 0x000fea0003c00000 */
[----:B------:R0:W1:Y:S02]  /*7ef0*/  SHFL.BFLY P0, R228, R8, R9, R10 ;  /* 0x0c00000908e47389 */ /* 0x000064000000000a */
[----:B01----:R-:W-:Y:S05]  /*7f00*/  ENDCOLLECTIVE ;  /* 0x000000000000791b */ /* 0x003fea0003800000 */
.L_x_9078:
[----:B------:R-:W-:Y:S02]  /*7f10*/  HFMA2 R9, -RZ, RZ, 0, 2.384185791015625e-07 ;  /* 0x00000004ff097431 */ /* 0x000fe400000001ff */
[----:B------:R-:W-:-:S05]  /*7f20*/  FADD R247, R84, R228 ;  /* 0x000000e454f77221 */ /* 0x000fca0000000000 */
[----:B------:R-:W-:-:S07]  /*7f30*/  MOV R8, R247 ;  /* 0x000000f700087202 */ /* 0x000fce0000000f00 */
[----:B------:R-:W-:Y:S05]  /*7f40*/  WARPSYNC.COLLECTIVE R11, `(.L_x_9079) ;  /* 0x000000000b087348 */ /* 0x000fea0003c00000 */
[----:B------:R0:W1:Y:S02]  /*7f50*/  SHFL.BFLY P0, R228, R8, R9, R10 ;  /* 0x0c00000908e47389 */ /* 0x000064000000000a */
[----:B01----:R-:W-:Y:S05]  /*7f60*/  ENDCOLLECTIVE ;  /* 0x000000000000791b */ /* 0x003fea0003800000 */
.L_x_9079:
[----:B------:R-:W-:Y:S02]  /*7f70*/  HFMA2 R9, -RZ, RZ, 0, 4.76837158203125e-07 ;  /* 0x00000008ff097431 */ /* 0x000fe400000001ff */
[----:B------:R-:W-:-:S05]  /*7f80*/  FADD R248, R247, R228 ;  /* 0x000000e4f7f87221 */ /* 0x000fca0000000000 */
[----:B------:R-:W-:-:S07]  /*7f90*/  MOV R8, R248 ;  /* 0x000000f800087202 */ /* 0x000fce0000000f00 */
[----:B------:R-:W-:Y:S05]  /*7fa0*/  WARPSYNC.COLLECTIVE R11, `(.L_x_9080) ;  /* 0x000000000b087348 */ /* 0x000fea0003c00000 */
[----:B------:R0:W1:Y:S02]  /*7fb0*/  SHFL.BFLY P0, R228, R8, R9, R10 ;  /* 0x0c00000908e47389 */ /* 0x000064000000000a */
[----:B01----:R-:W-:Y:S05]  /*7fc0*/  ENDCOLLECTIVE ;  /* 0x000000000000791b */ /* 0x003fea0003800000 */
.L_x_9080:
[----:B------:R-:W-:Y:S02]  /*7fd0*/  HFMA2 R9, -RZ, RZ, 0, 9.5367431640625e-07 ;  /* 0x00000010ff097431 */ /* 0x000fe400000001ff */
[----:B------:R-:W-:-:S05]  /*7fe0*/  FADD R249, R248, R228 ;  /* 0x000000e4f8f97221 */ /* 0x000fca0000000000 */
[----:B------:R-:W-:-:S07]  /*7ff0*/  MOV R8, R249 ;  /* 0x000000f900087202 */ /* 0x000fce0000000f00 */
[----:B------:R-:W-:Y:S05]  /*8000*/  WARPSYNC.COLLECTIVE R11, `(.L_x_9081) ;  /* 0x000000000b087348 */ /* 0x000fea0003c00000 */
[----:B------:R0:W1:Y:S02]  /*8010*/  SHFL.BFLY P0, R228, R8, R9, R10 ;  /* 0x0c00000908e47389 */ /* 0x000064000000000a */
[----:B01----:R-:W-:Y:S05]  /*8020*/  ENDCOLLECTIVE ;  /* 0x000000000000791b */ /* 0x003fea0003800000 */
.L_x_9081:
[----:B------:R-:W-:Y:S05]  /*8030*/  BRA `(.L_x_9082) ;  /* 0xffffff9c00dc7947 */ /* 0x000fea000383ffff */
.L_x_9063:
[----:B------:R-:W-:Y:S01]  /*8040*/  HFMA2 R10, -RZ, RZ, 0, 1.847743988037109375e-06 ;  /* 0x0000001fff0a7431 */ /* 0x000fe200000001ff */
[----:B------:R-:W-:Y:S01]  /*8050*/  BSSY B1, `(.L_x_9083) ;  /* 0x0000006000017945 */ /* 0x000fe20003800000 */
[----:B------:R-:W-:Y:S02]  /*8060*/  MOV R9, 0x1 ;  /* 0x0000000100097802 */ /* 0x000fe40000000f00 */
[----:B------:R-:W-:-:S07]  /*8070*/  MOV R11, 0xffffffff ;  /* 0xffffffff000b7802 */ /* 0x000fce0000000f00 */
[----:B------:R-:W-:Y:S05]  /*8080*/  WARPSYNC.COLLECTIVE R11, `(.L_x_9084) ;  /* 0x000000000b087348 */ /* 0x000fea0003c00000 */
[----:B------:R0:W1:Y:S02]  /*8090*/  SHFL.BFLY P0, R228, R8, R9, R10 ;  /* 0x0c00000908e47389 */ /* 0x000064000000000a */
[----:B01----:R-:W-:Y:S05]  /*80a0*/  ENDCOLLECTIVE ;  /* 0x000000000000791b */ /* 0x003fea0003800000 */
.L_x_9084:
[----:B------:R-:W-:Y:S05]  /*80b0*/  BSYNC B1 ;  /* 0x0000000000017941 */ /* 0x000fea0003800000 */
.L_x_9083:
[----:B------:R-:W-:Y:S02]  /*80c0*/  HFMA2 R9, -RZ, RZ, 0, 1.1920928955078125e-07 ;  /* 0x00000002ff097431 */ /* 0x000fe400000001ff */
[----:B------:R-:W-:Y:S01]  /*80d0*/  FADD R8, R8, R228 ;  /* 0x000000e408087221 */ /* 0x000fe20000000000 */
[----:B------:R-:W-:Y:S02]  /*80e0*/  MOV R10, 0x1f ;  /* 0x0000001f000a7802 */ /* 0x000fe40000000f00 */
[----:B------:R-:W-:-:S07]  /*80f0*/  MOV R11, 0xffffffff ;  /* 0xffffffff000b7802 */ /* 0x000fce0000000f00 */
[----:B------:R-:W-:Y:S05]  /*8100*/  WARPSYNC.COLLECTIVE R11, `(.L_x_9085) ;  /* 0x000000000b087348 */ /* 0x000fea0003c00000 */
[----:B------:R0:W1:Y:S02]  /*8110*/  SHFL.BFLY P0, R228, R8, R9, R10 ;  /* 0x0c00000908e47389 */ /* 0x000064000000000a */
[----:B01----:R-:W-:Y:S05]  /*8120*/  ENDCOLLECTIVE ;  /* 0x000000000000791b */ /* 0x003fea0003800000 */
.L_x_9085:
[----:B------:R-:W-:Y:S02]  /*8130*/  HFMA2 R9, -RZ, RZ, 0, 2.384185791015625e-07 ;  /* 0x00000004ff097431 */ /* 0x000fe400000001ff */
[----:B------:R-:W-:-:S05]  /*8140*/  FADD R246, R8, R228 ;  /* 0x000000e408f67221 */ /* 0x000fca0000000000 */
[----:B------:R-:W-:-:S07]  /*8150*/  MOV R8, R246 ;  /* 0x000000f600087202 */ /* 0x000fce0000000f00 */
[----:B------:R-:W-:Y:S05]  /*8160*/  WARPSYNC.COLLECTIVE R11, `(.L_x_9086) ;  /* 0x000000000b087348 */ /* 0x000fea0003c00000 */
[----:B------:R0:W1:Y:S02]  /*8170*/  SHFL.BFLY P0, R228, R8, R9, R10 ;  /* 0x0c00000908e47389 */ /* 0x000064000000000a */
[----:B01----:R-:W-:Y:S05]  /*8180*/  ENDCOLLECTIVE ;  /* 0x000000000000791b */ /* 0x003fea0003800000 */
.L_x_9086:
[----:B------:R-:W-:Y:S02]  /*8190*/  HFMA2 R9, -RZ, RZ, 0, 4.76837158203125e-07 ;  /* 0x00000008ff097431 */ /* 0x000fe400000001ff */
[----:B------:R-:W-:-:S05]  /*81a0*/  FADD R247, R246, R228 ;  /* 0x000000e4f6f77221 */ /* 0x000fca0000000000 */
[----:B------:R-:W-:-:S07]  /*81b0*/  MOV R8, R247 ;  /* 0x000000f700087202 */ /* 0x000fce0000000f00 */
[----:B------:R-:W-:Y:S05]  /*81c0*/  WARPSYNC.COLLECTIVE R11, `(.L_x_9087) ;  /* 0x000000000b087348 */ /* 0x000fea0003c00000 */
[----:B------:R0:W1:Y:S02]  /*81d0*/  SHFL.BFLY P0, R228, R8, R9, R10 ;  /* 0x0c00000908e47389 */ /* 0x000064000000000a */
[----:B01----:R-:W-:Y:S05]  /*81e0*/  ENDCOLLECTIVE ;  /* 0x000000000000791b */ /* 0x003fea0003800000 */
.L_x_9087:
[----:B------:R-:W-:Y:S02]  /*81f0*/  HFMA2 R9, -RZ, RZ, 0, 9.5367431640625e-07 ;  /* 0x00000010ff097431 */ /* 0x000fe400000001ff */
[----:B------:R-:W-:-:S05]  /*8200*/  FADD R248, R247, R228 ;  /* 0x000000e4f7f87221 */ /* 0x000fca0000000000 */
[----:B------:R-:W-:-:S07]  /*8210*/  MOV R8, R248 ;  /* 0x000000f800087202 */ /* 0x000fce0000000f00 */
[----:B------:R-:W-:Y:S05]  /*8220*/  WARPSYNC.COLLECTIVE R11, `(.L_x_9088) ;  /* 0x000000000b087348 */ /* 0x000fea0003c00000 */
[----:B------:R0:W1:Y:S02]  /*8230*/  SHFL.BFLY P0, R228, R8, R9, R10 ;  /* 0x0c00000908e47389 */ /* 0x000064000000000a */
[----:B01----:R-:W-:Y:S05]  /*8240*/  ENDCOLLECTIVE ;  /* 0x000000000000791b */ /* 0x003fea0003800000 */
.L_x_9088:
        /* <DEDUP_REMOVED lines=150> */
.L_x_9089:
[----:B------:R-:W-:Y:S02]  /*8bb0*/  HFMA2 R9, -RZ, RZ, 0, 1.1920928955078125e-07 ;  /* 0x00000002ff097431 */ /* 0x000fe400000001ff */
[----:B------:R-:W-:-:S05]  /*8bc0*/  FADD R246, R8, R228 ;  /* 0x000000e408f67221 */ /* 0x000fca0000000000 */
[----:B------:R-:W-:-:S07]  /*8bd0*/  MOV R8, R246 ;  /* 0x000000f600087202 */ /* 0x000fce0000000f00 */
[----:B------:R-:W-:Y:S05]  /*8be0*/  WARPSYNC.COLLECTIVE R11, `(.L_x_9090) ;  /* 0x000000000b087348 */ /* 0x000fea0003c00000 */
[----:B------:R0:W1:Y:S02]  /*8bf0*/  SHFL.BFLY P0, R228, R8, R9, R10 ;  /* 0x0c00000908e47389 */ /* 0x000064000000000a */
[----:B01----:R-:W-:Y:S05]  /*8c00*/  ENDCOLLECTIVE ;  /* 0x000000000000791b */ /* 0x003fea0003800000 */
.L_x_9090:
[----:B------:R-:W-:Y:S02]  /*8c10*/  HFMA2 R9, -RZ, RZ, 0, 2.384185791015625e-07 ;  /* 0x00000004ff097431 */ /* 0x000fe400000001ff */
[----:B------:R-:W-:-:S05]  /*8c20*/  FADD R247, R246, R228 ;  /* 0x000000e4f6f77221 */ /* 0x000fca0000000000 */
[----:B------:R-:W-:-:S07]  /*8c30*/  MOV R8, R247 ;  /* 0x000000f700087202 */ /* 0x000fce0000000f00 */
[----:B------:R-:W-:Y:S05]  /*8c40*/  WARPSYNC.COLLECTIVE R11, `(.L_x_9091) ;  /* 0x000000000b087348 */ /* 0x000fea0003c00000 */
[----:B------:R0:W1:Y:S02]  /*8c50*/  SHFL.BFLY P0, R228, R8, R9, R10 ;  /* 0x0c00000908e47389 */ /* 0x000064000000000a */
[----:B01----:R-:W-:Y:S05]  /*8c60*/  ENDCOLLECTIVE ;  /* 0x000000000000791b */ /* 0x003fea0003800000 */
.L_x_9091:
[----:B------:R-:W-:Y:S02]  /*8c70*/  HFMA2 R9, -RZ, RZ, 0, 4.76837158203125e-07 ;  /* 0x00000008ff097431 */ /* 0x000fe400000001ff */
[----:B------:R-:W-:-:S05]  /*8c80*/  FADD R248, R247, R228 ;  /* 0x000000e4f7f87221 */ /* 0x000fca0000000000 */
[----:B------:R-:W-:-:S07]  /*8c90*/  MOV R8, R248 ;  /* 0x000000f800087202 */ /* 0x000fce0000000f00 */
[----:B------:R-:W-:Y:S05]  /*8ca0*/  WARPSYNC.COLLECTIVE R11, `(.L_x_9092) ;  /* 0x000000000b087348 */ /* 0x000fea0003c00000 */
[----:B------:R0:W1:Y:S02]  /*8cb0*/  SHFL.BFLY P0, R228, R8, R9, R10 ;  /* 0x0c00000908e47389 */ /* 0x000064000000000a */
[----:B01----:R-:W-:Y:S05]  /*8cc0*/  ENDCOLLECTIVE ;  /* 0x000000000000791b */ /* 0x003fea0003800000 */
.L_x_9092:
[----:B------:R-:W-:Y:S02]  /*8cd0*/  HFMA2 R9, -RZ, RZ, 0, 9.5367431640625e-07 ;  /* 0x00000010ff097431 */ /* 0x000fe400000001ff */
[----:B------:R-:W-:-:S05]  /*8ce0*/  FADD R249, R248, R228 ;  /* 0x000000e4f8f97221 */ /* 0x000fca0000000000 */
[----:B------:R-:W-:-:S07]  /*8cf0*/  MOV R8, R249 ;  /* 0x000000f900087202 */ /* 0x000fce0000000f00 */
[----:B------:R-:W-:Y:S05]  /*8d00*/  WARPSYNC.COLLECTIVE R11, `(.L_x_9093) ;  /* 0x000000000b087348 */ /* 0x000fea0003c00000 */
[----:B------:R0:W1:Y:S02]  /*8d10*/  SHFL.BFLY P0, R228, R8, R9, R10 ;  /* 0x0c00000908e47389 */ /* 0x000064000000000a */
[----:B01----:R-:W-:Y:S05]  /*8d20*/  ENDCOLLECTIVE ;  /* 0x000000000000791b */ /* 0x003fea0003800000 */
.L_x_9093:
[----:B------:R-:W-:Y:S05]  /*8d30*/  BRA `(.L_x_9094) ;  /* 0xffffffc400f07947 */ /* 0x000fea000383ffff */
.L_x_9066:
        /* <DEDUP_REMOVED lines=8> */
.L_x_9096:
[----:B------:R-:W-:Y:S05]  /*8dc0*/  BSYNC B0 ;  /* 0x0000000000007941 */ /* 0x000fea0003800000 */
.L_x_9095:
        /* <DEDUP_REMOVED lines=8> */
.L_x_9097:
[----:B------:R-:W-:Y:S01]  /*8e50*/  HFMA2 R12, -RZ, RZ, 0, 2.384185791015625e-07 ;  /* 0x00000004ff0c7431 */ /* 0x000fe200000001ff */
[----:B------:R-:W-:-:S04]  /*8e60*/  MOV R5, R10 ;  /* 0x0000000a00057202 */ /* 0x000fc80000000f00 */
[----:B------:R-:W-:-:S04]  /*8e70*/  FMNMX R5, R0, R5, !PT ;  /* 0x0000000500057209 */ /* 0x000fc80007800000 */
[----:B------:R-:W-:-:S07]  /*8e80*/  MOV R0, R5 ;  /* 0x0000000500007202 */ /* 0x000fce0000000f00 */
[----:B------:R-:W-:Y:S05]  /*8e90*/  WARPSYNC.COLLECTIVE R11, `(.L_x_9098) ;  /* 0x000000000b087348 */ /* 0x000fea0003c00000 */
[----:B------:R0:W1:Y:S02]  /*8ea0*/  SHFL.DOWN P1, R10, R0, R12, R13 ;  /* 0x0800000c000a7389 */ /* 0x000064000002000d */
[----:B01----:R-:W-:Y:S05]  /*8eb0*/  ENDCOLLECTIVE ;  /* 0x000000000000791b */ /* 0x003fea0003800000 */
.L_x_9098:
[----:B------:R-:W-:Y:S01]  /*8ec0*/  HFMA2 R12, -RZ, RZ, 0, 1.1920928955078125e-07 ;  /* 0x00000002ff0c7431 */ /* 0x000fe200000001ff */
[----:B------:R-:W-:-:S04]  /*8ed0*/  MOV R8, R10 ;  /* 0x0000000a00087202 */ /* 0x000fc80000000f00 */
[----:B------:R-:W-:-:S04]  /*8ee0*/  FMNMX R8, R5, R8, !PT ;  /* 0x0000000805087209 */ /* 0x000fc80007800000 */
[----:B------:R-:W-:-:S07]  /*8ef0*/  MOV R0, R8 ;  /* 0x0000000800007202 */ /* 0x000fce0000000f00 */
[----:B------:R-:W-:Y:S05]  /*8f00*/  WARPSYNC.COLLECTIVE R11, `(.L_x_9099) ;  /* 0x000000000b087348 */ /* 0x000fea0003c00000 */
[----:B------:R0:W1:Y:S02]  /*8f10*/  SHFL.DOWN P1, R10, R0, R12, R13 ;  /* 0x0800000c000a7389 */ /* 0x000064000002000d */
[----:B01----:R-:W-:Y:S05]  /*8f20*/  ENDCOLLECTIVE ;  /* 0x000000000000791b */ /* 0x003fea0003800000 */
.L_x_9099:
[----:B------:R-:W-:Y:S01]  /*8f30*/  HFMA2 R12, -RZ, RZ, 0, 5.9604644775390625e-08 ;  /* 0x00000001ff0c7431 */ /* 0x000fe200000001ff */
[----:B------:R-:W-:-:S04]  /*8f40*/  MOV R9, R10 ;  /* 0x0000000a00097202 */ /* 0x000fc80000000f00 */
[----:B------:R-:W-:-:S04]  /*8f50*/  FMNMX R9, R8, R9, !PT ;  /* 0x0000000908097209 */ /* 0x000fc80007800000 */
[----:B------:R-:W-:-:S07]  /*8f60*/  MOV R0, R9 ;  /* 0x0000000900007202 */ /* 0x000fce0000000f00 */
[----:B------:R-:W-:Y:S05]  /*8f70*/  WARPSYNC.COLLECTIVE R11, `(.L_x_9100) ;  /* 0x000000000b087348 */ /* 0x000fea0003c00000 */
[----:B------:R0:W1:Y:S02]  /*8f80*/  SHFL.DOWN P1, R10, R0, R12, R13 ;  /* 0x0800000c000a7389 */ /* 0x000064000002000d */
[----:B01----:R-:W-:Y:S05]  /*8f90*/  ENDCOLLECTIVE ;  /* 0x000000000000791b */ /* 0x003fea0003800000 */
.L_x_9100:
[----:B------:R-:W-:Y:S05]  /*8fa0*/  BRA `(.L_x_9101) ;  /* 0xffffffe000107947 */ /* 0x000fea000383ffff */
.L_x_9068:
[----:B------:R-:W-:Y:S02]  /*8fb0*/  MOV R12, 0x2 ;  /* 0x00000002000c7802 */ /* 0x000fe40000000f00 */
[----:B------:R-:W-:Y:S02]  /*8fc0*/  MOV R13, 0x1f ;  /* 0x0000001f000d7802 */ /* 0x000fe40000000f00 */
[----:B------:R-:W-:-:S07]  /*8fd0*/  MOV R11, 0xffffffff ;  /* 0xffffffff000b7802 */ /* 0x000fce0000000f00 */
[----:B01---5:R-:W-:Y:S05]  /*8fe0*/  WARPSYNC.COLLECTIVE R11, `(.L_x_9102) ;  /* 0x000000000b087348 */ /* 0x023fea0003c00000 */
[----:B-1----:R1:W2:Y:S02]  /*8ff0*/  SHFL.DOWN P1, R10, R0, R12, R13 ;  /* 0x0800000c000a7389 */ /* 0x0022a4000002000d */
[----:B012--5:R-:W-:Y:S05]  /*9000*/  ENDCOLLECTIVE ;  /* 0x000000000000791b */ /* 0x027fea0003800000 */
.L_x_9102:
[----:B------:R-:W-:Y:S02]  /*9010*/  MOV R12, 0x1 ;  /* 0x00000001000c7802 */ /* 0x000fe40000000f00 */
[----:B------:R-:W-:-:S04]  /*9020*/  MOV R3, R10 ;  /* 0x0000000a00037202 */ /* 0x000fc80000000f00 */
[----:B------:R-:W-:-:S04]  /*9030*/  FMNMX R3, R3, R0, !PT ;  /* 0x0000000003037209 */ /* 0x000fc80007800000 */
[----:B------:R-:W-:-:S07]  /*9040*/  MOV R0, R3 ;  /* 0x0000000300007202 */ /* 0x000fce0000000f00 */
[----:B------:R-:W-:Y:S05]  /*9050*/  WARPSYNC.COLLECTIVE R11, `(.L_x_9103) ;  /* 0x000000000b087348 */ /* 0x000fea0003c00000 */
[----:B------:R0:W1:Y:S02]  /*9060*/  SHFL.DOWN P1, R10, R0, R12, R13 ;  /* 0x0800000c000a7389 */ /* 0x000064000002000d */
[----:B01----:R-:W-:Y:S05]  /*9070*/  ENDCOLLECTIVE ;  /* 0x000000000000791b */ /* 0x003fea0003800000 */
.L_x_9103:
[----:B------:R-:W-:Y:S01]  /*9080*/  MOV R2, R10 ;  /* 0x0000000a00027202 */ /* 0x000fe20000000f00 */
[----:B------:R-:W-:Y:S06]  /*9090*/  BRA `(.L_x_9104) ;  /* 0xffffffe0003c7947 */ /* 0x000fec000383ffff */
        .weak           $__internal_142_$__cuda_sm20_rcp_rn_f32_slowpath
        .type           $__internal_142_$__cuda_sm20_rcp_rn_f32_slowpath,@function
        .size           $__internal_142_$__cuda_sm20_rcp_rn_f32_slowpath,(.L_x_13010 - $__internal_142_$__cuda_sm20_rcp_rn_f32_slowpath)
$__internal_142_$__cuda_sm20_rcp_rn_f32_slowpath:
        /* <DEDUP_REMOVED lines=15> */
.L_x_9105:
        /* <DEDUP_REMOVED lines=33> */
.L_x_9107:
[----:B------:R2:W3:Y:S02]  /*93a0*/  MUFU.RCP R0, R6 ;  /* 0x0000000600007308 */ /* 0x0004e40000001000 */
.L_x_9106:
[----:B------:R-:W-:Y:S01]  /*93b0*/  HFMA2 R3, -RZ, RZ, 0, 0 ;  /* 0x00000000ff037431 */ /* 0x000fe200000001ff */
[----:B------:R-:W-:-:S04]  /*93c0*/  MOV R2, R7 ;  /* 0x0000000700027202 */ /* 0x000fc80000000f00 */
[----:B0123--:R-:W-:Y:S05]  /*93d0*/  RET.REL.NODEC R2 `(_ZN18transformer_engine13normalization19ln_fwd_tuned_kernelINS0_13Kernel_traitsIff6__halffjLj2304ELj1ELj4ELj1ELj16ENS0_18Kernel_traits_baseILj2304EffS3_fjLj128EEEEEEEvNS0_19ForwardKernelParamsE) ;  /* 0xffffff6c02087950 */ /* 0x00ffea0003c3ffff */
.L_x_9108:
        /* <DEDUP_REMOVED lines=10> */
.L_x_13010:


//--------------------- .text._ZN18transformer_engine13normalization19ln_fwd_tuned_kernelINS0_13Kernel_traitsI6__halfS3_S3_fjLj2304ELj1ELj4ELj1ELj16ENS0_18Kernel_traits_baseILj2304ES3_S3_S3_fjLj128EEEEEEEvNS0_19ForwardKernelParamsE --------------------------
	.section	.text._ZN18transformer_engine13normalization19ln_fwd_tuned_kernelINS0_13Kernel_traitsI6__halfS3_S3_fjLj2304ELj1ELj4ELj1ELj16ENS0_18Kernel_traits_baseILj2304ES3_S3_S3_fjLj128EEEEEEEvNS0_19ForwardKernelParamsE,"ax",@progbits
	.align	128
        .global         _ZN18transformer_engine13normalization19ln_fwd_tuned_kernelINS0_13Kernel_traitsI6__halfS3_S3_fjLj2304ELj1ELj4ELj1ELj16ENS0_18Kernel_traits_baseILj2304ES3_S3_S3_fjLj128EEEEEEEvNS0_19ForwardKernelParamsE
        .type           _ZN18transformer_engine13normalization19ln_fwd_tuned_kernelINS0_13Kernel_traitsI6__halfS3_S3_fjLj2304ELj1ELj4ELj1ELj16ENS0_18Kernel_traits_baseILj2304ES3_S3_S3_fjLj128EEEEEEEvNS0_19ForwardKernelParamsE,@function
        .size           _ZN18transformer_engine13normalization19ln_fwd_tuned_kernelINS0_13Kernel_traitsI6__halfS3_S3_fjLj2304ELj1ELj4ELj1ELj16ENS0_18Kernel_traits_baseILj2304ES3_S3_S3_fjLj128EEEEEEEvNS0_19ForwardKernelParamsE,(.L_x_13011 - _ZN18transformer_engine13normalization19ln_fwd_tuned_kernelINS0_13Kernel_traitsI6__halfS3_S3_fjLj2304ELj1ELj4ELj1ELj16ENS0_18Kernel_traits_baseILj2304ES3_S3_S3_fjLj128EEEEEEEvNS0_19ForwardKernelParamsE)
        .other          _ZN18transformer_engine13normalization19ln_fwd_tuned_kernelINS0_13Kernel_traitsI6__halfS3_S3_fjLj2304ELj1ELj4ELj1ELj16ENS0_18Kernel_traits_baseILj2304ES3_S3_S3_fjLj128EEEEEEEvNS0_19ForwardKernelParamsE,@"STO_CUDA_ENTRY STV_DEFAULT"
_ZN18transformer_engine13normalization19ln_fwd_tuned_kernelINS0_13Kernel_traitsI6__halfS3_S3_fjLj2304ELj1ELj4ELj1ELj16ENS0_18Kernel_traits_baseILj2304ES3_S3_S3_fjLj128EEEEEEEvNS0_19ForwardKernelParamsE:
.text._ZN18transformer_engine13normalization19ln_fwd_tuned_kernelINS0_13Kernel_traitsI6__halfS3_S3_fjLj2304ELj1ELj4ELj1ELj16ENS0_18Kernel_traits_baseILj2304ES3_S3_S3_fjLj128EEEEEEEvNS0_19ForwardKernelParamsE:
        /* <DEDUP_REMOVED lines=51> */
[----:B------:R-:W-:-:S07]  /*0330*/  HFMA2 R9, -RZ, RZ, 0, 0 ;  /* 0x00000000ff097431 */ /* 0x000fce00000001ff */
.L_x_9113:
[----:B------:R-:W1:Y:S01]  /*0340*/  LDC.64 R120, c[0x0][0x390] ;  /* 0x0000e400ff787b82 */ /* 0x000e620000000a00 */
[----:B------:R-:W-:-:S04]  /*0350*/  IMAD R6, R11, 0x120, R8 ;  /* 0x000001200b067824 */ /* 0x000fc800078e0208 */
[----:B-12---:R-:W-:-:S06]  /*0360*/  IMAD.WIDE.U32 R88, R6, 0x10, R120 ;  /* 0x0000001006587825 */ /* 0x006fcc00078e0078 */
        /* <DEDUP_REMOVED lines=25> */
[----:B------:R-:W-:Y:S01]  /*0500*/  UMOV UR6, 0xffffffff ;  /* 0xffffffff00067882 */ /* 0x000fe20000000000 */
[----:B------:R-:W-:Y:S01]  /*0510*/  ISETP.NE.AND P1, PT, R8, RZ, PT ;  /* 0x000000ff0800720c */ /* 0x000fe20003f25270 */
[--C-:B--2---:R-:W-:Y:S02]  /*0520*/  HADD2.F32 R0, -RZ, R88.reuse.H0_H0 ;  /* 0x20000058ff007230 */ /* 0x104fe40000004100 */
[----:B------:R-:W-:Y:S02]  /*0530*/  HADD2.F32 R14, -RZ, R88.H1_H1 ;  /* 0x30000058ff0e7230 */ /* 0x000fe40000004100 */
[--C-:B------:R-:W-:Y:S02]  /*0540*/  HADD2.F32 R13, -RZ, R89.reuse.H0_H0 ;  /* 0x20000059ff0d7230 */ /* 0x100fe40000004100 */
[----:B------:R-:W-:Y:S01]  /*0550*/  FADD R15, RZ, R0 ;  /* 0x00000000ff0f7221 */ /* 0x000fe20000000000 */
[----:B------:R-:W-:-:S02]  /*0560*/  HADD2.F32 R89, -RZ, R89.H1_H1 ;  /* 0x30000059ff597230 */ /* 0x000fc40000004100 */
[----:B------:R-:W-:Y:S02]  /*0570*/  HADD2.F32 R124, -RZ, R91.H1_H1 ;  /* 0x3000005bff7c7230 */ /* 0x000fe40000004100 */
[----:B------:R-:W-:Y:S01]  /*0580*/  FADD R88, R14, R15 ;  /* 0x0000000f0e587221 */ /* 0x000fe20000000000 */
[--C-:B------:R-:W-:Y:S02]  /*0590*/  HADD2.F32 R15, -RZ, R90.reuse.H0_H0 ;  /* 0x2000005aff0f7230 */ /* 0x100fe40000004100 */
[----:B------:R-:W-:Y:S02]  /*05a0*/  HADD2.F32 R90, -RZ, R90.H1_H1 ;  /* 0x3000005aff5a7230 */ /* 0x000fe40000004100 */
[----:B------:R-:W-:-:S04]  /*05b0*/  FADD R88, R13, R88 ;  /* 0x000000580d587221 */ /* 0x000fc80000000000 */
[----:B------:R-:W-:-:S04]  /*05c0*/  FADD R88, R89, R88 ;  /* 0x0000005859587221 */ /* 0x000fc80000000000 */
[----:B------:R-:W-:Y:S01]  /*05d0*/  FADD R125, R15, R88 ;  /* 0x000000580f7d7221 */ /* 0x000fe20000000000 */
[----:B------:R-:W-:Y:S02]  /*05e0*/  HADD2.F32 R88, -RZ, R91.H0_H0 ;  /* 0x2000005bff587230 */ /* 0x000fe40000004100 */
[----:B---3--:R-:W-:Y:S02]  /*05f0*/  HADD2.F32 R91, -RZ, R92.H0_H0 ;  /* 0x2000005cff5b7230 */ /* 0x008fe40000004100 */
        /* <DEDUP_REMOVED lines=16> */
[----:B----4-:R-:W-:Y:S02]  /*0700*/  HADD2.F32 R95, -RZ, R96.H0_H0 ;  /* 0x20000060ff5f7230 */ /* 0x010fe40000004100 */
        /* <DEDUP_REMOVED lines=110> */
[----:B------:R-:W-:-:S03]  /*0df0*/  HADD2.F32 R156, -RZ, R123.H1_H1 ;  /* 0x3000007bff9c7230 */ /* 0x000fc60000004100 */
[----:B------:R-:W-:-:S04]  /*0e00*/  FADD R157, R122, R157 ;  /* 0x0000009d7a9d7221 */ /* 0x000fc80000000000 */
[----:B------:R-:W-:Y:S01]  /*0e10*/  FADD R160, R156, R157 ;  /* 0x0000009d9ca07221 */ /* 0x000fe20000000000 */
[----:B------:R-:W-:Y:S06]  /*0e20*/  BRA.DIV UR6, `(.L_x_9112) ;  /* 0x0000006a06187947 */ /* 0x000fec000b800000 */
        /* <DEDUP_REMOVED lines=163> */
[----:B------:R1:W2:Y:S02]  /*1860*/  SHFL.BFLY PT, R161, R103, 0x10, 0x1f ;  /* 0x0e001f0067a17f89 */ /* 0x0002a400000e0000 */
.L_x_9133:
[----:B------:R-:W3:Y:S01]  /*1870*/  LDC R102, c[0x0][0x3d8] ;  /* 0x0000f600ff667b82 */ /* 0x000ee20000000800 */
[----:B--2---:R-:W-:Y:S01]  /*1880*/  FADD R161, R103, R161 ;  /* 0x000000a167a17221 */ /* 0x004fe20000000000 */
[----:B0-----:R-:W-:Y:S01]  /*1890*/  ISETP.NE.AND P2, PT, R7, RZ, PT ;  /* 0x000000ff0700720c */ /* 0x001fe20003f45270 */
[----:B-1---5:R-:W-:Y:S01]  /*18a0*/  HADD2.F32 R103, -RZ, R16.H0_H0 ;  /* 0x20000010ff677230 */ /* 0x022fe20000004100 */
[----:B------:R-:W-:Y:S01]  /*18b0*/  UISETP.NE.AND UP0, UPT, UR10, URZ, UPT ;  /* 0x000000ff0a00728c */ /* 0x000fe2000bf05270 */
[----:B------:R-:W-:-:S03]  /*18c0*/  HADD2.F32 R159, -RZ, R52.H0_H0 ;  /* 0x20000034ff9f7230 */ /* 0x000fc60000004100 */
[----:B------:R-:W0:Y:S07]  /*18d0*/  @!P1 LDC.64 R100, c[0x0][0x398] ;  /* 0x0000e600ff649b82 */ /* 0x000e2e0000000a00 */
[----:B------:R-:W-:Y:S01]  /*18e0*/  @P2 FADD R103, R103, 1 ;  /* 0x3f80000067672421 */ /* 0x000fe20000000000 */
[----:B---3--:R-:W-:-:S05]  /*18f0*/  FFMA R102, R161, 0.00043402778101153671741, R102 ;  /* 0x39e38e39a1667823 */ /* 0x008fca0000000066 */
[----:B------:R-:W-:Y:S01]  /*1900*/  FSETP.GEU.AND P0, PT, |R102|, 1.175494350822287508e-38, PT ;  /* 0x008000006600780b */ /* 0x000fe20003f0e200 */
[----:B0-----:R-:W-:-:S05]  /*1910*/  @!P1 IMAD.WIDE R100, R11, 0x4, R100 ;  /* 0x000000040b649825 */ /* 0x001fca00078e0264 */
[----:B------:R0:W-:Y:S07]  /*1920*/  @!P1 STG.E desc[UR4][R100.64], R123 ;  /* 0x0000007b64009986 */ /* 0x0001ee000c101904 */
[----:B------:R-:W-:-:S04]  /*1930*/  @!P0 FMUL R102, R102, 16777216 ;  /* 0x4b80000066668820 */ /* 0x000fc80000400000 */
[----:B------:R-:W1:Y:S01]  /*1940*/  MUFU.RSQ R157, R102 ;  /* 0x00000066009d7308 */ /* 0x000e620000001400 */
[----:B0-----:R-:W-:Y:S02]  /*1950*/  HADD2.F32 R100, -RZ, R53.H0_H0 ;  /* 0x20000035ff647230 */ /* 0x001fe40000004100 */
[----:B-1----:R-:W-:Y:S01]  /*1960*/  @!P0 FMUL R157, R157, 4096 ;  /* 0x458000009d9d8820 */ /* 0x002fe20000400000 */
[----:B------:R-:W-:-:S03]  /*1970*/  PLOP3.LUT P0, PT, PT, PT, UP0, 0x80, 0x8 ;  /* 0x000000000008781c */ /* 0x000fc60003f0f008 */
[-C--:B------:R-:W-:Y:S01]  /*1980*/  FMUL R0, R0, R157.reuse ;  /* 0x0000009d00007220 */ /* 0x080fe20000400000 */
[-C--:B------:R-:W-:Y:S01]  /*1990*/  FMUL R14, R14, R157.reuse ;  /* 0x0000009d0e0e7220 */ /* 0x080fe20000400000 */
[----:B------:R-:W-:Y:S01]  /*19a0*/  FMUL R123, R13, R157 ;  /* 0x0000009d0d7b7220 */ /* 0x000fe20000400000 */
[----:B------:R-:W-:Y:S02]  /*19b0*/  HADD2.F32 R13, -RZ, R18.H0_H0 ;  /* 0x20000012ff0d7230 */ /* 0x000fe40000004100 */
[----:B------:R-:W-:Y:S01]  /*19c0*/  FFMA R0, R0, R103, R159 ;  /* 0x0000006700007223 */ /* 0x000fe2000000009f */
[----:B------:R-:W-:Y:S02]  /*19d0*/  HADD2.F32 R103, -RZ, R16.H1_H1 ;  /* 0x30000010ff677230 */ /* 0x000fe40000004100 */
[-C--:B------:R-:W-:Y:S01]  /*19e0*/  FMUL R89, R89, R157.reuse ;  /* 0x0000009d59597220 */ /* 0x080fe20000400000 */
[----:B------:R-:W-:Y:S02]  /*19f0*/  HADD2.F32 R159, -RZ, R52.H1_H1 ;  /* 0x30000034ff9f7230 */ /* 0x000fe40000004100 */
[----:B------:R-:W-:Y:S01]  /*1a00*/  FMUL R102, R15, R157 ;  /* 0x0000009d0f667220 */ /* 0x000fe20000400000 */
[----:B------:R-:W-:-:S02]  /*1a10*/  HADD2.F32 R15, -RZ, R54.H0_H0 ;  /* 0x20000036ff0f7230 */ /* 0x000fc40000004100 */
[----:B------:R-:W-:Y:S01]  /*1a20*/  @P2 FADD R103, R103, 1 ;  /* 0x3f80000067672421 */ /* 0x000fe20000000000 */
[----:B------:R-:W-:Y:S01]  /*1a30*/  @P2 FADD R13, R13, 1 ;  /* 0x3f8000000d0d2421 */ /* 0x000fe20000000000 */
[-C--:B------:R-:W-:Y:S01]  /*1a40*/  FMUL R124, R124, R157.reuse ;  /* 0x0000009d7c7c7220 */ /* 0x080fe20000400000 */
[----:B------:R-:W-:Y:S01]  /*1a50*/  FMUL R98, R98, R157 ;  /* 0x0000009d62627220 */ /* 0x000fe20000400000 */
[----:B------:R-:W-:Y:S01]  /*1a60*/  FFMA R103, R14, R103, R159 ;  /* 0x000000670e677223 */ /* 0x000fe2000000009f */
[----:B------:R-:W-:Y:S02]  /*1a70*/  HADD2.F32 R14, -RZ, R17.H0_H0 ;  /* 0x20000011ff0e7230 */ /* 0x000fe40000004100 */
[----:B------:R-:W-:Y:S01]  /*1a80*/  FFMA R102, R102, R13, R15 ;  /* 0x0000000d66667223 */ /* 0x000fe2000000000f */
[-C--:B------:R-:W-:Y:S01]  /*1a90*/  FMUL R13, R90, R157.reuse ;  /* 0x0000009d5a0d7220 */ /* 0x080fe20000400000 */
[----:B------:R-:W-:Y:S02]  /*1aa0*/  HADD2.F32 R90, -RZ, R54.H1_H1 ;  /* 0x30000036ff5a7230 */ /* 0x000fe40000004100 */
[----:B------:R-:W-:Y:S01]  /*1ab0*/  FMUL R104, R104, R157 ;  /* 0x0000009d68687220 */ /* 0x000fe20000400000 */
[----:B------:R-:W-:Y:S01]  /*1ac0*/  @P2 FADD R14, R14, 1 ;  /* 0x3f8000000e0e2421 */ /* 0x000fe20000000000 */
[----:B------:R-:W-:-:S02]  /*1ad0*/  HADD2.F32 R159, -RZ, R55.H0_H0 ;  /* 0x20000037ff9f7230 */ /* 0x000fc40000004100 */
[-C--:B------:R-:W-:Y:S01]  /*1ae0*/  FMUL R106, R106, R157.reuse ;  /* 0x0000009d6a6a7220 */ /* 0x080fe20000400000 */
[-C--:B------:R-:W-:Y:S01]  /*1af0*/  FMUL R108, R108, R157.reuse ;  /* 0x0000009d6c6c7220 */ /* 0x080fe20000400000 */
[----:B------:R-:W-:Y:S01]  /*1b00*/  FFMA R123, R123, R14, R100 ;  /* 0x0000000e7b7b7223 */ /* 0x000fe20000000064 */
[----:B------:R-:W-:Y:S02]  /*1b10*/  HADD2.F32 R14, -RZ, R17.H1_H1 ;  /* 0x30000011ff0e7230 */ /* 0x000fe40000004100 */
[-C--:B------:R-:W-:Y:S01]  /*1b20*/  FMUL R110, R110, R157.reuse ;  /* 0x0000009d6e6e7220 */ /* 0x080fe20000400000 */
[----:B------:R-:W-:Y:S02]  /*1b30*/  HADD2.F32 R100, -RZ, R53.H1_H1 ;  /* 0x30000035ff647230 */ /* 0x000fe40000004100 */
[-C--:B------:R-:W-:Y:S01]  /*1b40*/  FMUL R112, R112, R157.reuse ;  /* 0x0000009d70707220 */ /* 0x080fe20000400000 */
[-C--:B------:R-:W-:Y:S01]  /*1b50*/  FMUL R114, R114, R157.reuse ;  /* 0x0000009d72727220 */ /* 0x080fe20000400000 */
[----:B------:R-:W-:Y:S01]  /*1b60*/  @P2 FADD R14, R14, 1 ;  /* 0x3f8000000e0e2421 */ /* 0x000fe20000000000 */
[-C--:B------:R-:W-:Y:S01]  /*1b70*/  FMUL R116, R116, R157.reuse ;  /* 0x0000009d74747220 */ /* 0x080fe20000400000 */
[-C--:B------:R-:W-:Y:S01]  /*1b80*/  FMUL R118, R118, R157.reuse ;  /* 0x0000009d76767220 */ /* 0x080fe20000400000 */
[----:B------:R-:W-:Y:S01]  /*1b90*/  FMUL R120, R120, R157 ;  /* 0x0000009d78787220 */ /* 0x000fe20000400000 */
[----:B------:R-:W-:Y:S01]  /*1ba0*/  FFMA R101, R89, R14, R100 ;  /* 0x0000000e59657223 */ /* 0x000fe20000000064 */
[----:B------:R-:W-:-:S02]  /*1bb0*/  HADD2.F32 R14, -RZ, R18.H1_H1 ;  /* 0x30000012ff0e7230 */ /* 0x000fc40000004100 */
[----:B------:R-:W-:Y:S01]  /*1bc0*/  FMUL R122, R122, R157 ;  /* 0x0000009d7a7a7220 */ /* 0x000fe20000400000 */
[----:B------:R-:W-:Y:S02]  /*1bd0*/  HADD2.F32 R89, -RZ, R19.H0_H0 ;  /* 0x20000013ff597230 */ /* 0x000fe40000004100 */
[----:B------:R-:W-:-:S03]  /*1be0*/  @P2 FADD R14, R14, 1 ;  /* 0x3f8000000e0e2421 */ /* 0x000fc60000000000 */
[----:B------:R-:W-:Y:S01]  /*1bf0*/  @P2 FADD R89, R89, 1 ;  /* 0x3f80000059592421 */ /* 0x000fe20000000000 */
[----:B------:R-:W-:Y:S01]  /*1c00*/  FFMA R13, R13, R14, R90 ;  /* 0x0000000e0d0d7223 */ /* 0x000fe2000000005a */
[----:B------:R-:W-:Y:S01]  /*1c10*/  FMUL R90, R88, R157 ;  /* 0x0000009d585a7220 */ /* 0x000fe20000400000 */
[----:B------:R-:W0:Y:S03]  /*1c20*/  @!P1 LDC.64 R14, c[0x0][0x3a0] ;  /* 0x0000e800ff0e9b82 */ /* 0x000e260000000a00 */
[----:B------:R-:W-:Y:S01]  /*1c30*/  FFMA R90, R90, R89, R159 ;  /* 0x000000595a5a7223 */ /* 0x000fe2000000009f */
[----:B------:R-:W-:Y:S02]  /*1c40*/  HADD2.F32 R159, -RZ, R19.H1_H1 ;  /* 0x30000013ff9f7230 */ /* 0x000fe40000004100 */
[----:B------:R-:W-:-:S03]  /*1c50*/  HADD2.F32 R89, -RZ, R55.H1_H1 ;  /* 0x30000037ff597230 */ /* 0x000fc60000004100 */
[----:B------:R-:W-:-:S04]  /*1c60*/  @P2 FADD R159, R159, 1 ;  /* 0x3f8000009f9f2421 */ /* 0x000fc80000000000 */
[----:B------:R-:W-:Y:S01]  /*1c70*/  FFMA R159, R124, R159, R89 ;  /* 0x0000009f7c9f7223 */ /* 0x000fe20000000059 */
[----:B0-----:R-:W-:-:S04]  /*1c80*/  @!P1 IMAD.WIDE R88, R11, 0x4, R14 ;  /* 0x000000040b589825 */ /* 0x001fc800078e020e */
[C---:B------:R-:W-:Y:S01]  /*1c90*/  FMUL R15, R0.reuse, R12 ;  /* 0x0000000c000f7220 */ /* 0x040fe20000400000 */
[----:B------:R-:W-:Y:S01]  /*1ca0*/  FMNMX3 R14, R9, |R0|, |R103|, !PT ;  /* 0x40000000090e7276 */ /* 0x000fe20007800467 */
[-C--:B------:R-:W-:Y:S01]  /*1cb0*/  @P0 FMUL R103, R103, R12.reuse ;  /* 0x0000000c67670220 */ /* 0x080fe20000400000 */
[----:B------:R0:W-:Y:S02]  /*1cc0*/  @!P1 STG.E desc[UR4][R88.64], R157 ;  /* 0x0000009d58009986 */ /* 0x0001e4000c101904 */
[----:B------:R-:W-:Y:S01]  /*1cd0*/  FSEL R100, R0, R15, !P0 ;  /* 0x0000000f00647208 */ /* 0x000fe20004000000 */
[-C--:B------:R-:W-:Y:S01]  /*1ce0*/  FMUL R0, R123, R12.reuse ;  /* 0x0000000c7b007220 */ /* 0x080fe20000400000 */
[----:B------:R-:W-:Y:S01]  /*1cf0*/  FMNMX3 R9, R14, |R123|, |R101|, !PT ;  /* 0x4000007b0e097276 */ /* 0x000fe20007800465 */
[----:B------:R-:W-:Y:S01]  /*1d00*/  @P0 FMUL R101, R101, R12 ;  /* 0x0000000c65650220 */ /* 0x000fe20000400000 */
[----:B------:R-:W0:Y:S01]  /*1d10*/  LDC.64 R14, c[0x0][0x3c8] ;  /* 0x0000f200ff0e7b82 */ /* 0x000e220000000a00 */
[----:B------:R-:W-:Y:S01]  /*1d20*/  F2FP.F16.F32.PACK_AB R100, R103, R100 ;  /* 0x000000646764723e */ /* 0x000fe200000000ff */
[----:B------:R-:W-:Y:S01]  /*1d30*/  FMUL R103, R102, R12 ;  /* 0x0000000c66677220 */ /* 0x000fe20000400000 */
[----:B------:R-:W-:Y:S01]  /*1d40*/  FSEL R124, R123, R0, !P0 ;  /* 0x000000007b7c7208 */ /* 0x000fe20004000000 */
[----:B------:R-:W-:Y:S01]  /*1d50*/  HADD2.F32 R123, -RZ, R63.H0_H0 ;  /* 0x2000003fff7b7230 */ /* 0x000fe20000004100 */
[----:B------:R-:W-:Y:S01]  /*1d60*/  FMNMX3 R0, R9, |R102|, |R13|, !PT ;  /* 0x4000006609007276 */ /* 0x000fe2000780040d */
[-C--:B------:R-:W-:Y:S01]  /*1d70*/  FMUL R9, R90, R12.reuse ;  /* 0x0000000c5a097220 */ /* 0x080fe20000400000 */
[----:B------:R-:W-:Y:S01]  /*1d80*/  FSEL R102, R102, R103, !P0 ;  /* 0x0000006766667208 */ /* 0x000fe20004000000 */
[----:B------:R-:W-:Y:S01]  /*1d90*/  @P0 FMUL R13, R13, R12 ;  /* 0x0000000c0d0d0220 */ /* 0x000fe20000400000 */
[----:B------:R-:W-:Y:S01]  /*1da0*/  FMNMX3 R0, R0, |R90|, |R159|, !PT ;  /* 0x4000005a00007276 */ /* 0x000fe2000780049f */
[----:B------:R-:W-:Y:S01]  /*1db0*/  @P0 FMUL R159, R159, R12 ;  /* 0x0000000c9f9f0220 */ /* 0x000fe20000400000 */
[----:B------:R-:W-:Y:S01]  /*1dc0*/  FSEL R90, R90, R9, !P0 ;  /* 0x000000095a5a7208 */ /* 0x000fe20004000000 */
[-C--:B------:R-:W-:Y:S01]  /*1dd0*/  FMUL R9, R91, R157.reuse ;  /* 0x0000009d5b097220 */ /* 0x080fe20000400000 */
[----:B------:R-:W-:Y:S01]  /*1de0*/  F2FP.F16.F32.PACK_AB R101, R101, R124 ;  /* 0x0000007c6565723e */ /* 0x000fe200000000ff */
[----:B------:R-:W-:Y:S01]  /*1df0*/  HADD2.F32 R91, -RZ, R57.H0_H0 ;  /* 0x20000039ff5b7230 */ /* 0x000fe20000004100 */
[----:B------:R-:W-:Y:S01]  /*1e00*/  F2FP.F16.F32.PACK_AB R103, R159, R90 ;  /* 0x0000005a9f67723e */ /* 0x000fe200000000ff */
[----:B------:R-:W-:Y:S01]  /*1e10*/  HADD2.F32 R90, -RZ, R56.H0_H0 ;  /* 0x20000038ff5a7230 */ /* 0x000fe20000004100 */
[----:B------:R-:W-:Y:S01]  /*1e20*/  F2FP.F16.F32.PACK_AB R102, R13, R102 ;  /* 0x000000660d66723e */ /* 0x000fe200000000ff */
[----:B------:R-:W-:Y:S01]  /*1e30*/  FMUL R13, R125, R157 ;  /* 0x0000009d7d0d7220 */ /* 0x000fe20000400000 */
[----:B------:R-:W-:-:S02]  /*1e40*/  HADD2.F32 R124, -RZ, R64.H1_H1 ;  /* 0x30000040ff7c7230 */ /* 0x000fc40000004100 */
[----:B------:R-:W-:Y:S02]  /*1e50*/  HADD2.F32 R125, -RZ, R65.H0_H0 ;  /* 0x20000041ff7d7230 */ /* 0x000fe40000004100 */
[----:B0-----:R-:W-:-:S04]  /*1e60*/  IMAD.WIDE.U32 R88, R6, 0x10, R14 ;  /* 0x0000001006587825 */ /* 0x001fc800078e000e */
[----:B------:R-:W-:Y:S01]  /*1e70*/  HADD2.F32 R6, -RZ, R20.H0_H0 ;  /* 0x20000014ff067230 */ /* 0x000fe20000004100 */
[----:B------:R0:W-:Y:S04]  /*1e80*/  STG.E.128 desc[UR4][R88.64], R100 ;  /* 0x0000006458007986 */ /* 0x0001e8000c101d04 */
[----:B------:R-:W-:-:S04]  /*1e90*/  @P2 FADD R6, R6, 1 ;  /* 0x3f80000006062421 */ /* 0x000fc80000000000 */
[----:B------:R-:W-:Y:S01]  /*1ea0*/  FFMA R9, R9, R6, R90 ;  /* 0x0000000609097223 */ /* 0x000fe2000000005a */
[----:B------:R-:W-:Y:S02]  /*1eb0*/  HADD2.F32 R6, -RZ, R20.H1_H1 ;  /* 0x30000014ff067230 */ /* 0x000fe40000004100 */
[----:B------:R-:W-:Y:S02]  /*1ec0*/  HADD2.F32 R90, -RZ, R56.H1_H1 ;  /* 0x30000038ff5a7230 */ /* 0x000fe40000004100 */
[----:B------:R-:W-:Y:S01]  /*1ed0*/  FMUL R158, R9, R12 ;  /* 0x0000000c099e7220 */ /* 0x000fe20000400000 */
[----:B------:R-:W-:-:S04]  /*1ee0*/  @P2 FADD R6, R6, 1 ;  /* 0x3f80000006062421 */ /* 0x000fc80000000000 */
[----:B------:R-:W-:Y:S01]  /*1ef0*/  FSEL R158, R9, R158, !P0 ;  /* 0x0000009e099e7208 */ /* 0x000fe20004000000 */
[--C-:B0-----:R-:W-:Y:S02]  /*1f00*/  HADD2.F32 R89, -RZ, R21.reuse.H0_H0 ;  /* 0x20000015ff597230 */ /* 0x101fe40000004100 */
[----:B------:R-:W-:Y:S01]  /*1f10*/  FFMA R13, R13, R6, R90 ;  /* 0x000000060d0d7223 */ /* 0x000fe2000000005a */
[----:B------:R-:W-:Y:S01]  /*1f20*/  FMUL R6, R92, R157 ;  /* 0x0000009d5c067220 */ /* 0x000fe20000400000 */
[----:B------:R-:W-:Y:S02]  /*1f30*/  HADD2.F32 R88, -RZ, R21.H1_H1 ;  /* 0x30000015ff587230 */ /* 0x000fe40000004100 */
[----:B------:R-:W-:Y:S01]  /*1f40*/  @P2 FADD R89, R89, 1 ;  /* 0x3f80000059592421 */ /* 0x000fe20000000000 */
[----:B------:R-:W-:Y:S01]  /*1f50*/  HADD2.F32 R90, -RZ, R57.H1_H1 ;  /* 0x30000039ff5a7230 */ /* 0x000fe20000004100 */
[----:B------:R-:W-:Y:S01]  /*1f60*/  FMNMX3 R0, R0, |R9|, |R13|, !PT ;  /* 0x4000000900007276 */ /* 0x000fe2000780040d */
[----:B------:R-:W-:Y:S01]  /*1f70*/  @P2 FADD R88, R88, 1 ;  /* 0x3f80000058582421 */ /* 0x000fe20000000000 */
[----:B------:R-:W-:Y:S01]  /*1f80*/  FFMA R6, R6, R89, R91 ;  /* 0x0000005906067223 */ /* 0x000fe2000000005b */
[----:B------:R-:W-:Y:S01]  /*1f90*/  FMUL R89, R126, R157 ;  /* 0x0000009d7e597220 */ /* 0x000fe20000400000 */
[----:B------:R-:W-:-:S02]  /*1fa0*/  HADD2.F32 R91, -RZ, R22.H0_H0 ;  /* 0x20000016ff5b7230 */ /* 0x000fc40000004100 */
[----:B------:R-:W-:Y:S01]  /*1fb0*/  @P0 FMUL R13, R13, R12 ;  /* 0x0000000c0d0d0220 */ /* 0x000fe20000400000 */
[--C-:B------:R-:W-:Y:S02]  /*1fc0*/  HADD2.F32 R92, -RZ, R58.reuse.H1_H1 ;  /* 0x3000003aff5c7230 */ /* 0x100fe40000004100 */
[----:B------:R-:W-:Y:S01]  /*1fd0*/  FFMA R89, R89, R88, R90 ;  /* 0x0000005859597223 */ /* 0x000fe2000000005a */
[----:B------:R-:W-:Y:S01]  /*1fe0*/  FMUL R88, R93, R157 ;  /* 0x0000009d5d587220 */ /* 0x000fe20000400000 */
[----:B------:R-:W-:Y:S02]  /*1ff0*/  HADD2.F32 R93, -RZ, R58.H0_H0 ;  /* 0x2000003aff5d7230 */ /* 0x000fe40000004100 */
[----:B------:R-:W-:Y:S01]  /*2000*/  @P2 FADD R91, R91, 1 ;  /* 0x3f8000005b5b2421 */ /* 0x000fe20000000000 */
[----:B------:R-:W-:Y:S01]  /*2010*/  HADD2.F32 R90, -RZ, R22.H1_H1 ;  /* 0x30000016ff5a7230 */ /* 0x000fe20000004100 */
[----:B------:R-:W-:Y:S01]  /*2020*/  FMNMX3 R0, R0, |R6|, |R89|, !PT ;  /* 0x4000000600007276 */ /* 0x000fe20007800459 */
[----:B------:R-:W-:-:S02]  /*2030*/  HADD2.F32 R101, -RZ, R59.H0_H0 ;  /* 0x2000003bff657230 */ /* 0x000fc40000004100 */
[----:B------:R-:W-:Y:S01]  /*2040*/  FFMA R88, R88, R91, R93 ;  /* 0x0000005b58587223 */ /* 0x000fe2000000005d */
[-C--:B------:R-:W-:Y:S01]  /*2050*/  FMUL R91, R127, R157.reuse ;  /* 0x0000009d7f5b7220 */ /* 0x080fe20000400000 */
[----:B------:R-:W-:Y:S01]  /*2060*/  @P2 FADD R90, R90, 1 ;  /* 0x3f8000005a5a2421 */ /* 0x000fe20000000000 */
[--C-:B------:R-:W-:Y:S02]  /*2070*/  HADD2.F32 R93, -RZ, R23.reuse.H0_H0 ;  /* 0x20000017ff5d7230 */ /* 0x100fe40000004100 */
[----:B------:R-:W-:Y:S01]  /*2080*/  FMUL R9, R88, R12 ;  /* 0x0000000c58097220 */ /* 0x000fe20000400000 */
[----:B------:R-:W-:Y:S02]  /*2090*/  HADD2.F32 R100, -RZ, R60.H1_H1 ;  /* 0x3000003cff647230 */ /* 0x000fe40000004100 */
[----:B------:R-:W-:Y:S01]  /*20a0*/  FFMA R91, R91, R90, R92 ;  /* 0x0000005a5b5b7223 */ /* 0x000fe2000000005c */
[----:B------:R-:W-:Y:S01]  /*20b0*/  FMUL R90, R94, R157 ;  /* 0x0000009d5e5a7220 */ /* 0x000fe20000400000 */
[----:B------:R-:W-:Y:S01]  /*20c0*/  @P2 FADD R93, R93, 1 ;  /* 0x3f8000005d5d2421 */ /* 0x000fe20000000000 */
[----:B------:R-:W-:-:S02]  /*20d0*/  HADD2.F32 R92, -RZ, R23.H1_H1 ;  /* 0x30000017ff5c7230 */ /* 0x000fc40000004100 */
[----:B------:R-:W-:Y:S01]  /*20e0*/  @P0 FMUL R89, R89, R12 ;  /* 0x0000000c59590220 */ /* 0x000fe20000400000 */
[----:B------:R-:W-:Y:S02]  /*20f0*/  HADD2.F32 R94, -RZ, R59.H1_H1 ;  /* 0x3000003bff5e7230 */ /* 0x000fe40000004100 */
[----:B------:R-:W-:Y:S01]  /*2100*/  FFMA R90, R90, R93, R101 ;  /* 0x0000005d5a5a7223 */ /* 0x000fe20000000065 */
[-C--:B------:R-:W-:Y:S01]  /*2110*/  FMUL R93, R128, R157.reuse ;  /* 0x0000009d805d7220 */ /* 0x080fe20000400000 */
[----:B------:R-:W-:Y:S01]  /*2120*/  @P2 FADD R92, R92, 1 ;  /* 0x3f8000005c5c2421 */ /* 0x000fe20000000000 */
[----:B------:R-:W-:Y:S01]  /*2130*/  HADD2.F32 R101, -RZ, R24.H0_H0 ;  /* 0x20000018ff657230 */ /* 0x000fe20000004100 */
[----:B------:R-:W-:Y:S01]  /*2140*/  FMNMX3 R0, R0, |R88|, |R91|, !PT ;  /* 0x4000005800007276 */ /* 0x000fe2000780045b */
[----:B------:R-:W-:Y:S02]  /*2150*/  HADD2.F32 R103, -RZ, R61.H0_H0 ;  /* 0x2000003dff677230 */ /* 0x000fe40000004100 */
[----:B------:R-:W-:Y:S01]  /*2160*/  FFMA R93, R93, R92, R94 ;  /* 0x0000005c5d5d7223 */ /* 0x000fe2000000005e */
[----:B------:R-:W-:Y:S01]  /*2170*/  FMUL R92, R95, R157 ;  /* 0x0000009d5f5c7220 */ /* 0x000fe20000400000 */
[----:B------:R-:W-:-:S02]  /*2180*/  HADD2.F32 R95, -RZ, R60.H0_H0 ;  /* 0x2000003cff5f7230 */ /* 0x000fc40000004100 */
[----:B------:R-:W-:Y:S01]  /*2190*/  @P2 FADD R101, R101, 1 ;  /* 0x3f80000065652421 */ /* 0x000fe20000000000 */
[----:B------:R-:W-:Y:S01]  /*21a0*/  HADD2.F32 R94, -RZ, R24.H1_H1 ;  /* 0x30000018ff5e7230 */ /* 0x000fe20000004100 */
[----:B------:R-:W-:Y:S01]  /*21b0*/  FMNMX3 R0, R0, |R90|, |R93|, !PT ;  /* 0x4000005a00007276 */ /* 0x000fe2000780045d */
[----:B------:R-:W-:Y:S02]  /*21c0*/  HADD2.F32 R102, -RZ, R62.H1_H1 ;  /* 0x3000003eff667230 */ /* 0x000fe40000004100 */
[----:B------:R-:W-:Y:S01]  /*21d0*/  FFMA R92, R92, R101, R95 ;  /* 0x000000655c5c7223 */ /* 0x000fe2000000005f */
[----:B------:R-:W-:Y:S01]  /*21e0*/  FMUL R95, R129, R157 ;  /* 0x0000009d815f7220 */ /* 0x000fe20000400000 */
[----:B------:R-:W-:Y:S01]  /*21f0*/  @P2 FADD R94, R94, 1 ;  /* 0x3f8000005e5e2421 */ /* 0x000fe20000000000 */
[----:B------:R-:W-:Y:S02]  /*2200*/  HADD2.F32 R101, -RZ, R25.H0_H0 ;  /* 0x20000019ff657230 */ /* 0x000fe40000004100 */
[----:B------:R-:W-:Y:S01]  /*2210*/  @P0 FMUL R91, R91, R12 ;  /* 0x0000000c5b5b0220 */ /* 0x000fe20000400000 */
[----:B------:R-:W-:-:S02]  /*2220*/  HADD2.F32 R126, -RZ, R65.H1_H1 ;  /* 0x30000041ff7e7230 */ /* 0x000fc40000004100 */
[----:B------:R-:W-:Y:S01]  /*2230*/  FFMA R95, R95, R94, R100 ;  /* 0x0000005e5f5f7223 */ /* 0x000fe20000000064 */
[----:B------:R-:W-:Y:S01]  /*2240*/  FMUL R94, R96, R157 ;  /* 0x0000009d605e7220 */ /* 0x000fe20000400000 */
[----:B------:R-:W-:Y:S01]  /*2250*/  @P2 FADD R101, R101, 1 ;  /* 0x3f80000065652421 */ /* 0x000fe20000000000 */
[----:B------:R-:W-:Y:S02]  /*2260*/  HADD2.F32 R96, -RZ, R25.H1_H1 ;  /* 0x30000019ff607230 */ /* 0x000fe40000004100 */
[----:B------:R-:W-:Y:S01]  /*2270*/  @P0 FMUL R93, R93, R12 ;  /* 0x0000000c5d5d0220 */ /* 0x000fe20000400000 */
[----:B------:R-:W-:Y:S02]  /*2280*/  HADD2.F32 R100, -RZ, R61.H1_H1 ;  /* 0x3000003dff647230 */ /* 0x000fe40000004100 */
[----:B------:R-:W-:Y:S01]  /*2290*/  FFMA R94, R94, R101, R103 ;  /* 0x000000655e5e7223 */ /* 0x000fe20000000067 */
[----:B------:R-:W-:Y:S01]  /*22a0*/  FMUL R101, R130, R157 ;  /* 0x0000009d82657220 */ /* 0x000fe20000400000 */
[----:B------:R-:W-:Y:S01]  /*22b0*/  @P2 FADD R96, R96, 1 ;  /* 0x3f80000060602421 */ /* 0x000fe20000000000 */
[----:B------:R-:W-:Y:S01]  /*22c0*/  HADD2.F32 R103, -RZ, R26.H0_H0 ;  /* 0x2000001aff677230 */ /* 0x000fe20000004100 */
[----:B------:R-:W-:Y:S01]  /*22d0*/  FMNMX3 R0, R0, |R92|, |R95|, !PT ;  /* 0x4000005c00007276 */ /* 0x000fe2000780045f */
[----:B------:R-:W-:-:S02]  /*22e0*/  HADD2.F32 R127, -RZ, R66.H0_H0 ;  /* 0x20000042ff7f7230 */ /* 0x000fc40000004100 */
[----:B------:R-:W-:Y:S01]  /*22f0*/  FFMA R101, R101, R96, R100 ;  /* 0x0000006065657223 */ /* 0x000fe20000000064 */
[----:B------:R-:W-:Y:S01]  /*2300*/  FMUL R96, R97, R157 ;  /* 0x0000009d61607220 */ /* 0x000fe20000400000 */
[----:B------:R-:W-:Y:S02]  /*2310*/  HADD2.F32 R97, -RZ, R62.H0_H0 ;  /* 0x2000003eff617230 */ /* 0x000fe40000004100 */
[----:B------:R-:W-:Y:S01]  /*2320*/  @P2 FADD R103, R103, 1 ;  /* 0x3f80000067672421 */ /* 0x000fe20000000000 */
[----:B------:R-:W-:Y:S01]  /*2330*/  HADD2.F32 R100, -RZ, R26.H1_H1 ;  /* 0x3000001aff647230 */ /* 0x000fe20000004100 */
[----:B------:R-:W-:Y:S01]  /*2340*/  FMNMX3 R0, R0, |R94|, |R101|, !PT ;  /* 0x4000005e00007276 */ /* 0x000fe20007800465 */
[----:B------:R-:W-:Y:S02]  /*2350*/  HADD2.F32 R128, -RZ, R66.H1_H1 ;  /* 0x30000042ff807230 */ /* 0x000fe40000004100 */
[----:B------:R-:W-:Y:S01]  /*2360*/  FFMA R96, R96, R103, R97 ;  /* 0x0000006760607223 */ /* 0x000fe20000000061 */
[----:B------:R-:W-:Y:S01]  /*2370*/  FMUL R97, R131, R157 ;  /* 0x0000009d83617220 */ /* 0x000fe20000400000 */
[----:B------:R-:W-:Y:S01]  /*2380*/  @P2 FADD R100, R100, 1 ;  /* 0x3f80000064642421 */ /* 0x000fe20000000000 */
[----:B------:R-:W-:-:S02]  /*2390*/  HADD2.F32 R103, -RZ, R27.H0_H0 ;  /* 0x2000001bff677230 */ /* 0x000fc40000004100 */
[----:B------:R-:W-:Y:S01]  /*23a0*/  @P0 FMUL R95, R95, R12 ;  /* 0x0000000c5f5f0220 */ /* 0x000fe20000400000 */
[----:B------:R-:W-:Y:S02]  /*23b0*/  HADD2.F32 R129, -RZ, R67.H0_H0 ;  /* 0x20000043ff817230 */ /* 0x000fe40000004100 */
[----:B------:R-:W-:Y:S01]  /*23c0*/  FFMA R97, R97, R100, R102 ;  /* 0x0000006461617223 */ /* 0x000fe20000000066 */
[----:B------:R-:W-:Y:S02]  /*23d0*/  HADD2.F32 R100, -RZ, R27.H1_H1 ;  /* 0x3000001bff647230 */ /* 0x000fe40000004100 */
[----:B------:R-:W-:Y:S01]  /*23e0*/  @P2 FADD R103, R103, 1 ;  /* 0x3f80000067672421 */ /* 0x000fe20000000000 */
[----:B------:R-:W-:Y:S02]  /*23f0*/  HADD2.F32 R102, -RZ, R63.H1_H1 ;  /* 0x3000003fff667230 */ /* 0x000fe40000004100 */
[----:B------:R-:W-:Y:S01]  /*2400*/  @P0 FMUL R101, R101, R12 ;  /* 0x0000000c65650220 */ /* 0x000fe20000400000 */
[----:B------:R-:W-:-:S02]  /*2410*/  HADD2.F32 R130, -RZ, R67.H1_H1 ;  /* 0x30000043ff827230 */ /* 0x000fc40000004100 */
[----:B------:R-:W-:Y:S01]  /*2420*/  FFMA R98, R98, R103, R123 ;  /* 0x0000006762627223 */ /* 0x000fe2000000007b */
[----:B------:R-:W-:Y:S01]  /*2430*/  @P2 FADD R100, R100, 1 ;  /* 0x3f80000064642421 */ /* 0x000fe20000000000 */
[-C--:B------:R-:W-:Y:S01]  /*2440*/  FMUL R103, R132, R157.reuse ;  /* 0x0000009d84677220 */ /* 0x080fe20000400000 */
[----:B------:R-:W-:Y:S01]  /*2450*/  HADD2.F32 R123, -RZ, R28.H0_H0 ;  /* 0x2000001cff7b7230 */ /* 0x000fe20000004100 */
[----:B------:R-:W-:Y:S01]  /*2460*/  FMNMX3 R0, R0, |R96|, |R97|, !PT ;  /* 0x4000006000007276 */ /* 0x000fe20007800461 */
[----:B------:R-:W-:Y:S02]  /*2470*/  HADD2.F32 R131, -RZ, R68.H0_H0 ;  /* 0x20000044ff837230 */ /* 0x000fe40000004100 */
[----:B------:R-:W-:Y:S01]  /*2480*/  FFMA R103, R103, R100, R102 ;  /* 0x0000006467677223 */ /* 0x000fe20000000066 */
[----:B------:R-:W-:Y:S01]  /*2490*/  FMUL R100, R99, R157 ;  /* 0x0000009d63647220 */ /* 0x000fe20000400000 */
[----:B------:R-:W-:Y:S02]  /*24a0*/  HADD2.F32 R99, -RZ, R64.H0_H0 ;  /* 0x20000040ff637230 */ /* 0x000fe40000004100 */
[----:B------:R-:W-:Y:S01]  /*24b0*/  @P2 FADD R123, R123, 1 ;  /* 0x3f8000007b7b2421 */ /* 0x000fe20000000000 */
[----:B------:R-:W-:Y:S01]  /*24c0*/  HADD2.F32 R102, -RZ, R28.H1_H1 ;  /* 0x3000001cff667230 */ /* 0x000fe20000004100 */
[----:B------:R-:W-:Y:S01]  /*24d0*/  FMNMX3 R0, R0, |R98|, |R103|, !PT ;  /* 0x4000006200007276 */ /* 0x000fe20007800467 */
[----:B------:R-:W-:-:S02]  /*24e0*/  HADD2.F32 R132, -RZ, R68.H1_H1 ;  /* 0x30000044ff847230 */ /* 0x000fc40000004100 */
[----:B------:R-:W-:Y:S01]  /*24f0*/  FFMA R100, R100, R123, R99 ;  /* 0x0000007b64647223 */ /* 0x000fe20000000063 */
[-C--:B------:R-:W-:Y:S01]  /*2500*/  FMUL R99, R133, R157.reuse ;  /* 0x0000009d85637220 */ /* 0x080fe20000400000 */
[----:B------:R-:W-:Y:S01]  /*2510*/  @P2 FADD R102, R102, 1 ;  /* 0x3f80000066662421 */ /* 0x000fe20000000000 */
[----:B------:R-:W-:Y:S02]  /*2520*/  HADD2.F32 R123, -RZ, R29.H0_H0 ;  /* 0x2000001dff7b7230 */ /* 0x000fe40000004100 */
[----:B------:R-:W-:Y:S01]  /*2530*/  @P0 FMUL R97, R97, R12 ;  /* 0x0000000c61610220 */ /* 0x000fe20000400000 */
[----:B------:R-:W-:Y:S02]  /*2540*/  HADD2.F32 R133, -RZ, R69.H0_H0 ;  /* 0x20000045ff857230 */ /* 0x000fe40000004100 */
[----:B------:R-:W-:Y:S01]  /*2550*/  FFMA R99, R99, R102, R124 ;  /* 0x0000006663637223 */ /* 0x000fe2000000007c */
[----:B------:R-:W-:Y:S01]  /*2560*/  FMUL R102, R162, R157 ;  /* 0x0000009da2667220 */ /* 0x000fe20000400000 */
[----:B------:R-:W-:Y:S01]  /*2570*/  @P2 FADD R123, R123, 1 ;  /* 0x3f8000007b7b2421 */ /* 0x000fe20000000000 */
[----:B------:R-:W-:-:S02]  /*2580*/  HADD2.F32 R124, -RZ, R29.H1_H1 ;  /* 0x3000001dff7c7230 */ /* 0x000fc40000004100 */
[----:B------:R-:W-:Y:S01]  /*2590*/  @P0 FMUL R103, R103, R12 ;  /* 0x0000000c67670220 */ /* 0x000fe20000400000 */
[----:B------:R-:W-:Y:S01]  /*25a0*/  FMNMX3 R0, R0, |R100|, |R99|, !PT ;  /* 0x4000006400007276 */ /* 0x000fe20007800463 */
[----:B------:R-:W-:Y:S01]  /*25b0*/  FFMA R102, R102, R123, R125 ;  /* 0x0000007b66667223 */ /* 0x000fe2000000007d */
[-C--:B------:R-:W-:Y:S01]  /*25c0*/  FMUL R123, R134, R157.reuse ;  /* 0x0000009d867b7220 */ /* 0x080fe20000400000 */
[----:B------:R-:W-:Y:S01]  /*25d0*/  @P2 FADD R124, R124, 1 ;  /* 0x3f8000007c7c2421 */ /* 0x000fe20000000000 */
[----:B------:R-:W-:Y:S02]  /*25e0*/  HADD2.F32 R125, -RZ, R30.H0_H0 ;  /* 0x2000001eff7d7230 */ /* 0x000fe40000004100 */
[----:B------:R-:W-:Y:S01]  /*25f0*/  @P0 FMUL R99, R99, R12 ;  /* 0x0000000c63630220 */ /* 0x000fe20000400000 */
[----:B------:R-:W-:Y:S02]  /*2600*/  HADD2.F32 R134, -RZ, R70.H1_H1 ;  /* 0x30000046ff867230 */ /* 0x000fe40000004100 */
[----:B------:R-:W-:Y:S01]  /*2610*/  FFMA R123, R123, R124, R126 ;  /* 0x0000007c7b7b7223 */ /* 0x000fe2000000007e */
[----:B------:R-:W-:Y:S01]  /*2620*/  FMUL R124, R163, R157 ;  /* 0x0000009da37c7220 */ /* 0x000fe20000400000 */
[----:B------:R-:W-:Y:S01]  /*2630*/  @P2 FADD R125, R125, 1 ;  /* 0x3f8000007d7d2421 */ /* 0x000fe20000000000 */
[----:B------:R-:W-:-:S02]  /*2640*/  HADD2.F32 R126, -RZ, R30.H1_H1 ;  /* 0x3000001eff7e7230 */ /* 0x000fc40000004100 */
[----:B------:R-:W-:Y:S01]  /*2650*/  FMNMX3 R0, R0, |R102|, |R123|, !PT ;  /* 0x4000006600007276 */ /* 0x000fe2000780047b */
        /* <DEDUP_REMOVED lines=23> */
[----:B------:R-:W-:Y:S01]  /*27d0*/  FMUL R129, R137, R157 ;  /* 0x0000009d89817220 */ /* 0x000fe20000400000 */
[----:B------:R-:W-:Y:S01]  /*27e0*/  @P2 FADD R130, R130, 1 ;  /* 0x3f80000082822421 */ /* 0x000fe20000000000 */
[----:B------:R-:W-:Y:S02]  /*27f0*/  HADD2.F32 R131, -RZ, R33.H0_H0 ;  /* 0x20000021ff837230 */ /* 0x000fe40000004100 */
[----:B------:R-:W-:Y:S01]  /*2800*/  @P0 FMUL R127, R127, R12 ;  /* 0x0000000c7f7f0220 */ /* 0x000fe20000400000 */
[----:B------:R-:W-:Y:S02]  /*2810*/  HADD2.F32 R137, -RZ, R73.H0_H0 ;  /* 0x20000049ff897230 */ /* 0x000fe40000004100 */
[----:B------:R-:W-:Y:S01]  /*2820*/  FFMA R129, R129, R130, R132 ;  /* 0x0000008281817223 */ /* 0x000fe20000000084 */
[----:B------:R-:W-:-:S02]  /*2830*/  HADD2.F32 R130, -RZ, R33.H1_H1 ;  /* 0x30000021ff827230 */ /* 0x000fc40000004100 */
[----:B------:R-:W-:Y:S01]  /*2840*/  @P2 FADD R131, R131, 1 ;  /* 0x3f80000083832421 */ /* 0x000fe20000000000 */
[----:B------:R-:W-:Y:S01]  /*2850*/  HADD2.F32 R132, -RZ, R69.H1_H1 ;  /* 0x30000045ff847230 */ /* 0x000fe20000004100 */
[----:B------:R-:W-:Y:S02]  /*2860*/  FMNMX3 R0, R0, |R128|, |R129|, !PT ;  /* 0x4000008000007276 */ /* 0x000fe40007800481 */
[----:B------:R-:W-:Y:S01]  /*2870*/  FFMA R104, R104, R131, R133 ;  /* 0x0000008368687223 */ /* 0x000fe20000000085 */
[----:B------:R-:W-:Y:S01]  /*2880*/  @P2 FADD R130, R130, 1 ;  /* 0x3f80000082822421 */ /* 0x000fe20000000000 */
[----:B------:R-:W-:Y:S01]  /*2890*/  FMUL R131, R138, R157 ;  /* 0x0000009d8a837220 */ /* 0x000fe20000400000 */
[----:B------:R-:W-:Y:S02]  /*28a0*/  HADD2.F32 R133, -RZ, R34.H0_H0 ;  /* 0x20000022ff857230 */ /* 0x000fe40000004100 */
[----:B------:R-:W-:Y:S01]  /*28b0*/  @P0 FMUL R129, R129, R12 ;  /* 0x0000000c81810220 */ /* 0x000fe20000400000 */
[----:B------:R-:W-:-:S02]  /*28c0*/  HADD2.F32 R138, -RZ, R74.H1_H1 ;  /* 0x3000004aff8a7230 */ /* 0x000fc40000004100 */
[----:B------:R-:W-:Y:S01]  /*28d0*/  FFMA R131, R131, R130, R132 ;  /* 0x0000008283837223 */ /* 0x000fe20000000084 */
[----:B------:R-:W-:Y:S01]  /*28e0*/  FMUL R130, R105, R157 ;  /* 0x0000009d69827220 */ /* 0x000fe20000400000 */
[----:B------:R-:W-:Y:S02]  /*28f0*/  HADD2.F32 R105, -RZ, R70.H0_H0 ;  /* 0x20000046ff697230 */ /* 0x000fe40000004100 */
[----:B------:R-:W-:Y:S01]  /*2900*/  @P2 FADD R133, R133, 1 ;  /* 0x3f80000085852421 */ /* 0x000fe20000000000 */
[----:B------:R-:W-:Y:S01]  /*2910*/  HADD2.F32 R132, -RZ, R34.H1_H1 ;  /* 0x30000022ff847230 */ /* 0x000fe20000004100 */
[----:B------:R-:W-:Y:S01]  /*2920*/  FMNMX3 R0, R0, |R104|, |R131|, !PT ;  /* 0x4000006800007276 */ /* 0x000fe20007800483 */
[----:B------:R-:W-:Y:S01]  /*2930*/  @P0 FMUL R131, R131, R12 ;  /* 0x0000000c83830220 */ /* 0x000fe20000400000 */
[----:B------:R-:W-:Y:S01]  /*2940*/  FFMA R130, R130, R133, R105 ;  /* 0x0000008582827223 */ /* 0x000fe20000000069 */
[----:B------:R-:W-:Y:S01]  /*2950*/  FMUL R105, R139, R157 ;  /* 0x0000009d8b697220 */ /* 0x000fe20000400000 */
[----:B------:R-:W-:Y:S01]  /*2960*/  @P2 FADD R132, R132, 1 ;  /* 0x3f80000084842421 */ /* 0x000fe20000000000 */
[----:B------:R-:W-:-:S02]  /*2970*/  HADD2.F32 R133, -RZ, R35.H0_H0 ;  /* 0x20000023ff857230 */ /* 0x000fc40000004100 */
[----:B------:R-:W-:Y:S02]  /*2980*/  HADD2.F32 R139, -RZ, R75.H0_H0 ;  /* 0x2000004bff8b7230 */ /* 0x000fe40000004100 */
[----:B------:R-:W-:Y:S01]  /*2990*/  FFMA R105, R105, R132, R134 ;  /* 0x0000008469697223 */ /* 0x000fe20000000086 */
[----:B------:R-:W-:Y:S02]  /*29a0*/  HADD2.F32 R132, -RZ, R35.H1_H1 ;  /* 0x30000023ff847230 */ /* 0x000fe40000004100 */
[----:B------:R-:W-:Y:S01]  /*29b0*/  @P2 FADD R133, R133, 1 ;  /* 0x3f80000085852421 */ /* 0x000fe20000000000 */
[----:B------:R-:W-:-:S03]  /*29c0*/  HADD2.F32 R134, -RZ, R71.H1_H1 ;  /* 0x30000047ff867230 */ /* 0x000fc60000004100 */
[----:B------:R-:W-:Y:S01]  /*29d0*/  FFMA R106, R106, R133, R135 ;  /* 0x000000856a6a7223 */ /* 0x000fe20000000087 */
[----:B------:R-:W-:Y:S01]  /*29e0*/  @P2 FADD R132, R132, 1 ;  /* 0x3f80000084842421 */ /* 0x000fe20000000000 */
[-C--:B------:R-:W-:Y:S01]  /*29f0*/  FMUL R133, R140, R157.reuse ;  /* 0x0000009d8c857220 */ /* 0x080fe20000400000 */
[----:B------:R-:W-:Y:S02]  /*2a00*/  HADD2.F32 R135, -RZ, R36.H0_H0 ;  /* 0x20000024ff877230 */ /* 0x000fe40000004100 */
[----:B------:R-:W-:Y:S02]  /*2a10*/  HADD2.F32 R140, -RZ, R76.H1_H1 ;  /* 0x3000004cff8c7230 */ /* 0x000fe40000004100 */
[----:B------:R-:W-:Y:S01]  /*2a20*/  FFMA R133, R133, R132, R134 ;  /* 0x0000008485857223 */ /* 0x000fe20000000086 */
[----:B------:R-:W-:Y:S01]  /*2a30*/  FMUL R132, R107, R157 ;  /* 0x0000009d6b847220 */ /* 0x000fe20000400000 */
[----:B------:R-:W-:Y:S02]  /*2a40*/  HADD2.F32 R107, -RZ, R72.H0_H0 ;  /* 0x20000048ff6b7230 */ /* 0x000fe40000004100 */
[----:B------:R-:W-:Y:S01]  /*2a50*/  @P2 FADD R135, R135, 1 ;  /* 0x3f80000087872421 */ /* 0x000fe20000000000 */
[----:B------:R-:W-:-:S03]  /*2a60*/  HADD2.F32 R134, -RZ, R36.H1_H1 ;  /* 0x30000024ff867230 */ /* 0x000fc60000004100 */
[----:B------:R-:W-:Y:S01]  /*2a70*/  FFMA R132, R132, R135, R107 ;  /* 0x0000008784847223 */ /* 0x000fe2000000006b */
[----:B------:R-:W-:Y:S01]  /*2a80*/  FMUL R107, R141, R157 ;  /* 0x0000009d8d6b7220 */ /* 0x000fe20000400000 */
[----:B------:R-:W-:Y:S01]  /*2a90*/  @P2 FADD R134, R134, 1 ;  /* 0x3f80000086862421 */ /* 0x000fe20000000000 */
[----:B------:R-:W-:Y:S02]  /*2aa0*/  HADD2.F32 R135, -RZ, R37.H0_H0 ;  /* 0x20000025ff877230 */ /* 0x000fe40000004100 */
        /* <DEDUP_REMOVED lines=102> */
[----:B------:R-:W-:Y:S01]  /*3110*/  FMUL R145, R152, R157 ;  /* 0x0000009d98917220 */ /* 0x000fe20000400000 */
[----:B------:R-:W-:-:S03]  /*3120*/  HADD2.F32 R147, -RZ, R48.H0_H0 ;  /* 0x20000030ff937230 */ /* 0x000fc60000004100 */
        /* <DEDUP_REMOVED lines=8> */
[----:B------:R-:W-:-:S03]  /*31b0*/  HADD2.F32 R147, -RZ, R49.H0_H0 ;  /* 0x20000031ff937230 */ /* 0x000fc60000004100 */
[----:B------:R-:W-:Y:S01]  /*31c0*/  FFMA R119, R119, R146, R148 ;  /* 0x0000009277777223 */ /* 0x000fe20000000094 */
[----:B------:R-:W-:Y:S02]  /*31d0*/  HADD2.F32 R146, -RZ, R49.H1_H1 ;  /* 0x30000031ff927230 */ /* 0x000fe40000004100 */
[----:B------:R-:W-:Y:S01]  /*31e0*/  @P2 FADD R147, R147, 1 ;  /* 0x3f80000093932421 */ /* 0x000fe20000000000 */
[----:B------:R-:W-:-:S03]  /*31f0*/  HADD2.F32 R148, -RZ, R85.H1_H1 ;  /* 0x30000055ff947230 */ /* 0x000fc60000004100 */
[----:B------:R-:W-:Y:S01]  /*3200*/  FFMA R120, R120, R147, R149 ;  /* 0x0000009378787223 */ /* 0x000fe20000000095 */
[----:B------:R-:W-:Y:S01]  /*3210*/  @P2 FADD R146, R146, 1 ;  /* 0x3f80000092922421 */ /* 0x000fe20000000000 */
[----:B------:R-:W-:Y:S01]  /*3220*/  FMUL R147, R154, R157 ;  /* 0x0000009d9a937220 */ /* 0x000fe20000400000 */
[----:B------:R-:W-:Y:S01]  /*3230*/  HADD2.F32 R149, -RZ, R50.H0_H0 ;  /* 0x20000032ff957230 */ /* 0x000fe20000004100 */
[----:B------:R-:W-:Y:S01]  /*3240*/  FSEL R154, R88, R9, !P0 ;  /* 0x00000009589a7208 */ /* 0x000fe20004000000 */
[----:B------:R-:W-:Y:S01]  /*3250*/  FMUL R9, R92, R12 ;  /* 0x0000000c5c097220 */ /* 0x000fe20000400000 */
        /* <DEDUP_REMOVED lines=8> */
[----:B------:R-:W-:-:S02]  /*32e0*/  HADD2.F32 R149, -RZ, R51.H0_H0 ;  /* 0x20000033ff957230 */ /* 0x000fc40000004100 */
[----:B------:R-:W-:Y:S01]  /*32f0*/  @P2 FADD R148, R148, 1 ;  /* 0x3f80000094942421 */ /* 0x000fe20000000000 */
[----:B------:R-:W-:Y:S01]  /*3300*/  FMUL R121, R155, R157 ;  /* 0x0000009d9b797220 */ /* 0x000fe20000400000 */
[----:B------:R-:W-:Y:S01]  /*3310*/  FMNMX3 R88, R88, |R106|, |R133|, !PT ;  /* 0x4000006a58587276 */ /* 0x000fe20007800485 */
[----:B------:R-:W-:Y:S01]  /*3320*/  @P0 FMUL R133, R133, R12 ;  /* 0x0000000c85850220 */ /* 0x000fe20000400000 */
[----:B------:R-:W-:Y:S01]  /*3330*/  @P2 FADD R149, R149, 1 ;  /* 0x3f80000095952421 */ /* 0x000fe20000000000 */
[----:B------:R-:W-:Y:S01]  /*3340*/  FFMA R121, R121, R148, R150 ;  /* 0x0000009479797223 */ /* 0x000fe20000000096 */
[----:B------:R-:W-:Y:S01]  /*3350*/  HADD2.F32 R148, -RZ, R51.H1_H1 ;  /* 0x30000033ff947230 */ /* 0x000fe20000004100 */
[----:B------:R-:W-:Y:S01]  /*3360*/  FMNMX3 R88, R88, |R132|, |R107|, !PT ;  /* 0x4000008458587276 */ /* 0x000fe2000780046b */
[----:B------:R-:W-:Y:S01]  /*3370*/  FFMA R122, R122, R149, R151 ;  /* 0x000000957a7a7223 */ /* 0x000fe20000000097 */
[----:B------:R-:W-:Y:S01]  /*3380*/  FMUL R151, R6, R12 ;  /* 0x0000000c06977220 */ /* 0x000fe20000400000 */
[----:B------:R-:W-:Y:S01]  /*3390*/  FMUL R149, R156, R157 ;  /* 0x0000009d9c957220 */ /* 0x000fe20000400000 */
[----:B------:R-:W-:-:S02]  /*33a0*/  HADD2.F32 R150, -RZ, R87.H1_H1 ;  /* 0x30000057ff967230 */ /* 0x000fc40000004100 */
[----:B------:R-:W-:Y:S01]  /*33b0*/  @P2 FADD R148, R148, 1 ;  /* 0x3f80000094942421 */ /* 0x000fe20000000000 */
[----:B------:R-:W-:Y:S01]  /*33c0*/  FMNMX3 R88, R88, |R108|, |R135|, !PT ;  /* 0x4000006c58587276 */ /* 0x000fe20007800487 */
[-C--:B------:R-:W-:Y:S01]  /*33d0*/  @P0 FMUL R107, R107, R12.reuse ;  /* 0x0000000c6b6b0220 */ /* 0x080fe20000400000 */
[----:B------:R-:W-:Y:S01]  /*33e0*/  FSEL R156, R6, R151, !P0 ;  /* 0x00000097069c7208 */ /* 0x000fe20004000000 */
[----:B------:R-:W-:Y:S01]  /*33f0*/  FMUL R151, R90, R12 ;  /* 0x0000000c5a977220 */ /* 0x000fe20000400000 */
[----:B------:R-:W-:Y:S01]  /*3400*/  FFMA R149, R149, R148, R150 ;  /* 0x0000009495957223 */ /* 0x000fe20000000096 */
        /* <DEDUP_REMOVED lines=73> */
[-C--:B------:R-:W-:Y:S01]  /*38a0*/  @P0 FMUL R119, R119, R12.reuse ;  /* 0x0000000c77770220 */ /* 0x080fe20000400000 */
[----:B------:R-:W-:Y:S01]  /*38b0*/  FSEL R144, R144, R9, !P0 ;  /* 0x0000000990907208 */ /* 0x000fe20004000000 */
[-C--:B------:R-:W-:Y:S01]  /*38c0*/  FMUL R9, R146, R12.reuse ;  /* 0x0000000c92097220 */ /* 0x080fe20000400000 */
[----:B------:R-:W-:Y:S01]  /*38d0*/  FSEL R118, R118, R151, !P0 ;  /* 0x0000009776767208 */ /* 0x000fe20004000000 */
[----:B------:R-:W-:Y:S01]  /*38e0*/  FMUL R151, R120, R12 ;  /* 0x0000000c78977220 */ /* 0x000fe20000400000 */
[----:B------:R-:W-:Y:S01]  /*38f0*/  F2FP.F16.F32.PACK_AB R91, R93, R152 ;  /* 0x000000985d5b723e */ /* 0x000fe200000000ff */
[----:B------:R-:W-:Y:S01]  /*3900*/  IMAD.WIDE.U32 R152, R4, 0x10, R14 ;  /* 0x0000001004987825 */ /* 0x000fe200078e000e */
[----:B------:R-:W-:-:S02]  /*3910*/  F2FP.F16.F32.PACK_AB R93, R123, R0 ;  /* 0x000000007b5d723e */ /* 0x000fc400000000ff */
[----:B------:R-:W-:Y:S01]  /*3920*/  FSEL R120, R120, R151, !P0 ;  /* 0x0000009778787208 */ /* 0x000fe20004000000 */
[----:B------:R-:W-:Y:S01]  /*3930*/  FMUL R151, R122, R12 ;  /* 0x0000000c7a977220 */ /* 0x000fe20000400000 */
[----:B------:R-:W0:Y:S01]  /*3940*/  LDC R0, c[0x0][0x380] ;  /* 0x0000e000ff007b82 */ /* 0x000e220000000800 */
[----:B------:R-:W-:Y:S01]  /*3950*/  FMNMX3 R88, R88, |R146|, |R121|, !PT ;  /* 0x4000009258587276 */ /* 0x000fe20007800479 */
[----:B------:R-:W-:Y:S01]  /*3960*/  @P0 FMUL R121, R121, R12 ;  /* 0x0000000c79790220 */ /* 0x000fe20000400000 */
[----:B------:R-:W-:Y:S01]  /*3970*/  F2FP.F16.F32.PACK_AB R102, R97, R6 ;  /* 0x000000066166723e */ /* 0x000fe200000000ff */
[----:B------:R-:W-:Y:S01]  /*3980*/  IMAD R6, R11, 0x120, R8 ;  /* 0x000001200b067824 */ /* 0x000fe200078e0208 */
[----:B------:R-:W-:Y:S02]  /*3990*/  FSEL R146, R146, R9, !P0 ;  /* 0x0000000992927208 */ /* 0x000fe40004000000 */
[----:B------:R-:W-:Y:S02]  /*39a0*/  FSEL R124, R122, R151, !P0 ;  /* 0x000000977a7c7208 */ /* 0x000fe40004000000 */
[----:B------:R-:W-:Y:S01]  /*39b0*/  FMNMX3 R9, R88, |R122|, |R149|, !PT ;  /* 0x4000007a58097276 */ /* 0x000fe20007800495 */
[----:B------:R-:W-:Y:S01]  /*39c0*/  @P0 FMUL R149, R149, R12 ;  /* 0x0000000c95950220 */ /* 0x000fe20000400000 */
[----:B------:R-:W-:Y:S01]  /*39d0*/  F2FP.F16.F32.PACK_AB R100, R95, R150 ;  /* 0x000000965f64723e */ /* 0x000fe200000000ff */
[----:B------:R-:W-:Y:S01]  /*39e0*/  IMAD.WIDE.U32 R150, R5, 0x10, R14 ;  /* 0x0000001005967825 */ /* 0x000fe200078e000e */
[----:B------:R-:W-:-:S02]  /*39f0*/  F2FP.F16.F32.PACK_AB R88, R13, R158 ;  /* 0x0000009e0d58723e */ /* 0x000fc400000000ff */
[----:B------:R-:W-:Y:S01]  /*3a00*/  F2FP.F16.F32.PACK_AB R89, R89, R156 ;  /* 0x0000009c5959723e */ /* 0x000fe200000000ff */
[--C-:B------:R-:W-:Y:S01]  /*3a10*/  IMAD.WIDE.U32 R4, R3, 0x10, R14.reuse ;  /* 0x0000001003047825 */ /* 0x100fe200078e000e */
[----:B------:R-:W-:Y:S02]  /*3a20*/  F2FP.F16.F32.PACK_AB R95, R127, R126 ;  /* 0x0000007e7f5f723e */ /* 0x000fe400000000ff */
[C---:B------:R-:W-:Y:S01]  /*3a30*/  IADD3 R155, PT, PT, R6.reuse, 0x60, RZ ;  /* 0x00000060069b7810 */ /* 0x040fe20007ffe0ff */
[----:B------:R1:W-:Y:S01]  /*3a40*/  STG.E.128 desc[UR4][R150.64], R88 ;  /* 0x0000005896007986 */ /* 0x0003e2000c101d04 */
[----:B------:R-:W-:Y:S01]  /*3a50*/  IADD3 R127, PT, PT, R6, 0x80, RZ ;  /* 0x00000080067f7810 */ /* 0x000fe20007ffe0ff */
[--C-:B------:R-:W-:Y:S01]  /*3a60*/  IMAD.WIDE.U32 R2, R2, 0x10, R14.reuse ;  /* 0x0000001002027825 */ /* 0x100fe200078e000e */
[C---:B------:R-:W-:Y:S02]  /*3a70*/  IADD3 R123, PT, PT, R6.reuse, 0xa0, RZ ;  /* 0x000000a0067b7810 */ /* 0x040fe40007ffe0ff */
[----:B------:R-:W-:Y:S01]  /*3a80*/  IADD3 R13, PT, PT, R6, 0xc0, RZ ;  /* 0x000000c0060d7810 */ /* 0x000fe20007ffe0ff */
[----:B------:R-:W-:Y:S01]  /*3a90*/  IMAD.WIDE.U32 R154, R155, 0x10, R14 ;  /* 0x000000109b9a7825 */ /* 0x000fe200078e000e */
        /* <DEDUP_REMOVED lines=10> */
[----:B-1----:R-:W-:Y:S01]  /*3b40*/  F2FP.F16.F32.PACK_AB R91, R137, R110 ;  /* 0x0000006e895b723e */ /* 0x002fe200000000ff */
[----:B------:R2:W-:Y:S01]  /*3b50*/  STG.E.128 desc[UR4][R154.64], R92 ;  /* 0x0000005c9a007986 */ /* 0x0005e2000c101d04 */
        /* <DEDUP_REMOVED lines=21> */
[----:B0-----:R-:W-:-:S03]  /*3cb0*/  LEA R11, R0, R11, 0x2 ;  /* 0x0000000b000b7211 */ /* 0x001fc600078e10ff */
[----:B------:R2:W-:Y:S01]  /*3cc0*/  STG.E.128 desc[UR4][R2.64], R144 ;  /* 0x0000009002007986 */ /* 0x0005e2000c101d04 */
[----:B------:R-:W-:-:S13]  /*3cd0*/  ISETP.GE.AND P1, PT, R11, UR12, PT ;  /* 0x0000000c0b007c0c */ /* 0x000fda000bf26270 */
[----:B------:R-:W-:Y:S05]  /*3ce0*/  @!P1 BRA `(.L_x_9113) ;  /* 0xffffffc400949947 */ /* 0x000fea000383ffff */
[----:B------:R-:W-:Y:S05]  /*3cf0*/  BRA `(.L_x_9110) ;  /* 0x0000003400507947 */ /* 0x000fea0003800000 */
.L_x_9111:
[----:B------:R-:W0:Y:S02]  /*3d00*/  LDC.U8 R7, c[0x0][0x3c0] ;  /* 0x0000f000ff077b82 */ /* 0x000e240000000000 */
.L_x_9115:
[----:B-1----:R-:W1:Y:S01]  /*3d10*/  LDC.64 R120, c[0x0][0x390] ;  /* 0x0000e400ff787b82 */ /* 0x002e620000000a00 */
[----:B------:R-:W-:-:S04]  /*3d20*/  IMAD R6, R11, 0x120, R8 ;  /* 0x000001200b067824 */ /* 0x000fc800078e0208 */
[----:B-1----:R-:W-:-:S06]  /*3d30*/  IMAD.WIDE.U32 R88, R6, 0x10, R120 ;  /* 0x0000001006587825 */ /* 0x002fcc00078e0078 */
        /* <DEDUP_REMOVED lines=146> */
[----:B------:R-:W-:-:S04]  /*4660*/  FADD R150, R116, R151 ;  /* 0x0000009774967221 */ /* 0x000fc80000000000 */
[----:B------:R-:W-:-:S04]  /*4670*/  FADD R150, R149, R150 ;  /* 0x0000009695967221 */ /* 0x000fc80000000000 */
[----:B------:R-:W-:Y:S01]  /*4680*/  FADD R151, R117, R150 ;  /* 0x0000009675977221 */ /* 0x000fe20000000000 */
[--C-:B------:R-:W-:Y:S02]  /*4690*/  HADD2.F32 R150, -RZ, R118.reuse.H0_H0 ;  /* 0x20000076ff967230 */ /* 0x100fe40000004100 */
[----:B------:R-:W-:-:S03]  /*46a0*/  HADD2.F32 R118, -RZ, R118.H1_H1 ;  /* 0x30000076ff767230 */ /* 0x000fc60000004100 */
[----:B------:R-:W-:-:S04]  /*46b0*/  FADD R151, R150, R151 ;  /* 0x0000009796977221 */ /* 0x000fc80000000000 */
[----:B------:R-:W-:Y:S01]  /*46c0*/  FADD R154, R118, R151 ;  /* 0x00000097769a7221 */ /* 0x000fe20000000000 */
[----:B------:R-:W-:-:S05]  /*46d0*/  HADD2.F32 R151, -RZ, R119.H0_H0 ;  /* 0x20000077ff977230 */ /* 0x000fca0000004100 */
[----:B------:R-:W-:-:S04]  /*46e0*/  FADD R119, R151, R154 ;  /* 0x0000009a97777221 */ /* 0x000fc80000000000 */
[----:B------:R-:W-:Y:S01]  /*46f0*/  FADD R154, R152, R119 ;  /* 0x00000077989a7221 */ /* 0x000fe20000000000 */
[----:B------:R-:W-:Y:S02]  /*4700*/  HADD2.F32 R119, -RZ, R120.H0_H0 ;  /* 0x20000078ff777230 */ /* 0x000fe40000004100 */
[----:B------:R-:W-:-:S03]  /*4710*/  HADD2.F32 R120, -RZ, R121.H0_H0 ;  /* 0x20000079ff787230 */ /* 0x000fc60000004100 */
[----:B------:R-:W-:-:S04]  /*4720*/  FADD R154, R119, R154 ;  /* 0x0000009a779a7221 */ /* 0x000fc80000000000 */
[----:B------:R-:W-:Y:S01]  /*4730*/  FADD R155, R153, R154 ;  /* 0x0000009a999b7221 */ /* 0x000fe20000000000 */
[----:B------:R-:W-:Y:S02]  /*4740*/  HADD2.F32 R154, -RZ, R121.H1_H1 ;  /* 0x30000079ff9a7230 */ /* 0x000fe40000004100 */
[--C-:B------:R-:W-:Y:S02]  /*4750*/  HADD2.F32 R121, -RZ, R122.reuse.H0_H0 ;  /* 0x2000007aff797230 */ /* 0x100fe40000004100 */
[----:B------:R-:W-:Y:S01]  /*4760*/  FADD R155, R120, R155 ;  /* 0x0000009b789b7221 */ /* 0x000fe20000000000 */
[----:B------:R-:W-:-:S03]  /*4770*/  HADD2.F32 R122, -RZ, R122.H1_H1 ;  /* 0x3000007aff7a7230 */ /* 0x000fc60000004100 */
[----:B------:R-:W-:-:S04]  /*4780*/  FADD R156, R154, R155 ;  /* 0x0000009b9a9c7221 */ /* 0x000fc80000000000 */
[----:B------:R-:W-:Y:S01]  /*4790*/  FADD R155, R121, R156 ;  /* 0x0000009c799b7221 */ /* 0x000fe20000000000 */
[----:B------:R-:W-:-:S03]  /*47a0*/  HADD2.F32 R156, -RZ, R123.H1_H1 ;  /* 0x3000007bff9c7230 */ /* 0x000fc60000004100 */
[----:B------:R-:W-:Y:S01]  /*47b0*/  FADD R158, R122, R155 ;  /* 0x0000009b7a9e7221 */ /* 0x000fe20000000000 */
[----:B------:R-:W-:-:S05]  /*47c0*/  HADD2.F32 R155, -RZ, R123.H0_H0 ;  /* 0x2000007bff9b7230 */ /* 0x000fca0000004100 */
        /* <DEDUP_REMOVED lines=167> */
.L_x_9145:
[----:B------:R-:W3:Y:S01]  /*5240*/  LDC R98, c[0x0][0x3d8] ;  /* 0x0000f600ff627b82 */ /* 0x000ee20000000800 */
[----:B--2---:R-:W-:Y:S01]  /*5250*/  FADD R161, R99, R161 ;  /* 0x000000a163a17221 */ /* 0x004fe20000000000 */
[----:B0-----:R-:W-:Y:S01]  /*5260*/  ISETP.NE.AND P2, PT, R7, RZ, PT ;  /* 0x000000ff0700720c */ /* 0x001fe20003f45270 */
[----:B-1---5:R-:W-:Y:S01]  /*5270*/  HADD2.F32 R99, -RZ, R19.H0_H0 ;  /* 0x20000013ff637230 */ /* 0x022fe20000004100 */
[----:B------:R-:W-:Y:S01]  /*5280*/  UISETP.NE.AND UP0, UPT, UR10, URZ, UPT ;  /* 0x000000ff0a00728c */ /* 0x000fe2000bf05270 */
[----:B------:R-:W-:Y:S02]  /*5290*/  HADD2.F32 R158, -RZ, R55.H0_H0 ;  /* 0x20000037ff9e7230 */ /* 0x000fe40000004100 */
[----:B------:R-:W-:Y:S01]  /*52a0*/  HADD2.F32 R159, -RZ, R19.H1_H1 ;  /* 0x30000013ff9f7230 */ /* 0x000fe20000004100 */
[----:B------:R-:W0:Y:S07]  /*52b0*/  @!P1 LDC.64 R96, c[0x0][0x398] ;  /* 0x0000e600ff609b82 */ /* 0x000e2e0000000a00 */
[----:B------:R-:W-:Y:S01]  /*52c0*/  @P2 FADD R99, R99, 1 ;  /* 0x3f80000063632421 */ /* 0x000fe20000000000 */
[----:B------:R-:W-:Y:S01]  /*52d0*/  @P2 FADD R159, R159, 1 ;  /* 0x3f8000009f9f2421 */ /* 0x000fe20000000000 */
[----:B---3--:R-:W-:Y:S01]  /*52e0*/  FFMA R98, R161, 0.00043402778101153671741, R98 ;  /* 0x39e38e39a1627823 */ /* 0x008fe20000000062 */
[----:B------:R-:W-:-:S04]  /*52f0*/  HADD2.F32 R161, -RZ, R49.H0_H0 ;  /* 0x20000031ffa17230 */ /* 0x000fc80000004100 */
[----:B------:R-:W-:Y:S01]  /*5300*/  FSETP.GEU.AND P0, PT, |R98|, 1.175494350822287508e-38, PT ;  /* 0x008000006200780b */ /* 0x000fe20003f0e200 */
[----:B------:R-:W-:Y:S01]  /*5310*/  @P2 FADD R161, R161, 1 ;  /* 0x3f800000a1a12421 */ /* 0x000fe20000000000 */
[----:B0-----:R-:W-:-:S05]  /*5320*/  @!P1 IMAD.WIDE R96, R11, 0x4, R96 ;  /* 0x000000040b609825 */ /* 0x001fca00078e0260 */
[----:B------:R0:W-:Y:S06]  /*5330*/  @!P1 STG.E desc[UR4][R96.64], R123 ;  /* 0x0000007b60009986 */ /* 0x0001ec000c101904 */
[----:B------:R-:W-:-:S04]  /*5340*/  @!P0 FMUL R98, R98, 16777216 ;  /* 0x4b80000062628820 */ /* 0x000fc80000400000 */
[----:B------:R1:W2:Y:S01]  /*5350*/  MUFU.RSQ R157, R98 ;  /* 0x00000062009d7308 */ /* 0x0002a20000001400 */
[----:B0-----:R-:W-:Y:S02]  /*5360*/  HADD2.F32 R97, -RZ, R54.H0_H0 ;  /* 0x20000036ff617230 */ /* 0x001fe40000004100 */
[----:B------:R-:W-:Y:S02]  /*5370*/  HADD2.F32 R123, -RZ, R16.H0_H0 ;  /* 0x20000010ff7b7230 */ /* 0x000fe40000004100 */
[----:B-1----:R-:W-:-:S03]  /*5380*/  HADD2.F32 R98, -RZ, R54.H1_H1 ;  /* 0x30000036ff627230 */ /* 0x002fc60000004100 */
[----:B------:R-:W-:Y:S01]  /*5390*/  @P2 FADD R123, R123, 1 ;  /* 0x3f8000007b7b2421 */ /* 0x000fe20000000000 */
[----:B--2---:R-:W-:Y:S01]  /*53a0*/  @!P0 FMUL R157, R157, 4096 ;  /* 0x458000009d9d8820 */ /* 0x004fe20000400000 */
[----:B------:R-:W-:-:S03]  /*53b0*/  PLOP3.LUT P0, PT, PT, PT, UP0, 0x80, 0x8 ;  /* 0x000000000008781c */ /* 0x000fc60003f0f008 */
[-C--:B------:R-:W-:Y:S01]  /*53c0*/  FMUL R88, R88, R157.reuse ;  /* 0x0000009d58587220 */ /* 0x080fe20000400000 */
[-C--:B------:R-:W-:Y:S01]  /*53d0*/  FMUL R124, R124, R157.reuse ;  /* 0x0000009d7c7c7220 */ /* 0x080fe20000400000 */
[-C--:B------:R-:W-:Y:S01]  /*53e0*/  FMUL R15, R15, R157.reuse ;  /* 0x0000009d0f0f7220 */ /* 0x080fe20000400000 */
[-C--:B------:R-:W-:Y:S01]  /*53f0*/  FMUL R90, R90, R157.reuse ;  /* 0x0000009d5a5a7220 */ /* 0x080fe20000400000 */
[----:B------:R-:W-:Y:S01]  /*5400*/  FFMA R99, R99, R88, R158 ;  /* 0x0000005863637223 */ /* 0x000fe2000000009e */
[----:B------:R-:W-:Y:S02]  /*5410*/  HADD2.F32 R88, -RZ, R55.H1_H1 ;  /* 0x30000037ff587230 */ /* 0x000fe40000004100 */
[-C--:B------:R-:W-:Y:S01]  /*5420*/  FMUL R13, R13, R157.reuse ;  /* 0x0000009d0d0d7220 */ /* 0x080fe20000400000 */
[-C--:B------:R-:W-:Y:S01]  /*5430*/  FMUL R89, R89, R157.reuse ;  /* 0x0000009d59597220 */ /* 0x080fe20000400000 */
[-C--:B------:R-:W-:Y:S01]  /*5440*/  FMUL R0, R0, R157.reuse ;  /* 0x0000009d00007220 */ /* 0x080fe20000400000 */
[----:B------:R-:W-:Y:S01]  /*5450*/  FMUL R14, R14, R157 ;  /* 0x0000009d0e0e7220 */ /* 0x000fe20000400000 */
[----:B------:R-:W-:Y:S01]  /*5460*/  FFMA R96, R159, R124, R88 ;  /* 0x0000007c9f607223 */ /* 0x000fe20000000058 */
[----:B------:R-:W-:-:S02]  /*5470*/  HADD2.F32 R88, -RZ, R18.H0_H0 ;  /* 0x20000012ff587230 */ /* 0x000fc40000004100 */
[-C--:B------:R-:W-:Y:S01]  /*5480*/  @P0 FMUL R99, R99, R12.reuse ;  /* 0x0000000c63630220 */ /* 0x080fe20000400000 */
[--C-:B------:R-:W-:Y:S02]  /*5490*/  HADD2.F32 R124, -RZ, R52.reuse.H0_H0 ;  /* 0x20000034ff7c7230 */ /* 0x100fe40000004100 */
[----:B------:R-:W-:Y:S01]  /*54a0*/  @P0 FMUL R96, R96, R12 ;  /* 0x0000000c60600220 */ /* 0x000fe20000400000 */
[-C--:B------:R-:W-:Y:S01]  /*54b0*/  FMUL R92, R92, R157.reuse ;  /* 0x0000009d5c5c7220 */ /* 0x080fe20000400000 */
[----:B------:R-:W-:Y:S01]  /*54c0*/  @P2 FADD R88, R88, 1 ;  /* 0x3f80000058582421 */ /* 0x000fe20000000000 */
[----:B------:R-:W-:Y:S01]  /*54d0*/  FMUL R91, R91, R157 ;  /* 0x0000009d5b5b7220 */ /* 0x000fe20000400000 */
[----:B------:R-:W-:Y:S01]  /*54e0*/  FFMA R123, R123, R0, R124 ;  /* 0x000000007b7b7223 */ /* 0x000fe2000000007c */
[----:B------:R-:W-:Y:S02]  /*54f0*/  HADD2.F32 R0, -RZ, R52.H1_H1 ;  /* 0x30000034ff007230 */ /* 0x000fe40000004100 */
[----:B------:R-:W-:Y:S01]  /*5500*/  FFMA R97, R88, R15, R97 ;  /* 0x0000000f58617223 */ /* 0x000fe20000000061 */
[----:B------:R-:W-:-:S02]  /*5510*/  HADD2.F32 R15, -RZ, R18.H1_H1 ;  /* 0x30000012ff0f7230 */ /* 0x000fc40000004100 */
[-C--:B------:R-:W-:Y:S01]  /*5520*/  @P0 FMUL R123, R123, R12.reuse ;  /* 0x0000000c7b7b0220 */ /* 0x080fe20000400000 */
[----:B------:R-:W-:Y:S01]  /*5530*/  HADD2.F32 R88, -RZ, R17.H0_H0 ;  /* 0x20000011ff587230 */ /* 0x000fe20000004100 */
[----:B------:R-:W-:Y:S01]  /*5540*/  F2FP.F16.F32.PACK_AB R99, R96, R99 ;  /* 0x000000636063723e */ /* 0x000fe200000000ff */
[----:B------:R-:W-:Y:S01]  /*5550*/  @P0 FMUL R97, R97, R12 ;  /* 0x0000000c61610220 */ /* 0x000fe20000400000 */
[----:B------:R-:W-:Y:S01]  /*5560*/  @P2 FADD R15, R15, 1 ;  /* 0x3f8000000f0f2421 */ /* 0x000fe20000000000 */
[----:B------:R-:W-:Y:S01]  /*5570*/  FMUL R95, R95, R157 ;  /* 0x0000009d5f5f7220 */ /* 0x000fe20000400000 */
[----:B------:R-:W-:Y:S01]  /*5580*/  @P2 FADD R88, R88, 1 ;  /* 0x3f80000058582421 */ /* 0x000fe20000000000 */
[----:B------:R-:W-:Y:S02]  /*5590*/  HADD2.F32 R124, -RZ, R60.H1_H1 ;  /* 0x3000003cff7c7230 */ /* 0x000fe40000004100 */
[----:B------:R-:W-:Y:S01]  /*55a0*/  FFMA R98, R15, R90, R98 ;  /* 0x0000005a0f627223 */ /* 0x000fe20000000062 */
[----:B------:R-:W-:-:S02]  /*55b0*/  HADD2.F32 R15, -RZ, R53.H0_H0 ;  /* 0x20000035ff0f7230 */ /* 0x000fc40000004100 */
[-C--:B------:R-:W-:Y:S01]  /*55c0*/  FMUL R102, R102, R157.reuse ;  /* 0x0000009d66667220 */ /* 0x080fe20000400000 */
[----:B------:R-:W-:Y:S02]  /*55d0*/  HADD2.F32 R90, -RZ, R17.H1_H1 ;  /* 0x30000011ff5a7230 */ /* 0x000fe40000004100 */
[-C--:B------:R-:W-:Y:S01]  /*55e0*/  @P0 FMUL R98, R98, R12.reuse ;  /* 0x0000000c62620220 */ /* 0x080fe20000400000 */
[----:B------:R-:W-:Y:S01]  /*55f0*/  FMUL R101, R101, R157 ;  /* 0x0000009d65657220 */ /* 0x000fe20000400000 */
[----:B------:R-:W-:Y:S01]  /*5600*/  FFMA R13, R88, R13, R15 ;  /* 0x0000000d580d7223 */ /* 0x000fe2000000000f */
[----:B------:R-:W-:Y:S02]  /*5610*/  HADD2.F32 R15, -RZ, R53.H1_H1 ;  /* 0x30000035ff0f7230 */ /* 0x000fe40000004100 */
[----:B------:R-:W-:Y:S01]  /*5620*/  @P2 FADD R90, R90, 1 ;  /* 0x3f8000005a5a2421 */ /* 0x000fe20000000000 */
[----:B------:R-:W-:Y:S01]  /*5630*/  F2FP.F16.F32.PACK_AB R98, R98, R97 ;  /* 0x000000616262723e */ /* 0x000fe200000000ff */
[-C--:B------:R-:W-:Y:S01]  /*5640*/  @P0 FMUL R13, R13, R12.reuse ;  /* 0x0000000c0d0d0220 */ /* 0x080fe20000400000 */
[----:B------:R-:W-:Y:S01]  /*5650*/  FMUL R100, R100, R157 ;  /* 0x0000009d64647220 */ /* 0x000fe20000400000 */
[----:B------:R-:W-:Y:S01]  /*5660*/  FFMA R90, R90, R89, R15 ;  /* 0x000000595a5a7223 */ /* 0x000fe2000000000f */
[----:B------:R-:W-:Y:S01]  /*5670*/  HADD2.F32 R15, -RZ, R16.H1_H1 ;  /* 0x30000010ff0f7230 */ /* 0x000fe20000004100 */
[----:B------:R-:W0:Y:S01]  /*5680*/  @!P1 LDC.64 R88, c[0x0][0x3a0] ;  /* 0x0000e800ff589b82 */ /* 0x000e220000000a00 */
[-C--:B------:R-:W-:Y:S01]  /*5690*/  FMUL R106, R106, R157.reuse ;  /* 0x0000009d6a6a7220 */ /* 0x080fe20000400000 */
[----:B------:R-:W-:Y:S01]  /*56a0*/  @P0 FMUL R90, R90, R12 ;  /* 0x0000000c5a5a0220 */ /* 0x000fe20000400000 */
[-C--:B------:R-:W-:Y:S01]  /*56b0*/  FMUL R105, R105, R157.reuse ;  /* 0x0000009d69697220 */ /* 0x080fe20000400000 */
[----:B------:R-:W-:Y:S01]  /*56c0*/  @P2 FADD R15, R15, 1 ;  /* 0x3f8000000f0f2421 */ /* 0x000fe20000000000 */
[-C--:B------:R-:W-:Y:S01]  /*56d0*/  FMUL R104, R104, R157.reuse ;  /* 0x0000009d68687220 */ /* 0x080fe20000400000 */
[----:B------:R-:W-:Y:S01]  /*56e0*/  FMUL R103, R103, R157 ;  /* 0x0000009d67677220 */ /* 0x000fe20000400000 */
[----:B------:R-:W-:Y:S01]  /*56f0*/  F2FP.F16.F32.PACK_AB R97, R90, R13 ;  /* 0x0000000d5a61723e */ /* 0x000fe200000000ff */
[----:B------:R-:W-:Y:S01]  /*5700*/  FFMA R0, R15, R14, R0 ;  /* 0x0000000e0f007223 */ /* 0x000fe20000000000 */
[----:B------:R-:W-:Y:S01]  /*5710*/  FMUL R13, R94, R157 ;  /* 0x0000009d5e0d7220 */ /* 0x000fe20000400000 */
[----:B------:R-:W1:Y:S01]  /*5720*/  LDC.64 R14, c[0x0][0x3c8] ;  /* 0x0000f200ff0e7b82 */ /* 0x000e620000000a00 */
[----:B------:R-:W-:-:S02]  /*5730*/  HADD2.F32 R90, -RZ, R57.H1_H1 ;  /* 0x30000039ff5a7230 */ /* 0x000fc40000004100 */
[----:B------:R-:W-:Y:S01]  /*5740*/  @P0 FMUL R0, R0, R12 ;  /* 0x0000000c00000220 */ /* 0x000fe20000400000 */
[----:B------:R-:W-:Y:S02]  /*5750*/  HADD2.F32 R94, -RZ, R63.H1_H1 ;  /* 0x3000003fff5e7230 */ /* 0x000fe40000004100 */
[-C--:B------:R-:W-:Y:S01]  /*5760*/  FMUL R110, R110, R157.reuse ;  /* 0x0000009d6e6e7220 */ /* 0x080fe20000400000 */
[-C--:B------:R-:W-:Y:S01]  /*5770*/  FMUL R109, R109, R157.reuse ;  /* 0x0000009d6d6d7220 */ /* 0x080fe20000400000 */
[----:B------:R-:W-:Y:S01]  /*5780*/  FMUL R108, R108, R157 ;  /* 0x0000009d6c6c7220 */ /* 0x000fe20000400000 */
[----:B------:R-:W-:Y:S01]  /*5790*/  F2FP.F16.F32.PACK_AB R96, R0, R123 ;  /* 0x0000007b0060723e */ /* 0x000fe200000000ff */
[----:B------:R-:W-:Y:S02]  /*57a0*/  HADD2.F32 R0, -RZ, R23.H0_H0 ;  /* 0x20000017ff007230 */ /* 0x000fe40000004100 */
[----:B------:R-:W-:Y:S01]  /*57b0*/  FMUL R107, R107, R157 ;  /* 0x0000009d6b6b7220 */ /* 0x000fe20000400000 */
[----:B------:R-:W-:-:S02]  /*57c0*/  HADD2.F32 R123, -RZ, R59.H0_H0 ;  /* 0x2000003bff7b7230 */ /* 0x000fc40000004100 */
[-C--:B------:R-:W-:Y:S01]  /*57d0*/  FMUL R114, R114, R157.reuse ;  /* 0x0000009d72727220 */ /* 0x080fe20000400000 */
[----:B------:R-:W-:Y:S01]  /*57e0*/  FMUL R113, R113, R157 ;  /* 0x0000009d71717220 */ /* 0x000fe20000400000 */
[----:B------:R-:W-:Y:S01]  /*57f0*/  @P2 FADD R0, R0, 1 ;  /* 0x3f80000000002421 */ /* 0x000fe20000000000 */
[----:B0-----:R-:W-:-:S04]  /*5800*/  @!P1 IMAD.WIDE R88, R11, 0x4, R88 ;  /* 0x000000040b589825 */ /* 0x001fc800078e0258 */
[-C--:B------:R-:W-:Y:S01]  /*5810*/  FMUL R112, R112, R157.reuse ;  /* 0x0000009d70707220 */ /* 0x080fe20000400000 */
[----:B------:R-:W-:Y:S01]  /*5820*/  FMUL R111, R111, R157 ;  /* 0x0000009d6f6f7220 */ /* 0x000fe20000400000 */
[----:B------:R-:W-:Y:S01]  /*5830*/  FFMA R13, R0, R13, R123 ;  /* 0x0000000d000d7223 */ /* 0x000fe2000000007b */
[----:B------:R-:W-:Y:S01]  /*5840*/  HADD2.F32 R123, -RZ, R23.H1_H1 ;  /* 0x30000017ff7b7230 */ /* 0x000fe20000004100 */
[----:B------:R1:W-:Y:S01]  /*5850*/  @!P1 STG.E desc[UR4][R88.64], R157 ;  /* 0x0000009d58009986 */ /* 0x0003e2000c101904 */
[-C--:B------:R-:W-:Y:S01]  /*5860*/  FMUL R0, R128, R157.reuse ;  /* 0x0000009d80007220 */ /* 0x080fe20000400000 */
[-C--:B------:R-:W-:Y:S01]  /*5870*/  FMUL R128, R134, R157.reuse ;  /* 0x0000009d86807220 */ /* 0x080fe20000400000 */
[-C--:B------:R-:W-:Y:S01]  /*5880*/  FMUL R134, R137, R157.reuse ;  /* 0x0000009d89867220 */ /* 0x080fe20000400000 */
[----:B------:R-:W-:Y:S01]  /*5890*/  @P2 FADD R123, R123, 1 ;  /* 0x3f8000007b7b2421 */ /* 0x000fe20000000000 */
[----:B------:R-:W-:Y:S02]  /*58a0*/  HADD2.F32 R137, -RZ, R39.H0_H0 ;  /* 0x20000027ff897230 */ /* 0x000fe40000004100 */
[-C--:B------:R-:W-:Y:S01]  /*58b0*/  FMUL R150, R150, R157.reuse ;  /* 0x0000009d96967220 */ /* 0x080fe20000400000 */
[-C--:B------:R-:W-:Y:S01]  /*58c0*/  FMUL R118, R118, R157.reuse ;  /* 0x0000009d76767220 */ /* 0x080fe20000400000 */
[-C--:B------:R-:W-:Y:S01]  /*58d0*/  FMUL R149, R149, R157.reuse ;  /* 0x0000009d95957220 */ /* 0x080fe20000400000 */
[----:B------:R-:W-:Y:S01]  /*58e0*/  FMUL R117, R117, R157 ;  /* 0x0000009d75757220 */ /* 0x000fe20000400000 */
[----:B------:R-:W-:Y:S01]  /*58f0*/  @P2 FADD R137, R137, 1 ;  /* 0x3f80000089892421 */ /* 0x000fe20000000000 */
[----:B------:R-:W-:-:S02]  /*5900*/  HADD2.F32 R159, -RZ, R44.H0_H0 ;  /* 0x2000002cff9f7230 */ /* 0x000fc40000004100 */
[----:B------:R-:W-:Y:S01]  /*5910*/  FMUL R148, R148, R157 ;  /* 0x0000009d94947220 */ /* 0x000fe20000400000 */
[----:B-1----:R-:W-:-:S04]  /*5920*/  IMAD.WIDE.U32 R88, R6, 0x10, R14 ;  /* 0x0000001006587825 */ /* 0x002fc800078e000e */
[-C--:B------:R-:W-:Y:S01]  /*5930*/  FMUL R116, R116, R157.reuse ;  /* 0x0000009d74747220 */ /* 0x080fe20000400000 */
[-C--:B------:R-:W-:Y:S01]  /*5940*/  FMUL R155, R155, R157.reuse ;  /* 0x0000009d9b9b7220 */ /* 0x080fe20000400000 */
[----:B------:R-:W-:Y:S01]  /*5950*/  @P2 FADD R159, R159, 1 ;  /* 0x3f8000009f9f2421 */ /* 0x000fe20000000000 */
[----:B------:R-:W-:Y:S01]  /*5960*/  HADD2.F32 R6, -RZ, R59.H1_H1 ;  /* 0x3000003bff067230 */ /* 0x000fe20000004100 */
[----:B------:R0:W-:Y:S01]  /*5970*/  STG.E.128 desc[UR4][R88.64], R96 ;  /* 0x0000006058007986 */ /* 0x0001e2000c101d04 */
[-C--:B------:R-:W-:Y:S01]  /*5980*/  FMUL R121, R121, R157.reuse ;  /* 0x0000009d79797220 */ /* 0x080fe20000400000 */
[-C--:B------:R-:W-:Y:S01]  /*5990*/  FMUL R122, R122, R157.reuse ;  /* 0x0000009d7a7a7220 */ /* 0x080fe20000400000 */
[-C--:B------:R-:W-:Y:S01]  /*59a0*/  FMUL R120, R120, R157.reuse ;  /* 0x0000009d78787220 */ /* 0x080fe20000400000 */
[----:B------:R-:W-:Y:S01]  /*59b0*/  FFMA R0, R123, R0, R6 ;  /* 0x000000007b007223 */ /* 0x000fe20000000006 */
[----:B------:R-:W-:Y:S02]  /*59c0*/  HADD2.F32 R6, -RZ, R22.H0_H0 ;  /* 0x20000016ff067230 */ /* 0x000fe40000004100 */
[----:B------:R-:W-:Y:S01]  /*59d0*/  FMUL R119, R119, R157 ;  /* 0x0000009d77777220 */ /* 0x000fe20000400000 */
[----:B------:R-:W-:-:S02]  /*59e0*/  HADD2.F32 R123, -RZ, R62.H0_H0 ;  /* 0x2000003eff7b7230 */ /* 0x000fc40000004100 */
[-C--:B------:R-:W-:Y:S01]  /*59f0*/  @P0 FMUL R13, R13, R12.reuse ;  /* 0x0000000c0d0d0220 */ /* 0x080fe20000400000 */
[----:B------:R-:W-:Y:S01]  /*5a00*/  @P0 FMUL R0, R0, R12 ;  /* 0x0000000c00000220 */ /* 0x000fe20000400000 */
[----:B------:R-:W-:Y:S01]  /*5a10*/  @P2 FADD R6, R6, 1 ;  /* 0x3f80000006062421 */ /* 0x000fe20000000000 */
[----:B0-----:R-:W-:Y:S01]  /*5a20*/  FMUL R89, R93, R157 ;  /* 0x0000009d5d597220 */ /* 0x001fe20000400000 */
[--C-:B------:R-:W-:Y:S02]  /*5a30*/  HADD2.F32 R93, -RZ, R58.reuse.H0_H0 ;  /* 0x2000003aff5d7230 */ /* 0x100fe40000004100 */
[----:B------:R-:W-:Y:S02]  /*5a40*/  HADD2.F32 R88, -RZ, R58.H1_H1 ;  /* 0x3000003aff587230 */ /* 0x000fe40000004100 */
[----:B------:R-:W-:Y:S02]  /*5a50*/  HADD2.F32 R97, -RZ, R21.H1_H1 ;  /* 0x30000015ff617230 */ /* 0x000fe40000004100 */
[----:B------:R-:W-:Y:S01]  /*5a60*/  FFMA R89, R6, R89, R93 ;  /* 0x0000005906597223 */ /* 0x000fe2000000005d */
[----:B------:R-:W-:-:S02]  /*5a70*/  HADD2.F32 R93, -RZ, R22.H1_H1 ;  /* 0x30000016ff5d7230 */ /* 0x000fc40000004100 */
[----:B------:R-:W-:Y:S01]  /*5a80*/  FMUL R6, R127, R157 ;  /* 0x0000009d7f067220 */ /* 0x000fe20000400000 */
[----:B------:R-:W-:Y:S02]  /*5a90*/  HADD2.F32 R99, -RZ, R63.H0_H0 ;  /* 0x2000003fff637230 */ /* 0x000fe40000004100 */
[----:B------:R-:W-:Y:S01]  /*5aa0*/  @P2 FADD R97, R97, 1 ;  /* 0x3f80000061612421 */ /* 0x000fe20000000000 */
[----:B------:R-:W-:Y:S02]  /*5ab0*/  HADD2.F32 R96, -RZ, R62.H1_H1 ;  /* 0x3000003eff607230 */ /* 0x000fe40000004100 */
[----:B------:R-:W-:Y:S01]  /*5ac0*/  @P2 FADD R93, R93, 1 ;  /* 0x3f8000005d5d2421 */ /* 0x000fe20000000000 */
[----:B------:R-:W-:Y:S02]  /*5ad0*/  HADD2.F32 R98, -RZ, R61.H1_H1 ;  /* 0x3000003dff627230 */ /* 0x000fe40000004100 */
[----:B------:R-:W-:Y:S01]  /*5ae0*/  @P0 FMUL R89, R89, R12 ;  /* 0x0000000c59590220 */ /* 0x000fe20000400000 */
[----:B------:R-:W-:-:S02]  /*5af0*/  HADD2.F32 R127, -RZ, R31.H1_H1 ;  /* 0x3000001fff7f7230 */ /* 0x000fc40000004100 */
[----:B------:R-:W-:Y:S01]  /*5b00*/  FFMA R6, R93, R6, R88 ;  /* 0x000000065d067223 */ /* 0x000fe20000000058 */
[----:B------:R-:W-:Y:S02]  /*5b10*/  HADD2.F32 R93, -RZ, R21.H0_H0 ;  /* 0x20000015ff5d7230 */ /* 0x000fe40000004100 */
[----:B------:R-:W-:Y:S02]  /*5b20*/  HADD2.F32 R88, -RZ, R57.H0_H0 ;  /* 0x20000039ff587230 */ /* 0x000fe40000004100 */
[----:B------:R-:W-:Y:S01]  /*5b30*/  @P2 FADD R127, R127, 1 ;  /* 0x3f8000007f7f2421 */ /* 0x000fe20000000000 */
[----:B------:R-:W-:Y:S01]  /*5b40*/  @P0 FMUL R6, R6, R12 ;  /* 0x0000000c06060220 */ /* 0x000fe20000400000 */
[----:B------:R-:W-:-:S04]  /*5b50*/  @P2 FADD R93, R93, 1 ;  /* 0x3f8000005d5d2421 */ /* 0x000fc80000000000 */
[----:B------:R-:W-:Y:S01]  /*5b60*/  FFMA R93, R93, R92, R88 ;  /* 0x0000005c5d5d7223 */ /* 0x000fe20000000058 */
[-C--:B------:R-:W-:Y:S01]  /*5b70*/  FMUL R88, R126, R157.reuse ;  /* 0x0000009d7e587220 */ /* 0x080fe20000400000 */
[----:B------:R-:W-:Y:S02]  /*5b80*/  HADD2.F32 R92, -RZ, R56.H1_H1 ;  /* 0x30000038ff5c7230 */ /* 0x000fe40000004100 */
[----:B------:R-:W-:Y:S01]  /*5b90*/  FMUL R126, R135, R157 ;  /* 0x0000009d877e7220 */ /* 0x000fe20000400000 */
[----:B------:R-:W-:Y:S02]  /*5ba0*/  HADD2.F32 R135, -RZ, R33.H0_H0 ;  /* 0x20000021ff877230 */ /* 0x000fe40000004100 */
[----:B------:R-:W-:Y:S01]  /*5bb0*/  FFMA R88, R97, R88, R90 ;  /* 0x0000005861587223 */ /* 0x000fe2000000005a */
[----:B------:R-:W-:Y:S02]  /*5bc0*/  HADD2.F32 R90, -RZ, R20.H0_H0 ;  /* 0x20000014ff5a7230 */ /* 0x000fe40000004100 */
[----:B------:R-:W-:Y:S01]  /*5bd0*/  @P0 FMUL R93, R93, R12 ;  /* 0x0000000c5d5d0220 */ /* 0x000fe20000400000 */
[----:B------:R-:W-:-:S02]  /*5be0*/  HADD2.F32 R97, -RZ, R56.H0_H0 ;  /* 0x20000038ff617230 */ /* 0x000fc40000004100 */
[----:B------:R-:W-:Y:S01]  /*5bf0*/  @P2 FADD R135, R135, 1 ;  /* 0x3f80000087872421 */ /* 0x000fe20000000000 */
[----:B------:R-:W-:Y:S01]  /*5c00*/  @P0 FMUL R88, R88, R12 ;  /* 0x0000000c58580220 */ /* 0x000fe20000400000 */
[----:B------:R-:W-:-:S04]  /*5c10*/  @P2 FADD R90, R90, 1 ;  /* 0x3f8000005a5a2421 */ /* 0x000fc80000000000 */
[----:B------:R-:W-:Y:S01]  /*5c20*/  FFMA R91, R90, R91, R97 ;  /* 0x0000005b5a5b7223 */ /* 0x000fe20000000061 */
[----:B------:R-:W-:Y:S02]  /*5c30*/  HADD2.F32 R97, -RZ, R20.H1_H1 ;  /* 0x30000014ff617230 */ /* 0x000fe40000004100 */
[----:B------:R-:W-:Y:S01]  /*5c40*/  FMUL R90, R125, R157 ;  /* 0x0000009d7d5a7220 */ /* 0x000fe20000400000 */
[----:B------:R-:W-:Y:S02]  /*5c50*/  HADD2.F32 R125, -RZ, R61.H0_H0 ;  /* 0x2000003dff7d7230 */ /* 0x000fe40000004100 */
[----:B------:R-:W-:Y:S01]  /*5c60*/  @P0 FMUL R91, R91, R12 ;  /* 0x0000000c5b5b0220 */ /* 0x000fe20000400000 */
[----:B------:R-:W-:-:S04]  /*5c70*/  @P2 FADD R97, R97, 1 ;  /* 0x3f80000061612421 */ /* 0x000fc80000000000 */
[----:B------:R-:W-:Y:S01]  /*5c80*/  FFMA R90, R97, R90, R92 ;  /* 0x0000005a615a7223 */ /* 0x000fe2000000005c */
[----:B------:R-:W-:Y:S02]  /*5c90*/  HADD2.F32 R92, -RZ, R27.H0_H0 ;  /* 0x2000001bff5c7230 */ /* 0x000fe40000004100 */
[----:B------:R-:W-:Y:S01]  /*5ca0*/  FMUL R97, R164, R157 ;  /* 0x0000009da4617220 */ /* 0x000fe20000400000 */
[----:B------:R-:W-:Y:S02]  /*5cb0*/  @P0 FMUL R90, R90, R12 ;  /* 0x0000000c5a5a0220 */ /* 0x000fe40000400000 */
[----:B------:R-:W-:-:S04]  /*5cc0*/  @P2 FADD R92, R92, 1 ;  /* 0x3f8000005c5c2421 */ /* 0x000fc80000000000 */
[----:B------:R-:W-:Y:S01]  /*5cd0*/  FFMA R97, R92, R97, R99 ;  /* 0x000000615c617223 */ /* 0x000fe20000000063 */
[----:B------:R-:W-:Y:S02]  /*5ce0*/  HADD2.F32 R99, -RZ, R27.H1_H1 ;  /* 0x3000001bff637230 */ /* 0x000fe40000004100 */
[-C--:B------:R-:W-:Y:S01]  /*5cf0*/  FMUL R92, R132, R157.reuse ;  /* 0x0000009d845c7220 */ /* 0x080fe20000400000 */
[----:B------:R-:W-:Y:S01]  /*5d00*/  FMUL R132, R139, R157 ;  /* 0x0000009d8b847220 */ /* 0x000fe20000400000 */
[----:B------:R-:W-:Y:S02]  /*5d10*/  HADD2.F32 R139, -RZ, R68.H0_H0 ;  /* 0x20000044ff8b7230 */ /* 0x000fe40000004100 */
[----:B------:R-:W-:Y:S01]  /*5d20*/  @P0 FMUL R97, R97, R12 ;  /* 0x0000000c61610220 */ /* 0x000fe20000400000 */
[----:B------:R-:W-:-:S04]  /*5d30*/  @P2 FADD R99, R99, 1 ;  /* 0x3f80000063632421 */ /* 0x000fc80000000000 */
[----:B------:R-:W-:Y:S01]  /*5d40*/  FFMA R92, R99, R92, R94 ;  /* 0x0000005c635c7223 */ /* 0x000fe2000000005e */
[----:B------:R-:W-:Y:S02]  /*5d50*/  HADD2.F32 R94, -RZ, R26.H0_H0 ;  /* 0x2000001aff5e7230 */ /* 0x000fe40000004100 */
[----:B------:R-:W-:Y:S01]  /*5d60*/  FMUL R99, R163, R157 ;  /* 0x0000009da3637220 */ /* 0x000fe20000400000 */
[----:B------:R-:W-:Y:S02]  /*5d70*/  HADD2.F32 R163, -RZ, R84.H0_H0 ;  /* 0x20000054ffa37230 */ /* 0x000fe40000004100 */
[----:B------:R-:W-:Y:S01]  /*5d80*/  @P0 FMUL R92, R92, R12 ;  /* 0x0000000c5c5c0220 */ /* 0x000fe20000400000 */
[----:B------:R-:W-:-:S04]  /*5d90*/  @P2 FADD R94, R94, 1 ;  /* 0x3f8000005e5e2421 */ /* 0x000fc80000000000 */
[----:B------:R-:W-:Y:S01]  /*5da0*/  FFMA R99, R94, R99, R123 ;  /* 0x000000635e637223 */ /* 0x000fe2000000007b */
[----:B------:R-:W-:Y:S02]  /*5db0*/  HADD2.F32 R123, -RZ, R26.H1_H1 ;  /* 0x3000001aff7b7230 */ /* 0x000fe40000004100 */
[-C--:B------:R-:W-:Y:S01]  /*5dc0*/  FMUL R94, R131, R157.reuse ;  /* 0x0000009d835e7220 */ /* 0x080fe20000400000 */
[----:B------:R-:W-:Y:S01]  /*5dd0*/  FMUL R131, R165, R157 ;  /* 0x0000009da5837220 */ /* 0x000fe20000400000 */
        /* <DEDUP_REMOVED lines=13> */
[----:B------:R-:W-:Y:S02]  /*5eb0*/  @P2 FADD R125, R125, 1 ;  /* 0x3f8000007d7d2421 */ /* 0x000fe40000000000 */
[----:B------:R-:W-:-:S02]  /*5ec0*/  @P2 FADD R133, R133, 1 ;  /* 0x3f80000085852421 */ /* 0x000fc40000000000 */
[----:B------:R-:W-:Y:S01]  /*5ed0*/  FFMA R96, R125, R96, R98 ;  /* 0x000000607d607223 */ /* 0x000fe20000000062 */
[----:B------:R-:W-:Y:S02]  /*5ee0*/  HADD2.F32 R98, -RZ, R24.H0_H0 ;  /* 0x20000018ff627230 */ /* 0x000fe40000004100 */
[----:B------:R-:W-:Y:S02]  /*5ef0*/  HADD2.F32 R125, -RZ, R60.H0_H0 ;  /* 0x2000003cff7d7230 */ /* 0x000fe40000004100 */
[----:B------:R-:W-:Y:S01]  /*5f00*/  @P0 FMUL R96, R96, R12 ;  /* 0x0000000c60600220 */ /* 0x000fe20000400000 */
[----:B------:R-:W-:-:S04]  /*5f10*/  @P2 FADD R98, R98, 1 ;  /* 0x3f80000062622421 */ /* 0x000fc80000000000 */
[----:B------:R-:W-:Y:S01]  /*5f20*/  FFMA R95, R98, R95, R125 ;  /* 0x0000005f625f7223 */ /* 0x000fe2000000007d */
[----:B------:R-:W-:Y:S02]  /*5f30*/  HADD2.F32 R125, -RZ, R24.H1_H1 ;  /* 0x30000018ff7d7230 */ /* 0x000fe40000004100 */
[----:B------:R-:W-:Y:S01]  /*5f40*/  FMUL R98, R129, R157 ;  /* 0x0000009d81627220 */ /* 0x000fe20000400000 */
[----:B------:R-:W-:Y:S02]  /*5f50*/  HADD2.F32 R129, -RZ, R29.H0_H0 ;  /* 0x2000001dff817230 */ /* 0x000fe40000004100 */
[----:B------:R-:W-:Y:S01]  /*5f60*/  @P0 FMUL R95, R95, R12 ;  /* 0x0000000c5f5f0220 */ /* 0x000fe20000400000 */
[----:B------:R-:W-:Y:S02]  /*5f70*/  @P2 FADD R125, R125, 1 ;  /* 0x3f8000007d7d2421 */ /* 0x000fe40000000000 */
[----:B------:R-:W-:Y:S02]  /*5f80*/  @P2 FADD R129, R129, 1 ;  /* 0x3f80000081812421 */ /* 0x000fe40000000000 */
[----:B------:R-:W-:Y:S01]  /*5f90*/  FFMA R98, R125, R98, R124 ;  /* 0x000000627d627223 */ /* 0x000fe2000000007c */
[----:B------:R-:W-:-:S02]  /*5fa0*/  HADD2.F32 R125, -RZ, R31.H0_H0 ;  /* 0x2000001fff7d7230 */ /* 0x000fc40000004100 */
[----:B------:R-:W-:Y:S02]  /*5fb0*/  HADD2.F32 R124, -RZ, R67.H0_H0 ;  /* 0x20000043ff7c7230 */ /* 0x000fe40000004100 */
[----:B------:R-:W-:Y:S01]  /*5fc0*/  @P0 FMUL R98, R98, R12 ;  /* 0x0000000c62620220 */ /* 0x000fe20000400000 */
[----:B------:R-:W-:-:S04]  /*5fd0*/  @P2 FADD R125, R125, 1 ;  /* 0x3f8000007d7d2421 */ /* 0x000fc80000000000 */
[----:B------:R-:W-:Y:S01]  /*5fe0*/  FFMA R125, R125, R102, R124 ;  /* 0x000000667d7d7223 */ /* 0x000fe2000000007c */
[----:B------:R-:W-:Y:S02]  /*5ff0*/  HADD2.F32 R102, -RZ, R67.H1_H1 ;  /* 0x30000043ff667230 */ /* 0x000fe40000004100 */
[-C--:B------:R-:W-:Y:S01]  /*6000*/  FMUL R124, R136, R157.reuse ;  /* 0x0000009d887c7220 */ /* 0x080fe20000400000 */
[----:B------:R-:W-:Y:S01]  /*6010*/  FMUL R136, R143, R157 ;  /* 0x0000009d8f887220 */ /* 0x000fe20000400000 */
[----:B------:R-:W-:Y:S02]  /*6020*/  HADD2.F32 R143, -RZ, R37.H0_H0 ;  /* 0x20000025ff8f7230 */ /* 0x000fe40000004100 */
[----:B------:R-:W-:Y:S01]  /*6030*/  @P0 FMUL R125, R125, R12 ;  /* 0x0000000c7d7d0220 */ /* 0x000fe20000400000 */
[----:B------:R-:W-:Y:S01]  /*6040*/  FFMA R124, R127, R124, R102 ;  /* 0x0000007c7f7c7223 */ /* 0x000fe20000000066 */
[----:B------:R-:W-:Y:S02]  /*6050*/  HADD2.F32 R102, -RZ, R30.H0_H0 ;  /* 0x2000001eff667230 */ /* 0x000fe40000004100 */
[----:B------:R-:W-:-:S02]  /*6060*/  HADD2.F32 R127, -RZ, R66.H0_H0 ;  /* 0x20000042ff7f7230 */ /* 0x000fc40000004100 */
[----:B------:R-:W-:Y:S01]  /*6070*/  @P2 FADD R143, R143, 1 ;  /* 0x3f8000008f8f2421 */ /* 0x000fe20000000000 */
[----:B------:R-:W-:Y:S01]  /*6080*/  @P0 FMUL R124, R124, R12 ;  /* 0x0000000c7c7c0220 */ /* 0x000fe20000400000 */
[----:B------:R-:W-:-:S04]  /*6090*/  @P2 FADD R102, R102, 1 ;  /* 0x3f80000066662421 */ /* 0x000fc80000000000 */
[----:B------:R-:W-:Y:S01]  /*60a0*/  FFMA R127, R102, R101, R127 ;  /* 0x00000065667f7223 */ /* 0x000fe2000000007f */
[----:B------:R-:W-:Y:S02]  /*60b0*/  HADD2.F32 R101, -RZ, R30.H1_H1 ;  /* 0x3000001eff657230 */ /* 0x000fe40000004100 */
[----:B------:R-:W-:Y:S02]  /*60c0*/  HADD2.F32 R102, -RZ, R66.H1_H1 ;  /* 0x30000042ff667230 */ /* 0x000fe40000004100 */
[----:B------:R-:W-:Y:S01]  /*60d0*/  @P0 FMUL R127, R127, R12 ;  /* 0x0000000c7f7f0220 */ /* 0x000fe20000400000 */
[----:B------:R-:W-:-:S04]  /*60e0*/  @P2 FADD R101, R101, 1 ;  /* 0x3f80000065652421 */ /* 0x000fc80000000000 */
[----:B------:R-:W-:Y:S01]  /*60f0*/  FFMA R126, R101, R126, R102 ;  /* 0x0000007e657e7223 */ /* 0x000fe20000000066 */
[----:B------:R-:W-:Y:S02]  /*6100*/  HADD2.F32 R102, -RZ, R65.H0_H0 ;  /* 0x20000041ff667230 */ /* 0x000fe40000004100 */
[----:B------:R-:W-:Y:S02]  /*6110*/  HADD2.F32 R101, -RZ, R29.H1_H1 ;  /* 0x3000001dff657230 */ /* 0x000fe40000004100 */
[----:B------:R-:W-:Y:S01]  /*6120*/  @P0 FMUL R126, R126, R12 ;  /* 0x0000000c7e7e0220 */ /* 0x000fe20000400000 */
[----:B------:R-:W-:Y:S01]  /*6130*/  FFMA R129, R129, R100, R102 ;  /* 0x0000006481817223 */ /* 0x000fe20000000066 */
[----:B------:R-:W-:Y:S02]  /*6140*/  HADD2.F32 R100, -RZ, R65.H1_H1 ;  /* 0x30000041ff647230 */ /* 0x000fe40000004100 */
[----:B------:R-:W-:Y:S01]  /*6150*/  @P2 FADD R101, R101, 1 ;  /* 0x3f80000065652421 */ /* 0x000fe20000000000 */
[----:B------:R-:W-:Y:S01]  /*6160*/  F2FP.F16.F32.PACK_AB R102, R6, R89 ;  /* 0x000000590666723e */ /* 0x000fe200000000ff */
[----:B------:R-:W-:Y:S01]  /*6170*/  @P0 FMUL R129, R129, R12 ;  /* 0x0000000c81810220 */ /* 0x000fe20000400000 */
[----:B------:R-:W-:Y:S01]  /*6180*/  F2FP.F16.F32.PACK_AB R89, R96, R123 ;  /* 0x0000007b6059723e */ /* 0x000fe200000000ff */
[----:B------:R-:W-:Y:S01]  /*6190*/  FFMA R128, R101, R128, R100 ;  /* 0x0000008065807223 */ /* 0x000fe20000000064 */
[----:B------:R-:W-:-:S02]  /*61a0*/  HADD2.F32 R100, -RZ, R28.H0_H0 ;  /* 0x2000001cff647230 */ /* 0x000fc40000004100 */
[----:B------:R-:W-:Y:S02]  /*61b0*/  HADD2.F32 R101, -RZ, R64.H0_H0 ;  /* 0x20000040ff657230 */ /* 0x000fe40000004100 */
        /* <DEDUP_REMOVED lines=14> */
[-C--:B------:R-:W-:Y:S01]  /*62a0*/  FMUL R106, R140, R157.reuse ;  /* 0x0000009d8c6a7220 */ /* 0x080fe20000400000 */
[-C--:B------:R-:W-:Y:S01]  /*62b0*/  FMUL R140, R145, R157.reuse ;  /* 0x0000009d918c7220 */ /* 0x080fe20000400000 */
[----:B------:R-:W-:Y:S01]  /*62c0*/  FMUL R145, R151, R157 ;  /* 0x0000009d97917220 */ /* 0x000fe20000400000 */
[----:B------:R-:W-:-:S02]  /*62d0*/  HADD2.F32 R151, -RZ, R46.H0_H0 ;  /* 0x2000002eff977230 */ /* 0x000fc40000004100 */
[----:B------:R-:W-:Y:S01]  /*62e0*/  FFMA R106, R101, R106, R100 ;  /* 0x0000006a656a7223 */ /* 0x000fe20000000064 */
[----:B------:R-:W-:Y:S02]  /*62f0*/  HADD2.F32 R100, -RZ, R34.H0_H0 ;  /* 0x20000022ff647230 */ /* 0x000fe40000004100 */
[-C--:B------:R-:W-:Y:S01]  /*6300*/  @P0 FMUL R133, R133, R12.reuse ;  /* 0x0000000c85850220 */ /* 0x080fe20000400000 */
[----:B------:R-:W-:Y:S02]  /*6310*/  HADD2.F32 R101, -RZ, R70.H0_H0 ;  /* 0x20000046ff657230 */ /* 0x000fe40000004100 */
        /* <DEDUP_REMOVED lines=16> */
[----:B------:R-:W-:Y:S01]  /*6420*/  FMUL R138, R141, R157 ;  /* 0x0000009d8d8a7220 */ /* 0x000fe20000400000 */
[----:B------:R-:W-:-:S02]  /*6430*/  HADD2.F32 R141, -RZ, R43.H0_H0 ;  /* 0x2000002bff8d7230 */ /* 0x000fc40000004100 */
[----:B------:R-:W-:Y:S01]  /*6440*/  @P0 FMUL R135, R135, R12 ;  /* 0x0000000c87870220 */ /* 0x000fe20000400000 */
[----:B------:R-:W-:Y:S01]  /*6450*/  FFMA R104, R101, R104, R100 ;  /* 0x0000006865687223 */ /* 0x000fe20000000064 */
[--C-:B------:R-:W-:Y:S02]  /*6460*/  HADD2.F32 R100, -RZ, R32.reuse.H0_H0 ;  /* 0x20000020ff647230 */ /* 0x100fe40000004100 */
[----:B------:R-:W-:Y:S02]  /*6470*/  HADD2.F32 R101, -RZ, R32.H1_H1 ;  /* 0x30000020ff657230 */ /* 0x000fe40000004100 */
[----:B------:R-:W-:Y:S01]  /*6480*/  @P2 FADD R141, R141, 1 ;  /* 0x3f8000008d8d2421 */ /* 0x000fe20000000000 */
[----:B------:R-:W-:Y:S01]  /*6490*/  @P0 FMUL R104, R104, R12 ;  /* 0x0000000c68680220 */ /* 0x000fe20000400000 */
[----:B------:R-:W-:Y:S01]  /*64a0*/  @P2 FADD R100, R100, 1 ;  /* 0x3f80000064642421 */ /* 0x000fe20000000000 */
[----:B------:R-:W-:-:S03]  /*64b0*/  @P2 FADD R101, R101, 1 ;  /* 0x3f80000065652421 */ /* 0x000fc60000000000 */
[----:B------:R-:W-:Y:S01]  /*64c0*/  FFMA R139, R100, R103, R139 ;  /* 0x00000067648b7223 */ /* 0x000fe2000000008b */
[----:B------:R-:W-:Y:S01]  /*64d0*/  HADD2.F32 R100, -RZ, R68.H1_H1 ;  /* 0x30000044ff647230 */ /* 0x000fe20000004100 */
[----:B------:R-:W-:Y:S01]  /*64e0*/  F2FP.F16.F32.PACK_AB R103, R0, R13 ;  /* 0x0000000d0067723e */ /* 0x000fe200000000ff */
[----:B------:R-:W-:Y:S02]  /*64f0*/  IMAD R0, R11, 0x120, R8 ;  /* 0x000001200b007824 */ /* 0x000fe400078e0208 */
[----:B------:R-:W-:Y:S01]  /*6500*/  @P0 FMUL R139, R139, R12 ;  /* 0x0000000c8b8b0220 */ /* 0x000fe20000400000 */
[----:B------:R-:W-:Y:S01]  /*6510*/  FFMA R134, R101, R134, R100 ;  /* 0x0000008665867223 */ /* 0x000fe20000000064 */
[----:B------:R-:W-:Y:S01]  /*6520*/  HADD2.F32 R100, -RZ, R75.H0_H0 ;  /* 0x2000004bff647230 */ /* 0x000fe20000004100 */
[----:B------:R-:W-:Y:S01]  /*6530*/  IADD3 R13, PT, PT, R0, 0xc0, RZ ;  /* 0x000000c0000d7810 */ /* 0x000fe20007ffe0ff */
[----:B------:R-:W-:Y:S02]  /*6540*/  HADD2.F32 R101, -RZ, R39.H1_H1 ;  /* 0x30000027ff657230 */ /* 0x000fe40000004100 */
[----:B------:R-:W-:Y:S01]  /*6550*/  @P0 FMUL R134, R134, R12 ;  /* 0x0000000c86860220 */ /* 0x000fe20000400000 */
[----:B------:R-:W-:Y:S01]  /*6560*/  FFMA R137, R137, R110, R100 ;  /* 0x0000006e89897223 */ /* 0x000fe20000000064 */
[----:B------:R-:W-:-:S02]  /*6570*/  HADD2.F32 R100, -RZ, R75.H1_H1 ;  /* 0x3000004bff647230 */ /* 0x000fc40000004100 */
[----:B------:R-:W-:Y:S01]  /*6580*/  @P2 FADD R101, R101, 1 ;  /* 0x3f80000065652421 */ /* 0x000fe20000000000 */
[-C--:B------:R-:W-:Y:S01]  /*6590*/  FMUL R110, R144, R157.reuse ;  /* 0x0000009d906e7220 */ /* 0x080fe20000400000 */
[----:B------:R-:W-:Y:S01]  /*65a0*/  FMUL R144, R156, R157 ;  /* 0x0000009d9c907220 */ /* 0x000fe20000400000 */
[----:B------:R-:W-:Y:S02]  /*65b0*/  @P0 FMUL R137, R137, R12 ;  /* 0x0000000c89890220 */ /* 0x000fe40000400000 */
[----:B------:R-:W-:Y:S01]  /*65c0*/  FFMA R110, R101, R110, R100 ;  /* 0x0000006e656e7223 */ /* 0x000fe20000000064 */
[----:B------:R-:W-:Y:S02]  /*65d0*/  HADD2.F32 R100, -RZ, R38.H0_H0 ;  /* 0x20000026ff647230 */ /* 0x000fe40000004100 */
        /* <DEDUP_REMOVED lines=17> */
[----:B------:R-:W-:-:S02]  /*66f0*/  @P0 FMUL R143, R143, R12 ;  /* 0x0000000c8f8f0220 */ /* 0x000fc40000400000 */
        /* <DEDUP_REMOVED lines=22> */
[----:B------:R-:W-:Y:S02]  /*6860*/  HADD2.F32 R100, -RZ, R42.H0_H0 ;  /* 0x2000002aff647230 */ /* 0x000fe40000004100 */
        /* <DEDUP_REMOVED lines=46> */
[----:B------:R-:W-:-:S03]  /*6b50*/  @P0 FMUL R151, R151, R12 ;  /* 0x0000000c97970220 */ /* 0x000fc60000400000 */
[----:B------:R-:W-:Y:S01]  /*6b60*/  FFMA R118, R101, R118, R100 ;  /* 0x0000007665767223 */ /* 0x000fe20000000064 */
[----:B------:R-:W-:Y:S02]  /*6b70*/  HADD2.F32 R100, -RZ, R45.H0_H0 ;  /* 0x2000002dff647230 */ /* 0x000fe40000004100 */
[----:B------:R-:W-:Y:S02]  /*6b80*/  HADD2.F32 R101, -RZ, R81.H0_H0 ;  /* 0x20000051ff657230 */ /* 0x000fe40000004100 */
[----:B------:R-:W-:Y:S01]  /*6b90*/  @P0 FMUL R118, R118, R12 ;  /* 0x0000000c76760220 */ /* 0x000fe20000400000 */
[----:B------:R-:W-:-:S04]  /*6ba0*/  @P2 FADD R100, R100, 1 ;  /* 0x3f80000064642421 */ /* 0x000fc80000000000 */
[----:B------:R-:W-:Y:S01]  /*6bb0*/  F2FP.F16.F32.PACK_AB R118, R118, R151 ;  /* 0x000000977676723e */ /* 0x000fe200000000ff */
        /* <DEDUP_REMOVED lines=13> */
[----:B------:R-:W-:-:S02]  /*6c90*/  @P0 FMUL R159, R159, R12 ;  /* 0x0000000c9f9f0220 */ /* 0x000fc40000400000 */
        /* <DEDUP_REMOVED lines=29> */
[----:B------:R-:W-:Y:S01]  /*6e70*/  FMUL R120, R154, R157 ;  /* 0x0000009d9a787220 */ /* 0x000fe20000400000 */
[----:B------:R-:W-:Y:S01]  /*6e80*/  @P0 FMUL R161, R161, R12 ;  /* 0x0000000ca1a10220 */ /* 0x000fe20000400000 */
[----:B------:R-:W-:-:S02]  /*6e90*/  F2FP.F16.F32.PACK_AB R122, R122, R121 ;  /* 0x000000797a7a723e */ /* 0x000fc400000000ff */
[----:B------:R-:W-:Y:S01]  /*6ea0*/  FFMA R120, R101, R120, R100 ;  /* 0x0000007865787223 */ /* 0x000fe20000000064 */
[--C-:B------:R-:W-:Y:S02]  /*6eb0*/  HADD2.F32 R100, -RZ, R48.reuse.H0_H0 ;  /* 0x20000030ff647230 */ /* 0x100fe40000004100 */
[----:B------:R-:W-:Y:S02]  /*6ec0*/  HADD2.F32 R101, -RZ, R48.H1_H1 ;  /* 0x30000030ff657230 */ /* 0x000fe40000004100 */
[----:B------:R-:W-:Y:S01]  /*6ed0*/  @P0 FMUL R120, R120, R12 ;  /* 0x0000000c78780220 */ /* 0x000fe20000400000 */
[----:B------:R-:W-:Y:S02]  /*6ee0*/  @P2 FADD R100, R100, 1 ;  /* 0x3f80000064642421 */ /* 0x000fe40000000000 */
[----:B------:R-:W-:Y:S02]  /*6ef0*/  @P2 FADD R101, R101, 1 ;  /* 0x3f80000065652421 */ /* 0x000fe40000000000 */
[----:B------:R-:W-:Y:S01]  /*6f00*/  F2FP.F16.F32.PACK_AB R121, R120, R161 ;  /* 0x000000a17879723e */ /* 0x000fe200000000ff */
[----:B------:R-:W-:Y:S01]  /*6f10*/  FFMA R163, R100, R119, R163 ;  /* 0x0000007764a37223 */ /* 0x000fe200000000a3 */
[----:B------:R-:W-:Y:S01]  /*6f20*/  HADD2.F32 R100, -RZ, R84.H1_H1 ;  /* 0x30000054ff647230 */ /* 0x000fe20000004100 */
[----:B------:R-:W-:-:S02]  /*6f30*/  F2FP.F16.F32.PACK_AB R119, R142, R145 ;  /* 0x000000918e77723e */ /* 0x000fc400000000ff */
[----:B------:R-:W-:Y:S02]  /*6f40*/  @P0 FMUL R163, R163, R12 ;  /* 0x0000000ca3a30220 */ /* 0x000fe40000400000 */
[----:B------:R-:W-:Y:S01]  /*6f50*/  FFMA R146, R101, R146, R100 ;  /* 0x0000009265927223 */ /* 0x000fe20000000064 */
[----:B------:R-:W-:Y:S02]  /*6f60*/  F2FP.F16.F32.PACK_AB R101, R88, R93 ;  /* 0x0000005d5865723e */ /* 0x000fe400000000ff */
[----:B------:R-:W-:Y:S01]  /*6f70*/  F2FP.F16.F32.PACK_AB R100, R90, R91 ;  /* 0x0000005b5a64723e */ /* 0x000fe200000000ff */
[----:B------:R-:W-:Y:S01]  /*6f80*/  @P0 FMUL R146, R146, R12 ;  /* 0x0000000c92920220 */ /* 0x000fe20000400000 */
[----:B------:R-:W-:Y:S02]  /*6f90*/  F2FP.F16.F32.PACK_AB R90, R94, R99 ;  /* 0x000000635e5a723e */ /* 0x000fe400000000ff */
[----:B------:R-:W-:Y:S01]  /*6fa0*/  F2FP.F16.F32.PACK_AB R88, R98, R95 ;  /* 0x0000005f6258723e */ /* 0x000fe200000000ff */
[----:B------:R-:W-:Y:S01]  /*6fb0*/  IMAD.WIDE.U32 R98, R4, 0x10, R14 ;  /* 0x0000001004627825 */ /* 0x000fe200078e000e */
[----:B------:R-:W-:-:S02]  /*6fc0*/  F2FP.F16.F32.PACK_AB R95, R124, R125 ;  /* 0x0000007d7c5f723e */ /* 0x000fc400000000ff */
[----:B------:R-:W-:Y:S02]  /*6fd0*/  F2FP.F16.F32.PACK_AB R94, R126, R127 ;  /* 0x0000007f7e5e723e */ /* 0x000fe400000000ff */
[----:B------:R-:W-:Y:S02]  /*6fe0*/  F2FP.F16.F32.PACK_AB R93, R128, R129 ;  /* 0x00000081805d723e */ /* 0x000fe400000000ff */
[C---:B------:R-:W-:Y:S02]  /*6ff0*/  IADD3 R129, PT, PT, R0.reuse, 0x60, RZ ;  /* 0x0000006000817810 */ /* 0x040fe40007ffe0ff */
[C---:B------:R-:W-:Y:S02]  /*7000*/  IADD3 R127, PT, PT, R0.reuse, 0x80, RZ ;  /* 0x00000080007f7810 */ /* 0x040fe40007ffe0ff */
[----:B------:R-:W-:Y:S01]  /*7010*/  IADD3 R125, PT, PT, R0, 0xa0, RZ ;  /* 0x000000a0007d7810 */ /* 0x000fe20007ffe0ff */
[----:B------:R-:W-:Y:S01]  /*7020*/  IMAD.WIDE.U32 R128, R129, 0x10, R14 ;  /* 0x0000001081807825 */ /* 0x000fe200078e000e */
[----:B------:R-:W0:Y:S01]  /*7030*/  LDC R0, c[0x0][0x380] ;  /* 0x0000e000ff007b82 */ /* 0x000e220000000800 */
[----:B------:R-:W-:-:S02]  /*7040*/  F2FP.F16.F32.PACK_AB R91, R92, R97 ;  /* 0x000000615c5b723e */ /* 0x000fc400000000ff */
[--C-:B------:R-:W-:Y:S01]  /*7050*/  IMAD.WIDE.U32 R96, R5, 0x10, R14.reuse ;  /* 0x0000001005607825 */ /* 0x100fe200078e000e */
[----:B------:R-:W-:Y:S02]  /*7060*/  F2FP.F16.F32.PACK_AB R92, R130, R131 ;  /* 0x00000083825c723e */ /* 0x000fe400000000ff */
[----:B------:R-:W-:Y:S01]  /*7070*/  F2FP.F16.F32.PACK_AB R120, R146, R163 ;  /* 0x000000a39278723e */ /* 0x000fe200000000ff */
[--C-:B------:R-:W-:Y:S01]  /*7080*/  IMAD.WIDE.U32 R4, R3, 0x10, R14.reuse ;  /* 0x0000001003047825 */ /* 0x100fe200078e000e */
[----:B------:R1:W-:Y:S03]  /*7090*/  STG.E.128 desc[UR4][R96.64], R100 ;  /* 0x0000006460007986 */ /* 0x0003e6000c101d04 */
[--C-:B------:R-:W-:Y:S01]  /*70a0*/  IMAD.WIDE.U32 R126, R127, 0x10, R14.reuse ;  /* 0x000000107f7e7825 */ /* 0x100fe200078e000e */
[----:B------:R2:W-:Y:S03]  /*70b0*/  STG.E.128 desc[UR4][R98.64], R88 ;  /* 0x0000005862007986 */ /* 0x0005e6000c101d04 */
[--C-:B------:R-:W-:Y:S01]  /*70c0*/  IMAD.WIDE.U32 R2, R2, 0x10, R14.reuse ;  /* 0x0000001002027825 */ /* 0x100fe200078e000e */
[----:B------:R3:W-:Y:S03]  /*70d0*/  STG.E.128 desc[UR4][R128.64], R92 ;  /* 0x0000005c80007986 */ /* 0x0007e6000c101d04 */
[----:B------:R-:W-:-:S04]  /*70e0*/  IMAD.WIDE.U32 R124, R125, 0x10, R14 ;  /* 0x000000107d7c7825 */ /* 0x000fc800078e000e */
[----:B------:R-:W-:Y:S01]  /*70f0*/  IMAD.WIDE.U32 R14, R13, 0x10, R14 ;  /* 0x000000100d0e7825 */ /* 0x000fe200078e000e */
[----:B0-----:R-:W-:Y:S02]  /*7100*/  LEA R11, R0, R11, 0x2 ;  /* 0x0000000b000b7211 */ /* 0x001fe400078e10ff */
[----:B-1----:R-:W-:Y:S02]  /*7110*/  F2FP.F16.F32.PACK_AB R97, R112, R147 ;  /* 0x000000937061723e */ /* 0x002fe400000000ff */
[----:B------:R-:W-:Y:S02]  /*7120*/  F2FP.F16.F32.PACK_AB R96, R140, R111 ;  /* 0x0000006f8c60723e */ /* 0x000fe400000000ff */
[----:B--2---:R-:W-:Y:S02]  /*7130*/  F2FP.F16.F32.PACK_AB R91, R106, R133 ;  /* 0x000000856a5b723e */ /* 0x004fe400000000ff */
[----:B------:R-:W-:Y:S02]  /*7140*/  F2FP.F16.F32.PACK_AB R90, R132, R105 ;  /* 0x00000069845a723e */ /* 0x000fe400000000ff */
[----:B------:R-:W-:-:S02]  /*7150*/  F2FP.F16.F32.PACK_AB R89, R104, R135 ;  /* 0x000000876859723e */ /* 0x000fc400000000ff */
[----:B------:R-:W-:Y:S02]  /*7160*/  F2FP.F16.F32.PACK_AB R88, R134, R139 ;  /* 0x0000008b8658723e */ /* 0x000fe400000000ff */
[----:B---3--:R-:W-:Y:S02]  /*7170*/  F2FP.F16.F32.PACK_AB R95, R110, R137 ;  /* 0x000000896e5f723e */ /* 0x008fe400000000ff */
[----:B------:R-:W-:Y:S01]  /*7180*/  F2FP.F16.F32.PACK_AB R94, R136, R109 ;  /* 0x0000006d885e723e */ /* 0x000fe200000000ff */
[----:B------:R1:W-:Y:S01]  /*7190*/  STG.E.128 desc[UR4][R126.64], R88 ;  /* 0x000000587e007986 */ /* 0x0003e2000c101d04 */
[----:B------:R-:W-:Y:S02]  /*71a0*/  F2FP.F16.F32.PACK_AB R93, R108, R143 ;  /* 0x0000008f6c5d723e */ /* 0x000fe400000000ff */
[----:B------:R-:W-:Y:S02]  /*71b0*/  F2FP.F16.F32.PACK_AB R92, R138, R107 ;  /* 0x0000006b8a5c723e */ /* 0x000fe400000000ff */
[----:B------:R-:W-:-:S02]  /*71c0*/  F2FP.F16.F32.PACK_AB R99, R114, R141 ;  /* 0x0000008d7263723e */ /* 0x000fc400000000ff */
[----:B------:R-:W-:Y:S01]  /*71d0*/  F2FP.F16.F32.PACK_AB R98, R115, R113 ;  /* 0x000000717362723e */ /* 0x000fe200000000ff */
[----:B------:R1:W-:Y:S01]  /*71e0*/  STG.E.128 desc[UR4][R124.64], R92 ;  /* 0x0000005c7c007986 */ /* 0x0003e2000c101d04 */
[----:B------:R-:W-:-:S03]  /*71f0*/  ISETP.GE.AND P1, PT, R11, UR13, PT ;  /* 0x0000000d0b007c0c */ /* 0x000fc6000bf26270 */
[----:B------:R1:W-:Y:S04]  /*7200*/  STG.E.128 desc[UR4][R14.64], R96 ;  /* 0x000000600e007986 */ /* 0x0003e8000c101d04 */
[----:B------:R1:W-:Y:S04]  /*7210*/  STG.E.128 desc[UR4][R4.64], R116 ;  /* 0x0000007404007986 */ /* 0x0003e8000c101d04 */
[----:B------:R1:W-:Y:S02]  /*7220*/  STG.E.128 desc[UR4][R2.64], R120 ;  /* 0x0000007802007986 */ /* 0x0003e4000c101d04 */
[----:B------:R-:W-:Y:S05]  /*7230*/  @!P1 BRA `(.L_x_9115) ;  /* 0xffffffc800b49947 */ /* 0x000fea000383ffff */
.L_x_9110:
[----:B------:R-:W-:Y:S05]  /*7240*/  BSYNC B0 ;  /* 0x0000000000007941 */ /* 0x000fea0003800000 */
.L_x_9109:
[----:B------:R-:W0:Y:S01]  /*7250*/  LDCU.64 UR6, c[0x0][0x3f8] ;  /* 0x00007f00ff0677ac */ /* 0x000e220008000a00 */
[----:B------:R-:W3:Y:S01]  /*7260*/  S2R R7, SR_TID.X ;  /* 0x0000000000077919 */ /* 0x000ee20000002100 */
[----:B0-----:R-:W-:-:S04]  /*7270*/  UISETP.NE.U32.AND UP0, UPT, UR6, URZ, UPT ;  /* 0x000000ff0600728c */ /* 0x001fc8000bf05070 */
[----:B------:R-:W-:-:S09]  /*7280*/  UISETP.NE.AND.EX UP0, UPT, UR7, URZ, UPT, UP0 ;  /* 0x000000ff0700728c */ /* 0x000fd2000bf05300 */
[----:B------:R-:W-:Y:S05]  /*7290*/  BRA.U !UP0, `(.L_x_9116) ;  /* 0x0000000108a87547 */ /* 0x000fea000b800000 */
[----:B------:R-:W-:Y:S01]  /*72a0*/  UMOV UR6, 0xffffffff ;  /* 0xffffffff00067882 */ /* 0x000fe20000000000 */
[----:B---3--:R-:W-:Y:S02]  /*72b0*/  SHF.R.U32.HI R11, RZ, 0x5, R7 ;  /* 0x00000005ff0b7819 */ /* 0x008fe40000011607 */
[----:B------:R-:W-:Y:S05]  /*72c0*/  BRA.DIV UR6, `(.L_x_9117) ;  /* 0x0000001e06807947 */ /* 0x000fea000b800000 */
[----:B------:R-:W0:Y:S02]  /*72d0*/  SHFL.DOWN PT, R0, R9, 0x10, 0x1f ;  /* 0x0a001f0009007f89 */ /* 0x000e2400000e0000 */
[----:B0-----:R-:W-:-:S05]  /*72e0*/  FMNMX R0, R0, R9, !PT ;  /* 0x0000000900007209 */ /* 0x001fca0007800000 */
[----:B-12---:R-:W0:Y:S02]  /*72f0*/  SHFL.DOWN PT, R3, R0, 0x8, 0x1f ;  /* 0x09001f0000037f89 */ /* 0x006e2400000e0000 */
[----:B0-----:R-:W-:-:S05]  /*7300*/  FMNMX R3, R0, R3, !PT ;  /* 0x0000000300037209 */ /* 0x001fca0007800000 */
[----:B------:R-:W0:Y:S02]  /*7310*/  SHFL.DOWN PT, R2, R3, 0x4, 0x1f ;  /* 0x08801f0003027f89 */ /* 0x000e2400000e0000 */
[----:B0-----:R-:W-:-:S05]  /*7320*/  FMNMX R2, R3, R2, !PT ;  /* 0x0000000203027209 */ /* 0x001fca0007800000 */
[----:B------:R-:W0:Y:S02]  /*7330*/  SHFL.DOWN PT, R5, R2, 0x2, 0x1f ;  /* 0x08401f0002057f89 */ /* 0x000e2400000e0000 */
[----:B0-----:R-:W-:-:S05]  /*7340*/  FMNMX R5, R2, R5, !PT ;  /* 0x0000000502057209 */ /* 0x001fca0007800000 */
[----:B------:R0:W1:Y:S02]  /*7350*/  SHFL.DOWN PT, R4, R5, 0x1, 0x1f ;  /* 0x08201f0005047f89 */ /* 0x00006400000e0000 */
.L_x_9152:
[----:B------:R-:W-:Y:S01]  /*7360*/  ISETP.NE.AND P1, PT, R8, RZ, PT ;  /* 0x000000ff0800720c */ /* 0x000fe20003f25270 */
[----:B------:R-:W-:Y:S05]  /*7370*/  WARPSYNC.ALL ;  /* 0x0000000000007948 */ /* 0x000fea0003800000 */
[----:B01----:R-:W-:Y:S01]  /*7380*/  FMNMX R5, R5, R4, !PT ;  /* 0x0000000405057209 */ /* 0x003fe20007800000 */
[----:B------:R-:W-:Y:S06]  /*7390*/  BSSY B0, `(.L_x_9116) ;  /* 0x000001a000007945 */ /* 0x000fec0003800000 */
[----:B------:R-:W0:Y:S01]  /*73a0*/  @!P1 S2R R3, SR_CgaCtaId ;  /* 0x0000000000039919 */ /* 0x000e220000008800 */
[----:B------:R-:W-:-:S04]  /*73b0*/  @!P1 MOV R0, 0x400 ;  /* 0x0000040000009802 */ /* 0x000fc80000000f00 */
[----:B0-----:R-:W-:-:S04]  /*73c0*/  @!P1 LEA R0, R3, R0, 0x18 ;  /* 0x0000000003009211 */ /* 0x001fc800078ec0ff */
[----:B------:R-:W-:-:S05]  /*73d0*/  @!P1 LEA R0, R11, R0, 0x2 ;  /* 0x000000000b009211 */ /* 0x000fca00078e10ff */
        /* <DEDUP_REMOVED lines=16> */
.L_x_9155:
[----:B------:R-:W-:Y:S02]  /*74e0*/  ISETP.NE.AND P1, PT, R7, RZ, PT ;  /* 0x000000ff0700720c */ /* 0x000fe40003f25270 */
[----:B-1----:R-:W-:-:S11]  /*74f0*/  FMNMX R5, R3, R2, !PT ;  /* 0x0000000203057209 */ /* 0x002fd60007800000 */
[----:B------:R-:W-:Y:S05]  /*7500*/  @P1 BRA `(.L_x_9118) ;  /* 0x0000000000081947 */ /* 0x000fea0003800000 */
[----:B0-----:R-:W0:Y:S02]  /*7510*/  LDC.64 R2, c[0x0][0x3f8] ;  /* 0x0000fe00ff027b82 */ /* 0x001e240000000a00 */
[----:B0-----:R1:W-:Y:S02]  /*7520*/  REDG.E.MAX.S32.STRONG.GPU desc[UR4][R2.64], R5 ;  /* 0x000000050200798e */ /* 0x0013e4000d12e304 */
.L_x_9118:
[----:B------:R-:W-:Y:S05]  /*7530*/  BSYNC B0 ;  /* 0x0000000000007941 */ /* 0x000fea0003800000 */
.L_x_9116:
[----:B------:R-:W-:Y:S05]  /*7540*/  @!P0 EXIT ;  /* 0x000000000000894d */ /* 0x000fea0003800000 */
[----:B------:R-:W4:Y:S01]  /*7550*/  LDCU.64 UR6, c[0x0][0x3f0] ;  /* 0x00007e00ff0677ac */ /* 0x000f220008000a00 */
[----:B---3--:R-:W-:Y:S02]  /*7560*/  LOP3.LUT P0, RZ, R10, R7, RZ, 0xfc, !PT ;  /* 0x000000070aff7212 */ /* 0x008fe4000780fcff */
        /* <DEDUP_REMOVED lines=8> */
[----:B012---:R-:W-:Y:S05]  /*75f0*/  CALL.REL.NOINC `($__internal_143_$__cuda_sm20_rcp_rn_f32_slowpath) ;  /* 0x0000001c008c7944 */ /* 0x007fea0003c00000 */
[----:B------:R-:W-:Y:S01]  /*7600*/  MOV R5, R0 ;  /* 0x0000000000057202 */ /* 0x000fe20000000f00 */
[----:B------:R-:W-:Y:S06]  /*7610*/  BRA `(.L_x_9121) ;  /* 0x0000000000107947 */ /* 0x000fec0003800000 */
.L_x_9120:
[----:B-12---:R-:W1:Y:S02]  /*7620*/  MUFU.RCP R5, R12 ;  /* 0x0000000c00057308 */ /* 0x006e640000001000 */
[----:B-1----:R-:W-:-:S04]  /*7630*/  FFMA R0, R5, R12, -1 ;  /* 0xbf80000005007423 */ /* 0x002fc8000000000c */
[----:B------:R-:W-:-:S04]  /*7640*/  FADD.FTZ R0, -R0, -RZ ;  /* 0x800000ff00007221 */ /* 0x000fc80000010100 */
[----:B------:R-:W-:-:S07]  /*7650*/  FFMA R5, R5, R0, R5 ;  /* 0x0000000005057223 */ /* 0x000fce0000000005 */
.L_x_9121:
[----:B0-----:R-:W0:Y:S02]  /*7660*/  LDC.64 R2, c[0x0][0x3f0] ;  /* 0x0000fc00ff027b82 */ /* 0x001e240000000a00 */
[----:B0-----:R-:W-:Y:S01]  /*7670*/  STG.E desc[UR4][R2.64], R5 ;  /* 0x0000000502007986 */ /* 0x001fe2000c101904 */
[----:B------:R-:W-:Y:S05]  /*7680*/  EXIT ;  /* 0x000000000000794d */ /* 0x000fea0003800000 */
.L_x_9112:
[----:B------:R-:W-:Y:S01]  /*7690*/  HFMA2 R159, -RZ, RZ, 0, 5.9604644775390625e-08 ;  /* 0x00000001ff9f7431 */ /* 0x000fe200000001ff */
[----:B------:R-:W-:Y:S01]  /*76a0*/  BSSY B1, `(.L_x_9122) ;  /* 0x0000006000017945 */ /* 0x000fe20003800000 */
[----:B------:R-:W-:Y:S02]  /*76b0*/  MOV R158, 0x1f ;  /* 0x0000001f009e7802 */ /* 0x000fe40000000f00 */
[----:B------:R-:W-:-:S07]  /*76c0*/  MOV R157, 0xffffffff ;  /* 0xffffffff009d7802 */ /* 0x000fce0000000f00 */
[----:B0----5:R-:W-:Y:S05]  /*76d0*/  WARPSYNC.COLLECTIVE R157, `(.L_x_9123) ;  /* 0x000000009d087348 */ /* 0x021fea0003c00000 */
[----:B------:R1:W2:Y:S02]  /*76e0*/  SHFL.BFLY P0, R161, R160, R159, R158 ;  /* 0x0c00009fa0a17389 */ /* 0x0002a4000000009e */
[----:B012--5:R-:W-:Y:S05]  /*76f0*/  ENDCOLLECTIVE ;  /* 0x000000000000791b */ /* 0x027fea0003800000 */
.L_x_9123:
[----:B------:R-:W-:Y:S05]  /*7700*/  BSYNC B1 ;  /* 0x0000000000017941 */ /* 0x000fea0003800000 */
.L_x_9122:
[----:B------:R-:W-:Y:S02]  /*7710*/  HFMA2 R159, -RZ, RZ, 0, 1.1920928955078125e-07 ;  /* 0x00000002ff9f7431 */ /* 0x000fe400000001ff */
[----:B------:R-:W-:Y:S01]  /*7720*/  FADD R160, R160, R161 ;  /* 0x000000a1a0a07221 */ /* 0x000fe20000000000 */
[----:B------:R-:W-:Y:S02]  /*7730*/  MOV R158, 0x1f ;  /* 0x0000001f009e7802 */ /* 0x000fe40000000f00 */
[----:B------:R-:W-:-:S07]  /*7740*/  MOV R157, 0xffffffff ;  /* 0xffffffff009d7802 */ /* 0x000fce0000000f00 */
[----:B------:R-:W-:Y:S05]  /*7750*/  WARPSYNC.COLLECTIVE R157, `(.L_x_9124) ;  /* 0x000000009d087348 */ /* 0x000fea0003c00000 */
[----:B------:R0:W1:Y:S02]  /*7760*/  SHFL.BFLY P0, R161, R160, R159, R158 ;  /* 0x0c00009fa0a17389 */ /* 0x000064000000009e */
[----:B01----:R-:W-:Y:S05]  /*7770*/  ENDCOLLECTIVE ;  /* 0x000000000000791b */ /* 0x003fea0003800000 */
.L_x_9124:
[----:B------:R-:W-:Y:S02]  /*7780*/  HFMA2 R159, -RZ, RZ, 0, 2.384185791015625e-07 ;  /* 0x00000004ff9f7431 */ /* 0x000fe400000001ff */
[----:B------:R-:W-:-:S05]  /*7790*/  FADD R162, R160, R161 ;  /* 0x000000a1a0a27221 */ /* 0x000fca0000000000 */
[----:B------:R-:W-:-:S07]  /*77a0*/  MOV R160, R162 ;  /* 0x000000a200a07202 */ /* 0x000fce0000000f00 */
[----:B------:R-:W-:Y:S05]  /*77b0*/  WARPSYNC.COLLECTIVE R157, `(.L_x_9125) ;  /* 0x000000009d087348 */ /* 0x000fea0003c00000 */
[----:B------:R0:W1:Y:S02]  /*77c0*/  SHFL.BFLY P0, R161, R160, R159, R158 ;  /* 0x0c00009fa0a17389 */ /* 0x000064000000009e */
[----:B01----:R-:W-:Y:S05]  /*77d0*/  ENDCOLLECTIVE ;  /* 0x000000000000791b */ /* 0x003fea0003800000 */
.L_x_9125:
[----:B------:R-:W-:Y:S02]  /*77e0*/  HFMA2 R159, -RZ, RZ, 0, 4.76837158203125e-07 ;  /* 0x00000008ff9f7431 */ /* 0x000fe400000001ff */
[----:B------:R-:W-:-:S05]  /*77f0*/  FADD R163, R162, R161 ;  /* 0x000000a1a2a37221 */ /* 0x000fca0000000000 */
[----:B------:R-:W-:-:S07]  /*7800*/  MOV R160, R163 ;  /* 0x000000a300a07202 */ /* 0x000fce0000000f00 */
[----:B------:R-:W-:Y:S05]  /*7810*/  WARPSYNC.COLLECTIVE R157, `(.L_x_9126) ;  /* 0x000000009d087348 */ /* 0x000fea0003c00000 */
[----:B------:R0:W1:Y:S02]  /*7820*/  SHFL.BFLY P0, R161, R160, R159, R158 ;  /* 0x0c00009fa0a17389 */ /* 0x000064000000009e */
[----:B01----:R-:W-:Y:S05]  /*7830*/  ENDCOLLECTIVE ;  /* 0x000000000000791b */ /* 0x003fea0003800000 */
.L_x_9126:
[----:B------:R-:W-:Y:S02]  /*7840*/  HFMA2 R159, -RZ, RZ, 0, 9.5367431640625e-07 ;  /* 0x00000010ff9f7431 */ /* 0x000fe400000001ff */
[----:B------:R-:W-:-:S05]  /*7850*/  FADD R164, R163, R161 ;  /* 0x000000a1a3a47221 */ /* 0x000fca0000000000 */
[----:B------:R-:W-:-:S07]  /*7860*/  MOV R160, R164 ;  /* 0x000000a400a07202 */ /* 0x000fce0000000f00 */
[----:B------:R-:W-:Y:S05]  /*7870*/  WARPSYNC.COLLECTIVE R157, `(.L_x_9127) ;  /* 0x000000009d087348 */ /* 0x000fea0003c00000 */
[----:B------:R0:W1:Y:S02]  /*7880*/  SHFL.BFLY P0, R161, R160, R159, R158 ;  /* 0x0c00009fa0a17389 */ /* 0x000064000000009e */
[----:B01----:R-:W-:Y:S05]  /*7890*/  ENDCOLLECTIVE ;  /* 0x000000000000791b */ /* 0x003fea0003800000 */
.L_x_9127:
        /* <DEDUP_REMOVED lines=100> */
[----:B------:R-:W-:Y:S01]  /*7ee0*/  FFMA R157, R133, R133, R158 ;  /* 0x00000085859d7223 */ /* 0x000fe2000000009e */
[----:B------:R-:W-:-:S03]  /*7ef0*/  HFMA2 R158, -RZ, RZ, 0, 1.847743988037109375e-06 ;  /* 0x0000001fff9e7431 */ /* 0x000fc600000001ff */
[----:B------:R-:W-:-:S04]  /*7f00*/  FFMA R157, R162, R162, R157 ;  /* 0x000000a2a29d7223 */ /* 0x000fc8000000009d */
[----:B------:R-:W-:Y:S01]  /*7f10*/  FFMA R100, R134, R134, R157 ;  /* 0x0000008686647223 */ /* 0x000fe2000000009d */
[----:B------:R-:W-:-:S03]  /*7f20*/  MOV R157, 0xffffffff ;  /* 0xffffffff009d7802 */ /* 0x000fc60000000f00 */
        /* <DEDUP_REMOVED lines=43> */
[----:B------:R-:W-:-:S07]  /*81e0*/  FFMA R160, R156, R156, R101 ;  /* 0x0000009c9ca07223 */ /* 0x000fce0000000065 */
[----:B------:R-:W-:Y:S05]  /*81f0*/  WARPSYNC.COLLECTIVE R157, `(.L_x_9128) ;  /* 0x000000009d087348 */ /* 0x000fea0003c00000 */
[----:B------:R0:W1:Y:S02]  /*8200*/  SHFL.BFLY P0, R161, R160, R159, R158 ;  /* 0x0c00009fa0a17389 */ /* 0x000064000000009e */
[----:B01----:R-:W-:Y:S05]  /*8210*/  ENDCOLLECTIVE ;  /* 0x000000000000791b */ /* 0x003fea0003800000 */
.L_x_9128:
[----:B------:R-:W-:Y:S02]  /*8220*/  HFMA2 R159, -RZ, RZ, 0, 1.1920928955078125e-07 ;  /* 0x00000002ff9f7431 */ /* 0x000fe400000001ff */
[----:B------:R-:W-:-:S05]  /*8230*/  FADD R100, R160, R161 ;  /* 0x000000a1a0647221 */ /* 0x000fca0000000000 */
[----:B------:R-:W-:-:S07]  /*8240*/  MOV R160, R100 ;  /* 0x0000006400a07202 */ /* 0x000fce0000000f00 */
[----:B------:R-:W-:Y:S05]  /*8250*/  WARPSYNC.COLLECTIVE R157, `(.L_x_9129) ;  /* 0x000000009d087348 */ /* 0x000fea0003c00000 */
[----:B------:R0:W1:Y:S02]  /*8260*/  SHFL.BFLY P0, R161, R160, R159, R158 ;  /* 0x0c00009fa0a17389 */ /* 0x000064000000009e */
[----:B01----:R-:W-:Y:S05]  /*8270*/  ENDCOLLECTIVE ;  /* 0x000000000000791b */ /* 0x003fea0003800000 */
.L_x_9129:
[----:B------:R-:W-:Y:S02]  /*8280*/  HFMA2 R159, -RZ, RZ, 0, 2.384185791015625e-07 ;  /* 0x00000004ff9f7431 */ /* 0x000fe400000001ff */
[----:B------:R-:W-:-:S05]  /*8290*/  FADD R101, R100, R161 ;  /* 0x000000a164657221 */ /* 0x000fca0000000000 */
[----:B------:R-:W-:-:S07]  /*82a0*/  MOV R160, R101 ;  /* 0x0000006500a07202 */ /* 0x000fce0000000f00 */
[----:B------:R-:W-:Y:S05]  /*82b0*/  WARPSYNC.COLLECTIVE R157, `(.L_x_9130) ;  /* 0x000000009d087348 */ /* 0x000fea0003c00000 */
[----:B------:R0:W1:Y:S02]  /*82c0*/  SHFL.BFLY P0, R161, R160, R159, R158 ;  /* 0x0c00009fa0a17389 */ /* 0x000064000000009e */
[----:B01----:R-:W-:Y:S05]  /*82d0*/  ENDCOLLECTIVE ;  /* 0x000000000000791b */ /* 0x003fea0003800000 */
.L_x_9130:
[----:B------:R-:W-:Y:S02]  /*82e0*/  HFMA2 R159, -RZ, RZ, 0, 4.76837158203125e-07 ;  /* 0x00000008ff9f7431 */ /* 0x000fe400000001ff */
[----:B------:R-:W-:-:S05]  /*82f0*/  FADD R102, R101, R161 ;  /* 0x000000a165667221 */ /* 0x000fca0000000000 */
[----:B------:R-:W-:-:S07]  /*8300*/  MOV R160, R102 ;  /* 0x0000006600a07202 */ /* 0x000fce0000000f00 */
[----:B------:R-:W-:Y:S05]  /*8310*/  WARPSYNC.COLLECTIVE R157, `(.L_x_9131) ;  /* 0x000000009d087348 */ /* 0x000fea0003c00000 */
[----:B------:R0:W1:Y:S02]  /*8320*/  SHFL.BFLY P0, R161, R160, R159, R158 ;  /* 0x0c00009fa0a17389 */ /* 0x000064000000009e */
[----:B01----:R-:W-:Y:S05]  /*8330*/  ENDCOLLECTIVE ;  /* 0x000000000000791b */ /* 0x003fea0003800000 */
.L_x_9131:
[----:B------:R-:W-:Y:S02]  /*8340*/  HFMA2 R159, -RZ, RZ, 0, 9.5367431640625e-07 ;  /* 0x00000010ff9f7431 */ /* 0x000fe400000001ff */
[----:B------:R-:W-:-:S05]  /*8350*/  FADD R103, R102, R161 ;  /* 0x000000a166677221 */ /* 0x000fca0000000000 */
[----:B------:R-:W-:-:S07]  /*8360*/  MOV R160, R103 ;  /* 0x0000006700a07202 */ /* 0x000fce0000000f00 */
[----:B------:R-:W-:Y:S05]  /*8370*/  WARPSYNC.COLLECTIVE R157, `(.L_x_9132) ;  /* 0x000000009d087348 */ /* 0x000fea0003c00000 */
[----:B------:R0:W1:Y:S02]  /*8380*/  SHFL.BFLY P0, R161, R160, R159, R158 ;  /* 0x0c00009fa0a17389 */ /* 0x000064000000009e */
[----:B01----:R-:W-:Y:S05]  /*8390*/  ENDCOLLECTIVE ;  /* 0x000000000000791b */ /* 0x003fea0003800000 */
.L_x_9132:
[----:B------:R-:W-:Y:S05]  /*83a0*/  BRA `(.L_x_9133) ;  /* 0xffffff9400307947 */ /* 0x000fea000383ffff */
.L_x_9114:
[----:B------:R-:W-:Y:S01]  /*83b0*/  HFMA2 R158, -RZ, RZ, 0, 1.847743988037109375e-06 ;  /* 0x0000001fff9e7431 */ /* 0x000fe200000001ff */
[----:B------:R-:W-:Y:S01]  /*83c0*/  BSSY B1, `(.L_x_9134) ;  /* 0x0000006000017945 */ /* 0x000fe20003800000 */
[----:B------:R-:W-:Y:S02]  /*83d0*/  MOV R159, 0x1 ;  /* 0x00000001009f7802 */ /* 0x000fe40000000f00 */
[----:B------:R-:W-:-:S07]  /*83e0*/  MOV R157, 0xffffffff ;  /* 0xffffffff009d7802 */ /* 0x000fce0000000f00 */
[----:B0----5:R-:W-:Y:S05]  /*83f0*/  WARPSYNC.COLLECTIVE R157, `(.L_x_9135) ;  /* 0x000000009d087348 */ /* 0x021fea0003c00000 */
[----:B------:R1:W2:Y:S02]  /*8400*/  SHFL.BFLY P0, R161, R160, R159, R158 ;  /* 0x0c00009fa0a17389 */ /* 0x0002a4000000009e */
[----:B012--5:R-:W-:Y:S05]  /*8410*/  ENDCOLLECTIVE ;  /* 0x000000000000791b */ /* 0x027fea0003800000 */
.L_x_9135:
[----:B------:R-:W-:Y:S05]  /*8420*/  BSYNC B1 ;  /* 0x0000000000017941 */ /* 0x000fea0003800000 */
.L_x_9134:
[----:B------:R-:W-:Y:S02]  /*8430*/  HFMA2 R159, -RZ, RZ, 0, 1.1920928955078125e-07 ;  /* 0x00000002ff9f7431 */ /* 0x000fe400000001ff */
[----:B------:R-:W-:Y:S01]  /*8440*/  FADD R160, R160, R161 ;  /* 0x000000a1a0a07221 */ /* 0x000fe20000000000 */
[----:B------:R-:W-:Y:S02]  /*8450*/  MOV R158, 0x1f ;  /* 0x0000001f009e7802 */ /* 0x000fe40000000f00 */
[----:B------:R-:W-:-:S07]  /*8460*/  MOV R157, 0xffffffff ;  /* 0xffffffff009d7802 */ /* 0x000fce0000000f00 */
[----:B------:R-:W-:Y:S05]  /*8470*/  WARPSYNC.COLLECTIVE R157, `(.L_x_9136) ;  /* 0x000000009d087348 */ /* 0x000fea0003c00000 */
[----:B------:R0:W1:Y:S02]  /*8480*/  SHFL.BFLY P0, R161, R160, R159, R158 ;  /* 0x0c00009fa0a17389 */ /* 0x000064000000009e */
[----:B01----:R-:W-:Y:S05]  /*8490*/  ENDCOLLECTIVE ;  /* 0x000000000000791b */ /* 0x003fea0003800000 */
.L_x_9136:
[----:B------:R-:W-:Y:S02]  /*84a0*/  HFMA2 R159, -RZ, RZ, 0, 2.384185791015625e-07 ;  /* 0x00000004ff9f7431 */ /* 0x000fe400000001ff */
[----:B------:R-:W-:-:S05]  /*84b0*/  FADD R162, R160, R161 ;  /* 0x000000a1a0a27221 */ /* 0x000fca0000000000 */
[----:B------:R-:W-:-:S07]  /*84c0*/  MOV R160, R162 ;  /* 0x000000a200a07202 */ /* 0x000fce0000000f00 */
[----:B------:R-:W-:Y:S05]  /*84d0*/  WARPSYNC.COLLECTIVE R157, `(.L_x_9137) ;  /* 0x000000009d087348 */ /* 0x000fea0003c00000 */
[----:B------:R0:W1:Y:S02]  /*84e0*/  SHFL.BFLY P0, R161, R160, R159, R158 ;  /* 0x0c00009fa0a17389 */ /* 0x000064000000009e */
[----:B01----:R-:W-:Y:S05]  /*84f0*/  ENDCOLLECTIVE ;  /* 0x000000000000791b */ /* 0x003fea0003800000 */
.L_x_9137:
[----:B------:R-:W-:Y:S02]  /*8500*/  HFMA2 R159, -RZ, RZ, 0, 4.76837158203125e-07 ;  /* 0x00000008ff9f7431 */ /* 0x000fe400000001ff */
[----:B------:R-:W-:-:S05]  /*8510*/  FADD R163, R162, R161 ;  /* 0x000000a1a2a37221 */ /* 0x000fca0000000000 */
[----:B------:R-:W-:-:S07]  /*8520*/  MOV R160, R163 ;  /* 0x000000a300a07202 */ /* 0x000fce0000000f00 */
[----:B------:R-:W-:Y:S05]  /*8530*/  WARPSYNC.COLLECTIVE R157, `(.L_x_9138) ;  /* 0x000000009d087348 */ /* 0x000fea0003c00000 */
[----:B------:R0:W1:Y:S02]  /*8540*/  SHFL.BFLY P0, R161, R160, R159, R158 ;  /* 0x0c00009fa0a17389 */ /* 0x000064000000009e */
[----:B01----:R-:W-:Y:S05]  /*8550*/  ENDCOLLECTIVE ;  /* 0x000000000000791b */ /* 0x003fea0003800000 */
.L_x_9138:
[----:B------:R-:W-:Y:S02]  /*8560*/  HFMA2 R159, -RZ, RZ, 0, 9.5367431640625e-07 ;  /* 0x00000010ff9f7431 */ /* 0x000fe400000001ff */
[----:B------:R-:W-:-:S05]  /*8570*/  FADD R164, R163, R161 ;  /* 0x000000a1a3a47221 */ /* 0x000fca0000000000 */
[----:B------:R-:W-:-:S07]  /*8580*/  MOV R160, R164 ;  /* 0x000000a400a07202 */ /* 0x000fce0000000f00 */
[----:B------:R-:W-:Y:S05]  /*8590*/  WARPSYNC.COLLECTIVE R157, `(.L_x_9139) ;  /* 0x000000009d087348 */ /* 0x000fea0003c00000 */
[----:B------:R0:W1:Y:S02]  /*85a0*/  SHFL.BFLY P0, R161, R160, R159, R158 ;  /* 0x0c00009fa0a17389 */ /* 0x000064000000009e */
[----:B01----:R-:W-:Y:S05]  /*85b0*/  ENDCOLLECTIVE ;  /* 0x000000000000791b */ /* 0x003fea0003800000 */
.L_x_9139:
        /* <DEDUP_REMOVED lines=97> */
[----:B------:R-:W-:Y:S01]  /*8bd0*/  FADD R156, R156, -R123 ;  /* 0x8000007b9c9c7221 */ /* 0x000fe20000000000 */
[----:B------:R-:W-:-:S02]  /*8be0*/  HFMA2 R158, -RZ, RZ, 0, 1.847743988037109375e-06 ;  /* 0x0000001fff9e7431 */ /* 0x000fc400000001ff */
        /* <DEDUP_REMOVED lines=53> */
.L_x_9140:
[----:B------:R-:W-:Y:S02]  /*8f40*/  HFMA2 R159, -RZ, RZ, 0, 1.1920928955078125e-07 ;  /* 0x00000002ff9f7431 */ /* 0x000fe400000001ff */
[----:B------:R-:W-:-:S05]  /*8f50*/  FADD R96, R160, R161 ;  /* 0x000000a1a0607221 */ /* 0x000fca0000000000 */
[----:B------:R-:W-:-:S07]  /*8f60*/  MOV R160, R96 ;  /* 0x0000006000a07202 */ /* 0x000fce0000000f00 */
[----:B------:R-:W-:Y:S05]  /*8f70*/  WARPSYNC.COLLECTIVE R157, `(.L_x_9141) ;  /* 0x000000009d087348 */ /* 0x000fea0003c00000 */
[----:B------:R0:W1:Y:S02]  /*8f80*/  SHFL.BFLY P0, R161, R160, R159, R158 ;  /* 0x0c00009fa0a17389 */ /* 0x000064000000009e */
[----:B01----:R-:W-:Y:S05]  /*8f90*/  ENDCOLLECTIVE ;  /* 0x000000000000791b */ /* 0x003fea0003800000 */
.L_x_9141:
[----:B------:R-:W-:Y:S02]  /*8fa0*/  HFMA2 R159, -RZ, RZ, 0, 2.384185791015625e-07 ;  /* 0x00000004ff9f7431 */ /* 0x000fe400000001ff */
[----:B------:R-:W-:-:S05]  /*8fb0*/  FADD R97, R96, R161 ;  /* 0x000000a160617221 */ /* 0x000fca0000000000 */
[----:B------:R-:W-:-:S07]  /*8fc0*/  MOV R160, R97 ;  /* 0x0000006100a07202 */ /* 0x000fce0000000f00 */
[----:B------:R-:W-:Y:S05]  /*8fd0*/  WARPSYNC.COLLECTIVE R157, `(.L_x_9142) ;  /* 0x000000009d087348 */ /* 0x000fea0003c00000 */
[----:B------:R0:W1:Y:S02]  /*8fe0*/  SHFL.BFLY P0, R161, R160, R159, R158 ;  /* 0x0c00009fa0a17389 */ /* 0x000064000000009e */
[----:B01----:R-:W-:Y:S05]  /*8ff0*/  ENDCOLLECTIVE ;  /* 0x000000000000791b */ /* 0x003fea0003800000 */
.L_x_9142:
[----:B------:R-:W-:Y:S02]  /*9000*/  HFMA2 R159, -RZ, RZ, 0, 4.76837158203125e-07 ;  /* 0x00000008ff9f7431 */ /* 0x000fe400000001ff */
[----:B------:R-:W-:-:S05]  /*9010*/  FADD R98, R97, R161 ;  /* 0x000000a161627221 */ /* 0x000fca0000000000 */
[----:B------:R-:W-:-:S07]  /*9020*/  MOV R160, R98 ;  /* 0x0000006200a07202 */ /* 0x000fce0000000f00 */
[----:B------:R-:W-:Y:S05]  /*9030*/  WARPSYNC.COLLECTIVE R157, `(.L_x_9143) ;  /* 0x000000009d087348 */ /* 0x000fea0003c00000 */
[----:B------:R0:W1:Y:S02]  /*9040*/  SHFL.BFLY P0, R161, R160, R159, R158 ;  /* 0x0c00009fa0a17389 */ /* 0x000064000000009e */
[----:B01----:R-:W-:Y:S05]  /*9050*/  ENDCOLLECTIVE ;  /* 0x000000000000791b */ /* 0x003fea0003800000 */
.L_x_9143:
[----:B------:R-:W-:Y:S02]  /*9060*/  HFMA2 R159, -RZ, RZ, 0, 9.5367431640625e-07 ;  /* 0x00000010ff9f7431 */ /* 0x000fe400000001ff */
[----:B------:R-:W-:-:S05]  /*9070*/  FADD R99, R98, R161 ;  /* 0x000000a162637221 */ /* 0x000fca0000000000 */
[----:B------:R-:W-:-:S07]  /*9080*/  MOV R160, R99 ;  /* 0x0000006300a07202 */ /* 0x000fce0000000f00 */
[----:B------:R-:W-:Y:S05]  /*9090*/  WARPSYNC.COLLECTIVE R157, `(.L_x_9144) ;  /* 0x000000009d087348 */ /* 0x000fea0003c00000 */
[----:B------:R0:W1:Y:S02]  /*90a0*/  SHFL.BFLY P0, R161, R160, R159, R158 ;  /* 0x0c00009fa0a17389 */ /* 0x000064000000009e */
[----:B01----:R-:W-:Y:S05]  /*90b0*/  ENDCOLLECTIVE ;  /* 0x000000000000791b */ /* 0x003fea0003800000 */
.L_x_9144:
[----:B------:R-:W-:Y:S05]  /*90c0*/  BRA `(.L_x_9145) ;  /* 0xffffffc0005c7947 */ /* 0x000fea000383ffff */
.L_x_9117:
[----:B------:R-:W-:Y:S01]  /*90d0*/  HFMA2 R6, -RZ, RZ, 0, 9.5367431640625e-07 ;  /* 0x00000010ff067431 */ /* 0x000fe200000001ff */
[----:B------:R-:W-:Y:S01]  /*90e0*/  BSSY B0, `(.L_x_9146) ;  /* 0x0000007000007945 */ /* 0x000fe20003800000 */
[----:B------:R-:W-:Y:S02]  /*90f0*/  MOV R0, R9 ;  /* 0x0000000900007202 */ /* 0x000fe40000000f00 */
[----:B------:R-:W-:Y:S02]  /*9100*/  MOV R13, 0x1f ;  /* 0x0000001f000d7802 */ /* 0x000fe40000000f00 */
[----:B------:R-:W-:-:S07]  /*9110*/  MOV R157, 0xffffffff ;  /* 0xffffffff009d7802 */ /* 0x000fce0000000f00 */
[----:B-12--5:R-:W-:Y:S05]  /*9120*/  WARPSYNC.COLLECTIVE R157, `(.L_x_9147) ;  /* 0x000000009d087348 */ /* 0x026fea0003c00000 */
[----:B-12---:R0:W1:Y:S02]  /*9130*/  SHFL.DOWN P1, R4, R0, R6, R13 ;  /* 0x0800000600047389 */ /* 0x006064000002000d */
[----:B01---5:R-:W-:Y:S05]  /*9140*/  ENDCOLLECTIVE ;  /* 0x000000000000791b */ /* 0x023fea0003800000 */
.L_x_9147:
[----:B------:R-:W-:Y:S05]  /*9150*/  BSYNC B0 ;  /* 0x0000000000007941 */ /* 0x000fea0003800000 */
.L_x_9146:
        /* <DEDUP_REMOVED lines=8> */
.L_x_9148:
[----:B------:R-:W-:Y:S01]  /*91e0*/  HFMA2 R6, -RZ, RZ, 0, 2.384185791015625e-07 ;  /* 0x00000004ff067431 */ /* 0x000fe200000001ff */
[----:B------:R-:W-:-:S04]  /*91f0*/  MOV R3, R4 ;  /* 0x0000000400037202 */ /* 0x000fc80000000f00 */
[----:B------:R-:W-:-:S04]  /*9200*/  FMNMX R3, R0, R3, !PT ;  /* 0x0000000300037209 */ /* 0x000fc80007800000 */
[----:B------:R-:W-:-:S07]  /*9210*/  MOV R0, R3 ;  /* 0x0000000300007202 */ /* 0x000fce0000000f00 */
[----:B------:R-:W-:Y:S05]  /*9220*/  WARPSYNC.COLLECTIVE R157, `(.L_x_9149) ;  /* 0x000000009d087348 */ /* 0x000fea0003c00000 */
[----:B------:R0:W1:Y:S02]  /*9230*/  SHFL.DOWN P1, R4, R0, R6, R13 ;  /* 0x0800000600047389 */ /* 0x000064000002000d */
[----:B01----:R-:W-:Y:S05]  /*9240*/  ENDCOLLECTIVE ;  /* 0x000000000000791b */ /* 0x003fea0003800000 */
.L_x_9149:
[----:B------:R-:W-:Y:S01]  /*9250*/  HFMA2 R6, -RZ, RZ, 0, 1.1920928955078125e-07 ;  /* 0x00000002ff067431 */ /* 0x000fe200000001ff */
[----:B------:R-:W-:-:S04]  /*9260*/  MOV R2, R4 ;  /* 0x0000000400027202 */ /* 0x000fc80000000f00 */
[----:B------:R-:W-:-:S04]  /*9270*/  FMNMX R2, R3, R2, !PT ;  /* 0x0000000203027209 */ /* 0x000fc80007800000 */
[----:B------:R-:W-:-:S07]  /*9280*/  MOV R0, R2 ;  /* 0x0000000200007202 */ /* 0x000fce0000000f00 */
[----:B------:R-:W-:Y:S05]  /*9290*/  WARPSYNC.COLLECTIVE R157, `(.L_x_9150) ;  /* 0x000000009d087348 */ /* 0x000fea0003c00000 */
[----:B------:R0:W1:Y:S02]  /*92a0*/  SHFL.DOWN P1, R4, R0, R6, R13 ;  /* 0x0800000600047389 */ /* 0x000064000002000d */
[----:B01----:R-:W-:Y:S05]  /*92b0*/  ENDCOLLECTIVE ;  /* 0x000000000000791b */ /* 0x003fea0003800000 */
.L_x_9150:
[----:B------:R-:W-:Y:S01]  /*92c0*/  HFMA2 R6, -RZ, RZ, 0, 5.9604644775390625e-08 ;  /* 0x00000001ff067431 */ /* 0x000fe200000001ff */
[----:B------:R-:W-:-:S04]  /*92d0*/  MOV R5, R4 ;  /* 0x0000000400057202 */ /* 0x000fc80000000f00 */
[----:B------:R-:W-:-:S04]  /*92e0*/  FMNMX R5, R2, R5, !PT ;  /* 0x0000000502057209 */ /* 0x000fc80007800000 */
[----:B------:R-:W-:-:S07]  /*92f0*/  MOV R0, R5 ;  /* 0x0000000500007202 */ /* 0x000fce0000000f00 */
[----:B------:R-:W-:Y:S05]  /*9300*/  WARPSYNC.COLLECTIVE R157, `(.L_x_9151) ;  /* 0x000000009d087348 */ /* 0x000fea0003c00000 */
[----:B------:R0:W1:Y:S02]  /*9310*/  SHFL.DOWN P1, R4, R0, R6, R13 ;  /* 0x0800000600047389 */ /* 0x000064000002000d */
[----:B01----:R-:W-:Y:S05]  /*9320*/  ENDCOLLECTIVE ;  /* 0x000000000000791b */ /* 0x003fea0003800000 */
.L_x_9151:
[----:B------:R-:W-:Y:S05]  /*9330*/  BRA `(.L_x_9152) ;  /* 0xffffffe000087947 */ /* 0x000fea000383ffff */
.L_x_9119:
[----:B------:R-:W-:Y:S02]  /*9340*/  MOV R6, 0x2 ;  /* 0x0000000200067802 */ /* 0x000fe40000000f00 */
[----:B------:R-:W-:Y:S02]  /*9350*/  MOV R13, 0x1f ;  /* 0x0000001f000d7802 */ /* 0x000fe40000000f00 */
[----:B------:R-:W-:-:S07]  /*9360*/  MOV R157, 0xffffffff ;  /* 0xffffffff009d7802 */ /* 0x000fce0000000f00 */
[----:B01---5:R-:W-:Y:S05]  /*9370*/  WARPSYNC.COLLECTIVE R157, `(.L_x_9153) ;  /* 0x000000009d087348 */ /* 0x023fea0003c00000 */
[----:B-1----:R1:W2:Y:S02]  /*9380*/  SHFL.DOWN P1, R4, R0, R6, R13 ;  /* 0x0800000600047389 */ /* 0x0022a4000002000d */
[----:B012--5:R-:W-:Y:S05]  /*9390*/  ENDCOLLECTIVE ;  /* 0x000000000000791b */ /* 0x027fea0003800000 */
.L_x_9153:
[----:B------:R-:W-:Y:S02]  /*93a0*/  MOV R6, 0x1 ;  /* 0x0000000100067802 */ /* 0x000fe40000000f00 */
[----:B------:R-:W-:-:S04]  /*93b0*/  MOV R3, R4 ;  /* 0x0000000400037202 */ /* 0x000fc80000000f00 */
[----:B------:R-:W-:-:S04]  /*93c0*/  FMNMX R3, R3, R0, !PT ;  /* 0x0000000003037209 */ /* 0x000fc80007800000 */
[----:B------:R-:W-:-:S07]  /*93d0*/  MOV R0, R3 ;  /* 0x0000000300007202 */ /* 0x000fce0000000f00 */
[----:B------:R-:W-:Y:S05]  /*93e0*/  WARPSYNC.COLLECTIVE R157, `(.L_x_9154) ;  /* 0x000000009d087348 */ /* 0x000fea0003c00000 */
[----:B------:R0:W1:Y:S02]  /*93f0*/  SHFL.DOWN P1, R4, R0, R6, R13 ;  /* 0x0800000600047389 */ /* 0x000064000002000d */
[----:B01----:R-:W-:Y:S05]  /*9400*/  ENDCOLLECTIVE ;  /* 0x000000000000791b */ /* 0x003fea0003800000 */
.L_x_9154:
[----:B------:R-:W-:Y:S01]  /*9410*/  MOV R2, R4 ;  /* 0x0000000400027202 */ /* 0x000fe20000000f00 */
[----:B------:R-:W-:Y:S06]  /*9420*/  BRA `(.L_x_9155) ;  /* 0xffffffe0002c7947 */ /* 0x000fec000383ffff */
        .weak           $__internal_143_$__cuda_sm20_rcp_rn_f32_slowpath
        .type           $__internal_143_$__cuda_sm20_rcp_rn_f32_slowpath,@function
        .size           $__internal_143_$__cuda_sm20_rcp_rn_f32_slowpath,(.L_x_13011 - $__internal_143_$__cuda_sm20_rcp_rn_f32_slowpath)
$__internal_143_$__cuda_sm20_rcp_rn_f32_slowpath:
        /* <DEDUP_REMOVED lines=15> */
.L_x_9156:
        /* <DEDUP_REMOVED lines=33> */
.L_x_9158:
[----:B------:R2:W3:Y:S02]  /*9730*/  MUFU.RCP R0, R12 ;  /* 0x0000000c00007308 */ /* 0x0004e40000001000 */
.L_x_9157:
[----:B------:R-:W-:Y:S01]  /*9740*/  HFMA2 R3, -RZ, RZ, 0, 0 ;  /* 0x00000000ff037431 */ /* 0x000fe200000001ff */
[----:B------:R-:W-:-:S04]  /*9750*/  MOV R2, R6 ;  /* 0x0000000600027202 */ /* 0x000fc80000000f00 */
[----:B0123--:R-:W-:Y:S05]  /*9760*/  RET.REL.NODEC R2 `(_ZN18transformer_engine13normalization19ln_fwd_tuned_kernelINS0_13Kernel_traitsI6__halfS3_S3_fjLj2304ELj1ELj4ELj1ELj16ENS0_18Kernel_traits_baseILj2304ES3_S3_S3_fjLj128EEEEEEEvNS0_19ForwardKernelParamsE) ;  /* 0xffffff6802247950 */ /* 0x00ffea0003c3ffff */
.L_x_9159:
        /* <DEDUP_REMOVED lines=9> */
.L_x_13011:


//--------------------- .text._ZN18transformer_engine13normalization19ln_fwd_tuned_kernelINS0_13Kernel_traitsIffffjLj2304ELj1ELj4ELj1ELj16ENS0_18Kernel_traits_baseILj2304EffffjLj128EEEEEEEvNS0_19ForwardKernelParamsE --------------------------
	.section	.text._ZN18transformer_engine13normalization19ln_fwd_tuned_kernelINS0_13Kernel_traitsIffffjLj2304ELj1ELj4ELj1ELj16ENS0_18Kernel_traits_baseILj2304EffffjLj128EEEEEEEvNS0_19ForwardKernelParamsE,"ax",@progbits
	.align	128
        .global         _ZN18transformer_engine13normalization19ln_fwd_tuned_kernelINS0_13Kernel_traitsIffffjLj2304ELj1ELj4ELj1ELj16ENS0_18Kernel_traits_baseILj2304EffffjLj128EEEEEEEvNS0_19ForwardKernelParamsE
        .type           _ZN18transformer_engine13normalization19ln_fwd_tuned_kernelINS0_13Kernel_traitsIffffjLj2304ELj1ELj4ELj1ELj16ENS0_18Kernel_traits_baseILj2304EffffjLj128EEEEEEEvNS0_19ForwardKernelParamsE,@function
        .size           _ZN18transformer_engine13normalization19ln_fwd_tuned_kernelINS0_13Kernel_traitsIffffjLj2304ELj1ELj4ELj1ELj16ENS0_18Kernel_traits_baseILj2304EffffjLj128EEEEEEEvNS0_19ForwardKernelParamsE,(.L_x_13012 - _ZN18transformer_engine13normalization19ln_fwd_tuned_kernelINS0_13Kernel_traitsIffffjLj2304ELj1ELj4ELj1ELj16ENS0_18Kernel_traits_baseILj2304EffffjLj128EEEEEEEvNS0_19ForwardKernelParamsE)
        .other          _ZN18transformer_engine13normalization19ln_fwd_tuned_kernelINS0_13Kernel_traitsIffffjLj2304ELj1ELj4ELj1ELj16ENS0_18Kernel_traits_baseILj2304EffffjLj128EEEEEEEvNS0_19ForwardKernelParamsE,@"STO_CUDA_ENTRY STV_DEFAULT"
_ZN18transformer_engine13normalization19ln_fwd_tuned_kernelINS0_13Kernel_traitsIffffjLj2304ELj1ELj4ELj1ELj16ENS0_18Kernel_traits_baseILj2304EffffjLj128EEEEEEEvNS0_19ForwardKernelParamsE:
.text._ZN18transformer_engine13normalization19ln_fwd_tuned_kernelINS0_13Kernel_traitsIffffjLj2304ELj1ELj4ELj1ELj16ENS0_18Kernel_traits_baseILj2304EffffjLj128EEEEEEEvNS0_19ForwardKernelParamsE:
[----:B------:R-:W-:Y:S01]  /*0000*/  LDC R1, c[0x0][0x37c] ;  /* 0x0000df00ff017b82 */ /* 0x000fe20000000800 */
[----:B------:R-:W0:Y:S01]  /*0010*/  LDCU.U8 UR10, c[0x0][0x404] ;  /* 0x00008080ff0a77ac */ /* 0x000e220008000000 */
[----:B------:R-:W1:Y:S01]  /*0020*/  S2R R5, SR_TID.X ;  /* 0x0000000000057919 */ /* 0x000e620000002100 */
[----:B------:R-:W-:Y:S01]  /*0030*/  HFMA2 R6, -RZ, RZ, 1.875, 0 ;  /* 0x3f800000ff067431 */ /* 0x000fe200000001ff */
[----:B------:R-:W2:Y:S01]  /*0040*/  LDCU.64 UR4, c[0x0][0x358] ;  /* 0x00006b00ff0477ac */ /* 0x000ea20008000a00 */
[----:B------:R-:W3:Y:S01]  /*0050*/  S2R R4, SR_CTAID.X ;  /* 0x0000000000047919 */ /* 0x000ee20000002500 */
[----:B------:R-:W4:Y:S01]  /*0060*/  LDCU UR11, c[0x0][0x388] ;  /* 0x00007100ff0b77ac */ /* 0x000f220008000800 */
[----:B------:R-:W2:Y:S01]  /*0070*/  LDCU.64 UR6, c[0x0][0x3a8] ;  /* 0x00007500ff0677ac */ /* 0x000ea20008000a00 */
[----:B------:R-:W4:Y:S01]  /*0080*/  LDCU.64 UR8, c[0x0][0x3d0] ;  /* 0x00007a00ff0877ac */ /* 0x000f220008000a00 */
[----:B0-----:R-:W-:Y:S01]  /*0090*/  UISETP.NE.AND UP0, UPT, UR10, URZ, UPT ;  /* 0x000000ff0a00728c */ /* 0x001fe2000bf05270 */
[----:B------:R-:W0:Y:S05]  /*00a0*/  LDCU UR13, c[0x0][0x388] ;  /* 0x00007100ff0d77ac */ /* 0x000e2a0008000800 */
[----:B------:R-:W-:Y:S01]  /*00b0*/  PLOP3.LUT P0, PT, PT, PT, UP0, 0x80, 0x8 ;  /* 0x000000000008781c */ /* 0x000fe20003f0f008 */
[----:B------:R-:W0:-:S12]  /*00c0*/  LDCU UR12, c[0x0][0x388] ;  /* 0x00007100ff0c77ac */ /* 0x000e180008000800 */
[----:B------:R-:W4:Y:S01]  /*00d0*/  @P0 LDC.64 R2, c[0x0][0x3e0] ;  /* 0x0000f800ff020b82 */ /* 0x000f220000000a00 */
[----:B-1----:R-:W-:Y:S02]  /*00e0*/  SHF.R.U32.HI R7, RZ, 0x5, R5 ;  /* 0x00000005ff077819 */ /* 0x002fe40000011605 */
[----:B------:R-:W-:-:S04]  /*00f0*/  SHF.L.U32 R0, R5, 0x4, RZ ;  /* 0x0000000405007819 */ /* 0x000fc800000006ff */
[----:B------:R-:W-:-:S04]  /*0100*/  LOP3.LUT R0, R0, 0x1f0, RZ, 0xc0, !PT ;  /* 0x000001f000007812 */ /* 0x000fc800078ec0ff */
[C---:B--2---:R-:W-:Y:S01]  /*0110*/  IADD3 R8, P2, PT, R0.reuse, UR6, RZ ;  /* 0x0000000600087c10 */ /* 0x044fe2000ff5e0ff */
[----:B----4-:R3:W5:Y:S01]  /*0120*/  @P0 LDG.E R6, desc[UR4][R2.64] ;  /* 0x0000000402060981 */ /* 0x010762000c1e1900 */
[----:B------:R-:W-:Y:S01]  /*0130*/  IADD3 R10, P3, PT, R0, UR8, RZ ;  /* 0x00000008000a7c10 */ /* 0x000fe2000ff7e0ff */
[----:B------:R-:W-:Y:S01]  /*0140*/  BSSY B0, `(.L_x_9160) ;  /* 0x00005bb000007945 */ /* 0x000fe20003800000 */
[----:B------:R-:W-:Y:S02]  /*0150*/  IADD3.X R9, PT, PT, RZ, UR7, RZ, P2, !PT ;  /* 0x00000007ff097c10 */ /* 0x000fe400097fe4ff */
[----:B------:R-:W-:Y:S02]  /*0160*/  IADD3.X R11, PT, PT, RZ, UR9, RZ, P3, !PT ;  /* 0x00000009ff0b7c10 */ /* 0x000fe40009ffe4ff */
[----:B------:R-:W-:Y:S02]  /*0170*/  LOP3.LUT R0, R5, 0x1f, RZ, 0xc0, !PT ;  /* 0x0000001f05007812 */ /* 0x000fe400078ec0ff */
[----:B---3--:R-:W-:-:S02]  /*0180*/  LEA R3, R4, R7, 0x2 ;  /* 0x0000000704037211 */ /* 0x008fc400078e10ff */
[----:B------:R-:W-:Y:S02]  /*0190*/  MOV R2, RZ ;  /* 0x000000ff00027202 */ /* 0x000fe40000000f00 */
[----:B------:R-:W-:-:S13]  /*01a0*/  ISETP.GE.AND P1, PT, R3, UR11, PT ;  /* 0x0000000b03007c0c */ /* 0x000fda000bf26270 */
[----:B0-----:R-:W-:Y:S05]  /*01b0*/  @P1 BRA `(.L_x_9161) ;  /* 0x0000005800cc1947 */ /* 0x001fea0003800000 */
        /* <DEDUP_REMOVED lines=181> */
[----:B------:R-:W-:Y:S01]  /*0d10*/  HFMA2 R2, -RZ, RZ, 0, 0 ;  /* 0x00000000ff027431 */ /* 0x000fe200000001ff */
[----:B------:R-:W-:-:S02]  /*0d20*/  FSEL R222, R90, R11, !P0 ;  /* 0x0000000b5ade7208 */ /* 0x000fc40004000000 */
[----:B------:R-:W-:Y:S02]  /*0d30*/  FSEL R224, R84, R7, !P0 ;  /* 0x0000000754e07208 */ /* 0x000fe40004000000 */
[----:B------:R-:W-:Y:S02]  /*0d40*/  FSEL R225, R85, R8, !P0 ;  /* 0x0000000855e17208 */ /* 0x000fe40004000000 */
[----:B------:R-:W-:Y:S02]  /*0d50*/  FSEL R226, R86, R9, !P0 ;  /* 0x0000000956e27208 */ /* 0x000fe40004000000 */
[----:B------:R-:W-:-:S07]  /*0d60*/  FSEL R227, R87, R10, !P0 ;  /* 0x0000000a57e37208 */ /* 0x000fce0004000000 */
.L_x_9164:
[----:B-1----:R-:W0:Y:S01]  /*0d70*/  LDC.64 R8, c[0x0][0x390] ;  /* 0x0000e400ff087b82 */ /* 0x002e220000000a00 */
        /* <DEDUP_REMOVED lines=291> */
.L_x_9184:
[----:B------:R-:W2:Y:S01]  /*1fb0*/  LDC R248, c[0x0][0x3d8] ;  /* 0x0000f600fff87b82 */ /* 0x000ea20000000800 */
[----:B-1----:R-:W-:Y:S01]  /*1fc0*/  FADD R11, R249, R11 ;  /* 0x0000000bf90b7221 */ /* 0x002fe20000000000 */
[----:B------:R-:W-:-:S06]  /*1fd0*/  UISETP.NE.AND UP0, UPT, UR10, URZ, UPT ;  /* 0x000000ff0a00728c */ /* 0x000fcc000bf05270 */
[----:B------:R-:W1:Y:S08]  /*1fe0*/  @!P1 LDC.64 R8, c[0x0][0x3a0] ;  /* 0x0000e800ff089b82 */ /* 0x000e700000000a00 */
[----:B------:R-:W3:Y:S01]  /*1ff0*/  LDC.64 R246, c[0x0][0x3c8] ;  /* 0x0000f200fff67b82 */ /* 0x000ee20000000a00 */
[----:B--2---:R-:W-:-:S07]  /*2000*/  FFMA R248, R11, 0.00043402778101153671741, R248 ;  /* 0x39e38e390bf87823 */ /* 0x004fce00000000f8 */
[----:B------:R-:W2:Y:S01]  /*2010*/  @!P1 LDC.64 R10, c[0x0][0x398] ;  /* 0x0000e600ff0a9b82 */ /* 0x000ea20000000a00 */
[----:B------:R-:W-:Y:S01]  /*2020*/  FSETP.GEU.AND P0, PT, |R248|, 1.175494350822287508e-38, PT ;  /* 0x00800000f800780b */ /* 0x000fe20003f0e200 */
[----:B-1----:R-:W-:-:S12]  /*2030*/  @!P1 IMAD.WIDE R8, R3, 0x4, R8 ;  /* 0x0000000403089825 */ /* 0x002fd800078e0208 */
[----:B------:R-:W-:-:S04]  /*2040*/  @!P0 FMUL R248, R248, 16777216 ;  /* 0x4b800000f8f88820 */ /* 0x000fc80000400000 */
[----:B------:R-:W1:Y:S01]  /*2050*/  MUFU.RSQ R7, R248 ;  /* 0x000000f800077308 */ /* 0x000e620000001400 */
[----:B--2---:R-:W-:-:S05]  /*2060*/  @!P1 IMAD.WIDE R10, R3, 0x4, R10 ;  /* 0x00000004030a9825 */ /* 0x004fca00078e020a */
[----:B------:R3:W-:Y:S01]  /*2070*/  @!P1 STG.E desc[UR4][R10.64], R245 ;  /* 0x000000f50a009986 */ /* 0x0007e2000c101904 */
[----:B-1----:R-:W-:Y:S01]  /*2080*/  @!P0 FMUL R7, R7, 4096 ;  /* 0x4580000007078820 */ /* 0x002fe20000400000 */
[----:B------:R-:W-:-:S03]  /*2090*/  PLOP3.LUT P0, PT, PT, PT, UP0, 0x80, 0x8 ;  /* 0x000000000008781c */ /* 0x000fc60003f0f008 */
[-C--:B0-----:R-:W-:Y:S01]  /*20a0*/  FMUL R249, R84, R7.reuse ;  /* 0x0000000754f97220 */ /* 0x081fe20000400000 */
[-C--:B------:R-:W-:Y:S01]  /*20b0*/  FMUL R84, R85, R7.reuse ;  /* 0x0000000755547220 */ /* 0x080fe20000400000 */
[----:B------:R-:W-:Y:S01]  /*20c0*/  FMUL R85, R86, R7 ;  /* 0x0000000756557220 */ /* 0x000fe20000400000 */
[----:B------:R0:W-:Y:S01]  /*20d0*/  @!P1 STG.E desc[UR4][R8.64], R7 ;  /* 0x0000000708009986 */ /* 0x0001e2000c101904 */
[----:B------:R-:W-:Y:S01]  /*20e0*/  FFMA R249, R152, R249, R80 ;  /* 0x000000f998f97223 */ /* 0x000fe20000000050 */
[----:B---3--:R-:W-:-:S04]  /*20f0*/  IMAD.WIDE.U32 R244, R244, 0x10, R246 ;  /* 0x00000010f4f47825 */ /* 0x008fc800078e00f6 */
[----:B------:R-:W-:Y:S01]  /*2100*/  FFMA R85, R154, R85, R82 ;  /* 0x000000559a557223 */ /* 0x000fe20000000052 */
[-C--:B------:R-:W-:Y:S01]  /*2110*/  FMUL R86, R91, R7.reuse ;  /* 0x000000075b567220 */ /* 0x080fe20000400000 */
[----:B------:R-:W-:Y:S01]  /*2120*/  FMUL R10, R249, R6 ;  /* 0x00000006f90a7220 */ /* 0x000fe20000400000 */
[-C--:B------:R-:W-:Y:S01]  /*2130*/  FMUL R91, R98, R7.reuse ;  /* 0x00000007625b7220 */ /* 0x080fe20000400000 */
[-C--:B------:R-:W-:Y:S01]  /*2140*/  FMUL R104, R104, R7.reuse ;  /* 0x0000000768687220 */ /* 0x080fe20000400000 */
[-C--:B------:R-:W-:Y:S01]  /*2150*/  FMUL R105, R105, R7.reuse ;  /* 0x0000000769697220 */ /* 0x080fe20000400000 */
[----:B------:R-:W-:Y:S01]  /*2160*/  FMUL R106, R106, R7 ;  /* 0x000000076a6a7220 */ /* 0x000fe20000400000 */
[----:B------:R-:W-:Y:S01]  /*2170*/  FFMA R91, R142, R91, R70 ;  /* 0x0000005b8e5b7223 */ /* 0x000fe20000000046 */
[-C--:B------:R-:W-:Y:S01]  /*2180*/  FMUL R107, R107, R7.reuse ;  /* 0x000000076b6b7220 */ /* 0x080fe20000400000 */
[----:B0-----:R-:W-:Y:S01]  /*2190*/  FFMA R9, R153, R84, R81 ;  /* 0x0000005499097223 */ /* 0x001fe20000000051 */
[-C--:B------:R-:W-:Y:S01]  /*21a0*/  FMUL R84, R87, R7.reuse ;  /* 0x0000000757547220 */ /* 0x080fe20000400000 */
[----:B------:R-:W-:Y:S01]  /*21b0*/  FSEL R8, R249, R10, !P0 ;  /* 0x0000000af9087208 */ /* 0x000fe20004000000 */
[----:B------:R-:W-:Y:S01]  /*21c0*/  FMUL R10, R85, R6 ;  /* 0x00000006550a7220 */ /* 0x000fe20000400000 */
[----:B------:R-:W-:Y:S01]  /*21d0*/  FMUL R87, R90, R7 ;  /* 0x000000075a577220 */ /* 0x000fe20000400000 */
[----:B------:R-:W-:Y:S01]  /*21e0*/  FFMA R11, R155, R84, R83 ;  /* 0x000000549b0b7223 */ /* 0x000fe20000000053 */
[----:B------:R-:W-:Y:S01]  /*21f0*/  FMNMX3 R2, R2, |R249|, |R9|, !PT ;  /* 0x400000f902027276 */ /* 0x000fe20007800409 */
[----:B------:R-:W-:Y:S01]  /*2200*/  @P0 FMUL R9, R9, R6 ;  /* 0x0000000609090220 */ /* 0x000fe20000400000 */
[----:B------:R-:W-:Y:S01]  /*2210*/  FSEL R10, R85, R10, !P0 ;  /* 0x0000000a550a7208 */ /* 0x000fe20004000000 */
[----:B------:R-:W-:Y:S01]  /*2220*/  FMUL R84, R89, R7 ;  /* 0x0000000759547220 */ /* 0x000fe20000400000 */
[----:B------:R-:W-:Y:S01]  /*2230*/  FMNMX3 R2, R2, |R85|, |R11|, !PT ;  /* 0x4000005502027276 */ /* 0x000fe2000780040b */
[----:B------:R-:W-:Y:S01]  /*2240*/  @P0 FMUL R11, R11, R6 ;  /* 0x000000060b0b0220 */ /* 0x000fe20000400000 */
[----:B------:R-:W-:Y:S01]  /*2250*/  FMUL R85, R88, R7 ;  /* 0x0000000758557220 */ /* 0x000fe20000400000 */
[----:B------:R-:W-:Y:S01]  /*2260*/  FFMA R87, R150, R87, R78 ;  /* 0x0000005796577223 */ /* 0x000fe2000000004e */
[-C--:B------:R-:W-:Y:S01]  /*2270*/  FMUL R88, R99, R7.reuse ;  /* 0x0000000763587220 */ /* 0x080fe20000400000 */
[----:B------:R-:W-:Y:S01]  /*2280*/  FMUL R90, R101, R7 ;  /* 0x00000007655a7220 */ /* 0x000fe20000400000 */
[----:B------:R0:W-:Y:S01]  /*2290*/  STG.E.128 desc[UR4][R244.64], R8 ;  /* 0x00000008f4007986 */ /* 0x0001e2000c101d04 */
[----:B------:R-:W-:Y:S01]  /*22a0*/  FFMA R85, R148, R85, R76 ;  /* 0x0000005594557223 */ /* 0x000fe2000000004c */
[-C--:B------:R-:W-:Y:S01]  /*22b0*/  FMUL R108, R108, R7.reuse ;  /* 0x000000076c6c7220 */ /* 0x080fe20000400000 */
        /* <DEDUP_REMOVED lines=14> */
[-C--:B------:R-:W-:Y:S01]  /*23a0*/  FMUL R127, R127, R7.reuse ;  /* 0x000000077f7f7220 */ /* 0x080fe20000400000 */
[----:B0-----:R-:W-:Y:S01]  /*23b0*/  FFMA R9, R149, R84, R77 ;  /* 0x0000005495097223 */ /* 0x001fe2000000004d */
[----:B------:R-:W-:Y:S01]  /*23c0*/  FFMA R11, R151, R86, R79 ;  /* 0x00000056970b7223 */ /* 0x000fe2000000004f */
[-C--:B------:R-:W-:Y:S01]  /*23d0*/  FMUL R84, R85, R6.reuse ;  /* 0x0000000655547220 */ /* 0x080fe20000400000 */
[-C--:B------:R-:W-:Y:S01]  /*23e0*/  FMUL R10, R87, R6.reuse ;  /* 0x00000006570a7220 */ /* 0x080fe20000400000 */
        /* <DEDUP_REMOVED lines=9> */
[----:B------:R-:W-:Y:S01]  /*2480*/  FMUL R87, R94, R7 ;  /* 0x000000075e577220 */ /* 0x000fe20000400000 */
[----:B------:R-:W-:Y:S01]  /*2490*/  FFMA R85, R144, R85, R72 ;  /* 0x0000005590557223 */ /* 0x000fe20000000048 */
[----:B------:R-:W-:Y:S01]  /*24a0*/  FMUL R93, R100, R7 ;  /* 0x00000007645d7220 */ /* 0x000fe20000400000 */
[----:B------:R0:W-:Y:S01]  /*24b0*/  STG.E.128 desc[UR4][R244.64+0x200], R8 ;  /* 0x00020008f4007986 */ /* 0x0001e2000c101d04 */
[----:B------:R-:W-:Y:S01]  /*24c0*/  FFMA R87, R146, R87, R74 ;  /* 0x0000005792577223 */ /* 0x000fe2000000004a */
[-C--:B------:R-:W-:Y:S01]  /*24d0*/  FMUL R95, R102, R7.reuse ;  /* 0x00000007665f7220 */ /* 0x080fe20000400000 */
[----:B------:R-:W-:Y:S01]  /*24e0*/  FMUL R92, R103, R7 ;  /* 0x00000007675c7220 */ /* 0x000fe20000400000 */
[----:B------:R-:W-:Y:S01]  /*24f0*/  FFMA R93, R172, R93, R64 ;  /* 0x0000005dac5d7223 */ /* 0x000fe20000000040 */
[----:B------:R-:W-:-:S04]  /*2500*/  IMAD.WIDE.U32 R100, R236, 0x10, R246 ;  /* 0x00000010ec647825 */ /* 0x000fc800078e00f6 */
        /* <DEDUP_REMOVED lines=9> */
[----:B------:R-:W-:-:S04]  /*25a0*/  IMAD.WIDE.U32 R248, R235, 0x10, R246 ;  /* 0x00000010ebf87825 */ /* 0x000fc800078e00f6 */
[-C--:B------:R-:W-:Y:S01]  /*25b0*/  FMUL R136, R136, R7.reuse ;  /* 0x0000000788887220 */ /* 0x080fe20000400000 */
        /* <DEDUP_REMOVED lines=9> */
[----:B------:R-:W-:Y:S01]  /*2650*/  IMAD.WIDE.U32 R84, R243, 0x10, R246 ;  /* 0x00000010f3547825 */ /* 0x000fe200078e00f6 */
[----:B------:R-:W-:-:S03]  /*2660*/  FMNMX3 R2, R2, |R87|, |R11|, !PT ;  /* 0x4000005702027276 */ /* 0x000fc6000780040b */
[----:B------:R-:W-:Y:S01]  /*2670*/  @P0 FMUL R11, R11, R6 ;  /* 0x000000060b0b0220 */ /* 0x000fe20000400000 */
[----:B------:R-:W-:Y:S01]  /*2680*/  FSEL R10, R87, R10, !P0 ;  /* 0x0000000a570a7208 */ /* 0x000fe20004000000 */
[----:B------:R-:W-:Y:S01]  /*2690*/  FMUL R87, R96, R7 ;  /* 0x0000000760577220 */ /* 0x000fe20000400000 */
[----:B------:R-:W-:-:S04]  /*26a0*/  IMAD.WIDE.U32 R242, R242, 0x10, R246 ;  /* 0x00000010f2f27825 */ /* 0x000fc800078e00f6 */
[-C--:B------:R-:W-:Y:S01]  /*26b0*/  FMUL R97, R121, R7.reuse ;  /* 0x0000000779617220 */ /* 0x080fe20000400000 */
[----:B------:R-:W-:Y:S01]  /*26c0*/  FMUL R138, R138, R7 ;  /* 0x000000078a8a7220 */ /* 0x000fe20000400000 */
[----:B------:R0:W-:Y:S01]  /*26d0*/  STG.E.128 desc[UR4][R84.64], R8 ;  /* 0x0000000854007986 */ /* 0x0001e2000c101d04 */
[----:B------:R-:W-:Y:S01]  /*26e0*/  FFMA R89, R140, R87, R68 ;  /* 0x000000578c597223 */ /* 0x000fe20000000044 */
[----:B------:R-:W-:Y:S01]  /*26f0*/  FFMA R87, R175, R92, R67 ;  /* 0x0000005caf577223 */ /* 0x000fe20000000043 */
[----:B------:R-:W-:Y:S01]  /*2700*/  FFMA R97, R193, R97, R45 ;  /* 0x00000061c1617223 */ /* 0x000fe2000000002d */
[----:B------:R-:W-:-:S04]  /*2710*/  IMAD.WIDE.U32 R244, R239, 0x10, R246 ;  /* 0x00000010eff47825 */ /* 0x000fc800078e00f6 */
[-C--:B------:R-:W-:Y:S01]  /*2720*/  FMUL R139, R139, R7.reuse ;  /* 0x000000078b8b7220 */ /* 0x080fe20000400000 */
[-C--:B------:R-:W-:Y:S01]  /*2730*/  FMUL R156, R156, R7.reuse ;  /* 0x000000079c9c7220 */ /* 0x080fe20000400000 */
[----:B------:R-:W-:Y:S01]  /*2740*/  FMUL R157, R157, R7 ;  /* 0x000000079d9d7220 */ /* 0x000fe20000400000 */
        /* <DEDUP_REMOVED lines=9> */
[----:B------:R-:W-:Y:S01]  /*27e0*/  FMUL R164, R164, R7 ;  /* 0x00000007a4a47220 */ /* 0x000fe20000400000 */
[----:B0-----:R-:W-:Y:S01]  /*27f0*/  FFMA R9, R141, R86, R69 ;  /* 0x000000568d097223 */ /* 0x001fe20000000045 */
[----:B------:R-:W-:Y:S01]  /*2800*/  FFMA R11, R143, R88, R71 ;  /* 0x000000588f0b7223 */ /* 0x000fe20000000047 */
[----:B------:R-:W-:Y:S01]  /*2810*/  FFMA R85, R173, R90, R65 ;  /* 0x0000005aad557223 */ /* 0x000fe20000000041 */
[-C--:B------:R-:W-:Y:S01]  /*2820*/  FMUL R8, R89, R6.reuse ;  /* 0x0000000659087220 */ /* 0x080fe20000400000 */
[-C--:B------:R-:W-:Y:S01]  /*2830*/  FMUL R10, R91, R6.reuse ;  /* 0x000000065b0a7220 */ /* 0x080fe20000400000 */
[----:B------:R-:W-:Y:S01]  /*2840*/  FMNMX3 R2, R2, |R89|, |R9|, !PT ;  /* 0x4000005902027276 */ /* 0x000fe20007800409 */
[-C--:B------:R-:W-:Y:S01]  /*2850*/  FMUL R84, R93, R6.reuse ;  /* 0x000000065d547220 */ /* 0x080fe20000400000 */
[----:B------:R-:W-:Y:S01]  /*2860*/  FMUL R86, R95, R6 ;  /* 0x000000065f567220 */ /* 0x000fe20000400000 */
[----:B------:R-:W-:Y:S01]  /*2870*/  FSEL R8, R89, R8, !P0 ;  /* 0x0000000859087208 */ /* 0x000fe20004000000 */
[-C--:B------:R-:W-:Y:S01]  /*2880*/  @P0 FMUL R9, R9, R6.reuse ;  /* 0x0000000609090220 */ /* 0x080fe20000400000 */
[----:B------:R-:W-:Y:S01]  /*2890*/  FMNMX3 R2, R2, |R91|, |R11|, !PT ;  /* 0x4000005b02027276 */ /* 0x000fe2000780040b */
[----:B------:R-:W-:Y:S01]  /*28a0*/  @P0 FMUL R11, R11, R6 ;  /* 0x000000060b0b0220 */ /* 0x000fe20000400000 */
[----:B------:R-:W-:Y:S01]  /*28b0*/  FSEL R10, R91, R10, !P0 ;  /* 0x0000000a5b0a7208 */ /* 0x000fe20004000000 */
[----:B------:R-:W-:Y:S01]  /*28c0*/  FMUL R89, R113, R7 ;  /* 0x0000000771597220 */ /* 0x000fe20000400000 */
[----:B------:R-:W-:Y:S01]  /*28d0*/  FMNMX3 R2, R2, |R93|, |R85|, !PT ;  /* 0x4000005d02027276 */ /* 0x000fe20007800455 */
[----:B------:R-:W-:Y:S01]  /*28e0*/  @P0 FMUL R85, R85, R6 ;  /* 0x0000000655550220 */ /* 0x000fe20000400000 */
[----:B------:R-:W-:Y:S01]  /*28f0*/  FSEL R84, R93, R84, !P0 ;  /* 0x000000545d547208 */ /* 0x000fe20004000000 */
[----:B------:R0:W-:Y:S01]  /*2900*/  STG.E.128 desc[UR4][R242.64], R8 ;  /* 0x00000008f2007986 */ /* 0x0001e2000c101d04 */
[----:B------:R-:W-:Y:S01]  /*2910*/  FMNMX3 R2, R2, |R95|, |R87|, !PT ;  /* 0x4000005f02027276 */ /* 0x000fe20007800457 */
[----:B------:R-:W-:Y:S01]  /*2920*/  @P0 FMUL R87, R87, R6 ;  /* 0x0000000657570220 */ /* 0x000fe20000400000 */
[----:B------:R-:W-:Y:S01]  /*2930*/  FSEL R86, R95, R86, !P0 ;  /* 0x000000565f567208 */ /* 0x000fe20004000000 */
[----:B------:R-:W-:Y:S01]  /*2940*/  FMUL R91, R115, R7 ;  /* 0x00000007735b7220 */ /* 0x000fe20000400000 */
[----:B------:R-:W-:Y:S01]  /*2950*/  FFMA R113, R184, R112, R52 ;  /* 0x00000070b8717223 */ /* 0x000fe20000000034 */
[----:B------:R-:W-:Y:S01]  /*2960*/  FFMA R89, R185, R89, R53 ;  /* 0x00000059b9597223 */ /* 0x000fe20000000035 */
[----:B------:R-:W-:Y:S01]  /*2970*/  FMUL R93, R117, R7 ;  /* 0x00000007755d7220 */ /* 0x000fe20000400000 */
[----:B------:R1:W-:Y:S01]  /*2980*/  STG.E.128 desc[UR4][R100.64], R84 ;  /* 0x0000005464007986 */ /* 0x0003e2000c101d04 */
[----:B------:R-:W-:Y:S01]  /*2990*/  FFMA R115, R186, R114, R54 ;  /* 0x00000072ba737223 */ /* 0x000fe20000000036 */
[----:B------:R-:W-:Y:S01]  /*29a0*/  FFMA R91, R187, R91, R55 ;  /* 0x0000005bbb5b7223 */ /* 0x000fe20000000037 */
[----:B------:R-:W-:Y:S01]  /*29b0*/  FMUL R95, R119, R7 ;  /* 0x00000007775f7220 */ /* 0x000fe20000400000 */
[----:B------:R-:W-:Y:S01]  /*29c0*/  FFMA R93, R189, R93, R49 ;  /* 0x0000005dbd5d7223 */ /* 0x000fe20000000031 */
[-C--:B------:R-:W-:Y:S01]  /*29d0*/  FMUL R88, R113, R6.reuse ;  /* 0x0000000671587220 */ /* 0x080fe20000400000 */
[----:B------:R-:W-:Y:S01]  /*29e0*/  FMUL R90, R115, R6 ;  /* 0x00000006735a7220 */ /* 0x000fe20000400000 */
[----:B------:R-:W-:Y:S01]  /*29f0*/  FFMA R95, R191, R95, R51 ;  /* 0x0000005fbf5f7223 */ /* 0x000fe20000000033 */
[----:B------:R-:W-:-:S04]  /*2a00*/  IMAD.WIDE.U32 R102, R233, 0x10, R246 ;  /* 0x00000010e9667825 */ /* 0x000fc800078e00f6 */
[----:B------:R-:W-:Y:S01]  /*2a10*/  FMUL R165, R165, R7 ;  /* 0x00000007a5a57220 */ /* 0x000fe20000400000 */
[----:B0-----:R-:W-:Y:S01]  /*2a20*/  FFMA R9, R177, R105, R61 ;  /* 0x00000069b1097223 */ /* 0x001fe2000000003d */
[----:B------:R-:W-:Y:S01]  /*2a30*/  FFMA R11, R179, R107, R63 ;  /* 0x0000006bb30b7223 */ /* 0x000fe2000000003f */
[----:B------:R-:W-:Y:S01]  /*2a40*/  FFMA R107, R180, R108, R56 ;  /* 0x0000006cb46b7223 */ /* 0x000fe20000000038 */
[----:B------:R-:W-:Y:S01]  /*2a50*/  IMAD.WIDE.U32 R242, R241, 0x10, R246 ;  /* 0x00000010f1f27825 */ /* 0x000fe200078e00f6 */
[----:B------:R-:W-:-:S03]  /*2a60*/  FSEL R88, R113, R88, !P0 ;  /* 0x0000005871587208 */ /* 0x000fc60004000000 */
[----:B------:R-:W-:Y:S01]  /*2a70*/  FMUL R166, R166, R7 ;  /* 0x00000007a6a67220 */ /* 0x000fe20000400000 */
[----:B------:R-:W-:Y:S01]  /*2a80*/  FSEL R90, R115, R90, !P0 ;  /* 0x0000005a735a7208 */ /* 0x000fe20004000000 */
[----:B------:R-:W-:-:S04]  /*2a90*/  IMAD.WIDE.U32 R240, R240, 0x10, R246 ;  /* 0x00000010f0f07825 */ /* 0x000fc800078e00f6 */
[----:B-1----:R-:W-:Y:S01]  /*2aa0*/  FFMA R85, R176, R104, R60 ;  /* 0x00000068b0557223 */ /* 0x002fe2000000003c */
[----:B------:R-:W-:Y:S01]  /*2ab0*/  FFMA R87, R178, R106, R62 ;  /* 0x0000006ab2577223 */ /* 0x000fe2000000003e */
[-C--:B------:R-:W-:Y:S01]  /*2ac0*/  FMUL R84, R107, R6.reuse ;  /* 0x000000066b547220 */ /* 0x080fe20000400000 */
[----:B------:R-:W-:Y:S01]  /*2ad0*/  FMUL R167, R167, R7 ;  /* 0x00000007a7a77220 */ /* 0x000fe20000400000 */
[-C--:B------:R-:W-:Y:S01]  /*2ae0*/  FMUL R8, R85, R6.reuse ;  /* 0x0000000655087220 */ /* 0x080fe20000400000 */
[----:B------:R-:W-:Y:S01]  /*2af0*/  FMNMX3 R2, R2, |R85|, |R9|, !PT ;  /* 0x4000005502027276 */ /* 0x000fe20007800409 */
[----:B------:R-:W-:Y:S01]  /*2b00*/  FMUL R10, R87, R6 ;  /* 0x00000006570a7220 */ /* 0x000fe20000400000 */
[----:B------:R-:W-:Y:S01]  /*2b10*/  FSEL R84, R107, R84, !P0 ;  /* 0x000000546b547208 */ /* 0x000fe20004000000 */
[----:B------:R-:W-:Y:S01]  /*2b20*/  @P0 FMUL R9, R9, R6 ;  /* 0x0000000609090220 */ /* 0x000fe20000400000 */
[----:B------:R-:W-:Y:S01]  /*2b30*/  FSEL R8, R85, R8, !P0 ;  /* 0x0000000855087208 */ /* 0x000fe20004000000 */
[----:B------:R-:W-:Y:S01]  /*2b40*/  FFMA R85, R181, R109, R57 ;  /* 0x0000006db5557223 */ /* 0x000fe20000000039 */
[----:B------:R-:W-:Y:S01]  /*2b50*/  FMNMX3 R2, R2, |R87|, |R11|, !PT ;  /* 0x4000005702027276 */ /* 0x000fe2000780040b */
[----:B------:R-:W-:Y:S01]  /*2b60*/  FFMA R109, R182, R110, R58 ;  /* 0x0000006eb66d7223 */ /* 0x000fe2000000003a */
[----:B------:R-:W-:Y:S01]  /*2b70*/  FSEL R10, R87, R10, !P0 ;  /* 0x0000000a570a7208 */ /* 0x000fe20004000000 */
[----:B------:R-:W-:Y:S01]  /*2b80*/  FFMA R87, R183, R111, R59 ;  /* 0x0000006fb7577223 */ /* 0x000fe2000000003b */
[----:B------:R-:W-:Y:S01]  /*2b90*/  FMNMX3 R2, R2, |R107|, |R85|, !PT ;  /* 0x4000006b02027276 */ /* 0x000fe20007800455 */
[----:B------:R-:W-:Y:S01]  /*2ba0*/  FMUL R86, R109, R6 ;  /* 0x000000066d567220 */ /* 0x000fe20000400000 */
[----:B------:R-:W-:Y:S01]  /*2bb0*/  FFMA R107, R188, R116, R48 ;  /* 0x00000074bc6b7223 */ /* 0x000fe20000000030 */
[----:B------:R-:W-:Y:S01]  /*2bc0*/  FFMA R111, R192, R120, R44 ;  /* 0x00000078c06f7223 */ /* 0x000fe2000000002c */
[----:B------:R-:W-:Y:S01]  /*2bd0*/  FMNMX3 R2, R2, |R109|, |R87|, !PT ;  /* 0x4000006d02027276 */ /* 0x000fe20007800457 */
[----:B------:R-:W-:Y:S01]  /*2be0*/  @P0 FMUL R11, R11, R6 ;  /* 0x000000060b0b0220 */ /* 0x000fe20000400000 */
[----:B------:R-:W-:Y:S01]  /*2bf0*/  FSEL R86, R109, R86, !P0 ;  /* 0x000000566d567208 */ /* 0x000fe20004000000 */
[----:B------:R-:W-:Y:S01]  /*2c00*/  FFMA R109, R190, R118, R50 ;  /* 0x00000076be6d7223 */ /* 0x000fe20000000032 */
[----:B------:R-:W-:Y:S01]  /*2c10*/  FMNMX3 R2, R2, |R113|, |R89|, !PT ;  /* 0x4000007102027276 */ /* 0x000fe20007800459 */
[----:B------:R-:W-:Y:S01]  /*2c20*/  FMUL R92, R107, R6 ;  /* 0x000000066b5c7220 */ /* 0x000fe20000400000 */
[----:B------:R-:W-:Y:S01]  /*2c30*/  FFMA R113, R194, R122, R46 ;  /* 0x0000007ac2717223 */ /* 0x000fe2000000002e */
[----:B------:R-:W-:Y:S01]  /*2c40*/  FMUL R94, R109, R6 ;  /* 0x000000066d5e7220 */ /* 0x000fe20000400000 */
[----:B------:R-:W-:Y:S01]  /*2c50*/  FMNMX3 R2, R2, |R115|, |R91|, !PT ;  /* 0x4000007302027276 */ /* 0x000fe2000780045b */
[----:B------:R0:W-:Y:S01]  /*2c60*/  STG.E.128 desc[UR4][R242.64], R8 ;  /* 0x00000008f2007986 */ /* 0x0001e2000c101d04 */
[----:B------:R-:W-:Y:S01]  /*2c70*/  FSEL R92, R107, R92, !P0 ;  /* 0x0000005c6b5c7208 */ /* 0x000fe20004000000 */
[----:B------:R-:W-:Y:S01]  /*2c80*/  FMUL R96, R111, R6 ;  /* 0x000000066f607220 */ /* 0x000fe20000400000 */
[----:B------:R-:W-:Y:S01]  /*2c90*/  FMNMX3 R2, R2, |R107|, |R93|, !PT ;  /* 0x4000006b02027276 */ /* 0x000fe2000780045d */
[----:B------:R-:W-:Y:S01]  /*2ca0*/  FFMA R107, R196, R124, R40 ;  /* 0x0000007cc46b7223 */ /* 0x000fe20000000028 */
[-C--:B------:R-:W-:Y:S01]  /*2cb0*/  @P0 FMUL R85, R85, R6.reuse ;  /* 0x0000000655550220 */ /* 0x080fe20000400000 */
[-C--:B------:R-:W-:Y:S01]  /*2cc0*/  @P0 FMUL R87, R87, R6.reuse ;  /* 0x0000000657570220 */ /* 0x080fe20000400000 */
[----:B------:R-:W-:Y:S01]  /*2cd0*/  FMNMX3 R2, R2, |R109|, |R95|, !PT ;  /* 0x4000006d02027276 */ /* 0x000fe2000780045f */
[----:B------:R-:W-:Y:S01]  /*2ce0*/  FMUL R98, R113, R6 ;  /* 0x0000000671627220 */ /* 0x000fe20000400000 */
[----:B------:R-:W-:Y:S01]  /*2cf0*/  FSEL R94, R109, R94, !P0 ;  /* 0x0000005e6d5e7208 */ /* 0x000fe20004000000 */
[----:B------:R-:W-:Y:S01]  /*2d00*/  FFMA R109, R198, R126, R42 ;  /* 0x0000007ec66d7223 */ /* 0x000fe2000000002a */
[----:B------:R-:W-:Y:S01]  /*2d10*/  FMNMX3 R2, R2, |R111|, |R97|, !PT ;  /* 0x4000006f02027276 */ /* 0x000fe20007800461 */
[----:B------:R-:W-:Y:S01]  /*2d20*/  @P0 FMUL R89, R89, R6 ;  /* 0x0000000659590220 */ /* 0x000fe20000400000 */
[----:B------:R-:W-:Y:S01]  /*2d30*/  FSEL R96, R111, R96, !P0 ;  /* 0x000000606f607208 */ /* 0x000fe20004000000 */
[-C--:B------:R-:W-:Y:S01]  /*2d40*/  @P0 FMUL R91, R91, R6.reuse ;  /* 0x000000065b5b0220 */ /* 0x080fe20000400000 */
[----:B------:R-:W-:Y:S01]  /*2d50*/  FMNMX3 R2, R2, |R113|, |R99|, !PT ;  /* 0x4000007102027276 */ /* 0x000fe20007800463 */
[----:B------:R1:W-:Y:S01]  /*2d60*/  STG.E.128 desc[UR4][R240.64], R84 ;  /* 0x00000054f0007986 */ /* 0x0003e2000c101d04 */
[-C--:B------:R-:W-:Y:S01]  /*2d70*/  @P0 FMUL R93, R93, R6.reuse ;  /* 0x000000065d5d0220 */ /* 0x080fe20000400000 */
[----:B0-----:R-:W-:Y:S01]  /*2d80*/  FFMA R9, R197, R125, R41 ;  /* 0x0000007dc5097223 */ /* 0x001fe20000000029 */
[----:B------:R-:W-:Y:S01]  /*2d90*/  FFMA R11, R199, R127, R43 ;  /* 0x0000007fc70b7223 */ /* 0x000fe2000000002b */
[----:B------:R-:W-:Y:S01]  /*2da0*/  @P0 FMUL R95, R95, R6 ;  /* 0x000000065f5f0220 */ /* 0x000fe20000400000 */
[----:B------:R-:W-:Y:S01]  /*2db0*/  FFMA R111, R200, R128, R36 ;  /* 0x00000080c86f7223 */ /* 0x000fe20000000024 */
[----:B------:R-:W-:Y:S01]  /*2dc0*/  FSEL R98, R113, R98, !P0 ;  /* 0x0000006271627208 */ /* 0x000fe20004000000 */
[----:B------:R0:W-:Y:S01]  /*2dd0*/  STG.E.128 desc[UR4][R244.64], R88 ;  /* 0x00000058f4007986 */ /* 0x0001e2000c101d04 */
[----:B------:R-:W-:Y:S01]  /*2de0*/  FMNMX3 R2, R2, |R107|, |R9|, !PT ;  /* 0x4000006b02027276 */ /* 0x000fe20007800409 */
[----:B------:R-:W-:Y:S01]  /*2df0*/  FFMA R113, R202, R130, R38 ;  /* 0x00000082ca717223 */ /* 0x000fe20000000026 */
[-C--:B------:R-:W-:Y:S01]  /*2e00*/  FMUL R8, R107, R6.reuse ;  /* 0x000000066b087220 */ /* 0x080fe20000400000 */
[----:B------:R2:W-:Y:S01]  /*2e10*/  STG.E.128 desc[UR4][R238.64], R92 ;  /* 0x0000005cee007986 */ /* 0x0005e2000c101d04 */
[----:B------:R-:W-:Y:S01]  /*2e20*/  FMNMX3 R2, R2, |R109|, |R11|, !PT ;  /* 0x4000006d02027276 */ /* 0x000fe2000780040b */
[-C--:B------:R-:W-:Y:S01]  /*2e30*/  FMUL R10, R109, R6.reuse ;  /* 0x000000066d0a7220 */ /* 0x080fe20000400000 */
[-C--:B------:R-:W-:Y:S01]  /*2e40*/  @P0 FMUL R97, R97, R6.reuse ;  /* 0x0000000661610220 */ /* 0x080fe20000400000 */
[----:B------:R-:W-:Y:S01]  /*2e50*/  @P0 FMUL R99, R99, R6 ;  /* 0x0000000663630220 */ /* 0x000fe20000400000 */
[----:B------:R-:W-:Y:S01]  /*2e60*/  FSEL R8, R107, R8, !P0 ;  /* 0x000000086b087208 */ /* 0x000fe20004000000 */
[----:B------:R-:W-:Y:S01]  /*2e70*/  @P0 FMUL R9, R9, R6 ;  /* 0x0000000609090220 */ /* 0x000fe20000400000 */
[----:B-1----:R-:W-:Y:S01]  /*2e80*/  FFMA R85, R201, R129, R37 ;  /* 0x00000081c9557223 */ /* 0x002fe20000000025 */
[----:B------:R-:W-:Y:S01]  /*2e90*/  FFMA R87, R203, R131, R39 ;  /* 0x00000083cb577223 */ /* 0x000fe20000000027 */
[----:B------:R-:W-:Y:S01]  /*2ea0*/  FSEL R10, R109, R10, !P0 ;  /* 0x0000000a6d0a7208 */ /* 0x000fe20004000000 */
[-C--:B------:R-:W-:Y:S01]  /*2eb0*/  @P0 FMUL R11, R11, R6.reuse ;  /* 0x000000060b0b0220 */ /* 0x080fe20000400000 */
[-C--:B------:R-:W-:Y:S01]  /*2ec0*/  FMUL R84, R111, R6.reuse ;  /* 0x000000066f547220 */ /* 0x080fe20000400000 */
[----:B------:R-:W-:Y:S01]  /*2ed0*/  FMNMX3 R2, R2, |R111|, |R85|, !PT ;  /* 0x4000006f02027276 */ /* 0x000fe20007800455 */
[----:B------:R-:W-:Y:S01]  /*2ee0*/  FMUL R86, R113, R6 ;  /* 0x0000000671567220 */ /* 0x000fe20000400000 */
[----:B0-----:R-:W-:Y:S01]  /*2ef0*/  FFMA R89, R205, R133, R33 ;  /* 0x00000085cd597223 */ /* 0x001fe20000000021 */
[----:B------:R-:W-:Y:S01]  /*2f00*/  FFMA R91, R207, R135, R35 ;  /* 0x00000087cf5b7223 */ /* 0x000fe20000000023 */
[----:B------:R-:W-:Y:S01]  /*2f10*/  FMNMX3 R2, R2, |R113|, |R87|, !PT ;  /* 0x4000007102027276 */ /* 0x000fe20007800457 */
[----:B------:R0:W-:Y:S01]  /*2f20*/  STG.E.128 desc[UR4][R248.64], R96 ;  /* 0x00000060f8007986 */ /* 0x0001e2000c101d04 */
[----:B--2---:R-:W-:Y:S01]  /*2f30*/  FFMA R93, R204, R132, R32 ;  /* 0x00000084cc5d7223 */ /* 0x004fe20000000020 */
[----:B------:R-:W-:Y:S01]  /*2f40*/  FFMA R95, R206, R134, R34 ;  /* 0x00000086ce5f7223 */ /* 0x000fe20000000022 */
[----:B------:R-:W-:Y:S01]  /*2f50*/  FSEL R84, R111, R84, !P0 ;  /* 0x000000546f547208 */ /* 0x000fe20004000000 */
[----:B------:R1:W-:Y:S01]  /*2f60*/  STG.E.128 desc[UR4][R234.64], R8 ;  /* 0x00000008ea007986 */ /* 0x0003e2000c101d04 */
[-C--:B------:R-:W-:Y:S01]  /*2f70*/  FMUL R88, R93, R6.reuse ;  /* 0x000000065d587220 */ /* 0x080fe20000400000 */
[-C--:B------:R-:W-:Y:S01]  /*2f80*/  FMUL R90, R95, R6.reuse ;  /* 0x000000065f5a7220 */ /* 0x080fe20000400000 */
[----:B------:R-:W-:Y:S01]  /*2f90*/  FMNMX3 R2, R2, |R93|, |R89|, !PT ;  /* 0x4000005d02027276 */ /* 0x000fe20007800459 */
[----:B------:R-:W-:Y:S01]  /*2fa0*/  @P0 FMUL R85, R85, R6 ;  /* 0x0000000655550220 */ /* 0x000fe20000400000 */
[----:B------:R-:W-:Y:S01]  /*2fb0*/  FSEL R86, R113, R86, !P0 ;  /* 0x0000005671567208 */ /* 0x000fe20004000000 */
[----:B------:R-:W-:Y:S01]  /*2fc0*/  @P0 FMUL R87, R87, R6 ;  /* 0x0000000657570220 */ /* 0x000fe20000400000 */
[----:B------:R-:W-:Y:S01]  /*2fd0*/  FSEL R88, R93, R88, !P0 ;  /* 0x000000585d587208 */ /* 0x000fe20004000000 */
[----:B------:R-:W-:Y:S01]  /*2fe0*/  FFMA R93, R208, R136, R28 ;  /* 0x00000088d05d7223 */ /* 0x000fe2000000001c */
[----:B------:R-:W-:Y:S01]  /*2ff0*/  FMNMX3 R2, R2, |R95|, |R91|, !PT ;  /* 0x4000005f02027276 */ /* 0x000fe2000780045b */
[----:B------:R-:W-:Y:S01]  /*3000*/  @P0 FMUL R89, R89, R6 ;  /* 0x0000000659590220 */ /* 0x000fe20000400000 */
[----:B------:R-:W-:Y:S01]  /*3010*/  FSEL R90, R95, R90, !P0 ;  /* 0x0000005a5f5a7208 */ /* 0x000fe20004000000 */
[----:B------:R-:W-:Y:S01]  /*3020*/  FFMA R95, R210, R138, R30 ;  /* 0x0000008ad25f7223 */ /* 0x000fe2000000001e */
[----:B------:R2:W-:Y:S01]  /*3030*/  STG.E.128 desc[UR4][R236.64], R84 ;  /* 0x00000054ec007986 */ /* 0x0005e2000c101d04 */
[----:B0-----:R-:W-:Y:S01]  /*3040*/  FFMA R97, R212, R156, R24 ;  /* 0x0000009cd4617223 */ /* 0x001fe20000000018 */
[----:B------:R-:W-:Y:S01]  /*3050*/  @P0 FMUL R91, R91, R6 ;  /* 0x000000065b5b0220 */ /* 0x000fe20000400000 */
[----:B------:R-:W-:Y:S01]  /*3060*/  FFMA R99, R218, R162, R22 ;  /* 0x000000a2da637223 */ /* 0x000fe20000000016 */
[----:B------:R-:W-:Y:S01]  /*3070*/  FFMA R107, R220, R164, R16 ;  /* 0x000000a4dc6b7223 */ /* 0x000fe20000000010 */
[----:B-1----:R-:W-:Y:S01]  /*3080*/  FFMA R9, R209, R137, R29 ;  /* 0x00000089d1097223 */ /* 0x002fe2000000001d */
[----:B------:R-:W-:Y:S01]  /*3090*/  FFMA R11, R211, R139, R31 ;  /* 0x0000008bd30b7223 */ /* 0x000fe2000000001f */
[-C--:B------:R-:W-:Y:S01]  /*30a0*/  FMUL R10, R95, R6.reuse ;  /* 0x000000065f0a7220 */ /* 0x080fe20000400000 */
[----:B------:R0:W-:Y:S01]  /*30b0*/  STG.E.128 desc[UR4][R102.64], R88 ;  /* 0x0000005866007986 */ /* 0x0001e2000c101d04 */
[-C--:B------:R-:W-:Y:S01]  /*30c0*/  FMUL R8, R93, R6.reuse ;  /* 0x000000065d087220 */ /* 0x080fe20000400000 */
[----:B------:R-:W-:Y:S01]  /*30d0*/  FMNMX3 R2, R2, |R93|, |R9|, !PT ;  /* 0x4000005d02027276 */ /* 0x000fe20007800409 */
[----:B------:R-:W-:Y:S01]  /*30e0*/  FMUL R92, R107, R6 ;  /* 0x000000066b5c7220 */ /* 0x000fe20000400000 */
[----:B------:R-:W-:Y:S01]  /*30f0*/  FSEL R10, R95, R10, !P0 ;  /* 0x0000000a5f0a7208 */ /* 0x000fe20004000000 */
[----:B------:R-:W-:Y:S01]  /*3100*/  FMUL R168, R168, R7 ;  /* 0x00000007a8a87220 */ /* 0x000fe20000400000 */
[----:B------:R-:W-:Y:S01]  /*3110*/  FMNMX3 R2, R2, |R95|, |R11|, !PT ;  /* 0x4000005f02027276 */ /* 0x000fe2000780040b */
[----:B------:R-:W-:Y:S01]  /*3120*/  FFMA R95, R214, R158, R26 ;  /* 0x0000009ed65f7223 */ /* 0x000fe2000000001a */
[----:B------:R-:W-:Y:S01]  /*3130*/  FSEL R8, R93, R8, !P0 ;  /* 0x000000085d087208 */ /* 0x000fe20004000000 */
[----:B------:R-:W-:Y:S01]  /*3140*/  FFMA R93, R221, R165, R17 ;  /* 0x000000a5dd5d7223 */ /* 0x000fe20000000011 */
[----:B--2---:R-:W-:Y:S01]  /*3150*/  FFMA R85, R213, R157, R25 ;  /* 0x0000009dd5557223 */ /* 0x004fe20000000019 */
[-C--:B------:R-:W-:Y:S01]  /*3160*/  FMUL R84, R97, R6.reuse ;  /* 0x0000000661547220 */ /* 0x080fe20000400000 */
[----:B------:R-:W-:Y:S01]  /*3170*/  FFMA R87, R215, R159, R27 ;  /* 0x0000009fd7577223 */ /* 0x000fe2000000001b */
[----:B------:R-:W-:Y:S01]  /*3180*/  FMUL R86, R95, R6 ;  /* 0x000000065f567220 */ /* 0x000fe20000400000 */
[----:B------:R-:W-:Y:S01]  /*3190*/  FMUL R169, R169, R7 ;  /* 0x00000007a9a97220 */ /* 0x000fe20000400000 */
[----:B------:R-:W-:Y:S01]  /*31a0*/  FMNMX3 R2, R2, |R97|, |R85|, !PT ;  /* 0x4000006102027276 */ /* 0x000fe20007800455 */
[----:B------:R-:W-:Y:S01]  /*31b0*/  FMUL R170, R170, R7 ;  /* 0x00000007aaaa7220 */ /* 0x000fe20000400000 */
[----:B------:R-:W-:Y:S01]  /*31c0*/  FSEL R84, R97, R84, !P0 ;  /* 0x0000005461547208 */ /* 0x000fe20004000000 */
[----:B------:R-:W-:Y:S01]  /*31d0*/  FFMA R97, R216, R160, R20 ;  /* 0x000000a0d8617223 */ /* 0x000fe20000000014 */
[----:B0-----:R-:W-:Y:S01]  /*31e0*/  FFMA R89, R217, R161, R21 ;  /* 0x000000a1d9597223 */ /* 0x001fe20000000015 */
[----:B------:R-:W-:Y:S01]  /*31f0*/  FMNMX3 R2, R2, |R95|, |R87|, !PT ;  /* 0x4000005f02027276 */ /* 0x000fe20007800457 */
[----:B------:R-:W-:Y:S01]  /*3200*/  FFMA R91, R219, R163, R23 ;  /* 0x000000a3db5b7223 */ /* 0x000fe20000000017 */
[----:B------:R-:W0:Y:S01]  /*3210*/  LDC R102, c[0x0][0x380] ;  /* 0x0000e000ff667b82 */ /* 0x000e220000000800 */
[----:B------:R-:W-:Y:S01]  /*3220*/  FMUL R88, R97, R6 ;  /* 0x0000000661587220 */ /* 0x000fe20000400000 */
[----:B------:R-:W-:Y:S01]  /*3230*/  FMNMX3 R2, R2, |R97|, |R89|, !PT ;  /* 0x4000006102027276 */ /* 0x000fe20007800459 */
[----:B------:R-:W-:Y:S01]  /*3240*/  FFMA R103, R222, R166, R18 ;  /* 0x000000a6de677223 */ /* 0x000fe20000000012 */
[----:B------:R-:W-:Y:S01]  /*3250*/  FSEL R86, R95, R86, !P0 ;  /* 0x000000565f567208 */ /* 0x000fe20004000000 */
[----:B------:R-:W-:Y:S01]  /*3260*/  FFMA R95, R223, R167, R19 ;  /* 0x000000a7df5f7223 */ /* 0x000fe20000000013 */
        /* <DEDUP_REMOVED lines=8> */
[----:B------:R-:W-:Y:S01]  /*32f0*/  FFMA R109, R226, R170, R14 ;  /* 0x000000aae26d7223 */ /* 0x000fe2000000000e */
[----:B------:R-:W-:Y:S01]  /*3300*/  FMNMX3 R2, R2, |R103|, |R95|, !PT ;  /* 0x4000006702027276 */ /* 0x000fe2000780045f */
[----:B------:R-:W-:Y:S01]  /*3310*/  FMUL R94, R103, R6 ;  /* 0x00000006675e7220 */ /* 0x000fe20000400000 */
[----:B------:R-:W-:Y:S01]  /*3320*/  FSEL R90, R99, R90, !P0 ;  /* 0x0000005a635a7208 */ /* 0x000fe20004000000 */
[----:B------:R-:W-:Y:S01]  /*3330*/  FFMA R99, R227, R7, R15 ;  /* 0x00000007e3637223 */ /* 0x000fe2000000000f */
[-C--:B------:R-:W-:Y:S01]  /*3340*/  FMUL R96, R107, R6.reuse ;  /* 0x000000066b607220 */ /* 0x080fe20000400000 */
[----:B------:R-:W-:Y:S01]  /*3350*/  FMUL R98, R109, R6 ;  /* 0x000000066d627220 */ /* 0x000fe20000400000 */
[----:B------:R-:W-:Y:S01]  /*3360*/  FMNMX3 R2, R2, |R107|, |R97|, !PT ;  /* 0x4000006b02027276 */ /* 0x000fe20007800461 */
        /* <DEDUP_REMOVED lines=9> */
[----:B------:R-:W-:-:S03]  /*3400*/  FSEL R94, R103, R94, !P0 ;  /* 0x0000005e675e7208 */ /* 0x000fc60004000000 */
[----:B------:R-:W-:Y:S01]  /*3410*/  @P0 FMUL R93, R93, R6 ;  /* 0x000000065d5d0220 */ /* 0x000fe20000400000 */
[----:B------:R-:W-:Y:S01]  /*3420*/  FMNMX3 R2, R2, |R109|, |R99|, !PT ;  /* 0x4000006d02027276 */ /* 0x000fe20007800463 */
[----:B------:R-:W-:-:S04]  /*3430*/  IMAD.WIDE.U32 R104, R228, 0x10, R246 ;  /* 0x00000010e4687825 */ /* 0x000fc800078e00f6 */
[----:B------:R-:W-:Y:S01]  /*3440*/  @P0 FMUL R95, R95, R6 ;  /* 0x000000065f5f0220 */ /* 0x000fe20000400000 */
[----:B------:R-:W-:Y:S01]  /*3450*/  FSEL R96, R107, R96, !P0 ;  /* 0x000000606b607208 */ /* 0x000fe20004000000 */
[----:B------:R-:W-:Y:S01]  /*3460*/  @P0 FMUL R97, R97, R6 ;  /* 0x0000000661610220 */ /* 0x000fe20000400000 */
[----:B------:R-:W-:Y:S01]  /*3470*/  IMAD.WIDE.U32 R246, R229, 0x10, R246 ;  /* 0x00000010e5f67825 */ /* 0x000fe200078e00f6 */
[----:B------:R-:W-:-:S03]  /*3480*/  FSEL R98, R109, R98, !P0 ;  /* 0x000000626d627208 */ /* 0x000fc60004000000 */
[----:B------:R-:W-:Y:S01]  /*3490*/  @P0 FMUL R99, R99, R6 ;  /* 0x0000000663630220 */ /* 0x000fe20000400000 */
[----:B------:R1:W-:Y:S01]  /*34a0*/  STG.E.128 desc[UR4][R100.64], R8 ;  /* 0x0000000864007986 */ /* 0x0003e2000c101d04 */
[----:B0-----:R-:W-:-:S03]  /*34b0*/  LEA R3, R102, R3, 0x2 ;  /* 0x0000000366037211 */ /* 0x001fc600078e10ff */
[----:B------:R1:W-:Y:S01]  /*34c0*/  STG.E.128 desc[UR4][R232.64], R84 ;  /* 0x00000054e8007986 */ /* 0x0003e2000c101d04 */
[----:B------:R-:W-:-:S03]  /*34d0*/  ISETP.GE.AND P1, PT, R3, UR12, PT ;  /* 0x0000000c03007c0c */ /* 0x000fc6000bf26270 */
[----:B------:R1:W-:Y:S04]  /*34e0*/  STG.E.128 desc[UR4][R230.64], R88 ;  /* 0x00000058e6007986 */ /* 0x0003e8000c101d04 */
[----:B------:R1:W-:Y:S04]  /*34f0*/  STG.E.128 desc[UR4][R104.64], R92 ;  /* 0x0000005c68007986 */ /* 0x0003e8000c101d04 */
[----:B------:R1:W-:Y:S02]  /*3500*/  STG.E.128 desc[UR4][R246.64], R96 ;  /* 0x00000060f6007986 */ /* 0x0003e4000c101d04 */
[----:B------:R-:W-:Y:S05]  /*3510*/  @!P1 BRA `(.L_x_9164) ;  /* 0xffffffd800149947 */ /* 0x000fea000383ffff */
[----:B------:R-:W-:Y:S05]  /*3520*/  BRA `(.L_x_9161) ;  /* 0x0000002400f07947 */ /* 0x000fea0003800000 */
.L_x_9162:
        /* <DEDUP_REMOVED lines=73> */
.L_x_9166:
        /* <DEDUP_REMOVED lines=292> */
.L_x_9196:
        /* <DEDUP_REMOVED lines=17> */
[-C--:B------:R-:W-:Y:S01]  /*4d10*/  FMUL R157, R158, R7.reuse ;  /* 0x000000079e9d7220 */ /* 0x080fe20000400000 */
[----:B------:R-:W-:Y:S01]  /*4d20*/  FMUL R158, R159, R7 ;  /* 0x000000079f9e7220 */ /* 0x000fe20000400000 */
[----:B------:R0:W-:Y:S01]  /*4d30*/  @!P1 STG.E desc[UR4][R8.64], R7 ;  /* 0x0000000708009986 */ /* 0x0001e2000c101904 */
[----:B---3--:R-:W-:-:S04]  /*4d40*/  IMAD.WIDE.U32 R244, R244, 0x10, R246 ;  /* 0x00000010f4f47825 */ /* 0x008fc800078e00f6 */
[----:B------:R-:W-:Y:S01]  /*4d50*/  FFMA R10, R154, R157, R82 ;  /* 0x0000009d9a0a7223 */ /* 0x000fe20000000052 */
[----:B------:R-:W-:Y:S01]  /*4d60*/  FFMA R11, R155, R158, R83 ;  /* 0x0000009e9b0b7223 */ /* 0x000fe20000000053 */
[-C--:B------:R-:W-:Y:S01]  /*4d70*/  FMUL R157, R160, R7.reuse ;  /* 0x00000007a09d7220 */ /* 0x080fe20000400000 */
[-C--:B------:R-:W-:Y:S01]  /*4d80*/  FMUL R159, R162, R7.reuse ;  /* 0x00000007a29f7220 */ /* 0x080fe20000400000 */
[-C--:B------:R-:W-:Y:S01]  /*4d90*/  @P0 FMUL R10, R10, R6.reuse ;  /* 0x000000060a0a0220 */ /* 0x080fe20000400000 */
[----:B------:R-:W-:Y:S01]  /*4da0*/  @P0 FMUL R11, R11, R6 ;  /* 0x000000060b0b0220 */ /* 0x000fe20000400000 */
[-C--:B------:R-:W-:Y:S01]  /*4db0*/  FMUL R158, R163, R7.reuse ;  /* 0x00000007a39e7220 */ /* 0x080fe20000400000 */
[-C--:B------:R-:W-:Y:S01]  /*4dc0*/  FMUL R168, R168, R7.reuse ;  /* 0x00000007a8a87220 */ /* 0x080fe20000400000 */
[-C--:B------:R-:W-:Y:S01]  /*4dd0*/  FMUL R169, R169, R7.reuse ;  /* 0x00000007a9a97220 */ /* 0x080fe20000400000 */
[----:B------:R-:W-:Y:S01]  /*4de0*/  FMUL R170, R170, R7 ;  /* 0x00000007aaaa7220 */ /* 0x000fe20000400000 */
[----:B0-----:R-:W-:Y:S01]  /*4df0*/  FFMA R8, R152, R249, R80 ;  /* 0x000000f998087223 */ /* 0x001fe20000000050 */
        /* <DEDUP_REMOVED lines=9> */
[----:B------:R0:W-:Y:S01]  /*4e90*/  STG.E.128 desc[UR4][R244.64], R8 ;  /* 0x00000008f4007986 */ /* 0x0001e2000c101d04 */
        /* <DEDUP_REMOVED lines=16> */
[----:B------:R-:W-:Y:S01]  /*4fa0*/  FMUL R180, R180, R7 ;  /* 0x00000007b4b47220 */ /* 0x000fe20000400000 */
[----:B0-----:R-:W-:Y:S01]  /*4fb0*/  FFMA R8, R148, R157, R76 ;  /* 0x0000009d94087223 */ /* 0x001fe2000000004c */
[----:B------:R-:W-:Y:S01]  /*4fc0*/  FFMA R9, R149, R156, R77 ;  /* 0x0000009c95097223 */ /* 0x000fe2000000004d */
[----:B------:R-:W-:Y:S01]  /*4fd0*/  FFMA R10, R150, R159, R78 ;  /* 0x0000009f960a7223 */ /* 0x000fe2000000004e */
[----:B------:R-:W-:Y:S01]  /*4fe0*/  FFMA R11, R151, R158, R79 ;  /* 0x0000009e970b7223 */ /* 0x000fe2000000004f */
[-C--:B------:R-:W-:Y:S01]  /*4ff0*/  @P0 FMUL R8, R8, R6.reuse ;  /* 0x0000000608080220 */ /* 0x080fe20000400000 */
[-C--:B------:R-:W-:Y:S01]  /*5000*/  @P0 FMUL R9, R9, R6.reuse ;  /* 0x0000000609090220 */ /* 0x080fe20000400000 */
[-C--:B------:R-:W-:Y:S01]  /*5010*/  @P0 FMUL R10, R10, R6.reuse ;  /* 0x000000060a0a0220 */ /* 0x080fe20000400000 */
[----:B------:R-:W-:Y:S01]  /*5020*/  @P0 FMUL R11, R11, R6 ;  /* 0x000000060b0b0220 */ /* 0x000fe20000400000 */
[-C--:B------:R-:W-:Y:S01]  /*5030*/  FMUL R157, R164, R7.reuse ;  /* 0x00000007a49d7220 */ /* 0x080fe20000400000 */
[-C--:B------:R-:W-:Y:S01]  /*5040*/  FMUL R156, R165, R7.reuse ;  /* 0x00000007a59c7220 */ /* 0x080fe20000400000 */
[-C--:B------:R-:W-:Y:S01]  /*5050*/  FMUL R159, R166, R7.reuse ;  /* 0x00000007a69f7220 */ /* 0x080fe20000400000 */
[----:B------:R-:W-:Y:S01]  /*5060*/  FMUL R158, R167, R7 ;  /* 0x00000007a79e7220 */ /* 0x000fe20000400000 */
[----:B------:R0:W-:Y:S01]  /*5070*/  STG.E.128 desc[UR4][R244.64+0x200], R8 ;  /* 0x00020008f4007986 */ /* 0x0001e2000c101d04 */
[----:B------:R-:W-:-:S04]  /*5080*/  IMAD.WIDE.U32 R164, R241, 0x10, R246 ;  /* 0x00000010f1a47825 */ /* 0x000fc800078e00f6 */
        /* <DEDUP_REMOVED lines=24> */
[----:B------:R-:W-:-:S04]  /*5210*/  IMAD.WIDE.U32 R156, R243, 0x10, R246 ;  /* 0x00000010f39c7825 */ /* 0x000fc800078e00f6 */
[-C--:B------:R-:W-:Y:S01]  /*5220*/  FMUL R197, R197, R7.reuse ;  /* 0x00000007c5c57220 */ /* 0x080fe20000400000 */
[-C--:B------:R-:W-:Y:S01]  /*5230*/  FMUL R198, R198, R7.reuse ;  /* 0x00000007c6c67220 */ /* 0x080fe20000400000 */
[----:B------:R-:W-:Y:S01]  /*5240*/  FMUL R199, R199, R7 ;  /* 0x00000007c7c77220 */ /* 0x000fe20000400000 */
[----:B------:R-:W-:Y:S01]  /*5250*/  IMAD.WIDE.U32 R242, R242, 0x10, R246 ;  /* 0x00000010f2f27825 */ /* 0x000fe200078e00f6 */
[----:B------:R0:W-:Y:S03]  /*5260*/  STG.E.128 desc[UR4][R156.64], R8 ;  /* 0x000000089c007986 */ /* 0x0001e6000c101d04 */
[----:B------:R-:W-:Y:S01]  /*5270*/  FFMA R180, R128, R180, R56 ;  /* 0x000000b480b47223 */ /* 0x000fe20000000038 */
[----:B------:R-:W-:Y:S01]  /*5280*/  FFMA R181, R129, R181, R57 ;  /* 0x000000b581b57223 */ /* 0x000fe20000000039 */
[----:B------:R-:W-:Y:S01]  /*5290*/  FFMA R182, R130, R182, R58 ;  /* 0x000000b682b67223 */ /* 0x000fe2000000003a */
[----:B------:R-:W-:Y:S01]  /*52a0*/  STG.E.128 desc[UR4][R242.64], R168 ;  /* 0x000000a8f2007986 */ /* 0x000fe2000c101d04 */
[----:B------:R-:W-:Y:S01]  /*52b0*/  FFMA R183, R131, R183, R59 ;  /* 0x000000b783b77223 */ /* 0x000fe2000000003b */
        /* <DEDUP_REMOVED lines=8> */
[-C--:B------:R-:W-:Y:S01]  /*5340*/  FMUL R204, R204, R7.reuse ;  /* 0x00000007cccc7220 */ /* 0x080fe20000400000 */
[-C--:B------:R-:W-:Y:S01]  /*5350*/  FMUL R205, R205, R7.reuse ;  /* 0x00000007cdcd7220 */ /* 0x080fe20000400000 */
[-C--:B------:R-:W-:Y:S01]  /*5360*/  FMUL R206, R206, R7.reuse ;  /* 0x00000007cece7220 */ /* 0x080fe20000400000 */
[-C--:B------:R-:W-:Y:S01]  /*5370*/  FMUL R207, R207, R7.reuse ;  /* 0x00000007cfcf7220 */ /* 0x080fe20000400000 */
[-C--:B0-----:R-:W-:Y:S01]  /*5380*/  FMUL R8, R172, R7.reuse ;  /* 0x00000007ac087220 */ /* 0x081fe20000400000 */
[-C--:B------:R-:W-:Y:S01]  /*5390*/  FMUL R9, R173, R7.reuse ;  /* 0x00000007ad097220 */ /* 0x080fe20000400000 */
[-C--:B------:R-:W-:Y:S01]  /*53a0*/  FMUL R10, R174, R7.reuse ;  /* 0x00000007ae0a7220 */ /* 0x080fe20000400000 */
[----:B------:R-:W-:Y:S01]  /*53b0*/  FMUL R11, R175, R7 ;  /* 0x00000007af0b7220 */ /* 0x000fe20000400000 */
        /* <DEDUP_REMOVED lines=13> */
[----:B------:R-:W-:Y:S01]  /*5490*/  STG.E.128 desc[UR4][R156.64], R8 ;  /* 0x000000089c007986 */ /* 0x000fe2000c101d04 */
[-C--:B------:R-:W-:Y:S01]  /*54a0*/  FMUL R208, R208, R7.reuse ;  /* 0x00000007d0d07220 */ /* 0x080fe20000400000 */
[-C--:B------:R-:W-:Y:S01]  /*54b0*/  FMUL R209, R209, R7.reuse ;  /* 0x00000007d1d17220 */ /* 0x080fe20000400000 */
[-C--:B------:R-:W-:Y:S01]  /*54c0*/  FMUL R210, R210, R7.reuse ;  /* 0x00000007d2d27220 */ /* 0x080fe20000400000 */
[----:B------:R0:W-:Y:S01]  /*54d0*/  STG.E.128 desc[UR4][R164.64], R176 ;  /* 0x000000b0a4007986 */ /* 0x0001e2000c101d04 */
        /* <DEDUP_REMOVED lines=8> */
[----:B------:R-:W-:Y:S01]  /*5560*/  FMUL R215, R215, R7 ;  /* 0x00000007d7d77220 */ /* 0x000fe20000400000 */
        /* <DEDUP_REMOVED lines=8> */
[----:B0-----:R-:W0:Y:S01]  /*55f0*/  LDC R164, c[0x0][0x380] ;  /* 0x0000e000ffa47b82 */ /* 0x001e220000000800 */
        /* <DEDUP_REMOVED lines=49> */
[----:B------:R-:W-:Y:S01]  /*5910*/  IMAD.WIDE.U32 R158, R235, 0x10, R246 ;  /* 0x00000010eb9e7825 */ /* 0x000fe200078e00f6 */
[----:B------:R2:W-:Y:S03]  /*5920*/  STG.E.128 desc[UR4][R166.64], R180 ;  /* 0x000000b4a6007986 */ /* 0x0005e6000c101d04 */
        /* <DEDUP_REMOVED lines=60> */
.L_x_9161:
[----:B------:R-:W-:Y:S05]  /*5cf0*/  BSYNC B0 ;  /* 0x0000000000007941 */ /* 0x000fea0003800000 */
.L_x_9160:
        /* <DEDUP_REMOVED lines=15> */
.L_x_9203:
[----:B------:R-:W-:Y:S01]  /*5df0*/  ISETP.NE.AND P1, PT, R0, RZ, PT ;  /* 0x000000ff0000720c */ /* 0x000fe20003f25270 */
[----:B------:R-:W-:Y:S05]  /*5e00*/  WARPSYNC.ALL ;  /* 0x0000000000007948 */ /* 0x000fea0003800000 */
[----:B-1----:R-:W-:Y:S01]  /*5e10*/  FMNMX R9, R12, R9, !PT ;  /* 0x000000090c097209 */ /* 0x002fe20007800000 */
[----:B------:R-:W-:Y:S06]  /*5e20*/  BSSY B0, `(.L_x_9167) ;  /* 0x000001c000007945 */ /* 0x000fec0003800000 */
[----:B------:R-:W1:Y:S01]  /*5e30*/  @!P1 S2R R3, SR_CgaCtaId ;  /* 0x0000000000039919 */ /* 0x000e620000008800 */
[----:B------:R-:W-:-:S02]  /*5e40*/  @!P1 MOV R2, 0x400 ;  /* 0x0000040000029802 */ /* 0x000fc40000000f00 */
[----:B------:R-:W-:-:S04]  /*5e50*/  @!P1 SHF.R.U32.HI R0, RZ, 0x3, R5 ;  /* 0x00000003ff009819 */ /* 0x000fc80000011605 */
[----:B------:R-:W-:Y:S02]  /*5e60*/  @!P1 LOP3.LUT R0, R0, 0x7c, RZ, 0xc0, !PT ;  /* 0x0000007c00009812 */ /* 0x000fe400078ec0ff */
[----:B-1----:R-:W-:-:S04]  /*5e70*/  @!P1 LEA R3, R3, R2, 0x18 ;  /* 0x0000000203039211 */ /* 0x002fc800078ec0ff */
[----:B------:R-:W-:-:S05]  /*5e80*/  @!P1 IADD3 R0, PT, PT, R0, R3, RZ ;  /* 0x0000000300009210 */ /* 0x000fca0007ffe0ff */
        /* <DEDUP_REMOVED lines=16> */
.L_x_9206:
[----:B------:R-:W-:Y:S02]  /*5f90*/  ISETP.NE.AND P1, PT, R5, RZ, PT ;  /* 0x000000ff0500720c */ /* 0x000fe40003f25270 */
[----:B--2---:R-:W-:-:S11]  /*5fa0*/  FMNMX R7, R3, R2, !PT ;  /* 0x0000000203077209 */ /* 0x004fd60007800000 */
[----:B------:R-:W-:Y:S05]  /*5fb0*/  @P1 BRA `(.L_x_9169) ;  /* 0x0000000000081947 */ /* 0x000fea0003800000 */
[----:B-1----:R-:W1:Y:S02]  /*5fc0*/  LDC.64 R2, c[0x0][0x3f8] ;  /* 0x0000fe00ff027b82 */ /* 0x002e640000000a00 */
[----:B-1----:R2:W-:Y:S02]  /*5fd0*/  REDG.E.MAX.S32.STRONG.GPU desc[UR4][R2.64], R7 ;  /* 0x000000070200798e */ /* 0x0025e4000d12e304 */
.L_x_9169:
[----:B------:R-:W-:Y:S05]  /*5fe0*/  BSYNC B0 ;  /* 0x0000000000007941 */ /* 0x000fea0003800000 */
.L_x_9167:
        /* <DEDUP_REMOVED lines=10> */
[----:B--2---:R-:W-:-:S07]  /*6090*/  MOV R7, 0x60b0 ;  /* 0x000060b000077802 */ /* 0x004fce0000000f00 */
[----:B01----:R-:W-:Y:S05]  /*60a0*/  CALL.REL.NOINC `($__internal_144_$__cuda_sm20_rcp_rn_f32_slowpath) ;  /* 0x0000001c00847944 */ /* 0x003fea0003c00000 */
[----:B------:R-:W-:Y:S01]  /*60b0*/  MOV R5, R0 ;  /* 0x0000000000057202 */ /* 0x000fe20000000f00 */
[----:B------:R-:W-:Y:S06]  /*60c0*/  BRA `(.L_x_9172) ;  /* 0x0000000000107947 */ /* 0x000fec0003800000 */
.L_x_9171:
[----:B------:R-:W3:Y:S02]  /*60d0*/  MUFU.RCP R5, R6 ;  /* 0x0000000600057308 */ /* 0x000ee40000001000 */
[----:B---3--:R-:W-:-:S04]  /*60e0*/  FFMA R0, R5, R6, -1 ;  /* 0xbf80000005007423 */ /* 0x008fc80000000006 */
[----:B------:R-:W-:-:S04]  /*60f0*/  FADD.FTZ R0, -R0, -RZ ;  /* 0x800000ff00007221 */ /* 0x000fc80000010100 */
[----:B------:R-:W-:-:S07]  /*6100*/  FFMA R5, R5, R0, R5 ;  /* 0x0000000005057223 */ /* 0x000fce0000000005 */
.L_x_9172:
[----:B-12---:R-:W1:Y:S02]  /*6110*/  LDC.64 R2, c[0x0][0x3f0] ;  /* 0x0000fc00ff027b82 */ /* 0x006e640000000a00 */
[----:B-1----:R-:W-:Y:S01]  /*6120*/  STG.E desc[UR4][R2.64], R5 ;  /* 0x0000000502007986 */ /* 0x002fe2000c101904 */
[----:B------:R-:W-:Y:S05]  /*6130*/  EXIT ;  /* 0x000000000000794d */ /* 0x000fea0003800000 */
.L_x_9163:
[----:B------:R-:W-:Y:S01]  /*6140*/  HFMA2 R8, -RZ, RZ, 0, 5.9604644775390625e-08 ;  /* 0x00000001ff087431 */ /* 0x000fe200000001ff */
[----:B------:R-:W-:Y:S01]  /*6150*/  BSSY B1, `(.L_x_9173) ;  /* 0x0000006000017945 */ /* 0x000fe20003800000 */
[----:B------:R-:W-:Y:S02]  /*6160*/  MOV R9, 0x1f ;  /* 0x0000001f00097802 */ /* 0x000fe40000000f00 */
[----:B------:R-:W-:-:S07]  /*6170*/  MOV R10, 0xffffffff ;  /* 0xffffffff000a7802 */ /* 0x000fce0000000f00 */
[----:B------:R-:W-:Y:S05]  /*6180*/  WARPSYNC.COLLECTIVE R10, `(.L_x_9174) ;  /* 0x000000000a087348 */ /* 0x000fea0003c00000 */
[----:B------:R0:W1:Y:S02]  /*6190*/  SHFL.BFLY P0, R11, R7, R8, R9 ;  /* 0x0c000008070b7389 */ /* 0x0000640000000009 */
[----:B01----:R-:W-:Y:S05]  /*61a0*/  ENDCOLLECTIVE ;  /* 0x000000000000791b */ /* 0x003fea0003800000 */
.L_x_9174:
[----:B------:R-:W-:Y:S05]  /*61b0*/  BSYNC B1 ;  /* 0x0000000000017941 */ /* 0x000fea0003800000 */
.L_x_9173:
[----:B------:R-:W-:Y:S02]  /*61c0*/  HFMA2 R8, -RZ, RZ, 0, 1.1920928955078125e-07 ;  /* 0x00000002ff087431 */ /* 0x000fe400000001ff */
[----:B------:R-:W-:Y:S01]  /*61d0*/  FADD R7, R7, R11 ;  /* 0x0000000b07077221 */ /* 0x000fe20000000000 */
[----:B------:R-:W-:Y:S02]  /*61e0*/  MOV R9, 0x1f ;  /* 0x0000001f00097802 */ /* 0x000fe40000000f00 */
[----:B------:R-:W-:-:S07]  /*61f0*/  MOV R10, 0xffffffff ;  /* 0xffffffff000a7802 */ /* 0x000fce0000000f00 */
[----:B------:R-:W-:Y:S05]  /*6200*/  WARPSYNC.COLLECTIVE R10, `(.L_x_9175) ;  /* 0x000000000a087348 */ /* 0x000fea0003c00000 */
[----:B------:R0:W1:Y:S02]  /*6210*/  SHFL.BFLY P0, R11, R7, R8, R9 ;  /* 0x0c000008070b7389 */ /* 0x0000640000000009 */
[----:B01----:R-:W-:Y:S05]  /*6220*/  ENDCOLLECTIVE ;  /* 0x000000000000791b */ /* 0x003fea0003800000 */
.L_x_9175:
[----:B------:R-:W-:Y:S02]  /*6230*/  HFMA2 R8, -RZ, RZ, 0, 2.384185791015625e-07 ;  /* 0x00000004ff087431 */ /* 0x000fe400000001ff */
[----:B------:R-:W-:-:S05]  /*6240*/  FADD R246, R7, R11 ;  /* 0x0000000b07f67221 */ /* 0x000fca0000000000 */
[----:B------:R-:W-:-:S07]  /*6250*/  MOV R7, R246 ;  /* 0x000000f600077202 */ /* 0x000fce0000000f00 */
[----:B------:R-:W-:Y:S05]  /*6260*/  WARPSYNC.COLLECTIVE R10, `(.L_x_9176) ;  /* 0x000000000a087348 */ /* 0x000fea0003c00000 */
[----:B------:R0:W1:Y:S02]  /*6270*/  SHFL.BFLY P0, R11, R7, R8, R9 ;  /* 0x0c000008070b7389 */ /* 0x0000640000000009 */
[----:B01----:R-:W-:Y:S05]  /*6280*/  ENDCOLLECTIVE ;  /* 0x000000000000791b */ /* 0x003fea0003800000 */
.L_x_9176:
[----:B------:R-:W-:Y:S02]  /*6290*/  HFMA2 R8, -RZ, RZ, 0, 4.76837158203125e-07 ;  /* 0x00000008ff087431 */ /* 0x000fe400000001ff */
[----:B------:R-:W-:-:S05]  /*62a0*/  FADD R247, R246, R11 ;  /* 0x0000000bf6f77221 */ /* 0x000fca0000000000 */
[----:B------:R-:W-:-:S07]  /*62b0*/  MOV R7, R247 ;  /* 0x000000f700077202 */ /* 0x000fce0000000f00 */
[----:B------:R-:W-:Y:S05]  /*62c0*/  WARPSYNC.COLLECTIVE R10, `(.L_x_9177) ;  /* 0x000000000a087348 */ /* 0x000fea0003c00000 */
[----:B------:R0:W1:Y:S02]  /*62d0*/  SHFL.BFLY P0, R11, R7, R8, R9 ;  /* 0x0c000008070b7389 */ /* 0x0000640000000009 */
[----:B01----:R-:W-:Y:S05]  /*62e0*/  ENDCOLLECTIVE ;  /* 0x000000000000791b */ /* 0x003fea0003800000 */
.L_x_9177:
[----:B------:R-:W-:Y:S02]  /*62f0*/  HFMA2 R8, -RZ, RZ, 0, 9.5367431640625e-07 ;  /* 0x00000010ff087431 */ /* 0x000fe400000001ff */
[----:B------:R-:W-:-:S05]  /*6300*/  FADD R248, R247, R11 ;  /* 0x0000000bf7f87221 */ /* 0x000fca0000000000 */
[----:B------:R-:W-:-:S07]  /*6310*/  MOV R7, R248 ;  /* 0x000000f800077202 */ /* 0x000fce0000000f00 */
[----:B------:R-:W-:Y:S05]  /*6320*/  WARPSYNC.COLLECTIVE R10, `(.L_x_9178) ;  /* 0x000000000a087348 */ /* 0x000fea0003c00000 */
[----:B------:R0:W1:Y:S02]  /*6330*/  SHFL.BFLY P0, R11, R7, R8, R9 ;  /* 0x0c000008070b7389 */ /* 0x0000640000000009 */
[----:B01----:R-:W-:Y:S05]  /*6340*/  ENDCOLLECTIVE ;  /* 0x000000000000791b */ /* 0x003fea0003800000 */
.L_x_9178:
        /* <DEDUP_REMOVED lines=146> */
[----:B------:R-:W-:-:S07]  /*6c70*/  MOV R8, 0x1 ;  /* 0x0000000100087802 */ /* 0x000fce0000000f00 */
[----:B------:R-:W-:Y:S05]  /*6c80*/  WARPSYNC.COLLECTIVE R10, `(.L_x_9179) ;  /* 0x000000000a087348 */ /* 0x000fea0003c00000 */
[----:B------:R0:W1:Y:S02]  /*6c90*/  SHFL.BFLY P0, R11, R7, R8, R9 ;  /* 0x0c000008070b7389 */ /* 0x0000640000000009 */
[----:B01----:R-:W-:Y:S05]  /*6ca0*/  ENDCOLLECTIVE ;  /* 0x000000000000791b */ /* 0x003fea0003800000 */
.L_x_9179:
[----:B------:R-:W-:Y:S02]  /*6cb0*/  HFMA2 R8, -RZ, RZ, 0, 1.1920928955078125e-07 ;  /* 0x00000002ff087431 */ /* 0x000fe400000001ff */
[----:B------:R-:W-:-:S05]  /*6cc0*/  FADD R246, R7, R11 ;  /* 0x0000000b07f67221 */ /* 0x000fca0000000000 */
[----:B------:R-:W-:-:S07]  /*6cd0*/  MOV R7, R246 ;  /* 0x000000f600077202 */ /* 0x000fce0000000f00 */
[----:B------:R-:W-:Y:S05]  /*6ce0*/  WARPSYNC.COLLECTIVE R10, `(.L_x_9180) ;  /* 0x000000000a087348 */ /* 0x000fea0003c00000 */
[----:B------:R0:W1:Y:S02]  /*6cf0*/  SHFL.BFLY P0, R11, R7, R8, R9 ;  /* 0x0c000008070b7389 */ /* 0x0000640000000009 */
[----:B01----:R-:W-:Y:S05]  /*6d00*/  ENDCOLLECTIVE ;  /* 0x000000000000791b */ /* 0x003fea0003800000 */
.L_x_9180:
[----:B------:R-:W-:Y:S02]  /*6d10*/  HFMA2 R8, -RZ, RZ, 0, 2.384185791015625e-07 ;  /* 0x00000004ff087431 */ /* 0x000fe400000001ff */
[----:B------:R-:W-:-:S05]  /*6d20*/  FADD R247, R246, R11 ;  /* 0x0000000bf6f77221 */ /* 0x000fca0000000000 */
[----:B------:R-:W-:-:S07]  /*6d30*/  MOV R7, R247 ;  /* 0x000000f700077202 */ /* 0x000fce0000000f00 */
[----:B------:R-:W-:Y:S05]  /*6d40*/  WARPSYNC.COLLECTIVE R10, `(.L_x_9181) ;  /* 0x000000000a087348 */ /* 0x000fea0003c00000 */
[----:B------:R0:W1:Y:S02]  /*6d50*/  SHFL.BFLY P0, R11, R7, R8, R9 ;  /* 0x0c000008070b7389 */ /* 0x0000640000000009 */
[----:B01----:R-:W-:Y:S05]  /*6d60*/  ENDCOLLECTIVE ;  /* 0x000000000000791b */ /* 0x003fea0003800000 */
.L_x_9181:
[----:B------:R-:W-:Y:S02]  /*6d70*/  HFMA2 R8, -RZ, RZ, 0, 4.76837158203125e-07 ;  /* 0x00000008ff087431 */ /* 0x000fe400000001ff */
[----:B------:R-:W-:-:S05]  /*6d80*/  FADD R248, R247, R11 ;  /* 0x0000000bf7f87221 */ /* 0x000fca0000000000 */
[----:B------:R-:W-:-:S07]  /*6d90*/  MOV R7, R248 ;  /* 0x000000f800077202 */ /* 0x000fce0000000f00 */
[----:B------:R-:W-:Y:S05]  /*6da0*/  WARPSYNC.COLLECTIVE R10, `(.L_x_9182) ;  /* 0x000000000a087348 */ /* 0x000fea0003c00000 */
[----:B------:R0:W1:Y:S02]  /*6db0*/  SHFL.BFLY P0, R11, R7, R8, R9 ;  /* 0x0c000008070b7389 */ /* 0x0000640000000009 */
[----:B01----:R-:W-:Y:S05]  /*6dc0*/  ENDCOLLECTIVE ;  /* 0x000000000000791b */ /* 0x003fea0003800000 */
.L_x_9182:
[----:B------:R-:W-:Y:S02]  /*6dd0*/  HFMA2 R8, -RZ, RZ, 0, 9.5367431640625e-07 ;  /* 0x00000010ff087431 */ /* 0x000fe400000001ff */
[----:B------:R-:W-:-:S05]  /*6de0*/  FADD R249, R248, R11 ;  /* 0x0000000bf8f97221 */ /* 0x000fca0000000000 */
[----:B------:R-:W-:-:S07]  /*6df0*/  MOV R7, R249 ;  /* 0x000000f900077202 */ /* 0x000fce0000000f00 */
[----:B------:R-:W-:Y:S05]  /*6e00*/  WARPSYNC.COLLECTIVE R10, `(.L_x_9183) ;  /* 0x000000000a087348 */ /* 0x000fea0003c00000 */
[----:B------:R0:W1:Y:S02]  /*6e10*/  SHFL.BFLY P0, R11, R7, R8, R9 ;  /* 0x0c000008070b7389 */ /* 0x0000640000000009 */
[----:B01----:R-:W-:Y:S05]  /*6e20*/  ENDCOLLECTIVE ;  /* 0x000000000000791b */ /* 0x003fea0003800000 */
.L_x_9183:
[----:B------:R-:W-:Y:S05]  /*6e30*/  BRA `(.L_x_9184) ;  /* 0xffffffb0005c7947 */ /* 0x000fea000383ffff */
.L_x_9165:
[----:B------:R-:W-:Y:S01]  /*6e40*/  HFMA2 R9, -RZ, RZ, 0, 1.847743988037109375e-06 ;  /* 0x0000001fff097431 */ /* 0x000fe200000001ff */
[----:B------:R-:W-:Y:S01]  /*6e50*/  BSSY B1, `(.L_x_9185) ;  /* 0x0000006000017945 */ /* 0x000fe20003800000 */
[----:B------:R-:W-:Y:S02]  /*6e60*/  MOV R8, 0x1 ;  /* 0x0000000100087802 */ /* 0x000fe40000000f00 */
[----:B------:R-:W-:-:S07]  /*6e70*/  MOV R10, 0xffffffff ;  /* 0xffffffff000a7802 */ /* 0x000fce0000000f00 */
[----:B------:R-:W-:Y:S05]  /*6e80*/  WARPSYNC.COLLECTIVE R10, `(.L_x_9186) ;  /* 0x000000000a087348 */ /* 0x000fea0003c00000 */
[----:B------:R0:W1:Y:S02]  /*6e90*/  SHFL.BFLY P0, R11, R7, R8, R9 ;  /* 0x0c000008070b7389 */ /* 0x0000640000000009 */
[----:B01----:R-:W-:Y:S05]  /*6ea0*/  ENDCOLLECTIVE ;  /* 0x000000000000791b */ /* 0x003fea0003800000 */
.L_x_9186:
[----:B------:R-:W-:Y:S05]  /*6eb0*/  BSYNC B1 ;  /* 0x0000000000017941 */ /* 0x000fea0003800000 */
.L_x_9185:
[----:B------:R-:W-:Y:S02]  /*6ec0*/  HFMA2 R8, -RZ, RZ, 0, 1.1920928955078125e-07 ;  /* 0x00000002ff087431 */ /* 0x000fe400000001ff */
[----:B------:R-:W-:Y:S01]  /*6ed0*/  FADD R7, R7, R11 ;  /* 0x0000000b07077221 */ /* 0x000fe20000000000 */
[----:B------:R-:W-:Y:S02]  /*6ee0*/  MOV R9, 0x1f ;  /* 0x0000001f00097802 */ /* 0x000fe40000000f00 */
[----:B------:R-:W-:-:S07]  /*6ef0*/  MOV R10, 0xffffffff ;  /* 0xffffffff000a7802 */ /* 0x000fce0000000f00 */
[----:B------:R-:W-:Y:S05]  /*6f00*/  WARPSYNC.COLLECTIVE R10, `(.L_x_9187) ;  /* 0x000000000a087348 */ /* 0x000fea0003c00000 */
[----:B------:R0:W1:Y:S02]  /*6f10*/  SHFL.BFLY P0, R11, R7, R8, R9 ;  /* 0x0c000008070b7389 */ /* 0x0000640000000009 */
[----:B01----:R-:W-:Y:S05]  /*6f20*/  ENDCOLLECTIVE ;  /* 0x000000000000791b */ /* 0x003fea0003800000 */
.L_x_9187:
[----:B------:R-:W-:Y:S02]  /*6f30*/  HFMA2 R8, -RZ, RZ, 0, 2.384185791015625e-07 ;  /* 0x00000004ff087431 */ /* 0x000fe400000001ff */
[----:B------:R-:W-:-:S05]  /*6f40*/  FADD R246, R7, R11 ;  /* 0x0000000b07f67221 */ /* 0x000fca0000000000 */
[----:B------:R-:W-:-:S07]  /*6f50*/  MOV R7, R246 ;  /* 0x000000f600077202 */ /* 0x000fce0000000f00 */
[----:B------:R-:W-:Y:S05]  /*6f60*/  WARPSYNC.COLLECTIVE R10, `(.L_x_9188) ;  /* 0x000000000a087348 */ /* 0x000fea0003c00000 */
[----:B------:R0:W1:Y:S02]  /*6f70*/  SHFL.BFLY P0, R11, R7, R8, R9 ;  /* 0x0c000008070b7389 */ /* 0x0000640000000009 */
[----:B01----:R-:W-:Y:S05]  /*6f80*/  ENDCOLLECTIVE ;  /* 0x000000000000791b */ /* 0x003fea0003800000 */
.L_x_9188:
[----:B------:R-:W-:Y:S02]  /*6f90*/  HFMA2 R8, -RZ, RZ, 0, 4.76837158203125e-07 ;  /* 0x00000008ff087431 */ /* 0x000fe400000001ff */
[----:B------:R-:W-:-:S05]  /*6fa0*/  FADD R247, R246, R11 ;  /* 0x0000000bf6f77221 */ /* 0x000fca0000000000 */
[----:B------:R-:W-:-:S07]  /*6fb0*/  MOV R7, R247 ;  /* 0x000000f700077202 */ /* 0x000fce0000000f00 */
[----:B------:R-:W-:Y:S05]  /*6fc0*/  WARPSYNC.COLLECTIVE R10, `(.L_x_9189) ;  /* 0x000000000a087348 */ /* 0x000fea0003c00000 */
[----:B------:R0:W1:Y:S02]  /*6fd0*/  SHFL.BFLY P0, R11, R7, R8, R9 ;  /* 0x0c000008070b7389 */ /* 0x0000640000000009 */
[----:B01----:R-:W-:Y:S05]  /*6fe0*/  ENDCOLLECTIVE ;  /* 0x000000000000791b */ /* 0x003fea0003800000 */
.L_x_9189:
[----:B------:R-:W-:Y:S02]  /*6ff0*/  HFMA2 R8, -RZ, RZ, 0, 9.5367431640625e-07 ;  /* 0x00000010ff087431 */ /* 0x000fe400000001ff */
[----:B------:R-:W-:-:S05]  /*7000*/  FADD R248, R247, R11 ;  /* 0x0000000bf7f87221 */ /* 0x000fca0000000000 */
[----:B------:R-:W-:-:S07]  /*7010*/  MOV R7, R248 ;  /* 0x000000f800077202 */ /* 0x000fce0000000f00 */
[----:B------:R-:W-:Y:S05]  /*7020*/  WARPSYNC.COLLECTIVE R10, `(.L_x_9190) ;  /* 0x000000000a087348 */ /* 0x000fea0003c00000 */
[----:B------:R0:W1:Y:S02]  /*7030*/  SHFL.BFLY P0, R11, R7, R8, R9 ;  /* 0x0c000008070b7389 */ /* 0x0000640000000009 */
[----:B01----:R-:W-:Y:S05]  /*7040*/  ENDCOLLECTIVE ;  /* 0x000000000000791b */ /* 0x003fea0003800000 */
.L_x_9190:
        /* <DEDUP_REMOVED lines=150> */
.L_x_9191:
[----:B------:R-:W-:Y:S02]  /*79b0*/  HFMA2 R8, -RZ, RZ, 0, 1.1920928955078125e-07 ;  /* 0x00000002ff087431 */ /* 0x000fe400000001ff */
[----:B------:R-:W-:-:S05]  /*79c0*/  FADD R246, R7, R11 ;  /* 0x0000000b07f67221 */ /* 0x000fca0000000000 */
[----:B------:R-:W-:-:S07]  /*79d0*/  MOV R7, R246 ;  /* 0x000000f600077202 */ /* 0x000fce0000000f00 */
[----:B------:R-:W-:Y:S05]  /*79e0*/  WARPSYNC.COLLECTIVE R10, `(.L_x_9192) ;  /* 0x000000000a087348 */ /* 0x000fea0003c00000 */
[----:B------:R0:W1:Y:S02]  /*79f0*/  SHFL.BFLY P0, R11, R7, R8, R9 ;  /* 0x0c000008070b7389 */ /* 0x0000640000000009 */
[----:B01----:R-:W-:Y:S05]  /*7a00*/  ENDCOLLECTIVE ;  /* 0x000000000000791b */ /* 0x003fea0003800000 */
.L_x_9192:
[----:B------:R-:W-:Y:S02]  /*7a10*/  HFMA2 R8, -RZ, RZ, 0, 2.384185791015625e-07 ;  /* 0x00000004ff087431 */ /* 0x000fe400000001ff */
[----:B------:R-:W-:-:S05]  /*7a20*/  FADD R247, R246, R11 ;  /* 0x0000000bf6f77221 */ /* 0x000fca0000000000 */
[----:B------:R-:W-:-:S07]  /*7a30*/  MOV R7, R247 ;  /* 0x000000f700077202 */ /* 0x000fce0000000f00 */
[----:B------:R-:W-:Y:S05]  /*7a40*/  WARPSYNC.COLLECTIVE R10, `(.L_x_9193) ;  /* 0x000000000a087348 */ /* 0x000fea0003c00000 */
[----:B------:R0:W1:Y:S02]  /*7a50*/  SHFL.BFLY P0, R11, R7, R8, R9 ;  /* 0x0c000008070b7389 */ /* 0x0000640000000009 */
[----:B01----:R-:W-:Y:S05]  /*7a60*/  ENDCOLLECTIVE ;  /* 0x000000000000791b */ /* 0x003fea0003800000 */
.L_x_9193:
[----:B------:R-:W-:Y:S02]  /*7a70*/  HFMA2 R8, -RZ, RZ, 0, 4.76837158203125e-07 ;  /* 0x00000008ff087431 */ /* 0x000fe400000001ff */
[----:B------:R-:W-:-:S05]  /*7a80*/  FADD R248, R247, R11 ;  /* 0x0000000bf7f87221 */ /* 0x000fca0000000000 */
[----:B------:R-:W-:-:S07]  /*7a90*/  MOV R7, R248 ;  /* 0x000000f800077202 */ /* 0x000fce0000000f00 */
[----:B------:R-:W-:Y:S05]  /*7aa0*/  WARPSYNC.COLLECTIVE R10, `(.L_x_9194) ;  /* 0x000000000a087348 */ /* 0x000fea0003c00000 */
[----:B------:R0:W1:Y:S02]  /*7ab0*/  SHFL.BFLY P0, R11, R7, R8, R9 ;  /* 0x0c000008070b7389 */ /* 0x0000640000000009 */
[----:B01----:R-:W-:Y:S05]  /*7ac0*/  ENDCOLLECTIVE ;  /* 0x000000000000791b */ /* 0x003fea0003800000 */
.L_x_9194:
[----:B------:R-:W-:Y:S02]  /*7ad0*/  HFMA2 R8, -RZ, RZ, 0, 9.5367431640625e-07 ;  /* 0x00000010ff087431 */ /* 0x000fe400000001ff */
[----:B------:R-:W-:-:S05]  /*7ae0*/  FADD R249, R248, R11 ;  /* 0x0000000bf8f97221 */ /* 0x000fca0000000000 */
[----:B------:R-:W-:-:S07]  /*7af0*/  MOV R7, R249 ;  /* 0x000000f900077202 */ /* 0x000fce0000000f00 */
[----:B------:R-:W-:Y:S05]  /*7b00*/  WARPSYNC.COLLECTIVE R10, `(.L_x_9195) ;  /* 0x000000000a087348 */ /* 0x000fea0003c00000 */
[----:B------:R0:W1:Y:S02]  /*7b10*/  SHFL.BFLY P0, R11, R7, R8, R9 ;  /* 0x0c000008070b7389 */ /* 0x0000640000000009 */
[----:B01----:R-:W-:Y:S05]  /*7b20*/  ENDCOLLECTIVE ;  /* 0x000000000000791b */ /* 0x003fea0003800000 */
.L_x_9195:
[----:B------:R-:W-:Y:S05]  /*7b30*/  BRA `(.L_x_9196) ;  /* 0xffffffd000307947 */ /* 0x000fea000383ffff */
.L_x_9168:
[----:B------:R-:W-:Y:S01]  /*7b40*/  HFMA2 R13, -RZ, RZ, 0, 9.5367431640625e-07 ;  /* 0x00000010ff0d7431 */ /* 0x000fe200000001ff */
[----:B------:R-:W-:Y:S01]  /*7b50*/  BSSY B0, `(.L_x_9197) ;  /* 0x0000007000007945 */ /* 0x000fe20003800000 */
[----:B-12---:R-:W-:Y:S02]  /*7b60*/  MOV R11, R2 ;  /* 0x00000002000b7202 */ /* 0x006fe40000000f00 */
[----:B------:R-:W-:Y:S02]  /*7b70*/  MOV R14, 0x1f ;  /* 0x0000001f000e7802 */ /* 0x000fe40000000f00 */
[----:B------:R-:W-:-:S07]  /*7b80*/  MOV R10, 0xffffffff ;  /* 0xffffffff000a7802 */ /* 0x000fce0000000f00 */
[----:B-----5:R-:W-:Y:S05]  /*7b90*/  WARPSYNC.COLLECTIVE R10, `(.L_x_9198) ;  /* 0x000000000a087348 */ /* 0x020fea0003c00000 */
[----:B------:R0:W1:Y:S02]  /*7ba0*/  SHFL.DOWN P1, R9, R11, R13, R14 ;  /* 0x0800000d0b097389 */ /* 0x000064000002000e */
[----:B01---5:R-:W-:Y:S05]  /*7bb0*/  ENDCOLLECTIVE ;  /* 0x000000000000791b */ /* 0x023fea0003800000 */
.L_x_9198:
[----:B------:R-:W-:Y:S05]  /*7bc0*/  BSYNC B0 ;  /* 0x0000000000007941 */ /* 0x000fea0003800000 */
.L_x_9197:
        /* <DEDUP_REMOVED lines=9> */
.L_x_9199:
[----:B------:R-:W-:Y:S01]  /*7c60*/  HFMA2 R13, -RZ, RZ, 0, 2.384185791015625e-07 ;  /* 0x00000004ff0d7431 */ /* 0x000fe200000001ff */
[----:B------:R-:W-:-:S04]  /*7c70*/  MOV R8, R9 ;  /* 0x0000000900087202 */ /* 0x000fc80000000f00 */
[----:B------:R-:W-:-:S04]  /*7c80*/  FMNMX R8, R3, R8, !PT ;  /* 0x0000000803087209 */ /* 0x000fc80007800000 */
[----:B------:R-:W-:-:S07]  /*7c90*/  MOV R11, R8 ;  /* 0x00000008000b7202 */ /* 0x000fce0000000f00 */
[----:B------:R-:W-:Y:S05]  /*7ca0*/  WARPSYNC.COLLECTIVE R10, `(.L_x_9200) ;  /* 0x000000000a087348 */ /* 0x000fea0003c00000 */
[----:B------:R0:W1:Y:S02]  /*7cb0*/  SHFL.DOWN P1, R9, R11, R13, R14 ;  /* 0x0800000d0b097389 */ /* 0x000064000002000e */
[----:B01----:R-:W-:Y:S05]  /*7cc0*/  ENDCOLLECTIVE ;  /* 0x000000000000791b */ /* 0x003fea0003800000 */
.L_x_9200:
[----:B------:R-:W-:Y:S01]  /*7cd0*/  HFMA2 R13, -RZ, RZ, 0, 1.1920928955078125e-07 ;  /* 0x00000002ff0d7431 */ /* 0x000fe200000001ff */
[----:B------:R-:W-:-:S04]  /*7ce0*/  MOV R7, R9 ;  /* 0x0000000900077202 */ /* 0x000fc80000000f00 */
[----:B------:R-:W-:-:S04]  /*7cf0*/  FMNMX R7, R8, R7, !PT ;  /* 0x0000000708077209 */ /* 0x000fc80007800000 */
[----:B------:R-:W-:-:S07]  /*7d00*/  MOV R11, R7 ;  /* 0x00000007000b7202 */ /* 0x000fce0000000f00 */
[----:B------:R-:W-:Y:S05]  /*7d10*/  WARPSYNC.COLLECTIVE R10, `(.L_x_9201) ;  /* 0x000000000a087348 */ /* 0x000fea0003c00000 */
[----:B------:R0:W1:Y:S02]  /*7d20*/  SHFL.DOWN P1, R9, R11, R13, R14 ;  /* 0x0800000d0b097389 */ /* 0x000064000002000e */
[----:B01----:R-:W-:Y:S05]  /*7d30*/  ENDCOLLECTIVE ;  /* 0x000000000000791b */ /* 0x003fea0003800000 */
.L_x_9201:
[----:B------:R-:W-:Y:S01]  /*7d40*/  HFMA2 R13, -RZ, RZ, 0, 5.9604644775390625e-08 ;  /* 0x00000001ff0d7431 */ /* 0x000fe200000001ff */
[----:B------:R-:W-:-:S04]  /*7d50*/  MOV R12, R9 ;  /* 0x00000009000c7202 */ /* 0x000fc80000000f00 */
[----:B------:R-:W-:-:S04]  /*7d60*/  FMNMX R12, R7, R12, !PT ;  /* 0x0000000c070c7209 */ /* 0x000fc80007800000 */
[----:B------:R-:W-:-:S07]  /*7d70*/  MOV R11, R12 ;  /* 0x0000000c000b7202 */ /* 0x000fce0000000f00 */
[----:B------:R-:W-:Y:S05]  /*7d80*/  WARPSYNC.COLLECTIVE R10, `(.L_x_9202) ;  /* 0x000000000a087348 */ /* 0x000fea0003c00000 */
[----:B------:R0:W1:Y:S02]  /*7d90*/  SHFL.DOWN P1, R9, R11, R13, R14 ;  /* 0x0800000d0b097389 */ /* 0x000064000002000e */
[----:B01----:R-:W-:Y:S05]  /*7da0*/  ENDCOLLECTIVE ;  /* 0x000000000000791b */ /* 0x003fea0003800000 */
.L_x_9202:
[----:B------:R-:W-:Y:S05]  /*7db0*/  BRA `(.L_x_9203) ;  /* 0xffffffe0000c7947 */ /* 0x000fea000383ffff */
.L_x_9170:
[----:B--2---:R-:W-:Y:S02]  /*7dc0*/  MOV R11, R0 ;  /* 0x00000000000b7202 */ /* 0x004fe40000000f00 */
[----:B------:R-:W-:Y:S02]  /*7dd0*/  MOV R13, 0x2 ;  /* 0x00000002000d7802 */ /* 0x000fe40000000f00 */
[----:B------:R-:W-:Y:S02]  /*7de0*/  MOV R14, 0x1f ;  /* 0x0000001f000e7802 */ /* 0x000fe40000000f00 */
[----:B------:R-:W-:-:S07]  /*7df0*/  MOV R10, 0xffffffff ;  /* 0xffffffff000a7802 */ /* 0x000fce0000000f00 */
[----:B01---5:R-:W-:Y:S05]  /*7e00*/  WARPSYNC.COLLECTIVE R10, `(.L_x_9204) ;  /* 0x000000000a087348 */ /* 0x023fea0003c00000 */
[----:B------:R2:W3:Y:S02]  /*7e10*/  SHFL.DOWN P1, R9, R11, R13, R14 ;  /* 0x0800000d0b097389 */ /* 0x0004e4000002000e */
[----:B0123-5:R-:W-:Y:S05]  /*7e20*/  ENDCOLLECTIVE ;  /* 0x000000000000791b */ /* 0x02ffea0003800000 */
.L_x_9204:
[----:B------:R-:W-:Y:S02]  /*7e30*/  MOV R13, 0x1 ;  /* 0x00000001000d7802 */ /* 0x000fe40000000f00 */
[----:B------:R-:W-:-:S04]  /*7e40*/  MOV R3, R9 ;  /* 0x0000000900037202 */ /* 0x000fc80000000f00 */
[----:B------:R-:W-:-:S04]  /*7e50*/  FMNMX R3, R3, R0, !PT ;  /* 0x0000000003037209 */ /* 0x000fc80007800000 */
[----:B------:R-:W-:-:S07]  /*7e60*/  MOV R11, R3 ;  /* 0x00000003000b7202 */ /* 0x000fce0000000f00 */
[----:B------:R-:W-:Y:S05]  /*7e70*/  WARPSYNC.COLLECTIVE R10, `(.L_x_9205) ;  /* 0x000000000a087348 */ /* 0x000fea0003c00000 */
[----:B------:R0:W1:Y:S02]  /*7e80*/  SHFL.DOWN P1, R9, R11, R13, R14 ;  /* 0x0800000d0b097389 */ /* 0x000064000002000e */
[----:B01----:R-:W-:Y:S05]  /*7e90*/  ENDCOLLECTIVE ;  /* 0x000000000000791b */ /* 0x003fea0003800000 */
.L_x_9205:
[----:B------:R-:W-:Y:S01]  /*7ea0*/  MOV R2, R9 ;  /* 0x0000000900027202 */ /* 0x000fe20000000f00 */
[----:B------:R-:W-:Y:S06]  /*7eb0*/  BRA `(.L_x_9206) ;  /* 0xffffffe000347947 */ /* 0x000fec000383ffff */
        .weak           $__internal_144_$__cuda_sm20_rcp_rn_f32_slowpath
        .type           $__internal_144_$__cuda_sm20_rcp_rn_f32_slowpath,@function
        .size           $__internal_144_$__cuda_sm20_rcp_rn_f32_slowpath,(.L_x_13012 - $__internal_144_$__cuda_sm20_rcp_rn_f32_slowpath)
$__internal_144_$__cuda_sm20_rcp_rn_f32_slowpath:
        /* <DEDUP_REMOVED lines=15> */
.L_x_9207:
        /* <DEDUP_REMOVED lines=33> */
.L_x_9209:
[----:B------:R2:W3:Y:S02]  /*81c0*/  MUFU.RCP R0, R6 ;  /* 0x0000000600007308 */ /* 0x0004e40000001000 */
.L_x_9208:
[----:B------:R-:W-:Y:S01]  /*81d0*/  HFMA2 R3, -RZ, RZ, 0, 0 ;  /* 0x00000000ff037431 */ /* 0x000fe200000001ff */
[----:B------:R-:W-:-:S04]  /*81e0*/  MOV R2, R7 ;  /* 0x0000000700027202 */ /* 0x000fc80000000f00 */
[----:B0123--:R-:W-:Y:S05]  /*81f0*/  RET.REL.NODEC R2 `(_ZN18transformer_engine13normalization19ln_fwd_tuned_kernelINS0_13Kernel_traitsIffffjLj2304ELj1ELj4ELj1ELj16ENS0_18Kernel_traits_baseILj2304EffffjLj128EEEEEEEvNS0_19ForwardKernelParamsE) ;  /* 0xffffff7c02807950 */ /* 0x00ffea0003c3ffff */
.L_x_9210:
        /* <DEDUP_REMOVED lines=16> */
.L_x_13012:


//--------------------- .text._ZN18transformer_engine13normalization19ln_fwd_tuned_kernelINS0_13Kernel_traitsIff13__nv_bfloat16fjLj2048ELj1ELj4ELj1ELj16ENS0_18Kernel_traits_baseILj2048EffS3_fjLj128EEEEEEEvNS0_19ForwardKernelParamsE --------------------------
	.section	.text._ZN18transformer_engine13normalization19ln_fwd_tuned_kernelINS0_13Kernel_traitsIff13__nv_bfloat16fjLj2048ELj1ELj4ELj1ELj16ENS0_18Kernel_traits_baseILj2048EffS3_fjLj128EEEEEEEvNS0_19ForwardKernelParamsE,"ax",@progbits
	.align	128
        .global         _ZN18transformer_engine13normalization19ln_fwd_tuned_kernelINS0_13Kernel_traitsIff13__nv_bfloat16fjLj2048ELj1ELj4ELj1ELj16ENS0_18Kernel_traits_baseILj2048EffS3_fjLj128EEEEEEEvNS0_19ForwardKernelParamsE
        .type           _ZN18transformer_engine13normalization19ln_fwd_tuned_kernelINS0_13Kernel_traitsIff13__nv_bfloat16fjLj2048ELj1ELj4ELj1ELj16ENS0_18Kernel_traits_baseILj2048EffS3_fjLj128EEEEEEEvNS0_19ForwardKernelParamsE,@function
        .size           _ZN18transformer_engine13normalization19ln_fwd_tuned_kernelINS0_13Kernel_traitsIff13__nv_bfloat16fjLj2048ELj1ELj4ELj1ELj16ENS0_18Kernel_traits_baseILj2048EffS3_fjLj128EEEEEEEvNS0_19ForwardKernelParamsE,(.L_x_13013 - _ZN18transformer_engine13normalization19ln_fwd_tuned_kernelINS0_13Kernel_traitsIff13__nv_bfloat16fjLj2048ELj1ELj4ELj1ELj16ENS0_18Kernel_traits_baseILj2048EffS3_fjLj128EEEEEEEvNS0_19ForwardKernelParamsE)
        .other          _ZN18transformer_engine13normalization19ln_fwd_tuned_kernelINS0_13Kernel_traitsIff13__nv_bfloat16fjLj2048ELj1ELj4ELj1ELj16ENS0_18Kernel_traits_baseILj2048EffS3_fjLj128EEEEEEEvNS0_19ForwardKernelParamsE,@"STO_CUDA_ENTRY STV_DEFAULT"
_ZN18transformer_engine13normalization19ln_fwd_tuned_kernelINS0_13Kernel_traitsIff13__nv_bfloat16fjLj2048ELj1ELj4ELj1ELj16ENS0_18Kernel_traits_baseILj2048EffS3_fjLj128EEEEEEEvNS0_19ForwardKernelParamsE:
.text._ZN18transformer_engine13normalization19ln_fwd_tuned_kernelINS0_13Kernel_traitsIff13__nv_bfloat16fjLj2048ELj1ELj4ELj1ELj16ENS0_18Kernel_traits_baseILj2048EffS3_fjLj128EEEEEEEvNS0_19ForwardKernelParamsE:
        /* <DEDUP_REMOVED lines=8> */
[----:B------:R-:W1:Y:S01]  /*0080*/  LDCU.U8 UR13, c[0x0][0x404] ;  /* 0x00008080ff0d77ac */ /* 0x000e620008000000 */
[----:B0-----:R-:W-:Y:S01]  /*0090*/  UISETP.NE.AND UP0, UPT, UR4, URZ, UPT ;  /* 0x000000ff0400728c */ /* 0x001fe2000bf05270 */
[----:B------:R-:W0:Y:S05]  /*00a0*/  LDCU.64 UR4, c[0x0][0x358] ;  /* 0x00006b00ff0477ac */ /* 0x000e2a0008000a00 */
[----:B------:R-:W-:Y:S01]  /*00b0*/  PLOP3.LUT P0, PT, PT, PT, UP0, 0x80, 0x8 ;  /* 0x000000000008781c */ /* 0x000fe20003f0f008 */
[----:B------:R-:W0:Y:S01]  /*00c0*/  LDCU.U8 UR11, c[0x0][0x404] ;  /* 0x00008080ff0b77ac */ /* 0x000e220008000000 */
[----:B------:R-:W0:Y:S01]  /*00d0*/  LDCU UR14, c[0x0][0x388] ;  /* 0x00007100ff0e77ac */ /* 0x000e220008000800 */
[----:B------:R-:W0:Y:S10]  /*00e0*/  LDCU UR12, c[0x0][0x388] ;  /* 0x00007100ff0c77ac */ /* 0x000e340008000800 */
[----:B------:R-:W0:Y:S01]  /*00f0*/  @P0 LDC.64 R2, c[0x0][0x3e0] ;  /* 0x0000f800ff020b82 */ /* 0x000e220000000a00 */
[----:B-1----:R-:W-:-:S04]  /*0100*/  SHF.R.U32.HI R135, RZ, 0x5, R134 ;  /* 0x00000005ff877819 */ /* 0x002fc80000011686 */
[----:B---3--:R-:W-:Y:S02]  /*0110*/  LEA R135, R4, R135, 0x2 ;  /* 0x0000008704877211 */ /* 0x008fe400078e10ff */
[----:B------:R-:W-:Y:S02]  /*0120*/  SHF.L.U32 R0, R134, 0x4, RZ ;  /* 0x0000000486007819 */ /* 0x000fe400000006ff */
[----:B--2---:R-:W-:Y:S02]  /*0130*/  ISETP.GE.AND P1, PT, R135, UR10, PT ;  /* 0x0000000a87007c0c */ /* 0x004fe4000bf26270 */
[----:B------:R-:W-:-:S04]  /*0140*/  LOP3.LUT R0, R0, 0x1f0, RZ, 0xc0, !PT ;  /* 0x000001f000007812 */ /* 0x000fc800078ec0ff */
[C---:B----4-:R-:W-:Y:S01]  /*0150*/  IADD3 R136, P3, PT, R0.reuse, UR8, RZ ;  /* 0x0000000800887c10 */ /* 0x050fe2000ff7e0ff */
[----:B------:R-:W-:Y:S03]  /*0160*/  BSSY B0, `(.L_x_9211) ;  /* 0x00005d6000007945 */ /* 0x000fe60003800000 */
[----:B------:R-:W-:Y:S01]  /*0170*/  IADD3.X R137, PT, PT, RZ, UR9, RZ, P3, !PT ;  /* 0x00000009ff897c10 */ /* 0x000fe20009ffe4ff */
[----:B0-----:R0:W5:Y:S01]  /*0180*/  @P0 LDG.E R133, desc[UR4][R2.64] ;  /* 0x0000000402850981 */ /* 0x001162000c1e1900 */
[----:B------:R-:W-:Y:S02]  /*0190*/  MOV R132, RZ ;  /* 0x000000ff00847202 */ /* 0x000fe40000000f00 */
[----:B0-----:R-:W-:-:S04]  /*01a0*/  IADD3 R2, P2, PT, R0, UR6, RZ ;  /* 0x0000000600027c10 */ /* 0x001fc8000ff5e0ff */
[----:B------:R-:W-:Y:S01]  /*01b0*/  IADD3.X R3, PT, PT, RZ, UR7, RZ, P2, !PT ;  /* 0x00000007ff037c10 */ /* 0x000fe200097fe4ff */
[----:B------:R-:W-:Y:S08]  /*01c0*/  @P1 BRA `(.L_x_9212) ;  /* 0x0000005c003c1947 */ /* 0x000ff00003800000 */
        /* <DEDUP_REMOVED lines=101> */
[----:B------:R-:W-:Y:S01]  /*0820*/  ISETP.NE.AND P0, PT, RZ, UR8, PT ;  /* 0x00000008ff007c0c */ /* 0x000fe2000bf05270 */
[----:B------:R-:W-:-:S03]  /*0830*/  HFMA2 R132, -RZ, RZ, 0, 0 ;  /* 0x00000000ff847431 */ /* 0x000fc600000001ff */
        /* <DEDUP_REMOVED lines=64> */
.L_x_9215:
[----:B------:R-:W0:Y:S01]  /*0c40*/  S2R R134, SR_TID.X ;  /* 0x0000000000867919 */ /* 0x000e220000002100 */
[----:B---3--:R-:W1:Y:S01]  /*0c50*/  LDC.64 R2, c[0x0][0x390] ;  /* 0x0000e400ff027b82 */ /* 0x008e620000000a00 */
[----:B0-----:R-:W-:-:S04]  /*0c60*/  LOP3.LUT P1, R0, R134, 0x1f, RZ, 0xc0, !PT ;  /* 0x0000001f86007812 */ /* 0x001fc8000782c0ff */
[----:B------:R-:W-:-:S05]  /*0c70*/  LEA R69, R135, R0, 0x9 ;  /* 0x0000000087457211 */ /* 0x000fca00078e48ff */
[----:B-1----:R-:W-:-:S05]  /*0c80*/  IMAD.WIDE.U32 R2, R69, 0x10, R2 ;  /* 0x0000001045027825 */ /* 0x002fca00078e0002 */
[----:B------:R-:W2:Y:S04]  /*0c90*/  LDG.E.128 R68, desc[UR4][R2.64] ;  /* 0x0000000402447981 */ /* 0x000ea8000c1e1d00 */
[----:B------:R-:W3:Y:S04]  /*0ca0*/  LDG.E.128 R72, desc[UR4][R2.64+0x200] ;  /* 0x0002000402487981 */ /* 0x000ee8000c1e1d00 */
[----:B------:R-:W4:Y:S04]  /*0cb0*/  LDG.E.128 R76, desc[UR4][R2.64+0x400] ;  /* 0x00040004024c7981 */ /* 0x000f28000c1e1d00 */
        /* <DEDUP_REMOVED lines=13> */
[----:B------:R-:W-:Y:S01]  /*0d90*/  UMOV UR6, 0xffffffff ;  /* 0xffffffff00067882 */ /* 0x000fe20000000000 */
        /* <DEDUP_REMOVED lines=213> */
.L_x_9235:
[----:B------:R-:W2:Y:S01]  /*1af0*/  LDC R2, c[0x0][0x3d8] ;  /* 0x0000f600ff027b82 */ /* 0x000ea20000000800 */
[----:B-1----:R-:W-:Y:S01]  /*1b00*/  FADD R3, R74, R202 ;  /* 0x000000ca4a037221 */ /* 0x002fe20000000000 */
[----:B------:R-:W-:-:S03]  /*1b10*/  UISETP.NE.AND UP0, UPT, UR11, URZ, UPT ;  /* 0x000000ff0b00728c */ /* 0x000fc6000bf05270 */
[----:B--2---:R-:W-:-:S05]  /*1b20*/  FFMA R2, R3, 0.00048828125, R2 ;  /* 0x3a00000003027823 */ /* 0x004fca0000000002 */
[----:B------:R-:W-:-:S13]  /*1b30*/  FSETP.GEU.AND P0, PT, |R2|, 1.175494350822287508e-38, PT ;  /* 0x008000000200780b */ /* 0x000fda0003f0e200 */
[----:B------:R-:W-:-:S04]  /*1b40*/  @!P0 FMUL R2, R2, 16777216 ;  /* 0x4b80000002028820 */ /* 0x000fc80000400000 */
[----:B------:R-:W1:Y:S02]  /*1b50*/  MUFU.RSQ R94, R2 ;  /* 0x00000002005e7308 */ /* 0x000e640000001400 */
[----:B-1----:R-:W-:Y:S01]  /*1b60*/  @!P0 FMUL R94, R94, 4096 ;  /* 0x458000005e5e8820 */ /* 0x002fe20000400000 */
[----:B------:R-:W-:-:S03]  /*1b70*/  PLOP3.LUT P0, PT, PT, PT, UP0, 0x80, 0x8 ;  /* 0x000000000008781c */ /* 0x000fc60003f0f008 */
[-C--:B------:R-:W-:Y:S01]  /*1b80*/  FMUL R0, R0, R94.reuse ;  /* 0x0000005e00007220 */ /* 0x080fe20000400000 */
[-C--:B------:R-:W-:Y:S01]  /*1b90*/  FMUL R209, R209, R94.reuse ;  /* 0x0000005ed1d17220 */ /* 0x080fe20000400000 */
[-C--:B------:R-:W-:Y:S01]  /*1ba0*/  FMUL R211, R211, R94.reuse ;  /* 0x0000005ed3d37220 */ /* 0x080fe20000400000 */
[----:B------:R-:W-:Y:S01]  /*1bb0*/  FMUL R71, R71, R94 ;  /* 0x0000005e47477220 */ /* 0x000fe20000400000 */
[----:B------:R-:W-:Y:S01]  /*1bc0*/  FFMA R0, R137, R0, R64 ;  /* 0x0000000089007223 */ /* 0x000fe20000000040 */
[----:B------:R-:W-:Y:S01]  /*1bd0*/  FFMA R209, R136, R209, R65 ;  /* 0x000000d188d17223 */ /* 0x000fe20000000041 */
[----:B------:R-:W-:Y:S01]  /*1be0*/  FFMA R2, R139, R211, R66 ;  /* 0x000000d38b027223 */ /* 0x000fe20000000042 */
[-C--:B------:R-:W-:Y:S01]  /*1bf0*/  FMUL R68, R213, R94.reuse ;  /* 0x0000005ed5447220 */ /* 0x080fe20000400000 */
[-C--:B------:R-:W-:Y:S01]  /*1c00*/  FMUL R3, R0, R133.reuse ;  /* 0x0000008500037220 */ /* 0x080fe20000400000 */
[-C--:B------:R-:W-:Y:S01]  /*1c10*/  FMUL R200, R110, R94.reuse ;  /* 0x0000005e6ec87220 */ /* 0x080fe20000400000 */
[----:B------:R-:W-:Y:S01]  /*1c20*/  FMUL R110, R112, R94 ;  /* 0x0000005e706e7220 */ /* 0x000fe20000400000 */
[----:B------:R-:W-:Y:S01]  /*1c30*/  FMUL R201, R2, R133 ;  /* 0x0000008502c97220 */ /* 0x000fe20000400000 */
[----:B------:R-:W-:Y:S01]  /*1c40*/  FFMA R112, R138, R71, R67 ;  /* 0x000000478a707223 */ /* 0x000fe20000000043 */
[----:B------:R-:W-:Y:S01]  /*1c50*/  FSEL R72, R0, R3, !P0 ;  /* 0x0000000300487208 */ /* 0x000fe20004000000 */
[----:B------:R-:W-:Y:S01]  /*1c60*/  FFMA R68, R141, R68, R60 ;  /* 0x000000448d447223 */ /* 0x000fe2000000003c */
[----:B------:R-:W-:Y:S01]  /*1c70*/  FMNMX3 R3, R132, |R0|, |R209|, !PT ;  /* 0x4000000084037276 */ /* 0x000fe200078004d1 */
[----:B------:R-:W-:Y:S01]  /*1c80*/  FMUL R73, R73, R94 ;  /* 0x0000005e49497220 */ /* 0x000fe20000400000 */
[----:B0-----:R-:W-:Y:S01]  /*1c90*/  FSEL R74, R2, R201, !P0 ;  /* 0x000000c9024a7208 */ /* 0x001fe20004000000 */
[----:B------:R-:W-:Y:S01]  /*1ca0*/  FMUL R201, R68, R133 ;  /* 0x0000008544c97220 */ /* 0x000fe20000400000 */
[----:B------:R-:W-:Y:S01]  /*1cb0*/  FMNMX3 R3, R3, |R2|, |R112|, !PT ;  /* 0x4000000203037276 */ /* 0x000fe20007800470 */
[----:B------:R-:W-:Y:S01]  /*1cc0*/  FFMA R2, R140, R73, R61 ;  /* 0x000000498c027223 */ /* 0x000fe2000000003d */
[-C--:B------:R-:W-:Y:S01]  /*1cd0*/  FMUL R204, R215, R94.reuse ;  /* 0x0000005ed7cc7220 */ /* 0x080fe20000400000 */
[-C--:B------:R-:W-:Y:S01]  /*1ce0*/  FMUL R75, R75, R94.reuse ;  /* 0x0000005e4b4b7220 */ /* 0x080fe20000400000 */
[----:B------:R-:W-:Y:S01]  /*1cf0*/  FSEL R70, R68, R201, !P0 ;  /* 0x000000c944467208 */ /* 0x000fe20004000000 */
[----:B------:R-:W-:Y:S01]  /*1d00*/  FMUL R208, R217, R94 ;  /* 0x0000005ed9d07220 */ /* 0x000fe20000400000 */
[----:B------:R-:W-:Y:S01]  /*1d10*/  FMNMX3 R3, R3, |R68|, |R2|, !PT ;  /* 0x4000004403037276 */ /* 0x000fe20007800402 */
[----:B------:R-:W-:Y:S01]  /*1d20*/  FFMA R204, R143, R204, R62 ;  /* 0x000000cc8fcc7223 */ /* 0x000fe2000000003e */
[----:B------:R-:W-:Y:S01]  /*1d30*/  FFMA R68, R142, R75, R63 ;  /* 0x0000004b8e447223 */ /* 0x000fe2000000003f */
[-C--:B------:R-:W-:Y:S01]  /*1d40*/  FMUL R77, R77, R94.reuse ;  /* 0x0000005e4d4d7220 */ /* 0x080fe20000400000 */
[----:B------:R-:W-:Y:S01]  /*1d50*/  FMUL R78, R114, R94 ;  /* 0x0000005e724e7220 */ /* 0x000fe20000400000 */
[----:B------:R-:W-:Y:S01]  /*1d60*/  @P0 FMUL R112, R112, R133 ;  /* 0x0000008570700220 */ /* 0x000fe20000400000 */
[----:B------:R-:W-:Y:S01]  /*1d70*/  FFMA R208, R145, R208, R56 ;  /* 0x000000d091d07223 */ /* 0x000fe20000000038 */
[-C--:B------:R-:W-:Y:S01]  /*1d80*/  FMUL R212, R219, R94.reuse ;  /* 0x0000005edbd47220 */ /* 0x080fe20000400000 */
[----:B------:R-:W-:Y:S01]  /*1d90*/  FFMA R114, R144, R77, R57 ;  /* 0x0000004d90727223 */ /* 0x000fe20000000039 */
[----:B------:R-:W-:Y:S01]  /*1da0*/  FMUL R79, R79, R94 ;  /* 0x0000005e4f4f7220 */ /* 0x000fe20000400000 */
[----:B------:R-:W-:Y:S01]  /*1db0*/  FMNMX3 R3, R3, |R204|, |R68|, !PT ;  /* 0x400000cc03037276 */ /* 0x000fe20007800444 */
[----:B------:R0:W1:Y:S01]  /*1dc0*/  F2F.BF16.F32 R71, R112 ;  /* 0x0000007000477304 */ /* 0x0000620000202000 */
[-C--:B------:R-:W-:Y:S01]  /*1dd0*/  @P0 FMUL R2, R2, R133.reuse ;  /* 0x0000008502020220 */ /* 0x080fe20000400000 */
[----:B------:R-:W-:Y:S01]  /*1de0*/  FFMA R212, R147, R212, R58 ;  /* 0x000000d493d47223 */ /* 0x000fe2000000003a */
[-C--:B------:R-:W-:Y:S01]  /*1df0*/  FMUL R214, R221, R94.reuse ;  /* 0x0000005eddd67220 */ /* 0x080fe20000400000 */
[----:B------:R-:W-:Y:S01]  /*1e00*/  FMUL R81, R81, R94 ;  /* 0x0000005e51517220 */ /* 0x000fe20000400000 */
[----:B------:R-:W-:Y:S01]  /*1e10*/  FMNMX3 R3, R3, |R208|, |R114|, !PT ;  /* 0x400000d003037276 */ /* 0x000fe20007800472 */
[----:B------:R-:W-:Y:S01]  /*1e20*/  @P0 FMUL R68, R68, R133 ;  /* 0x0000008544440220 */ /* 0x000fe20000400000 */
[----:B------:R-:W-:Y:S01]  /*1e30*/  FFMA R214, R149, R214, R52 ;  /* 0x000000d695d67223 */ /* 0x000fe20000000034 */
[----:B------:R2:W-:Y:S01]  /*1e40*/  F2F.BF16.F32 R73, R2 ;  /* 0x0000000200497304 */ /* 0x0005e20000202000 */
[----:B0-----:R-:W-:Y:S01]  /*1e50*/  FFMA R112, R146, R79, R59 ;  /* 0x0000004f92707223 */ /* 0x001fe2000000003b */
[-C--:B------:R-:W-:Y:S01]  /*1e60*/  FMUL R216, R223, R94.reuse ;  /* 0x0000005edfd87220 */ /* 0x080fe20000400000 */
[-C--:B------:R-:W-:Y:S01]  /*1e70*/  FMUL R83, R83, R94.reuse ;  /* 0x0000005e53537220 */ /* 0x080fe20000400000 */
[----:B------:R-:W-:Y:S01]  /*1e80*/  @P0 FMUL R114, R114, R133 ;  /* 0x0000008572720220 */ /* 0x000fe20000400000 */
[----:B------:R-:W-:Y:S01]  /*1e90*/  FMUL R220, R225, R94 ;  /* 0x0000005ee1dc7220 */ /* 0x000fe20000400000 */
[----:B------:R-:W-:Y:S01]  /*1ea0*/  FMNMX3 R3, R3, |R212|, |R112|, !PT ;  /* 0x400000d403037276 */ /* 0x000fe20007800470 */
[----:B------:R-:W-:Y:S01]  /*1eb0*/  FFMA R216, R151, R216, R54 ;  /* 0x000000d897d87223 */ /* 0x000fe20000000036 */
[----:B------:R0:W-:Y:S01]  /*1ec0*/  F2F.BF16.F32 R75, R68 ;  /* 0x00000044004b7304 */ /* 0x0001e20000202000 */
[----:B--2---:R-:W-:Y:S01]  /*1ed0*/  FFMA R2, R148, R81, R53 ;  /* 0x0000005194027223 */ /* 0x004fe20000000035 */
[-C--:B------:R-:W-:Y:S01]  /*1ee0*/  FMUL R85, R85, R94.reuse ;  /* 0x0000005e55557220 */ /* 0x080fe20000400000 */
[----:B------:R-:W-:Y:S01]  /*1ef0*/  FMUL R82, R120, R94 ;  /* 0x0000005e78527220 */ /* 0x000fe20000400000 */
[----:B------:R-:W-:Y:S01]  /*1f00*/  @P0 FMUL R112, R112, R133 ;  /* 0x0000008570700220 */ /* 0x000fe20000400000 */
[----:B------:R-:W-:Y:S01]  /*1f10*/  FFMA R220, R153, R220, R48 ;  /* 0x000000dc99dc7223 */ /* 0x000fe20000000030 */
[----:B------:R-:W-:Y:S01]  /*1f20*/  FMNMX3 R3, R3, |R214|, |R2|, !PT ;  /* 0x400000d603037276 */ /* 0x000fe20007800402 */
[-C--:B------:R-:W-:Y:S01]  /*1f30*/  FMUL R222, R227, R94.reuse ;  /* 0x0000005ee3de7220 */ /* 0x080fe20000400000 */
[----:B------:R2:W-:Y:S01]  /*1f40*/  F2F.BF16.F32 R77, R114 ;  /* 0x00000072004d7304 */ /* 0x0005e20000202000 */
[----:B0-----:R-:W-:Y:S01]  /*1f50*/  FFMA R68, R150, R83, R55 ;  /* 0x0000005396447223 */ /* 0x001fe20000000037 */
[----:B------:R-:W-:Y:S01]  /*1f60*/  FMUL R87, R87, R94 ;  /* 0x0000005e57577220 */ /* 0x000fe20000400000 */
[----:B------:R-:W-:Y:S01]  /*1f70*/  FFMA R82, R189, R82, R12 ;  /* 0x00000052bd527223 */ /* 0x000fe2000000000c */
[----:B------:R-:W-:Y:S01]  /*1f80*/  FFMA R222, R155, R222, R50 ;  /* 0x000000de9bde7223 */ /* 0x000fe20000000032 */
[----:B------:R-:W-:Y:S01]  /*1f90*/  FMUL R228, R229, R94 ;  /* 0x0000005ee5e47220 */ /* 0x000fe20000400000 */
[----:B------:R-:W-:Y:S01]  /*1fa0*/  FMNMX3 R3, R3, |R216|, |R68|, !PT ;  /* 0x400000d803037276 */ /* 0x000fe20007800444 */
[-C--:B------:R-:W-:Y:S01]  /*1fb0*/  FMUL R89, R89, R94.reuse ;  /* 0x0000005e59597220 */ /* 0x080fe20000400000 */
[----:B------:R0:W-:Y:S01]  /*1fc0*/  F2F.BF16.F32 R79, R112 ;  /* 0x00000070004f7304 */ /* 0x0001e20000202000 */
[----:B--2---:R-:W-:Y:S01]  /*1fd0*/  FFMA R114, R152, R85, R49 ;  /* 0x0000005598727223 */ /* 0x004fe20000000031 */
[-C--:B------:R-:W-:Y:S01]  /*1fe0*/  FMUL R96, R122, R94.reuse ;  /* 0x0000005e7a607220 */ /* 0x080fe20000400000 */
[-C--:B------:R-:W-:Y:S01]  /*1ff0*/  FMUL R234, R231, R94.reuse ;  /* 0x0000005ee7ea7220 */ /* 0x080fe20000400000 */
[----:B------:R-:W-:Y:S01]  /*2000*/  FMUL R80, R116, R94 ;  /* 0x0000005e74507220 */ /* 0x000fe20000400000 */
[-C--:B------:R-:W-:Y:S01]  /*2010*/  FMUL R231, R82, R133.reuse ;  /* 0x0000008552e77220 */ /* 0x080fe20000400000 */
[----:B------:R-:W-:Y:S01]  /*2020*/  FMNMX3 R3, R3, |R220|, |R114|, !PT ;  /* 0x400000dc03037276 */ /* 0x000fe20007800472 */
[----:B------:R-:W-:Y:S01]  /*2030*/  FFMA R228, R157, R228, R44 ;  /* 0x000000e49de47223 */ /* 0x000fe2000000002c */
[----:B------:R-:W-:Y:S01]  /*2040*/  @P0 FMUL R68, R68, R133 ;  /* 0x0000008544440220 */ /* 0x000fe20000400000 */
[----:B0-----:R-:W-:Y:S01]  /*2050*/  FFMA R112, R154, R87, R51 ;  /* 0x000000579a707223 */ /* 0x001fe20000000033 */
[----:B------:R-:W-:Y:S01]  /*2060*/  FFMA R116, R156, R89, R45 ;  /* 0x000000599c747223 */ /* 0x000fe2000000002d */
[----:B------:R-:W-:Y:S01]  /*2070*/  FFMA R96, R191, R96, R14 ;  /* 0x00000060bf607223 */ /* 0x000fe2000000000e */
[-C--:B------:R-:W-:Y:S01]  /*2080*/  FMUL R91, R91, R94.reuse ;  /* 0x0000005e5b5b7220 */ /* 0x080fe20000400000 */
[----:B------:R-:W-:Y:S01]  /*2090*/  FMUL R84, R124, R94 ;  /* 0x0000005e7c547220 */ /* 0x000fe20000400000 */
[----:B------:R-:W-:Y:S01]  /*20a0*/  FMNMX3 R3, R3, |R222|, |R112|, !PT ;  /* 0x400000de03037276 */ /* 0x000fe20007800470 */
[----:B------:R0:W-:Y:S01]  /*20b0*/  F2F.BF16.F32 R83, R68 ;  /* 0x0000004400537304 */ /* 0x0001e20000202000 */
[----:B------:R-:W-:Y:S01]  /*20c0*/  FSEL R0, R82, R231, !P0 ;  /* 0x000000e752007208 */ /* 0x000fe20004000000 */
[----:B------:R-:W-:Y:S01]  /*20d0*/  FFMA R234, R159, R234, R46 ;  /* 0x000000ea9fea7223 */ /* 0x000fe2000000002e */
[-C--:B------:R-:W-:Y:S01]  /*20e0*/  FMUL R231, R96, R133.reuse ;  /* 0x0000008560e77220 */ /* 0x080fe20000400000 */
[----:B------:R-:W-:Y:S01]  /*20f0*/  @P0 FMUL R2, R2, R133 ;  /* 0x0000008502020220 */ /* 0x000fe20000400000 */
[----:B------:R-:W-:Y:S01]  /*2100*/  FMNMX3 R3, R3, |R228|, |R116|, !PT ;  /* 0x400000e403037276 */ /* 0x000fe20007800474 */
[----:B------:R-:W-:Y:S01]  /*2110*/  FFMA R84, R193, R84, R8 ;  /* 0x00000054c1547223 */ /* 0x000fe20000000008 */
[-C--:B------:R-:W-:Y:S01]  /*2120*/  FMUL R92, R126, R94.reuse ;  /* 0x0000005e7e5c7220 */ /* 0x080fe20000400000 */
[----:B------:R-:W-:Y:S01]  /*2130*/  FSEL R98, R96, R231, !P0 ;  /* 0x000000e760627208 */ /* 0x000fe20004000000 */
[----:B0-----:R-:W-:Y:S01]  /*2140*/  FFMA R68, R158, R91, R47 ;  /* 0x0000005b9e447223 */ /* 0x001fe2000000002f */
[----:B------:R-:W-:Y:S01]  /*2150*/  FMUL R91, R93, R94 ;  /* 0x0000005e5d5b7220 */ /* 0x000fe20000400000 */
[----:B------:R0:W-:Y:S01]  /*2160*/  F2F.BF16.F32 R81, R2 ;  /* 0x0000000200517304 */ /* 0x0001e20000202000 */
[-C--:B------:R-:W-:Y:S01]  /*2170*/  FMUL R231, R84, R133.reuse ;  /* 0x0000008554e77220 */ /* 0x080fe20000400000 */
[----:B------:R-:W-:Y:S01]  /*2180*/  FFMA R92, R195, R92, R10 ;  /* 0x0000005cc35c7223 */ /* 0x000fe2000000000a */
[----:B------:R-:W-:Y:S01]  /*2190*/  FMNMX3 R93, R3, |R234|, |R68|, !PT ;  /* 0x400000ea035d7276 */ /* 0x000fe20007800444 */
[-C--:B------:R-:W-:Y:S01]  /*21a0*/  FMUL R86, R128, R94.reuse ;  /* 0x0000005e80567220 */ /* 0x080fe20000400000 */
[----:B------:R-:W-:Y:S01]  /*21b0*/  @P0 FMUL R209, R209, R133 ;  /* 0x00000085d1d10220 */ /* 0x000fe20000400000 */
[----:B------:R-:W-:Y:S01]  /*21c0*/  FSEL R100, R84, R231, !P0 ;  /* 0x000000e754647208 */ /* 0x000fe20004000000 */
[-C--:B------:R-:W-:Y:S01]  /*21d0*/  FMUL R231, R92, R133.reuse ;  /* 0x000000855ce77220 */ /* 0x080fe20000400000 */
[-C--:B------:R-:W-:Y:S01]  /*21e0*/  @P0 FMUL R114, R114, R133.reuse ;  /* 0x0000008572720220 */ /* 0x080fe20000400000 */
[----:B0-----:R-:W0:Y:S01]  /*21f0*/  @!P1 LDC.64 R2, c[0x0][0x398] ;  /* 0x0000e600ff029b82 */ /* 0x001e220000000a00 */
[----:B------:R-:W-:Y:S01]  /*2200*/  FMUL R224, R233, R94 ;  /* 0x0000005ee9e07220 */ /* 0x000fe20000400000 */
[----:B------:R-:W-:Y:S01]  /*2210*/  FFMA R86, R197, R86, R4 ;  /* 0x00000056c5567223 */ /* 0x000fe20000000004 */
[-C--:B------:R-:W-:Y:S01]  /*2220*/  FMUL R202, R108, R94.reuse ;  /* 0x0000005e6cca7220 */ /* 0x080fe20000400000 */
[----:B------:R-:W2:Y:S01]  /*2230*/  F2F.BF16.F32 R76, R209 ;  /* 0x000000d1004c7304 */ /* 0x000ea20000202000 */
[-C--:B------:R-:W-:Y:S01]  /*2240*/  FMUL R108, R118, R94.reuse ;  /* 0x0000005e766c7220 */ /* 0x080fe20000400000 */
[----:B------:R-:W-:Y:S01]  /*2250*/  FMUL R132, R130, R94 ;  /* 0x0000005e82847220 */ /* 0x000fe20000400000 */
[----:B------:R-:W-:Y:S01]  /*2260*/  @P0 FMUL R112, R112, R133 ;  /* 0x0000008570700220 */ /* 0x000fe20000400000 */
[----:B------:R-:W-:Y:S01]  /*2270*/  FFMA R224, R161, R224, R40 ;  /* 0x000000e0a1e07223 */ /* 0x000fe20000000028 */
[-C--:B------:R-:W-:Y:S01]  /*2280*/  FMUL R232, R235, R94.reuse ;  /* 0x0000005eebe87220 */ /* 0x080fe20000400000 */
[----:B------:R-:W-:Y:S01]  /*2290*/  FSEL R102, R92, R231, !P0 ;  /* 0x000000e75c667208 */ /* 0x000fe20004000000 */
[----:B------:R-:W-:Y:S01]  /*22a0*/  FMUL R118, R95, R94 ;  /* 0x0000005e5f767220 */ /* 0x000fe20000400000 */
[----:B------:R3:W-:Y:S01]  /*22b0*/  F2F.BF16.F32 R85, R114 ;  /* 0x0000007200557304 */ /* 0x0007e20000202000 */
[-C--:B------:R-:W-:Y:S01]  /*22c0*/  FMUL R231, R86, R133.reuse ;  /* 0x0000008556e77220 */ /* 0x080fe20000400000 */
[----:B------:R-:W-:Y:S01]  /*22d0*/  FFMA R132, R199, R132, R6 ;  /* 0x00000084c7847223 */ /* 0x000fe20000000006 */
[----:B------:R-:W-:Y:S01]  /*22e0*/  @P0 FMUL R116, R116, R133 ;  /* 0x0000008574740220 */ /* 0x000fe20000400000 */
[----:B------:R-:W-:Y:S01]  /*22f0*/  FFMA R232, R163, R232, R42 ;  /* 0x000000e8a3e87223 */ /* 0x000fe2000000002a */
[----:B------:R-:W-:Y:S01]  /*2300*/  FMUL R236, R237, R94 ;  /* 0x0000005eedec7220 */ /* 0x000fe20000400000 */
[----:B------:R-:W-:Y:S01]  /*2310*/  FFMA R118, R162, R118, R43 ;  /* 0x00000076a2767223 */ /* 0x000fe2000000002b */
[----:B------:R-:W-:Y:S01]  /*2320*/  FSEL R104, R86, R231, !P0 ;  /* 0x000000e756687208 */ /* 0x000fe20004000000 */
[----:B------:R4:W-:Y:S01]  /*2330*/  F2F.BF16.F32 R87, R112 ;  /* 0x0000007000577304 */ /* 0x0009e20000202000 */
[----:B---3--:R-:W-:Y:S01]  /*2340*/  FFMA R114, R160, R91, R41 ;  /* 0x0000005ba0727223 */ /* 0x008fe20000000029 */
[-C--:B------:R-:W-:Y:S01]  /*2350*/  FMUL R231, R132, R133.reuse ;  /* 0x0000008584e77220 */ /* 0x080fe20000400000 */
[-C--:B------:R-:W-:Y:S01]  /*2360*/  FMUL R201, R204, R133.reuse ;  /* 0x00000085ccc97220 */ /* 0x080fe20000400000 */
[----:B------:R-:W-:Y:S01]  /*2370*/  FFMA R236, R165, R236, R36 ;  /* 0x000000eca5ec7223 */ /* 0x000fe20000000024 */
[----:B------:R-:W-:Y:S01]  /*2380*/  FMUL R230, R241, R94 ;  /* 0x0000005ef1e67220 */ /* 0x000fe20000400000 */
[----:B------:R-:W-:Y:S01]  /*2390*/  FMNMX3 R95, R93, |R224|, |R114|, !PT ;  /* 0x400000e05d5f7276 */ /* 0x000fe20007800472 */
[-C--:B------:R-:W-:Y:S01]  /*23a0*/  @P0 FMUL R68, R68, R133.reuse ;  /* 0x0000008544440220 */ /* 0x080fe20000400000 */
[----:B------:R-:W3:Y:S01]  /*23b0*/  F2F.BF16.F32 R74, R74 ;  /* 0x0000004a004a7304 */ /* 0x000ee20000202000 */
[-C--:B----4-:R-:W-:Y:S01]  /*23c0*/  FMUL R112, R97, R94.reuse ;  /* 0x0000005e61707220 */ /* 0x090fe20000400000 */
[----:B------:R-:W-:Y:S01]  /*23d0*/  FMUL R69, R69, R94 ;  /* 0x0000005e45457220 */ /* 0x000fe20000400000 */
[----:B------:R-:W-:Y:S01]  /*23e0*/  FMNMX3 R97, R95, |R232|, |R118|, !PT ;  /* 0x400000e85f617276 */ /* 0x000fe20007800476 */
[----:B------:R-:W-:Y:S01]  /*23f0*/  FMUL R206, R106, R94 ;  /* 0x0000005e6ace7220 */ /* 0x000fe20000400000 */
[----:B------:R-:W-:Y:S01]  /*2400*/  FMUL R209, R208, R133 ;  /* 0x00000085d0d17220 */ /* 0x000fe20000400000 */
[----:B------:R-:W-:Y:S01]  /*2410*/  FFMA R230, R167, R230, R38 ;  /* 0x000000e6a7e67223 */ /* 0x000fe20000000026 */
[-C--:B------:R-:W-:Y:S01]  /*2420*/  FMUL R226, R99, R94.reuse ;  /* 0x0000005e63e27220 */ /* 0x080fe20000400000 */
[----:B------:R4:W-:Y:S01]  /*2430*/  F2F.BF16.F32 R89, R116 ;  /* 0x0000007400597304 */ /* 0x0009e20000202000 */
[----:B------:R-:W-:Y:S01]  /*2440*/  FSEL R106, R132, R231, !P0 ;  /* 0x000000e7846a7208 */ /* 0x000fe20004000000 */
[----:B------:R-:W-:Y:S01]  /*2450*/  FMUL R207, R207, R94 ;  /* 0x0000005ecfcf7220 */ /* 0x000fe20000400000 */
[----:B------:R-:W-:Y:S01]  /*2460*/  FSEL R201, R204, R201, !P0 ;  /* 0x000000c9ccc97208 */ /* 0x000fe20004000000 */
[-C--:B------:R-:W-:Y:S01]  /*2470*/  @P0 FMUL R114, R114, R133.reuse ;  /* 0x0000008572720220 */ /* 0x080fe20000400000 */
[----:B-1----:R-:W-:Y:S01]  /*2480*/  SHF.L.U32 R71, R71, 0x10, RZ ;  /* 0x0000001047477819 */ /* 0x002fe200000006ff */
[----:B------:R-:W-:Y:S01]  /*2490*/  FMUL R211, R212, R133 ;  /* 0x00000085d4d37220 */ /* 0x000fe20000400000 */
[----:B------:R-:W-:Y:S01]  /*24a0*/  FFMA R226, R169, R226, R32 ;  /* 0x000000e2a9e27223 */ /* 0x000fe20000000020 */
[----:B------:R0:W-:Y:S01]  /*24b0*/  F2F.BF16.F32 R91, R68 ;  /* 0x00000044005b7304 */ /* 0x0001e20000202000 */
[----:B----4-:R-:W-:Y:S01]  /*24c0*/  FFMA R116, R164, R112, R37 ;  /* 0x00000070a4747223 */ /* 0x010fe20000000025 */
[----:B------:R-:W-:Y:S01]  /*24d0*/  FFMA R112, R166, R69, R39 ;  /* 0x00000045a6707223 */ /* 0x000fe20000000027 */
[-C--:B------:R-:W-:Y:S01]  /*24e0*/  FMUL R218, R101, R94.reuse ;  /* 0x0000005e65da7220 */ /* 0x080fe20000400000 */
[----:B------:R-:W-:Y:S01]  /*24f0*/  FFMA R120, R168, R207, R33 ;  /* 0x000000cfa8787223 */ /* 0x000fe20000000021 */
[----:B------:R-:W-:Y:S01]  /*2500*/  FMUL R205, R205, R94 ;  /* 0x0000005ecdcd7220 */ /* 0x000fe20000400000 */
[----:B------:R-:W-:Y:S01]  /*2510*/  FMNMX3 R231, R97, |R236|, |R116|, !PT ;  /* 0x400000ec61e77276 */ /* 0x000fe20007800474 */
[----:B------:R-:W-:Y:S01]  /*2520*/  FMUL R213, R214, R133 ;  /* 0x00000085d6d57220 */ /* 0x000fe20000400000 */
[----:B------:R1:W4:Y:S01]  /*2530*/  F2F.BF16.F32 R251, R201 ;  /* 0x000000c900fb7304 */ /* 0x0003220000202000 */
[----:B0-----:R-:W-:Y:S01]  /*2540*/  @!P1 IMAD.WIDE R68, R135, 0x4, R2 ;  /* 0x0000000487449825 */ /* 0x001fe200078e0202 */
[----:B------:R-:W-:-:S03]  /*2550*/  FSEL R209, R208, R209, !P0 ;  /* 0x000000d1d0d17208 */ /* 0x000fc60004000000 */
[----:B------:R-:W-:Y:S01]  /*2560*/  FFMA R218, R171, R218, R34 ;  /* 0x000000daabda7223 */ /* 0x000fe20000000022 */
[----:B------:R-:W-:Y:S01]  /*2570*/  FMNMX3 R231, R231, |R230|, |R112|, !PT ;  /* 0x400000e6e7e77276 */ /* 0x000fe20007800470 */
[----:B--2---:R-:W-:-:S04]  /*2580*/  IMAD.WIDE.U32 R2, R76, 0x10000, RZ ;  /* 0x000100004c027825 */ /* 0x004fc800078e00ff */
[-C--:B------:R-:W-:Y:S01]  /*2590*/  FMUL R210, R103, R94.reuse ;  /* 0x0000005e67d27220 */ /* 0x080fe20000400000 */
[----:B------:R-:W-:Y:S01]  /*25a0*/  FSEL R211, R212, R211, !P0 ;  /* 0x000000d3d4d37208 */ /* 0x000fe20004000000 */
[----:B------:R0:W-:Y:S01]  /*25b0*/  F2F.BF16.F32 R93, R114 ;  /* 0x00000072005d7304 */ /* 0x0001e20000202000 */
[----:B-1----:R-:W-:Y:S01]  /*25c0*/  FMUL R201, R216, R133 ;  /* 0x00000085d8c97220 */ /* 0x002fe20000400000 */
[----:B---3--:R-:W-:Y:S01]  /*25d0*/  LOP3.LUT R3, R71, R3, R74, 0xfe, !PT ;  /* 0x0000000347037212 */ /* 0x008fe200078efe4a */
[----:B------:R-:W-:Y:S01]  /*25e0*/  FMUL R71, R105, R94 ;  /* 0x0000005e69477220 */ /* 0x000fe20000400000 */
[-C--:B------:R-:W-:Y:S01]  /*25f0*/  FMUL R101, R226, R133.reuse ;  /* 0x00000085e2657220 */ /* 0x080fe20000400000 */
[----:B------:R-:W-:Y:S01]  /*2600*/  FMNMX3 R231, R231, |R226|, |R120|, !PT ;  /* 0x400000e2e7e77276 */ /* 0x000fe20007800478 */
[----:B------:R-:W-:Y:S01]  /*2610*/  FMUL R99, R230, R133 ;  /* 0x00000085e6637220 */ /* 0x000fe20000400000 */
[----:B------:R-:W-:Y:S01]  /*2620*/  FSEL R201, R216, R201, !P0 ;  /* 0x000000c9d8c97208 */ /* 0x000fe20004000000 */
[----:B------:R1:W-:Y:S01]  /*2630*/  F2F.BF16.F32 R249, R209 ;  /* 0x000000d100f97304 */ /* 0x0003e20000202000 */
[----:B0-----:R-:W-:Y:S01]  /*2640*/  FFMA R114, R170, R205, R35 ;  /* 0x000000cdaa727223 */ /* 0x001fe20000000023 */
[----:B------:R-:W-:Y:S01]  /*2650*/  FFMA R210, R173, R210, R28 ;  /* 0x000000d2add27223 */ /* 0x000fe2000000001c */
[----:B------:R-:W-:Y:S01]  /*2660*/  FFMA R74, R172, R71, R29 ;  /* 0x00000047ac4a7223 */ /* 0x000fe2000000001d */
[----:B------:R-:W-:Y:S01]  /*2670*/  FMUL R107, R107, R94 ;  /* 0x0000005e6b6b7220 */ /* 0x000fe20000400000 */
[----:B------:R-:W-:Y:S01]  /*2680*/  FSEL R213, R214, R213, !P0 ;  /* 0x000000d5d6d57208 */ /* 0x000fe20004000000 */
[----:B------:R-:W-:Y:S01]  /*2690*/  FFMA R202, R177, R202, R24 ;  /* 0x000000cab1ca7223 */ /* 0x000fe20000000018 */
[----:B------:R-:W-:Y:S01]  /*26a0*/  FMNMX3 R231, R231, |R218|, |R114|, !PT ;  /* 0x400000dae7e77276 */ /* 0x000fe20007800472 */
[----:B------:R0:W-:Y:S01]  /*26b0*/  F2F.BF16.F32 R247, R211 ;  /* 0x000000d300f77304 */ /* 0x0001e20000202000 */
[----:B-1----:R-:W-:Y:S01]  /*26c0*/  FMUL R209, R220, R133 ;  /* 0x00000085dcd17220 */ /* 0x002fe20000400000 */
[----:B------:R-:W-:Y:S01]  /*26d0*/  FSEL R101, R226, R101, !P0 ;  /* 0x00000065e2657208 */ /* 0x000fe20004000000 */
[----:B------:R-:W-:Y:S01]  /*26e0*/  @P0 FMUL R116, R116, R133 ;  /* 0x0000008574740220 */ /* 0x000fe20000400000 */
[----:B------:R-:W-:Y:S01]  /*26f0*/  FFMA R206, R175, R206, R30 ;  /* 0x000000ceafce7223 */ /* 0x000fe2000000001e */
[----:B------:R-:W-:Y:S01]  /*2700*/  FFMA R76, R174, R107, R31 ;  /* 0x0000006bae4c7223 */ /* 0x000fe2000000001f */
[----:B------:R-:W-:Y:S01]  /*2710*/  FSEL R209, R220, R209, !P0 ;  /* 0x000000d1dcd17208 */ /* 0x000fe20004000000 */
[----:B------:R-:W-:Y:S01]  /*2720*/  FMUL R109, R109, R94 ;  /* 0x0000005e6d6d7220 */ /* 0x000fe20000400000 */
[----:B------:R1:W-:Y:S01]  /*2730*/  F2F.BF16.F32 R243, R201 ;  /* 0x000000c900f37304 */ /* 0x0003e20000202000 */
[----:B0-----:R-:W-:Y:S01]  /*2740*/  FMUL R211, R222, R133 ;  /* 0x00000085ded37220 */ /* 0x001fe20000400000 */
[----:B------:R-:W-:Y:S01]  /*2750*/  FSEL R99, R230, R99, !P0 ;  /* 0x00000063e6637208 */ /* 0x000fe20004000000 */
[----:B------:R-:W-:Y:S01]  /*2760*/  @P0 FMUL R118, R118, R133 ;  /* 0x0000008576760220 */ /* 0x000fe20000400000 */
[----:B------:R-:W-:Y:S01]  /*2770*/  FMNMX3 R231, R231, |R210|, |R74|, !PT ;  /* 0x400000d2e7e77276 */ /* 0x000fe2000780044a */
[----:B------:R-:W-:Y:S01]  /*2780*/  FMUL R111, R111, R94 ;  /* 0x0000005e6f6f7220 */ /* 0x000fe20000400000 */
[----:B------:R-:W-:Y:S01]  /*2790*/  FSEL R211, R222, R211, !P0 ;  /* 0x000000d3ded37208 */ /* 0x000fe20004000000 */
[----:B------:R-:W-:Y:S01]  /*27a0*/  FFMA R200, R179, R200, R26 ;  /* 0x000000c8b3c87223 */ /* 0x000fe2000000001a */
[----:B------:R0:W-:Y:S01]  /*27b0*/  F2F.BF16.F32 R245, R213 ;  /* 0x000000d500f57304 */ /* 0x0001e20000202000 */
[-C--:B-1----:R-:W-:Y:S01]  /*27c0*/  FMUL R201, R234, R133.reuse ;  /* 0x00000085eac97220 */ /* 0x082fe20000400000 */
[----:B------:R-:W-:Y:S01]  /*27d0*/  FMNMX3 R231, R231, |R206|, |R76|, !PT ;  /* 0x400000cee7e77276 */ /* 0x000fe2000780044c */
[-C--:B------:R-:W-:Y:S01]  /*27e0*/  @P0 FMUL R120, R120, R133.reuse ;  /* 0x0000008578780220 */ /* 0x080fe20000400000 */
[----:B------:R-:W-:Y:S01]  /*27f0*/  @P0 FMUL R112, R112, R133 ;  /* 0x0000008570700220 */ /* 0x000fe20000400000 */
[----:B------:R-:W-:Y:S01]  /*2800*/  FMUL R113, R113, R94 ;  /* 0x0000005e71717220 */ /* 0x000fe20000400000 */
[----:B------:R-:W-:Y:S01]  /*2810*/  FSEL R201, R234, R201, !P0 ;  /* 0x000000c9eac97208 */ /* 0x000fe20004000000 */
[----:B------:R-:W-:Y:S01]  /*2820*/  FFMA R110, R181, R110, R20 ;  /* 0x0000006eb56e7223 */ /* 0x000fe20000000014 */
[----:B------:R1:W-:Y:S01]  /*2830*/  F2F.BF16.F32 R215, R101 ;  /* 0x0000006500d77304 */ /* 0x0003e20000202000 */
[-C--:B0-----:R-:W-:Y:S01]  /*2840*/  FMUL R213, R228, R133.reuse ;  /* 0x00000085e4d57220 */ /* 0x081fe20000400000 */
[----:B------:R-:W-:Y:S01]  /*2850*/  FFMA R78, R183, R78, R22 ;  /* 0x0000004eb74e7223 */ /* 0x000fe20000000016 */
[-C--:B------:R-:W-:Y:S01]  /*2860*/  FMUL R115, R115, R94.reuse ;  /* 0x0000005e73737220 */ /* 0x080fe20000400000 */
[----:B------:R-:W-:Y:S01]  /*2870*/  FMUL R103, R218, R133 ;  /* 0x00000085da677220 */ /* 0x000fe20000400000 */
[----:B------:R-:W-:Y:S01]  /*2880*/  FMUL R117, R117, R94 ;  /* 0x0000005e75757220 */ /* 0x000fe20000400000 */
[----:B------:R-:W-:Y:S01]  /*2890*/  FSEL R213, R228, R213, !P0 ;  /* 0x000000d5e4d57208 */ /* 0x000fe20004000000 */
[----:B------:R-:W-:Y:S01]  /*28a0*/  FFMA R122, R182, R115, R23 ;  /* 0x00000073b67a7223 */ /* 0x000fe20000000017 */
[----:B------:R0:W-:Y:S01]  /*28b0*/  F2F.BF16.F32 R239, R209 ;  /* 0x000000d100ef7304 */ /* 0x0001e20000202000 */
[----:B-1----:R-:W-:Y:S01]  /*28c0*/  FMUL R101, R202, R133 ;  /* 0x00000085ca657220 */ /* 0x002fe20000400000 */
[----:B------:R-:W-:Y:S01]  /*28d0*/  FFMA R80, R185, R80, R16 ;  /* 0x00000050b9507223 */ /* 0x000fe20000000010 */
[----:B------:R-:W-:Y:S01]  /*28e0*/  FSEL R103, R218, R103, !P0 ;  /* 0x00000067da677208 */ /* 0x000fe20004000000 */
[----:B------:R-:W-:Y:S01]  /*28f0*/  FFMA R108, R187, R108, R18 ;  /* 0x0000006cbb6c7223 */ /* 0x000fe20000000012 */
[----:B------:R-:W-:Y:S01]  /*2900*/  @P0 FMUL R114, R114, R133 ;  /* 0x0000008572720220 */ /* 0x000fe20000400000 */
[----:B------:R-:W-:Y:S01]  /*2910*/  FSEL R88, R202, R101, !P0 ;  /* 0x00000065ca587208 */ /* 0x000fe20004000000 */
[-C--:B------:R-:W-:Y:S01]  /*2920*/  FMUL R101, R200, R133.reuse ;  /* 0x00000085c8657220 */ /* 0x080fe20000400000 */
[----:B------:R1:W-:Y:S01]  /*2930*/  F2F.BF16.F32 R97, R116 ;  /* 0x0000007400617304 */ /* 0x0003e20000202000 */
[----:B0-----:R-:W-:Y:S01]  /*2940*/  FMUL R209, R224, R133 ;  /* 0x00000085e0d17220 */ /* 0x001fe20000400000 */
[-C--:B------:R-:W-:Y:S01]  /*2950*/  FMUL R119, R119, R94.reuse ;  /* 0x0000005e77777220 */ /* 0x080fe20000400000 */
[----:B------:R0:W-:Y:S01]  /*2960*/  @!P1 STG.E desc[UR4][R68.64], R203 ;  /* 0x000000cb44009986 */ /* 0x0001e2000c101904 */
[----:B------:R-:W-:Y:S01]  /*2970*/  FSEL R90, R200, R101, !P0 ;  /* 0x00000065c85a7208 */ /* 0x000fe20004000000 */
[----:B------:R-:W-:Y:S01]  /*2980*/  FMUL R101, R110, R133 ;  /* 0x000000856e657220 */ /* 0x000fe20000400000 */
[----:B------:R-:W-:Y:S01]  /*2990*/  FSEL R209, R224, R209, !P0 ;  /* 0x000000d1e0d17208 */ /* 0x000fe20004000000 */
[-C--:B------:R-:W-:Y:S01]  /*29a0*/  FMUL R121, R121, R94.reuse ;  /* 0x0000005e79797220 */ /* 0x080fe20000400000 */
[----:B------:R2:W-:Y:S01]  /*29b0*/  F2F.BF16.F32 R217, R99 ;  /* 0x0000006300d97304 */ /* 0x0005e20000202000 */
[----:B-1----:R-:W-:Y:S01]  /*29c0*/  FFMA R116, R176, R109, R25 ;  /* 0x0000006db0747223 */ /* 0x002fe20000000019 */
[-C--:B------:R-:W-:Y:S01]  /*29d0*/  FMUL R123, R123, R94.reuse ;  /* 0x0000005e7b7b7220 */ /* 0x080fe20000400000 */
[-C--:B------:R-:W-:Y:S01]  /*29e0*/  @P0 FMUL R74, R74, R133.reuse ;  /* 0x000000854a4a0220 */ /* 0x080fe20000400000 */
[-C--:B------:R-:W-:Y:S01]  /*29f0*/  @P0 FMUL R76, R76, R133.reuse ;  /* 0x000000854c4c0220 */ /* 0x080fe20000400000 */
[----:B------:R-:W-:Y:S01]  /*2a00*/  FMUL R125, R125, R94 ;  /* 0x0000005e7d7d7220 */ /* 0x000fe20000400000 */
[----:B------:R-:W-:Y:S01]  /*2a10*/  FMNMX3 R231, R231, |R202|, |R116|, !PT ;  /* 0x400000cae7e77276 */ /* 0x000fe20007800474 */
[-C--:B------:R-:W-:Y:S01]  /*2a20*/  @P0 FMUL R116, R116, R133.reuse ;  /* 0x0000008574740220 */ /* 0x080fe20000400000 */
[----:B------:R1:W-:Y:S01]  /*2a30*/  F2F.BF16.F32 R229, R211 ;  /* 0x000000d300e57304 */ /* 0x0003e20000202000 */
[----:B--2---:R-:W-:Y:S01]  /*2a40*/  FMUL R99, R206, R133 ;  /* 0x00000085ce637220 */ /* 0x004fe20000400000 */
[----:B0-----:R-:W-:Y:S01]  /*2a50*/  IMAD.WIDE.U32 R68, R73, 0x10000, RZ ;  /* 0x0001000049447825 */ /* 0x001fe200078e00ff */
[----:B------:R-:W-:-:S03]  /*2a60*/  SHF.L.U32 R83, R83, 0x10, RZ ;  /* 0x0000001053537819 */ /* 0x000fc600000006ff */
[-C--:B------:R-:W-:Y:S01]  /*2a70*/  FMUL R127, R127, R94.reuse ;  /* 0x0000005e7f7f7220 */ /* 0x080fe20000400000 */
[-C--:B------:R-:W-:Y:S01]  /*2a80*/  FMUL R129, R129, R94.reuse ;  /* 0x0000005e81817220 */ /* 0x080fe20000400000 */
[----:B------:R-:W-:Y:S01]  /*2a90*/  FSEL R99, R206, R99, !P0 ;  /* 0x00000063ce637208 */ /* 0x000fe20004000000 */
[----:B------:R-:W-:Y:S01]  /*2aa0*/  FMUL R131, R131, R94 ;  /* 0x0000005e83837220 */ /* 0x000fe20000400000 */
[----:B------:R0:W2:Y:S01]  /*2ab0*/  F2F.BF16.F32 R95, R118 ;  /* 0x00000076005f7304 */ /* 0x0000a20000202000 */
[----:B-1----:R-:W-:Y:S01]  /*2ac0*/  FMUL R211, R232, R133 ;  /* 0x00000085e8d37220 */ /* 0x002fe20000400000 */
[----:B------:R-:W-:Y:S01]  /*2ad0*/  LOP3.LUT P1, RZ, R134, 0x1f, RZ, 0xc0, !PT ;  /* 0x0000001f86ff7812 */ /* 0x000fe2000782c0ff */
[----:B------:R-:W-:Y:S01]  /*2ae0*/  FFMA R124, R198, R131, R7 ;  /* 0x00000083c67c7223 */ /* 0x000fe20000000007 */
[----:B------:R-:W-:Y:S02]  /*2af0*/  SHF.L.U32 R75, R75, 0x10, RZ ;  /* 0x000000104b4b7819 */ /* 0x000fe400000006ff */
[----:B------:R-:W-:-:S02]  /*2b00*/  FSEL R211, R232, R211, !P0 ;  /* 0x000000d3e8d37208 */ /* 0x000fc40004000000 */
[----:B------:R1:W-:Y:S01]  /*2b10*/  F2F.BF16.F32 R225, R201 ;  /* 0x000000c900e17304 */ /* 0x0003e20000202000 */
[----:B0-----:R-:W-:Y:S01]  /*2b20*/  FFMA R118, R178, R111, R27 ;  /* 0x0000006fb2767223 */ /* 0x001fe2000000001b */
[----:B------:R-:W-:Y:S02]  /*2b30*/  SHF.L.U32 R79, R79, 0x10, RZ ;  /* 0x000000104f4f7819 */ /* 0x000fe400000006ff */
[----:B----4-:R-:W-:Y:S02]  /*2b40*/  LOP3.LUT R69, R75, R69, R251, 0xfe, !PT ;  /* 0x000000454b457212 */ /* 0x010fe400078efefb */
[----:B------:R-:W-:Y:S01]  /*2b50*/  FMNMX3 R231, R231, |R200|, |R118|, !PT ;  /* 0x400000c8e7e77276 */ /* 0x000fe20007800476 */
[-C--:B------:R-:W-:Y:S01]  /*2b60*/  @P0 FMUL R118, R118, R133.reuse ;  /* 0x0000008576760220 */ /* 0x080fe20000400000 */
[----:B------:R-:W0:Y:S01]  /*2b70*/  F2F.BF16.F32 R72, R72 ;  /* 0x0000004800487304 */ /* 0x000e220000202000 */
[----:B-1----:R-:W-:Y:S01]  /*2b80*/  FMUL R201, R210, R133 ;  /* 0x00000085d2c97220 */ /* 0x002fe20000400000 */
[----:B------:R-:W-:-:S02]  /*2b90*/  SHF.L.U32 R87, R87, 0x10, RZ ;  /* 0x0000001057577819 */ /* 0x000fc400000006ff */
[----:B------:R-:W-:Y:S02]  /*2ba0*/  SHF.L.U32 R91, R91, 0x10, RZ ;  /* 0x000000105b5b7819 */ /* 0x000fe400000006ff */
[----:B------:R-:W-:Y:S02]  /*2bb0*/  FSEL R201, R210, R201, !P0 ;  /* 0x000000c9d2c97208 */ /* 0x000fe40004000000 */
[----:B------:R1:W-:Y:S01]  /*2bc0*/  F2F.BF16.F32 R227, R213 ;  /* 0x000000d500e37304 */ /* 0x0003e20000202000 */
[----:B--2---:R-:W-:Y:S02]  /*2bd0*/  SHF.L.U32 R95, R95, 0x10, RZ ;  /* 0x000000105f5f7819 */ /* 0x004fe400000006ff */
[----:B0-----:R-:W-:-:S05]  /*2be0*/  LOP3.LUT R2, R2, R72, RZ, 0xfc, !PT ;  /* 0x0000004802027212 */ /* 0x001fca00078efcff */
[----:B------:R0:W-:Y:S01]  /*2bf0*/  F2F.BF16.F32 R105, R120 ;  /* 0x0000007800697304 */ /* 0x0001e20000202000 */
[----:B-1----:R-:W-:Y:S01]  /*2c00*/  FMUL R213, R236, R133 ;  /* 0x00000085ecd57220 */ /* 0x002fe20000400000 */
[----:B------:R-:W-:-:S04]  /*2c10*/  IMAD.WIDE.U32 R72, R81, 0x10000, RZ ;  /* 0x0001000051487825 */ /* 0x000fc800078e00ff */
[----:B------:R-:W-:Y:S02]  /*2c20*/  FSEL R213, R236, R213, !P0 ;  /* 0x000000d5ecd57208 */ /* 0x000fe40004000000 */
[----:B------:R-:W-:Y:S01]  /*2c30*/  F2F.BF16.F32 R223, R209 ;  /* 0x000000d100df7304 */ /* 0x000fe20000202000 */
[----:B0-----:R-:W-:Y:S01]  /*2c40*/  FFMA R120, R180, R113, R21 ;  /* 0x00000071b4787223 */ /* 0x001fe20000000015 */
[----:B------:R-:W-:Y:S02]  /*2c50*/  LOP3.LUT R73, R83, R73, R243, 0xfe, !PT ;  /* 0x0000004953497212 */ /* 0x000fe400078efef3 */
[----:B------:R-:W-:Y:S02]  /*2c60*/  LOP3.LUT R72, R72, R245, RZ, 0xfc, !PT ;  /* 0x000000f548487212 */ /* 0x000fe400078efcff */
[----:B------:R-:W-:Y:S01]  /*2c70*/  FMNMX3 R231, R231, |R110|, |R120|, !PT ;  /* 0x4000006ee7e77276 */ /* 0x000fe20007800478 */
[-C--:B------:R-:W-:Y:S01]  /*2c80*/  @P0 FMUL R120, R120, R133.reuse ;  /* 0x0000008578780220 */ /* 0x080fe20000400000 */
[----:B------:R-:W0:Y:S02]  /*2c90*/  F2F.BF16.F32 R112, R112 ;  /* 0x0000007000707304 */ /* 0x000e240000202000 */
[----:B------:R-:W-:Y:S01]  /*2ca0*/  FMNMX3 R231, R231, |R78|, |R122|, !PT ;  /* 0x4000004ee7e77276 */ /* 0x000fe2000780047a */
[----:B------:R-:W-:-:S05]  /*2cb0*/  @P0 FMUL R122, R122, R133 ;  /* 0x000000857a7a0220 */ /* 0x000fca0000400000 */
[----:B------:R1:W-:Y:S01]  /*2cc0*/  F2F.BF16.F32 R209, R99 ;  /* 0x0000006300d17304 */ /* 0x0003e20000202000 */
[----:B0-----:R-:W-:-:S07]  /*2cd0*/  SHF.L.U32 R112, R112, 0x10, RZ ;  /* 0x0000001070707819 */ /* 0x001fce00000006ff */
[----:B------:R-:W-:Y:S01]  /*2ce0*/  F2F.BF16.F32 R221, R211 ;  /* 0x000000d300dd7304 */ /* 0x000fe20000202000 */
[----:B-1----:R-:W-:-:S07]  /*2cf0*/  FMUL R99, R78, R133 ;  /* 0x000000854e637220 */ /* 0x002fce0000400000 */
[----:B------:R0:W-:Y:S08]  /*2d00*/  F2F.BF16.F32 R211, R201 ;  /* 0x000000c900d37304 */ /* 0x0001f00000202000 */
[----:B------:R1:W-:Y:S01]  /*2d10*/  F2F.BF16.F32 R111, R116 ;  /* 0x00000074006f7304 */ /* 0x0003e20000202000 */
[----:B0-----:R-:W-:Y:S02]  /*2d20*/  FSEL R201, R110, R101, !P0 ;  /* 0x000000656ec97208 */ /* 0x001fe40004000000 */
[----:B------:R-:W-:Y:S01]  /*2d30*/  FSEL R101, R78, R99, !P0 ;  /* 0x000000634e657208 */ /* 0x000fe20004000000 */
[----:B------:R-:W-:-:S04]  /*2d40*/  FMUL R99, R80, R133 ;  /* 0x0000008550637220 */ /* 0x000fc80000400000 */
[----:B------:R-:W0:Y:S01]  /*2d50*/  F2F.BF16.F32 R219, R213 ;  /* 0x000000d500db7304 */ /* 0x000e220000202000 */
[----:B-1----:R-:W-:Y:S01]  /*2d60*/  FFMA R116, R184, R117, R17 ;  /* 0x00000075b8747223 */ /* 0x002fe20000000011 */
[----:B------:R-:W-:-:S04]  /*2d70*/  FSEL R99, R80, R99, !P0 ;  /* 0x0000006350637208 */ /* 0x000fc80004000000 */
[----:B------:R-:W-:Y:S01]  /*2d80*/  FMNMX3 R231, R231, |R80|, |R116|, !PT ;  /* 0x40000050e7e77276 */ /* 0x000fe20007800474 */
[----:B------:R-:W-:Y:S01]  /*2d90*/  IMAD.WIDE.U32 R80, R97, 0x10000, RZ ;  /* 0x0001000061507825 */ /* 0x000fe200078e00ff */
[----:B------:R1:W-:Y:S03]  /*2da0*/  F2F.BF16.F32 R213, R103 ;  /* 0x0000006700d57304 */ /* 0x0003e60000202000 */
[----:B------:R-:W-:Y:S01]  /*2db0*/  @P0 FMUL R116, R116, R133 ;  /* 0x0000008574740220 */ /* 0x000fe20000400000 */
[----:B------:R-:W-:Y:S01]  /*2dc0*/  LOP3.LUT R81, R112, R81, R217, 0xfe, !PT ;  /* 0x0000005170517212 */ /* 0x000fe200078efed9 */
[----:B------:R-:W-:Y:S01]  /*2dd0*/  FFMA R112, R190, R123, R15 ;  /* 0x0000007bbe707223 */ /* 0x000fe2000000000f */
[----:B0-----:R-:W-:Y:S02]  /*2de0*/  LOP3.LUT R80, R80, R219, RZ, 0xfc, !PT ;  /* 0x000000db50507212 */ /* 0x001fe400078efcff */
[----:B------:R0:W2:Y:S01]  /*2df0*/  F2F.BF16.F32 R113, R118 ;  /* 0x0000007600717304 */ /* 0x0000a20000202000 */
[----:B-1----:R-:W-:-:S05]  /*2e00*/  FMUL R103, R108, R133 ;  /* 0x000000856c677220 */ /* 0x002fca0000400000 */
[----:B------:R-:W-:Y:S02]  /*2e10*/  FSEL R103, R108, R103, !P0 ;  /* 0x000000676c677208 */ /* 0x000fe40004000000 */
[----:B------:R-:W1:Y:S01]  /*2e20*/  F2F.BF16.F32 R114, R114 ;  /* 0x0000007200727304 */ /* 0x000e620000202000 */
[----:B0-----:R-:W-:-:S05]  /*2e30*/  FFMA R118, R186, R119, R19 ;  /* 0x00000077ba767223 */ /* 0x001fca0000000013 */
[----:B------:R-:W-:Y:S01]  /*2e40*/  FMNMX3 R231, R231, |R108|, |R118|, !PT ;  /* 0x4000006ce7e77276 */ /* 0x000fe20007800476 */
[----:B------:R-:W-:Y:S01]  /*2e50*/  FFMA R108, R188, R121, R13 ;  /* 0x00000079bc6c7223 */ /* 0x000fe2000000000d */
[----:B------:R-:W0:Y:S01]  /*2e60*/  F2F.BF16.F32 R70, R70 ;  /* 0x0000004600467304 */ /* 0x000e220000202000 */
[-C--:B------:R-:W-:Y:S01]  /*2e70*/  @P0 FMUL R118, R118, R133.reuse ;  /* 0x0000008576760220 */ /* 0x080fe20000400000 */
[----:B--2---:R-:W-:Y:S02]  /*2e80*/  SHF.L.U32 R113, R113, 0x10, RZ ;  /* 0x0000001071717819 */ /* 0x004fe400000006ff */
[----:B------:R-:W-:Y:S01]  /*2e90*/  FMNMX3 R231, R231, |R82|, |R108|, !PT ;  /* 0x40000052e7e77276 */ /* 0x000fe2000780046c */
[----:B------:R-:W-:Y:S01]  /*2ea0*/  @P0 FMUL R108, R108, R133 ;  /* 0x000000856c6c0220 */ /* 0x000fe20000400000 */
[----:B------:R-:W-:Y:S01]  /*2eb0*/  IMAD.WIDE.U32 R82, R105, 0x10000, RZ ;  /* 0x0001000069527825 */ /* 0x000fe200078e00ff */
[----:B-1----:R-:W-:Y:S01]  /*2ec0*/  SHF.L.U32 R114, R114, 0x10, RZ ;  /* 0x0000001072727819 */ /* 0x002fe200000006ff */
[----:B------:R1:W-:Y:S01]  /*2ed0*/  F2F.BF16.F32 R107, R74 ;  /* 0x0000004a006b7304 */ /* 0x0003e20000202000 */
[----:B------:R-:W-:Y:S01]  /*2ee0*/  FMNMX3 R231, R231, |R96|, |R112|, !PT ;  /* 0x40000060e7e77276 */ /* 0x000fe20007800470 */
[----:B------:R-:W-:Y:S01]  /*2ef0*/  FFMA R96, R194, R127, R11 ;  /* 0x0000007fc2607223 */ /* 0x000fe2000000000b */
[----:B------:R-:W-:Y:S01]  /*2f00*/  LOP3.LUT R83, R114, R83, R213, 0xfe, !PT ;  /* 0x0000005372537212 */ /* 0x000fe200078efed5 */
[----:B------:R-:W-:Y:S01]  /*2f10*/  FFMA R114, R196, R129, R5 ;  /* 0x00000081c4727223 */ /* 0x000fe20000000005 */
[----:B------:R-:W-:Y:S01]  /*2f20*/  @P0 FMUL R112, R112, R133 ;  /* 0x0000008570700220 */ /* 0x000fe20000400000 */
[----:B------:R-:W-:-:S02]  /*2f30*/  LOP3.LUT R82, R82, R215, RZ, 0xfc, !PT ;  /* 0x000000d752527212 */ /* 0x000fc400078efcff */
[----:B------:R2:W3:Y:S01]  /*2f40*/  F2F.BF16.F32 R109, R76 ;  /* 0x0000004c006d7304 */ /* 0x0004e20000202000 */
[----:B0-----:R-:W-:Y:S01]  /*2f50*/  LOP3.LUT R68, R68, R70, RZ, 0xfc, !PT ;  /* 0x0000004644447212 */ /* 0x001fe200078efcff */
[----:B------:R-:W-:-:S04]  /*2f60*/  IMAD.WIDE.U32 R70, R77, 0x10000, RZ ;  /* 0x000100004d467825 */ /* 0x000fc800078e00ff */
[----:B-1----:R-:W-:Y:S01]  /*2f70*/  IMAD.WIDE.U32 R74, R85, 0x10000, RZ ;  /* 0x00010000554a7825 */ /* 0x002fe200078e00ff */
[----:B------:R-:W-:Y:S01]  /*2f80*/  LOP3.LUT R71, R79, R71, R247, 0xfe, !PT ;  /* 0x000000474f477212 */ /* 0x000fe200078efef7 */
[----:B------:R0:W-:Y:S01]  /*2f90*/  F2F.BF16.F32 R110, R120 ;  /* 0x00000078006e7304 */ /* 0x0001e20000202000 */
[----:B------:R-:W-:Y:S01]  /*2fa0*/  LOP3.LUT R70, R70, R249, RZ, 0xfc, !PT ;  /* 0x000000f946467212 */ /* 0x000fe200078efcff */
[----:B------:R-:W-:Y:S01]  /*2fb0*/  IMAD.WIDE.U32 R78, R93, 0x10000, RZ ;  /* 0x000100005d4e7825 */ /* 0x000fe200078e00ff */
[----:B------:R-:W-:Y:S02]  /*2fc0*/  LOP3.LUT R75, R87, R75, R229, 0xfe, !PT ;  /* 0x0000004b574b7212 */ /* 0x000fe400078efee5 */
[----:B------:R-:W-:Y:S01]  /*2fd0*/  LOP3.LUT R74, R74, R239, RZ, 0xfc, !PT ;  /* 0x000000ef4a4a7212 */ /* 0x000fe200078efcff */
[----:B--2---:R-:W-:Y:S01]  /*2fe0*/  IMAD.WIDE.U32 R76, R89, 0x10000, RZ ;  /* 0x00010000594c7825 */ /* 0x004fe200078e00ff */
[----:B---3--:R-:W-:Y:S01]  /*2ff0*/  SHF.L.U32 R109, R109, 0x10, RZ ;  /* 0x000000106d6d7819 */ /* 0x008fe200000006ff */
[----:B------:R-:W1:Y:S02]  /*3000*/  F2F.BF16.F32 R88, R88 ;  /* 0x0000005800587304 */ /* 0x000e640000202000 */
[----:B0-----:R-:W-:Y:S01]  /*3010*/  FFMA R120, R192, R125, R9 ;  /* 0x0000007dc0787223 */ /* 0x001fe20000000009 */
[----:B------:R-:W-:-:S02]  /*3020*/  LOP3.LUT R79, R95, R79, R221, 0xfe, !PT ;  /* 0x0000004f5f4f7212 */ /* 0x000fc400078efedd */
[----:B------:R-:W-:Y:S02]  /*3030*/  LOP3.LUT R77, R91, R77, R225, 0xfe, !PT ;  /* 0x0000004d5b4d7212 */ /* 0x000fe400078efee1 */
[----:B------:R-:W-:Y:S01]  /*3040*/  FMNMX3 R231, R231, |R84|, |R120|, !PT ;  /* 0x40000054e7e77276 */ /* 0x000fe20007800478 */
[----:B------:R-:W-:Y:S01]  /*3050*/  IMAD.WIDE.U32 R84, R107, 0x10000, RZ ;  /* 0x000100006b547825 */ /* 0x000fe200078e00ff */
[----:B------:R-:W0:Y:S03]  /*3060*/  F2F.BF16.F32 R90, R90 ;  /* 0x0000005a005a7304 */ /* 0x000e260000202000 */
[----:B------:R-:W-:Y:S01]  /*3070*/  @P0 FMUL R120, R120, R133 ;  /* 0x0000008578780220 */ /* 0x000fe20000400000 */
[----:B------:R-:W-:Y:S01]  /*3080*/  FMNMX3 R231, R231, |R92|, |R96|, !PT ;  /* 0x4000005ce7e77276 */ /* 0x000fe20007800460 */
[----:B------:R-:W-:Y:S01]  /*3090*/  IMAD.WIDE.U32 R92, R111, 0x10000, RZ ;  /* 0x000100006f5c7825 */ /* 0x000fe200078e00ff */
[----:B------:R-:W-:-:S03]  /*30a0*/  LOP3.LUT R85, R109, R85, R209, 0xfe, !PT ;  /* 0x000000556d557212 */ /* 0x000fc600078efed1 */
[-C--:B------:R-:W-:Y:S01]  /*30b0*/  @P0 FMUL R96, R96, R133.reuse ;  /* 0x0000008560600220 */ /* 0x080fe20000400000 */
[----:B------:R-:W-:Y:S01]  /*30c0*/  FMNMX3 R231, R231, |R86|, |R114|, !PT ;  /* 0x40000056e7e77276 */ /* 0x000fe20007800472 */
[-C--:B------:R-:W-:Y:S01]  /*30d0*/  @P0 FMUL R114, R114, R133.reuse ;  /* 0x0000008572720220 */ /* 0x080fe20000400000 */
[----:B------:R-:W2:Y:S01]  /*30e0*/  F2F.BF16.F32 R108, R108 ;  /* 0x0000006c006c7304 */ /* 0x000ea20000202000 */
[----:B------:R-:W3:Y:S01]  /*30f0*/  @!P1 LDC.64 R86, c[0x0][0x3a0] ;  /* 0x0000e800ff569b82 */ /* 0x000ee20000000a00 */
[----:B------:R-:W-:Y:S01]  /*3100*/  FMNMX3 R132, R231, |R132|, |R124|, !PT ;  /* 0x40000084e7847276 */ /* 0x000fe2000780047c */
[----:B------:R-:W-:Y:S01]  /*3110*/  @P0 FMUL R124, R124, R133 ;  /* 0x000000857c7c0220 */ /* 0x000fe20000400000 */
[----:B-1----:R-:W-:Y:S02]  /*3120*/  LOP3.LUT R88, R92, R88, RZ, 0xfc, !PT ;  /* 0x000000585c587212 */ /* 0x002fe400078efcff */
[----:B------:R-:W-:Y:S02]  /*3130*/  LOP3.LUT R76, R76, R227, RZ, 0xfc, !PT ;  /* 0x000000e34c4c7212 */ /* 0x000fe400078efcff */
[----:B------:R-:W1:Y:S01]  /*3140*/  F2F.BF16.F32 R0, R0 ;  /* 0x0000000000007304 */ /* 0x000e620000202000 */
[----:B0-----:R-:W-:Y:S01]  /*3150*/  LOP3.LUT R89, R113, R93, R90, 0xfe, !PT ;  /* 0x0000005d71597212 */ /* 0x001fe200078efe5a */
[----:B------:R-:W-:Y:S01]  /*3160*/  IMAD.WIDE.U32 R90, R110, 0x10000, RZ ;  /* 0x000100006e5a7825 */ /* 0x000fe200078e00ff */
[----:B------:R-:W0:Y:S01]  /*3170*/  LDC.64 R92, c[0x0][0x3c8] ;  /* 0x0000f200ff5c7b82 */ /* 0x000e220000000a00 */
[----:B------:R-:W-:-:S02]  /*3180*/  LOP3.LUT R110, R134, 0x1f, RZ, 0xc0, !PT ;  /* 0x0000001f866e7812 */ /* 0x000fc400078ec0ff */
[----:B------:R-:W-:Y:S01]  /*3190*/  LOP3.LUT R78, R78, R223, RZ, 0xfc, !PT ;  /* 0x000000df4e4e7212 */ /* 0x000fe200078efcff */
[----:B--2---:R-:W-:Y:S01]  /*31a0*/  IMAD.WIDE.U32 R108, R108, 0x10000, RZ ;  /* 0x000100006c6c7825 */ /* 0x004fe200078e00ff */
[----:B------:R-:W-:Y:S01]  /*31b0*/  F2F.BF16.F32 R116, R116 ;  /* 0x0000007400747304 */ /* 0x000fe20000202000 */
[----:B------:R-:W-:Y:S02]  /*31c0*/  LOP3.LUT R84, R84, R211, RZ, 0xfc, !PT ;  /* 0x000000d354547212 */ /* 0x000fe400078efcff */
[----:B-1----:R-:W-:-:S05]  /*31d0*/  LOP3.LUT R108, R108, R0, RZ, 0xfc, !PT ;  /* 0x000000006c6c7212 */ /* 0x002fca00078efcff */
[----:B------:R-:W1:Y:S01]  /*31e0*/  F2F.BF16.F32 R112, R112 ;  /* 0x0000007000707304 */ /* 0x000e620000202000 */
[----:B------:R-:W2:Y:S01]  /*31f0*/  LDC R0, c[0x0][0x380] ;  /* 0x0000e000ff007b82 */ /* 0x000ea20000000800 */
[----:B---3--:R-:W-:-:S05]  /*3200*/  @!P1 IMAD.WIDE R86, R135, 0x4, R86 ;  /* 0x0000000487569825 */ /* 0x008fca00078e0256 */
[----:B------:R3:W-:Y:S01]  /*3210*/  @!P1 STG.E desc[UR4][R86.64], R94 ;  /* 0x0000005e56009986 */ /* 0x0007e2000c101904 */
[----:B------:R-:W4:Y:S01]  /*3220*/  F2F.BF16.F32 R118, R118 ;  /* 0x0000007600767304 */ /* 0x000f220000202000 */
[----:B-1----:R-:W-:-:S07]  /*3230*/  SHF.L.U32 R95, R112, 0x10, RZ ;  /* 0x00000010705f7819 */ /* 0x002fce00000006ff */
[----:B------:R-:W-:Y:S01]  /*3240*/  F2F.BF16.F32 R99, R99 ;  /* 0x0000006300637304 */ /* 0x000fe20000202000 */
[----:B----4-:R-:W-:-:S07]  /*3250*/  SHF.L.U32 R118, R118, 0x10, RZ ;  /* 0x0000001076767819 */ /* 0x010fce00000006ff */
[----:B------:R-:W1:Y:S08]  /*3260*/  F2F.BF16.F32 R98, R98 ;  /* 0x0000006200627304 */ /* 0x000e700000202000 */
[----:B------:R-:W4:Y:S01]  /*3270*/  F2F.BF16.F32 R122, R122 ;  /* 0x0000007a007a7304 */ /* 0x000f220000202000 */
[----:B-1----:R-:W-:-:S07]  /*3280*/  LOP3.LUT R109, R95, R109, R98, 0xfe, !PT ;  /* 0x0000006d5f6d7212 */ /* 0x002fce00078efe62 */
[----:B------:R-:W1:Y:S01]  /*3290*/  F2F.BF16.F32 R120, R120 ;  /* 0x0000007800787304 */ /* 0x000e620000202000 */
[----:B------:R-:W-:Y:S02]  /*32a0*/  LEA R95, R135, R110, 0x9 ;  /* 0x0000006e875f7211 */ /* 0x000fe400078e48ff */
[----:B--2---:R-:W-:-:S03]  /*32b0*/  LEA R135, R0, R135, 0x2 ;  /* 0x0000008700877211 */ /* 0x004fc600078e10ff */
[----:B0-----:R-:W-:Y:S01]  /*32c0*/  IMAD.WIDE.U32 R92, R95, 0x8, R92 ;  /* 0x000000085f5c7825 */ /* 0x001fe200078e005c */
[----:B----4-:R-:W-:Y:S01]  /*32d0*/  SHF.L.U32 R122, R122, 0x10, RZ ;  /* 0x000000107a7a7819 */ /* 0x010fe200000006ff */
[----:B------:R-:W0:Y:S01]  /*32e0*/  F2F.BF16.F32 R103, R103 ;  /* 0x0000006700677304 */ /* 0x000e220000202000 */
[----:B------:R-:W-:Y:S02]  /*32f0*/  ISETP.GE.AND P1, PT, R135, UR12, PT ;  /* 0x0000000c87007c0c */ /* 0x000fe4000bf26270 */
[----:B------:R3:W-:Y:S04]  /*3300*/  STG.E.64 desc[UR4][R92.64], R2 ;  /* 0x000000025c007986 */ /* 0x0007e8000c101b04 */
[----:B------:R3:W-:Y:S01]  /*3310*/  STG.E.64 desc[UR4][R92.64+0x100], R68 ;  /* 0x000100445c007986 */ /* 0x0007e2000c101b04 */
[----:B------:R2:W4:Y:S03]  /*3320*/  F2F.BF16.F32 R105, R96 ;  /* 0x0000006000697304 */ /* 0x0005260000202000 */
[----:B------:R3:W-:Y:S04]  /*3330*/  STG.E.64 desc[UR4][R92.64+0x200], R70 ;  /* 0x000200465c007986 */ /* 0x0007e8000c101b04 */
[----:B------:R3:W-:Y:S01]  /*3340*/  STG.E.64 desc[UR4][R92.64+0x300], R72 ;  /* 0x000300485c007986 */ /* 0x0007e2000c101b04 */
[----:B------:R-:W5:Y:S01]  /*3350*/  F2F.BF16.F32 R111, R114 ;  /* 0x00000072006f7304 */ /* 0x000f620000202000 */
[----:B--2---:R-:W-:-:S02]  /*3360*/  IMAD.WIDE.U32 R96, R116, 0x10000, RZ ;  /* 0x0001000074607825 */ /* 0x004fc400078e00ff */
[----:B------:R3:W-:Y:S01]  /*3370*/  STG.E.64 desc[UR4][R92.64+0x400], R74 ;  /* 0x0004004a5c007986 */ /* 0x0007e2000c101b04 */
[----:B------:R-:W-:Y:S01]  /*3380*/  LOP3.LUT R96, R96, R99, RZ, 0xfc, !PT ;  /* 0x0000006360607212 */ /* 0x000fe200078efcff */
[----:B-1----:R-:W-:-:S03]  /*3390*/  IMAD.WIDE.U32 R98, R120, 0x10000, RZ ;  /* 0x0001000078627825 */ /* 0x002fc600078e00ff */
[----:B------:R-:W1:Y:S01]  /*33a0*/  F2F.BF16.F32 R124, R124 ;  /* 0x0000007c007c7304 */ /* 0x000e620000202000 */
[----:B0-----:R-:W-:Y:S01]  /*33b0*/  LOP3.LUT R97, R118, R97, R103, 0xfe, !PT ;  /* 0x0000006176617212 */ /* 0x001fe200078efe67 */
[----:B------:R3:W-:Y:S01]  /*33c0*/  STG.E.64 desc[UR4][R92.64+0x500], R76 ;  /* 0x0005004c5c007986 */ /* 0x0007e2000c101b04 */
[----:B----4-:R-:W-:-:S03]  /*33d0*/  SHF.L.U32 R105, R105, 0x10, RZ ;  /* 0x0000001069697819 */ /* 0x010fc600000006ff */
[----:B------:R3:W-:Y:S01]  /*33e0*/  STG.E.64 desc[UR4][R92.64+0x600], R78 ;  /* 0x0006004e5c007986 */ /* 0x0007e2000c101b04 */
[----:B-----5:R-:W-:Y:S01]  /*33f0*/  IMAD.WIDE.U32 R110, R111, 0x10000, RZ ;  /* 0x000100006f6e7825 */ /* 0x020fe200078e00ff */
[----:B------:R-:W0:Y:S02]  /*3400*/  F2F.BF16.F32 R101, R101 ;  /* 0x0000006500657304 */ /* 0x000e240000202000 */
[----:B------:R3:W-:Y:S04]  /*3410*/  STG.E.64 desc[UR4][R92.64+0x700], R80 ;  /* 0x000700505c007986 */ /* 0x0007e8000c101b04 */
[----:B------:R3:W-:Y:S01]  /*3420*/  STG.E.64 desc[UR4][R92.64+0x800], R82 ;  /* 0x000800525c007986 */ /* 0x0007e2000c101b04 */
[----:B-1----:R-:W-:Y:S01]  /*3430*/  SHF.L.U32 R103, R124, 0x10, RZ ;  /* 0x000000107c677819 */ /* 0x002fe200000006ff */
[----:B------:R-:W1:Y:S02]  /*3440*/  F2F.BF16.F32 R102, R102 ;  /* 0x0000006600667304 */ /* 0x000e640000202000 */
[----:B------:R3:W-:Y:S04]  /*3450*/  STG.E.64 desc[UR4][R92.64+0x900], R84 ;  /* 0x000900545c007986 */ /* 0x0007e8000c101b04 */
[----:B------:R3:W-:Y:S01]  /*3460*/  STG.E.64 desc[UR4][R92.64+0xa00], R88 ;  /* 0x000a00585c007986 */ /* 0x0007e2000c101b04 */
[----:B0-----:R-:W-:Y:S01]  /*3470*/  LOP3.LUT R91, R122, R91, R101, 0xfe, !PT ;  /* 0x0000005b7a5b7212 */ /* 0x001fe200078efe65 */
[----:B------:R-:W0:Y:S02]  /*3480*/  F2F.BF16.F32 R201, R201 ;  /* 0x000000c900c97304 */ /* 0x000e240000202000 */
[----:B------:R3:W-:Y:S04]  /*3490*/  STG.E.64 desc[UR4][R92.64+0xc00], R96 ;  /* 0x000c00605c007986 */ /* 0x0007e8000c101b04 */
[----:B------:R3:W-:Y:S01]  /*34a0*/  STG.E.64 desc[UR4][R92.64+0xd00], R108 ;  /* 0x000d006c5c007986 */ /* 0x0007e2000c101b04 */
[----:B-1----:R-:W-:Y:S01]  /*34b0*/  LOP3.LUT R101, R105, R99, R102, 0xfe, !PT ;  /* 0x0000006369657212 */ /* 0x002fe200078efe66 */
[----:B------:R-:W1:Y:S01]  /*34c0*/  F2F.BF16.F32 R100, R100 ;  /* 0x0000006400647304 */ /* 0x000e620000202000 */
[----:B0-----:R-:W-:-:S07]  /*34d0*/  LOP3.LUT R90, R90, R201, RZ, 0xfc, !PT ;  /* 0x000000c95a5a7212 */ /* 0x001fce00078efcff */
[----:B------:R-:W0:Y:S01]  /*34e0*/  F2F.BF16.F32 R104, R104 ;  /* 0x0000006800687304 */ /* 0x000e220000202000 */
[----:B------:R3:W-:Y:S01]  /*34f0*/  STG.E.64 desc[UR4][R92.64+0xb00], R90 ;  /* 0x000b005a5c007986 */ /* 0x0007e2000c101b04 */
[----:B-1----:R-:W-:-:S06]  /*3500*/  LOP3.LUT R100, R98, R100, RZ, 0xfc, !PT ;  /* 0x0000006462647212 */ /* 0x002fcc00078efcff */
[----:B------:R-:W1:Y:S01]  /*3510*/  F2F.BF16.F32 R106, R106 ;  /* 0x0000006a006a7304 */ /* 0x000e620000202000 */
[----:B------:R3:W-:Y:S01]  /*3520*/  STG.E.64 desc[UR4][R92.64+0xe00], R100 ;  /* 0x000e00645c007986 */ /* 0x0007e2000c101b04 */
[----:B0-----:R-:W-:Y:S02]  /*3530*/  LOP3.LUT R104, R110, R104, RZ, 0xfc, !PT ;  /* 0x000000686e687212 */ /* 0x001fe400078efcff */
[----:B-1----:R-:W-:-:S05]  /*3540*/  LOP3.LUT R105, R103, R111, R106, 0xfe, !PT ;  /* 0x0000006f67697212 */ /* 0x002fca00078efe6a */
[----:B------:R3:W-:Y:S01]  /*3550*/  STG.E.64 desc[UR4][R92.64+0xf00], R104 ;  /* 0x000f00685c007986 */ /* 0x0007e2000c101b04 */
[----:B------:R-:W-:Y:S05]  /*3560*/  @!P1 BRA `(.L_x_9215) ;  /* 0xffffffd400b49947 */ /* 0x000fea000383ffff */
[----:B------:R-:W-:Y:S05]  /*3570*/  BRA `(.L_x_9212) ;  /* 0x0000002800507947 */ /* 0x000fea0003800000 */
.L_x_9213:
        /* <DEDUP_REMOVED lines=65> */
.L_x_9217:
[----:B------:R-:W0:Y:S01]  /*3990*/  S2R R134, SR_TID.X ;  /* 0x0000000000867919 */ /* 0x000e220000002100 */
[----:B-1----:R-:W1:Y:S01]  /*39a0*/  LDC.64 R2, c[0x0][0x390] ;  /* 0x0000e400ff027b82 */ /* 0x002e620000000a00 */
        /* <DEDUP_REMOVED lines=233> */
.L_x_9247:
[----:B------:R-:W2:Y:S01]  /*4840*/  LDC R3, c[0x0][0x3d8] ;  /* 0x0000f600ff037b82 */ /* 0x000ea20000000800 */
[----:B-1----:R-:W-:Y:S01]  /*4850*/  FADD R202, R203, R202 ;  /* 0x000000cacbca7221 */ /* 0x002fe20000000000 */
[----:B------:R-:W-:-:S06]  /*4860*/  UISETP.NE.AND UP0, UPT, UR13, URZ, UPT ;  /* 0x000000ff0d00728c */ /* 0x000fcc000bf05270 */
[----:B------:R-:W-:Y:S01]  /*4870*/  PLOP3.LUT P0, PT, PT, PT, UP0, 0x80, 0x8 ;  /* 0x000000000008781c */ /* 0x000fe20003f0f008 */
[----:B--2---:R-:W-:-:S05]  /*4880*/  FFMA R2, R202, 0.00048828125, R3 ;  /* 0x3a000000ca027823 */ /* 0x004fca0000000003 */
[----:B------:R-:W-:-:S13]  /*4890*/  FSETP.GEU.AND P1, PT, |R2|, 1.175494350822287508e-38, PT ;  /* 0x008000000200780b */ /* 0x000fda0003f2e200 */
[----:B------:R-:W-:-:S04]  /*48a0*/  @!P1 FMUL R2, R2, 16777216 ;  /* 0x4b80000002029820 */ /* 0x000fc80000400000 */
[----:B------:R-:W1:Y:S02]  /*48b0*/  MUFU.RSQ R3, R2 ;  /* 0x0000000200037308 */ /* 0x000e640000001400 */
[----:B-1----:R-:W-:Y:S01]  /*48c0*/  @!P1 FMUL R3, R3, 4096 ;  /* 0x4580000003039820 */ /* 0x002fe20000400000 */
[----:B------:R-:W-:-:S03]  /*48d0*/  LOP3.LUT P1, RZ, R134, 0x1f, RZ, 0xc0, !PT ;  /* 0x0000001f86ff7812 */ /* 0x000fc6000782c0ff */
[-C--:B------:R-:W-:Y:S01]  /*48e0*/  FMUL R149, R0, R3.reuse ;  /* 0x0000000300957220 */ /* 0x080fe20000400000 */
[-C--:B------:R-:W-:Y:S01]  /*48f0*/  FMUL R197, R197, R3.reuse ;  /* 0x00000003c5c57220 */ /* 0x080fe20000400000 */
[-C--:B------:R-:W-:Y:S01]  /*4900*/  FMUL R155, R192, R3.reuse ;  /* 0x00000003c09b7220 */ /* 0x080fe20000400000 */
[----:B------:R-:W-:Y:S01]  /*4910*/  FMUL R192, R193, R3 ;  /* 0x00000003c1c07220 */ /* 0x000fe20000400000 */
[----:B------:R-:W-:Y:S01]  /*4920*/  FFMA R0, R128, R149, R64 ;  /* 0x0000009580007223 */ /* 0x000fe20000000040 */
[----:B------:R-:W-:Y:S01]  /*4930*/  FFMA R2, R130, R197, R66 ;  /* 0x000000c582027223 */ /* 0x000fe20000000042 */
[-C--:B------:R-:W-:Y:S01]  /*4940*/  FMUL R193, R194, R3.reuse ;  /* 0x00000003c2c17220 */ /* 0x080fe20000400000 */
[----:B------:R-:W-:Y:S01]  /*4950*/  FMUL R194, R195, R3 ;  /* 0x00000003c3c27220 */ /* 0x000fe20000400000 */
[-C--:B------:R-:W-:Y:S01]  /*4960*/  @P0 FMUL R0, R0, R133.reuse ;  /* 0x0000008500000220 */ /* 0x080fe20000400000 */
[----:B------:R-:W-:Y:S01]  /*4970*/  @P0 FMUL R2, R2, R133 ;  /* 0x0000008502020220 */ /* 0x000fe20000400000 */
[----:B------:R-:W-:Y:S01]  /*4980*/  FFMA R192, R125, R192, R61 ;  /* 0x000000c07dc07223 */ /* 0x000fe2000000003d */
[----:B------:R-:W-:Y:S01]  /*4990*/  FMUL R198, R198, R3 ;  /* 0x00000003c6c67220 */ /* 0x000fe20000400000 */
[----:B------:R1:W-:Y:S01]  /*49a0*/  F2F.BF16.F32 R201, R0 ;  /* 0x0000000000c97304 */ /* 0x0003e20000202000 */
[----:B------:R-:W-:Y:S01]  /*49b0*/  FFMA R194, R127, R194, R63 ;  /* 0x000000c27fc27223 */ /* 0x000fe2000000003f */
[----:B------:R-:W-:Y:S01]  /*49c0*/  @P0 FMUL R192, R192, R133 ;  /* 0x00000085c0c00220 */ /* 0x000fe20000400000 */
[----:B------:R-:W-:Y:S01]  /*49d0*/  FFMA R198, R129, R198, R65 ;  /* 0x000000c681c67223 */ /* 0x000fe20000000041 */
[----:B------:R-:W-:Y:S01]  /*49e0*/  FMUL R196, R196, R3 ;  /* 0x00000003c4c47220 */ /* 0x000fe20000400000 */
[----:B------:R-:W-:Y:S01]  /*49f0*/  @P0 FMUL R194, R194, R133 ;  /* 0x00000085c2c20220 */ /* 0x000fe20000400000 */
[----:B------:R-:W-:Y:S01]  /*4a00*/  FMUL R204, R204, R3 ;  /* 0x00000003cccc7220 */ /* 0x000fe20000400000 */
[----:B------:R-:W-:Y:S01]  /*4a10*/  @P0 FMUL R198, R198, R133 ;  /* 0x00000085c6c60220 */ /* 0x000fe20000400000 */
[----:B------:R2:W-:Y:S01]  /*4a20*/  F2F.BF16.F32 R151, R2 ;  /* 0x0000000200977304 */ /* 0x0005e20000202000 */
[----:B-1----:R-:W-:Y:S01]  /*4a30*/  FFMA R0, R124, R155, R60 ;  /* 0x0000009b7c007223 */ /* 0x002fe2000000003c */
[----:B------:R-:W-:Y:S01]  /*4a40*/  FFMA R196, R131, R196, R67 ;  /* 0x000000c483c47223 */ /* 0x000fe20000000043 */
[----:B------:R-:W-:Y:S01]  /*4a50*/  FFMA R204, R81, R204, R17 ;  /* 0x000000cc51cc7223 */ /* 0x000fe20000000011 */
[----:B------:R-:W-:Y:S01]  /*4a60*/  FMUL R208, R208, R3 ;  /* 0x00000003d0d07220 */ /* 0x000fe20000400000 */
[-C--:B------:R-:W-:Y:S01]  /*4a70*/  @P0 FMUL R0, R0, R133.reuse ;  /* 0x0000008500000220 */ /* 0x080fe20000400000 */
[-C--:B------:R-:W-:Y:S01]  /*4a80*/  @P0 FMUL R196, R196, R133.reuse ;  /* 0x00000085c4c40220 */ /* 0x080fe20000400000 */
[----:B------:R-:W-:Y:S01]  /*4a90*/  @P0 FMUL R204, R204, R133 ;  /* 0x00000085cccc0220 */ /* 0x000fe20000400000 */
[----:B------:R1:W-:Y:S01]  /*4aa0*/  F2F.BF16.F32 R197, R192 ;  /* 0x000000c000c57304 */ /* 0x0003e20000202000 */
[----:B--2---:R-:W-:Y:S01]  /*4ab0*/  FFMA R2, R126, R193, R62 ;  /* 0x000000c17e027223 */ /* 0x004fe2000000003e */
[-C--:B------:R-:W-:Y:S01]  /*4ac0*/  FMUL R193, R188, R3.reuse ;  /* 0x00000003bcc17220 */ /* 0x080fe20000400000 */
[----:B------:R-:W-:Y:S01]  /*4ad0*/  FMUL R188, R189, R3 ;  /* 0x00000003bdbc7220 */ /* 0x000fe20000400000 */
[----:B------:R-:W-:Y:S01]  /*4ae0*/  FFMA R208, R83, R208, R19 ;  /* 0x000000d053d07223 */ /* 0x000fe20000000013 */
[----:B------:R-:W-:Y:S01]  /*4af0*/  @P0 FMUL R2, R2, R133 ;  /* 0x0000008502020220 */ /* 0x000fe20000400000 */
[-C--:B------:R-:W-:Y:S01]  /*4b00*/  FMUL R206, R206, R3.reuse ;  /* 0x00000003cece7220 */ /* 0x080fe20000400000 */
[----:B------:R-:W-:Y:S01]  /*4b10*/  FFMA R188, R121, R188, R57 ;  /* 0x000000bc79bc7223 */ /* 0x000fe20000000039 */
[----:B------:R2:W-:Y:S01]  /*4b20*/  F2F.BF16.F32 R155, R0 ;  /* 0x00000000009b7304 */ /* 0x0005e20000202000 */
[-C--:B-1----:R-:W-:Y:S01]  /*4b30*/  FMUL R192, R173, R3.reuse ;  /* 0x00000003adc07220 */ /* 0x082fe20000400000 */
[----:B------:R-:W-:Y:S01]  /*4b40*/  FMUL R173, R174, R3 ;  /* 0x00000003aead7220 */ /* 0x000fe20000400000 */
[-C--:B------:R-:W-:Y:S01]  /*4b50*/  @P0 FMUL R188, R188, R133.reuse ;  /* 0x00000085bcbc0220 */ /* 0x080fe20000400000 */
[----:B------:R-:W-:Y:S01]  /*4b60*/  @P0 FMUL R208, R208, R133 ;  /* 0x00000085d0d00220 */ /* 0x000fe20000400000 */
[----:B------:R-:W-:Y:S01]  /*4b70*/  FFMA R192, R105, R192, R41 ;  /* 0x000000c069c07223 */ /* 0x000fe20000000029 */
[----:B------:R-:W-:-:S02]  /*4b80*/  FFMA R174, R106, R173, R42 ;  /* 0x000000ad6aae7223 */ /* 0x000fc4000000002a */
[----:B------:R1:W-:Y:S01]  /*4b90*/  F2F.BF16.F32 R195, R2 ;  /* 0x0000000200c37304 */ /* 0x0003e20000202000 */
[----:B--2---:R-:W-:Y:S01]  /*4ba0*/  FFMA R0, R120, R193, R56 ;  /* 0x000000c178007223 */ /* 0x004fe20000000038 */
[-C--:B------:R-:W-:Y:S01]  /*4bb0*/  FMUL R193, R190, R3.reuse ;  /* 0x00000003bec17220 */ /* 0x080fe20000400000 */
[----:B------:R-:W-:Y:S01]  /*4bc0*/  FMUL R190, R191, R3 ;  /* 0x00000003bfbe7220 */ /* 0x000fe20000400000 */
[-C--:B------:R-:W-:Y:S01]  /*4bd0*/  @P0 FMUL R192, R192, R133.reuse ;  /* 0x00000085c0c00220 */ /* 0x080fe20000400000 */
[-C--:B------:R-:W-:Y:S01]  /*4be0*/  @P0 FMUL R0, R0, R133.reuse ;  /* 0x0000008500000220 */ /* 0x080fe20000400000 */
[----:B------:R-:W-:Y:S01]  /*4bf0*/  @P0 FMUL R174, R174, R133 ;  /* 0x00000085aeae0220 */ /* 0x000fe20000400000 */
[----:B------:R-:W-:Y:S01]  /*4c00*/  FFMA R190, R123, R190, R59 ;  /* 0x000000be7bbe7223 */ /* 0x000fe2000000003b */
[----:B------:R2:W-:Y:S01]  /*4c10*/  F2F.BF16.F32 R200, R188 ;  /* 0x000000bc00c87304 */ /* 0x0005e20000202000 */
[----:B-1----:R-:W-:Y:S01]  /*4c20*/  FFMA R2, R122, R193, R58 ;  /* 0x000000c17a027223 */ /* 0x002fe2000000003a */
[-C--:B------:R-:W-:Y:S01]  /*4c30*/  FMUL R193, R184, R3.reuse ;  /* 0x00000003b8c17220 */ /* 0x080fe20000400000 */
[-C--:B------:R-:W-:Y:S01]  /*4c40*/  FMUL R184, R185, R3.reuse ;  /* 0x00000003b9b87220 */ /* 0x080fe20000400000 */
[----:B------:R-:W-:Y:S01]  /*4c50*/  FMUL R185, R186, R3 ;  /* 0x00000003bab97220 */ /* 0x000fe20000400000 */
[-C--:B------:R-:W-:Y:S01]  /*4c60*/  @P0 FMUL R2, R2, R133.reuse ;  /* 0x0000008502020220 */ /* 0x080fe20000400000 */
[----:B------:R-:W-:-:S02]  /*4c70*/  @P0 FMUL R190, R190, R133 ;  /* 0x00000085bebe0220 */ /* 0x000fc40000400000 */
[----:B------:R1:W-:Y:S01]  /*4c80*/  F2F.BF16.F32 R173, R192 ;  /* 0x000000c000ad7304 */ /* 0x0003e20000202000 */
[----:B--2---:R-:W-:Y:S01]  /*4c90*/  FFMA R188, R117, R184, R53 ;  /* 0x000000b875bc7223 */ /* 0x004fe20000000035 */
[----:B------:R-:W-:Y:S01]  /*4ca0*/  FFMA R184, R118, R185, R54 ;  /* 0x000000b976b87223 */ /* 0x000fe20000000036 */
[-C--:B------:R-:W-:Y:S01]  /*4cb0*/  FMUL R185, R180, R3.reuse ;  /* 0x00000003b4b97220 */ /* 0x080fe20000400000 */
[----:B------:R-:W-:Y:S01]  /*4cc0*/  FMUL R180, R181, R3 ;  /* 0x00000003b5b47220 */ /* 0x000fe20000400000 */
[----:B------:R-:W-:Y:S01]  /*4cd0*/  @P0 FMUL R188, R188, R133 ;  /* 0x00000085bcbc0220 */ /* 0x000fe20000400000 */
[-C--:B------:R-:W-:Y:S01]  /*4ce0*/  FMUL R181, R182, R3.reuse ;  /* 0x00000003b6b57220 */ /* 0x080fe20000400000 */
[-C--:B------:R-:W-:Y:S01]  /*4cf0*/  FMUL R182, R183, R3.reuse ;  /* 0x00000003b7b67220 */ /* 0x080fe20000400000 */
[----:B------:R2:W-:Y:S01]  /*4d00*/  F2F.BF16.F32 R191, R2 ;  /* 0x0000000200bf7304 */ /* 0x0005e20000202000 */
[-C--:B-1----:R-:W-:Y:S01]  /*4d10*/  FMUL R192, R171, R3.reuse ;  /* 0x00000003abc07220 */ /* 0x082fe20000400000 */
[-C--:B------:R-:W-:Y:S01]  /*4d20*/  FMUL R183, R176, R3.reuse ;  /* 0x00000003b0b77220 */ /* 0x080fe20000400000 */
[----:B------:R-:W-:Y:S01]  /*4d30*/  FMUL R171, R164, R3 ;  /* 0x00000003a4ab7220 */ /* 0x000fe20000400000 */
[----:B------:R-:W-:Y:S01]  /*4d40*/  FFMA R182, R115, R182, R51 ;  /* 0x000000b673b67223 */ /* 0x000fe20000000033 */
[----:B------:R-:W-:Y:S01]  /*4d50*/  FFMA R192, R103, R192, R39 ;  /* 0x000000c067c07223 */ /* 0x000fe20000000027 */
[----:B------:R-:W-:Y:S01]  /*4d60*/  FFMA R176, R108, R183, R44 ;  /* 0x000000b76cb07223 */ /* 0x000fe2000000002c */
[----:B------:R-:W-:Y:S01]  /*4d70*/  FFMA R164, R96, R171, R32 ;  /* 0x000000ab60a47223 */ /* 0x000fe20000000020 */
[----:B------:R1:W3:Y:S01]  /*4d80*/  F2F.BF16.F32 R202, R190 ;  /* 0x000000be00ca7304 */ /* 0x0002e20000202000 */
[----:B--2---:R-:W-:Y:S01]  /*4d90*/  FMUL R2, R187, R3 ;  /* 0x00000003bb027220 */ /* 0x004fe20000400000 */
[----:B------:R-:W-:Y:S01]  /*4da0*/  @P0 FMUL R192, R192, R133 ;  /* 0x00000085c0c00220 */ /* 0x000fe20000400000 */
[-C--:B------:R-:W-:Y:S01]  /*4db0*/  FMUL R183, R152, R3.reuse ;  /* 0x0000000398b77220 */ /* 0x080fe20000400000 */
[-C--:B------:R-:W-:Y:S01]  /*4dc0*/  FMUL R152, R153, R3.reuse ;  /* 0x0000000399987220 */ /* 0x080fe20000400000 */
[-C--:B------:R-:W-:Y:S01]  /*4dd0*/  FMUL R153, R154, R3.reuse ;  /* 0x000000039a997220 */ /* 0x080fe20000400000 */
[----:B------:R-:W-:Y:S01]  /*4de0*/  FMUL R187, R148, R3 ;  /* 0x0000000394bb7220 */ /* 0x000fe20000400000 */
[----:B------:R-:W-:Y:S01]  /*4df0*/  @P0 FMUL R184, R184, R133 ;  /* 0x00000085b8b80220 */ /* 0x000fe20000400000 */
[----:B------:R2:W-:Y:S01]  /*4e00*/  F2F.BF16.F32 R186, R188 ;  /* 0x000000bc00ba7304 */ /* 0x0005e20000202000 */
[----:B-1----:R-:W-:Y:S01]  /*4e10*/  FFMA R190, R119, R2, R55 ;  /* 0x0000000277be7223 */ /* 0x002fe20000000037 */
[----:B------:R-:W-:Y:S01]  /*4e20*/  FFMA R2, R112, R185, R48 ;  /* 0x000000b970027223 */ /* 0x000fe20000000030 */
[----:B------:R-:W-:Y:S01]  /*4e30*/  FFMA R210, R86, R153, R22 ;  /* 0x0000009956d27223 */ /* 0x000fe20000000016 */
[-C--:B------:R-:W-:Y:S01]  /*4e40*/  @P0 FMUL R182, R182, R133.reuse ;  /* 0x00000085b6b60220 */ /* 0x080fe20000400000 */
[-C--:B------:R-:W-:Y:S01]  /*4e50*/  @P0 FMUL R190, R190, R133.reuse ;  /* 0x00000085bebe0220 */ /* 0x080fe20000400000 */
[-C--:B------:R-:W-:Y:S01]  /*4e60*/  @P0 FMUL R2, R2, R133.reuse ;  /* 0x0000008502020220 */ /* 0x080fe20000400000 */
[----:B------:R-:W-:Y:S01]  /*4e70*/  @P0 FMUL R176, R176, R133 ;  /* 0x00000085b0b00220 */ /* 0x000fe20000400000 */
[----:B------:R-:W1:Y:S01]  /*4e80*/  F2F.BF16.F32 R149, R198 ;  /* 0x000000c600957304 */ /* 0x000e620000202000 */
[----:B--2---:R-:W-:Y:S01]  /*4e90*/  FFMA R188, R113, R180, R49 ;  /* 0x000000b471bc7223 */ /* 0x004fe20000000031 */
[----:B------:R-:W-:Y:S01]  /*4ea0*/  FFMA R180, R114, R181, R50 ;  /* 0x000000b572b47223 */ /* 0x000fe20000000032 */
[----:B---3--:R-:W-:Y:S01]  /*4eb0*/  SHF.L.U32 R202, R202, 0x10, RZ ;  /* 0x00000010caca7819 */ /* 0x008fe200000006ff */
[-C--:B------:R-:W-:Y:S01]  /*4ec0*/  @P0 FMUL R164, R164, R133.reuse ;  /* 0x00000085a4a40220 */ /* 0x080fe20000400000 */
[-C--:B------:R-:W-:Y:S01]  /*4ed0*/  @P0 FMUL R188, R188, R133.reuse ;  /* 0x00000085bcbc0220 */ /* 0x080fe20000400000 */
[-C--:B------:R-:W-:Y:S01]  /*4ee0*/  @P0 FMUL R180, R180, R133.reuse ;  /* 0x00000085b4b40220 */ /* 0x080fe20000400000 */
[----:B------:R-:W-:Y:S01]  /*4ef0*/  @P0 FMUL R210, R210, R133 ;  /* 0x00000085d2d20220 */ /* 0x000fe20000400000 */
[----:B------:R2:W3:Y:S01]  /*4f00*/  F2F.BF16.F32 R185, R190 ;  /* 0x000000be00b97304 */ /* 0x0004e20000202000 */
[----:B-1----:R-:W-:-:S07]  /*4f10*/  IMAD.WIDE.U32 R148, R149, 0x10000, RZ ;  /* 0x0001000095947825 */ /* 0x002fce00078e00ff */
[----:B------:R1:W-:Y:S01]  /*4f20*/  F2F.BF16.F32 R181, R188 ;  /* 0x000000bc00b57304 */ /* 0x0003e20000202000 */
[-C--:B--2---:R-:W-:Y:S01]  /*4f30*/  FMUL R190, R177, R3.reuse ;  /* 0x00000003b1be7220 */ /* 0x084fe20000400000 */
[----:B------:R-:W-:Y:S01]  /*4f40*/  FMUL R177, R178, R3 ;  /* 0x00000003b2b17220 */ /* 0x000fe20000400000 */
[----:B------:R-:W-:Y:S02]  /*4f50*/  LOP3.LUT R148, R148, R201, RZ, 0xfc, !PT ;  /* 0x000000c994947212 */ /* 0x000fe400078efcff */
[----:B------:R-:W-:Y:S01]  /*4f60*/  FFMA R190, R109, R190, R45 ;  /* 0x000000be6dbe7223 */ /* 0x000fe2000000002d */
[----:B------:R-:W-:Y:S01]  /*4f70*/  FFMA R178, R110, R177, R46 ;  /* 0x000000b16eb27223 */ /* 0x000fe2000000002e */
[----:B---3--:R-:W-:Y:S01]  /*4f80*/  SHF.L.U32 R185, R185, 0x10, RZ ;  /* 0x00000010b9b97819 */ /* 0x008fe200000006ff */
[----:B------:R2:W3:Y:S01]  /*4f90*/  F2F.BF16.F32 R198, R194 ;  /* 0x000000c200c67304 */ /* 0x0004e20000202000 */
[----:B-1----:R-:W-:Y:S01]  /*4fa0*/  FMUL R188, R179, R3 ;  /* 0x00000003b3bc7220 */ /* 0x002fe20000400000 */
[----:B------:R-:W-:Y:S01]  /*4fb0*/  @P0 FMUL R190, R190, R133 ;  /* 0x00000085bebe0220 */ /* 0x000fe20000400000 */
[----:B------:R-:W-:Y:S01]  /*4fc0*/  FMUL R179, R172, R3 ;  /* 0x00000003acb37220 */ /* 0x000fe20000400000 */
[----:B------:R-:W-:Y:S01]  /*4fd0*/  @P0 FMUL R178, R178, R133 ;  /* 0x00000085b2b20220 */ /* 0x000fe20000400000 */
[----:B------:R-:W-:-:S02]  /*4fe0*/  FFMA R188, R111, R188, R47 ;  /* 0x000000bc6fbc7223 */ /* 0x000fc4000000002f */
[----:B------:R-:W-:Y:S01]  /*4ff0*/  FFMA R172, R104, R179, R40 ;  /* 0x000000b368ac7223 */ /* 0x000fe20000000028 */
[----:B------:R1:W-:Y:S01]  /*5000*/  F2F.BF16.F32 R177, R190 ;  /* 0x000000be00b17304 */ /* 0x0003e20000202000 */
[----:B------:R-:W-:Y:S01]  /*5010*/  @P0 FMUL R188, R188, R133 ;  /* 0x00000085bcbc0220 */ /* 0x000fe20000400000 */
[-C--:B--2---:R-:W-:Y:S01]  /*5020*/  FMUL R194, R163, R3.reuse ;  /* 0x00000003a3c27220 */ /* 0x084fe20000400000 */
[----:B------:R-:W-:Y:S01]  /*5030*/  FMUL R163, R156, R3 ;  /* 0x000000039ca37220 */ /* 0x000fe20000400000 */
[----:B------:R-:W-:Y:S02]  /*5040*/  @P0 FMUL R172, R172, R133 ;  /* 0x00000085acac0220 */ /* 0x000fe40000400000 */
[----:B------:R-:W-:Y:S01]  /*5050*/  FFMA R194, R95, R194, R31 ;  /* 0x000000c25fc27223 */ /* 0x000fe2000000001f */
[----:B------:R-:W-:Y:S01]  /*5060*/  FFMA R156, R88, R163, R24 ;  /* 0x000000a3589c7223 */ /* 0x000fe20000000018 */
[----:B------:R2:W4:Y:S01]  /*5070*/  F2F.BF16.F32 R179, R188 ;  /* 0x000000bc00b37304 */ /* 0x0005220000202000 */
[-C--:B-1----:R-:W-:Y:S01]  /*5080*/  FMUL R190, R175, R3.reuse ;  /* 0x00000003afbe7220 */ /* 0x082fe20000400000 */
[----:B------:R-:W-:Y:S01]  /*5090*/  FMUL R175, R168, R3 ;  /* 0x00000003a8af7220 */ /* 0x000fe20000400000 */
[----:B------:R-:W-:Y:S01]  /*50a0*/  @P0 FMUL R194, R194, R133 ;  /* 0x00000085c2c20220 */ /* 0x000fe20000400000 */
[----:B---3--:R-:W-:Y:S01]  /*50b0*/  SHF.L.U32 R198, R198, 0x10, RZ ;  /* 0x00000010c6c67819 */ /* 0x008fe200000006ff */
[----:B------:R-:W-:Y:S01]  /*50c0*/  FFMA R190, R107, R190, R43 ;  /* 0x000000be6bbe7223 */ /* 0x000fe2000000002b */
[----:B------:R-:W-:Y:S01]  /*50d0*/  FFMA R168, R100, R175, R36 ;  /* 0x000000af64a87223 */ /* 0x000fe20000000024 */
[----:B------:R-:W-:Y:S01]  /*50e0*/  @P0 FMUL R156, R156, R133 ;  /* 0x000000859c9c0220 */ /* 0x000fe20000400000 */
[----:B------:R1:W3:Y:S01]  /*50f0*/  F2F.BF16.F32 R171, R192 ;  /* 0x000000c000ab7304 */ /* 0x0002e20000202000 */
[----:B--2---:R-:W-:Y:S01]  /*5100*/  FMUL R188, R169, R3 ;  /* 0x00000003a9bc7220 */ /* 0x004fe20000400000 */
[----:B------:R-:W-:Y:S01]  /*5110*/  @P0 FMUL R190, R190, R133 ;  /* 0x00000085bebe0220 */ /* 0x000fe20000400000 */
[----:B------:R-:W-:Y:S01]  /*5120*/  FMUL R169, R170, R3 ;  /* 0x00000003aaa97220 */ /* 0x000fe20000400000 */
[----:B------:R-:W-:Y:S01]  /*5130*/  @P0 FMUL R168, R168, R133 ;  /* 0x00000085a8a80220 */ /* 0x000fe20000400000 */
[----:B------:R-:W-:-:S02]  /*5140*/  FFMA R188, R101, R188, R37 ;  /* 0x000000bc65bc7223 */ /* 0x000fc40000000025 */
[----:B------:R-:W-:Y:S01]  /*5150*/  FFMA R170, R102, R169, R38 ;  /* 0x000000a966aa7223 */ /* 0x000fe20000000026 */
[----:B------:R2:W5:Y:S01]  /*5160*/  F2F.BF16.F32 R175, R190 ;  /* 0x000000be00af7304 */ /* 0x0005620000202000 */
[----:B------:R-:W-:Y:S01]  /*5170*/  @P0 FMUL R188, R188, R133 ;  /* 0x00000085bcbc0220 */ /* 0x000fe20000400000 */
[-C--:B-1----:R-:W-:Y:S01]  /*5180*/  FMUL R192, R161, R3.reuse ;  /* 0x00000003a1c07220 */ /* 0x082fe20000400000 */
[----:B------:R-:W-:Y:S01]  /*5190*/  FMUL R161, R162, R3 ;  /* 0x00000003a2a17220 */ /* 0x000fe20000400000 */
[----:B------:R-:W-:Y:S01]  /*51a0*/  @P0 FMUL R170, R170, R133 ;  /* 0x00000085aaaa0220 */ /* 0x000fe20000400000 */
[----:B----4-:R-:W-:Y:S01]  /*51b0*/  SHF.L.U32 R179, R179, 0x10, RZ ;  /* 0x00000010b3b37819 */ /* 0x010fe200000006ff */
[----:B------:R-:W-:Y:S01]  /*51c0*/  FFMA R192, R93, R192, R29 ;  /* 0x000000c05dc07223 */ /* 0x000fe2000000001d */
[----:B---3--:R-:W-:Y:S01]  /*51d0*/  SHF.L.U32 R171, R171, 0x10, RZ ;  /* 0x00000010abab7819 */ /* 0x008fe200000006ff */
[----:B------:R1:W-:Y:S01]  /*51e0*/  F2F.BF16.F32 R169, R188 ;  /* 0x000000bc00a97304 */ /* 0x0003e20000202000 */
[-C--:B--2---:R-:W-:Y:S01]  /*51f0*/  FMUL R190, R165, R3.reuse ;  /* 0x00000003a5be7220 */ /* 0x084fe20000400000 */
[----:B------:R-:W-:Y:S01]  /*5200*/  FMUL R165, R166, R3 ;  /* 0x00000003a6a57220 */ /* 0x000fe20000400000 */
[----:B------:R-:W-:-:S02]  /*5210*/  @P0 FMUL R192, R192, R133 ;  /* 0x00000085c0c00220 */ /* 0x000fc40000400000 */
[----:B------:R-:W-:Y:S01]  /*5220*/  FFMA R190, R97, R190, R33 ;  /* 0x000000be61be7223 */ /* 0x000fe20000000021 */
[----:B------:R-:W-:Y:S01]  /*5230*/  FFMA R166, R98, R165, R34 ;  /* 0x000000a562a67223 */ /* 0x000fe20000000022 */
[----:B-----5:R-:W-:Y:S01]  /*5240*/  SHF.L.U32 R175, R175, 0x10, RZ ;  /* 0x00000010afaf7819 */ /* 0x020fe200000006ff */
[----:B------:R2:W3:Y:S01]  /*5250*/  F2F.BF16.F32 R163, R194 ;  /* 0x000000c200a37304 */ /* 0x0004e20000202000 */
[----:B-1----:R-:W-:Y:S01]  /*5260*/  FMUL R188, R167, R3 ;  /* 0x00000003a7bc7220 */ /* 0x002fe20000400000 */
[----:B------:R-:W-:Y:S01]  /*5270*/  @P0 FMUL R190, R190, R133 ;  /* 0x00000085bebe0220 */ /* 0x000fe20000400000 */
[----:B------:R-:W-:Y:S01]  /*5280*/  FMUL R167, R160, R3 ;  /* 0x00000003a0a77220 */ /* 0x000fe20000400000 */
[----:B------:R-:W-:Y:S01]  /*5290*/  @P0 FMUL R166, R166, R133 ;  /* 0x00000085a6a60220 */ /* 0x000fe20000400000 */
[----:B------:R-:W-:Y:S02]  /*52a0*/  FFMA R188, R99, R188, R35 ;  /* 0x000000bc63bc7223 */ /* 0x000fe40000000023 */
[----:B------:R-:W-:Y:S01]  /*52b0*/  FFMA R160, R92, R167, R28 ;  /* 0x000000a75ca07223 */ /* 0x000fe2000000001c */
[----:B------:R1:W-:Y:S01]  /*52c0*/  F2F.BF16.F32 R165, R190 ;  /* 0x000000be00a57304 */ /* 0x0003e20000202000 */
[-C--:B------:R-:W-:Y:S01]  /*52d0*/  @P0 FMUL R188, R188, R133.reuse ;  /* 0x00000085bcbc0220 */ /* 0x080fe20000400000 */
[----:B--2---:R-:W-:Y:S01]  /*52e0*/  FFMA R194, R85, R152, R21 ;  /* 0x0000009855c27223 */ /* 0x004fe20000000015 */
[-C--:B------:R-:W-:Y:S01]  /*52f0*/  @P0 FMUL R160, R160, R133.reuse ;  /* 0x00000085a0a00220 */ /* 0x080fe20000400000 */
[----:B------:R-:W2:Y:S02]  /*5300*/  @!P2 LDC.64 R152, c[0x0][0x398] ;  /* 0x0000e600ff98ab82 */ /* 0x000ea40000000a00 */
[----:B------:R-:W-:Y:S01]  /*5310*/  @P0 FMUL R194, R194, R133 ;  /* 0x00000085c2c20220 */ /* 0x000fe20000400000 */
[----:B---3--:R-:W-:Y:S01]  /*5320*/  SHF.L.U32 R163, R163, 0x10, RZ ;  /* 0x00000010a3a37819 */ /* 0x008fe200000006ff */
[----:B------:R3:W4:Y:S01]  /*5330*/  F2F.BF16.F32 R167, R188 ;  /* 0x000000bc00a77304 */ /* 0x0007220000202000 */
[----:B-1----:R-:W-:-:S04]  /*5340*/  FFMA R190, R94, R161, R30 ;  /* 0x000000a15ebe7223 */ /* 0x002fc8000000001e */
[----:B------:R-:W-:-:S03]  /*5350*/  @P0 FMUL R190, R190, R133 ;  /* 0x00000085bebe0220 */ /* 0x000fc60000400000 */
[----:B------:R-:W1:Y:S01]  /*5360*/  F2F.BF16.F32 R196, R196 ;  /* 0x000000c400c47304 */ /* 0x000e620000202000 */
[-C--:B---3--:R-:W-:Y:S01]  /*5370*/  FMUL R188, R157, R3.reuse ;  /* 0x000000039dbc7220 */ /* 0x088fe20000400000 */
[-C--:B------:R-:W-:Y:S01]  /*5380*/  FMUL R157, R158, R3.reuse ;  /* 0x000000039e9d7220 */ /* 0x080fe20000400000 */
[----:B------:R-:W-:Y:S01]  /*5390*/  FMUL R158, R159, R3 ;  /* 0x000000039f9e7220 */ /* 0x000fe20000400000 */
[----:B----4-:R-:W-:-:S04]  /*53a0*/  SHF.L.U32 R167, R167, 0x10, RZ ;  /* 0x00000010a7a77819 */ /* 0x010fc800000006ff */
[----:B------:R3:W-:Y:S01]  /*53b0*/  F2F.BF16.F32 R161, R190 ;  /* 0x000000be00a17304 */ /* 0x0007e20000202000 */
[----:B--2---:R-:W-:Y:S01]  /*53c0*/  @!P2 IMAD.WIDE R152, R135, 0x4, R152 ;  /* 0x000000048798a825 */ /* 0x004fe200078e0298 */
[----:B-1----:R-:W-:-:S06]  /*53d0*/  SHF.L.U32 R196, R196, 0x10, RZ ;  /* 0x00000010c4c47819 */ /* 0x002fcc00000006ff */
[----:B------:R1:W2:Y:S01]  /*53e0*/  F2F.BF16.F32 R189, R0 ;  /* 0x0000000000bd7304 */ /* 0x0002a20000202000 */
[----:B---3--:R-:W-:Y:S01]  /*53f0*/  FFMA R190, R90, R157, R26 ;  /* 0x0000009d5abe7223 */ /* 0x008fe2000000001a */
[----:B------:R3:W-:Y:S01]  /*5400*/  @!P2 STG.E desc[UR4][R152.64], R199 ;  /* 0x000000c79800a986 */ /* 0x0007e2000c101904 */
[----:B------:R-:W-:Y:S02]  /*5410*/  LOP3.LUT R149, R196, R149, R151, 0xfe, !PT ;  /* 0x00000095c4957212 */ /* 0x000fe400078efe97 */
[----:B------:R-:W-:-:S03]  /*5420*/  @P0 FMUL R190, R190, R133 ;  /* 0x00000085bebe0220 */ /* 0x000fc60000400000 */
[----:B------:R-:W-:Y:S01]  /*5430*/  F2F.BF16.F32 R154, R194 ;  /* 0x000000c2009a7304 */ /* 0x000fe20000202000 */
[----:B-1----:R-:W-:-:S04]  /*5440*/  FFMA R0, R116, R193, R52 ;  /* 0x000000c174007223 */ /* 0x002fc80000000034 */
[----:B------:R-:W-:Y:S01]  /*5450*/  @P0 FMUL R0, R0, R133 ;  /* 0x0000008500000220 */ /* 0x000fe20000400000 */
[----:B---3--:R-:W-:Y:S02]  /*5460*/  IMAD.WIDE.U32 R152, R200, 0x10000, RZ ;  /* 0x00010000c8987825 */ /* 0x008fe400078e00ff */
[----:B------:R1:W-:Y:S08]  /*5470*/  F2F.BF16.F32 R159, R190 ;  /* 0x000000be009f7304 */ /* 0x0003f00000202000 */
[----:B------:R-:W3:Y:S01]  /*5480*/  F2F.BF16.F32 R184, R184 ;  /* 0x000000b800b87304 */ /* 0x000ee20000202000 */
[----:B-1----:R-:W-:Y:S01]  /*5490*/  FFMA R190, R80, R187, R16 ;  /* 0x000000bb50be7223 */ /* 0x002fe20000000010 */
[----:B------:R-:W-:Y:S01]  /*54a0*/  FMUL R187, R150, R3 ;  /* 0x0000000396bb7220 */ /* 0x000fe20000400000 */
[----:B------:R-:W-:-:S04]  /*54b0*/  IMAD.WIDE.U32 R150, R197, 0x10000, RZ ;  /* 0x00010000c5967825 */ /* 0x000fc800078e00ff */
[----:B------:R-:W-:Y:S01]  /*54c0*/  @P0 FMUL R190, R190, R133 ;  /* 0x00000085bebe0220 */ /* 0x000fe20000400000 */
[----:B------:R-:W-:Y:S01]  /*54d0*/  FFMA R194, R82, R187, R18 ;  /* 0x000000bb52c27223 */ /* 0x000fe20000000012 */
[-C--:B------:R-:W-:Y:S01]  /*54e0*/  FMUL R187, R144, R3.reuse ;  /* 0x0000000390bb7220 */ /* 0x080fe20000400000 */
[----:B------:R-:W1:Y:S01]  /*54f0*/  F2F.BF16.F32 R182, R182 ;  /* 0x000000b600b67304 */ /* 0x000e620000202000 */
[----:B------:R-:W-:Y:S01]  /*5500*/  FMUL R144, R145, R3 ;  /* 0x0000000391907220 */ /* 0x000fe20000400000 */
[----:B------:R-:W-:Y:S01]  /*5510*/  LOP3.LUT R145, R198, R151, R195, 0xfe, !PT ;  /* 0x00000097c6917212 */ /* 0x000fe200078efec3 */
[----:B------:R-:W-:Y:S01]  /*5520*/  @P0 FMUL R194, R194, R133 ;  /* 0x00000085c2c20220 */ /* 0x000fe20000400000 */
[----:B------:R-:W-:Y:S01]  /*5530*/  LOP3.LUT R151, R202, R153, R191, 0xfe, !PT ;  /* 0x00000099ca977212 */ /* 0x000fe200078efebf */
[----:B------:R-:W-:Y:S01]  /*5540*/  FFMA R198, R77, R144, R13 ;  /* 0x000000904dc67223 */ /* 0x000fe2000000000d */
[----:B------:R-:W-:Y:S01]  /*5550*/  LOP3.LUT R144, R150, R155, RZ, 0xfc, !PT ;  /* 0x0000009b96907212 */ /* 0x000fe200078efcff */
[----:B------:R-:W-:Y:S01]  /*5560*/  FMUL R155, R140, R3 ;  /* 0x000000038c9b7220 */ /* 0x000fe20000400000 */
[----:B------:R-:W4:Y:S01]  /*5570*/  F2F.BF16.F32 R0, R0 ;  /* 0x0000000000007304 */ /* 0x000f220000202000 */
[----:B------:R-:W-:Y:S01]  /*5580*/  @P0 FMUL R198, R198, R133 ;  /* 0x00000085c6c60220 */ /* 0x000fe20000400000 */
[----:B--2---:R-:W-:-:S06]  /*5590*/  LOP3.LUT R150, R152, R189, RZ, 0xfc, !PT ;  /* 0x000000bd98967212 */ /* 0x004fcc00078efcff */
[----:B------:R2:W-:Y:S08]  /*55a0*/  F2F.BF16.F32 R193, R204 ;  /* 0x000000cc00c17304 */ /* 0x0005f00000202000 */
[----:B------:R-:W5:Y:S01]  /*55b0*/  F2F.BF16.F32 R180, R180 ;  /* 0x000000b400b47304 */ /* 0x000f620000202000 */
[----:B--2---:R-:W-:Y:S01]  /*55c0*/  FFMA R204, R76, R187, R12 ;  /* 0x000000bb4ccc7223 */ /* 0x004fe2000000000c */
[-C--:B------:R-:W-:Y:S01]  /*55d0*/  FMUL R187, R146, R3.reuse ;  /* 0x0000000392bb7220 */ /* 0x080fe20000400000 */
[----:B------:R-:W-:-:S02]  /*55e0*/  FMUL R146, R147, R3 ;  /* 0x0000000393927220 */ /* 0x000fc40000400000 */
[----:B------:R-:W-:Y:S01]  /*55f0*/  @P0 FMUL R204, R204, R133 ;  /* 0x00000085cccc0220 */ /* 0x000fe20000400000 */
[----:B------:R-:W-:Y:S01]  /*5600*/  FFMA R200, R78, R187, R14 ;  /* 0x000000bb4ec87223 */ /* 0x000fe2000000000e */
[----:B------:R-:W-:Y:S01]  /*5610*/  IMAD.WIDE.U32 R186, R186, 0x10000, RZ ;  /* 0x00010000baba7825 */ /* 0x000fe200078e00ff */
[----:B------:R-:W2:Y:S03]  /*5620*/  F2F.BF16.F32 R2, R2 ;  /* 0x0000000200027304 */ /* 0x000ea60000202000 */
[----:B------:R-:W-:Y:S01]  /*5630*/  FFMA R202, R79, R146, R15 ;  /* 0x000000924fca7223 */ /* 0x000fe2000000000f */
[----:B------:R-:W-:Y:S01]  /*5640*/  @P0 FMUL R200, R200, R133 ;  /* 0x00000085c8c80220 */ /* 0x000fe20000400000 */
[----:B------:R-:W-:Y:S01]  /*5650*/  IMAD.WIDE.U32 R146, R181, 0x10000, RZ ;  /* 0x00010000b5927825 */ /* 0x000fe200078e00ff */
[----:B---3--:R-:W-:-:S03]  /*5660*/  LOP3.LUT R185, R185, R187, R184, 0xfe, !PT ;  /* 0x000000bbb9b97212 */ /* 0x008fc600078efeb8 */
[----:B------:R-:W-:Y:S01]  /*5670*/  @P0 FMUL R202, R202, R133 ;  /* 0x00000085caca0220 */ /* 0x000fe20000400000 */
[----:B-1----:R-:W-:Y:S01]  /*5680*/  SHF.L.U32 R181, R182, 0x10, RZ ;  /* 0x00000010b6b57819 */ /* 0x002fe200000006ff */
[----:B------:R-:W-:Y:S01]  /*5690*/  FMUL R182, R141, R3 ;  /* 0x000000038db67220 */ /* 0x000fe20000400000 */
[----:B------:R-:W1:Y:S01]  /*56a0*/  F2F.BF16.F32 R178, R178 ;  /* 0x000000b200b27304 */ /* 0x000e620000202000 */
[----:B----4-:R-:W-:Y:S01]  /*56b0*/  LOP3.LUT R184, R186, R0, RZ, 0xfc, !PT ;  /* 0x00000000bab87212 */ /* 0x010fe200078efcff */
[----:B------:R-:W-:Y:S01]  /*56c0*/  IMAD.WIDE.U32 R186, R177, 0x10000, RZ ;  /* 0x00010000b1ba7825 */ /* 0x000fe200078e00ff */
[----:B-----5:R-:W-:-:S03]  /*56d0*/  LOP3.LUT R181, R181, R147, R180, 0xfe, !PT ;  /* 0x00000093b5b57212 */ /* 0x020fc600078efeb4 */
[----:B------:R-:W-:Y:S01]  /*56e0*/  FFMA R182, R73, R182, R9 ;  /* 0x000000b649b67223 */ /* 0x000fe20000000009 */
[-C--:B------:R-:W-:Y:S01]  /*56f0*/  FMUL R141, R142, R3.reuse ;  /* 0x000000038e8d7220 */ /* 0x080fe20000400000 */
[----:B------:R-:W-:Y:S01]  /*5700*/  FMUL R142, R143, R3 ;  /* 0x000000038f8e7220 */ /* 0x000fe20000400000 */
[----:B--2---:R-:W-:Y:S01]  /*5710*/  LOP3.LUT R180, R146, R2, RZ, 0xfc, !PT ;  /* 0x0000000292b47212 */ /* 0x004fe200078efcff */
[----:B------:R-:W2:Y:S01]  /*5720*/  F2F.BF16.F32 R176, R176 ;  /* 0x000000b000b07304 */ /* 0x000ea20000202000 */
[----:B------:R-:W-:-:S04]  /*5730*/  IMAD.WIDE.U32 R146, R173, 0x10000, RZ ;  /* 0x00010000ad927825 */ /* 0x000fc800078e00ff */
[----:B------:R-:W-:Y:S01]  /*5740*/  FFMA R0, R72, R155, R8 ;  /* 0x0000009b48007223 */ /* 0x000fe20000000008 */
[----:B------:R-:W-:Y:S01]  /*5750*/  @P0 FMUL R182, R182, R133 ;  /* 0x00000085b6b60220 */ /* 0x000fe20000400000 */
[----:B------:R-:W-:Y:S01]  /*5760*/  FFMA R2, R74, R141, R10 ;  /* 0x0000008d4a027223 */ /* 0x000fe2000000000a */
[----:B------:R-:W-:-:S04]  /*5770*/  IMAD.WIDE.U32 R154, R154, 0x10000, RZ ;  /* 0x000100009a9a7825 */ /* 0x000fc800078e00ff */
[----:B------:R-:W-:Y:S01]  /*5780*/  @P0 FMUL R0, R0, R133 ;  /* 0x0000008500000220 */ /* 0x000fe20000400000 */
[----:B-1----:R-:W-:Y:S01]  /*5790*/  LOP3.LUT R179, R179, R187, R178, 0xfe, !PT ;  /* 0x000000bbb3b37212 */ /* 0x002fe200078efeb2 */
[----:B------:R-:W1:Y:S01]  /*57a0*/  F2F.BF16.F32 R174, R174 ;  /* 0x000000ae00ae7304 */ /* 0x000e620000202000 */
[----:B------:R-:W-:Y:S01]  /*57b0*/  @P0 FMUL R2, R2, R133 ;  /* 0x0000008502020220 */ /* 0x000fe20000400000 */
[----:B--2---:R-:W-:-:S06]  /*57c0*/  LOP3.LUT R178, R186, R176, RZ, 0xfc, !PT ;  /* 0x000000b0bab27212 */ /* 0x004fcc00078efcff */
[----:B------:R-:W2:Y:S01]  /*57d0*/  F2F.BF16.F32 R170, R170 ;  /* 0x000000aa00aa7304 */ /* 0x000ea20000202000 */
[----:B------:R-:W-:Y:S01]  /*57e0*/  IMAD.WIDE.U32 R176, R169, 0x10000, RZ ;  /* 0x00010000a9b07825 */ /* 0x000fe200078e00ff */
[----:B-1----:R-:W-:-:S06]  /*57f0*/  LOP3.LUT R175, R175, R147, R174, 0xfe, !PT ;  /* 0x00000093afaf7212 */ /* 0x002fcc00078efeae */
[----:B------:R-:W1:Y:S01]  /*5800*/  F2F.BF16.F32 R168, R168 ;  /* 0x000000a800a87304 */ /* 0x000e620000202000 */
[----:B------:R-:W-:Y:S01]  /*5810*/  FMUL R147, R136, R3 ;  /* 0x0000000388937220 */ /* 0x000fe20000400000 */
[----:B--2---:R-:W-:-:S06]  /*5820*/  LOP3.LUT R171, R171, R177, R170, 0xfe, !PT ;  /* 0x000000b1abab7212 */ /* 0x004fcc00078efeaa */
[----:B------:R-:W2:Y:S01]  /*5830*/  F2F.BF16.F32 R172, R172 ;  /* 0x000000ac00ac7304 */ /* 0x000ea20000202000 */
[----:B-1----:R-:W-:-:S07]  /*5840*/  LOP3.LUT R170, R176, R168, RZ, 0xfc, !PT ;  /* 0x000000a8b0aa7212 */ /* 0x002fce00078efcff */
[----:B------:R1:W3:Y:S01]  /*5850*/  F2F.BF16.F32 R162, R192 ;  /* 0x000000c000a27304 */ /* 0x0002e20000202000 */
[----:B------:R-:W-:-:S04]  /*5860*/  FFMA R168, R68, R147, R4 ;  /* 0x0000009344a87223 */ /* 0x000fc80000000004 */
[----:B------:R-:W-:Y:S01]  /*5870*/  @P0 FMUL R168, R168, R133 ;  /* 0x00000085a8a80220 */ /* 0x000fe20000400000 */
[----:B--2---:R-:W-:Y:S02]  /*5880*/  LOP3.LUT R174, R146, R172, RZ, 0xfc, !PT ;  /* 0x000000ac92ae7212 */ /* 0x004fe400078efcff */
[----:B------:R-:W2:Y:S01]  /*5890*/  F2F.BF16.F32 R160, R160 ;  /* 0x000000a000a07304 */ /* 0x000ea20000202000 */
[----:B-1----:R-:W-:Y:S01]  /*58a0*/  FFMA R192, R89, R188, R25 ;  /* 0x000000bc59c07223 */ /* 0x002fe20000000019 */
[----:B------:R-:W-:Y:S01]  /*58b0*/  FFMA R188, R91, R158, R27 ;  /* 0x0000009e5bbc7223 */ /* 0x000fe2000000001b */
[----:B------:R-:W-:Y:S01]  /*58c0*/  FFMA R158, R84, R183, R20 ;  /* 0x000000b7549e7223 */ /* 0x000fe20000000014 */
[----:B------:R-:W-:Y:S01]  /*58d0*/  FFMA R172, R75, R142, R11 ;  /* 0x0000008e4bac7223 */ /* 0x000fe2000000000b */
[----:B------:R-:W-:Y:S01]  /*58e0*/  @P0 FMUL R192, R192, R133 ;  /* 0x00000085c0c00220 */ /* 0x000fe20000400000 */
[----:B------:R-:W-:-:S04]  /*58f0*/  IMAD.WIDE.U32 R142, R165, 0x10000, RZ ;  /* 0x00010000a58e7825 */ /* 0x000fc800078e00ff */
[-C--:B------:R-:W-:Y:S01]  /*5900*/  @P0 FMUL R158, R158, R133.reuse ;  /* 0x000000859e9e0220 */ /* 0x080fe20000400000 */
[----:B------:R-:W1:Y:S01]  /*5910*/  F2F.BF16.F32 R166, R166 ;  /* 0x000000a600a67304 */ /* 0x000e620000202000 */
[----:B------:R-:W-:Y:S01]  /*5920*/  @P0 FMUL R188, R188, R133 ;  /* 0x00000085bcbc0220 */ /* 0x000fe20000400000 */
[----:B---3--:R-:W-:-:S04]  /*5930*/  IMAD.WIDE.U32 R146, R162, 0x10000, RZ ;  /* 0x00010000a2927825 */ /* 0x008fc800078e00ff */
[----:B------:R-:W-:Y:S01]  /*5940*/  @P0 FMUL R172, R172, R133 ;  /* 0x00000085acac0220 */ /* 0x000fe20000400000 */
[----:B--2---:R-:W-:Y:S01]  /*5950*/  LOP3.LUT R136, R146, R160, RZ, 0xfc, !PT ;  /* 0x000000a092887212 */ /* 0x004fe200078efcff */
[----:B------:R-:W2:Y:S01]  /*5960*/  F2F.BF16.F32 R164, R164 ;  /* 0x000000a400a47304 */ /* 0x000ea20000202000 */
[-C--:B------:R-:W-:Y:S01]  /*5970*/  FMUL R146, R139, R3.reuse ;  /* 0x000000038b927220 */ /* 0x080fe20000400000 */
[----:B------:R-:W-:-:S03]  /*5980*/  FMUL R139, R138, R3 ;  /* 0x000000038a8b7220 */ /* 0x000fc60000400000 */
[----:B------:R-:W-:Y:S01]  /*5990*/  FFMA R176, R71, R146, R7 ;  /* 0x0000009247b07223 */ /* 0x000fe20000000007 */
[----:B-1----:R-:W-:Y:S02]  /*59a0*/  LOP3.LUT R167, R167, R143, R166, 0xfe, !PT ;  /* 0x0000008fa7a77212 */ /* 0x002fe400078efea6 */
[----:B------:R1:W3:Y:S01]  /*59b0*/  F2F.BF16.F32 R157, R192 ;  /* 0x000000c0009d7304 */ /* 0x0002e20000202000 */
[----:B------:R-:W-:Y:S01]  /*59c0*/  @P0 FMUL R176, R176, R133 ;  /* 0x00000085b0b00220 */ /* 0x000fe20000400000 */
[----:B--2---:R-:W-:-:S06]  /*59d0*/  LOP3.LUT R166, R142, R164, RZ, 0xfc, !PT ;  /* 0x000000a48ea67212 */ /* 0x004fcc00078efcff */
[----:B------:R-:W2:Y:S01]  /*59e0*/  F2F.BF16.F32 R196, R208 ;  /* 0x000000d000c47304 */ /* 0x000ea20000202000 */
[----:B------:R-:W-:Y:S01]  /*59f0*/  FFMA R164, R70, R139, R6 ;  /* 0x0000008b46a47223 */ /* 0x000fe20000000006 */
[----:B------:R-:W-:-:S04]  /*5a00*/  IMAD.WIDE.U32 R138, R193, 0x10000, RZ ;  /* 0x00010000c18a7825 */ /* 0x000fc800078e00ff */
[----:B-1----:R-:W-:Y:S01]  /*5a10*/  FFMA R192, R87, R206, R23 ;  /* 0x000000ce57c07223 */ /* 0x002fe20000000017 */
[-C--:B------:R-:W-:Y:S01]  /*5a20*/  @P0 FMUL R164, R164, R133.reuse ;  /* 0x00000085a4a40220 */ /* 0x080fe20000400000 */
[----:B---3--:R-:W-:Y:S01]  /*5a30*/  IMAD.WIDE.U32 R142, R157, 0x10000, RZ ;  /* 0x000100009d8e7825 */ /* 0x008fe200078e00ff */
[----:B------:R-:W1:Y:S03]  /*5a40*/  F2F.BF16.F32 R156, R156 ;  /* 0x0000009c009c7304 */ /* 0x000e660000202000 */
[----:B------:R-:W-:Y:S01]  /*5a50*/  @P0 FMUL R192, R192, R133 ;  /* 0x00000085c0c00220 */ /* 0x000fe20000400000 */
[----:B--2---:R-:W-:-:S04]  /*5a60*/  SHF.L.U32 R157, R196, 0x10, RZ ;  /* 0x00000010c49d7819 */ /* 0x004fc800000006ff */
[----:B------:R-:W2:Y:S01]  /*5a70*/  F2F.BF16.F32 R190, R190 ;  /* 0x000000be00be7304 */ /* 0x000ea20000202000 */
[----:B-1----:R-:W-:-:S07]  /*5a80*/  LOP3.LUT R142, R142, R156, RZ, 0xfc, !PT ;  /* 0x0000009c8e8e7212 */ /* 0x002fce00078efcff */
[----:B------:R-:W1:Y:S01]  /*5a90*/  F2F.BF16.F32 R194, R194 ;  /* 0x000000c200c27304 */ /* 0x000e620000202000 */
[----:B--2---:R-:W-:-:S07]  /*5aa0*/  LOP3.LUT R156, R138, R190, RZ, 0xfc, !PT ;  /* 0x000000be8a9c7212 */ /* 0x004fce00078efcff */
[----:B------:R-:W2:Y:S01]  /*5ab0*/  F2F.BF16.F32 R153, R198 ;  /* 0x000000c600997304 */ /* 0x000ea20000202000 */
[----:B-1----:R-:W-:-:S07]  /*5ac0*/  LOP3.LUT R157, R157, R139, R194, 0xfe, !PT ;  /* 0x0000008b9d9d7212 */ /* 0x002fce00078efec2 */
[----:B------:R-:W1:Y:S01]  /*5ad0*/  F2F.BF16.F32 R140, R202 ;  /* 0x000000ca008c7304 */ /* 0x000e620000202000 */
[----:B--2---:R-:W-:-:S07]  /*5ae0*/  IMAD.WIDE.U32 R138, R153, 0x10000, RZ ;  /* 0x00010000998a7825 */ /* 0x004fce00078e00ff */
[----:B------:R-:W2:Y:S01]  /*5af0*/  F2F.BF16.F32 R141, R182 ;  /* 0x000000b6008d7304 */ /* 0x000ea20000202000 */
[----:B-1----:R-:W-:-:S07]  /*5b00*/  SHF.L.U32 R153, R140, 0x10, RZ ;  /* 0x000000108c997819 */ /* 0x002fce00000006ff */
[----:B------:R-:W1:Y:S01]  /*5b10*/  F2F.BF16.F32 R158, R158 ;  /* 0x0000009e009e7304 */ /* 0x000e620000202000 */
[----:B--2---:R-:W-:-:S07]  /*5b20*/  IMAD.WIDE.U32 R140, R141, 0x10000, RZ ;  /* 0x000100008d8c7825 */ /* 0x004fce00078e00ff */
[----:B------:R-:W2:Y:S01]  /*5b30*/  F2F.BF16.F32 R0, R0 ;  /* 0x0000000000007304 */ /* 0x000ea20000202000 */
[----:B-1----:R-:W-:-:S07]  /*5b40*/  LOP3.LUT R154, R154, R158, RZ, 0xfc, !PT ;  /* 0x0000009e9a9a7212 */ /* 0x002fce00078efcff */
[----:B------:R1:W-:Y:S01]  /*5b50*/  F2F.BF16.F32 R169, R2 ;  /* 0x0000000200a97304 */ /* 0x0003e20000202000 */
[----:B--2---:R-:W-:-:S07]  /*5b60*/  LOP3.LUT R158, R140, R0, RZ, 0xfc, !PT ;  /* 0x000000008c9e7212 */ /* 0x004fce00078efcff */
[----:B------:R-:W2:Y:S01]  /*5b70*/  F2F.BF16.F32 R188, R188 ;  /* 0x000000bc00bc7304 */ /* 0x000ea20000202000 */
[----:B-1----:R-:W-:Y:S01]  /*5b80*/  FMUL R2, R137, R3 ;  /* 0x0000000389027220 */ /* 0x002fe20000400000 */
[----:B------:R-:W-:Y:S01]  /*5b90*/  LOP3.LUT R137, R163, R147, R161, 0xfe, !PT ;  /* 0x00000093a3897212 */ /* 0x000fe200078efea1 */
[----:B------:R-:W1:Y:S02]  /*5ba0*/  LDC R0, c[0x0][0x380] ;  /* 0x0000e000ff007b82 */ /* 0x000e640000000800 */
[----:B------:R-:W-:-:S03]  /*5bb0*/  FFMA R2, R69, R2, R5 ;  /* 0x0000000245027223 */ /* 0x000fc60000000005 */
[----:B------:R-:W3:Y:S01]  /*5bc0*/  F2F.BF16.F32 R172, R172 ;  /* 0x000000ac00ac7304 */ /* 0x000ee20000202000 */
[----:B------:R-:W-:Y:S02]  /*5bd0*/  @P0 FMUL R2, R2, R133 ;  /* 0x0000008502020220 */ /* 0x000fe40000400000 */
[----:B------:R-:W4:Y:S01]  /*5be0*/  @!P1 LDC.64 R160, c[0x0][0x3a0] ;  /* 0x0000e800ffa09b82 */ /* 0x000f220000000a00 */
[----:B--2---:R-:W-:-:S04]  /*5bf0*/  SHF.L.U32 R188, R188, 0x10, RZ ;  /* 0x00000010bcbc7819 */ /* 0x004fc800000006ff */
[----:B------:R2:W5:Y:S03]  /*5c00*/  F2F.BF16.F32 R146, R2 ;  /* 0x0000000200927304 */ /* 0x0005660000202000 */
[----:B------:R-:W0:Y:S01]  /*5c10*/  LDC.64 R162, c[0x0][0x3c8] ;  /* 0x0000f200ffa27b82 */ /* 0x000e220000000a00 */
[----:B------:R-:W-:Y:S02]  /*5c20*/  LOP3.LUT R143, R188, R143, R159, 0xfe, !PT ;  /* 0x0000008fbc8f7212 */ /* 0x000fe400078efe9f */
[----:B---3--:R-:W-:Y:S02]  /*5c30*/  SHF.L.U32 R172, R172, 0x10, RZ ;  /* 0x00000010acac7819 */ /* 0x008fe400000006ff */
[----:B------:R-:W3:Y:S01]  /*5c40*/  F2F.BF16.F32 R192, R192 ;  /* 0x000000c000c07304 */ /* 0x000ee20000202000 */
[----:B--2---:R-:W-:Y:S02]  /*5c50*/  LOP3.LUT R2, R134, 0x1f, RZ, 0xc0, !PT ;  /* 0x0000001f86027812 */ /* 0x004fe400078ec0ff */
[----:B------:R-:W-:-:S02]  /*5c60*/  LOP3.LUT R159, R172, R141, R169, 0xfe, !PT ;  /* 0x0000008dac9f7212 */ /* 0x000fc400078efea9 */
[----:B------:R-:W-:Y:S01]  /*5c70*/  LEA R141, R135, R2, 0x9 ;  /* 0x00000002878d7211 */ /* 0x000fe200078e48ff */
[----:B-----5:R-:W-:Y:S02]  /*5c80*/  IMAD.WIDE.U32 R146, R146, 0x10000, RZ ;  /* 0x0001000092927825 */ /* 0x020fe400078e00ff */
[----:B------:R-:W2:Y:S01]  /*5c90*/  F2F.BF16.F32 R176, R176 ;  /* 0x000000b000b07304 */ /* 0x000ea20000202000 */
[----:B---3--:R-:W-:-:S07]  /*5ca0*/  SHF.L.U32 R192, R192, 0x10, RZ ;  /* 0x00000010c0c07819 */ /* 0x008fce00000006ff */
[----:B------:R-:W3:Y:S01]  /*5cb0*/  F2F.BF16.F32 R152, R200 ;  /* 0x000000c800987304 */ /* 0x000ee20000202000 */
[----:B0-----:R-:W-:Y:S01]  /*5cc0*/  IMAD.WIDE.U32 R140, R141, 0x8, R162 ;  /* 0x000000088d8c7825 */ /* 0x001fe200078e00a2 */
[----:B--2---:R-:W-:-:S06]  /*5cd0*/  SHF.L.U32 R176, R176, 0x10, RZ ;  /* 0x00000010b0b07819 */ /* 0x004fcc00000006ff */
[----:B------:R-:W0:Y:S01]  /*5ce0*/  F2F.BF16.F32 R195, R204 ;  /* 0x000000cc00c37304 */ /* 0x000e220000202000 */
[----:B---3--:R-:W-:-:S07]  /*5cf0*/  LOP3.LUT R153, R153, R139, R152, 0xfe, !PT ;  /* 0x0000008b99997212 */ /* 0x008fce00078efe98 */
[----:B------:R-:W2:Y:S01]  /*5d00*/  F2F.BF16.F32 R183, R210 ;  /* 0x000000d200b77304 */ /* 0x000ea20000202000 */
[----:B0-----:R-:W-:-:S07]  /*5d10*/  LOP3.LUT R152, R138, R195, RZ, 0xfc, !PT ;  /* 0x000000c38a987212 */ /* 0x001fce00078efcff */
[----:B------:R-:W0:Y:S01]  /*5d20*/  F2F.BF16.F32 R165, R168 ;  /* 0x000000a800a57304 */ /* 0x000e220000202000 */
[----:B----4-:R-:W-:Y:S01]  /*5d30*/  @!P1 IMAD.WIDE R138, R135, 0x4, R160 ;  /* 0x00000004878a9825 */ /* 0x010fe200078e02a0 */
[----:B-1----:R-:W-:-:S04]  /*5d40*/  LEA R135, R0, R135, 0x2 ;  /* 0x0000008700877211 */ /* 0x002fc800078e10ff */
[----:B------:R1:W-:Y:S01]  /*5d50*/  @!P1 STG.E desc[UR4][R138.64], R3 ;  /* 0x000000038a009986 */ /* 0x0003e2000c101904 */
[----:B--2---:R-:W-:Y:S01]  /*5d60*/  LOP3.LUT R155, R192, R155, R183, 0xfe, !PT ;  /* 0x0000009bc09b7212 */ /* 0x004fe200078efeb7 */
[----:B------:R-:W2:Y:S01]  /*5d70*/  F2F.BF16.F32 R173, R164 ;  /* 0x000000a400ad7304 */ /* 0x000ea20000202000 */
[----:B------:R-:W-:Y:S01]  /*5d80*/  ISETP.GE.AND P1, PT, R135, UR14, PT ;  /* 0x0000000e87007c0c */ /* 0x000fe2000bf26270 */
[----:B------:R1:W-:Y:S04]  /*5d90*/  STG.E.64 desc[UR4][R140.64], R148 ;  /* 0x000000948c007986 */ /* 0x0003e8000c101b04 */
[----:B------:R1:W-:Y:S01]  /*5da0*/  STG.E.64 desc[UR4][R140.64+0x100], R144 ;  /* 0x000100908c007986 */ /* 0x0003e2000c101b04 */
[----:B0-----:R-:W-:-:S03]  /*5db0*/  LOP3.LUT R146, R146, R165, RZ, 0xfc, !PT ;  /* 0x000000a592927212 */ /* 0x001fc600078efcff */
[----:B------:R1:W-:Y:S04]  /*5dc0*/  STG.E.64 desc[UR4][R140.64+0x200], R150 ;  /* 0x000200968c007986 */ /* 0x0003e8000c101b04 */
[----:B------:R1:W-:Y:S01]  /*5dd0*/  STG.E.64 desc[UR4][R140.64+0x300], R184 ;  /* 0x000300b88c007986 */ /* 0x0003e2000c101b04 */
[----:B--2---:R-:W-:-:S03]  /*5de0*/  LOP3.LUT R147, R176, R147, R173, 0xfe, !PT ;  /* 0x00000093b0937212 */ /* 0x004fc600078efead */
        /* <DEDUP_REMOVED lines=13> */
.L_x_9212:
[----:B------:R-:W-:Y:S05]  /*5ec0*/  BSYNC B0 ;  /* 0x0000000000007941 */ /* 0x000fea0003800000 */
.L_x_9211:
[----:B------:R-:W0:Y:S02]  /*5ed0*/  LDCU.64 UR6, c[0x0][0x3f8] ;  /* 0x00007f00ff0677ac */ /* 0x000e240008000a00 */
[----:B0-----:R-:W-:-:S04]  /*5ee0*/  UISETP.NE.U32.AND UP0, UPT, UR6, URZ, UPT ;  /* 0x000000ff0600728c */ /* 0x001fc8000bf05070 */
[----:B------:R-:W-:-:S09]  /*5ef0*/  UISETP.NE.AND.EX UP0, UPT, UR7, URZ, UPT, UP0 ;  /* 0x000000ff0700728c */ /* 0x000fd2000bf05300 */
[----:B------:R-:W-:Y:S05]  /*5f00*/  BRA.U !UP0, `(.L_x_9218) ;  /* 0x0000000108ac7547 */ /* 0x000fea000b800000 */
[----:B------:R-:W-:-:S03]  /*5f10*/  UMOV UR6, 0xffffffff ;  /* 0xffffffff00067882 */ /* 0x000fc60000000000 */
[----:B------:R-:W-:Y:S05]  /*5f20*/  BRA.DIV UR6, `(.L_x_9219) ;  /* 0x0000001e060c7947 */ /* 0x000fea000b800000 */
[----:B-1-3--:R-:W0:Y:S02]  /*5f30*/  SHFL.DOWN PT, R3, R132, 0x10, 0x1f ;  /* 0x0a001f0084037f89 */ /* 0x00ae2400000e0000 */
[----:B0-----:R-:W-:-:S05]  /*5f40*/  FMNMX R3, R3, R132, !PT ;  /* 0x0000008403037209 */ /* 0x001fca0007800000 */
[----:B------:R-:W0:Y:S02]  /*5f50*/  SHFL.DOWN PT, R0, R3, 0x8, 0x1f ;  /* 0x09001f0003007f89 */ /* 0x000e2400000e0000 */
[----:B0-----:R-:W-:-:S05]  /*5f60*/  FMNMX R0, R3, R0, !PT ;  /* 0x0000000003007209 */ /* 0x001fca0007800000 */
[----:B------:R-:W0:Y:S02]  /*5f70*/  SHFL.DOWN PT, R5, R0, 0x4, 0x1f ;  /* 0x08801f0000057f89 */ /* 0x000e2400000e0000 */
[----:B0-----:R-:W-:-:S05]  /*5f80*/  FMNMX R5, R0, R5, !PT ;  /* 0x0000000500057209 */ /* 0x001fca0007800000 */
[----:B------:R-:W0:Y:S02]  /*5f90*/  SHFL.DOWN PT, R4, R5, 0x2, 0x1f ;  /* 0x08401f0005047f89 */ /* 0x000e2400000e0000 */
[----:B0-----:R-:W-:-:S05]  /*5fa0*/  FMNMX R4, R5, R4, !PT ;  /* 0x0000000405047209 */ /* 0x001fca0007800000 */
[----:B------:R0:W1:Y:S02]  /*5fb0*/  SHFL.DOWN PT, R7, R4, 0x1, 0x1f ;  /* 0x08201f0004077f89 */ /* 0x00006400000e0000 */
.L_x_9254:
[----:B------:R-:W-:Y:S01]  /*5fc0*/  LOP3.LUT P1, RZ, R134, 0x1f, RZ, 0xc0, !PT ;  /* 0x0000001f86ff7812 */ /* 0x000fe2000782c0ff */
        /* <DEDUP_REMOVED lines=24> */
[----:B0-----:R0:W2:Y:S02]  /*6150*/  SHFL.DOWN PT, R4, R3, 0x1, 0x1f ;  /* 0x08201f0003047f89 */ /* 0x0010a400000e0000 */
.L_x_9257:
[----:B------:R-:W-:Y:S02]  /*6160*/  ISETP.NE.AND P1, PT, R134, RZ, PT ;  /* 0x000000ff8600720c */ /* 0x000fe40003f25270 */
[----:B--2---:R-:W-:-:S11]  /*6170*/  FMNMX R5, R3, R4, !PT ;  /* 0x0000000403057209 */ /* 0x004fd60007800000 */
[----:B------:R-:W-:Y:S05]  /*6180*/  @P1 BRA `(.L_x_9220) ;  /* 0x0000000000081947 */ /* 0x000fea0003800000 */
[----:B01----:R-:W0:Y:S02]  /*6190*/  LDC.64 R2, c[0x0][0x3f8] ;  /* 0x0000fe00ff027b82 */ /* 0x003e240000000a00 */
[----:B0-----:R2:W-:Y:S02]  /*61a0*/  REDG.E.MAX.S32.STRONG.GPU desc[UR4][R2.64], R5 ;  /* 0x000000050200798e */ /* 0x0015e4000d12e304 */
.L_x_9220:
[----:B------:R-:W-:Y:S05]  /*61b0*/  BSYNC B0 ;  /* 0x0000000000007941 */ /* 0x000fea0003800000 */
.L_x_9218:
        /* <DEDUP_REMOVED lines=13> */
[----:B-123--:R-:W-:Y:S05]  /*6290*/  CALL.REL.NOINC `($__internal_145_$__cuda_sm20_rcp_rn_f32_slowpath) ;  /* 0x0000001c00107944 */ /* 0x00efea0003c00000 */
[----:B------:R-:W-:Y:S05]  /*62a0*/  BRA `(.L_x_9223) ;  /* 0x0000000000107947 */ /* 0x000fea0003800000 */
.L_x_9222:
[----:B------:R-:W1:Y:S02]  /*62b0*/  MUFU.RCP R0, R133 ;  /* 0x0000008500007308 */ /* 0x000e640000001000 */
[----:B-123--:R-:W-:-:S04]  /*62c0*/  FFMA R2, R0, R133, -1 ;  /* 0xbf80000000027423 */ /* 0x00efc80000000085 */
[----:B------:R-:W-:-:S04]  /*62d0*/  FADD.FTZ R5, -R2, -RZ ;  /* 0x800000ff02057221 */ /* 0x000fc80000010100 */
[----:B------:R-:W-:-:S07]  /*62e0*/  FFMA R5, R0, R5, R0 ;  /* 0x0000000500057223 */ /* 0x000fce0000000000 */
.L_x_9223:
[----:B------:R-:W0:Y:S02]  /*62f0*/  LDC.64 R2, c[0x0][0x3f0] ;  /* 0x0000fc00ff027b82 */ /* 0x000e240000000a00 */
[----:B0-----:R-:W-:Y:S01]  /*6300*/  STG.E desc[UR4][R2.64], R5 ;  /* 0x0000000502007986 */ /* 0x001fe2000c101904 */
[----:B------:R-:W-:Y:S05]  /*6310*/  EXIT ;  /* 0x000000000000794d */ /* 0x000fea0003800000 */
.L_x_9214:
[----:B------:R-:W-:Y:S01]  /*6320*/  HFMA2 R200, -RZ, RZ, 0, 5.9604644775390625e-08 ;  /* 0x00000001ffc87431 */ /* 0x000fe200000001ff */
[----:B------:R-:W-:Y:S01]  /*6330*/  BSSY B1, `(.L_x_9224) ;  /* 0x0000006000017945 */ /* 0x000fe20003800000 */
[----:B------:R-:W-:Y:S02]  /*6340*/  MOV R3, 0x1f ;  /* 0x0000001f00037802 */ /* 0x000fe40000000f00 */
[----:B------:R-:W-:-:S07]  /*6350*/  MOV R2, 0xffffffff ;  /* 0xffffffff00027802 */ /* 0x000fce0000000f00 */
[----:B------:R-:W-:Y:S05]  /*6360*/  WARPSYNC.COLLECTIVE R2, `(.L_x_9225) ;  /* 0x0000000002087348 */ /* 0x000fea0003c00000 */
[----:B------:R0:W1:Y:S02]  /*6370*/  SHFL.BFLY P0, R202, R201, R200, R3 ;  /* 0x0c0000c8c9ca7389 */ /* 0x0000640000000003 */
[----:B01----:R-:W-:Y:S05]  /*6380*/  ENDCOLLECTIVE ;  /* 0x000000000000791b */ /* 0x003fea0003800000 */
.L_x_9225:
[----:B------:R-:W-:Y:S05]  /*6390*/  BSYNC B1 ;  /* 0x0000000000017941 */ /* 0x000fea0003800000 */
.L_x_9224:
[----:B------:R-:W-:Y:S02]  /*63a0*/  HFMA2 R200, -RZ, RZ, 0, 1.1920928955078125e-07 ;  /* 0x00000002ffc87431 */ /* 0x000fe400000001ff */
[----:B------:R-:W-:Y:S01]  /*63b0*/  FADD R201, R201, R202 ;  /* 0x000000cac9c97221 */ /* 0x000fe20000000000 */
[----:B------:R-:W-:Y:S02]  /*63c0*/  MOV R3, 0x1f ;  /* 0x0000001f00037802 */ /* 0x000fe40000000f00 */
[----:B------:R-:W-:-:S07]  /*63d0*/  MOV R2, 0xffffffff ;  /* 0xffffffff00027802 */ /* 0x000fce0000000f00 */
[----:B------:R-:W-:Y:S05]  /*63e0*/  WARPSYNC.COLLECTIVE R2, `(.L_x_9226) ;  /* 0x0000000002087348 */ /* 0x000fea0003c00000 */
[----:B------:R0:W1:Y:S02]  /*63f0*/  SHFL.BFLY P0, R202, R201, R200, R3 ;  /* 0x0c0000c8c9ca7389 */ /* 0x0000640000000003 */
[----:B01----:R-:W-:Y:S05]  /*6400*/  ENDCOLLECTIVE ;  /* 0x000000000000791b */ /* 0x003fea0003800000 */
.L_x_9226:
[----:B------:R-:W-:Y:S02]  /*6410*/  HFMA2 R200, -RZ, RZ, 0, 2.384185791015625e-07 ;  /* 0x00000004ffc87431 */ /* 0x000fe400000001ff */
[----:B------:R-:W-:-:S05]  /*6420*/  FADD R204, R201, R202 ;  /* 0x000000cac9cc7221 */ /* 0x000fca0000000000 */
[----:B------:R-:W-:-:S07]  /*6430*/  MOV R201, R204 ;  /* 0x000000cc00c97202 */ /* 0x000fce0000000f00 */
[----:B------:R-:W-:Y:S05]  /*6440*/  WARPSYNC.COLLECTIVE R2, `(.L_x_9227) ;  /* 0x0000000002087348 */ /* 0x000fea0003c00000 */
[----:B------:R0:W1:Y:S02]  /*6450*/  SHFL.BFLY P0, R202, R201, R200, R3 ;  /* 0x0c0000c8c9ca7389 */ /* 0x0000640000000003 */
[----:B01----:R-:W-:Y:S05]  /*6460*/  ENDCOLLECTIVE ;  /* 0x000000000000791b */ /* 0x003fea0003800000 */
.L_x_9227:
[----:B------:R-:W-:Y:S02]  /*6470*/  HFMA2 R200, -RZ, RZ, 0, 4.76837158203125e-07 ;  /* 0x00000008ffc87431 */ /* 0x000fe400000001ff */
[----:B------:R-:W-:-:S05]  /*6480*/  FADD R205, R204, R202 ;  /* 0x000000cacccd7221 */ /* 0x000fca0000000000 */
[----:B------:R-:W-:-:S07]  /*6490*/  MOV R201, R205 ;  /* 0x000000cd00c97202 */ /* 0x000fce0000000f00 */
[----:B------:R-:W-:Y:S05]  /*64a0*/  WARPSYNC.COLLECTIVE R2, `(.L_x_9228) ;  /* 0x0000000002087348 */ /* 0x000fea0003c00000 */
[----:B------:R0:W1:Y:S02]  /*64b0*/  SHFL.BFLY P0, R202, R201, R200, R3 ;  /* 0x0c0000c8c9ca7389 */ /* 0x0000640000000003 */
[----:B01----:R-:W-:Y:S05]  /*64c0*/  ENDCOLLECTIVE ;  /* 0x000000000000791b */ /* 0x003fea0003800000 */
.L_x_9228:
[----:B------:R-:W-:Y:S02]  /*64d0*/  HFMA2 R200, -RZ, RZ, 0, 9.5367431640625e-07 ;  /* 0x00000010ffc87431 */ /* 0x000fe400000001ff */
[----:B------:R-:W-:-:S05]  /*64e0*/  FADD R206, R205, R202 ;  /* 0x000000cacdce7221 */ /* 0x000fca0000000000 */
[----:B------:R-:W-:-:S07]  /*64f0*/  MOV R201, R206 ;  /* 0x000000ce00c97202 */ /* 0x000fce0000000f00 */
[----:B------:R-:W-:Y:S05]  /*6500*/  WARPSYNC.COLLECTIVE R2, `(.L_x_9229) ;  /* 0x0000000002087348 */ /* 0x000fea0003c00000 */
[----:B------:R0:W1:Y:S02]  /*6510*/  SHFL.BFLY P0, R202, R201, R200, R3 ;  /* 0x0c0000c8c9ca7389 */ /* 0x0000640000000003 */
[----:B01----:R-:W-:Y:S05]  /*6520*/  ENDCOLLECTIVE ;  /* 0x000000000000791b */ /* 0x003fea0003800000 */
.L_x_9229:
[----:B------:R-:W-:Y:S01]  /*6530*/  MOV R200, 0x1 ;  /* 0x0000000100c87802 */ /* 0x000fe20000000f00 */
[----:B------:R-:W-:-:S04]  /*6540*/  FADD R202, R206, R202 ;  /* 0x000000caceca7221 */ /* 0x000fc80000000000 */
        /* <DEDUP_REMOVED lines=129> */
[----:B------:R-:W-:Y:S01]  /*6d60*/  FFMA R201, R131, R131, R2 ;  /* 0x0000008383c97223 */ /* 0x000fe20000000002 */
[----:B------:R-:W-:-:S07]  /*6d70*/  MOV R2, 0xffffffff ;  /* 0xffffffff00027802 */ /* 0x000fce0000000f00 */
[----:B------:R-:W-:Y:S05]  /*6d80*/  WARPSYNC.COLLECTIVE R2, `(.L_x_9230) ;  /* 0x0000000002087348 */ /* 0x000fea0003c00000 */
[----:B------:R0:W1:Y:S02]  /*6d90*/  SHFL.BFLY P0, R202, R201, R200, R3 ;  /* 0x0c0000c8c9ca7389 */ /* 0x0000640000000003 */
[----:B01----:R-:W-:Y:S05]  /*6da0*/  ENDCOLLECTIVE ;  /* 0x000000000000791b */ /* 0x003fea0003800000 */
.L_x_9230:
[----:B------:R-:W-:Y:S02]  /*6db0*/  HFMA2 R200, -RZ, RZ, 0, 1.1920928955078125e-07 ;  /* 0x00000002ffc87431 */ /* 0x000fe400000001ff */
[----:B------:R-:W-:-:S05]  /*6dc0*/  FADD R68, R201, R202 ;  /* 0x000000cac9447221 */ /* 0x000fca0000000000 */
[----:B------:R-:W-:-:S07]  /*6dd0*/  MOV R201, R68 ;  /* 0x0000004400c97202 */ /* 0x000fce0000000f00 */
[----:B------:R-:W-:Y:S05]  /*6de0*/  WARPSYNC.COLLECTIVE R2, `(.L_x_9231) ;  /* 0x0000000002087348 */ /* 0x000fea0003c00000 */
[----:B------:R0:W1:Y:S02]  /*6df0*/  SHFL.BFLY P0, R202, R201, R200, R3 ;  /* 0x0c0000c8c9ca7389 */ /* 0x0000640000000003 */
[----:B01----:R-:W-:Y:S05]  /*6e00*/  ENDCOLLECTIVE ;  /* 0x000000000000791b */ /* 0x003fea0003800000 */
.L_x_9231:
[----:B------:R-:W-:Y:S02]  /*6e10*/  HFMA2 R200, -RZ, RZ, 0, 2.384185791015625e-07 ;  /* 0x00000004ffc87431 */ /* 0x000fe400000001ff */
[----:B------:R-:W-:-:S05]  /*6e20*/  FADD R70, R68, R202 ;  /* 0x000000ca44467221 */ /* 0x000fca0000000000 */
[----:B------:R-:W-:-:S07]  /*6e30*/  MOV R201, R70 ;  /* 0x0000004600c97202 */ /* 0x000fce0000000f00 */
[----:B------:R-:W-:Y:S05]  /*6e40*/  WARPSYNC.COLLECTIVE R2, `(.L_x_9232) ;  /* 0x0000000002087348 */ /* 0x000fea0003c00000 */
[----:B------:R0:W1:Y:S02]  /*6e50*/  SHFL.BFLY P0, R202, R201, R200, R3 ;  /* 0x0c0000c8c9ca7389 */ /* 0x0000640000000003 */
[----:B01----:R-:W-:Y:S05]  /*6e60*/  ENDCOLLECTIVE ;  /* 0x000000000000791b */ /* 0x003fea0003800000 */
.L_x_9232:
[----:B------:R-:W-:Y:S02]  /*6e70*/  HFMA2 R200, -RZ, RZ, 0, 4.76837158203125e-07 ;  /* 0x00000008ffc87431 */ /* 0x000fe400000001ff */
[----:B------:R-:W-:-:S05]  /*6e80*/  FADD R72, R70, R202 ;  /* 0x000000ca46487221 */ /* 0x000fca0000000000 */
[----:B------:R-:W-:-:S07]  /*6e90*/  MOV R201, R72 ;  /* 0x0000004800c97202 */ /* 0x000fce0000000f00 */
[----:B------:R-:W-:Y:S05]  /*6ea0*/  WARPSYNC.COLLECTIVE R2, `(.L_x_9233) ;  /* 0x0000000002087348 */ /* 0x000fea0003c00000 */
[----:B------:R0:W1:Y:S02]  /*6eb0*/  SHFL.BFLY P0, R202, R201, R200, R3 ;  /* 0x0c0000c8c9ca7389 */ /* 0x0000640000000003 */
[----:B01----:R-:W-:Y:S05]  /*6ec0*/  ENDCOLLECTIVE ;  /* 0x000000000000791b */ /* 0x003fea0003800000 */
.L_x_9233:
[----:B------:R-:W-:Y:S02]  /*6ed0*/  HFMA2 R200, -RZ, RZ, 0, 9.5367431640625e-07 ;  /* 0x00000010ffc87431 */ /* 0x000fe400000001ff */
[----:B------:R-:W-:-:S05]  /*6ee0*/  FADD R74, R72, R202 ;  /* 0x000000ca484a7221 */ /* 0x000fca0000000000 */
[----:B------:R-:W-:-:S07]  /*6ef0*/  MOV R201, R74 ;  /* 0x0000004a00c97202 */ /* 0x000fce0000000f00 */
[----:B------:R-:W-:Y:S05]  /*6f00*/  WARPSYNC.COLLECTIVE R2, `(.L_x_9234) ;  /* 0x0000000002087348 */ /* 0x000fea0003c00000 */
[----:B------:R0:W1:Y:S02]  /*6f10*/  SHFL.BFLY P0, R202, R201, R200, R3 ;  /* 0x0c0000c8c9ca7389 */ /* 0x0000640000000003 */
[----:B01----:R-:W-:Y:S05]  /*6f20*/  ENDCOLLECTIVE ;  /* 0x000000000000791b */ /* 0x003fea0003800000 */
.L_x_9234:
[----:B------:R-:W-:Y:S05]  /*6f30*/  BRA `(.L_x_9235) ;  /* 0xffffffa800ec7947 */ /* 0x000fea000383ffff */
.L_x_9216:
[----:B------:R-:W-:Y:S01]  /*6f40*/  HFMA2 R3, -RZ, RZ, 0, 1.847743988037109375e-06 ;  /* 0x0000001fff037431 */ /* 0x000fe200000001ff */
[----:B------:R-:W-:Y:S01]  /*6f50*/  BSSY B1, `(.L_x_9236) ;  /* 0x0000006000017945 */ /* 0x000fe20003800000 */
[----:B------:R-:W-:Y:S02]  /*6f60*/  MOV R200, 0x1 ;  /* 0x0000000100c87802 */ /* 0x000fe40000000f00 */
[----:B------:R-:W-:-:S07]  /*6f70*/  MOV R2, 0xffffffff ;  /* 0xffffffff00027802 */ /* 0x000fce0000000f00 */
[----:B------:R-:W-:Y:S05]  /*6f80*/  WARPSYNC.COLLECTIVE R2, `(.L_x_9237) ;  /* 0x0000000002087348 */ /* 0x000fea0003c00000 */
[----:B------:R0:W1:Y:S02]  /*6f90*/  SHFL.BFLY P0, R202, R201, R200, R3 ;  /* 0x0c0000c8c9ca7389 */ /* 0x0000640000000003 */
[----:B01----:R-:W-:Y:S05]  /*6fa0*/  ENDCOLLECTIVE ;  /* 0x000000000000791b */ /* 0x003fea0003800000 */
.L_x_9237:
[----:B------:R-:W-:Y:S05]  /*6fb0*/  BSYNC B1 ;  /* 0x0000000000017941 */ /* 0x000fea0003800000 */
.L_x_9236:
[----:B------:R-:W-:Y:S02]  /*6fc0*/  HFMA2 R200, -RZ, RZ, 0, 1.1920928955078125e-07 ;  /* 0x00000002ffc87431 */ /* 0x000fe400000001ff */
[----:B------:R-:W-:Y:S01]  /*6fd0*/  FADD R201, R201, R202 ;  /* 0x000000cac9c97221 */ /* 0x000fe20000000000 */
[----:B------:R-:W-:Y:S02]  /*6fe0*/  MOV R3, 0x1f ;  /* 0x0000001f00037802 */ /* 0x000fe40000000f00 */
[----:B------:R-:W-:-:S07]  /*6ff0*/  MOV R2, 0xffffffff ;  /* 0xffffffff00027802 */ /* 0x000fce0000000f00 */
[----:B------:R-:W-:Y:S05]  /*7000*/  WARPSYNC.COLLECTIVE R2, `(.L_x_9238) ;  /* 0x0000000002087348 */ /* 0x000fea0003c00000 */
[----:B------:R0:W1:Y:S02]  /*7010*/  SHFL.BFLY P0, R202, R201, R200, R3 ;  /* 0x0c0000c8c9ca7389 */ /* 0x0000640000000003 */
[----:B01----:R-:W-:Y:S05]  /*7020*/  ENDCOLLECTIVE ;  /* 0x000000000000791b */ /* 0x003fea0003800000 */
.L_x_9238:
[----:B------:R-:W-:Y:S02]  /*7030*/  HFMA2 R200, -RZ, RZ, 0, 2.384185791015625e-07 ;  /* 0x00000004ffc87431 */ /* 0x000fe400000001ff */
[----:B------:R-:W-:-:S05]  /*7040*/  FADD R196, R201, R202 ;  /* 0x000000cac9c47221 */ /* 0x000fca0000000000 */
[----:B------:R-:W-:-:S07]  /*7050*/  MOV R201, R196 ;  /* 0x000000c400c97202 */ /* 0x000fce0000000f00 */
[----:B------:R-:W-:Y:S05]  /*7060*/  WARPSYNC.COLLECTIVE R2, `(.L_x_9239) ;  /* 0x0000000002087348 */ /* 0x000fea0003c00000 */
[----:B------:R0:W1:Y:S02]  /*7070*/  SHFL.BFLY P0, R202, R201, R200, R3 ;  /* 0x0c0000c8c9ca7389 */ /* 0x0000640000000003 */
[----:B01----:R-:W-:Y:S05]  /*7080*/  ENDCOLLECTIVE ;  /* 0x000000000000791b */ /* 0x003fea0003800000 */
.L_x_9239:
[----:B------:R-:W-:Y:S02]  /*7090*/  HFMA2 R200, -RZ, RZ, 0, 4.76837158203125e-07 ;  /* 0x00000008ffc87431 */ /* 0x000fe400000001ff */
[----:B------:R-:W-:-:S05]  /*70a0*/  FADD R203, R196, R202 ;  /* 0x000000cac4cb7221 */ /* 0x000fca0000000000 */
[----:B------:R-:W-:-:S07]  /*70b0*/  MOV R201, R203 ;  /* 0x000000cb00c97202 */ /* 0x000fce0000000f00 */
[----:B------:R-:W-:Y:S05]  /*70c0*/  WARPSYNC.COLLECTIVE R2, `(.L_x_9240) ;  /* 0x0000000002087348 */ /* 0x000fea0003c00000 */
[----:B------:R0:W1:Y:S02]  /*70d0*/  SHFL.BFLY P0, R202, R201, R200, R3 ;  /* 0x0c0000c8c9ca7389 */ /* 0x0000640000000003 */
[----:B01----:R-:W-:Y:S05]  /*70e0*/  ENDCOLLECTIVE ;  /* 0x000000000000791b */ /* 0x003fea0003800000 */
.L_x_9240:
[----:B------:R-:W-:Y:S02]  /*70f0*/  HFMA2 R200, -RZ, RZ, 0, 9.5367431640625e-07 ;  /* 0x00000010ffc87431 */ /* 0x000fe400000001ff */
[----:B------:R-:W-:-:S05]  /*7100*/  FADD R208, R203, R202 ;  /* 0x000000cacbd07221 */ /* 0x000fca0000000000 */
[----:B------:R-:W-:-:S07]  /*7110*/  MOV R201, R208 ;  /* 0x000000d000c97202 */ /* 0x000fce0000000f00 */
[----:B------:R-:W-:Y:S05]  /*7120*/  WARPSYNC.COLLECTIVE R2, `(.L_x_9241) ;  /* 0x0000000002087348 */ /* 0x000fea0003c00000 */
[----:B------:R0:W1:Y:S02]  /*7130*/  SHFL.BFLY P0, R202, R201, R200, R3 ;  /* 0x0c0000c8c9ca7389 */ /* 0x0000640000000003 */
[----:B01----:R-:W-:Y:S05]  /*7140*/  ENDCOLLECTIVE ;  /* 0x000000000000791b */ /* 0x003fea0003800000 */
.L_x_9241:
        /* <DEDUP_REMOVED lines=136> */
.L_x_9242:
[----:B------:R-:W-:Y:S02]  /*79d0*/  HFMA2 R200, -RZ, RZ, 0, 1.1920928955078125e-07 ;  /* 0x00000002ffc87431 */ /* 0x000fe400000001ff */
[----:B------:R-:W-:-:S05]  /*79e0*/  FADD R149, R201, R202 ;  /* 0x000000cac9957221 */ /* 0x000fca0000000000 */
[----:B------:R-:W-:-:S07]  /*79f0*/  MOV R201, R149 ;  /* 0x0000009500c97202 */ /* 0x000fce0000000f00 */
[----:B------:R-:W-:Y:S05]  /*7a00*/  WARPSYNC.COLLECTIVE R2, `(.L_x_9243) ;  /* 0x0000000002087348 */ /* 0x000fea0003c00000 */
[----:B------:R0:W1:Y:S02]  /*7a10*/  SHFL.BFLY P0, R202, R201, R200, R3 ;  /* 0x0c0000c8c9ca7389 */ /* 0x0000640000000003 */
[----:B01----:R-:W-:Y:S05]  /*7a20*/  ENDCOLLECTIVE ;  /* 0x000000000000791b */ /* 0x003fea0003800000 */
.L_x_9243:
[----:B------:R-:W-:Y:S02]  /*7a30*/  HFMA2 R200, -RZ, RZ, 0, 2.384185791015625e-07 ;  /* 0x00000004ffc87431 */ /* 0x000fe400000001ff */
[----:B------:R-:W-:-:S05]  /*7a40*/  FADD R151, R149, R202 ;  /* 0x000000ca95977221 */ /* 0x000fca0000000000 */
[----:B------:R-:W-:-:S07]  /*7a50*/  MOV R201, R151 ;  /* 0x0000009700c97202 */ /* 0x000fce0000000f00 */
[----:B------:R-:W-:Y:S05]  /*7a60*/  WARPSYNC.COLLECTIVE R2, `(.L_x_9244) ;  /* 0x0000000002087348 */ /* 0x000fea0003c00000 */
[----:B------:R0:W1:Y:S02]  /*7a70*/  SHFL.BFLY P0, R202, R201, R200, R3 ;  /* 0x0c0000c8c9ca7389 */ /* 0x0000640000000003 */
[----:B01----:R-:W-:Y:S05]  /*7a80*/  ENDCOLLECTIVE ;  /* 0x000000000000791b */ /* 0x003fea0003800000 */
.L_x_9244:
[----:B------:R-:W-:Y:S02]  /*7a90*/  HFMA2 R200, -RZ, RZ, 0, 4.76837158203125e-07 ;  /* 0x00000008ffc87431 */ /* 0x000fe400000001ff */
[----:B------:R-:W-:-:S05]  /*7aa0*/  FADD R155, R151, R202 ;  /* 0x000000ca979b7221 */ /* 0x000fca0000000000 */
[----:B------:R-:W-:-:S07]  /*7ab0*/  MOV R201, R155 ;  /* 0x0000009b00c97202 */ /* 0x000fce0000000f00 */
[----:B------:R-:W-:Y:S05]  /*7ac0*/  WARPSYNC.COLLECTIVE R2, `(.L_x_9245) ;  /* 0x0000000002087348 */ /* 0x000fea0003c00000 */
[----:B------:R0:W1:Y:S02]  /*7ad0*/  SHFL.BFLY P0, R202, R201, R200, R3 ;  /* 0x0c0000c8c9ca7389 */ /* 0x0000640000000003 */
[----:B01----:R-:W-:Y:S05]  /*7ae0*/  ENDCOLLECTIVE ;  /* 0x000000000000791b */ /* 0x003fea0003800000 */
.L_x_9245:
[----:B------:R-:W-:Y:S02]  /*7af0*/  HFMA2 R200, -RZ, RZ, 0, 9.5367431640625e-07 ;  /* 0x00000010ffc87431 */ /* 0x000fe400000001ff */
[----:B------:R-:W-:-:S05]  /*7b00*/  FADD R203, R155, R202 ;  /* 0x000000ca9bcb7221 */ /* 0x000fca0000000000 */
[----:B------:R-:W-:-:S07]  /*7b10*/  MOV R201, R203 ;  /* 0x000000cb00c97202 */ /* 0x000fce0000000f00 */
[----:B------:R-:W-:Y:S05]  /*7b20*/  WARPSYNC.COLLECTIVE R2, `(.L_x_9246) ;  /* 0x0000000002087348 */ /* 0x000fea0003c00000 */
[----:B------:R0:W1:Y:S02]  /*7b30*/  SHFL.BFLY P0, R202, R201, R200, R3 ;  /* 0x0c0000c8c9ca7389 */ /* 0x0000640000000003 */
[----:B01----:R-:W-:Y:S05]  /*7b40*/  ENDCOLLECTIVE ;  /* 0x000000000000791b */ /* 0x003fea0003800000 */
.L_x_9246:
[----:B------:R-:W-:Y:S05]  /*7b50*/  BRA `(.L_x_9247) ;  /* 0xffffffcc00387947 */ /* 0x000fea000383ffff */
.L_x_9219:
[----:B------:R-:W-:Y:S01]  /*7b60*/  HFMA2 R6, -RZ, RZ, 0, 9.5367431640625e-07 ;  /* 0x00000010ff067431 */ /* 0x000fe200000001ff */
[----:B------:R-:W-:Y:S01]  /*7b70*/  BSSY B0, `(.L_x_9248) ;  /* 0x0000007000007945 */ /* 0x000fe20003800000 */
[----:B------:R-:W-:Y:S02]  /*7b80*/  MOV R9, R132 ;  /* 0x0000008400097202 */ /* 0x000fe40000000f00 */
[----:B------:R-:W-:Y:S02]  /*7b90*/  MOV R11, 0x1f ;  /* 0x0000001f000b7802 */ /* 0x000fe40000000f00 */
[----:B---3--:R-:W-:-:S07]  /*7ba0*/  MOV R2, 0xffffffff ;  /* 0xffffffff00027802 */ /* 0x008fce0000000f00 */
[----:B-1---5:R-:W-:Y:S05]  /*7bb0*/  WARPSYNC.COLLECTIVE R2, `(.L_x_9249) ;  /* 0x0000000002087348 */ /* 0x022fea0003c00000 */
[----:B------:R0:W2:Y:S02]  /*7bc0*/  SHFL.DOWN P1, R7, R9, R6, R11 ;  /* 0x0800000609077389 */ /* 0x0000a4000002000b */
[----:B012--5:R-:W-:Y:S05]  /*7bd0*/  ENDCOLLECTIVE ;  /* 0x000000000000791b */ /* 0x027fea0003800000 */
.L_x_9249:
[----:B------:R-:W-:Y:S05]  /*7be0*/  BSYNC B0 ;  /* 0x0000000000007941 */ /* 0x000fea0003800000 */
.L_x_9248:
        /* <DEDUP_REMOVED lines=9> */
.L_x_9250:
[----:B------:R-:W-:Y:S01]  /*7c80*/  HFMA2 R6, -RZ, RZ, 0, 2.384185791015625e-07 ;  /* 0x00000004ff067431 */ /* 0x000fe200000001ff */
[----:B------:R-:W-:-:S04]  /*7c90*/  MOV R0, R7 ;  /* 0x0000000700007202 */ /* 0x000fc80000000f00 */
[----:B------:R-:W-:-:S04]  /*7ca0*/  FMNMX R0, R3, R0, !PT ;  /* 0x0000000003007209 */ /* 0x000fc80007800000 */
[----:B------:R-:W-:-:S07]  /*7cb0*/  MOV R9, R0 ;  /* 0x0000000000097202 */ /* 0x000fce0000000f00 */
[----:B------:R-:W-:Y:S05]  /*7cc0*/  WARPSYNC.COLLECTIVE R2, `(.L_x_9251) ;  /* 0x0000000002087348 */ /* 0x000fea0003c00000 */
[----:B------:R0:W1:Y:S02]  /*7cd0*/  SHFL.DOWN P1, R7, R9, R6, R11 ;  /* 0x0800000609077389 */ /* 0x000064000002000b */
[----:B01----:R-:W-:Y:S05]  /*7ce0*/  ENDCOLLECTIVE ;  /* 0x000000000000791b */ /* 0x003fea0003800000 */
.L_x_9251:
[----:B------:R-:W-:Y:S01]  /*7cf0*/  HFMA2 R6, -RZ, RZ, 0, 1.1920928955078125e-07 ;  /* 0x00000002ff067431 */ /* 0x000fe200000001ff */
[----:B------:R-:W-:-:S04]  /*7d00*/  MOV R5, R7 ;  /* 0x0000000700057202 */ /* 0x000fc80000000f00 */
[----:B------:R-:W-:-:S04]  /*7d10*/  FMNMX R5, R0, R5, !PT ;  /* 0x0000000500057209 */ /* 0x000fc80007800000 */
[----:B------:R-:W-:-:S07]  /*7d20*/  MOV R9, R5 ;  /* 0x0000000500097202 */ /* 0x000fce0000000f00 */
[----:B------:R-:W-:Y:S05]  /*7d30*/  WARPSYNC.COLLECTIVE R2, `(.L_x_9252) ;  /* 0x0000000002087348 */ /* 0x000fea0003c00000 */
[----:B------:R0:W1:Y:S02]  /*7d40*/  SHFL.DOWN P1, R7, R9, R6, R11 ;  /* 0x0800000609077389 */ /* 0x000064000002000b */
[----:B01----:R-:W-:Y:S05]  /*7d50*/  ENDCOLLECTIVE ;  /* 0x000000000000791b */ /* 0x003fea0003800000 */
.L_x_9252:
[----:B------:R-:W-:Y:S01]  /*7d60*/  HFMA2 R6, -RZ, RZ, 0, 5.9604644775390625e-08 ;  /* 0x00000001ff067431 */ /* 0x000fe200000001ff */
[----:B------:R-:W-:-:S04]  /*7d70*/  MOV R4, R7 ;  /* 0x0000000700047202 */ /* 0x000fc80000000f00 */
[----:B------:R-:W-:-:S04]  /*7d80*/  FMNMX R4, R5, R4, !PT ;  /* 0x0000000405047209 */ /* 0x000fc80007800000 */
[----:B------:R-:W-:-:S07]  /*7d90*/  MOV R9, R4 ;  /* 0x0000000400097202 */ /* 0x000fce0000000f00 */
[----:B------:R-:W-:Y:S05]  /*7da0*/  WARPSYNC.COLLECTIVE R2, `(.L_x_9253) ;  /* 0x0000000002087348 */ /* 0x000fea0003c00000 */
[----:B------:R0:W1:Y:S02]  /*7db0*/  SHFL.DOWN P1, R7, R9, R6, R11 ;  /* 0x0800000609077389 */ /* 0x000064000002000b */
[----:B01----:R-:W-:Y:S05]  /*7dc0*/  ENDCOLLECTIVE ;  /* 0x000000000000791b */ /* 0x003fea0003800000 */
.L_x_9253:
[----:B------:R-:W-:Y:S05]  /*7dd0*/  BRA `(.L_x_9254) ;  /* 0xffffffe000787947 */ /* 0x000fea000383ffff */
.L_x_9221:
[----:B--2---:R-:W-:Y:S02]  /*7de0*/  MOV R9, R0 ;  /* 0x0000000000097202 */ /* 0x004fe40000000f00 */
[----:B------:R-:W-:Y:S02]  /*7df0*/  MOV R6, 0x2 ;  /* 0x0000000200067802 */ /* 0x000fe40000000f00 */
[----:B------:R-:W-:Y:S02]  /*7e00*/  MOV R11, 0x1f ;  /* 0x0000001f000b7802 */ /* 0x000fe40000000f00 */
[----:B-1----:R-:W-:-:S07]  /*7e10*/  MOV R2, 0xffffffff ;  /* 0xffffffff00027802 */ /* 0x002fce0000000f00 */
[----:B0----5:R-:W-:Y:S05]  /*7e20*/  WARPSYNC.COLLECTIVE R2, `(.L_x_9255) ;  /* 0x0000000002087348 */ /* 0x021fea0003c00000 */
[----:B------:R1:W2:Y:S02]  /*7e30*/  SHFL.DOWN P1, R7, R9, R6, R11 ;  /* 0x0800000609077389 */ /* 0x0002a4000002000b */
[----:B012--5:R-:W-:Y:S05]  /*7e40*/  ENDCOLLECTIVE ;  /* 0x000000000000791b */ /* 0x027fea0003800000 */
.L_x_9255:
[----:B------:R-:W-:Y:S02]  /*7e50*/  MOV R6, 0x1 ;  /* 0x0000000100067802 */ /* 0x000fe40000000f00 */
[----:B------:R-:W-:-:S04]  /*7e60*/  MOV R3, R7 ;  /* 0x0000000700037202 */ /* 0x000fc80000000f00 */
[----:B------:R-:W-:-:S04]  /*7e70*/  FMNMX R3, R3, R0, !PT ;  /* 0x0000000003037209 */ /* 0x000fc80007800000 */
[----:B------:R-:W-:-:S07]  /*7e80*/  MOV R9, R3 ;  /* 0x0000000300097202 */ /* 0x000fce0000000f00 */
[----:B------:R-:W-:Y:S05]  /*7e90*/  WARPSYNC.COLLECTIVE R2, `(.L_x_9256) ;  /* 0x0000000002087348 */ /* 0x000fea0003c00000 */
[----:B------:R0:W1:Y:S02]  /*7ea0*/  SHFL.DOWN P1, R7, R9, R6, R11 ;  /* 0x0800000609077389 */ /* 0x000064000002000b */
[----:B01----:R-:W-:Y:S05]  /*7eb0*/  ENDCOLLECTIVE ;  /* 0x000000000000791b */ /* 0x003fea0003800000 */
.L_x_9256:
[----:B------:R-:W-:Y:S01]  /*7ec0*/  MOV R4, R7 ;  /* 0x0000000700047202 */ /* 0x000fe20000000f00 */
[----:B------:R-:W-:Y:S06]  /*7ed0*/  BRA `(.L_x_9257) ;  /* 0xffffffe000a07947 */ /* 0x000fec000383ffff */
        .weak           $__internal_145_$__cuda_sm20_rcp_rn_f32_slowpath
        .type           $__internal_145_$__cuda_sm20_rcp_rn_f32_slowpath,@function
        .size           $__internal_145_$__cuda_sm20_rcp_rn_f32_slowpath,(.L_x_13013 - $__internal_145_$__cuda_sm20_rcp_rn_f32_slowpath)
$__internal_145_$__cuda_sm20_rcp_rn_f32_slowpath:
        /* <DEDUP_REMOVED lines=8> */
[----:B------:R-:W-:-:S04]  /*7f60*/  FFMA R3, R0, 1.84467440737095516160e+19, RZ ;  /* 0x5f80000000037823 */ /* 0x000fc800000000ff */
[----:B0-----:R-:W1:Y:S02]  /*7f70*/  MUFU.RCP R0, R3 ;  /* 0x0000000300007308 */ /* 0x001e640000001000 */
[----:B-1----:R-:W-:-:S04]  /*7f80*/  FFMA R2, R3, R0, -1 ;  /* 0xbf80000003027423 */ /* 0x002fc80000000000 */
[----:B------:R-:W-:-:S04]  /*7f90*/  FADD.FTZ R5, -R2, -RZ ;  /* 0x800000ff02057221 */ /* 0x000fc80000010100 */
[----:B------:R-:W-:-:S04]  /*7fa0*/  FFMA R0, R0, R5, R0 ;  /* 0x0000000500007223 */ /* 0x000fc80000000000 */
[----:B------:R-:W-:Y:S01]  /*7fb0*/  FFMA R2, R0, 1.84467440737095516160e+19, RZ ;  /* 0x5f80000000027823 */ /* 0x000fe200000000ff */
[----:B------:R-:W-:Y:S06]  /*7fc0*/  BRA `(.L_x_9259) ;  /* 0x0000000000887947 */ /* 0x000fec0003800000 */
.L_x_9258:
        /* <DEDUP_REMOVED lines=33> */
.L_x_9260:
[----:B------:R2:W3:Y:S02]  /*81e0*/  MUFU.RCP R2, R0 ;  /* 0x0000000000027308 */ /* 0x0004e40000001000 */
.L_x_9259:
[----:B------:R-:W-:Y:S01]  /*81f0*/  HFMA2 R3, -RZ, RZ, 0, 0 ;  /* 0x00000000ff037431 */ /* 0x000fe200000001ff */
[----:B-1-3--:R-:W-:Y:S02]  /*8200*/  MOV R5, R2 ;  /* 0x0000000200057202 */ /* 0x00afe40000000f00 */
[----:B------:R-:W-:-:S04]  /*8210*/  MOV R2, R7 ;  /* 0x0000000700027202 */ /* 0x000fc80000000f00 */
[----:B0-2---:R-:W-:Y:S05]  /*8220*/  RET.REL.NODEC R2 `(_ZN18transformer_engine13normalization19ln_fwd_tuned_kernelINS0_13Kernel_traitsIff13__nv_bfloat16fjLj2048ELj1ELj4ELj1ELj16ENS0_18Kernel_traits_baseILj2048EffS3_fjLj128EEEEEEEvNS0_19ForwardKernelParamsE) ;  /* 0xffffff7c02747950 */ /* 0x005fea0003c3ffff */
.L_x_9261:
        /* <DEDUP_REMOVED lines=13> */
.L_x_13013:


//--------------------- .text._ZN18transformer_engine13normalization19ln_fwd_tuned_kernelINS0_13Kernel_traitsI13__nv_bfloat16S3_S3_fjLj2048ELj1ELj4ELj1ELj16ENS0_18Kernel_traits_baseILj2048ES3_S3_S3_fjLj128EEEEEEEvNS0_19ForwardKernelParamsE --------------------------
	.section	.text._ZN18transformer_engine13normalization19ln_fwd_tuned_kernelINS0_13Kernel_traitsI13__nv_bfloat16S3_S3_fjLj2048ELj1ELj4ELj1ELj16ENS0_18Kernel_traits_baseILj2048ES3_S3_S3_fjLj128EEEEEEEvNS0_19ForwardKernelParamsE,"ax",@progbits
	.align	128
        .global         _ZN18transformer_engine13normalization19ln_fwd_tuned_kernelINS0_13Kernel_traitsI13__nv_bfloat16S3_S3_fjLj2048ELj1ELj4ELj1ELj16ENS0_18Kernel_traits_baseILj2048ES3_S3_S3_fjLj128EEEEEEEvNS0_19ForwardKernelParamsE
        .type           _ZN18transformer_engine13normalization19ln_fwd_tuned_kernelINS0_13Kernel_traitsI13__nv_bfloat16S3_S3_fjLj2048ELj1ELj4ELj1ELj16ENS0_18Kernel_traits_baseILj2048ES3_S3_S3_fjLj128EEEEEEEvNS0_19ForwardKernelParamsE,@function
        .size           _ZN18transformer_engine13normalization19ln_fwd_tuned_kernelINS0_13Kernel_traitsI13__nv_bfloat16S3_S3_fjLj2048ELj1ELj4ELj1ELj16ENS0_18Kernel_traits_baseILj2048ES3_S3_S3_fjLj128EEEEEEEvNS0_19ForwardKernelParamsE,(.L_x_13014 - _ZN18transformer_engine13normalization19ln_fwd_tuned_kernelINS0_13Kernel_traitsI13__nv_bfloat16S3_S3_fjLj2048ELj1ELj4ELj1ELj16ENS0_18Kernel_traits_baseILj2048ES3_S3_S3_fjLj128EEEEEEEvNS0_19ForwardKernelParamsE)
        .other          _ZN18transformer_engine13normalization19ln_fwd_tuned_kernelINS0_13Kernel_traitsI13__nv_bfloat16S3_S3_fjLj2048ELj1ELj4ELj1ELj16ENS0_18Kernel_traits_baseILj2048ES3_S3_S3_fjLj128EEEEEEEvNS0_19ForwardKernelParamsE,@"STO_CUDA_ENTRY STV_DEFAULT"
_ZN18transformer_engine13normalization19ln_fwd_tuned_kernelINS0_13Kernel_traitsI13__nv_bfloat16S3_S3_fjLj2048ELj1ELj4ELj1ELj16ENS0_18Kernel_traits_baseILj2048ES3_S3_S3_fjLj128EEEEEEEvNS0_19ForwardKernelParamsE:
.text._ZN18transformer_engine13normalization19ln_fwd_tuned_kernelINS0_13Kernel_traitsI13__nv_bfloat16S3_S3_fjLj2048ELj1ELj4ELj1ELj16ENS0_18Kernel_traits_baseILj2048ES3_S3_S3_fjLj128EEEEEEEvNS0_19ForwardKernelParamsE:
[----:B------:R-:W-:Y:S01]  /*0000*/  LDC R1, c[0x0][0x37c] ;  /* 0x0000df00ff017b82 */ /* 0x000fe20000000800 */
[----:B------:R-:W0:Y:S01]  /*0010*/  LDCU.U8 UR4, c[0x0][0x404] ;  /* 0x00008080ff0477ac */ /* 0x000e220008000000 */
[----:B------:R-:W1:Y:S01]  /*0020*/  S2R R64, SR_TID.X ;  /* 0x0000000000407919 */ /* 0x000e620000002100 */
[----:B------:R-:W-:Y:S01]  /*0030*/  HFMA2 R65, -RZ, RZ, 1.875, 0 ;  /* 0x3f800000ff417431 */ /* 0x000fe200000001ff */
[----:B------:R-:W2:Y:S01]  /*0040*/  LDCU UR10, c[0x0][0x388] ;  /* 0x00007100ff0a77ac */ /* 0x000ea20008000800 */
[----:B------:R-:W3:Y:S01]  /*0050*/  S2R R4, SR_CTAID.X ;  /* 0x0000000000047919 */ /* 0x000ee20000002500 */
[----:B------:R-:W4:Y:S01]  /*0060*/  LDCU.64 UR6, c[0x0][0x3a8] ;  /* 0x00007500ff0677ac */ /* 0x000f220008000a00 */
[----:B------:R-:W2:Y:S01]  /*0070*/  LDCU.64 UR8, c[0x0][0x3d0] ;  /* 0x00007a00ff0877ac */ /* 0x000ea20008000a00 */
        /* <DEDUP_REMOVED lines=8> */
[----:B-1----:R-:W-:Y:S01]  /*0100*/  SHF.L.U32 R0, R64, 0x4, RZ ;  /* 0x0000000440007819 */ /* 0x002fe200000006ff */
[----:B------:R-:W1:Y:S03]  /*0110*/  LDCU.U8 UR11, c[0x0][0x3c0] ;  /* 0x00007800ff0b77ac */ /* 0x000e660008000000 */
[----:B------:R-:W-:Y:S01]  /*0120*/  LOP3.LUT R0, R0, 0x1f0, RZ, 0xc0, !PT ;  /* 0x000001f000007812 */ /* 0x000fe200078ec0ff */
[----:B------:R-:W0:Y:S02]  /*0130*/  LDCU.U8 UR15, c[0x0][0x3c0] ;  /* 0x00007800ff0f77ac */ /* 0x000e240008000000 */
[----:B0-----:R0:W5:Y:S01]  /*0140*/  @P0 LDG.E R65, desc[UR4][R2.64] ;  /* 0x0000000402410981 */ /* 0x001162000c1e1900 */
[C---:B----4-:R-:W-:Y:S01]  /*0150*/  IADD3 R66, P2, PT, R0.reuse, UR6, RZ ;  /* 0x0000000600427c10 */ /* 0x050fe2000ff5e0ff */
[----:B------:R-:W-:Y:S01]  /*0160*/  BSSY B0, `(.L_x_9262) ;  /* 0x00006e7000007945 */ /* 0x000fe20003800000 */
[----:B--2---:R-:W-:-:S02]  /*0170*/  IADD3 R68, P3, PT, R0, UR8, RZ ;  /* 0x0000000800447c10 */ /* 0x004fc4000ff7e0ff */
[----:B------:R-:W-:Y:S02]  /*0180*/  IADD3.X R67, PT, PT, RZ, UR7, RZ, P2, !PT ;  /* 0x00000007ff437c10 */ /* 0x000fe400097fe4ff */
[----:B------:R-:W-:Y:S02]  /*0190*/  IADD3.X R69, PT, PT, RZ, UR9, RZ, P3, !PT ;  /* 0x00000009ff457c10 */ /* 0x000fe40009ffe4ff */
[----:B0-----:R-:W-:Y:S02]  /*01a0*/  SHF.R.U32.HI R3, RZ, 0x5, R64 ;  /* 0x00000005ff037819 */ /* 0x001fe40000011640 */
[----:B------:R-:W-:Y:S02]  /*01b0*/  MOV R2, RZ ;  /* 0x000000ff00027202 */ /* 0x000fe40000000f00 */
[----:B---3--:R-:W-:-:S04]  /*01c0*/  LEA R3, R4, R3, 0x2 ;  /* 0x0000000304037211 */ /* 0x008fc800078e10ff */
[----:B------:R-:W-:-:S13]  /*01d0*/  ISETP.GE.AND P1, PT, R3, UR10, PT ;  /* 0x0000000a03007c0c */ /* 0x000fda000bf26270 */
[----:B-1----:R-:W-:Y:S05]  /*01e0*/  @P1 BRA `(.L_x_9263) ;  /* 0x0000006c00781947 */ /* 0x002fea0003800000 */
        /* <DEDUP_REMOVED lines=20> */
[----:B------:R-:W-:Y:S01]  /*0330*/  HFMA2 R2, -RZ, RZ, 0, 0 ;  /* 0x00000000ff027431 */ /* 0x000fe200000001ff */
        /* <DEDUP_REMOVED lines=47> */
.L_x_9266:
[----:B0-----:R-:W0:Y:S01]  /*0630*/  S2R R64, SR_TID.X ;  /* 0x0000000000407919 */ /* 0x001e220000002100 */
[----:B------:R-:W1:Y:S01]  /*0640*/  LDC.64 R66, c[0x0][0x390] ;  /* 0x0000e400ff427b82 */ /* 0x000e620000000a00 */
        /* <DEDUP_REMOVED lines=10> */
[----:B------:R0:W5:Y:S01]  /*06f0*/  LDG.E.128 R68, desc[UR4][R66.64+0xe00] ;  /* 0x000e000442447981 */ /* 0x000162000c1e1d00 */
[----:B------:R-:W-:Y:S01]  /*0700*/  UMOV UR6, 0xffffffff ;  /* 0xffffffff00067882 */ /* 0x000fe20000000000 */
[----:B--2---:R-:W-:-:S02]  /*0710*/  PRMT R104, R80, 0x7632, R104 ;  /* 0x0000763250687816 */ /* 0x004fc40000000068 */
        /* <DEDUP_REMOVED lines=16> */
[----:B---3--:R-:W-:-:S02]  /*0820*/  PRMT R212, R84, 0x7632, R212 ;  /* 0x0000763254d47816 */ /* 0x008fc400000000d4 */
        /* <DEDUP_REMOVED lines=35> */
[----:B-----5:R-:W-:-:S02]  /*0a60*/  PRMT R244, R92, 0x7632, R244 ;  /* 0x000076325cf47816 */ /* 0x020fc400000000f4 */
        /* <DEDUP_REMOVED lines=37> */
[----:B0-----:R-:W-:Y:S01]  /*0cc0*/  FADD R66, R252, R105 ;  /* 0x00000069fc427221 */ /* 0x001fe20000000000 */
        /* <DEDUP_REMOVED lines=52> */
[----:B------:R-:W-:Y:S01]  /*1010*/  PRMT R88, R32, 0x7632, R88 ;  /* 0x0000763220587816 */ /* 0x000fe20000000058 */
[----:B------:R-:W-:Y:S01]  /*1020*/  FADD R67, R134, R67 ;  /* 0x0000004386437221 */ /* 0x000fe20000000000 */
[----:B------:R-:W-:Y:S02]  /*1030*/  PRMT R89, R101, 0x7632, R89 ;  /* 0x0000763265597816 */ /* 0x000fe40000000059 */
[----:B------:R-:W-:Y:S01]  /*1040*/  PRMT R90, R33, 0x7632, R90 ;  /* 0x00007632215a7816 */ /* 0x000fe2000000005a */
[----:B------:R-:W-:Y:S01]  /*1050*/  FADD R67, R136, R67 ;  /* 0x0000004388437221 */ /* 0x000fe20000000000 */
[----:B------:R-:W-:Y:S02]  /*1060*/  PRMT R80, R102, 0x7632, R80 ;  /* 0x0000763266507816 */ /* 0x000fe40000000050 */
[----:B------:R-:W-:Y:S01]  /*1070*/  PRMT R81, R34, 0x7632, R81 ;  /* 0x0000763222517816 */ /* 0x000fe20000000051 */
        /* <DEDUP_REMOVED lines=16> */
[----:B------:R-:W-:-:S03]  /*1180*/  PRMT R71, R8, 0x7632, R71 ;  /* 0x0000763208477816 */ /* 0x000fc60000000047 */
        /* <DEDUP_REMOVED lines=158> */
.L_x_9286:
[----:B------:R-:W2:Y:S01]  /*1b70*/  LDC R68, c[0x0][0x3d8] ;  /* 0x0000f600ff447b82 */ /* 0x000ea20000000800 */
[----:B-1----:R-:W-:Y:S01]  /*1b80*/  FADD R67, R110, R70 ;  /* 0x000000466e437221 */ /* 0x002fe20000000000 */
[----:B------:R-:W-:Y:S01]  /*1b90*/  ISETP.NE.AND P2, PT, RZ, UR11, PT ;  /* 0x0000000bff007c0c */ /* 0x000fe2000bf45270 */
[----:B------:R-:W-:Y:S01]  /*1ba0*/  UISETP.NE.AND UP0, UPT, UR12, URZ, UPT ;  /* 0x000000ff0c00728c */ /* 0x000fe2000bf05270 */
[----:B------:R-:W-:Y:S02]  /*1bb0*/  SHF.L.U32 R89, R89, 0x10, RZ ;  /* 0x0000001059597819 */ /* 0x000fe400000006ff */
[----:B------:R-:W-:Y:S02]  /*1bc0*/  SHF.L.U32 R98, R87, 0x10, RZ ;  /* 0x0000001057627819 */ /* 0x000fe400000006ff */
[----:B------:R-:W-:Y:S02]  /*1bd0*/  SHF.L.U32 R87, R90, 0x10, RZ ;  /* 0x000000105a577819 */ /* 0x000fe400000006ff */
[----:B------:R-:W-:-:S02]  /*1be0*/  SHF.L.U32 R88, R88, 0x10, RZ ;  /* 0x0000001058587819 */ /* 0x000fc400000006ff */
[----:B------:R-:W-:Y:S02]  /*1bf0*/  SHF.L.U32 R90, R82, 0x10, RZ ;  /* 0x00000010525a7819 */ /* 0x000fe400000006ff */
[----:B------:R-:W-:Y:S01]  /*1c00*/  SHF.L.U32 R82, R101, 0x10, RZ ;  /* 0x0000001065527819 */ /* 0x000fe200000006ff */
[----:B------:R-:W-:Y:S01]  /*1c10*/  @P2 FADD R89, R89, 1 ;  /* 0x3f80000059592421 */ /* 0x000fe20000000000 */
[----:B------:R-:W-:Y:S01]  /*1c20*/  @P2 FADD R98, R98, 1 ;  /* 0x3f80000062622421 */ /* 0x000fe20000000000 */
[----:B------:R-:W-:Y:S01]  /*1c30*/  @P2 FADD R90, R90, 1 ;  /* 0x3f8000005a5a2421 */ /* 0x000fe20000000000 */
[----:B------:R-:W-:Y:S01]  /*1c40*/  SHF.L.U32 R106, R12, 0x10, RZ ;  /* 0x000000100c6a7819 */ /* 0x000fe200000006ff */
[----:B------:R-:W-:Y:S01]  /*1c50*/  @P2 FADD R82, R82, 1 ;  /* 0x3f80000052522421 */ /* 0x000fe20000000000 */
[----:B0-----:R-:W-:Y:S02]  /*1c60*/  SHF.L.U32 R110, R177, 0x10, RZ ;  /* 0x00000010b16e7819 */ /* 0x001fe400000006ff */
[----:B------:R-:W-:Y:S01]  /*1c70*/  SHF.L.U32 R108, R44, 0x10, RZ ;  /* 0x000000102c6c7819 */ /* 0x000fe200000006ff */
[----:B------:R-:W-:Y:S01]  /*1c80*/  @P2 FADD R106, R106, 1 ;  /* 0x3f8000006a6a2421 */ /* 0x000fe20000000000 */
[----:B--2---:R-:W-:Y:S01]  /*1c90*/  FFMA R68, R67, 0.00048828125, R68 ;  /* 0x3a00000043447823 */ /* 0x004fe20000000044 */
[----:B------:R-:W-:Y:S01]  /*1ca0*/  SHF.L.U32 R112, R176, 0x10, RZ ;  /* 0x00000010b0707819 */ /* 0x000fe200000006ff */
[----:B------:R-:W0:Y:S01]  /*1cb0*/  @!P0 LDC.64 R66, c[0x0][0x398] ;  /* 0x0000e600ff428b82 */ /* 0x000e220000000a00 */
[----:B------:R-:W-:Y:S01]  /*1cc0*/  @P2 FADD R110, R110, 1 ;  /* 0x3f8000006e6e2421 */ /* 0x000fe20000000000 */
[----:B------:R-:W-:-:S02]  /*1cd0*/  SHF.L.U32 R114, R173, 0x10, RZ ;  /* 0x00000010ad727819 */ /* 0x000fc400000006ff */
[----:B------:R-:W-:Y:S02]  /*1ce0*/  FSETP.GEU.AND P1, PT, |R68|, 1.175494350822287508e-38, PT ;  /* 0x008000004400780b */ /* 0x000fe40003f2e200 */
[----:B------:R-:W-:Y:S01]  /*1cf0*/  SHF.L.U32 R116, R172, 0x10, RZ ;  /* 0x00000010ac747819 */ /* 0x000fe200000006ff */
[----:B------:R-:W-:Y:S01]  /*1d00*/  @P2 FADD R114, R114, 1 ;  /* 0x3f80000072722421 */ /* 0x000fe20000000000 */
[----:B------:R-:W-:Y:S02]  /*1d10*/  SHF.L.U32 R118, R169, 0x10, RZ ;  /* 0x00000010a9767819 */ /* 0x000fe400000006ff */
[----:B------:R-:W-:Y:S02]  /*1d20*/  SHF.L.U32 R120, R168, 0x10, RZ ;  /* 0x00000010a8787819 */ /* 0x000fe400000006ff */
[----:B------:R-:W-:Y:S01]  /*1d30*/  SHF.L.U32 R122, R157, 0x10, RZ ;  /* 0x000000109d7a7819 */ /* 0x000fe200000006ff */
[----:B------:R-:W-:Y:S01]  /*1d40*/  @P2 FADD R118, R118, 1 ;  /* 0x3f80000076762421 */ /* 0x000fe20000000000 */
[----:B------:R-:W-:-:S02]  /*1d50*/  SHF.L.U32 R124, R156, 0x10, RZ ;  /* 0x000000109c7c7819 */ /* 0x000fc400000006ff */
[----:B------:R-:W-:Y:S01]  /*1d60*/  SHF.L.U32 R126, R155, 0x10, RZ ;  /* 0x000000109b7e7819 */ /* 0x000fe200000006ff */
[----:B------:R-:W-:Y:S01]  /*1d70*/  @!P1 FMUL R68, R68, 16777216 ;  /* 0x4b80000044449820 */ /* 0x000fe20000400000 */
[----:B------:R-:W-:Y:S01]  /*1d80*/  @P2 FADD R122, R122, 1 ;  /* 0x3f8000007a7a2421 */ /* 0x000fe20000000000 */
[----:B------:R-:W-:Y:S02]  /*1d90*/  SHF.L.U32 R130, R24, 0x10, RZ ;  /* 0x0000001018827819 */ /* 0x000fe400000006ff */
[----:B------:R-:W1:Y:S01]  /*1da0*/  MUFU.RSQ R70, R68 ;  /* 0x0000004400467308 */ /* 0x000e620000001400 */
[----:B------:R-:W-:Y:S01]  /*1db0*/  SHF.L.U32 R134, R153, 0x10, RZ ;  /* 0x0000001099867819 */ /* 0x000fe200000006ff */
[----:B------:R-:W-:Y:S01]  /*1dc0*/  @P2 FADD R126, R126, 1 ;  /* 0x3f8000007e7e2421 */ /* 0x000fe20000000000 */
[----:B0-----:R-:W-:Y:S01]  /*1dd0*/  @!P0 IMAD.WIDE R66, R3, 0x4, R66 ;  /* 0x0000000403428825 */ /* 0x001fe200078e0242 */
[----:B------:R-:W-:-:S03]  /*1de0*/  SHF.L.U32 R128, R154, 0x10, RZ ;  /* 0x000000109a807819 */ /* 0x000fc600000006ff */
[----:B------:R-:W-:Y:S01]  /*1df0*/  @P2 FADD R130, R130, 1 ;  /* 0x3f80000082822421 */ /* 0x000fe20000000000 */
[----:B------:R-:W-:Y:S01]  /*1e00*/  SHF.L.U32 R132, R56, 0x10, RZ ;  /* 0x0000001038847819 */ /* 0x000fe200000006ff */
[----:B------:R-:W-:Y:S01]  /*1e10*/  @P2 FADD R134, R134, 1 ;  /* 0x3f80000086862421 */ /* 0x000fe20000000000 */
[----:B------:R0:W-:Y:S01]  /*1e20*/  @!P0 STG.E desc[UR4][R66.64], R85 ;  /* 0x0000005542008986 */ /* 0x0001e2000c101904 */
[----:B------:R-:W-:Y:S02]  /*1e30*/  SHF.L.U32 R136, R152, 0x10, RZ ;  /* 0x0000001098887819 */ /* 0x000fe400000006ff */
[----:B------:R-:W-:Y:S02]  /*1e40*/  SHF.L.U32 R138, R149, 0x10, RZ ;  /* 0x00000010958a7819 */ /* 0x000fe400000006ff */
[----:B------:R-:W-:-:S03]  /*1e50*/  PLOP3.LUT P0, PT, PT, PT, UP0, 0x80, 0x8 ;  /* 0x000000000008781c */ /* 0x000fc60003f0f008 */
[----:B------:R-:W-:Y:S01]  /*1e60*/  @P2 FADD R138, R138, 1 ;  /* 0x3f8000008a8a2421 */ /* 0x000fe20000000000 */
[----:B-1----:R-:W-:Y:S01]  /*1e70*/  @!P1 FMUL R70, R70, 4096 ;  /* 0x4580000046469820 */ /* 0x002fe20000400000 */
[----:B------:R-:W-:Y:S02]  /*1e80*/  LOP3.LUT P1, RZ, R64, 0x1f, RZ, 0xc0, !PT ;  /* 0x0000001f40ff7812 */ /* 0x000fe4000782c0ff */
[----:B0-----:R-:W-:Y:S01]  /*1e90*/  SHF.L.U32 R85, R72, 0x10, RZ ;  /* 0x0000001048557819 */ /* 0x001fe200000006ff */
[-C--:B------:R-:W-:Y:S01]  /*1ea0*/  FMUL R68, R94, R70.reuse ;  /* 0x000000465e447220 */ /* 0x080fe20000400000 */
[-C--:B------:R-:W-:Y:S01]  /*1eb0*/  FMUL R69, R91, R70.reuse ;  /* 0x000000465b457220 */ /* 0x080fe20000400000 */
[----:B------:R-:W-:Y:S01]  /*1ec0*/  SHF.L.U32 R94, R83, 0x10, RZ ;  /* 0x00000010535e7819 */ /* 0x000fe200000006ff */
[----:B------:R-:W-:Y:S01]  /*1ed0*/  FMUL R66, R0, R70 ;  /* 0x0000004600427220 */ /* 0x000fe20000400000 */
[----:B------:R-:W-:Y:S01]  /*1ee0*/  FFMA R68, R68, R89, R87 ;  /* 0x0000005944447223 */ /* 0x000fe20000000057 */
[----:B------:R-:W-:Y:S01]  /*1ef0*/  SHF.L.U32 R89, R81, 0x10, RZ ;  /* 0x0000001051597819 */ /* 0x000fe200000006ff */
        /* <DEDUP_REMOVED lines=20> */
[----:B------:R-:W-:Y:S01]  /*2040*/  FMUL R77, R86, R70 ;  /* 0x00000046564d7220 */ /* 0x000fe20000400000 */
[----:B------:R-:W-:Y:S01]  /*2050*/  FFMA R80, R80, R87, R89 ;  /* 0x0000005750507223 */ /* 0x000fe20000000059 */
[----:B------:R-:W-:Y:S01]  /*2060*/  SHF.L.U32 R87, R73, 0x10, RZ ;  /* 0x0000001049577819 */ /* 0x000fe200000006ff */
[----:B------:R-:W-:Y:S01]  /*2070*/  FFMA R0, R99, R90, R94 ;  /* 0x0000005a63007223 */ /* 0x000fe2000000005e */
[----:B------:R-:W-:Y:S01]  /*2080*/  FFMA R77, R77, R76, R78 ;  /* 0x0000004c4d4d7223 */ /* 0x000fe2000000004e */
[----:B------:R-:W-:Y:S01]  /*2090*/  FFMA R76, R104, R81, R83 ;  /* 0x00000051684c7223 */ /* 0x000fe20000000053 */
[----:B------:R-:W-:Y:S01]  /*20a0*/  SHF.L.U32 R73, R4, 0x10, RZ ;  /* 0x0000001004497819 */ /* 0x000fe200000006ff */
[----:B------:R-:W-:Y:S01]  /*20b0*/  @P2 FADD R88, R88, 1 ;  /* 0x3f80000058582421 */ /* 0x000fe20000000000 */
[----:B------:R-:W-:Y:S01]  /*20c0*/  SHF.L.U32 R81, R5, 0x10, RZ ;  /* 0x0000001005517819 */ /* 0x000fe200000006ff */
[-C--:B------:R-:W-:Y:S01]  /*20d0*/  FMUL R107, R107, R70.reuse ;  /* 0x000000466b6b7220 */ /* 0x080fe20000400000 */
        /* <DEDUP_REMOVED lines=29> */
[----:B------:R-:W-:Y:S01]  /*22b0*/  SHF.L.U32 R98, R184, 0x10, RZ ;  /* 0x00000010b8627819 */ /* 0x000fe200000006ff */
[-C--:B------:R-:W-:Y:S01]  /*22c0*/  FMUL R75, R111, R70.reuse ;  /* 0x000000466f4b7220 */ /* 0x080fe20000400000 */
[----:B------:R-:W-:Y:S01]  /*22d0*/  @P2 FADD R96, R96, 1 ;  /* 0x3f80000060602421 */ /* 0x000fe20000000000 */
[----:B------:R-:W-:Y:S01]  /*22e0*/  FMUL R115, R115, R70 ;  /* 0x0000004673737220 */ /* 0x000fe20000400000 */
        /* <DEDUP_REMOVED lines=17> */
[----:B------:R-:W-:Y:S01]  /*2400*/  @P2 FADD R98, R98, 1 ;  /* 0x3f80000062622421 */ /* 0x000fe20000000000 */
[----:B------:R-:W-:Y:S01]  /*2410*/  FMUL R125, R125, R70 ;  /* 0x000000467d7d7220 */ /* 0x000fe20000400000 */
[----:B------:R-:W-:Y:S01]  /*2420*/  FFMA R86, R86, R85, R87 ;  /* 0x0000005556567223 */ /* 0x000fe20000000057 */
[----:B------:R-:W-:Y:S01]  /*2430*/  FFMA R81, R81, R82, R90 ;  /* 0x0000005251517223 */ /* 0x000fe2000000005a */
[----:B------:R-:W-:Y:S01]  /*2440*/  SHF.L.U32 R85, R182, 0x10, RZ ;  /* 0x00000010b6557819 */ /* 0x000fe200000006ff */
[----:B------:R-:W-:Y:S01]  /*2450*/  FFMA R82, R121, R94, R96 ;  /* 0x0000005e79527223 */ /* 0x000fe20000000060 */
[----:B------:R-:W-:Y:S01]  /*2460*/  @P2 FADD R83, R83, 1 ;  /* 0x3f80000053532421 */ /* 0x000fe20000000000 */
[----:B------:R-:W-:Y:S01]  /*2470*/  FMUL R92, R119, R70 ;  /* 0x00000046775c7220 */ /* 0x000fe20000400000 */
[----:B------:R-:W-:Y:S01]  /*2480*/  FFMA R90, R125, R98, R104 ;  /* 0x000000627d5a7223 */ /* 0x000fe20000000068 */
        /* <DEDUP_REMOVED lines=8> */
[----:B------:R-:W-:Y:S01]  /*2510*/  @P2 FADD R98, R98, 1 ;  /* 0x3f80000062622421 */ /* 0x000fe20000000000 */
[-C--:B------:R-:W-:Y:S01]  /*2520*/  FMUL R83, R129, R70.reuse ;  /* 0x0000004681537220 */ /* 0x080fe20000400000 */
[----:B------:R-:W-:Y:S01]  /*2530*/  FMUL R131, R131, R70 ;  /* 0x0000004683837220 */ /* 0x000fe20000400000 */
[----:B------:R-:W-:Y:S01]  /*2540*/  FFMA R85, R85, R94, R96 ;  /* 0x0000005e55557223 */ /* 0x000fe20000000060 */
[----:B------:R-:W-:Y:S01]  /*2550*/  FFMA R96, R127, R98, R104 ;  /* 0x000000627f607223 */ /* 0x000fe20000000068 */
[----:B------:R-:W-:Y:S01]  /*2560*/  @P2 FADD R89, R89, 1 ;  /* 0x3f80000059592421 */ /* 0x000fe20000000000 */
[----:B------:R-:W-:Y:S01]  /*2570*/  FMUL R84, R113, R70 ;  /* 0x0000004671547220 */ /* 0x000fe20000400000 */
        /* <DEDUP_REMOVED lines=46> */
[----:B------:R-:W-:Y:S01]  /*2860*/  FFMA R106, R197, R118, R120 ;  /* 0x00000076c56a7223 */ /* 0x000fe20000000078 */
[----:B------:R-:W-:Y:S01]  /*2870*/  @P2 FADD R99, R99, 1 ;  /* 0x3f80000063632421 */ /* 0x000fe20000000000 */
[----:B------:R-:W-:Y:S01]  /*2880*/  FMUL R202, R202, R70 ;  /* 0x00000046caca7220 */ /* 0x000fe20000400000 */
        /* <DEDUP_REMOVED lines=20> */
[----:B------:R-:W-:Y:S01]  /*29d0*/  FMUL R194, R194, R70 ;  /* 0x00000046c2c27220 */ /* 0x000fe20000400000 */
[----:B------:R-:W-:Y:S01]  /*29e0*/  SHF.L.U32 R118, R21, 0x10, RZ ;  /* 0x0000001015767819 */ /* 0x000fe200000006ff */
[----:B------:R-:W-:Y:S01]  /*29f0*/  FFMA R99, R99, R114, R116 ;  /* 0x0000007263637223 */ /* 0x000fe20000000074 */
[----:B------:R-:W-:Y:S01]  /*2a00*/  SHF.L.U32 R115, R160, 0x10, RZ ;  /* 0x00000010a0737819 */ /* 0x000fe200000006ff */
[----:B------:R-:W-:Y:S01]  /*2a10*/  @P2 FADD R113, R113, 1 ;  /* 0x3f80000071712421 */ /* 0x000fe20000000000 */
[-C--:B------:R-:W-:Y:S01]  /*2a20*/  FMUL R188, R188, R70.reuse ;  /* 0x00000046bcbc7220 */ /* 0x080fe20000400000 */
[----:B------:R-:W-:Y:S01]  /*2a30*/  FFMA R116, R192, R105, R107 ;  /* 0x00000069c0747223 */ /* 0x000fe2000000006b */
[----:B------:R-:W-:Y:S01]  /*2a40*/  FFMA R105, R194, R109, R111 ;  /* 0x0000006dc2697223 */ /* 0x000fe2000000006f */
[----:B------:R-:W-:Y:S01]  /*2a50*/  SHF.L.U32 R120, R53, 0x10, RZ ;  /* 0x0000001035787819 */ /* 0x000fe200000006ff */
[----:B------:R-:W-:Y:S01]  /*2a60*/  @P2 FADD R118, R118, 1 ;  /* 0x3f80000076762421 */ /* 0x000fe20000000000 */
[-C--:B------:R-:W-:Y:S01]  /*2a70*/  FMUL R109, R190, R70.reuse ;  /* 0x00000046be6d7220 */ /* 0x080fe20000400000 */
[----:B------:R-:W-:Y:S01]  /*2a80*/  SHF.L.U32 R107, R159, 0x10, RZ ;  /* 0x000000109f6b7819 */ /* 0x000fe200000006ff */
[----:B------:R-:W-:Y:S01]  /*2a90*/  FMUL R205, R205, R70 ;  /* 0x00000046cdcd7220 */ /* 0x000fe20000400000 */
[----:B------:R-:W-:Y:S01]  /*2aa0*/  FFMA R114, R188, R113, R115 ;  /* 0x00000071bc727223 */ /* 0x000fe20000000073 */
[----:B------:R-:W-:Y:S01]  /*2ab0*/  SHF.L.U32 R113, R22, 0x10, RZ ;  /* 0x0000001016717819 */ /* 0x000fe200000006ff */
[----:B------:R-:W-:Y:S01]  /*2ac0*/  FFMA R109, R109, R118, R120 ;  /* 0x000000766d6d7223 */ /* 0x000fe20000000078 */
[----:B------:R-:W-:Y:S01]  /*2ad0*/  SHF.L.U32 R111, R158, 0x10, RZ ;  /* 0x000000109e6f7819 */ /* 0x000fe200000006ff */
[----:B------:R-:W-:Y:S01]  /*2ae0*/  FFMA R118, R205, R122, R124 ;  /* 0x0000007acd767223 */ /* 0x000fe2000000007c */
[----:B------:R-:W-:Y:S01]  /*2af0*/  @P2 FADD R107, R107, 1 ;  /* 0x3f8000006b6b2421 */ /* 0x000fe20000000000 */
[-C--:B------:R-:W-:Y:S01]  /*2b00*/  FMUL R142, R142, R70.reuse ;  /* 0x000000468e8e7220 */ /* 0x080fe20000400000 */
[----:B------:R-:W-:Y:S01]  /*2b10*/  SHF.L.U32 R122, R23, 0x10, RZ ;  /* 0x00000010177a7819 */ /* 0x000fe200000006ff */
[----:B------:R-:W-:Y:S01]  /*2b20*/  @P2 FADD R113, R113, 1 ;  /* 0x3f80000071712421 */ /* 0x000fe20000000000 */
[----:B------:R-:W-:Y:S01]  /*2b30*/  SHF.L.U32 R115, R54, 0x10, RZ ;  /* 0x0000001036737819 */ /* 0x000fe200000006ff */
[-C--:B------:R-:W-:Y:S01]  /*2b40*/  FMUL R186, R186, R70.reuse ;  /* 0x00000046baba7220 */ /* 0x080fe20000400000 */
[----:B------:R-:W-:Y:S01]  /*2b50*/  FFMA R120, R142, R107, R111 ;  /* 0x0000006b8e787223 */ /* 0x000fe2000000006f */
[----:B------:R-:W-:Y:S01]  /*2b60*/  SHF.L.U32 R124, R55, 0x10, RZ ;  /* 0x00000010377c7819 */ /* 0x000fe200000006ff */
[----:B------:R-:W-:Y:S01]  /*2b70*/  @P2 FADD R122, R122, 1 ;  /* 0x3f8000007a7a2421 */ /* 0x000fe20000000000 */
[-C--:B------:R-:W-:Y:S01]  /*2b80*/  FMUL R111, R140, R70.reuse ;  /* 0x000000468c6f7220 */ /* 0x080fe20000400000 */
[----:B------:R-:W-:Y:S01]  /*2b90*/  FFMA R107, R186, R113, R115 ;  /* 0x00000071ba6b7223 */ /* 0x000fe20000000073 */
[-C--:B------:R-:W-:Y:S01]  /*2ba0*/  FMUL R203, R203, R70.reuse ;  /* 0x00000046cbcb7220 */ /* 0x080fe20000400000 */
        /* <DEDUP_REMOVED lines=27> */
[-C--:B------:R-:W-:Y:S01]  /*2d60*/  FMUL R119, R217, R70.reuse ;  /* 0x00000046d9777220 */ /* 0x080fe20000400000 */
[----:B------:R-:W-:Y:S01]  /*2d70*/  SHF.L.U32 R132, R59, 0x10, RZ ;  /* 0x000000103b847819 */ /* 0x000fe200000006ff */
[----:B------:R-:W-:Y:S01]  /*2d80*/  @P2 FADD R134, R134, 1 ;  /* 0x3f80000086862421 */ /* 0x000fe20000000000 */
[----:B------:R-:W-:Y:S01]  /*2d90*/  SHF.L.U32 R136, R146, 0x10, RZ ;  /* 0x0000001092887819 */ /* 0x000fe200000006ff */
[----:B------:R-:W-:Y:S01]  /*2da0*/  FMUL R219, R219, R70 ;  /* 0x00000046dbdb7220 */ /* 0x000fe20000400000 */
[----:B------:R-:W-:Y:S01]  /*2db0*/  FMNMX3 R2, R2, |R67|, |R68|, !PT ;  /* 0x4000004302027276 */ /* 0x000fe20007800444 */
[----:B------:R-:W-:Y:S01]  /*2dc0*/  FFMA R126, R221, R138, R140 ;  /* 0x0000008add7e7223 */ /* 0x000fe2000000008c */
        /* <DEDUP_REMOVED lines=25> */
[----:B------:R-:W-:Y:S01]  /*2f60*/  FMNMX3 R125, R125, |R73|, |R78|, !PT ;  /* 0x400000497d7d7276 */ /* 0x000fe2000780044e */
[----:B------:R-:W-:Y:S01]  /*2f70*/  @P2 FADD R138, R138, 1 ;  /* 0x3f8000008a8a2421 */ /* 0x000fe20000000000 */
[----:B------:R-:W-:Y:S01]  /*2f80*/  SHF.L.U32 R140, R141, 0x10, RZ ;  /* 0x000000108d8c7819 */ /* 0x000fe200000006ff */
[-C--:B------:R-:W-:Y:S01]  /*2f90*/  FMUL R229, R229, R70.reuse ;  /* 0x00000046e5e57220 */ /* 0x080fe20000400000 */
[----:B------:R-:W-:Y:S01]  /*2fa0*/  FFMA R136, R136, R127, R129 ;  /* 0x0000007f88887223 */ /* 0x000fe20000000081 */
[----:B------:R-:W-:Y:S01]  /*2fb0*/  SHF.L.U32 R142, R30, 0x10, RZ ;  /* 0x000000101e8e7819 */ /* 0x000fe200000006ff */
[----:B------:R-:W-:Y:S01]  /*2fc0*/  FMUL R231, R231, R70 ;  /* 0x00000046e7e77220 */ /* 0x000fe20000400000 */
[----:B------:R-:W-:Y:S01]  /*2fd0*/  FMNMX3 R127, R125, |R71|, |R86|, !PT ;  /* 0x400000477d7f7276 */ /* 0x000fe20007800456 */
[----:B------:R-:W-:Y:S01]  /*2fe0*/  FFMA R134, R229, R138, R140 ;  /* 0x0000008ae5867223 */ /* 0x000fe2000000008c */
[----:B------:R-:W-:Y:S01]  /*2ff0*/  SHF.L.U32 R186, R62, 0x10, RZ ;  /* 0x000000103eba7819 */ /* 0x000fe200000006ff */
[----:B------:R-:W-:Y:S01]  /*3000*/  @P2 FADD R142, R142, 1 ;  /* 0x3f8000008e8e2421 */ /* 0x000fe20000000000 */
[----:B------:R-:W-:Y:S01]  /*3010*/  SHF.L.U32 R138, R31, 0x10, RZ ;  /* 0x000000101f8a7819 */ /* 0x000fe200000006ff */
[----:B------:R-:W-:Y:S01]  /*3020*/  FMUL R235, R235, R70 ;  /* 0x00000046ebeb7220 */ /* 0x000fe20000400000 */
[----:B------:R-:W-:Y:S01]  /*3030*/  FMNMX3 R129, R127, |R74|, |R84|, !PT ;  /* 0x4000004a7f817276 */ /* 0x000fe20007800454 */
[----:B------:R-:W-:Y:S01]  /*3040*/  FFMA R2, R231, R142, R186 ;  /* 0x0000008ee7027223 */ /* 0x000fe200000000ba */
[----:B------:R-:W-:Y:S01]  /*3050*/  SHF.L.U32 R140, R63, 0x10, RZ ;  /* 0x000000103f8c7819 */ /* 0x000fe200000006ff */
[----:B------:R-:W-:Y:S01]  /*3060*/  @P2 FADD R138, R138, 1 ;  /* 0x3f8000008a8a2421 */ /* 0x000fe20000000000 */
[----:B------:R-:W-:Y:S01]  /*3070*/  FMNMX3 R129, R129, |R75|, |R88|, !PT ;  /* 0x4000004b81817276 */ /* 0x000fe20007800458 */
[CC--:B------:R-:W-:Y:S01]  /*3080*/  FMUL R127, R66.reuse, R65.reuse ;  /* 0x00000041427f7220 */ /* 0x0c0fe20000400000 */
[----:B------:R-:W-:Y:S01]  /*3090*/  FMUL R142, R67, R65 ;  /* 0x00000041438e7220 */ /* 0x000fe20000400000 */
[----:B------:R-:W-:Y:S01]  /*30a0*/  FFMA R125, R235, R138, R140 ;  /* 0x0000008aeb7d7223 */ /* 0x000fe2000000008c */
        /* <DEDUP_REMOVED lines=17> */
[----:B------:R-:W-:Y:S01]  /*31c0*/  @P0 FMUL R0, R0, R65 ;  /* 0x0000004100000220 */ /* 0x000fe20000400000 */
[----:B------:R-:W-:Y:S01]  /*31d0*/  FMNMX3 R67, R67, |R89|, |R104|, !PT ;  /* 0x4000005943437276 */ /* 0x000fe20007800468 */
[-C--:B------:R-:W-:Y:S01]  /*31e0*/  FMUL R186, R77, R65.reuse ;  /* 0x000000414dba7220 */ /* 0x080fe20000400000 */
[----:B------:R-:W-:Y:S01]  /*31f0*/  FSEL R81, R81, R72, !P0 ;  /* 0x0000004851517208 */ /* 0x000fe20004000000 */
[----:B------:R-:W-:Y:S01]  /*3200*/  FMUL R72, R83, R65 ;  /* 0x0000004153487220 */ /* 0x000fe20000400000 */
[----:B------:R-:W-:Y:S01]  /*3210*/  FMNMX3 R67, R67, |R87|, |R98|, !PT ;  /* 0x4000005743437276 */ /* 0x000fe20007800462 */
[----:B------:R-:W-:Y:S01]  /*3220*/  @P2 FADD R131, R131, 1 ;  /* 0x3f80000083832421 */ /* 0x000fe20000000000 */
        /* <DEDUP_REMOVED lines=41> */
[----:B------:R-:W-:Y:S01]  /*34c0*/  @P0 FMUL R96, R96, R65 ;  /* 0x0000004160600220 */ /* 0x000fe20000400000 */
        /* <DEDUP_REMOVED lines=25> */
[----:B------:R-:W0:Y:S01]  /*3660*/  LDC.64 R66, c[0x0][0x3c8] ;  /* 0x0000f200ff427b82 */ /* 0x000e220000000a00 */
[----:B------:R-:W-:Y:S01]  /*3670*/  FSEL R109, R109, R74, !P0 ;  /* 0x0000004a6d6d7208 */ /* 0x000fe20004000000 */
[-C--:B------:R-:W-:Y:S01]  /*3680*/  FMUL R74, R117, R65.reuse ;  /* 0x00000041754a7220 */ /* 0x080fe20000400000 */
[----:B------:R-:W-:Y:S01]  /*3690*/  FSEL R131, R73, R142, !P0 ;  /* 0x0000008e49837208 */ /* 0x000fe20004000000 */
[----:B------:R-:W-:Y:S01]  /*36a0*/  FMUL R142, R123, R65 ;  /* 0x000000417b8e7220 */ /* 0x000fe20000400000 */
[----:B------:R-:W-:Y:S01]  /*36b0*/  F2FP.BF16.F32.PACK_AB R75, R0, R79 ;  /* 0x0000004f004b723e */ /* 0x000fe200000010ff */
[-C--:B------:R-:W-:Y:S01]  /*36c0*/  FMUL R73, R2, R65.reuse ;  /* 0x0000004102497220 */ /* 0x080fe20000400000 */
[----:B------:R-:W-:Y:S01]  /*36d0*/  FSEL R117, R117, R74, !P0 ;  /* 0x0000004a75757208 */ /* 0x000fe20004000000 */
[----:B------:R-:W1:Y:S01]  /*36e0*/  @!P1 LDC.64 R82, c[0x0][0x3a0] ;  /* 0x0000e800ff529b82 */ /* 0x000e620000000a00 */
[-C--:B------:R-:W-:Y:S01]  /*36f0*/  FMUL R74, R119, R65.reuse ;  /* 0x00000041774a7220 */ /* 0x080fe20000400000 */
[----:B------:R-:W-:Y:S01]  /*3700*/  FSEL R195, R123, R142, !P0 ;  /* 0x0000008e7bc37208 */ /* 0x000fe20004000000 */
[----:B------:R-:W-:Y:S01]  /*3710*/  @P0 FMUL R112, R112, R65 ;  /* 0x0000004170700220 */ /* 0x000fe20000400000 */
[----:B------:R-:W-:Y:S01]  /*3720*/  FMNMX3 R123, R72, |R123|, |R134|, !PT ;  /* 0x4000007b487b7276 */ /* 0x000fe20007800486 */
[-C--:B------:R-:W-:Y:S01]  /*3730*/  @P0 FMUL R110, R110, R65.reuse ;  /* 0x000000416e6e0220 */ /* 0x080fe20000400000 */
[----:B------:R-:W-:Y:S01]  /*3740*/  LOP3.LUT R72, R64, 0x1f, RZ, 0xc0, !PT ;  /* 0x0000001f40487812 */ /* 0x000fe200078ec0ff */
[-C--:B------:R-:W-:Y:S01]  /*3750*/  @P0 FMUL R116, R116, R65.reuse ;  /* 0x0000004174740220 */ /* 0x080fe20000400000 */
[----:B------:R-:W2:Y:S01]  /*3760*/  LDC R0, c[0x0][0x380] ;  /* 0x0000e000ff007b82 */ /* 0x000ea20000000800 */
[----:B------:R-:W-:Y:S01]  /*3770*/  FSEL R119, R119, R74, !P0 ;  /* 0x0000004a77777208 */ /* 0x000fe20004000000 */
[----:B------:R-:W-:Y:S01]  /*3780*/  FMUL R74, R125, R65 ;  /* 0x000000417d4a7220 */ /* 0x000fe20000400000 */
[----:B------:R-:W-:Y:S01]  /*3790*/  FSEL R197, R2, R73, !P0 ;  /* 0x0000004902c57208 */ /* 0x000fe20004000000 */
[-C--:B------:R-:W-:Y:S01]  /*37a0*/  @P0 FMUL R114, R114, R65.reuse ;  /* 0x0000004172720220 */ /* 0x080fe20000400000 */
[----:B------:R-:W-:Y:S01]  /*37b0*/  FSEL R77, R77, R186, !P0 ;  /* 0x000000ba4d4d7208 */ /* 0x000fe20004000000 */
[-C--:B------:R-:W-:Y:S01]  /*37c0*/  @P0 FMUL R120, R120, R65.reuse ;  /* 0x0000004178780220 */ /* 0x080fe20000400000 */
[----:B------:R-:W-:Y:S01]  /*37d0*/  LEA R73, R3, R72, 0x8 ;  /* 0x0000004803497211 */ /* 0x000fe200078e40ff */
[-C--:B------:R-:W-:Y:S01]  /*37e0*/  @P0 FMUL R118, R118, R65.reuse ;  /* 0x0000004176760220 */ /* 0x080fe20000400000 */
[----:B------:R-:W-:Y:S01]  /*37f0*/  FMNMX3 R2, R123, |R2|, |R136|, !PT ;  /* 0x400000027b027276 */ /* 0x000fe20007800488 */
[----:B------:R-:W-:Y:S01]  /*3800*/  @P0 FMUL R124, R124, R65 ;  /* 0x000000417c7c0220 */ /* 0x000fe20000400000 */
[----:B------:R-:W-:Y:S01]  /*3810*/  FSEL R123, R125, R74, !P0 ;  /* 0x0000004a7d7b7208 */ /* 0x000fe20004000000 */
[----:B0-----:R-:W-:Y:S01]  /*3820*/  IMAD.WIDE.U32 R66, R73, 0x10, R66 ;  /* 0x0000001049427825 */ /* 0x001fe200078e0042 */
[----:B------:R-:W-:-:S03]  /*3830*/  F2FP.BF16.F32.PACK_AB R74, R80, R77 ;  /* 0x0000004d504a723e */ /* 0x000fc600000010ff */
[----:B------:R-:W-:Y:S01]  /*3840*/  @P0 FMUL R122, R122, R65 ;  /* 0x000000417a7a0220 */ /* 0x000fe20000400000 */
[----:B------:R-:W-:Y:S01]  /*3850*/  F2FP.BF16.F32.PACK_AB R79, R84, R187 ;  /* 0x000000bb544f723e */ /* 0x000fe200000010ff */
[----:B-1----:R-:W-:Y:S01]  /*3860*/  @!P1 IMAD.WIDE R84, R3, 0x4, R82 ;  /* 0x0000000403549825 */ /* 0x002fe200078e0252 */
[----:B------:R-:W-:-:S03]  /*3870*/  F2FP.BF16.F32.PACK_AB R77, R78, R131 ;  /* 0x000000834e4d723e */ /* 0x000fc600000010ff */
[----:B------:R-:W-:Y:S01]  /*3880*/  @P0 FMUL R128, R128, R65 ;  /* 0x0000004180800220 */ /* 0x000fe20000400000 */
[----:B------:R-:W-:Y:S01]  /*3890*/  FMNMX3 R2, R2, |R125|, |R138|, !PT ;  /* 0x4000007d02027276 */ /* 0x000fe2000780048a */
[-C--:B------:R-:W-:Y:S01]  /*38a0*/  @P0 FMUL R126, R126, R65.reuse ;  /* 0x000000417e7e0220 */ /* 0x080fe20000400000 */
        /* <DEDUP_REMOVED lines=11> */
[----:B------:R0:W-:Y:S01]  /*3960*/  @!P1 STG.E desc[UR4][R84.64], R70 ;  /* 0x0000004654009986 */ /* 0x0001e2000c101904 */
        /* <DEDUP_REMOVED lines=9> */
[----:B0-----:R-:W-:-:S02]  /*3a00*/  F2FP.BF16.F32.PACK_AB R70, R98, R87 ;  /* 0x000000576246723e */ /* 0x001fc400000010ff */
[----:B------:R-:W-:Y:S02]  /*3a10*/  F2FP.BF16.F32.PACK_AB R84, R130, R121 ;  /* 0x000000798254723e */ /* 0x000fe400000010ff */
[----:B------:R-:W-:Y:S01]  /*3a20*/  F2FP.BF16.F32.PACK_AB R85, R134, R195 ;  /* 0x000000c38655723e */ /* 0x000fe200000010ff */
[----:B------:R0:W-:Y:S01]  /*3a30*/  STG.E.128 desc[UR4][R66.64+0x600], R68 ;  /* 0x0006004442007986 */ /* 0x0001e2000c101d04 */
[----:B------:R-:W-:Y:S02]  /*3a40*/  F2FP.BF16.F32.PACK_AB R87, R138, R123 ;  /* 0x0000007b8a57723e */ /* 0x000fe400000010ff */
[----:B--2---:R-:W-:Y:S02]  /*3a50*/  LEA R3, R0, R3, 0x2 ;  /* 0x0000000300037211 */ /* 0x004fe400078e10ff */
[----:B-1----:R-:W-:Y:S01]  /*3a60*/  F2FP.BF16.F32.PACK_AB R72, R106, R93 ;  /* 0x0000005d6a48723e */ /* 0x002fe200000010ff */
[----:B------:R0:W-:Y:S01]  /*3a70*/  STG.E.128 desc[UR4][R66.64+0xe00], R84 ;  /* 0x000e005442007986 */ /* 0x0001e2000c101d04 */
[----:B------:R-:W-:-:S02]  /*3a80*/  F2FP.BF16.F32.PACK_AB R73, R112, R97 ;  /* 0x000000617049723e */ /* 0x000fc400000010ff */
[----:B------:R-:W-:Y:S02]  /*3a90*/  F2FP.BF16.F32.PACK_AB R74, R110, R95 ;  /* 0x0000005f6e4a723e */ /* 0x000fe400000010ff */
[----:B------:R-:W-:Y:S02]  /*3aa0*/  F2FP.BF16.F32.PACK_AB R75, R116, R99 ;  /* 0x00000063744b723e */ /* 0x000fe400000010ff */
[----:B---3--:R-:W-:Y:S02]  /*3ab0*/  F2FP.BF16.F32.PACK_AB R76, R114, R105 ;  /* 0x00000069724c723e */ /* 0x008fe400000010ff */
[----:B------:R-:W-:Y:S01]  /*3ac0*/  F2FP.BF16.F32.PACK_AB R77, R120, R109 ;  /* 0x0000006d784d723e */ /* 0x000fe200000010ff */
[----:B------:R0:W-:Y:S01]  /*3ad0*/  STG.E.128 desc[UR4][R66.64+0x800], R72 ;  /* 0x0008004842007986 */ /* 0x0001e2000c101d04 */
[----:B------:R-:W-:Y:S02]  /*3ae0*/  F2FP.BF16.F32.PACK_AB R78, R118, R107 ;  /* 0x0000006b764e723e */ /* 0x000fe400000010ff */
[----:B------:R-:W-:-:S02]  /*3af0*/  F2FP.BF16.F32.PACK_AB R79, R124, R111 ;  /* 0x0000006f7c4f723e */ /* 0x000fc400000010ff */
[----:B----4-:R-:W-:Y:S02]  /*3b00*/  F2FP.BF16.F32.PACK_AB R80, R122, R113 ;  /* 0x000000717a50723e */ /* 0x010fe400000010ff */
[----:B------:R-:W-:Y:S01]  /*3b10*/  F2FP.BF16.F32.PACK_AB R81, R128, R117 ;  /* 0x000000758051723e */ /* 0x000fe200000010ff */
[----:B------:R0:W-:Y:S01]  /*3b20*/  STG.E.128 desc[UR4][R66.64+0xa00], R76 ;  /* 0x000a004c42007986 */ /* 0x0001e2000c101d04 */
[----:B------:R-:W-:Y:S02]  /*3b30*/  F2FP.BF16.F32.PACK_AB R82, R126, R115 ;  /* 0x000000737e52723e */ /* 0x000fe400000010ff */
[----:B------:R-:W-:Y:S02]  /*3b40*/  F2FP.BF16.F32.PACK_AB R83, R132, R119 ;  /* 0x000000778453723e */ /* 0x000fe400000010ff */
[----:B------:R-:W-:-:S03]  /*3b50*/  ISETP.GE.AND P1, PT, R3, UR13, PT ;  /* 0x0000000d03007c0c */ /* 0x000fc6000bf26270 */
[----:B------:R0:W-:Y:S10]  /*3b60*/  STG.E.128 desc[UR4][R66.64+0xc00], R80 ;  /* 0x000c005042007986 */ /* 0x0001f4000c101d04 */
[----:B------:R-:W-:Y:S05]  /*3b70*/  @!P1 BRA `(.L_x_9266) ;  /* 0xffffffc800ac9947 */ /* 0x000fea000383ffff */
[----:B------:R-:W-:Y:S05]  /*3b80*/  BRA `(.L_x_9263) ;  /* 0x0000003400107947 */ /* 0x000fea0003800000 */
.L_x_9264:
        /* <DEDUP_REMOVED lines=64> */
.L_x_9268:
[----:B------:R-:W0:Y:S01]  /*3f90*/  S2R R64, SR_TID.X ;  /* 0x0000000000407919 */ /* 0x000e220000002100 */
[----:B----4-:R-:W1:Y:S01]  /*3fa0*/  LDC.64 R66, c[0x0][0x390] ;  /* 0x0000e400ff427b82 */ /* 0x010e620000000a00 */
        /* <DEDUP_REMOVED lines=106> */
[----:B0-----:R-:W-:Y:S01]  /*4650*/  FADD R66, R252, R105 ;  /* 0x00000069fc427221 */ /* 0x001fe20000000000 */
        /* <DEDUP_REMOVED lines=214> */
.L_x_9298:
[----:B------:R-:W2:Y:S01]  /*53c0*/  LDC R67, c[0x0][0x3d8] ;  /* 0x0000f600ff437b82 */ /* 0x000ea20000000800 */
[----:B-1----:R-:W-:Y:S01]  /*53d0*/  FADD R70, R94, R70 ;  /* 0x000000465e467221 */ /* 0x002fe20000000000 */
[----:B------:R-:W-:Y:S01]  /*53e0*/  ISETP.NE.AND P1, PT, RZ, UR15, PT ;  /* 0x0000000fff007c0c */ /* 0x000fe2000bf25270 */
[----:B------:R-:W-:Y:S01]  /*53f0*/  UISETP.NE.AND UP0, UPT, UR14, URZ, UPT ;  /* 0x000000ff0e00728c */ /* 0x000fe2000bf05270 */
[----:B------:R-:W-:Y:S02]  /*5400*/  SHF.L.U32 R233, R176, 0x10, RZ ;  /* 0x00000010b0e97819 */ /* 0x000fe400000006ff */
[----:B------:R-:W-:Y:S02]  /*5410*/  SHF.L.U32 R231, R35, 0x10, RZ ;  /* 0x0000001023e77819 */ /* 0x000fe400000006ff */
[----:B0-----:R-:W-:Y:S02]  /*5420*/  SHF.L.U32 R94, R102, 0x10, RZ ;  /* 0x00000010665e7819 */ /* 0x001fe400000006ff */
[----:B------:R-:W-:-:S02]  /*5430*/  SHF.L.U32 R90, R175, 0x10, RZ ;  /* 0x00000010af5a7819 */ /* 0x000fc400000006ff */
[----:B------:R-:W-:Y:S02]  /*5440*/  SHF.L.U32 R92, R179, 0x10, RZ ;  /* 0x00000010b35c7819 */ /* 0x000fe400000006ff */
[----:B------:R-:W-:Y:S01]  /*5450*/  SHF.L.U32 R96, R177, 0x10, RZ ;  /* 0x00000010b1607819 */ /* 0x000fe200000006ff */
[----:B------:R-:W-:Y:S01]  /*5460*/  @P1 FADD R233, R233, 1 ;  /* 0x3f800000e9e91421 */ /* 0x000fe20000000000 */
[----:B------:R-:W-:Y:S01]  /*5470*/  @P1 FADD R94, R94, 1 ;  /* 0x3f8000005e5e1421 */ /* 0x000fe20000000000 */
[----:B------:R-:W-:Y:S02]  /*5480*/  SHF.L.U32 R104, R162, 0x10, RZ ;  /* 0x00000010a2687819 */ /* 0x000fe400000006ff */
[----:B------:R-:W-:Y:S02]  /*5490*/  SHF.L.U32 R98, R10, 0x10, RZ ;  /* 0x000000100a627819 */ /* 0x000fe400000006ff */
[----:B------:R-:W-:Y:S01]  /*54a0*/  SHF.L.U32 R106, R152, 0x10, RZ ;  /* 0x00000010986a7819 */ /* 0x000fe200000006ff */
[----:B------:R-:W-:Y:S01]  /*54b0*/  @P1 FADD R104, R104, 1 ;  /* 0x3f80000068681421 */ /* 0x000fe20000000000 */
[----:B------:R-:W-:Y:S01]  /*54c0*/  SHF.L.U32 R112, R154, 0x10, RZ ;  /* 0x000000109a707819 */ /* 0x000fe200000006ff */
[----:B--2---:R-:W-:Y:S01]  /*54d0*/  FFMA R68, R70, 0.00048828125, R67 ;  /* 0x3a00000046447823 */ /* 0x004fe20000000043 */
[----:B------:R-:W-:Y:S01]  /*54e0*/  SHF.L.U32 R70, R103, 0x10, RZ ;  /* 0x0000001067467819 */ /* 0x000fe200000006ff */
[----:B------:R-:W0:Y:S01]  /*54f0*/  @!P2 LDC.64 R66, c[0x0][0x398] ;  /* 0x0000e600ff42ab82 */ /* 0x000e220000000a00 */
[----:B------:R-:W-:Y:S01]  /*5500*/  @P1 FADD R98, R98, 1 ;  /* 0x3f80000062621421 */ /* 0x000fe20000000000 */
[----:B------:R-:W-:Y:S01]  /*5510*/  @P1 FADD R106, R106, 1 ;  /* 0x3f8000006a6a1421 */ /* 0x000fe20000000000 */
[----:B------:R-:W-:Y:S01]  /*5520*/  FSETP.GEU.AND P0, PT, |R68|, 1.175494350822287508e-38, PT ;  /* 0x008000004400780b */ /* 0x000fe20003f0e200 */
[----:B------:R-:W-:Y:S01]  /*5530*/  @P1 FADD R70, R70, 1 ;  /* 0x3f80000046461421 */ /* 0x000fe20000000000 */
[----:B------:R-:W-:Y:S01]  /*5540*/  @P1 FADD R112, R112, 1 ;  /* 0x3f80000070701421 */ /* 0x000fe20000000000 */
[----:B------:R-:W-:-:S02]  /*5550*/  SHF.L.U32 R110, R46, 0x10, RZ ;  /* 0x000000102e6e7819 */ /* 0x000fc400000006ff */
[----:B------:R-:W-:Y:S02]  /*5560*/  SHF.L.U32 R114, R143, 0x10, RZ ;  /* 0x000000108f727819 */ /* 0x000fe400000006ff */
[----:B------:R-:W-:Y:S02]  /*5570*/  SHF.L.U32 R118, R50, 0x10, RZ ;  /* 0x0000001032767819 */ /* 0x000fe400000006ff */
[----:B------:R-:W-:Y:S02]  /*5580*/  SHF.L.U32 R204, R124, 0x10, RZ ;  /* 0x000000107ccc7819 */ /* 0x000fe400000006ff */
[----:B------:R-:W-:Y:S02]  /*5590*/  SHF.L.U32 R206, R31, 0x10, RZ ;  /* 0x000000101fce7819 */ /* 0x000fe400000006ff */
[----:B------:R-:W-:Y:S01]  /*55a0*/  @!P0 FMUL R68, R68, 16777216 ;  /* 0x4b80000044448820 */ /* 0x000fe20000400000 */
[----:B------:R-:W-:Y:S02]  /*55b0*/  @P1 FADD R204, R204, 1 ;  /* 0x3f800000cccc1421 */ /* 0x000fe40000000000 */
[----:B------:R-:W-:Y:S01]  /*55c0*/  @P1 FADD R206, R206, 1 ;  /* 0x3f800000cece1421 */ /* 0x000fe20000000000 */
[----:B------:R-:W1:Y:S01]  /*55d0*/  MUFU.RSQ R88, R68 ;  /* 0x0000004400587308 */ /* 0x000e620000001400 */
[----:B0-----:R-:W-:-:S05]  /*55e0*/  @!P2 IMAD.WIDE R66, R3, 0x4, R66 ;  /* 0x000000040342a825 */ /* 0x001fca00078e0242 */
[----:B------:R0:W-:Y:S01]  /*55f0*/  @!P2 STG.E desc[UR4][R66.64], R75 ;  /* 0x0000004b4200a986 */ /* 0x0001e2000c101904 */
[----:B------:R-:W-:Y:S01]  /*5600*/  LOP3.LUT P2, RZ, R64, 0x1f, RZ, 0xc0, !PT ;  /* 0x0000001f40ff7812 */ /* 0x000fe2000784c0ff */
[----:B-1----:R-:W-:Y:S01]  /*5610*/  @!P0 FMUL R88, R88, 4096 ;  /* 0x4580000058588820 */ /* 0x002fe20000400000 */
[----:B------:R-:W-:-:S03]  /*5620*/  PLOP3.LUT P0, PT, PT, PT, UP0, 0x80, 0x8 ;  /* 0x000000000008781c */ /* 0x000fc60003f0f008 */
        /* <DEDUP_REMOVED lines=8> */
[----:B------:R-:W-:Y:S01]  /*56b0*/  @P1 FADD R89, R89, 1 ;  /* 0x3f80000059591421 */ /* 0x000fe20000000000 */
[----:B------:R-:W-:Y:S01]  /*56c0*/  SHF.L.U32 R90, R33, 0x10, RZ ;  /* 0x00000010215a7819 */ /* 0x000fe200000006ff */
[-C--:B------:R-:W-:Y:S01]  /*56d0*/  FMUL R70, R82, R88.reuse ;  /* 0x0000005852467220 */ /* 0x080fe20000400000 */
[-C--:B------:R-:W-:Y:S01]  /*56e0*/  FMUL R74, R74, R88.reuse ;  /* 0x000000584a4a7220 */ /* 0x080fe20000400000 */
[----:B------:R-:W-:Y:S01]  /*56f0*/  @P1 FADD R93, R93, 1 ;  /* 0x3f8000005d5d1421 */ /* 0x000fe20000000000 */
[----:B0-----:R-:W-:Y:S01]  /*5700*/  FMUL R66, R77, R88 ;  /* 0x000000584d427220 */ /* 0x001fe20000400000 */
        /* <DEDUP_REMOVED lines=30> */
[-C--:B------:R-:W-:Y:S01]  /*58f0*/  FMUL R90, R83, R88.reuse ;  /* 0x00000058535a7220 */ /* 0x080fe20000400000 */
[----:B------:R-:W-:Y:S01]  /*5900*/  SHF.L.U32 R94, R38, 0x10, RZ ;  /* 0x00000010265e7819 */ /* 0x000fe200000006ff */
[----:B------:R-:W-:Y:S01]  /*5910*/  FFMA R75, R92, R75, R89 ;  /* 0x0000004b5c4b7223 */ /* 0x000fe20000000059 */
[----:B------:R-:W-:Y:S01]  /*5920*/  SHF.L.U32 R66, R37, 0x10, RZ ;  /* 0x0000001025427819 */ /* 0x000fe200000006ff */
[----:B------:R-:W-:Y:S01]  /*5930*/  @P1 FADD R93, R93, 1 ;  /* 0x3f8000005d5d1421 */ /* 0x000fe20000000000 */
[-C--:B------:R-:W-:Y:S01]  /*5940*/  FMUL R80, R80, R88.reuse ;  /* 0x0000005850507220 */ /* 0x080fe20000400000 */
[----:B------:R-:W-:Y:S01]  /*5950*/  SHF.L.U32 R89, R172, 0x10, RZ ;  /* 0x00000010ac597819 */ /* 0x000fe200000006ff */
[----:B------:R-:W-:Y:S01]  /*5960*/  @P1 FADD R67, R67, 1 ;  /* 0x3f80000043431421 */ /* 0x000fe20000000000 */
        /* <DEDUP_REMOVED lines=19> */
[-C--:B------:R-:W-:Y:S01]  /*5aa0*/  FMUL R73, R73, R88.reuse ;  /* 0x0000005849497220 */ /* 0x080fe20000400000 */
[-C--:B------:R-:W-:Y:S01]  /*5ab0*/  FMUL R89, R99, R88.reuse ;  /* 0x0000005863597220 */ /* 0x080fe20000400000 */
[----:B------:R-:W-:Y:S01]  /*5ac0*/  SHF.L.U32 R92, R159, 0x10, RZ ;  /* 0x000000109f5c7819 */ /* 0x000fe200000006ff */
[----:B------:R-:W-:Y:S01]  /*5ad0*/  FFMA R96, R96, R71, R67 ;  /* 0x0000004760607223 */ /* 0x000fe20000000043 */
[----:B------:R-:W-:Y:S01]  /*5ae0*/  @P1 FADD R105, R105, 1 ;  /* 0x3f80000069691421 */ /* 0x000fe20000000000 */
[----:B------:R-:W-:Y:S01]  /*5af0*/  FMUL R94, R107, R88 ;  /* 0x000000586b5e7220 */ /* 0x000fe20000400000 */
[----:B------:R-:W-:Y:S01]  /*5b00*/  SHF.L.U32 R71, R164, 0x10, RZ ;  /* 0x00000010a4477819 */ /* 0x000fe200000006ff */
        /* <DEDUP_REMOVED lines=26> */
[----:B------:R-:W-:Y:S01]  /*5cb0*/  SHF.L.U32 R71, R47, 0x10, RZ ;  /* 0x000000102f477819 */ /* 0x000fe200000006ff */
[----:B------:R-:W-:Y:S01]  /*5cc0*/  @P1 FADD R76, R76, 1 ;  /* 0x3f8000004c4c1421 */ /* 0x000fe20000000000 */
[----:B------:R-:W-:Y:S01]  /*5cd0*/  FMUL R189, R189, R88 ;  /* 0x00000058bdbd7220 */ /* 0x000fe20000400000 */
[----:B------:R-:W-:Y:S01]  /*5ce0*/  FFMA R98, R98, R91, R73 ;  /* 0x0000005b62627223 */ /* 0x000fe20000000049 */
[----:B------:R-:W-:Y:S01]  /*5cf0*/  SHF.L.U32 R73, R151, 0x10, RZ ;  /* 0x0000001097497819 */ /* 0x000fe200000006ff */
[----:B------:R-:W-:Y:S01]  /*5d00*/  FFMA R104, R104, R81, R67 ;  /* 0x0000005168687223 */ /* 0x000fe20000000043 */
[----:B------:R-:W-:Y:S01]  /*5d10*/  FFMA R95, R95, R84, R66 ;  /* 0x000000545f5f7223 */ /* 0x000fe20000000042 */
[-C--:B------:R-:W-:Y:S01]  /*5d20*/  FMUL R91, R191, R88.reuse ;  /* 0x00000058bf5b7220 */ /* 0x080fe20000400000 */
[----:B------:R-:W-:Y:S01]  /*5d30*/  FFMA R84, R76, R189, R71 ;  /* 0x000000bd4c547223 */ /* 0x000fe20000000047 */
[----:B------:R-:W-:Y:S01]  /*5d40*/  SHF.L.U32 R81, R153, 0x10, RZ ;  /* 0x0000001099517819 */ /* 0x000fe200000006ff */
[-C--:B------:R-:W-:Y:S01]  /*5d50*/  FMUL R97, R187, R88.reuse ;  /* 0x00000058bb617220 */ /* 0x080fe20000400000 */
[----:B------:R-:W-:Y:S01]  /*5d60*/  SHF.L.U32 R67, R13, 0x10, RZ ;  /* 0x000000100d437819 */ /* 0x000fe200000006ff */
[----:B------:R-:W-:Y:S01]  /*5d70*/  FFMA R91, R106, R91, R73 ;  /* 0x0000005b6a5b7223 */ /* 0x000fe20000000049 */
[----:B------:R-:W-:Y:S01]  /*5d80*/  SHF.L.U32 R76, R156, 0x10, RZ ;  /* 0x000000109c4c7819 */ /* 0x000fe200000006ff */
[-C--:B------:R-:W-:Y:S01]  /*5d90*/  FMUL R108, R113, R88.reuse ;  /* 0x00000058716c7220 */ /* 0x080fe20000400000 */
[----:B------:R-:W-:Y:S01]  /*5da0*/  SHF.L.U32 R66, R45, 0x10, RZ ;  /* 0x000000102d427819 */ /* 0x000fe200000006ff */
[----:B------:R-:W-:Y:S01]  /*5db0*/  @P1 FADD R67, R67, 1 ;  /* 0x3f80000043431421 */ /* 0x000fe20000000000 */
[----:B------:R-:W-:Y:S01]  /*5dc0*/  SHF.L.U32 R73, R14, 0x10, RZ ;  /* 0x000000100e497819 */ /* 0x000fe200000006ff */
[----:B------:R-:W-:Y:S01]  /*5dd0*/  FFMA R97, R112, R97, R81 ;  /* 0x0000006170617223 */ /* 0x000fe20000000051 */
[----:B------:R-:W-:Y:S01]  /*5de0*/  SHF.L.U32 R71, R155, 0x10, RZ ;  /* 0x000000109b477819 */ /* 0x000fe200000006ff */
[----:B------:R-:W-:Y:S01]  /*5df0*/  @P1 FADD R76, R76, 1 ;  /* 0x3f8000004c4c1421 */ /* 0x000fe20000000000 */
[----:B------:R-:W-:Y:S01]  /*5e00*/  FMUL R99, R183, R88 ;  /* 0x00000058b7637220 */ /* 0x000fe20000400000 */
[----:B------:R-:W-:Y:S01]  /*5e10*/  SHF.L.U32 R112, R12, 0x10, RZ ;  /* 0x000000100c707819 */ /* 0x000fe200000006ff */
[----:B------:R-:W-:Y:S01]  /*5e20*/  FFMA R108, R67, R108, R66 ;  /* 0x0000006c436c7223 */ /* 0x000fe20000000042 */
[----:B------:R-:W-:Y:S01]  /*5e30*/  @P1 FADD R73, R73, 1 ;  /* 0x3f80000049491421 */ /* 0x000fe20000000000 */
[-C--:B------:R-:W-:Y:S01]  /*5e40*/  FMUL R106, R185, R88.reuse ;  /* 0x00000058b96a7220 */ /* 0x080fe20000400000 */
        /* <DEDUP_REMOVED lines=23> */
[----:B------:R-:W-:Y:S01]  /*5fc0*/  FMUL R116, R197, R88 ;  /* 0x00000058c5747220 */ /* 0x000fe20000400000 */
[----:B------:R-:W-:Y:S01]  /*5fd0*/  FFMA R110, R81, R110, R114 ;  /* 0x0000006e516e7223 */ /* 0x000fe20000000072 */
[----:B------:R-:W-:Y:S01]  /*5fe0*/  SHF.L.U32 R196, R146, 0x10, RZ ;  /* 0x0000001092c47819 */ /* 0x000fe200000006ff */
[----:B------:R-:W-:Y:S01]  /*5ff0*/  @P1 FADD R73, R73, 1 ;  /* 0x3f80000049491421 */ /* 0x000fe20000000000 */
[----:B------:R-:W-:Y:S01]  /*6000*/  FFMA R116, R67, R116, R66 ;  /* 0x0000007443747223 */ /* 0x000fe20000000042 */
        /* <DEDUP_REMOVED lines=20> */
[-C--:B------:R-:W-:Y:S01]  /*6150*/  FMUL R186, R186, R88.reuse ;  /* 0x00000058baba7220 */ /* 0x080fe20000400000 */
        /* <DEDUP_REMOVED lines=12> */
[----:B------:R-:W-:Y:S01]  /*6220*/  @P1 FADD R200, R200, 1 ;  /* 0x3f800000c8c81421 */ /* 0x000fe20000000000 */
[----:B------:R-:W-:Y:S01]  /*6230*/  FFMA R113, R76, R113, R71 ;  /* 0x000000714c717223 */ /* 0x000fe20000000047 */
[----:B------:R-:W-:Y:S01]  /*6240*/  SHF.L.U32 R196, R54, 0x10, RZ ;  /* 0x0000001036c47819 */ /* 0x000fe200000006ff */
[----:B------:R-:W-:Y:S01]  /*6250*/  FFMA R186, R67, R186, R66 ;  /* 0x000000ba43ba7223 */ /* 0x000fe20000000042 */
[----:B------:R-:W-:Y:S01]  /*6260*/  SHF.L.U32 R76, R140, 0x10, RZ ;  /* 0x000000108c4c7819 */ /* 0x000fe200000006ff */
[----:B------:R-:W-:Y:S01]  /*6270*/  @P1 FADD R73, R73, 1 ;  /* 0x3f80000049491421 */ /* 0x000fe20000000000 */
[-C--:B------:R-:W-:Y:S01]  /*6280*/  FMUL R190, R190, R88.reuse ;  /* 0x00000058bebe7220 */ /* 0x080fe20000400000 */
[----:B------:R-:W-:Y:S01]  /*6290*/  SHF.L.U32 R67, R20, 0x10, RZ ;  /* 0x0000001014437819 */ /* 0x000fe200000006ff */
[----:B------:R-:W-:Y:S01]  /*62a0*/  FFMA R183, R200, R183, R81 ;  /* 0x000000b7c8b77223 */ /* 0x000fe20000000051 */
        /* <DEDUP_REMOVED lines=27> */
[-C--:B------:R-:W-:Y:S01]  /*6460*/  FMUL R189, R192, R88.reuse ;  /* 0x00000058c0bd7220 */ /* 0x080fe20000400000 */
[-C--:B------:R-:W-:Y:S01]  /*6470*/  FMUL R191, R219, R88.reuse ;  /* 0x00000058dbbf7220 */ /* 0x080fe20000400000 */
        /* <DEDUP_REMOVED lines=20> */
[-C--:B------:R-:W-:Y:S01]  /*65c0*/  FMUL R193, R211, R88.reuse ;  /* 0x00000058d3c17220 */ /* 0x080fe20000400000 */
[----:B------:R-:W-:Y:S01]  /*65d0*/  SHF.L.U32 R73, R30, 0x10, RZ ;  /* 0x000000101e497819 */ /* 0x000fe200000006ff */
        /* <DEDUP_REMOVED lines=9> */
[----:B------:R-:W0:Y:S01]  /*6670*/  LDC.64 R66, c[0x0][0x3c8] ;  /* 0x0000f200ff427b82 */ /* 0x000e220000000a00 */
[----:B------:R-:W-:Y:S01]  /*6680*/  SHF.L.U32 R76, R133, 0x10, RZ ;  /* 0x00000010854c7819 */ /* 0x000fe200000006ff */
[----:B------:R-:W-:Y:S01]  /*6690*/  @P1 FADD R71, R71, 1 ;  /* 0x3f80000047471421 */ /* 0x000fe20000000000 */
[----:B------:R-:W-:Y:S01]  /*66a0*/  SHF.L.U32 R81, R119, 0x10, RZ ;  /* 0x0000001077517819 */ /* 0x000fe200000006ff */
[----:B------:R-:W-:Y:S01]  /*66b0*/  @P1 FADD R202, R202, 1 ;  /* 0x3f800000caca1421 */ /* 0x000fe20000000000 */
[-C--:B------:R-:W-:Y:S01]  /*66c0*/  FMUL R196, R203, R88.reuse ;  /* 0x00000058cbc47220 */ /* 0x080fe20000400000 */
[----:B------:R-:W-:Y:S01]  /*66d0*/  FMUL R197, R229, R88 ;  /* 0x00000058e5c57220 */ /* 0x000fe20000400000 */
[----:B------:R-:W-:Y:S01]  /*66e0*/  FFMA R198, R73, R198, R200 ;  /* 0x000000c649c67223 */ /* 0x000fe200000000c8 */
[----:B------:R-:W-:Y:S01]  /*66f0*/  SHF.L.U32 R73, R29, 0x10, RZ ;  /* 0x000000101d497819 */ /* 0x000fe200000006ff */
[----:B------:R-:W-:Y:S01]  /*6700*/  FFMA R196, R71, R196, R76 ;  /* 0x000000c447c47223 */ /* 0x000fe2000000004c */
[----:B------:R-:W-:Y:S01]  /*6710*/  FFMA R197, R202, R197, R81 ;  /* 0x000000c5cac57223 */ /* 0x000fe20000000051 */
[----:B------:R-:W-:Y:S01]  /*6720*/  SHF.L.U32 R76, R61, 0x10, RZ ;  /* 0x000000103d4c7819 */ /* 0x000fe200000006ff */
[-C--:B------:R-:W-:Y:S01]  /*6730*/  FMUL R200, R221, R88.reuse ;  /* 0x00000058ddc87220 */ /* 0x080fe20000400000 */
[----:B------:R-:W-:Y:S01]  /*6740*/  SHF.L.U32 R202, R28, 0x10, RZ ;  /* 0x000000101cca7819 */ /* 0x000fe200000006ff */
[----:B------:R-:W-:Y:S01]  /*6750*/  @P1 FADD R73, R73, 1 ;  /* 0x3f80000049491421 */ /* 0x000fe20000000000 */
[----:B------:R-:W-:Y:S01]  /*6760*/  SHF.L.U32 R71, R60, 0x10, RZ ;  /* 0x000000103c477819 */ /* 0x000fe200000006ff */
[----:B------:R-:W-:Y:S01]  /*6770*/  FMUL R215, R215, R88 ;  /* 0x00000058d7d77220 */ /* 0x000fe20000400000 */
[-C--:B------:R-:W-:Y:S01]  /*6780*/  @P0 FMUL R69, R69, R65.reuse ;  /* 0x0000004145450220 */ /* 0x080fe20000400000 */
[----:B------:R-:W-:Y:S01]  /*6790*/  @P1 FADD R202, R202, 1 ;  /* 0x3f800000caca1421 */ /* 0x000fe20000000000 */
[----:B------:R-:W-:Y:S01]  /*67a0*/  FFMA R200, R73, R200, R76 ;  /* 0x000000c849c87223 */ /* 0x000fe2000000004c */
[----:B------:R-:W-:Y:S01]  /*67b0*/  LOP3.LUT R76, R64, 0x1f, RZ, 0xc0, !PT ;  /* 0x0000001f404c7812 */ /* 0x000fe200078ec0ff */
[----:B------:R-:W-:Y:S01]  /*67c0*/  @P0 FMUL R68, R68, R65 ;  /* 0x0000004144440220 */ /* 0x000fe20000400000 */
[----:B------:R-:W-:Y:S01]  /*67d0*/  FFMA R202, R202, R215, R71 ;  /* 0x000000d7caca7223 */ /* 0x000fe20000000047 */
[-C--:B------:R-:W-:Y:S01]  /*67e0*/  @P0 FMUL R77, R77, R65.reuse ;  /* 0x000000414d4d0220 */ /* 0x080fe20000400000 */
[----:B------:R-:W-:Y:S01]  /*67f0*/  LEA R71, R3, R76, 0x8 ;  /* 0x0000004c03477211 */ /* 0x000fe200078e40ff */
[-C--:B------:R-:W-:Y:S01]  /*6800*/  @P0 FMUL R74, R74, R65.reuse ;  /* 0x000000414a4a0220 */ /* 0x080fe20000400000 */
[----:B------:R-:W-:Y:S01]  /*6810*/  SHF.L.U32 R81, R123, 0x10, RZ ;  /* 0x000000107b517819 */ /* 0x000fe200000006ff */
[----:B------:R-:W-:Y:S01]  /*6820*/  FMUL R223, R223, R88 ;  /* 0x00000058dfdf7220 */ /* 0x000fe20000400000 */
[----:B------:R-:W-:Y:S01]  /*6830*/  @P0 FMUL R83, R83, R65 ;  /* 0x0000004153530220 */ /* 0x000fe20000400000 */
[----:B0-----:R-:W-:Y:S01]  /*6840*/  IMAD.WIDE.U32 R66, R71, 0x10, R66 ;  /* 0x0000001047427825 */ /* 0x001fe200078e0042 */
[----:B------:R-:W-:-:S03]  /*6850*/  F2FP.BF16.F32.PACK_AB R71, R68, R69 ;  /* 0x000000454447723e */ /* 0x000fc600000010ff */
[----:B------:R-:W-:Y:S01]  /*6860*/  @P0 FMUL R90, R90, R65 ;  /* 0x000000415a5a0220 */ /* 0x000fe20000400000 */
[----:B------:R-:W-:Y:S01]  /*6870*/  F2FP.BF16.F32.PACK_AB R69, R74, R77 ;  /* 0x0000004d4a45723e */ /* 0x000fe200000010ff */
[----:B------:R-:W-:Y:S01]  /*6880*/  FFMA R223, R204, R223, R81 ;  /* 0x000000dfccdf7223 */ /* 0x000fe20000000051 */
[----:B------:R-:W0:Y:S01]  /*6890*/  @!P2 LDC.64 R76, c[0x0][0x3a0] ;  /* 0x0000e800ff4cab82 */ /* 0x000e220000000a00 */
[----:B------:R-:W-:Y:S01]  /*68a0*/  SHF.L.U32 R204, R126, 0x10, RZ ;  /* 0x000000107ecc7819 */ /* 0x000fe200000006ff */
[-C--:B------:R-:W-:Y:S01]  /*68b0*/  @P0 FMUL R75, R75, R65.reuse ;  /* 0x000000414b4b0220 */ /* 0x080fe20000400000 */
[----:B------:R-:W-:Y:S01]  /*68c0*/  @P0 FMUL R0, R0, R65 ;  /* 0x0000004100000220 */ /* 0x000fe20000400000 */
[----:B------:R-:W-:Y:S01]  /*68d0*/  F2FP.BF16.F32.PACK_AB R74, R90, R83 ;  /* 0x000000535a4a723e */ /* 0x000fe200000010ff */
[-C--:B------:R-:W-:Y:S01]  /*68e0*/  FMUL R217, R217, R88.reuse ;  /* 0x00000058d9d97220 */ /* 0x080fe20000400000 */
[----:B------:R-:W-:Y:S01]  /*68f0*/  SHF.L.U32 R83, R117, 0x10, RZ ;  /* 0x0000001075537819 */ /* 0x000fe200000006ff */
[----:B------:R-:W-:Y:S01]  /*6900*/  @P1 FADD R204, R204, 1 ;  /* 0x3f800000cccc1421 */ /* 0x000fe20000000000 */
[----:B------:R-:W-:Y:S01]  /*6910*/  SHF.L.U32 R73, R125, 0x10, RZ ;  /* 0x000000107d497819 */ /* 0x000fe200000006ff */
[-C--:B------:R-:W-:Y:S01]  /*6920*/  @P0 FMUL R80, R80, R65.reuse ;  /* 0x0000004150500220 */ /* 0x080fe20000400000 */
[----:B------:R-:W-:Y:S01]  /*6930*/  @P0 FMUL R78, R78, R65 ;  /* 0x000000414e4e0220 */ /* 0x000fe20000400000 */
[----:B------:R-:W-:Y:S01]  /*6940*/  F2FP.BF16.F32.PACK_AB R75, R0, R75 ;  /* 0x0000004b004b723e */ /* 0x000fe200000010ff */
[-C--:B------:R-:W-:Y:S01]  /*6950*/  @P0 FMUL R98, R98, R65.reuse ;  /* 0x0000004162620220 */ /* 0x080fe20000400000 */
[----:B------:R-:W-:Y:S01]  /*6960*/  @P0 FMUL R87, R87, R65 ;  /* 0x0000004157570220 */ /* 0x000fe20000400000 */
[----:B------:R-:W-:Y:S01]  /*6970*/  SHF.L.U32 R0, R115, 0x10, RZ ;  /* 0x0000001073007819 */ /* 0x000fe200000006ff */
[----:B------:R-:W-:Y:S01]  /*6980*/  @P1 FADD R83, R83, 1 ;  /* 0x3f80000053531421 */ /* 0x000fe20000000000 */
[----:B------:R-:W-:Y:S01]  /*6990*/  FMUL R86, R86, R88 ;  /* 0x0000005856567220 */ /* 0x000fe20000400000 */
[----:B------:R-:W-:Y:S01]  /*69a0*/  FFMA R217, R204, R217, R73 ;  /* 0x000000d9ccd97223 */ /* 0x000fe20000000049 */
[----:B------:R-:W-:Y:S01]  /*69b0*/  F2FP.BF16.F32.PACK_AB R73, R78, R80 ;  /* 0x000000504e49723e */ /* 0x000fe200000010ff */
[----:B------:R-:W-:Y:S01]  /*69c0*/  FMUL R227, R227, R88 ;  /* 0x00000058e3e37220 */ /* 0x000fe20000400000 */
[----:B------:R-:W-:Y:S01]  /*69d0*/  F2FP.BF16.F32.PACK_AB R78, R87, R98 ;  /* 0x00000062574e723e */ /* 0x000fe200000010ff */
[----:B------:R-:W-:Y:S01]  /*69e0*/  FFMA R87, R83, R86, R0 ;  /* 0x0000005653577223 */ /* 0x000fe20000000000 */
[----:B------:R-:W-:Y:S01]  /*69f0*/  SHF.L.U32 R81, R63, 0x10, RZ ;  /* 0x000000103f517819 */ /* 0x000fe200000006ff */
[----:B------:R-:W1:Y:S01]  /*6a00*/  LDC R0, c[0x0][0x380] ;  /* 0x0000e000ff007b82 */ /* 0x000e620000000800 */
        /* <DEDUP_REMOVED lines=13> */
[----:B0-----:R-:W-:Y:S01]  /*6ae0*/  @!P2 IMAD.WIDE R80, R3, 0x4, R76 ;  /* 0x000000040350a825 */ /* 0x001fe200078e024c */
[----:B------:R-:W-:-:S03]  /*6af0*/  F2FP.BF16.F32.PACK_AB R70, R70, R82 ;  /* 0x000000524646723e */ /* 0x000fc600000010ff */
[----:B------:R-:W-:Y:S01]  /*6b00*/  @P0 FMUL R84, R84, R65 ;  /* 0x0000004154540220 */ /* 0x000fe20000400000 */
[----:B------:R-:W-:Y:S01]  /*6b10*/  F2FP.BF16.F32.PACK_AB R68, R72, R79 ;  /* 0x0000004f4844723e */ /* 0x000fe200000010ff */
[-C--:B------:R-:W-:Y:S01]  /*6b20*/  @P0 FMUL R91, R91, R65.reuse ;  /* 0x000000415b5b0220 */ /* 0x080fe20000400000 */
[----:B------:R-:W-:Y:S01]  /*6b30*/  F2FP.BF16.F32.PACK_AB R72, R93, R96 ;  /* 0x000000605d48723e */ /* 0x000fe200000010ff */
[----:B------:R-:W-:Y:S01]  /*6b40*/  @P0 FMUL R106, R106, R65 ;  /* 0x000000416a6a0220 */ /* 0x000fe20000400000 */
[----:B------:R-:W-:Y:S01]  /*6b50*/  F2FP.BF16.F32.PACK_AB R79, R94, R89 ;  /* 0x000000595e4f723e */ /* 0x000fe200000010ff */
[----:B------:R-:W-:Y:S01]  /*6b60*/  @P0 FMUL R97, R97, R65 ;  /* 0x0000004161610220 */ /* 0x000fe20000400000 */
        /* <DEDUP_REMOVED lines=46> */
[----:B-1----:R-:W-:Y:S01]  /*6e50*/  LEA R3, R0, R3, 0x2 ;  /* 0x0000000300037211 */ /* 0x002fe200078e10ff */
[----:B------:R1:W-:Y:S01]  /*6e60*/  STG.E.128 desc[UR4][R66.64+0x400], R76 ;  /* 0x0004004c42007986 */ /* 0x0003e2000c101d04 */
[----:B0-----:R-:W-:-:S02]  /*6e70*/  F2FP.BF16.F32.PACK_AB R81, R195, R194 ;  /* 0x000000c2c351723e */ /* 0x001fc400000010ff */
[----:B------:R-:W-:Y:S02]  /*6e80*/  F2FP.BF16.F32.PACK_AB R80, R196, R122 ;  /* 0x0000007ac450723e */ /* 0x000fe400000010ff */
[----:B------:R-:W-:-:S03]  /*6e90*/  ISETP.GE.AND P1, PT, R3, UR16, PT ;  /* 0x0000001003007c0c */ /* 0x000fc6000bf26270 */
[----:B------:R4:W-:Y:S01]  /*6ea0*/  STG.E.128 desc[UR4][R66.64+0xc00], R80 ;  /* 0x000c005042007986 */ /* 0x0009e2000c101d04 */
[----:B--2---:R-:W-:Y:S02]  /*6eb0*/  F2FP.BF16.F32.PACK_AB R71, R91, R84 ;  /* 0x000000545b47723e */ /* 0x004fe400000010ff */
[----:B------:R-:W-:Y:S02]  /*6ec0*/  F2FP.BF16.F32.PACK_AB R70, R97, R106 ;  /* 0x0000006a6146723e */ /* 0x000fe400000010ff */
[----:B------:R-:W-:Y:S02]  /*6ed0*/  F2FP.BF16.F32.PACK_AB R69, R99, R108 ;  /* 0x0000006c6345723e */ /* 0x000fe400000010ff */
[----:B------:R-:W-:Y:S02]  /*6ee0*/  F2FP.BF16.F32.PACK_AB R68, R107, R112 ;  /* 0x000000706b44723e */ /* 0x000fe400000010ff */
[----:B---3--:R-:W-:Y:S02]  /*6ef0*/  F2FP.BF16.F32.PACK_AB R75, R110, R105 ;  /* 0x000000696e4b723e */ /* 0x008fe400000010ff */
[----:B------:R-:W-:Y:S01]  /*6f00*/  F2FP.BF16.F32.PACK_AB R74, R109, R114 ;  /* 0x000000726d4a723e */ /* 0x000fe200000010ff */
[----:B------:R4:W-:Y:S01]  /*6f10*/  STG.E.128 desc[UR4][R66.64+0x600], R68 ;  /* 0x0006004442007986 */ /* 0x0009e2000c101d04 */
[----:B------:R-:W-:-:S02]  /*6f20*/  F2FP.BF16.F32.PACK_AB R73, R111, R116 ;  /* 0x000000746f49723e */ /* 0x000fc400000010ff */
[----:B------:R-:W-:Y:S02]  /*6f30*/  F2FP.BF16.F32.PACK_AB R72, R113, R118 ;  /* 0x000000767148723e */ /* 0x000fe400000010ff */
[----:B-1----:R-:W-:Y:S02]  /*6f40*/  F2FP.BF16.F32.PACK_AB R79, R183, R120 ;  /* 0x00000078b74f723e */ /* 0x002fe400000010ff */
[----:B------:R-:W-:Y:S01]  /*6f50*/  F2FP.BF16.F32.PACK_AB R78, R185, R184 ;  /* 0x000000b8b94e723e */ /* 0x000fe200000010ff */
[----:B------:R4:W-:Y:S01]  /*6f60*/  STG.E.128 desc[UR4][R66.64+0x800], R72 ;  /* 0x0008004842007986 */ /* 0x0009e2000c101d04 */
[----:B------:R-:W-:Y:S02]  /*6f70*/  F2FP.BF16.F32.PACK_AB R77, R187, R186 ;  /* 0x000000babb4d723e */ /* 0x000fe400000010ff */
[----:B------:R-:W-:Y:S02]  /*6f80*/  F2FP.BF16.F32.PACK_AB R76, R189, R188 ;  /* 0x000000bcbd4c723e */ /* 0x000fe400000010ff */
[----:B------:R-:W-:-:S03]  /*6f90*/  F2FP.BF16.F32.PACK_AB R84, R217, R202 ;  /* 0x000000cad954723e */ /* 0x000fc600000010ff */
[----:B------:R4:W-:Y:S04]  /*6fa0*/  STG.E.128 desc[UR4][R66.64+0xa00], R76 ;  /* 0x000a004c42007986 */ /* 0x0009e8000c101d04 */
[----:B------:R4:W-:Y:S01]  /*6fb0*/  STG.E.128 desc[UR4][R66.64+0xe00], R84 ;  /* 0x000e005442007986 */ /* 0x0009e2000c101d04 */
[----:B------:R-:W-:Y:S05]  /*6fc0*/  @!P1 BRA `(.L_x_9268) ;  /* 0xffffffcc00f09947 */ /* 0x000fea000383ffff */
.L_x_9263:
[----:B------:R-:W-:Y:S05]  /*6fd0*/  BSYNC B0 ;  /* 0x0000000000007941 */ /* 0x000fea0003800000 */
.L_x_9262:
[----:B------:R-:W1:Y:S02]  /*6fe0*/  LDCU.64 UR6, c[0x0][0x3f8] ;  /* 0x00007f00ff0677ac */ /* 0x000e640008000a00 */
[----:B-1----:R-:W-:-:S04]  /*6ff0*/  UISETP.NE.U32.AND UP0, UPT, UR6, URZ, UPT ;  /* 0x000000ff0600728c */ /* 0x002fc8000bf05070 */
[----:B------:R-:W-:-:S09]  /*7000*/  UISETP.NE.AND.EX UP0, UPT, UR7, URZ, UPT, UP0 ;  /* 0x000000ff0700728c */ /* 0x000fd2000bf05300 */
[----:B------:R-:W-:Y:S05]  /*7010*/  BRA.U !UP0, `(.L_x_9269) ;  /* 0x0000000108ac7547 */ /* 0x000fea000b800000 */
[----:B------:R-:W-:-:S03]  /*7020*/  UMOV UR6, 0xffffffff ;  /* 0xffffffff00067882 */ /* 0x000fc60000000000 */
[----:B------:R-:W-:Y:S05]  /*7030*/  BRA.DIV UR6, `(.L_x_9270) ;  /* 0x0000001e060c7947 */ /* 0x000fea000b800000 */
[----:B------:R-:W1:Y:S02]  /*7040*/  SHFL.DOWN PT, R3, R2, 0x10, 0x1f ;  /* 0x0a001f0002037f89 */ /* 0x000e6400000e0000 */
[----:B-1----:R-:W-:-:S05]  /*7050*/  FMNMX R3, R3, R2, !PT ;  /* 0x0000000203037209 */ /* 0x002fca0007800000 */
[----:B------:R-:W1:Y:S02]  /*7060*/  SHFL.DOWN PT, R0, R3, 0x8, 0x1f ;  /* 0x09001f0003007f89 */ /* 0x000e6400000e0000 */
[----:B-1----:R-:W-:-:S05]  /*7070*/  FMNMX R0, R3, R0, !PT ;  /* 0x0000000003007209 */ /* 0x002fca0007800000 */
[----:B------:R-:W1:Y:S02]  /*7080*/  SHFL.DOWN PT, R5, R0, 0x4, 0x1f ;  /* 0x08801f0000057f89 */ /* 0x000e6400000e0000 */
[----:B-1----:R-:W-:-:S05]  /*7090*/  FMNMX R5, R0, R5, !PT ;  /* 0x0000000500057209 */ /* 0x002fca0007800000 */
[----:B------:R-:W1:Y:S02]  /*70a0*/  SHFL.DOWN PT, R4, R5, 0x2, 0x1f ;  /* 0x08401f0005047f89 */ /* 0x000e6400000e0000 */
[----:B-1----:R-:W-:-:S05]  /*70b0*/  FMNMX R4, R5, R4, !PT ;  /* 0x0000000405047209 */ /* 0x002fca0007800000 */
[----:B------:R1:W2:Y:S02]  /*70c0*/  SHFL.DOWN PT, R7, R4, 0x1, 0x1f ;  /* 0x08201f0004077f89 */ /* 0x0002a400000e0000 */
.L_x_9305:
[----:B------:R-:W-:Y:S01]  /*70d0*/  LOP3.LUT P1, RZ, R64, 0x1f, RZ, 0xc0, !PT ;  /* 0x0000001f40ff7812 */ /* 0x000fe2000782c0ff */
[----:B------:R-:W-:Y:S05]  /*70e0*/  WARPSYNC.ALL ;  /* 0x0000000000007948 */ /* 0x000fea0003800000 */
[----:B--2---:R-:W-:Y:S01]  /*70f0*/  FMNMX R7, R4, R7, !PT ;  /* 0x0000000704077209 */ /* 0x004fe20007800000 */
[----:B------:R-:W-:Y:S06]  /*7100*/  BSSY B0, `(.L_x_9269) ;  /* 0x000001c000007945 */ /* 0x000fec0003800000 */
[----:B------:R-:W2:Y:S01]  /*7110*/  @!P1 S2R R3, SR_CgaCtaId ;  /* 0x0000000000039919 */ /* 0x000ea20000008800 */
[----:B------:R-:W-:-:S02]  /*7120*/  @!P1 MOV R2, 0x400 ;  /* 0x0000040000029802 */ /* 0x000fc40000000f00 */
[----:B------:R-:W-:-:S04]  /*7130*/  @!P1 SHF.R.U32.HI R0, RZ, 0x3, R64 ;  /* 0x00000003ff009819 */ /* 0x000fc80000011640 */
[----:B------:R-:W-:Y:S02]  /*7140*/  @!P1 LOP3.LUT R0, R0, 0x7c, RZ, 0xc0, !PT ;  /* 0x0000007c00009812 */ /* 0x000fe400078ec0ff */
[----:B--2---:R-:W-:-:S04]  /*7150*/  @!P1 LEA R3, R3, R2, 0x18 ;  /* 0x0000000203039211 */ /* 0x004fc800078ec0ff */
[----:B------:R-:W-:-:S05]  /*7160*/  @!P1 IADD3 R0, PT, PT, R0, R3, RZ ;  /* 0x0000000300009210 */ /* 0x000fca0007ffe0ff */
        /* <DEDUP_REMOVED lines=16> */
.L_x_9308:
[----:B------:R-:W-:Y:S02]  /*7270*/  ISETP.NE.AND P1, PT, R64, RZ, PT ;  /* 0x000000ff4000720c */ /* 0x000fe40003f25270 */
[----:B---3--:R-:W-:-:S11]  /*7280*/  FMNMX R5, R3, R2, !PT ;  /* 0x0000000203057209 */ /* 0x008fd60007800000 */
[----:B------:R-:W-:Y:S05]  /*7290*/  @P1 BRA `(.L_x_9271) ;  /* 0x0000000000081947 */ /* 0x000fea0003800000 */
[----:B--2---:R-:W2:Y:S02]  /*72a0*/  LDC.64 R2, c[0x0][0x3f8] ;  /* 0x0000fe00ff027b82 */ /* 0x004ea40000000a00 */
[----:B--2---:R3:W-:Y:S02]  /*72b0*/  REDG.E.MAX.S32.STRONG.GPU desc[UR4][R2.64], R5 ;  /* 0x000000050200798e */ /* 0x0047e4000d12e304 */
.L_x_9271:
[----:B------:R-:W-:Y:S05]  /*72c0*/  BSYNC B0 ;  /* 0x0000000000007941 */ /* 0x000fea0003800000 */
.L_x_9269:
[----:B------:R-:W-:Y:S05]  /*72d0*/  @!P0 EXIT ;  /* 0x000000000000894d */ /* 0x000fea0003800000 */
[----:B------:R-:W0:Y:S01]  /*72e0*/  S2UR UR8, SR_CTAID.X ;  /* 0x00000000000879c3 */ /* 0x000e220000002500 */
[----:B------:R-:W1:Y:S02]  /*72f0*/  LDCU.64 UR6, c[0x0][0x3f0] ;  /* 0x00007e00ff0677ac */ /* 0x000e640008000a00 */
[----:B-1----:R-:W-:Y:S02]  /*7300*/  ISETP.EQ.U32.AND P1, PT, RZ, UR6, PT ;  /* 0x00000006ff007c0c */ /* 0x002fe4000bf22070 */
[----:B0-----:R-:W-:-:S04]  /*7310*/  LOP3.LUT P0, RZ, R64, UR8, RZ, 0xfc, !PT ;  /* 0x0000000840ff7c12 */ /* 0x001fc8000f80fcff */
        /* <DEDUP_REMOVED lines=8> */
[----:B--234-:R-:W-:Y:S05]  /*73a0*/  CALL.REL.NOINC `($__internal_146_$__cuda_sm20_rcp_rn_f32_slowpath) ;  /* 0x0000001c00107944 */ /* 0x01cfea0003c00000 */
[----:B------:R-:W-:Y:S05]  /*73b0*/  BRA `(.L_x_9274) ;  /* 0x0000000000107947 */ /* 0x000fea0003800000 */
.L_x_9273:
[----:B------:R-:W3:Y:S02]  /*73c0*/  MUFU.RCP R0, R65 ;  /* 0x0000004100007308 */ /* 0x000ee40000001000 */
[----:B---3--:R-:W-:-:S04]  /*73d0*/  FFMA R2, R0, R65, -1 ;  /* 0xbf80000000027423 */ /* 0x008fc80000000041 */
[----:B------:R-:W-:-:S04]  /*73e0*/  FADD.FTZ R5, -R2, -RZ ;  /* 0x800000ff02057221 */ /* 0x000fc80000010100 */
[----:B------:R-:W-:-:S07]  /*73f0*/  FFMA R5, R0, R5, R0 ;  /* 0x0000000500057223 */ /* 0x000fce0000000000 */
.L_x_9274:
[----:B--2---:R-:W0:Y:S02]  /*7400*/  LDC.64 R2, c[0x0][0x3f0] ;  /* 0x0000fc00ff027b82 */ /* 0x004e240000000a00 */
[----:B0-----:R-:W-:Y:S01]  /*7410*/  STG.E desc[UR4][R2.64], R5 ;  /* 0x0000000502007986 */ /* 0x001fe2000c101904 */
[----:B------:R-:W-:Y:S05]  /*7420*/  EXIT ;  /* 0x000000000000794d */ /* 0x000fea0003800000 */
.L_x_9265:
[----:B------:R-:W-:Y:S01]  /*7430*/  HFMA2 R68, -RZ, RZ, 0, 5.9604644775390625e-08 ;  /* 0x00000001ff447431 */ /* 0x000fe200000001ff */
[----:B------:R-:W-:Y:S01]  /*7440*/  BSSY B1, `(.L_x_9275) ;  /* 0x0000006000017945 */ /* 0x000fe20003800000 */
[----:B------:R-:W-:Y:S02]  /*7450*/  MOV R67, 0x1f ;  /* 0x0000001f00437802 */ /* 0x000fe40000000f00 */
[----:B------:R-:W-:-:S07]  /*7460*/  MOV R66, 0xffffffff ;  /* 0xffffffff00427802 */ /* 0x000fce0000000f00 */
[----:B------:R-:W-:Y:S05]  /*7470*/  WARPSYNC.COLLECTIVE R66, `(.L_x_9276) ;  /* 0x0000000042087348 */ /* 0x000fea0003c00000 */
[----:B------:R0:W1:Y:S02]  /*7480*/  SHFL.BFLY P1, R70, R69, R68, R67 ;  /* 0x0c00004445467389 */ /* 0x0000640000020043 */
[----:B01----:R-:W-:Y:S05]  /*7490*/  ENDCOLLECTIVE ;  /* 0x000000000000791b */ /* 0x003fea0003800000 */
.L_x_9276:
[----:B------:R-:W-:Y:S05]  /*74a0*/  BSYNC B1 ;  /* 0x0000000000017941 */ /* 0x000fea0003800000 */
.L_x_9275:
[----:B------:R-:W-:Y:S02]  /*74b0*/  HFMA2 R68, -RZ, RZ, 0, 1.1920928955078125e-07 ;  /* 0x00000002ff447431 */ /* 0x000fe400000001ff */
[----:B------:R-:W-:Y:S01]  /*74c0*/  FADD R69, R69, R70 ;  /* 0x0000004645457221 */ /* 0x000fe20000000000 */
[----:B------:R-:W-:Y:S02]  /*74d0*/  MOV R67, 0x1f ;  /* 0x0000001f00437802 */ /* 0x000fe40000000f00 */
[----:B------:R-:W-:-:S07]  /*74e0*/  MOV R66, 0xffffffff ;  /* 0xffffffff00427802 */ /* 0x000fce0000000f00 */
[----:B------:R-:W-:Y:S05]  /*74f0*/  WARPSYNC.COLLECTIVE R66, `(.L_x_9277) ;  /* 0x0000000042087348 */ /* 0x000fea0003c00000 */
[----:B------:R0:W1:Y:S02]  /*7500*/  SHFL.BFLY P1, R70, R69, R68, R67 ;  /* 0x0c00004445467389 */ /* 0x0000640000020043 */
[----:B01----:R-:W-:Y:S05]  /*7510*/  ENDCOLLECTIVE ;  /* 0x000000000000791b */ /* 0x003fea0003800000 */
.L_x_9277:
[----:B------:R-:W-:Y:S02]  /*7520*/  HFMA2 R68, -RZ, RZ, 0, 2.384185791015625e-07 ;  /* 0x00000004ff447431 */ /* 0x000fe400000001ff */
[----:B------:R-:W-:-:S05]  /*7530*/  FADD R86, R69, R70 ;  /* 0x0000004645567221 */ /* 0x000fca0000000000 */
[----:B------:R-:W-:-:S07]  /*7540*/  MOV R69, R86 ;  /* 0x0000005600457202 */ /* 0x000fce0000000f00 */
[----:B------:R-:W-:Y:S05]  /*7550*/  WARPSYNC.COLLECTIVE R66, `(.L_x_9278) ;  /* 0x0000000042087348 */ /* 0x000fea0003c00000 */
[----:B------:R0:W1:Y:S02]  /*7560*/  SHFL.BFLY P1, R70, R69, R68, R67 ;  /* 0x0c00004445467389 */ /* 0x0000640000020043 */
[----:B01----:R-:W-:Y:S05]  /*7570*/  ENDCOLLECTIVE ;  /* 0x000000000000791b */ /* 0x003fea0003800000 */
.L_x_9278:
[----:B------:R-:W-:Y:S02]  /*7580*/  HFMA2 R68, -RZ, RZ, 0, 4.76837158203125e-07 ;  /* 0x00000008ff447431 */ /* 0x000fe400000001ff */
[----:B------:R-:W-:-:S05]  /*7590*/  FADD R92, R86, R70 ;  /* 0x00000046565c7221 */ /* 0x000fca0000000000 */
[----:B------:R-:W-:-:S07]  /*75a0*/  MOV R69, R92 ;  /* 0x0000005c00457202 */ /* 0x000fce0000000f00 */
[----:B------:R-:W-:Y:S05]  /*75b0*/  WARPSYNC.COLLECTIVE R66, `(.L_x_9279) ;  /* 0x0000000042087348 */ /* 0x000fea0003c00000 */
[----:B------:R0:W1:Y:S02]  /*75c0*/  SHFL.BFLY P1, R70, R69, R68, R67 ;  /* 0x0c00004445467389 */ /* 0x0000640000020043 */
[----:B01----:R-:W-:Y:S05]  /*75d0*/  ENDCOLLECTIVE ;  /* 0x000000000000791b */ /* 0x003fea0003800000 */
.L_x_9279:
[----:B------:R-:W-:Y:S02]  /*75e0*/  HFMA2 R68, -RZ, RZ, 0, 9.5367431640625e-07 ;  /* 0x00000010ff447431 */ /* 0x000fe400000001ff */
[----:B------:R-:W-:-:S05]  /*75f0*/  FADD R93, R92, R70 ;  /* 0x000000465c5d7221 */ /* 0x000fca0000000000 */
[----:B------:R-:W-:-:S07]  /*7600*/  MOV R69, R93 ;  /* 0x0000005d00457202 */ /* 0x000fce0000000f00 */
[----:B------:R-:W-:Y:S05]  /*7610*/  WARPSYNC.COLLECTIVE R66, `(.L_x_9280) ;  /* 0x0000000042087348 */ /* 0x000fea0003c00000 */
[----:B------:R0:W1:Y:S02]  /*7620*/  SHFL.BFLY P1, R70, R69, R68, R67 ;  /* 0x0c00004445467389 */ /* 0x0000640000020043 */
[----:B01----:R-:W-:Y:S05]  /*7630*/  ENDCOLLECTIVE ;  /* 0x000000000000791b */ /* 0x003fea0003800000 */
.L_x_9280:
        /* <DEDUP_REMOVED lines=136> */
.L_x_9281:
[----:B------:R-:W-:Y:S02]  /*7ec0*/  HFMA2 R68, -RZ, RZ, 0, 1.1920928955078125e-07 ;  /* 0x00000002ff447431 */ /* 0x000fe400000001ff */
[----:B------:R-:W-:-:S05]  /*7ed0*/  FADD R98, R69, R70 ;  /* 0x0000004645627221 */ /* 0x000fca0000000000 */
[----:B------:R-:W-:-:S07]  /*7ee0*/  MOV R69, R98 ;  /* 0x0000006200457202 */ /* 0x000fce0000000f00 */
[----:B------:R-:W-:Y:S05]  /*7ef0*/  WARPSYNC.COLLECTIVE R66, `(.L_x_9282) ;  /* 0x0000000042087348 */ /* 0x000fea0003c00000 */
[----:B------:R0:W1:Y:S02]  /*7f00*/  SHFL.BFLY P1, R70, R69, R68, R67 ;  /* 0x0c00004445467389 */ /* 0x0000640000020043 */
[----:B01----:R-:W-:Y:S05]  /*7f10*/  ENDCOLLECTIVE ;  /* 0x000000000000791b */ /* 0x003fea0003800000 */
.L_x_9282:
[----:B------:R-:W-:Y:S02]  /*7f20*/  HFMA2 R68, -RZ, RZ, 0, 2.384185791015625e-07 ;  /* 0x00000004ff447431 */ /* 0x000fe400000001ff */
[----:B------:R-:W-:-:S05]  /*7f30*/  FADD R106, R98, R70 ;  /* 0x00000046626a7221 */ /* 0x000fca0000000000 */
[----:B------:R-:W-:-:S07]  /*7f40*/  MOV R69, R106 ;  /* 0x0000006a00457202 */ /* 0x000fce0000000f00 */
[----:B------:R-:W-:Y:S05]  /*7f50*/  WARPSYNC.COLLECTIVE R66, `(.L_x_9283) ;  /* 0x0000000042087348 */ /* 0x000fea0003c00000 */
[----:B------:R0:W1:Y:S02]  /*7f60*/  SHFL.BFLY P1, R70, R69, R68, R67 ;  /* 0x0c00004445467389 */ /* 0x0000640000020043 */
[----:B01----:R-:W-:Y:S05]  /*7f70*/  ENDCOLLECTIVE ;  /* 0x000000000000791b */ /* 0x003fea0003800000 */
.L_x_9283:
[----:B------:R-:W-:Y:S02]  /*7f80*/  HFMA2 R68, -RZ, RZ, 0, 4.76837158203125e-07 ;  /* 0x00000008ff447431 */ /* 0x000fe400000001ff */
[----:B------:R-:W-:-:S05]  /*7f90*/  FADD R108, R106, R70 ;  /* 0x000000466a6c7221 */ /* 0x000fca0000000000 */
[----:B------:R-:W-:-:S07]  /*7fa0*/  MOV R69, R108 ;  /* 0x0000006c00457202 */ /* 0x000fce0000000f00 */
[----:B------:R-:W-:Y:S05]  /*7fb0*/  WARPSYNC.COLLECTIVE R66, `(.L_x_9284) ;  /* 0x0000000042087348 */ /* 0x000fea0003c00000 */
[----:B------:R0:W1:Y:S02]  /*7fc0*/  SHFL.BFLY P1, R70, R69, R68, R67 ;  /* 0x0c00004445467389 */ /* 0x0000640000020043 */
[----:B01----:R-:W-:Y:S05]  /*7fd0*/  ENDCOLLECTIVE ;  /* 0x000000000000791b */ /* 0x003fea0003800000 */
.L_x_9284:
[----:B------:R-:W-:Y:S02]  /*7fe0*/  HFMA2 R68, -RZ, RZ, 0, 9.5367431640625e-07 ;  /* 0x00000010ff447431 */ /* 0x000fe400000001ff */
[----:B------:R-:W-:-:S05]  /*7ff0*/  FADD R110, R108, R70 ;  /* 0x000000466c6e7221 */ /* 0x000fca0000000000 */
[----:B------:R-:W-:-:S07]  /*8000*/  MOV R69, R110 ;  /* 0x0000006e00457202 */ /* 0x000fce0000000f00 */
[----:B------:R-:W-:Y:S05]  /*8010*/  WARPSYNC.COLLECTIVE R66, `(.L_x_9285) ;  /* 0x0000000042087348 */ /* 0x000fea0003c00000 */
[----:B------:R0:W1:Y:S02]  /*8020*/  SHFL.BFLY P1, R70, R69, R68, R67 ;  /* 0x0c00004445467389 */ /* 0x0000640000020043 */
[----:B01----:R-:W-:Y:S05]  /*8030*/  ENDCOLLECTIVE ;  /* 0x000000000000791b */ /* 0x003fea0003800000 */
.L_x_9285:
[----:B------:R-:W-:Y:S05]  /*8040*/  BRA `(.L_x_9286) ;  /* 0xffffff9800c87947 */ /* 0x000fea000383ffff */
.L_x_9267:
[----:B------:R-:W-:Y:S01]  /*8050*/  HFMA2 R67, -RZ, RZ, 0, 1.847743988037109375e-06 ;  /* 0x0000001fff437431 */ /* 0x000fe200000001ff */
[----:B------:R-:W-:Y:S01]  /*8060*/  BSSY B1, `(.L_x_9287) ;  /* 0x0000006000017945 */ /* 0x000fe20003800000 */
[----:B------:R-:W-:Y:S02]  /*8070*/  MOV R68, 0x1 ;  /* 0x0000000100447802 */ /* 0x000fe40000000f00 */
[----:B------:R-:W-:-:S07]  /*8080*/  MOV R66, 0xffffffff ;  /* 0xffffffff00427802 */ /* 0x000fce0000000f00 */
[----:B------:R-:W-:Y:S05]  /*8090*/  WARPSYNC.COLLECTIVE R66, `(.L_x_9288) ;  /* 0x0000000042087348 */ /* 0x000fea0003c00000 */
[----:B------:R0:W1:Y:S02]  /*80a0*/  SHFL.BFLY P1, R70, R69, R68, R67 ;  /* 0x0c00004445467389 */ /* 0x0000640000020043 */
[----:B01----:R-:W-:Y:S05]  /*80b0*/  ENDCOLLECTIVE ;  /* 0x000000000000791b */ /* 0x003fea0003800000 */
.L_x_9288:
[----:B------:R-:W-:Y:S05]  /*80c0*/  BSYNC B1 ;  /* 0x0000000000017941 */ /* 0x000fea0003800000 */
.L_x_9287:
[----:B------:R-:W-:Y:S02]  /*80d0*/  HFMA2 R68, -RZ, RZ, 0, 1.1920928955078125e-07 ;  /* 0x00000002ff447431 */ /* 0x000fe400000001ff */
[----:B------:R-:W-:Y:S01]  /*80e0*/  FADD R69, R69, R70 ;  /* 0x0000004645457221 */ /* 0x000fe20000000000 */
[----:B------:R-:W-:Y:S02]  /*80f0*/  MOV R67, 0x1f ;  /* 0x0000001f00437802 */ /* 0x000fe40000000f00 */
[----:B------:R-:W-:-:S07]  /*8100*/  MOV R66, 0xffffffff ;  /* 0xffffffff00427802 */ /* 0x000fce0000000f00 */
[----:B------:R-:W-:Y:S05]  /*8110*/  WARPSYNC.COLLECTIVE R66, `(.L_x_9289) ;  /* 0x0000000042087348 */ /* 0x000fea0003c00000 */
[----:B------:R0:W1:Y:S02]  /*8120*/  SHFL.BFLY P1, R70, R69, R68, R67 ;  /* 0x0c00004445467389 */ /* 0x0000640000020043 */
[----:B01----:R-:W-:Y:S05]  /*8130*/  ENDCOLLECTIVE ;  /* 0x000000000000791b */ /* 0x003fea0003800000 */
.L_x_9289:
[----:B------:R-:W-:Y:S02]  /*8140*/  HFMA2 R68, -RZ, RZ, 0, 2.384185791015625e-07 ;  /* 0x00000004ff447431 */ /* 0x000fe400000001ff */
[----:B------:R-:W-:-:S05]  /*8150*/  FADD R71, R69, R70 ;  /* 0x0000004645477221 */ /* 0x000fca0000000000 */
[----:B------:R-:W-:-:S07]  /*8160*/  MOV R69, R71 ;  /* 0x0000004700457202 */ /* 0x000fce0000000f00 */
[----:B------:R-:W-:Y:S05]  /*8170*/  WARPSYNC.COLLECTIVE R66, `(.L_x_9290) ;  /* 0x0000000042087348 */ /* 0x000fea0003c00000 */
[----:B------:R0:W1:Y:S02]  /*8180*/  SHFL.BFLY P1, R70, R69, R68, R67 ;  /* 0x0c00004445467389 */ /* 0x0000640000020043 */
[----:B01----:R-:W-:Y:S05]  /*8190*/  ENDCOLLECTIVE ;  /* 0x000000000000791b */ /* 0x003fea0003800000 */
.L_x_9290:
[----:B------:R-:W-:Y:S02]  /*81a0*/  HFMA2 R68, -RZ, RZ, 0, 4.76837158203125e-07 ;  /* 0x00000008ff447431 */ /* 0x000fe400000001ff */
[----:B------:R-:W-:-:S05]  /*81b0*/  FADD R73, R71, R70 ;  /* 0x0000004647497221 */ /* 0x000fca0000000000 */
[----:B------:R-:W-:-:S07]  /*81c0*/  MOV R69, R73 ;  /* 0x0000004900457202 */ /* 0x000fce0000000f00 */
[----:B------:R-:W-:Y:S05]  /*81d0*/  WARPSYNC.COLLECTIVE R66, `(.L_x_9291) ;  /* 0x0000000042087348 */ /* 0x000fea0003c00000 */
[----:B------:R0:W1:Y:S02]  /*81e0*/  SHFL.BFLY P1, R70, R69, R68, R67 ;  /* 0x0c00004445467389 */ /* 0x0000640000020043 */
[----:B01----:R-:W-:Y:S05]  /*81f0*/  ENDCOLLECTIVE ;  /* 0x000000000000791b */ /* 0x003fea0003800000 */
.L_x_9291:
[----:B------:R-:W-:Y:S02]  /*8200*/  HFMA2 R68, -RZ, RZ, 0, 9.5367431640625e-07 ;  /* 0x00000010ff447431 */ /* 0x000fe400000001ff */
[----:B------:R-:W-:-:S05]  /*8210*/  FADD R81, R73, R70 ;  /* 0x0000004649517221 */ /* 0x000fca0000000000 */
[----:B------:R-:W-:-:S07]  /*8220*/  MOV R69, R81 ;  /* 0x0000005100457202 */ /* 0x000fce0000000f00 */
[----:B------:R-:W-:Y:S05]  /*8230*/  WARPSYNC.COLLECTIVE R66, `(.L_x_9292) ;  /* 0x0000000042087348 */ /* 0x000fea0003c00000 */
[----:B------:R0:W1:Y:S02]  /*8240*/  SHFL.BFLY P1, R70, R69, R68, R67 ;  /* 0x0c00004445467389 */ /* 0x0000640000020043 */
[----:B01----:R-:W-:Y:S05]  /*8250*/  ENDCOLLECTIVE ;  /* 0x000000000000791b */ /* 0x003fea0003800000 */
.L_x_9292:
        /* <DEDUP_REMOVED lines=136> */
.L_x_9293:
[----:B------:R-:W-:Y:S02]  /*8ae0*/  HFMA2 R68, -RZ, RZ, 0, 1.1920928955078125e-07 ;  /* 0x00000002ff447431 */ /* 0x000fe400000001ff */
[----:B------:R-:W-:-:S05]  /*8af0*/  FADD R88, R69, R70 ;  /* 0x0000004645587221 */ /* 0x000fca0000000000 */
[----:B------:R-:W-:-:S07]  /*8b00*/  MOV R69, R88 ;  /* 0x0000005800457202 */ /* 0x000fce0000000f00 */
[----:B------:R-:W-:Y:S05]  /*8b10*/  WARPSYNC.COLLECTIVE R66, `(.L_x_9294) ;  /* 0x0000000042087348 */ /* 0x000fea0003c00000 */
[----:B------:R0:W1:Y:S02]  /*8b20*/  SHFL.BFLY P1, R70, R69, R68, R67 ;  /* 0x0c00004445467389 */ /* 0x0000640000020043 */
[----:B01----:R-:W-:Y:S05]  /*8b30*/  ENDCOLLECTIVE ;  /* 0x000000000000791b */ /* 0x003fea0003800000 */
.L_x_9294:
[----:B------:R-:W-:Y:S02]  /*8b40*/  HFMA2 R68, -RZ, RZ, 0, 2.384185791015625e-07 ;  /* 0x00000004ff447431 */ /* 0x000fe400000001ff */
[----:B------:R-:W-:-:S05]  /*8b50*/  FADD R90, R88, R70 ;  /* 0x00000046585a7221 */ /* 0x000fca0000000000 */
[----:B------:R-:W-:-:S07]  /*8b60*/  MOV R69, R90 ;  /* 0x0000005a00457202 */ /* 0x000fce0000000f00 */
[----:B------:R-:W-:Y:S05]  /*8b70*/  WARPSYNC.COLLECTIVE R66, `(.L_x_9295) ;  /* 0x0000000042087348 */ /* 0x000fea0003c00000 */
[----:B------:R0:W1:Y:S02]  /*8b80*/  SHFL.BFLY P1, R70, R69, R68, R67 ;  /* 0x0c00004445467389 */ /* 0x0000640000020043 */
[----:B01----:R-:W-:Y:S05]  /*8b90*/  ENDCOLLECTIVE ;  /* 0x000000000000791b */ /* 0x003fea0003800000 */
.L_x_9295:
[----:B------:R-:W-:Y:S02]  /*8ba0*/  HFMA2 R68, -RZ, RZ, 0, 4.76837158203125e-07 ;  /* 0x00000008ff447431 */ /* 0x000fe400000001ff */
[----:B------:R-:W-:-:S05]  /*8bb0*/  FADD R92, R90, R70 ;  /* 0x000000465a5c7221 */ /* 0x000fca0000000000 */
[----:B------:R-:W-:-:S07]  /*8bc0*/  MOV R69, R92 ;  /* 0x0000005c00457202 */ /* 0x000fce0000000f00 */
[----:B------:R-:W-:Y:S05]  /*8bd0*/  WARPSYNC.COLLECTIVE R66, `(.L_x_9296) ;  /* 0x0000000042087348 */ /* 0x000fea0003c00000 */
[----:B------:R0:W1:Y:S02]  /*8be0*/  SHFL.BFLY P1, R70, R69, R68, R67 ;  /* 0x0c00004445467389 */ /* 0x0000640000020043 */
[----:B01----:R-:W-:Y:S05]  /*8bf0*/  ENDCOLLECTIVE ;  /* 0x000000000000791b */ /* 0x003fea0003800000 */
.L_x_9296:
[----:B------:R-:W-:Y:S02]  /*8c00*/  HFMA2 R68, -RZ, RZ, 0, 9.5367431640625e-07 ;  /* 0x00000010ff447431 */ /* 0x000fe400000001ff */
[----:B------:R-:W-:-:S05]  /*8c10*/  FADD R94, R92, R70 ;  /* 0x000000465c5e7221 */ /* 0x000fca0000000000 */
[----:B------:R-:W-:-:S07]  /*8c20*/  MOV R69, R94 ;  /* 0x0000005e00457202 */ /* 0x000fce0000000f00 */
[----:B------:R-:W-:Y:S05]  /*8c30*/  WARPSYNC.COLLECTIVE R66, `(.L_x_9297) ;  /* 0x0000000042087348 */ /* 0x000fea0003c00000 */
[----:B------:R0:W1:Y:S02]  /*8c40*/  SHFL.BFLY P1, R70, R69, R68, R67 ;  /* 0x0c00004445467389 */ /* 0x0000640000020043 */
[----:B01----:R-:W-:Y:S05]  /*8c50*/  ENDCOLLECTIVE ;  /* 0x000000000000791b */ /* 0x003fea0003800000 */
.L_x_9297:
[----:B------:R-:W-:Y:S05]  /*8c60*/  BRA `(.L_x_9298) ;  /* 0xffffffc400d47947 */ /* 0x000fea000383ffff */
.L_x_9270:
[----:B------:R-:W-:Y:S01]  /*8c70*/  HFMA2 R6, -RZ, RZ, 0, 9.5367431640625e-07 ;  /* 0x00000010ff067431 */ /* 0x000fe200000001ff */
[----:B------:R-:W-:Y:S01]  /*8c80*/  BSSY B0, `(.L_x_9299) ;  /* 0x0000007000007945 */ /* 0x000fe20003800000 */
[----:B------:R-:W-:Y:S02]  /*8c90*/  MOV R9, R2 ;  /* 0x0000000200097202 */ /* 0x000fe40000000f00 */
[----:B------:R-:W-:Y:S02]  /*8ca0*/  MOV R11, 0x1f ;  /* 0x0000001f000b7802 */ /* 0x000fe40000000f00 */
[----:B0---4-:R-:W-:-:S07]  /*8cb0*/  MOV R66, 0xffffffff ;  /* 0xffffffff00427802 */ /* 0x011fce0000000f00 */
[----:B-----5:R-:W-:Y:S05]  /*8cc0*/  WARPSYNC.COLLECTIVE R66, `(.L_x_9300) ;  /* 0x0000000042087348 */ /* 0x020fea0003c00000 */
[----:B------:R0:W1:Y:S02]  /*8cd0*/  SHFL.DOWN P1, R7, R9, R6, R11 ;  /* 0x0800000609077389 */ /* 0x000064000002000b */
[----:B01---5:R-:W-:Y:S05]  /*8ce0*/  ENDCOLLECTIVE ;  /* 0x000000000000791b */ /* 0x023fea0003800000 */
.L_x_9300:
[----:B------:R-:W-:Y:S05]  /*8cf0*/  BSYNC B0 ;  /* 0x0000000000007941 */ /* 0x000fea0003800000 */
.L_x_9299:
        /* <DEDUP_REMOVED lines=9> */
.L_x_9301:
[----:B------:R-:W-:Y:S01]  /*8d90*/  HFMA2 R6, -RZ, RZ, 0, 2.384185791015625e-07 ;  /* 0x00000004ff067431 */ /* 0x000fe200000001ff */
[----:B------:R-:W-:-:S04]  /*8da0*/  MOV R0, R7 ;  /* 0x0000000700007202 */ /* 0x000fc80000000f00 */
[----:B------:R-:W-:-:S04]  /*8db0*/  FMNMX R0, R3, R0, !PT ;  /* 0x0000000003007209 */ /* 0x000fc80007800000 */
[----:B------:R-:W-:-:S07]  /*8dc0*/  MOV R9, R0 ;  /* 0x0000000000097202 */ /* 0x000fce0000000f00 */
[----:B------:R-:W-:Y:S05]  /*8dd0*/  WARPSYNC.COLLECTIVE R66, `(.L_x_9302) ;  /* 0x0000000042087348 */ /* 0x000fea0003c00000 */
[----:B------:R0:W1:Y:S02]  /*8de0*/  SHFL.DOWN P1, R7, R9, R6, R11 ;  /* 0x0800000609077389 */ /* 0x000064000002000b */
[----:B01----:R-:W-:Y:S05]  /*8df0*/  ENDCOLLECTIVE ;  /* 0x000000000000791b */ /* 0x003fea0003800000 */
.L_x_9302:
[----:B------:R-:W-:Y:S01]  /*8e00*/  HFMA2 R6, -RZ, RZ, 0, 1.1920928955078125e-07 ;  /* 0x00000002ff067431 */ /* 0x000fe200000001ff */
[----:B------:R-:W-:-:S04]  /*8e10*/  MOV R5, R7 ;  /* 0x0000000700057202 */ /* 0x000fc80000000f00 */
[----:B------:R-:W-:-:S04]  /*8e20*/  FMNMX R5, R0, R5, !PT ;  /* 0x0000000500057209 */ /* 0x000fc80007800000 */
[----:B------:R-:W-:-:S07]  /*8e30*/  MOV R9, R5 ;  /* 0x0000000500097202 */ /* 0x000fce0000000f00 */
[----:B------:R-:W-:Y:S05]  /*8e40*/  WARPSYNC.COLLECTIVE R66, `(.L_x_9303) ;  /* 0x0000000042087348 */ /* 0x000fea0003c00000 */
[----:B------:R0:W1:Y:S02]  /*8e50*/  SHFL.DOWN P1, R7, R9, R6, R11 ;  /* 0x0800000609077389 */ /* 0x000064000002000b */
[----:B01----:R-:W-:Y:S05]  /*8e60*/  ENDCOLLECTIVE ;  /* 0x000000000000791b */ /* 0x003fea0003800000 */
.L_x_9303:
[----:B------:R-:W-:Y:S01]  /*8e70*/  HFMA2 R6, -RZ, RZ, 0, 5.9604644775390625e-08 ;  /* 0x00000001ff067431 */ /* 0x000fe200000001ff */
[----:B------:R-:W-:-:S04]  /*8e80*/  MOV R4, R7 ;  /* 0x0000000700047202 */ /* 0x000fc80000000f00 */
[----:B------:R-:W-:-:S04]  /*8e90*/  FMNMX R4, R5, R4, !PT ;  /* 0x0000000405047209 */ /* 0x000fc80007800000 */
[----:B------:R-:W-:-:S07]  /*8ea0*/  MOV R9, R4 ;  /* 0x0000000400097202 */ /* 0x000fce0000000f00 */
[----:B------:R-:W-:Y:S05]  /*8eb0*/  WARPSYNC.COLLECTIVE R66, `(.L_x_9304) ;  /* 0x0000000042087348 */ /* 0x000fea0003c00000 */
[----:B------:R0:W1:Y:S02]  /*8ec0*/  SHFL.DOWN P1, R7, R9, R6, R11 ;  /* 0x0800000609077389 */ /* 0x000064000002000b */
[----:B01----:R-:W-:Y:S05]  /*8ed0*/  ENDCOLLECTIVE ;  /* 0x000000000000791b */ /* 0x003fea0003800000 */
.L_x_9304:
[----:B------:R-:W-:Y:S05]  /*8ee0*/  BRA `(.L_x_9305) ;  /* 0xffffffe000787947 */ /* 0x000fea000383ffff */
.L_x_9272:
[----:B---3--:R-:W-:Y:S02]  /*8ef0*/  MOV R9, R0 ;  /* 0x0000000000097202 */ /* 0x008fe40000000f00 */
[----:B------:R-:W-:Y:S02]  /*8f00*/  MOV R6, 0x2 ;  /* 0x0000000200067802 */ /* 0x000fe40000000f00 */
[----:B------:R-:W-:Y:S02]  /*8f10*/  MOV R11, 0x1f ;  /* 0x0000001f000b7802 */ /* 0x000fe40000000f00 */
[----:B0---4-:R-:W-:-:S07]  /*8f20*/  MOV R66, 0xffffffff ;  /* 0xffffffff00427802 */ /* 0x011fce0000000f00 */
[----:B-12--5:R-:W-:Y:S05]  /*8f30*/  WARPSYNC.COLLECTIVE R66, `(.L_x_9306) ;  /* 0x0000000042087348 */ /* 0x026fea0003c00000 */
[----:B------:R0:W3:Y:S02]  /*8f40*/  SHFL.DOWN P1, R7, R9, R6, R11 ;  /* 0x0800000609077389 */ /* 0x0000e4000002000b */
[----:B0123-5:R-:W-:Y:S05]  /*8f50*/  ENDCOLLECTIVE ;  /* 0x000000000000791b */ /* 0x02ffea0003800000 */
.L_x_9306:
[----:B------:R-:W-:Y:S02]  /*8f60*/  MOV R6, 0x1 ;  /* 0x0000000100067802 */ /* 0x000fe40000000f00 */
[----:B------:R-:W-:-:S04]  /*8f70*/  MOV R3, R7 ;  /* 0x0000000700037202 */ /* 0x000fc80000000f00 */
[----:B------:R-:W-:-:S04]  /*8f80*/  FMNMX R3, R3, R0, !PT ;  /* 0x0000000003037209 */ /* 0x000fc80007800000 */
[----:B------:R-:W-:-:S07]  /*8f90*/  MOV R9, R3 ;  /* 0x0000000300097202 */ /* 0x000fce0000000f00 */
[----:B------:R-:W-:Y:S05]  /*8fa0*/  WARPSYNC.COLLECTIVE R66, `(.L_x_9307) ;  /* 0x0000000042087348 */ /* 0x000fea0003c00000 */
[----:B------:R0:W1:Y:S02]  /*8fb0*/  SHFL.DOWN P1, R7, R9, R6, R11 ;  /* 0x0800000609077389 */ /* 0x000064000002000b */
[----:B01----:R-:W-:Y:S05]  /*8fc0*/  ENDCOLLECTIVE ;  /* 0x000000000000791b */ /* 0x003fea0003800000 */
.L_x_9307:
[----:B------:R-:W-:Y:S01]  /*8fd0*/  MOV R2, R7 ;  /* 0x0000000700027202 */ /* 0x000fe20000000f00 */
[----:B------:R-:W-:Y:S06]  /*8fe0*/  BRA `(.L_x_9308) ;  /* 0xffffffe000a07947 */ /* 0x000fec000383ffff */
        .weak           $__internal_146_$__cuda_sm20_rcp_rn_f32_slowpath
        .type           $__internal_146_$__cuda_sm20_rcp_rn_f32_slowpath,@function
        .size           $__internal_146_$__cuda_sm20_rcp_rn_f32_slowpath,(.L_x_13014 - $__internal_146_$__cuda_sm20_rcp_rn_f32_slowpath)
$__internal_146_$__cuda_sm20_rcp_rn_f32_slowpath:
        /* <DEDUP_REMOVED lines=15> */
.L_x_9309:
        /* <DEDUP_REMOVED lines=33> */
.L_x_9311:
[----:B------:R2:W3:Y:S02]  /*92f0*/  MUFU.RCP R2, R0 ;  /* 0x0000000000027308 */ /* 0x0004e40000001000 */
.L_x_9310:
[----:B------:R-:W-:Y:S01]  /*9300*/  HFMA2 R3, -RZ, RZ, 0, 0 ;  /* 0x00000000ff037431 */ /* 0x000fe200000001ff */
[----:B-1-3--:R-:W-:Y:S02]  /*9310*/  MOV R5, R2 ;  /* 0x0000000200057202 */ /* 0x00afe40000000f00 */
[----:B------:R-:W-:-:S04]  /*9320*/  MOV R2, R7 ;  /* 0x0000000700027202 */ /* 0x000fc80000000f00 */
[----:B0-2---:R-:W-:Y:S05]  /*9330*/  RET.REL.NODEC R2 `(_ZN18transformer_engine13normalization19ln_fwd_tuned_kernelINS0_13Kernel_traitsI13__nv_bfloat16S3_S3_fjLj2048ELj1ELj4ELj1ELj16ENS0_18Kernel_traits_baseILj2048ES3_S3_S3_fjLj128EEEEEEEvNS0_19ForwardKernelParamsE) ;  /* 0xffffff6c02307950 */ /* 0x005fea0003c3ffff */
.L_x_9312:
        /* <DEDUP_REMOVED lines=12> */
.L_x_13014:


//--------------------- .text._ZN18transformer_engine13normalization19ln_fwd_tuned_kernelINS0_13Kernel_traitsIff6__halffjLj2048ELj1ELj4ELj1ELj16ENS0_18Kernel_traits_baseILj2048EffS3_fjLj128EEEEEEEvNS0_19ForwardKernelParamsE --------------------------
	.section	.text._ZN18transformer_engine13normalization19ln_fwd_tuned_kernelINS0_13Kernel_traitsIff6__halffjLj2048ELj1ELj4ELj1ELj16ENS0_18Kernel_traits_baseILj2048EffS3_fjLj128EEEEEEEvNS0_19ForwardKernelParamsE,"ax",@progbits
	.align	128
        .global         _ZN18transformer_engine13normalization19ln_fwd_tuned_kernelINS0_13Kernel_traitsIff6__halffjLj2048ELj1ELj4ELj1ELj16ENS0_18Kernel_traits_baseILj2048EffS3_fjLj128EEEEEEEvNS0_19ForwardKernelParamsE
        .type           _ZN18transformer_engine13normalization19ln_fwd_tuned_kernelINS0_13Kernel_traitsIff6__halffjLj2048ELj1ELj4ELj1ELj16ENS0_18Kernel_traits_baseILj2048EffS3_fjLj128EEEEEEEvNS0_19ForwardKernelParamsE,@function
        .size           _ZN18transformer_engine13normalization19ln_fwd_tuned_kernelINS0_13Kernel_traitsIff6__halffjLj2048ELj1ELj4ELj1ELj16ENS0_18Kernel_traits_baseILj2048EffS3_fjLj128EEEEEEEvNS0_19ForwardKernelParamsE,(.L_x_13015 - _ZN18transformer_engine13normalization19ln_fwd_tuned_kernelINS0_13Kernel_traitsIff6__halffjLj2048ELj1ELj4ELj1ELj16ENS0_18Kernel_traits_baseILj2048EffS3_fjLj128EEEEEEEvNS0_19ForwardKernelParamsE)
        .other          _ZN18transformer_engine13normalization19ln_fwd_tuned_kernelINS0_13Kernel_traitsIff6__halffjLj2048ELj1ELj4ELj1ELj16ENS0_18Kernel_traits_baseILj2048EffS3_fjLj128EEEEEEEvNS0_19ForwardKernelParamsE,@"STO_CUDA_ENTRY STV_DEFAULT"
_ZN18transformer_engine13normalization19ln_fwd_tuned_kernelINS0_13Kernel_traitsIff6__halffjLj2048ELj1ELj4ELj1ELj16ENS0_18Kernel_traits_baseILj2048EffS3_fjLj128EEEEEEEvNS0_19ForwardKernelParamsE:
.text._ZN18transformer_engine13normalization19ln_fwd_tuned_kernelINS0_13Kernel_traitsIff6__halffjLj2048ELj1ELj4ELj1ELj16ENS0_18Kernel_traits_baseILj2048EffS3_fjLj128EEEEEEEvNS0_19ForwardKernelParamsE:
        /* <DEDUP_REMOVED lines=196> */
.L_x_9317:
        /* <DEDUP_REMOVED lines=235> */
.L_x_9337:
        /* <DEDUP_REMOVED lines=45> */
[----:B------:R0:W1:Y:S01]  /*1dc0*/  F2F.F16.F32 R71, R112 ;  /* 0x0000007000477304 */ /* 0x0000620000200800 */
[-C--:B------:R-:W-:Y:S01]  /*1dd0*/  @P0 FMUL R2, R2, R133.reuse ;  /* 0x0000008502020220 */ /* 0x080fe20000400000 */
[----:B------:R-:W-:Y:S01]  /*1de0*/  FFMA R212, R147, R212, R58 ;  /* 0x000000d493d47223 */ /* 0x000fe2000000003a */
[-C--:B------:R-:W-:Y:S01]  /*1df0*/  FMUL R214, R221, R94.reuse ;  /* 0x0000005eddd67220 */ /* 0x080fe20000400000 */
[----:B------:R-:W-:Y:S01]  /*1e00*/  FMUL R81, R81, R94 ;  /* 0x0000005e51517220 */ /* 0x000fe20000400000 */
[----:B------:R-:W-:Y:S01]  /*1e10*/  FMNMX3 R3, R3, |R208|, |R114|, !PT ;  /* 0x400000d003037276 */ /* 0x000fe20007800472 */
[----:B------:R-:W-:Y:S01]  /*1e20*/  @P0 FMUL R68, R68, R133 ;  /* 0x0000008544440220 */ /* 0x000fe20000400000 */
[----:B------:R-:W-:Y:S01]  /*1e30*/  FFMA R214, R149, R214, R52 ;  /* 0x000000d695d67223 */ /* 0x000fe20000000034 */
[----:B------:R2:W-:Y:S01]  /*1e40*/  F2F.F16.F32 R73, R2 ;  /* 0x0000000200497304 */ /* 0x0005e20000200800 */
[----:B0-----:R-:W-:Y:S01]  /*1e50*/  FFMA R112, R146, R79, R59 ;  /* 0x0000004f92707223 */ /* 0x001fe2000000003b */
[-C--:B------:R-:W-:Y:S01]  /*1e60*/  FMUL R216, R223, R94.reuse ;  /* 0x0000005edfd87220 */ /* 0x080fe20000400000 */
[-C--:B------:R-:W-:Y:S01]  /*1e70*/  FMUL R83, R83, R94.reuse ;  /* 0x0000005e53537220 */ /* 0x080fe20000400000 */
[----:B------:R-:W-:Y:S01]  /*1e80*/  @P0 FMUL R114, R114, R133 ;  /* 0x0000008572720220 */ /* 0x000fe20000400000 */
[----:B------:R-:W-:Y:S01]  /*1e90*/  FMUL R220, R225, R94 ;  /* 0x0000005ee1dc7220 */ /* 0x000fe20000400000 */
[----:B------:R-:W-:Y:S01]  /*1ea0*/  FMNMX3 R3, R3, |R212|, |R112|, !PT ;  /* 0x400000d403037276 */ /* 0x000fe20007800470 */
[----:B------:R-:W-:Y:S01]  /*1eb0*/  FFMA R216, R151, R216, R54 ;  /* 0x000000d897d87223 */ /* 0x000fe20000000036 */
[----:B------:R0:W-:Y:S01]  /*1ec0*/  F2F.F16.F32 R75, R68 ;  /* 0x00000044004b7304 */ /* 0x0001e20000200800 */
[----:B--2---:R-:W-:Y:S01]  /*1ed0*/  FFMA R2, R148, R81, R53 ;  /* 0x0000005194027223 */ /* 0x004fe20000000035 */
[-C--:B------:R-:W-:Y:S01]  /*1ee0*/  FMUL R85, R85, R94.reuse ;  /* 0x0000005e55557220 */ /* 0x080fe20000400000 */
[----:B------:R-:W-:Y:S01]  /*1ef0*/  FMUL R82, R120, R94 ;  /* 0x0000005e78527220 */ /* 0x000fe20000400000 */
[----:B------:R-:W-:Y:S01]  /*1f00*/  @P0 FMUL R112, R112, R133 ;  /* 0x0000008570700220 */ /* 0x000fe20000400000 */
[----:B------:R-:W-:Y:S01]  /*1f10*/  FFMA R220, R153, R220, R48 ;  /* 0x000000dc99dc7223 */ /* 0x000fe20000000030 */
[----:B------:R-:W-:Y:S01]  /*1f20*/  FMNMX3 R3, R3, |R214|, |R2|, !PT ;  /* 0x400000d603037276 */ /* 0x000fe20007800402 */
[-C--:B------:R-:W-:Y:S01]  /*1f30*/  FMUL R222, R227, R94.reuse ;  /* 0x0000005ee3de7220 */ /* 0x080fe20000400000 */
[----:B------:R2:W-:Y:S01]  /*1f40*/  F2F.F16.F32 R77, R114 ;  /* 0x00000072004d7304 */ /* 0x0005e20000200800 */
[----:B0-----:R-:W-:Y:S01]  /*1f50*/  FFMA R68, R150, R83, R55 ;  /* 0x0000005396447223 */ /* 0x001fe20000000037 */
[----:B------:R-:W-:Y:S01]  /*1f60*/  FMUL R87, R87, R94 ;  /* 0x0000005e57577220 */ /* 0x000fe20000400000 */
[----:B------:R-:W-:Y:S01]  /*1f70*/  FFMA R82, R189, R82, R12 ;  /* 0x00000052bd527223 */ /* 0x000fe2000000000c */
[----:B------:R-:W-:Y:S01]  /*1f80*/  FFMA R222, R155, R222, R50 ;  /* 0x000000de9bde7223 */ /* 0x000fe20000000032 */
[----:B------:R-:W-:Y:S01]  /*1f90*/  FMUL R228, R229, R94 ;  /* 0x0000005ee5e47220 */ /* 0x000fe20000400000 */
[----:B------:R-:W-:Y:S01]  /*1fa0*/  FMNMX3 R3, R3, |R216|, |R68|, !PT ;  /* 0x400000d803037276 */ /* 0x000fe20007800444 */
[-C--:B------:R-:W-:Y:S01]  /*1fb0*/  FMUL R89, R89, R94.reuse ;  /* 0x0000005e59597220 */ /* 0x080fe20000400000 */
[----:B------:R0:W-:Y:S01]  /*1fc0*/  F2F.F16.F32 R79, R112 ;  /* 0x00000070004f7304 */ /* 0x0001e20000200800 */
        /* <DEDUP_REMOVED lines=14> */
[----:B------:R0:W-:Y:S01]  /*20b0*/  F2F.F16.F32 R83, R68 ;  /* 0x0000004400537304 */ /* 0x0001e20000200800 */
        /* <DEDUP_REMOVED lines=10> */
[----:B------:R0:W-:Y:S01]  /*2160*/  F2F.F16.F32 R81, R2 ;  /* 0x0000000200517304 */ /* 0x0001e20000200800 */
        /* <DEDUP_REMOVED lines=12> */
[----:B------:R-:W2:Y:S01]  /*2230*/  F2F.F16.F32 R76, R209 ;  /* 0x000000d1004c7304 */ /* 0x000ea20000200800 */
[-C--:B------:R-:W-:Y:S01]  /*2240*/  FMUL R108, R118, R94.reuse ;  /* 0x0000005e766c7220 */ /* 0x080fe20000400000 */
[----:B------:R-:W-:Y:S01]  /*2250*/  FMUL R132, R130, R94 ;  /* 0x0000005e82847220 */ /* 0x000fe20000400000 */
[----:B------:R-:W-:Y:S01]  /*2260*/  @P0 FMUL R112, R112, R133 ;  /* 0x0000008570700220 */ /* 0x000fe20000400000 */
[----:B------:R-:W-:Y:S01]  /*2270*/  FFMA R224, R161, R224, R40 ;  /* 0x000000e0a1e07223 */ /* 0x000fe20000000028 */
[-C--:B------:R-:W-:Y:S01]  /*2280*/  FMUL R232, R235, R94.reuse ;  /* 0x0000005eebe87220 */ /* 0x080fe20000400000 */
[----:B------:R-:W-:Y:S01]  /*2290*/  FSEL R102, R92, R231, !P0 ;  /* 0x000000e75c667208 */ /* 0x000fe20004000000 */
[----:B------:R-:W-:Y:S01]  /*22a0*/  FMUL R118, R95, R94 ;  /* 0x0000005e5f767220 */ /* 0x000fe20000400000 */
[----:B------:R3:W-:Y:S01]  /*22b0*/  F2F.F16.F32 R85, R114 ;  /* 0x0000007200557304 */ /* 0x0007e20000200800 */
[-C--:B------:R-:W-:Y:S01]  /*22c0*/  FMUL R231, R86, R133.reuse ;  /* 0x0000008556e77220 */ /* 0x080fe20000400000 */
[----:B------:R-:W-:Y:S01]  /*22d0*/  FFMA R132, R199, R132, R6 ;  /* 0x00000084c7847223 */ /* 0x000fe20000000006 */
[----:B------:R-:W-:Y:S01]  /*22e0*/  @P0 FMUL R116, R116, R133 ;  /* 0x0000008574740220 */ /* 0x000fe20000400000 */
[----:B------:R-:W-:Y:S01]  /*22f0*/  FFMA R232, R163, R232, R42 ;  /* 0x000000e8a3e87223 */ /* 0x000fe2000000002a */
[----:B------:R-:W-:Y:S01]  /*2300*/  FMUL R236, R237, R94 ;  /* 0x0000005eedec7220 */ /* 0x000fe20000400000 */
[----:B------:R-:W-:Y:S01]  /*2310*/  FFMA R118, R162, R118, R43 ;  /* 0x00000076a2767223 */ /* 0x000fe2000000002b */
[----:B------:R-:W-:Y:S01]  /*2320*/  FSEL R104, R86, R231, !P0 ;  /* 0x000000e756687208 */ /* 0x000fe20004000000 */
[----:B------:R4:W-:Y:S01]  /*2330*/  F2F.F16.F32 R87, R112 ;  /* 0x0000007000577304 */ /* 0x0009e20000200800 */
[----:B---3--:R-:W-:Y:S01]  /*2340*/  FFMA R114, R160, R91, R41 ;  /* 0x0000005ba0727223 */ /* 0x008fe20000000029 */
[-C--:B------:R-:W-:Y:S01]  /*2350*/  FMUL R231, R132, R133.reuse ;  /* 0x0000008584e77220 */ /* 0x080fe20000400000 */
[-C--:B------:R-:W-:Y:S01]  /*2360*/  FMUL R201, R204, R133.reuse ;  /* 0x00000085ccc97220 */ /* 0x080fe20000400000 */
[----:B------:R-:W-:Y:S01]  /*2370*/  FFMA R236, R165, R236, R36 ;  /* 0x000000eca5ec7223 */ /* 0x000fe20000000024 */
[----:B------:R-:W-:Y:S01]  /*2380*/  FMUL R230, R241, R94 ;  /* 0x0000005ef1e67220 */ /* 0x000fe20000400000 */
[----:B------:R-:W-:Y:S01]  /*2390*/  FMNMX3 R95, R93, |R224|, |R114|, !PT ;  /* 0x400000e05d5f7276 */ /* 0x000fe20007800472 */
[-C--:B------:R-:W-:Y:S01]  /*23a0*/  @P0 FMUL R68, R68, R133.reuse ;  /* 0x0000008544440220 */ /* 0x080fe20000400000 */
[----:B------:R-:W3:Y:S01]  /*23b0*/  F2F.F16.F32 R74, R74 ;  /* 0x0000004a004a7304 */ /* 0x000ee20000200800 */
[-C--:B----4-:R-:W-:Y:S01]  /*23c0*/  FMUL R112, R97, R94.reuse ;  /* 0x0000005e61707220 */ /* 0x090fe20000400000 */
[----:B------:R-:W-:Y:S01]  /*23d0*/  FMUL R69, R69, R94 ;  /* 0x0000005e45457220 */ /* 0x000fe20000400000 */
[----:B------:R-:W-:Y:S01]  /*23e0*/  FMNMX3 R97, R95, |R232|, |R118|, !PT ;  /* 0x400000e85f617276 */ /* 0x000fe20007800476 */
[----:B------:R-:W-:Y:S01]  /*23f0*/  FMUL R206, R106, R94 ;  /* 0x0000005e6ace7220 */ /* 0x000fe20000400000 */
[----:B------:R-:W-:Y:S01]  /*2400*/  FMUL R209, R208, R133 ;  /* 0x00000085d0d17220 */ /* 0x000fe20000400000 */
[----:B------:R-:W-:Y:S01]  /*2410*/  FFMA R230, R167, R230, R38 ;  /* 0x000000e6a7e67223 */ /* 0x000fe20000000026 */
[-C--:B------:R-:W-:Y:S01]  /*2420*/  FMUL R226, R99, R94.reuse ;  /* 0x0000005e63e27220 */ /* 0x080fe20000400000 */
[----:B------:R4:W-:Y:S01]  /*2430*/  F2F.F16.F32 R89, R116 ;  /* 0x0000007400597304 */ /* 0x0009e20000200800 */
[----:B------:R-:W-:Y:S01]  /*2440*/  FSEL R106, R132, R231, !P0 ;  /* 0x000000e7846a7208 */ /* 0x000fe20004000000 */
[----:B------:R-:W-:Y:S01]  /*2450*/  FMUL R207, R207, R94 ;  /* 0x0000005ecfcf7220 */ /* 0x000fe20000400000 */
[----:B------:R-:W-:Y:S01]  /*2460*/  FSEL R201, R204, R201, !P0 ;  /* 0x000000c9ccc97208 */ /* 0x000fe20004000000 */
[-C--:B------:R-:W-:Y:S01]  /*2470*/  @P0 FMUL R114, R114, R133.reuse ;  /* 0x0000008572720220 */ /* 0x080fe20000400000 */
[----:B-1----:R-:W-:Y:S01]  /*2480*/  SHF.L.U32 R71, R71, 0x10, RZ ;  /* 0x0000001047477819 */ /* 0x002fe200000006ff */
[----:B------:R-:W-:Y:S01]  /*2490*/  FMUL R211, R212, R133 ;  /* 0x00000085d4d37220 */ /* 0x000fe20000400000 */
[----:B------:R-:W-:Y:S01]  /*24a0*/  FFMA R226, R169, R226, R32 ;  /* 0x000000e2a9e27223 */ /* 0x000fe20000000020 */
[----:B------:R0:W-:Y:S01]  /*24b0*/  F2F.F16.F32 R91, R68 ;  /* 0x00000044005b7304 */ /* 0x0001e20000200800 */
[----:B----4-:R-:W-:Y:S01]  /*24c0*/  FFMA R116, R164, R112, R37 ;  /* 0x00000070a4747223 */ /* 0x010fe20000000025 */
[----:B------:R-:W-:Y:S01]  /*24d0*/  FFMA R112, R166, R69, R39 ;  /* 0x00000045a6707223 */ /* 0x000fe20000000027 */
[-C--:B------:R-:W-:Y:S01]  /*24e0*/  FMUL R218, R101, R94.reuse ;  /* 0x0000005e65da7220 */ /* 0x080fe20000400000 */
[----:B------:R-:W-:Y:S01]  /*24f0*/  FFMA R120, R168, R207, R33 ;  /* 0x000000cfa8787223 */ /* 0x000fe20000000021 */
[----:B------:R-:W-:Y:S01]  /*2500*/  FMUL R205, R205, R94 ;  /* 0x0000005ecdcd7220 */ /* 0x000fe20000400000 */
[----:B------:R-:W-:Y:S01]  /*2510*/  FMNMX3 R231, R97, |R236|, |R116|, !PT ;  /* 0x400000ec61e77276 */ /* 0x000fe20007800474 */
[----:B------:R-:W-:Y:S01]  /*2520*/  FMUL R213, R214, R133 ;  /* 0x00000085d6d57220 */ /* 0x000fe20000400000 */
[----:B------:R1:W4:Y:S01]  /*2530*/  F2F.F16.F32 R251, R201 ;  /* 0x000000c900fb7304 */ /* 0x0003220000200800 */
[----:B0-----:R-:W-:Y:S01]  /*2540*/  @!P1 IMAD.WIDE R68, R135, 0x4, R2 ;  /* 0x0000000487449825 */ /* 0x001fe200078e0202 */
[----:B------:R-:W-:-:S03]  /*2550*/  FSEL R209, R208, R209, !P0 ;  /* 0x000000d1d0d17208 */ /* 0x000fc60004000000 */
[----:B------:R-:W-:Y:S01]  /*2560*/  FFMA R218, R171, R218, R34 ;  /* 0x000000daabda7223 */ /* 0x000fe20000000022 */
[----:B------:R-:W-:Y:S01]  /*2570*/  FMNMX3 R231, R231, |R230|, |R112|, !PT ;  /* 0x400000e6e7e77276 */ /* 0x000fe20007800470 */
[----:B--2---:R-:W-:-:S04]  /*2580*/  IMAD.WIDE.U32 R2, R76, 0x10000, RZ ;  /* 0x000100004c027825 */ /* 0x004fc800078e00ff */
[-C--:B------:R-:W-:Y:S01]  /*2590*/  FMUL R210, R103, R94.reuse ;  /* 0x0000005e67d27220 */ /* 0x080fe20000400000 */
[----:B------:R-:W-:Y:S01]  /*25a0*/  FSEL R211, R212, R211, !P0 ;  /* 0x000000d3d4d37208 */ /* 0x000fe20004000000 */
[----:B------:R0:W-:Y:S01]  /*25b0*/  F2F.F16.F32 R93, R114 ;  /* 0x00000072005d7304 */ /* 0x0001e20000200800 */
[----:B-1----:R-:W-:Y:S01]  /*25c0*/  FMUL R201, R216, R133 ;  /* 0x00000085d8c97220 */ /* 0x002fe20000400000 */
[----:B---3--:R-:W-:Y:S01]  /*25d0*/  LOP3.LUT R3, R71, R3, R74, 0xfe, !PT ;  /* 0x0000000347037212 */ /* 0x008fe200078efe4a */
[----:B------:R-:W-:Y:S01]  /*25e0*/  FMUL R71, R105, R94 ;  /* 0x0000005e69477220 */ /* 0x000fe20000400000 */
[-C--:B------:R-:W-:Y:S01]  /*25f0*/  FMUL R101, R226, R133.reuse ;  /* 0x00000085e2657220 */ /* 0x080fe20000400000 */
[----:B------:R-:W-:Y:S01]  /*2600*/  FMNMX3 R231, R231, |R226|, |R120|, !PT ;  /* 0x400000e2e7e77276 */ /* 0x000fe20007800478 */
[----:B------:R-:W-:Y:S01]  /*2610*/  FMUL R99, R230, R133 ;  /* 0x00000085e6637220 */ /* 0x000fe20000400000 */
[----:B------:R-:W-:Y:S01]  /*2620*/  FSEL R201, R216, R201, !P0 ;  /* 0x000000c9d8c97208 */ /* 0x000fe20004000000 */
[----:B------:R1:W-:Y:S01]  /*2630*/  F2F.F16.F32 R249, R209 ;  /* 0x000000d100f97304 */ /* 0x0003e20000200800 */
[----:B0-----:R-:W-:Y:S01]  /*2640*/  FFMA R114, R170, R205, R35 ;  /* 0x000000cdaa727223 */ /* 0x001fe20000000023 */
[----:B------:R-:W-:Y:S01]  /*2650*/  FFMA R210, R173, R210, R28 ;  /* 0x000000d2add27223 */ /* 0x000fe2000000001c */
[----:B------:R-:W-:Y:S01]  /*2660*/  FFMA R74, R172, R71, R29 ;  /* 0x00000047ac4a7223 */ /* 0x000fe2000000001d */
[----:B------:R-:W-:Y:S01]  /*2670*/  FMUL R107, R107, R94 ;  /* 0x0000005e6b6b7220 */ /* 0x000fe20000400000 */
[----:B------:R-:W-:Y:S01]  /*2680*/  FSEL R213, R214, R213, !P0 ;  /* 0x000000d5d6d57208 */ /* 0x000fe20004000000 */
[----:B------:R-:W-:Y:S01]  /*2690*/  FFMA R202, R177, R202, R24 ;  /* 0x000000cab1ca7223 */ /* 0x000fe20000000018 */
[----:B------:R-:W-:Y:S01]  /*26a0*/  FMNMX3 R231, R231, |R218|, |R114|, !PT ;  /* 0x400000dae7e77276 */ /* 0x000fe20007800472 */
[----:B------:R0:W-:Y:S01]  /*26b0*/  F2F.F16.F32 R247, R211 ;  /* 0x000000d300f77304 */ /* 0x0001e20000200800 */
[----:B-1----:R-:W-:Y:S01]  /*26c0*/  FMUL R209, R220, R133 ;  /* 0x00000085dcd17220 */ /* 0x002fe20000400000 */
[----:B------:R-:W-:Y:S01]  /*26d0*/  FSEL R101, R226, R101, !P0 ;  /* 0x00000065e2657208 */ /* 0x000fe20004000000 */
[----:B------:R-:W-:Y:S01]  /*26e0*/  @P0 FMUL R116, R116, R133 ;  /* 0x0000008574740220 */ /* 0x000fe20000400000 */
[----:B------:R-:W-:Y:S01]  /*26f0*/  FFMA R206, R175, R206, R30 ;  /* 0x000000ceafce7223 */ /* 0x000fe2000000001e */
[----:B------:R-:W-:Y:S01]  /*2700*/  FFMA R76, R174, R107, R31 ;  /* 0x0000006bae4c7223 */ /* 0x000fe2000000001f */
[----:B------:R-:W-:Y:S01]  /*2710*/  FSEL R209, R220, R209, !P0 ;  /* 0x000000d1dcd17208 */ /* 0x000fe20004000000 */
[----:B------:R-:W-:Y:S01]  /*2720*/  FMUL R109, R109, R94 ;  /* 0x0000005e6d6d7220 */ /* 0x000fe20000400000 */
[----:B------:R1:W-:Y:S01]  /*2730*/  F2F.F16.F32 R243, R201 ;  /* 0x000000c900f37304 */ /* 0x0003e20000200800 */
[----:B0-----:R-:W-:Y:S01]  /*2740*/  FMUL R211, R222, R133 ;  /* 0x00000085ded37220 */ /* 0x001fe20000400000 */
[----:B------:R-:W-:Y:S01]  /*2750*/  FSEL R99, R230, R99, !P0 ;  /* 0x00000063e6637208 */ /* 0x000fe20004000000 */
[----:B------:R-:W-:Y:S01]  /*2760*/  @P0 FMUL R118, R118, R133 ;  /* 0x0000008576760220 */ /* 0x000fe20000400000 */
[----:B------:R-:W-:Y:S01]  /*2770*/  FMNMX3 R231, R231, |R210|, |R74|, !PT ;  /* 0x400000d2e7e77276 */ /* 0x000fe2000780044a */
[----:B------:R-:W-:Y:S01]  /*2780*/  FMUL R111, R111, R94 ;  /* 0x0000005e6f6f7220 */ /* 0x000fe20000400000 */
[----:B------:R-:W-:Y:S01]  /*2790*/  FSEL R211, R222, R211, !P0 ;  /* 0x000000d3ded37208 */ /* 0x000fe20004000000 */
[----:B------:R-:W-:Y:S01]  /*27a0*/  FFMA R200, R179, R200, R26 ;  /* 0x000000c8b3c87223 */ /* 0x000fe2000000001a */
[----:B------:R0:W-:Y:S01]  /*27b0*/  F2F.F16.F32 R245, R213 ;  /* 0x000000d500f57304 */ /* 0x0001e20000200800 */
[-C--:B-1----:R-:W-:Y:S01]  /*27c0*/  FMUL R201, R234, R133.reuse ;  /* 0x00000085eac97220 */ /* 0x082fe20000400000 */
[----:B------:R-:W-:Y:S01]  /*27d0*/  FMNMX3 R231, R231, |R206|, |R76|, !PT ;  /* 0x400000cee7e77276 */ /* 0x000fe2000780044c */
[-C--:B------:R-:W-:Y:S01]  /*27e0*/  @P0 FMUL R120, R120, R133.reuse ;  /* 0x0000008578780220 */ /* 0x080fe20000400000 */
[----:B------:R-:W-:Y:S01]  /*27f0*/  @P0 FMUL R112, R112, R133 ;  /* 0x0000008570700220 */ /* 0x000fe20000400000 */
[----:B------:R-:W-:Y:S01]  /*2800*/  FMUL R113, R113, R94 ;  /* 0x0000005e71717220 */ /* 0x000fe20000400000 */
[----:B------:R-:W-:Y:S01]  /*2810*/  FSEL R201, R234, R201, !P0 ;  /* 0x000000c9eac97208 */ /* 0x000fe20004000000 */
[----:B------:R-:W-:Y:S01]  /*2820*/  FFMA R110, R181, R110, R20 ;  /* 0x0000006eb56e7223 */ /* 0x000fe20000000014 */
[----:B------:R1:W-:Y:S01]  /*2830*/  F2F.F16.F32 R215, R101 ;  /* 0x0000006500d77304 */ /* 0x0003e20000200800 */
[-C--:B0-----:R-:W-:Y:S01]  /*2840*/  FMUL R213, R228, R133.reuse ;  /* 0x00000085e4d57220 */ /* 0x081fe20000400000 */
[----:B------:R-:W-:Y:S01]  /*2850*/  FFMA R78, R183, R78, R22 ;  /* 0x0000004eb74e7223 */ /* 0x000fe20000000016 */
[-C--:B------:R-:W-:Y:S01]  /*2860*/  FMUL R115, R115, R94.reuse ;  /* 0x0000005e73737220 */ /* 0x080fe20000400000 */
[----:B------:R-:W-:Y:S01]  /*2870*/  FMUL R103, R218, R133 ;  /* 0x00000085da677220 */ /* 0x000fe20000400000 */
[----:B------:R-:W-:Y:S01]  /*2880*/  FMUL R117, R117, R94 ;  /* 0x0000005e75757220 */ /* 0x000fe20000400000 */
[----:B------:R-:W-:Y:S01]  /*2890*/  FSEL R213, R228, R213, !P0 ;  /* 0x000000d5e4d57208 */ /* 0x000fe20004000000 */
[----:B------:R-:W-:Y:S01]  /*28a0*/  FFMA R122, R182, R115, R23 ;  /* 0x00000073b67a7223 */ /* 0x000fe20000000017 */
[----:B------:R0:W-:Y:S01]  /*28b0*/  F2F.F16.F32 R239, R209 ;  /* 0x000000d100ef7304 */ /* 0x0001e20000200800 */
[----:B-1----:R-:W-:Y:S01]  /*28c0*/  FMUL R101, R202, R133 ;  /* 0x00000085ca657220 */ /* 0x002fe20000400000 */
[----:B------:R-:W-:Y:S01]  /*28d0*/  FFMA R80, R185, R80, R16 ;  /* 0x00000050b9507223 */ /* 0x000fe20000000010 */
[----:B------:R-:W-:Y:S01]  /*28e0*/  FSEL R103, R218, R103, !P0 ;  /* 0x00000067da677208 */ /* 0x000fe20004000000 */
[----:B------:R-:W-:Y:S01]  /*28f0*/  FFMA R108, R187, R108, R18 ;  /* 0x0000006cbb6c7223 */ /* 0x000fe20000000012 */
[----:B------:R-:W-:Y:S01]  /*2900*/  @P0 FMUL R114, R114, R133 ;  /* 0x0000008572720220 */ /* 0x000fe20000400000 */
[----:B------:R-:W-:Y:S01]  /*2910*/  FSEL R88, R202, R101, !P0 ;  /* 0x00000065ca587208 */ /* 0x000fe20004000000 */
[-C--:B------:R-:W-:Y:S01]  /*2920*/  FMUL R101, R200, R133.reuse ;  /* 0x00000085c8657220 */ /* 0x080fe20000400000 */
[----:B------:R1:W-:Y:S01]  /*2930*/  F2F.F16.F32 R97, R116 ;  /* 0x0000007400617304 */ /* 0x0003e20000200800 */
[----:B0-----:R-:W-:Y:S01]  /*2940*/  FMUL R209, R224, R133 ;  /* 0x00000085e0d17220 */ /* 0x001fe20000400000 */
[-C--:B------:R-:W-:Y:S01]  /*2950*/  FMUL R119, R119, R94.reuse ;  /* 0x0000005e77777220 */ /* 0x080fe20000400000 */
[----:B------:R0:W-:Y:S01]  /*2960*/  @!P1 STG.E desc[UR4][R68.64], R203 ;  /* 0x000000cb44009986 */ /* 0x0001e2000c101904 */
[----:B------:R-:W-:Y:S01]  /*2970*/  FSEL R90, R200, R101, !P0 ;  /* 0x00000065c85a7208 */ /* 0x000fe20004000000 */
[----:B------:R-:W-:Y:S01]  /*2980*/  FMUL R101, R110, R133 ;  /* 0x000000856e657220 */ /* 0x000fe20000400000 */
[----:B------:R-:W-:Y:S01]  /*2990*/  FSEL R209, R224, R209, !P0 ;  /* 0x000000d1e0d17208 */ /* 0x000fe20004000000 */
[-C--:B------:R-:W-:Y:S01]  /*29a0*/  FMUL R121, R121, R94.reuse ;  /* 0x0000005e79797220 */ /* 0x080fe20000400000 */
[----:B------:R2:W-:Y:S01]  /*29b0*/  F2F.F16.F32 R217, R99 ;  /* 0x0000006300d97304 */ /* 0x0005e20000200800 */
[----:B-1----:R-:W-:Y:S01]  /*29c0*/  FFMA R116, R176, R109, R25 ;  /* 0x0000006db0747223 */ /* 0x002fe20000000019 */
[-C--:B------:R-:W-:Y:S01]  /*29d0*/  FMUL R123, R123, R94.reuse ;  /* 0x0000005e7b7b7220 */ /* 0x080fe20000400000 */
[-C--:B------:R-:W-:Y:S01]  /*29e0*/  @P0 FMUL R74, R74, R133.reuse ;  /* 0x000000854a4a0220 */ /* 0x080fe20000400000 */
[-C--:B------:R-:W-:Y:S01]  /*29f0*/  @P0 FMUL R76, R76, R133.reuse ;  /* 0x000000854c4c0220 */ /* 0x080fe20000400000 */
[----:B------:R-:W-:Y:S01]  /*2a00*/  FMUL R125, R125, R94 ;  /* 0x0000005e7d7d7220 */ /* 0x000fe20000400000 */
[----:B------:R-:W-:Y:S01]  /*2a10*/  FMNMX3 R231, R231, |R202|, |R116|, !PT ;  /* 0x400000cae7e77276 */ /* 0x000fe20007800474 */
[-C--:B------:R-:W-:Y:S01]  /*2a20*/  @P0 FMUL R116, R116, R133.reuse ;  /* 0x0000008574740220 */ /* 0x080fe20000400000 */
[----:B------:R1:W-:Y:S01]  /*2a30*/  F2F.F16.F32 R229, R211 ;  /* 0x000000d300e57304 */ /* 0x0003e20000200800 */
[----:B--2---:R-:W-:Y:S01]  /*2a40*/  FMUL R99, R206, R133 ;  /* 0x00000085ce637220 */ /* 0x004fe20000400000 */
[----:B0-----:R-:W-:Y:S01]  /*2a50*/  IMAD.WIDE.U32 R68, R73, 0x10000, RZ ;  /* 0x0001000049447825 */ /* 0x001fe200078e00ff */
[----:B------:R-:W-:-:S03]  /*2a60*/  SHF.L.U32 R83, R83, 0x10, RZ ;  /* 0x0000001053537819 */ /* 0x000fc600000006ff */
[-C--:B------:R-:W-:Y:S01]  /*2a70*/  FMUL R127, R127, R94.reuse ;  /* 0x0000005e7f7f7220 */ /* 0x080fe20000400000 */
[-C--:B------:R-:W-:Y:S01]  /*2a80*/  FMUL R129, R129, R94.reuse ;  /* 0x0000005e81817220 */ /* 0x080fe20000400000 */
[----:B------:R-:W-:Y:S01]  /*2a90*/  FSEL R99, R206, R99, !P0 ;  /* 0x00000063ce637208 */ /* 0x000fe20004000000 */
[----:B------:R-:W-:Y:S01]  /*2aa0*/  FMUL R131, R131, R94 ;  /* 0x0000005e83837220 */ /* 0x000fe20000400000 */
[----:B------:R0:W2:Y:S01]  /*2ab0*/  F2F.F16.F32 R95, R118 ;  /* 0x00000076005f7304 */ /* 0x0000a20000200800 */
[----:B-1----:R-:W-:Y:S01]  /*2ac0*/  FMUL R211, R232, R133 ;  /* 0x00000085e8d37220 */ /* 0x002fe20000400000 */
[----:B------:R-:W-:Y:S01]  /*2ad0*/  LOP3.LUT P1, RZ, R134, 0x1f, RZ, 0xc0, !PT ;  /* 0x0000001f86ff7812 */ /* 0x000fe2000782c0ff */
[----:B------:R-:W-:Y:S01]  /*2ae0*/  FFMA R124, R198, R131, R7 ;  /* 0x00000083c67c7223 */ /* 0x000fe20000000007 */
[----:B------:R-:W-:Y:S02]  /*2af0*/  SHF.L.U32 R75, R75, 0x10, RZ ;  /* 0x000000104b4b7819 */ /* 0x000fe400000006ff */
[----:B------:R-:W-:-:S02]  /*2b00*/  FSEL R211, R232, R211, !P0 ;  /* 0x000000d3e8d37208 */ /* 0x000fc40004000000 */
[----:B------:R1:W-:Y:S01]  /*2b10*/  F2F.F16.F32 R225, R201 ;  /* 0x000000c900e17304 */ /* 0x0003e20000200800 */
[----:B0-----:R-:W-:Y:S01]  /*2b20*/  FFMA R118, R178, R111, R27 ;  /* 0x0000006fb2767223 */ /* 0x001fe2000000001b */
[----:B------:R-:W-:Y:S02]  /*2b30*/  SHF.L.U32 R79, R79, 0x10, RZ ;  /* 0x000000104f4f7819 */ /* 0x000fe400000006ff */
[----:B----4-:R-:W-:Y:S02]  /*2b40*/  LOP3.LUT R69, R75, R69, R251, 0xfe, !PT ;  /* 0x000000454b457212 */ /* 0x010fe400078efefb */
[----:B------:R-:W-:Y:S01]  /*2b50*/  FMNMX3 R231, R231, |R200|, |R118|, !PT ;  /* 0x400000c8e7e77276 */ /* 0x000fe20007800476 */
[-C--:B------:R-:W-:Y:S01]  /*2b60*/  @P0 FMUL R118, R118, R133.reuse ;  /* 0x0000008576760220 */ /* 0x080fe20000400000 */
[----:B------:R-:W0:Y:S01]  /*2b70*/  F2F.F16.F32 R72, R72 ;  /* 0x0000004800487304 */ /* 0x000e220000200800 */
[----:B-1----:R-:W-:Y:S01]  /*2b80*/  FMUL R201, R210, R133 ;  /* 0x00000085d2c97220 */ /* 0x002fe20000400000 */
[----:B------:R-:W-:-:S02]  /*2b90*/  SHF.L.U32 R87, R87, 0x10, RZ ;  /* 0x0000001057577819 */ /* 0x000fc400000006ff */
[----:B------:R-:W-:Y:S02]  /*2ba0*/  SHF.L.U32 R91, R91, 0x10, RZ ;  /* 0x000000105b5b7819 */ /* 0x000fe400000006ff */
[----:B------:R-:W-:Y:S02]  /*2bb0*/  FSEL R201, R210, R201, !P0 ;  /* 0x000000c9d2c97208 */ /* 0x000fe40004000000 */
[----:B------:R1:W-:Y:S01]  /*2bc0*/  F2F.F16.F32 R227, R213 ;  /* 0x000000d500e37304 */ /* 0x0003e20000200800 */
[----:B--2---:R-:W-:Y:S02]  /*2bd0*/  SHF.L.U32 R95, R95, 0x10, RZ ;  /* 0x000000105f5f7819 */ /* 0x004fe400000006ff */
[----:B0-----:R-:W-:-:S05]  /*2be0*/  LOP3.LUT R2, R2, R72, RZ, 0xfc, !PT ;  /* 0x0000004802027212 */ /* 0x001fca00078efcff */
[----:B------:R0:W-:Y:S01]  /*2bf0*/  F2F.F16.F32 R105, R120 ;  /* 0x0000007800697304 */ /* 0x0001e20000200800 */
[----:B-1----:R-:W-:Y:S01]  /*2c00*/  FMUL R213, R236, R133 ;  /* 0x00000085ecd57220 */ /* 0x002fe20000400000 */
[----:B------:R-:W-:-:S04]  /*2c10*/  IMAD.WIDE.U32 R72, R81, 0x10000, RZ ;  /* 0x0001000051487825 */ /* 0x000fc800078e00ff */
[----:B------:R-:W-:Y:S02]  /*2c20*/  FSEL R213, R236, R213, !P0 ;  /* 0x000000d5ecd57208 */ /* 0x000fe40004000000 */
[----:B------:R-:W-:Y:S01]  /*2c30*/  F2F.F16.F32 R223, R209 ;  /* 0x000000d100df7304 */ /* 0x000fe20000200800 */
[----:B0-----:R-:W-:Y:S01]  /*2c40*/  FFMA R120, R180, R113, R21 ;  /* 0x00000071b4787223 */ /* 0x001fe20000000015 */
[----:B------:R-:W-:Y:S02]  /*2c50*/  LOP3.LUT R73, R83, R73, R243, 0xfe, !PT ;  /* 0x0000004953497212 */ /* 0x000fe400078efef3 */
[----:B------:R-:W-:Y:S02]  /*2c60*/  LOP3.LUT R72, R72, R245, RZ, 0xfc, !PT ;  /* 0x000000f548487212 */ /* 0x000fe400078efcff */
[----:B------:R-:W-:Y:S01]  /*2c70*/  FMNMX3 R231, R231, |R110|, |R120|, !PT ;  /* 0x4000006ee7e77276 */ /* 0x000fe20007800478 */
[-C--:B------:R-:W-:Y:S01]  /*2c80*/  @P0 FMUL R120, R120, R133.reuse ;  /* 0x0000008578780220 */ /* 0x080fe20000400000 */
[----:B------:R-:W0:Y:S02]  /*2c90*/  F2F.F16.F32 R112, R112 ;  /* 0x0000007000707304 */ /* 0x000e240000200800 */
[----:B------:R-:W-:Y:S01]  /*2ca0*/  FMNMX3 R231, R231, |R78|, |R122|, !PT ;  /* 0x4000004ee7e77276 */ /* 0x000fe2000780047a */
[----:B------:R-:W-:-:S05]  /*2cb0*/  @P0 FMUL R122, R122, R133 ;  /* 0x000000857a7a0220 */ /* 0x000fca0000400000 */
[----:B------:R1:W-:Y:S01]  /*2cc0*/  F2F.F16.F32 R209, R99 ;  /* 0x0000006300d17304 */ /* 0x0003e20000200800 */
[----:B0-----:R-:W-:-:S07]  /*2cd0*/  SHF.L.U32 R112, R112, 0x10, RZ ;  /* 0x0000001070707819 */ /* 0x001fce00000006ff */
[----:B------:R-:W-:Y:S01]  /*2ce0*/  F2F.F16.F32 R221, R211 ;  /* 0x000000d300dd7304 */ /* 0x000fe20000200800 */
[----:B-1----:R-:W-:-:S07]  /*2cf0*/  FMUL R99, R78, R133 ;  /* 0x000000854e637220 */ /* 0x002fce0000400000 */
[----:B------:R0:W-:Y:S08]  /*2d00*/  F2F.F16.F32 R211, R201 ;  /* 0x000000c900d37304 */ /* 0x0001f00000200800 */
[----:B------:R1:W-:Y:S01]  /*2d10*/  F2F.F16.F32 R111, R116 ;  /* 0x00000074006f7304 */ /* 0x0003e20000200800 */
[----:B0-----:R-:W-:Y:S02]  /*2d20*/  FSEL R201, R110, R101, !P0 ;  /* 0x000000656ec97208 */ /* 0x001fe40004000000 */
[----:B------:R-:W-:Y:S01]  /*2d30*/  FSEL R101, R78, R99, !P0 ;  /* 0x000000634e657208 */ /* 0x000fe20004000000 */
[----:B------:R-:W-:-:S04]  /*2d40*/  FMUL R99, R80, R133 ;  /* 0x0000008550637220 */ /* 0x000fc80000400000 */
[----:B------:R-:W0:Y:S01]  /*2d50*/  F2F.F16.F32 R219, R213 ;  /* 0x000000d500db7304 */ /* 0x000e220000200800 */
[----:B-1----:R-:W-:Y:S01]  /*2d60*/  FFMA R116, R184, R117, R17 ;  /* 0x00000075b8747223 */ /* 0x002fe20000000011 */
[----:B------:R-:W-:-:S04]  /*2d70*/  FSEL R99, R80, R99, !P0 ;  /* 0x0000006350637208 */ /* 0x000fc80004000000 */
[----:B------:R-:W-:Y:S01]  /*2d80*/  FMNMX3 R231, R231, |R80|, |R116|, !PT ;  /* 0x40000050e7e77276 */ /* 0x000fe20007800474 */
[----:B------:R-:W-:Y:S01]  /*2d90*/  IMAD.WIDE.U32 R80, R97, 0x10000, RZ ;  /* 0x0001000061507825 */ /* 0x000fe200078e00ff */
[----:B------:R1:W-:Y:S03]  /*2da0*/  F2F.F16.F32 R213, R103 ;  /* 0x0000006700d57304 */ /* 0x0003e60000200800 */
[----:B------:R-:W-:Y:S01]  /*2db0*/  @P0 FMUL R116, R116, R133 ;  /* 0x0000008574740220 */ /* 0x000fe20000400000 */
[----:B------:R-:W-:Y:S01]  /*2dc0*/  LOP3.LUT R81, R112, R81, R217, 0xfe, !PT ;  /* 0x0000005170517212 */ /* 0x000fe200078efed9 */
[----:B------:R-:W-:Y:S01]  /*2dd0*/  FFMA R112, R190, R123, R15 ;  /* 0x0000007bbe707223 */ /* 0x000fe2000000000f */
[----:B0-----:R-:W-:Y:S02]  /*2de0*/  LOP3.LUT R80, R80, R219, RZ, 0xfc, !PT ;  /* 0x000000db50507212 */ /* 0x001fe400078efcff */
[----:B------:R0:W2:Y:S01]  /*2df0*/  F2F.F16.F32 R113, R118 ;  /* 0x0000007600717304 */ /* 0x0000a20000200800 */
[----:B-1----:R-:W-:-:S05]  /*2e00*/  FMUL R103, R108, R133 ;  /* 0x000000856c677220 */ /* 0x002fca0000400000 */
[----:B------:R-:W-:Y:S02]  /*2e10*/  FSEL R103, R108, R103, !P0 ;  /* 0x000000676c677208 */ /* 0x000fe40004000000 */
[----:B------:R-:W1:Y:S01]  /*2e20*/  F2F.F16.F32 R114, R114 ;  /* 0x0000007200727304 */ /* 0x000e620000200800 */
[----:B0-----:R-:W-:-:S05]  /*2e30*/  FFMA R118, R186, R119, R19 ;  /* 0x00000077ba767223 */ /* 0x001fca0000000013 */
[----:B------:R-:W-:Y:S01]  /*2e40*/  FMNMX3 R231, R231, |R108|, |R118|, !PT ;  /* 0x4000006ce7e77276 */ /* 0x000fe20007800476 */
[----:B------:R-:W-:Y:S01]  /*2e50*/  FFMA R108, R188, R121, R13 ;  /* 0x00000079bc6c7223 */ /* 0x000fe2000000000d */
[----:B------:R-:W0:Y:S01]  /*2e60*/  F2F.F16.F32 R70, R70 ;  /* 0x0000004600467304 */ /* 0x000e220000200800 */
[-C--:B------:R-:W-:Y:S01]  /*2e70*/  @P0 FMUL R118, R118, R133.reuse ;  /* 0x0000008576760220 */ /* 0x080fe20000400000 */
[----:B--2---:R-:W-:Y:S02]  /*2e80*/  SHF.L.U32 R113, R113, 0x10, RZ ;  /* 0x0000001071717819 */ /* 0x004fe400000006ff */
[----:B------:R-:W-:Y:S01]  /*2e90*/  FMNMX3 R231, R231, |R82|, |R108|, !PT ;  /* 0x40000052e7e77276 */ /* 0x000fe2000780046c */
[----:B------:R-:W-:Y:S01]  /*2ea0*/  @P0 FMUL R108, R108, R133 ;  /* 0x000000856c6c0220 */ /* 0x000fe20000400000 */
[----:B------:R-:W-:Y:S01]  /*2eb0*/  IMAD.WIDE.U32 R82, R105, 0x10000, RZ ;  /* 0x0001000069527825 */ /* 0x000fe200078e00ff */
[----:B-1----:R-:W-:Y:S01]  /*2ec0*/  SHF.L.U32 R114, R114, 0x10, RZ ;  /* 0x0000001072727819 */ /* 0x002fe200000006ff */
[----:B------:R1:W-:Y:S01]  /*2ed0*/  F2F.F16.F32 R107, R74 ;  /* 0x0000004a006b7304 */ /* 0x0003e20000200800 */
[----:B------:R-:W-:Y:S01]  /*2ee0*/  FMNMX3 R231, R231, |R96|, |R112|, !PT ;  /* 0x40000060e7e77276 */ /* 0x000fe20007800470 */
[----:B------:R-:W-:Y:S01]  /*2ef0*/  FFMA R96, R194, R127, R11 ;  /* 0x0000007fc2607223 */ /* 0x000fe2000000000b */
[----:B------:R-:W-:Y:S01]  /*2f00*/  LOP3.LUT R83, R114, R83, R213, 0xfe, !PT ;  /* 0x0000005372537212 */ /* 0x000fe200078efed5 */
[----:B------:R-:W-:Y:S01]  /*2f10*/  FFMA R114, R196, R129, R5 ;  /* 0x00000081c4727223 */ /* 0x000fe20000000005 */
[----:B------:R-:W-:Y:S01]  /*2f20*/  @P0 FMUL R112, R112, R133 ;  /* 0x0000008570700220 */ /* 0x000fe20000400000 */
[----:B------:R-:W-:-:S02]  /*2f30*/  LOP3.LUT R82, R82, R215, RZ, 0xfc, !PT ;  /* 0x000000d752527212 */ /* 0x000fc400078efcff */
[----:B------:R2:W3:Y:S01]  /*2f40*/  F2F.F16.F32 R109, R76 ;  /* 0x0000004c006d7304 */ /* 0x0004e20000200800 */
[----:B0-----:R-:W-:Y:S01]  /*2f50*/  LOP3.LUT R68, R68, R70, RZ, 0xfc, !PT ;  /* 0x0000004644447212 */ /* 0x001fe200078efcff */
[----:B------:R-:W-:-:S04]  /*2f60*/  IMAD.WIDE.U32 R70, R77, 0x10000, RZ ;  /* 0x000100004d467825 */ /* 0x000fc800078e00ff */
[----:B-1----:R-:W-:Y:S01]  /*2f70*/  IMAD.WIDE.U32 R74, R85, 0x10000, RZ ;  /* 0x00010000554a7825 */ /* 0x002fe200078e00ff */
[----:B------:R-:W-:Y:S01]  /*2f80*/  LOP3.LUT R71, R79, R71, R247, 0xfe, !PT ;  /* 0x000000474f477212 */ /* 0x000fe200078efef7 */
[----:B------:R0:W-:Y:S01]  /*2f90*/  F2F.F16.F32 R110, R120 ;  /* 0x00000078006e7304 */ /* 0x0001e20000200800 */
[----:B------:R-:W-:Y:S01]  /*2fa0*/  LOP3.LUT R70, R70, R249, RZ, 0xfc, !PT ;  /* 0x000000f946467212 */ /* 0x000fe200078efcff */
[----:B------:R-:W-:Y:S01]  /*2fb0*/  IMAD.WIDE.U32 R78, R93, 0x10000, RZ ;  /* 0x000100005d4e7825 */ /* 0x000fe200078e00ff */
[----:B------:R-:W-:Y:S02]  /*2fc0*/  LOP3.LUT R75, R87, R75, R229, 0xfe, !PT ;  /* 0x0000004b574b7212 */ /* 0x000fe400078efee5 */
[----:B------:R-:W-:Y:S01]  /*2fd0*/  LOP3.LUT R74, R74, R239, RZ, 0xfc, !PT ;  /* 0x000000ef4a4a7212 */ /* 0x000fe200078efcff */
[----:B--2---:R-:W-:Y:S01]  /*2fe0*/  IMAD.WIDE.U32 R76, R89, 0x10000, RZ ;  /* 0x00010000594c7825 */ /* 0x004fe200078e00ff */
[----:B---3--:R-:W-:Y:S01]  /*2ff0*/  SHF.L.U32 R109, R109, 0x10, RZ ;  /* 0x000000106d6d7819 */ /* 0x008fe200000006ff */
[----:B------:R-:W1:Y:S02]  /*3000*/  F2F.F16.F32 R88, R88 ;  /* 0x0000005800587304 */ /* 0x000e640000200800 */
[----:B0-----:R-:W-:Y:S01]  /*3010*/  FFMA R120, R192, R125, R9 ;  /* 0x0000007dc0787223 */ /* 0x001fe20000000009 */
[----:B------:R-:W-:-:S02]  /*3020*/  LOP3.LUT R79, R95, R79, R221, 0xfe, !PT ;  /* 0x0000004f5f4f7212 */ /* 0x000fc400078efedd */
[----:B------:R-:W-:Y:S02]  /*3030*/  LOP3.LUT R77, R91, R77, R225, 0xfe, !PT ;  /* 0x0000004d5b4d7212 */ /* 0x000fe400078efee1 */
[----:B------:R-:W-:Y:S01]  /*3040*/  FMNMX3 R231, R231, |R84|, |R120|, !PT ;  /* 0x40000054e7e77276 */ /* 0x000fe20007800478 */
[----:B------:R-:W-:Y:S01]  /*3050*/  IMAD.WIDE.U32 R84, R107, 0x10000, RZ ;  /* 0x000100006b547825 */ /* 0x000fe200078e00ff */
[----:B------:R-:W0:Y:S03]  /*3060*/  F2F.F16.F32 R90, R90 ;  /* 0x0000005a005a7304 */ /* 0x000e260000200800 */
[----:B------:R-:W-:Y:S01]  /*3070*/  @P0 FMUL R120, R120, R133 ;  /* 0x0000008578780220 */ /* 0x000fe20000400000 */
[----:B------:R-:W-:Y:S01]  /*3080*/  FMNMX3 R231, R231, |R92|, |R96|, !PT ;  /* 0x4000005ce7e77276 */ /* 0x000fe20007800460 */
[----:B------:R-:W-:Y:S01]  /*3090*/  IMAD.WIDE.U32 R92, R111, 0x10000, RZ ;  /* 0x000100006f5c7825 */ /* 0x000fe200078e00ff */
[----:B------:R-:W-:-:S03]  /*30a0*/  LOP3.LUT R85, R109, R85, R209, 0xfe, !PT ;  /* 0x000000556d557212 */ /* 0x000fc600078efed1 */
[-C--:B------:R-:W-:Y:S01]  /*30b0*/  @P0 FMUL R96, R96, R133.reuse ;  /* 0x0000008560600220 */ /* 0x080fe20000400000 */
[----:B------:R-:W-:Y:S01]  /*30c0*/  FMNMX3 R231, R231, |R86|, |R114|, !PT ;  /* 0x40000056e7e77276 */ /* 0x000fe20007800472 */
[-C--:B------:R-:W-:Y:S01]  /*30d0*/  @P0 FMUL R114, R114, R133.reuse ;  /* 0x0000008572720220 */ /* 0x080fe20000400000 */
[----:B------:R-:W2:Y:S01]  /*30e0*/  F2F.F16.F32 R108, R108 ;  /* 0x0000006c006c7304 */ /* 0x000ea20000200800 */
[----:B------:R-:W3:Y:S01]  /*30f0*/  @!P1 LDC.64 R86, c[0x0][0x3a0] ;  /* 0x0000e800ff569b82 */ /* 0x000ee20000000a00 */
[----:B------:R-:W-:Y:S01]  /*3100*/  FMNMX3 R132, R231, |R132|, |R124|, !PT ;  /* 0x40000084e7847276 */ /* 0x000fe2000780047c */
[----:B------:R-:W-:Y:S01]  /*3110*/  @P0 FMUL R124, R124, R133 ;  /* 0x000000857c7c0220 */ /* 0x000fe20000400000 */
[----:B-1----:R-:W-:Y:S02]  /*3120*/  LOP3.LUT R88, R92, R88, RZ, 0xfc, !PT ;  /* 0x000000585c587212 */ /* 0x002fe400078efcff */
[----:B------:R-:W-:Y:S02]  /*3130*/  LOP3.LUT R76, R76, R227, RZ, 0xfc, !PT ;  /* 0x000000e34c4c7212 */ /* 0x000fe400078efcff */
[----:B------:R-:W1:Y:S01]  /*3140*/  F2F.F16.F32 R0, R0 ;  /* 0x0000000000007304 */ /* 0x000e620000200800 */
[----:B0-----:R-:W-:Y:S01]  /*3150*/  LOP3.LUT R89, R113, R93, R90, 0xfe, !PT ;  /* 0x0000005d71597212 */ /* 0x001fe200078efe5a */
[----:B------:R-:W-:Y:S01]  /*3160*/  IMAD.WIDE.U32 R90, R110, 0x10000, RZ ;  /* 0x000100006e5a7825 */ /* 0x000fe200078e00ff */
[----:B------:R-:W0:Y:S01]  /*3170*/  LDC.64 R92, c[0x0][0x3c8] ;  /* 0x0000f200ff5c7b82 */ /* 0x000e220000000a00 */
[----:B------:R-:W-:-:S02]  /*3180*/  LOP3.LUT R110, R134, 0x1f, RZ, 0xc0, !PT ;  /* 0x0000001f866e7812 */ /* 0x000fc400078ec0ff */
[----:B------:R-:W-:Y:S01]  /*3190*/  LOP3.LUT R78, R78, R223, RZ, 0xfc, !PT ;  /* 0x000000df4e4e7212 */ /* 0x000fe200078efcff */
[----:B--2---:R-:W-:Y:S01]  /*31a0*/  IMAD.WIDE.U32 R108, R108, 0x10000, RZ ;  /* 0x000100006c6c7825 */ /* 0x004fe200078e00ff */
[----:B------:R-:W-:Y:S01]  /*31b0*/  F2F.F16.F32 R116, R116 ;  /* 0x0000007400747304 */ /* 0x000fe20000200800 */
[----:B------:R-:W-:Y:S02]  /*31c0*/  LOP3.LUT R84, R84, R211, RZ, 0xfc, !PT ;  /* 0x000000d354547212 */ /* 0x000fe400078efcff */
[----:B-1----:R-:W-:-:S05]  /*31d0*/  LOP3.LUT R108, R108, R0, RZ, 0xfc, !PT ;  /* 0x000000006c6c7212 */ /* 0x002fca00078efcff */
[----:B------:R-:W1:Y:S01]  /*31e0*/  F2F.F16.F32 R112, R112 ;  /* 0x0000007000707304 */ /* 0x000e620000200800 */
[----:B------:R-:W2:Y:S01]  /*31f0*/  LDC R0, c[0x0][0x380] ;  /* 0x0000e000ff007b82 */ /* 0x000ea20000000800 */
[----:B---3--:R-:W-:-:S05]  /*3200*/  @!P1 IMAD.WIDE R86, R135, 0x4, R86 ;  /* 0x0000000487569825 */ /* 0x008fca00078e0256 */
[----:B------:R3:W-:Y:S01]  /*3210*/  @!P1 STG.E desc[UR4][R86.64], R94 ;  /* 0x0000005e56009986 */ /* 0x0007e2000c101904 */
[----:B------:R-:W4:Y:S01]  /*3220*/  F2F.F16.F32 R118, R118 ;  /* 0x0000007600767304 */ /* 0x000f220000200800 */
[----:B-1----:R-:W-:-:S07]  /*3230*/  SHF.L.U32 R95, R112, 0x10, RZ ;  /* 0x00000010705f7819 */ /* 0x002fce00000006ff */
[----:B------:R-:W-:Y:S01]  /*3240*/  F2F.F16.F32 R99, R99 ;  /* 0x0000006300637304 */ /* 0x000fe20000200800 */
[----:B----4-:R-:W-:-:S07]  /*3250*/  SHF.L.U32 R118, R118, 0x10, RZ ;  /* 0x0000001076767819 */ /* 0x010fce00000006ff */
[----:B------:R-:W1:Y:S08]  /*3260*/  F2F.F16.F32 R98, R98 ;  /* 0x0000006200627304 */ /* 0x000e700000200800 */
[----:B------:R-:W4:Y:S01]  /*3270*/  F2F.F16.F32 R122, R122 ;  /* 0x0000007a007a7304 */ /* 0x000f220000200800 */
[----:B-1----:R-:W-:-:S07]  /*3280*/  LOP3.LUT R109, R95, R109, R98, 0xfe, !PT ;  /* 0x0000006d5f6d7212 */ /* 0x002fce00078efe62 */
[----:B------:R-:W1:Y:S01]  /*3290*/  F2F.F16.F32 R120, R120 ;  /* 0x0000007800787304 */ /* 0x000e620000200800 */
[----:B------:R-:W-:Y:S02]  /*32a0*/  LEA R95, R135, R110, 0x9 ;  /* 0x0000006e875f7211 */ /* 0x000fe400078e48ff */
[----:B--2---:R-:W-:-:S03]  /*32b0*/  LEA R135, R0, R135, 0x2 ;  /* 0x0000008700877211 */ /* 0x004fc600078e10ff */
[----:B0-----:R-:W-:Y:S01]  /*32c0*/  IMAD.WIDE.U32 R92, R95, 0x8, R92 ;  /* 0x000000085f5c7825 */ /* 0x001fe200078e005c */
[----:B----4-:R-:W-:Y:S01]  /*32d0*/  SHF.L.U32 R122, R122, 0x10, RZ ;  /* 0x000000107a7a7819 */ /* 0x010fe200000006ff */
[----:B------:R-:W0:Y:S01]  /*32e0*/  F2F.F16.F32 R103, R103 ;  /* 0x0000006700677304 */ /* 0x000e220000200800 */
[----:B------:R-:W-:Y:S02]  /*32f0*/  ISETP.GE.AND P1, PT, R135, UR12, PT ;  /* 0x0000000c87007c0c */ /* 0x000fe4000bf26270 */
[----:B------:R3:W-:Y:S04]  /*3300*/  STG.E.64 desc[UR4][R92.64], R2 ;  /* 0x000000025c007986 */ /* 0x0007e8000c101b04 */
[----:B------:R3:W-:Y:S01]  /*3310*/  STG.E.64 desc[UR4][R92.64+0x100], R68 ;  /* 0x000100445c007986 */ /* 0x0007e2000c101b04 */
[----:B------:R2:W4:Y:S03]  /*3320*/  F2F.F16.F32 R105, R96 ;  /* 0x0000006000697304 */ /* 0x0005260000200800 */
[----:B------:R3:W-:Y:S04]  /*3330*/  STG.E.64 desc[UR4][R92.64+0x200], R70 ;  /* 0x000200465c007986 */ /* 0x0007e8000c101b04 */
[----:B------:R3:W-:Y:S01]  /*3340*/  STG.E.64 desc[UR4][R92.64+0x300], R72 ;  /* 0x000300485c007986 */ /* 0x0007e2000c101b04 */
[----:B------:R-:W5:Y:S01]  /*3350*/  F2F.F16.F32 R111, R114 ;  /* 0x00000072006f7304 */ /* 0x000f620000200800 */
[----:B--2---:R-:W-:-:S02]  /*3360*/  IMAD.WIDE.U32 R96, R116, 0x10000, RZ ;  /* 0x0001000074607825 */ /* 0x004fc400078e00ff */
[----:B------:R3:W-:Y:S01]  /*3370*/  STG.E.64 desc[UR4][R92.64+0x400], R74 ;  /* 0x0004004a5c007986 */ /* 0x0007e2000c101b04 */
[----:B------:R-:W-:Y:S01]  /*3380*/  LOP3.LUT R96, R96, R99, RZ, 0xfc, !PT ;  /* 0x0000006360607212 */ /* 0x000fe200078efcff */
[----:B-1----:R-:W-:-:S03]  /*3390*/  IMAD.WIDE.U32 R98, R120, 0x10000, RZ ;  /* 0x0001000078627825 */ /* 0x002fc600078e00ff */
[----:B------:R-:W1:Y:S01]  /*33a0*/  F2F.F16.F32 R124, R124 ;  /* 0x0000007c007c7304 */ /* 0x000e620000200800 */
[----:B0-----:R-:W-:Y:S01]  /*33b0*/  LOP3.LUT R97, R118, R97, R103, 0xfe, !PT ;  /* 0x0000006176617212 */ /* 0x001fe200078efe67 */
[----:B------:R3:W-:Y:S01]  /*33c0*/  STG.E.64 desc[UR4][R92.64+0x500], R76 ;  /* 0x0005004c5c007986 */ /* 0x0007e2000c101b04 */
[----:B----4-:R-:W-:-:S03]  /*33d0*/  SHF.L.U32 R105, R105, 0x10, RZ ;  /* 0x0000001069697819 */ /* 0x010fc600000006ff */
[----:B------:R3:W-:Y:S01]  /*33e0*/  STG.E.64 desc[UR4][R92.64+0x600], R78 ;  /* 0x0006004e5c007986 */ /* 0x0007e2000c101b04 */
[----:B-----5:R-:W-:Y:S01]  /*33f0*/  IMAD.WIDE.U32 R110, R111, 0x10000, RZ ;  /* 0x000100006f6e7825 */ /* 0x020fe200078e00ff */
[----:B------:R-:W0:Y:S02]  /*3400*/  F2F.F16.F32 R101, R101 ;  /* 0x0000006500657304 */ /* 0x000e240000200800 */
[----:B------:R3:W-:Y:S04]  /*3410*/  STG.E.64 desc[UR4][R92.64+0x700], R80 ;  /* 0x000700505c007986 */ /* 0x0007e8000c101b04 */
[----:B------:R3:W-:Y:S01]  /*3420*/  STG.E.64 desc[UR4][R92.64+0x800], R82 ;  /* 0x000800525c007986 */ /* 0x0007e2000c101b04 */
[----:B-1----:R-:W-:Y:S01]  /*3430*/  SHF.L.U32 R103, R124, 0x10, RZ ;  /* 0x000000107c677819 */ /* 0x002fe200000006ff */
[----:B------:R-:W1:Y:S02]  /*3440*/  F2F.F16.F32 R102, R102 ;  /* 0x0000006600667304 */ /* 0x000e640000200800 */
[----:B------:R3:W-:Y:S04]  /*3450*/  STG.E.64 desc[UR4][R92.64+0x900], R84 ;  /* 0x000900545c007986 */ /* 0x0007e8000c101b04 */
[----:B------:R3:W-:Y:S01]  /*3460*/  STG.E.64 desc[UR4][R92.64+0xa00], R88 ;  /* 0x000a00585c007986 */ /* 0x0007e2000c101b04 */
[----:B0-----:R-:W-:Y:S01]  /*3470*/  LOP3.LUT R91, R122, R91, R101, 0xfe, !PT ;  /* 0x0000005b7a5b7212 */ /* 0x001fe200078efe65 */
[----:B------:R-:W0:Y:S02]  /*3480*/  F2F.F16.F32 R201, R201 ;  /* 0x000000c900c97304 */ /* 0x000e240000200800 */
[----:B------:R3:W-:Y:S04]  /*3490*/  STG.E.64 desc[UR4][R92.64+0xc00], R96 ;  /* 0x000c00605c007986 */ /* 0x0007e8000c101b04 */
[----:B------:R3:W-:Y:S01]  /*34a0*/  STG.E.64 desc[UR4][R92.64+0xd00], R108 ;  /* 0x000d006c5c007986 */ /* 0x0007e2000c101b04 */
[----:B-1----:R-:W-:Y:S01]  /*34b0*/  LOP3.LUT R101, R105, R99, R102, 0xfe, !PT ;  /* 0x0000006369657212 */ /* 0x002fe200078efe66 */
[----:B------:R-:W1:Y:S01]  /*34c0*/  F2F.F16.F32 R100, R100 ;  /* 0x0000006400647304 */ /* 0x000e620000200800 */
[----:B0-----:R-:W-:-:S07]  /*34d0*/  LOP3.LUT R90, R90, R201, RZ, 0xfc, !PT ;  /* 0x000000c95a5a7212 */ /* 0x001fce00078efcff */
[----:B------:R-:W0:Y:S01]  /*34e0*/  F2F.F16.F32 R104, R104 ;  /* 0x0000006800687304 */ /* 0x000e220000200800 */
[----:B------:R3:W-:Y:S01]  /*34f0*/  STG.E.64 desc[UR4][R92.64+0xb00], R90 ;  /* 0x000b005a5c007986 */ /* 0x0007e2000c101b04 */
[----:B-1----:R-:W-:-:S06]  /*3500*/  LOP3.LUT R100, R98, R100, RZ, 0xfc, !PT ;  /* 0x0000006462647212 */ /* 0x002fcc00078efcff */
[----:B------:R-:W1:Y:S01]  /*3510*/  F2F.F16.F32 R106, R106 ;  /* 0x0000006a006a7304 */ /* 0x000e620000200800 */
[----:B------:R3:W-:Y:S01]  /*3520*/  STG.E.64 desc[UR4][R92.64+0xe00], R100 ;  /* 0x000e00645c007986 */ /* 0x0007e2000c101b04 */
[----:B0-----:R-:W-:Y:S02]  /*3530*/  LOP3.LUT R104, R110, R104, RZ, 0xfc, !PT ;  /* 0x000000686e687212 */ /* 0x001fe400078efcff */
[----:B-1----:R-:W-:-:S05]  /*3540*/  LOP3.LUT R105, R103, R111, R106, 0xfe, !PT ;  /* 0x0000006f67697212 */ /* 0x002fca00078efe6a */
[----:B------:R3:W-:Y:S01]  /*3550*/  STG.E.64 desc[UR4][R92.64+0xf00], R104 ;  /* 0x000f00685c007986 */ /* 0x0007e2000c101b04 */
[----:B------:R-:W-:Y:S05]  /*3560*/  @!P1 BRA `(.L_x_9317) ;  /* 0xffffffd400b49947 */ /* 0x000fea000383ffff */
[----:B------:R-:W-:Y:S05]  /*3570*/  BRA `(.L_x_9314) ;  /* 0x0000002800507947 */ /* 0x000fea0003800000 */
.L_x_9315:
        /* <DEDUP_REMOVED lines=65> */
.L_x_9319:
        /* <DEDUP_REMOVED lines=235> */
.L_x_9349:
        /* <DEDUP_REMOVED lines=22> */
[----:B------:R1:W-:Y:S01]  /*49a0*/  F2F.F16.F32 R201, R0 ;  /* 0x0000000000c97304 */ /* 0x0003e20000200800 */
[----:B------:R-:W-:Y:S01]  /*49b0*/  FFMA R194, R127, R194, R63 ;  /* 0x000000c27fc27223 */ /* 0x000fe2000000003f */
[----:B------:R-:W-:Y:S01]  /*49c0*/  @P0 FMUL R192, R192, R133 ;  /* 0x00000085c0c00220 */ /* 0x000fe20000400000 */
[----:B------:R-:W-:Y:S01]  /*49d0*/  FFMA R198, R129, R198, R65 ;  /* 0x000000c681c67223 */ /* 0x000fe20000000041 */
[----:B------:R-:W-:Y:S01]  /*49e0*/  FMUL R196, R196, R3 ;  /* 0x00000003c4c47220 */ /* 0x000fe20000400000 */
[----:B------:R-:W-:Y:S01]  /*49f0*/  @P0 FMUL R194, R194, R133 ;  /* 0x00000085c2c20220 */ /* 0x000fe20000400000 */
[----:B------:R-:W-:Y:S01]  /*4a00*/  FMUL R204, R204, R3 ;  /* 0x00000003cccc7220 */ /* 0x000fe20000400000 */
[----:B------:R-:W-:Y:S01]  /*4a10*/  @P0 FMUL R198, R198, R133 ;  /* 0x00000085c6c60220 */ /* 0x000fe20000400000 */
[----:B------:R2:W-:Y:S01]  /*4a20*/  F2F.F16.F32 R151, R2 ;  /* 0x0000000200977304 */ /* 0x0005e20000200800 */
[----:B-1----:R-:W-:Y:S01]  /*4a30*/  FFMA R0, R124, R155, R60 ;  /* 0x0000009b7c007223 */ /* 0x002fe2000000003c */
[----:B------:R-:W-:Y:S01]  /*4a40*/  FFMA R196, R131, R196, R67 ;  /* 0x000000c483c47223 */ /* 0x000fe20000000043 */
[----:B------:R-:W-:Y:S01]  /*4a50*/  FFMA R204, R81, R204, R17 ;  /* 0x000000cc51cc7223 */ /* 0x000fe20000000011 */
[----:B------:R-:W-:Y:S01]  /*4a60*/  FMUL R208, R208, R3 ;  /* 0x00000003d0d07220 */ /* 0x000fe20000400000 */
[-C--:B------:R-:W-:Y:S01]  /*4a70*/  @P0 FMUL R0, R0, R133.reuse ;  /* 0x0000008500000220 */ /* 0x080fe20000400000 */
[-C--:B------:R-:W-:Y:S01]  /*4a80*/  @P0 FMUL R196, R196, R133.reuse ;  /* 0x00000085c4c40220 */ /* 0x080fe20000400000 */
[----:B------:R-:W-:Y:S01]  /*4a90*/  @P0 FMUL R204, R204, R133 ;  /* 0x00000085cccc0220 */ /* 0x000fe20000400000 */
[----:B------:R1:W-:Y:S01]  /*4aa0*/  F2F.F16.F32 R197, R192 ;  /* 0x000000c000c57304 */ /* 0x0003e20000200800 */
[----:B--2---:R-:W-:Y:S01]  /*4ab0*/  FFMA R2, R126, R193, R62 ;  /* 0x000000c17e027223 */ /* 0x004fe2000000003e */
[-C--:B------:R-:W-:Y:S01]  /*4ac0*/  FMUL R193, R188, R3.reuse ;  /* 0x00000003bcc17220 */ /* 0x080fe20000400000 */
[----:B------:R-:W-:Y:S01]  /*4ad0*/  FMUL R188, R189, R3 ;  /* 0x00000003bdbc7220 */ /* 0x000fe20000400000 */
[----:B------:R-:W-:Y:S01]  /*4ae0*/  FFMA R208, R83, R208, R19 ;  /* 0x000000d053d07223 */ /* 0x000fe20000000013 */
[----:B------:R-:W-:Y:S01]  /*4af0*/  @P0 FMUL R2, R2, R133 ;  /* 0x0000008502020220 */ /* 0x000fe20000400000 */
[-C--:B------:R-:W-:Y:S01]  /*4b00*/  FMUL R206, R206, R3.reuse ;  /* 0x00000003cece7220 */ /* 0x080fe20000400000 */
[----:B------:R-:W-:Y:S01]  /*4b10*/  FFMA R188, R121, R188, R57 ;  /* 0x000000bc79bc7223 */ /* 0x000fe20000000039 */
[----:B------:R2:W-:Y:S01]  /*4b20*/  F2F.F16.F32 R155, R0 ;  /* 0x00000000009b7304 */ /* 0x0005e20000200800 */
[-C--:B-1----:R-:W-:Y:S01]  /*4b30*/  FMUL R192, R173, R3.reuse ;  /* 0x00000003adc07220 */ /* 0x082fe20000400000 */
[----:B------:R-:W-:Y:S01]  /*4b40*/  FMUL R173, R174, R3 ;  /* 0x00000003aead7220 */ /* 0x000fe20000400000 */
[-C--:B------:R-:W-:Y:S01]  /*4b50*/  @P0 FMUL R188, R188, R133.reuse ;  /* 0x00000085bcbc0220 */ /* 0x080fe20000400000 */
[----:B------:R-:W-:Y:S01]  /*4b60*/  @P0 FMUL R208, R208, R133 ;  /* 0x00000085d0d00220 */ /* 0x000fe20000400000 */
[----:B------:R-:W-:Y:S01]  /*4b70*/  FFMA R192, R105, R192, R41 ;  /* 0x000000c069c07223 */ /* 0x000fe20000000029 */
[----:B------:R-:W-:-:S02]  /*4b80*/  FFMA R174, R106, R173, R42 ;  /* 0x000000ad6aae7223 */ /* 0x000fc4000000002a */
[----:B------:R1:W-:Y:S01]  /*4b90*/  F2F.F16.F32 R195, R2 ;  /* 0x0000000200c37304 */ /* 0x0003e20000200800 */
[----:B--2---:R-:W-:Y:S01]  /*4ba0*/  FFMA R0, R120, R193, R56 ;  /* 0x000000c178007223 */ /* 0x004fe20000000038 */
[-C--:B------:R-:W-:Y:S01]  /*4bb0*/  FMUL R193, R190, R3.reuse ;  /* 0x00000003bec17220 */ /* 0x080fe20000400000 */
[----:B------:R-:W-:Y:S01]  /*4bc0*/  FMUL R190, R191, R3 ;  /* 0x00000003bfbe7220 */ /* 0x000fe20000400000 */
[-C--:B------:R-:W-:Y:S01]  /*4bd0*/  @P0 FMUL R192, R192, R133.reuse ;  /* 0x00000085c0c00220 */ /* 0x080fe20000400000 */
[-C--:B------:R-:W-:Y:S01]  /*4be0*/  @P0 FMUL R0, R0, R133.reuse ;  /* 0x0000008500000220 */ /* 0x080fe20000400000 */
[----:B------:R-:W-:Y:S01]  /*4bf0*/  @P0 FMUL R174, R174, R133 ;  /* 0x00000085aeae0220 */ /* 0x000fe20000400000 */
[----:B------:R-:W-:Y:S01]  /*4c00*/  FFMA R190, R123, R190, R59 ;  /* 0x000000be7bbe7223 */ /* 0x000fe2000000003b */
[----:B------:R2:W-:Y:S01]  /*4c10*/  F2F.F16.F32 R200, R188 ;  /* 0x000000bc00c87304 */ /* 0x0005e20000200800 */
[----:B-1----:R-:W-:Y:S01]  /*4c20*/  FFMA R2, R122, R193, R58 ;  /* 0x000000c17a027223 */ /* 0x002fe2000000003a */
[-C--:B------:R-:W-:Y:S01]  /*4c30*/  FMUL R193, R184, R3.reuse ;  /* 0x00000003b8c17220 */ /* 0x080fe20000400000 */
[-C--:B------:R-:W-:Y:S01]  /*4c40*/  FMUL R184, R185, R3.reuse ;  /* 0x00000003b9b87220 */ /* 0x080fe20000400000 */
[----:B------:R-:W-:Y:S01]  /*4c50*/  FMUL R185, R186, R3 ;  /* 0x00000003bab97220 */ /* 0x000fe20000400000 */
[-C--:B------:R-:W-:Y:S01]  /*4c60*/  @P0 FMUL R2, R2, R133.reuse ;  /* 0x0000008502020220 */ /* 0x080fe20000400000 */
[----:B------:R-:W-:-:S02]  /*4c70*/  @P0 FMUL R190, R190, R133 ;  /* 0x00000085bebe0220 */ /* 0x000fc40000400000 */
[----:B------:R1:W-:Y:S01]  /*4c80*/  F2F.F16.F32 R173, R192 ;  /* 0x000000c000ad7304 */ /* 0x0003e20000200800 */
[----:B--2---:R-:W-:Y:S01]  /*4c90*/  FFMA R188, R117, R184, R53 ;  /* 0x000000b875bc7223 */ /* 0x004fe20000000035 */
[----:B------:R-:W-:Y:S01]  /*4ca0*/  FFMA R184, R118, R185, R54 ;  /* 0x000000b976b87223 */ /* 0x000fe20000000036 */
[-C--:B------:R-:W-:Y:S01]  /*4cb0*/  FMUL R185, R180, R3.reuse ;  /* 0x00000003b4b97220 */ /* 0x080fe20000400000 */
[----:B------:R-:W-:Y:S01]  /*4cc0*/  FMUL R180, R181, R3 ;  /* 0x00000003b5b47220 */ /* 0x000fe20000400000 */
[----:B------:R-:W-:Y:S01]  /*4cd0*/  @P0 FMUL R188, R188, R133 ;  /* 0x00000085bcbc0220 */ /* 0x000fe20000400000 */
[-C--:B------:R-:W-:Y:S01]  /*4ce0*/  FMUL R181, R182, R3.reuse ;  /* 0x00000003b6b57220 */ /* 0x080fe20000400000 */
[-C--:B------:R-:W-:Y:S01]  /*4cf0*/  FMUL R182, R183, R3.reuse ;  /* 0x00000003b7b67220 */ /* 0x080fe20000400000 */
[----:B------:R2:W-:Y:S01]  /*4d00*/  F2F.F16.F32 R191, R2 ;  /* 0x0000000200bf7304 */ /* 0x0005e20000200800 */
[-C--:B-1----:R-:W-:Y:S01]  /*4d10*/  FMUL R192, R171, R3.reuse ;  /* 0x00000003abc07220 */ /* 0x082fe20000400000 */
[-C--:B------:R-:W-:Y:S01]  /*4d20*/  FMUL R183, R176, R3.reuse ;  /* 0x00000003b0b77220 */ /* 0x080fe20000400000 */
[----:B------:R-:W-:Y:S01]  /*4d30*/  FMUL R171, R164, R3 ;  /* 0x00000003a4ab7220 */ /* 0x000fe20000400000 */
[----:B------:R-:W-:Y:S01]  /*4d40*/  FFMA R182, R115, R182, R51 ;  /* 0x000000b673b67223 */ /* 0x000fe20000000033 */
[----:B------:R-:W-:Y:S01]  /*4d50*/  FFMA R192, R103, R192, R39 ;  /* 0x000000c067c07223 */ /* 0x000fe20000000027 */
[----:B------:R-:W-:Y:S01]  /*4d60*/  FFMA R176, R108, R183, R44 ;  /* 0x000000b76cb07223 */ /* 0x000fe2000000002c */
[----:B------:R-:W-:Y:S01]  /*4d70*/  FFMA R164, R96, R171, R32 ;  /* 0x000000ab60a47223 */ /* 0x000fe20000000020 */
[----:B------:R1:W3:Y:S01]  /*4d80*/  F2F.F16.F32 R202, R190 ;  /* 0x000000be00ca7304 */ /* 0x0002e20000200800 */
[----:B--2---:R-:W-:Y:S01]  /*4d90*/  FMUL R2, R187, R3 ;  /* 0x00000003bb027220 */ /* 0x004fe20000400000 */
[----:B------:R-:W-:Y:S01]  /*4da0*/  @P0 FMUL R192, R192, R133 ;  /* 0x00000085c0c00220 */ /* 0x000fe20000400000 */
[-C--:B------:R-:W-:Y:S01]  /*4db0*/  FMUL R183, R152, R3.reuse ;  /* 0x0000000398b77220 */ /* 0x080fe20000400000 */
[-C--:B------:R-:W-:Y:S01]  /*4dc0*/  FMUL R152, R153, R3.reuse ;  /* 0x0000000399987220 */ /* 0x080fe20000400000 */
[-C--:B------:R-:W-:Y:S01]  /*4dd0*/  FMUL R153, R154, R3.reuse ;  /* 0x000000039a997220 */ /* 0x080fe20000400000 */
[----:B------:R-:W-:Y:S01]  /*4de0*/  FMUL R187, R148, R3 ;  /* 0x0000000394bb7220 */ /* 0x000fe20000400000 */
[----:B------:R-:W-:Y:S01]  /*4df0*/  @P0 FMUL R184, R184, R133 ;  /* 0x00000085b8b80220 */ /* 0x000fe20000400000 */
[----:B------:R2:W-:Y:S01]  /*4e00*/  F2F.F16.F32 R186, R188 ;  /* 0x000000bc00ba7304 */ /* 0x0005e20000200800 */
[----:B-1----:R-:W-:Y:S01]  /*4e10*/  FFMA R190, R119, R2, R55 ;  /* 0x0000000277be7223 */ /* 0x002fe20000000037 */
[----:B------:R-:W-:Y:S01]  /*4e20*/  FFMA R2, R112, R185, R48 ;  /* 0x000000b970027223 */ /* 0x000fe20000000030 */
[----:B------:R-:W-:Y:S01]  /*4e30*/  FFMA R210, R86, R153, R22 ;  /* 0x0000009956d27223 */ /* 0x000fe20000000016 */
[-C--:B------:R-:W-:Y:S01]  /*4e40*/  @P0 FMUL R182, R182, R133.reuse ;  /* 0x00000085b6b60220 */ /* 0x080fe20000400000 */
[-C--:B------:R-:W-:Y:S01]  /*4e50*/  @P0 FMUL R190, R190, R133.reuse ;  /* 0x00000085bebe0220 */ /* 0x080fe20000400000 */
[-C--:B------:R-:W-:Y:S01]  /*4e60*/  @P0 FMUL R2, R2, R133.reuse ;  /* 0x0000008502020220 */ /* 0x080fe20000400000 */
[----:B------:R-:W-:Y:S01]  /*4e70*/  @P0 FMUL R176, R176, R133 ;  /* 0x00000085b0b00220 */ /* 0x000fe20000400000 */
[----:B------:R-:W1:Y:S01]  /*4e80*/  F2F.F16.F32 R149, R198 ;  /* 0x000000c600957304 */ /* 0x000e620000200800 */
[----:B--2---:R-:W-:Y:S01]  /*4e90*/  FFMA R188, R113, R180, R49 ;  /* 0x000000b471bc7223 */ /* 0x004fe20000000031 */
[----:B------:R-:W-:Y:S01]  /*4ea0*/  FFMA R180, R114, R181, R50 ;  /* 0x000000b572b47223 */ /* 0x000fe20000000032 */
[----:B---3--:R-:W-:Y:S01]  /*4eb0*/  SHF.L.U32 R202, R202, 0x10, RZ ;  /* 0x00000010caca7819 */ /* 0x008fe200000006ff */
[-C--:B------:R-:W-:Y:S01]  /*4ec0*/  @P0 FMUL R164, R164, R133.reuse ;  /* 0x00000085a4a40220 */ /* 0x080fe20000400000 */
[-C--:B------:R-:W-:Y:S01]  /*4ed0*/  @P0 FMUL R188, R188, R133.reuse ;  /* 0x00000085bcbc0220 */ /* 0x080fe20000400000 */
[-C--:B------:R-:W-:Y:S01]  /*4ee0*/  @P0 FMUL R180, R180, R133.reuse ;  /* 0x00000085b4b40220 */ /* 0x080fe20000400000 */
[----:B------:R-:W-:Y:S01]  /*4ef0*/  @P0 FMUL R210, R210, R133 ;  /* 0x00000085d2d20220 */ /* 0x000fe20000400000 */
[----:B------:R2:W3:Y:S01]  /*4f00*/  F2F.F16.F32 R185, R190 ;  /* 0x000000be00b97304 */ /* 0x0004e20000200800 */
[----:B-1----:R-:W-:-:S07]  /*4f10*/  IMAD.WIDE.U32 R148, R149, 0x10000, RZ ;  /* 0x0001000095947825 */ /* 0x002fce00078e00ff */
[----:B------:R1:W-:Y:S01]  /*4f20*/  F2F.F16.F32 R181, R188 ;  /* 0x000000bc00b57304 */ /* 0x0003e20000200800 */
[-C--:B--2---:R-:W-:Y:S01]  /*4f30*/  FMUL R190, R177, R3.reuse ;  /* 0x00000003b1be7220 */ /* 0x084fe20000400000 */
[----:B------:R-:W-:Y:S01]  /*4f40*/  FMUL R177, R178, R3 ;  /* 0x00000003b2b17220 */ /* 0x000fe20000400000 */
[----:B------:R-:W-:Y:S02]  /*4f50*/  LOP3.LUT R148, R148, R201, RZ, 0xfc, !PT ;  /* 0x000000c994947212 */ /* 0x000fe400078efcff */
[----:B------:R-:W-:Y:S01]  /*4f60*/  FFMA R190, R109, R190, R45 ;  /* 0x000000be6dbe7223 */ /* 0x000fe2000000002d */
[----:B------:R-:W-:Y:S01]  /*4f70*/  FFMA R178, R110, R177, R46 ;  /* 0x000000b16eb27223 */ /* 0x000fe2000000002e */
[----:B---3--:R-:W-:Y:S01]  /*4f80*/  SHF.L.U32 R185, R185, 0x10, RZ ;  /* 0x00000010b9b97819 */ /* 0x008fe200000006ff */
[----:B------:R2:W3:Y:S01]  /*4f90*/  F2F.F16.F32 R198, R194 ;  /* 0x000000c200c67304 */ /* 0x0004e20000200800 */
[----:B-1----:R-:W-:Y:S01]  /*4fa0*/  FMUL R188, R179, R3 ;  /* 0x00000003b3bc7220 */ /* 0x002fe20000400000 */
[----:B------:R-:W-:Y:S01]  /*4fb0*/  @P0 FMUL R190, R190, R133 ;  /* 0x00000085bebe0220 */ /* 0x000fe20000400000 */
[----:B------:R-:W-:Y:S01]  /*4fc0*/  FMUL R179, R172, R3 ;  /* 0x00000003acb37220 */ /* 0x000fe20000400000 */
[----:B------:R-:W-:Y:S01]  /*4fd0*/  @P0 FMUL R178, R178, R133 ;  /* 0x00000085b2b20220 */ /* 0x000fe20000400000 */
[----:B------:R-:W-:-:S02]  /*4fe0*/  FFMA R188, R111, R188, R47 ;  /* 0x000000bc6fbc7223 */ /* 0x000fc4000000002f */
[----:B------:R-:W-:Y:S01]  /*4ff0*/  FFMA R172, R104, R179, R40 ;  /* 0x000000b368ac7223 */ /* 0x000fe20000000028 */
[----:B------:R1:W-:Y:S01]  /*5000*/  F2F.F16.F32 R177, R190 ;  /* 0x000000be00b17304 */ /* 0x0003e20000200800 */
[----:B------:R-:W-:Y:S01]  /*5010*/  @P0 FMUL R188, R188, R133 ;  /* 0x00000085bcbc0220 */ /* 0x000fe20000400000 */
[-C--:B--2---:R-:W-:Y:S01]  /*5020*/  FMUL R194, R163, R3.reuse ;  /* 0x00000003a3c27220 */ /* 0x084fe20000400000 */
[----:B------:R-:W-:Y:S01]  /*5030*/  FMUL R163, R156, R3 ;  /* 0x000000039ca37220 */ /* 0x000fe20000400000 */
[----:B------:R-:W-:Y:S02]  /*5040*/  @P0 FMUL R172, R172, R133 ;  /* 0x00000085acac0220 */ /* 0x000fe40000400000 */
[----:B------:R-:W-:Y:S01]  /*5050*/  FFMA R194, R95, R194, R31 ;  /* 0x000000c25fc27223 */ /* 0x000fe2000000001f */
[----:B------:R-:W-:Y:S01]  /*5060*/  FFMA R156, R88, R163, R24 ;  /* 0x000000a3589c7223 */ /* 0x000fe20000000018 */
[----:B------:R2:W4:Y:S01]  /*5070*/  F2F.F16.F32 R179, R188 ;  /* 0x000000bc00b37304 */ /* 0x0005220000200800 */
[-C--:B-1----:R-:W-:Y:S01]  /*5080*/  FMUL R190, R175, R3.reuse ;  /* 0x00000003afbe7220 */ /* 0x082fe20000400000 */
[----:B------:R-:W-:Y:S01]  /*5090*/  FMUL R175, R168, R3 ;  /* 0x00000003a8af7220 */ /* 0x000fe20000400000 */
[----:B------:R-:W-:Y:S01]  /*50a0*/  @P0 FMUL R194, R194, R133 ;  /* 0x00000085c2c20220 */ /* 0x000fe20000400000 */
[----:B---3--:R-:W-:Y:S01]  /*50b0*/  SHF.L.U32 R198, R198, 0x10, RZ ;  /* 0x00000010c6c67819 */ /* 0x008fe200000006ff */
[----:B------:R-:W-:Y:S01]  /*50c0*/  FFMA R190, R107, R190, R43 ;  /* 0x000000be6bbe7223 */ /* 0x000fe2000000002b */
[----:B------:R-:W-:Y:S01]  /*50d0*/  FFMA R168, R100, R175, R36 ;  /* 0x000000af64a87223 */ /* 0x000fe20000000024 */
[----:B------:R-:W-:Y:S01]  /*50e0*/  @P0 FMUL R156, R156, R133 ;  /* 0x000000859c9c0220 */ /* 0x000fe20000400000 */
[----:B------:R1:W3:Y:S01]  /*50f0*/  F2F.F16.F32 R171, R192 ;  /* 0x000000c000ab7304 */ /* 0x0002e20000200800 */
[----:B--2---:R-:W-:Y:S01]  /*5100*/  FMUL R188, R169, R3 ;  /* 0x00000003a9bc7220 */ /* 0x004fe20000400000 */
[----:B------:R-:W-:Y:S01]  /*5110*/  @P0 FMUL R190, R190, R133 ;  /* 0x00000085bebe0220 */ /* 0x000fe20000400000 */
[----:B------:R-:W-:Y:S01]  /*5120*/  FMUL R169, R170, R3 ;  /* 0x00000003aaa97220 */ /* 0x000fe20000400000 */
[----:B------:R-:W-:Y:S01]  /*5130*/  @P0 FMUL R168, R168, R133 ;  /* 0x00000085a8a80220 */ /* 0x000fe20000400000 */
[----:B------:R-:W-:-:S02]  /*5140*/  FFMA R188, R101, R188, R37 ;  /* 0x000000bc65bc7223 */ /* 0x000fc40000000025 */
[----:B------:R-:W-:Y:S01]  /*5150*/  FFMA R170, R102, R169, R38 ;  /* 0x000000a966aa7223 */ /* 0x000fe20000000026 */
[----:B------:R2:W5:Y:S01]  /*5160*/  F2F.F16.F32 R175, R190 ;  /* 0x000000be00af7304 */ /* 0x0005620000200800 */
[----:B------:R-:W-:Y:S01]  /*5170*/  @P0 FMUL R188, R188, R133 ;  /* 0x00000085bcbc0220 */ /* 0x000fe20000400000 */
[-C--:B-1----:R-:W-:Y:S01]  /*5180*/  FMUL R192, R161, R3.reuse ;  /* 0x00000003a1c07220 */ /* 0x082fe20000400000 */
[----:B------:R-:W-:Y:S01]  /*5190*/  FMUL R161, R162, R3 ;  /* 0x00000003a2a17220 */ /* 0x000fe20000400000 */
[----:B------:R-:W-:Y:S01]  /*51a0*/  @P0 FMUL R170, R170, R133 ;  /* 0x00000085aaaa0220 */ /* 0x000fe20000400000 */
[----:B----4-:R-:W-:Y:S01]  /*51b0*/  SHF.L.U32 R179, R179, 0x10, RZ ;  /* 0x00000010b3b37819 */ /* 0x010fe200000006ff */
[----:B------:R-:W-:Y:S01]  /*51c0*/  FFMA R192, R93, R192, R29 ;  /* 0x000000c05dc07223 */ /* 0x000fe2000000001d */
[----:B---3--:R-:W-:Y:S01]  /*51d0*/  SHF.L.U32 R171, R171, 0x10, RZ ;  /* 0x00000010abab7819 */ /* 0x008fe200000006ff */
[----:B------:R1:W-:Y:S01]  /*51e0*/  F2F.F16.F32 R169, R188 ;  /* 0x000000bc00a97304 */ /* 0x0003e20000200800 */
[-C--:B--2---:R-:W-:Y:S01]  /*51f0*/  FMUL R190, R165, R3.reuse ;  /* 0x00000003a5be7220 */ /* 0x084fe20000400000 */
[----:B------:R-:W-:Y:S01]  /*5200*/  FMUL R165, R166, R3 ;  /* 0x00000003a6a57220 */ /* 0x000fe20000400000 */
[----:B------:R-:W-:-:S02]  /*5210*/  @P0 FMUL R192, R192, R133 ;  /* 0x00000085c0c00220 */ /* 0x000fc40000400000 */
[----:B------:R-:W-:Y:S01]  /*5220*/  FFMA R190, R97, R190, R33 ;  /* 0x000000be61be7223 */ /* 0x000fe20000000021 */
[----:B------:R-:W-:Y:S01]  /*5230*/  FFMA R166, R98, R165, R34 ;  /* 0x000000a562a67223 */ /* 0x000fe20000000022 */
[----:B-----5:R-:W-:Y:S01]  /*5240*/  SHF.L.U32 R175, R175, 0x10, RZ ;  /* 0x00000010afaf7819 */ /* 0x020fe200000006ff */
[----:B------:R2:W3:Y:S01]  /*5250*/  F2F.F16.F32 R163, R194 ;  /* 0x000000c200a37304 */ /* 0x0004e20000200800 */
[----:B-1----:R-:W-:Y:S01]  /*5260*/  FMUL R188, R167, R3 ;  /* 0x00000003a7bc7220 */ /* 0x002fe20000400000 */
[----:B------:R-:W-:Y:S01]  /*5270*/  @P0 FMUL R190, R190, R133 ;  /* 0x00000085bebe0220 */ /* 0x000fe20000400000 */
[----:B------:R-:W-:Y:S01]  /*5280*/  FMUL R167, R160, R3 ;  /* 0x00000003a0a77220 */ /* 0x000fe20000400000 */
[----:B------:R-:W-:Y:S01]  /*5290*/  @P0 FMUL R166, R166, R133 ;  /* 0x00000085a6a60220 */ /* 0x000fe20000400000 */
[----:B------:R-:W-:Y:S02]  /*52a0*/  FFMA R188, R99, R188, R35 ;  /* 0x000000bc63bc7223 */ /* 0x000fe40000000023 */
[----:B------:R-:W-:Y:S01]  /*52b0*/  FFMA R160, R92, R167, R28 ;  /* 0x000000a75ca07223 */ /* 0x000fe2000000001c */
[----:B------:R1:W-:Y:S01]  /*52c0*/  F2F.F16.F32 R165, R190 ;  /* 0x000000be00a57304 */ /* 0x0003e20000200800 */
[-C--:B------:R-:W-:Y:S01]  /*52d0*/  @P0 FMUL R188, R188, R133.reuse ;  /* 0x00000085bcbc0220 */ /* 0x080fe20000400000 */
[----:B--2---:R-:W-:Y:S01]  /*52e0*/  FFMA R194, R85, R152, R21 ;  /* 0x0000009855c27223 */ /* 0x004fe20000000015 */
[-C--:B------:R-:W-:Y:S01]  /*52f0*/  @P0 FMUL R160, R160, R133.reuse ;  /* 0x00000085a0a00220 */ /* 0x080fe20000400000 */
[----:B------:R-:W2:Y:S02]  /*5300*/  @!P2 LDC.64 R152, c[0x0][0x398] ;  /* 0x0000e600ff98ab82 */ /* 0x000ea40000000a00 */
[----:B------:R-:W-:Y:S01]  /*5310*/  @P0 FMUL R194, R194, R133 ;  /* 0x00000085c2c20220 */ /* 0x000fe20000400000 */
[----:B---3--:R-:W-:Y:S01]  /*5320*/  SHF.L.U32 R163, R163, 0x10, RZ ;  /* 0x00000010a3a37819 */ /* 0x008fe200000006ff */
[----:B------:R3:W4:Y:S01]  /*5330*/  F2F.F16.F32 R167, R188 ;  /* 0x000000bc00a77304 */ /* 0x0007220000200800 */
[----:B-1----:R-:W-:-:S04]  /*5340*/  FFMA R190, R94, R161, R30 ;  /* 0x000000a15ebe7223 */ /* 0x002fc8000000001e */
[----:B------:R-:W-:-:S03]  /*5350*/  @P0 FMUL R190, R190, R133 ;  /* 0x00000085bebe0220 */ /* 0x000fc60000400000 */
[----:B------:R-:W1:Y:S01]  /*5360*/  F2F.F16.F32 R196, R196 ;  /* 0x000000c400c47304 */ /* 0x000e620000200800 */
[-C--:B---3--:R-:W-:Y:S01]  /*5370*/  FMUL R188, R157, R3.reuse ;  /* 0x000000039dbc7220 */ /* 0x088fe20000400000 */
[-C--:B------:R-:W-:Y:S01]  /*5380*/  FMUL R157, R158, R3.reuse ;  /* 0x000000039e9d7220 */ /* 0x080fe20000400000 */
[----:B------:R-:W-:Y:S01]  /*5390*/  FMUL R158, R159, R3 ;  /* 0x000000039f9e7220 */ /* 0x000fe20000400000 */
[----:B----4-:R-:W-:-:S04]  /*53a0*/  SHF.L.U32 R167, R167, 0x10, RZ ;  /* 0x00000010a7a77819 */ /* 0x010fc800000006ff */
[----:B------:R3:W-:Y:S01]  /*53b0*/  F2F.F16.F32 R161, R190 ;  /* 0x000000be00a17304 */ /* 0x0007e20000200800 */
[----:B--2---:R-:W-:Y:S01]  /*53c0*/  @!P2 IMAD.WIDE R152, R135, 0x4, R152 ;  /* 0x000000048798a825 */ /* 0x004fe200078e0298 */
[----:B-1----:R-:W-:-:S06]  /*53d0*/  SHF.L.U32 R196, R196, 0x10, RZ ;  /* 0x00000010c4c47819 */ /* 0x002fcc00000006ff */
[----:B------:R1:W2:Y:S01]  /*53e0*/  F2F.F16.F32 R189, R0 ;  /* 0x0000000000bd7304 */ /* 0x0002a20000200800 */
[----:B---3--:R-:W-:Y:S01]  /*53f0*/  FFMA R190, R90, R157, R26 ;  /* 0x0000009d5abe7223 */ /* 0x008fe2000000001a */
[----:B------:R3:W-:Y:S01]  /*5400*/  @!P2 STG.E desc[UR4][R152.64], R199 ;  /* 0x000000c79800a986 */ /* 0x0007e2000c101904 */
[----:B------:R-:W-:Y:S02]  /*5410*/  LOP3.LUT R149, R196, R149, R151, 0xfe, !PT ;  /* 0x00000095c4957212 */ /* 0x000fe400078efe97 */
[----:B------:R-:W-:-:S03]  /*5420*/  @P0 FMUL R190, R190, R133 ;  /* 0x00000085bebe0220 */ /* 0x000fc60000400000 */
[----:B------:R-:W-:Y:S01]  /*5430*/  F2F.F16.F32 R154, R194 ;  /* 0x000000c2009a7304 */ /* 0x000fe20000200800 */
[----:B-1----:R-:W-:-:S04]  /*5440*/  FFMA R0, R116, R193, R52 ;  /* 0x000000c174007223 */ /* 0x002fc80000000034 */
[----:B------:R-:W-:Y:S01]  /*5450*/  @P0 FMUL R0, R0, R133 ;  /* 0x0000008500000220 */ /* 0x000fe20000400000 */
[----:B---3--:R-:W-:Y:S02]  /*5460*/  IMAD.WIDE.U32 R152, R200, 0x10000, RZ ;  /* 0x00010000c8987825 */ /* 0x008fe400078e00ff */
[----:B------:R1:W-:Y:S08]  /*5470*/  F2F.F16.F32 R159, R190 ;  /* 0x000000be009f7304 */ /* 0x0003f00000200800 */
[----:B------:R-:W3:Y:S01]  /*5480*/  F2F.F16.F32 R184, R184 ;  /* 0x000000b800b87304 */ /* 0x000ee20000200800 */
[----:B-1----:R-:W-:Y:S01]  /*5490*/  FFMA R190, R80, R187, R16 ;  /* 0x000000bb50be7223 */ /* 0x002fe20000000010 */
[----:B------:R-:W-:Y:S01]  /*54a0*/  FMUL R187, R150, R3 ;  /* 0x0000000396bb7220 */ /* 0x000fe20000400000 */
[----:B------:R-:W-:-:S04]  /*54b0*/  IMAD.WIDE.U32 R150, R197, 0x10000, RZ ;  /* 0x00010000c5967825 */ /* 0x000fc800078e00ff */
[----:B------:R-:W-:Y:S01]  /*54c0*/  @P0 FMUL R190, R190, R133 ;  /* 0x00000085bebe0220 */ /* 0x000fe20000400000 */
[----:B------:R-:W-:Y:S01]  /*54d0*/  FFMA R194, R82, R187, R18 ;  /* 0x000000bb52c27223 */ /* 0x000fe20000000012 */
[-C--:B------:R-:W-:Y:S01]  /*54e0*/  FMUL R187, R144, R3.reuse ;  /* 0x0000000390bb7220 */ /* 0x080fe20000400000 */
[----:B------:R-:W1:Y:S01]  /*54f0*/  F2F.F16.F32 R182, R182 ;  /* 0x000000b600b67304 */ /* 0x000e620000200800 */
[----:B------:R-:W-:Y:S01]  /*5500*/  FMUL R144, R145, R3 ;  /* 0x0000000391907220 */ /* 0x000fe20000400000 */
[----:B------:R-:W-:Y:S01]  /*5510*/  LOP3.LUT R145, R198, R151, R195, 0xfe, !PT ;  /* 0x00000097c6917212 */ /* 0x000fe200078efec3 */
[----:B------:R-:W-:Y:S01]  /*5520*/  @P0 FMUL R194, R194, R133 ;  /* 0x00000085c2c20220 */ /* 0x000fe20000400000 */
[----:B------:R-:W-:Y:S01]  /*5530*/  LOP3.LUT R151, R202, R153, R191, 0xfe, !PT ;  /* 0x00000099ca977212 */ /* 0x000fe200078efebf */
[----:B------:R-:W-:Y:S01]  /*5540*/  FFMA R198, R77, R144, R13 ;  /* 0x000000904dc67223 */ /* 0x000fe2000000000d */
[----:B------:R-:W-:Y:S01]  /*5550*/  LOP3.LUT R144, R150, R155, RZ, 0xfc, !PT ;  /* 0x0000009b96907212 */ /* 0x000fe200078efcff */
[----:B------:R-:W-:Y:S01]  /*5560*/  FMUL R155, R140, R3 ;  /* 0x000000038c9b7220 */ /* 0x000fe20000400000 */
[----:B------:R-:W4:Y:S01]  /*5570*/  F2F.F16.F32 R0, R0 ;  /* 0x0000000000007304 */ /* 0x000f220000200800 */
[----:B------:R-:W-:Y:S01]  /*5580*/  @P0 FMUL R198, R198, R133 ;  /* 0x00000085c6c60220 */ /* 0x000fe20000400000 */
[----:B--2---:R-:W-:-:S06]  /*5590*/  LOP3.LUT R150, R152, R189, RZ, 0xfc, !PT ;  /* 0x000000bd98967212 */ /* 0x004fcc00078efcff */
[----:B------:R2:W-:Y:S08]  /*55a0*/  F2F.F16.F32 R193, R204 ;  /* 0x000000cc00c17304 */ /* 0x0005f00000200800 */
[----:B------:R-:W5:Y:S01]  /*55b0*/  F2F.F16.F32 R180, R180 ;  /* 0x000000b400b47304 */ /* 0x000f620000200800 */
[----:B--2---:R-:W-:Y:S01]  /*55c0*/  FFMA R204, R76, R187, R12 ;  /* 0x000000bb4ccc7223 */ /* 0x004fe2000000000c */
[-C--:B------:R-:W-:Y:S01]  /*55d0*/  FMUL R187, R146, R3.reuse ;  /* 0x0000000392bb7220 */ /* 0x080fe20000400000 */
[----:B------:R-:W-:-:S02]  /*55e0*/  FMUL R146, R147, R3 ;  /* 0x0000000393927220 */ /* 0x000fc40000400000 */
[----:B------:R-:W-:Y:S01]  /*55f0*/  @P0 FMUL R204, R204, R133 ;  /* 0x00000085cccc0220 */ /* 0x000fe20000400000 */
[----:B------:R-:W-:Y:S01]  /*5600*/  FFMA R200, R78, R187, R14 ;  /* 0x000000bb4ec87223 */ /* 0x000fe2000000000e */
[----:B------:R-:W-:Y:S01]  /*5610*/  IMAD.WIDE.U32 R186, R186, 0x10000, RZ ;  /* 0x00010000baba7825 */ /* 0x000fe200078e00ff */
[----:B------:R-:W2:Y:S03]  /*5620*/  F2F.F16.F32 R2, R2 ;  /* 0x0000000200027304 */ /* 0x000ea60000200800 */
[----:B------:R-:W-:Y:S01]  /*5630*/  FFMA R202, R79, R146, R15 ;  /* 0x000000924fca7223 */ /* 0x000fe2000000000f */
[----:B------:R-:W-:Y:S01]  /*5640*/  @P0 FMUL R200, R200, R133 ;  /* 0x00000085c8c80220 */ /* 0x000fe20000400000 */
[----:B------:R-:W-:Y:S01]  /*5650*/  IMAD.WIDE.U32 R146, R181, 0x10000, RZ ;  /* 0x00010000b5927825 */ /* 0x000fe200078e00ff */
[----:B---3--:R-:W-:-:S03]  /*5660*/  LOP3.LUT R185, R185, R187, R184, 0xfe, !PT ;  /* 0x000000bbb9b97212 */ /* 0x008fc600078efeb8 */
[----:B------:R-:W-:Y:S01]  /*5670*/  @P0 FMUL R202, R202, R133 ;  /* 0x00000085caca0220 */ /* 0x000fe20000400000 */
[----:B-1----:R-:W-:Y:S01]  /*5680*/  SHF.L.U32 R181, R182, 0x10, RZ ;  /* 0x00000010b6b57819 */ /* 0x002fe200000006ff */
[----:B------:R-:W-:Y:S01]  /*5690*/  FMUL R182, R141, R3 ;  /* 0x000000038db67220 */ /* 0x000fe20000400000 */
[----:B------:R-:W1:Y:S01]  /*56a0*/  F2F.F16.F32 R178, R178 ;  /* 0x000000b200b27304 */ /* 0x000e620000200800 */
[----:B----4-:R-:W-:Y:S01]  /*56b0*/  LOP3.LUT R184, R186, R0, RZ, 0xfc, !PT ;  /* 0x00000000bab87212 */ /* 0x010fe200078efcff */
[----:B------:R-:W-:Y:S01]  /*56c0*/  IMAD.WIDE.U32 R186, R177, 0x10000, RZ ;  /* 0x00010000b1ba7825 */ /* 0x000fe200078e00ff */
[----:B-----5:R-:W-:-:S03]  /*56d0*/  LOP3.LUT R181, R181, R147, R180, 0xfe, !PT ;  /* 0x00000093b5b57212 */ /* 0x020fc600078efeb4 */
[----:B------:R-:W-:Y:S01]  /*56e0*/  FFMA R182, R73, R182, R9 ;  /* 0x000000b649b67223 */ /* 0x000fe20000000009 */
[-C--:B------:R-:W-:Y:S01]  /*56f0*/  FMUL R141, R142, R3.reuse ;  /* 0x000000038e8d7220 */ /* 0x080fe20000400000 */
[----:B------:R-:W-:Y:S01]  /*5700*/  FMUL R142, R143, R3 ;  /* 0x000000038f8e7220 */ /* 0x000fe20000400000 */
[----:B--2---:R-:W-:Y:S01]  /*5710*/  LOP3.LUT R180, R146, R2, RZ, 0xfc, !PT ;  /* 0x0000000292b47212 */ /* 0x004fe200078efcff */
[----:B------:R-:W2:Y:S01]  /*5720*/  F2F.F16.F32 R176, R176 ;  /* 0x000000b000b07304 */ /* 0x000ea20000200800 */
[----:B------:R-:W-:-:S04]  /*5730*/  IMAD.WIDE.U32 R146, R173, 0x10000, RZ ;  /* 0x00010000ad927825 */ /* 0x000fc800078e00ff */
[----:B------:R-:W-:Y:S01]  /*5740*/  FFMA R0, R72, R155, R8 ;  /* 0x0000009b48007223 */ /* 0x000fe20000000008 */
[----:B------:R-:W-:Y:S01]  /*5750*/  @P0 FMUL R182, R182, R133 ;  /* 0x00000085b6b60220 */ /* 0x000fe20000400000 */
[----:B------:R-:W-:Y:S01]  /*5760*/  FFMA R2, R74, R141, R10 ;  /* 0x0000008d4a027223 */ /* 0x000fe2000000000a */
[----:B------:R-:W-:-:S04]  /*5770*/  IMAD.WIDE.U32 R154, R154, 0x10000, RZ ;  /* 0x000100009a9a7825 */ /* 0x000fc800078e00ff */
[----:B------:R-:W-:Y:S01]  /*5780*/  @P0 FMUL R0, R0, R133 ;  /* 0x0000008500000220 */ /* 0x000fe20000400000 */
[----:B-1----:R-:W-:Y:S01]  /*5790*/  LOP3.LUT R179, R179, R187, R178, 0xfe, !PT ;  /* 0x000000bbb3b37212 */ /* 0x002fe200078efeb2 */
[----:B------:R-:W1:Y:S01]  /*57a0*/  F2F.F16.F32 R174, R174 ;  /* 0x000000ae00ae7304 */ /* 0x000e620000200800 */
[----:B------:R-:W-:Y:S01]  /*57b0*/  @P0 FMUL R2, R2, R133 ;  /* 0x0000008502020220 */ /* 0x000fe20000400000 */
[----:B--2---:R-:W-:-:S06]  /*57c0*/  LOP3.LUT R178, R186, R176, RZ, 0xfc, !PT ;  /* 0x000000b0bab27212 */ /* 0x004fcc00078efcff */
[----:B------:R-:W2:Y:S01]  /*57d0*/  F2F.F16.F32 R170, R170 ;  /* 0x000000aa00aa7304 */ /* 0x000ea20000200800 */
[----:B------:R-:W-:Y:S01]  /*57e0*/  IMAD.WIDE.U32 R176, R169, 0x10000, RZ ;  /* 0x00010000a9b07825 */ /* 0x000fe200078e00ff */
[----:B-1----:R-:W-:-:S06]  /*57f0*/  LOP3.LUT R175, R175, R147, R174, 0xfe, !PT ;  /* 0x00000093afaf7212 */ /* 0x002fcc00078efeae */
[----:B------:R-:W1:Y:S01]  /*5800*/  F2F.F16.F32 R168, R168 ;  /* 0x000000a800a87304 */ /* 0x000e620000200800 */
[----:B------:R-:W-:Y:S01]  /*5810*/  FMUL R147, R136, R3 ;  /* 0x0000000388937220 */ /* 0x000fe20000400000 */
[----:B--2---:R-:W-:-:S06]  /*5820*/  LOP3.LUT R171, R171, R177, R170, 0xfe, !PT ;  /* 0x000000b1abab7212 */ /* 0x004fcc00078efeaa */
[----:B------:R-:W2:Y:S01]  /*5830*/  F2F.F16.F32 R172, R172 ;  /* 0x000000ac00ac7304 */ /* 0x000ea20000200800 */
[----:B-1----:R-:W-:-:S07]  /*5840*/  LOP3.LUT R170, R176, R168, RZ, 0xfc, !PT ;  /* 0x000000a8b0aa7212 */ /* 0x002fce00078efcff */
[----:B------:R1:W3:Y:S01]  /*5850*/  F2F.F16.F32 R162, R192 ;  /* 0x000000c000a27304 */ /* 0x0002e20000200800 */
[----:B------:R-:W-:-:S04]  /*5860*/  FFMA R168, R68, R147, R4 ;  /* 0x0000009344a87223 */ /* 0x000fc80000000004 */
[----:B------:R-:W-:Y:S01]  /*5870*/  @P0 FMUL R168, R168, R133 ;  /* 0x00000085a8a80220 */ /* 0x000fe20000400000 */
[----:B--2---:R-:W-:Y:S02]  /*5880*/  LOP3.LUT R174, R146, R172, RZ, 0xfc, !PT ;  /* 0x000000ac92ae7212 */ /* 0x004fe400078efcff */
[----:B------:R-:W2:Y:S01]  /*5890*/  F2F.F16.F32 R160, R160 ;  /* 0x000000a000a07304 */ /* 0x000ea20000200800 */
[----:B-1----:R-:W-:Y:S01]  /*58a0*/  FFMA R192, R89, R188, R25 ;  /* 0x000000bc59c07223 */ /* 0x002fe20000000019 */
[----:B------:R-:W-:Y:S01]  /*58b0*/  FFMA R188, R91, R158, R27 ;  /* 0x0000009e5bbc7223 */ /* 0x000fe2000000001b */
[----:B------:R-:W-:Y:S01]  /*58c0*/  FFMA R158, R84, R183, R20 ;  /* 0x000000b7549e7223 */ /* 0x000fe20000000014 */
[----:B------:R-:W-:Y:S01]  /*58d0*/  FFMA R172, R75, R142, R11 ;  /* 0x0000008e4bac7223 */ /* 0x000fe2000000000b */
[----:B------:R-:W-:Y:S01]  /*58e0*/  @P0 FMUL R192, R192, R133 ;  /* 0x00000085c0c00220 */ /* 0x000fe20000400000 */
[----:B------:R-:W-:-:S04]  /*58f0*/  IMAD.WIDE.U32 R142, R165, 0x10000, RZ ;  /* 0x00010000a58e7825 */ /* 0x000fc800078e00ff */
[-C--:B------:R-:W-:Y:S01]  /*5900*/  @P0 FMUL R158, R158, R133.reuse ;  /* 0x000000859e9e0220 */ /* 0x080fe20000400000 */
[----:B------:R-:W1:Y:S01]  /*5910*/  F2F.F16.F32 R166, R166 ;  /* 0x000000a600a67304 */ /* 0x000e620000200800 */
[----:B------:R-:W-:Y:S01]  /*5920*/  @P0 FMUL R188, R188, R133 ;  /* 0x00000085bcbc0220 */ /* 0x000fe20000400000 */
[----:B---3--:R-:W-:-:S04]  /*5930*/  IMAD.WIDE.U32 R146, R162, 0x10000, RZ ;  /* 0x00010000a2927825 */ /* 0x008fc800078e00ff */
[----:B------:R-:W-:Y:S01]  /*5940*/  @P0 FMUL R172, R172, R133 ;  /* 0x00000085acac0220 */ /* 0x000fe20000400000 */
[----:B--2---:R-:W-:Y:S01]  /*5950*/  LOP3.LUT R136, R146, R160, RZ, 0xfc, !PT ;  /* 0x000000a092887212 */ /* 0x004fe200078efcff */
[----:B------:R-:W2:Y:S01]  /*5960*/  F2F.F16.F32 R164, R164 ;  /* 0x000000a400a47304 */ /* 0x000ea20000200800 */
[-C--:B------:R-:W-:Y:S01]  /*5970*/  FMUL R146, R139, R3.reuse ;  /* 0x000000038b927220 */ /* 0x080fe20000400000 */
[----:B------:R-:W-:-:S03]  /*5980*/  FMUL R139, R138, R3 ;  /* 0x000000038a8b7220 */ /* 0x000fc60000400000 */
[----:B------:R-:W-:Y:S01]  /*5990*/  FFMA R176, R71, R146, R7 ;  /* 0x0000009247b07223 */ /* 0x000fe20000000007 */
[----:B-1----:R-:W-:Y:S02]  /*59a0*/  LOP3.LUT R167, R167, R143, R166, 0xfe, !PT ;  /* 0x0000008fa7a77212 */ /* 0x002fe400078efea6 */
[----:B------:R1:W3:Y:S01]  /*59b0*/  F2F.F16.F32 R157, R192 ;  /* 0x000000c0009d7304 */ /* 0x0002e20000200800 */
[----:B------:R-:W-:Y:S01]  /*59c0*/  @P0 FMUL R176, R176, R133 ;  /* 0x00000085b0b00220 */ /* 0x000fe20000400000 */
[----:B--2---:R-:W-:-:S06]  /*59d0*/  LOP3.LUT R166, R142, R164, RZ, 0xfc, !PT ;  /* 0x000000a48ea67212 */ /* 0x004fcc00078efcff */
[----:B------:R-:W2:Y:S01]  /*59e0*/  F2F.F16.F32 R196, R208 ;  /* 0x000000d000c47304 */ /* 0x000ea20000200800 */
[----:B------:R-:W-:Y:S01]  /*59f0*/  FFMA R164, R70, R139, R6 ;  /* 0x0000008b46a47223 */ /* 0x000fe20000000006 */
[----:B------:R-:W-:-:S04]  /*5a00*/  IMAD.WIDE.U32 R138, R193, 0x10000, RZ ;  /* 0x00010000c18a7825 */ /* 0x000fc800078e00ff */
[----:B-1----:R-:W-:Y:S01]  /*5a10*/  FFMA R192, R87, R206, R23 ;  /* 0x000000ce57c07223 */ /* 0x002fe20000000017 */
[-C--:B------:R-:W-:Y:S01]  /*5a20*/  @P0 FMUL R164, R164, R133.reuse ;  /* 0x00000085a4a40220 */ /* 0x080fe20000400000 */
[----:B---3--:R-:W-:Y:S01]  /*5a30*/  IMAD.WIDE.U32 R142, R157, 0x10000, RZ ;  /* 0x000100009d8e7825 */ /* 0x008fe200078e00ff */
[----:B------:R-:W1:Y:S03]  /*5a40*/  F2F.F16.F32 R156, R156 ;  /* 0x0000009c009c7304 */ /* 0x000e660000200800 */
[----:B------:R-:W-:Y:S01]  /*5a50*/  @P0 FMUL R192, R192, R133 ;  /* 0x00000085c0c00220 */ /* 0x000fe20000400000 */
[----:B--2---:R-:W-:-:S04]  /*5a60*/  SHF.L.U32 R157, R196, 0x10, RZ ;  /* 0x00000010c49d7819 */ /* 0x004fc800000006ff */
[----:B------:R-:W2:Y:S01]  /*5a70*/  F2F.F16.F32 R190, R190 ;  /* 0x000000be00be7304 */ /* 0x000ea20000200800 */
[----:B-1----:R-:W-:-:S07]  /*5a80*/  LOP3.LUT R142, R142, R156, RZ, 0xfc, !PT ;  /* 0x0000009c8e8e7212 */ /* 0x002fce00078efcff */
[----:B------:R-:W1:Y:S01]  /*5a90*/  F2F.F16.F32 R194, R194 ;  /* 0x000000c200c27304 */ /* 0x000e620000200800 */
[----:B--2---:R-:W-:-:S07]  /*5aa0*/  LOP3.LUT R156, R138, R190, RZ, 0xfc, !PT ;  /* 0x000000be8a9c7212 */ /* 0x004fce00078efcff */
[----:B------:R-:W2:Y:S01]  /*5ab0*/  F2F.F16.F32 R153, R198 ;  /* 0x000000c600997304 */ /* 0x000ea20000200800 */
[----:B-1----:R-:W-:-:S07]  /*5ac0*/  LOP3.LUT R157, R157, R139, R194, 0xfe, !PT ;  /* 0x0000008b9d9d7212 */ /* 0x002fce00078efec2 */
[----:B------:R-:W1:Y:S01]  /*5ad0*/  F2F.F16.F32 R140, R202 ;  /* 0x000000ca008c7304 */ /* 0x000e620000200800 */
[----:B--2---:R-:W-:-:S07]  /*5ae0*/  IMAD.WIDE.U32 R138, R153, 0x10000, RZ ;  /* 0x00010000998a7825 */ /* 0x004fce00078e00ff */
[----:B------:R-:W2:Y:S01]  /*5af0*/  F2F.F16.F32 R141, R182 ;  /* 0x000000b6008d7304 */ /* 0x000ea20000200800 */
[----:B-1----:R-:W-:-:S07]  /*5b00*/  SHF.L.U32 R153, R140, 0x10, RZ ;  /* 0x000000108c997819 */ /* 0x002fce00000006ff */
[----:B------:R-:W1:Y:S01]  /*5b10*/  F2F.F16.F32 R158, R158 ;  /* 0x0000009e009e7304 */ /* 0x000e620000200800 */
[----:B--2---:R-:W-:-:S07]  /*5b20*/  IMAD.WIDE.U32 R140, R141, 0x10000, RZ ;  /* 0x000100008d8c7825 */ /* 0x004fce00078e00ff */
[----:B------:R-:W2:Y:S01]  /*5b30*/  F2F.F16.F32 R0, R0 ;  /* 0x0000000000007304 */ /* 0x000ea20000200800 */
[----:B-1----:R-:W-:-:S07]  /*5b40*/  LOP3.LUT R154, R154, R158, RZ, 0xfc, !PT ;  /* 0x0000009e9a9a7212 */ /* 0x002fce00078efcff */
[----:B------:R1:W-:Y:S01]  /*5b50*/  F2F.F16.F32 R169, R2 ;  /* 0x0000000200a97304 */ /* 0x0003e20000200800 */
[----:B--2---:R-:W-:-:S07]  /*5b60*/  LOP3.LUT R158, R140, R0, RZ, 0xfc, !PT ;  /* 0x000000008c9e7212 */ /* 0x004fce00078efcff */
[----:B------:R-:W2:Y:S01]  /*5b70*/  F2F.F16.F32 R188, R188 ;  /* 0x000000bc00bc7304 */ /* 0x000ea20000200800 */
[----:B-1----:R-:W-:Y:S01]  /*5b80*/  FMUL R2, R137, R3 ;  /* 0x0000000389027220 */ /* 0x002fe20000400000 */
[----:B------:R-:W-:Y:S01]  /*5b90*/  LOP3.LUT R137, R163, R147, R161, 0xfe, !PT ;  /* 0x00000093a3897212 */ /* 0x000fe200078efea1 */
[----:B------:R-:W1:Y:S02]  /*5ba0*/  LDC R0, c[0x0][0x380] ;  /* 0x0000e000ff007b82 */ /* 0x000e640000000800 */
[----:B------:R-:W-:-:S03]  /*5bb0*/  FFMA R2, R69, R2, R5 ;  /* 0x0000000245027223 */ /* 0x000fc60000000005 */
[----:B------:R-:W3:Y:S01]  /*5bc0*/  F2F.F16.F32 R172, R172 ;  /* 0x000000ac00ac7304 */ /* 0x000ee20000200800 */
[----:B------:R-:W-:Y:S02]  /*5bd0*/  @P0 FMUL R2, R2, R133 ;  /* 0x0000008502020220 */ /* 0x000fe40000400000 */
[----:B------:R-:W4:Y:S01]  /*5be0*/  @!P1 LDC.64 R160, c[0x0][0x3a0] ;  /* 0x0000e800ffa09b82 */ /* 0x000f220000000a00 */
[----:B--2---:R-:W-:-:S04]  /*5bf0*/  SHF.L.U32 R188, R188, 0x10, RZ ;  /* 0x00000010bcbc7819 */ /* 0x004fc800000006ff */
[----:B------:R2:W5:Y:S03]  /*5c00*/  F2F.F16.F32 R146, R2 ;  /* 0x0000000200927304 */ /* 0x0005660000200800 */
[----:B------:R-:W0:Y:S01]  /*5c10*/  LDC.64 R162, c[0x0][0x3c8] ;  /* 0x0000f200ffa27b82 */ /* 0x000e220000000a00 */
[----:B------:R-:W-:Y:S02]  /*5c20*/  LOP3.LUT R143, R188, R143, R159, 0xfe, !PT ;  /* 0x0000008fbc8f7212 */ /* 0x000fe400078efe9f */
[----:B---3--:R-:W-:Y:S02]  /*5c30*/  SHF.L.U32 R172, R172, 0x10, RZ ;  /* 0x00000010acac7819 */ /* 0x008fe400000006ff */
[----:B------:R-:W3:Y:S01]  /*5c40*/  F2F.F16.F32 R192, R192 ;  /* 0x000000c000c07304 */ /* 0x000ee20000200800 */
[----:B--2---:R-:W-:Y:S02]  /*5c50*/  LOP3.LUT R2, R134, 0x1f, RZ, 0xc0, !PT ;  /* 0x0000001f86027812 */ /* 0x004fe400078ec0ff */
[----:B------:R-:W-:-:S02]  /*5c60*/  LOP3.LUT R159, R172, R141, R169, 0xfe, !PT ;  /* 0x0000008dac9f7212 */ /* 0x000fc400078efea9 */
[----:B------:R-:W-:Y:S01]  /*5c70*/  LEA R141, R135, R2, 0x9 ;  /* 0x00000002878d7211 */ /* 0x000fe200078e48ff */
[----:B-----5:R-:W-:Y:S02]  /*5c80*/  IMAD.WIDE.U32 R146, R146, 0x10000, RZ ;  /* 0x0001000092927825 */ /* 0x020fe400078e00ff */
[----:B------:R-:W2:Y:S01]  /*5c90*/  F2F.F16.F32 R176, R176 ;  /* 0x000000b000b07304 */ /* 0x000ea20000200800 */
[----:B---3--:R-:W-:-:S07]  /*5ca0*/  SHF.L.U32 R192, R192, 0x10, RZ ;  /* 0x00000010c0c07819 */ /* 0x008fce00000006ff */
[----:B------:R-:W3:Y:S01]  /*5cb0*/  F2F.F16.F32 R152, R200 ;  /* 0x000000c800987304 */ /* 0x000ee20000200800 */
[----:B0-----:R-:W-:Y:S01]  /*5cc0*/  IMAD.WIDE.U32 R140, R141, 0x8, R162 ;  /* 0x000000088d8c7825 */ /* 0x001fe200078e00a2 */
[----:B--2---:R-:W-:-:S06]  /*5cd0*/  SHF.L.U32 R176, R176, 0x10, RZ ;  /* 0x00000010b0b07819 */ /* 0x004fcc00000006ff */
[----:B------:R-:W0:Y:S01]  /*5ce0*/  F2F.F16.F32 R195, R204 ;  /* 0x000000cc00c37304 */ /* 0x000e220000200800 */
[----:B---3--:R-:W-:-:S07]  /*5cf0*/  LOP3.LUT R153, R153, R139, R152, 0xfe, !PT ;  /* 0x0000008b99997212 */ /* 0x008fce00078efe98 */
[----:B------:R-:W2:Y:S01]  /*5d00*/  F2F.F16.F32 R183, R210 ;  /* 0x000000d200b77304 */ /* 0x000ea20000200800 */
[----:B0-----:R-:W-:-:S07]  /*5d10*/  LOP3.LUT R152, R138, R195, RZ, 0xfc, !PT ;  /* 0x000000c38a987212 */ /* 0x001fce00078efcff */
[----:B------:R-:W0:Y:S01]  /*5d20*/  F2F.F16.F32 R165, R168 ;  /* 0x000000a800a57304 */ /* 0x000e220000200800 */
[----:B----4-:R-:W-:Y:S01]  /*5d30*/  @!P1 IMAD.WIDE R138, R135, 0x4, R160 ;  /* 0x00000004878a9825 */ /* 0x010fe200078e02a0 */
[----:B-1----:R-:W-:-:S04]  /*5d40*/  LEA R135, R0, R135, 0x2 ;  /* 0x0000008700877211 */ /* 0x002fc800078e10ff */
[----:B------:R1:W-:Y:S01]  /*5d50*/  @!P1 STG.E desc[UR4][R138.64], R3 ;  /* 0x000000038a009986 */ /* 0x0003e2000c101904 */
[----:B--2---:R-:W-:Y:S01]  /*5d60*/  LOP3.LUT R155, R192, R155, R183, 0xfe, !PT ;  /* 0x0000009bc09b7212 */ /* 0x004fe200078efeb7 */
[----:B------:R-:W2:Y:S01]  /*5d70*/  F2F.F16.F32 R173, R164 ;  /* 0x000000a400ad7304 */ /* 0x000ea20000200800 */
        /* <DEDUP_REMOVED lines=20> */
.L_x_9314:
[----:B------:R-:W-:Y:S05]  /*5ec0*/  BSYNC B0 ;  /* 0x0000000000007941 */ /* 0x000fea0003800000 */
.L_x_9313:
        /* <DEDUP_REMOVED lines=15> */
.L_x_9356:
        /* <DEDUP_REMOVED lines=26> */
.L_x_9359:
[----:B------:R-:W-:Y:S02]  /*6160*/  ISETP.NE.AND P1, PT, R134, RZ, PT ;  /* 0x000000ff8600720c */ /* 0x000fe40003f25270 */
[----:B--2---:R-:W-:-:S11]  /*6170*/  FMNMX R5, R3, R4, !PT ;  /* 0x0000000403057209 */ /* 0x004fd60007800000 */
[----:B------:R-:W-:Y:S05]  /*6180*/  @P1 BRA `(.L_x_9322) ;  /* 0x0000000000081947 */ /* 0x000fea0003800000 */
[----:B01----:R-:W0:Y:S02]  /*6190*/  LDC.64 R2, c[0x0][0x3f8] ;  /* 0x0000fe00ff027b82 */ /* 0x003e240000000a00 */
[----:B0-----:R2:W-:Y:S02]  /*61a0*/  REDG.E.MAX.S32.STRONG.GPU desc[UR4][R2.64], R5 ;  /* 0x000000050200798e */ /* 0x0015e4000d12e304 */
.L_x_9322:
[----:B------:R-:W-:Y:S05]  /*61b0*/  BSYNC B0 ;  /* 0x0000000000007941 */ /* 0x000fea0003800000 */
.L_x_9320:
        /* <DEDUP_REMOVED lines=13> */
[----:B-123--:R-:W-:Y:S05]  /*6290*/  CALL.REL.NOINC `($__internal_147_$__cuda_sm20_rcp_rn_f32_slowpath) ;  /* 0x0000001c00107944 */ /* 0x00efea0003c00000 */
[----:B------:R-:W-:Y:S05]  /*62a0*/  BRA `(.L_x_9325) ;  /* 0x0000000000107947 */ /* 0x000fea0003800000 */
.L_x_9324:
[----:B------:R-:W1:Y:S02]  /*62b0*/  MUFU.RCP R0, R133 ;  /* 0x0000008500007308 */ /* 0x000e640000001000 */
[----:B-123--:R-:W-:-:S04]  /*62c0*/  FFMA R2, R0, R133, -1 ;  /* 0xbf80000000027423 */ /* 0x00efc80000000085 */
[----:B------:R-:W-:-:S04]  /*62d0*/  FADD.FTZ R5, -R2, -RZ ;  /* 0x800000ff02057221 */ /* 0x000fc80000010100 */
[----:B------:R-:W-:-:S07]  /*62e0*/  FFMA R5, R0, R5, R0 ;  /* 0x0000000500057223 */ /* 0x000fce0000000000 */
.L_x_9325:
[----:B------:R-:W0:Y:S02]  /*62f0*/  LDC.64 R2, c[0x0][0x3f0] ;  /* 0x0000fc00ff027b82 */ /* 0x000e240000000a00 */
[----:B0-----:R-:W-:Y:S01]  /*6300*/  STG.E desc[UR4][R2.64], R5 ;  /* 0x0000000502007986 */ /* 0x001fe2000c101904 */
[----:B------:R-:W-:Y:S05]  /*6310*/  EXIT ;  /* 0x000000000000794d */ /* 0x000fea0003800000 */
.L_x_9316:
[----:B------:R-:W-:Y:S01]  /*6320*/  HFMA2 R200, -RZ, RZ, 0, 5.9604644775390625e-08 ;  /* 0x00000001ffc87431 */ /* 0x000fe200000001ff */
[----:B------:R-:W-:Y:S01]  /*6330*/  BSSY B1, `(.L_x_9326) ;  /* 0x0000006000017945 */ /* 0x000fe20003800000 */
[----:B------:R-:W-:Y:S02]  /*6340*/  MOV R3, 0x1f ;  /* 0x0000001f00037802 */ /* 0x000fe40000000f00 */
[----:B------:R-:W-:-:S07]  /*6350*/  MOV R2, 0xffffffff ;  /* 0xffffffff00027802 */ /* 0x000fce0000000f00 */
[----:B------:R-:W-:Y:S05]  /*6360*/  WARPSYNC.COLLECTIVE R2, `(.L_x_9327) ;  /* 0x0000000002087348 */ /* 0x000fea0003c00000 */
[----:B------:R0:W1:Y:S02]  /*6370*/  SHFL.BFLY P0, R202, R201, R200, R3 ;  /* 0x0c0000c8c9ca7389 */ /* 0x0000640000000003 */
[----:B01----:R-:W-:Y:S05]  /*6380*/  ENDCOLLECTIVE ;  /* 0x000000000000791b */ /* 0x003fea0003800000 */
.L_x_9327:
[----:B------:R-:W-:Y:S05]  /*6390*/  BSYNC B1 ;  /* 0x0000000000017941 */ /* 0x000fea0003800000 */
.L_x_9326:
[----:B------:R-:W-:Y:S02]  /*63a0*/  HFMA2 R200, -RZ, RZ, 0, 1.1920928955078125e-07 ;  /* 0x00000002ffc87431 */ /* 0x000fe400000001ff */
[----:B------:R-:W-:Y:S01]  /*63b0*/  FADD R201, R201, R202 ;  /* 0x000000cac9c97221 */ /* 0x000fe20000000000 */
[----:B------:R-:W-:Y:S02]  /*63c0*/  MOV R3, 0x1f ;  /* 0x0000001f00037802 */ /* 0x000fe40000000f00 */
[----:B------:R-:W-:-:S07]  /*63d0*/  MOV R2, 0xffffffff ;  /* 0xffffffff00027802 */ /* 0x000fce0000000f00 */
[----:B------:R-:W-:Y:S05]  /*63e0*/  WARPSYNC.COLLECTIVE R2, `(.L_x_9328) ;  /* 0x0000000002087348 */ /* 0x000fea0003c00000 */
[----:B------:R0:W1:Y:S02]  /*63f0*/  SHFL.BFLY P0, R202, R201, R200, R3 ;  /* 0x0c0000c8c9ca7389 */ /* 0x0000640000000003 */
[----:B01----:R-:W-:Y:S05]  /*6400*/  ENDCOLLECTIVE ;  /* 0x000000000000791b */ /* 0x003fea0003800000 */
.L_x_9328:
[----:B------:R-:W-:Y:S02]  /*6410*/  HFMA2 R200, -RZ, RZ, 0, 2.384185791015625e-07 ;  /* 0x00000004ffc87431 */ /* 0x000fe400000001ff */
[----:B------:R-:W-:-:S05]  /*6420*/  FADD R204, R201, R202 ;  /* 0x000000cac9cc7221 */ /* 0x000fca0000000000 */
[----:B------:R-:W-:-:S07]  /*6430*/  MOV R201, R204 ;  /* 0x000000cc00c97202 */ /* 0x000fce0000000f00 */
[----:B------:R-:W-:Y:S05]  /*6440*/  WARPSYNC.COLLECTIVE R2, `(.L_x_9329) ;  /* 0x0000000002087348 */ /* 0x000fea0003c00000 */
[----:B------:R0:W1:Y:S02]  /*6450*/  SHFL.BFLY P0, R202, R201, R200, R3 ;  /* 0x0c0000c8c9ca7389 */ /* 0x0000640000000003 */
[----:B01----:R-:W-:Y:S05]  /*6460*/  ENDCOLLECTIVE ;  /* 0x000000000000791b */ /* 0x003fea0003800000 */
.L_x_9329:
[----:B------:R-:W-:Y:S02]  /*6470*/  HFMA2 R200, -RZ, RZ, 0, 4.76837158203125e-07 ;  /* 0x00000008ffc87431 */ /* 0x000fe400000001ff */
[----:B------:R-:W-:-:S05]  /*6480*/  FADD R205, R204, R202 ;  /* 0x000000cacccd7221 */ /* 0x000fca0000000000 */
[----:B------:R-:W-:-:S07]  /*6490*/  MOV R201, R205 ;  /* 0x000000cd00c97202 */ /* 0x000fce0000000f00 */
[----:B------:R-:W-:Y:S05]  /*64a0*/  WARPSYNC.COLLECTIVE R2, `(.L_x_9330) ;  /* 0x0000000002087348 */ /* 0x000fea0003c00000 */
[----:B------:R0:W1:Y:S02]  /*64b0*/  SHFL.BFLY P0, R202, R201, R200, R3 ;  /* 0x0c0000c8c9ca7389 */ /* 0x0000640000000003 */
[----:B01----:R-:W-:Y:S05]  /*64c0*/  ENDCOLLECTIVE ;  /* 0x000000000000791b */ /* 0x003fea0003800000 */
.L_x_9330:
[----:B------:R-:W-:Y:S02]  /*64d0*/  HFMA2 R200, -RZ, RZ, 0, 9.5367431640625e-07 ;  /* 0x00000010ffc87431 */ /* 0x000fe400000001ff */
[----:B------:R-:W-:-:S05]  /*64e0*/  FADD R206, R205, R202 ;  /* 0x000000cacdce7221 */ /* 0x000fca0000000000 */
[----:B------:R-:W-:-:S07]  /*64f0*/  MOV R201, R206 ;  /* 0x000000ce00c97202 */ /* 0x000fce0000000f00 */
[----:B------:R-:W-:Y:S05]  /*6500*/  WARPSYNC.COLLECTIVE R2, `(.L_x_9331) ;  /* 0x0000000002087348 */ /* 0x000fea0003c00000 */
[----:B------:R0:W1:Y:S02]  /*6510*/  SHFL.BFLY P0, R202, R201, R200, R3 ;  /* 0x0c0000c8c9ca7389 */ /* 0x0000640000000003 */
[----:B01----:R-:W-:Y:S05]  /*6520*/  ENDCOLLECTIVE ;  /* 0x000000000000791b */ /* 0x003fea0003800000 */
.L_x_9331:
        /* <DEDUP_REMOVED lines=136> */
.L_x_9332:
[----:B------:R-:W-:Y:S02]  /*6db0*/  HFMA2 R200, -RZ, RZ, 0, 1.1920928955078125e-07 ;  /* 0x00000002ffc87431 */ /* 0x000fe400000001ff */
[----:B------:R-:W-:-:S05]  /*6dc0*/  FADD R68, R201, R202 ;  /* 0x000000cac9447221 */ /* 0x000fca0000000000 */
[----:B------:R-:W-:-:S07]  /*6dd0*/  MOV R201, R68 ;  /* 0x0000004400c97202 */ /* 0x000fce0000000f00 */
[----:B------:R-:W-:Y:S05]  /*6de0*/  WARPSYNC.COLLECTIVE R2, `(.L_x_9333) ;  /* 0x0000000002087348 */ /* 0x000fea0003c00000 */
[----:B------:R0:W1:Y:S02]  /*6df0*/  SHFL.BFLY P0, R202, R201, R200, R3 ;  /* 0x0c0000c8c9ca7389 */ /* 0x0000640000000003 */
[----:B01----:R-:W-:Y:S05]  /*6e00*/  ENDCOLLECTIVE ;  /* 0x000000000000791b */ /* 0x003fea0003800000 */
.L_x_9333:
[----:B------:R-:W-:Y:S02]  /*6e10*/  HFMA2 R200, -RZ, RZ, 0, 2.384185791015625e-07 ;  /* 0x00000004ffc87431 */ /* 0x000fe400000001ff */
[----:B------:R-:W-:-:S05]  /*6e20*/  FADD R70, R68, R202 ;  /* 0x000000ca44467221 */ /* 0x000fca0000000000 */
[----:B------:R-:W-:-:S07]  /*6e30*/  MOV R201, R70 ;  /* 0x0000004600c97202 */ /* 0x000fce0000000f00 */
[----:B------:R-:W-:Y:S05]  /*6e40*/  WARPSYNC.COLLECTIVE R2, `(.L_x_9334) ;  /* 0x0000000002087348 */ /* 0x000fea0003c00000 */
[----:B------:R0:W1:Y:S02]  /*6e50*/  SHFL.BFLY P0, R202, R201, R200, R3 ;  /* 0x0c0000c8c9ca7389 */ /* 0x0000640000000003 */
[----:B01----:R-:W-:Y:S05]  /*6e60*/  ENDCOLLECTIVE ;  /* 0x000000000000791b */ /* 0x003fea0003800000 */
.L_x_9334:
[----:B------:R-:W-:Y:S02]  /*6e70*/  HFMA2 R200, -RZ, RZ, 0, 4.76837158203125e-07 ;  /* 0x00000008ffc87431 */ /* 0x000fe400000001ff */
[----:B------:R-:W-:-:S05]  /*6e80*/  FADD R72, R70, R202 ;  /* 0x000000ca46487221 */ /* 0x000fca0000000000 */
[----:B------:R-:W-:-:S07]  /*6e90*/  MOV R201, R72 ;  /* 0x0000004800c97202 */ /* 0x000fce0000000f00 */
[----:B------:R-:W-:Y:S05]  /*6ea0*/  WARPSYNC.COLLECTIVE R2, `(.L_x_9335) ;  /* 0x0000000002087348 */ /* 0x000fea0003c00000 */
[----:B------:R0:W1:Y:S02]  /*6eb0*/  SHFL.BFLY P0, R202, R201, R200, R3 ;  /* 0x0c0000c8c9ca7389 */ /* 0x0000640000000003 */
[----:B01----:R-:W-:Y:S05]  /*6ec0*/  ENDCOLLECTIVE ;  /* 0x000000000000791b */ /* 0x003fea0003800000 */
.L_x_9335:
[----:B------:R-:W-:Y:S02]  /*6ed0*/  HFMA2 R200, -RZ, RZ, 0, 9.5367431640625e-07 ;  /* 0x00000010ffc87431 */ /* 0x000fe400000001ff */
[----:B------:R-:W-:-:S05]  /*6ee0*/  FADD R74, R72, R202 ;  /* 0x000000ca484a7221 */ /* 0x000fca0000000000 */
[----:B------:R-:W-:-:S07]  /*6ef0*/  MOV R201, R74 ;  /* 0x0000004a00c97202 */ /* 0x000fce0000000f00 */
[----:B------:R-:W-:Y:S05]  /*6f00*/  WARPSYNC.COLLECTIVE R2, `(.L_x_9336) ;  /* 0x0000000002087348 */ /* 0x000fea0003c00000 */
[----:B------:R0:W1:Y:S02]  /*6f10*/  SHFL.BFLY P0, R202, R201, R200, R3 ;  /* 0x0c0000c8c9ca7389 */ /* 0x0000640000000003 */
[----:B01----:R-:W-:Y:S05]  /*6f20*/  ENDCOLLECTIVE ;  /* 0x000000000000791b */ /* 0x003fea0003800000 */
.L_x_9336:
[----:B------:R-:W-:Y:S05]  /*6f30*/  BRA `(.L_x_9337) ;  /* 0xffffffa800ec7947 */ /* 0x000fea000383ffff */
.L_x_9318:
[----:B------:R-:W-:Y:S01]  /*6f40*/  HFMA2 R3, -RZ, RZ, 0, 1.847743988037109375e-06 ;  /* 0x0000001fff037431 */ /* 0x000fe200000001ff */
[----:B------:R-:W-:Y:S01]  /*6f50*/  BSSY B1, `(.L_x_9338) ;  /* 0x0000006000017945 */ /* 0x000fe20003800000 */
[----:B------:R-:W-:Y:S02]  /*6f60*/  MOV R200, 0x1 ;  /* 0x0000000100c87802 */ /* 0x000fe40000000f00 */
[----:B------:R-:W-:-:S07]  /*6f70*/  MOV R2, 0xffffffff ;  /* 0xffffffff00027802 */ /* 0x000fce0000000f00 */
[----:B------:R-:W-:Y:S05]  /*6f80*/  WARPSYNC.COLLECTIVE R2, `(.L_x_9339) ;  /* 0x0000000002087348 */ /* 0x000fea0003c00000 */
[----:B------:R0:W1:Y:S02]  /*6f90*/  SHFL.BFLY P0, R202, R201, R200, R3 ;  /* 0x0c0000c8c9ca7389 */ /* 0x0000640000000003 */
[----:B01----:R-:W-:Y:S05]  /*6fa0*/  ENDCOLLECTIVE ;  /* 0x000000000000791b */ /* 0x003fea0003800000 */
.L_x_9339:
[----:B------:R-:W-:Y:S05]  /*6fb0*/  BSYNC B1 ;  /* 0x0000000000017941 */ /* 0x000fea0003800000 */
.L_x_9338:
[----:B------:R-:W-:Y:S02]  /*6fc0*/  HFMA2 R200, -RZ, RZ, 0, 1.1920928955078125e-07 ;  /* 0x00000002ffc87431 */ /* 0x000fe400000001ff */
[----:B------:R-:W-:Y:S01]  /*6fd0*/  FADD R201, R201, R202 ;  /* 0x000000cac9c97221 */ /* 0x000fe20000000000 */
[----:B------:R-:W-:Y:S02]  /*6fe0*/  MOV R3, 0x1f ;  /* 0x0000001f00037802 */ /* 0x000fe40000000f00 */
[----:B------:R-:W-:-:S07]  /*6ff0*/  MOV R2, 0xffffffff ;  /* 0xffffffff00027802 */ /* 0x000fce0000000f00 */
[----:B------:R-:W-:Y:S05]  /*7000*/  WARPSYNC.COLLECTIVE R2, `(.L_x_9340) ;  /* 0x0000000002087348 */ /* 0x000fea0003c00000 */
[----:B------:R0:W1:Y:S02]  /*7010*/  SHFL.BFLY P0, R202, R201, R200, R3 ;  /* 0x0c0000c8c9ca7389 */ /* 0x0000640000000003 */
[----:B01----:R-:W-:Y:S05]  /*7020*/  ENDCOLLECTIVE ;  /* 0x000000000000791b */ /* 0x003fea0003800000 */
.L_x_9340:
[----:B------:R-:W-:Y:S02]  /*7030*/  HFMA2 R200, -RZ, RZ, 0, 2.384185791015625e-07 ;  /* 0x00000004ffc87431 */ /* 0x000fe400000001ff */
[----:B------:R-:W-:-:S05]  /*7040*/  FADD R196, R201, R202 ;  /* 0x000000cac9c47221 */ /* 0x000fca0000000000 */
[----:B------:R-:W-:-:S07]  /*7050*/  MOV R201, R196 ;  /* 0x000000c400c97202 */ /* 0x000fce0000000f00 */
[----:B------:R-:W-:Y:S05]  /*7060*/  WARPSYNC.COLLECTIVE R2, `(.L_x_9341) ;  /* 0x0000000002087348 */ /* 0x000fea0003c00000 */
[----:B------:R0:W1:Y:S02]  /*7070*/  SHFL.BFLY P0, R202, R201, R200, R3 ;  /* 0x0c0000c8c9ca7389 */ /* 0x0000640000000003 */
[----:B01----:R-:W-:Y:S05]  /*7080*/  ENDCOLLECTIVE ;  /* 0x000000000000791b */ /* 0x003fea0003800000 */
.L_x_9341:
[----:B------:R-:W-:Y:S02]  /*7090*/  HFMA2 R200, -RZ, RZ, 0, 4.76837158203125e-07 ;  /* 0x00000008ffc87431 */ /* 0x000fe400000001ff */
[----:B------:R-:W-:-:S05]  /*70a0*/  FADD R203, R196, R202 ;  /* 0x000000cac4cb7221 */ /* 0x000fca0000000000 */
[----:B------:R-:W-:-:S07]  /*70b0*/  MOV R201, R203 ;  /* 0x000000cb00c97202 */ /* 0x000fce0000000f00 */
[----:B------:R-:W-:Y:S05]  /*70c0*/  WARPSYNC.COLLECTIVE R2, `(.L_x_9342) ;  /* 0x0000000002087348 */ /* 0x000fea0003c00000 */
[----:B------:R0:W1:Y:S02]  /*70d0*/  SHFL.BFLY P0, R202, R201, R200, R3 ;  /* 0x0c0000c8c9ca7389 */ /* 0x0000640000000003 */
[----:B01----:R-:W-:Y:S05]  /*70e0*/  ENDCOLLECTIVE ;  /* 0x000000000000791b */ /* 0x003fea0003800000 */
.L_x_9342:
[----:B------:R-:W-:Y:S02]  /*70f0*/  HFMA2 R200, -RZ, RZ, 0, 9.5367431640625e-07 ;  /* 0x00000010ffc87431 */ /* 0x000fe400000001ff */
[----:B------:R-:W-:-:S05]  /*7100*/  FADD R208, R203, R202 ;  /* 0x000000cacbd07221 */ /* 0x000fca0000000000 */
[----:B------:R-:W-:-:S07]  /*7110*/  MOV R201, R208 ;  /* 0x000000d000c97202 */ /* 0x000fce0000000f00 */
[----:B------:R-:W-:Y:S05]  /*7120*/  WARPSYNC.COLLECTIVE R2, `(.L_x_9343) ;  /* 0x0000000002087348 */ /* 0x000fea0003c00000 */
[----:B------:R0:W1:Y:S02]  /*7130*/  SHFL.BFLY P0, R202, R201, R200, R3 ;  /* 0x0c0000c8c9ca7389 */ /* 0x0000640000000003 */
[----:B01----:R-:W-:Y:S05]  /*7140*/  ENDCOLLECTIVE ;  /* 0x000000000000791b */ /* 0x003fea0003800000 */
.L_x_9343:
        /* <DEDUP_REMOVED lines=136> */
.L_x_9344:
[----:B------:R-:W-:Y:S02]  /*79d0*/  HFMA2 R200, -RZ, RZ, 0, 1.1920928955078125e-07 ;  /* 0x00000002ffc87431 */ /* 0x000fe400000001ff */
[----:B------:R-:W-:-:S05]  /*79e0*/  FADD R149, R201, R202 ;  /* 0x000000cac9957221 */ /* 0x000fca0000000000 */
[----:B------:R-:W-:-:S07]  /*79f0*/  MOV R201, R149 ;  /* 0x0000009500c97202 */ /* 0x000fce0000000f00 */
[----:B------:R-:W-:Y:S05]  /*7a00*/  WARPSYNC.COLLECTIVE R2, `(.L_x_9345) ;  /* 0x0000000002087348 */ /* 0x000fea0003c00000 */
[----:B------:R0:W1:Y:S02]  /*7a10*/  SHFL.BFLY P0, R202, R201, R200, R3 ;  /* 0x0c0000c8c9ca7389 */ /* 0x0000640000000003 */
[----:B01----:R-:W-:Y:S05]  /*7a20*/  ENDCOLLECTIVE ;  /* 0x000000000000791b */ /* 0x003fea0003800000 */
.L_x_9345:
[----:B------:R-:W-:Y:S02]  /*7a30*/  HFMA2 R200, -RZ, RZ, 0, 2.384185791015625e-07 ;  /* 0x00000004ffc87431 */ /* 0x000fe400000001ff */
[----:B------:R-:W-:-:S05]  /*7a40*/  FADD R151, R149, R202 ;  /* 0x000000ca95977221 */ /* 0x000fca0000000000 */
[----:B------:R-:W-:-:S07]  /*7a50*/  MOV R201, R151 ;  /* 0x0000009700c97202 */ /* 0x000fce0000000f00 */
[----:B------:R-:W-:Y:S05]  /*7a60*/  WARPSYNC.COLLECTIVE R2, `(.L_x_9346) ;  /* 0x0000000002087348 */ /* 0x000fea0003c00000 */
[----:B------:R0:W1:Y:S02]  /*7a70*/  SHFL.BFLY P0, R202, R201, R200, R3 ;  /* 0x0c0000c8c9ca7389 */ /* 0x0000640000000003 */
[----:B01----:R-:W-:Y:S05]  /*7a80*/  ENDCOLLECTIVE ;  /* 0x000000000000791b */ /* 0x003fea0003800000 */
.L_x_9346:
[----:B------:R-:W-:Y:S02]  /*7a90*/  HFMA2 R200, -RZ, RZ, 0, 4.76837158203125e-07 ;  /* 0x00000008ffc87431 */ /* 0x000fe400000001ff */
[----:B------:R-:W-:-:S05]  /*7aa0*/  FADD R155, R151, R202 ;  /* 0x000000ca979b7221 */ /* 0x000fca0000000000 */
[----:B------:R-:W-:-:S07]  /*7ab0*/  MOV R201, R155 ;  /* 0x0000009b00c97202 */ /* 0x000fce0000000f00 */
[----:B------:R-:W-:Y:S05]  /*7ac0*/  WARPSYNC.COLLECTIVE R2, `(.L_x_9347) ;  /* 0x0000000002087348 */ /* 0x000fea0003c00000 */
[----:B------:R0:W1:Y:S02]  /*7ad0*/  SHFL.BFLY P0, R202, R201, R200, R3 ;  /* 0x0c0000c8c9ca7389 */ /* 0x0000640000000003 */
[----:B01----:R-:W-:Y:S05]  /*7ae0*/  ENDCOLLECTIVE ;  /* 0x000000000000791b */ /* 0x003fea0003800000 */
.L_x_9347:
[----:B------:R-:W-:Y:S02]  /*7af0*/  HFMA2 R200, -RZ, RZ, 0, 9.5367431640625e-07 ;  /* 0x00000010ffc87431 */ /* 0x000fe400000001ff */
[----:B------:R-:W-:-:S05]  /*7b00*/  FADD R203, R155, R202 ;  /* 0x000000ca9bcb7221 */ /* 0x000fca0000000000 */
[----:B------:R-:W-:-:S07]  /*7b10*/  MOV R201, R203 ;  /* 0x000000cb00c97202 */ /* 0x000fce0000000f00 */
[----:B------:R-:W-:Y:S05]  /*7b20*/  WARPSYNC.COLLECTIVE R2, `(.L_x_9348) ;  /* 0x0000000002087348 */ /* 0x000fea0003c00000 */
[----:B------:R0:W1:Y:S02]  /*7b30*/  SHFL.BFLY P0, R202, R201, R200, R3 ;  /* 0x0c0000c8c9ca7389 */ /* 0x0000640000000003 */
[----:B01----:R-:W-:Y:S05]  /*7b40*/  ENDCOLLECTIVE ;  /* 0x000000000000791b */ /* 0x003fea0003800000 */
.L_x_9348:
[----:B------:R-:W-:Y:S05]  /*7b50*/  BRA `(.L_x_9349) ;  /* 0xffffffcc00387947 */ /* 0x000fea000383ffff */
.L_x_9321:
        /* <DEDUP_REMOVED lines=8> */
.L_x_9351:
[----:B------:R-:W-:Y:S05]  /*7be0*/  BSYNC B0 ;  /* 0x0000000000007941 */ /* 0x000fea0003800000 */
.L_x_9350:
        /* <DEDUP_REMOVED lines=9> */
.L_x_9352:
[----:B------:R-:W-:Y:S01]  /*7c80*/  HFMA2 R6, -RZ, RZ, 0, 2.384185791015625e-07 ;  /* 0x00000004ff067431 */ /* 0x000fe200000001ff */
[----:B------:R-:W-:-:S04]  /*7c90*/  MOV R0, R7 ;  /* 0x0000000700007202 */ /* 0x000fc80000000f00 */
[----:B------:R-:W-:-:S04]  /*7ca0*/  FMNMX R0, R3, R0, !PT ;  /* 0x0000000003007209 */ /* 0x000fc80007800000 */
[----:B------:R-:W-:-:S07]  /*7cb0*/  MOV R9, R0 ;  /* 0x0000000000097202 */ /* 0x000fce0000000f00 */
[----:B------:R-:W-:Y:S05]  /*7cc0*/  WARPSYNC.COLLECTIVE R2, `(.L_x_9353) ;  /* 0x0000000002087348 */ /* 0x000fea0003c00000 */
[----:B------:R0:W1:Y:S02]  /*7cd0*/  SHFL.DOWN P1, R7, R9, R6, R11 ;  /* 0x0800000609077389 */ /* 0x000064000002000b */
[----:B01----:R-:W-:Y:S05]  /*7ce0*/  ENDCOLLECTIVE ;  /* 0x000000000000791b */ /* 0x003fea0003800000 */
.L_x_9353:
[----:B------:R-:W-:Y:S01]  /*7cf0*/  HFMA2 R6, -RZ, RZ, 0, 1.1920928955078125e-07 ;  /* 0x00000002ff067431 */ /* 0x000fe200000001ff */
[----:B------:R-:W-:-:S04]  /*7d00*/  MOV R5, R7 ;  /* 0x0000000700057202 */ /* 0x000fc80000000f00 */
[----:B------:R-:W-:-:S04]  /*7d10*/  FMNMX R5, R0, R5, !PT ;  /* 0x0000000500057209 */ /* 0x000fc80007800000 */
[----:B------:R-:W-:-:S07]  /*7d20*/  MOV R9, R5 ;  /* 0x0000000500097202 */ /* 0x000fce0000000f00 */
[----:B------:R-:W-:Y:S05]  /*7d30*/  WARPSYNC.COLLECTIVE R2, `(.L_x_9354) ;  /* 0x0000000002087348 */ /* 0x000fea0003c00000 */
[----:B------:R0:W1:Y:S02]  /*7d40*/  SHFL.DOWN P1, R7, R9, R6, R11 ;  /* 0x0800000609077389 */ /* 0x000064000002000b */
[----:B01----:R-:W-:Y:S05]  /*7d50*/  ENDCOLLECTIVE ;  /* 0x000000000000791b */ /* 0x003fea0003800000 */
.L_x_9354:
[----:B------:R-:W-:Y:S01]  /*7d60*/  HFMA2 R6, -RZ, RZ, 0, 5.9604644775390625e-08 ;  /* 0x00000001ff067431 */ /* 0x000fe200000001ff */
[----:B------:R-:W-:-:S04]  /*7d70*/  MOV R4, R7 ;  /* 0x0000000700047202 */ /* 0x000fc80000000f00 */
[----:B------:R-:W-:-:S04]  /*7d80*/  FMNMX R4, R5, R4, !PT ;  /* 0x0000000405047209 */ /* 0x000fc80007800000 */
[----:B------:R-:W-:-:S07]  /*7d90*/  MOV R9, R4 ;  /* 0x0000000400097202 */ /* 0x000fce0000000f00 */
[----:B------:R-:W-:Y:S05]  /*7da0*/  WARPSYNC.COLLECTIVE R2, `(.L_x_9355) ;  /* 0x0000000002087348 */ /* 0x000fea0003c00000 */
[----:B------:R0:W1:Y:S02]  /*7db0*/  SHFL.DOWN P1, R7, R9, R6, R11 ;  /* 0x0800000609077389 */ /* 0x000064000002000b */
[----:B01----:R-:W-:Y:S05]  /*7dc0*/  ENDCOLLECTIVE ;  /* 0x000000000000791b */ /* 0x003fea0003800000 */
.L_x_9355:
[----:B------:R-:W-:Y:S05]  /*7dd0*/  BRA `(.L_x_9356) ;  /* 0xffffffe000787947 */ /* 0x000fea000383ffff */
.L_x_9323:
[----:B--2---:R-:W-:Y:S02]  /*7de0*/  MOV R9, R0 ;  /* 0x0000000000097202 */ /* 0x004fe40000000f00 */
[----:B------:R-:W-:Y:S02]  /*7df0*/  MOV R6, 0x2 ;  /* 0x0000000200067802 */ /* 0x000fe40000000f00 */
[----:B------:R-:W-:Y:S02]  /*7e00*/  MOV R11, 0x1f ;  /* 0x0000001f000b7802 */ /* 0x000fe40000000f00 */
[----:B-1----:R-:W-:-:S07]  /*7e10*/  MOV R2, 0xffffffff ;  /* 0xffffffff00027802 */ /* 0x002fce0000000f00 */
[----:B0----5:R-:W-:Y:S05]  /*7e20*/  WARPSYNC.COLLECTIVE R2, `(.L_x_9357) ;  /* 0x0000000002087348 */ /* 0x021fea0003c00000 */
[----:B------:R1:W2:Y:S02]  /*7e30*/  SHFL.DOWN P1, R7, R9, R6, R11 ;  /* 0x0800000609077389 */ /* 0x0002a4000002000b */
[----:B012--5:R-:W-:Y:S05]  /*7e40*/  ENDCOLLECTIVE ;  /* 0x000000000000791b */ /* 0x027fea0003800000 */
.L_x_9357:
[----:B------:R-:W-:Y:S02]  /*7e50*/  MOV R6, 0x1 ;  /* 0x0000000100067802 */ /* 0x000fe40000000f00 */
[----:B------:R-:W-:-:S04]  /*7e60*/  MOV R3, R7 ;  /* 0x0000000700037202 */ /* 0x000fc80000000f00 */
[----:B------:R-:W-:-:S04]  /*7e70*/  FMNMX R3, R3, R0, !PT ;  /* 0x0000000003037209 */ /* 0x000fc80007800000 */
[----:B------:R-:W-:-:S07]  /*7e80*/  MOV R9, R3 ;  /* 0x0000000300097202 */ /* 0x000fce0000000f00 */
[----:B------:R-:W-:Y:S05]  /*7e90*/  WARPSYNC.COLLECTIVE R2, `(.L_x_9358) ;  /* 0x0000000002087348 */ /* 0x000fea0003c00000 */
[----:B------:R0:W1:Y:S02]  /*7ea0*/  SHFL.DOWN P1, R7, R9, R6, R11 ;  /* 0x0800000609077389 */ /* 0x000064000002000b */
[----:B01----:R-:W-:Y:S05]  /*7eb0*/  ENDCOLLECTIVE ;  /* 0x000000000000791b */ /* 0x003fea0003800000 */
.L_x_9358:
[----:B------:R-:W-:Y:S01]  /*7ec0*/  MOV R4, R7 ;  /* 0x0000000700047202 */ /* 0x000fe20000000f00 */
[----:B------:R-:W-:Y:S06]  /*7ed0*/  BRA `(.L_x_9359) ;  /* 0xffffffe000a07947 */ /* 0x000fec000383ffff */
        .weak           $__internal_147_$__cuda_sm20_rcp_rn_f32_slowpath
        .type           $__internal_147_$__cuda_sm20_rcp_rn_f32_slowpath,@function
        .size           $__internal_147_$__cuda_sm20_rcp_rn_f32_slowpath,(.L_x_13015 - $__internal_147_$__cuda_sm20_rcp_rn_f32_slowpath)
$__internal_147_$__cuda_sm20_rcp_rn_f32_slowpath:
        /* <DEDUP_REMOVED lines=15> */
.L_x_9360:
        /* <DEDUP_REMOVED lines=33> */
.L_x_9362:
[----:B------:R2:W3:Y:S02]  /*81e0*/  MUFU.RCP R2, R0 ;  /* 0x0000000000027308 */ /* 0x0004e40000001000 */
.L_x_9361:
[----:B------:R-:W-:Y:S01]  /*81f0*/  HFMA2 R3, -RZ, RZ, 0, 0 ;  /* 0x00000000ff037431 */ /* 0x000fe200000001ff */
[----:B-1-3--:R-:W-:Y:S02]  /*8200*/  MOV R5, R2 ;  /* 0x0000000200057202 */ /* 0x00afe40000000f00 */
[----:B------:R-:W-:-:S04]  /*8210*/  MOV R2, R7 ;  /* 0x0000000700027202 */ /* 0x000fc80000000f00 */
[----:B0-2---:R-:W-:Y:S05]  /*8220*/  RET.REL.NODEC R2 `(_ZN18transformer_engine13normalization19ln_fwd_tuned_kernelINS0_13Kernel_traitsIff6__halffjLj2048ELj1ELj4ELj1ELj16ENS0_18Kernel_traits_baseILj2048EffS3_fjLj128EEEEEEEvNS0_19ForwardKernelParamsE) ;  /* 0xffffff7c02747950 */ /* 0x005fea0003c3ffff */
.L_x_9363:
        /* <DEDUP_REMOVED lines=13> */
.L_x_13015:


//--------------------- .text._ZN18transformer_engine13normalization19ln_fwd_tuned_kernelINS0_13Kernel_traitsI6__halfS3_S3_fjLj2048ELj1ELj4ELj1ELj16ENS0_18Kernel_traits_baseILj2048ES3_S3_S3_fjLj128EEEEEEEvNS0_19ForwardKernelParamsE --------------------------
	.section	.text._ZN18transformer_engine13normalization19ln_fwd_tuned_kernelINS0_13Kernel_traitsI6__halfS3_S3_fjLj2048ELj1ELj4ELj1ELj16ENS0_18Kernel_traits_baseILj2048ES3_S3_S3_fjLj128EEEEEEEvNS0_19ForwardKernelParamsE,"ax",@progbits
	.align	128
        .global         _ZN18transformer_engine13normalization19ln_fwd_tuned_kernelINS0_13Kernel_traitsI6__halfS3_S3_fjLj2048ELj1ELj4ELj1ELj16ENS0_18Kernel_traits_baseILj2048ES3_S3_S3_fjLj128EEEEEEEvNS0_19ForwardKernelParamsE
        .type           _ZN18transformer_engine13normalization19ln_fwd_tuned_kernelINS0_13Kernel_traitsI6__halfS3_S3_fjLj2048ELj1ELj4ELj1ELj16ENS0_18Kernel_traits_baseILj2048ES3_S3_S3_fjLj128EEEEEEEvNS0_19ForwardKernelParamsE,@function
        .size           _ZN18transformer_engine13normalization19ln_fwd_tuned_kernelINS0_13Kernel_traitsI6__halfS3_S3_fjLj2048ELj1ELj4ELj1ELj16ENS0_18Kernel_traits_baseILj2048ES3_S3_S3_fjLj128EEEEEEEvNS0_19ForwardKernelParamsE,(.L_x_13016 - _ZN18transformer_engine13normalization19ln_fwd_tuned_kernelINS0_13Kernel_traitsI6__halfS3_S3_fjLj2048ELj1ELj4ELj1ELj16ENS0_18Kernel_traits_baseILj2048ES3_S3_S3_fjLj128EEEEEEEvNS0_19ForwardKernelParamsE)
        .other          _ZN18transformer_engine13normalization19ln_fwd_tuned_kernelINS0_13Kernel_traitsI6__halfS3_S3_fjLj2048ELj1ELj4ELj1ELj16ENS0_18Kernel_traits_baseILj2048ES3_S3_S3_fjLj128EEEEEEEvNS0_19ForwardKernelParamsE,@"STO_CUDA_ENTRY STV_DEFAULT"
_ZN18transformer_engine13normalization19ln_fwd_tuned_kernelINS0_13Kernel_traitsI6__halfS3_S3_fjLj2048ELj1ELj4ELj1ELj16ENS0_18Kernel_traits_baseILj2048ES3_S3_S3_fjLj128EEEEEEEvNS0_19ForwardKernelParamsE:
.text._ZN18transformer_engine13normalization19ln_fwd_tuned_kernelINS0_13Kernel_traitsI6__halfS3_S3_fjLj2048ELj1ELj4ELj1ELj16ENS0_18Kernel_traits_baseILj2048ES3_S3_S3_fjLj128EEEEEEEvNS0_19ForwardKernelParamsE:
        /* <DEDUP_REMOVED lines=51> */
[----:B------:R-:W-:-:S07]  /*0330*/  HFMA2 R2, -RZ, RZ, 0, 0 ;  /* 0x00000000ff027431 */ /* 0x000fce00000001ff */
.L_x_9368:
[----:B------:R-:W0:Y:S01]  /*0340*/  S2R R96, SR_TID.X ;  /* 0x0000000000607919 */ /* 0x000e220000002100 */
[----:B------:R-:W1:Y:S01]  /*0350*/  LDC.64 R98, c[0x0][0x390] ;  /* 0x0000e400ff627b82 */ /* 0x000e620000000a00 */
[----:B0-----:R-:W-:-:S04]  /*0360*/  LOP3.LUT P0, R0, R96, 0x1f, RZ, 0xc0, !PT ;  /* 0x0000001f60007812 */ /* 0x001fc8000780c0ff */
[----:B---3--:R-:W-:-:S05]  /*0370*/  LEA R69, R3, R0, 0x8 ;  /* 0x0000000003457211 */ /* 0x008fca00078e40ff */
[----:B-1----:R-:W-:-:S05]  /*0380*/  IMAD.WIDE.U32 R98, R69, 0x10, R98 ;  /* 0x0000001045627825 */ /* 0x002fca00078e0062 */
        /* <DEDUP_REMOVED lines=8> */
[----:B------:R-:W-:Y:S01]  /*0410*/  UMOV UR6, 0xffffffff ;  /* 0xffffffff00067882 */ /* 0x000fe20000000000 */
        /* <DEDUP_REMOVED lines=8> */
[----:B0-----:R-:W-:Y:S02]  /*04a0*/  HADD2.F32 R99, -RZ, R115.H1_H1 ;  /* 0x30000073ff637230 */ /* 0x001fe40000004100 */
[----:B------:R-:W-:Y:S01]  /*04b0*/  FADD R100, R107, R100 ;  /* 0x000000646b647221 */ /* 0x000fe20000000000 */
[----:B---3--:R-:W-:Y:S02]  /*04c0*/  HADD2.F32 R104, -RZ, R93.H1_H1 ;  /* 0x3000005dff687230 */ /* 0x008fe40000004100 */
[----:B------:R-:W-:Y:S02]  /*04d0*/  HADD2.F32 R106, -RZ, R94.H1_H1 ;  /* 0x3000005eff6a7230 */ /* 0x000fe40000004100 */
[----:B------:R-:W-:Y:S01]  /*04e0*/  FADD R100, R105, R100 ;  /* 0x0000006469647221 */ /* 0x000fe20000000000 */
[----:B----4-:R-:W-:-:S03]  /*04f0*/  HADD2.F32 R110, -RZ, R68.H1_H1 ;  /* 0x30000044ff6e7230 */ /* 0x010fc60000004100 */
[----:B------:R-:W-:Y:S01]  /*0500*/  FADD R98, R103, R100 ;  /* 0x0000006467627221 */ /* 0x000fe20000000000 */
[----:B------:R-:W-:Y:S02]  /*0510*/  HADD2.F32 R100, -RZ, R115.H0_H0 ;  /* 0x20000073ff647230 */ /* 0x000fe40000004100 */
[----:B------:R-:W-:Y:S02]  /*0520*/  HADD2.F32 R132, -RZ, R87.H1_H1 ;  /* 0x30000057ff847230 */ /* 0x000fe40000004100 */
[----:B------:R-:W-:Y:S01]  /*0530*/  FADD R111, R101, R98 ;  /* 0x00000062656f7221 */ /* 0x000fe20000000000 */
[----:B------:R-:W-:Y:S02]  /*0540*/  HADD2.F32 R98, -RZ, R92.H0_H0 ;  /* 0x2000005cff627230 */ /* 0x000fe40000004100 */
[----:B------:R-:W-:Y:S02]  /*0550*/  HADD2.F32 R134, -RZ, R88.H1_H1 ;  /* 0x30000058ff867230 */ /* 0x000fe40000004100 */
[----:B------:R-:W-:Y:S01]  /*0560*/  FADD R102, R100, R111 ;  /* 0x0000006f64667221 */ /* 0x000fe20000000000 */
[----:B------:R-:W-:-:S02]  /*0570*/  HADD2.F32 R138, -RZ, R89.H1_H1 ;  /* 0x30000059ff8a7230 */ /* 0x000fc40000004100 */
[----:B------:R-:W-:Y:S02]  /*0580*/  HADD2.F32 R136, -RZ, R90.H0_H0 ;  /* 0x2000005aff887230 */ /* 0x000fe40000004100 */
        /* <DEDUP_REMOVED lines=10> */
[----:B------:R-:W-:-:S03]  /*0630*/  HADD2.F32 R142, -RZ, R91.H1_H1 ;  /* 0x3000005bff8e7230 */ /* 0x000fc60000004100 */
        /* <DEDUP_REMOVED lines=243> */
.L_x_9387:
[----:B------:R-:W2:Y:S01]  /*1570*/  LDC R91, c[0x0][0x3d8] ;  /* 0x0000f600ff5b7b82 */ /* 0x000ea20000000800 */
[----:B-1----:R-:W-:Y:S01]  /*1580*/  FADD R70, R137, R129 ;  /* 0x0000008189467221 */ /* 0x002fe20000000000 */
[----:B------:R-:W-:Y:S01]  /*1590*/  ISETP.NE.AND P2, PT, RZ, UR11, PT ;  /* 0x0000000bff007c0c */ /* 0x000fe2000bf45270 */
[--C-:B-----5:R-:W-:Y:S01]  /*15a0*/  HADD2.F32 R144, -RZ, R64.reuse.H1_H1 ;  /* 0x30000040ff907230 */ /* 0x120fe20000004100 */
[----:B------:R-:W-:Y:S01]  /*15b0*/  UISETP.NE.AND UP0, UPT, UR12, URZ, UPT ;  /* 0x000000ff0c00728c */ /* 0x000fe2000bf05270 */
[----:B------:R-:W-:Y:S02]  /*15c0*/  HADD2.F32 R129, -RZ, R64.H0_H0 ;  /* 0x20000040ff817230 */ /* 0x000fe40000004100 */
[--C-:B------:R-:W-:Y:S02]  /*15d0*/  HADD2.F32 R146, -RZ, R32.reuse.H1_H1 ;  /* 0x30000020ff927230 */ /* 0x100fe40000004100 */
[----:B------:R-:W-:Y:S02]  /*15e0*/  HADD2.F32 R135, -RZ, R32.H0_H0 ;  /* 0x20000020ff877230 */ /* 0x000fe40000004100 */
[----:B------:R-:W-:-:S02]  /*15f0*/  HADD2.F32 R148, -RZ, R65.H1_H1 ;  /* 0x30000041ff947230 */ /* 0x000fc40000004100 */
[----:B------:R-:W-:Y:S02]  /*1600*/  HADD2.F32 R150, -RZ, R33.H1_H1 ;  /* 0x30000021ff967230 */ /* 0x000fe40000004100 */
[----:B------:R-:W-:Y:S01]  /*1610*/  @P2 FADD R144, R144, 1 ;  /* 0x3f80000090902421 */ /* 0x000fe20000000000 */
[----:B------:R-:W-:Y:S01]  /*1620*/  @P2 FADD R129, R129, 1 ;  /* 0x3f80000081812421 */ /* 0x000fe20000000000 */
[----:B------:R-:W-:Y:S01]  /*1630*/  @P2 FADD R148, R148, 1 ;  /* 0x3f80000094942421 */ /* 0x000fe20000000000 */
[----:B------:R-:W-:Y:S02]  /*1640*/  HADD2.F32 R139, -RZ, R56.H1_H1 ;  /* 0x30000038ff8b7230 */ /* 0x000fe40000004100 */
[--C-:B0-----:R-:W-:Y:S02]  /*1650*/  HADD2.F32 R137, -RZ, R24.reuse.H0_H0 ;  /* 0x20000018ff897230 */ /* 0x101fe40000004100 */
[----:B------:R-:W-:Y:S02]  /*1660*/  HADD2.F32 R141, -RZ, R24.H1_H1 ;  /* 0x30000018ff8d7230 */ /* 0x000fe40000004100 */
[----:B------:R-:W-:Y:S01]  /*1670*/  @P2 FADD R139, R139, 1 ;  /* 0x3f8000008b8b2421 */ /* 0x000fe20000000000 */
[----:B--2---:R-:W-:Y:S01]  /*1680*/  FFMA R91, R70, 0.00048828125, R91 ;  /* 0x3a000000465b7823 */ /* 0x004fe2000000005b */
[----:B------:R-:W-:Y:S01]  /*1690*/  HADD2.F32 R143, -RZ, R26.H1_H1 ;  /* 0x3000001aff8f7230 */ /* 0x000fe20000004100 */
[----:B------:R-:W0:Y:S01]  /*16a0*/  @!P0 LDC.64 R70, c[0x0][0x398] ;  /* 0x0000e600ff468b82 */ /* 0x000e220000000a00 */
[----:B------:R-:W-:-:S02]  /*16b0*/  HADD2.F32 R152, -RZ, R66.H0_H0 ;  /* 0x20000042ff987230 */ /* 0x000fc40000004100 */
[----:B------:R-:W-:Y:S01]  /*16c0*/  FSETP.GEU.AND P1, PT, |R91|, 1.175494350822287508e-38, PT ;  /* 0x008000005b00780b */ /* 0x000fe20003f2e200 */
[----:B------:R-:W-:Y:S02]  /*16d0*/  HADD2.F32 R154, -RZ, R34.H0_H0 ;  /* 0x20000022ff9a7230 */ /* 0x000fe40000004100 */
[----:B------:R-:W-:Y:S01]  /*16e0*/  @P2 FADD R152, R152, 1 ;  /* 0x3f80000098982421 */ /* 0x000fe20000000000 */
[----:B------:R-:W-:Y:S02]  /*16f0*/  HADD2.F32 R156, -RZ, R50.H1_H1 ;  /* 0x30000032ff9c7230 */ /* 0x000fe40000004100 */
[----:B------:R-:W-:Y:S02]  /*1700*/  HADD2.F32 R158, -RZ, R18.H1_H1 ;  /* 0x30000012ff9e7230 */ /* 0x000fe40000004100 */
[----:B------:R-:W-:Y:S02]  /*1710*/  HADD2.F32 R160, -RZ, R12.H1_H1 ;  /* 0x3000000cffa07230 */ /* 0x000fe40000004100 */
[----:B------:R-:W-:Y:S01]  /*1720*/  @P2 FADD R156, R156, 1 ;  /* 0x3f8000009c9c2421 */ /* 0x000fe20000000000 */
[----:B------:R-:W-:-:S02]  /*1730*/  HADD2.F32 R162, -RZ, R14.H0_H0 ;  /* 0x2000000effa27230 */ /* 0x000fc40000004100 */
[----:B------:R-:W-:-:S04]  /*1740*/  @!P1 FMUL R91, R91, 16777216 ;  /* 0x4b8000005b5b9820 */ /* 0x000fc80000400000 */
[----:B------:R-:W1:Y:S01]  /*1750*/  MUFU.RSQ R89, R91 ;  /* 0x0000005b00597308 */ /* 0x000e620000001400 */
[----:B0-----:R-:W-:-:S05]  /*1760*/  @!P0 IMAD.WIDE R70, R3, 0x4, R70 ;  /* 0x0000000403468825 */ /* 0x001fca00078e0246 */
[----:B------:R0:W-:Y:S01]  /*1770*/  @!P0 STG.E desc[UR4][R70.64], R87 ;  /* 0x0000005746008986 */ /* 0x0001e2000c101904 */
[----:B------:R-:W-:Y:S01]  /*1780*/  PLOP3.LUT P0, PT, PT, PT, UP0, 0x80, 0x8 ;  /* 0x000000000008781c */ /* 0x000fe20003f0f008 */
[----:B-1----:R-:W-:Y:S01]  /*1790*/  @!P1 FMUL R89, R89, 4096 ;  /* 0x4580000059599820 */ /* 0x002fe20000400000 */
[----:B------:R-:W-:-:S03]  /*17a0*/  LOP3.LUT P1, RZ, R96, 0x1f, RZ, 0xc0, !PT ;  /* 0x0000001f60ff7812 */ /* 0x000fc6000782c0ff */
[-C--:B------:R-:W-:Y:S01]  /*17b0*/  FMUL R91, R109, R89.reuse ;  /* 0x000000596d5b7220 */ /* 0x080fe20000400000 */
[-C--:B------:R-:W-:Y:S01]  /*17c0*/  FMUL R0, R0, R89.reuse ;  /* 0x0000005900007220 */ /* 0x080fe20000400000 */
[----:B------:R-:W-:Y:S02]  /*17d0*/  HADD2.F32 R109, -RZ, R66.H1_H1 ;  /* 0x30000042ff6d7230 */ /* 0x000fe40000004100 */
[----:B0-----:R-:W-:Y:S01]  /*17e0*/  FMUL R70, R101, R89 ;  /* 0x0000005965467220 */ /* 0x001fe20000400000 */
[----:B------:R-:W-:Y:S01]  /*17f0*/  FFMA R91, R91, R144, R146 ;  /* 0x000000905b5b7223 */ /* 0x000fe20000000092 */
[----:B------:R-:W-:Y:S02]  /*1800*/  HADD2.F32 R144, -RZ, R65.H0_H0 ;  /* 0x20000041ff907230 */ /* 0x000fe40000004100 */
[----:B------:R-:W-:Y:S01]  /*1810*/  FFMA R0, R0, R129, R135 ;  /* 0x0000008100007223 */ /* 0x000fe20000000087 */
[----:B------:R-:W-:Y:S02]  /*1820*/  HADD2.F32 R129, -RZ, R34.H1_H1 ;  /* 0x30000022ff817230 */ /* 0x000fe40000004100 */
[----:B------:R-:W-:Y:S01]  /*1830*/  @P2 FADD R109, R109, 1 ;  /* 0x3f8000006d6d2421 */ /* 0x000fe20000000000 */
[----:B------:R-:W-:-:S02]  /*1840*/  HADD2.F32 R146, -RZ, R33.H0_H0 ;  /* 0x20000021ff927230 */ /* 0x000fc40000004100 */
[----:B------:R-:W-:Y:S01]  /*1850*/  @P2 FADD R144, R144, 1 ;  /* 0x3f80000090902421 */ /* 0x000fe20000000000 */
[----:B------:R-:W-:Y:S01]  /*1860*/  FMUL R71, R107, R89 ;  /* 0x000000596b477220 */ /* 0x000fe20000400000 */
[--C-:B------:R-:W-:Y:S02]  /*1870*/  HADD2.F32 R101, -RZ, R67.reuse.H0_H0 ;  /* 0x20000043ff657230 */ /* 0x100fe40000004100 */
[----:B------:R-:W-:Y:S01]  /*1880*/  FFMA R70, R70, R109, R129 ;  /* 0x0000006d46467223 */ /* 0x000fe20000000081 */
[--C-:B------:R-:W-:Y:S02]  /*1890*/  HADD2.F32 R107, -RZ, R60.reuse.H0_H0 ;  /* 0x2000003cff6b7230 */ /* 0x100fe40000004100 */
[-C--:B------:R-:W-:Y:S01]  /*18a0*/  FMUL R105, R105, R89.reuse ;  /* 0x0000005969697220 */ /* 0x080fe20000400000 */
[----:B------:R-:W-:Y:S01]  /*18b0*/  FFMA R71, R71, R144, R146 ;  /* 0x0000009047477223 */ /* 0x000fe20000000092 */
[----:B------:R-:W-:Y:S02]  /*18c0*/  HADD2.F32 R129, -RZ, R60.H1_H1 ;  /* 0x3000003cff817230 */ /* 0x000fe40000004100 */
[----:B------:R-:W-:Y:S01]  /*18d0*/  FMUL R87, R103, R89 ;  /* 0x0000005967577220 */ /* 0x000fe20000400000 */
[----:B------:R-:W-:-:S02]  /*18e0*/  HADD2.F32 R146, -RZ, R67.H1_H1 ;  /* 0x30000043ff927230 */ /* 0x000fc40000004100 */
[----:B------:R-:W-:Y:S01]  /*18f0*/  @P2 FADD R101, R101, 1 ;  /* 0x3f80000065652421 */ /* 0x000fe20000000000 */
[--C-:B------:R-:W-:Y:S02]  /*1900*/  HADD2.F32 R103, -RZ, R35.reuse.H0_H0 ;  /* 0x20000023ff677230 */ /* 0x100fe40000004100 */
[-C--:B------:R-:W-:Y:S01]  /*1910*/  FMUL R100, R100, R89.reuse ;  /* 0x0000005964647220 */ /* 0x080fe20000400000 */
[--C-:B------:R-:W-:Y:S02]  /*1920*/  HADD2.F32 R109, -RZ, R28.reuse.H0_H0 ;  /* 0x2000001cff6d7230 */ /* 0x100fe40000004100 */
[----:B------:R-:W-:Y:S01]  /*1930*/  FFMA R144, R105, R148, R150 ;  /* 0x0000009469907223 */ /* 0x000fe20000000096 */
[----:B------:R-:W-:Y:S02]  /*1940*/  HADD2.F32 R135, -RZ, R28.H1_H1 ;  /* 0x3000001cff877230 */ /* 0x000fe40000004100 */
[----:B------:R-:W-:Y:S01]  /*1950*/  @P2 FADD R107, R107, 1 ;  /* 0x3f8000006b6b2421 */ /* 0x000fe20000000000 */
[----:B------:R-:W-:Y:S01]  /*1960*/  FMUL R98, R98, R89 ;  /* 0x0000005962627220 */ /* 0x000fe20000400000 */
[----:B------:R-:W-:-:S02]  /*1970*/  HADD2.F32 R148, -RZ, R35.H1_H1 ;  /* 0x30000023ff947230 */ /* 0x000fc40000004100 */
[----:B------:R-:W-:Y:S01]  /*1980*/  @P2 FADD R129, R129, 1 ;  /* 0x3f80000081812421 */ /* 0x000fe20000000000 */
[-C--:B------:R-:W-:Y:S01]  /*1990*/  FMUL R102, R102, R89.reuse ;  /* 0x0000005966667220 */ /* 0x080fe20000400000 */
[----:B------:R-:W-:Y:S01]  /*19a0*/  @P2 FADD R146, R146, 1 ;  /* 0x3f80000092922421 */ /* 0x000fe20000000000 */
[----:B------:R-:W-:Y:S01]  /*19b0*/  FMUL R105, R99, R89 ;  /* 0x0000005963697220 */ /* 0x000fe20000400000 */
[----:B------:R-:W-:Y:S01]  /*19c0*/  FFMA R99, R100, R101, R103 ;  /* 0x0000006564637223 */ /* 0x000fe20000000067 */
[----:B------:R-:W-:Y:S01]  /*19d0*/  FFMA R101, R98, R107, R109 ;  /* 0x0000006b62657223 */ /* 0x000fe2000000006d */
[----:B------:R-:W-:Y:S01]  /*19e0*/  FFMA R98, R102, R129, R135 ;  /* 0x0000008166627223 */ /* 0x000fe20000000087 */
[----:B------:R-:W-:Y:S01]  /*19f0*/  FFMA R100, R105, R146, R148 ;  /* 0x0000009269647223 */ /* 0x000fe20000000094 */
[--C-:B------:R-:W-:Y:S02]  /*1a00*/  HADD2.F32 R102, -RZ, R61.reuse.H0_H0 ;  /* 0x2000003dff667230 */ /* 0x100fe40000004100 */
[----:B------:R-:W-:Y:S01]  /*1a10*/  FMUL R103, R92, R89 ;  /* 0x000000595c677220 */ /* 0x000fe20000400000 */
[----:B------:R-:W-:-:S02]  /*1a20*/  HADD2.F32 R105, -RZ, R61.H1_H1 ;  /* 0x3000003dff697230 */ /* 0x000fc40000004100 */
[-C--:B------:R-:W-:Y:S01]  /*1a30*/  FMUL R104, R104, R89.reuse ;  /* 0x0000005968687220 */ /* 0x080fe20000400000 */
[--C-:B------:R-:W-:Y:S02]  /*1a40*/  HADD2.F32 R146, -RZ, R29.reuse.H0_H0 ;  /* 0x2000001dff927230 */ /* 0x100fe40000004100 */
[----:B------:R-:W-:Y:S01]  /*1a50*/  @P2 FADD R102, R102, 1 ;  /* 0x3f80000066662421 */ /* 0x000fe20000000000 */
[----:B------:R-:W-:Y:S02]  /*1a60*/  HADD2.F32 R109, -RZ, R62.H1_H1 ;  /* 0x3000003eff6d7230 */ /* 0x000fe40000004100 */
[----:B------:R-:W-:Y:S01]  /*1a70*/  @P2 FADD R105, R105, 1 ;  /* 0x3f80000069692421 */ /* 0x000fe20000000000 */
[----:B------:R-:W-:Y:S02]  /*1a80*/  HADD2.F32 R107, -RZ, R29.H1_H1 ;  /* 0x3000001dff6b7230 */ /* 0x000fe40000004100 */
[----:B------:R-:W-:Y:S01]  /*1a90*/  FMUL R92, R106, R89 ;  /* 0x000000596a5c7220 */ /* 0x000fe20000400000 */
[----:B------:R-:W-:-:S02]  /*1aa0*/  HADD2.F32 R129, -RZ, R30.H1_H1 ;  /* 0x3000001eff817230 */ /* 0x000fc40000004100 */
[----:B------:R-:W-:Y:S01]  /*1ab0*/  @P2 FADD R109, R109, 1 ;  /* 0x3f8000006d6d2421 */ /* 0x000fe20000000000 */
[----:B------:R-:W-:Y:S01]  /*1ac0*/  FFMA R103, R103, R102, R146 ;  /* 0x0000006667677223 */ /* 0x000fe20000000092 */
[----:B------:R-:W-:Y:S01]  /*1ad0*/  FFMA R102, R104, R105, R107 ;  /* 0x0000006968667223 */ /* 0x000fe2000000006b */
[--C-:B------:R-:W-:Y:S02]  /*1ae0*/  HADD2.F32 R105, -RZ, R63.reuse.H0_H0 ;  /* 0x2000003fff697230 */ /* 0x100fe40000004100 */
[----:B------:R-:W-:Y:S01]  /*1af0*/  FFMA R92, R92, R109, R129 ;  /* 0x0000006d5c5c7223 */ /* 0x000fe20000000081 */
[----:B------:R-:W-:Y:S02]  /*1b00*/  HADD2.F32 R135, -RZ, R56.H0_H0 ;  /* 0x20000038ff877230 */ /* 0x000fe40000004100 */
[----:B------:R-:W-:Y:S01]  /*1b10*/  FMUL R94, R94, R89 ;  /* 0x000000595e5e7220 */ /* 0x000fe20000400000 */
[----:B------:R-:W-:Y:S02]  /*1b20*/  HADD2.F32 R109, -RZ, R63.H1_H1 ;  /* 0x3000003fff6d7230 */ /* 0x000fe40000004100 */
[----:B------:R-:W-:Y:S01]  /*1b30*/  @P2 FADD R105, R105, 1 ;  /* 0x3f80000069692421 */ /* 0x000fe20000000000 */
[----:B------:R-:W-:-:S02]  /*1b40*/  HADD2.F32 R107, -RZ, R31.H0_H0 ;  /* 0x2000001fff6b7230 */ /* 0x000fc40000004100 */
[----:B------:R-:W-:Y:S01]  /*1b50*/  @P2 FADD R135, R135, 1 ;  /* 0x3f80000087872421 */ /* 0x000fe20000000000 */
[-C--:B------:R-:W-:Y:S01]  /*1b60*/  FMUL R106, R95, R89.reuse ;  /* 0x000000595f6a7220 */ /* 0x080fe20000400000 */
[----:B------:R-:W-:Y:S02]  /*1b70*/  HADD2.F32 R129, -RZ, R31.H1_H1 ;  /* 0x3000001fff817230 */ /* 0x000fe40000004100 */
[-C--:B------:R-:W-:Y:S01]  /*1b80*/  FMUL R110, R110, R89.reuse ;  /* 0x000000596e6e7220 */ /* 0x080fe20000400000 */
[----:B------:R-:W-:Y:S01]  /*1b90*/  @P2 FADD R109, R109, 1 ;  /* 0x3f8000006d6d2421 */ /* 0x000fe20000000000 */
[----:B------:R-:W-:Y:S01]  /*1ba0*/  FMUL R104, R108, R89 ;  /* 0x000000596c687220 */ /* 0x000fe20000400000 */
[----:B------:R-:W-:Y:S01]  /*1bb0*/  FFMA R95, R94, R105, R107 ;  /* 0x000000695e5f7223 */ /* 0x000fe2000000006b */
        /* <DEDUP_REMOVED lines=8> */
[----:B------:R-:W-:Y:S01]  /*1c40*/  FMUL R68, R68, R89 ;  /* 0x0000005944447220 */ /* 0x000fe20000400000 */
[----:B------:R-:W-:Y:S02]  /*1c50*/  HADD2.F32 R148, -RZ, R62.H0_H0 ;  /* 0x2000003eff947230 */ /* 0x000fe40000004100 */
[----:B------:R-:W-:Y:S01]  /*1c60*/  @P2 FADD R137, R137, 1 ;  /* 0x3f80000089892421 */ /* 0x000fe20000000000 */
[----:B------:R-:W-:-:S02]  /*1c70*/  HADD2.F32 R109, -RZ, R25.H0_H0 ;  /* 0x20000019ff6d7230 */ /* 0x000fc40000004100 */
[-C--:B------:R-:W-:Y:S01]  /*1c80*/  FMUL R106, R69, R89.reuse ;  /* 0x00000059456a7220 */ /* 0x080fe20000400000 */
[----:B------:R-:W-:Y:S02]  /*1c90*/  HADD2.F32 R139, -RZ, R26.H0_H0 ;  /* 0x2000001aff8b7230 */ /* 0x000fe40000004100 */
[----:B------:R-:W-:Y:S01]  /*1ca0*/  @P2 FADD R141, R141, 1 ;  /* 0x3f8000008d8d2421 */ /* 0x000fe20000000000 */
[----:B------:R-:W-:Y:S02]  /*1cb0*/  HADD2.F32 R135, -RZ, R25.H1_H1 ;  /* 0x30000019ff877230 */ /* 0x000fe40000004100 */
[-C--:B------:R-:W-:Y:S01]  /*1cc0*/  FMUL R112, R112, R89.reuse ;  /* 0x0000005970707220 */ /* 0x080fe20000400000 */
[----:B------:R-:W-:Y:S02]  /*1cd0*/  HADD2.F32 R150, -RZ, R30.H0_H0 ;  /* 0x2000001eff967230 */ /* 0x000fe40000004100 */
[----:B------:R-:W-:Y:S01]  /*1ce0*/  @P2 FADD R129, R129, 1 ;  /* 0x3f80000081812421 */ /* 0x000fe20000000000 */
[----:B------:R-:W-:Y:S01]  /*1cf0*/  FMUL R108, R111, R89 ;  /* 0x000000596f6c7220 */ /* 0x000fe20000400000 */
[----:B------:R-:W-:-:S02]  /*1d00*/  HADD2.F32 R110, -RZ, R59.H0_H0 ;  /* 0x2000003bff6e7230 */ /* 0x000fc40000004100 */
[----:B------:R-:W-:Y:S01]  /*1d10*/  @P2 FADD R148, R148, 1 ;  /* 0x3f80000094942421 */ /* 0x000fe20000000000 */
[----:B------:R-:W-:Y:S01]  /*1d20*/  FMUL R93, R93, R89 ;  /* 0x000000595d5d7220 */ /* 0x000fe20000400000 */
[----:B------:R-:W-:Y:S01]  /*1d30*/  FFMA R69, R68, R107, R109 ;  /* 0x0000006b44457223 */ /* 0x000fe2000000006d */
[----:B------:R-:W-:Y:S02]  /*1d40*/  HADD2.F32 R111, -RZ, R52.H1_H1 ;  /* 0x30000034ff6f7230 */ /* 0x000fe40000004100 */
[----:B------:R-:W-:Y:S01]  /*1d50*/  FFMA R68, R106, R137, R139 ;  /* 0x000000896a447223 */ /* 0x000fe2000000008b */
[----:B------:R-:W-:Y:S02]  /*1d60*/  HADD2.F32 R146, -RZ, R59.H1_H1 ;  /* 0x3000003bff927230 */ /* 0x000fe40000004100 */
[----:B------:R-:W-:Y:S01]  /*1d70*/  FFMA R106, R112, R141, R143 ;  /* 0x0000008d706a7223 */ /* 0x000fe2000000008f */
[----:B------:R-:W-:Y:S01]  /*1d80*/  FFMA R108, R108, R129, R135 ;  /* 0x000000816c6c7223 */ /* 0x000fe20000000087 */
[----:B------:R-:W-:-:S02]  /*1d90*/  HADD2.F32 R112, -RZ, R27.H0_H0 ;  /* 0x2000001bff707230 */ /* 0x000fc40000004100 */
[----:B------:R-:W-:Y:S01]  /*1da0*/  FFMA R93, R93, R148, R150 ;  /* 0x000000945d5d7223 */ /* 0x000fe20000000096 */
[----:B------:R-:W-:Y:S02]  /*1db0*/  HADD2.F32 R129, -RZ, R20.H1_H1 ;  /* 0x30000014ff817230 */ /* 0x000fe40000004100 */
[----:B------:R-:W-:Y:S01]  /*1dc0*/  @P2 FADD R110, R110, 1 ;  /* 0x3f8000006e6e2421 */ /* 0x000fe20000000000 */
[-C--:B------:R-:W-:Y:S01]  /*1dd0*/  FMUL R107, R131, R89.reuse ;  /* 0x00000059836b7220 */ /* 0x080fe20000400000 */
[----:B------:R-:W-:Y:S02]  /*1de0*/  HADD2.F32 R148, -RZ, R27.H1_H1 ;  /* 0x3000001bff947230 */ /* 0x000fe40000004100 */
[----:B------:R-:W-:Y:S01]  /*1df0*/  @P2 FADD R111, R111, 1 ;  /* 0x3f8000006f6f2421 */ /* 0x000fe20000000000 */
[----:B------:R-:W-:Y:S02]  /*1e00*/  HADD2.F32 R150, -RZ, R52.H0_H0 ;  /* 0x20000034ff967230 */ /* 0x000fe40000004100 */
[-C--:B------:R-:W-:Y:S01]  /*1e10*/  FMUL R114, R114, R89.reuse ;  /* 0x0000005972727220 */ /* 0x080fe20000400000 */
[----:B------:R-:W-:Y:S01]  /*1e20*/  @P2 FADD R146, R146, 1 ;  /* 0x3f80000092922421 */ /* 0x000fe20000000000 */
[----:B------:R-:W-:Y:S01]  /*1e30*/  FMUL R113, R113, R89 ;  /* 0x0000005971717220 */ /* 0x000fe20000400000 */
[----:B------:R-:W-:Y:S01]  /*1e40*/  FFMA R87, R87, R152, R154 ;  /* 0x0000009857577223 */ /* 0x000fe2000000009a */
[----:B------:R-:W-:Y:S01]  /*1e50*/  FFMA R107, R107, R110, R112 ;  /* 0x0000006e6b6b7223 */ /* 0x000fe20000000070 */
[----:B------:R-:W-:-:S02]  /*1e60*/  HADD2.F32 R152, -RZ, R20.H0_H0 ;  /* 0x20000014ff987230 */ /* 0x000fc40000004100 */
[----:B------:R-:W-:Y:S01]  /*1e70*/  FFMA R110, R114, R111, R129 ;  /* 0x0000006f726e7223 */ /* 0x000fe20000000081 */
[----:B------:R-:W-:Y:S01]  /*1e80*/  @P2 FADD R150, R150, 1 ;  /* 0x3f80000096962421 */ /* 0x000fe20000000000 */
[-C--:B------:R-:W-:Y:S01]  /*1e90*/  FMUL R109, R133, R89.reuse ;  /* 0x00000059856d7220 */ /* 0x080fe20000400000 */
[----:B------:R-:W-:Y:S01]  /*1ea0*/  FFMA R112, R113, R146, R148 ;  /* 0x0000009271707223 */ /* 0x000fe20000000094 */
[--C-:B------:R-:W-:Y:S02]  /*1eb0*/  HADD2.F32 R111, -RZ, R53.reuse.H0_H0 ;  /* 0x20000035ff6f7230 */ /* 0x100fe40000004100 */
[----:B------:R-:W-:Y:S01]  /*1ec0*/  FMUL R72, R72, R89 ;  /* 0x0000005948487220 */ /* 0x000fe20000400000 */
[----:B------:R-:W-:Y:S02]  /*1ed0*/  HADD2.F32 R114, -RZ, R53.H1_H1 ;  /* 0x30000035ff727230 */ /* 0x000fe40000004100 */
[----:B------:R-:W-:Y:S01]  /*1ee0*/  FFMA R109, R109, R150, R152 ;  /* 0x000000966d6d7223 */ /* 0x000fe20000000098 */
[----:B------:R-:W-:-:S02]  /*1ef0*/  HADD2.F32 R148, -RZ, R54.H0_H0 ;  /* 0x20000036ff947230 */ /* 0x000fc40000004100 */
[----:B------:R-:W-:Y:S01]  /*1f00*/  @P2 FADD R111, R111, 1 ;  /* 0x3f8000006f6f2421 */ /* 0x000fe20000000000 */
[--C-:B------:R-:W-:Y:S02]  /*1f10*/  HADD2.F32 R113, -RZ, R21.reuse.H0_H0 ;  /* 0x20000015ff717230 */ /* 0x100fe40000004100 */
[----:B------:R-:W-:Y:S01]  /*1f20*/  @P2 FADD R114, R114, 1 ;  /* 0x3f80000072722421 */ /* 0x000fe20000000000 */
[----:B------:R-:W-:Y:S02]  /*1f30*/  HADD2.F32 R146, -RZ, R21.H1_H1 ;  /* 0x30000015ff927230 */ /* 0x000fe40000004100 */
[----:B------:R-:W-:Y:S01]  /*1f40*/  FMUL R115, R115, R89 ;  /* 0x0000005973737220 */ /* 0x000fe20000400000 */
[----:B------:R-:W-:Y:S02]  /*1f50*/  HADD2.F32 R150, -RZ, R22.H0_H0 ;  /* 0x20000016ff967230 */ /* 0x000fe40000004100 */
[----:B------:R-:W-:Y:S01]  /*1f60*/  @P2 FADD R148, R148, 1 ;  /* 0x3f80000094942421 */ /* 0x000fe20000000000 */
[----:B------:R-:W-:-:S02]  /*1f70*/  HADD2.F32 R152, -RZ, R54.H1_H1 ;  /* 0x30000036ff987230 */ /* 0x000fc40000004100 */
[-C--:B------:R-:W-:Y:S01]  /*1f80*/  FMUL R129, R73, R89.reuse ;  /* 0x0000005949817220 */ /* 0x080fe20000400000 */
[----:B------:R-:W-:Y:S01]  /*1f90*/  FMUL R131, R116, R89 ;  /* 0x0000005974837220 */ /* 0x000fe20000400000 */
[----:B------:R-:W-:Y:S02]  /*1fa0*/  HADD2.F32 R154, -RZ, R22.H1_H1 ;  /* 0x30000016ff9a7230 */ /* 0x000fe40000004100 */
[----:B------:R-:W-:Y:S01]  /*1fb0*/  FFMA R73, R72, R111, R113 ;  /* 0x0000006f48497223 */ /* 0x000fe20000000071 */
[----:B------:R-:W-:Y:S01]  /*1fc0*/  FFMA R116, R115, R114, R146 ;  /* 0x0000007273747223 */ /* 0x000fe20000000092 */
[----:B------:R-:W-:Y:S01]  /*1fd0*/  @P2 FADD R152, R152, 1 ;  /* 0x3f80000098982421 */ /* 0x000fe20000000000 */
[----:B------:R-:W-:Y:S01]  /*1fe0*/  FFMA R72, R129, R148, R150 ;  /* 0x0000009481487223 */ /* 0x000fe20000000096 */
[--C-:B------:R-:W-:Y:S02]  /*1ff0*/  HADD2.F32 R111, -RZ, R55.reuse.H0_H0 ;  /* 0x20000037ff6f7230 */ /* 0x100fe40000004100 */
[----:B------:R-:W-:Y:S01]  /*2000*/  FMUL R74, R74, R89 ;  /* 0x000000594a4a7220 */ /* 0x000fe20000400000 */
[----:B------:R-:W-:-:S02]  /*2010*/  HADD2.F32 R146, -RZ, R55.H1_H1 ;  /* 0x30000037ff927230 */ /* 0x000fc40000004100 */
[----:B------:R-:W-:Y:S01]  /*2020*/  FFMA R114, R131, R152, R154 ;  /* 0x0000009883727223 */ /* 0x000fe2000000009a */
[----:B------:R-:W-:Y:S02]  /*2030*/  HADD2.F32 R150, -RZ, R48.H0_H0 ;  /* 0x20000030ff967230 */ /* 0x000fe40000004100 */
[----:B------:R-:W-:Y:S01]  /*2040*/  @P2 FADD R111, R111, 1 ;  /* 0x3f8000006f6f2421 */ /* 0x000fe20000000000 */
[--C-:B------:R-:W-:Y:S02]  /*2050*/  HADD2.F32 R113, -RZ, R23.reuse.H0_H0 ;  /* 0x20000017ff717230 */ /* 0x100fe40000004100 */
[----:B------:R-:W-:Y:S01]  /*2060*/  @P2 FADD R146, R146, 1 ;  /* 0x3f80000092922421 */ /* 0x000fe20000000000 */
[----:B------:R-:W-:Y:S02]  /*2070*/  HADD2.F32 R148, -RZ, R23.H1_H1 ;  /* 0x30000017ff947230 */ /* 0x000fe40000004100 */
[----:B------:R-:W-:Y:S01]  /*2080*/  FMUL R117, R117, R89 ;  /* 0x0000005975757220 */ /* 0x000fe20000400000 */
[----:B------:R-:W-:-:S02]  /*2090*/  HADD2.F32 R152, -RZ, R16.H0_H0 ;  /* 0x20000010ff987230 */ /* 0x000fc40000004100 */
[----:B------:R-:W-:Y:S01]  /*20a0*/  @P2 FADD R150, R150, 1 ;  /* 0x3f80000096962421 */ /* 0x000fe20000000000 */
[----:B------:R-:W-:Y:S02]  /*20b0*/  HADD2.F32 R115, -RZ, R48.H1_H1 ;  /* 0x30000030ff737230 */ /* 0x000fe40000004100 */
[----:B------:R-:W-:Y:S01]  /*20c0*/  FMUL R75, R75, R89 ;  /* 0x000000594b4b7220 */ /* 0x000fe20000400000 */
[----:B------:R-:W-:Y:S01]  /*20d0*/  FFMA R74, R74, R111, R113 ;  /* 0x0000006f4a4a7223 */ /* 0x000fe20000000071 */
[----:B------:R-:W-:Y:S01]  /*20e0*/  FFMA R146, R117, R146, R148 ;  /* 0x0000009275927223 */ /* 0x000fe20000000094 */
[----:B------:R-:W-:Y:S02]  /*20f0*/  HADD2.F32 R129, -RZ, R16.H1_H1 ;  /* 0x30000010ff817230 */ /* 0x000fe40000004100 */
[----:B------:R-:W-:Y:S01]  /*2100*/  FFMA R75, R75, R150, R152 ;  /* 0x000000964b4b7223 */ /* 0x000fe20000000098 */
[--C-:B------:R-:W-:Y:S02]  /*2110*/  HADD2.F32 R111, -RZ, R49.reuse.H0_H0 ;  /* 0x20000031ff6f7230 */ /* 0x100fe40000004100 */
[----:B------:R-:W-:Y:S01]  /*2120*/  @P2 FADD R115, R115, 1 ;  /* 0x3f80000073732421 */ /* 0x000fe20000000000 */
[----:B------:R-:W-:-:S02]  /*2130*/  HADD2.F32 R148, -RZ, R49.H1_H1 ;  /* 0x30000031ff947230 */ /* 0x000fc40000004100 */
[----:B------:R-:W-:Y:S01]  /*2140*/  FMUL R118, R118, R89 ;  /* 0x0000005976767220 */ /* 0x000fe20000400000 */
[----:B------:R-:W-:Y:S02]  /*2150*/  HADD2.F32 R152, -RZ, R50.H0_H0 ;  /* 0x20000032ff987230 */ /* 0x000fe40000004100 */
[----:B------:R-:W-:Y:S01]  /*2160*/  @P2 FADD R111, R111, 1 ;  /* 0x3f8000006f6f2421 */ /* 0x000fe20000000000 */
[--C-:B------:R-:W-:Y:S02]  /*2170*/  HADD2.F32 R113, -RZ, R17.reuse.H0_H0 ;  /* 0x20000011ff717230 */ /* 0x100fe40000004100 */
[----:B------:R-:W-:Y:S01]  /*2180*/  FFMA R118, R118, R115, R129 ;  /* 0x0000007376767223 */ /* 0x000fe20000000081 */
[----:B------:R-:W-:Y:S02]  /*2190*/  HADD2.F32 R150, -RZ, R17.H1_H1 ;  /* 0x30000011ff967230 */ /* 0x000fe40000004100 */
[----:B------:R-:W-:Y:S01]  /*21a0*/  @P2 FADD R148, R148, 1 ;  /* 0x3f80000094942421 */ /* 0x000fe20000000000 */
[----:B------:R-:W-:-:S02]  /*21b0*/  HADD2.F32 R154, -RZ, R18.H0_H0 ;  /* 0x20000012ff9a7230 */ /* 0x000fc40000004100 */
[-C--:B------:R-:W-:Y:S01]  /*21c0*/  FMUL R76, R76, R89.reuse ;  /* 0x000000594c4c7220 */ /* 0x080fe20000400000 */
[-C--:B------:R-:W-:Y:S01]  /*21d0*/  FMUL R119, R119, R89.reuse ;  /* 0x0000005977777220 */ /* 0x080fe20000400000 */
[----:B------:R-:W-:Y:S01]  /*21e0*/  @P2 FADD R152, R152, 1 ;  /* 0x3f80000098982421 */ /* 0x000fe20000000000 */
[-C--:B------:R-:W-:Y:S01]  /*21f0*/  FMUL R115, R77, R89.reuse ;  /* 0x000000594d737220 */ /* 0x080fe20000400000 */
[----:B------:R-:W-:Y:S01]  /*2200*/  FMUL R117, R120, R89 ;  /* 0x0000005978757220 */ /* 0x000fe20000400000 */
[----:B------:R-:W-:Y:S01]  /*2210*/  FFMA R77, R76, R111, R113 ;  /* 0x0000006f4c4d7223 */ /* 0x000fe20000000071 */
[----:B------:R-:W-:Y:S01]  /*2220*/  FFMA R120, R119, R148, R150 ;  /* 0x0000009477787223 */ /* 0x000fe20000000096 */
[----:B------:R-:W-:Y:S01]  /*2230*/  FFMA R76, R115, R152, R154 ;  /* 0x00000098734c7223 */ /* 0x000fe2000000009a */
[----:B------:R-:W-:Y:S01]  /*2240*/  FFMA R148, R117, R156, R158 ;  /* 0x0000009c75947223 */ /* 0x000fe2000000009e */
[----:B------:R-:W-:Y:S02]  /*2250*/  HADD2.F32 R150, -RZ, R51.H1_H1 ;  /* 0x30000033ff967230 */ /* 0x000fe40000004100 */
[----:B------:R-:W-:Y:S01]  /*2260*/  FMUL R121, R121, R89 ;  /* 0x0000005979797220 */ /* 0x000fe20000400000 */
[----:B------:R-:W-:-:S02]  /*2270*/  HADD2.F32 R154, -RZ, R44.H0_H0 ;  /* 0x2000002cff9a7230 */ /* 0x000fc40000004100 */
[----:B------:R-:W-:Y:S01]  /*2280*/  FMUL R79, R79, R89 ;  /* 0x000000594f4f7220 */ /* 0x000fe20000400000 */
[----:B------:R-:W-:Y:S02]  /*2290*/  HADD2.F32 R158, -RZ, R44.H1_H1 ;  /* 0x3000002cff9e7230 */ /* 0x000fe40000004100 */
[----:B------:R-:W-:Y:S01]  /*22a0*/  @P2 FADD R150, R150, 1 ;  /* 0x3f80000096962421 */ /* 0x000fe20000000000 */
[----:B------:R-:W-:Y:S02]  /*22b0*/  HADD2.F32 R152, -RZ, R19.H1_H1 ;  /* 0x30000013ff987230 */ /* 0x000fe40000004100 */
[----:B------:R-:W-:Y:S01]  /*22c0*/  @P2 FADD R154, R154, 1 ;  /* 0x3f8000009a9a2421 */ /* 0x000fe20000000000 */
[----:B------:R-:W-:Y:S02]  /*22d0*/  HADD2.F32 R111, -RZ, R51.H0_H0 ;  /* 0x20000033ff6f7230 */ /* 0x000fe40000004100 */
[----:B------:R-:W-:Y:S01]  /*22e0*/  @P2 FADD R158, R158, 1 ;  /* 0x3f8000009e9e2421 */ /* 0x000fe20000000000 */
[----:B------:R-:W-:-:S02]  /*22f0*/  HADD2.F32 R156, -RZ, R12.H0_H0 ;  /* 0x2000000cff9c7230 */ /* 0x000fc40000004100 */
[-C--:B------:R-:W-:Y:S01]  /*2300*/  FMUL R115, R122, R89.reuse ;  /* 0x000000597a737220 */ /* 0x080fe20000400000 */
[----:B------:R-:W-:Y:S02]  /*2310*/  HADD2.F32 R113, -RZ, R19.H0_H0 ;  /* 0x20000013ff717230 */ /* 0x000fe40000004100 */
[----:B------:R-:W-:Y:S01]  /*2320*/  FFMA R122, R121, R150, R152 ;  /* 0x00000096797a7223 */ /* 0x000fe20000000098 */
[----:B------:R-:W-:Y:S01]  /*2330*/  @P2 FADD R111, R111, 1 ;  /* 0x3f8000006f6f2421 */ /* 0x000fe20000000000 */
[----:B------:R-:W-:Y:S01]  /*2340*/  FMUL R78, R78, R89 ;  /* 0x000000594e4e7220 */ /* 0x000fe20000400000 */
[----:B------:R-:W-:Y:S01]  /*2350*/  FFMA R79, R79, R154, R156 ;  /* 0x0000009a4f4f7223 */ /* 0x000fe2000000009c */
[----:B------:R-:W-:Y:S01]  /*2360*/  FFMA R150, R115, R158, R160 ;  /* 0x0000009e73967223 */ /* 0x000fe200000000a0 */
[----:B------:R-:W-:Y:S02]  /*2370*/  HADD2.F32 R156, -RZ, R45.H1_H1 ;  /* 0x3000002dff9c7230 */ /* 0x000fe40000004100 */
[----:B------:R-:W-:Y:S01]  /*2380*/  FFMA R78, R78, R111, R113 ;  /* 0x0000006f4e4e7223 */ /* 0x000fe20000000071 */
[----:B------:R-:W-:-:S02]  /*2390*/  HADD2.F32 R115, -RZ, R46.H1_H1 ;  /* 0x3000002eff737230 */ /* 0x000fc40000004100 */
[-C--:B------:R-:W-:Y:S01]  /*23a0*/  FMUL R113, R80, R89.reuse ;  /* 0x0000005950717220 */ /* 0x080fe20000400000 */
[----:B------:R-:W-:Y:S02]  /*23b0*/  HADD2.F32 R158, -RZ, R13.H1_H1 ;  /* 0x3000000dff9e7230 */ /* 0x000fe40000004100 */
[----:B------:R-:W-:Y:S01]  /*23c0*/  @P2 FADD R156, R156, 1 ;  /* 0x3f8000009c9c2421 */ /* 0x000fe20000000000 */
[----:B------:R-:W-:Y:S02]  /*23d0*/  HADD2.F32 R117, -RZ, R14.H1_H1 ;  /* 0x3000000eff757230 */ /* 0x000fe40000004100 */
[----:B------:R-:W-:Y:S01]  /*23e0*/  @P2 FADD R115, R115, 1 ;  /* 0x3f80000073732421 */ /* 0x000fe20000000000 */
[-C--:B------:R-:W-:Y:S01]  /*23f0*/  FMUL R123, R123, R89.reuse ;  /* 0x000000597b7b7220 */ /* 0x080fe20000400000 */
[-C--:B------:R-:W-:Y:S01]  /*2400*/  FMUL R111, R81, R89.reuse ;  /* 0x00000059516f7220 */ /* 0x080fe20000400000 */
[----:B------:R-:W-:Y:S01]  /*2410*/  FMUL R80, R124, R89 ;  /* 0x000000597c507220 */ /* 0x000fe20000400000 */
[----:B------:R-:W-:-:S02]  /*2420*/  HADD2.F32 R81, -RZ, R47.H0_H0 ;  /* 0x2000002fff517230 */ /* 0x000fc40000004100 */
[----:B------:R-:W-:Y:S01]  /*2430*/  FFMA R124, R123, R156, R158 ;  /* 0x0000009c7b7c7223 */ /* 0x000fe2000000009e */
[--C-:B------:R-:W-:Y:S02]  /*2440*/  HADD2.F32 R156, -RZ, R40.reuse.H0_H0 ;  /* 0x20000028ff9c7230 */ /* 0x100fe40000004100 */
[----:B------:R-:W-:Y:S01]  /*2450*/  FFMA R80, R80, R115, R117 ;  /* 0x0000007350507223 */ /* 0x000fe20000000075 */
[----:B------:R-:W-:Y:S02]  /*2460*/  HADD2.F32 R115, -RZ, R15.H0_H0 ;  /* 0x2000000fff737230 */ /* 0x000fe40000004100 */
[----:B------:R-:W-:Y:S01]  /*2470*/  @P2 FADD R81, R81, 1 ;  /* 0x3f80000051512421 */ /* 0x000fe20000000000 */
[----:B------:R-:W-:Y:S02]  /*2480*/  HADD2.F32 R119, -RZ, R40.H1_H1 ;  /* 0x30000028ff777230 */ /* 0x000fe40000004100 */
[----:B------:R-:W-:Y:S01]  /*2490*/  FMUL R82, R82, R89 ;  /* 0x0000005952527220 */ /* 0x000fe20000400000 */
[----:B------:R-:W-:-:S02]  /*24a0*/  HADD2.F32 R152, -RZ, R45.H0_H0 ;  /* 0x2000002dff987230 */ /* 0x000fc40000004100 */
[-C--:B------:R-:W-:Y:S01]  /*24b0*/  FMUL R117, R83, R89.reuse ;  /* 0x0000005953757220 */ /* 0x080fe20000400000 */
[--C-:B------:R-:W-:Y:S02]  /*24c0*/  HADD2.F32 R158, -RZ, R8.reuse.H0_H0 ;  /* 0x20000008ff9e7230 */ /* 0x100fe40000004100 */
[----:B------:R-:W-:Y:S01]  /*24d0*/  @P2 FADD R156, R156, 1 ;  /* 0x3f8000009c9c2421 */ /* 0x000fe20000000000 */
[----:B------:R-:W-:Y:S02]  /*24e0*/  HADD2.F32 R121, -RZ, R8.H1_H1 ;  /* 0x30000008ff797230 */ /* 0x000fe40000004100 */
[----:B------:R-:W-:Y:S01]  /*24f0*/  @P2 FADD R119, R119, 1 ;  /* 0x3f80000077772421 */ /* 0x000fe20000000000 */
[----:B------:R-:W-:Y:S01]  /*2500*/  FMUL R126, R126, R89 ;  /* 0x000000597e7e7220 */ /* 0x000fe20000400000 */
[----:B------:R-:W-:Y:S01]  /*2510*/  FFMA R83, R82, R81, R115 ;  /* 0x0000005152537223 */ /* 0x000fe20000000073 */
[----:B------:R-:W-:Y:S02]  /*2520*/  HADD2.F32 R81, -RZ, R42.H1_H1 ;  /* 0x3000002aff517230 */ /* 0x000fe40000004100 */
[----:B------:R-:W-:Y:S01]  /*2530*/  @P2 FADD R152, R152, 1 ;  /* 0x3f80000098982421 */ /* 0x000fe20000000000 */
[----:B------:R-:W-:-:S02]  /*2540*/  HADD2.F32 R154, -RZ, R13.H0_H0 ;  /* 0x2000000dff9a7230 */ /* 0x000fc40000004100 */
[----:B------:R-:W-:Y:S01]  /*2550*/  FFMA R115, R117, R156, R158 ;  /* 0x0000009c75737223 */ /* 0x000fe2000000009e */
[----:B------:R-:W-:Y:S01]  /*2560*/  FFMA R126, R126, R119, R121 ;  /* 0x000000777e7e7223 */ /* 0x000fe20000000079 */
[----:B------:R-:W-:Y:S02]  /*2570*/  HADD2.F32 R119, -RZ, R10.H1_H1 ;  /* 0x3000000aff777230 */ /* 0x000fe40000004100 */
[-C--:B------:R-:W-:Y:S01]  /*2580*/  FMUL R117, R84, R89.reuse ;  /* 0x0000005954757220 */ /* 0x080fe20000400000 */
[----:B------:R-:W-:Y:S01]  /*2590*/  @P2 FADD R81, R81, 1 ;  /* 0x3f80000051512421 */ /* 0x000fe20000000000 */
[-C--:B------:R-:W-:Y:S01]  /*25a0*/  FMUL R84, R128, R89.reuse ;  /* 0x0000005980547220 */ /* 0x080fe20000400000 */
[----:B------:R-:W-:Y:S01]  /*25b0*/  FFMA R113, R113, R152, R154 ;  /* 0x0000009871717223 */ /* 0x000fe2000000009a */
[----:B------:R-:W-:Y:S02]  /*25c0*/  HADD2.F32 R152, -RZ, R47.H1_H1 ;  /* 0x3000002fff987230 */ /* 0x000fe40000004100 */
[----:B------:R-:W-:Y:S01]  /*25d0*/  FMUL R125, R125, R89 ;  /* 0x000000597d7d7220 */ /* 0x000fe20000400000 */
[----:B------:R-:W-:Y:S01]  /*25e0*/  FFMA R84, R84, R81, R119 ;  /* 0x0000005154547223 */ /* 0x000fe20000000077 */
[----:B------:R-:W-:-:S02]  /*25f0*/  HADD2.F32 R81, -RZ, R43.H1_H1 ;  /* 0x3000002bff517230 */ /* 0x000fc40000004100 */
[----:B------:R-:W-:Y:S01]  /*2600*/  FMUL R132, R132, R89 ;  /* 0x0000005984847220 */ /* 0x000fe20000400000 */
[----:B------:R-:W-:Y:S02]  /*2610*/  HADD2.F32 R154, -RZ, R15.H1_H1 ;  /* 0x3000000fff9a7230 */ /* 0x000fe40000004100 */
[----:B------:R-:W-:Y:S01]  /*2620*/  @P2 FADD R152, R152, 1 ;  /* 0x3f80000098982421 */ /* 0x000fe20000000000 */
[----:B------:R-:W-:Y:S02]  /*2630*/  HADD2.F32 R156, -RZ, R41.H1_H1 ;  /* 0x30000029ff9c7230 */ /* 0x000fe40000004100 */
[----:B------:R-:W-:Y:S01]  /*2640*/  @P2 FADD R81, R81, 1 ;  /* 0x3f80000051512421 */ /* 0x000fe20000000000 */
[----:B------:R-:W-:Y:S01]  /*2650*/  HADD2.F32 R121, -RZ, R11.H1_H1 ;  /* 0x3000000bff797230 */ /* 0x000fe20000004100 */
[----:B------:R-:W-:Y:S01]  /*2660*/  FMNMX3 R2, R2, |R0|, |R91|, !PT ;  /* 0x4000000002027276 */ /* 0x000fe2000780045b */
[----:B------:R-:W-:Y:S02]  /*2670*/  HADD2.F32 R123, -RZ, R36.H0_H0 ;  /* 0x20000024ff7b7230 */ /* 0x000fe40000004100 */
[----:B------:R-:W-:Y:S01]  /*2680*/  FFMA R82, R125, R152, R154 ;  /* 0x000000987d527223 */ /* 0x000fe2000000009a */
[----:B------:R-:W-:-:S02]  /*2690*/  HADD2.F32 R158, -RZ, R9.H1_H1 ;  /* 0x30000009ff9e7230 */ /* 0x000fc40000004100 */
[----:B------:R-:W-:Y:S01]  /*26a0*/  @P2 FADD R156, R156, 1 ;  /* 0x3f8000009c9c2421 */ /* 0x000fe20000000000 */
[-C--:B------:R-:W-:Y:S01]  /*26b0*/  FMUL R127, R127, R89.reuse ;  /* 0x000000597f7f7220 */ /* 0x080fe20000400000 */
[-C--:B------:R-:W-:Y:S01]  /*26c0*/  FMUL R119, R86, R89.reuse ;  /* 0x0000005956777220 */ /* 0x080fe20000400000 */
[----:B------:R-:W-:Y:S02]  /*26d0*/  HADD2.F32 R125, -RZ, R4.H0_H0 ;  /* 0x20000004ff7d7230 */ /* 0x000fe40000004100 */
[----:B------:R-:W-:Y:S01]  /*26e0*/  FMUL R86, R130, R89 ;  /* 0x0000005982567220 */ /* 0x000fe20000400000 */
[----:B------:R-:W-:Y:S01]  /*26f0*/  @P2 FADD R123, R123, 1 ;  /* 0x3f8000007b7b2421 */ /* 0x000fe20000000000 */
[----:B------:R-:W-:Y:S01]  /*2700*/  FFMA R130, R132, R81, R121 ;  /* 0x0000005184827223 */ /* 0x000fe20000000079 */
[----:B------:R-:W-:Y:S01]  /*2710*/  HADD2.F32 R81, -RZ, R37.H0_H0 ;  /* 0x20000025ff517230 */ /* 0x000fe20000004100 */
[----:B------:R-:W-:Y:S01]  /*2720*/  FMNMX3 R2, R2, |R71|, |R144|, !PT ;  /* 0x4000004702027276 */ /* 0x000fe20007800490 */
[----:B------:R-:W-:Y:S01]  /*2730*/  FFMA R128, R127, R156, R158 ;  /* 0x0000009c7f807223 */ /* 0x000fe2000000009e */
[----:B------:R-:W-:-:S02]  /*2740*/  HADD2.F32 R127, -RZ, R36.H1_H1 ;  /* 0x30000024ff7f7230 */ /* 0x000fc40000004100 */
[----:B------:R-:W-:Y:S01]  /*2750*/  FFMA R121, R86, R123, R125 ;  /* 0x0000007b56797223 */ /* 0x000fe2000000007d */
[----:B------:R-:W-:Y:S01]  /*2760*/  HADD2.F32 R123, -RZ, R5.H0_H0 ;  /* 0x20000005ff7b7230 */ /* 0x000fe20000004100 */
[----:B------:R-:W-:Y:S01]  /*2770*/  FMNMX3 R2, R2, |R87|, |R70|, !PT ;  /* 0x4000005702027276 */ /* 0x000fe20007800446 */
[----:B------:R-:W-:Y:S01]  /*2780*/  @P2 FADD R81, R81, 1 ;  /* 0x3f80000051512421 */ /* 0x000fe20000000000 */
[-C--:B------:R-:W-:Y:S01]  /*2790*/  FMUL R88, R88, R89.reuse ;  /* 0x0000005958587220 */ /* 0x080fe20000400000 */
[----:B------:R-:W-:Y:S02]  /*27a0*/  HADD2.F32 R129, -RZ, R4.H1_H1 ;  /* 0x30000004ff817230 */ /* 0x000fe40000004100 */
[----:B------:R-:W-:Y:S01]  /*27b0*/  @P2 FADD R127, R127, 1 ;  /* 0x3f8000007f7f2421 */ /* 0x000fe20000000000 */
[-C--:B------:R-:W-:Y:S01]  /*27c0*/  FMUL R134, R134, R89.reuse ;  /* 0x0000005986867220 */ /* 0x080fe20000400000 */
[----:B------:R-:W-:Y:S02]  /*27d0*/  HADD2.F32 R125, -RZ, R37.H1_H1 ;  /* 0x30000025ff7d7230 */ /* 0x000fe40000004100 */
[----:B------:R-:W-:Y:S01]  /*27e0*/  FMUL R86, R138, R89 ;  /* 0x000000598a567220 */ /* 0x000fe20000400000 */
[----:B------:R-:W-:Y:S01]  /*27f0*/  FMNMX3 R2, R2, |R99|, |R100|, !PT ;  /* 0x4000006302027276 */ /* 0x000fe20007800464 */
[----:B------:R-:W-:Y:S01]  /*2800*/  FFMA R138, R88, R81, R123 ;  /* 0x00000051588a7223 */ /* 0x000fe2000000007b */
[----:B------:R-:W-:-:S02]  /*2810*/  HADD2.F32 R81, -RZ, R38.H1_H1 ;  /* 0x30000026ff517230 */ /* 0x000fc40000004100 */
[----:B------:R-:W-:Y:S01]  /*2820*/  FFMA R132, R134, R127, R129 ;  /* 0x0000007f86847223 */ /* 0x000fe20000000081 */
[----:B------:R-:W-:Y:S01]  /*2830*/  HADD2.F32 R127, -RZ, R5.H1_H1 ;  /* 0x30000005ff7f7230 */ /* 0x000fe20000004100 */
[----:B------:R-:W-:Y:S01]  /*2840*/  FMNMX3 R2, R2, |R101|, |R98|, !PT ;  /* 0x4000006502027276 */ /* 0x000fe20007800462 */
[----:B------:R-:W-:Y:S01]  /*2850*/  @P2 FADD R125, R125, 1 ;  /* 0x3f8000007d7d2421 */ /* 0x000fe20000000000 */
[----:B------:R-:W-:Y:S02]  /*2860*/  HADD2.F32 R123, -RZ, R6.H1_H1 ;  /* 0x30000006ff7b7230 */ /* 0x000fe40000004100 */
[----:B------:R-:W-:Y:S01]  /*2870*/  @P2 FADD R81, R81, 1 ;  /* 0x3f80000051512421 */ /* 0x000fe20000000000 */
[----:B------:R-:W-:Y:S01]  /*2880*/  FMUL R140, R140, R89 ;  /* 0x000000598c8c7220 */ /* 0x000fe20000400000 */
[----:B------:R-:W-:Y:S01]  /*2890*/  FMNMX3 R2, R2, |R103|, |R102|, !PT ;  /* 0x4000006702027276 */ /* 0x000fe20007800466 */
[----:B------:R-:W-:Y:S01]  /*28a0*/  FFMA R88, R86, R125, R127 ;  /* 0x0000007d56587223 */ /* 0x000fe2000000007f */
[----:B------:R-:W-:-:S02]  /*28b0*/  HADD2.F32 R125, -RZ, R39.H0_H0 ;  /* 0x20000027ff7d7230 */ /* 0x000fc40000004100 */
[----:B------:R-:W-:Y:S01]  /*28c0*/  FMUL R86, R90, R89 ;  /* 0x000000595a567220 */ /* 0x000fe20000400000 */
[----:B------:R-:W-:Y:S01]  /*28d0*/  FFMA R90, R140, R81, R123 ;  /* 0x000000518c5a7223 */ /* 0x000fe2000000007b */
[----:B------:R-:W-:Y:S01]  /*28e0*/  FMNMX3 R81, R2, |R93|, |R92|, !PT ;  /* 0x4000005d02517276 */ /* 0x000fe2000780045c */
[----:B------:R-:W-:Y:S02]  /*28f0*/  HADD2.F32 R127, -RZ, R7.H0_H0 ;  /* 0x20000007ff7f7230 */ /* 0x000fe40000004100 */
[----:B------:R-:W-:Y:S01]  /*2900*/  @P2 FADD R125, R125, 1 ;  /* 0x3f8000007d7d2421 */ /* 0x000fe20000000000 */
[----:B------:R-:W-:Y:S01]  /*2910*/  FMUL R123, R0, R97 ;  /* 0x00000061007b7220 */ /* 0x000fe20000400000 */
[----:B------:R-:W-:Y:S01]  /*2920*/  FMNMX3 R81, R81, |R95|, |R104|, !PT ;  /* 0x4000005f51517276 */ /* 0x000fe20007800468 */
[----:B------:R-:W-:Y:S01]  /*2930*/  FMUL R140, R87, R97 ;  /* 0x00000061578c7220 */ /* 0x000fe20000400000 */
[----:B------:R-:W-:Y:S01]  /*2940*/  FFMA R2, R86, R125, R127 ;  /* 0x0000007d56027223 */ /* 0x000fe2000000007f */
[----:B------:R-:W-:Y:S01]  /*2950*/  HADD2.F32 R129, -RZ, R38.H0_H0 ;  /* 0x20000026ff817230 */ /* 0x000fe20000004100 */
[----:B------:R-:W-:Y:S01]  /*2960*/  FMNMX3 R125, R81, |R105|, |R94|, !PT ;  /* 0x40000069517d7276 */ /* 0x000fe2000780045e */
[----:B------:R-:W-:Y:S01]  /*2970*/  HADD2.F32 R131, -RZ, R6.H0_H0 ;  /* 0x20000006ff837230 */ /* 0x000fe20000004100 */
[----:B------:R-:W-:Y:S01]  /*2980*/  FSEL R134, R0, R123, !P0 ;  /* 0x0000007b00867208 */ /* 0x000fe20004000000 */
[----:B------:R-:W-:Y:S01]  /*2990*/  FMUL R0, R99, R97 ;  /* 0x0000006163007220 */ /* 0x000fe20000400000 */
[----:B------:R-:W-:Y:S01]  /*29a0*/  FMNMX3 R125, R125, |R69|, |R108|, !PT ;  /* 0x400000457d7d7276 */ /* 0x000fe2000780046c */
[----:B------:R-:W-:Y:S01]  /*29b0*/  @P2 FADD R129, R129, 1 ;  /* 0x3f80000081812421 */ /* 0x000fe20000000000 */
[----:B------:R-:W-:Y:S01]  /*29c0*/  FSEL R123, R87, R140, !P0 ;  /* 0x0000008c577b7208 */ /* 0x000fe20004000000 */
[----:B------:R-:W-:Y:S01]  /*29d0*/  FMUL R136, R136, R89 ;  /* 0x0000005988887220 */ /* 0x000fe20000400000 */
[----:B------:R-:W-:Y:S01]  /*29e0*/  FMNMX3 R125, R125, |R68|, |R106|, !PT ;  /* 0x400000447d7d7276 */ /* 0x000fe2000780046a */
[----:B------:R-:W-:Y:S01]  /*29f0*/  HADD2.F32 R160, -RZ, R46.H0_H0 ;  /* 0x2000002effa07230 */ /* 0x000fe20000004100 */
[----:B------:R-:W-:Y:S01]  /*2a00*/  FSEL R99, R99, R0, !P0 ;  /* 0x0000000063637208 */ /* 0x000fe20004000000 */
[----:B------:R-:W-:Y:S01]  /*2a10*/  FMUL R0, R93, R97 ;  /* 0x000000615d007220 */ /* 0x000fe20000400000 */
[----:B------:R-:W-:Y:S01]  /*2a20*/  FMNMX3 R125, R125, |R107|, |R112|, !PT ;  /* 0x4000006b7d7d7276 */ /* 0x000fe20007800470 */
[----:B------:R-:W-:Y:S01]  /*2a30*/  FFMA R136, R136, R129, R131 ;  /* 0x0000008188887223 */ /* 0x000fe20000000083 */
[----:B------:R-:W-:-:S02]  /*2a40*/  HADD2.F32 R129, -RZ, R39.H1_H1 ;  /* 0x30000027ff817230 */ /* 0x000fc40000004100 */
[----:B------:R-:W-:Y:S01]  /*2a50*/  FMUL R142, R142, R89 ;  /* 0x000000598e8e7220 */ /* 0x000fe20000400000 */
[----:B------:R-:W-:Y:S01]  /*2a60*/  FMNMX3 R125, R125, |R109|, |R110|, !PT ;  /* 0x4000006d7d7d7276 */ /* 0x000fe2000780046e */
[----:B------:R-:W-:Y:S01]  /*2a70*/  HADD2.F32 R127, -RZ, R7.H1_H1 ;  /* 0x30000007ff7f7230 */ /* 0x000fe20000004100 */
[----:B------:R-:W-:Y:S01]  /*2a80*/  FSEL R93, R93, R0, !P0 ;  /* 0x000000005d5d7208 */ /* 0x000fe20004000000 */
[----:B------:R-:W-:Y:S01]  /*2a90*/  FMUL R0, R105, R97 ;  /* 0x0000006169007220 */ /* 0x000fe20000400000 */
[----:B------:R-:W-:Y:S01]  /*2aa0*/  FMNMX3 R125, R125, |R73|, |R116|, !PT ;  /* 0x400000497d7d7276 */ /* 0x000fe20007800474 */
[----:B------:R-:W-:Y:S01]  /*2ab0*/  @P2 FADD R129, R129, 1 ;  /* 0x3f80000081812421 */ /* 0x000fe20000000000 */
[----:B------:R-:W-:Y:S01]  /*2ac0*/  FMUL R86, R71, R97 ;  /* 0x0000006147567220 */ /* 0x000fe20000400000 */
[----:B------:R-:W-:Y:S01]  /*2ad0*/  @P2 FADD R160, R160, 1 ;  /* 0x3f800000a0a02421 */ /* 0x000fe20000000000 */
[----:B------:R-:W-:Y:S01]  /*2ae0*/  FMNMX3 R87, R125, |R72|, |R114|, !PT ;  /* 0x400000487d577276 */ /* 0x000fe20007800472 */
[----:B------:R-:W-:Y:S01]  /*2af0*/  FFMA R81, R142, R129, R127 ;  /* 0x000000818e517223 */ /* 0x000fe2000000007f */
[----:B------:R-:W-:Y:S01]  /*2b00*/  FSEL R105, R105, R0, !P0 ;  /* 0x0000000069697208 */ /* 0x000fe20004000000 */
[-C--:B------:R-:W-:Y:S01]  /*2b10*/  FMUL R0, R107, R97.reuse ;  /* 0x000000616b007220 */ /* 0x080fe20000400000 */
[----:B------:R-:W-:Y:S01]  /*2b20*/  FMNMX3 R87, R87, |R74|, |R146|, !PT ;  /* 0x4000004a57577276 */ /* 0x000fe20007800492 */
[----:B------:R-:W-:Y:S01]  /*2b30*/  FFMA R111, R111, R160, R162 ;  /* 0x000000a06f6f7223 */ /* 0x000fe200000000a2 */
[----:B------:R-:W-:Y:S01]  /*2b40*/  FSEL R71, R71, R86, !P0 ;  /* 0x0000005647477208 */ /* 0x000fe20004000000 */
[C---:B------:R-:W-:Y:S01]  /*2b50*/  FMUL R127, R68.reuse, R97 ;  /* 0x00000061447f7220 */ /* 0x040fe20000400000 */
[----:B------:R-:W-:Y:S01]  /*2b60*/  FMNMX3 R87, R87, |R75|, |R118|, !PT ;  /* 0x4000004b57577276 */ /* 0x000fe20007800476 */
[----:B------:R-:W-:Y:S01]  /*2b70*/  HADD2.F32 R152, -RZ, R41.H0_H0 ;  /* 0x20000029ff987230 */ /* 0x000fe20000004100 */
[----:B------:R-:W-:Y:S01]  /*2b80*/  FSEL R107, R107, R0, !P0 ;  /* 0x000000006b6b7208 */ /* 0x000fe20004000000 */
[----:B------:R-:W-:Y:S01]  /*2b90*/  FMUL R0, R75, R97 ;  /* 0x000000614b007220 */ /* 0x000fe20000400000 */
[----:B------:R-:W-:Y:S01]  /*2ba0*/  FMNMX3 R87, R87, |R77|, |R120|, !PT ;  /* 0x4000004d57577276 */ /* 0x000fe20007800478 */
[----:B------:R-:W-:Y:S01]  /*2bb0*/  FMUL R86, R101, R97 ;  /* 0x0000006165567220 */ /* 0x000fe20000400000 */
[----:B------:R-:W-:Y:S01]  /*2bc0*/  HADD2.F32 R154, -RZ, R9.H0_H0 ;  /* 0x20000009ff9a7230 */ /* 0x000fe20000004100 */
[----:B------:R-:W-:Y:S01]  /*2bd0*/  FSEL R127, R68, R127, !P0 ;  /* 0x0000007f447f7208 */ /* 0x000fe20004000000 */
[----:B------:R-:W-:Y:S01]  /*2be0*/  @P2 FADD R152, R152, 1 ;  /* 0x3f80000098982421 */ /* 0x000fe20000000000 */
[----:B------:R-:W-:Y:S01]  /*2bf0*/  FMNMX3 R87, R87, |R76|, |R148|, !PT ;  /* 0x4000004c57577276 */ /* 0x000fe20007800494 */
[-C--:B------:R-:W-:Y:S01]  /*2c00*/  FMUL R68, R109, R97.reuse ;  /* 0x000000616d447220 */ /* 0x080fe20000400000 */
[----:B------:R-:W-:Y:S01]  /*2c10*/  FSEL R135, R75, R0, !P0 ;  /* 0x000000004b877208 */ /* 0x000fe20004000000 */
[-C--:B------:R-:W-:Y:S01]  /*2c20*/  FMUL R0, R79, R97.reuse ;  /* 0x000000614f007220 */ /* 0x080fe20000400000 */
[----:B------:R-:W-:Y:S01]  /*2c30*/  FMNMX3 R87, R87, |R78|, |R122|, !PT ;  /* 0x4000004e57577276 */ /* 0x000fe2000780047a */
[----:B------:R-:W-:Y:S01]  /*2c40*/  HADD2.F32 R160, -RZ, R42.H0_H0 ;  /* 0x2000002affa07230 */ /* 0x000fe20000004100 */
[----:B------:R-:W-:Y:S01]  /*2c50*/  FSEL R101, R101, R86, !P0 ;  /* 0x0000005665657208 */ /* 0x000fe20004000000 */
[----:B------:R-:W-:Y:S01]  /*2c60*/  FMUL R86, R95, R97 ;  /* 0x000000615f567220 */ /* 0x000fe20000400000 */
[----:B------:R-:W-:Y:S01]  /*2c70*/  FMNMX3 R87, R87, |R79|, |R150|, !PT ;  /* 0x4000004f57577276 */ /* 0x000fe20007800496 */
[----:B------:R-:W-:Y:S01]  /*2c80*/  FFMA R117, R117, R152, R154 ;  /* 0x0000009875757223 */ /* 0x000fe2000000009a */
[----:B------:R-:W-:Y:S01]  /*2c90*/  FSEL R143, R79, R0, !P0 ;  /* 0x000000004f8f7208 */ /* 0x000fe20004000000 */
[----:B------:R-:W-:Y:S01]  /*2ca0*/  HADD2.F32 R162, -RZ, R10.H0_H0 ;  /* 0x2000000affa27230 */ /* 0x000fe20000004100 */
[----:B------:R-:W-:Y:S01]  /*2cb0*/  FMNMX3 R87, R87, |R113|, |R124|, !PT ;  /* 0x4000007157577276 */ /* 0x000fe2000780047c */
[----:B------:R-:W-:Y:S01]  /*2cc0*/  HADD2.F32 R152, -RZ, R43.H0_H0 ;  /* 0x2000002bff987230 */ /* 0x000fe20000004100 */
[----:B------:R-:W-:Y:S01]  /*2cd0*/  FSEL R109, R109, R68, !P0 ;  /* 0x000000446d6d7208 */ /* 0x000fe20004000000 */
[----:B------:R-:W-:Y:S01]  /*2ce0*/  FMUL R0, R83, R97 ;  /* 0x0000006153007220 */ /* 0x000fe20000400000 */
[----:B------:R-:W-:Y:S01]  /*2cf0*/  FMNMX3 R87, R87, |R111|, |R80|, !PT ;  /* 0x4000006f57577276 */ /* 0x000fe20007800450 */
[----:B------:R-:W-:Y:S01]  /*2d00*/  @P2 FADD R160, R160, 1 ;  /* 0x3f800000a0a02421 */ /* 0x000fe20000000000 */
[----:B------:R-:W-:Y:S01]  /*2d10*/  FMUL R85, R85, R89 ;  /* 0x0000005955557220 */ /* 0x000fe20000400000 */
[----:B------:R-:W-:Y:S01]  /*2d20*/  FSEL R95, R95, R86, !P0 ;  /* 0x000000565f5f7208 */ /* 0x000fe20004000000 */
[----:B------:R-:W-:Y:S01]  /*2d30*/  FMUL R68, R77, R97 ;  /* 0x000000614d447220 */ /* 0x000fe20000400000 */
[----:B------:R-:W-:Y:S01]  /*2d40*/  FMNMX3 R87, R87, |R83|, |R82|, !PT ;  /* 0x4000005357577276 */ /* 0x000fe20007800452 */
[-C--:B------:R-:W-:Y:S01]  /*2d50*/  FMUL R139, R76, R97.reuse ;  /* 0x000000614c8b7220 */ /* 0x080fe20000400000 */
[----:B------:R-:W-:Y:S01]  /*2d60*/  FMUL R86, R73, R97 ;  /* 0x0000006149567220 */ /* 0x000fe20000400000 */
[----:B------:R-:W-:Y:S01]  /*2d70*/  HADD2.F32 R154, -RZ, R11.H0_H0 ;  /* 0x2000000bff9a7230 */ /* 0x000fe20000004100 */
[----:B------:R-:W-:Y:S01]  /*2d80*/  FMNMX3 R87, R87, |R115|, |R126|, !PT ;  /* 0x4000007357577276 */ /* 0x000fe2000780047e */
[----:B------:R-:W-:Y:S01]  /*2d90*/  FFMA R85, R85, R160, R162 ;  /* 0x000000a055557223 */ /* 0x000fe200000000a2 */
[----:B------:R-:W-:Y:S01]  /*2da0*/  @P2 FADD R152, R152, 1 ;  /* 0x3f80000098982421 */ /* 0x000fe20000000000 */
[----:B------:R-:W-:Y:S01]  /*2db0*/  FSEL R83, R83, R0, !P0 ;  /* 0x0000000053537208 */ /* 0x000fe20004000000 */
[----:B------:R-:W-:Y:S01]  /*2dc0*/  FMUL R140, R103, R97 ;  /* 0x00000061678c7220 */ /* 0x000fe20000400000 */
[----:B------:R-:W-:Y:S01]  /*2dd0*/  FSEL R137, R77, R68, !P0 ;  /* 0x000000444d897208 */ /* 0x000fe20004000000 */
[----:B------:R-:W-:Y:S01]  /*2de0*/  FFMA R119, R119, R152, R154 ;  /* 0x0000009877777223 */ /* 0x000fe2000000009a */
[----:B------:R-:W-:Y:S01]  /*2df0*/  FSEL R139, R76, R139, !P0 ;  /* 0x0000008b4c8b7208 */ /* 0x000fe20004000000 */
[----:B------:R-:W-:Y:S01]  /*2e00*/  FMUL R133, R74, R97 ;  /* 0x000000614a857220 */ /* 0x000fe20000400000 */
[----:B------:R-:W-:Y:S01]  /*2e10*/  FMNMX3 R0, R87, |R117|, |R128|, !PT ;  /* 0x4000007557007276 */ /* 0x000fe20007800480 */
[----:B------:R-:W0:Y:S01]  /*2e20*/  @!P1 LDC.64 R76, c[0x0][0x3a0] ;  /* 0x0000e800ff4c9b82 */ /* 0x000e220000000a00 */
[----:B------:R-:W-:Y:S01]  /*2e30*/  FSEL R129, R73, R86, !P0 ;  /* 0x0000005649817208 */ /* 0x000fe20004000000 */
[----:B------:R-:W-:Y:S01]  /*2e40*/  FMUL R131, R72, R97 ;  /* 0x0000006148837220 */ /* 0x000fe20000400000 */
[----:B------:R-:W-:Y:S01]  /*2e50*/  FMNMX3 R0, R0, |R85|, |R84|, !PT ;  /* 0x4000005500007276 */ /* 0x000fe20007800454 */
[-C--:B------:R-:W-:Y:S01]  /*2e60*/  FMUL R151, R136, R97.reuse ;  /* 0x0000006188977220 */ /* 0x080fe20000400000 */
[----:B------:R-:W-:Y:S01]  /*2e70*/  FSEL R103, R103, R140, !P0 ;  /* 0x0000008c67677208 */ /* 0x000fe20004000000 */
[----:B------:R-:W-:Y:S01]  /*2e80*/  FMUL R140, R69, R97 ;  /* 0x00000061458c7220 */ /* 0x000fe20000400000 */
[----:B------:R-:W-:Y:S01]  /*2e90*/  FMNMX3 R0, R0, |R119|, |R130|, !PT ;  /* 0x4000007700007276 */ /* 0x000fe20007800482 */
[----:B------:R-:W1:Y:S01]  /*2ea0*/  LDC.64 R86, c[0x0][0x3c8] ;  /* 0x0000f200ff567b82 */ /* 0x000e620000000a00 */
[----:B------:R-:W-:Y:S01]  /*2eb0*/  FSEL R133, R74, R133, !P0 ;  /* 0x000000854a857208 */ /* 0x000fe20004000000 */
[-C--:B------:R-:W-:Y:S01]  /*2ec0*/  FMUL R74, R85, R97.reuse ;  /* 0x00000061554a7220 */ /* 0x080fe20000400000 */
[----:B------:R-:W-:Y:S01]  /*2ed0*/  FSEL R125, R69, R140, !P0 ;  /* 0x0000008c457d7208 */ /* 0x000fe20004000000 */
[----:B------:R-:W-:Y:S01]  /*2ee0*/  @P0 FMUL R92, R92, R97 ;  /* 0x000000615c5c0220 */ /* 0x000fe20000400000 */
[----:B------:R-:W-:Y:S01]  /*2ef0*/  FMNMX3 R69, R0, |R121|, |R132|, !PT ;  /* 0x4000007900457276 */ /* 0x000fe20007800484 */
[-C--:B------:R-:W-:Y:S01]  /*2f00*/  FMUL R141, R78, R97.reuse ;  /* 0x000000614e8d7220 */ /* 0x080fe20000400000 */
[----:B------:R-:W-:Y:S01]  /*2f10*/  LOP3.LUT R0, R96, 0x1f, RZ, 0xc0, !PT ;  /* 0x0000001f60007812 */ /* 0x000fe200078ec0ff */
[-C--:B------:R-:W-:Y:S01]  /*2f20*/  @P0 FMUL R94, R94, R97.reuse ;  /* 0x000000615e5e0220 */ /* 0x080fe20000400000 */
[----:B------:R-:W-:Y:S01]  /*2f30*/  FMNMX3 R69, R69, |R138|, |R88|, !PT ;  /* 0x4000008a45457276 */ /* 0x000fe20007800458 */
[----:B------:R-:W-:Y:S01]  /*2f40*/  @P0 FMUL R108, R108, R97 ;  /* 0x000000616c6c0220 */ /* 0x000fe20000400000 */
[----:B------:R-:W-:Y:S01]  /*2f50*/  FSEL R131, R72, R131, !P0 ;  /* 0x0000008348837208 */ /* 0x000fe20004000000 */
[----:B------:R-:W-:Y:S01]  /*2f60*/  FMUL R72, R111, R97 ;  /* 0x000000616f487220 */ /* 0x000fe20000400000 */
[----:B------:R-:W-:Y:S01]  /*2f70*/  FSEL R151, R136, R151, !P0 ;  /* 0x0000009788977208 */ /* 0x000fe20004000000 */
[-C--:B------:R-:W-:Y:S01]  /*2f80*/  @P0 FMUL R106, R106, R97.reuse ;  /* 0x000000616a6a0220 */ /* 0x080fe20000400000 */
[----:B------:R-:W-:Y:S01]  /*2f90*/  FMNMX3 R136, R69, |R136|, |R90|, !PT ;  /* 0x4000008845887276 */ /* 0x000fe2000780045a */
[-C--:B------:R-:W-:Y:S01]  /*2fa0*/  @P0 FMUL R112, R112, R97.reuse ;  /* 0x0000006170700220 */ /* 0x080fe20000400000 */
[----:B------:R-:W-:Y:S01]  /*2fb0*/  LEA R69, R3, R0, 0x8 ;  /* 0x0000000003457211 */ /* 0x000fe200078e40ff */
[-C--:B------:R-:W-:Y:S01]  /*2fc0*/  FMUL R68, R113, R97.reuse ;  /* 0x0000006171447220 */ /* 0x080fe20000400000 */
[----:B------:R-:W-:Y:S01]  /*2fd0*/  FSEL R85, R85, R74, !P0 ;  /* 0x0000004a55557208 */ /* 0x000fe20004000000 */
[-C--:B------:R-:W-:Y:S01]  /*2fe0*/  FMUL R73, R138, R97.reuse ;  /* 0x000000618a497220 */ /* 0x080fe20000400000 */
[----:B------:R-:W-:Y:S01]  /*2ff0*/  FSEL R111, R111, R72, !P0 ;  /* 0x000000486f6f7208 */ /* 0x000fe20004000000 */
[----:B------:R-:W-:Y:S01]  /*3000*/  FMUL R72, R117, R97 ;  /* 0x0000006175487220 */ /* 0x000fe20000400000 */
[----:B------:R-:W-:Y:S01]  /*3010*/  F2FP.F16.F32.PACK_AB R74, R92, R93 ;  /* 0x0000005d5c4a723e */ /* 0x000fe200000000ff */
[----:B0-----:R-:W-:Y:S01]  /*3020*/  @!P1 IMAD.WIDE R92, R3, 0x4, R76 ;  /* 0x00000004035c9825 */ /* 0x001fe200078e024c */
[----:B------:R-:W-:-:S03]  /*3030*/  FSEL R141, R78, R141, !P0 ;  /* 0x0000008d4e8d7208 */ /* 0x000fc60004000000 */
[----:B------:R-:W-:Y:S01]  /*3040*/  @P0 FMUL R144, R144, R97 ;  /* 0x0000006190900220 */ /* 0x000fe20000400000 */
[----:B------:R-:W-:Y:S01]  /*3050*/  F2FP.F16.F32.PACK_AB R76, R94, R105 ;  /* 0x000000695e4c723e */ /* 0x000fe200000000ff */
[----:B-1----:R-:W-:Y:S01]  /*3060*/  IMAD.WIDE.U32 R86, R69, 0x10, R86 ;  /* 0x0000001045567825 */ /* 0x002fe200078e0056 */
[----:B------:R-:W-:Y:S01]  /*3070*/  F2FP.F16.F32.PACK_AB R77, R108, R125 ;  /* 0x0000007d6c4d723e */ /* 0x000fe200000000ff */
[----:B------:R-:W-:Y:S01]  /*3080*/  @!P1 STG.E desc[UR4][R92.64], R89 ;  /* 0x000000595c009986 */ /* 0x000fe2000c101904 */
[----:B------:R-:W-:Y:S01]  /*3090*/  F2FP.F16.F32.PACK_AB R78, R106, R127 ;  /* 0x0000007f6a4e723e */ /* 0x000fe200000000ff */
[----:B------:R-:W-:Y:S01]  /*30a0*/  @P0 FMUL R91, R91, R97 ;  /* 0x000000615b5b0220 */ /* 0x000fe20000400000 */
[----:B------:R-:W-:Y:S01]  /*30b0*/  F2FP.F16.F32.PACK_AB R79, R112, R107 ;  /* 0x0000006b704f723e */ /* 0x000fe200000000ff */
[-C--:B------:R-:W-:Y:S01]  /*30c0*/  @P0 FMUL R70, R70, R97.reuse ;  /* 0x0000006146460220 */ /* 0x080fe20000400000 */
[----:B------:R-:W-:Y:S01]  /*30d0*/  FSEL R145, R113, R68, !P0 ;  /* 0x0000004471917208 */ /* 0x000fe20004000000 */
[-C--:B------:R-:W-:Y:S01]  /*30e0*/  FMUL R68, R115, R97.reuse ;  /* 0x0000006173447220 */ /* 0x080fe20000400000 */
[----:B------:R-:W-:Y:S01]  /*30f0*/  FSEL R117, R117, R72, !P0 ;  /* 0x0000004875757208 */ /* 0x000fe20004000000 */
[-C--:B------:R-:W-:Y:S01]  /*3100*/  FMUL R72, R121, R97.reuse ;  /* 0x0000006179487220 */ /* 0x080fe20000400000 */
[----:B------:R0:W-:Y:S01]  /*3110*/  STG.E.128 desc[UR4][R86.64+0x400], R76 ;  /* 0x0004004c56007986 */ /* 0x0001e2000c101d04 */
[-C--:B------:R-:W-:Y:S01]  /*3120*/  @P0 FMUL R100, R100, R97.reuse ;  /* 0x0000006164640220 */ /* 0x080fe20000400000 */
[----:B------:R-:W-:Y:S01]  /*3130*/  FSEL R147, R115, R68, !P0 ;  /* 0x0000004473937208 */ /* 0x000fe20004000000 */
[-C--:B------:R-:W-:Y:S01]  /*3140*/  FMUL R68, R119, R97.reuse ;  /* 0x0000006177447220 */ /* 0x080fe20000400000 */
[----:B------:R-:W-:Y:S01]  /*3150*/  FSEL R149, R121, R72, !P0 ;  /* 0x0000004879957208 */ /* 0x000fe20004000000 */
[----:B------:R-:W-:Y:S01]  /*3160*/  @P0 FMUL R98, R98, R97 ;  /* 0x0000006162620220 */ /* 0x000fe20000400000 */
[----:B------:R-:W-:Y:S01]  /*3170*/  FSEL R121, R138, R73, !P0 ;  /* 0x000000498a797208 */ /* 0x000fe20004000000 */
[-C--:B------:R-:W-:Y:S01]  /*3180*/  FMUL R73, R2, R97.reuse ;  /* 0x0000006102497220 */ /* 0x080fe20000400000 */
[-C--:B------:R-:W-:Y:S01]  /*3190*/  @P0 FMUL R102, R102, R97.reuse ;  /* 0x0000006166660220 */ /* 0x080fe20000400000 */
[-C--:B------:R-:W-:Y:S01]  /*31a0*/  @P0 FMUL R104, R104, R97.reuse ;  /* 0x0000006168680220 */ /* 0x080fe20000400000 */
[----:B------:R-:W-:Y:S01]  /*31b0*/  FSEL R119, R119, R68, !P0 ;  /* 0x0000004477777208 */ /* 0x000fe20004000000 */
[----:B------:R-:W-:Y:S01]  /*31c0*/  @P0 FMUL R116, R116, R97 ;  /* 0x0000006174740220 */ /* 0x000fe20000400000 */
[----:B------:R-:W-:Y:S01]  /*31d0*/  F2FP.F16.F32.PACK_AB R69, R144, R71 ;  /* 0x000000479045723e */ /* 0x000fe200000000ff */
[----:B------:R-:W-:Y:S01]  /*31e0*/  @P0 FMUL R118, R118, R97 ;  /* 0x0000006176760220 */ /* 0x000fe20000400000 */
[----:B------:R-:W-:Y:S01]  /*31f0*/  FSEL R0, R2, R73, !P0 ;  /* 0x0000004902007208 */ /* 0x000fe20004000000 */
[-C--:B------:R-:W-:Y:S01]  /*3200*/  @P0 FMUL R120, R120, R97.reuse ;  /* 0x0000006178780220 */ /* 0x080fe20000400000 */
[----:B------:R-:W-:Y:S01]  /*3210*/  F2FP.F16.F32.PACK_AB R68, R91, R134 ;  /* 0x000000865b44723e */ /* 0x000fe200000000ff */
[----:B------:R-:W-:Y:S01]  /*3220*/  @P0 FMUL R122, R122, R97 ;  /* 0x000000617a7a0220 */ /* 0x000fe20000400000 */
[----:B0-----:R-:W0:Y:S01]  /*3230*/  LDC R76, c[0x0][0x380] ;  /* 0x0000e000ff4c7b82 */ /* 0x001e220000000800 */
[----:B------:R-:W-:Y:S01]  /*3240*/  F2FP.F16.F32.PACK_AB R70, R70, R123 ;  /* 0x0000007b4646723e */ /* 0x000fe200000000ff */
[----:B------:R-:W-:Y:S01]  /*3250*/  @P0 FMUL R110, R110, R97 ;  /* 0x000000616e6e0220 */ /* 0x000fe20000400000 */
[----:B------:R-:W-:Y:S01]  /*3260*/  F2FP.F16.F32.PACK_AB R71, R100, R99 ;  /* 0x000000636447723e */ /* 0x000fe200000000ff */
        /* <DEDUP_REMOVED lines=31> */
[----:B-1----:R-:W-:Y:S02]  /*3460*/  F2FP.F16.F32.PACK_AB R68, R118, R135 ;  /* 0x000000877644723e */ /* 0x002fe400000000ff */
[----:B------:R-:W-:Y:S02]  /*3470*/  F2FP.F16.F32.PACK_AB R69, R120, R137 ;  /* 0x000000897845723e */ /* 0x000fe400000000ff */
[----:B------:R-:W-:Y:S02]  /*3480*/  F2FP.F16.F32.PACK_AB R71, R122, R141 ;  /* 0x0000008d7a47723e */ /* 0x000fe400000000ff */
[----:B------:R-:W-:-:S02]  /*3490*/  F2FP.F16.F32.PACK_AB R70, R148, R139 ;  /* 0x0000008b9446723e */ /* 0x000fc400000000ff */
[----:B--2---:R-:W-:Y:S02]  /*34a0*/  F2FP.F16.F32.PACK_AB R72, R150, R143 ;  /* 0x0000008f9648723e */ /* 0x004fe400000000ff */
        /* <DEDUP_REMOVED lines=8> */
[----:B0-----:R-:W-:Y:S01]  /*3530*/  LEA R3, R76, R3, 0x2 ;  /* 0x000000034c037211 */ /* 0x001fe200078e10ff */
[----:B------:R3:W-:Y:S03]  /*3540*/  STG.E.128 desc[UR4][R86.64+0xc00], R116 ;  /* 0x000c007456007986 */ /* 0x0007e6000c101d04 */
[----:B------:R-:W-:Y:S01]  /*3550*/  ISETP.GE.AND P1, PT, R3, UR13, PT ;  /* 0x0000000d03007c0c */ /* 0x000fe2000bf26270 */
[----:B------:R3:W-:-:S12]  /*3560*/  STG.E.128 desc[UR4][R86.64+0xe00], R120 ;  /* 0x000e007856007986 */ /* 0x0007d8000c101d04 */
[----:B------:R-:W-:Y:S05]  /*3570*/  @!P1 BRA `(.L_x_9368) ;  /* 0xffffffcc00709947 */ /* 0x000fea000383ffff */
[----:B------:R-:W-:Y:S05]  /*3580*/  BRA `(.L_x_9365) ;  /* 0x0000002c00907947 */ /* 0x000fea0003800000 */
.L_x_9366:
        /* <DEDUP_REMOVED lines=27> */
[----:B------:R-:W-:-:S03]  /*3740*/  HADD2.F32 R100, -RZ, R111.H0_H0 ;  /* 0x2000006fff647230 */ /* 0x000fc60000004100 */
[----:B------:R-:W-:Y:S01]  /*3750*/  FADD R98, R102, R109 ;  /* 0x0000006d66627221 */ /* 0x000fe20000000000 */
[----:B----4-:R-:W-:-:S03]  /*3760*/  HADD2.F32 R130, -RZ, R90.H1_H1 ;  /* 0x3000005aff827230 */ /* 0x010fc60000004100 */
[----:B------:R-:W-:Y:S01]  /*3770*/  FADD R109, R101, R98 ;  /* 0x00000062656d7221 */ /* 0x000fe20000000000 */
[----:B------:R-:W-:Y:S02]  /*3780*/  HADD2.F32 R98, -RZ, R68.H0_H0 ;  /* 0x20000044ff627230 */ /* 0x000fe40000004100 */
[----:B------:R-:W-:Y:S02]  /*3790*/  HADD2.F32 R134, -RZ, R91.H1_H1 ;  /* 0x3000005bff867230 */ /* 0x000fe40000004100 */
[----:B------:R-:W-:Y:S01]  /*37a0*/  FADD R104, R100, R109 ;  /* 0x0000006d64687221 */ /* 0x000fe20000000000 */
[----:B------:R-:W-:Y:S02]  /*37b0*/  HADD2.F32 R136, -RZ, R92.H1_H1 ;  /* 0x3000005cff887230 */ /* 0x000fe40000004100 */
[----:B------:R-:W-:Y:S02]  /*37c0*/  HADD2.F32 R140, -RZ, R93.H1_H1 ;  /* 0x3000005dff8c7230 */ /* 0x000fe40000004100 */
[----:B------:R-:W-:Y:S01]  /*37d0*/  FADD R109, R99, R104 ;  /* 0x00000068636d7221 */ /* 0x000fe20000000000 */
[----:B------:R-:W-:-:S02]  /*37e0*/  HADD2.F32 R104, -RZ, R68.H1_H1 ;  /* 0x30000044ff687230 */ /* 0x000fc40000004100 */
[----:B------:R-:W-:Y:S02]  /*37f0*/  HADD2.F32 R68, -RZ, R69.H0_H0 ;  /* 0x20000045ff447230 */ /* 0x000fe40000004100 */
        /* <DEDUP_REMOVED lines=86> */
[----:B------:R-:W-:Y:S02]  /*3d60*/  HADD2.F32 R127, -RZ, R90.H0_H0 ;  /* 0x2000005aff7f7230 */ /* 0x000fe40000004100 */
[----:B------:R-:W-:Y:S02]  /*3d70*/  HADD2.F32 R90, -RZ, R91.H0_H0 ;  /* 0x2000005bff5a7230 */ /* 0x000fe40000004100 */
[----:B------:R-:W-:-:S04]  /*3d80*/  FADD R132, R128, R89 ;  /* 0x0000005980847221 */ /* 0x000fc80000000000 */
        /* <DEDUP_REMOVED lines=163> */
.L_x_9399:
[----:B------:R-:W2:Y:S01]  /*47c0*/  LDC R74, c[0x0][0x3d8] ;  /* 0x0000f600ff4a7b82 */ /* 0x000ea20000000800 */
[----:B-1----:R-:W-:Y:S01]  /*47d0*/  FADD R129, R135, R129 ;  /* 0x0000008187817221 */ /* 0x002fe20000000000 */
[----:B------:R-:W-:Y:S01]  /*47e0*/  ISETP.NE.AND P1, PT, RZ, UR15, PT ;  /* 0x0000000fff007c0c */ /* 0x000fe2000bf25270 */
[----:B-----5:R-:W-:Y:S01]  /*47f0*/  HADD2.F32 R146, -RZ, R67.H1_H1 ;  /* 0x30000043ff927230 */ /* 0x020fe20000004100 */
[----:B------:R-:W-:Y:S01]  /*4800*/  UISETP.NE.AND UP0, UPT, UR14, URZ, UPT ;  /* 0x000000ff0e00728c */ /* 0x000fe2000bf05270 */
[--C-:B------:R-:W-:Y:S02]  /*4810*/  HADD2.F32 R144, -RZ, R35.reuse.H0_H0 ;  /* 0x20000023ff907230 */ /* 0x100fe40000004100 */
[----:B------:R-:W-:Y:S02]  /*4820*/  HADD2.F32 R133, -RZ, R35.H1_H1 ;  /* 0x30000023ff857230 */ /* 0x000fe40000004100 */
[----:B0-----:R-:W-:Y:S02]  /*4830*/  HADD2.F32 R135, -RZ, R66.H1_H1 ;  /* 0x30000042ff877230 */ /* 0x001fe40000004100 */
[----:B------:R-:W-:-:S02]  /*4840*/  HADD2.F32 R154, -RZ, R34.H1_H1 ;  /* 0x30000022ff9a7230 */ /* 0x000fc40000004100 */
[----:B------:R-:W-:Y:S02]  /*4850*/  HADD2.F32 R150, -RZ, R33.H1_H1 ;  /* 0x30000021ff967230 */ /* 0x000fe40000004100 */
[----:B------:R-:W-:Y:S01]  /*4860*/  @P1 FADD R146, R146, 1 ;  /* 0x3f80000092921421 */ /* 0x000fe20000000000 */
[----:B------:R-:W-:Y:S02]  /*4870*/  HADD2.F32 R152, -RZ, R34.H0_H0 ;  /* 0x20000022ff987230 */ /* 0x000fe40000004100 */
[----:B------:R-:W-:Y:S01]  /*4880*/  @P1 FADD R135, R135, 1 ;  /* 0x3f80000087871421 */ /* 0x000fe20000000000 */
[----:B------:R-:W-:Y:S02]  /*4890*/  HADD2.F32 R158, -RZ, R16.H1_H1 ;  /* 0x30000010ff9e7230 */ /* 0x000fe40000004100 */
[----:B------:R-:W-:Y:S02]  /*48a0*/  HADD2.F32 R137, -RZ, R37.H0_H0 ;  /* 0x20000025ff897230 */ /* 0x000fe40000004100 */
[----:B--2---:R-:W-:Y:S01]  /*48b0*/  FFMA R91, R129, 0.00048828125, R74 ;  /* 0x3a000000815b7823 */ /* 0x004fe2000000004a */
[----:B------:R-:W-:Y:S01]  /*48c0*/  HADD2.F32 R129, -RZ, R67.H0_H0 ;  /* 0x20000043ff817230 */ /* 0x000fe20000004100 */
[----:B------:R-:W0:Y:S01]  /*48d0*/  @!P2 LDC.64 R74, c[0x0][0x398] ;  /* 0x0000e600ff4aab82 */ /* 0x000e220000000a00 */
[----:B------:R-:W-:-:S02]  /*48e0*/  @P1 FADD R137, R137, 1 ;  /* 0x3f80000089891421 */ /* 0x000fc40000000000 */
[----:B------:R-:W-:Y:S01]  /*48f0*/  FSETP.GEU.AND P0, PT, |R91|, 1.175494350822287508e-38, PT ;  /* 0x008000005b00780b */ /* 0x000fe20003f0e200 */
[----:B------:R-:W-:-:S12]  /*4900*/  @P1 FADD R129, R129, 1 ;  /* 0x3f80000081811421 */ /* 0x000fd80000000000 */
[----:B------:R-:W-:-:S04]  /*4910*/  @!P0 FMUL R91, R91, 16777216 ;  /* 0x4b8000005b5b8820 */ /* 0x000fc80000400000 */
        /* <DEDUP_REMOVED lines=8> */
[-C--:B0-----:R-:W-:Y:S01]  /*49a0*/  FMUL R93, R105, R89.reuse ;  /* 0x00000059695d7220 */ /* 0x081fe20000400000 */
[----:B------:R-:W-:Y:S01]  /*49b0*/  FMUL R74, R103, R89 ;  /* 0x00000059674a7220 */ /* 0x000fe20000400000 */
[----:B------:R-:W-:Y:S01]  /*49c0*/  FFMA R91, R129, R100, R144 ;  /* 0x00000064815b7223 */ /* 0x000fe20000000090 */
[----:B------:R-:W-:Y:S01]  /*49d0*/  FFMA R100, R146, R99, R133 ;  /* 0x0000006392647223 */ /* 0x000fe20000000085 */
[--C-:B------:R-:W-:Y:S02]  /*49e0*/  HADD2.F32 R146, -RZ, R65.reuse.H0_H0 ;  /* 0x20000041ff927230 */ /* 0x100fe40000004100 */
[-C--:B------:R-:W-:Y:S01]  /*49f0*/  FMUL R144, R101, R89.reuse ;  /* 0x0000005965907220 */ /* 0x080fe20000400000 */
[----:B------:R-:W-:Y:S02]  /*4a00*/  HADD2.F32 R129, -RZ, R65.H1_H1 ;  /* 0x30000041ff817230 */ /* 0x000fe40000004100 */
[----:B------:R-:W-:Y:S01]  /*4a10*/  FMUL R102, R102, R89 ;  /* 0x0000005966667220 */ /* 0x000fe20000400000 */
[----:B------:R-:W-:-:S02]  /*4a20*/  HADD2.F32 R133, -RZ, R66.H0_H0 ;  /* 0x20000042ff857230 */ /* 0x000fc40000004100 */
[----:B------:R-:W-:Y:S01]  /*4a30*/  @P1 FADD R146, R146, 1 ;  /* 0x3f80000092921421 */ /* 0x000fe20000000000 */
[----:B------:R-:W-:Y:S02]  /*4a40*/  HADD2.F32 R99, -RZ, R33.H0_H0 ;  /* 0x20000021ff637230 */ /* 0x000fe40000004100 */
[----:B------:R-:W-:Y:S01]  /*4a50*/  @P1 FADD R129, R129, 1 ;  /* 0x3f80000081811421 */ /* 0x000fe20000000000 */
[--C-:B------:R-:W-:Y:S02]  /*4a60*/  HADD2.F32 R75, -RZ, R64.reuse.H1_H1 ;  /* 0x30000040ff4b7230 */ /* 0x100fe40000004100 */
[----:B------:R-:W-:Y:S01]  /*4a70*/  @P1 FADD R133, R133, 1 ;  /* 0x3f80000085851421 */ /* 0x000fe20000000000 */
[----:B------:R-:W-:Y:S01]  /*4a80*/  FFMA R144, R135, R144, R154 ;  /* 0x0000009087907223 */ /* 0x000fe2000000009a */
[----:B------:R-:W-:Y:S01]  /*4a90*/  FFMA R93, R146, R93, R99 ;  /* 0x0000005d925d7223 */ /* 0x000fe20000000063 */
[----:B------:R-:W-:Y:S01]  /*4aa0*/  FFMA R74, R129, R74, R150 ;  /* 0x0000004a814a7223 */ /* 0x000fe20000000096 */
[----:B------:R-:W-:-:S02]  /*4ab0*/  HADD2.F32 R99, -RZ, R64.H0_H0 ;  /* 0x20000040ff637230 */ /* 0x000fc40000004100 */
[----:B------:R-:W-:Y:S01]  /*4ac0*/  FFMA R101, R133, R102, R152 ;  /* 0x0000006685657223 */ /* 0x000fe20000000098 */
[--C-:B------:R-:W-:Y:S02]  /*4ad0*/  HADD2.F32 R150, -RZ, R32.reuse.H1_H1 ;  /* 0x30000020ff967230 */ /* 0x100fe40000004100 */
[----:B------:R-:W-:Y:S01]  /*4ae0*/  @P1 FADD R75, R75, 1 ;  /* 0x3f8000004b4b1421 */ /* 0x000fe20000000000 */
[--C-:B------:R-:W-:Y:S02]  /*4af0*/  HADD2.F32 R103, -RZ, R63.reuse.H0_H0 ;  /* 0x2000003fff677230 */ /* 0x100fe40000004100 */
[----:B------:R-:W-:Y:S01]  /*4b00*/  FMUL R102, R107, R89 ;  /* 0x000000596b667220 */ /* 0x000fe20000400000 */
[----:B------:R-:W-:Y:S02]  /*4b10*/  HADD2.F32 R154, -RZ, R63.H1_H1 ;  /* 0x3000003fff9a7230 */ /* 0x000fe40000004100 */
[----:B------:R-:W-:Y:S01]  /*4b20*/  @P1 FADD R99, R99, 1 ;  /* 0x3f80000063631421 */ /* 0x000fe20000000000 */
[----:B------:R-:W-:-:S02]  /*4b30*/  HADD2.F32 R146, -RZ, R32.H0_H0 ;  /* 0x20000020ff927230 */ /* 0x000fc40000004100 */
[-C--:B------:R-:W-:Y:S01]  /*4b40*/  FMUL R0, R0, R89.reuse ;  /* 0x0000005900007220 */ /* 0x080fe20000400000 */
[--C-:B------:R-:W-:Y:S02]  /*4b50*/  HADD2.F32 R152, -RZ, R31.reuse.H0_H0 ;  /* 0x2000001fff987230 */ /* 0x100fe40000004100 */
[----:B------:R-:W-:Y:S01]  /*4b60*/  @P1 FADD R103, R103, 1 ;  /* 0x3f80000067671421 */ /* 0x000fe20000000000 */
[----:B------:R-:W-:Y:S02]  /*4b70*/  HADD2.F32 R105, -RZ, R31.H1_H1 ;  /* 0x3000001fff697230 */ /* 0x000fe40000004100 */
[----:B------:R-:W-:Y:S01]  /*4b80*/  @P1 FADD R154, R154, 1 ;  /* 0x3f8000009a9a1421 */ /* 0x000fe20000000000 */
[-C--:B------:R-:W-:Y:S01]  /*4b90*/  FMUL R70, R70, R89.reuse ;  /* 0x0000005946467220 */ /* 0x080fe20000400000 */
[----:B------:R-:W-:Y:S01]  /*4ba0*/  FMUL R109, R109, R89 ;  /* 0x000000596d6d7220 */ /* 0x000fe20000400000 */
[----:B------:R-:W-:Y:S01]  /*4bb0*/  FFMA R102, R75, R102, R150 ;  /* 0x000000664b667223 */ /* 0x000fe20000000096 */
[----:B------:R-:W-:-:S02]  /*4bc0*/  HADD2.F32 R150, -RZ, R62.H0_H0 ;  /* 0x2000003eff967230 */ /* 0x000fc40000004100 */
[----:B------:R-:W-:Y:S01]  /*4bd0*/  FFMA R99, R99, R0, R146 ;  /* 0x0000000063637223 */ /* 0x000fe20000000092 */
[--C-:B------:R-:W-:Y:S02]  /*4be0*/  HADD2.F32 R107, -RZ, R61.reuse.H1_H1 ;  /* 0x3000003dff6b7230 */ /* 0x100fe40000004100 */
[----:B------:R-:W-:Y:S01]  /*4bf0*/  FFMA R75, R103, R70, R152 ;  /* 0x00000046674b7223 */ /* 0x000fe20000000098 */
[----:B------:R-:W-:Y:S01]  /*4c00*/  FFMA R0, R154, R109, R105 ;  /* 0x0000006d9a007223 */ /* 0x000fe20000000069 */
[----:B------:R-:W-:Y:S02]  /*4c10*/  HADD2.F32 R105, -RZ, R30.H0_H0 ;  /* 0x2000001eff697230 */ /* 0x000fe40000004100 */
[----:B------:R-:W-:Y:S01]  /*4c20*/  @P1 FADD R150, R150, 1 ;  /* 0x3f80000096961421 */ /* 0x000fe20000000000 */
[----:B------:R-:W-:Y:S02]  /*4c30*/  HADD2.F32 R103, -RZ, R61.H0_H0 ;  /* 0x2000003dff677230 */ /* 0x000fe40000004100 */
[----:B------:R-:W-:Y:S01]  /*4c40*/  @P1 FADD R107, R107, 1 ;  /* 0x3f8000006b6b1421 */ /* 0x000fe20000000000 */
[----:B------:R-:W-:-:S02]  /*4c50*/  HADD2.F32 R146, -RZ, R29.H1_H1 ;  /* 0x3000001dff927230 */ /* 0x000fc40000004100 */
[-C--:B------:R-:W-:Y:S01]  /*4c60*/  FMUL R69, R69, R89.reuse ;  /* 0x0000005945457220 */ /* 0x080fe20000400000 */
[-C--:B------:R-:W-:Y:S01]  /*4c70*/  FMUL R106, R106, R89.reuse ;  /* 0x000000596a6a7220 */ /* 0x080fe20000400000 */
[----:B------:R-:W-:Y:S02]  /*4c80*/  HADD2.F32 R109, -RZ, R62.H1_H1 ;  /* 0x3000003eff6d7230 */ /* 0x000fe40000004100 */
[----:B------:R-:W-:Y:S01]  /*4c90*/  @P1 FADD R103, R103, 1 ;  /* 0x3f80000067671421 */ /* 0x000fe20000000000 */
[----:B------:R-:W-:Y:S02]  /*4ca0*/  HADD2.F32 R70, -RZ, R29.H0_H0 ;  /* 0x2000001dff467230 */ /* 0x000fe40000004100 */
[----:B------:R-:W-:Y:S01]  /*4cb0*/  FMUL R68, R68, R89 ;  /* 0x0000005944447220 */ /* 0x000fe20000400000 */
[----:B------:R-:W-:Y:S01]  /*4cc0*/  FFMA R105, R150, R69, R105 ;  /* 0x0000004596697223 */ /* 0x000fe20000000069 */
[----:B------:R-:W-:Y:S01]  /*4cd0*/  FFMA R106, R107, R106, R146 ;  /* 0x0000006a6b6a7223 */ /* 0x000fe20000000092 */
[----:B------:R-:W-:-:S02]  /*4ce0*/  HADD2.F32 R107, -RZ, R60.H0_H0 ;  /* 0x2000003cff6b7230 */ /* 0x000fc40000004100 */
[----:B------:R-:W-:Y:S01]  /*4cf0*/  @P1 FADD R109, R109, 1 ;  /* 0x3f8000006d6d1421 */ /* 0x000fe20000000000 */
[----:B------:R-:W-:Y:S02]  /*4d00*/  HADD2.F32 R69, -RZ, R60.H1_H1 ;  /* 0x3000003cff457230 */ /* 0x000fe40000004100 */
[----:B------:R-:W-:Y:S01]  /*4d10*/  FMUL R108, R108, R89 ;  /* 0x000000596c6c7220 */ /* 0x000fe20000400000 */
[----:B------:R-:W-:Y:S02]  /*4d20*/  HADD2.F32 R150, -RZ, R59.H1_H1 ;  /* 0x3000003bff967230 */ /* 0x000fe40000004100 */
[----:B------:R-:W-:Y:S01]  /*4d30*/  FFMA R103, R103, R68, R70 ;  /* 0x0000004467677223 */ /* 0x000fe20000000046 */
[----:B------:R-:W-:Y:S02]  /*4d40*/  HADD2.F32 R152, -RZ, R30.H1_H1 ;  /* 0x3000001eff987230 */ /* 0x000fe40000004100 */
[----:B------:R-:W-:Y:S01]  /*4d50*/  @P1 FADD R107, R107, 1 ;  /* 0x3f8000006b6b1421 */ /* 0x000fe20000000000 */
[----:B------:R-:W-:-:S02]  /*4d60*/  HADD2.F32 R68, -RZ, R28.H0_H0 ;  /* 0x2000001cff447230 */ /* 0x000fc40000004100 */
[----:B------:R-:W-:Y:S01]  /*4d70*/  @P1 FADD R69, R69, 1 ;  /* 0x3f80000045451421 */ /* 0x000fe20000000000 */
[----:B------:R-:W-:Y:S02]  /*4d80*/  HADD2.F32 R70, -RZ, R28.H1_H1 ;  /* 0x3000001cff467230 */ /* 0x000fe40000004100 */
[-C--:B------:R-:W-:Y:S01]  /*4d90*/  FMUL R98, R98, R89.reuse ;  /* 0x0000005962627220 */ /* 0x080fe20000400000 */
[----:B------:R-:W-:Y:S02]  /*4da0*/  HADD2.F32 R146, -RZ, R59.H0_H0 ;  /* 0x2000003bff927230 */ /* 0x000fe40000004100 */
[-C--:B------:R-:W-:Y:S01]  /*4db0*/  FMUL R104, R104, R89.reuse ;  /* 0x0000005968687220 */ /* 0x080fe20000400000 */
[--C-:B------:R-:W-:Y:S02]  /*4dc0*/  HADD2.F32 R129, -RZ, R27.reuse.H1_H1 ;  /* 0x3000001bff817230 */ /* 0x100fe40000004100 */
[----:B------:R-:W-:Y:S01]  /*4dd0*/  @P1 FADD R150, R150, 1 ;  /* 0x3f80000096961421 */ /* 0x000fe20000000000 */
[----:B------:R-:W-:Y:S01]  /*4de0*/  FMUL R113, R113, R89 ;  /* 0x0000005971717220 */ /* 0x000fe20000400000 */
[----:B------:R-:W-:Y:S01]  /*4df0*/  FFMA R108, R109, R108, R152 ;  /* 0x0000006c6d6c7223 */ /* 0x000fe20000000098 */
[----:B------:R-:W-:-:S02]  /*4e00*/  HADD2.F32 R109, -RZ, R27.H0_H0 ;  /* 0x2000001bff6d7230 */ /* 0x000fc40000004100 */
[----:B------:R-:W-:Y:S01]  /*4e10*/  @P1 FADD R146, R146, 1 ;  /* 0x3f80000092921421 */ /* 0x000fe20000000000 */
[----:B------:R-:W-:Y:S01]  /*4e20*/  FMUL R95, R95, R89 ;  /* 0x000000595f5f7220 */ /* 0x000fe20000400000 */
[----:B------:R-:W-:Y:S01]  /*4e30*/  FFMA R107, R107, R98, R68 ;  /* 0x000000626b6b7223 */ /* 0x000fe20000000044 */
[----:B------:R-:W-:Y:S01]  /*4e40*/  FFMA R104, R69, R104, R70 ;  /* 0x0000006845687223 */ /* 0x000fe20000000046 */
[----:B------:R-:W-:Y:S01]  /*4e50*/  FFMA R98, R150, R113, R129 ;  /* 0x0000007196627223 */ /* 0x000fe20000000081 */
[----:B------:R-:W-:Y:S02]  /*4e60*/  HADD2.F32 R69, -RZ, R57.H1_H1 ;  /* 0x30000039ff457230 */ /* 0x000fe40000004100 */
[----:B------:R-:W-:Y:S01]  /*4e70*/  FFMA R95, R146, R95, R109 ;  /* 0x0000005f925f7223 */ /* 0x000fe2000000006d */
[--C-:B------:R-:W-:Y:S02]  /*4e80*/  HADD2.F32 R150, -RZ, R58.reuse.H0_H0 ;  /* 0x2000003aff967230 */ /* 0x100fe40000004100 */
[----:B------:R-:W-:Y:S01]  /*4e90*/  FMUL R146, R112, R89 ;  /* 0x0000005970927220 */ /* 0x000fe20000400000 */
[----:B------:R-:W-:-:S02]  /*4ea0*/  HADD2.F32 R129, -RZ, R58.H1_H1 ;  /* 0x3000003aff817230 */ /* 0x000fc40000004100 */
[----:B------:R-:W-:Y:S01]  /*4eb0*/  @P1 FADD R69, R69, 1 ;  /* 0x3f80000045451421 */ /* 0x000fe20000000000 */
[----:B------:R-:W-:Y:S02]  /*4ec0*/  HADD2.F32 R70, -RZ, R25.H1_H1 ;  /* 0x30000019ff467230 */ /* 0x000fe40000004100 */
[-C--:B------:R-:W-:Y:S01]  /*4ed0*/  FMUL R112, R111, R89.reuse ;  /* 0x000000596f707220 */ /* 0x080fe20000400000 */
[--C-:B------:R-:W-:Y:S02]  /*4ee0*/  HADD2.F32 R113, -RZ, R26.reuse.H0_H0 ;  /* 0x2000001aff717230 */ /* 0x100fe40000004100 */
[----:B------:R-:W-:Y:S01]  /*4ef0*/  @P1 FADD R150, R150, 1 ;  /* 0x3f80000096961421 */ /* 0x000fe20000000000 */
[----:B------:R-:W-:Y:S01]  /*4f00*/  FMUL R73, R73, R89 ;  /* 0x0000005949497220 */ /* 0x000fe20000400000 */
[----:B------:R-:W-:Y:S02]  /*4f10*/  HADD2.F32 R152, -RZ, R26.H1_H1 ;  /* 0x3000001aff987230 */ /* 0x000fe40000004100 */
[----:B------:R-:W-:Y:S01]  /*4f20*/  @P1 FADD R129, R129, 1 ;  /* 0x3f80000081811421 */ /* 0x000fe20000000000 */
[----:B------:R-:W-:-:S02]  /*4f30*/  HADD2.F32 R109, -RZ, R57.H0_H0 ;  /* 0x20000039ff6d7230 */ /* 0x000fc40000004100 */
[----:B------:R-:W-:Y:S01]  /*4f40*/  FFMA R112, R69, R112, R70 ;  /* 0x0000007045707223 */ /* 0x000fe20000000046 */
[----:B------:R-:W-:Y:S01]  /*4f50*/  FFMA R111, R150, R73, R113 ;  /* 0x00000049966f7223 */ /* 0x000fe20000000071 */
[--C-:B------:R-:W-:Y:S02]  /*4f60*/  HADD2.F32 R70, -RZ, R56.reuse.H0_H0 ;  /* 0x20000038ff467230 */ /* 0x100fe40000004100 */
[----:B------:R-:W-:Y:S01]  /*4f70*/  FMUL R72, R72, R89 ;  /* 0x0000005948487220 */ /* 0x000fe20000400000 */
[----:B------:R-:W-:Y:S02]  /*4f80*/  HADD2.F32 R73, -RZ, R56.H1_H1 ;  /* 0x30000038ff497230 */ /* 0x000fe40000004100 */
[----:B------:R-:W-:Y:S01]  /*4f90*/  @P1 FADD R109, R109, 1 ;  /* 0x3f8000006d6d1421 */ /* 0x000fe20000000000 */
[----:B------:R-:W-:Y:S02]  /*4fa0*/  HADD2.F32 R68, -RZ, R25.H0_H0 ;  /* 0x20000019ff447230 */ /* 0x000fe40000004100 */
[----:B------:R-:W-:Y:S01]  /*4fb0*/  FFMA R146, R129, R146, R152 ;  /* 0x0000009281927223 */ /* 0x000fe20000000098 */
[----:B------:R-:W-:-:S02]  /*4fc0*/  HADD2.F32 R69, -RZ, R24.H0_H0 ;  /* 0x20000018ff457230 */ /* 0x000fc40000004100 */
[----:B------:R-:W-:Y:S01]  /*4fd0*/  @P1 FADD R70, R70, 1 ;  /* 0x3f80000046461421 */ /* 0x000fe20000000000 */
[--C-:B------:R-:W-:Y:S02]  /*4fe0*/  HADD2.F32 R129, -RZ, R55.reuse.H1_H1 ;  /* 0x30000037ff817230 */ /* 0x100fe40000004100 */
[-C--:B------:R-:W-:Y:S01]  /*4ff0*/  FMUL R71, R71, R89.reuse ;  /* 0x0000005947477220 */ /* 0x080fe20000400000 */
[----:B------:R-:W-:Y:S02]  /*5000*/  HADD2.F32 R150, -RZ, R24.H1_H1 ;  /* 0x30000018ff967230 */ /* 0x000fe40000004100 */
[----:B------:R-:W-:Y:S01]  /*5010*/  @P1 FADD R73, R73, 1 ;  /* 0x3f80000049491421 */ /* 0x000fe20000000000 */
[----:B------:R-:W-:Y:S02]  /*5020*/  HADD2.F32 R113, -RZ, R55.H0_H0 ;  /* 0x20000037ff717230 */ /* 0x000fe40000004100 */
[----:B------:R-:W-:Y:S01]  /*5030*/  FMUL R110, R110, R89 ;  /* 0x000000596e6e7220 */ /* 0x000fe20000400000 */
[----:B------:R-:W-:Y:S01]  /*5040*/  FFMA R109, R109, R72, R68 ;  /* 0x000000486d6d7223 */ /* 0x000fe20000000044 */
[----:B------:R-:W-:-:S02]  /*5050*/  HADD2.F32 R152, -RZ, R23.H1_H1 ;  /* 0x30000017ff987230 */ /* 0x000fc40000004100 */
[----:B------:R-:W-:Y:S01]  /*5060*/  FMUL R68, R117, R89 ;  /* 0x0000005975447220 */ /* 0x000fe20000400000 */
[----:B------:R-:W-:Y:S02]  /*5070*/  HADD2.F32 R72, -RZ, R23.H0_H0 ;  /* 0x20000017ff487230 */ /* 0x000fe40000004100 */
[----:B------:R-:W-:Y:S01]  /*5080*/  @P1 FADD R129, R129, 1 ;  /* 0x3f80000081811421 */ /* 0x000fe20000000000 */
[----:B------:R-:W-:Y:S01]  /*5090*/  FFMA R117, R70, R71, R69 ;  /* 0x0000004746757223 */ /* 0x000fe20000000045 */
[----:B------:R-:W-:Y:S01]  /*50a0*/  @P1 FADD R113, R113, 1 ;  /* 0x3f80000071711421 */ /* 0x000fe20000000000 */
[----:B------:R-:W-:Y:S01]  /*50b0*/  FMUL R78, R78, R89 ;  /* 0x000000594e4e7220 */ /* 0x000fe20000400000 */
[----:B------:R-:W-:Y:S01]  /*50c0*/  FFMA R150, R73, R110, R150 ;  /* 0x0000006e49967223 */ /* 0x000fe20000000096 */
[----:B------:R-:W-:Y:S02]  /*50d0*/  HADD2.F32 R71, -RZ, R53.H1_H1 ;  /* 0x30000035ff477230 */ /* 0x000fe40000004100 */
[----:B------:R-:W-:Y:S01]  /*50e0*/  FFMA R110, R129, R68, R152 ;  /* 0x00000044816e7223 */ /* 0x000fe20000000098 */
[----:B------:R-:W-:-:S02]  /*50f0*/  HADD2.F32 R73, -RZ, R54.H1_H1 ;  /* 0x30000036ff497230 */ /* 0x000fc40000004100 */
[----:B------:R-:W-:Y:S01]  /*5100*/  FFMA R113, R113, R78, R72 ;  /* 0x0000004e71717223 */ /* 0x000fe20000000048 */
[----:B------:R-:W-:Y:S02]  /*5110*/  HADD2.F32 R70, -RZ, R21.H1_H1 ;  /* 0x30000015ff467230 */ /* 0x000fe40000004100 */
[-C--:B------:R-:W-:Y:S01]  /*5120*/  FMUL R152, R116, R89.reuse ;  /* 0x0000005974987220 */ /* 0x080fe20000400000 */
[----:B------:R-:W-:Y:S02]  /*5130*/  HADD2.F32 R72, -RZ, R54.H0_H0 ;  /* 0x20000036ff487230 */ /* 0x000fe40000004100 */
[----:B------:R-:W-:Y:S01]  /*5140*/  @P1 FADD R71, R71, 1 ;  /* 0x3f80000047471421 */ /* 0x000fe20000000000 */
[----:B------:R-:W-:Y:S02]  /*5150*/  HADD2.F32 R78, -RZ, R22.H1_H1 ;  /* 0x30000016ff4e7230 */ /* 0x000fe40000004100 */
[----:B------:R-:W-:Y:S01]  /*5160*/  FMUL R116, R115, R89 ;  /* 0x0000005973747220 */ /* 0x000fe20000400000 */
[----:B------:R-:W-:Y:S01]  /*5170*/  @P1 FADD R73, R73, 1 ;  /* 0x3f80000049491421 */ /* 0x000fe20000000000 */
[----:B------:R-:W-:-:S02]  /*5180*/  HADD2.F32 R69, -RZ, R53.H0_H0 ;  /* 0x20000035ff457230 */ /* 0x000fc40000004100 */
[----:B------:R-:W-:Y:S01]  /*5190*/  @P1 FADD R72, R72, 1 ;  /* 0x3f80000048481421 */ /* 0x000fe20000000000 */
[----:B------:R-:W-:Y:S02]  /*51a0*/  HADD2.F32 R129, -RZ, R22.H0_H0 ;  /* 0x20000016ff817230 */ /* 0x000fe40000004100 */
[----:B------:R-:W-:Y:S01]  /*51b0*/  FFMA R116, R71, R116, R70 ;  /* 0x0000007447747223 */ /* 0x000fe20000000046 */
[-C--:B------:R-:W-:Y:S01]  /*51c0*/  FMUL R77, R77, R89.reuse ;  /* 0x000000594d4d7220 */ /* 0x080fe20000400000 */
[----:B------:R-:W-:Y:S01]  /*51d0*/  FFMA R152, R73, R152, R78 ;  /* 0x0000009849987223 */ /* 0x000fe2000000004e */
[----:B------:R-:W-:Y:S02]  /*51e0*/  HADD2.F32 R71, -RZ, R52.H1_H1 ;  /* 0x30000034ff477230 */ /* 0x000fe40000004100 */
[----:B------:R-:W-:Y:S01]  /*51f0*/  @P1 FADD R69, R69, 1 ;  /* 0x3f80000045451421 */ /* 0x000fe20000000000 */
[----:B------:R-:W-:Y:S02]  /*5200*/  HADD2.F32 R73, -RZ, R51.H0_H0 ;  /* 0x20000033ff497230 */ /* 0x000fe40000004100 */
[----:B------:R-:W-:Y:S01]  /*5210*/  FMUL R76, R76, R89 ;  /* 0x000000594c4c7220 */ /* 0x000fe20000400000 */
[----:B------:R-:W-:-:S02]  /*5220*/  HADD2.F32 R68, -RZ, R21.H0_H0 ;  /* 0x20000015ff447230 */ /* 0x000fc40000004100 */
[----:B------:R-:W-:Y:S01]  /*5230*/  FFMA R129, R72, R77, R129 ;  /* 0x0000004d48817223 */ /* 0x000fe20000000081 */
[----:B------:R-:W-:Y:S02]  /*5240*/  HADD2.F32 R70, -RZ, R52.H0_H0 ;  /* 0x20000034ff467230 */ /* 0x000fe40000004100 */
[----:B------:R-:W-:Y:S01]  /*5250*/  @P1 FADD R71, R71, 1 ;  /* 0x3f80000047471421 */ /* 0x000fe20000000000 */
[----:B------:R-:W-:Y:S02]  /*5260*/  HADD2.F32 R154, -RZ, R20.H1_H1 ;  /* 0x30000014ff9a7230 */ /* 0x000fe40000004100 */
[----:B------:R-:W-:Y:S01]  /*5270*/  FMUL R114, R114, R89 ;  /* 0x0000005972727220 */ /* 0x000fe20000400000 */
[----:B------:R-:W-:Y:S02]  /*5280*/  HADD2.F32 R72, -RZ, R19.H0_H0 ;  /* 0x20000013ff487230 */ /* 0x000fe40000004100 */
[----:B------:R-:W-:Y:S01]  /*5290*/  @P1 FADD R73, R73, 1 ;  /* 0x3f80000049491421 */ /* 0x000fe20000000000 */
[----:B------:R-:W-:-:S02]  /*52a0*/  HADD2.F32 R77, -RZ, R51.H1_H1 ;  /* 0x30000033ff4d7230 */ /* 0x000fc40000004100 */
[-C--:B------:R-:W-:Y:S01]  /*52b0*/  FMUL R82, R82, R89.reuse ;  /* 0x0000005952527220 */ /* 0x080fe20000400000 */
[----:B------:R-:W-:Y:S01]  /*52c0*/  FFMA R115, R69, R76, R68 ;  /* 0x0000004c45737223 */ /* 0x000fe20000000044 */
[----:B------:R-:W-:Y:S02]  /*52d0*/  HADD2.F32 R69, -RZ, R20.H0_H0 ;  /* 0x20000014ff457230 */ /* 0x000fe40000004100 */
[----:B------:R-:W-:Y:S01]  /*52e0*/  @P1 FADD R70, R70, 1 ;  /* 0x3f80000046461421 */ /* 0x000fe20000000000 */
[----:B------:R-:W-:Y:S02]  /*52f0*/  HADD2.F32 R76, -RZ, R19.H1_H1 ;  /* 0x30000013ff4c7230 */ /* 0x000fe40000004100 */
[-C--:B------:R-:W-:Y:S01]  /*5300*/  FMUL R131, R131, R89.reuse ;  /* 0x0000005983837220 */ /* 0x080fe20000400000 */
[----:B------:R-:W-:Y:S01]  /*5310*/  FFMA R154, R71, R114, R154 ;  /* 0x00000072479a7223 */ /* 0x000fe2000000009a */
[----:B------:R-:W-:Y:S01]  /*5320*/  @P1 FADD R77, R77, 1 ;  /* 0x3f8000004d4d1421 */ /* 0x000fe20000000000 */
[----:B------:R-:W-:Y:S01]  /*5330*/  FMUL R68, R121, R89 ;  /* 0x0000005979447220 */ /* 0x000fe20000400000 */
[----:B------:R-:W-:Y:S01]  /*5340*/  FFMA R114, R73, R82, R72 ;  /* 0x0000005249727223 */ /* 0x000fe20000000048 */
[----:B------:R-:W-:-:S02]  /*5350*/  HADD2.F32 R71, -RZ, R49.H1_H1 ;  /* 0x30000031ff477230 */ /* 0x000fc40000004100 */
[----:B------:R-:W-:Y:S01]  /*5360*/  FFMA R121, R70, R131, R69 ;  /* 0x0000008346797223 */ /* 0x000fe20000000045 */
[--C-:B------:R-:W-:Y:S02]  /*5370*/  HADD2.F32 R73, -RZ, R50.reuse.H1_H1 ;  /* 0x30000032ff497230 */ /* 0x100fe40000004100 */
[----:B------:R-:W-:Y:S01]  /*5380*/  FFMA R82, R77, R68, R76 ;  /* 0x000000444d527223 */ /* 0x000fe2000000004c */
[----:B------:R-:W-:Y:S02]  /*5390*/  HADD2.F32 R70, -RZ, R17.H1_H1 ;  /* 0x30000011ff467230 */ /* 0x000fe40000004100 */
[----:B------:R-:W-:Y:S01]  /*53a0*/  FMUL R156, R120, R89 ;  /* 0x00000059789c7220 */ /* 0x000fe20000400000 */
[----:B------:R-:W-:Y:S02]  /*53b0*/  HADD2.F32 R72, -RZ, R50.H0_H0 ;  /* 0x20000032ff487230 */ /* 0x000fe40000004100 */
[----:B------:R-:W-:Y:S01]  /*53c0*/  @P1 FADD R71, R71, 1 ;  /* 0x3f80000047471421 */ /* 0x000fe20000000000 */
[----:B------:R-:W-:-:S02]  /*53d0*/  HADD2.F32 R76, -RZ, R18.H1_H1 ;  /* 0x30000012ff4c7230 */ /* 0x000fc40000004100 */
[-C--:B------:R-:W-:Y:S01]  /*53e0*/  FMUL R120, R119, R89.reuse ;  /* 0x0000005977787220 */ /* 0x080fe20000400000 */
[----:B------:R-:W-:Y:S01]  /*53f0*/  @P1 FADD R73, R73, 1 ;  /* 0x3f80000049491421 */ /* 0x000fe20000000000 */
[----:B------:R-:W-:Y:S02]  /*5400*/  HADD2.F32 R131, -RZ, R18.H0_H0 ;  /* 0x20000012ff837230 */ /* 0x000fe40000004100 */
[----:B------:R-:W-:Y:S01]  /*5410*/  @P1 FADD R72, R72, 1 ;  /* 0x3f80000048481421 */ /* 0x000fe20000000000 */
[----:B------:R-:W-:Y:S01]  /*5420*/  FFMA R120, R71, R120, R70 ;  /* 0x0000007847787223 */ /* 0x000fe20000000046 */
[----:B------:R-:W-:Y:S02]  /*5430*/  HADD2.F32 R69, -RZ, R49.H0_H0 ;  /* 0x20000031ff457230 */ /* 0x000fe40000004100 */
[----:B------:R-:W-:Y:S01]  /*5440*/  FMUL R81, R81, R89 ;  /* 0x0000005951517220 */ /* 0x000fe20000400000 */
[----:B------:R-:W-:Y:S01]  /*5450*/  FFMA R156, R73, R156, R76 ;  /* 0x0000009c499c7223 */ /* 0x000fe2000000004c */
[----:B------:R-:W-:-:S02]  /*5460*/  HADD2.F32 R71, -RZ, R48.H1_H1 ;  /* 0x30000030ff477230 */ /* 0x000fc40000004100 */
[----:B------:R-:W-:Y:S01]  /*5470*/  FMUL R80, R80, R89 ;  /* 0x0000005950507220 */ /* 0x000fe20000400000 */
[----:B------:R-:W-:Y:S02]  /*5480*/  HADD2.F32 R73, -RZ, R47.H0_H0 ;  /* 0x2000002fff497230 */ /* 0x000fe40000004100 */
[----:B------:R-:W-:Y:S01]  /*5490*/  FFMA R131, R72, R81, R131 ;  /* 0x0000005148837223 */ /* 0x000fe20000000083 */
[----:B------:R-:W-:Y:S02]  /*54a0*/  HADD2.F32 R68, -RZ, R17.H0_H0 ;  /* 0x20000011ff447230 */ /* 0x000fe40000004100 */
[----:B------:R-:W-:Y:S01]  /*54b0*/  @P1 FADD R69, R69, 1 ;  /* 0x3f80000045451421 */ /* 0x000fe20000000000 */
[----:B------:R-:W-:Y:S02]  /*54c0*/  HADD2.F32 R72, -RZ, R15.H0_H0 ;  /* 0x2000000fff487230 */ /* 0x000fe40000004100 */
[----:B------:R-:W-:Y:S01]  /*54d0*/  @P1 FADD R71, R71, 1 ;  /* 0x3f80000047471421 */ /* 0x000fe20000000000 */
[----:B------:R-:W-:-:S02]  /*54e0*/  HADD2.F32 R77, -RZ, R47.H1_H1 ;  /* 0x3000002fff4d7230 */ /* 0x000fc40000004100 */
[-C--:B------:R-:W-:Y:S01]  /*54f0*/  FMUL R118, R118, R89.reuse ;  /* 0x0000005976767220 */ /* 0x080fe20000400000 */
[----:B------:R-:W-:Y:S01]  /*5500*/  @P1 FADD R73, R73, 1 ;  /* 0x3f80000049491421 */ /* 0x000fe20000000000 */
[-C--:B------:R-:W-:Y:S01]  /*5510*/  FMUL R86, R86, R89.reuse ;  /* 0x0000005956567220 */ /* 0x080fe20000400000 */
[----:B------:R-:W-:Y:S02]  /*5520*/  HADD2.F32 R70, -RZ, R48.H0_H0 ;  /* 0x20000030ff467230 */ /* 0x000fe40000004100 */
[----:B------:R-:W-:Y:S01]  /*5530*/  FFMA R119, R69, R80, R68 ;  /* 0x0000005045777223 */ /* 0x000fe20000000044 */
[----:B------:R-:W-:Y:S02]  /*5540*/  HADD2.F32 R76, -RZ, R15.H1_H1 ;  /* 0x3000000fff4c7230 */ /* 0x000fe40000004100 */
[----:B------:R-:W-:Y:S01]  /*5550*/  FFMA R158, R71, R118, R158 ;  /* 0x00000076479e7223 */ /* 0x000fe2000000009e */
[----:B------:R-:W-:Y:S01]  /*5560*/  @P1 FADD R77, R77, 1 ;  /* 0x3f8000004d4d1421 */ /* 0x000fe20000000000 */
[----:B------:R-:W-:Y:S01]  /*5570*/  FMUL R68, R125, R89 ;  /* 0x000000597d447220 */ /* 0x000fe20000400000 */
[----:B------:R-:W-:Y:S01]  /*5580*/  FFMA R118, R73, R86, R72 ;  /* 0x0000005649767223 */ /* 0x000fe20000000048 */
[----:B------:R-:W-:-:S02]  /*5590*/  HADD2.F32 R73, -RZ, R46.H0_H0 ;  /* 0x2000002eff497230 */ /* 0x000fc40000004100 */
[----:B------:R-:W-:Y:S01]  /*55a0*/  @P1 FADD R70, R70, 1 ;  /* 0x3f80000046461421 */ /* 0x000fe20000000000 */
[----:B------:R-:W-:Y:S02]  /*55b0*/  HADD2.F32 R69, -RZ, R16.H0_H0 ;  /* 0x20000010ff457230 */ /* 0x000fe40000004100 */
[----:B------:R-:W-:Y:S01]  /*55c0*/  FMUL R79, R79, R89 ;  /* 0x000000594f4f7220 */ /* 0x000fe20000400000 */
[----:B------:R-:W-:Y:S02]  /*55d0*/  HADD2.F32 R72, -RZ, R45.H1_H1 ;  /* 0x3000002dff487230 */ /* 0x000fe40000004100 */
[----:B------:R-:W-:Y:S01]  /*55e0*/  FFMA R86, R77, R68, R76 ;  /* 0x000000444d567223 */ /* 0x000fe2000000004c */
[----:B------:R-:W-:Y:S02]  /*55f0*/  HADD2.F32 R76, -RZ, R14.H0_H0 ;  /* 0x2000000eff4c7230 */ /* 0x000fe40000004100 */
[----:B------:R-:W-:Y:S01]  /*5600*/  @P1 FADD R73, R73, 1 ;  /* 0x3f80000049491421 */ /* 0x000fe20000000000 */
[----:B------:R-:W-:-:S02]  /*5610*/  HADD2.F32 R71, -RZ, R13.H1_H1 ;  /* 0x3000000dff477230 */ /* 0x000fc40000004100 */
[----:B------:R-:W-:Y:S01]  /*5620*/  FMUL R68, R85, R89 ;  /* 0x0000005955447220 */ /* 0x000fe20000400000 */
[----:B------:R-:W-:Y:S01]  /*5630*/  FFMA R125, R70, R79, R69 ;  /* 0x0000004f467d7223 */ /* 0x000fe20000000045 */
[----:B------:R-:W-:Y:S01]  /*5640*/  @P1 FADD R72, R72, 1 ;  /* 0x3f80000048481421 */ /* 0x000fe20000000000 */
[----:B------:R-:W-:Y:S01]  /*5650*/  FMUL R85, R123, R89 ;  /* 0x000000597b557220 */ /* 0x000fe20000400000 */
[----:B------:R-:W-:Y:S02]  /*5660*/  HADD2.F32 R69, -RZ, R45.H0_H0 ;  /* 0x2000002dff457230 */ /* 0x000fe40000004100 */
[----:B------:R-:W-:Y:S01]  /*5670*/  FFMA R123, R73, R68, R76 ;  /* 0x00000044497b7223 */ /* 0x000fe2000000004c */
[----:B------:R-:W-:Y:S02]  /*5680*/  HADD2.F32 R68, -RZ, R44.H0_H0 ;  /* 0x2000002cff447230 */ /* 0x000fe40000004100 */
[----:B------:R-:W-:Y:S01]  /*5690*/  FFMA R85, R72, R85, R71 ;  /* 0x0000005548557223 */ /* 0x000fe20000000047 */
[----:B------:R-:W-:-:S02]  /*56a0*/  HADD2.F32 R70, -RZ, R13.H0_H0 ;  /* 0x2000000dff467230 */ /* 0x000fc40000004100 */
[----:B------:R-:W-:Y:S01]  /*56b0*/  @P1 FADD R69, R69, 1 ;  /* 0x3f80000045451421 */ /* 0x000fe20000000000 */
[--C-:B------:R-:W-:Y:S02]  /*56c0*/  HADD2.F32 R71, -RZ, R43.reuse.H0_H0 ;  /* 0x2000002bff477230 */ /* 0x100fe40000004100 */
[-C--:B------:R-:W-:Y:S01]  /*56d0*/  FMUL R84, R84, R89.reuse ;  /* 0x0000005954547220 */ /* 0x080fe20000400000 */
[----:B------:R-:W-:Y:S02]  /*56e0*/  HADD2.F32 R73, -RZ, R43.H1_H1 ;  /* 0x3000002bff497230 */ /* 0x000fe40000004100 */
[----:B------:R-:W-:Y:S01]  /*56f0*/  @P1 FADD R68, R68, 1 ;  /* 0x3f80000044441421 */ /* 0x000fe20000000000 */
[----:B------:R-:W-:Y:S02]  /*5700*/  HADD2.F32 R133, -RZ, R12.H0_H0 ;  /* 0x2000000cff857230 */ /* 0x000fe40000004100 */
[----:B------:R-:W-:Y:S01]  /*5710*/  FMUL R83, R83, R89 ;  /* 0x0000005953537220 */ /* 0x000fe20000400000 */
[----:B------:R-:W-:-:S02]  /*5720*/  HADD2.F32 R72, -RZ, R11.H0_H0 ;  /* 0x2000000bff487230 */ /* 0x000fc40000004100 */
[----:B------:R-:W-:Y:S01]  /*5730*/  FFMA R84, R69, R84, R70 ;  /* 0x0000005445547223 */ /* 0x000fe20000000046 */
[----:B------:R-:W-:Y:S02]  /*5740*/  HADD2.F32 R77, -RZ, R46.H1_H1 ;  /* 0x3000002eff4d7230 */ /* 0x000fe40000004100 */
[----:B------:R-:W-:Y:S01]  /*5750*/  @P1 FADD R71, R71, 1 ;  /* 0x3f80000047471421 */ /* 0x000fe20000000000 */
[----:B------:R-:W-:Y:S02]  /*5760*/  HADD2.F32 R76, -RZ, R11.H1_H1 ;  /* 0x3000000bff4c7230 */ /* 0x000fe40000004100 */
[-C--:B------:R-:W-:Y:S01]  /*5770*/  FMUL R90, R90, R89.reuse ;  /* 0x000000595a5a7220 */ /* 0x080fe20000400000 */
[----:B------:R-:W-:Y:S02]  /*5780*/  HADD2.F32 R69, -RZ, R44.H1_H1 ;  /* 0x3000002cff457230 */ /* 0x000fe40000004100 */
[----:B------:R-:W-:Y:S01]  /*5790*/  @P1 FADD R73, R73, 1 ;  /* 0x3f80000049491421 */ /* 0x000fe20000000000 */
[----:B------:R-:W-:Y:S01]  /*57a0*/  FMUL R134, R134, R89 ;  /* 0x0000005986867220 */ /* 0x000fe20000400000 */
[----:B------:R-:W-:Y:S01]  /*57b0*/  FFMA R133, R68, R83, R133 ;  /* 0x0000005344857223 */ /* 0x000fe20000000085 */
[----:B------:R-:W-:-:S02]  /*57c0*/  HADD2.F32 R78, -RZ, R14.H1_H1 ;  /* 0x3000000eff4e7230 */ /* 0x000fc40000004100 */
[----:B------:R-:W-:Y:S01]  /*57d0*/  FFMA R83, R71, R90, R72 ;  /* 0x0000005a47537223 */ /* 0x000fe20000000048 */
[----:B------:R-:W-:Y:S01]  /*57e0*/  @P1 FADD R77, R77, 1 ;  /* 0x3f8000004d4d1421 */ /* 0x000fe20000000000 */
[-C--:B------:R-:W-:Y:S01]  /*57f0*/  FMUL R124, R124, R89.reuse ;  /* 0x000000597c7c7220 */ /* 0x080fe20000400000 */
[----:B------:R-:W-:Y:S02]  /*5800*/  HADD2.F32 R70, -RZ, R12.H1_H1 ;  /* 0x3000000cff467230 */ /* 0x000fe40000004100 */
[----:B------:R-:W-:Y:S01]  /*5810*/  FFMA R90, R73, R134, R76 ;  /* 0x00000086495a7223 */ /* 0x000fe2000000004c */
[----:B------:R-:W-:Y:S01]  /*5820*/  @P1 FADD R69, R69, 1 ;  /* 0x3f80000045451421 */ /* 0x000fe20000000000 */
[----:B------:R-:W-:Y:S01]  /*5830*/  FMUL R122, R122, R89 ;  /* 0x000000597a7a7220 */ /* 0x000fe20000400000 */
[----:B------:R-:W-:Y:S02]  /*5840*/  HADD2.F32 R76, -RZ, R42.H0_H0 ;  /* 0x2000002aff4c7230 */ /* 0x000fe40000004100 */
[----:B------:R-:W-:Y:S01]  /*5850*/  FFMA R124, R77, R124, R78 ;  /* 0x0000007c4d7c7223 */ /* 0x000fe2000000004e */
        /* <DEDUP_REMOVED lines=10> */
[----:B------:R-:W-:Y:S02]  /*5900*/  HADD2.F32 R79, -RZ, R10.H1_H1 ;  /* 0x3000000aff4f7230 */ /* 0x000fe40000004100 */
[----:B------:R-:W-:Y:S01]  /*5910*/  FMUL R69, R130, R89 ;  /* 0x0000005982457220 */ /* 0x000fe20000400000 */
[----:B------:R-:W-:Y:S02]  /*5920*/  HADD2.F32 R72, -RZ, R9.H1_H1 ;  /* 0x30000009ff487230 */ /* 0x000fe40000004100 */
[----:B------:R-:W-:Y:S01]  /*5930*/  @P1 FADD R78, R78, 1 ;  /* 0x3f8000004e4e1421 */ /* 0x000fe20000000000 */
[----:B------:R-:W-:Y:S01]  /*5940*/  FFMA R130, R76, R127, R77 ;  /* 0x0000007f4c827223 */ /* 0x000fe2000000004d */
[----:B------:R-:W-:Y:S01]  /*5950*/  @P1 FADD R73, R73, 1 ;  /* 0x3f80000049491421 */ /* 0x000fe20000000000 */
[----:B------:R-:W-:Y:S01]  /*5960*/  FMUL R68, R128, R89 ;  /* 0x0000005980447220 */ /* 0x000fe20000400000 */
        /* <DEDUP_REMOVED lines=8> */
[----:B------:R-:W-:Y:S01]  /*59f0*/  FMUL R87, R87, R89 ;  /* 0x0000005957577220 */ /* 0x000fe20000400000 */
[----:B------:R-:W-:-:S02]  /*5a00*/  HADD2.F32 R70, -RZ, R6.H0_H0 ;  /* 0x20000006ff467230 */ /* 0x000fc40000004100 */
[----:B------:R-:W-:Y:S01]  /*5a10*/  @P1 FADD R71, R71, 1 ;  /* 0x3f80000047471421 */ /* 0x000fe20000000000 */
[----:B------:R-:W-:Y:S02]  /*5a20*/  HADD2.F32 R73, -RZ, R38.H1_H1 ;  /* 0x30000026ff497230 */ /* 0x000fe40000004100 */
[-C--:B------:R-:W-:Y:S01]  /*5a30*/  FMUL R138, R138, R89.reuse ;  /* 0x000000598a8a7220 */ /* 0x080fe20000400000 */
[----:B------:R-:W-:Y:S02]  /*5a40*/  HADD2.F32 R68, -RZ, R8.H1_H1 ;  /* 0x30000008ff447230 */ /* 0x000fe40000004100 */
[----:B------:R-:W-:Y:S01]  /*5a50*/  @P1 FADD R135, R135, 1 ;  /* 0x3f80000087871421 */ /* 0x000fe20000000000 */
[----:B------:R-:W-:Y:S02]  /*5a60*/  HADD2.F32 R72, -RZ, R6.H1_H1 ;  /* 0x30000006ff487230 */ /* 0x000fe40000004100 */
[----:B------:R-:W-:Y:S01]  /*5a70*/  FMUL R126, R126, R89 ;  /* 0x000000597e7e7220 */ /* 0x000fe20000400000 */
[----:B------:R-:W-:Y:S01]  /*5a80*/  FFMA R134, R134, R87, R69 ;  /* 0x0000005786867223 */ /* 0x000fe20000000045 */
[----:B------:R-:W-:Y:S01]  /*5a90*/  @P1 FADD R73, R73, 1 ;  /* 0x3f80000049491421 */ /* 0x000fe20000000000 */
[----:B------:R-:W-:Y:S01]  /*5aa0*/  FMUL R142, R142, R89 ;  /* 0x000000598e8e7220 */ /* 0x000fe20000400000 */
[----:B------:R-:W-:Y:S01]  /*5ab0*/  FFMA R87, R71, R138, R70 ;  /* 0x0000008a47577223 */ /* 0x000fe20000000046 */
[----:B------:R-:W-:-:S02]  /*5ac0*/  HADD2.F32 R71, -RZ, R37.H1_H1 ;  /* 0x30000025ff477230 */ /* 0x000fc40000004100 */
[----:B------:R-:W-:Y:S01]  /*5ad0*/  FFMA R135, R135, R126, R68 ;  /* 0x0000007e87877223 */ /* 0x000fe20000000044 */
[----:B------:R-:W-:Y:S01]  /*5ae0*/  FFMA R126, R73, R142, R72 ;  /* 0x0000008e497e7223 */ /* 0x000fe20000000048 */
[--C-:B------:R-:W-:Y:S02]  /*5af0*/  HADD2.F32 R72, -RZ, R5.reuse.H1_H1 ;  /* 0x30000005ff487230 */ /* 0x100fe40000004100 */
[-C--:B------:R-:W-:Y:S01]  /*5b00*/  FMUL R140, R140, R89.reuse ;  /* 0x000000598c8c7220 */ /* 0x080fe20000400000 */
[----:B------:R-:W-:Y:S01]  /*5b10*/  @P1 FADD R71, R71, 1 ;  /* 0x3f80000047471421 */ /* 0x000fe20000000000 */
[----:B------:R-:W-:Y:S02]  /*5b20*/  HADD2.F32 R70, -RZ, R5.H0_H0 ;  /* 0x20000005ff467230 */ /* 0x000fe40000004100 */
[-C--:B------:R-:W-:Y:S01]  /*5b30*/  FMUL R138, R132, R89.reuse ;  /* 0x00000059848a7220 */ /* 0x080fe20000400000 */
[----:B------:R-:W-:Y:S01]  /*5b40*/  FMUL R92, R92, R89 ;  /* 0x000000595c5c7220 */ /* 0x000fe20000400000 */
[----:B------:R-:W-:Y:S01]  /*5b50*/  FFMA R132, R71, R140, R72 ;  /* 0x0000008c47847223 */ /* 0x000fe20000000048 */
[----:B------:R-:W-:Y:S01]  /*5b60*/  HADD2.F32 R71, -RZ, R36.H1_H1 ;  /* 0x30000024ff477230 */ /* 0x000fe20000004100 */
[----:B------:R-:W0:Y:S01]  /*5b70*/  LDC.64 R80, c[0x0][0x3c8] ;  /* 0x0000f200ff507b82 */ /* 0x000e220000000a00 */
[----:B------:R-:W-:Y:S01]  /*5b80*/  FFMA R137, R137, R92, R70 ;  /* 0x0000005c89897223 */ /* 0x000fe20000000046 */
[----:B------:R-:W-:-:S02]  /*5b90*/  HADD2.F32 R70, -RZ, R4.H1_H1 ;  /* 0x30000004ff467230 */ /* 0x000fc40000004100 */
[----:B------:R-:W-:Y:S01]  /*5ba0*/  FMUL R136, R136, R89 ;  /* 0x0000005988887220 */ /* 0x000fe20000400000 */
[----:B------:R-:W-:Y:S01]  /*5bb0*/  @P1 FADD R71, R71, 1 ;  /* 0x3f80000047471421 */ /* 0x000fe20000000000 */
[-C--:B------:R-:W-:Y:S01]  /*5bc0*/  @P0 FMUL R91, R91, R97.reuse ;  /* 0x000000615b5b0220 */ /* 0x080fe20000400000 */
[-C--:B------:R-:W-:Y:S01]  /*5bd0*/  @P0 FMUL R100, R100, R97.reuse ;  /* 0x0000006164640220 */ /* 0x080fe20000400000 */
[----:B------:R-:W-:Y:S01]  /*5be0*/  HADD2.F32 R69, -RZ, R36.H0_H0 ;  /* 0x20000024ff457230 */ /* 0x000fe20000004100 */
[----:B------:R-:W1:Y:S01]  /*5bf0*/  @!P2 LDC.64 R76, c[0x0][0x3a0] ;  /* 0x0000e800ff4cab82 */ /* 0x000e620000000a00 */
[----:B------:R-:W-:Y:S01]  /*5c00*/  FFMA R136, R71, R136, R70 ;  /* 0x0000008847887223 */ /* 0x000fe20000000046 */
[-C--:B------:R-:W-:Y:S01]  /*5c10*/  @P0 FMUL R75, R75, R97.reuse ;  /* 0x000000614b4b0220 */ /* 0x080fe20000400000 */
[----:B------:R-:W-:Y:S01]  /*5c20*/  @P0 FMUL R0, R0, R97 ;  /* 0x0000006100000220 */ /* 0x000fe20000400000 */
[----:B------:R-:W-:Y:S01]  /*5c30*/  F2FP.F16.F32.PACK_AB R71, R100, R91 ;  /* 0x0000005b6447723e */ /* 0x000fe200000000ff */
[----:B------:R-:W-:-:S02]  /*5c40*/  HADD2.F32 R91, -RZ, R39.H1_H1 ;  /* 0x30000027ff5b7230 */ /* 0x000fc40000004100 */
[----:B------:R-:W-:Y:S01]  /*5c50*/  @P1 FADD R69, R69, 1 ;  /* 0x3f80000045451421 */ /* 0x000fe20000000000 */
[----:B------:R-:W-:Y:S01]  /*5c60*/  HADD2.F32 R68, -RZ, R4.H0_H0 ;  /* 0x20000004ff447230 */ /* 0x000fe20000004100 */
[----:B------:R-:W-:Y:S01]  /*5c70*/  F2FP.F16.F32.PACK_AB R75, R0, R75 ;  /* 0x0000004b004b723e */ /* 0x000fe200000000ff */
[----:B------:R-:W-:Y:S02]  /*5c80*/  HADD2.F32 R0, -RZ, R7.H1_H1 ;  /* 0x30000007ff007230 */ /* 0x000fe40000004100 */
[----:B------:R-:W-:Y:S01]  /*5c90*/  @P1 FADD R91, R91, 1 ;  /* 0x3f8000005b5b1421 */ /* 0x000fe20000000000 */
[----:B------:R-:W-:Y:S01]  /*5ca0*/  FMUL R148, R148, R89 ;  /* 0x0000005994947220 */ /* 0x000fe20000400000 */
[----:B------:R-:W-:Y:S01]  /*5cb0*/  FFMA R138, R69, R138, R68 ;  /* 0x0000008a458a7223 */ /* 0x000fe20000000044 */
[----:B------:R-:W-:Y:S01]  /*5cc0*/  LOP3.LUT R68, R96, 0x1f, RZ, 0xc0, !PT ;  /* 0x0000001f60447812 */ /* 0x000fe200078ec0ff */
[----:B------:R-:W-:Y:S02]  /*5cd0*/  HADD2.F32 R73, -RZ, R39.H0_H0 ;  /* 0x20000027ff497230 */ /* 0x000fe40000004100 */
[----:B------:R-:W-:Y:S01]  /*5ce0*/  FFMA R148, R91, R148, R0 ;  /* 0x000000945b947223 */ /* 0x000fe20000000000 */
[-C--:B------:R-:W-:Y:S01]  /*5cf0*/  @P0 FMUL R93, R93, R97.reuse ;  /* 0x000000615d5d0220 */ /* 0x080fe20000400000 */
[----:B------:R-:W2:Y:S01]  /*5d00*/  LDC R0, c[0x0][0x380] ;  /* 0x0000e000ff007b82 */ /* 0x000ea20000000800 */
[----:B------:R-:W-:Y:S01]  /*5d10*/  LEA R69, R3, R68, 0x8 ;  /* 0x0000004403457211 */ /* 0x000fe200078e40ff */
[----:B------:R-:W-:Y:S01]  /*5d20*/  @P0 FMUL R74, R74, R97 ;  /* 0x000000614a4a0220 */ /* 0x000fe20000400000 */
[----:B------:R-:W-:-:S02]  /*5d30*/  HADD2.F32 R72, -RZ, R7.H0_H0 ;  /* 0x20000007ff487230 */ /* 0x000fc40000004100 */
[----:B------:R-:W-:Y:S01]  /*5d40*/  @P1 FADD R73, R73, 1 ;  /* 0x3f80000049491421 */ /* 0x000fe20000000000 */
        /* <DEDUP_REMOVED lines=19> */
[----:B0-----:R-:W-:Y:S01]  /*5e80*/  IMAD.WIDE.U32 R80, R69, 0x10, R80 ;  /* 0x0000001045507825 */ /* 0x001fe200078e0050 */
[----:B------:R-:W-:-:S03]  /*5e90*/  F2FP.F16.F32.PACK_AB R69, R74, R93 ;  /* 0x0000005d4a45723e */ /* 0x000fc600000000ff */
[----:B------:R-:W-:Y:S01]  /*5ea0*/  FFMA R94, R73, R94, R72 ;  /* 0x0000005e495e7223 */ /* 0x000fe20000000048 */
[----:B------:R-:W-:Y:S01]  /*5eb0*/  F2FP.F16.F32.PACK_AB R70, R144, R101 ;  /* 0x000000659046723e */ /* 0x000fe200000000ff */
[----:B-1----:R-:W-:Y:S01]  /*5ec0*/  @!P2 IMAD.WIDE R92, R3, 0x4, R76 ;  /* 0x00000004035ca825 */ /* 0x002fe200078e024c */
        /* <DEDUP_REMOVED lines=48> */
[----:B------:R-:W-:Y:S01]  /*61d0*/  @!P2 STG.E desc[UR4][R92.64], R89 ;  /* 0x000000595c00a986 */ /* 0x000fe2000c101904 */
[----:B------:R-:W-:-:S02]  /*61e0*/  F2FP.F16.F32.PACK_AB R130, R128, R130 ;  /* 0x000000828082723e */ /* 0x000fc400000000ff */
[----:B------:R-:W-:Y:S01]  /*61f0*/  F2FP.F16.F32.PACK_AB R128, R135, R134 ;  /* 0x000000868780723e */ /* 0x000fe200000000ff */
[----:B------:R0:W-:Y:S01]  /*6200*/  STG.E.128 desc[UR4][R80.64], R68 ;  /* 0x0000004450007986 */ /* 0x0001e2000c101d04 */
[----:B------:R-:W-:Y:S02]  /*6210*/  F2FP.F16.F32.PACK_AB R126, R126, R87 ;  /* 0x000000577e7e723e */ /* 0x000fe400000000ff */
[----:B--2---:R-:W-:Y:S01]  /*6220*/  LEA R3, R0, R3, 0x2 ;  /* 0x0000000300037211 */ /* 0x004fe200078e10ff */
[----:B------:R1:W-:Y:S03]  /*6230*/  STG.E.128 desc[UR4][R80.64+0x200], R72 ;  /* 0x0002004850007986 */ /* 0x0003e6000c101d04 */
[----:B------:R-:W-:Y:S01]  /*6240*/  ISETP.GE.AND P1, PT, R3, UR16, PT ;  /* 0x0000001003007c0c */ /* 0x000fe2000bf26270 */
[----:B------:R2:W-:Y:S01]  /*6250*/  STG.E.128 desc[UR4][R80.64+0x400], R76 ;  /* 0x0004004c50007986 */ /* 0x0005e2000c101d04 */
[----:B0-----:R-:W-:-:S02]  /*6260*/  F2FP.F16.F32.PACK_AB R70, R152, R129 ;  /* 0x000000819846723e */ /* 0x001fc400000000ff */
[----:B------:R-:W-:Y:S02]  /*6270*/  F2FP.F16.F32.PACK_AB R129, R88, R127 ;  /* 0x0000007f5881723e */ /* 0x000fe400000000ff */
[----:B-1----:R-:W-:Y:S02]  /*6280*/  F2FP.F16.F32.PACK_AB R74, R156, R131 ;  /* 0x000000839c4a723e */ /* 0x002fe400000000ff */
[----:B------:R-:W-:Y:S02]  /*6290*/  F2FP.F16.F32.PACK_AB R72, R158, R125 ;  /* 0x0000007d9e48723e */ /* 0x000fe400000000ff */
[----:B--2---:R-:W-:Y:S02]  /*62a0*/  F2FP.F16.F32.PACK_AB R78, R124, R123 ;  /* 0x0000007b7c4e723e */ /* 0x004fe400000000ff */
        /* <DEDUP_REMOVED lines=14> */
[----:B------:R-:W-:Y:S01]  /*6390*/  F2FP.F16.F32.PACK_AB R127, R148, R94 ;  /* 0x0000005e947f723e */ /* 0x000fe200000000ff */
[----:B------:R0:W-:Y:S04]  /*63a0*/  STG.E.128 desc[UR4][R80.64+0xc00], R128 ;  /* 0x000c008050007986 */ /* 0x0001e8000c101d04 */
[----:B------:R0:W-:Y:S01]  /*63b0*/  STG.E.128 desc[UR4][R80.64+0xe00], R124 ;  /* 0x000e007c50007986 */ /* 0x0001e2000c101d04 */
[----:B------:R-:W-:Y:S05]  /*63c0*/  @!P1 BRA `(.L_x_9366) ;  /* 0xffffffd000709947 */ /* 0x000fea000383ffff */
.L_x_9365:
[----:B------:R-:W-:Y:S05]  /*63d0*/  BSYNC B0 ;  /* 0x0000000000007941 */ /* 0x000fea0003800000 */
.L_x_9364:
        /* <DEDUP_REMOVED lines=15> */
.L_x_9406:
        /* <DEDUP_REMOVED lines=21> */
[----:B------:R2:W4:Y:S01]  /*6620*/  @!P1 LDS R0, [R2] ;  /* 0x0000000002009984 */ /* 0x0005220000000800 */
[----:B------:R-:W-:Y:S05]  /*6630*/  BRA.DIV UR6, `(.L_x_9373) ;  /* 0x0000001e062c7947 */ /* 0x000fea000b800000 */
[----:B----4-:R-:W4:Y:S02]  /*6640*/  SHFL.DOWN PT, R3, R0, 0x2, 0x1f ;  /* 0x08401f0000037f89 */ /* 0x010f2400000e0000 */
[----:B----4-:R-:W-:-:S05]  /*6650*/  FMNMX R3, R3, R0, !PT ;  /* 0x0000000003037209 */ /* 0x010fca0007800000 */
[----:B--2---:R2:W4:Y:S02]  /*6660*/  SHFL.DOWN PT, R2, R3, 0x1, 0x1f ;  /* 0x08201f0003027f89 */ /* 0x00452400000e0000 */
.L_x_9409:
[----:B------:R-:W-:Y:S02]  /*6670*/  ISETP.NE.AND P1, PT, R96, RZ, PT ;  /* 0x000000ff6000720c */ /* 0x000fe40003f25270 */
[----:B----4-:R-:W-:-:S11]  /*6680*/  FMNMX R5, R3, R2, !PT ;  /* 0x0000000203057209 */ /* 0x010fd60007800000 */
[----:B------:R-:W-:Y:S05]  /*6690*/  @P1 BRA `(.L_x_9372) ;  /* 0x0000000000081947 */ /* 0x000fea0003800000 */
[----:B--2---:R-:W2:Y:S02]  /*66a0*/  LDC.64 R2, c[0x0][0x3f8] ;  /* 0x0000fe00ff027b82 */ /* 0x004ea40000000a00 */
[----:B--2---:R4:W-:Y:S02]  /*66b0*/  REDG.E.MAX.S32.STRONG.GPU desc[UR4][R2.64], R5 ;  /* 0x000000050200798e */ /* 0x0049e4000d12e304 */
.L_x_9372:
[----:B------:R-:W-:Y:S05]  /*66c0*/  BSYNC B0 ;  /* 0x0000000000007941 */ /* 0x000fea0003800000 */
.L_x_9370:
        /* <DEDUP_REMOVED lines=11> */
[----:B------:R-:W-:-:S07]  /*6780*/  MOV R6, 0x67a0 ;  /* 0x000067a000067802 */ /* 0x000fce0000000f00 */
[----:B--234-:R-:W-:Y:S05]  /*6790*/  CALL.REL.NOINC `($__internal_148_$__cuda_sm20_rcp_rn_f32_slowpath) ;  /* 0x0000001c00147944 */ /* 0x01cfea0003c00000 */
[----:B------:R-:W-:Y:S01]  /*67a0*/  MOV R5, R0 ;  /* 0x0000000000057202 */ /* 0x000fe20000000f00 */
[----:B------:R-:W-:Y:S06]  /*67b0*/  BRA `(.L_x_9375) ;  /* 0x0000000000107947 */ /* 0x000fec0003800000 */
.L_x_9374:
[----:B------:R-:W4:Y:S02]  /*67c0*/  MUFU.RCP R0, R97 ;  /* 0x0000006100007308 */ /* 0x000f240000001000 */
[----:B----4-:R-:W-:-:S04]  /*67d0*/  FFMA R2, R0, R97, -1 ;  /* 0xbf80000000027423 */ /* 0x010fc80000000061 */
[----:B------:R-:W-:-:S04]  /*67e0*/  FADD.FTZ R5, -R2, -RZ ;  /* 0x800000ff02057221 */ /* 0x000fc80000010100 */
[----:B------:R-:W-:-:S07]  /*67f0*/  FFMA R5, R0, R5, R0 ;  /* 0x0000000500057223 */ /* 0x000fce0000000000 */
.L_x_9375:
[----:B--2---:R-:W0:Y:S02]  /*6800*/  LDC.64 R2, c[0x0][0x3f0] ;  /* 0x0000fc00ff027b82 */ /* 0x004e240000000a00 */
[----:B0-----:R-:W-:Y:S01]  /*6810*/  STG.E desc[UR4][R2.64], R5 ;  /* 0x0000000502007986 */ /* 0x001fe2000c101904 */
[----:B------:R-:W-:Y:S05]  /*6820*/  EXIT ;  /* 0x000000000000794d */ /* 0x000fea0003800000 */
.L_x_9367:
[----:B------:R-:W-:Y:S01]  /*6830*/  HFMA2 R91, -RZ, RZ, 0, 5.9604644775390625e-08 ;  /* 0x00000001ff5b7431 */ /* 0x000fe200000001ff */
[----:B------:R-:W-:Y:S01]  /*6840*/  BSSY B1, `(.L_x_9376) ;  /* 0x0000006000017945 */ /* 0x000fe20003800000 */
[----:B------:R-:W-:Y:S02]  /*6850*/  MOV R144, 0x1f ;  /* 0x0000001f00907802 */ /* 0x000fe40000000f00 */
[----:B------:R-:W-:-:S07]  /*6860*/  MOV R89, 0xffffffff ;  /* 0xffffffff00597802 */ /* 0x000fce0000000f00 */
[----:B-----5:R-:W-:Y:S05]  /*6870*/  WARPSYNC.COLLECTIVE R89, `(.L_x_9377) ;  /* 0x0000000059087348 */ /* 0x020fea0003c00000 */
[----:B------:R0:W1:Y:S02]  /*6880*/  SHFL.BFLY P1, R129, R146, R91, R144 ;  /* 0x0c00005b92817389 */ /* 0x0000640000020090 */
[----:B01---5:R-:W-:Y:S05]  /*6890*/  ENDCOLLECTIVE ;  /* 0x000000000000791b */ /* 0x023fea0003800000 */
.L_x_9377:
[----:B------:R-:W-:Y:S05]  /*68a0*/  BSYNC B1 ;  /* 0x0000000000017941 */ /* 0x000fea0003800000 */
.L_x_9376:
[----:B------:R-:W-:Y:S02]  /*68b0*/  HFMA2 R91, -RZ, RZ, 0, 1.1920928955078125e-07 ;  /* 0x00000002ff5b7431 */ /* 0x000fe400000001ff */
[----:B------:R-:W-:Y:S01]  /*68c0*/  FADD R146, R146, R129 ;  /* 0x0000008192927221 */ /* 0x000fe20000000000 */
[----:B------:R-:W-:Y:S02]  /*68d0*/  MOV R144, 0x1f ;  /* 0x0000001f00907802 */ /* 0x000fe40000000f00 */
[----:B------:R-:W-:-:S07]  /*68e0*/  MOV R89, 0xffffffff ;  /* 0xffffffff00597802 */ /* 0x000fce0000000f00 */
[----:B------:R-:W-:Y:S05]  /*68f0*/  WARPSYNC.COLLECTIVE R89, `(.L_x_9378) ;  /* 0x0000000059087348 */ /* 0x000fea0003c00000 */
[----:B------:R0:W1:Y:S02]  /*6900*/  SHFL.BFLY P1, R129, R146, R91, R144 ;  /* 0x0c00005b92817389 */ /* 0x0000640000020090 */
[----:B01----:R-:W-:Y:S05]  /*6910*/  ENDCOLLECTIVE ;  /* 0x000000000000791b */ /* 0x003fea0003800000 */
.L_x_9378:
[----:B------:R-:W-:Y:S02]  /*6920*/  HFMA2 R91, -RZ, RZ, 0, 2.384185791015625e-07 ;  /* 0x00000004ff5b7431 */ /* 0x000fe400000001ff */
[----:B------:R-:W-:-:S05]  /*6930*/  FADD R131, R146, R129 ;  /* 0x0000008192837221 */ /* 0x000fca0000000000 */
[----:B------:R-:W-:-:S07]  /*6940*/  MOV R146, R131 ;  /* 0x0000008300927202 */ /* 0x000fce0000000f00 */
[----:B------:R-:W-:Y:S05]  /*6950*/  WARPSYNC.COLLECTIVE R89, `(.L_x_9379) ;  /* 0x0000000059087348 */ /* 0x000fea0003c00000 */
[----:B------:R0:W1:Y:S02]  /*6960*/  SHFL.BFLY P1, R129, R146, R91, R144 ;  /* 0x0c00005b92817389 */ /* 0x0000640000020090 */
[----:B01----:R-:W-:Y:S05]  /*6970*/  ENDCOLLECTIVE ;  /* 0x000000000000791b */ /* 0x003fea0003800000 */
.L_x_9379:
[----:B------:R-:W-:Y:S02]  /*6980*/  HFMA2 R91, -RZ, RZ, 0, 4.76837158203125e-07 ;  /* 0x00000008ff5b7431 */ /* 0x000fe400000001ff */
[----:B------:R-:W-:-:S05]  /*6990*/  FADD R133, R131, R129 ;  /* 0x0000008183857221 */ /* 0x000fca0000000000 */
[----:B------:R-:W-:-:S07]  /*69a0*/  MOV R146, R133 ;  /* 0x0000008500927202 */ /* 0x000fce0000000f00 */
[----:B------:R-:W-:Y:S05]  /*69b0*/  WARPSYNC.COLLECTIVE R89, `(.L_x_9380) ;  /* 0x0000000059087348 */ /* 0x000fea0003c00000 */
[----:B------:R0:W1:Y:S02]  /*69c0*/  SHFL.BFLY P1, R129, R146, R91, R144 ;  /* 0x0c00005b92817389 */ /* 0x0000640000020090 */
[----:B01----:R-:W-:Y:S05]  /*69d0*/  ENDCOLLECTIVE ;  /* 0x000000000000791b */ /* 0x003fea0003800000 */
.L_x_9380:
[----:B------:R-:W-:Y:S02]  /*69e0*/  HFMA2 R91, -RZ, RZ, 0, 9.5367431640625e-07 ;  /* 0x00000010ff5b7431 */ /* 0x000fe400000001ff */
[----:B------:R-:W-:-:S05]  /*69f0*/  FADD R135, R133, R129 ;  /* 0x0000008185877221 */ /* 0x000fca0000000000 */
[----:B------:R-:W-:-:S07]  /*6a00*/  MOV R146, R135 ;  /* 0x0000008700927202 */ /* 0x000fce0000000f00 */
[----:B------:R-:W-:Y:S05]  /*6a10*/  WARPSYNC.COLLECTIVE R89, `(.L_x_9381) ;  /* 0x0000000059087348 */ /* 0x000fea0003c00000 */
[----:B------:R0:W1:Y:S02]  /*6a20*/  SHFL.BFLY P1, R129, R146, R91, R144 ;  /* 0x0c00005b92817389 */ /* 0x0000640000020090 */
[----:B01----:R-:W-:Y:S05]  /*6a30*/  ENDCOLLECTIVE ;  /* 0x000000000000791b */ /* 0x003fea0003800000 */
.L_x_9381:
        /* <DEDUP_REMOVED lines=88> */
[----:B------:R-:W-:-:S03]  /*6fc0*/  HFMA2 R144, -RZ, RZ, 0, 1.847743988037109375e-06 ;  /* 0x0000001fff907431 */ /* 0x000fc600000001ff */
        /* <DEDUP_REMOVED lines=47> */
.L_x_9382:
[----:B------:R-:W-:Y:S02]  /*72c0*/  HFMA2 R91, -RZ, RZ, 0, 1.1920928955078125e-07 ;  /* 0x00000002ff5b7431 */ /* 0x000fe400000001ff */
[----:B------:R-:W-:-:S05]  /*72d0*/  FADD R70, R146, R129 ;  /* 0x0000008192467221 */ /* 0x000fca0000000000 */
[----:B------:R-:W-:-:S07]  /*72e0*/  MOV R146, R70 ;  /* 0x0000004600927202 */ /* 0x000fce0000000f00 */
[----:B------:R-:W-:Y:S05]  /*72f0*/  WARPSYNC.COLLECTIVE R89, `(.L_x_9383) ;  /* 0x0000000059087348 */ /* 0x000fea0003c00000 */
[----:B------:R0:W1:Y:S02]  /*7300*/  SHFL.BFLY P1, R129, R146, R91, R144 ;  /* 0x0c00005b92817389 */ /* 0x0000640000020090 */
[----:B01----:R-:W-:Y:S05]  /*7310*/  ENDCOLLECTIVE ;  /* 0x000000000000791b */ /* 0x003fea0003800000 */
.L_x_9383:
[----:B------:R-:W-:Y:S02]  /*7320*/  HFMA2 R91, -RZ, RZ, 0, 2.384185791015625e-07 ;  /* 0x00000004ff5b7431 */ /* 0x000fe400000001ff */
[----:B------:R-:W-:-:S05]  /*7330*/  FADD R71, R70, R129 ;  /* 0x0000008146477221 */ /* 0x000fca0000000000 */
[----:B------:R-:W-:-:S07]  /*7340*/  MOV R146, R71 ;  /* 0x0000004700927202 */ /* 0x000fce0000000f00 */
[----:B------:R-:W-:Y:S05]  /*7350*/  WARPSYNC.COLLECTIVE R89, `(.L_x_9384) ;  /* 0x0000000059087348 */ /* 0x000fea0003c00000 */
[----:B------:R0:W1:Y:S02]  /*7360*/  SHFL.BFLY P1, R129, R146, R91, R144 ;  /* 0x0c00005b92817389 */ /* 0x0000640000020090 */
[----:B01----:R-:W-:Y:S05]  /*7370*/  ENDCOLLECTIVE ;  /* 0x000000000000791b */ /* 0x003fea0003800000 */
.L_x_9384:
[----:B------:R-:W-:Y:S02]  /*7380*/  HFMA2 R91, -RZ, RZ, 0, 4.76837158203125e-07 ;  /* 0x00000008ff5b7431 */ /* 0x000fe400000001ff */
[----:B------:R-:W-:-:S05]  /*7390*/  FADD R135, R71, R129 ;  /* 0x0000008147877221 */ /* 0x000fca0000000000 */
[----:B------:R-:W-:-:S07]  /*73a0*/  MOV R146, R135 ;  /* 0x0000008700927202 */ /* 0x000fce0000000f00 */
[----:B------:R-:W-:Y:S05]  /*73b0*/  WARPSYNC.COLLECTIVE R89, `(.L_x_9385) ;  /* 0x0000000059087348 */ /* 0x000fea0003c00000 */
[----:B------:R0:W1:Y:S02]  /*73c0*/  SHFL.BFLY P1, R129, R146, R91, R144 ;  /* 0x0c00005b92817389 */ /* 0x0000640000020090 */
[----:B01----:R-:W-:Y:S05]  /*73d0*/  ENDCOLLECTIVE ;  /* 0x000000000000791b */ /* 0x003fea0003800000 */
.L_x_9385:
[----:B------:R-:W-:Y:S02]  /*73e0*/  HFMA2 R91, -RZ, RZ, 0, 9.5367431640625e-07 ;  /* 0x00000010ff5b7431 */ /* 0x000fe400000001ff */
[----:B------:R-:W-:-:S05]  /*73f0*/  FADD R137, R135, R129 ;  /* 0x0000008187897221 */ /* 0x000fca0000000000 */
[----:B------:R-:W-:-:S07]  /*7400*/  MOV R146, R137 ;  /* 0x0000008900927202 */ /* 0x000fce0000000f00 */
[----:B------:R-:W-:Y:S05]  /*7410*/  WARPSYNC.COLLECTIVE R89, `(.L_x_9386) ;  /* 0x0000000059087348 */ /* 0x000fea0003c00000 */
[----:B------:R0:W1:Y:S02]  /*7420*/  SHFL.BFLY P1, R129, R146, R91, R144 ;  /* 0x0c00005b92817389 */ /* 0x0000640000020090 */
[----:B01----:R-:W-:Y:S05]  /*7430*/  ENDCOLLECTIVE ;  /* 0x000000000000791b */ /* 0x003fea0003800000 */
.L_x_9386:
[----:B------:R-:W-:Y:S05]  /*7440*/  BRA `(.L_x_9387) ;  /* 0xffffffa000487947 */ /* 0x000fea000383ffff */
.L_x_9369:
[----:B------:R-:W-:Y:S01]  /*7450*/  HFMA2 R144, -RZ, RZ, 0, 1.847743988037109375e-06 ;  /* 0x0000001fff907431 */ /* 0x000fe200000001ff */
[----:B------:R-:W-:Y:S01]  /*7460*/  BSSY B1, `(.L_x_9388) ;  /* 0x0000006000017945 */ /* 0x000fe20003800000 */
[----:B------:R-:W-:Y:S02]  /*7470*/  MOV R91, 0x1 ;  /* 0x00000001005b7802 */ /* 0x000fe40000000f00 */
[----:B------:R-:W-:-:S07]  /*7480*/  MOV R89, 0xffffffff ;  /* 0xffffffff00597802 */ /* 0x000fce0000000f00 */
[----:B-----5:R-:W-:Y:S05]  /*7490*/  WARPSYNC.COLLECTIVE R89, `(.L_x_9389) ;  /* 0x0000000059087348 */ /* 0x020fea0003c00000 */
[----:B------:R0:W1:Y:S02]  /*74a0*/  SHFL.BFLY P1, R129, R146, R91, R144 ;  /* 0x0c00005b92817389 */ /* 0x0000640000020090 */
[----:B01---5:R-:W-:Y:S05]  /*74b0*/  ENDCOLLECTIVE ;  /* 0x000000000000791b */ /* 0x023fea0003800000 */
.L_x_9389:
[----:B------:R-:W-:Y:S05]  /*74c0*/  BSYNC B1 ;  /* 0x0000000000017941 */ /* 0x000fea0003800000 */
.L_x_9388:
[----:B------:R-:W-:Y:S02]  /*74d0*/  HFMA2 R91, -RZ, RZ, 0, 1.1920928955078125e-07 ;  /* 0x00000002ff5b7431 */ /* 0x000fe400000001ff */
[----:B------:R-:W-:Y:S01]  /*74e0*/  FADD R146, R146, R129 ;  /* 0x0000008192927221 */ /* 0x000fe20000000000 */
[----:B------:R-:W-:Y:S02]  /*74f0*/  MOV R144, 0x1f ;  /* 0x0000001f00907802 */ /* 0x000fe40000000f00 */
[----:B------:R-:W-:-:S07]  /*7500*/  MOV R89, 0xffffffff ;  /* 0xffffffff00597802 */ /* 0x000fce0000000f00 */
[----:B------:R-:W-:Y:S05]  /*7510*/  WARPSYNC.COLLECTIVE R89, `(.L_x_9390) ;  /* 0x0000000059087348 */ /* 0x000fea0003c00000 */
[----:B------:R0:W1:Y:S02]  /*7520*/  SHFL.BFLY P1, R129, R146, R91, R144 ;  /* 0x0c00005b92817389 */ /* 0x0000640000020090 */
[----:B01----:R-:W-:Y:S05]  /*7530*/  ENDCOLLECTIVE ;  /* 0x000000000000791b */ /* 0x003fea0003800000 */
.L_x_9390:
[----:B------:R-:W-:Y:S02]  /*7540*/  HFMA2 R91, -RZ, RZ, 0, 2.384185791015625e-07 ;  /* 0x00000004ff5b7431 */ /* 0x000fe400000001ff */
[----:B------:R-:W-:-:S05]  /*7550*/  FADD R95, R146, R129 ;  /* 0x00000081925f7221 */ /* 0x000fca0000000000 */
[----:B------:R-:W-:-:S07]  /*7560*/  MOV R146, R95 ;  /* 0x0000005f00927202 */ /* 0x000fce0000000f00 */
[----:B------:R-:W-:Y:S05]  /*7570*/  WARPSYNC.COLLECTIVE R89, `(.L_x_9391) ;  /* 0x0000000059087348 */ /* 0x000fea0003c00000 */
[----:B------:R0:W1:Y:S02]  /*7580*/  SHFL.BFLY P1, R129, R146, R91, R144 ;  /* 0x0c00005b92817389 */ /* 0x0000640000020090 */
[----:B01----:R-:W-:Y:S05]  /*7590*/  ENDCOLLECTIVE ;  /* 0x000000000000791b */ /* 0x003fea0003800000 */
.L_x_9391:
[----:B------:R-:W-:Y:S02]  /*75a0*/  HFMA2 R91, -RZ, RZ, 0, 4.76837158203125e-07 ;  /* 0x00000008ff5b7431 */ /* 0x000fe400000001ff */
[----:B------:R-:W-:-:S05]  /*75b0*/  FADD R131, R95, R129 ;  /* 0x000000815f837221 */ /* 0x000fca0000000000 */
[----:B------:R-:W-:-:S07]  /*75c0*/  MOV R146, R131 ;  /* 0x0000008300927202 */ /* 0x000fce0000000f00 */
[----:B------:R-:W-:Y:S05]  /*75d0*/  WARPSYNC.COLLECTIVE R89, `(.L_x_9392) ;  /* 0x0000000059087348 */ /* 0x000fea0003c00000 */
[----:B------:R0:W1:Y:S02]  /*75e0*/  SHFL.BFLY P1, R129, R146, R91, R144 ;  /* 0x0c00005b92817389 */ /* 0x0000640000020090 */
[----:B01----:R-:W-:Y:S05]  /*75f0*/  ENDCOLLECTIVE ;  /* 0x000000000000791b */ /* 0x003fea0003800000 */
.L_x_9392:
[----:B------:R-:W-:Y:S02]  /*7600*/  HFMA2 R91, -RZ, RZ, 0, 9.5367431640625e-07 ;  /* 0x00000010ff5b7431 */ /* 0x000fe400000001ff */
[----:B------:R-:W-:-:S05]  /*7610*/  FADD R133, R131, R129 ;  /* 0x0000008183857221 */ /* 0x000fca0000000000 */
[----:B------:R-:W-:-:S07]  /*7620*/  MOV R146, R133 ;  /* 0x0000008500927202 */ /* 0x000fce0000000f00 */
[----:B------:R-:W-:Y:S05]  /*7630*/  WARPSYNC.COLLECTIVE R89, `(.L_x_9393) ;  /* 0x0000000059087348 */ /* 0x000fea0003c00000 */
[----:B------:R0:W1:Y:S02]  /*7640*/  SHFL.BFLY P1, R129, R146, R91, R144 ;  /* 0x0c00005b92817389 */ /* 0x0000640000020090 */
[----:B01----:R-:W-:Y:S05]  /*7650*/  ENDCOLLECTIVE ;  /* 0x000000000000791b */ /* 0x003fea0003800000 */
.L_x_9393:
        /* <DEDUP_REMOVED lines=136> */
.L_x_9394:
[----:B------:R-:W-:Y:S02]  /*7ee0*/  HFMA2 R91, -RZ, RZ, 0, 1.1920928955078125e-07 ;  /* 0x00000002ff5b7431 */ /* 0x000fe400000001ff */
[----:B------:R-:W-:-:S05]  /*7ef0*/  FADD R74, R146, R129 ;  /* 0x00000081924a7221 */ /* 0x000fca0000000000 */
[----:B------:R-:W-:-:S07]  /*7f00*/  MOV R146, R74 ;  /* 0x0000004a00927202 */ /* 0x000fce0000000f00 */
[----:B------:R-:W-:Y:S05]  /*7f10*/  WARPSYNC.COLLECTIVE R89, `(.L_x_9395) ;  /* 0x0000000059087348 */ /* 0x000fea0003c00000 */
[----:B------:R0:W1:Y:S02]  /*7f20*/  SHFL.BFLY P1, R129, R146, R91, R144 ;  /* 0x0c00005b92817389 */ /* 0x0000640000020090 */
[----:B01----:R-:W-:Y:S05]  /*7f30*/  ENDCOLLECTIVE ;  /* 0x000000000000791b */ /* 0x003fea0003800000 */
.L_x_9395:
[----:B------:R-:W-:Y:S02]  /*7f40*/  HFMA2 R91, -RZ, RZ, 0, 2.384185791015625e-07 ;  /* 0x00000004ff5b7431 */ /* 0x000fe400000001ff */
[----:B------:R-:W-:-:S05]  /*7f50*/  FADD R75, R74, R129 ;  /* 0x000000814a4b7221 */ /* 0x000fca0000000000 */
[----:B------:R-:W-:-:S07]  /*7f60*/  MOV R146, R75 ;  /* 0x0000004b00927202 */ /* 0x000fce0000000f00 */
[----:B------:R-:W-:Y:S05]  /*7f70*/  WARPSYNC.COLLECTIVE R89, `(.L_x_9396) ;  /* 0x0000000059087348 */ /* 0x000fea0003c00000 */
[----:B------:R0:W1:Y:S02]  /*7f80*/  SHFL.BFLY P1, R129, R146, R91, R144 ;  /* 0x0c00005b92817389 */ /* 0x0000640000020090 */
[----:B01----:R-:W-:Y:S05]  /*7f90*/  ENDCOLLECTIVE ;  /* 0x000000000000791b */ /* 0x003fea0003800000 */
.L_x_9396:
[----:B------:R-:W-:Y:S02]  /*7fa0*/  HFMA2 R91, -RZ, RZ, 0, 4.76837158203125e-07 ;  /* 0x00000008ff5b7431 */ /* 0x000fe400000001ff */
[----:B------:R-:W-:-:S05]  /*7fb0*/  FADD R133, R75, R129 ;  /* 0x000000814b857221 */ /* 0x000fca0000000000 */
[----:B------:R-:W-:-:S07]  /*7fc0*/  MOV R146, R133 ;  /* 0x0000008500927202 */ /* 0x000fce0000000f00 */
[----:B------:R-:W-:Y:S05]  /*7fd0*/  WARPSYNC.COLLECTIVE R89, `(.L_x_9397) ;  /* 0x0000000059087348 */ /* 0x000fea0003c00000 */
[----:B------:R0:W1:Y:S02]  /*7fe0*/  SHFL.BFLY P1, R129, R146, R91, R144 ;  /* 0x0c00005b92817389 */ /* 0x0000640000020090 */
[----:B01----:R-:W-:Y:S05]  /*7ff0*/  ENDCOLLECTIVE ;  /* 0x000000000000791b */ /* 0x003fea0003800000 */
.L_x_9397:
[----:B------:R-:W-:Y:S02]  /*8000*/  HFMA2 R91, -RZ, RZ, 0, 9.5367431640625e-07 ;  /* 0x00000010ff5b7431 */ /* 0x000fe400000001ff */
[----:B------:R-:W-:-:S05]  /*8010*/  FADD R135, R133, R129 ;  /* 0x0000008185877221 */ /* 0x000fca0000000000 */
[----:B------:R-:W-:-:S07]  /*8020*/  MOV R146, R135 ;  /* 0x0000008700927202 */ /* 0x000fce0000000f00 */
[----:B------:R-:W-:Y:S05]  /*8030*/  WARPSYNC.COLLECTIVE R89, `(.L_x_9398) ;  /* 0x0000000059087348 */ /* 0x000fea0003c00000 */
[----:B------:R0:W1:Y:S02]  /*8040*/  SHFL.BFLY P1, R129, R146, R91, R144 ;  /* 0x0c00005b92817389 */ /* 0x0000640000020090 */
[----:B01----:R-:W-:Y:S05]  /*8050*/  ENDCOLLECTIVE ;  /* 0x000000000000791b */ /* 0x003fea0003800000 */
.L_x_9398:
[----:B------:R-:W-:Y:S05]  /*8060*/  BRA `(.L_x_9399) ;  /* 0xffffffc400d47947 */ /* 0x000fea000383ffff */
.L_x_9371:
[----:B------:R-:W-:Y:S01]  /*8070*/  HFMA2 R8, -RZ, RZ, 0, 9.5367431640625e-07 ;  /* 0x00000010ff087431 */ /* 0x000fe200000001ff */
[----:B------:R-:W-:Y:S01]  /*8080*/  BSSY B0, `(.L_x_9400) ;  /* 0x0000007000007945 */ /* 0x000fe20003800000 */
[----:B------:R-:W-:Y:S02]  /*8090*/  MOV R6, R2 ;  /* 0x0000000200067202 */ /* 0x000fe40000000f00 */
[----:B------:R-:W-:Y:S02]  /*80a0*/  MOV R9, 0x1f ;  /* 0x0000001f00097802 */ /* 0x000fe40000000f00 */
[----:B------:R-:W-:-:S07]  /*80b0*/  MOV R89, 0xffffffff ;  /* 0xffffffff00597802 */ /* 0x000fce0000000f00 */
[----:B0--3-5:R-:W-:Y:S05]  /*80c0*/  WARPSYNC.COLLECTIVE R89, `(.L_x_9401) ;  /* 0x0000000059087348 */ /* 0x029fea0003c00000 */
[----:B------:R1:W2:Y:S02]  /*80d0*/  SHFL.DOWN P1, R7, R6, R8, R9 ;  /* 0x0800000806077389 */ /* 0x0002a40000020009 */
[----:B0123-5:R-:W-:Y:S05]  /*80e0*/  ENDCOLLECTIVE ;  /* 0x000000000000791b */ /* 0x02ffea0003800000 */
.L_x_9401:
[----:B------:R-:W-:Y:S05]  /*80f0*/  BSYNC B0 ;  /* 0x0000000000007941 */ /* 0x000fea0003800000 */
.L_x_9400:
        /* <DEDUP_REMOVED lines=9> */
.L_x_9402:
[----:B------:R-:W-:Y:S01]  /*8190*/  HFMA2 R8, -RZ, RZ, 0, 2.384185791015625e-07 ;  /* 0x00000004ff087431 */ /* 0x000fe200000001ff */
[----:B------:R-:W-:-:S04]  /*81a0*/  MOV R0, R7 ;  /* 0x0000000700007202 */ /* 0x000fc80000000f00 */
[----:B------:R-:W-:-:S04]  /*81b0*/  FMNMX R0, R3, R0, !PT ;  /* 0x0000000003007209 */ /* 0x000fc80007800000 */
[----:B------:R-:W-:-:S07]  /*81c0*/  MOV R6, R0 ;  /* 0x0000000000067202 */ /* 0x000fce0000000f00 */
[----:B------:R-:W-:Y:S05]  /*81d0*/  WARPSYNC.COLLECTIVE R89, `(.L_x_9403) ;  /* 0x0000000059087348 */ /* 0x000fea0003c00000 */
[----:B------:R0:W1:Y:S02]  /*81e0*/  SHFL.DOWN P1, R7, R6, R8, R9 ;  /* 0x0800000806077389 */ /* 0x0000640000020009 */
[----:B01----:R-:W-:Y:S05]  /*81f0*/  ENDCOLLECTIVE ;  /* 0x000000000000791b */ /* 0x003fea0003800000 */
.L_x_9403:
[----:B------:R-:W-:Y:S01]  /*8200*/  HFMA2 R8, -RZ, RZ, 0, 1.1920928955078125e-07 ;  /* 0x00000002ff087431 */ /* 0x000fe200000001ff */
[----:B------:R-:W-:-:S04]  /*8210*/  MOV R5, R7 ;  /* 0x0000000700057202 */ /* 0x000fc80000000f00 */
[----:B------:R-:W-:-:S04]  /*8220*/  FMNMX R5, R0, R5, !PT ;  /* 0x0000000500057209 */ /* 0x000fc80007800000 */
[----:B------:R-:W-:-:S07]  /*8230*/  MOV R6, R5 ;  /* 0x0000000500067202 */ /* 0x000fce0000000f00 */
[----:B------:R-:W-:Y:S05]  /*8240*/  WARPSYNC.COLLECTIVE R89, `(.L_x_9404) ;  /* 0x0000000059087348 */ /* 0x000fea0003c00000 */
[----:B------:R0:W1:Y:S02]  /*8250*/  SHFL.DOWN P1, R7, R6, R8, R9 ;  /* 0x0800000806077389 */ /* 0x0000640000020009 */
[----:B01----:R-:W-:Y:S05]  /*8260*/  ENDCOLLECTIVE ;  /* 0x000000000000791b */ /* 0x003fea0003800000 */
.L_x_9404:
[----:B------:R-:W-:Y:S01]  /*8270*/  HFMA2 R8, -RZ, RZ, 0, 5.9604644775390625e-08 ;  /* 0x00000001ff087431 */ /* 0x000fe200000001ff */
[----:B------:R-:W-:-:S04]  /*8280*/  MOV R4, R7 ;  /* 0x0000000700047202 */ /* 0x000fc80000000f00 */
[----:B------:R-:W-:-:S04]  /*8290*/  FMNMX R4, R5, R4, !PT ;  /* 0x0000000405047209 */ /* 0x000fc80007800000 */
[----:B------:R-:W-:-:S07]  /*82a0*/  MOV R6, R4 ;  /* 0x0000000400067202 */ /* 0x000fce0000000f00 */
[----:B------:R-:W-:Y:S05]  /*82b0*/  WARPSYNC.COLLECTIVE R89, `(.L_x_9405) ;  /* 0x0000000059087348 */ /* 0x000fea0003c00000 */
[----:B------:R0:W1:Y:S02]  /*82c0*/  SHFL.DOWN P1, R7, R6, R8, R9 ;  /* 0x0800000806077389 */ /* 0x0000640000020009 */
[----:B01----:R-:W-:Y:S05]  /*82d0*/  ENDCOLLECTIVE ;  /* 0x000000000000791b */ /* 0x003fea0003800000 */
.L_x_9405:
[----:B------:R-:W-:Y:S05]  /*82e0*/  BRA `(.L_x_9406) ;  /* 0xffffffe000787947 */ /* 0x000fea000383ffff */
.L_x_9373:
[----:B----4-:R-:W-:Y:S02]  /*82f0*/  MOV R6, R0 ;  /* 0x0000000000067202 */ /* 0x010fe40000000f00 */
[----:B------:R-:W-:Y:S02]  /*8300*/  MOV R8, 0x2 ;  /* 0x0000000200087802 */ /* 0x000fe40000000f00 */
[----:B------:R-:W-:Y:S02]  /*8310*/  MOV R9, 0x1f ;  /* 0x0000001f00097802 */ /* 0x000fe40000000f00 */
[----:B------:R-:W-:-:S07]  /*8320*/  MOV R89, 0xffffffff ;  /* 0xffffffff00597802 */ /* 0x000fce0000000f00 */
[----:B0123-5:R-:W-:Y:S05]  /*8330*/  WARPSYNC.COLLECTIVE R89, `(.L_x_9407) ;  /* 0x0000000059087348 */ /* 0x02ffea0003c00000 */
[----:B------:R4:W0:Y:S02]  /*8340*/  SHFL.DOWN P1, R7, R6, R8, R9 ;  /* 0x0800000806077389 */ /* 0x0008240000020009 */
[----:B012345:R-:W-:Y:S05]  /*8350*/  ENDCOLLECTIVE ;  /* 0x000000000000791b */ /* 0x03ffea0003800000 */
.L_x_9407:
[----:B------:R-:W-:Y:S02]  /*8360*/  MOV R8, 0x1 ;  /* 0x0000000100087802 */ /* 0x000fe40000000f00 */
[----:B------:R-:W-:-:S04]  /*8370*/  MOV R3, R7 ;  /* 0x0000000700037202 */ /* 0x000fc80000000f00 */
[----:B------:R-:W-:-:S04]  /*8380*/  FMNMX R3, R3, R0, !PT ;  /* 0x0000000003037209 */ /* 0x000fc80007800000 */
[----:B------:R-:W-:-:S07]  /*8390*/  MOV R6, R3 ;  /* 0x0000000300067202 */ /* 0x000fce0000000f00 */
[----:B------:R-:W-:Y:S05]  /*83a0*/  WARPSYNC.COLLECTIVE R89, `(.L_x_9408) ;  /* 0x0000000059087348 */ /* 0x000fea0003c00000 */
[----:B------:R0:W1:Y:S02]  /*83b0*/  SHFL.DOWN P1, R7, R6, R8, R9 ;  /* 0x0800000806077389 */ /* 0x0000640000020009 */
[----:B01----:R-:W-:Y:S05]  /*83c0*/  ENDCOLLECTIVE ;  /* 0x000000000000791b */ /* 0x003fea0003800000 */
.L_x_9408:
[----:B------:R-:W-:Y:S01]  /*83d0*/  MOV R2, R7 ;  /* 0x0000000700027202 */ /* 0x000fe20000000f00 */
[----:B------:R-:W-:Y:S06]  /*83e0*/  BRA `(.L_x_9409) ;  /* 0xffffffe000a07947 */ /* 0x000fec000383ffff */
        .weak           $__internal_148_$__cuda_sm20_rcp_rn_f32_slowpath
        .type           $__internal_148_$__cuda_sm20_rcp_rn_f32_slowpath,@function
        .size           $__internal_148_$__cuda_sm20_rcp_rn_f32_slowpath,(.L_x_13016 - $__internal_148_$__cuda_sm20_rcp_rn_f32_slowpath)
$__internal_148_$__cuda_sm20_rcp_rn_f32_slowpath:
        /* <DEDUP_REMOVED lines=15> */
.L_x_9410:
        /* <DEDUP_REMOVED lines=33> */
.L_x_9412:
[----:B------:R2:W3:Y:S02]  /*86f0*/  MUFU.RCP R0, R97 ;  /* 0x0000006100007308 */ /* 0x0004e40000001000 */
.L_x_9411:
[----:B------:R-:W-:Y:S01]  /*8700*/  HFMA2 R3, -RZ, RZ, 0, 0 ;  /* 0x00000000ff037431 */ /* 0x000fe200000001ff */
[----:B------:R-:W-:-:S04]  /*8710*/  MOV R2, R6 ;  /* 0x0000000600027202 */ /* 0x000fc80000000f00 */
[----:B0123--:R-:W-:Y:S05]  /*8720*/  RET.REL.NODEC R2 `(_ZN18transformer_engine13normalization19ln_fwd_tuned_kernelINS0_13Kernel_traitsI6__halfS3_S3_fjLj2048ELj1ELj4ELj1ELj16ENS0_18Kernel_traits_baseILj2048ES3_S3_S3_fjLj128EEEEEEEvNS0_19ForwardKernelParamsE) ;  /* 0xffffff7802347950 */ /* 0x00ffea0003c3ffff */
.L_x_9413:
        /* <DEDUP_REMOVED lines=13> */
.L_x_13016:


//--------------------- .text._ZN18transformer_engine13normalization19ln_fwd_tuned_kernelINS0_13Kernel_traitsIffffjLj2048ELj1ELj4ELj1ELj16ENS0_18Kernel_traits_baseILj2048EffffjLj128EEEEEEEvNS0_19ForwardKernelParamsE --------------------------
	.section	.text._ZN18transformer_engine13normalization19ln_fwd_tuned_kernelINS0_13Kernel_traitsIffffjLj2048ELj1ELj4ELj1ELj16ENS0_18Kernel_traits_baseILj2048EffffjLj128EEEEEEEvNS0_19ForwardKernelParamsE,"ax",@progbits
	.align	128
        .global         _ZN18transformer_engine13normalization19ln_fwd_tuned_kernelINS0_13Kernel_traitsIffffjLj2048ELj1ELj4ELj1ELj16ENS0_18Kernel_traits_baseILj2048EffffjLj128EEEEEEEvNS0_19ForwardKernelParamsE
        .type           _ZN18transformer_engine13normalization19ln_fwd_tuned_kernelINS0_13Kernel_traitsIffffjLj2048ELj1ELj4ELj1ELj16ENS0_18Kernel_traits_baseILj2048EffffjLj128EEEEEEEvNS0_19ForwardKernelParamsE,@function
        .size           _ZN18transformer_engine13normalization19ln_fwd_tuned_kernelINS0_13Kernel_traitsIffffjLj2048ELj1ELj4ELj1ELj16ENS0_18Kernel_traits_baseILj2048EffffjLj128EEEEEEEvNS0_19ForwardKernelParamsE,(.L_x_13017 - _ZN18transformer_engine13normalization19ln_fwd_tuned_kernelINS0_13Kernel_traitsIffffjLj2048ELj1ELj4ELj1ELj16ENS0_18Kernel_traits_baseILj2048EffffjLj128EEEEEEEvNS0_19ForwardKernelParamsE)
        .other          _ZN18transformer_engine13normalization19ln_fwd_tuned_kernelINS0_13Kernel_traitsIffffjLj2048ELj1ELj4ELj1ELj16ENS0_18Kernel_traits_baseILj2048EffffjLj128EEEEEEEvNS0_19ForwardKernelParamsE,@"STO_CUDA_ENTRY STV_DEFAULT"
_ZN18transformer_engine13normalization19ln_fwd_tuned_kernelINS0_13Kernel_traitsIffffjLj2048ELj1ELj4ELj1ELj16ENS0_18Kernel_traits_baseILj2048EffffjLj128EEEEEEEvNS0_19ForwardKernelParamsE:
.text._ZN18transformer_engine13normalization19ln_fwd_tuned_kernelINS0_13Kernel_traitsIffffjLj2048ELj1ELj4ELj1ELj16ENS0_18Kernel_traits_baseILj2048EffffjLj128EEEEEEEvNS0_19ForwardKernelParamsE:
[----:B------:R-:W-:Y:S01]  /*0000*/  LDC R1, c[0x0][0x37c] ;  /* 0x0000df00ff017b82 */ /* 0x000fe20000000800 */
[----:B------:R-:W0:Y:S01]  /*0010*/  LDCU.U8 UR4, c[0x0][0x404] ;  /* 0x00008080ff0477ac */ /* 0x000e220008000000 */
[----:B------:R-:W-:Y:S01]  /*0020*/  HFMA2 R0, -RZ, RZ, 1.875, 0 ;  /* 0x3f800000ff007431 */ /* 0x000fe200000001ff */
[----:B------:R-:W1:Y:S01]  /*0030*/  S2R R2, SR_TID.X ;  /* 0x0000000000027919 */ /* 0x000e620000002100 */
[----:B------:R-:W2:Y:S01]  /*0040*/  LDCU UR10, c[0x0][0x388] ;  /* 0x00007100ff0a77ac */ /* 0x000ea20008000800 */
[----:B------:R-:W3:Y:S01]  /*0050*/  S2R R6, SR_CTAID.X ;  /* 0x0000000000067919 */ /* 0x000ee20000002500 */
[----:B------:R-:W4:Y:S01]  /*0060*/  LDCU.64 UR6, c[0x0][0x3a8] ;  /* 0x00007500ff0677ac */ /* 0x000f220008000a00 */
[----:B------:R-:W4:Y:S01]  /*0070*/  LDCU.64 UR8, c[0x0][0x3d0] ;  /* 0x00007a00ff0877ac */ /* 0x000f220008000a00 */
[----:B------:R-:W1:Y:S01]  /*0080*/  LDCU UR12, c[0x0][0x388] ;  /* 0x00007100ff0c77ac */ /* 0x000e620008000800 */
[----:B0-----:R-:W-:Y:S01]  /*0090*/  ISETP.NE.AND P0, PT, RZ, UR4, PT ;  /* 0x00000004ff007c0c */ /* 0x001fe2000bf05270 */
[----:B------:R-:W0:Y:S01]  /*00a0*/  LDCU.64 UR4, c[0x0][0x358] ;  /* 0x00006b00ff0477ac */ /* 0x000e220008000a00 */
[----:B------:R-:W0:Y:S11]  /*00b0*/  LDCU UR11, c[0x0][0x388] ;  /* 0x00007100ff0b77ac */ /* 0x000e360008000800 */
[----:B------:R-:W0:Y:S02]  /*00c0*/  @P0 LDC.64 R4, c[0x0][0x3e0] ;  /* 0x0000f800ff040b82 */ /* 0x000e240000000a00 */
[----:B0-----:R0:W5:Y:S01]  /*00d0*/  @P0 LDG.E R0, desc[UR4][R4.64] ;  /* 0x0000000404000981 */ /* 0x001162000c1e1900 */
[----:B-1----:R-:W-:Y:S01]  /*00e0*/  SHF.R.U32.HI R167, RZ, 0x5, R2 ;  /* 0x00000005ffa77819 */ /* 0x002fe20000011602 */
[----:B------:R-:W-:Y:S01]  /*00f0*/  BSSY B0, `(.L_x_9414) ;  /* 0x00004d6000007945 */ /* 0x000fe20003800000 */
[----:B------:R-:W-:-:S02]  /*0100*/  SHF.L.U32 R3, R2, 0x4, RZ ;  /* 0x0000000402037819 */ /* 0x000fc400000006ff */
[----:B---3--:R-:W-:Y:S02]  /*0110*/  LEA R167, R6, R167, 0x2 ;  /* 0x000000a706a77211 */ /* 0x008fe400078e10ff */
[----:B------:R-:W-:Y:S02]  /*0120*/  LOP3.LUT R3, R3, 0x1f0, RZ, 0xc0, !PT ;  /* 0x000001f003037812 */ /* 0x000fe400078ec0ff */
[----:B--2---:R-:W-:Y:S02]  /*0130*/  ISETP.GE.AND P1, PT, R167, UR10, PT ;  /* 0x0000000aa7007c0c */ /* 0x004fe4000bf26270 */
[C---:B----4-:R-:W-:Y:S02]  /*0140*/  IADD3 R32, P2, PT, R3.reuse, UR6, RZ ;  /* 0x0000000603207c10 */ /* 0x050fe4000ff5e0ff */
[----:B------:R-:W-:Y:S02]  /*0150*/  IADD3 R132, P3, PT, R3, UR8, RZ ;  /* 0x0000000803847c10 */ /* 0x000fe4000ff7e0ff */
[----:B------:R-:W-:-:S02]  /*0160*/  IADD3.X R33, PT, PT, RZ, UR7, RZ, P2, !PT ;  /* 0x00000007ff217c10 */ /* 0x000fc400097fe4ff */
[----:B------:R-:W-:Y:S02]  /*0170*/  IADD3.X R133, PT, PT, RZ, UR9, RZ, P3, !PT ;  /* 0x00000009ff857c10 */ /* 0x000fe40009ffe4ff */
[----:B------:R-:W-:-:S03]  /*0180*/  MOV R198, RZ ;  /* 0x000000ff00c67202 */ /* 0x000fc60000000f00 */
        /* <DEDUP_REMOVED lines=127> */
[----:B------:R-:W-:Y:S01]  /*0980*/  FSEL R27, R28, R27, !P1 ;  /* 0x0000001b1c1b7208 */ /* 0x000fe20004800000 */
[----:B------:R-:W-:Y:S01]  /*0990*/  HFMA2 R198, -RZ, RZ, 0, 0 ;  /* 0x00000000ffc67431 */ /* 0x000fe200000001ff */
        /* <DEDUP_REMOVED lines=39> */
[----:B------:R-:W-:-:S07]  /*0c10*/  LOP3.LUT R194, R2, 0x1f, RZ, 0xc0, !PT ;  /* 0x0000001f02c27812 */ /* 0x000fce00078ec0ff */
.L_x_9418:
        /* <DEDUP_REMOVED lines=32> */
[----:B0-----:R-:W-:-:S04]  /*0e20*/  FADD R200, R106, R197 ;  /* 0x000000c56ac87221 */ /* 0x001fc80000000000 */
        /* <DEDUP_REMOVED lines=202> */
.L_x_9438:
[----:B------:R-:W2:Y:S01]  /*1ad0*/  LDC R199, c[0x0][0x3d8] ;  /* 0x0000f600ffc77b82 */ /* 0x000ea20000000800 */
[----:B-1----:R-:W-:Y:S01]  /*1ae0*/  FADD R124, R207, R201 ;  /* 0x000000c9cf7c7221 */ /* 0x002fe20000000000 */
[----:B------:R-:W-:Y:S02]  /*1af0*/  LOP3.LUT P2, RZ, R2, 0x1f, RZ, 0xc0, !PT ;  /* 0x0000001f02ff7812 */ /* 0x000fe4000784c0ff */
[----:B0-----:R-:W-:-:S04]  /*1b00*/  LEA R207, R167, R194, 0x9 ;  /* 0x000000c2a7cf7211 */ /* 0x001fc800078e48ff */
[----:B------:R-:W0:Y:S08]  /*1b10*/  @!P1 LDC.64 R200, c[0x0][0x398] ;  /* 0x0000e600ffc89b82 */ /* 0x000e300000000a00 */
[----:B------:R-:W1:Y:S01]  /*1b20*/  @!P2 LDC.64 R210, c[0x0][0x3a0] ;  /* 0x0000e800ffd2ab82 */ /* 0x000e620000000a00 */
[----:B--2---:R-:W-:-:S07]  /*1b30*/  FFMA R199, R124, 0.00048828125, R199 ;  /* 0x3a0000007cc77823 */ /* 0x004fce00000000c7 */
[----:B------:R-:W2:Y:S01]  /*1b40*/  LDC.64 R124, c[0x0][0x3c8] ;  /* 0x0000f200ff7c7b82 */ /* 0x000ea20000000a00 */
[----:B------:R-:W-:Y:S01]  /*1b50*/  FSETP.GEU.AND P3, PT, |R199|, 1.175494350822287508e-38, PT ;  /* 0x00800000c700780b */ /* 0x000fe20003f6e200 */
[----:B0-----:R-:W-:-:S05]  /*1b60*/  @!P1 IMAD.WIDE R200, R167, 0x4, R200 ;  /* 0x00000004a7c89825 */ /* 0x001fca00078e02c8 */
[----:B------:R0:W-:Y:S01]  /*1b70*/  @!P1 STG.E desc[UR4][R200.64], R203 ;  /* 0x000000cbc8009986 */ /* 0x0001e2000c101904 */
[----:B-1----:R-:W-:-:S06]  /*1b80*/  @!P2 IMAD.WIDE R210, R167, 0x4, R210 ;  /* 0x00000004a7d2a825 */ /* 0x002fcc00078e02d2 */
[----:B------:R-:W-:-:S04]  /*1b90*/  @!P3 FMUL R199, R199, 16777216 ;  /* 0x4b800000c7c7b820 */ /* 0x000fc80000400000 */
[----:B------:R-:W1:Y:S01]  /*1ba0*/  MUFU.RSQ R197, R199 ;  /* 0x000000c700c57308 */ /* 0x000e620000001400 */
[----:B--2---:R-:W-:-:S04]  /*1bb0*/  IMAD.WIDE.U32 R124, R207, 0x10, R124 ;  /* 0x00000010cf7c7825 */ /* 0x004fc800078e007c */
[----:B-1----:R-:W-:-:S04]  /*1bc0*/  @!P3 FMUL R197, R197, 4096 ;  /* 0x45800000c5c5b820 */ /* 0x002fc80000400000 */
        /* <DEDUP_REMOVED lines=8> */
[C---:B------:R-:W-:Y:S01]  /*1c50*/  FMUL R96, R199.reuse, R0 ;  /* 0x00000000c7607220 */ /* 0x040fe20000400000 */
[----:B------:R-:W-:Y:S01]  /*1c60*/  FMUL R100, R100, R197 ;  /* 0x000000c564647220 */ /* 0x000fe20000400000 */
[----:B------:R-:W-:Y:S01]  /*1c70*/  FMNMX3 R198, R198, |R199|, |R97|, !PT ;  /* 0x400000c7c6c67276 */ /* 0x000fe20007800461 */
[-C--:B0-----:R-:W-:Y:S01]  /*1c80*/  FMUL R203, R116, R197.reuse ;  /* 0x000000c574cb7220 */ /* 0x081fe20000400000 */
[-C--:B------:R-:W-:Y:S01]  /*1c90*/  FMUL R206, R104, R197.reuse ;  /* 0x000000c568ce7220 */ /* 0x080fe20000400000 */
[----:B------:R-:W-:Y:S01]  /*1ca0*/  FSEL R96, R199, R96, !P0 ;  /* 0x00000060c7607208 */ /* 0x000fe20004000000 */
        /* <DEDUP_REMOVED lines=8> */
[----:B------:R-:W-:Y:S01]  /*1d30*/  FMNMX3 R198, R198, |R209|, |R99|, !PT ;  /* 0x400000d1c6c67276 */ /* 0x000fe20007800463 */
[-C--:B------:R-:W-:Y:S01]  /*1d40*/  FMUL R207, R118, R197.reuse ;  /* 0x000000c576cf7220 */ /* 0x080fe20000400000 */
[-C--:B------:R-:W-:Y:S01]  /*1d50*/  FMUL R208, R106, R197.reuse ;  /* 0x000000c56ad07220 */ /* 0x080fe20000400000 */
[-C--:B------:R-:W-:Y:S01]  /*1d60*/  FMUL R118, R119, R197.reuse ;  /* 0x000000c577767220 */ /* 0x080fe20000400000 */
[-C--:B------:R-:W-:Y:S01]  /*1d70*/  FMUL R106, R107, R197.reuse ;  /* 0x000000c56b6a7220 */ /* 0x080fe20000400000 */
[----:B------:R-:W-:Y:S01]  /*1d80*/  FMUL R119, R131, R197 ;  /* 0x000000c583777220 */ /* 0x000fe20000400000 */
[----:B------:R-:W-:Y:S01]  /*1d90*/  FFMA R131, R9, R102, R90 ;  /* 0x0000006609837223 */ /* 0x000fe2000000005a */
[----:B------:R-:W-:Y:S01]  /*1da0*/  FFMA R107, R10, R202, R91 ;  /* 0x000000ca0a6b7223 */ /* 0x000fe2000000005b */
[----:B------:R-:W-:Y:S01]  /*1db0*/  FMUL R98, R209, R0 ;  /* 0x00000000d1627220 */ /* 0x000fe20000400000 */
[----:B------:R-:W-:Y:S01]  /*1dc0*/  FMNMX3 R198, R198, |R129|, |R105|, !PT ;  /* 0x40000081c6c67276 */ /* 0x000fe20007800469 */
[----:B------:R-:W-:Y:S01]  /*1dd0*/  FMUL R103, R109, R197 ;  /* 0x000000c56d677220 */ /* 0x000fe20000400000 */
[----:B------:R-:W-:Y:S01]  /*1de0*/  FFMA R199, R11, R206, R84 ;  /* 0x000000ce0bc77223 */ /* 0x000fe20000000054 */
[----:B------:R-:W-:Y:S01]  /*1df0*/  FFMA R109, R12, R104, R85 ;  /* 0x000000680c6d7223 */ /* 0x000fe20000000055 */
[----:B------:R-:W-:Y:S01]  /*1e00*/  FMNMX3 R198, R198, |R131|, |R107|, !PT ;  /* 0x40000083c6c67276 */ /* 0x000fe2000780046b */
[-C--:B------:R-:W-:Y:S01]  /*1e10*/  FMUL R101, R108, R197.reuse ;  /* 0x000000c56c657220 */ /* 0x080fe20000400000 */
[----:B------:R-:W-:Y:S01]  /*1e20*/  FSEL R98, R209, R98, !P0 ;  /* 0x00000062d1627208 */ /* 0x000fe20004000000 */
[-C--:B------:R-:W-:Y:S01]  /*1e30*/  @P0 FMUL R97, R97, R0.reuse ;  /* 0x0000000061610220 */ /* 0x080fe20000400000 */
[----:B------:R-:W-:Y:S01]  /*1e40*/  @P0 FMUL R99, R99, R0 ;  /* 0x0000000063630220 */ /* 0x000fe20000400000 */
[----:B------:R-:W-:Y:S01]  /*1e50*/  FMUL R200, R111, R197 ;  /* 0x000000c56fc87220 */ /* 0x000fe20000400000 */
[----:B------:R-:W-:Y:S01]  /*1e60*/  FFMA R209, R13, R208, R86 ;  /* 0x000000d00dd17223 */ /* 0x000fe20000000056 */
[----:B------:R-:W-:Y:S01]  /*1e70*/  FFMA R111, R14, R106, R87 ;  /* 0x0000006a0e6f7223 */ /* 0x000fe20000000057 */
[----:B------:R-:W-:Y:S01]  /*1e80*/  FMNMX3 R198, R198, |R199|, |R109|, !PT ;  /* 0x400000c7c6c67276 */ /* 0x000fe2000780046d */
[----:B------:R-:W-:Y:S01]  /*1e90*/  @!P2 STG.E desc[UR4][R210.64], R197 ;  /* 0x000000c5d200a986 */ /* 0x000fe2000c101904 */
[----:B------:R-:W-:Y:S01]  /*1ea0*/  FFMA R101, R15, R101, R80 ;  /* 0x000000650f657223 */ /* 0x000fe20000000050 */
[----:B------:R-:W-:Y:S01]  /*1eb0*/  FMUL R201, R110, R197 ;  /* 0x000000c56ec97220 */ /* 0x000fe20000400000 */
[----:B------:R-:W-:Y:S01]  /*1ec0*/  FMNMX3 R198, R198, |R209|, |R111|, !PT ;  /* 0x400000d1c6c67276 */ /* 0x000fe2000780046f */
[----:B------:R0:W-:Y:S01]  /*1ed0*/  STG.E.128 desc[UR4][R124.64], R96 ;  /* 0x000000607c007986 */ /* 0x0001e2000c101d04 */
[-C--:B------:R-:W-:Y:S01]  /*1ee0*/  FMUL R104, R129, R0.reuse ;  /* 0x0000000081687220 */ /* 0x080fe20000400000 */
[-C--:B------:R-:W-:Y:S01]  /*1ef0*/  FMUL R112, R112, R197.reuse ;  /* 0x000000c570707220 */ /* 0x080fe20000400000 */
[----:B------:R-:W-:Y:S01]  /*1f00*/  FMUL R113, R113, R197 ;  /* 0x000000c571717220 */ /* 0x000fe20000400000 */
[----:B------:R-:W-:Y:S01]  /*1f10*/  FFMA R201, R17, R201, R82 ;  /* 0x000000c911c97223 */ /* 0x000fe20000000052 */
[----:B------:R-:W-:Y:S01]  /*1f20*/  FMUL R106, R131, R0 ;  /* 0x00000000836a7220 */ /* 0x000fe20000400000 */
[----:B------:R-:W-:Y:S01]  /*1f30*/  FSEL R104, R129, R104, !P0 ;  /* 0x0000006881687208 */ /* 0x000fe20004000000 */
[-C--:B------:R-:W-:Y:S01]  /*1f40*/  FMUL R114, R114, R197.reuse ;  /* 0x000000c572727220 */ /* 0x080fe20000400000 */
[----:B------:R-:W-:Y:S01]  /*1f50*/  FMUL R115, R115, R197 ;  /* 0x000000c573737220 */ /* 0x000fe20000400000 */
[----:B------:R-:W-:Y:S01]  /*1f60*/  FFMA R129, R19, R112, R76 ;  /* 0x0000007013817223 */ /* 0x000fe2000000004c */
[----:B------:R-:W-:Y:S01]  /*1f70*/  FSEL R106, R131, R106, !P0 ;  /* 0x0000006a836a7208 */ /* 0x000fe20004000000 */
[-C--:B------:R-:W-:Y:S01]  /*1f80*/  @P0 FMUL R105, R105, R0.reuse ;  /* 0x0000000069690220 */ /* 0x080fe20000400000 */
[-C--:B------:R-:W-:Y:S01]  /*1f90*/  @P0 FMUL R107, R107, R0.reuse ;  /* 0x000000006b6b0220 */ /* 0x080fe20000400000 */
[-C--:B------:R-:W-:Y:S01]  /*1fa0*/  FMUL R108, R199, R0.reuse ;  /* 0x00000000c76c7220 */ /* 0x080fe20000400000 */
[-C--:B------:R-:W-:Y:S01]  /*1fb0*/  FMUL R110, R209, R0.reuse ;  /* 0x00000000d16e7220 */ /* 0x080fe20000400000 */
[----:B------:R-:W-:Y:S01]  /*1fc0*/  FFMA R203, R23, R203, R72 ;  /* 0x000000cb17cb7223 */ /* 0x000fe20000000048 */
[-C--:B------:R-:W-:Y:S01]  /*1fd0*/  @P0 FMUL R109, R109, R0.reuse ;  /* 0x000000006d6d0220 */ /* 0x080fe20000400000 */
[----:B------:R1:W-:Y:S01]  /*1fe0*/  STG.E.128 desc[UR4][R124.64+0x200], R104 ;  /* 0x000200687c007986 */ /* 0x0003e2000c101d04 */
[----:B0-----:R-:W-:Y:S01]  /*1ff0*/  FFMA R97, R16, R103, R81 ;  /* 0x0000006710617223 */ /* 0x001fe20000000051 */
[----:B------:R-:W-:Y:S01]  /*2000*/  FMUL R96, R101, R0 ;  /* 0x0000000065607220 */ /* 0x000fe20000400000 */
[----:B------:R-:W-:Y:S01]  /*2010*/  FFMA R99, R18, R200, R83 ;  /* 0x000000c812637223 */ /* 0x000fe20000000053 */
[----:B------:R-:W-:Y:S01]  /*2020*/  FFMA R103, R22, R115, R79 ;  /* 0x0000007316677223 */ /* 0x000fe2000000004f */
[----:B------:R-:W-:Y:S01]  /*2030*/  FSEL R108, R199, R108, !P0 ;  /* 0x0000006cc76c7208 */ /* 0x000fe20004000000 */
[-C--:B------:R-:W-:Y:S01]  /*2040*/  @P0 FMUL R111, R111, R0.reuse ;  /* 0x000000006f6f0220 */ /* 0x080fe20000400000 */
[----:B------:R-:W-:Y:S01]  /*2050*/  FMNMX3 R198, R198, |R101|, |R97|, !PT ;  /* 0x40000065c6c67276 */ /* 0x000fe20007800461 */
[----:B------:R-:W-:Y:S01]  /*2060*/  FMUL R100, R129, R0 ;  /* 0x0000000081647220 */ /* 0x000fe20000400000 */
[----:B------:R-:W-:Y:S01]  /*2070*/  FSEL R96, R101, R96, !P0 ;  /* 0x0000006065607208 */ /* 0x000fe20004000000 */
[----:B------:R-:W-:Y:S01]  /*2080*/  FFMA R101, R20, R113, R77 ;  /* 0x0000007114657223 */ /* 0x000fe2000000004d */
[----:B------:R-:W-:Y:S01]  /*2090*/  FMNMX3 R198, R198, |R201|, |R99|, !PT ;  /* 0x400000c9c6c67276 */ /* 0x000fe20007800463 */
[----:B------:R-:W-:Y:S01]  /*20a0*/  FFMA R113, R21, R114, R78 ;  /* 0x0000007215717223 */ /* 0x000fe2000000004e */
[----:B------:R-:W-:Y:S01]  /*20b0*/  FSEL R110, R209, R110, !P0 ;  /* 0x0000006ed16e7208 */ /* 0x000fe20004000000 */
[----:B------:R-:W-:Y:S01]  /*20c0*/  FMUL R120, R120, R197 ;  /* 0x000000c578787220 */ /* 0x000fe20000400000 */
[----:B------:R-:W-:Y:S01]  /*20d0*/  FMNMX3 R198, R198, |R129|, |R101|, !PT ;  /* 0x40000081c6c67276 */ /* 0x000fe20007800465 */
[----:B------:R-:W-:Y:S01]  /*20e0*/  FMUL R121, R121, R197 ;  /* 0x000000c579797220 */ /* 0x000fe20000400000 */
[----:B------:R-:W-:Y:S01]  /*20f0*/  FFMA R207, R25, R207, R74 ;  /* 0x000000cf19cf7223 */ /* 0x000fe2000000004a */
[----:B-1----:R-:W-:Y:S01]  /*2100*/  FFMA R105, R24, R116, R73 ;  /* 0x0000007418697223 */ /* 0x002fe20000000049 */
[----:B------:R-:W-:Y:S01]  /*2110*/  FMNMX3 R198, R198, |R113|, |R103|, !PT ;  /* 0x40000071c6c67276 */ /* 0x000fe20007800467 */
[----:B------:R-:W-:Y:S01]  /*2120*/  FFMA R107, R26, R118, R75 ;  /* 0x000000761a6b7223 */ /* 0x000fe2000000004b */
[----:B------:R0:W-:Y:S01]  /*2130*/  STG.E.128 desc[UR4][R124.64+0x400], R108 ;  /* 0x0004006c7c007986 */ /* 0x0001e2000c101d04 */
[----:B------:R-:W-:Y:S01]  /*2140*/  FSEL R100, R129, R100, !P0 ;  /* 0x0000006481647208 */ /* 0x000fe20004000000 */
[----:B------:R-:W-:Y:S01]  /*2150*/  FMUL R122, R122, R197 ;  /* 0x000000c57a7a7220 */ /* 0x000fe20000400000 */
[----:B------:R-:W-:Y:S01]  /*2160*/  FMNMX3 R198, R198, |R203|, |R105|, !PT ;  /* 0x400000cbc6c67276 */ /* 0x000fe20007800469 */
[----:B------:R-:W-:Y:S01]  /*2170*/  FMUL R123, R123, R197 ;  /* 0x000000c57b7b7220 */ /* 0x000fe20000400000 */
[----:B------:R-:W-:Y:S01]  /*2180*/  FFMA R129, R27, R120, R68 ;  /* 0x000000781b817223 */ /* 0x000fe20000000044 */
[----:B------:R-:W-:Y:S01]  /*2190*/  FMUL R102, R113, R0 ;  /* 0x0000000071667220 */ /* 0x000fe20000400000 */
[----:B------:R-:W-:Y:S01]  /*21a0*/  FMNMX3 R198, R198, |R207|, |R107|, !PT ;  /* 0x400000cfc6c67276 */ /* 0x000fe2000780046b */
[-C--:B------:R-:W-:Y:S01]  /*21b0*/  FMUL R204, R204, R197.reuse ;  /* 0x000000c5cccc7220 */ /* 0x080fe20000400000 */
[-C--:B------:R-:W-:Y:S01]  /*21c0*/  FMUL R205, R205, R197.reuse ;  /* 0x000000c5cdcd7220 */ /* 0x080fe20000400000 */
[-C--:B------:R-:W-:Y:S01]  /*21d0*/  FMUL R126, R126, R197.reuse ;  /* 0x000000c57e7e7220 */ /* 0x080fe20000400000 */
[----:B------:R-:W-:Y:S01]  /*21e0*/  FSEL R102, R113, R102, !P0 ;  /* 0x0000006671667208 */ /* 0x000fe20004000000 */
[----:B------:R-:W-:Y:S01]  /*21f0*/  FMUL R127, R127, R197 ;  /* 0x000000c57f7f7220 */ /* 0x000fe20000400000 */
[----:B------:R-:W-:Y:S01]  /*2200*/  FFMA R131, R31, R204, R64 ;  /* 0x000000cc1f837223 */ /* 0x000fe20000000040 */
[----:B------:R-:W-:Y:S01]  /*2210*/  FFMA R113, R160, R205, R65 ;  /* 0x000000cda0717223 */ /* 0x000fe20000000041 */
[-C--:B------:R-:W-:Y:S01]  /*2220*/  FMUL R128, R128, R197.reuse ;  /* 0x000000c580807220 */ /* 0x080fe20000400000 */
[-C--:B------:R-:W-:Y:S01]  /*2230*/  FMUL R130, R130, R197.reuse ;  /* 0x000000c582827220 */ /* 0x080fe20000400000 */
[----:B------:R-:W-:Y:S01]  /*2240*/  FMUL R132, R132, R197 ;  /* 0x000000c584847220 */ /* 0x000fe20000400000 */
[----:B0-----:R-:W-:Y:S01]  /*2250*/  FFMA R109, R28, R121, R69 ;  /* 0x000000791c6d7223 */ /* 0x001fe20000000045 */
[----:B------:R-:W-:Y:S01]  /*2260*/  FFMA R121, R29, R122, R70 ;  /* 0x0000007a1d797223 */ /* 0x000fe20000000046 */
[----:B------:R-:W-:Y:S01]  /*2270*/  FFMA R111, R30, R123, R71 ;  /* 0x0000007b1e6f7223 */ /* 0x000fe20000000047 */
[-C--:B------:R-:W-:Y:S01]  /*2280*/  FMUL R133, R133, R197.reuse ;  /* 0x000000c585857220 */ /* 0x080fe20000400000 */
[----:B------:R-:W-:Y:S01]  /*2290*/  FMUL R134, R134, R197 ;  /* 0x000000c586867220 */ /* 0x000fe20000400000 */
[----:B------:R-:W-:Y:S01]  /*22a0*/  FMNMX3 R198, R198, |R129|, |R109|, !PT ;  /* 0x40000081c6c67276 */ /* 0x000fe2000780046d */
[-C--:B------:R-:W-:Y:S01]  /*22b0*/  FMUL R135, R135, R197.reuse ;  /* 0x000000c587877220 */ /* 0x080fe20000400000 */
[-C--:B------:R-:W-:Y:S01]  /*22c0*/  FMUL R136, R136, R197.reuse ;  /* 0x000000c588887220 */ /* 0x080fe20000400000 */
[----:B------:R-:W-:Y:S01]  /*22d0*/  FMUL R137, R137, R197 ;  /* 0x000000c589897220 */ /* 0x000fe20000400000 */
[----:B------:R-:W-:Y:S01]  /*22e0*/  FMNMX3 R198, R198, |R121|, |R111|, !PT ;  /* 0x40000079c6c67276 */ /* 0x000fe2000780046f */
        /* <DEDUP_REMOVED lines=25> */
[----:B------:R-:W-:Y:S01]  /*2480*/  FMUL R108, R129, R0 ;  /* 0x00000000816c7220 */ /* 0x000fe20000400000 */
[----:B------:R-:W-:Y:S01]  /*2490*/  FFMA R127, R163, R128, R60 ;  /* 0x00000080a37f7223 */ /* 0x000fe2000000003c */
[----:B------:R-:W-:Y:S01]  /*24a0*/  FFMA R117, R164, R117, R61 ;  /* 0x00000075a4757223 */ /* 0x000fe2000000003d */
[----:B------:R-:W-:Y:S01]  /*24b0*/  FMNMX3 R198, R198, |R197|, |R115|, !PT ;  /* 0x400000c5c6c67276 */ /* 0x000fe20007800473 */
[-C--:B------:R-:W-:Y:S01]  /*24c0*/  FMUL R110, R121, R0.reuse ;  /* 0x00000000796e7220 */ /* 0x080fe20000400000 */
[-C--:B------:R-:W-:Y:S01]  /*24d0*/  FMUL R112, R131, R0.reuse ;  /* 0x0000000083707220 */ /* 0x080fe20000400000 */
[----:B------:R-:W-:Y:S01]  /*24e0*/  FMUL R98, R201, R0 ;  /* 0x00000000c9627220 */ /* 0x000fe20000400000 */
[----:B------:R-:W-:Y:S01]  /*24f0*/  FSEL R108, R129, R108, !P0 ;  /* 0x0000006c816c7208 */ /* 0x000fe20004000000 */
[----:B------:R-:W-:Y:S01]  /*2500*/  FFMA R129, R165, R130, R62 ;  /* 0x00000082a5817223 */ /* 0x000fe2000000003e */
[----:B------:R-:W-:Y:S01]  /*2510*/  FFMA R119, R166, R119, R63 ;  /* 0x00000077a6777223 */ /* 0x000fe2000000003f */
[----:B------:R-:W-:Y:S01]  /*2520*/  FMNMX3 R198, R198, |R127|, |R117|, !PT ;  /* 0x4000007fc6c67276 */ /* 0x000fe20007800475 */
[----:B------:R-:W-:Y:S01]  /*2530*/  FMUL R114, R197, R0 ;  /* 0x00000000c5727220 */ /* 0x000fe20000400000 */
[----:B------:R-:W-:Y:S01]  /*2540*/  FSEL R110, R121, R110, !P0 ;  /* 0x0000006e796e7208 */ /* 0x000fe20004000000 */
[----:B------:R-:W-:Y:S01]  /*2550*/  @P0 FMUL R97, R97, R0 ;  /* 0x0000000061610220 */ /* 0x000fe20000400000 */
[----:B------:R-:W-:Y:S01]  /*2560*/  FSEL R112, R131, R112, !P0 ;  /* 0x0000007083707208 */ /* 0x000fe20004000000 */
[----:B------:R-:W-:Y:S01]  /*2570*/  @P0 FMUL R99, R99, R0 ;  /* 0x0000000063630220 */ /* 0x000fe20000400000 */
[----:B------:R-:W-:Y:S01]  /*2580*/  FSEL R98, R201, R98, !P0 ;  /* 0x00000062c9627208 */ /* 0x000fe20004000000 */
[----:B------:R-:W-:Y:S01]  /*2590*/  FFMA R131, R169, R132, R56 ;  /* 0x00000084a9837223 */ /* 0x000fe20000000038 */
[----:B------:R-:W-:Y:S01]  /*25a0*/  FFMA R121, R168, R133, R57 ;  /* 0x00000085a8797223 */ /* 0x000fe20000000039 */
[----:B------:R-:W-:Y:S01]  /*25b0*/  FMNMX3 R198, R198, |R129|, |R119|, !PT ;  /* 0x40000081c6c67276 */ /* 0x000fe20007800477 */
[-C--:B------:R-:W-:Y:S01]  /*25c0*/  @P0 FMUL R109, R109, R0.reuse ;  /* 0x000000006d6d0220 */ /* 0x080fe20000400000 */
[----:B------:R-:W-:Y:S01]  /*25d0*/  @P0 FMUL R111, R111, R0 ;  /* 0x000000006f6f0220 */ /* 0x000fe20000400000 */
[----:B------:R-:W-:Y:S01]  /*25e0*/  FSEL R114, R197, R114, !P0 ;  /* 0x00000072c5727208 */ /* 0x000fe20004000000 */
[----:B------:R-:W-:Y:S01]  /*25f0*/  FFMA R197, R171, R134, R58 ;  /* 0x00000086abc57223 */ /* 0x000fe2000000003a */
[----:B------:R-:W-:Y:S01]  /*2600*/  FFMA R123, R170, R135, R59 ;  /* 0x00000087aa7b7223 */ /* 0x000fe2000000003b */
[----:B------:R0:W-:Y:S01]  /*2610*/  STG.E.128 desc[UR4][R124.64+0x600], R96 ;  /* 0x000600607c007986 */ /* 0x0001e2000c101d04 */
[----:B------:R-:W-:Y:S01]  /*2620*/  FMNMX3 R198, R198, |R131|, |R121|, !PT ;  /* 0x40000083c6c67276 */ /* 0x000fe20007800479 */
[-C--:B------:R-:W-:Y:S01]  /*2630*/  FMUL R104, R203, R0.reuse ;  /* 0x00000000cb687220 */ /* 0x080fe20000400000 */
[-C--:B------:R-:W-:Y:S01]  /*2640*/  FMUL R106, R207, R0.reuse ;  /* 0x00000000cf6a7220 */ /* 0x080fe20000400000 */
[----:B------:R1:W-:Y:S01]  /*2650*/  STG.E.128 desc[UR4][R124.64+0xc00], R108 ;  /* 0x000c006c7c007986 */ /* 0x0003e2000c101d04 */
[----:B------:R-:W-:Y:S01]  /*2660*/  FMNMX3 R198, R198, |R197|, |R123|, !PT ;  /* 0x400000c5c6c67276 */ /* 0x000fe2000780047b */
[-C--:B------:R-:W-:Y:S01]  /*2670*/  @P0 FMUL R101, R101, R0.reuse ;  /* 0x0000000065650220 */ /* 0x080fe20000400000 */
[----:B------:R-:W-:Y:S01]  /*2680*/  @P0 FMUL R103, R103, R0 ;  /* 0x0000000067670220 */ /* 0x000fe20000400000 */
[----:B------:R-:W-:Y:S01]  /*2690*/  FSEL R104, R203, R104, !P0 ;  /* 0x00000068cb687208 */ /* 0x000fe20004000000 */
[----:B------:R-:W-:Y:S01]  /*26a0*/  @P0 FMUL R105, R105, R0 ;  /* 0x0000000069690220 */ /* 0x000fe20000400000 */
[----:B------:R-:W-:Y:S01]  /*26b0*/  FSEL R106, R207, R106, !P0 ;  /* 0x0000006acf6a7208 */ /* 0x000fe20004000000 */
[-C--:B------:R-:W-:Y:S01]  /*26c0*/  @P0 FMUL R107, R107, R0.reuse ;  /* 0x000000006b6b0220 */ /* 0x080fe20000400000 */
[----:B------:R2:W-:Y:S01]  /*26d0*/  STG.E.128 desc[UR4][R124.64+0x800], R100 ;  /* 0x000800647c007986 */ /* 0x0005e2000c101d04 */
[-C--:B------:R-:W-:Y:S01]  /*26e0*/  @P0 FMUL R113, R113, R0.reuse ;  /* 0x0000000071710220 */ /* 0x080fe20000400000 */
[-C--:B------:R-:W-:Y:S01]  /*26f0*/  @P0 FMUL R115, R115, R0.reuse ;  /* 0x0000000073730220 */ /* 0x080fe20000400000 */
[-C--:B------:R-:W-:Y:S01]  /*2700*/  FMUL R116, R127, R0.reuse ;  /* 0x000000007f747220 */ /* 0x080fe20000400000 */
[----:B------:R3:W-:Y:S01]  /*2710*/  STG.E.128 desc[UR4][R124.64+0xa00], R104 ;  /* 0x000a00687c007986 */ /* 0x0007e2000c101d04 */
[----:B------:R-:W-:Y:S01]  /*2720*/  FMUL R118, R129, R0 ;  /* 0x0000000081767220 */ /* 0x000fe20000400000 */
[----:B0-----:R-:W-:Y:S01]  /*2730*/  FFMA R97, R173, R136, R52 ;  /* 0x00000088ad617223 */ /* 0x001fe20000000034 */
[----:B------:R-:W-:Y:S01]  /*2740*/  FFMA R99, R175, R138, R54 ;  /* 0x0000008aaf637223 */ /* 0x000fe20000000036 */
[----:B------:R0:W-:Y:S01]  /*2750*/  STG.E.128 desc[UR4][R124.64+0xe00], R112 ;  /* 0x000e00707c007986 */ /* 0x0001e2000c101d04 */
[----:B------:R-:W-:Y:S01]  /*2760*/  FSEL R116, R127, R116, !P0 ;  /* 0x000000747f747208 */ /* 0x000fe20004000000 */
[----:B-1----:R-:W-:Y:S01]  /*2770*/  FFMA R109, R172, R137, R53 ;  /* 0x00000089ac6d7223 */ /* 0x002fe20000000035 */
[-C--:B------:R-:W-:Y:S01]  /*2780*/  FMUL R108, R97, R0.reuse ;  /* 0x00000000616c7220 */ /* 0x080fe20000400000 */
[----:B------:R-:W-:Y:S01]  /*2790*/  FFMA R111, R174, R139, R55 ;  /* 0x0000008bae6f7223 */ /* 0x000fe20000000037 */
[----:B------:R-:W-:Y:S01]  /*27a0*/  FMUL R110, R99, R0 ;  /* 0x00000000636e7220 */ /* 0x000fe20000400000 */
[----:B------:R-:W-:Y:S01]  /*27b0*/  FSEL R118, R129, R118, !P0 ;  /* 0x0000007681767208 */ /* 0x000fe20004000000 */
[-C--:B------:R-:W-:Y:S01]  /*27c0*/  @P0 FMUL R117, R117, R0.reuse ;  /* 0x0000000075750220 */ /* 0x080fe20000400000 */
[----:B------:R-:W-:Y:S01]  /*27d0*/  FMNMX3 R198, R198, |R97|, |R109|, !PT ;  /* 0x40000061c6c67276 */ /* 0x000fe2000780046d */
[----:B------:R-:W-:Y:S01]  /*27e0*/  @P0 FMUL R119, R119, R0 ;  /* 0x0000000077770220 */ /* 0x000fe20000400000 */
[----:B------:R-:W-:Y:S01]  /*27f0*/  FSEL R108, R97, R108, !P0 ;  /* 0x0000006c616c7208 */ /* 0x000fe20004000000 */
[----:B--2---:R-:W-:Y:S01]  /*2800*/  FFMA R103, R177, R140, R48 ;  /* 0x0000008cb1677223 */ /* 0x004fe20000000030 */
[----:B------:R-:W-:Y:S01]  /*2810*/  FFMA R97, R176, R141, R49 ;  /* 0x0000008db0617223 */ /* 0x000fe20000000031 */
[----:B------:R-:W-:Y:S01]  /*2820*/  FMNMX3 R198, R198, |R99|, |R111|, !PT ;  /* 0x40000063c6c67276 */ /* 0x000fe2000780046f */
[----:B---3--:R-:W-:Y:S01]  /*2830*/  FFMA R105, R179, R142, R50 ;  /* 0x0000008eb3697223 */ /* 0x008fe20000000032 */
[----:B------:R-:W-:Y:S01]  /*2840*/  FSEL R110, R99, R110, !P0 ;  /* 0x0000006e636e7208 */ /* 0x000fe20004000000 */
[----:B------:R-:W-:Y:S01]  /*2850*/  FFMA R99, R178, R143, R51 ;  /* 0x0000008fb2637223 */ /* 0x000fe20000000033 */
[----:B------:R-:W-:Y:S01]  /*2860*/  FMNMX3 R198, R198, |R103|, |R97|, !PT ;  /* 0x40000067c6c67276 */ /* 0x000fe20007800461 */
[----:B------:R-:W-:Y:S01]  /*2870*/  FMUL R96, R103, R0 ;  /* 0x0000000067607220 */ /* 0x000fe20000400000 */
[----:B------:R-:W-:Y:S01]  /*2880*/  FFMA R107, R181, R144, R44 ;  /* 0x00000090b56b7223 */ /* 0x000fe2000000002c */
[----:B------:R-:W-:Y:S01]  /*2890*/  FFMA R101, R180, R145, R45 ;  /* 0x00000091b4657223 */ /* 0x000fe2000000002d */
[----:B------:R-:W-:Y:S01]  /*28a0*/  FMNMX3 R198, R198, |R105|, |R99|, !PT ;  /* 0x40000069c6c67276 */ /* 0x000fe20007800463 */
[----:B------:R-:W-:Y:S01]  /*28b0*/  FMUL R98, R105, R0 ;  /* 0x0000000069627220 */ /* 0x000fe20000400000 */
[----:B------:R-:W-:Y:S01]  /*28c0*/  FSEL R96, R103, R96, !P0 ;  /* 0x0000006067607208 */ /* 0x000fe20004000000 */
[----:B0-----:R-:W-:Y:S01]  /*28d0*/  FFMA R113, R183, R146, R46 ;  /* 0x00000092b7717223 */ /* 0x001fe2000000002e */
[----:B------:R-:W-:Y:S01]  /*28e0*/  FFMA R103, R182, R147, R47 ;  /* 0x00000093b6677223 */ /* 0x000fe2000000002f */
[----:B------:R-:W-:Y:S01]  /*28f0*/  FMNMX3 R198, R198, |R107|, |R101|, !PT ;  /* 0x4000006bc6c67276 */ /* 0x000fe20007800465 */
[----:B------:R-:W-:Y:S01]  /*2900*/  FMUL R100, R107, R0 ;  /* 0x000000006b647220 */ /* 0x000fe20000400000 */
[----:B------:R-:W-:Y:S01]  /*2910*/  FSEL R98, R105, R98, !P0 ;  /* 0x0000006269627208 */ /* 0x000fe20004000000 */
[----:B------:R-:W-:Y:S01]  /*2920*/  FFMA R115, R185, R148, R40 ;  /* 0x00000094b9737223 */ /* 0x000fe20000000028 */
[----:B------:R-:W-:Y:S01]  /*2930*/  FFMA R105, R184, R149, R41 ;  /* 0x00000095b8697223 */ /* 0x000fe20000000029 */
[----:B------:R0:W-:Y:S01]  /*2940*/  STG.E.128 desc[UR4][R124.64+0x1000], R116 ;  /* 0x001000747c007986 */ /* 0x0001e2000c101d04 */
[----:B------:R-:W-:Y:S01]  /*2950*/  FMNMX3 R198, R198, |R113|, |R103|, !PT ;  /* 0x40000071c6c67276 */ /* 0x000fe20007800467 */
[-C--:B------:R-:W-:Y:S01]  /*2960*/  @P0 FMUL R109, R109, R0.reuse ;  /* 0x000000006d6d0220 */ /* 0x080fe20000400000 */
[----:B------:R-:W-:Y:S01]  /*2970*/  @P0 FMUL R111, R111, R0 ;  /* 0x000000006f6f0220 */ /* 0x000fe20000400000 */
[----:B------:R-:W-:Y:S01]  /*2980*/  FSEL R100, R107, R100, !P0 ;  /* 0x000000646b647208 */ /* 0x000fe20004000000 */
[----:B------:R-:W-:Y:S01]  /*2990*/  FFMA R107, R186, R151, R43 ;  /* 0x00000097ba6b7223 */ /* 0x000fe2000000002b */
[----:B------:R-:W-:Y:S01]  /*29a0*/  FMNMX3 R198, R198, |R115|, |R105|, !PT ;  /* 0x40000073c6c67276 */ /* 0x000fe20007800469 */
[-C--:B------:R-:W-:Y:S01]  /*29b0*/  FMUL R120, R131, R0.reuse ;  /* 0x0000000083787220 */ /* 0x080fe20000400000 */
[-C--:B------:R-:W-:Y:S01]  /*29c0*/  FMUL R122, R197, R0.reuse ;  /* 0x00000000c57a7220 */ /* 0x080fe20000400000 */
[----:B------:R1:W-:Y:S01]  /*29d0*/  STG.E.128 desc[UR4][R124.64+0x1400], R108 ;  /* 0x0014006c7c007986 */ /* 0x0003e2000c101d04 */
[-C--:B------:R-:W-:Y:S01]  /*29e0*/  FMUL R102, R113, R0.reuse ;  /* 0x0000000071667220 */ /* 0x080fe20000400000 */
[----:B------:R-:W-:Y:S01]  /*29f0*/  @P0 FMUL R121, R121, R0 ;  /* 0x0000000079790220 */ /* 0x000fe20000400000 */
[----:B------:R-:W-:Y:S01]  /*2a00*/  FSEL R120, R131, R120, !P0 ;  /* 0x0000007883787208 */ /* 0x000fe20004000000 */
[----:B------:R-:W-:Y:S01]  /*2a10*/  @P0 FMUL R123, R123, R0 ;  /* 0x000000007b7b0220 */ /* 0x000fe20000400000 */
[----:B------:R-:W-:Y:S01]  /*2a20*/  FSEL R122, R197, R122, !P0 ;  /* 0x0000007ac57a7208 */ /* 0x000fe20004000000 */
[----:B------:R-:W-:Y:S01]  /*2a30*/  FMUL R104, R115, R0 ;  /* 0x0000000073687220 */ /* 0x000fe20000400000 */
[----:B------:R-:W-:Y:S01]  /*2a40*/  FSEL R102, R113, R102, !P0 ;  /* 0x0000006671667208 */ /* 0x000fe20004000000 */
[----:B------:R-:W-:Y:S01]  /*2a50*/  FFMA R113, R192, R157, R33 ;  /* 0x0000009dc0717223 */ /* 0x000fe20000000021 */
[----:B0-----:R-:W-:Y:S01]  /*2a60*/  FFMA R117, R187, R150, R42 ;  /* 0x00000096bb757223 */ /* 0x001fe2000000002a */
[----:B------:R-:W-:Y:S01]  /*2a70*/  FFMA R119, R189, R152, R36 ;  /* 0x00000098bd777223 */ /* 0x000fe20000000024 */
[----:B------:R-:W0:Y:S01]  /*2a80*/  LDC R116, c[0x0][0x380] ;  /* 0x0000e000ff747b82 */ /* 0x000e220000000800 */
[----:B------:R2:W-:Y:S01]  /*2a90*/  STG.E.128 desc[UR4][R124.64+0x1200], R120 ;  /* 0x001200787c007986 */ /* 0x0005e2000c101d04 */
[-C--:B------:R-:W-:Y:S01]  /*2aa0*/  FMUL R106, R117, R0.reuse ;  /* 0x00000000756a7220 */ /* 0x080fe20000400000 */
[----:B------:R-:W-:Y:S01]  /*2ab0*/  FMNMX3 R198, R198, |R117|, |R107|, !PT ;  /* 0x40000075c6c67276 */ /* 0x000fe2000780046b */
[----:B------:R-:W-:Y:S01]  /*2ac0*/  @P0 FMUL R97, R97, R0 ;  /* 0x0000000061610220 */ /* 0x000fe20000400000 */
[----:B------:R-:W-:Y:S01]  /*2ad0*/  FSEL R104, R115, R104, !P0 ;  /* 0x0000006873687208 */ /* 0x000fe20004000000 */
[----:B------:R-:W-:Y:S01]  /*2ae0*/  FFMA R115, R196, R159, R35 ;  /* 0x0000009fc4737223 */ /* 0x000fe20000000023 */
[----:B-1----:R-:W-:Y:S01]  /*2af0*/  FFMA R109, R188, R153, R37 ;  /* 0x00000099bc6d7223 */ /* 0x002fe20000000025 */
[----:B------:R-:W-:Y:S01]  /*2b00*/  FMUL R108, R119, R0 ;  /* 0x00000000776c7220 */ /* 0x000fe20000400000 */
[----:B------:R-:W-:Y:S01]  /*2b10*/  FSEL R106, R117, R106, !P0 ;  /* 0x0000006a756a7208 */ /* 0x000fe20004000000 */
[----:B------:R-:W-:Y:S01]  /*2b20*/  FFMA R117, R191, R154, R38 ;  /* 0x0000009abf757223 */ /* 0x000fe20000000026 */
[----:B------:R-:W-:Y:S01]  /*2b30*/  FFMA R111, R190, R155, R39 ;  /* 0x0000009bbe6f7223 */ /* 0x000fe20000000027 */
[----:B------:R-:W-:Y:S01]  /*2b40*/  FMNMX3 R198, R198, |R119|, |R109|, !PT ;  /* 0x40000077c6c67276 */ /* 0x000fe2000780046d */
[----:B------:R-:W-:Y:S01]  /*2b50*/  @P0 FMUL R99, R99, R0 ;  /* 0x0000000063630220 */ /* 0x000fe20000400000 */
[----:B------:R-:W-:Y:S01]  /*2b60*/  FSEL R108, R119, R108, !P0 ;  /* 0x0000006c776c7208 */ /* 0x000fe20004000000 */
[----:B------:R-:W-:Y:S01]  /*2b70*/  FFMA R119, R193, R156, R32 ;  /* 0x0000009cc1777223 */ /* 0x000fe20000000020 */
[----:B------:R-:W-:Y:S01]  /*2b80*/  FMNMX3 R198, R198, |R117|, |R111|, !PT ;  /* 0x40000075c6c67276 */ /* 0x000fe2000780046f */
[-C--:B------:R-:W-:Y:S01]  /*2b90*/  FMUL R110, R117, R0.reuse ;  /* 0x00000000756e7220 */ /* 0x080fe20000400000 */
[----:B------:R-:W-:Y:S01]  /*2ba0*/  @P0 FMUL R101, R101, R0 ;  /* 0x0000000065650220 */ /* 0x000fe20000400000 */
[----:B--2---:R-:W-:Y:S01]  /*2bb0*/  FFMA R121, R195, R158, R34 ;  /* 0x0000009ec3797223 */ /* 0x004fe20000000022 */
[-C--:B------:R-:W-:Y:S01]  /*2bc0*/  FMUL R112, R119, R0.reuse ;  /* 0x0000000077707220 */ /* 0x080fe20000400000 */
[----:B------:R-:W-:Y:S01]  /*2bd0*/  FMNMX3 R198, R198, |R119|, |R113|, !PT ;  /* 0x40000077c6c67276 */ /* 0x000fe20007800471 */
[-C--:B------:R-:W-:Y:S01]  /*2be0*/  @P0 FMUL R103, R103, R0.reuse ;  /* 0x0000000067670220 */ /* 0x080fe20000400000 */
[----:B------:R-:W-:Y:S01]  /*2bf0*/  FMUL R114, R121, R0 ;  /* 0x0000000079727220 */ /* 0x000fe20000400000 */
[----:B------:R-:W-:Y:S01]  /*2c00*/  FSEL R110, R117, R110, !P0 ;  /* 0x0000006e756e7208 */ /* 0x000fe20004000000 */
[-C--:B------:R-:W-:Y:S01]  /*2c10*/  @P0 FMUL R105, R105, R0.reuse ;  /* 0x0000000069690220 */ /* 0x080fe20000400000 */
[----:B------:R-:W-:Y:S01]  /*2c20*/  FMNMX3 R198, R198, |R121|, |R115|, !PT ;  /* 0x40000079c6c67276 */ /* 0x000fe20007800473 */
[----:B------:R-:W-:Y:S01]  /*2c30*/  @P0 FMUL R107, R107, R0 ;  /* 0x000000006b6b0220 */ /* 0x000fe20000400000 */
[----:B------:R-:W-:Y:S01]  /*2c40*/  FSEL R112, R119, R112, !P0 ;  /* 0x0000007077707208 */ /* 0x000fe20004000000 */
[----:B------:R-:W-:Y:S01]  /*2c50*/  @P0 FMUL R109, R109, R0 ;  /* 0x000000006d6d0220 */ /* 0x000fe20000400000 */
[----:B------:R-:W-:Y:S01]  /*2c60*/  FSEL R114, R121, R114, !P0 ;  /* 0x0000007279727208 */ /* 0x000fe20004000000 */
        /* <DEDUP_REMOVED lines=12> */
.L_x_9416:
[----:B------:R-:W-:Y:S02]  /*2d30*/  ISETP.NE.AND P1, PT, RZ, UR8, PT ;  /* 0x00000008ff007c0c */ /* 0x000fe4000bf25270 */
[----:B------:R-:W-:-:S11]  /*2d40*/  LOP3.LUT R196, R2, 0x1f, RZ, 0xc0, !PT ;  /* 0x0000001f02c47812 */ /* 0x000fd600078ec0ff */
        /* <DEDUP_REMOVED lines=64> */
.L_x_9420:
[----:B------:R-:W0:Y:S01]  /*3150*/  S2R R2, SR_TID.X ;  /* 0x0000000000027919 */ /* 0x000e220000002100 */
[----:B------:R-:W1:Y:S01]  /*3160*/  LDC.64 R164, c[0x0][0x390] ;  /* 0x0000e400ffa47b82 */ /* 0x000e620000000a00 */
[----:B0-2---:R-:W-:-:S04]  /*3170*/  LOP3.LUT P1, R132, R2, 0x1f, RZ, 0xc0, !PT ;  /* 0x0000001f02847812 */ /* 0x005fc8000782c0ff */
        /* <DEDUP_REMOVED lines=232> */
.L_x_9450:
[----:B------:R-:W2:Y:S01]  /*4000*/  LDC R132, c[0x0][0x3d8] ;  /* 0x0000f600ff847b82 */ /* 0x000ea20000000800 */
[----:B-1----:R-:W-:Y:S01]  /*4010*/  FADD R201, R135, R201 ;  /* 0x000000c987c97221 */ /* 0x002fe20000000000 */
[----:B------:R-:W-:-:S06]  /*4020*/  LOP3.LUT P3, RZ, R2, 0x1f, RZ, 0xc0, !PT ;  /* 0x0000001f02ff7812 */ /* 0x000fcc000786c0ff */
[----:B------:R-:W1:Y:S08]  /*4030*/  @!P1 LDC.64 R136, c[0x0][0x398] ;  /* 0x0000e600ff889b82 */ /* 0x000e700000000a00 */
[----:B0-----:R-:W0:Y:S01]  /*4040*/  @!P3 LDC.64 R134, c[0x0][0x3a0] ;  /* 0x0000e800ff86bb82 */ /* 0x001e220000000a00 */
[----:B--2---:R-:W-:Y:S01]  /*4050*/  FFMA R199, R201, 0.00048828125, R132 ;  /* 0x3a000000c9c77823 */ /* 0x004fe20000000084 */
[----:B------:R-:W-:-:S06]  /*4060*/  LEA R201, R167, R196, 0x9 ;  /* 0x000000c4a7c97211 */ /* 0x000fcc00078e48ff */
[----:B------:R-:W2:Y:S01]  /*4070*/  LDC.64 R132, c[0x0][0x3c8] ;  /* 0x0000f200ff847b82 */ /* 0x000ea20000000a00 */
[----:B------:R-:W-:Y:S01]  /*4080*/  FSETP.GEU.AND P2, PT, |R199|, 1.175494350822287508e-38, PT ;  /* 0x00800000c700780b */ /* 0x000fe20003f4e200 */
[----:B-1----:R-:W-:-:S05]  /*4090*/  @!P1 IMAD.WIDE R136, R167, 0x4, R136 ;  /* 0x00000004a7889825 */ /* 0x002fca00078e0288 */
[----:B------:R1:W-:Y:S01]  /*40a0*/  @!P1 STG.E desc[UR4][R136.64], R203 ;  /* 0x000000cb88009986 */ /* 0x0003e2000c101904 */
[----:B0-----:R-:W-:-:S06]  /*40b0*/  @!P3 IMAD.WIDE R134, R167, 0x4, R134 ;  /* 0x00000004a786b825 */ /* 0x001fcc00078e0286 */
[----:B------:R-:W-:-:S04]  /*40c0*/  @!P2 FMUL R199, R199, 16777216 ;  /* 0x4b800000c7c7a820 */ /* 0x000fc80000400000 */
[----:B------:R-:W0:Y:S01]  /*40d0*/  MUFU.RSQ R197, R199 ;  /* 0x000000c700c57308 */ /* 0x000e220000001400 */
[----:B--2---:R-:W-:-:S04]  /*40e0*/  IMAD.WIDE.U32 R132, R201, 0x10, R132 ;  /* 0x00000010c9847825 */ /* 0x004fc800078e0084 */
[----:B0-----:R-:W-:-:S04]  /*40f0*/  @!P2 FMUL R197, R197, 4096 ;  /* 0x45800000c5c5a820 */ /* 0x001fc80000400000 */
        /* <DEDUP_REMOVED lines=8> */
[----:B-1----:R-:W-:Y:S01]  /*4180*/  FFMA R136, R4, R3, R92 ;  /* 0x0000000304887223 */ /* 0x002fe2000000005c */
[----:B------:R-:W-:Y:S01]  /*4190*/  FFMA R137, R5, R210, R93 ;  /* 0x000000d205897223 */ /* 0x000fe2000000005d */
[----:B------:R-:W-:Y:S01]  /*41a0*/  FFMA R138, R6, R215, R94 ;  /* 0x000000d7068a7223 */ /* 0x000fe2000000005e */
[----:B------:R-:W-:Y:S01]  /*41b0*/  FFMA R139, R7, R212, R95 ;  /* 0x000000d4078b7223 */ /* 0x000fe2000000005f */
[-C--:B------:R-:W-:Y:S01]  /*41c0*/  FMUL R211, R194, R197.reuse ;  /* 0x000000c5c2d37220 */ /* 0x080fe20000400000 */
[-C--:B------:R-:W-:Y:S01]  /*41d0*/  FMUL R199, R190, R197.reuse ;  /* 0x000000c5bec77220 */ /* 0x080fe20000400000 */
[-C--:B------:R-:W-:Y:S01]  /*41e0*/  FMUL R194, R191, R197.reuse ;  /* 0x000000c5bfc27220 */ /* 0x080fe20000400000 */
[-C--:B------:R-:W-:Y:S01]  /*41f0*/  @P0 FMUL R136, R136, R0.reuse ;  /* 0x0000000088880220 */ /* 0x080fe20000400000 */
[-C--:B------:R-:W-:Y:S01]  /*4200*/  @P0 FMUL R137, R137, R0.reuse ;  /* 0x0000000089890220 */ /* 0x080fe20000400000 */
[-C--:B------:R-:W-:Y:S01]  /*4210*/  @P0 FMUL R138, R138, R0.reuse ;  /* 0x000000008a8a0220 */ /* 0x080fe20000400000 */
[----:B------:R-:W-:Y:S01]  /*4220*/  @P0 FMUL R139, R139, R0 ;  /* 0x000000008b8b0220 */ /* 0x000fe20000400000 */
        /* <DEDUP_REMOVED lines=12> */
[----:B------:R-:W-:Y:S01]  /*42f0*/  @!P3 STG.E desc[UR4][R134.64], R197 ;  /* 0x000000c58600b986 */ /* 0x000fe2000c101904 */
        /* <DEDUP_REMOVED lines=22> */
[----:B------:R-:W-:Y:S01]  /*4460*/  FMUL R181, R174, R197 ;  /* 0x000000c5aeb57220 */ /* 0x000fe20000400000 */
        /* <DEDUP_REMOVED lines=35> */
[----:B------:R-:W0:Y:S01]  /*46a0*/  LDC R134, c[0x0][0x380] ;  /* 0x0000e000ff867b82 */ /* 0x000e220000000800 */
        /* <DEDUP_REMOVED lines=21> */
[----:B------:R-:W-:Y:S01]  /*4800*/  @P0 FMUL R154, R154, R0 ;  /* 0x000000009a9a0220 */ /* 0x000fe20000400000 */
        /* <DEDUP_REMOVED lines=63> */
[----:B-----5:R-:W-:Y:S01]  /*4c00*/  FFMA R144, R96, R209, R32 ;  /* 0x000000d160907223 */ /* 0x020fe20000000020 */
        /* <DEDUP_REMOVED lines=32> */
[----:B------:R2:W-:Y:S04]  /*4e10*/  STG.E.128 desc[UR4][R132.64+0x1a00], R136 ;  /* 0x001a008884007986 */ /* 0x0005e8000c101d04 */
[----:B------:R2:W-:Y:S04]  /*4e20*/  STG.E.128 desc[UR4][R132.64+0x1c00], R140 ;  /* 0x001c008c84007986 */ /* 0x0005e8000c101d04 */
[----:B------:R2:W-:Y:S01]  /*4e30*/  STG.E.128 desc[UR4][R132.64+0x1e00], R144 ;  /* 0x001e009084007986 */ /* 0x0005e2000c101d04 */
[----:B------:R-:W-:Y:S05]  /*4e40*/  @!P1 BRA `(.L_x_9420) ;  /* 0xffffffe000c09947 */ /* 0x000fea000383ffff */
.L_x_9415:
[----:B------:R-:W-:Y:S05]  /*4e50*/  BSYNC B0 ;  /* 0x0000000000007941 */ /* 0x000fea0003800000 */
.L_x_9414:
        /* <DEDUP_REMOVED lines=14> */
[----:B------:R0:W3:Y:S02]  /*4f40*/  SHFL.DOWN PT, R7, R6, 0x1, 0x1f ;  /* 0x08201f0006077f89 */ /* 0x0000e400000e0000 */
.L_x_9457:
[----:B------:R-:W-:Y:S01]  /*4f50*/  LOP3.LUT P0, RZ, R2, 0x1f, RZ, 0xc0, !PT ;  /* 0x0000001f02ff7812 */ /* 0x000fe2000780c0ff */
[----:B------:R-:W-:Y:S05]  /*4f60*/  WARPSYNC.ALL ;  /* 0x0000000000007948 */ /* 0x000fea0003800000 */
[----:B0--3--:R-:W-:Y:S01]  /*4f70*/  FMNMX R6, R6, R7, !PT ;  /* 0x0000000706067209 */ /* 0x009fe20007800000 */
        /* <DEDUP_REMOVED lines=20> */
[----:B0--3--:R-:W0:Y:S02]  /*50c0*/  SHFL.DOWN PT, R4, R3, 0x2, 0x1f ;  /* 0x08401f0003047f89 */ /* 0x009e2400000e0000 */
[----:B0-----:R-:W-:-:S05]  /*50d0*/  FMNMX R4, R4, R3, !PT ;  /* 0x0000000304047209 */ /* 0x001fca0007800000 */
[----:B------:R0:W3:Y:S02]  /*50e0*/  SHFL.DOWN PT, R5, R4, 0x1, 0x1f ;  /* 0x08201f0004057f89 */ /* 0x0000e400000e0000 */
.L_x_9460:
[----:B------:R-:W-:Y:S02]  /*50f0*/  ISETP.NE.AND P0, PT, R2, RZ, PT ;  /* 0x000000ff0200720c */ /* 0x000fe40003f05270 */
[----:B---3--:R-:W-:-:S11]  /*5100*/  FMNMX R3, R4, R5, !PT ;  /* 0x0000000504037209 */ /* 0x008fd60007800000 */
[----:B------:R-:W-:Y:S05]  /*5110*/  @P0 BRA `(.L_x_9423) ;  /* 0x0000000000080947 */ /* 0x000fea0003800000 */
[----:B0-----:R-:W0:Y:S02]  /*5120*/  LDC.64 R4, c[0x0][0x3f8] ;  /* 0x0000fe00ff047b82 */ /* 0x001e240000000a00 */
[----:B0-----:R3:W-:Y:S02]  /*5130*/  REDG.E.MAX.S32.STRONG.GPU desc[UR4][R4.64], R3 ;  /* 0x000000030400798e */ /* 0x0017e4000d12e304 */
.L_x_9423:
[----:B------:R-:W-:Y:S05]  /*5140*/  BSYNC B0 ;  /* 0x0000000000007941 */ /* 0x000fea0003800000 */
.L_x_9421:
        /* <DEDUP_REMOVED lines=13> */
[----:B------:R-:W-:-:S07]  /*5220*/  MOV R7, 0x5240 ;  /* 0x0000524000077802 */ /* 0x000fce0000000f00 */
[----:B-123--:R-:W-:Y:S05]  /*5230*/  CALL.REL.NOINC `($__internal_149_$__cuda_sm20_rcp_rn_f32_slowpath) ;  /* 0x0000001c000c7944 */ /* 0x00efea0003c00000 */
[----:B------:R-:W-:Y:S05]  /*5240*/  BRA `(.L_x_9426) ;  /* 0x0000000000107947 */ /* 0x000fea0003800000 */
.L_x_9425:
[----:B---3--:R-:W0:Y:S02]  /*5250*/  MUFU.RCP R5, R0 ;  /* 0x0000000000057308 */ /* 0x008e240000001000 */
[----:B0-----:R-:W-:-:S04]  /*5260*/  FFMA R2, R5, R0, -1 ;  /* 0xbf80000005027423 */ /* 0x001fc80000000000 */
[----:B------:R-:W-:-:S04]  /*5270*/  FADD.FTZ R2, -R2, -RZ ;  /* 0x800000ff02027221 */ /* 0x000fc80000010100 */
[----:B------:R-:W-:-:S07]  /*5280*/  FFMA R5, R5, R2, R5 ;  /* 0x0000000205057223 */ /* 0x000fce0000000005 */
.L_x_9426:
[----:B------:R-:W0:Y:S02]  /*5290*/  LDC.64 R2, c[0x0][0x3f0] ;  /* 0x0000fc00ff027b82 */ /* 0x000e240000000a00 */
[----:B0-----:R-:W-:Y:S01]  /*52a0*/  STG.E desc[UR4][R2.64], R5 ;  /* 0x0000000502007986 */ /* 0x001fe2000c101904 */
[----:B------:R-:W-:Y:S05]  /*52b0*/  EXIT ;  /* 0x000000000000794d */ /* 0x000fea0003800000 */
.L_x_9417:
[----:B------:R-:W-:Y:S01]  /*52c0*/  HFMA2 R199, -RZ, RZ, 0, 5.9604644775390625e-08 ;  /* 0x00000001ffc77431 */ /* 0x000fe200000001ff */
[----:B------:R-:W-:Y:S01]  /*52d0*/  BSSY B1, `(.L_x_9427) ;  /* 0x0000006000017945 */ /* 0x000fe20003800000 */
[----:B------:R-:W-:Y:S02]  /*52e0*/  MOV R200, 0x1f ;  /* 0x0000001f00c87802 */ /* 0x000fe40000000f00 */
[----:B------:R-:W-:-:S07]  /*52f0*/  MOV R197, 0xffffffff ;  /* 0xffffffff00c57802 */ /* 0x000fce0000000f00 */
[----:B------:R-:W-:Y:S05]  /*5300*/  WARPSYNC.COLLECTIVE R197, `(.L_x_9428) ;  /* 0x00000000c5087348 */ /* 0x000fea0003c00000 */
[----:B------:R0:W1:Y:S02]  /*5310*/  SHFL.BFLY P2, R201, R202, R199, R200 ;  /* 0x0c0000c7cac97389 */ /* 0x00006400000400c8 */
[----:B01----:R-:W-:Y:S05]  /*5320*/  ENDCOLLECTIVE ;  /* 0x000000000000791b */ /* 0x003fea0003800000 */
.L_x_9428:
[----:B------:R-:W-:Y:S05]  /*5330*/  BSYNC B1 ;  /* 0x0000000000017941 */ /* 0x000fea0003800000 */
.L_x_9427:
[----:B------:R-:W-:Y:S02]  /*5340*/  HFMA2 R199, -RZ, RZ, 0, 1.1920928955078125e-07 ;  /* 0x00000002ffc77431 */ /* 0x000fe400000001ff */
[----:B------:R-:W-:Y:S01]  /*5350*/  FADD R202, R202, R201 ;  /* 0x000000c9caca7221 */ /* 0x000fe20000000000 */
[----:B------:R-:W-:Y:S02]  /*5360*/  MOV R200, 0x1f ;  /* 0x0000001f00c87802 */ /* 0x000fe40000000f00 */
[----:B------:R-:W-:-:S07]  /*5370*/  MOV R197, 0xffffffff ;  /* 0xffffffff00c57802 */ /* 0x000fce0000000f00 */
[----:B------:R-:W-:Y:S05]  /*5380*/  WARPSYNC.COLLECTIVE R197, `(.L_x_9429) ;  /* 0x00000000c5087348 */ /* 0x000fea0003c00000 */
[----:B------:R0:W1:Y:S02]  /*5390*/  SHFL.BFLY P2, R201, R202, R199, R200 ;  /* 0x0c0000c7cac97389 */ /* 0x00006400000400c8 */
[----:B01----:R-:W-:Y:S05]  /*53a0*/  ENDCOLLECTIVE ;  /* 0x000000000000791b */ /* 0x003fea0003800000 */
.L_x_9429:
[----:B------:R-:W-:Y:S02]  /*53b0*/  HFMA2 R199, -RZ, RZ, 0, 2.384185791015625e-07 ;  /* 0x00000004ffc77431 */ /* 0x000fe400000001ff */
[----:B------:R-:W-:-:S05]  /*53c0*/  FADD R204, R202, R201 ;  /* 0x000000c9cacc7221 */ /* 0x000fca0000000000 */
[----:B------:R-:W-:-:S07]  /*53d0*/  MOV R202, R204 ;  /* 0x000000cc00ca7202 */ /* 0x000fce0000000f00 */
[----:B------:R-:W-:Y:S05]  /*53e0*/  WARPSYNC.COLLECTIVE R197, `(.L_x_9430) ;  /* 0x00000000c5087348 */ /* 0x000fea0003c00000 */
[----:B------:R0:W1:Y:S02]  /*53f0*/  SHFL.BFLY P2, R201, R202, R199, R200 ;  /* 0x0c0000c7cac97389 */ /* 0x00006400000400c8 */
[----:B01----:R-:W-:Y:S05]  /*5400*/  ENDCOLLECTIVE ;  /* 0x000000000000791b */ /* 0x003fea0003800000 */
.L_x_9430:
[----:B------:R-:W-:Y:S02]  /*5410*/  HFMA2 R199, -RZ, RZ, 0, 4.76837158203125e-07 ;  /* 0x00000008ffc77431 */ /* 0x000fe400000001ff */
[----:B------:R-:W-:-:S05]  /*5420*/  FADD R205, R204, R201 ;  /* 0x000000c9cccd7221 */ /* 0x000fca0000000000 */
[----:B------:R-:W-:-:S07]  /*5430*/  MOV R202, R205 ;  /* 0x000000cd00ca7202 */ /* 0x000fce0000000f00 */
[----:B------:R-:W-:Y:S05]  /*5440*/  WARPSYNC.COLLECTIVE R197, `(.L_x_9431) ;  /* 0x00000000c5087348 */ /* 0x000fea0003c00000 */
[----:B------:R0:W1:Y:S02]  /*5450*/  SHFL.BFLY P2, R201, R202, R199, R200 ;  /* 0x0c0000c7cac97389 */ /* 0x00006400000400c8 */
[----:B01----:R-:W-:Y:S05]  /*5460*/  ENDCOLLECTIVE ;  /* 0x000000000000791b */ /* 0x003fea0003800000 */
.L_x_9431:
[----:B------:R-:W-:Y:S02]  /*5470*/  HFMA2 R199, -RZ, RZ, 0, 9.5367431640625e-07 ;  /* 0x00000010ffc77431 */ /* 0x000fe400000001ff */
[----:B------:R-:W-:-:S05]  /*5480*/  FADD R206, R205, R201 ;  /* 0x000000c9cdce7221 */ /* 0x000fca0000000000 */
[----:B------:R-:W-:-:S07]  /*5490*/  MOV R202, R206 ;  /* 0x000000ce00ca7202 */ /* 0x000fce0000000f00 */
[----:B------:R-:W-:Y:S05]  /*54a0*/  WARPSYNC.COLLECTIVE R197, `(.L_x_9432) ;  /* 0x00000000c5087348 */ /* 0x000fea0003c00000 */
[----:B------:R0:W1:Y:S02]  /*54b0*/  SHFL.BFLY P2, R201, R202, R199, R200 ;  /* 0x0c0000c7cac97389 */ /* 0x00006400000400c8 */
[----:B01----:R-:W-:Y:S05]  /*54c0*/  ENDCOLLECTIVE ;  /* 0x000000000000791b */ /* 0x003fea0003800000 */
.L_x_9432:
        /* <DEDUP_REMOVED lines=136> */
.L_x_9433:
[----:B------:R-:W-:Y:S02]  /*5d50*/  HFMA2 R199, -RZ, RZ, 0, 1.1920928955078125e-07 ;  /* 0x00000002ffc77431 */ /* 0x000fe400000001ff */
[----:B------:R-:W-:-:S05]  /*5d60*/  FADD R124, R202, R201 ;  /* 0x000000c9ca7c7221 */ /* 0x000fca0000000000 */
[----:B------:R-:W-:-:S07]  /*5d70*/  MOV R202, R124 ;  /* 0x0000007c00ca7202 */ /* 0x000fce0000000f00 */
[----:B------:R-:W-:Y:S05]  /*5d80*/  WARPSYNC.COLLECTIVE R197, `(.L_x_9434) ;  /* 0x00000000c5087348 */ /* 0x000fea0003c00000 */
[----:B------:R0:W1:Y:S02]  /*5d90*/  SHFL.BFLY P2, R201, R202, R199, R200 ;  /* 0x0c0000c7cac97389 */ /* 0x00006400000400c8 */
[----:B01----:R-:W-:Y:S05]  /*5da0*/  ENDCOLLECTIVE ;  /* 0x000000000000791b */ /* 0x003fea0003800000 */
.L_x_9434:
[----:B------:R-:W-:Y:S02]  /*5db0*/  HFMA2 R199, -RZ, RZ, 0, 2.384185791015625e-07 ;  /* 0x00000004ffc77431 */ /* 0x000fe400000001ff */
[----:B------:R-:W-:-:S05]  /*5dc0*/  FADD R125, R124, R201 ;  /* 0x000000c97c7d7221 */ /* 0x000fca0000000000 */
[----:B------:R-:W-:-:S07]  /*5dd0*/  MOV R202, R125 ;  /* 0x0000007d00ca7202 */ /* 0x000fce0000000f00 */
[----:B------:R-:W-:Y:S05]  /*5de0*/  WARPSYNC.COLLECTIVE R197, `(.L_x_9435) ;  /* 0x00000000c5087348 */ /* 0x000fea0003c00000 */
[----:B------:R0:W1:Y:S02]  /*5df0*/  SHFL.BFLY P2, R201, R202, R199, R200 ;  /* 0x0c0000c7cac97389 */ /* 0x00006400000400c8 */
[----:B01----:R-:W-:Y:S05]  /*5e00*/  ENDCOLLECTIVE ;  /* 0x000000000000791b */ /* 0x003fea0003800000 */
.L_x_9435:
[----:B------:R-:W-:Y:S02]  /*5e10*/  HFMA2 R199, -RZ, RZ, 0, 4.76837158203125e-07 ;  /* 0x00000008ffc77431 */ /* 0x000fe400000001ff */
[----:B------:R-:W-:-:S05]  /*5e20*/  FADD R206, R125, R201 ;  /* 0x000000c97dce7221 */ /* 0x000fca0000000000 */
[----:B------:R-:W-:-:S07]  /*5e30*/  MOV R202, R206 ;  /* 0x000000ce00ca7202 */ /* 0x000fce0000000f00 */
[----:B------:R-:W-:Y:S05]  /*5e40*/  WARPSYNC.COLLECTIVE R197, `(.L_x_9436) ;  /* 0x00000000c5087348 */ /* 0x000fea0003c00000 */
[----:B------:R0:W1:Y:S02]  /*5e50*/  SHFL.BFLY P2, R201, R202, R199, R200 ;  /* 0x0c0000c7cac97389 */ /* 0x00006400000400c8 */
[----:B01----:R-:W-:Y:S05]  /*5e60*/  ENDCOLLECTIVE ;  /* 0x000000000000791b */ /* 0x003fea0003800000 */
.L_x_9436:
[----:B------:R-:W-:Y:S02]  /*5e70*/  HFMA2 R199, -RZ, RZ, 0, 9.5367431640625e-07 ;  /* 0x00000010ffc77431 */ /* 0x000fe400000001ff */
[----:B------:R-:W-:-:S05]  /*5e80*/  FADD R207, R206, R201 ;  /* 0x000000c9cecf7221 */ /* 0x000fca0000000000 */
[----:B------:R-:W-:-:S07]  /*5e90*/  MOV R202, R207 ;  /* 0x000000cf00ca7202 */ /* 0x000fce0000000f00 */
[----:B------:R-:W-:Y:S05]  /*5ea0*/  WARPSYNC.COLLECTIVE R197, `(.L_x_9437) ;  /* 0x00000000c5087348 */ /* 0x000fea0003c00000 */
[----:B------:R0:W1:Y:S02]  /*5eb0*/  SHFL.BFLY P2, R201, R202, R199, R200 ;  /* 0x0c0000c7cac97389 */ /* 0x00006400000400c8 */
[----:B01----:R-:W-:Y:S05]  /*5ec0*/  ENDCOLLECTIVE ;  /* 0x000000000000791b */ /* 0x003fea0003800000 */
.L_x_9437:
[----:B------:R-:W-:Y:S05]  /*5ed0*/  BRA `(.L_x_9438) ;  /* 0xffffffb800fc7947 */ /* 0x000fea000383ffff */
.L_x_9419:
[----:B------:R-:W-:Y:S01]  /*5ee0*/  HFMA2 R200, -RZ, RZ, 0, 1.847743988037109375e-06 ;  /* 0x0000001fffc87431 */ /* 0x000fe200000001ff */
[----:B------:R-:W-:Y:S01]  /*5ef0*/  BSSY B1, `(.L_x_9439) ;  /* 0x0000006000017945 */ /* 0x000fe20003800000 */
[----:B------:R-:W-:Y:S02]  /*5f00*/  MOV R199, 0x1 ;  /* 0x0000000100c77802 */ /* 0x000fe40000000f00 */
[----:B------:R-:W-:-:S07]  /*5f10*/  MOV R197, 0xffffffff ;  /* 0xffffffff00c57802 */ /* 0x000fce0000000f00 */
[----:B------:R-:W-:Y:S05]  /*5f20*/  WARPSYNC.COLLECTIVE R197, `(.L_x_9440) ;  /* 0x00000000c5087348 */ /* 0x000fea0003c00000 */
[----:B------:R0:W1:Y:S02]  /*5f30*/  SHFL.BFLY P2, R201, R202, R199, R200 ;  /* 0x0c0000c7cac97389 */ /* 0x00006400000400c8 */
[----:B01----:R-:W-:Y:S05]  /*5f40*/  ENDCOLLECTIVE ;  /* 0x000000000000791b */ /* 0x003fea0003800000 */
.L_x_9440:
[----:B------:R-:W-:Y:S05]  /*5f50*/  BSYNC B1 ;  /* 0x0000000000017941 */ /* 0x000fea0003800000 */
.L_x_9439:
[----:B------:R-:W-:Y:S02]  /*5f60*/  HFMA2 R199, -RZ, RZ, 0, 1.1920928955078125e-07 ;  /* 0x00000002ffc77431 */ /* 0x000fe400000001ff */
[----:B------:R-:W-:Y:S01]  /*5f70*/  FADD R202, R202, R201 ;  /* 0x000000c9caca7221 */ /* 0x000fe20000000000 */
[----:B------:R-:W-:Y:S02]  /*5f80*/  MOV R200, 0x1f ;  /* 0x0000001f00c87802 */ /* 0x000fe40000000f00 */
[----:B------:R-:W-:-:S07]  /*5f90*/  MOV R197, 0xffffffff ;  /* 0xffffffff00c57802 */ /* 0x000fce0000000f00 */
[----:B------:R-:W-:Y:S05]  /*5fa0*/  WARPSYNC.COLLECTIVE R197, `(.L_x_9441) ;  /* 0x00000000c5087348 */ /* 0x000fea0003c00000 */
[----:B------:R0:W1:Y:S02]  /*5fb0*/  SHFL.BFLY P2, R201, R202, R199, R200 ;  /* 0x0c0000c7cac97389 */ /* 0x00006400000400c8 */
[----:B01----:R-:W-:Y:S05]  /*5fc0*/  ENDCOLLECTIVE ;  /* 0x000000000000791b */ /* 0x003fea0003800000 */
.L_x_9441:
[----:B------:R-:W-:Y:S02]  /*5fd0*/  HFMA2 R199, -RZ, RZ, 0, 2.384185791015625e-07 ;  /* 0x00000004ffc77431 */ /* 0x000fe400000001ff */
[----:B------:R-:W-:-:S05]  /*5fe0*/  FADD R164, R202, R201 ;  /* 0x000000c9caa47221 */ /* 0x000fca0000000000 */
[----:B------:R-:W-:-:S07]  /*5ff0*/  MOV R202, R164 ;  /* 0x000000a400ca7202 */ /* 0x000fce0000000f00 */
[----:B------:R-:W-:Y:S05]  /*6000*/  WARPSYNC.COLLECTIVE R197, `(.L_x_9442) ;  /* 0x00000000c5087348 */ /* 0x000fea0003c00000 */
[----:B------:R0:W1:Y:S02]  /*6010*/  SHFL.BFLY P2, R201, R202, R199, R200 ;  /* 0x0c0000c7cac97389 */ /* 0x00006400000400c8 */
[----:B01----:R-:W-:Y:S05]  /*6020*/  ENDCOLLECTIVE ;  /* 0x000000000000791b */ /* 0x003fea0003800000 */
.L_x_9442:
[----:B------:R-:W-:Y:S02]  /*6030*/  HFMA2 R199, -RZ, RZ, 0, 4.76837158203125e-07 ;  /* 0x00000008ffc77431 */ /* 0x000fe400000001ff */
[----:B------:R-:W-:-:S05]  /*6040*/  FADD R208, R164, R201 ;  /* 0x000000c9a4d07221 */ /* 0x000fca0000000000 */
[----:B------:R-:W-:-:S07]  /*6050*/  MOV R202, R208 ;  /* 0x000000d000ca7202 */ /* 0x000fce0000000f00 */
[----:B------:R-:W-:Y:S05]  /*6060*/  WARPSYNC.COLLECTIVE R197, `(.L_x_9443) ;  /* 0x00000000c5087348 */ /* 0x000fea0003c00000 */
[----:B------:R0:W1:Y:S02]  /*6070*/  SHFL.BFLY P2, R201, R202, R199, R200 ;  /* 0x0c0000c7cac97389 */ /* 0x00006400000400c8 */
[----:B01----:R-:W-:Y:S05]  /*6080*/  ENDCOLLECTIVE ;  /* 0x000000000000791b */ /* 0x003fea0003800000 */
.L_x_9443:
[----:B------:R-:W-:Y:S02]  /*6090*/  HFMA2 R199, -RZ, RZ, 0, 9.5367431640625e-07 ;  /* 0x00000010ffc77431 */ /* 0x000fe400000001ff */
[----:B------:R-:W-:-:S05]  /*60a0*/  FADD R209, R208, R201 ;  /* 0x000000c9d0d17221 */ /* 0x000fca0000000000 */
[----:B------:R-:W-:-:S07]  /*60b0*/  MOV R202, R209 ;  /* 0x000000d100ca7202 */ /* 0x000fce0000000f00 */
[----:B------:R-:W-:Y:S05]  /*60c0*/  WARPSYNC.COLLECTIVE R197, `(.L_x_9444) ;  /* 0x00000000c5087348 */ /* 0x000fea0003c00000 */
[----:B------:R0:W1:Y:S02]  /*60d0*/  SHFL.BFLY P2, R201, R202, R199, R200 ;  /* 0x0c0000c7cac97389 */ /* 0x00006400000400c8 */
[----:B01----:R-:W-:Y:S05]  /*60e0*/  ENDCOLLECTIVE ;  /* 0x000000000000791b */ /* 0x003fea0003800000 */
.L_x_9444:
        /* <DEDUP_REMOVED lines=136> */
.L_x_9445:
[----:B------:R-:W-:Y:S02]  /*6970*/  HFMA2 R199, -RZ, RZ, 0, 1.1920928955078125e-07 ;  /* 0x00000002ffc77431 */ /* 0x000fe400000001ff */
[----:B------:R-:W-:-:S05]  /*6980*/  FADD R132, R202, R201 ;  /* 0x000000c9ca847221 */ /* 0x000fca0000000000 */
[----:B------:R-:W-:-:S07]  /*6990*/  MOV R202, R132 ;  /* 0x0000008400ca7202 */ /* 0x000fce0000000f00 */
[----:B------:R-:W-:Y:S05]  /*69a0*/  WARPSYNC.COLLECTIVE R197, `(.L_x_9446) ;  /* 0x00000000c5087348 */ /* 0x000fea0003c00000 */
[----:B------:R0:W1:Y:S02]  /*69b0*/  SHFL.BFLY P2, R201, R202, R199, R200 ;  /* 0x0c0000c7cac97389 */ /* 0x00006400000400c8 */
[----:B01----:R-:W-:Y:S05]  /*69c0*/  ENDCOLLECTIVE ;  /* 0x000000000000791b */ /* 0x003fea0003800000 */
.L_x_9446:
[----:B------:R-:W-:Y:S02]  /*69d0*/  HFMA2 R199, -RZ, RZ, 0, 2.384185791015625e-07 ;  /* 0x00000004ffc77431 */ /* 0x000fe400000001ff */
[----:B------:R-:W-:-:S05]  /*69e0*/  FADD R133, R132, R201 ;  /* 0x000000c984857221 */ /* 0x000fca0000000000 */
[----:B------:R-:W-:-:S07]  /*69f0*/  MOV R202, R133 ;  /* 0x0000008500ca7202 */ /* 0x000fce0000000f00 */
[----:B------:R-:W-:Y:S05]  /*6a00*/  WARPSYNC.COLLECTIVE R197, `(.L_x_9447) ;  /* 0x00000000c5087348 */ /* 0x000fea0003c00000 */
[----:B------:R0:W1:Y:S02]  /*6a10*/  SHFL.BFLY P2, R201, R202, R199, R200 ;  /* 0x0c0000c7cac97389 */ /* 0x00006400000400c8 */
[----:B01----:R-:W-:Y:S05]  /*6a20*/  ENDCOLLECTIVE ;  /* 0x000000000000791b */ /* 0x003fea0003800000 */
.L_x_9447:
[----:B------:R-:W-:Y:S02]  /*6a30*/  HFMA2 R199, -RZ, RZ, 0, 4.76837158203125e-07 ;  /* 0x00000008ffc77431 */ /* 0x000fe400000001ff */
[----:B------:R-:W-:-:S05]  /*6a40*/  FADD R134, R133, R201 ;  /* 0x000000c985867221 */ /* 0x000fca0000000000 */
[----:B------:R-:W-:-:S07]  /*6a50*/  MOV R202, R134 ;  /* 0x0000008600ca7202 */ /* 0x000fce0000000f00 */
[----:B------:R-:W-:Y:S05]  /*6a60*/  WARPSYNC.COLLECTIVE R197, `(.L_x_9448) ;  /* 0x00000000c5087348 */ /* 0x000fea0003c00000 */
[----:B------:R0:W1:Y:S02]  /*6a70*/  SHFL.BFLY P2, R201, R202, R199, R200 ;  /* 0x0c0000c7cac97389 */ /* 0x00006400000400c8 */
[----:B01----:R-:W-:Y:S05]  /*6a80*/  ENDCOLLECTIVE ;  /* 0x000000000000791b */ /* 0x003fea0003800000 */
.L_x_9448:
[----:B------:R-:W-:Y:S02]  /*6a90*/  HFMA2 R199, -RZ, RZ, 0, 9.5367431640625e-07 ;  /* 0x00000010ffc77431 */ /* 0x000fe400000001ff */
[----:B------:R-:W-:-:S05]  /*6aa0*/  FADD R135, R134, R201 ;  /* 0x000000c986877221 */ /* 0x000fca0000000000 */
[----:B------:R-:W-:-:S07]  /*6ab0*/  MOV R202, R135 ;  /* 0x0000008700ca7202 */ /* 0x000fce0000000f00 */
[----:B------:R-:W-:Y:S05]  /*6ac0*/  WARPSYNC.COLLECTIVE R197, `(.L_x_9449) ;  /* 0x00000000c5087348 */ /* 0x000fea0003c00000 */
[----:B------:R0:W1:Y:S02]  /*6ad0*/  SHFL.BFLY P2, R201, R202, R199, R200 ;  /* 0x0c0000c7cac97389 */ /* 0x00006400000400c8 */
[----:B01----:R-:W-:Y:S05]  /*6ae0*/  ENDCOLLECTIVE ;  /* 0x000000000000791b */ /* 0x003fea0003800000 */
.L_x_9449:
[----:B------:R-:W-:Y:S05]  /*6af0*/  BRA `(.L_x_9450) ;  /* 0xffffffd400407947 */ /* 0x000fea000383ffff */
.L_x_9422:
[----:B------:R-:W-:Y:S01]  /*6b00*/  HFMA2 R9, -RZ, RZ, 0, 1.847743988037109375e-06 ;  /* 0x0000001fff097431 */ /* 0x000fe200000001ff */
[----:B------:R-:W-:Y:S01]  /*6b10*/  BSSY B0, `(.L_x_9451) ;  /* 0x0000006000007945 */ /* 0x000fe20003800000 */
[----:B------:R-:W-:Y:S02]  /*6b20*/  MOV R8, 0x10 ;  /* 0x0000001000087802 */ /* 0x000fe40000000f00 */
[----:B------:R-:W-:-:S07]  /*6b30*/  MOV R197, 0xffffffff ;  /* 0xffffffff00c57802 */ /* 0x000fce0000000f00 */
[----:B-12--5:R-:W-:Y:S05]  /*6b40*/  WARPSYNC.COLLECTIVE R197, `(.L_x_9452) ;  /* 0x00000000c5087348 */ /* 0x026fea0003c00000 */
[----:B------:R0:W3:Y:S02]  /*6b50*/  SHFL.DOWN P0, R7, R198, R8, R9 ;  /* 0x08000008c6077389 */ /* 0x0000e40000000009 */
[----:B0123-5:R-:W-:Y:S05]  /*6b60*/  ENDCOLLECTIVE ;  /* 0x000000000000791b */ /* 0x02ffea0003800000 */
.L_x_9452:
[----:B------:R-:W-:Y:S05]  /*6b70*/  BSYNC B0 ;  /* 0x0000000000007941 */ /* 0x000fea0003800000 */
.L_x_9451:
        /* <DEDUP_REMOVED lines=9> */
.L_x_9453:
[----:B------:R-:W-:Y:S01]  /*6c10*/  HFMA2 R8, -RZ, RZ, 0, 2.384185791015625e-07 ;  /* 0x00000004ff087431 */ /* 0x000fe200000001ff */
[----:B------:R-:W-:-:S04]  /*6c20*/  MOV R4, R7 ;  /* 0x0000000700047202 */ /* 0x000fc80000000f00 */
[----:B------:R-:W-:-:S04]  /*6c30*/  FMNMX R4, R3, R4, !PT ;  /* 0x0000000403047209 */ /* 0x000fc80007800000 */
[----:B------:R-:W-:-:S07]  /*6c40*/  MOV R198, R4 ;  /* 0x0000000400c67202 */ /* 0x000fce0000000f00 */
[----:B------:R-:W-:Y:S05]  /*6c50*/  WARPSYNC.COLLECTIVE R197, `(.L_x_9454) ;  /* 0x00000000c5087348 */ /* 0x000fea0003c00000 */
[----:B------:R0:W1:Y:S02]  /*6c60*/  SHFL.DOWN P0, R7, R198, R8, R9 ;  /* 0x08000008c6077389 */ /* 0x0000640000000009 */
[----:B01----:R-:W-:Y:S05]  /*6c70*/  ENDCOLLECTIVE ;  /* 0x000000000000791b */ /* 0x003fea0003800000 */
.L_x_9454:
[----:B------:R-:W-:Y:S01]  /*6c80*/  HFMA2 R8, -RZ, RZ, 0, 1.1920928955078125e-07 ;  /* 0x00000002ff087431 */ /* 0x000fe200000001ff */
[----:B------:R-:W-:-:S04]  /*6c90*/  MOV R5, R7 ;  /* 0x0000000700057202 */ /* 0x000fc80000000f00 */
[----:B------:R-:W-:-:S04]  /*6ca0*/  FMNMX R5, R4, R5, !PT ;  /* 0x0000000504057209 */ /* 0x000fc80007800000 */
[----:B------:R-:W-:-:S07]  /*6cb0*/  MOV R198, R5 ;  /* 0x0000000500c67202 */ /* 0x000fce0000000f00 */
[----:B------:R-:W-:Y:S05]  /*6cc0*/  WARPSYNC.COLLECTIVE R197, `(.L_x_9455) ;  /* 0x00000000c5087348 */ /* 0x000fea0003c00000 */
[----:B------:R0:W1:Y:S02]  /*6cd0*/  SHFL.DOWN P0, R7, R198, R8, R9 ;  /* 0x08000008c6077389 */ /* 0x0000640000000009 */
[----:B01----:R-:W-:Y:S05]  /*6ce0*/  ENDCOLLECTIVE ;  /* 0x000000000000791b */ /* 0x003fea0003800000 */
.L_x_9455:
[----:B------:R-:W-:Y:S01]  /*6cf0*/  HFMA2 R8, -RZ, RZ, 0, 5.9604644775390625e-08 ;  /* 0x00000001ff087431 */ /* 0x000fe200000001ff */
[----:B------:R-:W-:-:S04]  /*6d00*/  MOV R6, R7 ;  /* 0x0000000700067202 */ /* 0x000fc80000000f00 */
[----:B------:R-:W-:-:S04]  /*6d10*/  FMNMX R6, R5, R6, !PT ;  /* 0x0000000605067209 */ /* 0x000fc80007800000 */
[----:B------:R-:W-:-:S07]  /*6d20*/  MOV R198, R6 ;  /* 0x0000000600c67202 */ /* 0x000fce0000000f00 */
[----:B------:R-:W-:Y:S05]  /*6d30*/  WARPSYNC.COLLECTIVE R197, `(.L_x_9456) ;  /* 0x00000000c5087348 */ /* 0x000fea0003c00000 */
[----:B------:R0:W1:Y:S02]  /*6d40*/  SHFL.DOWN P0, R7, R198, R8, R9 ;  /* 0x08000008c6077389 */ /* 0x0000640000000009 */
[----:B01----:R-:W-:Y:S05]  /*6d50*/  ENDCOLLECTIVE ;  /* 0x000000000000791b */ /* 0x003fea0003800000 */
.L_x_9456:
[----:B------:R-:W-:Y:S05]  /*6d60*/  BRA `(.L_x_9457) ;  /* 0xffffffe000787947 */ /* 0x000fea000383ffff */
.L_x_9424:
[----:B---3--:R-:W-:Y:S02]  /*6d70*/  MOV R198, R3 ;  /* 0x0000000300c67202 */ /* 0x008fe40000000f00 */
[----:B------:R-:W-:Y:S02]  /*6d80*/  MOV R8, 0x2 ;  /* 0x0000000200087802 */ /* 0x000fe40000000f00 */
[----:B------:R-:W-:Y:S02]  /*6d90*/  MOV R9, 0x1f ;  /* 0x0000001f00097802 */ /* 0x000fe40000000f00 */
[----:B------:R-:W-:-:S07]  /*6da0*/  MOV R197, 0xffffffff ;  /* 0xffffffff00c57802 */ /* 0x000fce0000000f00 */
[----:B012--5:R-:W-:Y:S05]  /*6db0*/  WARPSYNC.COLLECTIVE R197, `(.L_x_9458) ;  /* 0x00000000c5087348 */ /* 0x027fea0003c00000 */
[----:B------:R3:W4:Y:S02]  /*6dc0*/  SHFL.DOWN P0, R7, R198, R8, R9 ;  /* 0x08000008c6077389 */ /* 0x0007240000000009 */
[----:B012345:R-:W-:Y:S05]  /*6dd0*/  ENDCOLLECTIVE ;  /* 0x000000000000791b */ /* 0x03ffea0003800000 */
.L_x_9458:
[----:B------:R-:W-:Y:S02]  /*6de0*/  MOV R8, 0x1 ;  /* 0x0000000100087802 */ /* 0x000fe40000000f00 */
[----:B------:R-:W-:-:S04]  /*6df0*/  MOV R4, R7 ;  /* 0x0000000700047202 */ /* 0x000fc80000000f00 */
[----:B------:R-:W-:-:S04]  /*6e00*/  FMNMX R4, R4, R3, !PT ;  /* 0x0000000304047209 */ /* 0x000fc80007800000 */
[----:B------:R-:W-:-:S07]  /*6e10*/  MOV R198, R4 ;  /* 0x0000000400c67202 */ /* 0x000fce0000000f00 */
[----:B------:R-:W-:Y:S05]  /*6e20*/  WARPSYNC.COLLECTIVE R197, `(.L_x_9459) ;  /* 0x00000000c5087348 */ /* 0x000fea0003c00000 */
[----:B------:R0:W1:Y:S02]  /*6e30*/  SHFL.DOWN P0, R7, R198, R8, R9 ;  /* 0x08000008c6077389 */ /* 0x0000640000000009 */
[----:B01----:R-:W-:Y:S05]  /*6e40*/  ENDCOLLECTIVE ;  /* 0x000000000000791b */ /* 0x003fea0003800000 */
.L_x_9459:
[----:B------:R-:W-:Y:S01]  /*6e50*/  MOV R5, R7 ;  /* 0x0000000700057202 */ /* 0x000fe20000000f00 */
[----:B------:R-:W-:Y:S06]  /*6e60*/  BRA `(.L_x_9460) ;  /* 0xffffffe000a07947 */ /* 0x000fec000383ffff */
        .weak           $__internal_149_$__cuda_sm20_rcp_rn_f32_slowpath
        .type           $__internal_149_$__cuda_sm20_rcp_rn_f32_slowpath,@function
        .size           $__internal_149_$__cuda_sm20_rcp_rn_f32_slowpath,(.L_x_13017 - $__internal_149_$__cuda_sm20_rcp_rn_f32_slowpath)
$__internal_149_$__cuda_sm20_rcp_rn_f32_slowpath:
        /* <DEDUP_REMOVED lines=15> */
.L_x_9461:
        /* <DEDUP_REMOVED lines=33> */
.L_x_9463:
[----:B------:R2:W3:Y:S02]  /*7170*/  MUFU.RCP R2, R0 ;  /* 0x0000000000027308 */ /* 0x0004e40000001000 */
.L_x_9462:
[----:B------:R-:W-:Y:S01]  /*7180*/  HFMA2 R3, -RZ, RZ, 0, 0 ;  /* 0x00000000ff037431 */ /* 0x000fe200000001ff */
[----:B-1-3--:R-:W-:Y:S02]  /*7190*/  MOV R5, R2 ;  /* 0x0000000200057202 */ /* 0x00afe40000000f00 */
[----:B------:R-:W-:-:S04]  /*71a0*/  MOV R2, R7 ;  /* 0x0000000700027202 */ /* 0x000fc80000000f00 */
[----:B0-2---:R-:W-:Y:S05]  /*71b0*/  RET.REL.NODEC R2 `(_ZN18transformer_engine13normalization19ln_fwd_tuned_kernelINS0_13Kernel_traitsIffffjLj2048ELj1ELj4ELj1ELj16ENS0_18Kernel_traits_baseILj2048EffffjLj128EEEEEEEvNS0_19ForwardKernelParamsE) ;  /* 0xffffff8c02907950 */ /* 0x005fea0003c3ffff */
.L_x_9464:
        /* <DEDUP_REMOVED lines=12> */
.L_x_13017:


//--------------------- .text._ZN18transformer_engine13normalization19ln_fwd_tuned_kernelINS0_13Kernel_traitsIff13__nv_bfloat16fjLj1536ELj1ELj4ELj1ELj16ENS0_18Kernel_traits_baseILj1536EffS3_fjLj128EEEEEEEvNS0_19ForwardKernelParamsE --------------------------
	.section	.text._ZN18transformer_engine13normalization19ln_fwd_tuned_kernelINS0_13Kernel_traitsIff13__nv_bfloat16fjLj1536ELj1ELj4ELj1ELj16ENS0_18Kernel_traits_baseILj1536EffS3_fjLj128EEEEEEEvNS0_19ForwardKernelParamsE,"ax",@progbits
	.align	128
        .global         _ZN18transformer_engine13normalization19ln_fwd_tuned_kernelINS0_13Kernel_traitsIff13__nv_bfloat16fjLj1536ELj1ELj4ELj1ELj16ENS0_18Kernel_traits_baseILj1536EffS3_fjLj128EEEEEEEvNS0_19ForwardKernelParamsE
        .type           _ZN18transformer_engine13normalization19ln_fwd_tuned_kernelINS0_13Kernel_traitsIff13__nv_bfloat16fjLj1536ELj1ELj4ELj1ELj16ENS0_18Kernel_traits_baseILj1536EffS3_fjLj128EEEEEEEvNS0_19ForwardKernelParamsE,@function
        .size           _ZN18transformer_engine13normalization19ln_fwd_tuned_kernelINS0_13Kernel_traitsIff13__nv_bfloat16fjLj1536ELj1ELj4ELj1ELj16ENS0_18Kernel_traits_baseILj1536EffS3_fjLj128EEEEEEEvNS0_19ForwardKernelParamsE,(.L_x_13018 - _ZN18transformer_engine13normalization19ln_fwd_tuned_kernelINS0_13Kernel_traitsIff13__nv_bfloat16fjLj1536ELj1ELj4ELj1ELj16ENS0_18Kernel_traits_baseILj1536EffS3_fjLj128EEEEEEEvNS0_19ForwardKernelParamsE)
        .other          _ZN18transformer_engine13normalization19ln_fwd_tuned_kernelINS0_13Kernel_traitsIff13__nv_bfloat16fjLj1536ELj1ELj4ELj1ELj16ENS0_18Kernel_traits_baseILj1536EffS3_fjLj128EEEEEEEvNS0_19ForwardKernelParamsE,@"STO_CUDA_ENTRY STV_DEFAULT"
_ZN18transformer_engine13normalization19ln_fwd_tuned_kernelINS0_13Kernel_traitsIff13__nv_bfloat16fjLj1536ELj1ELj4ELj1ELj16ENS0_18Kernel_traits_baseILj1536EffS3_fjLj128EEEEEEEvNS0_19ForwardKernelParamsE:
.text._ZN18transformer_engine13normalization19ln_fwd_tuned_kernelINS0_13Kernel_traitsIff13__nv_bfloat16fjLj1536ELj1ELj4ELj1ELj16ENS0_18Kernel_traits_baseILj1536EffS3_fjLj128EEEEEEEvNS0_19ForwardKernelParamsE:
        /* <DEDUP_REMOVED lines=20> */
[----:B------:R-:W-:Y:S03]  /*0140*/  BSSY B0, `(.L_x_9465) ;  /* 0x00004a7000007945 */ /* 0x000fe60003800000 */
[----:B------:R-:W-:Y:S02]  /*0150*/  IADD3.X R101, PT, PT, RZ, UR9, RZ, P3, !PT ;  /* 0x00000009ff657c10 */ /* 0x000fe40009ffe4ff */
[----:B---3--:R-:W-:Y:S02]  /*0160*/  LEA R3, R5, R0, 0x2 ;  /* 0x0000000005037211 */ /* 0x008fe400078e10ff */
[----:B------:R-:W-:-:S02]  /*0170*/  IADD3.X R5, PT, PT, RZ, UR7, RZ, P2, !PT ;  /* 0x00000007ff057c10 */ /* 0x000fc400097fe4ff */
[----:B------:R-:W-:Y:S02]  /*0180*/  ISETP.GE.AND P1, PT, R3, UR11, PT ;  /* 0x0000000b03007c0c */ /* 0x000fe4000bf26270 */
[----:B------:R-:W-:Y:S02]  /*0190*/  MOV R2, RZ ;  /* 0x000000ff00027202 */ /* 0x000fe40000000f00 */
[----:B------:R-:W-:-:S09]  /*01a0*/  LOP3.LUT R0, R6, 0x1f, RZ, 0xc0, !PT ;  /* 0x0000001f06007812 */ /* 0x000fd200078ec0ff */
        /* <DEDUP_REMOVED lines=127> */
[----:B------:R-:W-:-:S07]  /*09a0*/  FSEL R164, R55, R164, !P0 ;  /* 0x000000a437a47208 */ /* 0x000fce0004000000 */
.L_x_9469:
[----:B------:R-:W0:Y:S01]  /*09b0*/  LDC.64 R96, c[0x0][0x390] ;  /* 0x0000e400ff607b82 */ /* 0x000e220000000a00 */
[----:B-1----:R-:W-:-:S04]  /*09c0*/  IMAD R162, R3, 0x180, R0 ;  /* 0x0000018003a27824 */ /* 0x002fc800078e0200 */
[----:B0-----:R-:W-:-:S05]  /*09d0*/  IMAD.WIDE.U32 R80, R162, 0x10, R96 ;  /* 0x00000010a2507825 */ /* 0x001fca00078e0060 */
[----:B------:R-:W2:Y:S04]  /*09e0*/  LDG.E.128 R52, desc[UR4][R80.64] ;  /* 0x0000000450347981 */ /* 0x000ea8000c1e1d00 */
[----:B------:R-:W3:Y:S04]  /*09f0*/  LDG.E.128 R56, desc[UR4][R80.64+0x200] ;  /* 0x0002000450387981 */ /* 0x000ee8000c1e1d00 */
[----:B------:R-:W4:Y:S04]  /*0a00*/  LDG.E.128 R60, desc[UR4][R80.64+0x400] ;  /* 0x00040004503c7981 */ /* 0x000f28000c1e1d00 */
[----:B------:R0:W5:Y:S01]  /*0a10*/  LDG.E.128 R64, desc[UR4][R80.64+0x600] ;  /* 0x0006000450407981 */ /* 0x000162000c1e1d00 */
[----:B------:R-:W-:-:S05]  /*0a20*/  IADD3 R161, PT, PT, R162, 0x80, RZ ;  /* 0x00000080a2a17810 */ /* 0x000fca0007ffe0ff */
        /* <DEDUP_REMOVED lines=9> */
[----:B0-----:R-:W-:Y:S01]  /*0ac0*/  IMAD.WIDE.U32 R80, R158, 0x10, R96 ;  /* 0x000000109e507825 */ /* 0x001fe200078e0060 */
        /* <DEDUP_REMOVED lines=180> */
.L_x_9489:
[----:B------:R-:W2:Y:S01]  /*1610*/  LDC R149, c[0x0][0x3d8] ;  /* 0x0000f600ff957b82 */ /* 0x000ea20000000800 */
[----:B-1----:R-:W-:Y:S01]  /*1620*/  FADD R150, R52, R153 ;  /* 0x0000009934967221 */ /* 0x002fe20000000000 */
[----:B------:R-:W-:-:S06]  /*1630*/  UISETP.NE.AND UP0, UPT, UR10, URZ, UPT ;  /* 0x000000ff0a00728c */ /* 0x000fcc000bf05270 */
[----:B0-----:R-:W0:Y:S01]  /*1640*/  @!P1 LDC.64 R52, c[0x0][0x398] ;  /* 0x0000e600ff349b82 */ /* 0x001e220000000a00 */
[----:B--2---:R-:W-:-:S05]  /*1650*/  FFMA R149, R150, 0.00065104168606922030449, R149 ;  /* 0x3a2aaaab96957823 */ /* 0x004fca0000000095 */
        /* <DEDUP_REMOVED lines=8> */
[-C--:B0-----:R-:W-:Y:S01]  /*16e0*/  FMUL R53, R165, R150.reuse ;  /* 0x00000096a5357220 */ /* 0x081fe20000400000 */
[-C--:B------:R-:W-:Y:S01]  /*16f0*/  FMUL R54, R54, R150.reuse ;  /* 0x0000009636367220 */ /* 0x080fe20000400000 */
[----:B------:R-:W-:Y:S01]  /*1700*/  FMUL R55, R55, R150 ;  /* 0x0000009637377220 */ /* 0x000fe20000400000 */
[----:B------:R-:W-:Y:S01]  /*1710*/  FFMA R163, R101, R163, R48 ;  /* 0x000000a365a37223 */ /* 0x000fe20000000030 */
[----:B------:R-:W-:Y:S01]  /*1720*/  FFMA R53, R100, R53, R49 ;  /* 0x0000003564357223 */ /* 0x000fe20000000031 */
[----:B------:R-:W-:Y:S01]  /*1730*/  FFMA R151, R103, R54, R50 ;  /* 0x0000003667977223 */ /* 0x000fe20000000032 */
[----:B------:R-:W-:Y:S01]  /*1740*/  FMUL R56, R56, R150 ;  /* 0x0000009638387220 */ /* 0x000fe20000400000 */
[-C--:B------:R-:W-:Y:S01]  /*1750*/  FMUL R52, R163, R148.reuse ;  /* 0x00000094a3347220 */ /* 0x080fe20000400000 */
[----:B------:R-:W-:Y:S01]  /*1760*/  FFMA R55, R102, R55, R51 ;  /* 0x0000003766377223 */ /* 0x000fe20000000033 */
[----:B------:R-:W-:Y:S01]  /*1770*/  FMNMX3 R2, R2, |R163|, |R53|, !PT ;  /* 0x400000a302027276 */ /* 0x000fe20007800435 */
[----:B------:R-:W-:Y:S01]  /*1780*/  FMUL R54, R151, R148 ;  /* 0x0000009497367220 */ /* 0x000fe20000400000 */
[----:B------:R-:W-:Y:S01]  /*1790*/  FMUL R57, R57, R150 ;  /* 0x0000009639397220 */ /* 0x000fe20000400000 */
[----:B------:R-:W-:Y:S01]  /*17a0*/  FSEL R146, R163, R52, !P0 ;  /* 0x00000034a3927208 */ /* 0x000fe20004000000 */
[----:B------:R-:W-:Y:S01]  /*17b0*/  FFMA R163, R105, R56, R44 ;  /* 0x0000003869a37223 */ /* 0x000fe2000000002c */
[----:B------:R-:W-:Y:S01]  /*17c0*/  FMNMX3 R2, R2, |R151|, |R55|, !PT ;  /* 0x4000009702027276 */ /* 0x000fe20007800437 */
[----:B------:R-:W-:Y:S01]  /*17d0*/  @P0 FMUL R53, R53, R148 ;  /* 0x0000009435350220 */ /* 0x000fe20000400000 */
[----:B------:R-:W-:Y:S01]  /*17e0*/  FSEL R151, R151, R54, !P0 ;  /* 0x0000003697977208 */ /* 0x000fe20004000000 */
[----:B------:R-:W-:Y:S01]  /*17f0*/  FMUL R54, R163, R148 ;  /* 0x00000094a3367220 */ /* 0x000fe20000400000 */
[----:B------:R-:W-:Y:S01]  /*1800*/  FFMA R153, R104, R57, R45 ;  /* 0x0000003968997223 */ /* 0x000fe2000000002d */
[-C--:B------:R-:W-:Y:S01]  /*1810*/  FMUL R58, R58, R150.reuse ;  /* 0x000000963a3a7220 */ /* 0x080fe20000400000 */
[----:B------:R-:W-:Y:S01]  /*1820*/  FMUL R59, R59, R150 ;  /* 0x000000963b3b7220 */ /* 0x000fe20000400000 */
[----:B------:R0:W1:Y:S01]  /*1830*/  F2F.BF16.F32 R52, R53 ;  /* 0x0000003500347304 */ /* 0x0000620000202000 */
[----:B------:R-:W-:Y:S01]  /*1840*/  FSEL R54, R163, R54, !P0 ;  /* 0x00000036a3367208 */ /* 0x000fe20004000000 */
[-C--:B------:R-:W-:Y:S01]  /*1850*/  @P0 FMUL R55, R55, R148.reuse ;  /* 0x0000009437370220 */ /* 0x080fe20000400000 */
[----:B------:R-:W-:Y:S01]  /*1860*/  FMNMX3 R2, R2, |R163|, |R153|, !PT ;  /* 0x400000a302027276 */ /* 0x000fe20007800499 */
[----:B------:R-:W-:Y:S01]  /*1870*/  FFMA R163, R106, R59, R47 ;  /* 0x0000003b6aa37223 */ /* 0x000fe2000000002f */
[----:B------:R-:W-:Y:S01]  /*1880*/  @P0 FMUL R153, R153, R148 ;  /* 0x0000009499990220 */ /* 0x000fe20000400000 */
[-C--:B------:R-:W-:Y:S01]  /*1890*/  FMUL R60, R60, R150.reuse ;  /* 0x000000963c3c7220 */ /* 0x080fe20000400000 */
[----:B------:R-:W-:Y:S01]  /*18a0*/  FMUL R62, R62, R150 ;  /* 0x000000963e3e7220 */ /* 0x000fe20000400000 */
[----:B------:R2:W-:Y:S01]  /*18b0*/  F2F.BF16.F32 R57, R54 ;  /* 0x0000003600397304 */ /* 0x0005e20000202000 */
[----:B0-----:R-:W-:Y:S01]  /*18c0*/  FFMA R53, R107, R58, R46 ;  /* 0x0000003a6b357223 */ /* 0x001fe2000000002e */
[-C--:B------:R-:W-:Y:S01]  /*18d0*/  FMUL R63, R63, R150.reuse ;  /* 0x000000963f3f7220 */ /* 0x080fe20000400000 */
[-C--:B------:R-:W-:Y:S01]  /*18e0*/  FMUL R165, R68, R150.reuse ;  /* 0x0000009644a57220 */ /* 0x080fe20000400000 */
[-C--:B------:R-:W-:Y:S01]  /*18f0*/  FMUL R67, R67, R150.reuse ;  /* 0x0000009643437220 */ /* 0x080fe20000400000 */
[----:B------:R-:W-:Y:S01]  /*1900*/  FMUL R69, R69, R150 ;  /* 0x0000009645457220 */ /* 0x000fe20000400000 */
[----:B------:R-:W-:Y:S01]  /*1910*/  FMNMX3 R2, R2, |R53|, |R163|, !PT ;  /* 0x4000003502027276 */ /* 0x000fe200078004a3 */
[-C--:B------:R-:W-:Y:S01]  /*1920*/  @P0 FMUL R163, R163, R148.reuse ;  /* 0x00000094a3a30220 */ /* 0x080fe20000400000 */
[----:B------:R-:W0:Y:S01]  /*1930*/  F2F.BF16.F32 R55, R55 ;  /* 0x0000003700377304 */ /* 0x000e220000202000 */
[----:B--2---:R-:W-:Y:S01]  /*1940*/  FMUL R54, R53, R148 ;  /* 0x0000009435367220 */ /* 0x004fe20000400000 */
[----:B------:R-:W-:Y:S01]  /*1950*/  FFMA R165, R117, R165, R32 ;  /* 0x000000a575a57223 */ /* 0x000fe20000000020 */
[----:B------:R-:W-:Y:S01]  /*1960*/  FFMA R67, R114, R67, R39 ;  /* 0x0000004372437223 */ /* 0x000fe20000000027 */
[----:B------:R-:W-:Y:S01]  /*1970*/  FMUL R70, R70, R150 ;  /* 0x0000009646467220 */ /* 0x000fe20000400000 */
[----:B------:R-:W-:Y:S01]  /*1980*/  FFMA R69, R116, R69, R33 ;  /* 0x0000004574457223 */ /* 0x000fe20000000021 */
[----:B------:R-:W-:Y:S01]  /*1990*/  FSEL R59, R53, R54, !P0 ;  /* 0x00000036353b7208 */ /* 0x000fe20004000000 */
[----:B-1----:R-:W-:Y:S01]  /*19a0*/  IMAD.WIDE.U32 R52, R52, 0x10000, RZ ;  /* 0x0001000034347825 */ /* 0x002fe200078e00ff */
[----:B------:R-:W1:Y:S03]  /*19b0*/  F2F.BF16.F32 R149, R146 ;  /* 0x0000009200957304 */ /* 0x000e660000202000 */
[-C--:B------:R-:W-:Y:S01]  /*19c0*/  FMUL R72, R72, R150.reuse ;  /* 0x0000009648487220 */ /* 0x080fe20000400000 */
[-C--:B------:R-:W-:Y:S01]  /*19d0*/  FMUL R74, R74, R150.reuse ;  /* 0x000000964a4a7220 */ /* 0x080fe20000400000 */
[-C--:B------:R-:W-:Y:S01]  /*19e0*/  FMUL R76, R76, R150.reuse ;  /* 0x000000964c4c7220 */ /* 0x080fe20000400000 */
[-C--:B------:R-:W-:Y:S01]  /*19f0*/  FMUL R77, R77, R150.reuse ;  /* 0x000000964d4d7220 */ /* 0x080fe20000400000 */
[-C--:B------:R-:W-:Y:S01]  /*1a00*/  FMUL R78, R78, R150.reuse ;  /* 0x000000964e4e7220 */ /* 0x080fe20000400000 */
[-C--:B------:R-:W-:Y:S01]  /*1a10*/  FMUL R79, R79, R150.reuse ;  /* 0x000000964f4f7220 */ /* 0x080fe20000400000 */
[----:B0-----:R-:W-:Y:S01]  /*1a20*/  SHF.L.U32 R55, R55, 0x10, RZ ;  /* 0x0000001037377819 */ /* 0x001fe200000006ff */
[----:B------:R-:W0:Y:S01]  /*1a30*/  F2F.BF16.F32 R151, R151 ;  /* 0x0000009700977304 */ /* 0x000e220000202000 */
[-C--:B------:R-:W-:Y:S01]  /*1a40*/  FMUL R80, R80, R150.reuse ;  /* 0x0000009650507220 */ /* 0x080fe20000400000 */
[-C--:B------:R-:W-:Y:S01]  /*1a50*/  FMUL R82, R82, R150.reuse ;  /* 0x0000009652527220 */ /* 0x080fe20000400000 */
[-C--:B------:R-:W-:Y:S01]  /*1a60*/  FMUL R87, R87, R150.reuse ;  /* 0x0000009657577220 */ /* 0x080fe20000400000 */
[-C--:B------:R-:W-:Y:S01]  /*1a70*/  FMUL R89, R89, R150.reuse ;  /* 0x0000009659597220 */ /* 0x080fe20000400000 */
[-C--:B------:R-:W-:Y:S01]  /*1a80*/  FMUL R68, R90, R150.reuse ;  /* 0x000000965a447220 */ /* 0x080fe20000400000 */
[----:B------:R-:W-:Y:S01]  /*1a90*/  FMUL R91, R91, R150 ;  /* 0x000000965b5b7220 */ /* 0x000fe20000400000 */
[----:B-1----:R-:W-:Y:S01]  /*1aa0*/  LOP3.LUT R54, R52, R149, RZ, 0xfc, !PT ;  /* 0x0000009534367212 */ /* 0x002fe200078efcff */
[----:B------:R1:W2:Y:S01]  /*1ab0*/  F2F.BF16.F32 R56, R153 ;  /* 0x0000009900387304 */ /* 0x0002a20000202000 */
[----:B------:R-:W-:Y:S01]  /*1ac0*/  FFMA R87, R134, R87, R19 ;  /* 0x0000005786577223 */ /* 0x000fe20000000013 */
[----:B------:R-:W-:Y:S01]  /*1ad0*/  FFMA R89, R136, R89, R13 ;  /* 0x0000005988597223 */ /* 0x000fe2000000000d */
[----:B------:R-:W-:Y:S01]  /*1ae0*/  FFMA R68, R139, R68, R14 ;  /* 0x000000448b447223 */ /* 0x000fe2000000000e */
[----:B------:R-:W-:Y:S01]  /*1af0*/  FFMA R91, R138, R91, R15 ;  /* 0x0000005b8a5b7223 */ /* 0x000fe2000000000f */
[-C--:B------:R-:W-:Y:S01]  /*1b00*/  FMUL R93, R93, R150.reuse ;  /* 0x000000965d5d7220 */ /* 0x080fe20000400000 */
[-C--:B------:R-:W-:Y:S01]  /*1b10*/  FMUL R95, R95, R150.reuse ;  /* 0x000000965f5f7220 */ /* 0x080fe20000400000 */
[----:B0-----:R-:W-:Y:S01]  /*1b20*/  LOP3.LUT R55, R55, R53, R151, 0xfe, !PT ;  /* 0x0000003537377212 */ /* 0x001fe200078efe97 */
[----:B------:R0:W3:Y:S01]  /*1b30*/  F2F.BF16.F32 R58, R163 ;  /* 0x000000a3003a7304 */ /* 0x0000e20000202000 */
[-C--:B-1----:R-:W-:Y:S01]  /*1b40*/  FMUL R153, R64, R150.reuse ;  /* 0x0000009640997220 */ /* 0x082fe20000400000 */
[----:B------:R-:W-:Y:S01]  /*1b50*/  FFMA R151, R110, R63, R43 ;  /* 0x0000003f6e977223 */ /* 0x000fe2000000002b */
[----:B------:R-:W-:Y:S01]  /*1b60*/  FFMA R93, R140, R93, R9 ;  /* 0x0000005d8c5d7223 */ /* 0x000fe20000000009 */
[----:B------:R-:W-:Y:S01]  /*1b70*/  FFMA R95, R142, R95, R11 ;  /* 0x0000005f8e5f7223 */ /* 0x000fe2000000000b */
[----:B------:R-:W-:Y:S01]  /*1b80*/  FFMA R153, R113, R153, R36 ;  /* 0x0000009971997223 */ /* 0x000fe20000000024 */
[-C--:B------:R-:W-:Y:S01]  /*1b90*/  FMUL R98, R98, R150.reuse ;  /* 0x0000009662627220 */ /* 0x080fe20000400000 */
[----:B--2---:R-:W-:Y:S01]  /*1ba0*/  IMAD.WIDE.U32 R52, R56, 0x10000, RZ ;  /* 0x0001000038347825 */ /* 0x004fe200078e00ff */
[----:B------:R-:W1:Y:S03]  /*1bb0*/  F2F.BF16.F32 R59, R59 ;  /* 0x0000003b003b7304 */ /* 0x000e660000202000 */
[-C--:B0-----:R-:W-:Y:S01]  /*1bc0*/  FMUL R163, R66, R150.reuse ;  /* 0x0000009642a37220 */ /* 0x081fe20000400000 */
[-C--:B------:R-:W-:Y:S01]  /*1bd0*/  FMUL R99, R99, R150.reuse ;  /* 0x0000009663637220 */ /* 0x080fe20000400000 */
[----:B------:R-:W-:Y:S01]  /*1be0*/  LOP3.LUT R52, R52, R57, RZ, 0xfc, !PT ;  /* 0x0000003934347212 */ /* 0x000fe200078efcff */
[----:B------:R-:W-:Y:S01]  /*1bf0*/  FMUL R57, R61, R150 ;  /* 0x000000963d397220 */ /* 0x000fe20000400000 */
[----:B------:R-:W-:Y:S01]  /*1c00*/  FFMA R163, R115, R163, R38 ;  /* 0x000000a373a37223 */ /* 0x000fe20000000026 */
[----:B---3--:R-:W-:Y:S01]  /*1c10*/  SHF.L.U32 R58, R58, 0x10, RZ ;  /* 0x000000103a3a7819 */ /* 0x008fe200000006ff */
[----:B------:R-:W-:Y:S01]  /*1c20*/  FFMA R99, R164, R99, R7 ;  /* 0x00000063a4637223 */ /* 0x000fe20000000007 */
[----:B------:R-:W-:-:S02]  /*1c30*/  FFMA R57, R108, R57, R41 ;  /* 0x000000396c397223 */ /* 0x000fc40000000029 */
[----:B-1----:R-:W-:Y:S01]  /*1c40*/  LOP3.LUT R53, R58, R53, R59, 0xfe, !PT ;  /* 0x000000353a357212 */ /* 0x002fe200078efe3b */
[----:B------:R-:W-:-:S04]  /*1c50*/  FFMA R59, R109, R60, R40 ;  /* 0x0000003c6d3b7223 */ /* 0x000fc80000000028 */
[-C--:B------:R-:W-:Y:S01]  /*1c60*/  FMUL R56, R59, R148.reuse ;  /* 0x000000943b387220 */ /* 0x080fe20000400000 */
[----:B------:R-:W-:Y:S01]  /*1c70*/  FMNMX3 R2, R2, |R59|, |R57|, !PT ;  /* 0x4000003b02027276 */ /* 0x000fe20007800439 */
[----:B------:R-:W-:-:S03]  /*1c80*/  @P0 FMUL R57, R57, R148 ;  /* 0x0000009439390220 */ /* 0x000fc60000400000 */
[----:B------:R-:W-:Y:S01]  /*1c90*/  FSEL R56, R59, R56, !P0 ;  /* 0x000000383b387208 */ /* 0x000fe20004000000 */
[----:B------:R-:W-:Y:S01]  /*1ca0*/  FFMA R59, R111, R62, R42 ;  /* 0x0000003e6f3b7223 */ /* 0x000fe2000000002a */
[-C--:B------:R-:W-:Y:S01]  /*1cb0*/  FMUL R62, R165, R148.reuse ;  /* 0x00000094a53e7220 */ /* 0x080fe20000400000 */
[----:B------:R-:W-:Y:S02]  /*1cc0*/  F2F.BF16.F32 R57, R57 ;  /* 0x0000003900397304 */ /* 0x000fe40000202000 */
[-C--:B------:R-:W-:Y:S01]  /*1cd0*/  FMUL R58, R59, R148.reuse ;  /* 0x000000943b3a7220 */ /* 0x080fe20000400000 */
[----:B------:R-:W-:Y:S01]  /*1ce0*/  FMNMX3 R2, R2, |R59|, |R151|, !PT ;  /* 0x4000003b02027276 */ /* 0x000fe20007800497 */
[----:B------:R-:W-:Y:S01]  /*1cf0*/  @P0 FMUL R151, R151, R148 ;  /* 0x0000009497970220 */ /* 0x000fe20000400000 */
[----:B------:R-:W-:Y:S02]  /*1d00*/  FSEL R62, R165, R62, !P0 ;  /* 0x0000003ea53e7208 */ /* 0x000fe40004000000 */
[----:B------:R-:W-:Y:S01]  /*1d10*/  FSEL R59, R59, R58, !P0 ;  /* 0x0000003a3b3b7208 */ /* 0x000fe20004000000 */
[----:B------:R0:W-:Y:S01]  /*1d20*/  F2F.BF16.F32 R149, R56 ;  /* 0x0000003800957304 */ /* 0x0001e20000202000 */
[----:B------:R-:W-:-:S05]  /*1d30*/  FMUL R58, R153, R148 ;  /* 0x00000094993a7220 */ /* 0x000fca0000400000 */
[----:B------:R-:W-:Y:S02]  /*1d40*/  FSEL R58, R153, R58, !P0 ;  /* 0x0000003a993a7208 */ /* 0x000fe40004000000 */
[----:B------:R-:W1:Y:S01]  /*1d50*/  F2F.BF16.F32 R151, R151 ;  /* 0x0000009700977304 */ /* 0x000e620000202000 */
[----:B0-----:R-:W-:-:S05]  /*1d60*/  FMUL R56, R163, R148 ;  /* 0x00000094a3387220 */ /* 0x001fca0000400000 */
[----:B------:R-:W-:Y:S01]  /*1d70*/  FSEL R60, R163, R56, !P0 ;  /* 0x00000038a33c7208 */ /* 0x000fe20004000000 */
[----:B------:R-:W-:Y:S01]  /*1d80*/  FMUL R56, R65, R150 ;  /* 0x0000009641387220 */ /* 0x000fe20000400000 */
[----:B------:R0:W-:Y:S03]  /*1d90*/  F2F.BF16.F32 R61, R58 ;  /* 0x0000003a003d7304 */ /* 0x0001e60000202000 */
[----:B------:R-:W-:Y:S01]  /*1da0*/  FFMA R56, R112, R56, R37 ;  /* 0x0000003870387223 */ /* 0x000fe20000000025 */
[----:B-1----:R-:W-:-:S04]  /*1db0*/  SHF.L.U32 R151, R151, 0x10, RZ ;  /* 0x0000001097977819 */ /* 0x002fc800000006ff */
[----:B------:R1:W-:Y:S01]  /*1dc0*/  F2F.BF16.F32 R63, R62 ;  /* 0x0000003e003f7304 */ /* 0x0003e20000202000 */
[----:B------:R-:W-:Y:S01]  /*1dd0*/  FMNMX3 R2, R2, |R153|, |R56|, !PT ;  /* 0x4000009902027276 */ /* 0x000fe20007800438 */
[----:B------:R-:W-:-:S03]  /*1de0*/  @P0 FMUL R56, R56, R148 ;  /* 0x0000009438380220 */ /* 0x000fc60000400000 */
[----:B0-----:R-:W-:Y:S01]  /*1df0*/  FMNMX3 R58, R2, |R163|, |R67|, !PT ;  /* 0x400000a3023a7276 */ /* 0x001fe20007800443 */
[----:B------:R-:W-:Y:S01]  /*1e00*/  @P0 FMUL R67, R67, R148 ;  /* 0x0000009443430220 */ /* 0x000fe20000400000 */
[----:B------:R-:W-:Y:S01]  /*1e10*/  FFMA R163, R124, R77, R25 ;  /* 0x0000004d7ca37223 */ /* 0x000fe20000000019 */
[----:B------:R-:W0:Y:S01]  /*1e20*/  F2F.BF16.F32 R59, R59 ;  /* 0x0000003b003b7304 */ /* 0x000e220000202000 */
[----:B-1----:R-:W-:Y:S01]  /*1e30*/  FMUL R62, R71, R150 ;  /* 0x00000096473e7220 */ /* 0x002fe20000400000 */
[----:B------:R-:W-:Y:S01]  /*1e40*/  FFMA R71, R119, R70, R34 ;  /* 0x0000004677477223 */ /* 0x000fe20000000022 */
[----:B------:R-:W-:Y:S01]  /*1e50*/  FMNMX3 R58, R58, |R165|, |R69|, !PT ;  /* 0x400000a53a3a7276 */ /* 0x000fe20007800445 */
[----:B------:R-:W-:Y:S01]  /*1e60*/  @P0 FMUL R69, R69, R148 ;  /* 0x0000009445450220 */ /* 0x000fe20000400000 */
[----:B------:R-:W-:Y:S01]  /*1e70*/  FFMA R153, R118, R62, R35 ;  /* 0x0000003e76997223 */ /* 0x000fe20000000023 */
[----:B------:R-:W-:Y:S01]  /*1e80*/  FFMA R165, R126, R79, R27 ;  /* 0x0000004f7ea57223 */ /* 0x000fe2000000001b */
[----:B------:R-:W-:Y:S01]  /*1e90*/  FFMA R79, R129, R80, R20 ;  /* 0x00000050814f7223 */ /* 0x000fe20000000014 */
[----:B------:R-:W-:Y:S01]  /*1ea0*/  F2F.BF16.F32 R65, R60 ;  /* 0x0000003c00417304 */ /* 0x000fe20000202000 */
[----:B------:R-:W-:Y:S01]  /*1eb0*/  FMUL R70, R83, R150 ;  /* 0x0000009653467220 */ /* 0x000fe20000400000 */
[----:B------:R-:W-:Y:S01]  /*1ec0*/  FMNMX3 R62, R58, |R71|, |R153|, !PT ;  /* 0x400000473a3e7276 */ /* 0x000fe20007800499 */
[----:B------:R-:W-:-:S02]  /*1ed0*/  @P0 FMUL R153, R153, R148 ;  /* 0x0000009499990220 */ /* 0x000fc40000400000 */
[----:B------:R-:W-:-:S03]  /*1ee0*/  FFMA R70, R130, R70, R23 ;  /* 0x0000004682467223 */ /* 0x000fc60000000017 */
[----:B------:R1:W2:Y:S08]  /*1ef0*/  F2F.BF16.F32 R2, R56 ;  /* 0x0000003800027304 */ /* 0x0002b00000202000 */
[----:B------:R3:W4:Y:S01]  /*1f00*/  F2F.BF16.F32 R60, R67 ;  /* 0x00000043003c7304 */ /* 0x0007220000202000 */
[----:B-1----:R-:W-:-:S05]  /*1f10*/  FMUL R56, R71, R148 ;  /* 0x0000009447387220 */ /* 0x002fca0000400000 */
[----:B------:R-:W-:Y:S01]  /*1f20*/  FSEL R71, R71, R56, !P0 ;  /* 0x0000003847477208 */ /* 0x000fe20004000000 */
[----:B------:R-:W-:Y:S01]  /*1f30*/  IMAD.WIDE.U32 R56, R57, 0x10000, RZ ;  /* 0x0001000039387825 */ /* 0x000fe200078e00ff */
[----:B------:R1:W5:Y:S03]  /*1f40*/  F2F.BF16.F32 R64, R69 ;  /* 0x0000004500407304 */ /* 0x0003660000202000 */
[----:B---3--:R-:W-:Y:S01]  /*1f50*/  FMUL R67, R75, R150 ;  /* 0x000000964b437220 */ /* 0x008fe20000400000 */
[----:B0-----:R-:W-:-:S03]  /*1f60*/  LOP3.LUT R59, R151, R57, R59, 0xfe, !PT ;  /* 0x00000039973b7212 */ /* 0x001fc600078efe3b */
[----:B------:R-:W-:Y:S01]  /*1f70*/  FFMA R67, R122, R67, R31 ;  /* 0x000000437a437223 */ /* 0x000fe2000000001f */
[----:B------:R-:W-:Y:S01]  /*1f80*/  LOP3.LUT R58, R56, R149, RZ, 0xfc, !PT ;  /* 0x00000095383a7212 */ /* 0x000fe200078efcff */
[----:B--2---:R-:W-:Y:S01]  /*1f90*/  IMAD.WIDE.U32 R56, R2, 0x10000, RZ ;  /* 0x0001000002387825 */ /* 0x004fe200078e00ff */
[----:B------:R-:W0:Y:S01]  /*1fa0*/  F2F.BF16.F32 R153, R153 ;  /* 0x0000009900997304 */ /* 0x000e220000202000 */
[----:B----4-:R-:W-:Y:S02]  /*1fb0*/  SHF.L.U32 R60, R60, 0x10, RZ ;  /* 0x000000103c3c7819 */ /* 0x010fe400000006ff */
[----:B-1----:R-:W-:Y:S01]  /*1fc0*/  FFMA R69, R123, R74, R30 ;  /* 0x0000004a7b457223 */ /* 0x002fe2000000001e */
[----:B------:R-:W-:Y:S01]  /*1fd0*/  FMUL R74, R86, R150 ;  /* 0x00000096564a7220 */ /* 0x000fe20000400000 */
[----:B------:R-:W-:Y:S02]  /*1fe0*/  LOP3.LUT R56, R56, R61, RZ, 0xfc, !PT ;  /* 0x0000003d38387212 */ /* 0x000fe400078efcff */
[----:B------:R-:W-:Y:S01]  /*1ff0*/  LOP3.LUT R57, R60, R57, R65, 0xfe, !PT ;  /* 0x000000393c397212 */ /* 0x000fe200078efe41 */
[----:B-----5:R-:W-:Y:S01]  /*2000*/  IMAD.WIDE.U32 R60, R64, 0x10000, RZ ;  /* 0x00010000403c7825 */ /* 0x020fe200078e00ff */
[----:B------:R-:W1:Y:S03]  /*2010*/  F2F.BF16.F32 R71, R71 ;  /* 0x0000004700477304 */ /* 0x000e660000202000 */
[----:B------:R-:W-:Y:S01]  /*2020*/  FFMA R65, R121, R72, R28 ;  /* 0x0000004879417223 */ /* 0x000fe2000000001c */
[----:B------:R-:W-:Y:S01]  /*2030*/  FMUL R64, R69, R148 ;  /* 0x0000009445407220 */ /* 0x000fe20000400000 */
[----:B------:R-:W-:Y:S01]  /*2040*/  FFMA R74, R135, R74, R18 ;  /* 0x0000004a874a7223 */ /* 0x000fe20000000012 */
[----:B------:R-:W-:Y:S01]  /*2050*/  LOP3.LUT R60, R60, R63, RZ, 0xfc, !PT ;  /* 0x0000003f3c3c7212 */ /* 0x000fe200078efcff */
[----:B------:R-:W-:Y:S01]  /*2060*/  FMUL R63, R73, R150 ;  /* 0x00000096493f7220 */ /* 0x000fe20000400000 */
[----:B------:R-:W-:Y:S01]  /*2070*/  FFMA R73, R127, R78, R26 ;  /* 0x0000004e7f497223 */ /* 0x000fe2000000001a */
[----:B0-----:R-:W-:Y:S01]  /*2080*/  SHF.L.U32 R2, R153, 0x10, RZ ;  /* 0x0000001099027819 */ /* 0x001fe200000006ff */
[----:B------:R-:W-:Y:S01]  /*2090*/  FMUL R78, R85, R150 ;  /* 0x00000096554e7220 */ /* 0x000fe20000400000 */
[----:B------:R-:W-:Y:S01]  /*20a0*/  FFMA R63, R120, R63, R29 ;  /* 0x0000003f783f7223 */ /* 0x000fe2000000001d */
[----:B------:R-:W-:Y:S01]  /*20b0*/  FSEL R64, R69, R64, !P0 ;  /* 0x0000004045407208 */ /* 0x000fe20004000000 */
[----:B------:R-:W-:Y:S01]  /*20c0*/  FMUL R72, R88, R150 ;  /* 0x0000009658487220 */ /* 0x000fe20000400000 */
[----:B------:R-:W-:-:S02]  /*20d0*/  FFMA R78, R132, R78, R17 ;  /* 0x0000004e844e7223 */ /* 0x000fc40000000011 */
[----:B------:R-:W-:Y:S01]  /*20e0*/  FMNMX3 R62, R62, |R65|, |R63|, !PT ;  /* 0x400000413e3e7276 */ /* 0x000fe2000780043f */
[----:B------:R-:W-:Y:S01]  /*20f0*/  @P0 FMUL R63, R63, R148 ;  /* 0x000000943f3f0220 */ /* 0x000fe20000400000 */
[----:B-1----:R-:W-:Y:S01]  /*2100*/  LOP3.LUT R61, R2, R61, R71, 0xfe, !PT ;  /* 0x0000003d023d7212 */ /* 0x002fe200078efe47 */
[----:B------:R-:W-:Y:S01]  /*2110*/  FFMA R71, R125, R76, R24 ;  /* 0x0000004c7d477223 */ /* 0x000fe20000000018 */
[----:B------:R-:W-:Y:S01]  /*2120*/  FMNMX3 R62, R62, |R69|, |R67|, !PT ;  /* 0x400000453e3e7276 */ /* 0x000fe20007800443 */
[----:B------:R-:W-:Y:S01]  /*2130*/  FMUL R2, R65, R148 ;  /* 0x0000009441027220 */ /* 0x000fe20000400000 */
[----:B------:R-:W-:Y:S01]  /*2140*/  FMUL R76, R84, R150 ;  /* 0x00000096544c7220 */ /* 0x000fe20000400000 */
[-C--:B------:R-:W-:Y:S01]  /*2150*/  FMUL R66, R71, R148.reuse ;  /* 0x0000009447427220 */ /* 0x080fe20000400000 */
[----:B------:R-:W-:Y:S01]  /*2160*/  FMNMX3 R62, R62, |R71|, |R163|, !PT ;  /* 0x400000473e3e7276 */ /* 0x000fe200078004a3 */
[----:B------:R-:W-:Y:S01]  /*2170*/  @P0 FMUL R67, R67, R148 ;  /* 0x0000009443430220 */ /* 0x000fe20000400000 */
[----:B------:R-:W-:Y:S01]  /*2180*/  FSEL R2, R65, R2, !P0 ;  /* 0x0000000241027208 */ /* 0x000fe20004000000 */
[----:B------:R-:W-:Y:S01]  /*2190*/  FFMA R76, R133, R76, R16 ;  /* 0x0000004c854c7223 */ /* 0x000fe20000000010 */
[----:B------:R-:W-:Y:S01]  /*21a0*/  FSEL R69, R71, R66, !P0 ;  /* 0x0000004247457208 */ /* 0x000fe20004000000 */
[----:B------:R-:W-:Y:S01]  /*21b0*/  FMUL R66, R81, R150 ;  /* 0x0000009651427220 */ /* 0x000fe20000400000 */
[----:B------:R-:W-:Y:S01]  /*21c0*/  FMNMX3 R77, R62, |R73|, |R165|, !PT ;  /* 0x400000493e4d7276 */ /* 0x000fe200078004a5 */
[----:B------:R-:W-:Y:S01]  /*21d0*/  FFMA R81, R131, R82, R22 ;  /* 0x0000005283517223 */ /* 0x000fe20000000016 */
[----:B------:R0:W-:Y:S01]  /*21e0*/  F2F.BF16.F32 R65, R64 ;  /* 0x0000004000417304 */ /* 0x0001e20000202000 */
[----:B------:R-:W-:Y:S01]  /*21f0*/  FFMA R66, R128, R66, R21 ;  /* 0x0000004280427223 */ /* 0x000fe20000000015 */
[----:B------:R-:W-:Y:S01]  /*2200*/  FMUL R62, R79, R148 ;  /* 0x000000944f3e7220 */ /* 0x000fe20000400000 */
[----:B------:R-:W-:Y:S01]  /*2210*/  FFMA R72, R137, R72, R12 ;  /* 0x0000004889487223 */ /* 0x000fe2000000000c */
[-C--:B------:R-:W-:Y:S01]  /*2220*/  @P0 FMUL R163, R163, R148.reuse ;  /* 0x00000094a3a30220 */ /* 0x080fe20000400000 */
[-C--:B------:R-:W-:Y:S01]  /*2230*/  @P0 FMUL R165, R165, R148.reuse ;  /* 0x00000094a5a50220 */ /* 0x080fe20000400000 */
[----:B------:R-:W-:Y:S01]  /*2240*/  FMNMX3 R77, R77, |R79|, |R66|, !PT ;  /* 0x4000004f4d4d7276 */ /* 0x000fe20007800442 */
[----:B------:R-:W-:Y:S01]  /*2250*/  @P0 FMUL R66, R66, R148 ;  /* 0x0000009442420220 */ /* 0x000fe20000400000 */
[----:B------:R-:W-:Y:S01]  /*2260*/  FSEL R62, R79, R62, !P0 ;  /* 0x0000003e4f3e7208 */ /* 0x000fe20004000000 */
[-C--:B0-----:R-:W-:Y:S01]  /*2270*/  FMUL R64, R81, R148.reuse ;  /* 0x0000009451407220 */ /* 0x081fe20000400000 */
[----:B------:R-:W-:Y:S01]  /*2280*/  FMNMX3 R80, R77, |R81|, |R70|, !PT ;  /* 0x400000514d507276 */ /* 0x000fe20007800446 */
[----:B------:R-:W0:Y:S01]  /*2290*/  F2F.BF16.F32 R63, R63 ;  /* 0x0000003f003f7304 */ /* 0x000e220000202000 */
[-C--:B------:R-:W-:Y:S01]  /*22a0*/  FMUL R79, R76, R148.reuse ;  /* 0x000000944c4f7220 */ /* 0x080fe20000400000 */
[----:B------:R-:W-:Y:S01]  /*22b0*/  FMUL R77, R74, R148 ;  /* 0x000000944a4d7220 */ /* 0x000fe20000400000 */
[----:B------:R-:W-:Y:S01]  /*22c0*/  FSEL R64, R81, R64, !P0 ;  /* 0x0000004051407208 */ /* 0x000fe20004000000 */
[----:B------:R-:W-:Y:S01]  /*22d0*/  @P0 FMUL R70, R70, R148 ;  /* 0x0000009446460220 */ /* 0x000fe20000400000 */
[----:B------:R-:W-:Y:S01]  /*22e0*/  FMNMX3 R80, R80, |R76|, |R78|, !PT ;  /* 0x4000004c50507276 */ /* 0x000fe2000780044e */
[----:B------:R-:W-:Y:S01]  /*22f0*/  @P0 FMUL R78, R78, R148 ;  /* 0x000000944e4e0220 */ /* 0x000fe20000400000 */
[----:B------:R-:W-:Y:S01]  /*2300*/  FSEL R149, R76, R79, !P0 ;  /* 0x0000004f4c957208 */ /* 0x000fe20004000000 */
[----:B------:R1:W-:Y:S01]  /*2310*/  F2F.BF16.F32 R153, R64 ;  /* 0x0000004000997304 */ /* 0x0003e20000202000 */
[----:B------:R-:W-:Y:S01]  /*2320*/  FMNMX3 R80, R80, |R74|, |R87|, !PT ;  /* 0x4000004a50507276 */ /* 0x000fe20007800457 */
[-C--:B------:R-:W-:Y:S01]  /*2330*/  @P0 FMUL R87, R87, R148.reuse ;  /* 0x0000009457570220 */ /* 0x080fe20000400000 */
[----:B------:R-:W-:Y:S01]  /*2340*/  FSEL R79, R74, R77, !P0 ;  /* 0x0000004d4a4f7208 */ /* 0x000fe20004000000 */
[----:B------:R-:W-:Y:S01]  /*2350*/  FMUL R77, R72, R148 ;  /* 0x00000094484d7220 */ /* 0x000fe20000400000 */
[----:B------:R-:W-:Y:S01]  /*2360*/  FMNMX3 R80, R80, |R72|, |R89|, !PT ;  /* 0x4000004850507276 */ /* 0x000fe20007800459 */
[----:B------:R-:W-:-:S02]  /*2370*/  @P0 FMUL R89, R89, R148 ;  /* 0x0000009459590220 */ /* 0x000fc40000400000 */
[----:B------:R2:W-:Y:S01]  /*2380*/  F2F.BF16.F32 R71, R62 ;  /* 0x0000003e00477304 */ /* 0x0005e20000202000 */
[----:B-1----:R-:W-:Y:S01]  /*2390*/  FMUL R64, R92, R150 ;  /* 0x000000965c407220 */ /* 0x002fe20000400000 */
[----:B------:R-:W-:Y:S01]  /*23a0*/  FMNMX3 R80, R80, |R68|, |R91|, !PT ;  /* 0x4000004450507276 */ /* 0x000fe2000780045b */
[----:B------:R-:W-:Y:S01]  /*23b0*/  @P0 FMUL R91, R91, R148 ;  /* 0x000000945b5b0220 */ /* 0x000fe20000400000 */
[----:B------:R-:W-:Y:S01]  /*23c0*/  FSEL R151, R72, R77, !P0 ;  /* 0x0000004d48977208 */ /* 0x000fe20004000000 */
[----:B------:R-:W-:Y:S01]  /*23d0*/  FFMA R64, R141, R64, R8 ;  /* 0x000000408d407223 */ /* 0x000fe20000000008 */
[----:B------:R-:W-:Y:S02]  /*23e0*/  FMUL R77, R68, R148 ;  /* 0x00000094444d7220 */ /* 0x000fe40000400000 */
[----:B------:R-:W1:Y:S01]  /*23f0*/  F2F.BF16.F32 R67, R67 ;  /* 0x0000004300437304 */ /* 0x000e620000202000 */
[----:B--2---:R-:W-:Y:S01]  /*2400*/  FMUL R62, R94, R150 ;  /* 0x000000965e3e7220 */ /* 0x004fe20000400000 */
[----:B------:R-:W-:Y:S01]  /*2410*/  FMUL R81, R64, R148 ;  /* 0x0000009440517220 */ /* 0x000fe20000400000 */
[----:B------:R-:W-:Y:S01]  /*2420*/  FMNMX3 R80, R80, |R64|, |R93|, !PT ;  /* 0x4000004050507276 */ /* 0x000fe2000780045d */
[----:B------:R-:W-:Y:S01]  /*2430*/  @P0 FMUL R93, R93, R148 ;  /* 0x000000945d5d0220 */ /* 0x000fe20000400000 */
[----:B------:R-:W-:Y:S01]  /*2440*/  FFMA R62, R143, R62, R10 ;  /* 0x0000003e8f3e7223 */ /* 0x000fe2000000000a */
[----:B------:R-:W-:-:S02]  /*2450*/  FSEL R77, R68, R77, !P0 ;  /* 0x0000004d444d7208 */ /* 0x000fc40004000000 */
[----:B------:R2:W3:Y:S01]  /*2460*/  F2F.BF16.F32 R75, R2 ;  /* 0x00000002004b7304 */ /* 0x0004e20000202000 */
[----:B------:R-:W-:Y:S01]  /*2470*/  FMUL R83, R62, R148 ;  /* 0x000000943e537220 */ /* 0x000fe20000400000 */
[----:B------:R-:W-:Y:S01]  /*2480*/  FSEL R81, R64, R81, !P0 ;  /* 0x0000005140517208 */ /* 0x000fe20004000000 */
[----:B------:R-:W-:Y:S01]  /*2490*/  FMUL R64, R97, R150 ;  /* 0x0000009661407220 */ /* 0x000fe20000400000 */
[----:B------:R-:W-:Y:S01]  /*24a0*/  FMNMX3 R97, R80, |R62|, |R95|, !PT ;  /* 0x4000003e50617276 */ /* 0x000fe2000780045f */
[----:B------:R-:W-:Y:S01]  /*24b0*/  @P0 FMUL R95, R95, R148 ;  /* 0x000000945f5f0220 */ /* 0x000fe20000400000 */
[----:B------:R-:W-:Y:S01]  /*24c0*/  FSEL R83, R62, R83, !P0 ;  /* 0x000000533e537208 */ /* 0x000fe20004000000 */
[----:B------:R-:W-:Y:S01]  /*24d0*/  FFMA R88, R144, R64, R5 ;  /* 0x0000004090587223 */ /* 0x000fe20000000005 */
[----:B0-----:R-:W-:-:S04]  /*24e0*/  IMAD.WIDE.U32 R62, R63, 0x10000, RZ ;  /* 0x000100003f3e7825 */ /* 0x001fc800078e00ff */
[----:B--2---:R-:W-:Y:S01]  /*24f0*/  FMUL R2, R73, R148 ;  /* 0x0000009449027220 */ /* 0x004fe20000400000 */
[----:B-1----:R-:W-:Y:S01]  /*2500*/  SHF.L.U32 R64, R67, 0x10, RZ ;  /* 0x0000001043407819 */ /* 0x002fe200000006ff */
[----:B------:R-:W0:Y:S01]  /*2510*/  F2F.BF16.F32 R163, R163 ;  /* 0x000000a300a37304 */ /* 0x000e220000202000 */
[----:B------:R-:W-:Y:S02]  /*2520*/  FFMA R67, R147, R98, R6 ;  /* 0x0000006293437223 */ /* 0x000fe40000000006 */
[----:B------:R-:W-:Y:S02]  /*2530*/  FSEL R2, R73, R2, !P0 ;  /* 0x0000000249027208 */ /* 0x000fe40004000000 */
[----:B---3--:R-:W-:Y:S01]  /*2540*/  LOP3.LUT R74, R62, R75, RZ, 0xfc, !PT ;  /* 0x0000004b3e4a7212 */ /* 0x008fe200078efcff */
[----:B------:R-:W-:Y:S01]  /*2550*/  FMUL R72, R67, R148 ;  /* 0x0000009443487220 */ /* 0x000fe20000400000 */
[----:B------:R-:W-:Y:S01]  /*2560*/  LOP3.LUT R75, R64, R63, R65, 0xfe, !PT ;  /* 0x0000003f404b7212 */ /* 0x000fe200078efe41 */
[----:B------:R-:W1:Y:S01]  /*2570*/  F2F.BF16.F32 R165, R165 ;  /* 0x000000a500a57304 */ /* 0x000e620000202000 */
[----:B------:R-:W2:Y:S01]  /*2580*/  @!P1 LDC.64 R64, c[0x0][0x3a0] ;  /* 0x0000e800ff409b82 */ /* 0x000ea20000000a00 */
[----:B0-----:R-:W-:-:S06]  /*2590*/  IMAD.WIDE.U32 R62, R163, 0x10000, RZ ;  /* 0x00010000a33e7825 */ /* 0x001fcc00078e00ff */
[----:B------:R0:W3:Y:S01]  /*25a0*/  F2F.BF16.F32 R73, R2 ;  /* 0x0000000200497304 */ /* 0x0000e20000202000 */
[----:B-1----:R-:W-:-:S07]  /*25b0*/  SHF.L.U32 R165, R165, 0x10, RZ ;  /* 0x00000010a5a57819 */ /* 0x002fce00000006ff */
[----:B------:R-:W-:Y:S01]  /*25c0*/  F2F.BF16.F32 R69, R69 ;  /* 0x0000004500457304 */ /* 0x000fe20000202000 */
[----:B0-----:R-:W-:-:S04]  /*25d0*/  FMUL R2, R96, R150 ;  /* 0x0000009660027220 */ /* 0x001fc80000400000 */
[----:B------:R-:W-:Y:S01]  /*25e0*/  FFMA R2, R145, R2, R4 ;  /* 0x0000000291027223 */ /* 0x000fe20000000004 */
[----:B---3--:R-:W-:Y:S02]  /*25f0*/  LOP3.LUT R73, R165, R63, R73, 0xfe, !PT ;  /* 0x0000003fa5497212 */ /* 0x008fe400078efe49 */
[----:B------:R-:W0:Y:S01]  /*2600*/  F2F.BF16.F32 R66, R66 ;  /* 0x0000004200427304 */ /* 0x000e220000202000 */
[----:B------:R-:W-:Y:S01]  /*2610*/  FMUL R85, R2, R148 ;  /* 0x0000009402557220 */ /* 0x000fe20000400000 */
[----:B--2---:R-:W-:-:S04]  /*2620*/  @!P1 IMAD.WIDE R64, R3, 0x4, R64 ;  /* 0x0000000403409825 */ /* 0x004fc800078e0240 */
[----:B------:R-:W-:Y:S01]  /*2630*/  FSEL R85, R2, R85, !P0 ;  /* 0x0000005502557208 */ /* 0x000fe20004000000 */
[----:B------:R1:W-:Y:S01]  /*2640*/  @!P1 STG.E desc[UR4][R64.64], R150 ;  /* 0x0000009640009986 */ /* 0x0003e2000c101904 */
[----:B------:R-:W2:Y:S01]  /*2650*/  F2F.BF16.F32 R70, R70 ;  /* 0x0000004600467304 */ /* 0x000ea20000202000 */
[----:B------:R-:W-:Y:S01]  /*2660*/  FMNMX3 R2, R97, |R2|, |R88|, !PT ;  /* 0x4000000261027276 */ /* 0x000fe20007800458 */
[----:B------:R-:W-:-:S03]  /*2670*/  @P0 FMUL R88, R88, R148 ;  /* 0x0000009458580220 */ /* 0x000fc60000400000 */
[----:B------:R-:W-:Y:S01]  /*2680*/  FMNMX3 R2, R2, |R67|, |R99|, !PT ;  /* 0x4000004302027276 */ /* 0x000fe20007800463 */
[----:B------:R-:W-:Y:S02]  /*2690*/  @P0 FMUL R99, R99, R148 ;  /* 0x0000009463630220 */ /* 0x000fe40000400000 */
[----:B------:R-:W3:Y:S01]  /*26a0*/  F2F.BF16.F32 R68, R78 ;  /* 0x0000004e00447304 */ /* 0x000ee20000202000 */
[----:B-1----:R-:W1:Y:S07]  /*26b0*/  LDC R64, c[0x0][0x380] ;  /* 0x0000e000ff407b82 */ /* 0x002e6e0000000800 */
[----:B------:R4:W-:Y:S08]  /*26c0*/  F2F.BF16.F32 R86, R89 ;  /* 0x0000005900567304 */ /* 0x0009f00000202000 */
[----:B------:R-:W5:Y:S01]  /*26d0*/  F2F.BF16.F32 R82, R87 ;  /* 0x0000005700527304 */ /* 0x000f620000202000 */
[----:B----4-:R-:W-:Y:S01]  /*26e0*/  FSEL R89, R67, R72, !P0 ;  /* 0x0000004843597208 */ /* 0x010fe20004000000 */
[----:B0-----:R-:W-:Y:S01]  /*26f0*/  IMAD.WIDE.U32 R66, R66, 0x10000, RZ ;  /* 0x0001000042427825 */ /* 0x001fe200078e00ff */
[----:B------:R-:W-:-:S02]  /*2700*/  LOP3.LUT R72, R62, R69, RZ, 0xfc, !PT ;  /* 0x000000453e487212 */ /* 0x000fc400078efcff */
[----:B------:R-:W0:Y:S01]  /*2710*/  LDC.64 R62, c[0x0][0x3c8] ;  /* 0x0000f200ff3e7b82 */ /* 0x000e220000000a00 */
[----:B--2---:R-:W-:Y:S02]  /*2720*/  SHF.L.U32 R69, R70, 0x10, RZ ;  /* 0x0000001046457819 */ /* 0x004fe400000006ff */
[----:B------:R-:W2:Y:S01]  /*2730*/  F2F.BF16.F32 R84, R91 ;  /* 0x0000005b00547304 */ /* 0x000ea20000202000 */
[----:B------:R-:W-:Y:S02]  /*2740*/  LOP3.LUT R70, R66, R71, RZ, 0xfc, !PT ;  /* 0x0000004742467212 */ /* 0x000fe400078efcff */
[----:B------:R-:W-:Y:S01]  /*2750*/  LOP3.LUT R71, R69, R67, R153, 0xfe, !PT ;  /* 0x0000004345477212 */ /* 0x000fe200078efe99 */
[----:B---3--:R-:W-:Y:S01]  /*2760*/  IMAD.WIDE.U32 R68, R68, 0x10000, RZ ;  /* 0x0001000044447825 */ /* 0x008fe200078e00ff */
[----:B-1----:R-:W-:Y:S02]  /*2770*/  LEA R3, R64, R3, 0x2 ;  /* 0x0000000340037211 */ /* 0x002fe400078e10ff */
[----:B-----5:R-:W-:Y:S01]  /*2780*/  SHF.L.U32 R82, R82, 0x10, RZ ;  /* 0x0000001052527819 */ /* 0x020fe200000006ff */
[----:B------:R-:W1:Y:S01]  /*2790*/  F2F.BF16.F32 R79, R79 ;  /* 0x0000004f004f7304 */ /* 0x000e620000202000 */
[----:B------:R-:W-:Y:S01]  /*27a0*/  IMAD.WIDE.U32 R66, R86, 0x10000, RZ ;  /* 0x0001000056427825 */ /* 0x000fe200078e00ff */
[----:B------:R-:W-:-:S02]  /*27b0*/  ISETP.GE.AND P1, PT, R3, UR12, PT ;  /* 0x0000000c03007c0c */ /* 0x000fc4000bf26270 */
[----:B--2---:R-:W-:-:S04]  /*27c0*/  SHF.L.U32 R84, R84, 0x10, RZ ;  /* 0x0000001054547819 */ /* 0x004fc800000006ff */
[----:B------:R-:W2:Y:S01]  /*27d0*/  F2F.BF16.F32 R77, R77 ;  /* 0x0000004d004d7304 */ /* 0x000ea20000202000 */
[----:B0-----:R-:W-:Y:S01]  /*27e0*/  IMAD.WIDE.U32 R162, R162, 0x8, R62 ;  /* 0x00000008a2a27825 */ /* 0x001fe200078e003e */
[----:B-1----:R-:W-:-:S06]  /*27f0*/  LOP3.LUT R69, R82, R69, R79, 0xfe, !PT ;  /* 0x0000004552457212 */ /* 0x002fcc00078efe4f */
[----:B------:R-:W0:Y:S01]  /*2800*/  F2F.BF16.F32 R76, R95 ;  /* 0x0000005f004c7304 */ /* 0x000e220000202000 */
[----:B------:R1:W-:Y:S04]  /*2810*/  STG.E.64 desc[UR4][R162.64], R54 ;  /* 0x00000036a2007986 */ /* 0x0003e8000c101b04 */
[----:B------:R1:W-:Y:S01]  /*2820*/  STG.E.64 desc[UR4][R162.64+0x100], R52 ;  /* 0x00010034a2007986 */ /* 0x0003e2000c101b04 */
[----:B--2---:R-:W-:Y:S02]  /*2830*/  LOP3.LUT R67, R84, R67, R77, 0xfe, !PT ;  /* 0x0000004354437212 */ /* 0x004fe400078efe4d */
[----:B------:R-:W2:Y:S01]  /*2840*/  F2F.BF16.F32 R78, R93 ;  /* 0x0000005d004e7304 */ /* 0x000ea20000202000 */
[----:B------:R1:W-:Y:S04]  /*2850*/  STG.E.64 desc[UR4][R162.64+0x200], R58 ;  /* 0x0002003aa2007986 */ /* 0x0003e8000c101b04 */
[----:B------:R1:W-:Y:S01]  /*2860*/  STG.E.64 desc[UR4][R162.64+0x300], R56 ;  /* 0x00030038a2007986 */ /* 0x0003e2000c101b04 */
[----:B0-----:R-:W-:-:S02]  /*2870*/  SHF.L.U32 R82, R76, 0x10, RZ ;  /* 0x000000104c527819 */ /* 0x001fc400000006ff */
[----:B------:R-:W0:Y:S01]  /*2880*/  F2F.BF16.F32 R87, R88 ;  /* 0x0000005800577304 */ /* 0x000e220000202000 */
[----:B--2---:R-:W-:-:S07]  /*2890*/  IMAD.WIDE.U32 R78, R78, 0x10000, RZ ;  /* 0x000100004e4e7825 */ /* 0x004fce00078e00ff */
[----:B------:R-:W2:Y:S01]  /*28a0*/  F2F.BF16.F32 R80, R99 ;  /* 0x0000006300507304 */ /* 0x000ea20000202000 */
[----:B0-----:R-:W-:-:S07]  /*28b0*/  IMAD.WIDE.U32 R76, R87, 0x10000, RZ ;  /* 0x00010000574c7825 */ /* 0x001fce00078e00ff */
[----:B------:R-:W0:Y:S01]  /*28c0*/  F2F.BF16.F32 R81, R81 ;  /* 0x0000005100517304 */ /* 0x000e220000202000 */
[----:B------:R-:W-:Y:S01]  /*28d0*/  IMAD.WIDE.U32 R86, R155, 0x8, R62 ;  /* 0x000000089b567825 */ /* 0x000fe200078e003e */
[----:B--2---:R-:W-:-:S06]  /*28e0*/  SHF.L.U32 R80, R80, 0x10, RZ ;  /* 0x0000001050507819 */ /* 0x004fcc00000006ff */
[----:B------:R-:W2:Y:S01]  /*28f0*/  F2F.BF16.F32 R89, R89 ;  /* 0x0000005900597304 */ /* 0x000ea20000202000 */
[----:B0-----:R-:W-:-:S07]  /*2900*/  LOP3.LUT R78, R78, R81, RZ, 0xfc, !PT ;  /* 0x000000514e4e7212 */ /* 0x001fce00078efcff */
[----:B------:R-:W0:Y:S01]  /*2910*/  F2F.BF16.F32 R83, R83 ;  /* 0x0000005300537304 */ /* 0x000e220000202000 */
[----:B--2---:R-:W-:-:S07]  /*2920*/  LOP3.LUT R77, R80, R77, R89, 0xfe, !PT ;  /* 0x0000004d504d7212 */ /* 0x004fce00078efe59 */
[----:B------:R-:W2:Y:S01]  /*2930*/  F2F.BF16.F32 R85, R85 ;  /* 0x0000005500557304 */ /* 0x000ea20000202000 */
[----:B------:R-:W-:-:S04]  /*2940*/  IMAD.WIDE.U32 R80, R161, 0x8, R62 ;  /* 0x00000008a1507825 */ /* 0x000fc800078e003e */
[----:B------:R-:W-:Y:S01]  /*2950*/  IMAD.WIDE.U32 R160, R160, 0x8, R62 ;  /* 0x00000008a0a07825 */ /* 0x000fe200078e003e */
[----:B------:R1:W-:Y:S01]  /*2960*/  STG.E.64 desc[UR4][R80.64], R60 ;  /* 0x0000003c50007986 */ /* 0x0003e2000c101b04 */
[----:B0-----:R-:W-:Y:S01]  /*2970*/  LOP3.LUT R79, R82, R79, R83, 0xfe, !PT ;  /* 0x0000004f524f7212 */ /* 0x001fe200078efe53 */
[----:B------:R-:W0:Y:S01]  /*2980*/  F2F.BF16.F32 R149, R149 ;  /* 0x0000009500957304 */ /* 0x000e220000202000 */
[--C-:B------:R-:W-:Y:S01]  /*2990*/  IMAD.WIDE.U32 R82, R159, 0x8, R62.reuse ;  /* 0x000000089f527825 */ /* 0x100fe200078e003e */
[----:B------:R1:W-:Y:S03]  /*29a0*/  STG.E.64 desc[UR4][R160.64], R74 ;  /* 0x0000004aa0007986 */ /* 0x0003e6000c101b04 */
[--C-:B------:R-:W-:Y:S01]  /*29b0*/  IMAD.WIDE.U32 R158, R158, 0x8, R62.reuse ;  /* 0x000000089e9e7825 */ /* 0x100fe200078e003e */
[----:B------:R1:W-:Y:S01]  /*29c0*/  STG.E.64 desc[UR4][R82.64], R72 ;  /* 0x0000004852007986 */ /* 0x0003e2000c101b04 */
[----:B--2---:R-:W-:Y:S01]  /*29d0*/  LOP3.LUT R76, R76, R85, RZ, 0xfc, !PT ;  /* 0x000000554c4c7212 */ /* 0x004fe200078efcff */
[----:B------:R-:W2:Y:S01]  /*29e0*/  F2F.BF16.F32 R151, R151 ;  /* 0x0000009700977304 */ /* 0x000ea20000202000 */
[--C-:B------:R-:W-:Y:S01]  /*29f0*/  IMAD.WIDE.U32 R84, R157, 0x8, R62.reuse ;  /* 0x000000089d547825 */ /* 0x100fe200078e003e */
[----:B------:R1:W-:Y:S03]  /*2a00*/  STG.E.64 desc[UR4][R158.64], R70 ;  /* 0x000000469e007986 */ /* 0x0003e6000c101b04 */
[----:B------:R-:W-:Y:S01]  /*2a10*/  IMAD.WIDE.U32 R156, R156, 0x8, R62 ;  /* 0x000000089c9c7825 */ /* 0x000fe200078e003e */
[----:B0-----:R-:W-:-:S03]  /*2a20*/  LOP3.LUT R68, R68, R149, RZ, 0xfc, !PT ;  /* 0x0000009544447212 */ /* 0x001fc600078efcff */
[----:B------:R-:W-:Y:S02]  /*2a30*/  IMAD.WIDE.U32 R62, R154, 0x8, R62 ;  /* 0x000000089a3e7825 */ /* 0x000fe400078e003e */
[----:B------:R1:W-:Y:S01]  /*2a40*/  STG.E.64 desc[UR4][R84.64], R68 ;  /* 0x0000004454007986 */ /* 0x0003e2000c101b04 */
[----:B--2---:R-:W-:-:S05]  /*2a50*/  LOP3.LUT R66, R66, R151, RZ, 0xfc, !PT ;  /* 0x0000009742427212 */ /* 0x004fca00078efcff */
[----:B------:R1:W-:Y:S04]  /*2a60*/  STG.E.64 desc[UR4][R156.64], R66 ;  /* 0x000000429c007986 */ /* 0x0003e8000c101b04 */
[----:B------:R1:W-:Y:S04]  /*2a70*/  STG.E.64 desc[UR4][R86.64], R78 ;  /* 0x0000004e56007986 */ /* 0x0003e8000c101b04 */
[----:B------:R1:W-:Y:S01]  /*2a80*/  STG.E.64 desc[UR4][R62.64], R76 ;  /* 0x0000004c3e007986 */ /* 0x0003e2000c101b04 */
[----:B------:R-:W-:Y:S05]  /*2a90*/  @!P1 BRA `(.L_x_9469) ;  /* 0xffffffdc00c49947 */ /* 0x000fea000383ffff */
[----:B------:R-:W-:Y:S05]  /*2aa0*/  BRA `(.L_x_9466) ;  /* 0x0000002000407947 */ /* 0x000fea0003800000 */
.L_x_9467:
        /* <DEDUP_REMOVED lines=49> */
.L_x_9471:
[----:B------:R-:W0:Y:S01]  /*2dc0*/  LDC.64 R144, c[0x0][0x390] ;  /* 0x0000e400ff907b82 */ /* 0x000e220000000a00 */
[----:B---3--:R-:W-:-:S04]  /*2dd0*/  IMAD R163, R3, 0x180, R0 ;  /* 0x0000018003a37824 */ /* 0x008fc800078e0200 */
        /* <DEDUP_REMOVED lines=196> */
.L_x_9501:
[----:B------:R-:W2:Y:S01]  /*3a20*/  LDC R150, c[0x0][0x3d8] ;  /* 0x0000f600ff967b82 */ /* 0x000ea20000000800 */
[----:B-1----:R-:W-:Y:S01]  /*3a30*/  FADD R153, R120, R153 ;  /* 0x0000009978997221 */ /* 0x002fe20000000000 */
[----:B------:R-:W-:-:S06]  /*3a40*/  UISETP.NE.AND UP0, UPT, UR10, URZ, UPT ;  /* 0x000000ff0a00728c */ /* 0x000fcc000bf05270 */
[----:B0-----:R-:W0:Y:S01]  /*3a50*/  @!P2 LDC.64 R120, c[0x0][0x398] ;  /* 0x0000e600ff78ab82 */ /* 0x001e220000000a00 */
[----:B------:R-:W-:Y:S01]  /*3a60*/  PLOP3.LUT P0, PT, PT, PT, UP0, 0x80, 0x8 ;  /* 0x000000000008781c */ /* 0x000fe20003f0f008 */
[----:B--2---:R-:W-:-:S05]  /*3a70*/  FFMA R150, R153, 0.00065104168606922030449, R150 ;  /* 0x3a2aaaab99967823 */ /* 0x004fca0000000096 */
[----:B------:R-:W-:Y:S01]  /*3a80*/  FSETP.GEU.AND P1, PT, |R150|, 1.175494350822287508e-38, PT ;  /* 0x008000009600780b */ /* 0x000fe20003f2e200 */
[----:B0-----:R-:W-:-:S05]  /*3a90*/  @!P2 IMAD.WIDE R120, R3, 0x4, R120 ;  /* 0x000000040378a825 */ /* 0x001fca00078e0278 */
[----:B------:R0:W-:Y:S07]  /*3aa0*/  @!P2 STG.E desc[UR4][R120.64], R154 ;  /* 0x0000009a7800a986 */ /* 0x0001ee000c101904 */
        /* <DEDUP_REMOVED lines=8> */
[----:B------:R-:W-:Y:S01]  /*3b30*/  FFMA R153, R97, R100, R49 ;  /* 0x0000006461997223 */ /* 0x000fe20000000031 */
[----:B0-----:R-:W-:Y:S01]  /*3b40*/  FMUL R120, R103, R149 ;  /* 0x0000009567787220 */ /* 0x001fe20000400000 */
[----:B------:R-:W-:Y:S01]  /*3b50*/  FFMA R102, R98, R101, R50 ;  /* 0x0000006562667223 */ /* 0x000fe20000000032 */
[-C--:B------:R-:W-:Y:S01]  /*3b60*/  @P0 FMUL R151, R151, R148.reuse ;  /* 0x0000009497970220 */ /* 0x080fe20000400000 */
[----:B------:R-:W-:Y:S01]  /*3b70*/  @P0 FMUL R153, R153, R148 ;  /* 0x0000009499990220 */ /* 0x000fe20000400000 */
[----:B------:R-:W-:Y:S01]  /*3b80*/  FFMA R101, R99, R120, R51 ;  /* 0x0000007863657223 */ /* 0x000fe20000000033 */
[-C--:B------:R-:W-:Y:S01]  /*3b90*/  @P0 FMUL R102, R102, R148.reuse ;  /* 0x0000009466660220 */ /* 0x080fe20000400000 */
[----:B------:R0:W-:Y:S02]  /*3ba0*/  F2F.BF16.F32 R121, R151 ;  /* 0x0000009700797304 */ /* 0x0001e40000202000 */
[----:B------:R-:W-:-:S06]  /*3bb0*/  @P0 FMUL R101, R101, R148 ;  /* 0x0000009465650220 */ /* 0x000fcc0000400000 */
[----:B------:R1:W-:Y:S01]  /*3bc0*/  F2F.BF16.F32 R100, R153 ;  /* 0x0000009900647304 */ /* 0x0003e20000202000 */
[----:B0-----:R-:W-:Y:S01]  /*3bd0*/  FFMA R151, R92, R104, R44 ;  /* 0x000000685c977223 */ /* 0x001fe2000000002c */
[----:B------:R-:W-:-:S03]  /*3be0*/  FMUL R104, R105, R149 ;  /* 0x0000009569687220 */ /* 0x000fc60000400000 */
[----:B------:R-:W-:-:S03]  /*3bf0*/  @P0 FMUL R151, R151, R148 ;  /* 0x0000009497970220 */ /* 0x000fc60000400000 */
[----:B------:R-:W0:Y:S01]  /*3c00*/  F2F.BF16.F32 R101, R101 ;  /* 0x0000006500657304 */ /* 0x000e220000202000 */
[----:B-1----:R-:W-:Y:S01]  /*3c10*/  FFMA R153, R93, R104, R45 ;  /* 0x000000685d997223 */ /* 0x002fe2000000002d */
[-C--:B------:R-:W-:Y:S01]  /*3c20*/  FMUL R104, R107, R149.reuse ;  /* 0x000000956b687220 */ /* 0x080fe20000400000 */
[----:B------:R-:W-:Y:S02]  /*3c30*/  FMUL R107, R106, R149 ;  /* 0x000000956a6b7220 */ /* 0x000fe40000400000 */
[----:B------:R-:W-:Y:S01]  /*3c40*/  @P0 FMUL R153, R153, R148 ;  /* 0x0000009499990220 */ /* 0x000fe20000400000 */
[----:B------:R-:W-:Y:S01]  /*3c50*/  FFMA R120, R95, R104, R47 ;  /* 0x000000685f787223 */ /* 0x000fe2000000002f */
[----:B------:R-:W-:Y:S01]  /*3c60*/  FFMA R107, R94, R107, R46 ;  /* 0x0000006b5e6b7223 */ /* 0x000fe2000000002e */
[----:B------:R0:W1:Y:S02]  /*3c70*/  F2F.BF16.F32 R103, R102 ;  /* 0x0000006600677304 */ /* 0x0000640000202000 */
[-C--:B------:R-:W-:Y:S01]  /*3c80*/  @P0 FMUL R120, R120, R148.reuse ;  /* 0x0000009478780220 */ /* 0x080fe20000400000 */
[----:B------:R-:W-:-:S05]  /*3c90*/  @P0 FMUL R107, R107, R148 ;  /* 0x000000946b6b0220 */ /* 0x000fca0000400000 */
[----:B------:R-:W2:Y:S01]  /*3ca0*/  F2F.BF16.F32 R104, R153 ;  /* 0x0000009900687304 */ /* 0x000ea20000202000 */
[----:B0-----:R-:W-:Y:S01]  /*3cb0*/  SHF.L.U32 R102, R101, 0x10, RZ ;  /* 0x0000001065667819 */ /* 0x001fe200000006ff */
[----:B------:R-:W-:-:S05]  /*3cc0*/  IMAD.WIDE.U32 R100, R100, 0x10000, RZ ;  /* 0x0001000064647825 */ /* 0x000fca00078e00ff */
[----:B-1----:R-:W-:Y:S01]  /*3cd0*/  LOP3.LUT R103, R102, R101, R103, 0xfe, !PT ;  /* 0x0000006566677212 */ /* 0x002fe200078efe67 */
[----:B------:R-:W0:Y:S01]  /*3ce0*/  F2F.BF16.F32 R120, R120 ;  /* 0x0000007800787304 */ /* 0x000e220000202000 */
[----:B------:R-:W-:Y:S01]  /*3cf0*/  LOP3.LUT R102, R100, R121, RZ, 0xfc, !PT ;  /* 0x0000007964667212 */ /* 0x000fe200078efcff */
[----:B--2---:R-:W-:-:S06]  /*3d00*/  IMAD.WIDE.U32 R100, R104, 0x10000, RZ ;  /* 0x0001000068647825 */ /* 0x004fcc00078e00ff */
[----:B------:R-:W1:Y:S01]  /*3d10*/  F2F.BF16.F32 R107, R107 ;  /* 0x0000006b006b7304 */ /* 0x000e620000202000 */
[----:B------:R-:W-:-:S04]  /*3d20*/  FMUL R104, R109, R149 ;  /* 0x000000956d687220 */ /* 0x000fc80000400000 */
[----:B------:R-:W-:Y:S01]  /*3d30*/  FFMA R121, R89, R104, R41 ;  /* 0x0000006859797223 */ /* 0x000fe20000000029 */
[----:B0-----:R-:W-:Y:S02]  /*3d40*/  SHF.L.U32 R106, R120, 0x10, RZ ;  /* 0x00000010786a7819 */ /* 0x001fe400000006ff */
[----:B------:R0:W2:Y:S01]  /*3d50*/  F2F.BF16.F32 R105, R151 ;  /* 0x0000009700697304 */ /* 0x0000a20000202000 */
[----:B------:R-:W-:Y:S01]  /*3d60*/  @P0 FMUL R121, R121, R148 ;  /* 0x0000009479790220 */ /* 0x000fe20000400000 */
[-C--:B------:R-:W-:Y:S01]  /*3d70*/  FMUL R120, R129, R149.reuse ;  /* 0x0000009581787220 */ /* 0x080fe20000400000 */
[----:B------:R-:W-:Y:S01]  /*3d80*/  FMUL R129, R132, R149 ;  /* 0x0000009584817220 */ /* 0x000fe20000400000 */
[----:B-1----:R-:W-:Y:S01]  /*3d90*/  LOP3.LUT R101, R106, R101, R107, 0xfe, !PT ;  /* 0x000000656a657212 */ /* 0x002fe200078efe6b */
[-C--:B------:R-:W-:Y:S01]  /*3da0*/  FMUL R106, R111, R149.reuse ;  /* 0x000000956f6a7220 */ /* 0x080fe20000400000 */
[-C--:B------:R-:W-:Y:S02]  /*3db0*/  FMUL R107, R110, R149.reuse ;  /* 0x000000956e6b7220 */ /* 0x080fe40000400000 */
[----:B------:R1:W-:Y:S01]  /*3dc0*/  F2F.BF16.F32 R104, R121 ;  /* 0x0000007900687304 */ /* 0x0003e20000202000 */
[-C--:B------:R-:W-:Y:S01]  /*3dd0*/  FMUL R111, R112, R149.reuse ;  /* 0x00000095706f7220 */ /* 0x080fe20000400000 */
[----:B0-----:R-:W-:Y:S01]  /*3de0*/  FFMA R151, R91, R106, R43 ;  /* 0x0000006a5b977223 */ /* 0x001fe2000000002b */
[----:B------:R-:W-:Y:S01]  /*3df0*/  FMUL R106, R113, R149 ;  /* 0x00000095716a7220 */ /* 0x000fe20000400000 */
[----:B------:R-:W-:Y:S01]  /*3e00*/  FFMA R107, R90, R107, R42 ;  /* 0x0000006b5a6b7223 */ /* 0x000fe2000000002a */
[----:B--2---:R-:W-:Y:S01]  /*3e10*/  LOP3.LUT R100, R100, R105, RZ, 0xfc, !PT ;  /* 0x0000006964647212 */ /* 0x004fe200078efcff */
[-C--:B------:R-:W-:Y:S01]  /*3e20*/  FMUL R105, R108, R149.reuse ;  /* 0x000000956c697220 */ /* 0x080fe20000400000 */
[----:B------:R-:W-:Y:S01]  /*3e30*/  FFMA R113, R85, R106, R37 ;  /* 0x0000006a55717223 */ /* 0x000fe20000000025 */
[-C--:B------:R-:W-:Y:S01]  /*3e40*/  @P0 FMUL R151, R151, R148.reuse ;  /* 0x0000009497970220 */ /* 0x080fe20000400000 */
[----:B------:R-:W-:Y:S01]  /*3e50*/  FMUL R106, R115, R149 ;  /* 0x00000095736a7220 */ /* 0x000fe20000400000 */
[----:B------:R-:W-:Y:S01]  /*3e60*/  FFMA R105, R88, R105, R40 ;  /* 0x0000006958697223 */ /* 0x000fe20000000028 */
[-C--:B------:R-:W-:Y:S01]  /*3e70*/  @P0 FMUL R107, R107, R148.reuse ;  /* 0x000000946b6b0220 */ /* 0x080fe20000400000 */
[----:B------:R-:W-:Y:S01]  /*3e80*/  @P0 FMUL R113, R113, R148 ;  /* 0x0000009471710220 */ /* 0x000fe20000400000 */
[----:B-1----:R-:W-:Y:S01]  /*3e90*/  FFMA R121, R87, R106, R39 ;  /* 0x0000006a57797223 */ /* 0x002fe20000000027 */
[-C--:B------:R-:W-:Y:S01]  /*3ea0*/  @P0 FMUL R105, R105, R148.reuse ;  /* 0x0000009469690220 */ /* 0x080fe20000400000 */
[----:B------:R-:W0:Y:S01]  /*3eb0*/  F2F.BF16.F32 R151, R151 ;  /* 0x0000009700977304 */ /* 0x000e220000202000 */
[----:B------:R-:W-:Y:S01]  /*3ec0*/  FFMA R111, R84, R111, R36 ;  /* 0x0000006f546f7223 */ /* 0x000fe20000000024 */
[-C--:B------:R-:W-:Y:S01]  /*3ed0*/  @P0 FMUL R121, R121, R148.reuse ;  /* 0x0000009479790220 */ /* 0x080fe20000400000 */
[-C--:B------:R-:W-:Y:S01]  /*3ee0*/  FMUL R112, R165, R149.reuse ;  /* 0x00000095a5707220 */ /* 0x080fe20000400000 */
[----:B------:R-:W-:Y:S01]  /*3ef0*/  FMUL R110, R119, R149 ;  /* 0x00000095776e7220 */ /* 0x000fe20000400000 */
[----:B------:R-:W-:Y:S01]  /*3f00*/  @P0 FMUL R111, R111, R148 ;  /* 0x000000946f6f0220 */ /* 0x000fe20000400000 */
[----:B------:R-:W-:Y:S01]  /*3f10*/  FFMA R129, R64, R129, R16 ;  /* 0x0000008140817223 */ /* 0x000fe20000000010 */
[----:B------:R-:W-:Y:S01]  /*3f20*/  FFMA R119, R77, R112, R29 ;  /* 0x000000704d777223 */ /* 0x000fe2000000001d */
[----:B------:R1:W2:Y:S02]  /*3f30*/  F2F.BF16.F32 R109, R105 ;  /* 0x00000069006d7304 */ /* 0x0002a40000202000 */
[-C--:B------:R-:W-:Y:S01]  /*3f40*/  @P0 FMUL R129, R129, R148.reuse ;  /* 0x0000009481810220 */ /* 0x080fe20000400000 */
[----:B------:R-:W-:Y:S01]  /*3f50*/  @P0 FMUL R119, R119, R148 ;  /* 0x0000009477770220 */ /* 0x000fe20000400000 */
[----:B0-----:R-:W-:-:S04]  /*3f60*/  SHF.L.U32 R151, R151, 0x10, RZ ;  /* 0x0000001097977819 */ /* 0x001fc800000006ff */
[----:B------:R-:W0:Y:S01]  /*3f70*/  F2F.BF16.F32 R107, R107 ;  /* 0x0000006b006b7304 */ /* 0x000e220000202000 */
[-C--:B-1----:R-:W-:Y:S01]  /*3f80*/  FMUL R105, R114, R149.reuse ;  /* 0x0000009572697220 */ /* 0x082fe20000400000 */
[-C--:B------:R-:W-:Y:S01]  /*3f90*/  FMUL R114, R123, R149.reuse ;  /* 0x000000957b727220 */ /* 0x080fe20000400000 */
[----:B------:R-:W-:Y:S02]  /*3fa0*/  FMUL R123, R124, R149 ;  /* 0x000000957c7b7220 */ /* 0x000fe40000400000 */
[----:B------:R-:W-:Y:S01]  /*3fb0*/  FFMA R115, R86, R105, R38 ;  /* 0x0000006956737223 */ /* 0x000fe20000000026 */
[----:B------:R-:W-:-:S04]  /*3fc0*/  IMAD.WIDE.U32 R104, R104, 0x10000, RZ ;  /* 0x0001000068687825 */ /* 0x000fc800078e00ff */
[----:B------:R-:W-:Y:S01]  /*3fd0*/  FFMA R123, R72, R123, R24 ;  /* 0x0000007b487b7223 */ /* 0x000fe20000000018 */
[----:B------:R-:W1:Y:S01]  /*3fe0*/  F2F.BF16.F32 R113, R113 ;  /* 0x0000007100717304 */ /* 0x000e620000202000 */
[-C--:B------:R-:W-:Y:S01]  /*3ff0*/  @P0 FMUL R115, R115, R148.reuse ;  /* 0x0000009473730220 */ /* 0x080fe20000400000 */
[----:B--2---:R-:W-:Y:S01]  /*4000*/  LOP3.LUT R106, R104, R109, RZ, 0xfc, !PT ;  /* 0x0000006d686a7212 */ /* 0x004fe200078efcff */
[-C--:B------:R-:W-:Y:S01]  /*4010*/  FMUL R109, R116, R149.reuse ;  /* 0x00000095746d7220 */ /* 0x080fe20000400000 */
[----:B------:R-:W-:Y:S01]  /*4020*/  FMUL R116, R125, R149 ;  /* 0x000000957d747220 */ /* 0x000fe20000400000 */
[----:B------:R-:W-:Y:S01]  /*4030*/  @P0 FMUL R123, R123, R148 ;  /* 0x000000947b7b0220 */ /* 0x000fe20000400000 */
[----:B0-----:R-:W-:Y:S02]  /*4040*/  LOP3.LUT R107, R151, R105, R107, 0xfe, !PT ;  /* 0x00000069976b7212 */ /* 0x001fe400078efe6b */
[----:B------:R-:W0:Y:S01]  /*4050*/  F2F.BF16.F32 R121, R121 ;  /* 0x0000007900797304 */ /* 0x000e220000202000 */
[----:B------:R-:W-:-:S04]  /*4060*/  FMUL R125, R128, R149 ;  /* 0x00000095807d7220 */ /* 0x000fc80000400000 */
[----:B------:R-:W-:Y:S01]  /*4070*/  FFMA R125, R68, R125, R20 ;  /* 0x0000007d447d7223 */ /* 0x000fe20000000014 */
[----:B-1----:R-:W-:Y:S02]  /*4080*/  IMAD.WIDE.U32 R104, R113, 0x10000, RZ ;  /* 0x0001000071687825 */ /* 0x002fe400078e00ff */
[----:B------:R-:W1:Y:S02]  /*4090*/  F2F.BF16.F32 R111, R111 ;  /* 0x0000006f006f7304 */ /* 0x000e640000202000 */
[-C--:B------:R-:W-:Y:S01]  /*40a0*/  FMUL R113, R118, R149.reuse ;  /* 0x0000009576717220 */ /* 0x080fe20000400000 */
[-C--:B------:R-:W-:Y:S01]  /*40b0*/  FMUL R118, R127, R149.reuse ;  /* 0x000000957f767220 */ /* 0x080fe20000400000 */
[----:B------:R-:W-:Y:S01]  /*40c0*/  FMUL R127, R130, R149 ;  /* 0x00000095827f7220 */ /* 0x000fe20000400000 */
[-C--:B------:R-:W-:Y:S01]  /*40d0*/  @P0 FMUL R125, R125, R148.reuse ;  /* 0x000000947d7d0220 */ /* 0x080fe20000400000 */
[----:B------:R-:W-:Y:S01]  /*40e0*/  FFMA R113, R82, R113, R34 ;  /* 0x0000007152717223 */ /* 0x000fe20000000022 */
[----:B0-----:R-:W-:Y:S01]  /*40f0*/  SHF.L.U32 R108, R121, 0x10, RZ ;  /* 0x00000010796c7819 */ /* 0x001fe200000006ff */
[----:B------:R-:W0:Y:S01]  /*4100*/  F2F.BF16.F32 R115, R115 ;  /* 0x0000007300737304 */ /* 0x000e220000202000 */
[----:B------:R-:W-:Y:S01]  /*4110*/  FMUL R121, R122, R149 ;  /* 0x000000957a797220 */ /* 0x000fe20000400000 */
[----:B------:R-:W-:Y:S01]  /*4120*/  @P0 FMUL R113, R113, R148 ;  /* 0x0000009471710220 */ /* 0x000fe20000400000 */
[----:B------:R-:W-:-:S02]  /*4130*/  FFMA R127, R70, R127, R22 ;  /* 0x0000007f467f7223 */ /* 0x000fc40000000016 */
[----:B------:R-:W-:Y:S01]  /*4140*/  FFMA R121, R78, R121, R30 ;  /* 0x000000794e797223 */ /* 0x000fe2000000001e */
[----:B-1----:R-:W-:Y:S01]  /*4150*/  LOP3.LUT R104, R104, R111, RZ, 0xfc, !PT ;  /* 0x0000006f68687212 */ /* 0x002fe200078efcff */
[----:B------:R-:W-:Y:S02]  /*4160*/  FFMA R111, R80, R109, R32 ;  /* 0x0000006d506f7223 */ /* 0x000fe40000000020 */
[-C--:B------:R-:W-:Y:S01]  /*4170*/  @P0 FMUL R121, R121, R148.reuse ;  /* 0x0000009479790220 */ /* 0x080fe20000400000 */
[----:B------:R-:W-:Y:S01]  /*4180*/  F2F.BF16.F32 R122, R125 ;  /* 0x0000007d007a7304 */ /* 0x000fe20000202000 */
[-C--:B------:R-:W-:Y:S01]  /*4190*/  @P0 FMUL R127, R127, R148.reuse ;  /* 0x000000947f7f0220 */ /* 0x080fe20000400000 */
[----:B------:R-:W-:Y:S01]  /*41a0*/  @P0 FMUL R111, R111, R148 ;  /* 0x000000946f6f0220 */ /* 0x000fe20000400000 */
[----:B0-----:R-:W-:Y:S01]  /*41b0*/  LOP3.LUT R105, R108, R105, R115, 0xfe, !PT ;  /* 0x000000696c697212 */ /* 0x001fe200078efe73 */
[-C--:B------:R-:W-:Y:S01]  /*41c0*/  FMUL R108, R117, R149.reuse ;  /* 0x00000095756c7220 */ /* 0x080fe20000400000 */
[----:B------:R-:W-:Y:S01]  /*41d0*/  FFMA R115, R83, R110, R35 ;  /* 0x0000006e53737223 */ /* 0x000fe20000000023 */
[----:B------:R-:W-:-:S02]  /*41e0*/  FMUL R117, R164, R149 ;  /* 0x00000095a4757220 */ /* 0x000fc40000400000 */
[----:B------:R-:W-:Y:S01]  /*41f0*/  F2F.BF16.F32 R110, R113 ;  /* 0x00000071006e7304 */ /* 0x000fe20000202000 */
[----:B------:R-:W-:Y:S01]  /*4200*/  FFMA R109, R81, R108, R33 ;  /* 0x0000006c516d7223 */ /* 0x000fe20000000021 */
[-C--:B------:R-:W-:Y:S01]  /*4210*/  @P0 FMUL R115, R115, R148.reuse ;  /* 0x0000009473730220 */ /* 0x080fe20000400000 */
[----:B------:R-:W-:Y:S02]  /*4220*/  FFMA R117, R76, R117, R28 ;  /* 0x000000754c757223 */ /* 0x000fe4000000001c */
[-C--:B------:R-:W-:Y:S02]  /*4230*/  @P0 FMUL R109, R109, R148.reuse ;  /* 0x000000946d6d0220 */ /* 0x080fe40000400000 */
[----:B------:R-:W-:Y:S01]  /*4240*/  @P0 FMUL R117, R117, R148 ;  /* 0x0000009475750220 */ /* 0x000fe20000400000 */
[----:B------:R0:W-:Y:S08]  /*4250*/  F2F.BF16.F32 R113, R119 ;  /* 0x0000007700717304 */ /* 0x0001f00000202000 */
[----:B------:R-:W-:Y:S01]  /*4260*/  F2F.BF16.F32 R108, R111 ;  /* 0x0000006f006c7304 */ /* 0x000fe20000202000 */
[----:B0-----:R-:W-:-:S07]  /*4270*/  FMUL R119, R126, R149 ;  /* 0x000000957e777220 */ /* 0x001fce0000400000 */
[----:B------:R0:W1:Y:S08]  /*4280*/  F2F.BF16.F32 R111, R115 ;  /* 0x00000073006f7304 */ /* 0x0000700000202000 */
[----:B------:R2:W-:Y:S01]  /*4290*/  F2F.BF16.F32 R112, R117 ;  /* 0x0000007500707304 */ /* 0x0005e20000202000 */
[----:B0-----:R-:W-:-:S04]  /*42a0*/  FFMA R115, R79, R114, R31 ;  /* 0x000000724f737223 */ /* 0x001fc8000000001f */
[----:B------:R-:W-:Y:S01]  /*42b0*/  @P0 FMUL R115, R115, R148 ;  /* 0x0000009473730220 */ /* 0x000fe20000400000 */
[----:B-1----:R-:W-:Y:S02]  /*42c0*/  SHF.L.U32 R111, R111, 0x10, RZ ;  /* 0x000000106f6f7819 */ /* 0x002fe400000006ff */
[----:B------:R0:W-:Y:S01]  /*42d0*/  F2F.BF16.F32 R114, R121 ;  /* 0x0000007900727304 */ /* 0x0001e20000202000 */
[----:B--2---:R-:W-:-:S04]  /*42e0*/  FFMA R117, R73, R116, R25 ;  /* 0x0000007449757223 */ /* 0x004fc80000000019 */
[----:B------:R-:W-:-:S03]  /*42f0*/  @P0 FMUL R117, R117, R148 ;  /* 0x0000009475750220 */ /* 0x000fc60000400000 */
[----:B------:R1:W-:Y:S01]  /*4300*/  F2F.BF16.F32 R116, R123 ;  /* 0x0000007b00747304 */ /* 0x0003e20000202000 */
[----:B0-----:R-:W-:Y:S01]  /*4310*/  FFMA R121, R74, R119, R26 ;  /* 0x000000774a797223 */ /* 0x001fe2000000001a */
[----:B------:R-:W-:-:S03]  /*4320*/  FFMA R119, R75, R118, R27 ;  /* 0x000000764b777223 */ /* 0x000fc6000000001b */
[-C--:B------:R-:W-:Y:S01]  /*4330*/  @P0 FMUL R121, R121, R148.reuse ;  /* 0x0000009479790220 */ /* 0x080fe20000400000 */
[----:B------:R-:W-:Y:S02]  /*4340*/  @P0 FMUL R119, R119, R148 ;  /* 0x0000009477770220 */ /* 0x000fe40000400000 */
[----:B------:R-:W-:Y:S01]  /*4350*/  F2F.BF16.F32 R109, R109 ;  /* 0x0000006d006d7304 */ /* 0x000fe20000202000 */
[----:B-1----:R-:W-:Y:S01]  /*4360*/  FFMA R123, R69, R120, R21 ;  /* 0x00000078457b7223 */ /* 0x002fe20000000015 */
[----:B------:R-:W-:-:S03]  /*4370*/  FMUL R120, R131, R149 ;  /* 0x0000009583787220 */ /* 0x000fc60000400000 */
[----:B------:R-:W-:-:S03]  /*4380*/  @P0 FMUL R123, R123, R148 ;  /* 0x000000947b7b0220 */ /* 0x000fc60000400000 */
[----:B------:R0:W-:Y:S08]  /*4390*/  F2F.BF16.F32 R118, R121 ;  /* 0x0000007900767304 */ /* 0x0001f00000202000 */
[----:B------:R-:W-:Y:S01]  /*43a0*/  F2F.BF16.F32 R124, R127 ;  /* 0x0000007f007c7304 */ /* 0x000fe20000202000 */
[----:B0-----:R-:W-:Y:S01]  /*43b0*/  FFMA R121, R71, R120, R23 ;  /* 0x0000007847797223 */ /* 0x001fe20000000017 */
[-C--:B------:R-:W-:Y:S01]  /*43c0*/  FMUL R120, R133, R149.reuse ;  /* 0x0000009585787220 */ /* 0x080fe20000400000 */
[----:B------:R-:W-:-:S02]  /*43d0*/  FMUL R133, R134, R149 ;  /* 0x0000009586857220 */ /* 0x000fc40000400000 */
[----:B------:R-:W-:Y:S01]  /*43e0*/  @P0 FMUL R121, R121, R148 ;  /* 0x0000009479790220 */ /* 0x000fe20000400000 */
[----:B------:R-:W-:Y:S01]  /*43f0*/  FFMA R131, R65, R120, R17 ;  /* 0x0000007841837223 */ /* 0x000fe20000000011 */
[----:B------:R-:W-:Y:S01]  /*4400*/  FMUL R120, R135, R149 ;  /* 0x0000009587787220 */ /* 0x000fe20000400000 */
[----:B------:R-:W-:Y:S01]  /*4410*/  FFMA R133, R66, R133, R18 ;  /* 0x0000008542857223 */ /* 0x000fe20000000012 */
[----:B------:R0:W1:Y:S01]  /*4420*/  F2F.BF16.F32 R125, R121 ;  /* 0x00000079007d7304 */ /* 0x0000620000202000 */
[-C--:B------:R-:W-:Y:S01]  /*4430*/  @P0 FMUL R131, R131, R148.reuse ;  /* 0x0000009483830220 */ /* 0x080fe20000400000 */
[-C--:B------:R-:W-:Y:S01]  /*4440*/  FMUL R135, R136, R149.reuse ;  /* 0x0000009588877220 */ /* 0x080fe20000400000 */
[----:B------:R-:W-:Y:S01]  /*4450*/  @P0 FMUL R133, R133, R148 ;  /* 0x0000009485850220 */ /* 0x000fe20000400000 */
[----:B------:R-:W-:Y:S02]  /*4460*/  FMUL R136, R143, R149 ;  /* 0x000000958f887220 */ /* 0x000fe40000400000 */
[----:B------:R-:W-:-:S02]  /*4470*/  FFMA R135, R60, R135, R12 ;  /* 0x000000873c877223 */ /* 0x000fc4000000000c */
[----:B------:R2:W-:Y:S01]  /*4480*/  F2F.BF16.F32 R127, R131 ;  /* 0x00000083007f7304 */ /* 0x0005e20000202000 */
[----:B0-----:R-:W-:Y:S01]  /*4490*/  FFMA R121, R67, R120, R19 ;  /* 0x0000007843797223 */ /* 0x001fe20000000013 */
[-C--:B------:R-:W-:Y:S01]  /*44a0*/  FMUL R120, R137, R149.reuse ;  /* 0x0000009589787220 */ /* 0x080fe20000400000 */
[-C--:B------:R-:W-:Y:S01]  /*44b0*/  @P0 FMUL R135, R135, R148.reuse ;  /* 0x0000009487870220 */ /* 0x080fe20000400000 */
[-C--:B------:R-:W-:Y:S01]  /*44c0*/  FMUL R137, R138, R149.reuse ;  /* 0x000000958a897220 */ /* 0x080fe20000400000 */
[----:B------:R-:W-:Y:S01]  /*44d0*/  @P0 FMUL R121, R121, R148 ;  /* 0x0000009479790220 */ /* 0x000fe20000400000 */
[----:B-1----:R-:W-:Y:S02]  /*44e0*/  SHF.L.U32 R125, R125, 0x10, RZ ;  /* 0x000000107d7d7819 */ /* 0x002fe400000006ff */
[----:B------:R-:W0:Y:S01]  /*44f0*/  F2F.BF16.F32 R115, R115 ;  /* 0x0000007300737304 */ /* 0x000e220000202000 */
[----:B--2---:R-:W-:Y:S01]  /*4500*/  FFMA R131, R61, R120, R13 ;  /* 0x000000783d837223 */ /* 0x004fe2000000000d */
[----:B------:R-:W-:Y:S01]  /*4510*/  FMUL R120, R139, R149 ;  /* 0x000000958b787220 */ /* 0x000fe20000400000 */
[----:B------:R-:W-:-:S02]  /*4520*/  FFMA R137, R62, R137, R14 ;  /* 0x000000893e897223 */ /* 0x000fc4000000000e */
[-C--:B------:R-:W-:Y:S02]  /*4530*/  @P0 FMUL R131, R131, R148.reuse ;  /* 0x0000009483830220 */ /* 0x080fe40000400000 */
[----:B------:R-:W-:Y:S01]  /*4540*/  @P0 FMUL R137, R137, R148 ;  /* 0x0000009489890220 */ /* 0x000fe20000400000 */
[----:B------:R-:W-:Y:S01]  /*4550*/  F2F.BF16.F32 R126, R129 ;  /* 0x00000081007e7304 */ /* 0x000fe20000202000 */
[----:B0-----:R-:W-:-:S07]  /*4560*/  SHF.L.U32 R115, R115, 0x10, RZ ;  /* 0x0000001073737819 */ /* 0x001fce00000006ff */
[----:B------:R0:W-:Y:S08]  /*4570*/  F2F.BF16.F32 R128, R133 ;  /* 0x0000008500807304 */ /* 0x0001f00000202000 */
[----:B------:R1:W2:Y:S01]  /*4580*/  F2F.BF16.F32 R129, R121 ;  /* 0x0000007900817304 */ /* 0x0002a20000202000 */
[----:B0-----:R-:W-:Y:S01]  /*4590*/  FFMA R133, R63, R120, R15 ;  /* 0x000000783f857223 */ /* 0x001fe2000000000f */
[-C--:B------:R-:W-:Y:S01]  /*45a0*/  FMUL R120, R141, R149.reuse ;  /* 0x000000958d787220 */ /* 0x080fe20000400000 */
[----:B------:R-:W-:-:S02]  /*45b0*/  FMUL R141, R142, R149 ;  /* 0x000000958e8d7220 */ /* 0x000fc40000400000 */
[-C--:B------:R-:W-:Y:S02]  /*45c0*/  @P0 FMUL R133, R133, R148.reuse ;  /* 0x0000009485850220 */ /* 0x080fe40000400000 */
[----:B------:R-:W-:Y:S01]  /*45d0*/  FFMA R141, R58, R141, R10 ;  /* 0x0000008d3a8d7223 */ /* 0x000fe2000000000a */
[----:B------:R0:W-:Y:S01]  /*45e0*/  F2F.BF16.F32 R130, R135 ;  /* 0x0000008700827304 */ /* 0x0001e20000202000 */
[----:B-1----:R-:W-:Y:S02]  /*45f0*/  FMUL R121, R140, R149 ;  /* 0x000000958c797220 */ /* 0x002fe40000400000 */
[----:B------:R-:W-:Y:S02]  /*4600*/  @P0 FMUL R141, R141, R148 ;  /* 0x000000948d8d0220 */ /* 0x000fe40000400000 */
[----:B------:R-:W-:Y:S01]  /*4610*/  FFMA R139, R56, R121, R8 ;  /* 0x00000079388b7223 */ /* 0x000fe20000000008 */
[----:B--2---:R-:W-:Y:S02]  /*4620*/  SHF.L.U32 R129, R129, 0x10, RZ ;  /* 0x0000001081817819 */ /* 0x004fe400000006ff */
[----:B------:R-:W-:Y:S01]  /*4630*/  F2F.BF16.F32 R117, R117 ;  /* 0x0000007500757304 */ /* 0x000fe20000202000 */
[----:B0-----:R-:W-:Y:S01]  /*4640*/  FFMA R135, R57, R120, R9 ;  /* 0x0000007839877223 */ /* 0x001fe20000000009 */
[----:B------:R-:W-:-:S04]  /*4650*/  IMAD.WIDE.U32 R120, R109, 0x10000, RZ ;  /* 0x000100006d787825 */ /* 0x000fc800078e00ff */
[----:B------:R-:W-:Y:S01]  /*4660*/  FMUL R109, R144, R149 ;  /* 0x00000095906d7220 */ /* 0x000fe20000400000 */
[-C--:B------:R-:W-:Y:S01]  /*4670*/  @P0 FMUL R139, R139, R148.reuse ;  /* 0x000000948b8b0220 */ /* 0x080fe20000400000 */
[----:B------:R-:W-:Y:S01]  /*4680*/  @P0 FMUL R135, R135, R148 ;  /* 0x0000009487870220 */ /* 0x000fe20000400000 */
[----:B------:R-:W-:Y:S01]  /*4690*/  LOP3.LUT R111, R111, R121, R110, 0xfe, !PT ;  /* 0x000000796f6f7212 */ /* 0x000fe200078efe6e */
[----:B------:R-:W-:Y:S01]  /*46a0*/  FFMA R143, R52, R109, R4 ;  /* 0x0000006d348f7223 */ /* 0x000fe20000000004 */
[----:B------:R-:W-:Y:S01]  /*46b0*/  LOP3.LUT R110, R120, R108, RZ, 0xfc, !PT ;  /* 0x0000006c786e7212 */ /* 0x000fe200078efcff */
[----:B------:R-:W-:Y:S01]  /*46c0*/  IMAD.WIDE.U32 R108, R113, 0x10000, RZ ;  /* 0x00010000716c7825 */ /* 0x000fe200078e00ff */
[----:B------:R-:W0:Y:S03]  /*46d0*/  F2F.BF16.F32 R119, R119 ;  /* 0x0000007700777304 */ /* 0x000e260000202000 */
[-C--:B------:R-:W-:Y:S01]  /*46e0*/  FMUL R120, R145, R149.reuse ;  /* 0x0000009591787220 */ /* 0x080fe20000400000 */
[----:B------:R-:W-:Y:S01]  /*46f0*/  FMUL R113, R146, R149 ;  /* 0x0000009592717220 */ /* 0x000fe20000400000 */
[----:B------:R-:W-:Y:S01]  /*4700*/  @P0 FMUL R143, R143, R148 ;  /* 0x000000948f8f0220 */ /* 0x000fe20000400000 */
[----:B------:R-:W-:Y:S01]  /*4710*/  LOP3.LUT R115, R115, R109, R114, 0xfe, !PT ;  /* 0x0000006d73737212 */ /* 0x000fe200078efe72 */
[----:B------:R-:W-:Y:S01]  /*4720*/  FMUL R114, R147, R149 ;  /* 0x0000009593727220 */ /* 0x000fe20000400000 */
[----:B------:R-:W-:Y:S03]  /*4730*/  F2F.BF16.F32 R123, R123 ;  /* 0x0000007b007b7304 */ /* 0x000fe60000202000 */
[----:B------:R-:W-:Y:S01]  /*4740*/  FFMA R145, R55, R114, R7 ;  /* 0x0000007237917223 */ /* 0x000fe20000000007 */
[----:B------:R-:W-:-:S02]  /*4750*/  LOP3.LUT R114, R108, R112, RZ, 0xfc, !PT ;  /* 0x000000706c727212 */ /* 0x000fc400078efcff */
[----:B------:R-:W1:Y:S01]  /*4760*/  @!P2 LDC.64 R108, c[0x0][0x3a0] ;  /* 0x0000e800ff6cab82 */ /* 0x000e620000000a00 */
[----:B------:R-:W-:Y:S01]  /*4770*/  @P0 FMUL R145, R145, R148 ;  /* 0x0000009491910220 */ /* 0x000fe20000400000 */
[----:B0-----:R-:W-:Y:S01]  /*4780*/  SHF.L.U32 R119, R119, 0x10, RZ ;  /* 0x0000001077777819 */ /* 0x001fe200000006ff */
[----:B------:R0:W-:Y:S08]  /*4790*/  F2F.BF16.F32 R134, R139 ;  /* 0x0000008b00867304 */ /* 0x0001f00000202000 */
[----:B------:R2:W-:Y:S01]  /*47a0*/  F2F.BF16.F32 R132, R137 ;  /* 0x0000008900847304 */ /* 0x0005e20000202000 */
[----:B0-----:R-:W-:Y:S01]  /*47b0*/  FFMA R139, R53, R120, R5 ;  /* 0x00000078358b7223 */ /* 0x001fe20000000005 */
[----:B------:R-:W-:-:S04]  /*47c0*/  IMAD.WIDE.U32 R120, R117, 0x10000, RZ ;  /* 0x0001000075787825 */ /* 0x000fc800078e00ff */
[----:B------:R-:W-:Y:S01]  /*47d0*/  @P0 FMUL R139, R139, R148 ;  /* 0x000000948b8b0220 */ /* 0x000fe20000400000 */
[----:B------:R-:W-:Y:S01]  /*47e0*/  LOP3.LUT R119, R119, R121, R118, 0xfe, !PT ;  /* 0x0000007977777212 */ /* 0x000fe200078efe76 */
[----:B------:R-:W0:Y:S01]  /*47f0*/  F2F.BF16.F32 R131, R131 ;  /* 0x0000008300837304 */ /* 0x000e220000202000 */
[----:B--2---:R-:W-:Y:S01]  /*4800*/  FFMA R137, R59, R136, R11 ;  /* 0x000000883b897223 */ /* 0x004fe2000000000b */
[----:B------:R-:W-:Y:S02]  /*4810*/  LOP3.LUT R118, R120, R116, RZ, 0xfc, !PT ;  /* 0x0000007478767212 */ /* 0x000fe400078efcff */
[----:B------:R-:W2:Y:S01]  /*4820*/  LDC.64 R116, c[0x0][0x3c8] ;  /* 0x0000f200ff747b82 */ /* 0x000ea20000000a00 */
[----:B------:R-:W-:-:S03]  /*4830*/  @P0 FMUL R137, R137, R148 ;  /* 0x0000009489890220 */ /* 0x000fc60000400000 */
[----:B------:R-:W3:Y:S01]  /*4840*/  F2F.BF16.F32 R133, R133 ;  /* 0x0000008500857304 */ /* 0x000ee20000202000 */
[----:B0-----:R-:W-:-:S07]  /*4850*/  IMAD.WIDE.U32 R120, R131, 0x10000, RZ ;  /* 0x0001000083787825 */ /* 0x001fce00078e00ff */
[----:B------:R0:W-:Y:S01]  /*4860*/  F2F.BF16.F32 R136, R141 ;  /* 0x0000008d00887304 */ /* 0x0001e20000202000 */
[----:B---3--:R-:W-:-:S07]  /*4870*/  SHF.L.U32 R133, R133, 0x10, RZ ;  /* 0x0000001085857819 */ /* 0x008fce00000006ff */
[----:B------:R-:W3:Y:S01]  /*4880*/  F2F.BF16.F32 R135, R135 ;  /* 0x0000008700877304 */ /* 0x000ee20000202000 */
[----:B0-----:R-:W-:Y:S01]  /*4890*/  FFMA R141, R54, R113, R6 ;  /* 0x00000071368d7223 */ /* 0x001fe20000000006 */
[----:B------:R-:W-:Y:S01]  /*48a0*/  IMAD.WIDE.U32 R112, R123, 0x10000, RZ ;  /* 0x000100007b707825 */ /* 0x000fe200078e00ff */
[----:B------:R-:W-:-:S03]  /*48b0*/  LOP3.LUT R133, R133, R121, R132, 0xfe, !PT ;  /* 0x0000007985857212 */ /* 0x000fc600078efe84 */
[----:B------:R-:W-:Y:S01]  /*48c0*/  @P0 FMUL R141, R141, R148 ;  /* 0x000000948d8d0220 */ /* 0x000fe20000400000 */
[----:B------:R-:W-:Y:S01]  /*48d0*/  LOP3.LUT R132, R120, R130, RZ, 0xfc, !PT ;  /* 0x0000008278847212 */ /* 0x000fe200078efcff */
[----:B--2---:R-:W-:Y:S01]  /*48e0*/  IMAD.WIDE.U32 R130, R157, 0x8, R116 ;  /* 0x000000089d827825 */ /* 0x004fe200078e0074 */
[----:B------:R-:W0:Y:S01]  /*48f0*/  F2F.BF16.F32 R137, R137 ;  /* 0x0000008900897304 */ /* 0x000e220000202000 */
[----:B------:R-:W-:Y:S02]  /*4900*/  LOP3.LUT R125, R125, R113, R124, 0xfe, !PT ;  /* 0x000000717d7d7212 */ /* 0x000fe400078efe7c */
[----:B------:R-:W-:Y:S01]  /*4910*/  LOP3.LUT R124, R112, R122, RZ, 0xfc, !PT ;  /* 0x0000007a707c7212 */ /* 0x000fe200078efcff */
[----:B-1----:R-:W-:-:S04]  /*4920*/  @!P2 IMAD.WIDE R122, R3, 0x4, R108 ;  /* 0x00000004037aa825 */ /* 0x002fc800078e026c */
[----:B------:R-:W1:Y:S01]  /*4930*/  F2F.BF16.F32 R139, R139 ;  /* 0x0000008b008b7304 */ /* 0x000e620000202000 */
[----:B------:R-:W-:Y:S01]  /*4940*/  IMAD.WIDE.U32 R112, R127, 0x10000, RZ ;  /* 0x000100007f707825 */ /* 0x000fe200078e00ff */
[----:B------:R2:W-:Y:S03]  /*4950*/  @!P2 STG.E desc[UR4][R122.64], R149 ;  /* 0x000000957a00a986 */ /* 0x0005e6000c101904 */
[----:B------:R-:W-:Y:S01]  /*4960*/  IMAD.WIDE.U32 R156, R156, 0x8, R116 ;  /* 0x000000089c9c7825 */ /* 0x000fe200078e0074 */
[----:B------:R-:W-:Y:S02]  /*4970*/  LOP3.LUT R129, R129, R113, R128, 0xfe, !PT ;  /* 0x0000007181817212 */ /* 0x000fe400078efe80 */
[----:B------:R-:W4:Y:S01]  /*4980*/  F2F.BF16.F32 R140, R145 ;  /* 0x00000091008c7304 */ /* 0x000f220000202000 */
[----:B------:R-:W-:Y:S01]  /*4990*/  LOP3.LUT R128, R112, R126, RZ, 0xfc, !PT ;  /* 0x0000007e70807212 */ /* 0x000fe200078efcff */
[----:B---3--:R-:W-:Y:S01]  /*49a0*/  IMAD.WIDE.U32 R112, R135, 0x10000, RZ ;  /* 0x0001000087707825 */ /* 0x008fe200078e00ff */
[----:B0-----:R-:W-:Y:S01]  /*49b0*/  SHF.L.U32 R137, R137, 0x10, RZ ;  /* 0x0000001089897819 */ /* 0x001fe200000006ff */
[----:B--2---:R-:W0:Y:S02]  /*49c0*/  LDC R122, c[0x0][0x380] ;  /* 0x0000e000ff7a7b82 */ /* 0x004e240000000800 */
[----:B-1----:R-:W-:-:S02]  /*49d0*/  IMAD.WIDE.U32 R120, R139, 0x10000, RZ ;  /* 0x000100008b787825 */ /* 0x002fc400078e00ff */
[----:B------:R-:W1:Y:S01]  /*49e0*/  F2F.BF16.F32 R138, R143 ;  /* 0x0000008f008a7304 */ /* 0x000e620000202000 */
[----:B------:R-:W-:Y:S02]  /*49f0*/  LOP3.LUT R137, R137, R113, R136, 0xfe, !PT ;  /* 0x0000007189897212 */ /* 0x000fe400078efe88 */
[----:B------:R-:W-:Y:S01]  /*4a00*/  LOP3.LUT R136, R112, R134, RZ, 0xfc, !PT ;  /* 0x0000008670887212 */ /* 0x000fe200078efcff */
[----:B------:R-:W-:Y:S01]  /*4a10*/  IMAD.WIDE.U32 R112, R163, 0x8, R116 ;  /* 0x00000008a3707825 */ /* 0x000fe200078e0074 */
[----:B----4-:R-:W-:-:S03]  /*4a20*/  SHF.L.U32 R140, R140, 0x10, RZ ;  /* 0x000000108c8c7819 */ /* 0x010fc600000006ff */
[----:B------:R-:W2:Y:S01]  /*4a30*/  F2F.BF16.F32 R141, R141 ;  /* 0x0000008d008d7304 */ /* 0x000ea20000202000 */
[--C-:B------:R-:W-:Y:S01]  /*4a40*/  IMAD.WIDE.U32 R162, R162, 0x8, R116.reuse ;  /* 0x00000008a2a27825 */ /* 0x100fe200078e0074 */
[----:B------:R3:W-:Y:S03]  /*4a50*/  STG.E.64 desc[UR4][R112.64], R102 ;  /* 0x0000006670007986 */ /* 0x0007e6000c101b04 */
[--C-:B------:R-:W-:Y:S01]  /*4a60*/  IMAD.WIDE.U32 R126, R159, 0x8, R116.reuse ;  /* 0x000000089f7e7825 */ /* 0x100fe200078e0074 */
[----:B------:R3:W-:Y:S01]  /*4a70*/  STG.E.64 desc[UR4][R112.64+0x100], R100 ;  /* 0x0001006470007986 */ /* 0x0007e2000c101b04 */
[----:B-1----:R-:W-:Y:S02]  /*4a80*/  LOP3.LUT R108, R120, R138, RZ, 0xfc, !PT ;  /* 0x0000008a786c7212 */ /* 0x002fe400078efcff */
[----:B------:R-:W-:Y:S01]  /*4a90*/  IMAD.WIDE.U32 R158, R158, 0x8, R116 ;  /* 0x000000089e9e7825 */ /* 0x000fe200078e0074 */
[----:B------:R3:W-:Y:S04]  /*4aa0*/  STG.E.64 desc[UR4][R112.64+0x200], R106 ;  /* 0x0002006a70007986 */ /* 0x0007e8000c101b04 */
[----:B------:R3:W-:Y:S01]  /*4ab0*/  STG.E.64 desc[UR4][R112.64+0x300], R104 ;  /* 0x0003006870007986 */ /* 0x0007e2000c101b04 */
[----:B--2---:R-:W-:Y:S01]  /*4ac0*/  LOP3.LUT R109, R140, R121, R141, 0xfe, !PT ;  /* 0x000000798c6d7212 */ /* 0x004fe200078efe8d */
[--C-:B------:R-:W-:Y:S01]  /*4ad0*/  IMAD.WIDE.U32 R120, R161, 0x8, R116.reuse ;  /* 0x00000008a1787825 */ /* 0x100fe200078e0074 */
[----:B0-----:R-:W-:Y:S01]  /*4ae0*/  LEA R3, R122, R3, 0x2 ;  /* 0x000000037a037211 */ /* 0x001fe200078e10ff */
[----:B------:R3:W-:Y:S02]  /*4af0*/  STG.E.64 desc[UR4][R162.64], R110 ;  /* 0x0000006ea2007986 */ /* 0x0007e4000c101b04 */
[--C-:B------:R-:W-:Y:S01]  /*4b00*/  IMAD.WIDE.U32 R160, R160, 0x8, R116.reuse ;  /* 0x00000008a0a07825 */ /* 0x100fe200078e0074 */
[----:B------:R-:W-:Y:S01]  /*4b10*/  ISETP.GE.AND P1, PT, R3, UR13, PT ;  /* 0x0000000d03007c0c */ /* 0x000fe2000bf26270 */
[----:B------:R3:W-:Y:S02]  /*4b20*/  STG.E.64 desc[UR4][R120.64], R114 ;  /* 0x0000007278007986 */ /* 0x0007e4000c101b04 */
[----:B------:R-:W-:-:S02]  /*4b30*/  IMAD.WIDE.U32 R116, R155, 0x8, R116 ;  /* 0x000000089b747825 */ /* 0x000fc400078e0074 */
[----:B------:R3:W-:Y:S04]  /*4b40*/  STG.E.64 desc[UR4][R160.64], R118 ;  /* 0x00000076a0007986 */ /* 0x0007e8000c101b04 */
[----:B------:R3:W-:Y:S04]  /*4b50*/  STG.E.64 desc[UR4][R126.64], R124 ;  /* 0x0000007c7e007986 */ /* 0x0007e8000c101b04 */
[----:B------:R3:W-:Y:S04]  /*4b60*/  STG.E.64 desc[UR4][R158.64], R128 ;  /* 0x000000809e007986 */ /* 0x0007e8000c101b04 */
[----:B------:R3:W-:Y:S04]  /*4b70*/  STG.E.64 desc[UR4][R130.64], R132 ;  /* 0x0000008482007986 */ /* 0x0007e8000c101b04 */
[----:B------:R3:W-:Y:S04]  /*4b80*/  STG.E.64 desc[UR4][R156.64], R136 ;  /* 0x000000889c007986 */ /* 0x0007e8000c101b04 */
[----:B------:R3:W-:Y:S01]  /*4b90*/  STG.E.64 desc[UR4][R116.64], R108 ;  /* 0x0000006c74007986 */ /* 0x0007e2000c101b04 */
[----:B------:R-:W-:Y:S05]  /*4ba0*/  @!P1 BRA `(.L_x_9471) ;  /* 0xffffffe000849947 */ /* 0x000fea000383ffff */
.L_x_9466:
[----:B------:R-:W-:Y:S05]  /*4bb0*/  BSYNC B0 ;  /* 0x0000000000007941 */ /* 0x000fea0003800000 */
.L_x_9465:
[----:B------:R-:W0:Y:S01]  /*4bc0*/  LDCU.64 UR6, c[0x0][0x3f8] ;  /* 0x00007f00ff0677ac */ /* 0x000e220008000a00 */
[----:B------:R-:W2:Y:S01]  /*4bd0*/  S2R R9, SR_TID.X ;  /* 0x0000000000097919 */ /* 0x000ea20000002100 */
        /* <DEDUP_REMOVED lines=13> */
[----:B------:R0:W4:Y:S02]  /*4cb0*/  SHFL.DOWN PT, R7, R6, 0x1, 0x1f ;  /* 0x08201f0006077f89 */ /* 0x00012400000e0000 */
.L_x_9508:
[----:B------:R-:W-:Y:S01]  /*4cc0*/  ISETP.NE.AND P1, PT, R0, RZ, PT ;  /* 0x000000ff0000720c */ /* 0x000fe20003f25270 */
[----:B------:R-:W-:Y:S05]  /*4cd0*/  WARPSYNC.ALL ;  /* 0x0000000000007948 */ /* 0x000fea0003800000 */
[----:B----4-:R-:W-:Y:S01]  /*4ce0*/  FMNMX R7, R6, R7, !PT ;  /* 0x0000000706077209 */ /* 0x010fe20007800000 */
[----:B------:R-:W-:Y:S06]  /*4cf0*/  BSSY B0, `(.L_x_9472) ;  /* 0x000001c000007945 */ /* 0x000fec0003800000 */
[----:B------:R-:W4:Y:S01]  /*4d00*/  @!P1 S2R R3, SR_CgaCtaId ;  /* 0x0000000000039919 */ /* 0x000f220000008800 */
[----:B------:R-:W-:-:S02]  /*4d10*/  @!P1 MOV R2, 0x400 ;  /* 0x0000040000029802 */ /* 0x000fc40000000f00 */
[----:B--2---:R-:W-:-:S04]  /*4d20*/  @!P1 SHF.R.U32.HI R0, RZ, 0x3, R9 ;  /* 0x00000003ff009819 */ /* 0x004fc80000011609 */
[----:B------:R-:W-:Y:S02]  /*4d30*/  @!P1 LOP3.LUT R0, R0, 0x7c, RZ, 0xc0, !PT ;  /* 0x0000007c00009812 */ /* 0x000fe400078ec0ff */
[----:B----4-:R-:W-:-:S04]  /*4d40*/  @!P1 LEA R3, R3, R2, 0x18 ;  /* 0x0000000203039211 */ /* 0x010fc800078ec0ff */
        /* <DEDUP_REMOVED lines=17> */
.L_x_9511:
[----:B------:R-:W-:Y:S02]  /*4e60*/  ISETP.NE.AND P1, PT, R9, RZ, PT ;  /* 0x000000ff0900720c */ /* 0x000fe40003f25270 */
[----:B----4-:R-:W-:-:S11]  /*4e70*/  FMNMX R5, R3, R2, !PT ;  /* 0x0000000203057209 */ /* 0x010fd60007800000 */
[----:B------:R-:W-:Y:S05]  /*4e80*/  @P1 BRA `(.L_x_9474) ;  /* 0x0000000000081947 */ /* 0x000fea0003800000 */
[----:B--2---:R-:W2:Y:S02]  /*4e90*/  LDC.64 R2, c[0x0][0x3f8] ;  /* 0x0000fe00ff027b82 */ /* 0x004ea40000000a00 */
[----:B--2---:R4:W-:Y:S02]  /*4ea0*/  REDG.E.MAX.S32.STRONG.GPU desc[UR4][R2.64], R5 ;  /* 0x000000050200798e */ /* 0x0049e4000d12e304 */
.L_x_9474:
[----:B------:R-:W-:Y:S05]  /*4eb0*/  BSYNC B0 ;  /* 0x0000000000007941 */ /* 0x000fea0003800000 */
.L_x_9472:
[----:B------:R-:W-:Y:S05]  /*4ec0*/  @!P0 EXIT ;  /* 0x000000000000894d */ /* 0x000fea0003800000 */
[----:B------:R-:W2:Y:S01]  /*4ed0*/  S2UR UR8, SR_CTAID.X ;  /* 0x00000000000879c3 */ /* 0x000ea20000002500 */
[----:B------:R-:W0:Y:S02]  /*4ee0*/  LDCU.64 UR6, c[0x0][0x3f0] ;  /* 0x00007e00ff0677ac */ /* 0x000e240008000a00 */
[----:B0-----:R-:W-:Y:S02]  /*4ef0*/  ISETP.EQ.U32.AND P1, PT, RZ, UR6, PT ;  /* 0x00000006ff007c0c */ /* 0x001fe4000bf22070 */
[----:B--2---:R-:W-:-:S04]  /*4f00*/  LOP3.LUT P0, RZ, R9, UR8, RZ, 0xfc, !PT ;  /* 0x0000000809ff7c12 */ /* 0x004fc8000f80fcff */
[----:B------:R-:W-:-:S13]  /*4f10*/  ISETP.EQ.OR.EX P0, PT, RZ, UR7, P0, P1 ;  /* 0x00000007ff007c0c */ /* 0x000fda0008702710 */
[----:B------:R-:W-:Y:S05]  /*4f20*/  @P0 EXIT ;  /* 0x000000000000094d */ /* 0x000fea0003800000 */
[----:B-----5:R-:W-:-:S04]  /*4f30*/  IADD3 R0, PT, PT, R148, 0x1800000, RZ ;  /* 0x0180000094007810 */ /* 0x020fc80007ffe0ff */
[----:B------:R-:W-:-:S04]  /*4f40*/  LOP3.LUT R0, R0, 0x7f800000, RZ, 0xc0, !PT ;  /* 0x7f80000000007812 */ /* 0x000fc800078ec0ff */
[----:B------:R-:W-:-:S13]  /*4f50*/  ISETP.GT.U32.AND P0, PT, R0, 0x1ffffff, PT ;  /* 0x01ffffff0000780c */ /* 0x000fda0003f04070 */
[----:B------:R-:W-:Y:S05]  /*4f60*/  @P0 BRA `(.L_x_9476) ;  /* 0x0000000000100947 */ /* 0x000fea0003800000 */
[----:B------:R-:W-:-:S07]  /*4f70*/  MOV R6, 0x4f90 ;  /* 0x00004f9000067802 */ /* 0x000fce0000000f00 */
[----:B-1-34-:R-:W-:Y:S05]  /*4f80*/  CALL.REL.NOINC `($__internal_150_$__cuda_sm20_rcp_rn_f32_slowpath) ;  /* 0x0000001800047944 */ /* 0x01afea0003c00000 */
[----:B------:R-:W-:Y:S01]  /*4f90*/  MOV R5, R0 ;  /* 0x0000000000057202 */ /* 0x000fe20000000f00 */
[----:B------:R-:W-:Y:S06]  /*4fa0*/  BRA `(.L_x_9477) ;  /* 0x0000000000107947 */ /* 0x000fec0003800000 */
.L_x_9476:
[----:B----4-:R-:W0:Y:S02]  /*4fb0*/  MUFU.RCP R5, R148 ;  /* 0x0000009400057308 */ /* 0x010e240000001000 */
[----:B0-----:R-:W-:-:S04]  /*4fc0*/  FFMA R0, R5, R148, -1 ;  /* 0xbf80000005007423 */ /* 0x001fc80000000094 */
[----:B------:R-:W-:-:S04]  /*4fd0*/  FADD.FTZ R0, -R0, -RZ ;  /* 0x800000ff00007221 */ /* 0x000fc80000010100 */
[----:B------:R-:W-:-:S07]  /*4fe0*/  FFMA R5, R5, R0, R5 ;  /* 0x0000000005057223 */ /* 0x000fce0000000005 */
.L_x_9477:
[----:B------:R-:W0:Y:S02]  /*4ff0*/  LDC.64 R2, c[0x0][0x3f0] ;  /* 0x0000fc00ff027b82 */ /* 0x000e240000000a00 */
[----:B0-----:R-:W-:Y:S01]  /*5000*/  STG.E desc[UR4][R2.64], R5 ;  /* 0x0000000502007986 */ /* 0x001fe2000c101904 */
[----:B------:R-:W-:Y:S05]  /*5010*/  EXIT ;  /* 0x000000000000794d */ /* 0x000fea0003800000 */
.L_x_9468:
[----:B------:R-:W-:Y:S01]  /*5020*/  HFMA2 R150, -RZ, RZ, 0, 5.9604644775390625e-08 ;  /* 0x00000001ff967431 */ /* 0x000fe200000001ff */
[----:B------:R-:W-:Y:S01]  /*5030*/  BSSY B1, `(.L_x_9478) ;  /* 0x0000006000017945 */ /* 0x000fe20003800000 */
[----:B------:R-:W-:Y:S02]  /*5040*/  MOV R151, 0x1f ;  /* 0x0000001f00977802 */ /* 0x000fe40000000f00 */
[----:B------:R-:W-:-:S07]  /*5050*/  MOV R152, 0xffffffff ;  /* 0xffffffff00987802 */ /* 0x000fce0000000f00 */
[----:B------:R-:W-:Y:S05]  /*5060*/  WARPSYNC.COLLECTIVE R152, `(.L_x_9479) ;  /* 0x0000000098087348 */ /* 0x000fea0003c00000 */
[----:B------:R0:W1:Y:S02]  /*5070*/  SHFL.BFLY P0, R153, R149, R150, R151 ;  /* 0x0c00009695997389 */ /* 0x0000640000000097 */
[----:B01----:R-:W-:Y:S05]  /*5080*/  ENDCOLLECTIVE ;  /* 0x000000000000791b */ /* 0x003fea0003800000 */
.L_x_9479:
[----:B------:R-:W-:Y:S05]  /*5090*/  BSYNC B1 ;  /* 0x0000000000017941 */ /* 0x000fea0003800000 */
.L_x_9478:
[----:B------:R-:W-:Y:S02]  /*50a0*/  HFMA2 R150, -RZ, RZ, 0, 1.1920928955078125e-07 ;  /* 0x00000002ff967431 */ /* 0x000fe400000001ff */
[----:B------:R-:W-:Y:S01]  /*50b0*/  FADD R149, R149, R153 ;  /* 0x0000009995957221 */ /* 0x000fe20000000000 */
[----:B------:R-:W-:Y:S02]  /*50c0*/  MOV R151, 0x1f ;  /* 0x0000001f00977802 */ /* 0x000fe40000000f00 */
[----:B------:R-:W-:-:S07]  /*50d0*/  MOV R152, 0xffffffff ;  /* 0xffffffff00987802 */ /* 0x000fce0000000f00 */
[----:B------:R-:W-:Y:S05]  /*50e0*/  WARPSYNC.COLLECTIVE R152, `(.L_x_9480) ;  /* 0x0000000098087348 */ /* 0x000fea0003c00000 */
[----:B------:R0:W1:Y:S02]  /*50f0*/  SHFL.BFLY P0, R153, R149, R150, R151 ;  /* 0x0c00009695997389 */ /* 0x0000640000000097 */
[----:B01----:R-:W-:Y:S05]  /*5100*/  ENDCOLLECTIVE ;  /* 0x000000000000791b */ /* 0x003fea0003800000 */
.L_x_9480:
[----:B------:R-:W-:Y:S02]  /*5110*/  HFMA2 R150, -RZ, RZ, 0, 2.384185791015625e-07 ;  /* 0x00000004ff967431 */ /* 0x000fe400000001ff */
[----:B------:R-:W-:-:S05]  /*5120*/  FADD R146, R149, R153 ;  /* 0x0000009995927221 */ /* 0x000fca0000000000 */
[----:B------:R-:W-:-:S07]  /*5130*/  MOV R149, R146 ;  /* 0x0000009200957202 */ /* 0x000fce0000000f00 */
[----:B------:R-:W-:Y:S05]  /*5140*/  WARPSYNC.COLLECTIVE R152, `(.L_x_9481) ;  /* 0x0000000098087348 */ /* 0x000fea0003c00000 */
[----:B------:R0:W1:Y:S02]  /*5150*/  SHFL.BFLY P0, R153, R149, R150, R151 ;  /* 0x0c00009695997389 */ /* 0x0000640000000097 */
[----:B01----:R-:W-:Y:S05]  /*5160*/  ENDCOLLECTIVE ;  /* 0x000000000000791b */ /* 0x003fea0003800000 */
.L_x_9481:
[----:B------:R-:W-:Y:S02]  /*5170*/  HFMA2 R150, -RZ, RZ, 0, 4.76837158203125e-07 ;  /* 0x00000008ff967431 */ /* 0x000fe400000001ff */
[----:B------:R-:W-:-:S05]  /*5180*/  FADD R163, R146, R153 ;  /* 0x0000009992a37221 */ /* 0x000fca0000000000 */
[----:B------:R-:W-:-:S07]  /*5190*/  MOV R149, R163 ;  /* 0x000000a300957202 */ /* 0x000fce0000000f00 */
[----:B------:R-:W-:Y:S05]  /*51a0*/  WARPSYNC.COLLECTIVE R152, `(.L_x_9482) ;  /* 0x0000000098087348 */ /* 0x000fea0003c00000 */
[----:B------:R0:W1:Y:S02]  /*51b0*/  SHFL.BFLY P0, R153, R149, R150, R151 ;  /* 0x0c00009695997389 */ /* 0x0000640000000097 */
[----:B01----:R-:W-:Y:S05]  /*51c0*/  ENDCOLLECTIVE ;  /* 0x000000000000791b */ /* 0x003fea0003800000 */
.L_x_9482:
[----:B------:R-:W-:Y:S02]  /*51d0*/  HFMA2 R150, -RZ, RZ, 0, 9.5367431640625e-07 ;  /* 0x00000010ff967431 */ /* 0x000fe400000001ff */
[----:B------:R-:W-:-:S05]  /*51e0*/  FADD R165, R163, R153 ;  /* 0x00000099a3a57221 */ /* 0x000fca0000000000 */
[----:B------:R-:W-:-:S07]  /*51f0*/  MOV R149, R165 ;  /* 0x000000a500957202 */ /* 0x000fce0000000f00 */
[----:B------:R-:W-:Y:S05]  /*5200*/  WARPSYNC.COLLECTIVE R152, `(.L_x_9483) ;  /* 0x0000000098087348 */ /* 0x000fea0003c00000 */
[----:B------:R0:W1:Y:S02]  /*5210*/  SHFL.BFLY P0, R153, R149, R150, R151 ;  /* 0x0c00009695997389 */ /* 0x0000640000000097 */
[----:B01----:R-:W-:Y:S05]  /*5220*/  ENDCOLLECTIVE ;  /* 0x000000000000791b */ /* 0x003fea0003800000 */
.L_x_9483:
[----:B------:R-:W-:Y:S01]  /*5230*/  MOV R150, 0x1 ;  /* 0x0000000100967802 */ /* 0x000fe20000000f00 */
[----:B------:R-:W-:-:S04]  /*5240*/  FADD R146, R165, R153 ;  /* 0x00000099a5927221 */ /* 0x000fc80000000000 */
        /* <DEDUP_REMOVED lines=100> */
.L_x_9484:
[----:B------:R-:W-:Y:S02]  /*5890*/  HFMA2 R150, -RZ, RZ, 0, 1.1920928955078125e-07 ;  /* 0x00000002ff967431 */ /* 0x000fe400000001ff */
[----:B------:R-:W-:-:S05]  /*58a0*/  FADD R52, R149, R153 ;  /* 0x0000009995347221 */ /* 0x000fca0000000000 */
[----:B------:R-:W-:-:S07]  /*58b0*/  MOV R149, R52 ;  /* 0x0000003400957202 */ /* 0x000fce0000000f00 */
[----:B------:R-:W-:Y:S05]  /*58c0*/  WARPSYNC.COLLECTIVE R152, `(.L_x_9485) ;  /* 0x0000000098087348 */ /* 0x000fea0003c00000 */
[----:B------:R0:W1:Y:S02]  /*58d0*/  SHFL.BFLY P0, R153, R149, R150, R151 ;  /* 0x0c00009695997389 */ /* 0x0000640000000097 */
[----:B01----:R-:W-:Y:S05]  /*58e0*/  ENDCOLLECTIVE ;  /* 0x000000000000791b */ /* 0x003fea0003800000 */
.L_x_9485:
[----:B------:R-:W-:Y:S02]  /*58f0*/  HFMA2 R150, -RZ, RZ, 0, 2.384185791015625e-07 ;  /* 0x00000004ff967431 */ /* 0x000fe400000001ff */
[----:B------:R-:W-:-:S05]  /*5900*/  FADD R53, R52, R153 ;  /* 0x0000009934357221 */ /* 0x000fca0000000000 */
[----:B------:R-:W-:-:S07]  /*5910*/  MOV R149, R53 ;  /* 0x0000003500957202 */ /* 0x000fce0000000f00 */
[----:B------:R-:W-:Y:S05]  /*5920*/  WARPSYNC.COLLECTIVE R152, `(.L_x_9486) ;  /* 0x0000000098087348 */ /* 0x000fea0003c00000 */
[----:B------:R0:W1:Y:S02]  /*5930*/  SHFL.BFLY P0, R153, R149, R150, R151 ;  /* 0x0c00009695997389 */ /* 0x0000640000000097 */
[----:B01----:R-:W-:Y:S05]  /*5940*/  ENDCOLLECTIVE ;  /* 0x000000000000791b */ /* 0x003fea0003800000 */
.L_x_9486:
[----:B------:R-:W-:Y:S02]  /*5950*/  HFMA2 R150, -RZ, RZ, 0, 4.76837158203125e-07 ;  /* 0x00000008ff967431 */ /* 0x000fe400000001ff */
[----:B------:R-:W-:-:S05]  /*5960*/  FADD R53, R53, R153 ;  /* 0x0000009935357221 */ /* 0x000fca0000000000 */
[----:B------:R-:W-:-:S07]  /*5970*/  MOV R149, R53 ;  /* 0x0000003500957202 */ /* 0x000fce0000000f00 */
[----:B------:R-:W-:Y:S05]  /*5980*/  WARPSYNC.COLLECTIVE R152, `(.L_x_9487) ;  /* 0x0000000098087348 */ /* 0x000fea0003c00000 */
[----:B------:R0:W1:Y:S02]  /*5990*/  SHFL.BFLY P0, R153, R149, R150, R151 ;  /* 0x0c00009695997389 */ /* 0x0000640000000097 */
[----:B01----:R-:W-:Y:S05]  /*59a0*/  ENDCOLLECTIVE ;  /* 0x000000000000791b */ /* 0x003fea0003800000 */
.L_x_9487:
[----:B------:R-:W-:Y:S02]  /*59b0*/  HFMA2 R150, -RZ, RZ, 0, 9.5367431640625e-07 ;  /* 0x00000010ff967431 */ /* 0x000fe400000001ff */
[----:B------:R-:W-:-:S05]  /*59c0*/  FADD R52, R53, R153 ;  /* 0x0000009935347221 */ /* 0x000fca0000000000 */
[----:B------:R-:W-:-:S07]  /*59d0*/  MOV R149, R52 ;  /* 0x0000003400957202 */ /* 0x000fce0000000f00 */
[----:B------:R-:W-:Y:S05]  /*59e0*/  WARPSYNC.COLLECTIVE R152, `(.L_x_9488) ;  /* 0x0000000098087348 */ /* 0x000fea0003c00000 */
[----:B------:R0:W1:Y:S02]  /*59f0*/  SHFL.BFLY P0, R153, R149, R150, R151 ;  /* 0x0c00009695997389 */ /* 0x0000640000000097 */
[----:B01----:R-:W-:Y:S05]  /*5a00*/  ENDCOLLECTIVE ;  /* 0x000000000000791b */ /* 0x003fea0003800000 */
.L_x_9488:
[----:B------:R-:W-:Y:S05]  /*5a10*/  BRA `(.L_x_9489) ;  /* 0xffffffb800fc7947 */ /* 0x000fea000383ffff */
.L_x_9470:
[----:B------:R-:W-:Y:S01]  /*5a20*/  HFMA2 R151, -RZ, RZ, 0, 1.847743988037109375e-06 ;  /* 0x0000001fff977431 */ /* 0x000fe200000001ff */
[----:B------:R-:W-:Y:S01]  /*5a30*/  BSSY B1, `(.L_x_9490) ;  /* 0x0000006000017945 */ /* 0x000fe20003800000 */
[----:B------:R-:W-:Y:S02]  /*5a40*/  MOV R150, 0x1 ;  /* 0x0000000100967802 */ /* 0x000fe40000000f00 */
[----:B------:R-:W-:-:S07]  /*5a50*/  MOV R152, 0xffffffff ;  /* 0xffffffff00987802 */ /* 0x000fce0000000f00 */
[----:B------:R-:W-:Y:S05]  /*5a60*/  WARPSYNC.COLLECTIVE R152, `(.L_x_9491) ;  /* 0x0000000098087348 */ /* 0x000fea0003c00000 */
[----:B------:R0:W1:Y:S02]  /*5a70*/  SHFL.BFLY P0, R153, R149, R150, R151 ;  /* 0x0c00009695997389 */ /* 0x0000640000000097 */
[----:B01----:R-:W-:Y:S05]  /*5a80*/  ENDCOLLECTIVE ;  /* 0x000000000000791b */ /* 0x003fea0003800000 */
.L_x_9491:
[----:B------:R-:W-:Y:S05]  /*5a90*/  BSYNC B1 ;  /* 0x0000000000017941 */ /* 0x000fea0003800000 */
.L_x_9490:
[----:B------:R-:W-:Y:S02]  /*5aa0*/  HFMA2 R150, -RZ, RZ, 0, 1.1920928955078125e-07 ;  /* 0x00000002ff967431 */ /* 0x000fe400000001ff */
[----:B------:R-:W-:Y:S01]  /*5ab0*/  FADD R149, R149, R153 ;  /* 0x0000009995957221 */ /* 0x000fe20000000000 */
[----:B------:R-:W-:Y:S02]  /*5ac0*/  MOV R151, 0x1f ;  /* 0x0000001f00977802 */ /* 0x000fe40000000f00 */
[----:B------:R-:W-:-:S07]  /*5ad0*/  MOV R152, 0xffffffff ;  /* 0xffffffff00987802 */ /* 0x000fce0000000f00 */
[----:B------:R-:W-:Y:S05]  /*5ae0*/  WARPSYNC.COLLECTIVE R152, `(.L_x_9492) ;  /* 0x0000000098087348 */ /* 0x000fea0003c00000 */
[----:B------:R0:W1:Y:S02]  /*5af0*/  SHFL.BFLY P0, R153, R149, R150, R151 ;  /* 0x0c00009695997389 */ /* 0x0000640000000097 */
[----:B01----:R-:W-:Y:S05]  /*5b00*/  ENDCOLLECTIVE ;  /* 0x000000000000791b */ /* 0x003fea0003800000 */
.L_x_9492:
[----:B------:R-:W-:Y:S02]  /*5b10*/  HFMA2 R150, -RZ, RZ, 0, 2.384185791015625e-07 ;  /* 0x00000004ff967431 */ /* 0x000fe400000001ff */
[----:B------:R-:W-:-:S05]  /*5b20*/  FADD R164, R149, R153 ;  /* 0x0000009995a47221 */ /* 0x000fca0000000000 */
[----:B------:R-:W-:-:S07]  /*5b30*/  MOV R149, R164 ;  /* 0x000000a400957202 */ /* 0x000fce0000000f00 */
[----:B------:R-:W-:Y:S05]  /*5b40*/  WARPSYNC.COLLECTIVE R152, `(.L_x_9493) ;  /* 0x0000000098087348 */ /* 0x000fea0003c00000 */
[----:B------:R0:W1:Y:S02]  /*5b50*/  SHFL.BFLY P0, R153, R149, R150, R151 ;  /* 0x0c00009695997389 */ /* 0x0000640000000097 */
[----:B01----:R-:W-:Y:S05]  /*5b60*/  ENDCOLLECTIVE ;  /* 0x000000000000791b */ /* 0x003fea0003800000 */
.L_x_9493:
[----:B------:R-:W-:Y:S02]  /*5b70*/  HFMA2 R150, -RZ, RZ, 0, 4.76837158203125e-07 ;  /* 0x00000008ff967431 */ /* 0x000fe400000001ff */
[----:B------:R-:W-:-:S05]  /*5b80*/  FADD R165, R164, R153 ;  /* 0x00000099a4a57221 */ /* 0x000fca0000000000 */
[----:B------:R-:W-:-:S07]  /*5b90*/  MOV R149, R165 ;  /* 0x000000a500957202 */ /* 0x000fce0000000f00 */
[----:B------:R-:W-:Y:S05]  /*5ba0*/  WARPSYNC.COLLECTIVE R152, `(.L_x_9494) ;  /* 0x0000000098087348 */ /* 0x000fea0003c00000 */
[----:B------:R0:W1:Y:S02]  /*5bb0*/  SHFL.BFLY P0, R153, R149, R150, R151 ;  /* 0x0c00009695997389 */ /* 0x0000640000000097 */
[----:B01----:R-:W-:Y:S05]  /*5bc0*/  ENDCOLLECTIVE ;  /* 0x000000000000791b */ /* 0x003fea0003800000 */
.L_x_9494:
[----:B------:R-:W-:Y:S02]  /*5bd0*/  HFMA2 R150, -RZ, RZ, 0, 9.5367431640625e-07 ;  /* 0x00000010ff967431 */ /* 0x000fe400000001ff */
[----:B------:R-:W-:-:S05]  /*5be0*/  FADD R165, R165, R153 ;  /* 0x00000099a5a57221 */ /* 0x000fca0000000000 */
[----:B------:R-:W-:-:S07]  /*5bf0*/  MOV R149, R165 ;  /* 0x000000a500957202 */ /* 0x000fce0000000f00 */
[----:B------:R-:W-:Y:S05]  /*5c00*/  WARPSYNC.COLLECTIVE R152, `(.L_x_9495) ;  /* 0x0000000098087348 */ /* 0x000fea0003c00000 */
[----:B------:R0:W1:Y:S02]  /*5c10*/  SHFL.BFLY P0, R153, R149, R150, R151 ;  /* 0x0c00009695997389 */ /* 0x0000640000000097 */
[----:B01----:R-:W-:Y:S05]  /*5c20*/  ENDCOLLECTIVE ;  /* 0x000000000000791b */ /* 0x003fea0003800000 */
.L_x_9495:
        /* <DEDUP_REMOVED lines=102> */
.L_x_9496:
[----:B------:R-:W-:Y:S02]  /*6290*/  HFMA2 R150, -RZ, RZ, 0, 1.1920928955078125e-07 ;  /* 0x00000002ff967431 */ /* 0x000fe400000001ff */
[----:B------:R-:W-:-:S05]  /*62a0*/  FADD R120, R149, R153 ;  /* 0x0000009995787221 */ /* 0x000fca0000000000 */
[----:B------:R-:W-:-:S07]  /*62b0*/  MOV R149, R120 ;  /* 0x0000007800957202 */ /* 0x000fce0000000f00 */
[----:B------:R-:W-:Y:S05]  /*62c0*/  WARPSYNC.COLLECTIVE R152, `(.L_x_9497) ;  /* 0x0000000098087348 */ /* 0x000fea0003c00000 */
[----:B------:R0:W1:Y:S02]  /*62d0*/  SHFL.BFLY P0, R153, R149, R150, R151 ;  /* 0x0c00009695997389 */ /* 0x0000640000000097 */
[----:B01----:R-:W-:Y:S05]  /*62e0*/  ENDCOLLECTIVE ;  /* 0x000000000000791b */ /* 0x003fea0003800000 */
.L_x_9497:
[----:B------:R-:W-:Y:S02]  /*62f0*/  HFMA2 R150, -RZ, RZ, 0, 2.384185791015625e-07 ;  /* 0x00000004ff967431 */ /* 0x000fe400000001ff */
[----:B------:R-:W-:-:S05]  /*6300*/  FADD R121, R120, R153 ;  /* 0x0000009978797221 */ /* 0x000fca0000000000 */
[----:B------:R-:W-:-:S07]  /*6310*/  MOV R149, R121 ;  /* 0x0000007900957202 */ /* 0x000fce0000000f00 */
[----:B------:R-:W-:Y:S05]  /*6320*/  WARPSYNC.COLLECTIVE R152, `(.L_x_9498) ;  /* 0x0000000098087348 */ /* 0x000fea0003c00000 */
[----:B------:R0:W1:Y:S02]  /*6330*/  SHFL.BFLY P0, R153, R149, R150, R151 ;  /* 0x0c00009695997389 */ /* 0x0000640000000097 */
[----:B01----:R-:W-:Y:S05]  /*6340*/  ENDCOLLECTIVE ;  /* 0x000000000000791b */ /* 0x003fea0003800000 */
.L_x_9498:
[----:B------:R-:W-:Y:S02]  /*6350*/  HFMA2 R150, -RZ, RZ, 0, 4.76837158203125e-07 ;  /* 0x00000008ff967431 */ /* 0x000fe400000001ff */
[----:B------:R-:W-:-:S05]  /*6360*/  FADD R121, R121, R153 ;  /* 0x0000009979797221 */ /* 0x000fca0000000000 */
[----:B------:R-:W-:-:S07]  /*6370*/  MOV R149, R121 ;  /* 0x0000007900957202 */ /* 0x000fce0000000f00 */
[----:B------:R-:W-:Y:S05]  /*6380*/  WARPSYNC.COLLECTIVE R152, `(.L_x_9499) ;  /* 0x0000000098087348 */ /* 0x000fea0003c00000 */
[----:B------:R0:W1:Y:S02]  /*6390*/  SHFL.BFLY P0, R153, R149, R150, R151 ;  /* 0x0c00009695997389 */ /* 0x0000640000000097 */
[----:B01----:R-:W-:Y:S05]  /*63a0*/  ENDCOLLECTIVE ;  /* 0x000000000000791b */ /* 0x003fea0003800000 */
.L_x_9499:
[----:B------:R-:W-:Y:S02]  /*63b0*/  HFMA2 R150, -RZ, RZ, 0, 9.5367431640625e-07 ;  /* 0x00000010ff967431 */ /* 0x000fe400000001ff */
[----:B------:R-:W-:-:S05]  /*63c0*/  FADD R120, R121, R153 ;  /* 0x0000009979787221 */ /* 0x000fca0000000000 */
[----:B------:R-:W-:-:S07]  /*63d0*/  MOV R149, R120 ;  /* 0x0000007800957202 */ /* 0x000fce0000000f00 */
[----:B------:R-:W-:Y:S05]  /*63e0*/  WARPSYNC.COLLECTIVE R152, `(.L_x_9500) ;  /* 0x0000000098087348 */ /* 0x000fea0003c00000 */
[----:B------:R0:W1:Y:S02]  /*63f0*/  SHFL.BFLY P0, R153, R149, R150, R151 ;  /* 0x0c00009695997389 */ /* 0x0000640000000097 */
[----:B01----:R-:W-:Y:S05]  /*6400*/  ENDCOLLECTIVE ;  /* 0x000000000000791b */ /* 0x003fea0003800000 */
.L_x_9500:
[----:B------:R-:W-:Y:S05]  /*6410*/  BRA `(.L_x_9501) ;  /* 0xffffffd400807947 */ /* 0x000fea000383ffff */
.L_x_9473:
[----:B------:R-:W-:Y:S01]  /*6420*/  HFMA2 R8, -RZ, RZ, 0, 9.5367431640625e-07 ;  /* 0x00000010ff087431 */ /* 0x000fe200000001ff */
[----:B------:R-:W-:Y:S01]  /*6430*/  BSSY B0, `(.L_x_9502) ;  /* 0x0000007000007945 */ /* 0x000fe20003800000 */
[----:B------:R-:W-:Y:S02]  /*6440*/  MOV R11, R2 ;  /* 0x00000002000b7202 */ /* 0x000fe40000000f00 */
[----:B------:R-:W-:Y:S02]  /*6450*/  MOV R13, 0x1f ;  /* 0x0000001f000d7802 */ /* 0x000fe40000000f00 */
[----:B------:R-:W-:-:S07]  /*6460*/  MOV R152, 0xffffffff ;  /* 0xffffffff00987802 */ /* 0x000fce0000000f00 */
[----:B-123-5:R-:W-:Y:S05]  /*6470*/  WARPSYNC.COLLECTIVE R152, `(.L_x_9503) ;  /* 0x0000000098087348 */ /* 0x02efea0003c00000 */
[----:B------:R0:W4:Y:S02]  /*6480*/  SHFL.DOWN P1, R7, R11, R8, R13 ;  /* 0x080000080b077389 */ /* 0x000124000002000d */
[----:B012345:R-:W-:Y:S05]  /*6490*/  ENDCOLLECTIVE ;  /* 0x000000000000791b */ /* 0x03ffea0003800000 */
.L_x_9503:
[----:B------:R-:W-:Y:S05]  /*64a0*/  BSYNC B0 ;  /* 0x0000000000007941 */ /* 0x000fea0003800000 */
.L_x_9502:
        /* <DEDUP_REMOVED lines=9> */
.L_x_9504:
[----:B------:R-:W-:Y:S01]  /*6540*/  HFMA2 R8, -RZ, RZ, 0, 2.384185791015625e-07 ;  /* 0x00000004ff087431 */ /* 0x000fe200000001ff */
[----:B------:R-:W-:-:S04]  /*6550*/  MOV R4, R7 ;  /* 0x0000000700047202 */ /* 0x000fc80000000f00 */
[----:B------:R-:W-:-:S04]  /*6560*/  FMNMX R4, R3, R4, !PT ;  /* 0x0000000403047209 */ /* 0x000fc80007800000 */
[----:B------:R-:W-:-:S07]  /*6570*/  MOV R11, R4 ;  /* 0x00000004000b7202 */ /* 0x000fce0000000f00 */
[----:B------:R-:W-:Y:S05]  /*6580*/  WARPSYNC.COLLECTIVE R152, `(.L_x_9505) ;  /* 0x0000000098087348 */ /* 0x000fea0003c00000 */
[----:B------:R0:W1:Y:S02]  /*6590*/  SHFL.DOWN P1, R7, R11, R8, R13 ;  /* 0x080000080b077389 */ /* 0x000064000002000d */
[----:B01----:R-:W-:Y:S05]  /*65a0*/  ENDCOLLECTIVE ;  /* 0x000000000000791b */ /* 0x003fea0003800000 */
.L_x_9505:
[----:B------:R-:W-:Y:S01]  /*65b0*/  HFMA2 R8, -RZ, RZ, 0, 1.1920928955078125e-07 ;  /* 0x00000002ff087431 */ /* 0x000fe200000001ff */
[----:B------:R-:W-:-:S04]  /*65c0*/  MOV R5, R7 ;  /* 0x0000000700057202 */ /* 0x000fc80000000f00 */
[----:B------:R-:W-:-:S04]  /*65d0*/  FMNMX R5, R4, R5, !PT ;  /* 0x0000000504057209 */ /* 0x000fc80007800000 */
[----:B------:R-:W-:-:S07]  /*65e0*/  MOV R11, R5 ;  /* 0x00000005000b7202 */ /* 0x000fce0000000f00 */
[----:B------:R-:W-:Y:S05]  /*65f0*/  WARPSYNC.COLLECTIVE R152, `(.L_x_9506) ;  /* 0x0000000098087348 */ /* 0x000fea0003c00000 */
[----:B------:R0:W1:Y:S02]  /*6600*/  SHFL.DOWN P1, R7, R11, R8, R13 ;  /* 0x080000080b077389 */ /* 0x000064000002000d */
[----:B01----:R-:W-:Y:S05]  /*6610*/  ENDCOLLECTIVE ;  /* 0x000000000000791b */ /* 0x003fea0003800000 */
.L_x_9506:
[----:B------:R-:W-:Y:S01]  /*6620*/  HFMA2 R8, -RZ, RZ, 0, 5.9604644775390625e-08 ;  /* 0x00000001ff087431 */ /* 0x000fe200000001ff */
[----:B------:R-:W-:-:S04]  /*6630*/  MOV R6, R7 ;  /* 0x0000000700067202 */ /* 0x000fc80000000f00 */
[----:B------:R-:W-:-:S04]  /*6640*/  FMNMX R6, R5, R6, !PT ;  /* 0x0000000605067209 */ /* 0x000fc80007800000 */
[----:B------:R-:W-:-:S07]  /*6650*/  MOV R11, R6 ;  /* 0x00000006000b7202 */ /* 0x000fce0000000f00 */
[----:B------:R-:W-:Y:S05]  /*6660*/  WARPSYNC.COLLECTIVE R152, `(.L_x_9507) ;  /* 0x0000000098087348 */ /* 0x000fea0003c00000 */
[----:B------:R0:W1:Y:S02]  /*6670*/  SHFL.DOWN P1, R7, R11, R8, R13 ;  /* 0x080000080b077389 */ /* 0x000064000002000d */
[----:B01----:R-:W-:Y:S05]  /*6680*/  ENDCOLLECTIVE ;  /* 0x000000000000791b */ /* 0x003fea0003800000 */
.L_x_9507:
[----:B------:R-:W-:Y:S05]  /*6690*/  BRA `(.L_x_9508) ;  /* 0xffffffe400887947 */ /* 0x000fea000383ffff */
.L_x_9475:
[----:B----4-:R-:W-:Y:S02]  /*66a0*/  MOV R11, R0 ;  /* 0x00000000000b7202 */ /* 0x010fe40000000f00 */
[----:B------:R-:W-:Y:S02]  /*66b0*/  MOV R8, 0x2 ;  /* 0x0000000200087802 */ /* 0x000fe40000000f00 */
[----:B------:R-:W-:Y:S02]  /*66c0*/  MOV R13, 0x1f ;  /* 0x0000001f000d7802 */ /* 0x000fe40000000f00 */
[----:B------:R-:W-:-:S07]  /*66d0*/  MOV R152, 0xffffffff ;  /* 0xffffffff00987802 */ /* 0x000fce0000000f00 */
[----:B0123-5:R-:W-:Y:S05]  /*66e0*/  WARPSYNC.COLLECTIVE R152, `(.L_x_9509) ;  /* 0x0000000098087348 */ /* 0x02ffea0003c00000 */
[----:B------:R4:W0:Y:S02]  /*66f0*/  SHFL.DOWN P1, R7, R11, R8, R13 ;  /* 0x080000080b077389 */ /* 0x000824000002000d */
[----:B012345:R-:W-:Y:S05]  /*6700*/  ENDCOLLECTIVE ;  /* 0x000000000000791b */ /* 0x03ffea0003800000 */
.L_x_9509:
[----:B------:R-:W-:Y:S02]  /*6710*/  MOV R8, 0x1 ;  /* 0x0000000100087802 */ /* 0x000fe40000000f00 */
[----:B------:R-:W-:-:S04]  /*6720*/  MOV R3, R7 ;  /* 0x0000000700037202 */ /* 0x000fc80000000f00 */
[----:B------:R-:W-:-:S04]  /*6730*/  FMNMX R3, R3, R0, !PT ;  /* 0x0000000003037209 */ /* 0x000fc80007800000 */
[----:B------:R-:W-:-:S07]  /*6740*/  MOV R11, R3 ;  /* 0x00000003000b7202 */ /* 0x000fce0000000f00 */
[----:B------:R-:W-:Y:S05]  /*6750*/  WARPSYNC.COLLECTIVE R152, `(.L_x_9510) ;  /* 0x0000000098087348 */ /* 0x000fea0003c00000 */
[----:B------:R0:W1:Y:S02]  /*6760*/  SHFL.DOWN P1, R7, R11, R8, R13 ;  /* 0x080000080b077389 */ /* 0x000064000002000d */
[----:B01----:R-:W-:Y:S05]  /*6770*/  ENDCOLLECTIVE ;  /* 0x000000000000791b */ /* 0x003fea0003800000 */
.L_x_9510:
[----:B------:R-:W-:Y:S01]  /*6780*/  MOV R2, R7 ;  /* 0x0000000700027202 */ /* 0x000fe20000000f00 */
[----:B------:R-:W-:Y:S06]  /*6790*/  BRA `(.L_x_9511) ;  /* 0xffffffe400b07947 */ /* 0x000fec000383ffff */
        .weak           $__internal_150_$__cuda_sm20_rcp_rn_f32_slowpath
        .type           $__internal_150_$__cuda_sm20_rcp_rn_f32_slowpath,@function
        .size           $__internal_150_$__cuda_sm20_rcp_rn_f32_slowpath,(.L_x_13018 - $__internal_150_$__cuda_sm20_rcp_rn_f32_slowpath)
$__internal_150_$__cuda_sm20_rcp_rn_f32_slowpath:
        /* <DEDUP_REMOVED lines=15> */
.L_x_9512:
        /* <DEDUP_REMOVED lines=33> */
.L_x_9514:
[----:B------:R2:W3:Y:S02]  /*6aa0*/  MUFU.RCP R0, R148 ;  /* 0x0000009400007308 */ /* 0x0004e40000001000 */
.L_x_9513:
[----:B------:R-:W-:Y:S01]  /*6ab0*/  HFMA2 R3, -RZ, RZ, 0, 0 ;  /* 0x00000000ff037431 */ /* 0x000fe200000001ff */
[----:B------:R-:W-:-:S04]  /*6ac0*/  MOV R2, R6 ;  /* 0x0000000600027202 */ /* 0x000fc80000000f00 */
[----:B0123--:R-:W-:Y:S05]  /*6ad0*/  RET.REL.NODEC R2 `(_ZN18transformer_engine13normalization19ln_fwd_tuned_kernelINS0_13Kernel_traitsIff13__nv_bfloat16fjLj1536ELj1ELj4ELj1ELj16ENS0_18Kernel_traits_baseILj1536EffS3_fjLj128EEEEEEEvNS0_19ForwardKernelParamsE) ;  /* 0xffffff9402487950 */ /* 0x00ffea0003c3ffff */
.L_x_9515:
        /* <DEDUP_REMOVED lines=10> */
.L_x_13018:


//--------------------- .text._ZN18transformer_engine13normalization19ln_fwd_tuned_kernelINS0_13Kernel_traitsI13__nv_bfloat16S3_S3_fjLj1536ELj1ELj4ELj1ELj16ENS0_18Kernel_traits_baseILj1536ES3_S3_S3_fjLj128EEEEEEEvNS0_19ForwardKernelParamsE --------------------------
	.section	.text._ZN18transformer_engine13normalization19ln_fwd_tuned_kernelINS0_13Kernel_traitsI13__nv_bfloat16S3_S3_fjLj1536ELj1ELj4ELj1ELj16ENS0_18Kernel_traits_baseILj1536ES3_S3_S3_fjLj128EEEEEEEvNS0_19ForwardKernelParamsE,"ax",@progbits
	.align	128
        .global         _ZN18transformer_engine13normalization19ln_fwd_tuned_kernelINS0_13Kernel_traitsI13__nv_bfloat16S3_S3_fjLj1536ELj1ELj4ELj1ELj16ENS0_18Kernel_traits_baseILj1536ES3_S3_S3_fjLj128EEEEEEEvNS0_19ForwardKernelParamsE
        .type           _ZN18transformer_engine13normalization19ln_fwd_tuned_kernelINS0_13Kernel_traitsI13__nv_bfloat16S3_S3_fjLj1536ELj1ELj4ELj1ELj16ENS0_18Kernel_traits_baseILj1536ES3_S3_S3_fjLj128EEEEEEEvNS0_19ForwardKernelParamsE,@function
        .size           _ZN18transformer_engine13normalization19ln_fwd_tuned_kernelINS0_13Kernel_traitsI13__nv_bfloat16S3_S3_fjLj1536ELj1ELj4ELj1ELj16ENS0_18Kernel_traits_baseILj1536ES3_S3_S3_fjLj128EEEEEEEvNS0_19ForwardKernelParamsE,(.L_x_13019 - _ZN18transformer_engine13normalization19ln_fwd_tuned_kernelINS0_13Kernel_traitsI13__nv_bfloat16S3_S3_fjLj1536ELj1ELj4ELj1ELj16ENS0_18Kernel_traits_baseILj1536ES3_S3_S3_fjLj128EEEEEEEvNS0_19ForwardKernelParamsE)
        .other          _ZN18transformer_engine13normalization19ln_fwd_tuned_kernelINS0_13Kernel_traitsI13__nv_bfloat16S3_S3_fjLj1536ELj1ELj4ELj1ELj16ENS0_18Kernel_traits_baseILj1536ES3_S3_S3_fjLj128EEEEEEEvNS0_19ForwardKernelParamsE,@"STO_CUDA_ENTRY STV_DEFAULT"
_ZN18transformer_engine13normalization19ln_fwd_tuned_kernelINS0_13Kernel_traitsI13__nv_bfloat16S3_S3_fjLj1536ELj1ELj4ELj1ELj16ENS0_18Kernel_traits_baseILj1536ES3_S3_S3_fjLj128EEEEEEEvNS0_19ForwardKernelParamsE:
.text._ZN18transformer_engine13normalization19ln_fwd_tuned_kernelINS0_13Kernel_traitsI13__nv_bfloat16S3_S3_fjLj1536ELj1ELj4ELj1ELj16ENS0_18Kernel_traits_baseILj1536ES3_S3_S3_fjLj128EEEEEEEvNS0_19ForwardKernelParamsE:
        /* <DEDUP_REMOVED lines=81> */
.L_x_9520:
[----:B0-----:R-:W0:Y:S01]  /*0510*/  LDC.64 R88, c[0x0][0x390] ;  /* 0x0000e400ff587b82 */ /* 0x001e220000000a00 */
[----:B------:R-:W-:-:S04]  /*0520*/  IMAD R114, R126, 0xc0, R123 ;  /* 0x000000c07e727824 */ /* 0x000fc800078e027b */
[----:B0-----:R-:W-:-:S05]  /*0530*/  IMAD.WIDE.U32 R90, R114, 0x10, R88 ;  /* 0x00000010725a7825 */ /* 0x001fca00078e0058 */
[----:B--2---:R-:W2:Y:S04]  /*0540*/  LDG.E.128 R20, desc[UR4][R90.64] ;  /* 0x000000045a147981 */ /* 0x004ea8000c1e1d00 */
        /* <DEDUP_REMOVED lines=12> */
[----:B------:R-:W4:Y:S01]  /*0610*/  LDG.E.128 R88, desc[UR4][R88.64] ;  /* 0x0000000458587981 */ /* 0x000f22000c1e1d00 */
[----:B------:R-:W-:Y:S01]  /*0620*/  UMOV UR6, 0xffffffff ;  /* 0xffffffff00067882 */ /* 0x000fe20000000000 */
[----:B------:R-:W-:Y:S02]  /*0630*/  ISETP.NE.AND P1, PT, R123, RZ, PT ;  /* 0x000000ff7b00720c */ /* 0x000fe40003f25270 */
        /* <DEDUP_REMOVED lines=10> */
[C---:B--2---:R-:W-:Y:S02]  /*06e0*/  PRMT R115, R20.reuse, 0x7632, R115 ;  /* 0x0000763214737816 */ /* 0x044fe40000000073 */
[----:B------:R-:W-:Y:S02]  /*06f0*/  SHF.L.U32 R0, R20, 0x10, RZ ;  /* 0x0000001014007819 */ /* 0x000fe400000006ff */
[----:B------:R-:W-:Y:S02]  /*0700*/  SHF.L.U32 R20, R115, 0x10, RZ ;  /* 0x0000001073147819 */ /* 0x000fe400000006ff */
[C---:B------:R-:W-:Y:S01]  /*0710*/  PRMT R116, R21.reuse, 0x7632, R116 ;  /* 0x0000763215747816 */ /* 0x040fe20000000074 */
[----:B------:R-:W-:Y:S01]  /*0720*/  FADD R117, RZ, R0 ;  /* 0x00000000ff757221 */ /* 0x000fe20000000000 */
        /* <DEDUP_REMOVED lines=12> */
[----:B---3--:R-:W-:Y:S01]  /*07f0*/  PRMT R118, R72, 0x7632, R118 ;  /* 0x0000763248767816 */ /* 0x008fe20000000076 */
        /* <DEDUP_REMOVED lines=14> */
[----:B------:R-:W-:Y:S02]  /*08e0*/  SHF.L.U32 R120, R120, 0x10, RZ ;  /* 0x0000001078787819 */ /* 0x000fe400000006ff */
[----:B----4-:R-:W-:Y:S01]  /*08f0*/  PRMT R156, R90, 0x7632, R156 ;  /* 0x000076325a9c7816 */ /* 0x010fe2000000009c */
        /* <DEDUP_REMOVED lines=9> */
[--C-:B------:R-:W-:Y:S01]  /*0990*/  FADD R129, R121, R128.reuse ;  /* 0x0000008079817221 */ /* 0x100fe20000000000 */
[----:B------:R-:W-:Y:S02]  /*09a0*/  SHF.L.U32 R122, R122, 0x10, RZ ;  /* 0x000000107a7a7819 */ /* 0x000fe400000006ff */
[C---:B------:R-:W-:Y:S01]  /*09b0*/  PRMT R128, R77.reuse, 0x7632, R128 ;  /* 0x000076324d807816 */ /* 0x040fe20000000080 */
        /* <DEDUP_REMOVED lines=13> */
[C---:B-----5:R-:W-:Y:S02]  /*0a90*/  PRMT R131, R80.reuse, 0x7632, R131 ;  /* 0x0000763250837816 */ /* 0x060fe40000000083 */
        /* <DEDUP_REMOVED lines=23> */
[--C-:B------:R-:W-:Y:S01]  /*0c10*/  FADD R136, R82, R135.reuse ;  /* 0x0000008752887221 */ /* 0x100fe20000000000 */
        /* <DEDUP_REMOVED lines=9> */
[----:B------:R-:W-:-:S03]  /*0cb0*/  SHF.L.U32 R137, R86, 0x10, RZ ;  /* 0x0000001056897819 */ /* 0x000fc600000006ff */
[----:B------:R-:W-:-:S04]  /*0cc0*/  FADD R138, R135, R138 ;  /* 0x0000008a878a7221 */ /* 0x000fc80000000000 */
[--C-:B------:R-:W-:Y:S01]  /*0cd0*/  FADD R139, R85, R138.reuse ;  /* 0x0000008a558b7221 */ /* 0x100fe20000000000 */
[----:B------:R-:W-:-:S03]  /*0ce0*/  PRMT R138, R86, 0x7632, R138 ;  /* 0x00007632568a7816 */ /* 0x000fc6000000008a */
[--C-:B------:R-:W-:Y:S01]  /*0cf0*/  FADD R140, R136, R139.reuse ;  /* 0x0000008b888c7221 */ /* 0x100fe20000000000 */
[----:B------:R-:W-:Y:S02]  /*0d00*/  SHF.L.U32 R86, R138, 0x10, RZ ;  /* 0x000000108a567819 */ /* 0x000fe400000006ff */
        /* <DEDUP_REMOVED lines=17> */
[--C-:B------:R-:W-:Y:S01]  /*0e20*/  FADD R141, R89, R142.reuse ;  /* 0x0000008e598d7221 */ /* 0x100fe20000000000 */
[----:B------:R-:W-:-:S03]  /*0e30*/  PRMT R142, R53, 0x7632, R142 ;  /* 0x00007632358e7816 */ /* 0x000fc6000000008e */
[----:B------:R-:W-:-:S04]  /*0e40*/  FADD R141, R90, R141 ;  /* 0x0000008d5a8d7221 */ /* 0x000fc80000000000 */
[----:B------:R-:W-:-:S04]  /*0e50*/  FADD R141, R156, R141 ;  /* 0x0000008d9c8d7221 */ /* 0x000fc80000000000 */
[----:B------:R-:W-:-:S04]  /*0e60*/  FADD R141, R158, R141 ;  /* 0x0000008d9e8d7221 */ /* 0x000fc80000000000 */
[--C-:B------:R-:W-:Y:S01]  /*0e70*/  FADD R162, R152, R141.reuse ;  /* 0x0000008d98a27221 */ /* 0x100fe20000000000 */
[----:B------:R-:W-:Y:S01]  /*0e80*/  PRMT R141, R27, 0x7632, R141 ;  /* 0x000076321b8d7816 */ /* 0x000fe2000000008d */
        /* <DEDUP_REMOVED lines=117> */
.L_x_9540:
[----:B------:R-:W2:Y:S01]  /*15e0*/  LDC R157, c[0x0][0x3d8] ;  /* 0x0000f600ff9d7b82 */ /* 0x000ea20000000800 */
[----:B-1----:R-:W-:Y:S01]  /*15f0*/  FADD R160, R165, R159 ;  /* 0x0000009fa5a07221 */ /* 0x002fe20000000000 */
[----:B------:R-:W-:Y:S01]  /*1600*/  ISETP.NE.AND P2, PT, R109, RZ, PT ;  /* 0x000000ff6d00720c */ /* 0x000fe20003f45270 */
        /* <DEDUP_REMOVED lines=14> */
[----:B--2---:R-:W-:-:S02]  /*16f0*/  FFMA R157, R160, 0.00065104168606922030449, R157 ;  /* 0x3a2aaaaba09d7823 */ /* 0x004fc4000000009d */
[----:B------:R-:W1:Y:S03]  /*1700*/  @!P1 LDC.64 R160, c[0x0][0x398] ;  /* 0x0000e600ffa09b82 */ /* 0x000e660000000a00 */
[----:B------:R-:W-:-:S13]  /*1710*/  FSETP.GEU.AND P0, PT, |R157|, 1.175494350822287508e-38, PT ;  /* 0x008000009d00780b */ /* 0x000fda0003f0e200 */
[----:B------:R-:W-:-:S04]  /*1720*/  @!P0 FMUL R157, R157, 16777216 ;  /* 0x4b8000009d9d8820 */ /* 0x000fc80000400000 */
[----:B------:R-:W2:Y:S01]  /*1730*/  MUFU.RSQ R155, R157 ;  /* 0x0000009d009b7308 */ /* 0x000ea20000001400 */
[----:B-1----:R-:W-:-:S05]  /*1740*/  @!P1 IMAD.WIDE R160, R126, 0x4, R160 ;  /* 0x000000047ea09825 */ /* 0x002fca00078e02a0 */
[----:B------:R1:W-:Y:S01]  /*1750*/  @!P1 STG.E desc[UR4][R160.64], R91 ;  /* 0x0000005ba0009986 */ /* 0x0003e2000c101904 */
[----:B--2---:R-:W-:Y:S01]  /*1760*/  @!P0 FMUL R155, R155, 4096 ;  /* 0x458000009b9b8820 */ /* 0x004fe20000400000 */
[----:B------:R-:W-:-:S03]  /*1770*/  PLOP3.LUT P0, PT, PT, PT, UP0, 0x80, 0x8 ;  /* 0x000000000008781c */ /* 0x000fc60003f0f008 */
[-C--:B------:R-:W-:Y:S01]  /*1780*/  FMUL R21, R21, R155.reuse ;  /* 0x0000009b15157220 */ /* 0x080fe20000400000 */
[----:B-1----:R-:W-:Y:S01]  /*1790*/  SHF.L.U32 R160, R141, 0x10, RZ ;  /* 0x000000108da07819 */ /* 0x002fe200000006ff */
[-C--:B------:R-:W-:Y:S01]  /*17a0*/  FMUL R22, R22, R155.reuse ;  /* 0x0000009b16167220 */ /* 0x080fe20000400000 */
[-C--:B------:R-:W-:Y:S01]  /*17b0*/  FMUL R23, R23, R155.reuse ;  /* 0x0000009b17177220 */ /* 0x080fe20000400000 */
[----:B------:R-:W-:Y:S01]  /*17c0*/  FFMA R150, R21, R150, R162 ;  /* 0x0000009615967223 */ /* 0x000fe200000000a2 */
[----:B------:R-:W-:Y:S01]  /*17d0*/  SHF.L.U32 R21, R148, 0x10, RZ ;  /* 0x0000001094157819 */ /* 0x000fe200000006ff */
[----:B------:R-:W-:Y:S01]  /*17e0*/  @P2 FADD R160, R160, 1 ;  /* 0x3f800000a0a02421 */ /* 0x000fe20000000000 */
[----:B------:R-:W-:Y:S01]  /*17f0*/  SHF.L.U32 R148, R24, 0x10, RZ ;  /* 0x0000001018947819 */ /* 0x000fe200000006ff */
[----:B------:R-:W-:Y:S01]  /*1800*/  FMUL R118, R118, R155 ;  /* 0x0000009b76767220 */ /* 0x000fe20000400000 */
[----:B------:R-:W-:Y:S01]  /*1810*/  SHF.L.U32 R91, R49, 0x10, RZ ;  /* 0x00000010315b7819 */ /* 0x000fe200000006ff */
[----:B------:R-:W-:Y:S01]  /*1820*/  @P2 FADD R21, R21, 1 ;  /* 0x3f80000015152421 */ /* 0x000fe20000000000 */
[----:B------:R-:W-:Y:S01]  /*1830*/  FFMA R146, R23, R160, R146 ;  /* 0x000000a017927223 */ /* 0x000fe20000000092 */
[----:B------:R-:W-:Y:S01]  /*1840*/  @P2 FADD R148, R148, 1 ;  /* 0x3f80000094942421 */ /* 0x000fe20000000000 */
[----:B------:R-:W-:Y:S01]  /*1850*/  SHF.L.U32 R23, R25, 0x10, RZ ;  /* 0x0000001019177819 */ /* 0x000fe200000006ff */
[----:B------:R-:W-:Y:S01]  /*1860*/  FFMA R22, R22, R21, R147 ;  /* 0x0000001516167223 */ /* 0x000fe20000000093 */
[-C--:B------:R-:W-:Y:S01]  /*1870*/  FMUL R21, R0, R155.reuse ;  /* 0x0000009b00157220 */ /* 0x080fe20000400000 */
[----:B------:R-:W-:Y:S01]  /*1880*/  SHF.L.U32 R0, R48, 0x10, RZ ;  /* 0x0000001030007819 */ /* 0x000fe200000006ff */
[-C--:B------:R-:W-:Y:S01]  /*1890*/  FMUL R120, R120, R155.reuse ;  /* 0x0000009b78787220 */ /* 0x080fe20000400000 */
[----:B------:R-:W-:Y:S01]  /*18a0*/  @P2 FADD R23, R23, 1 ;  /* 0x3f80000017172421 */ /* 0x000fe20000000000 */
[----:B------:R-:W-:Y:S01]  /*18b0*/  SHF.L.U32 R141, R154, 0x10, RZ ;  /* 0x000000109a8d7819 */ /* 0x000fe200000006ff */
[-C--:B------:R-:W-:Y:S01]  /*18c0*/  FMUL R77, R77, R155.reuse ;  /* 0x0000009b4d4d7220 */ /* 0x080fe20000400000 */
[----:B------:R-:W-:Y:S01]  /*18d0*/  FFMA R21, R21, R148, R0 ;  /* 0x0000009415157223 */ /* 0x000fe20000000000 */
[----:B------:R-:W-:Y:S01]  /*18e0*/  FMUL R0, R115, R155 ;  /* 0x0000009b73007220 */ /* 0x000fe20000400000 */
[----:B------:R-:W-:Y:S01]  /*18f0*/  SHF.L.U32 R115, R144, 0x10, RZ ;  /* 0x0000001090737819 */ /* 0x000fe200000006ff */
[----:B------:R-:W-:Y:S01]  /*1900*/  @P2 FADD R141, R141, 1 ;  /* 0x3f8000008d8d2421 */ /* 0x000fe20000000000 */
[----:B------:R-:W-:Y:S01]  /*1910*/  SHF.L.U32 R144, R51, 0x10, RZ ;  /* 0x0000001033907819 */ /* 0x000fe200000006ff */
[----:B------:R-:W-:Y:S01]  /*1920*/  FFMA R0, R0, R23, R91 ;  /* 0x0000001700007223 */ /* 0x000fe2000000005b */
[-C--:B------:R-:W-:Y:S01]  /*1930*/  FMUL R23, R116, R155.reuse ;  /* 0x0000009b74177220 */ /* 0x080fe20000400000 */
[----:B------:R-:W-:Y:S01]  /*1940*/  SHF.L.U32 R116, R27, 0x10, RZ ;  /* 0x000000101b747819 */ /* 0x000fe200000006ff */
[-C--:B------:R-:W-:Y:S01]  /*1950*/  FMUL R91, R117, R155.reuse ;  /* 0x0000009b755b7220 */ /* 0x080fe20000400000 */
        /* <DEDUP_REMOVED lines=18> */
[----:B------:R-:W-:Y:S01]  /*1a80*/  SHF.L.U32 R142, R53, 0x10, RZ ;  /* 0x00000010358e7819 */ /* 0x000fe200000006ff */
[-C--:B------:R-:W-:Y:S01]  /*1a90*/  FMUL R117, R73, R155.reuse ;  /* 0x0000009b49757220 */ /* 0x080fe20000400000 */
[----:B------:R-:W-:Y:S01]  /*1aa0*/  @P2 FADD R120, R120, 1 ;  /* 0x3f80000078782421 */ /* 0x000fe20000000000 */
[----:B------:R-:W-:Y:S01]  /*1ab0*/  SHF.L.U32 R119, R107, 0x10, RZ ;  /* 0x000000106b777819 */ /* 0x000fe200000006ff */
[-C--:B------:R-:W-:Y:S01]  /*1ac0*/  FMUL R73, R74, R155.reuse ;  /* 0x0000009b4a497220 */ /* 0x080fe20000400000 */
[----:B------:R-:W-:Y:S01]  /*1ad0*/  SHF.L.U32 R141, R106, 0x10, RZ ;  /* 0x000000106a8d7819 */ /* 0x000fe200000006ff */
[----:B------:R-:W-:Y:S01]  /*1ae0*/  FFMA R117, R117, R120, R142 ;  /* 0x0000007875757223 */ /* 0x000fe2000000008e */
[-C--:B------:R-:W-:Y:S01]  /*1af0*/  FMUL R120, R121, R155.reuse ;  /* 0x0000009b79787220 */ /* 0x080fe20000400000 */
[----:B------:R-:W-:Y:S01]  /*1b00*/  @P2 FADD R119, R119, 1 ;  /* 0x3f80000077772421 */ /* 0x000fe20000000000 */
[----:B------:R-:W-:Y:S01]  /*1b10*/  FMUL R74, R122, R155 ;  /* 0x0000009b7a4a7220 */ /* 0x000fe20000400000 */
[----:B------:R-:W-:Y:S01]  /*1b20*/  SHF.L.U32 R122, R33, 0x10, RZ ;  /* 0x00000010217a7819 */ /* 0x000fe200000006ff */
        /* <DEDUP_REMOVED lines=16> */
[----:B------:R-:W-:Y:S01]  /*1c30*/  @P2 FADD R144, R144, 1 ;  /* 0x3f80000090902421 */ /* 0x000fe20000000000 */
        /* <DEDUP_REMOVED lines=48> */
[----:B------:R-:W-:Y:S01]  /*1f40*/  FMUL R82, R82, R155 ;  /* 0x0000009b52527220 */ /* 0x000fe20000400000 */
[----:B------:R-:W-:Y:S01]  /*1f50*/  FFMA R132, R132, R121, R129 ;  /* 0x0000007984847223 */ /* 0x000fe20000000081 */
[----:B------:R-:W-:Y:S01]  /*1f60*/  SHF.L.U32 R154, R61, 0x10, RZ ;  /* 0x000000103d9a7819 */ /* 0x000fe200000006ff */
[----:B------:R-:W-:Y:S01]  /*1f70*/  @P2 FADD R148, R148, 1 ;  /* 0x3f80000094942421 */ /* 0x000fe20000000000 */
        /* <DEDUP_REMOVED lines=21> */
[-C--:B------:R-:W-:Y:S01]  /*20d0*/  FMUL R135, R135, R155.reuse ;  /* 0x0000009b87877220 */ /* 0x080fe20000400000 */
[----:B------:R-:W-:Y:S01]  /*20e0*/  @P2 FADD R134, R134, 1 ;  /* 0x3f80000086862421 */ /* 0x000fe20000000000 */
        /* <DEDUP_REMOVED lines=22> */
[-C--:B------:R-:W-:Y:S01]  /*2250*/  FMUL R138, R138, R155.reuse ;  /* 0x0000009b8a8a7220 */ /* 0x080fe20000400000 */
        /* <DEDUP_REMOVED lines=23> */
[----:B------:R-:W-:Y:S01]  /*23d0*/  FFMA R87, R139, R144, R148 ;  /* 0x000000908b577223 */ /* 0x000fe20000000094 */
[----:B------:R-:W-:Y:S01]  /*23e0*/  FMUL R139, R89, R155 ;  /* 0x0000009b598b7220 */ /* 0x000fe20000400000 */
[----:B------:R-:W-:Y:S01]  /*23f0*/  FFMA R89, R140, R135, R137 ;  /* 0x000000878c597223 */ /* 0x000fe20000000089 */
[----:B------:R-:W-:Y:S01]  /*2400*/  SHF.L.U32 R142, R7, 0x10, RZ ;  /* 0x00000010078e7819 */ /* 0x000fe200000006ff */
[----:B------:R-:W-:Y:S01]  /*2410*/  FMUL R141, R90, R155 ;  /* 0x0000009b5a8d7220 */ /* 0x000fe20000400000 */
[----:B------:R-:W-:Y:S01]  /*2420*/  FMNMX3 R135, R124, |R21|, |R20|, !PT ;  /* 0x400000157c877276 */ /* 0x000fe20007800414 */
[-C--:B------:R-:W-:Y:S01]  /*2430*/  FMUL R140, R156, R155.reuse ;  /* 0x0000009b9c8c7220 */ /* 0x080fe20000400000 */
[----:B------:R-:W-:Y:S01]  /*2440*/  SHF.L.U32 R144, R6, 0x10, RZ ;  /* 0x0000001006907819 */ /* 0x000fe200000006ff */
[----:B------:R-:W-:Y:S01]  /*2450*/  @P2 FADD R142, R142, 1 ;  /* 0x3f8000008e8e2421 */ /* 0x000fe20000000000 */
[----:B------:R-:W-:Y:S01]  /*2460*/  FMNMX3 R135, R135, |R0|, |R150|, !PT ;  /* 0x4000000087877276 */ /* 0x000fe20007800496 */
[----:B------:R-:W-:Y:S01]  /*2470*/  FMUL R158, R158, R155 ;  /* 0x0000009b9e9e7220 */ /* 0x000fe20000400000 */
[----:B------:R-:W-:Y:S01]  /*2480*/  SHF.L.U32 R137, R5, 0x10, RZ ;  /* 0x0000001005897819 */ /* 0x000fe200000006ff */
[----:B------:R-:W-:Y:S01]  /*2490*/  FFMA R90, R139, R142, R144 ;  /* 0x0000008e8b5a7223 */ /* 0x000fe20000000090 */
[----:B------:R-:W-:Y:S01]  /*24a0*/  FMNMX3 R135, R135, |R23|, |R22|, !PT ;  /* 0x4000001787877276 */ /* 0x000fe20007800416 */
[----:B------:R-:W-:Y:S01]  /*24b0*/  FMUL R144, R21, R127 ;  /* 0x0000007f15907220 */ /* 0x000fe20000400000 */
        /* <DEDUP_REMOVED lines=11> */
[----:B------:R-:W-:Y:S01]  /*2570*/  @P0 FMUL R146, R146, R127 ;  /* 0x0000007f92920220 */ /* 0x000fe20000400000 */
[----:B------:R-:W-:Y:S01]  /*2580*/  SHF.L.U32 R154, R70, 0x10, RZ ;  /* 0x00000010469a7819 */ /* 0x000fe200000006ff */
[----:B------:R-:W-:Y:S01]  /*2590*/  FFMA R74, R74, R147, R149 ;  /* 0x000000934a4a7223 */ /* 0x000fe20000000095 */
[----:B------:R-:W-:Y:S01]  /*25a0*/  FMNMX3 R139, R137, |R73|, |R72|, !PT ;  /* 0x40000049898b7276 */ /* 0x000fe20007800448 */
[----:B------:R-:W-:Y:S01]  /*25b0*/  @P2 FADD R148, R148, 1 ;  /* 0x3f80000094942421 */ /* 0x000fe20000000000 */
[-C--:B------:R-:W-:Y:S01]  /*25c0*/  FMUL R137, R0, R127.reuse ;  /* 0x0000007f00897220 */ /* 0x080fe20000400000 */
[----:B------:R-:W-:Y:S01]  /*25d0*/  SHF.L.U32 R143, R71, 0x10, RZ ;  /* 0x00000010478f7819 */ /* 0x000fe200000006ff */
[----:B------:R-:W-:Y:S01]  /*25e0*/  @P0 FMUL R20, R20, R127 ;  /* 0x0000007f14140220 */ /* 0x000fe20000400000 */
[----:B------:R-:W-:Y:S01]  /*25f0*/  FMNMX3 R139, R139, |R75|, |R120|, !PT ;  /* 0x4000004b8b8b7276 */ /* 0x000fe20007800478 */
[----:B------:R-:W-:Y:S01]  /*2600*/  FFMA R124, R141, R148, R154 ;  /* 0x000000948d7c7223 */ /* 0x000fe2000000009a */
[----:B------:R-:W-:Y:S01]  /*2610*/  SHF.L.U32 R141, R47, 0x10, RZ ;  /* 0x000000102f8d7819 */ /* 0x000fe200000006ff */
[-C--:B------:R-:W-:Y:S01]  /*2620*/  FMUL R148, R23, R127.reuse ;  /* 0x0000007f17947220 */ /* 0x080fe20000400000 */
[----:B------:R-:W-:Y:S01]  /*2630*/  FMNMX3 R139, R139, |R76|, |R74|, !PT ;  /* 0x4000004c8b8b7276 */ /* 0x000fe2000780044a */
[----:B------:R-:W-:Y:S01]  /*2640*/  FMUL R147, R124, R127 ;  /* 0x0000007f7c937220 */ /* 0x000fe20000400000 */
[----:B------:R-:W-:Y:S01]  /*2650*/  FSEL R149, R21, R144, !P0 ;  /* 0x0000009015957208 */ /* 0x000fe20004000000 */
[----:B------:R-:W-:Y:S01]  /*2660*/  @P2 FADD R141, R141, 1 ;  /* 0x3f8000008d8d2421 */ /* 0x000fe20000000000 */
[----:B------:R-:W-:Y:S01]  /*2670*/  FMNMX3 R139, R139, |R77|, |R122|, !PT ;  /* 0x4000004d8b8b7276 */ /* 0x000fe2000780047a */
[----:B------:R-:W-:Y:S01]  /*2680*/  FMUL R144, R115, R127 ;  /* 0x0000007f73907220 */ /* 0x000fe20000400000 */
        /* <DEDUP_REMOVED lines=20> */
[----:B------:R-:W-:Y:S01]  /*27d0*/  SHF.L.U32 R145, R3, 0x10, RZ ;  /* 0x0000001003917819 */ /* 0x000fe200000006ff */
[----:B------:R-:W-:Y:S01]  /*27e0*/  @P0 FMUL R116, R116, R127 ;  /* 0x0000007f74740220 */ /* 0x000fe20000400000 */
[----:B------:R-:W-:Y:S01]  /*27f0*/  FMNMX3 R77, R77, |R83|, |R84|, !PT ;  /* 0x400000534d4d7276 */ /* 0x000fe20007800454 */
[----:B------:R-:W-:Y:S01]  /*2800*/  @P0 FMUL R118, R118, R127 ;  /* 0x0000007f76760220 */ /* 0x000fe20000400000 */
[----:B------:R-:W-:Y:S01]  /*2810*/  FSEL R143, R79, R0, !P0 ;  /* 0x000000004f8f7208 */ /* 0x000fe20004000000 */
[----:B------:R-:W-:Y:S01]  /*2820*/  @P2 FADD R145, R145, 1 ;  /* 0x3f80000091912421 */ /* 0x000fe20000000000 */
[----:B------:R-:W-:Y:S01]  /*2830*/  FMNMX3 R79, R77, |R129|, |R136|, !PT ;  /* 0x400000814d4f7276 */ /* 0x000fe20007800488 */
[-C--:B------:R-:W-:Y:S01]  /*2840*/  FMUL R0, R83, R127.reuse ;  /* 0x0000007f53007220 */ /* 0x080fe20000400000 */
[----:B------:R-:W-:Y:S01]  /*2850*/  SHF.L.U32 R141, R2, 0x10, RZ ;  /* 0x00000010028d7819 */ /* 0x000fe200000006ff */
[----:B------:R-:W-:Y:S01]  /*2860*/  @P0 FMUL R120, R120, R127 ;  /* 0x0000007f78780220 */ /* 0x000fe20000400000 */
[----:B------:R-:W-:Y:S01]  /*2870*/  FMNMX3 R79, R79, |R85|, |R134|, !PT ;  /* 0x400000554f4f7276 */ /* 0x000fe20007800486 */
[----:B------:R-:W-:Y:S01]  /*2880*/  @P0 FMUL R74, R74, R127 ;  /* 0x0000007f4a4a0220 */ /* 0x000fe20000400000 */
[----:B------:R-:W-:Y:S01]  /*2890*/  FSEL R137, R76, R137, !P0 ;  /* 0x000000894c897208 */ /* 0x000fe20004000000 */
[----:B------:R-:W-:Y:S01]  /*28a0*/  FMUL R76, R119, R127 ;  /* 0x0000007f774c7220 */ /* 0x000fe20000400000 */
[----:B------:R-:W-:Y:S01]  /*28b0*/  FMNMX3 R79, R79, |R131|, |R86|, !PT ;  /* 0x400000834f4f7276 */ /* 0x000fe20007800456 */
[----:B------:R-:W-:Y:S01]  /*28c0*/  FFMA R142, R142, R145, R141 ;  /* 0x000000918e8e7223 */ /* 0x000fe2000000008d */
[-C--:B------:R-:W-:Y:S01]  /*28d0*/  FMUL R141, R78, R127.reuse ;  /* 0x0000007f4e8d7220 */ /* 0x080fe20000400000 */
[----:B------:R-:W-:Y:S01]  /*28e0*/  FSEL R73, R73, R152, !P0 ;  /* 0x0000009849497208 */ /* 0x000fe20004000000 */
[----:B------:R-:W-:Y:S01]  /*28f0*/  @P0 FMUL R122, R122, R127 ;  /* 0x0000007f7a7a0220 */ /* 0x000fe20000400000 */
[----:B------:R-:W-:Y:S01]  /*2900*/  FMNMX3 R79, R79, |R133|, |R138|, !PT ;  /* 0x400000854f4f7276 */ /* 0x000fe2000780048a */
[----:B------:R-:W1:Y:S01]  /*2910*/  LDC.64 R152, c[0x0][0x3c8] ;  /* 0x0000f200ff987b82 */ /* 0x000e620000000a00 */
[----:B------:R-:W-:Y:S01]  /*2920*/  FSEL R119, R119, R76, !P0 ;  /* 0x0000004c77777208 */ /* 0x000fe20004000000 */
[----:B------:R-:W-:Y:S01]  /*2930*/  @P0 FMUL R130, R130, R127 ;  /* 0x0000007f82820220 */ /* 0x000fe20000400000 */
[----:B------:R-:W-:Y:S01]  /*2940*/  FSEL R141, R78, R141, !P0 ;  /* 0x0000008d4e8d7208 */ /* 0x000fe20004000000 */
[----:B------:R-:W-:Y:S01]  /*2950*/  FMUL R78, R81, R127 ;  /* 0x0000007f514e7220 */ /* 0x000fe20000400000 */
[----:B------:R-:W-:Y:S01]  /*2960*/  FMNMX3 R79, R79, |R87|, |R88|, !PT ;  /* 0x400000574f4f7276 */ /* 0x000fe20007800458 */
[----:B------:R-:W-:Y:S01]  /*2970*/  @P0 FMUL R128, R128, R127 ;  /* 0x0000007f80800220 */ /* 0x000fe20000400000 */
[----:B------:R-:W-:Y:S01]  /*2980*/  FSEL R121, R121, R144, !P0 ;  /* 0x0000009079797208 */ /* 0x000fe20004000000 */
[----:B------:R-:W2:Y:S01]  /*2990*/  @!P1 LDC.64 R76, c[0x0][0x3a0] ;  /* 0x0000e800ff4c9b82 */ /* 0x000ea20000000a00 */
[----:B------:R-:W-:Y:S01]  /*29a0*/  FMNMX3 R79, R79, |R89|, |R90|, !PT ;  /* 0x400000594f4f7276 */ /* 0x000fe2000780045a */
[-C--:B------:R-:W-:Y:S01]  /*29b0*/  FMUL R144, R85, R127.reuse ;  /* 0x0000007f55907220 */ /* 0x080fe20000400000 */
[----:B------:R-:W-:Y:S01]  /*29c0*/  FSEL R81, R81, R78, !P0 ;  /* 0x0000004e51517208 */ /* 0x000fe20004000000 */
[-C--:B------:R-:W-:Y:S01]  /*29d0*/  FMUL R78, R129, R127.reuse ;  /* 0x0000007f814e7220 */ /* 0x080fe20000400000 */
[----:B------:R-:W-:Y:S01]  /*29e0*/  FMNMX3 R79, R79, |R124|, |R140|, !PT ;  /* 0x4000007c4f4f7276 */ /* 0x000fe2000780048c */
[----:B------:R-:W-:Y:S01]  /*29f0*/  @P0 FMUL R80, R80, R127 ;  /* 0x0000007f50500220 */ /* 0x000fe20000400000 */
[----:B------:R-:W-:Y:S01]  /*2a00*/  FSEL R147, R124, R147, !P0 ;  /* 0x000000937c937208 */ /* 0x000fe20004000000 */
[-C--:B------:R-:W-:Y:S01]  /*2a10*/  @P0 FMUL R132, R132, R127.reuse ;  /* 0x0000007f84840220 */ /* 0x080fe20000400000 */
[----:B------:R-:W-:Y:S01]  /*2a20*/  FSEL R129, R129, R78, !P0 ;  /* 0x0000004e81817208 */ /* 0x000fe20004000000 */
[----:B------:R-:W-:Y:S01]  /*2a30*/  FMUL R78, R133, R127 ;  /* 0x0000007f854e7220 */ /* 0x000fe20000400000 */
[----:B------:R-:W-:Y:S01]  /*2a40*/  FMNMX3 R124, R79, |R135|, |R142|, !PT ;  /* 0x400000874f7c7276 */ /* 0x000fe2000780048e */
[----:B------:R-:W-:Y:S01]  /*2a50*/  @P0 FMUL R82, R82, R127 ;  /* 0x0000007f52520220 */ /* 0x000fe20000400000 */
[----:B------:R-:W-:Y:S01]  /*2a60*/  F2FP.BF16.F32.PACK_AB R79, R146, R91 ;  /* 0x0000005b924f723e */ /* 0x000fe200000010ff */
[-C--:B------:R-:W-:Y:S01]  /*2a70*/  @P0 FMUL R84, R84, R127.reuse ;  /* 0x0000007f54540220 */ /* 0x080fe20000400000 */
[----:B------:R-:W3:Y:S01]  /*2a80*/  LDC R91, c[0x0][0x380] ;  /* 0x0000e000ff5b7b82 */ /* 0x000ee20000000800 */
        /* <DEDUP_REMOVED lines=8> */
[----:B------:R-:W-:Y:S01]  /*2b10*/  FSEL R131, R131, R0, !P0 ;  /* 0x0000000083837208 */ /* 0x000fe20004000000 */
[----:B--2---:R-:W-:Y:S01]  /*2b20*/  @!P1 IMAD.WIDE R158, R126, 0x4, R76 ;  /* 0x000000047e9e9825 */ /* 0x004fe200078e024c */
[----:B------:R-:W-:-:S03]  /*2b30*/  FSEL R145, R87, R144, !P0 ;  /* 0x0000009057917208 */ /* 0x000fc60004000000 */
[-C--:B------:R-:W-:Y:S01]  /*2b40*/  FMUL R0, R89, R127.reuse ;  /* 0x0000007f59007220 */ /* 0x080fe20000400000 */
[----:B------:R-:W-:Y:S01]  /*2b50*/  FSEL R117, R117, R148, !P0 ;  /* 0x0000009475757208 */ /* 0x000fe20004000000 */
[-C--:B------:R-:W-:Y:S01]  /*2b60*/  @P0 FMUL R136, R136, R127.reuse ;  /* 0x0000007f88880220 */ /* 0x080fe20000400000 */
[----:B------:R-:W-:Y:S01]  /*2b70*/  FSEL R87, R135, R78, !P0 ;  /* 0x0000004e87577208 */ /* 0x000fe20004000000 */
[----:B------:R-:W-:Y:S01]  /*2b80*/  @P0 FMUL R134, R134, R127 ;  /* 0x0000007f86860220 */ /* 0x000fe20000400000 */
[----:B------:R-:W-:Y:S01]  /*2b90*/  F2FP.BF16.F32.PACK_AB R76, R20, R149 ;  /* 0x00000095144c723e */ /* 0x000fe200000010ff */
[----:B-1----:R-:W-:Y:S01]  /*2ba0*/  IMAD.WIDE.U32 R148, R114, 0x10, R152 ;  /* 0x0000001072947825 */ /* 0x002fe200078e0098 */
[----:B------:R-:W-:-:S03]  /*2bb0*/  F2FP.BF16.F32.PACK_AB R77, R150, R21 ;  /* 0x00000015964d723e */ /* 0x000fc600000010ff */
[----:B------:R-:W-:Y:S01]  /*2bc0*/  @P0 FMUL R86, R86, R127 ;  /* 0x0000007f56560220 */ /* 0x000fe20000400000 */
[----:B------:R-:W-:Y:S01]  /*2bd0*/  F2FP.BF16.F32.PACK_AB R78, R22, R23 ;  /* 0x00000017164e723e */ /* 0x000fe200000010ff */
[----:B------:R-:W-:Y:S01]  /*2be0*/  @P0 FMUL R138, R138, R127 ;  /* 0x0000007f8a8a0220 */ /* 0x000fe20000400000 */
[----:B------:R-:W-:Y:S01]  /*2bf0*/  F2FP.BF16.F32.PACK_AB R22, R72, R73 ;  /* 0x000000494816723e */ /* 0x000fe200000010ff */
[-C--:B------:R-:W-:Y:S01]  /*2c00*/  @P0 FMUL R88, R88, R127.reuse ;  /* 0x0000007f58580220 */ /* 0x080fe20000400000 */
[-C--:B------:R-:W-:Y:S01]  /*2c10*/  @P0 FMUL R90, R90, R127.reuse ;  /* 0x0000007f5a5a0220 */ /* 0x080fe20000400000 */
[-C--:B------:R-:W-:Y:S01]  /*2c20*/  @P0 FMUL R140, R140, R127.reuse ;  /* 0x0000007f8c8c0220 */ /* 0x080fe20000400000 */
[----:B------:R-:W-:Y:S01]  /*2c30*/  @P0 FMUL R142, R142, R127 ;  /* 0x0000007f8e8e0220 */ /* 0x000fe20000400000 */
[----:B------:R-:W-:Y:S01]  /*2c40*/  FSEL R89, R89, R0, !P0 ;  /* 0x0000000059597208 */ /* 0x000fe20004000000 */
[----:B------:R-:W-:Y:S01]  /*2c50*/  @!P1 STG.E desc[UR4][R158.64], R155 ;  /* 0x0000009b9e009986 */ /* 0x000fe2000c101904 */
        /* <DEDUP_REMOVED lines=8> */
[--C-:B------:R-:W-:Y:S01]  /*2ce0*/  IMAD.WIDE.U32 R156, R111, 0x10, R152.reuse ;  /* 0x000000106f9c7825 */ /* 0x100fe200078e0098 */
[----:B------:R-:W-:Y:S01]  /*2cf0*/  F2FP.BF16.F32.PACK_AB R74, R130, R141 ;  /* 0x0000008d824a723e */ /* 0x000fe200000010ff */
[----:B------:R2:W-:Y:S01]  /*2d00*/  STG.E.128 desc[UR4][R148.64+0x200], R20 ;  /* 0x0002001494007986 */ /* 0x0005e2000c101d04 */
[----:B------:R-:W-:Y:S01]  /*2d10*/  F2FP.BF16.F32.PACK_AB R75, R128, R143 ;  /* 0x0000008f804b723e */ /* 0x000fe200000010ff */
[----:B------:R-:W-:Y:S01]  /*2d20*/  IMAD.WIDE.U32 R110, R110, 0x10, R152 ;  /* 0x000000106e6e7825 */ /* 0x000fe200078e0098 */
[----:B------:R-:W-:Y:S02]  /*2d30*/  F2FP.BF16.F32.PACK_AB R87, R142, R87 ;  /* 0x000000578e57723e */ /* 0x000fe400000010ff */
[----:B---3--:R-:W-:Y:S01]  /*2d40*/  LEA R126, R91, R126, 0x2 ;  /* 0x0000007e5b7e7211 */ /* 0x008fe200078e10ff */
[----:B------:R2:W-:Y:S03]  /*2d50*/  STG.E.128 desc[UR4][R150.64], R72 ;  /* 0x0000004896007986 */ /* 0x0005e6000c101d04 */
[----:B------:R-:W-:-:S02]  /*2d60*/  ISETP.GE.AND P1, PT, R126, UR12, PT ;  /* 0x0000000c7e007c0c */ /* 0x000fc4000bf26270 */
[----:B-1----:R-:W-:Y:S02]  /*2d70*/  F2FP.BF16.F32.PACK_AB R76, R80, R119 ;  /* 0x00000077504c723e */ /* 0x002fe400000010ff */
[----:B------:R-:W-:Y:S02]  /*2d80*/  F2FP.BF16.F32.PACK_AB R77, R132, R81 ;  /* 0x00000051844d723e */ /* 0x000fe400000010ff */
        /* <DEDUP_REMOVED lines=12> */
[----:B------:R-:W-:Y:S05]  /*2e50*/  @!P1 BRA `(.L_x_9520) ;  /* 0xffffffd400ac9947 */ /* 0x000fea000383ffff */
[----:B------:R-:W-:Y:S05]  /*2e60*/  BRA `(.L_x_9517) ;  /* 0x0000002800247947 */ /* 0x000fea0003800000 */
.L_x_9518:
        /* <DEDUP_REMOVED lines=49> */
.L_x_9522:
[----:B0-----:R-:W0:Y:S01]  /*3180*/  LDC.64 R92, c[0x0][0x390] ;  /* 0x0000e400ff5c7b82 */ /* 0x001e220000000a00 */
[----:B-1----:R-:W-:-:S04]  /*3190*/  IMAD R132, R126, 0xc0, R123 ;  /* 0x000000c07e847824 */ /* 0x002fc800078e027b */
        /* <DEDUP_REMOVED lines=51> */
[----:B------:R-:W-:Y:S02]  /*34d0*/  PRMT R140, R79, 0x7632, R140 ;  /* 0x000076324f8c7816 */ /* 0x000fe4000000008c */
[----:B----4-:R-:W-:Y:S01]  /*34e0*/  SHF.L.U32 R158, R95, 0x10, RZ ;  /* 0x000000105f9e7819 */ /* 0x010fe200000006ff */
        /* <DEDUP_REMOVED lines=80> */
[----:B------:R-:W-:-:S03]  /*39f0*/  SHF.L.U32 R156, R156, 0x10, RZ ;  /* 0x000000109c9c7819 */ /* 0x000fc600000006ff */
        /* <DEDUP_REMOVED lines=120> */
.L_x_9552:
[----:B------:R-:W2:Y:S01]  /*4180*/  LDC R160, c[0x0][0x3d8] ;  /* 0x0000f600ffa07b82 */ /* 0x000ea20000000800 */
[----:B-1----:R-:W-:Y:S01]  /*4190*/  FADD R159, R165, R159 ;  /* 0x0000009fa59f7221 */ /* 0x002fe20000000000 */
[----:B------:R-:W-:Y:S01]  /*41a0*/  ISETP.NE.AND P2, PT, R122, RZ, PT ;  /* 0x000000ff7a00720c */ /* 0x000fe20003f45270 */
[----:B------:R-:W-:Y:S01]  /*41b0*/  UISETP.NE.AND UP0, UPT, UR10, URZ, UPT ;  /* 0x000000ff0a00728c */ /* 0x000fe2000bf05270 */
[----:B------:R-:W-:Y:S02]  /*41c0*/  SHF.L.U32 R162, R27, 0x10, RZ ;  /* 0x000000101ba27819 */ /* 0x000fe400000006ff */
[----:B------:R-:W-:-:S09]  /*41d0*/  SHF.L.U32 R164, R115, 0x10, RZ ;  /* 0x0000001073a47819 */ /* 0x000fd200000006ff */
[----:B------:R-:W-:Y:S01]  /*41e0*/  @P2 FADD R162, R162, 1 ;  /* 0x3f800000a2a22421 */ /* 0x000fe20000000000 */
[----:B------:R-:W-:Y:S01]  /*41f0*/  @P2 FADD R164, R164, 1 ;  /* 0x3f800000a4a42421 */ /* 0x000fe20000000000 */
[----:B--2---:R-:W-:Y:S01]  /*4200*/  FFMA R157, R159, 0.00065104168606922030449, R160 ;  /* 0x3a2aaaab9f9d7823 */ /* 0x004fe200000000a0 */
[----:B------:R-:W-:Y:S01]  /*4210*/  SHF.L.U32 R159, R51, 0x10, RZ ;  /* 0x00000010339f7819 */ /* 0x000fe200000006ff */
[----:B------:R-:W1:Y:S03]  /*4220*/  @!P1 LDC.64 R160, c[0x0][0x398] ;  /* 0x0000e600ffa09b82 */ /* 0x000e660000000a00 */
[----:B------:R-:W-:-:S13]  /*4230*/  FSETP.GEU.AND P0, PT, |R157|, 1.175494350822287508e-38, PT ;  /* 0x008000009d00780b */ /* 0x000fda0003f0e200 */
[----:B------:R-:W-:-:S04]  /*4240*/  @!P0 FMUL R157, R157, 16777216 ;  /* 0x4b8000009d9d8820 */ /* 0x000fc80000400000 */
[----:B------:R2:W3:Y:S01]  /*4250*/  MUFU.RSQ R155, R157 ;  /* 0x0000009d009b7308 */ /* 0x0004e20000001400 */
[----:B-1----:R-:W-:-:S05]  /*4260*/  @!P1 IMAD.WIDE R160, R126, 0x4, R160 ;  /* 0x000000047ea09825 */ /* 0x002fca00078e02a0 */
[----:B------:R1:W-:Y:S01]  /*4270*/  @!P1 STG.E desc[UR4][R160.64], R95 ;  /* 0x0000005fa0009986 */ /* 0x0003e2000c101904 */
[----:B--2---:R-:W-:-:S05]  /*4280*/  SHF.L.U32 R157, R121, 0x10, RZ ;  /* 0x00000010799d7819 */ /* 0x004fca00000006ff */
[----:B------:R-:W-:Y:S01]  /*4290*/  @P2 FADD R157, R157, 1 ;  /* 0x3f8000009d9d2421 */ /* 0x000fe20000000000 */
[----:B---3--:R-:W-:Y:S01]  /*42a0*/  @!P0 FMUL R155, R155, 4096 ;  /* 0x458000009b9b8820 */ /* 0x008fe20000400000 */
[----:B------:R-:W-:-:S03]  /*42b0*/  PLOP3.LUT P0, PT, PT, PT, UP0, 0x80, 0x8 ;  /* 0x000000000008781c */ /* 0x000fc60003f0f008 */
[-C--:B------:R-:W-:Y:S01]  /*42c0*/  FMUL R135, R135, R155.reuse ;  /* 0x0000009b87877220 */ /* 0x080fe20000400000 */
[-C--:B------:R-:W-:Y:S01]  /*42d0*/  FMUL R75, R75, R155.reuse ;  /* 0x0000009b4b4b7220 */ /* 0x080fe20000400000 */
[----:B-1----:R-:W-:Y:S01]  /*42e0*/  SHF.L.U32 R160, R50, 0x10, RZ ;  /* 0x0000001032a07819 */ /* 0x002fe200000006ff */
[----:B------:R-:W-:Y:S01]  /*42f0*/  FMUL R134, R134, R155 ;  /* 0x0000009b86867220 */ /* 0x000fe20000400000 */
[----:B------:R-:W-:Y:S01]  /*4300*/  FFMA R162, R162, R135, R159 ;  /* 0x00000087a2a27223 */ /* 0x000fe2000000009f */
[----:B------:R-:W-:Y:S01]  /*4310*/  SHF.L.U32 R135, R114, 0x10, RZ ;  /* 0x0000001072877819 */ /* 0x000fe200000006ff */
[-C--:B------:R-:W-:Y:S01]  /*4320*/  FMUL R74, R74, R155.reuse ;  /* 0x0000009b4a4a7220 */ /* 0x080fe20000400000 */
[-C--:B------:R-:W-:Y:S01]  /*4330*/  FMUL R133, R133, R155.reuse ;  /* 0x0000009b85857220 */ /* 0x080fe20000400000 */
[-C--:B------:R-:W-:Y:S01]  /*4340*/  FMUL R73, R73, R155.reuse ;  /* 0x0000009b49497220 */ /* 0x080fe20000400000 */
[----:B------:R-:W-:Y:S01]  /*4350*/  FMUL R0, R0, R155 ;  /* 0x0000009b00007220 */ /* 0x000fe20000400000 */
[----:B------:R-:W-:Y:S01]  /*4360*/  FFMA R95, R164, R75, R135 ;  /* 0x0000004ba45f7223 */ /* 0x000fe20000000087 */
[----:B------:R-:W-:Y:S01]  /*4370*/  SHF.L.U32 R75, R26, 0x10, RZ ;  /* 0x000000101a4b7819 */ /* 0x000fe200000006ff */
[----:B------:R-:W-:Y:S01]  /*4380*/  FMUL R72, R72, R155 ;  /* 0x0000009b48487220 */ /* 0x000fe20000400000 */
[----:B------:R-:W-:Y:S01]  /*4390*/  SHF.L.U32 R135, R117, 0x10, RZ ;  /* 0x0000001075877819 */ /* 0x000fe200000006ff */
[-C--:B------:R-:W-:Y:S01]  /*43a0*/  @P0 FMUL R162, R162, R127.reuse ;  /* 0x0000007fa2a20220 */ /* 0x080fe20000400000 */
[----:B------:R-:W-:Y:S01]  /*43b0*/  SHF.L.U32 R164, R25, 0x10, RZ ;  /* 0x0000001019a47819 */ /* 0x000fe200000006ff */
[----:B------:R-:W-:Y:S01]  /*43c0*/  @P2 FADD R75, R75, 1 ;  /* 0x3f8000004b4b2421 */ /* 0x000fe20000000000 */
[----:B------:R-:W-:Y:S01]  /*43d0*/  @P0 FMUL R95, R95, R127 ;  /* 0x0000007f5f5f0220 */ /* 0x000fe20000400000 */
[----:B------:R-:W-:Y:S01]  /*43e0*/  @P2 FADD R135, R135, 1 ;  /* 0x3f80000087872421 */ /* 0x000fe20000000000 */
[----:B------:R-:W-:Y:S01]  /*43f0*/  FMUL R77, R77, R155 ;  /* 0x0000009b4d4d7220 */ /* 0x000fe20000400000 */
[----:B------:R-:W-:Y:S01]  /*4400*/  FFMA R134, R75, R134, R160 ;  /* 0x000000864b867223 */ /* 0x000fe200000000a0 */
[----:B------:R-:W-:Y:S01]  /*4410*/  SHF.L.U32 R160, R116, 0x10, RZ ;  /* 0x0000001074a07819 */ /* 0x000fe200000006ff */
[----:B------:R-:W-:Y:S01]  /*4420*/  @P2 FADD R164, R164, 1 ;  /* 0x3f800000a4a42421 */ /* 0x000fe20000000000 */
[----:B------:R-:W-:Y:S01]  /*4430*/  SHF.L.U32 R75, R49, 0x10, RZ ;  /* 0x00000010314b7819 */ /* 0x000fe200000006ff */
[----:B------:R-:W-:Y:S01]  /*4440*/  @P0 FMUL R134, R134, R127 ;  /* 0x0000007f86860220 */ /* 0x000fe20000400000 */
[----:B------:R-:W-:Y:S01]  /*4450*/  FMUL R79, R79, R155 ;  /* 0x0000009b4f4f7220 */ /* 0x000fe20000400000 */
[----:B------:R-:W-:Y:S01]  /*4460*/  FFMA R135, R135, R74, R160 ;  /* 0x0000004a87877223 */ /* 0x000fe200000000a0 */
[----:B------:R-:W-:Y:S01]  /*4470*/  SHF.L.U32 R74, R119, 0x10, RZ ;  /* 0x00000010774a7819 */ /* 0x000fe200000006ff */
[----:B------:R-:W-:Y:S01]  /*4480*/  FFMA R164, R164, R133, R75 ;  /* 0x00000085a4a47223 */ /* 0x000fe2000000004b */
[----:B------:R-:W-:Y:S01]  /*4490*/  SHF.L.U32 R133, R118, 0x10, RZ ;  /* 0x0000001076857819 */ /* 0x000fe200000006ff */
[-C--:B------:R-:W-:Y:S01]  /*44a0*/  @P0 FMUL R135, R135, R127.reuse ;  /* 0x0000007f87870220 */ /* 0x080fe20000400000 */
[----:B------:R-:W-:Y:S01]  /*44b0*/  SHF.L.U32 R160, R48, 0x10, RZ ;  /* 0x0000001030a07819 */ /* 0x000fe200000006ff */
[----:B------:R-:W-:Y:S01]  /*44c0*/  @P2 FADD R74, R74, 1 ;  /* 0x3f8000004a4a2421 */ /* 0x000fe20000000000 */
[----:B------:R-:W-:Y:S01]  /*44d0*/  @P0 FMUL R164, R164, R127 ;  /* 0x0000007fa4a40220 */ /* 0x000fe20000400000 */
[-C--:B------:R-:W-:Y:S01]  /*44e0*/  FMUL R76, R76, R155.reuse ;  /* 0x0000009b4c4c7220 */ /* 0x080fe20000400000 */
[----:B------:R-:W-:Y:S01]  /*44f0*/  FMUL R83, R83, R155 ;  /* 0x0000009b53537220 */ /* 0x000fe20000400000 */
[----:B------:R-:W-:Y:S01]  /*4500*/  FFMA R133, R74, R73, R133 ;  /* 0x000000494a857223 */ /* 0x000fe20000000085 */
[----:B------:R-:W-:Y:S01]  /*4510*/  SHF.L.U32 R73, R24, 0x10, RZ ;  /* 0x0000001018497819 */ /* 0x000fe200000006ff */
[----:B------:R-:W1:Y:S01]  /*4520*/  @!P1 LDC.64 R74, c[0x0][0x3a0] ;  /* 0x0000e800ff4a9b82 */ /* 0x000e620000000a00 */
[----:B------:R-:W-:Y:S01]  /*4530*/  FMUL R82, R82, R155 ;  /* 0x0000009b52527220 */ /* 0x000fe20000400000 */
[----:B------:R-:W-:Y:S01]  /*4540*/  @P0 FMUL R133, R133, R127 ;  /* 0x0000007f85850220 */ /* 0x000fe20000400000 */
        /* <DEDUP_REMOVED lines=8> */
[----:B------:R-:W-:Y:S01]  /*45d0*/  FMUL R91, R91, R155 ;  /* 0x0000009b5b5b7220 */ /* 0x000fe20000400000 */
[----:B------:R-:W-:Y:S01]  /*45e0*/  @P0 FMUL R0, R0, R127 ;  /* 0x0000007f00000220 */ /* 0x000fe20000400000 */
[-C--:B------:R-:W-:Y:S01]  /*45f0*/  FMUL R90, R90, R155.reuse ;  /* 0x0000009b5a5a7220 */ /* 0x080fe20000400000 */
[----:B------:R-:W-:Y:S01]  /*4600*/  FFMA R157, R157, R72, R160 ;  /* 0x000000489d9d7223 */ /* 0x000fe200000000a0 */
[-C--:B------:R-:W-:Y:S01]  /*4610*/  FMUL R89, R89, R155.reuse ;  /* 0x0000009b59597220 */ /* 0x080fe20000400000 */
[----:B------:R-:W2:Y:S01]  /*4620*/  LDC.64 R160, c[0x0][0x3c8] ;  /* 0x0000f200ffa07b82 */ /* 0x000ea20000000a00 */
[----:B------:R-:W-:Y:S01]  /*4630*/  FMUL R88, R88, R155 ;  /* 0x0000009b58587220 */ /* 0x000fe20000400000 */
[----:B------:R-:W-:Y:S01]  /*4640*/  @P0 FMUL R157, R157, R127 ;  /* 0x0000007f9d9d0220 */ /* 0x000fe20000400000 */
[-C--:B------:R-:W-:Y:S01]  /*4650*/  FMUL R94, R94, R155.reuse ;  /* 0x0000009b5e5e7220 */ /* 0x080fe20000400000 */
[-C--:B------:R-:W-:Y:S01]  /*4660*/  FMUL R93, R93, R155.reuse ;  /* 0x0000009b5d5d7220 */ /* 0x080fe20000400000 */
[----:B------:R-:W-:Y:S01]  /*4670*/  FMUL R92, R92, R155 ;  /* 0x0000009b5c5c7220 */ /* 0x000fe20000400000 */
[----:B-1----:R-:W-:Y:S01]  /*4680*/  @!P1 IMAD.WIDE R72, R126, 0x4, R74 ;  /* 0x000000047e489825 */ /* 0x002fe200078e024a */
[----:B------:R-:W-:-:S02]  /*4690*/  F2FP.BF16.F32.PACK_AB R75, R95, R162 ;  /* 0x000000a25f4b723e */ /* 0x000fc400000010ff */
[----:B------:R-:W-:Y:S02]  /*46a0*/  F2FP.BF16.F32.PACK_AB R74, R135, R134 ;  /* 0x00000086874a723e */ /* 0x000fe400000010ff */
[----:B------:R1:W-:Y:S01]  /*46b0*/  @!P1 STG.E desc[UR4][R72.64], R155 ;  /* 0x0000009b48009986 */ /* 0x0003e2000c101904 */
[----:B------:R-:W-:Y:S02]  /*46c0*/  SHF.L.U32 R95, R31, 0x10, RZ ;  /* 0x000000101f5f7819 */ /* 0x000fe400000006ff */
[----:B------:R-:W-:Y:S02]  /*46d0*/  SHF.L.U32 R134, R55, 0x10, RZ ;  /* 0x0000001037867819 */ /* 0x000fe400000006ff */
[----:B------:R-:W-:Y:S01]  /*46e0*/  SHF.L.U32 R135, R101, 0x10, RZ ;  /* 0x0000001065877819 */ /* 0x000fe200000006ff */
[----:B------:R-:W-:-:S04]  /*46f0*/  @P2 FADD R95, R95, 1 ;  /* 0x3f8000005f5f2421 */ /* 0x000fc80000000000 */
[----:B------:R-:W-:Y:S01]  /*4700*/  @P2 FADD R135, R135, 1 ;  /* 0x3f80000087872421 */ /* 0x000fe20000000000 */
[----:B-1----:R-:W-:Y:S01]  /*4710*/  F2FP.BF16.F32.PACK_AB R73, R133, R164 ;  /* 0x000000a48549723e */ /* 0x002fe200000010ff */
[----:B--2---:R-:W-:Y:S01]  /*4720*/  IMAD.WIDE.U32 R132, R132, 0x10, R160 ;  /* 0x0000001084847825 */ /* 0x004fe200078e00a0 */
[----:B------:R-:W-:-:S03]  /*4730*/  F2FP.BF16.F32.PACK_AB R72, R157, R0 ;  /* 0x000000009d48723e */ /* 0x000fc600000010ff */
[----:B------:R-:W-:Y:S01]  /*4740*/  FMUL R0, R139, R155 ;  /* 0x0000009b8b007220 */ /* 0x000fe20000400000 */
[----:B------:R-:W-:Y:S01]  /*4750*/  SHF.L.U32 R139, R21, 0x10, RZ ;  /* 0x00000010158b7819 */ /* 0x000fe200000006ff */
[----:B------:R1:W-:Y:S02]  /*4760*/  STG.E.128 desc[UR4][R132.64], R72 ;  /* 0x0000004884007986 */ /* 0x0003e4000c101d04 */
[----:B------:R-:W-:Y:S01]  /*4770*/  FFMA R0, R95, R0, R134 ;  /* 0x000000005f007223 */ /* 0x000fe20000000086 */
[----:B------:R-:W-:Y:S01]  /*4780*/  SHF.L.U32 R134, R107, 0x10, RZ ;  /* 0x000000106b867819 */ /* 0x000fe200000006ff */
[----:B------:R-:W-:Y:S01]  /*4790*/  @P2 FADD R139, R139, 1 ;  /* 0x3f8000008b8b2421 */ /* 0x000fe20000000000 */
[----:B------:R-:W-:Y:S01]  /*47a0*/  SHF.L.U32 R95, R106, 0x10, RZ ;  /* 0x000000106a5f7819 */ /* 0x000fe200000006ff */
[----:B------:R-:W-:Y:S02]  /*47b0*/  @P0 FMUL R0, R0, R127 ;  /* 0x0000007f00000220 */ /* 0x000fe40000400000 */
[----:B------:R-:W-:-:S04]  /*47c0*/  @P2 FADD R134, R134, 1 ;  /* 0x3f80000086862421 */ /* 0x000fc80000000000 */
[----:B------:R-:W-:Y:S01]  /*47d0*/  FFMA R79, R134, R79, R95 ;  /* 0x0000004f864f7223 */ /* 0x000fe2000000005f */
[----:B------:R-:W-:Y:S02]  /*47e0*/  SHF.L.U32 R134, R52, 0x10, RZ ;  /* 0x0000001034867819 */ /* 0x000fe400000006ff */
[----:B------:R-:W-:Y:S01]  /*47f0*/  SHF.L.U32 R95, R113, 0x10, RZ ;  /* 0x00000010715f7819 */ /* 0x000fe200000006ff */
[----:B------:R-:W-:Y:S01]  /*4800*/  @P0 FMUL R79, R79, R127 ;  /* 0x0000007f4f4f0220 */ /* 0x000fe20000400000 */
[----:B-1----:R-:W-:Y:S01]  /*4810*/  SHF.L.U32 R73, R30, 0x10, RZ ;  /* 0x000000101e497819 */ /* 0x002fe200000006ff */
[----:B------:R-:W-:Y:S01]  /*4820*/  FMUL R74, R138, R155 ;  /* 0x0000009b8a4a7220 */ /* 0x000fe20000400000 */
[----:B------:R-:W-:Y:S01]  /*4830*/  SHF.L.U32 R72, R54, 0x10, RZ ;  /* 0x0000001036487819 */ /* 0x000fe200000006ff */
[----:B------:R-:W-:Y:S01]  /*4840*/  @P2 FADD R95, R95, 1 ;  /* 0x3f8000005f5f2421 */ /* 0x000fe20000000000 */
[----:B------:R-:W-:Y:S01]  /*4850*/  SHF.L.U32 R75, R108, 0x10, RZ ;  /* 0x000000106c4b7819 */ /* 0x000fe200000006ff */
[----:B------:R-:W-:Y:S01]  /*4860*/  @P2 FADD R73, R73, 1 ;  /* 0x3f80000049492421 */ /* 0x000fe20000000000 */
[----:B------:R-:W-:-:S03]  /*4870*/  SHF.L.U32 R138, R56, 0x10, RZ ;  /* 0x00000010388a7819 */ /* 0x000fc600000006ff */
[----:B------:R-:W-:Y:S01]  /*4880*/  FFMA R74, R73, R74, R72 ;  /* 0x0000004a494a7223 */ /* 0x000fe20000000048 */
[----:B------:R-:W-:Y:S01]  /*4890*/  SHF.L.U32 R72, R109, 0x10, RZ ;  /* 0x000000106d487819 */ /* 0x000fe200000006ff */
[----:B------:R-:W-:Y:S01]  /*48a0*/  FMUL R73, R78, R155 ;  /* 0x0000009b4e497220 */ /* 0x000fe20000400000 */
        /* <DEDUP_REMOVED lines=8> */
[----:B------:R-:W-:Y:S02]  /*4930*/  @P2 FADD R75, R75, 1 ;  /* 0x3f8000004b4b2421 */ /* 0x000fe40000000000 */
[----:B------:R-:W-:Y:S01]  /*4940*/  @P2 FADD R137, R137, 1 ;  /* 0x3f80000089892421 */ /* 0x000fe20000000000 */
[----:B------:R-:W-:Y:S01]  /*4950*/  F2FP.BF16.F32.PACK_AB R74, R73, R74 ;  /* 0x0000004a494a723e */ /* 0x000fe200000010ff */
[----:B------:R-:W-:Y:S01]  /*4960*/  FFMA R72, R75, R72, R78 ;  /* 0x000000484b487223 */ /* 0x000fe2000000004e */
[----:B------:R-:W-:-:S02]  /*4970*/  SHF.L.U32 R78, R111, 0x10, RZ ;  /* 0x000000106f4e7819 */ /* 0x000fc400000006ff */
        /* <DEDUP_REMOVED lines=14> */
[----:B------:R-:W-:Y:S01]  /*4a60*/  FFMA R95, R95, R76, R134 ;  /* 0x0000004c5f5f7223 */ /* 0x000fe20000000086 */
[----:B------:R-:W-:Y:S01]  /*4a70*/  SHF.L.U32 R134, R59, 0x10, RZ ;  /* 0x000000103b867819 */ /* 0x000fe200000006ff */
[----:B------:R-:W-:Y:S01]  /*4a80*/  @P2 FADD R75, R75, 1 ;  /* 0x3f8000004b4b2421 */ /* 0x000fe20000000000 */
[-C--:B------:R-:W-:Y:S01]  /*4a90*/  FMUL R76, R143, R155.reuse ;  /* 0x0000009b8f4c7220 */ /* 0x080fe20000400000 */
[----:B------:R-:W-:Y:S01]  /*4aa0*/  FMUL R143, R150, R155 ;  /* 0x0000009b968f7220 */ /* 0x000fe20000400000 */
[----:B------:R-:W-:Y:S01]  /*4ab0*/  SHF.L.U32 R150, R68, 0x10, RZ ;  /* 0x0000001044967819 */ /* 0x000fe200000006ff */
[----:B------:R-:W-:Y:S01]  /*4ac0*/  @P0 FMUL R95, R95, R127 ;  /* 0x0000007f5f5f0220 */ /* 0x000fe20000400000 */
[----:B------:R-:W-:Y:S01]  /*4ad0*/  FFMA R76, R75, R76, R134 ;  /* 0x0000004c4b4c7223 */ /* 0x000fe20000000086 */
[----:B------:R-:W-:-:S02]  /*4ae0*/  SHF.L.U32 R134, R99, 0x10, RZ ;  /* 0x0000001063867819 */ /* 0x000fc400000006ff */
[----:B------:R-:W-:Y:S01]  /*4af0*/  SHF.L.U32 R75, R98, 0x10, RZ ;  /* 0x00000010624b7819 */ /* 0x000fe200000006ff */
[----:B------:R-:W-:Y:S01]  /*4b00*/  @P0 FMUL R76, R76, R127 ;  /* 0x0000007f4c4c0220 */ /* 0x000fe20000400000 */
[----:B------:R-:W-:Y:S01]  /*4b10*/  F2FP.BF16.F32.PACK_AB R72, R95, R78 ;  /* 0x0000004e5f48723e */ /* 0x000fe200000010ff */
[----:B------:R-:W-:Y:S01]  /*4b20*/  @P2 FADD R134, R134, 1 ;  /* 0x3f80000086862421 */ /* 0x000fe20000000000 */
[----:B------:R-:W1:Y:S03]  /*4b30*/  LDC R95, c[0x0][0x380] ;  /* 0x0000e000ff5f7b82 */ /* 0x000e660000000800 */
[----:B------:R-:W-:Y:S01]  /*4b40*/  FFMA R83, R134, R83, R75 ;  /* 0x0000005386537223 */ /* 0x000fe2000000004b */
[----:B------:R-:W-:Y:S01]  /*4b50*/  SHF.L.U32 R75, R34, 0x10, RZ ;  /* 0x00000010224b7819 */ /* 0x000fe200000006ff */
[----:B------:R-:W-:Y:S01]  /*4b60*/  FMUL R134, R142, R155 ;  /* 0x0000009b8e867220 */ /* 0x000fe20000400000 */
[----:B------:R-:W-:Y:S01]  /*4b70*/  SHF.L.U32 R142, R60, 0x10, RZ ;  /* 0x000000103c8e7819 */ /* 0x000fe200000006ff */
[----:B------:R-:W-:-:S02]  /*4b80*/  @P0 FMUL R83, R83, R127 ;  /* 0x0000007f53530220 */ /* 0x000fc40000400000 */
[----:B------:R-:W-:-:S04]  /*4b90*/  @P2 FADD R75, R75, 1 ;  /* 0x3f8000004b4b2421 */ /* 0x000fc80000000000 */
[----:B------:R-:W-:Y:S01]  /*4ba0*/  FFMA R134, R75, R134, R136 ;  /* 0x000000864b867223 */ /* 0x000fe20000000088 */
[----:B------:R-:W-:Y:S02]  /*4bb0*/  SHF.L.U32 R136, R100, 0x10, RZ ;  /* 0x0000001064887819 */ /* 0x000fe400000006ff */
[----:B------:R-:W-:Y:S01]  /*4bc0*/  SHF.L.U32 R75, R33, 0x10, RZ ;  /* 0x00000010214b7819 */ /* 0x000fe200000006ff */
[----:B------:R-:W-:Y:S02]  /*4bd0*/  @P0 FMUL R134, R134, R127 ;  /* 0x0000007f86860220 */ /* 0x000fe40000400000 */
[----:B------:R-:W-:Y:S01]  /*4be0*/  FFMA R135, R135, R82, R136 ;  /* 0x0000005287877223 */ /* 0x000fe20000000088 */
[----:B------:R-:W-:Y:S01]  /*4bf0*/  SHF.L.U32 R136, R57, 0x10, RZ ;  /* 0x0000001039887819 */ /* 0x000fe200000006ff */
[----:B------:R-:W-:Y:S01]  /*4c00*/  @P2 FADD R75, R75, 1 ;  /* 0x3f8000004b4b2421 */ /* 0x000fe20000000000 */
[----:B------:R-:W-:Y:S01]  /*4c10*/  FMUL R82, R141, R155 ;  /* 0x0000009b8d527220 */ /* 0x000fe20000400000 */
[----:B------:R-:W-:Y:S01]  /*4c20*/  SHF.L.U32 R141, R97, 0x10, RZ ;  /* 0x00000010618d7819 */ /* 0x000fe200000006ff */
[-C--:B------:R-:W-:Y:S01]  /*4c30*/  @P0 FMUL R135, R135, R127.reuse ;  /* 0x0000007f87870220 */ /* 0x080fe20000400000 */
[----:B-1----:R-:W-:Y:S01]  /*4c40*/  LEA R126, R95, R126, 0x2 ;  /* 0x0000007e5f7e7211 */ /* 0x002fe200078e10ff */
[----:B------:R-:W-:Y:S01]  /*4c50*/  FFMA R82, R75, R82, R136 ;  /* 0x000000524b527223 */ /* 0x000fe20000000088 */
[----:B------:R-:W-:Y:S01]  /*4c60*/  SHF.L.U32 R136, R103, 0x10, RZ ;  /* 0x0000001067887819 */ /* 0x000fe200000006ff */
[----:B------:R-:W-:Y:S01]  /*4c70*/  @P2 FADD R141, R141, 1 ;  /* 0x3f8000008d8d2421 */ /* 0x000fe20000000000 */
[----:B------:R-:W-:Y:S01]  /*4c80*/  SHF.L.U32 R75, R102, 0x10, RZ ;  /* 0x00000010664b7819 */ /* 0x000fe200000006ff */
[----:B------:R-:W-:Y:S01]  /*4c90*/  @P0 FMUL R82, R82, R127 ;  /* 0x0000007f52520220 */ /* 0x000fe20000400000 */
[----:B------:R-:W-:Y:S01]  /*4ca0*/  F2FP.BF16.F32.PACK_AB R78, R135, R134 ;  /* 0x00000086874e723e */ /* 0x000fe200000010ff */
[----:B------:R-:W-:Y:S01]  /*4cb0*/  @P2 FADD R136, R136, 1 ;  /* 0x3f80000088882421 */ /* 0x000fe20000000000 */
[----:B------:R-:W-:-:S03]  /*4cc0*/  ISETP.GE.AND P1, PT, R126, UR13, PT ;  /* 0x0000000d7e007c0c */ /* 0x000fc6000bf26270 */
        /* <DEDUP_REMOVED lines=21> */
[----:B------:R-:W-:Y:S01]  /*4e20*/  @P2 FADD R147, R147, 1 ;  /* 0x3f80000093932421 */ /* 0x000fe20000000000 */
[----:B------:R-:W-:Y:S01]  /*4e30*/  @P0 FMUL R80, R80, R127 ;  /* 0x0000007f50500220 */ /* 0x000fe20000400000 */
[----:B------:R-:W-:-:S04]  /*4e40*/  @P2 FADD R138, R138, 1 ;  /* 0x3f8000008a8a2421 */ /* 0x000fc80000000000 */
        /* <DEDUP_REMOVED lines=15> */
[----:B------:R-:W-:-:S02]  /*4f40*/  @P0 FMUL R139, R139, R127 ;  /* 0x0000007f8b8b0220 */ /* 0x000fc40000400000 */
        /* <DEDUP_REMOVED lines=18> */
[----:B------:R-:W-:Y:S01]  /*5070*/  FFMA R141, R141, R84, R142 ;  /* 0x000000548d8d7223 */ /* 0x000fe2000000008e */
[----:B------:R-:W-:Y:S01]  /*5080*/  SHF.L.U32 R142, R67, 0x10, RZ ;  /* 0x00000010438e7819 */ /* 0x000fe200000006ff */
[----:B------:R-:W-:Y:S01]  /*5090*/  @P2 FADD R75, R75, 1 ;  /* 0x3f8000004b4b2421 */ /* 0x000fe20000000000 */
[----:B------:R-:W-:Y:S01]  /*50a0*/  FMUL R84, R151, R155 ;  /* 0x0000009b97547220 */ /* 0x000fe20000400000 */
        /* <DEDUP_REMOVED lines=24> */
[-C--:B------:R-:W-:Y:S01]  /*5230*/  FMUL R89, R149, R155.reuse ;  /* 0x0000009b95597220 */ /* 0x080fe20000400000 */
[----:B------:R-:W-:Y:S01]  /*5240*/  FMUL R149, R156, R155 ;  /* 0x0000009b9c957220 */ /* 0x000fe20000400000 */
[----:B------:R-:W-:Y:S02]  /*5250*/  @P0 FMUL R142, R142, R127 ;  /* 0x0000007f8e8e0220 */ /* 0x000fe40000400000 */
[----:B------:R-:W-:Y:S01]  /*5260*/  FFMA R89, R144, R89, R75 ;  /* 0x0000005990597223 */ /* 0x000fe2000000004b */
[----:B------:R-:W-:Y:S02]  /*5270*/  SHF.L.U32 R75, R40, 0x10, RZ ;  /* 0x00000010284b7819 */ /* 0x000fe400000006ff */
[----:B------:R-:W-:Y:S01]  /*5280*/  SHF.L.U32 R144, R64, 0x10, RZ ;  /* 0x0000001040907819 */ /* 0x000fe200000006ff */
[----:B------:R-:W-:-:S02]  /*5290*/  @P0 FMUL R89, R89, R127 ;  /* 0x0000007f59590220 */ /* 0x000fc40000400000 */
        /* <DEDUP_REMOVED lines=20> */
[----:B------:R-:W-:Y:S02]  /*53e0*/  FMUL R146, R153, R155 ;  /* 0x0000009b99927220 */ /* 0x000fe40000400000 */
        /* <DEDUP_REMOVED lines=11> */
[----:B------:R-:W-:-:S04]  /*54a0*/  IMAD.WIDE.U32 R152, R129, 0x10, R160 ;  /* 0x0000001081987825 */ /* 0x000fc800078e00a0 */
[----:B------:R-:W-:Y:S01]  /*54b0*/  @P0 FMUL R93, R93, R127 ;  /* 0x0000007f5d5d0220 */ /* 0x000fe20000400000 */
[----:B------:R-:W-:Y:S01]  /*54c0*/  @P2 FADD R75, R75, 1 ;  /* 0x3f8000004b4b2421 */ /* 0x000fe20000000000 */
[----:B------:R-:W-:-:S03]  /*54d0*/  IMAD.WIDE.U32 R128, R128, 0x10, R160 ;  /* 0x0000001080807825 */ /* 0x000fc600078e00a0 */
        /* <DEDUP_REMOVED lines=16> */
[----:B------:R-:W-:Y:S01]  /*55e0*/  F2FP.BF16.F32.PACK_AB R75, R79, R0 ;  /* 0x000000004f4b723e */ /* 0x000fe200000010ff */
[----:B------:R-:W-:Y:S01]  /*55f0*/  IMAD.WIDE.U32 R150, R131, 0x10, R160 ;  /* 0x0000001083967825 */ /* 0x000fe200078e00a0 */
[----:B------:R-:W-:-:S03]  /*5600*/  F2FP.BF16.F32.PACK_AB R79, R83, R76 ;  /* 0x0000004c534f723e */ /* 0x000fc600000010ff */
[----:B------:R-:W-:Y:S01]  /*5610*/  @P0 FMUL R149, R149, R127 ;  /* 0x0000007f95950220 */ /* 0x000fe20000400000 */
[----:B------:R-:W-:Y:S01]  /*5620*/  F2FP.BF16.F32.PACK_AB R76, R137, R136 ;  /* 0x00000088894c723e */ /* 0x000fe200000010ff */
[----:B------:R-:W-:Y:S01]  /*5630*/  IMAD.WIDE.U32 R130, R130, 0x10, R160 ;  /* 0x0000001082827825 */ /* 0x000fe200078e00a0 */
        /* <DEDUP_REMOVED lines=11> */
[----:B------:R-:W-:Y:S05]  /*56f0*/  @!P1 BRA `(.L_x_9522) ;  /* 0xffffffd800a09947 */ /* 0x000fea000383ffff */
.L_x_9517:
[----:B------:R-:W-:Y:S05]  /*5700*/  BSYNC B0 ;  /* 0x0000000000007941 */ /* 0x000fea0003800000 */
.L_x_9516:
[----:B------:R-:W3:Y:S01]  /*5710*/  LDCU.64 UR6, c[0x0][0x3f8] ;  /* 0x00007f00ff0677ac */ /* 0x000ee20008000a00 */
[----:B------:R-:W4:Y:S01]  /*5720*/  S2R R6, SR_TID.X ;  /* 0x0000000000067919 */ /* 0x000f220000002100 */
[----:B---3--:R-:W-:-:S04]  /*5730*/  UISETP.NE.U32.AND UP0, UPT, UR6, URZ, UPT ;  /* 0x000000ff0600728c */ /* 0x008fc8000bf05070 */
[----:B------:R-:W-:-:S09]  /*5740*/  UISETP.NE.AND.EX UP0, UPT, UR7, URZ, UPT, UP0 ;  /* 0x000000ff0700728c */ /* 0x000fd2000bf05300 */
[----:B------:R-:W-:Y:S05]  /*5750*/  BRA.U !UP0, `(.L_x_9523) ;  /* 0x0000000108ac7547 */ /* 0x000fea000b800000 */
[----:B------:R-:W-:-:S03]  /*5760*/  UMOV UR6, 0xffffffff ;  /* 0xffffffff00067882 */ /* 0x000fc60000000000 */
[----:B------:R-:W-:Y:S05]  /*5770*/  BRA.DIV UR6, `(.L_x_9524) ;  /* 0x0000001a06087947 */ /* 0x000fea000b800000 */
[----:B------:R-:W3:Y:S02]  /*5780*/  SHFL.DOWN PT, R3, R124, 0x10, 0x1f ;  /* 0x0a001f007c037f89 */ /* 0x000ee400000e0000 */
[----:B---3--:R-:W-:-:S05]  /*5790*/  FMNMX R3, R3, R124, !PT ;  /* 0x0000007c03037209 */ /* 0x008fca0007800000 */
[----:B------:R-:W3:Y:S02]  /*57a0*/  SHFL.DOWN PT, R0, R3, 0x8, 0x1f ;  /* 0x09001f0003007f89 */ /* 0x000ee400000e0000 */
[----:B---3--:R-:W-:-:S05]  /*57b0*/  FMNMX R0, R3, R0, !PT ;  /* 0x0000000003007209 */ /* 0x008fca0007800000 */
[----:B------:R-:W3:Y:S02]  /*57c0*/  SHFL.DOWN PT, R5, R0, 0x4, 0x1f ;  /* 0x08801f0000057f89 */ /* 0x000ee400000e0000 */
[----:B---3--:R-:W-:-:S05]  /*57d0*/  FMNMX R5, R0, R5, !PT ;  /* 0x0000000500057209 */ /* 0x008fca0007800000 */
[----:B------:R-:W3:Y:S02]  /*57e0*/  SHFL.DOWN PT, R2, R5, 0x2, 0x1f ;  /* 0x08401f0005027f89 */ /* 0x000ee400000e0000 */
[----:B---3--:R-:W-:-:S05]  /*57f0*/  FMNMX R2, R5, R2, !PT ;  /* 0x0000000205027209 */ /* 0x008fca0007800000 */
[----:B------:R3:W0:Y:S02]  /*5800*/  SHFL.DOWN PT, R7, R2, 0x1, 0x1f ;  /* 0x08201f0002077f89 */ /* 0x00062400000e0000 */
.L_x_9559:
[----:B------:R-:W-:Y:S01]  /*5810*/  ISETP.NE.AND P1, PT, R123, RZ, PT ;  /* 0x000000ff7b00720c */ /* 0x000fe20003f25270 */
[----:B------:R-:W-:Y:S05]  /*5820*/  WARPSYNC.ALL ;  /* 0x0000000000007948 */ /* 0x000fea0003800000 */
[----:B0-----:R-:W-:Y:S01]  /*5830*/  FMNMX R7, R2, R7, !PT ;  /* 0x0000000702077209 */ /* 0x001fe20007800000 */
[----:B------:R-:W-:Y:S06]  /*5840*/  BSSY B0, `(.L_x_9523) ;  /* 0x000001c000007945 */ /* 0x000fec0003800000 */
[----:B------:R-:W0:Y:S01]  /*5850*/  @!P1 S2R R4, SR_CgaCtaId ;  /* 0x0000000000049919 */ /* 0x000e220000008800 */
[----:B------:R-:W-:-:S02]  /*5860*/  @!P1 MOV R3, 0x400 ;  /* 0x0000040000039802 */ /* 0x000fc40000000f00 */
[----:B----4-:R-:W-:-:S04]  /*5870*/  @!P1 SHF.R.U32.HI R0, RZ, 0x3, R6 ;  /* 0x00000003ff009819 */ /* 0x010fc80000011606 */
        /* <DEDUP_REMOVED lines=9> */
[----:B------:R-:W3:Y:S01]  /*5910*/  @!P1 S2R R3, SR_CgaCtaId ;  /* 0x0000000000039919 */ /* 0x000ee20000008800 */
[----:B------:R-:W-:-:S04]  /*5920*/  @!P1 MOV R0, 0x400 ;  /* 0x0000040000009802 */ /* 0x000fc80000000f00 */
[----:B---3--:R-:W-:Y:S01]  /*5930*/  @!P1 LEA R2, R3, R0, 0x18 ;  /* 0x0000000003029211 */ /* 0x008fe200078ec0ff */
[----:B------:R-:W-:-:S03]  /*5940*/  HFMA2 R0, -RZ, RZ, 0, 0 ;  /* 0x00000000ff007431 */ /* 0x000fc600000001ff */
[----:B------:R-:W-:-:S05]  /*5950*/  @!P1 LEA R2, R6, R2, 0x2 ;  /* 0x0000000206029211 */ /* 0x000fca00078e10ff */
[----:B------:R0:W3:Y:S01]  /*5960*/  @!P1 LDS R0, [R2] ;  /* 0x0000000002009984 */ /* 0x0000e20000000800 */
[----:B------:R-:W-:Y:S05]  /*5970*/  BRA.DIV UR6, `(.L_x_9526) ;  /* 0x0000001a06247947 */ /* 0x000fea000b800000 */
[----:B---3--:R-:W3:Y:S02]  /*5980*/  SHFL.DOWN PT, R3, R0, 0x2, 0x1f ;  /* 0x08401f0000037f89 */ /* 0x008ee400000e0000 */
[----:B---3--:R-:W-:-:S05]  /*5990*/  FMNMX R3, R3, R0, !PT ;  /* 0x0000000003037209 */ /* 0x008fca0007800000 */
[----:B0-----:R0:W3:Y:S02]  /*59a0*/  SHFL.DOWN PT, R2, R3, 0x1, 0x1f ;  /* 0x08201f0003027f89 */ /* 0x0010e400000e0000 */
.L_x_9562:
[----:B------:R-:W-:Y:S02]  /*59b0*/  ISETP.NE.AND P1, PT, R6, RZ, PT ;  /* 0x000000ff0600720c */ /* 0x000fe40003f25270 */
[----:B---3--:R-:W-:-:S11]  /*59c0*/  FMNMX R5, R3, R2, !PT ;  /* 0x0000000203057209 */ /* 0x008fd60007800000 */
[----:B------:R-:W-:Y:S05]  /*59d0*/  @P1 BRA `(.L_x_9525) ;  /* 0x0000000000081947 */ /* 0x000fea0003800000 */
[----:B0-----:R-:W0:Y:S02]  /*59e0*/  LDC.64 R2, c[0x0][0x3f8] ;  /* 0x0000fe00ff027b82 */ /* 0x001e240000000a00 */
[----:B0-----:R4:W-:Y:S02]  /*59f0*/  REDG.E.MAX.S32.STRONG.GPU desc[UR4][R2.64], R5 ;  /* 0x000000050200798e */ /* 0x0019e4000d12e304 */
.L_x_9525:
[----:B------:R-:W-:Y:S05]  /*5a00*/  BSYNC B0 ;  /* 0x0000000000007941 */ /* 0x000fea0003800000 */
.L_x_9523:
[----:B------:R-:W-:Y:S05]  /*5a10*/  @!P0 EXIT ;  /* 0x000000000000894d */ /* 0x000fea0003800000 */
[----:B------:R-:W0:Y:S01]  /*5a20*/  LDCU.64 UR6, c[0x0][0x3f0] ;  /* 0x00007e00ff0677ac */ /* 0x000e220008000a00 */
[----:B----4-:R-:W-:Y:S02]  /*5a30*/  LOP3.LUT P0, RZ, R125, R6, RZ, 0xfc, !PT ;  /* 0x000000067dff7212 */ /* 0x010fe4000780fcff */
[----:B0-----:R-:W-:-:S04]  /*5a40*/  ISETP.EQ.U32.AND P1, PT, RZ, UR6, PT ;  /* 0x00000006ff007c0c */ /* 0x001fc8000bf22070 */
[----:B------:R-:W-:-:S13]  /*5a50*/  ISETP.EQ.OR.EX P0, PT, RZ, UR7, P0, P1 ;  /* 0x00000007ff007c0c */ /* 0x000fda0008702710 */
[----:B------:R-:W-:Y:S05]  /*5a60*/  @P0 EXIT ;  /* 0x000000000000094d */ /* 0x000fea0003800000 */
[----:B-----5:R-:W-:-:S04]  /*5a70*/  IADD3 R0, PT, PT, R127, 0x1800000, RZ ;  /* 0x018000007f007810 */ /* 0x020fc80007ffe0ff */
[----:B------:R-:W-:-:S04]  /*5a80*/  LOP3.LUT R0, R0, 0x7f800000, RZ, 0xc0, !PT ;  /* 0x7f80000000007812 */ /* 0x000fc800078ec0ff */
[----:B------:R-:W-:-:S13]  /*5a90*/  ISETP.GT.U32.AND P0, PT, R0, 0x1ffffff, PT ;  /* 0x01ffffff0000780c */ /* 0x000fda0003f04070 */
[----:B------:R-:W-:Y:S05]  /*5aa0*/  @P0 BRA `(.L_x_9527) ;  /* 0x0000000000100947 */ /* 0x000fea0003800000 */
[----:B------:R-:W-:-:S07]  /*5ab0*/  MOV R6, 0x5ad0 ;  /* 0x00005ad000067802 */ /* 0x000fce0000000f00 */
[----:B-123--:R-:W-:Y:S05]  /*5ac0*/  CALL.REL.NOINC `($__internal_151_$__cuda_sm20_rcp_rn_f32_slowpath) ;  /* 0x0000001800107944 */ /* 0x00efea0003c00000 */
[----:B------:R-:W-:Y:S01]  /*5ad0*/  MOV R5, R0 ;  /* 0x0000000000057202 */ /* 0x000fe20000000f00 */
[----:B------:R-:W-:Y:S06]  /*5ae0*/  BRA `(.L_x_9528) ;  /* 0x0000000000107947 */ /* 0x000fec0003800000 */
.L_x_9527:
[----:B------:R-:W3:Y:S02]  /*5af0*/  MUFU.RCP R0, R127 ;  /* 0x0000007f00007308 */ /* 0x000ee40000001000 */
[----:B---3--:R-:W-:-:S04]  /*5b00*/  FFMA R2, R0, R127, -1 ;  /* 0xbf80000000027423 */ /* 0x008fc8000000007f */
[----:B------:R-:W-:-:S04]  /*5b10*/  FADD.FTZ R5, -R2, -RZ ;  /* 0x800000ff02057221 */ /* 0x000fc80000010100 */
[----:B------:R-:W-:-:S07]  /*5b20*/  FFMA R5, R0, R5, R0 ;  /* 0x0000000500057223 */ /* 0x000fce0000000000 */
.L_x_9528:
[----:B------:R-:W0:Y:S02]  /*5b30*/  LDC.64 R2, c[0x0][0x3f0] ;  /* 0x0000fc00ff027b82 */ /* 0x000e240000000a00 */
[----:B0-----:R-:W-:Y:S01]  /*5b40*/  STG.E desc[UR4][R2.64], R5 ;  /* 0x0000000502007986 */ /* 0x001fe2000c101904 */
[----:B------:R-:W-:Y:S05]  /*5b50*/  EXIT ;  /* 0x000000000000794d */ /* 0x000fea0003800000 */
.L_x_9519:
[----:B------:R-:W-:Y:S01]  /*5b60*/  HFMA2 R157, -RZ, RZ, 0, 5.9604644775390625e-08 ;  /* 0x00000001ff9d7431 */ /* 0x000fe200000001ff */
[----:B------:R-:W-:Y:S01]  /*5b70*/  BSSY B1, `(.L_x_9529) ;  /* 0x0000006000017945 */ /* 0x000fe20003800000 */
[----:B------:R-:W-:Y:S02]  /*5b80*/  MOV R160, 0x1f ;  /* 0x0000001f00a07802 */ /* 0x000fe40000000f00 */
[----:B------:R-:W-:-:S07]  /*5b90*/  MOV R155, 0xffffffff ;  /* 0xffffffff009b7802 */ /* 0x000fce0000000f00 */
[----:B------:R-:W-:Y:S05]  /*5ba0*/  WARPSYNC.COLLECTIVE R155, `(.L_x_9530) ;  /* 0x000000009b087348 */ /* 0x000fea0003c00000 */
[----:B------:R0:W1:Y:S02]  /*5bb0*/  SHFL.BFLY P0, R159, R162, R157, R160 ;  /* 0x0c00009da29f7389 */ /* 0x00006400000000a0 */
[----:B01----:R-:W-:Y:S05]  /*5bc0*/  ENDCOLLECTIVE ;  /* 0x000000000000791b */ /* 0x003fea0003800000 */
.L_x_9530:
[----:B------:R-:W-:Y:S05]  /*5bd0*/  BSYNC B1 ;  /* 0x0000000000017941 */ /* 0x000fea0003800000 */
.L_x_9529:
[----:B------:R-:W-:Y:S02]  /*5be0*/  HFMA2 R157, -RZ, RZ, 0, 1.1920928955078125e-07 ;  /* 0x00000002ff9d7431 */ /* 0x000fe400000001ff */
[----:B------:R-:W-:Y:S01]  /*5bf0*/  FADD R162, R162, R159 ;  /* 0x0000009fa2a27221 */ /* 0x000fe20000000000 */
[----:B------:R-:W-:Y:S02]  /*5c00*/  MOV R160, 0x1f ;  /* 0x0000001f00a07802 */ /* 0x000fe40000000f00 */
[----:B------:R-:W-:-:S07]  /*5c10*/  MOV R155, 0xffffffff ;  /* 0xffffffff009b7802 */ /* 0x000fce0000000f00 */
[----:B------:R-:W-:Y:S05]  /*5c20*/  WARPSYNC.COLLECTIVE R155, `(.L_x_9531) ;  /* 0x000000009b087348 */ /* 0x000fea0003c00000 */
[----:B------:R0:W1:Y:S02]  /*5c30*/  SHFL.BFLY P0, R159, R162, R157, R160 ;  /* 0x0c00009da29f7389 */ /* 0x00006400000000a0 */
[----:B01----:R-:W-:Y:S05]  /*5c40*/  ENDCOLLECTIVE ;  /* 0x000000000000791b */ /* 0x003fea0003800000 */
.L_x_9531:
[----:B------:R-:W-:Y:S02]  /*5c50*/  HFMA2 R157, -RZ, RZ, 0, 2.384185791015625e-07 ;  /* 0x00000004ff9d7431 */ /* 0x000fe400000001ff */
[----:B------:R-:W-:-:S05]  /*5c60*/  FADD R161, R162, R159 ;  /* 0x0000009fa2a17221 */ /* 0x000fca0000000000 */
[----:B------:R-:W-:-:S07]  /*5c70*/  MOV R162, R161 ;  /* 0x000000a100a27202 */ /* 0x000fce0000000f00 */
[----:B------:R-:W-:Y:S05]  /*5c80*/  WARPSYNC.COLLECTIVE R155, `(.L_x_9532) ;  /* 0x000000009b087348 */ /* 0x000fea0003c00000 */
[----:B------:R0:W1:Y:S02]  /*5c90*/  SHFL.BFLY P0, R159, R162, R157, R160 ;  /* 0x0c00009da29f7389 */ /* 0x00006400000000a0 */
[----:B01----:R-:W-:Y:S05]  /*5ca0*/  ENDCOLLECTIVE ;  /* 0x000000000000791b */ /* 0x003fea0003800000 */
.L_x_9532:
[----:B------:R-:W-:Y:S02]  /*5cb0*/  HFMA2 R157, -RZ, RZ, 0, 4.76837158203125e-07 ;  /* 0x00000008ff9d7431 */ /* 0x000fe400000001ff */
[----:B------:R-:W-:-:S05]  /*5cc0*/  FADD R163, R161, R159 ;  /* 0x0000009fa1a37221 */ /* 0x000fca0000000000 */
[----:B------:R-:W-:-:S07]  /*5cd0*/  MOV R162, R163 ;  /* 0x000000a300a27202 */ /* 0x000fce0000000f00 */
[----:B------:R-:W-:Y:S05]  /*5ce0*/  WARPSYNC.COLLECTIVE R155, `(.L_x_9533) ;  /* 0x000000009b087348 */ /* 0x000fea0003c00000 */
[----:B------:R0:W1:Y:S02]  /*5cf0*/  SHFL.BFLY P0, R159, R162, R157, R160 ;  /* 0x0c00009da29f7389 */ /* 0x00006400000000a0 */
[----:B01----:R-:W-:Y:S05]  /*5d00*/  ENDCOLLECTIVE ;  /* 0x000000000000791b */ /* 0x003fea0003800000 */
.L_x_9533:
[----:B------:R-:W-:Y:S02]  /*5d10*/  HFMA2 R157, -RZ, RZ, 0, 9.5367431640625e-07 ;  /* 0x00000010ff9d7431 */ /* 0x000fe400000001ff */
[----:B------:R-:W-:-:S05]  /*5d20*/  FADD R164, R163, R159 ;  /* 0x0000009fa3a47221 */ /* 0x000fca0000000000 */
[----:B------:R-:W-:-:S07]  /*5d30*/  MOV R162, R164 ;  /* 0x000000a400a27202 */ /* 0x000fce0000000f00 */
[----:B------:R-:W-:Y:S05]  /*5d40*/  WARPSYNC.COLLECTIVE R155, `(.L_x_9534) ;  /* 0x000000009b087348 */ /* 0x000fea0003c00000 */
[----:B------:R0:W1:Y:S02]  /*5d50*/  SHFL.BFLY P0, R159, R162, R157, R160 ;  /* 0x0c00009da29f7389 */ /* 0x00006400000000a0 */
[----:B01----:R-:W-:Y:S05]  /*5d60*/  ENDCOLLECTIVE ;  /* 0x000000000000791b */ /* 0x003fea0003800000 */
.L_x_9534:
        /* <DEDUP_REMOVED lines=104> */
.L_x_9535:
[----:B------:R-:W-:Y:S02]  /*63f0*/  HFMA2 R157, -RZ, RZ, 0, 1.1920928955078125e-07 ;  /* 0x00000002ff9d7431 */ /* 0x000fe400000001ff */
[----:B------:R-:W-:-:S05]  /*6400*/  FADD R161, R162, R159 ;  /* 0x0000009fa2a17221 */ /* 0x000fca0000000000 */
[----:B------:R-:W-:-:S07]  /*6410*/  MOV R162, R161 ;  /* 0x000000a100a27202 */ /* 0x000fce0000000f00 */
[----:B------:R-:W-:Y:S05]  /*6420*/  WARPSYNC.COLLECTIVE R155, `(.L_x_9536) ;  /* 0x000000009b087348 */ /* 0x000fea0003c00000 */
[----:B------:R0:W1:Y:S02]  /*6430*/  SHFL.BFLY P0, R159, R162, R157, R160 ;  /* 0x0c00009da29f7389 */ /* 0x00006400000000a0 */
[----:B01----:R-:W-:Y:S05]  /*6440*/  ENDCOLLECTIVE ;  /* 0x000000000000791b */ /* 0x003fea0003800000 */
.L_x_9536:
[----:B------:R-:W-:Y:S02]  /*6450*/  HFMA2 R157, -RZ, RZ, 0, 2.384185791015625e-07 ;  /* 0x00000004ff9d7431 */ /* 0x000fe400000001ff */
[----:B------:R-:W-:-:S05]  /*6460*/  FADD R163, R161, R159 ;  /* 0x0000009fa1a37221 */ /* 0x000fca0000000000 */
[----:B------:R-:W-:-:S07]  /*6470*/  MOV R162, R163 ;  /* 0x000000a300a27202 */ /* 0x000fce0000000f00 */
[----:B------:R-:W-:Y:S05]  /*6480*/  WARPSYNC.COLLECTIVE R155, `(.L_x_9537) ;  /* 0x000000009b087348 */ /* 0x000fea0003c00000 */
[----:B------:R0:W1:Y:S02]  /*6490*/  SHFL.BFLY P0, R159, R162, R157, R160 ;  /* 0x0c00009da29f7389 */ /* 0x00006400000000a0 */
[----:B01----:R-:W-:Y:S05]  /*64a0*/  ENDCOLLECTIVE ;  /* 0x000000000000791b */ /* 0x003fea0003800000 */
.L_x_9537:
[----:B------:R-:W-:Y:S02]  /*64b0*/  HFMA2 R157, -RZ, RZ, 0, 4.76837158203125e-07 ;  /* 0x00000008ff9d7431 */ /* 0x000fe400000001ff */
[----:B------:R-:W-:-:S05]  /*64c0*/  FADD R164, R163, R159 ;  /* 0x0000009fa3a47221 */ /* 0x000fca0000000000 */
[----:B------:R-:W-:-:S07]  /*64d0*/  MOV R162, R164 ;  /* 0x000000a400a27202 */ /* 0x000fce0000000f00 */
[----:B------:R-:W-:Y:S05]  /*64e0*/  WARPSYNC.COLLECTIVE R155, `(.L_x_9538) ;  /* 0x000000009b087348 */ /* 0x000fea0003c00000 */
[----:B------:R0:W1:Y:S02]  /*64f0*/  SHFL.BFLY P0, R159, R162, R157, R160 ;  /* 0x0c00009da29f7389 */ /* 0x00006400000000a0 */
[----:B01----:R-:W-:Y:S05]  /*6500*/  ENDCOLLECTIVE ;  /* 0x000000000000791b */ /* 0x003fea0003800000 */
.L_x_9538:
[----:B------:R-:W-:Y:S02]  /*6510*/  HFMA2 R157, -RZ, RZ, 0, 9.5367431640625e-07 ;  /* 0x00000010ff9d7431 */ /* 0x000fe400000001ff */
[----:B------:R-:W-:-:S05]  /*6520*/  FADD R165, R164, R159 ;  /* 0x0000009fa4a57221 */ /* 0x000fca0000000000 */
[----:B------:R-:W-:-:S07]  /*6530*/  MOV R162, R165 ;  /* 0x000000a500a27202 */ /* 0x000fce0000000f00 */
[----:B------:R-:W-:Y:S05]  /*6540*/  WARPSYNC.COLLECTIVE R155, `(.L_x_9539) ;  /* 0x000000009b087348 */ /* 0x000fea0003c00000 */
[----:B------:R0:W1:Y:S02]  /*6550*/  SHFL.BFLY P0, R159, R162, R157, R160 ;  /* 0x0c00009da29f7389 */ /* 0x00006400000000a0 */
[----:B01----:R-:W-:Y:S05]  /*6560*/  ENDCOLLECTIVE ;  /* 0x000000000000791b */ /* 0x003fea0003800000 */
.L_x_9539:
[----:B------:R-:W-:Y:S05]  /*6570*/  BRA `(.L_x_9540) ;  /* 0xffffffb000187947 */ /* 0x000fea000383ffff */
.L_x_9521:
[----:B------:R-:W-:Y:S01]  /*6580*/  HFMA2 R160, -RZ, RZ, 0, 1.847743988037109375e-06 ;  /* 0x0000001fffa07431 */ /* 0x000fe200000001ff */
[----:B------:R-:W-:Y:S01]  /*6590*/  BSSY B1, `(.L_x_9541) ;  /* 0x0000006000017945 */ /* 0x000fe20003800000 */
[----:B------:R-:W-:Y:S02]  /*65a0*/  MOV R157, 0x1 ;  /* 0x00000001009d7802 */ /* 0x000fe40000000f00 */
[----:B------:R-:W-:-:S07]  /*65b0*/  MOV R155, 0xffffffff ;  /* 0xffffffff009b7802 */ /* 0x000fce0000000f00 */
[----:B------:R-:W-:Y:S05]  /*65c0*/  WARPSYNC.COLLECTIVE R155, `(.L_x_9542) ;  /* 0x000000009b087348 */ /* 0x000fea0003c00000 */
[----:B------:R0:W1:Y:S02]  /*65d0*/  SHFL.BFLY P0, R159, R162, R157, R160 ;  /* 0x0c00009da29f7389 */ /* 0x00006400000000a0 */
[----:B01----:R-:W-:Y:S05]  /*65e0*/  ENDCOLLECTIVE ;  /* 0x000000000000791b */ /* 0x003fea0003800000 */
.L_x_9542:
[----:B------:R-:W-:Y:S05]  /*65f0*/  BSYNC B1 ;  /* 0x0000000000017941 */ /* 0x000fea0003800000 */
.L_x_9541:
[----:B------:R-:W-:Y:S02]  /*6600*/  HFMA2 R157, -RZ, RZ, 0, 1.1920928955078125e-07 ;  /* 0x00000002ff9d7431 */ /* 0x000fe400000001ff */
[----:B------:R-:W-:Y:S01]  /*6610*/  FADD R162, R162, R159 ;  /* 0x0000009fa2a27221 */ /* 0x000fe20000000000 */
[----:B------:R-:W-:Y:S02]  /*6620*/  MOV R160, 0x1f ;  /* 0x0000001f00a07802 */ /* 0x000fe40000000f00 */
[----:B------:R-:W-:-:S07]  /*6630*/  MOV R155, 0xffffffff ;  /* 0xffffffff009b7802 */ /* 0x000fce0000000f00 */
[----:B------:R-:W-:Y:S05]  /*6640*/  WARPSYNC.COLLECTIVE R155, `(.L_x_9543) ;  /* 0x000000009b087348 */ /* 0x000fea0003c00000 */
[----:B------:R0:W1:Y:S02]  /*6650*/  SHFL.BFLY P0, R159, R162, R157, R160 ;  /* 0x0c00009da29f7389 */ /* 0x00006400000000a0 */
[----:B01----:R-:W-:Y:S05]  /*6660*/  ENDCOLLECTIVE ;  /* 0x000000000000791b */ /* 0x003fea0003800000 */
.L_x_9543:
[----:B------:R-:W-:Y:S02]  /*6670*/  HFMA2 R157, -RZ, RZ, 0, 2.384185791015625e-07 ;  /* 0x00000004ff9d7431 */ /* 0x000fe400000001ff */
[----:B------:R-:W-:-:S05]  /*6680*/  FADD R161, R162, R159 ;  /* 0x0000009fa2a17221 */ /* 0x000fca0000000000 */
[----:B------:R-:W-:-:S07]  /*6690*/  MOV R162, R161 ;  /* 0x000000a100a27202 */ /* 0x000fce0000000f00 */
[----:B------:R-:W-:Y:S05]  /*66a0*/  WARPSYNC.COLLECTIVE R155, `(.L_x_9544) ;  /* 0x000000009b087348 */ /* 0x000fea0003c00000 */
[----:B------:R0:W1:Y:S02]  /*66b0*/  SHFL.BFLY P0, R159, R162, R157, R160 ;  /* 0x0c00009da29f7389 */ /* 0x00006400000000a0 */
[----:B01----:R-:W-:Y:S05]  /*66c0*/  ENDCOLLECTIVE ;  /* 0x000000000000791b */ /* 0x003fea0003800000 */
.L_x_9544:
[----:B------:R-:W-:Y:S02]  /*66d0*/  HFMA2 R157, -RZ, RZ, 0, 4.76837158203125e-07 ;  /* 0x00000008ff9d7431 */ /* 0x000fe400000001ff */
[----:B------:R-:W-:-:S05]  /*66e0*/  FADD R163, R161, R159 ;  /* 0x0000009fa1a37221 */ /* 0x000fca0000000000 */
[----:B------:R-:W-:-:S07]  /*66f0*/  MOV R162, R163 ;  /* 0x000000a300a27202 */ /* 0x000fce0000000f00 */
[----:B------:R-:W-:Y:S05]  /*6700*/  WARPSYNC.COLLECTIVE R155, `(.L_x_9545) ;  /* 0x000000009b087348 */ /* 0x000fea0003c00000 */
[----:B------:R0:W1:Y:S02]  /*6710*/  SHFL.BFLY P0, R159, R162, R157, R160 ;  /* 0x0c00009da29f7389 */ /* 0x00006400000000a0 */
[----:B01----:R-:W-:Y:S05]  /*6720*/  ENDCOLLECTIVE ;  /* 0x000000000000791b */ /* 0x003fea0003800000 */
.L_x_9545:
[----:B------:R-:W-:Y:S02]  /*6730*/  HFMA2 R157, -RZ, RZ, 0, 9.5367431640625e-07 ;  /* 0x00000010ff9d7431 */ /* 0x000fe400000001ff */
[----:B------:R-:W-:-:S05]  /*6740*/  FADD R164, R163, R159 ;  /* 0x0000009fa3a47221 */ /* 0x000fca0000000000 */
[----:B------:R-:W-:-:S07]  /*6750*/  MOV R162, R164 ;  /* 0x000000a400a27202 */ /* 0x000fce0000000f00 */
[----:B------:R-:W-:Y:S05]  /*6760*/  WARPSYNC.COLLECTIVE R155, `(.L_x_9546) ;  /* 0x000000009b087348 */ /* 0x000fea0003c00000 */
[----:B------:R0:W1:Y:S02]  /*6770*/  SHFL.BFLY P0, R159, R162, R157, R160 ;  /* 0x0c00009da29f7389 */ /* 0x00006400000000a0 */
[----:B01----:R-:W-:Y:S05]  /*6780*/  ENDCOLLECTIVE ;  /* 0x000000000000791b */ /* 0x003fea0003800000 */
.L_x_9546:
        /* <DEDUP_REMOVED lines=104> */
.L_x_9547:
[----:B------:R-:W-:Y:S02]  /*6e10*/  HFMA2 R157, -RZ, RZ, 0, 1.1920928955078125e-07 ;  /* 0x00000002ff9d7431 */ /* 0x000fe400000001ff */
[----:B------:R-:W-:-:S05]  /*6e20*/  FADD R161, R162, R159 ;  /* 0x0000009fa2a17221 */ /* 0x000fca0000000000 */
[----:B------:R-:W-:-:S07]  /*6e30*/  MOV R162, R161 ;  /* 0x000000a100a27202 */ /* 0x000fce0000000f00 */
[----:B------:R-:W-:Y:S05]  /*6e40*/  WARPSYNC.COLLECTIVE R155, `(.L_x_9548) ;  /* 0x000000009b087348 */ /* 0x000fea0003c00000 */
[----:B------:R0:W1:Y:S02]  /*6e50*/  SHFL.BFLY P0, R159, R162, R157, R160 ;  /* 0x0c00009da29f7389 */ /* 0x00006400000000a0 */
[----:B01----:R-:W-:Y:S05]  /*6e60*/  ENDCOLLECTIVE ;  /* 0x000000000000791b */ /* 0x003fea0003800000 */
.L_x_9548:
[----:B------:R-:W-:Y:S02]  /*6e70*/  HFMA2 R157, -RZ, RZ, 0, 2.384185791015625e-07 ;  /* 0x00000004ff9d7431 */ /* 0x000fe400000001ff */
[----:B------:R-:W-:-:S05]  /*6e80*/  FADD R163, R161, R159 ;  /* 0x0000009fa1a37221 */ /* 0x000fca0000000000 */
[----:B------:R-:W-:-:S07]  /*6e90*/  MOV R162, R163 ;  /* 0x000000a300a27202 */ /* 0x000fce0000000f00 */
[----:B------:R-:W-:Y:S05]  /*6ea0*/  WARPSYNC.COLLECTIVE R155, `(.L_x_9549) ;  /* 0x000000009b087348 */ /* 0x000fea0003c00000 */
[----:B------:R0:W1:Y:S02]  /*6eb0*/  SHFL.BFLY P0, R159, R162, R157, R160 ;  /* 0x0c00009da29f7389 */ /* 0x00006400000000a0 */
[----:B01----:R-:W-:Y:S05]  /*6ec0*/  ENDCOLLECTIVE ;  /* 0x000000000000791b */ /* 0x003fea0003800000 */
.L_x_9549:
[----:B------:R-:W-:Y:S02]  /*6ed0*/  HFMA2 R157, -RZ, RZ, 0, 4.76837158203125e-07 ;  /* 0x00000008ff9d7431 */ /* 0x000fe400000001ff */
[----:B------:R-:W-:-:S05]  /*6ee0*/  FADD R164, R163, R159 ;  /* 0x0000009fa3a47221 */ /* 0x000fca0000000000 */
[----:B------:R-:W-:-:S07]  /*6ef0*/  MOV R162, R164 ;  /* 0x000000a400a27202 */ /* 0x000fce0000000f00 */
[----:B------:R-:W-:Y:S05]  /*6f00*/  WARPSYNC.COLLECTIVE R155, `(.L_x_9550) ;  /* 0x000000009b087348 */ /* 0x000fea0003c00000 */
[----:B------:R0:W1:Y:S02]  /*6f10*/  SHFL.BFLY P0, R159, R162, R157, R160 ;  /* 0x0c00009da29f7389 */ /* 0x00006400000000a0 */
[----:B01----:R-:W-:Y:S05]  /*6f20*/  ENDCOLLECTIVE ;  /* 0x000000000000791b */ /* 0x003fea0003800000 */
.L_x_9550:
[----:B------:R-:W-:Y:S02]  /*6f30*/  HFMA2 R157, -RZ, RZ, 0, 9.5367431640625e-07 ;  /* 0x00000010ff9d7431 */ /* 0x000fe400000001ff */
[----:B------:R-:W-:-:S05]  /*6f40*/  FADD R165, R164, R159 ;  /* 0x0000009fa4a57221 */ /* 0x000fca0000000000 */
[----:B------:R-:W-:-:S07]  /*6f50*/  MOV R162, R165 ;  /* 0x000000a500a27202 */ /* 0x000fce0000000f00 */
[----:B------:R-:W-:Y:S05]  /*6f60*/  WARPSYNC.COLLECTIVE R155, `(.L_x_9551) ;  /* 0x000000009b087348 */ /* 0x000fea0003c00000 */
[----:B------:R0:W1:Y:S02]  /*6f70*/  SHFL.BFLY P0, R159, R162, R157, R160 ;  /* 0x0c00009da29f7389 */ /* 0x00006400000000a0 */
[----:B01----:R-:W-:Y:S05]  /*6f80*/  ENDCOLLECTIVE ;  /* 0x000000000000791b */ /* 0x003fea0003800000 */
.L_x_9551:
[----:B------:R-:W-:Y:S05]  /*6f90*/  BRA `(.L_x_9552) ;  /* 0xffffffd000787947 */ /* 0x000fea000383ffff */
.L_x_9524:
[----:B------:R-:W-:Y:S01]  /*6fa0*/  HFMA2 R9, -RZ, RZ, 0, 1.847743988037109375e-06 ;  /* 0x0000001fff097431 */ /* 0x000fe200000001ff */
[----:B------:R-:W-:Y:S01]  /*6fb0*/  BSSY B0, `(.L_x_9553) ;  /* 0x0000006000007945 */ /* 0x000fe20003800000 */
[----:B------:R-:W-:Y:S02]  /*6fc0*/  MOV R4, 0x10 ;  /* 0x0000001000047802 */ /* 0x000fe40000000f00 */
[----:B------:R-:W-:-:S07]  /*6fd0*/  MOV R155, 0xffffffff ;  /* 0xffffffff009b7802 */ /* 0x000fce0000000f00 */
[----:B012-45:R-:W-:Y:S05]  /*6fe0*/  WARPSYNC.COLLECTIVE R155, `(.L_x_9554) ;  /* 0x000000009b087348 */ /* 0x037fea0003c00000 */
[----:B------:R3:W0:Y:S02]  /*6ff0*/  SHFL.DOWN P1, R7, R124, R4, R9 ;  /* 0x080000047c077389 */ /* 0x0006240000020009 */
[----:B012345:R-:W-:Y:S05]  /*7000*/  ENDCOLLECTIVE ;  /* 0x000000000000791b */ /* 0x03ffea0003800000 */
.L_x_9554:
[----:B------:R-:W-:Y:S05]  /*7010*/  BSYNC B0 ;  /* 0x0000000000007941 */ /* 0x000fea0003800000 */
.L_x_9553:
        /* <DEDUP_REMOVED lines=9> */
.L_x_9555:
[----:B------:R-:W-:Y:S01]  /*70b0*/  HFMA2 R4, -RZ, RZ, 0, 2.384185791015625e-07 ;  /* 0x00000004ff047431 */ /* 0x000fe200000001ff */
[----:B------:R-:W-:-:S04]  /*70c0*/  MOV R0, R7 ;  /* 0x0000000700007202 */ /* 0x000fc80000000f00 */
[----:B------:R-:W-:-:S04]  /*70d0*/  FMNMX R0, R3, R0, !PT ;  /* 0x0000000003007209 */ /* 0x000fc80007800000 */
[----:B------:R-:W-:-:S07]  /*70e0*/  MOV R124, R0 ;  /* 0x00000000007c7202 */ /* 0x000fce0000000f00 */
[----:B------:R-:W-:Y:S05]  /*70f0*/  WARPSYNC.COLLECTIVE R155, `(.L_x_9556) ;  /* 0x000000009b087348 */ /* 0x000fea0003c00000 */
[----:B------:R0:W1:Y:S02]  /*7100*/  SHFL.DOWN P1, R7, R124, R4, R9 ;  /* 0x080000047c077389 */ /* 0x0000640000020009 */
[----:B01----:R-:W-:Y:S05]  /*7110*/  ENDCOLLECTIVE ;  /* 0x000000000000791b */ /* 0x003fea0003800000 */
.L_x_9556:
[----:B------:R-:W-:Y:S01]  /*7120*/  HFMA2 R4, -RZ, RZ, 0, 1.1920928955078125e-07 ;  /* 0x00000002ff047431 */ /* 0x000fe200000001ff */
[----:B------:R-:W-:-:S04]  /*7130*/  MOV R5, R7 ;  /* 0x0000000700057202 */ /* 0x000fc80000000f00 */
[----:B------:R-:W-:-:S04]  /*7140*/  FMNMX R5, R0, R5, !PT ;  /* 0x0000000500057209 */ /* 0x000fc80007800000 */
[----:B------:R-:W-:-:S07]  /*7150*/  MOV R124, R5 ;  /* 0x00000005007c7202 */ /* 0x000fce0000000f00 */
[----:B------:R-:W-:Y:S05]  /*7160*/  WARPSYNC.COLLECTIVE R155, `(.L_x_9557) ;  /* 0x000000009b087348 */ /* 0x000fea0003c00000 */
[----:B------:R0:W1:Y:S02]  /*7170*/  SHFL.DOWN P1, R7, R124, R4, R9 ;  /* 0x080000047c077389 */ /* 0x0000640000020009 */
[----:B01----:R-:W-:Y:S05]  /*7180*/  ENDCOLLECTIVE ;  /* 0x000000000000791b */ /* 0x003fea0003800000 */
.L_x_9557:
[----:B------:R-:W-:Y:S01]  /*7190*/  HFMA2 R4, -RZ, RZ, 0, 5.9604644775390625e-08 ;  /* 0x00000001ff047431 */ /* 0x000fe200000001ff */
[----:B------:R-:W-:-:S04]  /*71a0*/  MOV R2, R7 ;  /* 0x0000000700027202 */ /* 0x000fc80000000f00 */
[----:B------:R-:W-:-:S04]  /*71b0*/  FMNMX R2, R5, R2, !PT ;  /* 0x0000000205027209 */ /* 0x000fc80007800000 */
[----:B------:R-:W-:-:S07]  /*71c0*/  MOV R124, R2 ;  /* 0x00000002007c7202 */ /* 0x000fce0000000f00 */
[----:B------:R-:W-:Y:S05]  /*71d0*/  WARPSYNC.COLLECTIVE R155, `(.L_x_9558) ;  /* 0x000000009b087348 */ /* 0x000fea0003c00000 */
[----:B------:R0:W1:Y:S02]  /*71e0*/  SHFL.DOWN P1, R7, R124, R4, R9 ;  /* 0x080000047c077389 */ /* 0x0000640000020009 */
[----:B01----:R-:W-:Y:S05]  /*71f0*/  ENDCOLLECTIVE ;  /* 0x000000000000791b */ /* 0x003fea0003800000 */
.L_x_9558:
[----:B------:R-:W-:Y:S05]  /*7200*/  BRA `(.L_x_9559) ;  /* 0xffffffe400807947 */ /* 0x000fea000383ffff */
.L_x_9526:
[----:B---3--:R-:W-:Y:S02]  /*7210*/  MOV R124, R0 ;  /* 0x00000000007c7202 */ /* 0x008fe40000000f00 */
[----:B------:R-:W-:Y:S02]  /*7220*/  MOV R4, 0x2 ;  /* 0x0000000200047802 */ /* 0x000fe40000000f00 */
[----:B------:R-:W-:Y:S02]  /*7230*/  MOV R9, 0x1f ;  /* 0x0000001f00097802 */ /* 0x000fe40000000f00 */
[----:B------:R-:W-:-:S07]  /*7240*/  MOV R155, 0xffffffff ;  /* 0xffffffff009b7802 */ /* 0x000fce0000000f00 */
[----:B012--5:R-:W-:Y:S05]  /*7250*/  WARPSYNC.COLLECTIVE R155, `(.L_x_9560) ;  /* 0x000000009b087348 */ /* 0x027fea0003c00000 */
[----:B------:R3:W4:Y:S02]  /*7260*/  SHFL.DOWN P1, R7, R124, R4, R9 ;  /* 0x080000047c077389 */ /* 0x0007240000020009 */
[----:B012345:R-:W-:Y:S05]  /*7270*/  ENDCOLLECTIVE ;  /* 0x000000000000791b */ /* 0x03ffea0003800000 */
.L_x_9560:
[----:B------:R-:W-:Y:S02]  /*7280*/  MOV R4, 0x1 ;  /* 0x0000000100047802 */ /* 0x000fe40000000f00 */
[----:B------:R-:W-:-:S04]  /*7290*/  MOV R3, R7 ;  /* 0x0000000700037202 */ /* 0x000fc80000000f00 */
[----:B------:R-:W-:-:S04]  /*72a0*/  FMNMX R3, R3, R0, !PT ;  /* 0x0000000003037209 */ /* 0x000fc80007800000 */
[----:B------:R-:W-:-:S07]  /*72b0*/  MOV R124, R3 ;  /* 0x00000003007c7202 */ /* 0x000fce0000000f00 */
[----:B------:R-:W-:Y:S05]  /*72c0*/  WARPSYNC.COLLECTIVE R155, `(.L_x_9561) ;  /* 0x000000009b087348 */ /* 0x000fea0003c00000 */
[----:B------:R0:W1:Y:S02]  /*72d0*/  SHFL.DOWN P1, R7, R124, R4, R9 ;  /* 0x080000047c077389 */ /* 0x0000640000020009 */
[----:B01----:R-:W-:Y:S05]  /*72e0*/  ENDCOLLECTIVE ;  /* 0x000000000000791b */ /* 0x003fea0003800000 */
.L_x_9561:
[----:B------:R-:W-:Y:S01]  /*72f0*/  MOV R2, R7 ;  /* 0x0000000700027202 */ /* 0x000fe20000000f00 */
[----:B------:R-:W-:Y:S06]  /*7300*/  BRA `(.L_x_9562) ;  /* 0xffffffe400a87947 */ /* 0x000fec000383ffff */
        .weak           $__internal_151_$__cuda_sm20_rcp_rn_f32_slowpath
        .type           $__internal_151_$__cuda_sm20_rcp_rn_f32_slowpath,@function
        .size           $__internal_151_$__cuda_sm20_rcp_rn_f32_slowpath,(.L_x_13019 - $__internal_151_$__cuda_sm20_rcp_rn_f32_slowpath)
$__internal_151_$__cuda_sm20_rcp_rn_f32_slowpath:
        /* <DEDUP_REMOVED lines=15> */
.L_x_9563:
        /* <DEDUP_REMOVED lines=33> */
.L_x_9565:
[----:B------:R2:W3:Y:S02]  /*7610*/  MUFU.RCP R0, R127 ;  /* 0x0000007f00007308 */ /* 0x0004e40000001000 */
.L_x_9564:
[----:B------:R-:W-:Y:S01]  /*7620*/  HFMA2 R3, -RZ, RZ, 0, 0 ;  /* 0x00000000ff037431 */ /* 0x000fe200000001ff */
[----:B------:R-:W-:-:S04]  /*7630*/  MOV R2, R6 ;  /* 0x0000000600027202 */ /* 0x000fc80000000f00 */
[----:B0123--:R-:W-:Y:S05]  /*7640*/  RET.REL.NODEC R2 `(_ZN18transformer_engine13normalization19ln_fwd_tuned_kernelINS0_13Kernel_traitsI13__nv_bfloat16S3_S3_fjLj1536ELj1ELj4ELj1ELj16ENS0_18Kernel_traits_baseILj1536ES3_S3_S3_fjLj128EEEEEEEvNS0_19ForwardKernelParamsE) ;  /* 0xffffff88026c7950 */ /* 0x00ffea0003c3ffff */
.L_x_9566:
        /* <DEDUP_REMOVED lines=11> */
.L_x_13019:


//--------------------- .text._ZN18transformer_engine13normalization19ln_fwd_tuned_kernelINS0_13Kernel_traitsIff6__halffjLj1536ELj1ELj4ELj1ELj16ENS0_18Kernel_traits_baseILj1536EffS3_fjLj128EEEEEEEvNS0_19ForwardKernelParamsE --------------------------
	.section	.text._ZN18transformer_engine13normalization19ln_fwd_tuned_kernelINS0_13Kernel_traitsIff6__halffjLj1536ELj1ELj4ELj1ELj16ENS0_18Kernel_traits_baseILj1536EffS3_fjLj128EEEEEEEvNS0_19ForwardKernelParamsE,"ax",@progbits
	.align	128
        .global         _ZN18transformer_engine13normalization19ln_fwd_tuned_kernelINS0_13Kernel_traitsIff6__halffjLj1536ELj1ELj4ELj1ELj16ENS0_18Kernel_traits_baseILj1536EffS3_fjLj128EEEEEEEvNS0_19ForwardKernelParamsE
        .type           _ZN18transformer_engine13normalization19ln_fwd_tuned_kernelINS0_13Kernel_traitsIff6__halffjLj1536ELj1ELj4ELj1ELj16ENS0_18Kernel_traits_baseILj1536EffS3_fjLj128EEEEEEEvNS0_19ForwardKernelParamsE,@function
        .size           _ZN18transformer_engine13normalization19ln_fwd_tuned_kernelINS0_13Kernel_traitsIff6__halffjLj1536ELj1ELj4ELj1ELj16ENS0_18Kernel_traits_baseILj1536EffS3_fjLj128EEEEEEEvNS0_19ForwardKernelParamsE,(.L_x_13020 - _ZN18transformer_engine13normalization19ln_fwd_tuned_kernelINS0_13Kernel_traitsIff6__halffjLj1536ELj1ELj4ELj1ELj16ENS0_18Kernel_traits_baseILj1536EffS3_fjLj128EEEEEEEvNS0_19ForwardKernelParamsE)
        .other          _ZN18transformer_engine13normalization19ln_fwd_tuned_kernelINS0_13Kernel_traitsIff6__halffjLj1536ELj1ELj4ELj1ELj16ENS0_18Kernel_traits_baseILj1536EffS3_fjLj128EEEEEEEvNS0_19ForwardKernelParamsE,@"STO_CUDA_ENTRY STV_DEFAULT"
_ZN18transformer_engine13normalization19ln_fwd_tuned_kernelINS0_13Kernel_traitsIff6__halffjLj1536ELj1ELj4ELj1ELj16ENS0_18Kernel_traits_baseILj1536EffS3_fjLj128EEEEEEEvNS0_19ForwardKernelParamsE:
.text._ZN18transformer_engine13normalization19ln_fwd_tuned_kernelINS0_13Kernel_traitsIff6__halffjLj1536ELj1ELj4ELj1ELj16ENS0_18Kernel_traits_baseILj1536EffS3_fjLj128EEEEEEEvNS0_19ForwardKernelParamsE:
        /* <DEDUP_REMOVED lines=155> */
.L_x_9571:
        /* <DEDUP_REMOVED lines=198> */
.L_x_9591:
        /* <DEDUP_REMOVED lines=34> */
[----:B------:R0:W1:Y:S01]  /*1830*/  F2F.F16.F32 R52, R53 ;  /* 0x0000003500347304 */ /* 0x0000620000200800 */
[----:B------:R-:W-:Y:S01]  /*1840*/  FSEL R54, R163, R54, !P0 ;  /* 0x00000036a3367208 */ /* 0x000fe20004000000 */
[-C--:B------:R-:W-:Y:S01]  /*1850*/  @P0 FMUL R55, R55, R148.reuse ;  /* 0x0000009437370220 */ /* 0x080fe20000400000 */
[----:B------:R-:W-:Y:S01]  /*1860*/  FMNMX3 R2, R2, |R163|, |R153|, !PT ;  /* 0x400000a302027276 */ /* 0x000fe20007800499 */
[----:B------:R-:W-:Y:S01]  /*1870*/  FFMA R163, R106, R59, R47 ;  /* 0x0000003b6aa37223 */ /* 0x000fe2000000002f */
[----:B------:R-:W-:Y:S01]  /*1880*/  @P0 FMUL R153, R153, R148 ;  /* 0x0000009499990220 */ /* 0x000fe20000400000 */
[-C--:B------:R-:W-:Y:S01]  /*1890*/  FMUL R60, R60, R150.reuse ;  /* 0x000000963c3c7220 */ /* 0x080fe20000400000 */
[----:B------:R-:W-:Y:S01]  /*18a0*/  FMUL R62, R62, R150 ;  /* 0x000000963e3e7220 */ /* 0x000fe20000400000 */
[----:B------:R2:W-:Y:S01]  /*18b0*/  F2F.F16.F32 R57, R54 ;  /* 0x0000003600397304 */ /* 0x0005e20000200800 */
[----:B0-----:R-:W-:Y:S01]  /*18c0*/  FFMA R53, R107, R58, R46 ;  /* 0x0000003a6b357223 */ /* 0x001fe2000000002e */
[-C--:B------:R-:W-:Y:S01]  /*18d0*/  FMUL R63, R63, R150.reuse ;  /* 0x000000963f3f7220 */ /* 0x080fe20000400000 */
[-C--:B------:R-:W-:Y:S01]  /*18e0*/  FMUL R165, R68, R150.reuse ;  /* 0x0000009644a57220 */ /* 0x080fe20000400000 */
[-C--:B------:R-:W-:Y:S01]  /*18f0*/  FMUL R67, R67, R150.reuse ;  /* 0x0000009643437220 */ /* 0x080fe20000400000 */
[----:B------:R-:W-:Y:S01]  /*1900*/  FMUL R69, R69, R150 ;  /* 0x0000009645457220 */ /* 0x000fe20000400000 */
[----:B------:R-:W-:Y:S01]  /*1910*/  FMNMX3 R2, R2, |R53|, |R163|, !PT ;  /* 0x4000003502027276 */ /* 0x000fe200078004a3 */
[-C--:B------:R-:W-:Y:S01]  /*1920*/  @P0 FMUL R163, R163, R148.reuse ;  /* 0x00000094a3a30220 */ /* 0x080fe20000400000 */
[----:B------:R-:W0:Y:S01]  /*1930*/  F2F.F16.F32 R55, R55 ;  /* 0x0000003700377304 */ /* 0x000e220000200800 */
[----:B--2---:R-:W-:Y:S01]  /*1940*/  FMUL R54, R53, R148 ;  /* 0x0000009435367220 */ /* 0x004fe20000400000 */
[----:B------:R-:W-:Y:S01]  /*1950*/  FFMA R165, R117, R165, R32 ;  /* 0x000000a575a57223 */ /* 0x000fe20000000020 */
[----:B------:R-:W-:Y:S01]  /*1960*/  FFMA R67, R114, R67, R39 ;  /* 0x0000004372437223 */ /* 0x000fe20000000027 */
[----:B------:R-:W-:Y:S01]  /*1970*/  FMUL R70, R70, R150 ;  /* 0x0000009646467220 */ /* 0x000fe20000400000 */
[----:B------:R-:W-:Y:S01]  /*1980*/  FFMA R69, R116, R69, R33 ;  /* 0x0000004574457223 */ /* 0x000fe20000000021 */
[----:B------:R-:W-:Y:S01]  /*1990*/  FSEL R59, R53, R54, !P0 ;  /* 0x00000036353b7208 */ /* 0x000fe20004000000 */
[----:B-1----:R-:W-:Y:S01]  /*19a0*/  IMAD.WIDE.U32 R52, R52, 0x10000, RZ ;  /* 0x0001000034347825 */ /* 0x002fe200078e00ff */
[----:B------:R-:W1:Y:S03]  /*19b0*/  F2F.F16.F32 R149, R146 ;  /* 0x0000009200957304 */ /* 0x000e660000200800 */
[-C--:B------:R-:W-:Y:S01]  /*19c0*/  FMUL R72, R72, R150.reuse ;  /* 0x0000009648487220 */ /* 0x080fe20000400000 */
[-C--:B------:R-:W-:Y:S01]  /*19d0*/  FMUL R74, R74, R150.reuse ;  /* 0x000000964a4a7220 */ /* 0x080fe20000400000 */
[-C--:B------:R-:W-:Y:S01]  /*19e0*/  FMUL R76, R76, R150.reuse ;  /* 0x000000964c4c7220 */ /* 0x080fe20000400000 */
[-C--:B------:R-:W-:Y:S01]  /*19f0*/  FMUL R77, R77, R150.reuse ;  /* 0x000000964d4d7220 */ /* 0x080fe20000400000 */
[-C--:B------:R-:W-:Y:S01]  /*1a00*/  FMUL R78, R78, R150.reuse ;  /* 0x000000964e4e7220 */ /* 0x080fe20000400000 */
[-C--:B------:R-:W-:Y:S01]  /*1a10*/  FMUL R79, R79, R150.reuse ;  /* 0x000000964f4f7220 */ /* 0x080fe20000400000 */
[----:B0-----:R-:W-:Y:S01]  /*1a20*/  SHF.L.U32 R55, R55, 0x10, RZ ;  /* 0x0000001037377819 */ /* 0x001fe200000006ff */
[----:B------:R-:W0:Y:S01]  /*1a30*/  F2F.F16.F32 R151, R151 ;  /* 0x0000009700977304 */ /* 0x000e220000200800 */
[-C--:B------:R-:W-:Y:S01]  /*1a40*/  FMUL R80, R80, R150.reuse ;  /* 0x0000009650507220 */ /* 0x080fe20000400000 */
[-C--:B------:R-:W-:Y:S01]  /*1a50*/  FMUL R82, R82, R150.reuse ;  /* 0x0000009652527220 */ /* 0x080fe20000400000 */
[-C--:B------:R-:W-:Y:S01]  /*1a60*/  FMUL R87, R87, R150.reuse ;  /* 0x0000009657577220 */ /* 0x080fe20000400000 */
[-C--:B------:R-:W-:Y:S01]  /*1a70*/  FMUL R89, R89, R150.reuse ;  /* 0x0000009659597220 */ /* 0x080fe20000400000 */
[-C--:B------:R-:W-:Y:S01]  /*1a80*/  FMUL R68, R90, R150.reuse ;  /* 0x000000965a447220 */ /* 0x080fe20000400000 */
[----:B------:R-:W-:Y:S01]  /*1a90*/  FMUL R91, R91, R150 ;  /* 0x000000965b5b7220 */ /* 0x000fe20000400000 */
[----:B-1----:R-:W-:Y:S01]  /*1aa0*/  LOP3.LUT R54, R52, R149, RZ, 0xfc, !PT ;  /* 0x0000009534367212 */ /* 0x002fe200078efcff */
[----:B------:R1:W2:Y:S01]  /*1ab0*/  F2F.F16.F32 R56, R153 ;  /* 0x0000009900387304 */ /* 0x0002a20000200800 */
[----:B------:R-:W-:Y:S01]  /*1ac0*/  FFMA R87, R134, R87, R19 ;  /* 0x0000005786577223 */ /* 0x000fe20000000013 */
[----:B------:R-:W-:Y:S01]  /*1ad0*/  FFMA R89, R136, R89, R13 ;  /* 0x0000005988597223 */ /* 0x000fe2000000000d */
[----:B------:R-:W-:Y:S01]  /*1ae0*/  FFMA R68, R139, R68, R14 ;  /* 0x000000448b447223 */ /* 0x000fe2000000000e */
[----:B------:R-:W-:Y:S01]  /*1af0*/  FFMA R91, R138, R91, R15 ;  /* 0x0000005b8a5b7223 */ /* 0x000fe2000000000f */
[-C--:B------:R-:W-:Y:S01]  /*1b00*/  FMUL R93, R93, R150.reuse ;  /* 0x000000965d5d7220 */ /* 0x080fe20000400000 */
[-C--:B------:R-:W-:Y:S01]  /*1b10*/  FMUL R95, R95, R150.reuse ;  /* 0x000000965f5f7220 */ /* 0x080fe20000400000 */
[----:B0-----:R-:W-:Y:S01]  /*1b20*/  LOP3.LUT R55, R55, R53, R151, 0xfe, !PT ;  /* 0x0000003537377212 */ /* 0x001fe200078efe97 */
[----:B------:R0:W3:Y:S01]  /*1b30*/  F2F.F16.F32 R58, R163 ;  /* 0x000000a3003a7304 */ /* 0x0000e20000200800 */
[-C--:B-1----:R-:W-:Y:S01]  /*1b40*/  FMUL R153, R64, R150.reuse ;  /* 0x0000009640997220 */ /* 0x082fe20000400000 */
[----:B------:R-:W-:Y:S01]  /*1b50*/  FFMA R151, R110, R63, R43 ;  /* 0x0000003f6e977223 */ /* 0x000fe2000000002b */
[----:B------:R-:W-:Y:S01]  /*1b60*/  FFMA R93, R140, R93, R9 ;  /* 0x0000005d8c5d7223 */ /* 0x000fe20000000009 */
[----:B------:R-:W-:Y:S01]  /*1b70*/  FFMA R95, R142, R95, R11 ;  /* 0x0000005f8e5f7223 */ /* 0x000fe2000000000b */
[----:B------:R-:W-:Y:S01]  /*1b80*/  FFMA R153, R113, R153, R36 ;  /* 0x0000009971997223 */ /* 0x000fe20000000024 */
[-C--:B------:R-:W-:Y:S01]  /*1b90*/  FMUL R98, R98, R150.reuse ;  /* 0x0000009662627220 */ /* 0x080fe20000400000 */
[----:B--2---:R-:W-:Y:S01]  /*1ba0*/  IMAD.WIDE.U32 R52, R56, 0x10000, RZ ;  /* 0x0001000038347825 */ /* 0x004fe200078e00ff */
[----:B------:R-:W1:Y:S03]  /*1bb0*/  F2F.F16.F32 R59, R59 ;  /* 0x0000003b003b7304 */ /* 0x000e660000200800 */
        /* <DEDUP_REMOVED lines=16> */
[----:B------:R-:W-:Y:S02]  /*1cc0*/  F2F.F16.F32 R57, R57 ;  /* 0x0000003900397304 */ /* 0x000fe40000200800 */
[-C--:B------:R-:W-:Y:S01]  /*1cd0*/  FMUL R58, R59, R148.reuse ;  /* 0x000000943b3a7220 */ /* 0x080fe20000400000 */
[----:B------:R-:W-:Y:S01]  /*1ce0*/  FMNMX3 R2, R2, |R59|, |R151|, !PT ;  /* 0x4000003b02027276 */ /* 0x000fe20007800497 */
[----:B------:R-:W-:Y:S01]  /*1cf0*/  @P0 FMUL R151, R151, R148 ;  /* 0x0000009497970220 */ /* 0x000fe20000400000 */
[----:B------:R-:W-:Y:S02]  /*1d00*/  FSEL R62, R165, R62, !P0 ;  /* 0x0000003ea53e7208 */ /* 0x000fe40004000000 */
[----:B------:R-:W-:Y:S01]  /*1d10*/  FSEL R59, R59, R58, !P0 ;  /* 0x0000003a3b3b7208 */ /* 0x000fe20004000000 */
[----:B------:R0:W-:Y:S01]  /*1d20*/  F2F.F16.F32 R149, R56 ;  /* 0x0000003800957304 */ /* 0x0001e20000200800 */
[----:B------:R-:W-:-:S05]  /*1d30*/  FMUL R58, R153, R148 ;  /* 0x00000094993a7220 */ /* 0x000fca0000400000 */
[----:B------:R-:W-:Y:S02]  /*1d40*/  FSEL R58, R153, R58, !P0 ;  /* 0x0000003a993a7208 */ /* 0x000fe40004000000 */
[----:B------:R-:W1:Y:S01]  /*1d50*/  F2F.F16.F32 R151, R151 ;  /* 0x0000009700977304 */ /* 0x000e620000200800 */
[----:B0-----:R-:W-:-:S05]  /*1d60*/  FMUL R56, R163, R148 ;  /* 0x00000094a3387220 */ /* 0x001fca0000400000 */
[----:B------:R-:W-:Y:S01]  /*1d70*/  FSEL R60, R163, R56, !P0 ;  /* 0x00000038a33c7208 */ /* 0x000fe20004000000 */
[----:B------:R-:W-:Y:S01]  /*1d80*/  FMUL R56, R65, R150 ;  /* 0x0000009641387220 */ /* 0x000fe20000400000 */
[----:B------:R0:W-:Y:S03]  /*1d90*/  F2F.F16.F32 R61, R58 ;  /* 0x0000003a003d7304 */ /* 0x0001e60000200800 */
[----:B------:R-:W-:Y:S01]  /*1da0*/  FFMA R56, R112, R56, R37 ;  /* 0x0000003870387223 */ /* 0x000fe20000000025 */
[----:B-1----:R-:W-:-:S04]  /*1db0*/  SHF.L.U32 R151, R151, 0x10, RZ ;  /* 0x0000001097977819 */ /* 0x002fc800000006ff */
[----:B------:R1:W-:Y:S01]  /*1dc0*/  F2F.F16.F32 R63, R62 ;  /* 0x0000003e003f7304 */ /* 0x0003e20000200800 */
[----:B------:R-:W-:Y:S01]  /*1dd0*/  FMNMX3 R2, R2, |R153|, |R56|, !PT ;  /* 0x4000009902027276 */ /* 0x000fe20007800438 */
[----:B------:R-:W-:-:S03]  /*1de0*/  @P0 FMUL R56, R56, R148 ;  /* 0x0000009438380220 */ /* 0x000fc60000400000 */
[----:B0-----:R-:W-:Y:S01]  /*1df0*/  FMNMX3 R58, R2, |R163|, |R67|, !PT ;  /* 0x400000a3023a7276 */ /* 0x001fe20007800443 */
[----:B------:R-:W-:Y:S01]  /*1e00*/  @P0 FMUL R67, R67, R148 ;  /* 0x0000009443430220 */ /* 0x000fe20000400000 */
[----:B------:R-:W-:Y:S01]  /*1e10*/  FFMA R163, R124, R77, R25 ;  /* 0x0000004d7ca37223 */ /* 0x000fe20000000019 */
[----:B------:R-:W0:Y:S01]  /*1e20*/  F2F.F16.F32 R59, R59 ;  /* 0x0000003b003b7304 */ /* 0x000e220000200800 */
[----:B-1----:R-:W-:Y:S01]  /*1e30*/  FMUL R62, R71, R150 ;  /* 0x00000096473e7220 */ /* 0x002fe20000400000 */
[----:B------:R-:W-:Y:S01]  /*1e40*/  FFMA R71, R119, R70, R34 ;  /* 0x0000004677477223 */ /* 0x000fe20000000022 */
[----:B------:R-:W-:Y:S01]  /*1e50*/  FMNMX3 R58, R58, |R165|, |R69|, !PT ;  /* 0x400000a53a3a7276 */ /* 0x000fe20007800445 */
[----:B------:R-:W-:Y:S01]  /*1e60*/  @P0 FMUL R69, R69, R148 ;  /* 0x0000009445450220 */ /* 0x000fe20000400000 */
[----:B------:R-:W-:Y:S01]  /*1e70*/  FFMA R153, R118, R62, R35 ;  /* 0x0000003e76997223 */ /* 0x000fe20000000023 */
[----:B------:R-:W-:Y:S01]  /*1e80*/  FFMA R165, R126, R79, R27 ;  /* 0x0000004f7ea57223 */ /* 0x000fe2000000001b */
[----:B------:R-:W-:Y:S01]  /*1e90*/  FFMA R79, R129, R80, R20 ;  /* 0x00000050814f7223 */ /* 0x000fe20000000014 */
[----:B------:R-:W-:Y:S01]  /*1ea0*/  F2F.F16.F32 R65, R60 ;  /* 0x0000003c00417304 */ /* 0x000fe20000200800 */
[----:B------:R-:W-:Y:S01]  /*1eb0*/  FMUL R70, R83, R150 ;  /* 0x0000009653467220 */ /* 0x000fe20000400000 */
[----:B------:R-:W-:Y:S01]  /*1ec0*/  FMNMX3 R62, R58, |R71|, |R153|, !PT ;  /* 0x400000473a3e7276 */ /* 0x000fe20007800499 */
[----:B------:R-:W-:-:S02]  /*1ed0*/  @P0 FMUL R153, R153, R148 ;  /* 0x0000009499990220 */ /* 0x000fc40000400000 */
[----:B------:R-:W-:-:S03]  /*1ee0*/  FFMA R70, R130, R70, R23 ;  /* 0x0000004682467223 */ /* 0x000fc60000000017 */
[----:B------:R1:W2:Y:S08]  /*1ef0*/  F2F.F16.F32 R2, R56 ;  /* 0x0000003800027304 */ /* 0x0002b00000200800 */
[----:B------:R3:W4:Y:S01]  /*1f00*/  F2F.F16.F32 R60, R67 ;  /* 0x00000043003c7304 */ /* 0x0007220000200800 */
[----:B-1----:R-:W-:-:S05]  /*1f10*/  FMUL R56, R71, R148 ;  /* 0x0000009447387220 */ /* 0x002fca0000400000 */
[----:B------:R-:W-:Y:S01]  /*1f20*/  FSEL R71, R71, R56, !P0 ;  /* 0x0000003847477208 */ /* 0x000fe20004000000 */
[----:B------:R-:W-:Y:S01]  /*1f30*/  IMAD.WIDE.U32 R56, R57, 0x10000, RZ ;  /* 0x0001000039387825 */ /* 0x000fe200078e00ff */
[----:B------:R1:W5:Y:S03]  /*1f40*/  F2F.F16.F32 R64, R69 ;  /* 0x0000004500407304 */ /* 0x0003660000200800 */
[----:B---3--:R-:W-:Y:S01]  /*1f50*/  FMUL R67, R75, R150 ;  /* 0x000000964b437220 */ /* 0x008fe20000400000 */
[----:B0-----:R-:W-:-:S03]  /*1f60*/  LOP3.LUT R59, R151, R57, R59, 0xfe, !PT ;  /* 0x00000039973b7212 */ /* 0x001fc600078efe3b */
[----:B------:R-:W-:Y:S01]  /*1f70*/  FFMA R67, R122, R67, R31 ;  /* 0x000000437a437223 */ /* 0x000fe2000000001f */
[----:B------:R-:W-:Y:S01]  /*1f80*/  LOP3.LUT R58, R56, R149, RZ, 0xfc, !PT ;  /* 0x00000095383a7212 */ /* 0x000fe200078efcff */
[----:B--2---:R-:W-:Y:S01]  /*1f90*/  IMAD.WIDE.U32 R56, R2, 0x10000, RZ ;  /* 0x0001000002387825 */ /* 0x004fe200078e00ff */
[----:B------:R-:W0:Y:S01]  /*1fa0*/  F2F.F16.F32 R153, R153 ;  /* 0x0000009900997304 */ /* 0x000e220000200800 */
[----:B----4-:R-:W-:Y:S02]  /*1fb0*/  SHF.L.U32 R60, R60, 0x10, RZ ;  /* 0x000000103c3c7819 */ /* 0x010fe400000006ff */
[----:B-1----:R-:W-:Y:S01]  /*1fc0*/  FFMA R69, R123, R74, R30 ;  /* 0x0000004a7b457223 */ /* 0x002fe2000000001e */
[----:B------:R-:W-:Y:S01]  /*1fd0*/  FMUL R74, R86, R150 ;  /* 0x00000096564a7220 */ /* 0x000fe20000400000 */
[----:B------:R-:W-:Y:S02]  /*1fe0*/  LOP3.LUT R56, R56, R61, RZ, 0xfc, !PT ;  /* 0x0000003d38387212 */ /* 0x000fe400078efcff */
[----:B------:R-:W-:Y:S01]  /*1ff0*/  LOP3.LUT R57, R60, R57, R65, 0xfe, !PT ;  /* 0x000000393c397212 */ /* 0x000fe200078efe41 */
[----:B-----5:R-:W-:Y:S01]  /*2000*/  IMAD.WIDE.U32 R60, R64, 0x10000, RZ ;  /* 0x00010000403c7825 */ /* 0x020fe200078e00ff */
[----:B------:R-:W1:Y:S03]  /*2010*/  F2F.F16.F32 R71, R71 ;  /* 0x0000004700477304 */ /* 0x000e660000200800 */
        /* <DEDUP_REMOVED lines=28> */
[----:B------:R0:W-:Y:S01]  /*21e0*/  F2F.F16.F32 R65, R64 ;  /* 0x0000004000417304 */ /* 0x0001e20000200800 */
        /* <DEDUP_REMOVED lines=10> */
[----:B------:R-:W0:Y:S01]  /*2290*/  F2F.F16.F32 R63, R63 ;  /* 0x0000003f003f7304 */ /* 0x000e220000200800 */
[-C--:B------:R-:W-:Y:S01]  /*22a0*/  FMUL R79, R76, R148.reuse ;  /* 0x000000944c4f7220 */ /* 0x080fe20000400000 */
[----:B------:R-:W-:Y:S01]  /*22b0*/  FMUL R77, R74, R148 ;  /* 0x000000944a4d7220 */ /* 0x000fe20000400000 */
[----:B------:R-:W-:Y:S01]  /*22c0*/  FSEL R64, R81, R64, !P0 ;  /* 0x0000004051407208 */ /* 0x000fe20004000000 */
[----:B------:R-:W-:Y:S01]  /*22d0*/  @P0 FMUL R70, R70, R148 ;  /* 0x0000009446460220 */ /* 0x000fe20000400000 */
[----:B------:R-:W-:Y:S01]  /*22e0*/  FMNMX3 R80, R80, |R76|, |R78|, !PT ;  /* 0x4000004c50507276 */ /* 0x000fe2000780044e */
[----:B------:R-:W-:Y:S01]  /*22f0*/  @P0 FMUL R78, R78, R148 ;  /* 0x000000944e4e0220 */ /* 0x000fe20000400000 */
[----:B------:R-:W-:Y:S01]  /*2300*/  FSEL R149, R76, R79, !P0 ;  /* 0x0000004f4c957208 */ /* 0x000fe20004000000 */
[----:B------:R1:W-:Y:S01]  /*2310*/  F2F.F16.F32 R153, R64 ;  /* 0x0000004000997304 */ /* 0x0003e20000200800 */
[----:B------:R-:W-:Y:S01]  /*2320*/  FMNMX3 R80, R80, |R74|, |R87|, !PT ;  /* 0x4000004a50507276 */ /* 0x000fe20007800457 */
[-C--:B------:R-:W-:Y:S01]  /*2330*/  @P0 FMUL R87, R87, R148.reuse ;  /* 0x0000009457570220 */ /* 0x080fe20000400000 */
[----:B------:R-:W-:Y:S01]  /*2340*/  FSEL R79, R74, R77, !P0 ;  /* 0x0000004d4a4f7208 */ /* 0x000fe20004000000 */
[----:B------:R-:W-:Y:S01]  /*2350*/  FMUL R77, R72, R148 ;  /* 0x00000094484d7220 */ /* 0x000fe20000400000 */
[----:B------:R-:W-:Y:S01]  /*2360*/  FMNMX3 R80, R80, |R72|, |R89|, !PT ;  /* 0x4000004850507276 */ /* 0x000fe20007800459 */
[----:B------:R-:W-:-:S02]  /*2370*/  @P0 FMUL R89, R89, R148 ;  /* 0x0000009459590220 */ /* 0x000fc40000400000 */
[----:B------:R2:W-:Y:S01]  /*2380*/  F2F.F16.F32 R71, R62 ;  /* 0x0000003e00477304 */ /* 0x0005e20000200800 */
[----:B-1----:R-:W-:Y:S01]  /*2390*/  FMUL R64, R92, R150 ;  /* 0x000000965c407220 */ /* 0x002fe20000400000 */
[----:B------:R-:W-:Y:S01]  /*23a0*/  FMNMX3 R80, R80, |R68|, |R91|, !PT ;  /* 0x4000004450507276 */ /* 0x000fe2000780045b */
[----:B------:R-:W-:Y:S01]  /*23b0*/  @P0 FMUL R91, R91, R148 ;  /* 0x000000945b5b0220 */ /* 0x000fe20000400000 */
[----:B------:R-:W-:Y:S01]  /*23c0*/  FSEL R151, R72, R77, !P0 ;  /* 0x0000004d48977208 */ /* 0x000fe20004000000 */
[----:B------:R-:W-:Y:S01]  /*23d0*/  FFMA R64, R141, R64, R8 ;  /* 0x000000408d407223 */ /* 0x000fe20000000008 */
[----:B------:R-:W-:Y:S02]  /*23e0*/  FMUL R77, R68, R148 ;  /* 0x00000094444d7220 */ /* 0x000fe40000400000 */
[----:B------:R-:W1:Y:S01]  /*23f0*/  F2F.F16.F32 R67, R67 ;  /* 0x0000004300437304 */ /* 0x000e620000200800 */
[----:B--2---:R-:W-:Y:S01]  /*2400*/  FMUL R62, R94, R150 ;  /* 0x000000965e3e7220 */ /* 0x004fe20000400000 */
[----:B------:R-:W-:Y:S01]  /*2410*/  FMUL R81, R64, R148 ;  /* 0x0000009440517220 */ /* 0x000fe20000400000 */
[----:B------:R-:W-:Y:S01]  /*2420*/  FMNMX3 R80, R80, |R64|, |R93|, !PT ;  /* 0x4000004050507276 */ /* 0x000fe2000780045d */
[----:B------:R-:W-:Y:S01]  /*2430*/  @P0 FMUL R93, R93, R148 ;  /* 0x000000945d5d0220 */ /* 0x000fe20000400000 */
[----:B------:R-:W-:Y:S01]  /*2440*/  FFMA R62, R143, R62, R10 ;  /* 0x0000003e8f3e7223 */ /* 0x000fe2000000000a */
[----:B------:R-:W-:-:S02]  /*2450*/  FSEL R77, R68, R77, !P0 ;  /* 0x0000004d444d7208 */ /* 0x000fc40004000000 */
[----:B------:R2:W3:Y:S01]  /*2460*/  F2F.F16.F32 R75, R2 ;  /* 0x00000002004b7304 */ /* 0x0004e20000200800 */
        /* <DEDUP_REMOVED lines=10> */
[----:B------:R-:W0:Y:S01]  /*2510*/  F2F.F16.F32 R163, R163 ;  /* 0x000000a300a37304 */ /* 0x000e220000200800 */
[----:B------:R-:W-:Y:S02]  /*2520*/  FFMA R67, R147, R98, R6 ;  /* 0x0000006293437223 */ /* 0x000fe40000000006 */
[----:B------:R-:W-:Y:S02]  /*2530*/  FSEL R2, R73, R2, !P0 ;  /* 0x0000000249027208 */ /* 0x000fe40004000000 */
[----:B---3--:R-:W-:Y:S01]  /*2540*/  LOP3.LUT R74, R62, R75, RZ, 0xfc, !PT ;  /* 0x0000004b3e4a7212 */ /* 0x008fe200078efcff */
[----:B------:R-:W-:Y:S01]  /*2550*/  FMUL R72, R67, R148 ;  /* 0x0000009443487220 */ /* 0x000fe20000400000 */
[----:B------:R-:W-:Y:S01]  /*2560*/  LOP3.LUT R75, R64, R63, R65, 0xfe, !PT ;  /* 0x0000003f404b7212 */ /* 0x000fe200078efe41 */
[----:B------:R-:W1:Y:S01]  /*2570*/  F2F.F16.F32 R165, R165 ;  /* 0x000000a500a57304 */ /* 0x000e620000200800 */
[----:B------:R-:W2:Y:S01]  /*2580*/  @!P1 LDC.64 R64, c[0x0][0x3a0] ;  /* 0x0000e800ff409b82 */ /* 0x000ea20000000a00 */
[----:B0-----:R-:W-:-:S06]  /*2590*/  IMAD.WIDE.U32 R62, R163, 0x10000, RZ ;  /* 0x00010000a33e7825 */ /* 0x001fcc00078e00ff */
[----:B------:R0:W3:Y:S01]  /*25a0*/  F2F.F16.F32 R73, R2 ;  /* 0x0000000200497304 */ /* 0x0000e20000200800 */
[----:B-1----:R-:W-:-:S07]  /*25b0*/  SHF.L.U32 R165, R165, 0x10, RZ ;  /* 0x00000010a5a57819 */ /* 0x002fce00000006ff */
[----:B------:R-:W-:Y:S01]  /*25c0*/  F2F.F16.F32 R69, R69 ;  /* 0x0000004500457304 */ /* 0x000fe20000200800 */
[----:B0-----:R-:W-:-:S04]  /*25d0*/  FMUL R2, R96, R150 ;  /* 0x0000009660027220 */ /* 0x001fc80000400000 */
[----:B------:R-:W-:Y:S01]  /*25e0*/  FFMA R2, R145, R2, R4 ;  /* 0x0000000291027223 */ /* 0x000fe20000000004 */
[----:B---3--:R-:W-:Y:S02]  /*25f0*/  LOP3.LUT R73, R165, R63, R73, 0xfe, !PT ;  /* 0x0000003fa5497212 */ /* 0x008fe400078efe49 */
[----:B------:R-:W0:Y:S01]  /*2600*/  F2F.F16.F32 R66, R66 ;  /* 0x0000004200427304 */ /* 0x000e220000200800 */
[----:B------:R-:W-:Y:S01]  /*2610*/  FMUL R85, R2, R148 ;  /* 0x0000009402557220 */ /* 0x000fe20000400000 */
[----:B--2---:R-:W-:-:S04]  /*2620*/  @!P1 IMAD.WIDE R64, R3, 0x4, R64 ;  /* 0x0000000403409825 */ /* 0x004fc800078e0240 */
[----:B------:R-:W-:Y:S01]  /*2630*/  FSEL R85, R2, R85, !P0 ;  /* 0x0000005502557208 */ /* 0x000fe20004000000 */
[----:B------:R1:W-:Y:S01]  /*2640*/  @!P1 STG.E desc[UR4][R64.64], R150 ;  /* 0x0000009640009986 */ /* 0x0003e2000c101904 */
[----:B------:R-:W2:Y:S01]  /*2650*/  F2F.F16.F32 R70, R70 ;  /* 0x0000004600467304 */ /* 0x000ea20000200800 */
[----:B------:R-:W-:Y:S01]  /*2660*/  FMNMX3 R2, R97, |R2|, |R88|, !PT ;  /* 0x4000000261027276 */ /* 0x000fe20007800458 */
[----:B------:R-:W-:-:S03]  /*2670*/  @P0 FMUL R88, R88, R148 ;  /* 0x0000009458580220 */ /* 0x000fc60000400000 */
[----:B------:R-:W-:Y:S01]  /*2680*/  FMNMX3 R2, R2, |R67|, |R99|, !PT ;  /* 0x4000004302027276 */ /* 0x000fe20007800463 */
[----:B------:R-:W-:Y:S02]  /*2690*/  @P0 FMUL R99, R99, R148 ;  /* 0x0000009463630220 */ /* 0x000fe40000400000 */
[----:B------:R-:W3:Y:S01]  /*26a0*/  F2F.F16.F32 R68, R78 ;  /* 0x0000004e00447304 */ /* 0x000ee20000200800 */
[----:B-1----:R-:W1:Y:S07]  /*26b0*/  LDC R64, c[0x0][0x380] ;  /* 0x0000e000ff407b82 */ /* 0x002e6e0000000800 */
[----:B------:R4:W-:Y:S08]  /*26c0*/  F2F.F16.F32 R86, R89 ;  /* 0x0000005900567304 */ /* 0x0009f00000200800 */
[----:B------:R-:W5:Y:S01]  /*26d0*/  F2F.F16.F32 R82, R87 ;  /* 0x0000005700527304 */ /* 0x000f620000200800 */
[----:B----4-:R-:W-:Y:S01]  /*26e0*/  FSEL R89, R67, R72, !P0 ;  /* 0x0000004843597208 */ /* 0x010fe20004000000 */
[----:B0-----:R-:W-:Y:S01]  /*26f0*/  IMAD.WIDE.U32 R66, R66, 0x10000, RZ ;  /* 0x0001000042427825 */ /* 0x001fe200078e00ff */
[----:B------:R-:W-:-:S02]  /*2700*/  LOP3.LUT R72, R62, R69, RZ, 0xfc, !PT ;  /* 0x000000453e487212 */ /* 0x000fc400078efcff */
[----:B------:R-:W0:Y:S01]  /*2710*/  LDC.64 R62, c[0x0][0x3c8] ;  /* 0x0000f200ff3e7b82 */ /* 0x000e220000000a00 */
[----:B--2---:R-:W-:Y:S02]  /*2720*/  SHF.L.U32 R69, R70, 0x10, RZ ;  /* 0x0000001046457819 */ /* 0x004fe400000006ff */
[----:B------:R-:W2:Y:S01]  /*2730*/  F2F.F16.F32 R84, R91 ;  /* 0x0000005b00547304 */ /* 0x000ea20000200800 */
[----:B------:R-:W-:Y:S02]  /*2740*/  LOP3.LUT R70, R66, R71, RZ, 0xfc, !PT ;  /* 0x0000004742467212 */ /* 0x000fe400078efcff */
[----:B------:R-:W-:Y:S01]  /*2750*/  LOP3.LUT R71, R69, R67, R153, 0xfe, !PT ;  /* 0x0000004345477212 */ /* 0x000fe200078efe99 */
[----:B---3--:R-:W-:Y:S01]  /*2760*/  IMAD.WIDE.U32 R68, R68, 0x10000, RZ ;  /* 0x0001000044447825 */ /* 0x008fe200078e00ff */
[----:B-1----:R-:W-:Y:S02]  /*2770*/  LEA R3, R64, R3, 0x2 ;  /* 0x0000000340037211 */ /* 0x002fe400078e10ff */
[----:B-----5:R-:W-:Y:S01]  /*2780*/  SHF.L.U32 R82, R82, 0x10, RZ ;  /* 0x0000001052527819 */ /* 0x020fe200000006ff */
[----:B------:R-:W1:Y:S01]  /*2790*/  F2F.F16.F32 R79, R79 ;  /* 0x0000004f004f7304 */ /* 0x000e620000200800 */
[----:B------:R-:W-:Y:S01]  /*27a0*/  IMAD.WIDE.U32 R66, R86, 0x10000, RZ ;  /* 0x0001000056427825 */ /* 0x000fe200078e00ff */
[----:B------:R-:W-:-:S02]  /*27b0*/  ISETP.GE.AND P1, PT, R3, UR12, PT ;  /* 0x0000000c03007c0c */ /* 0x000fc4000bf26270 */
[----:B--2---:R-:W-:-:S04]  /*27c0*/  SHF.L.U32 R84, R84, 0x10, RZ ;  /* 0x0000001054547819 */ /* 0x004fc800000006ff */
[----:B------:R-:W2:Y:S01]  /*27d0*/  F2F.F16.F32 R77, R77 ;  /* 0x0000004d004d7304 */ /* 0x000ea20000200800 */
[----:B0-----:R-:W-:Y:S01]  /*27e0*/  IMAD.WIDE.U32 R162, R162, 0x8, R62 ;  /* 0x00000008a2a27825 */ /* 0x001fe200078e003e */
[----:B-1----:R-:W-:-:S06]  /*27f0*/  LOP3.LUT R69, R82, R69, R79, 0xfe, !PT ;  /* 0x0000004552457212 */ /* 0x002fcc00078efe4f */
[----:B------:R-:W0:Y:S01]  /*2800*/  F2F.F16.F32 R76, R95 ;  /* 0x0000005f004c7304 */ /* 0x000e220000200800 */
[----:B------:R1:W-:Y:S04]  /*2810*/  STG.E.64 desc[UR4][R162.64], R54 ;  /* 0x00000036a2007986 */ /* 0x0003e8000c101b04 */
[----:B------:R1:W-:Y:S01]  /*2820*/  STG.E.64 desc[UR4][R162.64+0x100], R52 ;  /* 0x00010034a2007986 */ /* 0x0003e2000c101b04 */
[----:B--2---:R-:W-:Y:S02]  /*2830*/  LOP3.LUT R67, R84, R67, R77, 0xfe, !PT ;  /* 0x0000004354437212 */ /* 0x004fe400078efe4d */
[----:B------:R-:W2:Y:S01]  /*2840*/  F2F.F16.F32 R78, R93 ;  /* 0x0000005d004e7304 */ /* 0x000ea20000200800 */
[----:B------:R1:W-:Y:S04]  /*2850*/  STG.E.64 desc[UR4][R162.64+0x200], R58 ;  /* 0x0002003aa2007986 */ /* 0x0003e8000c101b04 */
[----:B------:R1:W-:Y:S01]  /*2860*/  STG.E.64 desc[UR4][R162.64+0x300], R56 ;  /* 0x00030038a2007986 */ /* 0x0003e2000c101b04 */
[----:B0-----:R-:W-:-:S02]  /*2870*/  SHF.L.U32 R82, R76, 0x10, RZ ;  /* 0x000000104c527819 */ /* 0x001fc400000006ff */
[----:B------:R-:W0:Y:S01]  /*2880*/  F2F.F16.F32 R87, R88 ;  /* 0x0000005800577304 */ /* 0x000e220000200800 */
[----:B--2---:R-:W-:-:S07]  /*2890*/  IMAD.WIDE.U32 R78, R78, 0x10000, RZ ;  /* 0x000100004e4e7825 */ /* 0x004fce00078e00ff */
[----:B------:R-:W2:Y:S01]  /*28a0*/  F2F.F16.F32 R80, R99 ;  /* 0x0000006300507304 */ /* 0x000ea20000200800 */
[----:B0-----:R-:W-:-:S07]  /*28b0*/  IMAD.WIDE.U32 R76, R87, 0x10000, RZ ;  /* 0x00010000574c7825 */ /* 0x001fce00078e00ff */
[----:B------:R-:W0:Y:S01]  /*28c0*/  F2F.F16.F32 R81, R81 ;  /* 0x0000005100517304 */ /* 0x000e220000200800 */
[----:B------:R-:W-:Y:S01]  /*28d0*/  IMAD.WIDE.U32 R86, R155, 0x8, R62 ;  /* 0x000000089b567825 */ /* 0x000fe200078e003e */
[----:B--2---:R-:W-:-:S06]  /*28e0*/  SHF.L.U32 R80, R80, 0x10, RZ ;  /* 0x0000001050507819 */ /* 0x004fcc00000006ff */
[----:B------:R-:W2:Y:S01]  /*28f0*/  F2F.F16.F32 R89, R89 ;  /* 0x0000005900597304 */ /* 0x000ea20000200800 */
[----:B0-----:R-:W-:-:S07]  /*2900*/  LOP3.LUT R78, R78, R81, RZ, 0xfc, !PT ;  /* 0x000000514e4e7212 */ /* 0x001fce00078efcff */
[----:B------:R-:W0:Y:S01]  /*2910*/  F2F.F16.F32 R83, R83 ;  /* 0x0000005300537304 */ /* 0x000e220000200800 */
[----:B--2---:R-:W-:-:S07]  /*2920*/  LOP3.LUT R77, R80, R77, R89, 0xfe, !PT ;  /* 0x0000004d504d7212 */ /* 0x004fce00078efe59 */
[----:B------:R-:W2:Y:S01]  /*2930*/  F2F.F16.F32 R85, R85 ;  /* 0x0000005500557304 */ /* 0x000ea20000200800 */
[----:B------:R-:W-:-:S04]  /*2940*/  IMAD.WIDE.U32 R80, R161, 0x8, R62 ;  /* 0x00000008a1507825 */ /* 0x000fc800078e003e */
[----:B------:R-:W-:Y:S01]  /*2950*/  IMAD.WIDE.U32 R160, R160, 0x8, R62 ;  /* 0x00000008a0a07825 */ /* 0x000fe200078e003e */
[----:B------:R1:W-:Y:S01]  /*2960*/  STG.E.64 desc[UR4][R80.64], R60 ;  /* 0x0000003c50007986 */ /* 0x0003e2000c101b04 */
[----:B0-----:R-:W-:Y:S01]  /*2970*/  LOP3.LUT R79, R82, R79, R83, 0xfe, !PT ;  /* 0x0000004f524f7212 */ /* 0x001fe200078efe53 */
[----:B------:R-:W0:Y:S01]  /*2980*/  F2F.F16.F32 R149, R149 ;  /* 0x0000009500957304 */ /* 0x000e220000200800 */
[--C-:B------:R-:W-:Y:S01]  /*2990*/  IMAD.WIDE.U32 R82, R159, 0x8, R62.reuse ;  /* 0x000000089f527825 */ /* 0x100fe200078e003e */
[----:B------:R1:W-:Y:S03]  /*29a0*/  STG.E.64 desc[UR4][R160.64], R74 ;  /* 0x0000004aa0007986 */ /* 0x0003e6000c101b04 */
[--C-:B------:R-:W-:Y:S01]  /*29b0*/  IMAD.WIDE.U32 R158, R158, 0x8, R62.reuse ;  /* 0x000000089e9e7825 */ /* 0x100fe200078e003e */
[----:B------:R1:W-:Y:S01]  /*29c0*/  STG.E.64 desc[UR4][R82.64], R72 ;  /* 0x0000004852007986 */ /* 0x0003e2000c101b04 */
[----:B--2---:R-:W-:Y:S01]  /*29d0*/  LOP3.LUT R76, R76, R85, RZ, 0xfc, !PT ;  /* 0x000000554c4c7212 */ /* 0x004fe200078efcff */
[----:B------:R-:W2:Y:S01]  /*29e0*/  F2F.F16.F32 R151, R151 ;  /* 0x0000009700977304 */ /* 0x000ea20000200800 */
        /* <DEDUP_REMOVED lines=12> */
.L_x_9569:
        /* <DEDUP_REMOVED lines=49> */
.L_x_9573:
        /* <DEDUP_REMOVED lines=198> */
.L_x_9603:
        /* <DEDUP_REMOVED lines=24> */
[----:B------:R0:W-:Y:S02]  /*3ba0*/  F2F.F16.F32 R121, R151 ;  /* 0x0000009700797304 */ /* 0x0001e40000200800 */
[----:B------:R-:W-:-:S06]  /*3bb0*/  @P0 FMUL R101, R101, R148 ;  /* 0x0000009465650220 */ /* 0x000fcc0000400000 */
[----:B------:R1:W-:Y:S01]  /*3bc0*/  F2F.F16.F32 R100, R153 ;  /* 0x0000009900647304 */ /* 0x0003e20000200800 */
[----:B0-----:R-:W-:Y:S01]  /*3bd0*/  FFMA R151, R92, R104, R44 ;  /* 0x000000685c977223 */ /* 0x001fe2000000002c */
[----:B------:R-:W-:-:S03]  /*3be0*/  FMUL R104, R105, R149 ;  /* 0x0000009569687220 */ /* 0x000fc60000400000 */
[----:B------:R-:W-:-:S03]  /*3bf0*/  @P0 FMUL R151, R151, R148 ;  /* 0x0000009497970220 */ /* 0x000fc60000400000 */
[----:B------:R-:W0:Y:S01]  /*3c00*/  F2F.F16.F32 R101, R101 ;  /* 0x0000006500657304 */ /* 0x000e220000200800 */
[----:B-1----:R-:W-:Y:S01]  /*3c10*/  FFMA R153, R93, R104, R45 ;  /* 0x000000685d997223 */ /* 0x002fe2000000002d */
[-C--:B------:R-:W-:Y:S01]  /*3c20*/  FMUL R104, R107, R149.reuse ;  /* 0x000000956b687220 */ /* 0x080fe20000400000 */
[----:B------:R-:W-:Y:S02]  /*3c30*/  FMUL R107, R106, R149 ;  /* 0x000000956a6b7220 */ /* 0x000fe40000400000 */
[----:B------:R-:W-:Y:S01]  /*3c40*/  @P0 FMUL R153, R153, R148 ;  /* 0x0000009499990220 */ /* 0x000fe20000400000 */
[----:B------:R-:W-:Y:S01]  /*3c50*/  FFMA R120, R95, R104, R47 ;  /* 0x000000685f787223 */ /* 0x000fe2000000002f */
[----:B------:R-:W-:Y:S01]  /*3c60*/  FFMA R107, R94, R107, R46 ;  /* 0x0000006b5e6b7223 */ /* 0x000fe2000000002e */
[----:B------:R0:W1:Y:S02]  /*3c70*/  F2F.F16.F32 R103, R102 ;  /* 0x0000006600677304 */ /* 0x0000640000200800 */
[-C--:B------:R-:W-:Y:S01]  /*3c80*/  @P0 FMUL R120, R120, R148.reuse ;  /* 0x0000009478780220 */ /* 0x080fe20000400000 */
[----:B------:R-:W-:-:S05]  /*3c90*/  @P0 FMUL R107, R107, R148 ;  /* 0x000000946b6b0220 */ /* 0x000fca0000400000 */
[----:B------:R-:W2:Y:S01]  /*3ca0*/  F2F.F16.F32 R104, R153 ;  /* 0x0000009900687304 */ /* 0x000ea20000200800 */
[----:B0-----:R-:W-:Y:S01]  /*3cb0*/  SHF.L.U32 R102, R101, 0x10, RZ ;  /* 0x0000001065667819 */ /* 0x001fe200000006ff */
[----:B------:R-:W-:-:S05]  /*3cc0*/  IMAD.WIDE.U32 R100, R100, 0x10000, RZ ;  /* 0x0001000064647825 */ /* 0x000fca00078e00ff */
[----:B-1----:R-:W-:Y:S01]  /*3cd0*/  LOP3.LUT R103, R102, R101, R103, 0xfe, !PT ;  /* 0x0000006566677212 */ /* 0x002fe200078efe67 */
[----:B------:R-:W0:Y:S01]  /*3ce0*/  F2F.F16.F32 R120, R120 ;  /* 0x0000007800787304 */ /* 0x000e220000200800 */
[----:B------:R-:W-:Y:S01]  /*3cf0*/  LOP3.LUT R102, R100, R121, RZ, 0xfc, !PT ;  /* 0x0000007964667212 */ /* 0x000fe200078efcff */
[----:B--2---:R-:W-:-:S06]  /*3d00*/  IMAD.WIDE.U32 R100, R104, 0x10000, RZ ;  /* 0x0001000068647825 */ /* 0x004fcc00078e00ff */
[----:B------:R-:W1:Y:S01]  /*3d10*/  F2F.F16.F32 R107, R107 ;  /* 0x0000006b006b7304 */ /* 0x000e620000200800 */
[----:B------:R-:W-:-:S04]  /*3d20*/  FMUL R104, R109, R149 ;  /* 0x000000956d687220 */ /* 0x000fc80000400000 */
[----:B------:R-:W-:Y:S01]  /*3d30*/  FFMA R121, R89, R104, R41 ;  /* 0x0000006859797223 */ /* 0x000fe20000000029 */
[----:B0-----:R-:W-:Y:S02]  /*3d40*/  SHF.L.U32 R106, R120, 0x10, RZ ;  /* 0x00000010786a7819 */ /* 0x001fe400000006ff */
[----:B------:R0:W2:Y:S01]  /*3d50*/  F2F.F16.F32 R105, R151 ;  /* 0x0000009700697304 */ /* 0x0000a20000200800 */
[----:B------:R-:W-:Y:S01]  /*3d60*/  @P0 FMUL R121, R121, R148 ;  /* 0x0000009479790220 */ /* 0x000fe20000400000 */
[-C--:B------:R-:W-:Y:S01]  /*3d70*/  FMUL R120, R129, R149.reuse ;  /* 0x0000009581787220 */ /* 0x080fe20000400000 */
[----:B------:R-:W-:Y:S01]  /*3d80*/  FMUL R129, R132, R149 ;  /* 0x0000009584817220 */ /* 0x000fe20000400000 */
[----:B-1----:R-:W-:Y:S01]  /*3d90*/  LOP3.LUT R101, R106, R101, R107, 0xfe, !PT ;  /* 0x000000656a657212 */ /* 0x002fe200078efe6b */
[-C--:B------:R-:W-:Y:S01]  /*3da0*/  FMUL R106, R111, R149.reuse ;  /* 0x000000956f6a7220 */ /* 0x080fe20000400000 */
[-C--:B------:R-:W-:Y:S02]  /*3db0*/  FMUL R107, R110, R149.reuse ;  /* 0x000000956e6b7220 */ /* 0x080fe40000400000 */
[----:B------:R1:W-:Y:S01]  /*3dc0*/  F2F.F16.F32 R104, R121 ;  /* 0x0000007900687304 */ /* 0x0003e20000200800 */
        /* <DEDUP_REMOVED lines=14> */
[----:B------:R-:W0:Y:S01]  /*3eb0*/  F2F.F16.F32 R151, R151 ;  /* 0x0000009700977304 */ /* 0x000e220000200800 */
[----:B------:R-:W-:Y:S01]  /*3ec0*/  FFMA R111, R84, R111, R36 ;  /* 0x0000006f546f7223 */ /* 0x000fe20000000024 */
[-C--:B------:R-:W-:Y:S01]  /*3ed0*/  @P0 FMUL R121, R121, R148.reuse ;  /* 0x0000009479790220 */ /* 0x080fe20000400000 */
[-C--:B------:R-:W-:Y:S01]  /*3ee0*/  FMUL R112, R165, R149.reuse ;  /* 0x00000095a5707220 */ /* 0x080fe20000400000 */
[----:B------:R-:W-:Y:S01]  /*3ef0*/  FMUL R110, R119, R149 ;  /* 0x00000095776e7220 */ /* 0x000fe20000400000 */
[----:B------:R-:W-:Y:S01]  /*3f00*/  @P0 FMUL R111, R111, R148 ;  /* 0x000000946f6f0220 */ /* 0x000fe20000400000 */
[----:B------:R-:W-:Y:S01]  /*3f10*/  FFMA R129, R64, R129, R16 ;  /* 0x0000008140817223 */ /* 0x000fe20000000010 */
[----:B------:R-:W-:Y:S01]  /*3f20*/  FFMA R119, R77, R112, R29 ;  /* 0x000000704d777223 */ /* 0x000fe2000000001d */
[----:B------:R1:W2:Y:S02]  /*3f30*/  F2F.F16.F32 R109, R105 ;  /* 0x00000069006d7304 */ /* 0x0002a40000200800 */
[-C--:B------:R-:W-:Y:S01]  /*3f40*/  @P0 FMUL R129, R129, R148.reuse ;  /* 0x0000009481810220 */ /* 0x080fe20000400000 */
[----:B------:R-:W-:Y:S01]  /*3f50*/  @P0 FMUL R119, R119, R148 ;  /* 0x0000009477770220 */ /* 0x000fe20000400000 */
[----:B0-----:R-:W-:-:S04]  /*3f60*/  SHF.L.U32 R151, R151, 0x10, RZ ;  /* 0x0000001097977819 */ /* 0x001fc800000006ff */
[----:B------:R-:W0:Y:S01]  /*3f70*/  F2F.F16.F32 R107, R107 ;  /* 0x0000006b006b7304 */ /* 0x000e220000200800 */
[-C--:B-1----:R-:W-:Y:S01]  /*3f80*/  FMUL R105, R114, R149.reuse ;  /* 0x0000009572697220 */ /* 0x082fe20000400000 */
[-C--:B------:R-:W-:Y:S01]  /*3f90*/  FMUL R114, R123, R149.reuse ;  /* 0x000000957b727220 */ /* 0x080fe20000400000 */
[----:B------:R-:W-:Y:S02]  /*3fa0*/  FMUL R123, R124, R149 ;  /* 0x000000957c7b7220 */ /* 0x000fe40000400000 */
[----:B------:R-:W-:Y:S01]  /*3fb0*/  FFMA R115, R86, R105, R38 ;  /* 0x0000006956737223 */ /* 0x000fe20000000026 */
[----:B------:R-:W-:-:S04]  /*3fc0*/  IMAD.WIDE.U32 R104, R104, 0x10000, RZ ;  /* 0x0001000068687825 */ /* 0x000fc800078e00ff */
[----:B------:R-:W-:Y:S01]  /*3fd0*/  FFMA R123, R72, R123, R24 ;  /* 0x0000007b487b7223 */ /* 0x000fe20000000018 */
[----:B------:R-:W1:Y:S01]  /*3fe0*/  F2F.F16.F32 R113, R113 ;  /* 0x0000007100717304 */ /* 0x000e620000200800 */
[-C--:B------:R-:W-:Y:S01]  /*3ff0*/  @P0 FMUL R115, R115, R148.reuse ;  /* 0x0000009473730220 */ /* 0x080fe20000400000 */
[----:B--2---:R-:W-:Y:S01]  /*4000*/  LOP3.LUT R106, R104, R109, RZ, 0xfc, !PT ;  /* 0x0000006d686a7212 */ /* 0x004fe200078efcff */
[-C--:B------:R-:W-:Y:S01]  /*4010*/  FMUL R109, R116, R149.reuse ;  /* 0x00000095746d7220 */ /* 0x080fe20000400000 */
[----:B------:R-:W-:Y:S01]  /*4020*/  FMUL R116, R125, R149 ;  /* 0x000000957d747220 */ /* 0x000fe20000400000 */
[----:B------:R-:W-:Y:S01]  /*4030*/  @P0 FMUL R123, R123, R148 ;  /* 0x000000947b7b0220 */ /* 0x000fe20000400000 */
[----:B0-----:R-:W-:Y:S02]  /*4040*/  LOP3.LUT R107, R151, R105, R107, 0xfe, !PT ;  /* 0x00000069976b7212 */ /* 0x001fe400078efe6b */
[----:B------:R-:W0:Y:S01]  /*4050*/  F2F.F16.F32 R121, R121 ;  /* 0x0000007900797304 */ /* 0x000e220000200800 */
[----:B------:R-:W-:-:S04]  /*4060*/  FMUL R125, R128, R149 ;  /* 0x00000095807d7220 */ /* 0x000fc80000400000 */
[----:B------:R-:W-:Y:S01]  /*4070*/  FFMA R125, R68, R125, R20 ;  /* 0x0000007d447d7223 */ /* 0x000fe20000000014 */
[----:B-1----:R-:W-:Y:S02]  /*4080*/  IMAD.WIDE.U32 R104, R113, 0x10000, RZ ;  /* 0x0001000071687825 */ /* 0x002fe400078e00ff */
[----:B------:R-:W1:Y:S02]  /*4090*/  F2F.F16.F32 R111, R111 ;  /* 0x0000006f006f7304 */ /* 0x000e640000200800 */
[-C--:B------:R-:W-:Y:S01]  /*40a0*/  FMUL R113, R118, R149.reuse ;  /* 0x0000009576717220 */ /* 0x080fe20000400000 */
[-C--:B------:R-:W-:Y:S01]  /*40b0*/  FMUL R118, R127, R149.reuse ;  /* 0x000000957f767220 */ /* 0x080fe20000400000 */
[----:B------:R-:W-:Y:S01]  /*40c0*/  FMUL R127, R130, R149 ;  /* 0x00000095827f7220 */ /* 0x000fe20000400000 */
[-C--:B------:R-:W-:Y:S01]  /*40d0*/  @P0 FMUL R125, R125, R148.reuse ;  /* 0x000000947d7d0220 */ /* 0x080fe20000400000 */
[----:B------:R-:W-:Y:S01]  /*40e0*/  FFMA R113, R82, R113, R34 ;  /* 0x0000007152717223 */ /* 0x000fe20000000022 */
[----:B0-----:R-:W-:Y:S01]  /*40f0*/  SHF.L.U32 R108, R121, 0x10, RZ ;  /* 0x00000010796c7819 */ /* 0x001fe200000006ff */
[----:B------:R-:W0:Y:S01]  /*4100*/  F2F.F16.F32 R115, R115 ;  /* 0x0000007300737304 */ /* 0x000e220000200800 */
[----:B------:R-:W-:Y:S01]  /*4110*/  FMUL R121, R122, R149 ;  /* 0x000000957a797220 */ /* 0x000fe20000400000 */
[----:B------:R-:W-:Y:S01]  /*4120*/  @P0 FMUL R113, R113, R148 ;  /* 0x0000009471710220 */ /* 0x000fe20000400000 */
[----:B------:R-:W-:-:S02]  /*4130*/  FFMA R127, R70, R127, R22 ;  /* 0x0000007f467f7223 */ /* 0x000fc40000000016 */
[----:B------:R-:W-:Y:S01]  /*4140*/  FFMA R121, R78, R121, R30 ;  /* 0x000000794e797223 */ /* 0x000fe2000000001e */
[----:B-1----:R-:W-:Y:S01]  /*4150*/  LOP3.LUT R104, R104, R111, RZ, 0xfc, !PT ;  /* 0x0000006f68687212 */ /* 0x002fe200078efcff */
[----:B------:R-:W-:Y:S02]  /*4160*/  FFMA R111, R80, R109, R32 ;  /* 0x0000006d506f7223 */ /* 0x000fe40000000020 */
[-C--:B------:R-:W-:Y:S01]  /*4170*/  @P0 FMUL R121, R121, R148.reuse ;  /* 0x0000009479790220 */ /* 0x080fe20000400000 */
[----:B------:R-:W-:Y:S01]  /*4180*/  F2F.F16.F32 R122, R125 ;  /* 0x0000007d007a7304 */ /* 0x000fe20000200800 */
[-C--:B------:R-:W-:Y:S01]  /*4190*/  @P0 FMUL R127, R127, R148.reuse ;  /* 0x000000947f7f0220 */ /* 0x080fe20000400000 */
[----:B------:R-:W-:Y:S01]  /*41a0*/  @P0 FMUL R111, R111, R148 ;  /* 0x000000946f6f0220 */ /* 0x000fe20000400000 */
[----:B0-----:R-:W-:Y:S01]  /*41b0*/  LOP3.LUT R105, R108, R105, R115, 0xfe, !PT ;  /* 0x000000696c697212 */ /* 0x001fe200078efe73 */
[-C--:B------:R-:W-:Y:S01]  /*41c0*/  FMUL R108, R117, R149.reuse ;  /* 0x00000095756c7220 */ /* 0x080fe20000400000 */
[----:B------:R-:W-:Y:S01]  /*41d0*/  FFMA R115, R83, R110, R35 ;  /* 0x0000006e53737223 */ /* 0x000fe20000000023 */
[----:B------:R-:W-:-:S02]  /*41e0*/  FMUL R117, R164, R149 ;  /* 0x00000095a4757220 */ /* 0x000fc40000400000 */
[----:B------:R-:W-:Y:S01]  /*41f0*/  F2F.F16.F32 R110, R113 ;  /* 0x00000071006e7304 */ /* 0x000fe20000200800 */
[----:B------:R-:W-:Y:S01]  /*4200*/  FFMA R109, R81, R108, R33 ;  /* 0x0000006c516d7223 */ /* 0x000fe20000000021 */
[-C--:B------:R-:W-:Y:S01]  /*4210*/  @P0 FMUL R115, R115, R148.reuse ;  /* 0x0000009473730220 */ /* 0x080fe20000400000 */
[----:B------:R-:W-:Y:S02]  /*4220*/  FFMA R117, R76, R117, R28 ;  /* 0x000000754c757223 */ /* 0x000fe4000000001c */
[-C--:B------:R-:W-:Y:S02]  /*4230*/  @P0 FMUL R109, R109, R148.reuse ;  /* 0x000000946d6d0220 */ /* 0x080fe40000400000 */
[----:B------:R-:W-:Y:S01]  /*4240*/  @P0 FMUL R117, R117, R148 ;  /* 0x0000009475750220 */ /* 0x000fe20000400000 */
[----:B------:R0:W-:Y:S08]  /*4250*/  F2F.F16.F32 R113, R119 ;  /* 0x0000007700717304 */ /* 0x0001f00000200800 */
[----:B------:R-:W-:Y:S01]  /*4260*/  F2F.F16.F32 R108, R111 ;  /* 0x0000006f006c7304 */ /* 0x000fe20000200800 */
[----:B0-----:R-:W-:-:S07]  /*4270*/  FMUL R119, R126, R149 ;  /* 0x000000957e777220 */ /* 0x001fce0000400000 */
[----:B------:R0:W1:Y:S08]  /*4280*/  F2F.F16.F32 R111, R115 ;  /* 0x00000073006f7304 */ /* 0x0000700000200800 */
[----:B------:R2:W-:Y:S01]  /*4290*/  F2F.F16.F32 R112, R117 ;  /* 0x0000007500707304 */ /* 0x0005e20000200800 */
[----:B0-----:R-:W-:-:S04]  /*42a0*/  FFMA R115, R79, R114, R31 ;  /* 0x000000724f737223 */ /* 0x001fc8000000001f */
[----:B------:R-:W-:Y:S01]  /*42b0*/  @P0 FMUL R115, R115, R148 ;  /* 0x0000009473730220 */ /* 0x000fe20000400000 */
[----:B-1----:R-:W-:Y:S02]  /*42c0*/  SHF.L.U32 R111, R111, 0x10, RZ ;  /* 0x000000106f6f7819 */ /* 0x002fe400000006ff */
[----:B------:R0:W-:Y:S01]  /*42d0*/  F2F.F16.F32 R114, R121 ;  /* 0x0000007900727304 */ /* 0x0001e20000200800 */
[----:B--2---:R-:W-:-:S04]  /*42e0*/  FFMA R117, R73, R116, R25 ;  /* 0x0000007449757223 */ /* 0x004fc80000000019 */
[----:B------:R-:W-:-:S03]  /*42f0*/  @P0 FMUL R117, R117, R148 ;  /* 0x0000009475750220 */ /* 0x000fc60000400000 */
[----:B------:R1:W-:Y:S01]  /*4300*/  F2F.F16.F32 R116, R123 ;  /* 0x0000007b00747304 */ /* 0x0003e20000200800 */
[----:B0-----:R-:W-:Y:S01]  /*4310*/  FFMA R121, R74, R119, R26 ;  /* 0x000000774a797223 */ /* 0x001fe2000000001a */
[----:B------:R-:W-:-:S03]  /*4320*/  FFMA R119, R75, R118, R27 ;  /* 0x000000764b777223 */ /* 0x000fc6000000001b */
[-C--:B------:R-:W-:Y:S01]  /*4330*/  @P0 FMUL R121, R121, R148.reuse ;  /* 0x0000009479790220 */ /* 0x080fe20000400000 */
[----:B------:R-:W-:Y:S02]  /*4340*/  @P0 FMUL R119, R119, R148 ;  /* 0x0000009477770220 */ /* 0x000fe40000400000 */
[----:B------:R-:W-:Y:S01]  /*4350*/  F2F.F16.F32 R109, R109 ;  /* 0x0000006d006d7304 */ /* 0x000fe20000200800 */
[----:B-1----:R-:W-:Y:S01]  /*4360*/  FFMA R123, R69, R120, R21 ;  /* 0x00000078457b7223 */ /* 0x002fe20000000015 */
[----:B------:R-:W-:-:S03]  /*4370*/  FMUL R120, R131, R149 ;  /* 0x0000009583787220 */ /* 0x000fc60000400000 */
[----:B------:R-:W-:-:S03]  /*4380*/  @P0 FMUL R123, R123, R148 ;  /* 0x000000947b7b0220 */ /* 0x000fc60000400000 */
[----:B------:R0:W-:Y:S08]  /*4390*/  F2F.F16.F32 R118, R121 ;  /* 0x0000007900767304 */ /* 0x0001f00000200800 */
[----:B------:R-:W-:Y:S01]  /*43a0*/  F2F.F16.F32 R124, R127 ;  /* 0x0000007f007c7304 */ /* 0x000fe20000200800 */
[----:B0-----:R-:W-:Y:S01]  /*43b0*/  FFMA R121, R71, R120, R23 ;  /* 0x0000007847797223 */ /* 0x001fe20000000017 */
[-C--:B------:R-:W-:Y:S01]  /*43c0*/  FMUL R120, R133, R149.reuse ;  /* 0x0000009585787220 */ /* 0x080fe20000400000 */
[----:B------:R-:W-:-:S02]  /*43d0*/  FMUL R133, R134, R149 ;  /* 0x0000009586857220 */ /* 0x000fc40000400000 */
[----:B------:R-:W-:Y:S01]  /*43e0*/  @P0 FMUL R121, R121, R148 ;  /* 0x0000009479790220 */ /* 0x000fe20000400000 */
[----:B------:R-:W-:Y:S01]  /*43f0*/  FFMA R131, R65, R120, R17 ;  /* 0x0000007841837223 */ /* 0x000fe20000000011 */
[----:B------:R-:W-:Y:S01]  /*4400*/  FMUL R120, R135, R149 ;  /* 0x0000009587787220 */ /* 0x000fe20000400000 */
[----:B------:R-:W-:Y:S01]  /*4410*/  FFMA R133, R66, R133, R18 ;  /* 0x0000008542857223 */ /* 0x000fe20000000012 */
[----:B------:R0:W1:Y:S01]  /*4420*/  F2F.F16.F32 R125, R121 ;  /* 0x00000079007d7304 */ /* 0x0000620000200800 */
[-C--:B------:R-:W-:Y:S01]  /*4430*/  @P0 FMUL R131, R131, R148.reuse ;  /* 0x0000009483830220 */ /* 0x080fe20000400000 */
[-C--:B------:R-:W-:Y:S01]  /*4440*/  FMUL R135, R136, R149.reuse ;  /* 0x0000009588877220 */ /* 0x080fe20000400000 */
[----:B------:R-:W-:Y:S01]  /*4450*/  @P0 FMUL R133, R133, R148 ;  /* 0x0000009485850220 */ /* 0x000fe20000400000 */
[----:B------:R-:W-:Y:S02]  /*4460*/  FMUL R136, R143, R149 ;  /* 0x000000958f887220 */ /* 0x000fe40000400000 */
[----:B------:R-:W-:-:S02]  /*4470*/  FFMA R135, R60, R135, R12 ;  /* 0x000000873c877223 */ /* 0x000fc4000000000c */
[----:B------:R2:W-:Y:S01]  /*4480*/  F2F.F16.F32 R127, R131 ;  /* 0x00000083007f7304 */ /* 0x0005e20000200800 */
[----:B0-----:R-:W-:Y:S01]  /*4490*/  FFMA R121, R67, R120, R19 ;  /* 0x0000007843797223 */ /* 0x001fe20000000013 */
[-C--:B------:R-:W-:Y:S01]  /*44a0*/  FMUL R120, R137, R149.reuse ;  /* 0x0000009589787220 */ /* 0x080fe20000400000 */
[-C--:B------:R-:W-:Y:S01]  /*44b0*/  @P0 FMUL R135, R135, R148.reuse ;  /* 0x0000009487870220 */ /* 0x080fe20000400000 */
[-C--:B------:R-:W-:Y:S01]  /*44c0*/  FMUL R137, R138, R149.reuse ;  /* 0x000000958a897220 */ /* 0x080fe20000400000 */
[----:B------:R-:W-:Y:S01]  /*44d0*/  @P0 FMUL R121, R121, R148 ;  /* 0x0000009479790220 */ /* 0x000fe20000400000 */
[----:B-1----:R-:W-:Y:S02]  /*44e0*/  SHF.L.U32 R125, R125, 0x10, RZ ;  /* 0x000000107d7d7819 */ /* 0x002fe400000006ff */
[----:B------:R-:W0:Y:S01]  /*44f0*/  F2F.F16.F32 R115, R115 ;  /* 0x0000007300737304 */ /* 0x000e220000200800 */
[----:B--2---:R-:W-:Y:S01]  /*4500*/  FFMA R131, R61, R120, R13 ;  /* 0x000000783d837223 */ /* 0x004fe2000000000d */
[----:B------:R-:W-:Y:S01]  /*4510*/  FMUL R120, R139, R149 ;  /* 0x000000958b787220 */ /* 0x000fe20000400000 */
[----:B------:R-:W-:-:S02]  /*4520*/  FFMA R137, R62, R137, R14 ;  /* 0x000000893e897223 */ /* 0x000fc4000000000e */
[-C--:B------:R-:W-:Y:S02]  /*4530*/  @P0 FMUL R131, R131, R148.reuse ;  /* 0x0000009483830220 */ /* 0x080fe40000400000 */
[----:B------:R-:W-:Y:S01]  /*4540*/  @P0 FMUL R137, R137, R148 ;  /* 0x0000009489890220 */ /* 0x000fe20000400000 */
[----:B------:R-:W-:Y:S01]  /*4550*/  F2F.F16.F32 R126, R129 ;  /* 0x00000081007e7304 */ /* 0x000fe20000200800 */
[----:B0-----:R-:W-:-:S07]  /*4560*/  SHF.L.U32 R115, R115, 0x10, RZ ;  /* 0x0000001073737819 */ /* 0x001fce00000006ff */
[----:B------:R0:W-:Y:S08]  /*4570*/  F2F.F16.F32 R128, R133 ;  /* 0x0000008500807304 */ /* 0x0001f00000200800 */
[----:B------:R1:W2:Y:S01]  /*4580*/  F2F.F16.F32 R129, R121 ;  /* 0x0000007900817304 */ /* 0x0002a20000200800 */
[----:B0-----:R-:W-:Y:S01]  /*4590*/  FFMA R133, R63, R120, R15 ;  /* 0x000000783f857223 */ /* 0x001fe2000000000f */
[-C--:B------:R-:W-:Y:S01]  /*45a0*/  FMUL R120, R141, R149.reuse ;  /* 0x000000958d787220 */ /* 0x080fe20000400000 */
[----:B------:R-:W-:-:S02]  /*45b0*/  FMUL R141, R142, R149 ;  /* 0x000000958e8d7220 */ /* 0x000fc40000400000 */
[-C--:B------:R-:W-:Y:S02]  /*45c0*/  @P0 FMUL R133, R133, R148.reuse ;  /* 0x0000009485850220 */ /* 0x080fe40000400000 */
[----:B------:R-:W-:Y:S01]  /*45d0*/  FFMA R141, R58, R141, R10 ;  /* 0x0000008d3a8d7223 */ /* 0x000fe2000000000a */
[----:B------:R0:W-:Y:S01]  /*45e0*/  F2F.F16.F32 R130, R135 ;  /* 0x0000008700827304 */ /* 0x0001e20000200800 */
[----:B-1----:R-:W-:Y:S02]  /*45f0*/  FMUL R121, R140, R149 ;  /* 0x000000958c797220 */ /* 0x002fe40000400000 */
[----:B------:R-:W-:Y:S02]  /*4600*/  @P0 FMUL R141, R141, R148 ;  /* 0x000000948d8d0220 */ /* 0x000fe40000400000 */
[----:B------:R-:W-:Y:S01]  /*4610*/  FFMA R139, R56, R121, R8 ;  /* 0x00000079388b7223 */ /* 0x000fe20000000008 */
[----:B--2---:R-:W-:Y:S02]  /*4620*/  SHF.L.U32 R129, R129, 0x10, RZ ;  /* 0x0000001081817819 */ /* 0x004fe400000006ff */
[----:B------:R-:W-:Y:S01]  /*4630*/  F2F.F16.F32 R117, R117 ;  /* 0x0000007500757304 */ /* 0x000fe20000200800 */
        /* <DEDUP_REMOVED lines=9> */
[----:B------:R-:W0:Y:S03]  /*46d0*/  F2F.F16.F32 R119, R119 ;  /* 0x0000007700777304 */ /* 0x000e260000200800 */
[-C--:B------:R-:W-:Y:S01]  /*46e0*/  FMUL R120, R145, R149.reuse ;  /* 0x0000009591787220 */ /* 0x080fe20000400000 */
[----:B------:R-:W-:Y:S01]  /*46f0*/  FMUL R113, R146, R149 ;  /* 0x0000009592717220 */ /* 0x000fe20000400000 */
[----:B------:R-:W-:Y:S01]  /*4700*/  @P0 FMUL R143, R143, R148 ;  /* 0x000000948f8f0220 */ /* 0x000fe20000400000 */
[----:B------:R-:W-:Y:S01]  /*4710*/  LOP3.LUT R115, R115, R109, R114, 0xfe, !PT ;  /* 0x0000006d73737212 */ /* 0x000fe200078efe72 */
[----:B------:R-:W-:Y:S01]  /*4720*/  FMUL R114, R147, R149 ;  /* 0x0000009593727220 */ /* 0x000fe20000400000 */
[----:B------:R-:W-:Y:S03]  /*4730*/  F2F.F16.F32 R123, R123 ;  /* 0x0000007b007b7304 */ /* 0x000fe60000200800 */
[----:B------:R-:W-:Y:S01]  /*4740*/  FFMA R145, R55, R114, R7 ;  /* 0x0000007237917223 */ /* 0x000fe20000000007 */
[----:B------:R-:W-:-:S02]  /*4750*/  LOP3.LUT R114, R108, R112, RZ, 0xfc, !PT ;  /* 0x000000706c727212 */ /* 0x000fc400078efcff */
[----:B------:R-:W1:Y:S01]  /*4760*/  @!P2 LDC.64 R108, c[0x0][0x3a0] ;  /* 0x0000e800ff6cab82 */ /* 0x000e620000000a00 */
[----:B------:R-:W-:Y:S01]  /*4770*/  @P0 FMUL R145, R145, R148 ;  /* 0x0000009491910220 */ /* 0x000fe20000400000 */
[----:B0-----:R-:W-:Y:S01]  /*4780*/  SHF.L.U32 R119, R119, 0x10, RZ ;  /* 0x0000001077777819 */ /* 0x001fe200000006ff */
[----:B------:R0:W-:Y:S08]  /*4790*/  F2F.F16.F32 R134, R139 ;  /* 0x0000008b00867304 */ /* 0x0001f00000200800 */
[----:B------:R2:W-:Y:S01]  /*47a0*/  F2F.F16.F32 R132, R137 ;  /* 0x0000008900847304 */ /* 0x0005e20000200800 */
[----:B0-----:R-:W-:Y:S01]  /*47b0*/  FFMA R139, R53, R120, R5 ;  /* 0x00000078358b7223 */ /* 0x001fe20000000005 */
[----:B------:R-:W-:-:S04]  /*47c0*/  IMAD.WIDE.U32 R120, R117, 0x10000, RZ ;  /* 0x0001000075787825 */ /* 0x000fc800078e00ff */
[----:B------:R-:W-:Y:S01]  /*47d0*/  @P0 FMUL R139, R139, R148 ;  /* 0x000000948b8b0220 */ /* 0x000fe20000400000 */
[----:B------:R-:W-:Y:S01]  /*47e0*/  LOP3.LUT R119, R119, R121, R118, 0xfe, !PT ;  /* 0x0000007977777212 */ /* 0x000fe200078efe76 */
[----:B------:R-:W0:Y:S01]  /*47f0*/  F2F.F16.F32 R131, R131 ;  /* 0x0000008300837304 */ /* 0x000e220000200800 */
[----:B--2---:R-:W-:Y:S01]  /*4800*/  FFMA R137, R59, R136, R11 ;  /* 0x000000883b897223 */ /* 0x004fe2000000000b */
[----:B------:R-:W-:Y:S02]  /*4810*/  LOP3.LUT R118, R120, R116, RZ, 0xfc, !PT ;  /* 0x0000007478767212 */ /* 0x000fe400078efcff */
[----:B------:R-:W2:Y:S01]  /*4820*/  LDC.64 R116, c[0x0][0x3c8] ;  /* 0x0000f200ff747b82 */ /* 0x000ea20000000a00 */
[----:B------:R-:W-:-:S03]  /*4830*/  @P0 FMUL R137, R137, R148 ;  /* 0x0000009489890220 */ /* 0x000fc60000400000 */
[----:B------:R-:W3:Y:S01]  /*4840*/  F2F.F16.F32 R133, R133 ;  /* 0x0000008500857304 */ /* 0x000ee20000200800 */
[----:B0-----:R-:W-:-:S07]  /*4850*/  IMAD.WIDE.U32 R120, R131, 0x10000, RZ ;  /* 0x0001000083787825 */ /* 0x001fce00078e00ff */
[----:B------:R0:W-:Y:S01]  /*4860*/  F2F.F16.F32 R136, R141 ;  /* 0x0000008d00887304 */ /* 0x0001e20000200800 */
[----:B---3--:R-:W-:-:S07]  /*4870*/  SHF.L.U32 R133, R133, 0x10, RZ ;  /* 0x0000001085857819 */ /* 0x008fce00000006ff */
[----:B------:R-:W3:Y:S01]  /*4880*/  F2F.F16.F32 R135, R135 ;  /* 0x0000008700877304 */ /* 0x000ee20000200800 */
[----:B0-----:R-:W-:Y:S01]  /*4890*/  FFMA R141, R54, R113, R6 ;  /* 0x00000071368d7223 */ /* 0x001fe20000000006 */
[----:B------:R-:W-:Y:S01]  /*48a0*/  IMAD.WIDE.U32 R112, R123, 0x10000, RZ ;  /* 0x000100007b707825 */ /* 0x000fe200078e00ff */
[----:B------:R-:W-:-:S03]  /*48b0*/  LOP3.LUT R133, R133, R121, R132, 0xfe, !PT ;  /* 0x0000007985857212 */ /* 0x000fc600078efe84 */
[----:B------:R-:W-:Y:S01]  /*48c0*/  @P0 FMUL R141, R141, R148 ;  /* 0x000000948d8d0220 */ /* 0x000fe20000400000 */
[----:B------:R-:W-:Y:S01]  /*48d0*/  LOP3.LUT R132, R120, R130, RZ, 0xfc, !PT ;  /* 0x0000008278847212 */ /* 0x000fe200078efcff */
[----:B--2---:R-:W-:Y:S01]  /*48e0*/  IMAD.WIDE.U32 R130, R157, 0x8, R116 ;  /* 0x000000089d827825 */ /* 0x004fe200078e0074 */
[----:B------:R-:W0:Y:S01]  /*48f0*/  F2F.F16.F32 R137, R137 ;  /* 0x0000008900897304 */ /* 0x000e220000200800 */
[----:B------:R-:W-:Y:S02]  /*4900*/  LOP3.LUT R125, R125, R113, R124, 0xfe, !PT ;  /* 0x000000717d7d7212 */ /* 0x000fe400078efe7c */
[----:B------:R-:W-:Y:S01]  /*4910*/  LOP3.LUT R124, R112, R122, RZ, 0xfc, !PT ;  /* 0x0000007a707c7212 */ /* 0x000fe200078efcff */
[----:B-1----:R-:W-:-:S04]  /*4920*/  @!P2 IMAD.WIDE R122, R3, 0x4, R108 ;  /* 0x00000004037aa825 */ /* 0x002fc800078e026c */
[----:B------:R-:W1:Y:S01]  /*4930*/  F2F.F16.F32 R139, R139 ;  /* 0x0000008b008b7304 */ /* 0x000e620000200800 */
[----:B------:R-:W-:Y:S01]  /*4940*/  IMAD.WIDE.U32 R112, R127, 0x10000, RZ ;  /* 0x000100007f707825 */ /* 0x000fe200078e00ff */
[----:B------:R2:W-:Y:S03]  /*4950*/  @!P2 STG.E desc[UR4][R122.64], R149 ;  /* 0x000000957a00a986 */ /* 0x0005e6000c101904 */
[----:B------:R-:W-:Y:S01]  /*4960*/  IMAD.WIDE.U32 R156, R156, 0x8, R116 ;  /* 0x000000089c9c7825 */ /* 0x000fe200078e0074 */
[----:B------:R-:W-:Y:S02]  /*4970*/  LOP3.LUT R129, R129, R113, R128, 0xfe, !PT ;  /* 0x0000007181817212 */ /* 0x000fe400078efe80 */
[----:B------:R-:W4:Y:S01]  /*4980*/  F2F.F16.F32 R140, R145 ;  /* 0x00000091008c7304 */ /* 0x000f220000200800 */
[----:B------:R-:W-:Y:S01]  /*4990*/  LOP3.LUT R128, R112, R126, RZ, 0xfc, !PT ;  /* 0x0000007e70807212 */ /* 0x000fe200078efcff */
[----:B---3--:R-:W-:Y:S01]  /*49a0*/  IMAD.WIDE.U32 R112, R135, 0x10000, RZ ;  /* 0x0001000087707825 */ /* 0x008fe200078e00ff */
[----:B0-----:R-:W-:Y:S01]  /*49b0*/  SHF.L.U32 R137, R137, 0x10, RZ ;  /* 0x0000001089897819 */ /* 0x001fe200000006ff */
[----:B--2---:R-:W0:Y:S02]  /*49c0*/  LDC R122, c[0x0][0x380] ;  /* 0x0000e000ff7a7b82 */ /* 0x004e240000000800 */
[----:B-1----:R-:W-:-:S02]  /*49d0*/  IMAD.WIDE.U32 R120, R139, 0x10000, RZ ;  /* 0x000100008b787825 */ /* 0x002fc400078e00ff */
[----:B------:R-:W1:Y:S01]  /*49e0*/  F2F.F16.F32 R138, R143 ;  /* 0x0000008f008a7304 */ /* 0x000e620000200800 */
[----:B------:R-:W-:Y:S02]  /*49f0*/  LOP3.LUT R137, R137, R113, R136, 0xfe, !PT ;  /* 0x0000007189897212 */ /* 0x000fe400078efe88 */
[----:B------:R-:W-:Y:S01]  /*4a00*/  LOP3.LUT R136, R112, R134, RZ, 0xfc, !PT ;  /* 0x0000008670887212 */ /* 0x000fe200078efcff */
[----:B------:R-:W-:Y:S01]  /*4a10*/  IMAD.WIDE.U32 R112, R163, 0x8, R116 ;  /* 0x00000008a3707825 */ /* 0x000fe200078e0074 */
[----:B----4-:R-:W-:-:S03]  /*4a20*/  SHF.L.U32 R140, R140, 0x10, RZ ;  /* 0x000000108c8c7819 */ /* 0x010fc600000006ff */
[----:B------:R-:W2:Y:S01]  /*4a30*/  F2F.F16.F32 R141, R141 ;  /* 0x0000008d008d7304 */ /* 0x000ea20000200800 */
        /* <DEDUP_REMOVED lines=23> */
.L_x_9568:
[----:B------:R-:W-:Y:S05]  /*4bb0*/  BSYNC B0 ;  /* 0x0000000000007941 */ /* 0x000fea0003800000 */
.L_x_9567:
        /* <DEDUP_REMOVED lines=16> */
.L_x_9610:
        /* <DEDUP_REMOVED lines=26> */
.L_x_9613:
[----:B------:R-:W-:Y:S02]  /*4e60*/  ISETP.NE.AND P1, PT, R9, RZ, PT ;  /* 0x000000ff0900720c */ /* 0x000fe40003f25270 */
[----:B----4-:R-:W-:-:S11]  /*4e70*/  FMNMX R5, R3, R2, !PT ;  /* 0x0000000203057209 */ /* 0x010fd60007800000 */
[----:B------:R-:W-:Y:S05]  /*4e80*/  @P1 BRA `(.L_x_9576) ;  /* 0x0000000000081947 */ /* 0x000fea0003800000 */
[----:B--2---:R-:W2:Y:S02]  /*4e90*/  LDC.64 R2, c[0x0][0x3f8] ;  /* 0x0000fe00ff027b82 */ /* 0x004ea40000000a00 */
[----:B--2---:R4:W-:Y:S02]  /*4ea0*/  REDG.E.MAX.S32.STRONG.GPU desc[UR4][R2.64], R5 ;  /* 0x000000050200798e */ /* 0x0049e4000d12e304 */
.L_x_9576:
[----:B------:R-:W-:Y:S05]  /*4eb0*/  BSYNC B0 ;  /* 0x0000000000007941 */ /* 0x000fea0003800000 */
.L_x_9574:
        /* <DEDUP_REMOVED lines=12> */
[----:B-1-34-:R-:W-:Y:S05]  /*4f80*/  CALL.REL.NOINC `($__internal_152_$__cuda_sm20_rcp_rn_f32_slowpath) ;  /* 0x0000001800047944 */ /* 0x01afea0003c00000 */
[----:B------:R-:W-:Y:S01]  /*4f90*/  MOV R5, R0 ;  /* 0x0000000000057202 */ /* 0x000fe20000000f00 */
[----:B------:R-:W-:Y:S06]  /*4fa0*/  BRA `(.L_x_9579) ;  /* 0x0000000000107947 */ /* 0x000fec0003800000 */
.L_x_9578:
[----:B----4-:R-:W0:Y:S02]  /*4fb0*/  MUFU.RCP R5, R148 ;  /* 0x0000009400057308 */ /* 0x010e240000001000 */
[----:B0-----:R-:W-:-:S04]  /*4fc0*/  FFMA R0, R5, R148, -1 ;  /* 0xbf80000005007423 */ /* 0x001fc80000000094 */
[----:B------:R-:W-:-:S04]  /*4fd0*/  FADD.FTZ R0, -R0, -RZ ;  /* 0x800000ff00007221 */ /* 0x000fc80000010100 */
[----:B------:R-:W-:-:S07]  /*4fe0*/  FFMA R5, R5, R0, R5 ;  /* 0x0000000005057223 */ /* 0x000fce0000000005 */
.L_x_9579:
[----:B------:R-:W0:Y:S02]  /*4ff0*/  LDC.64 R2, c[0x0][0x3f0] ;  /* 0x0000fc00ff027b82 */ /* 0x000e240000000a00 */
[----:B0-----:R-:W-:Y:S01]  /*5000*/  STG.E desc[UR4][R2.64], R5 ;  /* 0x0000000502007986 */ /* 0x001fe2000c101904 */
[----:B------:R-:W-:Y:S05]  /*5010*/  EXIT ;  /* 0x000000000000794d */ /* 0x000fea0003800000 */
.L_x_9570:
[----:B------:R-:W-:Y:S01]  /*5020*/  HFMA2 R150, -RZ, RZ, 0, 5.9604644775390625e-08 ;  /* 0x00000001ff967431 */ /* 0x000fe200000001ff */
[----:B------:R-:W-:Y:S01]  /*5030*/  BSSY B1, `(.L_x_9580) ;  /* 0x0000006000017945 */ /* 0x000fe20003800000 */
[----:B------:R-:W-:Y:S02]  /*5040*/  MOV R151, 0x1f ;  /* 0x0000001f00977802 */ /* 0x000fe40000000f00 */
[----:B------:R-:W-:-:S07]  /*5050*/  MOV R152, 0xffffffff ;  /* 0xffffffff00987802 */ /* 0x000fce0000000f00 */
[----:B------:R-:W-:Y:S05]  /*5060*/  WARPSYNC.COLLECTIVE R152, `(.L_x_9581) ;  /* 0x0000000098087348 */ /* 0x000fea0003c00000 */
[----:B------:R0:W1:Y:S02]  /*5070*/  SHFL.BFLY P0, R153, R149, R150, R151 ;  /* 0x0c00009695997389 */ /* 0x0000640000000097 */
[----:B01----:R-:W-:Y:S05]  /*5080*/  ENDCOLLECTIVE ;  /* 0x000000000000791b */ /* 0x003fea0003800000 */
.L_x_9581:
[----:B------:R-:W-:Y:S05]  /*5090*/  BSYNC B1 ;  /* 0x0000000000017941 */ /* 0x000fea0003800000 */
.L_x_9580:
[----:B------:R-:W-:Y:S02]  /*50a0*/  HFMA2 R150, -RZ, RZ, 0, 1.1920928955078125e-07 ;  /* 0x00000002ff967431 */ /* 0x000fe400000001ff */
[----:B------:R-:W-:Y:S01]  /*50b0*/  FADD R149, R149, R153 ;  /* 0x0000009995957221 */ /* 0x000fe20000000000 */
[----:B------:R-:W-:Y:S02]  /*50c0*/  MOV R151, 0x1f ;  /* 0x0000001f00977802 */ /* 0x000fe40000000f00 */
[----:B------:R-:W-:-:S07]  /*50d0*/  MOV R152, 0xffffffff ;  /* 0xffffffff00987802 */ /* 0x000fce0000000f00 */
[----:B------:R-:W-:Y:S05]  /*50e0*/  WARPSYNC.COLLECTIVE R152, `(.L_x_9582) ;  /* 0x0000000098087348 */ /* 0x000fea0003c00000 */
[----:B------:R0:W1:Y:S02]  /*50f0*/  SHFL.BFLY P0, R153, R149, R150, R151 ;  /* 0x0c00009695997389 */ /* 0x0000640000000097 */
[----:B01----:R-:W-:Y:S05]  /*5100*/  ENDCOLLECTIVE ;  /* 0x000000000000791b */ /* 0x003fea0003800000 */
.L_x_9582:
[----:B------:R-:W-:Y:S02]  /*5110*/  HFMA2 R150, -RZ, RZ, 0, 2.384185791015625e-07 ;  /* 0x00000004ff967431 */ /* 0x000fe400000001ff */
[----:B------:R-:W-:-:S05]  /*5120*/  FADD R146, R149, R153 ;  /* 0x0000009995927221 */ /* 0x000fca0000000000 */
[----:B------:R-:W-:-:S07]  /*5130*/  MOV R149, R146 ;  /* 0x0000009200957202 */ /* 0x000fce0000000f00 */
[----:B------:R-:W-:Y:S05]  /*5140*/  WARPSYNC.COLLECTIVE R152, `(.L_x_9583) ;  /* 0x0000000098087348 */ /* 0x000fea0003c00000 */
[----:B------:R0:W1:Y:S02]  /*5150*/  SHFL.BFLY P0, R153, R149, R150, R151 ;  /* 0x0c00009695997389 */ /* 0x0000640000000097 */
[----:B01----:R-:W-:Y:S05]  /*5160*/  ENDCOLLECTIVE ;  /* 0x000000000000791b */ /* 0x003fea0003800000 */
.L_x_9583:
[----:B------:R-:W-:Y:S02]  /*5170*/  HFMA2 R150, -RZ, RZ, 0, 4.76837158203125e-07 ;  /* 0x00000008ff967431 */ /* 0x000fe400000001ff */
[----:B------:R-:W-:-:S05]  /*5180*/  FADD R163, R146, R153 ;  /* 0x0000009992a37221 */ /* 0x000fca0000000000 */
[----:B------:R-:W-:-:S07]  /*5190*/  MOV R149, R163 ;  /* 0x000000a300957202 */ /* 0x000fce0000000f00 */
[----:B------:R-:W-:Y:S05]  /*51a0*/  WARPSYNC.COLLECTIVE R152, `(.L_x_9584) ;  /* 0x0000000098087348 */ /* 0x000fea0003c00000 */
[----:B------:R0:W1:Y:S02]  /*51b0*/  SHFL.BFLY P0, R153, R149, R150, R151 ;  /* 0x0c00009695997389 */ /* 0x0000640000000097 */
[----:B01----:R-:W-:Y:S05]  /*51c0*/  ENDCOLLECTIVE ;  /* 0x000000000000791b */ /* 0x003fea0003800000 */
.L_x_9584:
[----:B------:R-:W-:Y:S02]  /*51d0*/  HFMA2 R150, -RZ, RZ, 0, 9.5367431640625e-07 ;  /* 0x00000010ff967431 */ /* 0x000fe400000001ff */
[----:B------:R-:W-:-:S05]  /*51e0*/  FADD R165, R163, R153 ;  /* 0x00000099a3a57221 */ /* 0x000fca0000000000 */
[----:B------:R-:W-:-:S07]  /*51f0*/  MOV R149, R165 ;  /* 0x000000a500957202 */ /* 0x000fce0000000f00 */
[----:B------:R-:W-:Y:S05]  /*5200*/  WARPSYNC.COLLECTIVE R152, `(.L_x_9585) ;  /* 0x0000000098087348 */ /* 0x000fea0003c00000 */
[----:B------:R0:W1:Y:S02]  /*5210*/  SHFL.BFLY P0, R153, R149, R150, R151 ;  /* 0x0c00009695997389 */ /* 0x0000640000000097 */
[----:B01----:R-:W-:Y:S05]  /*5220*/  ENDCOLLECTIVE ;  /* 0x000000000000791b */ /* 0x003fea0003800000 */
.L_x_9585:
        /* <DEDUP_REMOVED lines=102> */
.L_x_9586:
[----:B------:R-:W-:Y:S02]  /*5890*/  HFMA2 R150, -RZ, RZ, 0, 1.1920928955078125e-07 ;  /* 0x00000002ff967431 */ /* 0x000fe400000001ff */
[----:B------:R-:W-:-:S05]  /*58a0*/  FADD R52, R149, R153 ;  /* 0x0000009995347221 */ /* 0x000fca0000000000 */
[----:B------:R-:W-:-:S07]  /*58b0*/  MOV R149, R52 ;  /* 0x0000003400957202 */ /* 0x000fce0000000f00 */
[----:B------:R-:W-:Y:S05]  /*58c0*/  WARPSYNC.COLLECTIVE R152, `(.L_x_9587) ;  /* 0x0000000098087348 */ /* 0x000fea0003c00000 */
[----:B------:R0:W1:Y:S02]  /*58d0*/  SHFL.BFLY P0, R153, R149, R150, R151 ;  /* 0x0c00009695997389 */ /* 0x0000640000000097 */
[----:B01----:R-:W-:Y:S05]  /*58e0*/  ENDCOLLECTIVE ;  /* 0x000000000000791b */ /* 0x003fea0003800000 */
.L_x_9587:
[----:B------:R-:W-:Y:S02]  /*58f0*/  HFMA2 R150, -RZ, RZ, 0, 2.384185791015625e-07 ;  /* 0x00000004ff967431 */ /* 0x000fe400000001ff */
[----:B------:R-:W-:-:S05]  /*5900*/  FADD R53, R52, R153 ;  /* 0x0000009934357221 */ /* 0x000fca0000000000 */
[----:B------:R-:W-:-:S07]  /*5910*/  MOV R149, R53 ;  /* 0x0000003500957202 */ /* 0x000fce0000000f00 */
[----:B------:R-:W-:Y:S05]  /*5920*/  WARPSYNC.COLLECTIVE R152, `(.L_x_9588) ;  /* 0x0000000098087348 */ /* 0x000fea0003c00000 */
[----:B------:R0:W1:Y:S02]  /*5930*/  SHFL.BFLY P0, R153, R149, R150, R151 ;  /* 0x0c00009695997389 */ /* 0x0000640000000097 */
[----:B01----:R-:W-:Y:S05]  /*5940*/  ENDCOLLECTIVE ;  /* 0x000000000000791b */ /* 0x003fea0003800000 */
.L_x_9588:
[----:B------:R-:W-:Y:S02]  /*5950*/  HFMA2 R150, -RZ, RZ, 0, 4.76837158203125e-07 ;  /* 0x00000008ff967431 */ /* 0x000fe400000001ff */
[----:B------:R-:W-:-:S05]  /*5960*/  FADD R53, R53, R153 ;  /* 0x0000009935357221 */ /* 0x000fca0000000000 */
[----:B------:R-:W-:-:S07]  /*5970*/  MOV R149, R53 ;  /* 0x0000003500957202 */ /* 0x000fce0000000f00 */
[----:B------:R-:W-:Y:S05]  /*5980*/  WARPSYNC.COLLECTIVE R152, `(.L_x_9589) ;  /* 0x0000000098087348 */ /* 0x000fea0003c00000 */
[----:B------:R0:W1:Y:S02]  /*5990*/  SHFL.BFLY P0, R153, R149, R150, R151 ;  /* 0x0c00009695997389 */ /* 0x0000640000000097 */
[----:B01----:R-:W-:Y:S05]  /*59a0*/  ENDCOLLECTIVE ;  /* 0x000000000000791b */ /* 0x003fea0003800000 */
.L_x_9589:
[----:B------:R-:W-:Y:S02]  /*59b0*/  HFMA2 R150, -RZ, RZ, 0, 9.5367431640625e-07 ;  /* 0x00000010ff967431 */ /* 0x000fe400000001ff */
[----:B------:R-:W-:-:S05]  /*59c0*/  FADD R52, R53, R153 ;  /* 0x0000009935347221 */ /* 0x000fca0000000000 */
[----:B------:R-:W-:-:S07]  /*59d0*/  MOV R149, R52 ;  /* 0x0000003400957202 */ /* 0x000fce0000000f00 */
[----:B------:R-:W-:Y:S05]  /*59e0*/  WARPSYNC.COLLECTIVE R152, `(.L_x_9590) ;  /* 0x0000000098087348 */ /* 0x000fea0003c00000 */
[----:B------:R0:W1:Y:S02]  /*59f0*/  SHFL.BFLY P0, R153, R149, R150, R151 ;  /* 0x0c00009695997389 */ /* 0x0000640000000097 */
[----:B01----:R-:W-:Y:S05]  /*5a00*/  ENDCOLLECTIVE ;  /* 0x000000000000791b */ /* 0x003fea0003800000 */
.L_x_9590:
[----:B------:R-:W-:Y:S05]  /*5a10*/  BRA `(.L_x_9591) ;  /* 0xffffffb800fc7947 */ /* 0x000fea000383ffff */
.L_x_9572:
[----:B------:R-:W-:Y:S01]  /*5a20*/  HFMA2 R151, -RZ, RZ, 0, 1.847743988037109375e-06 ;  /* 0x0000001fff977431 */ /* 0x000fe200000001ff */
[----:B------:R-:W-:Y:S01]  /*5a30*/  BSSY B1, `(.L_x_9592) ;  /* 0x0000006000017945 */ /* 0x000fe20003800000 */
[----:B------:R-:W-:Y:S02]  /*5a40*/  MOV R150, 0x1 ;  /* 0x0000000100967802 */ /* 0x000fe40000000f00 */
[----:B------:R-:W-:-:S07]  /*5a50*/  MOV R152, 0xffffffff ;  /* 0xffffffff00987802 */ /* 0x000fce0000000f00 */
[----:B------:R-:W-:Y:S05]  /*5a60*/  WARPSYNC.COLLECTIVE R152, `(.L_x_9593) ;  /* 0x0000000098087348 */ /* 0x000fea0003c00000 */
[----:B------:R0:W1:Y:S02]  /*5a70*/  SHFL.BFLY P0, R153, R149, R150, R151 ;  /* 0x0c00009695997389 */ /* 0x0000640000000097 */
[----:B01----:R-:W-:Y:S05]  /*5a80*/  ENDCOLLECTIVE ;  /* 0x000000000000791b */ /* 0x003fea0003800000 */
.L_x_9593:
[----:B------:R-:W-:Y:S05]  /*5a90*/  BSYNC B1 ;  /* 0x0000000000017941 */ /* 0x000fea0003800000 */
.L_x_9592:
[----:B------:R-:W-:Y:S02]  /*5aa0*/  HFMA2 R150, -RZ, RZ, 0, 1.1920928955078125e-07 ;  /* 0x00000002ff967431 */ /* 0x000fe400000001ff */
[----:B------:R-:W-:Y:S01]  /*5ab0*/  FADD R149, R149, R153 ;  /* 0x0000009995957221 */ /* 0x000fe20000000000 */
[----:B------:R-:W-:Y:S02]  /*5ac0*/  MOV R151, 0x1f ;  /* 0x0000001f00977802 */ /* 0x000fe40000000f00 */
[----:B------:R-:W-:-:S07]  /*5ad0*/  MOV R152, 0xffffffff ;  /* 0xffffffff00987802 */ /* 0x000fce0000000f00 */
[----:B------:R-:W-:Y:S05]  /*5ae0*/  WARPSYNC.COLLECTIVE R152, `(.L_x_9594) ;  /* 0x0000000098087348 */ /* 0x000fea0003c00000 */
[----:B------:R0:W1:Y:S02]  /*5af0*/  SHFL.BFLY P0, R153, R149, R150, R151 ;  /* 0x0c00009695997389 */ /* 0x0000640000000097 */
[----:B01----:R-:W-:Y:S05]  /*5b00*/  ENDCOLLECTIVE ;  /* 0x000000000000791b */ /* 0x003fea0003800000 */
.L_x_9594:
[----:B------:R-:W-:Y:S02]  /*5b10*/  HFMA2 R150, -RZ, RZ, 0, 2.384185791015625e-07 ;  /* 0x00000004ff967431 */ /* 0x000fe400000001ff */
[----:B------:R-:W-:-:S05]  /*5b20*/  FADD R164, R149, R153 ;  /* 0x0000009995a47221 */ /* 0x000fca0000000000 */
[----:B------:R-:W-:-:S07]  /*5b30*/  MOV R149, R164 ;  /* 0x000000a400957202 */ /* 0x000fce0000000f00 */
[----:B------:R-:W-:Y:S05]  /*5b40*/  WARPSYNC.COLLECTIVE R152, `(.L_x_9595) ;  /* 0x0000000098087348 */ /* 0x000fea0003c00000 */
[----:B------:R0:W1:Y:S02]  /*5b50*/  SHFL.BFLY P0, R153, R149, R150, R151 ;  /* 0x0c00009695997389 */ /* 0x0000640000000097 */
[----:B01----:R-:W-:Y:S05]  /*5b60*/  ENDCOLLECTIVE ;  /* 0x000000000000791b */ /* 0x003fea0003800000 */
.L_x_9595:
[----:B------:R-:W-:Y:S02]  /*5b70*/  HFMA2 R150, -RZ, RZ, 0, 4.76837158203125e-07 ;  /* 0x00000008ff967431 */ /* 0x000fe400000001ff */
[----:B------:R-:W-:-:S05]  /*5b80*/  FADD R165, R164, R153 ;  /* 0x00000099a4a57221 */ /* 0x000fca0000000000 */
[----:B------:R-:W-:-:S07]  /*5b90*/  MOV R149, R165 ;  /* 0x000000a500957202 */ /* 0x000fce0000000f00 */
[----:B------:R-:W-:Y:S05]  /*5ba0*/  WARPSYNC.COLLECTIVE R152, `(.L_x_9596) ;  /* 0x0000000098087348 */ /* 0x000fea0003c00000 */
[----:B------:R0:W1:Y:S02]  /*5bb0*/  SHFL.BFLY P0, R153, R149, R150, R151 ;  /* 0x0c00009695997389 */ /* 0x0000640000000097 */
[----:B01----:R-:W-:Y:S05]  /*5bc0*/  ENDCOLLECTIVE ;  /* 0x000000000000791b */ /* 0x003fea0003800000 */
.L_x_9596:
[----:B------:R-:W-:Y:S02]  /*5bd0*/  HFMA2 R150, -RZ, RZ, 0, 9.5367431640625e-07 ;  /* 0x00000010ff967431 */ /* 0x000fe400000001ff */
[----:B------:R-:W-:-:S05]  /*5be0*/  FADD R165, R165, R153 ;  /* 0x00000099a5a57221 */ /* 0x000fca0000000000 */
[----:B------:R-:W-:-:S07]  /*5bf0*/  MOV R149, R165 ;  /* 0x000000a500957202 */ /* 0x000fce0000000f00 */
[----:B------:R-:W-:Y:S05]  /*5c00*/  WARPSYNC.COLLECTIVE R152, `(.L_x_9597) ;  /* 0x0000000098087348 */ /* 0x000fea0003c00000 */
[----:B------:R0:W1:Y:S02]  /*5c10*/  SHFL.BFLY P0, R153, R149, R150, R151 ;  /* 0x0c00009695997389 */ /* 0x0000640000000097 */
[----:B01----:R-:W-:Y:S05]  /*5c20*/  ENDCOLLECTIVE ;  /* 0x000000000000791b */ /* 0x003fea0003800000 */
.L_x_9597:
        /* <DEDUP_REMOVED lines=102> */
.L_x_9598:
[----:B------:R-:W-:Y:S02]  /*6290*/  HFMA2 R150, -RZ, RZ, 0, 1.1920928955078125e-07 ;  /* 0x00000002ff967431 */ /* 0x000fe400000001ff */
[----:B------:R-:W-:-:S05]  /*62a0*/  FADD R120, R149, R153 ;  /* 0x0000009995787221 */ /* 0x000fca0000000000 */
[----:B------:R-:W-:-:S07]  /*62b0*/  MOV R149, R120 ;  /* 0x0000007800957202 */ /* 0x000fce0000000f00 */
[----:B------:R-:W-:Y:S05]  /*62c0*/  WARPSYNC.COLLECTIVE R152, `(.L_x_9599) ;  /* 0x0000000098087348 */ /* 0x000fea0003c00000 */
[----:B------:R0:W1:Y:S02]  /*62d0*/  SHFL.BFLY P0, R153, R149, R150, R151 ;  /* 0x0c00009695997389 */ /* 0x0000640000000097 */
[----:B01----:R-:W-:Y:S05]  /*62e0*/  ENDCOLLECTIVE ;  /* 0x000000000000791b */ /* 0x003fea0003800000 */
.L_x_9599:
[----:B------:R-:W-:Y:S02]  /*62f0*/  HFMA2 R150, -RZ, RZ, 0, 2.384185791015625e-07 ;  /* 0x00000004ff967431 */ /* 0x000fe400000001ff */
[----:B------:R-:W-:-:S05]  /*6300*/  FADD R121, R120, R153 ;  /* 0x0000009978797221 */ /* 0x000fca0000000000 */
[----:B------:R-:W-:-:S07]  /*6310*/  MOV R149, R121 ;  /* 0x0000007900957202 */ /* 0x000fce0000000f00 */
[----:B------:R-:W-:Y:S05]  /*6320*/  WARPSYNC.COLLECTIVE R152, `(.L_x_9600) ;  /* 0x0000000098087348 */ /* 0x000fea0003c00000 */
[----:B------:R0:W1:Y:S02]  /*6330*/  SHFL.BFLY P0, R153, R149, R150, R151 ;  /* 0x0c00009695997389 */ /* 0x0000640000000097 */
[----:B01----:R-:W-:Y:S05]  /*6340*/  ENDCOLLECTIVE ;  /* 0x000000000000791b */ /* 0x003fea0003800000 */
.L_x_9600:
[----:B------:R-:W-:Y:S02]  /*6350*/  HFMA2 R150, -RZ, RZ, 0, 4.76837158203125e-07 ;  /* 0x00000008ff967431 */ /* 0x000fe400000001ff */
[----:B------:R-:W-:-:S05]  /*6360*/  FADD R121, R121, R153 ;  /* 0x0000009979797221 */ /* 0x000fca0000000000 */
[----:B------:R-:W-:-:S07]  /*6370*/  MOV R149, R121 ;  /* 0x0000007900957202 */ /* 0x000fce0000000f00 */
[----:B------:R-:W-:Y:S05]  /*6380*/  WARPSYNC.COLLECTIVE R152, `(.L_x_9601) ;  /* 0x0000000098087348 */ /* 0x000fea0003c00000 */
[----:B------:R0:W1:Y:S02]  /*6390*/  SHFL.BFLY P0, R153, R149, R150, R151 ;  /* 0x0c00009695997389 */ /* 0x0000640000000097 */
[----:B01----:R-:W-:Y:S05]  /*63a0*/  ENDCOLLECTIVE ;  /* 0x000000000000791b */ /* 0x003fea0003800000 */
.L_x_9601:
[----:B------:R-:W-:Y:S02]  /*63b0*/  HFMA2 R150, -RZ, RZ, 0, 9.5367431640625e-07 ;  /* 0x00000010ff967431 */ /* 0x000fe400000001ff */
[----:B------:R-:W-:-:S05]  /*63c0*/  FADD R120, R121, R153 ;  /* 0x0000009979787221 */ /* 0x000fca0000000000 */
[----:B------:R-:W-:-:S07]  /*63d0*/  MOV R149, R120 ;  /* 0x0000007800957202 */ /* 0x000fce0000000f00 */
[----:B------:R-:W-:Y:S05]  /*63e0*/  WARPSYNC.COLLECTIVE R152, `(.L_x_9602) ;  /* 0x0000000098087348 */ /* 0x000fea0003c00000 */
[----:B------:R0:W1:Y:S02]  /*63f0*/  SHFL.BFLY P0, R153, R149, R150, R151 ;  /* 0x0c00009695997389 */ /* 0x0000640000000097 */
[----:B01----:R-:W-:Y:S05]  /*6400*/  ENDCOLLECTIVE ;  /* 0x000000000000791b */ /* 0x003fea0003800000 */
.L_x_9602:
[----:B------:R-:W-:Y:S05]  /*6410*/  BRA `(.L_x_9603) ;  /* 0xffffffd400807947 */ /* 0x000fea000383ffff */
.L_x_9575:
        /* <DEDUP_REMOVED lines=8> */
.L_x_9605:
[----:B------:R-:W-:Y:S05]  /*64a0*/  BSYNC B0 ;  /* 0x0000000000007941 */ /* 0x000fea0003800000 */
.L_x_9604:
        /* <DEDUP_REMOVED lines=9> */
.L_x_9606:
[----:B------:R-:W-:Y:S01]  /*6540*/  HFMA2 R8, -RZ, RZ, 0, 2.384185791015625e-07 ;  /* 0x00000004ff087431 */ /* 0x000fe200000001ff */
[----:B------:R-:W-:-:S04]  /*6550*/  MOV R4, R7 ;  /* 0x0000000700047202 */ /* 0x000fc80000000f00 */
[----:B------:R-:W-:-:S04]  /*6560*/  FMNMX R4, R3, R4, !PT ;  /* 0x0000000403047209 */ /* 0x000fc80007800000 */
[----:B------:R-:W-:-:S07]  /*6570*/  MOV R11, R4 ;  /* 0x00000004000b7202 */ /* 0x000fce0000000f00 */
[----:B------:R-:W-:Y:S05]  /*6580*/  WARPSYNC.COLLECTIVE R152, `(.L_x_9607) ;  /* 0x0000000098087348 */ /* 0x000fea0003c00000 */
[----:B------:R0:W1:Y:S02]  /*6590*/  SHFL.DOWN P1, R7, R11, R8, R13 ;  /* 0x080000080b077389 */ /* 0x000064000002000d */
[----:B01----:R-:W-:Y:S05]  /*65a0*/  ENDCOLLECTIVE ;  /* 0x000000000000791b */ /* 0x003fea0003800000 */
.L_x_9607:
[----:B------:R-:W-:Y:S01]  /*65b0*/  HFMA2 R8, -RZ, RZ, 0, 1.1920928955078125e-07 ;  /* 0x00000002ff087431 */ /* 0x000fe200000001ff */
[----:B------:R-:W-:-:S04]  /*65c0*/  MOV R5, R7 ;  /* 0x0000000700057202 */ /* 0x000fc80000000f00 */
[----:B------:R-:W-:-:S04]  /*65d0*/  FMNMX R5, R4, R5, !PT ;  /* 0x0000000504057209 */ /* 0x000fc80007800000 */
[----:B------:R-:W-:-:S07]  /*65e0*/  MOV R11, R5 ;  /* 0x00000005000b7202 */ /* 0x000fce0000000f00 */
[----:B------:R-:W-:Y:S05]  /*65f0*/  WARPSYNC.COLLECTIVE R152, `(.L_x_9608) ;  /* 0x0000000098087348 */ /* 0x000fea0003c00000 */
[----:B------:R0:W1:Y:S02]  /*6600*/  SHFL.DOWN P1, R7, R11, R8, R13 ;  /* 0x080000080b077389 */ /* 0x000064000002000d */
[----:B01----:R-:W-:Y:S05]  /*6610*/  ENDCOLLECTIVE ;  /* 0x000000000000791b */ /* 0x003fea0003800000 */
.L_x_9608:
[----:B------:R-:W-:Y:S01]  /*6620*/  HFMA2 R8, -RZ, RZ, 0, 5.9604644775390625e-08 ;  /* 0x00000001ff087431 */ /* 0x000fe200000001ff */
[----:B------:R-:W-:-:S04]  /*6630*/  MOV R6, R7 ;  /* 0x0000000700067202 */ /* 0x000fc80000000f00 */
[----:B------:R-:W-:-:S04]  /*6640*/  FMNMX R6, R5, R6, !PT ;  /* 0x0000000605067209 */ /* 0x000fc80007800000 */
[----:B------:R-:W-:-:S07]  /*6650*/  MOV R11, R6 ;  /* 0x00000006000b7202 */ /* 0x000fce0000000f00 */
[----:B------:R-:W-:Y:S05]  /*6660*/  WARPSYNC.COLLECTIVE R152, `(.L_x_9609) ;  /* 0x0000000098087348 */ /* 0x000fea0003c00000 */
[----:B------:R0:W1:Y:S02]  /*6670*/  SHFL.DOWN P1, R7, R11, R8, R13 ;  /* 0x080000080b077389 */ /* 0x000064000002000d */
[----:B01----:R-:W-:Y:S05]  /*6680*/  ENDCOLLECTIVE ;  /* 0x000000000000791b */ /* 0x003fea0003800000 */
.L_x_9609:
[----:B------:R-:W-:Y:S05]  /*6690*/  BRA `(.L_x_9610) ;  /* 0xffffffe400887947 */ /* 0x000fea000383ffff */
.L_x_9577:
[----:B----4-:R-:W-:Y:S02]  /*66a0*/  MOV R11, R0 ;  /* 0x00000000000b7202 */ /* 0x010fe40000000f00 */
[----:B------:R-:W-:Y:S02]  /*66b0*/  MOV R8, 0x2 ;  /* 0x0000000200087802 */ /* 0x000fe40000000f00 */
[----:B------:R-:W-:Y:S02]  /*66c0*/  MOV R13, 0x1f ;  /* 0x0000001f000d7802 */ /* 0x000fe40000000f00 */
[----:B------:R-:W-:-:S07]  /*66d0*/  MOV R152, 0xffffffff ;  /* 0xffffffff00987802 */ /* 0x000fce0000000f00 */
[----:B0123-5:R-:W-:Y:S05]  /*66e0*/  WARPSYNC.COLLECTIVE R152, `(.L_x_9611) ;  /* 0x0000000098087348 */ /* 0x02ffea0003c00000 */
[----:B------:R4:W0:Y:S02]  /*66f0*/  SHFL.DOWN P1, R7, R11, R8, R13 ;  /* 0x080000080b077389 */ /* 0x000824000002000d */
[----:B012345:R-:W-:Y:S05]  /*6700*/  ENDCOLLECTIVE ;  /* 0x000000000000791b */ /* 0x03ffea0003800000 */
.L_x_9611:
[----:B------:R-:W-:Y:S02]  /*6710*/  MOV R8, 0x1 ;  /* 0x0000000100087802 */ /* 0x000fe40000000f00 */
[----:B------:R-:W-:-:S04]  /*6720*/  MOV R3, R7 ;  /* 0x0000000700037202 */ /* 0x000fc80000000f00 */
[----:B------:R-:W-:-:S04]  /*6730*/  FMNMX R3, R3, R0, !PT ;  /* 0x0000000003037209 */ /* 0x000fc80007800000 */
[----:B------:R-:W-:-:S07]  /*6740*/  MOV R11, R3 ;  /* 0x00000003000b7202 */ /* 0x000fce0000000f00 */
[----:B------:R-:W-:Y:S05]  /*6750*/  WARPSYNC.COLLECTIVE R152, `(.L_x_9612) ;  /* 0x0000000098087348 */ /* 0x000fea0003c00000 */
[----:B------:R0:W1:Y:S02]  /*6760*/  SHFL.DOWN P1, R7, R11, R8, R13 ;  /* 0x080000080b077389 */ /* 0x000064000002000d */
[----:B01----:R-:W-:Y:S05]  /*6770*/  ENDCOLLECTIVE ;  /* 0x000000000000791b */ /* 0x003fea0003800000 */
.L_x_9612:
[----:B------:R-:W-:Y:S01]  /*6780*/  MOV R2, R7 ;  /* 0x0000000700027202 */ /* 0x000fe20000000f00 */
[----:B------:R-:W-:Y:S06]  /*6790*/  BRA `(.L_x_9613) ;  /* 0xffffffe400b07947 */ /* 0x000fec000383ffff */
        .weak           $__internal_152_$__cuda_sm20_rcp_rn_f32_slowpath
        .type           $__internal_152_$__cuda_sm20_rcp_rn_f32_slowpath,@function
        .size           $__internal_152_$__cuda_sm20_rcp_rn_f32_slowpath,(.L_x_13020 - $__internal_152_$__cuda_sm20_rcp_rn_f32_slowpath)
$__internal_152_$__cuda_sm20_rcp_rn_f32_slowpath:
        /* <DEDUP_REMOVED lines=15> */
.L_x_9614:
        /* <DEDUP_REMOVED lines=33> */
.L_x_9616:
[----:B------:R2:W3:Y:S02]  /*6aa0*/  MUFU.RCP R0, R148 ;  /* 0x0000009400007308 */ /* 0x0004e40000001000 */
.L_x_9615:
[----:B------:R-:W-:Y:S01]  /*6ab0*/  HFMA2 R3, -RZ, RZ, 0, 0 ;  /* 0x00000000ff037431 */ /* 0x000fe200000001ff */
[----:B------:R-:W-:-:S04]  /*6ac0*/  MOV R2, R6 ;  /* 0x0000000600027202 */ /* 0x000fc80000000f00 */
[----:B0123--:R-:W-:Y:S05]  /*6ad0*/  RET.REL.NODEC R2 `(_ZN18transformer_engine13normalization19ln_fwd_tuned_kernelINS0_13Kernel_traitsIff6__halffjLj1536ELj1ELj4ELj1ELj16ENS0_18Kernel_traits_baseILj1536EffS3_fjLj128EEEEEEEvNS0_19ForwardKernelParamsE) ;  /* 0xffffff9402487950 */ /* 0x00ffea0003c3ffff */
.L_x_9617:
        /* <DEDUP_REMOVED lines=10> */
.L_x_13020:


//--------------------- .text._ZN18transformer_engine13normalization19ln_fwd_tuned_kernelINS0_13Kernel_traitsI6__halfS3_S3_fjLj1536ELj1ELj4ELj1ELj16ENS0_18Kernel_traits_baseILj1536ES3_S3_S3_fjLj128EEEEEEEvNS0_19ForwardKernelParamsE --------------------------
	.section	.text._ZN18transformer_engine13normalization19ln_fwd_tuned_kernelINS0_13Kernel_traitsI6__halfS3_S3_fjLj1536ELj1ELj4ELj1ELj16ENS0_18Kernel_traits_baseILj1536ES3_S3_S3_fjLj128EEEEEEEvNS0_19ForwardKernelParamsE,"ax",@progbits
	.align	128
        .global         _ZN18transformer_engine13normalization19ln_fwd_tuned_kernelINS0_13Kernel_traitsI6__halfS3_S3_fjLj1536ELj1ELj4ELj1ELj16ENS0_18Kernel_traits_baseILj1536ES3_S3_S3_fjLj128EEEEEEEvNS0_19ForwardKernelParamsE
        .type           _ZN18transformer_engine13normalization19ln_fwd_tuned_kernelINS0_13Kernel_traitsI6__halfS3_S3_fjLj1536ELj1ELj4ELj1ELj16ENS0_18Kernel_traits_baseILj1536ES3_S3_S3_fjLj128EEEEEEEvNS0_19ForwardKernelParamsE,@function
        .size           _ZN18transformer_engine13normalization19ln_fwd_tuned_kernelINS0_13Kernel_traitsI6__halfS3_S3_fjLj1536ELj1ELj4ELj1ELj16ENS0_18Kernel_traits_baseILj1536ES3_S3_S3_fjLj128EEEEEEEvNS0_19ForwardKernelParamsE,(.L_x_13021 - _ZN18transformer_engine13normalization19ln_fwd_tuned_kernelINS0_13Kernel_traitsI6__halfS3_S3_fjLj1536ELj1ELj4ELj1ELj16ENS0_18Kernel_traits_baseILj1536ES3_S3_S3_fjLj128EEEEEEEvNS0_19ForwardKernelParamsE)
        .other          _ZN18transformer_engine13normalization19ln_fwd_tuned_kernelINS0_13Kernel_traitsI6__halfS3_S3_fjLj1536ELj1ELj4ELj1ELj16ENS0_18Kernel_traits_baseILj1536ES3_S3_S3_fjLj128EEEEEEEvNS0_19ForwardKernelParamsE,@"STO_CUDA_ENTRY STV_DEFAULT"
_ZN18transformer_engine13normalization19ln_fwd_tuned_kernelINS0_13Kernel_traitsI6__halfS3_S3_fjLj1536ELj1ELj4ELj1ELj16ENS0_18Kernel_traits_baseILj1536ES3_S3_S3_fjLj128EEEEEEEvNS0_19ForwardKernelParamsE:
.text._ZN18transformer_engine13normalization19ln_fwd_tuned_kernelINS0_13Kernel_traitsI6__halfS3_S3_fjLj1536ELj1ELj4ELj1ELj16ENS0_18Kernel_traits_baseILj1536ES3_S3_S3_fjLj128EEEEEEEvNS0_19ForwardKernelParamsE:
        /* <DEDUP_REMOVED lines=46> */
.L_x_9622:
[----:B-1----:R-:W1:Y:S01]  /*02e0*/  LDC.64 R84, c[0x0][0x390] ;  /* 0x0000e400ff547b82 */ /* 0x002e620000000a00 */
[----:B------:R-:W-:-:S04]  /*02f0*/  IMAD R6, R11, 0xc0, R8 ;  /* 0x000000c00b067824 */ /* 0x000fc800078e0208 */
[----:B-1----:R-:W-:-:S05]  /*0300*/  IMAD.WIDE.U32 R14, R6, 0x10, R84 ;  /* 0x00000010060e7825 */ /* 0x002fca00078e0054 */
        /* <DEDUP_REMOVED lines=19> */
[----:B-1----:R-:W-:Y:S01]  /*0440*/  FADD R15, RZ, R0 ;  /* 0x00000000ff0f7221 */ /* 0x002fe20000000000 */
[----:B------:R-:W-:-:S03]  /*0450*/  HADD2.F32 R65, -RZ, R65.H1_H1 ;  /* 0x30000041ff417230 */ /* 0x000fc60000004100 */
[----:B------:R-:W-:-:S04]  /*0460*/  FADD R14, R64, R15 ;  /* 0x0000000f400e7221 */ /* 0x000fc80000000000 */
[----:B------:R-:W-:Y:S01]  /*0470*/  FADD R88, R13, R14 ;  /* 0x0000000e0d587221 */ /* 0x000fe20000000000 */
[--C-:B------:R-:W-:Y:S02]  /*0480*/  HADD2.F32 R14, -RZ, R66.reuse.H0_H0 ;  /* 0x20000042ff0e7230 */ /* 0x100fe40000004100 */
[----:B------:R-:W-:Y:S02]  /*0490*/  HADD2.F32 R66, -RZ, R66.H1_H1 ;  /* 0x30000042ff427230 */ /* 0x000fe40000004100 */
[----:B------:R-:W-:Y:S01]  /*04a0*/  FADD R15, R65, R88 ;  /* 0x00000058410f7221 */ /* 0x000fe20000000000 */
[----:B------:R-:W-:-:S03]  /*04b0*/  HADD2.F32 R88, -RZ, R67.H1_H1 ;  /* 0x30000043ff587230 */ /* 0x000fc60000004100 */
        /* <DEDUP_REMOVED lines=202> */
.L_x_9642:
[----:B------:R-:W3:Y:S01]  /*1160*/  LDC R112, c[0x0][0x3d8] ;  /* 0x0000f600ff707b82 */ /* 0x000ee20000000800 */
[----:B--2---:R-:W-:Y:S01]  /*1170*/  FADD R113, R117, R113 ;  /* 0x0000007175717221 */ /* 0x004fe20000000000 */
[----:B0-----:R-:W-:Y:S01]  /*1180*/  ISETP.NE.AND P2, PT, R7, RZ, PT ;  /* 0x000000ff0700720c */ /* 0x001fe20003f45270 */
[----:B-1---5:R-:W-:Y:S01]  /*1190*/  HADD2.F32 R117, -RZ, R16.H1_H1 ;  /* 0x30000010ff757230 */ /* 0x022fe20000004100 */
[----:B------:R-:W-:Y:S01]  /*11a0*/  UISETP.NE.AND UP0, UPT, UR10, URZ, UPT ;  /* 0x000000ff0a00728c */ /* 0x000fe2000bf05270 */
[--C-:B------:R-:W-:Y:S02]  /*11b0*/  HADD2.F32 R115, -RZ, R40.reuse.H0_H0 ;  /* 0x20000028ff737230 */ /* 0x100fe40000004100 */
[----:B------:R-:W-:Y:S01]  /*11c0*/  HADD2.F32 R119, -RZ, R40.H1_H1 ;  /* 0x30000028ff777230 */ /* 0x000fe20000004100 */
[----:B------:R-:W0:Y:S01]  /*11d0*/  @!P1 LDC.64 R110, c[0x0][0x398] ;  /* 0x0000e600ff6e9b82 */ /* 0x000e220000000a00 */
[----:B------:R-:W-:Y:S02]  /*11e0*/  HADD2.F32 R121, -RZ, R17.H0_H0 ;  /* 0x20000011ff797230 */ /* 0x000fe40000004100 */
[----:B------:R-:W-:-:S04]  /*11f0*/  HADD2.F32 R114, -RZ, R20.H1_H1 ;  /* 0x30000014ff727230 */ /* 0x000fc80000004100 */
[----:B------:R-:W-:Y:S01]  /*1200*/  @P2 FADD R117, R117, 1 ;  /* 0x3f80000075752421 */ /* 0x000fe20000000000 */
[----:B------:R-:W-:Y:S01]  /*1210*/  @P2 FADD R121, R121, 1 ;  /* 0x3f80000079792421 */ /* 0x000fe20000000000 */
[----:B------:R-:W-:Y:S01]  /*1220*/  @P2 FADD R114, R114, 1 ;  /* 0x3f80000072722421 */ /* 0x000fe20000000000 */
[----:B------:R-:W1:Y:S01]  /*1230*/  LDC.64 R122, c[0x0][0x3c8] ;  /* 0x0000f200ff7a7b82 */ /* 0x000e620000000a00 */
[----:B---3--:R-:W-:Y:S01]  /*1240*/  FFMA R112, R113, 0.00065104168606922030449, R112 ;  /* 0x3a2aaaab71707823 */ /* 0x008fe20000000070 */
[----:B------:R-:W-:-:S04]  /*1250*/  HADD2.F32 R113, -RZ, R16.H0_H0 ;  /* 0x20000010ff717230 */ /* 0x000fc80000004100 */
[----:B------:R-:W-:Y:S01]  /*1260*/  FSETP.GEU.AND P0, PT, |R112|, 1.175494350822287508e-38, PT ;  /* 0x008000007000780b */ /* 0x000fe20003f0e200 */
[----:B------:R-:W-:Y:S01]  /*1270*/  @P2 FADD R113, R113, 1 ;  /* 0x3f80000071712421 */ /* 0x000fe20000000000 */
[----:B0-----:R-:W-:-:S05]  /*1280*/  @!P1 IMAD.WIDE R110, R11, 0x4, R110 ;  /* 0x000000040b6e9825 */ /* 0x001fca00078e026e */
[----:B------:R0:W-:Y:S06]  /*1290*/  @!P1 STG.E desc[UR4][R110.64], R87 ;  /* 0x000000576e009986 */ /* 0x0001ec000c101904 */
[----:B------:R-:W-:-:S04]  /*12a0*/  @!P0 FMUL R112, R112, 16777216 ;  /* 0x4b80000070708820 */ /* 0x000fc80000400000 */
[----:B------:R2:W3:Y:S01]  /*12b0*/  MUFU.RSQ R109, R112 ;  /* 0x00000070006d7308 */ /* 0x0004e20000001400 */
[----:B0-----:R-:W-:Y:S02]  /*12c0*/  HADD2.F32 R111, -RZ, R41.H0_H0 ;  /* 0x20000029ff6f7230 */ /* 0x001fe40000004100 */
[----:B------:R-:W-:Y:S02]  /*12d0*/  HADD2.F32 R110, -RZ, R17.H1_H1 ;  /* 0x30000011ff6e7230 */ /* 0x000fe40000004100 */
[----:B--2---:R-:W-:-:S03]  /*12e0*/  HADD2.F32 R112, -RZ, R41.H1_H1 ;  /* 0x30000029ff707230 */ /* 0x004fc60000004100 */
[----:B------:R-:W-:Y:S01]  /*12f0*/  @P2 FADD R110, R110, 1 ;  /* 0x3f8000006e6e2421 */ /* 0x000fe20000000000 */
[----:B---3--:R-:W-:Y:S01]  /*1300*/  @!P0 FMUL R109, R109, 4096 ;  /* 0x458000006d6d8820 */ /* 0x008fe20000400000 */
[----:B------:R-:W-:-:S03]  /*1310*/  PLOP3.LUT P0, PT, PT, PT, UP0, 0x80, 0x8 ;  /* 0x000000000008781c */ /* 0x000fc60003f0f008 */
[-C--:B------:R-:W-:Y:S01]  /*1320*/  FMUL R0, R0, R109.reuse ;  /* 0x0000006d00007220 */ /* 0x080fe20000400000 */
[-C--:B------:R-:W-:Y:S01]  /*1330*/  FMUL R64, R64, R109.reuse ;  /* 0x0000006d40407220 */ /* 0x080fe20000400000 */
[-C--:B------:R-:W-:Y:S01]  /*1340*/  FMUL R14, R14, R109.reuse ;  /* 0x0000006d0e0e7220 */ /* 0x080fe20000400000 */
[----:B------:R-:W-:Y:S01]  /*1350*/  FMUL R66, R66, R109 ;  /* 0x0000006d42427220 */ /* 0x000fe20000400000 */
[----:B------:R-:W-:Y:S01]  /*1360*/  FFMA R87, R0, R113, R115 ;  /* 0x0000007100577223 */ /* 0x000fe20000000073 */
[----:B------:R-:W-:Y:S01]  /*1370*/  FFMA R0, R64, R117, R119 ;  /* 0x0000007540007223 */ /* 0x000fe20000000077 */
[-C--:B------:R-:W-:Y:S01]  /*1380*/  FMUL R64, R13, R109.reuse ;  /* 0x0000006d0d407220 */ /* 0x080fe20000400000 */
[-C--:B------:R-:W-:Y:S01]  /*1390*/  FMUL R13, R65, R109.reuse ;  /* 0x0000006d410d7220 */ /* 0x080fe20000400000 */
[--C-:B------:R-:W-:Y:S02]  /*13a0*/  HADD2.F32 R65, -RZ, R18.reuse.H0_H0 ;  /* 0x20000012ff417230 */ /* 0x100fe40000004100 */
[----:B------:R-:W-:Y:S01]  /*13b0*/  FMUL R68, R68, R109 ;  /* 0x0000006d44447220 */ /* 0x000fe20000400000 */
[----:B------:R-:W-:-:S02]  /*13c0*/  HADD2.F32 R113, -RZ, R18.H1_H1 ;  /* 0x30000012ff717230 */ /* 0x000fc40000004100 */
[----:B------:R-:W-:Y:S01]  /*13d0*/  FFMA R64, R64, R121, R111 ;  /* 0x0000007940407223 */ /* 0x000fe2000000006f */
        /* <DEDUP_REMOVED lines=8> */
[-C--:B------:R-:W-:Y:S01]  /*1460*/  FMUL R66, R15, R109.reuse ;  /* 0x0000006d0f427220 */ /* 0x080fe20000400000 */
[----:B------:R-:W-:Y:S01]  /*1470*/  @P2 FADD R117, R117, 1 ;  /* 0x3f80000075752421 */ /* 0x000fe20000000000 */
[-C--:B------:R-:W-:Y:S01]  /*1480*/  FMUL R15, R88, R109.reuse ;  /* 0x0000006d580f7220 */ /* 0x080fe20000400000 */
[----:B------:R-:W-:Y:S02]  /*1490*/  HADD2.F32 R113, -RZ, R44.H0_H0 ;  /* 0x2000002cff717230 */ /* 0x000fe40000004100 */
[----:B------:R-:W-:Y:S01]  /*14a0*/  FMUL R88, R67, R109 ;  /* 0x0000006d43587220 */ /* 0x000fe20000400000 */
[----:B------:R-:W-:Y:S01]  /*14b0*/  FFMA R66, R66, R117, R111 ;  /* 0x0000007542427223 */ /* 0x000fe2000000006f */
[----:B------:R-:W-:Y:S02]  /*14c0*/  HADD2.F32 R111, -RZ, R20.H0_H0 ;  /* 0x20000014ff6f7230 */ /* 0x000fe40000004100 */
[----:B------:R-:W-:Y:S01]  /*14d0*/  FMUL R67, R89, R109 ;  /* 0x0000006d59437220 */ /* 0x000fe20000400000 */
[----:B------:R-:W-:-:S02]  /*14e0*/  HADD2.F32 R89, -RZ, R21.H0_H0 ;  /* 0x20000015ff597230 */ /* 0x000fc40000004100 */
[----:B------:R-:W-:Y:S01]  /*14f0*/  FFMA R13, R13, R110, R112 ;  /* 0x0000006e0d0d7223 */ /* 0x000fe20000000070 */
[----:B------:R-:W-:Y:S02]  /*1500*/  HADD2.F32 R115, -RZ, R45.H1_H1 ;  /* 0x3000002dff737230 */ /* 0x000fe40000004100 */
[----:B------:R-:W-:Y:S01]  /*1510*/  @P2 FADD R111, R111, 1 ;  /* 0x3f8000006f6f2421 */ /* 0x000fe20000000000 */
[----:B------:R-:W-:Y:S01]  /*1520*/  FMUL R90, R90, R109 ;  /* 0x0000006d5a5a7220 */ /* 0x000fe20000400000 */
[----:B------:R-:W-:Y:S01]  /*1530*/  @P2 FADD R89, R89, 1 ;  /* 0x3f80000059592421 */ /* 0x000fe20000000000 */
        /* <DEDUP_REMOVED lines=8> */
[----:B------:R-:W-:Y:S01]  /*15c0*/  FMUL R92, R92, R109 ;  /* 0x0000006d5c5c7220 */ /* 0x000fe20000400000 */
[----:B------:R-:W-:Y:S01]  /*15d0*/  FFMA R68, R68, R89, R111 ;  /* 0x0000005944447223 */ /* 0x000fe2000000006f */
[----:B------:R-:W-:Y:S02]  /*15e0*/  HADD2.F32 R111, -RZ, R22.H0_H0 ;  /* 0x20000016ff6f7230 */ /* 0x000fe40000004100 */
[----:B------:R-:W-:Y:S01]  /*15f0*/  FFMA R89, R90, R113, R115 ;  /* 0x000000715a597223 */ /* 0x000fe20000000073 */
[----:B------:R-:W-:Y:S02]  /*1600*/  HADD2.F32 R113, -RZ, R46.H0_H0 ;  /* 0x2000002eff717230 */ /* 0x000fe40000004100 */
[-C--:B------:R-:W-:Y:S01]  /*1610*/  FMUL R90, R69, R109.reuse ;  /* 0x0000006d455a7220 */ /* 0x080fe20000400000 */
[----:B------:R-:W-:Y:S01]  /*1620*/  FMUL R69, R91, R109 ;  /* 0x0000006d5b457220 */ /* 0x000fe20000400000 */
[----:B------:R-:W-:Y:S01]  /*1630*/  @P2 FADD R111, R111, 1 ;  /* 0x3f8000006f6f2421 */ /* 0x000fe20000000000 */
[----:B------:R-:W-:-:S02]  /*1640*/  HADD2.F32 R91, -RZ, R23.H0_H0 ;  /* 0x20000017ff5b7230 */ /* 0x000fc40000004100 */
[----:B------:R-:W-:Y:S01]  /*1650*/  FFMA R15, R15, R110, R112 ;  /* 0x0000006e0f0f7223 */ /* 0x000fe20000000070 */
[----:B------:R-:W-:Y:S02]  /*1660*/  HADD2.F32 R110, -RZ, R44.H1_H1 ;  /* 0x3000002cff6e7230 */ /* 0x000fe40000004100 */
[----:B------:R-:W-:Y:S01]  /*1670*/  FFMA R90, R90, R111, R113 ;  /* 0x0000006f5a5a7223 */ /* 0x000fe20000000071 */
[----:B------:R-:W-:Y:S02]  /*1680*/  HADD2.F32 R113, -RZ, R23.H1_H1 ;  /* 0x30000017ff717230 */ /* 0x000fe40000004100 */
[----:B------:R-:W-:Y:S01]  /*1690*/  @P2 FADD R91, R91, 1 ;  /* 0x3f8000005b5b2421 */ /* 0x000fe20000000000 */
[--C-:B------:R-:W-:Y:S02]  /*16a0*/  HADD2.F32 R111, -RZ, R47.reuse.H0_H0 ;  /* 0x2000002fff6f7230 */ /* 0x100fe40000004100 */
        /* <DEDUP_REMOVED lines=8> */
[----:B------:R-:W-:Y:S01]  /*1730*/  FMUL R92, R71, R109 ;  /* 0x0000006d475c7220 */ /* 0x000fe20000400000 */
[----:B------:R-:W-:-:S02]  /*1740*/  HADD2.F32 R113, -RZ, R48.H0_H0 ;  /* 0x20000030ff717230 */ /* 0x000fc40000004100 */
[----:B------:R-:W-:Y:S01]  /*1750*/  @P2 FADD R110, R110, 1 ;  /* 0x3f8000006e6e2421 */ /* 0x000fe20000000000 */
[----:B------:R-:W-:Y:S01]  /*1760*/  @P2 FADD R111, R111, 1 ;  /* 0x3f8000006f6f2421 */ /* 0x000fe20000000000 */
[----:B------:R-:W-:Y:S01]  /*1770*/  FMUL R71, R93, R109 ;  /* 0x0000006d5d477220 */ /* 0x000fe20000400000 */
[--C-:B------:R-:W-:Y:S02]  /*1780*/  HADD2.F32 R93, -RZ, R25.reuse.H0_H0 ;  /* 0x20000019ff5d7230 */ /* 0x100fe40000004100 */
[----:B------:R-:W-:Y:S01]  /*1790*/  FFMA R69, R69, R110, R112 ;  /* 0x0000006e45457223 */ /* 0x000fe20000000070 */
[----:B------:R-:W-:Y:S01]  /*17a0*/  FFMA R92, R92, R111, R113 ;  /* 0x0000006f5c5c7223 */ /* 0x000fe20000000071 */
[----:B------:R-:W-:Y:S02]  /*17b0*/  HADD2.F32 R110, -RZ, R24.H1_H1 ;  /* 0x30000018ff6e7230 */ /* 0x000fe40000004100 */
[----:B------:R-:W-:Y:S01]  /*17c0*/  FMUL R72, R72, R109 ;  /* 0x0000006d48487220 */ /* 0x000fe20000400000 */
[----:B------:R-:W-:-:S02]  /*17d0*/  HADD2.F32 R113, -RZ, R25.H1_H1 ;  /* 0x30000019ff717230 */ /* 0x000fc40000004100 */
[----:B------:R-:W-:Y:S01]  /*17e0*/  @P2 FADD R93, R93, 1 ;  /* 0x3f8000005d5d2421 */ /* 0x000fe20000000000 */
[--C-:B------:R-:W-:Y:S02]  /*17f0*/  HADD2.F32 R111, -RZ, R49.reuse.H0_H0 ;  /* 0x20000031ff6f7230 */ /* 0x100fe40000004100 */
[----:B------:R-:W-:Y:S01]  /*1800*/  @P2 FADD R110, R110, 1 ;  /* 0x3f8000006e6e2421 */ /* 0x000fe20000000000 */
[----:B------:R-:W-:Y:S02]  /*1810*/  HADD2.F32 R112, -RZ, R48.H1_H1 ;  /* 0x30000030ff707230 */ /* 0x000fe40000004100 */
[----:B------:R-:W-:Y:S01]  /*1820*/  @P2 FADD R113, R113, 1 ;  /* 0x3f80000071712421 */ /* 0x000fe20000000000 */
[----:B------:R-:W-:Y:S02]  /*1830*/  HADD2.F32 R115, -RZ, R49.H1_H1 ;  /* 0x30000031ff737230 */ /* 0x000fe40000004100 */
[----:B------:R-:W-:Y:S01]  /*1840*/  FMUL R94, R94, R109 ;  /* 0x0000006d5e5e7220 */ /* 0x000fe20000400000 */
[----:B------:R-:W-:Y:S01]  /*1850*/  FFMA R72, R72, R93, R111 ;  /* 0x0000005d48487223 */ /* 0x000fe2000000006f */
[----:B------:R-:W-:-:S02]  /*1860*/  HADD2.F32 R111, -RZ, R27.H0_H0 ;  /* 0x2000001bff6f7230 */ /* 0x000fc40000004100 */
[----:B------:R-:W-:Y:S01]  /*1870*/  FFMA R71, R71, R110, R112 ;  /* 0x0000006e47477223 */ /* 0x000fe20000000070 */
[----:B------:R-:W-:Y:S01]  /*1880*/  FFMA R93, R94, R113, R115 ;  /* 0x000000715e5d7223 */ /* 0x000fe20000000073 */
[----:B------:R-:W-:Y:S02]  /*1890*/  HADD2.F32 R110, -RZ, R26.H0_H0 ;  /* 0x2000001aff6e7230 */ /* 0x000fe40000004100 */
[----:B------:R-:W-:Y:S01]  /*18a0*/  FMUL R74, R74, R109 ;  /* 0x0000006d4a4a7220 */ /* 0x000fe20000400000 */
[----:B------:R-:W-:Y:S02]  /*18b0*/  HADD2.F32 R115, -RZ, R27.H1_H1 ;  /* 0x3000001bff737230 */ /* 0x000fe40000004100 */
[----:B------:R-:W-:Y:S01]  /*18c0*/  @P2 FADD R111, R111, 1 ;  /* 0x3f8000006f6f2421 */ /* 0x000fe20000000000 */
[----:B------:R-:W-:Y:S02]  /*18d0*/  HADD2.F32 R113, -RZ, R51.H0_H0 ;  /* 0x20000033ff717230 */ /* 0x000fe40000004100 */
[----:B------:R-:W-:Y:S01]  /*18e0*/  @P2 FADD R110, R110, 1 ;  /* 0x3f8000006e6e2421 */ /* 0x000fe20000000000 */
[----:B------:R-:W-:-:S02]  /*18f0*/  HADD2.F32 R94, -RZ, R50.H0_H0 ;  /* 0x20000032ff5e7230 */ /* 0x000fc40000004100 */
[-C--:B------:R-:W-:Y:S01]  /*1900*/  FMUL R73, R73, R109.reuse ;  /* 0x0000006d49497220 */ /* 0x080fe20000400000 */
[----:B------:R-:W-:Y:S02]  /*1910*/  HADD2.F32 R117, -RZ, R51.H1_H1 ;  /* 0x30000033ff757230 */ /* 0x000fe40000004100 */
[----:B------:R-:W-:Y:S01]  /*1920*/  @P2 FADD R115, R115, 1 ;  /* 0x3f80000073732421 */ /* 0x000fe20000000000 */
[----:B------:R-:W-:Y:S01]  /*1930*/  FMUL R96, R96, R109 ;  /* 0x0000006d60607220 */ /* 0x000fe20000400000 */
[----:B------:R-:W-:Y:S01]  /*1940*/  FFMA R74, R74, R111, R113 ;  /* 0x0000006f4a4a7223 */ /* 0x000fe20000000071 */
[----:B------:R-:W-:Y:S02]  /*1950*/  HADD2.F32 R113, -RZ, R29.H0_H0 ;  /* 0x2000001dff717230 */ /* 0x000fe40000004100 */
[----:B------:R-:W-:Y:S01]  /*1960*/  FFMA R73, R73, R110, R94 ;  /* 0x0000006e49497223 */ /* 0x000fe2000000005e */
[----:B------:R-:W-:Y:S01]  /*1970*/  FFMA R111, R96, R115, R117 ;  /* 0x00000073606f7223 */ /* 0x000fe20000000075 */
[----:B------:R-:W-:-:S02]  /*1980*/  HADD2.F32 R94, -RZ, R28.H0_H0 ;  /* 0x2000001cff5e7230 */ /* 0x000fc40000004100 */
[-C--:B------:R-:W-:Y:S01]  /*1990*/  FMUL R76, R76, R109.reuse ;  /* 0x0000006d4c4c7220 */ /* 0x080fe20000400000 */
[----:B------:R-:W-:Y:S02]  /*19a0*/  HADD2.F32 R117, -RZ, R29.H1_H1 ;  /* 0x3000001dff757230 */ /* 0x000fe40000004100 */
[----:B------:R-:W-:Y:S01]  /*19b0*/  @P2 FADD R113, R113, 1 ;  /* 0x3f80000071712421 */ /* 0x000fe20000000000 */
[--C-:B------:R-:W-:Y:S02]  /*19c0*/  HADD2.F32 R115, -RZ, R53.reuse.H0_H0 ;  /* 0x20000035ff737230 */ /* 0x100fe40000004100 */
[----:B------:R-:W-:Y:S01]  /*19d0*/  @P2 FADD R94, R94, 1 ;  /* 0x3f8000005e5e2421 */ /* 0x000fe20000000000 */
[----:B------:R-:W-:Y:S02]  /*19e0*/  HADD2.F32 R96, -RZ, R52.H0_H0 ;  /* 0x20000034ff607230 */ /* 0x000fe40000004100 */
[----:B------:R-:W-:Y:S01]  /*19f0*/  FMUL R75, R75, R109 ;  /* 0x0000006d4b4b7220 */ /* 0x000fe20000400000 */
[----:B------:R-:W-:-:S02]  /*1a00*/  HADD2.F32 R119, -RZ, R53.H1_H1 ;  /* 0x30000035ff777230 */ /* 0x000fc40000004100 */
[----:B------:R-:W-:Y:S01]  /*1a10*/  @P2 FADD R117, R117, 1 ;  /* 0x3f80000075752421 */ /* 0x000fe20000000000 */
[----:B------:R-:W-:Y:S01]  /*1a20*/  FMUL R98, R98, R109 ;  /* 0x0000006d62627220 */ /* 0x000fe20000400000 */
[----:B------:R-:W-:Y:S01]  /*1a30*/  FFMA R76, R76, R113, R115 ;  /* 0x000000714c4c7223 */ /* 0x000fe20000000073 */
[----:B------:R-:W-:Y:S02]  /*1a40*/  HADD2.F32 R115, -RZ, R30.H0_H0 ;  /* 0x2000001eff737230 */ /* 0x000fe40000004100 */
[----:B------:R-:W-:Y:S01]  /*1a50*/  FFMA R75, R75, R94, R96 ;  /* 0x0000005e4b4b7223 */ /* 0x000fe20000000060 */
[----:B------:R-:W-:Y:S01]  /*1a60*/  FFMA R113, R98, R117, R119 ;  /* 0x0000007562717223 */ /* 0x000fe20000000077 */
[----:B------:R-:W-:Y:S02]  /*1a70*/  HADD2.F32 R117, -RZ, R54.H0_H0 ;  /* 0x20000036ff757230 */ /* 0x000fe40000004100 */
[-C--:B------:R-:W-:Y:S01]  /*1a80*/  FMUL R94, R77, R109.reuse ;  /* 0x0000006d4d5e7220 */ /* 0x080fe20000400000 */
[----:B------:R-:W-:Y:S01]  /*1a90*/  @P2 FADD R115, R115, 1 ;  /* 0x3f80000073732421 */ /* 0x000fe20000000000 */
[----:B------:R-:W-:Y:S01]  /*1aa0*/  FMUL R77, R99, R109 ;  /* 0x0000006d634d7220 */ /* 0x000fe20000400000 */
[----:B------:R-:W-:-:S02]  /*1ab0*/  HADD2.F32 R99, -RZ, R31.H0_H0 ;  /* 0x2000001fff637230 */ /* 0x000fc40000004100 */
[----:B------:R-:W-:Y:S01]  /*1ac0*/  FMUL R78, R78, R109 ;  /* 0x0000006d4e4e7220 */ /* 0x000fe20000400000 */
[----:B------:R-:W-:Y:S01]  /*1ad0*/  FFMA R94, R94, R115, R117 ;  /* 0x000000735e5e7223 */ /* 0x000fe20000000075 */
[----:B------:R-:W-:Y:S02]  /*1ae0*/  HADD2.F32 R96, -RZ, R30.H1_H1 ;  /* 0x3000001eff607230 */ /* 0x000fe40000004100 */
[----:B------:R-:W-:Y:S01]  /*1af0*/  FMUL R100, R100, R109 ;  /* 0x0000006d64647220 */ /* 0x000fe20000400000 */
[----:B------:R-:W-:Y:S02]  /*1b00*/  HADD2.F32 R117, -RZ, R31.H1_H1 ;  /* 0x3000001fff757230 */ /* 0x000fe40000004100 */
[----:B------:R-:W-:Y:S01]  /*1b10*/  @P2 FADD R99, R99, 1 ;  /* 0x3f80000063632421 */ /* 0x000fe20000000000 */
[----:B------:R-:W-:Y:S02]  /*1b20*/  HADD2.F32 R115, -RZ, R55.H0_H0 ;  /* 0x20000037ff737230 */ /* 0x000fe40000004100 */
[----:B------:R-:W-:Y:S01]  /*1b30*/  @P2 FADD R96, R96, 1 ;  /* 0x3f80000060602421 */ /* 0x000fe20000000000 */
[----:B------:R-:W-:-:S02]  /*1b40*/  HADD2.F32 R98, -RZ, R54.H1_H1 ;  /* 0x30000036ff627230 */ /* 0x000fc40000004100 */
[----:B------:R-:W-:Y:S01]  /*1b50*/  @P2 FADD R117, R117, 1 ;  /* 0x3f80000075752421 */ /* 0x000fe20000000000 */
[----:B------:R-:W-:Y:S02]  /*1b60*/  HADD2.F32 R119, -RZ, R55.H1_H1 ;  /* 0x30000037ff777230 */ /* 0x000fe40000004100 */
[----:B------:R-:W-:Y:S01]  /*1b70*/  FFMA R78, R78, R99, R115 ;  /* 0x000000634e4e7223 */ /* 0x000fe20000000073 */
[----:B------:R-:W-:Y:S02]  /*1b80*/  HADD2.F32 R115, -RZ, R32.H0_H0 ;  /* 0x20000020ff737230 */ /* 0x000fe40000004100 */
[----:B------:R-:W-:Y:S01]  /*1b90*/  FFMA R77, R77, R96, R98 ;  /* 0x000000604d4d7223 */ /* 0x000fe20000000062 */
[----:B------:R-:W-:Y:S01]  /*1ba0*/  FMUL R96, R79, R109 ;  /* 0x0000006d4f607220 */ /* 0x000fe20000400000 */
[----:B------:R-:W-:Y:S01]  /*1bb0*/  FFMA R99, R100, R117, R119 ;  /* 0x0000007564637223 */ /* 0x000fe20000000077 */
[----:B------:R-:W-:Y:S02]  /*1bc0*/  HADD2.F32 R117, -RZ, R56.H0_H0 ;  /* 0x20000038ff757230 */ /* 0x000fe40000004100 */
[----:B------:R-:W-:Y:S01]  /*1bd0*/  @P2 FADD R115, R115, 1 ;  /* 0x3f80000073732421 */ /* 0x000fe20000000000 */
[----:B------:R-:W-:Y:S01]  /*1be0*/  FMUL R79, R101, R109 ;  /* 0x0000006d654f7220 */ /* 0x000fe20000400000 */
[----:B------:R-:W-:-:S02]  /*1bf0*/  HADD2.F32 R101, -RZ, R33.H0_H0 ;  /* 0x20000021ff657230 */ /* 0x000fc40000004100 */
[----:B------:R-:W-:Y:S01]  /*1c00*/  FMUL R80, R80, R109 ;  /* 0x0000006d50507220 */ /* 0x000fe20000400000 */
[----:B------:R-:W-:Y:S01]  /*1c10*/  FFMA R96, R96, R115, R117 ;  /* 0x0000007360607223 */ /* 0x000fe20000000075 */
[----:B------:R-:W-:Y:S02]  /*1c20*/  HADD2.F32 R117, -RZ, R33.H1_H1 ;  /* 0x30000021ff757230 */ /* 0x000fe40000004100 */
[----:B------:R-:W-:Y:S01]  /*1c30*/  FMUL R102, R102, R109 ;  /* 0x0000006d66667220 */ /* 0x000fe20000400000 */
[--C-:B------:R-:W-:Y:S02]  /*1c40*/  HADD2.F32 R115, -RZ, R57.reuse.H0_H0 ;  /* 0x20000039ff737230 */ /* 0x100fe40000004100 */
[----:B------:R-:W-:Y:S01]  /*1c50*/  @P2 FADD R101, R101, 1 ;  /* 0x3f80000065652421 */ /* 0x000fe20000000000 */
[----:B------:R-:W-:Y:S02]  /*1c60*/  HADD2.F32 R98, -RZ, R32.H1_H1 ;  /* 0x30000020ff627230 */ /* 0x000fe40000004100 */
[----:B------:R-:W-:Y:S01]  /*1c70*/  @P2 FADD R117, R117, 1 ;  /* 0x3f80000075752421 */ /* 0x000fe20000000000 */
[----:B------:R-:W-:-:S02]  /*1c80*/  HADD2.F32 R119, -RZ, R57.H1_H1 ;  /* 0x30000039ff777230 */ /* 0x000fc40000004100 */
[----:B------:R-:W-:Y:S01]  /*1c90*/  FFMA R80, R80, R101, R115 ;  /* 0x0000006550507223 */ /* 0x000fe20000000073 */
[----:B------:R-:W-:Y:S02]  /*1ca0*/  HADD2.F32 R100, -RZ, R56.H1_H1 ;  /* 0x30000038ff647230 */ /* 0x000fe40000004100 */
[----:B------:R-:W-:Y:S01]  /*1cb0*/  @P2 FADD R98, R98, 1 ;  /* 0x3f80000062622421 */ /* 0x000fe20000000000 */
[----:B------:R-:W-:Y:S02]  /*1cc0*/  HADD2.F32 R115, -RZ, R34.H0_H0 ;  /* 0x20000022ff737230 */ /* 0x000fe40000004100 */
[----:B------:R-:W-:Y:S01]  /*1cd0*/  FFMA R101, R102, R117, R119 ;  /* 0x0000007566657223 */ /* 0x000fe20000000077 */
[----:B------:R-:W-:Y:S02]  /*1ce0*/  HADD2.F32 R117, -RZ, R58.H0_H0 ;  /* 0x2000003aff757230 */ /* 0x000fe40000004100 */
[----:B------:R-:W-:Y:S01]  /*1cf0*/  FFMA R79, R79, R98, R100 ;  /* 0x000000624f4f7223 */ /* 0x000fe20000000064 */
[----:B------:R-:W-:Y:S01]  /*1d00*/  FMUL R98, R81, R109 ;  /* 0x0000006d51627220 */ /* 0x000fe20000400000 */
[----:B------:R-:W-:Y:S01]  /*1d10*/  @P2 FADD R115, R115, 1 ;  /* 0x3f80000073732421 */ /* 0x000fe20000000000 */
[----:B------:R-:W-:-:S02]  /*1d20*/  HADD2.F32 R100, -RZ, R34.H1_H1 ;  /* 0x30000022ff647230 */ /* 0x000fc40000004100 */
[----:B------:R-:W-:Y:S01]  /*1d30*/  FMUL R81, R103, R109 ;  /* 0x0000006d67517220 */ /* 0x000fe20000400000 */
[--C-:B------:R-:W-:Y:S02]  /*1d40*/  HADD2.F32 R103, -RZ, R35.reuse.H0_H0 ;  /* 0x20000023ff677230 */ /* 0x100fe40000004100 */
[----:B------:R-:W-:Y:S01]  /*1d50*/  FFMA R98, R98, R115, R117 ;  /* 0x0000007362627223 */ /* 0x000fe20000000075 */
[----:B------:R-:W-:Y:S02]  /*1d60*/  HADD2.F32 R102, -RZ, R58.H1_H1 ;  /* 0x3000003aff667230 */ /* 0x000fe40000004100 */
[----:B------:R-:W-:Y:S01]  /*1d70*/  @P2 FADD R100, R100, 1 ;  /* 0x3f80000064642421 */ /* 0x000fe20000000000 */
[----:B------:R-:W-:Y:S02]  /*1d80*/  HADD2.F32 R117, -RZ, R35.H1_H1 ;  /* 0x30000023ff757230 */ /* 0x000fe40000004100 */
[----:B------:R-:W-:Y:S01]  /*1d90*/  @P2 FADD R103, R103, 1 ;  /* 0x3f80000067672421 */ /* 0x000fe20000000000 */
[----:B------:R-:W-:-:S02]  /*1da0*/  HADD2.F32 R115, -RZ, R59.H0_H0 ;  /* 0x2000003bff737230 */ /* 0x000fc40000004100 */
[-C--:B------:R-:W-:Y:S01]  /*1db0*/  FMUL R82, R82, R109.reuse ;  /* 0x0000006d52527220 */ /* 0x080fe20000400000 */
[----:B------:R-:W-:Y:S02]  /*1dc0*/  HADD2.F32 R119, -RZ, R59.H1_H1 ;  /* 0x3000003bff777230 */ /* 0x000fe40000004100 */
[----:B------:R-:W-:Y:S01]  /*1dd0*/  FFMA R81, R81, R100, R102 ;  /* 0x0000006451517223 */ /* 0x000fe20000000066 */
[----:B------:R-:W-:Y:S01]  /*1de0*/  @P2 FADD R117, R117, 1 ;  /* 0x3f80000075752421 */ /* 0x000fe20000000000 */
[----:B------:R-:W-:Y:S01]  /*1df0*/  FMUL R104, R104, R109 ;  /* 0x0000006d68687220 */ /* 0x000fe20000400000 */
[--C-:B------:R-:W-:Y:S02]  /*1e00*/  HADD2.F32 R102, -RZ, R36.reuse.H1_H1 ;  /* 0x30000024ff667230 */ /* 0x100fe40000004100 */
[----:B------:R-:W-:Y:S01]  /*1e10*/  FFMA R82, R82, R103, R115 ;  /* 0x0000006752527223 */ /* 0x000fe20000000073 */
[----:B------:R-:W-:Y:S02]  /*1e20*/  HADD2.F32 R115, -RZ, R36.H0_H0 ;  /* 0x20000024ff737230 */ /* 0x000fe40000004100 */
[----:B------:R-:W-:Y:S01]  /*1e30*/  FFMA R103, R104, R117, R119 ;  /* 0x0000007568677223 */ /* 0x000fe20000000077 */
[----:B------:R-:W-:-:S02]  /*1e40*/  HADD2.F32 R104, -RZ, R60.H1_H1 ;  /* 0x3000003cff687230 */ /* 0x000fc40000004100 */
[-C--:B------:R-:W-:Y:S01]  /*1e50*/  FMUL R100, R83, R109.reuse ;  /* 0x0000006d53647220 */ /* 0x080fe20000400000 */
[----:B------:R-:W-:Y:S01]  /*1e60*/  @P2 FADD R102, R102, 1 ;  /* 0x3f80000066662421 */ /* 0x000fe20000000000 */
[----:B------:R-:W-:Y:S01]  /*1e70*/  FMUL R83, R105, R109 ;  /* 0x0000006d69537220 */ /* 0x000fe20000400000 */
[----:B------:R-:W-:Y:S02]  /*1e80*/  HADD2.F32 R117, -RZ, R60.H0_H0 ;  /* 0x2000003cff757230 */ /* 0x000fe40000004100 */
[----:B------:R-:W-:Y:S01]  /*1e90*/  @P2 FADD R115, R115, 1 ;  /* 0x3f80000073732421 */ /* 0x000fe20000000000 */
[--C-:B------:R-:W-:Y:S02]  /*1ea0*/  HADD2.F32 R105, -RZ, R37.reuse.H0_H0 ;  /* 0x20000025ff697230 */ /* 0x100fe40000004100 */
[----:B------:R-:W-:Y:S01]  /*1eb0*/  FFMA R83, R83, R102, R104 ;  /* 0x0000006653537223 */ /* 0x000fe20000000068 */
[----:B------:R-:W-:Y:S01]  /*1ec0*/  FMNMX3 R102, R9, |R87|, |R0|, !PT ;  /* 0x4000005709667276 */ /* 0x000fe20007800400 */
[----:B------:R-:W-:Y:S01]  /*1ed0*/  FFMA R100, R100, R115, R117 ;  /* 0x0000007364647223 */ /* 0x000fe20000000075 */
[----:B------:R-:W-:-:S02]  /*1ee0*/  HADD2.F32 R117, -RZ, R37.H1_H1 ;  /* 0x30000025ff757230 */ /* 0x000fc40000004100 */
[----:B------:R-:W-:Y:S01]  /*1ef0*/  @P2 FADD R105, R105, 1 ;  /* 0x3f80000069692421 */ /* 0x000fe20000000000 */
[----:B------:R-:W-:Y:S01]  /*1f00*/  FMNMX3 R102, R102, |R64|, |R13|, !PT ;  /* 0x4000004066667276 */ /* 0x000fe2000780040d */
[----:B------:R-:W-:Y:S02]  /*1f10*/  HADD2.F32 R112, -RZ, R26.H1_H1 ;  /* 0x3000001aff707230 */ /* 0x000fe40000004100 */
[----:B------:R-:W-:Y:S01]  /*1f20*/  FMUL R84, R84, R109 ;  /* 0x0000006d54547220 */ /* 0x000fe20000400000 */
[--C-:B------:R-:W-:Y:S01]  /*1f30*/  HADD2.F32 R115, -RZ, R61.reuse.H0_H0 ;  /* 0x2000003dff737230 */ /* 0x100fe20000004100 */
[----:B------:R-:W-:Y:S01]  /*1f40*/  FMNMX3 R102, R102, |R14|, |R65|, !PT ;  /* 0x4000000e66667276 */ /* 0x000fe20007800441 */
[----:B------:R-:W-:Y:S02]  /*1f50*/  HADD2.F32 R119, -RZ, R61.H1_H1 ;  /* 0x3000003dff777230 */ /* 0x000fe40000004100 */
[----:B------:R-:W-:Y:S01]  /*1f60*/  @P2 FADD R117, R117, 1 ;  /* 0x3f80000075752421 */ /* 0x000fe20000000000 */
[----:B------:R-:W-:-:S02]  /*1f70*/  HADD2.F32 R114, -RZ, R50.H1_H1 ;  /* 0x30000032ff727230 */ /* 0x000fc40000004100 */
[-C--:B------:R-:W-:Y:S01]  /*1f80*/  FMUL R106, R106, R109.reuse ;  /* 0x0000006d6a6a7220 */ /* 0x080fe20000400000 */
[----:B------:R-:W-:Y:S01]  /*1f90*/  @P2 FADD R112, R112, 1 ;  /* 0x3f80000070702421 */ /* 0x000fe20000000000 */
[----:B------:R-:W-:Y:S01]  /*1fa0*/  FMUL R95, R95, R109 ;  /* 0x0000006d5f5f7220 */ /* 0x000fe20000400000 */
[----:B------:R-:W-:Y:S02]  /*1fb0*/  HADD2.F32 R104, -RZ, R38.H0_H0 ;  /* 0x20000026ff687230 */ /* 0x000fe40000004100 */
[----:B------:R-:W-:Y:S01]  /*1fc0*/  FFMA R84, R84, R105, R115 ;  /* 0x0000006954547223 */ /* 0x000fe20000000073 */
[----:B------:R-:W-:Y:S01]  /*1fd0*/  HADD2.F32 R110, -RZ, R28.H1_H1 ;  /* 0x3000001cff6e7230 */ /* 0x000fe20000004100 */
[----:B------:R-:W-:Y:S01]  /*1fe0*/  FMNMX3 R102, R102, |R66|, |R15|, !PT ;  /* 0x4000004266667276 */ /* 0x000fe2000780040f */
[----:B------:R-:W-:Y:S01]  /*1ff0*/  FFMA R105, R106, R117, R119 ;  /* 0x000000756a697223 */ /* 0x000fe20000000077 */
[----:B------:R-:W-:Y:S01]  /*2000*/  FFMA R95, R95, R112, R114 ;  /* 0x000000705f5f7223 */ /* 0x000fe20000000072 */
[----:B------:R-:W-:-:S02]  /*2010*/  HADD2.F32 R106, -RZ, R62.H0_H0 ;  /* 0x2000003eff6a7230 */ /* 0x000fc40000004100 */
[----:B------:R-:W-:Y:S01]  /*2020*/  @P2 FADD R104, R104, 1 ;  /* 0x3f80000068682421 */ /* 0x000fe20000000000 */
[----:B------:R-:W-:Y:S02]  /*2030*/  HADD2.F32 R112, -RZ, R52.H1_H1 ;  /* 0x30000034ff707230 */ /* 0x000fe40000004100 */
[-C--:B------:R-:W-:Y:S01]  /*2040*/  FMUL R85, R85, R109.reuse ;  /* 0x0000006d55557220 */ /* 0x080fe20000400000 */
[----:B------:R-:W-:Y:S01]  /*2050*/  @P2 FADD R110, R110, 1 ;  /* 0x3f8000006e6e2421 */ /* 0x000fe20000000000 */
[-C--:B------:R-:W-:Y:S01]  /*2060*/  FMUL R97, R97, R109.reuse ;  /* 0x0000006d61617220 */ /* 0x080fe20000400000 */
[----:B------:R-:W-:Y:S01]  /*2070*/  FMNMX3 R102, R102, |R88|, |R67|, !PT ;  /* 0x4000005866667276 */ /* 0x000fe20007800443 */
[----:B------:R-:W-:Y:S01]  /*2080*/  FFMA R9, R85, R104, R106 ;  /* 0x0000006855097223 */ /* 0x000fe2000000006a */
[----:B------:R-:W-:Y:S01]  /*2090*/  FMUL R107, R107, R109 ;  /* 0x0000006d6b6b7220 */ /* 0x000fe20000400000 */
[----:B------:R-:W-:Y:S01]  /*20a0*/  FFMA R97, R97, R110, R112 ;  /* 0x0000006e61617223 */ /* 0x000fe20000000070 */
[----:B------:R-:W-:Y:S01]  /*20b0*/  FMNMX3 R104, R102, |R68|, |R89|, !PT ;  /* 0x4000004466687276 */ /* 0x000fe20007800459 */
[----:B------:R-:W-:-:S02]  /*20c0*/  HADD2.F32 R110, -RZ, R38.H1_H1 ;  /* 0x30000026ff6e7230 */ /* 0x000fc40000004100 */
[-C--:B------:R-:W-:Y:S01]  /*20d0*/  FMUL R86, R86, R109.reuse ;  /* 0x0000006d56567220 */ /* 0x080fe20000400000 */
[----:B------:R-:W-:Y:S01]  /*20e0*/  HADD2.F32 R112, -RZ, R62.H1_H1 ;  /* 0x3000003eff707230 */ /* 0x000fe20000004100 */
[----:B------:R-:W-:Y:S01]  /*20f0*/  FMNMX3 R104, R104, |R90|, |R69|, !PT ;  /* 0x4000005a68687276 */ /* 0x000fe20007800445 */
[----:B------:R-:W-:Y:S02]  /*2100*/  HADD2.F32 R117, -RZ, R39.H1_H1 ;  /* 0x30000027ff757230 */ /* 0x000fe40000004100 */
[----:B------:R-:W-:Y:S01]  /*2110*/  @P2 FADD R110, R110, 1 ;  /* 0x3f8000006e6e2421 */ /* 0x000fe20000000000 */
[--C-:B------:R-:W-:Y:S01]  /*2120*/  HADD2.F32 R115, -RZ, R63.reuse.H0_H0 ;  /* 0x2000003fff737230 */ /* 0x100fe20000004100 */
[----:B------:R-:W-:Y:S01]  /*2130*/  FMNMX3 R104, R104, |R70|, |R91|, !PT ;  /* 0x4000004668687276 */ /* 0x000fe2000780045b */
[----:B------:R-:W-:Y:S02]  /*2140*/  HADD2.F32 R119, -RZ, R63.H1_H1 ;  /* 0x3000003fff777230 */ /* 0x000fe40000004100 */
[----:B------:R-:W-:Y:S01]  /*2150*/  FFMA R85, R107, R110, R112 ;  /* 0x0000006e6b557223 */ /* 0x000fe20000000070 */
[----:B------:R-:W-:Y:S01]  /*2160*/  HADD2.F32 R107, -RZ, R39.H0_H0 ;  /* 0x20000027ff6b7230 */ /* 0x000fe20000004100 */
[----:B------:R-:W-:Y:S01]  /*2170*/  FMNMX3 R104, R104, |R92|, |R71|, !PT ;  /* 0x4000005c68687276 */ /* 0x000fe20007800447 */
[----:B------:R-:W-:Y:S01]  /*2180*/  @P2 FADD R117, R117, 1 ;  /* 0x3f80000075752421 */ /* 0x000fe20000000000 */
[----:B------:R-:W-:Y:S01]  /*2190*/  FMUL R108, R108, R109 ;  /* 0x0000006d6c6c7220 */ /* 0x000fe20000400000 */
[----:B------:R-:W-:Y:S01]  /*21a0*/  FMUL R102, R87, R12 ;  /* 0x0000000c57667220 */ /* 0x000fe20000400000 */
[----:B------:R-:W-:Y:S01]  /*21b0*/  @P2 FADD R107, R107, 1 ;  /* 0x3f8000006b6b2421 */ /* 0x000fe20000000000 */
[----:B------:R-:W-:Y:S01]  /*21c0*/  FMNMX3 R104, R104, |R72|, |R93|, !PT ;  /* 0x4000004868687276 */ /* 0x000fe2000780045d */
[-C--:B------:R-:W-:Y:S01]  /*21d0*/  @P0 FMUL R0, R0, R12.reuse ;  /* 0x0000000c00000220 */ /* 0x080fe20000400000 */
[-C--:B------:R-:W-:Y:S01]  /*21e0*/  FMUL R121, R70, R12.reuse ;  /* 0x0000000c46797220 */ /* 0x080fe20000400000 */
[----:B------:R-:W-:Y:S01]  /*21f0*/  FFMA R86, R86, R107, R115 ;  /* 0x0000006b56567223 */ /* 0x000fe20000000073 */
[----:B------:R-:W-:Y:S01]  /*2200*/  FMNMX3 R104, R104, |R73|, |R95|, !PT ;  /* 0x4000004968687276 */ /* 0x000fe2000780045f */
[----:B------:R-:W-:Y:S01]  /*2210*/  FFMA R107, R108, R117, R119 ;  /* 0x000000756c6b7223 */ /* 0x000fe20000000077 */
[-C--:B------:R-:W-:Y:S01]  /*2220*/  FMUL R117, R14, R12.reuse ;  /* 0x0000000c0e757220 */ /* 0x080fe20000400000 */
        /* <DEDUP_REMOVED lines=14> */
[CC--:B------:R-:W-:Y:S01]  /*2310*/  FMUL R64, R73.reuse, R12.reuse ;  /* 0x0000000c49407220 */ /* 0x0c0fe20000400000 */
        /* <DEDUP_REMOVED lines=18> */
[----:B------:R-:W0:Y:S01]  /*2440*/  @!P1 LDC.64 R72, c[0x0][0x3a0] ;  /* 0x0000e800ff489b82 */ /* 0x000e220000000a00 */
        /* <DEDUP_REMOVED lines=23> */
[----:B0-----:R-:W-:Y:S01]  /*25c0*/  @!P1 IMAD.WIDE R124, R11, 0x4, R72 ;  /* 0x000000040b7c9825 */ /* 0x001fe200078e0248 */
[----:B------:R-:W-:-:S03]  /*25d0*/  F2FP.F16.F32.PACK_AB R72, R0, R87 ;  /* 0x000000570048723e */ /* 0x000fc600000000ff */
[-C--:B------:R-:W-:Y:S01]  /*25e0*/  FMUL R115, R84, R12.reuse ;  /* 0x0000000c54737220 */ /* 0x080fe20000400000 */
[----:B------:R-:W0:Y:S01]  /*25f0*/  LDC R0, c[0x0][0x380] ;  /* 0x0000e000ff007b82 */ /* 0x000e220000000800 */
[----:B------:R-:W-:Y:S01]  /*2600*/  FSEL R80, R82, R119, !P0 ;  /* 0x0000007752507208 */ /* 0x000fe20004000000 */
[-C--:B------:R-:W-:Y:S01]  /*2610*/  @P0 FMUL R93, R93, R12.reuse ;  /* 0x0000000c5d5d0220 */ /* 0x080fe20000400000 */
[----:B------:R-:W-:Y:S01]  /*2620*/  FSEL R82, R100, R75, !P0 ;  /* 0x0000004b64527208 */ /* 0x000fe20004000000 */
[-C--:B------:R-:W-:Y:S01]  /*2630*/  FMUL R75, R86, R12.reuse ;  /* 0x0000000c564b7220 */ /* 0x080fe20000400000 */
[----:B------:R-:W-:Y:S01]  /*2640*/  FMNMX3 R74, R74, |R9|, |R85|, !PT ;  /* 0x400000094a4a7276 */ /* 0x000fe20007800455 */
[-C--:B------:R-:W-:Y:S01]  /*2650*/  @P0 FMUL R111, R111, R12.reuse ;  /* 0x0000000c6f6f0220 */ /* 0x080fe20000400000 */
[----:B------:R-:W-:Y:S01]  /*2660*/  FSEL R70, R70, R121, !P0 ;  /* 0x0000007946467208 */ /* 0x000fe20004000000 */
[----:B------:R-:W-:Y:S01]  /*2670*/  @P0 FMUL R97, R97, R12 ;  /* 0x0000000c61610220 */ /* 0x000fe20000400000 */
[----:B------:R-:W-:Y:S01]  /*2680*/  FSEL R120, R9, R120, !P0 ;  /* 0x0000007809787208 */ /* 0x000fe20004000000 */
[-C--:B------:R-:W-:Y:S01]  /*2690*/  @P0 FMUL R113, R113, R12.reuse ;  /* 0x0000000c71710220 */ /* 0x080fe20000400000 */
[-C--:B------:R-:W-:Y:S01]  /*26a0*/  @P0 FMUL R77, R77, R12.reuse ;  /* 0x0000000c4d4d0220 */ /* 0x080fe20000400000 */
[-C--:B------:R-:W-:Y:S01]  /*26b0*/  @P0 FMUL R99, R99, R12.reuse ;  /* 0x0000000c63630220 */ /* 0x080fe20000400000 */
[----:B------:R-:W-:Y:S01]  /*26c0*/  FSEL R112, R84, R115, !P0 ;  /* 0x0000007354707208 */ /* 0x000fe20004000000 */
[----:B------:R-:W-:Y:S01]  /*26d0*/  @P0 FMUL R79, R79, R12 ;  /* 0x0000000c4f4f0220 */ /* 0x000fe20000400000 */
[----:B------:R-:W-:Y:S01]  /*26e0*/  FMNMX3 R9, R74, |R86|, |R107|, !PT ;  /* 0x400000564a097276 */ /* 0x000fe2000780046b */
[-C--:B------:R-:W-:Y:S01]  /*26f0*/  @P0 FMUL R101, R101, R12.reuse ;  /* 0x0000000c65650220 */ /* 0x080fe20000400000 */
[-C--:B------:R-:W-:Y:S01]  /*2700*/  @P0 FMUL R81, R81, R12.reuse ;  /* 0x0000000c51510220 */ /* 0x080fe20000400000 */
[-C--:B------:R-:W-:Y:S01]  /*2710*/  @P0 FMUL R103, R103, R12.reuse ;  /* 0x0000000c67670220 */ /* 0x080fe20000400000 */
[----:B------:R-:W-:Y:S01]  /*2720*/  FSEL R110, R98, R117, !P0 ;  /* 0x00000075626e7208 */ /* 0x000fe20004000000 */
[-C--:B------:R-:W-:Y:S01]  /*2730*/  @P0 FMUL R83, R83, R12.reuse ;  /* 0x0000000c53530220 */ /* 0x080fe20000400000 */
[----:B------:R-:W-:Y:S01]  /*2740*/  FSEL R84, R86, R75, !P0 ;  /* 0x0000004b56547208 */ /* 0x000fe20004000000 */
[-C--:B------:R-:W-:Y:S01]  /*2750*/  @P0 FMUL R105, R105, R12.reuse ;  /* 0x0000000c69690220 */ /* 0x080fe20000400000 */
[-C--:B------:R-:W-:Y:S01]  /*2760*/  @P0 FMUL R85, R85, R12.reuse ;  /* 0x0000000c55550220 */ /* 0x080fe20000400000 */
[----:B------:R-:W-:Y:S01]  /*2770*/  @P0 FMUL R107, R107, R12 ;  /* 0x0000000c6b6b0220 */ /* 0x000fe20000400000 */
[----:B------:R-:W-:Y:S01]  /*2780*/  F2FP.F16.F32.PACK_AB R73, R13, R118 ;  /* 0x000000760d49723e */ /* 0x000fe200000000ff */
[--C-:B-1----:R-:W-:Y:S01]  /*2790*/  IMAD.WIDE.U32 R86, R6, 0x10, R122.reuse ;  /* 0x0000001006567825 */ /* 0x102fe200078e007a */
[----:B------:R-:W-:Y:S01]  /*27a0*/  F2FP.F16.F32.PACK_AB R74, R65, R116 ;  /* 0x00000074414a723e */ /* 0x000fe200000000ff */
[----:B------:R1:W-:Y:S01]  /*27b0*/  @!P1 STG.E desc[UR4][R124.64], R109 ;  /* 0x0000006d7c009986 */ /* 0x0003e2000c101904 */
        /* <DEDUP_REMOVED lines=35> */
.L_x_9620:
[----:B------:R-:W0:Y:S02]  /*29f0*/  LDC.U8 R7, c[0x0][0x3c0] ;  /* 0x0000f000ff077b82 */ /* 0x000e240000000000 */
.L_x_9624:
[----:B------:R-:W1:Y:S01]  /*2a00*/  LDC.64 R84, c[0x0][0x390] ;  /* 0x0000e400ff547b82 */ /* 0x000e620000000a00 */
[----:B------:R-:W-:-:S04]  /*2a10*/  IMAD R6, R11, 0xc0, R8 ;  /* 0x000000c00b067824 */ /* 0x000fc800078e0208 */
[----:B-1-3--:R-:W-:-:S05]  /*2a20*/  IMAD.WIDE.U32 R14, R6, 0x10, R84 ;  /* 0x00000010060e7825 */ /* 0x00afca00078e0054 */
        /* <DEDUP_REMOVED lines=229> */
.L_x_9654:
[----:B------:R-:W3:Y:S01]  /*3880*/  LDC R112, c[0x0][0x3d8] ;  /* 0x0000f600ff707b82 */ /* 0x000ee20000000800 */
[----:B--2---:R-:W-:Y:S01]  /*3890*/  FADD R113, R117, R113 ;  /* 0x0000007175717221 */ /* 0x004fe20000000000 */
[----:B0-----:R-:W-:Y:S01]  /*38a0*/  ISETP.NE.AND P2, PT, R7, RZ, PT ;  /* 0x000000ff0700720c */ /* 0x001fe20003f45270 */
[--C-:B-----5:R-:W-:Y:S01]  /*38b0*/  HADD2.F32 R114, -RZ, R19.reuse.H0_H0 ;  /* 0x20000013ff727230 */ /* 0x120fe20000004100 */
[----:B------:R-:W-:Y:S01]  /*38c0*/  UISETP.NE.AND UP0, UPT, UR10, URZ, UPT ;  /* 0x000000ff0a00728c */ /* 0x000fe2000bf05270 */
[----:B------:R-:W-:Y:S02]  /*38d0*/  HADD2.F32 R115, -RZ, R19.H1_H1 ;  /* 0x30000013ff737230 */ /* 0x000fe40000004100 */
[----:B------:R-:W-:Y:S01]  /*38e0*/  HADD2.F32 R116, -RZ, R43.H1_H1 ;  /* 0x3000002bff747230 */ /* 0x000fe20000004100 */
[----:B------:R-:W0:Y:S01]  /*38f0*/  @!P1 LDC.64 R110, c[0x0][0x398] ;  /* 0x0000e600ff6e9b82 */ /* 0x000e220000000a00 */
[----:B-1----:R-:W-:Y:S02]  /*3900*/  HADD2.F32 R117, -RZ, R23.H1_H1 ;  /* 0x30000017ff757230 */ /* 0x002fe40000004100 */
[----:B------:R-:W-:-:S02]  /*3910*/  HADD2.F32 R119, -RZ, R35.H1_H1 ;  /* 0x30000023ff777230 */ /* 0x000fc40000004100 */
[----:B------:R-:W-:Y:S02]  /*3920*/  HADD2.F32 R121, -RZ, R37.H1_H1 ;  /* 0x30000025ff797230 */ /* 0x000fe40000004100 */
[----:B------:R-:W-:Y:S01]  /*3930*/  @P2 FADD R114, R114, 1 ;  /* 0x3f80000072722421 */ /* 0x000fe20000000000 */
[----:B------:R-:W-:Y:S01]  /*3940*/  @P2 FADD R115, R115, 1 ;  /* 0x3f80000073732421 */ /* 0x000fe20000000000 */
[----:B------:R-:W-:Y:S01]  /*3950*/  @P2 FADD R117, R117, 1 ;  /* 0x3f80000075752421 */ /* 0x000fe20000000000 */
[----:B------:R-:W-:Y:S01]  /*3960*/  @P2 FADD R119, R119, 1 ;  /* 0x3f80000077772421 */ /* 0x000fe20000000000 */
[----:B------:R-:W-:Y:S01]  /*3970*/  @P2 FADD R121, R121, 1 ;  /* 0x3f80000079792421 */ /* 0x000fe20000000000 */
[----:B---3--:R-:W-:Y:S01]  /*3980*/  FFMA R112, R113, 0.00065104168606922030449, R112 ;  /* 0x3a2aaaab71707823 */ /* 0x008fe20000000070 */
[----:B------:R-:W-:-:S04]  /*3990*/  HADD2.F32 R113, -RZ, R43.H0_H0 ;  /* 0x2000002bff717230 */ /* 0x000fc80000004100 */
[----:B------:R-:W-:Y:S01]  /*39a0*/  FSETP.GEU.AND P0, PT, |R112|, 1.175494350822287508e-38, PT ;  /* 0x008000007000780b */ /* 0x000fe20003f0e200 */
[----:B0-----:R-:W-:-:S05]  /*39b0*/  @!P1 IMAD.WIDE R110, R11, 0x4, R110 ;  /* 0x000000040b6e9825 */ /* 0x001fca00078e026e */
[----:B------:R0:W-:Y:S07]  /*39c0*/  @!P1 STG.E desc[UR4][R110.64], R87 ;  /* 0x000000576e009986 */ /* 0x0001ee000c101904 */
[----:B------:R-:W-:-:S04]  /*39d0*/  @!P0 FMUL R112, R112, 16777216 ;  /* 0x4b80000070708820 */ /* 0x000fc80000400000 */
[----:B------:R-:W1:Y:S01]  /*39e0*/  MUFU.RSQ R109, R112 ;  /* 0x00000070006d7308 */ /* 0x000e620000001400 */
[----:B0-----:R-:W-:Y:S02]  /*39f0*/  HADD2.F32 R110, -RZ, R17.H0_H0 ;  /* 0x20000011ff6e7230 */ /* 0x001fe40000004100 */
[----:B------:R-:W-:-:S03]  /*3a00*/  HADD2.F32 R111, -RZ, R41.H0_H0 ;  /* 0x20000029ff6f7230 */ /* 0x000fc60000004100 */
[----:B------:R-:W-:Y:S01]  /*3a10*/  @P2 FADD R110, R110, 1 ;  /* 0x3f8000006e6e2421 */ /* 0x000fe20000000000 */
[----:B-1----:R-:W-:Y:S01]  /*3a20*/  @!P0 FMUL R109, R109, 4096 ;  /* 0x458000006d6d8820 */ /* 0x002fe20000400000 */
[----:B------:R-:W-:-:S03]  /*3a30*/  PLOP3.LUT P0, PT, PT, PT, UP0, 0x80, 0x8 ;  /* 0x000000000008781c */ /* 0x000fc60003f0f008 */
[-C--:B------:R-:W-:Y:S01]  /*3a40*/  FMUL R15, R15, R109.reuse ;  /* 0x0000006d0f0f7220 */ /* 0x080fe20000400000 */
[-C--:B------:R-:W-:Y:S01]  /*3a50*/  FMUL R112, R88, R109.reuse ;  /* 0x0000006d58707220 */ /* 0x080fe20000400000 */
[-C--:B------:R-:W-:Y:S01]  /*3a60*/  FMUL R88, R14, R109.reuse ;  /* 0x0000006d0e587220 */ /* 0x080fe20000400000 */
[----:B------:R-:W-:Y:S01]  /*3a70*/  FMUL R13, R13, R109 ;  /* 0x0000006d0d0d7220 */ /* 0x000fe20000400000 */
[----:B------:R-:W-:Y:S01]  /*3a80*/  FFMA R15, R114, R15, R113 ;  /* 0x0000000f720f7223 */ /* 0x000fe20000000071 */
[----:B------:R-:W-:Y:S02]  /*3a90*/  HADD2.F32 R113, -RZ, R18.H0_H0 ;  /* 0x20000012ff717230 */ /* 0x000fe40000004100 */
[----:B------:R-:W-:Y:S01]  /*3aa0*/  FFMA R14, R115, R112, R116 ;  /* 0x00000070730e7223 */ /* 0x000fe20000000074 */
[----:B------:R-:W-:Y:S02]  /*3ab0*/  HADD2.F32 R114, -RZ, R42.H0_H0 ;  /* 0x2000002aff727230 */ /* 0x000fe40000004100 */
[----:B------:R-:W-:Y:S01]  /*3ac0*/  FMUL R66, R66, R109 ;  /* 0x0000006d42427220 */ /* 0x000fe20000400000 */
[----:B------:R-:W-:-:S02]  /*3ad0*/  HADD2.F32 R115, -RZ, R18.H1_H1 ;  /* 0x30000012ff737230 */ /* 0x000fc40000004100 */
[----:B------:R-:W-:Y:S01]  /*3ae0*/  @P2 FADD R113, R113, 1 ;  /* 0x3f80000071712421 */ /* 0x000fe20000000000 */
[----:B------:R-:W-:Y:S01]  /*3af0*/  FFMA R13, R110, R13, R111 ;  /* 0x0000000d6e0d7223 */ /* 0x000fe2000000006f */
[----:B------:R-:W-:Y:S02]  /*3b00*/  HADD2.F32 R110, -RZ, R16.H0_H0 ;  /* 0x20000010ff6e7230 */ /* 0x000fe40000004100 */
[----:B------:R-:W-:Y:S01]  /*3b10*/  FMUL R70, R70, R109 ;  /* 0x0000006d46467220 */ /* 0x000fe20000400000 */
[----:B------:R-:W-:Y:S01]  /*3b20*/  FFMA R87, R113, R88, R114 ;  /* 0x0000005871577223 */ /* 0x000fe20000000072 */
[----:B------:R-:W-:Y:S02]  /*3b30*/  HADD2.F32 R88, -RZ, R42.H1_H1 ;  /* 0x3000002aff587230 */ /* 0x000fe40000004100 */
[----:B------:R-:W-:Y:S01]  /*3b40*/  @P2 FADD R115, R115, 1 ;  /* 0x3f80000073732421 */ /* 0x000fe20000000000 */
[----:B------:R-:W-:Y:S02]  /*3b50*/  HADD2.F32 R113, -RZ, R17.H1_H1 ;  /* 0x30000011ff717230 */ /* 0x000fe40000004100 */
[----:B------:R-:W-:Y:S01]  /*3b60*/  @P2 FADD R110, R110, 1 ;  /* 0x3f8000006e6e2421 */ /* 0x000fe20000000000 */
[----:B------:R-:W-:-:S02]  /*3b70*/  HADD2.F32 R112, -RZ, R41.H1_H1 ;  /* 0x30000029ff707230 */ /* 0x000fc40000004100 */
[----:B------:R-:W-:Y:S01]  /*3b80*/  FFMA R66, R115, R66, R88 ;  /* 0x0000004273427223 */ /* 0x000fe20000000058 */
[-C--:B------:R-:W-:Y:S01]  /*3b90*/  FMUL R88, R65, R109.reuse ;  /* 0x0000006d41587220 */ /* 0x080fe20000400000 */
[----:B------:R-:W-:Y:S02]  /*3ba0*/  HADD2.F32 R111, -RZ, R40.H0_H0 ;  /* 0x20000028ff6f7230 */ /* 0x000fe40000004100 */
[----:B------:R-:W-:Y:S01]  /*3bb0*/  @P2 FADD R113, R113, 1 ;  /* 0x3f80000071712421 */ /* 0x000fe20000000000 */
[-C--:B------:R-:W-:Y:S01]  /*3bc0*/  FMUL R65, R0, R109.reuse ;  /* 0x0000006d00417220 */ /* 0x080fe20000400000 */
[----:B------:R-:W-:Y:S02]  /*3bd0*/  HADD2.F32 R115, -RZ, R23.H0_H0 ;  /* 0x20000017ff737230 */ /* 0x000fe40000004100 */
[----:B------:R-:W-:Y:S01]  /*3be0*/  FMUL R64, R64, R109 ;  /* 0x0000006d40407220 */ /* 0x000fe20000400000 */
[----:B------:R-:W-:Y:S01]  /*3bf0*/  FFMA R0, R113, R88, R112 ;  /* 0x0000005871007223 */ /* 0x000fe20000000070 */
[----:B------:R-:W-:Y:S01]  /*3c00*/  FFMA R65, R110, R65, R111 ;  /* 0x000000416e417223 */ /* 0x000fe2000000006f */
[----:B------:R-:W-:-:S02]  /*3c10*/  HADD2.F32 R113, -RZ, R16.H1_H1 ;  /* 0x30000010ff717230 */ /* 0x000fc40000004100 */
[----:B------:R-:W-:Y:S01]  /*3c20*/  @P2 FADD R115, R115, 1 ;  /* 0x3f80000073732421 */ /* 0x000fe20000000000 */
[----:B------:R-:W-:Y:S02]  /*3c30*/  HADD2.F32 R110, -RZ, R47.H0_H0 ;  /* 0x2000002fff6e7230 */ /* 0x000fe40000004100 */
[-C--:B------:R-:W-:Y:S01]  /*3c40*/  FMUL R69, R69, R109.reuse ;  /* 0x0000006d45457220 */ /* 0x080fe20000400000 */
[----:B------:R-:W-:Y:S02]  /*3c50*/  HADD2.F32 R88, -RZ, R40.H1_H1 ;  /* 0x30000028ff587230 */ /* 0x000fe40000004100 */
[----:B------:R-:W-:Y:S01]  /*3c60*/  @P2 FADD R113, R113, 1 ;  /* 0x3f80000071712421 */ /* 0x000fe20000000000 */
[----:B------:R-:W-:Y:S01]  /*3c70*/  FMUL R91, R91, R109 ;  /* 0x0000006d5b5b7220 */ /* 0x000fe20000400000 */
[----:B------:R-:W-:Y:S01]  /*3c80*/  FFMA R111, R115, R70, R110 ;  /* 0x00000046736f7223 */ /* 0x000fe2000000006e */
[----:B------:R-:W-:Y:S02]  /*3c90*/  HADD2.F32 R70, -RZ, R22.H0_H0 ;  /* 0x20000016ff467230 */ /* 0x000fe40000004100 */
[----:B------:R-:W-:Y:S01]  /*3ca0*/  FFMA R64, R113, R64, R88 ;  /* 0x0000004071407223 */ /* 0x000fe20000000058 */
[----:B------:R-:W-:-:S02]  /*3cb0*/  HADD2.F32 R113, -RZ, R46.H0_H0 ;  /* 0x2000002eff717230 */ /* 0x000fc40000004100 */
[-C--:B------:R-:W-:Y:S01]  /*3cc0*/  FMUL R88, R92, R109.reuse ;  /* 0x0000006d5c587220 */ /* 0x080fe20000400000 */
[----:B------:R-:W-:Y:S02]  /*3cd0*/  HADD2.F32 R92, -RZ, R22.H1_H1 ;  /* 0x30000016ff5c7230 */ /* 0x000fe40000004100 */
[----:B------:R-:W-:Y:S01]  /*3ce0*/  @P2 FADD R70, R70, 1 ;  /* 0x3f80000046462421 */ /* 0x000fe20000000000 */
[----:B------:R-:W-:Y:S02]  /*3cf0*/  HADD2.F32 R110, -RZ, R47.H1_H1 ;  /* 0x3000002fff6e7230 */ /* 0x000fe40000004100 */
[----:B------:R-:W-:Y:S01]  /*3d00*/  FMUL R68, R68, R109 ;  /* 0x0000006d44447220 */ /* 0x000fe20000400000 */
[----:B------:R-:W-:Y:S02]  /*3d10*/  HADD2.F32 R115, -RZ, R21.H0_H0 ;  /* 0x20000015ff737230 */ /* 0x000fe40000004100 */
[----:B------:R-:W-:Y:S01]  /*3d20*/  FFMA R113, R70, R69, R113 ;  /* 0x0000004546717223 */ /* 0x000fe20000000071 */
[----:B------:R-:W-:-:S02]  /*3d30*/  HADD2.F32 R69, -RZ, R46.H1_H1 ;  /* 0x3000002eff457230 */ /* 0x000fc40000004100 */
[----:B------:R-:W-:Y:S01]  /*3d40*/  @P2 FADD R92, R92, 1 ;  /* 0x3f8000005c5c2421 */ /* 0x000fe20000000000 */
[----:B------:R-:W-:Y:S02]  /*3d50*/  HADD2.F32 R70, -RZ, R45.H0_H0 ;  /* 0x2000002dff467230 */ /* 0x000fe40000004100 */
[----:B------:R-:W-:Y:S01]  /*3d60*/  FFMA R88, R117, R88, R110 ;  /* 0x0000005875587223 */ /* 0x000fe2000000006e */
[----:B------:R-:W-:Y:S01]  /*3d70*/  @P2 FADD R115, R115, 1 ;  /* 0x3f80000073732421 */ /* 0x000fe20000000000 */
[----:B------:R-:W-:Y:S02]  /*3d80*/  HADD2.F32 R117, -RZ, R21.H1_H1 ;  /* 0x30000015ff757230 */ /* 0x000fe40000004100 */
[----:B------:R-:W-:Y:S01]  /*3d90*/  FFMA R92, R92, R91, R69 ;  /* 0x0000005b5c5c7223 */ /* 0x000fe20000000045 */
[----:B------:R-:W-:Y:S01]  /*3da0*/  FMUL R90, R90, R109 ;  /* 0x0000006d5a5a7220 */ /* 0x000fe20000400000 */
[----:B------:R-:W-:Y:S01]  /*3db0*/  FFMA R91, R115, R68, R70 ;  /* 0x00000044735b7223 */ /* 0x000fe20000000046 */
[----:B------:R-:W-:-:S02]  /*3dc0*/  HADD2.F32 R68, -RZ, R20.H0_H0 ;  /* 0x20000014ff447230 */ /* 0x000fc40000004100 */
[----:B------:R-:W-:Y:S01]  /*3dd0*/  @P2 FADD R117, R117, 1 ;  /* 0x3f80000075752421 */ /* 0x000fe20000000000 */
[----:B------:R-:W-:Y:S02]  /*3de0*/  HADD2.F32 R70, -RZ, R45.H1_H1 ;  /* 0x3000002dff467230 */ /* 0x000fe40000004100 */
[----:B------:R-:W-:Y:S01]  /*3df0*/  FMUL R67, R67, R109 ;  /* 0x0000006d43437220 */ /* 0x000fe20000400000 */
[----:B------:R-:W-:Y:S02]  /*3e00*/  HADD2.F32 R69, -RZ, R44.H0_H0 ;  /* 0x2000002cff457230 */ /* 0x000fe40000004100 */
[----:B------:R-:W-:Y:S01]  /*3e10*/  @P2 FADD R68, R68, 1 ;  /* 0x3f80000044442421 */ /* 0x000fe20000000000 */
[----:B------:R-:W-:Y:S02]  /*3e20*/  HADD2.F32 R115, -RZ, R27.H0_H0 ;  /* 0x2000001bff737230 */ /* 0x000fe40000004100 */
[----:B------:R-:W-:Y:S01]  /*3e30*/  FFMA R90, R117, R90, R70 ;  /* 0x0000005a755a7223 */ /* 0x000fe20000000046 */
[----:B------:R-:W-:-:S02]  /*3e40*/  HADD2.F32 R70, -RZ, R20.H1_H1 ;  /* 0x30000014ff467230 */ /* 0x000fc40000004100 */
[----:B------:R-:W-:Y:S01]  /*3e50*/  FFMA R67, R68, R67, R69 ;  /* 0x0000004344437223 */ /* 0x000fe20000000045 */
[----:B------:R-:W-:Y:S02]  /*3e60*/  HADD2.F32 R69, -RZ, R44.H1_H1 ;  /* 0x3000002cff457230 */ /* 0x000fe40000004100 */
[-C--:B------:R-:W-:Y:S01]  /*3e70*/  FMUL R89, R89, R109.reuse ;  /* 0x0000006d59597220 */ /* 0x080fe20000400000 */
[----:B------:R-:W-:Y:S02]  /*3e80*/  HADD2.F32 R110, -RZ, R51.H0_H0 ;  /* 0x20000033ff6e7230 */ /* 0x000fe40000004100 */
[----:B------:R-:W-:Y:S01]  /*3e90*/  @P2 FADD R70, R70, 1 ;  /* 0x3f80000046462421 */ /* 0x000fe20000000000 */
[----:B------:R-:W-:Y:S01]  /*3ea0*/  @P2 FADD R115, R115, 1 ;  /* 0x3f80000073732421 */ /* 0x000fe20000000000 */
[----:B------:R-:W-:Y:S01]  /*3eb0*/  FMUL R68, R74, R109 ;  /* 0x0000006d4a447220 */ /* 0x000fe20000400000 */
[----:B------:R-:W-:Y:S02]  /*3ec0*/  HADD2.F32 R117, -RZ, R27.H1_H1 ;  /* 0x3000001bff757230 */ /* 0x000fe40000004100 */
[----:B------:R-:W-:Y:S01]  /*3ed0*/  FFMA R74, R70, R89, R69 ;  /* 0x00000059464a7223 */ /* 0x000fe20000000045 */
[----:B------:R-:W-:-:S02]  /*3ee0*/  HADD2.F32 R70, -RZ, R51.H1_H1 ;  /* 0x30000033ff467230 */ /* 0x000fc40000004100 */
[----:B------:R-:W-:Y:S01]  /*3ef0*/  FFMA R89, R115, R68, R110 ;  /* 0x0000004473597223 */ /* 0x000fe2000000006e */
[----:B------:R-:W-:Y:S02]  /*3f00*/  HADD2.F32 R68, -RZ, R26.H0_H0 ;  /* 0x2000001aff447230 */ /* 0x000fe40000004100 */
[----:B------:R-:W-:Y:S01]  /*3f10*/  @P2 FADD R117, R117, 1 ;  /* 0x3f80000075752421 */ /* 0x000fe20000000000 */
[-C--:B------:R-:W-:Y:S01]  /*3f20*/  FMUL R96, R96, R109.reuse ;  /* 0x0000006d60607220 */ /* 0x080fe20000400000 */
[----:B------:R-:W-:Y:S02]  /*3f30*/  HADD2.F32 R69, -RZ, R50.H0_H0 ;  /* 0x20000032ff457230 */ /* 0x000fe40000004100 */
[----:B------:R-:W-:Y:S01]  /*3f40*/  FMUL R73, R73, R109 ;  /* 0x0000006d49497220 */ /* 0x000fe20000400000 */
[----:B------:R-:W-:Y:S01]  /*3f50*/  @P2 FADD R68, R68, 1 ;  /* 0x3f80000044442421 */ /* 0x000fe20000000000 */
[----:B------:R-:W-:Y:S01]  /*3f60*/  FFMA R96, R117, R96, R70 ;  /* 0x0000006075607223 */ /* 0x000fe20000000046 */
[----:B------:R-:W-:-:S02]  /*3f70*/  HADD2.F32 R70, -RZ, R25.H0_H0 ;  /* 0x20000019ff467230 */ /* 0x000fc40000004100 */
[----:B------:R-:W-:Y:S01]  /*3f80*/  FMUL R94, R94, R109 ;  /* 0x0000006d5e5e7220 */ /* 0x000fe20000400000 */
[----:B------:R-:W-:Y:S02]  /*3f90*/  HADD2.F32 R115, -RZ, R26.H1_H1 ;  /* 0x3000001aff737230 */ /* 0x000fe40000004100 */
[----:B------:R-:W-:Y:S01]  /*3fa0*/  FFMA R73, R68, R73, R69 ;  /* 0x0000004944497223 */ /* 0x000fe20000000045 */
[----:B------:R-:W-:Y:S02]  /*3fb0*/  HADD2.F32 R69, -RZ, R49.H0_H0 ;  /* 0x20000031ff457230 */ /* 0x000fe40000004100 */
[-C--:B------:R-:W-:Y:S01]  /*3fc0*/  FMUL R68, R95, R109.reuse ;  /* 0x0000006d5f447220 */ /* 0x080fe20000400000 */
[----:B------:R-:W-:Y:S01]  /*3fd0*/  @P2 FADD R70, R70, 1 ;  /* 0x3f80000046462421 */ /* 0x000fe20000000000 */
[----:B------:R-:W-:Y:S01]  /*3fe0*/  FMUL R95, R72, R109 ;  /* 0x0000006d485f7220 */ /* 0x000fe20000400000 */
        /* <DEDUP_REMOVED lines=8> */
[--C-:B------:R-:W-:Y:S02]  /*4070*/  HADD2.F32 R115, -RZ, R48.reuse.H0_H0 ;  /* 0x20000030ff737230 */ /* 0x100fe40000004100 */
[----:B------:R-:W-:Y:S01]  /*4080*/  FMUL R71, R71, R109 ;  /* 0x0000006d47477220 */ /* 0x000fe20000400000 */
[----:B------:R-:W-:-:S02]  /*4090*/  HADD2.F32 R69, -RZ, R48.H1_H1 ;  /* 0x30000030ff457230 */ /* 0x000fc40000004100 */
[----:B------:R-:W-:Y:S01]  /*40a0*/  FFMA R94, R117, R94, R70 ;  /* 0x0000005e755e7223 */ /* 0x000fe20000000046 */
[----:B------:R-:W-:Y:S02]  /*40b0*/  HADD2.F32 R70, -RZ, R24.H1_H1 ;  /* 0x30000018ff467230 */ /* 0x000fe40000004100 */
[----:B------:R-:W-:Y:S01]  /*40c0*/  @P2 FADD R68, R68, 1 ;  /* 0x3f80000044442421 */ /* 0x000fe20000000000 */
[----:B------:R-:W-:Y:S02]  /*40d0*/  HADD2.F32 R117, -RZ, R31.H0_H0 ;  /* 0x2000001fff757230 */ /* 0x000fe40000004100 */
[----:B------:R-:W-:Y:S01]  /*40e0*/  FMUL R93, R93, R109 ;  /* 0x0000006d5d5d7220 */ /* 0x000fe20000400000 */
[----:B------:R-:W-:Y:S02]  /*40f0*/  HADD2.F32 R110, -RZ, R55.H0_H0 ;  /* 0x20000037ff6e7230 */ /* 0x000fe40000004100 */
[----:B------:R-:W-:Y:S01]  /*4100*/  FFMA R115, R68, R71, R115 ;  /* 0x0000004744737223 */ /* 0x000fe20000000073 */
[----:B------:R-:W-:Y:S01]  /*4110*/  @P2 FADD R70, R70, 1 ;  /* 0x3f80000046462421 */ /* 0x000fe20000000000 */
[----:B------:R-:W-:Y:S01]  /*4120*/  @P2 FADD R117, R117, 1 ;  /* 0x3f80000075752421 */ /* 0x000fe20000000000 */
[----:B------:R-:W-:Y:S01]  /*4130*/  FMUL R68, R78, R109 ;  /* 0x0000006d4e447220 */ /* 0x000fe20000400000 */
[----:B------:R-:W-:-:S02]  /*4140*/  HADD2.F32 R71, -RZ, R31.H1_H1 ;  /* 0x3000001fff477230 */ /* 0x000fc40000004100 */
[----:B------:R-:W-:Y:S01]  /*4150*/  FFMA R78, R70, R93, R69 ;  /* 0x0000005d464e7223 */ /* 0x000fe20000000045 */
[----:B------:R-:W-:Y:S02]  /*4160*/  HADD2.F32 R70, -RZ, R55.H1_H1 ;  /* 0x30000037ff467230 */ /* 0x000fe40000004100 */
        /* <DEDUP_REMOVED lines=8> */
[----:B------:R-:W-:-:S02]  /*41f0*/  HADD2.F32 R117, -RZ, R30.H1_H1 ;  /* 0x3000001eff757230 */ /* 0x000fc40000004100 */
[----:B------:R-:W-:Y:S01]  /*4200*/  FMUL R98, R98, R109 ;  /* 0x0000006d62627220 */ /* 0x000fe20000400000 */
[----:B------:R-:W-:Y:S02]  /*4210*/  HADD2.F32 R70, -RZ, R29.H0_H0 ;  /* 0x2000001dff467230 */ /* 0x000fe40000004100 */
[----:B------:R-:W-:Y:S01]  /*4220*/  FFMA R77, R68, R77, R69 ;  /* 0x0000004d444d7223 */ /* 0x000fe20000000045 */
[----:B------:R-:W-:Y:S02]  /*4230*/  HADD2.F32 R110, -RZ, R54.H1_H1 ;  /* 0x30000036ff6e7230 */ /* 0x000fe40000004100 */
[-C--:B------:R-:W-:Y:S01]  /*4240*/  FMUL R68, R99, R109.reuse ;  /* 0x0000006d63447220 */ /* 0x080fe20000400000 */
[----:B------:R-:W-:Y:S02]  /*4250*/  HADD2.F32 R69, -RZ, R53.H0_H0 ;  /* 0x20000035ff457230 */ /* 0x000fe40000004100 */
[----:B------:R-:W-:Y:S01]  /*4260*/  @P2 FADD R117, R117, 1 ;  /* 0x3f80000075752421 */ /* 0x000fe20000000000 */
[----:B------:R-:W-:Y:S01]  /*4270*/  @P2 FADD R70, R70, 1 ;  /* 0x3f80000046462421 */ /* 0x000fe20000000000 */
[----:B------:R-:W-:Y:S01]  /*4280*/  FMUL R99, R76, R109 ;  /* 0x0000006d4c637220 */ /* 0x000fe20000400000 */
        /* <DEDUP_REMOVED lines=8> */
[----:B------:R-:W-:Y:S01]  /*4310*/  FMUL R75, R75, R109 ;  /* 0x0000006d4b4b7220 */ /* 0x000fe20000400000 */
[----:B------:R-:W-:Y:S01]  /*4320*/  FFMA R98, R71, R98, R70 ;  /* 0x0000006247627223 */ /* 0x000fe20000000046 */
[----:B------:R-:W-:-:S02]  /*4330*/  HADD2.F32 R70, -RZ, R28.H1_H1 ;  /* 0x3000001cff467230 */ /* 0x000fc40000004100 */
[----:B------:R-:W-:Y:S01]  /*4340*/  FMUL R97, R97, R109 ;  /* 0x0000006d61617220 */ /* 0x000fe20000400000 */
[----:B------:R-:W-:Y:S02]  /*4350*/  HADD2.F32 R71, -RZ, R35.H0_H0 ;  /* 0x20000023ff477230 */ /* 0x000fe40000004100 */
[----:B------:R-:W-:Y:S01]  /*4360*/  FFMA R75, R68, R75, R69 ;  /* 0x0000004b444b7223 */ /* 0x000fe20000000045 */
[----:B------:R-:W-:Y:S02]  /*4370*/  HADD2.F32 R69, -RZ, R52.H1_H1 ;  /* 0x30000034ff457230 */ /* 0x000fe40000004100 */
[----:B------:R-:W-:Y:S01]  /*4380*/  @P2 FADD R70, R70, 1 ;  /* 0x3f80000046462421 */ /* 0x000fe20000000000 */
[--C-:B------:R-:W-:Y:S02]  /*4390*/  HADD2.F32 R110, -RZ, R59.reuse.H0_H0 ;  /* 0x2000003bff6e7230 */ /* 0x100fe40000004100 */
[----:B------:R-:W-:Y:S01]  /*43a0*/  @P2 FADD R71, R71, 1 ;  /* 0x3f80000047472421 */ /* 0x000fe20000000000 */
[----:B------:R-:W-:Y:S01]  /*43b0*/  FMUL R68, R82, R109 ;  /* 0x0000006d52447220 */ /* 0x000fe20000400000 */
[----:B------:R-:W-:Y:S01]  /*43c0*/  FFMA R82, R70, R97, R69 ;  /* 0x0000006146527223 */ /* 0x000fe20000000045 */
[----:B------:R-:W-:-:S02]  /*43d0*/  HADD2.F32 R70, -RZ, R59.H1_H1 ;  /* 0x3000003bff467230 */ /* 0x000fc40000004100 */
[-C--:B------:R-:W-:Y:S01]  /*43e0*/  FMUL R104, R104, R109.reuse ;  /* 0x0000006d68687220 */ /* 0x080fe20000400000 */
[----:B------:R-:W-:Y:S01]  /*43f0*/  FFMA R97, R71, R68, R110 ;  /* 0x0000004447617223 */ /* 0x000fe2000000006e */
[----:B------:R-:W-:Y:S02]  /*4400*/  HADD2.F32 R68, -RZ, R34.H0_H0 ;  /* 0x20000022ff447230 */ /* 0x000fe40000004100 */
[----:B------:R-:W-:Y:S01]  /*4410*/  FMUL R117, R81, R109 ;  /* 0x0000006d51757220 */ /* 0x000fe20000400000 */
[----:B------:R-:W-:Y:S02]  /*4420*/  HADD2.F32 R69, -RZ, R58.H0_H0 ;  /* 0x2000003aff457230 */ /* 0x000fe40000004100 */
[----:B------:R-:W-:Y:S01]  /*4430*/  FFMA R81, R119, R104, R70 ;  /* 0x0000006877517223 */ /* 0x000fe20000000046 */
[----:B------:R-:W-:Y:S02]  /*4440*/  HADD2.F32 R119, -RZ, R34.H1_H1 ;  /* 0x30000022ff777230 */ /* 0x000fe40000004100 */
[----:B------:R-:W-:Y:S01]  /*4450*/  @P2 FADD R68, R68, 1 ;  /* 0x3f80000044442421 */ /* 0x000fe20000000000 */
[----:B------:R-:W-:-:S02]  /*4460*/  HADD2.F32 R70, -RZ, R33.H0_H0 ;  /* 0x20000021ff467230 */ /* 0x000fc40000004100 */
[----:B------:R-:W-:Y:S01]  /*4470*/  FMUL R102, R102, R109 ;  /* 0x0000006d66667220 */ /* 0x000fe20000400000 */
[----:B------:R-:W-:Y:S02]  /*4480*/  HADD2.F32 R104, -RZ, R58.H1_H1 ;  /* 0x3000003aff687230 */ /* 0x000fe40000004100 */
[----:B------:R-:W-:Y:S01]  /*4490*/  FFMA R117, R68, R117, R69 ;  /* 0x0000007544757223 */ /* 0x000fe20000000045 */
[----:B------:R-:W-:Y:S02]  /*44a0*/  HADD2.F32 R69, -RZ, R57.H0_H0 ;  /* 0x20000039ff457230 */ /* 0x000fe40000004100 */
[-C--:B------:R-:W-:Y:S01]  /*44b0*/  FMUL R68, R103, R109.reuse ;  /* 0x0000006d67447220 */ /* 0x080fe20000400000 */
        /* <DEDUP_REMOVED lines=13> */
[----:B------:R-:W-:-:S02]  /*4590*/  HADD2.F32 R104, -RZ, R38.H0_H0 ;  /* 0x20000026ff687230 */ /* 0x000fc40000004100 */
[----:B------:R-:W-:Y:S01]  /*45a0*/  FMUL R85, R85, R109 ;  /* 0x0000006d55557220 */ /* 0x000fe20000400000 */
[----:B------:R-:W-:Y:S02]  /*45b0*/  HADD2.F32 R70, -RZ, R32.H1_H1 ;  /* 0x30000020ff467230 */ /* 0x000fe40000004100 */
[----:B------:R-:W-:Y:S01]  /*45c0*/  FFMA R79, R68, R79, R69 ;  /* 0x0000004f444f7223 */ /* 0x000fe20000000045 */
[----:B------:R-:W-:Y:S02]  /*45d0*/  HADD2.F32 R71, -RZ, R62.H0_H0 ;  /* 0x2000003eff477230 */ /* 0x000fe40000004100 */
[----:B------:R-:W-:Y:S01]  /*45e0*/  @P2 FADD R104, R104, 1 ;  /* 0x3f80000068682421 */ /* 0x000fe20000000000 */
[----:B------:R-:W-:Y:S02]  /*45f0*/  HADD2.F32 R69, -RZ, R56.H1_H1 ;  /* 0x30000038ff457230 */ /* 0x000fe40000004100 */
        /* <DEDUP_REMOVED lines=9> */
[----:B------:R-:W-:Y:S01]  /*4690*/  FMUL R107, R84, R109 ;  /* 0x0000006d546b7220 */ /* 0x000fe20000400000 */
[----:B------:R-:W-:Y:S02]  /*46a0*/  HADD2.F32 R69, -RZ, R61.H0_H0 ;  /* 0x2000003dff457230 */ /* 0x000fe40000004100 */
[----:B------:R-:W-:Y:S01]  /*46b0*/  @P2 FADD R70, R70, 1 ;  /* 0x3f80000046462421 */ /* 0x000fe20000000000 */
[----:B------:R-:W-:Y:S01]  /*46c0*/  FFMA R84, R119, R68, R104 ;  /* 0x0000004477547223 */ /* 0x000fe20000000068 */
[----:B------:R-:W-:-:S02]  /*46d0*/  HADD2.F32 R68, -RZ, R36.H0_H0 ;  /* 0x20000024ff447230 */ /* 0x000fc40000004100 */
[----:B------:R-:W-:Y:S01]  /*46e0*/  FMUL R119, R83, R109 ;  /* 0x0000006d53777220 */ /* 0x000fe20000400000 */
[----:B------:R-:W-:Y:S01]  /*46f0*/  FFMA R107, R70, R107, R69 ;  /* 0x0000006b466b7223 */ /* 0x000fe20000000045 */
[----:B------:R-:W-:Y:S02]  /*4700*/  HADD2.F32 R69, -RZ, R60.H0_H0 ;  /* 0x2000003cff457230 */ /* 0x000fe40000004100 */
[-C--:B------:R-:W-:Y:S01]  /*4710*/  FMUL R106, R106, R109.reuse ;  /* 0x0000006d6a6a7220 */ /* 0x080fe20000400000 */
[----:B------:R-:W-:Y:S01]  /*4720*/  @P2 FADD R68, R68, 1 ;  /* 0x3f80000044442421 */ /* 0x000fe20000000000 */
[----:B------:R-:W-:Y:S02]  /*4730*/  HADD2.F32 R70, -RZ, R61.H1_H1 ;  /* 0x3000003dff467230 */ /* 0x000fe40000004100 */
[----:B------:R-:W-:Y:S01]  /*4740*/  FMUL R104, R105, R109 ;  /* 0x0000006d69687220 */ /* 0x000fe20000400000 */
[----:B------:R-:W-:Y:S02]  /*4750*/  HADD2.F32 R71, -RZ, R36.H1_H1 ;  /* 0x30000024ff477230 */ /* 0x000fe40000004100 */
[----:B------:R-:W-:Y:S01]  /*4760*/  FFMA R119, R68, R119, R69 ;  /* 0x0000007744777223 */ /* 0x000fe20000000045 */
[----:B------:R-:W-:Y:S01]  /*4770*/  HADD2.F32 R105, -RZ, R39.H0_H0 ;  /* 0x20000027ff697230 */ /* 0x000fe20000004100 */
[----:B------:R-:W0:Y:S01]  /*4780*/  @!P1 LDC.64 R68, c[0x0][0x3a0] ;  /* 0x0000e800ff449b82 */ /* 0x000e220000000a00 */
[----:B------:R-:W-:Y:S01]  /*4790*/  FFMA R83, R121, R106, R70 ;  /* 0x0000006a79537223 */ /* 0x000fe20000000046 */
[----:B------:R-:W-:-:S02]  /*47a0*/  HADD2.F32 R70, -RZ, R60.H1_H1 ;  /* 0x3000003cff467230 */ /* 0x000fc40000004100 */
[----:B------:R-:W-:Y:S01]  /*47b0*/  @P2 FADD R71, R71, 1 ;  /* 0x3f80000047472421 */ /* 0x000fe20000000000 */
[-C--:B------:R-:W-:Y:S01]  /*47c0*/  @P0 FMUL R13, R13, R12.reuse ;  /* 0x0000000c0d0d0220 */ /* 0x080fe20000400000 */
[----:B------:R-:W-:Y:S01]  /*47d0*/  @P0 FMUL R0, R0, R12 ;  /* 0x0000000c00000220 */ /* 0x000fe20000400000 */
[----:B------:R-:W-:Y:S01]  /*47e0*/  @P2 FADD R105, R105, 1 ;  /* 0x3f80000069692421 */ /* 0x000fe20000000000 */
[----:B------:R-:W-:Y:S01]  /*47f0*/  FFMA R104, R71, R104, R70 ;  /* 0x0000006847687223 */ /* 0x000fe20000000046 */
[----:B------:R-:W1:Y:S01]  /*4800*/  LDC.64 R120, c[0x0][0x3c8] ;  /* 0x0000f200ff787b82 */ /* 0x000e620000000a00 */
[----:B------:R-:W-:Y:S02]  /*4810*/  HADD2.F32 R70, -RZ, R63.H0_H0 ;  /* 0x2000003fff467230 */ /* 0x000fe40000004100 */
[----:B------:R-:W-:Y:S01]  /*4820*/  FMUL R86, R86, R109 ;  /* 0x0000006d56567220 */ /* 0x000fe20000400000 */
[----:B------:R-:W-:Y:S02]  /*4830*/  HADD2.F32 R71, -RZ, R39.H1_H1 ;  /* 0x30000027ff477230 */ /* 0x000fe40000004100 */
[-C--:B------:R-:W-:Y:S01]  /*4840*/  @P0 FMUL R15, R15, R12.reuse ;  /* 0x0000000c0f0f0220 */ /* 0x080fe20000400000 */
[----:B------:R-:W-:Y:S01]  /*4850*/  @P0 FMUL R14, R14, R12 ;  /* 0x0000000c0e0e0220 */ /* 0x000fe20000400000 */
[----:B------:R-:W-:Y:S01]  /*4860*/  FFMA R105, R105, R86, R70 ;  /* 0x0000005669697223 */ /* 0x000fe20000000046 */
[----:B------:R-:W-:-:S02]  /*4870*/  HADD2.F32 R70, -RZ, R63.H1_H1 ;  /* 0x3000003fff467230 */ /* 0x000fc40000004100 */
[----:B------:R-:W-:Y:S01]  /*4880*/  @P2 FADD R71, R71, 1 ;  /* 0x3f80000047472421 */ /* 0x000fe20000000000 */
[----:B------:R-:W-:Y:S01]  /*4890*/  FMUL R86, R108, R109 ;  /* 0x0000006d6c567220 */ /* 0x000fe20000400000 */
[-C--:B------:R-:W-:Y:S01]  /*48a0*/  @P0 FMUL R87, R87, R12.reuse ;  /* 0x0000000c57570220 */ /* 0x080fe20000400000 */
[-C--:B------:R-:W-:Y:S01]  /*48b0*/  @P0 FMUL R66, R66, R12.reuse ;  /* 0x0000000c42420220 */ /* 0x080fe20000400000 */
[-C--:B------:R-:W-:Y:S01]  /*48c0*/  @P0 FMUL R65, R65, R12.reuse ;  /* 0x0000000c41410220 */ /* 0x080fe20000400000 */
[----:B------:R-:W-:Y:S01]  /*48d0*/  @P0 FMUL R64, R64, R12 ;  /* 0x0000000c40400220 */ /* 0x000fe20000400000 */
[----:B------:R-:W-:Y:S01]  /*48e0*/  FFMA R86, R71, R86, R70 ;  /* 0x0000005647567223 */ /* 0x000fe20000000046 */
[----:B------:R-:W-:Y:S01]  /*48f0*/  F2FP.F16.F32.PACK_AB R71, R14, R15 ;  /* 0x0000000f0e47723e */ /* 0x000fe200000000ff */
[----:B0-----:R-:W-:Y:S01]  /*4900*/  @!P1 IMAD.WIDE R122, R11, 0x4, R68 ;  /* 0x000000040b7a9825 */ /* 0x001fe200078e0244 */
[----:B------:R-:W-:-:S03]  /*4910*/  F2FP.F16.F32.PACK_AB R69, R0, R13 ;  /* 0x0000000d0045723e */ /* 0x000fc600000000ff */
[-C--:B------:R-:W-:Y:S01]  /*4920*/  @P0 FMUL R111, R111, R12.reuse ;  /* 0x0000000c6f6f0220 */ /* 0x080fe20000400000 */
[----:B------:R-:W0:Y:S01]  /*4930*/  LDC R0, c[0x0][0x380] ;  /* 0x0000e000ff007b82 */ /* 0x000e220000000800 */
        /* <DEDUP_REMOVED lines=34> */
[----:B------:R1:W-:Y:S01]  /*4b60*/  @!P1 STG.E desc[UR4][R122.64], R109 ;  /* 0x0000006d7a009986 */ /* 0x0003e2000c101904 */
        /* <DEDUP_REMOVED lines=10> */
[----:B------:R-:W-:Y:S01]  /*4c10*/  F2FP.F16.F32.PACK_AB R110, R92, R113 ;  /* 0x000000715c6e723e */ /* 0x000fe200000000ff */
[----:B-1----:R-:W-:Y:S01]  /*4c20*/  IMAD.WIDE.U32 R122, R5, 0x10, R120 ;  /* 0x00000010057a7825 */ /* 0x002fe200078e0078 */
        /* <DEDUP_REMOVED lines=13> */
[----:B--2---:R-:W-:Y:S02]  /*4d00*/  F2FP.F16.F32.PACK_AB R71, R100, R93 ;  /* 0x0000005d6447723e */ /* 0x004fe400000000ff */
[----:B------:R-:W-:Y:S02]  /*4d10*/  F2FP.F16.F32.PACK_AB R70, R76, R77 ;  /* 0x0000004d4c46723e */ /* 0x000fe400000000ff */
        /* <DEDUP_REMOVED lines=14> */
.L_x_9619:
[----:B------:R-:W-:Y:S05]  /*4e00*/  BSYNC B0 ;  /* 0x0000000000007941 */ /* 0x000fea0003800000 */
.L_x_9618:
        /* <DEDUP_REMOVED lines=9> */
[----:B-1-3--:R-:W0:Y:S02]  /*4ea0*/  SHFL.DOWN PT, R3, R0, 0x8, 0x1f ;  /* 0x09001f0000037f89 */ /* 0x00ae2400000e0000 */
[----:B0-----:R-:W-:-:S05]  /*4eb0*/  FMNMX R3, R0, R3, !PT ;  /* 0x0000000300037209 */ /* 0x001fca0007800000 */
[----:B------:R-:W0:Y:S02]  /*4ec0*/  SHFL.DOWN PT, R2, R3, 0x4, 0x1f ;  /* 0x08801f0003027f89 */ /* 0x000e2400000e0000 */
[----:B0-----:R-:W-:-:S05]  /*4ed0*/  FMNMX R2, R3, R2, !PT ;  /* 0x0000000203027209 */ /* 0x001fca0007800000 */
[----:B------:R-:W0:Y:S02]  /*4ee0*/  SHFL.DOWN PT, R5, R2, 0x2, 0x1f ;  /* 0x08401f0002057f89 */ /* 0x000e2400000e0000 */
[----:B0-----:R-:W-:-:S05]  /*4ef0*/  FMNMX R5, R2, R5, !PT ;  /* 0x0000000502057209 */ /* 0x001fca0007800000 */
[----:B------:R0:W1:Y:S02]  /*4f00*/  SHFL.DOWN PT, R4, R5, 0x1, 0x1f ;  /* 0x08201f0005047f89 */ /* 0x00006400000e0000 */
.L_x_9661:
[----:B------:R-:W-:Y:S01]  /*4f10*/  ISETP.NE.AND P1, PT, R8, RZ, PT ;  /* 0x000000ff0800720c */ /* 0x000fe20003f25270 */
[----:B------:R-:W-:Y:S05]  /*4f20*/  WARPSYNC.ALL ;  /* 0x0000000000007948 */ /* 0x000fea0003800000 */
[----:B01----:R-:W-:Y:S01]  /*4f30*/  FMNMX R5, R5, R4, !PT ;  /* 0x0000000405057209 */ /* 0x003fe20007800000 */
[----:B------:R-:W-:Y:S06]  /*4f40*/  BSSY B0, `(.L_x_9625) ;  /* 0x000001c000007945 */ /* 0x000fec0003800000 */
[----:B------:R-:W0:Y:S01]  /*4f50*/  @!P1 S2R R3, SR_CgaCtaId ;  /* 0x0000000000039919 */ /* 0x000e220000008800 */
[----:B------:R-:W-:-:S02]  /*4f60*/  @!P1 MOV R2, 0x400 ;  /* 0x0000040000029802 */ /* 0x000fc40000000f00 */
[----:B--2---:R-:W-:-:S04]  /*4f70*/  @!P1 SHF.R.U32.HI R0, RZ, 0x3, R7 ;  /* 0x00000003ff009819 */ /* 0x004fc80000011607 */
        /* <DEDUP_REMOVED lines=19> */
.L_x_9664:
[----:B------:R-:W-:Y:S02]  /*50b0*/  ISETP.NE.AND P1, PT, R7, RZ, PT ;  /* 0x000000ff0700720c */ /* 0x000fe40003f25270 */
[----:B-1----:R-:W-:-:S11]  /*50c0*/  FMNMX R5, R3, R2, !PT ;  /* 0x0000000203057209 */ /* 0x002fd60007800000 */
[----:B------:R-:W-:Y:S05]  /*50d0*/  @P1 BRA `(.L_x_9627) ;  /* 0x0000000000081947 */ /* 0x000fea0003800000 */
[----:B0-----:R-:W0:Y:S02]  /*50e0*/  LDC.64 R2, c[0x0][0x3f8] ;  /* 0x0000fe00ff027b82 */ /* 0x001e240000000a00 */
[----:B0-----:R1:W-:Y:S02]  /*50f0*/  REDG.E.MAX.S32.STRONG.GPU desc[UR4][R2.64], R5 ;  /* 0x000000050200798e */ /* 0x0013e4000d12e304 */
.L_x_9627:
[----:B------:R-:W-:Y:S05]  /*5100*/  BSYNC B0 ;  /* 0x0000000000007941 */ /* 0x000fea0003800000 */
.L_x_9625:
[----:B------:R-:W-:Y:S05]  /*5110*/  @!P0 EXIT ;  /* 0x000000000000894d */ /* 0x000fea0003800000 */
[----:B------:R-:W4:Y:S01]  /*5120*/  LDCU.64 UR6, c[0x0][0x3f0] ;  /* 0x00007e00ff0677ac */ /* 0x000f220008000a00 */
[----:B--2---:R-:W-:Y:S02]  /*5130*/  LOP3.LUT P0, RZ, R10, R7, RZ, 0xfc, !PT ;  /* 0x000000070aff7212 */ /* 0x004fe4000780fcff */
        /* <DEDUP_REMOVED lines=8> */
[----:B01-3--:R-:W-:Y:S05]  /*51c0*/  CALL.REL.NOINC `($__internal_153_$__cuda_sm20_rcp_rn_f32_slowpath) ;  /* 0x00000018000c7944 */ /* 0x00bfea0003c00000 */
[----:B------:R-:W-:Y:S01]  /*51d0*/  MOV R5, R0 ;  /* 0x0000000000057202 */ /* 0x000fe20000000f00 */
[----:B------:R-:W-:Y:S06]  /*51e0*/  BRA `(.L_x_9630) ;  /* 0x0000000000107947 */ /* 0x000fec0003800000 */
.L_x_9629:
[----:B-1-3--:R-:W1:Y:S02]  /*51f0*/  MUFU.RCP R5, R12 ;  /* 0x0000000c00057308 */ /* 0x00ae640000001000 */
[----:B-1----:R-:W-:-:S04]  /*5200*/  FFMA R0, R5, R12, -1 ;  /* 0xbf80000005007423 */ /* 0x002fc8000000000c */
[----:B------:R-:W-:-:S04]  /*5210*/  FADD.FTZ R0, -R0, -RZ ;  /* 0x800000ff00007221 */ /* 0x000fc80000010100 */
[----:B------:R-:W-:-:S07]  /*5220*/  FFMA R5, R5, R0, R5 ;  /* 0x0000000005057223 */ /* 0x000fce0000000005 */
.L_x_9630:
[----:B0-----:R-:W0:Y:S02]  /*5230*/  LDC.64 R2, c[0x0][0x3f0] ;  /* 0x0000fc00ff027b82 */ /* 0x001e240000000a00 */
[----:B0-----:R-:W-:Y:S01]  /*5240*/  STG.E desc[UR4][R2.64], R5 ;  /* 0x0000000502007986 */ /* 0x001fe2000c101904 */
[----:B------:R-:W-:Y:S05]  /*5250*/  EXIT ;  /* 0x000000000000794d */ /* 0x000fea0003800000 */
.L_x_9621:
[----:B------:R-:W-:Y:S01]  /*5260*/  HFMA2 R111, -RZ, RZ, 0, 5.9604644775390625e-08 ;  /* 0x00000001ff6f7431 */ /* 0x000fe200000001ff */
[----:B------:R-:W-:Y:S01]  /*5270*/  BSSY B1, `(.L_x_9631) ;  /* 0x0000006000017945 */ /* 0x000fe20003800000 */
[----:B------:R-:W-:Y:S02]  /*5280*/  MOV R110, 0x1f ;  /* 0x0000001f006e7802 */ /* 0x000fe40000000f00 */
[----:B------:R-:W-:-:S07]  /*5290*/  MOV R109, 0xffffffff ;  /* 0xffffffff006d7802 */ /* 0x000fce0000000f00 */
[----:B0----5:R-:W-:Y:S05]  /*52a0*/  WARPSYNC.COLLECTIVE R109, `(.L_x_9632) ;  /* 0x000000006d087348 */ /* 0x021fea0003c00000 */
[----:B------:R1:W2:Y:S02]  /*52b0*/  SHFL.BFLY P0, R113, R112, R111, R110 ;  /* 0x0c00006f70717389 */ /* 0x0002a4000000006e */
[----:B012--5:R-:W-:Y:S05]  /*52c0*/  ENDCOLLECTIVE ;  /* 0x000000000000791b */ /* 0x027fea0003800000 */
.L_x_9632:
[----:B------:R-:W-:Y:S05]  /*52d0*/  BSYNC B1 ;  /* 0x0000000000017941 */ /* 0x000fea0003800000 */
.L_x_9631:
[----:B------:R-:W-:Y:S02]  /*52e0*/  HFMA2 R111, -RZ, RZ, 0, 1.1920928955078125e-07 ;  /* 0x00000002ff6f7431 */ /* 0x000fe400000001ff */
[----:B------:R-:W-:Y:S01]  /*52f0*/  FADD R112, R112, R113 ;  /* 0x0000007170707221 */ /* 0x000fe20000000000 */
[----:B------:R-:W-:Y:S02]  /*5300*/  MOV R110, 0x1f ;  /* 0x0000001f006e7802 */ /* 0x000fe40000000f00 */
[----:B------:R-:W-:-:S07]  /*5310*/  MOV R109, 0xffffffff ;  /* 0xffffffff006d7802 */ /* 0x000fce0000000f00 */
[----:B------:R-:W-:Y:S05]  /*5320*/  WARPSYNC.COLLECTIVE R109, `(.L_x_9633) ;  /* 0x000000006d087348 */ /* 0x000fea0003c00000 */
[----:B------:R0:W1:Y:S02]  /*5330*/  SHFL.BFLY P0, R113, R112, R111, R110 ;  /* 0x0c00006f70717389 */ /* 0x000064000000006e */
[----:B01----:R-:W-:Y:S05]  /*5340*/  ENDCOLLECTIVE ;  /* 0x000000000000791b */ /* 0x003fea0003800000 */
.L_x_9633:
[----:B------:R-:W-:Y:S02]  /*5350*/  HFMA2 R111, -RZ, RZ, 0, 2.384185791015625e-07 ;  /* 0x00000004ff6f7431 */ /* 0x000fe400000001ff */
[----:B------:R-:W-:-:S05]  /*5360*/  FADD R114, R112, R113 ;  /* 0x0000007170727221 */ /* 0x000fca0000000000 */
[----:B------:R-:W-:-:S07]  /*5370*/  MOV R112, R114 ;  /* 0x0000007200707202 */ /* 0x000fce0000000f00 */
[----:B------:R-:W-:Y:S05]  /*5380*/  WARPSYNC.COLLECTIVE R109, `(.L_x_9634) ;  /* 0x000000006d087348 */ /* 0x000fea0003c00000 */
[----:B------:R0:W1:Y:S02]  /*5390*/  SHFL.BFLY P0, R113, R112, R111, R110 ;  /* 0x0c00006f70717389 */ /* 0x000064000000006e */
[----:B01----:R-:W-:Y:S05]  /*53a0*/  ENDCOLLECTIVE ;  /* 0x000000000000791b */ /* 0x003fea0003800000 */
.L_x_9634:
[----:B------:R-:W-:Y:S02]  /*53b0*/  HFMA2 R111, -RZ, RZ, 0, 4.76837158203125e-07 ;  /* 0x00000008ff6f7431 */ /* 0x000fe400000001ff */
[----:B------:R-:W-:-:S05]  /*53c0*/  FADD R115, R114, R113 ;  /* 0x0000007172737221 */ /* 0x000fca0000000000 */
[----:B------:R-:W-:-:S07]  /*53d0*/  MOV R112, R115 ;  /* 0x0000007300707202 */ /* 0x000fce0000000f00 */
[----:B------:R-:W-:Y:S05]  /*53e0*/  WARPSYNC.COLLECTIVE R109, `(.L_x_9635) ;  /* 0x000000006d087348 */ /* 0x000fea0003c00000 */
[----:B------:R0:W1:Y:S02]  /*53f0*/  SHFL.BFLY P0, R113, R112, R111, R110 ;  /* 0x0c00006f70717389 */ /* 0x000064000000006e */
[----:B01----:R-:W-:Y:S05]  /*5400*/  ENDCOLLECTIVE ;  /* 0x000000000000791b */ /* 0x003fea0003800000 */
.L_x_9635:
[----:B------:R-:W-:Y:S02]  /*5410*/  HFMA2 R111, -RZ, RZ, 0, 9.5367431640625e-07 ;  /* 0x00000010ff6f7431 */ /* 0x000fe400000001ff */
[----:B------:R-:W-:-:S05]  /*5420*/  FADD R116, R115, R113 ;  /* 0x0000007173747221 */ /* 0x000fca0000000000 */
[----:B------:R-:W-:-:S07]  /*5430*/  MOV R112, R116 ;  /* 0x0000007400707202 */ /* 0x000fce0000000f00 */
[----:B------:R-:W-:Y:S05]  /*5440*/  WARPSYNC.COLLECTIVE R109, `(.L_x_9636) ;  /* 0x000000006d087348 */ /* 0x000fea0003c00000 */
[----:B------:R0:W1:Y:S02]  /*5450*/  SHFL.BFLY P0, R113, R112, R111, R110 ;  /* 0x0c00006f70717389 */ /* 0x000064000000006e */
[----:B01----:R-:W-:Y:S05]  /*5460*/  ENDCOLLECTIVE ;  /* 0x000000000000791b */ /* 0x003fea0003800000 */
.L_x_9636:
        /* <DEDUP_REMOVED lines=99> */
[----:B------:R-:W-:Y:S01]  /*5aa0*/  FFMA R112, R108, R108, R109 ;  /* 0x0000006c6c707223 */ /* 0x000fe2000000006d */
[----:B------:R-:W-:-:S07]  /*5ab0*/  MOV R109, 0xffffffff ;  /* 0xffffffff006d7802 */ /* 0x000fce0000000f00 */
[----:B------:R-:W-:Y:S05]  /*5ac0*/  WARPSYNC.COLLECTIVE R109, `(.L_x_9637) ;  /* 0x000000006d087348 */ /* 0x000fea0003c00000 */
[----:B------:R0:W1:Y:S02]  /*5ad0*/  SHFL.BFLY P0, R113, R112, R111, R110 ;  /* 0x0c00006f70717389 */ /* 0x000064000000006e */
[----:B01----:R-:W-:Y:S05]  /*5ae0*/  ENDCOLLECTIVE ;  /* 0x000000000000791b */ /* 0x003fea0003800000 */
.L_x_9637:
[----:B------:R-:W-:Y:S02]  /*5af0*/  HFMA2 R111, -RZ, RZ, 0, 1.1920928955078125e-07 ;  /* 0x00000002ff6f7431 */ /* 0x000fe400000001ff */
[----:B------:R-:W-:-:S05]  /*5b00*/  FADD R114, R112, R113 ;  /* 0x0000007170727221 */ /* 0x000fca0000000000 */
[----:B------:R-:W-:-:S07]  /*5b10*/  MOV R112, R114 ;  /* 0x0000007200707202 */ /* 0x000fce0000000f00 */
[----:B------:R-:W-:Y:S05]  /*5b20*/  WARPSYNC.COLLECTIVE R109, `(.L_x_9638) ;  /* 0x000000006d087348 */ /* 0x000fea0003c00000 */
[----:B------:R0:W1:Y:S02]  /*5b30*/  SHFL.BFLY P0, R113, R112, R111, R110 ;  /* 0x0c00006f70717389 */ /* 0x000064000000006e */
[----:B01----:R-:W-:Y:S05]  /*5b40*/  ENDCOLLECTIVE ;  /* 0x000000000000791b */ /* 0x003fea0003800000 */
.L_x_9638:
[----:B------:R-:W-:Y:S02]  /*5b50*/  HFMA2 R111, -RZ, RZ, 0, 2.384185791015625e-07 ;  /* 0x00000004ff6f7431 */ /* 0x000fe400000001ff */
[----:B------:R-:W-:-:S05]  /*5b60*/  FADD R115, R114, R113 ;  /* 0x0000007172737221 */ /* 0x000fca0000000000 */
[----:B------:R-:W-:-:S07]  /*5b70*/  MOV R112, R115 ;  /* 0x0000007300707202 */ /* 0x000fce0000000f00 */
[----:B------:R-:W-:Y:S05]  /*5b80*/  WARPSYNC.COLLECTIVE R109, `(.L_x_9639) ;  /* 0x000000006d087348 */ /* 0x000fea0003c00000 */
[----:B------:R0:W1:Y:S02]  /*5b90*/  SHFL.BFLY P0, R113, R112, R111, R110 ;  /* 0x0c00006f70717389 */ /* 0x000064000000006e */
[----:B01----:R-:W-:Y:S05]  /*5ba0*/  ENDCOLLECTIVE ;  /* 0x000000000000791b */ /* 0x003fea0003800000 */
.L_x_9639:
[----:B------:R-:W-:Y:S02]  /*5bb0*/  HFMA2 R111, -RZ, RZ, 0, 4.76837158203125e-07 ;  /* 0x00000008ff6f7431 */ /* 0x000fe400000001ff */
[----:B------:R-:W-:-:S05]  /*5bc0*/  FADD R116, R115, R113 ;  /* 0x0000007173747221 */ /* 0x000fca0000000000 */
[----:B------:R-:W-:-:S07]  /*5bd0*/  MOV R112, R116 ;  /* 0x0000007400707202 */ /* 0x000fce0000000f00 */
[----:B------:R-:W-:Y:S05]  /*5be0*/  WARPSYNC.COLLECTIVE R109, `(.L_x_9640) ;  /* 0x000000006d087348 */ /* 0x000fea0003c00000 */
[----:B------:R0:W1:Y:S02]  /*5bf0*/  SHFL.BFLY P0, R113, R112, R111, R110 ;  /* 0x0c00006f70717389 */ /* 0x000064000000006e */
[----:B01----:R-:W-:Y:S05]  /*5c00*/  ENDCOLLECTIVE ;  /* 0x000000000000791b */ /* 0x003fea0003800000 */
.L_x_9640:
[----:B------:R-:W-:Y:S02]  /*5c10*/  HFMA2 R111, -RZ, RZ, 0, 9.5367431640625e-07 ;  /* 0x00000010ff6f7431 */ /* 0x000fe400000001ff */
[----:B------:R-:W-:-:S05]  /*5c20*/  FADD R117, R116, R113 ;  /* 0x0000007174757221 */ /* 0x000fca0000000000 */
[----:B------:R-:W-:-:S07]  /*5c30*/  MOV R112, R117 ;  /* 0x0000007500707202 */ /* 0x000fce0000000f00 */
[----:B------:R-:W-:Y:S05]  /*5c40*/  WARPSYNC.COLLECTIVE R109, `(.L_x_9641) ;  /* 0x000000006d087348 */ /* 0x000fea0003c00000 */
[----:B------:R0:W1:Y:S02]  /*5c50*/  SHFL.BFLY P0, R113, R112, R111, R110 ;  /* 0x0c00006f70717389 */ /* 0x000064000000006e */
[----:B01----:R-:W-:Y:S05]  /*5c60*/  ENDCOLLECTIVE ;  /* 0x000000000000791b */ /* 0x003fea0003800000 */
.L_x_9641:
[----:B------:R-:W-:Y:S05]  /*5c70*/  BRA `(.L_x_9642) ;  /* 0xffffffb400387947 */ /* 0x000fea000383ffff */
.L_x_9623:
[----:B------:R-:W-:Y:S01]  /*5c80*/  HFMA2 R110, -RZ, RZ, 0, 1.847743988037109375e-06 ;  /* 0x0000001fff6e7431 */ /* 0x000fe200000001ff */
[----:B------:R-:W-:Y:S01]  /*5c90*/  BSSY B1, `(.L_x_9643) ;  /* 0x0000006000017945 */ /* 0x000fe20003800000 */
[----:B------:R-:W-:Y:S02]  /*5ca0*/  MOV R111, 0x1 ;  /* 0x00000001006f7802 */ /* 0x000fe40000000f00 */
[----:B------:R-:W-:-:S07]  /*5cb0*/  MOV R109, 0xffffffff ;  /* 0xffffffff006d7802 */ /* 0x000fce0000000f00 */
[----:B0----5:R-:W-:Y:S05]  /*5cc0*/  WARPSYNC.COLLECTIVE R109, `(.L_x_9644) ;  /* 0x000000006d087348 */ /* 0x021fea0003c00000 */
[----:B------:R1:W2:Y:S02]  /*5cd0*/  SHFL.BFLY P0, R113, R112, R111, R110 ;  /* 0x0c00006f70717389 */ /* 0x0002a4000000006e */
[----:B012--5:R-:W-:Y:S05]  /*5ce0*/  ENDCOLLECTIVE ;  /* 0x000000000000791b */ /* 0x027fea0003800000 */
.L_x_9644:
[----:B------:R-:W-:Y:S05]  /*5cf0*/  BSYNC B1 ;  /* 0x0000000000017941 */ /* 0x000fea0003800000 */
.L_x_9643:
[----:B------:R-:W-:Y:S02]  /*5d00*/  HFMA2 R111, -RZ, RZ, 0, 1.1920928955078125e-07 ;  /* 0x00000002ff6f7431 */ /* 0x000fe400000001ff */
[----:B------:R-:W-:Y:S01]  /*5d10*/  FADD R112, R112, R113 ;  /* 0x0000007170707221 */ /* 0x000fe20000000000 */
[----:B------:R-:W-:Y:S02]  /*5d20*/  MOV R110, 0x1f ;  /* 0x0000001f006e7802 */ /* 0x000fe40000000f00 */
[----:B------:R-:W-:-:S07]  /*5d30*/  MOV R109, 0xffffffff ;  /* 0xffffffff006d7802 */ /* 0x000fce0000000f00 */
[----:B------:R-:W-:Y:S05]  /*5d40*/  WARPSYNC.COLLECTIVE R109, `(.L_x_9645) ;  /* 0x000000006d087348 */ /* 0x000fea0003c00000 */
[----:B------:R0:W1:Y:S02]  /*5d50*/  SHFL.BFLY P0, R113, R112, R111, R110 ;  /* 0x0c00006f70717389 */ /* 0x000064000000006e */
[----:B01----:R-:W-:Y:S05]  /*5d60*/  ENDCOLLECTIVE ;  /* 0x000000000000791b */ /* 0x003fea0003800000 */
.L_x_9645:
[----:B------:R-:W-:Y:S02]  /*5d70*/  HFMA2 R111, -RZ, RZ, 0, 2.384185791015625e-07 ;  /* 0x00000004ff6f7431 */ /* 0x000fe400000001ff */
[----:B------:R-:W-:-:S05]  /*5d80*/  FADD R114, R112, R113 ;  /* 0x0000007170727221 */ /* 0x000fca0000000000 */
[----:B------:R-:W-:-:S07]  /*5d90*/  MOV R112, R114 ;  /* 0x0000007200707202 */ /* 0x000fce0000000f00 */
[----:B------:R-:W-:Y:S05]  /*5da0*/  WARPSYNC.COLLECTIVE R109, `(.L_x_9646) ;  /* 0x000000006d087348 */ /* 0x000fea0003c00000 */
[----:B------:R0:W1:Y:S02]  /*5db0*/  SHFL.BFLY P0, R113, R112, R111, R110 ;  /* 0x0c00006f70717389 */ /* 0x000064000000006e */
[----:B01----:R-:W-:Y:S05]  /*5dc0*/  ENDCOLLECTIVE ;  /* 0x000000000000791b */ /* 0x003fea0003800000 */
.L_x_9646:
[----:B------:R-:W-:Y:S02]  /*5dd0*/  HFMA2 R111, -RZ, RZ, 0, 4.76837158203125e-07 ;  /* 0x00000008ff6f7431 */ /* 0x000fe400000001ff */
[----:B------:R-:W-:-:S05]  /*5de0*/  FADD R115, R114, R113 ;  /* 0x0000007172737221 */ /* 0x000fca0000000000 */
[----:B------:R-:W-:-:S07]  /*5df0*/  MOV R112, R115 ;  /* 0x0000007300707202 */ /* 0x000fce0000000f00 */
[----:B------:R-:W-:Y:S05]  /*5e00*/  WARPSYNC.COLLECTIVE R109, `(.L_x_9647) ;  /* 0x000000006d087348 */ /* 0x000fea0003c00000 */
[----:B------:R0:W1:Y:S02]  /*5e10*/  SHFL.BFLY P0, R113, R112, R111, R110 ;  /* 0x0c00006f70717389 */ /* 0x000064000000006e */
[----:B01----:R-:W-:Y:S05]  /*5e20*/  ENDCOLLECTIVE ;  /* 0x000000000000791b */ /* 0x003fea0003800000 */
.L_x_9647:
[----:B------:R-:W-:Y:S02]  /*5e30*/  HFMA2 R111, -RZ, RZ, 0, 9.5367431640625e-07 ;  /* 0x00000010ff6f7431 */ /* 0x000fe400000001ff */
[----:B------:R-:W-:-:S05]  /*5e40*/  FADD R116, R115, R113 ;  /* 0x0000007173747221 */ /* 0x000fca0000000000 */
[----:B------:R-:W-:-:S07]  /*5e50*/  MOV R112, R116 ;  /* 0x0000007400707202 */ /* 0x000fce0000000f00 */
[----:B------:R-:W-:Y:S05]  /*5e60*/  WARPSYNC.COLLECTIVE R109, `(.L_x_9648) ;  /* 0x000000006d087348 */ /* 0x000fea0003c00000 */
[----:B------:R0:W1:Y:S02]  /*5e70*/  SHFL.BFLY P0, R113, R112, R111, R110 ;  /* 0x0c00006f70717389 */ /* 0x000064000000006e */
[----:B01----:R-:W-:Y:S05]  /*5e80*/  ENDCOLLECTIVE ;  /* 0x000000000000791b */ /* 0x003fea0003800000 */
.L_x_9648:
        /* <DEDUP_REMOVED lines=104> */
.L_x_9649:
[----:B------:R-:W-:Y:S02]  /*6510*/  HFMA2 R111, -RZ, RZ, 0, 1.1920928955078125e-07 ;  /* 0x00000002ff6f7431 */ /* 0x000fe400000001ff */
[----:B------:R-:W-:-:S05]  /*6520*/  FADD R114, R112, R113 ;  /* 0x0000007170727221 */ /* 0x000fca0000000000 */
[----:B------:R-:W-:-:S07]  /*6530*/  MOV R112, R114 ;  /* 0x0000007200707202 */ /* 0x000fce0000000f00 */
[----:B------:R-:W-:Y:S05]  /*6540*/  WARPSYNC.COLLECTIVE R109, `(.L_x_9650) ;  /* 0x000000006d087348 */ /* 0x000fea0003c00000 */
[----:B------:R0:W1:Y:S02]  /*6550*/  SHFL.BFLY P0, R113, R112, R111, R110 ;  /* 0x0c00006f70717389 */ /* 0x000064000000006e */
[----:B01----:R-:W-:Y:S05]  /*6560*/  ENDCOLLECTIVE ;  /* 0x000000000000791b */ /* 0x003fea0003800000 */
.L_x_9650:
[----:B------:R-:W-:Y:S02]  /*6570*/  HFMA2 R111, -RZ, RZ, 0, 2.384185791015625e-07 ;  /* 0x00000004ff6f7431 */ /* 0x000fe400000001ff */
[----:B------:R-:W-:-:S05]  /*6580*/  FADD R115, R114, R113 ;  /* 0x0000007172737221 */ /* 0x000fca0000000000 */
[----:B------:R-:W-:-:S07]  /*6590*/  MOV R112, R115 ;  /* 0x0000007300707202 */ /* 0x000fce0000000f00 */
[----:B------:R-:W-:Y:S05]  /*65a0*/  WARPSYNC.COLLECTIVE R109, `(.L_x_9651) ;  /* 0x000000006d087348 */ /* 0x000fea0003c00000 */
[----:B------:R0:W1:Y:S02]  /*65b0*/  SHFL.BFLY P0, R113, R112, R111, R110 ;  /* 0x0c00006f70717389 */ /* 0x000064000000006e */
[----:B01----:R-:W-:Y:S05]  /*65c0*/  ENDCOLLECTIVE ;  /* 0x000000000000791b */ /* 0x003fea0003800000 */
.L_x_9651:
[----:B------:R-:W-:Y:S02]  /*65d0*/  HFMA2 R111, -RZ, RZ, 0, 4.76837158203125e-07 ;  /* 0x00000008ff6f7431 */ /* 0x000fe400000001ff */
[----:B------:R-:W-:-:S05]  /*65e0*/  FADD R116, R115, R113 ;  /* 0x0000007173747221 */ /* 0x000fca0000000000 */
[----:B------:R-:W-:-:S07]  /*65f0*/  MOV R112, R116 ;  /* 0x0000007400707202 */ /* 0x000fce0000000f00 */
[----:B------:R-:W-:Y:S05]  /*6600*/  WARPSYNC.COLLECTIVE R109, `(.L_x_9652) ;  /* 0x000000006d087348 */ /* 0x000fea0003c00000 */
[----:B------:R0:W1:Y:S02]  /*6610*/  SHFL.BFLY P0, R113, R112, R111, R110 ;  /* 0x0c00006f70717389 */ /* 0x000064000000006e */
[----:B01----:R-:W-:Y:S05]  /*6620*/  ENDCOLLECTIVE ;  /* 0x000000000000791b */ /* 0x003fea0003800000 */
.L_x_9652:
[----:B------:R-:W-:Y:S02]  /*6630*/  HFMA2 R111, -RZ, RZ, 0, 9.5367431640625e-07 ;  /* 0x00000010ff6f7431 */ /* 0x000fe400000001ff */
[----:B------:R-:W-:-:S05]  /*6640*/  FADD R117, R116, R113 ;  /* 0x0000007174757221 */ /* 0x000fca0000000000 */
[----:B------:R-:W-:-:S07]  /*6650*/  MOV R112, R117 ;  /* 0x0000007500707202 */ /* 0x000fce0000000f00 */
[----:B------:R-:W-:Y:S05]  /*6660*/  WARPSYNC.COLLECTIVE R109, `(.L_x_9653) ;  /* 0x000000006d087348 */ /* 0x000fea0003c00000 */
[----:B------:R0:W1:Y:S02]  /*6670*/  SHFL.BFLY P0, R113, R112, R111, R110 ;  /* 0x0c00006f70717389 */ /* 0x000064000000006e */
[----:B01----:R-:W-:Y:S05]  /*6680*/  ENDCOLLECTIVE ;  /* 0x000000000000791b */ /* 0x003fea0003800000 */
.L_x_9653:
[----:B------:R-:W-:Y:S05]  /*6690*/  BRA `(.L_x_9654) ;  /* 0xffffffd000787947 */ /* 0x000fea000383ffff */
.L_x_9626:
[----:B------:R-:W-:Y:S01]  /*66a0*/  HFMA2 R6, -RZ, RZ, 0, 9.5367431640625e-07 ;  /* 0x00000010ff067431 */ /* 0x000fe200000001ff */
[----:B------:R-:W-:Y:S01]  /*66b0*/  BSSY B0, `(.L_x_9655) ;  /* 0x0000007000007945 */ /* 0x000fe20003800000 */
[----:B------:R-:W-:Y:S02]  /*66c0*/  MOV R0, R9 ;  /* 0x0000000900007202 */ /* 0x000fe40000000f00 */
[----:B------:R-:W-:Y:S02]  /*66d0*/  MOV R11, 0x1f ;  /* 0x0000001f000b7802 */ /* 0x000fe40000000f00 */
[----:B-1-3--:R-:W-:-:S07]  /*66e0*/  MOV R109, 0xffffffff ;  /* 0xffffffff006d7802 */ /* 0x00afce0000000f00 */
[----:B--2--5:R-:W-:Y:S05]  /*66f0*/  WARPSYNC.COLLECTIVE R109, `(.L_x_9656) ;  /* 0x000000006d087348 */ /* 0x024fea0003c00000 */
[----:B------:R0:W1:Y:S02]  /*6700*/  SHFL.DOWN P1, R4, R0, R6, R11 ;  /* 0x0800000600047389 */ /* 0x000064000002000b */
[----:B012--5:R-:W-:Y:S05]  /*6710*/  ENDCOLLECTIVE ;  /* 0x000000000000791b */ /* 0x027fea0003800000 */
.L_x_9656:
[----:B------:R-:W-:Y:S05]  /*6720*/  BSYNC B0 ;  /* 0x0000000000007941 */ /* 0x000fea0003800000 */
.L_x_9655:
        /* <DEDUP_REMOVED lines=8> */
.L_x_9657:
[----:B------:R-:W-:Y:S01]  /*67b0*/  HFMA2 R6, -RZ, RZ, 0, 2.384185791015625e-07 ;  /* 0x00000004ff067431 */ /* 0x000fe200000001ff */
[----:B------:R-:W-:-:S04]  /*67c0*/  MOV R3, R4 ;  /* 0x0000000400037202 */ /* 0x000fc80000000f00 */
[----:B------:R-:W-:-:S04]  /*67d0*/  FMNMX R3, R0, R3, !PT ;  /* 0x0000000300037209 */ /* 0x000fc80007800000 */
[----:B------:R-:W-:-:S07]  /*67e0*/  MOV R0, R3 ;  /* 0x0000000300007202 */ /* 0x000fce0000000f00 */
[----:B------:R-:W-:Y:S05]  /*67f0*/  WARPSYNC.COLLECTIVE R109, `(.L_x_9658) ;  /* 0x000000006d087348 */ /* 0x000fea0003c00000 */
[----:B------:R0:W1:Y:S02]  /*6800*/  SHFL.DOWN P1, R4, R0, R6, R11 ;  /* 0x0800000600047389 */ /* 0x000064000002000b */
[----:B01----:R-:W-:Y:S05]  /*6810*/  ENDCOLLECTIVE ;  /* 0x000000000000791b */ /* 0x003fea0003800000 */
.L_x_9658:
[----:B------:R-:W-:Y:S01]  /*6820*/  HFMA2 R6, -RZ, RZ, 0, 1.1920928955078125e-07 ;  /* 0x00000002ff067431 */ /* 0x000fe200000001ff */
[----:B------:R-:W-:-:S04]  /*6830*/  MOV R2, R4 ;  /* 0x0000000400027202 */ /* 0x000fc80000000f00 */
[----:B------:R-:W-:-:S04]  /*6840*/  FMNMX R2, R3, R2, !PT ;  /* 0x0000000203027209 */ /* 0x000fc80007800000 */
[----:B------:R-:W-:-:S07]  /*6850*/  MOV R0, R2 ;  /* 0x0000000200007202 */ /* 0x000fce0000000f00 */
[----:B------:R-:W-:Y:S05]  /*6860*/  WARPSYNC.COLLECTIVE R109, `(.L_x_9659) ;  /* 0x000000006d087348 */ /* 0x000fea0003c00000 */
[----:B------:R0:W1:Y:S02]  /*6870*/  SHFL.DOWN P1, R4, R0, R6, R11 ;  /* 0x0800000600047389 */ /* 0x000064000002000b */
[----:B01----:R-:W-:Y:S05]  /*6880*/  ENDCOLLECTIVE ;  /* 0x000000000000791b */ /* 0x003fea0003800000 */
.L_x_9659:
[----:B------:R-:W-:Y:S01]  /*6890*/  HFMA2 R6, -RZ, RZ, 0, 5.9604644775390625e-08 ;  /* 0x00000001ff067431 */ /* 0x000fe200000001ff */
[----:B------:R-:W-:-:S04]  /*68a0*/  MOV R5, R4 ;  /* 0x0000000400057202 */ /* 0x000fc80000000f00 */
[----:B------:R-:W-:-:S04]  /*68b0*/  FMNMX R5, R2, R5, !PT ;  /* 0x0000000502057209 */ /* 0x000fc80007800000 */
[----:B------:R-:W-:-:S07]  /*68c0*/  MOV R0, R5 ;  /* 0x0000000500007202 */ /* 0x000fce0000000f00 */
[----:B------:R-:W-:Y:S05]  /*68d0*/  WARPSYNC.COLLECTIVE R109, `(.L_x_9660) ;  /* 0x000000006d087348 */ /* 0x000fea0003c00000 */
[----:B------:R0:W1:Y:S02]  /*68e0*/  SHFL.DOWN P1, R4, R0, R6, R11 ;  /* 0x0800000600047389 */ /* 0x000064000002000b */
[----:B01----:R-:W-:Y:S05]  /*68f0*/  ENDCOLLECTIVE ;  /* 0x000000000000791b */ /* 0x003fea0003800000 */
.L_x_9660:
[----:B------:R-:W-:Y:S05]  /*6900*/  BRA `(.L_x_9661) ;  /* 0xffffffe400807947 */ /* 0x000fea000383ffff */
.L_x_9628:
[----:B------:R-:W-:Y:S02]  /*6910*/  MOV R6, 0x2 ;  /* 0x0000000200067802 */ /* 0x000fe40000000f00 */
[----:B------:R-:W-:Y:S02]  /*6920*/  MOV R11, 0x1f ;  /* 0x0000001f000b7802 */ /* 0x000fe40000000f00 */
[----:B------:R-:W-:-:S07]  /*6930*/  MOV R109, 0xffffffff ;  /* 0xffffffff006d7802 */ /* 0x000fce0000000f00 */
[----:B01---5:R-:W-:Y:S05]  /*6940*/  WARPSYNC.COLLECTIVE R109, `(.L_x_9662) ;  /* 0x000000006d087348 */ /* 0x023fea0003c00000 */
[----:B-1----:R1:W2:Y:S02]  /*6950*/  SHFL.DOWN P1, R4, R0, R6, R11 ;  /* 0x0800000600047389 */ /* 0x0022a4000002000b */
[----:B012--5:R-:W-:Y:S05]  /*6960*/  ENDCOLLECTIVE ;  /* 0x000000000000791b */ /* 0x027fea0003800000 */
.L_x_9662:
[----:B------:R-:W-:Y:S02]  /*6970*/  MOV R6, 0x1 ;  /* 0x0000000100067802 */ /* 0x000fe40000000f00 */
[----:B------:R-:W-:-:S04]  /*6980*/  MOV R3, R4 ;  /* 0x0000000400037202 */ /* 0x000fc80000000f00 */
[----:B------:R-:W-:-:S04]  /*6990*/  FMNMX R3, R3, R0, !PT ;  /* 0x0000000003037209 */ /* 0x000fc80007800000 */
[----:B------:R-:W-:-:S07]  /*69a0*/  MOV R0, R3 ;  /* 0x0000000300007202 */ /* 0x000fce0000000f00 */
[----:B------:R-:W-:Y:S05]  /*69b0*/  WARPSYNC.COLLECTIVE R109, `(.L_x_9663) ;  /* 0x000000006d087348 */ /* 0x000fea0003c00000 */
[----:B------:R0:W1:Y:S02]  /*69c0*/  SHFL.DOWN P1, R4, R0, R6, R11 ;  /* 0x0800000600047389 */ /* 0x000064000002000b */
[----:B01----:R-:W-:Y:S05]  /*69d0*/  ENDCOLLECTIVE ;  /* 0x000000000000791b */ /* 0x003fea0003800000 */
.L_x_9663:
[----:B------:R-:W-:Y:S01]  /*69e0*/  MOV R2, R4 ;  /* 0x0000000400027202 */ /* 0x000fe20000000f00 */
[----:B------:R-:W-:Y:S06]  /*69f0*/  BRA `(.L_x_9664) ;  /* 0xffffffe400ac7947 */ /* 0x000fec000383ffff */
        .weak           $__internal_153_$__cuda_sm20_rcp_rn_f32_slowpath
        .type           $__internal_153_$__cuda_sm20_rcp_rn_f32_slowpath,@function
        .size           $__internal_153_$__cuda_sm20_rcp_rn_f32_slowpath,(.L_x_13021 - $__internal_153_$__cuda_sm20_rcp_rn_f32_slowpath)
$__internal_153_$__cuda_sm20_rcp_rn_f32_slowpath:
        /* <DEDUP_REMOVED lines=15> */
.L_x_9665:
        /* <DEDUP_REMOVED lines=33> */
.L_x_9667:
[----:B------:R2:W3:Y:S02]  /*6d00*/  MUFU.RCP R0, R12 ;  /* 0x0000000c00007308 */ /* 0x0004e40000001000 */
.L_x_9666:
[----:B------:R-:W-:Y:S01]  /*6d10*/  HFMA2 R3, -RZ, RZ, 0, 0 ;  /* 0x00000000ff037431 */ /* 0x000fe200000001ff */
[----:B------:R-:W-:-:S04]  /*6d20*/  MOV R2, R6 ;  /* 0x0000000600027202 */ /* 0x000fc80000000f00 */
[----:B0123--:R-:W-:Y:S05]  /*6d30*/  RET.REL.NODEC R2 `(_ZN18transformer_engine13normalization19ln_fwd_tuned_kernelINS0_13Kernel_traitsI6__halfS3_S3_fjLj1536ELj1ELj4ELj1ELj16ENS0_18Kernel_traits_baseILj1536ES3_S3_S3_fjLj128EEEEEEEvNS0_19ForwardKernelParamsE) ;  /* 0xffffff9002b07950 */ /* 0x00ffea0003c3ffff */
.L_x_9668:
        /* <DEDUP_REMOVED lines=12> */
.L_x_13021:


//--------------------- .text._ZN18transformer_engine13normalization19ln_fwd_tuned_kernelINS0_13Kernel_traitsIffffjLj1536ELj1ELj4ELj1ELj16ENS0_18Kernel_traits_baseILj1536EffffjLj128EEEEEEEvNS0_19ForwardKernelParamsE --------------------------
	.section	.text._ZN18transformer_engine13normalization19ln_fwd_tuned_kernelINS0_13Kernel_traitsIffffjLj1536ELj1ELj4ELj1ELj16ENS0_18Kernel_traits_baseILj1536EffffjLj128EEEEEEEvNS0_19ForwardKernelParamsE,"ax",@progbits
	.align	128
        .global         _ZN18transformer_engine13normalization19ln_fwd_tuned_kernelINS0_13Kernel_traitsIffffjLj1536ELj1ELj4ELj1ELj16ENS0_18Kernel_traits_baseILj1536EffffjLj128EEEEEEEvNS0_19ForwardKernelParamsE
        .type           _ZN18transformer_engine13normalization19ln_fwd_tuned_kernelINS0_13Kernel_traitsIffffjLj1536ELj1ELj4ELj1ELj16ENS0_18Kernel_traits_baseILj1536EffffjLj128EEEEEEEvNS0_19ForwardKernelParamsE,@function
        .size           _ZN18transformer_engine13normalization19ln_fwd_tuned_kernelINS0_13Kernel_traitsIffffjLj1536ELj1ELj4ELj1ELj16ENS0_18Kernel_traits_baseILj1536EffffjLj128EEEEEEEvNS0_19ForwardKernelParamsE,(.L_x_13022 - _ZN18transformer_engine13normalization19ln_fwd_tuned_kernelINS0_13Kernel_traitsIffffjLj1536ELj1ELj4ELj1ELj16ENS0_18Kernel_traits_baseILj1536EffffjLj128EEEEEEEvNS0_19ForwardKernelParamsE)
        .other          _ZN18transformer_engine13normalization19ln_fwd_tuned_kernelINS0_13Kernel_traitsIffffjLj1536ELj1ELj4ELj1ELj16ENS0_18Kernel_traits_baseILj1536EffffjLj128EEEEEEEvNS0_19ForwardKernelParamsE,@"STO_CUDA_ENTRY STV_DEFAULT"
_ZN18transformer_engine13normalization19ln_fwd_tuned_kernelINS0_13Kernel_traitsIffffjLj1536ELj1ELj4ELj1ELj16ENS0_18Kernel_traits_baseILj1536EffffjLj128EEEEEEEvNS0_19ForwardKernelParamsE:
.text._ZN18transformer_engine13normalization19ln_fwd_tuned_kernelINS0_13Kernel_traitsIffffjLj1536ELj1ELj4ELj1ELj16ENS0_18Kernel_traits_baseILj1536EffffjLj128EEEEEEEvNS0_19ForwardKernelParamsE:
        /* <DEDUP_REMOVED lines=154> */
[----:B------:R-:W-:-:S07]  /*09a0*/  FSEL R150, R55, R150, !P0 ;  /* 0x0000009637967208 */ /* 0x000fce0004000000 */
.L_x_9673:
[----:B------:R-:W0:Y:S01]  /*09b0*/  LDC.64 R112, c[0x0][0x390] ;  /* 0x0000e400ff707b82 */ /* 0x000e220000000a00 */
[----:B------:R-:W-:-:S04]  /*09c0*/  IMAD R163, R3, 0x180, R0 ;  /* 0x0000018003a37824 */ /* 0x000fc800078e0200 */
[----:B0-----:R-:W-:-:S05]  /*09d0*/  IMAD.WIDE.U32 R44, R163, 0x10, R112 ;  /* 0x00000010a32c7825 */ /* 0x001fca00078e0070 */
[----:B-1----:R-:W2:Y:S04]  /*09e0*/  LDG.E.128 R16, desc[UR4][R44.64] ;  /* 0x000000042c107981 */ /* 0x002ea8000c1e1d00 */
        /* <DEDUP_REMOVED lines=194> */
.L_x_9693:
[----:B------:R-:W2:Y:S01]  /*1610*/  LDC R7, c[0x0][0x3d8] ;  /* 0x0000f600ff077b82 */ /* 0x000ea20000000800 */
[----:B-1----:R-:W-:Y:S01]  /*1620*/  FADD R154, R5, R153 ;  /* 0x00000099059a7221 */ /* 0x002fe20000000000 */
[----:B------:R-:W-:-:S06]  /*1630*/  UISETP.NE.AND UP0, UPT, UR10, URZ, UPT ;  /* 0x000000ff0a00728c */ /* 0x000fcc000bf05270 */
[----:B------:R-:W1:Y:S01]  /*1640*/  @!P1 LDC.64 R152, c[0x0][0x398] ;  /* 0x0000e600ff989b82 */ /* 0x000e620000000a00 */
[----:B--2---:R-:W-:-:S05]  /*1650*/  FFMA R7, R154, 0.00065104168606922030449, R7 ;  /* 0x3a2aaaab9a077823 */ /* 0x004fca0000000007 */
[----:B------:R-:W-:Y:S01]  /*1660*/  FSETP.GEU.AND P0, PT, |R7|, 1.175494350822287508e-38, PT ;  /* 0x008000000700780b */ /* 0x000fe20003f0e200 */
[----:B-1----:R-:W-:-:S05]  /*1670*/  @!P1 IMAD.WIDE R152, R3, 0x4, R152 ;  /* 0x0000000403989825 */ /* 0x002fca00078e0298 */
[----:B------:R1:W-:Y:S07]  /*1680*/  @!P1 STG.E desc[UR4][R152.64], R164 ;  /* 0x000000a498009986 */ /* 0x0003ee000c101904 */
[----:B------:R-:W-:-:S04]  /*1690*/  @!P0 FMUL R7, R7, 16777216 ;  /* 0x4b80000007078820 */ /* 0x000fc80000400000 */
[----:B0-----:R-:W0:Y:S01]  /*16a0*/  MUFU.RSQ R5, R7 ;  /* 0x0000000700057308 */ /* 0x001e220000001400 */
[----:B-1----:R-:W1:Y:S01]  /*16b0*/  @!P1 LDC.64 R152, c[0x0][0x3a0] ;  /* 0x0000e800ff989b82 */ /* 0x002e620000000a00 */
[----:B0-----:R-:W-:Y:S01]  /*16c0*/  @!P0 FMUL R5, R5, 4096 ;  /* 0x4580000005058820 */ /* 0x001fe20000400000 */
[----:B------:R-:W-:-:S03]  /*16d0*/  PLOP3.LUT P0, PT, PT, PT, UP0, 0x80, 0x8 ;  /* 0x000000000008781c */ /* 0x000fc60003f0f008 */
[-C--:B------:R-:W-:Y:S01]  /*16e0*/  FMUL R16, R16, R5.reuse ;  /* 0x0000000510107220 */ /* 0x080fe20000400000 */
[-C--:B------:R-:W-:Y:S01]  /*16f0*/  FMUL R17, R17, R5.reuse ;  /* 0x0000000511117220 */ /* 0x080fe20000400000 */
[-C--:B------:R-:W-:Y:S01]  /*1700*/  FMUL R18, R18, R5.reuse ;  /* 0x0000000512127220 */ /* 0x080fe20000400000 */
[----:B------:R-:W-:Y:S01]  /*1710*/  FMUL R19, R19, R5 ;  /* 0x0000000513137220 */ /* 0x000fe20000400000 */
[----:B------:R-:W-:Y:S01]  /*1720*/  FFMA R165, R105, R16, R56 ;  /* 0x0000001069a57223 */ /* 0x000fe20000000038 */
[----:B------:R-:W-:Y:S01]  /*1730*/  FFMA R17, R8, R17, R57 ;  /* 0x0000001108117223 */ /* 0x000fe20000000039 */
[----:B-1----:R-:W-:-:S04]  /*1740*/  @!P1 IMAD.WIDE R152, R3, 0x4, R152 ;  /* 0x0000000403989825 */ /* 0x002fc800078e0298 */
[----:B------:R-:W-:Y:S01]  /*1750*/  FFMA R7, R9, R18, R58 ;  /* 0x0000001209077223 */ /* 0x000fe2000000003a */
[-C--:B------:R-:W-:Y:S01]  /*1760*/  FMUL R16, R165, R6.reuse ;  /* 0x00000006a5107220 */ /* 0x080fe20000400000 */
[----:B------:R-:W-:Y:S01]  /*1770*/  FFMA R19, R10, R19, R59 ;  /* 0x000000130a137223 */ /* 0x000fe2000000003b */
[----:B------:R-:W-:Y:S01]  /*1780*/  FMNMX3 R2, R2, |R165|, |R17|, !PT ;  /* 0x400000a502027276 */ /* 0x000fe20007800411 */
[----:B------:R0:W-:Y:S01]  /*1790*/  @!P1 STG.E desc[UR4][R152.64], R5 ;  /* 0x0000000598009986 */ /* 0x0001e2000c101904 */
[----:B------:R-:W-:Y:S01]  /*17a0*/  FMUL R18, R7, R6 ;  /* 0x0000000607127220 */ /* 0x000fe20000400000 */
[-C--:B------:R-:W-:Y:S01]  /*17b0*/  FMUL R20, R20, R5.reuse ;  /* 0x0000000514147220 */ /* 0x080fe20000400000 */
[-C--:B------:R-:W-:Y:S01]  /*17c0*/  FMUL R21, R21, R5.reuse ;  /* 0x0000000515157220 */ /* 0x080fe20000400000 */
        /* <DEDUP_REMOVED lines=8> */
[----:B0-----:R-:W0:Y:S01]  /*1850*/  LDC.64 R152, c[0x0][0x3c8] ;  /* 0x0000f200ff987b82 */ /* 0x001e220000000a00 */
[-C--:B------:R-:W-:Y:S01]  /*1860*/  FMUL R23, R23, R5.reuse ;  /* 0x0000000517177220 */ /* 0x080fe20000400000 */
[C---:B------:R-:W-:Y:S01]  /*1870*/  FMUL R20, R7.reuse, R6 ;  /* 0x0000000607147220 */ /* 0x040fe20000400000 */
[----:B------:R-:W-:Y:S01]  /*1880*/  FMUL R24, R24, R5 ;  /* 0x0000000518187220 */ /* 0x000fe20000400000 */
[----:B------:R-:W-:Y:S01]  /*1890*/  FMNMX3 R2, R2, |R7|, |R21|, !PT ;  /* 0x4000000702027276 */ /* 0x000fe20007800415 */
[----:B------:R-:W-:Y:S01]  /*18a0*/  FFMA R23, R14, R23, R63 ;  /* 0x000000170e177223 */ /* 0x000fe2000000003f */
[-C--:B------:R-:W-:Y:S01]  /*18b0*/  FMUL R26, R26, R5.reuse ;  /* 0x000000051a1a7220 */ /* 0x080fe20000400000 */
[----:B------:R-:W-:Y:S01]  /*18c0*/  FSEL R20, R7, R20, !P0 ;  /* 0x0000001407147208 */ /* 0x000fe20004000000 */
[----:B------:R-:W-:Y:S01]  /*18d0*/  @P0 FMUL R21, R21, R6 ;  /* 0x0000000615150220 */ /* 0x000fe20000400000 */
        /* <DEDUP_REMOVED lines=15> */
[----:B0-----:R-:W-:-:S04]  /*19d0*/  IMAD.WIDE.U32 R164, R163, 0x10, R152 ;  /* 0x00000010a3a47825 */ /* 0x001fc800078e0098 */
[----:B------:R-:W-:Y:S01]  /*19e0*/  FFMA R163, R13, R22, R62 ;  /* 0x000000160da37223 */ /* 0x000fe2000000003e */
[-C--:B------:R-:W-:Y:S01]  /*19f0*/  FMUL R52, R52, R5.reuse ;  /* 0x0000000534347220 */ /* 0x080fe20000400000 */
[-C--:B------:R-:W-:Y:S01]  /*1a00*/  FMUL R53, R53, R5.reuse ;  /* 0x0000000535357220 */ /* 0x080fe20000400000 */
[----:B------:R-:W-:Y:S01]  /*1a10*/  FMUL R54, R54, R5 ;  /* 0x0000000536367220 */ /* 0x000fe20000400000 */
[----:B------:R0:W-:Y:S01]  /*1a20*/  STG.E.128 desc[UR4][R164.64], R16 ;  /* 0x00000010a4007986 */ /* 0x0001e2000c101d04 */
[-C--:B------:R-:W-:Y:S01]  /*1a30*/  FMUL R22, R163, R6.reuse ;  /* 0x00000006a3167220 */ /* 0x080fe20000400000 */
[----:B------:R-:W-:Y:S01]  /*1a40*/  FMNMX3 R2, R2, |R163|, |R23|, !PT ;  /* 0x400000a302027276 */ /* 0x000fe20007800417 */
[----:B------:R-:W-:Y:S01]  /*1a50*/  @P0 FMUL R23, R23, R6 ;  /* 0x0000000617170220 */ /* 0x000fe20000400000 */
[-C--:B------:R-:W-:Y:S01]  /*1a60*/  FMUL R55, R55, R5.reuse ;  /* 0x0000000537377220 */ /* 0x080fe20000400000 */
[----:B------:R-:W-:Y:S01]  /*1a70*/  FMUL R108, R108, R5 ;  /* 0x000000056c6c7220 */ /* 0x000fe20000400000 */
[----:B------:R-:W-:Y:S01]  /*1a80*/  FSEL R22, R163, R22, !P0 ;  /* 0x00000016a3167208 */ /* 0x000fe20004000000 */
[----:B------:R-:W-:-:S04]  /*1a90*/  IMAD.WIDE.U32 R162, R162, 0x10, R152 ;  /* 0x00000010a2a27825 */ /* 0x000fc800078e0098 */
[-C--:B------:R-:W-:Y:S01]  /*1aa0*/  FMUL R109, R109, R5.reuse ;  /* 0x000000056d6d7220 */ /* 0x080fe20000400000 */
[-C--:B------:R-:W-:Y:S01]  /*1ab0*/  FMUL R110, R110, R5.reuse ;  /* 0x000000056e6e7220 */ /* 0x080fe20000400000 */
[-C--:B------:R-:W-:Y:S01]  /*1ac0*/  FMUL R111, R111, R5.reuse ;  /* 0x000000056f6f7220 */ /* 0x080fe20000400000 */
[----:B------:R1:W-:Y:S01]  /*1ad0*/  STG.E.128 desc[UR4][R164.64+0x200], R20 ;  /* 0x00020014a4007986 */ /* 0x0003e2000c101d04 */
[-C--:B------:R-:W-:Y:S01]  /*1ae0*/  FMUL R112, R112, R5.reuse ;  /* 0x0000000570707220 */ /* 0x080fe20000400000 */
[-C--:B------:R-:W-:Y:S01]  /*1af0*/  FMUL R114, R114, R5.reuse ;  /* 0x0000000572727220 */ /* 0x080fe20000400000 */
[-C--:B0-----:R-:W-:Y:S01]  /*1b00*/  FMUL R17, R25, R5.reuse ;  /* 0x0000000519117220 */ /* 0x081fe20000400000 */
[----:B------:R-:W-:Y:S01]  /*1b10*/  FMUL R19, R27, R5 ;  /* 0x000000051b137220 */ /* 0x000fe20000400000 */
[----:B------:R-:W-:Y:S01]  /*1b20*/  FFMA R25, R107, R26, R66 ;  /* 0x0000001a6b197223 */ /* 0x000fe20000000042 */
[-C--:B------:R-:W-:Y:S01]  /*1b30*/  FMUL R16, R7, R6.reuse ;  /* 0x0000000607107220 */ /* 0x080fe20000400000 */
[----:B------:R-:W-:Y:S01]  /*1b40*/  FFMA R17, R104, R17, R65 ;  /* 0x0000001168117223 */ /* 0x000fe20000000041 */
[----:B------:R-:W-:Y:S01]  /*1b50*/  FFMA R19, R106, R19, R67 ;  /* 0x000000136a137223 */ /* 0x000fe20000000043 */
[----:B------:R-:W-:Y:S01]  /*1b60*/  FMUL R18, R25, R6 ;  /* 0x0000000619127220 */ /* 0x000fe20000400000 */
[----:B------:R-:W-:Y:S01]  /*1b70*/  FMUL R27, R39, R5 ;  /* 0x00000005271b7220 */ /* 0x000fe20000400000 */
[----:B------:R-:W-:-:S02]  /*1b80*/  FSEL R16, R7, R16, !P0 ;  /* 0x0000001007107208 */ /* 0x000fc40004000000 */
[----:B------:R-:W-:Y:S01]  /*1b90*/  FMNMX3 R2, R2, |R7|, |R17|, !PT ;  /* 0x4000000702027276 */ /* 0x000fe20007800411 */
[----:B-1----:R-:W-:Y:S01]  /*1ba0*/  FMUL R21, R29, R5 ;  /* 0x000000051d157220 */ /* 0x002fe20000400000 */
[----:B------:R-:W-:Y:S01]  /*1bb0*/  FSEL R18, R25, R18, !P0 ;  /* 0x0000001219127208 */ /* 0x000fe20004000000 */
[-C--:B------:R-:W-:Y:S01]  /*1bc0*/  @P0 FMUL R17, R17, R6.reuse ;  /* 0x0000000611110220 */ /* 0x080fe20000400000 */
[----:B------:R-:W-:Y:S01]  /*1bd0*/  FMNMX3 R2, R2, |R25|, |R19|, !PT ;  /* 0x4000001902027276 */ /* 0x000fe20007800413 */
[----:B------:R-:W-:Y:S01]  /*1be0*/  @P0 FMUL R19, R19, R6 ;  /* 0x0000000613130220 */ /* 0x000fe20000400000 */
[----:B------:R-:W-:Y:S01]  /*1bf0*/  FFMA R7, R117, R28, R68 ;  /* 0x0000001c75077223 */ /* 0x000fe20000000044 */
[----:B------:R-:W-:Y:S01]  /*1c00*/  FFMA R21, R116, R21, R69 ;  /* 0x0000001574157223 */ /* 0x000fe20000000045 */
[----:B------:R-:W-:Y:S01]  /*1c10*/  FMUL R23, R31, R5 ;  /* 0x000000051f177220 */ /* 0x000fe20000400000 */
[----:B------:R-:W-:Y:S01]  /*1c20*/  FFMA R25, R119, R30, R70 ;  /* 0x0000001e77197223 */ /* 0x000fe20000000046 */
[-C--:B------:R-:W-:Y:S01]  /*1c30*/  FMUL R20, R7, R6.reuse ;  /* 0x0000000607147220 */ /* 0x080fe20000400000 */
[----:B------:R0:W-:Y:S01]  /*1c40*/  STG.E.128 desc[UR4][R164.64+0x400], R16 ;  /* 0x00040010a4007986 */ /* 0x0001e2000c101d04 */
[----:B------:R-:W-:Y:S01]  /*1c50*/  FFMA R23, R118, R23, R71 ;  /* 0x0000001776177223 */ /* 0x000fe20000000047 */
[-C--:B------:R-:W-:Y:S01]  /*1c60*/  FMUL R22, R25, R6.reuse ;  /* 0x0000000619167220 */ /* 0x080fe20000400000 */
[----:B------:R-:W-:Y:S01]  /*1c70*/  FMNMX3 R2, R2, |R7|, |R21|, !PT ;  /* 0x4000000702027276 */ /* 0x000fe20007800415 */
[----:B------:R-:W-:Y:S01]  /*1c80*/  @P0 FMUL R21, R21, R6 ;  /* 0x0000000615150220 */ /* 0x000fe20000400000 */
[----:B------:R-:W-:Y:S01]  /*1c90*/  FSEL R20, R7, R20, !P0 ;  /* 0x0000001407147208 */ /* 0x000fe20004000000 */
[----:B------:R-:W-:Y:S01]  /*1ca0*/  FFMA R7, R121, R32, R72 ;  /* 0x0000002079077223 */ /* 0x000fe20000000048 */
[----:B------:R-:W-:Y:S01]  /*1cb0*/  FMNMX3 R2, R2, |R25|, |R23|, !PT ;  /* 0x4000001902027276 */ /* 0x000fe20007800417 */
[----:B------:R-:W-:Y:S01]  /*1cc0*/  @P0 FMUL R23, R23, R6 ;  /* 0x0000000617170220 */ /* 0x000fe20000400000 */
[----:B------:R-:W-:Y:S01]  /*1cd0*/  FSEL R22, R25, R22, !P0 ;  /* 0x0000001619167208 */ /* 0x000fe20004000000 */
[----:B------:R-:W-:Y:S01]  /*1ce0*/  FFMA R25, R123, R34, R74 ;  /* 0x000000227b197223 */ /* 0x000fe2000000004a */
[----:B------:R-:W-:Y:S01]  /*1cf0*/  FMUL R29, R41, R5 ;  /* 0x00000005291d7220 */ /* 0x000fe20000400000 */
[----:B------:R-:W-:Y:S01]  /*1d00*/  FFMA R27, R126, R27, R79 ;  /* 0x0000001b7e1b7223 */ /* 0x000fe2000000004f */
[----:B------:R-:W-:Y:S01]  /*1d10*/  FMUL R31, R43, R5 ;  /* 0x000000052b1f7220 */ /* 0x000fe20000400000 */
[----:B------:R1:W-:Y:S01]  /*1d20*/  STG.E.128 desc[UR4][R164.64+0x600], R20 ;  /* 0x00060014a4007986 */ /* 0x0003e2000c101d04 */
[----:B------:R-:W-:Y:S01]  /*1d30*/  FFMA R29, R128, R29, R81 ;  /* 0x0000001d801d7223 */ /* 0x000fe20000000051 */
[----:B------:R-:W-:Y:S01]  /*1d40*/  FFMA R41, R135, R46, R86 ;  /* 0x0000002e87297223 */ /* 0x000fe20000000056 */
[----:B------:R-:W-:Y:S01]  /*1d50*/  FFMA R31, R130, R31, R83 ;  /* 0x0000001f821f7223 */ /* 0x000fe20000000053 */
[-C--:B0-----:R-:W-:Y:S01]  /*1d60*/  FMUL R17, R33, R5.reuse ;  /* 0x0000000521117220 */ /* 0x081fe20000400000 */
[----:B------:R-:W-:Y:S01]  /*1d70*/  FMUL R19, R35, R5 ;  /* 0x0000000523137220 */ /* 0x000fe20000400000 */
[-C--:B------:R-:W-:Y:S01]  /*1d80*/  FMUL R18, R25, R6.reuse ;  /* 0x0000000619127220 */ /* 0x080fe20000400000 */
[----:B------:R-:W-:Y:S01]  /*1d90*/  FMUL R16, R7, R6 ;  /* 0x0000000607107220 */ /* 0x000fe20000400000 */
[----:B------:R-:W-:Y:S01]  /*1da0*/  FFMA R17, R120, R17, R73 ;  /* 0x0000001178117223 */ /* 0x000fe20000000049 */
[----:B------:R-:W-:Y:S01]  /*1db0*/  FFMA R19, R122, R19, R75 ;  /* 0x000000137a137223 */ /* 0x000fe2000000004b */
[----:B------:R-:W-:Y:S01]  /*1dc0*/  FFMA R35, R127, R38, R78 ;  /* 0x000000267f237223 */ /* 0x000fe2000000004e */
[----:B------:R-:W-:Y:S01]  /*1dd0*/  FSEL R18, R25, R18, !P0 ;  /* 0x0000001219127208 */ /* 0x000fe20004000000 */
[----:B------:R-:W-:Y:S01]  /*1de0*/  FFMA R43, R137, R48, R88 ;  /* 0x00000030892b7223 */ /* 0x000fe20000000058 */
[----:B------:R-:W-:Y:S01]  /*1df0*/  FMNMX3 R2, R2, |R7|, |R17|, !PT ;  /* 0x4000000702027276 */ /* 0x000fe20007800411 */
[----:B------:R-:W-:Y:S01]  /*1e00*/  @P0 FMUL R17, R17, R6 ;  /* 0x0000000611110220 */ /* 0x000fe20000400000 */
[----:B------:R-:W-:Y:S01]  /*1e10*/  FSEL R16, R7, R16, !P0 ;  /* 0x0000001007107208 */ /* 0x000fe20004000000 */
[----:B------:R-:W-:Y:S01]  /*1e20*/  FFMA R7, R125, R36, R76 ;  /* 0x000000247d077223 */ /* 0x000fe2000000004c */
[----:B------:R-:W-:Y:S01]  /*1e30*/  FMNMX3 R2, R2, |R25|, |R19|, !PT ;  /* 0x4000001902027276 */ /* 0x000fe20007800413 */
[-C--:B------:R-:W-:Y:S01]  /*1e40*/  FMUL R25, R37, R5.reuse ;  /* 0x0000000525197220 */ /* 0x080fe20000400000 */
[-C--:B------:R-:W-:Y:S01]  /*1e50*/  @P0 FMUL R19, R19, R6.reuse ;  /* 0x0000000613130220 */ /* 0x080fe20000400000 */
[-C--:B------:R-:W-:Y:S01]  /*1e60*/  FMUL R24, R7, R6.reuse ;  /* 0x0000000607187220 */ /* 0x080fe20000400000 */
[----:B-1----:R-:W-:Y:S01]  /*1e70*/  FMUL R21, R49, R5 ;  /* 0x0000000531157220 */ /* 0x002fe20000400000 */
[----:B------:R-:W-:Y:S01]  /*1e80*/  FFMA R25, R124, R25, R77 ;  /* 0x000000197c197223 */ /* 0x000fe2000000004d */
[----:B------:R-:W-:Y:S01]  /*1e90*/  FMUL R26, R35, R6 ;  /* 0x00000006231a7220 */ /* 0x000fe20000400000 */
[----:B------:R0:W-:Y:S01]  /*1ea0*/  STG.E.128 desc[UR4][R162.64], R16 ;  /* 0x00000010a2007986 */ /* 0x0001e2000c101d04 */
[----:B------:R-:W-:Y:S01]  /*1eb0*/  FSEL R24, R7, R24, !P0 ;  /* 0x0000001807187208 */ /* 0x000fe20004000000 */
[----:B------:R-:W-:Y:S01]  /*1ec0*/  FMUL R23, R51, R5 ;  /* 0x0000000533177220 */ /* 0x000fe20000400000 */
[----:B------:R-:W-:Y:S01]  /*1ed0*/  FMNMX3 R2, R2, |R7|, |R25|, !PT ;  /* 0x4000000702027276 */ /* 0x000fe20007800419 */
[----:B------:R-:W-:Y:S01]  /*1ee0*/  FFMA R7, R129, R40, R80 ;  /* 0x0000002881077223 */ /* 0x000fe20000000050 */
[----:B------:R-:W-:Y:S01]  /*1ef0*/  FFMA R21, R136, R21, R89 ;  /* 0x0000001588157223 */ /* 0x000fe20000000059 */
[----:B------:R-:W-:Y:S01]  /*1f00*/  FSEL R26, R35, R26, !P0 ;  /* 0x0000001a231a7208 */ /* 0x000fe20004000000 */
[-C--:B------:R-:W-:Y:S01]  /*1f10*/  @P0 FMUL R25, R25, R6.reuse ;  /* 0x0000000619190220 */ /* 0x080fe20000400000 */
[----:B------:R-:W-:Y:S01]  /*1f20*/  FMNMX3 R2, R2, |R35|, |R27|, !PT ;  /* 0x4000002302027276 */ /* 0x000fe2000780041b */
[----:B------:R-:W-:Y:S01]  /*1f30*/  FMUL R28, R7, R6 ;  /* 0x00000006071c7220 */ /* 0x000fe20000400000 */
[----:B------:R-:W-:-:S04]  /*1f40*/  IMAD.WIDE.U32 R34, R161, 0x10, R152 ;  /* 0x00000010a1227825 */ /* 0x000fc800078e0098 */
[----:B------:R-:W-:Y:S01]  /*1f50*/  @P0 FMUL R27, R27, R6 ;  /* 0x000000061b1b0220 */ /* 0x000fe20000400000 */
[----:B------:R-:W-:Y:S01]  /*1f60*/  FMNMX3 R2, R2, |R7|, |R29|, !PT ;  /* 0x4000000702027276 */ /* 0x000fe2000780041d */
[----:B------:R-:W-:Y:S01]  /*1f70*/  FFMA R23, R138, R23, R91 ;  /* 0x000000178a177223 */ /* 0x000fe2000000005b */
[----:B------:R-:W-:Y:S01]  /*1f80*/  FSEL R28, R7, R28, !P0 ;  /* 0x0000001c071c7208 */ /* 0x000fe20004000000 */
[----:B------:R-:W-:Y:S01]  /*1f90*/  FFMA R7, R133, R44, R84 ;  /* 0x0000002c85077223 */ /* 0x000fe20000000054 */
[----:B------:R1:W-:Y:S01]  /*1fa0*/  STG.E.128 desc[UR4][R34.64], R24 ;  /* 0x0000001822007986 */ /* 0x0003e2000c101d04 */
[----:B------:R-:W-:Y:S01]  /*1fb0*/  FMUL R20, R43, R6 ;  /* 0x000000062b147220 */ /* 0x000fe20000400000 */
[----:B0-----:R-:W-:Y:S01]  /*1fc0*/  FFMA R17, R131, R42, R82 ;  /* 0x0000002a83117223 */ /* 0x001fe20000000052 */
[----:B------:R-:W-:Y:S01]  /*1fd0*/  FFMA R19, R134, R47, R87 ;  /* 0x0000002f86137223 */ /* 0x000fe20000000057 */
[-C--:B------:R-:W-:Y:S01]  /*1fe0*/  FMUL R16, R7, R6.reuse ;  /* 0x0000000607107220 */ /* 0x080fe20000400000 */
[-C--:B------:R-:W-:Y:S01]  /*1ff0*/  FMUL R18, R41, R6.reuse ;  /* 0x0000000629127220 */ /* 0x080fe20000400000 */
[----:B------:R-:W-:Y:S01]  /*2000*/  FMUL R30, R17, R6 ;  /* 0x00000006111e7220 */ /* 0x000fe20000400000 */
[----:B------:R-:W-:Y:S01]  /*2010*/  FMNMX3 R2, R2, |R17|, |R31|, !PT ;  /* 0x4000001102027276 */ /* 0x000fe2000780041f */
[----:B------:R-:W-:Y:S01]  /*2020*/  IMAD.WIDE.U32 R160, R160, 0x10, R152 ;  /* 0x00000010a0a07825 */ /* 0x000fe200078e0098 */
[----:B------:R-:W-:-:S03]  /*2030*/  FSEL R16, R7, R16, !P0 ;  /* 0x0000001007107208 */ /* 0x000fc60004000000 */
[----:B------:R-:W-:Y:S01]  /*2040*/  @P0 FMUL R29, R29, R6 ;  /* 0x000000061d1d0220 */ /* 0x000fe20000400000 */
[----:B------:R-:W-:Y:S01]  /*2050*/  FSEL R30, R17, R30, !P0 ;  /* 0x0000001e111e7208 */ /* 0x000fe20004000000 */
[----:B------:R-:W-:Y:S01]  /*2060*/  FFMA R17, R132, R45, R85 ;  /* 0x0000002d84117223 */ /* 0x000fe20000000055 */
[----:B------:R-:W-:Y:S01]  /*2070*/  @P0 FMUL R31, R31, R6 ;  /* 0x000000061f1f0220 */ /* 0x000fe20000400000 */
[----:B------:R-:W-:Y:S01]  /*2080*/  FSEL R18, R41, R18, !P0 ;  /* 0x0000001229127208 */ /* 0x000fe20004000000 */
[----:B------:R-:W0:Y:S01]  /*2090*/  LDC R40, c[0x0][0x380] ;  /* 0x0000e000ff287b82 */ /* 0x000e220000000800 */
[----:B------:R-:W-:Y:S01]  /*20a0*/  FSEL R20, R43, R20, !P0 ;  /* 0x000000142b147208 */ /* 0x000fe20004000000 */
[----:B------:R-:W-:Y:S01]  /*20b0*/  FMUL R33, R113, R5 ;  /* 0x0000000571217220 */ /* 0x000fe20000400000 */
[----:B------:R-:W-:Y:S01]  /*20c0*/  FMNMX3 R2, R2, |R7|, |R17|, !PT ;  /* 0x4000000702027276 */ /* 0x000fe20007800411 */
[----:B------:R-:W-:Y:S01]  /*20d0*/  FFMA R7, R139, R50, R90 ;  /* 0x000000328b077223 */ /* 0x000fe2000000005a */
[----:B-1----:R-:W-:Y:S01]  /*20e0*/  FFMA R35, R141, R52, R92 ;  /* 0x000000348d237223 */ /* 0x002fe2000000005c */
[----:B------:R-:W-:Y:S01]  /*20f0*/  FFMA R25, R140, R53, R93 ;  /* 0x000000358c197223 */ /* 0x000fe2000000005d */
[----:B------:R-:W-:Y:S01]  /*2100*/  FMNMX3 R2, R2, |R41|, |R19|, !PT ;  /* 0x4000002902027276 */ /* 0x000fe20007800413 */
[----:B------:R-:W-:Y:S01]  /*2110*/  FFMA R41, R143, R54, R94 ;  /* 0x000000368f297223 */ /* 0x000fe2000000005e */
[----:B------:R-:W-:Y:S01]  /*2120*/  FFMA R27, R142, R55, R95 ;  /* 0x000000378e1b7223 */ /* 0x000fe2000000005f */
[----:B------:R-:W-:Y:S01]  /*2130*/  FMUL R22, R7, R6 ;  /* 0x0000000607167220 */ /* 0x000fe20000400000 */
[----:B------:R-:W-:Y:S01]  /*2140*/  FMNMX3 R2, R2, |R43|, |R21|, !PT ;  /* 0x4000002b02027276 */ /* 0x000fe20007800415 */
[----:B------:R1:W-:Y:S01]  /*2150*/  STG.E.128 desc[UR4][R160.64], R28 ;  /* 0x0000001ca0007986 */ /* 0x0003e2000c101d04 */
[----:B------:R-:W-:Y:S01]  /*2160*/  FFMA R43, R145, R108, R96 ;  /* 0x0000006c912b7223 */ /* 0x000fe20000000060 */
[-C--:B------:R-:W-:Y:S01]  /*2170*/  FMUL R26, R41, R6.reuse ;  /* 0x00000006291a7220 */ /* 0x080fe20000400000 */
[----:B------:R-:W-:Y:S01]  /*2180*/  FMNMX3 R2, R2, |R7|, |R23|, !PT ;  /* 0x4000000702027276 */ /* 0x000fe20007800417 */
[----:B------:R-:W-:Y:S01]  /*2190*/  FMUL R24, R35, R6 ;  /* 0x0000000623187220 */ /* 0x000fe20000400000 */
[----:B------:R-:W-:Y:S01]  /*21a0*/  FSEL R22, R7, R22, !P0 ;  /* 0x0000001607167208 */ /* 0x000fe20004000000 */
[----:B------:R-:W-:Y:S01]  /*21b0*/  FFMA R7, R147, R110, R98 ;  /* 0x0000006e93077223 */ /* 0x000fe20000000062 */
[----:B------:R-:W-:Y:S01]  /*21c0*/  FMNMX3 R2, R2, |R35|, |R25|, !PT ;  /* 0x4000002302027276 */ /* 0x000fe20007800419 */
[----:B------:R-:W-:Y:S01]  /*21d0*/  FMUL R5, R115, R5 ;  /* 0x0000000573057220 */ /* 0x000fe20000400000 */
[----:B------:R-:W-:Y:S01]  /*21e0*/  FSEL R26, R41, R26, !P0 ;  /* 0x0000001a291a7208 */ /* 0x000fe20004000000 */
[----:B------:R-:W-:Y:S01]  /*21f0*/  FFMA R33, R148, R33, R101 ;  /* 0x0000002194217223 */ /* 0x000fe20000000065 */
[----:B------:R-:W-:Y:S01]  /*2200*/  FMNMX3 R2, R2, |R41|, |R27|, !PT ;  /* 0x4000002902027276 */ /* 0x000fe2000780041b */
[----:B------:R-:W-:Y:S01]  /*2210*/  FFMA R41, R149, R112, R100 ;  /* 0x0000007095297223 */ /* 0x000fe20000000064 */
[----:B------:R-:W-:Y:S01]  /*2220*/  FSEL R24, R35, R24, !P0 ;  /* 0x0000001823187208 */ /* 0x000fe20004000000 */
[----:B------:R-:W-:Y:S01]  /*2230*/  FFMA R35, R150, R5, R103 ;  /* 0x0000000596237223 */ /* 0x000fe20000000067 */
[----:B------:R-:W-:-:S04]  /*2240*/  IMAD.WIDE.U32 R36, R159, 0x10, R152 ;  /* 0x000000109f247825 */ /* 0x000fc800078e0098 */
[-C--:B------:R-:W-:Y:S01]  /*2250*/  FMUL R32, R41, R6.reuse ;  /* 0x0000000629207220 */ /* 0x080fe20000400000 */
[-C--:B------:R-:W-:Y:S01]  /*2260*/  @P0 FMUL R17, R17, R6.reuse ;  /* 0x0000000611110220 */ /* 0x080fe20000400000 */
[----:B-1----:R-:W-:Y:S01]  /*2270*/  FFMA R29, R144, R109, R97 ;  /* 0x0000006d901d7223 */ /* 0x002fe20000000061 */
[-C--:B------:R-:W-:Y:S01]  /*2280*/  FMUL R28, R43, R6.reuse ;  /* 0x000000062b1c7220 */ /* 0x080fe20000400000 */
[----:B------:R-:W-:Y:S01]  /*2290*/  FFMA R31, R146, R111, R99 ;  /* 0x0000006f921f7223 */ /* 0x000fe20000000063 */
[-C--:B------:R-:W-:Y:S01]  /*22a0*/  FMUL R30, R7, R6.reuse ;  /* 0x00000006071e7220 */ /* 0x080fe20000400000 */
[----:B------:R-:W-:Y:S01]  /*22b0*/  @P0 FMUL R19, R19, R6 ;  /* 0x0000000613130220 */ /* 0x000fe20000400000 */
[----:B------:R-:W-:Y:S01]  /*22c0*/  FMNMX3 R2, R2, |R43|, |R29|, !PT ;  /* 0x4000002b02027276 */ /* 0x000fe2000780041d */
[----:B------:R-:W-:Y:S01]  /*22d0*/  IMAD.WIDE.U32 R158, R158, 0x10, R152 ;  /* 0x000000109e9e7825 */ /* 0x000fe200078e0098 */
[----:B------:R-:W-:-:S03]  /*22e0*/  FSEL R28, R43, R28, !P0 ;  /* 0x0000001c2b1c7208 */ /* 0x000fc60004000000 */
[----:B------:R-:W-:Y:S01]  /*22f0*/  FFMA R43, R151, R114, R102 ;  /* 0x00000072972b7223 */ /* 0x000fe20000000066 */
[----:B------:R-:W-:Y:S01]  /*2300*/  FMNMX3 R2, R2, |R7|, |R31|, !PT ;  /* 0x4000000702027276 */ /* 0x000fe2000780041f */
[-C--:B------:R-:W-:Y:S01]  /*2310*/  @P0 FMUL R21, R21, R6.reuse ;  /* 0x0000000615150220 */ /* 0x080fe20000400000 */
[-C--:B------:R-:W-:Y:S01]  /*2320*/  @P0 FMUL R23, R23, R6.reuse ;  /* 0x0000000617170220 */ /* 0x080fe20000400000 */
[----:B------:R-:W-:Y:S01]  /*2330*/  FMUL R34, R43, R6 ;  /* 0x000000062b227220 */ /* 0x000fe20000400000 */
[----:B------:R-:W-:Y:S01]  /*2340*/  FMNMX3 R2, R2, |R41|, |R33|, !PT ;  /* 0x4000002902027276 */ /* 0x000fe20007800421 */
[----:B------:R-:W-:-:S04]  /*2350*/  IMAD.WIDE.U32 R38, R157, 0x10, R152 ;  /* 0x000000109d267825 */ /* 0x000fc800078e0098 */
[-C--:B------:R-:W-:Y:S01]  /*2360*/  @P0 FMUL R25, R25, R6.reuse ;  /* 0x0000000619190220 */ /* 0x080fe20000400000 */
[----:B------:R-:W-:Y:S01]  /*2370*/  @P0 FMUL R27, R27, R6 ;  /* 0x000000061b1b0220 */ /* 0x000fe20000400000 */
[----:B------:R-:W-:Y:S01]  /*2380*/  FSEL R30, R7, R30, !P0 ;  /* 0x0000001e071e7208 */ /* 0x000fe20004000000 */
[----:B------:R-:W-:Y:S01]  /*2390*/  IMAD.WIDE.U32 R156, R156, 0x10, R152 ;  /* 0x000000109c9c7825 */ /* 0x000fe200078e0098 */
[----:B------:R-:W-:-:S03]  /*23a0*/  FMNMX3 R2, R2, |R43|, |R35|, !PT ;  /* 0x4000002b02027276 */ /* 0x000fc60007800423 */
[-C--:B------:R-:W-:Y:S01]  /*23b0*/  @P0 FMUL R29, R29, R6.reuse ;  /* 0x000000061d1d0220 */ /* 0x080fe20000400000 */
[----:B------:R-:W-:Y:S01]  /*23c0*/  @P0 FMUL R31, R31, R6 ;  /* 0x000000061f1f0220 */ /* 0x000fe20000400000 */
[----:B------:R-:W-:Y:S01]  /*23d0*/  IMAD.WIDE.U32 R152, R155, 0x10, R152 ;  /* 0x000000109b987825 */ /* 0x000fe200078e0098 */
[----:B------:R-:W-:-:S03]  /*23e0*/  FSEL R32, R41, R32, !P0 ;  /* 0x0000002029207208 */ /* 0x000fc60004000000 */
[----:B------:R-:W-:Y:S01]  /*23f0*/  @P0 FMUL R33, R33, R6 ;  /* 0x0000000621210220 */ /* 0x000fe20000400000 */
[----:B------:R-:W-:Y:S01]  /*2400*/  FSEL R34, R43, R34, !P0 ;  /* 0x000000222b227208 */ /* 0x000fe20004000000 */
        /* <DEDUP_REMOVED lines=10> */
.L_x_9671:
        /* <DEDUP_REMOVED lines=49> */
.L_x_9675:
[----:B0-----:R-:W0:Y:S01]  /*27c0*/  LDC.64 R148, c[0x0][0x390] ;  /* 0x0000e400ff947b82 */ /* 0x001e220000000a00 */
[----:B------:R-:W-:-:S04]  /*27d0*/  IMAD R164, R3, 0x180, R0 ;  /* 0x0000018003a47824 */ /* 0x000fc800078e0200 */
        /* <DEDUP_REMOVED lines=196> */
.L_x_9705:
[----:B------:R-:W2:Y:S01]  /*3420*/  LDC R154, c[0x0][0x3d8] ;  /* 0x0000f600ff9a7b82 */ /* 0x000ea20000000800 */
[----:B01----:R-:W-:Y:S01]  /*3430*/  FADD R5, R5, R153 ;  /* 0x0000009905057221 */ /* 0x003fe20000000000 */
[----:B------:R-:W-:-:S06]  /*3440*/  UISETP.NE.AND UP0, UPT, UR10, URZ, UPT ;  /* 0x000000ff0a00728c */ /* 0x000fcc000bf05270 */
[----:B------:R-:W0:Y:S01]  /*3450*/  @!P1 LDC.64 R152, c[0x0][0x398] ;  /* 0x0000e600ff989b82 */ /* 0x000e220000000a00 */
[----:B--2---:R-:W-:-:S05]  /*3460*/  FFMA R7, R5, 0.00065104168606922030449, R154 ;  /* 0x3a2aaaab05077823 */ /* 0x004fca000000009a */
[----:B------:R-:W-:Y:S01]  /*3470*/  FSETP.GEU.AND P0, PT, |R7|, 1.175494350822287508e-38, PT ;  /* 0x008000000700780b */ /* 0x000fe20003f0e200 */
[----:B0-----:R-:W-:-:S05]  /*3480*/  @!P1 IMAD.WIDE R152, R3, 0x4, R152 ;  /* 0x0000000403989825 */ /* 0x001fca00078e0298 */
[----:B------:R0:W-:Y:S07]  /*3490*/  @!P1 STG.E desc[UR4][R152.64], R155 ;  /* 0x0000009b98009986 */ /* 0x0001ee000c101904 */
[----:B------:R-:W-:-:S04]  /*34a0*/  @!P0 FMUL R7, R7, 16777216 ;  /* 0x4b80000007078820 */ /* 0x000fc80000400000 */
[----:B------:R-:W1:Y:S01]  /*34b0*/  MUFU.RSQ R5, R7 ;  /* 0x0000000700057308 */ /* 0x000e620000001400 */
[----:B0-----:R-:W0:Y:S01]  /*34c0*/  @!P1 LDC.64 R152, c[0x0][0x3a0] ;  /* 0x0000e800ff989b82 */ /* 0x001e220000000a00 */
        /* <DEDUP_REMOVED lines=8> */
[----:B0-----:R-:W-:-:S04]  /*3550*/  @!P1 IMAD.WIDE R152, R3, 0x4, R152 ;  /* 0x0000000403989825 */ /* 0x001fc800078e0298 */
[----:B------:R-:W-:Y:S01]  /*3560*/  FFMA R106, R10, R165, R58 ;  /* 0x000000a50a6a7223 */ /* 0x000fe2000000003a */
[----:B------:R-:W-:Y:S01]  /*3570*/  FFMA R107, R11, R107, R59 ;  /* 0x0000006b0b6b7223 */ /* 0x000fe2000000003b */
[-C--:B------:R-:W-:Y:S01]  /*3580*/  FMUL R7, R108, R5.reuse ;  /* 0x000000056c077220 */ /* 0x080fe20000400000 */
[-C--:B------:R-:W-:Y:S01]  /*3590*/  @P0 FMUL R104, R104, R6.reuse ;  /* 0x0000000668680220 */ /* 0x080fe20000400000 */
[----:B------:R0:W-:Y:S01]  /*35a0*/  @!P1 STG.E desc[UR4][R152.64], R5 ;  /* 0x0000000598009986 */ /* 0x0001e2000c101904 */
[-C--:B------:R-:W-:Y:S01]  /*35b0*/  @P0 FMUL R105, R105, R6.reuse ;  /* 0x0000000669690220 */ /* 0x080fe20000400000 */
[-C--:B------:R-:W-:Y:S01]  /*35c0*/  @P0 FMUL R106, R106, R6.reuse ;  /* 0x000000066a6a0220 */ /* 0x080fe20000400000 */
[----:B------:R-:W-:Y:S01]  /*35d0*/  @P0 FMUL R107, R107, R6 ;  /* 0x000000066b6b0220 */ /* 0x000fe20000400000 */
[-C--:B------:R-:W-:Y:S01]  /*35e0*/  FMUL R154, R109, R5.reuse ;  /* 0x000000056d9a7220 */ /* 0x080fe20000400000 */
[-C--:B------:R-:W-:Y:S01]  /*35f0*/  FMUL R155, R110, R5.reuse ;  /* 0x000000056e9b7220 */ /* 0x080fe20000400000 */
[----:B------:R-:W-:Y:S01]  /*3600*/  FMUL R111, R111, R5 ;  /* 0x000000056f6f7220 */ /* 0x000fe20000400000 */
[----:B------:R-:W-:Y:S01]  /*3610*/  FFMA R108, R12, R7, R60 ;  /* 0x000000070c6c7223 */ /* 0x000fe2000000003c */
[----:B------:R-:W-:Y:S01]  /*3620*/  FMUL R7, R112, R5 ;  /* 0x0000000570077220 */ /* 0x000fe20000400000 */
[----:B------:R-:W-:Y:S01]  /*3630*/  FFMA R109, R13, R154, R61 ;  /* 0x0000009a0d6d7223 */ /* 0x000fe2000000003d */
[----:B------:R-:W-:Y:S01]  /*3640*/  FFMA R110, R14, R155, R62 ;  /* 0x0000009b0e6e7223 */ /* 0x000fe2000000003e */
[----:B------:R-:W-:Y:S01]  /*3650*/  FFMA R111, R15, R111, R63 ;  /* 0x0000006f0f6f7223 */ /* 0x000fe2000000003f */
[----:B0-----:R-:W0:Y:S01]  /*3660*/  LDC.64 R152, c[0x0][0x3c8] ;  /* 0x0000f200ff987b82 */ /* 0x001e220000000a00 */
[-C--:B------:R-:W-:Y:S01]  /*3670*/  FMUL R112, R115, R5.reuse ;  /* 0x0000000573707220 */ /* 0x080fe20000400000 */
[-C--:B------:R-:W-:Y:S01]  /*3680*/  @P0 FMUL R108, R108, R6.reuse ;  /* 0x000000066c6c0220 */ /* 0x080fe20000400000 */
[-C--:B------:R-:W-:Y:S01]  /*3690*/  @P0 FMUL R109, R109, R6.reuse ;  /* 0x000000066d6d0220 */ /* 0x080fe20000400000 */
[-C--:B------:R-:W-:Y:S01]  /*36a0*/  @P0 FMUL R110, R110, R6.reuse ;  /* 0x000000066e6e0220 */ /* 0x080fe20000400000 */
[----:B------:R-:W-:Y:S01]  /*36b0*/  @P0 FMUL R111, R111, R6 ;  /* 0x000000066f6f0220 */ /* 0x000fe20000400000 */
[-C--:B------:R-:W-:Y:S01]  /*36c0*/  FMUL R115, R124, R5.reuse ;  /* 0x000000057c737220 */ /* 0x080fe20000400000 */
[-C--:B------:R-:W-:Y:S01]  /*36d0*/  FMUL R124, R133, R5.reuse ;  /* 0x00000005857c7220 */ /* 0x080fe20000400000 */
[----:B------:R-:W1:Y:S01]  /*36e0*/  LDC R154, c[0x0][0x380] ;  /* 0x0000e000ff9a7b82 */ /* 0x000e620000000800 */
[-C--:B------:R-:W-:Y:S01]  /*36f0*/  FMUL R133, R142, R5.reuse ;  /* 0x000000058e857220 */ /* 0x080fe20000400000 */
[----:B------:R-:W-:Y:S01]  /*3700*/  FMUL R142, R151, R5 ;  /* 0x00000005978e7220 */ /* 0x000fe20000400000 */
[----:B0-----:R-:W-:-:S05]  /*3710*/  IMAD.WIDE.U32 R164, R164, 0x10, R152 ;  /* 0x00000010a4a47825 */ /* 0x001fca00078e0098 */
[----:B------:R0:W-:Y:S01]  /*3720*/  STG.E.128 desc[UR4][R164.64], R104 ;  /* 0x00000068a4007986 */ /* 0x0001e2000c101d04 */
[----:B-1----:R-:W-:-:S03]  /*3730*/  LEA R3, R154, R3, 0x2 ;  /* 0x000000039a037211 */ /* 0x002fc600078e10ff */
[----:B------:R1:W-:Y:S01]  /*3740*/  STG.E.128 desc[UR4][R164.64+0x200], R108 ;  /* 0x0002006ca4007986 */ /* 0x0003e2000c101d04 */
[----:B------:R-:W-:Y:S01]  /*3750*/  ISETP.GE.AND P1, PT, R3, UR13, PT ;  /* 0x0000000d03007c0c */ /* 0x000fe2000bf26270 */
[-C--:B0-----:R-:W-:Y:S01]  /*3760*/  FMUL R106, R113, R5.reuse ;  /* 0x00000005716a7220 */ /* 0x081fe20000400000 */
[----:B------:R-:W-:Y:S01]  /*3770*/  FMUL R107, R114, R5 ;  /* 0x00000005726b7220 */ /* 0x000fe20000400000 */
[----:B------:R-:W-:Y:S01]  /*3780*/  FFMA R104, R16, R7, R64 ;  /* 0x0000000710687223 */ /* 0x000fe20000000040 */
[----:B------:R-:W-:Y:S01]  /*3790*/  FMUL R7, R116, R5 ;  /* 0x0000000574077220 */ /* 0x000fe20000400000 */
[----:B------:R-:W-:Y:S01]  /*37a0*/  FFMA R105, R17, R106, R65 ;  /* 0x0000006a11697223 */ /* 0x000fe20000000041 */
[----:B------:R-:W-:Y:S01]  /*37b0*/  FFMA R106, R18, R107, R66 ;  /* 0x0000006b126a7223 */ /* 0x000fe20000000042 */
[----:B------:R-:W-:Y:S01]  /*37c0*/  FFMA R107, R19, R112, R67 ;  /* 0x00000070136b7223 */ /* 0x000fe20000000043 */
[-C--:B------:R-:W-:Y:S01]  /*37d0*/  @P0 FMUL R104, R104, R6.reuse ;  /* 0x0000000668680220 */ /* 0x080fe20000400000 */
[-C--:B------:R-:W-:Y:S01]  /*37e0*/  @P0 FMUL R105, R105, R6.reuse ;  /* 0x0000000669690220 */ /* 0x080fe20000400000 */
[-C--:B------:R-:W-:Y:S01]  /*37f0*/  @P0 FMUL R106, R106, R6.reuse ;  /* 0x000000066a6a0220 */ /* 0x080fe20000400000 */
[----:B------:R-:W-:Y:S01]  /*3800*/  @P0 FMUL R107, R107, R6 ;  /* 0x000000066b6b0220 */ /* 0x000fe20000400000 */
[-C--:B-1----:R-:W-:Y:S01]  /*3810*/  FMUL R108, R117, R5.reuse ;  /* 0x00000005756c7220 */ /* 0x082fe20000400000 */
[-C--:B------:R-:W-:Y:S01]  /*3820*/  FMUL R111, R118, R5.reuse ;  /* 0x00000005766f7220 */ /* 0x080fe20000400000 */
[-C--:B------:R-:W-:Y:S01]  /*3830*/  FMUL R110, R119, R5.reuse ;  /* 0x00000005776e7220 */ /* 0x080fe20000400000 */
[-C--:B------:R-:W-:Y:S01]  /*3840*/  FMUL R109, R120, R5.reuse ;  /* 0x00000005786d7220 */ /* 0x080fe20000400000 */
[----:B------:R0:W-:Y:S01]  /*3850*/  STG.E.128 desc[UR4][R164.64+0x400], R104 ;  /* 0x00040068a4007986 */ /* 0x0001e2000c101d04 */
        /* <DEDUP_REMOVED lines=29> */
[----:B------:R0:W-:Y:S01]  /*3a30*/  STG.E.128 desc[UR4][R164.64+0x600], R104 ;  /* 0x00060068a4007986 */ /* 0x0001e2000c101d04 */
        /* <DEDUP_REMOVED lines=8> */
[----:B------:R-:W-:Y:S01]  /*3ac0*/  FMUL R131, R140, R5 ;  /* 0x000000058c837220 */ /* 0x000fe20000400000 */
[----:B------:R-:W-:-:S04]  /*3ad0*/  IMAD.WIDE.U32 R162, R162, 0x10, R152 ;  /* 0x00000010a2a27825 */ /* 0x000fc800078e0098 */
[-C--:B------:R-:W-:Y:S01]  /*3ae0*/  FMUL R127, R136, R5.reuse ;  /* 0x00000005887f7220 */ /* 0x080fe20000400000 */
[-C--:B------:R-:W-:Y:S01]  /*3af0*/  FMUL R130, R139, R5.reuse ;  /* 0x000000058b827220 */ /* 0x080fe20000400000 */
[-C--:B------:R-:W-:Y:S01]  /*3b00*/  FMUL R7, R148, R5.reuse ;  /* 0x0000000594077220 */ /* 0x080fe20000400000 */
[-C--:B------:R-:W-:Y:S01]  /*3b10*/  FMUL R140, R149, R5.reuse ;  /* 0x00000005958c7220 */ /* 0x080fe20000400000 */
[-C--:B------:R-:W-:Y:S01]  /*3b20*/  FMUL R132, R141, R5.reuse ;  /* 0x000000058d847220 */ /* 0x080fe20000400000 */
[----:B------:R-:W-:Y:S01]  /*3b30*/  FMUL R134, R143, R5 ;  /* 0x000000058f867220 */ /* 0x000fe20000400000 */
[----:B------:R-:W-:-:S04]  /*3b40*/  IMAD.WIDE.U32 R148, R161, 0x10, R152 ;  /* 0x00000010a1947825 */ /* 0x000fc800078e0098 */
        /* <DEDUP_REMOVED lines=25> */
[----:B------:R-:W-:Y:S01]  /*3ce0*/  FFMA R123, R43, R130, R91 ;  /* 0x000000822b7b7223 */ /* 0x000fe2000000005b */
[----:B------:R2:W-:Y:S01]  /*3cf0*/  STG.E.128 desc[UR4][R148.64], R112 ;  /* 0x0000007094007986 */ /* 0x0005e2000c101d04 */
[----:B------:R-:W-:-:S04]  /*3d00*/  IMAD.WIDE.U32 R160, R160, 0x10, R152 ;  /* 0x00000010a0a07825 */ /* 0x000fc800078e0098 */
[-C--:B------:R-:W-:Y:S01]  /*3d10*/  @P0 FMUL R116, R116, R6.reuse ;  /* 0x0000000674740220 */ /* 0x080fe20000400000 */
[-C--:B------:R-:W-:Y:S01]  /*3d20*/  @P0 FMUL R117, R117, R6.reuse ;  /* 0x0000000675750220 */ /* 0x080fe20000400000 */
[-C--:B------:R-:W-:Y:S01]  /*3d30*/  @P0 FMUL R118, R118, R6.reuse ;  /* 0x0000000676760220 */ /* 0x080fe20000400000 */
[----:B------:R-:W-:Y:S01]  /*3d40*/  @P0 FMUL R119, R119, R6 ;  /* 0x0000000677770220 */ /* 0x000fe20000400000 */
[----:B------:R-:W-:-:S04]  /*3d50*/  IMAD.WIDE.U32 R144, R159, 0x10, R152 ;  /* 0x000000109f907825 */ /* 0x000fc800078e0098 */
[----:B------:R-:W-:Y:S01]  /*3d60*/  @P0 FMUL R120, R120, R6 ;  /* 0x0000000678780220 */ /* 0x000fe20000400000 */
[----:B0-----:R-:W-:Y:S01]  /*3d70*/  FFMA R108, R48, R135, R96 ;  /* 0x00000087306c7223 */ /* 0x001fe20000000060 */
[----:B------:R-:W-:Y:S01]  /*3d80*/  FFMA R109, R49, R136, R97 ;  /* 0x00000088316d7223 */ /* 0x000fe20000000061 */
[----:B------:R-:W-:Y:S01]  /*3d90*/  FFMA R110, R50, R137, R98 ;  /* 0x00000089326e7223 */ /* 0x000fe20000000062 */
[----:B------:R-:W-:Y:S01]  /*3da0*/  FFMA R111, R51, R138, R99 ;  /* 0x0000008a336f7223 */ /* 0x000fe20000000063 */
[----:B------:R-:W-:Y:S01]  /*3db0*/  @P0 FMUL R121, R121, R6 ;  /* 0x0000000679790220 */ /* 0x000fe20000400000 */
[----:B-1----:R-:W-:Y:S01]  /*3dc0*/  FFMA R104, R44, R131, R92 ;  /* 0x000000832c687223 */ /* 0x002fe2000000005c */
[----:B------:R-:W-:Y:S01]  /*3dd0*/  FFMA R105, R45, R132, R93 ;  /* 0x000000842d697223 */ /* 0x000fe2000000005d */
[----:B------:R-:W-:Y:S01]  /*3de0*/  FFMA R106, R46, R133, R94 ;  /* 0x000000852e6a7223 */ /* 0x000fe2000000005e */
[----:B------:R-:W-:Y:S01]  /*3df0*/  FFMA R107, R47, R134, R95 ;  /* 0x000000862f6b7223 */ /* 0x000fe2000000005f */
[----:B------:R-:W-:Y:S01]  /*3e00*/  @P0 FMUL R122, R122, R6 ;  /* 0x000000067a7a0220 */ /* 0x000fe20000400000 */
[----:B--2---:R-:W-:Y:S01]  /*3e10*/  FFMA R112, R52, R7, R100 ;  /* 0x0000000734707223 */ /* 0x004fe20000000064 */
[----:B------:R-:W-:Y:S01]  /*3e20*/  FFMA R113, R53, R140, R101 ;  /* 0x0000008c35717223 */ /* 0x000fe20000000065 */
[----:B------:R-:W-:Y:S01]  /*3e30*/  FFMA R114, R54, R139, R102 ;  /* 0x0000008b36727223 */ /* 0x000fe20000000066 */
[----:B------:R-:W-:Y:S01]  /*3e40*/  FFMA R115, R55, R142, R103 ;  /* 0x0000008e37737223 */ /* 0x000fe20000000067 */
[----:B------:R-:W-:Y:S01]  /*3e50*/  @P0 FMUL R123, R123, R6 ;  /* 0x000000067b7b0220 */ /* 0x000fe20000400000 */
[----:B------:R-:W-:-:S04]  /*3e60*/  IMAD.WIDE.U32 R158, R158, 0x10, R152 ;  /* 0x000000109e9e7825 */ /* 0x000fc800078e0098 */
[-C--:B------:R-:W-:Y:S01]  /*3e70*/  @P0 FMUL R104, R104, R6.reuse ;  /* 0x0000000668680220 */ /* 0x080fe20000400000 */
        /* <DEDUP_REMOVED lines=18> */
[----:B------:R-:W-:Y:S05]  /*3fa0*/  @!P1 BRA `(.L_x_9675) ;  /* 0xffffffe800049947 */ /* 0x000fea000383ffff */
.L_x_9670:
[----:B------:R-:W-:Y:S05]  /*3fb0*/  BSYNC B0 ;  /* 0x0000000000007941 */ /* 0x000fea0003800000 */
.L_x_9669:
[----:B------:R-:W2:Y:S01]  /*3fc0*/  LDCU.64 UR6, c[0x0][0x3f8] ;  /* 0x00007f00ff0677ac */ /* 0x000ea20008000a00 */
[----:B------:R-:W3:Y:S01]  /*3fd0*/  S2R R9, SR_TID.X ;  /* 0x0000000000097919 */ /* 0x000ee20000002100 */
        /* <DEDUP_REMOVED lines=13> */
[----:B------:R2:W4:Y:S02]  /*40b0*/  SHFL.DOWN PT, R7, R10, 0x1, 0x1f ;  /* 0x08201f000a077f89 */ /* 0x00052400000e0000 */
.L_x_9712:
[----:B------:R-:W-:Y:S01]  /*40c0*/  ISETP.NE.AND P1, PT, R0, RZ, PT ;  /* 0x000000ff0000720c */ /* 0x000fe20003f25270 */
[----:B------:R-:W-:Y:S05]  /*40d0*/  WARPSYNC.ALL ;  /* 0x0000000000007948 */ /* 0x000fea0003800000 */
[----:B----4-:R-:W-:Y:S01]  /*40e0*/  FMNMX R7, R10, R7, !PT ;  /* 0x000000070a077209 */ /* 0x010fe20007800000 */
[----:B------:R-:W-:Y:S06]  /*40f0*/  BSSY B0, `(.L_x_9676) ;  /* 0x000001c000007945 */ /* 0x000fec0003800000 */
[----:B------:R-:W4:Y:S01]  /*4100*/  @!P1 S2R R3, SR_CgaCtaId ;  /* 0x0000000000039919 */ /* 0x000f220000008800 */
[----:B------:R-:W-:-:S02]  /*4110*/  @!P1 MOV R2, 0x400 ;  /* 0x0000040000029802 */ /* 0x000fc40000000f00 */
[----:B---3--:R-:W-:-:S04]  /*4120*/  @!P1 SHF.R.U32.HI R0, RZ, 0x3, R9 ;  /* 0x00000003ff009819 */ /* 0x008fc80000011609 */
[----:B------:R-:W-:Y:S02]  /*4130*/  @!P1 LOP3.LUT R0, R0, 0x7c, RZ, 0xc0, !PT ;  /* 0x0000007c00009812 */ /* 0x000fe400078ec0ff */
[----:B----4-:R-:W-:-:S04]  /*4140*/  @!P1 LEA R3, R3, R2, 0x18 ;  /* 0x0000000203039211 */ /* 0x010fc800078ec0ff */
[----:B------:R-:W-:-:S05]  /*4150*/  @!P1 IADD3 R0, PT, PT, R0, R3, RZ ;  /* 0x0000000300009210 */ /* 0x000fca0007ffe0ff */
        /* <DEDUP_REMOVED lines=9> */
[----:B------:R-:W-:-:S03]  /*41f0*/  HFMA2 R0, -RZ, RZ, 0, 0 ;  /* 0x00000000ff007431 */ /* 0x000fc600000001ff */
[----:B------:R-:W-:-:S05]  /*4200*/  @!P1 LEA R2, R9, R2, 0x2 ;  /* 0x0000000209029211 */ /* 0x000fca00078e10ff */
[----:B------:R3:W4:Y:S01]  /*4210*/  @!P1 LDS R0, [R2] ;  /* 0x0000000002009984 */ /* 0x0007220000000800 */
[----:B------:R-:W-:Y:S05]  /*4220*/  BRA.DIV UR6, `(.L_x_9679) ;  /* 0x0000001a06107947 */ /* 0x000fea000b800000 */
[----:B----4-:R-:W4:Y:S02]  /*4230*/  SHFL.DOWN PT, R3, R0, 0x2, 0x1f ;  /* 0x08401f0000037f89 */ /* 0x010f2400000e0000 */
[----:B----4-:R-:W-:-:S05]  /*4240*/  FMNMX R3, R3, R0, !PT ;  /* 0x0000000003037209 */ /* 0x010fca0007800000 */
[----:B---3--:R3:W4:Y:S02]  /*4250*/  SHFL.DOWN PT, R2, R3, 0x1, 0x1f ;  /* 0x08201f0003027f89 */ /* 0x00872400000e0000 */
.L_x_9715:
[----:B------:R-:W-:Y:S02]  /*4260*/  ISETP.NE.AND P1, PT, R9, RZ, PT ;  /* 0x000000ff0900720c */ /* 0x000fe40003f25270 */
[----:B----4-:R-:W-:-:S11]  /*4270*/  FMNMX R5, R3, R2, !PT ;  /* 0x0000000203057209 */ /* 0x010fd60007800000 */
[----:B------:R-:W-:Y:S05]  /*4280*/  @P1 BRA `(.L_x_9678) ;  /* 0x0000000000081947 */ /* 0x000fea0003800000 */
[----:B---3--:R-:W3:Y:S02]  /*4290*/  LDC.64 R2, c[0x0][0x3f8] ;  /* 0x0000fe00ff027b82 */ /* 0x008ee40000000a00 */
[----:B---3--:R4:W-:Y:S02]  /*42a0*/  REDG.E.MAX.S32.STRONG.GPU desc[UR4][R2.64], R5 ;  /* 0x000000050200798e */ /* 0x0089e4000d12e304 */
.L_x_9678:
[----:B------:R-:W-:Y:S05]  /*42b0*/  BSYNC B0 ;  /* 0x0000000000007941 */ /* 0x000fea0003800000 */
.L_x_9676:
[----:B------:R-:W-:Y:S05]  /*42c0*/  @!P0 EXIT ;  /* 0x000000000000894d */ /* 0x000fea0003800000 */
[----:B------:R-:W0:Y:S01]  /*42d0*/  LDCU.64 UR6, c[0x0][0x3f0] ;  /* 0x00007e00ff0677ac */ /* 0x000e220008000a00 */
[----:B---3--:R-:W-:Y:S02]  /*42e0*/  LOP3.LUT P0, RZ, R4, R9, RZ, 0xfc, !PT ;  /* 0x0000000904ff7212 */ /* 0x008fe4000780fcff */
        /* <DEDUP_REMOVED lines=8> */
[----:B-12-4-:R-:W-:Y:S05]  /*4370*/  CALL.REL.NOINC `($__internal_154_$__cuda_sm20_rcp_rn_f32_slowpath) ;  /* 0x0000001400fc7944 */ /* 0x016fea0003c00000 */
[----:B------:R-:W-:Y:S01]  /*4380*/  MOV R5, R0 ;  /* 0x0000000000057202 */ /* 0x000fe20000000f00 */
[----:B------:R-:W-:Y:S06]  /*4390*/  BRA `(.L_x_9681) ;  /* 0x0000000000107947 */ /* 0x000fec0003800000 */
.L_x_9680:
[----:B----4-:R-:W0:Y:S02]  /*43a0*/  MUFU.RCP R5, R6 ;  /* 0x0000000600057308 */ /* 0x010e240000001000 */
[----:B0-----:R-:W-:-:S04]  /*43b0*/  FFMA R0, R5, R6, -1 ;  /* 0xbf80000005007423 */ /* 0x001fc80000000006 */
[----:B------:R-:W-:-:S04]  /*43c0*/  FADD.FTZ R0, -R0, -RZ ;  /* 0x800000ff00007221 */ /* 0x000fc80000010100 */
[----:B------:R-:W-:-:S07]  /*43d0*/  FFMA R5, R5, R0, R5 ;  /* 0x0000000005057223 */ /* 0x000fce0000000005 */
.L_x_9681:
[----:B------:R-:W0:Y:S02]  /*43e0*/  LDC.64 R2, c[0x0][0x3f0] ;  /* 0x0000fc00ff027b82 */ /* 0x000e240000000a00 */
[----:B0-----:R-:W-:Y:S01]  /*43f0*/  STG.E desc[UR4][R2.64], R5 ;  /* 0x0000000502007986 */ /* 0x001fe2000c101904 */
[----:B------:R-:W-:Y:S05]  /*4400*/  EXIT ;  /* 0x000000000000794d */ /* 0x000fea0003800000 */
.L_x_9672:
[----:B------:R-:W-:Y:S01]  /*4410*/  HFMA2 R152, -RZ, RZ, 0, 5.9604644775390625e-08 ;  /* 0x00000001ff987431 */ /* 0x000fe200000001ff */
[----:B------:R-:W-:Y:S01]  /*4420*/  BSSY B1, `(.L_x_9682) ;  /* 0x0000006000017945 */ /* 0x000fe20003800000 */
[----:B------:R-:W-:Y:S02]  /*4430*/  MOV R7, 0x1f ;  /* 0x0000001f00077802 */ /* 0x000fe40000000f00 */
[----:B------:R-:W-:-:S07]  /*4440*/  MOV R154, 0xffffffff ;  /* 0xffffffff009a7802 */ /* 0x000fce0000000f00 */
[----:B------:R-:W-:Y:S05]  /*4450*/  WARPSYNC.COLLECTIVE R154, `(.L_x_9683) ;  /* 0x000000009a087348 */ /* 0x000fea0003c00000 */
[----:B------:R0:W1:Y:S02]  /*4460*/  SHFL.BFLY P0, R153, R5, R152, R7 ;  /* 0x0c00009805997389 */ /* 0x0000640000000007 */
[----:B01----:R-:W-:Y:S05]  /*4470*/  ENDCOLLECTIVE ;  /* 0x000000000000791b */ /* 0x003fea0003800000 */
.L_x_9683:
[----:B------:R-:W-:Y:S05]  /*4480*/  BSYNC B1 ;  /* 0x0000000000017941 */ /* 0x000fea0003800000 */
.L_x_9682:
[----:B------:R-:W-:Y:S02]  /*4490*/  HFMA2 R152, -RZ, RZ, 0, 1.1920928955078125e-07 ;  /* 0x00000002ff987431 */ /* 0x000fe400000001ff */
[----:B------:R-:W-:Y:S01]  /*44a0*/  FADD R5, R5, R153 ;  /* 0x0000009905057221 */ /* 0x000fe20000000000 */
[----:B------:R-:W-:Y:S02]  /*44b0*/  MOV R7, 0x1f ;  /* 0x0000001f00077802 */ /* 0x000fe40000000f00 */
[----:B------:R-:W-:-:S07]  /*44c0*/  MOV R154, 0xffffffff ;  /* 0xffffffff009a7802 */ /* 0x000fce0000000f00 */
[----:B------:R-:W-:Y:S05]  /*44d0*/  WARPSYNC.COLLECTIVE R154, `(.L_x_9684) ;  /* 0x000000009a087348 */ /* 0x000fea0003c00000 */
[----:B------:R0:W1:Y:S02]  /*44e0*/  SHFL.BFLY P0, R153, R5, R152, R7 ;  /* 0x0c00009805997389 */ /* 0x0000640000000007 */
[----:B01----:R-:W-:Y:S05]  /*44f0*/  ENDCOLLECTIVE ;  /* 0x000000000000791b */ /* 0x003fea0003800000 */
.L_x_9684:
[----:B------:R-:W-:Y:S02]  /*4500*/  HFMA2 R152, -RZ, RZ, 0, 2.384185791015625e-07 ;  /* 0x00000004ff987431 */ /* 0x000fe400000001ff */
[----:B------:R-:W-:-:S05]  /*4510*/  FADD R165, R5, R153 ;  /* 0x0000009905a57221 */ /* 0x000fca0000000000 */
[----:B------:R-:W-:-:S07]  /*4520*/  MOV R5, R165 ;  /* 0x000000a500057202 */ /* 0x000fce0000000f00 */
[----:B------:R-:W-:Y:S05]  /*4530*/  WARPSYNC.COLLECTIVE R154, `(.L_x_9685) ;  /* 0x000000009a087348 */ /* 0x000fea0003c00000 */
[----:B------:R0:W1:Y:S02]  /*4540*/  SHFL.BFLY P0, R153, R5, R152, R7 ;  /* 0x0c00009805997389 */ /* 0x0000640000000007 */
[----:B01----:R-:W-:Y:S05]  /*4550*/  ENDCOLLECTIVE ;  /* 0x000000000000791b */ /* 0x003fea0003800000 */
.L_x_9685:
[----:B------:R-:W-:Y:S02]  /*4560*/  HFMA2 R152, -RZ, RZ, 0, 4.76837158203125e-07 ;  /* 0x00000008ff987431 */ /* 0x000fe400000001ff */
[----:B------:R-:W-:-:S05]  /*4570*/  FADD R165, R165, R153 ;  /* 0x00000099a5a57221 */ /* 0x000fca0000000000 */
[----:B------:R-:W-:-:S07]  /*4580*/  MOV R5, R165 ;  /* 0x000000a500057202 */ /* 0x000fce0000000f00 */
[----:B------:R-:W-:Y:S05]  /*4590*/  WARPSYNC.COLLECTIVE R154, `(.L_x_9686) ;  /* 0x000000009a087348 */ /* 0x000fea0003c00000 */
[----:B------:R0:W1:Y:S02]  /*45a0*/  SHFL.BFLY P0, R153, R5, R152, R7 ;  /* 0x0c00009805997389 */ /* 0x0000640000000007 */
[----:B01----:R-:W-:Y:S05]  /*45b0*/  ENDCOLLECTIVE ;  /* 0x000000000000791b */ /* 0x003fea0003800000 */
.L_x_9686:
[----:B------:R-:W-:Y:S02]  /*45c0*/  HFMA2 R152, -RZ, RZ, 0, 9.5367431640625e-07 ;  /* 0x00000010ff987431 */ /* 0x000fe400000001ff */
[----:B------:R-:W-:-:S05]  /*45d0*/  FADD R164, R165, R153 ;  /* 0x00000099a5a47221 */ /* 0x000fca0000000000 */
[----:B------:R-:W-:-:S07]  /*45e0*/  MOV R5, R164 ;  /* 0x000000a400057202 */ /* 0x000fce0000000f00 */
[----:B------:R-:W-:Y:S05]  /*45f0*/  WARPSYNC.COLLECTIVE R154, `(.L_x_9687) ;  /* 0x000000009a087348 */ /* 0x000fea0003c00000 */
[----:B------:R0:W1:Y:S02]  /*4600*/  SHFL.BFLY P0, R153, R5, R152, R7 ;  /* 0x0c00009805997389 */ /* 0x0000640000000007 */
[----:B01----:R-:W-:Y:S05]  /*4610*/  ENDCOLLECTIVE ;  /* 0x000000000000791b */ /* 0x003fea0003800000 */
.L_x_9687:
        /* <DEDUP_REMOVED lines=102> */
.L_x_9688:
[----:B------:R-:W-:Y:S02]  /*4c80*/  HFMA2 R152, -RZ, RZ, 0, 1.1920928955078125e-07 ;  /* 0x00000002ff987431 */ /* 0x000fe400000001ff */
[----:B------:R-:W-:-:S05]  /*4c90*/  FADD R165, R5, R153 ;  /* 0x0000009905a57221 */ /* 0x000fca0000000000 */
[----:B------:R-:W-:-:S07]  /*4ca0*/  MOV R5, R165 ;  /* 0x000000a500057202 */ /* 0x000fce0000000f00 */
[----:B------:R-:W-:Y:S05]  /*4cb0*/  WARPSYNC.COLLECTIVE R154, `(.L_x_9689) ;  /* 0x000000009a087348 */ /* 0x000fea0003c00000 */
[----:B------:R0:W1:Y:S02]  /*4cc0*/  SHFL.BFLY P0, R153, R5, R152, R7 ;  /* 0x0c00009805997389 */ /* 0x0000640000000007 */
[----:B01----:R-:W-:Y:S05]  /*4cd0*/  ENDCOLLECTIVE ;  /* 0x000000000000791b */ /* 0x003fea0003800000 */
.L_x_9689:
[----:B------:R-:W-:Y:S02]  /*4ce0*/  HFMA2 R152, -RZ, RZ, 0, 2.384185791015625e-07 ;  /* 0x00000004ff987431 */ /* 0x000fe400000001ff */
[----:B------:R-:W-:-:S05]  /*4cf0*/  FADD R165, R165, R153 ;  /* 0x00000099a5a57221 */ /* 0x000fca0000000000 */
[----:B------:R-:W-:-:S07]  /*4d00*/  MOV R5, R165 ;  /* 0x000000a500057202 */ /* 0x000fce0000000f00 */
[----:B------:R-:W-:Y:S05]  /*4d10*/  WARPSYNC.COLLECTIVE R154, `(.L_x_9690) ;  /* 0x000000009a087348 */ /* 0x000fea0003c00000 */
[----:B------:R0:W1:Y:S02]  /*4d20*/  SHFL.BFLY P0, R153, R5, R152, R7 ;  /* 0x0c00009805997389 */ /* 0x0000640000000007 */
[----:B01----:R-:W-:Y:S05]  /*4d30*/  ENDCOLLECTIVE ;  /* 0x000000000000791b */ /* 0x003fea0003800000 */
.L_x_9690:
[----:B------:R-:W-:Y:S02]  /*4d40*/  HFMA2 R152, -RZ, RZ, 0, 4.76837158203125e-07 ;  /* 0x00000008ff987431 */ /* 0x000fe400000001ff */
[----:B------:R-:W-:-:S05]  /*4d50*/  FADD R165, R165, R153 ;  /* 0x00000099a5a57221 */ /* 0x000fca0000000000 */
[----:B------:R-:W-:-:S07]  /*4d60*/  MOV R5, R165 ;  /* 0x000000a500057202 */ /* 0x000fce0000000f00 */
[----:B------:R-:W-:Y:S05]  /*4d70*/  WARPSYNC.COLLECTIVE R154, `(.L_x_9691) ;  /* 0x000000009a087348 */ /* 0x000fea0003c00000 */
[----:B------:R0:W1:Y:S02]  /*4d80*/  SHFL.BFLY P0, R153, R5, R152, R7 ;  /* 0x0c00009805997389 */ /* 0x0000640000000007 */
[----:B01----:R-:W-:Y:S05]  /*4d90*/  ENDCOLLECTIVE ;  /* 0x000000000000791b */ /* 0x003fea0003800000 */
.L_x_9691:
[----:B------:R-:W-:Y:S01]  /*4da0*/  MOV R152, 0x10 ;  /* 0x0000001000987802 */ /* 0x000fe20000000f00 */
[----:B------:R-:W-:-:S07]  /*4db0*/  FADD R5, R165, R153 ;  /* 0x00000099a5057221 */ /* 0x000fce0000000000 */
[----:B------:R-:W-:Y:S05]  /*4dc0*/  WARPSYNC.COLLECTIVE R154, `(.L_x_9692) ;  /* 0x000000009a087348 */ /* 0x000fea0003c00000 */
[----:B------:R0:W1:Y:S02]  /*4dd0*/  SHFL.BFLY P0, R153, R5, R152, R7 ;  /* 0x0c00009805997389 */ /* 0x0000640000000007 */
[----:B01----:R-:W-:Y:S05]  /*4de0*/  ENDCOLLECTIVE ;  /* 0x000000000000791b */ /* 0x003fea0003800000 */
.L_x_9692:
[----:B------:R-:W-:Y:S05]  /*4df0*/  BRA `(.L_x_9693) ;  /* 0xffffffc800047947 */ /* 0x000fea000383ffff */
.L_x_9674:
[----:B------:R-:W-:Y:S01]  /*4e00*/  HFMA2 R152, -RZ, RZ, 0, 5.9604644775390625e-08 ;  /* 0x00000001ff987431 */ /* 0x000fe200000001ff */
[----:B------:R-:W-:Y:S01]  /*4e10*/  BSSY B1, `(.L_x_9694) ;  /* 0x0000006000017945 */ /* 0x000fe20003800000 */
[----:B------:R-:W-:Y:S02]  /*4e20*/  MOV R7, 0x1f ;  /* 0x0000001f00077802 */ /* 0x000fe40000000f00 */
[----:B------:R-:W-:-:S07]  /*4e30*/  MOV R154, 0xffffffff ;  /* 0xffffffff009a7802 */ /* 0x000fce0000000f00 */
[----:B------:R-:W-:Y:S05]  /*4e40*/  WARPSYNC.COLLECTIVE R154, `(.L_x_9695) ;  /* 0x000000009a087348 */ /* 0x000fea0003c00000 */
[----:B------:R0:W1:Y:S02]  /*4e50*/  SHFL.BFLY P0, R153, R5, R152, R7 ;  /* 0x0c00009805997389 */ /* 0x0000640000000007 */
[----:B01----:R-:W-:Y:S05]  /*4e60*/  ENDCOLLECTIVE ;  /* 0x000000000000791b */ /* 0x003fea0003800000 */
.L_x_9695:
[----:B------:R-:W-:Y:S05]  /*4e70*/  BSYNC B1 ;  /* 0x0000000000017941 */ /* 0x000fea0003800000 */
.L_x_9694:
[----:B------:R-:W-:Y:S02]  /*4e80*/  HFMA2 R152, -RZ, RZ, 0, 1.1920928955078125e-07 ;  /* 0x00000002ff987431 */ /* 0x000fe400000001ff */
[----:B------:R-:W-:Y:S01]  /*4e90*/  FADD R5, R5, R153 ;  /* 0x0000009905057221 */ /* 0x000fe20000000000 */
[----:B------:R-:W-:Y:S02]  /*4ea0*/  MOV R7, 0x1f ;  /* 0x0000001f00077802 */ /* 0x000fe40000000f00 */
[----:B------:R-:W-:-:S07]  /*4eb0*/  MOV R154, 0xffffffff ;  /* 0xffffffff009a7802 */ /* 0x000fce0000000f00 */
[----:B------:R-:W-:Y:S05]  /*4ec0*/  WARPSYNC.COLLECTIVE R154, `(.L_x_9696) ;  /* 0x000000009a087348 */ /* 0x000fea0003c00000 */
[----:B------:R0:W1:Y:S02]  /*4ed0*/  SHFL.BFLY P0, R153, R5, R152, R7 ;  /* 0x0c00009805997389 */ /* 0x0000640000000007 */
[----:B01----:R-:W-:Y:S05]  /*4ee0*/  ENDCOLLECTIVE ;  /* 0x000000000000791b */ /* 0x003fea0003800000 */
.L_x_9696:
[----:B------:R-:W-:Y:S02]  /*4ef0*/  HFMA2 R152, -RZ, RZ, 0, 2.384185791015625e-07 ;  /* 0x00000004ff987431 */ /* 0x000fe400000001ff */
[----:B------:R-:W-:-:S05]  /*4f00*/  FADD R165, R5, R153 ;  /* 0x0000009905a57221 */ /* 0x000fca0000000000 */
[----:B------:R-:W-:-:S07]  /*4f10*/  MOV R5, R165 ;  /* 0x000000a500057202 */ /* 0x000fce0000000f00 */
[----:B------:R-:W-:Y:S05]  /*4f20*/  WARPSYNC.COLLECTIVE R154, `(.L_x_9697) ;  /* 0x000000009a087348 */ /* 0x000fea0003c00000 */
[----:B------:R0:W1:Y:S02]  /*4f30*/  SHFL.BFLY P0, R153, R5, R152, R7 ;  /* 0x0c00009805997389 */ /* 0x0000640000000007 */
[----:B01----:R-:W-:Y:S05]  /*4f40*/  ENDCOLLECTIVE ;  /* 0x000000000000791b */ /* 0x003fea0003800000 */
.L_x_9697:
[----:B------:R-:W-:Y:S02]  /*4f50*/  HFMA2 R152, -RZ, RZ, 0, 4.76837158203125e-07 ;  /* 0x00000008ff987431 */ /* 0x000fe400000001ff */
[----:B------:R-:W-:-:S05]  /*4f60*/  FADD R165, R165, R153 ;  /* 0x00000099a5a57221 */ /* 0x000fca0000000000 */
[----:B------:R-:W-:-:S07]  /*4f70*/  MOV R5, R165 ;  /* 0x000000a500057202 */ /* 0x000fce0000000f00 */
[----:B------:R-:W-:Y:S05]  /*4f80*/  WARPSYNC.COLLECTIVE R154, `(.L_x_9698) ;  /* 0x000000009a087348 */ /* 0x000fea0003c00000 */
[----:B------:R0:W1:Y:S02]  /*4f90*/  SHFL.BFLY P0, R153, R5, R152, R7 ;  /* 0x0c00009805997389 */ /* 0x0000640000000007 */
[----:B01----:R-:W-:Y:S05]  /*4fa0*/  ENDCOLLECTIVE ;  /* 0x000000000000791b */ /* 0x003fea0003800000 */
.L_x_9698:
[----:B------:R-:W-:Y:S02]  /*4fb0*/  HFMA2 R152, -RZ, RZ, 0, 9.5367431640625e-07 ;  /* 0x00000010ff987431 */ /* 0x000fe400000001ff */
[----:B------:R-:W-:-:S05]  /*4fc0*/  FADD R155, R165, R153 ;  /* 0x00000099a59b7221 */ /* 0x000fca0000000000 */
[----:B------:R-:W-:-:S07]  /*4fd0*/  MOV R5, R155 ;  /* 0x0000009b00057202 */ /* 0x000fce0000000f00 */
[----:B------:R-:W-:Y:S05]  /*4fe0*/  WARPSYNC.COLLECTIVE R154, `(.L_x_9699) ;  /* 0x000000009a087348 */ /* 0x000fea0003c00000 */
[----:B------:R0:W1:Y:S02]  /*4ff0*/  SHFL.BFLY P0, R153, R5, R152, R7 ;  /* 0x0c00009805997389 */ /* 0x0000640000000007 */
[----:B01----:R-:W-:Y:S05]  /*5000*/  ENDCOLLECTIVE ;  /* 0x000000000000791b */ /* 0x003fea0003800000 */
.L_x_9699:
        /* <DEDUP_REMOVED lines=102> */
.L_x_9700:
[----:B------:R-:W-:Y:S02]  /*5670*/  HFMA2 R152, -RZ, RZ, 0, 1.1920928955078125e-07 ;  /* 0x00000002ff987431 */ /* 0x000fe400000001ff */
[----:B------:R-:W-:-:S05]  /*5680*/  FADD R165, R5, R153 ;  /* 0x0000009905a57221 */ /* 0x000fca0000000000 */
[----:B------:R-:W-:-:S07]  /*5690*/  MOV R5, R165 ;  /* 0x000000a500057202 */ /* 0x000fce0000000f00 */
[----:B------:R-:W-:Y:S05]  /*56a0*/  WARPSYNC.COLLECTIVE R154, `(.L_x_9701) ;  /* 0x000000009a087348 */ /* 0x000fea0003c00000 */
[----:B------:R0:W1:Y:S02]  /*56b0*/  SHFL.BFLY P0, R153, R5, R152, R7 ;  /* 0x0c00009805997389 */ /* 0x0000640000000007 */
[----:B01----:R-:W-:Y:S05]  /*56c0*/  ENDCOLLECTIVE ;  /* 0x000000000000791b */ /* 0x003fea0003800000 */
.L_x_9701:
[----:B------:R-:W-:Y:S02]  /*56d0*/  HFMA2 R152, -RZ, RZ, 0, 2.384185791015625e-07 ;  /* 0x00000004ff987431 */ /* 0x000fe400000001ff */
[----:B------:R-:W-:-:S05]  /*56e0*/  FADD R165, R165, R153 ;  /* 0x00000099a5a57221 */ /* 0x000fca0000000000 */
[----:B------:R-:W-:-:S07]  /*56f0*/  MOV R5, R165 ;  /* 0x000000a500057202 */ /* 0x000fce0000000f00 */
[----:B------:R-:W-:Y:S05]  /*5700*/  WARPSYNC.COLLECTIVE R154, `(.L_x_9702) ;  /* 0x000000009a087348 */ /* 0x000fea0003c00000 */
[----:B------:R0:W1:Y:S02]  /*5710*/  SHFL.BFLY P0, R153, R5, R152, R7 ;  /* 0x0c00009805997389 */ /* 0x0000640000000007 */
[----:B01----:R-:W-:Y:S05]  /*5720*/  ENDCOLLECTIVE ;  /* 0x000000000000791b */ /* 0x003fea0003800000 */
.L_x_9702:
[----:B------:R-:W-:Y:S02]  /*5730*/  HFMA2 R152, -RZ, RZ, 0, 4.76837158203125e-07 ;  /* 0x00000008ff987431 */ /* 0x000fe400000001ff */
[----:B------:R-:W-:-:S05]  /*5740*/  FADD R165, R165, R153 ;  /* 0x00000099a5a57221 */ /* 0x000fca0000000000 */
[----:B------:R-:W-:-:S07]  /*5750*/  MOV R5, R165 ;  /* 0x000000a500057202 */ /* 0x000fce0000000f00 */
[----:B------:R-:W-:Y:S05]  /*5760*/  WARPSYNC.COLLECTIVE R154, `(.L_x_9703) ;  /* 0x000000009a087348 */ /* 0x000fea0003c00000 */
[----:B------:R0:W1:Y:S02]  /*5770*/  SHFL.BFLY P0, R153, R5, R152, R7 ;  /* 0x0c00009805997389 */ /* 0x0000640000000007 */
[----:B01----:R-:W-:Y:S05]  /*5780*/  ENDCOLLECTIVE ;  /* 0x000000000000791b */ /* 0x003fea0003800000 */
.L_x_9703:
[----:B------:R-:W-:Y:S01]  /*5790*/  MOV R152, 0x10 ;  /* 0x0000001000987802 */ /* 0x000fe20000000f00 */
[----:B------:R-:W-:-:S07]  /*57a0*/  FADD R5, R165, R153 ;  /* 0x00000099a5057221 */ /* 0x000fce0000000000 */
[----:B------:R-:W-:Y:S05]  /*57b0*/  WARPSYNC.COLLECTIVE R154, `(.L_x_9704) ;  /* 0x000000009a087348 */ /* 0x000fea0003c00000 */
[----:B------:R0:W1:Y:S02]  /*57c0*/  SHFL.BFLY P0, R153, R5, R152, R7 ;  /* 0x0c00009805997389 */ /* 0x0000640000000007 */
[----:B01----:R-:W-:Y:S05]  /*57d0*/  ENDCOLLECTIVE ;  /* 0x000000000000791b */ /* 0x003fea0003800000 */
.L_x_9704:
[----:B------:R-:W-:Y:S05]  /*57e0*/  BRA `(.L_x_9705) ;  /* 0xffffffdc000c7947 */ /* 0x000fea000383ffff */
.L_x_9677:
[----:B------:R-:W-:Y:S01]  /*57f0*/  HFMA2 R12, -RZ, RZ, 0, 9.5367431640625e-07 ;  /* 0x00000010ff0c7431 */ /* 0x000fe200000001ff */
[----:B------:R-:W-:Y:S01]  /*5800*/  BSSY B0, `(.L_x_9706) ;  /* 0x0000007000007945 */ /* 0x000fe20003800000 */
[----:B------:R-:W-:Y:S02]  /*5810*/  MOV R11, R2 ;  /* 0x00000002000b7202 */ /* 0x000fe40000000f00 */
[----:B------:R-:W-:Y:S02]  /*5820*/  MOV R13, 0x1f ;  /* 0x0000001f000d7802 */ /* 0x000fe40000000f00 */
[----:B------:R-:W-:-:S07]  /*5830*/  MOV R154, 0xffffffff ;  /* 0xffffffff009a7802 */ /* 0x000fce0000000f00 */
[----:B01-3-5:R-:W-:Y:S05]  /*5840*/  WARPSYNC.COLLECTIVE R154, `(.L_x_9707) ;  /* 0x000000009a087348 */ /* 0x02bfea0003c00000 */
[----:B------:R2:W4:Y:S02]  /*5850*/  SHFL.DOWN P1, R7, R11, R12, R13 ;  /* 0x0800000c0b077389 */ /* 0x000524000002000d */
[----:B012345:R-:W-:Y:S05]  /*5860*/  ENDCOLLECTIVE ;  /* 0x000000000000791b */ /* 0x03ffea0003800000 */
.L_x_9707:
[----:B------:R-:W-:Y:S05]  /*5870*/  BSYNC B0 ;  /* 0x0000000000007941 */ /* 0x000fea0003800000 */
.L_x_9706:
        /* <DEDUP_REMOVED lines=9> */
.L_x_9708:
[----:B------:R-:W-:Y:S01]  /*5910*/  HFMA2 R12, -RZ, RZ, 0, 2.384185791015625e-07 ;  /* 0x00000004ff0c7431 */ /* 0x000fe200000001ff */
[----:B------:R-:W-:-:S04]  /*5920*/  MOV R8, R7 ;  /* 0x0000000700087202 */ /* 0x000fc80000000f00 */
[----:B------:R-:W-:-:S04]  /*5930*/  FMNMX R8, R3, R8, !PT ;  /* 0x0000000803087209 */ /* 0x000fc80007800000 */
[----:B------:R-:W-:-:S07]  /*5940*/  MOV R11, R8 ;  /* 0x00000008000b7202 */ /* 0x000fce0000000f00 */
[----:B------:R-:W-:Y:S05]  /*5950*/  WARPSYNC.COLLECTIVE R154, `(.L_x_9709) ;  /* 0x000000009a087348 */ /* 0x000fea0003c00000 */
[----:B------:R0:W1:Y:S02]  /*5960*/  SHFL.DOWN P1, R7, R11, R12, R13 ;  /* 0x0800000c0b077389 */ /* 0x000064000002000d */
[----:B01----:R-:W-:Y:S05]  /*5970*/  ENDCOLLECTIVE ;  /* 0x000000000000791b */ /* 0x003fea0003800000 */
.L_x_9709:
[----:B------:R-:W-:Y:S01]  /*5980*/  HFMA2 R12, -RZ, RZ, 0, 1.1920928955078125e-07 ;  /* 0x00000002ff0c7431 */ /* 0x000fe200000001ff */
[----:B------:R-:W-:-:S04]  /*5990*/  MOV R5, R7 ;  /* 0x0000000700057202 */ /* 0x000fc80000000f00 */
[----:B------:R-:W-:-:S04]  /*59a0*/  FMNMX R5, R8, R5, !PT ;  /* 0x0000000508057209 */ /* 0x000fc80007800000 */
[----:B------:R-:W-:-:S07]  /*59b0*/  MOV R11, R5 ;  /* 0x00000005000b7202 */ /* 0x000fce0000000f00 */
[----:B------:R-:W-:Y:S05]  /*59c0*/  WARPSYNC.COLLECTIVE R154, `(.L_x_9710) ;  /* 0x000000009a087348 */ /* 0x000fea0003c00000 */
[----:B------:R0:W1:Y:S02]  /*59d0*/  SHFL.DOWN P1, R7, R11, R12, R13 ;  /* 0x0800000c0b077389 */ /* 0x000064000002000d */
[----:B01----:R-:W-:Y:S05]  /*59e0*/  ENDCOLLECTIVE ;  /* 0x000000000000791b */ /* 0x003fea0003800000 */
.L_x_9710:
[----:B------:R-:W-:Y:S01]  /*59f0*/  HFMA2 R12, -RZ, RZ, 0, 5.9604644775390625e-08 ;  /* 0x00000001ff0c7431 */ /* 0x000fe200000001ff */
[----:B------:R-:W-:-:S04]  /*5a00*/  MOV R10, R7 ;  /* 0x00000007000a7202 */ /* 0x000fc80000000f00 */
[----:B------:R-:W-:-:S04]  /*5a10*/  FMNMX R10, R5, R10, !PT ;  /* 0x0000000a050a7209 */ /* 0x000fc80007800000 */
[----:B------:R-:W-:-:S07]  /*5a20*/  MOV R11, R10 ;  /* 0x0000000a000b7202 */ /* 0x000fce0000000f00 */
[----:B------:R-:W-:Y:S05]  /*5a30*/  WARPSYNC.COLLECTIVE R154, `(.L_x_9711) ;  /* 0x000000009a087348 */ /* 0x000fea0003c00000 */
[----:B------:R0:W1:Y:S02]  /*5a40*/  SHFL.DOWN P1, R7, R11, R12, R13 ;  /* 0x0800000c0b077389 */ /* 0x000064000002000d */
[----:B01----:R-:W-:Y:S05]  /*5a50*/  ENDCOLLECTIVE ;  /* 0x000000000000791b */ /* 0x003fea0003800000 */
.L_x_9711:
[----:B------:R-:W-:Y:S05]  /*5a60*/  BRA `(.L_x_9712) ;  /* 0xffffffe400947947 */ /* 0x000fea000383ffff */
.L_x_9679:
[----:B----4-:R-:W-:Y:S02]  /*5a70*/  MOV R11, R0 ;  /* 0x00000000000b7202 */ /* 0x010fe40000000f00 */
[----:B------:R-:W-:Y:S02]  /*5a80*/  MOV R12, 0x2 ;  /* 0x00000002000c7802 */ /* 0x000fe40000000f00 */
[----:B------:R-:W-:Y:S02]  /*5a90*/  MOV R13, 0x1f ;  /* 0x0000001f000d7802 */ /* 0x000fe40000000f00 */
[----:B------:R-:W-:-:S07]  /*5aa0*/  MOV R154, 0xffffffff ;  /* 0xffffffff009a7802 */ /* 0x000fce0000000f00 */
[----:B0123-5:R-:W-:Y:S05]  /*5ab0*/  WARPSYNC.COLLECTIVE R154, `(.L_x_9713) ;  /* 0x000000009a087348 */ /* 0x02ffea0003c00000 */
[----:B------:R4:W0:Y:S02]  /*5ac0*/  SHFL.DOWN P1, R7, R11, R12, R13 ;  /* 0x0800000c0b077389 */ /* 0x000824000002000d */
[----:B012345:R-:W-:Y:S05]  /*5ad0*/  ENDCOLLECTIVE ;  /* 0x000000000000791b */ /* 0x03ffea0003800000 */
.L_x_9713:
[----:B------:R-:W-:Y:S02]  /*5ae0*/  MOV R12, 0x1 ;  /* 0x00000001000c7802 */ /* 0x000fe40000000f00 */
[----:B------:R-:W-:-:S04]  /*5af0*/  MOV R3, R7 ;  /* 0x0000000700037202 */ /* 0x000fc80000000f00 */
[----:B------:R-:W-:-:S04]  /*5b00*/  FMNMX R3, R3, R0, !PT ;  /* 0x0000000003037209 */ /* 0x000fc80007800000 */
[----:B------:R-:W-:-:S07]  /*5b10*/  MOV R11, R3 ;  /* 0x00000003000b7202 */ /* 0x000fce0000000f00 */
[----:B------:R-:W-:Y:S05]  /*5b20*/  WARPSYNC.COLLECTIVE R154, `(.L_x_9714) ;  /* 0x000000009a087348 */ /* 0x000fea0003c00000 */
[----:B------:R0:W1:Y:S02]  /*5b30*/  SHFL.DOWN P1, R7, R11, R12, R13 ;  /* 0x0800000c0b077389 */ /* 0x000064000002000d */
[----:B01----:R-:W-:Y:S05]  /*5b40*/  ENDCOLLECTIVE ;  /* 0x000000000000791b */ /* 0x003fea0003800000 */
.L_x_9714:
[----:B------:R-:W-:Y:S01]  /*5b50*/  MOV R2, R7 ;  /* 0x0000000700027202 */ /* 0x000fe20000000f00 */
[----:B------:R-:W-:Y:S06]  /*5b60*/  BRA `(.L_x_9715) ;  /* 0xffffffe400bc7947 */ /* 0x000fec000383ffff */
        .weak           $__internal_154_$__cuda_sm20_rcp_rn_f32_slowpath
        .type           $__internal_154_$__cuda_sm20_rcp_rn_f32_slowpath,@function
        .size           $__internal_154_$__cuda_sm20_rcp_rn_f32_slowpath,(.L_x_13022 - $__internal_154_$__cuda_sm20_rcp_rn_f32_slowpath)
$__internal_154_$__cuda_sm20_rcp_rn_f32_slowpath:
        /* <DEDUP_REMOVED lines=15> */
.L_x_9716:
        /* <DEDUP_REMOVED lines=33> */
.L_x_9718:
[----:B------:R2:W3:Y:S02]  /*5e70*/  MUFU.RCP R0, R6 ;  /* 0x0000000600007308 */ /* 0x0004e40000001000 */
.L_x_9717:
[----:B------:R-:W-:Y:S01]  /*5e80*/  HFMA2 R3, -RZ, RZ, 0, 0 ;  /* 0x00000000ff037431 */ /* 0x000fe200000001ff */
[----:B------:R-:W-:-:S04]  /*5e90*/  MOV R2, R7 ;  /* 0x0000000700027202 */ /* 0x000fc80000000f00 */
[----:B0123--:R-:W-:Y:S05]  /*5ea0*/  RET.REL.NODEC R2 `(_ZN18transformer_engine13normalization19ln_fwd_tuned_kernelINS0_13Kernel_traitsIffffjLj1536ELj1ELj4ELj1ELj16ENS0_18Kernel_traits_baseILj1536EffffjLj128EEEEEEEvNS0_19ForwardKernelParamsE) ;  /* 0xffffffa002547950 */ /* 0x00ffea0003c3ffff */
.L_x_9719:
        /* <DEDUP_REMOVED lines=13> */
.L_x_13022:


//--------------------- .text._ZN18transformer_engine13normalization19ln_fwd_tuned_kernelINS0_13Kernel_traitsIff13__nv_bfloat16fjLj1024ELj1ELj4ELj1ELj16ENS0_18Kernel_traits_baseILj1024EffS3_fjLj128EEEEEEEvNS0_19ForwardKernelParamsE --------------------------
	.section	.text._ZN18transformer_engine13normalization19ln_fwd_tuned_kernelINS0_13Kernel_traitsIff13__nv_bfloat16fjLj1024ELj1ELj4ELj1ELj16ENS0_18Kernel_traits_baseILj1024EffS3_fjLj128EEEEEEEvNS0_19ForwardKernelParamsE,"ax",@progbits
	.align	128
        .global         _ZN18transformer_engine13normalization19ln_fwd_tuned_kernelINS0_13Kernel_traitsIff13__nv_bfloat16fjLj1024ELj1ELj4ELj1ELj16ENS0_18Kernel_traits_baseILj1024EffS3_fjLj128EEEEEEEvNS0_19ForwardKernelParamsE
        .type           _ZN18transformer_engine13normalization19ln_fwd_tuned_kernelINS0_13Kernel_traitsIff13__nv_bfloat16fjLj1024ELj1ELj4ELj1ELj16ENS0_18Kernel_traits_baseILj1024EffS3_fjLj128EEEEEEEvNS0_19ForwardKernelParamsE,@function
        .size           _ZN18transformer_engine13normalization19ln_fwd_tuned_kernelINS0_13Kernel_traitsIff13__nv_bfloat16fjLj1024ELj1ELj4ELj1ELj16ENS0_18Kernel_traits_baseILj1024EffS3_fjLj128EEEEEEEvNS0_19ForwardKernelParamsE,(.L_x_13023 - _ZN18transformer_engine13normalization19ln_fwd_tuned_kernelINS0_13Kernel_traitsIff13__nv_bfloat16fjLj1024ELj1ELj4ELj1ELj16ENS0_18Kernel_traits_baseILj1024EffS3_fjLj128EEEEEEEvNS0_19ForwardKernelParamsE)
        .other          _ZN18transformer_engine13normalization19ln_fwd_tuned_kernelINS0_13Kernel_traitsIff13__nv_bfloat16fjLj1024ELj1ELj4ELj1ELj16ENS0_18Kernel_traits_baseILj1024EffS3_fjLj128EEEEEEEvNS0_19ForwardKernelParamsE,@"STO_CUDA_ENTRY STV_DEFAULT"
_ZN18transformer_engine13normalization19ln_fwd_tuned_kernelINS0_13Kernel_traitsIff13__nv_bfloat16fjLj1024ELj1ELj4ELj1ELj16ENS0_18Kernel_traits_baseILj1024EffS3_fjLj128EEEEEEEvNS0_19ForwardKernelParamsE:
.text._ZN18transformer_engine13normalization19ln_fwd_tuned_kernelINS0_13Kernel_traitsIff13__nv_bfloat16fjLj1024ELj1ELj4ELj1ELj16ENS0_18Kernel_traits_baseILj1024EffS3_fjLj128EEEEEEEvNS0_19ForwardKernelParamsE:
        /* <DEDUP_REMOVED lines=8> */
[----:B------:R-:W1:Y:S01]  /*0080*/  LDCU UR12, c[0x0][0x388] ;  /* 0x00007100ff0c77ac */ /* 0x000e620008000800 */
[----:B0-----:R-:W-:Y:S01]  /*0090*/  ISETP.NE.AND P0, PT, RZ, UR4, PT ;  /* 0x00000004ff007c0c */ /* 0x001fe2000bf05270 */
[----:B------:R-:W0:Y:S01]  /*00a0*/  LDCU.64 UR4, c[0x0][0x358] ;  /* 0x00006b00ff0477ac */ /* 0x000e220008000a00 */
[----:B------:R-:W0:Y:S11]  /*00b0*/  LDCU UR11, c[0x0][0x388] ;  /* 0x00007100ff0b77ac */ /* 0x000e360008000800 */
[----:B------:R-:W0:Y:S01]  /*00c0*/  @P0 LDC.64 R2, c[0x0][0x3e0] ;  /* 0x0000f800ff020b82 */ /* 0x000e220000000a00 */
[----:B-1----:R-:W-:-:S02]  /*00d0*/  SHF.R.U32.HI R5, RZ, 0x5, R0 ;  /* 0x00000005ff057819 */ /* 0x002fc40000011600 */
[----:B------:R-:W-:-:S04]  /*00e0*/  SHF.L.U32 R6, R0, 0x4, RZ ;  /* 0x0000000400067819 */ /* 0x000fc800000006ff */
[----:B------:R-:W-:-:S04]  /*00f0*/  LOP3.LUT R72, R6, 0x1f0, RZ, 0xc0, !PT ;  /* 0x000001f006487812 */ /* 0x000fc800078ec0ff */
[C---:B----4-:R-:W-:Y:S01]  /*0100*/  IADD3 R6, P2, PT, R72.reuse, UR6, RZ ;  /* 0x0000000648067c10 */ /* 0x050fe2000ff5e0ff */
[----:B0-----:R3:W5:Y:S01]  /*0110*/  @P0 LDG.E R4, desc[UR4][R2.64] ;  /* 0x0000000402040981 */ /* 0x001762000c1e1900 */
[----:B--2---:R-:W-:Y:S01]  /*0120*/  IADD3 R72, P3, PT, R72, UR8, RZ ;  /* 0x0000000848487c10 */ /* 0x004fe2000ff7e0ff */
[----:B------:R-:W-:Y:S01]  /*0130*/  BSSY B0, `(.L_x_9720) ;  /* 0x0000322000007945 */ /* 0x000fe20003800000 */
[----:B------:R-:W-:Y:S02]  /*0140*/  IADD3.X R7, PT, PT, RZ, UR7, RZ, P2, !PT ;  /* 0x00000007ff077c10 */ /* 0x000fe400097fe4ff */
[----:B------:R-:W-:Y:S02]  /*0150*/  IADD3.X R73, PT, PT, RZ, UR9, RZ, P3, !PT ;  /* 0x00000009ff497c10 */ /* 0x000fe40009ffe4ff */
[----:B---3--:R-:W-:Y:S02]  /*0160*/  LEA R3, R8, R5, 0x2 ;  /* 0x0000000508037211 */ /* 0x008fe400078e10ff */
[----:B------:R-:W-:-:S02]  /*0170*/  MOV R2, RZ ;  /* 0x000000ff00027202 */ /* 0x000fc40000000f00 */
[----:B------:R-:W-:-:S13]  /*0180*/  ISETP.GE.AND P1, PT, R3, UR10, PT ;  /* 0x0000000a03007c0c */ /* 0x000fda000bf26270 */
[----:B------:R-:W-:Y:S05]  /*0190*/  @P1 BRA `(.L_x_9721) ;  /* 0x00000030006c1947 */ /* 0x000fea0003800000 */
        /* <DEDUP_REMOVED lines=83> */
[----:B------:R-:W-:Y:S02]  /*06d0*/  LOP3.LUT P1, R98, R0, 0x1f, RZ, 0xc0, !PT ;  /* 0x0000001f00627812 */ /* 0x000fe4000782c0ff */
[----:B------:R-:W-:Y:S02]  /*06e0*/  FSEL R101, R40, R101, !P2 ;  /* 0x0000006528657208 */ /* 0x000fe40005000000 */
[----:B------:R-:W-:Y:S02]  /*06f0*/  FSEL R102, R41, R102, !P2 ;  /* 0x0000006629667208 */ /* 0x000fe40005000000 */
[----:B------:R-:W-:Y:S02]  /*0700*/  FSEL R103, R42, R103, !P2 ;  /* 0x000000672a677208 */ /* 0x000fe40005000000 */
[----:B------:R-:W-:Y:S02]  /*0710*/  FSEL R110, R43, R110, !P2 ;  /* 0x0000006e2b6e7208 */ /* 0x000fe40005000000 */
[----:B------:R-:W-:-:S07]  /*0720*/  LOP3.LUT R108, R0, 0x1f, RZ, 0xc0, !PT ;  /* 0x0000001f006c7812 */ /* 0x000fce00078ec0ff */
.L_x_9724:
[----:B----4-:R-:W0:Y:S01]  /*0730*/  LDC.64 R6, c[0x0][0x390] ;  /* 0x0000e400ff067b82 */ /* 0x010e220000000a00 */
[----:B------:R-:W-:-:S05]  /*0740*/  LEA R5, R3, R98, 0x8 ;  /* 0x0000006203057211 */ /* 0x000fca00078e40ff */
[----:B0-----:R-:W-:-:S05]  /*0750*/  IMAD.WIDE.U32 R6, R5, 0x10, R6 ;  /* 0x0000001005067825 */ /* 0x001fca00078e0006 */
[----:B------:R-:W2:Y:S04]  /*0760*/  LDG.E.128 R40, desc[UR4][R6.64] ;  /* 0x0000000406287981 */ /* 0x000ea8000c1e1d00 */
[----:B------:R-:W3:Y:S04]  /*0770*/  LDG.E.128 R44, desc[UR4][R6.64+0x200] ;  /* 0x00020004062c7981 */ /* 0x000ee8000c1e1d00 */
[----:B------:R-:W4:Y:S04]  /*0780*/  LDG.E.128 R48, desc[UR4][R6.64+0x400] ;  /* 0x0004000406307981 */ /* 0x000f28000c1e1d00 */
[----:B------:R-:W5:Y:S04]  /*0790*/  LDG.E.128 R52, desc[UR4][R6.64+0x600] ;  /* 0x0006000406347981 */ /* 0x000f68000c1e1d00 */
[----:B------:R-:W5:Y:S04]  /*07a0*/  LDG.E.128 R56, desc[UR4][R6.64+0x800] ;  /* 0x0008000406387981 */ /* 0x000f68000c1e1d00 */
[----:B------:R-:W5:Y:S04]  /*07b0*/  LDG.E.128 R60, desc[UR4][R6.64+0xa00] ;  /* 0x000a0004063c7981 */ /* 0x000f68000c1e1d00 */
[----:B------:R-:W5:Y:S04]  /*07c0*/  LDG.E.128 R64, desc[UR4][R6.64+0xc00] ;  /* 0x000c000406407981 */ /* 0x000f68000c1e1d00 */
[----:B------:R-:W5:Y:S01]  /*07d0*/  LDG.E.128 R76, desc[UR4][R6.64+0xe00] ;  /* 0x000e0004064c7981 */ /* 0x000f62000c1e1d00 */
        /* <DEDUP_REMOVED lines=86> */
[----:B------:R-:W-:-:S03]  /*0d40*/  FADD R79, R79, -R106 ;  /* 0x8000006a4f4f7221 */ /* 0x000fc60000000000 */
        /* <DEDUP_REMOVED lines=31> */
.L_x_9744:
[----:B------:R-:W2:Y:S01]  /*0f40*/  LDC R6, c[0x0][0x3d8] ;  /* 0x0000f600ff067b82 */ /* 0x000ea20000000800 */
[----:B-1----:R-:W-:-:S04]  /*0f50*/  FADD R105, R111, R105 ;  /* 0x000000696f697221 */ /* 0x002fc80000000000 */
[----:B--2---:R-:W-:-:S05]  /*0f60*/  FFMA R6, R105, 0.0009765625, R6 ;  /* 0x3a80000069067823 */ /* 0x004fca0000000006 */
[----:B------:R-:W-:-:S13]  /*0f70*/  FSETP.GEU.AND P2, PT, |R6|, 1.175494350822287508e-38, PT ;  /* 0x008000000600780b */ /* 0x000fda0003f4e200 */
[----:B------:R-:W-:-:S04]  /*0f80*/  @!P2 FMUL R6, R6, 16777216 ;  /* 0x4b8000000606a820 */ /* 0x000fc80000400000 */
[----:B------:R-:W1:Y:S02]  /*0f90*/  MUFU.RSQ R5, R6 ;  /* 0x0000000600057308 */ /* 0x000e640000001400 */
[----:B-1----:R-:W-:-:S04]  /*0fa0*/  @!P2 FMUL R5, R5, 4096 ;  /* 0x458000000505a820 */ /* 0x002fc80000400000 */
[-C--:B------:R-:W-:Y:S01]  /*0fb0*/  FMUL R0, R0, R5.reuse ;  /* 0x0000000500007220 */ /* 0x080fe20000400000 */
[-C--:B------:R-:W-:Y:S01]  /*0fc0*/  FMUL R41, R41, R5.reuse ;  /* 0x0000000529297220 */ /* 0x080fe20000400000 */
[-C--:B0-----:R-:W-:Y:S01]  /*0fd0*/  FMUL R111, R52, R5.reuse ;  /* 0x00000005346f7220 */ /* 0x081fe20000400000 */
[----:B------:R-:W-:Y:S01]  /*0fe0*/  FMUL R121, R54, R5 ;  /* 0x0000000536797220 */ /* 0x000fe20000400000 */
[----:B------:R-:W-:Y:S01]  /*0ff0*/  FFMA R7, R73, R0, R36 ;  /* 0x0000000049077223 */ /* 0x000fe20000000024 */
[----:B------:R-:W-:Y:S01]  /*1000*/  FFMA R41, R68, R41, R37 ;  /* 0x0000002944297223 */ /* 0x000fe20000000025 */
[----:B------:R-:W-:Y:S01]  /*1010*/  FFMA R111, R85, R111, R24 ;  /* 0x0000006f556f7223 */ /* 0x000fe20000000018 */
[----:B------:R-:W-:Y:S01]  /*1020*/  FMUL R119, R60, R5 ;  /* 0x000000053c777220 */ /* 0x000fe20000400000 */
[----:B------:R-:W-:Y:S01]  /*1030*/  FMUL R0, R7, R4 ;  /* 0x0000000407007220 */ /* 0x000fe20000400000 */
[----:B------:R-:W-:Y:S01]  /*1040*/  FFMA R121, R87, R121, R26 ;  /* 0x0000007957797223 */ /* 0x000fe2000000001a */
[----:B------:R-:W-:Y:S01]  /*1050*/  FMNMX3 R2, R2, |R7|, |R41|, !PT ;  /* 0x4000000702027276 */ /* 0x000fe20007800429 */
[----:B------:R-:W-:Y:S01]  /*1060*/  FFMA R119, R93, R119, R16 ;  /* 0x000000775d777223 */ /* 0x000fe20000000010 */
[-C--:B------:R-:W-:Y:S01]  /*1070*/  FMUL R115, R48, R5.reuse ;  /* 0x0000000530737220 */ /* 0x080fe20000400000 */
[----:B------:R-:W-:Y:S01]  /*1080*/  FSEL R105, R7, R0, !P0 ;  /* 0x0000000007697208 */ /* 0x000fe20004000000 */
[-C--:B------:R-:W-:Y:S01]  /*1090*/  FMUL R7, R44, R5.reuse ;  /* 0x000000052c077220 */ /* 0x080fe20000400000 */
[-C--:B------:R-:W-:Y:S01]  /*10a0*/  FMUL R113, R50, R5.reuse ;  /* 0x0000000532717220 */ /* 0x080fe20000400000 */
[----:B------:R-:W-:Y:S01]  /*10b0*/  FMUL R48, R121, R4 ;  /* 0x0000000479307220 */ /* 0x000fe20000400000 */
[----:B------:R-:W-:Y:S01]  /*10c0*/  FMUL R42, R42, R5 ;  /* 0x000000052a2a7220 */ /* 0x000fe20000400000 */
[----:B------:R-:W-:Y:S01]  /*10d0*/  FFMA R7, R71, R7, R32 ;  /* 0x0000000747077223 */ /* 0x000fe20000000020 */
[----:B------:R-:W-:Y:S01]  /*10e0*/  FFMA R113, R83, R113, R30 ;  /* 0x0000007153717223 */ /* 0x000fe2000000001e */
[-C--:B------:R-:W-:Y:S01]  /*10f0*/  FMUL R117, R46, R5.reuse ;  /* 0x000000052e757220 */ /* 0x080fe20000400000 */
[----:B------:R-:W-:Y:S01]  /*1100*/  FSEL R48, R121, R48, !P0 ;  /* 0x0000003079307208 */ /* 0x000fe20004000000 */
[----:B------:R-:W-:Y:S01]  /*1110*/  FMUL R6, R7, R4 ;  /* 0x0000000407067220 */ /* 0x000fe20000400000 */
[----:B------:R-:W-:Y:S01]  /*1120*/  FFMA R0, R69, R42, R38 ;  /* 0x0000002a45007223 */ /* 0x000fe20000000026 */
[----:B------:R-:W-:Y:S01]  /*1130*/  FMUL R46, R113, R4 ;  /* 0x00000004712e7220 */ /* 0x000fe20000400000 */
[----:B------:R0:W-:Y:S01]  /*1140*/  F2F.BF16.F32 R54, R48 ;  /* 0x0000003000367304 */ /* 0x0001e20000202000 */
[-C--:B------:R-:W-:Y:S01]  /*1150*/  FMUL R109, R58, R5.reuse ;  /* 0x000000053a6d7220 */ /* 0x080fe20000400000 */
[----:B------:R-:W-:Y:S01]  /*1160*/  FSEL R6, R7, R6, !P0 ;  /* 0x0000000607067208 */ /* 0x000fe20004000000 */
[----:B------:R-:W-:Y:S01]  /*1170*/  FMUL R107, R0, R4 ;  /* 0x00000004006b7220 */ /* 0x000fe20000400000 */
[----:B------:R-:W-:Y:S01]  /*1180*/  FMUL R45, R45, R5 ;  /* 0x000000052d2d7220 */ /* 0x000fe20000400000 */
[----:B------:R-:W-:Y:S01]  /*1190*/  FSEL R46, R113, R46, !P0 ;  /* 0x0000002e712e7208 */ /* 0x000fe20004000000 */
[----:B------:R-:W-:Y:S01]  /*11a0*/  FFMA R109, R91, R109, R22 ;  /* 0x0000006d5b6d7223 */ /* 0x000fe20000000016 */
[----:B------:R-:W-:Y:S01]  /*11b0*/  FFMA R117, R75, R117, R34 ;  /* 0x000000754b757223 */ /* 0x000fe20000000022 */
[----:B------:R1:W-:Y:S01]  /*11c0*/  F2F.BF16.F32 R40, R6 ;  /* 0x0000000600287304 */ /* 0x0003e20000202000 */
[----:B0-----:R-:W-:Y:S01]  /*11d0*/  FMUL R48, R64, R5 ;  /* 0x0000000540307220 */ /* 0x001fe20000400000 */
[----:B------:R-:W-:Y:S01]  /*11e0*/  FSEL R107, R0, R107, !P0 ;  /* 0x0000006b006b7208 */ /* 0x000fe20004000000 */
[----:B------:R-:W-:Y:S01]  /*11f0*/  FFMA R45, R72, R45, R33 ;  /* 0x0000002d482d7223 */ /* 0x000fe20000000021 */
[-C--:B------:R-:W-:Y:S01]  /*1200*/  FMUL R66, R66, R5.reuse ;  /* 0x0000000542427220 */ /* 0x080fe20000400000 */
[----:B------:R-:W-:Y:S01]  /*1210*/  FFMA R48, R97, R48, R12 ;  /* 0x0000003061307223 */ /* 0x000fe2000000000c */
[----:B------:R-:W-:Y:S01]  /*1220*/  FMUL R125, R62, R5 ;  /* 0x000000053e7d7220 */ /* 0x000fe20000400000 */
[-C--:B------:R-:W-:Y:S01]  /*1230*/  @P0 FMUL R41, R41, R4.reuse ;  /* 0x0000000429290220 */ /* 0x080fe20000400000 */
[----:B------:R0:W-:Y:S01]  /*1240*/  F2F.BF16.F32 R50, R46 ;  /* 0x0000002e00327304 */ /* 0x0001e20000202000 */
[-C--:B-1----:R-:W-:Y:S01]  /*1250*/  FMUL R6, R111, R4.reuse ;  /* 0x000000046f067220 */ /* 0x082fe20000400000 */
[----:B------:R-:W-:Y:S01]  /*1260*/  FMUL R42, R117, R4 ;  /* 0x00000004752a7220 */ /* 0x000fe20000400000 */
[----:B------:R-:W-:Y:S01]  /*1270*/  FFMA R115, R81, R115, R28 ;  /* 0x0000007351737223 */ /* 0x000fe2000000001c */
[-C--:B------:R-:W-:Y:S01]  /*1280*/  FMUL R49, R49, R5.reuse ;  /* 0x0000000531317220 */ /* 0x080fe20000400000 */
[-C--:B------:R-:W-:Y:S01]  /*1290*/  FMUL R51, R51, R5.reuse ;  /* 0x0000000533337220 */ /* 0x080fe20000400000 */
[----:B------:R-:W-:Y:S01]  /*12a0*/  FSEL R6, R111, R6, !P0 ;  /* 0x000000066f067208 */ /* 0x000fe20004000000 */
[----:B------:R-:W-:Y:S01]  /*12b0*/  FMUL R53, R53, R5 ;  /* 0x0000000535357220 */ /* 0x000fe20000400000 */
[----:B------:R1:W-:Y:S01]  /*12c0*/  F2F.BF16.F32 R44, R41 ;  /* 0x00000029002c7304 */ /* 0x0003e20000202000 */
[----:B0-----:R-:W-:Y:S01]  /*12d0*/  FMUL R46, R109, R4 ;  /* 0x000000046d2e7220 */ /* 0x001fe20000400000 */
[----:B------:R-:W-:Y:S01]  /*12e0*/  FFMA R49, R80, R49, R29 ;  /* 0x0000003150317223 */ /* 0x000fe2000000001d */
[-C--:B------:R-:W-:Y:S01]  /*12f0*/  FMUL R55, R55, R5.reuse ;  /* 0x0000000537377220 */ /* 0x080fe20000400000 */
[-C--:B------:R-:W-:Y:S01]  /*1300*/  FMUL R123, R56, R5.reuse ;  /* 0x00000005387b7220 */ /* 0x080fe20000400000 */
[-C--:B------:R-:W-:Y:S01]  /*1310*/  FMUL R57, R57, R5.reuse ;  /* 0x0000000539397220 */ /* 0x080fe20000400000 */
[----:B------:R-:W-:Y:S01]  /*1320*/  FSEL R46, R109, R46, !P0 ;  /* 0x0000002e6d2e7208 */ /* 0x000fe20004000000 */
[----:B------:R-:W-:Y:S01]  /*1330*/  FMUL R59, R59, R5 ;  /* 0x000000053b3b7220 */ /* 0x000fe20000400000 */
[----:B------:R0:W-:Y:S01]  /*1340*/  F2F.BF16.F32 R52, R6 ;  /* 0x0000000600347304 */ /* 0x0001e20000202000 */
[----:B-1----:R-:W-:Y:S01]  /*1350*/  FSEL R41, R117, R42, !P0 ;  /* 0x0000002a75297208 */ /* 0x002fe20004000000 */
[----:B------:R-:W-:Y:S01]  /*1360*/  FMUL R42, R115, R4 ;  /* 0x00000004732a7220 */ /* 0x000fe20000400000 */
[----:B------:R-:W-:Y:S01]  /*1370*/  FFMA R123, R89, R123, R20 ;  /* 0x0000007b597b7223 */ /* 0x000fe20000000014 */
[----:B------:R-:W-:Y:S01]  /*1380*/  FMUL R61, R61, R5 ;  /* 0x000000053d3d7220 */ /* 0x000fe20000400000 */
[----:B------:R-:W-:Y:S01]  /*1390*/  FFMA R125, R95, R125, R18 ;  /* 0x0000007d5f7d7223 */ /* 0x000fe20000000012 */
[-C--:B------:R-:W-:Y:S01]  /*13a0*/  FMUL R65, R65, R5.reuse ;  /* 0x0000000541417220 */ /* 0x080fe20000400000 */
[----:B------:R-:W-:Y:S01]  /*13b0*/  FSEL R42, R115, R42, !P0 ;  /* 0x0000002a732a7208 */ /* 0x000fe20004000000 */
[----:B------:R1:W-:Y:S01]  /*13c0*/  F2F.BF16.F32 R58, R46 ;  /* 0x0000002e003a7304 */ /* 0x0003e20000202000 */
[-C--:B0-----:R-:W-:Y:S01]  /*13d0*/  FMUL R6, R119, R4.reuse ;  /* 0x0000000477067220 */ /* 0x081fe20000400000 */
[-C--:B------:R-:W-:Y:S01]  /*13e0*/  FMUL R60, R125, R4.reuse ;  /* 0x000000047d3c7220 */ /* 0x080fe20000400000 */
[----:B------:R-:W-:Y:S01]  /*13f0*/  FMUL R56, R123, R4 ;  /* 0x000000047b387220 */ /* 0x000fe20000400000 */
[-C--:B------:R-:W-:Y:S01]  /*1400*/  FMUL R67, R67, R5.reuse ;  /* 0x0000000543437220 */ /* 0x080fe20000400000 */
[-C--:B------:R-:W-:Y:S01]  /*1410*/  FMUL R78, R78, R5.reuse ;  /* 0x000000054e4e7220 */ /* 0x080fe20000400000 */
[----:B------:R-:W-:Y:S01]  /*1420*/  FSEL R104, R119, R6, !P0 ;  /* 0x0000000677687208 */ /* 0x000fe20004000000 */
[----:B------:R-:W-:Y:S01]  /*1430*/  FMUL R6, R43, R5 ;  /* 0x000000052b067220 */ /* 0x000fe20000400000 */
[----:B------:R-:W-:Y:S01]  /*1440*/  F2F.BF16.F32 R105, R105 ;  /* 0x0000006900697304 */ /* 0x000fe20000202000 */
[----:B------:R-:W-:Y:S01]  /*1450*/  FSEL R60, R125, R60, !P0 ;  /* 0x0000003c7d3c7208 */ /* 0x000fe20004000000 */
[----:B------:R-:W-:Y:S01]  /*1460*/  FFMA R78, R103, R78, R10 ;  /* 0x0000004e674e7223 */ /* 0x000fe2000000000a */
[----:B------:R-:W-:Y:S01]  /*1470*/  FFMA R6, R70, R6, R39 ;  /* 0x0000000646067223 */ /* 0x000fe20000000027 */
[----:B------:R-:W-:-:S04]  /*1480*/  FSEL R56, R123, R56, !P0 ;  /* 0x000000387b387208 */ /* 0x000fc80004000000 */
[----:B------:R-:W-:Y:S01]  /*1490*/  FMNMX3 R0, R2, |R0|, |R6|, !PT ;  /* 0x4000000002007276 */ /* 0x000fe20007800406 */
[-C--:B------:R-:W-:Y:S01]  /*14a0*/  FMUL R2, R48, R4.reuse ;  /* 0x0000000430027220 */ /* 0x080fe20000400000 */
[----:B------:R-:W-:Y:S01]  /*14b0*/  @P0 FMUL R6, R6, R4 ;  /* 0x0000000406060220 */ /* 0x000fe20000400000 */
[----:B------:R0:W-:Y:S01]  /*14c0*/  F2F.BF16.F32 R43, R104 ;  /* 0x00000068002b7304 */ /* 0x0001e20000202000 */
[----:B------:R-:W-:Y:S01]  /*14d0*/  FMNMX3 R0, R0, |R7|, |R45|, !PT ;  /* 0x4000000700007276 */ /* 0x000fe2000780042d */
[----:B------:R-:W-:Y:S01]  /*14e0*/  FMUL R7, R47, R5 ;  /* 0x000000052f077220 */ /* 0x000fe20000400000 */
[----:B------:R-:W-:Y:S01]  /*14f0*/  FSEL R62, R48, R2, !P0 ;  /* 0x00000002303e7208 */ /* 0x000fe20004000000 */
[----:B------:R-:W-:Y:S01]  /*1500*/  FFMA R2, R99, R66, R14 ;  /* 0x0000004263027223 */ /* 0x000fe2000000000e */
[-C--:B------:R-:W-:Y:S01]  /*1510*/  @P0 FMUL R45, R45, R4.reuse ;  /* 0x000000042d2d0220 */ /* 0x080fe20000400000 */
[----:B------:R-:W-:Y:S02]  /*1520*/  FFMA R7, R74, R7, R35 ;  /* 0x000000074a077223 */ /* 0x000fe40000000023 */
[-C--:B-1----:R-:W-:Y:S01]  /*1530*/  FMUL R46, R2, R4.reuse ;  /* 0x00000004022e7220 */ /* 0x082fe20000400000 */
[----:B0-----:R-:W-:Y:S01]  /*1540*/  FMUL R104, R76, R5 ;  /* 0x000000054c687220 */ /* 0x001fe20000400000 */
[----:B------:R-:W0:Y:S01]  /*1550*/  F2F.BF16.F32 R47, R6 ;  /* 0x00000006002f7304 */ /* 0x000e220000202000 */
[----:B------:R-:W-:Y:S01]  /*1560*/  FMNMX3 R0, R0, |R117|, |R7|, !PT ;  /* 0x4000007500007276 */ /* 0x000fe20007800407 */
[----:B------:R-:W-:Y:S01]  /*1570*/  @P0 FMUL R7, R7, R4 ;  /* 0x0000000407070220 */ /* 0x000fe20000400000 */
[----:B------:R-:W-:Y:S01]  /*1580*/  FSEL R46, R2, R46, !P0 ;  /* 0x0000002e022e7208 */ /* 0x000fe20004000000 */
[----:B------:R-:W-:Y:S01]  /*1590*/  FFMA R104, R101, R104, R8 ;  /* 0x0000006865687223 */ /* 0x000fe20000000008 */
[----:B------:R-:W-:Y:S01]  /*15a0*/  FMNMX3 R0, R0, |R115|, |R49|, !PT ;  /* 0x4000007300007276 */ /* 0x000fe20007800431 */
[----:B------:R-:W-:Y:S01]  /*15b0*/  FFMA R115, R82, R51, R31 ;  /* 0x0000003352737223 */ /* 0x000fe2000000001f */
[-C--:B------:R-:W-:Y:S01]  /*15c0*/  @P0 FMUL R49, R49, R4.reuse ;  /* 0x0000000431310220 */ /* 0x080fe20000400000 */
[----:B------:R-:W-:Y:S01]  /*15d0*/  F2F.BF16.F32 R64, R46 ;  /* 0x0000002e00407304 */ /* 0x000fe20000202000 */
[----:B------:R-:W-:-:S02]  /*15e0*/  FMUL R66, R104, R4 ;  /* 0x0000000468427220 */ /* 0x000fc40000400000 */
[----:B------:R-:W-:Y:S01]  /*15f0*/  FMNMX3 R0, R0, |R113|, |R115|, !PT ;  /* 0x4000007100007276 */ /* 0x000fe20007800473 */
[----:B------:R-:W-:Y:S01]  /*1600*/  FFMA R113, R90, R59, R23 ;  /* 0x0000003b5a717223 */ /* 0x000fe20000000017 */
[----:B------:R-:W-:Y:S01]  /*1610*/  @P0 FMUL R115, R115, R4 ;  /* 0x0000000473730220 */ /* 0x000fe20000400000 */
[----:B------:R-:W-:Y:S02]  /*1620*/  FSEL R66, R104, R66, !P0 ;  /* 0x0000004268427208 */ /* 0x000fe40004000000 */
[----:B------:R1:W-:Y:S01]  /*1630*/  F2F.BF16.F32 R46, R45 ;  /* 0x0000002d002e7304 */ /* 0x0003e20000202000 */
[----:B0-----:R-:W-:-:S07]  /*1640*/  SHF.L.U32 R47, R47, 0x10, RZ ;  /* 0x000000102f2f7819 */ /* 0x001fce00000006ff */
[----:B------:R0:W-:Y:S01]  /*1650*/  F2F.BF16.F32 R51, R49 ;  /* 0x0000003100337304 */ /* 0x0001e20000202000 */
[----:B-1----:R-:W-:-:S05]  /*1660*/  FFMA R45, R84, R53, R25 ;  /* 0x00000035542d7223 */ /* 0x002fca0000000019 */
[----:B------:R-:W-:Y:S01]  /*1670*/  FMNMX3 R0, R0, |R111|, |R45|, !PT ;  /* 0x4000006f00007276 */ /* 0x000fe2000780042d */
[----:B------:R-:W-:Y:S01]  /*1680*/  FFMA R111, R86, R55, R27 ;  /* 0x00000037566f7223 */ /* 0x000fe2000000001b */
[----:B------:R1:W2:Y:S01]  /*1690*/  F2F.BF16.F32 R76, R7 ;  /* 0x00000007004c7304 */ /* 0x0002a20000202000 */
[----:B0-----:R-:W-:Y:S01]  /*16a0*/  FFMA R49, R88, R57, R21 ;  /* 0x0000003958317223 */ /* 0x001fe20000000015 */
[-C--:B------:R-:W-:Y:S02]  /*16b0*/  @P0 FMUL R45, R45, R4.reuse ;  /* 0x000000042d2d0220 */ /* 0x080fe40000400000 */
[----:B------:R-:W-:Y:S01]  /*16c0*/  FMNMX3 R0, R0, |R121|, |R111|, !PT ;  /* 0x4000007900007276 */ /* 0x000fe2000780046f */
[----:B------:R-:W-:-:S03]  /*16d0*/  @P0 FMUL R111, R111, R4 ;  /* 0x000000046f6f0220 */ /* 0x000fc60000400000 */
[----:B------:R-:W-:Y:S01]  /*16e0*/  FMNMX3 R112, R0, |R123|, |R49|, !PT ;  /* 0x4000007b00707276 */ /* 0x000fe20007800431 */
[----:B-1----:R-:W0:Y:S01]  /*16f0*/  @!P1 LDC.64 R6, c[0x0][0x398] ;  /* 0x0000e600ff069b82 */ /* 0x002e220000000a00 */
[----:B------:R-:W1:Y:S01]  /*1700*/  S2R R0, SR_TID.X ;  /* 0x0000000000007919 */ /* 0x000e620000002100 */
[----:B------:R3:W-:Y:S01]  /*1710*/  F2F.BF16.F32 R55, R45 ;  /* 0x0000002d00377304 */ /* 0x0007e20000202000 */
[----:B------:R-:W-:Y:S01]  /*1720*/  FMNMX3 R112, R112, |R109|, |R113|, !PT ;  /* 0x4000006d70707276 */ /* 0x000fe20007800471 */
[-C--:B------:R-:W-:Y:S01]  /*1730*/  @P0 FMUL R49, R49, R4.reuse ;  /* 0x0000000431310220 */ /* 0x080fe20000400000 */
[----:B------:R-:W-:Y:S01]  /*1740*/  @P0 FMUL R113, R113, R4 ;  /* 0x0000000471710220 */ /* 0x000fe20000400000 */
[----:B------:R-:W-:Y:S01]  /*1750*/  FMUL R109, R77, R5 ;  /* 0x000000054d6d7220 */ /* 0x000fe20000400000 */
[----:B------:R-:W-:-:S03]  /*1760*/  FFMA R77, R100, R67, R15 ;  /* 0x00000043644d7223 */ /* 0x000fc6000000000f */
[----:B------:R-:W-:Y:S01]  /*1770*/  F2F.BF16.F32 R107, R107 ;  /* 0x0000006b006b7304 */ /* 0x000fe20000202000 */
[----:B---3--:R-:W-:Y:S01]  /*1780*/  FMUL R45, R63, R5 ;  /* 0x000000053f2d7220 */ /* 0x008fe20000400000 */
[----:B------:R-:W-:Y:S01]  /*1790*/  FFMA R63, R92, R61, R17 ;  /* 0x0000003d5c3f7223 */ /* 0x000fe20000000011 */
[----:B------:R-:W-:Y:S02]  /*17a0*/  FFMA R109, R102, R109, R9 ;  /* 0x0000006d666d7223 */ /* 0x000fe40000000009 */
[----:B------:R-:W-:Y:S02]  /*17b0*/  FFMA R45, R94, R45, R19 ;  /* 0x0000002d5e2d7223 */ /* 0x000fe40000000013 */
[----:B------:R-:W-:Y:S01]  /*17c0*/  FMNMX3 R112, R112, |R119|, |R63|, !PT ;  /* 0x4000007770707276 */ /* 0x000fe2000780043f */
[----:B------:R3:W-:Y:S01]  /*17d0*/  F2F.BF16.F32 R59, R49 ;  /* 0x00000031003b7304 */ /* 0x0007e20000202000 */
[-C--:B------:R-:W-:Y:S02]  /*17e0*/  @P0 FMUL R63, R63, R4.reuse ;  /* 0x000000043f3f0220 */ /* 0x080fe40000400000 */
[----:B------:R-:W-:Y:S01]  /*17f0*/  FMNMX3 R125, R112, |R125|, |R45|, !PT ;  /* 0x4000007d707d7276 */ /* 0x000fe2000780042d */
[----:B------:R-:W-:Y:S01]  /*1800*/  @P0 FMUL R45, R45, R4 ;  /* 0x000000042d2d0220 */ /* 0x000fe20000400000 */
[----:B--2---:R-:W-:Y:S01]  /*1810*/  SHF.L.U32 R112, R76, 0x10, RZ ;  /* 0x000000104c707819 */ /* 0x004fe200000006ff */
[----:B0-----:R-:W-:-:S02]  /*1820*/  @!P1 IMAD.WIDE R6, R3, 0x4, R6 ;  /* 0x0000000403069825 */ /* 0x001fc400078e0206 */
[----:B------:R-:W0:Y:S02]  /*1830*/  F2F.BF16.F32 R53, R115 ;  /* 0x0000007300357304 */ /* 0x000e240000202000 */
[----:B---3--:R-:W-:Y:S01]  /*1840*/  FFMA R49, R96, R65, R13 ;  /* 0x0000004160317223 */ /* 0x008fe2000000000d */
[----:B------:R2:W-:Y:S04]  /*1850*/  @!P1 STG.E desc[UR4][R6.64], R106 ;  /* 0x0000006a06009986 */ /* 0x0005e8000c101904 */
[----:B------:R-:W-:Y:S01]  /*1860*/  FMNMX3 R125, R125, |R48|, |R49|, !PT ;  /* 0x400000307d7d7276 */ /* 0x000fe20007800431 */
[----:B------:R-:W-:Y:S01]  /*1870*/  @P0 FMUL R49, R49, R4 ;  /* 0x0000000431310220 */ /* 0x000fe20000400000 */
[----:B------:R-:W-:Y:S01]  /*1880*/  F2F.BF16.F32 R41, R41 ;  /* 0x0000002900297304 */ /* 0x000fe20000202000 */
[----:B-1----:R-:W-:-:S02]  /*1890*/  LOP3.LUT P2, RZ, R0, 0x1f, RZ, 0xc0, !PT ;  /* 0x0000001f00ff7812 */ /* 0x002fc4000784c0ff */
[----:B------:R-:W-:Y:S01]  /*18a0*/  FMNMX3 R125, R125, |R2|, |R77|, !PT ;  /* 0x400000027d7d7276 */ /* 0x000fe2000780044d */
[----:B------:R-:W-:Y:S01]  /*18b0*/  FMUL R2, R79, R5 ;  /* 0x000000054f027220 */ /* 0x000fe20000400000 */
[-C--:B------:R-:W-:Y:S01]  /*18c0*/  @P0 FMUL R77, R77, R4.reuse ;  /* 0x000000044d4d0220 */ /* 0x080fe20000400000 */
[----:B------:R-:W-:Y:S01]  /*18d0*/  FMUL R79, R78, R4 ;  /* 0x000000044e4f7220 */ /* 0x000fe20000400000 */
[----:B------:R-:W-:Y:S01]  /*18e0*/  FMNMX3 R125, R125, |R104|, |R109|, !PT ;  /* 0x400000687d7d7276 */ /* 0x000fe2000780046d */
[----:B------:R1:W3:Y:S01]  /*18f0*/  F2F.BF16.F32 R57, R111 ;  /* 0x0000006f00397304 */ /* 0x0002e20000202000 */
[----:B0-----:R-:W-:Y:S01]  /*1900*/  SHF.L.U32 R53, R53, 0x10, RZ ;  /* 0x0000001035357819 */ /* 0x001fe200000006ff */
[----:B------:R-:W-:-:S06]  /*1910*/  @P0 FMUL R109, R109, R4 ;  /* 0x000000046d6d0220 */ /* 0x000fcc0000400000 */
[----:B------:R-:W0:Y:S01]  /*1920*/  F2F.BF16.F32 R61, R113 ;  /* 0x00000071003d7304 */ /* 0x000e220000202000 */
[----:B-1----:R-:W-:-:S05]  /*1930*/  FFMA R111, R110, R2, R11 ;  /* 0x000000026e6f7223 */ /* 0x002fca000000000b */
[----:B------:R-:W-:Y:S01]  /*1940*/  FMNMX3 R2, R125, |R78|, |R111|, !PT ;  /* 0x4000004e7d027276 */ /* 0x000fe2000780046f */
[----:B------:R-:W-:Y:S01]  /*1950*/  @P0 FMUL R111, R111, R4 ;  /* 0x000000046f6f0220 */ /* 0x000fe20000400000 */
[----:B------:R1:W4:Y:S01]  /*1960*/  F2F.BF16.F32 R65, R45 ;  /* 0x0000002d00417304 */ /* 0x0003220000202000 */
[----:B---3--:R-:W-:Y:S02]  /*1970*/  SHF.L.U32 R57, R57, 0x10, RZ ;  /* 0x0000001039397819 */ /* 0x008fe400000006ff */
[----:B0-----:R-:W-:-:S05]  /*1980*/  SHF.L.U32 R61, R61, 0x10, RZ ;  /* 0x000000103d3d7819 */ /* 0x001fca00000006ff */
[----:B------:R-:W0:Y:S01]  /*1990*/  F2F.BF16.F32 R56, R56 ;  /* 0x0000003800387304 */ /* 0x000e220000202000 */
[----:B-1----:R-:W-:-:S03]  /*19a0*/  IMAD.WIDE.U32 R44, R44, 0x10000, RZ ;  /* 0x000100002c2c7825 */ /* 0x002fc600078e00ff */
[----:B--2---:R-:W-:-:S04]  /*19b0*/  LOP3.LUT R6, R44, R105, RZ, 0xfc, !PT ;  /* 0x000000692c067212 */ /* 0x004fc800078efcff */
[----:B------:R1:W2:Y:S01]  /*19c0*/  F2F.BF16.F32 R67, R49 ;  /* 0x0000003100437304 */ /* 0x0002a20000202000 */
[----:B------:R-:W-:Y:S01]  /*19d0*/  LOP3.LUT R7, R47, R45, R107, 0xfe, !PT ;  /* 0x0000002d2f077212 */ /* 0x000fe200078efe6b */
[----:B------:R-:W-:Y:S01]  /*19e0*/  IMAD.WIDE.U32 R44, R46, 0x10000, RZ ;  /* 0x000100002e2c7825 */ /* 0x000fe200078e00ff */
[----:B------:R-:W-:Y:S01]  /*19f0*/  FSEL R107, R78, R79, !P0 ;  /* 0x0000004f4e6b7208 */ /* 0x000fe20004000000 */
[----:B------:R-:W3:Y:S01]  /*1a00*/  LDC.64 R46, c[0x0][0x3c8] ;  /* 0x0000f200ff2e7b82 */ /* 0x000ee20000000a00 */
[----:B----4-:R-:W-:Y:S01]  /*1a10*/  SHF.L.U32 R65, R65, 0x10, RZ ;  /* 0x0000001041417819 */ /* 0x010fe200000006ff */
[----:B------:R-:W-:Y:S01]  /*1a20*/  IMAD.WIDE.U32 R78, R55, 0x10000, RZ ;  /* 0x00010000374e7825 */ /* 0x000fe200078e00ff */
[----:B------:R-:W-:Y:S01]  /*1a30*/  LOP3.LUT R41, R112, R45, R41, 0xfe, !PT ;  /* 0x0000002d70297212 */ /* 0x000fe200078efe29 */
[----:B------:R4:W5:Y:S01]  /*1a40*/  F2F.BF16.F32 R104, R77 ;  /* 0x0000004d00687304 */ /* 0x0009620000202000 */
[----:B------:R-:W-:Y:S02]  /*1a50*/  LOP3.LUT R40, R44, R40, RZ, 0xfc, !PT ;  /* 0x000000282c287212 */ /* 0x000fe400078efcff */
[----:B------:R-:W-:Y:S01]  /*1a60*/  LOP3.LUT R52, R78, R52, RZ, 0xfc, !PT ;  /* 0x000000344e347212 */ /* 0x000fe200078efcff */
[----:B-1----:R-:W1:Y:S04]  /*1a70*/  @!P2 LDC.64 R48, c[0x0][0x3a0] ;  /* 0x0000e800ff30ab82 */ /* 0x002e680000000a00 */
[----:B------:R-:W1:Y:S01]  /*1a80*/  F2F.BF16.F32 R62, R62 ;  /* 0x0000003e003e7304 */ /* 0x000e620000202000 */
[----:B----4-:R-:W-:-:S05]  /*1a90*/  IMAD.WIDE.U32 R76, R51, 0x10000, RZ ;  /* 0x00010000334c7825 */ /* 0x010fca00078e00ff */
[----:B------:R-:W-:Y:S01]  /*1aa0*/  LOP3.LUT R45, R53, R77, R50, 0xfe, !PT ;  /* 0x0000004d352d7212 */ /* 0x000fe200078efe32 */
[----:B------:R-:W-:Y:S01]  /*1ab0*/  IMAD.WIDE.U32 R50, R59, 0x10000, RZ ;  /* 0x000100003b327825 */ /* 0x000fe200078e00ff */
[----:B------:R-:W4:Y:S01]  /*1ac0*/  F2F.BF16.F32 R63, R63 ;  /* 0x0000003f003f7304 */ /* 0x000f220000202000 */
[----:B------:R-:W-:Y:S02]  /*1ad0*/  LOP3.LUT R53, R57, R79, R54, 0xfe, !PT ;  /* 0x0000004f39357212 */ /* 0x000fe400078efe36 */
[----:B------:R-:W-:Y:S02]  /*1ae0*/  LEA R59, R3, R108, 0x8 ;  /* 0x0000006c033b7211 */ /* 0x000fe400078e40ff */
[----:B0-----:R-:W-:Y:S02]  /*1af0*/  LOP3.LUT R56, R50, R56, RZ, 0xfc, !PT ;  /* 0x0000003832387212 */ /* 0x001fe400078efcff */
[----:B------:R-:W-:Y:S01]  /*1b00*/  LOP3.LUT R57, R61, R51, R58, 0xfe, !PT ;  /* 0x000000333d397212 */ /* 0x000fe200078efe3a */
[----:B--2---:R-:W-:Y:S01]  /*1b10*/  IMAD.WIDE.U32 R50, R67, 0x10000, RZ ;  /* 0x0001000043327825 */ /* 0x004fe200078e00ff */
[----:B------:R-:W0:Y:S01]  /*1b20*/  F2F.BF16.F32 R42, R42 ;  /* 0x0000002a002a7304 */ /* 0x000e220000202000 */
[----:B-----5:R-:W-:-:S02]  /*1b30*/  SHF.L.U32 R61, R104, 0x10, RZ ;  /* 0x00000010683d7819 */ /* 0x020fc400000006ff */
[----:B-1----:R-:W-:Y:S01]  /*1b40*/  @!P2 IMAD.WIDE R48, R3, 0x4, R48 ;  /* 0x000000040330a825 */ /* 0x002fe200078e0230 */
[----:B------:R-:W-:Y:S02]  /*1b50*/  LOP3.LUT R62, R50, R62, RZ, 0xfc, !PT ;  /* 0x0000003e323e7212 */ /* 0x000fe400078efcff */
[----:B------:R-:W1:Y:S01]  /*1b60*/  LDC R50, c[0x0][0x380] ;  /* 0x0000e000ff327b82 */ /* 0x000e620000000800 */
[----:B----4-:R-:W-:Y:S01]  /*1b70*/  IMAD.WIDE.U32 R54, R63, 0x10000, RZ ;  /* 0x000100003f367825 */ /* 0x010fe200078e00ff */
[----:B------:R-:W2:Y:S01]  /*1b80*/  F2F.BF16.F32 R60, R60 ;  /* 0x0000003c003c7304 */ /* 0x000ea20000202000 */
[----:B------:R-:W-:Y:S01]  /*1b90*/  LOP3.LUT R63, R61, R51, R64, 0xfe, !PT ;  /* 0x000000333d3f7212 */ /* 0x000fe200078efe40 */
[----:B------:R4:W-:Y:S01]  /*1ba0*/  @!P2 STG.E desc[UR4][R48.64], R5 ;  /* 0x000000053000a986 */ /* 0x0009e2000c101904 */
[----:B---3--:R-:W-:Y:S01]  /*1bb0*/  IMAD.WIDE.U32 R46, R59, 0x8, R46 ;  /* 0x000000083b2e7825 */ /* 0x008fe200078e002e */
[----:B0-----:R-:W-:-:S04]  /*1bc0*/  LOP3.LUT R44, R76, R42, RZ, 0xfc, !PT ;  /* 0x0000002a4c2c7212 */ /* 0x001fc800078efcff */
[----:B------:R-:W0:Y:S01]  /*1bd0*/  F2F.BF16.F32 R105, R109 ;  /* 0x0000006d00697304 */ /* 0x000e220000202000 */
[----:B------:R-:W-:Y:S01]  /*1be0*/  LOP3.LUT R42, R54, R43, RZ, 0xfc, !PT ;  /* 0x0000002b362a7212 */ /* 0x000fe200078efcff */
[----:B------:R4:W-:Y:S04]  /*1bf0*/  STG.E.64 desc[UR4][R46.64], R6 ;  /* 0x000000062e007986 */ /* 0x0009e8000c101b04 */
[----:B------:R4:W-:Y:S01]  /*1c00*/  STG.E.64 desc[UR4][R46.64+0x100], R40 ;  /* 0x000100282e007986 */ /* 0x0009e2000c101b04 */
[----:B--2---:R-:W-:Y:S01]  /*1c10*/  LOP3.LUT R43, R65, R55, R60, 0xfe, !PT ;  /* 0x00000037412b7212 */ /* 0x004fe200078efe3c */
[----:B------:R-:W2:Y:S02]  /*1c20*/  F2F.BF16.F32 R106, R111 ;  /* 0x0000006f006a7304 */ /* 0x000ea40000202000 */
[----:B------:R4:W-:Y:S04]  /*1c30*/  STG.E.64 desc[UR4][R46.64+0x200], R44 ;  /* 0x0002002c2e007986 */ /* 0x0009e8000c101b04 */
[----:B------:R4:W-:Y:S01]  /*1c40*/  STG.E.64 desc[UR4][R46.64+0x300], R52 ;  /* 0x000300342e007986 */ /* 0x0009e2000c101b04 */
[----:B0-----:R-:W-:Y:S01]  /*1c50*/  IMAD.WIDE.U32 R54, R105, 0x10000, RZ ;  /* 0x0001000069367825 */ /* 0x001fe200078e00ff */
[----:B------:R-:W0:Y:S01]  /*1c60*/  F2F.BF16.F32 R66, R66 ;  /* 0x0000004200427304 */ /* 0x000e220000202000 */
[----:B-1----:R-:W-:Y:S01]  /*1c70*/  LEA R3, R50, R3, 0x2 ;  /* 0x0000000332037211 */ /* 0x002fe200078e10ff */
[----:B------:R4:W-:Y:S03]  /*1c80*/  STG.E.64 desc[UR4][R46.64+0x400], R56 ;  /* 0x000400382e007986 */ /* 0x0009e6000c101b04 */
[----:B------:R-:W-:Y:S01]  /*1c90*/  ISETP.GE.AND P2, PT, R3, UR11, PT ;  /* 0x0000000b03007c0c */ /* 0x000fe2000bf46270 */
[----:B------:R4:W-:Y:S01]  /*1ca0*/  STG.E.64 desc[UR4][R46.64+0x500], R42 ;  /* 0x0005002a2e007986 */ /* 0x0009e2000c101b04 */
[----:B--2---:R-:W-:Y:S01]  /*1cb0*/  SHF.L.U32 R106, R106, 0x10, RZ ;  /* 0x000000106a6a7819 */ /* 0x004fe200000006ff */
[----:B------:R-:W1:Y:S02]  /*1cc0*/  F2F.BF16.F32 R107, R107 ;  /* 0x0000006b006b7304 */ /* 0x000e640000202000 */
[----:B------:R4:W-:Y:S01]  /*1cd0*/  STG.E.64 desc[UR4][R46.64+0x600], R62 ;  /* 0x0006003e2e007986 */ /* 0x0009e2000c101b04 */
[----:B0-----:R-:W-:-:S02]  /*1ce0*/  LOP3.LUT R66, R54, R66, RZ, 0xfc, !PT ;  /* 0x0000004236427212 */ /* 0x001fc400078efcff */
[----:B-1----:R-:W-:-:S05]  /*1cf0*/  LOP3.LUT R67, R106, R55, R107, 0xfe, !PT ;  /* 0x000000376a437212 */ /* 0x002fca00078efe6b */
[----:B------:R4:W-:Y:S01]  /*1d00*/  STG.E.64 desc[UR4][R46.64+0x700], R66 ;  /* 0x000700422e007986 */ /* 0x0009e2000c101b04 */
[----:B------:R-:W-:Y:S05]  /*1d10*/  @!P2 BRA `(.L_x_9724) ;  /* 0xffffffe80084a947 */ /* 0x000fea000383ffff */
[----:B------:R-:W-:Y:S05]  /*1d20*/  BRA `(.L_x_9721) ;  /* 0x0000001400887947 */ /* 0x000fea0003800000 */
.L_x_9722:
[----:B------:R-:W-:Y:S02]  /*1d30*/  ISETP.NE.AND P2, PT, RZ, UR8, PT ;  /* 0x00000008ff007c0c */ /* 0x000fe4000bf45270 */
[C---:B------:R-:W-:Y:S02]  /*1d40*/  LOP3.LUT P1, R110, R0.reuse, 0x1f, RZ, 0xc0, !PT ;  /* 0x0000001f006e7812 */ /* 0x040fe4000782c0ff */
[----:B------:R-:W-:-:S09]  /*1d50*/  LOP3.LUT R108, R0, 0x1f, RZ, 0xc0, !PT ;  /* 0x0000001f006c7812 */ /* 0x000fd200078ec0ff */
        /* <DEDUP_REMOVED lines=32> */
.L_x_9726:
[----:B0-----:R-:W0:Y:S01]  /*1f60*/  LDC.64 R6, c[0x0][0x390] ;  /* 0x0000e400ff067b82 */ /* 0x001e220000000a00 */
        /* <DEDUP_REMOVED lines=128> */
.L_x_9756:
        /* <DEDUP_REMOVED lines=13> */
[-C--:B------:R-:W-:Y:S01]  /*2840*/  FMUL R0, R77, R5.reuse ;  /* 0x000000054d007220 */ /* 0x080fe20000400000 */
[----:B------:R-:W-:Y:S01]  /*2850*/  FFMA R73, R69, R6, R37 ;  /* 0x0000000645497223 */ /* 0x000fe20000000025 */
[----:B------:R-:W-:Y:S01]  /*2860*/  @P0 FMUL R7, R7, R4 ;  /* 0x0000000407070220 */ /* 0x000fe20000400000 */
[-C--:B------:R-:W-:Y:S01]  /*2870*/  FMUL R77, R80, R5.reuse ;  /* 0x00000005504d7220 */ /* 0x080fe20000400000 */
[----:B------:R-:W-:Y:S01]  /*2880*/  FFMA R107, R65, R0, R33 ;  /* 0x00000000416b7223 */ /* 0x000fe20000000021 */
[----:B------:R-:W-:Y:S01]  /*2890*/  FMUL R0, R79, R5 ;  /* 0x000000054f007220 */ /* 0x000fe20000400000 */
[----:B------:R0:W-:Y:S01]  /*28a0*/  F2F.BF16.F32 R72, R7 ;  /* 0x0000000700487304 */ /* 0x0001e20000202000 */
[----:B------:R-:W-:Y:S01]  /*28b0*/  @P0 FMUL R73, R73, R4 ;  /* 0x0000000449490220 */ /* 0x000fe20000400000 */
[----:B------:R-:W-:Y:S01]  /*28c0*/  FFMA R77, R60, R77, R28 ;  /* 0x0000004d3c4d7223 */ /* 0x000fe2000000001c */
[----:B------:R-:W-:Y:S01]  /*28d0*/  FFMA R109, R67, R0, R35 ;  /* 0x00000000436d7223 */ /* 0x000fe20000000023 */
[-C--:B------:R-:W-:Y:S01]  /*28e0*/  FMUL R0, R81, R5.reuse ;  /* 0x0000000551007220 */ /* 0x080fe20000400000 */
[----:B------:R-:W-:Y:S01]  /*28f0*/  FMUL R105, R74, R5 ;  /* 0x000000054a697220 */ /* 0x000fe20000400000 */
[-C--:B------:R-:W-:Y:S01]  /*2900*/  @P0 FMUL R77, R77, R4.reuse ;  /* 0x000000044d4d0220 */ /* 0x080fe20000400000 */
[----:B------:R-:W-:Y:S01]  /*2910*/  @P0 FMUL R107, R107, R4 ;  /* 0x000000046b6b0220 */ /* 0x000fe20000400000 */
[----:B------:R-:W-:Y:S01]  /*2920*/  F2F.BF16.F32 R104, R73 ;  /* 0x0000004900687304 */ /* 0x000fe20000202000 */
[----:B0-----:R-:W-:Y:S01]  /*2930*/  FFMA R7, R64, R75, R32 ;  /* 0x0000004b40077223 */ /* 0x001fe20000000020 */
[----:B------:R-:W-:Y:S01]  /*2940*/  FFMA R79, R61, R0, R29 ;  /* 0x000000003d4f7223 */ /* 0x000fe2000000001d */
[-C--:B------:R-:W-:Y:S01]  /*2950*/  FMUL R0, R83, R5.reuse ;  /* 0x0000000553007220 */ /* 0x080fe20000400000 */
[-C--:B------:R-:W-:Y:S01]  /*2960*/  FMUL R75, R78, R5.reuse ;  /* 0x000000054e4b7220 */ /* 0x080fe20000400000 */
[-C--:B------:R-:W-:Y:S01]  /*2970*/  @P0 FMUL R7, R7, R4.reuse ;  /* 0x0000000407070220 */ /* 0x080fe20000400000 */
[----:B------:R-:W-:Y:S01]  /*2980*/  @P0 FMUL R109, R109, R4 ;  /* 0x000000046d6d0220 */ /* 0x000fe20000400000 */
[----:B------:R-:W-:Y:S01]  /*2990*/  FFMA R83, R63, R0, R31 ;  /* 0x000000003f537223 */ /* 0x000fe2000000001f */
[-C--:B------:R-:W-:Y:S01]  /*29a0*/  FMUL R0, R85, R5.reuse ;  /* 0x0000000555007220 */ /* 0x080fe20000400000 */
[----:B------:R0:W-:Y:S01]  /*29b0*/  F2F.BF16.F32 R73, R7 ;  /* 0x0000000700497304 */ /* 0x0001e20000202000 */
[----:B------:R-:W-:Y:S01]  /*29c0*/  FMUL R85, R86, R5 ;  /* 0x0000000556557220 */ /* 0x000fe20000400000 */
[-C--:B------:R-:W-:Y:S01]  /*29d0*/  @P0 FMUL R83, R83, R4.reuse ;  /* 0x0000000453530220 */ /* 0x080fe20000400000 */
[----:B------:R-:W-:Y:S01]  /*29e0*/  FFMA R75, R66, R75, R34 ;  /* 0x0000004b424b7223 */ /* 0x000fe20000000022 */
[----:B------:R-:W-:Y:S01]  /*29f0*/  FFMA R105, R70, R105, R38 ;  /* 0x0000006946697223 */ /* 0x000fe20000000026 */
[----:B------:R-:W-:Y:S01]  /*2a00*/  FFMA R85, R58, R85, R26 ;  /* 0x000000553a557223 */ /* 0x000fe2000000001a */
[-C--:B------:R-:W-:Y:S01]  /*2a10*/  @P0 FMUL R111, R111, R4.reuse ;  /* 0x000000046f6f0220 */ /* 0x080fe20000400000 */
[-C--:B------:R-:W-:Y:S01]  /*2a20*/  @P0 FMUL R75, R75, R4.reuse ;  /* 0x000000044b4b0220 */ /* 0x080fe20000400000 */
[----:B------:R1:W-:Y:S01]  /*2a30*/  F2F.BF16.F32 R74, R77 ;  /* 0x0000004d004a7304 */ /* 0x0003e20000202000 */
[-C--:B0-----:R-:W-:Y:S01]  /*2a40*/  FMUL R7, R82, R5.reuse ;  /* 0x0000000552077220 */ /* 0x081fe20000400000 */
[-C--:B------:R-:W-:Y:S01]  /*2a50*/  @P0 FMUL R85, R85, R4.reuse ;  /* 0x0000000455550220 */ /* 0x080fe20000400000 */
[----:B------:R-:W-:Y:S01]  /*2a60*/  FMUL R76, R97, R5 ;  /* 0x00000005614c7220 */ /* 0x000fe20000400000 */
[----:B------:R-:W-:Y:S01]  /*2a70*/  @P0 FMUL R105, R105, R4 ;  /* 0x0000000469690220 */ /* 0x000fe20000400000 */
[----:B------:R-:W-:Y:S01]  /*2a80*/  FFMA R7, R62, R7, R30 ;  /* 0x000000073e077223 */ /* 0x000fe2000000001e */
[-C--:B------:R-:W-:Y:S01]  /*2a90*/  FMUL R81, R84, R5.reuse ;  /* 0x0000000554517220 */ /* 0x080fe20000400000 */
[----:B------:R-:W-:Y:S01]  /*2aa0*/  FFMA R97, R45, R76, R13 ;  /* 0x0000004c2d617223 */ /* 0x000fe2000000000d */
[----:B------:R-:W-:Y:S01]  /*2ab0*/  F2F.BF16.F32 R80, R83 ;  /* 0x0000005300507304 */ /* 0x000fe20000202000 */
[----:B------:R-:W-:Y:S01]  /*2ac0*/  @P0 FMUL R7, R7, R4 ;  /* 0x0000000407070220 */ /* 0x000fe20000400000 */
[----:B-1----:R-:W-:Y:S01]  /*2ad0*/  FFMA R77, R57, R0, R25 ;  /* 0x00000000394d7223 */ /* 0x002fe20000000019 */
[-C--:B------:R-:W-:Y:S01]  /*2ae0*/  FMUL R0, R87, R5.reuse ;  /* 0x0000000557007220 */ /* 0x080fe20000400000 */
[-C--:B------:R-:W-:Y:S01]  /*2af0*/  FMUL R76, R99, R5.reuse ;  /* 0x00000005634c7220 */ /* 0x080fe20000400000 */
[----:B------:R-:W-:Y:S01]  /*2b00*/  FMUL R84, R101, R5 ;  /* 0x0000000565547220 */ /* 0x000fe20000400000 */
[-C--:B------:R-:W-:Y:S01]  /*2b10*/  @P0 FMUL R77, R77, R4.reuse ;  /* 0x000000044d4d0220 */ /* 0x080fe20000400000 */
[----:B------:R-:W-:Y:S01]  /*2b20*/  @P0 FMUL R79, R79, R4 ;  /* 0x000000044f4f0220 */ /* 0x000fe20000400000 */
[----:B------:R0:W-:Y:S01]  /*2b30*/  F2F.BF16.F32 R78, R7 ;  /* 0x00000007004e7304 */ /* 0x0001e20000202000 */
[----:B------:R-:W-:Y:S01]  /*2b40*/  FFMA R99, R47, R76, R15 ;  /* 0x0000004c2f637223 */ /* 0x000fe2000000000f */
[----:B------:R-:W-:Y:S01]  /*2b50*/  FFMA R101, R41, R84, R9 ;  /* 0x0000005429657223 */ /* 0x000fe20000000009 */
[----:B------:R-:W-:Y:S01]  /*2b60*/  FFMA R81, R56, R81, R24 ;  /* 0x0000005138517223 */ /* 0x000fe20000000018 */
[-C--:B------:R-:W-:Y:S01]  /*2b70*/  FMUL R87, R88, R5.reuse ;  /* 0x0000000558577220 */ /* 0x080fe20000400000 */
[-C--:B------:R-:W-:Y:S01]  /*2b80*/  FMUL R113, R96, R5.reuse ;  /* 0x0000000560717220 */ /* 0x080fe20000400000 */
[-C--:B------:R-:W-:Y:S01]  /*2b90*/  @P0 FMUL R101, R101, R4.reuse ;  /* 0x0000000465650220 */ /* 0x080fe20000400000 */
[----:B------:R-:W-:Y:S01]  /*2ba0*/  @P0 FMUL R81, R81, R4 ;  /* 0x0000000451510220 */ /* 0x000fe20000400000 */
[----:B------:R1:W-:Y:S01]  /*2bb0*/  F2F.BF16.F32 R82, R77 ;  /* 0x0000004d00527304 */ /* 0x0003e20000202000 */
[----:B0-----:R-:W-:Y:S01]  /*2bc0*/  FFMA R7, R59, R0, R27 ;  /* 0x000000003b077223 */ /* 0x001fe2000000001b */
[-C--:B------:R-:W-:Y:S01]  /*2bd0*/  FMUL R0, R89, R5.reuse ;  /* 0x0000000559007220 */ /* 0x080fe20000400000 */
[----:B------:R-:W-:Y:S01]  /*2be0*/  FMUL R89, R90, R5 ;  /* 0x000000055a597220 */ /* 0x000fe20000400000 */
[----:B------:R-:W-:Y:S01]  /*2bf0*/  FFMA R87, R52, R87, R20 ;  /* 0x0000005734577223 */ /* 0x000fe20000000014 */
[-C--:B------:R-:W-:Y:S01]  /*2c00*/  @P0 FMUL R7, R7, R4.reuse ;  /* 0x0000000407070220 */ /* 0x080fe20000400000 */
[----:B------:R-:W-:Y:S01]  /*2c10*/  @P0 FMUL R97, R97, R4 ;  /* 0x0000000461610220 */ /* 0x000fe20000400000 */
[----:B------:R-:W-:Y:S01]  /*2c20*/  FFMA R89, R54, R89, R22 ;  /* 0x0000005936597223 */ /* 0x000fe20000000016 */
[----:B------:R-:W-:Y:S01]  /*2c30*/  F2F.BF16.F32 R83, R85 ;  /* 0x0000005500537304 */ /* 0x000fe20000202000 */
[----:B-1----:R-:W-:Y:S01]  /*2c40*/  FFMA R77, R53, R0, R21 ;  /* 0x00000000354d7223 */ /* 0x002fe20000000015 */
[-C--:B------:R-:W-:Y:S01]  /*2c50*/  FMUL R0, R91, R5.reuse ;  /* 0x000000055b007220 */ /* 0x080fe20000400000 */
[-C--:B------:R-:W-:Y:S01]  /*2c60*/  @P0 FMUL R89, R89, R4.reuse ;  /* 0x0000000459590220 */ /* 0x080fe20000400000 */
[-C--:B------:R-:W-:Y:S01]  /*2c70*/  @P0 FMUL R87, R87, R4.reuse ;  /* 0x0000000457570220 */ /* 0x080fe20000400000 */
[----:B------:R-:W-:Y:S01]  /*2c80*/  @P0 FMUL R77, R77, R4 ;  /* 0x000000044d4d0220 */ /* 0x000fe20000400000 */
[----:B------:R-:W-:Y:S01]  /*2c90*/  FFMA R91, R55, R0, R23 ;  /* 0x00000000375b7223 */ /* 0x000fe20000000017 */
[-C--:B------:R-:W-:Y:S01]  /*2ca0*/  FMUL R0, R93, R5.reuse ;  /* 0x000000055d007220 */ /* 0x080fe20000400000 */
[----:B------:R0:W1:Y:S01]  /*2cb0*/  F2F.BF16.F32 R86, R7 ;  /* 0x0000000700567304 */ /* 0x0000620000202000 */
[-C--:B------:R-:W-:Y:S01]  /*2cc0*/  @P0 FMUL R99, R99, R4.reuse ;  /* 0x0000000463630220 */ /* 0x080fe20000400000 */
[----:B------:R-:W-:Y:S01]  /*2cd0*/  @P0 FMUL R91, R91, R4 ;  /* 0x000000045b5b0220 */ /* 0x000fe20000400000 */
[----:B------:R-:W-:Y:S01]  /*2ce0*/  FFMA R93, R49, R0, R17 ;  /* 0x00000000315d7223 */ /* 0x000fe20000000011 */
[----:B------:R-:W-:Y:S01]  /*2cf0*/  FMUL R0, R95, R5 ;  /* 0x000000055f007220 */ /* 0x000fe20000400000 */
[----:B------:R-:W-:-:S02]  /*2d00*/  FFMA R113, R44, R113, R12 ;  /* 0x000000712c717223 */ /* 0x000fc4000000000c */
[-C--:B------:R-:W-:Y:S01]  /*2d10*/  @P0 FMUL R93, R93, R4.reuse ;  /* 0x000000045d5d0220 */ /* 0x080fe20000400000 */
[----:B------:R2:W-:Y:S01]  /*2d20*/  F2F.BF16.F32 R112, R77 ;  /* 0x0000004d00707304 */ /* 0x0005e20000202000 */
[----:B0-----:R-:W-:Y:S01]  /*2d30*/  FMUL R7, R92, R5 ;  /* 0x000000055c077220 */ /* 0x001fe20000400000 */
[----:B------:R-:W-:-:S03]  /*2d40*/  @P0 FMUL R113, R113, R4 ;  /* 0x0000000471710220 */ /* 0x000fc60000400000 */
[----:B------:R-:W-:Y:S01]  /*2d50*/  FFMA R85, R48, R7, R16 ;  /* 0x0000000730557223 */ /* 0x000fe20000000010 */
[----:B------:R-:W-:Y:S01]  /*2d60*/  FMUL R7, R94, R5 ;  /* 0x000000055e077220 */ /* 0x000fe20000400000 */
[----:B-1----:R-:W-:Y:S01]  /*2d70*/  SHF.L.U32 R86, R86, 0x10, RZ ;  /* 0x0000001056567819 */ /* 0x002fe200000006ff */
[----:B------:R0:W-:Y:S01]  /*2d80*/  F2F.BF16.F32 R90, R89 ;  /* 0x00000059005a7304 */ /* 0x0001e20000202000 */
[-C--:B------:R-:W-:Y:S01]  /*2d90*/  @P0 FMUL R85, R85, R4.reuse ;  /* 0x0000000455550220 */ /* 0x080fe20000400000 */
[----:B--2---:R-:W-:Y:S02]  /*2da0*/  FFMA R77, R50, R7, R18 ;  /* 0x00000007324d7223 */ /* 0x004fe40000000012 */
[----:B------:R-:W1:Y:S02]  /*2db0*/  @!P1 LDC.64 R6, c[0x0][0x398] ;  /* 0x0000e600ff069b82 */ /* 0x000e640000000a00 */
[----:B------:R-:W-:Y:S02]  /*2dc0*/  @P0 FMUL R77, R77, R4 ;  /* 0x000000044d4d0220 */ /* 0x000fe40000400000 */
[----:B------:R-:W-:Y:S01]  /*2dd0*/  F2F.BF16.F32 R107, R107 ;  /* 0x0000006b006b7304 */ /* 0x000fe20000202000 */
[----:B0-----:R-:W-:-:S02]  /*2de0*/  FFMA R89, R51, R0, R19 ;  /* 0x0000000033597223 */ /* 0x001fc40000000013 */
[----:B------:R-:W0:Y:S02]  /*2df0*/  S2R R0, SR_TID.X ;  /* 0x0000000000007919 */ /* 0x000e240000002100 */
[----:B------:R-:W-:-:S03]  /*2e00*/  @P0 FMUL R89, R89, R4 ;  /* 0x0000000459590220 */ /* 0x000fc60000400000 */
[----:B------:R-:W2:Y:S08]  /*2e10*/  F2F.BF16.F32 R109, R109 ;  /* 0x0000006d006d7304 */ /* 0x000eb00000202000 */
[----:B------:R-:W-:Y:S01]  /*2e20*/  F2F.BF16.F32 R75, R75 ;  /* 0x0000004b004b7304 */ /* 0x000fe20000202000 */
[----:B-1----:R-:W-:Y:S01]  /*2e30*/  @!P1 IMAD.WIDE R6, R3, 0x4, R6 ;  /* 0x0000000403069825 */ /* 0x002fe200078e0206 */
[----:B--2---:R-:W-:-:S06]  /*2e40*/  SHF.L.U32 R109, R109, 0x10, RZ ;  /* 0x000000106d6d7819 */ /* 0x004fcc00000006ff */
[----:B------:R1:W-:Y:S01]  /*2e50*/  F2F.BF16.F32 R95, R77 ;  /* 0x0000004d005f7304 */ /* 0x0003e20000202000 */
[----:B------:R2:W-:Y:S07]  /*2e60*/  @!P1 STG.E desc[UR4][R6.64], R106 ;  /* 0x0000006a06009986 */ /* 0x0005ee000c101904 */
[----:B------:R-:W3:Y:S01]  /*2e70*/  F2F.BF16.F32 R111, R111 ;  /* 0x0000006f006f7304 */ /* 0x000ee20000202000 */
[----:B-1----:R-:W-:Y:S01]  /*2e80*/  FMUL R77, R98, R5 ;  /* 0x00000005624d7220 */ /* 0x002fe20000400000 */
[----:B0-----:R-:W-:-:S03]  /*2e90*/  LOP3.LUT P2, RZ, R0, 0x1f, RZ, 0xc0, !PT ;  /* 0x0000001f00ff7812 */ /* 0x001fc6000784c0ff */
[----:B------:R-:W-:Y:S01]  /*2ea0*/  FFMA R115, R46, R77, R14 ;  /* 0x0000004d2e737223 */ /* 0x000fe2000000000e */
[----:B------:R-:W-:Y:S02]  /*2eb0*/  IMAD.WIDE.U32 R76, R104, 0x10000, RZ ;  /* 0x00010000684c7825 */ /* 0x000fe400078e00ff */
[----:B------:R-:W0:Y:S02]  /*2ec0*/  F2F.BF16.F32 R105, R105 ;  /* 0x0000006900697304 */ /* 0x000e240000202000 */
[----:B------:R-:W-:Y:S01]  /*2ed0*/  @P0 FMUL R115, R115, R4 ;  /* 0x0000000473730220 */ /* 0x000fe20000400000 */
[----:B------:R-:W-:Y:S01]  /*2ee0*/  LOP3.LUT R76, R76, R72, RZ, 0xfc, !PT ;  /* 0x000000484c4c7212 */ /* 0x000fe200078efcff */
[----:B------:R-:W-:Y:S01]  /*2ef0*/  FMUL R72, R103, R5 ;  /* 0x0000000567487220 */ /* 0x000fe20000400000 */
[----:B---3--:R-:W-:-:S03]  /*2f00*/  SHF.L.U32 R111, R111, 0x10, RZ ;  /* 0x000000106f6f7819 */ /* 0x008fc600000006ff */
[----:B------:R1:W-:Y:S01]  /*2f10*/  F2F.BF16.F32 R92, R85 ;  /* 0x00000055005c7304 */ /* 0x0003e20000202000 */
[----:B------:R-:W-:-:S04]  /*2f20*/  FFMA R103, R43, R72, R11 ;  /* 0x000000482b677223 */ /* 0x000fc8000000000b */
[----:B------:R-:W-:Y:S01]  /*2f30*/  @P0 FMUL R103, R103, R4 ;  /* 0x0000000467670220 */ /* 0x000fe20000400000 */
[----:B0-----:R-:W-:Y:S02]  /*2f40*/  LOP3.LUT R77, R111, R77, R105, 0xfe, !PT ;  /* 0x0000004d6f4d7212 */ /* 0x001fe400078efe69 */
[----:B------:R-:W-:Y:S01]  /*2f50*/  F2F.BF16.F32 R79, R79 ;  /* 0x0000004f004f7304 */ /* 0x000fe20000202000 */
[----:B-1----:R-:W-:-:S05]  /*2f60*/  IMAD.WIDE.U32 R84, R107, 0x10000, RZ ;  /* 0x000100006b547825 */ /* 0x002fca00078e00ff */
[----:B--2---:R-:W-:Y:S02]  /*2f70*/  LOP3.LUT R7, R109, R85, R75, 0xfe, !PT ;  /* 0x000000556d077212 */ /* 0x004fe400078efe4b */
[----:B------:R0:W1:Y:S01]  /*2f80*/  F2F.BF16.F32 R85, R101 ;  /* 0x0000006500557304 */ /* 0x0000620000202000 */
[----:B------:R-:W-:Y:S02]  /*2f90*/  LOP3.LUT R6, R84, R73, RZ, 0xfc, !PT ;  /* 0x0000004954067212 */ /* 0x000fe400078efcff */
[----:B------:R-:W2:Y:S05]  /*2fa0*/  @!P2 LDC.64 R72, c[0x0][0x3a0] ;  /* 0x0000e800ff48ab82 */ /* 0x000eaa0000000a00 */
[----:B------:R3:W4:Y:S01]  /*2fb0*/  F2F.BF16.F32 R94, R89 ;  /* 0x00000059005e7304 */ /* 0x0007220000202000 */
[----:B0-----:R-:W-:-:S04]  /*2fc0*/  FMUL R101, R100, R5 ;  /* 0x0000000564657220 */ /* 0x001fc80000400000 */
[----:B------:R-:W-:Y:S01]  /*2fd0*/  FFMA R101, R40, R101, R8 ;  /* 0x0000006528657223 */ /* 0x000fe20000000008 */
[----:B-1----:R-:W-:Y:S02]  /*2fe0*/  IMAD.WIDE.U32 R84, R85, 0x10000, RZ ;  /* 0x0001000055547825 */ /* 0x002fe400078e00ff */
[----:B------:R-:W0:Y:S02]  /*2ff0*/  F2F.BF16.F32 R103, R103 ;  /* 0x0000006700677304 */ /* 0x000e240000202000 */
[----:B---3--:R-:W-:Y:S01]  /*3000*/  FMUL R89, R102, R5 ;  /* 0x0000000566597220 */ /* 0x008fe20000400000 */
[----:B------:R-:W-:-:S03]  /*3010*/  @P0 FMUL R101, R101, R4 ;  /* 0x0000000465650220 */ /* 0x000fc60000400000 */
[----:B------:R-:W-:Y:S01]  /*3020*/  FFMA R105, R42, R89, R10 ;  /* 0x000000592a697223 */ /* 0x000fe2000000000a */
[----:B------:R-:W-:Y:S01]  /*3030*/  IMAD.WIDE.U32 R88, R79, 0x10000, RZ ;  /* 0x000100004f587825 */ /* 0x000fe200078e00ff */
[----:B------:R-:W-:Y:S01]  /*3040*/  SHF.L.U32 R79, R80, 0x10, RZ ;  /* 0x00000010504f7819 */ /* 0x000fe200000006ff */
[----:B------:R-:W1:Y:S02]  /*3050*/  F2F.BF16.F32 R81, R81 ;  /* 0x0000005100517304 */ /* 0x000e640000202000 */
[----:B------:R-:W-:Y:S01]  /*3060*/  @P0 FMUL R105, R105, R4 ;  /* 0x0000000469690220 */ /* 0x000fe20000400000 */
[----:B----4-:R-:W-:Y:S01]  /*3070*/  SHF.L.U32 R94, R94, 0x10, RZ ;  /* 0x000000105e5e7819 */ /* 0x010fe200000006ff */
[----:B--2---:R-:W-:Y:S01]  /*3080*/  @!P2 IMAD.WIDE R72, R3, 0x4, R72 ;  /* 0x000000040348a825 */ /* 0x004fe200078e0248 */
[----:B------:R-:W-:Y:S02]  /*3090*/  LOP3.LUT R79, R79, R89, R78, 0xfe, !PT ;  /* 0x000000594f4f7212 */ /* 0x000fe400078efe4e */
[----:B------:R-:W-:Y:S01]  /*30a0*/  LOP3.LUT R78, R88, R74, RZ, 0xfc, !PT ;  /* 0x0000004a584e7212 */ /* 0x000fe200078efcff */
[----:B------:R-:W-:Y:S01]  /*30b0*/  IMAD.WIDE.U32 R88, R82, 0x10000, RZ ;  /* 0x0001000052587825 */ /* 0x000fe200078e00ff */
[----:B------:R-:W2:Y:S01]  /*30c0*/  F2F.BF16.F32 R80, R105 ;  /* 0x0000006900507304 */ /* 0x000ea20000202000 */
[----:B------:R-:W3:Y:S01]  /*30d0*/  LDC.64 R74, c[0x0][0x3c8] ;  /* 0x0000f200ff4a7b82 */ /* 0x000ee20000000a00 */
[----:B0-----:R-:W-:Y:S01]  /*30e0*/  SHF.L.U32 R103, R103, 0x10, RZ ;  /* 0x0000001067677819 */ /* 0x001fe200000006ff */
[----:B------:R0:W-:Y:S01]  /*30f0*/  @!P2 STG.E desc[UR4][R72.64], R5 ;  /* 0x000000054800a986 */ /* 0x0001e2000c101904 */
[----:B------:R-:W-:-:S02]  /*3100*/  LOP3.LUT R83, R86, R89, R83, 0xfe, !PT ;  /* 0x0000005956537212 */ /* 0x000fc400078efe53 */
[----:B-1----:R-:W-:Y:S02]  /*3110*/  LOP3.LUT R82, R88, R81, RZ, 0xfc, !PT ;  /* 0x0000005158527212 */ /* 0x002fe400078efcff */
[----:B------:R-:W1:Y:S01]  /*3120*/  F2F.BF16.F32 R101, R101 ;  /* 0x0000006500657304 */ /* 0x000e620000202000 */
[----:B--2---:R-:W-:-:S07]  /*3130*/  LOP3.LUT R81, R103, R85, R80, 0xfe, !PT ;  /* 0x0000005567517212 */ /* 0x004fce00078efe50 */
[----:B------:R-:W2:Y:S01]  /*3140*/  F2F.BF16.F32 R91, R91 ;  /* 0x0000005b005b7304 */ /* 0x000ea20000202000 */
[----:B-1----:R-:W-:-:S07]  /*3150*/  LOP3.LUT R80, R84, R101, RZ, 0xfc, !PT ;  /* 0x0000006554507212 */ /* 0x002fce00078efcff */
[----:B------:R-:W1:Y:S01]  /*3160*/  F2F.BF16.F32 R93, R93 ;  /* 0x0000005d005d7304 */ /* 0x000e620000202000 */
[----:B------:R-:W4:Y:S01]  /*3170*/  LDC R84, c[0x0][0x380] ;  /* 0x0000e000ff547b82 */ /* 0x000f220000000800 */
[----:B--2---:R-:W-:-:S06]  /*3180*/  SHF.L.U32 R91, R91, 0x10, RZ ;  /* 0x000000105b5b7819 */ /* 0x004fcc00000006ff */
[----:B------:R-:W-:Y:S01]  /*3190*/  F2F.BF16.F32 R87, R87 ;  /* 0x0000005700577304 */ /* 0x000fe20000202000 */
[----:B-1----:R-:W-:-:S07]  /*31a0*/  IMAD.WIDE.U32 R88, R93, 0x10000, RZ ;  /* 0x000100005d587825 */ /* 0x002fce00078e00ff */
[----:B------:R-:W-:Y:S01]  /*31b0*/  F2F.BF16.F32 R97, R97 ;  /* 0x0000006100617304 */ /* 0x000fe20000202000 */
[----:B------:R-:W-:Y:S02]  /*31c0*/  LEA R93, R3, R108, 0x8 ;  /* 0x0000006c035d7211 */ /* 0x000fe400078e40ff */
[----:B------:R-:W-:-:S03]  /*31d0*/  LOP3.LUT R86, R88, R92, RZ, 0xfc, !PT ;  /* 0x0000005c58567212 */ /* 0x000fc600078efcff */
[----:B---3--:R-:W-:Y:S02]  /*31e0*/  IMAD.WIDE.U32 R74, R93, 0x8, R74 ;  /* 0x000000085d4a7825 */ /* 0x008fe400078e004a */
[----:B------:R-:W1:Y:S01]  /*31f0*/  F2F.BF16.F32 R99, R99 ;  /* 0x0000006300637304 */ /* 0x000e620000202000 */
[----:B----4-:R-:W-:Y:S02]  /*3200*/  LEA R3, R84, R3, 0x2 ;  /* 0x0000000354037211 */ /* 0x010fe400078e10ff */
[----:B------:R0:W-:Y:S02]  /*3210*/  STG.E.64 desc[UR4][R74.64], R76 ;  /* 0x0000004c4a007986 */ /* 0x0001e4000c101b04 */
[----:B------:R-:W-:Y:S02]  /*3220*/  ISETP.GE.AND P2, PT, R3, UR12, PT ;  /* 0x0000000c03007c0c */ /* 0x000fe4000bf46270 */
[----:B------:R0:W-:Y:S01]  /*3230*/  STG.E.64 desc[UR4][R74.64+0x100], R6 ;  /* 0x000100064a007986 */ /* 0x0001e2000c101b04 */
[----:B------:R-:W2:Y:S03]  /*3240*/  F2F.BF16.F32 R98, R115 ;  /* 0x0000007300627304 */ /* 0x000ea60000202000 */
[----:B------:R0:W-:Y:S01]  /*3250*/  STG.E.64 desc[UR4][R74.64+0x200], R78 ;  /* 0x0002004e4a007986 */ /* 0x0001e2000c101b04 */
[----:B-1----:R-:W-:-:S04]  /*3260*/  SHF.L.U32 R99, R99, 0x10, RZ ;  /* 0x0000001063637819 */ /* 0x002fc800000006ff */
[----:B------:R1:W3:Y:S01]  /*3270*/  F2F.BF16.F32 R96, R113 ;  /* 0x0000007100607304 */ /* 0x0002e20000202000 */
[----:B------:R0:W-:Y:S04]  /*3280*/  STG.E.64 desc[UR4][R74.64+0x300], R82 ;  /* 0x000300524a007986 */ /* 0x0001e8000c101b04 */
[----:B------:R0:W-:Y:S01]  /*3290*/  STG.E.64 desc[UR4][R74.64+0x700], R80 ;  /* 0x000700504a007986 */ /* 0x0001e2000c101b04 */
[----:B-1----:R-:W-:-:S05]  /*32a0*/  IMAD.WIDE.U32 R112, R112, 0x10000, RZ ;  /* 0x0001000070707825 */ /* 0x002fca00078e00ff */
[----:B------:R-:W-:Y:S02]  /*32b0*/  LOP3.LUT R91, R91, R113, R90, 0xfe, !PT ;  /* 0x000000715b5b7212 */ /* 0x000fe400078efe5a */
[----:B------:R-:W-:Y:S02]  /*32c0*/  LOP3.LUT R90, R112, R87, RZ, 0xfc, !PT ;  /* 0x00000057705a7212 */ /* 0x000fe400078efcff */
[----:B------:R-:W-:Y:S01]  /*32d0*/  LOP3.LUT R87, R94, R89, R95, 0xfe, !PT ;  /* 0x000000595e577212 */ /* 0x000fe200078efe5f */
[----:B------:R-:W-:Y:S02]  /*32e0*/  IMAD.WIDE.U32 R88, R97, 0x10000, RZ ;  /* 0x0001000061587825 */ /* 0x000fe400078e00ff */
[----:B------:R0:W-:Y:S03]  /*32f0*/  STG.E.64 desc[UR4][R74.64+0x400], R90 ;  /* 0x0004005a4a007986 */ /* 0x0001e6000c101b04 */
[----:B--2---:R-:W-:Y:S01]  /*3300*/  LOP3.LUT R99, R99, R89, R98, 0xfe, !PT ;  /* 0x0000005963637212 */ /* 0x004fe200078efe62 */
[----:B------:R0:W-:Y:S01]  /*3310*/  STG.E.64 desc[UR4][R74.64+0x500], R86 ;  /* 0x000500564a007986 */ /* 0x0001e2000c101b04 */
[----:B---3--:R-:W-:-:S05]  /*3320*/  LOP3.LUT R98, R88, R96, RZ, 0xfc, !PT ;  /* 0x0000006058627212 */ /* 0x008fca00078efcff */
[----:B------:R0:W-:Y:S01]  /*3330*/  STG.E.64 desc[UR4][R74.64+0x600], R98 ;  /* 0x000600624a007986 */ /* 0x0001e2000c101b04 */
[----:B------:R-:W-:Y:S05]  /*3340*/  @!P2 BRA `(.L_x_9726) ;  /* 0xffffffec0004a947 */ /* 0x000fea000383ffff */
.L_x_9721:
[----:B------:R-:W-:Y:S05]  /*3350*/  BSYNC B0 ;  /* 0x0000000000007941 */ /* 0x000fea0003800000 */
.L_x_9720:
        /* <DEDUP_REMOVED lines=8> */
[----:B0---4-:R-:W0:Y:S02]  /*33e0*/  SHFL.DOWN PT, R6, R3, 0x8, 0x1f ;  /* 0x09001f0003067f89 */ /* 0x011e2400000e0000 */
[----:B0-----:R-:W-:-:S05]  /*33f0*/  FMNMX R6, R3, R6, !PT ;  /* 0x0000000603067209 */ /* 0x001fca0007800000 */
[----:B------:R-:W0:Y:S02]  /*3400*/  SHFL.DOWN PT, R5, R6, 0x4, 0x1f ;  /* 0x08801f0006057f89 */ /* 0x000e2400000e0000 */
[----:B0-----:R-:W-:-:S05]  /*3410*/  FMNMX R5, R6, R5, !PT ;  /* 0x0000000506057209 */ /* 0x001fca0007800000 */
[----:B------:R-:W0:Y:S02]  /*3420*/  SHFL.DOWN PT, R8, R5, 0x2, 0x1f ;  /* 0x08401f0005087f89 */ /* 0x000e2400000e0000 */
[----:B0-----:R-:W-:-:S05]  /*3430*/  FMNMX R8, R5, R8, !PT ;  /* 0x0000000805087209 */ /* 0x001fca0007800000 */
[----:B------:R0:W1:Y:S02]  /*3440*/  SHFL.DOWN PT, R7, R8, 0x1, 0x1f ;  /* 0x08201f0008077f89 */ /* 0x00006400000e0000 */
.L_x_9763:
        /* <DEDUP_REMOVED lines=26> */
.L_x_9766:
[----:B------:R-:W-:Y:S02]  /*35f0*/  ISETP.NE.AND P0, PT, R0, RZ, PT ;  /* 0x000000ff0000720c */ /* 0x000fe40003f05270 */
[----:B--2---:R-:W-:-:S11]  /*3600*/  FMNMX R5, R3, R6, !PT ;  /* 0x0000000603057209 */ /* 0x004fd60007800000 */
[----:B------:R-:W-:Y:S05]  /*3610*/  @P0 BRA `(.L_x_9729) ;  /* 0x0000000000080947 */ /* 0x000fea0003800000 */
[----:B-1----:R-:W1:Y:S02]  /*3620*/  LDC.64 R2, c[0x0][0x3f8] ;  /* 0x0000fe00ff027b82 */ /* 0x002e640000000a00 */
[----:B-1----:R2:W-:Y:S02]  /*3630*/  REDG.E.MAX.S32.STRONG.GPU desc[UR4][R2.64], R5 ;  /* 0x000000050200798e */ /* 0x0025e4000d12e304 */
.L_x_9729:
[----:B------:R-:W-:Y:S05]  /*3640*/  BSYNC B0 ;  /* 0x0000000000007941 */ /* 0x000fea0003800000 */
.L_x_9727:
[----:B------:R-:W3:Y:S02]  /*3650*/  LDCU.U8 UR6, c[0x0][0x404] ;  /* 0x00008080ff0677ac */ /* 0x000ee40008000000 */
[----:B---3--:R-:W-:-:S13]  /*3660*/  ISETP.NE.AND P0, PT, RZ, UR6, PT ;  /* 0x00000006ff007c0c */ /* 0x008fda000bf05270 */
[----:B------:R-:W-:Y:S05]  /*3670*/  @!P0 EXIT ;  /* 0x000000000000894d */ /* 0x000fea0003800000 */
[----:B------:R-:W3:Y:S01]  /*3680*/  S2UR UR8, SR_CTAID.X ;  /* 0x00000000000879c3 */ /* 0x000ee20000002500 */
[----:B------:R-:W0:Y:S02]  /*3690*/  LDCU.64 UR6, c[0x0][0x3f0] ;  /* 0x00007e00ff0677ac */ /* 0x000e240008000a00 */
[----:B0-----:R-:W-:Y:S02]  /*36a0*/  ISETP.EQ.U32.AND P1, PT, RZ, UR6, PT ;  /* 0x00000006ff007c0c */ /* 0x001fe4000bf22070 */
[----:B---3--:R-:W-:-:S04]  /*36b0*/  LOP3.LUT P0, RZ, R0, UR8, RZ, 0xfc, !PT ;  /* 0x0000000800ff7c12 */ /* 0x008fc8000f80fcff */
[----:B------:R-:W-:-:S13]  /*36c0*/  ISETP.EQ.OR.EX P0, PT, RZ, UR7, P0, P1 ;  /* 0x00000007ff007c0c */ /* 0x000fda0008702710 */
[----:B------:R-:W-:Y:S05]  /*36d0*/  @P0 EXIT ;  /* 0x000000000000094d */ /* 0x000fea0003800000 */
[----:B-----5:R-:W-:-:S04]  /*36e0*/  IADD3 R0, PT, PT, R4, 0x1800000, RZ ;  /* 0x0180000004007810 */ /* 0x020fc80007ffe0ff */
[----:B------:R-:W-:-:S04]  /*36f0*/  LOP3.LUT R0, R0, 0x7f800000, RZ, 0xc0, !PT ;  /* 0x7f80000000007812 */ /* 0x000fc800078ec0ff */
[----:B------:R-:W-:-:S13]  /*3700*/  ISETP.GT.U32.AND P0, PT, R0, 0x1ffffff, PT ;  /* 0x01ffffff0000780c */ /* 0x000fda0003f04070 */
[----:B------:R-:W-:Y:S05]  /*3710*/  @P0 BRA `(.L_x_9731) ;  /* 0x0000000000100947 */ /* 0x000fea0003800000 */
[----:B------:R-:W-:-:S07]  /*3720*/  MOV R8, 0x3740 ;  /* 0x0000374000087802 */ /* 0x000fce0000000f00 */
[----:B-12-4-:R-:W-:Y:S05]  /*3730*/  CALL.REL.NOINC `($__internal_155_$__cuda_sm20_rcp_rn_f32_slowpath) ;  /* 0x0000001000fc7944 */ /* 0x016fea0003c00000 */
[----:B------:R-:W-:Y:S01]  /*3740*/  MOV R5, R0 ;  /* 0x0000000000057202 */ /* 0x000fe20000000f00 */
[----:B------:R-:W-:Y:S06]  /*3750*/  BRA `(.L_x_9732) ;  /* 0x0000000000107947 */ /* 0x000fec0003800000 */
.L_x_9731:
[----:B--2-4-:R-:W0:Y:S02]  /*3760*/  MUFU.RCP R5, R4 ;  /* 0x0000000400057308 */ /* 0x014e240000001000 */
[----:B0-----:R-:W-:-:S04]  /*3770*/  FFMA R0, R5, R4, -1 ;  /* 0xbf80000005007423 */ /* 0x001fc80000000004 */
[----:B------:R-:W-:-:S04]  /*3780*/  FADD.FTZ R0, -R0, -RZ ;  /* 0x800000ff00007221 */ /* 0x000fc80000010100 */
[----:B------:R-:W-:-:S07]  /*3790*/  FFMA R5, R5, R0, R5 ;  /* 0x0000000005057223 */ /* 0x000fce0000000005 */
.L_x_9732:
[----:B-1----:R-:W0:Y:S02]  /*37a0*/  LDC.64 R2, c[0x0][0x3f0] ;  /* 0x0000fc00ff027b82 */ /* 0x002e240000000a00 */
[----:B0-----:R-:W-:Y:S01]  /*37b0*/  STG.E desc[UR4][R2.64], R5 ;  /* 0x0000000502007986 */ /* 0x001fe2000c101904 */
[----:B------:R-:W-:Y:S05]  /*37c0*/  EXIT ;  /* 0x000000000000794d */ /* 0x000fea0003800000 */
.L_x_9723:
[----:B------:R-:W-:Y:S01]  /*37d0*/  HFMA2 R6, -RZ, RZ, 0, 5.9604644775390625e-08 ;  /* 0x00000001ff067431 */ /* 0x000fe200000001ff */
[----:B------:R-:W-:Y:S01]  /*37e0*/  BSSY B1, `(.L_x_9733) ;  /* 0x0000006000017945 */ /* 0x000fe20003800000 */
[----:B------:R-:W-:Y:S02]  /*37f0*/  MOV R7, 0x1f ;  /* 0x0000001f00077802 */ /* 0x000fe40000000f00 */
[----:B------:R-:W-:-:S07]  /*3800*/  MOV R104, 0xffffffff ;  /* 0xffffffff00687802 */ /* 0x000fce0000000f00 */
[----:B------:R-:W-:Y:S05]  /*3810*/  WARPSYNC.COLLECTIVE R104, `(.L_x_9734) ;  /* 0x0000000068087348 */ /* 0x000fea0003c00000 */
[----:B------:R0:W1:Y:S02]  /*3820*/  SHFL.BFLY P2, R105, R5, R6, R7 ;  /* 0x0c00000605697389 */ /* 0x0000640000040007 */
[----:B01----:R-:W-:Y:S05]  /*3830*/  ENDCOLLECTIVE ;  /* 0x000000000000791b */ /* 0x003fea0003800000 */
.L_x_9734:
[----:B------:R-:W-:Y:S05]  /*3840*/  BSYNC B1 ;  /* 0x0000000000017941 */ /* 0x000fea0003800000 */
.L_x_9733:
[----:B------:R-:W-:Y:S02]  /*3850*/  HFMA2 R6, -RZ, RZ, 0, 1.1920928955078125e-07 ;  /* 0x00000002ff067431 */ /* 0x000fe400000001ff */
[----:B------:R-:W-:Y:S01]  /*3860*/  FADD R5, R5, R105 ;  /* 0x0000006905057221 */ /* 0x000fe20000000000 */
[----:B------:R-:W-:Y:S02]  /*3870*/  MOV R7, 0x1f ;  /* 0x0000001f00077802 */ /* 0x000fe40000000f00 */
[----:B------:R-:W-:-:S07]  /*3880*/  MOV R104, 0xffffffff ;  /* 0xffffffff00687802 */ /* 0x000fce0000000f00 */
[----:B------:R-:W-:Y:S05]  /*3890*/  WARPSYNC.COLLECTIVE R104, `(.L_x_9735) ;  /* 0x0000000068087348 */ /* 0x000fea0003c00000 */
[----:B------:R0:W1:Y:S02]  /*38a0*/  SHFL.BFLY P2, R105, R5, R6, R7 ;  /* 0x0c00000605697389 */ /* 0x0000640000040007 */
[----:B01----:R-:W-:Y:S05]  /*38b0*/  ENDCOLLECTIVE ;  /* 0x000000000000791b */ /* 0x003fea0003800000 */
.L_x_9735:
[----:B------:R-:W-:Y:S02]  /*38c0*/  HFMA2 R6, -RZ, RZ, 0, 2.384185791015625e-07 ;  /* 0x00000004ff067431 */ /* 0x000fe400000001ff */
[----:B------:R-:W-:-:S05]  /*38d0*/  FADD R107, R5, R105 ;  /* 0x00000069056b7221 */ /* 0x000fca0000000000 */
[----:B------:R-:W-:-:S07]  /*38e0*/  MOV R5, R107 ;  /* 0x0000006b00057202 */ /* 0x000fce0000000f00 */
[----:B------:R-:W-:Y:S05]  /*38f0*/  WARPSYNC.COLLECTIVE R104, `(.L_x_9736) ;  /* 0x0000000068087348 */ /* 0x000fea0003c00000 */
[----:B------:R0:W1:Y:S02]  /*3900*/  SHFL.BFLY P2, R105, R5, R6, R7 ;  /* 0x0c00000605697389 */ /* 0x0000640000040007 */
[----:B01----:R-:W-:Y:S05]  /*3910*/  ENDCOLLECTIVE ;  /* 0x000000000000791b */ /* 0x003fea0003800000 */
.L_x_9736:
[----:B------:R-:W-:Y:S02]  /*3920*/  HFMA2 R6, -RZ, RZ, 0, 4.76837158203125e-07 ;  /* 0x00000008ff067431 */ /* 0x000fe400000001ff */
[----:B------:R-:W-:-:S05]  /*3930*/  FADD R109, R107, R105 ;  /* 0x000000696b6d7221 */ /* 0x000fca0000000000 */
[----:B------:R-:W-:-:S07]  /*3940*/  MOV R5, R109 ;  /* 0x0000006d00057202 */ /* 0x000fce0000000f00 */
[----:B------:R-:W-:Y:S05]  /*3950*/  WARPSYNC.COLLECTIVE R104, `(.L_x_9737) ;  /* 0x0000000068087348 */ /* 0x000fea0003c00000 */
[----:B------:R0:W1:Y:S02]  /*3960*/  SHFL.BFLY P2, R105, R5, R6, R7 ;  /* 0x0c00000605697389 */ /* 0x0000640000040007 */
[----:B01----:R-:W-:Y:S05]  /*3970*/  ENDCOLLECTIVE ;  /* 0x000000000000791b */ /* 0x003fea0003800000 */
.L_x_9737:
[----:B------:R-:W-:Y:S02]  /*3980*/  HFMA2 R6, -RZ, RZ, 0, 9.5367431640625e-07 ;  /* 0x00000010ff067431 */ /* 0x000fe400000001ff */
[----:B------:R-:W-:-:S05]  /*3990*/  FADD R111, R109, R105 ;  /* 0x000000696d6f7221 */ /* 0x000fca0000000000 */
[----:B------:R-:W-:-:S07]  /*39a0*/  MOV R5, R111 ;  /* 0x0000006f00057202 */ /* 0x000fce0000000f00 */
[----:B------:R-:W-:Y:S05]  /*39b0*/  WARPSYNC.COLLECTIVE R104, `(.L_x_9738) ;  /* 0x0000000068087348 */ /* 0x000fea0003c00000 */
[----:B------:R0:W1:Y:S02]  /*39c0*/  SHFL.BFLY P2, R105, R5, R6, R7 ;  /* 0x0c00000605697389 */ /* 0x0000640000040007 */
[----:B01----:R-:W-:Y:S05]  /*39d0*/  ENDCOLLECTIVE ;  /* 0x000000000000791b */ /* 0x003fea0003800000 */
.L_x_9738:
[----:B------:R-:W-:-:S04]  /*39e0*/  FADD R105, R111, R105 ;  /* 0x000000696f697221 */ /* 0x000fc80000000000 */
        /* <DEDUP_REMOVED lines=69> */
.L_x_9739:
[----:B------:R-:W-:Y:S02]  /*3e40*/  HFMA2 R6, -RZ, RZ, 0, 1.1920928955078125e-07 ;  /* 0x00000002ff067431 */ /* 0x000fe400000001ff */
[----:B------:R-:W-:-:S05]  /*3e50*/  FADD R40, R5, R105 ;  /* 0x0000006905287221 */ /* 0x000fca0000000000 */
[----:B------:R-:W-:-:S07]  /*3e60*/  MOV R5, R40 ;  /* 0x0000002800057202 */ /* 0x000fce0000000f00 */
[----:B------:R-:W-:Y:S05]  /*3e70*/  WARPSYNC.COLLECTIVE R104, `(.L_x_9740) ;  /* 0x0000000068087348 */ /* 0x000fea0003c00000 */
[----:B------:R0:W1:Y:S02]  /*3e80*/  SHFL.BFLY P2, R105, R5, R6, R7 ;  /* 0x0c00000605697389 */ /* 0x0000640000040007 */
[----:B01----:R-:W-:Y:S05]  /*3e90*/  ENDCOLLECTIVE ;  /* 0x000000000000791b */ /* 0x003fea0003800000 */
.L_x_9740:
[----:B------:R-:W-:Y:S02]  /*3ea0*/  HFMA2 R6, -RZ, RZ, 0, 2.384185791015625e-07 ;  /* 0x00000004ff067431 */ /* 0x000fe400000001ff */
[----:B------:R-:W-:-:S05]  /*3eb0*/  FADD R107, R40, R105 ;  /* 0x00000069286b7221 */ /* 0x000fca0000000000 */
[----:B------:R-:W-:-:S07]  /*3ec0*/  MOV R5, R107 ;  /* 0x0000006b00057202 */ /* 0x000fce0000000f00 */
[----:B------:R-:W-:Y:S05]  /*3ed0*/  WARPSYNC.COLLECTIVE R104, `(.L_x_9741) ;  /* 0x0000000068087348 */ /* 0x000fea0003c00000 */
[----:B------:R0:W1:Y:S02]  /*3ee0*/  SHFL.BFLY P2, R105, R5, R6, R7 ;  /* 0x0c00000605697389 */ /* 0x0000640000040007 */
[----:B01----:R-:W-:Y:S05]  /*3ef0*/  ENDCOLLECTIVE ;  /* 0x000000000000791b */ /* 0x003fea0003800000 */
.L_x_9741:
[----:B------:R-:W-:Y:S02]  /*3f00*/  HFMA2 R6, -RZ, RZ, 0, 4.76837158203125e-07 ;  /* 0x00000008ff067431 */ /* 0x000fe400000001ff */
[----:B------:R-:W-:-:S05]  /*3f10*/  FADD R109, R107, R105 ;  /* 0x000000696b6d7221 */ /* 0x000fca0000000000 */
[----:B------:R-:W-:-:S07]  /*3f20*/  MOV R5, R109 ;  /* 0x0000006d00057202 */ /* 0x000fce0000000f00 */
[----:B------:R-:W-:Y:S05]  /*3f30*/  WARPSYNC.COLLECTIVE R104, `(.L_x_9742) ;  /* 0x0000000068087348 */ /* 0x000fea0003c00000 */
[----:B------:R0:W1:Y:S02]  /*3f40*/  SHFL.BFLY P2, R105, R5, R6, R7 ;  /* 0x0c00000605697389 */ /* 0x0000640000040007 */
[----:B01----:R-:W-:Y:S05]  /*3f50*/  ENDCOLLECTIVE ;  /* 0x000000000000791b */ /* 0x003fea0003800000 */
.L_x_9742:
[----:B------:R-:W-:Y:S02]  /*3f60*/  HFMA2 R6, -RZ, RZ, 0, 9.5367431640625e-07 ;  /* 0x00000010ff067431 */ /* 0x000fe400000001ff */
[----:B------:R-:W-:-:S05]  /*3f70*/  FADD R111, R109, R105 ;  /* 0x000000696d6f7221 */ /* 0x000fca0000000000 */
[----:B------:R-:W-:-:S07]  /*3f80*/  MOV R5, R111 ;  /* 0x0000006f00057202 */ /* 0x000fce0000000f00 */
[----:B------:R-:W-:Y:S05]  /*3f90*/  WARPSYNC.COLLECTIVE R104, `(.L_x_9743) ;  /* 0x0000000068087348 */ /* 0x000fea0003c00000 */
[----:B------:R0:W1:Y:S02]  /*3fa0*/  SHFL.BFLY P2, R105, R5, R6, R7 ;  /* 0x0c00000605697389 */ /* 0x0000640000040007 */
[----:B01----:R-:W-:Y:S05]  /*3fb0*/  ENDCOLLECTIVE ;  /* 0x000000000000791b */ /* 0x003fea0003800000 */
.L_x_9743:
[----:B------:R-:W-:Y:S05]  /*3fc0*/  BRA `(.L_x_9744) ;  /* 0xffffffcc00dc7947 */ /* 0x000fea000383ffff */
.L_x_9725:
[----:B------:R-:W-:Y:S01]  /*3fd0*/  HFMA2 R7, -RZ, RZ, 0, 1.847743988037109375e-06 ;  /* 0x0000001fff077431 */ /* 0x000fe200000001ff */
[----:B------:R-:W-:Y:S01]  /*3fe0*/  BSSY B1, `(.L_x_9745) ;  /* 0x0000006000017945 */ /* 0x000fe20003800000 */
[----:B------:R-:W-:Y:S02]  /*3ff0*/  MOV R6, 0x1 ;  /* 0x0000000100067802 */ /* 0x000fe40000000f00 */
[----:B------:R-:W-:-:S07]  /*4000*/  MOV R104, 0xffffffff ;  /* 0xffffffff00687802 */ /* 0x000fce0000000f00 */
[----:B------:R-:W-:Y:S05]  /*4010*/  WARPSYNC.COLLECTIVE R104, `(.L_x_9746) ;  /* 0x0000000068087348 */ /* 0x000fea0003c00000 */
[----:B------:R0:W1:Y:S02]  /*4020*/  SHFL.BFLY P2, R105, R5, R6, R7 ;  /* 0x0c00000605697389 */ /* 0x0000640000040007 */
[----:B01----:R-:W-:Y:S05]  /*4030*/  ENDCOLLECTIVE ;  /* 0x000000000000791b */ /* 0x003fea0003800000 */
.L_x_9746:
[----:B------:R-:W-:Y:S05]  /*4040*/  BSYNC B1 ;  /* 0x0000000000017941 */ /* 0x000fea0003800000 */
.L_x_9745:
[----:B------:R-:W-:Y:S02]  /*4050*/  HFMA2 R6, -RZ, RZ, 0, 1.1920928955078125e-07 ;  /* 0x00000002ff067431 */ /* 0x000fe400000001ff */
[----:B------:R-:W-:Y:S01]  /*4060*/  FADD R5, R5, R105 ;  /* 0x0000006905057221 */ /* 0x000fe20000000000 */
[----:B------:R-:W-:Y:S02]  /*4070*/  MOV R7, 0x1f ;  /* 0x0000001f00077802 */ /* 0x000fe40000000f00 */
[----:B------:R-:W-:-:S07]  /*4080*/  MOV R104, 0xffffffff ;  /* 0xffffffff00687802 */ /* 0x000fce0000000f00 */
[----:B------:R-:W-:Y:S05]  /*4090*/  WARPSYNC.COLLECTIVE R104, `(.L_x_9747) ;  /* 0x0000000068087348 */ /* 0x000fea0003c00000 */
[----:B------:R0:W1:Y:S02]  /*40a0*/  SHFL.BFLY P2, R105, R5, R6, R7 ;  /* 0x0c00000605697389 */ /* 0x0000640000040007 */
[----:B01----:R-:W-:Y:S05]  /*40b0*/  ENDCOLLECTIVE ;  /* 0x000000000000791b */ /* 0x003fea0003800000 */
.L_x_9747:
[----:B------:R-:W-:Y:S02]  /*40c0*/  HFMA2 R6, -RZ, RZ, 0, 2.384185791015625e-07 ;  /* 0x00000004ff067431 */ /* 0x000fe400000001ff */
[----:B------:R-:W-:-:S05]  /*40d0*/  FADD R0, R5, R105 ;  /* 0x0000006905007221 */ /* 0x000fca0000000000 */
[----:B------:R-:W-:-:S07]  /*40e0*/  MOV R5, R0 ;  /* 0x0000000000057202 */ /* 0x000fce0000000f00 */
[----:B------:R-:W-:Y:S05]  /*40f0*/  WARPSYNC.COLLECTIVE R104, `(.L_x_9748) ;  /* 0x0000000068087348 */ /* 0x000fea0003c00000 */
[----:B------:R0:W1:Y:S02]  /*4100*/  SHFL.BFLY P2, R105, R5, R6, R7 ;  /* 0x0c00000605697389 */ /* 0x0000640000040007 */
[----:B01----:R-:W-:Y:S05]  /*4110*/  ENDCOLLECTIVE ;  /* 0x000000000000791b */ /* 0x003fea0003800000 */
.L_x_9748:
[----:B------:R-:W-:Y:S02]  /*4120*/  HFMA2 R6, -RZ, RZ, 0, 4.76837158203125e-07 ;  /* 0x00000008ff067431 */ /* 0x000fe400000001ff */
[----:B------:R-:W-:-:S05]  /*4130*/  FADD R107, R0, R105 ;  /* 0x00000069006b7221 */ /* 0x000fca0000000000 */
[----:B------:R-:W-:-:S07]  /*4140*/  MOV R5, R107 ;  /* 0x0000006b00057202 */ /* 0x000fce0000000f00 */
[----:B------:R-:W-:Y:S05]  /*4150*/  WARPSYNC.COLLECTIVE R104, `(.L_x_9749) ;  /* 0x0000000068087348 */ /* 0x000fea0003c00000 */
[----:B------:R0:W1:Y:S02]  /*4160*/  SHFL.BFLY P2, R105, R5, R6, R7 ;  /* 0x0c00000605697389 */ /* 0x0000640000040007 */
[----:B01----:R-:W-:Y:S05]  /*4170*/  ENDCOLLECTIVE ;  /* 0x000000000000791b */ /* 0x003fea0003800000 */
.L_x_9749:
[----:B------:R-:W-:Y:S02]  /*4180*/  HFMA2 R6, -RZ, RZ, 0, 9.5367431640625e-07 ;  /* 0x00000010ff067431 */ /* 0x000fe400000001ff */
[----:B------:R-:W-:-:S05]  /*4190*/  FADD R109, R107, R105 ;  /* 0x000000696b6d7221 */ /* 0x000fca0000000000 */
[----:B------:R-:W-:-:S07]  /*41a0*/  MOV R5, R109 ;  /* 0x0000006d00057202 */ /* 0x000fce0000000f00 */
[----:B------:R-:W-:Y:S05]  /*41b0*/  WARPSYNC.COLLECTIVE R104, `(.L_x_9750) ;  /* 0x0000000068087348 */ /* 0x000fea0003c00000 */
[----:B------:R0:W1:Y:S02]  /*41c0*/  SHFL.BFLY P2, R105, R5, R6, R7 ;  /* 0x0c00000605697389 */ /* 0x0000640000040007 */
[----:B01----:R-:W-:Y:S05]  /*41d0*/  ENDCOLLECTIVE ;  /* 0x000000000000791b */ /* 0x003fea0003800000 */
.L_x_9750:
[----:B------:R-:W-:Y:S01]  /*41e0*/  MOV R6, 0x1 ;  /* 0x0000000100067802 */ /* 0x000fe20000000f00 */
        /* <DEDUP_REMOVED lines=69> */
.L_x_9751:
[----:B------:R-:W-:Y:S02]  /*4640*/  HFMA2 R6, -RZ, RZ, 0, 1.1920928955078125e-07 ;  /* 0x00000002ff067431 */ /* 0x000fe400000001ff */
[----:B------:R-:W-:-:S05]  /*4650*/  FADD R0, R5, R105 ;  /* 0x0000006905007221 */ /* 0x000fca0000000000 */
[----:B------:R-:W-:-:S07]  /*4660*/  MOV R5, R0 ;  /* 0x0000000000057202 */ /* 0x000fce0000000f00 */
[----:B------:R-:W-:Y:S05]  /*4670*/  WARPSYNC.COLLECTIVE R104, `(.L_x_9752) ;  /* 0x0000000068087348 */ /* 0x000fea0003c00000 */
[----:B------:R0:W1:Y:S02]  /*4680*/  SHFL.BFLY P2, R105, R5, R6, R7 ;  /* 0x0c00000605697389 */ /* 0x0000640000040007 */
[----:B01----:R-:W-:Y:S05]  /*4690*/  ENDCOLLECTIVE ;  /* 0x000000000000791b */ /* 0x003fea0003800000 */
.L_x_9752:
[----:B------:R-:W-:Y:S02]  /*46a0*/  HFMA2 R6, -RZ, RZ, 0, 2.384185791015625e-07 ;  /* 0x00000004ff067431 */ /* 0x000fe400000001ff */
[----:B------:R-:W-:-:S05]  /*46b0*/  FADD R107, R0, R105 ;  /* 0x00000069006b7221 */ /* 0x000fca0000000000 */
[----:B------:R-:W-:-:S07]  /*46c0*/  MOV R5, R107 ;  /* 0x0000006b00057202 */ /* 0x000fce0000000f00 */
[----:B------:R-:W-:Y:S05]  /*46d0*/  WARPSYNC.COLLECTIVE R104, `(.L_x_9753) ;  /* 0x0000000068087348 */ /* 0x000fea0003c00000 */
[----:B------:R0:W1:Y:S02]  /*46e0*/  SHFL.BFLY P2, R105, R5, R6, R7 ;  /* 0x0c00000605697389 */ /* 0x0000640000040007 */
[----:B01----:R-:W-:Y:S05]  /*46f0*/  ENDCOLLECTIVE ;  /* 0x000000000000791b */ /* 0x003fea0003800000 */
.L_x_9753:
[----:B------:R-:W-:Y:S02]  /*4700*/  HFMA2 R6, -RZ, RZ, 0, 4.76837158203125e-07 ;  /* 0x00000008ff067431 */ /* 0x000fe400000001ff */
[----:B------:R-:W-:-:S05]  /*4710*/  FADD R109, R107, R105 ;  /* 0x000000696b6d7221 */ /* 0x000fca0000000000 */
[----:B------:R-:W-:-:S07]  /*4720*/  MOV R5, R109 ;  /* 0x0000006d00057202 */ /* 0x000fce0000000f00 */
[----:B------:R-:W-:Y:S05]  /*4730*/  WARPSYNC.COLLECTIVE R104, `(.L_x_9754) ;  /* 0x0000000068087348 */ /* 0x000fea0003c00000 */
[----:B------:R0:W1:Y:S02]  /*4740*/  SHFL.BFLY P2, R105, R5, R6, R7 ;  /* 0x0c00000605697389 */ /* 0x0000640000040007 */
[----:B01----:R-:W-:Y:S05]  /*4750*/  ENDCOLLECTIVE ;  /* 0x000000000000791b */ /* 0x003fea0003800000 */
.L_x_9754:
[----:B------:R-:W-:Y:S02]  /*4760*/  HFMA2 R6, -RZ, RZ, 0, 9.5367431640625e-07 ;  /* 0x00000010ff067431 */ /* 0x000fe400000001ff */
[----:B------:R-:W-:-:S05]  /*4770*/  FADD R111, R109, R105 ;  /* 0x000000696d6f7221 */ /* 0x000fca0000000000 */
[----:B------:R-:W-:-:S07]  /*4780*/  MOV R5, R111 ;  /* 0x0000006f00057202 */ /* 0x000fce0000000f00 */
[----:B------:R-:W-:Y:S05]  /*4790*/  WARPSYNC.COLLECTIVE R104, `(.L_x_9755) ;  /* 0x0000000068087348 */ /* 0x000fea0003c00000 */
[----:B------:R0:W1:Y:S02]  /*47a0*/  SHFL.BFLY P2, R105, R5, R6, R7 ;  /* 0x0c00000605697389 */ /* 0x0000640000040007 */
[----:B01----:R-:W-:Y:S05]  /*47b0*/  ENDCOLLECTIVE ;  /* 0x000000000000791b */ /* 0x003fea0003800000 */
.L_x_9755:
[----:B------:R-:W-:Y:S05]  /*47c0*/  BRA `(.L_x_9756) ;  /* 0xffffffdc00e87947 */ /* 0x000fea000383ffff */
.L_x_9728:
[----:B------:R-:W-:Y:S01]  /*47d0*/  HFMA2 R11, -RZ, RZ, 0, 1.847743988037109375e-06 ;  /* 0x0000001fff0b7431 */ /* 0x000fe200000001ff */
[----:B------:R-:W-:Y:S01]  /*47e0*/  BSSY B0, `(.L_x_9757) ;  /* 0x0000006000007945 */ /* 0x000fe20003800000 */
[----:B------:R-:W-:Y:S02]  /*47f0*/  MOV R9, 0x10 ;  /* 0x0000001000097802 */ /* 0x000fe40000000f00 */
[----:B------:R-:W-:-:S07]  /*4800*/  MOV R104, 0xffffffff ;  /* 0xffffffff00687802 */ /* 0x000fce0000000f00 */
[----:B0---45:R-:W-:Y:S05]  /*4810*/  WARPSYNC.COLLECTIVE R104, `(.L_x_9758) ;  /* 0x0000000068087348 */ /* 0x031fea0003c00000 */
[----:B0---4-:R0:W1:Y:S02]  /*4820*/  SHFL.DOWN P0, R7, R2, R9, R11 ;  /* 0x0800000902077389 */ /* 0x011064000000000b */
[----:B01---5:R-:W-:Y:S05]  /*4830*/  ENDCOLLECTIVE ;  /* 0x000000000000791b */ /* 0x023fea0003800000 */
.L_x_9758:
[----:B------:R-:W-:Y:S05]  /*4840*/  BSYNC B0 ;  /* 0x0000000000007941 */ /* 0x000fea0003800000 */
.L_x_9757:
        /* <DEDUP_REMOVED lines=9> */
.L_x_9759:
[----:B------:R-:W-:Y:S01]  /*48e0*/  HFMA2 R9, -RZ, RZ, 0, 2.384185791015625e-07 ;  /* 0x00000004ff097431 */ /* 0x000fe200000001ff */
[----:B------:R-:W-:-:S04]  /*48f0*/  MOV R6, R7 ;  /* 0x0000000700067202 */ /* 0x000fc80000000f00 */
[----:B------:R-:W-:-:S04]  /*4900*/  FMNMX R6, R3, R6, !PT ;  /* 0x0000000603067209 */ /* 0x000fc80007800000 */
[----:B------:R-:W-:-:S07]  /*4910*/  MOV R2, R6 ;  /* 0x0000000600027202 */ /* 0x000fce0000000f00 */
[----:B------:R-:W-:Y:S05]  /*4920*/  WARPSYNC.COLLECTIVE R104, `(.L_x_9760) ;  /* 0x0000000068087348 */ /* 0x000fea0003c00000 */
[----:B------:R0:W1:Y:S02]  /*4930*/  SHFL.DOWN P0, R7, R2, R9, R11 ;  /* 0x0800000902077389 */ /* 0x000064000000000b */
[----:B01----:R-:W-:Y:S05]  /*4940*/  ENDCOLLECTIVE ;  /* 0x000000000000791b */ /* 0x003fea0003800000 */
.L_x_9760:
[----:B------:R-:W-:Y:S01]  /*4950*/  HFMA2 R9, -RZ, RZ, 0, 1.1920928955078125e-07 ;  /* 0x00000002ff097431 */ /* 0x000fe200000001ff */
[----:B------:R-:W-:-:S04]  /*4960*/  MOV R5, R7 ;  /* 0x0000000700057202 */ /* 0x000fc80000000f00 */
[----:B------:R-:W-:-:S04]  /*4970*/  FMNMX R5, R6, R5, !PT ;  /* 0x0000000506057209 */ /* 0x000fc80007800000 */
[----:B------:R-:W-:-:S07]  /*4980*/  MOV R2, R5 ;  /* 0x0000000500027202 */ /* 0x000fce0000000f00 */
[----:B------:R-:W-:Y:S05]  /*4990*/  WARPSYNC.COLLECTIVE R104, `(.L_x_9761) ;  /* 0x0000000068087348 */ /* 0x000fea0003c00000 */
[----:B------:R0:W1:Y:S02]  /*49a0*/  SHFL.DOWN P0, R7, R2, R9, R11 ;  /* 0x0800000902077389 */ /* 0x000064000000000b */
[----:B01----:R-:W-:Y:S05]  /*49b0*/  ENDCOLLECTIVE ;  /* 0x000000000000791b */ /* 0x003fea0003800000 */
.L_x_9761:
[----:B------:R-:W-:Y:S01]  /*49c0*/  HFMA2 R9, -RZ, RZ, 0, 5.9604644775390625e-08 ;  /* 0x00000001ff097431 */ /* 0x000fe200000001ff */
[----:B------:R-:W-:-:S04]  /*49d0*/  MOV R8, R7 ;  /* 0x0000000700087202 */ /* 0x000fc80000000f00 */
[----:B------:R-:W-:-:S04]  /*49e0*/  FMNMX R8, R5, R8, !PT ;  /* 0x0000000805087209 */ /* 0x000fc80007800000 */
[----:B------:R-:W-:-:S07]  /*49f0*/  MOV R2, R8 ;  /* 0x0000000800027202 */ /* 0x000fce0000000f00 */
[----:B------:R-:W-:Y:S05]  /*4a00*/  WARPSYNC.COLLECTIVE R104, `(.L_x_9762) ;  /* 0x0000000068087348 */ /* 0x000fea0003c00000 */
[----:B------:R0:W1:Y:S02]  /*4a10*/  SHFL.DOWN P0, R7, R2, R9, R11 ;  /* 0x0800000902077389 */ /* 0x000064000000000b */
[----:B01----:R-:W-:Y:S05]  /*4a20*/  ENDCOLLECTIVE ;  /* 0x000000000000791b */ /* 0x003fea0003800000 */
.L_x_9762:
[----:B------:R-:W-:Y:S05]  /*4a30*/  BRA `(.L_x_9763) ;  /* 0xffffffe800847947 */ /* 0x000fea000383ffff */
.L_x_9730:
[----:B------:R-:W-:Y:S02]  /*4a40*/  MOV R9, 0x2 ;  /* 0x0000000200097802 */ /* 0x000fe40000000f00 */
[----:B------:R-:W-:Y:S02]  /*4a50*/  MOV R11, 0x1f ;  /* 0x0000001f000b7802 */ /* 0x000fe40000000f00 */
[----:B------:R-:W-:-:S07]  /*4a60*/  MOV R104, 0xffffffff ;  /* 0xffffffff00687802 */ /* 0x000fce0000000f00 */
[----:B012--5:R-:W-:Y:S05]  /*4a70*/  WARPSYNC.COLLECTIVE R104, `(.L_x_9764) ;  /* 0x0000000068087348 */ /* 0x027fea0003c00000 */
[----:B--2---:R2:W3:Y:S02]  /*4a80*/  SHFL.DOWN P0, R7, R2, R9, R11 ;  /* 0x0800000902077389 */ /* 0x0044e4000000000b */
[----:B0123-5:R-:W-:Y:S05]  /*4a90*/  ENDCOLLECTIVE ;  /* 0x000000000000791b */ /* 0x02ffea0003800000 */
.L_x_9764:
[----:B------:R-:W-:Y:S02]  /*4aa0*/  MOV R9, 0x1 ;  /* 0x0000000100097802 */ /* 0x000fe40000000f00 */
[----:B------:R-:W-:-:S04]  /*4ab0*/  MOV R3, R7 ;  /* 0x0000000700037202 */ /* 0x000fc80000000f00 */
[----:B------:R-:W-:-:S04]  /*4ac0*/  FMNMX R3, R3, R2, !PT ;  /* 0x0000000203037209 */ /* 0x000fc80007800000 */
[----:B------:R-:W-:-:S07]  /*4ad0*/  MOV R2, R3 ;  /* 0x0000000300027202 */ /* 0x000fce0000000f00 */
[----:B------:R-:W-:Y:S05]  /*4ae0*/  WARPSYNC.COLLECTIVE R104, `(.L_x_9765) ;  /* 0x0000000068087348 */ /* 0x000fea0003c00000 */
[----:B------:R0:W1:Y:S02]  /*4af0*/  SHFL.DOWN P0, R7, R2, R9, R11 ;  /* 0x0800000902077389 */ /* 0x000064000000000b */
[----:B01----:R-:W-:Y:S05]  /*4b00*/  ENDCOLLECTIVE ;  /* 0x000000000000791b */ /* 0x003fea0003800000 */
.L_x_9765:
[----:B------:R-:W-:Y:S01]  /*4b10*/  MOV R6, R7 ;  /* 0x0000000700067202 */ /* 0x000fe20000000f00 */
[----:B------:R-:W-:Y:S06]  /*4b20*/  BRA `(.L_x_9766) ;  /* 0xffffffe800b07947 */ /* 0x000fec000383ffff */
        .weak           $__internal_155_$__cuda_sm20_rcp_rn_f32_slowpath
        .type           $__internal_155_$__cuda_sm20_rcp_rn_f32_slowpath,@function
        .size           $__internal_155_$__cuda_sm20_rcp_rn_f32_slowpath,(.L_x_13023 - $__internal_155_$__cuda_sm20_rcp_rn_f32_slowpath)
$__internal_155_$__cuda_sm20_rcp_rn_f32_slowpath:
        /* <DEDUP_REMOVED lines=15> */
.L_x_9767:
        /* <DEDUP_REMOVED lines=33> */
.L_x_9769:
[----:B------:R2:W3:Y:S02]  /*4e30*/  MUFU.RCP R0, R4 ;  /* 0x0000000400007308 */ /* 0x0004e40000001000 */
.L_x_9768:
[----:B------:R-:W-:Y:S01]  /*4e40*/  HFMA2 R3, -RZ, RZ, 0, 0 ;  /* 0x00000000ff037431 */ /* 0x000fe200000001ff */
[----:B------:R-:W-:-:S04]  /*4e50*/  MOV R2, R8 ;  /* 0x0000000800027202 */ /* 0x000fc80000000f00 */
[----:B0123--:R-:W-:Y:S05]  /*4e60*/  RET.REL.NODEC R2 `(_ZN18transformer_engine13normalization19ln_fwd_tuned_kernelINS0_13Kernel_traitsIff13__nv_bfloat16fjLj1024ELj1ELj4ELj1ELj16ENS0_18Kernel_traits_baseILj1024EffS3_fjLj128EEEEEEEvNS0_19ForwardKernelParamsE) ;  /* 0xffffffb002647950 */ /* 0x00ffea0003c3ffff */
.L_x_9770:
        /* <DEDUP_REMOVED lines=9> */
.L_x_13023:


//--------------------- .text._ZN18transformer_engine13normalization19ln_fwd_tuned_kernelINS0_13Kernel_traitsI13__nv_bfloat16S3_S3_fjLj1024ELj1ELj4ELj1ELj16ENS0_18Kernel_traits_baseILj1024ES3_S3_S3_fjLj128EEEEEEEvNS0_19ForwardKernelParamsE --------------------------
	.section	.text._ZN18transformer_engine13normalization19ln_fwd_tuned_kernelINS0_13Kernel_traitsI13__nv_bfloat16S3_S3_fjLj1024ELj1ELj4ELj1ELj16ENS0_18Kernel_traits_baseILj1024ES3_S3_S3_fjLj128EEEEEEEvNS0_19ForwardKernelParamsE,"ax",@progbits
	.align	128
        .global         _ZN18transformer_engine13normalization19ln_fwd_tuned_kernelINS0_13Kernel_traitsI13__nv_bfloat16S3_S3_fjLj1024ELj1ELj4ELj1ELj16ENS0_18Kernel_traits_baseILj1024ES3_S3_S3_fjLj128EEEEEEEvNS0_19ForwardKernelParamsE
        .type           _ZN18transformer_engine13normalization19ln_fwd_tuned_kernelINS0_13Kernel_traitsI13__nv_bfloat16S3_S3_fjLj1024ELj1ELj4ELj1ELj16ENS0_18Kernel_traits_baseILj1024ES3_S3_S3_fjLj128EEEEEEEvNS0_19ForwardKernelParamsE,@function
        .size           _ZN18transformer_engine13normalization19ln_fwd_tuned_kernelINS0_13Kernel_traitsI13__nv_bfloat16S3_S3_fjLj1024ELj1ELj4ELj1ELj16ENS0_18Kernel_traits_baseILj1024ES3_S3_S3_fjLj128EEEEEEEvNS0_19ForwardKernelParamsE,(.L_x_13024 - _ZN18transformer_engine13normalization19ln_fwd_tuned_kernelINS0_13Kernel_traitsI13__nv_bfloat16S3_S3_fjLj1024ELj1ELj4ELj1ELj16ENS0_18Kernel_traits_baseILj1024ES3_S3_S3_fjLj128EEEEEEEvNS0_19ForwardKernelParamsE)
        .other          _ZN18transformer_engine13normalization19ln_fwd_tuned_kernelINS0_13Kernel_traitsI13__nv_bfloat16S3_S3_fjLj1024ELj1ELj4ELj1ELj16ENS0_18Kernel_traits_baseILj1024ES3_S3_S3_fjLj128EEEEEEEvNS0_19ForwardKernelParamsE,@"STO_CUDA_ENTRY STV_DEFAULT"
_ZN18transformer_engine13normalization19ln_fwd_tuned_kernelINS0_13Kernel_traitsI13__nv_bfloat16S3_S3_fjLj1024ELj1ELj4ELj1ELj16ENS0_18Kernel_traits_baseILj1024ES3_S3_S3_fjLj128EEEEEEEvNS0_19ForwardKernelParamsE:
.text._ZN18transformer_engine13normalization19ln_fwd_tuned_kernelINS0_13Kernel_traitsI13__nv_bfloat16S3_S3_fjLj1024ELj1ELj4ELj1ELj16ENS0_18Kernel_traits_baseILj1024ES3_S3_S3_fjLj128EEEEEEEvNS0_19ForwardKernelParamsE:
        /* <DEDUP_REMOVED lines=38> */
[----:B------:R-:W0:Y:S01]  /*0260*/  LDCU.U8 UR6, c[0x0][0x3c0] ;  /* 0x00007800ff0677ac */ /* 0x000e220008000000 */
[----:B-----5:R-:W-:Y:S01]  /*0270*/  PRMT R89, R36, 0x7632, R89 ;  /* 0x0000763224597816 */ /* 0x020fe20000000059 */
[----:B------:R-:W-:Y:S01]  /*0280*/  HFMA2 R3, -RZ, RZ, 0, 0 ;  /* 0x00000000ff037431 */ /* 0x000fe200000001ff */
        /* <DEDUP_REMOVED lines=8> */
[----:B0-----:R-:W-:Y:S02]  /*0310*/  ISETP.NE.AND P2, PT, RZ, UR6, PT ;  /* 0x00000006ff007c0c */ /* 0x001fe4000bf45270 */
        /* <DEDUP_REMOVED lines=8> */
[----:B------:R-:W-:Y:S02]  /*03a0*/  SHF.L.U32 R23, R42, 0x10, RZ ;  /* 0x000000102a177819 */ /* 0x000fe400000006ff */
[C---:B------:R-:W-:Y:S02]  /*03b0*/  PRMT R80, R43.reuse, 0x7632, R80 ;  /* 0x000076322b507816 */ /* 0x040fe40000000050 */
[----:B------:R-:W-:Y:S02]  /*03c0*/  SHF.L.U32 R22, R43, 0x10, RZ ;  /* 0x000000102b167819 */ /* 0x000fe400000006ff */
        /* <DEDUP_REMOVED lines=62> */
[----:B------:R-:W-:Y:S01]  /*07b0*/  PRMT R86, R40, 0x7632, R86 ;  /* 0x0000763228567816 */ /* 0x000fe20000000056 */
[----:B------:R-:W-:Y:S01]  /*07c0*/  @P2 FADD R61, R61, 1 ;  /* 0x3f8000003d3d2421 */ /* 0x000fe20000000000 */
[----:B------:R-:W-:Y:S01]  /*07d0*/  PRMT R84, R41, 0x7632, R84 ;  /* 0x0000763229547816 */ /* 0x000fe20000000054 */
[----:B------:R-:W-:Y:S01]  /*07e0*/  @P2 FADD R59, R59, 1 ;  /* 0x3f8000003b3b2421 */ /* 0x000fe20000000000 */
        /* <DEDUP_REMOVED lines=12> */
[----:B------:R-:W-:-:S02]  /*08b0*/  SHF.L.U32 R33, R40, 0x10, RZ ;  /* 0x0000001028217819 */ /* 0x000fc400000006ff */
[----:B------:R-:W-:Y:S02]  /*08c0*/  SHF.L.U32 R32, R41, 0x10, RZ ;  /* 0x0000001029207819 */ /* 0x000fe400000006ff */
[----:B------:R-:W-:Y:S02]  /*08d0*/  SHF.L.U32 R39, R24, 0x10, RZ ;  /* 0x0000001018277819 */ /* 0x000fe400000006ff */
[----:B------:R-:W-:Y:S02]  /*08e0*/  SHF.L.U32 R38, R25, 0x10, RZ ;  /* 0x0000001019267819 */ /* 0x000fe400000006ff */
[----:B------:R-:W-:Y:S02]  /*08f0*/  SHF.L.U32 R41, R26, 0x10, RZ ;  /* 0x000000101a297819 */ /* 0x000fe400000006ff */
[----:B------:R-:W-:Y:S02]  /*0900*/  SHF.L.U32 R40, R27, 0x10, RZ ;  /* 0x000000101b287819 */ /* 0x000fe400000006ff */
        /* <DEDUP_REMOVED lines=8> */
[C---:B------:R-:W-:Y:S02]  /*0990*/  LOP3.LUT P1, R93, R21.reuse, 0x1f, RZ, 0xc0, !PT ;  /* 0x0000001f155d7812 */ /* 0x040fe4000782c0ff */
[----:B------:R-:W-:Y:S02]  /*09a0*/  LOP3.LUT R91, R21, 0x1f, RZ, 0xc0, !PT ;  /* 0x0000001f155b7812 */ /* 0x000fe400078ec0ff */
        /* <DEDUP_REMOVED lines=15> */
[----:B------:R-:W-:-:S07]  /*0aa0*/  SHF.L.U32 R56, R56, 0x10, RZ ;  /* 0x0000001038387819 */ /* 0x000fce00000006ff */
.L_x_9775:
[----:B0-----:R-:W0:Y:S01]  /*0ab0*/  LDC.64 R24, c[0x0][0x390] ;  /* 0x0000e400ff187b82 */ /* 0x001e220000000a00 */
[----:B------:R-:W-:-:S05]  /*0ac0*/  LEA R5, R20, R93, 0x7 ;  /* 0x0000005d14057211 */ /* 0x000fca00078e38ff */
[----:B0-----:R-:W-:-:S05]  /*0ad0*/  IMAD.WIDE.U32 R24, R5, 0x10, R24 ;  /* 0x0000001005187825 */ /* 0x001fca00078e0018 */
[----:B------:R-:W2:Y:S04]  /*0ae0*/  LDG.E.128 R4, desc[UR4][R24.64] ;  /* 0x0000000418047981 */ /* 0x000ea8000c1e1d00 */
[----:B------:R-:W3:Y:S04]  /*0af0*/  LDG.E.128 R8, desc[UR4][R24.64+0x200] ;  /* 0x0002000418087981 */ /* 0x000ee8000c1e1d00 */
[----:B------:R-:W4:Y:S04]  /*0b00*/  LDG.E.128 R12, desc[UR4][R24.64+0x400] ;  /* 0x00040004180c7981 */ /* 0x000f28000c1e1d00 */
        /* <DEDUP_REMOVED lines=32> */
[C---:B0-----:R-:W-:Y:S01]  /*0d10*/  PRMT R24, R11.reuse, 0x7632, R24 ;  /* 0x000076320b187816 */ /* 0x041fe20000000018 */
        /* <DEDUP_REMOVED lines=134> */
.L_x_9795:
[----:B------:R-:W2:Y:S01]  /*1580*/  LDC R6, c[0x0][0x3d8] ;  /* 0x0000f600ff067b82 */ /* 0x000ea20000000800 */
[----:B01----:R-:W-:-:S07]  /*1590*/  FADD R97, R97, R8 ;  /* 0x0000000861617221 */ /* 0x003fce0000000000 */
[----:B------:R-:W0:Y:S01]  /*15a0*/  @!P1 LDC.64 R4, c[0x0][0x398] ;  /* 0x0000e600ff049b82 */ /* 0x000e220000000a00 */
[----:B--2---:R-:W-:-:S05]  /*15b0*/  FFMA R6, R97, 0.0009765625, R6 ;  /* 0x3a80000061067823 */ /* 0x004fca0000000006 */
        /* <DEDUP_REMOVED lines=22> */
[----:B------:R-:W-:Y:S01]  /*1720*/  FFMA R15, R15, R35, R22 ;  /* 0x000000230f0f7223 */ /* 0x000fe20000000016 */
[----:B0-----:R-:W-:Y:S01]  /*1730*/  FMNMX3 R4, R3, |R124|, |R17|, !PT ;  /* 0x4000007c03047276 */ /* 0x001fe20007800411 */
[----:B------:R-:W-:Y:S01]  /*1740*/  FMUL R5, R124, R2 ;  /* 0x000000027c057220 */ /* 0x000fe20000400000 */
[----:B------:R-:W-:Y:S01]  /*1750*/  FSEL R7, R7, R8, !P0 ;  /* 0x0000000807077208 */ /* 0x000fe20004000000 */
[-C--:B------:R-:W-:Y:S01]  /*1760*/  FMUL R8, R15, R2.reuse ;  /* 0x000000020f087220 */ /* 0x080fe20000400000 */
[----:B------:R-:W-:Y:S01]  /*1770*/  FFMA R9, R25, R83, R80 ;  /* 0x0000005319097223 */ /* 0x000fe20000000050 */
[----:B------:R-:W-:Y:S01]  /*1780*/  FMNMX3 R4, R4, |R13|, |R11|, !PT ;  /* 0x4000000d04047276 */ /* 0x000fe2000780040b */
[-C--:B------:R-:W-:Y:S01]  /*1790*/  FMUL R98, R98, R95.reuse ;  /* 0x0000005f62627220 */ /* 0x080fe20000400000 */
[----:B------:R-:W-:Y:S01]  /*17a0*/  FMUL R19, R100, R95 ;  /* 0x0000005f64137220 */ /* 0x000fe20000400000 */
[----:B------:R-:W-:Y:S01]  /*17b0*/  FMUL R6, R13, R2 ;  /* 0x000000020d067220 */ /* 0x000fe20000400000 */
[----:B------:R-:W-:Y:S01]  /*17c0*/  FSEL R124, R124, R5, !P0 ;  /* 0x000000057c7c7208 */ /* 0x000fe20004000000 */
[-C--:B------:R-:W-:Y:S01]  /*17d0*/  FMUL R5, R102, R95.reuse ;  /* 0x0000005f66057220 */ /* 0x080fe20000400000 */
[----:B------:R-:W-:Y:S01]  /*17e0*/  FSEL R8, R15, R8, !P0 ;  /* 0x000000080f087208 */ /* 0x000fe20004000000 */
[----:B------:R-:W-:Y:S01]  /*17f0*/  FMUL R16, R16, R95 ;  /* 0x0000005f10107220 */ /* 0x000fe20000400000 */
[----:B------:R-:W-:Y:S01]  /*1800*/  FMNMX3 R4, R4, |R15|, |R9|, !PT ;  /* 0x4000000f04047276 */ /* 0x000fe20007800409 */
[----:B------:R-:W-:Y:S01]  /*1810*/  FMUL R15, R26, R95 ;  /* 0x0000005f1a0f7220 */ /* 0x000fe20000400000 */
[----:B------:R-:W-:Y:S01]  /*1820*/  FFMA R3, R98, R28, R39 ;  /* 0x0000001c62037223 */ /* 0x000fe20000000027 */
[----:B------:R-:W-:Y:S01]  /*1830*/  FFMA R19, R19, R81, R78 ;  /* 0x0000005113137223 */ /* 0x000fe2000000004e */
[----:B------:R-:W-:Y:S01]  /*1840*/  FSEL R6, R13, R6, !P0 ;  /* 0x000000060d067208 */ /* 0x000fe20004000000 */
[----:B------:R-:W-:Y:S01]  /*1850*/  FMUL R13, R14, R95 ;  /* 0x0000005f0e0d7220 */ /* 0x000fe20000400000 */
[----:B------:R-:W-:Y:S01]  /*1860*/  FFMA R5, R5, R29, R38 ;  /* 0x0000001d05057223 */ /* 0x000fe20000000026 */
[----:B------:R-:W-:Y:S01]  /*1870*/  FFMA R15, R15, R79, R76 ;  /* 0x0000004f0f0f7223 */ /* 0x000fe2000000004c */
[----:B------:R-:W-:Y:S01]  /*1880*/  FFMA R21, R16, R30, R41 ;  /* 0x0000001e10157223 */ /* 0x000fe20000000029 */
[-C--:B------:R-:W-:Y:S01]  /*1890*/  FMUL R98, R3, R2.reuse ;  /* 0x0000000203627220 */ /* 0x080fe20000400000 */
        /* <DEDUP_REMOVED lines=25> */
[----:B------:R-:W-:Y:S01]  /*1a30*/  FMUL R90, R3, R2 ;  /* 0x00000002035a7220 */ /* 0x000fe20000400000 */
[-C--:B------:R-:W-:Y:S01]  /*1a40*/  FMUL R94, R94, R95.reuse ;  /* 0x0000005f5e5e7220 */ /* 0x080fe20000400000 */
[----:B------:R-:W-:Y:S01]  /*1a50*/  FSEL R12, R5, R12, !P0 ;  /* 0x0000000c050c7208 */ /* 0x000fe20004000000 */
[-C--:B------:R-:W-:Y:S01]  /*1a60*/  FMUL R5, R104, R95.reuse ;  /* 0x0000005f68057220 */ /* 0x080fe20000400000 */
[----:B------:R-:W-:Y:S01]  /*1a70*/  FSEL R18, R21, R18, !P0 ;  /* 0x0000001215127208 */ /* 0x000fe20004000000 */
[----:B------:R-:W-:Y:S01]  /*1a80*/  FMUL R109, R92, R95 ;  /* 0x0000005f5c6d7220 */ /* 0x000fe20000400000 */
[----:B------:R-:W-:Y:S01]  /*1a90*/  FMNMX3 R4, R4, |R21|, |R97|, !PT ;  /* 0x4000001504047276 */ /* 0x000fe20007800461 */
[----:B------:R-:W-:Y:S01]  /*1aa0*/  FMUL R107, R106, R95 ;  /* 0x0000005f6a6b7220 */ /* 0x000fe20000400000 */
[----:B------:R-:W0:Y:S01]  /*1ab0*/  S2R R21, SR_TID.X ;  /* 0x0000000000157919 */ /* 0x000e220000002100 */
[----:B------:R-:W-:Y:S01]  /*1ac0*/  FSEL R90, R3, R90, !P0 ;  /* 0x0000005a035a7208 */ /* 0x000fe20004000000 */
[----:B------:R-:W-:Y:S01]  /*1ad0*/  FFMA R3, R94, R44, R49 ;  /* 0x0000002c5e037223 */ /* 0x000fe20000000031 */
[----:B------:R-:W-:Y:S01]  /*1ae0*/  FFMA R5, R5, R45, R48 ;  /* 0x0000002d05057223 */ /* 0x000fe20000000030 */
[----:B------:R-:W-:Y:S01]  /*1af0*/  FFMA R109, R109, R69, R66 ;  /* 0x000000456d6d7223 */ /* 0x000fe20000000042 */
[----:B------:R-:W-:Y:S01]  /*1b00*/  FMUL R108, R108, R95 ;  /* 0x0000005f6c6c7220 */ /* 0x000fe20000400000 */
[-C--:B------:R-:W-:Y:S01]  /*1b10*/  FMUL R96, R3, R2.reuse ;  /* 0x0000000203607220 */ /* 0x080fe20000400000 */
[----:B------:R-:W-:Y:S01]  /*1b20*/  FFMA R107, R107, R67, R64 ;  /* 0x000000436b6b7223 */ /* 0x000fe20000000040 */
[----:B------:R-:W-:Y:S01]  /*1b30*/  FMUL R94, R5, R2 ;  /* 0x00000002055e7220 */ /* 0x000fe20000400000 */
[----:B------:R-:W-:Y:S01]  /*1b40*/  FMNMX3 R4, R4, |R3|, |R109|, !PT ;  /* 0x4000000304047276 */ /* 0x000fe2000780046d */
[----:B------:R-:W-:Y:S01]  /*1b50*/  FMUL R101, R112, R95 ;  /* 0x0000005f70657220 */ /* 0x000fe20000400000 */
[----:B------:R-:W-:Y:S01]  /*1b60*/  FSEL R96, R3, R96, !P0 ;  /* 0x0000006003607208 */ /* 0x000fe20004000000 */
[----:B------:R-:W-:Y:S01]  /*1b70*/  FFMA R3, R108, R50, R55 ;  /* 0x000000326c037223 */ /* 0x000fe20000000037 */
[----:B------:R-:W-:Y:S01]  /*1b80*/  FSEL R94, R5, R94, !P0 ;  /* 0x0000005e055e7208 */ /* 0x000fe20004000000 */
[----:B------:R-:W-:Y:S01]  /*1b90*/  FFMA R101, R101, R65, R62 ;  /* 0x0000004165657223 */ /* 0x000fe2000000003e */
[----:B------:R-:W-:Y:S01]  /*1ba0*/  FMNMX3 R4, R4, |R5|, |R107|, !PT ;  /* 0x4000000504047276 */ /* 0x000fe2000780046b */
[-C--:B------:R-:W-:Y:S01]  /*1bb0*/  FMUL R5, R116, R95.reuse ;  /* 0x0000005f74057220 */ /* 0x080fe20000400000 */
[-C--:B------:R-:W-:Y:S01]  /*1bc0*/  FMUL R105, R110, R95.reuse ;  /* 0x0000005f6e697220 */ /* 0x080fe20000400000 */
[----:B------:R-:W-:Y:S01]  /*1bd0*/  FMUL R92, R3, R2 ;  /* 0x00000002035c7220 */ /* 0x000fe20000400000 */
[----:B------:R-:W-:Y:S01]  /*1be0*/  FMUL R114, R114, R95 ;  /* 0x0000005f72727220 */ /* 0x000fe20000400000 */
[----:B------:R-:W-:Y:S01]  /*1bf0*/  FFMA R5, R5, R51, R54 ;  /* 0x0000003305057223 */ /* 0x000fe20000000036 */
[----:B------:R-:W-:Y:S01]  /*1c00*/  FFMA R105, R105, R63, R60 ;  /* 0x0000003f69697223 */ /* 0x000fe2000000003c */
[-C--:B------:R-:W-:Y:S01]  /*1c10*/  FMUL R111, R118, R95.reuse ;  /* 0x0000005f766f7220 */ /* 0x080fe20000400000 */
[----:B------:R-:W-:Y:S01]  /*1c20*/  FMUL R27, R120, R95 ;  /* 0x0000005f781b7220 */ /* 0x000fe20000400000 */
[----:B------:R-:W-:Y:S01]  /*1c30*/  FMNMX3 R4, R4, |R3|, |R101|, !PT ;  /* 0x4000000304047276 */ /* 0x000fe20007800465 */
[----:B------:R-:W-:Y:S01]  /*1c40*/  FMUL R113, R122, R95 ;  /* 0x0000005f7a717220 */ /* 0x000fe20000400000 */
[----:B------:R-:W-:Y:S01]  /*1c50*/  FSEL R92, R3, R92, !P0 ;  /* 0x0000005c035c7208 */ /* 0x000fe20004000000 */
[----:B------:R-:W-:Y:S01]  /*1c60*/  FFMA R3, R114, R52, R57 ;  /* 0x0000003472037223 */ /* 0x000fe20000000039 */
[----:B------:R-:W-:Y:S01]  /*1c70*/  FFMA R27, R27, R53, R88 ;  /* 0x000000351b1b7223 */ /* 0x000fe20000000058 */
[----:B------:R-:W-:Y:S01]  /*1c80*/  FFMA R111, R111, R61, R58 ;  /* 0x0000003d6f6f7223 */ /* 0x000fe2000000003a */
[----:B------:R-:W-:Y:S01]  /*1c90*/  FMNMX3 R4, R4, |R5|, |R105|, !PT ;  /* 0x4000000504047276 */ /* 0x000fe20007800469 */
[-C--:B------:R-:W-:Y:S01]  /*1ca0*/  FMUL R102, R3, R2.reuse ;  /* 0x0000000203667220 */ /* 0x080fe20000400000 */
[----:B0-----:R-:W-:Y:S01]  /*1cb0*/  LOP3.LUT P2, RZ, R21, 0x1f, RZ, 0xc0, !PT ;  /* 0x0000001f15ff7812 */ /* 0x001fe2000784c0ff */
[----:B------:R-:W-:Y:S01]  /*1cc0*/  FMUL R100, R27, R2 ;  /* 0x000000021b647220 */ /* 0x000fe20000400000 */
[----:B------:R-:W-:Y:S01]  /*1cd0*/  FFMA R113, R113, R59, R56 ;  /* 0x0000003b71717223 */ /* 0x000fe20000000038 */
[----:B------:R-:W-:Y:S01]  /*1ce0*/  FMNMX3 R4, R4, |R3|, |R111|, !PT ;  /* 0x4000000304047276 */ /* 0x000fe2000780046f */
[----:B------:R-:W0:Y:S01]  /*1cf0*/  LDC.64 R24, c[0x0][0x3c8] ;  /* 0x0000f200ff187b82 */ /* 0x000e220000000a00 */
[----:B------:R-:W-:Y:S01]  /*1d00*/  FSEL R102, R3, R102, !P0 ;  /* 0x0000006603667208 */ /* 0x000fe20004000000 */
[----:B------:R-:W-:Y:S01]  /*1d10*/  @P0 FMUL R99, R99, R2 ;  /* 0x0000000263630220 */ /* 0x000fe20000400000 */
[----:B------:R-:W-:Y:S01]  /*1d20*/  FSEL R100, R27, R100, !P0 ;  /* 0x000000641b647208 */ /* 0x000fe20004000000 */
[-C--:B------:R-:W-:Y:S01]  /*1d30*/  FMUL R104, R5, R2.reuse ;  /* 0x0000000205687220 */ /* 0x080fe20000400000 */
[----:B------:R-:W-:Y:S01]  /*1d40*/  FMNMX3 R3, R4, |R27|, |R113|, !PT ;  /* 0x4000001b04037276 */ /* 0x000fe20007800471 */
[----:B------:R-:W-:Y:S01]  /*1d50*/  @P0 FMUL R0, R0, R2 ;  /* 0x0000000200000220 */ /* 0x000fe20000400000 */
[----:B------:R-:W-:Y:S01]  /*1d60*/  F2FP.BF16.F32.PACK_AB R12, R99, R12 ;  /* 0x0000000c630c723e */ /* 0x000fe200000010ff */
[----:B------:R-:W-:Y:S01]  /*1d70*/  @P0 FMUL R9, R9, R2 ;  /* 0x0000000209090220 */ /* 0x000fe20000400000 */
[----:B------:R-:W1:Y:S01]  /*1d80*/  @!P2 LDC.64 R26, c[0x0][0x3a0] ;  /* 0x0000e800ff1aab82 */ /* 0x000e620000000a00 */
[----:B------:R-:W-:Y:S01]  /*1d90*/  FSEL R104, R5, R104, !P0 ;  /* 0x0000006805687208 */ /* 0x000fe20004000000 */
[-C--:B------:R-:W-:Y:S01]  /*1da0*/  @P0 FMUL R13, R13, R2.reuse ;  /* 0x000000020d0d0220 */ /* 0x080fe20000400000 */
[----:B------:R-:W-:Y:S01]  /*1db0*/  LEA R5, R20, R91, 0x7 ;  /* 0x0000005b14057211 */ /* 0x000fe200078e38ff */
[-C--:B------:R-:W-:Y:S01]  /*1dc0*/  @P0 FMUL R17, R17, R2.reuse ;  /* 0x0000000211110220 */ /* 0x080fe20000400000 */
[-C--:B------:R-:W-:Y:S01]  /*1dd0*/  @P0 FMUL R11, R11, R2.reuse ;  /* 0x000000020b0b0220 */ /* 0x080fe20000400000 */
[-C--:B------:R-:W-:Y:S01]  /*1de0*/  @P0 FMUL R19, R19, R2.reuse ;  /* 0x0000000213130220 */ /* 0x080fe20000400000 */
[-C--:B------:R-:W-:Y:S01]  /*1df0*/  @P0 FMUL R15, R15, R2.reuse ;  /* 0x000000020f0f0220 */ /* 0x080fe20000400000 */
[----:B------:R-:W2:Y:S01]  /*1e00*/  LDC R99, c[0x0][0x380] ;  /* 0x0000e000ff637b82 */ /* 0x000ea20000000800 */
        /* <DEDUP_REMOVED lines=12> */
[----:B------:R-:W-:Y:S01]  /*1ed0*/  F2FP.BF16.F32.PACK_AB R5, R17, R124 ;  /* 0x0000007c1105723e */ /* 0x000fe200000010ff */
[----:B-1----:R-:W-:Y:S01]  /*1ee0*/  @!P2 IMAD.WIDE R26, R20, 0x4, R26 ;  /* 0x00000004141aa825 */ /* 0x002fe200078e021a */
[----:B------:R-:W-:Y:S02]  /*1ef0*/  F2FP.BF16.F32.PACK_AB R6, R11, R6 ;  /* 0x000000060b06723e */ /* 0x000fe400000010ff */
[----:B------:R-:W-:Y:S02]  /*1f00*/  F2FP.BF16.F32.PACK_AB R8, R19, R98 ;  /* 0x000000621308723e */ /* 0x000fe400000010ff */
        /* <DEDUP_REMOVED lines=13> */
[----:B--2---:R-:W-:-:S03]  /*1fe0*/  LEA R20, R99, R20, 0x2 ;  /* 0x0000001463147211 */ /* 0x004fc600078e10ff */
[----:B------:R0:W-:Y:S01]  /*1ff0*/  STG.E.128 desc[UR4][R24.64+0x600], R16 ;  /* 0x0006001018007986 */ /* 0x0001e2000c101d04 */
[----:B------:R-:W-:-:S13]  /*2000*/  ISETP.GE.AND P2, PT, R20, UR11, PT ;  /* 0x0000000b14007c0c */ /* 0x000fda000bf46270 */
[----:B------:R-:W-:Y:S05]  /*2010*/  @!P2 BRA `(.L_x_9775) ;  /* 0xffffffe800a4a947 */ /* 0x000fea000383ffff */
[----:B------:R-:W-:Y:S05]  /*2020*/  BRA `(.L_x_9772) ;  /* 0x0000001800ec7947 */ /* 0x000fea0003800000 */
.L_x_9773:
[----:B------:R-:W0:Y:S01]  /*2030*/  LDCU.U8 UR6, c[0x0][0x3c0] ;  /* 0x00007800ff0677ac */ /* 0x000e220008000000 */
        /* <DEDUP_REMOVED lines=131> */
.L_x_9777:
[----:B-1----:R-:W0:Y:S01]  /*2870*/  LDC.64 R24, c[0x0][0x390] ;  /* 0x0000e400ff187b82 */ /* 0x002e220000000a00 */
        /* <DEDUP_REMOVED lines=43> */
[----:B0-----:R-:W-:Y:S01]  /*2b30*/  SHF.L.U32 R25, R12, 0x10, RZ ;  /* 0x000000100c197819 */ /* 0x001fe200000006ff */
        /* <DEDUP_REMOVED lines=128> */
.L_x_9807:
[----:B------:R-:W2:Y:S01]  /*3340*/  LDC R5, c[0x0][0x3d8] ;  /* 0x0000f600ff057b82 */ /* 0x000ea20000000800 */
[----:B-1----:R-:W-:Y:S01]  /*3350*/  FADD R8, R97, R8 ;  /* 0x0000000861087221 */ /* 0x002fe20000000000 */
[----:B------:R-:W-:-:S06]  /*3360*/  LEA R7, R20, R91, 0x7 ;  /* 0x0000005b14077211 */ /* 0x000fcc00078e38ff */
[----:B------:R-:W1:Y:S08]  /*3370*/  LDC.64 R24, c[0x0][0x3c8] ;  /* 0x0000f200ff187b82 */ /* 0x000e700000000a00 */
[----:B------:R-:W3:Y:S01]  /*3380*/  LDC R101, c[0x0][0x380] ;  /* 0x0000e000ff657b82 */ /* 0x000ee20000000800 */
[----:B--2---:R-:W-:-:S07]  /*3390*/  FFMA R6, R8, 0.0009765625, R5 ;  /* 0x3a80000008067823 */ /* 0x004fce0000000005 */
[----:B------:R-:W2:Y:S01]  /*33a0*/  @!P1 LDC.64 R4, c[0x0][0x398] ;  /* 0x0000e600ff049b82 */ /* 0x000ea20000000a00 */
[----:B------:R-:W-:Y:S01]  /*33b0*/  FSETP.GEU.AND P2, PT, |R6|, 1.175494350822287508e-38, PT ;  /* 0x008000000600780b */ /* 0x000fe20003f4e200 */
[----:B-1----:R-:W-:-:S12]  /*33c0*/  IMAD.WIDE.U32 R24, R7, 0x10, R24 ;  /* 0x0000001007187825 */ /* 0x002fd800078e0018 */
[----:B------:R-:W-:-:S04]  /*33d0*/  @!P2 FMUL R6, R6, 16777216 ;  /* 0x4b8000000606a820 */ /* 0x000fc80000400000 */
[----:B------:R-:W1:Y:S01]  /*33e0*/  MUFU.RSQ R95, R6 ;  /* 0x00000006005f7308 */ /* 0x000e620000001400 */
[----:B--2---:R-:W-:-:S05]  /*33f0*/  @!P1 IMAD.WIDE R4, R20, 0x4, R4 ;  /* 0x0000000414049825 */ /* 0x004fca00078e0204 */
[----:B------:R2:W-:Y:S01]  /*3400*/  @!P1 STG.E desc[UR4][R4.64], R15 ;  /* 0x0000000f04009986 */ /* 0x0005e2000c101904 */
        /* <DEDUP_REMOVED lines=15> */
[----:B------:R-:W-:Y:S01]  /*3500*/  F2FP.BF16.F32.PACK_AB R7, R27, R21 ;  /* 0x000000151b07723e */ /* 0x000fe200000010ff */
[----:B------:R-:W-:Y:S01]  /*3510*/  FMUL R11, R11, R95 ;  /* 0x0000005f0b0b7220 */ /* 0x000fe20000400000 */
[----:B------:R-:W1:Y:S01]  /*3520*/  S2R R21, SR_TID.X ;  /* 0x0000000000157919 */ /* 0x000e620000002100 */
[----:B------:R-:W-:Y:S01]  /*3530*/  F2FP.BF16.F32.PACK_AB R6, R6, R17 ;  /* 0x000000110606723e */ /* 0x000fe200000010ff */
[-C--:B------:R-:W-:Y:S01]  /*3540*/  FMUL R17, R13, R95.reuse ;  /* 0x0000005f0d117220 */ /* 0x080fe20000400000 */
[-C--:B------:R-:W-:Y:S01]  /*3550*/  FMUL R14, R14, R95.reuse ;  /* 0x0000005f0e0e7220 */ /* 0x080fe20000400000 */
[-C--:B------:R-:W-:Y:S01]  /*3560*/  FMUL R108, R108, R95.reuse ;  /* 0x0000005f6c6c7220 */ /* 0x080fe20000400000 */
[----:B------:R-:W-:Y:S01]  /*3570*/  FMUL R110, R110, R95 ;  /* 0x0000005f6e6e7220 */ /* 0x000fe20000400000 */
[----:B--2---:R-:W-:Y:S01]  /*3580*/  FFMA R4, R89, R10, R86 ;  /* 0x0000000a59047223 */ /* 0x004fe20000000056 */
[----:B------:R-:W-:Y:S01]  /*3590*/  FFMA R10, R77, R8, R74 ;  /* 0x000000084d0a7223 */ /* 0x000fe2000000004a */
[----:B------:R-:W-:Y:S01]  /*35a0*/  FFMA R11, R31, R11, R40 ;  /* 0x0000000b1f0b7223 */ /* 0x000fe20000000028 */
[----:B------:R-:W-:Y:S01]  /*35b0*/  FFMA R17, R75, R17, R72 ;  /* 0x000000114b117223 */ /* 0x000fe20000000048 */
[----:B------:R-:W-:Y:S01]  /*35c0*/  FFMA R8, R81, R14, R78 ;  /* 0x0000000e51087223 */ /* 0x000fe2000000004e */
[-C--:B------:R-:W-:Y:S01]  /*35d0*/  FMUL R0, R0, R95.reuse ;  /* 0x0000005f00007220 */ /* 0x080fe20000400000 */
[----:B------:R-:W-:Y:S01]  /*35e0*/  FFMA R27, R44, R108, R49 ;  /* 0x0000006c2c1b7223 */ /* 0x000fe20000000031 */
[----:B------:R-:W-:Y:S01]  /*35f0*/  FFMA R14, R69, R110, R66 ;  /* 0x0000006e450e7223 */ /* 0x000fe20000000042 */
[-C--:B------:R-:W-:Y:S01]  /*3600*/  FMUL R120, R120, R95.reuse ;  /* 0x0000005f78787220 */ /* 0x080fe20000400000 */
[-C--:B------:R-:W-:Y:S01]  /*3610*/  FMUL R122, R122, R95.reuse ;  /* 0x0000005f7a7a7220 */ /* 0x080fe20000400000 */
[-C--:B------:R-:W-:Y:S01]  /*3620*/  @P0 FMUL R11, R11, R2.reuse ;  /* 0x000000020b0b0220 */ /* 0x080fe20000400000 */
[----:B------:R-:W-:Y:S01]  /*3630*/  @P0 FMUL R17, R17, R2 ;  /* 0x0000000211110220 */ /* 0x000fe20000400000 */
[----:B------:R-:W-:Y:S01]  /*3640*/  FFMA R9, R36, R0, R33 ;  /* 0x0000000024097223 */ /* 0x000fe20000000021 */
[----:B------:R-:W-:Y:S01]  /*3650*/  FMUL R26, R26, R95 ;  /* 0x0000005f1a1a7220 */ /* 0x000fe20000400000 */
[-C--:B------:R-:W-:Y:S01]  /*3660*/  @P0 FMUL R27, R27, R2.reuse ;  /* 0x000000021b1b0220 */ /* 0x080fe20000400000 */
[----:B------:R-:W-:Y:S01]  /*3670*/  @P0 FMUL R14, R14, R2 ;  /* 0x000000020e0e0220 */ /* 0x000fe20000400000 */
[----:B------:R-:W-:Y:S01]  /*3680*/  FFMA R13, R29, R120, R38 ;  /* 0x000000781d0d7223 */ /* 0x000fe20000000026 */
[----:B------:R-:W-:Y:S01]  /*3690*/  FFMA R122, R79, R122, R76 ;  /* 0x0000007a4f7a7223 */ /* 0x000fe2000000004c */
[-C--:B------:R-:W-:Y:S01]  /*36a0*/  @P0 FMUL R9, R9, R2.reuse ;  /* 0x0000000209090220 */ /* 0x080fe20000400000 */
[-C--:B------:R-:W-:Y:S01]  /*36b0*/  @P0 FMUL R4, R4, R2.reuse ;  /* 0x0000000204040220 */ /* 0x080fe20000400000 */
[----:B------:R-:W-:Y:S01]  /*36c0*/  F2FP.BF16.F32.PACK_AB R11, R17, R11 ;  /* 0x0000000b110b723e */ /* 0x000fe200000010ff */
[-C--:B------:R-:W-:Y:S01]  /*36d0*/  @P0 FMUL R13, R13, R2.reuse ;  /* 0x000000020d0d0220 */ /* 0x080fe20000400000 */
[----:B------:R-:W-:Y:S01]  /*36e0*/  @P0 FMUL R122, R122, R2 ;  /* 0x000000027a7a0220 */ /* 0x000fe20000400000 */
[----:B------:R-:W-:Y:S01]  /*36f0*/  FFMA R17, R42, R26, R47 ;  /* 0x0000001a2a117223 */ /* 0x000fe2000000002f */
[----:B------:R-:W-:Y:S01]  /*3700*/  F2FP.BF16.F32.PACK_AB R14, R14, R27 ;  /* 0x0000001b0e0e723e */ /* 0x000fe200000010ff */
[-C--:B------:R-:W-:Y:S01]  /*3710*/  FMUL R12, R12, R95.reuse ;  /* 0x0000005f0c0c7220 */ /* 0x080fe20000400000 */
[----:B-1----:R-:W-:Y:S01]  /*3720*/  LOP3.LUT P2, RZ, R21, 0x1f, RZ, 0xc0, !PT ;  /* 0x0000001f15ff7812 */ /* 0x002fe2000784c0ff */
[-C--:B------:R-:W-:Y:S01]  /*3730*/  FMUL R124, R124, R95.reuse ;  /* 0x0000005f7c7c7220 */ /* 0x080fe20000400000 */
[-C--:B------:R-:W-:Y:S01]  /*3740*/  FMUL R102, R102, R95.reuse ;  /* 0x0000005f66667220 */ /* 0x080fe20000400000 */
[-C--:B------:R-:W-:Y:S01]  /*3750*/  FMUL R104, R104, R95.reuse ;  /* 0x0000005f68687220 */ /* 0x080fe20000400000 */
[----:B------:R-:W-:Y:S01]  /*3760*/  FMUL R106, R106, R95 ;  /* 0x0000005f6a6a7220 */ /* 0x000fe20000400000 */
[----:B------:R-:W-:Y:S01]  /*3770*/  F2FP.BF16.F32.PACK_AB R4, R4, R9 ;  /* 0x000000090404723e */ /* 0x000fe200000010ff */
[----:B------:R-:W-:Y:S01]  /*3780*/  FFMA R15, R30, R124, R41 ;  /* 0x0000007c1e0f7223 */ /* 0x000fe20000000029 */
[----:B------:R-:W-:Y:S01]  /*3790*/  F2FP.BF16.F32.PACK_AB R9, R122, R13 ;  /* 0x0000000d7a09723e */ /* 0x000fe200000010ff */
[----:B------:R-:W-:Y:S01]  /*37a0*/  FFMA R13, R28, R12, R39 ;  /* 0x0000000c1c0d7223 */ /* 0x000fe20000000027 */
[----:B------:R-:W-:Y:S01]  /*37b0*/  FFMA R12, R73, R102, R70 ;  /* 0x00000066490c7223 */ /* 0x000fe20000000046 */
[----:B------:R-:W-:Y:S01]  /*37c0*/  FFMA R19, R43, R104, R46 ;  /* 0x000000682b137223 */ /* 0x000fe2000000002e */
[----:B------:R-:W-:Y:S01]  /*37d0*/  FFMA R106, R71, R106, R68 ;  /* 0x0000006a476a7223 */ /* 0x000fe20000000044 */
[-C--:B------:R-:W-:Y:S01]  /*37e0*/  @P0 FMUL R13, R13, R2.reuse ;  /* 0x000000020d0d0220 */ /* 0x080fe20000400000 */
[----:B------:R-:W1:Y:S01]  /*37f0*/  @!P2 LDC.64 R26, c[0x0][0x3a0] ;  /* 0x0000e800ff1aab82 */ /* 0x000e620000000a00 */
        /* <DEDUP_REMOVED lines=19> */
[----:B------:R-:W-:Y:S01]  /*3930*/  F2FP.BF16.F32.PACK_AB R8, R8, R13 ;  /* 0x0000000d0808723e */ /* 0x000fe200000010ff */
[----:B0-----:R-:W-:Y:S01]  /*3940*/  FFMA R97, R50, R16, R55 ;  /* 0x0000001032617223 */ /* 0x001fe20000000037 */
[----:B------:R-:W-:Y:S01]  /*3950*/  F2FP.BF16.F32.PACK_AB R10, R10, R15 ;  /* 0x0000000f0a0a723e */ /* 0x000fe200000010ff */
[----:B------:R-:W-:Y:S01]  /*3960*/  FFMA R16, R65, R18, R62 ;  /* 0x0000001241107223 */ /* 0x000fe2000000003e */
[----:B------:R-:W-:Y:S01]  /*3970*/  F2FP.BF16.F32.PACK_AB R13, R106, R19 ;  /* 0x000000136a0d723e */ /* 0x000fe200000010ff */
[----:B------:R-:W-:Y:S01]  /*3980*/  FFMA R5, R37, R116, R32 ;  /* 0x0000007425057223 */ /* 0x000fe20000000020 */
[----:B------:R-:W-:Y:S01]  /*3990*/  F2FP.BF16.F32.PACK_AB R12, R12, R17 ;  /* 0x000000110c0c723e */ /* 0x000fe200000010ff */
        /* <DEDUP_REMOVED lines=21> */
[----:B-1----:R-:W-:Y:S01]  /*3af0*/  @!P2 IMAD.WIDE R26, R20, 0x4, R26 ;  /* 0x00000004141aa825 */ /* 0x002fe200078e021a */
[----:B------:R-:W-:-:S02]  /*3b00*/  F2FP.BF16.F32.PACK_AB R5, R118, R5 ;  /* 0x000000057605723e */ /* 0x000fc400000010ff */
[----:B------:R-:W-:Y:S02]  /*3b10*/  F2FP.BF16.F32.PACK_AB R15, R114, R15 ;  /* 0x0000000f720f723e */ /* 0x000fe400000010ff */
[----:B------:R-:W-:Y:S01]  /*3b20*/  F2FP.BF16.F32.PACK_AB R19, R100, R19 ;  /* 0x000000136413723e */ /* 0x000fe200000010ff */
[----:B------:R1:W-:Y:S01]  /*3b30*/  @!P2 STG.E desc[UR4][R26.64], R95 ;  /* 0x0000005f1a00a986 */ /* 0x0003e2000c101904 */
[----:B------:R-:W-:Y:S02]  /*3b40*/  F2FP.BF16.F32.PACK_AB R18, R18, R99 ;  /* 0x000000631212723e */ /* 0x000fe400000010ff */
[----:B------:R-:W-:Y:S01]  /*3b50*/  F2FP.BF16.F32.PACK_AB R17, R92, R17 ;  /* 0x000000115c11723e */ /* 0x000fe200000010ff */
[----:B------:R1:W-:Y:S01]  /*3b60*/  STG.E.128 desc[UR4][R24.64], R4 ;  /* 0x0000000418007986 */ /* 0x0003e2000c101d04 */
[----:B------:R-:W-:Y:S02]  /*3b70*/  F2FP.BF16.F32.PACK_AB R16, R16, R97 ;  /* 0x000000611010723e */ /* 0x000fe400000010ff */
[----:B---3--:R-:W-:Y:S01]  /*3b80*/  LEA R20, R101, R20, 0x2 ;  /* 0x0000001465147211 */ /* 0x008fe200078e10ff */
[----:B------:R1:W-:Y:S03]  /*3b90*/  STG.E.128 desc[UR4][R24.64+0x200], R8 ;  /* 0x0002000818007986 */ /* 0x0003e6000c101d04 */
[----:B------:R-:W-:Y:S01]  /*3ba0*/  ISETP.GE.AND P2, PT, R20, UR12, PT ;  /* 0x0000000c14007c0c */ /* 0x000fe2000bf46270 */
[----:B------:R1:W-:Y:S04]  /*3bb0*/  STG.E.128 desc[UR4][R24.64+0x400], R12 ;  /* 0x0004000c18007986 */ /* 0x0003e8000c101d04 */
[----:B------:R1:W-:Y:S08]  /*3bc0*/  STG.E.128 desc[UR4][R24.64+0x600], R16 ;  /* 0x0006001018007986 */ /* 0x0003f0000c101d04 */
[----:B------:R-:W-:Y:S05]  /*3bd0*/  @!P2 BRA `(.L_x_9777) ;  /* 0xffffffec0024a947 */ /* 0x000fea000383ffff */
.L_x_9772:
[----:B------:R-:W-:Y:S05]  /*3be0*/  BSYNC B0 ;  /* 0x0000000000007941 */ /* 0x000fea0003800000 */
.L_x_9771:
        /* <DEDUP_REMOVED lines=8> */
[----:B01----:R-:W0:Y:S02]  /*3c70*/  SHFL.DOWN PT, R5, R0, 0x8, 0x1f ;  /* 0x09001f0000057f89 */ /* 0x003e2400000e0000 */
[----:B0-----:R-:W-:-:S05]  /*3c80*/  FMNMX R5, R0, R5, !PT ;  /* 0x0000000500057209 */ /* 0x001fca0007800000 */
[----:B------:R-:W0:Y:S02]  /*3c90*/  SHFL.DOWN PT, R6, R5, 0x4, 0x1f ;  /* 0x08801f0005067f89 */ /* 0x000e2400000e0000 */
[----:B0-----:R-:W-:-:S05]  /*3ca0*/  FMNMX R6, R5, R6, !PT ;  /* 0x0000000605067209 */ /* 0x001fca0007800000 */
[----:B------:R-:W0:Y:S02]  /*3cb0*/  SHFL.DOWN PT, R7, R6, 0x2, 0x1f ;  /* 0x08401f0006077f89 */ /* 0x000e2400000e0000 */
[----:B0-----:R-:W-:-:S05]  /*3cc0*/  FMNMX R7, R6, R7, !PT ;  /* 0x0000000706077209 */ /* 0x001fca0007800000 */
[----:B------:R0:W1:Y:S02]  /*3cd0*/  SHFL.DOWN PT, R8, R7, 0x1, 0x1f ;  /* 0x08201f0007087f89 */ /* 0x00006400000e0000 */
.L_x_9814:
[----:B------:R-:W-:Y:S01]  /*3ce0*/  LOP3.LUT P0, RZ, R21, 0x1f, RZ, 0xc0, !PT ;  /* 0x0000001f15ff7812 */ /* 0x000fe2000780c0ff */
        /* <DEDUP_REMOVED lines=25> */
.L_x_9817:
[----:B------:R-:W-:Y:S02]  /*3e80*/  ISETP.NE.AND P0, PT, R21, RZ, PT ;  /* 0x000000ff1500720c */ /* 0x000fe40003f05270 */
[----:B01----:R-:W-:-:S11]  /*3e90*/  FMNMX R3, R3, R6, !PT ;  /* 0x0000000603037209 */ /* 0x003fd60007800000 */
[----:B------:R-:W-:Y:S05]  /*3ea0*/  @P0 BRA `(.L_x_9780) ;  /* 0x0000000000080947 */ /* 0x000fea0003800000 */
[----:B------:R-:W0:Y:S02]  /*3eb0*/  LDC.64 R4, c[0x0][0x3f8] ;  /* 0x0000fe00ff047b82 */ /* 0x000e240000000a00 */
[----:B0-----:R0:W-:Y:S02]  /*3ec0*/  REDG.E.MAX.S32.STRONG.GPU desc[UR4][R4.64], R3 ;  /* 0x000000030400798e */ /* 0x0011e4000d12e304 */
.L_x_9780:
[----:B------:R-:W-:Y:S05]  /*3ed0*/  BSYNC B0 ;  /* 0x0000000000007941 */ /* 0x000fea0003800000 */
.L_x_9778:
        /* <DEDUP_REMOVED lines=14> */
[----:B01----:R-:W-:-:S07]  /*3fc0*/  MOV R7, 0x3fe0 ;  /* 0x00003fe000077802 */ /* 0x003fce0000000f00 */
[----:B------:R-:W-:Y:S05]  /*3fd0*/  CALL.REL.NOINC `($__internal_156_$__cuda_sm20_rcp_rn_f32_slowpath) ;  /* 0x0000001000fc7944 */ /* 0x000fea0003c00000 */
[----:B------:R-:W-:Y:S05]  /*3fe0*/  BRA `(.L_x_9783) ;  /* 0x0000000000107947 */ /* 0x000fea0003800000 */
.L_x_9782:
[----:B01----:R-:W0:Y:S02]  /*3ff0*/  MUFU.RCP R5, R2 ;  /* 0x0000000200057308 */ /* 0x003e240000001000 */
[----:B0-----:R-:W-:-:S04]  /*4000*/  FFMA R0, R5, R2, -1 ;  /* 0xbf80000005007423 */ /* 0x001fc80000000002 */
[----:B------:R-:W-:-:S04]  /*4010*/  FADD.FTZ R0, -R0, -RZ ;  /* 0x800000ff00007221 */ /* 0x000fc80000010100 */
[----:B------:R-:W-:-:S07]  /*4020*/  FFMA R5, R5, R0, R5 ;  /* 0x0000000005057223 */ /* 0x000fce0000000005 */
.L_x_9783:
[----:B------:R-:W0:Y:S02]  /*4030*/  LDC.64 R2, c[0x0][0x3f0] ;  /* 0x0000fc00ff027b82 */ /* 0x000e240000000a00 */
[----:B0-----:R-:W-:Y:S01]  /*4040*/  STG.E desc[UR4][R2.64], R5 ;  /* 0x0000000502007986 */ /* 0x001fe2000c101904 */
[----:B------:R-:W-:Y:S05]  /*4050*/  EXIT ;  /* 0x000000000000794d */ /* 0x000fea0003800000 */
.L_x_9774:
[----:B------:R-:W-:Y:S01]  /*4060*/  HFMA2 R6, -RZ, RZ, 0, 5.9604644775390625e-08 ;  /* 0x00000001ff067431 */ /* 0x000fe200000001ff */
[----:B------:R-:W-:Y:S01]  /*4070*/  BSSY B1, `(.L_x_9784) ;  /* 0x0000006000017945 */ /* 0x000fe20003800000 */
[----:B------:R-:W-:Y:S02]  /*4080*/  MOV R7, 0x1f ;  /* 0x0000001f00077802 */ /* 0x000fe40000000f00 */
[----:B------:R-:W-:-:S07]  /*4090*/  MOV R4, 0xffffffff ;  /* 0xffffffff00047802 */ /* 0x000fce0000000f00 */
[----:B------:R-:W-:Y:S05]  /*40a0*/  WARPSYNC.COLLECTIVE R4, `(.L_x_9785) ;  /* 0x0000000004087348 */ /* 0x000fea0003c00000 */
[----:B------:R0:W1:Y:S02]  /*40b0*/  SHFL.BFLY P2, R8, R5, R6, R7 ;  /* 0x0c00000605087389 */ /* 0x0000640000040007 */
[----:B01----:R-:W-:Y:S05]  /*40c0*/  ENDCOLLECTIVE ;  /* 0x000000000000791b */ /* 0x003fea0003800000 */
.L_x_9785:
[----:B------:R-:W-:Y:S05]  /*40d0*/  BSYNC B1 ;  /* 0x0000000000017941 */ /* 0x000fea0003800000 */
.L_x_9784:
[----:B------:R-:W-:Y:S02]  /*40e0*/  HFMA2 R6, -RZ, RZ, 0, 1.1920928955078125e-07 ;  /* 0x00000002ff067431 */ /* 0x000fe400000001ff */
[----:B------:R-:W-:Y:S01]  /*40f0*/  FADD R5, R5, R8 ;  /* 0x0000000805057221 */ /* 0x000fe20000000000 */
[----:B------:R-:W-:Y:S02]  /*4100*/  MOV R7, 0x1f ;  /* 0x0000001f00077802 */ /* 0x000fe40000000f00 */
[----:B------:R-:W-:-:S07]  /*4110*/  MOV R4, 0xffffffff ;  /* 0xffffffff00047802 */ /* 0x000fce0000000f00 */
[----:B------:R-:W-:Y:S05]  /*4120*/  WARPSYNC.COLLECTIVE R4, `(.L_x_9786) ;  /* 0x0000000004087348 */ /* 0x000fea0003c00000 */
[----:B------:R0:W1:Y:S02]  /*4130*/  SHFL.BFLY P2, R8, R5, R6, R7 ;  /* 0x0c00000605087389 */ /* 0x0000640000040007 */
[----:B01----:R-:W-:Y:S05]  /*4140*/  ENDCOLLECTIVE ;  /* 0x000000000000791b */ /* 0x003fea0003800000 */
.L_x_9786:
[----:B------:R-:W-:Y:S02]  /*4150*/  HFMA2 R6, -RZ, RZ, 0, 2.384185791015625e-07 ;  /* 0x00000004ff067431 */ /* 0x000fe400000001ff */
[----:B------:R-:W-:-:S05]  /*4160*/  FADD R9, R5, R8 ;  /* 0x0000000805097221 */ /* 0x000fca0000000000 */
[----:B------:R-:W-:-:S07]  /*4170*/  MOV R5, R9 ;  /* 0x0000000900057202 */ /* 0x000fce0000000f00 */
[----:B------:R-:W-:Y:S05]  /*4180*/  WARPSYNC.COLLECTIVE R4, `(.L_x_9787) ;  /* 0x0000000004087348 */ /* 0x000fea0003c00000 */
[----:B------:R0:W1:Y:S02]  /*4190*/  SHFL.BFLY P2, R8, R5, R6, R7 ;  /* 0x0c00000605087389 */ /* 0x0000640000040007 */
[----:B01----:R-:W-:Y:S05]  /*41a0*/  ENDCOLLECTIVE ;  /* 0x000000000000791b */ /* 0x003fea0003800000 */
.L_x_9787:
[----:B------:R-:W-:Y:S02]  /*41b0*/  HFMA2 R6, -RZ, RZ, 0, 4.76837158203125e-07 ;  /* 0x00000008ff067431 */ /* 0x000fe400000001ff */
[----:B------:R-:W-:-:S05]  /*41c0*/  FADD R11, R9, R8 ;  /* 0x00000008090b7221 */ /* 0x000fca0000000000 */
[----:B------:R-:W-:-:S07]  /*41d0*/  MOV R5, R11 ;  /* 0x0000000b00057202 */ /* 0x000fce0000000f00 */
[----:B------:R-:W-:Y:S05]  /*41e0*/  WARPSYNC.COLLECTIVE R4, `(.L_x_9788) ;  /* 0x0000000004087348 */ /* 0x000fea0003c00000 */
[----:B------:R0:W1:Y:S02]  /*41f0*/  SHFL.BFLY P2, R8, R5, R6, R7 ;  /* 0x0c00000605087389 */ /* 0x0000640000040007 */
[----:B01----:R-:W-:Y:S05]  /*4200*/  ENDCOLLECTIVE ;  /* 0x000000000000791b */ /* 0x003fea0003800000 */
.L_x_9788:
[----:B------:R-:W-:Y:S02]  /*4210*/  HFMA2 R6, -RZ, RZ, 0, 9.5367431640625e-07 ;  /* 0x00000010ff067431 */ /* 0x000fe400000001ff */
[----:B------:R-:W-:-:S05]  /*4220*/  FADD R13, R11, R8 ;  /* 0x000000080b0d7221 */ /* 0x000fca0000000000 */
[----:B------:R-:W-:-:S07]  /*4230*/  MOV R5, R13 ;  /* 0x0000000d00057202 */ /* 0x000fce0000000f00 */
[----:B------:R-:W-:Y:S05]  /*4240*/  WARPSYNC.COLLECTIVE R4, `(.L_x_9789) ;  /* 0x0000000004087348 */ /* 0x000fea0003c00000 */
[----:B------:R0:W1:Y:S02]  /*4250*/  SHFL.BFLY P2, R8, R5, R6, R7 ;  /* 0x0c00000605087389 */ /* 0x0000640000040007 */
[----:B01----:R-:W-:Y:S05]  /*4260*/  ENDCOLLECTIVE ;  /* 0x000000000000791b */ /* 0x003fea0003800000 */
.L_x_9789:
        /* <DEDUP_REMOVED lines=70> */
.L_x_9790:
[----:B------:R-:W-:Y:S02]  /*46d0*/  HFMA2 R6, -RZ, RZ, 0, 1.1920928955078125e-07 ;  /* 0x00000002ff067431 */ /* 0x000fe400000001ff */
[----:B------:R-:W-:-:S05]  /*46e0*/  FADD R25, R5, R8 ;  /* 0x0000000805197221 */ /* 0x000fca0000000000 */
[----:B------:R-:W-:-:S07]  /*46f0*/  MOV R5, R25 ;  /* 0x0000001900057202 */ /* 0x000fce0000000f00 */
[----:B------:R-:W-:Y:S05]  /*4700*/  WARPSYNC.COLLECTIVE R4, `(.L_x_9791) ;  /* 0x0000000004087348 */ /* 0x000fea0003c00000 */
[----:B------:R0:W1:Y:S02]  /*4710*/  SHFL.BFLY P2, R8, R5, R6, R7 ;  /* 0x0c00000605087389 */ /* 0x0000640000040007 */
[----:B01----:R-:W-:Y:S05]  /*4720*/  ENDCOLLECTIVE ;  /* 0x000000000000791b */ /* 0x003fea0003800000 */
.L_x_9791:
[----:B------:R-:W-:Y:S02]  /*4730*/  HFMA2 R6, -RZ, RZ, 0, 2.384185791015625e-07 ;  /* 0x00000004ff067431 */ /* 0x000fe400000001ff */
[----:B------:R-:W-:-:S05]  /*4740*/  FADD R27, R25, R8 ;  /* 0x00000008191b7221 */ /* 0x000fca0000000000 */
[----:B------:R-:W-:-:S07]  /*4750*/  MOV R5, R27 ;  /* 0x0000001b00057202 */ /* 0x000fce0000000f00 */
[----:B------:R-:W-:Y:S05]  /*4760*/  WARPSYNC.COLLECTIVE R4, `(.L_x_9792) ;  /* 0x0000000004087348 */ /* 0x000fea0003c00000 */
[----:B------:R0:W1:Y:S02]  /*4770*/  SHFL.BFLY P2, R8, R5, R6, R7 ;  /* 0x0c00000605087389 */ /* 0x0000640000040007 */
[----:B01----:R-:W-:Y:S05]  /*4780*/  ENDCOLLECTIVE ;  /* 0x000000000000791b */ /* 0x003fea0003800000 */
.L_x_9792:
[----:B------:R-:W-:Y:S02]  /*4790*/  HFMA2 R6, -RZ, RZ, 0, 4.76837158203125e-07 ;  /* 0x00000008ff067431 */ /* 0x000fe400000001ff */
[----:B------:R-:W-:-:S05]  /*47a0*/  FADD R95, R27, R8 ;  /* 0x000000081b5f7221 */ /* 0x000fca0000000000 */
[----:B------:R-:W-:-:S07]  /*47b0*/  MOV R5, R95 ;  /* 0x0000005f00057202 */ /* 0x000fce0000000f00 */
[----:B------:R-:W-:Y:S05]  /*47c0*/  WARPSYNC.COLLECTIVE R4, `(.L_x_9793) ;  /* 0x0000000004087348 */ /* 0x000fea0003c00000 */
[----:B------:R0:W1:Y:S02]  /*47d0*/  SHFL.BFLY P2, R8, R5, R6, R7 ;  /* 0x0c00000605087389 */ /* 0x0000640000040007 */
[----:B01----:R-:W-:Y:S05]  /*47e0*/  ENDCOLLECTIVE ;  /* 0x000000000000791b */ /* 0x003fea0003800000 */
.L_x_9793:
[----:B------:R-:W-:Y:S02]  /*47f0*/  HFMA2 R6, -RZ, RZ, 0, 9.5367431640625e-07 ;  /* 0x00000010ff067431 */ /* 0x000fe400000001ff */
[----:B------:R-:W-:-:S05]  /*4800*/  FADD R97, R95, R8 ;  /* 0x000000085f617221 */ /* 0x000fca0000000000 */
[----:B------:R-:W-:-:S07]  /*4810*/  MOV R5, R97 ;  /* 0x0000006100057202 */ /* 0x000fce0000000f00 */
[----:B------:R-:W-:Y:S05]  /*4820*/  WARPSYNC.COLLECTIVE R4, `(.L_x_9794) ;  /* 0x0000000004087348 */ /* 0x000fea0003c00000 */
[----:B------:R0:W1:Y:S02]  /*4830*/  SHFL.BFLY P2, R8, R5, R6, R7 ;  /* 0x0c00000605087389 */ /* 0x0000640000040007 */
[----:B01----:R-:W-:Y:S05]  /*4840*/  ENDCOLLECTIVE ;  /* 0x000000000000791b */ /* 0x003fea0003800000 */
.L_x_9794:
[----:B------:R-:W-:Y:S05]  /*4850*/  BRA `(.L_x_9795) ;  /* 0xffffffcc00487947 */ /* 0x000fea000383ffff */
.L_x_9776:
[----:B------:R-:W-:Y:S01]  /*4860*/  HFMA2 R7, -RZ, RZ, 0, 1.847743988037109375e-06 ;  /* 0x0000001fff077431 */ /* 0x000fe200000001ff */
[----:B------:R-:W-:Y:S01]  /*4870*/  BSSY B1, `(.L_x_9796) ;  /* 0x0000006000017945 */ /* 0x000fe20003800000 */
[----:B------:R-:W-:Y:S02]  /*4880*/  MOV R6, 0x1 ;  /* 0x0000000100067802 */ /* 0x000fe40000000f00 */
[----:B------:R-:W-:-:S07]  /*4890*/  MOV R4, 0xffffffff ;  /* 0xffffffff00047802 */ /* 0x000fce0000000f00 */
[----:B------:R-:W-:Y:S05]  /*48a0*/  WARPSYNC.COLLECTIVE R4, `(.L_x_9797) ;  /* 0x0000000004087348 */ /* 0x000fea0003c00000 */
[----:B------:R0:W1:Y:S02]  /*48b0*/  SHFL.BFLY P2, R8, R5, R6, R7 ;  /* 0x0c00000605087389 */ /* 0x0000640000040007 */
[----:B01----:R-:W-:Y:S05]  /*48c0*/  ENDCOLLECTIVE ;  /* 0x000000000000791b */ /* 0x003fea0003800000 */
.L_x_9797:
[----:B------:R-:W-:Y:S05]  /*48d0*/  BSYNC B1 ;  /* 0x0000000000017941 */ /* 0x000fea0003800000 */
.L_x_9796:
[----:B------:R-:W-:Y:S02]  /*48e0*/  HFMA2 R6, -RZ, RZ, 0, 1.1920928955078125e-07 ;  /* 0x00000002ff067431 */ /* 0x000fe400000001ff */
[----:B------:R-:W-:Y:S01]  /*48f0*/  FADD R5, R5, R8 ;  /* 0x0000000805057221 */ /* 0x000fe20000000000 */
[----:B------:R-:W-:Y:S02]  /*4900*/  MOV R7, 0x1f ;  /* 0x0000001f00077802 */ /* 0x000fe40000000f00 */
[----:B------:R-:W-:-:S07]  /*4910*/  MOV R4, 0xffffffff ;  /* 0xffffffff00047802 */ /* 0x000fce0000000f00 */
[----:B------:R-:W-:Y:S05]  /*4920*/  WARPSYNC.COLLECTIVE R4, `(.L_x_9798) ;  /* 0x0000000004087348 */ /* 0x000fea0003c00000 */
[----:B------:R0:W1:Y:S02]  /*4930*/  SHFL.BFLY P2, R8, R5, R6, R7 ;  /* 0x0c00000605087389 */ /* 0x0000640000040007 */
[----:B01----:R-:W-:Y:S05]  /*4940*/  ENDCOLLECTIVE ;  /* 0x000000000000791b */ /* 0x003fea0003800000 */
.L_x_9798:
[----:B------:R-:W-:Y:S02]  /*4950*/  HFMA2 R6, -RZ, RZ, 0, 2.384185791015625e-07 ;  /* 0x00000004ff067431 */ /* 0x000fe400000001ff */
[----:B------:R-:W-:-:S05]  /*4960*/  FADD R12, R5, R8 ;  /* 0x00000008050c7221 */ /* 0x000fca0000000000 */
[----:B------:R-:W-:-:S07]  /*4970*/  MOV R5, R12 ;  /* 0x0000000c00057202 */ /* 0x000fce0000000f00 */
[----:B------:R-:W-:Y:S05]  /*4980*/  WARPSYNC.COLLECTIVE R4, `(.L_x_9799) ;  /* 0x0000000004087348 */ /* 0x000fea0003c00000 */
[----:B------:R0:W1:Y:S02]  /*4990*/  SHFL.BFLY P2, R8, R5, R6, R7 ;  /* 0x0c00000605087389 */ /* 0x0000640000040007 */
[----:B01----:R-:W-:Y:S05]  /*49a0*/  ENDCOLLECTIVE ;  /* 0x000000000000791b */ /* 0x003fea0003800000 */
.L_x_9799:
[----:B------:R-:W-:Y:S02]  /*49b0*/  HFMA2 R6, -RZ, RZ, 0, 4.76837158203125e-07 ;  /* 0x00000008ff067431 */ /* 0x000fe400000001ff */
[----:B------:R-:W-:-:S05]  /*49c0*/  FADD R13, R12, R8 ;  /* 0x000000080c0d7221 */ /* 0x000fca0000000000 */
[----:B------:R-:W-:-:S07]  /*49d0*/  MOV R5, R13 ;  /* 0x0000000d00057202 */ /* 0x000fce0000000f00 */
[----:B------:R-:W-:Y:S05]  /*49e0*/  WARPSYNC.COLLECTIVE R4, `(.L_x_9800) ;  /* 0x0000000004087348 */ /* 0x000fea0003c00000 */
[----:B------:R0:W1:Y:S02]  /*49f0*/  SHFL.BFLY P2, R8, R5, R6, R7 ;  /* 0x0c00000605087389 */ /* 0x0000640000040007 */
[----:B01----:R-:W-:Y:S05]  /*4a00*/  ENDCOLLECTIVE ;  /* 0x000000000000791b */ /* 0x003fea0003800000 */
.L_x_9800:
[----:B------:R-:W-:Y:S02]  /*4a10*/  HFMA2 R6, -RZ, RZ, 0, 9.5367431640625e-07 ;  /* 0x00000010ff067431 */ /* 0x000fe400000001ff */
[----:B------:R-:W-:-:S05]  /*4a20*/  FADD R14, R13, R8 ;  /* 0x000000080d0e7221 */ /* 0x000fca0000000000 */
[----:B------:R-:W-:-:S07]  /*4a30*/  MOV R5, R14 ;  /* 0x0000000e00057202 */ /* 0x000fce0000000f00 */
[----:B------:R-:W-:Y:S05]  /*4a40*/  WARPSYNC.COLLECTIVE R4, `(.L_x_9801) ;  /* 0x0000000004087348 */ /* 0x000fea0003c00000 */
[----:B------:R0:W1:Y:S02]  /*4a50*/  SHFL.BFLY P2, R8, R5, R6, R7 ;  /* 0x0c00000605087389 */ /* 0x0000640000040007 */
[----:B01----:R-:W-:Y:S05]  /*4a60*/  ENDCOLLECTIVE ;  /* 0x000000000000791b */ /* 0x003fea0003800000 */
.L_x_9801:
        /* <DEDUP_REMOVED lines=71> */
.L_x_9802:
[----:B------:R-:W-:Y:S02]  /*4ee0*/  HFMA2 R6, -RZ, RZ, 0, 1.1920928955078125e-07 ;  /* 0x00000002ff067431 */ /* 0x000fe400000001ff */
[----:B------:R-:W-:-:S05]  /*4ef0*/  FADD R24, R5, R8 ;  /* 0x0000000805187221 */ /* 0x000fca0000000000 */
[----:B------:R-:W-:-:S07]  /*4f00*/  MOV R5, R24 ;  /* 0x0000001800057202 */ /* 0x000fce0000000f00 */
[----:B------:R-:W-:Y:S05]  /*4f10*/  WARPSYNC.COLLECTIVE R4, `(.L_x_9803) ;  /* 0x0000000004087348 */ /* 0x000fea0003c00000 */
[----:B------:R0:W1:Y:S02]  /*4f20*/  SHFL.BFLY P2, R8, R5, R6, R7 ;  /* 0x0c00000605087389 */ /* 0x0000640000040007 */
[----:B01----:R-:W-:Y:S05]  /*4f30*/  ENDCOLLECTIVE ;  /* 0x000000000000791b */ /* 0x003fea0003800000 */
.L_x_9803:
[----:B------:R-:W-:Y:S02]  /*4f40*/  HFMA2 R6, -RZ, RZ, 0, 2.384185791015625e-07 ;  /* 0x00000004ff067431 */ /* 0x000fe400000001ff */
[----:B------:R-:W-:-:S05]  /*4f50*/  FADD R25, R24, R8 ;  /* 0x0000000818197221 */ /* 0x000fca0000000000 */
[----:B------:R-:W-:-:S07]  /*4f60*/  MOV R5, R25 ;  /* 0x0000001900057202 */ /* 0x000fce0000000f00 */
[----:B------:R-:W-:Y:S05]  /*4f70*/  WARPSYNC.COLLECTIVE R4, `(.L_x_9804) ;  /* 0x0000000004087348 */ /* 0x000fea0003c00000 */
[----:B------:R0:W1:Y:S02]  /*4f80*/  SHFL.BFLY P2, R8, R5, R6, R7 ;  /* 0x0c00000605087389 */ /* 0x0000640000040007 */
[----:B01----:R-:W-:Y:S05]  /*4f90*/  ENDCOLLECTIVE ;  /* 0x000000000000791b */ /* 0x003fea0003800000 */
.L_x_9804:
[----:B------:R-:W-:Y:S02]  /*4fa0*/  HFMA2 R6, -RZ, RZ, 0, 4.76837158203125e-07 ;  /* 0x00000008ff067431 */ /* 0x000fe400000001ff */
[----:B------:R-:W-:-:S05]  /*4fb0*/  FADD R95, R25, R8 ;  /* 0x00000008195f7221 */ /* 0x000fca0000000000 */
[----:B------:R-:W-:-:S07]  /*4fc0*/  MOV R5, R95 ;  /* 0x0000005f00057202 */ /* 0x000fce0000000f00 */
[----:B------:R-:W-:Y:S05]  /*4fd0*/  WARPSYNC.COLLECTIVE R4, `(.L_x_9805) ;  /* 0x0000000004087348 */ /* 0x000fea0003c00000 */
[----:B------:R0:W1:Y:S02]  /*4fe0*/  SHFL.BFLY P2, R8, R5, R6, R7 ;  /* 0x0c00000605087389 */ /* 0x0000640000040007 */
[----:B01----:R-:W-:Y:S05]  /*4ff0*/  ENDCOLLECTIVE ;  /* 0x000000000000791b */ /* 0x003fea0003800000 */
.L_x_9805:
[----:B------:R-:W-:Y:S02]  /*5000*/  HFMA2 R6, -RZ, RZ, 0, 9.5367431640625e-07 ;  /* 0x00000010ff067431 */ /* 0x000fe400000001ff */
[----:B------:R-:W-:-:S05]  /*5010*/  FADD R97, R95, R8 ;  /* 0x000000085f617221 */ /* 0x000fca0000000000 */
[----:B------:R-:W-:-:S07]  /*5020*/  MOV R5, R97 ;  /* 0x0000006100057202 */ /* 0x000fce0000000f00 */
[----:B------:R-:W-:Y:S05]  /*5030*/  WARPSYNC.COLLECTIVE R4, `(.L_x_9806) ;  /* 0x0000000004087348 */ /* 0x000fea0003c00000 */
[----:B------:R0:W1:Y:S02]  /*5040*/  SHFL.BFLY P2, R8, R5, R6, R7 ;  /* 0x0c00000605087389 */ /* 0x0000640000040007 */
[----:B01----:R-:W-:Y:S05]  /*5050*/  ENDCOLLECTIVE ;  /* 0x000000000000791b */ /* 0x003fea0003800000 */
.L_x_9806:
[----:B------:R-:W-:Y:S05]  /*5060*/  BRA `(.L_x_9807) ;  /* 0xffffffe000b47947 */ /* 0x000fea000383ffff */
.L_x_9779:
[----:B01----:R-:W-:Y:S01]  /*5070*/  HFMA2 R9, -RZ, RZ, 0, 9.5367431640625e-07 ;  /* 0x00000010ff097431 */ /* 0x003fe200000001ff */
[----:B------:R-:W-:Y:S01]  /*5080*/  BSSY B0, `(.L_x_9808) ;  /* 0x0000007000007945 */ /* 0x000fe20003800000 */
[----:B------:R-:W-:Y:S02]  /*5090*/  MOV R0, R3 ;  /* 0x0000000300007202 */ /* 0x000fe40000000f00 */
[----:B------:R-:W-:Y:S02]  /*50a0*/  MOV R11, 0x1f ;  /* 0x0000001f000b7802 */ /* 0x000fe40000000f00 */
[----:B------:R-:W-:-:S07]  /*50b0*/  MOV R4, 0xffffffff ;  /* 0xffffffff00047802 */ /* 0x000fce0000000f00 */
[----:B-----5:R-:W-:Y:S05]  /*50c0*/  WARPSYNC.COLLECTIVE R4, `(.L_x_9809) ;  /* 0x0000000004087348 */ /* 0x020fea0003c00000 */
[----:B------:R0:W1:Y:S02]  /*50d0*/  SHFL.DOWN P0, R8, R0, R9, R11 ;  /* 0x0800000900087389 */ /* 0x000064000000000b */
[----:B01---5:R-:W-:Y:S05]  /*50e0*/  ENDCOLLECTIVE ;  /* 0x000000000000791b */ /* 0x023fea0003800000 */
.L_x_9809:
[----:B------:R-:W-:Y:S05]  /*50f0*/  BSYNC B0 ;  /* 0x0000000000007941 */ /* 0x000fea0003800000 */
.L_x_9808:
        /* <DEDUP_REMOVED lines=8> */
.L_x_9810:
[----:B------:R-:W-:Y:S01]  /*5180*/  HFMA2 R9, -RZ, RZ, 0, 2.384185791015625e-07 ;  /* 0x00000004ff097431 */ /* 0x000fe200000001ff */
[----:B------:R-:W-:-:S04]  /*5190*/  MOV R5, R8 ;  /* 0x0000000800057202 */ /* 0x000fc80000000f00 */
[----:B------:R-:W-:-:S04]  /*51a0*/  FMNMX R5, R0, R5, !PT ;  /* 0x0000000500057209 */ /* 0x000fc80007800000 */
[----:B------:R-:W-:-:S07]  /*51b0*/  MOV R0, R5 ;  /* 0x0000000500007202 */ /* 0x000fce0000000f00 */
[----:B------:R-:W-:Y:S05]  /*51c0*/  WARPSYNC.COLLECTIVE R4, `(.L_x_9811) ;  /* 0x0000000004087348 */ /* 0x000fea0003c00000 */
[----:B------:R0:W1:Y:S02]  /*51d0*/  SHFL.DOWN P0, R8, R0, R9, R11 ;  /* 0x0800000900087389 */ /* 0x000064000000000b */
[----:B01----:R-:W-:Y:S05]  /*51e0*/  ENDCOLLECTIVE ;  /* 0x000000000000791b */ /* 0x003fea0003800000 */
.L_x_9811:
[----:B------:R-:W-:Y:S01]  /*51f0*/  HFMA2 R9, -RZ, RZ, 0, 1.1920928955078125e-07 ;  /* 0x00000002ff097431 */ /* 0x000fe200000001ff */
[----:B------:R-:W-:-:S04]  /*5200*/  MOV R6, R8 ;  /* 0x0000000800067202 */ /* 0x000fc80000000f00 */
[----:B------:R-:W-:-:S04]  /*5210*/  FMNMX R6, R5, R6, !PT ;  /* 0x0000000605067209 */ /* 0x000fc80007800000 */
[----:B------:R-:W-:-:S07]  /*5220*/  MOV R0, R6 ;  /* 0x0000000600007202 */ /* 0x000fce0000000f00 */
[----:B------:R-:W-:Y:S05]  /*5230*/  WARPSYNC.COLLECTIVE R4, `(.L_x_9812) ;  /* 0x0000000004087348 */ /* 0x000fea0003c00000 */
[----:B------:R0:W1:Y:S02]  /*5240*/  SHFL.DOWN P0, R8, R0, R9, R11 ;  /* 0x0800000900087389 */ /* 0x000064000000000b */
[----:B01----:R-:W-:Y:S05]  /*5250*/  ENDCOLLECTIVE ;  /* 0x000000000000791b */ /* 0x003fea0003800000 */
.L_x_9812:
[----:B------:R-:W-:Y:S01]  /*5260*/  HFMA2 R9, -RZ, RZ, 0, 5.9604644775390625e-08 ;  /* 0x00000001ff097431 */ /* 0x000fe200000001ff */
[----:B------:R-:W-:-:S04]  /*5270*/  MOV R7, R8 ;  /* 0x0000000800077202 */ /* 0x000fc80000000f00 */
[----:B------:R-:W-:-:S04]  /*5280*/  FMNMX R7, R6, R7, !PT ;  /* 0x0000000706077209 */ /* 0x000fc80007800000 */
[----:B------:R-:W-:-:S07]  /*5290*/  MOV R0, R7 ;  /* 0x0000000700007202 */ /* 0x000fce0000000f00 */
[----:B------:R-:W-:Y:S05]  /*52a0*/  WARPSYNC.COLLECTIVE R4, `(.L_x_9813) ;  /* 0x0000000004087348 */ /* 0x000fea0003c00000 */
[----:B------:R0:W1:Y:S02]  /*52b0*/  SHFL.DOWN P0, R8, R0, R9, R11 ;  /* 0x0800000900087389 */ /* 0x000064000000000b */
[----:B01----:R-:W-:Y:S05]  /*52c0*/  ENDCOLLECTIVE ;  /* 0x000000000000791b */ /* 0x003fea0003800000 */
.L_x_9813:
[----:B------:R-:W-:Y:S05]  /*52d0*/  BRA `(.L_x_9814) ;  /* 0xffffffe800807947 */ /* 0x000fea000383ffff */
.L_x_9781:
[----:B------:R-:W-:Y:S02]  /*52e0*/  MOV R9, 0x2 ;  /* 0x0000000200097802 */ /* 0x000fe40000000f00 */
[----:B------:R-:W-:Y:S02]  /*52f0*/  MOV R11, 0x1f ;  /* 0x0000001f000b7802 */ /* 0x000fe40000000f00 */
[----:B------:R-:W-:-:S07]  /*5300*/  MOV R4, 0xffffffff ;  /* 0xffffffff00047802 */ /* 0x000fce0000000f00 */
[----:B01---5:R-:W-:Y:S05]  /*5310*/  WARPSYNC.COLLECTIVE R4, `(.L_x_9815) ;  /* 0x0000000004087348 */ /* 0x023fea0003c00000 */
[----:B-1----:R1:W2:Y:S02]  /*5320*/  SHFL.DOWN P0, R8, R0, R9, R11 ;  /* 0x0800000900087389 */ /* 0x0022a4000000000b */
[----:B012--5:R-:W-:Y:S05]  /*5330*/  ENDCOLLECTIVE ;  /* 0x000000000000791b */ /* 0x027fea0003800000 */
.L_x_9815:
[----:B------:R-:W-:Y:S02]  /*5340*/  MOV R9, 0x1 ;  /* 0x0000000100097802 */ /* 0x000fe40000000f00 */
[----:B------:R-:W-:-:S04]  /*5350*/  MOV R3, R8 ;  /* 0x0000000800037202 */ /* 0x000fc80000000f00 */
[----:B------:R-:W-:-:S04]  /*5360*/  FMNMX R3, R3, R0, !PT ;  /* 0x0000000003037209 */ /* 0x000fc80007800000 */
[----:B------:R-:W-:-:S07]  /*5370*/  MOV R0, R3 ;  /* 0x0000000300007202 */ /* 0x000fce0000000f00 */
[----:B------:R-:W-:Y:S05]  /*5380*/  WARPSYNC.COLLECTIVE R4, `(.L_x_9816) ;  /* 0x0000000004087348 */ /* 0x000fea0003c00000 */
[----:B------:R0:W1:Y:S02]  /*5390*/  SHFL.DOWN P0, R8, R0, R9, R11 ;  /* 0x0800000900087389 */ /* 0x000064000000000b */
[----:B01----:R-:W-:Y:S05]  /*53a0*/  ENDCOLLECTIVE ;  /* 0x000000000000791b */ /* 0x003fea0003800000 */
.L_x_9816:
[----:B------:R-:W-:Y:S01]  /*53b0*/  MOV R6, R8 ;  /* 0x0000000800067202 */ /* 0x000fe20000000f00 */
[----:B------:R-:W-:Y:S06]  /*53c0*/  BRA `(.L_x_9817) ;  /* 0xffffffe800ac7947 */ /* 0x000fec000383ffff */
        .weak           $__internal_156_$__cuda_sm20_rcp_rn_f32_slowpath
        .type           $__internal_156_$__cuda_sm20_rcp_rn_f32_slowpath,@function
        .size           $__internal_156_$__cuda_sm20_rcp_rn_f32_slowpath,(.L_x_13024 - $__internal_156_$__cuda_sm20_rcp_rn_f32_slowpath)
$__internal_156_$__cuda_sm20_rcp_rn_f32_slowpath:
        /* <DEDUP_REMOVED lines=15> */
.L_x_9818:
        /* <DEDUP_REMOVED lines=33> */
.L_x_9820:
[----:B------:R2:W3:Y:S02]  /*56d0*/  MUFU.RCP R2, R0 ;  /* 0x0000000000027308 */ /* 0x0004e40000001000 */
.L_x_9819:
[----:B------:R-:W-:Y:S01]  /*56e0*/  HFMA2 R3, -RZ, RZ, 0, 0 ;  /* 0x00000000ff037431 */ /* 0x000fe200000001ff */
[----:B-1-3--:R-:W-:Y:S02]  /*56f0*/  MOV R5, R2 ;  /* 0x0000000200057202 */ /* 0x00afe40000000f00 */
[----:B------:R-:W-:-:S04]  /*5700*/  MOV R2, R7 ;  /* 0x0000000700027202 */ /* 0x000fc80000000f00 */
[----:B0-2---:R-:W-:Y:S05]  /*5710*/  RET.REL.NODEC R2 `(_ZN18transformer_engine13normalization19ln_fwd_tuned_kernelINS0_13Kernel_traitsI13__nv_bfloat16S3_S3_fjLj1024ELj1ELj4ELj1ELj16ENS0_18Kernel_traits_baseILj1024ES3_S3_S3_fjLj128EEEEEEEvNS0_19ForwardKernelParamsE) ;  /* 0xffffffa802387950 */ /* 0x005fea0003c3ffff */
.L_x_9821:
        /* <DEDUP_REMOVED lines=14> */
.L_x_13024:


//--------------------- .text._ZN18transformer_engine13normalization19ln_fwd_tuned_kernelINS0_13Kernel_traitsIff6__halffjLj1024ELj1ELj4ELj1ELj16ENS0_18Kernel_traits_baseILj1024EffS3_fjLj128EEEEEEEvNS0_19ForwardKernelParamsE --------------------------
	.section	.text._ZN18transformer_engine13normalization19ln_fwd_tuned_kernelINS0_13Kernel_traitsIff6__halffjLj1024ELj1ELj4ELj1ELj16ENS0_18Kernel_traits_baseILj1024EffS3_fjLj128EEEEEEEvNS0_19ForwardKernelParamsE,"ax",@progbits
	.align	128
        .global         _ZN18transformer_engine13normalization19ln_fwd_tuned_kernelINS0_13Kernel_traitsIff6__halffjLj1024ELj1ELj4ELj1ELj16ENS0_18Kernel_traits_baseILj1024EffS3_fjLj128EEEEEEEvNS0_19ForwardKernelParamsE
        .type           _ZN18transformer_engine13normalization19ln_fwd_tuned_kernelINS0_13Kernel_traitsIff6__halffjLj1024ELj1ELj4ELj1ELj16ENS0_18Kernel_traits_baseILj1024EffS3_fjLj128EEEEEEEvNS0_19ForwardKernelParamsE,@function
        .size           _ZN18transformer_engine13normalization19ln_fwd_tuned_kernelINS0_13Kernel_traitsIff6__halffjLj1024ELj1ELj4ELj1ELj16ENS0_18Kernel_traits_baseILj1024EffS3_fjLj128EEEEEEEvNS0_19ForwardKernelParamsE,(.L_x_13025 - _ZN18transformer_engine13normalization19ln_fwd_tuned_kernelINS0_13Kernel_traitsIff6__halffjLj1024ELj1ELj4ELj1ELj16ENS0_18Kernel_traits_baseILj1024EffS3_fjLj128EEEEEEEvNS0_19ForwardKernelParamsE)
        .other          _ZN18transformer_engine13normalization19ln_fwd_tuned_kernelINS0_13Kernel_traitsIff6__halffjLj1024ELj1ELj4ELj1ELj16ENS0_18Kernel_traits_baseILj1024EffS3_fjLj128EEEEEEEvNS0_19ForwardKernelParamsE,@"STO_CUDA_ENTRY STV_DEFAULT"
_ZN18transformer_engine13normalization19ln_fwd_tuned_kernelINS0_13Kernel_traitsIff6__halffjLj1024ELj1ELj4ELj1ELj16ENS0_18Kernel_traits_baseILj1024EffS3_fjLj128EEEEEEEvNS0_19ForwardKernelParamsE:
.text._ZN18transformer_engine13normalization19ln_fwd_tuned_kernelINS0_13Kernel_traitsIff6__halffjLj1024ELj1ELj4ELj1ELj16ENS0_18Kernel_traits_baseILj1024EffS3_fjLj128EEEEEEEvNS0_19ForwardKernelParamsE:
        /* <DEDUP_REMOVED lines=115> */
.L_x_9826:
        /* <DEDUP_REMOVED lines=129> */
.L_x_9846:
        /* <DEDUP_REMOVED lines=32> */
[----:B------:R0:W-:Y:S01]  /*1140*/  F2F.F16.F32 R54, R48 ;  /* 0x0000003000367304 */ /* 0x0001e20000200800 */
[-C--:B------:R-:W-:Y:S01]  /*1150*/  FMUL R109, R58, R5.reuse ;  /* 0x000000053a6d7220 */ /* 0x080fe20000400000 */
[----:B------:R-:W-:Y:S01]  /*1160*/  FSEL R6, R7, R6, !P0 ;  /* 0x0000000607067208 */ /* 0x000fe20004000000 */
[----:B------:R-:W-:Y:S01]  /*1170*/  FMUL R107, R0, R4 ;  /* 0x00000004006b7220 */ /* 0x000fe20000400000 */
[----:B------:R-:W-:Y:S01]  /*1180*/  FMUL R45, R45, R5 ;  /* 0x000000052d2d7220 */ /* 0x000fe20000400000 */
[----:B------:R-:W-:Y:S01]  /*1190*/  FSEL R46, R113, R46, !P0 ;  /* 0x0000002e712e7208 */ /* 0x000fe20004000000 */
[----:B------:R-:W-:Y:S01]  /*11a0*/  FFMA R109, R91, R109, R22 ;  /* 0x0000006d5b6d7223 */ /* 0x000fe20000000016 */
[----:B------:R-:W-:Y:S01]  /*11b0*/  FFMA R117, R75, R117, R34 ;  /* 0x000000754b757223 */ /* 0x000fe20000000022 */
[----:B------:R1:W-:Y:S01]  /*11c0*/  F2F.F16.F32 R40, R6 ;  /* 0x0000000600287304 */ /* 0x0003e20000200800 */
[----:B0-----:R-:W-:Y:S01]  /*11d0*/  FMUL R48, R64, R5 ;  /* 0x0000000540307220 */ /* 0x001fe20000400000 */
[----:B------:R-:W-:Y:S01]  /*11e0*/  FSEL R107, R0, R107, !P0 ;  /* 0x0000006b006b7208 */ /* 0x000fe20004000000 */
[----:B------:R-:W-:Y:S01]  /*11f0*/  FFMA R45, R72, R45, R33 ;  /* 0x0000002d482d7223 */ /* 0x000fe20000000021 */
[-C--:B------:R-:W-:Y:S01]  /*1200*/  FMUL R66, R66, R5.reuse ;  /* 0x0000000542427220 */ /* 0x080fe20000400000 */
[----:B------:R-:W-:Y:S01]  /*1210*/  FFMA R48, R97, R48, R12 ;  /* 0x0000003061307223 */ /* 0x000fe2000000000c */
[----:B------:R-:W-:Y:S01]  /*1220*/  FMUL R125, R62, R5 ;  /* 0x000000053e7d7220 */ /* 0x000fe20000400000 */
[-C--:B------:R-:W-:Y:S01]  /*1230*/  @P0 FMUL R41, R41, R4.reuse ;  /* 0x0000000429290220 */ /* 0x080fe20000400000 */
[----:B------:R0:W-:Y:S01]  /*1240*/  F2F.F16.F32 R50, R46 ;  /* 0x0000002e00327304 */ /* 0x0001e20000200800 */
[-C--:B-1----:R-:W-:Y:S01]  /*1250*/  FMUL R6, R111, R4.reuse ;  /* 0x000000046f067220 */ /* 0x082fe20000400000 */
[----:B------:R-:W-:Y:S01]  /*1260*/  FMUL R42, R117, R4 ;  /* 0x00000004752a7220 */ /* 0x000fe20000400000 */
[----:B------:R-:W-:Y:S01]  /*1270*/  FFMA R115, R81, R115, R28 ;  /* 0x0000007351737223 */ /* 0x000fe2000000001c */
[-C--:B------:R-:W-:Y:S01]  /*1280*/  FMUL R49, R49, R5.reuse ;  /* 0x0000000531317220 */ /* 0x080fe20000400000 */
[-C--:B------:R-:W-:Y:S01]  /*1290*/  FMUL R51, R51, R5.reuse ;  /* 0x0000000533337220 */ /* 0x080fe20000400000 */
[----:B------:R-:W-:Y:S01]  /*12a0*/  FSEL R6, R111, R6, !P0 ;  /* 0x000000066f067208 */ /* 0x000fe20004000000 */
[----:B------:R-:W-:Y:S01]  /*12b0*/  FMUL R53, R53, R5 ;  /* 0x0000000535357220 */ /* 0x000fe20000400000 */
[----:B------:R1:W-:Y:S01]  /*12c0*/  F2F.F16.F32 R44, R41 ;  /* 0x00000029002c7304 */ /* 0x0003e20000200800 */
[----:B0-----:R-:W-:Y:S01]  /*12d0*/  FMUL R46, R109, R4 ;  /* 0x000000046d2e7220 */ /* 0x001fe20000400000 */
[----:B------:R-:W-:Y:S01]  /*12e0*/  FFMA R49, R80, R49, R29 ;  /* 0x0000003150317223 */ /* 0x000fe2000000001d */
[-C--:B------:R-:W-:Y:S01]  /*12f0*/  FMUL R55, R55, R5.reuse ;  /* 0x0000000537377220 */ /* 0x080fe20000400000 */
[-C--:B------:R-:W-:Y:S01]  /*1300*/  FMUL R123, R56, R5.reuse ;  /* 0x00000005387b7220 */ /* 0x080fe20000400000 */
[-C--:B------:R-:W-:Y:S01]  /*1310*/  FMUL R57, R57, R5.reuse ;  /* 0x0000000539397220 */ /* 0x080fe20000400000 */
[----:B------:R-:W-:Y:S01]  /*1320*/  FSEL R46, R109, R46, !P0 ;  /* 0x0000002e6d2e7208 */ /* 0x000fe20004000000 */
[----:B------:R-:W-:Y:S01]  /*1330*/  FMUL R59, R59, R5 ;  /* 0x000000053b3b7220 */ /* 0x000fe20000400000 */
[----:B------:R0:W-:Y:S01]  /*1340*/  F2F.F16.F32 R52, R6 ;  /* 0x0000000600347304 */ /* 0x0001e20000200800 */
[----:B-1----:R-:W-:Y:S01]  /*1350*/  FSEL R41, R117, R42, !P0 ;  /* 0x0000002a75297208 */ /* 0x002fe20004000000 */
[----:B------:R-:W-:Y:S01]  /*1360*/  FMUL R42, R115, R4 ;  /* 0x00000004732a7220 */ /* 0x000fe20000400000 */
[----:B------:R-:W-:Y:S01]  /*1370*/  FFMA R123, R89, R123, R20 ;  /* 0x0000007b597b7223 */ /* 0x000fe20000000014 */
[----:B------:R-:W-:Y:S01]  /*1380*/  FMUL R61, R61, R5 ;  /* 0x000000053d3d7220 */ /* 0x000fe20000400000 */
[----:B------:R-:W-:Y:S01]  /*1390*/  FFMA R125, R95, R125, R18 ;  /* 0x0000007d5f7d7223 */ /* 0x000fe20000000012 */
[-C--:B------:R-:W-:Y:S01]  /*13a0*/  FMUL R65, R65, R5.reuse ;  /* 0x0000000541417220 */ /* 0x080fe20000400000 */
[----:B------:R-:W-:Y:S01]  /*13b0*/  FSEL R42, R115, R42, !P0 ;  /* 0x0000002a732a7208 */ /* 0x000fe20004000000 */
[----:B------:R1:W-:Y:S01]  /*13c0*/  F2F.F16.F32 R58, R46 ;  /* 0x0000002e003a7304 */ /* 0x0003e20000200800 */
[-C--:B0-----:R-:W-:Y:S01]  /*13d0*/  FMUL R6, R119, R4.reuse ;  /* 0x0000000477067220 */ /* 0x081fe20000400000 */
[-C--:B------:R-:W-:Y:S01]  /*13e0*/  FMUL R60, R125, R4.reuse ;  /* 0x000000047d3c7220 */ /* 0x080fe20000400000 */
[----:B------:R-:W-:Y:S01]  /*13f0*/  FMUL R56, R123, R4 ;  /* 0x000000047b387220 */ /* 0x000fe20000400000 */
[-C--:B------:R-:W-:Y:S01]  /*1400*/  FMUL R67, R67, R5.reuse ;  /* 0x0000000543437220 */ /* 0x080fe20000400000 */
[-C--:B------:R-:W-:Y:S01]  /*1410*/  FMUL R78, R78, R5.reuse ;  /* 0x000000054e4e7220 */ /* 0x080fe20000400000 */
[----:B------:R-:W-:Y:S01]  /*1420*/  FSEL R104, R119, R6, !P0 ;  /* 0x0000000677687208 */ /* 0x000fe20004000000 */
[----:B------:R-:W-:Y:S01]  /*1430*/  FMUL R6, R43, R5 ;  /* 0x000000052b067220 */ /* 0x000fe20000400000 */
[----:B------:R-:W-:Y:S01]  /*1440*/  F2F.F16.F32 R105, R105 ;  /* 0x0000006900697304 */ /* 0x000fe20000200800 */
[----:B------:R-:W-:Y:S01]  /*1450*/  FSEL R60, R125, R60, !P0 ;  /* 0x0000003c7d3c7208 */ /* 0x000fe20004000000 */
[----:B------:R-:W-:Y:S01]  /*1460*/  FFMA R78, R103, R78, R10 ;  /* 0x0000004e674e7223 */ /* 0x000fe2000000000a */
[----:B------:R-:W-:Y:S01]  /*1470*/  FFMA R6, R70, R6, R39 ;  /* 0x0000000646067223 */ /* 0x000fe20000000027 */
[----:B------:R-:W-:-:S04]  /*1480*/  FSEL R56, R123, R56, !P0 ;  /* 0x000000387b387208 */ /* 0x000fc80004000000 */
[----:B------:R-:W-:Y:S01]  /*1490*/  FMNMX3 R0, R2, |R0|, |R6|, !PT ;  /* 0x4000000002007276 */ /* 0x000fe20007800406 */
[-C--:B------:R-:W-:Y:S01]  /*14a0*/  FMUL R2, R48, R4.reuse ;  /* 0x0000000430027220 */ /* 0x080fe20000400000 */
[----:B------:R-:W-:Y:S01]  /*14b0*/  @P0 FMUL R6, R6, R4 ;  /* 0x0000000406060220 */ /* 0x000fe20000400000 */
[----:B------:R0:W-:Y:S01]  /*14c0*/  F2F.F16.F32 R43, R104 ;  /* 0x00000068002b7304 */ /* 0x0001e20000200800 */
        /* <DEDUP_REMOVED lines=8> */
[----:B------:R-:W0:Y:S01]  /*1550*/  F2F.F16.F32 R47, R6 ;  /* 0x00000006002f7304 */ /* 0x000e220000200800 */
[----:B------:R-:W-:Y:S01]  /*1560*/  FMNMX3 R0, R0, |R117|, |R7|, !PT ;  /* 0x4000007500007276 */ /* 0x000fe20007800407 */
[----:B------:R-:W-:Y:S01]  /*1570*/  @P0 FMUL R7, R7, R4 ;  /* 0x0000000407070220 */ /* 0x000fe20000400000 */
[----:B------:R-:W-:Y:S01]  /*1580*/  FSEL R46, R2, R46, !P0 ;  /* 0x0000002e022e7208 */ /* 0x000fe20004000000 */
[----:B------:R-:W-:Y:S01]  /*1590*/  FFMA R104, R101, R104, R8 ;  /* 0x0000006865687223 */ /* 0x000fe20000000008 */
[----:B------:R-:W-:Y:S01]  /*15a0*/  FMNMX3 R0, R0, |R115|, |R49|, !PT ;  /* 0x4000007300007276 */ /* 0x000fe20007800431 */
[----:B------:R-:W-:Y:S01]  /*15b0*/  FFMA R115, R82, R51, R31 ;  /* 0x0000003352737223 */ /* 0x000fe2000000001f */
[-C--:B------:R-:W-:Y:S01]  /*15c0*/  @P0 FMUL R49, R49, R4.reuse ;  /* 0x0000000431310220 */ /* 0x080fe20000400000 */
[----:B------:R-:W-:Y:S01]  /*15d0*/  F2F.F16.F32 R64, R46 ;  /* 0x0000002e00407304 */ /* 0x000fe20000200800 */
[----:B------:R-:W-:-:S02]  /*15e0*/  FMUL R66, R104, R4 ;  /* 0x0000000468427220 */ /* 0x000fc40000400000 */
[----:B------:R-:W-:Y:S01]  /*15f0*/  FMNMX3 R0, R0, |R113|, |R115|, !PT ;  /* 0x4000007100007276 */ /* 0x000fe20007800473 */
[----:B------:R-:W-:Y:S01]  /*1600*/  FFMA R113, R90, R59, R23 ;  /* 0x0000003b5a717223 */ /* 0x000fe20000000017 */
[----:B------:R-:W-:Y:S01]  /*1610*/  @P0 FMUL R115, R115, R4 ;  /* 0x0000000473730220 */ /* 0x000fe20000400000 */
[----:B------:R-:W-:Y:S02]  /*1620*/  FSEL R66, R104, R66, !P0 ;  /* 0x0000004268427208 */ /* 0x000fe40004000000 */
[----:B------:R1:W-:Y:S01]  /*1630*/  F2F.F16.F32 R46, R45 ;  /* 0x0000002d002e7304 */ /* 0x0003e20000200800 */
[----:B0-----:R-:W-:-:S07]  /*1640*/  SHF.L.U32 R47, R47, 0x10, RZ ;  /* 0x000000102f2f7819 */ /* 0x001fce00000006ff */
[----:B------:R0:W-:Y:S01]  /*1650*/  F2F.F16.F32 R51, R49 ;  /* 0x0000003100337304 */ /* 0x0001e20000200800 */
[----:B-1----:R-:W-:-:S05]  /*1660*/  FFMA R45, R84, R53, R25 ;  /* 0x00000035542d7223 */ /* 0x002fca0000000019 */
[----:B------:R-:W-:Y:S01]  /*1670*/  FMNMX3 R0, R0, |R111|, |R45|, !PT ;  /* 0x4000006f00007276 */ /* 0x000fe2000780042d */
[----:B------:R-:W-:Y:S01]  /*1680*/  FFMA R111, R86, R55, R27 ;  /* 0x00000037566f7223 */ /* 0x000fe2000000001b */
[----:B------:R1:W2:Y:S01]  /*1690*/  F2F.F16.F32 R76, R7 ;  /* 0x00000007004c7304 */ /* 0x0002a20000200800 */
[----:B0-----:R-:W-:Y:S01]  /*16a0*/  FFMA R49, R88, R57, R21 ;  /* 0x0000003958317223 */ /* 0x001fe20000000015 */
[-C--:B------:R-:W-:Y:S02]  /*16b0*/  @P0 FMUL R45, R45, R4.reuse ;  /* 0x000000042d2d0220 */ /* 0x080fe40000400000 */
[----:B------:R-:W-:Y:S01]  /*16c0*/  FMNMX3 R0, R0, |R121|, |R111|, !PT ;  /* 0x4000007900007276 */ /* 0x000fe2000780046f */
[----:B------:R-:W-:-:S03]  /*16d0*/  @P0 FMUL R111, R111, R4 ;  /* 0x000000046f6f0220 */ /* 0x000fc60000400000 */
[----:B------:R-:W-:Y:S01]  /*16e0*/  FMNMX3 R112, R0, |R123|, |R49|, !PT ;  /* 0x4000007b00707276 */ /* 0x000fe20007800431 */
[----:B-1----:R-:W0:Y:S01]  /*16f0*/  @!P1 LDC.64 R6, c[0x0][0x398] ;  /* 0x0000e600ff069b82 */ /* 0x002e220000000a00 */
[----:B------:R-:W1:Y:S01]  /*1700*/  S2R R0, SR_TID.X ;  /* 0x0000000000007919 */ /* 0x000e620000002100 */
[----:B------:R3:W-:Y:S01]  /*1710*/  F2F.F16.F32 R55, R45 ;  /* 0x0000002d00377304 */ /* 0x0007e20000200800 */
[----:B------:R-:W-:Y:S01]  /*1720*/  FMNMX3 R112, R112, |R109|, |R113|, !PT ;  /* 0x4000006d70707276 */ /* 0x000fe20007800471 */
[-C--:B------:R-:W-:Y:S01]  /*1730*/  @P0 FMUL R49, R49, R4.reuse ;  /* 0x0000000431310220 */ /* 0x080fe20000400000 */
[----:B------:R-:W-:Y:S01]  /*1740*/  @P0 FMUL R113, R113, R4 ;  /* 0x0000000471710220 */ /* 0x000fe20000400000 */
[----:B------:R-:W-:Y:S01]  /*1750*/  FMUL R109, R77, R5 ;  /* 0x000000054d6d7220 */ /* 0x000fe20000400000 */
[----:B------:R-:W-:-:S03]  /*1760*/  FFMA R77, R100, R67, R15 ;  /* 0x00000043644d7223 */ /* 0x000fc6000000000f */
[----:B------:R-:W-:Y:S01]  /*1770*/  F2F.F16.F32 R107, R107 ;  /* 0x0000006b006b7304 */ /* 0x000fe20000200800 */
[----:B---3--:R-:W-:Y:S01]  /*1780*/  FMUL R45, R63, R5 ;  /* 0x000000053f2d7220 */ /* 0x008fe20000400000 */
[----:B------:R-:W-:Y:S01]  /*1790*/  FFMA R63, R92, R61, R17 ;  /* 0x0000003d5c3f7223 */ /* 0x000fe20000000011 */
[----:B------:R-:W-:Y:S02]  /*17a0*/  FFMA R109, R102, R109, R9 ;  /* 0x0000006d666d7223 */ /* 0x000fe40000000009 */
[----:B------:R-:W-:Y:S02]  /*17b0*/  FFMA R45, R94, R45, R19 ;  /* 0x0000002d5e2d7223 */ /* 0x000fe40000000013 */
[----:B------:R-:W-:Y:S01]  /*17c0*/  FMNMX3 R112, R112, |R119|, |R63|, !PT ;  /* 0x4000007770707276 */ /* 0x000fe2000780043f */
[----:B------:R3:W-:Y:S01]  /*17d0*/  F2F.F16.F32 R59, R49 ;  /* 0x00000031003b7304 */ /* 0x0007e20000200800 */
[-C--:B------:R-:W-:Y:S02]  /*17e0*/  @P0 FMUL R63, R63, R4.reuse ;  /* 0x000000043f3f0220 */ /* 0x080fe40000400000 */
[----:B------:R-:W-:Y:S01]  /*17f0*/  FMNMX3 R125, R112, |R125|, |R45|, !PT ;  /* 0x4000007d707d7276 */ /* 0x000fe2000780042d */
[----:B------:R-:W-:Y:S01]  /*1800*/  @P0 FMUL R45, R45, R4 ;  /* 0x000000042d2d0220 */ /* 0x000fe20000400000 */
[----:B--2---:R-:W-:Y:S01]  /*1810*/  SHF.L.U32 R112, R76, 0x10, RZ ;  /* 0x000000104c707819 */ /* 0x004fe200000006ff */
[----:B0-----:R-:W-:-:S02]  /*1820*/  @!P1 IMAD.WIDE R6, R3, 0x4, R6 ;  /* 0x0000000403069825 */ /* 0x001fc400078e0206 */
[----:B------:R-:W0:Y:S02]  /*1830*/  F2F.F16.F32 R53, R115 ;  /* 0x0000007300357304 */ /* 0x000e240000200800 */
[----:B---3--:R-:W-:Y:S01]  /*1840*/  FFMA R49, R96, R65, R13 ;  /* 0x0000004160317223 */ /* 0x008fe2000000000d */
[----:B------:R2:W-:Y:S04]  /*1850*/  @!P1 STG.E desc[UR4][R6.64], R106 ;  /* 0x0000006a06009986 */ /* 0x0005e8000c101904 */
[----:B------:R-:W-:Y:S01]  /*1860*/  FMNMX3 R125, R125, |R48|, |R49|, !PT ;  /* 0x400000307d7d7276 */ /* 0x000fe20007800431 */
[----:B------:R-:W-:Y:S01]  /*1870*/  @P0 FMUL R49, R49, R4 ;  /* 0x0000000431310220 */ /* 0x000fe20000400000 */
[----:B------:R-:W-:Y:S01]  /*1880*/  F2F.F16.F32 R41, R41 ;  /* 0x0000002900297304 */ /* 0x000fe20000200800 */
[----:B-1----:R-:W-:-:S02]  /*1890*/  LOP3.LUT P2, RZ, R0, 0x1f, RZ, 0xc0, !PT ;  /* 0x0000001f00ff7812 */ /* 0x002fc4000784c0ff */
[----:B------:R-:W-:Y:S01]  /*18a0*/  FMNMX3 R125, R125, |R2|, |R77|, !PT ;  /* 0x400000027d7d7276 */ /* 0x000fe2000780044d */
[----:B------:R-:W-:Y:S01]  /*18b0*/  FMUL R2, R79, R5 ;  /* 0x000000054f027220 */ /* 0x000fe20000400000 */
[-C--:B------:R-:W-:Y:S01]  /*18c0*/  @P0 FMUL R77, R77, R4.reuse ;  /* 0x000000044d4d0220 */ /* 0x080fe20000400000 */
[----:B------:R-:W-:Y:S01]  /*18d0*/  FMUL R79, R78, R4 ;  /* 0x000000044e4f7220 */ /* 0x000fe20000400000 */
[----:B------:R-:W-:Y:S01]  /*18e0*/  FMNMX3 R125, R125, |R104|, |R109|, !PT ;  /* 0x400000687d7d7276 */ /* 0x000fe2000780046d */
[----:B------:R1:W3:Y:S01]  /*18f0*/  F2F.F16.F32 R57, R111 ;  /* 0x0000006f00397304 */ /* 0x0002e20000200800 */
[----:B0-----:R-:W-:Y:S01]  /*1900*/  SHF.L.U32 R53, R53, 0x10, RZ ;  /* 0x0000001035357819 */ /* 0x001fe200000006ff */
[----:B------:R-:W-:-:S06]  /*1910*/  @P0 FMUL R109, R109, R4 ;  /* 0x000000046d6d0220 */ /* 0x000fcc0000400000 */
[----:B------:R-:W0:Y:S01]  /*1920*/  F2F.F16.F32 R61, R113 ;  /* 0x00000071003d7304 */ /* 0x000e220000200800 */
[----:B-1----:R-:W-:-:S05]  /*1930*/  FFMA R111, R110, R2, R11 ;  /* 0x000000026e6f7223 */ /* 0x002fca000000000b */
[----:B------:R-:W-:Y:S01]  /*1940*/  FMNMX3 R2, R125, |R78|, |R111|, !PT ;  /* 0x4000004e7d027276 */ /* 0x000fe2000780046f */
[----:B------:R-:W-:Y:S01]  /*1950*/  @P0 FMUL R111, R111, R4 ;  /* 0x000000046f6f0220 */ /* 0x000fe20000400000 */
[----:B------:R1:W4:Y:S01]  /*1960*/  F2F.F16.F32 R65, R45 ;  /* 0x0000002d00417304 */ /* 0x0003220000200800 */
[----:B---3--:R-:W-:Y:S02]  /*1970*/  SHF.L.U32 R57, R57, 0x10, RZ ;  /* 0x0000001039397819 */ /* 0x008fe400000006ff */
[----:B0-----:R-:W-:-:S05]  /*1980*/  SHF.L.U32 R61, R61, 0x10, RZ ;  /* 0x000000103d3d7819 */ /* 0x001fca00000006ff */
[----:B------:R-:W0:Y:S01]  /*1990*/  F2F.F16.F32 R56, R56 ;  /* 0x0000003800387304 */ /* 0x000e220000200800 */
[----:B-1----:R-:W-:-:S03]  /*19a0*/  IMAD.WIDE.U32 R44, R44, 0x10000, RZ ;  /* 0x000100002c2c7825 */ /* 0x002fc600078e00ff */
[----:B--2---:R-:W-:-:S04]  /*19b0*/  LOP3.LUT R6, R44, R105, RZ, 0xfc, !PT ;  /* 0x000000692c067212 */ /* 0x004fc800078efcff */
[----:B------:R1:W2:Y:S01]  /*19c0*/  F2F.F16.F32 R67, R49 ;  /* 0x0000003100437304 */ /* 0x0002a20000200800 */
[----:B------:R-:W-:Y:S01]  /*19d0*/  LOP3.LUT R7, R47, R45, R107, 0xfe, !PT ;  /* 0x0000002d2f077212 */ /* 0x000fe200078efe6b */
[----:B------:R-:W-:Y:S01]  /*19e0*/  IMAD.WIDE.U32 R44, R46, 0x10000, RZ ;  /* 0x000100002e2c7825 */ /* 0x000fe200078e00ff */
[----:B------:R-:W-:Y:S01]  /*19f0*/  FSEL R107, R78, R79, !P0 ;  /* 0x0000004f4e6b7208 */ /* 0x000fe20004000000 */
[----:B------:R-:W3:Y:S01]  /*1a00*/  LDC.64 R46, c[0x0][0x3c8] ;  /* 0x0000f200ff2e7b82 */ /* 0x000ee20000000a00 */
[----:B----4-:R-:W-:Y:S01]  /*1a10*/  SHF.L.U32 R65, R65, 0x10, RZ ;  /* 0x0000001041417819 */ /* 0x010fe200000006ff */
[----:B------:R-:W-:Y:S01]  /*1a20*/  IMAD.WIDE.U32 R78, R55, 0x10000, RZ ;  /* 0x00010000374e7825 */ /* 0x000fe200078e00ff */
[----:B------:R-:W-:Y:S01]  /*1a30*/  LOP3.LUT R41, R112, R45, R41, 0xfe, !PT ;  /* 0x0000002d70297212 */ /* 0x000fe200078efe29 */
[----:B------:R4:W5:Y:S01]  /*1a40*/  F2F.F16.F32 R104, R77 ;  /* 0x0000004d00687304 */ /* 0x0009620000200800 */
[----:B------:R-:W-:Y:S02]  /*1a50*/  LOP3.LUT R40, R44, R40, RZ, 0xfc, !PT ;  /* 0x000000282c287212 */ /* 0x000fe400078efcff */
[----:B------:R-:W-:Y:S01]  /*1a60*/  LOP3.LUT R52, R78, R52, RZ, 0xfc, !PT ;  /* 0x000000344e347212 */ /* 0x000fe200078efcff */
[----:B-1----:R-:W1:Y:S04]  /*1a70*/  @!P2 LDC.64 R48, c[0x0][0x3a0] ;  /* 0x0000e800ff30ab82 */ /* 0x002e680000000a00 */
[----:B------:R-:W1:Y:S01]  /*1a80*/  F2F.F16.F32 R62, R62 ;  /* 0x0000003e003e7304 */ /* 0x000e620000200800 */
[----:B----4-:R-:W-:-:S05]  /*1a90*/  IMAD.WIDE.U32 R76, R51, 0x10000, RZ ;  /* 0x00010000334c7825 */ /* 0x010fca00078e00ff */
[----:B------:R-:W-:Y:S01]  /*1aa0*/  LOP3.LUT R45, R53, R77, R50, 0xfe, !PT ;  /* 0x0000004d352d7212 */ /* 0x000fe200078efe32 */
[----:B------:R-:W-:Y:S01]  /*1ab0*/  IMAD.WIDE.U32 R50, R59, 0x10000, RZ ;  /* 0x000100003b327825 */ /* 0x000fe200078e00ff */
[----:B------:R-:W4:Y:S01]  /*1ac0*/  F2F.F16.F32 R63, R63 ;  /* 0x0000003f003f7304 */ /* 0x000f220000200800 */
[----:B------:R-:W-:Y:S02]  /*1ad0*/  LOP3.LUT R53, R57, R79, R54, 0xfe, !PT ;  /* 0x0000004f39357212 */ /* 0x000fe400078efe36 */
[----:B------:R-:W-:Y:S02]  /*1ae0*/  LEA R59, R3, R108, 0x8 ;  /* 0x0000006c033b7211 */ /* 0x000fe400078e40ff */
[----:B0-----:R-:W-:Y:S02]  /*1af0*/  LOP3.LUT R56, R50, R56, RZ, 0xfc, !PT ;  /* 0x0000003832387212 */ /* 0x001fe400078efcff */
[----:B------:R-:W-:Y:S01]  /*1b00*/  LOP3.LUT R57, R61, R51, R58, 0xfe, !PT ;  /* 0x000000333d397212 */ /* 0x000fe200078efe3a */
[----:B--2---:R-:W-:Y:S01]  /*1b10*/  IMAD.WIDE.U32 R50, R67, 0x10000, RZ ;  /* 0x0001000043327825 */ /* 0x004fe200078e00ff */
[----:B------:R-:W0:Y:S01]  /*1b20*/  F2F.F16.F32 R42, R42 ;  /* 0x0000002a002a7304 */ /* 0x000e220000200800 */
[----:B-----5:R-:W-:-:S02]  /*1b30*/  SHF.L.U32 R61, R104, 0x10, RZ ;  /* 0x00000010683d7819 */ /* 0x020fc400000006ff */
[----:B-1----:R-:W-:Y:S01]  /*1b40*/  @!P2 IMAD.WIDE R48, R3, 0x4, R48 ;  /* 0x000000040330a825 */ /* 0x002fe200078e0230 */
[----:B------:R-:W-:Y:S02]  /*1b50*/  LOP3.LUT R62, R50, R62, RZ, 0xfc, !PT ;  /* 0x0000003e323e7212 */ /* 0x000fe400078efcff */
[----:B------:R-:W1:Y:S01]  /*1b60*/  LDC R50, c[0x0][0x380] ;  /* 0x0000e000ff327b82 */ /* 0x000e620000000800 */
[----:B----4-:R-:W-:Y:S01]  /*1b70*/  IMAD.WIDE.U32 R54, R63, 0x10000, RZ ;  /* 0x000100003f367825 */ /* 0x010fe200078e00ff */
[----:B------:R-:W2:Y:S01]  /*1b80*/  F2F.F16.F32 R60, R60 ;  /* 0x0000003c003c7304 */ /* 0x000ea20000200800 */
[----:B------:R-:W-:Y:S01]  /*1b90*/  LOP3.LUT R63, R61, R51, R64, 0xfe, !PT ;  /* 0x000000333d3f7212 */ /* 0x000fe200078efe40 */
[----:B------:R4:W-:Y:S01]  /*1ba0*/  @!P2 STG.E desc[UR4][R48.64], R5 ;  /* 0x000000053000a986 */ /* 0x0009e2000c101904 */
[----:B---3--:R-:W-:Y:S01]  /*1bb0*/  IMAD.WIDE.U32 R46, R59, 0x8, R46 ;  /* 0x000000083b2e7825 */ /* 0x008fe200078e002e */
[----:B0-----:R-:W-:-:S04]  /*1bc0*/  LOP3.LUT R44, R76, R42, RZ, 0xfc, !PT ;  /* 0x0000002a4c2c7212 */ /* 0x001fc800078efcff */
[----:B------:R-:W0:Y:S01]  /*1bd0*/  F2F.F16.F32 R105, R109 ;  /* 0x0000006d00697304 */ /* 0x000e220000200800 */
[----:B------:R-:W-:Y:S01]  /*1be0*/  LOP3.LUT R42, R54, R43, RZ, 0xfc, !PT ;  /* 0x0000002b362a7212 */ /* 0x000fe200078efcff */
[----:B------:R4:W-:Y:S04]  /*1bf0*/  STG.E.64 desc[UR4][R46.64], R6 ;  /* 0x000000062e007986 */ /* 0x0009e8000c101b04 */
[----:B------:R4:W-:Y:S01]  /*1c00*/  STG.E.64 desc[UR4][R46.64+0x100], R40 ;  /* 0x000100282e007986 */ /* 0x0009e2000c101b04 */
[----:B--2---:R-:W-:Y:S01]  /*1c10*/  LOP3.LUT R43, R65, R55, R60, 0xfe, !PT ;  /* 0x00000037412b7212 */ /* 0x004fe200078efe3c */
[----:B------:R-:W2:Y:S02]  /*1c20*/  F2F.F16.F32 R106, R111 ;  /* 0x0000006f006a7304 */ /* 0x000ea40000200800 */
[----:B------:R4:W-:Y:S04]  /*1c30*/  STG.E.64 desc[UR4][R46.64+0x200], R44 ;  /* 0x0002002c2e007986 */ /* 0x0009e8000c101b04 */
[----:B------:R4:W-:Y:S01]  /*1c40*/  STG.E.64 desc[UR4][R46.64+0x300], R52 ;  /* 0x000300342e007986 */ /* 0x0009e2000c101b04 */
[----:B0-----:R-:W-:Y:S01]  /*1c50*/  IMAD.WIDE.U32 R54, R105, 0x10000, RZ ;  /* 0x0001000069367825 */ /* 0x001fe200078e00ff */
[----:B------:R-:W0:Y:S01]  /*1c60*/  F2F.F16.F32 R66, R66 ;  /* 0x0000004200427304 */ /* 0x000e220000200800 */
[----:B-1----:R-:W-:Y:S01]  /*1c70*/  LEA R3, R50, R3, 0x2 ;  /* 0x0000000332037211 */ /* 0x002fe200078e10ff */
[----:B------:R4:W-:Y:S03]  /*1c80*/  STG.E.64 desc[UR4][R46.64+0x400], R56 ;  /* 0x000400382e007986 */ /* 0x0009e6000c101b04 */
[----:B------:R-:W-:Y:S01]  /*1c90*/  ISETP.GE.AND P2, PT, R3, UR11, PT ;  /* 0x0000000b03007c0c */ /* 0x000fe2000bf46270 */
[----:B------:R4:W-:Y:S01]  /*1ca0*/  STG.E.64 desc[UR4][R46.64+0x500], R42 ;  /* 0x0005002a2e007986 */ /* 0x0009e2000c101b04 */
[----:B--2---:R-:W-:Y:S01]  /*1cb0*/  SHF.L.U32 R106, R106, 0x10, RZ ;  /* 0x000000106a6a7819 */ /* 0x004fe200000006ff */
[----:B------:R-:W1:Y:S02]  /*1cc0*/  F2F.F16.F32 R107, R107 ;  /* 0x0000006b006b7304 */ /* 0x000e640000200800 */
[----:B------:R4:W-:Y:S01]  /*1cd0*/  STG.E.64 desc[UR4][R46.64+0x600], R62 ;  /* 0x0006003e2e007986 */ /* 0x0009e2000c101b04 */
[----:B0-----:R-:W-:-:S02]  /*1ce0*/  LOP3.LUT R66, R54, R66, RZ, 0xfc, !PT ;  /* 0x0000004236427212 */ /* 0x001fc400078efcff */
[----:B-1----:R-:W-:-:S05]  /*1cf0*/  LOP3.LUT R67, R106, R55, R107, 0xfe, !PT ;  /* 0x000000376a437212 */ /* 0x002fca00078efe6b */
[----:B------:R4:W-:Y:S01]  /*1d00*/  STG.E.64 desc[UR4][R46.64+0x700], R66 ;  /* 0x000700422e007986 */ /* 0x0009e2000c101b04 */
[----:B------:R-:W-:Y:S05]  /*1d10*/  @!P2 BRA `(.L_x_9826) ;  /* 0xffffffe80084a947 */ /* 0x000fea000383ffff */
[----:B------:R-:W-:Y:S05]  /*1d20*/  BRA `(.L_x_9823) ;  /* 0x0000001400887947 */ /* 0x000fea0003800000 */
.L_x_9824:
        /* <DEDUP_REMOVED lines=35> */
.L_x_9828:
        /* <DEDUP_REMOVED lines=129> */
.L_x_9858:
        /* <DEDUP_REMOVED lines=19> */
[----:B------:R0:W-:Y:S01]  /*28a0*/  F2F.F16.F32 R72, R7 ;  /* 0x0000000700487304 */ /* 0x0001e20000200800 */
[----:B------:R-:W-:Y:S01]  /*28b0*/  @P0 FMUL R73, R73, R4 ;  /* 0x0000000449490220 */ /* 0x000fe20000400000 */
[----:B------:R-:W-:Y:S01]  /*28c0*/  FFMA R77, R60, R77, R28 ;  /* 0x0000004d3c4d7223 */ /* 0x000fe2000000001c */
[----:B------:R-:W-:Y:S01]  /*28d0*/  FFMA R109, R67, R0, R35 ;  /* 0x00000000436d7223 */ /* 0x000fe20000000023 */
[-C--:B------:R-:W-:Y:S01]  /*28e0*/  FMUL R0, R81, R5.reuse ;  /* 0x0000000551007220 */ /* 0x080fe20000400000 */
[----:B------:R-:W-:Y:S01]  /*28f0*/  FMUL R105, R74, R5 ;  /* 0x000000054a697220 */ /* 0x000fe20000400000 */
[-C--:B------:R-:W-:Y:S01]  /*2900*/  @P0 FMUL R77, R77, R4.reuse ;  /* 0x000000044d4d0220 */ /* 0x080fe20000400000 */
[----:B------:R-:W-:Y:S01]  /*2910*/  @P0 FMUL R107, R107, R4 ;  /* 0x000000046b6b0220 */ /* 0x000fe20000400000 */
[----:B------:R-:W-:Y:S01]  /*2920*/  F2F.F16.F32 R104, R73 ;  /* 0x0000004900687304 */ /* 0x000fe20000200800 */
        /* <DEDUP_REMOVED lines=8> */
[----:B------:R0:W-:Y:S01]  /*29b0*/  F2F.F16.F32 R73, R7 ;  /* 0x0000000700497304 */ /* 0x0001e20000200800 */
[----:B------:R-:W-:Y:S01]  /*29c0*/  FMUL R85, R86, R5 ;  /* 0x0000000556557220 */ /* 0x000fe20000400000 */
[-C--:B------:R-:W-:Y:S01]  /*29d0*/  @P0 FMUL R83, R83, R4.reuse ;  /* 0x0000000453530220 */ /* 0x080fe20000400000 */
[----:B------:R-:W-:Y:S01]  /*29e0*/  FFMA R75, R66, R75, R34 ;  /* 0x0000004b424b7223 */ /* 0x000fe20000000022 */
[----:B------:R-:W-:Y:S01]  /*29f0*/  FFMA R105, R70, R105, R38 ;  /* 0x0000006946697223 */ /* 0x000fe20000000026 */
[----:B------:R-:W-:Y:S01]  /*2a00*/  FFMA R85, R58, R85, R26 ;  /* 0x000000553a557223 */ /* 0x000fe2000000001a */
[-C--:B------:R-:W-:Y:S01]  /*2a10*/  @P0 FMUL R111, R111, R4.reuse ;  /* 0x000000046f6f0220 */ /* 0x080fe20000400000 */
[-C--:B------:R-:W-:Y:S01]  /*2a20*/  @P0 FMUL R75, R75, R4.reuse ;  /* 0x000000044b4b0220 */ /* 0x080fe20000400000 */
[----:B------:R1:W-:Y:S01]  /*2a30*/  F2F.F16.F32 R74, R77 ;  /* 0x0000004d004a7304 */ /* 0x0003e20000200800 */
[-C--:B0-----:R-:W-:Y:S01]  /*2a40*/  FMUL R7, R82, R5.reuse ;  /* 0x0000000552077220 */ /* 0x081fe20000400000 */
[-C--:B------:R-:W-:Y:S01]  /*2a50*/  @P0 FMUL R85, R85, R4.reuse ;  /* 0x0000000455550220 */ /* 0x080fe20000400000 */
[----:B------:R-:W-:Y:S01]  /*2a60*/  FMUL R76, R97, R5 ;  /* 0x00000005614c7220 */ /* 0x000fe20000400000 */
[----:B------:R-:W-:Y:S01]  /*2a70*/  @P0 FMUL R105, R105, R4 ;  /* 0x0000000469690220 */ /* 0x000fe20000400000 */
[----:B------:R-:W-:Y:S01]  /*2a80*/  FFMA R7, R62, R7, R30 ;  /* 0x000000073e077223 */ /* 0x000fe2000000001e */
[-C--:B------:R-:W-:Y:S01]  /*2a90*/  FMUL R81, R84, R5.reuse ;  /* 0x0000000554517220 */ /* 0x080fe20000400000 */
[----:B------:R-:W-:Y:S01]  /*2aa0*/  FFMA R97, R45, R76, R13 ;  /* 0x0000004c2d617223 */ /* 0x000fe2000000000d */
[----:B------:R-:W-:Y:S01]  /*2ab0*/  F2F.F16.F32 R80, R83 ;  /* 0x0000005300507304 */ /* 0x000fe20000200800 */
[----:B------:R-:W-:Y:S01]  /*2ac0*/  @P0 FMUL R7, R7, R4 ;  /* 0x0000000407070220 */ /* 0x000fe20000400000 */
[----:B-1----:R-:W-:Y:S01]  /*2ad0*/  FFMA R77, R57, R0, R25 ;  /* 0x00000000394d7223 */ /* 0x002fe20000000019 */
[-C--:B------:R-:W-:Y:S01]  /*2ae0*/  FMUL R0, R87, R5.reuse ;  /* 0x0000000557007220 */ /* 0x080fe20000400000 */
[-C--:B------:R-:W-:Y:S01]  /*2af0*/  FMUL R76, R99, R5.reuse ;  /* 0x00000005634c7220 */ /* 0x080fe20000400000 */
[----:B------:R-:W-:Y:S01]  /*2b00*/  FMUL R84, R101, R5 ;  /* 0x0000000565547220 */ /* 0x000fe20000400000 */
[-C--:B------:R-:W-:Y:S01]  /*2b10*/  @P0 FMUL R77, R77, R4.reuse ;  /* 0x000000044d4d0220 */ /* 0x080fe20000400000 */
[----:B------:R-:W-:Y:S01]  /*2b20*/  @P0 FMUL R79, R79, R4 ;  /* 0x000000044f4f0220 */ /* 0x000fe20000400000 */
[----:B------:R0:W-:Y:S01]  /*2b30*/  F2F.F16.F32 R78, R7 ;  /* 0x00000007004e7304 */ /* 0x0001e20000200800 */
[----:B------:R-:W-:Y:S01]  /*2b40*/  FFMA R99, R47, R76, R15 ;  /* 0x0000004c2f637223 */ /* 0x000fe2000000000f */
[----:B------:R-:W-:Y:S01]  /*2b50*/  FFMA R101, R41, R84, R9 ;  /* 0x0000005429657223 */ /* 0x000fe20000000009 */
[----:B------:R-:W-:Y:S01]  /*2b60*/  FFMA R81, R56, R81, R24 ;  /* 0x0000005138517223 */ /* 0x000fe20000000018 */
[-C--:B------:R-:W-:Y:S01]  /*2b70*/  FMUL R87, R88, R5.reuse ;  /* 0x0000000558577220 */ /* 0x080fe20000400000 */
[-C--:B------:R-:W-:Y:S01]  /*2b80*/  FMUL R113, R96, R5.reuse ;  /* 0x0000000560717220 */ /* 0x080fe20000400000 */
[-C--:B------:R-:W-:Y:S01]  /*2b90*/  @P0 FMUL R101, R101, R4.reuse ;  /* 0x0000000465650220 */ /* 0x080fe20000400000 */
[----:B------:R-:W-:Y:S01]  /*2ba0*/  @P0 FMUL R81, R81, R4 ;  /* 0x0000000451510220 */ /* 0x000fe20000400000 */
[----:B------:R1:W-:Y:S01]  /*2bb0*/  F2F.F16.F32 R82, R77 ;  /* 0x0000004d00527304 */ /* 0x0003e20000200800 */
[----:B0-----:R-:W-:Y:S01]  /*2bc0*/  FFMA R7, R59, R0, R27 ;  /* 0x000000003b077223 */ /* 0x001fe2000000001b */
[-C--:B------:R-:W-:Y:S01]  /*2bd0*/  FMUL R0, R89, R5.reuse ;  /* 0x0000000559007220 */ /* 0x080fe20000400000 */
[----:B------:R-:W-:Y:S01]  /*2be0*/  FMUL R89, R90, R5 ;  /* 0x000000055a597220 */ /* 0x000fe20000400000 */
[----:B------:R-:W-:Y:S01]  /*2bf0*/  FFMA R87, R52, R87, R20 ;  /* 0x0000005734577223 */ /* 0x000fe20000000014 */
[-C--:B------:R-:W-:Y:S01]  /*2c00*/  @P0 FMUL R7, R7, R4.reuse ;  /* 0x0000000407070220 */ /* 0x080fe20000400000 */
[----:B------:R-:W-:Y:S01]  /*2c10*/  @P0 FMUL R97, R97, R4 ;  /* 0x0000000461610220 */ /* 0x000fe20000400000 */
[----:B------:R-:W-:Y:S01]  /*2c20*/  FFMA R89, R54, R89, R22 ;  /* 0x0000005936597223 */ /* 0x000fe20000000016 */
[----:B------:R-:W-:Y:S01]  /*2c30*/  F2F.F16.F32 R83, R85 ;  /* 0x0000005500537304 */ /* 0x000fe20000200800 */
[----:B-1----:R-:W-:Y:S01]  /*2c40*/  FFMA R77, R53, R0, R21 ;  /* 0x00000000354d7223 */ /* 0x002fe20000000015 */
[-C--:B------:R-:W-:Y:S01]  /*2c50*/  FMUL R0, R91, R5.reuse ;  /* 0x000000055b007220 */ /* 0x080fe20000400000 */
[-C--:B------:R-:W-:Y:S01]  /*2c60*/  @P0 FMUL R89, R89, R4.reuse ;  /* 0x0000000459590220 */ /* 0x080fe20000400000 */
[-C--:B------:R-:W-:Y:S01]  /*2c70*/  @P0 FMUL R87, R87, R4.reuse ;  /* 0x0000000457570220 */ /* 0x080fe20000400000 */
[----:B------:R-:W-:Y:S01]  /*2c80*/  @P0 FMUL R77, R77, R4 ;  /* 0x000000044d4d0220 */ /* 0x000fe20000400000 */
[----:B------:R-:W-:Y:S01]  /*2c90*/  FFMA R91, R55, R0, R23 ;  /* 0x00000000375b7223 */ /* 0x000fe20000000017 */
[-C--:B------:R-:W-:Y:S01]  /*2ca0*/  FMUL R0, R93, R5.reuse ;  /* 0x000000055d007220 */ /* 0x080fe20000400000 */
[----:B------:R0:W1:Y:S01]  /*2cb0*/  F2F.F16.F32 R86, R7 ;  /* 0x0000000700567304 */ /* 0x0000620000200800 */
[-C--:B------:R-:W-:Y:S01]  /*2cc0*/  @P0 FMUL R99, R99, R4.reuse ;  /* 0x0000000463630220 */ /* 0x080fe20000400000 */
[----:B------:R-:W-:Y:S01]  /*2cd0*/  @P0 FMUL R91, R91, R4 ;  /* 0x000000045b5b0220 */ /* 0x000fe20000400000 */
[----:B------:R-:W-:Y:S01]  /*2ce0*/  FFMA R93, R49, R0, R17 ;  /* 0x00000000315d7223 */ /* 0x000fe20000000011 */
[----:B------:R-:W-:Y:S01]  /*2cf0*/  FMUL R0, R95, R5 ;  /* 0x000000055f007220 */ /* 0x000fe20000400000 */
[----:B------:R-:W-:-:S02]  /*2d00*/  FFMA R113, R44, R113, R12 ;  /* 0x000000712c717223 */ /* 0x000fc4000000000c */
[-C--:B------:R-:W-:Y:S01]  /*2d10*/  @P0 FMUL R93, R93, R4.reuse ;  /* 0x000000045d5d0220 */ /* 0x080fe20000400000 */
[----:B------:R2:W-:Y:S01]  /*2d20*/  F2F.F16.F32 R112, R77 ;  /* 0x0000004d00707304 */ /* 0x0005e20000200800 */
[----:B0-----:R-:W-:Y:S01]  /*2d30*/  FMUL R7, R92, R5 ;  /* 0x000000055c077220 */ /* 0x001fe20000400000 */
[----:B------:R-:W-:-:S03]  /*2d40*/  @P0 FMUL R113, R113, R4 ;  /* 0x0000000471710220 */ /* 0x000fc60000400000 */
[----:B------:R-:W-:Y:S01]  /*2d50*/  FFMA R85, R48, R7, R16 ;  /* 0x0000000730557223 */ /* 0x000fe20000000010 */
[----:B------:R-:W-:Y:S01]  /*2d60*/  FMUL R7, R94, R5 ;  /* 0x000000055e077220 */ /* 0x000fe20000400000 */
[----:B-1----:R-:W-:Y:S01]  /*2d70*/  SHF.L.U32 R86, R86, 0x10, RZ ;  /* 0x0000001056567819 */ /* 0x002fe200000006ff */
[----:B------:R0:W-:Y:S01]  /*2d80*/  F2F.F16.F32 R90, R89 ;  /* 0x00000059005a7304 */ /* 0x0001e20000200800 */
[-C--:B------:R-:W-:Y:S01]  /*2d90*/  @P0 FMUL R85, R85, R4.reuse ;  /* 0x0000000455550220 */ /* 0x080fe20000400000 */
[----:B--2---:R-:W-:Y:S02]  /*2da0*/  FFMA R77, R50, R7, R18 ;  /* 0x00000007324d7223 */ /* 0x004fe40000000012 */
[----:B------:R-:W1:Y:S02]  /*2db0*/  @!P1 LDC.64 R6, c[0x0][0x398] ;  /* 0x0000e600ff069b82 */ /* 0x000e640000000a00 */
[----:B------:R-:W-:Y:S02]  /*2dc0*/  @P0 FMUL R77, R77, R4 ;  /* 0x000000044d4d0220 */ /* 0x000fe40000400000 */
[----:B------:R-:W-:Y:S01]  /*2dd0*/  F2F.F16.F32 R107, R107 ;  /* 0x0000006b006b7304 */ /* 0x000fe20000200800 */
[----:B0-----:R-:W-:-:S02]  /*2de0*/  FFMA R89, R51, R0, R19 ;  /* 0x0000000033597223 */ /* 0x001fc40000000013 */
[----:B------:R-:W0:Y:S02]  /*2df0*/  S2R R0, SR_TID.X ;  /* 0x0000000000007919 */ /* 0x000e240000002100 */
[----:B------:R-:W-:-:S03]  /*2e00*/  @P0 FMUL R89, R89, R4 ;  /* 0x0000000459590220 */ /* 0x000fc60000400000 */
[----:B------:R-:W2:Y:S08]  /*2e10*/  F2F.F16.F32 R109, R109 ;  /* 0x0000006d006d7304 */ /* 0x000eb00000200800 */
[----:B------:R-:W-:Y:S01]  /*2e20*/  F2F.F16.F32 R75, R75 ;  /* 0x0000004b004b7304 */ /* 0x000fe20000200800 */
[----:B-1----:R-:W-:Y:S01]  /*2e30*/  @!P1 IMAD.WIDE R6, R3, 0x4, R6 ;  /* 0x0000000403069825 */ /* 0x002fe200078e0206 */
[----:B--2---:R-:W-:-:S06]  /*2e40*/  SHF.L.U32 R109, R109, 0x10, RZ ;  /* 0x000000106d6d7819 */ /* 0x004fcc00000006ff */
[----:B------:R1:W-:Y:S01]  /*2e50*/  F2F.F16.F32 R95, R77 ;  /* 0x0000004d005f7304 */ /* 0x0003e20000200800 */
[----:B------:R2:W-:Y:S07]  /*2e60*/  @!P1 STG.E desc[UR4][R6.64], R106 ;  /* 0x0000006a06009986 */ /* 0x0005ee000c101904 */
[----:B------:R-:W3:Y:S01]  /*2e70*/  F2F.F16.F32 R111, R111 ;  /* 0x0000006f006f7304 */ /* 0x000ee20000200800 */
[----:B-1----:R-:W-:Y:S01]  /*2e80*/  FMUL R77, R98, R5 ;  /* 0x00000005624d7220 */ /* 0x002fe20000400000 */
[----:B0-----:R-:W-:-:S03]  /*2e90*/  LOP3.LUT P2, RZ, R0, 0x1f, RZ, 0xc0, !PT ;  /* 0x0000001f00ff7812 */ /* 0x001fc6000784c0ff */
[----:B------:R-:W-:Y:S01]  /*2ea0*/  FFMA R115, R46, R77, R14 ;  /* 0x0000004d2e737223 */ /* 0x000fe2000000000e */
[----:B------:R-:W-:Y:S02]  /*2eb0*/  IMAD.WIDE.U32 R76, R104, 0x10000, RZ ;  /* 0x00010000684c7825 */ /* 0x000fe400078e00ff */
[----:B------:R-:W0:Y:S02]  /*2ec0*/  F2F.F16.F32 R105, R105 ;  /* 0x0000006900697304 */ /* 0x000e240000200800 */
[----:B------:R-:W-:Y:S01]  /*2ed0*/  @P0 FMUL R115, R115, R4 ;  /* 0x0000000473730220 */ /* 0x000fe20000400000 */
[----:B------:R-:W-:Y:S01]  /*2ee0*/  LOP3.LUT R76, R76, R72, RZ, 0xfc, !PT ;  /* 0x000000484c4c7212 */ /* 0x000fe200078efcff */
[----:B------:R-:W-:Y:S01]  /*2ef0*/  FMUL R72, R103, R5 ;  /* 0x0000000567487220 */ /* 0x000fe20000400000 */
[----:B---3--:R-:W-:-:S03]  /*2f00*/  SHF.L.U32 R111, R111, 0x10, RZ ;  /* 0x000000106f6f7819 */ /* 0x008fc600000006ff */
[----:B------:R1:W-:Y:S01]  /*2f10*/  F2F.F16.F32 R92, R85 ;  /* 0x00000055005c7304 */ /* 0x0003e20000200800 */
[----:B------:R-:W-:-:S04]  /*2f20*/  FFMA R103, R43, R72, R11 ;  /* 0x000000482b677223 */ /* 0x000fc8000000000b */
[----:B------:R-:W-:Y:S01]  /*2f30*/  @P0 FMUL R103, R103, R4 ;  /* 0x0000000467670220 */ /* 0x000fe20000400000 */
[----:B0-----:R-:W-:Y:S02]  /*2f40*/  LOP3.LUT R77, R111, R77, R105, 0xfe, !PT ;  /* 0x0000004d6f4d7212 */ /* 0x001fe400078efe69 */
[----:B------:R-:W-:Y:S01]  /*2f50*/  F2F.F16.F32 R79, R79 ;  /* 0x0000004f004f7304 */ /* 0x000fe20000200800 */
[----:B-1----:R-:W-:-:S05]  /*2f60*/  IMAD.WIDE.U32 R84, R107, 0x10000, RZ ;  /* 0x000100006b547825 */ /* 0x002fca00078e00ff */
[----:B--2---:R-:W-:Y:S02]  /*2f70*/  LOP3.LUT R7, R109, R85, R75, 0xfe, !PT ;  /* 0x000000556d077212 */ /* 0x004fe400078efe4b */
[----:B------:R0:W1:Y:S01]  /*2f80*/  F2F.F16.F32 R85, R101 ;  /* 0x0000006500557304 */ /* 0x0000620000200800 */
[----:B------:R-:W-:Y:S02]  /*2f90*/  LOP3.LUT R6, R84, R73, RZ, 0xfc, !PT ;  /* 0x0000004954067212 */ /* 0x000fe400078efcff */
[----:B------:R-:W2:Y:S05]  /*2fa0*/  @!P2 LDC.64 R72, c[0x0][0x3a0] ;  /* 0x0000e800ff48ab82 */ /* 0x000eaa0000000a00 */
[----:B------:R3:W4:Y:S01]  /*2fb0*/  F2F.F16.F32 R94, R89 ;  /* 0x00000059005e7304 */ /* 0x0007220000200800 */
[----:B0-----:R-:W-:-:S04]  /*2fc0*/  FMUL R101, R100, R5 ;  /* 0x0000000564657220 */ /* 0x001fc80000400000 */
[----:B------:R-:W-:Y:S01]  /*2fd0*/  FFMA R101, R40, R101, R8 ;  /* 0x0000006528657223 */ /* 0x000fe20000000008 */
[----:B-1----:R-:W-:Y:S02]  /*2fe0*/  IMAD.WIDE.U32 R84, R85, 0x10000, RZ ;  /* 0x0001000055547825 */ /* 0x002fe400078e00ff */
[----:B------:R-:W0:Y:S02]  /*2ff0*/  F2F.F16.F32 R103, R103 ;  /* 0x0000006700677304 */ /* 0x000e240000200800 */
[----:B---3--:R-:W-:Y:S01]  /*3000*/  FMUL R89, R102, R5 ;  /* 0x0000000566597220 */ /* 0x008fe20000400000 */
[----:B------:R-:W-:-:S03]  /*3010*/  @P0 FMUL R101, R101, R4 ;  /* 0x0000000465650220 */ /* 0x000fc60000400000 */
[----:B------:R-:W-:Y:S01]  /*3020*/  FFMA R105, R42, R89, R10 ;  /* 0x000000592a697223 */ /* 0x000fe2000000000a */
[----:B------:R-:W-:Y:S01]  /*3030*/  IMAD.WIDE.U32 R88, R79, 0x10000, RZ ;  /* 0x000100004f587825 */ /* 0x000fe200078e00ff */
[----:B------:R-:W-:Y:S01]  /*3040*/  SHF.L.U32 R79, R80, 0x10, RZ ;  /* 0x00000010504f7819 */ /* 0x000fe200000006ff */
[----:B------:R-:W1:Y:S02]  /*3050*/  F2F.F16.F32 R81, R81 ;  /* 0x0000005100517304 */ /* 0x000e640000200800 */
[----:B------:R-:W-:Y:S01]  /*3060*/  @P0 FMUL R105, R105, R4 ;  /* 0x0000000469690220 */ /* 0x000fe20000400000 */
[----:B----4-:R-:W-:Y:S01]  /*3070*/  SHF.L.U32 R94, R94, 0x10, RZ ;  /* 0x000000105e5e7819 */ /* 0x010fe200000006ff */
[----:B--2---:R-:W-:Y:S01]  /*3080*/  @!P2 IMAD.WIDE R72, R3, 0x4, R72 ;  /* 0x000000040348a825 */ /* 0x004fe200078e0248 */
[----:B------:R-:W-:Y:S02]  /*3090*/  LOP3.LUT R79, R79, R89, R78, 0xfe, !PT ;  /* 0x000000594f4f7212 */ /* 0x000fe400078efe4e */
[----:B------:R-:W-:Y:S01]  /*30a0*/  LOP3.LUT R78, R88, R74, RZ, 0xfc, !PT ;  /* 0x0000004a584e7212 */ /* 0x000fe200078efcff */
[----:B------:R-:W-:Y:S01]  /*30b0*/  IMAD.WIDE.U32 R88, R82, 0x10000, RZ ;  /* 0x0001000052587825 */ /* 0x000fe200078e00ff */
[----:B------:R-:W2:Y:S01]  /*30c0*/  F2F.F16.F32 R80, R105 ;  /* 0x0000006900507304 */ /* 0x000ea20000200800 */
[----:B------:R-:W3:Y:S01]  /*30d0*/  LDC.64 R74, c[0x0][0x3c8] ;  /* 0x0000f200ff4a7b82 */ /* 0x000ee20000000a00 */
[----:B0-----:R-:W-:Y:S01]  /*30e0*/  SHF.L.U32 R103, R103, 0x10, RZ ;  /* 0x0000001067677819 */ /* 0x001fe200000006ff */
[----:B------:R0:W-:Y:S01]  /*30f0*/  @!P2 STG.E desc[UR4][R72.64], R5 ;  /* 0x000000054800a986 */ /* 0x0001e2000c101904 */
[----:B------:R-:W-:-:S02]  /*3100*/  LOP3.LUT R83, R86, R89, R83, 0xfe, !PT ;  /* 0x0000005956537212 */ /* 0x000fc400078efe53 */
[----:B-1----:R-:W-:Y:S02]  /*3110*/  LOP3.LUT R82, R88, R81, RZ, 0xfc, !PT ;  /* 0x0000005158527212 */ /* 0x002fe400078efcff */
[----:B------:R-:W1:Y:S01]  /*3120*/  F2F.F16.F32 R101, R101 ;  /* 0x0000006500657304 */ /* 0x000e620000200800 */
[----:B--2---:R-:W-:-:S07]  /*3130*/  LOP3.LUT R81, R103, R85, R80, 0xfe, !PT ;  /* 0x0000005567517212 */ /* 0x004fce00078efe50 */
[----:B------:R-:W2:Y:S01]  /*3140*/  F2F.F16.F32 R91, R91 ;  /* 0x0000005b005b7304 */ /* 0x000ea20000200800 */
[----:B-1----:R-:W-:-:S07]  /*3150*/  LOP3.LUT R80, R84, R101, RZ, 0xfc, !PT ;  /* 0x0000006554507212 */ /* 0x002fce00078efcff */
[----:B------:R-:W1:Y:S01]  /*3160*/  F2F.F16.F32 R93, R93 ;  /* 0x0000005d005d7304 */ /* 0x000e620000200800 */
[----:B------:R-:W4:Y:S01]  /*3170*/  LDC R84, c[0x0][0x380] ;  /* 0x0000e000ff547b82 */ /* 0x000f220000000800 */
[----:B--2---:R-:W-:-:S06]  /*3180*/  SHF.L.U32 R91, R91, 0x10, RZ ;  /* 0x000000105b5b7819 */ /* 0x004fcc00000006ff */
[----:B------:R-:W-:Y:S01]  /*3190*/  F2F.F16.F32 R87, R87 ;  /* 0x0000005700577304 */ /* 0x000fe20000200800 */
[----:B-1----:R-:W-:-:S07]  /*31a0*/  IMAD.WIDE.U32 R88, R93, 0x10000, RZ ;  /* 0x000100005d587825 */ /* 0x002fce00078e00ff */
[----:B------:R-:W-:Y:S01]  /*31b0*/  F2F.F16.F32 R97, R97 ;  /* 0x0000006100617304 */ /* 0x000fe20000200800 */
[----:B------:R-:W-:Y:S02]  /*31c0*/  LEA R93, R3, R108, 0x8 ;  /* 0x0000006c035d7211 */ /* 0x000fe400078e40ff */
[----:B------:R-:W-:-:S03]  /*31d0*/  LOP3.LUT R86, R88, R92, RZ, 0xfc, !PT ;  /* 0x0000005c58567212 */ /* 0x000fc600078efcff */
[----:B---3--:R-:W-:Y:S02]  /*31e0*/  IMAD.WIDE.U32 R74, R93, 0x8, R74 ;  /* 0x000000085d4a7825 */ /* 0x008fe400078e004a */
[----:B------:R-:W1:Y:S01]  /*31f0*/  F2F.F16.F32 R99, R99 ;  /* 0x0000006300637304 */ /* 0x000e620000200800 */
[----:B----4-:R-:W-:Y:S02]  /*3200*/  LEA R3, R84, R3, 0x2 ;  /* 0x0000000354037211 */ /* 0x010fe400078e10ff */
[----:B------:R0:W-:Y:S02]  /*3210*/  STG.E.64 desc[UR4][R74.64], R76 ;  /* 0x0000004c4a007986 */ /* 0x0001e4000c101b04 */
[----:B------:R-:W-:Y:S02]  /*3220*/  ISETP.GE.AND P2, PT, R3, UR12, PT ;  /* 0x0000000c03007c0c */ /* 0x000fe4000bf46270 */
[----:B------:R0:W-:Y:S01]  /*3230*/  STG.E.64 desc[UR4][R74.64+0x100], R6 ;  /* 0x000100064a007986 */ /* 0x0001e2000c101b04 */
[----:B------:R-:W2:Y:S03]  /*3240*/  F2F.F16.F32 R98, R115 ;  /* 0x0000007300627304 */ /* 0x000ea60000200800 */
[----:B------:R0:W-:Y:S01]  /*3250*/  STG.E.64 desc[UR4][R74.64+0x200], R78 ;  /* 0x0002004e4a007986 */ /* 0x0001e2000c101b04 */
[----:B-1----:R-:W-:-:S04]  /*3260*/  SHF.L.U32 R99, R99, 0x10, RZ ;  /* 0x0000001063637819 */ /* 0x002fc800000006ff */
[----:B------:R1:W3:Y:S01]  /*3270*/  F2F.F16.F32 R96, R113 ;  /* 0x0000007100607304 */ /* 0x0002e20000200800 */
        /* <DEDUP_REMOVED lines=13> */
.L_x_9823:
[----:B------:R-:W-:Y:S05]  /*3350*/  BSYNC B0 ;  /* 0x0000000000007941 */ /* 0x000fea0003800000 */
.L_x_9822:
        /* <DEDUP_REMOVED lines=15> */
.L_x_9865:
        /* <DEDUP_REMOVED lines=26> */
.L_x_9868:
[----:B------:R-:W-:Y:S02]  /*35f0*/  ISETP.NE.AND P0, PT, R0, RZ, PT ;  /* 0x000000ff0000720c */ /* 0x000fe40003f05270 */
[----:B--2---:R-:W-:-:S11]  /*3600*/  FMNMX R5, R3, R6, !PT ;  /* 0x0000000603057209 */ /* 0x004fd60007800000 */
[----:B------:R-:W-:Y:S05]  /*3610*/  @P0 BRA `(.L_x_9831) ;  /* 0x0000000000080947 */ /* 0x000fea0003800000 */
[----:B-1----:R-:W1:Y:S02]  /*3620*/  LDC.64 R2, c[0x0][0x3f8] ;  /* 0x0000fe00ff027b82 */ /* 0x002e640000000a00 */
[----:B-1----:R2:W-:Y:S02]  /*3630*/  REDG.E.MAX.S32.STRONG.GPU desc[UR4][R2.64], R5 ;  /* 0x000000050200798e */ /* 0x0025e4000d12e304 */
.L_x_9831:
[----:B------:R-:W-:Y:S05]  /*3640*/  BSYNC B0 ;  /* 0x0000000000007941 */ /* 0x000fea0003800000 */
.L_x_9829:
        /* <DEDUP_REMOVED lines=14> */
[----:B-12-4-:R-:W-:Y:S05]  /*3730*/  CALL.REL.NOINC `($__internal_157_$__cuda_sm20_rcp_rn_f32_slowpath) ;  /* 0x0000001000fc7944 */ /* 0x016fea0003c00000 */
[----:B------:R-:W-:Y:S01]  /*3740*/  MOV R5, R0 ;  /* 0x0000000000057202 */ /* 0x000fe20000000f00 */
[----:B------:R-:W-:Y:S06]  /*3750*/  BRA `(.L_x_9834) ;  /* 0x0000000000107947 */ /* 0x000fec0003800000 */
.L_x_9833:
[----:B--2-4-:R-:W0:Y:S02]  /*3760*/  MUFU.RCP R5, R4 ;  /* 0x0000000400057308 */ /* 0x014e240000001000 */
[----:B0-----:R-:W-:-:S04]  /*3770*/  FFMA R0, R5, R4, -1 ;  /* 0xbf80000005007423 */ /* 0x001fc80000000004 */
[----:B------:R-:W-:-:S04]  /*3780*/  FADD.FTZ R0, -R0, -RZ ;  /* 0x800000ff00007221 */ /* 0x000fc80000010100 */
[----:B------:R-:W-:-:S07]  /*3790*/  FFMA R5, R5, R0, R5 ;  /* 0x0000000005057223 */ /* 0x000fce0000000005 */
.L_x_9834:
[----:B-1----:R-:W0:Y:S02]  /*37a0*/  LDC.64 R2, c[0x0][0x3f0] ;  /* 0x0000fc00ff027b82 */ /* 0x002e240000000a00 */
[----:B0-----:R-:W-:Y:S01]  /*37b0*/  STG.E desc[UR4][R2.64], R5 ;  /* 0x0000000502007986 */ /* 0x001fe2000c101904 */
[----:B------:R-:W-:Y:S05]  /*37c0*/  EXIT ;  /* 0x000000000000794d */ /* 0x000fea0003800000 */
.L_x_9825:
[----:B------:R-:W-:Y:S01]  /*37d0*/  HFMA2 R6, -RZ, RZ, 0, 5.9604644775390625e-08 ;  /* 0x00000001ff067431 */ /* 0x000fe200000001ff */
[----:B------:R-:W-:Y:S01]  /*37e0*/  BSSY B1, `(.L_x_9835) ;  /* 0x0000006000017945 */ /* 0x000fe20003800000 */
[----:B------:R-:W-:Y:S02]  /*37f0*/  MOV R7, 0x1f ;  /* 0x0000001f00077802 */ /* 0x000fe40000000f00 */
[----:B------:R-:W-:-:S07]  /*3800*/  MOV R104, 0xffffffff ;  /* 0xffffffff00687802 */ /* 0x000fce0000000f00 */
[----:B------:R-:W-:Y:S05]  /*3810*/  WARPSYNC.COLLECTIVE R104, `(.L_x_9836) ;  /* 0x0000000068087348 */ /* 0x000fea0003c00000 */
[----:B------:R0:W1:Y:S02]  /*3820*/  SHFL.BFLY P2, R105, R5, R6, R7 ;  /* 0x0c00000605697389 */ /* 0x0000640000040007 */
[----:B01----:R-:W-:Y:S05]  /*3830*/  ENDCOLLECTIVE ;  /* 0x000000000000791b */ /* 0x003fea0003800000 */
.L_x_9836:
[----:B------:R-:W-:Y:S05]  /*3840*/  BSYNC B1 ;  /* 0x0000000000017941 */ /* 0x000fea0003800000 */
.L_x_9835:
[----:B------:R-:W-:Y:S02]  /*3850*/  HFMA2 R6, -RZ, RZ, 0, 1.1920928955078125e-07 ;  /* 0x00000002ff067431 */ /* 0x000fe400000001ff */
[----:B------:R-:W-:Y:S01]  /*3860*/  FADD R5, R5, R105 ;  /* 0x0000006905057221 */ /* 0x000fe20000000000 */
[----:B------:R-:W-:Y:S02]  /*3870*/  MOV R7, 0x1f ;  /* 0x0000001f00077802 */ /* 0x000fe40000000f00 */
[----:B------:R-:W-:-:S07]  /*3880*/  MOV R104, 0xffffffff ;  /* 0xffffffff00687802 */ /* 0x000fce0000000f00 */
[----:B------:R-:W-:Y:S05]  /*3890*/  WARPSYNC.COLLECTIVE R104, `(.L_x_9837) ;  /* 0x0000000068087348 */ /* 0x000fea0003c00000 */
[----:B------:R0:W1:Y:S02]  /*38a0*/  SHFL.BFLY P2, R105, R5, R6, R7 ;  /* 0x0c00000605697389 */ /* 0x0000640000040007 */
[----:B01----:R-:W-:Y:S05]  /*38b0*/  ENDCOLLECTIVE ;  /* 0x000000000000791b */ /* 0x003fea0003800000 */
.L_x_9837:
[----:B------:R-:W-:Y:S02]  /*38c0*/  HFMA2 R6, -RZ, RZ, 0, 2.384185791015625e-07 ;  /* 0x00000004ff067431 */ /* 0x000fe400000001ff */
[----:B------:R-:W-:-:S05]  /*38d0*/  FADD R107, R5, R105 ;  /* 0x00000069056b7221 */ /* 0x000fca0000000000 */
[----:B------:R-:W-:-:S07]  /*38e0*/  MOV R5, R107 ;  /* 0x0000006b00057202 */ /* 0x000fce0000000f00 */
[----:B------:R-:W-:Y:S05]  /*38f0*/  WARPSYNC.COLLECTIVE R104, `(.L_x_9838) ;  /* 0x0000000068087348 */ /* 0x000fea0003c00000 */
[----:B------:R0:W1:Y:S02]  /*3900*/  SHFL.BFLY P2, R105, R5, R6, R7 ;  /* 0x0c00000605697389 */ /* 0x0000640000040007 */
[----:B01----:R-:W-:Y:S05]  /*3910*/  ENDCOLLECTIVE ;  /* 0x000000000000791b */ /* 0x003fea0003800000 */
.L_x_9838:
[----:B------:R-:W-:Y:S02]  /*3920*/  HFMA2 R6, -RZ, RZ, 0, 4.76837158203125e-07 ;  /* 0x00000008ff067431 */ /* 0x000fe400000001ff */
[----:B------:R-:W-:-:S05]  /*3930*/  FADD R109, R107, R105 ;  /* 0x000000696b6d7221 */ /* 0x000fca0000000000 */
[----:B------:R-:W-:-:S07]  /*3940*/  MOV R5, R109 ;  /* 0x0000006d00057202 */ /* 0x000fce0000000f00 */
[----:B------:R-:W-:Y:S05]  /*3950*/  WARPSYNC.COLLECTIVE R104, `(.L_x_9839) ;  /* 0x0000000068087348 */ /* 0x000fea0003c00000 */
[----:B------:R0:W1:Y:S02]  /*3960*/  SHFL.BFLY P2, R105, R5, R6, R7 ;  /* 0x0c00000605697389 */ /* 0x0000640000040007 */
[----:B01----:R-:W-:Y:S05]  /*3970*/  ENDCOLLECTIVE ;  /* 0x000000000000791b */ /* 0x003fea0003800000 */
.L_x_9839:
[----:B------:R-:W-:Y:S02]  /*3980*/  HFMA2 R6, -RZ, RZ, 0, 9.5367431640625e-07 ;  /* 0x00000010ff067431 */ /* 0x000fe400000001ff */
[----:B------:R-:W-:-:S05]  /*3990*/  FADD R111, R109, R105 ;  /* 0x000000696d6f7221 */ /* 0x000fca0000000000 */
[----:B------:R-:W-:-:S07]  /*39a0*/  MOV R5, R111 ;  /* 0x0000006f00057202 */ /* 0x000fce0000000f00 */
[----:B------:R-:W-:Y:S05]  /*39b0*/  WARPSYNC.COLLECTIVE R104, `(.L_x_9840) ;  /* 0x0000000068087348 */ /* 0x000fea0003c00000 */
[----:B------:R0:W1:Y:S02]  /*39c0*/  SHFL.BFLY P2, R105, R5, R6, R7 ;  /* 0x0c00000605697389 */ /* 0x0000640000040007 */
[----:B01----:R-:W-:Y:S05]  /*39d0*/  ENDCOLLECTIVE ;  /* 0x000000000000791b */ /* 0x003fea0003800000 */
.L_x_9840:
        /* <DEDUP_REMOVED lines=70> */
.L_x_9841:
[----:B------:R-:W-:Y:S02]  /*3e40*/  HFMA2 R6, -RZ, RZ, 0, 1.1920928955078125e-07 ;  /* 0x00000002ff067431 */ /* 0x000fe400000001ff */
[----:B------:R-:W-:-:S05]  /*3e50*/  FADD R40, R5, R105 ;  /* 0x0000006905287221 */ /* 0x000fca0000000000 */
[----:B------:R-:W-:-:S07]  /*3e60*/  MOV R5, R40 ;  /* 0x0000002800057202 */ /* 0x000fce0000000f00 */
[----:B------:R-:W-:Y:S05]  /*3e70*/  WARPSYNC.COLLECTIVE R104, `(.L_x_9842) ;  /* 0x0000000068087348 */ /* 0x000fea0003c00000 */
[----:B------:R0:W1:Y:S02]  /*3e80*/  SHFL.BFLY P2, R105, R5, R6, R7 ;  /* 0x0c00000605697389 */ /* 0x0000640000040007 */
[----:B01----:R-:W-:Y:S05]  /*3e90*/  ENDCOLLECTIVE ;  /* 0x000000000000791b */ /* 0x003fea0003800000 */
.L_x_9842:
[----:B------:R-:W-:Y:S02]  /*3ea0*/  HFMA2 R6, -RZ, RZ, 0, 2.384185791015625e-07 ;  /* 0x00000004ff067431 */ /* 0x000fe400000001ff */
[----:B------:R-:W-:-:S05]  /*3eb0*/  FADD R107, R40, R105 ;  /* 0x00000069286b7221 */ /* 0x000fca0000000000 */
[----:B------:R-:W-:-:S07]  /*3ec0*/  MOV R5, R107 ;  /* 0x0000006b00057202 */ /* 0x000fce0000000f00 */
[----:B------:R-:W-:Y:S05]  /*3ed0*/  WARPSYNC.COLLECTIVE R104, `(.L_x_9843) ;  /* 0x0000000068087348 */ /* 0x000fea0003c00000 */
[----:B------:R0:W1:Y:S02]  /*3ee0*/  SHFL.BFLY P2, R105, R5, R6, R7 ;  /* 0x0c00000605697389 */ /* 0x0000640000040007 */
[----:B01----:R-:W-:Y:S05]  /*3ef0*/  ENDCOLLECTIVE ;  /* 0x000000000000791b */ /* 0x003fea0003800000 */
.L_x_9843:
[----:B------:R-:W-:Y:S02]  /*3f00*/  HFMA2 R6, -RZ, RZ, 0, 4.76837158203125e-07 ;  /* 0x00000008ff067431 */ /* 0x000fe400000001ff */
[----:B------:R-:W-:-:S05]  /*3f10*/  FADD R109, R107, R105 ;  /* 0x000000696b6d7221 */ /* 0x000fca0000000000 */
[----:B------:R-:W-:-:S07]  /*3f20*/  MOV R5, R109 ;  /* 0x0000006d00057202 */ /* 0x000fce0000000f00 */
[----:B------:R-:W-:Y:S05]  /*3f30*/  WARPSYNC.COLLECTIVE R104, `(.L_x_9844) ;  /* 0x0000000068087348 */ /* 0x000fea0003c00000 */
[----:B------:R0:W1:Y:S02]  /*3f40*/  SHFL.BFLY P2, R105, R5, R6, R7 ;  /* 0x0c00000605697389 */ /* 0x0000640000040007 */
[----:B01----:R-:W-:Y:S05]  /*3f50*/  ENDCOLLECTIVE ;  /* 0x000000000000791b */ /* 0x003fea0003800000 */
.L_x_9844:
[----:B------:R-:W-:Y:S02]  /*3f60*/  HFMA2 R6, -RZ, RZ, 0, 9.5367431640625e-07 ;  /* 0x00000010ff067431 */ /* 0x000fe400000001ff */
[----:B------:R-:W-:-:S05]  /*3f70*/  FADD R111, R109, R105 ;  /* 0x000000696d6f7221 */ /* 0x000fca0000000000 */
[----:B------:R-:W-:-:S07]  /*3f80*/  MOV R5, R111 ;  /* 0x0000006f00057202 */ /* 0x000fce0000000f00 */
[----:B------:R-:W-:Y:S05]  /*3f90*/  WARPSYNC.COLLECTIVE R104, `(.L_x_9845) ;  /* 0x0000000068087348 */ /* 0x000fea0003c00000 */
[----:B------:R0:W1:Y:S02]  /*3fa0*/  SHFL.BFLY P2, R105, R5, R6, R7 ;  /* 0x0c00000605697389 */ /* 0x0000640000040007 */
[----:B01----:R-:W-:Y:S05]  /*3fb0*/  ENDCOLLECTIVE ;  /* 0x000000000000791b */ /* 0x003fea0003800000 */
.L_x_9845:
[----:B------:R-:W-:Y:S05]  /*3fc0*/  BRA `(.L_x_9846) ;  /* 0xffffffcc00dc7947 */ /* 0x000fea000383ffff */
.L_x_9827:
[----:B------:R-:W-:Y:S01]  /*3fd0*/  HFMA2 R7, -RZ, RZ, 0, 1.847743988037109375e-06 ;  /* 0x0000001fff077431 */ /* 0x000fe200000001ff */
[----:B------:R-:W-:Y:S01]  /*3fe0*/  BSSY B1, `(.L_x_9847) ;  /* 0x0000006000017945 */ /* 0x000fe20003800000 */
[----:B------:R-:W-:Y:S02]  /*3ff0*/  MOV R6, 0x1 ;  /* 0x0000000100067802 */ /* 0x000fe40000000f00 */
[----:B------:R-:W-:-:S07]  /*4000*/  MOV R104, 0xffffffff ;  /* 0xffffffff00687802 */ /* 0x000fce0000000f00 */
[----:B------:R-:W-:Y:S05]  /*4010*/  WARPSYNC.COLLECTIVE R104, `(.L_x_9848) ;  /* 0x0000000068087348 */ /* 0x000fea0003c00000 */
[----:B------:R0:W1:Y:S02]  /*4020*/  SHFL.BFLY P2, R105, R5, R6, R7 ;  /* 0x0c00000605697389 */ /* 0x0000640000040007 */
[----:B01----:R-:W-:Y:S05]  /*4030*/  ENDCOLLECTIVE ;  /* 0x000000000000791b */ /* 0x003fea0003800000 */
.L_x_9848:
[----:B------:R-:W-:Y:S05]  /*4040*/  BSYNC B1 ;  /* 0x0000000000017941 */ /* 0x000fea0003800000 */
.L_x_9847:
[----:B------:R-:W-:Y:S02]  /*4050*/  HFMA2 R6, -RZ, RZ, 0, 1.1920928955078125e-07 ;  /* 0x00000002ff067431 */ /* 0x000fe400000001ff */
[----:B------:R-:W-:Y:S01]  /*4060*/  FADD R5, R5, R105 ;  /* 0x0000006905057221 */ /* 0x000fe20000000000 */
[----:B------:R-:W-:Y:S02]  /*4070*/  MOV R7, 0x1f ;  /* 0x0000001f00077802 */ /* 0x000fe40000000f00 */
[----:B------:R-:W-:-:S07]  /*4080*/  MOV R104, 0xffffffff ;  /* 0xffffffff00687802 */ /* 0x000fce0000000f00 */
[----:B------:R-:W-:Y:S05]  /*4090*/  WARPSYNC.COLLECTIVE R104, `(.L_x_9849) ;  /* 0x0000000068087348 */ /* 0x000fea0003c00000 */
[----:B------:R0:W1:Y:S02]  /*40a0*/  SHFL.BFLY P2, R105, R5, R6, R7 ;  /* 0x0c00000605697389 */ /* 0x0000640000040007 */
[----:B01----:R-:W-:Y:S05]  /*40b0*/  ENDCOLLECTIVE ;  /* 0x000000000000791b */ /* 0x003fea0003800000 */
.L_x_9849:
[----:B------:R-:W-:Y:S02]  /*40c0*/  HFMA2 R6, -RZ, RZ, 0, 2.384185791015625e-07 ;  /* 0x00000004ff067431 */ /* 0x000fe400000001ff */
[----:B------:R-:W-:-:S05]  /*40d0*/  FADD R0, R5, R105 ;  /* 0x0000006905007221 */ /* 0x000fca0000000000 */
[----:B------:R-:W-:-:S07]  /*40e0*/  MOV R5, R0 ;  /* 0x0000000000057202 */ /* 0x000fce0000000f00 */
[----:B------:R-:W-:Y:S05]  /*40f0*/  WARPSYNC.COLLECTIVE R104, `(.L_x_9850) ;  /* 0x0000000068087348 */ /* 0x000fea0003c00000 */
[----:B------:R0:W1:Y:S02]  /*4100*/  SHFL.BFLY P2, R105, R5, R6, R7 ;  /* 0x0c00000605697389 */ /* 0x0000640000040007 */
[----:B01----:R-:W-:Y:S05]  /*4110*/  ENDCOLLECTIVE ;  /* 0x000000000000791b */ /* 0x003fea0003800000 */
.L_x_9850:
[----:B------:R-:W-:Y:S02]  /*4120*/  HFMA2 R6, -RZ, RZ, 0, 4.76837158203125e-07 ;  /* 0x00000008ff067431 */ /* 0x000fe400000001ff */
[----:B------:R-:W-:-:S05]  /*4130*/  FADD R107, R0, R105 ;  /* 0x00000069006b7221 */ /* 0x000fca0000000000 */
[----:B------:R-:W-:-:S07]  /*4140*/  MOV R5, R107 ;  /* 0x0000006b00057202 */ /* 0x000fce0000000f00 */
[----:B------:R-:W-:Y:S05]  /*4150*/  WARPSYNC.COLLECTIVE R104, `(.L_x_9851) ;  /* 0x0000000068087348 */ /* 0x000fea0003c00000 */
[----:B------:R0:W1:Y:S02]  /*4160*/  SHFL.BFLY P2, R105, R5, R6, R7 ;  /* 0x0c00000605697389 */ /* 0x0000640000040007 */
[----:B01----:R-:W-:Y:S05]  /*4170*/  ENDCOLLECTIVE ;  /* 0x000000000000791b */ /* 0x003fea0003800000 */
.L_x_9851:
[----:B------:R-:W-:Y:S02]  /*4180*/  HFMA2 R6, -RZ, RZ, 0, 9.5367431640625e-07 ;  /* 0x00000010ff067431 */ /* 0x000fe400000001ff */
[----:B------:R-:W-:-:S05]  /*4190*/  FADD R109, R107, R105 ;  /* 0x000000696b6d7221 */ /* 0x000fca0000000000 */
[----:B------:R-:W-:-:S07]  /*41a0*/  MOV R5, R109 ;  /* 0x0000006d00057202 */ /* 0x000fce0000000f00 */
[----:B------:R-:W-:Y:S05]  /*41b0*/  WARPSYNC.COLLECTIVE R104, `(.L_x_9852) ;  /* 0x0000000068087348 */ /* 0x000fea0003c00000 */
[----:B------:R0:W1:Y:S02]  /*41c0*/  SHFL.BFLY P2, R105, R5, R6, R7 ;  /* 0x0c00000605697389 */ /* 0x0000640000040007 */
[----:B01----:R-:W-:Y:S05]  /*41d0*/  ENDCOLLECTIVE ;  /* 0x000000000000791b */ /* 0x003fea0003800000 */
.L_x_9852:
        /* <DEDUP_REMOVED lines=70> */
.L_x_9853:
[----:B------:R-:W-:Y:S02]  /*4640*/  HFMA2 R6, -RZ, RZ, 0, 1.1920928955078125e-07 ;  /* 0x00000002ff067431 */ /* 0x000fe400000001ff */
[----:B------:R-:W-:-:S05]  /*4650*/  FADD R0, R5, R105 ;  /* 0x0000006905007221 */ /* 0x000fca0000000000 */
[----:B------:R-:W-:-:S07]  /*4660*/  MOV R5, R0 ;  /* 0x0000000000057202 */ /* 0x000fce0000000f00 */
[----:B------:R-:W-:Y:S05]  /*4670*/  WARPSYNC.COLLECTIVE R104, `(.L_x_9854) ;  /* 0x0000000068087348 */ /* 0x000fea0003c00000 */
[----:B------:R0:W1:Y:S02]  /*4680*/  SHFL.BFLY P2, R105, R5, R6, R7 ;  /* 0x0c00000605697389 */ /* 0x0000640000040007 */
[----:B01----:R-:W-:Y:S05]  /*4690*/  ENDCOLLECTIVE ;  /* 0x000000000000791b */ /* 0x003fea0003800000 */
.L_x_9854:
[----:B------:R-:W-:Y:S02]  /*46a0*/  HFMA2 R6, -RZ, RZ, 0, 2.384185791015625e-07 ;  /* 0x00000004ff067431 */ /* 0x000fe400000001ff */
[----:B------:R-:W-:-:S05]  /*46b0*/  FADD R107, R0, R105 ;  /* 0x00000069006b7221 */ /* 0x000fca0000000000 */
[----:B------:R-:W-:-:S07]  /*46c0*/  MOV R5, R107 ;  /* 0x0000006b00057202 */ /* 0x000fce0000000f00 */
[----:B------:R-:W-:Y:S05]  /*46d0*/  WARPSYNC.COLLECTIVE R104, `(.L_x_9855) ;  /* 0x0000000068087348 */ /* 0x000fea0003c00000 */
[----:B------:R0:W1:Y:S02]  /*46e0*/  SHFL.BFLY P2, R105, R5, R6, R7 ;  /* 0x0c00000605697389 */ /* 0x0000640000040007 */
[----:B01----:R-:W-:Y:S05]  /*46f0*/  ENDCOLLECTIVE ;  /* 0x000000000000791b */ /* 0x003fea0003800000 */
.L_x_9855:
[----:B------:R-:W-:Y:S02]  /*4700*/  HFMA2 R6, -RZ, RZ, 0, 4.76837158203125e-07 ;  /* 0x00000008ff067431 */ /* 0x000fe400000001ff */
[----:B------:R-:W-:-:S05]  /*4710*/  FADD R109, R107, R105 ;  /* 0x000000696b6d7221 */ /* 0x000fca0000000000 */
[----:B------:R-:W-:-:S07]  /*4720*/  MOV R5, R109 ;  /* 0x0000006d00057202 */ /* 0x000fce0000000f00 */
[----:B------:R-:W-:Y:S05]  /*4730*/  WARPSYNC.COLLECTIVE R104, `(.L_x_9856) ;  /* 0x0000000068087348 */ /* 0x000fea0003c00000 */
[----:B------:R0:W1:Y:S02]  /*4740*/  SHFL.BFLY P2, R105, R5, R6, R7 ;  /* 0x0c00000605697389 */ /* 0x0000640000040007 */
[----:B01----:R-:W-:Y:S05]  /*4750*/  ENDCOLLECTIVE ;  /* 0x000000000000791b */ /* 0x003fea0003800000 */
.L_x_9856:
[----:B------:R-:W-:Y:S02]  /*4760*/  HFMA2 R6, -RZ, RZ, 0, 9.5367431640625e-07 ;  /* 0x00000010ff067431 */ /* 0x000fe400000001ff */
[----:B------:R-:W-:-:S05]  /*4770*/  FADD R111, R109, R105 ;  /* 0x000000696d6f7221 */ /* 0x000fca0000000000 */
[----:B------:R-:W-:-:S07]  /*4780*/  MOV R5, R111 ;  /* 0x0000006f00057202 */ /* 0x000fce0000000f00 */
[----:B------:R-:W-:Y:S05]  /*4790*/  WARPSYNC.COLLECTIVE R104, `(.L_x_9857) ;  /* 0x0000000068087348 */ /* 0x000fea0003c00000 */
[----:B------:R0:W1:Y:S02]  /*47a0*/  SHFL.BFLY P2, R105, R5, R6, R7 ;  /* 0x0c00000605697389 */ /* 0x0000640000040007 */
[----:B01----:R-:W-:Y:S05]  /*47b0*/  ENDCOLLECTIVE ;  /* 0x000000000000791b */ /* 0x003fea0003800000 */
.L_x_9857:
[----:B------:R-:W-:Y:S05]  /*47c0*/  BRA `(.L_x_9858) ;  /* 0xffffffdc00e87947 */ /* 0x000fea000383ffff */
.L_x_9830:
[----:B------:R-:W-:Y:S01]  /*47d0*/  HFMA2 R11, -RZ, RZ, 0, 1.847743988037109375e-06 ;  /* 0x0000001fff0b7431 */ /* 0x000fe200000001ff */
[----:B------:R-:W-:Y:S01]  /*47e0*/  BSSY B0, `(.L_x_9859) ;  /* 0x0000006000007945 */ /* 0x000fe20003800000 */
[----:B------:R-:W-:Y:S02]  /*47f0*/  MOV R9, 0x10 ;  /* 0x0000001000097802 */ /* 0x000fe40000000f00 */
[----:B------:R-:W-:-:S07]  /*4800*/  MOV R104, 0xffffffff ;  /* 0xffffffff00687802 */ /* 0x000fce0000000f00 */
[----:B0---45:R-:W-:Y:S05]  /*4810*/  WARPSYNC.COLLECTIVE R104, `(.L_x_9860) ;  /* 0x0000000068087348 */ /* 0x031fea0003c00000 */
[----:B0---4-:R0:W1:Y:S02]  /*4820*/  SHFL.DOWN P0, R7, R2, R9, R11 ;  /* 0x0800000902077389 */ /* 0x011064000000000b */
[----:B01---5:R-:W-:Y:S05]  /*4830*/  ENDCOLLECTIVE ;  /* 0x000000000000791b */ /* 0x023fea0003800000 */
.L_x_9860:
[----:B------:R-:W-:Y:S05]  /*4840*/  BSYNC B0 ;  /* 0x0000000000007941 */ /* 0x000fea0003800000 */
.L_x_9859:
        /* <DEDUP_REMOVED lines=9> */
.L_x_9861:
[----:B------:R-:W-:Y:S01]  /*48e0*/  HFMA2 R9, -RZ, RZ, 0, 2.384185791015625e-07 ;  /* 0x00000004ff097431 */ /* 0x000fe200000001ff */
[----:B------:R-:W-:-:S04]  /*48f0*/  MOV R6, R7 ;  /* 0x0000000700067202 */ /* 0x000fc80000000f00 */
[----:B------:R-:W-:-:S04]  /*4900*/  FMNMX R6, R3, R6, !PT ;  /* 0x0000000603067209 */ /* 0x000fc80007800000 */
[----:B------:R-:W-:-:S07]  /*4910*/  MOV R2, R6 ;  /* 0x0000000600027202 */ /* 0x000fce0000000f00 */
[----:B------:R-:W-:Y:S05]  /*4920*/  WARPSYNC.COLLECTIVE R104, `(.L_x_9862) ;  /* 0x0000000068087348 */ /* 0x000fea0003c00000 */
[----:B------:R0:W1:Y:S02]  /*4930*/  SHFL.DOWN P0, R7, R2, R9, R11 ;  /* 0x0800000902077389 */ /* 0x000064000000000b */
[----:B01----:R-:W-:Y:S05]  /*4940*/  ENDCOLLECTIVE ;  /* 0x000000000000791b */ /* 0x003fea0003800000 */
.L_x_9862:
[----:B------:R-:W-:Y:S01]  /*4950*/  HFMA2 R9, -RZ, RZ, 0, 1.1920928955078125e-07 ;  /* 0x00000002ff097431 */ /* 0x000fe200000001ff */
[----:B------:R-:W-:-:S04]  /*4960*/  MOV R5, R7 ;  /* 0x0000000700057202 */ /* 0x000fc80000000f00 */
[----:B------:R-:W-:-:S04]  /*4970*/  FMNMX R5, R6, R5, !PT ;  /* 0x0000000506057209 */ /* 0x000fc80007800000 */
[----:B------:R-:W-:-:S07]  /*4980*/  MOV R2, R5 ;  /* 0x0000000500027202 */ /* 0x000fce0000000f00 */
[----:B------:R-:W-:Y:S05]  /*4990*/  WARPSYNC.COLLECTIVE R104, `(.L_x_9863) ;  /* 0x0000000068087348 */ /* 0x000fea0003c00000 */
[----:B------:R0:W1:Y:S02]  /*49a0*/  SHFL.DOWN P0, R7, R2, R9, R11 ;  /* 0x0800000902077389 */ /* 0x000064000000000b */
[----:B01----:R-:W-:Y:S05]  /*49b0*/  ENDCOLLECTIVE ;  /* 0x000000000000791b */ /* 0x003fea0003800000 */
.L_x_9863:
[----:B------:R-:W-:Y:S01]  /*49c0*/  HFMA2 R9, -RZ, RZ, 0, 5.9604644775390625e-08 ;  /* 0x00000001ff097431 */ /* 0x000fe200000001ff */
[----:B------:R-:W-:-:S04]  /*49d0*/  MOV R8, R7 ;  /* 0x0000000700087202 */ /* 0x000fc80000000f00 */
[----:B------:R-:W-:-:S04]  /*49e0*/  FMNMX R8, R5, R8, !PT ;  /* 0x0000000805087209 */ /* 0x000fc80007800000 */
[----:B------:R-:W-:-:S07]  /*49f0*/  MOV R2, R8 ;  /* 0x0000000800027202 */ /* 0x000fce0000000f00 */
[----:B------:R-:W-:Y:S05]  /*4a00*/  WARPSYNC.COLLECTIVE R104, `(.L_x_9864) ;  /* 0x0000000068087348 */ /* 0x000fea0003c00000 */
[----:B------:R0:W1:Y:S02]  /*4a10*/  SHFL.DOWN P0, R7, R2, R9, R11 ;  /* 0x0800000902077389 */ /* 0x000064000000000b */
[----:B01----:R-:W-:Y:S05]  /*4a20*/  ENDCOLLECTIVE ;  /* 0x000000000000791b */ /* 0x003fea0003800000 */
.L_x_9864:
[----:B------:R-:W-:Y:S05]  /*4a30*/  BRA `(.L_x_9865) ;  /* 0xffffffe800847947 */ /* 0x000fea000383ffff */
.L_x_9832:
[----:B------:R-:W-:Y:S02]  /*4a40*/  MOV R9, 0x2 ;  /* 0x0000000200097802 */ /* 0x000fe40000000f00 */
[----:B------:R-:W-:Y:S02]  /*4a50*/  MOV R11, 0x1f ;  /* 0x0000001f000b7802 */ /* 0x000fe40000000f00 */
[----:B------:R-:W-:-:S07]  /*4a60*/  MOV R104, 0xffffffff ;  /* 0xffffffff00687802 */ /* 0x000fce0000000f00 */
[----:B012--5:R-:W-:Y:S05]  /*4a70*/  WARPSYNC.COLLECTIVE R104, `(.L_x_9866) ;  /* 0x0000000068087348 */ /* 0x027fea0003c00000 */
[----:B--2---:R2:W3:Y:S02]  /*4a80*/  SHFL.DOWN P0, R7, R2, R9, R11 ;  /* 0x0800000902077389 */ /* 0x0044e4000000000b */
[----:B0123-5:R-:W-:Y:S05]  /*4a90*/  ENDCOLLECTIVE ;  /* 0x000000000000791b */ /* 0x02ffea0003800000 */
.L_x_9866:
[----:B------:R-:W-:Y:S02]  /*4aa0*/  MOV R9, 0x1 ;  /* 0x0000000100097802 */ /* 0x000fe40000000f00 */
[----:B------:R-:W-:-:S04]  /*4ab0*/  MOV R3, R7 ;  /* 0x0000000700037202 */ /* 0x000fc80000000f00 */
[----:B------:R-:W-:-:S04]  /*4ac0*/  FMNMX R3, R3, R2, !PT ;  /* 0x0000000203037209 */ /* 0x000fc80007800000 */
[----:B------:R-:W-:-:S07]  /*4ad0*/  MOV R2, R3 ;  /* 0x0000000300027202 */ /* 0x000fce0000000f00 */
[----:B------:R-:W-:Y:S05]  /*4ae0*/  WARPSYNC.COLLECTIVE R104, `(.L_x_9867) ;  /* 0x0000000068087348 */ /* 0x000fea0003c00000 */
[----:B------:R0:W1:Y:S02]  /*4af0*/  SHFL.DOWN P0, R7, R2, R9, R11 ;  /* 0x0800000902077389 */ /* 0x000064000000000b */
[----:B01----:R-:W-:Y:S05]  /*4b00*/  ENDCOLLECTIVE ;  /* 0x000000000000791b */ /* 0x003fea0003800000 */
.L_x_9867:
[----:B------:R-:W-:Y:S01]  /*4b10*/  MOV R6, R7 ;  /* 0x0000000700067202 */ /* 0x000fe20000000f00 */
[----:B------:R-:W-:Y:S06]  /*4b20*/  BRA `(.L_x_9868) ;  /* 0xffffffe800b07947 */ /* 0x000fec000383ffff */
        .weak           $__internal_157_$__cuda_sm20_rcp_rn_f32_slowpath
        .type           $__internal_157_$__cuda_sm20_rcp_rn_f32_slowpath,@function
        .size           $__internal_157_$__cuda_sm20_rcp_rn_f32_slowpath,(.L_x_13025 - $__internal_157_$__cuda_sm20_rcp_rn_f32_slowpath)
$__internal_157_$__cuda_sm20_rcp_rn_f32_slowpath:
        /* <DEDUP_REMOVED lines=15> */
.L_x_9869:
        /* <DEDUP_REMOVED lines=33> */
.L_x_9871:
[----:B------:R2:W3:Y:S02]  /*4e30*/  MUFU.RCP R0, R4 ;  /* 0x0000000400007308 */ /* 0x0004e40000001000 */
.L_x_9870:
[----:B------:R-:W-:Y:S01]  /*4e40*/  HFMA2 R3, -RZ, RZ, 0, 0 ;  /* 0x00000000ff037431 */ /* 0x000fe200000001ff */
[----:B------:R-:W-:-:S04]  /*4e50*/  MOV R2, R8 ;  /* 0x0000000800027202 */ /* 0x000fc80000000f00 */
[----:B0123--:R-:W-:Y:S05]  /*4e60*/  RET.REL.NODEC R2 `(_ZN18transformer_engine13normalization19ln_fwd_tuned_kernelINS0_13Kernel_traitsIff6__halffjLj1024ELj1ELj4ELj1ELj16ENS0_18Kernel_traits_baseILj1024EffS3_fjLj128EEEEEEEvNS0_19ForwardKernelParamsE) ;  /* 0xffffffb002647950 */ /* 0x00ffea0003c3ffff */
.L_x_9872:
        /* <DEDUP_REMOVED lines=9> */
.L_x_13025:


//--------------------- .text._ZN18transformer_engine13normalization19ln_fwd_tuned_kernelINS0_13Kernel_traitsI6__halfS3_S3_fjLj1024ELj1ELj4ELj1ELj16ENS0_18Kernel_traits_baseILj1024ES3_S3_S3_fjLj128EEEEEEEvNS0_19ForwardKernelParamsE --------------------------
	.section	.text._ZN18transformer_engine13normalization19ln_fwd_tuned_kernelINS0_13Kernel_traitsI6__halfS3_S3_fjLj1024ELj1ELj4ELj1ELj16ENS0_18Kernel_traits_baseILj1024ES3_S3_S3_fjLj128EEEEEEEvNS0_19ForwardKernelParamsE,"ax",@progbits
	.align	128
        .global         _ZN18transformer_engine13normalization19ln_fwd_tuned_kernelINS0_13Kernel_traitsI6__halfS3_S3_fjLj1024ELj1ELj4ELj1ELj16ENS0_18Kernel_traits_baseILj1024ES3_S3_S3_fjLj128EEEEEEEvNS0_19ForwardKernelParamsE
        .type           _ZN18transformer_engine13normalization19ln_fwd_tuned_kernelINS0_13Kernel_traitsI6__halfS3_S3_fjLj1024ELj1ELj4ELj1ELj16ENS0_18Kernel_traits_baseILj1024ES3_S3_S3_fjLj128EEEEEEEvNS0_19ForwardKernelParamsE,@function
        .size           _ZN18transformer_engine13normalization19ln_fwd_tuned_kernelINS0_13Kernel_traitsI6__halfS3_S3_fjLj1024ELj1ELj4ELj1ELj16ENS0_18Kernel_traits_baseILj1024ES3_S3_S3_fjLj128EEEEEEEvNS0_19ForwardKernelParamsE,(.L_x_13026 - _ZN18transformer_engine13normalization19ln_fwd_tuned_kernelINS0_13Kernel_traitsI6__halfS3_S3_fjLj1024ELj1ELj4ELj1ELj16ENS0_18Kernel_traits_baseILj1024ES3_S3_S3_fjLj128EEEEEEEvNS0_19ForwardKernelParamsE)
        .other          _ZN18transformer_engine13normalization19ln_fwd_tuned_kernelINS0_13Kernel_traitsI6__halfS3_S3_fjLj1024ELj1ELj4ELj1ELj16ENS0_18Kernel_traits_baseILj1024ES3_S3_S3_fjLj128EEEEEEEvNS0_19ForwardKernelParamsE,@"STO_CUDA_ENTRY STV_DEFAULT"
_ZN18transformer_engine13normalization19ln_fwd_tuned_kernelINS0_13Kernel_traitsI6__halfS3_S3_fjLj1024ELj1ELj4ELj1ELj16ENS0_18Kernel_traits_baseILj1024ES3_S3_S3_fjLj128EEEEEEEvNS0_19ForwardKernelParamsE:
.text._ZN18transformer_engine13normalization19ln_fwd_tuned_kernelINS0_13Kernel_traitsI6__halfS3_S3_fjLj1024ELj1ELj4ELj1ELj16ENS0_18Kernel_traits_baseILj1024ES3_S3_S3_fjLj128EEEEEEEvNS0_19ForwardKernelParamsE:
        /* <DEDUP_REMOVED lines=15> */
[----:B------:R-:W-:Y:S01]  /*00f0*/  LOP3.LUT R4, R4, 0x1f0, RZ, 0xc0, !PT ;  /* 0x000001f004047812 */ /* 0x000fe200078ec0ff */
[----:B0-----:R3:W5:Y:S03]  /*0100*/  @P0 LDG.E R28, desc[UR4][R2.64] ;  /* 0x00000004021c0981 */ /* 0x001766000c1e1900 */
[C---:B----4-:R-:W-:Y:S01]  /*0110*/  IADD3 R30, P2, PT, R4.reuse, UR6, RZ ;  /* 0x00000006041e7c10 */ /* 0x050fe2000ff5e0ff */
[----:B------:R-:W-:Y:S01]  /*0120*/  BSSY B0, `(.L_x_9873) ;  /* 0x000034c000007945 */ /* 0x000fe20003800000 */
[----:B--2---:R-:W-:Y:S02]  /*0130*/  IADD3 R36, P3, PT, R4, UR8, RZ ;  /* 0x0000000804247c10 */ /* 0x004fe4000ff7e0ff */
[----:B------:R-:W-:Y:S02]  /*0140*/  IADD3.X R31, PT, PT, RZ, UR7, RZ, P2, !PT ;  /* 0x00000007ff1f7c10 */ /* 0x000fe400097fe4ff */
[----:B------:R-:W-:-:S02]  /*0150*/  IADD3.X R37, PT, PT, RZ, UR9, RZ, P3, !PT ;  /* 0x00000009ff257c10 */ /* 0x000fc40009ffe4ff */
[----:B---3--:R-:W-:Y:S02]  /*0160*/  LEA R3, R5, R0, 0x2 ;  /* 0x0000000005037211 */ /* 0x008fe400078e10ff */
[----:B------:R-:W-:Y:S02]  /*0170*/  MOV R2, RZ ;  /* 0x000000ff00027202 */ /* 0x000fe40000000f00 */
[----:B------:R-:W-:-:S13]  /*0180*/  ISETP.GE.AND P1, PT, R3, UR10, PT ;  /* 0x0000000a03007c0c */ /* 0x000fda000bf26270 */
[----:B------:R-:W-:Y:S05]  /*0190*/  @P1 BRA `(.L_x_9874) ;  /* 0x0000003400101947 */ /* 0x000fea0003800000 */
        /* <DEDUP_REMOVED lines=13> */
[--C-:B-----5:R-:W-:Y:S02]  /*0270*/  HADD2.F32 R30, -RZ, R44.reuse.H0_H0 ;  /* 0x2000002cff1e7230 */ /* 0x120fe40000004100 */
[----:B------:R-:W-:Y:S02]  /*0280*/  HFMA2 R2, -RZ, RZ, 0, 0 ;  /* 0x00000000ff027431 */ /* 0x000fe400000001ff */
[----:B------:R-:W-:Y:S01]  /*0290*/  HADD2.F32 R31, -RZ, R44.H1_H1 ;  /* 0x3000002cff1f7230 */ /* 0x000fe20000004100 */
[C---:B------:R-:W-:Y:S01]  /*02a0*/  LOP3.LUT P1, R90, R29.reuse, 0x1f, RZ, 0xc0, !PT ;  /* 0x0000001f1d5a7812 */ /* 0x040fe2000782c0ff */
[--C-:B------:R-:W-:Y:S01]  /*02b0*/  HADD2.F32 R40, -RZ, R47.reuse.H0_H0 ;  /* 0x2000002fff287230 */ /* 0x100fe20000004100 */
[----:B------:R-:W-:Y:S01]  /*02c0*/  LOP3.LUT R88, R29, 0x1f, RZ, 0xc0, !PT ;  /* 0x0000001f1d587812 */ /* 0x000fe200078ec0ff */
[----:B------:R-:W-:Y:S02]  /*02d0*/  HADD2.F32 R41, -RZ, R47.H1_H1 ;  /* 0x3000002fff297230 */ /* 0x000fe40000004100 */
[----:B------:R-:W-:-:S02]  /*02e0*/  HADD2.F32 R38, -RZ, R46.H0_H0 ;  /* 0x2000002eff267230 */ /* 0x000fc40000004100 */
[----:B------:R-:W-:Y:S02]  /*02f0*/  HADD2.F32 R39, -RZ, R46.H1_H1 ;  /* 0x3000002eff277230 */ /* 0x000fe40000004100 */
[--C-:B------:R-:W-:Y:S02]  /*0300*/  HADD2.F32 R47, -RZ, R35.reuse.H0_H0 ;  /* 0x20000023ff2f7230 */ /* 0x100fe40000004100 */
[----:B------:R-:W-:Y:S02]  /*0310*/  HADD2.F32 R44, -RZ, R35.H1_H1 ;  /* 0x30000023ff2c7230 */ /* 0x000fe40000004100 */
[----:B------:R-:W-:Y:S01]  /*0320*/  HADD2.F32 R35, -RZ, R24.H0_H0 ;  /* 0x20000018ff237230 */ /* 0x000fe20000004100 */
[----:B0-----:R-:W-:Y:S01]  /*0330*/  ISETP.NE.AND P2, PT, RZ, UR6, PT ;  /* 0x00000006ff007c0c */ /* 0x001fe2000bf45270 */
[----:B------:R-:W-:Y:S02]  /*0340*/  HADD2.F32 R46, -RZ, R25.H0_H0 ;  /* 0x20000019ff2e7230 */ /* 0x000fe40000004100 */
[----:B------:R-:W-:-:S02]  /*0350*/  HADD2.F32 R48, -RZ, R26.H0_H0 ;  /* 0x2000001aff307230 */ /* 0x000fc40000004100 */
[----:B------:R-:W-:Y:S02]  /*0360*/  HADD2.F32 R49, -RZ, R27.H0_H0 ;  /* 0x2000001bff317230 */ /* 0x000fe40000004100 */
[--C-:B------:R-:W-:Y:S02]  /*0370*/  HADD2.F32 R36, -RZ, R45.reuse.H0_H0 ;  /* 0x2000002dff247230 */ /* 0x100fe40000004100 */
[----:B------:R-:W-:Y:S02]  /*0380*/  HADD2.F32 R37, -RZ, R45.H1_H1 ;  /* 0x3000002dff257230 */ /* 0x000fe40000004100 */
[----:B------:R-:W-:Y:S02]  /*0390*/  HADD2.F32 R24, -RZ, R24.H1_H1 ;  /* 0x30000018ff187230 */ /* 0x000fe40000004100 */
[----:B------:R-:W-:Y:S02]  /*03a0*/  HADD2.F32 R25, -RZ, R25.H1_H1 ;  /* 0x30000019ff197230 */ /* 0x000fe40000004100 */
[----:B------:R-:W-:Y:S01]  /*03b0*/  @P2 FADD R30, R30, 1 ;  /* 0x3f8000001e1e2421 */ /* 0x000fe20000000000 */
[----:B------:R-:W-:-:S02]  /*03c0*/  HADD2.F32 R26, -RZ, R26.H1_H1 ;  /* 0x3000001aff1a7230 */ /* 0x000fc40000004100 */
[----:B------:R-:W-:Y:S01]  /*03d0*/  @P2 FADD R31, R31, 1 ;  /* 0x3f8000001f1f2421 */ /* 0x000fe20000000000 */
[----:B------:R-:W-:Y:S02]  /*03e0*/  HADD2.F32 R27, -RZ, R27.H1_H1 ;  /* 0x3000001bff1b7230 */ /* 0x000fe40000004100 */
[----:B------:R-:W-:Y:S01]  /*03f0*/  @P2 FADD R36, R36, 1 ;  /* 0x3f80000024242421 */ /* 0x000fe20000000000 */
[--C-:B------:R-:W-:Y:S02]  /*0400*/  HADD2.F32 R56, -RZ, R20.reuse.H0_H0 ;  /* 0x20000014ff387230 */ /* 0x100fe40000004100 */
[----:B------:R-:W-:Y:S01]  /*0410*/  @P2 FADD R37, R37, 1 ;  /* 0x3f80000025252421 */ /* 0x000fe20000000000 */
        /* <DEDUP_REMOVED lines=72> */
[----:B------:R-:W-:-:S07]  /*08a0*/  HADD2.F32 R92, -RZ, R7.H1_H1 ;  /* 0x30000007ff5c7230 */ /* 0x000fce0000004100 */
.L_x_9877:
        /* <DEDUP_REMOVED lines=16> */
[--C-:B0-----:R-:W-:Y:S02]  /*09b0*/  HADD2.F32 R20, -RZ, R7.reuse.H0_H0 ;  /* 0x20000007ff147230 */ /* 0x101fe40000004100 */
[----:B------:R-:W-:Y:S01]  /*09c0*/  FADD R4, R97, R4 ;  /* 0x0000000461047221 */ /* 0x000fe20000000000 */
[----:B------:R-:W-:Y:S02]  /*09d0*/  HADD2.F32 R95, -RZ, R7.H1_H1 ;  /* 0x30000007ff5f7230 */ /* 0x000fe40000004100 */
[--C-:B---3--:R-:W-:Y:S02]  /*09e0*/  HADD2.F32 R22, -RZ, R8.reuse.H0_H0 ;  /* 0x20000008ff167230 */ /* 0x108fe40000004100 */
        /* <DEDUP_REMOVED lines=23> */
[--C-:B-----5:R-:W-:Y:S02]  /*0b60*/  HADD2.F32 R124, -RZ, R16.reuse.H0_H0 ;  /* 0x20000010ff7c7230 */ /* 0x120fe40000004100 */
        /* <DEDUP_REMOVED lines=113> */
.L_x_9897:
        /* <DEDUP_REMOVED lines=18> */
[----:B------:R-:W-:Y:S01]  /*13a0*/  FMUL R0, R21, R28 ;  /* 0x0000001c15007220 */ /* 0x000fe20000400000 */
[----:B------:R-:W-:Y:S01]  /*13b0*/  FFMA R101, R101, R37, R42 ;  /* 0x0000002565657223 */ /* 0x000fe2000000002a */
[----:B------:R-:W-:Y:S01]  /*13c0*/  FMNMX3 R2, R2, |R21|, |R7|, !PT ;  /* 0x4000001502027276 */ /* 0x000fe20007800407 */
[----:B0-----:R-:W-:Y:S01]  /*13d0*/  FFMA R5, R14, R38, R33 ;  /* 0x000000260e057223 */ /* 0x001fe20000000021 */
[----:B------:R-:W-:Y:S01]  /*13e0*/  FMUL R18, R18, R91 ;  /* 0x0000005b12127220 */ /* 0x000fe20000400000 */
[----:B------:R-:W-:Y:S01]  /*13f0*/  FSEL R0, R21, R0, !P0 ;  /* 0x0000000015007208 */ /* 0x000fe20004000000 */
[----:B------:R-:W-:Y:S01]  /*1400*/  FFMA R21, R10, R36, R45 ;  /* 0x000000240a157223 */ /* 0x000fe2000000002d */
[----:B------:R-:W-:Y:S01]  /*1410*/  FFMA R95, R95, R39, R34 ;  /* 0x000000275f5f7223 */ /* 0x000fe20000000022 */
[C---:B------:R-:W-:Y:S01]  /*1420*/  FMUL R6, R5.reuse, R28 ;  /* 0x0000001c05067220 */ /* 0x040fe20000400000 */
[----:B------:R-:W-:Y:S01]  /*1430*/  FMUL R97, R20, R91 ;  /* 0x0000005b14617220 */ /* 0x000fe20000400000 */
[----:B------:R-:W-:Y:S01]  /*1440*/  FFMA R29, R18, R40, R47 ;  /* 0x00000028121d7223 */ /* 0x000fe2000000002f */
[----:B------:R-:W-:Y:S01]  /*1450*/  FMNMX3 R2, R2, |R21|, |R101|, !PT ;  /* 0x4000001502027276 */ /* 0x000fe20007800465 */
[----:B------:R-:W-:Y:S01]  /*1460*/  FMUL R94, R94, R91 ;  /* 0x0000005b5e5e7220 */ /* 0x000fe20000400000 */
[----:B------:R-:W-:Y:S01]  /*1470*/  FSEL R6, R5, R6, !P0 ;  /* 0x0000000605067208 */ /* 0x000fe20004000000 */
[----:B------:R-:W-:Y:S01]  /*1480*/  FFMA R9, R97, R41, R44 ;  /* 0x0000002961097223 */ /* 0x000fe2000000002c */
[----:B------:R-:W-:Y:S01]  /*1490*/  FMNMX3 R2, R2, |R5|, |R95|, !PT ;  /* 0x4000000502027276 */ /* 0x000fe2000780045f */
[-C--:B------:R-:W-:Y:S01]  /*14a0*/  FMUL R5, R22, R91.reuse ;  /* 0x0000005b16057220 */ /* 0x080fe20000400000 */
[-C--:B------:R-:W-:Y:S01]  /*14b0*/  FMUL R14, R21, R28.reuse ;  /* 0x0000001c150e7220 */ /* 0x080fe20000400000 */
[----:B------:R-:W-:Y:S01]  /*14c0*/  FMUL R8, R29, R28 ;  /* 0x0000001c1d087220 */ /* 0x000fe20000400000 */
[-C--:B------:R-:W-:Y:S01]  /*14d0*/  FMUL R96, R96, R91.reuse ;  /* 0x0000005b60607220 */ /* 0x080fe20000400000 */
[-C--:B------:R-:W-:Y:S01]  /*14e0*/  FMUL R99, R98, R91.reuse ;  /* 0x0000005b62637220 */ /* 0x080fe20000400000 */
[----:B------:R-:W-:Y:S01]  /*14f0*/  FMUL R100, R100, R91 ;  /* 0x0000005b64647220 */ /* 0x000fe20000400000 */
[----:B------:R-:W-:Y:S01]  /*1500*/  FFMA R5, R5, R35, R50 ;  /* 0x0000002305057223 */ /* 0x000fe20000000032 */
[----:B------:R-:W-:Y:S01]  /*1510*/  FFMA R103, R94, R24, R53 ;  /* 0x000000185e677223 */ /* 0x000fe20000000035 */
[----:B------:R-:W-:Y:S01]  /*1520*/  FMNMX3 R2, R2, |R29|, |R9|, !PT ;  /* 0x4000001d02027276 */ /* 0x000fe20007800409 */
[----:B------:R-:W-:Y:S01]  /*1530*/  FMUL R102, R102, R91 ;  /* 0x0000005b66667220 */ /* 0x000fe20000400000 */
[----:B------:R-:W-:Y:S01]  /*1540*/  FSEL R14, R21, R14, !P0 ;  /* 0x0000000e150e7208 */ /* 0x000fe20004000000 */
[----:B------:R-:W-:Y:S01]  /*1550*/  FFMA R21, R96, R46, R51 ;  /* 0x0000002e60157223 */ /* 0x000fe20000000033 */
[----:B------:R-:W-:Y:S01]  /*1560*/  FSEL R8, R29, R8, !P0 ;  /* 0x000000081d087208 */ /* 0x000fe20004000000 */
[----:B------:R-:W-:Y:S01]  /*1570*/  FFMA R99, R99, R25, R52 ;  /* 0x0000001963637223 */ /* 0x000fe20000000034 */
[----:B------:R-:W-:Y:S01]  /*1580*/  FFMA R29, R100, R48, R55 ;  /* 0x00000030641d7223 */ /* 0x000fe20000000037 */
[----:B------:R-:W-:Y:S01]  /*1590*/  FMUL R16, R5, R28 ;  /* 0x0000001c05107220 */ /* 0x000fe20000400000 */
        /* <DEDUP_REMOVED lines=32> */
[----:B------:R-:W-:Y:S01]  /*17a0*/  FFMA R5, R5, R61, R70 ;  /* 0x0000003d05057223 */ /* 0x000fe20000000046 */
[----:B------:R-:W0:Y:S01]  /*17b0*/  S2R R29, SR_TID.X ;  /* 0x00000000001d7919 */ /* 0x000e220000002100 */
[----:B------:R-:W-:Y:S01]  /*17c0*/  FSEL R94, R21, R94, !P0 ;  /* 0x0000005e155e7208 */ /* 0x000fe20004000000 */
[-C--:B------:R-:W-:Y:S01]  /*17d0*/  FMUL R21, R120, R91.reuse ;  /* 0x0000005b78157220 */ /* 0x080fe20000400000 */
[----:B------:R-:W-:Y:S01]  /*17e0*/  FFMA R115, R116, R64, R71 ;  /* 0x0000004074737223 */ /* 0x000fe20000000047 */
[----:B------:R-:W-:Y:S01]  /*17f0*/  FMUL R111, R124, R91 ;  /* 0x0000005b7c6f7220 */ /* 0x000fe20000400000 */
[----:B------:R-:W-:Y:S01]  /*1800*/  FFMA R113, R122, R66, R75 ;  /* 0x000000427a717223 */ /* 0x000fe2000000004b */
[----:B------:R-:W-:Y:S01]  /*1810*/  FFMA R21, R21, R63, R72 ;  /* 0x0000003f15157223 */ /* 0x000fe20000000048 */
[----:B------:R-:W-:Y:S01]  /*1820*/  FMUL R4, R13, R91 ;  /* 0x0000005b0d047220 */ /* 0x000fe20000400000 */
[----:B------:R-:W-:Y:S01]  /*1830*/  FFMA R111, R111, R73, R82 ;  /* 0x000000496f6f7223 */ /* 0x000fe20000000052 */
[----:B------:R-:W-:Y:S01]  /*1840*/  FMNMX3 R2, R2, |R5|, |R115|, !PT ;  /* 0x4000000502027276 */ /* 0x000fe20007800473 */
[----:B------:R-:W-:Y:S01]  /*1850*/  FMUL R22, R17, R91 ;  /* 0x0000005b11167220 */ /* 0x000fe20000400000 */
[----:B------:R-:W-:Y:S01]  /*1860*/  FFMA R17, R4, R76, R85 ;  /* 0x0000004c04117223 */ /* 0x000fe20000000055 */
[-C--:B------:R-:W-:Y:S01]  /*1870*/  FMUL R98, R111, R28.reuse ;  /* 0x0000001c6f627220 */ /* 0x080fe20000400000 */
[----:B------:R-:W-:Y:S01]  /*1880*/  FMUL R102, R5, R28 ;  /* 0x0000001c05667220 */ /* 0x000fe20000400000 */
[----:B------:R-:W-:Y:S01]  /*1890*/  FMNMX3 R2, R2, |R21|, |R113|, !PT ;  /* 0x4000001502027276 */ /* 0x000fe20007800471 */
[-C--:B------:R-:W-:Y:S01]  /*18a0*/  FMUL R4, R11, R91.reuse ;  /* 0x0000005b0b047220 */ /* 0x080fe20000400000 */
[-C--:B------:R-:W-:Y:S01]  /*18b0*/  FMUL R15, R15, R91.reuse ;  /* 0x0000005b0f0f7220 */ /* 0x080fe20000400000 */
[----:B------:R-:W-:Y:S01]  /*18c0*/  FSEL R98, R111, R98, !P0 ;  /* 0x000000626f627208 */ /* 0x000fe20004000000 */
[----:B------:R-:W-:Y:S01]  /*18d0*/  FMUL R23, R23, R91 ;  /* 0x0000005b17177220 */ /* 0x000fe20000400000 */
[----:B------:R-:W-:Y:S01]  /*18e0*/  FMNMX3 R2, R2, |R111|, |R17|, !PT ;  /* 0x4000006f02027276 */ /* 0x000fe20007800411 */
[----:B------:R-:W-:Y:S01]  /*18f0*/  FFMA R111, R4, R78, R87 ;  /* 0x0000004e046f7223 */ /* 0x000fe20000000057 */
[----:B------:R-:W-:Y:S01]  /*1900*/  FSEL R102, R5, R102, !P0 ;  /* 0x0000006605667208 */ /* 0x000fe20004000000 */
[----:B------:R-:W-:Y:S01]  /*1910*/  FFMA R5, R22, R74, R83 ;  /* 0x0000004a16057223 */ /* 0x000fe20000000053 */
[----:B------:R-:W-:Y:S01]  /*1920*/  FMUL R4, R19, R91 ;  /* 0x0000005b13047220 */ /* 0x000fe20000400000 */
[----:B------:R-:W-:Y:S01]  /*1930*/  FFMA R15, R15, R77, R84 ;  /* 0x0000004d0f0f7223 */ /* 0x000fe20000000054 */
[----:B------:R-:W-:Y:S01]  /*1940*/  FFMA R23, R23, R79, R86 ;  /* 0x0000004f17177223 */ /* 0x000fe20000000056 */
[----:B------:R-:W-:Y:S01]  /*1950*/  FMUL R93, R93, R91 ;  /* 0x0000005b5d5d7220 */ /* 0x000fe20000400000 */
[----:B------:R-:W-:Y:S01]  /*1960*/  FFMA R19, R4, R80, R89 ;  /* 0x0000005004137223 */ /* 0x000fe20000000059 */
[----:B------:R-:W-:Y:S01]  /*1970*/  FMNMX3 R2, R2, |R5|, |R111|, !PT ;  /* 0x4000000502027276 */ /* 0x000fe2000780046f */
[-C--:B------:R-:W-:Y:S01]  /*1980*/  FMUL R100, R21, R28.reuse ;  /* 0x0000001c15647220 */ /* 0x080fe20000400000 */
[-C--:B------:R-:W-:Y:S01]  /*1990*/  FMUL R104, R23, R28.reuse ;  /* 0x0000001c17687220 */ /* 0x080fe20000400000 */
[----:B------:R-:W-:Y:S01]  /*19a0*/  FFMA R93, R93, R81, R92 ;  /* 0x000000515d5d7223 */ /* 0x000fe2000000005c */
[----:B0-----:R-:W-:Y:S01]  /*19b0*/  LOP3.LUT P2, RZ, R29, 0x1f, RZ, 0xc0, !PT ;  /* 0x0000001f1dff7812 */ /* 0x001fe2000784c0ff */
[-C--:B------:R-:W-:Y:S01]  /*19c0*/  @P0 FMUL R7, R7, R28.reuse ;  /* 0x0000001c07070220 */ /* 0x080fe20000400000 */
[----:B------:R-:W-:Y:S01]  /*19d0*/  FMNMX3 R2, R2, |R15|, |R19|, !PT ;  /* 0x4000000f02027276 */ /* 0x000fe20007800413 */
[----:B------:R-:W-:Y:S01]  /*19e0*/  FMUL R108, R5, R28 ;  /* 0x0000001c056c7220 */ /* 0x000fe20000400000 */
[----:B------:R-:W-:Y:S01]  /*19f0*/  FSEL R100, R21, R100, !P0 ;  /* 0x0000006415647208 */ /* 0x000fe20004000000 */
[----:B------:R-:W-:Y:S01]  /*1a00*/  FMUL R106, R15, R28 ;  /* 0x0000001c0f6a7220 */ /* 0x000fe20000400000 */
[----:B------:R-:W0:Y:S01]  /*1a10*/  LDC.64 R20, c[0x0][0x3c8] ;  /* 0x0000f200ff147b82 */ /* 0x000e220000000a00 */
[----:B------:R-:W-:Y:S01]  /*1a20*/  FSEL R104, R23, R104, !P0 ;  /* 0x0000006817687208 */ /* 0x000fe20004000000 */
[-C--:B------:R-:W-:Y:S01]  /*1a30*/  @P0 FMUL R9, R9, R28.reuse ;  /* 0x0000001c09090220 */ /* 0x080fe20000400000 */
[----:B------:R-:W-:Y:S01]  /*1a40*/  FMNMX3 R2, R2, |R23|, |R93|, !PT ;  /* 0x4000001702027276 */ /* 0x000fe2000780045d */
[----:B------:R-:W-:Y:S01]  /*1a50*/  @P0 FMUL R103, R103, R28 ;  /* 0x0000001c67670220 */ /* 0x000fe20000400000 */
[----:B------:R-:W-:Y:S01]  /*1a60*/  F2FP.F16.F32.PACK_AB R4, R7, R0 ;  /* 0x000000000704723e */ /* 0x000fe200000000ff */
[----:B------:R-:W-:Y:S01]  /*1a70*/  @P0 FMUL R105, R105, R28 ;  /* 0x0000001c69690220 */ /* 0x000fe20000400000 */
[----:B------:R-:W-:Y:S01]  /*1a80*/  FSEL R108, R5, R108, !P0 ;  /* 0x0000006c056c7208 */ /* 0x000fe20004000000 */
[----:B------:R-:W1:Y:S01]  /*1a90*/  @!P2 LDC.64 R22, c[0x0][0x3a0] ;  /* 0x0000e800ff16ab82 */ /* 0x000e620000000a00 */
[----:B------:R-:W-:Y:S01]  /*1aa0*/  LEA R5, R3, R88, 0x7 ;  /* 0x0000005803057211 */ /* 0x000fe200078e38ff */
[-C--:B------:R-:W-:Y:S01]  /*1ab0*/  @P0 FMUL R101, R101, R28.reuse ;  /* 0x0000001c65650220 */ /* 0x080fe20000400000 */
[-C--:B------:R-:W-:Y:S01]  /*1ac0*/  @P0 FMUL R99, R99, R28.reuse ;  /* 0x0000001c63630220 */ /* 0x080fe20000400000 */
[-C--:B------:R-:W-:Y:S01]  /*1ad0*/  @P0 FMUL R17, R17, R28.reuse ;  /* 0x0000001c11110220 */ /* 0x080fe20000400000 */
[----:B------:R-:W-:Y:S01]  /*1ae0*/  @P0 FMUL R19, R19, R28 ;  /* 0x0000001c13130220 */ /* 0x000fe20000400000 */
[----:B------:R-:W-:Y:S01]  /*1af0*/  FSEL R106, R15, R106, !P0 ;  /* 0x0000006a0f6a7208 */ /* 0x000fe20004000000 */
        /* <DEDUP_REMOVED lines=14> */
[----:B------:R-:W-:Y:S01]  /*1be0*/  F2FP.F16.F32.PACK_AB R9, R99, R12 ;  /* 0x0000000c6309723e */ /* 0x000fe200000000ff */
[----:B-1----:R-:W-:Y:S01]  /*1bf0*/  @!P2 IMAD.WIDE R22, R3, 0x4, R22 ;  /* 0x000000040316a825 */ /* 0x002fe200078e0216 */
[----:B------:R-:W-:Y:S02]  /*1c00*/  F2FP.F16.F32.PACK_AB R16, R17, R98 ;  /* 0x000000621110723e */ /* 0x000fe400000000ff */
[----:B------:R-:W-:Y:S02]  /*1c10*/  F2FP.F16.F32.PACK_AB R18, R19, R106 ;  /* 0x0000006a1312723e */ /* 0x000fe400000000ff */
[----:B------:R-:W-:Y:S01]  /*1c20*/  F2FP.F16.F32.PACK_AB R6, R95, R6 ;  /* 0x000000065f06723e */ /* 0x000fe200000000ff */
[----:B------:R0:W-:Y:S01]  /*1c30*/  @!P2 STG.E desc[UR4][R22.64], R91 ;  /* 0x0000005b1600a986 */ /* 0x0001e2000c101904 */
        /* <DEDUP_REMOVED lines=10> */
[----:B--2---:R-:W-:-:S03]  /*1ce0*/  LEA R3, R0, R3, 0x2 ;  /* 0x0000000300037211 */ /* 0x004fc600078e10ff */
[----:B------:R0:W-:Y:S01]  /*1cf0*/  STG.E.128 desc[UR4][R20.64+0x600], R16 ;  /* 0x0006001014007986 */ /* 0x0001e2000c101d04 */
[----:B------:R-:W-:-:S13]  /*1d00*/  ISETP.GE.AND P2, PT, R3, UR11, PT ;  /* 0x0000000b03007c0c */ /* 0x000fda000bf46270 */
[----:B------:R-:W-:Y:S05]  /*1d10*/  @!P2 BRA `(.L_x_9877) ;  /* 0xffffffe800e4a947 */ /* 0x000fea000383ffff */
[----:B------:R-:W-:Y:S05]  /*1d20*/  BRA `(.L_x_9874) ;  /* 0x00000018002c7947 */ /* 0x000fea0003800000 */
.L_x_9875:
[----:B------:R-:W0:Y:S01]  /*1d30*/  LDCU.U8 UR6, c[0x0][0x3c0] ;  /* 0x00007800ff0677ac */ /* 0x000e220008000000 */
[--C-:B-----5:R-:W-:Y:S01]  /*1d40*/  HADD2.F32 R43, -RZ, R44.reuse.H0_H0 ;  /* 0x2000002cff2b7230 */ /* 0x120fe20000004100 */
[C---:B------:R-:W-:Y:S01]  /*1d50*/  LOP3.LUT P1, R90, R29.reuse, 0x1f, RZ, 0xc0, !PT ;  /* 0x0000001f1d5a7812 */ /* 0x040fe2000782c0ff */
[----:B------:R-:W-:Y:S01]  /*1d60*/  HADD2.F32 R41, -RZ, R44.H1_H1 ;  /* 0x3000002cff297230 */ /* 0x000fe20000004100 */
[----:B------:R-:W-:Y:S01]  /*1d70*/  LOP3.LUT R88, R29, 0x1f, RZ, 0xc0, !PT ;  /* 0x0000001f1d587812 */ /* 0x000fe200078ec0ff */
[--C-:B------:R-:W-:Y:S02]  /*1d80*/  HADD2.F32 R36, -RZ, R47.reuse.H0_H0 ;  /* 0x2000002fff247230 */ /* 0x100fe40000004100 */
[----:B------:R-:W-:Y:S02]  /*1d90*/  HADD2.F32 R31, -RZ, R47.H1_H1 ;  /* 0x3000002fff1f7230 */ /* 0x000fe40000004100 */
[--C-:B------:R-:W-:Y:S02]  /*1da0*/  HADD2.F32 R38, -RZ, R46.reuse.H0_H0 ;  /* 0x2000002eff267230 */ /* 0x100fe40000004100 */
[----:B------:R-:W-:-:S02]  /*1db0*/  HADD2.F32 R37, -RZ, R46.H1_H1 ;  /* 0x3000002eff257230 */ /* 0x000fc40000004100 */
[--C-:B------:R-:W-:Y:S02]  /*1dc0*/  HADD2.F32 R47, -RZ, R35.reuse.H0_H0 ;  /* 0x20000023ff2f7230 */ /* 0x100fe40000004100 */
[----:B------:R-:W-:Y:S02]  /*1dd0*/  HADD2.F32 R44, -RZ, R35.H1_H1 ;  /* 0x30000023ff2c7230 */ /* 0x000fe40000004100 */
[--C-:B------:R-:W-:Y:S01]  /*1de0*/  HADD2.F32 R35, -RZ, R24.reuse.H0_H0 ;  /* 0x20000018ff237230 */ /* 0x100fe20000004100 */
[----:B0-----:R-:W-:Y:S01]  /*1df0*/  ISETP.NE.AND P2, PT, RZ, UR6, PT ;  /* 0x00000006ff007c0c */ /* 0x001fe2000bf45270 */
[----:B------:R-:W-:Y:S02]  /*1e00*/  HADD2.F32 R46, -RZ, R24.H1_H1 ;  /* 0x30000018ff2e7230 */ /* 0x000fe40000004100 */
[--C-:B------:R-:W-:Y:S02]  /*1e10*/  HADD2.F32 R24, -RZ, R25.reuse.H0_H0 ;  /* 0x20000019ff187230 */ /* 0x100fe40000004100 */
[----:B------:R-:W-:-:S02]  /*1e20*/  HADD2.F32 R48, -RZ, R25.H1_H1 ;  /* 0x30000019ff307230 */ /* 0x000fc40000004100 */
[--C-:B------:R-:W-:Y:S02]  /*1e30*/  HADD2.F32 R25, -RZ, R26.reuse.H0_H0 ;  /* 0x2000001aff197230 */ /* 0x100fe40000004100 */
[----:B------:R-:W-:Y:S02]  /*1e40*/  HADD2.F32 R49, -RZ, R27.H0_H0 ;  /* 0x2000001bff317230 */ /* 0x000fe40000004100 */
[--C-:B------:R-:W-:Y:S02]  /*1e50*/  HADD2.F32 R40, -RZ, R45.reuse.H0_H0 ;  /* 0x2000002dff287230 */ /* 0x100fe40000004100 */
        /* <DEDUP_REMOVED lines=80> */
[----:B------:R-:W-:-:S07]  /*2360*/  HADD2.F32 R92, -RZ, R7.H1_H1 ;  /* 0x30000007ff5c7230 */ /* 0x000fce0000004100 */
.L_x_9879:
[----:B01----:R-:W0:Y:S01]  /*2370*/  LDC.64 R20, c[0x0][0x390] ;  /* 0x0000e400ff147b82 */ /* 0x003e220000000a00 */
[----:B------:R-:W-:-:S05]  /*2380*/  LEA R5, R3, R90, 0x7 ;  /* 0x0000005a03057211 */ /* 0x000fca00078e38ff */
[----:B0-----:R-:W-:-:S05]  /*2390*/  IMAD.WIDE.U32 R20, R5, 0x10, R20 ;  /* 0x0000001005147825 */ /* 0x001fca00078e0014 */
[----:B------:R-:W2:Y:S04]  /*23a0*/  LDG.E.128 R4, desc[UR4][R20.64] ;  /* 0x0000000414047981 */ /* 0x000ea8000c1e1d00 */
[----:B------:R-:W3:Y:S04]  /*23b0*/  LDG.E.128 R8, desc[UR4][R20.64+0x200] ;  /* 0x0002000414087981 */ /* 0x000ee8000c1e1d00 */
[----:B------:R-:W4:Y:S04]  /*23c0*/  LDG.E.128 R12, desc[UR4][R20.64+0x400] ;  /* 0x00040004140c7981 */ /* 0x000f28000c1e1d00 */
[----:B------:R-:W5:Y:S01]  /*23d0*/  LDG.E.128 R16, desc[UR4][R20.64+0x600] ;  /* 0x0006000414107981 */ /* 0x000f62000c1e1d00 */
[----:B------:R-:W-:Y:S01]  /*23e0*/  UMOV UR6, 0xffffffff ;  /* 0xffffffff00067882 */ /* 0x000fe20000000000 */
[----:B--2---:R-:W-:-:S02]  /*23f0*/  HADD2.F32 R0, -RZ, R4.H0_H0 ;  /* 0x20000004ff007230 */ /* 0x004fc40000004100 */
[----:B------:R-:W-:Y:S02]  /*2400*/  HADD2.F32 R122, -RZ, R4.H1_H1 ;  /* 0x30000004ff7a7230 */ /* 0x000fe40000004100 */
[--C-:B------:R-:W-:Y:S02]  /*2410*/  HADD2.F32 R120, -RZ, R5.reuse.H0_H0 ;  /* 0x20000005ff787230 */ /* 0x100fe40000004100 */
[----:B------:R-:W-:Y:S01]  /*2420*/  FADD R23, RZ, R0 ;  /* 0x00000000ff177221 */ /* 0x000fe20000000000 */
[----:B------:R-:W-:Y:S02]  /*2430*/  HADD2.F32 R29, -RZ, R5.H1_H1 ;  /* 0x30000005ff1d7230 */ /* 0x000fe40000004100 */
[----:B------:R-:W-:Y:S02]  /*2440*/  HADD2.F32 R107, -RZ, R6.H1_H1 ;  /* 0x30000006ff6b7230 */ /* 0x000fe40000004100 */
[----:B------:R-:W-:Y:S01]  /*2450*/  FADD R23, R122, R23 ;  /* 0x000000177a177221 */ /* 0x000fe20000000000 */
[----:B------:R-:W-:-:S02]  /*2460*/  HADD2.F32 R93, -RZ, R7.H0_H0 ;  /* 0x20000007ff5d7230 */ /* 0x000fc40000004100 */
[----:B------:R-:W-:Y:S02]  /*2470*/  HADD2.F32 R95, -RZ, R7.H1_H1 ;  /* 0x30000007ff5f7230 */ /* 0x000fe40000004100 */
[----:B------:R-:W-:Y:S01]  /*2480*/  FADD R4, R120, R23 ;  /* 0x0000001778047221 */ /* 0x000fe20000000000 */
[----:B------:R-:W-:Y:S02]  /*2490*/  HADD2.F32 R23, -RZ, R6.H0_H0 ;  /* 0x20000006ff177230 */ /* 0x000fe40000004100 */
        /* <DEDUP_REMOVED lines=138> */
.L_x_9909:
[----:B------:R-:W2:Y:S01]  /*2d40*/  LDC R5, c[0x0][0x3d8] ;  /* 0x0000f600ff057b82 */ /* 0x000ea20000000800 */
[----:B-1----:R-:W-:Y:S01]  /*2d50*/  FADD R8, R97, R8 ;  /* 0x0000000861087221 */ /* 0x002fe20000000000 */
[----:B------:R-:W-:-:S06]  /*2d60*/  LEA R7, R3, R88, 0x7 ;  /* 0x0000005803077211 */ /* 0x000fcc00078e38ff */
[----:B------:R-:W1:Y:S01]  /*2d70*/  LDC.64 R20, c[0x0][0x3c8] ;  /* 0x0000f200ff147b82 */ /* 0x000e620000000a00 */
        /* <DEDUP_REMOVED lines=15> */
[----:B------:R-:W1:Y:S01]  /*2e70*/  S2R R29, SR_TID.X ;  /* 0x00000000001d7919 */ /* 0x000e620000002100 */
[-C--:B------:R-:W-:Y:S01]  /*2e80*/  FMUL R124, R124, R91.reuse ;  /* 0x0000005b7c7c7220 */ /* 0x080fe20000400000 */
[-C--:B------:R-:W-:Y:S01]  /*2e90*/  FMUL R8, R9, R91.reuse ;  /* 0x0000005b09087220 */ /* 0x080fe20000400000 */
[----:B--2---:R-:W-:Y:S01]  /*2ea0*/  FMUL R19, R13, R91 ;  /* 0x0000005b0d137220 */ /* 0x004fe20000400000 */
[----:B------:R-:W-:Y:S01]  /*2eb0*/  FFMA R9, R43, R0, R30 ;  /* 0x000000002b097223 */ /* 0x000fe2000000001e */
[----:B------:R-:W-:Y:S01]  /*2ec0*/  FFMA R4, R41, R10, R32 ;  /* 0x0000000a29047223 */ /* 0x000fe20000000020 */
[-C--:B------:R-:W-:Y:S01]  /*2ed0*/  @P0 FMUL R23, R23, R28.reuse ;  /* 0x0000001c17170220 */ /* 0x080fe20000400000 */
[----:B------:R-:W-:Y:S01]  /*2ee0*/  @P0 FMUL R6, R6, R28 ;  /* 0x0000001c06060220 */ /* 0x000fe20000400000 */
[----:B------:R-:W-:Y:S01]  /*2ef0*/  FFMA R13, R24, R124, R53 ;  /* 0x0000007c180d7223 */ /* 0x000fe20000000035 */
[----:B------:R-:W-:Y:S01]  /*2f00*/  FFMA R8, R48, R8, R55 ;  /* 0x0000000830087223 */ /* 0x000fe20000000037 */
[-C--:B------:R-:W-:Y:S01]  /*2f10*/  @P0 FMUL R9, R9, R28.reuse ;  /* 0x0000001c09090220 */ /* 0x080fe20000400000 */
[-C--:B------:R-:W-:Y:S01]  /*2f20*/  @P0 FMUL R4, R4, R28.reuse ;  /* 0x0000001c04040220 */ /* 0x080fe20000400000 */
[-C--:B------:R-:W-:Y:S01]  /*2f30*/  @P0 FMUL R13, R13, R28.reuse ;  /* 0x0000001c0d0d0220 */ /* 0x080fe20000400000 */
[----:B------:R-:W-:Y:S01]  /*2f40*/  @P0 FMUL R8, R8, R28 ;  /* 0x0000001c08080220 */ /* 0x000fe20000400000 */
[----:B------:R-:W-:Y:S01]  /*2f50*/  F2FP.F16.F32.PACK_AB R6, R6, R23 ;  /* 0x000000170606723e */ /* 0x000fe200000000ff */
[-C--:B------:R-:W-:Y:S01]  /*2f60*/  FMUL R11, R11, R91.reuse ;  /* 0x0000005b0b0b7220 */ /* 0x080fe20000400000 */
[-C--:B------:R-:W-:Y:S01]  /*2f70*/  FMUL R23, R15, R91.reuse ;  /* 0x0000005b0f177220 */ /* 0x080fe20000400000 */
[-C--:B------:R-:W-:Y:S01]  /*2f80*/  FMUL R17, R17, R91.reuse ;  /* 0x0000005b11117220 */ /* 0x080fe20000400000 */
[-C--:B------:R-:W-:Y:S01]  /*2f90*/  FMUL R14, R14, R91.reuse ;  /* 0x0000005b0e0e7220 */ /* 0x080fe20000400000 */
[-C--:B------:R-:W-:Y:S01]  /*2fa0*/  FMUL R112, R112, R91.reuse ;  /* 0x0000005b70707220 */ /* 0x080fe20000400000 */
[----:B------:R-:W-:Y:S01]  /*2fb0*/  FMUL R114, R114, R91 ;  /* 0x0000005b72727220 */ /* 0x000fe20000400000 */
[----:B------:R-:W-:Y:S01]  /*2fc0*/  F2FP.F16.F32.PACK_AB R4, R4, R9 ;  /* 0x000000090404723e */ /* 0x000fe200000000ff */
[----:B------:R-:W-:Y:S01]  /*2fd0*/  FFMA R15, R25, R11, R52 ;  /* 0x0000000b190f7223 */ /* 0x000fe20000000034 */
[----:B------:R-:W-:Y:S01]  /*2fe0*/  F2FP.F16.F32.PACK_AB R9, R8, R13 ;  /* 0x0000000d0809723e */ /* 0x000fe200000000ff */
[----:B------:R-:W-:Y:S01]  /*2ff0*/  FFMA R11, R49, R23, R54 ;  /* 0x00000017310b7223 */ /* 0x000fe20000000036 */
[----:B------:R-:W-:Y:S01]  /*3000*/  FFMA R17, R27, R17, R58 ;  /* 0x000000111b117223 */ /* 0x000fe2000000003a */
[----:B------:R-:W-:Y:S01]  /*3010*/  FFMA R8, R46, R14, R51 ;  /* 0x0000000e2e087223 */ /* 0x000fe20000000033 */
[----:B------:R-:W-:Y:S01]  /*3020*/  FFMA R23, R61, R112, R70 ;  /* 0x000000703d177223 */ /* 0x000fe20000000046 */
[----:B------:R-:W-:Y:S01]  /*3030*/  FFMA R14, R64, R114, R71 ;  /* 0x00000072400e7223 */ /* 0x000fe20000000047 */
[-C--:B------:R-:W-:Y:S01]  /*3040*/  @P0 FMUL R11, R11, R28.reuse ;  /* 0x0000001c0b0b0220 */ /* 0x080fe20000400000 */
[-C--:B------:R-:W-:Y:S01]  /*3050*/  @P0 FMUL R17, R17, R28.reuse ;  /* 0x0000001c11110220 */ /* 0x080fe20000400000 */
[----:B------:R-:W-:Y:S01]  /*3060*/  FMUL R22, R22, R91 ;  /* 0x0000005b16167220 */ /* 0x000fe20000400000 */
[----:B-1----:R-:W-:Y:S01]  /*3070*/  LOP3.LUT P2, RZ, R29, 0x1f, RZ, 0xc0, !PT ;  /* 0x0000001f1dff7812 */ /* 0x002fe2000784c0ff */
[-C--:B------:R-:W-:Y:S01]  /*3080*/  @P0 FMUL R23, R23, R28.reuse ;  /* 0x0000001c17170220 */ /* 0x080fe20000400000 */
[----:B------:R-:W-:Y:S01]  /*3090*/  @P0 FMUL R14, R14, R28 ;  /* 0x0000001c0e0e0220 */ /* 0x000fe20000400000 */
[----:B------:R-:W-:Y:S01]  /*30a0*/  F2FP.F16.F32.PACK_AB R11, R17, R11 ;  /* 0x0000000b110b723e */ /* 0x000fe200000000ff */
[----:B------:R-:W-:Y:S01]  /*30b0*/  FFMA R17, R56, R22, R65 ;  /* 0x0000001638117223 */ /* 0x000fe20000000041 */
[-C--:B------:R-:W-:Y:S01]  /*30c0*/  FMUL R93, R93, R91.reuse ;  /* 0x0000005b5d5d7220 */ /* 0x080fe20000400000 */
[----:B------:R-:W-:Y:S01]  /*30d0*/  FMUL R95, R95, R91 ;  /* 0x0000005b5f5f7220 */ /* 0x000fe20000400000 */
[----:B------:R-:W-:Y:S01]  /*30e0*/  F2FP.F16.F32.PACK_AB R14, R14, R23 ;  /* 0x000000170e0e723e */ /* 0x000fe200000000ff */
[-C--:B------:R-:W-:Y:S01]  /*30f0*/  FMUL R12, R12, R91.reuse ;  /* 0x0000005b0c0c7220 */ /* 0x080fe20000400000 */
[-C--:B------:R-:W-:Y:S01]  /*3100*/  FMUL R106, R106, R91.reuse ;  /* 0x0000005b6a6a7220 */ /* 0x080fe20000400000 */
[-C--:B------:R-:W-:Y:S01]  /*3110*/  FMUL R108, R108, R91.reuse ;  /* 0x0000005b6c6c7220 */ /* 0x080fe20000400000 */
[----:B------:R-:W-:Y:S01]  /*3120*/  FMUL R110, R110, R91 ;  /* 0x0000005b6e6e7220 */ /* 0x000fe20000400000 */
[----:B------:R-:W-:Y:S01]  /*3130*/  FFMA R93, R36, R93, R47 ;  /* 0x0000005d245d7223 */ /* 0x000fe2000000002f */
[----:B------:R-:W1:Y:S01]  /*3140*/  @!P2 LDC.64 R22, c[0x0][0x3a0] ;  /* 0x0000e800ff16ab82 */ /* 0x000e620000000a00 */
[----:B------:R-:W-:Y:S01]  /*3150*/  FFMA R95, R31, R95, R44 ;  /* 0x0000005f1f5f7223 */ /* 0x000fe2000000002c */
[----:B------:R-:W-:Y:S01]  /*3160*/  FFMA R10, R26, R19, R57 ;  /* 0x000000131a0a7223 */ /* 0x000fe20000000039 */
[----:B------:R-:W-:Y:S01]  /*3170*/  FFMA R13, R35, R12, R50 ;  /* 0x0000000c230d7223 */ /* 0x000fe20000000032 */
[----:B------:R-:W-:Y:S01]  /*3180*/  FFMA R12, R60, R106, R67 ;  /* 0x0000006a3c0c7223 */ /* 0x000fe20000000043 */
[----:B------:R-:W-:Y:S01]  /*3190*/  FFMA R19, R59, R108, R68 ;  /* 0x0000006c3b137223 */ /* 0x000fe20000000044 */
[----:B------:R-:W-:Y:S01]  /*31a0*/  FFMA R110, R62, R110, R69 ;  /* 0x0000006e3e6e7223 */ /* 0x000fe20000000045 */
        /* <DEDUP_REMOVED lines=53> */
[----:B------:R-:W-:-:S02]  /*3500*/  F2FP.F16.F32.PACK_AB R5, R122, R5 ;  /* 0x000000057a05723e */ /* 0x000fc400000000ff */
[----:B------:R-:W-:Y:S02]  /*3510*/  F2FP.F16.F32.PACK_AB R15, R118, R15 ;  /* 0x0000000f760f723e */ /* 0x000fe400000000ff */
[----:B------:R-:W-:Y:S01]  /*3520*/  F2FP.F16.F32.PACK_AB R19, R104, R19 ;  /* 0x000000136813723e */ /* 0x000fe200000000ff */
[----:B------:R1:W-:Y:S01]  /*3530*/  @!P2 STG.E desc[UR4][R22.64], R91 ;  /* 0x0000005b1600a986 */ /* 0x0003e2000c101904 */
[----:B------:R-:W-:Y:S02]  /*3540*/  F2FP.F16.F32.PACK_AB R18, R18, R95 ;  /* 0x0000005f1212723e */ /* 0x000fe400000000ff */
[----:B------:R-:W-:Y:S01]  /*3550*/  F2FP.F16.F32.PACK_AB R17, R96, R17 ;  /* 0x000000116011723e */ /* 0x000fe200000000ff */
[----:B------:R1:W-:Y:S01]  /*3560*/  STG.E.128 desc[UR4][R20.64], R4 ;  /* 0x0000000414007986 */ /* 0x0003e2000c101d04 */
[----:B------:R-:W-:Y:S02]  /*3570*/  F2FP.F16.F32.PACK_AB R16, R16, R93 ;  /* 0x0000005d1010723e */ /* 0x000fe400000000ff */
[----:B--2---:R-:W-:Y:S01]  /*3580*/  LEA R3, R0, R3, 0x2 ;  /* 0x0000000300037211 */ /* 0x004fe200078e10ff */
[----:B------:R1:W-:Y:S03]  /*3590*/  STG.E.128 desc[UR4][R20.64+0x200], R8 ;  /* 0x0002000814007986 */ /* 0x0003e6000c101d04 */
[----:B------:R-:W-:Y:S01]  /*35a0*/  ISETP.GE.AND P2, PT, R3, UR12, PT ;  /* 0x0000000c03007c0c */ /* 0x000fe2000bf46270 */
[----:B------:R1:W-:Y:S04]  /*35b0*/  STG.E.128 desc[UR4][R20.64+0x400], R12 ;  /* 0x0004000c14007986 */ /* 0x0003e8000c101d04 */
[----:B------:R1:W-:Y:S08]  /*35c0*/  STG.E.128 desc[UR4][R20.64+0x600], R16 ;  /* 0x0006001014007986 */ /* 0x0003f0000c101d04 */
[----:B------:R-:W-:Y:S05]  /*35d0*/  @!P2 BRA `(.L_x_9879) ;  /* 0xffffffec0064a947 */ /* 0x000fea000383ffff */
.L_x_9874:
[----:B------:R-:W-:Y:S05]  /*35e0*/  BSYNC B0 ;  /* 0x0000000000007941 */ /* 0x000fea0003800000 */
.L_x_9873:
        /* <DEDUP_REMOVED lines=10> */
[----:B01----:R-:W0:Y:S02]  /*3690*/  SHFL.DOWN PT, R5, R0, 0x4, 0x1f ;  /* 0x08801f0000057f89 */ /* 0x003e2400000e0000 */
[----:B0-----:R-:W-:-:S05]  /*36a0*/  FMNMX R5, R0, R5, !PT ;  /* 0x0000000500057209 */ /* 0x001fca0007800000 */
[----:B------:R-:W0:Y:S02]  /*36b0*/  SHFL.DOWN PT, R6, R5, 0x2, 0x1f ;  /* 0x08401f0005067f89 */ /* 0x000e2400000e0000 */
[----:B0-----:R-:W-:-:S05]  /*36c0*/  FMNMX R6, R5, R6, !PT ;  /* 0x0000000605067209 */ /* 0x001fca0007800000 */
[----:B------:R0:W1:Y:S02]  /*36d0*/  SHFL.DOWN PT, R7, R6, 0x1, 0x1f ;  /* 0x08201f0006077f89 */ /* 0x00006400000e0000 */
.L_x_9916:
        /* <DEDUP_REMOVED lines=26> */
.L_x_9919:
[----:B------:R-:W-:Y:S02]  /*3880*/  ISETP.NE.AND P0, PT, R29, RZ, PT ;  /* 0x000000ff1d00720c */ /* 0x000fe40003f05270 */
[----:B--2---:R-:W-:-:S11]  /*3890*/  FMNMX R5, R3, R2, !PT ;  /* 0x0000000203057209 */ /* 0x004fd60007800000 */
[----:B------:R-:W-:Y:S05]  /*38a0*/  @P0 BRA `(.L_x_9882) ;  /* 0x0000000000080947 */ /* 0x000fea0003800000 */
[----:B-1----:R-:W1:Y:S02]  /*38b0*/  LDC.64 R2, c[0x0][0x3f8] ;  /* 0x0000fe00ff027b82 */ /* 0x002e640000000a00 */
[----:B-1----:R2:W-:Y:S02]  /*38c0*/  REDG.E.MAX.S32.STRONG.GPU desc[UR4][R2.64], R5 ;  /* 0x000000050200798e */ /* 0x0025e4000d12e304 */
.L_x_9882:
[----:B------:R-:W-:Y:S05]  /*38d0*/  BSYNC B0 ;  /* 0x0000000000007941 */ /* 0x000fea0003800000 */
.L_x_9880:
        /* <DEDUP_REMOVED lines=15> */
[----:B--2---:R-:W-:Y:S05]  /*39d0*/  CALL.REL.NOINC `($__internal_158_$__cuda_sm20_rcp_rn_f32_slowpath) ;  /* 0x0000001400087944 */ /* 0x004fea0003c00000 */
[----:B------:R-:W-:Y:S05]  /*39e0*/  BRA `(.L_x_9885) ;  /* 0x0000000000107947 */ /* 0x000fea0003800000 */
.L_x_9884:
[----:B012---:R-:W0:Y:S02]  /*39f0*/  MUFU.RCP R5, R28 ;  /* 0x0000001c00057308 */ /* 0x007e240000001000 */
[----:B0-----:R-:W-:-:S04]  /*3a00*/  FFMA R0, R5, R28, -1 ;  /* 0xbf80000005007423 */ /* 0x001fc8000000001c */
[----:B------:R-:W-:-:S04]  /*3a10*/  FADD.FTZ R0, -R0, -RZ ;  /* 0x800000ff00007221 */ /* 0x000fc80000010100 */
[----:B------:R-:W-:-:S07]  /*3a20*/  FFMA R5, R5, R0, R5 ;  /* 0x0000000005057223 */ /* 0x000fce0000000005 */
.L_x_9885:
[----:B------:R-:W0:Y:S02]  /*3a30*/  LDC.64 R2, c[0x0][0x3f0] ;  /* 0x0000fc00ff027b82 */ /* 0x000e240000000a00 */
[----:B0-----:R-:W-:Y:S01]  /*3a40*/  STG.E desc[UR4][R2.64], R5 ;  /* 0x0000000502007986 */ /* 0x001fe2000c101904 */
[----:B------:R-:W-:Y:S05]  /*3a50*/  EXIT ;  /* 0x000000000000794d */ /* 0x000fea0003800000 */
.L_x_9876:
[----:B------:R-:W-:Y:S01]  /*3a60*/  HFMA2 R6, -RZ, RZ, 0, 5.9604644775390625e-08 ;  /* 0x00000001ff067431 */ /* 0x000fe200000001ff */
[----:B------:R-:W-:Y:S01]  /*3a70*/  BSSY B1, `(.L_x_9886) ;  /* 0x0000006000017945 */ /* 0x000fe20003800000 */
[----:B------:R-:W-:Y:S02]  /*3a80*/  MOV R7, 0x1f ;  /* 0x0000001f00077802 */ /* 0x000fe40000000f00 */
[----:B------:R-:W-:-:S07]  /*3a90*/  MOV R4, 0xffffffff ;  /* 0xffffffff00047802 */ /* 0x000fce0000000f00 */
[----:B------:R-:W-:Y:S05]  /*3aa0*/  WARPSYNC.COLLECTIVE R4, `(.L_x_9887) ;  /* 0x0000000004087348 */ /* 0x000fea0003c00000 */
[----:B------:R0:W1:Y:S02]  /*3ab0*/  SHFL.BFLY P2, R8, R5, R6, R7 ;  /* 0x0c00000605087389 */ /* 0x0000640000040007 */
[----:B01----:R-:W-:Y:S05]  /*3ac0*/  ENDCOLLECTIVE ;  /* 0x000000000000791b */ /* 0x003fea0003800000 */
.L_x_9887:
[----:B------:R-:W-:Y:S05]  /*3ad0*/  BSYNC B1 ;  /* 0x0000000000017941 */ /* 0x000fea0003800000 */
.L_x_9886:
[----:B------:R-:W-:Y:S02]  /*3ae0*/  HFMA2 R6, -RZ, RZ, 0, 1.1920928955078125e-07 ;  /* 0x00000002ff067431 */ /* 0x000fe400000001ff */
[----:B------:R-:W-:Y:S01]  /*3af0*/  FADD R5, R5, R8 ;  /* 0x0000000805057221 */ /* 0x000fe20000000000 */
[----:B------:R-:W-:Y:S02]  /*3b00*/  MOV R7, 0x1f ;  /* 0x0000001f00077802 */ /* 0x000fe40000000f00 */
[----:B------:R-:W-:-:S07]  /*3b10*/  MOV R4, 0xffffffff ;  /* 0xffffffff00047802 */ /* 0x000fce0000000f00 */
[----:B------:R-:W-:Y:S05]  /*3b20*/  WARPSYNC.COLLECTIVE R4, `(.L_x_9888) ;  /* 0x0000000004087348 */ /* 0x000fea0003c00000 */
[----:B------:R0:W1:Y:S02]  /*3b30*/  SHFL.BFLY P2, R8, R5, R6, R7 ;  /* 0x0c00000605087389 */ /* 0x0000640000040007 */
[----:B01----:R-:W-:Y:S05]  /*3b40*/  ENDCOLLECTIVE ;  /* 0x000000000000791b */ /* 0x003fea0003800000 */
.L_x_9888:
[----:B------:R-:W-:Y:S02]  /*3b50*/  HFMA2 R6, -RZ, RZ, 0, 2.384185791015625e-07 ;  /* 0x00000004ff067431 */ /* 0x000fe400000001ff */
[----:B------:R-:W-:-:S05]  /*3b60*/  FADD R12, R5, R8 ;  /* 0x00000008050c7221 */ /* 0x000fca0000000000 */
[----:B------:R-:W-:-:S07]  /*3b70*/  MOV R5, R12 ;  /* 0x0000000c00057202 */ /* 0x000fce0000000f00 */
[----:B------:R-:W-:Y:S05]  /*3b80*/  WARPSYNC.COLLECTIVE R4, `(.L_x_9889) ;  /* 0x0000000004087348 */ /* 0x000fea0003c00000 */
[----:B------:R0:W1:Y:S02]  /*3b90*/  SHFL.BFLY P2, R8, R5, R6, R7 ;  /* 0x0c00000605087389 */ /* 0x0000640000040007 */
[----:B01----:R-:W-:Y:S05]  /*3ba0*/  ENDCOLLECTIVE ;  /* 0x000000000000791b */ /* 0x003fea0003800000 */
.L_x_9889:
[----:B------:R-:W-:Y:S02]  /*3bb0*/  HFMA2 R6, -RZ, RZ, 0, 4.76837158203125e-07 ;  /* 0x00000008ff067431 */ /* 0x000fe400000001ff */
[----:B------:R-:W-:-:S05]  /*3bc0*/  FADD R14, R12, R8 ;  /* 0x000000080c0e7221 */ /* 0x000fca0000000000 */
[----:B------:R-:W-:-:S07]  /*3bd0*/  MOV R5, R14 ;  /* 0x0000000e00057202 */ /* 0x000fce0000000f00 */
[----:B------:R-:W-:Y:S05]  /*3be0*/  WARPSYNC.COLLECTIVE R4, `(.L_x_9890) ;  /* 0x0000000004087348 */ /* 0x000fea0003c00000 */
[----:B------:R0:W1:Y:S02]  /*3bf0*/  SHFL.BFLY P2, R8, R5, R6, R7 ;  /* 0x0c00000605087389 */ /* 0x0000640000040007 */
[----:B01----:R-:W-:Y:S05]  /*3c00*/  ENDCOLLECTIVE ;  /* 0x000000000000791b */ /* 0x003fea0003800000 */
.L_x_9890:
[----:B------:R-:W-:Y:S02]  /*3c10*/  HFMA2 R6, -RZ, RZ, 0, 9.5367431640625e-07 ;  /* 0x00000010ff067431 */ /* 0x000fe400000001ff */
[----:B------:R-:W-:-:S05]  /*3c20*/  FADD R16, R14, R8 ;  /* 0x000000080e107221 */ /* 0x000fca0000000000 */
[----:B------:R-:W-:-:S07]  /*3c30*/  MOV R5, R16 ;  /* 0x0000001000057202 */ /* 0x000fce0000000f00 */
[----:B------:R-:W-:Y:S05]  /*3c40*/  WARPSYNC.COLLECTIVE R4, `(.L_x_9891) ;  /* 0x0000000004087348 */ /* 0x000fea0003c00000 */
[----:B------:R0:W1:Y:S02]  /*3c50*/  SHFL.BFLY P2, R8, R5, R6, R7 ;  /* 0x0c00000605087389 */ /* 0x0000640000040007 */
[----:B01----:R-:W-:Y:S05]  /*3c60*/  ENDCOLLECTIVE ;  /* 0x000000000000791b */ /* 0x003fea0003800000 */
.L_x_9891:
        /* <DEDUP_REMOVED lines=58> */
[--C-:B------:R-:W-:Y:S01]  /*4010*/  FADD R17, R11, -R9.reuse ;  /* 0x800000090b117221 */ /* 0x100fe20000000000 */
[----:B------:R-:W-:Y:S02]  /*4020*/  FADD R11, R91, -R9 ;  /* 0x800000095b0b7221 */ /* 0x000fe40000000000 */
        /* <DEDUP_REMOVED lines=11> */
.L_x_9892:
[----:B------:R-:W-:Y:S02]  /*40e0*/  HFMA2 R6, -RZ, RZ, 0, 1.1920928955078125e-07 ;  /* 0x00000002ff067431 */ /* 0x000fe400000001ff */
[----:B------:R-:W-:-:S05]  /*40f0*/  FADD R29, R5, R8 ;  /* 0x00000008051d7221 */ /* 0x000fca0000000000 */
[----:B------:R-:W-:-:S07]  /*4100*/  MOV R5, R29 ;  /* 0x0000001d00057202 */ /* 0x000fce0000000f00 */
[----:B------:R-:W-:Y:S05]  /*4110*/  WARPSYNC.COLLECTIVE R4, `(.L_x_9893) ;  /* 0x0000000004087348 */ /* 0x000fea0003c00000 */
[----:B------:R0:W1:Y:S02]  /*4120*/  SHFL.BFLY P2, R8, R5, R6, R7 ;  /* 0x0c00000605087389 */ /* 0x0000640000040007 */
[----:B01----:R-:W-:Y:S05]  /*4130*/  ENDCOLLECTIVE ;  /* 0x000000000000791b */ /* 0x003fea0003800000 */
.L_x_9893:
[----:B------:R-:W-:Y:S02]  /*4140*/  HFMA2 R6, -RZ, RZ, 0, 2.384185791015625e-07 ;  /* 0x00000004ff067431 */ /* 0x000fe400000001ff */
[----:B------:R-:W-:-:S05]  /*4150*/  FADD R91, R29, R8 ;  /* 0x000000081d5b7221 */ /* 0x000fca0000000000 */
[----:B------:R-:W-:-:S07]  /*4160*/  MOV R5, R91 ;  /* 0x0000005b00057202 */ /* 0x000fce0000000f00 */
[----:B------:R-:W-:Y:S05]  /*4170*/  WARPSYNC.COLLECTIVE R4, `(.L_x_9894) ;  /* 0x0000000004087348 */ /* 0x000fea0003c00000 */
[----:B------:R0:W1:Y:S02]  /*4180*/  SHFL.BFLY P2, R8, R5, R6, R7 ;  /* 0x0c00000605087389 */ /* 0x0000640000040007 */
[----:B01----:R-:W-:Y:S05]  /*4190*/  ENDCOLLECTIVE ;  /* 0x000000000000791b */ /* 0x003fea0003800000 */
.L_x_9894:
[----:B------:R-:W-:Y:S02]  /*41a0*/  HFMA2 R6, -RZ, RZ, 0, 4.76837158203125e-07 ;  /* 0x00000008ff067431 */ /* 0x000fe400000001ff */
[----:B------:R-:W-:-:S05]  /*41b0*/  FADD R95, R91, R8 ;  /* 0x000000085b5f7221 */ /* 0x000fca0000000000 */
[----:B------:R-:W-:-:S07]  /*41c0*/  MOV R5, R95 ;  /* 0x0000005f00057202 */ /* 0x000fce0000000f00 */
[----:B------:R-:W-:Y:S05]  /*41d0*/  WARPSYNC.COLLECTIVE R4, `(.L_x_9895) ;  /* 0x0000000004087348 */ /* 0x000fea0003c00000 */
[----:B------:R0:W1:Y:S02]  /*41e0*/  SHFL.BFLY P2, R8, R5, R6, R7 ;  /* 0x0c00000605087389 */ /* 0x0000640000040007 */
[----:B01----:R-:W-:Y:S05]  /*41f0*/  ENDCOLLECTIVE ;  /* 0x000000000000791b */ /* 0x003fea0003800000 */
.L_x_9895:
[----:B------:R-:W-:Y:S02]  /*4200*/  HFMA2 R6, -RZ, RZ, 0, 9.5367431640625e-07 ;  /* 0x00000010ff067431 */ /* 0x000fe400000001ff */
[----:B------:R-:W-:-:S05]  /*4210*/  FADD R97, R95, R8 ;  /* 0x000000085f617221 */ /* 0x000fca0000000000 */
[----:B------:R-:W-:-:S07]  /*4220*/  MOV R5, R97 ;  /* 0x0000006100057202 */ /* 0x000fce0000000f00 */
[----:B------:R-:W-:Y:S05]  /*4230*/  WARPSYNC.COLLECTIVE R4, `(.L_x_9896) ;  /* 0x0000000004087348 */ /* 0x000fea0003c00000 */
[----:B------:R0:W1:Y:S02]  /*4240*/  SHFL.BFLY P2, R8, R5, R6, R7 ;  /* 0x0c00000605087389 */ /* 0x0000640000040007 */
[----:B01----:R-:W-:Y:S05]  /*4250*/  ENDCOLLECTIVE ;  /* 0x000000000000791b */ /* 0x003fea0003800000 */
.L_x_9896:
[----:B------:R-:W-:Y:S05]  /*4260*/  BRA `(.L_x_9897) ;  /* 0xffffffd000047947 */ /* 0x000fea000383ffff */
.L_x_9878:
[----:B------:R-:W-:Y:S01]  /*4270*/  HFMA2 R7, -RZ, RZ, 0, 1.847743988037109375e-06 ;  /* 0x0000001fff077431 */ /* 0x000fe200000001ff */
[----:B------:R-:W-:Y:S01]  /*4280*/  BSSY B1, `(.L_x_9898) ;  /* 0x0000006000017945 */ /* 0x000fe20003800000 */
[----:B------:R-:W-:Y:S02]  /*4290*/  MOV R6, 0x1 ;  /* 0x0000000100067802 */ /* 0x000fe40000000f00 */
[----:B------:R-:W-:-:S07]  /*42a0*/  MOV R4, 0xffffffff ;  /* 0xffffffff00047802 */ /* 0x000fce0000000f00 */
[----:B------:R-:W-:Y:S05]  /*42b0*/  WARPSYNC.COLLECTIVE R4, `(.L_x_9899) ;  /* 0x0000000004087348 */ /* 0x000fea0003c00000 */
[----:B------:R0:W1:Y:S02]  /*42c0*/  SHFL.BFLY P2, R8, R5, R6, R7 ;  /* 0x0c00000605087389 */ /* 0x0000640000040007 */
[----:B01----:R-:W-:Y:S05]  /*42d0*/  ENDCOLLECTIVE ;  /* 0x000000000000791b */ /* 0x003fea0003800000 */
.L_x_9899:
[----:B------:R-:W-:Y:S05]  /*42e0*/  BSYNC B1 ;  /* 0x0000000000017941 */ /* 0x000fea0003800000 */
.L_x_9898:
[----:B------:R-:W-:Y:S02]  /*42f0*/  HFMA2 R6, -RZ, RZ, 0, 1.1920928955078125e-07 ;  /* 0x00000002ff067431 */ /* 0x000fe400000001ff */
[----:B------:R-:W-:Y:S01]  /*4300*/  FADD R5, R5, R8 ;  /* 0x0000000805057221 */ /* 0x000fe20000000000 */
[----:B------:R-:W-:Y:S02]  /*4310*/  MOV R7, 0x1f ;  /* 0x0000001f00077802 */ /* 0x000fe40000000f00 */
[----:B------:R-:W-:-:S07]  /*4320*/  MOV R4, 0xffffffff ;  /* 0xffffffff00047802 */ /* 0x000fce0000000f00 */
[----:B------:R-:W-:Y:S05]  /*4330*/  WARPSYNC.COLLECTIVE R4, `(.L_x_9900) ;  /* 0x0000000004087348 */ /* 0x000fea0003c00000 */
[----:B------:R0:W1:Y:S02]  /*4340*/  SHFL.BFLY P2, R8, R5, R6, R7 ;  /* 0x0c00000605087389 */ /* 0x0000640000040007 */
[----:B01----:R-:W-:Y:S05]  /*4350*/  ENDCOLLECTIVE ;  /* 0x000000000000791b */ /* 0x003fea0003800000 */
.L_x_9900:
[----:B------:R-:W-:Y:S02]  /*4360*/  HFMA2 R6, -RZ, RZ, 0, 2.384185791015625e-07 ;  /* 0x00000004ff067431 */ /* 0x000fe400000001ff */
[----:B------:R-:W-:-:S05]  /*4370*/  FADD R11, R5, R8 ;  /* 0x00000008050b7221 */ /* 0x000fca0000000000 */
[----:B------:R-:W-:-:S07]  /*4380*/  MOV R5, R11 ;  /* 0x0000000b00057202 */ /* 0x000fce0000000f00 */
[----:B------:R-:W-:Y:S05]  /*4390*/  WARPSYNC.COLLECTIVE R4, `(.L_x_9901) ;  /* 0x0000000004087348 */ /* 0x000fea0003c00000 */
[----:B------:R0:W1:Y:S02]  /*43a0*/  SHFL.BFLY P2, R8, R5, R6, R7 ;  /* 0x0c00000605087389 */ /* 0x0000640000040007 */
[----:B01----:R-:W-:Y:S05]  /*43b0*/  ENDCOLLECTIVE ;  /* 0x000000000000791b */ /* 0x003fea0003800000 */
.L_x_9901:
[----:B------:R-:W-:Y:S02]  /*43c0*/  HFMA2 R6, -RZ, RZ, 0, 4.76837158203125e-07 ;  /* 0x00000008ff067431 */ /* 0x000fe400000001ff */
[----:B------:R-:W-:-:S05]  /*43d0*/  FADD R12, R11, R8 ;  /* 0x000000080b0c7221 */ /* 0x000fca0000000000 */
[----:B------:R-:W-:-:S07]  /*43e0*/  MOV R5, R12 ;  /* 0x0000000c00057202 */ /* 0x000fce0000000f00 */
[----:B------:R-:W-:Y:S05]  /*43f0*/  WARPSYNC.COLLECTIVE R4, `(.L_x_9902) ;  /* 0x0000000004087348 */ /* 0x000fea0003c00000 */
[----:B------:R0:W1:Y:S02]  /*4400*/  SHFL.BFLY P2, R8, R5, R6, R7 ;  /* 0x0c00000605087389 */ /* 0x0000640000040007 */
[----:B01----:R-:W-:Y:S05]  /*4410*/  ENDCOLLECTIVE ;  /* 0x000000000000791b */ /* 0x003fea0003800000 */
.L_x_9902:
[----:B------:R-:W-:Y:S02]  /*4420*/  HFMA2 R6, -RZ, RZ, 0, 9.5367431640625e-07 ;  /* 0x00000010ff067431 */ /* 0x000fe400000001ff */
[----:B------:R-:W-:-:S05]  /*4430*/  FADD R13, R12, R8 ;  /* 0x000000080c0d7221 */ /* 0x000fca0000000000 */
[----:B------:R-:W-:-:S07]  /*4440*/  MOV R5, R13 ;  /* 0x0000000d00057202 */ /* 0x000fce0000000f00 */
[----:B------:R-:W-:Y:S05]  /*4450*/  WARPSYNC.COLLECTIVE R4, `(.L_x_9903) ;  /* 0x0000000004087348 */ /* 0x000fea0003c00000 */
[----:B------:R0:W1:Y:S02]  /*4460*/  SHFL.BFLY P2, R8, R5, R6, R7 ;  /* 0x0c00000605087389 */ /* 0x0000640000040007 */
[----:B01----:R-:W-:Y:S05]  /*4470*/  ENDCOLLECTIVE ;  /* 0x000000000000791b */ /* 0x003fea0003800000 */
.L_x_9903:
        /* <DEDUP_REMOVED lines=71> */
.L_x_9904:
[----:B------:R-:W-:Y:S02]  /*48f0*/  HFMA2 R6, -RZ, RZ, 0, 1.1920928955078125e-07 ;  /* 0x00000002ff067431 */ /* 0x000fe400000001ff */
[----:B------:R-:W-:-:S05]  /*4900*/  FADD R20, R5, R8 ;  /* 0x0000000805147221 */ /* 0x000fca0000000000 */
[----:B------:R-:W-:-:S07]  /*4910*/  MOV R5, R20 ;  /* 0x0000001400057202 */ /* 0x000fce0000000f00 */
[----:B------:R-:W-:Y:S05]  /*4920*/  WARPSYNC.COLLECTIVE R4, `(.L_x_9905) ;  /* 0x0000000004087348 */ /* 0x000fea0003c00000 */
[----:B------:R0:W1:Y:S02]  /*4930*/  SHFL.BFLY P2, R8, R5, R6, R7 ;  /* 0x0c00000605087389 */ /* 0x0000640000040007 */
[----:B01----:R-:W-:Y:S05]  /*4940*/  ENDCOLLECTIVE ;  /* 0x000000000000791b */ /* 0x003fea0003800000 */
.L_x_9905:
[----:B------:R-:W-:Y:S02]  /*4950*/  HFMA2 R6, -RZ, RZ, 0, 2.384185791015625e-07 ;  /* 0x00000004ff067431 */ /* 0x000fe400000001ff */
[----:B------:R-:W-:-:S05]  /*4960*/  FADD R21, R20, R8 ;  /* 0x0000000814157221 */ /* 0x000fca0000000000 */
[----:B------:R-:W-:-:S07]  /*4970*/  MOV R5, R21 ;  /* 0x0000001500057202 */ /* 0x000fce0000000f00 */
[----:B------:R-:W-:Y:S05]  /*4980*/  WARPSYNC.COLLECTIVE R4, `(.L_x_9906) ;  /* 0x0000000004087348 */ /* 0x000fea0003c00000 */
[----:B------:R0:W1:Y:S02]  /*4990*/  SHFL.BFLY P2, R8, R5, R6, R7 ;  /* 0x0c00000605087389 */ /* 0x0000640000040007 */
[----:B01----:R-:W-:Y:S05]  /*49a0*/  ENDCOLLECTIVE ;  /* 0x000000000000791b */ /* 0x003fea0003800000 */
.L_x_9906:
[----:B------:R-:W-:Y:S02]  /*49b0*/  HFMA2 R6, -RZ, RZ, 0, 4.76837158203125e-07 ;  /* 0x00000008ff067431 */ /* 0x000fe400000001ff */
[----:B------:R-:W-:-:S05]  /*49c0*/  FADD R91, R21, R8 ;  /* 0x00000008155b7221 */ /* 0x000fca0000000000 */
[----:B------:R-:W-:-:S07]  /*49d0*/  MOV R5, R91 ;  /* 0x0000005b00057202 */ /* 0x000fce0000000f00 */
[----:B------:R-:W-:Y:S05]  /*49e0*/  WARPSYNC.COLLECTIVE R4, `(.L_x_9907) ;  /* 0x0000000004087348 */ /* 0x000fea0003c00000 */
[----:B------:R0:W1:Y:S02]  /*49f0*/  SHFL.BFLY P2, R8, R5, R6, R7 ;  /* 0x0c00000605087389 */ /* 0x0000640000040007 */
[----:B01----:R-:W-:Y:S05]  /*4a00*/  ENDCOLLECTIVE ;  /* 0x000000000000791b */ /* 0x003fea0003800000 */
.L_x_9907:
[----:B------:R-:W-:Y:S02]  /*4a10*/  HFMA2 R6, -RZ, RZ, 0, 9.5367431640625e-07 ;  /* 0x00000010ff067431 */ /* 0x000fe400000001ff */
[----:B------:R-:W-:-:S05]  /*4a20*/  FADD R97, R91, R8 ;  /* 0x000000085b617221 */ /* 0x000fca0000000000 */
[----:B------:R-:W-:-:S07]  /*4a30*/  MOV R5, R97 ;  /* 0x0000006100057202 */ /* 0x000fce0000000f00 */
[----:B------:R-:W-:Y:S05]  /*4a40*/  WARPSYNC.COLLECTIVE R4, `(.L_x_9908) ;  /* 0x0000000004087348 */ /* 0x000fea0003c00000 */
[----:B------:R0:W1:Y:S02]  /*4a50*/  SHFL.BFLY P2, R8, R5, R6, R7 ;  /* 0x0c00000605087389 */ /* 0x0000640000040007 */
[----:B01----:R-:W-:Y:S05]  /*4a60*/  ENDCOLLECTIVE ;  /* 0x000000000000791b */ /* 0x003fea0003800000 */
.L_x_9908:
[----:B------:R-:W-:Y:S05]  /*4a70*/  BRA `(.L_x_9909) ;  /* 0xffffffe000b07947 */ /* 0x000fea000383ffff */
.L_x_9881:
        /* <DEDUP_REMOVED lines=8> */
.L_x_9911:
[----:B------:R-:W-:Y:S05]  /*4b00*/  BSYNC B0 ;  /* 0x0000000000007941 */ /* 0x000fea0003800000 */
.L_x_9910:
        /* <DEDUP_REMOVED lines=9> */
.L_x_9912:
[----:B------:R-:W-:Y:S01]  /*4ba0*/  HFMA2 R8, -RZ, RZ, 0, 2.384185791015625e-07 ;  /* 0x00000004ff087431 */ /* 0x000fe200000001ff */
[----:B------:R-:W-:-:S04]  /*4bb0*/  MOV R0, R7 ;  /* 0x0000000700007202 */ /* 0x000fc80000000f00 */
[----:B------:R-:W-:-:S04]  /*4bc0*/  FMNMX R0, R3, R0, !PT ;  /* 0x0000000003007209 */ /* 0x000fc80007800000 */
[----:B------:R-:W-:-:S07]  /*4bd0*/  MOV R9, R0 ;  /* 0x0000000000097202 */ /* 0x000fce0000000f00 */
[----:B------:R-:W-:Y:S05]  /*4be0*/  WARPSYNC.COLLECTIVE R4, `(.L_x_9913) ;  /* 0x0000000004087348 */ /* 0x000fea0003c00000 */
[----:B------:R0:W1:Y:S02]  /*4bf0*/  SHFL.DOWN P0, R7, R9, R8, R11 ;  /* 0x0800000809077389 */ /* 0x000064000000000b */
[----:B01----:R-:W-:Y:S05]  /*4c00*/  ENDCOLLECTIVE ;  /* 0x000000000000791b */ /* 0x003fea0003800000 */
.L_x_9913:
[----:B------:R-:W-:Y:S01]  /*4c10*/  HFMA2 R8, -RZ, RZ, 0, 1.1920928955078125e-07 ;  /* 0x00000002ff087431 */ /* 0x000fe200000001ff */
[----:B------:R-:W-:-:S04]  /*4c20*/  MOV R5, R7 ;  /* 0x0000000700057202 */ /* 0x000fc80000000f00 */
[----:B------:R-:W-:-:S04]  /*4c30*/  FMNMX R5, R0, R5, !PT ;  /* 0x0000000500057209 */ /* 0x000fc80007800000 */
[----:B------:R-:W-:-:S07]  /*4c40*/  MOV R9, R5 ;  /* 0x0000000500097202 */ /* 0x000fce0000000f00 */
[----:B------:R-:W-:Y:S05]  /*4c50*/  WARPSYNC.COLLECTIVE R4, `(.L_x_9914) ;  /* 0x0000000004087348 */ /* 0x000fea0003c00000 */
[----:B------:R0:W1:Y:S02]  /*4c60*/  SHFL.DOWN P0, R7, R9, R8, R11 ;  /* 0x0800000809077389 */ /* 0x000064000000000b */
[----:B01----:R-:W-:Y:S05]  /*4c70*/  ENDCOLLECTIVE ;  /* 0x000000000000791b */ /* 0x003fea0003800000 */
.L_x_9914:
[----:B------:R-:W-:Y:S01]  /*4c80*/  HFMA2 R8, -RZ, RZ, 0, 5.9604644775390625e-08 ;  /* 0x00000001ff087431 */ /* 0x000fe200000001ff */
[----:B------:R-:W-:-:S04]  /*4c90*/  MOV R6, R7 ;  /* 0x0000000700067202 */ /* 0x000fc80000000f00 */
[----:B------:R-:W-:-:S04]  /*4ca0*/  FMNMX R6, R5, R6, !PT ;  /* 0x0000000605067209 */ /* 0x000fc80007800000 */
[----:B------:R-:W-:-:S07]  /*4cb0*/  MOV R9, R6 ;  /* 0x0000000600097202 */ /* 0x000fce0000000f00 */
[----:B------:R-:W-:Y:S05]  /*4cc0*/  WARPSYNC.COLLECTIVE R4, `(.L_x_9915) ;  /* 0x0000000004087348 */ /* 0x000fea0003c00000 */
[----:B------:R0:W1:Y:S02]  /*4cd0*/  SHFL.DOWN P0, R7, R9, R8, R11 ;  /* 0x0800000809077389 */ /* 0x000064000000000b */
[----:B01----:R-:W-:Y:S05]  /*4ce0*/  ENDCOLLECTIVE ;  /* 0x000000000000791b */ /* 0x003fea0003800000 */
.L_x_9915:
[----:B------:R-:W-:Y:S05]  /*4cf0*/  BRA `(.L_x_9916) ;  /* 0xffffffe800787947 */ /* 0x000fea000383ffff */
.L_x_9883:
[----:B--2---:R-:W-:Y:S02]  /*4d00*/  MOV R9, R0 ;  /* 0x0000000000097202 */ /* 0x004fe40000000f00 */
[----:B------:R-:W-:Y:S02]  /*4d10*/  MOV R8, 0x2 ;  /* 0x0000000200087802 */ /* 0x000fe40000000f00 */
[----:B------:R-:W-:Y:S02]  /*4d20*/  MOV R11, 0x1f ;  /* 0x0000001f000b7802 */ /* 0x000fe40000000f00 */
[----:B------:R-:W-:-:S07]  /*4d30*/  MOV R4, 0xffffffff ;  /* 0xffffffff00047802 */ /* 0x000fce0000000f00 */
[----:B01---5:R-:W-:Y:S05]  /*4d40*/  WARPSYNC.COLLECTIVE R4, `(.L_x_9917) ;  /* 0x0000000004087348 */ /* 0x023fea0003c00000 */
[----:B------:R2:W3:Y:S02]  /*4d50*/  SHFL.DOWN P0, R7, R9, R8, R11 ;  /* 0x0800000809077389 */ /* 0x0004e4000000000b */
[----:B0123-5:R-:W-:Y:S05]  /*4d60*/  ENDCOLLECTIVE ;  /* 0x000000000000791b */ /* 0x02ffea0003800000 */
.L_x_9917:
[----:B------:R-:W-:Y:S02]  /*4d70*/  MOV R8, 0x1 ;  /* 0x0000000100087802 */ /* 0x000fe40000000f00 */
[----:B------:R-:W-:-:S04]  /*4d80*/  MOV R3, R7 ;  /* 0x0000000700037202 */ /* 0x000fc80000000f00 */
[----:B------:R-:W-:-:S04]  /*4d90*/  FMNMX R3, R3, R0, !PT ;  /* 0x0000000003037209 */ /* 0x000fc80007800000 */
[----:B------:R-:W-:-:S07]  /*4da0*/  MOV R9, R3 ;  /* 0x0000000300097202 */ /* 0x000fce0000000f00 */
[----:B------:R-:W-:Y:S05]  /*4db0*/  WARPSYNC.COLLECTIVE R4, `(.L_x_9918) ;  /* 0x0000000004087348 */ /* 0x000fea0003c00000 */
[----:B------:R0:W1:Y:S02]  /*4dc0*/  SHFL.DOWN P0, R7, R9, R8, R11 ;  /* 0x0800000809077389 */ /* 0x000064000000000b */
[----:B01----:R-:W-:Y:S05]  /*4dd0*/  ENDCOLLECTIVE ;  /* 0x000000000000791b */ /* 0x003fea0003800000 */
.L_x_9918:
[----:B------:R-:W-:Y:S01]  /*4de0*/  MOV R2, R7 ;  /* 0x0000000700027202 */ /* 0x000fe20000000f00 */
[----:B------:R-:W-:Y:S06]  /*4df0*/  BRA `(.L_x_9919) ;  /* 0xffffffe800a07947 */ /* 0x000fec000383ffff */
        .weak           $__internal_158_$__cuda_sm20_rcp_rn_f32_slowpath
        .type           $__internal_158_$__cuda_sm20_rcp_rn_f32_slowpath,@function
        .size           $__internal_158_$__cuda_sm20_rcp_rn_f32_slowpath,(.L_x_13026 - $__internal_158_$__cuda_sm20_rcp_rn_f32_slowpath)
$__internal_158_$__cuda_sm20_rcp_rn_f32_slowpath:
        /* <DEDUP_REMOVED lines=15> */
.L_x_9920:
        /* <DEDUP_REMOVED lines=33> */
.L_x_9922:
[----:B------:R2:W3:Y:S02]  /*5100*/  MUFU.RCP R2, R0 ;  /* 0x0000000000027308 */ /* 0x0004e40000001000 */
.L_x_9921:
[----:B------:R-:W-:Y:S01]  /*5110*/  HFMA2 R3, -RZ, RZ, 0, 0 ;  /* 0x00000000ff037431 */ /* 0x000fe200000001ff */
[----:B-1-3--:R-:W-:Y:S02]  /*5120*/  MOV R5, R2 ;  /* 0x0000000200057202 */ /* 0x00afe40000000f00 */
[----:B------:R-:W-:-:S04]  /*5130*/  MOV R2, R7 ;  /* 0x0000000700027202 */ /* 0x000fc80000000f00 */
[----:B0-2---:R-:W-:Y:S05]  /*5140*/  RET.REL.NODEC R2 `(_ZN18transformer_engine13normalization19ln_fwd_tuned_kernelINS0_13Kernel_traitsI6__halfS3_S3_fjLj1024ELj1ELj4ELj1ELj16ENS0_18Kernel_traits_baseILj1024ES3_S3_S3_fjLj128EEEEEEEvNS0_19ForwardKernelParamsE) ;  /* 0xffffffac02ac7950 */ /* 0x005fea0003c3ffff */
.L_x_9923:
        /* <DEDUP_REMOVED lines=11> */
.L_x_13026:


//--------------------- .text._ZN18transformer_engine13normalization19ln_fwd_tuned_kernelINS0_13Kernel_traitsIffffjLj1024ELj1ELj4ELj1ELj16ENS0_18Kernel_traits_baseILj1024EffffjLj128EEEEEEEvNS0_19ForwardKernelParamsE --------------------------
	.section	.text._ZN18transformer_engine13normalization19ln_fwd_tuned_kernelINS0_13Kernel_traitsIffffjLj1024ELj1ELj4ELj1ELj16ENS0_18Kernel_traits_baseILj1024EffffjLj128EEEEEEEvNS0_19ForwardKernelParamsE,"ax",@progbits
	.align	128
        .global         _ZN18transformer_engine13normalization19ln_fwd_tuned_kernelINS0_13Kernel_traitsIffffjLj1024ELj1ELj4ELj1ELj16ENS0_18Kernel_traits_baseILj1024EffffjLj128EEEEEEEvNS0_19ForwardKernelParamsE
        .type           _ZN18transformer_engine13normalization19ln_fwd_tuned_kernelINS0_13Kernel_traitsIffffjLj1024ELj1ELj4ELj1ELj16ENS0_18Kernel_traits_baseILj1024EffffjLj128EEEEEEEvNS0_19ForwardKernelParamsE,@function
        .size           _ZN18transformer_engine13normalization19ln_fwd_tuned_kernelINS0_13Kernel_traitsIffffjLj1024ELj1ELj4ELj1ELj16ENS0_18Kernel_traits_baseILj1024EffffjLj128EEEEEEEvNS0_19ForwardKernelParamsE,(.L_x_13027 - _ZN18transformer_engine13normalization19ln_fwd_tuned_kernelINS0_13Kernel_traitsIffffjLj1024ELj1ELj4ELj1ELj16ENS0_18Kernel_traits_baseILj1024EffffjLj128EEEEEEEvNS0_19ForwardKernelParamsE)
        .other          _ZN18transformer_engine13normalization19ln_fwd_tuned_kernelINS0_13Kernel_traitsIffffjLj1024ELj1ELj4ELj1ELj16ENS0_18Kernel_traits_baseILj1024EffffjLj128EEEEEEEvNS0_19ForwardKernelParamsE,@"STO_CUDA_ENTRY STV_DEFAULT"
_ZN18transformer_engine13normalization19ln_fwd_tuned_kernelINS0_13Kernel_traitsIffffjLj1024ELj1ELj4ELj1ELj16ENS0_18Kernel_traits_baseILj1024EffffjLj128EEEEEEEvNS0_19ForwardKernelParamsE:
.text._ZN18transformer_engine13normalization19ln_fwd_tuned_kernelINS0_13Kernel_traitsIffffjLj1024ELj1ELj4ELj1ELj16ENS0_18Kernel_traits_baseILj1024EffffjLj128EEEEEEEvNS0_19ForwardKernelParamsE:
        /* <DEDUP_REMOVED lines=12> */
[----:B------:R-:W0:Y:S01]  /*00c0*/  @P0 LDC.64 R4, c[0x0][0x3e0] ;  /* 0x0000f800ff040b82 */ /* 0x000e220000000a00 */
[----:B-1----:R-:W-:-:S04]  /*00d0*/  SHF.R.U32.HI R2, RZ, 0x5, R72 ;  /* 0x00000005ff027819 */ /* 0x002fc80000011648 */
[----:B---3--:R-:W-:Y:S02]  /*00e0*/  LEA R2, R7, R2, 0x2 ;  /* 0x0000000207027211 */ /* 0x008fe400078e10ff */
[----:B------:R-:W-:Y:S02]  /*00f0*/  SHF.L.U32 R0, R72, 0x4, RZ ;  /* 0x0000000448007819 */ /* 0x000fe400000006ff */
[----:B--2---:R-:W-:Y:S02]  /*0100*/  ISETP.GE.AND P1, PT, R2, UR10, PT ;  /* 0x0000000a02007c0c */ /* 0x004fe4000bf26270 */
[----:B------:R-:W-:-:S04]  /*0110*/  LOP3.LUT R0, R0, 0x1f0, RZ, 0xc0, !PT ;  /* 0x000001f000007812 */ /* 0x000fc800078ec0ff */
[C---:B----4-:R-:W-:Y:S01]  /*0120*/  IADD3 R6, P3, PT, R0.reuse, UR8, RZ ;  /* 0x0000000800067c10 */ /* 0x050fe2000ff7e0ff */
[----:B------:R-:W-:Y:S01]  /*0130*/  BSSY B0, `(.L_x_9924) ;  /* 0x00002a2000007945 */ /* 0x000fe20003800000 */
[----:B0-----:R0:W5:Y:S02]  /*0140*/  @P0 LDG.E R3, desc[UR4][R4.64] ;  /* 0x0000000404030981 */ /* 0x001164000c1e1900 */
[----:B------:R-:W-:Y:S02]  /*0150*/  IADD3.X R7, PT, PT, RZ, UR9, RZ, P3, !PT ;  /* 0x00000009ff077c10 */ /* 0x000fe40009ffe4ff */
[----:B0-----:R-:W-:Y:S02]  /*0160*/  IADD3 R4, P2, PT, R0, UR6, RZ ;  /* 0x0000000600047c10 */ /* 0x001fe4000ff5e0ff */
[----:B------:R-:W-:Y:S02]  /*0170*/  MOV R0, RZ ;  /* 0x000000ff00007202 */ /* 0x000fe40000000f00 */
        /* <DEDUP_REMOVED lines=85> */
[----:B------:R-:W-:-:S02]  /*06d0*/  LOP3.LUT P1, R99, R72, 0x1f, RZ, 0xc0, !PT ;  /* 0x0000001f48637812 */ /* 0x000fc4000782c0ff */
[----:B------:R-:W-:Y:S02]  /*06e0*/  FSEL R101, R40, R101, !P2 ;  /* 0x0000006528657208 */ /* 0x000fe40005000000 */
[----:B------:R-:W-:Y:S02]  /*06f0*/  FSEL R102, R41, R102, !P2 ;  /* 0x0000006629667208 */ /* 0x000fe40005000000 */
[----:B------:R-:W-:Y:S02]  /*0700*/  FSEL R103, R42, R103, !P2 ;  /* 0x000000672a677208 */ /* 0x000fe40005000000 */
[----:B------:R-:W-:Y:S02]  /*0710*/  FSEL R106, R43, R106, !P2 ;  /* 0x0000006a2b6a7208 */ /* 0x000fe40005000000 */
[----:B------:R-:W-:-:S07]  /*0720*/  LOP3.LUT R105, R72, 0x1f, RZ, 0xc0, !PT ;  /* 0x0000001f48697812 */ /* 0x000fce00078ec0ff */
.L_x_9928:
[----:B-1----:R-:W0:Y:S01]  /*0730*/  LDC.64 R4, c[0x0][0x390] ;  /* 0x0000e400ff047b82 */ /* 0x002e220000000a00 */
        /* <DEDUP_REMOVED lines=128> */
.L_x_9948:
[----:B------:R-:W2:Y:S01]  /*0f40*/  LDC R4, c[0x0][0x3d8] ;  /* 0x0000f600ff047b82 */ /* 0x000ea20000000800 */
[----:B------:R-:W3:Y:S01]  /*0f50*/  S2R R72, SR_TID.X ;  /* 0x0000000000487919 */ /* 0x000ee20000002100 */
[----:B01----:R-:W-:Y:S01]  /*0f60*/  FADD R111, R111, R104 ;  /* 0x000000686f6f7221 */ /* 0x003fe20000000000 */
[----:B------:R-:W-:-:S05]  /*0f70*/  LEA R5, R2, R105, 0x8 ;  /* 0x0000006902057211 */ /* 0x000fca00078e40ff */
[----:B------:R-:W0:Y:S01]  /*0f80*/  @!P1 LDC.64 R6, c[0x0][0x398] ;  /* 0x0000e600ff069b82 */ /* 0x000e220000000a00 */
[----:B--2---:R-:W-:-:S07]  /*0f90*/  FFMA R104, R111, 0.0009765625, R4 ;  /* 0x3a8000006f687823 */ /* 0x004fce0000000004 */
[----:B------:R-:W1:Y:S01]  /*0fa0*/  LDC.64 R110, c[0x0][0x3c8] ;  /* 0x0000f200ff6e7b82 */ /* 0x000e620000000a00 */
[----:B------:R-:W-:Y:S01]  /*0fb0*/  FSETP.GEU.AND P3, PT, |R104|, 1.175494350822287508e-38, PT ;  /* 0x008000006800780b */ /* 0x000fe20003f6e200 */
[----:B0-----:R-:W-:Y:S01]  /*0fc0*/  @!P1 IMAD.WIDE R6, R2, 0x4, R6 ;  /* 0x0000000402069825 */ /* 0x001fe200078e0206 */
[----:B---3--:R-:W-:-:S04]  /*0fd0*/  LOP3.LUT P2, RZ, R72, 0x1f, RZ, 0xc0, !PT ;  /* 0x0000001f48ff7812 */ /* 0x008fc8000784c0ff */
[----:B------:R0:W-:Y:S07]  /*0fe0*/  @!P1 STG.E desc[UR4][R6.64], R107 ;  /* 0x0000006b06009986 */ /* 0x0001ee000c101904 */
[----:B------:R-:W-:-:S04]  /*0ff0*/  @!P3 FMUL R104, R104, 16777216 ;  /* 0x4b8000006868b820 */ /* 0x000fc80000400000 */
[----:B------:R-:W2:Y:S01]  /*1000*/  MUFU.RSQ R4, R104 ;  /* 0x0000006800047308 */ /* 0x000ea20000001400 */
[----:B------:R-:W3:Y:S01]  /*1010*/  @!P2 LDC.64 R112, c[0x0][0x3a0] ;  /* 0x0000e800ff70ab82 */ /* 0x000ee20000000a00 */
[----:B-1----:R-:W-:-:S04]  /*1020*/  IMAD.WIDE.U32 R110, R5, 0x10, R110 ;  /* 0x00000010056e7825 */ /* 0x002fc800078e006e */
[----:B--2---:R-:W-:-:S04]  /*1030*/  @!P3 FMUL R4, R4, 4096 ;  /* 0x458000000404b820 */ /* 0x004fc80000400000 */
[-C--:B------:R-:W-:Y:S01]  /*1040*/  FMUL R40, R40, R4.reuse ;  /* 0x0000000428287220 */ /* 0x080fe20000400000 */
[-C--:B------:R-:W-:Y:S01]  /*1050*/  FMUL R41, R41, R4.reuse ;  /* 0x0000000429297220 */ /* 0x080fe20000400000 */
[-C--:B------:R-:W-:Y:S01]  /*1060*/  FMUL R42, R42, R4.reuse ;  /* 0x000000042a2a7220 */ /* 0x080fe20000400000 */
[----:B0-----:R-:W-:Y:S01]  /*1070*/  FMUL R7, R43, R4 ;  /* 0x000000042b077220 */ /* 0x001fe20000400000 */
[----:B------:R-:W-:Y:S01]  /*1080*/  FFMA R40, R68, R40, R36 ;  /* 0x0000002844287223 */ /* 0x000fe20000000024 */
[----:B------:R-:W-:Y:S01]  /*1090*/  FFMA R5, R69, R41, R37 ;  /* 0x0000002945057223 */ /* 0x000fe20000000025 */
[-C--:B------:R-:W-:Y:S01]  /*10a0*/  FMUL R44, R44, R4.reuse ;  /* 0x000000042c2c7220 */ /* 0x080fe20000400000 */
[----:B------:R-:W-:Y:S01]  /*10b0*/  FMUL R6, R45, R4 ;  /* 0x000000042d067220 */ /* 0x000fe20000400000 */
[----:B------:R-:W-:Y:S01]  /*10c0*/  FFMA R42, R70, R42, R38 ;  /* 0x0000002a462a7223 */ /* 0x000fe20000000026 */
[----:B------:R-:W-:Y:S01]  /*10d0*/  FFMA R7, R71, R7, R39 ;  /* 0x0000000747077223 */ /* 0x000fe20000000027 */
[----:B------:R-:W-:Y:S01]  /*10e0*/  FMNMX3 R0, R0, |R40|, |R5|, !PT ;  /* 0x4000002800007276 */ /* 0x000fe20007800405 */
[-C--:B------:R-:W-:Y:S01]  /*10f0*/  FMUL R46, R46, R4.reuse ;  /* 0x000000042e2e7220 */ /* 0x080fe20000400000 */
[----:B------:R-:W-:Y:S01]  /*1100*/  FMUL R43, R47, R4 ;  /* 0x000000042f2b7220 */ /* 0x000fe20000400000 */
[----:B------:R-:W-:Y:S01]  /*1110*/  FFMA R44, R64, R44, R32 ;  /* 0x0000002c402c7223 */ /* 0x000fe20000000020 */
[----:B------:R-:W-:Y:S01]  /*1120*/  FFMA R41, R65, R6, R33 ;  /* 0x0000000641297223 */ /* 0x000fe20000000021 */
[----:B------:R-:W-:Y:S01]  /*1130*/  FMNMX3 R0, R0, |R42|, |R7|, !PT ;  /* 0x4000002a00007276 */ /* 0x000fe20007800407 */
[-C--:B------:R-:W-:Y:S01]  /*1140*/  FMUL R45, R49, R4.reuse ;  /* 0x00000004312d7220 */ /* 0x080fe20000400000 */
[----:B------:R-:W-:Y:S01]  /*1150*/  FMUL R47, R51, R4 ;  /* 0x00000004332f7220 */ /* 0x000fe20000400000 */
[----:B---3--:R-:W-:-:S04]  /*1160*/  @!P2 IMAD.WIDE R112, R2, 0x4, R112 ;  /* 0x000000040270a825 */ /* 0x008fc800078e0270 */
[-C--:B------:R-:W-:Y:S01]  /*1170*/  FMUL R48, R48, R4.reuse ;  /* 0x0000000430307220 */ /* 0x080fe20000400000 */
[-C--:B------:R-:W-:Y:S01]  /*1180*/  FMUL R49, R73, R4.reuse ;  /* 0x0000000449317220 */ /* 0x080fe20000400000 */
[----:B------:R-:W-:Y:S01]  /*1190*/  FMUL R51, R75, R4 ;  /* 0x000000044b337220 */ /* 0x000fe20000400000 */
[----:B------:R-:W-:Y:S01]  /*11a0*/  FFMA R46, R66, R46, R34 ;  /* 0x0000002e422e7223 */ /* 0x000fe20000000022 */
[----:B------:R-:W-:Y:S01]  /*11b0*/  FFMA R43, R67, R43, R35 ;  /* 0x0000002b432b7223 */ /* 0x000fe20000000023 */
[-C--:B------:R-:W-:Y:S01]  /*11c0*/  FMUL R73, R40, R3.reuse ;  /* 0x0000000328497220 */ /* 0x080fe20000400000 */
[----:B------:R-:W-:Y:S01]  /*11d0*/  FMUL R75, R42, R3 ;  /* 0x000000032a4b7220 */ /* 0x000fe20000400000 */
[----:B------:R-:W-:Y:S01]  /*11e0*/  FMNMX3 R0, R0, |R44|, |R41|, !PT ;  /* 0x4000002c00007276 */ /* 0x000fe20007800429 */
[----:B------:R-:W-:Y:S01]  /*11f0*/  FMUL R50, R50, R4 ;  /* 0x0000000432327220 */ /* 0x000fe20000400000 */
        /* <DEDUP_REMOVED lines=20> */
[----:B------:R0:W-:Y:S01]  /*1340*/  @!P2 STG.E desc[UR4][R112.64], R4 ;  /* 0x000000047000a986 */ /* 0x0001e2000c101904 */
[----:B------:R-:W-:Y:S01]  /*1350*/  FMNMX3 R0, R0, |R46|, |R43|, !PT ;  /* 0x4000002e00007276 */ /* 0x000fe2000780042b */
[----:B------:R-:W-:Y:S01]  /*1360*/  @P0 FMUL R5, R5, R3 ;  /* 0x0000000305050220 */ /* 0x000fe20000400000 */
[----:B------:R-:W-:Y:S01]  /*1370*/  FSEL R6, R42, R75, !P0 ;  /* 0x0000004b2a067208 */ /* 0x000fe20004000000 */
[-C--:B------:R-:W-:Y:S01]  /*1380*/  @P0 FMUL R7, R7, R3.reuse ;  /* 0x0000000307070220 */ /* 0x080fe20000400000 */
[-C--:B------:R-:W-:Y:S01]  /*1390*/  FMUL R107, R44, R3.reuse ;  /* 0x000000032c6b7220 */ /* 0x080fe20000400000 */
[----:B------:R-:W-:Y:S01]  /*13a0*/  FMUL R109, R46, R3 ;  /* 0x000000032e6d7220 */ /* 0x000fe20000400000 */
[----:B------:R-:W-:Y:S01]  /*13b0*/  FFMA R50, R82, R50, R30 ;  /* 0x0000003252327223 */ /* 0x000fe2000000001e */
[----:B------:R-:W-:Y:S01]  /*13c0*/  FFMA R47, R83, R47, R31 ;  /* 0x0000002f532f7223 */ /* 0x000fe2000000001f */
[----:B------:R-:W-:Y:S01]  /*13d0*/  FMNMX3 R0, R0, |R48|, |R45|, !PT ;  /* 0x4000003000007276 */ /* 0x000fe2000780042d */
[----:B------:R-:W-:Y:S01]  /*13e0*/  @P0 FMUL R41, R41, R3 ;  /* 0x0000000329290220 */ /* 0x000fe20000400000 */
[----:B------:R-:W-:Y:S01]  /*13f0*/  FSEL R42, R46, R109, !P0 ;  /* 0x0000006d2e2a7208 */ /* 0x000fe20004000000 */
[----:B------:R-:W-:Y:S01]  /*1400*/  @P0 FMUL R43, R43, R3 ;  /* 0x000000032b2b0220 */ /* 0x000fe20000400000 */
[----:B0-----:R-:W-:Y:S01]  /*1410*/  FSEL R4, R40, R73, !P0 ;  /* 0x0000004928047208 */ /* 0x001fe20004000000 */
[----:B------:R-:W-:Y:S01]  /*1420*/  FFMA R52, R84, R52, R24 ;  /* 0x0000003454347223 */ /* 0x000fe20000000018 */
[----:B------:R-:W-:Y:S01]  /*1430*/  FSEL R40, R44, R107, !P0 ;  /* 0x0000006b2c287208 */ /* 0x000fe20004000000 */
[----:B------:R-:W-:Y:S01]  /*1440*/  FFMA R54, R86, R54, R26 ;  /* 0x0000003656367223 */ /* 0x000fe2000000001a */
[----:B------:R-:W-:Y:S01]  /*1450*/  FMNMX3 R0, R0, |R50|, |R47|, !PT ;  /* 0x4000003200007276 */ /* 0x000fe2000780042f */
[----:B------:R0:W-:Y:S01]  /*1460*/  STG.E.128 desc[UR4][R110.64], R4 ;  /* 0x000000046e007986 */ /* 0x0001e2000c101d04 */
[-C--:B------:R-:W-:Y:S01]  /*1470*/  FMUL R73, R48, R3.reuse ;  /* 0x0000000330497220 */ /* 0x080fe20000400000 */
[----:B------:R-:W-:Y:S01]  /*1480*/  FMUL R75, R50, R3 ;  /* 0x00000003324b7220 */ /* 0x000fe20000400000 */
[----:B------:R-:W-:Y:S01]  /*1490*/  FFMA R56, R88, R56, R20 ;  /* 0x0000003858387223 */ /* 0x000fe20000000014 */
[----:B------:R1:W-:Y:S01]  /*14a0*/  STG.E.128 desc[UR4][R110.64+0x200], R40 ;  /* 0x000200286e007986 */ /* 0x0003e2000c101d04 */
[----:B------:R-:W-:Y:S01]  /*14b0*/  FFMA R62, R94, R62, R18 ;  /* 0x0000003e5e3e7223 */ /* 0x000fe20000000012 */
[----:B------:R-:W-:Y:S01]  /*14c0*/  FSEL R44, R48, R73, !P0 ;  /* 0x00000049302c7208 */ /* 0x000fe20004000000 */
[----:B------:R-:W-:Y:S01]  /*14d0*/  @P0 FMUL R45, R45, R3 ;  /* 0x000000032d2d0220 */ /* 0x000fe20000400000 */
[----:B------:R-:W-:Y:S01]  /*14e0*/  FSEL R46, R50, R75, !P0 ;  /* 0x0000004b322e7208 */ /* 0x000fe20004000000 */
        /* <DEDUP_REMOVED lines=9> */
[----:B0-----:R-:W-:Y:S01]  /*1580*/  FFMA R5, R85, R53, R25 ;  /* 0x0000003555057223 */ /* 0x001fe20000000019 */
[----:B------:R-:W-:Y:S01]  /*1590*/  FFMA R7, R87, R55, R27 ;  /* 0x0000003757077223 */ /* 0x000fe2000000001b */
[-C--:B------:R-:W-:Y:S01]  /*15a0*/  FMUL R53, R54, R3.reuse ;  /* 0x0000000336357220 */ /* 0x080fe20000400000 */
[-C--:B------:R-:W-:Y:S01]  /*15b0*/  FMUL R55, R56, R3.reuse ;  /* 0x0000000338377220 */ /* 0x080fe20000400000 */
[----:B-1----:R-:W-:Y:S01]  /*15c0*/  FMUL R43, R52, R3 ;  /* 0x00000003342b7220 */ /* 0x002fe20000400000 */
[----:B------:R-:W-:Y:S01]  /*15d0*/  FMNMX3 R0, R0, |R52|, |R5|, !PT ;  /* 0x4000003400007276 */ /* 0x000fe20007800405 */
[----:B------:R-:W-:Y:S01]  /*15e0*/  FFMA R41, R89, R57, R21 ;  /* 0x0000003959297223 */ /* 0x000fe20000000015 */
[----:B------:R-:W-:Y:S01]  /*15f0*/  FMUL R57, R62, R3 ;  /* 0x000000033e397220 */ /* 0x000fe20000400000 */
[----:B------:R-:W-:Y:S01]  /*1600*/  FSEL R6, R54, R53, !P0 ;  /* 0x0000003536067208 */ /* 0x000fe20004000000 */
[----:B------:R-:W-:Y:S01]  /*1610*/  FMUL R53, R58, R3 ;  /* 0x000000033a357220 */ /* 0x000fe20000400000 */
[----:B------:R-:W-:Y:S01]  /*1620*/  FMNMX3 R0, R0, |R54|, |R7|, !PT ;  /* 0x4000003600007276 */ /* 0x000fe20007800407 */
[----:B------:R-:W-:Y:S01]  /*1630*/  FFMA R78, R103, R78, R10 ;  /* 0x0000004e674e7223 */ /* 0x000fe2000000000a */
[----:B------:R-:W-:Y:S01]  /*1640*/  FSEL R4, R52, R43, !P0 ;  /* 0x0000002b34047208 */ /* 0x000fe20004000000 */
[----:B------:R-:W-:Y:S01]  /*1650*/  FFMA R43, R91, R59, R23 ;  /* 0x0000003b5b2b7223 */ /* 0x000fe20000000017 */
[----:B------:R-:W-:Y:S01]  /*1660*/  FMNMX3 R0, R0, |R56|, |R41|, !PT ;  /* 0x4000003800007276 */ /* 0x000fe20007800429 */
[----:B--2---:R-:W-:Y:S01]  /*1670*/  FFMA R45, R93, R61, R17 ;  /* 0x0000003d5d2d7223 */ /* 0x004fe20000000011 */
[----:B------:R-:W-:Y:S01]  /*1680*/  FSEL R46, R62, R57, !P0 ;  /* 0x000000393e2e7208 */ /* 0x000fe20004000000 */
        /* <DEDUP_REMOVED lines=9> */
[----:B------:R-:W0:Y:S01]  /*1720*/  LDC R57, c[0x0][0x380] ;  /* 0x0000e000ff397b82 */ /* 0x000e220000000800 */
        /* <DEDUP_REMOVED lines=8> */
[----:B------:R-:W-:Y:S01]  /*17b0*/  FMNMX3 R0, R0, |R74|, |R51|, !PT ;  /* 0x4000004a00007276 */ /* 0x000fe20007800433 */
[----:B------:R-:W-:Y:S01]  /*17c0*/  @P0 FMUL R41, R41, R3 ;  /* 0x0000000329290220 */ /* 0x000fe20000400000 */
[----:B------:R-:W-:Y:S01]  /*17d0*/  FSEL R48, R108, R59, !P0 ;  /* 0x0000003b6c307208 */ /* 0x000fe20004000000 */
[-C--:B------:R-:W-:Y:S01]  /*17e0*/  FMUL R59, R76, R3.reuse ;  /* 0x000000034c3b7220 */ /* 0x080fe20000400000 */
[----:B------:R-:W-:Y:S01]  /*17f0*/  FMNMX3 R0, R0, |R76|, |R53|, !PT ;  /* 0x4000004c00007276 */ /* 0x000fe20007800435 */
[----:B------:R-:W-:Y:S01]  /*1800*/  @P0 FMUL R43, R43, R3 ;  /* 0x000000032b2b0220 */ /* 0x000fe20000400000 */
[----:B------:R-:W-:Y:S01]  /*1810*/  FSEL R54, R78, R61, !P0 ;  /* 0x0000003d4e367208 */ /* 0x000fe20004000000 */
[-C--:B------:R-:W-:Y:S01]  /*1820*/  @P0 FMUL R45, R45, R3.reuse ;  /* 0x000000032d2d0220 */ /* 0x080fe20000400000 */
[----:B------:R-:W-:Y:S01]  /*1830*/  FMNMX3 R0, R0, |R78|, |R55|, !PT ;  /* 0x4000004e00007276 */ /* 0x000fe20007800437 */
[----:B------:R-:W-:Y:S01]  /*1840*/  @P0 FMUL R47, R47, R3 ;  /* 0x000000032f2f0220 */ /* 0x000fe20000400000 */
[----:B------:R-:W-:Y:S01]  /*1850*/  FSEL R52, R76, R59, !P0 ;  /* 0x0000003b4c347208 */ /* 0x000fe20004000000 */
        /* <DEDUP_REMOVED lines=13> */
.L_x_9926:
        /* <DEDUP_REMOVED lines=35> */
.L_x_9930:
        /* <DEDUP_REMOVED lines=129> */
.L_x_9960:
[----:B------:R-:W2:Y:S01]  /*2370*/  LDC R5, c[0x0][0x3d8] ;  /* 0x0000f600ff057b82 */ /* 0x000ea20000000800 */
[----:B------:R-:W3:Y:S01]  /*2380*/  S2R R72, SR_TID.X ;  /* 0x0000000000487919 */ /* 0x000ee20000002100 */
[----:B-1----:R-:W-:Y:S01]  /*2390*/  FADD R104, R111, R104 ;  /* 0x000000686f687221 */ /* 0x002fe20000000000 */
[----:B------:R-:W-:-:S05]  /*23a0*/  LEA R109, R2, R107, 0x8 ;  /* 0x0000006b026d7211 */ /* 0x000fca00078e40ff */
[----:B------:R-:W1:Y:S08]  /*23b0*/  @!P1 LDC.64 R6, c[0x0][0x398] ;  /* 0x0000e600ff069b82 */ /* 0x000e700000000a00 */
[----:B------:R-:W4:Y:S01]  /*23c0*/  LDC.64 R112, c[0x0][0x3c8] ;  /* 0x0000f200ff707b82 */ /* 0x000f220000000a00 */
[----:B--2---:R-:W-:-:S05]  /*23d0*/  FFMA R5, R104, 0.0009765625, R5 ;  /* 0x3a80000068057823 */ /* 0x004fca0000000005 */
[----:B------:R-:W-:Y:S01]  /*23e0*/  FSETP.GEU.AND P2, PT, |R5|, 1.175494350822287508e-38, PT ;  /* 0x008000000500780b */ /* 0x000fe20003f4e200 */
[----:B-1----:R-:W-:Y:S01]  /*23f0*/  @!P1 IMAD.WIDE R6, R2, 0x4, R6 ;  /* 0x0000000402069825 */ /* 0x002fe200078e0206 */
[----:B---3--:R-:W-:-:S04]  /*2400*/  LOP3.LUT P3, RZ, R72, 0x1f, RZ, 0xc0, !PT ;  /* 0x0000001f48ff7812 */ /* 0x008fc8000786c0ff */
[----:B------:R1:W-:Y:S01]  /*2410*/  @!P1 STG.E desc[UR4][R6.64], R106 ;  /* 0x0000006a06009986 */ /* 0x0003e2000c101904 */
[----:B----4-:R-:W-:-:S06]  /*2420*/  IMAD.WIDE.U32 R112, R109, 0x10, R112 ;  /* 0x000000106d707825 */ /* 0x010fcc00078e0070 */
[----:B------:R-:W-:-:S04]  /*2430*/  @!P2 FMUL R5, R5, 16777216 ;  /* 0x4b8000000505a820 */ /* 0x000fc80000400000 */
[----:B------:R-:W2:Y:S01]  /*2440*/  MUFU.RSQ R4, R5 ;  /* 0x0000000500047308 */ /* 0x000ea20000001400 */
[----:B------:R-:W3:Y:S01]  /*2450*/  @!P3 LDC.64 R114, c[0x0][0x3a0] ;  /* 0x0000e800ff72bb82 */ /* 0x000ee20000000a00 */
[----:B--2---:R-:W-:-:S04]  /*2460*/  @!P2 FMUL R4, R4, 4096 ;  /* 0x458000000404a820 */ /* 0x004fc80000400000 */
[-C--:B------:R-:W-:Y:S01]  /*2470*/  FMUL R73, R73, R4.reuse ;  /* 0x0000000449497220 */ /* 0x080fe20000400000 */
[-C--:B------:R-:W-:Y:S01]  /*2480*/  FMUL R5, R77, R4.reuse ;  /* 0x000000044d057220 */ /* 0x080fe20000400000 */
[-C--:B-1----:R-:W-:Y:S01]  /*2490*/  FMUL R6, R78, R4.reuse ;  /* 0x000000044e067220 */ /* 0x082fe20000400000 */
[-C--:B------:R-:W-:Y:S01]  /*24a0*/  FMUL R7, R79, R4.reuse ;  /* 0x000000044f077220 */ /* 0x080fe20000400000 */
[----:B------:R-:W-:Y:S01]  /*24b0*/  FFMA R77, R69, R73, R37 ;  /* 0x00000049454d7223 */ /* 0x000fe20000000025 */
[----:B---3--:R-:W-:Y:S01]  /*24c0*/  @!P3 IMAD.WIDE R114, R2, 0x4, R114 ;  /* 0x000000040272b825 */ /* 0x008fe200078e0272 */
[----:B------:R-:W1:Y:S03]  /*24d0*/  LDC R73, c[0x0][0x380] ;  /* 0x0000e000ff497b82 */ /* 0x000e660000000800 */
        /* <DEDUP_REMOVED lines=15> */
[-C--:B0-----:R-:W-:Y:S01]  /*25d0*/  FMUL R111, R91, R4.reuse ;  /* 0x000000045b6f7220 */ /* 0x081fe20000400000 */
        /* <DEDUP_REMOVED lines=15> */
[----:B------:R0:W-:Y:S01]  /*26d0*/  @!P3 STG.E desc[UR4][R114.64], R4 ;  /* 0x000000047200b986 */ /* 0x0001e2000c101904 */
        /* <DEDUP_REMOVED lines=12> */
[----:B0-----:R-:W-:Y:S01]  /*27a0*/  FFMA R4, R52, R106, R20 ;  /* 0x0000006a34047223 */ /* 0x001fe20000000014 */
        /* <DEDUP_REMOVED lines=48> */
[----:B-1----:R-:W-:-:S03]  /*2ab0*/  LEA R2, R73, R2, 0x2 ;  /* 0x0000000249027211 */ /* 0x002fc600078e10ff */
[----:B------:R0:W-:Y:S01]  /*2ac0*/  STG.E.128 desc[UR4][R112.64+0x200], R88 ;  /* 0x0002005870007986 */ /* 0x0001e2000c101d04 */
[----:B------:R-:W-:-:S03]  /*2ad0*/  ISETP.GE.AND P2, PT, R2, UR12, PT ;  /* 0x0000000c02007c0c */ /* 0x000fc6000bf46270 */
[----:B------:R0:W-:Y:S04]  /*2ae0*/  STG.E.128 desc[UR4][R112.64+0x400], R80 ;  /* 0x0004005070007986 */ /* 0x0001e8000c101d04 */
[----:B------:R0:W-:Y:S04]  /*2af0*/  STG.E.128 desc[UR4][R112.64+0x600], R84 ;  /* 0x0006005470007986 */ /* 0x0001e8000c101d04 */
[----:B------:R0:W-:Y:S04]  /*2b00*/  STG.E.128 desc[UR4][R112.64+0x800], R4 ;  /* 0x0008000470007986 */ /* 0x0001e8000c101d04 */
[----:B------:R0:W-:Y:S04]  /*2b10*/  STG.E.128 desc[UR4][R112.64+0xa00], R92 ;  /* 0x000a005c70007986 */ /* 0x0001e8000c101d04 */
[----:B------:R0:W-:Y:S04]  /*2b20*/  STG.E.128 desc[UR4][R112.64+0xc00], R96 ;  /* 0x000c006070007986 */ /* 0x0001e8000c101d04 */
[----:B------:R0:W-:Y:S01]  /*2b30*/  STG.E.128 desc[UR4][R112.64+0xe00], R100 ;  /* 0x000e006470007986 */ /* 0x0001e2000c101d04 */
[----:B------:R-:W-:Y:S05]  /*2b40*/  @!P2 BRA `(.L_x_9930) ;  /* 0xfffffff00004a947 */ /* 0x000fea000383ffff */
.L_x_9925:
[----:B------:R-:W-:Y:S05]  /*2b50*/  BSYNC B0 ;  /* 0x0000000000007941 */ /* 0x000fea0003800000 */
.L_x_9924:
[----:B------:R-:W2:Y:S02]  /*2b60*/  LDCU.64 UR6, c[0x0][0x3f8] ;  /* 0x00007f00ff0677ac */ /* 0x000ea40008000a00 */
[----:B--2---:R-:W-:-:S04]  /*2b70*/  UISETP.NE.U32.AND UP0, UPT, UR6, URZ, UPT ;  /* 0x000000ff0600728c */ /* 0x004fc8000bf05070 */
[----:B------:R-:W-:-:S09]  /*2b80*/  UISETP.NE.AND.EX UP0, UPT, UR7, URZ, UPT, UP0 ;  /* 0x000000ff0700728c */ /* 0x000fd2000bf05300 */
[----:B------:R-:W-:Y:S05]  /*2b90*/  BRA.U !UP0, `(.L_x_9931) ;  /* 0x0000000108ac7547 */ /* 0x000fea000b800000 */
[----:B------:R-:W-:-:S03]  /*2ba0*/  UMOV UR6, 0xffffffff ;  /* 0xffffffff00067882 */ /* 0x000fc60000000000 */
[----:B------:R-:W-:Y:S05]  /*2bb0*/  BRA.DIV UR6, `(.L_x_9932) ;  /* 0x0000001606047947 */ /* 0x000fea000b800000 */
[----:B01----:R-:W0:Y:S02]  /*2bc0*/  SHFL.DOWN PT, R5, R0, 0x10, 0x1f ;  /* 0x0a001f0000057f89 */ /* 0x003e2400000e0000 */
        /* <DEDUP_REMOVED lines=8> */
.L_x_9967:
        /* <DEDUP_REMOVED lines=26> */
.L_x_9970:
[----:B------:R-:W-:Y:S02]  /*2df0*/  ISETP.NE.AND P0, PT, R72, RZ, PT ;  /* 0x000000ff4800720c */ /* 0x000fe40003f05270 */
[----:B--2---:R-:W-:-:S11]  /*2e00*/  FMNMX R7, R5, R2, !PT ;  /* 0x0000000205077209 */ /* 0x004fd60007800000 */
[----:B------:R-:W-:Y:S05]  /*2e10*/  @P0 BRA `(.L_x_9933) ;  /* 0x0000000000080947 */ /* 0x000fea0003800000 */
[----:B01----:R-:W0:Y:S02]  /*2e20*/  LDC.64 R4, c[0x0][0x3f8] ;  /* 0x0000fe00ff047b82 */ /* 0x003e240000000a00 */
[----:B0-----:R2:W-:Y:S02]  /*2e30*/  REDG.E.MAX.S32.STRONG.GPU desc[UR4][R4.64], R7 ;  /* 0x000000070400798e */ /* 0x0015e4000d12e304 */
.L_x_9933:
[----:B------:R-:W-:Y:S05]  /*2e40*/  BSYNC B0 ;  /* 0x0000000000007941 */ /* 0x000fea0003800000 */
.L_x_9931:
        /* <DEDUP_REMOVED lines=13> */
[----:B01----:R-:W-:-:S07]  /*2f20*/  MOV R6, 0x2f40 ;  /* 0x00002f4000067802 */ /* 0x003fce0000000f00 */
[----:B--2---:R-:W-:Y:S05]  /*2f30*/  CALL.REL.NOINC `($__internal_159_$__cuda_sm20_rcp_rn_f32_slowpath) ;  /* 0x0000001000fc7944 */ /* 0x004fea0003c00000 */
[----:B------:R-:W-:Y:S01]  /*2f40*/  MOV R5, R0 ;  /* 0x0000000000057202 */ /* 0x000fe20000000f00 */
[----:B------:R-:W-:Y:S06]  /*2f50*/  BRA `(.L_x_9936) ;  /* 0x0000000000107947 */ /* 0x000fec0003800000 */
.L_x_9935:
[----:B------:R-:W3:Y:S02]  /*2f60*/  MUFU.RCP R0, R3 ;  /* 0x0000000300007308 */ /* 0x000ee40000001000 */
[----:B---3--:R-:W-:-:S04]  /*2f70*/  FFMA R2, R0, R3, -1 ;  /* 0xbf80000000027423 */ /* 0x008fc80000000003 */
[----:B012---:R-:W-:-:S04]  /*2f80*/  FADD.FTZ R5, -R2, -RZ ;  /* 0x800000ff02057221 */ /* 0x007fc80000010100 */
[----:B------:R-:W-:-:S07]  /*2f90*/  FFMA R5, R0, R5, R0 ;  /* 0x0000000500057223 */ /* 0x000fce0000000000 */
.L_x_9936:
[----:B------:R-:W0:Y:S02]  /*2fa0*/  LDC.64 R2, c[0x0][0x3f0] ;  /* 0x0000fc00ff027b82 */ /* 0x000e240000000a00 */
[----:B0-----:R-:W-:Y:S01]  /*2fb0*/  STG.E desc[UR4][R2.64], R5 ;  /* 0x0000000502007986 */ /* 0x001fe2000c101904 */
[----:B------:R-:W-:Y:S05]  /*2fc0*/  EXIT ;  /* 0x000000000000794d */ /* 0x000fea0003800000 */
.L_x_9927:
[----:B------:R-:W-:Y:S01]  /*2fd0*/  HFMA2 R5, -RZ, RZ, 0, 5.9604644775390625e-08 ;  /* 0x00000001ff057431 */ /* 0x000fe200000001ff */
[----:B------:R-:W-:Y:S01]  /*2fe0*/  BSSY B1, `(.L_x_9937) ;  /* 0x0000006000017945 */ /* 0x000fe20003800000 */
[----:B------:R-:W-:Y:S02]  /*2ff0*/  MOV R6, 0x1f ;  /* 0x0000001f00067802 */ /* 0x000fe40000000f00 */
[----:B------:R-:W-:-:S07]  /*3000*/  MOV R7, 0xffffffff ;  /* 0xffffffff00077802 */ /* 0x000fce0000000f00 */
[----:B------:R-:W-:Y:S05]  /*3010*/  WARPSYNC.COLLECTIVE R7, `(.L_x_9938) ;  /* 0x0000000007087348 */ /* 0x000fea0003c00000 */
[----:B------:R0:W1:Y:S02]  /*3020*/  SHFL.BFLY P2, R104, R4, R5, R6 ;  /* 0x0c00000504687389 */ /* 0x0000640000040006 */
[----:B01----:R-:W-:Y:S05]  /*3030*/  ENDCOLLECTIVE ;  /* 0x000000000000791b */ /* 0x003fea0003800000 */
.L_x_9938:
[----:B------:R-:W-:Y:S05]  /*3040*/  BSYNC B1 ;  /* 0x0000000000017941 */ /* 0x000fea0003800000 */
.L_x_9937:
[----:B------:R-:W-:Y:S02]  /*3050*/  HFMA2 R5, -RZ, RZ, 0, 1.1920928955078125e-07 ;  /* 0x00000002ff057431 */ /* 0x000fe400000001ff */
[----:B------:R-:W-:Y:S01]  /*3060*/  FADD R4, R4, R104 ;  /* 0x0000006804047221 */ /* 0x000fe20000000000 */
[----:B------:R-:W-:Y:S02]  /*3070*/  MOV R6, 0x1f ;  /* 0x0000001f00067802 */ /* 0x000fe40000000f00 */
[----:B------:R-:W-:-:S07]  /*3080*/  MOV R7, 0xffffffff ;  /* 0xffffffff00077802 */ /* 0x000fce0000000f00 */
[----:B------:R-:W-:Y:S05]  /*3090*/  WARPSYNC.COLLECTIVE R7, `(.L_x_9939) ;  /* 0x0000000007087348 */ /* 0x000fea0003c00000 */
[----:B------:R0:W1:Y:S02]  /*30a0*/  SHFL.BFLY P2, R104, R4, R5, R6 ;  /* 0x0c00000504687389 */ /* 0x0000640000040006 */
[----:B01----:R-:W-:Y:S05]  /*30b0*/  ENDCOLLECTIVE ;  /* 0x000000000000791b */ /* 0x003fea0003800000 */
.L_x_9939:
[----:B------:R-:W-:Y:S02]  /*30c0*/  HFMA2 R5, -RZ, RZ, 0, 2.384185791015625e-07 ;  /* 0x00000004ff057431 */ /* 0x000fe400000001ff */
[----:B------:R-:W-:-:S05]  /*30d0*/  FADD R108, R4, R104 ;  /* 0x00000068046c7221 */ /* 0x000fca0000000000 */
[----:B------:R-:W-:-:S07]  /*30e0*/  MOV R4, R108 ;  /* 0x0000006c00047202 */ /* 0x000fce0000000f00 */
[----:B------:R-:W-:Y:S05]  /*30f0*/  WARPSYNC.COLLECTIVE R7, `(.L_x_9940) ;  /* 0x0000000007087348 */ /* 0x000fea0003c00000 */
[----:B------:R0:W1:Y:S02]  /*3100*/  SHFL.BFLY P2, R104, R4, R5, R6 ;  /* 0x0c00000504687389 */ /* 0x0000640000040006 */
[----:B01----:R-:W-:Y:S05]  /*3110*/  ENDCOLLECTIVE ;  /* 0x000000000000791b */ /* 0x003fea0003800000 */
.L_x_9940:
[----:B------:R-:W-:Y:S02]  /*3120*/  HFMA2 R5, -RZ, RZ, 0, 4.76837158203125e-07 ;  /* 0x00000008ff057431 */ /* 0x000fe400000001ff */
[----:B------:R-:W-:-:S05]  /*3130*/  FADD R109, R108, R104 ;  /* 0x000000686c6d7221 */ /* 0x000fca0000000000 */
[----:B------:R-:W-:-:S07]  /*3140*/  MOV R4, R109 ;  /* 0x0000006d00047202 */ /* 0x000fce0000000f00 */
[----:B------:R-:W-:Y:S05]  /*3150*/  WARPSYNC.COLLECTIVE R7, `(.L_x_9941) ;  /* 0x0000000007087348 */ /* 0x000fea0003c00000 */
[----:B------:R0:W1:Y:S02]  /*3160*/  SHFL.BFLY P2, R104, R4, R5, R6 ;  /* 0x0c00000504687389 */ /* 0x0000640000040006 */
[----:B01----:R-:W-:Y:S05]  /*3170*/  ENDCOLLECTIVE ;  /* 0x000000000000791b */ /* 0x003fea0003800000 */
.L_x_9941:
[----:B------:R-:W-:Y:S02]  /*3180*/  HFMA2 R5, -RZ, RZ, 0, 9.5367431640625e-07 ;  /* 0x00000010ff057431 */ /* 0x000fe400000001ff */
[----:B------:R-:W-:-:S05]  /*3190*/  FADD R110, R109, R104 ;  /* 0x000000686d6e7221 */ /* 0x000fca0000000000 */
[----:B------:R-:W-:-:S07]  /*31a0*/  MOV R4, R110 ;  /* 0x0000006e00047202 */ /* 0x000fce0000000f00 */
[----:B------:R-:W-:Y:S05]  /*31b0*/  WARPSYNC.COLLECTIVE R7, `(.L_x_9942) ;  /* 0x0000000007087348 */ /* 0x000fea0003c00000 */
[----:B------:R0:W1:Y:S02]  /*31c0*/  SHFL.BFLY P2, R104, R4, R5, R6 ;  /* 0x0c00000504687389 */ /* 0x0000640000040006 */
[----:B01----:R-:W-:Y:S05]  /*31d0*/  ENDCOLLECTIVE ;  /* 0x000000000000791b */ /* 0x003fea0003800000 */
.L_x_9942:
        /* <DEDUP_REMOVED lines=70> */
.L_x_9943:
[----:B------:R-:W-:Y:S02]  /*3640*/  HFMA2 R5, -RZ, RZ, 0, 1.1920928955078125e-07 ;  /* 0x00000002ff057431 */ /* 0x000fe400000001ff */
[----:B------:R-:W-:-:S05]  /*3650*/  FADD R72, R4, R104 ;  /* 0x0000006804487221 */ /* 0x000fca0000000000 */
[----:B------:R-:W-:-:S07]  /*3660*/  MOV R4, R72 ;  /* 0x0000004800047202 */ /* 0x000fce0000000f00 */
[----:B------:R-:W-:Y:S05]  /*3670*/  WARPSYNC.COLLECTIVE R7, `(.L_x_9944) ;  /* 0x0000000007087348 */ /* 0x000fea0003c00000 */
[----:B------:R0:W1:Y:S02]  /*3680*/  SHFL.BFLY P2, R104, R4, R5, R6 ;  /* 0x0c00000504687389 */ /* 0x0000640000040006 */
[----:B01----:R-:W-:Y:S05]  /*3690*/  ENDCOLLECTIVE ;  /* 0x000000000000791b */ /* 0x003fea0003800000 */
.L_x_9944:
[----:B------:R-:W-:Y:S02]  /*36a0*/  HFMA2 R5, -RZ, RZ, 0, 2.384185791015625e-07 ;  /* 0x00000004ff057431 */ /* 0x000fe400000001ff */
[----:B------:R-:W-:-:S05]  /*36b0*/  FADD R109, R72, R104 ;  /* 0x00000068486d7221 */ /* 0x000fca0000000000 */
[----:B------:R-:W-:-:S07]  /*36c0*/  MOV R4, R109 ;  /* 0x0000006d00047202 */ /* 0x000fce0000000f00 */
[----:B------:R-:W-:Y:S05]  /*36d0*/  WARPSYNC.COLLECTIVE R7, `(.L_x_9945) ;  /* 0x0000000007087348 */ /* 0x000fea0003c00000 */
[----:B------:R0:W1:Y:S02]  /*36e0*/  SHFL.BFLY P2, R104, R4, R5, R6 ;  /* 0x0c00000504687389 */ /* 0x0000640000040006 */
[----:B01----:R-:W-:Y:S05]  /*36f0*/  ENDCOLLECTIVE ;  /* 0x000000000000791b */ /* 0x003fea0003800000 */
.L_x_9945:
[----:B------:R-:W-:Y:S02]  /*3700*/  HFMA2 R5, -RZ, RZ, 0, 4.76837158203125e-07 ;  /* 0x00000008ff057431 */ /* 0x000fe400000001ff */
[----:B------:R-:W-:-:S05]  /*3710*/  FADD R110, R109, R104 ;  /* 0x000000686d6e7221 */ /* 0x000fca0000000000 */
[----:B------:R-:W-:-:S07]  /*3720*/  MOV R4, R110 ;  /* 0x0000006e00047202 */ /* 0x000fce0000000f00 */
[----:B------:R-:W-:Y:S05]  /*3730*/  WARPSYNC.COLLECTIVE R7, `(.L_x_9946) ;  /* 0x0000000007087348 */ /* 0x000fea0003c00000 */
[----:B------:R0:W1:Y:S02]  /*3740*/  SHFL.BFLY P2, R104, R4, R5, R6 ;  /* 0x0c00000504687389 */ /* 0x0000640000040006 */
[----:B01----:R-:W-:Y:S05]  /*3750*/  ENDCOLLECTIVE ;  /* 0x000000000000791b */ /* 0x003fea0003800000 */
.L_x_9946:
[----:B------:R-:W-:Y:S02]  /*3760*/  HFMA2 R5, -RZ, RZ, 0, 9.5367431640625e-07 ;  /* 0x00000010ff057431 */ /* 0x000fe400000001ff */
[----:B------:R-:W-:-:S05]  /*3770*/  FADD R111, R110, R104 ;  /* 0x000000686e6f7221 */ /* 0x000fca0000000000 */
[----:B------:R-:W-:-:S07]  /*3780*/  MOV R4, R111 ;  /* 0x0000006f00047202 */ /* 0x000fce0000000f00 */
[----:B------:R-:W-:Y:S05]  /*3790*/  WARPSYNC.COLLECTIVE R7, `(.L_x_9947) ;  /* 0x0000000007087348 */ /* 0x000fea0003c00000 */
[----:B------:R0:W1:Y:S02]  /*37a0*/  SHFL.BFLY P2, R104, R4, R5, R6 ;  /* 0x0c00000504687389 */ /* 0x0000640000040006 */
[----:B01----:R-:W-:Y:S05]  /*37b0*/  ENDCOLLECTIVE ;  /* 0x000000000000791b */ /* 0x003fea0003800000 */
.L_x_9947:
[----:B------:R-:W-:Y:S05]  /*37c0*/  BRA `(.L_x_9948) ;  /* 0xffffffd400dc7947 */ /* 0x000fea000383ffff */
.L_x_9929:
[----:B------:R-:W-:Y:S01]  /*37d0*/  HFMA2 R6, -RZ, RZ, 0, 1.847743988037109375e-06 ;  /* 0x0000001fff067431 */ /* 0x000fe200000001ff */
[----:B------:R-:W-:Y:S01]  /*37e0*/  BSSY B1, `(.L_x_9949) ;  /* 0x0000006000017945 */ /* 0x000fe20003800000 */
[----:B------:R-:W-:Y:S02]  /*37f0*/  MOV R5, 0x1 ;  /* 0x0000000100057802 */ /* 0x000fe40000000f00 */
[----:B------:R-:W-:-:S07]  /*3800*/  MOV R7, 0xffffffff ;  /* 0xffffffff00077802 */ /* 0x000fce0000000f00 */
[----:B------:R-:W-:Y:S05]  /*3810*/  WARPSYNC.COLLECTIVE R7, `(.L_x_9950) ;  /* 0x0000000007087348 */ /* 0x000fea0003c00000 */
[----:B------:R0:W1:Y:S02]  /*3820*/  SHFL.BFLY P2, R104, R4, R5, R6 ;  /* 0x0c00000504687389 */ /* 0x0000640000040006 */
[----:B01----:R-:W-:Y:S05]  /*3830*/  ENDCOLLECTIVE ;  /* 0x000000000000791b */ /* 0x003fea0003800000 */
.L_x_9950:
[----:B------:R-:W-:Y:S05]  /*3840*/  BSYNC B1 ;  /* 0x0000000000017941 */ /* 0x000fea0003800000 */
.L_x_9949:
[----:B------:R-:W-:Y:S02]  /*3850*/  HFMA2 R5, -RZ, RZ, 0, 1.1920928955078125e-07 ;  /* 0x00000002ff057431 */ /* 0x000fe400000001ff */
[----:B------:R-:W-:Y:S01]  /*3860*/  FADD R4, R4, R104 ;  /* 0x0000006804047221 */ /* 0x000fe20000000000 */
[----:B------:R-:W-:Y:S02]  /*3870*/  MOV R6, 0x1f ;  /* 0x0000001f00067802 */ /* 0x000fe40000000f00 */
[----:B------:R-:W-:-:S07]  /*3880*/  MOV R7, 0xffffffff ;  /* 0xffffffff00077802 */ /* 0x000fce0000000f00 */
[----:B------:R-:W-:Y:S05]  /*3890*/  WARPSYNC.COLLECTIVE R7, `(.L_x_9951) ;  /* 0x0000000007087348 */ /* 0x000fea0003c00000 */
[----:B------:R0:W1:Y:S02]  /*38a0*/  SHFL.BFLY P2, R104, R4, R5, R6 ;  /* 0x0c00000504687389 */ /* 0x0000640000040006 */
[----:B01----:R-:W-:Y:S05]  /*38b0*/  ENDCOLLECTIVE ;  /* 0x000000000000791b */ /* 0x003fea0003800000 */
.L_x_9951:
[----:B------:R-:W-:Y:S02]  /*38c0*/  HFMA2 R5, -RZ, RZ, 0, 2.384185791015625e-07 ;  /* 0x00000004ff057431 */ /* 0x000fe400000001ff */
[----:B------:R-:W-:-:S05]  /*38d0*/  FADD R109, R4, R104 ;  /* 0x00000068046d7221 */ /* 0x000fca0000000000 */
[----:B------:R-:W-:-:S07]  /*38e0*/  MOV R4, R109 ;  /* 0x0000006d00047202 */ /* 0x000fce0000000f00 */
[----:B------:R-:W-:Y:S05]  /*38f0*/  WARPSYNC.COLLECTIVE R7, `(.L_x_9952) ;  /* 0x0000000007087348 */ /* 0x000fea0003c00000 */
[----:B------:R0:W1:Y:S02]  /*3900*/  SHFL.BFLY P2, R104, R4, R5, R6 ;  /* 0x0c00000504687389 */ /* 0x0000640000040006 */
[----:B01----:R-:W-:Y:S05]  /*3910*/  ENDCOLLECTIVE ;  /* 0x000000000000791b */ /* 0x003fea0003800000 */
.L_x_9952:
[----:B------:R-:W-:Y:S02]  /*3920*/  HFMA2 R5, -RZ, RZ, 0, 4.76837158203125e-07 ;  /* 0x00000008ff057431 */ /* 0x000fe400000001ff */
[----:B------:R-:W-:-:S05]  /*3930*/  FADD R110, R109, R104 ;  /* 0x000000686d6e7221 */ /* 0x000fca0000000000 */
[----:B------:R-:W-:-:S07]  /*3940*/  MOV R4, R110 ;  /* 0x0000006e00047202 */ /* 0x000fce0000000f00 */
[----:B------:R-:W-:Y:S05]  /*3950*/  WARPSYNC.COLLECTIVE R7, `(.L_x_9953) ;  /* 0x0000000007087348 */ /* 0x000fea0003c00000 */
[----:B------:R0:W1:Y:S02]  /*3960*/  SHFL.BFLY P2, R104, R4, R5, R6 ;  /* 0x0c00000504687389 */ /* 0x0000640000040006 */
[----:B01----:R-:W-:Y:S05]  /*3970*/  ENDCOLLECTIVE ;  /* 0x000000000000791b */ /* 0x003fea0003800000 */
.L_x_9953:
[----:B------:R-:W-:Y:S02]  /*3980*/  HFMA2 R5, -RZ, RZ, 0, 9.5367431640625e-07 ;  /* 0x00000010ff057431 */ /* 0x000fe400000001ff */
[----:B------:R-:W-:-:S05]  /*3990*/  FADD R111, R110, R104 ;  /* 0x000000686e6f7221 */ /* 0x000fca0000000000 */
[----:B------:R-:W-:-:S07]  /*39a0*/  MOV R4, R111 ;  /* 0x0000006f00047202 */ /* 0x000fce0000000f00 */
[----:B------:R-:W-:Y:S05]  /*39b0*/  WARPSYNC.COLLECTIVE R7, `(.L_x_9954) ;  /* 0x0000000007087348 */ /* 0x000fea0003c00000 */
[----:B------:R0:W1:Y:S02]  /*39c0*/  SHFL.BFLY P2, R104, R4, R5, R6 ;  /* 0x0c00000504687389 */ /* 0x0000640000040006 */
[----:B01----:R-:W-:Y:S05]  /*39d0*/  ENDCOLLECTIVE ;  /* 0x000000000000791b */ /* 0x003fea0003800000 */
.L_x_9954:
        /* <DEDUP_REMOVED lines=70> */
.L_x_9955:
[----:B------:R-:W-:Y:S02]  /*3e40*/  HFMA2 R5, -RZ, RZ, 0, 1.1920928955078125e-07 ;  /* 0x00000002ff057431 */ /* 0x000fe400000001ff */
[----:B------:R-:W-:-:S05]  /*3e50*/  FADD R72, R4, R104 ;  /* 0x0000006804487221 */ /* 0x000fca0000000000 */
[----:B------:R-:W-:-:S07]  /*3e60*/  MOV R4, R72 ;  /* 0x0000004800047202 */ /* 0x000fce0000000f00 */
[----:B------:R-:W-:Y:S05]  /*3e70*/  WARPSYNC.COLLECTIVE R7, `(.L_x_9956) ;  /* 0x0000000007087348 */ /* 0x000fea0003c00000 */
[----:B------:R0:W1:Y:S02]  /*3e80*/  SHFL.BFLY P2, R104, R4, R5, R6 ;  /* 0x0c00000504687389 */ /* 0x0000640000040006 */
[----:B01----:R-:W-:Y:S05]  /*3e90*/  ENDCOLLECTIVE ;  /* 0x000000000000791b */ /* 0x003fea0003800000 */
.L_x_9956:
[----:B------:R-:W-:Y:S02]  /*3ea0*/  HFMA2 R5, -RZ, RZ, 0, 2.384185791015625e-07 ;  /* 0x00000004ff057431 */ /* 0x000fe400000001ff */
[----:B------:R-:W-:-:S05]  /*3eb0*/  FADD R109, R72, R104 ;  /* 0x00000068486d7221 */ /* 0x000fca0000000000 */
[----:B------:R-:W-:-:S07]  /*3ec0*/  MOV R4, R109 ;  /* 0x0000006d00047202 */ /* 0x000fce0000000f00 */
[----:B------:R-:W-:Y:S05]  /*3ed0*/  WARPSYNC.COLLECTIVE R7, `(.L_x_9957) ;  /* 0x0000000007087348 */ /* 0x000fea0003c00000 */
[----:B------:R0:W1:Y:S02]  /*3ee0*/  SHFL.BFLY P2, R104, R4, R5, R6 ;  /* 0x0c00000504687389 */ /* 0x0000640000040006 */
[----:B01----:R-:W-:Y:S05]  /*3ef0*/  ENDCOLLECTIVE ;  /* 0x000000000000791b */ /* 0x003fea0003800000 */
.L_x_9957:
[----:B------:R-:W-:Y:S02]  /*3f00*/  HFMA2 R5, -RZ, RZ, 0, 4.76837158203125e-07 ;  /* 0x00000008ff057431 */ /* 0x000fe400000001ff */
[----:B------:R-:W-:-:S05]  /*3f10*/  FADD R110, R109, R104 ;  /* 0x000000686d6e7221 */ /* 0x000fca0000000000 */
[----:B------:R-:W-:-:S07]  /*3f20*/  MOV R4, R110 ;  /* 0x0000006e00047202 */ /* 0x000fce0000000f00 */
[----:B------:R-:W-:Y:S05]  /*3f30*/  WARPSYNC.COLLECTIVE R7, `(.L_x_9958) ;  /* 0x0000000007087348 */ /* 0x000fea0003c00000 */
[----:B------:R0:W1:Y:S02]  /*3f40*/  SHFL.BFLY P2, R104, R4, R5, R6 ;  /* 0x0c00000504687389 */ /* 0x0000640000040006 */
[----:B01----:R-:W-:Y:S05]  /*3f50*/  ENDCOLLECTIVE ;  /* 0x000000000000791b */ /* 0x003fea0003800000 */
.L_x_9958:
[----:B------:R-:W-:Y:S02]  /*3f60*/  HFMA2 R5, -RZ, RZ, 0, 9.5367431640625e-07 ;  /* 0x00000010ff057431 */ /* 0x000fe400000001ff */
[----:B------:R-:W-:-:S05]  /*3f70*/  FADD R111, R110, R104 ;  /* 0x000000686e6f7221 */ /* 0x000fca0000000000 */
[----:B------:R-:W-:-:S07]  /*3f80*/  MOV R4, R111 ;  /* 0x0000006f00047202 */ /* 0x000fce0000000f00 */
[----:B------:R-:W-:Y:S05]  /*3f90*/  WARPSYNC.COLLECTIVE R7, `(.L_x_9959) ;  /* 0x0000000007087348 */ /* 0x000fea0003c00000 */
[----:B------:R0:W1:Y:S02]  /*3fa0*/  SHFL.BFLY P2, R104, R4, R5, R6 ;  /* 0x0c00000504687389 */ /* 0x0000640000040006 */
[----:B01----:R-:W-:Y:S05]  /*3fb0*/  ENDCOLLECTIVE ;  /* 0x000000000000791b */ /* 0x003fea0003800000 */
.L_x_9959:
[----:B------:R-:W-:Y:S05]  /*3fc0*/  BRA `(.L_x_9960) ;  /* 0xffffffe000e87947 */ /* 0x000fea000383ffff */
.L_x_9932:
[----:B------:R-:W-:Y:S01]  /*3fd0*/  HFMA2 R13, -RZ, RZ, 0, 1.847743988037109375e-06 ;  /* 0x0000001fff0d7431 */ /* 0x000fe200000001ff */
[----:B------:R-:W-:Y:S01]  /*3fe0*/  BSSY B0, `(.L_x_9961) ;  /* 0x0000006000007945 */ /* 0x000fe20003800000 */
[----:B01----:R-:W-:Y:S02]  /*3ff0*/  MOV R6, 0x10 ;  /* 0x0000001000067802 */ /* 0x003fe40000000f00 */
[----:B------:R-:W-:-:S07]  /*4000*/  MOV R7, 0xffffffff ;  /* 0xffffffff00077802 */ /* 0x000fce0000000f00 */
[----:B-----5:R-:W-:Y:S05]  /*4010*/  WARPSYNC.COLLECTIVE R7, `(.L_x_9962) ;  /* 0x0000000007087348 */ /* 0x020fea0003c00000 */
[----:B------:R0:W1:Y:S02]  /*4020*/  SHFL.DOWN P0, R11, R0, R6, R13 ;  /* 0x08000006000b7389 */ /* 0x000064000000000d */
[----:B01---5:R-:W-:Y:S05]  /*4030*/  ENDCOLLECTIVE ;  /* 0x000000000000791b */ /* 0x023fea0003800000 */
.L_x_9962:
[----:B------:R-:W-:Y:S05]  /*4040*/  BSYNC B0 ;  /* 0x0000000000007941 */ /* 0x000fea0003800000 */
.L_x_9961:
        /* <DEDUP_REMOVED lines=9> */
.L_x_9963:
[----:B------:R-:W-:Y:S01]  /*40e0*/  HFMA2 R6, -RZ, RZ, 0, 2.384185791015625e-07 ;  /* 0x00000004ff067431 */ /* 0x000fe200000001ff */
[----:B------:R-:W-:-:S04]  /*40f0*/  MOV R2, R11 ;  /* 0x0000000b00027202 */ /* 0x000fc80000000f00 */
[----:B------:R-:W-:-:S04]  /*4100*/  FMNMX R2, R5, R2, !PT ;  /* 0x0000000205027209 */ /* 0x000fc80007800000 */
[----:B------:R-:W-:-:S07]  /*4110*/  MOV R0, R2 ;  /* 0x0000000200007202 */ /* 0x000fce0000000f00 */
[----:B------:R-:W-:Y:S05]  /*4120*/  WARPSYNC.COLLECTIVE R7, `(.L_x_9964) ;  /* 0x0000000007087348 */ /* 0x000fea0003c00000 */
[----:B------:R0:W1:Y:S02]  /*4130*/  SHFL.DOWN P0, R11, R0, R6, R13 ;  /* 0x08000006000b7389 */ /* 0x000064000000000d */
[----:B01----:R-:W-:Y:S05]  /*4140*/  ENDCOLLECTIVE ;  /* 0x000000000000791b */ /* 0x003fea0003800000 */
.L_x_9964:
[----:B------:R-:W-:Y:S01]  /*4150*/  HFMA2 R6, -RZ, RZ, 0, 1.1920928955078125e-07 ;  /* 0x00000002ff067431 */ /* 0x000fe200000001ff */
[----:B------:R-:W-:-:S04]  /*4160*/  MOV R9, R11 ;  /* 0x0000000b00097202 */ /* 0x000fc80000000f00 */
[----:B------:R-:W-:-:S04]  /*4170*/  FMNMX R9, R2, R9, !PT ;  /* 0x0000000902097209 */ /* 0x000fc80007800000 */
[----:B------:R-:W-:-:S07]  /*4180*/  MOV R0, R9 ;  /* 0x0000000900007202 */ /* 0x000fce0000000f00 */
[----:B------:R-:W-:Y:S05]  /*4190*/  WARPSYNC.COLLECTIVE R7, `(.L_x_9965) ;  /* 0x0000000007087348 */ /* 0x000fea0003c00000 */
[----:B------:R0:W1:Y:S02]  /*41a0*/  SHFL.DOWN P0, R11, R0, R6, R13 ;  /* 0x08000006000b7389 */ /* 0x000064000000000d */
[----:B01----:R-:W-:Y:S05]  /*41b0*/  ENDCOLLECTIVE ;  /* 0x000000000000791b */ /* 0x003fea0003800000 */
.L_x_9965:
[----:B------:R-:W-:Y:S01]  /*41c0*/  HFMA2 R6, -RZ, RZ, 0, 5.9604644775390625e-08 ;  /* 0x00000001ff067431 */ /* 0x000fe200000001ff */
[----:B------:R-:W-:-:S04]  /*41d0*/  MOV R4, R11 ;  /* 0x0000000b00047202 */ /* 0x000fc80000000f00 */
[----:B------:R-:W-:-:S04]  /*41e0*/  FMNMX R4, R9, R4, !PT ;  /* 0x0000000409047209 */ /* 0x000fc80007800000 */
[----:B------:R-:W-:-:S07]  /*41f0*/  MOV R0, R4 ;  /* 0x0000000400007202 */ /* 0x000fce0000000f00 */
[----:B------:R-:W-:Y:S05]  /*4200*/  WARPSYNC.COLLECTIVE R7, `(.L_x_9966) ;  /* 0x0000000007087348 */ /* 0x000fea0003c00000 */
[----:B------:R0:W1:Y:S02]  /*4210*/  SHFL.DOWN P0, R11, R0, R6, R13 ;  /* 0x08000006000b7389 */ /* 0x000064000000000d */
[----:B01----:R-:W-:Y:S05]  /*4220*/  ENDCOLLECTIVE ;  /* 0x000000000000791b */ /* 0x003fea0003800000 */
.L_x_9966:
[----:B------:R-:W-:Y:S05]  /*4230*/  BRA `(.L_x_9967) ;  /* 0xffffffe800847947 */ /* 0x000fea000383ffff */
.L_x_9934:
[----:B------:R-:W-:Y:S02]  /*4240*/  MOV R6, 0x2 ;  /* 0x0000000200067802 */ /* 0x000fe40000000f00 */
[----:B------:R-:W-:Y:S02]  /*4250*/  MOV R13, 0x1f ;  /* 0x0000001f000d7802 */ /* 0x000fe40000000f00 */
[----:B------:R-:W-:-:S07]  /*4260*/  MOV R7, 0xffffffff ;  /* 0xffffffff00077802 */ /* 0x000fce0000000f00 */
[----:B012--5:R-:W-:Y:S05]  /*4270*/  WARPSYNC.COLLECTIVE R7, `(.L_x_9968) ;  /* 0x0000000007087348 */ /* 0x027fea0003c00000 */
[----:B--2---:R2:W3:Y:S02]  /*4280*/  SHFL.DOWN P0, R11, R0, R6, R13 ;  /* 0x08000006000b7389 */ /* 0x0044e4000000000d */
[----:B0123-5:R-:W-:Y:S05]  /*4290*/  ENDCOLLECTIVE ;  /* 0x000000000000791b */ /* 0x02ffea0003800000 */
.L_x_9968:
[----:B------:R-:W-:Y:S02]  /*42a0*/  MOV R6, 0x1 ;  /* 0x0000000100067802 */ /* 0x000fe40000000f00 */
[----:B------:R-:W-:-:S04]  /*42b0*/  MOV R5, R11 ;  /* 0x0000000b00057202 */ /* 0x000fc80000000f00 */
[----:B------:R-:W-:-:S04]  /*42c0*/  FMNMX R5, R5, R0, !PT ;  /* 0x0000000005057209 */ /* 0x000fc80007800000 */
[----:B------:R-:W-:-:S07]  /*42d0*/  MOV R0, R5 ;  /* 0x0000000500007202 */ /* 0x000fce0000000f00 */
[----:B------:R-:W-:Y:S05]  /*42e0*/  WARPSYNC.COLLECTIVE R7, `(.L_x_9969) ;  /* 0x0000000007087348 */ /* 0x000fea0003c00000 */
[----:B------:R0:W1:Y:S02]  /*42f0*/  SHFL.DOWN P0, R11, R0, R6, R13 ;  /* 0x08000006000b7389 */ /* 0x000064000000000d */
[----:B01----:R-:W-:Y:S05]  /*4300*/  ENDCOLLECTIVE ;  /* 0x000000000000791b */ /* 0x003fea0003800000 */
.L_x_9969:
[----:B------:R-:W-:Y:S01]  /*4310*/  MOV R2, R11 ;  /* 0x0000000b00027202 */ /* 0x000fe20000000f00 */
[----:B------:R-:W-:Y:S06]  /*4320*/  BRA `(.L_x_9970) ;  /* 0xffffffe800b07947 */ /* 0x000fec000383ffff */
        .weak           $__internal_159_$__cuda_sm20_rcp_rn_f32_slowpath
        .type           $__internal_159_$__cuda_sm20_rcp_rn_f32_slowpath,@function
        .size           $__internal_159_$__cuda_sm20_rcp_rn_f32_slowpath,(.L_x_13027 - $__internal_159_$__cuda_sm20_rcp_rn_f32_slowpath)
$__internal_159_$__cuda_sm20_rcp_rn_f32_slowpath:
        /* <DEDUP_REMOVED lines=15> */
.L_x_9971:
        /* <DEDUP_REMOVED lines=33> */
.L_x_9973:
[----:B------:R2:W3:Y:S02]  /*4630*/  MUFU.RCP R0, R3 ;  /* 0x0000000300007308 */ /* 0x0004e40000001000 */
.L_x_9972:
[----:B0-2---:R-:W-:Y:S01]  /*4640*/  HFMA2 R3, -RZ, RZ, 0, 0 ;  /* 0x00000000ff037431 */ /* 0x005fe200000001ff */
[----:B------:R-:W-:-:S04]  /*4650*/  MOV R2, R6 ;  /* 0x0000000600027202 */ /* 0x000fc80000000f00 */
[----:B-1-3--:R-:W-:Y:S05]  /*4660*/  RET.REL.NODEC R2 `(_ZN18transformer_engine13normalization19ln_fwd_tuned_kernelINS0_13Kernel_traitsIffffjLj1024ELj1ELj4ELj1ELj16ENS0_18Kernel_traits_baseILj1024EffffjLj128EEEEEEEvNS0_19ForwardKernelParamsE) ;  /* 0xffffffb802647950 */ /* 0x00afea0003c3ffff */
.L_x_9974:
        /* <DEDUP_REMOVED lines=9> */
.L_x_13027:


//--------------------- .text._ZN18transformer_engine13normalization19ln_fwd_tuned_kernelINS0_13Kernel_traitsIff13__nv_bfloat16fjLj768ELj1ELj4ELj1ELj16ENS0_18Kernel_traits_baseILj768EffS3_fjLj128EEEEEEEvNS0_19ForwardKernelParamsE --------------------------
	.section	.text._ZN18transformer_engine13normalization19ln_fwd_tuned_kernelINS0_13Kernel_traitsIff13__nv_bfloat16fjLj768ELj1ELj4ELj1ELj16ENS0_18Kernel_traits_baseILj768EffS3_fjLj128EEEEEEEvNS0_19ForwardKernelParamsE,"ax",@progbits
	.align	128
        .global         _ZN18transformer_engine13normalization19ln_fwd_tuned_kernelINS0_13Kernel_traitsIff13__nv_bfloat16fjLj768ELj1ELj4ELj1ELj16ENS0_18Kernel_traits_baseILj768EffS3_fjLj128EEEEEEEvNS0_19ForwardKernelParamsE
        .type           _ZN18transformer_engine13normalization19ln_fwd_tuned_kernelINS0_13Kernel_traitsIff13__nv_bfloat16fjLj768ELj1ELj4ELj1ELj16ENS0_18Kernel_traits_baseILj768EffS3_fjLj128EEEEEEEvNS0_19ForwardKernelParamsE,@function
        .size           _ZN18transformer_engine13normalization19ln_fwd_tuned_kernelINS0_13Kernel_traitsIff13__nv_bfloat16fjLj768ELj1ELj4ELj1ELj16ENS0_18Kernel_traits_baseILj768EffS3_fjLj128EEEEEEEvNS0_19ForwardKernelParamsE,(.L_x_13028 - _ZN18transformer_engine13normalization19ln_fwd_tuned_kernelINS0_13Kernel_traitsIff13__nv_bfloat16fjLj768ELj1ELj4ELj1ELj16ENS0_18Kernel_traits_baseILj768EffS3_fjLj128EEEEEEEvNS0_19ForwardKernelParamsE)
        .other          _ZN18transformer_engine13normalization19ln_fwd_tuned_kernelINS0_13Kernel_traitsIff13__nv_bfloat16fjLj768ELj1ELj4ELj1ELj16ENS0_18Kernel_traits_baseILj768EffS3_fjLj128EEEEEEEvNS0_19ForwardKernelParamsE,@"STO_CUDA_ENTRY STV_DEFAULT"
_ZN18transformer_engine13normalization19ln_fwd_tuned_kernelINS0_13Kernel_traitsIff13__nv_bfloat16fjLj768ELj1ELj4ELj1ELj16ENS0_18Kernel_traits_baseILj768EffS3_fjLj128EEEEEEEvNS0_19ForwardKernelParamsE:
.text._ZN18transformer_engine13normalization19ln_fwd_tuned_kernelINS0_13Kernel_traitsIff13__nv_bfloat16fjLj768ELj1ELj4ELj1ELj16ENS0_18Kernel_traits_baseILj768EffS3_fjLj128EEEEEEEvNS0_19ForwardKernelParamsE:
[----:B------:R-:W-:Y:S01]  /*0000*/  LDC R1, c[0x0][0x37c] ;  /* 0x0000df00ff017b82 */ /* 0x000fe20000000800 */
[----:B------:R-:W0:Y:S01]  /*0010*/  LDCU.U8 UR10, c[0x0][0x404] ;  /* 0x00008080ff0a77ac */ /* 0x000e220008000000 */
[----:B------:R-:W1:Y:S01]  /*0020*/  S2R R4, SR_TID.X ;  /* 0x0000000000047919 */ /* 0x000e620000002100 */
[----:B------:R-:W-:Y:S01]  /*0030*/  HFMA2 R77, -RZ, RZ, 1.875, 0 ;  /* 0x3f800000ff4d7431 */ /* 0x000fe200000001ff */
[----:B------:R-:W2:Y:S01]  /*0040*/  LDCU.64 UR4, c[0x0][0x358] ;  /* 0x00006b00ff0477ac */ /* 0x000ea20008000a00 */
[----:B------:R-:W3:Y:S01]  /*0050*/  S2R R76, SR_CTAID.X ;  /* 0x00000000004c7919 */ /* 0x000ee20000002500 */
[----:B------:R-:W4:Y:S01]  /*0060*/  LDCU UR11, c[0x0][0x388] ;  /* 0x00007100ff0b77ac */ /* 0x000f220008000800 */
[----:B------:R-:W4:Y:S01]  /*0070*/  LDCU.64 UR6, c[0x0][0x3a8] ;  /* 0x00007500ff0677ac */ /* 0x000f220008000a00 */
[----:B------:R-:W4:Y:S01]  /*0080*/  LDCU.64 UR8, c[0x0][0x3d0] ;  /* 0x00007a00ff0877ac */ /* 0x000f220008000a00 */
[----:B0-----:R-:W-:Y:S01]  /*0090*/  ISETP.NE.AND P0, PT, RZ, UR10, PT ;  /* 0x0000000aff007c0c */ /* 0x001fe2000bf05270 */
[----:B------:R-:W0:Y:S01]  /*00a0*/  LDCU UR13, c[0x0][0x388] ;  /* 0x00007100ff0d77ac */ /* 0x000e220008000800 */
[----:B------:R-:W0:Y:S11]  /*00b0*/  LDCU UR12, c[0x0][0x388] ;  /* 0x00007100ff0c77ac */ /* 0x000e360008000800 */
[----:B------:R-:W2:Y:S01]  /*00c0*/  @P0 LDC.64 R2, c[0x0][0x3e0] ;  /* 0x0000f800ff020b82 */ /* 0x000ea20000000a00 */
[----:B-1----:R-:W-:-:S02]  /*00d0*/  SHF.R.U32.HI R5, RZ, 0x5, R4 ;  /* 0x00000005ff057819 */ /* 0x002fc40000011604 */
[----:B------:R-:W-:-:S04]  /*00e0*/  SHF.L.U32 R0, R4, 0x4, RZ ;  /* 0x0000000404007819 */ /* 0x000fc800000006ff */
[----:B------:R-:W-:Y:S01]  /*00f0*/  LOP3.LUT R0, R0, 0x1f0, RZ, 0xc0, !PT ;  /* 0x000001f000007812 */ /* 0x000fe200078ec0ff */
[----:B--2---:R3:W5:Y:S03]  /*0100*/  @P0 LDG.E R77, desc[UR4][R2.64] ;  /* 0x00000004024d0981 */ /* 0x004766000c1e1900 */
[C---:B----4-:R-:W-:Y:S01]  /*0110*/  IADD3 R52, P2, PT, R0.reuse, UR6, RZ ;  /* 0x0000000600347c10 */ /* 0x050fe2000ff5e0ff */
[----:B------:R-:W-:Y:S01]  /*0120*/  BSSY B0, `(.L_x_9975) ;  /* 0x0000289000007945 */ /* 0x000fe20003800000 */
[----:B------:R-:W-:Y:S02]  /*0130*/  IADD3 R54, P3, PT, R0, UR8, RZ ;  /* 0x0000000800367c10 */ /* 0x000fe4000ff7e0ff */
[----:B------:R-:W-:Y:S02]  /*0140*/  IADD3.X R53, PT, PT, RZ, UR7, RZ, P2, !PT ;  /* 0x00000007ff357c10 */ /* 0x000fe400097fe4ff */
[----:B------:R-:W-:-:S02]  /*0150*/  IADD3.X R55, PT, PT, RZ, UR9, RZ, P3, !PT ;  /* 0x00000009ff377c10 */ /* 0x000fc40009ffe4ff */
[----:B------:R-:W-:Y:S02]  /*0160*/  LOP3.LUT R0, R4, 0x1f, RZ, 0xc0, !PT ;  /* 0x0000001f04007812 */ /* 0x000fe400078ec0ff */
[----:B---3--:R-:W-:Y:S02]  /*0170*/  LEA R3, R76, R5, 0x2 ;  /* 0x000000054c037211 */ /* 0x008fe400078e10ff */
        /* <DEDUP_REMOVED lines=70> */
.L_x_9979:
        /* <DEDUP_REMOVED lines=112> */
.L_x_9999:
[----:B------:R-:W2:Y:S01]  /*0ce0*/  LDC R79, c[0x0][0x3d8] ;  /* 0x0000f600ff4f7b82 */ /* 0x000ea20000000800 */
[----:B-1----:R-:W-:-:S07]  /*0cf0*/  FADD R82, R92, R82 ;  /* 0x000000525c527221 */ /* 0x002fce0000000000 */
[----:B------:R-:W1:Y:S01]  /*0d00*/  @!P1 LDC.64 R4, c[0x0][0x398] ;  /* 0x0000e600ff049b82 */ /* 0x000e620000000a00 */
[----:B--2---:R-:W-:-:S05]  /*0d10*/  FFMA R79, R82, 0.001302083372138440609, R79 ;  /* 0x3aaaaaab524f7823 */ /* 0x004fca000000004f */
[----:B------:R-:W-:Y:S01]  /*0d20*/  FSETP.GEU.AND P0, PT, |R79|, 1.175494350822287508e-38, PT ;  /* 0x008000004f00780b */ /* 0x000fe20003f0e200 */
[----:B-1----:R-:W-:-:S05]  /*0d30*/  @!P1 IMAD.WIDE R4, R3, 0x4, R4 ;  /* 0x0000000403049825 */ /* 0x002fca00078e0204 */
[----:B------:R1:W-:Y:S07]  /*0d40*/  @!P1 STG.E desc[UR4][R4.64], R74 ;  /* 0x0000004a04009986 */ /* 0x0003ee000c101904 */
[----:B------:R-:W-:-:S04]  /*0d50*/  @!P0 FMUL R79, R79, 16777216 ;  /* 0x4b8000004f4f8820 */ /* 0x000fc80000400000 */
[----:B------:R-:W2:Y:S02]  /*0d60*/  MUFU.RSQ R78, R79 ;  /* 0x0000004f004e7308 */ /* 0x000ea40000001400 */
[----:B--2---:R-:W-:Y:S01]  /*0d70*/  @!P0 FMUL R78, R78, 4096 ;  /* 0x458000004e4e8820 */ /* 0x004fe20000400000 */
[----:B------:R-:W-:-:S03]  /*0d80*/  ISETP.NE.AND P0, PT, RZ, UR10, PT ;  /* 0x0000000aff007c0c */ /* 0x000fc6000bf05270 */
        /* <DEDUP_REMOVED lines=9> */
[----:B------:R-:W-:Y:S01]  /*0e20*/  FMUL R23, R23, R78 ;  /* 0x0000004e17177220 */ /* 0x000fe20000400000 */
[----:B------:R-:W-:Y:S01]  /*0e30*/  FMNMX3 R25, R2, |R24|, |R81|, !PT ;  /* 0x4000001802197276 */ /* 0x000fe20007800451 */
[-C--:B------:R-:W-:Y:S01]  /*0e40*/  @P0 FMUL R81, R81, R77.reuse ;  /* 0x0000004d51510220 */ /* 0x080fe20000400000 */
[-C--:B-1----:R-:W-:Y:S01]  /*0e50*/  FMUL R5, R26, R77.reuse ;  /* 0x0000004d1a057220 */ /* 0x082fe20000400000 */
[----:B------:R-:W-:Y:S01]  /*0e60*/  FFMA R20, R57, R20, R32 ;  /* 0x0000001439147223 */ /* 0x000fe20000000020 */
[----:B------:R-:W-:Y:S01]  /*0e70*/  FMNMX3 R25, R25, |R26|, |R80|, !PT ;  /* 0x4000001a19197276 */ /* 0x000fe20007800450 */
[----:B------:R-:W-:Y:S01]  /*0e80*/  @P0 FMUL R80, R80, R77 ;  /* 0x0000004d50500220 */ /* 0x000fe20000400000 */
[----:B------:R-:W1:Y:S01]  /*0e90*/  F2F.BF16.F32 R4, R81 ;  /* 0x0000005100047304 */ /* 0x000e620000202000 */
[----:B------:R-:W-:Y:S01]  /*0ea0*/  FSEL R26, R26, R5, !P0 ;  /* 0x000000051a1a7208 */ /* 0x000fe20004000000 */
[----:B------:R-:W-:Y:S01]  /*0eb0*/  FMUL R5, R24, R77 ;  /* 0x0000004d18057220 */ /* 0x000fe20000400000 */
[-C--:B------:R-:W-:Y:S01]  /*0ec0*/  FMUL R17, R17, R78.reuse ;  /* 0x0000004e11117220 */ /* 0x080fe20000400000 */
[-C--:B------:R-:W-:Y:S01]  /*0ed0*/  FMUL R18, R18, R78.reuse ;  /* 0x0000004e12127220 */ /* 0x080fe20000400000 */
[-C--:B------:R-:W-:Y:S01]  /*0ee0*/  FMUL R19, R19, R78.reuse ;  /* 0x0000004e13137220 */ /* 0x080fe20000400000 */
[----:B------:R-:W-:Y:S01]  /*0ef0*/  FMUL R12, R12, R78 ;  /* 0x0000004e0c0c7220 */ /* 0x000fe20000400000 */
[----:B------:R-:W-:Y:S01]  /*0f00*/  FSEL R24, R24, R5, !P0 ;  /* 0x0000000518187208 */ /* 0x000fe20004000000 */
[----:B------:R-:W2:Y:S01]  /*0f10*/  F2F.BF16.F32 R80, R80 ;  /* 0x0000005000507304 */ /* 0x000ea20000202000 */
[----:B------:R-:W-:Y:S01]  /*0f20*/  FFMA R74, R60, R17, R37 ;  /* 0x000000113c4a7223 */ /* 0x000fe20000000025 */
[----:B------:R-:W-:Y:S01]  /*0f30*/  FFMA R18, R63, R18, R38 ;  /* 0x000000123f127223 */ /* 0x000fe20000000026 */
[----:B------:R-:W-:Y:S01]  /*0f40*/  FFMA R12, R65, R12, R40 ;  /* 0x0000000c410c7223 */ /* 0x000fe20000000028 */
[-C--:B------:R-:W-:Y:S01]  /*0f50*/  FMUL R14, R14, R78.reuse ;  /* 0x0000004e0e0e7220 */ /* 0x080fe20000400000 */
[-C--:B------:R-:W-:Y:S01]  /*0f60*/  FMUL R15, R15, R78.reuse ;  /* 0x0000004e0f0f7220 */ /* 0x080fe20000400000 */
[----:B------:R-:W-:Y:S01]  /*0f70*/  FMUL R9, R9, R78 ;  /* 0x0000004e09097220 */ /* 0x000fe20000400000 */
[----:B-1----:R-:W-:Y:S01]  /*0f80*/  IMAD.WIDE.U32 R4, R4, 0x10000, RZ ;  /* 0x0001000004047825 */ /* 0x002fe200078e00ff */
[----:B------:R-:W1:Y:S03]  /*0f90*/  F2F.BF16.F32 R79, R26 ;  /* 0x0000001a004f7304 */ /* 0x000e660000202000 */
[----:B------:R-:W-:Y:S01]  /*0fa0*/  FFMA R14, R67, R14, R42 ;  /* 0x0000000e430e7223 */ /* 0x000fe2000000002a */
[-C--:B------:R-:W-:Y:S01]  /*0fb0*/  FMUL R11, R11, R78.reuse ;  /* 0x0000004e0b0b7220 */ /* 0x080fe20000400000 */
[-C--:B------:R-:W-:Y:S01]  /*0fc0*/  FMUL R6, R6, R78.reuse ;  /* 0x0000004e06067220 */ /* 0x080fe20000400000 */
[----:B------:R-:W-:Y:S01]  /*0fd0*/  FMUL R90, R90, R78 ;  /* 0x0000004e5a5a7220 */ /* 0x000fe20000400000 */
[----:B------:R-:W-:Y:S01]  /*0fe0*/  FMUL R17, R14, R77 ;  /* 0x0000004d0e117220 */ /* 0x000fe20000400000 */
[----:B--2---:R-:W-:Y:S01]  /*0ff0*/  SHF.L.U32 R2, R80, 0x10, RZ ;  /* 0x0000001050027819 */ /* 0x004fe200000006ff */
[----:B------:R2:W3:Y:S01]  /*1000*/  F2F.BF16.F32 R27, R24 ;  /* 0x00000018001b7304 */ /* 0x0004e20000202000 */
[----:B------:R-:W-:-:S02]  /*1010*/  FFMA R80, R66, R15, R43 ;  /* 0x0000000f42507223 */ /* 0x000fc4000000002b */
[----:B------:R-:W-:Y:S01]  /*1020*/  FSEL R17, R14, R17, !P0 ;  /* 0x000000110e117208 */ /* 0x000fe20004000000 */
[----:B------:R-:W-:Y:S01]  /*1030*/  FFMA R6, R75, R6, R50 ;  /* 0x000000064b067223 */ /* 0x000fe20000000032 */
[----:B-1----:R-:W-:Y:S01]  /*1040*/  LOP3.LUT R5, R2, R5, R79, 0xfe, !PT ;  /* 0x0000000502057212 */ /* 0x002fe200078efe4f */
[-C--:B------:R-:W-:Y:S01]  /*1050*/  FMUL R2, R21, R78.reuse ;  /* 0x0000004e15027220 */ /* 0x080fe20000400000 */
[-C--:B------:R-:W-:Y:S01]  /*1060*/  FMUL R21, R22, R78.reuse ;  /* 0x0000004e16157220 */ /* 0x080fe20000400000 */
[----:B------:R-:W-:Y:S01]  /*1070*/  FMUL R22, R16, R78 ;  /* 0x0000004e10167220 */ /* 0x000fe20000400000 */
[----:B------:R-:W-:Y:S01]  /*1080*/  FMUL R79, R20, R77 ;  /* 0x0000004d144f7220 */ /* 0x000fe20000400000 */
[----:B------:R-:W-:Y:S01]  /*1090*/  FFMA R2, R56, R2, R33 ;  /* 0x0000000238027223 */ /* 0x000fe20000000021 */
[----:B------:R-:W-:Y:S01]  /*10a0*/  FFMA R21, R59, R21, R34 ;  /* 0x000000153b157223 */ /* 0x000fe20000000022 */
[----:B--2---:R-:W-:Y:S01]  /*10b0*/  FFMA R24, R62, R19, R39 ;  /* 0x000000133e187223 */ /* 0x004fe20000000027 */
[----:B---3--:R-:W-:Y:S01]  /*10c0*/  LOP3.LUT R4, R4, R27, RZ, 0xfc, !PT ;  /* 0x0000001b04047212 */ /* 0x008fe200078efcff */
[----:B------:R-:W-:Y:S01]  /*10d0*/  F2F.BF16.F32 R17, R17 ;  /* 0x0000001100117304 */ /* 0x000fe20000202000 */
[----:B------:R-:W-:Y:S01]  /*10e0*/  FMUL R16, R21, R77 ;  /* 0x0000004d15107220 */ /* 0x000fe20000400000 */
[----:B------:R-:W-:-:S02]  /*10f0*/  FSEL R79, R20, R79, !P0 ;  /* 0x0000004f144f7208 */ /* 0x000fc40004000000 */
[----:B------:R-:W-:Y:S01]  /*1100*/  FMNMX3 R25, R25, |R20|, |R2|, !PT ;  /* 0x4000001419197276 */ /* 0x000fe20007800402 */
[----:B------:R-:W-:Y:S01]  /*1110*/  FFMA R20, R61, R22, R36 ;  /* 0x000000163d147223 */ /* 0x000fe20000000024 */
[----:B------:R-:W-:Y:S01]  /*1120*/  FSEL R93, R21, R16, !P0 ;  /* 0x00000010155d7208 */ /* 0x000fe20004000000 */
[----:B------:R-:W-:Y:S01]  /*1130*/  FFMA R16, R58, R23, R35 ;  /* 0x000000173a107223 */ /* 0x000fe20000000023 */
[-C--:B------:R-:W-:Y:S01]  /*1140*/  FMUL R23, R18, R77.reuse ;  /* 0x0000004d12177220 */ /* 0x080fe20000400000 */
[-C--:B------:R-:W-:Y:S01]  /*1150*/  FMUL R27, R20, R77.reuse ;  /* 0x0000004d141b7220 */ /* 0x080fe20000400000 */
[----:B------:R-:W-:Y:S01]  /*1160*/  FMUL R22, R8, R78 ;  /* 0x0000004e08167220 */ /* 0x000fe20000400000 */
[----:B------:R-:W-:Y:S01]  /*1170*/  @P0 FMUL R2, R2, R77 ;  /* 0x0000004d02020220 */ /* 0x000fe20000400000 */
[----:B------:R-:W-:Y:S01]  /*1180*/  FMNMX3 R25, R25, |R21|, |R16|, !PT ;  /* 0x4000001519197276 */ /* 0x000fe20007800410 */
[----:B------:R-:W-:Y:S01]  /*1190*/  FMUL R21, R12, R77 ;  /* 0x0000004d0c157220 */ /* 0x000fe20000400000 */
[----:B------:R-:W-:Y:S01]  /*11a0*/  FSEL R27, R20, R27, !P0 ;  /* 0x0000001b141b7208 */ /* 0x000fe20004000000 */
[----:B------:R-:W-:Y:S01]  /*11b0*/  @P0 FMUL R16, R16, R77 ;  /* 0x0000004d10100220 */ /* 0x000fe20000400000 */
[----:B------:R-:W-:Y:S01]  /*11c0*/  FMNMX3 R26, R25, |R20|, |R74|, !PT ;  /* 0x40000014191a7276 */ /* 0x000fe2000780044a */
[-C--:B------:R-:W-:Y:S01]  /*11d0*/  FMUL R20, R10, R78.reuse ;  /* 0x0000004e0a147220 */ /* 0x080fe20000400000 */
[----:B------:R-:W-:Y:S01]  /*11e0*/  FMUL R10, R13, R78 ;  /* 0x0000004e0d0a7220 */ /* 0x000fe20000400000 */
[----:B------:R-:W-:Y:S01]  /*11f0*/  FSEL R23, R18, R23, !P0 ;  /* 0x0000001712177208 */ /* 0x000fe20004000000 */
[----:B------:R-:W-:Y:S01]  /*1200*/  FFMA R22, R69, R22, R44 ;  /* 0x0000001645167223 */ /* 0x000fe2000000002c */
[----:B------:R-:W-:Y:S01]  /*1210*/  FMNMX3 R19, R26, |R18|, |R24|, !PT ;  /* 0x400000121a137276 */ /* 0x000fe20007800418 */
[----:B------:R-:W-:Y:S01]  /*1220*/  FFMA R10, R64, R10, R41 ;  /* 0x0000000a400a7223 */ /* 0x000fe20000000029 */
[----:B------:R-:W-:Y:S01]  /*1230*/  FFMA R20, R71, R20, R46 ;  /* 0x0000001447147223 */ /* 0x000fe2000000002e */
[----:B------:R-:W-:Y:S01]  /*1240*/  FFMA R18, R68, R9, R45 ;  /* 0x0000000944127223 */ /* 0x000fe2000000002d */
[----:B------:R1:W-:Y:S01]  /*1250*/  F2F.BF16.F32 R81, R23 ;  /* 0x0000001700517304 */ /* 0x0003e20000202000 */
[----:B------:R-:W-:Y:S01]  /*1260*/  FSEL R21, R12, R21, !P0 ;  /* 0x000000150c157208 */ /* 0x000fe20004000000 */
[-C--:B------:R-:W-:Y:S01]  /*1270*/  FMUL R25, R20, R77.reuse ;  /* 0x0000004d14197220 */ /* 0x080fe20000400000 */
[----:B------:R-:W-:Y:S01]  /*1280*/  FMNMX3 R19, R19, |R12|, |R10|, !PT ;  /* 0x4000000c13137276 */ /* 0x000fe2000780040a */
[-C--:B------:R-:W-:Y:S01]  /*1290*/  @P0 FMUL R10, R10, R77.reuse ;  /* 0x0000004d0a0a0220 */ /* 0x080fe20000400000 */
[----:B------:R-:W-:Y:S01]  /*12a0*/  FMUL R8, R89, R78 ;  /* 0x0000004e59087220 */ /* 0x000fe20000400000 */
[-C--:B------:R-:W-:Y:S01]  /*12b0*/  @P0 FMUL R24, R24, R77.reuse ;  /* 0x0000004d18180220 */ /* 0x080fe20000400000 */
[----:B------:R-:W-:Y:S01]  /*12c0*/  FMNMX3 R19, R19, |R14|, |R80|, !PT ;  /* 0x4000000e13137276 */ /* 0x000fe20007800450 */
[----:B------:R2:W3:Y:S01]  /*12d0*/  F2F.BF16.F32 R13, R16 ;  /* 0x00000010000d7304 */ /* 0x0004e20000202000 */
[-C--:B-1----:R-:W-:Y:S01]  /*12e0*/  FMUL R23, R22, R77.reuse ;  /* 0x0000004d16177220 */ /* 0x082fe20000400000 */
[-C--:B------:R-:W-:Y:S01]  /*12f0*/  @P0 FMUL R74, R74, R77.reuse ;  /* 0x0000004d4a4a0220 */ /* 0x080fe20000400000 */
[----:B------:R-:W-:Y:S01]  /*1300*/  FMNMX3 R9, R19, |R22|, |R18|, !PT ;  /* 0x4000001613097276 */ /* 0x000fe20007800412 */
[----:B------:R-:W-:Y:S01]  /*1310*/  @P0 FMUL R80, R80, R77 ;  /* 0x0000004d50500220 */ /* 0x000fe20000400000 */
[----:B------:R-:W-:Y:S01]  /*1320*/  FFMA R8, R73, R8, R48 ;  /* 0x0000000849087223 */ /* 0x000fe20000000030 */
[----:B------:R-:W-:Y:S01]  /*1330*/  FSEL R23, R22, R23, !P0 ;  /* 0x0000001716177208 */ /* 0x000fe20004000000 */
[----:B------:R-:W-:Y:S01]  /*1340*/  FFMA R22, R72, R90, R49 ;  /* 0x0000005a48167223 */ /* 0x000fe20000000031 */
[----:B------:R-:W1:Y:S01]  /*1350*/  F2F.BF16.F32 R26, R2 ;  /* 0x00000002001a7304 */ /* 0x000e620000202000 */
[----:B--2---:R-:W-:Y:S01]  /*1360*/  FFMA R16, R70, R11, R47 ;  /* 0x0000000b46107223 */ /* 0x004fe2000000002f */
[----:B------:R-:W-:-:S04]  /*1370*/  @P0 FMUL R18, R18, R77 ;  /* 0x0000004d12120220 */ /* 0x000fc80000400000 */
[----:B------:R-:W-:Y:S01]  /*1380*/  FMNMX3 R9, R9, |R20|, |R16|, !PT ;  /* 0x4000001409097276 */ /* 0x000fe20007800410 */
[-C--:B------:R-:W-:Y:S01]  /*1390*/  @P0 FMUL R16, R16, R77.reuse ;  /* 0x0000004d10100220 */ /* 0x080fe20000400000 */
[----:B------:R-:W-:Y:S01]  /*13a0*/  F2F.BF16.F32 R91, R79 ;  /* 0x0000004f005b7304 */ /* 0x000fe20000202000 */
[----:B---3--:R-:W-:Y:S02]  /*13b0*/  SHF.L.U32 R13, R13, 0x10, RZ ;  /* 0x000000100d0d7819 */ /* 0x008fe400000006ff */
[----:B------:R-:W-:Y:S01]  /*13c0*/  FMNMX3 R9, R9, |R8|, |R22|, !PT ;  /* 0x4000000809097276 */ /* 0x000fe20007800416 */
[----:B------:R-:W-:-:S04]  /*13d0*/  @P0 FMUL R22, R22, R77 ;  /* 0x0000004d16160220 */ /* 0x000fc80000400000 */
[----:B------:R2:W-:Y:S08]  /*13e0*/  F2F.BF16.F32 R79, R21 ;  /* 0x00000015004f7304 */ /* 0x0005f00000202000 */
[----:B------:R-:W3:Y:S01]  /*13f0*/  F2F.BF16.F32 R93, R93 ;  /* 0x0000005d005d7304 */ /* 0x000ee20000202000 */
[----:B--2---:R-:W-:Y:S01]  /*1400*/  FSEL R21, R20, R25, !P0 ;  /* 0x0000001914157208 */ /* 0x004fe20004000000 */
[----:B------:R-:W-:Y:S01]  /*1410*/  FMUL R20, R7, R78 ;  /* 0x0000004e07147220 */ /* 0x000fe20000400000 */
[-C--:B------:R-:W-:Y:S01]  /*1420*/  FMUL R7, R6, R77.reuse ;  /* 0x0000004d06077220 */ /* 0x080fe20000400000 */
[----:B------:R-:W-:-:S02]  /*1430*/  FMUL R25, R8, R77 ;  /* 0x0000004d08197220 */ /* 0x000fc40000400000 */
[----:B------:R-:W-:Y:S02]  /*1440*/  FFMA R20, R88, R20, R51 ;  /* 0x0000001458147223 */ /* 0x000fe40000000033 */
[----:B------:R2:W4:Y:S01]  /*1450*/  F2F.BF16.F32 R12, R74 ;  /* 0x0000004a000c7304 */ /* 0x0005220000202000 */
[----:B------:R-:W-:Y:S02]  /*1460*/  FSEL R25, R8, R25, !P0 ;  /* 0x0000001908197208 */ /* 0x000fe40004000000 */
[----:B------:R-:W-:Y:S01]  /*1470*/  FMNMX3 R2, R9, |R6|, |R20|, !PT ;  /* 0x4000000609027276 */ /* 0x000fe20007800414 */
[----:B------:R-:W-:Y:S01]  /*1480*/  @P0 FMUL R20, R20, R77 ;  /* 0x0000004d14140220 */ /* 0x000fe20000400000 */
[----:B------:R-:W5:Y:S03]  /*1490*/  @!P1 LDC.64 R8, c[0x0][0x3a0] ;  /* 0x0000e800ff089b82 */ /* 0x000f660000000a00 */
[----:B------:R-:W0:Y:S01]  /*14a0*/  F2F.BF16.F32 R10, R10 ;  /* 0x0000000a000a7304 */ /* 0x000e220000202000 */
[----:B--2---:R-:W-:Y:S01]  /*14b0*/  FSEL R74, R6, R7, !P0 ;  /* 0x00000007064a7208 */ /* 0x004fe20004000000 */
[----:B-1----:R-:W-:-:S05]  /*14c0*/  IMAD.WIDE.U32 R6, R26, 0x10000, RZ ;  /* 0x000100001a067825 */ /* 0x002fca00078e00ff */
[----:B---3--:R-:W-:Y:S01]  /*14d0*/  LOP3.LUT R15, R13, R7, R93, 0xfe, !PT ;  /* 0x000000070d0f7212 */ /* 0x008fe200078efe5d */
[----:B------:R-:W1:Y:S01]  /*14e0*/  F2F.BF16.F32 R24, R24 ;  /* 0x0000001800187304 */ /* 0x000e620000202000 */
[----:B----4-:R-:W-:Y:S01]  /*14f0*/  IMAD.WIDE.U32 R12, R12, 0x10000, RZ ;  /* 0x000100000c0c7825 */ /* 0x010fe200078e00ff */
[----:B------:R-:W-:Y:S02]  /*1500*/  LOP3.LUT R14, R6, R91, RZ, 0xfc, !PT ;  /* 0x0000005b060e7212 */ /* 0x000fe400078efcff */
[----:B------:R-:W2:Y:S01]  /*1510*/  LDC.64 R6, c[0x0][0x3c8] ;  /* 0x0000f200ff067b82 */ /* 0x000ea20000000a00 */
[----:B0-----:R-:W-:-:S03]  /*1520*/  IMAD.WIDE.U32 R10, R10, 0x10000, RZ ;  /* 0x000100000a0a7825 */ /* 0x001fc600078e00ff */
[----:B------:R-:W0:Y:S01]  /*1530*/  F2F.BF16.F32 R19, R80 ;  /* 0x0000005000137304 */ /* 0x000e220000202000 */
[----:B------:R-:W-:Y:S01]  /*1540*/  LOP3.LUT R10, R10, R79, RZ, 0xfc, !PT ;  /* 0x0000004f0a0a7212 */ /* 0x000fe200078efcff */
[----:B-----5:R-:W-:Y:S01]  /*1550*/  @!P1 IMAD.WIDE R8, R3, 0x4, R8 ;  /* 0x0000000403089825 */ /* 0x020fe200078e0208 */
[----:B-1----:R-:W-:-:S05]  /*1560*/  SHF.L.U32 R24, R24, 0x10, RZ ;  /* 0x0000001018187819 */ /* 0x002fca00000006ff */
[----:B------:R-:W1:Y:S01]  /*1570*/  F2F.BF16.F32 R18, R18 ;  /* 0x0000001200127304 */ /* 0x000e620000202000 */
[----:B------:R3:W-:Y:S01]  /*1580*/  @!P1 STG.E desc[UR4][R8.64], R78 ;  /* 0x0000004e08009986 */ /* 0x0007e2000c101904 */
[----:B------:R-:W-:Y:S02]  /*1590*/  LOP3.LUT R13, R24, R13, R81, 0xfe, !PT ;  /* 0x0000000d180d7212 */ /* 0x000fe400078efe51 */
[----:B0-----:R-:W-:-:S04]  /*15a0*/  SHF.L.U32 R19, R19, 0x10, RZ ;  /* 0x0000001013137819 */ /* 0x001fc800000006ff */
[----:B------:R-:W0:Y:S01]  /*15b0*/  F2F.BF16.F32 R16, R16 ;  /* 0x0000001000107304 */ /* 0x000e220000202000 */
[----:B------:R-:W-:Y:S01]  /*15c0*/  LOP3.LUT R11, R19, R11, R17, 0xfe, !PT ;  /* 0x0000000b130b7212 */ /* 0x000fe200078efe11 */
[----:B-1----:R-:W-:-:S06]  /*15d0*/  IMAD.WIDE.U32 R18, R18, 0x10000, RZ ;  /* 0x0001000012127825 */ /* 0x002fcc00078e00ff */
[----:B------:R-:W1:Y:S01]  /*15e0*/  F2F.BF16.F32 R21, R21 ;  /* 0x0000001500157304 */ /* 0x000e620000202000 */
[----:B0-----:R-:W-:-:S07]  /*15f0*/  SHF.L.U32 R24, R16, 0x10, RZ ;  /* 0x0000001010187819 */ /* 0x001fce00000006ff */
[----:B------:R-:W0:Y:S01]  /*1600*/  F2F.BF16.F32 R22, R22 ;  /* 0x0000001600167304 */ /* 0x000e220000202000 */
[----:B-1----:R-:W-:-:S07]  /*1610*/  LOP3.LUT R19, R24, R19, R21, 0xfe, !PT ;  /* 0x0000001318137212 */ /* 0x002fce00078efe15 */
[----:B------:R-:W1:Y:S01]  /*1620*/  F2F.BF16.F32 R20, R20 ;  /* 0x0000001400147304 */ /* 0x000e620000202000 */
[----:B------:R-:W4:Y:S01]  /*1630*/  LDC R24, c[0x0][0x380] ;  /* 0x0000e000ff187b82 */ /* 0x000f220000000800 */
[----:B0-----:R-:W-:-:S06]  /*1640*/  IMAD.WIDE.U32 R16, R22, 0x10000, RZ ;  /* 0x0001000016107825 */ /* 0x001fcc00078e00ff */
[----:B------:R-:W0:Y:S01]  /*1650*/  F2F.BF16.F32 R81, R74 ;  /* 0x0000004a00517304 */ /* 0x000e220000202000 */
[----:B-1----:R-:W-:-:S07]  /*1660*/  SHF.L.U32 R20, R20, 0x10, RZ ;  /* 0x0000001014147819 */ /* 0x002fce00000006ff */
[----:B------:R-:W1:Y:S01]  /*1670*/  F2F.BF16.F32 R27, R27 ;  /* 0x0000001b001b7304 */ /* 0x000e620000202000 */
[----:B0-----:R-:W-:-:S07]  /*1680*/  LOP3.LUT R17, R20, R17, R81, 0xfe, !PT ;  /* 0x0000001114117212 */ /* 0x001fce00078efe51 */
[----:B------:R-:W0:Y:S01]  /*1690*/  F2F.BF16.F32 R23, R23 ;  /* 0x0000001700177304 */ /* 0x000e220000202000 */
[----:B--2---:R-:W-:Y:S01]  /*16a0*/  IMAD.WIDE.U32 R20, R87, 0x8, R6 ;  /* 0x0000000857147825 */ /* 0x004fe200078e0006 */
[----:B----4-:R-:W-:-:S03]  /*16b0*/  LEA R3, R24, R3, 0x2 ;  /* 0x0000000318037211 */ /* 0x010fc600078e10ff */
[--C-:B------:R-:W-:Y:S01]  /*16c0*/  IMAD.WIDE.U32 R86, R86, 0x8, R6.reuse ;  /* 0x0000000856567825 */ /* 0x100fe200078e0006 */
[----:B------:R3:W-:Y:S01]  /*16d0*/  STG.E.64 desc[UR4][R20.64], R4 ;  /* 0x0000000414007986 */ /* 0x0007e2000c101b04 */
[----:B-1----:R-:W-:Y:S01]  /*16e0*/  LOP3.LUT R12, R12, R27, RZ, 0xfc, !PT ;  /* 0x0000001b0c0c7212 */ /* 0x002fe200078efcff */
[----:B------:R-:W1:Y:S01]  /*16f0*/  F2F.BF16.F32 R25, R25 ;  /* 0x0000001900197304 */ /* 0x000e620000202000 */
[----:B------:R-:W-:Y:S01]  /*1700*/  ISETP.GE.AND P0, PT, R3, UR12, PT ;  /* 0x0000000c03007c0c */ /* 0x000fe2000bf06270 */
[----:B------:R3:W-:Y:S04]  /*1710*/  STG.E.64 desc[UR4][R20.64+0x100], R14 ;  /* 0x0001000e14007986 */ /* 0x0007e8000c101b04 */
[----:B------:R3:W-:Y:S01]  /*1720*/  STG.E.64 desc[UR4][R86.64], R12 ;  /* 0x0000000c56007986 */ /* 0x0007e2000c101b04 */
[----:B0-----:R-:W-:Y:S01]  /*1730*/  LOP3.LUT R18, R18, R23, RZ, 0xfc, !PT ;  /* 0x0000001712127212 */ /* 0x001fe200078efcff */
[----:B------:R-:W-:-:S04]  /*1740*/  IMAD.WIDE.U32 R22, R85, 0x8, R6 ;  /* 0x0000000855167825 */ /* 0x000fc800078e0006 */
[--C-:B------:R-:W-:Y:S01]  /*1750*/  IMAD.WIDE.U32 R84, R84, 0x8, R6.reuse ;  /* 0x0000000854547825 */ /* 0x100fe200078e0006 */
[----:B------:R3:W-:Y:S01]  /*1760*/  STG.E.64 desc[UR4][R22.64], R10 ;  /* 0x0000000a16007986 */ /* 0x0007e2000c101b04 */
[----:B-1----:R-:W-:Y:S02]  /*1770*/  LOP3.LUT R16, R16, R25, RZ, 0xfc, !PT ;  /* 0x0000001910107212 */ /* 0x002fe400078efcff */
[----:B------:R-:W-:Y:S01]  /*1780*/  IMAD.WIDE.U32 R6, R83, 0x8, R6 ;  /* 0x0000000853067825 */ /* 0x000fe200078e0006 */
[----:B------:R3:W-:Y:S04]  /*1790*/  STG.E.64 desc[UR4][R84.64], R18 ;  /* 0x0000001254007986 */ /* 0x0007e8000c101b04 */
[----:B------:R3:W-:Y:S01]  /*17a0*/  STG.E.64 desc[UR4][R6.64], R16 ;  /* 0x0000001006007986 */ /* 0x0007e2000c101b04 */
[----:B------:R-:W-:Y:S05]  /*17b0*/  @!P0 BRA `(.L_x_9979) ;  /* 0xffffffec00888947 */ /* 0x000fea000383ffff */
[----:B------:R-:W-:Y:S05]  /*17c0*/  BRA `(.L_x_9976) ;  /* 0x0000001000787947 */ /* 0x000fea0003800000 */
.L_x_9977:
        /* <DEDUP_REMOVED lines=25> */
.L_x_9981:
[----:B------:R-:W0:Y:S01]  /*1960*/  LDC.64 R72, c[0x0][0x390] ;  /* 0x0000e400ff487b82 */ /* 0x000e220000000a00 */
[----:B----4-:R-:W-:-:S04]  /*1970*/  IMAD R88, R3, 0xc0, R0 ;  /* 0x000000c003587824 */ /* 0x010fc800078e0200 */
        /* <DEDUP_REMOVED lines=110> */
.L_x_10011:
        /* <DEDUP_REMOVED lines=9> */
[----:B--2---:R-:W-:-:S04]  /*20f0*/  @!P1 FMUL R78, R78, 4096 ;  /* 0x458000004e4e9820 */ /* 0x004fc80000400000 */
[-C--:B------:R-:W-:Y:S01]  /*2100*/  FMUL R80, R53, R78.reuse ;  /* 0x0000004e35507220 */ /* 0x080fe20000400000 */
[-C--:B-1----:R-:W-:Y:S01]  /*2110*/  FMUL R62, R55, R78.reuse ;  /* 0x0000004e373e7220 */ /* 0x082fe20000400000 */
[-C--:B------:R-:W-:Y:S01]  /*2120*/  FMUL R53, R54, R78.reuse ;  /* 0x0000004e36357220 */ /* 0x080fe20000400000 */
[----:B------:R-:W-:Y:S01]  /*2130*/  FMUL R82, R57, R78 ;  /* 0x0000004e39527220 */ /* 0x000fe20000400000 */
[----:B------:R-:W-:Y:S01]  /*2140*/  FFMA R80, R5, R80, R29 ;  /* 0x0000005005507223 */ /* 0x000fe2000000001d */
[----:B------:R-:W-:Y:S01]  /*2150*/  FFMA R62, R7, R62, R31 ;  /* 0x0000003e073e7223 */ /* 0x000fe2000000001f */
[----:B------:R-:W-:Y:S01]  /*2160*/  FFMA R54, R6, R53, R30 ;  /* 0x0000003506367223 */ /* 0x000fe2000000001e */
[----:B------:R-:W-:Y:S01]  /*2170*/  FMUL R55, R56, R78 ;  /* 0x0000004e38377220 */ /* 0x000fe20000400000 */
[-C--:B------:R-:W-:Y:S01]  /*2180*/  @P0 FMUL R80, R80, R77.reuse ;  /* 0x0000004d50500220 */ /* 0x080fe20000400000 */
[----:B------:R-:W-:Y:S01]  /*2190*/  @P0 FMUL R62, R62, R77 ;  /* 0x0000004d3e3e0220 */ /* 0x000fe20000400000 */
[----:B------:R-:W-:Y:S01]  /*21a0*/  FFMA R82, R9, R82, R33 ;  /* 0x0000005209527223 */ /* 0x000fe20000000021 */
[-C--:B------:R-:W-:Y:S01]  /*21b0*/  FMUL R57, R58, R78.reuse ;  /* 0x0000004e3a397220 */ /* 0x080fe20000400000 */
[----:B------:R1:W-:Y:S01]  /*21c0*/  F2F.BF16.F32 R53, R80 ;  /* 0x0000005000357304 */ /* 0x0003e20000202000 */
[----:B------:R-:W-:Y:S01]  /*21d0*/  FFMA R56, R8, R55, R32 ;  /* 0x0000003708387223 */ /* 0x000fe20000000020 */
[----:B------:R-:W-:Y:S01]  /*21e0*/  @P0 FMUL R82, R82, R77 ;  /* 0x0000004d52520220 */ /* 0x000fe20000400000 */
[-C--:B------:R-:W-:Y:S01]  /*21f0*/  FMUL R89, R89, R78.reuse ;  /* 0x0000004e59597220 */ /* 0x080fe20000400000 */
[----:B------:R-:W-:Y:S01]  /*2200*/  FFMA R58, R10, R57, R34 ;  /* 0x000000390a3a7223 */ /* 0x000fe20000000022 */
[-C--:B------:R-:W-:Y:S01]  /*2210*/  FMUL R63, R64, R78.reuse ;  /* 0x0000004e403f7220 */ /* 0x080fe20000400000 */
[-C--:B------:R-:W-:Y:S01]  /*2220*/  FMUL R81, R52, R78.reuse ;  /* 0x0000004e34517220 */ /* 0x080fe20000400000 */
[-C--:B------:R-:W-:Y:S01]  /*2230*/  FMUL R90, R90, R78.reuse ;  /* 0x0000004e5a5a7220 */ /* 0x080fe20000400000 */
[----:B------:R2:W3:Y:S01]  /*2240*/  F2F.BF16.F32 R55, R62 ;  /* 0x0000003e00377304 */ /* 0x0004e20000202000 */
[-C--:B-1----:R-:W-:Y:S01]  /*2250*/  FMUL R80, R59, R78.reuse ;  /* 0x0000004e3b507220 */ /* 0x082fe20000400000 */
[-C--:B------:R-:W-:Y:S01]  /*2260*/  FMUL R59, R60, R78.reuse ;  /* 0x0000004e3c3b7220 */ /* 0x080fe20000400000 */
[----:B------:R-:W-:Y:S01]  /*2270*/  FFMA R52, R4, R81, R28 ;  /* 0x0000005104347223 */ /* 0x000fe2000000001c */
[----:B0-----:R-:W-:Y:S01]  /*2280*/  FMUL R92, R65, R78 ;  /* 0x0000004e415c7220 */ /* 0x001fe20000400000 */
[----:B------:R-:W-:Y:S01]  /*2290*/  FFMA R80, R11, R80, R35 ;  /* 0x000000500b507223 */ /* 0x000fe20000000023 */
[----:B------:R-:W-:Y:S01]  /*22a0*/  FFMA R60, R12, R59, R36 ;  /* 0x0000003b0c3c7223 */ /* 0x000fe20000000024 */
[-C--:B------:R-:W-:Y:S01]  /*22b0*/  @P0 FMUL R54, R54, R77.reuse ;  /* 0x0000004d36360220 */ /* 0x080fe20000400000 */
[----:B------:R0:W-:Y:S01]  /*22c0*/  F2F.BF16.F32 R57, R82 ;  /* 0x0000005200397304 */ /* 0x0001e20000202000 */
[----:B--2---:R-:W-:Y:S01]  /*22d0*/  FMUL R62, R61, R78 ;  /* 0x0000004e3d3e7220 */ /* 0x004fe20000400000 */
[-C--:B------:R-:W-:Y:S01]  /*22e0*/  @P0 FMUL R80, R80, R77.reuse ;  /* 0x0000004d50500220 */ /* 0x080fe20000400000 */
[----:B------:R-:W-:Y:S01]  /*22f0*/  FFMA R90, R15, R90, R39 ;  /* 0x0000005a0f5a7223 */ /* 0x000fe20000000027 */
[-C--:B------:R-:W-:Y:S01]  /*2300*/  @P0 FMUL R52, R52, R77.reuse ;  /* 0x0000004d34340220 */ /* 0x080fe20000400000 */
[----:B------:R-:W-:Y:S01]  /*2310*/  FFMA R62, R13, R62, R37 ;  /* 0x0000003e0d3e7223 */ /* 0x000fe20000000025 */
[----:B------:R-:W-:Y:S01]  /*2320*/  FFMA R92, R17, R92, R41 ;  /* 0x0000005c115c7223 */ /* 0x000fe20000000029 */
[----:B------:R-:W-:Y:S01]  /*2330*/  @P0 FMUL R90, R90, R77 ;  /* 0x0000004d5a5a0220 */ /* 0x000fe20000400000 */
[----:B------:R1:W2:Y:S01]  /*2340*/  F2F.BF16.F32 R59, R80 ;  /* 0x00000050003b7304 */ /* 0x0002a20000202000 */
[----:B0-----:R-:W-:Y:S01]  /*2350*/  FFMA R82, R14, R89, R38 ;  /* 0x000000590e527223 */ /* 0x001fe20000000026 */
[-C--:B------:R-:W-:Y:S01]  /*2360*/  @P0 FMUL R62, R62, R77.reuse ;  /* 0x0000004d3e3e0220 */ /* 0x080fe20000400000 */
[-C--:B------:R-:W-:Y:S01]  /*2370*/  @P0 FMUL R92, R92, R77.reuse ;  /* 0x0000004d5c5c0220 */ /* 0x080fe20000400000 */
[-C--:B------:R-:W-:Y:S01]  /*2380*/  @P0 FMUL R58, R58, R77.reuse ;  /* 0x0000004d3a3a0220 */ /* 0x080fe20000400000 */
[-C--:B------:R-:W-:Y:S01]  /*2390*/  @P0 FMUL R82, R82, R77.reuse ;  /* 0x0000004d52520220 */ /* 0x080fe20000400000 */
[-C--:B------:R-:W-:Y:S01]  /*23a0*/  @P0 FMUL R56, R56, R77.reuse ;  /* 0x0000004d38380220 */ /* 0x080fe20000400000 */
[----:B------:R-:W-:Y:S01]  /*23b0*/  @P0 FMUL R60, R60, R77 ;  /* 0x0000004d3c3c0220 */ /* 0x000fe20000400000 */
[----:B------:R0:W-:Y:S01]  /*23c0*/  F2F.BF16.F32 R61, R62 ;  /* 0x0000003e003d7304 */ /* 0x0001e20000202000 */
[----:B-1----:R-:W-:Y:S01]  /*23d0*/  FFMA R80, R16, R63, R40 ;  /* 0x0000003f10507223 */ /* 0x002fe20000000028 */
[----:B------:R-:W-:Y:S01]  /*23e0*/  FMUL R63, R66, R78 ;  /* 0x0000004e423f7220 */ /* 0x000fe20000400000 */
[----:B---3--:R-:W-:-:S02]  /*23f0*/  SHF.L.U32 R55, R55, 0x10, RZ ;  /* 0x0000001037377819 */ /* 0x008fc400000006ff */
[----:B------:R-:W-:Y:S01]  /*2400*/  @P0 FMUL R80, R80, R77 ;  /* 0x0000004d50500220 */ /* 0x000fe20000400000 */
[----:B--2---:R-:W-:Y:S02]  /*2410*/  SHF.L.U32 R59, R59, 0x10, RZ ;  /* 0x000000103b3b7819 */ /* 0x004fe400000006ff */
[----:B------:R1:W-:Y:S01]  /*2420*/  F2F.BF16.F32 R79, R82 ;  /* 0x00000052004f7304 */ /* 0x0003e20000202000 */
[----:B0-----:R-:W-:Y:S01]  /*2430*/  FFMA R62, R18, R63, R42 ;  /* 0x0000003f123e7223 */ /* 0x001fe2000000002a */
[----:B------:R-:W-:-:S03]  /*2440*/  FMUL R63, R68, R78 ;  /* 0x0000004e443f7220 */ /* 0x000fc60000400000 */
[----:B------:R-:W-:-:S03]  /*2450*/  @P0 FMUL R62, R62, R77 ;  /* 0x0000004d3e3e0220 */ /* 0x000fc60000400000 */
[----:B------:R0:W-:Y:S01]  /*2460*/  F2F.BF16.F32 R65, R80 ;  /* 0x0000005000417304 */ /* 0x0001e20000202000 */
[----:B-1----:R-:W-:-:S04]  /*2470*/  FMUL R82, R67, R78 ;  /* 0x0000004e43527220 */ /* 0x002fc80000400000 */
[----:B------:R-:W-:-:S03]  /*2480*/  FFMA R82, R19, R82, R43 ;  /* 0x0000005213527223 */ /* 0x000fc6000000002b */
[----:B------:R1:W-:Y:S01]  /*2490*/  F2F.BF16.F32 R67, R62 ;  /* 0x0000003e00437304 */ /* 0x0003e20000202000 */
[----:B------:R-:W-:Y:S01]  /*24a0*/  @P0 FMUL R82, R82, R77 ;  /* 0x0000004d52520220 */ /* 0x000fe20000400000 */
[----:B0-----:R-:W-:Y:S01]  /*24b0*/  FFMA R80, R20, R63, R44 ;  /* 0x0000003f14507223 */ /* 0x001fe2000000002c */
[----:B------:R-:W-:-:S03]  /*24c0*/  FMUL R63, R70, R78 ;  /* 0x0000004e463f7220 */ /* 0x000fc60000400000 */
[----:B------:R-:W-:Y:S02]  /*24d0*/  @P0 FMUL R80, R80, R77 ;  /* 0x0000004d50500220 */ /* 0x000fe40000400000 */
[----:B------:R-:W-:Y:S01]  /*24e0*/  F2F.BF16.F32 R54, R54 ;  /* 0x0000003600367304 */ /* 0x000fe20000202000 */
[----:B-1----:R-:W-:-:S07]  /*24f0*/  FMUL R62, R71, R78 ;  /* 0x0000004e473e7220 */ /* 0x002fce0000400000 */
[----:B------:R-:W-:Y:S08]  /*2500*/  F2F.BF16.F32 R52, R52 ;  /* 0x0000003400347304 */ /* 0x000ff00000202000 */
[----:B------:R0:W1:Y:S08]  /*2510*/  F2F.BF16.F32 R64, R90 ;  /* 0x0000005a00407304 */ /* 0x0000700000202000 */
[----:B------:R2:W-:Y:S01]  /*2520*/  F2F.BF16.F32 R66, R92 ;  /* 0x0000005c00427304 */ /* 0x0005e20000202000 */
[----:B0-----:R-:W-:-:S04]  /*2530*/  FMUL R90, R69, R78 ;  /* 0x0000004e455a7220 */ /* 0x001fc80000400000 */
[----:B------:R-:W-:Y:S01]  /*2540*/  FFMA R90, R21, R90, R45 ;  /* 0x0000005a155a7223 */ /* 0x000fe2000000002d */
[----:B-1----:R-:W-:Y:S02]  /*2550*/  SHF.L.U32 R64, R64, 0x10, RZ ;  /* 0x0000001040407819 */ /* 0x002fe400000006ff */
[----:B------:R0:W1:Y:S01]  /*2560*/  F2F.BF16.F32 R68, R82 ;  /* 0x0000005200447304 */ /* 0x0000620000202000 */
[----:B--2---:R-:W-:Y:S01]  /*2570*/  FFMA R92, R22, R63, R46 ;  /* 0x0000003f165c7223 */ /* 0x004fe2000000002e */
[----:B------:R-:W-:Y:S01]  /*2580*/  FMUL R63, R72, R78 ;  /* 0x0000004e483f7220 */ /* 0x000fe20000400000 */
[-C--:B------:R-:W-:Y:S02]  /*2590*/  @P0 FMUL R90, R90, R77.reuse ;  /* 0x0000004d5a5a0220 */ /* 0x080fe40000400000 */
[----:B------:R-:W-:Y:S01]  /*25a0*/  @P0 FMUL R92, R92, R77 ;  /* 0x0000004d5c5c0220 */ /* 0x000fe20000400000 */
[----:B------:R-:W-:Y:S02]  /*25b0*/  FFMA R81, R24, R63, R48 ;  /* 0x0000003f18517223 */ /* 0x000fe40000000030 */
[----:B------:R-:W2:Y:S01]  /*25c0*/  F2F.BF16.F32 R58, R58 ;  /* 0x0000003a003a7304 */ /* 0x000ea20000202000 */
[----:B0-----:R-:W-:Y:S01]  /*25d0*/  FFMA R82, R23, R62, R47 ;  /* 0x0000003e17527223 */ /* 0x001fe2000000002f */
[----:B------:R-:W-:Y:S01]  /*25e0*/  FMUL R62, R73, R78 ;  /* 0x0000004e493e7220 */ /* 0x000fe20000400000 */
[----:B------:R-:W-:-:S02]  /*25f0*/  @P0 FMUL R81, R81, R77 ;  /* 0x0000004d51510220 */ /* 0x000fc40000400000 */
[----:B------:R-:W-:Y:S01]  /*2600*/  @P0 FMUL R82, R82, R77 ;  /* 0x0000004d52520220 */ /* 0x000fe20000400000 */
[----:B-1----:R-:W-:Y:S02]  /*2610*/  SHF.L.U32 R68, R68, 0x10, RZ ;  /* 0x0000001044447819 */ /* 0x002fe400000006ff */
[----:B------:R-:W0:Y:S08]  /*2620*/  F2F.BF16.F32 R56, R56 ;  /* 0x0000003800387304 */ /* 0x000e300000202000 */
[----:B------:R1:W-:Y:S08]  /*2630*/  F2F.BF16.F32 R69, R80 ;  /* 0x0000005000457304 */ /* 0x0003f00000202000 */
[----:B------:R3:W-:Y:S01]  /*2640*/  F2F.BF16.F32 R70, R90 ;  /* 0x0000005a00467304 */ /* 0x0007e20000202000 */
[----:B-1----:R-:W-:Y:S01]  /*2650*/  FFMA R80, R25, R62, R49 ;  /* 0x0000003e19507223 */ /* 0x002fe20000000031 */
[----:B------:R-:W-:-:S04]  /*2660*/  IMAD.WIDE.U32 R62, R53, 0x10000, RZ ;  /* 0x00010000353e7825 */ /* 0x000fc800078e00ff */
[----:B------:R-:W-:Y:S01]  /*2670*/  @P0 FMUL R80, R80, R77 ;  /* 0x0000004d50500220 */ /* 0x000fe20000400000 */
[----:B------:R-:W-:Y:S01]  /*2680*/  LOP3.LUT R55, R55, R63, R54, 0xfe, !PT ;  /* 0x0000003f37377212 */ /* 0x000fe200078efe36 */
[----:B------:R-:W1:Y:S01]  /*2690*/  F2F.BF16.F32 R60, R60 ;  /* 0x0000003c003c7304 */ /* 0x000e620000202000 */
[----:B---3--:R-:W-:Y:S01]  /*26a0*/  FMUL R90, R75, R78 ;  /* 0x0000004e4b5a7220 */ /* 0x008fe20000400000 */
[----:B------:R-:W-:Y:S01]  /*26b0*/  LOP3.LUT R54, R62, R52, RZ, 0xfc, !PT ;  /* 0x000000343e367212 */ /* 0x000fe200078efcff */
[----:B------:R-:W-:-:S04]  /*26c0*/  IMAD.WIDE.U32 R52, R57, 0x10000, RZ ;  /* 0x0001000039347825 */ /* 0x000fc800078e00ff */
[----:B------:R-:W-:Y:S01]  /*26d0*/  FMUL R75, R74, R78 ;  /* 0x0000004e4a4b7220 */ /* 0x000fe20000400000 */
[----:B------:R-:W-:Y:S01]  /*26e0*/  FFMA R90, R27, R90, R51 ;  /* 0x0000005a1b5a7223 */ /* 0x000fe20000000033 */
[----:B------:R-:W3:Y:S01]  /*26f0*/  @!P2 LDC.64 R62, c[0x0][0x3a0] ;  /* 0x0000e800ff3eab82 */ /* 0x000ee20000000a00 */
[----:B------:R4:W5:Y:S01]  /*2700*/  F2F.BF16.F32 R72, R82 ;  /* 0x0000005200487304 */ /* 0x0009620000202000 */
[----:B--2---:R-:W-:Y:S01]  /*2710*/  LOP3.LUT R59, R59, R53, R58, 0xfe, !PT ;  /* 0x000000353b3b7212 */ /* 0x004fe200078efe3a */
[----:B------:R-:W-:Y:S01]  /*2720*/  @P0 FMUL R90, R90, R77 ;  /* 0x0000004d5a5a0220 */ /* 0x000fe20000400000 */
[----:B0-----:R-:W-:Y:S01]  /*2730*/  LOP3.LUT R58, R52, R56, RZ, 0xfc, !PT ;  /* 0x00000038343a7212 */ /* 0x001fe200078efcff */
[----:B------:R-:W-:-:S03]  /*2740*/  IMAD.WIDE.U32 R56, R61, 0x10000, RZ ;  /* 0x000100003d387825 */ /* 0x000fc600078e00ff */
[----:B------:R-:W0:Y:S01]  /*2750*/  LDC.64 R52, c[0x0][0x3c8] ;  /* 0x0000f200ff347b82 */ /* 0x000e220000000a00 */
[----:B------:R-:W-:Y:S01]  /*2760*/  F2F.BF16.F32 R73, R81 ;  /* 0x0000005100497304 */ /* 0x000fe20000202000 */
[----:B----4-:R-:W-:Y:S01]  /*2770*/  FFMA R82, R26, R75, R50 ;  /* 0x0000004b1a527223 */ /* 0x010fe20000000032 */
[----:B------:R-:W-:Y:S01]  /*2780*/  IMAD.WIDE.U32 R74, R66, 0x10000, RZ ;  /* 0x00010000424a7825 */ /* 0x000fe200078e00ff */
[----:B-1----:R-:W-:-:S03]  /*2790*/  LOP3.LUT R56, R56, R60, RZ, 0xfc, !PT ;  /* 0x0000003c38387212 */ /* 0x002fc600078efcff */
[----:B------:R-:W-:Y:S01]  /*27a0*/  @P0 FMUL R82, R82, R77 ;  /* 0x0000004d52520220 */ /* 0x000fe20000400000 */
[----:B------:R-:W-:Y:S01]  /*27b0*/  LOP3.LUT R57, R64, R57, R79, 0xfe, !PT ;  /* 0x0000003940397212 */ /* 0x000fe200078efe4f */
[----:B------:R-:W1:Y:S01]  /*27c0*/  F2F.BF16.F32 R80, R80 ;  /* 0x0000005000507304 */ /* 0x000e620000202000 */
[----:B------:R-:W-:Y:S01]  /*27d0*/  LOP3.LUT R60, R74, R65, RZ, 0xfc, !PT ;  /* 0x000000414a3c7212 */ /* 0x000fe200078efcff */
[----:B------:R-:W-:Y:S01]  /*27e0*/  IMAD.WIDE.U32 R64, R70, 0x10000, RZ ;  /* 0x0001000046407825 */ /* 0x000fe200078e00ff */
[----:B------:R-:W-:Y:S01]  /*27f0*/  LOP3.LUT R61, R68, R75, R67, 0xfe, !PT ;  /* 0x0000004b443d7212 */ /* 0x000fe200078efe43 */
[----:B------:R-:W2:Y:S01]  /*2800*/  LDC R70, c[0x0][0x380] ;  /* 0x0000e000ff467b82 */ /* 0x000ea20000000800 */
[----:B-----5:R-:W-:Y:S01]  /*2810*/  SHF.L.U32 R72, R72, 0x10, RZ ;  /* 0x0000001048487819 */ /* 0x020fe200000006ff */
[----:B---3--:R-:W-:Y:S01]  /*2820*/  @!P2 IMAD.WIDE R62, R3, 0x4, R62 ;  /* 0x00000004033ea825 */ /* 0x008fe200078e023e */
[----:B------:R-:W-:Y:S01]  /*2830*/  LOP3.LUT R64, R64, R69, RZ, 0xfc, !PT ;  /* 0x0000004540407212 */ /* 0x000fe200078efcff */
[----:B------:R-:W3:Y:S03]  /*2840*/  F2F.BF16.F32 R81, R90 ;  /* 0x0000005a00517304 */ /* 0x000ee60000202000 */
[----:B------:R4:W-:Y:S01]  /*2850*/  @!P2 STG.E desc[UR4][R62.64], R78 ;  /* 0x0000004e3e00a986 */ /* 0x0009e2000c101904 */
[----:B0-----:R-:W-:-:S04]  /*2860*/  IMAD.WIDE.U32 R88, R88, 0x8, R52 ;  /* 0x0000000858587825 */ /* 0x001fc800078e0034 */
[----:B------:R-:W0:Y:S01]  /*2870*/  F2F.BF16.F32 R82, R82 ;  /* 0x0000005200527304 */ /* 0x000e220000202000 */
[----:B-1----:R-:W-:Y:S01]  /*2880*/  IMAD.WIDE.U32 R66, R80, 0x10000, RZ ;  /* 0x0001000050427825 */ /* 0x002fe200078e00ff */
[----:B------:R4:W-:Y:S03]  /*2890*/  STG.E.64 desc[UR4][R88.64], R54 ;  /* 0x0000003658007986 */ /* 0x0009e6000c101b04 */
[----:B------:R-:W-:Y:S01]  /*28a0*/  IMAD.WIDE.U32 R68, R85, 0x8, R52 ;  /* 0x0000000855447825 */ /* 0x000fe200078e0034 */
[----:B---3--:R-:W-:Y:S02]  /*28b0*/  SHF.L.U32 R81, R81, 0x10, RZ ;  /* 0x0000001051517819 */ /* 0x008fe400000006ff */
[----:B------:R-:W1:Y:S01]  /*28c0*/  F2F.BF16.F32 R71, R92 ;  /* 0x0000005c00477304 */ /* 0x000e620000202000 */
[----:B------:R4:W-:Y:S01]  /*28d0*/  STG.E.64 desc[UR4][R88.64+0x100], R58 ;  /* 0x0001003a58007986 */ /* 0x0009e2000c101b04 */
[----:B--2---:R-:W-:-:S02]  /*28e0*/  LEA R3, R70, R3, 0x2 ;  /* 0x0000000346037211 */ /* 0x004fc400078e10ff */
[----:B0-----:R-:W-:Y:S02]  /*28f0*/  LOP3.LUT R83, R81, R67, R82, 0xfe, !PT ;  /* 0x0000004351537212 */ /* 0x001fe400078efe52 */
[----:B------:R-:W-:Y:S01]  /*2900*/  LOP3.LUT R82, R66, R73, RZ, 0xfc, !PT ;  /* 0x0000004942527212 */ /* 0x000fe200078efcff */
[----:B------:R-:W-:Y:S01]  /*2910*/  IMAD.WIDE.U32 R66, R87, 0x8, R52 ;  /* 0x0000000857427825 */ /* 0x000fe200078e0034 */
[----:B------:R-:W-:-:S03]  /*2920*/  ISETP.GE.AND P1, PT, R3, UR13, PT ;  /* 0x0000000d03007c0c */ /* 0x000fc6000bf26270 */
[----:B------:R-:W-:Y:S01]  /*2930*/  IMAD.WIDE.U32 R86, R86, 0x8, R52 ;  /* 0x0000000856567825 */ /* 0x000fe200078e0034 */
[----:B-1----:R-:W-:Y:S01]  /*2940*/  LOP3.LUT R65, R72, R65, R71, 0xfe, !PT ;  /* 0x0000004148417212 */ /* 0x002fe200078efe47 */
[----:B------:R4:W-:Y:S02]  /*2950*/  STG.E.64 desc[UR4][R66.64], R56 ;  /* 0x0000003842007986 */ /* 0x0009e4000c101b04 */
[----:B------:R-:W-:Y:S02]  /*2960*/  IMAD.WIDE.U32 R52, R84, 0x8, R52 ;  /* 0x0000000854347825 */ /* 0x000fe400078e0034 */
[----:B------:R4:W-:Y:S04]  /*2970*/  STG.E.64 desc[UR4][R86.64], R60 ;  /* 0x0000003c56007986 */ /* 0x0009e8000c101b04 */
[----:B------:R4:W-:Y:S04]  /*2980*/  STG.E.64 desc[UR4][R68.64], R64 ;  /* 0x0000004044007986 */ /* 0x0009e8000c101b04 */
[----:B------:R4:W-:Y:S01]  /*2990*/  STG.E.64 desc[UR4][R52.64], R82 ;  /* 0x0000005234007986 */ /* 0x0009e2000c101b04 */
[----:B------:R-:W-:Y:S05]  /*29a0*/  @!P1 BRA `(.L_x_9981) ;  /* 0xffffffec00ec9947 */ /* 0x000fea000383ffff */
.L_x_9976:
[----:B------:R-:W-:Y:S05]  /*29b0*/  BSYNC B0 ;  /* 0x0000000000007941 */ /* 0x000fea0003800000 */
.L_x_9975:
[----:B------:R-:W0:Y:S01]  /*29c0*/  LDCU.64 UR6, c[0x0][0x3f8] ;  /* 0x00007f00ff0677ac */ /* 0x000e220008000a00 */
[----:B---3--:R-:W1:Y:S01]  /*29d0*/  S2R R9, SR_TID.X ;  /* 0x0000000000097919 */ /* 0x008e620000002100 */
        /* <DEDUP_REMOVED lines=13> */
[----:B------:R0:W2:Y:S02]  /*2ab0*/  SHFL.DOWN PT, R7, R6, 0x1, 0x1f ;  /* 0x08201f0006077f89 */ /* 0x0000a400000e0000 */
.L_x_10018:
[----:B------:R-:W-:Y:S01]  /*2ac0*/  ISETP.NE.AND P0, PT, R0, RZ, PT ;  /* 0x000000ff0000720c */ /* 0x000fe20003f05270 */
[----:B------:R-:W-:Y:S05]  /*2ad0*/  WARPSYNC.ALL ;  /* 0x0000000000007948 */ /* 0x000fea0003800000 */
[----:B--2---:R-:W-:Y:S01]  /*2ae0*/  FMNMX R7, R6, R7, !PT ;  /* 0x0000000706077209 */ /* 0x004fe20007800000 */
[----:B------:R-:W-:Y:S06]  /*2af0*/  BSSY B0, `(.L_x_9982) ;  /* 0x000001c000007945 */ /* 0x000fec0003800000 */
[----:B------:R-:W2:Y:S01]  /*2b00*/  @!P0 S2R R3, SR_CgaCtaId ;  /* 0x0000000000038919 */ /* 0x000ea20000008800 */
[----:B------:R-:W-:-:S02]  /*2b10*/  @!P0 MOV R2, 0x400 ;  /* 0x0000040000028802 */ /* 0x000fc40000000f00 */
[----:B-1----:R-:W-:-:S04]  /*2b20*/  @!P0 SHF.R.U32.HI R0, RZ, 0x3, R9 ;  /* 0x00000003ff008819 */ /* 0x002fc80000011609 */
[----:B------:R-:W-:Y:S02]  /*2b30*/  @!P0 LOP3.LUT R0, R0, 0x7c, RZ, 0xc0, !PT ;  /* 0x0000007c00008812 */ /* 0x000fe400078ec0ff */
[----:B--2---:R-:W-:-:S04]  /*2b40*/  @!P0 LEA R3, R3, R2, 0x18 ;  /* 0x0000000203038211 */ /* 0x004fc800078ec0ff */
        /* <DEDUP_REMOVED lines=17> */
.L_x_10021:
[----:B------:R-:W-:Y:S02]  /*2c60*/  ISETP.NE.AND P0, PT, R9, RZ, PT ;  /* 0x000000ff0900720c */ /* 0x000fe40003f05270 */
[----:B--2---:R-:W-:-:S11]  /*2c70*/  FMNMX R5, R3, R2, !PT ;  /* 0x0000000203057209 */ /* 0x004fd60007800000 */
[----:B------:R-:W-:Y:S05]  /*2c80*/  @P0 BRA `(.L_x_9984) ;  /* 0x0000000000080947 */ /* 0x000fea0003800000 */
[----:B-1----:R-:W1:Y:S02]  /*2c90*/  LDC.64 R2, c[0x0][0x3f8] ;  /* 0x0000fe00ff027b82 */ /* 0x002e640000000a00 */
[----:B-1----:R2:W-:Y:S02]  /*2ca0*/  REDG.E.MAX.S32.STRONG.GPU desc[UR4][R2.64], R5 ;  /* 0x000000050200798e */ /* 0x0025e4000d12e304 */
.L_x_9984:
[----:B------:R-:W-:Y:S05]  /*2cb0*/  BSYNC B0 ;  /* 0x0000000000007941 */ /* 0x000fea0003800000 */
.L_x_9982:
[----:B------:R-:W3:Y:S02]  /*2cc0*/  LDCU.U8 UR6, c[0x0][0x404] ;  /* 0x00008080ff0677ac */ /* 0x000ee40008000000 */
[----:B---3--:R-:W-:-:S13]  /*2cd0*/  ISETP.NE.AND P0, PT, RZ, UR6, PT ;  /* 0x00000006ff007c0c */ /* 0x008fda000bf05270 */
[----:B------:R-:W-:Y:S05]  /*2ce0*/  @!P0 EXIT ;  /* 0x000000000000894d */ /* 0x000fea0003800000 */
[----:B------:R-:W3:Y:S01]  /*2cf0*/  LDCU.64 UR6, c[0x0][0x3f0] ;  /* 0x00007e00ff0677ac */ /* 0x000ee20008000a00 */
[----:B-1----:R-:W-:Y:S02]  /*2d00*/  LOP3.LUT P0, RZ, R76, R9, RZ, 0xfc, !PT ;  /* 0x000000094cff7212 */ /* 0x002fe4000780fcff */
[----:B---3--:R-:W-:-:S04]  /*2d10*/  ISETP.EQ.U32.AND P1, PT, RZ, UR6, PT ;  /* 0x00000006ff007c0c */ /* 0x008fc8000bf22070 */
[----:B------:R-:W-:-:S13]  /*2d20*/  ISETP.EQ.OR.EX P0, PT, RZ, UR7, P0, P1 ;  /* 0x00000007ff007c0c */ /* 0x000fda0008702710 */
[----:B------:R-:W-:Y:S05]  /*2d30*/  @P0 EXIT ;  /* 0x000000000000094d */ /* 0x000fea0003800000 */
[----:B-----5:R-:W-:-:S04]  /*2d40*/  IADD3 R0, PT, PT, R77, 0x1800000, RZ ;  /* 0x018000004d007810 */ /* 0x020fc80007ffe0ff */
[----:B------:R-:W-:-:S04]  /*2d50*/  LOP3.LUT R0, R0, 0x7f800000, RZ, 0xc0, !PT ;  /* 0x7f80000000007812 */ /* 0x000fc800078ec0ff */
[----:B------:R-:W-:-:S13]  /*2d60*/  ISETP.GT.U32.AND P0, PT, R0, 0x1ffffff, PT ;  /* 0x01ffffff0000780c */ /* 0x000fda0003f04070 */
[----:B------:R-:W-:Y:S05]  /*2d70*/  @P0 BRA `(.L_x_9986) ;  /* 0x0000000000100947 */ /* 0x000fea0003800000 */
[----:B0-----:R-:W-:-:S07]  /*2d80*/  MOV R6, 0x2da0 ;  /* 0x00002da000067802 */ /* 0x001fce0000000f00 */
[----:B--2-4-:R-:W-:Y:S05]  /*2d90*/  CALL.REL.NOINC `($__internal_160_$__cuda_sm20_rcp_rn_f32_slowpath) ;  /* 0x0000001000847944 */ /* 0x014fea0003c00000 */
[----:B------:R-:W-:Y:S01]  /*2da0*/  MOV R5, R0 ;  /* 0x0000000000057202 */ /* 0x000fe20000000f00 */
[----:B------:R-:W-:Y:S06]  /*2db0*/  BRA `(.L_x_9987) ;  /* 0x0000000000107947 */ /* 0x000fec0003800000 */
.L_x_9986:
[----:B------:R-:W2:Y:S02]  /*2dc0*/  MUFU.RCP R0, R77 ;  /* 0x0000004d00007308 */ /* 0x000ea40000001000 */
[----:B--2---:R-:W-:-:S04]  /*2dd0*/  FFMA R2, R0, R77, -1 ;  /* 0xbf80000000027423 */ /* 0x004fc8000000004d */
[----:B------:R-:W-:-:S04]  /*2de0*/  FADD.FTZ R5, -R2, -RZ ;  /* 0x800000ff02057221 */ /* 0x000fc80000010100 */
[----:B------:R-:W-:-:S07]  /*2df0*/  FFMA R5, R0, R5, R0 ;  /* 0x0000000500057223 */ /* 0x000fce0000000000 */
.L_x_9987:
[----:B------:R-:W1:Y:S02]  /*2e00*/  LDC.64 R2, c[0x0][0x3f0] ;  /* 0x0000fc00ff027b82 */ /* 0x000e640000000a00 */
[----:B-1----:R-:W-:Y:S01]  /*2e10*/  STG.E desc[UR4][R2.64], R5 ;  /* 0x0000000502007986 */ /* 0x002fe2000c101904 */
[----:B------:R-:W-:Y:S05]  /*2e20*/  EXIT ;  /* 0x000000000000794d */ /* 0x000fea0003800000 */
.L_x_9978:
[----:B------:R-:W-:Y:S01]  /*2e30*/  HFMA2 R79, -RZ, RZ, 0, 5.9604644775390625e-08 ;  /* 0x00000001ff4f7431 */ /* 0x000fe200000001ff */
[----:B------:R-:W-:Y:S01]  /*2e40*/  BSSY B1, `(.L_x_9988) ;  /* 0x0000006000017945 */ /* 0x000fe20003800000 */
[----:B------:R-:W-:Y:S02]  /*2e50*/  MOV R80, 0x1f ;  /* 0x0000001f00507802 */ /* 0x000fe40000000f00 */
[----:B------:R-:W-:-:S07]  /*2e60*/  MOV R81, 0xffffffff ;  /* 0xffffffff00517802 */ /* 0x000fce0000000f00 */
[----:B------:R-:W-:Y:S05]  /*2e70*/  WARPSYNC.COLLECTIVE R81, `(.L_x_9989) ;  /* 0x0000000051087348 */ /* 0x000fea0003c00000 */
[----:B------:R0:W1:Y:S02]  /*2e80*/  SHFL.BFLY P3, R82, R78, R79, R80 ;  /* 0x0c00004f4e527389 */ /* 0x0000640000060050 */
[----:B01----:R-:W-:Y:S05]  /*2e90*/  ENDCOLLECTIVE ;  /* 0x000000000000791b */ /* 0x003fea0003800000 */
.L_x_9989:
[----:B------:R-:W-:Y:S05]  /*2ea0*/  BSYNC B1 ;  /* 0x0000000000017941 */ /* 0x000fea0003800000 */
.L_x_9988:
[----:B------:R-:W-:Y:S02]  /*2eb0*/  HFMA2 R79, -RZ, RZ, 0, 1.1920928955078125e-07 ;  /* 0x00000002ff4f7431 */ /* 0x000fe400000001ff */
[----:B------:R-:W-:Y:S01]  /*2ec0*/  FADD R78, R78, R82 ;  /* 0x000000524e4e7221 */ /* 0x000fe20000000000 */
[----:B------:R-:W-:Y:S02]  /*2ed0*/  MOV R80, 0x1f ;  /* 0x0000001f00507802 */ /* 0x000fe40000000f00 */
[----:B------:R-:W-:-:S07]  /*2ee0*/  MOV R81, 0xffffffff ;  /* 0xffffffff00517802 */ /* 0x000fce0000000f00 */
[----:B------:R-:W-:Y:S05]  /*2ef0*/  WARPSYNC.COLLECTIVE R81, `(.L_x_9990) ;  /* 0x0000000051087348 */ /* 0x000fea0003c00000 */
[----:B------:R0:W1:Y:S02]  /*2f00*/  SHFL.BFLY P3, R82, R78, R79, R80 ;  /* 0x0c00004f4e527389 */ /* 0x0000640000060050 */
[----:B01----:R-:W-:Y:S05]  /*2f10*/  ENDCOLLECTIVE ;  /* 0x000000000000791b */ /* 0x003fea0003800000 */
.L_x_9990:
[----:B------:R-:W-:Y:S02]  /*2f20*/  HFMA2 R79, -RZ, RZ, 0, 2.384185791015625e-07 ;  /* 0x00000004ff4f7431 */ /* 0x000fe400000001ff */
[----:B------:R-:W-:-:S05]  /*2f30*/  FADD R89, R78, R82 ;  /* 0x000000524e597221 */ /* 0x000fca0000000000 */
[----:B------:R-:W-:-:S07]  /*2f40*/  MOV R78, R89 ;  /* 0x00000059004e7202 */ /* 0x000fce0000000f00 */
[----:B------:R-:W-:Y:S05]  /*2f50*/  WARPSYNC.COLLECTIVE R81, `(.L_x_9991) ;  /* 0x0000000051087348 */ /* 0x000fea0003c00000 */
[----:B------:R0:W1:Y:S02]  /*2f60*/  SHFL.BFLY P3, R82, R78, R79, R80 ;  /* 0x0c00004f4e527389 */ /* 0x0000640000060050 */
[----:B01----:R-:W-:Y:S05]  /*2f70*/  ENDCOLLECTIVE ;  /* 0x000000000000791b */ /* 0x003fea0003800000 */
.L_x_9991:
[----:B------:R-:W-:Y:S02]  /*2f80*/  HFMA2 R79, -RZ, RZ, 0, 4.76837158203125e-07 ;  /* 0x00000008ff4f7431 */ /* 0x000fe400000001ff */
[----:B------:R-:W-:-:S05]  /*2f90*/  FADD R90, R89, R82 ;  /* 0x00000052595a7221 */ /* 0x000fca0000000000 */
[----:B------:R-:W-:-:S07]  /*2fa0*/  MOV R78, R90 ;  /* 0x0000005a004e7202 */ /* 0x000fce0000000f00 */
[----:B------:R-:W-:Y:S05]  /*2fb0*/  WARPSYNC.COLLECTIVE R81, `(.L_x_9992) ;  /* 0x0000000051087348 */ /* 0x000fea0003c00000 */
[----:B------:R0:W1:Y:S02]  /*2fc0*/  SHFL.BFLY P3, R82, R78, R79, R80 ;  /* 0x0c00004f4e527389 */ /* 0x0000640000060050 */
[----:B01----:R-:W-:Y:S05]  /*2fd0*/  ENDCOLLECTIVE ;  /* 0x000000000000791b */ /* 0x003fea0003800000 */
.L_x_9992:
[----:B------:R-:W-:Y:S02]  /*2fe0*/  HFMA2 R79, -RZ, RZ, 0, 9.5367431640625e-07 ;  /* 0x00000010ff4f7431 */ /* 0x000fe400000001ff */
[----:B------:R-:W-:-:S05]  /*2ff0*/  FADD R91, R90, R82 ;  /* 0x000000525a5b7221 */ /* 0x000fca0000000000 */
[----:B------:R-:W-:-:S07]  /*3000*/  MOV R78, R91 ;  /* 0x0000005b004e7202 */ /* 0x000fce0000000f00 */
[----:B------:R-:W-:Y:S05]  /*3010*/  WARPSYNC.COLLECTIVE R81, `(.L_x_9993) ;  /* 0x0000000051087348 */ /* 0x000fea0003c00000 */
[----:B------:R0:W1:Y:S02]  /*3020*/  SHFL.BFLY P3, R82, R78, R79, R80 ;  /* 0x0c00004f4e527389 */ /* 0x0000640000060050 */
[----:B01----:R-:W-:Y:S05]  /*3030*/  ENDCOLLECTIVE ;  /* 0x000000000000791b */ /* 0x003fea0003800000 */
.L_x_9993:
[----:B------:R-:W-:-:S04]  /*3040*/  FADD R74, R91, R82 ;  /* 0x000000525b4a7221 */ /* 0x000fc80000000000 */
        /* <DEDUP_REMOVED lines=53> */
.L_x_9994:
[----:B------:R-:W-:Y:S02]  /*33a0*/  HFMA2 R79, -RZ, RZ, 0, 1.1920928955078125e-07 ;  /* 0x00000002ff4f7431 */ /* 0x000fe400000001ff */
[----:B------:R-:W-:-:S05]  /*33b0*/  FADD R4, R78, R82 ;  /* 0x000000524e047221 */ /* 0x000fca0000000000 */
[----:B------:R-:W-:-:S07]  /*33c0*/  MOV R78, R4 ;  /* 0x00000004004e7202 */ /* 0x000fce0000000f00 */
[----:B------:R-:W-:Y:S05]  /*33d0*/  WARPSYNC.COLLECTIVE R81, `(.L_x_9995) ;  /* 0x0000000051087348 */ /* 0x000fea0003c00000 */
[----:B------:R0:W1:Y:S02]  /*33e0*/  SHFL.BFLY P3, R82, R78, R79, R80 ;  /* 0x0c00004f4e527389 */ /* 0x0000640000060050 */
[----:B01----:R-:W-:Y:S05]  /*33f0*/  ENDCOLLECTIVE ;  /* 0x000000000000791b */ /* 0x003fea0003800000 */
.L_x_9995:
[----:B------:R-:W-:Y:S02]  /*3400*/  HFMA2 R79, -RZ, RZ, 0, 2.384185791015625e-07 ;  /* 0x00000004ff4f7431 */ /* 0x000fe400000001ff */
[----:B------:R-:W-:-:S05]  /*3410*/  FADD R5, R4, R82 ;  /* 0x0000005204057221 */ /* 0x000fca0000000000 */
[----:B------:R-:W-:-:S07]  /*3420*/  MOV R78, R5 ;  /* 0x00000005004e7202 */ /* 0x000fce0000000f00 */
[----:B------:R-:W-:Y:S05]  /*3430*/  WARPSYNC.COLLECTIVE R81, `(.L_x_9996) ;  /* 0x0000000051087348 */ /* 0x000fea0003c00000 */
[----:B------:R0:W1:Y:S02]  /*3440*/  SHFL.BFLY P3, R82, R78, R79, R80 ;  /* 0x0c00004f4e527389 */ /* 0x0000640000060050 */
[----:B01----:R-:W-:Y:S05]  /*3450*/  ENDCOLLECTIVE ;  /* 0x000000000000791b */ /* 0x003fea0003800000 */
.L_x_9996:
[----:B------:R-:W-:Y:S02]  /*3460*/  HFMA2 R79, -RZ, RZ, 0, 4.76837158203125e-07 ;  /* 0x00000008ff4f7431 */ /* 0x000fe400000001ff */
[----:B------:R-:W-:-:S05]  /*3470*/  FADD R91, R5, R82 ;  /* 0x00000052055b7221 */ /* 0x000fca0000000000 */
[----:B------:R-:W-:-:S07]  /*3480*/  MOV R78, R91 ;  /* 0x0000005b004e7202 */ /* 0x000fce0000000f00 */
[----:B------:R-:W-:Y:S05]  /*3490*/  WARPSYNC.COLLECTIVE R81, `(.L_x_9997) ;  /* 0x0000000051087348 */ /* 0x000fea0003c00000 */
[----:B------:R0:W1:Y:S02]  /*34a0*/  SHFL.BFLY P3, R82, R78, R79, R80 ;  /* 0x0c00004f4e527389 */ /* 0x0000640000060050 */
[----:B01----:R-:W-:Y:S05]  /*34b0*/  ENDCOLLECTIVE ;  /* 0x000000000000791b */ /* 0x003fea0003800000 */
.L_x_9997:
[----:B------:R-:W-:Y:S02]  /*34c0*/  HFMA2 R79, -RZ, RZ, 0, 9.5367431640625e-07 ;  /* 0x00000010ff4f7431 */ /* 0x000fe400000001ff */
[----:B------:R-:W-:-:S05]  /*34d0*/  FADD R92, R91, R82 ;  /* 0x000000525b5c7221 */ /* 0x000fca0000000000 */
[----:B------:R-:W-:-:S07]  /*34e0*/  MOV R78, R92 ;  /* 0x0000005c004e7202 */ /* 0x000fce0000000f00 */
[----:B------:R-:W-:Y:S05]  /*34f0*/  WARPSYNC.COLLECTIVE R81, `(.L_x_9998) ;  /* 0x0000000051087348 */ /* 0x000fea0003c00000 */
[----:B------:R0:W1:Y:S02]  /*3500*/  SHFL.BFLY P3, R82, R78, R79, R80 ;  /* 0x0c00004f4e527389 */ /* 0x0000640000060050 */
[----:B01----:R-:W-:Y:S05]  /*3510*/  ENDCOLLECTIVE ;  /* 0x000000000000791b */ /* 0x003fea0003800000 */
.L_x_9998:
[----:B------:R-:W-:Y:S05]  /*3520*/  BRA `(.L_x_9999) ;  /* 0xffffffd400ec7947 */ /* 0x000fea000383ffff */
.L_x_9980:
[----:B------:R-:W-:Y:S01]  /*3530*/  HFMA2 R80, -RZ, RZ, 0, 1.847743988037109375e-06 ;  /* 0x0000001fff507431 */ /* 0x000fe200000001ff */
[----:B------:R-:W-:Y:S01]  /*3540*/  BSSY B1, `(.L_x_10000) ;  /* 0x0000006000017945 */ /* 0x000fe20003800000 */
[----:B------:R-:W-:Y:S02]  /*3550*/  MOV R79, 0x1 ;  /* 0x00000001004f7802 */ /* 0x000fe40000000f00 */
[----:B------:R-:W-:-:S07]  /*3560*/  MOV R81, 0xffffffff ;  /* 0xffffffff00517802 */ /* 0x000fce0000000f00 */
[----:B------:R-:W-:Y:S05]  /*3570*/  WARPSYNC.COLLECTIVE R81, `(.L_x_10001) ;  /* 0x0000000051087348 */ /* 0x000fea0003c00000 */
[----:B------:R0:W1:Y:S02]  /*3580*/  SHFL.BFLY P3, R82, R78, R79, R80 ;  /* 0x0c00004f4e527389 */ /* 0x0000640000060050 */
[----:B01----:R-:W-:Y:S05]  /*3590*/  ENDCOLLECTIVE ;  /* 0x000000000000791b */ /* 0x003fea0003800000 */
.L_x_10001:
[----:B------:R-:W-:Y:S05]  /*35a0*/  BSYNC B1 ;  /* 0x0000000000017941 */ /* 0x000fea0003800000 */
.L_x_10000:
[----:B------:R-:W-:Y:S02]  /*35b0*/  HFMA2 R79, -RZ, RZ, 0, 1.1920928955078125e-07 ;  /* 0x00000002ff4f7431 */ /* 0x000fe400000001ff */
[----:B------:R-:W-:Y:S01]  /*35c0*/  FADD R78, R78, R82 ;  /* 0x000000524e4e7221 */ /* 0x000fe20000000000 */
[----:B------:R-:W-:Y:S02]  /*35d0*/  MOV R80, 0x1f ;  /* 0x0000001f00507802 */ /* 0x000fe40000000f00 */
[----:B------:R-:W-:-:S07]  /*35e0*/  MOV R81, 0xffffffff ;  /* 0xffffffff00517802 */ /* 0x000fce0000000f00 */
[----:B------:R-:W-:Y:S05]  /*35f0*/  WARPSYNC.COLLECTIVE R81, `(.L_x_10002) ;  /* 0x0000000051087348 */ /* 0x000fea0003c00000 */
[----:B------:R0:W1:Y:S02]  /*3600*/  SHFL.BFLY P3, R82, R78, R79, R80 ;  /* 0x0c00004f4e527389 */ /* 0x0000640000060050 */
[----:B01----:R-:W-:Y:S05]  /*3610*/  ENDCOLLECTIVE ;  /* 0x000000000000791b */ /* 0x003fea0003800000 */
.L_x_10002:
[----:B------:R-:W-:Y:S02]  /*3620*/  HFMA2 R79, -RZ, RZ, 0, 2.384185791015625e-07 ;  /* 0x00000004ff4f7431 */ /* 0x000fe400000001ff */
[----:B------:R-:W-:-:S05]  /*3630*/  FADD R89, R78, R82 ;  /* 0x000000524e597221 */ /* 0x000fca0000000000 */
[----:B------:R-:W-:-:S07]  /*3640*/  MOV R78, R89 ;  /* 0x00000059004e7202 */ /* 0x000fce0000000f00 */
[----:B------:R-:W-:Y:S05]  /*3650*/  WARPSYNC.COLLECTIVE R81, `(.L_x_10003) ;  /* 0x0000000051087348 */ /* 0x000fea0003c00000 */
[----:B------:R0:W1:Y:S02]  /*3660*/  SHFL.BFLY P3, R82, R78, R79, R80 ;  /* 0x0c00004f4e527389 */ /* 0x0000640000060050 */
[----:B01----:R-:W-:Y:S05]  /*3670*/  ENDCOLLECTIVE ;  /* 0x000000000000791b */ /* 0x003fea0003800000 */
.L_x_10003:
[----:B------:R-:W-:Y:S02]  /*3680*/  HFMA2 R79, -RZ, RZ, 0, 4.76837158203125e-07 ;  /* 0x00000008ff4f7431 */ /* 0x000fe400000001ff */
[----:B------:R-:W-:-:S05]  /*3690*/  FADD R90, R89, R82 ;  /* 0x00000052595a7221 */ /* 0x000fca0000000000 */
[----:B------:R-:W-:-:S07]  /*36a0*/  MOV R78, R90 ;  /* 0x0000005a004e7202 */ /* 0x000fce0000000f00 */
[----:B------:R-:W-:Y:S05]  /*36b0*/  WARPSYNC.COLLECTIVE R81, `(.L_x_10004) ;  /* 0x0000000051087348 */ /* 0x000fea0003c00000 */
[----:B------:R0:W1:Y:S02]  /*36c0*/  SHFL.BFLY P3, R82, R78, R79, R80 ;  /* 0x0c00004f4e527389 */ /* 0x0000640000060050 */
[----:B01----:R-:W-:Y:S05]  /*36d0*/  ENDCOLLECTIVE ;  /* 0x000000000000791b */ /* 0x003fea0003800000 */
.L_x_10004:
[----:B------:R-:W-:Y:S02]  /*36e0*/  HFMA2 R79, -RZ, RZ, 0, 9.5367431640625e-07 ;  /* 0x00000010ff4f7431 */ /* 0x000fe400000001ff */
[----:B------:R-:W-:-:S05]  /*36f0*/  FADD R91, R90, R82 ;  /* 0x000000525a5b7221 */ /* 0x000fca0000000000 */
[----:B------:R-:W-:-:S07]  /*3700*/  MOV R78, R91 ;  /* 0x0000005b004e7202 */ /* 0x000fce0000000f00 */
[----:B------:R-:W-:Y:S05]  /*3710*/  WARPSYNC.COLLECTIVE R81, `(.L_x_10005) ;  /* 0x0000000051087348 */ /* 0x000fea0003c00000 */
[----:B------:R0:W1:Y:S02]  /*3720*/  SHFL.BFLY P3, R82, R78, R79, R80 ;  /* 0x0c00004f4e527389 */ /* 0x0000640000060050 */
[----:B01----:R-:W-:Y:S05]  /*3730*/  ENDCOLLECTIVE ;  /* 0x000000000000791b */ /* 0x003fea0003800000 */
.L_x_10005:
        /* <DEDUP_REMOVED lines=54> */
.L_x_10006:
[----:B------:R-:W-:Y:S02]  /*3aa0*/  HFMA2 R79, -RZ, RZ, 0, 1.1920928955078125e-07 ;  /* 0x00000002ff4f7431 */ /* 0x000fe400000001ff */
[----:B------:R-:W-:-:S05]  /*3ab0*/  FADD R62, R78, R82 ;  /* 0x000000524e3e7221 */ /* 0x000fca0000000000 */
[----:B------:R-:W-:-:S07]  /*3ac0*/  MOV R78, R62 ;  /* 0x0000003e004e7202 */ /* 0x000fce0000000f00 */
[----:B------:R-:W-:Y:S05]  /*3ad0*/  WARPSYNC.COLLECTIVE R81, `(.L_x_10007) ;  /* 0x0000000051087348 */ /* 0x000fea0003c00000 */
[----:B------:R0:W1:Y:S02]  /*3ae0*/  SHFL.BFLY P3, R82, R78, R79, R80 ;  /* 0x0c00004f4e527389 */ /* 0x0000640000060050 */
[----:B01----:R-:W-:Y:S05]  /*3af0*/  ENDCOLLECTIVE ;  /* 0x000000000000791b */ /* 0x003fea0003800000 */
.L_x_10007:
[----:B------:R-:W-:Y:S02]  /*3b00*/  HFMA2 R79, -RZ, RZ, 0, 2.384185791015625e-07 ;  /* 0x00000004ff4f7431 */ /* 0x000fe400000001ff */
[----:B------:R-:W-:-:S05]  /*3b10*/  FADD R63, R62, R82 ;  /* 0x000000523e3f7221 */ /* 0x000fca0000000000 */
[----:B------:R-:W-:-:S07]  /*3b20*/  MOV R78, R63 ;  /* 0x0000003f004e7202 */ /* 0x000fce0000000f00 */
[----:B------:R-:W-:Y:S05]  /*3b30*/  WARPSYNC.COLLECTIVE R81, `(.L_x_10008) ;  /* 0x0000000051087348 */ /* 0x000fea0003c00000 */
[----:B------:R0:W1:Y:S02]  /*3b40*/  SHFL.BFLY P3, R82, R78, R79, R80 ;  /* 0x0c00004f4e527389 */ /* 0x0000640000060050 */
[----:B01----:R-:W-:Y:S05]  /*3b50*/  ENDCOLLECTIVE ;  /* 0x000000000000791b */ /* 0x003fea0003800000 */
.L_x_10008:
[----:B------:R-:W-:Y:S02]  /*3b60*/  HFMA2 R79, -RZ, RZ, 0, 4.76837158203125e-07 ;  /* 0x00000008ff4f7431 */ /* 0x000fe400000001ff */
[----:B------:R-:W-:-:S05]  /*3b70*/  FADD R91, R63, R82 ;  /* 0x000000523f5b7221 */ /* 0x000fca0000000000 */
[----:B------:R-:W-:-:S07]  /*3b80*/  MOV R78, R91 ;  /* 0x0000005b004e7202 */ /* 0x000fce0000000f00 */
[----:B------:R-:W-:Y:S05]  /*3b90*/  WARPSYNC.COLLECTIVE R81, `(.L_x_10009) ;  /* 0x0000000051087348 */ /* 0x000fea0003c00000 */
[----:B------:R0:W1:Y:S02]  /*3ba0*/  SHFL.BFLY P3, R82, R78, R79, R80 ;  /* 0x0c00004f4e527389 */ /* 0x0000640000060050 */
[----:B01----:R-:W-:Y:S05]  /*3bb0*/  ENDCOLLECTIVE ;  /* 0x000000000000791b */ /* 0x003fea0003800000 */
.L_x_10009:
[----:B------:R-:W-:Y:S02]  /*3bc0*/  HFMA2 R79, -RZ, RZ, 0, 9.5367431640625e-07 ;  /* 0x00000010ff4f7431 */ /* 0x000fe400000001ff */
[----:B------:R-:W-:-:S05]  /*3bd0*/  FADD R92, R91, R82 ;  /* 0x000000525b5c7221 */ /* 0x000fca0000000000 */
[----:B------:R-:W-:-:S07]  /*3be0*/  MOV R78, R92 ;  /* 0x0000005c004e7202 */ /* 0x000fce0000000f00 */
[----:B------:R-:W-:Y:S05]  /*3bf0*/  WARPSYNC.COLLECTIVE R81, `(.L_x_10010) ;  /* 0x0000000051087348 */ /* 0x000fea0003c00000 */
[----:B------:R0:W1:Y:S02]  /*3c00*/  SHFL.BFLY P3, R82, R78, R79, R80 ;  /* 0x0c00004f4e527389 */ /* 0x0000640000060050 */
[----:B01----:R-:W-:Y:S05]  /*3c10*/  ENDCOLLECTIVE ;  /* 0x000000000000791b */ /* 0x003fea0003800000 */
.L_x_10010:
[----:B------:R-:W-:Y:S05]  /*3c20*/  BRA `(.L_x_10011) ;  /* 0xffffffe4000c7947 */ /* 0x000fea000383ffff */
.L_x_9983:
[----:B------:R-:W-:Y:S01]  /*3c30*/  HFMA2 R10, -RZ, RZ, 0, 9.5367431640625e-07 ;  /* 0x00000010ff0a7431 */ /* 0x000fe200000001ff */
[----:B------:R-:W-:Y:S01]  /*3c40*/  BSSY B0, `(.L_x_10012) ;  /* 0x0000007000007945 */ /* 0x000fe20003800000 */
[----:B------:R-:W-:Y:S02]  /*3c50*/  MOV R8, R2 ;  /* 0x0000000200087202 */ /* 0x000fe40000000f00 */
[----:B------:R-:W-:Y:S02]  /*3c60*/  MOV R11, 0x1f ;  /* 0x0000001f000b7802 */ /* 0x000fe40000000f00 */
[----:B------:R-:W-:-:S07]  /*3c70*/  MOV R81, 0xffffffff ;  /* 0xffffffff00517802 */ /* 0x000fce0000000f00 */
[----:B-1--45:R-:W-:Y:S05]  /*3c80*/  WARPSYNC.COLLECTIVE R81, `(.L_x_10013) ;  /* 0x0000000051087348 */ /* 0x032fea0003c00000 */
[----:B------:R0:W2:Y:S02]  /*3c90*/  SHFL.DOWN P0, R7, R8, R10, R11 ;  /* 0x0800000a08077389 */ /* 0x0000a4000000000b */
[----:B012-45:R-:W-:Y:S05]  /*3ca0*/  ENDCOLLECTIVE ;  /* 0x000000000000791b */ /* 0x037fea0003800000 */
.L_x_10013:
[----:B------:R-:W-:Y:S05]  /*3cb0*/  BSYNC B0 ;  /* 0x0000000000007941 */ /* 0x000fea0003800000 */
.L_x_10012:
        /* <DEDUP_REMOVED lines=9> */
.L_x_10014:
[----:B------:R-:W-:Y:S01]  /*3d50*/  HFMA2 R10, -RZ, RZ, 0, 2.384185791015625e-07 ;  /* 0x00000004ff0a7431 */ /* 0x000fe200000001ff */
[----:B------:R-:W-:-:S04]  /*3d60*/  MOV R4, R7 ;  /* 0x0000000700047202 */ /* 0x000fc80000000f00 */
[----:B------:R-:W-:-:S04]  /*3d70*/  FMNMX R4, R3, R4, !PT ;  /* 0x0000000403047209 */ /* 0x000fc80007800000 */
[----:B------:R-:W-:-:S07]  /*3d80*/  MOV R8, R4 ;  /* 0x0000000400087202 */ /* 0x000fce0000000f00 */
[----:B------:R-:W-:Y:S05]  /*3d90*/  WARPSYNC.COLLECTIVE R81, `(.L_x_10015) ;  /* 0x0000000051087348 */ /* 0x000fea0003c00000 */
[----:B------:R0:W1:Y:S02]  /*3da0*/  SHFL.DOWN P0, R7, R8, R10, R11 ;  /* 0x0800000a08077389 */ /* 0x000064000000000b */
[----:B01----:R-:W-:Y:S05]  /*3db0*/  ENDCOLLECTIVE ;  /* 0x000000000000791b */ /* 0x003fea0003800000 */
.L_x_10015:
[----:B------:R-:W-:Y:S01]  /*3dc0*/  HFMA2 R10, -RZ, RZ, 0, 1.1920928955078125e-07 ;  /* 0x00000002ff0a7431 */ /* 0x000fe200000001ff */
[----:B------:R-:W-:-:S04]  /*3dd0*/  MOV R5, R7 ;  /* 0x0000000700057202 */ /* 0x000fc80000000f00 */
[----:B------:R-:W-:-:S04]  /*3de0*/  FMNMX R5, R4, R5, !PT ;  /* 0x0000000504057209 */ /* 0x000fc80007800000 */
[----:B------:R-:W-:-:S07]  /*3df0*/  MOV R8, R5 ;  /* 0x0000000500087202 */ /* 0x000fce0000000f00 */
[----:B------:R-:W-:Y:S05]  /*3e00*/  WARPSYNC.COLLECTIVE R81, `(.L_x_10016) ;  /* 0x0000000051087348 */ /* 0x000fea0003c00000 */
[----:B------:R0:W1:Y:S02]  /*3e10*/  SHFL.DOWN P0, R7, R8, R10, R11 ;  /* 0x0800000a08077389 */ /* 0x000064000000000b */
[----:B01----:R-:W-:Y:S05]  /*3e20*/  ENDCOLLECTIVE ;  /* 0x000000000000791b */ /* 0x003fea0003800000 */
.L_x_10016:
[----:B------:R-:W-:Y:S01]  /*3e30*/  HFMA2 R10, -RZ, RZ, 0, 5.9604644775390625e-08 ;  /* 0x00000001ff0a7431 */ /* 0x000fe200000001ff */
[----:B------:R-:W-:-:S04]  /*3e40*/  MOV R6, R7 ;  /* 0x0000000700067202 */ /* 0x000fc80000000f00 */
[----:B------:R-:W-:-:S04]  /*3e50*/  FMNMX R6, R5, R6, !PT ;  /* 0x0000000605067209 */ /* 0x000fc80007800000 */
[----:B------:R-:W-:-:S07]  /*3e60*/  MOV R8, R6 ;  /* 0x0000000600087202 */ /* 0x000fce0000000f00 */
[----:B------:R-:W-:Y:S05]  /*3e70*/  WARPSYNC.COLLECTIVE R81, `(.L_x_10017) ;  /* 0x0000000051087348 */ /* 0x000fea0003c00000 */
[----:B------:R0:W1:Y:S02]  /*3e80*/  SHFL.DOWN P0, R7, R8, R10, R11 ;  /* 0x0800000a08077389 */ /* 0x000064000000000b */
[----:B01----:R-:W-:Y:S05]  /*3e90*/  ENDCOLLECTIVE ;  /* 0x000000000000791b */ /* 0x003fea0003800000 */
.L_x_10017:
[----:B------:R-:W-:Y:S05]  /*3ea0*/  BRA `(.L_x_10018) ;  /* 0xffffffec00047947 */ /* 0x000fea000383ffff */
.L_x_9985:
[----:B--2---:R-:W-:Y:S02]  /*3eb0*/  MOV R8, R0 ;  /* 0x0000000000087202 */ /* 0x004fe40000000f00 */
[----:B------:R-:W-:Y:S02]  /*3ec0*/  MOV R10, 0x2 ;  /* 0x00000002000a7802 */ /* 0x000fe40000000f00 */
[----:B------:R-:W-:Y:S02]  /*3ed0*/  MOV R11, 0x1f ;  /* 0x0000001f000b7802 */ /* 0x000fe40000000f00 */
[----:B------:R-:W-:-:S07]  /*3ee0*/  MOV R81, 0xffffffff ;  /* 0xffffffff00517802 */ /* 0x000fce0000000f00 */
[----:B01--45:R-:W-:Y:S05]  /*3ef0*/  WARPSYNC.COLLECTIVE R81, `(.L_x_10019) ;  /* 0x0000000051087348 */ /* 0x033fea0003c00000 */
[----:B------:R2:W3:Y:S02]  /*3f00*/  SHFL.DOWN P0, R7, R8, R10, R11 ;  /* 0x0800000a08077389 */ /* 0x0004e4000000000b */
[----:B012345:R-:W-:Y:S05]  /*3f10*/  ENDCOLLECTIVE ;  /* 0x000000000000791b */ /* 0x03ffea0003800000 */
.L_x_10019:
[----:B------:R-:W-:Y:S02]  /*3f20*/  MOV R10, 0x1 ;  /* 0x00000001000a7802 */ /* 0x000fe40000000f00 */
[----:B------:R-:W-:-:S04]  /*3f30*/  MOV R3, R7 ;  /* 0x0000000700037202 */ /* 0x000fc80000000f00 */
[----:B------:R-:W-:-:S04]  /*3f40*/  FMNMX R3, R3, R0, !PT ;  /* 0x0000000003037209 */ /* 0x000fc80007800000 */
[----:B------:R-:W-:-:S07]  /*3f50*/  MOV R8, R3 ;  /* 0x0000000300087202 */ /* 0x000fce0000000f00 */
[----:B------:R-:W-:Y:S05]  /*3f60*/  WARPSYNC.COLLECTIVE R81, `(.L_x_10020) ;  /* 0x0000000051087348 */ /* 0x000fea0003c00000 */
[----:B------:R0:W1:Y:S02]  /*3f70*/  SHFL.DOWN P0, R7, R8, R10, R11 ;  /* 0x0800000a08077389 */ /* 0x000064000000000b */
[----:B01----:R-:W-:Y:S05]  /*3f80*/  ENDCOLLECTIVE ;  /* 0x000000000000791b */ /* 0x003fea0003800000 */
.L_x_10020:
[----:B------:R-:W-:Y:S01]  /*3f90*/  MOV R2, R7 ;  /* 0x0000000700027202 */ /* 0x000fe20000000f00 */
[----:B------:R-:W-:Y:S06]  /*3fa0*/  BRA `(.L_x_10021) ;  /* 0xffffffec002c7947 */ /* 0x000fec000383ffff */
        .weak           $__internal_160_$__cuda_sm20_rcp_rn_f32_slowpath
        .type           $__internal_160_$__cuda_sm20_rcp_rn_f32_slowpath,@function
        .size           $__internal_160_$__cuda_sm20_rcp_rn_f32_slowpath,(.L_x_13028 - $__internal_160_$__cuda_sm20_rcp_rn_f32_slowpath)
$__internal_160_$__cuda_sm20_rcp_rn_f32_slowpath:
        /* <DEDUP_REMOVED lines=15> */
.L_x_10022:
        /* <DEDUP_REMOVED lines=33> */
.L_x_10024:
[----:B------:R2:W3:Y:S02]  /*42b0*/  MUFU.RCP R0, R77 ;  /* 0x0000004d00007308 */ /* 0x0004e40000001000 */
.L_x_10023:
[----:B------:R-:W-:Y:S01]  /*42c0*/  HFMA2 R3, -RZ, RZ, 0, 0 ;  /* 0x00000000ff037431 */ /* 0x000fe200000001ff */
[----:B------:R-:W-:-:S04]  /*42d0*/  MOV R2, R6 ;  /* 0x0000000600027202 */ /* 0x000fc80000000f00 */
[----:B0123--:R-:W-:Y:S05]  /*42e0*/  RET.REL.NODEC R2 `(_ZN18transformer_engine13normalization19ln_fwd_tuned_kernelINS0_13Kernel_traitsIff13__nv_bfloat16fjLj768ELj1ELj4ELj1ELj16ENS0_18Kernel_traits_baseILj768EffS3_fjLj128EEEEEEEvNS0_19ForwardKernelParamsE) ;  /* 0xffffffbc02447950 */ /* 0x00ffea0003c3ffff */
.L_x_10025:
        /* <DEDUP_REMOVED lines=9> */
.L_x_13028:


//--------------------- .text._ZN18transformer_engine13normalization19ln_fwd_tuned_kernelINS0_13Kernel_traitsI13__nv_bfloat16S3_S3_fjLj768ELj1ELj4ELj1ELj16ENS0_18Kernel_traits_baseILj768ES3_S3_S3_fjLj128EEEEEEEvNS0_19ForwardKernelParamsE --------------------------
	.section	.text._ZN18transformer_engine13normalization19ln_fwd_tuned_kernelINS0_13Kernel_traitsI13__nv_bfloat16S3_S3_fjLj768ELj1ELj4ELj1ELj16ENS0_18Kernel_traits_baseILj768ES3_S3_S3_fjLj128EEEEEEEvNS0_19ForwardKernelParamsE,"ax",@progbits
	.align	128
        .global         _ZN18transformer_engine13normalization19ln_fwd_tuned_kernelINS0_13Kernel_traitsI13__nv_bfloat16S3_S3_fjLj768ELj1ELj4ELj1ELj16ENS0_18Kernel_traits_baseILj768ES3_S3_S3_fjLj128EEEEEEEvNS0_19ForwardKernelParamsE
        .type           _ZN18transformer_engine13normalization19ln_fwd_tuned_kernelINS0_13Kernel_traitsI13__nv_bfloat16S3_S3_fjLj768ELj1ELj4ELj1ELj16ENS0_18Kernel_traits_baseILj768ES3_S3_S3_fjLj128EEEEEEEvNS0_19ForwardKernelParamsE,@function
        .size           _ZN18transformer_engine13normalization19ln_fwd_tuned_kernelINS0_13Kernel_traitsI13__nv_bfloat16S3_S3_fjLj768ELj1ELj4ELj1ELj16ENS0_18Kernel_traits_baseILj768ES3_S3_S3_fjLj128EEEEEEEvNS0_19ForwardKernelParamsE,(.L_x_13029 - _ZN18transformer_engine13normalization19ln_fwd_tuned_kernelINS0_13Kernel_traitsI13__nv_bfloat16S3_S3_fjLj768ELj1ELj4ELj1ELj16ENS0_18Kernel_traits_baseILj768ES3_S3_S3_fjLj128EEEEEEEvNS0_19ForwardKernelParamsE)
        .other          _ZN18transformer_engine13normalization19ln_fwd_tuned_kernelINS0_13Kernel_traitsI13__nv_bfloat16S3_S3_fjLj768ELj1ELj4ELj1ELj16ENS0_18Kernel_traits_baseILj768ES3_S3_S3_fjLj128EEEEEEEvNS0_19ForwardKernelParamsE,@"STO_CUDA_ENTRY STV_DEFAULT"
_ZN18transformer_engine13normalization19ln_fwd_tuned_kernelINS0_13Kernel_traitsI13__nv_bfloat16S3_S3_fjLj768ELj1ELj4ELj1ELj16ENS0_18Kernel_traits_baseILj768ES3_S3_S3_fjLj128EEEEEEEvNS0_19ForwardKernelParamsE:
.text._ZN18transformer_engine13normalization19ln_fwd_tuned_kernelINS0_13Kernel_traitsI13__nv_bfloat16S3_S3_fjLj768ELj1ELj4ELj1ELj16ENS0_18Kernel_traits_baseILj768ES3_S3_S3_fjLj128EEEEEEEvNS0_19ForwardKernelParamsE:
        /* <DEDUP_REMOVED lines=18> */
[----:B----4-:R-:W-:Y:S01]  /*0120*/  IADD3 R4, P3, PT, R0, UR8, RZ ;  /* 0x0000000800047c10 */ /* 0x010fe2000ff7e0ff */
[----:B------:R-:W-:Y:S01]  /*0130*/  BSSY B0, `(.L_x_10026) ;  /* 0x00002e2000007945 */ /* 0x000fe20003800000 */
[----:B0-----:R0:W5:Y:S02]  /*0140*/  @P0 LDG.E R18, desc[UR4][R2.64] ;  /* 0x0000000402120981 */ /* 0x001164000c1e1900 */
[----:B------:R-:W-:Y:S02]  /*0150*/  IADD3.X R5, PT, PT, RZ, UR9, RZ, P3, !PT ;  /* 0x00000009ff057c10 */ /* 0x000fe40009ffe4ff */
        /* <DEDUP_REMOVED lines=16> */
[C---:B-----5:R-:W-:Y:S01]  /*0260*/  PRMT R59, R43.reuse, 0x7632, R59 ;  /* 0x000076322b3b7816 */ /* 0x060fe2000000003b */
[----:B------:R-:W-:Y:S01]  /*0270*/  HFMA2 R15, -RZ, RZ, 0, 0 ;  /* 0x00000000ff0f7431 */ /* 0x000fe200000001ff */
[----:B------:R-:W-:Y:S02]  /*0280*/  SHF.L.U32 R2, R43, 0x10, RZ ;  /* 0x000000102b027819 */ /* 0x000fe400000006ff */
        /* <DEDUP_REMOVED lines=94> */
[----:B------:R-:W-:-:S07]  /*0870*/  SHF.L.U32 R42, R42, 0x10, RZ ;  /* 0x000000102a2a7819 */ /* 0x000fce00000006ff */
.L_x_10030:
        /* <DEDUP_REMOVED lines=30> */
[----:B---3--:R-:W-:-:S03]  /*0a60*/  PRMT R70, R24, 0x7632, R70 ;  /* 0x0000763218467816 */ /* 0x008fc60000000046 */
        /* <DEDUP_REMOVED lines=19> */
[----:B----4-:R-:W-:-:S03]  /*0ba0*/  PRMT R70, R28, 0x7632, R70 ;  /* 0x000076321c467816 */ /* 0x010fc60000000046 */
        /* <DEDUP_REMOVED lines=90> */
.L_x_10050:
[----:B------:R-:W2:Y:S01]  /*1150*/  LDC R83, c[0x0][0x3d8] ;  /* 0x0000f600ff537b82 */ /* 0x000ea20000000800 */
[----:B-1----:R-:W-:-:S04]  /*1160*/  FADD R86, R90, R86 ;  /* 0x000000565a567221 */ /* 0x002fc80000000000 */
[----:B--2---:R-:W-:-:S03]  /*1170*/  FFMA R83, R86, 0.001302083372138440609, R83 ;  /* 0x3aaaaaab56537823 */ /* 0x004fc60000000053 */
[----:B------:R-:W1:Y:S02]  /*1180*/  LDC.64 R86, c[0x0][0x3c8] ;  /* 0x0000f200ff567b82 */ /* 0x000e640000000a00 */
[----:B------:R-:W-:-:S13]  /*1190*/  FSETP.GEU.AND P1, PT, |R83|, 1.175494350822287508e-38, PT ;  /* 0x008000005300780b */ /* 0x000fda0003f2e200 */
[----:B------:R-:W-:-:S04]  /*11a0*/  @!P1 FMUL R83, R83, 16777216 ;  /* 0x4b80000053539820 */ /* 0x000fc80000400000 */
[----:B------:R-:W2:Y:S02]  /*11b0*/  MUFU.RSQ R82, R83 ;  /* 0x0000005300527308 */ /* 0x000ea40000001400 */
[----:B--2---:R-:W-:-:S04]  /*11c0*/  @!P1 FMUL R82, R82, 4096 ;  /* 0x4580000052529820 */ /* 0x004fc80000400000 */
        /* <DEDUP_REMOVED lines=8> */
[----:B------:R-:W-:Y:S01]  /*1250*/  FMUL R0, R85, R18 ;  /* 0x0000001255007220 */ /* 0x000fe20000400000 */
[----:B------:R-:W-:Y:S01]  /*1260*/  FMUL R83, R26, R82 ;  /* 0x000000521a537220 */ /* 0x000fe20000400000 */
[----:B------:R-:W-:Y:S01]  /*1270*/  FMNMX3 R15, R15, |R85|, |R8|, !PT ;  /* 0x400000550f0f7276 */ /* 0x000fe20007800408 */
[----:B------:R-:W-:Y:S01]  /*1280*/  @P0 FMUL R8, R8, R18 ;  /* 0x0000001208080220 */ /* 0x000fe20000400000 */
[----:B------:R-:W-:Y:S01]  /*1290*/  FMUL R27, R27, R82 ;  /* 0x000000521b1b7220 */ /* 0x000fe20000400000 */
[----:B------:R-:W-:Y:S01]  /*12a0*/  FSEL R0, R85, R0, !P0 ;  /* 0x0000000055007208 */ /* 0x000fe20004000000 */
[----:B-1----:R-:W-:-:S04]  /*12b0*/  IMAD.WIDE.U32 R84, R69, 0x10, R86 ;  /* 0x0000001045547825 */ /* 0x002fc800078e0056 */
[----:B------:R-:W-:Y:S01]  /*12c0*/  FMUL R79, R79, R82 ;  /* 0x000000524f4f7220 */ /* 0x000fe20000400000 */
[----:B------:R-:W-:Y:S01]  /*12d0*/  FFMA R27, R27, R51, R50 ;  /* 0x000000331b1b7223 */ /* 0x000fe20000000032 */
[----:B------:R-:W-:Y:S01]  /*12e0*/  F2FP.BF16.F32.PACK_AB R8, R8, R0 ;  /* 0x000000000808723e */ /* 0x000fe200000010ff */
[----:B------:R-:W-:-:S04]  /*12f0*/  IMAD.WIDE.U32 R68, R68, 0x10, R86 ;  /* 0x0000001044447825 */ /* 0x000fc800078e0056 */
[-C--:B------:R-:W-:Y:S01]  /*1300*/  FMUL R0, R71, R82.reuse ;  /* 0x0000005247007220 */ /* 0x080fe20000400000 */
[----:B------:R-:W-:Y:S01]  /*1310*/  FMUL R71, R10, R82 ;  /* 0x000000520a477220 */ /* 0x000fe20000400000 */
[----:B------:R-:W-:Y:S01]  /*1320*/  FFMA R79, R79, R12, R40 ;  /* 0x0000000c4f4f7223 */ /* 0x000fe20000000028 */
[----:B------:R-:W-:-:S04]  /*1330*/  IMAD.WIDE.U32 R86, R67, 0x10, R86 ;  /* 0x0000001043567825 */ /* 0x000fc800078e0056 */
[----:B------:R-:W-:Y:S01]  /*1340*/  FMUL R67, R9, R82 ;  /* 0x0000005209437220 */ /* 0x000fe20000400000 */
[----:B------:R-:W-:Y:S01]  /*1350*/  FFMA R9, R0, R4, R37 ;  /* 0x0000000400097223 */ /* 0x000fe20000000025 */
[-C--:B------:R-:W-:Y:S01]  /*1360*/  FMUL R29, R29, R82.reuse ;  /* 0x000000521d1d7220 */ /* 0x080fe20000400000 */
[-C--:B------:R-:W-:Y:S01]  /*1370*/  FMUL R80, R80, R82.reuse ;  /* 0x0000005250507220 */ /* 0x080fe20000400000 */
[----:B0-----:R-:W-:Y:S01]  /*1380*/  FFMA R90, R67, R63, R62 ;  /* 0x0000003f435a7223 */ /* 0x001fe2000000003e */
[-C--:B------:R-:W-:Y:S01]  /*1390*/  FMUL R81, R81, R82.reuse ;  /* 0x0000005251517220 */ /* 0x080fe20000400000 */
[----:B------:R-:W-:Y:S01]  /*13a0*/  FFMA R29, R29, R47, R46 ;  /* 0x0000002f1d1d7223 */ /* 0x000fe2000000002e */
[----:B------:R-:W-:Y:S01]  /*13b0*/  FMUL R31, R31, R82 ;  /* 0x000000521f1f7220 */ /* 0x000fe20000400000 */
[----:B------:R-:W-:Y:S01]  /*13c0*/  FMUL R88, R9, R18 ;  /* 0x0000001209587220 */ /* 0x000fe20000400000 */
[----:B------:R-:W-:Y:S01]  /*13d0*/  FMNMX3 R0, R15, |R9|, |R90|, !PT ;  /* 0x400000090f007276 */ /* 0x000fe2000780045a */
        /* <DEDUP_REMOVED lines=8> */
[-C--:B------:R-:W-:Y:S01]  /*1460*/  FMUL R10, R67, R18.reuse ;  /* 0x00000012430a7220 */ /* 0x080fe20000400000 */
[----:B------:R-:W-:Y:S01]  /*1470*/  FFMA R31, R31, R43, R42 ;  /* 0x0000002b1f1f7223 */ /* 0x000fe2000000002a */
[----:B------:R-:W-:Y:S01]  /*1480*/  FMNMX3 R0, R0, |R67|, |R15|, !PT ;  /* 0x4000004300007276 */ /* 0x000fe2000780040f */
[-C--:B------:R-:W-:Y:S01]  /*1490*/  FMUL R72, R71, R18.reuse ;  /* 0x0000001247487220 */ /* 0x080fe20000400000 */
[----:B------:R-:W-:Y:S01]  /*14a0*/  @P0 FMUL R15, R15, R18 ;  /* 0x000000120f0f0220 */ /* 0x000fe20000400000 */
[----:B------:R-:W-:Y:S01]  /*14b0*/  FSEL R10, R67, R10, !P0 ;  /* 0x0000000a430a7208 */ /* 0x000fe20004000000 */
[-C--:B------:R-:W-:Y:S01]  /*14c0*/  FMUL R67, R74, R82.reuse ;  /* 0x000000524a437220 */ /* 0x080fe20000400000 */
[----:B------:R-:W-:Y:S01]  /*14d0*/  FMNMX3 R0, R0, |R71|, |R11|, !PT ;  /* 0x4000004700007276 */ /* 0x000fe2000780040b */
[----:B------:R-:W-:Y:S01]  /*14e0*/  FMUL R74, R75, R82 ;  /* 0x000000524b4a7220 */ /* 0x000fe20000400000 */
[----:B------:R-:W-:Y:S01]  /*14f0*/  FSEL R24, R71, R72, !P0 ;  /* 0x0000004847187208 */ /* 0x000fe20004000000 */
[----:B------:R-:W-:Y:S01]  /*1500*/  FFMA R67, R67, R32, R20 ;  /* 0x0000002043437223 */ /* 0x000fe20000000014 */
[----:B------:R-:W-:Y:S01]  /*1510*/  @P0 FMUL R11, R11, R18 ;  /* 0x000000120b0b0220 */ /* 0x000fe20000400000 */
[----:B------:R-:W-:Y:S01]  /*1520*/  FFMA R71, R74, R33, R21 ;  /* 0x000000214a477223 */ /* 0x000fe20000000015 */
[----:B------:R-:W-:Y:S01]  /*1530*/  F2FP.BF16.F32.PACK_AB R10, R15, R10 ;  /* 0x0000000a0f0a723e */ /* 0x000fe200000010ff */
[-C--:B------:R-:W-:Y:S01]  /*1540*/  FMUL R72, R67, R18.reuse ;  /* 0x0000001243487220 */ /* 0x080fe20000400000 */
[----:B------:R-:W-:Y:S01]  /*1550*/  FMNMX3 R0, R0, |R67|, |R73|, !PT ;  /* 0x4000004300007276 */ /* 0x000fe20007800449 */
[-C--:B------:R-:W-:Y:S01]  /*1560*/  FMUL R74, R71, R18.reuse ;  /* 0x00000012474a7220 */ /* 0x080fe20000400000 */
[----:B------:R-:W-:Y:S01]  /*1570*/  @P0 FMUL R73, R73, R18 ;  /* 0x0000001249490220 */ /* 0x000fe20000400000 */
[----:B------:R-:W-:Y:S01]  /*1580*/  F2FP.BF16.F32.PACK_AB R11, R11, R24 ;  /* 0x000000180b0b723e */ /* 0x000fe200000010ff */
[----:B------:R-:W-:Y:S01]  /*1590*/  FFMA R15, R80, R13, R41 ;  /* 0x0000000d500f7223 */ /* 0x000fe20000000029 */
[----:B------:R-:W-:Y:S01]  /*15a0*/  FSEL R72, R67, R72, !P0 ;  /* 0x0000004843487208 */ /* 0x000fe20004000000 */
[-C--:B------:R-:W-:Y:S01]  /*15b0*/  FMUL R67, R76, R82.reuse ;  /* 0x000000524c437220 */ /* 0x080fe20000400000 */
[-C--:B------:R-:W-:Y:S01]  /*15c0*/  FMUL R76, R77, R82.reuse ;  /* 0x000000524d4c7220 */ /* 0x080fe20000400000 */
[----:B------:R-:W-:Y:S01]  /*15d0*/  FMNMX3 R0, R0, |R71|, |R25|, !PT ;  /* 0x4000004700007276 */ /* 0x000fe20007800419 */
[----:B------:R-:W-:Y:S01]  /*15e0*/  FMUL R77, R28, R82 ;  /* 0x000000521c4d7220 */ /* 0x000fe20000400000 */
[----:B------:R-:W-:Y:S01]  /*15f0*/  FFMA R75, R67, R34, R22 ;  /* 0x00000022434b7223 */ /* 0x000fe20000000016 */
[----:B------:R-:W-:Y:S01]  /*1600*/  FFMA R67, R83, R53, R52 ;  /* 0x0000003553437223 */ /* 0x000fe20000000034 */
[----:B------:R-:W-:Y:S01]  /*1610*/  FSEL R74, R71, R74, !P0 ;  /* 0x0000004a474a7208 */ /* 0x000fe20004000000 */
[----:B------:R-:W-:Y:S01]  /*1620*/  FFMA R71, R76, R35, R23 ;  /* 0x000000234c477223 */ /* 0x000fe20000000017 */
[-C--:B------:R-:W-:Y:S01]  /*1630*/  FMUL R26, R75, R18.reuse ;  /* 0x000000124b1a7220 */ /* 0x080fe20000400000 */
[-C--:B------:R-:W-:Y:S01]  /*1640*/  @P0 FMUL R25, R25, R18.reuse ;  /* 0x0000001219190220 */ /* 0x080fe20000400000 */
[----:B------:R-:W-:Y:S01]  /*1650*/  FMNMX3 R0, R0, |R75|, |R67|, !PT ;  /* 0x4000004b00007276 */ /* 0x000fe20007800443 */
[----:B------:R-:W-:Y:S01]  /*1660*/  FMUL R76, R71, R18 ;  /* 0x00000012474c7220 */ /* 0x000fe20000400000 */
[----:B------:R-:W-:Y:S01]  /*1670*/  F2FP.BF16.F32.PACK_AB R24, R73, R72 ;  /* 0x000000484918723e */ /* 0x000fe200000010ff */
[----:B------:R-:W-:Y:S01]  /*1680*/  @P0 FMUL R67, R67, R18 ;  /* 0x0000001243430220 */ /* 0x000fe20000400000 */
[----:B------:R-:W-:Y:S01]  /*1690*/  FSEL R26, R75, R26, !P0 ;  /* 0x0000001a4b1a7208 */ /* 0x000fe20004000000 */
[----:B------:R-:W-:Y:S01]  /*16a0*/  FMUL R75, R78, R82 ;  /* 0x000000524e4b7220 */ /* 0x000fe20000400000 */
[----:B------:R-:W-:Y:S01]  /*16b0*/  FMNMX3 R28, R0, |R71|, |R27|, !PT ;  /* 0x40000047001c7276 */ /* 0x000fe2000780041b */
[----:B------:R-:W0:Y:S01]  /*16c0*/  @!P2 LDC.64 R72, c[0x0][0x398] ;  /* 0x0000e600ff48ab82 */ /* 0x000e220000000a00 */
[----:B------:R-:W-:Y:S01]  /*16d0*/  FSEL R0, R71, R76, !P0 ;  /* 0x0000004c47007208 */ /* 0x000fe20004000000 */
[----:B------:R-:W-:Y:S01]  /*16e0*/  FFMA R75, R75, R7, R36 ;  /* 0x000000074b4b7223 */ /* 0x000fe20000000024 */
[----:B------:R-:W-:Y:S01]  /*16f0*/  FFMA R71, R77, R49, R48 ;  /* 0x000000314d477223 */ /* 0x000fe20000000030 */
[----:B------:R-:W-:Y:S01]  /*1700*/  F2FP.BF16.F32.PACK_AB R25, R25, R74 ;  /* 0x0000004a1919723e */ /* 0x000fe200000010ff */
[----:B------:R-:W-:Y:S01]  /*1710*/  FMUL R77, R30, R82 ;  /* 0x000000521e4d7220 */ /* 0x000fe20000400000 */
[----:B------:R-:W-:Y:S01]  /*1720*/  FMUL R78, R75, R18 ;  /* 0x000000124b4e7220 */ /* 0x000fe20000400000 */
[----:B------:R-:W-:Y:S01]  /*1730*/  F2FP.BF16.F32.PACK_AB R26, R67, R26 ;  /* 0x0000001a431a723e */ /* 0x000fe200000010ff */
[----:B------:R-:W-:Y:S01]  /*1740*/  @P0 FMUL R90, R90, R18 ;  /* 0x000000125a5a0220 */ /* 0x000fe20000400000 */
[----:B------:R-:W-:Y:S01]  /*1750*/  FMNMX3 R76, R28, |R75|, |R71|, !PT ;  /* 0x4000004b1c4c7276 */ /* 0x000fe20007800447 */
[----:B------:R-:W1:Y:S01]  /*1760*/  LDC R67, c[0x0][0x380] ;  /* 0x0000e000ff437b82 */ /* 0x000e620000000800 */
[----:B------:R-:W-:Y:S01]  /*1770*/  FSEL R28, R75, R78, !P0 ;  /* 0x0000004e4b1c7208 */ /* 0x000fe20004000000 */
[-C--:B------:R-:W-:Y:S01]  /*1780*/  FMUL R78, R79, R18.reuse ;  /* 0x000000124f4e7220 */ /* 0x080fe20000400000 */
[----:B------:R-:W-:Y:S01]  /*1790*/  FFMA R77, R77, R45, R44 ;  /* 0x0000002d4d4d7223 */ /* 0x000fe2000000002c */
[----:B------:R-:W-:Y:S01]  /*17a0*/  FMNMX3 R76, R76, |R79|, |R29|, !PT ;  /* 0x4000004f4c4c7276 */ /* 0x000fe2000780041d */
[----:B------:R-:W-:Y:S01]  /*17b0*/  @P0 FMUL R27, R27, R18 ;  /* 0x000000121b1b0220 */ /* 0x000fe20000400000 */
[----:B------:R-:W-:Y:S01]  /*17c0*/  FSEL R9, R9, R88, !P0 ;  /* 0x0000005809097208 */ /* 0x000fe20004000000 */
[----:B------:R-:W-:Y:S01]  /*17d0*/  @P0 FMUL R29, R29, R18 ;  /* 0x000000121d1d0220 */ /* 0x000fe20000400000 */
[----:B------:R-:W2:Y:S01]  /*17e0*/  @!P2 LDC.64 R74, c[0x0][0x3a0] ;  /* 0x0000e800ff4aab82 */ /* 0x000ea20000000a00 */
[----:B------:R-:W-:Y:S01]  /*17f0*/  FSEL R30, R79, R78, !P0 ;  /* 0x0000004e4f1e7208 */ /* 0x000fe20004000000 */
[-C--:B------:R-:W-:Y:S01]  /*1800*/  FMUL R78, R15, R18.reuse ;  /* 0x000000120f4e7220 */ /* 0x080fe20000400000 */
[----:B------:R-:W-:Y:S01]  /*1810*/  FMNMX3 R80, R76, |R15|, |R77|, !PT ;  /* 0x4000000f4c507276 */ /* 0x000fe2000780044d */
[-C--:B------:R-:W-:Y:S01]  /*1820*/  @P0 FMUL R71, R71, R18.reuse ;  /* 0x0000001247470220 */ /* 0x080fe20000400000 */
[----:B------:R-:W-:Y:S01]  /*1830*/  @P0 FMUL R77, R77, R18 ;  /* 0x000000124d4d0220 */ /* 0x000fe20000400000 */
[----:B0-----:R-:W-:Y:S01]  /*1840*/  @!P2 IMAD.WIDE R72, R16, 0x4, R72 ;  /* 0x000000041048a825 */ /* 0x001fe200078e0248 */
[----:B------:R-:W-:-:S03]  /*1850*/  FSEL R76, R15, R78, !P0 ;  /* 0x0000004e0f4c7208 */ /* 0x000fc60004000000 */
[-C--:B------:R-:W-:Y:S01]  /*1860*/  FMUL R78, R81, R18.reuse ;  /* 0x00000012514e7220 */ /* 0x080fe20000400000 */
[----:B------:R-:W-:Y:S01]  /*1870*/  FMNMX3 R15, R80, |R81|, |R31|, !PT ;  /* 0x40000051500f7276 */ /* 0x000fe2000780041f */
[----:B------:R-:W-:Y:S01]  /*1880*/  @P0 FMUL R31, R31, R18 ;  /* 0x000000121f1f0220 */ /* 0x000fe20000400000 */
[----:B------:R-:W-:Y:S01]  /*1890*/  F2FP.BF16.F32.PACK_AB R9, R90, R9 ;  /* 0x000000095a09723e */ /* 0x000fe200000010ff */
[----:B------:R0:W-:Y:S01]  /*18a0*/  @!P2 STG.E desc[UR4][R72.64], R70 ;  /* 0x000000464800a986 */ /* 0x0001e2000c101904 */
[----:B------:R-:W-:Y:S02]  /*18b0*/  FSEL R78, R81, R78, !P0 ;  /* 0x0000004e514e7208 */ /* 0x000fe40004000000 */
[----:B------:R-:W-:Y:S02]  /*18c0*/  F2FP.BF16.F32.PACK_AB R27, R27, R0 ;  /* 0x000000001b1b723e */ /* 0x000fe400000010ff */
[----:B------:R-:W-:Y:S02]  /*18d0*/  F2FP.BF16.F32.PACK_AB R29, R29, R30 ;  /* 0x0000001e1d1d723e */ /* 0x000fe400000010ff */
[----:B------:R-:W-:-:S02]  /*18e0*/  F2FP.BF16.F32.PACK_AB R28, R71, R28 ;  /* 0x0000001c471c723e */ /* 0x000fc400000010ff */
[----:B------:R-:W-:Y:S02]  /*18f0*/  F2FP.BF16.F32.PACK_AB R30, R77, R76 ;  /* 0x0000004c4d1e723e */ /* 0x000fe400000010ff */
[----:B------:R-:W-:Y:S01]  /*1900*/  F2FP.BF16.F32.PACK_AB R31, R31, R78 ;  /* 0x0000004e1f1f723e */ /* 0x000fe200000010ff */
[----:B--2---:R-:W-:Y:S01]  /*1910*/  @!P2 IMAD.WIDE R74, R16, 0x4, R74 ;  /* 0x00000004104aa825 */ /* 0x004fe200078e024a */
[----:B-1----:R-:W-:-:S04]  /*1920*/  LEA R16, R67, R16, 0x2 ;  /* 0x0000001043107211 */ /* 0x002fc800078e10ff */
[----:B------:R0:W-:Y:S01]  /*1930*/  @!P2 STG.E desc[UR4][R74.64], R82 ;  /* 0x000000524a00a986 */ /* 0x0001e2000c101904 */
[----:B------:R-:W-:-:S03]  /*1940*/  ISETP.GE.AND P1, PT, R16, UR11, PT ;  /* 0x0000000b10007c0c */ /* 0x000fc6000bf26270 */
[----:B------:R0:W-:Y:S04]  /*1950*/  STG.E.128 desc[UR4][R84.64], R8 ;  /* 0x0000000854007986 */ /* 0x0001e8000c101d04 */
[----:B------:R0:W-:Y:S04]  /*1960*/  STG.E.128 desc[UR4][R68.64], R24 ;  /* 0x0000001844007986 */ /* 0x0001e8000c101d04 */
[----:B------:R0:W-:Y:S02]  /*1970*/  STG.E.128 desc[UR4][R86.64], R28 ;  /* 0x0000001c56007986 */ /* 0x0001e4000c101d04 */
[----:B------:R-:W-:Y:S05]  /*1980*/  @!P1 BRA `(.L_x_10030) ;  /* 0xffffffec00bc9947 */ /* 0x000fea000383ffff */
[----:B------:R-:W-:Y:S05]  /*1990*/  BRA `(.L_x_10027) ;  /* 0x00000014006c7947 */ /* 0x000fea0003800000 */
.L_x_10028:
[----:B------:R-:W0:Y:S01]  /*19a0*/  LDCU.U8 UR6, c[0x0][0x3c0] ;  /* 0x00007800ff0677ac */ /* 0x000e220008000000 */
[C---:B-----5:R-:W-:Y:S02]  /*19b0*/  PRMT R59, R43.reuse, 0x7632, R59 ;  /* 0x000076322b3b7816 */ /* 0x060fe4000000003b */
        /* <DEDUP_REMOVED lines=13> */
[C---:B------:R-:W-:Y:S02]  /*1a90*/  PRMT R56, R20.reuse, 0x7632, R56 ;  /* 0x0000763214387816 */ /* 0x040fe40000000038 */
[----:B------:R-:W-:Y:S01]  /*1aa0*/  SHF.L.U32 R19, R20, 0x10, RZ ;  /* 0x0000001014137819 */ /* 0x000fe200000006ff */
[----:B------:R-:W-:Y:S01]  /*1ab0*/  @P1 FADD R10, R10, 1 ;  /* 0x3f8000000a0a1421 */ /* 0x000fe20000000000 */
[C---:B------:R-:W-:Y:S02]  /*1ac0*/  PRMT R64, R36.reuse, 0x7632, R64 ;  /* 0x0000763224407816 */ /* 0x040fe40000000040 */
[----:B------:R-:W-:-:S02]  /*1ad0*/  SHF.L.U32 R9, R36, 0x10, RZ ;  /* 0x0000001024097819 */ /* 0x000fc400000006ff */
[C---:B------:R-:W-:Y:S02]  /*1ae0*/  PRMT R62, R37.reuse, 0x7632, R62 ;  /* 0x00007632253e7816 */ /* 0x040fe4000000003e */
[----:B------:R-:W-:Y:S02]  /*1af0*/  SHF.L.U32 R8, R37, 0x10, RZ ;  /* 0x0000001025087819 */ /* 0x000fe400000006ff */
[C---:B------:R-:W-:Y:S02]  /*1b00*/  PRMT R60, R38.reuse, 0x7632, R60 ;  /* 0x00007632263c7816 */ /* 0x040fe4000000003c */
[----:B------:R-:W-:Y:S02]  /*1b10*/  SHF.L.U32 R7, R38, 0x10, RZ ;  /* 0x0000001026077819 */ /* 0x000fe400000006ff */
[C---:B------:R-:W-:Y:S02]  /*1b20*/  PRMT R54, R21.reuse, 0x7632, R54 ;  /* 0x0000763215367816 */ /* 0x040fe40000000036 */
[----:B------:R-:W-:-:S02]  /*1b30*/  SHF.L.U32 R20, R21, 0x10, RZ ;  /* 0x0000001015147819 */ /* 0x000fc400000006ff */
        /* <DEDUP_REMOVED lines=71> */
[----:B------:R-:W-:-:S07]  /*1fb0*/  SHF.L.U32 R42, R42, 0x10, RZ ;  /* 0x000000102a2a7819 */ /* 0x000fce00000006ff */
.L_x_10032:
        /* <DEDUP_REMOVED lines=24> */
[C---:B---3--:R-:W-:Y:S01]  /*2140*/  PRMT R74, R28.reuse, 0x7632, R74 ;  /* 0x000076321c4a7816 */ /* 0x048fe2000000004a */
[----:B------:R-:W-:Y:S01]  /*2150*/  FADD R73, R71, R70 ;  /* 0x0000004647497221 */ /* 0x000fe20000000000 */
[----:B------:R-:W-:-:S02]  /*2160*/  SHF.L.U32 R28, R28, 0x10, RZ ;  /* 0x000000101c1c7819 */ /* 0x000fc400000006ff */
[----:B------:R-:W-:Y:S01]  /*2170*/  SHF.L.U32 R74, R74, 0x10, RZ ;  /* 0x000000104a4a7819 */ /* 0x000fe200000006ff */
[--C-:B------:R-:W-:Y:S01]  /*2180*/  FADD R75, R26, R73.reuse ;  /* 0x000000491a4b7221 */ /* 0x100fe20000000000 */
[C---:B------:R-:W-:Y:S02]  /*2190*/  PRMT R73, R27.reuse, 0x7632, R73 ;  /* 0x000076321b497816 */ /* 0x040fe40000000049 */
[----:B------:R-:W-:Y:S01]  /*21a0*/  SHF.L.U32 R27, R27, 0x10, RZ ;  /* 0x000000101b1b7819 */ /* 0x000fe200000006ff */
[----:B------:R-:W-:Y:S01]  /*21b0*/  FADD R70, R72, R75 ;  /* 0x0000004b48467221 */ /* 0x000fe20000000000 */
[----:B------:R-:W-:-:S03]  /*21c0*/  SHF.L.U32 R73, R73, 0x10, RZ ;  /* 0x0000001049497819 */ /* 0x000fc600000006ff */
[----:B------:R-:W-:-:S04]  /*21d0*/  FADD R70, R27, R70 ;  /* 0x000000461b467221 */ /* 0x000fc80000000000 */
[--C-:B------:R-:W-:Y:S01]  /*21e0*/  FADD R75, R73, R70.reuse ;  /* 0x00000046494b7221 */ /* 0x100fe20000000000 */
        /* <DEDUP_REMOVED lines=15> */
[--C-:B------:R-:W-:Y:S01]  /*22e0*/  FADD R70, R77, R78.reuse ;  /* 0x0000004e4d467221 */ /* 0x100fe20000000000 */
[C---:B----4-:R-:W-:Y:S02]  /*22f0*/  PRMT R78, R32.reuse, 0x7632, R78 ;  /* 0x00007632204e7816 */ /* 0x050fe4000000004e */
[----:B------:R-:W-:Y:S01]  /*2300*/  SHF.L.U32 R32, R32, 0x10, RZ ;  /* 0x0000001020207819 */ /* 0x000fe200000006ff */
[--C-:B------:R-:W-:Y:S01]  /*2310*/  FADD R79, R31, R70.reuse ;  /* 0x000000461f4f7221 */ /* 0x100fe20000000000 */
[----:B------:R-:W-:Y:S02]  /*2320*/  SHF.L.U32 R78, R78, 0x10, RZ ;  /* 0x000000104e4e7819 */ /* 0x000fe400000006ff */
[C---:B------:R-:W-:Y:S01]  /*2330*/  PRMT R70, R33.reuse, 0x7632, R70 ;  /* 0x0000763221467816 */ /* 0x040fe20000000046 */
        /* <DEDUP_REMOVED lines=85> */
.L_x_10062:
[----:B------:R-:W2:Y:S01]  /*2890*/  LDC R83, c[0x0][0x3d8] ;  /* 0x0000f600ff537b82 */ /* 0x000ea20000000800 */
[----:B-1----:R-:W-:-:S07]  /*28a0*/  FADD R86, R90, R86 ;  /* 0x000000565a567221 */ /* 0x002fce0000000000 */
[----:B------:R-:W1:Y:S01]  /*28b0*/  LDC.64 R84, c[0x0][0x3c8] ;  /* 0x0000f200ff547b82 */ /* 0x000e620000000a00 */
[----:B--2---:R-:W-:-:S05]  /*28c0*/  FFMA R86, R86, 0.001302083372138440609, R83 ;  /* 0x3aaaaaab56567823 */ /* 0x004fca0000000053 */
        /* <DEDUP_REMOVED lines=14> */
[----:B-1----:R-:W-:-:S04]  /*29b0*/  IMAD.WIDE.U32 R72, R69, 0x10, R84 ;  /* 0x0000001045487825 */ /* 0x002fc800078e0054 */
[-C--:B------:R-:W-:Y:S01]  /*29c0*/  FMUL R0, R0, R82.reuse ;  /* 0x0000005200007220 */ /* 0x080fe20000400000 */
[-C--:B------:R-:W-:Y:S01]  /*29d0*/  FMUL R24, R24, R82.reuse ;  /* 0x0000005218187220 */ /* 0x080fe20000400000 */
[----:B------:R-:W-:Y:S01]  /*29e0*/  FMUL R77, R77, R82 ;  /* 0x000000524d4d7220 */ /* 0x000fe20000400000 */
[----:B------:R-:W-:Y:S01]  /*29f0*/  IMAD.WIDE.U32 R68, R68, 0x10, R84 ;  /* 0x0000001044447825 */ /* 0x000fe200078e0054 */
[----:B------:R-:W-:-:S03]  /*2a00*/  F2FP.BF16.F32.PACK_AB R26, R26, R83 ;  /* 0x000000531a1a723e */ /* 0x000fc600000010ff */
[----:B------:R-:W-:Y:S01]  /*2a10*/  FMUL R83, R31, R82 ;  /* 0x000000521f537220 */ /* 0x000fe20000400000 */
[----:B------:R-:W-:Y:S01]  /*2a20*/  FFMA R30, R53, R30, R52 ;  /* 0x0000001e351e7223 */ /* 0x000fe20000000034 */
[----:B------:R-:W-:-:S04]  /*2a30*/  IMAD.WIDE.U32 R84, R67, 0x10, R84 ;  /* 0x0000001043547825 */ /* 0x000fc800078e0054 */
        /* <DEDUP_REMOVED lines=10> */
[----:B------:R-:W-:Y:S01]  /*2ae0*/  @P0 FMUL R83, R83, R18 ;  /* 0x0000001253530220 */ /* 0x000fe20000400000 */
[-C--:B------:R-:W-:Y:S01]  /*2af0*/  FMUL R28, R28, R82.reuse ;  /* 0x000000521c1c7220 */ /* 0x080fe20000400000 */
[----:B------:R-:W-:Y:S01]  /*2b00*/  F2FP.BF16.F32.PACK_AB R30, R30, R67 ;  /* 0x000000431e1e723e */ /* 0x000fe200000010ff */
[-C--:B------:R-:W-:Y:S01]  /*2b10*/  FMUL R74, R74, R82.reuse ;  /* 0x000000524a4a7220 */ /* 0x080fe20000400000 */
[-C--:B------:R-:W-:Y:S01]  /*2b20*/  FMUL R75, R75, R82.reuse ;  /* 0x000000524b4b7220 */ /* 0x080fe20000400000 */
[-C--:B------:R-:W-:Y:S01]  /*2b30*/  FMUL R81, R81, R82.reuse ;  /* 0x0000005251517220 */ /* 0x080fe20000400000 */
[----:B------:R-:W-:Y:S01]  /*2b40*/  FMUL R67, R35, R82 ;  /* 0x0000005223437220 */ /* 0x000fe20000400000 */
[----:B------:R-:W-:Y:S01]  /*2b50*/  F2FP.BF16.F32.PACK_AB R24, R24, R31 ;  /* 0x0000001f1818723e */ /* 0x000fe200000010ff */
[----:B------:R-:W-:Y:S01]  /*2b60*/  FFMA R35, R5, R28, R19 ;  /* 0x0000001c05237223 */ /* 0x000fe20000000013 */
[----:B------:R-:W-:Y:S01]  /*2b70*/  F2FP.BF16.F32.PACK_AB R31, R83, R77 ;  /* 0x0000004d531f723e */ /* 0x000fe200000010ff */
[----:B------:R-:W-:Y:S01]  /*2b80*/  FMUL R0, R29, R82 ;  /* 0x000000521d007220 */ /* 0x000fe20000400000 */
[----:B------:R-:W-:Y:S01]  /*2b90*/  FFMA R28, R57, R74, R56 ;  /* 0x0000004a391c7223 */ /* 0x000fe20000000038 */
[----:B------:R-:W-:Y:S01]  /*2ba0*/  FFMA R29, R4, R75, R20 ;  /* 0x0000004b041d7223 */ /* 0x000fe20000000014 */
[----:B------:R-:W-:Y:S01]  /*2bb0*/  FFMA R81, R38, R81, R66 ;  /* 0x0000005126517223 */ /* 0x000fe20000000042 */
[----:B------:R-:W-:Y:S01]  /*2bc0*/  FFMA R67, R43, R67, R42 ;  /* 0x000000432b437223 */ /* 0x000fe2000000002a */
[----:B------:R-:W1:Y:S01]  /*2bd0*/  @!P2 LDC.64 R76, c[0x0][0x398] ;  /* 0x0000e600ff4cab82 */ /* 0x000e620000000a00 */
[-C--:B------:R-:W-:Y:S01]  /*2be0*/  @P0 FMUL R35, R35, R18.reuse ;  /* 0x0000001223230220 */ /* 0x080fe20000400000 */
[----:B------:R-:W-:Y:S01]  /*2bf0*/  @P0 FMUL R28, R28, R18 ;  /* 0x000000121c1c0220 */ /* 0x000fe20000400000 */
[-C--:B------:R-:W-:Y:S01]  /*2c00*/  FMUL R25, R25, R82.reuse ;  /* 0x0000005219197220 */ /* 0x080fe20000400000 */
[----:B------:R-:W-:Y:S01]  /*2c10*/  FMUL R71, R71, R82 ;  /* 0x0000005247477220 */ /* 0x000fe20000400000 */
[-C--:B------:R-:W-:Y:S01]  /*2c20*/  @P0 FMUL R81, R81, R18.reuse ;  /* 0x0000001251510220 */ /* 0x080fe20000400000 */
[----:B------:R-:W-:Y:S01]  /*2c30*/  @P0 FMUL R67, R67, R18 ;  /* 0x0000001243430220 */ /* 0x000fe20000400000 */
[----:B------:R-:W-:Y:S01]  /*2c40*/  FFMA R0, R55, R0, R54 ;  /* 0x0000000037007223 */ /* 0x000fe20000000036 */
[----:B------:R-:W2:Y:S01]  /*2c50*/  @!P2 LDC.64 R74, c[0x0][0x3a0] ;  /* 0x0000e800ff4aab82 */ /* 0x000ea20000000a00 */
[----:B------:R-:W-:Y:S01]  /*2c60*/  FFMA R25, R12, R25, R8 ;  /* 0x000000190c197223 */ /* 0x000fe20000000008 */
[----:B------:R-:W-:Y:S01]  /*2c70*/  FFMA R71, R63, R71, R62 ;  /* 0x000000473f477223 */ /* 0x000fe2000000003e */
[----:B------:R-:W-:Y:S01]  /*2c80*/  F2FP.BF16.F32.PACK_AB R28, R28, R35 ;  /* 0x000000231c1c723e */ /* 0x000fe200000010ff */
[-C--:B------:R-:W-:Y:S01]  /*2c90*/  @P0 FMUL R29, R29, R18.reuse ;  /* 0x000000121d1d0220 */ /* 0x080fe20000400000 */
[-C--:B------:R-:W-:Y:S01]  /*2ca0*/  @P0 FMUL R0, R0, R18.reuse ;  /* 0x0000001200000220 */ /* 0x080fe20000400000 */
[----:B------:R-:W-:Y:S01]  /*2cb0*/  F2FP.BF16.F32.PACK_AB R35, R67, R81 ;  /* 0x000000514323723e */ /* 0x000fe200000010ff */
[-C--:B------:R-:W-:Y:S01]  /*2cc0*/  @P0 FMUL R25, R25, R18.reuse ;  /* 0x0000001219190220 */ /* 0x080fe20000400000 */
[----:B------:R-:W3:Y:S01]  /*2cd0*/  LDC R67, c[0x0][0x380] ;  /* 0x0000e000ff437b82 */ /* 0x000ee20000000800 */
[----:B------:R-:W-:Y:S01]  /*2ce0*/  @P0 FMUL R71, R71, R18 ;  /* 0x0000001247470220 */ /* 0x000fe20000400000 */
[-C--:B------:R-:W-:Y:S01]  /*2cf0*/  FMUL R27, R27, R82.reuse ;  /* 0x000000521b1b7220 */ /* 0x080fe20000400000 */
[----:B------:R-:W-:Y:S01]  /*2d00*/  F2FP.BF16.F32.PACK_AB R29, R0, R29 ;  /* 0x0000001d001d723e */ /* 0x000fe200000010ff */
[-C--:B------:R-:W-:Y:S01]  /*2d10*/  FMUL R32, R32, R82.reuse ;  /* 0x0000005220207220 */ /* 0x080fe20000400000 */
[-C--:B------:R-:W-:Y:S01]  /*2d20*/  FMUL R79, R79, R82.reuse ;  /* 0x000000524f4f7220 */ /* 0x080fe20000400000 */
[-C--:B------:R-:W-:Y:S01]  /*2d30*/  FMUL R78, R78, R82.reuse ;  /* 0x000000524e4e7220 */ /* 0x080fe20000400000 */
[-C--:B------:R-:W-:Y:S01]  /*2d40*/  FMUL R0, R33, R82.reuse ;  /* 0x0000005221007220 */ /* 0x080fe20000400000 */
[-C--:B------:R-:W-:Y:S01]  /*2d50*/  FMUL R80, R80, R82.reuse ;  /* 0x0000005250507220 */ /* 0x080fe20000400000 */
[----:B------:R-:W-:Y:S01]  /*2d60*/  FMUL R34, R34, R82 ;  /* 0x0000005222227220 */ /* 0x000fe20000400000 */
        /* <DEDUP_REMOVED lines=18> */
[----:B------:R-:W-:Y:S01]  /*2e90*/  F2FP.BF16.F32.PACK_AB R34, R34, R79 ;  /* 0x0000004f2222723e */ /* 0x000fe200000010ff */
[----:B--2---:R-:W-:Y:S01]  /*2ea0*/  @!P2 IMAD.WIDE R74, R16, 0x4, R74 ;  /* 0x00000004104aa825 */ /* 0x004fe200078e024a */
[----:B------:R-:W-:Y:S01]  /*2eb0*/  F2FP.BF16.F32.PACK_AB R33, R0, R33 ;  /* 0x000000210021723e */ /* 0x000fe200000010ff */
[----:B------:R1:W-:Y:S01]  /*2ec0*/  @!P2 STG.E desc[UR4][R76.64], R70 ;  /* 0x000000464c00a986 */ /* 0x0003e2000c101904 */
[----:B------:R-:W-:Y:S02]  /*2ed0*/  F2FP.BF16.F32.PACK_AB R32, R32, R71 ;  /* 0x000000472020723e */ /* 0x000fe400000010ff */
[----:B---3--:R-:W-:Y:S01]  /*2ee0*/  LEA R16, R67, R16, 0x2 ;  /* 0x0000001043107211 */ /* 0x008fe200078e10ff */
[----:B------:R1:W-:Y:S03]  /*2ef0*/  @!P2 STG.E desc[UR4][R74.64], R82 ;  /* 0x000000524a00a986 */ /* 0x0003e6000c101904 */
[----:B------:R-:W-:Y:S01]  /*2f00*/  ISETP.GE.AND P1, PT, R16, UR12, PT ;  /* 0x0000000c10007c0c */ /* 0x000fe2000bf26270 */
[----:B------:R1:W-:Y:S04]  /*2f10*/  STG.E.128 desc[UR4][R72.64], R24 ;  /* 0x0000001848007986 */ /* 0x0003e8000c101d04 */
[----:B------:R1:W-:Y:S04]  /*2f20*/  STG.E.128 desc[UR4][R68.64], R28 ;  /* 0x0000001c44007986 */ /* 0x0003e8000c101d04 */
[----:B------:R1:W-:Y:S04]  /*2f30*/  STG.E.128 desc[UR4][R84.64], R32 ;  /* 0x0000002054007986 */ /* 0x0003e8000c101d04 */
[----:B------:R-:W-:Y:S05]  /*2f40*/  @!P1 BRA `(.L_x_10032) ;  /* 0xfffffff0001c9947 */ /* 0x000fea000383ffff */
.L_x_10027:
[----:B------:R-:W-:Y:S05]  /*2f50*/  BSYNC B0 ;  /* 0x0000000000007941 */ /* 0x000fea0003800000 */
.L_x_10026:
[----:B------:R-:W2:Y:S01]  /*2f60*/  LDCU.64 UR6, c[0x0][0x3f8] ;  /* 0x00007f00ff0677ac */ /* 0x000ea20008000a00 */
[----:B------:R-:W3:Y:S01]  /*2f70*/  S2R R6, SR_TID.X ;  /* 0x0000000000067919 */ /* 0x000ee20000002100 */
[----:B--2---:R-:W-:-:S04]  /*2f80*/  UISETP.NE.U32.AND UP0, UPT, UR6, URZ, UPT ;  /* 0x000000ff0600728c */ /* 0x004fc8000bf05070 */
[----:B------:R-:W-:-:S09]  /*2f90*/  UISETP.NE.AND.EX UP0, UPT, UR7, URZ, UPT, UP0 ;  /* 0x000000ff0700728c */ /* 0x000fd2000bf05300 */
[----:B------:R-:W-:Y:S05]  /*2fa0*/  BRA.U !UP0, `(.L_x_10033) ;  /* 0x0000000108a87547 */ /* 0x000fea000b800000 */
[----:B------:R-:W-:Y:S01]  /*2fb0*/  UMOV UR6, 0xffffffff ;  /* 0xffffffff00067882 */ /* 0x000fe20000000000 */
[----:B---3--:R-:W-:Y:S02]  /*2fc0*/  SHF.R.U32.HI R7, RZ, 0x5, R6 ;  /* 0x00000005ff077819 */ /* 0x008fe40000011606 */
        /* <DEDUP_REMOVED lines=10> */
.L_x_10069:
        /* <DEDUP_REMOVED lines=24> */
.L_x_10072:
[----:B------:R-:W-:Y:S02]  /*31f0*/  ISETP.NE.AND P0, PT, R6, RZ, PT ;  /* 0x000000ff0600720c */ /* 0x000fe40003f05270 */
[----:B---3--:R-:W-:-:S11]  /*3200*/  FMNMX R5, R3, R2, !PT ;  /* 0x0000000203057209 */ /* 0x008fd60007800000 */
[----:B------:R-:W-:Y:S05]  /*3210*/  @P0 BRA `(.L_x_10035) ;  /* 0x0000000000080947 */ /* 0x000fea0003800000 */
[----:B--2---:R-:W2:Y:S02]  /*3220*/  LDC.64 R2, c[0x0][0x3f8] ;  /* 0x0000fe00ff027b82 */ /* 0x004ea40000000a00 */
[----:B--2---:R3:W-:Y:S02]  /*3230*/  REDG.E.MAX.S32.STRONG.GPU desc[UR4][R2.64], R5 ;  /* 0x000000050200798e */ /* 0x0047e4000d12e304 */
.L_x_10035:
[----:B------:R-:W-:Y:S05]  /*3240*/  BSYNC B0 ;  /* 0x0000000000007941 */ /* 0x000fea0003800000 */
.L_x_10033:
[----:B------:R-:W4:Y:S02]  /*3250*/  LDCU.U8 UR6, c[0x0][0x404] ;  /* 0x00008080ff0677ac */ /* 0x000f240008000000 */
[----:B----4-:R-:W-:-:S13]  /*3260*/  ISETP.NE.AND P0, PT, RZ, UR6, PT ;  /* 0x00000006ff007c0c */ /* 0x010fda000bf05270 */
        /* <DEDUP_REMOVED lines=11> */
[----:B012---:R-:W-:Y:S05]  /*3320*/  CALL.REL.NOINC `($__internal_161_$__cuda_sm20_rcp_rn_f32_slowpath) ;  /* 0x0000001000907944 */ /* 0x007fea0003c00000 */
[----:B------:R-:W-:Y:S01]  /*3330*/  MOV R5, R0 ;  /* 0x0000000000057202 */ /* 0x000fe20000000f00 */
[----:B------:R-:W-:Y:S06]  /*3340*/  BRA `(.L_x_10038) ;  /* 0x0000000000107947 */ /* 0x000fec0003800000 */
.L_x_10037:
[----:B------:R-:W3:Y:S02]  /*3350*/  MUFU.RCP R5, R18 ;  /* 0x0000001200057308 */ /* 0x000ee40000001000 */
[----:B---3--:R-:W-:-:S04]  /*3360*/  FFMA R0, R5, R18, -1 ;  /* 0xbf80000005007423 */ /* 0x008fc80000000012 */
[----:B------:R-:W-:-:S04]  /*3370*/  FADD.FTZ R0, -R0, -RZ ;  /* 0x800000ff00007221 */ /* 0x000fc80000010100 */
[----:B------:R-:W-:-:S07]  /*3380*/  FFMA R5, R5, R0, R5 ;  /* 0x0000000005057223 */ /* 0x000fce0000000005 */
.L_x_10038:
[----:B--2---:R-:W2:Y:S02]  /*3390*/  LDC.64 R2, c[0x0][0x3f0] ;  /* 0x0000fc00ff027b82 */ /* 0x004ea40000000a00 */
[----:B--2---:R-:W-:Y:S01]  /*33a0*/  STG.E desc[UR4][R2.64], R5 ;  /* 0x0000000502007986 */ /* 0x004fe2000c101904 */
[----:B------:R-:W-:Y:S05]  /*33b0*/  EXIT ;  /* 0x000000000000794d */ /* 0x000fea0003800000 */
.L_x_10029:
[----:B------:R-:W-:Y:S01]  /*33c0*/  HFMA2 R84, -RZ, RZ, 0, 5.9604644775390625e-08 ;  /* 0x00000001ff547431 */ /* 0x000fe200000001ff */
[----:B------:R-:W-:Y:S01]  /*33d0*/  BSSY B1, `(.L_x_10039) ;  /* 0x0000006000017945 */ /* 0x000fe20003800000 */
[----:B------:R-:W-:Y:S02]  /*33e0*/  MOV R83, 0x1f ;  /* 0x0000001f00537802 */ /* 0x000fe40000000f00 */
[----:B------:R-:W-:-:S07]  /*33f0*/  MOV R82, 0xffffffff ;  /* 0xffffffff00527802 */ /* 0x000fce0000000f00 */
[----:B------:R-:W-:Y:S05]  /*3400*/  WARPSYNC.COLLECTIVE R82, `(.L_x_10040) ;  /* 0x0000000052087348 */ /* 0x000fea0003c00000 */
[----:B------:R0:W1:Y:S02]  /*3410*/  SHFL.BFLY P1, R86, R85, R84, R83 ;  /* 0x0c00005455567389 */ /* 0x0000640000020053 */
[----:B01----:R-:W-:Y:S05]  /*3420*/  ENDCOLLECTIVE ;  /* 0x000000000000791b */ /* 0x003fea0003800000 */
.L_x_10040:
[----:B------:R-:W-:Y:S05]  /*3430*/  BSYNC B1 ;  /* 0x0000000000017941 */ /* 0x000fea0003800000 */
.L_x_10039:
[----:B------:R-:W-:Y:S02]  /*3440*/  HFMA2 R84, -RZ, RZ, 0, 1.1920928955078125e-07 ;  /* 0x00000002ff547431 */ /* 0x000fe400000001ff */
[----:B------:R-:W-:Y:S01]  /*3450*/  FADD R85, R85, R86 ;  /* 0x0000005655557221 */ /* 0x000fe20000000000 */
[----:B------:R-:W-:Y:S02]  /*3460*/  MOV R83, 0x1f ;  /* 0x0000001f00537802 */ /* 0x000fe40000000f00 */
[----:B------:R-:W-:-:S07]  /*3470*/  MOV R82, 0xffffffff ;  /* 0xffffffff00527802 */ /* 0x000fce0000000f00 */
[----:B------:R-:W-:Y:S05]  /*3480*/  WARPSYNC.COLLECTIVE R82, `(.L_x_10041) ;  /* 0x0000000052087348 */ /* 0x000fea0003c00000 */
[----:B------:R0:W1:Y:S02]  /*3490*/  SHFL.BFLY P1, R86, R85, R84, R83 ;  /* 0x0c00005455567389 */ /* 0x0000640000020053 */
[----:B01----:R-:W-:Y:S05]  /*34a0*/  ENDCOLLECTIVE ;  /* 0x000000000000791b */ /* 0x003fea0003800000 */
.L_x_10041:
[----:B------:R-:W-:Y:S02]  /*34b0*/  HFMA2 R84, -RZ, RZ, 0, 2.384185791015625e-07 ;  /* 0x00000004ff547431 */ /* 0x000fe400000001ff */
[----:B------:R-:W-:-:S05]  /*34c0*/  FADD R87, R85, R86 ;  /* 0x0000005655577221 */ /* 0x000fca0000000000 */
[----:B------:R-:W-:-:S07]  /*34d0*/  MOV R85, R87 ;  /* 0x0000005700557202 */ /* 0x000fce0000000f00 */
[----:B------:R-:W-:Y:S05]  /*34e0*/  WARPSYNC.COLLECTIVE R82, `(.L_x_10042) ;  /* 0x0000000052087348 */ /* 0x000fea0003c00000 */
[----:B------:R0:W1:Y:S02]  /*34f0*/  SHFL.BFLY P1, R86, R85, R84, R83 ;  /* 0x0c00005455567389 */ /* 0x0000640000020053 */
[----:B01----:R-:W-:Y:S05]  /*3500*/  ENDCOLLECTIVE ;  /* 0x000000000000791b */ /* 0x003fea0003800000 */
.L_x_10042:
[----:B------:R-:W-:Y:S02]  /*3510*/  HFMA2 R84, -RZ, RZ, 0, 4.76837158203125e-07 ;  /* 0x00000008ff547431 */ /* 0x000fe400000001ff */
[----:B------:R-:W-:-:S05]  /*3520*/  FADD R88, R87, R86 ;  /* 0x0000005657587221 */ /* 0x000fca0000000000 */
[----:B------:R-:W-:-:S07]  /*3530*/  MOV R85, R88 ;  /* 0x0000005800557202 */ /* 0x000fce0000000f00 */
[----:B------:R-:W-:Y:S05]  /*3540*/  WARPSYNC.COLLECTIVE R82, `(.L_x_10043) ;  /* 0x0000000052087348 */ /* 0x000fea0003c00000 */
[----:B------:R0:W1:Y:S02]  /*3550*/  SHFL.BFLY P1, R86, R85, R84, R83 ;  /* 0x0c00005455567389 */ /* 0x0000640000020053 */
[----:B01----:R-:W-:Y:S05]  /*3560*/  ENDCOLLECTIVE ;  /* 0x000000000000791b */ /* 0x003fea0003800000 */
.L_x_10043:
[----:B------:R-:W-:Y:S02]  /*3570*/  HFMA2 R84, -RZ, RZ, 0, 9.5367431640625e-07 ;  /* 0x00000010ff547431 */ /* 0x000fe400000001ff */
[----:B------:R-:W-:-:S05]  /*3580*/  FADD R89, R88, R86 ;  /* 0x0000005658597221 */ /* 0x000fca0000000000 */
[----:B------:R-:W-:-:S07]  /*3590*/  MOV R85, R89 ;  /* 0x0000005900557202 */ /* 0x000fce0000000f00 */
[----:B------:R-:W-:Y:S05]  /*35a0*/  WARPSYNC.COLLECTIVE R82, `(.L_x_10044) ;  /* 0x0000000052087348 */ /* 0x000fea0003c00000 */
[----:B------:R0:W1:Y:S02]  /*35b0*/  SHFL.BFLY P1, R86, R85, R84, R83 ;  /* 0x0c00005455567389 */ /* 0x0000640000020053 */
[----:B01----:R-:W-:Y:S05]  /*35c0*/  ENDCOLLECTIVE ;  /* 0x000000000000791b */ /* 0x003fea0003800000 */
.L_x_10044:
[----:B------:R-:W-:Y:S01]  /*35d0*/  MOV R84, 0x1 ;  /* 0x0000000100547802 */ /* 0x000fe20000000f00 */
        /* <DEDUP_REMOVED lines=55> */
.L_x_10045:
[----:B------:R-:W-:Y:S02]  /*3950*/  HFMA2 R84, -RZ, RZ, 0, 1.1920928955078125e-07 ;  /* 0x00000002ff547431 */ /* 0x000fe400000001ff */
[----:B------:R-:W-:-:S05]  /*3960*/  FADD R87, R85, R86 ;  /* 0x0000005655577221 */ /* 0x000fca0000000000 */
[----:B------:R-:W-:-:S07]  /*3970*/  MOV R85, R87 ;  /* 0x0000005700557202 */ /* 0x000fce0000000f00 */
[----:B------:R-:W-:Y:S05]  /*3980*/  WARPSYNC.COLLECTIVE R82, `(.L_x_10046) ;  /* 0x0000000052087348 */ /* 0x000fea0003c00000 */
[----:B------:R0:W1:Y:S02]  /*3990*/  SHFL.BFLY P1, R86, R85, R84, R83 ;  /* 0x0c00005455567389 */ /* 0x0000640000020053 */
[----:B01----:R-:W-:Y:S05]  /*39a0*/  ENDCOLLECTIVE ;  /* 0x000000000000791b */ /* 0x003fea0003800000 */
.L_x_10046:
[----:B------:R-:W-:Y:S02]  /*39b0*/  HFMA2 R84, -RZ, RZ, 0, 2.384185791015625e-07 ;  /* 0x00000004ff547431 */ /* 0x000fe400000001ff */
[----:B------:R-:W-:-:S05]  /*39c0*/  FADD R88, R87, R86 ;  /* 0x0000005657587221 */ /* 0x000fca0000000000 */
[----:B------:R-:W-:-:S07]  /*39d0*/  MOV R85, R88 ;  /* 0x0000005800557202 */ /* 0x000fce0000000f00 */
[----:B------:R-:W-:Y:S05]  /*39e0*/  WARPSYNC.COLLECTIVE R82, `(.L_x_10047) ;  /* 0x0000000052087348 */ /* 0x000fea0003c00000 */
[----:B------:R0:W1:Y:S02]  /*39f0*/  SHFL.BFLY P1, R86, R85, R84, R83 ;  /* 0x0c00005455567389 */ /* 0x0000640000020053 */
[----:B01----:R-:W-:Y:S05]  /*3a00*/  ENDCOLLECTIVE ;  /* 0x000000000000791b */ /* 0x003fea0003800000 */
.L_x_10047:
[----:B------:R-:W-:Y:S02]  /*3a10*/  HFMA2 R84, -RZ, RZ, 0, 4.76837158203125e-07 ;  /* 0x00000008ff547431 */ /* 0x000fe400000001ff */
[----:B------:R-:W-:-:S05]  /*3a20*/  FADD R89, R88, R86 ;  /* 0x0000005658597221 */ /* 0x000fca0000000000 */
[----:B------:R-:W-:-:S07]  /*3a30*/  MOV R85, R89 ;  /* 0x0000005900557202 */ /* 0x000fce0000000f00 */
[----:B------:R-:W-:Y:S05]  /*3a40*/  WARPSYNC.COLLECTIVE R82, `(.L_x_10048) ;  /* 0x0000000052087348 */ /* 0x000fea0003c00000 */
[----:B------:R0:W1:Y:S02]  /*3a50*/  SHFL.BFLY P1, R86, R85, R84, R83 ;  /* 0x0c00005455567389 */ /* 0x0000640000020053 */
[----:B01----:R-:W-:Y:S05]  /*3a60*/  ENDCOLLECTIVE ;  /* 0x000000000000791b */ /* 0x003fea0003800000 */
.L_x_10048:
[----:B------:R-:W-:Y:S02]  /*3a70*/  HFMA2 R84, -RZ, RZ, 0, 9.5367431640625e-07 ;  /* 0x00000010ff547431 */ /* 0x000fe400000001ff */
[----:B------:R-:W-:-:S05]  /*3a80*/  FADD R90, R89, R86 ;  /* 0x00000056595a7221 */ /* 0x000fca0000000000 */
[----:B------:R-:W-:-:S07]  /*3a90*/  MOV R85, R90 ;  /* 0x0000005a00557202 */ /* 0x000fce0000000f00 */
[----:B------:R-:W-:Y:S05]  /*3aa0*/  WARPSYNC.COLLECTIVE R82, `(.L_x_10049) ;  /* 0x0000000052087348 */ /* 0x000fea0003c00000 */
[----:B------:R0:W1:Y:S02]  /*3ab0*/  SHFL.BFLY P1, R86, R85, R84, R83 ;  /* 0x0c00005455567389 */ /* 0x0000640000020053 */
[----:B01----:R-:W-:Y:S05]  /*3ac0*/  ENDCOLLECTIVE ;  /* 0x000000000000791b */ /* 0x003fea0003800000 */
.L_x_10049:
[----:B------:R-:W-:Y:S05]  /*3ad0*/  BRA `(.L_x_10050) ;  /* 0xffffffd4009c7947 */ /* 0x000fea000383ffff */
.L_x_10031:
[----:B------:R-:W-:Y:S01]  /*3ae0*/  HFMA2 R83, -RZ, RZ, 0, 1.847743988037109375e-06 ;  /* 0x0000001fff537431 */ /* 0x000fe200000001ff */
[----:B------:R-:W-:Y:S01]  /*3af0*/  BSSY B1, `(.L_x_10051) ;  /* 0x0000006000017945 */ /* 0x000fe20003800000 */
[----:B------:R-:W-:Y:S02]  /*3b00*/  MOV R84, 0x1 ;  /* 0x0000000100547802 */ /* 0x000fe40000000f00 */
[----:B------:R-:W-:-:S07]  /*3b10*/  MOV R82, 0xffffffff ;  /* 0xffffffff00527802 */ /* 0x000fce0000000f00 */
[----:B------:R-:W-:Y:S05]  /*3b20*/  WARPSYNC.COLLECTIVE R82, `(.L_x_10052) ;  /* 0x0000000052087348 */ /* 0x000fea0003c00000 */
[----:B------:R0:W1:Y:S02]  /*3b30*/  SHFL.BFLY P1, R86, R85, R84, R83 ;  /* 0x0c00005455567389 */ /* 0x0000640000020053 */
[----:B01----:R-:W-:Y:S05]  /*3b40*/  ENDCOLLECTIVE ;  /* 0x000000000000791b */ /* 0x003fea0003800000 */
.L_x_10052:
[----:B------:R-:W-:Y:S05]  /*3b50*/  BSYNC B1 ;  /* 0x0000000000017941 */ /* 0x000fea0003800000 */
.L_x_10051:
[----:B------:R-:W-:Y:S02]  /*3b60*/  HFMA2 R84, -RZ, RZ, 0, 1.1920928955078125e-07 ;  /* 0x00000002ff547431 */ /* 0x000fe400000001ff */
[----:B------:R-:W-:Y:S01]  /*3b70*/  FADD R85, R85, R86 ;  /* 0x0000005655557221 */ /* 0x000fe20000000000 */
[----:B------:R-:W-:Y:S02]  /*3b80*/  MOV R83, 0x1f ;  /* 0x0000001f00537802 */ /* 0x000fe40000000f00 */
[----:B------:R-:W-:-:S07]  /*3b90*/  MOV R82, 0xffffffff ;  /* 0xffffffff00527802 */ /* 0x000fce0000000f00 */
[----:B------:R-:W-:Y:S05]  /*3ba0*/  WARPSYNC.COLLECTIVE R82, `(.L_x_10053) ;  /* 0x0000000052087348 */ /* 0x000fea0003c00000 */
[----:B------:R0:W1:Y:S02]  /*3bb0*/  SHFL.BFLY P1, R86, R85, R84, R83 ;  /* 0x0c00005455567389 */ /* 0x0000640000020053 */
[----:B01----:R-:W-:Y:S05]  /*3bc0*/  ENDCOLLECTIVE ;  /* 0x000000000000791b */ /* 0x003fea0003800000 */
.L_x_10053:
[----:B------:R-:W-:Y:S02]  /*3bd0*/  HFMA2 R84, -RZ, RZ, 0, 2.384185791015625e-07 ;  /* 0x00000004ff547431 */ /* 0x000fe400000001ff */
[----:B------:R-:W-:-:S05]  /*3be0*/  FADD R87, R85, R86 ;  /* 0x0000005655577221 */ /* 0x000fca0000000000 */
[----:B------:R-:W-:-:S07]  /*3bf0*/  MOV R85, R87 ;  /* 0x0000005700557202 */ /* 0x000fce0000000f00 */
[----:B------:R-:W-:Y:S05]  /*3c00*/  WARPSYNC.COLLECTIVE R82, `(.L_x_10054) ;  /* 0x0000000052087348 */ /* 0x000fea0003c00000 */
[----:B------:R0:W1:Y:S02]  /*3c10*/  SHFL.BFLY P1, R86, R85, R84, R83 ;  /* 0x0c00005455567389 */ /* 0x0000640000020053 */
[----:B01----:R-:W-:Y:S05]  /*3c20*/  ENDCOLLECTIVE ;  /* 0x000000000000791b */ /* 0x003fea0003800000 */
.L_x_10054:
[----:B------:R-:W-:Y:S02]  /*3c30*/  HFMA2 R84, -RZ, RZ, 0, 4.76837158203125e-07 ;  /* 0x00000008ff547431 */ /* 0x000fe400000001ff */
[----:B------:R-:W-:-:S05]  /*3c40*/  FADD R88, R87, R86 ;  /* 0x0000005657587221 */ /* 0x000fca0000000000 */
[----:B------:R-:W-:-:S07]  /*3c50*/  MOV R85, R88 ;  /* 0x0000005800557202 */ /* 0x000fce0000000f00 */
[----:B------:R-:W-:Y:S05]  /*3c60*/  WARPSYNC.COLLECTIVE R82, `(.L_x_10055) ;  /* 0x0000000052087348 */ /* 0x000fea0003c00000 */
[----:B------:R0:W1:Y:S02]  /*3c70*/  SHFL.BFLY P1, R86, R85, R84, R83 ;  /* 0x0c00005455567389 */ /* 0x0000640000020053 */
[----:B01----:R-:W-:Y:S05]  /*3c80*/  ENDCOLLECTIVE ;  /* 0x000000000000791b */ /* 0x003fea0003800000 */
.L_x_10055:
[----:B------:R-:W-:Y:S02]  /*3c90*/  HFMA2 R84, -RZ, RZ, 0, 9.5367431640625e-07 ;  /* 0x00000010ff547431 */ /* 0x000fe400000001ff */
[----:B------:R-:W-:-:S05]  /*3ca0*/  FADD R89, R88, R86 ;  /* 0x0000005658597221 */ /* 0x000fca0000000000 */
[----:B------:R-:W-:-:S07]  /*3cb0*/  MOV R85, R89 ;  /* 0x0000005900557202 */ /* 0x000fce0000000f00 */
[----:B------:R-:W-:Y:S05]  /*3cc0*/  WARPSYNC.COLLECTIVE R82, `(.L_x_10056) ;  /* 0x0000000052087348 */ /* 0x000fea0003c00000 */
[----:B------:R0:W1:Y:S02]  /*3cd0*/  SHFL.BFLY P1, R86, R85, R84, R83 ;  /* 0x0c00005455567389 */ /* 0x0000640000020053 */
[----:B01----:R-:W-:Y:S05]  /*3ce0*/  ENDCOLLECTIVE ;  /* 0x000000000000791b */ /* 0x003fea0003800000 */
.L_x_10056:
        /* <DEDUP_REMOVED lines=56> */
.L_x_10057:
[----:B------:R-:W-:Y:S02]  /*4070*/  HFMA2 R84, -RZ, RZ, 0, 1.1920928955078125e-07 ;  /* 0x00000002ff547431 */ /* 0x000fe400000001ff */
[----:B------:R-:W-:-:S05]  /*4080*/  FADD R87, R85, R86 ;  /* 0x0000005655577221 */ /* 0x000fca0000000000 */
[----:B------:R-:W-:-:S07]  /*4090*/  MOV R85, R87 ;  /* 0x0000005700557202 */ /* 0x000fce0000000f00 */
[----:B------:R-:W-:Y:S05]  /*40a0*/  WARPSYNC.COLLECTIVE R82, `(.L_x_10058) ;  /* 0x0000000052087348 */ /* 0x000fea0003c00000 */
[----:B------:R0:W1:Y:S02]  /*40b0*/  SHFL.BFLY P1, R86, R85, R84, R83 ;  /* 0x0c00005455567389 */ /* 0x0000640000020053 */
[----:B01----:R-:W-:Y:S05]  /*40c0*/  ENDCOLLECTIVE ;  /* 0x000000000000791b */ /* 0x003fea0003800000 */
.L_x_10058:
[----:B------:R-:W-:Y:S02]  /*40d0*/  HFMA2 R84, -RZ, RZ, 0, 2.384185791015625e-07 ;  /* 0x00000004ff547431 */ /* 0x000fe400000001ff */
[----:B------:R-:W-:-:S05]  /*40e0*/  FADD R88, R87, R86 ;  /* 0x0000005657587221 */ /* 0x000fca0000000000 */
[----:B------:R-:W-:-:S07]  /*40f0*/  MOV R85, R88 ;  /* 0x0000005800557202 */ /* 0x000fce0000000f00 */
[----:B------:R-:W-:Y:S05]  /*4100*/  WARPSYNC.COLLECTIVE R82, `(.L_x_10059) ;  /* 0x0000000052087348 */ /* 0x000fea0003c00000 */
[----:B------:R0:W1:Y:S02]  /*4110*/  SHFL.BFLY P1, R86, R85, R84, R83 ;  /* 0x0c00005455567389 */ /* 0x0000640000020053 */
[----:B01----:R-:W-:Y:S05]  /*4120*/  ENDCOLLECTIVE ;  /* 0x000000000000791b */ /* 0x003fea0003800000 */
.L_x_10059:
[----:B------:R-:W-:Y:S02]  /*4130*/  HFMA2 R84, -RZ, RZ, 0, 4.76837158203125e-07 ;  /* 0x00000008ff547431 */ /* 0x000fe400000001ff */
[----:B------:R-:W-:-:S05]  /*4140*/  FADD R89, R88, R86 ;  /* 0x0000005658597221 */ /* 0x000fca0000000000 */
[----:B------:R-:W-:-:S07]  /*4150*/  MOV R85, R89 ;  /* 0x0000005900557202 */ /* 0x000fce0000000f00 */
[----:B------:R-:W-:Y:S05]  /*4160*/  WARPSYNC.COLLECTIVE R82, `(.L_x_10060) ;  /* 0x0000000052087348 */ /* 0x000fea0003c00000 */
[----:B------:R0:W1:Y:S02]  /*4170*/  SHFL.BFLY P1, R86, R85, R84, R83 ;  /* 0x0c00005455567389 */ /* 0x0000640000020053 */
[----:B01----:R-:W-:Y:S05]  /*4180*/  ENDCOLLECTIVE ;  /* 0x000000000000791b */ /* 0x003fea0003800000 */
.L_x_10060:
[----:B------:R-:W-:Y:S02]  /*4190*/  HFMA2 R84, -RZ, RZ, 0, 9.5367431640625e-07 ;  /* 0x00000010ff547431 */ /* 0x000fe400000001ff */
[----:B------:R-:W-:-:S05]  /*41a0*/  FADD R90, R89, R86 ;  /* 0x00000056595a7221 */ /* 0x000fca0000000000 */
[----:B------:R-:W-:-:S07]  /*41b0*/  MOV R85, R90 ;  /* 0x0000005a00557202 */ /* 0x000fce0000000f00 */
[----:B------:R-:W-:Y:S05]  /*41c0*/  WARPSYNC.COLLECTIVE R82, `(.L_x_10061) ;  /* 0x0000000052087348 */ /* 0x000fea0003c00000 */
[----:B------:R0:W1:Y:S02]  /*41d0*/  SHFL.BFLY P1, R86, R85, R84, R83 ;  /* 0x0c00005455567389 */ /* 0x0000640000020053 */
[----:B01----:R-:W-:Y:S05]  /*41e0*/  ENDCOLLECTIVE ;  /* 0x000000000000791b */ /* 0x003fea0003800000 */
.L_x_10061:
[----:B------:R-:W-:Y:S05]  /*41f0*/  BRA `(.L_x_10062) ;  /* 0xffffffe400a47947 */ /* 0x000fea000383ffff */
.L_x_10034:
[----:B0-----:R-:W-:Y:S01]  /*4200*/  HFMA2 R9, -RZ, RZ, 0, 1.847743988037109375e-06 ;  /* 0x0000001fff097431 */ /* 0x001fe200000001ff */
[----:B------:R-:W-:Y:S01]  /*4210*/  BSSY B0, `(.L_x_10063) ;  /* 0x0000006000007945 */ /* 0x000fe20003800000 */
[----:B------:R-:W-:Y:S02]  /*4220*/  MOV R8, 0x10 ;  /* 0x0000001000087802 */ /* 0x000fe40000000f00 */
[----:B-1----:R-:W-:-:S07]  /*4230*/  MOV R82, 0xffffffff ;  /* 0xffffffff00527802 */ /* 0x002fce0000000f00 */
[----:B-----5:R-:W-:Y:S05]  /*4240*/  WARPSYNC.COLLECTIVE R82, `(.L_x_10064) ;  /* 0x0000000052087348 */ /* 0x020fea0003c00000 */
[----:B------:R0:W1:Y:S02]  /*4250*/  SHFL.DOWN P0, R4, R15, R8, R9 ;  /* 0x080000080f047389 */ /* 0x0000640000000009 */
[----:B01---5:R-:W-:Y:S05]  /*4260*/  ENDCOLLECTIVE ;  /* 0x000000000000791b */ /* 0x023fea0003800000 */
.L_x_10064:
[----:B------:R-:W-:Y:S05]  /*4270*/  BSYNC B0 ;  /* 0x0000000000007941 */ /* 0x000fea0003800000 */
.L_x_10063:
        /* <DEDUP_REMOVED lines=9> */
.L_x_10065:
[----:B------:R-:W-:Y:S01]  /*4310*/  HFMA2 R8, -RZ, RZ, 0, 2.384185791015625e-07 ;  /* 0x00000004ff087431 */ /* 0x000fe200000001ff */
[----:B------:R-:W-:-:S04]  /*4320*/  MOV R3, R4 ;  /* 0x0000000400037202 */ /* 0x000fc80000000f00 */
[----:B------:R-:W-:-:S04]  /*4330*/  FMNMX R3, R0, R3, !PT ;  /* 0x0000000300037209 */ /* 0x000fc80007800000 */
[----:B------:R-:W-:-:S07]  /*4340*/  MOV R15, R3 ;  /* 0x00000003000f7202 */ /* 0x000fce0000000f00 */
[----:B------:R-:W-:Y:S05]  /*4350*/  WARPSYNC.COLLECTIVE R82, `(.L_x_10066) ;  /* 0x0000000052087348 */ /* 0x000fea0003c00000 */
[----:B------:R0:W1:Y:S02]  /*4360*/  SHFL.DOWN P0, R4, R15, R8, R9 ;  /* 0x080000080f047389 */ /* 0x0000640000000009 */
[----:B01----:R-:W-:Y:S05]  /*4370*/  ENDCOLLECTIVE ;  /* 0x000000000000791b */ /* 0x003fea0003800000 */
.L_x_10066:
[----:B------:R-:W-:Y:S01]  /*4380*/  HFMA2 R8, -RZ, RZ, 0, 1.1920928955078125e-07 ;  /* 0x00000002ff087431 */ /* 0x000fe200000001ff */
[----:B------:R-:W-:-:S04]  /*4390*/  MOV R2, R4 ;  /* 0x0000000400027202 */ /* 0x000fc80000000f00 */
[----:B------:R-:W-:-:S04]  /*43a0*/  FMNMX R2, R3, R2, !PT ;  /* 0x0000000203027209 */ /* 0x000fc80007800000 */
[----:B------:R-:W-:-:S07]  /*43b0*/  MOV R15, R2 ;  /* 0x00000002000f7202 */ /* 0x000fce0000000f00 */
[----:B------:R-:W-:Y:S05]  /*43c0*/  WARPSYNC.COLLECTIVE R82, `(.L_x_10067) ;  /* 0x0000000052087348 */ /* 0x000fea0003c00000 */
[----:B------:R0:W1:Y:S02]  /*43d0*/  SHFL.DOWN P0, R4, R15, R8, R9 ;  /* 0x080000080f047389 */ /* 0x0000640000000009 */
[----:B01----:R-:W-:Y:S05]  /*43e0*/  ENDCOLLECTIVE ;  /* 0x000000000000791b */ /* 0x003fea0003800000 */
.L_x_10067:
[----:B------:R-:W-:Y:S01]  /*43f0*/  HFMA2 R8, -RZ, RZ, 0, 5.9604644775390625e-08 ;  /* 0x00000001ff087431 */ /* 0x000fe200000001ff */
[----:B------:R-:W-:-:S04]  /*4400*/  MOV R5, R4 ;  /* 0x0000000400057202 */ /* 0x000fc80000000f00 */
[----:B------:R-:W-:-:S04]  /*4410*/  FMNMX R5, R2, R5, !PT ;  /* 0x0000000502057209 */ /* 0x000fc80007800000 */
[----:B------:R-:W-:-:S07]  /*4420*/  MOV R15, R5 ;  /* 0x00000005000f7202 */ /* 0x000fce0000000f00 */
[----:B------:R-:W-:Y:S05]  /*4430*/  WARPSYNC.COLLECTIVE R82, `(.L_x_10068) ;  /* 0x0000000052087348 */ /* 0x000fea0003c00000 */
[----:B------:R0:W1:Y:S02]  /*4440*/  SHFL.DOWN P0, R4, R15, R8, R9 ;  /* 0x080000080f047389 */ /* 0x0000640000000009 */
[----:B01----:R-:W-:Y:S05]  /*4450*/  ENDCOLLECTIVE ;  /* 0x000000000000791b */ /* 0x003fea0003800000 */
.L_x_10068:
[----:B------:R-:W-:Y:S05]  /*4460*/  BRA `(.L_x_10069) ;  /* 0xffffffec00007947 */ /* 0x000fea000383ffff */
.L_x_10036:
[----:B---3--:R-:W-:Y:S02]  /*4470*/  MOV R15, R0 ;  /* 0x00000000000f7202 */ /* 0x008fe40000000f00 */
[----:B0-----:R-:W-:Y:S02]  /*4480*/  MOV R8, 0x2 ;  /* 0x0000000200087802 */ /* 0x001fe40000000f00 */
[----:B------:R-:W-:Y:S02]  /*4490*/  MOV R9, 0x1f ;  /* 0x0000001f00097802 */ /* 0x000fe40000000f00 */
[----:B-1----:R-:W-:-:S07]  /*44a0*/  MOV R82, 0xffffffff ;  /* 0xffffffff00527802 */ /* 0x002fce0000000f00 */
[----:B--2--5:R-:W-:Y:S05]  /*44b0*/  WARPSYNC.COLLECTIVE R82, `(.L_x_10070) ;  /* 0x0000000052087348 */ /* 0x024fea0003c00000 */
[----:B------:R0:W1:Y:S02]  /*44c0*/  SHFL.DOWN P0, R4, R15, R8, R9 ;  /* 0x080000080f047389 */ /* 0x0000640000000009 */
[----:B012--5:R-:W-:Y:S05]  /*44d0*/  ENDCOLLECTIVE ;  /* 0x000000000000791b */ /* 0x027fea0003800000 */
.L_x_10070:
[----:B------:R-:W-:Y:S02]  /*44e0*/  MOV R8, 0x1 ;  /* 0x0000000100087802 */ /* 0x000fe40000000f00 */
[----:B------:R-:W-:-:S04]  /*44f0*/  MOV R3, R4 ;  /* 0x0000000400037202 */ /* 0x000fc80000000f00 */
[----:B------:R-:W-:-:S04]  /*4500*/  FMNMX R3, R3, R0, !PT ;  /* 0x0000000003037209 */ /* 0x000fc80007800000 */
[----:B------:R-:W-:-:S07]  /*4510*/  MOV R15, R3 ;  /* 0x00000003000f7202 */ /* 0x000fce0000000f00 */
[----:B------:R-:W-:Y:S05]  /*4520*/  WARPSYNC.COLLECTIVE R82, `(.L_x_10071) ;  /* 0x0000000052087348 */ /* 0x000fea0003c00000 */
[----:B------:R0:W1:Y:S02]  /*4530*/  SHFL.DOWN P0, R4, R15, R8, R9 ;  /* 0x080000080f047389 */ /* 0x0000640000000009 */
[----:B01----:R-:W-:Y:S05]  /*4540*/  ENDCOLLECTIVE ;  /* 0x000000000000791b */ /* 0x003fea0003800000 */
.L_x_10071:
[----:B------:R-:W-:Y:S01]  /*4550*/  MOV R2, R4 ;  /* 0x0000000400027202 */ /* 0x000fe20000000f00 */
[----:B------:R-:W-:Y:S06]  /*4560*/  BRA `(.L_x_10072) ;  /* 0xffffffec00207947 */ /* 0x000fec000383ffff */
        .weak           $__internal_161_$__cuda_sm20_rcp_rn_f32_slowpath
        .type           $__internal_161_$__cuda_sm20_rcp_rn_f32_slowpath,@function
        .size           $__internal_161_$__cuda_sm20_rcp_rn_f32_slowpath,(.L_x_13029 - $__internal_161_$__cuda_sm20_rcp_rn_f32_slowpath)
$__internal_161_$__cuda_sm20_rcp_rn_f32_slowpath:
        /* <DEDUP_REMOVED lines=15> */
.L_x_10073:
        /* <DEDUP_REMOVED lines=33> */
.L_x_10075:
[----:B------:R2:W3:Y:S02]  /*4870*/  MUFU.RCP R0, R18 ;  /* 0x0000001200007308 */ /* 0x0004e40000001000 */
.L_x_10074:
[----:B------:R-:W-:Y:S01]  /*4880*/  HFMA2 R3, -RZ, RZ, 0, 0 ;  /* 0x00000000ff037431 */ /* 0x000fe200000001ff */
[----:B------:R-:W-:-:S04]  /*4890*/  MOV R2, R6 ;  /* 0x0000000600027202 */ /* 0x000fc80000000f00 */
[----:B0123--:R-:W-:Y:S05]  /*48a0*/  RET.REL.NODEC R2 `(_ZN18transformer_engine13normalization19ln_fwd_tuned_kernelINS0_13Kernel_traitsI13__nv_bfloat16S3_S3_fjLj768ELj1ELj4ELj1ELj16ENS0_18Kernel_traits_baseILj768ES3_S3_S3_fjLj128EEEEEEEvNS0_19ForwardKernelParamsE) ;  /* 0xffffffb402d47950 */ /* 0x00ffea0003c3ffff */
.L_x_10076:
        /* <DEDUP_REMOVED lines=13> */
.L_x_13029:


//--------------------- .text._ZN18transformer_engine13normalization19ln_fwd_tuned_kernelINS0_13Kernel_traitsIff6__halffjLj768ELj1ELj4ELj1ELj16ENS0_18Kernel_traits_baseILj768EffS3_fjLj128EEEEEEEvNS0_19ForwardKernelParamsE --------------------------
	.section	.text._ZN18transformer_engine13normalization19ln_fwd_tuned_kernelINS0_13Kernel_traitsIff6__halffjLj768ELj1ELj4ELj1ELj16ENS0_18Kernel_traits_baseILj768EffS3_fjLj128EEEEEEEvNS0_19ForwardKernelParamsE,"ax",@progbits
	.align	128
        .global         _ZN18transformer_engine13normalization19ln_fwd_tuned_kernelINS0_13Kernel_traitsIff6__halffjLj768ELj1ELj4ELj1ELj16ENS0_18Kernel_traits_baseILj768EffS3_fjLj128EEEEEEEvNS0_19ForwardKernelParamsE
        .type           _ZN18transformer_engine13normalization19ln_fwd_tuned_kernelINS0_13Kernel_traitsIff6__halffjLj768ELj1ELj4ELj1ELj16ENS0_18Kernel_traits_baseILj768EffS3_fjLj128EEEEEEEvNS0_19ForwardKernelParamsE,@function
        .size           _ZN18transformer_engine13normalization19ln_fwd_tuned_kernelINS0_13Kernel_traitsIff6__halffjLj768ELj1ELj4ELj1ELj16ENS0_18Kernel_traits_baseILj768EffS3_fjLj128EEEEEEEvNS0_19ForwardKernelParamsE,(.L_x_13030 - _ZN18transformer_engine13normalization19ln_fwd_tuned_kernelINS0_13Kernel_traitsIff6__halffjLj768ELj1ELj4ELj1ELj16ENS0_18Kernel_traits_baseILj768EffS3_fjLj128EEEEEEEvNS0_19ForwardKernelParamsE)
        .other          _ZN18transformer_engine13normalization19ln_fwd_tuned_kernelINS0_13Kernel_traitsIff6__halffjLj768ELj1ELj4ELj1ELj16ENS0_18Kernel_traits_baseILj768EffS3_fjLj128EEEEEEEvNS0_19ForwardKernelParamsE,@"STO_CUDA_ENTRY STV_DEFAULT"
_ZN18transformer_engine13normalization19ln_fwd_tuned_kernelINS0_13Kernel_traitsIff6__halffjLj768ELj1ELj4ELj1ELj16ENS0_18Kernel_traits_baseILj768EffS3_fjLj128EEEEEEEvNS0_19ForwardKernelParamsE:
.text._ZN18transformer_engine13normalization19ln_fwd_tuned_kernelINS0_13Kernel_traitsIff6__halffjLj768ELj1ELj4ELj1ELj16ENS0_18Kernel_traits_baseILj768EffS3_fjLj128EEEEEEEvNS0_19ForwardKernelParamsE:
        /* <DEDUP_REMOVED lines=94> */
.L_x_10081:
        /* <DEDUP_REMOVED lines=112> */
.L_x_10101:
        /* <DEDUP_REMOVED lines=27> */
[----:B------:R-:W1:Y:S01]  /*0e90*/  F2F.F16.F32 R4, R81 ;  /* 0x0000005100047304 */ /* 0x000e620000200800 */
[----:B------:R-:W-:Y:S01]  /*0ea0*/  FSEL R26, R26, R5, !P0 ;  /* 0x000000051a1a7208 */ /* 0x000fe20004000000 */
[----:B------:R-:W-:Y:S01]  /*0eb0*/  FMUL R5, R24, R77 ;  /* 0x0000004d18057220 */ /* 0x000fe20000400000 */
[-C--:B------:R-:W-:Y:S01]  /*0ec0*/  FMUL R17, R17, R78.reuse ;  /* 0x0000004e11117220 */ /* 0x080fe20000400000 */
[-C--:B------:R-:W-:Y:S01]  /*0ed0*/  FMUL R18, R18, R78.reuse ;  /* 0x0000004e12127220 */ /* 0x080fe20000400000 */
[-C--:B------:R-:W-:Y:S01]  /*0ee0*/  FMUL R19, R19, R78.reuse ;  /* 0x0000004e13137220 */ /* 0x080fe20000400000 */
[----:B------:R-:W-:Y:S01]  /*0ef0*/  FMUL R12, R12, R78 ;  /* 0x0000004e0c0c7220 */ /* 0x000fe20000400000 */
[----:B------:R-:W-:Y:S01]  /*0f00*/  FSEL R24, R24, R5, !P0 ;  /* 0x0000000518187208 */ /* 0x000fe20004000000 */
[----:B------:R-:W2:Y:S01]  /*0f10*/  F2F.F16.F32 R80, R80 ;  /* 0x0000005000507304 */ /* 0x000ea20000200800 */
[----:B------:R-:W-:Y:S01]  /*0f20*/  FFMA R74, R60, R17, R37 ;  /* 0x000000113c4a7223 */ /* 0x000fe20000000025 */
[----:B------:R-:W-:Y:S01]  /*0f30*/  FFMA R18, R63, R18, R38 ;  /* 0x000000123f127223 */ /* 0x000fe20000000026 */
[----:B------:R-:W-:Y:S01]  /*0f40*/  FFMA R12, R65, R12, R40 ;  /* 0x0000000c410c7223 */ /* 0x000fe20000000028 */
[-C--:B------:R-:W-:Y:S01]  /*0f50*/  FMUL R14, R14, R78.reuse ;  /* 0x0000004e0e0e7220 */ /* 0x080fe20000400000 */
[-C--:B------:R-:W-:Y:S01]  /*0f60*/  FMUL R15, R15, R78.reuse ;  /* 0x0000004e0f0f7220 */ /* 0x080fe20000400000 */
[----:B------:R-:W-:Y:S01]  /*0f70*/  FMUL R9, R9, R78 ;  /* 0x0000004e09097220 */ /* 0x000fe20000400000 */
[----:B-1----:R-:W-:Y:S01]  /*0f80*/  IMAD.WIDE.U32 R4, R4, 0x10000, RZ ;  /* 0x0001000004047825 */ /* 0x002fe200078e00ff */
[----:B------:R-:W1:Y:S03]  /*0f90*/  F2F.F16.F32 R79, R26 ;  /* 0x0000001a004f7304 */ /* 0x000e660000200800 */
[----:B------:R-:W-:Y:S01]  /*0fa0*/  FFMA R14, R67, R14, R42 ;  /* 0x0000000e430e7223 */ /* 0x000fe2000000002a */
[-C--:B------:R-:W-:Y:S01]  /*0fb0*/  FMUL R11, R11, R78.reuse ;  /* 0x0000004e0b0b7220 */ /* 0x080fe20000400000 */
[-C--:B------:R-:W-:Y:S01]  /*0fc0*/  FMUL R6, R6, R78.reuse ;  /* 0x0000004e06067220 */ /* 0x080fe20000400000 */
[----:B------:R-:W-:Y:S01]  /*0fd0*/  FMUL R90, R90, R78 ;  /* 0x0000004e5a5a7220 */ /* 0x000fe20000400000 */
[----:B------:R-:W-:Y:S01]  /*0fe0*/  FMUL R17, R14, R77 ;  /* 0x0000004d0e117220 */ /* 0x000fe20000400000 */
[----:B--2---:R-:W-:Y:S01]  /*0ff0*/  SHF.L.U32 R2, R80, 0x10, RZ ;  /* 0x0000001050027819 */ /* 0x004fe200000006ff */
[----:B------:R2:W3:Y:S01]  /*1000*/  F2F.F16.F32 R27, R24 ;  /* 0x00000018001b7304 */ /* 0x0004e20000200800 */
        /* <DEDUP_REMOVED lines=12> */
[----:B------:R-:W-:Y:S01]  /*10d0*/  F2F.F16.F32 R17, R17 ;  /* 0x0000001100117304 */ /* 0x000fe20000200800 */
        /* <DEDUP_REMOVED lines=23> */
[----:B------:R1:W-:Y:S01]  /*1250*/  F2F.F16.F32 R81, R23 ;  /* 0x0000001700517304 */ /* 0x0003e20000200800 */
[----:B------:R-:W-:Y:S01]  /*1260*/  FSEL R21, R12, R21, !P0 ;  /* 0x000000150c157208 */ /* 0x000fe20004000000 */
[-C--:B------:R-:W-:Y:S01]  /*1270*/  FMUL R25, R20, R77.reuse ;  /* 0x0000004d14197220 */ /* 0x080fe20000400000 */
[----:B------:R-:W-:Y:S01]  /*1280*/  FMNMX3 R19, R19, |R12|, |R10|, !PT ;  /* 0x4000000c13137276 */ /* 0x000fe2000780040a */
[-C--:B------:R-:W-:Y:S01]  /*1290*/  @P0 FMUL R10, R10, R77.reuse ;  /* 0x0000004d0a0a0220 */ /* 0x080fe20000400000 */
[----:B------:R-:W-:Y:S01]  /*12a0*/  FMUL R8, R89, R78 ;  /* 0x0000004e59087220 */ /* 0x000fe20000400000 */
[-C--:B------:R-:W-:Y:S01]  /*12b0*/  @P0 FMUL R24, R24, R77.reuse ;  /* 0x0000004d18180220 */ /* 0x080fe20000400000 */
[----:B------:R-:W-:Y:S01]  /*12c0*/  FMNMX3 R19, R19, |R14|, |R80|, !PT ;  /* 0x4000000e13137276 */ /* 0x000fe20007800450 */
[----:B------:R2:W3:Y:S01]  /*12d0*/  F2F.F16.F32 R13, R16 ;  /* 0x00000010000d7304 */ /* 0x0004e20000200800 */
[-C--:B-1----:R-:W-:Y:S01]  /*12e0*/  FMUL R23, R22, R77.reuse ;  /* 0x0000004d16177220 */ /* 0x082fe20000400000 */
[-C--:B------:R-:W-:Y:S01]  /*12f0*/  @P0 FMUL R74, R74, R77.reuse ;  /* 0x0000004d4a4a0220 */ /* 0x080fe20000400000 */
[----:B------:R-:W-:Y:S01]  /*1300*/  FMNMX3 R9, R19, |R22|, |R18|, !PT ;  /* 0x4000001613097276 */ /* 0x000fe20007800412 */
[----:B------:R-:W-:Y:S01]  /*1310*/  @P0 FMUL R80, R80, R77 ;  /* 0x0000004d50500220 */ /* 0x000fe20000400000 */
[----:B------:R-:W-:Y:S01]  /*1320*/  FFMA R8, R73, R8, R48 ;  /* 0x0000000849087223 */ /* 0x000fe20000000030 */
[----:B------:R-:W-:Y:S01]  /*1330*/  FSEL R23, R22, R23, !P0 ;  /* 0x0000001716177208 */ /* 0x000fe20004000000 */
[----:B------:R-:W-:Y:S01]  /*1340*/  FFMA R22, R72, R90, R49 ;  /* 0x0000005a48167223 */ /* 0x000fe20000000031 */
[----:B------:R-:W1:Y:S01]  /*1350*/  F2F.F16.F32 R26, R2 ;  /* 0x00000002001a7304 */ /* 0x000e620000200800 */
[----:B--2---:R-:W-:Y:S01]  /*1360*/  FFMA R16, R70, R11, R47 ;  /* 0x0000000b46107223 */ /* 0x004fe2000000002f */
[----:B------:R-:W-:-:S04]  /*1370*/  @P0 FMUL R18, R18, R77 ;  /* 0x0000004d12120220 */ /* 0x000fc80000400000 */
[----:B------:R-:W-:Y:S01]  /*1380*/  FMNMX3 R9, R9, |R20|, |R16|, !PT ;  /* 0x4000001409097276 */ /* 0x000fe20007800410 */
[-C--:B------:R-:W-:Y:S01]  /*1390*/  @P0 FMUL R16, R16, R77.reuse ;  /* 0x0000004d10100220 */ /* 0x080fe20000400000 */
[----:B------:R-:W-:Y:S01]  /*13a0*/  F2F.F16.F32 R91, R79 ;  /* 0x0000004f005b7304 */ /* 0x000fe20000200800 */
[----:B---3--:R-:W-:Y:S02]  /*13b0*/  SHF.L.U32 R13, R13, 0x10, RZ ;  /* 0x000000100d0d7819 */ /* 0x008fe400000006ff */
[----:B------:R-:W-:Y:S01]  /*13c0*/  FMNMX3 R9, R9, |R8|, |R22|, !PT ;  /* 0x4000000809097276 */ /* 0x000fe20007800416 */
[----:B------:R-:W-:-:S04]  /*13d0*/  @P0 FMUL R22, R22, R77 ;  /* 0x0000004d16160220 */ /* 0x000fc80000400000 */
[----:B------:R2:W-:Y:S08]  /*13e0*/  F2F.F16.F32 R79, R21 ;  /* 0x00000015004f7304 */ /* 0x0005f00000200800 */
[----:B------:R-:W3:Y:S01]  /*13f0*/  F2F.F16.F32 R93, R93 ;  /* 0x0000005d005d7304 */ /* 0x000ee20000200800 */
[----:B--2---:R-:W-:Y:S01]  /*1400*/  FSEL R21, R20, R25, !P0 ;  /* 0x0000001914157208 */ /* 0x004fe20004000000 */
[----:B------:R-:W-:Y:S01]  /*1410*/  FMUL R20, R7, R78 ;  /* 0x0000004e07147220 */ /* 0x000fe20000400000 */
[-C--:B------:R-:W-:Y:S01]  /*1420*/  FMUL R7, R6, R77.reuse ;  /* 0x0000004d06077220 */ /* 0x080fe20000400000 */
[----:B------:R-:W-:-:S02]  /*1430*/  FMUL R25, R8, R77 ;  /* 0x0000004d08197220 */ /* 0x000fc40000400000 */
[----:B------:R-:W-:Y:S02]  /*1440*/  FFMA R20, R88, R20, R51 ;  /* 0x0000001458147223 */ /* 0x000fe40000000033 */
[----:B------:R2:W4:Y:S01]  /*1450*/  F2F.F16.F32 R12, R74 ;  /* 0x0000004a000c7304 */ /* 0x0005220000200800 */
[----:B------:R-:W-:Y:S02]  /*1460*/  FSEL R25, R8, R25, !P0 ;  /* 0x0000001908197208 */ /* 0x000fe40004000000 */
[----:B------:R-:W-:Y:S01]  /*1470*/  FMNMX3 R2, R9, |R6|, |R20|, !PT ;  /* 0x4000000609027276 */ /* 0x000fe20007800414 */
[----:B------:R-:W-:Y:S01]  /*1480*/  @P0 FMUL R20, R20, R77 ;  /* 0x0000004d14140220 */ /* 0x000fe20000400000 */
[----:B------:R-:W5:Y:S03]  /*1490*/  @!P1 LDC.64 R8, c[0x0][0x3a0] ;  /* 0x0000e800ff089b82 */ /* 0x000f660000000a00 */
[----:B------:R-:W0:Y:S01]  /*14a0*/  F2F.F16.F32 R10, R10 ;  /* 0x0000000a000a7304 */ /* 0x000e220000200800 */
[----:B--2---:R-:W-:Y:S01]  /*14b0*/  FSEL R74, R6, R7, !P0 ;  /* 0x00000007064a7208 */ /* 0x004fe20004000000 */
[----:B-1----:R-:W-:-:S05]  /*14c0*/  IMAD.WIDE.U32 R6, R26, 0x10000, RZ ;  /* 0x000100001a067825 */ /* 0x002fca00078e00ff */
[----:B---3--:R-:W-:Y:S01]  /*14d0*/  LOP3.LUT R15, R13, R7, R93, 0xfe, !PT ;  /* 0x000000070d0f7212 */ /* 0x008fe200078efe5d */
[----:B------:R-:W1:Y:S01]  /*14e0*/  F2F.F16.F32 R24, R24 ;  /* 0x0000001800187304 */ /* 0x000e620000200800 */
[----:B----4-:R-:W-:Y:S01]  /*14f0*/  IMAD.WIDE.U32 R12, R12, 0x10000, RZ ;  /* 0x000100000c0c7825 */ /* 0x010fe200078e00ff */
[----:B------:R-:W-:Y:S02]  /*1500*/  LOP3.LUT R14, R6, R91, RZ, 0xfc, !PT ;  /* 0x0000005b060e7212 */ /* 0x000fe400078efcff */
[----:B------:R-:W2:Y:S01]  /*1510*/  LDC.64 R6, c[0x0][0x3c8] ;  /* 0x0000f200ff067b82 */ /* 0x000ea20000000a00 */
[----:B0-----:R-:W-:-:S03]  /*1520*/  IMAD.WIDE.U32 R10, R10, 0x10000, RZ ;  /* 0x000100000a0a7825 */ /* 0x001fc600078e00ff */
[----:B------:R-:W0:Y:S01]  /*1530*/  F2F.F16.F32 R19, R80 ;  /* 0x0000005000137304 */ /* 0x000e220000200800 */
[----:B------:R-:W-:Y:S01]  /*1540*/  LOP3.LUT R10, R10, R79, RZ, 0xfc, !PT ;  /* 0x0000004f0a0a7212 */ /* 0x000fe200078efcff */
[----:B-----5:R-:W-:Y:S01]  /*1550*/  @!P1 IMAD.WIDE R8, R3, 0x4, R8 ;  /* 0x0000000403089825 */ /* 0x020fe200078e0208 */
[----:B-1----:R-:W-:-:S05]  /*1560*/  SHF.L.U32 R24, R24, 0x10, RZ ;  /* 0x0000001018187819 */ /* 0x002fca00000006ff */
[----:B------:R-:W1:Y:S01]  /*1570*/  F2F.F16.F32 R18, R18 ;  /* 0x0000001200127304 */ /* 0x000e620000200800 */
[----:B------:R3:W-:Y:S01]  /*1580*/  @!P1 STG.E desc[UR4][R8.64], R78 ;  /* 0x0000004e08009986 */ /* 0x0007e2000c101904 */
[----:B------:R-:W-:Y:S02]  /*1590*/  LOP3.LUT R13, R24, R13, R81, 0xfe, !PT ;  /* 0x0000000d180d7212 */ /* 0x000fe400078efe51 */
[----:B0-----:R-:W-:-:S04]  /*15a0*/  SHF.L.U32 R19, R19, 0x10, RZ ;  /* 0x0000001013137819 */ /* 0x001fc800000006ff */
[----:B------:R-:W0:Y:S01]  /*15b0*/  F2F.F16.F32 R16, R16 ;  /* 0x0000001000107304 */ /* 0x000e220000200800 */
[----:B------:R-:W-:Y:S01]  /*15c0*/  LOP3.LUT R11, R19, R11, R17, 0xfe, !PT ;  /* 0x0000000b130b7212 */ /* 0x000fe200078efe11 */
[----:B-1----:R-:W-:-:S06]  /*15d0*/  IMAD.WIDE.U32 R18, R18, 0x10000, RZ ;  /* 0x0001000012127825 */ /* 0x002fcc00078e00ff */
[----:B------:R-:W1:Y:S01]  /*15e0*/  F2F.F16.F32 R21, R21 ;  /* 0x0000001500157304 */ /* 0x000e620000200800 */
[----:B0-----:R-:W-:-:S07]  /*15f0*/  SHF.L.U32 R24, R16, 0x10, RZ ;  /* 0x0000001010187819 */ /* 0x001fce00000006ff */
[----:B------:R-:W0:Y:S01]  /*1600*/  F2F.F16.F32 R22, R22 ;  /* 0x0000001600167304 */ /* 0x000e220000200800 */
[----:B-1----:R-:W-:-:S07]  /*1610*/  LOP3.LUT R19, R24, R19, R21, 0xfe, !PT ;  /* 0x0000001318137212 */ /* 0x002fce00078efe15 */
[----:B------:R-:W1:Y:S01]  /*1620*/  F2F.F16.F32 R20, R20 ;  /* 0x0000001400147304 */ /* 0x000e620000200800 */
[----:B------:R-:W4:Y:S01]  /*1630*/  LDC R24, c[0x0][0x380] ;  /* 0x0000e000ff187b82 */ /* 0x000f220000000800 */
[----:B0-----:R-:W-:-:S06]  /*1640*/  IMAD.WIDE.U32 R16, R22, 0x10000, RZ ;  /* 0x0001000016107825 */ /* 0x001fcc00078e00ff */
[----:B------:R-:W0:Y:S01]  /*1650*/  F2F.F16.F32 R81, R74 ;  /* 0x0000004a00517304 */ /* 0x000e220000200800 */
[----:B-1----:R-:W-:-:S07]  /*1660*/  SHF.L.U32 R20, R20, 0x10, RZ ;  /* 0x0000001014147819 */ /* 0x002fce00000006ff */
[----:B------:R-:W1:Y:S01]  /*1670*/  F2F.F16.F32 R27, R27 ;  /* 0x0000001b001b7304 */ /* 0x000e620000200800 */
[----:B0-----:R-:W-:-:S07]  /*1680*/  LOP3.LUT R17, R20, R17, R81, 0xfe, !PT ;  /* 0x0000001114117212 */ /* 0x001fce00078efe51 */
[----:B------:R-:W0:Y:S01]  /*1690*/  F2F.F16.F32 R23, R23 ;  /* 0x0000001700177304 */ /* 0x000e220000200800 */
[----:B--2---:R-:W-:Y:S01]  /*16a0*/  IMAD.WIDE.U32 R20, R87, 0x8, R6 ;  /* 0x0000000857147825 */ /* 0x004fe200078e0006 */
[----:B----4-:R-:W-:-:S03]  /*16b0*/  LEA R3, R24, R3, 0x2 ;  /* 0x0000000318037211 */ /* 0x010fc600078e10ff */
[--C-:B------:R-:W-:Y:S01]  /*16c0*/  IMAD.WIDE.U32 R86, R86, 0x8, R6.reuse ;  /* 0x0000000856567825 */ /* 0x100fe200078e0006 */
[----:B------:R3:W-:Y:S01]  /*16d0*/  STG.E.64 desc[UR4][R20.64], R4 ;  /* 0x0000000414007986 */ /* 0x0007e2000c101b04 */
[----:B-1----:R-:W-:Y:S01]  /*16e0*/  LOP3.LUT R12, R12, R27, RZ, 0xfc, !PT ;  /* 0x0000001b0c0c7212 */ /* 0x002fe200078efcff */
[----:B------:R-:W1:Y:S01]  /*16f0*/  F2F.F16.F32 R25, R25 ;  /* 0x0000001900197304 */ /* 0x000e620000200800 */
        /* <DEDUP_REMOVED lines=13> */
.L_x_10079:
        /* <DEDUP_REMOVED lines=25> */
.L_x_10083:
        /* <DEDUP_REMOVED lines=112> */
.L_x_10113:
        /* <DEDUP_REMOVED lines=22> */
[----:B------:R1:W-:Y:S01]  /*21c0*/  F2F.F16.F32 R53, R80 ;  /* 0x0000005000357304 */ /* 0x0003e20000200800 */
[----:B------:R-:W-:Y:S01]  /*21d0*/  FFMA R56, R8, R55, R32 ;  /* 0x0000003708387223 */ /* 0x000fe20000000020 */
[----:B------:R-:W-:Y:S01]  /*21e0*/  @P0 FMUL R82, R82, R77 ;  /* 0x0000004d52520220 */ /* 0x000fe20000400000 */
[-C--:B------:R-:W-:Y:S01]  /*21f0*/  FMUL R89, R89, R78.reuse ;  /* 0x0000004e59597220 */ /* 0x080fe20000400000 */
[----:B------:R-:W-:Y:S01]  /*2200*/  FFMA R58, R10, R57, R34 ;  /* 0x000000390a3a7223 */ /* 0x000fe20000000022 */
[-C--:B------:R-:W-:Y:S01]  /*2210*/  FMUL R63, R64, R78.reuse ;  /* 0x0000004e403f7220 */ /* 0x080fe20000400000 */
[-C--:B------:R-:W-:Y:S01]  /*2220*/  FMUL R81, R52, R78.reuse ;  /* 0x0000004e34517220 */ /* 0x080fe20000400000 */
[-C--:B------:R-:W-:Y:S01]  /*2230*/  FMUL R90, R90, R78.reuse ;  /* 0x0000004e5a5a7220 */ /* 0x080fe20000400000 */
[----:B------:R2:W3:Y:S01]  /*2240*/  F2F.F16.F32 R55, R62 ;  /* 0x0000003e00377304 */ /* 0x0004e20000200800 */
[-C--:B-1----:R-:W-:Y:S01]  /*2250*/  FMUL R80, R59, R78.reuse ;  /* 0x0000004e3b507220 */ /* 0x082fe20000400000 */
[-C--:B------:R-:W-:Y:S01]  /*2260*/  FMUL R59, R60, R78.reuse ;  /* 0x0000004e3c3b7220 */ /* 0x080fe20000400000 */
[----:B------:R-:W-:Y:S01]  /*2270*/  FFMA R52, R4, R81, R28 ;  /* 0x0000005104347223 */ /* 0x000fe2000000001c */
[----:B0-----:R-:W-:Y:S01]  /*2280*/  FMUL R92, R65, R78 ;  /* 0x0000004e415c7220 */ /* 0x001fe20000400000 */
[----:B------:R-:W-:Y:S01]  /*2290*/  FFMA R80, R11, R80, R35 ;  /* 0x000000500b507223 */ /* 0x000fe20000000023 */
[----:B------:R-:W-:Y:S01]  /*22a0*/  FFMA R60, R12, R59, R36 ;  /* 0x0000003b0c3c7223 */ /* 0x000fe20000000024 */
[-C--:B------:R-:W-:Y:S01]  /*22b0*/  @P0 FMUL R54, R54, R77.reuse ;  /* 0x0000004d36360220 */ /* 0x080fe20000400000 */
[----:B------:R0:W-:Y:S01]  /*22c0*/  F2F.F16.F32 R57, R82 ;  /* 0x0000005200397304 */ /* 0x0001e20000200800 */
[----:B--2---:R-:W-:Y:S01]  /*22d0*/  FMUL R62, R61, R78 ;  /* 0x0000004e3d3e7220 */ /* 0x004fe20000400000 */
[-C--:B------:R-:W-:Y:S01]  /*22e0*/  @P0 FMUL R80, R80, R77.reuse ;  /* 0x0000004d50500220 */ /* 0x080fe20000400000 */
[----:B------:R-:W-:Y:S01]  /*22f0*/  FFMA R90, R15, R90, R39 ;  /* 0x0000005a0f5a7223 */ /* 0x000fe20000000027 */
[-C--:B------:R-:W-:Y:S01]  /*2300*/  @P0 FMUL R52, R52, R77.reuse ;  /* 0x0000004d34340220 */ /* 0x080fe20000400000 */
[----:B------:R-:W-:Y:S01]  /*2310*/  FFMA R62, R13, R62, R37 ;  /* 0x0000003e0d3e7223 */ /* 0x000fe20000000025 */
[----:B------:R-:W-:Y:S01]  /*2320*/  FFMA R92, R17, R92, R41 ;  /* 0x0000005c115c7223 */ /* 0x000fe20000000029 */
[----:B------:R-:W-:Y:S01]  /*2330*/  @P0 FMUL R90, R90, R77 ;  /* 0x0000004d5a5a0220 */ /* 0x000fe20000400000 */
[----:B------:R1:W2:Y:S01]  /*2340*/  F2F.F16.F32 R59, R80 ;  /* 0x00000050003b7304 */ /* 0x0002a20000200800 */
[----:B0-----:R-:W-:Y:S01]  /*2350*/  FFMA R82, R14, R89, R38 ;  /* 0x000000590e527223 */ /* 0x001fe20000000026 */
[-C--:B------:R-:W-:Y:S01]  /*2360*/  @P0 FMUL R62, R62, R77.reuse ;  /* 0x0000004d3e3e0220 */ /* 0x080fe20000400000 */
[-C--:B------:R-:W-:Y:S01]  /*2370*/  @P0 FMUL R92, R92, R77.reuse ;  /* 0x0000004d5c5c0220 */ /* 0x080fe20000400000 */
[-C--:B------:R-:W-:Y:S01]  /*2380*/  @P0 FMUL R58, R58, R77.reuse ;  /* 0x0000004d3a3a0220 */ /* 0x080fe20000400000 */
[-C--:B------:R-:W-:Y:S01]  /*2390*/  @P0 FMUL R82, R82, R77.reuse ;  /* 0x0000004d52520220 */ /* 0x080fe20000400000 */
[-C--:B------:R-:W-:Y:S01]  /*23a0*/  @P0 FMUL R56, R56, R77.reuse ;  /* 0x0000004d38380220 */ /* 0x080fe20000400000 */
[----:B------:R-:W-:Y:S01]  /*23b0*/  @P0 FMUL R60, R60, R77 ;  /* 0x0000004d3c3c0220 */ /* 0x000fe20000400000 */
[----:B------:R0:W-:Y:S01]  /*23c0*/  F2F.F16.F32 R61, R62 ;  /* 0x0000003e003d7304 */ /* 0x0001e20000200800 */
[----:B-1----:R-:W-:Y:S01]  /*23d0*/  FFMA R80, R16, R63, R40 ;  /* 0x0000003f10507223 */ /* 0x002fe20000000028 */
[----:B------:R-:W-:Y:S01]  /*23e0*/  FMUL R63, R66, R78 ;  /* 0x0000004e423f7220 */ /* 0x000fe20000400000 */
[----:B---3--:R-:W-:-:S02]  /*23f0*/  SHF.L.U32 R55, R55, 0x10, RZ ;  /* 0x0000001037377819 */ /* 0x008fc400000006ff */
[----:B------:R-:W-:Y:S01]  /*2400*/  @P0 FMUL R80, R80, R77 ;  /* 0x0000004d50500220 */ /* 0x000fe20000400000 */
[----:B--2---:R-:W-:Y:S02]  /*2410*/  SHF.L.U32 R59, R59, 0x10, RZ ;  /* 0x000000103b3b7819 */ /* 0x004fe400000006ff */
[----:B------:R1:W-:Y:S01]  /*2420*/  F2F.F16.F32 R79, R82 ;  /* 0x00000052004f7304 */ /* 0x0003e20000200800 */
[----:B0-----:R-:W-:Y:S01]  /*2430*/  FFMA R62, R18, R63, R42 ;  /* 0x0000003f123e7223 */ /* 0x001fe2000000002a */
[----:B------:R-:W-:-:S03]  /*2440*/  FMUL R63, R68, R78 ;  /* 0x0000004e443f7220 */ /* 0x000fc60000400000 */
[----:B------:R-:W-:-:S03]  /*2450*/  @P0 FMUL R62, R62, R77 ;  /* 0x0000004d3e3e0220 */ /* 0x000fc60000400000 */
[----:B------:R0:W-:Y:S01]  /*2460*/  F2F.F16.F32 R65, R80 ;  /* 0x0000005000417304 */ /* 0x0001e20000200800 */
[----:B-1----:R-:W-:-:S04]  /*2470*/  FMUL R82, R67, R78 ;  /* 0x0000004e43527220 */ /* 0x002fc80000400000 */
[----:B------:R-:W-:-:S03]  /*2480*/  FFMA R82, R19, R82, R43 ;  /* 0x0000005213527223 */ /* 0x000fc6000000002b */
[----:B------:R1:W-:Y:S01]  /*2490*/  F2F.F16.F32 R67, R62 ;  /* 0x0000003e00437304 */ /* 0x0003e20000200800 */
[----:B------:R-:W-:Y:S01]  /*24a0*/  @P0 FMUL R82, R82, R77 ;  /* 0x0000004d52520220 */ /* 0x000fe20000400000 */
[----:B0-----:R-:W-:Y:S01]  /*24b0*/  FFMA R80, R20, R63, R44 ;  /* 0x0000003f14507223 */ /* 0x001fe2000000002c */
[----:B------:R-:W-:-:S03]  /*24c0*/  FMUL R63, R70, R78 ;  /* 0x0000004e463f7220 */ /* 0x000fc60000400000 */
[----:B------:R-:W-:Y:S02]  /*24d0*/  @P0 FMUL R80, R80, R77 ;  /* 0x0000004d50500220 */ /* 0x000fe40000400000 */
[----:B------:R-:W-:Y:S01]  /*24e0*/  F2F.F16.F32 R54, R54 ;  /* 0x0000003600367304 */ /* 0x000fe20000200800 */
[----:B-1----:R-:W-:-:S07]  /*24f0*/  FMUL R62, R71, R78 ;  /* 0x0000004e473e7220 */ /* 0x002fce0000400000 */
[----:B------:R-:W-:Y:S08]  /*2500*/  F2F.F16.F32 R52, R52 ;  /* 0x0000003400347304 */ /* 0x000ff00000200800 */
[----:B------:R0:W1:Y:S08]  /*2510*/  F2F.F16.F32 R64, R90 ;  /* 0x0000005a00407304 */ /* 0x0000700000200800 */
[----:B------:R2:W-:Y:S01]  /*2520*/  F2F.F16.F32 R66, R92 ;  /* 0x0000005c00427304 */ /* 0x0005e20000200800 */
[----:B0-----:R-:W-:-:S04]  /*2530*/  FMUL R90, R69, R78 ;  /* 0x0000004e455a7220 */ /* 0x001fc80000400000 */
[----:B------:R-:W-:Y:S01]  /*2540*/  FFMA R90, R21, R90, R45 ;  /* 0x0000005a155a7223 */ /* 0x000fe2000000002d */
[----:B-1----:R-:W-:Y:S02]  /*2550*/  SHF.L.U32 R64, R64, 0x10, RZ ;  /* 0x0000001040407819 */ /* 0x002fe400000006ff */
[----:B------:R0:W1:Y:S01]  /*2560*/  F2F.F16.F32 R68, R82 ;  /* 0x0000005200447304 */ /* 0x0000620000200800 */
[----:B--2---:R-:W-:Y:S01]  /*2570*/  FFMA R92, R22, R63, R46 ;  /* 0x0000003f165c7223 */ /* 0x004fe2000000002e */
[----:B------:R-:W-:Y:S01]  /*2580*/  FMUL R63, R72, R78 ;  /* 0x0000004e483f7220 */ /* 0x000fe20000400000 */
[-C--:B------:R-:W-:Y:S02]  /*2590*/  @P0 FMUL R90, R90, R77.reuse ;  /* 0x0000004d5a5a0220 */ /* 0x080fe40000400000 */
[----:B------:R-:W-:Y:S01]  /*25a0*/  @P0 FMUL R92, R92, R77 ;  /* 0x0000004d5c5c0220 */ /* 0x000fe20000400000 */
[----:B------:R-:W-:Y:S02]  /*25b0*/  FFMA R81, R24, R63, R48 ;  /* 0x0000003f18517223 */ /* 0x000fe40000000030 */
[----:B------:R-:W2:Y:S01]  /*25c0*/  F2F.F16.F32 R58, R58 ;  /* 0x0000003a003a7304 */ /* 0x000ea20000200800 */
[----:B0-----:R-:W-:Y:S01]  /*25d0*/  FFMA R82, R23, R62, R47 ;  /* 0x0000003e17527223 */ /* 0x001fe2000000002f */
[----:B------:R-:W-:Y:S01]  /*25e0*/  FMUL R62, R73, R78 ;  /* 0x0000004e493e7220 */ /* 0x000fe20000400000 */
[----:B------:R-:W-:-:S02]  /*25f0*/  @P0 FMUL R81, R81, R77 ;  /* 0x0000004d51510220 */ /* 0x000fc40000400000 */
[----:B------:R-:W-:Y:S01]  /*2600*/  @P0 FMUL R82, R82, R77 ;  /* 0x0000004d52520220 */ /* 0x000fe20000400000 */
[----:B-1----:R-:W-:Y:S02]  /*2610*/  SHF.L.U32 R68, R68, 0x10, RZ ;  /* 0x0000001044447819 */ /* 0x002fe400000006ff */
[----:B------:R-:W0:Y:S08]  /*2620*/  F2F.F16.F32 R56, R56 ;  /* 0x0000003800387304 */ /* 0x000e300000200800 */
[----:B------:R1:W-:Y:S08]  /*2630*/  F2F.F16.F32 R69, R80 ;  /* 0x0000005000457304 */ /* 0x0003f00000200800 */
[----:B------:R3:W-:Y:S01]  /*2640*/  F2F.F16.F32 R70, R90 ;  /* 0x0000005a00467304 */ /* 0x0007e20000200800 */
[----:B-1----:R-:W-:Y:S01]  /*2650*/  FFMA R80, R25, R62, R49 ;  /* 0x0000003e19507223 */ /* 0x002fe20000000031 */
[----:B------:R-:W-:-:S04]  /*2660*/  IMAD.WIDE.U32 R62, R53, 0x10000, RZ ;  /* 0x00010000353e7825 */ /* 0x000fc800078e00ff */
[----:B------:R-:W-:Y:S01]  /*2670*/  @P0 FMUL R80, R80, R77 ;  /* 0x0000004d50500220 */ /* 0x000fe20000400000 */
[----:B------:R-:W-:Y:S01]  /*2680*/  LOP3.LUT R55, R55, R63, R54, 0xfe, !PT ;  /* 0x0000003f37377212 */ /* 0x000fe200078efe36 */
[----:B------:R-:W1:Y:S01]  /*2690*/  F2F.F16.F32 R60, R60 ;  /* 0x0000003c003c7304 */ /* 0x000e620000200800 */
[----:B---3--:R-:W-:Y:S01]  /*26a0*/  FMUL R90, R75, R78 ;  /* 0x0000004e4b5a7220 */ /* 0x008fe20000400000 */
[----:B------:R-:W-:Y:S01]  /*26b0*/  LOP3.LUT R54, R62, R52, RZ, 0xfc, !PT ;  /* 0x000000343e367212 */ /* 0x000fe200078efcff */
[----:B------:R-:W-:-:S04]  /*26c0*/  IMAD.WIDE.U32 R52, R57, 0x10000, RZ ;  /* 0x0001000039347825 */ /* 0x000fc800078e00ff */
[----:B------:R-:W-:Y:S01]  /*26d0*/  FMUL R75, R74, R78 ;  /* 0x0000004e4a4b7220 */ /* 0x000fe20000400000 */
[----:B------:R-:W-:Y:S01]  /*26e0*/  FFMA R90, R27, R90, R51 ;  /* 0x0000005a1b5a7223 */ /* 0x000fe20000000033 */
[----:B------:R-:W3:Y:S01]  /*26f0*/  @!P2 LDC.64 R62, c[0x0][0x3a0] ;  /* 0x0000e800ff3eab82 */ /* 0x000ee20000000a00 */
[----:B------:R4:W5:Y:S01]  /*2700*/  F2F.F16.F32 R72, R82 ;  /* 0x0000005200487304 */ /* 0x0009620000200800 */
[----:B--2---:R-:W-:Y:S01]  /*2710*/  LOP3.LUT R59, R59, R53, R58, 0xfe, !PT ;  /* 0x000000353b3b7212 */ /* 0x004fe200078efe3a */
[----:B------:R-:W-:Y:S01]  /*2720*/  @P0 FMUL R90, R90, R77 ;  /* 0x0000004d5a5a0220 */ /* 0x000fe20000400000 */
[----:B0-----:R-:W-:Y:S01]  /*2730*/  LOP3.LUT R58, R52, R56, RZ, 0xfc, !PT ;  /* 0x00000038343a7212 */ /* 0x001fe200078efcff */
[----:B------:R-:W-:-:S03]  /*2740*/  IMAD.WIDE.U32 R56, R61, 0x10000, RZ ;  /* 0x000100003d387825 */ /* 0x000fc600078e00ff */
[----:B------:R-:W0:Y:S01]  /*2750*/  LDC.64 R52, c[0x0][0x3c8] ;  /* 0x0000f200ff347b82 */ /* 0x000e220000000a00 */
[----:B------:R-:W-:Y:S01]  /*2760*/  F2F.F16.F32 R73, R81 ;  /* 0x0000005100497304 */ /* 0x000fe20000200800 */
[----:B----4-:R-:W-:Y:S01]  /*2770*/  FFMA R82, R26, R75, R50 ;  /* 0x0000004b1a527223 */ /* 0x010fe20000000032 */
[----:B------:R-:W-:Y:S01]  /*2780*/  IMAD.WIDE.U32 R74, R66, 0x10000, RZ ;  /* 0x00010000424a7825 */ /* 0x000fe200078e00ff */
[----:B-1----:R-:W-:-:S03]  /*2790*/  LOP3.LUT R56, R56, R60, RZ, 0xfc, !PT ;  /* 0x0000003c38387212 */ /* 0x002fc600078efcff */
[----:B------:R-:W-:Y:S01]  /*27a0*/  @P0 FMUL R82, R82, R77 ;  /* 0x0000004d52520220 */ /* 0x000fe20000400000 */
[----:B------:R-:W-:Y:S01]  /*27b0*/  LOP3.LUT R57, R64, R57, R79, 0xfe, !PT ;  /* 0x0000003940397212 */ /* 0x000fe200078efe4f */
[----:B------:R-:W1:Y:S01]  /*27c0*/  F2F.F16.F32 R80, R80 ;  /* 0x0000005000507304 */ /* 0x000e620000200800 */
[----:B------:R-:W-:Y:S01]  /*27d0*/  LOP3.LUT R60, R74, R65, RZ, 0xfc, !PT ;  /* 0x000000414a3c7212 */ /* 0x000fe200078efcff */
[----:B------:R-:W-:Y:S01]  /*27e0*/  IMAD.WIDE.U32 R64, R70, 0x10000, RZ ;  /* 0x0001000046407825 */ /* 0x000fe200078e00ff */
[----:B------:R-:W-:Y:S01]  /*27f0*/  LOP3.LUT R61, R68, R75, R67, 0xfe, !PT ;  /* 0x0000004b443d7212 */ /* 0x000fe200078efe43 */
[----:B------:R-:W2:Y:S01]  /*2800*/  LDC R70, c[0x0][0x380] ;  /* 0x0000e000ff467b82 */ /* 0x000ea20000000800 */
[----:B-----5:R-:W-:Y:S01]  /*2810*/  SHF.L.U32 R72, R72, 0x10, RZ ;  /* 0x0000001048487819 */ /* 0x020fe200000006ff */
[----:B---3--:R-:W-:Y:S01]  /*2820*/  @!P2 IMAD.WIDE R62, R3, 0x4, R62 ;  /* 0x00000004033ea825 */ /* 0x008fe200078e023e */
[----:B------:R-:W-:Y:S01]  /*2830*/  LOP3.LUT R64, R64, R69, RZ, 0xfc, !PT ;  /* 0x0000004540407212 */ /* 0x000fe200078efcff */
[----:B------:R-:W3:Y:S03]  /*2840*/  F2F.F16.F32 R81, R90 ;  /* 0x0000005a00517304 */ /* 0x000ee60000200800 */
[----:B------:R4:W-:Y:S01]  /*2850*/  @!P2 STG.E desc[UR4][R62.64], R78 ;  /* 0x0000004e3e00a986 */ /* 0x0009e2000c101904 */
[----:B0-----:R-:W-:-:S04]  /*2860*/  IMAD.WIDE.U32 R88, R88, 0x8, R52 ;  /* 0x0000000858587825 */ /* 0x001fc800078e0034 */
[----:B------:R-:W0:Y:S01]  /*2870*/  F2F.F16.F32 R82, R82 ;  /* 0x0000005200527304 */ /* 0x000e220000200800 */
[----:B-1----:R-:W-:Y:S01]  /*2880*/  IMAD.WIDE.U32 R66, R80, 0x10000, RZ ;  /* 0x0001000050427825 */ /* 0x002fe200078e00ff */
[----:B------:R4:W-:Y:S03]  /*2890*/  STG.E.64 desc[UR4][R88.64], R54 ;  /* 0x0000003658007986 */ /* 0x0009e6000c101b04 */
[----:B------:R-:W-:Y:S01]  /*28a0*/  IMAD.WIDE.U32 R68, R85, 0x8, R52 ;  /* 0x0000000855447825 */ /* 0x000fe200078e0034 */
[----:B---3--:R-:W-:Y:S02]  /*28b0*/  SHF.L.U32 R81, R81, 0x10, RZ ;  /* 0x0000001051517819 */ /* 0x008fe400000006ff */
[----:B------:R-:W1:Y:S01]  /*28c0*/  F2F.F16.F32 R71, R92 ;  /* 0x0000005c00477304 */ /* 0x000e620000200800 */
        /* <DEDUP_REMOVED lines=14> */
.L_x_10078:
[----:B------:R-:W-:Y:S05]  /*29b0*/  BSYNC B0 ;  /* 0x0000000000007941 */ /* 0x000fea0003800000 */
.L_x_10077:
        /* <DEDUP_REMOVED lines=16> */
.L_x_10120:
        /* <DEDUP_REMOVED lines=26> */
.L_x_10123:
[----:B------:R-:W-:Y:S02]  /*2c60*/  ISETP.NE.AND P0, PT, R9, RZ, PT ;  /* 0x000000ff0900720c */ /* 0x000fe40003f05270 */
[----:B--2---:R-:W-:-:S11]  /*2c70*/  FMNMX R5, R3, R2, !PT ;  /* 0x0000000203057209 */ /* 0x004fd60007800000 */
[----:B------:R-:W-:Y:S05]  /*2c80*/  @P0 BRA `(.L_x_10086) ;  /* 0x0000000000080947 */ /* 0x000fea0003800000 */
[----:B-1----:R-:W1:Y:S02]  /*2c90*/  LDC.64 R2, c[0x0][0x3f8] ;  /* 0x0000fe00ff027b82 */ /* 0x002e640000000a00 */
[----:B-1----:R2:W-:Y:S02]  /*2ca0*/  REDG.E.MAX.S32.STRONG.GPU desc[UR4][R2.64], R5 ;  /* 0x000000050200798e */ /* 0x0025e4000d12e304 */
.L_x_10086:
[----:B------:R-:W-:Y:S05]  /*2cb0*/  BSYNC B0 ;  /* 0x0000000000007941 */ /* 0x000fea0003800000 */
.L_x_10084:
        /* <DEDUP_REMOVED lines=13> */
[----:B--2-4-:R-:W-:Y:S05]  /*2d90*/  CALL.REL.NOINC `($__internal_162_$__cuda_sm20_rcp_rn_f32_slowpath) ;  /* 0x0000001000847944 */ /* 0x014fea0003c00000 */
[----:B------:R-:W-:Y:S01]  /*2da0*/  MOV R5, R0 ;  /* 0x0000000000057202 */ /* 0x000fe20000000f00 */
[----:B------:R-:W-:Y:S06]  /*2db0*/  BRA `(.L_x_10089) ;  /* 0x0000000000107947 */ /* 0x000fec0003800000 */
.L_x_10088:
[----:B------:R-:W2:Y:S02]  /*2dc0*/  MUFU.RCP R0, R77 ;  /* 0x0000004d00007308 */ /* 0x000ea40000001000 */
[----:B--2---:R-:W-:-:S04]  /*2dd0*/  FFMA R2, R0, R77, -1 ;  /* 0xbf80000000027423 */ /* 0x004fc8000000004d */
[----:B------:R-:W-:-:S04]  /*2de0*/  FADD.FTZ R5, -R2, -RZ ;  /* 0x800000ff02057221 */ /* 0x000fc80000010100 */
[----:B------:R-:W-:-:S07]  /*2df0*/  FFMA R5, R0, R5, R0 ;  /* 0x0000000500057223 */ /* 0x000fce0000000000 */
.L_x_10089:
[----:B------:R-:W1:Y:S02]  /*2e00*/  LDC.64 R2, c[0x0][0x3f0] ;  /* 0x0000fc00ff027b82 */ /* 0x000e640000000a00 */
[----:B-1----:R-:W-:Y:S01]  /*2e10*/  STG.E desc[UR4][R2.64], R5 ;  /* 0x0000000502007986 */ /* 0x002fe2000c101904 */
[----:B------:R-:W-:Y:S05]  /*2e20*/  EXIT ;  /* 0x000000000000794d */ /* 0x000fea0003800000 */
.L_x_10080:
[----:B------:R-:W-:Y:S01]  /*2e30*/  HFMA2 R79, -RZ, RZ, 0, 5.9604644775390625e-08 ;  /* 0x00000001ff4f7431 */ /* 0x000fe200000001ff */
[----:B------:R-:W-:Y:S01]  /*2e40*/  BSSY B1, `(.L_x_10090) ;  /* 0x0000006000017945 */ /* 0x000fe20003800000 */
[----:B------:R-:W-:Y:S02]  /*2e50*/  MOV R80, 0x1f ;  /* 0x0000001f00507802 */ /* 0x000fe40000000f00 */
[----:B------:R-:W-:-:S07]  /*2e60*/  MOV R81, 0xffffffff ;  /* 0xffffffff00517802 */ /* 0x000fce0000000f00 */
[----:B------:R-:W-:Y:S05]  /*2e70*/  WARPSYNC.COLLECTIVE R81, `(.L_x_10091) ;  /* 0x0000000051087348 */ /* 0x000fea0003c00000 */
[----:B------:R0:W1:Y:S02]  /*2e80*/  SHFL.BFLY P3, R82, R78, R79, R80 ;  /* 0x0c00004f4e527389 */ /* 0x0000640000060050 */
[----:B01----:R-:W-:Y:S05]  /*2e90*/  ENDCOLLECTIVE ;  /* 0x000000000000791b */ /* 0x003fea0003800000 */
.L_x_10091:
[----:B------:R-:W-:Y:S05]  /*2ea0*/  BSYNC B1 ;  /* 0x0000000000017941 */ /* 0x000fea0003800000 */
.L_x_10090:
[----:B------:R-:W-:Y:S02]  /*2eb0*/  HFMA2 R79, -RZ, RZ, 0, 1.1920928955078125e-07 ;  /* 0x00000002ff4f7431 */ /* 0x000fe400000001ff */
[----:B------:R-:W-:Y:S01]  /*2ec0*/  FADD R78, R78, R82 ;  /* 0x000000524e4e7221 */ /* 0x000fe20000000000 */
[----:B------:R-:W-:Y:S02]  /*2ed0*/  MOV R80, 0x1f ;  /* 0x0000001f00507802 */ /* 0x000fe40000000f00 */
[----:B------:R-:W-:-:S07]  /*2ee0*/  MOV R81, 0xffffffff ;  /* 0xffffffff00517802 */ /* 0x000fce0000000f00 */
[----:B------:R-:W-:Y:S05]  /*2ef0*/  WARPSYNC.COLLECTIVE R81, `(.L_x_10092) ;  /* 0x0000000051087348 */ /* 0x000fea0003c00000 */
[----:B------:R0:W1:Y:S02]  /*2f00*/  SHFL.BFLY P3, R82, R78, R79, R80 ;  /* 0x0c00004f4e527389 */ /* 0x0000640000060050 */
[----:B01----:R-:W-:Y:S05]  /*2f10*/  ENDCOLLECTIVE ;  /* 0x000000000000791b */ /* 0x003fea0003800000 */
.L_x_10092:
[----:B------:R-:W-:Y:S02]  /*2f20*/  HFMA2 R79, -RZ, RZ, 0, 2.384185791015625e-07 ;  /* 0x00000004ff4f7431 */ /* 0x000fe400000001ff */
[----:B------:R-:W-:-:S05]  /*2f30*/  FADD R89, R78, R82 ;  /* 0x000000524e597221 */ /* 0x000fca0000000000 */
[----:B------:R-:W-:-:S07]  /*2f40*/  MOV R78, R89 ;  /* 0x00000059004e7202 */ /* 0x000fce0000000f00 */
[----:B------:R-:W-:Y:S05]  /*2f50*/  WARPSYNC.COLLECTIVE R81, `(.L_x_10093) ;  /* 0x0000000051087348 */ /* 0x000fea0003c00000 */
[----:B------:R0:W1:Y:S02]  /*2f60*/  SHFL.BFLY P3, R82, R78, R79, R80 ;  /* 0x0c00004f4e527389 */ /* 0x0000640000060050 */
[----:B01----:R-:W-:Y:S05]  /*2f70*/  ENDCOLLECTIVE ;  /* 0x000000000000791b */ /* 0x003fea0003800000 */
.L_x_10093:
[----:B------:R-:W-:Y:S02]  /*2f80*/  HFMA2 R79, -RZ, RZ, 0, 4.76837158203125e-07 ;  /* 0x00000008ff4f7431 */ /* 0x000fe400000001ff */
[----:B------:R-:W-:-:S05]  /*2f90*/  FADD R90, R89, R82 ;  /* 0x00000052595a7221 */ /* 0x000fca0000000000 */
[----:B------:R-:W-:-:S07]  /*2fa0*/  MOV R78, R90 ;  /* 0x0000005a004e7202 */ /* 0x000fce0000000f00 */
[----:B------:R-:W-:Y:S05]  /*2fb0*/  WARPSYNC.COLLECTIVE R81, `(.L_x_10094) ;  /* 0x0000000051087348 */ /* 0x000fea0003c00000 */
[----:B------:R0:W1:Y:S02]  /*2fc0*/  SHFL.BFLY P3, R82, R78, R79, R80 ;  /* 0x0c00004f4e527389 */ /* 0x0000640000060050 */
[----:B01----:R-:W-:Y:S05]  /*2fd0*/  ENDCOLLECTIVE ;  /* 0x000000000000791b */ /* 0x003fea0003800000 */
.L_x_10094:
[----:B------:R-:W-:Y:S02]  /*2fe0*/  HFMA2 R79, -RZ, RZ, 0, 9.5367431640625e-07 ;  /* 0x00000010ff4f7431 */ /* 0x000fe400000001ff */
[----:B------:R-:W-:-:S05]  /*2ff0*/  FADD R91, R90, R82 ;  /* 0x000000525a5b7221 */ /* 0x000fca0000000000 */
[----:B------:R-:W-:-:S07]  /*3000*/  MOV R78, R91 ;  /* 0x0000005b004e7202 */ /* 0x000fce0000000f00 */
[----:B------:R-:W-:Y:S05]  /*3010*/  WARPSYNC.COLLECTIVE R81, `(.L_x_10095) ;  /* 0x0000000051087348 */ /* 0x000fea0003c00000 */
[----:B------:R0:W1:Y:S02]  /*3020*/  SHFL.BFLY P3, R82, R78, R79, R80 ;  /* 0x0c00004f4e527389 */ /* 0x0000640000060050 */
[----:B01----:R-:W-:Y:S05]  /*3030*/  ENDCOLLECTIVE ;  /* 0x000000000000791b */ /* 0x003fea0003800000 */
.L_x_10095:
        /* <DEDUP_REMOVED lines=54> */
.L_x_10096:
[----:B------:R-:W-:Y:S02]  /*33a0*/  HFMA2 R79, -RZ, RZ, 0, 1.1920928955078125e-07 ;  /* 0x00000002ff4f7431 */ /* 0x000fe400000001ff */
[----:B------:R-:W-:-:S05]  /*33b0*/  FADD R4, R78, R82 ;  /* 0x000000524e047221 */ /* 0x000fca0000000000 */
[----:B------:R-:W-:-:S07]  /*33c0*/  MOV R78, R4 ;  /* 0x00000004004e7202 */ /* 0x000fce0000000f00 */
[----:B------:R-:W-:Y:S05]  /*33d0*/  WARPSYNC.COLLECTIVE R81, `(.L_x_10097) ;  /* 0x0000000051087348 */ /* 0x000fea0003c00000 */
[----:B------:R0:W1:Y:S02]  /*33e0*/  SHFL.BFLY P3, R82, R78, R79, R80 ;  /* 0x0c00004f4e527389 */ /* 0x0000640000060050 */
[----:B01----:R-:W-:Y:S05]  /*33f0*/  ENDCOLLECTIVE ;  /* 0x000000000000791b */ /* 0x003fea0003800000 */
.L_x_10097:
[----:B------:R-:W-:Y:S02]  /*3400*/  HFMA2 R79, -RZ, RZ, 0, 2.384185791015625e-07 ;  /* 0x00000004ff4f7431 */ /* 0x000fe400000001ff */
[----:B------:R-:W-:-:S05]  /*3410*/  FADD R5, R4, R82 ;  /* 0x0000005204057221 */ /* 0x000fca0000000000 */
[----:B------:R-:W-:-:S07]  /*3420*/  MOV R78, R5 ;  /* 0x00000005004e7202 */ /* 0x000fce0000000f00 */
[----:B------:R-:W-:Y:S05]  /*3430*/  WARPSYNC.COLLECTIVE R81, `(.L_x_10098) ;  /* 0x0000000051087348 */ /* 0x000fea0003c00000 */
[----:B------:R0:W1:Y:S02]  /*3440*/  SHFL.BFLY P3, R82, R78, R79, R80 ;  /* 0x0c00004f4e527389 */ /* 0x0000640000060050 */
[----:B01----:R-:W-:Y:S05]  /*3450*/  ENDCOLLECTIVE ;  /* 0x000000000000791b */ /* 0x003fea0003800000 */
.L_x_10098:
[----:B------:R-:W-:Y:S02]  /*3460*/  HFMA2 R79, -RZ, RZ, 0, 4.76837158203125e-07 ;  /* 0x00000008ff4f7431 */ /* 0x000fe400000001ff */
[----:B------:R-:W-:-:S05]  /*3470*/  FADD R91, R5, R82 ;  /* 0x00000052055b7221 */ /* 0x000fca0000000000 */
[----:B------:R-:W-:-:S07]  /*3480*/  MOV R78, R91 ;  /* 0x0000005b004e7202 */ /* 0x000fce0000000f00 */
[----:B------:R-:W-:Y:S05]  /*3490*/  WARPSYNC.COLLECTIVE R81, `(.L_x_10099) ;  /* 0x0000000051087348 */ /* 0x000fea0003c00000 */
[----:B------:R0:W1:Y:S02]  /*34a0*/  SHFL.BFLY P3, R82, R78, R79, R80 ;  /* 0x0c00004f4e527389 */ /* 0x0000640000060050 */
[----:B01----:R-:W-:Y:S05]  /*34b0*/  ENDCOLLECTIVE ;  /* 0x000000000000791b */ /* 0x003fea0003800000 */
.L_x_10099:
[----:B------:R-:W-:Y:S02]  /*34c0*/  HFMA2 R79, -RZ, RZ, 0, 9.5367431640625e-07 ;  /* 0x00000010ff4f7431 */ /* 0x000fe400000001ff */
[----:B------:R-:W-:-:S05]  /*34d0*/  FADD R92, R91, R82 ;  /* 0x000000525b5c7221 */ /* 0x000fca0000000000 */
[----:B------:R-:W-:-:S07]  /*34e0*/  MOV R78, R92 ;  /* 0x0000005c004e7202 */ /* 0x000fce0000000f00 */
[----:B------:R-:W-:Y:S05]  /*34f0*/  WARPSYNC.COLLECTIVE R81, `(.L_x_10100) ;  /* 0x0000000051087348 */ /* 0x000fea0003c00000 */
[----:B------:R0:W1:Y:S02]  /*3500*/  SHFL.BFLY P3, R82, R78, R79, R80 ;  /* 0x0c00004f4e527389 */ /* 0x0000640000060050 */
[----:B01----:R-:W-:Y:S05]  /*3510*/  ENDCOLLECTIVE ;  /* 0x000000000000791b */ /* 0x003fea0003800000 */
.L_x_10100:
[----:B------:R-:W-:Y:S05]  /*3520*/  BRA `(.L_x_10101) ;  /* 0xffffffd400ec7947 */ /* 0x000fea000383ffff */
.L_x_10082:
[----:B------:R-:W-:Y:S01]  /*3530*/  HFMA2 R80, -RZ, RZ, 0, 1.847743988037109375e-06 ;  /* 0x0000001fff507431 */ /* 0x000fe200000001ff */
[----:B------:R-:W-:Y:S01]  /*3540*/  BSSY B1, `(.L_x_10102) ;  /* 0x0000006000017945 */ /* 0x000fe20003800000 */
[----:B------:R-:W-:Y:S02]  /*3550*/  MOV R79, 0x1 ;  /* 0x00000001004f7802 */ /* 0x000fe40000000f00 */
[----:B------:R-:W-:-:S07]  /*3560*/  MOV R81, 0xffffffff ;  /* 0xffffffff00517802 */ /* 0x000fce0000000f00 */
[----:B------:R-:W-:Y:S05]  /*3570*/  WARPSYNC.COLLECTIVE R81, `(.L_x_10103) ;  /* 0x0000000051087348 */ /* 0x000fea0003c00000 */
[----:B------:R0:W1:Y:S02]  /*3580*/  SHFL.BFLY P3, R82, R78, R79, R80 ;  /* 0x0c00004f4e527389 */ /* 0x0000640000060050 */
[----:B01----:R-:W-:Y:S05]  /*3590*/  ENDCOLLECTIVE ;  /* 0x000000000000791b */ /* 0x003fea0003800000 */
.L_x_10103:
[----:B------:R-:W-:Y:S05]  /*35a0*/  BSYNC B1 ;  /* 0x0000000000017941 */ /* 0x000fea0003800000 */
.L_x_10102:
[----:B------:R-:W-:Y:S02]  /*35b0*/  HFMA2 R79, -RZ, RZ, 0, 1.1920928955078125e-07 ;  /* 0x00000002ff4f7431 */ /* 0x000fe400000001ff */
[----:B------:R-:W-:Y:S01]  /*35c0*/  FADD R78, R78, R82 ;  /* 0x000000524e4e7221 */ /* 0x000fe20000000000 */
[----:B------:R-:W-:Y:S02]  /*35d0*/  MOV R80, 0x1f ;  /* 0x0000001f00507802 */ /* 0x000fe40000000f00 */
[----:B------:R-:W-:-:S07]  /*35e0*/  MOV R81, 0xffffffff ;  /* 0xffffffff00517802 */ /* 0x000fce0000000f00 */
[----:B------:R-:W-:Y:S05]  /*35f0*/  WARPSYNC.COLLECTIVE R81, `(.L_x_10104) ;  /* 0x0000000051087348 */ /* 0x000fea0003c00000 */
[----:B------:R0:W1:Y:S02]  /*3600*/  SHFL.BFLY P3, R82, R78, R79, R80 ;  /* 0x0c00004f4e527389 */ /* 0x0000640000060050 */
[----:B01----:R-:W-:Y:S05]  /*3610*/  ENDCOLLECTIVE ;  /* 0x000000000000791b */ /* 0x003fea0003800000 */
.L_x_10104:
[----:B------:R-:W-:Y:S02]  /*3620*/  HFMA2 R79, -RZ, RZ, 0, 2.384185791015625e-07 ;  /* 0x00000004ff4f7431 */ /* 0x000fe400000001ff */
[----:B------:R-:W-:-:S05]  /*3630*/  FADD R89, R78, R82 ;  /* 0x000000524e597221 */ /* 0x000fca0000000000 */
[----:B------:R-:W-:-:S07]  /*3640*/  MOV R78, R89 ;  /* 0x00000059004e7202 */ /* 0x000fce0000000f00 */
[----:B------:R-:W-:Y:S05]  /*3650*/  WARPSYNC.COLLECTIVE R81, `(.L_x_10105) ;  /* 0x0000000051087348 */ /* 0x000fea0003c00000 */
[----:B------:R0:W1:Y:S02]  /*3660*/  SHFL.BFLY P3, R82, R78, R79, R80 ;  /* 0x0c00004f4e527389 */ /* 0x0000640000060050 */
[----:B01----:R-:W-:Y:S05]  /*3670*/  ENDCOLLECTIVE ;  /* 0x000000000000791b */ /* 0x003fea0003800000 */
.L_x_10105:
[----:B------:R-:W-:Y:S02]  /*3680*/  HFMA2 R79, -RZ, RZ, 0, 4.76837158203125e-07 ;  /* 0x00000008ff4f7431 */ /* 0x000fe400000001ff */
[----:B------:R-:W-:-:S05]  /*3690*/  FADD R90, R89, R82 ;  /* 0x00000052595a7221 */ /* 0x000fca0000000000 */
[----:B------:R-:W-:-:S07]  /*36a0*/  MOV R78, R90 ;  /* 0x0000005a004e7202 */ /* 0x000fce0000000f00 */
[----:B------:R-:W-:Y:S05]  /*36b0*/  WARPSYNC.COLLECTIVE R81, `(.L_x_10106) ;  /* 0x0000000051087348 */ /* 0x000fea0003c00000 */
[----:B------:R0:W1:Y:S02]  /*36c0*/  SHFL.BFLY P3, R82, R78, R79, R80 ;  /* 0x0c00004f4e527389 */ /* 0x0000640000060050 */
[----:B01----:R-:W-:Y:S05]  /*36d0*/  ENDCOLLECTIVE ;  /* 0x000000000000791b */ /* 0x003fea0003800000 */
.L_x_10106:
[----:B------:R-:W-:Y:S02]  /*36e0*/  HFMA2 R79, -RZ, RZ, 0, 9.5367431640625e-07 ;  /* 0x00000010ff4f7431 */ /* 0x000fe400000001ff */
[----:B------:R-:W-:-:S05]  /*36f0*/  FADD R91, R90, R82 ;  /* 0x000000525a5b7221 */ /* 0x000fca0000000000 */
[----:B------:R-:W-:-:S07]  /*3700*/  MOV R78, R91 ;  /* 0x0000005b004e7202 */ /* 0x000fce0000000f00 */
[----:B------:R-:W-:Y:S05]  /*3710*/  WARPSYNC.COLLECTIVE R81, `(.L_x_10107) ;  /* 0x0000000051087348 */ /* 0x000fea0003c00000 */
[----:B------:R0:W1:Y:S02]  /*3720*/  SHFL.BFLY P3, R82, R78, R79, R80 ;  /* 0x0c00004f4e527389 */ /* 0x0000640000060050 */
[----:B01----:R-:W-:Y:S05]  /*3730*/  ENDCOLLECTIVE ;  /* 0x000000000000791b */ /* 0x003fea0003800000 */
.L_x_10107:
        /* <DEDUP_REMOVED lines=54> */
.L_x_10108:
[----:B------:R-:W-:Y:S02]  /*3aa0*/  HFMA2 R79, -RZ, RZ, 0, 1.1920928955078125e-07 ;  /* 0x00000002ff4f7431 */ /* 0x000fe400000001ff */
[----:B------:R-:W-:-:S05]  /*3ab0*/  FADD R62, R78, R82 ;  /* 0x000000524e3e7221 */ /* 0x000fca0000000000 */
[----:B------:R-:W-:-:S07]  /*3ac0*/  MOV R78, R62 ;  /* 0x0000003e004e7202 */ /* 0x000fce0000000f00 */
[----:B------:R-:W-:Y:S05]  /*3ad0*/  WARPSYNC.COLLECTIVE R81, `(.L_x_10109) ;  /* 0x0000000051087348 */ /* 0x000fea0003c00000 */
[----:B------:R0:W1:Y:S02]  /*3ae0*/  SHFL.BFLY P3, R82, R78, R79, R80 ;  /* 0x0c00004f4e527389 */ /* 0x0000640000060050 */
[----:B01----:R-:W-:Y:S05]  /*3af0*/  ENDCOLLECTIVE ;  /* 0x000000000000791b */ /* 0x003fea0003800000 */
.L_x_10109:
[----:B------:R-:W-:Y:S02]  /*3b00*/  HFMA2 R79, -RZ, RZ, 0, 2.384185791015625e-07 ;  /* 0x00000004ff4f7431 */ /* 0x000fe400000001ff */
[----:B------:R-:W-:-:S05]  /*3b10*/  FADD R63, R62, R82 ;  /* 0x000000523e3f7221 */ /* 0x000fca0000000000 */
[----:B------:R-:W-:-:S07]  /*3b20*/  MOV R78, R63 ;  /* 0x0000003f004e7202 */ /* 0x000fce0000000f00 */
[----:B------:R-:W-:Y:S05]  /*3b30*/  WARPSYNC.COLLECTIVE R81, `(.L_x_10110) ;  /* 0x0000000051087348 */ /* 0x000fea0003c00000 */
[----:B------:R0:W1:Y:S02]  /*3b40*/  SHFL.BFLY P3, R82, R78, R79, R80 ;  /* 0x0c00004f4e527389 */ /* 0x0000640000060050 */
[----:B01----:R-:W-:Y:S05]  /*3b50*/  ENDCOLLECTIVE ;  /* 0x000000000000791b */ /* 0x003fea0003800000 */
.L_x_10110:
[----:B------:R-:W-:Y:S02]  /*3b60*/  HFMA2 R79, -RZ, RZ, 0, 4.76837158203125e-07 ;  /* 0x00000008ff4f7431 */ /* 0x000fe400000001ff */
[----:B------:R-:W-:-:S05]  /*3b70*/  FADD R91, R63, R82 ;  /* 0x000000523f5b7221 */ /* 0x000fca0000000000 */
[----:B------:R-:W-:-:S07]  /*3b80*/  MOV R78, R91 ;  /* 0x0000005b004e7202 */ /* 0x000fce0000000f00 */
[----:B------:R-:W-:Y:S05]  /*3b90*/  WARPSYNC.COLLECTIVE R81, `(.L_x_10111) ;  /* 0x0000000051087348 */ /* 0x000fea0003c00000 */
[----:B------:R0:W1:Y:S02]  /*3ba0*/  SHFL.BFLY P3, R82, R78, R79, R80 ;  /* 0x0c00004f4e527389 */ /* 0x0000640000060050 */
[----:B01----:R-:W-:Y:S05]  /*3bb0*/  ENDCOLLECTIVE ;  /* 0x000000000000791b */ /* 0x003fea0003800000 */
.L_x_10111:
[----:B------:R-:W-:Y:S02]  /*3bc0*/  HFMA2 R79, -RZ, RZ, 0, 9.5367431640625e-07 ;  /* 0x00000010ff4f7431 */ /* 0x000fe400000001ff */
[----:B------:R-:W-:-:S05]  /*3bd0*/  FADD R92, R91, R82 ;  /* 0x000000525b5c7221 */ /* 0x000fca0000000000 */
[----:B------:R-:W-:-:S07]  /*3be0*/  MOV R78, R92 ;  /* 0x0000005c004e7202 */ /* 0x000fce0000000f00 */
[----:B------:R-:W-:Y:S05]  /*3bf0*/  WARPSYNC.COLLECTIVE R81, `(.L_x_10112) ;  /* 0x0000000051087348 */ /* 0x000fea0003c00000 */
[----:B------:R0:W1:Y:S02]  /*3c00*/  SHFL.BFLY P3, R82, R78, R79, R80 ;  /* 0x0c00004f4e527389 */ /* 0x0000640000060050 */
[----:B01----:R-:W-:Y:S05]  /*3c10*/  ENDCOLLECTIVE ;  /* 0x000000000000791b */ /* 0x003fea0003800000 */
.L_x_10112:
[----:B------:R-:W-:Y:S05]  /*3c20*/  BRA `(.L_x_10113) ;  /* 0xffffffe4000c7947 */ /* 0x000fea000383ffff */
.L_x_10085:
        /* <DEDUP_REMOVED lines=8> */
.L_x_10115:
[----:B------:R-:W-:Y:S05]  /*3cb0*/  BSYNC B0 ;  /* 0x0000000000007941 */ /* 0x000fea0003800000 */
.L_x_10114:
        /* <DEDUP_REMOVED lines=9> */
.L_x_10116:
[----:B------:R-:W-:Y:S01]  /*3d50*/  HFMA2 R10, -RZ, RZ, 0, 2.384185791015625e-07 ;  /* 0x00000004ff0a7431 */ /* 0x000fe200000001ff */
[----:B------:R-:W-:-:S04]  /*3d60*/  MOV R4, R7 ;  /* 0x0000000700047202 */ /* 0x000fc80000000f00 */
[----:B------:R-:W-:-:S04]  /*3d70*/  FMNMX R4, R3, R4, !PT ;  /* 0x0000000403047209 */ /* 0x000fc80007800000 */
[----:B------:R-:W-:-:S07]  /*3d80*/  MOV R8, R4 ;  /* 0x0000000400087202 */ /* 0x000fce0000000f00 */
[----:B------:R-:W-:Y:S05]  /*3d90*/  WARPSYNC.COLLECTIVE R81, `(.L_x_10117) ;  /* 0x0000000051087348 */ /* 0x000fea0003c00000 */
[----:B------:R0:W1:Y:S02]  /*3da0*/  SHFL.DOWN P0, R7, R8, R10, R11 ;  /* 0x0800000a08077389 */ /* 0x000064000000000b */
[----:B01----:R-:W-:Y:S05]  /*3db0*/  ENDCOLLECTIVE ;  /* 0x000000000000791b */ /* 0x003fea0003800000 */
.L_x_10117:
[----:B------:R-:W-:Y:S01]  /*3dc0*/  HFMA2 R10, -RZ, RZ, 0, 1.1920928955078125e-07 ;  /* 0x00000002ff0a7431 */ /* 0x000fe200000001ff */
[----:B------:R-:W-:-:S04]  /*3dd0*/  MOV R5, R7 ;  /* 0x0000000700057202 */ /* 0x000fc80000000f00 */
[----:B------:R-:W-:-:S04]  /*3de0*/  FMNMX R5, R4, R5, !PT ;  /* 0x0000000504057209 */ /* 0x000fc80007800000 */
[----:B------:R-:W-:-:S07]  /*3df0*/  MOV R8, R5 ;  /* 0x0000000500087202 */ /* 0x000fce0000000f00 */
[----:B------:R-:W-:Y:S05]  /*3e00*/  WARPSYNC.COLLECTIVE R81, `(.L_x_10118) ;  /* 0x0000000051087348 */ /* 0x000fea0003c00000 */
[----:B------:R0:W1:Y:S02]  /*3e10*/  SHFL.DOWN P0, R7, R8, R10, R11 ;  /* 0x0800000a08077389 */ /* 0x000064000000000b */
[----:B01----:R-:W-:Y:S05]  /*3e20*/  ENDCOLLECTIVE ;  /* 0x000000000000791b */ /* 0x003fea0003800000 */
.L_x_10118:
[----:B------:R-:W-:Y:S01]  /*3e30*/  HFMA2 R10, -RZ, RZ, 0, 5.9604644775390625e-08 ;  /* 0x00000001ff0a7431 */ /* 0x000fe200000001ff */
[----:B------:R-:W-:-:S04]  /*3e40*/  MOV R6, R7 ;  /* 0x0000000700067202 */ /* 0x000fc80000000f00 */
[----:B------:R-:W-:-:S04]  /*3e50*/  FMNMX R6, R5, R6, !PT ;  /* 0x0000000605067209 */ /* 0x000fc80007800000 */
[----:B------:R-:W-:-:S07]  /*3e60*/  MOV R8, R6 ;  /* 0x0000000600087202 */ /* 0x000fce0000000f00 */
[----:B------:R-:W-:Y:S05]  /*3e70*/  WARPSYNC.COLLECTIVE R81, `(.L_x_10119) ;  /* 0x0000000051087348 */ /* 0x000fea0003c00000 */
[----:B------:R0:W1:Y:S02]  /*3e80*/  SHFL.DOWN P0, R7, R8, R10, R11 ;  /* 0x0800000a08077389 */ /* 0x000064000000000b */
[----:B01----:R-:W-:Y:S05]  /*3e90*/  ENDCOLLECTIVE ;  /* 0x000000000000791b */ /* 0x003fea0003800000 */
.L_x_10119:
[----:B------:R-:W-:Y:S05]  /*3ea0*/  BRA `(.L_x_10120) ;  /* 0xffffffec00047947 */ /* 0x000fea000383ffff */
.L_x_10087:
[----:B--2---:R-:W-:Y:S02]  /*3eb0*/  MOV R8, R0 ;  /* 0x0000000000087202 */ /* 0x004fe40000000f00 */
[----:B------:R-:W-:Y:S02]  /*3ec0*/  MOV R10, 0x2 ;  /* 0x00000002000a7802 */ /* 0x000fe40000000f00 */
[----:B------:R-:W-:Y:S02]  /*3ed0*/  MOV R11, 0x1f ;  /* 0x0000001f000b7802 */ /* 0x000fe40000000f00 */
[----:B------:R-:W-:-:S07]  /*3ee0*/  MOV R81, 0xffffffff ;  /* 0xffffffff00517802 */ /* 0x000fce0000000f00 */
[----:B01--45:R-:W-:Y:S05]  /*3ef0*/  WARPSYNC.COLLECTIVE R81, `(.L_x_10121) ;  /* 0x0000000051087348 */ /* 0x033fea0003c00000 */
[----:B------:R2:W3:Y:S02]  /*3f00*/  SHFL.DOWN P0, R7, R8, R10, R11 ;  /* 0x0800000a08077389 */ /* 0x0004e4000000000b */
[----:B012345:R-:W-:Y:S05]  /*3f10*/  ENDCOLLECTIVE ;  /* 0x000000000000791b */ /* 0x03ffea0003800000 */
.L_x_10121:
[----:B------:R-:W-:Y:S02]  /*3f20*/  MOV R10, 0x1 ;  /* 0x00000001000a7802 */ /* 0x000fe40000000f00 */
[----:B------:R-:W-:-:S04]  /*3f30*/  MOV R3, R7 ;  /* 0x0000000700037202 */ /* 0x000fc80000000f00 */
[----:B------:R-:W-:-:S04]  /*3f40*/  FMNMX R3, R3, R0, !PT ;  /* 0x0000000003037209 */ /* 0x000fc80007800000 */
[----:B------:R-:W-:-:S07]  /*3f50*/  MOV R8, R3 ;  /* 0x0000000300087202 */ /* 0x000fce0000000f00 */
[----:B------:R-:W-:Y:S05]  /*3f60*/  WARPSYNC.COLLECTIVE R81, `(.L_x_10122) ;  /* 0x0000000051087348 */ /* 0x000fea0003c00000 */
[----:B------:R0:W1:Y:S02]  /*3f70*/  SHFL.DOWN P0, R7, R8, R10, R11 ;  /* 0x0800000a08077389 */ /* 0x000064000000000b */
[----:B01----:R-:W-:Y:S05]  /*3f80*/  ENDCOLLECTIVE ;  /* 0x000000000000791b */ /* 0x003fea0003800000 */
.L_x_10122:
[----:B------:R-:W-:Y:S01]  /*3f90*/  MOV R2, R7 ;  /* 0x0000000700027202 */ /* 0x000fe20000000f00 */
[----:B------:R-:W-:Y:S06]  /*3fa0*/  BRA `(.L_x_10123) ;  /* 0xffffffec002c7947 */ /* 0x000fec000383ffff */
        .weak           $__internal_162_$__cuda_sm20_rcp_rn_f32_slowpath
        .type           $__internal_162_$__cuda_sm20_rcp_rn_f32_slowpath,@function
        .size           $__internal_162_$__cuda_sm20_rcp_rn_f32_slowpath,(.L_x_13030 - $__internal_162_$__cuda_sm20_rcp_rn_f32_slowpath)
$__internal_162_$__cuda_sm20_rcp_rn_f32_slowpath:
        /* <DEDUP_REMOVED lines=15> */
.L_x_10124:
        /* <DEDUP_REMOVED lines=33> */
.L_x_10126:
[----:B------:R2:W3:Y:S02]  /*42b0*/  MUFU.RCP R0, R77 ;  /* 0x0000004d00007308 */ /* 0x0004e40000001000 */
.L_x_10125:
[----:B------:R-:W-:Y:S01]  /*42c0*/  HFMA2 R3, -RZ, RZ, 0, 0 ;  /* 0x00000000ff037431 */ /* 0x000fe200000001ff */
[----:B------:R-:W-:-:S04]  /*42d0*/  MOV R2, R6 ;  /* 0x0000000600027202 */ /* 0x000fc80000000f00 */
[----:B0123--:R-:W-:Y:S05]  /*42e0*/  RET.REL.NODEC R2 `(_ZN18transformer_engine13normalization19ln_fwd_tuned_kernelINS0_13Kernel_traitsIff6__halffjLj768ELj1ELj4ELj1ELj16ENS0_18Kernel_traits_baseILj768EffS3_fjLj128EEEEEEEvNS0_19ForwardKernelParamsE) ;  /* 0xffffffbc02447950 */ /* 0x00ffea0003c3ffff */
.L_x_10127:
        /* <DEDUP_REMOVED lines=9> */
.L_x_13030:


//--------------------- .text._ZN18transformer_engine13normalization19ln_fwd_tuned_kernelINS0_13Kernel_traitsI6__halfS3_S3_fjLj768ELj1ELj4ELj1ELj16ENS0_18Kernel_traits_baseILj768ES3_S3_S3_fjLj128EEEEEEEvNS0_19ForwardKernelParamsE --------------------------
	.section	.text._ZN18transformer_engine13normalization19ln_fwd_tuned_kernelINS0_13Kernel_traitsI6__halfS3_S3_fjLj768ELj1ELj4ELj1ELj16ENS0_18Kernel_traits_baseILj768ES3_S3_S3_fjLj128EEEEEEEvNS0_19ForwardKernelParamsE,"ax",@progbits
	.align	128
        .global         _ZN18transformer_engine13normalization19ln_fwd_tuned_kernelINS0_13Kernel_traitsI6__halfS3_S3_fjLj768ELj1ELj4ELj1ELj16ENS0_18Kernel_traits_baseILj768ES3_S3_S3_fjLj128EEEEEEEvNS0_19ForwardKernelParamsE
        .type           _ZN18transformer_engine13normalization19ln_fwd_tuned_kernelINS0_13Kernel_traitsI6__halfS3_S3_fjLj768ELj1ELj4ELj1ELj16ENS0_18Kernel_traits_baseILj768ES3_S3_S3_fjLj128EEEEEEEvNS0_19ForwardKernelParamsE,@function
        .size           _ZN18transformer_engine13normalization19ln_fwd_tuned_kernelINS0_13Kernel_traitsI6__halfS3_S3_fjLj768ELj1ELj4ELj1ELj16ENS0_18Kernel_traits_baseILj768ES3_S3_S3_fjLj128EEEEEEEvNS0_19ForwardKernelParamsE,(.L_x_13031 - _ZN18transformer_engine13normalization19ln_fwd_tuned_kernelINS0_13Kernel_traitsI6__halfS3_S3_fjLj768ELj1ELj4ELj1ELj16ENS0_18Kernel_traits_baseILj768ES3_S3_S3_fjLj128EEEEEEEvNS0_19ForwardKernelParamsE)
        .other          _ZN18transformer_engine13normalization19ln_fwd_tuned_kernelINS0_13Kernel_traitsI6__halfS3_S3_fjLj768ELj1ELj4ELj1ELj16ENS0_18Kernel_traits_baseILj768ES3_S3_S3_fjLj128EEEEEEEvNS0_19ForwardKernelParamsE,@"STO_CUDA_ENTRY STV_DEFAULT"
_ZN18transformer_engine13normalization19ln_fwd_tuned_kernelINS0_13Kernel_traitsI6__halfS3_S3_fjLj768ELj1ELj4ELj1ELj16ENS0_18Kernel_traits_baseILj768ES3_S3_S3_fjLj128EEEEEEEvNS0_19ForwardKernelParamsE:
.text._ZN18transformer_engine13normalization19ln_fwd_tuned_kernelINS0_13Kernel_traitsI6__halfS3_S3_fjLj768ELj1ELj4ELj1ELj16ENS0_18Kernel_traits_baseILj768ES3_S3_S3_fjLj128EEEEEEEvNS0_19ForwardKernelParamsE:
        /* <DEDUP_REMOVED lines=40> */
[----:B------:R-:W-:Y:S02]  /*0280*/  HADD2.F32 R4, -RZ, R16.H1_H1 ;  /* 0x30000010ff047230 */ /* 0x000fe40000004100 */
[--C-:B------:R-:W-:Y:S02]  /*0290*/  HADD2.F32 R16, -RZ, R36.reuse.H0_H0 ;  /* 0x20000024ff107230 */ /* 0x100fe40000004100 */
[----:B------:R-:W-:Y:S02]  /*02a0*/  HADD2.F32 R40, -RZ, R36.H1_H1 ;  /* 0x30000024ff287230 */ /* 0x000fe40000004100 */
[----:B------:R-:W-:-:S02]  /*02b0*/  HADD2.F32 R36, -RZ, R37.H0_H0 ;  /* 0x20000025ff247230 */ /* 0x000fc40000004100 */
[----:B------:R-:W-:Y:S02]  /*02c0*/  HADD2.F32 R41, -RZ, R37.H1_H1 ;  /* 0x30000025ff297230 */ /* 0x000fe40000004100 */
[----:B------:R-:W-:Y:S02]  /*02d0*/  HADD2.F32 R3, -RZ, R17.H0_H0 ;  /* 0x20000011ff037230 */ /* 0x000fe40000004100 */
[----:B------:R-:W-:Y:S02]  /*02e0*/  HADD2.F32 R5, -RZ, R18.H0_H0 ;  /* 0x20000012ff057230 */ /* 0x000fe40000004100 */
[----:B------:R-:W-:Y:S01]  /*02f0*/  HADD2.F32 R6, -RZ, R19.H0_H0 ;  /* 0x20000013ff067230 */ /* 0x000fe20000004100 */
[----:B0-----:R-:W-:Y:S01]  /*0300*/  ISETP.NE.AND P1, PT, RZ, UR6, PT ;  /* 0x00000006ff007c0c */ /* 0x001fe2000bf25270 */
[--C-:B------:R-:W-:Y:S02]  /*0310*/  HADD2.F32 R37, -RZ, R38.reuse.H0_H0 ;  /* 0x20000026ff257230 */ /* 0x100fe40000004100 */
[----:B------:R-:W-:-:S02]  /*0320*/  HADD2.F32 R42, -RZ, R38.H1_H1 ;  /* 0x30000026ff2a7230 */ /* 0x000fc40000004100 */
[----:B------:R-:W-:Y:S02]  /*0330*/  HADD2.F32 R17, -RZ, R17.H1_H1 ;  /* 0x30000011ff117230 */ /* 0x000fe40000004100 */
[----:B------:R-:W-:Y:S02]  /*0340*/  HADD2.F32 R18, -RZ, R18.H1_H1 ;  /* 0x30000012ff127230 */ /* 0x000fe40000004100 */
[----:B------:R-:W-:Y:S02]  /*0350*/  HADD2.F32 R19, -RZ, R19.H1_H1 ;  /* 0x30000013ff137230 */ /* 0x000fe40000004100 */
[--C-:B------:R-:W-:Y:S02]  /*0360*/  HADD2.F32 R38, -RZ, R39.reuse.H0_H0 ;  /* 0x20000027ff267230 */ /* 0x100fe40000004100 */
        /* <DEDUP_REMOVED lines=24> */
[----:B------:R-:W-:Y:S02]  /*04f0*/  HADD2.F32 R10, -RZ, R31.H0_H0 ;  /* 0x2000001fff0a7230 */ /* 0x000fe40000004100 */
[----:B------:R-:W-:Y:S01]  /*0500*/  @P1 FADD R37, R37, 1 ;  /* 0x3f80000025251421 */ /* 0x000fe20000000000 */
[----:B------:R-:W-:-:S02]  /*0510*/  HADD2.F32 R28, -RZ, R28.H1_H1 ;  /* 0x3000001cff1c7230 */ /* 0x000fc40000004100 */
[----:B------:R-:W-:Y:S01]  /*0520*/  @P1 FADD R42, R42, 1 ;  /* 0x3f8000002a2a1421 */ /* 0x000fe20000000000 */
[----:B------:R-:W-:Y:S02]  /*0530*/  HADD2.F32 R29, -RZ, R29.H1_H1 ;  /* 0x3000001dff1d7230 */ /* 0x000fe40000004100 */
        /* <DEDUP_REMOVED lines=27> */
[----:B------:R-:W-:-:S07]  /*06f0*/  HADD2.F32 R66, -RZ, R23.H1_H1 ;  /* 0x30000017ff427230 */ /* 0x000fce0000004100 */
.L_x_10132:
        /* <DEDUP_REMOVED lines=22> */
[----:B------:R-:W-:-:S03]  /*0860*/  HADD2.F32 R78, -RZ, R27.H1_H1 ;  /* 0x3000001bff4e7230 */ /* 0x000fc60000004100 */
[----:B------:R-:W-:Y:S01]  /*0870*/  FADD R70, R72, R73 ;  /* 0x0000004948467221 */ /* 0x000fe20000000000 */
[----:B------:R-:W-:Y:S02]  /*0880*/  HADD2.F32 R73, -RZ, R22.H1_H1 ;  /* 0x30000016ff497230 */ /* 0x000fe40000004100 */
[----:B------:R-:W-:Y:S02]  /*0890*/  HADD2.F32 R22, -RZ, R23.H0_H0 ;  /* 0x20000017ff167230 */ /* 0x000fe40000004100 */
[----:B------:R-:W-:Y:S01]  /*08a0*/  FADD R70, R21, R70 ;  /* 0x0000004615467221 */ /* 0x000fe20000000000 */
[----:B------:R-:W-:Y:S02]  /*08b0*/  HADD2.F32 R23, -RZ, R24.H0_H0 ;  /* 0x20000018ff177230 */ /* 0x000fe40000004100 */
[----:B----4-:R-:W-:Y:S02]  /*08c0*/  HADD2.F32 R80, -RZ, R33.H1_H1 ;  /* 0x30000021ff507230 */ /* 0x010fe40000004100 */
        /* <DEDUP_REMOVED lines=25> */
[--C-:B------:R-:W-:Y:S02]  /*0a60*/  HADD2.F32 R34, -RZ, R35.reuse.H0_H0 ;  /* 0x20000023ff227230 */ /* 0x100fe40000004100 */
[----:B------:R-:W-:Y:S01]  /*0a70*/  FADD R70, R33, R70 ;  /* 0x0000004621467221 */ /* 0x000fe20000000000 */
[----:B------:R-:W-:-:S03]  /*0a80*/  HADD2.F32 R35, -RZ, R35.H1_H1 ;  /* 0x30000023ff237230 */ /* 0x000fc60000004100 */
        /* <DEDUP_REMOVED lines=72> */
.L_x_10152:
[----:B------:R-:W2:Y:S01]  /*0f10*/  LDC R20, c[0x0][0x3d8] ;  /* 0x0000f600ff147b82 */ /* 0x000ea20000000800 */
[----:B-1----:R-:W-:-:S07]  /*0f20*/  FADD R83, R90, R86 ;  /* 0x000000565a537221 */ /* 0x002fce0000000000 */
[----:B------:R-:W1:Y:S01]  /*0f30*/  LDC.64 R88, c[0x0][0x3c8] ;  /* 0x0000f200ff587b82 */ /* 0x000e620000000a00 */
[----:B--2---:R-:W-:-:S05]  /*0f40*/  FFMA R20, R83, 0.001302083372138440609, R20 ;  /* 0x3aaaaaab53147823 */ /* 0x004fca0000000014 */
[----:B------:R-:W-:Y:S01]  /*0f50*/  FSETP.GEU.AND P1, PT, |R20|, 1.175494350822287508e-38, PT ;  /* 0x008000001400780b */ /* 0x000fe20003f2e200 */
[----:B-1----:R-:W-:-:S04]  /*0f60*/  IMAD.WIDE.U32 R84, R69, 0x10, R88 ;  /* 0x0000001045547825 */ /* 0x002fc800078e0058 */
[----:B------:R-:W-:-:S08]  /*0f70*/  IMAD.WIDE.U32 R68, R68, 0x10, R88 ;  /* 0x0000001044447825 */ /* 0x000fd000078e0058 */
        /* <DEDUP_REMOVED lines=9> */
[----:B------:R-:W-:Y:S01]  /*1010*/  FFMA R71, R71, R3, R8 ;  /* 0x0000000347477223 */ /* 0x000fe20000000008 */
[----:B------:R-:W-:Y:S01]  /*1020*/  FFMA R72, R72, R17, R29 ;  /* 0x0000001148487223 */ /* 0x000fe2000000001d */
[----:B------:R-:W-:Y:S01]  /*1030*/  FMUL R83, R0, R15 ;  /* 0x0000000f00537220 */ /* 0x000fe20000400000 */
[----:B------:R-:W-:Y:S01]  /*1040*/  IMAD.WIDE.U32 R86, R67, 0x10, R88 ;  /* 0x0000001043567825 */ /* 0x000fe200078e0058 */
[----:B------:R-:W-:-:S03]  /*1050*/  FMNMX3 R12, R12, |R0|, |R90|, !PT ;  /* 0x400000000c0c7276 */ /* 0x000fc6000780045a */
[-C--:B------:R-:W-:Y:S01]  /*1060*/  FMUL R73, R73, R82.reuse ;  /* 0x0000005249497220 */ /* 0x080fe20000400000 */
[-C--:B------:R-:W-:Y:S01]  /*1070*/  FMUL R74, R74, R82.reuse ;  /* 0x000000524a4a7220 */ /* 0x080fe20000400000 */
[----:B------:R-:W-:Y:S01]  /*1080*/  FSEL R83, R0, R83, !P0 ;  /* 0x0000005300537208 */ /* 0x000fe20004000000 */
[----:B------:R-:W-:Y:S01]  /*1090*/  FMUL R0, R71, R15 ;  /* 0x0000000f47007220 */ /* 0x000fe20000400000 */
[----:B------:R-:W-:Y:S01]  /*10a0*/  FMNMX3 R67, R12, |R71|, |R72|, !PT ;  /* 0x400000470c437276 */ /* 0x000fe20007800448 */
[-C--:B------:R-:W-:Y:S01]  /*10b0*/  FMUL R12, R21, R82.reuse ;  /* 0x00000052150c7220 */ /* 0x080fe20000400000 */
[----:B------:R-:W-:Y:S01]  /*10c0*/  @P0 FMUL R72, R72, R15 ;  /* 0x0000000f48480220 */ /* 0x000fe20000400000 */
[----:B------:R-:W-:Y:S01]  /*10d0*/  FMUL R76, R76, R82 ;  /* 0x000000524c4c7220 */ /* 0x000fe20000400000 */
[----:B------:R-:W-:Y:S01]  /*10e0*/  FSEL R0, R71, R0, !P0 ;  /* 0x0000000047007208 */ /* 0x000fe20004000000 */
[----:B------:R-:W-:Y:S01]  /*10f0*/  FFMA R12, R12, R5, R9 ;  /* 0x000000050c0c7223 */ /* 0x000fe20000000009 */
[----:B------:R-:W-:Y:S01]  /*1100*/  FMUL R71, R22, R82 ;  /* 0x0000005216477220 */ /* 0x000fe20000400000 */
[----:B------:R-:W-:Y:S01]  /*1110*/  FFMA R22, R73, R18, R30 ;  /* 0x0000001249167223 */ /* 0x000fe2000000001e */
[----:B------:R-:W-:Y:S01]  /*1120*/  F2FP.F16.F32.PACK_AB R21, R72, R0 ;  /* 0x000000004815723e */ /* 0x000fe200000000ff */
[----:B------:R-:W-:Y:S01]  /*1130*/  FMUL R73, R12, R15 ;  /* 0x0000000f0c497220 */ /* 0x000fe20000400000 */
[----:B------:R-:W-:Y:S01]  /*1140*/  FFMA R0, R71, R6, R10 ;  /* 0x0000000647007223 */ /* 0x000fe2000000000a */
[----:B------:R-:W-:Y:S01]  /*1150*/  FMUL R72, R23, R82 ;  /* 0x0000005217487220 */ /* 0x000fe20000400000 */
[----:B------:R-:W-:Y:S01]  /*1160*/  FMNMX3 R67, R67, |R12|, |R22|, !PT ;  /* 0x4000000c43437276 */ /* 0x000fe20007800416 */
[-C--:B------:R-:W-:Y:S01]  /*1170*/  FMUL R71, R24, R82.reuse ;  /* 0x0000005218477220 */ /* 0x080fe20000400000 */
[----:B------:R-:W-:Y:S01]  /*1180*/  FSEL R73, R12, R73, !P0 ;  /* 0x000000490c497208 */ /* 0x000fe20004000000 */
[----:B------:R-:W-:Y:S01]  /*1190*/  FFMA R12, R74, R19, R31 ;  /* 0x000000134a0c7223 */ /* 0x000fe2000000001f */
[-C--:B------:R-:W-:Y:S01]  /*11a0*/  FMUL R23, R0, R15.reuse ;  /* 0x0000000f00177220 */ /* 0x080fe20000400000 */
[----:B------:R-:W-:Y:S01]  /*11b0*/  FMUL R74, R75, R82 ;  /* 0x000000524b4a7220 */ /* 0x000fe20000400000 */
[----:B------:R-:W-:Y:S01]  /*11c0*/  FFMA R72, R72, R16, R39 ;  /* 0x0000001048487223 */ /* 0x000fe20000000027 */
[-C--:B------:R-:W-:Y:S01]  /*11d0*/  @P0 FMUL R22, R22, R15.reuse ;  /* 0x0000000f16160220 */ /* 0x080fe20000400000 */
[----:B------:R-:W-:Y:S01]  /*11e0*/  FMNMX3 R67, R67, |R0|, |R12|, !PT ;  /* 0x4000000043437276 */ /* 0x000fe2000780040c */
[----:B------:R-:W-:Y:S01]  /*11f0*/  FFMA R24, R74, R40, R45 ;  /* 0x000000284a187223 */ /* 0x000fe2000000002d */
[----:B------:R-:W-:Y:S01]  /*1200*/  FMUL R75, R72, R15 ;  /* 0x0000000f484b7220 */ /* 0x000fe20000400000 */
[----:B------:R-:W-:Y:S01]  /*1210*/  FSEL R23, R0, R23, !P0 ;  /* 0x0000001700177208 */ /* 0x000fe20004000000 */
[----:B------:R-:W-:Y:S01]  /*1220*/  FFMA R0, R71, R36, R44 ;  /* 0x0000002447007223 */ /* 0x000fe2000000002c */
[----:B------:R-:W-:Y:S01]  /*1230*/  FMUL R71, R25, R82 ;  /* 0x0000005219477220 */ /* 0x000fe20000400000 */
[----:B------:R-:W-:Y:S01]  /*1240*/  FMNMX3 R67, R67, |R72|, |R24|, !PT ;  /* 0x4000004843437276 */ /* 0x000fe20007800418 */
[----:B------:R-:W-:Y:S01]  /*1250*/  @P0 FMUL R24, R24, R15 ;  /* 0x0000000f18180220 */ /* 0x000fe20000400000 */
[----:B------:R-:W-:Y:S01]  /*1260*/  FSEL R75, R72, R75, !P0 ;  /* 0x0000004b484b7208 */ /* 0x000fe20004000000 */
[----:B------:R-:W-:Y:S01]  /*1270*/  FFMA R72, R76, R41, R47 ;  /* 0x000000294c487223 */ /* 0x000fe2000000002f */
[----:B------:R-:W-:Y:S01]  /*1280*/  FMUL R25, R0, R15 ;  /* 0x0000000f00197220 */ /* 0x000fe20000400000 */
[-C--:B------:R-:W-:Y:S01]  /*1290*/  FMUL R76, R77, R82.reuse ;  /* 0x000000524d4c7220 */ /* 0x080fe20000400000 */
[----:B------:R-:W-:Y:S01]  /*12a0*/  FMUL R77, R26, R82 ;  /* 0x000000521a4d7220 */ /* 0x000fe20000400000 */
[----:B------:R-:W-:Y:S01]  /*12b0*/  FFMA R74, R71, R37, R46 ;  /* 0x00000025474a7223 */ /* 0x000fe2000000002e */
[----:B------:R-:W-:Y:S01]  /*12c0*/  FMNMX3 R67, R67, |R0|, |R72|, !PT ;  /* 0x4000000043437276 */ /* 0x000fe20007800448 */
[----:B------:R-:W-:Y:S01]  /*12d0*/  FFMA R26, R76, R42, R49 ;  /* 0x0000002a4c1a7223 */ /* 0x000fe20000000031 */
[----:B------:R-:W-:Y:S01]  /*12e0*/  FSEL R25, R0, R25, !P0 ;  /* 0x0000001900197208 */ /* 0x000fe20004000000 */
[----:B------:R-:W-:Y:S01]  /*12f0*/  FMUL R0, R78, R82 ;  /* 0x000000524e007220 */ /* 0x000fe20000400000 */
[----:B------:R-:W-:Y:S01]  /*1300*/  FFMA R76, R77, R38, R48 ;  /* 0x000000264d4c7223 */ /* 0x000fe20000000030 */
[----:B------:R-:W-:Y:S01]  /*1310*/  FMUL R71, R74, R15 ;  /* 0x0000000f4a477220 */ /* 0x000fe20000400000 */
[----:B------:R-:W-:Y:S01]  /*1320*/  FMUL R77, R27, R82 ;  /* 0x000000521b4d7220 */ /* 0x000fe20000400000 */
[----:B------:R-:W-:Y:S01]  /*1330*/  FFMA R0, R0, R43, R51 ;  /* 0x0000002b00007223 */ /* 0x000fe20000000033 */
[----:B------:R-:W-:Y:S01]  /*1340*/  FMUL R27, R76, R15 ;  /* 0x0000000f4c1b7220 */ /* 0x000fe20000400000 */
[----:B------:R-:W-:Y:S01]  /*1350*/  FMNMX3 R67, R67, |R74|, |R26|, !PT ;  /* 0x4000004a43437276 */ /* 0x000fe2000780041a */
[----:B------:R-:W-:Y:S01]  /*1360*/  FMUL R78, R79, R82 ;  /* 0x000000524f4e7220 */ /* 0x000fe20000400000 */
[----:B------:R-:W-:Y:S01]  /*1370*/  FSEL R71, R74, R71, !P0 ;  /* 0x000000474a477208 */ /* 0x000fe20004000000 */
[----:B------:R-:W-:Y:S01]  /*1380*/  FFMA R74, R77, R50, R58 ;  /* 0x000000324d4a7223 */ /* 0x000fe2000000003a */
[----:B------:R-:W-:Y:S01]  /*1390*/  FMNMX3 R67, R67, |R76|, |R0|, !PT ;  /* 0x4000004c43437276 */ /* 0x000fe20007800400 */
[----:B------:R-:W-:Y:S01]  /*13a0*/  @P0 FMUL R12, R12, R15 ;  /* 0x0000000f0c0c0220 */ /* 0x000fe20000400000 */
[----:B------:R-:W-:Y:S01]  /*13b0*/  FSEL R27, R76, R27, !P0 ;  /* 0x0000001b4c1b7208 */ /* 0x000fe20004000000 */
[----:B------:R-:W-:Y:S01]  /*13c0*/  FFMA R76, R78, R53, R61 ;  /* 0x000000354e4c7223 */ /* 0x000fe2000000003d */
[----:B------:R-:W-:Y:S01]  /*13d0*/  F2FP.F16.F32.PACK_AB R22, R22, R73 ;  /* 0x000000491616723e */ /* 0x000fe200000000ff */
[----:B------:R-:W-:Y:S01]  /*13e0*/  @P0 FMUL R72, R72, R15 ;  /* 0x0000000f48480220 */ /* 0x000fe20000400000 */
[-C--:B------:R-:W-:Y:S01]  /*13f0*/  FMUL R73, R32, R82.reuse ;  /* 0x0000005220497220 */ /* 0x080fe20000400000 */
[----:B------:R-:W-:Y:S01]  /*1400*/  F2FP.F16.F32.PACK_AB R24, R24, R75 ;  /* 0x0000004b1818723e */ /* 0x000fe200000000ff */
[----:B------:R-:W-:Y:S01]  /*1410*/  FMUL R79, R74, R15 ;  /* 0x0000000f4a4f7220 */ /* 0x000fe20000400000 */
[----:B------:R-:W-:Y:S01]  /*1420*/  FMUL R75, R33, R82 ;  /* 0x00000052214b7220 */ /* 0x000fe20000400000 */
[----:B------:R-:W-:Y:S01]  /*1430*/  F2FP.F16.F32.PACK_AB R23, R12, R23 ;  /* 0x000000170c17723e */ /* 0x000fe200000000ff */
[----:B------:R-:W-:Y:S01]  /*1440*/  FFMA R12, R73, R52, R60 ;  /* 0x00000034490c7223 */ /* 0x000fe2000000003c */
[----:B------:R-:W-:Y:S01]  /*1450*/  FMNMX3 R77, R67, |R74|, |R76|, !PT ;  /* 0x4000004a434d7276 */ /* 0x000fe2000780044c */
[----:B------:R-:W-:Y:S01]  /*1460*/  FFMA R32, R75, R54, R62 ;  /* 0x000000364b207223 */ /* 0x000fe2000000003e */
[----:B------:R-:W-:Y:S01]  /*1470*/  F2FP.F16.F32.PACK_AB R25, R72, R25 ;  /* 0x000000194819723e */ /* 0x000fe200000000ff */
[-C--:B------:R-:W-:Y:S01]  /*1480*/  FMUL R78, R80, R82.reuse ;  /* 0x00000052504e7220 */ /* 0x080fe20000400000 */
[----:B------:R-:W-:Y:S01]  /*1490*/  FSEL R67, R74, R79, !P0 ;  /* 0x0000004f4a437208 */ /* 0x000fe20004000000 */
[----:B------:R-:W0:Y:S01]  /*14a0*/  @!P2 LDC.64 R72, c[0x0][0x398] ;  /* 0x0000e600ff48ab82 */ /* 0x000e220000000a00 */
[-C--:B------:R-:W-:Y:S01]  /*14b0*/  FMUL R80, R81, R82.reuse ;  /* 0x0000005251507220 */ /* 0x080fe20000400000 */
[----:B------:R-:W-:Y:S01]  /*14c0*/  @P0 FMUL R90, R90, R15 ;  /* 0x0000000f5a5a0220 */ /* 0x000fe20000400000 */
[-C--:B------:R-:W-:Y:S01]  /*14d0*/  FMUL R81, R34, R82.reuse ;  /* 0x0000005222517220 */ /* 0x080fe20000400000 */
[----:B------:R-:W-:Y:S01]  /*14e0*/  FFMA R78, R78, R55, R63 ;  /* 0x000000374e4e7223 */ /* 0x000fe2000000003f */
[----:B------:R-:W-:Y:S01]  /*14f0*/  FFMA R34, R80, R57, R65 ;  /* 0x0000003950227223 */ /* 0x000fe20000000041 */
[----:B------:R-:W-:Y:S01]  /*1500*/  @P0 FMUL R26, R26, R15 ;  /* 0x0000000f1a1a0220 */ /* 0x000fe20000400000 */
[----:B------:R-:W-:Y:S01]  /*1510*/  F2FP.F16.F32.PACK_AB R20, R90, R83 ;  /* 0x000000535a14723e */ /* 0x000fe200000000ff */
[----:B------:R-:W1:Y:S01]  /*1520*/  @!P2 LDC.64 R74, c[0x0][0x3a0] ;  /* 0x0000e800ff4aab82 */ /* 0x000e620000000a00 */
[----:B------:R-:W-:Y:S01]  /*1530*/  FMUL R83, R35, R82 ;  /* 0x0000005223537220 */ /* 0x000fe20000400000 */
[----:B------:R-:W-:Y:S01]  /*1540*/  FMNMX3 R77, R77, |R12|, |R78|, !PT ;  /* 0x4000000c4d4d7276 */ /* 0x000fe2000780044e */
[----:B------:R-:W-:Y:S01]  /*1550*/  FFMA R90, R81, R56, R64 ;  /* 0x00000038515a7223 */ /* 0x000fe20000000040 */
[----:B------:R-:W-:Y:S01]  /*1560*/  FMUL R33, R12, R15 ;  /* 0x0000000f0c217220 */ /* 0x000fe20000400000 */
[----:B------:R-:W-:Y:S01]  /*1570*/  FFMA R88, R83, R59, R66 ;  /* 0x0000003b53587223 */ /* 0x000fe20000000042 */
[----:B------:R-:W-:Y:S01]  /*1580*/  FMUL R79, R32, R15 ;  /* 0x0000000f204f7220 */ /* 0x000fe20000400000 */
[----:B------:R-:W-:Y:S01]  /*1590*/  FMNMX3 R77, R77, |R32|, |R34|, !PT ;  /* 0x400000204d4d7276 */ /* 0x000fe20007800422 */
[----:B------:R-:W2:Y:S01]  /*15a0*/  LDC R80, c[0x0][0x380] ;  /* 0x0000e000ff507b82 */ /* 0x000ea20000000800 */
[----:B------:R-:W-:Y:S01]  /*15b0*/  F2FP.F16.F32.PACK_AB R26, R26, R71 ;  /* 0x000000471a1a723e */ /* 0x000fe200000000ff */
[----:B------:R-:W-:Y:S01]  /*15c0*/  FMUL R71, R90, R15 ;  /* 0x0000000f5a477220 */ /* 0x000fe20000400000 */
[----:B------:R-:W-:Y:S01]  /*15d0*/  FSEL R33, R12, R33, !P0 ;  /* 0x000000210c217208 */ /* 0x000fe20004000000 */
[-C--:B------:R-:W-:Y:S01]  /*15e0*/  @P0 FMUL R0, R0, R15.reuse ;  /* 0x0000000f00000220 */ /* 0x080fe20000400000 */
[----:B------:R-:W-:Y:S01]  /*15f0*/  FMNMX3 R12, R77, |R90|, |R88|, !PT ;  /* 0x4000005a4d0c7276 */ /* 0x000fe20007800458 */
[----:B------:R-:W-:Y:S01]  /*1600*/  @P0 FMUL R34, R34, R15 ;  /* 0x0000000f22220220 */ /* 0x000fe20000400000 */
[----:B------:R-:W-:Y:S01]  /*1610*/  FSEL R35, R32, R79, !P0 ;  /* 0x0000004f20237208 */ /* 0x000fe20004000000 */
[-C--:B------:R-:W-:Y:S01]  /*1620*/  @P0 FMUL R76, R76, R15.reuse ;  /* 0x0000000f4c4c0220 */ /* 0x080fe20000400000 */
[-C--:B------:R-:W-:Y:S01]  /*1630*/  @P0 FMUL R78, R78, R15.reuse ;  /* 0x0000000f4e4e0220 */ /* 0x080fe20000400000 */
[----:B------:R-:W-:Y:S01]  /*1640*/  @P0 FMUL R88, R88, R15 ;  /* 0x0000000f58580220 */ /* 0x000fe20000400000 */
[----:B------:R-:W-:Y:S01]  /*1650*/  FSEL R71, R90, R71, !P0 ;  /* 0x000000475a477208 */ /* 0x000fe20004000000 */
[----:B0-----:R-:W-:Y:S01]  /*1660*/  @!P2 IMAD.WIDE R72, R13, 0x4, R72 ;  /* 0x000000040d48a825 */ /* 0x001fe200078e0248 */
[----:B------:R-:W-:-:S02]  /*1670*/  F2FP.F16.F32.PACK_AB R27, R0, R27 ;  /* 0x0000001b001b723e */ /* 0x000fc400000000ff */
[----:B------:R-:W-:Y:S01]  /*1680*/  F2FP.F16.F32.PACK_AB R34, R34, R35 ;  /* 0x000000232222723e */ /* 0x000fe200000000ff */
[----:B-1----:R-:W-:Y:S01]  /*1690*/  @!P2 IMAD.WIDE R74, R13, 0x4, R74 ;  /* 0x000000040d4aa825 */ /* 0x002fe200078e024a */
[----:B------:R-:W-:Y:S01]  /*16a0*/  F2FP.F16.F32.PACK_AB R32, R76, R67 ;  /* 0x000000434c20723e */ /* 0x000fe200000000ff */
[----:B------:R0:W-:Y:S01]  /*16b0*/  @!P2 STG.E desc[UR4][R72.64], R70 ;  /* 0x000000464800a986 */ /* 0x0001e2000c101904 */
[----:B------:R-:W-:Y:S02]  /*16c0*/  F2FP.F16.F32.PACK_AB R33, R78, R33 ;  /* 0x000000214e21723e */ /* 0x000fe400000000ff */
[----:B------:R-:W-:Y:S01]  /*16d0*/  F2FP.F16.F32.PACK_AB R35, R88, R71 ;  /* 0x000000475823723e */ /* 0x000fe200000000ff */
[----:B------:R0:W-:Y:S01]  /*16e0*/  @!P2 STG.E desc[UR4][R74.64], R82 ;  /* 0x000000524a00a986 */ /* 0x0001e2000c101904 */
[----:B--2---:R-:W-:-:S03]  /*16f0*/  LEA R13, R80, R13, 0x2 ;  /* 0x0000000d500d7211 */ /* 0x004fc600078e10ff */
[----:B------:R0:W-:Y:S01]  /*1700*/  STG.E.128 desc[UR4][R84.64], R20 ;  /* 0x0000001454007986 */ /* 0x0001e2000c101d04 */
[----:B------:R-:W-:-:S03]  /*1710*/  ISETP.GE.AND P1, PT, R13, UR11, PT ;  /* 0x0000000b0d007c0c */ /* 0x000fc6000bf26270 */
[----:B------:R0:W-:Y:S04]  /*1720*/  STG.E.128 desc[UR4][R68.64], R24 ;  /* 0x0000001844007986 */ /* 0x0001e8000c101d04 */
[----:B------:R0:W-:Y:S06]  /*1730*/  STG.E.128 desc[UR4][R86.64], R32 ;  /* 0x0000002056007986 */ /* 0x0001ec000c101d04 */
[----:B------:R-:W-:Y:S05]  /*1740*/  @!P1 BRA `(.L_x_10132) ;  /* 0xffffffec00ec9947 */ /* 0x000fea000383ffff */
[----:B------:R-:W-:Y:S05]  /*1750*/  BRA `(.L_x_10129) ;  /* 0x0000001000dc7947 */ /* 0x000fea0003800000 */
.L_x_10130:
[----:B------:R-:W0:Y:S01]  /*1760*/  LDCU.U8 UR6, c[0x0][0x3c0] ;  /* 0x00007800ff0677ac */ /* 0x000e220008000000 */
        /* <DEDUP_REMOVED lines=14> */
[----:B------:R-:W-:Y:S02]  /*1850*/  HADD2.F32 R5, -RZ, R18.H1_H1 ;  /* 0x30000012ff057230 */ /* 0x000fe40000004100 */
[--C-:B------:R-:W-:Y:S02]  /*1860*/  HADD2.F32 R4, -RZ, R19.reuse.H0_H0 ;  /* 0x20000013ff047230 */ /* 0x100fe40000004100 */
        /* <DEDUP_REMOVED lines=56> */
[----:B------:R-:W-:-:S07]  /*1bf0*/  HADD2.F32 R66, -RZ, R23.H1_H1 ;  /* 0x30000017ff427230 */ /* 0x000fce0000004100 */
.L_x_10134:
[----:B-1----:R-:W0:Y:S01]  /*1c00*/  LDC.64 R32, c[0x0][0x390] ;  /* 0x0000e400ff207b82 */ /* 0x002e220000000a00 */
        /* <DEDUP_REMOVED lines=16> */
[--C-:B------:R-:W-:Y:S02]  /*1d10*/  HADD2.F32 R73, -RZ, R23.reuse.H0_H0 ;  /* 0x20000017ff497230 */ /* 0x100fe40000004100 */
[----:B------:R-:W-:Y:S01]  /*1d20*/  FADD R67, R71, R72 ;  /* 0x0000004847437221 */ /* 0x000fe20000000000 */
[--C-:B------:R-:W-:Y:S02]  /*1d30*/  HADD2.F32 R72, -RZ, R22.reuse.H0_H0 ;  /* 0x20000016ff487230 */ /* 0x100fe40000004100 */
[----:B------:R-:W-:Y:S02]  /*1d40*/  HADD2.F32 R22, -RZ, R22.H1_H1 ;  /* 0x30000016ff167230 */ /* 0x000fe40000004100 */
[----:B------:R-:W-:Y:S01]  /*1d50*/  FADD R74, R20, R67 ;  /* 0x00000043144a7221 */ /* 0x000fe20000000000 */
[----:B------:R-:W-:Y:S02]  /*1d60*/  HADD2.F32 R23, -RZ, R23.H1_H1 ;  /* 0x30000017ff177230 */ /* 0x000fe40000004100 */
[----:B---3--:R-:W-:-:S02]  /*1d70*/  HADD2.F32 R75, -RZ, R25.H0_H0 ;  /* 0x20000019ff4b7230 */ /* 0x008fc40000004100 */
[----:B------:R-:W-:Y:S01]  /*1d80*/  FADD R67, R21, R74 ;  /* 0x0000004a15437221 */ /* 0x000fe20000000000 */
[----:B------:R-:W-:-:S03]  /*1d90*/  HADD2.F32 R77, -RZ, R26.H1_H1 ;  /* 0x3000001aff4d7230 */ /* 0x000fc60000004100 */
[----:B------:R-:W-:Y:S01]  /*1da0*/  FADD R67, R72, R67 ;  /* 0x0000004348437221 */ /* 0x000fe20000000000 */
[----:B----4-:R-:W-:-:S03]  /*1db0*/  HADD2.F32 R79, -RZ, R33.H0_H0 ;  /* 0x20000021ff4f7230 */ /* 0x010fc60000004100 */
[----:B------:R-:W-:Y:S01]  /*1dc0*/  FADD R74, R22, R67 ;  /* 0x00000043164a7221 */ /* 0x000fe20000000000 */
[----:B------:R-:W-:-:S03]  /*1dd0*/  HADD2.F32 R81, -RZ, R34.H1_H1 ;  /* 0x30000022ff517230 */ /* 0x000fc60000004100 */
[----:B------:R-:W-:Y:S01]  /*1de0*/  FADD R76, R73, R74 ;  /* 0x0000004a494c7221 */ /* 0x000fe20000000000 */
[--C-:B------:R-:W-:Y:S02]  /*1df0*/  HADD2.F32 R74, -RZ, R24.reuse.H0_H0 ;  /* 0x20000018ff4a7230 */ /* 0x100fe40000004100 */
[----:B------:R-:W-:Y:S02]  /*1e00*/  HADD2.F32 R24, -RZ, R24.H1_H1 ;  /* 0x30000018ff187230 */ /* 0x000fe40000004100 */
        /* <DEDUP_REMOVED lines=96> */
.L_x_10164:
        /* <DEDUP_REMOVED lines=13> */
[-C--:B------:R-:W-:Y:S01]  /*24e0*/  FMUL R73, R73, R82.reuse ;  /* 0x0000005249497220 */ /* 0x080fe20000400000 */
[----:B------:R-:W-:Y:S01]  /*24f0*/  FFMA R22, R6, R83, R18 ;  /* 0x0000005306167223 */ /* 0x000fe20000000012 */
[-C--:B------:R-:W-:Y:S01]  /*2500*/  FMUL R27, R0, R82.reuse ;  /* 0x00000052001b7220 */ /* 0x080fe20000400000 */
[----:B------:R-:W-:Y:S01]  /*2510*/  FFMA R83, R5, R23, R30 ;  /* 0x0000001705537223 */ /* 0x000fe2000000001e */
[----:B------:R-:W-:Y:S01]  /*2520*/  FMUL R0, R71, R82 ;  /* 0x0000005247007220 */ /* 0x000fe20000400000 */
[----:B------:R-:W-:Y:S01]  /*2530*/  @P0 FMUL R22, R22, R15 ;  /* 0x0000000f16160220 */ /* 0x000fe20000400000 */
[----:B------:R-:W-:Y:S01]  /*2540*/  FFMA R86, R4, R73, R19 ;  /* 0x0000004904567223 */ /* 0x000fe20000000013 */
[----:B------:R-:W-:Y:S01]  /*2550*/  @P0 FMUL R83, R83, R15 ;  /* 0x0000000f53530220 */ /* 0x000fe20000400000 */
[----:B0-----:R-:W-:Y:S01]  /*2560*/  FFMA R90, R3, R72, R31 ;  /* 0x00000048035a7223 */ /* 0x001fe2000000001f */
[----:B------:R-:W-:-:S04]  /*2570*/  IMAD.WIDE.U32 R72, R70, 0x10, R84 ;  /* 0x0000001046487825 */ /* 0x000fc800078e0054 */
[-C--:B------:R-:W-:Y:S01]  /*2580*/  FMUL R71, R20, R82.reuse ;  /* 0x0000005214477220 */ /* 0x080fe20000400000 */
[----:B------:R-:W-:Y:S01]  /*2590*/  FMUL R70, R21, R82 ;  /* 0x0000005215467220 */ /* 0x000fe20000400000 */
[----:B------:R-:W-:Y:S01]  /*25a0*/  FFMA R20, R10, R27, R2 ;  /* 0x0000001b0a147223 */ /* 0x000fe20000000002 */
[----:B------:R-:W-:Y:S01]  /*25b0*/  FFMA R0, R9, R0, R17 ;  /* 0x0000000009007223 */ /* 0x000fe20000000011 */
[-C--:B------:R-:W-:Y:S01]  /*25c0*/  FMUL R25, R25, R82.reuse ;  /* 0x0000005219197220 */ /* 0x080fe20000400000 */
[----:B------:R-:W-:Y:S01]  /*25d0*/  FMUL R87, R87, R82 ;  /* 0x0000005257577220 */ /* 0x000fe20000400000 */
[----:B------:R-:W-:Y:S01]  /*25e0*/  F2FP.F16.F32.PACK_AB R22, R83, R22 ;  /* 0x000000165316723e */ /* 0x000fe200000000ff */
[----:B------:R-:W-:Y:S01]  /*25f0*/  FMUL R83, R26, R82 ;  /* 0x000000521a537220 */ /* 0x000fe20000400000 */
        /* <DEDUP_REMOVED lines=8> */
[-C--:B------:R-:W-:Y:S01]  /*2680*/  FMUL R74, R74, R82.reuse ;  /* 0x000000524a4a7220 */ /* 0x080fe20000400000 */
[----:B------:R-:W-:Y:S01]  /*2690*/  FMUL R75, R75, R82 ;  /* 0x000000524b4b7220 */ /* 0x000fe20000400000 */
[-C--:B------:R-:W-:Y:S01]  /*26a0*/  @P0 FMUL R70, R70, R15.reuse ;  /* 0x0000000f46460220 */ /* 0x080fe20000400000 */
[----:B------:R-:W-:Y:S01]  /*26b0*/  @P0 FMUL R87, R87, R15 ;  /* 0x0000000f57570220 */ /* 0x000fe20000400000 */
[----:B------:R-:W-:Y:S01]  /*26c0*/  F2FP.F16.F32.PACK_AB R20, R0, R20 ;  /* 0x000000140014723e */ /* 0x000fe200000000ff */
[-C--:B------:R-:W-:Y:S01]  /*26d0*/  FMUL R76, R76, R82.reuse ;  /* 0x000000524c4c7220 */ /* 0x080fe20000400000 */
[-C--:B------:R-:W-:Y:S01]  /*26e0*/  FMUL R71, R34, R82.reuse ;  /* 0x0000005222477220 */ /* 0x080fe20000400000 */
[----:B------:R-:W-:Y:S01]  /*26f0*/  FMUL R0, R24, R82 ;  /* 0x0000005218007220 */ /* 0x000fe20000400000 */
[----:B------:R-:W-:Y:S01]  /*2700*/  F2FP.F16.F32.PACK_AB R21, R21, R26 ;  /* 0x0000001a1515723e */ /* 0x000fe200000000ff */
[----:B------:R-:W-:Y:S01]  /*2710*/  FFMA R24, R28, R74, R39 ;  /* 0x0000004a1c187223 */ /* 0x000fe20000000027 */
[----:B------:R-:W-:Y:S01]  /*2720*/  FFMA R34, R36, R75, R44 ;  /* 0x0000004b24227223 */ /* 0x000fe2000000002c */
[----:B------:R-:W-:Y:S01]  /*2730*/  FFMA R25, R41, R76, R47 ;  /* 0x0000004c29197223 */ /* 0x000fe2000000002f */
[----:B------:R-:W-:Y:S01]  /*2740*/  F2FP.F16.F32.PACK_AB R26, R87, R70 ;  /* 0x00000046571a723e */ /* 0x000fe200000000ff */
[----:B------:R-:W-:Y:S01]  /*2750*/  FFMA R0, R40, R0, R45 ;  /* 0x0000000028007223 */ /* 0x000fe2000000002d */
[----:B------:R-:W-:Y:S01]  /*2760*/  FFMA R76, R56, R71, R64 ;  /* 0x00000047384c7223 */ /* 0x000fe20000000040 */
[----:B------:R-:W0:Y:S01]  /*2770*/  @!P2 LDC.64 R74, c[0x0][0x398] ;  /* 0x0000e600ff4aab82 */ /* 0x000e220000000a00 */
[-C--:B------:R-:W-:Y:S01]  /*2780*/  FMUL R35, R35, R82.reuse ;  /* 0x0000005223237220 */ /* 0x080fe20000400000 */
[-C--:B------:R-:W-:Y:S01]  /*2790*/  @P0 FMUL R24, R24, R15.reuse ;  /* 0x0000000f18180220 */ /* 0x080fe20000400000 */
[----:B------:R-:W-:Y:S01]  /*27a0*/  @P0 FMUL R0, R0, R15 ;  /* 0x0000000f00000220 */ /* 0x000fe20000400000 */
[----:B------:R-:W-:Y:S01]  /*27b0*/  FMUL R84, R78, R82 ;  /* 0x000000524e547220 */ /* 0x000fe20000400000 */
[----:B------:R-:W-:Y:S01]  /*27c0*/  FFMA R35, R59, R35, R66 ;  /* 0x000000233b237223 */ /* 0x000fe20000000042 */
[-C--:B------:R-:W-:Y:S01]  /*27d0*/  @P0 FMUL R34, R34, R15.reuse ;  /* 0x0000000f22220220 */ /* 0x080fe20000400000 */
[----:B------:R-:W-:Y:S01]  /*27e0*/  @P0 FMUL R25, R25, R15 ;  /* 0x0000000f19190220 */ /* 0x000fe20000400000 */
[----:B------:R-:W1:Y:S01]  /*27f0*/  @!P2 LDC.64 R70, c[0x0][0x3a0] ;  /* 0x0000e800ff46ab82 */ /* 0x000e620000000a00 */
[----:B------:R-:W-:Y:S01]  /*2800*/  FFMA R78, R38, R83, R48 ;  /* 0x00000053264e7223 */ /* 0x000fe20000000030 */
[----:B------:R-:W-:Y:S01]  /*2810*/  FFMA R27, R43, R84, R51 ;  /* 0x000000542b1b7223 */ /* 0x000fe20000000033 */
[----:B------:R-:W-:Y:S01]  /*2820*/  F2FP.F16.F32.PACK_AB R24, R0, R24 ;  /* 0x000000180018723e */ /* 0x000fe200000000ff */
[-C--:B------:R-:W-:Y:S01]  /*2830*/  @P0 FMUL R76, R76, R15.reuse ;  /* 0x0000000f4c4c0220 */ /* 0x080fe20000400000 */
[-C--:B------:R-:W-:Y:S01]  /*2840*/  @P0 FMUL R35, R35, R15.reuse ;  /* 0x0000000f23230220 */ /* 0x080fe20000400000 */
[-C--:B------:R-:W-:Y:S01]  /*2850*/  @P0 FMUL R78, R78, R15.reuse ;  /* 0x0000000f4e4e0220 */ /* 0x080fe20000400000 */
[----:B------:R-:W-:Y:S01]  /*2860*/  @P0 FMUL R27, R27, R15 ;  /* 0x0000000f1b1b0220 */ /* 0x000fe20000400000 */
[----:B------:R-:W2:Y:S01]  /*2870*/  LDC R0, c[0x0][0x380] ;  /* 0x0000e000ff007b82 */ /* 0x000ea20000000800 */
        /* <DEDUP_REMOVED lines=23> */
[----:B0-----:R-:W-:Y:S01]  /*29f0*/  @!P2 IMAD.WIDE R74, R13, 0x4, R74 ;  /* 0x000000040d4aa825 */ /* 0x001fe200078e024a */
[----:B------:R-:W-:-:S02]  /*2a00*/  F2FP.F16.F32.PACK_AB R23, R90, R86 ;  /* 0x000000565a17723e */ /* 0x000fc400000000ff */
[----:B------:R-:W-:Y:S01]  /*2a10*/  F2FP.F16.F32.PACK_AB R34, R84, R34 ;  /* 0x000000225422723e */ /* 0x000fe200000000ff */
[----:B-1----:R-:W-:Y:S01]  /*2a20*/  @!P2 IMAD.WIDE R70, R13, 0x4, R70 ;  /* 0x000000040d46a825 */ /* 0x002fe200078e0246 */
[----:B------:R-:W-:Y:S01]  /*2a30*/  F2FP.F16.F32.PACK_AB R33, R33, R78 ;  /* 0x0000004e2121723e */ /* 0x000fe200000000ff */
[----:B------:R1:W-:Y:S01]  /*2a40*/  @!P2 STG.E desc[UR4][R74.64], R67 ;  /* 0x000000434a00a986 */ /* 0x0003e2000c101904 */
[----:B------:R-:W-:Y:S02]  /*2a50*/  F2FP.F16.F32.PACK_AB R32, R76, R32 ;  /* 0x000000204c20723e */ /* 0x000fe400000000ff */
[----:B--2---:R-:W-:Y:S01]  /*2a60*/  LEA R13, R0, R13, 0x2 ;  /* 0x0000000d000d7211 */ /* 0x004fe200078e10ff */
[----:B------:R1:W-:Y:S03]  /*2a70*/  @!P2 STG.E desc[UR4][R70.64], R82 ;  /* 0x000000524600a986 */ /* 0x0003e6000c101904 */
[----:B------:R-:W-:Y:S01]  /*2a80*/  ISETP.GE.AND P1, PT, R13, UR12, PT ;  /* 0x0000000c0d007c0c */ /* 0x000fe2000bf26270 */
[----:B------:R1:W-:Y:S04]  /*2a90*/  STG.E.128 desc[UR4][R72.64], R20 ;  /* 0x0000001448007986 */ /* 0x0003e8000c101d04 */
[----:B------:R1:W-:Y:S04]  /*2aa0*/  STG.E.128 desc[UR4][R88.64], R24 ;  /* 0x0000001858007986 */ /* 0x0003e8000c101d04 */
[----:B------:R1:W-:Y:S04]  /*2ab0*/  STG.E.128 desc[UR4][R68.64], R32 ;  /* 0x0000002044007986 */ /* 0x0003e8000c101d04 */
[----:B------:R-:W-:Y:S05]  /*2ac0*/  @!P1 BRA `(.L_x_10134) ;  /* 0xfffffff0004c9947 */ /* 0x000fea000383ffff */
.L_x_10129:
[----:B------:R-:W-:Y:S05]  /*2ad0*/  BSYNC B0 ;  /* 0x0000000000007941 */ /* 0x000fea0003800000 */
.L_x_10128:
        /* <DEDUP_REMOVED lines=17> */
.L_x_10171:
[----:B------:R-:W-:Y:S01]  /*2bf0*/  ISETP.NE.AND P0, PT, R11, RZ, PT ;  /* 0x000000ff0b00720c */ /* 0x000fe20003f05270 */
[----:B------:R-:W-:Y:S05]  /*2c00*/  WARPSYNC.ALL ;  /* 0x0000000000007948 */ /* 0x000fea0003800000 */
[----:B---3--:R-:W-:Y:S01]  /*2c10*/  FMNMX R7, R2, R7, !PT ;  /* 0x0000000702077209 */ /* 0x008fe20007800000 */
[----:B------:R-:W-:Y:S06]  /*2c20*/  BSSY B0, `(.L_x_10135) ;  /* 0x000001a000007945 */ /* 0x000fec0003800000 */
[----:B------:R-:W3:Y:S01]  /*2c30*/  @!P0 S2R R3, SR_CgaCtaId ;  /* 0x0000000000038919 */ /* 0x000ee20000008800 */
[----:B------:R-:W-:-:S04]  /*2c40*/  @!P0 MOV R0, 0x400 ;  /* 0x0000040000008802 */ /* 0x000fc80000000f00 */
[----:B---3--:R-:W-:-:S04]  /*2c50*/  @!P0 LEA R0, R3, R0, 0x18 ;  /* 0x0000000003008211 */ /* 0x008fc800078ec0ff */
[----:B------:R-:W-:-:S05]  /*2c60*/  @!P0 LEA R0, R13, R0, 0x2 ;  /* 0x000000000d008211 */ /* 0x000fca00078e10ff */
[----:B------:R3:W-:Y:S01]  /*2c70*/  @!P0 STS [R0], R7 ;  /* 0x0000000700008388 */ /* 0x0007e20000000800 */
[----:B------:R-:W-:Y:S01]  /*2c80*/  BAR.SYNC.DEFER_BLOCKING 0x0 ;  /* 0x0000000000007b1d */ /* 0x000fe20000010000 */
[----:B------:R-:W-:-:S13]  /*2c90*/  ISETP.GT.U32.AND P0, PT, R9, 0x1f, PT ;  /* 0x0000001f0900780c */ /* 0x000fda0003f04070 */
[----:B---3--:R-:W-:Y:S05]  /*2ca0*/  @P0 BRA `(.L_x_10137) ;  /* 0x0000000000440947 */ /* 0x008fea0003800000 */
        /* <DEDUP_REMOVED lines=12> */
.L_x_10174:
[----:B------:R-:W-:Y:S02]  /*2d70*/  ISETP.NE.AND P0, PT, R9, RZ, PT ;  /* 0x000000ff0900720c */ /* 0x000fe40003f05270 */
[----:B---3--:R-:W-:-:S11]  /*2d80*/  FMNMX R5, R3, R2, !PT ;  /* 0x0000000203057209 */ /* 0x008fd60007800000 */
[----:B------:R-:W-:Y:S05]  /*2d90*/  @P0 BRA `(.L_x_10137) ;  /* 0x0000000000080947 */ /* 0x000fea0003800000 */
[----:B--2---:R-:W2:Y:S02]  /*2da0*/  LDC.64 R2, c[0x0][0x3f8] ;  /* 0x0000fe00ff027b82 */ /* 0x004ea40000000a00 */
[----:B--2---:R3:W-:Y:S02]  /*2db0*/  REDG.E.MAX.S32.STRONG.GPU desc[UR4][R2.64], R5 ;  /* 0x000000050200798e */ /* 0x0047e4000d12e304 */
.L_x_10137:
[----:B------:R-:W-:Y:S05]  /*2dc0*/  BSYNC B0 ;  /* 0x0000000000007941 */ /* 0x000fea0003800000 */
.L_x_10135:
        /* <DEDUP_REMOVED lines=13> */
[----:B012---:R-:W-:Y:S05]  /*2ea0*/  CALL.REL.NOINC `($__internal_163_$__cuda_sm20_rcp_rn_f32_slowpath) ;  /* 0x0000001000907944 */ /* 0x007fea0003c00000 */
[----:B------:R-:W-:Y:S01]  /*2eb0*/  MOV R5, R0 ;  /* 0x0000000000057202 */ /* 0x000fe20000000f00 */
[----:B------:R-:W-:Y:S06]  /*2ec0*/  BRA `(.L_x_10140) ;  /* 0x0000000000107947 */ /* 0x000fec0003800000 */
.L_x_10139:
[----:B------:R-:W2:Y:S02]  /*2ed0*/  MUFU.RCP R0, R15 ;  /* 0x0000000f00007308 */ /* 0x000ea40000001000 */
[----:B--2---:R-:W-:-:S04]  /*2ee0*/  FFMA R2, R0, R15, -1 ;  /* 0xbf80000000027423 */ /* 0x004fc8000000000f */
[----:B------:R-:W-:-:S04]  /*2ef0*/  FADD.FTZ R5, -R2, -RZ ;  /* 0x800000ff02057221 */ /* 0x000fc80000010100 */
[----:B------:R-:W-:-:S07]  /*2f00*/  FFMA R5, R0, R5, R0 ;  /* 0x0000000500057223 */ /* 0x000fce0000000000 */
.L_x_10140:
[----:B------:R-:W2:Y:S02]  /*2f10*/  LDC.64 R2, c[0x0][0x3f0] ;  /* 0x0000fc00ff027b82 */ /* 0x000ea40000000a00 */
[----:B--2---:R-:W-:Y:S01]  /*2f20*/  STG.E desc[UR4][R2.64], R5 ;  /* 0x0000000502007986 */ /* 0x004fe2000c101904 */
[----:B------:R-:W-:Y:S05]  /*2f30*/  EXIT ;  /* 0x000000000000794d */ /* 0x000fea0003800000 */
.L_x_10131:
[----:B------:R-:W-:Y:S01]  /*2f40*/  HFMA2 R84, -RZ, RZ, 0, 5.9604644775390625e-08 ;  /* 0x00000001ff547431 */ /* 0x000fe200000001ff */
[----:B------:R-:W-:Y:S01]  /*2f50*/  BSSY B1, `(.L_x_10141) ;  /* 0x0000006000017945 */ /* 0x000fe20003800000 */
[----:B------:R-:W-:Y:S02]  /*2f60*/  MOV R83, 0x1f ;  /* 0x0000001f00537802 */ /* 0x000fe40000000f00 */
[----:B------:R-:W-:-:S07]  /*2f70*/  MOV R82, 0xffffffff ;  /* 0xffffffff00527802 */ /* 0x000fce0000000f00 */
[----:B------:R-:W-:Y:S05]  /*2f80*/  WARPSYNC.COLLECTIVE R82, `(.L_x_10142) ;  /* 0x0000000052087348 */ /* 0x000fea0003c00000 */
[----:B------:R0:W1:Y:S02]  /*2f90*/  SHFL.BFLY P1, R86, R85, R84, R83 ;  /* 0x0c00005455567389 */ /* 0x0000640000020053 */
[----:B01----:R-:W-:Y:S05]  /*2fa0*/  ENDCOLLECTIVE ;  /* 0x000000000000791b */ /* 0x003fea0003800000 */
.L_x_10142:
[----:B------:R-:W-:Y:S05]  /*2fb0*/  BSYNC B1 ;  /* 0x0000000000017941 */ /* 0x000fea0003800000 */
.L_x_10141:
[----:B------:R-:W-:Y:S02]  /*2fc0*/  HFMA2 R84, -RZ, RZ, 0, 1.1920928955078125e-07 ;  /* 0x00000002ff547431 */ /* 0x000fe400000001ff */
[----:B------:R-:W-:Y:S01]  /*2fd0*/  FADD R85, R85, R86 ;  /* 0x0000005655557221 */ /* 0x000fe20000000000 */
[----:B------:R-:W-:Y:S02]  /*2fe0*/  MOV R83, 0x1f ;  /* 0x0000001f00537802 */ /* 0x000fe40000000f00 */
[----:B------:R-:W-:-:S07]  /*2ff0*/  MOV R82, 0xffffffff ;  /* 0xffffffff00527802 */ /* 0x000fce0000000f00 */
[----:B------:R-:W-:Y:S05]  /*3000*/  WARPSYNC.COLLECTIVE R82, `(.L_x_10143) ;  /* 0x0000000052087348 */ /* 0x000fea0003c00000 */
[----:B------:R0:W1:Y:S02]  /*3010*/  SHFL.BFLY P1, R86, R85, R84, R83 ;  /* 0x0c00005455567389 */ /* 0x0000640000020053 */
[----:B01----:R-:W-:Y:S05]  /*3020*/  ENDCOLLECTIVE ;  /* 0x000000000000791b */ /* 0x003fea0003800000 */
.L_x_10143:
[----:B------:R-:W-:Y:S02]  /*3030*/  HFMA2 R84, -RZ, RZ, 0, 2.384185791015625e-07 ;  /* 0x00000004ff547431 */ /* 0x000fe400000001ff */
[----:B------:R-:W-:-:S05]  /*3040*/  FADD R88, R85, R86 ;  /* 0x0000005655587221 */ /* 0x000fca0000000000 */
[----:B------:R-:W-:-:S07]  /*3050*/  MOV R85, R88 ;  /* 0x0000005800557202 */ /* 0x000fce0000000f00 */
[----:B------:R-:W-:Y:S05]  /*3060*/  WARPSYNC.COLLECTIVE R82, `(.L_x_10144) ;  /* 0x0000000052087348 */ /* 0x000fea0003c00000 */
[----:B------:R0:W1:Y:S02]  /*3070*/  SHFL.BFLY P1, R86, R85, R84, R83 ;  /* 0x0c00005455567389 */ /* 0x0000640000020053 */
[----:B01----:R-:W-:Y:S05]  /*3080*/  ENDCOLLECTIVE ;  /* 0x000000000000791b */ /* 0x003fea0003800000 */
.L_x_10144:
[----:B------:R-:W-:Y:S02]  /*3090*/  HFMA2 R84, -RZ, RZ, 0, 4.76837158203125e-07 ;  /* 0x00000008ff547431 */ /* 0x000fe400000001ff */
[----:B------:R-:W-:-:S05]  /*30a0*/  FADD R89, R88, R86 ;  /* 0x0000005658597221 */ /* 0x000fca0000000000 */
[----:B------:R-:W-:-:S07]  /*30b0*/  MOV R85, R89 ;  /* 0x0000005900557202 */ /* 0x000fce0000000f00 */
[----:B------:R-:W-:Y:S05]  /*30c0*/  WARPSYNC.COLLECTIVE R82, `(.L_x_10145) ;  /* 0x0000000052087348 */ /* 0x000fea0003c00000 */
[----:B------:R0:W1:Y:S02]  /*30d0*/  SHFL.BFLY P1, R86, R85, R84, R83 ;  /* 0x0c00005455567389 */ /* 0x0000640000020053 */
[----:B01----:R-:W-:Y:S05]  /*30e0*/  ENDCOLLECTIVE ;  /* 0x000000000000791b */ /* 0x003fea0003800000 */
.L_x_10145:
[----:B------:R-:W-:Y:S02]  /*30f0*/  HFMA2 R84, -RZ, RZ, 0, 9.5367431640625e-07 ;  /* 0x00000010ff547431 */ /* 0x000fe400000001ff */
[----:B------:R-:W-:-:S05]  /*3100*/  FADD R90, R89, R86 ;  /* 0x00000056595a7221 */ /* 0x000fca0000000000 */
[----:B------:R-:W-:-:S07]  /*3110*/  MOV R85, R90 ;  /* 0x0000005a00557202 */ /* 0x000fce0000000f00 */
[----:B------:R-:W-:Y:S05]  /*3120*/  WARPSYNC.COLLECTIVE R82, `(.L_x_10146) ;  /* 0x0000000052087348 */ /* 0x000fea0003c00000 */
[----:B------:R0:W1:Y:S02]  /*3130*/  SHFL.BFLY P1, R86, R85, R84, R83 ;  /* 0x0c00005455567389 */ /* 0x0000640000020053 */
[----:B01----:R-:W-:Y:S05]  /*3140*/  ENDCOLLECTIVE ;  /* 0x000000000000791b */ /* 0x003fea0003800000 */
.L_x_10146:
        /* <DEDUP_REMOVED lines=51> */
[----:B------:R-:W-:-:S07]  /*3480*/  FFMA R85, R35, R35, R20 ;  /* 0x0000002323557223 */ /* 0x000fce0000000014 */
[----:B------:R-:W-:Y:S05]  /*3490*/  WARPSYNC.COLLECTIVE R82, `(.L_x_10147) ;  /* 0x0000000052087348 */ /* 0x000fea0003c00000 */
[----:B------:R0:W1:Y:S02]  /*34a0*/  SHFL.BFLY P1, R86, R85, R84, R83 ;  /* 0x0c00005455567389 */ /* 0x0000640000020053 */
[----:B01----:R-:W-:Y:S05]  /*34b0*/  ENDCOLLECTIVE ;  /* 0x000000000000791b */ /* 0x003fea0003800000 */
.L_x_10147:
[----:B------:R-:W-:Y:S02]  /*34c0*/  HFMA2 R84, -RZ, RZ, 0, 1.1920928955078125e-07 ;  /* 0x00000002ff547431 */ /* 0x000fe400000001ff */
[----:B------:R-:W-:-:S05]  /*34d0*/  FADD R20, R85, R86 ;  /* 0x0000005655147221 */ /* 0x000fca0000000000 */
[----:B------:R-:W-:-:S07]  /*34e0*/  MOV R85, R20 ;  /* 0x0000001400557202 */ /* 0x000fce0000000f00 */
[----:B------:R-:W-:Y:S05]  /*34f0*/  WARPSYNC.COLLECTIVE R82, `(.L_x_10148) ;  /* 0x0000000052087348 */ /* 0x000fea0003c00000 */
[----:B------:R0:W1:Y:S02]  /*3500*/  SHFL.BFLY P1, R86, R85, R84, R83 ;  /* 0x0c00005455567389 */ /* 0x0000640000020053 */
[----:B01----:R-:W-:Y:S05]  /*3510*/  ENDCOLLECTIVE ;  /* 0x000000000000791b */ /* 0x003fea0003800000 */
.L_x_10148:
[----:B------:R-:W-:Y:S02]  /*3520*/  HFMA2 R84, -RZ, RZ, 0, 2.384185791015625e-07 ;  /* 0x00000004ff547431 */ /* 0x000fe400000001ff */
[----:B------:R-:W-:-:S05]  /*3530*/  FADD R88, R20, R86 ;  /* 0x0000005614587221 */ /* 0x000fca0000000000 */
[----:B------:R-:W-:-:S07]  /*3540*/  MOV R85, R88 ;  /* 0x0000005800557202 */ /* 0x000fce0000000f00 */
[----:B------:R-:W-:Y:S05]  /*3550*/  WARPSYNC.COLLECTIVE R82, `(.L_x_10149) ;  /* 0x0000000052087348 */ /* 0x000fea0003c00000 */
[----:B------:R0:W1:Y:S02]  /*3560*/  SHFL.BFLY P1, R86, R85, R84, R83 ;  /* 0x0c00005455567389 */ /* 0x0000640000020053 */
[----:B01----:R-:W-:Y:S05]  /*3570*/  ENDCOLLECTIVE ;  /* 0x000000000000791b */ /* 0x003fea0003800000 */
.L_x_10149:
[----:B------:R-:W-:Y:S02]  /*3580*/  HFMA2 R84, -RZ, RZ, 0, 4.76837158203125e-07 ;  /* 0x00000008ff547431 */ /* 0x000fe400000001ff */
[----:B------:R-:W-:-:S05]  /*3590*/  FADD R89, R88, R86 ;  /* 0x0000005658597221 */ /* 0x000fca0000000000 */
[----:B------:R-:W-:-:S07]  /*35a0*/  MOV R85, R89 ;  /* 0x0000005900557202 */ /* 0x000fce0000000f00 */
[----:B------:R-:W-:Y:S05]  /*35b0*/  WARPSYNC.COLLECTIVE R82, `(.L_x_10150) ;  /* 0x0000000052087348 */ /* 0x000fea0003c00000 */
[----:B------:R0:W1:Y:S02]  /*35c0*/  SHFL.BFLY P1, R86, R85, R84, R83 ;  /* 0x0c00005455567389 */ /* 0x0000640000020053 */
[----:B01----:R-:W-:Y:S05]  /*35d0*/  ENDCOLLECTIVE ;  /* 0x000000000000791b */ /* 0x003fea0003800000 */
.L_x_10150:
[----:B------:R-:W-:Y:S02]  /*35e0*/  HFMA2 R84, -RZ, RZ, 0, 9.5367431640625e-07 ;  /* 0x00000010ff547431 */ /* 0x000fe400000001ff */
[----:B------:R-:W-:-:S05]  /*35f0*/  FADD R90, R89, R86 ;  /* 0x00000056595a7221 */ /* 0x000fca0000000000 */
[----:B------:R-:W-:-:S07]  /*3600*/  MOV R85, R90 ;  /* 0x0000005a00557202 */ /* 0x000fce0000000f00 */
[----:B------:R-:W-:Y:S05]  /*3610*/  WARPSYNC.COLLECTIVE R82, `(.L_x_10151) ;  /* 0x0000000052087348 */ /* 0x000fea0003c00000 */
[----:B------:R0:W1:Y:S02]  /*3620*/  SHFL.BFLY P1, R86, R85, R84, R83 ;  /* 0x0c00005455567389 */ /* 0x0000640000020053 */
[----:B01----:R-:W-:Y:S05]  /*3630*/  ENDCOLLECTIVE ;  /* 0x000000000000791b */ /* 0x003fea0003800000 */
.L_x_10151:
[----:B------:R-:W-:Y:S05]  /*3640*/  BRA `(.L_x_10152) ;  /* 0xffffffd800307947 */ /* 0x000fea000383ffff */
.L_x_10133:
[----:B------:R-:W-:Y:S01]  /*3650*/  HFMA2 R83, -RZ, RZ, 0, 1.847743988037109375e-06 ;  /* 0x0000001fff537431 */ /* 0x000fe200000001ff */
[----:B------:R-:W-:Y:S01]  /*3660*/  BSSY B1, `(.L_x_10153) ;  /* 0x0000006000017945 */ /* 0x000fe20003800000 */
[----:B------:R-:W-:Y:S02]  /*3670*/  MOV R84, 0x1 ;  /* 0x0000000100547802 */ /* 0x000fe40000000f00 */
[----:B------:R-:W-:-:S07]  /*3680*/  MOV R82, 0xffffffff ;  /* 0xffffffff00527802 */ /* 0x000fce0000000f00 */
[----:B------:R-:W-:Y:S05]  /*3690*/  WARPSYNC.COLLECTIVE R82, `(.L_x_10154) ;  /* 0x0000000052087348 */ /* 0x000fea0003c00000 */
[----:B------:R0:W1:Y:S02]  /*36a0*/  SHFL.BFLY P1, R86, R85, R84, R83 ;  /* 0x0c00005455567389 */ /* 0x0000640000020053 */
[----:B01----:R-:W-:Y:S05]  /*36b0*/  ENDCOLLECTIVE ;  /* 0x000000000000791b */ /* 0x003fea0003800000 */
.L_x_10154:
[----:B------:R-:W-:Y:S05]  /*36c0*/  BSYNC B1 ;  /* 0x0000000000017941 */ /* 0x000fea0003800000 */
.L_x_10153:
[----:B------:R-:W-:Y:S02]  /*36d0*/  HFMA2 R84, -RZ, RZ, 0, 1.1920928955078125e-07 ;  /* 0x00000002ff547431 */ /* 0x000fe400000001ff */
[----:B------:R-:W-:Y:S01]  /*36e0*/  FADD R85, R85, R86 ;  /* 0x0000005655557221 */ /* 0x000fe20000000000 */
[----:B------:R-:W-:Y:S02]  /*36f0*/  MOV R83, 0x1f ;  /* 0x0000001f00537802 */ /* 0x000fe40000000f00 */
[----:B------:R-:W-:-:S07]  /*3700*/  MOV R82, 0xffffffff ;  /* 0xffffffff00527802 */ /* 0x000fce0000000f00 */
[----:B------:R-:W-:Y:S05]  /*3710*/  WARPSYNC.COLLECTIVE R82, `(.L_x_10155) ;  /* 0x0000000052087348 */ /* 0x000fea0003c00000 */
[----:B------:R0:W1:Y:S02]  /*3720*/  SHFL.BFLY P1, R86, R85, R84, R83 ;  /* 0x0c00005455567389 */ /* 0x0000640000020053 */
[----:B01----:R-:W-:Y:S05]  /*3730*/  ENDCOLLECTIVE ;  /* 0x000000000000791b */ /* 0x003fea0003800000 */
.L_x_10155:
[----:B------:R-:W-:Y:S02]  /*3740*/  HFMA2 R84, -RZ, RZ, 0, 2.384185791015625e-07 ;  /* 0x00000004ff547431 */ /* 0x000fe400000001ff */
[----:B------:R-:W-:-:S05]  /*3750*/  FADD R87, R85, R86 ;  /* 0x0000005655577221 */ /* 0x000fca0000000000 */
[----:B------:R-:W-:-:S07]  /*3760*/  MOV R85, R87 ;  /* 0x0000005700557202 */ /* 0x000fce0000000f00 */
[----:B------:R-:W-:Y:S05]  /*3770*/  WARPSYNC.COLLECTIVE R82, `(.L_x_10156) ;  /* 0x0000000052087348 */ /* 0x000fea0003c00000 */
[----:B------:R0:W1:Y:S02]  /*3780*/  SHFL.BFLY P1, R86, R85, R84, R83 ;  /* 0x0c00005455567389 */ /* 0x0000640000020053 */
[----:B01----:R-:W-:Y:S05]  /*3790*/  ENDCOLLECTIVE ;  /* 0x000000000000791b */ /* 0x003fea0003800000 */
.L_x_10156:
[----:B------:R-:W-:Y:S02]  /*37a0*/  HFMA2 R84, -RZ, RZ, 0, 4.76837158203125e-07 ;  /* 0x00000008ff547431 */ /* 0x000fe400000001ff */
[----:B------:R-:W-:-:S05]  /*37b0*/  FADD R88, R87, R86 ;  /* 0x0000005657587221 */ /* 0x000fca0000000000 */
[----:B------:R-:W-:-:S07]  /*37c0*/  MOV R85, R88 ;  /* 0x0000005800557202 */ /* 0x000fce0000000f00 */
[----:B------:R-:W-:Y:S05]  /*37d0*/  WARPSYNC.COLLECTIVE R82, `(.L_x_10157) ;  /* 0x0000000052087348 */ /* 0x000fea0003c00000 */
[----:B------:R0:W1:Y:S02]  /*37e0*/  SHFL.BFLY P1, R86, R85, R84, R83 ;  /* 0x0c00005455567389 */ /* 0x0000640000020053 */
[----:B01----:R-:W-:Y:S05]  /*37f0*/  ENDCOLLECTIVE ;  /* 0x000000000000791b */ /* 0x003fea0003800000 */
.L_x_10157:
[----:B------:R-:W-:Y:S02]  /*3800*/  HFMA2 R84, -RZ, RZ, 0, 9.5367431640625e-07 ;  /* 0x00000010ff547431 */ /* 0x000fe400000001ff */
[----:B------:R-:W-:-:S05]  /*3810*/  FADD R89, R88, R86 ;  /* 0x0000005658597221 */ /* 0x000fca0000000000 */
[----:B------:R-:W-:-:S07]  /*3820*/  MOV R85, R89 ;  /* 0x0000005900557202 */ /* 0x000fce0000000f00 */
[----:B------:R-:W-:Y:S05]  /*3830*/  WARPSYNC.COLLECTIVE R82, `(.L_x_10158) ;  /* 0x0000000052087348 */ /* 0x000fea0003c00000 */
[----:B------:R0:W1:Y:S02]  /*3840*/  SHFL.BFLY P1, R86, R85, R84, R83 ;  /* 0x0c00005455567389 */ /* 0x0000640000020053 */
[----:B01----:R-:W-:Y:S05]  /*3850*/  ENDCOLLECTIVE ;  /* 0x000000000000791b */ /* 0x003fea0003800000 */
.L_x_10158:
        /* <DEDUP_REMOVED lines=56> */
.L_x_10159:
[----:B------:R-:W-:Y:S02]  /*3be0*/  HFMA2 R84, -RZ, RZ, 0, 1.1920928955078125e-07 ;  /* 0x00000002ff547431 */ /* 0x000fe400000001ff */
[----:B------:R-:W-:-:S05]  /*3bf0*/  FADD R27, R85, R86 ;  /* 0x00000056551b7221 */ /* 0x000fca0000000000 */
[----:B------:R-:W-:-:S07]  /*3c00*/  MOV R85, R27 ;  /* 0x0000001b00557202 */ /* 0x000fce0000000f00 */
[----:B------:R-:W-:Y:S05]  /*3c10*/  WARPSYNC.COLLECTIVE R82, `(.L_x_10160) ;  /* 0x0000000052087348 */ /* 0x000fea0003c00000 */
[----:B------:R0:W1:Y:S02]  /*3c20*/  SHFL.BFLY P1, R86, R85, R84, R83 ;  /* 0x0c00005455567389 */ /* 0x0000640000020053 */
[----:B01----:R-:W-:Y:S05]  /*3c30*/  ENDCOLLECTIVE ;  /* 0x000000000000791b */ /* 0x003fea0003800000 */
.L_x_10160:
[----:B------:R-:W-:Y:S02]  /*3c40*/  HFMA2 R84, -RZ, RZ, 0, 2.384185791015625e-07 ;  /* 0x00000004ff547431 */ /* 0x000fe400000001ff */
[----:B------:R-:W-:-:S05]  /*3c50*/  FADD R88, R27, R86 ;  /* 0x000000561b587221 */ /* 0x000fca0000000000 */
[----:B------:R-:W-:-:S07]  /*3c60*/  MOV R85, R88 ;  /* 0x0000005800557202 */ /* 0x000fce0000000f00 */
[----:B------:R-:W-:Y:S05]  /*3c70*/  WARPSYNC.COLLECTIVE R82, `(.L_x_10161) ;  /* 0x0000000052087348 */ /* 0x000fea0003c00000 */
[----:B------:R0:W1:Y:S02]  /*3c80*/  SHFL.BFLY P1, R86, R85, R84, R83 ;  /* 0x0c00005455567389 */ /* 0x0000640000020053 */
[----:B01----:R-:W-:Y:S05]  /*3c90*/  ENDCOLLECTIVE ;  /* 0x000000000000791b */ /* 0x003fea0003800000 */
.L_x_10161:
[----:B------:R-:W-:Y:S02]  /*3ca0*/  HFMA2 R84, -RZ, RZ, 0, 4.76837158203125e-07 ;  /* 0x00000008ff547431 */ /* 0x000fe400000001ff */
[----:B------:R-:W-:-:S05]  /*3cb0*/  FADD R89, R88, R86 ;  /* 0x0000005658597221 */ /* 0x000fca0000000000 */
[----:B------:R-:W-:-:S07]  /*3cc0*/  MOV R85, R89 ;  /* 0x0000005900557202 */ /* 0x000fce0000000f00 */
[----:B------:R-:W-:Y:S05]  /*3cd0*/  WARPSYNC.COLLECTIVE R82, `(.L_x_10162) ;  /* 0x0000000052087348 */ /* 0x000fea0003c00000 */
[----:B------:R0:W1:Y:S02]  /*3ce0*/  SHFL.BFLY P1, R86, R85, R84, R83 ;  /* 0x0c00005455567389 */ /* 0x0000640000020053 */
[----:B01----:R-:W-:Y:S05]  /*3cf0*/  ENDCOLLECTIVE ;  /* 0x000000000000791b */ /* 0x003fea0003800000 */
.L_x_10162:
[----:B------:R-:W-:Y:S02]  /*3d00*/  HFMA2 R84, -RZ, RZ, 0, 9.5367431640625e-07 ;  /* 0x00000010ff547431 */ /* 0x000fe400000001ff */
[----:B------:R-:W-:-:S05]  /*3d10*/  FADD R90, R89, R86 ;  /* 0x00000056595a7221 */ /* 0x000fca0000000000 */
[----:B------:R-:W-:-:S07]  /*3d20*/  MOV R85, R90 ;  /* 0x0000005a00557202 */ /* 0x000fce0000000f00 */
[----:B------:R-:W-:Y:S05]  /*3d30*/  WARPSYNC.COLLECTIVE R82, `(.L_x_10163) ;  /* 0x0000000052087348 */ /* 0x000fea0003c00000 */
[----:B------:R0:W1:Y:S02]  /*3d40*/  SHFL.BFLY P1, R86, R85, R84, R83 ;  /* 0x0c00005455567389 */ /* 0x0000640000020053 */
[----:B01----:R-:W-:Y:S05]  /*3d50*/  ENDCOLLECTIVE ;  /* 0x000000000000791b */ /* 0x003fea0003800000 */
.L_x_10163:
[----:B------:R-:W-:Y:S05]  /*3d60*/  BRA `(.L_x_10164) ;  /* 0xffffffe400a87947 */ /* 0x000fea000383ffff */
.L_x_10136:
[----:B------:R-:W-:Y:S01]  /*3d70*/  HFMA2 R4, -RZ, RZ, 0, 9.5367431640625e-07 ;  /* 0x00000010ff047431 */ /* 0x000fe200000001ff */
[----:B------:R-:W-:Y:S01]  /*3d80*/  BSSY B0, `(.L_x_10165) ;  /* 0x0000007000007945 */ /* 0x000fe20003800000 */
[----:B------:R-:W-:Y:S02]  /*3d90*/  MOV R17, R12 ;  /* 0x0000000c00117202 */ /* 0x000fe40000000f00 */
[----:B------:R-:W-:Y:S02]  /*3da0*/  MOV R19, 0x1f ;  /* 0x0000001f00137802 */ /* 0x000fe40000000f00 */
[----:B01----:R-:W-:-:S07]  /*3db0*/  MOV R82, 0xffffffff ;  /* 0xffffffff00527802 */ /* 0x003fce0000000f00 */
[----:B-----5:R-:W-:Y:S05]  /*3dc0*/  WARPSYNC.COLLECTIVE R82, `(.L_x_10166) ;  /* 0x0000000052087348 */ /* 0x020fea0003c00000 */
[----:B------:R0:W1:Y:S02]  /*3dd0*/  SHFL.DOWN P0, R7, R17, R4, R19 ;  /* 0x0800000411077389 */ /* 0x0000640000000013 */
[----:B01---5:R-:W-:Y:S05]  /*3de0*/  ENDCOLLECTIVE ;  /* 0x000000000000791b */ /* 0x023fea0003800000 */
.L_x_10166:
[----:B------:R-:W-:Y:S05]  /*3df0*/  BSYNC B0 ;  /* 0x0000000000007941 */ /* 0x000fea0003800000 */
.L_x_10165:
        /* <DEDUP_REMOVED lines=9> */
.L_x_10167:
[----:B------:R-:W-:Y:S01]  /*3e90*/  HFMA2 R4, -RZ, RZ, 0, 2.384185791015625e-07 ;  /* 0x00000004ff047431 */ /* 0x000fe200000001ff */
[----:B------:R-:W-:-:S04]  /*3ea0*/  MOV R0, R7 ;  /* 0x0000000700007202 */ /* 0x000fc80000000f00 */
[----:B------:R-:W-:-:S04]  /*3eb0*/  FMNMX R0, R3, R0, !PT ;  /* 0x0000000003007209 */ /* 0x000fc80007800000 */
[----:B------:R-:W-:-:S07]  /*3ec0*/  MOV R17, R0 ;  /* 0x0000000000117202 */ /* 0x000fce0000000f00 */
[----:B------:R-:W-:Y:S05]  /*3ed0*/  WARPSYNC.COLLECTIVE R82, `(.L_x_10168) ;  /* 0x0000000052087348 */ /* 0x000fea0003c00000 */
[----:B------:R0:W1:Y:S02]  /*3ee0*/  SHFL.DOWN P0, R7, R17, R4, R19 ;  /* 0x0800000411077389 */ /* 0x0000640000000013 */
[----:B01----:R-:W-:Y:S05]  /*3ef0*/  ENDCOLLECTIVE ;  /* 0x000000000000791b */ /* 0x003fea0003800000 */
.L_x_10168:
[----:B------:R-:W-:Y:S01]  /*3f00*/  HFMA2 R4, -RZ, RZ, 0, 1.1920928955078125e-07 ;  /* 0x00000002ff047431 */ /* 0x000fe200000001ff */
[----:B------:R-:W-:-:S04]  /*3f10*/  MOV R5, R7 ;  /* 0x0000000700057202 */ /* 0x000fc80000000f00 */
[----:B------:R-:W-:-:S04]  /*3f20*/  FMNMX R5, R0, R5, !PT ;  /* 0x0000000500057209 */ /* 0x000fc80007800000 */
[----:B------:R-:W-:-:S07]  /*3f30*/  MOV R17, R5 ;  /* 0x0000000500117202 */ /* 0x000fce0000000f00 */
[----:B------:R-:W-:Y:S05]  /*3f40*/  WARPSYNC.COLLECTIVE R82, `(.L_x_10169) ;  /* 0x0000000052087348 */ /* 0x000fea0003c00000 */
[----:B------:R0:W1:Y:S02]  /*3f50*/  SHFL.DOWN P0, R7, R17, R4, R19 ;  /* 0x0800000411077389 */ /* 0x0000640000000013 */
[----:B01----:R-:W-:Y:S05]  /*3f60*/  ENDCOLLECTIVE ;  /* 0x000000000000791b */ /* 0x003fea0003800000 */
.L_x_10169:
[----:B------:R-:W-:Y:S01]  /*3f70*/  HFMA2 R4, -RZ, RZ, 0, 5.9604644775390625e-08 ;  /* 0x00000001ff047431 */ /* 0x000fe200000001ff */
[----:B------:R-:W-:-:S04]  /*3f80*/  MOV R2, R7 ;  /* 0x0000000700027202 */ /* 0x000fc80000000f00 */
[----:B------:R-:W-:-:S04]  /*3f90*/  FMNMX R2, R5, R2, !PT ;  /* 0x0000000205027209 */ /* 0x000fc80007800000 */
[----:B------:R-:W-:-:S07]  /*3fa0*/  MOV R17, R2 ;  /* 0x0000000200117202 */ /* 0x000fce0000000f00 */
[----:B------:R-:W-:Y:S05]  /*3fb0*/  WARPSYNC.COLLECTIVE R82, `(.L_x_10170) ;  /* 0x0000000052087348 */ /* 0x000fea0003c00000 */
[----:B------:R0:W1:Y:S02]  /*3fc0*/  SHFL.DOWN P0, R7, R17, R4, R19 ;  /* 0x0800000411077389 */ /* 0x0000640000000013 */
[----:B01----:R-:W-:Y:S05]  /*3fd0*/  ENDCOLLECTIVE ;  /* 0x000000000000791b */ /* 0x003fea0003800000 */
.L_x_10170:
[----:B------:R-:W-:Y:S05]  /*3fe0*/  BRA `(.L_x_10171) ;  /* 0xffffffec00007947 */ /* 0x000fea000383ffff */
.L_x_10138:
[----:B---3--:R-:W-:Y:S02]  /*3ff0*/  MOV R17, R0 ;  /* 0x0000000000117202 */ /* 0x008fe40000000f00 */
[----:B------:R-:W-:Y:S02]  /*4000*/  MOV R4, 0x2 ;  /* 0x0000000200047802 */ /* 0x000fe40000000f00 */
[----:B------:R-:W-:Y:S02]  /*4010*/  MOV R19, 0x1f ;  /* 0x0000001f00137802 */ /* 0x000fe40000000f00 */
[----:B01----:R-:W-:-:S07]  /*4020*/  MOV R82, 0xffffffff ;  /* 0xffffffff00527802 */ /* 0x003fce0000000f00 */
[----:B--2--5:R-:W-:Y:S05]  /*4030*/  WARPSYNC.COLLECTIVE R82, `(.L_x_10172) ;  /* 0x0000000052087348 */ /* 0x024fea0003c00000 */
[----:B------:R0:W1:Y:S02]  /*4040*/  SHFL.DOWN P0, R7, R17, R4, R19 ;  /* 0x0800000411077389 */ /* 0x0000640000000013 */
[----:B012--5:R-:W-:Y:S05]  /*4050*/  ENDCOLLECTIVE ;  /* 0x000000000000791b */ /* 0x027fea0003800000 */
.L_x_10172:
[----:B------:R-:W-:Y:S02]  /*4060*/  MOV R4, 0x1 ;  /* 0x0000000100047802 */ /* 0x000fe40000000f00 */
[----:B------:R-:W-:-:S04]  /*4070*/  MOV R3, R7 ;  /* 0x0000000700037202 */ /* 0x000fc80000000f00 */
[----:B------:R-:W-:-:S04]  /*4080*/  FMNMX R3, R3, R0, !PT ;  /* 0x0000000003037209 */ /* 0x000fc80007800000 */
[----:B------:R-:W-:-:S07]  /*4090*/  MOV R17, R3 ;  /* 0x0000000300117202 */ /* 0x000fce0000000f00 */
[----:B------:R-:W-:Y:S05]  /*40a0*/  WARPSYNC.COLLECTIVE R82, `(.L_x_10173) ;  /* 0x0000000052087348 */ /* 0x000fea0003c00000 */
[----:B------:R0:W1:Y:S02]  /*40b0*/  SHFL.DOWN P0, R7, R17, R4, R19 ;  /* 0x0800000411077389 */ /* 0x0000640000000013 */
[----:B01----:R-:W-:Y:S05]  /*40c0*/  ENDCOLLECTIVE ;  /* 0x000000000000791b */ /* 0x003fea0003800000 */
.L_x_10173:
[----:B------:R-:W-:Y:S01]  /*40d0*/  MOV R2, R7 ;  /* 0x0000000700027202 */ /* 0x000fe20000000f00 */
[----:B------:R-:W-:Y:S06]  /*40e0*/  BRA `(.L_x_10174) ;  /* 0xffffffec00207947 */ /* 0x000fec000383ffff */
        .weak           $__internal_163_$__cuda_sm20_rcp_rn_f32_slowpath
        .type           $__internal_163_$__cuda_sm20_rcp_rn_f32_slowpath,@function
        .size           $__internal_163_$__cuda_sm20_rcp_rn_f32_slowpath,(.L_x_13031 - $__internal_163_$__cuda_sm20_rcp_rn_f32_slowpath)
$__internal_163_$__cuda_sm20_rcp_rn_f32_slowpath:
        /* <DEDUP_REMOVED lines=15> */
.L_x_10175:
        /* <DEDUP_REMOVED lines=33> */
.L_x_10177:
[----:B------:R2:W3:Y:S02]  /*43f0*/  MUFU.RCP R0, R15 ;  /* 0x0000000f00007308 */ /* 0x0004e40000001000 */
.L_x_10176:
[----:B------:R-:W-:Y:S01]  /*4400*/  HFMA2 R3, -RZ, RZ, 0, 0 ;  /* 0x00000000ff037431 */ /* 0x000fe200000001ff */
[----:B------:R-:W-:-:S04]  /*4410*/  MOV R2, R6 ;  /* 0x0000000600027202 */ /* 0x000fc80000000f00 */
[----:B0123--:R-:W-:Y:S05]  /*4420*/  RET.REL.NODEC R2 `(_ZN18transformer_engine13normalization19ln_fwd_tuned_kernelINS0_13Kernel_traitsI6__halfS3_S3_fjLj768ELj1ELj4ELj1ELj16ENS0_18Kernel_traits_baseILj768ES3_S3_S3_fjLj128EEEEEEEvNS0_19ForwardKernelParamsE) ;  /* 0xffffffb802f47950 */ /* 0x00ffea0003c3ffff */
.L_x_10178:
        /* <DEDUP_REMOVED lines=13> */
.L_x_13031:


//--------------------- .text._ZN18transformer_engine13normalization19ln_fwd_tuned_kernelINS0_13Kernel_traitsIffffjLj768ELj1ELj4ELj1ELj16ENS0_18Kernel_traits_baseILj768EffffjLj128EEEEEEEvNS0_19ForwardKernelParamsE --------------------------
	.section	.text._ZN18transformer_engine13normalization19ln_fwd_tuned_kernelINS0_13Kernel_traitsIffffjLj768ELj1ELj4ELj1ELj16ENS0_18Kernel_traits_baseILj768EffffjLj128EEEEEEEvNS0_19ForwardKernelParamsE,"ax",@progbits
	.align	128
        .global         _ZN18transformer_engine13normalization19ln_fwd_tuned_kernelINS0_13Kernel_traitsIffffjLj768ELj1ELj4ELj1ELj16ENS0_18Kernel_traits_baseILj768EffffjLj128EEEEEEEvNS0_19ForwardKernelParamsE
        .type           _ZN18transformer_engine13normalization19ln_fwd_tuned_kernelINS0_13Kernel_traitsIffffjLj768ELj1ELj4ELj1ELj16ENS0_18Kernel_traits_baseILj768EffffjLj128EEEEEEEvNS0_19ForwardKernelParamsE,@function
        .size           _ZN18transformer_engine13normalization19ln_fwd_tuned_kernelINS0_13Kernel_traitsIffffjLj768ELj1ELj4ELj1ELj16ENS0_18Kernel_traits_baseILj768EffffjLj128EEEEEEEvNS0_19ForwardKernelParamsE,(.L_x_13032 - _ZN18transformer_engine13normalization19ln_fwd_tuned_kernelINS0_13Kernel_traitsIffffjLj768ELj1ELj4ELj1ELj16ENS0_18Kernel_traits_baseILj768EffffjLj128EEEEEEEvNS0_19ForwardKernelParamsE)
        .other          _ZN18transformer_engine13normalization19ln_fwd_tuned_kernelINS0_13Kernel_traitsIffffjLj768ELj1ELj4ELj1ELj16ENS0_18Kernel_traits_baseILj768EffffjLj128EEEEEEEvNS0_19ForwardKernelParamsE,@"STO_CUDA_ENTRY STV_DEFAULT"
_ZN18transformer_engine13normalization19ln_fwd_tuned_kernelINS0_13Kernel_traitsIffffjLj768ELj1ELj4ELj1ELj16ENS0_18Kernel_traits_baseILj768EffffjLj128EEEEEEEvNS0_19ForwardKernelParamsE:
.text._ZN18transformer_engine13normalization19ln_fwd_tuned_kernelINS0_13Kernel_traitsIffffjLj768ELj1ELj4ELj1ELj16ENS0_18Kernel_traits_baseILj768EffffjLj128EEEEEEEvNS0_19ForwardKernelParamsE:
        /* <DEDUP_REMOVED lines=22> */
[----:B------:R-:W-:Y:S02]  /*0160*/  LOP3.LUT R0, R7, 0x1f, RZ, 0xc0, !PT ;  /* 0x0000001f07007812 */ /* 0x000fe400078ec0ff */
[----:B---3--:R-:W-:Y:S02]  /*0170*/  LEA R3, R4, R5, 0x2 ;  /* 0x0000000504037211 */ /* 0x008fe400078e10ff */
[----:B------:R-:W-:Y:S02]  /*0180*/  MOV R2, RZ ;  /* 0x000000ff00027202 */ /* 0x000fe40000000f00 */
        /* <DEDUP_REMOVED lines=69> */
.L_x_10183:
[----:B------:R-:W0:Y:S01]  /*05e0*/  LDC.64 R28, c[0x0][0x390] ;  /* 0x0000e400ff1c7b82 */ /* 0x000e220000000a00 */
[----:B-1----:R-:W-:-:S04]  /*05f0*/  IMAD R87, R3, 0xc0, R0 ;  /* 0x000000c003577824 */ /* 0x002fc800078e0200 */
        /* <DEDUP_REMOVED lines=110> */
.L_x_10203:
[----:B------:R-:W2:Y:S01]  /*0ce0*/  LDC R7, c[0x0][0x3d8] ;  /* 0x0000f600ff077b82 */ /* 0x000ea20000000800 */
[----:B01----:R-:W-:-:S07]  /*0cf0*/  FADD R92, R92, R81 ;  /* 0x000000515c5c7221 */ /* 0x003fce0000000000 */
[----:B------:R-:W0:Y:S08]  /*0d00*/  @!P2 LDC.64 R80, c[0x0][0x3a0] ;  /* 0x0000e800ff50ab82 */ /* 0x000e300000000a00 */
[----:B------:R-:W1:Y:S01]  /*0d10*/  @!P2 LDC.64 R90, c[0x0][0x398] ;  /* 0x0000e600ff5aab82 */ /* 0x000e620000000a00 */
[----:B--2---:R-:W-:-:S05]  /*0d20*/  FFMA R7, R92, 0.001302083372138440609, R7 ;  /* 0x3aaaaaab5c077823 */ /* 0x004fca0000000007 */
[----:B------:R-:W-:Y:S01]  /*0d30*/  FSETP.GEU.AND P1, PT, |R7|, 1.175494350822287508e-38, PT ;  /* 0x008000000700780b */ /* 0x000fe20003f2e200 */
[C---:B0-----:R-:W-:Y:S02]  /*0d40*/  @!P2 IMAD.WIDE R92, R3.reuse, 0x4, R80 ;  /* 0x00000004035ca825 */ /* 0x041fe400078e0250 */
[----:B------:R-:W0:Y:S02]  /*0d50*/  LDC.64 R80, c[0x0][0x3c8] ;  /* 0x0000f200ff507b82 */ /* 0x000e240000000a00 */
[----:B-1----:R-:W-:-:S08]  /*0d60*/  @!P2 IMAD.WIDE R90, R3, 0x4, R90 ;  /* 0x00000004035aa825 */ /* 0x002fd000078e025a */
[----:B------:R-:W-:Y:S01]  /*0d70*/  @!P1 FMUL R7, R7, 16777216 ;  /* 0x4b80000007079820 */ /* 0x000fe20000400000 */
[----:B------:R0:W-:Y:S03]  /*0d80*/  @!P2 STG.E desc[UR4][R90.64], R88 ;  /* 0x000000585a00a986 */ /* 0x0001e6000c101904 */
[----:B------:R-:W1:Y:S01]  /*0d90*/  MUFU.RSQ R5, R7 ;  /* 0x0000000700057308 */ /* 0x000e620000001400 */
[----:B0-----:R-:W-:-:S04]  /*0da0*/  IMAD.WIDE.U32 R90, R85, 0x10, R80 ;  /* 0x00000010555a7825 */ /* 0x001fc800078e0050 */
[----:B------:R-:W-:-:S04]  /*0db0*/  IMAD.WIDE.U32 R82, R83, 0x10, R80 ;  /* 0x0000001053527825 */ /* 0x000fc800078e0050 */
        /* <DEDUP_REMOVED lines=10> */
[-C--:B------:R-:W-:Y:S01]  /*0e60*/  FMUL R8, R89, R6.reuse ;  /* 0x0000000659087220 */ /* 0x080fe20000400000 */
[-C--:B------:R-:W-:Y:S01]  /*0e70*/  FMUL R10, R7, R6.reuse ;  /* 0x00000006070a7220 */ /* 0x080fe20000400000 */
[----:B------:R-:W-:Y:S01]  /*0e80*/  FMNMX3 R2, R2, |R89|, |R9|, !PT ;  /* 0x4000005902027276 */ /* 0x000fe20007800409 */
[----:B------:R-:W-:Y:S01]  /*0e90*/  FMUL R13, R13, R5 ;  /* 0x000000050d0d7220 */ /* 0x000fe20000400000 */
[----:B------:R-:W-:Y:S01]  /*0ea0*/  @P0 FMUL R9, R9, R6 ;  /* 0x0000000609090220 */ /* 0x000fe20000400000 */
[----:B------:R-:W-:Y:S01]  /*0eb0*/  FSEL R8, R89, R8, !P0 ;  /* 0x0000000859087208 */ /* 0x000fe20004000000 */
[----:B------:R-:W-:Y:S01]  /*0ec0*/  IMAD.WIDE.U32 R88, R87, 0x10, R80 ;  /* 0x0000001057587825 */ /* 0x000fe200078e0050 */
[----:B------:R-:W-:-:S03]  /*0ed0*/  FMNMX3 R2, R2, |R7|, |R11|, !PT ;  /* 0x4000000702027276 */ /* 0x000fc6000780040b */
[----:B------:R-:W-:Y:S01]  /*0ee0*/  @P0 FMUL R11, R11, R6 ;  /* 0x000000060b0b0220 */ /* 0x000fe20000400000 */
[----:B------:R-:W-:Y:S01]  /*0ef0*/  FSEL R10, R7, R10, !P0 ;  /* 0x0000000a070a7208 */ /* 0x000fe20004000000 */
[----:B------:R-:W-:Y:S01]  /*0f00*/  FFMA R7, R61, R12, R36 ;  /* 0x0000000c3d077223 */ /* 0x000fe20000000024 */
[----:B------:R-:W-:Y:S01]  /*0f10*/  FFMA R13, R60, R13, R37 ;  /* 0x0000000d3c0d7223 */ /* 0x000fe20000000025 */
[-C--:B------:R-:W-:Y:S01]  /*0f20*/  FMUL R14, R14, R5.reuse ;  /* 0x000000050e0e7220 */ /* 0x080fe20000400000 */
[-C--:B------:R-:W-:Y:S01]  /*0f30*/  FMUL R15, R15, R5.reuse ;  /* 0x000000050f0f7220 */ /* 0x080fe20000400000 */
[----:B------:R-:W-:Y:S01]  /*0f40*/  FMUL R12, R7, R6 ;  /* 0x00000006070c7220 */ /* 0x000fe20000400000 */
[----:B------:R-:W-:Y:S01]  /*0f50*/  FMUL R16, R16, R5 ;  /* 0x0000000510107220 */ /* 0x000fe20000400000 */
[----:B------:R-:W-:Y:S01]  /*0f60*/  @!P2 STG.E desc[UR4][R92.64], R5 ;  /* 0x000000055c00a986 */ /* 0x000fe2000c101904 */
[----:B------:R-:W-:Y:S01]  /*0f70*/  FFMA R87, R63, R14, R38 ;  /* 0x0000000e3f577223 */ /* 0x000fe20000000026 */
[----:B------:R-:W-:Y:S01]  /*0f80*/  FMNMX3 R2, R2, |R7|, |R13|, !PT ;  /* 0x4000000702027276 */ /* 0x000fe2000780040d */
[----:B------:R-:W-:Y:S01]  /*0f90*/  FFMA R15, R62, R15, R39 ;  /* 0x0000000f3e0f7223 */ /* 0x000fe20000000027 */
[----:B------:R0:W-:Y:S01]  /*0fa0*/  STG.E.128 desc[UR4][R88.64], R8 ;  /* 0x0000000858007986 */ /* 0x0001e2000c101d04 */
[----:B------:R-:W-:Y:S01]  /*0fb0*/  FSEL R12, R7, R12, !P0 ;  /* 0x0000000c070c7208 */ /* 0x000fe20004000000 */
[----:B------:R-:W-:Y:S01]  /*0fc0*/  FFMA R7, R65, R16, R40 ;  /* 0x0000001041077223 */ /* 0x000fe20000000028 */
[-C--:B------:R-:W-:Y:S01]  /*0fd0*/  FMUL R14, R87, R6.reuse ;  /* 0x00000006570e7220 */ /* 0x080fe20000400000 */
[----:B------:R-:W-:Y:S01]  /*0fe0*/  FMNMX3 R2, R2, |R87|, |R15|, !PT ;  /* 0x4000005702027276 */ /* 0x000fe2000780040f */
[-C--:B------:R-:W-:Y:S01]  /*0ff0*/  FMUL R18, R18, R5.reuse ;  /* 0x0000000512127220 */ /* 0x080fe20000400000 */
[-C--:B------:R-:W-:Y:S01]  /*1000*/  @P0 FMUL R13, R13, R6.reuse ;  /* 0x000000060d0d0220 */ /* 0x080fe20000400000 */
[----:B------:R-:W-:Y:S01]  /*1010*/  @P0 FMUL R15, R15, R6 ;  /* 0x000000060f0f0220 */ /* 0x000fe20000400000 */
[----:B------:R-:W-:Y:S01]  /*1020*/  FSEL R14, R87, R14, !P0 ;  /* 0x0000000e570e7208 */ /* 0x000fe20004000000 */
[-C--:B------:R-:W-:Y:S01]  /*1030*/  FMUL R20, R20, R5.reuse ;  /* 0x0000000514147220 */ /* 0x080fe20000400000 */
        /* <DEDUP_REMOVED lines=8> */
[-C--:B0-----:R-:W-:Y:S01]  /*10c0*/  FMUL R9, R17, R5.reuse ;  /* 0x0000000511097220 */ /* 0x081fe20000400000 */
[----:B------:R-:W-:Y:S01]  /*10d0*/  FMUL R8, R7, R6 ;  /* 0x0000000607087220 */ /* 0x000fe20000400000 */
[-C--:B------:R-:W-:Y:S01]  /*10e0*/  FMUL R11, R19, R5.reuse ;  /* 0x00000005130b7220 */ /* 0x080fe20000400000 */
[----:B------:R-:W-:Y:S01]  /*10f0*/  FMUL R17, R25, R5 ;  /* 0x0000000519117220 */ /* 0x000fe20000400000 */
[----:B------:R-:W-:Y:S01]  /*1100*/  FFMA R9, R64, R9, R41 ;  /* 0x0000000940097223 */ /* 0x000fe20000000029 */
[----:B------:R-:W-:Y:S01]  /*1110*/  FFMA R25, R69, R20, R44 ;  /* 0x0000001445197223 */ /* 0x000fe2000000002c */
[----:B------:R-:W-:Y:S01]  /*1120*/  FSEL R8, R7, R8, !P0 ;  /* 0x0000000807087208 */ /* 0x000fe20004000000 */
[----:B------:R-:W-:Y:S01]  /*1130*/  FFMA R11, R66, R11, R43 ;  /* 0x0000000b420b7223 */ /* 0x000fe2000000002b */
[----:B------:R-:W-:Y:S01]  /*1140*/  FMUL R19, R27, R5 ;  /* 0x000000051b137220 */ /* 0x000fe20000400000 */
[----:B------:R-:W-:Y:S01]  /*1150*/  FMNMX3 R2, R2, |R7|, |R9|, !PT ;  /* 0x4000000702027276 */ /* 0x000fe20007800409 */
[----:B------:R-:W-:Y:S01]  /*1160*/  FFMA R7, R67, R18, R42 ;  /* 0x0000001243077223 */ /* 0x000fe2000000002a */
[----:B------:R-:W-:Y:S01]  /*1170*/  FFMA R27, R71, R22, R46 ;  /* 0x00000016471b7223 */ /* 0x000fe2000000002e */
[----:B------:R-:W-:Y:S01]  /*1180*/  FMUL R30, R30, R5 ;  /* 0x000000051e1e7220 */ /* 0x000fe20000400000 */
[----:B-1----:R-:W-:Y:S01]  /*1190*/  FFMA R13, R68, R21, R45 ;  /* 0x00000015440d7223 */ /* 0x002fe2000000002d */
[----:B------:R-:W-:Y:S01]  /*11a0*/  FFMA R15, R70, R23, R47 ;  /* 0x00000017460f7223 */ /* 0x000fe2000000002f */
[----:B------:R-:W-:Y:S01]  /*11b0*/  FMNMX3 R2, R2, |R7|, |R11|, !PT ;  /* 0x4000000702027276 */ /* 0x000fe2000780040b */
[----:B------:R-:W-:Y:S01]  /*11c0*/  FMUL R5, R31, R5 ;  /* 0x000000051f057220 */ /* 0x000fe20000400000 */
[----:B------:R-:W-:Y:S01]  /*11d0*/  FMUL R10, R7, R6 ;  /* 0x00000006070a7220 */ /* 0x000fe20000400000 */
[----:B------:R-:W-:Y:S01]  /*11e0*/  FFMA R31, R73, R24, R48 ;  /* 0x00000018491f7223 */ /* 0x000fe20000000030 */
[----:B------:R-:W-:Y:S01]  /*11f0*/  FMNMX3 R2, R2, |R25|, |R13|, !PT ;  /* 0x4000001902027276 */ /* 0x000fe2000780040d */
[----:B------:R-:W-:Y:S01]  /*1200*/  FFMA R17, R72, R17, R49 ;  /* 0x0000001148117223 */ /* 0x000fe20000000031 */
[----:B------:R-:W0:Y:S01]  /*1210*/  LDC R24, c[0x0][0x380] ;  /* 0x0000e000ff187b82 */ /* 0x000e220000000800 */
[-C--:B------:R-:W-:Y:S01]  /*1220*/  FMUL R12, R25, R6.reuse ;  /* 0x00000006190c7220 */ /* 0x080fe20000400000 */
[----:B------:R-:W-:Y:S01]  /*1230*/  FMNMX3 R2, R2, |R27|, |R15|, !PT ;  /* 0x4000001b02027276 */ /* 0x000fe2000780040f */
        /* <DEDUP_REMOVED lines=8> */
[----:B------:R-:W-:Y:S01]  /*12c0*/  FSEL R14, R27, R14, !P0 ;  /* 0x0000000e1b0e7208 */ /* 0x000fe20004000000 */
[----:B------:R-:W-:Y:S01]  /*12d0*/  FFMA R27, R79, R30, R54 ;  /* 0x0000001e4f1b7223 */ /* 0x000fe20000000036 */
[----:B------:R-:W-:Y:S01]  /*12e0*/  FMNMX3 R2, R2, |R7|, |R19|, !PT ;  /* 0x4000000702027276 */ /* 0x000fe20007800413 */
[-C--:B------:R-:W-:Y:S01]  /*12f0*/  FMUL R16, R31, R6.reuse ;  /* 0x000000061f107220 */ /* 0x080fe20000400000 */
[----:B------:R-:W-:Y:S01]  /*1300*/  FFMA R23, R78, R5, R55 ;  /* 0x000000054e177223 */ /* 0x000fe20000000037 */
[-C--:B------:R-:W-:Y:S01]  /*1310*/  FMUL R18, R7, R6.reuse ;  /* 0x0000000607127220 */ /* 0x080fe20000400000 */
[-C--:B------:R-:W-:Y:S01]  /*1320*/  FMUL R20, R25, R6.reuse ;  /* 0x0000000619147220 */ /* 0x080fe20000400000 */
[----:B------:R-:W-:Y:S01]  /*1330*/  FMUL R22, R27, R6 ;  /* 0x000000061b167220 */ /* 0x000fe20000400000 */
[----:B------:R-:W-:Y:S01]  /*1340*/  FMNMX3 R2, R2, |R25|, |R21|, !PT ;  /* 0x4000001902027276 */ /* 0x000fe20007800415 */
[----:B------:R-:W-:-:S04]  /*1350*/  IMAD.WIDE.U32 R86, R86, 0x10, R80 ;  /* 0x0000001056567825 */ /* 0x000fc800078e0050 */
[-C--:B------:R-:W-:Y:S01]  /*1360*/  @P0 FMUL R9, R9, R6.reuse ;  /* 0x0000000609090220 */ /* 0x080fe20000400000 */
[-C--:B------:R-:W-:Y:S01]  /*1370*/  @P0 FMUL R11, R11, R6.reuse ;  /* 0x000000060b0b0220 */ /* 0x080fe20000400000 */
[-C--:B------:R-:W-:Y:S01]  /*1380*/  @P0 FMUL R13, R13, R6.reuse ;  /* 0x000000060d0d0220 */ /* 0x080fe20000400000 */
[----:B------:R-:W-:Y:S01]  /*1390*/  @P0 FMUL R15, R15, R6 ;  /* 0x000000060f0f0220 */ /* 0x000fe20000400000 */
[----:B------:R-:W-:Y:S01]  /*13a0*/  FSEL R16, R31, R16, !P0 ;  /* 0x000000101f107208 */ /* 0x000fe20004000000 */
[----:B------:R-:W-:Y:S01]  /*13b0*/  @P0 FMUL R17, R17, R6 ;  /* 0x0000000611110220 */ /* 0x000fe20000400000 */
[----:B------:R-:W-:Y:S01]  /*13c0*/  FSEL R18, R7, R18, !P0 ;  /* 0x0000001207127208 */ /* 0x000fe20004000000 */
[----:B------:R-:W-:Y:S01]  /*13d0*/  @P0 FMUL R19, R19, R6 ;  /* 0x0000000613130220 */ /* 0x000fe20000400000 */
[----:B------:R-:W-:Y:S01]  /*13e0*/  FMNMX3 R2, R2, |R27|, |R23|, !PT ;  /* 0x4000001b02027276 */ /* 0x000fe20007800417 */
        /* <DEDUP_REMOVED lines=10> */
[----:B------:R1:W-:Y:S06]  /*1490*/  STG.E.128 desc[UR4][R80.64], R20 ;  /* 0x0000001450007986 */ /* 0x0003ec000c101d04 */
[----:B------:R-:W-:Y:S05]  /*14a0*/  @!P1 BRA `(.L_x_10183) ;  /* 0xfffffff0004c9947 */ /* 0x000fea000383ffff */
[----:B------:R-:W-:Y:S05]  /*14b0*/  BRA `(.L_x_10180) ;  /* 0x0000000c00b87947 */ /* 0x000fea0003800000 */
.L_x_10181:
        /* <DEDUP_REMOVED lines=25> */
.L_x_10185:
[----:B------:R-:W0:Y:S01]  /*1650*/  LDC.64 R76, c[0x0][0x390] ;  /* 0x0000e400ff4c7b82 */ /* 0x000e220000000a00 */
[----:B--2---:R-:W-:-:S04]  /*1660*/  IMAD R87, R3, 0xc0, R0 ;  /* 0x000000c003577824 */ /* 0x004fc800078e0200 */
        /* <DEDUP_REMOVED lines=110> */
.L_x_10215:
[----:B------:R-:W2:Y:S01]  /*1d50*/  LDC R80, c[0x0][0x3d8] ;  /* 0x0000f600ff507b82 */ /* 0x000ea20000000800 */
[----:B-1----:R-:W-:-:S07]  /*1d60*/  FADD R81, R92, R81 ;  /* 0x000000515c517221 */ /* 0x002fce0000000000 */
[----:B------:R-:W0:Y:S01]  /*1d70*/  @!P2 LDC.64 R90, c[0x0][0x398] ;  /* 0x0000e600ff5aab82 */ /* 0x000e220000000a00 */
[----:B--2---:R-:W-:-:S07]  /*1d80*/  FFMA R7, R81, 0.001302083372138440609, R80 ;  /* 0x3aaaaaab51077823 */ /* 0x004fce0000000050 */
[----:B------:R-:W1:Y:S01]  /*1d90*/  @!P2 LDC.64 R80, c[0x0][0x3a0] ;  /* 0x0000e800ff50ab82 */ /* 0x000e620000000a00 */
[----:B------:R-:W-:Y:S01]  /*1da0*/  FSETP.GEU.AND P1, PT, |R7|, 1.175494350822287508e-38, PT ;  /* 0x008000000700780b */ /* 0x000fe20003f2e200 */
[----:B0-----:R-:W-:-:S06]  /*1db0*/  @!P2 IMAD.WIDE R92, R3, 0x4, R90 ;  /* 0x00000004035ca825 */ /* 0x001fcc00078e025a */
[----:B------:R-:W0:Y:S01]  /*1dc0*/  LDC.64 R90, c[0x0][0x3c8] ;  /* 0x0000f200ff5a7b82 */ /* 0x000e220000000a00 */
[----:B------:R0:W-:Y:S05]  /*1dd0*/  @!P2 STG.E desc[UR4][R92.64], R88 ;  /* 0x000000585c00a986 */ /* 0x0001ea000c101904 */
[----:B------:R-:W-:-:S04]  /*1de0*/  @!P1 FMUL R7, R7, 16777216 ;  /* 0x4b80000007079820 */ /* 0x000fc80000400000 */
[----:B------:R-:W2:Y:S01]  /*1df0*/  MUFU.RSQ R5, R7 ;  /* 0x0000000700057308 */ /* 0x000ea20000001400 */
[----:B-1----:R-:W-:-:S04]  /*1e00*/  @!P2 IMAD.WIDE R80, R3, 0x4, R80 ;  /* 0x000000040350a825 */ /* 0x002fc800078e0250 */
[----:B0-----:R-:W-:-:S04]  /*1e10*/  IMAD.WIDE.U32 R92, R85, 0x10, R90 ;  /* 0x00000010555c7825 */ /* 0x001fc800078e005a */
[----:B------:R-:W-:-:S04]  /*1e20*/  IMAD.WIDE.U32 R84, R84, 0x10, R90 ;  /* 0x0000001054547825 */ /* 0x000fc800078e005a */
        /* <DEDUP_REMOVED lines=15> */
[----:B------:R0:W-:Y:S01]  /*1f20*/  @!P2 STG.E desc[UR4][R80.64], R5 ;  /* 0x000000055000a986 */ /* 0x0001e2000c101904 */
        /* <DEDUP_REMOVED lines=21> */
[----:B-1----:R-:W-:Y:S01]  /*2080*/  FFMA R57, R13, R82, R37 ;  /* 0x000000520d397223 */ /* 0x002fe20000000025 */
[----:B------:R-:W-:Y:S01]  /*2090*/  FFMA R56, R12, R87, R36 ;  /* 0x000000570c387223 */ /* 0x000fe20000000024 */
[----:B------:R-:W0:Y:S01]  /*20a0*/  LDC R82, c[0x0][0x380] ;  /* 0x0000e000ff527b82 */ /* 0x000e220000000800 */
        /* <DEDUP_REMOVED lines=18> */
[----:B------:R-:W-:-:S04]  /*21d0*/  IMAD.WIDE.U32 R86, R86, 0x10, R90 ;  /* 0x0000001056567825 */ /* 0x000fc800078e005a */
        /* <DEDUP_REMOVED lines=12> */
[----:B------:R-:W-:-:S04]  /*22a0*/  IMAD.WIDE.U32 R90, R83, 0x10, R90 ;  /* 0x00000010535a7825 */ /* 0x000fc800078e005a */
[----:B-1----:R-:W-:Y:S01]  /*22b0*/  FFMA R56, R28, R75, R52 ;  /* 0x0000004b1c387223 */ /* 0x002fe20000000034 */
[----:B------:R-:W-:Y:S01]  /*22c0*/  FFMA R57, R29, R76, R53 ;  /* 0x0000004c1d397223 */ /* 0x000fe20000000035 */
[----:B------:R-:W-:Y:S01]  /*22d0*/  FFMA R58, R30, R77, R54 ;  /* 0x0000004d1e3a7223 */ /* 0x000fe20000000036 */
[----:B------:R-:W-:Y:S01]  /*22e0*/  FFMA R59, R31, R78, R55 ;  /* 0x0000004e1f3b7223 */ /* 0x000fe20000000037 */
        /* <DEDUP_REMOVED lines=11> */
.L_x_10180:
[----:B------:R-:W-:Y:S05]  /*23a0*/  BSYNC B0 ;  /* 0x0000000000007941 */ /* 0x000fea0003800000 */
.L_x_10179:
[----:B------:R-:W0:Y:S01]  /*23b0*/  LDCU.64 UR6, c[0x0][0x3f8] ;  /* 0x00007f00ff0677ac */ /* 0x000e220008000a00 */
[----:B-1----:R-:W1:Y:S01]  /*23c0*/  S2R R9, SR_TID.X ;  /* 0x0000000000097919 */ /* 0x002e620000002100 */
        /* <DEDUP_REMOVED lines=14> */
.L_x_10222:
[----:B------:R-:W-:Y:S01]  /*24b0*/  ISETP.NE.AND P0, PT, R0, RZ, PT ;  /* 0x000000ff0000720c */ /* 0x000fe20003f05270 */
[----:B------:R-:W-:Y:S05]  /*24c0*/  WARPSYNC.ALL ;  /* 0x0000000000007948 */ /* 0x000fea0003800000 */
[----:B---3--:R-:W-:Y:S01]  /*24d0*/  FMNMX R7, R10, R7, !PT ;  /* 0x000000070a077209 */ /* 0x008fe20007800000 */
[----:B------:R-:W-:Y:S06]  /*24e0*/  BSSY B0, `(.L_x_10186) ;  /* 0x000001c000007945 */ /* 0x000fec0003800000 */
[----:B------:R-:W3:Y:S01]  /*24f0*/  @!P0 S2R R3, SR_CgaCtaId ;  /* 0x0000000000038919 */ /* 0x000ee20000008800 */
[----:B------:R-:W-:-:S02]  /*2500*/  @!P0 MOV R2, 0x400 ;  /* 0x0000040000028802 */ /* 0x000fc40000000f00 */
[----:B-1----:R-:W-:-:S04]  /*2510*/  @!P0 SHF.R.U32.HI R0, RZ, 0x3, R9 ;  /* 0x00000003ff008819 */ /* 0x002fc80000011609 */
[----:B------:R-:W-:Y:S02]  /*2520*/  @!P0 LOP3.LUT R0, R0, 0x7c, RZ, 0xc0, !PT ;  /* 0x0000007c00008812 */ /* 0x000fe400078ec0ff */
[----:B---3--:R-:W-:-:S04]  /*2530*/  @!P0 LEA R3, R3, R2, 0x18 ;  /* 0x0000000203038211 */ /* 0x008fc800078ec0ff */
        /* <DEDUP_REMOVED lines=17> */
.L_x_10225:
[----:B------:R-:W-:Y:S02]  /*2650*/  ISETP.NE.AND P0, PT, R9, RZ, PT ;  /* 0x000000ff0900720c */ /* 0x000fe40003f05270 */
[----:B---3--:R-:W-:-:S11]  /*2660*/  FMNMX R5, R3, R2, !PT ;  /* 0x0000000203057209 */ /* 0x008fd60007800000 */
[----:B------:R-:W-:Y:S05]  /*2670*/  @P0 BRA `(.L_x_10188) ;  /* 0x0000000000080947 */ /* 0x000fea0003800000 */
[----:B-1----:R-:W1:Y:S02]  /*2680*/  LDC.64 R2, c[0x0][0x3f8] ;  /* 0x0000fe00ff027b82 */ /* 0x002e640000000a00 */
[----:B-1----:R3:W-:Y:S02]  /*2690*/  REDG.E.MAX.S32.STRONG.GPU desc[UR4][R2.64], R5 ;  /* 0x000000050200798e */ /* 0x0027e4000d12e304 */
.L_x_10188:
[----:B------:R-:W-:Y:S05]  /*26a0*/  BSYNC B0 ;  /* 0x0000000000007941 */ /* 0x000fea0003800000 */
.L_x_10186:
[----:B------:R-:W4:Y:S02]  /*26b0*/  LDCU.U8 UR6, c[0x0][0x404] ;  /* 0x00008080ff0677ac */ /* 0x000f240008000000 */
[----:B----4-:R-:W-:-:S13]  /*26c0*/  ISETP.NE.AND P0, PT, RZ, UR6, PT ;  /* 0x00000006ff007c0c */ /* 0x010fda000bf05270 */
[----:B------:R-:W-:Y:S05]  /*26d0*/  @!P0 EXIT ;  /* 0x000000000000894d */ /* 0x000fea0003800000 */
[----:B------:R-:W4:Y:S01]  /*26e0*/  LDCU.64 UR6, c[0x0][0x3f0] ;  /* 0x00007e00ff0677ac */ /* 0x000f220008000a00 */
[----:B-1----:R-:W-:Y:S02]  /*26f0*/  LOP3.LUT P0, RZ, R4, R9, RZ, 0xfc, !PT ;  /* 0x0000000904ff7212 */ /* 0x002fe4000780fcff */
        /* <DEDUP_REMOVED lines=8> */
[----:B0-23--:R-:W-:Y:S05]  /*2780*/  CALL.REL.NOINC `($__internal_164_$__cuda_sm20_rcp_rn_f32_slowpath) ;  /* 0x0000001000847944 */ /* 0x00dfea0003c00000 */
[----:B------:R-:W-:Y:S01]  /*2790*/  MOV R5, R0 ;  /* 0x0000000000057202 */ /* 0x000fe20000000f00 */
[----:B------:R-:W-:Y:S06]  /*27a0*/  BRA `(.L_x_10191) ;  /* 0x0000000000107947 */ /* 0x000fec0003800000 */
.L_x_10190:
[----:B---3--:R-:W1:Y:S02]  /*27b0*/  MUFU.RCP R5, R6 ;  /* 0x0000000600057308 */ /* 0x008e640000001000 */
[----:B-1----:R-:W-:-:S04]  /*27c0*/  FFMA R0, R5, R6, -1 ;  /* 0xbf80000005007423 */ /* 0x002fc80000000006 */
[----:B------:R-:W-:-:S04]  /*27d0*/  FADD.FTZ R0, -R0, -RZ ;  /* 0x800000ff00007221 */ /* 0x000fc80000010100 */
[----:B------:R-:W-:-:S07]  /*27e0*/  FFMA R5, R5, R0, R5 ;  /* 0x0000000005057223 */ /* 0x000fce0000000005 */
.L_x_10191:
[----:B------:R-:W1:Y:S02]  /*27f0*/  LDC.64 R2, c[0x0][0x3f0] ;  /* 0x0000fc00ff027b82 */ /* 0x000e640000000a00 */
[----:B-1----:R-:W-:Y:S01]  /*2800*/  STG.E desc[UR4][R2.64], R5 ;  /* 0x0000000502007986 */ /* 0x002fe2000c101904 */
[----:B------:R-:W-:Y:S05]  /*2810*/  EXIT ;  /* 0x000000000000794d */ /* 0x000fea0003800000 */
.L_x_10182:
[----:B------:R-:W-:Y:S01]  /*2820*/  HFMA2 R80, -RZ, RZ, 0, 5.9604644775390625e-08 ;  /* 0x00000001ff507431 */ /* 0x000fe200000001ff */
[----:B------:R-:W-:Y:S01]  /*2830*/  BSSY B1, `(.L_x_10192) ;  /* 0x0000006000017945 */ /* 0x000fe20003800000 */
[----:B------:R-:W-:Y:S02]  /*2840*/  MOV R7, 0x1f ;  /* 0x0000001f00077802 */ /* 0x000fe40000000f00 */
[----:B------:R-:W-:-:S07]  /*2850*/  MOV R82, 0xffffffff ;  /* 0xffffffff00527802 */ /* 0x000fce0000000f00 */
[----:B------:R-:W-:Y:S05]  /*2860*/  WARPSYNC.COLLECTIVE R82, `(.L_x_10193) ;  /* 0x0000000052087348 */ /* 0x000fea0003c00000 */
[----:B------:R0:W1:Y:S02]  /*2870*/  SHFL.BFLY P1, R81, R5, R80, R7 ;  /* 0x0c00005005517389 */ /* 0x0000640000020007 */
[----:B01----:R-:W-:Y:S05]  /*2880*/  ENDCOLLECTIVE ;  /* 0x000000000000791b */ /* 0x003fea0003800000 */
.L_x_10193:
[----:B------:R-:W-:Y:S05]  /*2890*/  BSYNC B1 ;  /* 0x0000000000017941 */ /* 0x000fea0003800000 */
.L_x_10192:
[----:B------:R-:W-:Y:S02]  /*28a0*/  HFMA2 R80, -RZ, RZ, 0, 1.1920928955078125e-07 ;  /* 0x00000002ff507431 */ /* 0x000fe400000001ff */
[----:B------:R-:W-:Y:S01]  /*28b0*/  FADD R5, R5, R81 ;  /* 0x0000005105057221 */ /* 0x000fe20000000000 */
[----:B------:R-:W-:Y:S02]  /*28c0*/  MOV R7, 0x1f ;  /* 0x0000001f00077802 */ /* 0x000fe40000000f00 */
[----:B------:R-:W-:-:S07]  /*28d0*/  MOV R82, 0xffffffff ;  /* 0xffffffff00527802 */ /* 0x000fce0000000f00 */
[----:B------:R-:W-:Y:S05]  /*28e0*/  WARPSYNC.COLLECTIVE R82, `(.L_x_10194) ;  /* 0x0000000052087348 */ /* 0x000fea0003c00000 */
[----:B------:R0:W1:Y:S02]  /*28f0*/  SHFL.BFLY P1, R81, R5, R80, R7 ;  /* 0x0c00005005517389 */ /* 0x0000640000020007 */
[----:B01----:R-:W-:Y:S05]  /*2900*/  ENDCOLLECTIVE ;  /* 0x000000000000791b */ /* 0x003fea0003800000 */
.L_x_10194:
[----:B------:R-:W-:Y:S02]  /*2910*/  HFMA2 R80, -RZ, RZ, 0, 2.384185791015625e-07 ;  /* 0x00000004ff507431 */ /* 0x000fe400000001ff */
[----:B------:R-:W-:-:S05]  /*2920*/  FADD R89, R5, R81 ;  /* 0x0000005105597221 */ /* 0x000fca0000000000 */
[----:B------:R-:W-:-:S07]  /*2930*/  MOV R5, R89 ;  /* 0x0000005900057202 */ /* 0x000fce0000000f00 */
[----:B------:R-:W-:Y:S05]  /*2940*/  WARPSYNC.COLLECTIVE R82, `(.L_x_10195) ;  /* 0x0000000052087348 */ /* 0x000fea0003c00000 */
[----:B------:R0:W1:Y:S02]  /*2950*/  SHFL.BFLY P1, R81, R5, R80, R7 ;  /* 0x0c00005005517389 */ /* 0x0000640000020007 */
[----:B01----:R-:W-:Y:S05]  /*2960*/  ENDCOLLECTIVE ;  /* 0x000000000000791b */ /* 0x003fea0003800000 */
.L_x_10195:
[----:B------:R-:W-:Y:S02]  /*2970*/  HFMA2 R80, -RZ, RZ, 0, 4.76837158203125e-07 ;  /* 0x00000008ff507431 */ /* 0x000fe400000001ff */
[----:B------:R-:W-:-:S05]  /*2980*/  FADD R90, R89, R81 ;  /* 0x00000051595a7221 */ /* 0x000fca0000000000 */
[----:B------:R-:W-:-:S07]  /*2990*/  MOV R5, R90 ;  /* 0x0000005a00057202 */ /* 0x000fce0000000f00 */
[----:B------:R-:W-:Y:S05]  /*29a0*/  WARPSYNC.COLLECTIVE R82, `(.L_x_10196) ;  /* 0x0000000052087348 */ /* 0x000fea0003c00000 */
[----:B------:R0:W1:Y:S02]  /*29b0*/  SHFL.BFLY P1, R81, R5, R80, R7 ;  /* 0x0c00005005517389 */ /* 0x0000640000020007 */
[----:B01----:R-:W-:Y:S05]  /*29c0*/  ENDCOLLECTIVE ;  /* 0x000000000000791b */ /* 0x003fea0003800000 */
.L_x_10196:
[----:B------:R-:W-:Y:S02]  /*29d0*/  HFMA2 R80, -RZ, RZ, 0, 9.5367431640625e-07 ;  /* 0x00000010ff507431 */ /* 0x000fe400000001ff */
[----:B------:R-:W-:-:S05]  /*29e0*/  FADD R91, R90, R81 ;  /* 0x000000515a5b7221 */ /* 0x000fca0000000000 */
[----:B------:R-:W-:-:S07]  /*29f0*/  MOV R5, R91 ;  /* 0x0000005b00057202 */ /* 0x000fce0000000f00 */
[----:B------:R-:W-:Y:S05]  /*2a00*/  WARPSYNC.COLLECTIVE R82, `(.L_x_10197) ;  /* 0x0000000052087348 */ /* 0x000fea0003c00000 */
[----:B------:R0:W1:Y:S02]  /*2a10*/  SHFL.BFLY P1, R81, R5, R80, R7 ;  /* 0x0c00005005517389 */ /* 0x0000640000020007 */
[----:B01----:R-:W-:Y:S05]  /*2a20*/  ENDCOLLECTIVE ;  /* 0x000000000000791b */ /* 0x003fea0003800000 */
.L_x_10197:
        /* <DEDUP_REMOVED lines=54> */
.L_x_10198:
[----:B------:R-:W-:Y:S02]  /*2d90*/  HFMA2 R80, -RZ, RZ, 0, 1.1920928955078125e-07 ;  /* 0x00000002ff507431 */ /* 0x000fe400000001ff */
[----:B------:R-:W-:-:S05]  /*2da0*/  FADD R89, R5, R81 ;  /* 0x0000005105597221 */ /* 0x000fca0000000000 */
[----:B------:R-:W-:-:S07]  /*2db0*/  MOV R5, R89 ;  /* 0x0000005900057202 */ /* 0x000fce0000000f00 */
[----:B------:R-:W-:Y:S05]  /*2dc0*/  WARPSYNC.COLLECTIVE R82, `(.L_x_10199) ;  /* 0x0000000052087348 */ /* 0x000fea0003c00000 */
[----:B------:R0:W1:Y:S02]  /*2dd0*/  SHFL.BFLY P1, R81, R5, R80, R7 ;  /* 0x0c00005005517389 */ /* 0x0000640000020007 */
[----:B01----:R-:W-:Y:S05]  /*2de0*/  ENDCOLLECTIVE ;  /* 0x000000000000791b */ /* 0x003fea0003800000 */
.L_x_10199:
[----:B------:R-:W-:Y:S02]  /*2df0*/  HFMA2 R80, -RZ, RZ, 0, 2.384185791015625e-07 ;  /* 0x00000004ff507431 */ /* 0x000fe400000001ff */
[----:B------:R-:W-:-:S05]  /*2e00*/  FADD R90, R89, R81 ;  /* 0x00000051595a7221 */ /* 0x000fca0000000000 */
[----:B------:R-:W-:-:S07]  /*2e10*/  MOV R5, R90 ;  /* 0x0000005a00057202 */ /* 0x000fce0000000f00 */
[----:B------:R-:W-:Y:S05]  /*2e20*/  WARPSYNC.COLLECTIVE R82, `(.L_x_10200) ;  /* 0x0000000052087348 */ /* 0x000fea0003c00000 */
[----:B------:R0:W1:Y:S02]  /*2e30*/  SHFL.BFLY P1, R81, R5, R80, R7 ;  /* 0x0c00005005517389 */ /* 0x0000640000020007 */
[----:B01----:R-:W-:Y:S05]  /*2e40*/  ENDCOLLECTIVE ;  /* 0x000000000000791b */ /* 0x003fea0003800000 */
.L_x_10200:
[----:B------:R-:W-:Y:S02]  /*2e50*/  HFMA2 R80, -RZ, RZ, 0, 4.76837158203125e-07 ;  /* 0x00000008ff507431 */ /* 0x000fe400000001ff */
[----:B------:R-:W-:-:S05]  /*2e60*/  FADD R91, R90, R81 ;  /* 0x000000515a5b7221 */ /* 0x000fca0000000000 */
[----:B------:R-:W-:-:S07]  /*2e70*/  MOV R5, R91 ;  /* 0x0000005b00057202 */ /* 0x000fce0000000f00 */
[----:B------:R-:W-:Y:S05]  /*2e80*/  WARPSYNC.COLLECTIVE R82, `(.L_x_10201) ;  /* 0x0000000052087348 */ /* 0x000fea0003c00000 */
[----:B------:R0:W1:Y:S02]  /*2e90*/  SHFL.BFLY P1, R81, R5, R80, R7 ;  /* 0x0c00005005517389 */ /* 0x0000640000020007 */
[----:B01----:R-:W-:Y:S05]  /*2ea0*/  ENDCOLLECTIVE ;  /* 0x000000000000791b */ /* 0x003fea0003800000 */
.L_x_10201:
[----:B------:R-:W-:Y:S02]  /*2eb0*/  HFMA2 R80, -RZ, RZ, 0, 9.5367431640625e-07 ;  /* 0x00000010ff507431 */ /* 0x000fe400000001ff */
[----:B------:R-:W-:-:S05]  /*2ec0*/  FADD R92, R91, R81 ;  /* 0x000000515b5c7221 */ /* 0x000fca0000000000 */
[----:B------:R-:W-:-:S07]  /*2ed0*/  MOV R5, R92 ;  /* 0x0000005c00057202 */ /* 0x000fce0000000f00 */
[----:B------:R-:W-:Y:S05]  /*2ee0*/  WARPSYNC.COLLECTIVE R82, `(.L_x_10202) ;  /* 0x0000000052087348 */ /* 0x000fea0003c00000 */
[----:B------:R0:W1:Y:S02]  /*2ef0*/  SHFL.BFLY P1, R81, R5, R80, R7 ;  /* 0x0c00005005517389 */ /* 0x0000640000020007 */
[----:B01----:R-:W-:Y:S05]  /*2f00*/  ENDCOLLECTIVE ;  /* 0x000000000000791b */ /* 0x003fea0003800000 */
.L_x_10202:
[----:B------:R-:W-:Y:S05]  /*2f10*/  BRA `(.L_x_10203) ;  /* 0xffffffdc00707947 */ /* 0x000fea000383ffff */
.L_x_10184:
[----:B------:R-:W-:Y:S01]  /*2f20*/  HFMA2 R7, -RZ, RZ, 0, 1.847743988037109375e-06 ;  /* 0x0000001fff077431 */ /* 0x000fe200000001ff */
[----:B------:R-:W-:Y:S01]  /*2f30*/  BSSY B1, `(.L_x_10204) ;  /* 0x0000006000017945 */ /* 0x000fe20003800000 */
[----:B------:R-:W-:Y:S02]  /*2f40*/  MOV R80, 0x1 ;  /* 0x0000000100507802 */ /* 0x000fe40000000f00 */
[----:B------:R-:W-:-:S07]  /*2f50*/  MOV R82, 0xffffffff ;  /* 0xffffffff00527802 */ /* 0x000fce0000000f00 */
[----:B------:R-:W-:Y:S05]  /*2f60*/  WARPSYNC.COLLECTIVE R82, `(.L_x_10205) ;  /* 0x0000000052087348 */ /* 0x000fea0003c00000 */
[----:B------:R0:W1:Y:S02]  /*2f70*/  SHFL.BFLY P1, R81, R5, R80, R7 ;  /* 0x0c00005005517389 */ /* 0x0000640000020007 */
[----:B01----:R-:W-:Y:S05]  /*2f80*/  ENDCOLLECTIVE ;  /* 0x000000000000791b */ /* 0x003fea0003800000 */
.L_x_10205:
[----:B------:R-:W-:Y:S05]  /*2f90*/  BSYNC B1 ;  /* 0x0000000000017941 */ /* 0x000fea0003800000 */
.L_x_10204:
[----:B------:R-:W-:Y:S02]  /*2fa0*/  HFMA2 R80, -RZ, RZ, 0, 1.1920928955078125e-07 ;  /* 0x00000002ff507431 */ /* 0x000fe400000001ff */
[----:B------:R-:W-:Y:S01]  /*2fb0*/  FADD R5, R5, R81 ;  /* 0x0000005105057221 */ /* 0x000fe20000000000 */
[----:B------:R-:W-:Y:S02]  /*2fc0*/  MOV R7, 0x1f ;  /* 0x0000001f00077802 */ /* 0x000fe40000000f00 */
[----:B------:R-:W-:-:S07]  /*2fd0*/  MOV R82, 0xffffffff ;  /* 0xffffffff00527802 */ /* 0x000fce0000000f00 */
[----:B------:R-:W-:Y:S05]  /*2fe0*/  WARPSYNC.COLLECTIVE R82, `(.L_x_10206) ;  /* 0x0000000052087348 */ /* 0x000fea0003c00000 */
[----:B------:R0:W1:Y:S02]  /*2ff0*/  SHFL.BFLY P1, R81, R5, R80, R7 ;  /* 0x0c00005005517389 */ /* 0x0000640000020007 */
[----:B01----:R-:W-:Y:S05]  /*3000*/  ENDCOLLECTIVE ;  /* 0x000000000000791b */ /* 0x003fea0003800000 */
.L_x_10206:
[----:B------:R-:W-:Y:S02]  /*3010*/  HFMA2 R80, -RZ, RZ, 0, 2.384185791015625e-07 ;  /* 0x00000004ff507431 */ /* 0x000fe400000001ff */
[----:B------:R-:W-:-:S05]  /*3020*/  FADD R89, R5, R81 ;  /* 0x0000005105597221 */ /* 0x000fca0000000000 */
[----:B------:R-:W-:-:S07]  /*3030*/  MOV R5, R89 ;  /* 0x0000005900057202 */ /* 0x000fce0000000f00 */
[----:B------:R-:W-:Y:S05]  /*3040*/  WARPSYNC.COLLECTIVE R82, `(.L_x_10207) ;  /* 0x0000000052087348 */ /* 0x000fea0003c00000 */
[----:B------:R0:W1:Y:S02]  /*3050*/  SHFL.BFLY P1, R81, R5, R80, R7 ;  /* 0x0c00005005517389 */ /* 0x0000640000020007 */
[----:B01----:R-:W-:Y:S05]  /*3060*/  ENDCOLLECTIVE ;  /* 0x000000000000791b */ /* 0x003fea0003800000 */
.L_x_10207:
[----:B------:R-:W-:Y:S02]  /*3070*/  HFMA2 R80, -RZ, RZ, 0, 4.76837158203125e-07 ;  /* 0x00000008ff507431 */ /* 0x000fe400000001ff */
[----:B------:R-:W-:-:S05]  /*3080*/  FADD R90, R89, R81 ;  /* 0x00000051595a7221 */ /* 0x000fca0000000000 */
[----:B------:R-:W-:-:S07]  /*3090*/  MOV R5, R90 ;  /* 0x0000005a00057202 */ /* 0x000fce0000000f00 */
[----:B------:R-:W-:Y:S05]  /*30a0*/  WARPSYNC.COLLECTIVE R82, `(.L_x_10208) ;  /* 0x0000000052087348 */ /* 0x000fea0003c00000 */
[----:B------:R0:W1:Y:S02]  /*30b0*/  SHFL.BFLY P1, R81, R5, R80, R7 ;  /* 0x0c00005005517389 */ /* 0x0000640000020007 */
[----:B01----:R-:W-:Y:S05]  /*30c0*/  ENDCOLLECTIVE ;  /* 0x000000000000791b */ /* 0x003fea0003800000 */
.L_x_10208:
[----:B------:R-:W-:Y:S02]  /*30d0*/  HFMA2 R80, -RZ, RZ, 0, 9.5367431640625e-07 ;  /* 0x00000010ff507431 */ /* 0x000fe400000001ff */
[----:B------:R-:W-:-:S05]  /*30e0*/  FADD R91, R90, R81 ;  /* 0x000000515a5b7221 */ /* 0x000fca0000000000 */
[----:B------:R-:W-:-:S07]  /*30f0*/  MOV R5, R91 ;  /* 0x0000005b00057202 */ /* 0x000fce0000000f00 */
[----:B------:R-:W-:Y:S05]  /*3100*/  WARPSYNC.COLLECTIVE R82, `(.L_x_10209) ;  /* 0x0000000052087348 */ /* 0x000fea0003c00000 */
[----:B------:R0:W1:Y:S02]  /*3110*/  SHFL.BFLY P1, R81, R5, R80, R7 ;  /* 0x0c00005005517389 */ /* 0x0000640000020007 */
[----:B01----:R-:W-:Y:S05]  /*3120*/  ENDCOLLECTIVE ;  /* 0x000000000000791b */ /* 0x003fea0003800000 */
.L_x_10209:
        /* <DEDUP_REMOVED lines=54> */
.L_x_10210:
[----:B------:R-:W-:Y:S02]  /*3490*/  HFMA2 R80, -RZ, RZ, 0, 1.1920928955078125e-07 ;  /* 0x00000002ff507431 */ /* 0x000fe400000001ff */
[----:B------:R-:W-:-:S05]  /*34a0*/  FADD R89, R5, R81 ;  /* 0x0000005105597221 */ /* 0x000fca0000000000 */
[----:B------:R-:W-:-:S07]  /*34b0*/  MOV R5, R89 ;  /* 0x0000005900057202 */ /* 0x000fce0000000f00 */
[----:B------:R-:W-:Y:S05]  /*34c0*/  WARPSYNC.COLLECTIVE R82, `(.L_x_10211) ;  /* 0x0000000052087348 */ /* 0x000fea0003c00000 */
[----:B------:R0:W1:Y:S02]  /*34d0*/  SHFL.BFLY P1, R81, R5, R80, R7 ;  /* 0x0c00005005517389 */ /* 0x0000640000020007 */
[----:B01----:R-:W-:Y:S05]  /*34e0*/  ENDCOLLECTIVE ;  /* 0x000000000000791b */ /* 0x003fea0003800000 */
.L_x_10211:
[----:B------:R-:W-:Y:S02]  /*34f0*/  HFMA2 R80, -RZ, RZ, 0, 2.384185791015625e-07 ;  /* 0x00000004ff507431 */ /* 0x000fe400000001ff */
[----:B------:R-:W-:-:S05]  /*3500*/  FADD R90, R89, R81 ;  /* 0x00000051595a7221 */ /* 0x000fca0000000000 */
[----:B------:R-:W-:-:S07]  /*3510*/  MOV R5, R90 ;  /* 0x0000005a00057202 */ /* 0x000fce0000000f00 */
[----:B------:R-:W-:Y:S05]  /*3520*/  WARPSYNC.COLLECTIVE R82, `(.L_x_10212) ;  /* 0x0000000052087348 */ /* 0x000fea0003c00000 */
[----:B------:R0:W1:Y:S02]  /*3530*/  SHFL.BFLY P1, R81, R5, R80, R7 ;  /* 0x0c00005005517389 */ /* 0x0000640000020007 */
[----:B01----:R-:W-:Y:S05]  /*3540*/  ENDCOLLECTIVE ;  /* 0x000000000000791b */ /* 0x003fea0003800000 */
.L_x_10212:
[----:B------:R-:W-:Y:S02]  /*3550*/  HFMA2 R80, -RZ, RZ, 0, 4.76837158203125e-07 ;  /* 0x00000008ff507431 */ /* 0x000fe400000001ff */
[----:B------:R-:W-:-:S05]  /*3560*/  FADD R91, R90, R81 ;  /* 0x000000515a5b7221 */ /* 0x000fca0000000000 */
[----:B------:R-:W-:-:S07]  /*3570*/  MOV R5, R91 ;  /* 0x0000005b00057202 */ /* 0x000fce0000000f00 */
[----:B------:R-:W-:Y:S05]  /*3580*/  WARPSYNC.COLLECTIVE R82, `(.L_x_10213) ;  /* 0x0000000052087348 */ /* 0x000fea0003c00000 */
[----:B------:R0:W1:Y:S02]  /*3590*/  SHFL.BFLY P1, R81, R5, R80, R7 ;  /* 0x0c00005005517389 */ /* 0x0000640000020007 */
[----:B01----:R-:W-:Y:S05]  /*35a0*/  ENDCOLLECTIVE ;  /* 0x000000000000791b */ /* 0x003fea0003800000 */
.L_x_10213:
[----:B------:R-:W-:Y:S02]  /*35b0*/  HFMA2 R80, -RZ, RZ, 0, 9.5367431640625e-07 ;  /* 0x00000010ff507431 */ /* 0x000fe400000001ff */
[----:B------:R-:W-:-:S05]  /*35c0*/  FADD R92, R91, R81 ;  /* 0x000000515b5c7221 */ /* 0x000fca0000000000 */
[----:B------:R-:W-:-:S07]  /*35d0*/  MOV R5, R92 ;  /* 0x0000005c00057202 */ /* 0x000fce0000000f00 */
[----:B------:R-:W-:Y:S05]  /*35e0*/  WARPSYNC.COLLECTIVE R82, `(.L_x_10214) ;  /* 0x0000000052087348 */ /* 0x000fea0003c00000 */
[----:B------:R0:W1:Y:S02]  /*35f0*/  SHFL.BFLY P1, R81, R5, R80, R7 ;  /* 0x0c00005005517389 */ /* 0x0000640000020007 */
[----:B01----:R-:W-:Y:S05]  /*3600*/  ENDCOLLECTIVE ;  /* 0x000000000000791b */ /* 0x003fea0003800000 */
.L_x_10214:
[----:B------:R-:W-:Y:S05]  /*3610*/  BRA `(.L_x_10215) ;  /* 0xffffffe400cc7947 */ /* 0x000fea000383ffff */
.L_x_10187:
[----:B------:R-:W-:Y:S01]  /*3620*/  HFMA2 R12, -RZ, RZ, 0, 9.5367431640625e-07 ;  /* 0x00000010ff0c7431 */ /* 0x000fe200000001ff */
[----:B------:R-:W-:Y:S01]  /*3630*/  BSSY B0, `(.L_x_10216) ;  /* 0x0000007000007945 */ /* 0x000fe20003800000 */
[----:B------:R-:W-:Y:S02]  /*3640*/  MOV R11, R2 ;  /* 0x00000002000b7202 */ /* 0x000fe40000000f00 */
[----:B------:R-:W-:Y:S02]  /*3650*/  MOV R13, 0x1f ;  /* 0x0000001f000d7802 */ /* 0x000fe40000000f00 */
[----:B------:R-:W-:-:S07]  /*3660*/  MOV R82, 0xffffffff ;  /* 0xffffffff00527802 */ /* 0x000fce0000000f00 */
[----:B-12--5:R-:W-:Y:S05]  /*3670*/  WARPSYNC.COLLECTIVE R82, `(.L_x_10217) ;  /* 0x0000000052087348 */ /* 0x026fea0003c00000 */
[----:B------:R0:W3:Y:S02]  /*3680*/  SHFL.DOWN P0, R7, R11, R12, R13 ;  /* 0x0800000c0b077389 */ /* 0x0000e4000000000d */
[----:B0123-5:R-:W-:Y:S05]  /*3690*/  ENDCOLLECTIVE ;  /* 0x000000000000791b */ /* 0x02ffea0003800000 */
.L_x_10217:
[----:B------:R-:W-:Y:S05]  /*36a0*/  BSYNC B0 ;  /* 0x0000000000007941 */ /* 0x000fea0003800000 */
.L_x_10216:
        /* <DEDUP_REMOVED lines=9> */
.L_x_10218:
[----:B------:R-:W-:Y:S01]  /*3740*/  HFMA2 R12, -RZ, RZ, 0, 2.384185791015625e-07 ;  /* 0x00000004ff0c7431 */ /* 0x000fe200000001ff */
[----:B------:R-:W-:-:S04]  /*3750*/  MOV R8, R7 ;  /* 0x0000000700087202 */ /* 0x000fc80000000f00 */
[----:B------:R-:W-:-:S04]  /*3760*/  FMNMX R8, R3, R8, !PT ;  /* 0x0000000803087209 */ /* 0x000fc80007800000 */
[----:B------:R-:W-:-:S07]  /*3770*/  MOV R11, R8 ;  /* 0x00000008000b7202 */ /* 0x000fce0000000f00 */
[----:B------:R-:W-:Y:S05]  /*3780*/  WARPSYNC.COLLECTIVE R82, `(.L_x_10219) ;  /* 0x0000000052087348 */ /* 0x000fea0003c00000 */
[----:B------:R0:W1:Y:S02]  /*3790*/  SHFL.DOWN P0, R7, R11, R12, R13 ;  /* 0x0800000c0b077389 */ /* 0x000064000000000d */
[----:B01----:R-:W-:Y:S05]  /*37a0*/  ENDCOLLECTIVE ;  /* 0x000000000000791b */ /* 0x003fea0003800000 */
.L_x_10219:
[----:B------:R-:W-:Y:S01]  /*37b0*/  HFMA2 R12, -RZ, RZ, 0, 1.1920928955078125e-07 ;  /* 0x00000002ff0c7431 */ /* 0x000fe200000001ff */
[----:B------:R-:W-:-:S04]  /*37c0*/  MOV R5, R7 ;  /* 0x0000000700057202 */ /* 0x000fc80000000f00 */
[----:B------:R-:W-:-:S04]  /*37d0*/  FMNMX R5, R8, R5, !PT ;  /* 0x0000000508057209 */ /* 0x000fc80007800000 */
[----:B------:R-:W-:-:S07]  /*37e0*/  MOV R11, R5 ;  /* 0x00000005000b7202 */ /* 0x000fce0000000f00 */
[----:B------:R-:W-:Y:S05]  /*37f0*/  WARPSYNC.COLLECTIVE R82, `(.L_x_10220) ;  /* 0x0000000052087348 */ /* 0x000fea0003c00000 */
[----:B------:R0:W1:Y:S02]  /*3800*/  SHFL.DOWN P0, R7, R11, R12, R13 ;  /* 0x0800000c0b077389 */ /* 0x000064000000000d */
[----:B01----:R-:W-:Y:S05]  /*3810*/  ENDCOLLECTIVE ;  /* 0x000000000000791b */ /* 0x003fea0003800000 */
.L_x_10220:
[----:B------:R-:W-:Y:S01]  /*3820*/  HFMA2 R12, -RZ, RZ, 0, 5.9604644775390625e-08 ;  /* 0x00000001ff0c7431 */ /* 0x000fe200000001ff */
[----:B------:R-:W-:-:S04]  /*3830*/  MOV R10, R7 ;  /* 0x00000007000a7202 */ /* 0x000fc80000000f00 */
[----:B------:R-:W-:-:S04]  /*3840*/  FMNMX R10, R5, R10, !PT ;  /* 0x0000000a050a7209 */ /* 0x000fc80007800000 */
[----:B------:R-:W-:-:S07]  /*3850*/  MOV R11, R10 ;  /* 0x0000000a000b7202 */ /* 0x000fce0000000f00 */
[----:B------:R-:W-:Y:S05]  /*3860*/  WARPSYNC.COLLECTIVE R82, `(.L_x_10221) ;  /* 0x0000000052087348 */ /* 0x000fea0003c00000 */
[----:B------:R0:W1:Y:S02]  /*3870*/  SHFL.DOWN P0, R7, R11, R12, R13 ;  /* 0x0800000c0b077389 */ /* 0x000064000000000d */
[----:B01----:R-:W-:Y:S05]  /*3880*/  ENDCOLLECTIVE ;  /* 0x000000000000791b */ /* 0x003fea0003800000 */
.L_x_10221:
[----:B------:R-:W-:Y:S05]  /*3890*/  BRA `(.L_x_10222) ;  /* 0xffffffec00047947 */ /* 0x000fea000383ffff */
.L_x_10189:
[----:B---3--:R-:W-:Y:S02]  /*38a0*/  MOV R11, R0 ;  /* 0x00000000000b7202 */ /* 0x008fe40000000f00 */
[----:B------:R-:W-:Y:S02]  /*38b0*/  MOV R12, 0x2 ;  /* 0x00000002000c7802 */ /* 0x000fe40000000f00 */
[----:B------:R-:W-:Y:S02]  /*38c0*/  MOV R13, 0x1f ;  /* 0x0000001f000d7802 */ /* 0x000fe40000000f00 */
[----:B------:R-:W-:-:S07]  /*38d0*/  MOV R82, 0xffffffff ;  /* 0xffffffff00527802 */ /* 0x000fce0000000f00 */
[----:B012--5:R-:W-:Y:S05]  /*38e0*/  WARPSYNC.COLLECTIVE R82, `(.L_x_10223) ;  /* 0x0000000052087348 */ /* 0x027fea0003c00000 */
[----:B------:R3:W4:Y:S02]  /*38f0*/  SHFL.DOWN P0, R7, R11, R12, R13 ;  /* 0x0800000c0b077389 */ /* 0x000724000000000d */
[----:B012345:R-:W-:Y:S05]  /*3900*/  ENDCOLLECTIVE ;  /* 0x000000000000791b */ /* 0x03ffea0003800000 */
.L_x_10223:
[----:B------:R-:W-:Y:S02]  /*3910*/  MOV R12, 0x1 ;  /* 0x00000001000c7802 */ /* 0x000fe40000000f00 */
[----:B------:R-:W-:-:S04]  /*3920*/  MOV R3, R7 ;  /* 0x0000000700037202 */ /* 0x000fc80000000f00 */
[----:B------:R-:W-:-:S04]  /*3930*/  FMNMX R3, R3, R0, !PT ;  /* 0x0000000003037209 */ /* 0x000fc80007800000 */
[----:B------:R-:W-:-:S07]  /*3940*/  MOV R11, R3 ;  /* 0x00000003000b7202 */ /* 0x000fce0000000f00 */
[----:B------:R-:W-:Y:S05]  /*3950*/  WARPSYNC.COLLECTIVE R82, `(.L_x_10224) ;  /* 0x0000000052087348 */ /* 0x000fea0003c00000 */
[----:B------:R0:W1:Y:S02]  /*3960*/  SHFL.DOWN P0, R7, R11, R12, R13 ;  /* 0x0800000c0b077389 */ /* 0x000064000000000d */
[----:B01----:R-:W-:Y:S05]  /*3970*/  ENDCOLLECTIVE ;  /* 0x000000000000791b */ /* 0x003fea0003800000 */
.L_x_10224:
[----:B------:R-:W-:Y:S01]  /*3980*/  MOV R2, R7 ;  /* 0x0000000700027202 */ /* 0x000fe20000000f00 */
[----:B------:R-:W-:Y:S06]  /*3990*/  BRA `(.L_x_10225) ;  /* 0xffffffec002c7947 */ /* 0x000fec000383ffff */
        .weak           $__internal_164_$__cuda_sm20_rcp_rn_f32_slowpath
        .type           $__internal_164_$__cuda_sm20_rcp_rn_f32_slowpath,@function
        .size           $__internal_164_$__cuda_sm20_rcp_rn_f32_slowpath,(.L_x_13032 - $__internal_164_$__cuda_sm20_rcp_rn_f32_slowpath)
$__internal_164_$__cuda_sm20_rcp_rn_f32_slowpath:
        /* <DEDUP_REMOVED lines=15> */
.L_x_10226:
        /* <DEDUP_REMOVED lines=33> */
.L_x_10228:
[----:B------:R2:W3:Y:S02]  /*3ca0*/  MUFU.RCP R0, R6 ;  /* 0x0000000600007308 */ /* 0x0004e40000001000 */
.L_x_10227:
[----:B------:R-:W-:Y:S01]  /*3cb0*/  HFMA2 R3, -RZ, RZ, 0, 0 ;  /* 0x00000000ff037431 */ /* 0x000fe200000001ff */
[----:B------:R-:W-:-:S04]  /*3cc0*/  MOV R2, R7 ;  /* 0x0000000700027202 */ /* 0x000fc80000000f00 */
[----:B0123--:R-:W-:Y:S05]  /*3cd0*/  RET.REL.NODEC R2 `(_ZN18transformer_engine13normalization19ln_fwd_tuned_kernelINS0_13Kernel_traitsIffffjLj768ELj1ELj4ELj1ELj16ENS0_18Kernel_traits_baseILj768EffffjLj128EEEEEEEvNS0_19ForwardKernelParamsE) ;  /* 0xffffffc002c87950 */ /* 0x00ffea0003c3ffff */
.L_x_10229:
        /* <DEDUP_REMOVED lines=10> */
.L_x_13032:


//--------------------- .text._ZN18transformer_engine13normalization19ln_fwd_tuned_kernelINS0_13Kernel_traitsIff13__nv_fp8_e4m3fjLj65536ELj8ELj1ELj4ELj16ENS0_18Kernel_traits_baseILj65536EffS3_fjLj128EEEEEEEvNS0_19ForwardKernelParamsE --------------------------
	.section	.text._ZN18transformer_engine13normalization19ln_fwd_tuned_kernelINS0_13Kernel_traitsIff13__nv_fp8_e4m3fjLj65536ELj8ELj1ELj4ELj16ENS0_18Kernel_traits_baseILj65536EffS3_fjLj128EEEEEEEvNS0_19ForwardKernelParamsE,"ax",@progbits
	.align	128
        .global         _ZN18transformer_engine13normalization19ln_fwd_tuned_kernelINS0_13Kernel_traitsIff13__nv_fp8_e4m3fjLj65536ELj8ELj1ELj4ELj16ENS0_18Kernel_traits_baseILj65536EffS3_fjLj128EEEEEEEvNS0_19ForwardKernelParamsE
        .type           _ZN18transformer_engine13normalization19ln_fwd_tuned_kernelINS0_13Kernel_traitsIff13__nv_fp8_e4m3fjLj65536ELj8ELj1ELj4ELj16ENS0_18Kernel_traits_baseILj65536EffS3_fjLj128EEEEEEEvNS0_19ForwardKernelParamsE,@function
        .size           _ZN18transformer_engine13normalization19ln_fwd_tuned_kernelINS0_13Kernel_traitsIff13__nv_fp8_e4m3fjLj65536ELj8ELj1ELj4ELj16ENS0_18Kernel_traits_baseILj65536EffS3_fjLj128EEEEEEEvNS0_19ForwardKernelParamsE,(.L_x_13033 - _ZN18transformer_engine13normalization19ln_fwd_tuned_kernelINS0_13Kernel_traitsIff13__nv_fp8_e4m3fjLj65536ELj8ELj1ELj4ELj16ENS0_18Kernel_traits_baseILj65536EffS3_fjLj128EEEEEEEvNS0_19ForwardKernelParamsE)
        .other          _ZN18transformer_engine13normalization19ln_fwd_tuned_kernelINS0_13Kernel_traitsIff13__nv_fp8_e4m3fjLj65536ELj8ELj1ELj4ELj16ENS0_18Kernel_traits_baseILj65536EffS3_fjLj128EEEEEEEvNS0_19ForwardKernelParamsE,@"STO_CUDA_ENTRY STV_DEFAULT"
_ZN18transformer_engine13normalization19ln_fwd_tuned_kernelINS0_13Kernel_traitsIff13__nv_fp8_e4m3fjLj65536ELj8ELj1ELj4ELj16ENS0_18Kernel_traits_baseILj65536EffS3_fjLj128EEEEEEEvNS0_19ForwardKernelParamsE:
.text._ZN18transformer_engine13normalization19ln_fwd_tuned_kernelINS0_13Kernel_traitsIff13__nv_fp8_e4m3fjLj65536ELj8ELj1ELj4ELj16ENS0_18Kernel_traits_baseILj65536EffS3_fjLj128EEEEEEEvNS0_19ForwardKernelParamsE:
        /* <DEDUP_REMOVED lines=133> */
.L_x_10254:
[----:B------:R-:W0:Y:S01]  /*0850*/  LDC.64 R202, c[0x0][0x390] ;  /* 0x0000e400ffca7b82 */ /* 0x000e220000000a00 */
[----:B------:R-:W-:-:S05]  /*0860*/  LEA R135, R196, R135, 0xe ;  /* 0x00000087c4877211 */ /* 0x000fca00078e70ff */
[----:B0-----:R-:W-:-:S05]  /*0870*/  IMAD.WIDE.U32 R202, R135, 0x10, R202 ;  /* 0x0000001087ca7825 */ /* 0x001fca00078e00ca */
[----:B--2---:R-:W2:Y:S04]  /*0880*/  LDG.E.128 R192, desc[UR8][R202.64] ;  /* 0x00000008cac07981 */ /* 0x004ea8000c1e1d00 */
        /* <DEDUP_REMOVED lines=251> */
[----:B0-----:R-:W-:-:S04]  /*1840*/  IADD3 R203, PT, PT, R200, 0x20, RZ ;  /* 0x00000020c8cb7810 */ /* 0x001fc80007ffe0ff */
[----:B------:R-:W-:-:S04]  /*1850*/  SEL R203, R203, R200, P4 ;  /* 0x000000c8cbcb7207 */ /* 0x000fc80002000000 */
[----:B------:R-:W-:-:S05]  /*1860*/  IADD3 R0, PT, PT, R203, R0, RZ ;  /* 0x00000000cb007210 */ /* 0x000fca0007ffe0ff */
[----:B------:R1:W2:Y:S02]  /*1870*/  LDS.64 R204, [R0] ;  /* 0x0000000000cc7984 */ /* 0x0002a40000000a00 */
.L_x_10232:
[----:B------:R-:W-:Y:S05]  /*1880*/  BSYNC.RECONVERGENT B0 ;  /* 0x0000000000007941 */ /* 0x000fea0003800200 */
.L_x_10231:
        /* <DEDUP_REMOVED lines=11> */
[----:B-----5:R-:W-:Y:S05]  /*1940*/  CALL.REL.NOINC `($__internal_165_$__cuda_sm20_rcp_rn_f32_slowpath) ;  /* 0x0000005000847944 */ /* 0x020fea0003c00000 */
[----:B------:R-:W-:Y:S05]  /*1950*/  BRA `(.L_x_10235) ;  /* 0x0000000000107947 */ /* 0x000fea0003800000 */
.L_x_10234:
[----:B------:R-:W0:Y:S02]  /*1960*/  MUFU.RCP R203, R202 ;  /* 0x000000ca00cb7308 */ /* 0x000e240000001000 */
[----:B0-----:R-:W-:-:S04]  /*1970*/  FFMA R0, R202, R203, -1 ;  /* 0xbf800000ca007423 */ /* 0x001fc800000000cb */
[----:B------:R-:W-:-:S04]  /*1980*/  FADD.FTZ R0, -R0, -RZ ;  /* 0x800000ff00007221 */ /* 0x000fc80000010100 */
[----:B------:R-:W-:-:S07]  /*1990*/  FFMA R0, R203, R0, R203 ;  /* 0x00000000cb007223 */ /* 0x000fce00000000cb */
.L_x_10235:
[----:B------:R-:W-:Y:S05]  /*19a0*/  BSYNC.RECONVERGENT B0 ;  /* 0x0000000000007941 */ /* 0x000fea0003800200 */
.L_x_10233:
        /* <DEDUP_REMOVED lines=20> */
[----:B-----5:R-:W-:Y:S05]  /*1af0*/  CALL.REL.NOINC `($__internal_165_$__cuda_sm20_rcp_rn_f32_slowpath) ;  /* 0x0000005000187944 */ /* 0x020fea0003c00000 */
[----:B------:R-:W-:Y:S05]  /*1b00*/  BRA `(.L_x_10238) ;  /* 0x0000000000107947 */ /* 0x000fea0003800000 */
.L_x_10237:
[----:B------:R-:W0:Y:S02]  /*1b10*/  MUFU.RCP R0, R211 ;  /* 0x000000d300007308 */ /* 0x000e240000001000 */
[----:B0-----:R-:W-:-:S04]  /*1b20*/  FFMA R2, R211, R0, -1 ;  /* 0xbf800000d3027423 */ /* 0x001fc80000000000 */
[----:B------:R-:W-:-:S04]  /*1b30*/  FADD.FTZ R209, -R2, -RZ ;  /* 0x800000ff02d17221 */ /* 0x000fc80000010100 */
[----:B------:R-:W-:-:S07]  /*1b40*/  FFMA R0, R0, R209, R0 ;  /* 0x000000d100007223 */ /* 0x000fce0000000000 */
.L_x_10238:
[----:B------:R-:W-:Y:S05]  /*1b50*/  BSYNC.RECONVERGENT B0 ;  /* 0x0000000000007941 */ /* 0x000fea0003800200 */
.L_x_10236:
        /* <DEDUP_REMOVED lines=24> */
[----:B------:R-:W-:Y:S02]  /*1ce0*/  CS2R R202, SRZ ;  /* 0x0000000000ca7805 */ /* 0x000fe4000001ff00 */
        /* <DEDUP_REMOVED lines=11> */
[----:B0-----:R-:W-:-:S04]  /*1da0*/  LOP3.LUT R0, R199, 0x1, RZ, 0xc0, !PT ;  /* 0x00000001c7007812 */ /* 0x001fc800078ec0ff */
[----:B------:R-:W-:-:S03]  /*1db0*/  IADD3 R0, PT, PT, -R0, RZ, RZ ;  /* 0x000000ff00007210 */ /* 0x000fc60007ffe1ff */
[----:B------:R-:W0:Y:S01]  /*1dc0*/  LDC.64 R204, c[0x0][0x3b0] ;  /* 0x0000ec00ffcc7b82 */ /* 0x000e220000000a00 */
        /* <DEDUP_REMOVED lines=11> */
.L_x_10240:
[----:B------:R-:W-:Y:S05]  /*1e80*/  BSYNC.RECONVERGENT B0 ;  /* 0x0000000000007941 */ /* 0x000fea0003800200 */
.L_x_10239:
[----:B------:R-:W-:Y:S05]  /*1e90*/  @P2 BRA `(.L_x_10241) ;  /* 0x00000000005c2947 */ /* 0x000fea0003800000 */
[----:B------:R-:W4:Y:S01]  /*1ea0*/  S2R R201, SR_CTAID.X ;  /* 0x0000000000c97919 */ /* 0x000f220000002500 */
[C---:B0-----:R-:W-:Y:S01]  /*1eb0*/  LOP3.LUT R0, R199.reuse, 0x1, RZ, 0xc0, !PT ;  /* 0x00000001c7007812 */ /* 0x041fe200078ec0ff */
[----:B------:R-:W3:Y:S01]  /*1ec0*/  LDCU.64 UR10, c[0x0][0x3b8] ;  /* 0x00007700ff0a77ac */ /* 0x000ee20008000a00 */
[----:B------:R-:W-:Y:S02]  /*1ed0*/  ISETP.GT.U32.AND P2, PT, R199, 0x1, PT ;  /* 0x00000001c700780c */ /* 0x000fe40003f44070 */
[----:B------:R-:W-:-:S04]  /*1ee0*/  IADD3 R0, PT, PT, -R0, RZ, RZ ;  /* 0x000000ff00007210 */ /* 0x000fc80007ffe1ff */
[----:B------:R-:W-:-:S04]  /*1ef0*/  LOP3.LUT R0, R0, UR7, RZ, 0xc0, !PT ;  /* 0x0000000700007c12 */ /* 0x000fc8000f8ec0ff */
[----:B----4-:R-:W-:-:S04]  /*1f00*/  LEA.HI R2, P3, R201, R0, RZ, 0x1d ;  /* 0x00000000c9027211 */ /* 0x010fc8000787e8ff */
        /* <DEDUP_REMOVED lines=11> */
.L_x_10242:
[----:B------:R-:W3:Y:S04]  /*1fc0*/  LDG.E.STRONG.GPU R0, desc[UR8][R204.64] ;  /* 0x00000008cc007981 */ /* 0x000ee8000c1ef900 */
[----:B---3--:R-:W-:Y:S01]  /*1fd0*/  CCTL.IVALL ;  /* 0x00000000ff00798f */ /* 0x008fe20002000000 */
[----:B------:R-:W-:Y:S05]  /*1fe0*/  YIELD ;  /* 0x0000000000007946 */ /* 0x000fea0003800000 */
[----:B------:R-:W-:-:S13]  /*1ff0*/  ISETP.NE.AND P2, PT, R0, R209, PT ;  /* 0x000000d10000720c */ /* 0x000fda0003f45270 */
[----:B------:R-:W-:Y:S05]  /*2000*/  @P2 BRA `(.L_x_10242) ;  /* 0xfffffffc00ec2947 */ /* 0x000fea000383ffff */
.L_x_10241:
        /* <DEDUP_REMOVED lines=16> */
[----:B01-345:R-:W-:Y:S05]  /*2110*/  CALL.REL.NOINC `($__internal_165_$__cuda_sm20_rcp_rn_f32_slowpath) ;  /* 0x0000004800907944 */ /* 0x03bfea0003c00000 */
[----:B------:R-:W-:Y:S05]  /*2120*/  BRA `(.L_x_10245) ;  /* 0x0000000000107947 */ /* 0x000fea0003800000 */
.L_x_10244:
[----:B------:R-:W1:Y:S02]  /*2130*/  MUFU.RCP R205, R204 ;  /* 0x000000cc00cd7308 */ /* 0x000e640000001000 */
[----:B-1----:R-:W-:-:S04]  /*2140*/  FFMA R0, R204, R205, -1 ;  /* 0xbf800000cc007423 */ /* 0x002fc800000000cd */
[----:B------:R-:W-:-:S04]  /*2150*/  FADD.FTZ R0, -R0, -RZ ;  /* 0x800000ff00007221 */ /* 0x000fc80000010100 */
[----:B------:R-:W-:-:S07]  /*2160*/  FFMA R0, R205, R0, R205 ;  /* 0x00000000cd007223 */ /* 0x000fce00000000cd */
.L_x_10245:
[----:B------:R-:W-:Y:S05]  /*2170*/  BSYNC.RECONVERGENT B0 ;  /* 0x0000000000007941 */ /* 0x000fea0003800200 */
.L_x_10243:
        /* <DEDUP_REMOVED lines=20> */
[----:B-1---5:R-:W-:Y:S05]  /*22c0*/  CALL.REL.NOINC `($__internal_165_$__cuda_sm20_rcp_rn_f32_slowpath) ;  /* 0x0000004800247944 */ /* 0x022fea0003c00000 */
[----:B------:R-:W-:Y:S05]  /*22d0*/  BRA `(.L_x_10248) ;  /* 0x0000000000107947 */ /* 0x000fea0003800000 */
.L_x_10247:
[----:B------:R-:W0:Y:S02]  /*22e0*/  MUFU.RCP R0, R201 ;  /* 0x000000c900007308 */ /* 0x000e240000001000 */
[----:B0-----:R-:W-:-:S04]  /*22f0*/  FFMA R2, R201, R0, -1 ;  /* 0xbf800000c9027423 */ /* 0x001fc80000000000 */
[----:B------:R-:W-:-:S04]  /*2300*/  FADD.FTZ R207, -R2, -RZ ;  /* 0x800000ff02cf7221 */ /* 0x000fc80000010100 */
[----:B------:R-:W-:-:S07]  /*2310*/  FFMA R0, R0, R207, R0 ;  /* 0x000000cf00007223 */ /* 0x000fce0000000000 */
.L_x_10248:
[----:B------:R-:W-:Y:S05]  /*2320*/  BSYNC.RECONVERGENT B0 ;  /* 0x0000000000007941 */ /* 0x000fea0003800200 */
.L_x_10246:
        /* <DEDUP_REMOVED lines=20> */
[----:B-----5:R-:W-:Y:S05]  /*2470*/  CALL.REL.NOINC `($__internal_165_$__cuda_sm20_rcp_rn_f32_slowpath) ;  /* 0x0000004400b87944 */ /* 0x020fea0003c00000 */
[----:B------:R-:W-:Y:S05]  /*2480*/  BRA `(.L_x_10251) ;  /* 0x0000000000107947 */ /* 0x000fea0003800000 */
.L_x_10250:
[----:B------:R-:W0:Y:S02]  /*2490*/  MUFU.RCP R0, R207 ;  /* 0x000000cf00007308 */ /* 0x000e240000001000 */
[----:B0-----:R-:W-:-:S04]  /*24a0*/  FFMA R2, R207, R0, -1 ;  /* 0xbf800000cf027423 */ /* 0x001fc80000000000 */
[----:B------:R-:W-:-:S04]  /*24b0*/  FADD.FTZ R205, -R2, -RZ ;  /* 0x800000ff02cd7221 */ /* 0x000fc80000010100 */
[----:B------:R-:W-:-:S07]  /*24c0*/  FFMA R0, R0, R205, R0 ;  /* 0x000000cd00007223 */ /* 0x000fce0000000000 */
.L_x_10251:
[----:B------:R-:W-:Y:S05]  /*24d0*/  BSYNC.RECONVERGENT B0 ;  /* 0x0000000000007941 */ /* 0x000fea0003800200 */
.L_x_10249:
        /* <DEDUP_REMOVED lines=93> */
[----:B-1----:R-:W-:Y:S01]  /*2ab0*/  ISETP.NE.AND P1, PT, R152, RZ, PT ;  /* 0x000000ff9800720c */ /* 0x002fe20003f25270 */
[C---:B------:R-:W-:Y:S01]  /*2ac0*/  FMUL R201, R0.reuse, R201 ;  /* 0x000000c900c97220 */ /* 0x040fe20000400000 */
[C---:B------:R-:W-:Y:S01]  /*2ad0*/  FMUL R148, R0.reuse, R193 ;  /* 0x000000c100947220 */ /* 0x040fe20000400000 */
[----:B------:R-:W1:Y:S01]  /*2ae0*/  S2R R2, SR_TID.X ;  /* 0x0000000000027919 */ /* 0x000e620000002100 */
[----:B------:R-:W-:Y:S01]  /*2af0*/  FMUL R192, R0, R149 ;  /* 0x0000009500c07220 */ /* 0x000fe20000400000 */
[----:B-----5:R-:W-:Y:S01]  /*2b00*/  FFMA R204, R4, R201, R68 ;  /* 0x000000c904cc7223 */ /* 0x020fe20000000044 */
[C---:B------:R-:W-:Y:S01]  /*2b10*/  FMUL R202, R0.reuse, R145 ;  /* 0x0000009100ca7220 */ /* 0x040fe20000400000 */
[C---:B------:R-:W-:Y:S01]  /*2b20*/  FMUL R205, R0.reuse, R205 ;  /* 0x000000cd00cd7220 */ /* 0x040fe20000400000 */
[C---:B------:R-:W-:Y:S01]  /*2b30*/  FMUL R145, R0.reuse, R134 ;  /* 0x0000008600917220 */ /* 0x040fe20000400000 */
[C---:B------:R-:W-:Y:S01]  /*2b40*/  FMUL R149, R0.reuse, R135 ;  /* 0x0000008700957220 */ /* 0x040fe20000400000 */
[C---:B------:R-:W-:Y:S01]  /*2b50*/  FMUL R213, R0.reuse, R213 ;  /* 0x000000d500d57220 */ /* 0x040fe20000400000 */
[C---:B------:R-:W-:Y:S01]  /*2b60*/  FMUL R194, R0.reuse, R132 ;  /* 0x0000008400c27220 */ /* 0x040fe20000400000 */
[----:B------:R-:W-:Y:S01]  /*2b70*/  FMUL R134, R0, R137 ;  /* 0x0000008900867220 */ /* 0x000fe20000400000 */
[----:B------:R-:W-:Y:S01]  /*2b80*/  @P1 FMUL R204, R204, R3 ;  /* 0x00000003cccc1220 */ /* 0x000fe20000400000 */
[C---:B------:R-:W-:Y:S01]  /*2b90*/  FMUL R217, R0.reuse, R217 ;  /* 0x000000d900d97220 */ /* 0x040fe20000400000 */
[C---:B------:R-:W-:Y:S01]  /*2ba0*/  FMUL R137, R0.reuse, R138 ;  /* 0x0000008a00897220 */ /* 0x040fe20000400000 */
[C---:B------:R-:W-:Y:S01]  /*2bb0*/  FMUL R132, R0.reuse, R139 ;  /* 0x0000008b00847220 */ /* 0x040fe20000400000 */
[----:B------:R-:W-:Y:S01]  /*2bc0*/  FFMA R148, R5, R148, R69 ;  /* 0x0000009405947223 */ /* 0x000fe20000000045 */
[----:B------:R-:W-:Y:S01]  /*2bd0*/  F2FP.SATFINITE.E4M3.F32.PACK_AB_MERGE_C R204, RZ, R204, RZ ;  /* 0x000000ccffcc723e */ /* 0x000fe200048070ff */
[C---:B------:R-:W-:Y:S01]  /*2be0*/  FMUL R138, R0.reuse, R141 ;  /* 0x0000008d008a7220 */ /* 0x040fe20000400000 */
[C---:B------:R-:W-:Y:S01]  /*2bf0*/  FMUL R139, R0.reuse, R142 ;  /* 0x0000008e008b7220 */ /* 0x040fe20000400000 */
[----:B------:R-:W-:Y:S01]  /*2c00*/  FMUL R150, R0, R185 ;  /* 0x000000b900967220 */ /* 0x000fe20000400000 */
[----:B------:R-:W-:Y:S01]  /*2c10*/  LOP3.LUT R141, R204, 0xff, RZ, 0xc0, !PT ;  /* 0x000000ffcc8d7812 */ /* 0x000fe200078ec0ff */
[----:B------:R-:W-:Y:S01]  /*2c20*/  FFMA R142, R8, R205, R72 ;  /* 0x000000cd088e7223 */ /* 0x000fe20000000048 */
[----:B------:R-:W-:Y:S01]  /*2c30*/  FMUL R158, R0, R181 ;  /* 0x000000b5009e7220 */ /* 0x000fe20000400000 */
[----:B------:R-:W-:Y:S01]  /*2c40*/  FFMA R204, R16, R213, R80 ;  /* 0x000000d510cc7223 */ /* 0x000fe20000000050 */
[----:B------:R-:W-:Y:S01]  /*2c50*/  FMUL R178, R0, R177 ;  /* 0x000000b100b27220 */ /* 0x000fe20000400000 */
[-C--:B------:R-:W-:Y:S01]  /*2c60*/  @P1 FMUL R148, R148, R3.reuse ;  /* 0x0000000394941220 */ /* 0x080fe20000400000 */
[----:B------:R-:W-:Y:S01]  /*2c70*/  FFMA R150, R9, R150, R73 ;  /* 0x0000009609967223 */ /* 0x000fe20000000049 */
[----:B------:R-:W-:Y:S01]  /*2c80*/  @P1 FMUL R142, R142, R3 ;  /* 0x000000038e8e1220 */ /* 0x000fe20000400000 */
[----:B------:R-:W-:Y:S01]  /*2c90*/  FMUL R209, R0, R209 ;  /* 0x000000d100d17220 */ /* 0x000fe20000400000 */
[----:B0-----:R-:W-:Y:S01]  /*2ca0*/  SHF.L.U32 R206, R133, 0x7, RZ ;  /* 0x0000000785ce7819 */ /* 0x001fe200000006ff */
[----:B------:R-:W-:Y:S01]  /*2cb0*/  FFMA R158, R17, R158, R81 ;  /* 0x0000009e119e7223 */ /* 0x000fe20000000051 */
[----:B------:R-:W-:Y:S01]  /*2cc0*/  @P1 FMUL R204, R204, R3 ;  /* 0x00000003cccc1220 */ /* 0x000fe20000400000 */
[----:B------:R-:W-:Y:S01]  /*2cd0*/  FMUL R190, R0, R153 ;  /* 0x0000009900be7220 */ /* 0x000fe20000400000 */
[----:B-1----:R-:W-:Y:S01]  /*2ce0*/  LOP3.LUT R135, R2, 0x7f, RZ, 0xc0, !PT ;  /* 0x0000007f02877812 */ /* 0x002fe200078ec0ff */
[----:B------:R-:W-:Y:S01]  /*2cf0*/  FFMA R178, R21, R178, R85 ;  /* 0x000000b215b27223 */ /* 0x000fe20000000055 */
[----:B------:R-:W-:Y:S01]  /*2d00*/  FMUL R153, R0, R140 ;  /* 0x0000008c00997220 */ /* 0x000fe20000400000 */
[----:B------:R-:W-:Y:S01]  /*2d10*/  F2FP.SATFINITE.E4M3.F32.PACK_AB_MERGE_C R140, RZ, R148, RZ ;  /* 0x00000094ff8c723e */ /* 0x000fe200048070ff */
[----:B------:R-:W-:Y:S01]  /*2d20*/  @P1 FMUL R150, R150, R3 ;  /* 0x0000000396961220 */ /* 0x000fe20000400000 */
[----:B------:R-:W-:Y:S01]  /*2d30*/  LOP3.LUT R135, R135, 0x380, R206, 0xf8, !PT ;  /* 0x0000038087877812 */ /* 0x000fe200078ef8ce */
[----:B------:R-:W-:Y:S01]  /*2d40*/  FFMA R206, R20, R217, R84 ;  /* 0x000000d914ce7223 */ /* 0x000fe20000000054 */
[----:B------:R-:W-:Y:S01]  /*2d50*/  FMUL R154, R0, R189 ;  /* 0x000000bd009a7220 */ /* 0x000fe20000400000 */
[----:B------:R-:W-:Y:S01]  /*2d60*/  FFMA R148, R12, R209, R76 ;  /* 0x000000d10c947223 */ /* 0x000fe2000000004c */
[-C--:B------:R-:W-:Y:S01]  /*2d70*/  @P1 FMUL R158, R158, R3.reuse ;  /* 0x000000039e9e1220 */ /* 0x080fe20000400000 */
[-C--:B------:R-:W-:Y:S01]  /*2d80*/  @P1 FMUL R206, R206, R3.reuse ;  /* 0x00000003cece1220 */ /* 0x080fe20000400000 */
[----:B------:R-:W-:Y:S01]  /*2d90*/  F2FP.SATFINITE.E4M3.F32.PACK_AB_MERGE_C R142, RZ, R142, RZ ;  /* 0x0000008eff8e723e */ /* 0x000fe200048070ff */
[----:B------:R-:W-:Y:S01]  /*2da0*/  @P1 FMUL R178, R178, R3 ;  /* 0x00000003b2b21220 */ /* 0x000fe20000400000 */
[----:B------:R-:W-:Y:S01]  /*2db0*/  F2FP.SATFINITE.E4M3.F32.PACK_AB_MERGE_C R204, RZ, R204, RZ ;  /* 0x000000ccffcc723e */ /* 0x000fe200048070ff */
[C---:B------:R-:W-:Y:S01]  /*2dc0*/  FMUL R203, R0.reuse, R203 ;  /* 0x000000cb00cb7220 */ /* 0x040fe20000400000 */
[----:B------:R-:W-:Y:S01]  /*2dd0*/  F2FP.SATFINITE.E4M3.F32.PACK_AB_MERGE_C R206, RZ, R206, RZ ;  /* 0x000000ceffce723e */ /* 0x000fe200048070ff */
        /* <DEDUP_REMOVED lines=42> */
[----:B------:R-:W-:Y:S01]  /*3080*/  @P1 FMUL R148, R148, R3 ;  /* 0x0000000394941220 */ /* 0x000fe20000400000 */
[----:B------:R-:W-:Y:S01]  /*3090*/  F2FP.SATFINITE.E4M3.F32.PACK_AB_MERGE_C R157, RZ, R150, RZ ;  /* 0x00000096ff9d723e */ /* 0x000fe200048070ff */
[----:B------:R-:W-:Y:S01]  /*30a0*/  FFMA R150, R28, R225, R92 ;  /* 0x000000e11c967223 */ /* 0x000fe2000000005c */
[----:B------:R-:W-:Y:S01]  /*30b0*/  LOP3.LUT R142, R142, 0xff, RZ, 0xc0, !PT ;  /* 0x000000ff8e8e7812 */ /* 0x000fe200078ec0ff */
[-C--:B------:R-:W-:Y:S01]  /*30c0*/  @P1 FMUL R154, R154, R3.reuse ;  /* 0x000000039a9a1220 */ /* 0x080fe20000400000 */
[----:B------:R-:W-:Y:S01]  /*30d0*/  F2FP.SATFINITE.E4M3.F32.PACK_AB_MERGE_C R158, RZ, R158, RZ ;  /* 0x0000009eff9e723e */ /* 0x000fe200048070ff */
[----:B------:R-:W-:Y:S01]  /*30e0*/  FFMA R182, R29, R182, R93 ;  /* 0x000000b61db67223 */ /* 0x000fe2000000005d */
[----:B------:R-:W-:Y:S01]  /*30f0*/  LOP3.LUT R143, R204, 0xff, RZ, 0xc0, !PT ;  /* 0x000000ffcc8f7812 */ /* 0x000fe200078ec0ff */
[-C--:B------:R-:W-:Y:S01]  /*3100*/  @P1 FMUL R150, R150, R3.reuse ;  /* 0x0000000396961220 */ /* 0x080fe20000400000 */
[----:B------:R-:W-:Y:S01]  /*3110*/  F2FP.SATFINITE.E4M3.F32.PACK_AB_MERGE_C R178, RZ, R178, RZ ;  /* 0x000000b2ffb2723e */ /* 0x000fe200048070ff */
[----:B------:R-:W-:Y:S01]  /*3120*/  @P1 FMUL R182, R182, R3 ;  /* 0x00000003b6b61220 */ /* 0x000fe20000400000 */
[----:B------:R-:W-:Y:S01]  /*3130*/  LOP3.LUT R161, R206, 0xff, RZ, 0xc0, !PT ;  /* 0x000000ffcea17812 */ /* 0x000fe200078ec0ff */
[----:B------:R-:W-:Y:S01]  /*3140*/  FFMA R184, R33, R184, R97 ;  /* 0x000000b821b87223 */ /* 0x000fe20000000061 */
[----:B------:R-:W-:Y:S01]  /*3150*/  LEA R157, R157, R142, 0x8 ;  /* 0x0000008e9d9d7211 */ /* 0x000fe200078e40ff */
[----:B------:R-:W-:Y:S01]  /*3160*/  FFMA R190, R45, R190, R109 ;  /* 0x000000be2dbe7223 */ /* 0x000fe2000000006d */
[----:B------:R-:W-:Y:S01]  /*3170*/  F2FP.SATFINITE.E4M3.F32.PACK_AB_MERGE_C R148, RZ, R148, RZ ;  /* 0x00000094ff94723e */ /* 0x000fe200048070ff */
[----:B------:R-:W-:Y:S01]  /*3180*/  FFMA R176, R25, R176, R89 ;  /* 0x000000b019b07223 */ /* 0x000fe20000000059 */
[----:B------:R-:W-:Y:S01]  /*3190*/  LEA R142, R158, R143, 0x8 ;  /* 0x0000008f9e8e7211 */ /* 0x000fe200078e40ff */
[----:B------:R-:W-:Y:S01]  /*31a0*/  @P1 FMUL R184, R184, R3 ;  /* 0x00000003b8b81220 */ /* 0x000fe20000400000 */
[----:B------:R-:W-:Y:S01]  /*31b0*/  LEA R143, R178, R161, 0x8 ;  /* 0x000000a1b28f7211 */ /* 0x000fe200078e40ff */
[----:B------:R-:W-:Y:S01]  /*31c0*/  FFMA R178, R36, R233, R100 ;  /* 0x000000e924b27223 */ /* 0x000fe20000000064 */
[----:B------:R-:W-:Y:S01]  /*31d0*/  LEA R140, R140, R141, 0x8 ;  /* 0x0000008d8c8c7211 */ /* 0x000fe200078e40ff */
[-C--:B------:R-:W-:Y:S01]  /*31e0*/  @P1 FMUL R190, R190, R3.reuse ;  /* 0x00000003bebe1220 */ /* 0x080fe20000400000 */
[----:B------:R-:W-:Y:S01]  /*31f0*/  F2FP.SATFINITE.E4M3.F32.PACK_AB_MERGE_C R141, RZ, R154, RZ ;  /* 0x0000009aff8d723e */ /* 0x000fe200048070ff */
[----:B------:R-:W-:Y:S01]  /*3200*/  @P1 FMUL R178, R178, R3 ;  /* 0x00000003b2b21220 */ /* 0x000fe20000400000 */
[----:B------:R-:W-:Y:S01]  /*3210*/  LOP3.LUT R148, R148, 0xff, RZ, 0xc0, !PT ;  /* 0x000000ff94947812 */ /* 0x000fe200078ec0ff */
[----:B------:R-:W-:Y:S01]  /*3220*/  FFMA R154, R32, R229, R96 ;  /* 0x000000e5209a7223 */ /* 0x000fe20000000060 */
[----:B------:R-:W-:Y:S01]  /*3230*/  F2FP.SATFINITE.E4M3.F32.PACK_AB_MERGE_C R150, RZ, R150, RZ ;  /* 0x00000096ff96723e */ /* 0x000fe200048070ff */
[----:B------:R-:W-:Y:S01]  /*3240*/  @P1 FMUL R176, R176, R3 ;  /* 0x00000003b0b01220 */ /* 0x000fe20000400000 */
[----:B------:R-:W-:Y:S01]  /*3250*/  LEA R141, R141, R148, 0x8 ;  /* 0x000000948d8d7211 */ /* 0x000fe200078e40ff */
[----:B------:R-:W-:Y:S01]  /*3260*/  FFMA R148, R24, R221, R88 ;  /* 0x000000dd18947223 */ /* 0x000fe20000000058 */
[----:B------:R-:W-:Y:S01]  /*3270*/  F2FP.SATFINITE.E4M3.F32.PACK_AB_MERGE_C R178, RZ, R178, RZ ;  /* 0x000000b2ffb2723e */ /* 0x000fe200048070ff */
[-C--:B------:R-:W-:Y:S01]  /*3280*/  @P1 FMUL R154, R154, R3.reuse ;  /* 0x000000039a9a1220 */ /* 0x080fe20000400000 */
[----:B------:R-:W-:Y:S01]  /*3290*/  F2FP.SATFINITE.E4M3.F32.PACK_AB_MERGE_C R182, RZ, R182, RZ ;  /* 0x000000b6ffb6723e */ /* 0x000fe200048070ff */
[----:B------:R-:W-:Y:S01]  /*32a0*/  @P1 FMUL R148, R148, R3 ;  /* 0x0000000394941220 */ /* 0x000fe20000400000 */
[----:B------:R-:W-:Y:S01]  /*32b0*/  LOP3.LUT R167, R178, 0xff, RZ, 0xc0, !PT ;  /* 0x000000ffb2a77812 */ /* 0x000fe200078ec0ff */
[----:B------:R-:W-:Y:S01]  /*32c0*/  FFMA R178, R44, R159, R108 ;  /* 0x0000009f2cb27223 */ /* 0x000fe2000000006c */
[----:B------:R-:W-:Y:S01]  /*32d0*/  LOP3.LUT R163, R150, 0xff, RZ, 0xc0, !PT ;  /* 0x000000ff96a37812 */ /* 0x000fe200078ec0ff */
[----:B------:R-:W-:Y:S01]  /*32e0*/  FFMA R186, R41, R186, R105 ;  /* 0x000000ba29ba7223 */ /* 0x000fe20000000069 */
[----:B------:R-:W-:Y:S01]  /*32f0*/  F2FP.SATFINITE.E4M3.F32.PACK_AB_MERGE_C R148, RZ, R148, RZ ;  /* 0x00000094ff94723e */ /* 0x000fe200048070ff */
[-C--:B------:R-:W-:Y:S01]  /*3300*/  @P1 FMUL R178, R178, R3.reuse ;  /* 0x00000003b2b21220 */ /* 0x080fe20000400000 */
[----:B------:R-:W-:Y:S01]  /*3310*/  F2FP.SATFINITE.E4M3.F32.PACK_AB_MERGE_C R154, RZ, R154, RZ ;  /* 0x0000009aff9a723e */ /* 0x000fe200048070ff */
[----:B------:R-:W-:Y:S01]  /*3320*/  FFMA R192, R49, R192, R113 ;  /* 0x000000c031c07223 */ /* 0x000fe20000000071 */
[----:B------:R-:W-:Y:S01]  /*3330*/  LOP3.LUT R161, R148, 0xff, RZ, 0xc0, !PT ;  /* 0x000000ff94a17812 */ /* 0x000fe200078ec0ff */
[----:B------:R-:W-:Y:S01]  /*3340*/  @P1 FMUL R186, R186, R3 ;  /* 0x00000003baba1220 */ /* 0x000fe20000400000 */
[----:B------:R-:W-:Y:S01]  /*3350*/  LEA R148, R182, R163, 0x8 ;  /* 0x000000a3b6947211 */ /* 0x000fe200078e40ff */
[----:B------:R-:W-:Y:S01]  /*3360*/  FFMA R182, R48, R155, R112 ;  /* 0x0000009b30b67223 */ /* 0x000fe20000000070 */
[----:B------:R-:W-:Y:S01]  /*3370*/  F2FP.SATFINITE.E4M3.F32.PACK_AB_MERGE_C R178, RZ, R178, RZ ;  /* 0x000000b2ffb2723e */ /* 0x000fe200048070ff */
[-C--:B------:R-:W-:Y:S01]  /*3380*/  @P1 FMUL R192, R192, R3.reuse ;  /* 0x00000003c0c01220 */ /* 0x080fe20000400000 */
[----:B------:R-:W-:Y:S01]  /*3390*/  F2FP.SATFINITE.E4M3.F32.PACK_AB_MERGE_C R184, RZ, R184, RZ ;  /* 0x000000b8ffb8723e */ /* 0x000fe200048070ff */
[-C--:B------:R-:W-:Y:S01]  /*33a0*/  @P1 FMUL R182, R182, R3.reuse ;  /* 0x00000003b6b61220 */ /* 0x080fe20000400000 */
[----:B------:R-:W-:Y:S01]  /*33b0*/  LOP3.LUT R165, R154, 0xff, RZ, 0xc0, !PT ;  /* 0x000000ff9aa57812 */ /* 0x000fe200078ec0ff */
[----:B------:R-:W-:Y:S01]  /*33c0*/  FFMA R202, R53, R202, R117 ;  /* 0x000000ca35ca7223 */ /* 0x000fe20000000075 */
[----:B------:R-:W-:Y:S01]  /*33d0*/  F2FP.SATFINITE.E4M3.F32.PACK_AB_MERGE_C R159, RZ, R190, RZ ;  /* 0x000000beff9f723e */ /* 0x000fe200048070ff */
[----:B------:R-:W-:Y:S01]  /*33e0*/  FFMA R188, R37, R188, R101 ;  /* 0x000000bc25bc7223 */ /* 0x000fe20000000065 */
[----:B------:R-:W-:Y:S01]  /*33f0*/  LOP3.LUT R178, R178, 0xff, RZ, 0xc0, !PT ;  /* 0x000000ffb2b27812 */ /* 0x000fe200078ec0ff */
[----:B------:R-:W-:Y:S01]  /*3400*/  @P1 FMUL R202, R202, R3 ;  /* 0x00000003caca1220 */ /* 0x000fe20000400000 */
[----:B------:R-:W-:Y:S01]  /*3410*/  F2FP.SATFINITE.E4M3.F32.PACK_AB_MERGE_C R158, RZ, R176, RZ ;  /* 0x000000b0ff9e723e */ /* 0x000fe200048070ff */
[----:B------:R-:W-:Y:S01]  /*3420*/  FFMA R176, R40, R237, R104 ;  /* 0x000000ed28b07223 */ /* 0x000fe20000000068 */
[----:B------:R-:W-:Y:S01]  /*3430*/  LEA R150, R184, R165, 0x8 ;  /* 0x000000a5b8967211 */ /* 0x000fe200078e40ff */
[----:B------:R-:W-:Y:S01]  /*3440*/  FFMA R184, R52, R151, R116 ;  /* 0x0000009734b87223 */ /* 0x000fe20000000074 */
[----:B------:R-:W-:Y:S01]  /*3450*/  F2FP.SATFINITE.E4M3.F32.PACK_AB_MERGE_C R182, RZ, R182, RZ ;  /* 0x000000b6ffb6723e */ /* 0x000fe200048070ff */
[----:B------:R-:W-:Y:S01]  /*3460*/  @P1 FMUL R176, R176, R3 ;  /* 0x00000003b0b01220 */ /* 0x000fe20000400000 */
[----:B------:R-:W-:Y:S01]  /*3470*/  LEA R159, R159, R178, 0x8 ;  /* 0x000000b29f9f7211 */ /* 0x000fe200078e40ff */
[----:B------:R-:W-:Y:S01]  /*3480*/  FFMA R178, R10, R207, R74 ;  /* 0x000000cf0ab27223 */ /* 0x000fe2000000004a */
[----:B------:R-:W-:Y:S01]  /*3490*/  LEA R158, R158, R161, 0x8 ;  /* 0x000000a19e9e7211 */ /* 0x000fe200078e40ff */
[----:B------:R-:W-:Y:S01]  /*34a0*/  @P1 FMUL R184, R184, R3 ;  /* 0x00000003b8b81220 */ /* 0x000fe20000400000 */
[----:B------:R-:W-:Y:S01]  /*34b0*/  F2FP.SATFINITE.E4M3.F32.PACK_AB_MERGE_C R161, RZ, R186, RZ ;  /* 0x000000baffa1723e */ /* 0x000fe200048070ff */
[----:B------:R-:W-:Y:S01]  /*34c0*/  FFMA R186, R64, R153, R128 ;  /* 0x0000009940ba7223 */ /* 0x000fe20000000080 */
[----:B------:R-:W-:Y:S01]  /*34d0*/  F2FP.SATFINITE.E4M3.F32.PACK_AB_MERGE_C R151, RZ, R192, RZ ;  /* 0x000000c0ff97723e */ /* 0x000fe200048070ff */
[-C--:B------:R-:W-:Y:S01]  /*34e0*/  @P1 FMUL R178, R178, R3.reuse ;  /* 0x00000003b2b21220 */ /* 0x080fe20000400000 */
[----:B------:R-:W-:Y:S01]  /*34f0*/  LOP3.LUT R182, R182, 0xff, RZ, 0xc0, !PT ;  /* 0x000000ffb6b67812 */ /* 0x000fe200078ec0ff */
[-C--:B------:R-:W-:Y:S01]  /*3500*/  @P1 FMUL R186, R186, R3.reuse ;  /* 0x00000003baba1220 */ /* 0x080fe20000400000 */
[----:B------:R-:W-:Y:S01]  /*3510*/  F2FP.SATFINITE.E4M3.F32.PACK_AB_MERGE_C R184, RZ, R184, RZ ;  /* 0x000000b8ffb8723e */ /* 0x000fe200048070ff */
[----:B------:R-:W-:Y:S01]  /*3520*/  @P1 FMUL R188, R188, R3 ;  /* 0x00000003bcbc1220 */ /* 0x000fe20000400000 */
[----:B------:R-:W-:Y:S01]  /*3530*/  LEA R151, R151, R182, 0x8 ;  /* 0x000000b697977211 */ /* 0x000fe200078e40ff */
[----:B------:R-:W-:Y:S01]  /*3540*/  FFMA R182, R56, R147, R120 ;  /* 0x0000009338b67223 */ /* 0x000fe20000000078 */
[----:B------:R-:W-:Y:S01]  /*3550*/  F2FP.SATFINITE.E4M3.F32.PACK_AB_MERGE_C R176, RZ, R176, RZ ;  /* 0x000000b0ffb0723e */ /* 0x000fe200048070ff */
[----:B------:R-:W-:Y:S01]  /*3560*/  FFMA R194, R57, R194, R121 ;  /* 0x000000c239c27223 */ /* 0x000fe20000000079 */
[----:B------:R-:W-:Y:S01]  /*3570*/  F2FP.SATFINITE.E4M3.F32.PACK_AB_MERGE_C R178, RZ, R178, RZ ;  /* 0x000000b2ffb2723e */ /* 0x000fe200048070ff */
[-C--:B------:R-:W-:Y:S01]  /*3580*/  @P1 FMUL R182, R182, R3.reuse ;  /* 0x00000003b6b61220 */ /* 0x080fe20000400000 */
[----:B------:R-:W-:Y:S01]  /*3590*/  F2FP.SATFINITE.E4M3.F32.PACK_AB_MERGE_C R155, RZ, R202, RZ ;  /* 0x000000caff9b723e */ /* 0x000fe200048070ff */
[----:B------:R-:W-:Y:S01]  /*35a0*/  FFMA R134, R61, R134, R125 ;  /* 0x000000863d867223 */ /* 0x000fe2000000007d */
[----:B------:R-:W-:Y:S01]  /*35b0*/  LOP3.LUT R184, R184, 0xff, RZ, 0xc0, !PT ;  /* 0x000000ffb8b87812 */ /* 0x000fe200078ec0ff */
[-C--:B------:R-:W-:Y:S01]  /*35c0*/  @P1 FMUL R194, R194, R3.reuse ;  /* 0x00000003c2c21220 */ /* 0x080fe20000400000 */
[----:B------:R-:W-:Y:S01]  /*35d0*/  LOP3.LUT R176, R176, 0xff, RZ, 0xc0, !PT ;  /* 0x000000ffb0b07812 */ /* 0x000fe200078ec0ff */
[----:B------:R-:W-:Y:S01]  /*35e0*/  @P1 FMUL R134, R134, R3 ;  /* 0x0000000386861220 */ /* 0x000fe20000400000 */
[----:B------:R-:W-:Y:S01]  /*35f0*/  F2FP.SATFINITE.E4M3.F32.PACK_AB_MERGE_C R186, RZ, R186, RZ ;  /* 0x000000baffba723e */ /* 0x000fe200048070ff */
[----:B------:R-:W-:Y:S01]  /*3600*/  FFMA R136, R7, R136, R71 ;  /* 0x0000008807887223 */ /* 0x000fe20000000047 */
[----:B------:R-:W-:Y:S01]  /*3610*/  SHF.L.U32 R178, R178, 0x10, RZ ;  /* 0x00000010b2b27819 */ /* 0x000fe200000006ff */
[----:B------:R-:W-:Y:S01]  /*3620*/  FFMA R160, R19, R160, R83 ;  /* 0x000000a013a07223 */ /* 0x000fe20000000053 */
[----:B------:R-:W-:Y:S01]  /*3630*/  LEA R155, R155, R184, 0x8 ;  /* 0x000000b89b9b7211 */ /* 0x000fe200078e40ff */
[----:B------:R-:W-:Y:S01]  /*3640*/  FFMA R184, R60, R149, R124 ;  /* 0x000000953cb87223 */ /* 0x000fe2000000007c */
[----:B------:R-:W-:Y:S01]  /*3650*/  LEA R161, R161, R176, 0x8 ;  /* 0x000000b0a1a17211 */ /* 0x000fe200078e40ff */
[----:B------:R-:W-:Y:S01]  /*3660*/  FFMA R176, R6, R203, R70 ;  /* 0x000000cb06b07223 */ /* 0x000fe20000000046 */
[----:B------:R-:W-:Y:S01]  /*3670*/  LOP3.LUT R163, R186, 0xff, RZ, 0xc0, !PT ;  /* 0x000000ffbaa37812 */ /* 0x000fe200078ec0ff */
[----:B------:R-:W-:Y:S01]  /*3680*/  FFMA R186, R26, R223, R90 ;  /* 0x000000df1aba7223 */ /* 0x000fe2000000005a */
[----:B------:R-:W-:Y:S01]  /*3690*/  F2FP.SATFINITE.E4M3.F32.PACK_AB_MERGE_C R182, RZ, R182, RZ ;  /* 0x000000b6ffb6723e */ /* 0x000fe200048070ff */
[-C--:B------:R-:W-:Y:S01]  /*36a0*/  @P1 FMUL R184, R184, R3.reuse ;  /* 0x00000003b8b81220 */ /* 0x080fe20000400000 */
[----:B------:R-:W-:Y:S01]  /*36b0*/  LOP3.LUT R178, R178, 0xff0000, RZ, 0xc0, !PT ;  /* 0x00ff0000b2b27812 */ /* 0x000fe200078ec0ff */
[-C--:B------:R-:W-:Y:S01]  /*36c0*/  @P1 FMUL R176, R176, R3.reuse ;  /* 0x00000003b0b01220 */ /* 0x080fe20000400000 */
[----:B------:R-:W-:Y:S01]  /*36d0*/  LOP3.LUT R147, R182, 0xff, RZ, 0xc0, !PT ;  /* 0x000000ffb6937812 */ /* 0x000fe200078ec0ff */
[----:B------:R-:W-:Y:S01]  /*36e0*/  @P1 FMUL R186, R186, R3 ;  /* 0x00000003baba1220 */ /* 0x000fe20000400000 */
[----:B------:R-:W-:Y:S01]  /*36f0*/  LOP3.LUT R157, R178, 0xffff, R157, 0xf8, !PT ;  /* 0x0000ffffb29d7812 */ /* 0x000fe200078ef89d */
[----:B------:R-:W-:Y:S01]  /*3700*/  FFMA R182, R18, R215, R82 ;  /* 0x000000d712b67223 */ /* 0x000fe20000000052 */
[----:B------:R-:W-:Y:S01]  /*3710*/  F2FP.SATFINITE.E4M3.F32.PACK_AB_MERGE_C R188, RZ, R188, RZ ;  /* 0x000000bcffbc723e */ /* 0x000fe200048070ff */
[----:B------:R-:W-:Y:S01]  /*3720*/  FFMA R178, R34, R231, R98 ;  /* 0x000000e722b27223 */ /* 0x000fe20000000062 */
[----:B------:R-:W-:Y:S01]  /*3730*/  F2FP.SATFINITE.E4M3.F32.PACK_AB_MERGE_C R184, RZ, R184, RZ ;  /* 0x000000b8ffb8723e */ /* 0x000fe200048070ff */
[----:B------:R-:W-:Y:S01]  /*3740*/  @P1 FMUL R182, R182, R3 ;  /* 0x00000003b6b61220 */ /* 0x000fe20000400000 */
[----:B------:R-:W-:Y:S01]  /*3750*/  LEA R154, R188, R167, 0x8 ;  /* 0x000000a7bc9a7211 */ /* 0x000fe200078e40ff */
[-C--:B------:R-:W-:Y:S01]  /*3760*/  @P1 FMUL R178, R178, R3.reuse ;  /* 0x00000003b2b21220 */ /* 0x080fe20000400000 */
[----:B------:R-:W-:Y:S01]  /*3770*/  F2FP.SATFINITE.E4M3.F32.PACK_AB_MERGE_C R176, RZ, R176, RZ ;  /* 0x000000b0ffb0723e */ /* 0x000fe200048070ff */
[----:B------:R-:W-:Y:S01]  /*3780*/  FFMA R188, R65, R138, R129 ;  /* 0x0000008a41bc7223 */ /* 0x000fe20000000081 */
[----:B------:R-:W-:Y:S01]  /*3790*/  F2FP.SATFINITE.E4M3.F32.PACK_AB_MERGE_C R186, RZ, R186, RZ ;  /* 0x000000baffba723e */ /* 0x000fe200048070ff */
[-C--:B------:R-:W-:Y:S01]  /*37a0*/  @P1 FMUL R136, R136, R3.reuse ;  /* 0x0000000388881220 */ /* 0x080fe20000400000 */
[----:B------:R-:W-:Y:S01]  /*37b0*/  F2FP.SATFINITE.E4M3.F32.PACK_AB_MERGE_C R138, RZ, R194, RZ ;  /* 0x000000c2ff8a723e */ /* 0x000fe200048070ff */
[-C--:B------:R-:W-:Y:S01]  /*37c0*/  @P1 FMUL R188, R188, R3.reuse ;  /* 0x00000003bcbc1220 */ /* 0x080fe20000400000 */
[----:B------:R-:W-:Y:S01]  /*37d0*/  F2FP.SATFINITE.E4M3.F32.PACK_AB_MERGE_C R134, RZ, R134, RZ ;  /* 0x00000086ff86723e */ /* 0x000fe200048070ff */
[----:B------:R-:W-:Y:S01]  /*37e0*/  @P1 FMUL R160, R160, R3 ;  /* 0x00000003a0a01220 */ /* 0x000fe20000400000 */
[----:B------:R-:W-:Y:S01]  /*37f0*/  LOP3.LUT R153, R184, 0xff, RZ, 0xc0, !PT ;  /* 0x000000ffb8997812 */ /* 0x000fe200078ec0ff */
[----:B------:R-:W-:Y:S01]  /*3800*/  FFMA R184, R22, R219, R86 ;  /* 0x000000db16b87223 */ /* 0x000fe20000000056 */
[----:B------:R-:W-:Y:S01]  /*3810*/  SHF.L.U32 R176, R176, 0x10, RZ ;  /* 0x00000010b0b07819 */ /* 0x000fe200000006ff */
[----:B------:R-:W-:Y:S01]  /*3820*/  FFMA R164, R27, R164, R91 ;  /* 0x000000a41ba47223 */ /* 0x000fe2000000005b */
[----:B------:R-:W-:Y:S01]  /*3830*/  SHF.L.U32 R186, R186, 0x10, RZ ;  /* 0x00000010baba7819 */ /* 0x000fe200000006ff */
[-C--:B------:R-:W-:Y:S01]  /*3840*/  @P1 FMUL R184, R184, R3.reuse ;  /* 0x00000003b8b81220 */ /* 0x080fe20000400000 */
[----:B------:R-:W-:Y:S01]  /*3850*/  F2FP.SATFINITE.E4M3.F32.PACK_AB_MERGE_C R182, RZ, R182, RZ ;  /* 0x000000b6ffb6723e */ /* 0x000fe200048070ff */
[----:B------:R-:W-:Y:S01]  /*3860*/  @P1 FMUL R164, R164, R3 ;  /* 0x00000003a4a41220 */ /* 0x000fe20000400000 */
[----:B------:R-:W-:Y:S01]  /*3870*/  F2FP.SATFINITE.E4M3.F32.PACK_AB_MERGE_C R178, RZ, R178, RZ ;  /* 0x000000b2ffb2723e */ /* 0x000fe200048070ff */
[----:B------:R-:W-:Y:S01]  /*3880*/  FFMA R152, R11, R152, R75 ;  /* 0x000000980b987223 */ /* 0x000fe2000000004b */
[----:B------:R-:W-:Y:S01]  /*3890*/  LEA R138, R138, R147, 0x8 ;  /* 0x000000938a8a7211 */ /* 0x000fe200078e40ff */
[----:B------:R-:W-:Y:S01]  /*38a0*/  FFMA R156, R15, R156, R79 ;  /* 0x0000009c0f9c7223 */ /* 0x000fe2000000004f */
[----:B------:R-:W-:Y:S01]  /*38b0*/  LEA R147, R134, R153, 0x8 ;  /* 0x0000009986937211 */ /* 0x000fe200078e40ff */
[----:B------:R-:W-:Y:S01]  /*38c0*/  FFMA R162, R23, R162, R87 ;  /* 0x000000a217a27223 */ /* 0x000fe20000000057 */
[----:B------:R-:W-:Y:S01]  /*38d0*/  LOP3.LUT R149, R176, 0xff0000, RZ, 0xc0, !PT ;  /* 0x00ff0000b0957812 */ /* 0x000fe200078ec0ff */
[----:B------:R-:W-:Y:S01]  /*38e0*/  FFMA R176, R14, R211, R78 ;  /* 0x000000d30eb07223 */ /* 0x000fe2000000004e */
[----:B------:R-:W-:Y:S01]  /*38f0*/  LOP3.LUT R153, R186, 0xff0000, RZ, 0xc0, !PT ;  /* 0x00ff0000ba997812 */ /* 0x000fe200078ec0ff */
[----:B------:R-:W-:Y:S01]  /*3900*/  FFMA R186, R46, R243, R110 ;  /* 0x000000f32eba7223 */ /* 0x000fe2000000006e */
[----:B------:R-:W-:Y:S01]  /*3910*/  SHF.L.U32 R182, R182, 0x10, RZ ;  /* 0x00000010b6b67819 */ /* 0x000fe200000006ff */
[-C--:B------:R-:W-:Y:S01]  /*3920*/  @P1 FMUL R176, R176, R3.reuse ;  /* 0x00000003b0b01220 */ /* 0x080fe20000400000 */
[----:B------:R-:W-:Y:S01]  /*3930*/  SHF.L.U32 R178, R178, 0x10, RZ ;  /* 0x00000010b2b27819 */ /* 0x000fe200000006ff */
[----:B------:R-:W-:Y:S01]  /*3940*/  @P1 FMUL R186, R186, R3 ;  /* 0x00000003baba1220 */ /* 0x000fe20000400000 */
[----:B------:R-:W-:Y:S01]  /*3950*/  LOP3.LUT R140, R149, 0xffff, R140, 0xf8, !PT ;  /* 0x0000ffff958c7812 */ /* 0x000fe200078ef88c */
[----:B------:R-:W-:Y:S01]  /*3960*/  FFMA R166, R31, R166, R95 ;  /* 0x000000a61fa67223 */ /* 0x000fe2000000005f */
[----:B------:R-:W-:Y:S01]  /*3970*/  LOP3.LUT R158, R153, 0xffff, R158, 0xf8, !PT ;  /* 0x0000ffff999e7812 */ /* 0x000fe200078ef89e */
[----:B------:R-:W-:Y:S01]  /*3980*/  FFMA R168, R35, R168, R99 ;  /* 0x000000a823a87223 */ /* 0x000fe20000000063 */
[----:B------:R-:W-:Y:S01]  /*3990*/  F2FP.SATFINITE.E4M3.F32.PACK_AB_MERGE_C R184, RZ, R184, RZ ;  /* 0x000000b8ffb8723e */ /* 0x000fe200048070ff */
[----:B------:R-:W-:Y:S01]  /*39a0*/  FFMA R170, R39, R170, R103 ;  /* 0x000000aa27aa7223 */ /* 0x000fe20000000067 */
[----:B------:R-:W-:Y:S01]  /*39b0*/  LOP3.LUT R149, R182, 0xff0000, RZ, 0xc0, !PT ;  /* 0x00ff0000b6957812 */ /* 0x000fe200078ec0ff */
[----:B------:R-:W-:Y:S01]  /*39c0*/  FFMA R182, R38, R235, R102 ;  /* 0x000000eb26b67223 */ /* 0x000fe20000000066 */
[----:B------:R-:W-:Y:S01]  /*39d0*/  LOP3.LUT R153, R178, 0xff0000, RZ, 0xc0, !PT ;  /* 0x00ff0000b2997812 */ /* 0x000fe200078ec0ff */
[----:B------:R-:W-:Y:S01]  /*39e0*/  FFMA R178, R54, R251, R118 ;  /* 0x000000fb36b27223 */ /* 0x000fe20000000076 */
[----:B------:R-:W-:Y:S01]  /*39f0*/  SHF.L.U32 R184, R184, 0x10, RZ ;  /* 0x00000010b8b87819 */ /* 0x000fe200000006ff */
[-C--:B------:R-:W-:Y:S01]  /*3a00*/  @P1 FMUL R182, R182, R3.reuse ;  /* 0x00000003b6b61220 */ /* 0x080fe20000400000 */
[----:B------:R-:W-:Y:S01]  /*3a10*/  F2FP.SATFINITE.E4M3.F32.PACK_AB_MERGE_C R188, RZ, R188, RZ ;  /* 0x000000bcffbc723e */ /* 0x000fe200048070ff */
[----:B------:R-:W-:Y:S01]  /*3a20*/  @P1 FMUL R178, R178, R3 ;  /* 0x00000003b2b21220 */ /* 0x000fe20000400000 */
[----:B------:R-:W-:Y:S01]  /*3a30*/  LOP3.LUT R184, R184, 0xff0000, RZ, 0xc0, !PT ;  /* 0x00ff0000b8b87812 */ /* 0x000fe200078ec0ff */
[----:B------:R-:W-:Y:S01]  /*3a40*/  FFMA R172, R43, R172, R107 ;  /* 0x000000ac2bac7223 */ /* 0x000fe2000000006b */
[----:B------:R-:W-:Y:S01]  /*3a50*/  F2FP.SATFINITE.E4M3.F32.PACK_AB_MERGE_C R182, RZ, R182, RZ ;  /* 0x000000b6ffb6723e */ /* 0x000fe200048070ff */
[----:B------:R-:W-:Y:S01]  /*3a60*/  FFMA R174, R47, R174, R111 ;  /* 0x000000ae2fae7223 */ /* 0x000fe2000000006f */
[----:B------:R-:W-:Y:S01]  /*3a70*/  F2FP.SATFINITE.E4M3.F32.PACK_AB_MERGE_C R178, RZ, R178, RZ ;  /* 0x000000b2ffb2723e */ /* 0x000fe200048070ff */
[----:B------:R-:W-:Y:S01]  /*3a80*/  FFMA R180, R51, R180, R115 ;  /* 0x000000b433b47223 */ /* 0x000fe20000000073 */
[----:B------:R-:W-:Y:S01]  /*3a90*/  LOP3.LUT R143, R184, 0xffff, R143, 0xf8, !PT ;  /* 0x0000ffffb88f7812 */ /* 0x000fe200078ef88f */
[----:B------:R-:W-:Y:S01]  /*3aa0*/  FFMA R184, R42, R239, R106 ;  /* 0x000000ef2ab87223 */ /* 0x000fe2000000006a */
[----:B------:R-:W-:Y:S01]  /*3ab0*/  SHF.L.U32 R182, R182, 0x10, RZ ;  /* 0x00000010b6b67819 */ /* 0x000fe200000006ff */
[----:B------:R-:W-:Y:S01]  /*3ac0*/  FFMA R144, R55, R144, R119 ;  /* 0x0000009037907223 */ /* 0x000fe20000000077 */
[----:B------:R-:W-:Y:S01]  /*3ad0*/  SHF.L.U32 R178, R178, 0x10, RZ ;  /* 0x00000010b2b27819 */ /* 0x000fe200000006ff */
[----:B------:R-:W-:Y:S01]  /*3ae0*/  @P1 FMUL R184, R184, R3 ;  /* 0x00000003b8b81220 */ /* 0x000fe20000400000 */
[----:B------:R-:W-:Y:S01]  /*3af0*/  LEA R134, R188, R163, 0x8 ;  /* 0x000000a3bc867211 */ /* 0x000fe200078e40ff */
[----:B------:R-:W-:Y:S01]  /*3b00*/  FFMA R146, R59, R146, R123 ;  /* 0x000000923b927223 */ /* 0x000fe2000000007b */
[----:B------:R-:W-:Y:S01]  /*3b10*/  LOP3.LUT R163, R182, 0xff0000, RZ, 0xc0, !PT ;  /* 0x00ff0000b6a37812 */ /* 0x000fe200078ec0ff */
[----:B------:R-:W-:Y:S01]  /*3b20*/  FFMA R182, R58, R145, R122 ;  /* 0x000000913ab67223 */ /* 0x000fe2000000007a */
[----:B------:R-:W-:Y:S01]  /*3b30*/  LOP3.LUT R178, R178, 0xff0000, RZ, 0xc0, !PT ;  /* 0x00ff0000b2b27812 */ /* 0x000fe200078ec0ff */
[----:B------:R-:W-:Y:S01]  /*3b40*/  FFMA R132, R63, R132, R127 ;  /* 0x000000843f847223 */ /* 0x000fe2000000007f */
[----:B------:R-:W-:Y:S01]  /*3b50*/  F2FP.SATFINITE.E4M3.F32.PACK_AB_MERGE_C R176, RZ, R176, RZ ;  /* 0x000000b0ffb0723e */ /* 0x000fe200048070ff */
[----:B------:R-:W-:Y:S01]  /*3b60*/  @P1 FMUL R182, R182, R3 ;  /* 0x00000003b6b61220 */ /* 0x000fe20000400000 */
[----:B------:R-:W-:Y:S01]  /*3b70*/  F2FP.SATFINITE.E4M3.F32.PACK_AB_MERGE_C R184, RZ, R184, RZ ;  /* 0x000000b8ffb8723e */ /* 0x000fe200048070ff */
[----:B------:R-:W-:Y:S01]  /*3b80*/  FFMA R0, R67, R0, R131 ;  /* 0x0000000043007223 */ /* 0x000fe20000000083 */
[----:B------:R-:W-:Y:S01]  /*3b90*/  LOP3.LUT R155, R178, 0xffff, R155, 0xf8, !PT ;  /* 0x0000ffffb29b7812 */ /* 0x000fe200078ef89b */
[----:B------:R-:W-:Y:S01]  /*3ba0*/  FFMA R178, R66, R139, R130 ;  /* 0x0000008b42b27223 */ /* 0x000fe20000000082 */
[----:B------:R-:W-:Y:S01]  /*3bb0*/  SHF.L.U32 R176, R176, 0x10, RZ ;  /* 0x00000010b0b07819 */ /* 0x000fe200000006ff */
[-C--:B------:R-:W-:Y:S01]  /*3bc0*/  @P1 FMUL R152, R152, R3.reuse ;  /* 0x0000000398981220 */ /* 0x080fe20000400000 */
[----:B------:R-:W-:Y:S01]  /*3bd0*/  SHF.L.U32 R184, R184, 0x10, RZ ;  /* 0x00000010b8b87819 */ /* 0x000fe200000006ff */
[-C--:B------:R-:W-:Y:S01]  /*3be0*/  @P1 FMUL R178, R178, R3.reuse ;  /* 0x00000003b2b21220 */ /* 0x080fe20000400000 */
[----:B------:R-:W-:Y:S01]  /*3bf0*/  F2FP.SATFINITE.E4M3.F32.PACK_AB_MERGE_C R182, RZ, R182, RZ ;  /* 0x000000b6ffb6723e */ /* 0x000fe200048070ff */
[-C--:B------:R-:W-:Y:S01]  /*3c00*/  @P1 FMUL R156, R156, R3.reuse ;  /* 0x000000039c9c1220 */ /* 0x080fe20000400000 */
[----:B------:R-:W-:Y:S01]  /*3c10*/  LOP3.LUT R176, R176, 0xff0000, RZ, 0xc0, !PT ;  /* 0x00ff0000b0b07812 */ /* 0x000fe200078ec0ff */
[-C--:B------:R-:W-:Y:S01]  /*3c20*/  @P1 FMUL R162, R162, R3.reuse ;  /* 0x00000003a2a21220 */ /* 0x080fe20000400000 */
[----:B------:R-:W-:Y:S01]  /*3c30*/  LOP3.LUT R184, R184, 0xff0000, RZ, 0xc0, !PT ;  /* 0x00ff0000b8b87812 */ /* 0x000fe200078ec0ff */
[-C--:B------:R-:W-:Y:S01]  /*3c40*/  @P1 FMUL R166, R166, R3.reuse ;  /* 0x00000003a6a61220 */ /* 0x080fe20000400000 */
[----:B------:R-:W-:Y:S01]  /*3c50*/  SHF.L.U32 R182, R182, 0x10, RZ ;  /* 0x00000010b6b67819 */ /* 0x000fe200000006ff */
[-C--:B------:R-:W-:Y:S01]  /*3c60*/  @P1 FMUL R168, R168, R3.reuse ;  /* 0x00000003a8a81220 */ /* 0x080fe20000400000 */
[----:B------:R-:W-:Y:S01]  /*3c70*/  F2FP.SATFINITE.E4M3.F32.PACK_AB_MERGE_C R178, RZ, R178, RZ ;  /* 0x000000b2ffb2723e */ /* 0x000fe200048070ff */
[----:B------:R-:W-:Y:S01]  /*3c80*/  @P1 FMUL R170, R170, R3 ;  /* 0x00000003aaaa1220 */ /* 0x000fe20000400000 */
[----:B------:R-:W-:Y:S01]  /*3c90*/  LOP3.LUT R141, R176, 0xffff, R141, 0xf8, !PT ;  /* 0x0000ffffb08d7812 */ /* 0x000fe200078ef88d */
[----:B------:R-:W-:Y:S01]  /*3ca0*/  FFMA R176, R30, R227, R94 ;  /* 0x000000e31eb07223 */ /* 0x000fe2000000005e */
[----:B------:R-:W-:Y:S01]  /*3cb0*/  F2FP.SATFINITE.E4M3.F32.PACK_AB_MERGE_C R136, RZ, R136, RZ ;  /* 0x00000088ff88723e */ /* 0x000fe200048070ff */
[----:B------:R-:W-:Y:S01]  /*3cc0*/  @P1 FMUL R172, R172, R3 ;  /* 0x00000003acac1220 */ /* 0x000fe20000400000 */
[----:B------:R-:W-:Y:S01]  /*3cd0*/  LOP3.LUT R161, R184, 0xffff, R161, 0xf8, !PT ;  /* 0x0000ffffb8a17812 */ /* 0x000fe200078ef8a1 */
[----:B------:R-:W-:Y:S01]  /*3ce0*/  FFMA R184, R62, R137, R126 ;  /* 0x000000893eb87223 */ /* 0x000fe2000000007e */
[----:B------:R-:W-:Y:S01]  /*3cf0*/  LOP3.LUT R137, R182, 0xff0000, RZ, 0xc0, !PT ;  /* 0x00ff0000b6897812 */ /* 0x000fe200078ec0ff */
[-C--:B------:R-:W-:Y:S01]  /*3d00*/  @P1 FMUL R176, R176, R3.reuse ;  /* 0x00000003b0b01220 */ /* 0x080fe20000400000 */
[----:B------:R-:W-:Y:S01]  /*3d10*/  SHF.L.U32 R178, R178, 0x10, RZ ;  /* 0x00000010b2b27819 */ /* 0x000fe200000006ff */
[-C--:B------:R-:W-:Y:S01]  /*3d20*/  @P1 FMUL R184, R184, R3.reuse ;  /* 0x00000003b8b81220 */ /* 0x080fe20000400000 */
[----:B------:R-:W-:Y:S01]  /*3d30*/  LOP3.LUT R136, R136, 0xffff, RZ, 0xc0, !PT ;  /* 0x0000ffff88887812 */ /* 0x000fe200078ec0ff */
[-C--:B------:R-:W-:Y:S01]  /*3d40*/  @P1 FMUL R174, R174, R3.reuse ;  /* 0x00000003aeae1220 */ /* 0x080fe20000400000 */
[----:B------:R-:W-:Y:S01]  /*3d50*/  F2FP.SATFINITE.E4M3.F32.PACK_AB_MERGE_C R160, RZ, R160, RZ ;  /* 0x000000a0ffa0723e */ /* 0x000fe200048070ff */
[-C--:B------:R-:W-:Y:S01]  /*3d60*/  @P1 FMUL R180, R180, R3.reuse ;  /* 0x00000003b4b41220 */ /* 0x080fe20000400000 */
[----:B------:R-:W-:Y:S01]  /*3d70*/  LOP3.LUT R138, R137, 0xffff, R138, 0xf8, !PT ;  /* 0x0000ffff898a7812 */ /* 0x000fe200078ef88a */
[-C--:B------:R-:W-:Y:S01]  /*3d80*/  @P1 FMUL R144, R144, R3.reuse ;  /* 0x0000000390901220 */ /* 0x080fe20000400000 */
[----:B------:R-:W-:Y:S01]  /*3d90*/  LOP3.LUT R139, R178, 0xff0000, RZ, 0xc0, !PT ;  /* 0x00ff0000b28b7812 */ /* 0x000fe200078ec0ff */
[-C--:B------:R-:W-:Y:S01]  /*3da0*/  @P1 FMUL R146, R146, R3.reuse ;  /* 0x0000000392921220 */ /* 0x080fe20000400000 */
[----:B------:R-:W-:Y:S01]  /*3db0*/  SHF.L.U32 R137, R136, 0x18, RZ ;  /* 0x0000001888897819 */ /* 0x000fe200000006ff */
[-C--:B------:R-:W-:Y:S01]  /*3dc0*/  @P1 FMUL R132, R132, R3.reuse ;  /* 0x0000000384841220 */ /* 0x080fe20000400000 */
[----:B------:R-:W-:Y:S01]  /*3dd0*/  LOP3.LUT R160, R160, 0xffff, RZ, 0xc0, !PT ;  /* 0x0000ffffa0a07812 */ /* 0x000fe200078ec0ff */
[----:B------:R-:W-:Y:S01]  /*3de0*/  @P1 FMUL R0, R0, R3 ;  /* 0x0000000300001220 */ /* 0x000fe20000400000 */
[----:B------:R-:W-:-:S02]  /*3df0*/  F2FP.SATFINITE.E4M3.F32.PACK_AB_MERGE_C R176, RZ, R176, RZ ;  /* 0x000000b0ffb0723e */ /* 0x000fc400048070ff */
[----:B------:R-:W-:Y:S02]  /*3e00*/  F2FP.SATFINITE.E4M3.F32.PACK_AB_MERGE_C R164, RZ, R164, RZ ;  /* 0x000000a4ffa4723e */ /* 0x000fe400048070ff */
[----:B------:R-:W-:Y:S02]  /*3e10*/  LOP3.LUT R134, R139, 0xffff, R134, 0xf8, !PT ;  /* 0x0000ffff8b867812 */ /* 0x000fe400078ef886 */
[----:B------:R-:W-:Y:S02]  /*3e20*/  LOP3.LUT R139, R140, R137, RZ, 0xfc, !PT ;  /* 0x000000898c8b7212 */ /* 0x000fe400078efcff */
[----:B------:R-:W-:Y:S02]  /*3e30*/  LOP3.LUT R142, R149, 0xffff, R142, 0xf8, !PT ;  /* 0x0000ffff958e7812 */ /* 0x000fe400078ef88e */
[----:B------:R-:W-:Y:S02]  /*3e40*/  SHF.L.U32 R137, R160, 0x18, RZ ;  /* 0x00000018a0897819 */ /* 0x000fe400000006ff */
[----:B------:R-:W-:-:S02]  /*3e50*/  SHF.L.U32 R176, R176, 0x10, RZ ;  /* 0x00000010b0b07819 */ /* 0x000fc400000006ff */
[----:B------:R-:W-:Y:S02]  /*3e60*/  LOP3.LUT R164, R164, 0xffff, RZ, 0xc0, !PT ;  /* 0x0000ffffa4a47812 */ /* 0x000fe400078ec0ff */
[----:B------:R-:W-:Y:S02]  /*3e70*/  LOP3.LUT R145, R142, R137, RZ, 0xfc, !PT ;  /* 0x000000898e917212 */ /* 0x000fe400078efcff */
[----:B------:R-:W-:Y:S01]  /*3e80*/  LOP3.LUT R149, R176, 0xff0000, RZ, 0xc0, !PT ;  /* 0x00ff0000b0957812 */ /* 0x000fe200078ec0ff */
[----:B------:R-:W-:Y:S01]  /*3e90*/  FFMA R176, R50, R247, R114 ;  /* 0x000000f732b07223 */ /* 0x000fe20000000072 */
[----:B------:R-:W-:Y:S02]  /*3ea0*/  SHF.L.U32 R137, R164, 0x18, RZ ;  /* 0x00000018a4897819 */ /* 0x000fe400000006ff */
[----:B------:R-:W-:Y:S01]  /*3eb0*/  LOP3.LUT R148, R149, 0xffff, R148, 0xf8, !PT ;  /* 0x0000ffff95947812 */ /* 0x000fe200078ef894 */
[----:B------:R-:W-:Y:S01]  /*3ec0*/  @P1 FMUL R176, R176, R3 ;  /* 0x00000003b0b01220 */ /* 0x000fe20000400000 */
[----:B------:R-:W-:-:S02]  /*3ed0*/  LOP3.LUT R149, R158, R137, RZ, 0xfc, !PT ;  /* 0x000000899e957212 */ /* 0x000fc400078efcff */
[----:B------:R-:W0:Y:S01]  /*3ee0*/  LDC.64 R136, c[0x0][0x3c8] ;  /* 0x0000f200ff887b82 */ /* 0x000e220000000a00 */
[----:B------:R-:W-:Y:S02]  /*3ef0*/  F2FP.SATFINITE.E4M3.F32.PACK_AB_MERGE_C R186, RZ, R186, RZ ;  /* 0x000000baffba723e */ /* 0x000fe400048070ff */
[----:B------:R-:W-:Y:S02]  /*3f00*/  F2FP.SATFINITE.E4M3.F32.PACK_AB_MERGE_C R176, RZ, R176, RZ ;  /* 0x000000b0ffb0723e */ /* 0x000fe400048070ff */
[----:B------:R-:W-:Y:S02]  /*3f10*/  F2FP.SATFINITE.E4M3.F32.PACK_AB_MERGE_C R184, RZ, R184, RZ ;  /* 0x000000b8ffb8723e */ /* 0x000fe400048070ff */
[----:B------:R-:W-:Y:S02]  /*3f20*/  SHF.L.U32 R176, R176, 0x10, RZ ;  /* 0x00000010b0b07819 */ /* 0x000fe400000006ff */
[----:B------:R-:W-:Y:S02]  /*3f30*/  SHF.L.U32 R186, R186, 0x10, RZ ;  /* 0x00000010baba7819 */ /* 0x000fe400000006ff */
[----:B------:R-:W-:-:S02]  /*3f40*/  SHF.L.U32 R184, R184, 0x10, RZ ;  /* 0x00000010b8b87819 */ /* 0x000fc400000006ff */
[----:B------:R-:W-:Y:S02]  /*3f50*/  F2FP.SATFINITE.E4M3.F32.PACK_AB_MERGE_C R152, RZ, R152, RZ ;  /* 0x00000098ff98723e */ /* 0x000fe400048070ff */
[----:B------:R-:W-:Y:S02]  /*3f60*/  F2FP.SATFINITE.E4M3.F32.PACK_AB_MERGE_C R156, RZ, R156, RZ ;  /* 0x0000009cff9c723e */ /* 0x000fe400048070ff */
        /* <DEDUP_REMOVED lines=8> */
[----:B------:R-:W-:Y:S02]  /*3ff0*/  F2FP.SATFINITE.E4M3.F32.PACK_AB_MERGE_C R146, RZ, R146, RZ ;  /* 0x00000092ff92723e */ /* 0x000fe400048070ff */
[----:B------:R-:W-:-:S02]  /*4000*/  F2FP.SATFINITE.E4M3.F32.PACK_AB_MERGE_C R132, RZ, R132, RZ ;  /* 0x00000084ff84723e */ /* 0x000fc400048070ff */
[----:B------:R-:W-:Y:S02]  /*4010*/  F2FP.SATFINITE.E4M3.F32.PACK_AB_MERGE_C R0, RZ, R0, RZ ;  /* 0x00000000ff00723e */ /* 0x000fe400048070ff */
[----:B------:R-:W-:Y:S02]  /*4020*/  LEA R167, R196, R135, 0xe ;  /* 0x00000087c4a77211 */ /* 0x000fe400078e70ff */
[----:B------:R-:W-:Y:S02]  /*4030*/  LOP3.LUT R176, R176, 0xff0000, RZ, 0xc0, !PT ;  /* 0x00ff0000b0b07812 */ /* 0x000fe400078ec0ff */
[----:B------:R-:W-:Y:S01]  /*4040*/  LOP3.LUT R186, R186, 0xff0000, RZ, 0xc0, !PT ;  /* 0x00ff0000baba7812 */ /* 0x000fe200078ec0ff */
[----:B0-----:R-:W-:Y:S01]  /*4050*/  IMAD.WIDE.U32 R136, R167, 0x4, R136 ;  /* 0x00000004a7887825 */ /* 0x001fe200078e0088 */
[----:B------:R-:W-:Y:S02]  /*4060*/  LOP3.LUT R184, R184, 0xff0000, RZ, 0xc0, !PT ;  /* 0x00ff0000b8b87812 */ /* 0x000fe400078ec0ff */
[----:B------:R-:W-:-:S02]  /*4070*/  LOP3.LUT R152, R152, 0xffff, RZ, 0xc0, !PT ;  /* 0x0000ffff98987812 */ /* 0x000fc400078ec0ff */
[----:B------:R-:W-:Y:S01]  /*4080*/  LOP3.LUT R156, R156, 0xffff, RZ, 0xc0, !PT ;  /* 0x0000ffff9c9c7812 */ /* 0x000fe200078ec0ff */
[----:B------:R0:W-:Y:S01]  /*4090*/  STG.E desc[UR8][R136.64], R139 ;  /* 0x0000008b88007986 */ /* 0x0001e2000c101908 */
[----:B------:R-:W-:Y:S02]  /*40a0*/  LOP3.LUT R162, R162, 0xffff, RZ, 0xc0, !PT ;  /* 0x0000ffffa2a27812 */ /* 0x000fe400078ec0ff */
[----:B------:R-:W-:Y:S01]  /*40b0*/  LOP3.LUT R166, R166, 0xffff, RZ, 0xc0, !PT ;  /* 0x0000ffffa6a67812 */ /* 0x000fe200078ec0ff */
[----:B------:R0:W-:Y:S01]  /*40c0*/  STG.E desc[UR8][R136.64+0x3000], R145 ;  /* 0x0030009188007986 */ /* 0x0001e2000c101908 */
[----:B------:R-:W-:Y:S02]  /*40d0*/  LOP3.LUT R168, R168, 0xffff, RZ, 0xc0, !PT ;  /* 0x0000ffffa8a87812 */ /* 0x000fe400078ec0ff */
[----:B------:R-:W-:Y:S01]  /*40e0*/  LOP3.LUT R170, R170, 0xffff, RZ, 0xc0, !PT ;  /* 0x0000ffffaaaa7812 */ /* 0x000fe200078ec0ff */
[----:B------:R0:W-:Y:S01]  /*40f0*/  STG.E desc[UR8][R136.64+0x5000], R149 ;  /* 0x0050009588007986 */ /* 0x0001e2000c101908 */
[----:B------:R-:W-:-:S02]  /*4100*/  LOP3.LUT R172, R172, 0xffff, RZ, 0xc0, !PT ;  /* 0x0000ffffacac7812 */ /* 0x000fc400078ec0ff */
[----:B------:R-:W-:Y:S02]  /*4110*/  LOP3.LUT R174, R174, 0xffff, RZ, 0xc0, !PT ;  /* 0x0000ffffaeae7812 */ /* 0x000fe400078ec0ff */
[----:B------:R-:W-:Y:S02]  /*4120*/  LOP3.LUT R180, R180, 0xffff, RZ, 0xc0, !PT ;  /* 0x0000ffffb4b47812 */ /* 0x000fe400078ec0ff */
[----:B------:R-:W-:Y:S02]  /*4130*/  LOP3.LUT R144, R144, 0xffff, RZ, 0xc0, !PT ;  /* 0x0000ffff90907812 */ /* 0x000fe400078ec0ff */
[----:B------:R-:W-:Y:S02]  /*4140*/  LOP3.LUT R146, R146, 0xffff, RZ, 0xc0, !PT ;  /* 0x0000ffff92927812 */ /* 0x000fe400078ec0ff */
[----:B------:R-:W-:Y:S02]  /*4150*/  LOP3.LUT R132, R132, 0xffff, RZ, 0xc0, !PT ;  /* 0x0000ffff84847812 */ /* 0x000fe400078ec0ff */
[----:B------:R-:W-:-:S02]  /*4160*/  LOP3.LUT R0, R0, 0xffff, RZ, 0xc0, !PT ;  /* 0x0000ffff00007812 */ /* 0x000fc400078ec0ff */
[----:B------:R-:W-:Y:S02]  /*4170*/  LOP3.LUT R150, R153, 0xffff, R150, 0xf8, !PT ;  /* 0x0000ffff99967812 */ /* 0x000fe400078ef896 */
[----:B------:R-:W-:Y:S02]  /*4180*/  LOP3.LUT R154, R163, 0xffff, R154, 0xf8, !PT ;  /* 0x0000ffffa39a7812 */ /* 0x000fe400078ef89a */
[----:B------:R-:W-:Y:S02]  /*4190*/  LOP3.LUT R176, R176, 0xffff, R151, 0xf8, !PT ;  /* 0x0000ffffb0b07812 */ /* 0x000fe400078ef897 */
[----:B------:R-:W-:Y:S02]  /*41a0*/  LOP3.LUT R159, R186, 0xffff, R159, 0xf8, !PT ;  /* 0x0000ffffba9f7812 */ /* 0x000fe400078ef89f */
[----:B------:R-:W-:Y:S02]  /*41b0*/  LOP3.LUT R147, R184, 0xffff, R147, 0xf8, !PT ;  /* 0x0000ffffb8937812 */ /* 0x000fe400078ef893 */
        /* <DEDUP_REMOVED lines=13> */
[----:B------:R-:W-:Y:S02]  /*4290*/  LOP3.LUT R157, R157, R152, RZ, 0xfc, !PT ;  /* 0x000000989d9d7212 */ /* 0x000fe400078efcff */
[----:B------:R-:W-:Y:S02]  /*42a0*/  LOP3.LUT R141, R141, R156, RZ, 0xfc, !PT ;  /* 0x0000009c8d8d7212 */ /* 0x000fe400078efcff */
[----:B------:R-:W-:Y:S01]  /*42b0*/  LOP3.LUT R143, R143, R162, RZ, 0xfc, !PT ;  /* 0x000000a28f8f7212 */ /* 0x000fe200078efcff */
[----:B------:R0:W-:Y:S01]  /*42c0*/  STG.E desc[UR8][R136.64+0x1000], R157 ;  /* 0x0010009d88007986 */ /* 0x0001e2000c101908 */
[----:B------:R-:W-:Y:S02]  /*42d0*/  LOP3.LUT R151, R148, R151, RZ, 0xfc, !PT ;  /* 0x0000009794977212 */ /* 0x000fe400078efcff */
[----:B------:R-:W-:Y:S01]  /*42e0*/  LOP3.LUT R153, R150, R153, RZ, 0xfc, !PT ;  /* 0x0000009996997212 */ /* 0x000fe200078efcff */
[----:B------:R0:W-:Y:S01]  /*42f0*/  STG.E desc[UR8][R136.64+0x2000], R141 ;  /* 0x0020008d88007986 */ /* 0x0001e2000c101908 */
[----:B------:R-:W-:-:S02]  /*4300*/  LOP3.LUT R163, R154, R163, RZ, 0xfc, !PT ;  /* 0x000000a39aa37212 */ /* 0x000fc400078efcff */
[----:B------:R-:W-:Y:S01]  /*4310*/  LOP3.LUT R161, R161, R172, RZ, 0xfc, !PT ;  /* 0x000000aca1a17212 */ /* 0x000fe200078efcff */
[----:B------:R0:W-:Y:S01]  /*4320*/  STG.E desc[UR8][R136.64+0x4000], R143 ;  /* 0x0040008f88007986 */ /* 0x0001e2000c101908 */
        /* <DEDUP_REMOVED lines=17> */
.L_x_10252:
        /* <DEDUP_REMOVED lines=65> */
[----:B------:R-:W1:Y:S01]  /*4850*/  LDC.U8 R152, c[0x0][0x404] ;  /* 0x00010100ff987b82 */ /* 0x000e620000000000 */
[C---:B------:R-:W-:Y:S01]  /*4860*/  FMUL R201, R0.reuse, R201 ;  /* 0x000000c900c97220 */ /* 0x040fe20000400000 */
[C---:B------:R-:W-:Y:S01]  /*4870*/  FMUL R146, R0.reuse, R193 ;  /* 0x000000c100927220 */ /* 0x040fe20000400000 */
[----:B------:R-:W3:Y:S01]  /*4880*/  S2R R2, SR_TID.X ;  /* 0x0000000000027919 */ /* 0x000ee20000002100 */
[C---:B------:R-:W-:Y:S01]  /*4890*/  FMUL R190, R0.reuse, R149 ;  /* 0x0000009500be7220 */ /* 0x040fe20000400000 */
        /* <DEDUP_REMOVED lines=11> */
[C---:B------:R-:W-:Y:S01]  /*4950*/  FMUL R192, R0.reuse, R151 ;  /* 0x0000009700c07220 */ /* 0x040fe20000400000 */
[C---:B------:R-:W-:Y:S01]  /*4960*/  FMUL R132, R0.reuse, R135 ;  /* 0x0000008700847220 */ /* 0x040fe20000400000 */
[C---:B------:R-:W-:Y:S01]  /*4970*/  FMUL R137, R0.reuse, R138 ;  /* 0x0000008a00897220 */ /* 0x040fe20000400000 */
[C---:B------:R-:W-:Y:S01]  /*4980*/  FMUL R139, R0.reuse, R140 ;  /* 0x0000008c008b7220 */ /* 0x040fe20000400000 */
[----:B------:R-:W-:Y:S01]  /*4990*/  FMUL R138, R0, R141 ;  /* 0x0000008d008a7220 */ /* 0x000fe20000400000 */
[----:B------:R-:W-:Y:S01]  /*49a0*/  FMUL R151, R204, R3 ;  /* 0x00000003cc977220 */ /* 0x000fe20000400000 */
[C---:B------:R-:W-:Y:S01]  /*49b0*/  FMUL R141, R0.reuse, R142 ;  /* 0x0000008e008d7220 */ /* 0x040fe20000400000 */
[----:B------:R-:W-:Y:S01]  /*49c0*/  FMUL R205, R0, R205 ;  /* 0x000000cd00cd7220 */ /* 0x000fe20000400000 */
[----:B-1----:R-:W-:Y:S01]  /*49d0*/  ISETP.NE.AND P1, PT, R152, RZ, PT ;  /* 0x000000ff9800720c */ /* 0x002fe20003f25270 */
[----:B------:R-:W-:Y:S01]  /*49e0*/  FMUL R150, R0, R185 ;  /* 0x000000b900967220 */ /* 0x000fe20000400000 */
[----:B------:R-:W-:Y:S01]  /*49f0*/  FFMA R142, R6, R203, R70 ;  /* 0x000000cb068e7223 */ /* 0x000fe20000000046 */
[----:B------:R-:W-:Y:S01]  /*4a00*/  FFMA R148, R7, R148, R71 ;  /* 0x0000009407947223 */ /* 0x000fe20000000047 */
[----:B------:R-:W-:Y:S01]  /*4a10*/  FMNMX3 R197, R197, |R204|, |R146|, !PT ;  /* 0x400000ccc5c57276 */ /* 0x000fe20007800492 */
[C---:B------:R-:W-:Y:S01]  /*4a20*/  FMUL R207, R0.reuse, R207 ;  /* 0x000000cf00cf7220 */ /* 0x040fe20000400000 */
[C---:B------:R-:W-:Y:S01]  /*4a30*/  FMUL R152, R0.reuse, R187 ;  /* 0x000000bb00987220 */ /* 0x040fe20000400000 */
[----:B0-----:R-:W-:Y:S01]  /*4a40*/  SHF.L.U32 R140, R133, 0x7, RZ ;  /* 0x00000007858c7819 */ /* 0x001fe200000006ff */
[----:B------:R-:W-:Y:S01]  /*4a50*/  FFMA R150, R9, R150, R73 ;  /* 0x0000009609967223 */ /* 0x000fe20000000049 */
[----:B------:R-:W-:Y:S01]  /*4a60*/  FMNMX3 R197, R197, |R142|, |R148|, !PT ;  /* 0x4000008ec5c57276 */ /* 0x000fe20007800494 */
[----:B------:R-:W-:Y:S01]  /*4a70*/  FMUL R209, R0, R209 ;  /* 0x000000d100d17220 */ /* 0x000fe20000400000 */
[----:B---3--:R-:W-:Y:S01]  /*4a80*/  LOP3.LUT R135, R2, 0x7f, RZ, 0xc0, !PT ;  /* 0x0000007f02877812 */ /* 0x008fe200078ec0ff */
[----:B------:R-:W-:Y:S01]  /*4a90*/  FMUL R154, R0, R189 ;  /* 0x000000bd009a7220 */ /* 0x000fe20000400000 */
[----:B------:R-:W-:Y:S01]  /*4aa0*/  FFMA R206, R10, R207, R74 ;  /* 0x000000cf0ace7223 */ /* 0x000fe2000000004a */
[----:B------:R-:W-:Y:S01]  /*4ab0*/  FFMA R152, R11, R152, R75 ;  /* 0x000000980b987223 */ /* 0x000fe2000000004b */
[----:B------:R-:W-:Y:S01]  /*4ac0*/  LOP3.LUT R135, R135, 0x380, R140, 0xf8, !PT ;  /* 0x0000038087877812 */ /* 0x000fe200078ef88c */
[----:B------:R-:W-:Y:S01]  /*4ad0*/  FMUL R211, R0, R211 ;  /* 0x000000d300d37220 */ /* 0x000fe20000400000 */
[----:B------:R-:W-:Y:S01]  /*4ae0*/  FSEL R140, R204, R151, !P1 ;  /* 0x00000097cc8c7208 */ /* 0x000fe20004800000 */
[----:B------:R-:W-:Y:S01]  /*4af0*/  FFMA R204, R8, R205, R72 ;  /* 0x000000cd08cc7223 */ /* 0x000fe20000000048 */
[C---:B------:R-:W-:Y:S01]  /*4b00*/  FMUL R156, R0.reuse, R191 ;  /* 0x000000bf009c7220 */ /* 0x040fe20000400000 */
[C---:B------:R-:W-:Y:S01]  /*4b10*/  FMUL R213, R0.reuse, R213 ;  /* 0x000000d500d57220 */ /* 0x040fe20000400000 */
[----:B------:R-:W-:Y:S01]  /*4b20*/  FMUL R158, R0, R181 ;  /* 0x000000b5009e7220 */ /* 0x000fe20000400000 */
[----:B------:R-:W-:Y:S01]  /*4b30*/  FMUL R151, R204, R3 ;  /* 0x00000003cc977220 */ /* 0x000fe20000400000 */
        /* <DEDUP_REMOVED lines=36> */
[----:B--2---:R-:W-:Y:S01]  /*4d80*/  FFMA R208, R12, R209, R76 ;  /* 0x000000d10cd07223 */ /* 0x004fe2000000004c */
[----:B------:R-:W-:Y:S01]  /*4d90*/  FFMA R154, R13, R154, R77 ;  /* 0x0000009a0d9a7223 */ /* 0x000fe2000000004d */
[----:B------:R-:W-:Y:S01]  /*4da0*/  FMUL R0, R0, R143 ;  /* 0x0000008f00007220 */ /* 0x000fe20000400000 */
[----:B------:R-:W-:Y:S01]  /*4db0*/  FMNMX3 R197, R197, |R206|, |R152|, !PT ;  /* 0x400000cec5c57276 */ /* 0x000fe20007800498 */
[----:B------:R-:W-:Y:S01]  /*4dc0*/  FMUL R143, R206, R3 ;  /* 0x00000003ce8f7220 */ /* 0x000fe20000400000 */
        /* <DEDUP_REMOVED lines=12> */
[----:B------:R-:W-:Y:S01]  /*4e90*/  FMUL R161, R204, R3 ;  /* 0x00000003cca17220 */ /* 0x000fe20000400000 */
[----:B------:R-:W-:Y:S01]  /*4ea0*/  FSEL R142, R208, R155, !P1 ;  /* 0x0000009bd08e7208 */ /* 0x000fe20004800000 */
[----:B------:R-:W-:Y:S01]  /*4eb0*/  FFMA R208, R18, R215, R82 ;  /* 0x000000d712d07223 */ /* 0x000fe20000000052 */
[----:B------:R-:W-:Y:S01]  /*4ec0*/  FMNMX3 R197, R197, |R206|, |R158|, !PT ;  /* 0x400000cec5c57276 */ /* 0x000fe2000780049e */
[----:B------:R-:W-:Y:S01]  /*4ed0*/  FFMA R210, R20, R217, R84 ;  /* 0x000000d914d27223 */ /* 0x000fe20000000054 */
[----:B------:R-:W-:Y:S01]  /*4ee0*/  FFMA R162, R21, R162, R85 ;  /* 0x000000a215a27223 */ /* 0x000fe20000000055 */
        /* <DEDUP_REMOVED lines=8> */
[----:B------:R-:W-:Y:S01]  /*4f70*/  FFMA R206, R24, R221, R88 ;  /* 0x000000dd18ce7223 */ /* 0x000fe20000000058 */
        /* <DEDUP_REMOVED lines=57> */
[-C--:B------:R-:W-:Y:S01]  /*5310*/  FMUL R179, R208, R3.reuse ;  /* 0x00000003d0b37220 */ /* 0x080fe20000400000 */
        /* <DEDUP_REMOVED lines=25> */
[-C--:B------:R-:W-:Y:S01]  /*54b0*/  FMUL R145, R206, R3.reuse ;  /* 0x00000003ce917220 */ /* 0x080fe20000400000 */
[-C--:B------:R-:W-:Y:S01]  /*54c0*/  FMUL R149, R210, R3.reuse ;  /* 0x00000003d2957220 */ /* 0x080fe20000400000 */
[----:B------:R-:W-:Y:S01]  /*54d0*/  FMUL R195, R212, R3 ;  /* 0x00000003d4c37220 */ /* 0x000fe20000400000 */
[----:B------:R-:W-:Y:S01]  /*54e0*/  FSEL R191, R204, R191, !P1 ;  /* 0x000000bfccbf7208 */ /* 0x000fe20004800000 */
[----:B------:R-:W-:Y:S01]  /*54f0*/  FFMA R204, R61, R134, R125 ;  /* 0x000000863dcc7223 */ /* 0x000fe2000000007d */
[----:B------:R-:W-:Y:S01]  /*5500*/  FSEL R134, R206, R145, !P1 ;  /* 0x00000091ce867208 */ /* 0x000fe20004800000 */
[----:B------:R-:W-:Y:S01]  /*5510*/  @P1 FMUL R146, R146, R3 ;  /* 0x0000000392921220 */ /* 0x000fe20000400000 */
[----:B------:R-:W-:Y:S01]  /*5520*/  FSEL R145, R210, R149, !P1 ;  /* 0x00000095d2917208 */ /* 0x000fe20004800000 */
[----:B------:R-:W-:Y:S01]  /*5530*/  @P1 FMUL R148, R148, R3 ;  /* 0x0000000394941220 */ /* 0x000fe20000400000 */
[----:B------:R-:W-:Y:S01]  /*5540*/  FSEL R149, R212, R195, !P1 ;  /* 0x000000c3d4957208 */ /* 0x000fe20004800000 */
[-C--:B------:R-:W-:Y:S01]  /*5550*/  @P1 FMUL R158, R158, R3.reuse ;  /* 0x000000039e9e1220 */ /* 0x080fe20000400000 */
[----:B------:R-:W-:Y:S01]  /*5560*/  F2FP.SATFINITE.E4M3.F32.PACK_AB_MERGE_C R140, RZ, R140, RZ ;  /* 0x0000008cff8c723e */ /* 0x000fe200048070ff */
[----:B------:R-:W-:Y:S01]  /*5570*/  @P1 FMUL R160, R160, R3 ;  /* 0x00000003a0a01220 */ /* 0x000fe20000400000 */
[----:B------:R-:W-:Y:S01]  /*5580*/  F2FP.SATFINITE.E4M3.F32.PACK_AB_MERGE_C R195, RZ, R153, RZ ;  /* 0x00000099ffc3723e */ /* 0x000fe200048070ff */
[-C--:B------:R-:W-:Y:S01]  /*5590*/  @P1 FMUL R150, R150, R3.reuse ;  /* 0x0000000396961220 */ /* 0x080fe20000400000 */
[----:B------:R-:W-:Y:S01]  /*55a0*/  F2FP.SATFINITE.E4M3.F32.PACK_AB_MERGE_C R146, RZ, R146, RZ ;  /* 0x00000092ff92723e */ /* 0x000fe200048070ff */
[-C--:B------:R-:W-:Y:S01]  /*55b0*/  @P1 FMUL R162, R162, R3.reuse ;  /* 0x00000003a2a21220 */ /* 0x080fe20000400000 */
[----:B------:R-:W-:Y:S01]  /*55c0*/  LOP3.LUT R153, R140, 0xff, RZ, 0xc0, !PT ;  /* 0x000000ff8c997812 */ /* 0x000fe200078ec0ff */
[-C--:B------:R-:W-:Y:S01]  /*55d0*/  @P1 FMUL R164, R164, R3.reuse ;  /* 0x00000003a4a41220 */ /* 0x080fe20000400000 */
[----:B------:R-:W-:Y:S01]  /*55e0*/  SHF.L.U32 R195, R195, 0x10, RZ ;  /* 0x00000010c3c37819 */ /* 0x000fe200000006ff */
[----:B------:R-:W-:Y:S01]  /*55f0*/  @P1 FMUL R152, R152, R3 ;  /* 0x0000000398981220 */ /* 0x000fe20000400000 */
[----:B------:R-:W-:Y:S01]  /*5600*/  F2FP.SATFINITE.E4M3.F32.PACK_AB_MERGE_C R157, RZ, R157, RZ ;  /* 0x0000009dff9d723e */ /* 0x000fe200048070ff */
[----:B------:R-:W-:Y:S01]  /*5610*/  @P1 FMUL R154, R154, R3 ;  /* 0x000000039a9a1220 */ /* 0x000fe20000400000 */
[----:B------:R-:W-:Y:S01]  /*5620*/  F2FP.SATFINITE.E4M3.F32.PACK_AB_MERGE_C R155, RZ, R155, RZ ;  /* 0x0000009bff9b723e */ /* 0x000fe200048070ff */
[-C--:B------:R-:W-:Y:S01]  /*5630*/  @P1 FMUL R166, R166, R3.reuse ;  /* 0x00000003a6a61220 */ /* 0x080fe20000400000 */
[----:B------:R-:W-:Y:S01]  /*5640*/  F2FP.SATFINITE.E4M3.F32.PACK_AB_MERGE_C R148, RZ, R148, RZ ;  /* 0x00000094ff94723e */ /* 0x000fe200048070ff */
[----:B------:R-:W-:Y:S01]  /*5650*/  @P1 FMUL R168, R168, R3 ;  /* 0x00000003a8a81220 */ /* 0x000fe20000400000 */
[----:B------:R-:W-:Y:S01]  /*5660*/  F2FP.SATFINITE.E4M3.F32.PACK_AB_MERGE_C R151, RZ, R151, RZ ;  /* 0x00000097ff97723e */ /* 0x000fe200048070ff */
[----:B------:R-:W-:Y:S01]  /*5670*/  @P1 FMUL R170, R170, R3 ;  /* 0x00000003aaaa1220 */ /* 0x000fe20000400000 */
[----:B------:R-:W-:Y:S01]  /*5680*/  LEA R146, R146, R153, 0x8 ;  /* 0x0000009992927211 */ /* 0x000fe200078e40ff */
[-C--:B------:R-:W-:Y:S01]  /*5690*/  @P1 FMUL R174, R174, R3.reuse ;  /* 0x00000003aeae1220 */ /* 0x080fe20000400000 */
[----:B------:R-:W-:Y:S01]  /*56a0*/  LOP3.LUT R195, R195, 0xff0000, RZ, 0xc0, !PT ;  /* 0x00ff0000c3c37812 */ /* 0x000fe200078ec0ff */
[-C--:B------:R-:W-:Y:S01]  /*56b0*/  @P1 FMUL R176, R176, R3.reuse ;  /* 0x00000003b0b01220 */ /* 0x080fe20000400000 */
[----:B------:R-:W-:Y:S01]  /*56c0*/  LOP3.LUT R157, R157, 0xff, RZ, 0xc0, !PT ;  /* 0x000000ff9d9d7812 */ /* 0x000fe200078ec0ff */
[-C--:B------:R-:W-:Y:S01]  /*56d0*/  @P1 FMUL R178, R178, R3.reuse ;  /* 0x00000003b2b21220 */ /* 0x080fe20000400000 */
[----:B------:R-:W-:Y:S01]  /*56e0*/  F2FP.SATFINITE.E4M3.F32.PACK_AB_MERGE_C R158, RZ, R158, RZ ;  /* 0x0000009eff9e723e */ /* 0x000fe200048070ff */
[-C--:B------:R-:W-:Y:S01]  /*56f0*/  @P1 FMUL R180, R180, R3.reuse ;  /* 0x00000003b4b41220 */ /* 0x080fe20000400000 */
[----:B------:R-:W-:Y:S01]  /*5700*/  SHF.L.U32 R155, R155, 0x10, RZ ;  /* 0x000000109b9b7819 */ /* 0x000fe200000006ff */
[-C--:B------:R-:W-:Y:S01]  /*5710*/  @P1 FMUL R156, R156, R3.reuse ;  /* 0x000000039c9c1220 */ /* 0x080fe20000400000 */
[----:B------:R-:W-:Y:S01]  /*5720*/  F2FP.SATFINITE.E4M3.F32.PACK_AB_MERGE_C R160, RZ, R160, RZ ;  /* 0x000000a0ffa0723e */ /* 0x000fe200048070ff */
[-C--:B------:R-:W-:Y:S01]  /*5730*/  @P1 FMUL R186, R186, R3.reuse ;  /* 0x00000003baba1220 */ /* 0x080fe20000400000 */
[----:B------:R-:W-:Y:S01]  /*5740*/  LOP3.LUT R148, R148, 0xffff, RZ, 0xc0, !PT ;  /* 0x0000ffff94947812 */ /* 0x000fe200078ec0ff */
[----:B------:R-:W-:Y:S01]  /*5750*/  @P1 FMUL R184, R184, R3 ;  /* 0x00000003b8b81220 */ /* 0x000fe20000400000 */
[----:B------:R-:W-:Y:S01]  /*5760*/  F2FP.SATFINITE.E4M3.F32.PACK_AB_MERGE_C R159, RZ, R159, RZ ;  /* 0x0000009fff9f723e */ /* 0x000fe200048070ff */
[----:B------:R-:W-:Y:S01]  /*5770*/  FFMA R202, R55, R202, R119 ;  /* 0x000000ca37ca7223 */ /* 0x000fe20000000077 */
[----:B------:R-:W-:Y:S01]  /*5780*/  F2FP.SATFINITE.E4M3.F32.PACK_AB_MERGE_C R169, RZ, R169, RZ ;  /* 0x000000a9ffa9723e */ /* 0x000fe200048070ff */
[-C--:B------:R-:W-:Y:S01]  /*5790*/  @P1 FMUL R182, R182, R3.reuse ;  /* 0x00000003b6b61220 */ /* 0x080fe20000400000 */
[----:B------:R-:W-:Y:S01]  /*57a0*/  LOP3.LUT R151, R151, 0xff, RZ, 0xc0, !PT ;  /* 0x000000ff97977812 */ /* 0x000fe200078ec0ff */
[----:B------:R-:W-:Y:S01]  /*57b0*/  @P1 FMUL R188, R188, R3 ;  /* 0x00000003bcbc1220 */ /* 0x000fe20000400000 */
[----:B------:R-:W-:Y:S01]  /*57c0*/  F2FP.SATFINITE.E4M3.F32.PACK_AB_MERGE_C R150, RZ, R150, RZ ;  /* 0x00000096ff96723e */ /* 0x000fe200048070ff */
[----:B------:R-:W-:Y:S01]  /*57d0*/  FFMA R144, R57, R144, R121 ;  /* 0x0000009039907223 */ /* 0x000fe20000000079 */
[----:B------:R-:W-:Y:S01]  /*57e0*/  F2FP.SATFINITE.E4M3.F32.PACK_AB_MERGE_C R153, RZ, R143, RZ ;  /* 0x0000008fff99723e */ /* 0x000fe200048070ff */
[----:B------:R-:W-:Y:S01]  /*57f0*/  FFMA R132, R59, R132, R123 ;  /* 0x000000843b847223 */ /* 0x000fe2000000007b */
[----:B------:R-:W-:Y:S01]  /*5800*/  LOP3.LUT R140, R195, 0xffff, R146, 0xf8, !PT ;  /* 0x0000ffffc38c7812 */ /* 0x000fe200078ef892 */
[----:B------:R-:W-:Y:S01]  /*5810*/  FMUL R147, R208, R3 ;  /* 0x00000003d0937220 */ /* 0x000fe20000400000 */
        /* <DEDUP_REMOVED lines=8> */
[----:B------:R-:W-:Y:S01]  /*58a0*/  LOP3.LUT R159, R159, 0xff, RZ, 0xc0, !PT ;  /* 0x000000ff9f9f7812 */ /* 0x000fe200078ec0ff */
[-C--:B------:R-:W-:Y:S01]  /*58b0*/  @P1 FMUL R190, R190, R3.reuse ;  /* 0x00000003bebe1220 */ /* 0x080fe20000400000 */
[----:B------:R-:W-:Y:S01]  /*58c0*/  F2FP.SATFINITE.E4M3.F32.PACK_AB_MERGE_C R162, RZ, R162, RZ ;  /* 0x000000a2ffa2723e */ /* 0x000fe200048070ff */
[-C--:B------:R-:W-:Y:S01]  /*58d0*/  @P1 FMUL R192, R192, R3.reuse ;  /* 0x00000003c0c01220 */ /* 0x080fe20000400000 */
[----:B------:R-:W-:Y:S01]  /*58e0*/  SHF.L.U32 R169, R169, 0x10, RZ ;  /* 0x00000010a9a97819 */ /* 0x000fe200000006ff */
[----:B------:R-:W-:Y:S01]  /*58f0*/  @P1 FMUL R194, R194, R3 ;  /* 0x00000003c2c21220 */ /* 0x000fe20000400000 */
[----:B------:R-:W-:-:S02]  /*5900*/  F2FP.SATFINITE.E4M3.F32.PACK_AB_MERGE_C R164, RZ, R164, RZ ;  /* 0x000000a4ffa4723e */ /* 0x000fc400048070ff */
[----:B------:R-:W-:Y:S02]  /*5910*/  F2FP.SATFINITE.E4M3.F32.PACK_AB_MERGE_C R142, RZ, R142, RZ ;  /* 0x0000008eff8e723e */ /* 0x000fe400048070ff */
[----:B------:R-:W-:Y:S02]  /*5920*/  F2FP.SATFINITE.E4M3.F32.PACK_AB_MERGE_C R167, RZ, R167, RZ ;  /* 0x000000a7ffa7723e */ /* 0x000fe400048070ff */
[----:B------:R-:W-:Y:S02]  /*5930*/  F2FP.SATFINITE.E4M3.F32.PACK_AB_MERGE_C R163, RZ, R163, RZ ;  /* 0x000000a3ffa3723e */ /* 0x000fe400048070ff */
[----:B------:R-:W-:Y:S02]  /*5940*/  LEA R150, R150, R151, 0x8 ;  /* 0x0000009796967211 */ /* 0x000fe400078e40ff */
[----:B------:R-:W-:Y:S02]  /*5950*/  SHF.L.U32 R153, R153, 0x10, RZ ;  /* 0x0000001099997819 */ /* 0x000fe400000006ff */
[----:B------:R-:W-:-:S02]  /*5960*/  F2FP.SATFINITE.E4M3.F32.PACK_AB_MERGE_C R152, RZ, R152, RZ ;  /* 0x00000098ff98723e */ /* 0x000fc400048070ff */
[----:B------:R-:W-:Y:S02]  /*5970*/  F2FP.SATFINITE.E4M3.F32.PACK_AB_MERGE_C R161, RZ, R161, RZ ;  /* 0x000000a1ffa1723e */ /* 0x000fe400048070ff */
[----:B------:R-:W-:Y:S02]  /*5980*/  LOP3.LUT R146, R146, 0xffff, R157, 0xf8, !PT ;  /* 0x0000ffff92927812 */ /* 0x000fe400078ef89d */
[----:B------:R-:W-:Y:S02]  /*5990*/  SHF.L.U32 R151, R160, 0x18, RZ ;  /* 0x00000018a0977819 */ /* 0x000fe400000006ff */
[----:B------:R-:W-:Y:S02]  /*59a0*/  LOP3.LUT R140, R140, R143, RZ, 0xfc, !PT ;  /* 0x0000008f8c8c7212 */ /* 0x000fe400078efcff */
[----:B------:R-:W-:Y:S02]  /*59b0*/  LEA R159, R162, R159, 0x8 ;  /* 0x0000009fa29f7211 */ /* 0x000fe400078e40ff */
[----:B------:R-:W-:-:S02]  /*59c0*/  LOP3.LUT R148, R169, 0xff0000, RZ, 0xc0, !PT ;  /* 0x00ff0000a9947812 */ /* 0x000fc400078ec0ff */
[----:B------:R-:W-:Y:S02]  /*59d0*/  LOP3.LUT R164, R164, 0xffff, RZ, 0xc0, !PT ;  /* 0x0000ffffa4a47812 */ /* 0x000fe400078ec0ff */
[----:B------:R-:W-:Y:S02]  /*59e0*/  LOP3.LUT R143, R142, 0xff, RZ, 0xc0, !PT ;  /* 0x000000ff8e8f7812 */ /* 0x000fe400078ec0ff */
[----:B------:R-:W-:Y:S02]  /*59f0*/  F2FP.SATFINITE.E4M3.F32.PACK_AB_MERGE_C R154, RZ, R154, RZ ;  /* 0x0000009aff9a723e */ /* 0x000fe400048070ff */
[----:B------:R-:W-:Y:S02]  /*5a00*/  LOP3.LUT R167, R167, 0xff, RZ, 0xc0, !PT ;  /* 0x000000ffa7a77812 */ /* 0x000fe400078ec0ff */
[----:B------:R-:W-:Y:S02]  /*5a10*/  F2FP.SATFINITE.E4M3.F32.PACK_AB_MERGE_C R166, RZ, R166, RZ ;  /* 0x000000a6ffa6723e */ /* 0x000fe400048070ff */
[----:B------:R-:W-:-:S02]  /*5a20*/  SHF.L.U32 R163, R163, 0x10, RZ ;  /* 0x00000010a3a37819 */ /* 0x000fc400000006ff */
[----:B------:R-:W-:Y:S02]  /*5a30*/  F2FP.SATFINITE.E4M3.F32.PACK_AB_MERGE_C R168, RZ, R168, RZ ;  /* 0x000000a8ffa8723e */ /* 0x000fe400048070ff */
[----:B------:R-:W-:Y:S02]  /*5a40*/  LOP3.LUT R153, R153, 0xff0000, RZ, 0xc0, !PT ;  /* 0x00ff000099997812 */ /* 0x000fe400078ec0ff */
[----:B------:R-:W-:Y:S02]  /*5a50*/  LOP3.LUT R152, R152, 0xffff, RZ, 0xc0, !PT ;  /* 0x0000ffff98987812 */ /* 0x000fe400078ec0ff */
[----:B------:R-:W-:Y:S02]  /*5a60*/  F2FP.SATFINITE.E4M3.F32.PACK_AB_MERGE_C R165, RZ, R165, RZ ;  /* 0x000000a5ffa5723e */ /* 0x000fe400048070ff */
[----:B------:R-:W-:Y:S02]  /*5a70*/  F2FP.SATFINITE.E4M3.F32.PACK_AB_MERGE_C R177, RZ, R177, RZ ;  /* 0x000000b1ffb1723e */ /* 0x000fe400048070ff */
[----:B------:R-:W-:-:S02]  /*5a80*/  SHF.L.U32 R161, R161, 0x10, RZ ;  /* 0x00000010a1a17819 */ /* 0x000fc400000006ff */
[----:B------:R-:W-:Y:S02]  /*5a90*/  LOP3.LUT R146, R146, R151, RZ, 0xfc, !PT ;  /* 0x0000009792927212 */ /* 0x000fe400078efcff */
[----:B------:R-:W-:Y:S02]  /*5aa0*/  F2FP.SATFINITE.E4M3.F32.PACK_AB_MERGE_C R175, RZ, R175, RZ ;  /* 0x000000afffaf723e */ /* 0x000fe400048070ff */
[----:B------:R-:W-:Y:S02]  /*5ab0*/  F2FP.SATFINITE.E4M3.F32.PACK_AB_MERGE_C R171, RZ, R171, RZ ;  /* 0x000000abffab723e */ /* 0x000fe400048070ff */
[----:B------:R-:W-:Y:S02]  /*5ac0*/  LOP3.LUT R148, R148, 0xffff, R159, 0xf8, !PT ;  /* 0x0000ffff94947812 */ /* 0x000fe400078ef89f */
[----:B------:R-:W-:Y:S02]  /*5ad0*/  SHF.L.U32 R151, R164, 0x18, RZ ;  /* 0x00000018a4977819 */ /* 0x000fe400000006ff */
[----:B------:R-:W-:-:S02]  /*5ae0*/  F2FP.SATFINITE.E4M3.F32.PACK_AB_MERGE_C R173, RZ, R173, RZ ;  /* 0x000000adffad723e */ /* 0x000fc400048070ff */
[----:B------:R-:W-:Y:S02]  /*5af0*/  F2FP.SATFINITE.E4M3.F32.PACK_AB_MERGE_C R185, RZ, R185, RZ ;  /* 0x000000b9ffb9723e */ /* 0x000fe400048070ff */
[----:B------:R-:W-:Y:S02]  /*5b00*/  LEA R154, R154, R143, 0x8 ;  /* 0x0000008f9a9a7211 */ /* 0x000fe400078e40ff */
[----:B------:R-:W-:Y:S02]  /*5b10*/  LEA R166, R166, R167, 0x8 ;  /* 0x000000a7a6a67211 */ /* 0x000fe400078e40ff */
[----:B------:R-:W-:Y:S02]  /*5b20*/  LOP3.LUT R163, R163, 0xff0000, RZ, 0xc0, !PT ;  /* 0x00ff0000a3a37812 */ /* 0x000fe400078ec0ff */
[----:B------:R-:W-:Y:S02]  /*5b30*/  LOP3.LUT R168, R168, 0xffff, RZ, 0xc0, !PT ;  /* 0x0000ffffa8a87812 */ /* 0x000fe400078ec0ff */
[----:B------:R-:W-:-:S02]  /*5b40*/  LOP3.LUT R142, R153, 0xffff, R150, 0xf8, !PT ;  /* 0x0000ffff998e7812 */ /* 0x000fc400078ef896 */
[----:B------:R-:W-:Y:S02]  /*5b50*/  SHF.L.U32 R143, R152, 0x18, RZ ;  /* 0x00000018988f7819 */ /* 0x000fe400000006ff */
[----:B------:R-:W-:Y:S02]  /*5b60*/  LOP3.LUT R165, R165, 0xff, RZ, 0xc0, !PT ;  /* 0x000000ffa5a57812 */ /* 0x000fe400078ec0ff */
[----:B------:R-:W-:Y:S02]  /*5b70*/  F2FP.SATFINITE.E4M3.F32.PACK_AB_MERGE_C R170, RZ, R170, RZ ;  /* 0x000000aaffaa723e */ /* 0x000fe400048070ff */
[----:B------:R-:W-:Y:S02]  /*5b80*/  SHF.L.U32 R177, R177, 0x10, RZ ;  /* 0x00000010b1b17819 */ /* 0x000fe400000006ff */
[----:B------:R-:W-:Y:S02]  /*5b90*/  LOP3.LUT R161, R161, 0xff0000, RZ, 0xc0, !PT ;  /* 0x00ff0000a1a17812 */ /* 0x000fe400078ec0ff */
[----:B------:R-:W-:-:S02]  /*5ba0*/  LOP3.LUT R175, R175, 0xff, RZ, 0xc0, !PT ;  /* 0x000000ffafaf7812 */ /* 0x000fc400078ec0ff */
[----:B------:R-:W-:Y:S02]  /*5bb0*/  F2FP.SATFINITE.E4M3.F32.PACK_AB_MERGE_C R174, RZ, R174, RZ ;  /* 0x000000aeffae723e */ /* 0x000fe400048070ff */
[----:B------:R-:W-:Y:S02]  /*5bc0*/  SHF.L.U32 R171, R171, 0x10, RZ ;  /* 0x00000010abab7819 */ /* 0x000fe400000006ff */
[----:B------:R-:W-:Y:S02]  /*5bd0*/  F2FP.SATFINITE.E4M3.F32.PACK_AB_MERGE_C R176, RZ, R176, RZ ;  /* 0x000000b0ffb0723e */ /* 0x000fe400048070ff */
[----:B------:R-:W-:Y:S02]  /*5be0*/  LOP3.LUT R148, R148, R151, RZ, 0xfc, !PT ;  /* 0x0000009794947212 */ /* 0x000fe400078efcff */
[----:B------:R-:W-:Y:S02]  /*5bf0*/  LOP3.LUT R173, R173, 0xff, RZ, 0xc0, !PT ;  /* 0x000000ffadad7812 */ /* 0x000fe400078ec0ff */
[----:B------:R-:W-:-:S02]  /*5c00*/  F2FP.SATFINITE.E4M3.F32.PACK_AB_MERGE_C R178, RZ, R178, RZ ;  /* 0x000000b2ffb2723e */ /* 0x000fc400048070ff */
[----:B------:R-:W-:Y:S02]  /*5c10*/  SHF.L.U32 R185, R185, 0x10, RZ ;  /* 0x00000010b9b97819 */ /* 0x000fe400000006ff */
[----:B------:R-:W-:Y:S02]  /*5c20*/  F2FP.SATFINITE.E4M3.F32.PACK_AB_MERGE_C R180, RZ, R180, RZ ;  /* 0x000000b4ffb4723e */ /* 0x000fe400048070ff */
[----:B------:R-:W-:Y:S02]  /*5c30*/  F2FP.SATFINITE.E4M3.F32.PACK_AB_MERGE_C R156, RZ, R156, RZ ;  /* 0x0000009cff9c723e */ /* 0x000fe400048070ff */
[----:B------:R-:W-:Y:S02]  /*5c40*/  LOP3.LUT R150, R163, 0xffff, R166, 0xf8, !PT ;  /* 0x0000ffffa3967812 */ /* 0x000fe400078ef8a6 */
[----:B------:R-:W-:Y:S02]  /*5c50*/  SHF.L.U32 R151, R168, 0x18, RZ ;  /* 0x00000018a8977819 */ /* 0x000fe400000006ff */
[----:B------:R-:W-:-:S02]  /*5c60*/  LOP3.LUT R142, R142, R143, RZ, 0xfc, !PT ;  /* 0x0000008f8e8e7212 */ /* 0x000fc400078efcff */
[----:B------:R-:W-:Y:S02]  /*5c70*/  LEA R165, R170, R165, 0x8 ;  /* 0x000000a5aaa57211 */ /* 0x000fe400078e40ff */
[----:B------:R-:W-:Y:S02]  /*5c80*/  LOP3.LUT R152, R177, 0xff0000, RZ, 0xc0, !PT ;  /* 0x00ff0000b1987812 */ /* 0x000fe400078ec0ff */
[----:B------:R-:W-:Y:S02]  /*5c90*/  LOP3.LUT R143, R161, 0xffff, R154, 0xf8, !PT ;  /* 0x0000ffffa18f7812 */ /* 0x000fe400078ef89a */
[----:B------:R-:W-:Y:S02]  /*5ca0*/  LEA R174, R174, R175, 0x8 ;  /* 0x000000afaeae7211 */ /* 0x000fe400078e40ff */
[----:B------:R-:W-:Y:S02]  /*5cb0*/  LOP3.LUT R171, R171, 0xff0000, RZ, 0xc0, !PT ;  /* 0x00ff0000abab7812 */ /* 0x000fe400078ec0ff */
[----:B------:R-:W-:-:S02]  /*5cc0*/  LOP3.LUT R176, R176, 0xffff, RZ, 0xc0, !PT ;  /* 0x0000ffffb0b07812 */ /* 0x000fc400078ec0ff */
[----:B------:R-:W-:Y:S02]  /*5cd0*/  LEA R173, R178, R173, 0x8 ;  /* 0x000000adb2ad7211 */ /* 0x000fe400078e40ff */
[----:B------:R-:W-:Y:S02]  /*5ce0*/  LOP3.LUT R154, R185, 0xff0000, RZ, 0xc0, !PT ;  /* 0x00ff0000b99a7812 */ /* 0x000fe400078ec0ff */
[----:B------:R-:W-:Y:S02]  /*5cf0*/  LOP3.LUT R180, R180, 0xffff, RZ, 0xc0, !PT ;  /* 0x0000ffffb4b47812 */ /* 0x000fe400078ec0ff */
[----:B------:R-:W-:Y:S02]  /*5d00*/  LOP3.LUT R156, R156, 0xffff, RZ, 0xc0, !PT ;  /* 0x0000ffff9c9c7812 */ /* 0x000fe400078ec0ff */
[----:B------:R-:W-:Y:S02]  /*5d10*/  LOP3.LUT R150, R150, R151, RZ, 0xfc, !PT ;  /* 0x0000009796967212 */ /* 0x000fe400078efcff */
[----:B------:R-:W-:-:S02]  /*5d20*/  F2FP.SATFINITE.E4M3.F32.PACK_AB_MERGE_C R183, RZ, R183, RZ ;  /* 0x000000b7ffb7723e */ /* 0x000fc400048070ff */
[----:B------:R-:W-:Y:S02]  /*5d30*/  F2FP.SATFINITE.E4M3.F32.PACK_AB_MERGE_C R191, RZ, R191, RZ ;  /* 0x000000bfffbf723e */ /* 0x000fe400048070ff */
[----:B------:R-:W-:Y:S02]  /*5d40*/  LOP3.LUT R151, R152, 0xffff, R165, 0xf8, !PT ;  /* 0x0000ffff98977812 */ /* 0x000fe400078ef8a5 */
[----:B------:R-:W-:Y:S02]  /*5d50*/  F2FP.SATFINITE.E4M3.F32.PACK_AB_MERGE_C R181, RZ, R181, RZ ;  /* 0x000000b5ffb5723e */ /* 0x000fe400048070ff */
[----:B------:R-:W-:Y:S02]  /*5d60*/  F2FP.SATFINITE.E4M3.F32.PACK_AB_MERGE_C R179, RZ, R179, RZ ;  /* 0x000000b3ffb3723e */ /* 0x000fe400048070ff */
[----:B------:R-:W-:Y:S02]  /*5d70*/  LOP3.LUT R152, R171, 0xffff, R174, 0xf8, !PT ;  /* 0x0000ffffab987812 */ /* 0x000fe400078ef8ae */
[----:B------:R-:W-:-:S02]  /*5d80*/  SHF.L.U32 R153, R176, 0x18, RZ ;  /* 0x00000018b0997819 */ /* 0x000fc400000006ff */
[----:B------:R-:W-:Y:S02]  /*5d90*/  LOP3.LUT R154, R154, 0xffff, R173, 0xf8, !PT ;  /* 0x0000ffff9a9a7812 */ /* 0x000fe400078ef8ad */
[----:B------:R-:W-:Y:S02]  /*5da0*/  SHF.L.U32 R155, R180, 0x18, RZ ;  /* 0x00000018b49b7819 */ /* 0x000fe400000006ff */
[----:B------:R-:W-:Y:S02]  /*5db0*/  SHF.L.U32 R156, R156, 0x18, RZ ;  /* 0x000000189c9c7819 */ /* 0x000fe400000006ff */
[----:B------:R-:W-:Y:S02]  /*5dc0*/  LOP3.LUT R183, R183, 0xff, RZ, 0xc0, !PT ;  /* 0x000000ffb7b77812 */ /* 0x000fe400078ec0ff */
[----:B------:R-:W-:Y:S02]  /*5dd0*/  F2FP.SATFINITE.E4M3.F32.PACK_AB_MERGE_C R186, RZ, R186, RZ ;  /* 0x000000baffba723e */ /* 0x000fe400048070ff */
[----:B------:R-:W-:-:S02]  /*5de0*/  SHF.L.U32 R191, R191, 0x10, RZ ;  /* 0x00000010bfbf7819 */ /* 0x000fc400000006ff */
[----:B------:R-:W-:Y:S02]  /*5df0*/  F2FP.SATFINITE.E4M3.F32.PACK_AB_MERGE_C R184, RZ, R184, RZ ;  /* 0x000000b8ffb8723e */ /* 0x000fe400048070ff */
[----:B------:R-:W-:Y:S01]  /*5e00*/  FMNMX3 R197, R197, |R206|, |R202|, !PT ;  /* 0x400000cec5c57276 */ /* 0x000fe200078004ca */
[----:B------:R-:W-:Y:S01]  /*5e10*/  FFMA R206, R62, R137, R126 ;  /* 0x000000893ece7223 */ /* 0x000fe2000000007e */
[----:B------:R-:W-:Y:S01]  /*5e20*/  LOP3.LUT R181, R181, 0xff, RZ, 0xc0, !PT ;  /* 0x000000ffb5b57812 */ /* 0x000fe200078ec0ff */
[-C--:B------:R-:W-:Y:S01]  /*5e30*/  @P1 FMUL R202, R202, R3.reuse ;  /* 0x00000003caca1220 */ /* 0x080fe20000400000 */
[----:B------:R-:W-:Y:S01]  /*5e40*/  F2FP.SATFINITE.E4M3.F32.PACK_AB_MERGE_C R182, RZ, R182, RZ ;  /* 0x000000b6ffb6723e */ /* 0x000fe200048070ff */
[----:B------:R-:W-:Y:S01]  /*5e50*/  FMUL R137, R206, R3 ;  /* 0x00000003ce897220 */ /* 0x000fe20000400000 */
[----:B------:R-:W-:Y:S02]  /*5e60*/  SHF.L.U32 R179, R179, 0x10, RZ ;  /* 0x00000010b3b37819 */ /* 0x000fe400000006ff */
[----:B------:R-:W-:-:S02]  /*5e70*/  F2FP.SATFINITE.E4M3.F32.PACK_AB_MERGE_C R188, RZ, R188, RZ ;  /* 0x000000bcffbc723e */ /* 0x000fc400048070ff */
[----:B------:R-:W-:Y:S02]  /*5e80*/  LOP3.LUT R152, R152, R153, RZ, 0xfc, !PT ;  /* 0x0000009998987212 */ /* 0x000fe400078efcff */
[----:B------:R-:W-:Y:S02]  /*5e90*/  LOP3.LUT R153, R154, R155, RZ, 0xfc, !PT ;  /* 0x0000009b9a997212 */ /* 0x000fe400078efcff */
[----:B------:R-:W-:Y:S02]  /*5ea0*/  LOP3.LUT R143, R143, R156, RZ, 0xfc, !PT ;  /* 0x0000009c8f8f7212 */ /* 0x000fe400078efcff */
[----:B------:R-:W-:Y:S02]  /*5eb0*/  LEA R183, R186, R183, 0x8 ;  /* 0x000000b7bab77211 */ /* 0x000fe400078e40ff */
[----:B------:R-:W-:Y:S02]  /*5ec0*/  LOP3.LUT R154, R191, 0xff0000, RZ, 0xc0, !PT ;  /* 0x00ff0000bf9a7812 */ /* 0x000fe400078ec0ff */
[----:B------:R-:W-:-:S02]  /*5ed0*/  LOP3.LUT R184, R184, 0xffff, RZ, 0xc0, !PT ;  /* 0x0000ffffb8b87812 */ /* 0x000fc400078ec0ff */
[----:B------:R-:W-:Y:S01]  /*5ee0*/  FMNMX3 R197, R197, |R208|, |R144|, !PT ;  /* 0x400000d0c5c57276 */ /* 0x000fe20007800490 */
[----:B------:R-:W-:Y:S01]  /*5ef0*/  @P1 FMUL R144, R144, R3 ;  /* 0x0000000390901220 */ /* 0x000fe20000400000 */
[----:B------:R-:W-:Y:S02]  /*5f00*/  LEA R181, R182, R181, 0x8 ;  /* 0x000000b5b6b57211 */ /* 0x000fe400078e40ff */
[----:B------:R-:W-:Y:S02]  /*5f10*/  LOP3.LUT R156, R179, 0xff0000, RZ, 0xc0, !PT ;  /* 0x00ff0000b39c7812 */ /* 0x000fe400078ec0ff */
[----:B------:R-:W-:Y:S02]  /*5f20*/  LOP3.LUT R188, R188, 0xffff, RZ, 0xc0, !PT ;  /* 0x0000ffffbcbc7812 */ /* 0x000fe400078ec0ff */
[----:B------:R-:W-:Y:S02]  /*5f30*/  LOP3.LUT R154, R154, 0xffff, R183, 0xf8, !PT ;  /* 0x0000ffff9a9a7812 */ /* 0x000fe400078ef8b7 */
[----:B------:R-:W-:-:S02]  /*5f40*/  SHF.L.U32 R155, R184, 0x18, RZ ;  /* 0x00000018b89b7819 */ /* 0x000fc400000006ff */
[----:B------:R-:W-:Y:S01]  /*5f50*/  FMNMX3 R197, R197, |R210|, |R132|, !PT ;  /* 0x400000d2c5c57276 */ /* 0x000fe20007800484 */
[----:B------:R-:W-:Y:S01]  /*5f60*/  FFMA R210, R66, R141, R130 ;  /* 0x0000008d42d27223 */ /* 0x000fe20000000082 */
[----:B------:R-:W-:Y:S01]  /*5f70*/  FSEL R147, R208, R147, !P1 ;  /* 0x00000093d0937208 */ /* 0x000fe20004800000 */
[----:B------:R-:W-:Y:S01]  /*5f80*/  FFMA R208, R64, R139, R128 ;  /* 0x0000008b40d07223 */ /* 0x000fe20000000080 */
[----:B------:R-:W-:Y:S01]  /*5f90*/  LOP3.LUT R156, R156, 0xffff, R181, 0xf8, !PT ;  /* 0x0000ffff9c9c7812 */ /* 0x000fe200078ef8b5 */
[-C--:B------:R-:W-:Y:S01]  /*5fa0*/  FMUL R139, R210, R3.reuse ;  /* 0x00000003d28b7220 */ /* 0x080fe20000400000 */
[----:B------:R-:W-:Y:S01]  /*5fb0*/  SHF.L.U32 R159, R188, 0x18, RZ ;  /* 0x00000018bc9f7819 */ /* 0x000fe200000006ff */
[-C--:B------:R-:W-:Y:S01]  /*5fc0*/  FMUL R141, R208, R3.reuse ;  /* 0x00000003d08d7220 */ /* 0x080fe20000400000 */
[----:B------:R-:W-:Y:S01]  /*5fd0*/  FMNMX3 R197, R197, |R212|, |R204|, !PT ;  /* 0x400000d4c5c57276 */ /* 0x000fe200078004cc */
[----:B------:R-:W-:Y:S01]  /*5fe0*/  @P1 FMUL R204, R204, R3 ;  /* 0x00000003cccc1220 */ /* 0x000fe20000400000 */
[----:B------:R-:W-:Y:S01]  /*5ff0*/  LOP3.LUT R157, R156, R155, RZ, 0xfc, !PT ;  /* 0x0000009b9c9d7212 */ /* 0x000fe200078efcff */
[----:B------:R-:W-:Y:S01]  /*6000*/  @P1 FMUL R132, R132, R3 ;  /* 0x0000000384841220 */ /* 0x000fe20000400000 */
[----:B------:R-:W-:-:S02]  /*6010*/  LOP3.LUT R159, R154, R159, RZ, 0xfc, !PT ;  /* 0x0000009f9a9f7212 */ /* 0x000fc400078efcff */
[----:B------:R-:W0:Y:S01]  /*6020*/  LDC.64 R154, c[0x0][0x3c8] ;  /* 0x0000f200ff9a7b82 */ /* 0x000e220000000a00 */
[----:B------:R-:W-:Y:S01]  /*6030*/  FMNMX3 R197, R197, |R206|, |R136|, !PT ;  /* 0x400000cec5c57276 */ /* 0x000fe20007800488 */
[----:B------:R-:W-:Y:S01]  /*6040*/  @P1 FMUL R136, R136, R3 ;  /* 0x0000000388881220 */ /* 0x000fe20000400000 */
[----:B------:R-:W-:Y:S02]  /*6050*/  FSEL R141, R208, R141, !P1 ;  /* 0x0000008dd08d7208 */ /* 0x000fe40004800000 */
[----:B------:R-:W-:Y:S02]  /*6060*/  FSEL R137, R206, R137, !P1 ;  /* 0x00000089ce897208 */ /* 0x000fe40004800000 */
[----:B------:R-:W-:Y:S01]  /*6070*/  FMNMX3 R197, R197, |R208|, |R138|, !PT ;  /* 0x400000d0c5c57276 */ /* 0x000fe2000780048a */
[----:B------:R-:W-:Y:S01]  /*6080*/  @P1 FMUL R138, R138, R3 ;  /* 0x000000038a8a1220 */ /* 0x000fe20000400000 */
[----:B------:R-:W-:Y:S02]  /*6090*/  FSEL R139, R210, R139, !P1 ;  /* 0x0000008bd28b7208 */ /* 0x000fe40004800000 */
[----:B------:R-:W-:-:S02]  /*60a0*/  F2FP.SATFINITE.E4M3.F32.PACK_AB_MERGE_C R141, RZ, R141, RZ ;  /* 0x0000008dff8d723e */ /* 0x000fc400048070ff */
[----:B------:R-:W-:Y:S02]  /*60b0*/  F2FP.SATFINITE.E4M3.F32.PACK_AB_MERGE_C R137, RZ, R137, RZ ;  /* 0x00000089ff89723e */ /* 0x000fe400048070ff */
[----:B------:R-:W-:Y:S01]  /*60c0*/  FMNMX3 R197, R197, |R210|, |R0|, !PT ;  /* 0x400000d2c5c57276 */ /* 0x000fe20007800400 */
[----:B------:R-:W-:Y:S01]  /*60d0*/  @P1 FMUL R0, R0, R3 ;  /* 0x0000000300001220 */ /* 0x000fe20000400000 */
[----:B------:R-:W-:Y:S02]  /*60e0*/  F2FP.SATFINITE.E4M3.F32.PACK_AB_MERGE_C R147, RZ, R147, RZ ;  /* 0x00000093ff93723e */ /* 0x000fe400048070ff */
[----:B------:R-:W-:Y:S02]  /*60f0*/  F2FP.SATFINITE.E4M3.F32.PACK_AB_MERGE_C R145, RZ, R145, RZ ;  /* 0x00000091ff91723e */ /* 0x000fe400048070ff */
[----:B------:R-:W-:Y:S02]  /*6100*/  F2FP.SATFINITE.E4M3.F32.PACK_AB_MERGE_C R139, RZ, R139, RZ ;  /* 0x0000008bff8b723e */ /* 0x000fe400048070ff */
[----:B------:R-:W-:-:S02]  /*6110*/  F2FP.SATFINITE.E4M3.F32.PACK_AB_MERGE_C R189, RZ, R189, RZ ;  /* 0x000000bdffbd723e */ /* 0x000fc400048070ff */
[----:B------:R-:W-:Y:S02]  /*6120*/  F2FP.SATFINITE.E4M3.F32.PACK_AB_MERGE_C R187, RZ, R187, RZ ;  /* 0x000000bbffbb723e */ /* 0x000fe400048070ff */
[----:B------:R-:W-:Y:S02]  /*6130*/  F2FP.SATFINITE.E4M3.F32.PACK_AB_MERGE_C R193, RZ, R193, RZ ;  /* 0x000000c1ffc1723e */ /* 0x000fe400048070ff */
[----:B------:R-:W-:Y:S02]  /*6140*/  F2FP.SATFINITE.E4M3.F32.PACK_AB_MERGE_C R149, RZ, R149, RZ ;  /* 0x00000095ff95723e */ /* 0x000fe400048070ff */
[----:B------:R-:W-:Y:S02]  /*6150*/  LOP3.LUT R141, R141, 0xff, RZ, 0xc0, !PT ;  /* 0x000000ff8d8d7812 */ /* 0x000fe400078ec0ff */
[----:B------:R-:W-:Y:S02]  /*6160*/  F2FP.SATFINITE.E4M3.F32.PACK_AB_MERGE_C R138, RZ, R138, RZ ;  /* 0x0000008aff8a723e */ /* 0x000fe400048070ff */
[----:B------:R-:W-:-:S02]  /*6170*/  F2FP.SATFINITE.E4M3.F32.PACK_AB_MERGE_C R134, RZ, R134, RZ ;  /* 0x00000086ff86723e */ /* 0x000fc400048070ff */
[----:B------:R-:W-:Y:S02]  /*6180*/  SHF.L.U32 R137, R137, 0x10, RZ ;  /* 0x0000001089897819 */ /* 0x000fe400000006ff */
[----:B------:R-:W-:Y:S02]  /*6190*/  LOP3.LUT R147, R147, 0xff, RZ, 0xc0, !PT ;  /* 0x000000ff93937812 */ /* 0x000fe400078ec0ff */
[----:B------:R-:W-:Y:S02]  /*61a0*/  F2FP.SATFINITE.E4M3.F32.PACK_AB_MERGE_C R144, RZ, R144, RZ ;  /* 0x00000090ff90723e */ /* 0x000fe400048070ff */
[----:B------:R-:W-:Y:S02]  /*61b0*/  SHF.L.U32 R145, R145, 0x10, RZ ;  /* 0x0000001091917819 */ /* 0x000fe400000006ff */
[----:B------:R-:W-:Y:S02]  /*61c0*/  SHF.L.U32 R139, R139, 0x10, RZ ;  /* 0x000000108b8b7819 */ /* 0x000fe400000006ff */
[----:B------:R-:W-:-:S02]  /*61d0*/  F2FP.SATFINITE.E4M3.F32.PACK_AB_MERGE_C R172, RZ, R172, RZ ;  /* 0x000000acffac723e */ /* 0x000fc400048070ff */
[----:B------:R-:W-:Y:S02]  /*61e0*/  LOP3.LUT R189, R189, 0xff, RZ, 0xc0, !PT ;  /* 0x000000ffbdbd7812 */ /* 0x000fe400078ec0ff */
[----:B------:R-:W-:Y:S02]  /*61f0*/  F2FP.SATFINITE.E4M3.F32.PACK_AB_MERGE_C R190, RZ, R190, RZ ;  /* 0x000000beffbe723e */ /* 0x000fe400048070ff */
[----:B------:R-:W-:Y:S02]  /*6200*/  SHF.L.U32 R187, R187, 0x10, RZ ;  /* 0x00000010bbbb7819 */ /* 0x000fe400000006ff */
[----:B------:R-:W-:Y:S02]  /*6210*/  F2FP.SATFINITE.E4M3.F32.PACK_AB_MERGE_C R192, RZ, R192, RZ ;  /* 0x000000c0ffc0723e */ /* 0x000fe400048070ff */
[----:B------:R-:W-:Y:S02]  /*6220*/  LOP3.LUT R193, R193, 0xff, RZ, 0xc0, !PT ;  /* 0x000000ffc1c17812 */ /* 0x000fe400078ec0ff */
[----:B------:R-:W-:-:S02]  /*6230*/  F2FP.SATFINITE.E4M3.F32.PACK_AB_MERGE_C R194, RZ, R194, RZ ;  /* 0x000000c2ffc2723e */ /* 0x000fc400048070ff */
[----:B------:R-:W-:Y:S02]  /*6240*/  LOP3.LUT R149, R149, 0xff, RZ, 0xc0, !PT ;  /* 0x000000ff95957812 */ /* 0x000fe400078ec0ff */
[----:B------:R-:W-:Y:S02]  /*6250*/  F2FP.SATFINITE.E4M3.F32.PACK_AB_MERGE_C R204, RZ, R204, RZ ;  /* 0x000000ccffcc723e */ /* 0x000fe400048070ff */
[----:B------:R-:W-:Y:S02]  /*6260*/  LEA R141, R138, R141, 0x8 ;  /* 0x0000008d8a8d7211 */ /* 0x000fe400078e40ff */
[----:B------:R-:W-:Y:S02]  /*6270*/  SHF.L.U32 R134, R134, 0x10, RZ ;  /* 0x0000001086867819 */ /* 0x000fe400000006ff */
[----:B------:R-:W-:Y:S02]  /*6280*/  F2FP.SATFINITE.E4M3.F32.PACK_AB_MERGE_C R202, RZ, R202, RZ ;  /* 0x000000caffca723e */ /* 0x000fe400048070ff */
[----:B------:R-:W-:-:S02]  /*6290*/  F2FP.SATFINITE.E4M3.F32.PACK_AB_MERGE_C R132, RZ, R132, RZ ;  /* 0x00000084ff84723e */ /* 0x000fc400048070ff */
[----:B------:R-:W-:Y:S02]  /*62a0*/  F2FP.SATFINITE.E4M3.F32.PACK_AB_MERGE_C R136, RZ, R136, RZ ;  /* 0x00000088ff88723e */ /* 0x000fe400048070ff */
[----:B------:R-:W-:Y:S02]  /*62b0*/  F2FP.SATFINITE.E4M3.F32.PACK_AB_MERGE_C R0, RZ, R0, RZ ;  /* 0x00000000ff00723e */ /* 0x000fe400048070ff */
[----:B------:R-:W-:Y:S02]  /*62c0*/  LOP3.LUT R138, R137, 0xff0000, RZ, 0xc0, !PT ;  /* 0x00ff0000898a7812 */ /* 0x000fe400078ec0ff */
[----:B------:R-:W-:Y:S02]  /*62d0*/  LEA R137, R196, R135, 0xe ;  /* 0x00000087c4897211 */ /* 0x000fe400078e70ff */
[----:B------:R-:W-:Y:S02]  /*62e0*/  LEA R144, R144, R147, 0x8 ;  /* 0x0000009390907211 */ /* 0x000fe400078e40ff */
[----:B------:R-:W-:Y:S01]  /*62f0*/  LOP3.LUT R145, R145, 0xff0000, RZ, 0xc0, !PT ;  /* 0x00ff000091917812 */ /* 0x000fe200078ec0ff */
[----:B0-----:R-:W-:Y:S01]  /*6300*/  IMAD.WIDE.U32 R154, R137, 0x4, R154 ;  /* 0x00000004899a7825 */ /* 0x001fe200078e009a */
[----:B------:R-:W-:-:S02]  /*6310*/  LOP3.LUT R156, R139, 0xff0000, RZ, 0xc0, !PT ;  /* 0x00ff00008b9c7812 */ /* 0x000fc400078ec0ff */
[----:B------:R-:W-:Y:S02]  /*6320*/  LOP3.LUT R172, R172, 0xffff, RZ, 0xc0, !PT ;  /* 0x0000ffffacac7812 */ /* 0x000fe400078ec0ff */
[----:B------:R-:W-:Y:S01]  /*6330*/  LEA R189, R190, R189, 0x8 ;  /* 0x000000bdbebd7211 */ /* 0x000fe200078e40ff */
[----:B------:R1:W-:Y:S01]  /*6340*/  STG.E desc[UR8][R154.64], R140 ;  /* 0x0000008c9a007986 */ /* 0x0003e2000c101908 */
[----:B------:R-:W-:Y:S02]  /*6350*/  LOP3.LUT R158, R187, 0xff0000, RZ, 0xc0, !PT ;  /* 0x00ff0000bb9e7812 */ /* 0x000fe400078ec0ff */
[----:B------:R-:W-:Y:S01]  /*6360*/  LOP3.LUT R192, R192, 0xffff, RZ, 0xc0, !PT ;  /* 0x0000ffffc0c07812 */ /* 0x000fe200078ec0ff */
[----:B------:R1:W-:Y:S01]  /*6370*/  STG.E desc[UR8][R154.64+0x1000], R142 ;  /* 0x0010008e9a007986 */ /* 0x0003e2000c101908 */
[----:B------:R-:W-:Y:S02]  /*6380*/  LEA R193, R194, R193, 0x8 ;  /* 0x000000c1c2c17211 */ /* 0x000fe400078e40ff */
[----:B------:R-:W-:Y:S01]  /*6390*/  LEA R149, R204, R149, 0x8 ;  /* 0x00000095cc957211 */ /* 0x000fe200078e40ff */
[----:B------:R1:W-:Y:S01]  /*63a0*/  STG.E desc[UR8][R154.64+0x2000], R143 ;  /* 0x0020008f9a007986 */ /* 0x0003e2000c101908 */
[----:B------:R-:W-:-:S02]  /*63b0*/  LOP3.LUT R134, R134, 0xff0000, RZ, 0xc0, !PT ;  /* 0x00ff000086867812 */ /* 0x000fc400078ec0ff */
[----:B------:R-:W-:Y:S01]  /*63c0*/  LOP3.LUT R202, R202, 0xffff, RZ, 0xc0, !PT ;  /* 0x0000ffffcaca7812 */ /* 0x000fe200078ec0ff */
[----:B------:R1:W-:Y:S01]  /*63d0*/  STG.E desc[UR8][R154.64+0x3000], R146 ;  /* 0x003000929a007986 */ /* 0x0003e2000c101908 */
[----:B------:R-:W-:Y:S02]  /*63e0*/  LOP3.LUT R132, R132, 0xffff, RZ, 0xc0, !PT ;  /* 0x0000ffff84847812 */ /* 0x000fe400078ec0ff */
[----:B------:R-:W-:Y:S01]  /*63f0*/  LOP3.LUT R136, R136, 0xffff, RZ, 0xc0, !PT ;  /* 0x0000ffff88887812 */ /* 0x000fe200078ec0ff */
[----:B------:R1:W-:Y:S01]  /*6400*/  STG.E desc[UR8][R154.64+0x4000], R148 ;  /* 0x004000949a007986 */ /* 0x0003e2000c101908 */
[----:B------:R-:W-:Y:S02]  /*6410*/  LOP3.LUT R0, R0, 0xffff, RZ, 0xc0, !PT ;  /* 0x0000ffff00007812 */ /* 0x000fe400078ec0ff */
[----:B------:R-:W-:Y:S01]  /*6420*/  LOP3.LUT R144, R145, 0xffff, R144, 0xf8, !PT ;  /* 0x0000ffff91907812 */ /* 0x000fe200078ef890 */
[----:B------:R1:W-:Y:S01]  /*6430*/  STG.E desc[UR8][R154.64+0x5000], R150 ;  /* 0x005000969a007986 */ /* 0x0003e2000c101908 */
[----:B------:R-:W-:-:S02]  /*6440*/  LOP3.LUT R156, R156, 0xffff, R141, 0xf8, !PT ;  /* 0x0000ffff9c9c7812 */ /* 0x000fc400078ef88d */
[----:B------:R-:W-:Y:S01]  /*6450*/  SHF.L.U32 R172, R172, 0x18, RZ ;  /* 0x00000018acac7819 */ /* 0x000fe200000006ff */
[----:B------:R1:W-:Y:S01]  /*6460*/  STG.E desc[UR8][R154.64+0x7000], R152 ;  /* 0x007000989a007986 */ /* 0x0003e2000c101908 */
[----:B------:R-:W-:Y:S02]  /*6470*/  LOP3.LUT R158, R158, 0xffff, R189, 0xf8, !PT ;  /* 0x0000ffff9e9e7812 */ /* 0x000fe400078ef8bd */
[----:B------:R-:W-:Y:S01]  /*6480*/  SHF.L.U32 R161, R192, 0x18, RZ ;  /* 0x00000018c0a17819 */ /* 0x000fe200000006ff */
[----:B------:R1:W-:Y:S01]  /*6490*/  STG.E desc[UR8][R154.64+0x8000], R153 ;  /* 0x008000999a007986 */ /* 0x0003e2000c101908 */
[----:B------:R-:W-:Y:S02]  /*64a0*/  LOP3.LUT R134, R134, 0xffff, R193, 0xf8, !PT ;  /* 0x0000ffff86867812 */ /* 0x000fe400078ef8c1 */
[----:B------:R-:W-:Y:S01]  /*64b0*/  LOP3.LUT R138, R138, 0xffff, R149, 0xf8, !PT ;  /* 0x0000ffff8a8a7812 */ /* 0x000fe200078ef895 */
[----:B------:R1:W-:Y:S01]  /*64c0*/  STG.E desc[UR8][R154.64+0x9000], R157 ;  /* 0x0090009d9a007986 */ /* 0x0003e2000c101908 */
[----:B------:R-:W-:-:S02]  /*64d0*/  SHF.L.U32 R137, R202, 0x18, RZ ;  /* 0x00000018ca897819 */ /* 0x000fc400000006ff */
[----:B------:R-:W-:Y:S01]  /*64e0*/  SHF.L.U32 R139, R132, 0x18, RZ ;  /* 0x00000018848b7819 */ /* 0x000fe200000006ff */
[----:B------:R1:W-:Y:S01]  /*64f0*/  STG.E desc[UR8][R154.64+0xa000], R159 ;  /* 0x00a0009f9a007986 */ /* 0x0003e2000c101908 */
[----:B------:R-:W-:Y:S02]  /*6500*/  SHF.L.U32 R141, R136, 0x18, RZ ;  /* 0x00000018888d7819 */ /* 0x000fe400000006ff */
[----:B------:R-:W-:Y:S02]  /*6510*/  SHF.L.U32 R145, R0, 0x18, RZ ;  /* 0x0000001800917819 */ /* 0x000fe400000006ff */
[----:B------:R-:W-:Y:S02]  /*6520*/  LOP3.LUT R151, R151, R172, RZ, 0xfc, !PT ;  /* 0x000000ac97977212 */ /* 0x000fe400078efcff */
[----:B------:R-:W-:Y:S02]  /*6530*/  LOP3.LUT R161, R158, R161, RZ, 0xfc, !PT ;  /* 0x000000a19ea17212 */ /* 0x000fe400078efcff */
[----:B------:R-:W-:Y:S01]  /*6540*/  LOP3.LUT R137, R134, R137, RZ, 0xfc, !PT ;  /* 0x0000008986897212 */ /* 0x000fe200078efcff */
[----:B------:R1:W-:Y:S01]  /*6550*/  STG.E desc[UR8][R154.64+0x6000], R151 ;  /* 0x006000979a007986 */ /* 0x0003e2000c101908 */
[----:B------:R-:W-:-:S02]  /*6560*/  LOP3.LUT R139, R144, R139, RZ, 0xfc, !PT ;  /* 0x0000008b908b7212 */ /* 0x000fc400078efcff */
[----:B------:R-:W-:Y:S01]  /*6570*/  LOP3.LUT R141, R138, R141, RZ, 0xfc, !PT ;  /* 0x0000008d8a8d7212 */ /* 0x000fe200078efcff */
[----:B------:R1:W-:Y:S01]  /*6580*/  STG.E desc[UR8][R154.64+0xb000], R161 ;  /* 0x00b000a19a007986 */ /* 0x0003e2000c101908 */
[----:B------:R-:W-:-:S03]  /*6590*/  LOP3.LUT R145, R156, R145, RZ, 0xfc, !PT ;  /* 0x000000919c917212 */ /* 0x000fc600078efcff */
[----:B------:R1:W-:Y:S04]  /*65a0*/  STG.E desc[UR8][R154.64+0xc000], R137 ;  /* 0x00c000899a007986 */ /* 0x0003e8000c101908 */
[----:B------:R1:W-:Y:S04]  /*65b0*/  STG.E desc[UR8][R154.64+0xd000], R139 ;  /* 0x00d0008b9a007986 */ /* 0x0003e8000c101908 */
[----:B------:R1:W-:Y:S04]  /*65c0*/  STG.E desc[UR8][R154.64+0xe000], R141 ;  /* 0x00e0008d9a007986 */ /* 0x0003e8000c101908 */
[----:B------:R1:W-:Y:S02]  /*65d0*/  STG.E desc[UR8][R154.64+0xf000], R145 ;  /* 0x00f000919a007986 */ /* 0x0003e4000c101908 */
.L_x_10253:
[----:B01----:R-:W0:Y:S01]  /*65e0*/  LDC R137, c[0x0][0x380] ;  /* 0x0000e000ff897b82 */ /* 0x003e220000000800 */
[----:B------:R-:W1:Y:S01]  /*65f0*/  LDCU UR4, c[0x0][0x388] ;  /* 0x00007100ff0477ac */ /* 0x000e620008000800 */
[----:B------:R-:W-:Y:S02]  /*6600*/  IADD3 R199, PT, PT, R199, 0x1, RZ ;  /* 0x00000001c7c77810 */ /* 0x000fe40007ffe0ff */
[----:B------:R-:W-:Y:S02]  /*6610*/  PLOP3.LUT P4, PT, P4, PT, PT, 0x8, 0x80 ;  /* 0x000000000080781c */ /* 0x000fe4000278e170 */
[----:B------:R-:W-:Y:S02]  /*6620*/  LOP3.LUT R199, R199, 0x3, RZ, 0xc0, !PT ;  /* 0x00000003c7c77812 */ /* 0x000fe400078ec0ff */
[----:B0-----:R-:W-:-:S04]  /*6630*/  IADD3 R196, PT, PT, R196, R137, RZ ;  /* 0x00000089c4c47210 */ /* 0x001fc80007ffe0ff */
[----:B-1----:R-:W-:-:S13]  /*6640*/  ISETP.GE.AND P2, PT, R196, UR4, PT ;  /* 0x00000004c4007c0c */ /* 0x002fda000bf46270 */
[----:B------:R-:W-:Y:S05]  /*6650*/  @!P2 BRA `(.L_x_10254) ;  /* 0xffffffa0007ca947 */ /* 0x000fea000383ffff */
.L_x_10230:
        /* <DEDUP_REMOVED lines=38> */
.L_x_10262:
[----:B------:R-:W-:Y:S02]  /*68c0*/  ISETP.NE.AND P0, PT, R2, RZ, PT ;  /* 0x000000ff0200720c */ /* 0x000fe40003f05270 */
[----:B-1----:R-:W-:-:S11]  /*68d0*/  FMNMX R7, R5, R4, !PT ;  /* 0x0000000405077209 */ /* 0x002fd60007800000 */
[----:B------:R-:W-:Y:S05]  /*68e0*/  @P0 BRA `(.L_x_10256) ;  /* 0x0000000000080947 */ /* 0x000fea0003800000 */
[----:B0-----:R-:W0:Y:S02]  /*68f0*/  LDC.64 R4, c[0x0][0x3f8] ;  /* 0x0000fe00ff047b82 */ /* 0x001e240000000a00 */
[----:B0-----:R1:W-:Y:S02]  /*6900*/  REDG.E.MAX.S32.STRONG.GPU desc[UR8][R4.64], R7 ;  /* 0x000000070400798e */ /* 0x0013e4000d12e308 */
.L_x_10256:
[----:B------:R-:W-:Y:S05]  /*6910*/  BSYNC B0 ;  /* 0x0000000000007941 */ /* 0x000fea0003800000 */
.L_x_10255:
        /* <DEDUP_REMOVED lines=11> */
[----:B--2---:R-:W-:-:S07]  /*69d0*/  MOV R208, 0x69f0 ;  /* 0x000069f000d07802 */ /* 0x004fce0000000f00 */
[----:B01----:R-:W-:Y:S05]  /*69e0*/  CALL.REL.NOINC `($__internal_165_$__cuda_sm20_rcp_rn_f32_slowpath) ;  /* 0x00000000005c7944 */ /* 0x003fea0003c00000 */
[----:B------:R-:W-:Y:S01]  /*69f0*/  MOV R5, R0 ;  /* 0x0000000000057202 */ /* 0x000fe20000000f00 */
[----:B------:R-:W-:Y:S06]  /*6a00*/  BRA `(.L_x_10259) ;  /* 0x0000000000107947 */ /* 0x000fec0003800000 */
.L_x_10258:
[----:B------:R-:W3:Y:S02]  /*6a10*/  MUFU.RCP R0, R3 ;  /* 0x0000000300007308 */ /* 0x000ee40000001000 */
[----:B---3--:R-:W-:-:S04]  /*6a20*/  FFMA R2, R0, R3, -1 ;  /* 0xbf80000000027423 */ /* 0x008fc80000000003 */
[----:B01----:R-:W-:-:S04]  /*6a30*/  FADD.FTZ R5, -R2, -RZ ;  /* 0x800000ff02057221 */ /* 0x003fc80000010100 */
[----:B------:R-:W-:-:S07]  /*6a40*/  FFMA R5, R0, R5, R0 ;  /* 0x0000000500057223 */ /* 0x000fce0000000000 */
.L_x_10259:
[----:B------:R-:W0:Y:S02]  /*6a50*/  LDC.64 R2, c[0x0][0x3f0] ;  /* 0x0000fc00ff027b82 */ /* 0x000e240000000a00 */
[----:B0-----:R-:W-:Y:S01]  /*6a60*/  STG.E desc[UR8][R2.64], R5 ;  /* 0x0000000502007986 */ /* 0x001fe2000c101908 */
[----:B------:R-:W-:Y:S05]  /*6a70*/  EXIT ;  /* 0x000000000000794d */ /* 0x000fea0003800000 */
.L_x_10257:
[----:B------:R-:W-:Y:S02]  /*6a80*/  MOV R7, 0x2 ;  /* 0x0000000200077802 */ /* 0x000fe40000000f00 */
[----:B------:R-:W-:Y:S02]  /*6a90*/  MOV R9, 0x1f ;  /* 0x0000001f00097802 */ /* 0x000fe40000000f00 */
[----:B------:R-:W-:-:S07]  /*6aa0*/  MOV R6, 0xffffffff ;  /* 0xffffffff00067802 */ /* 0x000fce0000000f00 */
[----:B012--5:R-:W-:Y:S05]  /*6ab0*/  WARPSYNC.COLLECTIVE R6, `(.L_x_10260) ;  /* 0x0000000006087348 */ /* 0x027fea0003c00000 */
[----:B01----:R0:W1:Y:S02]  /*6ac0*/  SHFL.DOWN P0, R4, R0, R7, R9 ;  /* 0x0800000700047389 */ /* 0x0030640000000009 */
[----:B012--5:R-:W-:Y:S05]  /*6ad0*/  ENDCOLLECTIVE ;  /* 0x000000000000791b */ /* 0x027fea0003800000 */
.L_x_10260:
[----:B------:R-:W-:Y:S02]  /*6ae0*/  MOV R7, 0x1 ;  /* 0x0000000100077802 */ /* 0x000fe40000000f00 */
[----:B------:R-:W-:-:S04]  /*6af0*/  MOV R5, R4 ;  /* 0x0000000400057202 */ /* 0x000fc80000000f00 */
[----:B------:R-:W-:-:S04]  /*6b00*/  FMNMX R5, R5, R0, !PT ;  /* 0x0000000005057209 */ /* 0x000fc80007800000 */
[----:B------:R-:W-:-:S07]  /*6b10*/  MOV R0, R5 ;  /* 0x0000000500007202 */ /* 0x000fce0000000f00 */
[----:B------:R-:W-:Y:S05]  /*6b20*/  WARPSYNC.COLLECTIVE R6, `(.L_x_10261) ;  /* 0x0000000006087348 */ /* 0x000fea0003c00000 */
[----:B------:R0:W1:Y:S02]  /*6b30*/  SHFL.DOWN P0, R4, R0, R7, R9 ;  /* 0x0800000700047389 */ /* 0x0000640000000009 */
[----:B01----:R-:W-:Y:S05]  /*6b40*/  ENDCOLLECTIVE ;  /* 0x000000000000791b */ /* 0x003fea0003800000 */
.L_x_10261:
[----:B------:R-:W-:Y:S05]  /*6b50*/  BRA `(.L_x_10262) ;  /* 0xfffffffc00587947 */ /* 0x000fea000383ffff */
        .weak           $__internal_165_$__cuda_sm20_rcp_rn_f32_slowpath
        .type           $__internal_165_$__cuda_sm20_rcp_rn_f32_slowpath,@function
        .size           $__internal_165_$__cuda_sm20_rcp_rn_f32_slowpath,(.L_x_13033 - $__internal_165_$__cuda_sm20_rcp_rn_f32_slowpath)
$__internal_165_$__cuda_sm20_rcp_rn_f32_slowpath:
        /* <DEDUP_REMOVED lines=15> */
.L_x_10264:
        /* <DEDUP_REMOVED lines=33> */
.L_x_10266:
[----:B------:R0:W1:Y:S02]  /*6e60*/  MUFU.RCP R209, R0 ;  /* 0x0000000000d17308 */ /* 0x0000640000001000 */
.L_x_10265:
[----:B------:R-:W-:Y:S05]  /*6e70*/  BSYNC B1 ;  /* 0x0000000000017941 */ /* 0x000fea0003800000 */
.L_x_10263:
[----:B01----:R-:W-:Y:S01]  /*6e80*/  MOV R0, R209 ;  /* 0x000000d100007202 */ /* 0x003fe20000000f00 */
[----:B------:R-:W-:-:S04]  /*6e90*/  HFMA2 R209, -RZ, RZ, 0, 0 ;  /* 0x00000000ffd17431 */ /* 0x000fc800000001ff */
[----:B------:R-:W-:Y:S05]  /*6ea0*/  RET.REL.NODEC R208 `(_ZN18transformer_engine13normalization19ln_fwd_tuned_kernelINS0_13Kernel_traitsIff13__nv_fp8_e4m3fjLj65536ELj8ELj1ELj4ELj16ENS0_18Kernel_traits_baseILj65536EffS3_fjLj128EEEEEEEvNS0_19ForwardKernelParamsE) ;  /* 0xffffff90d0547950 */ /* 0x000fea0003c3ffff */
.L_x_10267:
        /* <DEDUP_REMOVED lines=13> */
.L_x_13033:


//--------------------- .text._ZN18transformer_engine13normalization19ln_fwd_tuned_kernelINS0_13Kernel_traitsIff13__nv_fp8_e4m3fjLj49152ELj4ELj1ELj4ELj16ENS0_18Kernel_traits_baseILj49152EffS3_fjLj128EEEEEEEvNS0_19ForwardKernelParamsE --------------------------
	.section	.text._ZN18transformer_engine13normalization19ln_fwd_tuned_kernelINS0_13Kernel_traitsIff13__nv_fp8_e4m3fjLj49152ELj4ELj1ELj4ELj16ENS0_18Kernel_traits_baseILj49152EffS3_fjLj128EEEEEEEvNS0_19ForwardKernelParamsE,"ax",@progbits
	.align	128
        .global         _ZN18transformer_engine13normalization19ln_fwd_tuned_kernelINS0_13Kernel_traitsIff13__nv_fp8_e4m3fjLj49152ELj4ELj1ELj4ELj16ENS0_18Kernel_traits_baseILj49152EffS3_fjLj128EEEEEEEvNS0_19ForwardKernelParamsE
        .type           _ZN18transformer_engine13normalization19ln_fwd_tuned_kernelINS0_13Kernel_traitsIff13__nv_fp8_e4m3fjLj49152ELj4ELj1ELj4ELj16ENS0_18Kernel_traits_baseILj49152EffS3_fjLj128EEEEEEEvNS0_19ForwardKernelParamsE,@function
        .size           _ZN18transformer_engine13normalization19ln_fwd_tuned_kernelINS0_13Kernel_traitsIff13__nv_fp8_e4m3fjLj49152ELj4ELj1ELj4ELj16ENS0_18Kernel_traits_baseILj49152EffS3_fjLj128EEEEEEEvNS0_19ForwardKernelParamsE,(.L_x_13034 - _ZN18transformer_engine13normalization19ln_fwd_tuned_kernelINS0_13Kernel_traitsIff13__nv_fp8_e4m3fjLj49152ELj4ELj1ELj4ELj16ENS0_18Kernel_traits_baseILj49152EffS3_fjLj128EEEEEEEvNS0_19ForwardKernelParamsE)
        .other          _ZN18transformer_engine13normalization19ln_fwd_tuned_kernelINS0_13Kernel_traitsIff13__nv_fp8_e4m3fjLj49152ELj4ELj1ELj4ELj16ENS0_18Kernel_traits_baseILj49152EffS3_fjLj128EEEEEEEvNS0_19ForwardKernelParamsE,@"STO_CUDA_ENTRY STV_DEFAULT"
_ZN18transformer_engine13normalization19ln_fwd_tuned_kernelINS0_13Kernel_traitsIff13__nv_fp8_e4m3fjLj49152ELj4ELj1ELj4ELj16ENS0_18Kernel_traits_baseILj49152EffS3_fjLj128EEEEEEEvNS0_19ForwardKernelParamsE:
.text._ZN18transformer_engine13normalization19ln_fwd_tuned_kernelINS0_13Kernel_traitsIff13__nv_fp8_e4m3fjLj49152ELj4ELj1ELj4ELj16ENS0_18Kernel_traits_baseILj49152EffS3_fjLj128EEEEEEEvNS0_19ForwardKernelParamsE:
        /* <DEDUP_REMOVED lines=199> */
.L_x_10292:
        /* <DEDUP_REMOVED lines=34> */
[----:B------:R0:W2:Y:S02]  /*0e90*/  LDG.E.128 R40, desc[UR8][R2.64] ;  /* 0x0000000802287981 */ /* 0x0000a4000c1e1d00 */
        /* <DEDUP_REMOVED lines=26> */
[----:B--2---:R-:W-:Y:S01]  /*1040*/  FADD R3, R88, R2 ;  /* 0x0000000258037221 */ /* 0x004fe20000000000 */
[----:B------:R-:W-:-:S03]  /*1050*/  IADD3 R2, PT, PT, R0, 0x2a00, RZ ;  /* 0x00002a0000027810 */ /* 0x000fc60007ffe0ff */
[----:B------:R-:W-:Y:S02]  /*1060*/  FADD R3, R89, R3 ;  /* 0x0000000359037221 */ /* 0x000fe40000000000 */
[----:B0-----:R-:W-:-:S04]  /*1070*/  IMAD.WIDE.U32 R4, R2, 0x10, R6 ;  /* 0x0000001002047825 */ /* 0x001fc800078e0006 */
[----:B------:R-:W-:Y:S01]  /*1080*/  FADD R3, R90, R3 ;  /* 0x000000035a037221 */ /* 0x000fe20000000000 */
[----:B------:R0:W2:Y:S03]  /*1090*/  LDG.E.128 R12, desc[UR8][R4.64] ;  /* 0x00000008040c7981 */ /* 0x0000a6000c1e1d00 */
[----:B------:R-:W-:Y:S01]  /*10a0*/  FADD R3, R91, R3 ;  /* 0x000000035b037221 */ /* 0x000fe20000000000 */
[----:B------:R-:W-:-:S03]  /*10b0*/  IADD3 R2, PT, PT, R0, 0x2c00, RZ ;  /* 0x00002c0000027810 */ /* 0x000fc60007ffe0ff */
[----:B------:R-:W-:-:S04]  /*10c0*/  FADD R3, R84, R3 ;  /* 0x0000000354037221 */ /* 0x000fc80000000000 */
[----:B0-----:R-:W-:Y:S01]  /*10d0*/  FADD R4, R85, R3 ;  /* 0x0000000355047221 */ /* 0x001fe20000000000 */
[----:B------:R-:W-:-:S05]  /*10e0*/  IMAD.WIDE.U32 R2, R2, 0x10, R6 ;  /* 0x0000001002027825 */ /* 0x000fca00078e0006 */
[----:B------:R0:W3:Y:S01]  /*10f0*/  LDG.E.128 R8, desc[UR8][R2.64] ;  /* 0x0000000802087981 */ /* 0x0000e2000c1e1d00 */
[----:B------:R-:W-:Y:S01]  /*1100*/  FADD R4, R86, R4 ;  /* 0x0000000456047221 */ /* 0x000fe20000000000 */
[----:B0-----:R-:W-:-:S03]  /*1110*/  IADD3 R2, PT, PT, R0, 0x2e00, RZ ;  /* 0x00002e0000027810 */ /* 0x001fc60007ffe0ff */
[----:B------:R-:W-:Y:S02]  /*1120*/  FADD R0, R87, R4 ;  /* 0x0000000457007221 */ /* 0x000fe40000000000 */
[----:B------:R-:W-:-:S04]  /*1130*/  IMAD.WIDE.U32 R2, R2, 0x10, R6 ;  /* 0x0000001002027825 */ /* 0x000fc800078e0006 */
[----:B------:R-:W-:-:S04]  /*1140*/  FADD R0, R80, R0 ;  /* 0x0000000050007221 */ /* 0x000fc80000000000 */
[----:B------:R-:W-:Y:S01]  /*1150*/  FADD R0, R81, R0 ;  /* 0x0000000051007221 */ /* 0x000fe20000000000 */
[----:B------:R-:W4:Y:S03]  /*1160*/  LDG.E.128 R4, desc[UR8][R2.64] ;  /* 0x0000000802047981 */ /* 0x000f26000c1e1d00 */
        /* <DEDUP_REMOVED lines=66> */
[----:B--2---:R-:W-:-:S04]  /*1590*/  FADD R0, R12, R0 ;  /* 0x000000000c007221 */ /* 0x004fc80000000000 */
        /* <DEDUP_REMOVED lines=240> */
.L_x_10270:
[----:B------:R-:W-:Y:S05]  /*24a0*/  BSYNC.RECONVERGENT B0 ;  /* 0x0000000000007941 */ /* 0x000fea0003800200 */
.L_x_10269:
        /* <DEDUP_REMOVED lines=19> */
.L_x_10272:
[----:B------:R-:W-:Y:S05]  /*25e0*/  BSYNC.RECONVERGENT B0 ;  /* 0x0000000000007941 */ /* 0x000fea0003800200 */
.L_x_10271:
        /* <DEDUP_REMOVED lines=16> */
[----:B------:R-:W-:Y:S05]  /*26f0*/  CALL.REL.NOINC `($__internal_166_$__cuda_sm20_rcp_rn_f32_slowpath) ;  /* 0x0000007c00a47944 */ /* 0x000fea0003c00000 */
[----:B------:R-:W-:Y:S05]  /*2700*/  BRA `(.L_x_10275) ;  /* 0x0000000000107947 */ /* 0x000fea0003800000 */
.L_x_10274:
[----:B------:R-:W0:Y:S02]  /*2710*/  MUFU.RCP R0, R252 ;  /* 0x000000fc00007308 */ /* 0x000e240000001000 */
[----:B0-----:R-:W-:-:S04]  /*2720*/  FFMA R2, R252, R0, -1 ;  /* 0xbf800000fc027423 */ /* 0x001fc80000000000 */
[----:B------:R-:W-:-:S04]  /*2730*/  FADD.FTZ R2, -R2, -RZ ;  /* 0x800000ff02027221 */ /* 0x000fc80000010100 */
[----:B------:R-:W-:-:S07]  /*2740*/  FFMA R0, R0, R2, R0 ;  /* 0x0000000200007223 */ /* 0x000fce0000000000 */
.L_x_10275:
[----:B------:R-:W-:Y:S05]  /*2750*/  BSYNC.RECONVERGENT B0 ;  /* 0x0000000000007941 */ /* 0x000fea0003800200 */
.L_x_10273:
        /* <DEDUP_REMOVED lines=38> */
[----:B0----5:R-:W-:Y:S05]  /*29c0*/  CALL.REL.NOINC `($__internal_166_$__cuda_sm20_rcp_rn_f32_slowpath) ;  /* 0x0000007800f07944 */ /* 0x021fea0003c00000 */
[----:B------:R-:W-:Y:S05]  /*29d0*/  BRA `(.L_x_10278) ;  /* 0x0000000000107947 */ /* 0x000fea0003800000 */
.L_x_10277:
[----:B0-----:R-:W0:Y:S02]  /*29e0*/  MUFU.RCP R2, R0 ;  /* 0x0000000000027308 */ /* 0x001e240000001000 */
[----:B0-----:R-:W-:-:S04]  /*29f0*/  FFMA R0, R0, R2, -1 ;  /* 0xbf80000000007423 */ /* 0x001fc80000000002 */
[----:B------:R-:W-:-:S04]  /*2a00*/  FADD.FTZ R0, -R0, -RZ ;  /* 0x800000ff00007221 */ /* 0x000fc80000010100 */
[----:B------:R-:W-:-:S07]  /*2a10*/  FFMA R0, R2, R0, R2 ;  /* 0x0000000002007223 */ /* 0x000fce0000000002 */
.L_x_10278:
[----:B------:R-:W-:Y:S05]  /*2a20*/  BSYNC.RECONVERGENT B0 ;  /* 0x0000000000007941 */ /* 0x000fea0003800200 */
.L_x_10276:
        /* <DEDUP_REMOVED lines=47> */
.L_x_10280:
[----:B------:R-:W-:Y:S05]  /*2d20*/  BSYNC.RECONVERGENT B0 ;  /* 0x0000000000007941 */ /* 0x000fea0003800200 */
.L_x_10279:
        /* <DEDUP_REMOVED lines=24> */
.L_x_10283:
[----:B0-----:R-:W2:Y:S04]  /*2eb0*/  LDG.E.STRONG.GPU R252, desc[UR8][R2.64] ;  /* 0x0000000802fc7981 */ /* 0x001ea8000c1ef900 */
[----:B--2---:R-:W-:Y:S01]  /*2ec0*/  CCTL.IVALL ;  /* 0x00000000ff00798f */ /* 0x004fe20002000000 */
[----:B------:R-:W-:Y:S05]  /*2ed0*/  YIELD ;  /* 0x0000000000007946 */ /* 0x000fea0003800000 */
[----:B------:R-:W-:-:S13]  /*2ee0*/  ISETP.NE.AND P1, PT, R252, R0, PT ;  /* 0x00000000fc00720c */ /* 0x000fda0003f25270 */
[----:B------:R-:W-:Y:S05]  /*2ef0*/  @P1 BRA `(.L_x_10283) ;  /* 0xfffffffc00ec1947 */ /* 0x000fea000383ffff */
.L_x_10282:
[----:B------:R-:W-:Y:S05]  /*2f00*/  BSYNC B0 ;  /* 0x0000000000007941 */ /* 0x000fea0003800000 */
.L_x_10281:
        /* <DEDUP_REMOVED lines=45> */
[----:B-1---5:R-:W-:Y:S05]  /*31e0*/  CALL.REL.NOINC `($__internal_166_$__cuda_sm20_rcp_rn_f32_slowpath) ;  /* 0x0000007000e87944 */ /* 0x022fea0003c00000 */
[----:B------:R-:W-:Y:S05]  /*31f0*/  BRA `(.L_x_10286) ;  /* 0x0000000000107947 */ /* 0x000fea0003800000 */
.L_x_10285:
[----:B--2---:R-:W0:Y:S02]  /*3200*/  MUFU.RCP R0, R252 ;  /* 0x000000fc00007308 */ /* 0x004e240000001000 */
[----:B0-----:R-:W-:-:S04]  /*3210*/  FFMA R2, R252, R0, -1 ;  /* 0xbf800000fc027423 */ /* 0x001fc80000000000 */
[----:B------:R-:W-:-:S04]  /*3220*/  FADD.FTZ R2, -R2, -RZ ;  /* 0x800000ff02027221 */ /* 0x000fc80000010100 */
[----:B------:R-:W-:-:S07]  /*3230*/  FFMA R0, R0, R2, R0 ;  /* 0x0000000200007223 */ /* 0x000fce0000000000 */
.L_x_10286:
[----:B------:R-:W-:Y:S05]  /*3240*/  BSYNC.RECONVERGENT B0 ;  /* 0x0000000000007941 */ /* 0x000fea0003800200 */
.L_x_10284:
        /* <DEDUP_REMOVED lines=38> */
[----:B01---5:R-:W-:Y:S05]  /*34b0*/  CALL.REL.NOINC `($__internal_166_$__cuda_sm20_rcp_rn_f32_slowpath) ;  /* 0x0000007000347944 */ /* 0x023fea0003c00000 */
[----:B------:R-:W-:Y:S05]  /*34c0*/  BRA `(.L_x_10289) ;  /* 0x0000000000107947 */ /* 0x000fea0003800000 */
.L_x_10288:
[----:B0-----:R-:W0:Y:S02]  /*34d0*/  MUFU.RCP R2, R0 ;  /* 0x0000000000027308 */ /* 0x001e240000001000 */
[----:B0-----:R-:W-:-:S04]  /*34e0*/  FFMA R0, R0, R2, -1 ;  /* 0xbf80000000007423 */ /* 0x001fc80000000002 */
[----:B------:R-:W-:-:S04]  /*34f0*/  FADD.FTZ R0, -R0, -RZ ;  /* 0x800000ff00007221 */ /* 0x000fc80000010100 */
[----:B------:R-:W-:-:S07]  /*3500*/  FFMA R0, R2, R0, R2 ;  /* 0x0000000002007223 */ /* 0x000fce0000000002 */
.L_x_10289:
[----:B------:R-:W-:Y:S05]  /*3510*/  BSYNC.RECONVERGENT B0 ;  /* 0x0000000000007941 */ /* 0x000fea0003800200 */
.L_x_10287:
        /* <DEDUP_REMOVED lines=31> */
[----:B------:R-:W3:Y:S03]  /*3710*/  LDC R2, c[0x0][0x3d8] ;  /* 0x0000f600ff027b82 */ /* 0x000ee60000000800 */
[----:B------:R1:W5:Y:S01]  /*3720*/  LDL R252, [R1+0xc] ;  /* 0x00000c0001fc7983 */ /* 0x0003620000100800 */
        /* <DEDUP_REMOVED lines=16> */
[----:B------:R0:W-:Y:S01]  /*3830*/  STL [R1+0xc4], R103 ;  /* 0x0000c46701007387 */ /* 0x0001e20000100800 */
[----:B-1----:R-:W-:Y:S01]  /*3840*/  FADD R0, R97, -UR11 ;  /* 0x8000000b61007e21 */ /* 0x002fe20008000000 */
[----:B------:R-:W1:Y:S02]  /*3850*/  LDCU.U8 UR5, c[0x0][0x404] ;  /* 0x00008080ff0577ac */ /* 0x000e640008000000 */
[----:B------:R-:W2:Y:S01]  /*3860*/  LDL R97, [R1+0xb4] ;  /* 0x0000b40001617983 */ /* 0x000ea20000100800 */
[----:B------:R-:W-:-:S03]  /*3870*/  FADD R2, R96, -UR11 ;  /* 0x8000000b60027e21 */ /* 0x000fc60008000000 */
[----:B------:R-:W3:Y:S04]  /*3880*/  LDL R96, [R1+0xb8] ;  /* 0x0000b80001607983 */ /* 0x000ee80000100800 */
[----:B0-----:R-:W4:Y:S04]  /*3890*/  LDL R103, [R1+0xb0] ;  /* 0x0000b00001677983 */ /* 0x001f280000100800 */
[----:B------:R-:W3:Y:S01]  /*38a0*/  LDL R3, [R1+0xbc] ;  /* 0x0000bc0001037983 */ /* 0x000ee20000100800 */
[----:B-1----:R-:W-:Y:S01]  /*38b0*/  ISETP.NE.AND P1, PT, RZ, UR5, PT ;  /* 0x00000005ff007c0c */ /* 0x002fe2000bf25270 */
[----:B------:R-:W-:Y:S01]  /*38c0*/  FMUL R2, R2, UR6 ;  /* 0x0000000602027c20 */ /* 0x000fe20008400000 */
[----:B------:R-:W-:-:S04]  /*38d0*/  FMUL R0, R0, UR6 ;  /* 0x0000000600007c20 */ /* 0x000fc80008400000 */
[----:B--2---:R-:W-:Y:S01]  /*38e0*/  FFMA R0, R245, R0, R97 ;  /* 0x00000000f5007223 */ /* 0x004fe20000000061 */
[----:B----4-:R-:W-:-:S06]  /*38f0*/  FFMA R2, R244, R2, R103 ;  /* 0x00000002f4027223 */ /* 0x010fcc0000000067 */
[----:B------:R-:W-:Y:S01]  /*3900*/  @P1 FMUL R0, R0, UR10 ;  /* 0x0000000a00001c20 */ /* 0x000fe20008400000 */
[----:B------:R-:W2:Y:S01]  /*3910*/  LDL.LU R103, [R1+0xc4] ;  /* 0x0000c40001677983 */ /* 0x000ea20000300800 */
[----:B------:R-:W-:-:S03]  /*3920*/  @P1 FMUL R2, R2, UR10 ;  /* 0x0000000a02021c20 */ /* 0x000fc60008400000 */
[----:B------:R-:W-:Y:S01]  /*3930*/  F2FP.SATFINITE.E4M3.F32.PACK_AB_MERGE_C R0, RZ, R0, RZ ;  /* 0x00000000ff00723e */ /* 0x000fe200048070ff */
[----:B------:R-:W4:Y:S01]  /*3940*/  LDL R97, [R1+0x74] ;  /* 0x0000740001617983 */ /* 0x000f220000100800 */
[----:B------:R-:W-:-:S04]  /*3950*/  F2FP.SATFINITE.E4M3.F32.PACK_AB_MERGE_C R2, RZ, R2, RZ ;  /* 0x00000002ff02723e */ /* 0x000fc800048070ff */
[----:B------:R-:W-:-:S04]  /*3960*/  LOP3.LUT R2, R2, 0xff, RZ, 0xc0, !PT ;  /* 0x000000ff02027812 */ /* 0x000fc800078ec0ff */
[----:B------:R-:W-:Y:S01]  /*3970*/  LEA R2, R0, R2, 0x8 ;  /* 0x0000000200027211 */ /* 0x000fe200078e40ff */
[----:B------:R-:W-:Y:S02]  /*3980*/  FADD R0, R98, -UR11 ;  /* 0x8000000b62007e21 */ /* 0x000fe40008000000 */
[----:B------:R-:W2:Y:S02]  /*3990*/  LDL R98, [R1+0xa4] ;  /* 0x0000a40001627983 */ /* 0x000ea40000100800 */
[----:B------:R-:W-:-:S04]  /*39a0*/  FMUL R0, R0, UR6 ;  /* 0x0000000600007c20 */ /* 0x000fc80008400000 */
[----:B---3--:R-:W-:-:S04]  /*39b0*/  FFMA R0, R246, R0, R96 ;  /* 0x00000000f6007223 */ /* 0x008fc80000000060 */
[----:B------:R-:W-:-:S05]  /*39c0*/  @P1 FMUL R0, R0, UR10 ;  /* 0x0000000a00001c20 */ /* 0x000fca0008400000 */
[----:B------:R-:W-:-:S04]  /*39d0*/  F2FP.SATFINITE.E4M3.F32.PACK_AB_MERGE_C R0, RZ, R0, RZ ;  /* 0x00000000ff00723e */ /* 0x000fc800048070ff */
[----:B------:R-:W-:-:S04]  /*39e0*/  SHF.L.U32 R0, R0, 0x10, RZ ;  /* 0x0000001000007819 */ /* 0x000fc800000006ff */
[----:B------:R-:W-:-:S04]  /*39f0*/  LOP3.LUT R0, R0, 0xff0000, RZ, 0xc0, !PT ;  /* 0x00ff000000007812 */ /* 0x000fc800078ec0ff */
[----:B------:R-:W-:Y:S01]  /*3a00*/  LOP3.LUT R2, R0, 0xffff, R2, 0xf8, !PT ;  /* 0x0000ffff00027812 */ /* 0x000fe200078ef802 */
[----:B------:R-:W-:Y:S02]  /*3a10*/  FADD R0, R99, -UR11 ;  /* 0x8000000b63007e21 */ /* 0x000fe40008000000 */
[----:B------:R-:W3:Y:S02]  /*3a20*/  LDL R99, [R1+0x94] ;  /* 0x0000940001637983 */ /* 0x000ee40000100800 */
[----:B------:R-:W-:-:S04]  /*3a30*/  FMUL R0, R0, UR6 ;  /* 0x0000000600007c20 */ /* 0x000fc80008400000 */
[----:B------:R-:W-:-:S04]  /*3a40*/  FFMA R0, R247, R0, R3 ;  /* 0x00000000f7007223 */ /* 0x000fc80000000003 */
[----:B------:R-:W-:-:S05]  /*3a50*/  @P1 FMUL R0, R0, UR10 ;  /* 0x0000000a00001c20 */ /* 0x000fca0008400000 */
[----:B------:R-:W-:-:S04]  /*3a60*/  F2FP.SATFINITE.E4M3.F32.PACK_AB_MERGE_C R0, RZ, R0, RZ ;  /* 0x00000000ff00723e */ /* 0x000fc800048070ff */
[----:B------:R-:W-:-:S04]  /*3a70*/  LOP3.LUT R0, R0, 0xffff, RZ, 0xc0, !PT ;  /* 0x0000ffff00007812 */ /* 0x000fc800078ec0ff */
[----:B------:R-:W-:-:S04]  /*3a80*/  SHF.L.U32 R0, R0, 0x18, RZ ;  /* 0x0000001800007819 */ /* 0x000fc800000006ff */
[----:B------:R-:W-:Y:S01]  /*3a90*/  LOP3.LUT R96, R2, R0, RZ, 0xfc, !PT ;  /* 0x0000000002607212 */ /* 0x000fe200078efcff */
[----:B------:R-:W-:Y:S02]  /*3aa0*/  FADD R0, R92, -UR11 ;  /* 0x8000000b5c007e21 */ /* 0x000fe40008000000 */
[----:B------:R-:W4:Y:S01]  /*3ab0*/  LDL R92, [R1+0x90] ;  /* 0x00009000015c7983 */ /* 0x000f220000100800 */
[----:B------:R-:W-:-:S03]  /*3ac0*/  FADD R2, R88, -UR11 ;  /* 0x8000000b58027e21 */ /* 0x000fc60008000000 */
[----:B------:R-:W3:Y:S01]  /*3ad0*/  LDL R88, [R1+0xa0] ;  /* 0x0000a00001587983 */ /* 0x000ee20000100800 */
[----:B------:R-:W-:Y:S01]  /*3ae0*/  FADD R3, R93, -UR11 ;  /* 0x8000000b5d037e21 */ /* 0x000fe20008000000 */
[----:B------:R-:W-:Y:S01]  /*3af0*/  FMUL R2, R2, UR6 ;  /* 0x0000000602027c20 */ /* 0x000fe20008400000 */
[----:B------:R-:W-:Y:S01]  /*3b00*/  FMUL R0, R0, UR6 ;  /* 0x0000000600007c20 */ /* 0x000fe20008400000 */
[----:B------:R-:W3:Y:S01]  /*3b10*/  LDL R93, [R1+0x70] ;  /* 0x00007000015d7983 */ /* 0x000ee20000100800 */
[----:B------:R-:W-:-:S04]  /*3b20*/  FMUL R3, R3, UR6 ;  /* 0x0000000603037c20 */ /* 0x000fc80008400000 */
[----:B--2---:R-:W-:Y:S02]  /*3b30*/  FFMA R3, R241, R3, R98 ;  /* 0x00000003f1037223 */ /* 0x004fe40000000062 */
[----:B------:R-:W2:Y:S02]  /*3b40*/  LDL R98, [R1+0x80] ;  /* 0x0000800001627983 */ /* 0x000ea40000100800 */
[----:B------:R-:W-:Y:S01]  /*3b50*/  @P1 FMUL R3, R3, UR10 ;  /* 0x0000000a03031c20 */ /* 0x000fe20008400000 */
[----:B----4-:R-:W-:Y:S02]  /*3b60*/  FFMA R2, R236, R2, R92 ;  /* 0x00000002ec027223 */ /* 0x010fe4000000005c */
[----:B------:R-:W4:Y:S01]  /*3b70*/  LDL R92, [R1+0x84] ;  /* 0x00008400015c7983 */ /* 0x000f220000100800 */
[----:B---3--:R-:W-:-:S04]  /*3b80*/  FFMA R0, R240, R0, R88 ;  /* 0x00000000f0007223 */ /* 0x008fc80000000058 */
[----:B------:R-:W-:Y:S01]  /*3b90*/  @P1 FMUL R0, R0, UR10 ;  /* 0x0000000a00001c20 */ /* 0x000fe20008400000 */
[----:B------:R-:W-:-:S04]  /*3ba0*/  F2FP.SATFINITE.E4M3.F32.PACK_AB_MERGE_C R3, RZ, R3, RZ ;  /* 0x00000003ff03723e */ /* 0x000fc800048070ff */
[----:B------:R-:W-:-:S04]  /*3bb0*/  F2FP.SATFINITE.E4M3.F32.PACK_AB_MERGE_C R0, RZ, R0, RZ ;  /* 0x00000000ff00723e */ /* 0x000fc800048070ff */
[----:B------:R-:W-:-:S04]  /*3bc0*/  LOP3.LUT R0, R0, 0xff, RZ, 0xc0, !PT ;  /* 0x000000ff00007812 */ /* 0x000fc800078ec0ff */
[----:B------:R-:W-:Y:S01]  /*3bd0*/  LEA R88, R3, R0, 0x8 ;  /* 0x0000000003587211 */ /* 0x000fe200078e40ff */
[----:B------:R-:W-:Y:S02]  /*3be0*/  FADD R0, R84, -UR11 ;  /* 0x8000000b54007e21 */ /* 0x000fe40008000000 */
[----:B------:R-:W3:Y:S01]  /*3bf0*/  LDL R84, [R1+0x54] ;  /* 0x0000540001547983 */ /* 0x000ee20000100800 */
[----:B------:R-:W-:Y:S01]  /*3c00*/  FADD R89, R89, -UR11 ;  /* 0x8000000b59597e21 */ /* 0x000fe20008000000 */
[----:B------:R-:W-:Y:S01]  /*3c10*/  FADD R3, R85, -UR11 ;  /* 0x8000000b55037e21 */ /* 0x000fe20008000000 */
[----:B------:R-:W-:Y:S01]  /*3c20*/  FMUL R0, R0, UR6 ;  /* 0x0000000600007c20 */ /* 0x000fe20008400000 */
[----:B------:R-:W-:Y:S01]  /*3c30*/  @P1 FMUL R2, R2, UR10 ;  /* 0x0000000a02021c20 */ /* 0x000fe20008400000 */
[----:B------:R-:W-:Y:S01]  /*3c40*/  FMUL R89, R89, UR6 ;  /* 0x0000000659597c20 */ /* 0x000fe20008400000 */
[----:B------:R-:W-:Y:S01]  /*3c50*/  FMUL R3, R3, UR6 ;  /* 0x0000000603037c20 */ /* 0x000fe20008400000 */
[----:B------:R-:W-:Y:S01]  /*3c60*/  FADD R81, R81, -UR11 ;  /* 0x8000000b51517e21 */ /* 0x000fe20008000000 */
[----:B------:R-:W-:Y:S01]  /*3c70*/  FADD R73, R73, -UR11 ;  /* 0x8000000b49497e21 */ /* 0x000fe20008000000 */
[----:B------:R-:W-:Y:S01]  /*3c80*/  FFMA R89, R237, R89, R99 ;  /* 0x00000059ed597223 */ /* 0x000fe20000000063 */
[----:B------:R-:W-:Y:S01]  /*3c90*/  F2FP.SATFINITE.E4M3.F32.PACK_AB_MERGE_C R2, RZ, R2, RZ ;  /* 0x00000002ff02723e */ /* 0x000fe200048070ff */
[----:B------:R-:W-:Y:S01]  /*3ca0*/  FMUL R81, R81, UR6 ;  /* 0x0000000651517c20 */ /* 0x000fe20008400000 */
[----:B------:R-:W-:Y:S01]  /*3cb0*/  FMUL R73, R73, UR6 ;  /* 0x0000000649497c20 */ /* 0x000fe20008400000 */
[----:B------:R-:W-:Y:S01]  /*3cc0*/  @P1 FMUL R89, R89, UR10 ;  /* 0x0000000a59591c20 */ /* 0x000fe20008400000 */
[----:B------:R-:W-:Y:S01]  /*3cd0*/  LOP3.LUT R2, R2, 0xff, RZ, 0xc0, !PT ;  /* 0x000000ff02027812 */ /* 0x000fe200078ec0ff */
[----:B------:R-:W3:Y:S03]  /*3ce0*/  LDL R85, [R1+0x14] ;  /* 0x0000140001557983 */ /* 0x000ee60000100800 */
[----:B------:R-:W-:Y:S01]  /*3cf0*/  F2FP.SATFINITE.E4M3.F32.PACK_AB_MERGE_C R89, RZ, R89, RZ ;  /* 0x00000059ff59723e */ /* 0x000fe200048070ff */
[----:B------:R-:W3:Y:S03]  /*3d00*/  LDL R99, [R1+0x50] ;  /* 0x0000500001637983 */ /* 0x000ee60000100800 */
[----:B------:R-:W-:Y:S01]  /*3d10*/  LEA R89, R89, R2, 0x8 ;  /* 0x0000000259597211 */ /* 0x000fe200078e40ff */
[----:B------:R-:W-:Y:S01]  /*3d20*/  FADD R2, R80, -UR11 ;  /* 0x8000000b50027e21 */ /* 0x000fe20008000000 */
[----:B------:R-:W-:-:S02]  /*3d30*/  FFMA R81, R229, R81, R97 ;  /* 0x00000051e5517223 */ /* 0x000fc40000000061 */
[----:B------:R-:W3:Y:S01]  /*3d40*/  LDL R97, [R1+0x40] ;  /* 0x0000400001617983 */ /* 0x000ee20000100800 */
[----:B------:R-:W-:-:S04]  /*3d50*/  FMUL R2, R2, UR6 ;  /* 0x0000000602027c20 */ /* 0x000fc80008400000 */
[----:B------:R-:W-:Y:S02]  /*3d60*/  FFMA R2, R228, R2, R93 ;  /* 0x00000002e4027223 */ /* 0x000fe4000000005d */
[----:B------:R-:W3:Y:S01]  /*3d70*/  LDL R93, [R1+0x10] ;  /* 0x00001000015d7983 */ /* 0x000ee20000100800 */
[----:B--2---:R-:W-:-:S03]  /*3d80*/  FFMA R0, R232, R0, R98 ;  /* 0x00000000e8007223 */ /* 0x004fc60000000062 */
[----:B------:R-:W2:Y:S01]  /*3d90*/  LDL R98, [R1+0x64] ;  /* 0x0000640001627983 */ /* 0x000ea20000100800 */
[----:B------:R-:W-:-:S05]  /*3da0*/  @P1 FMUL R0, R0, UR10 ;  /* 0x0000000a00001c20 */ /* 0x000fca0008400000 */
[----:B------:R-:W-:-:S04]  /*3db0*/  F2FP.SATFINITE.E4M3.F32.PACK_AB_MERGE_C R0, RZ, R0, RZ ;  /* 0x00000000ff00723e */ /* 0x000fc800048070ff */
[----:B------:R-:W-:Y:S01]  /*3dc0*/  LOP3.LUT R0, R0, 0xff, RZ, 0xc0, !PT ;  /* 0x000000ff00007812 */ /* 0x000fe200078ec0ff */
[----:B----4-:R-:W-:Y:S02]  /*3dd0*/  FFMA R3, R233, R3, R92 ;  /* 0x00000003e9037223 */ /* 0x010fe4000000005c */
[----:B------:R-:W4:Y:S02]  /*3de0*/  LDL R92, [R1+0x44] ;  /* 0x00004400015c7983 */ /* 0x000f240000100800 */
[----:B------:R-:W-:-:S05]  /*3df0*/  @P1 FMUL R3, R3, UR10 ;  /* 0x0000000a03031c20 */ /* 0x000fca0008400000 */
[----:B------:R-:W-:-:S04]  /*3e00*/  F2FP.SATFINITE.E4M3.F32.PACK_AB_MERGE_C R3, RZ, R3, RZ ;  /* 0x00000003ff03723e */ /* 0x000fc800048070ff */
[----:B------:R-:W-:Y:S01]  /*3e10*/  LEA R80, R3, R0, 0x8 ;  /* 0x0000000003507211 */ /* 0x000fe200078e40ff */
[----:B------:R-:W-:Y:S02]  /*3e20*/  FADD R0, R76, -UR11 ;  /* 0x8000000b4c007e21 */ /* 0x000fe40008000000 */
[----:B------:R-:W4:Y:S01]  /*3e30*/  LDL R76, [R1+0x60] ;  /* 0x00006000014c7983 */ /* 0x000f220000100800 */
[----:B---3--:R-:W-:-:S03]  /*3e40*/  FFMA R73, R221, R73, R84 ;  /* 0x00000049dd497223 */ /* 0x008fc60000000054 */
[----:B------:R-:W3:Y:S01]  /*3e50*/  LDL R84, [R1] ;  /* 0x0000000001547983 */ /* 0x000ee20000100800 */
[----:B------:R-:W-:-:S03]  /*3e60*/  FADD R3, R77, -UR11 ;  /* 0x8000000b4d037e21 */ /* 0x000fc60008000000 */
[----:B------:R-:W3:Y:S01]  /*3e70*/  LDL R77, [R1+0x4] ;  /* 0x00000400014d7983 */ /* 0x000ee20000100800 */
[----:B------:R-:W-:Y:S01]  /*3e80*/  FMUL R0, R0, UR6 ;  /* 0x0000000600007c20 */ /* 0x000fe20008400000 */
[----:B------:R-:W-:Y:S01]  /*3e90*/  FMUL R3, R3, UR6 ;  /* 0x0000000603037c20 */ /* 0x000fe20008400000 */
[----:B------:R-:W-:-:S04]  /*3ea0*/  FADD R65, R65, -UR11 ;  /* 0x8000000b41417e21 */ /* 0x000fc80008000000 */
[----:B------:R-:W-:-:S04]  /*3eb0*/  FMUL R65, R65, UR6 ;  /* 0x0000000641417c20 */ /* 0x000fc80008400000 */
[----:B------:R-:W-:Y:S02]  /*3ec0*/  FFMA R65, R213, R65, R85 ;  /* 0x00000041d5417223 */ /* 0x000fe40000000055 */
[----:B------:R-:W3:Y:S01]  /*3ed0*/  LDL R85, [R1+0xa8] ;  /* 0x0000a80001557983 */ /* 0x000ee20000100800 */
[----:B------:R-:W-:Y:S01]  /*3ee0*/  @P1 FMUL R2, R2, UR10 ;  /* 0x0000000a02021c20 */ /* 0x000fe20008400000 */
[----:B------:R-:W-:-:S04]  /*3ef0*/  @P1 FMUL R81, R81, UR10 ;  /* 0x0000000a51511c20 */ /* 0x000fc80008400000 */
[----:B------:R-:W-:Y:S02]  /*3f00*/  F2FP.SATFINITE.E4M3.F32.PACK_AB_MERGE_C R2, RZ, R2, RZ ;  /* 0x00000002ff02723e */ /* 0x000fe400048070ff */
[----:B------:R-:W-:Y:S02]  /*3f10*/  F2FP.SATFINITE.E4M3.F32.PACK_AB_MERGE_C R81, RZ, R81, RZ ;  /* 0x00000051ff51723e */ /* 0x000fe400048070ff */
[----:B------:R-:W-:-:S04]  /*3f20*/  LOP3.LUT R2, R2, 0xff, RZ, 0xc0, !PT ;  /* 0x000000ff02027812 */ /* 0x000fc800078ec0ff */
[----:B------:R-:W-:Y:S01]  /*3f30*/  LEA R81, R81, R2, 0x8 ;  /* 0x0000000251517211 */ /* 0x000fe200078e40ff */
[----:B------:R-:W-:-:S04]  /*3f40*/  FADD R2, R72, -UR11 ;  /* 0x8000000b48027e21 */ /* 0x000fc80008000000 */
[----:B------:R-:W-:-:S04]  /*3f50*/  FMUL R2, R2, UR6 ;  /* 0x0000000602027c20 */ /* 0x000fc80008400000 */
[----:B------:R-:W-:-:S04]  /*3f60*/  FFMA R2, R220, R2, R99 ;  /* 0x00000002dc027223 */ /* 0x000fc80000000063 */
[----:B------:R-:W-:Y:S01]  /*3f70*/  @P1 FMUL R2, R2, UR10 ;  /* 0x0000000a02021c20 */ /* 0x000fe20008400000 */
[----:B------:R-:W-:-:S04]  /*3f80*/  @P1 FMUL R73, R73, UR10 ;  /* 0x0000000a49491c20 */ /* 0x000fc80008400000 */
[----:B------:R-:W-:Y:S02]  /*3f90*/  F2FP.SATFINITE.E4M3.F32.PACK_AB_MERGE_C R2, RZ, R2, RZ ;  /* 0x00000002ff02723e */ /* 0x000fe400048070ff */
[----:B------:R-:W-:Y:S02]  /*3fa0*/  F2FP.SATFINITE.E4M3.F32.PACK_AB_MERGE_C R73, RZ, R73, RZ ;  /* 0x00000049ff49723e */ /* 0x000fe400048070ff */
[----:B------:R-:W-:-:S04]  /*3fb0*/  LOP3.LUT R2, R2, 0xff, RZ, 0xc0, !PT ;  /* 0x000000ff02027812 */ /* 0x000fc800078ec0ff */
[----:B------:R-:W-:Y:S01]  /*3fc0*/  LEA R73, R73, R2, 0x8 ;  /* 0x0000000249497211 */ /* 0x000fe200078e40ff */
[----:B------:R-:W-:-:S04]  /*3fd0*/  FADD R2, R64, -UR11 ;  /* 0x8000000b40027e21 */ /* 0x000fc80008000000 */
[----:B------:R-:W-:Y:S01]  /*3fe0*/  FMUL R2, R2, UR6 ;  /* 0x0000000602027c20 */ /* 0x000fe20008400000 */
[----:B--2---:R-:W-:-:S04]  /*3ff0*/  FFMA R3, R225, R3, R98 ;  /* 0x00000003e1037223 */ /* 0x004fc80000000062 */
[----:B------:R-:W-:-:S05]  /*4000*/  @P1 FMUL R3, R3, UR10 ;  /* 0x0000000a03031c20 */ /* 0x000fca0008400000 */
[----:B------:R-:W-:Y:S01]  /*4010*/  F2FP.SATFINITE.E4M3.F32.PACK_AB_MERGE_C R3, RZ, R3, RZ ;  /* 0x00000003ff03723e */ /* 0x000fe200048070ff */
[----:B----4-:R-:W-:-:S04]  /*4020*/  FFMA R0, R224, R0, R76 ;  /* 0x00000000e0007223 */ /* 0x010fc8000000004c */
[----:B------:R-:W-:-:S05]  /*4030*/  @P1 FMUL R0, R0, UR10 ;  /* 0x0000000a00001c20 */ /* 0x000fca0008400000 */
[----:B------:R-:W-:-:S04]  /*4040*/  F2FP.SATFINITE.E4M3.F32.PACK_AB_MERGE_C R0, RZ, R0, RZ ;  /* 0x00000000ff00723e */ /* 0x000fc800048070ff */
[----:B------:R-:W-:-:S04]  /*4050*/  LOP3.LUT R0, R0, 0xff, RZ, 0xc0, !PT ;  /* 0x000000ff00007812 */ /* 0x000fc800078ec0ff */
[----:B------:R-:W-:Y:S01]  /*4060*/  LEA R76, R3, R0, 0x8 ;  /* 0x00000000034c7211 */ /* 0x000fe200078e40ff */
[----:B------:R-:W-:Y:S01]  /*4070*/  FADD R0, R68, -UR11 ;  /* 0x8000000b44007e21 */ /* 0x000fe20008000000 */
[----:B------:R-:W-:-:S03]  /*4080*/  FADD R3, R69, -UR11 ;  /* 0x8000000b45037e21 */ /* 0x000fc60008000000 */
[----:B------:R-:W-:Y:S01]  /*4090*/  FMUL R0, R0, UR6 ;  /* 0x0000000600007c20 */ /* 0x000fe20008400000 */
[----:B------:R-:W-:-:S03]  /*40a0*/  FMUL R3, R3, UR6 ;  /* 0x0000000603037c20 */ /* 0x000fc60008400000 */
[----:B------:R-:W-:Y:S01]  /*40b0*/  FFMA R0, R216, R0, R97 ;  /* 0x00000000d8007223 */ /* 0x000fe20000000061 */
[----:B------:R-:W-:-:S03]  /*40c0*/  FFMA R3, R217, R3, R92 ;  /* 0x00000003d9037223 */ /* 0x000fc6000000005c */
        /* <DEDUP_REMOVED lines=8> */
[----:B---3--:R-:W-:Y:S02]  /*4150*/  FFMA R0, R208, R0, R84 ;  /* 0x00000000d0007223 */ /* 0x008fe40000000054 */
[----:B------:R-:W2:Y:S01]  /*4160*/  LDL R84, [R1+0x98] ;  /* 0x0000980001547983 */ /* 0x000ea20000100800 */
[----:B------:R-:W-:Y:S01]  /*4170*/  FADD R3, R61, -UR11 ;  /* 0x8000000b3d037e21 */ /* 0x000fe20008000000 */
[----:B------:R-:W-:-:S03]  /*4180*/  FFMA R2, R212, R2, R93 ;  /* 0x00000002d4027223 */ /* 0x000fc6000000005d */
[----:B------:R-:W-:Y:S01]  /*4190*/  FMUL R3, R3, UR6 ;  /* 0x0000000603037c20 */ /* 0x000fe20008400000 */
[----:B------:R-:W-:Y:S01]  /*41a0*/  @P1 FMUL R2, R2, UR10 ;  /* 0x0000000a02021c20 */ /* 0x000fe20008400000 */
[----:B------:R-:W-:Y:S02]  /*41b0*/  @P1 FMUL R0, R0, UR10 ;  /* 0x0000000a00001c20 */ /* 0x000fe40008400000 */
[----:B------:R-:W-:Y:S01]  /*41c0*/  FFMA R3, R209, R3, R77 ;  /* 0x00000003d1037223 */ /* 0x000fe2000000004d */
[----:B------:R-:W-:Y:S01]  /*41d0*/  @P1 FMUL R65, R65, UR10 ;  /* 0x0000000a41411c20 */ /* 0x000fe20008400000 */
[----:B------:R-:W-:Y:S01]  /*41e0*/  F2FP.SATFINITE.E4M3.F32.PACK_AB_MERGE_C R2, RZ, R2, RZ ;  /* 0x00000002ff02723e */ /* 0x000fe200048070ff */
[----:B------:R-:W-:Y:S01]  /*41f0*/  FADD R37, R37, -UR11 ;  /* 0x8000000b25257e21 */ /* 0x000fe20008000000 */
[----:B------:R-:W-:Y:S01]  /*4200*/  @P1 FMUL R3, R3, UR10 ;  /* 0x0000000a03031c20 */ /* 0x000fe20008400000 */
[----:B------:R-:W-:Y:S01]  /*4210*/  F2FP.SATFINITE.E4M3.F32.PACK_AB_MERGE_C R0, RZ, R0, RZ ;  /* 0x00000000ff00723e */ /* 0x000fe200048070ff */
[----:B------:R-:W-:Y:S01]  /*4220*/  FADD R29, R29, -UR11 ;  /* 0x8000000b1d1d7e21 */ /* 0x000fe20008000000 */
[----:B------:R-:W-:Y:S01]  /*4230*/  F2FP.SATFINITE.E4M3.F32.PACK_AB_MERGE_C R65, RZ, R65, RZ ;  /* 0x00000041ff41723e */ /* 0x000fe200048070ff */
[----:B------:R-:W-:Y:S01]  /*4240*/  FADD R21, R21, -UR11 ;  /* 0x8000000b15157e21 */ /* 0x000fe20008000000 */
[----:B------:R-:W-:Y:S01]  /*4250*/  LOP3.LUT R2, R2, 0xff, RZ, 0xc0, !PT ;  /* 0x000000ff02027812 */ /* 0x000fe200078ec0ff */
[----:B------:R-:W0:Y:S01]  /*4260*/  S2R R93, SR_TID.X ;  /* 0x00000000005d7919 */ /* 0x000e220000002100 */
[----:B------:R-:W-:-:S02]  /*4270*/  F2FP.SATFINITE.E4M3.F32.PACK_AB_MERGE_C R3, RZ, R3, RZ ;  /* 0x00000003ff03723e */ /* 0x000fc400048070ff */
[----:B------:R-:W-:Y:S01]  /*4280*/  LOP3.LUT R0, R0, 0xff, RZ, 0xc0, !PT ;  /* 0x000000ff00007812 */ /* 0x000fe200078ec0ff */
[----:B------:R-:W1:Y:S01]  /*4290*/  S2UR UR5, SR_CTAID.X ;  /* 0x00000000000579c3 */ /* 0x000e620000002500 */
[----:B------:R-:W-:Y:S01]  /*42a0*/  LEA R72, R65, R2, 0x8 ;  /* 0x0000000241487211 */ /* 0x000fe200078e40ff */
[----:B------:R-:W-:Y:S01]  /*42b0*/  FADD R12, R12, -UR11 ;  /* 0x8000000b0c0c7e21 */ /* 0x000fe20008000000 */
[----:B------:R-:W-:Y:S01]  /*42c0*/  LEA R65, R3, R0, 0x8 ;  /* 0x0000000003417211 */ /* 0x000fe200078e40ff */
        /* <DEDUP_REMOVED lines=8> */
[----:B------:R-:W-:Y:S01]  /*4350*/  FFMA R0, R200, R0, R148 ;  /* 0x00000000c8007223 */ /* 0x000fe20000000094 */
[----:B------:R-:W-:Y:S01]  /*4360*/  FFMA R3, R201, R3, R149 ;  /* 0x00000003c9037223 */ /* 0x000fe20000000095 */
[----:B------:R-:W-:Y:S01]  /*4370*/  FADD R9, R9, -UR11 ;  /* 0x8000000b09097e21 */ /* 0x000fe20008000000 */
[----:B-----5:R-:W-:Y:S01]  /*4380*/  FADD R4, R4, -UR11 ;  /* 0x8000000b04047e21 */ /* 0x020fe20008000000 */
[----:B------:R-:W-:Y:S01]  /*4390*/  @P1 FMUL R0, R0, UR10 ;  /* 0x0000000a00001c20 */ /* 0x000fe20008400000 */
[----:B------:R-:W-:Y:S01]  /*43a0*/  @P1 FMUL R3, R3, UR10 ;  /* 0x0000000a03031c20 */ /* 0x000fe20008400000 */
[----:B------:R-:W-:Y:S01]  /*43b0*/  FADD R5, R5, -UR11 ;  /* 0x8000000b05057e21 */ /* 0x000fe20008000000 */
[----:B------:R-:W-:Y:S01]  /*43c0*/  FADD R49, R49, -UR11 ;  /* 0x8000000b31317e21 */ /* 0x000fe20008000000 */
[----:B------:R-:W-:Y:S01]  /*43d0*/  FADD R58, R58, -UR11 ;  /* 0x8000000b3a3a7e21 */ /* 0x000fe20008000000 */
[----:B------:R-:W-:Y:S01]  /*43e0*/  F2FP.SATFINITE.E4M3.F32.PACK_AB_MERGE_C R0, RZ, R0, RZ ;  /* 0x00000000ff00723e */ /* 0x000fe200048070ff */
[----:B------:R-:W-:Y:S01]  /*43f0*/  FADD R50, R50, -UR11 ;  /* 0x8000000b32327e21 */ /* 0x000fe20008000000 */
[----:B------:R-:W-:Y:S01]  /*4400*/  F2FP.SATFINITE.E4M3.F32.PACK_AB_MERGE_C R3, RZ, R3, RZ ;  /* 0x00000003ff03723e */ /* 0x000fe200048070ff */
[----:B------:R-:W-:Y:S01]  /*4410*/  FADD R42, R42, -UR11 ;  /* 0x8000000b2a2a7e21 */ /* 0x000fe20008000000 */
[----:B------:R-:W-:Y:S01]  /*4420*/  LOP3.LUT R0, R0, 0xff, RZ, 0xc0, !PT ;  /* 0x000000ff00007812 */ /* 0x000fe200078ec0ff */
[----:B------:R-:W-:Y:S01]  /*4430*/  FADD R38, R38, -UR11 ;  /* 0x8000000b26267e21 */ /* 0x000fe20008000000 */
[----:B------:R-:W-:Y:S01]  /*4440*/  FADD R41, R41, -UR11 ;  /* 0x8000000b29297e21 */ /* 0x000fe20008000000 */
        /* <DEDUP_REMOVED lines=13> */
[----:B------:R-:W-:Y:S01]  /*4520*/  FADD R14, R14, -UR11 ;  /* 0x8000000b0e0e7e21 */ /* 0x000fe20008000000 */
        /* <DEDUP_REMOVED lines=8> */
[----:B------:R-:W3:Y:S01]  /*45b0*/  LDL R77, [R1+0x88] ;  /* 0x00008800014d7983 */ /* 0x000ee20000100800 */
[----:B------:R-:W-:-:S04]  /*45c0*/  LOP3.LUT R0, R0, 0xff, RZ, 0xc0, !PT ;  /* 0x000000ff00007812 */ /* 0x000fc800078ec0ff */
[----:B------:R-:W-:Y:S01]  /*45d0*/  LEA R3, R3, R0, 0x8 ;  /* 0x0000000003037211 */ /* 0x000fe200078e40ff */
[----:B------:R-:W-:-:S04]  /*45e0*/  FADD R0, R36, -UR11 ;  /* 0x8000000b24007e21 */ /* 0x000fc80008000000 */
        /* <DEDUP_REMOVED lines=32> */
[----:B------:R-:W-:Y:S01]  /*47f0*/  FADD R0, R16, -UR11 ;  /* 0x8000000b10007e21 */ /* 0x000fe20008000000 */
[----:B------:R-:W-:-:S03]  /*4800*/  FMUL R12, R12, UR6 ;  /* 0x000000060c0c7c20 */ /* 0x000fc60008400000 */
[----:B------:R-:W-:Y:S01]  /*4810*/  FMUL R0, R0, UR6 ;  /* 0x0000000600007c20 */ /* 0x000fe20008400000 */
[----:B------:R-:W-:Y:S01]  /*4820*/  FMUL R17, R17, UR6 ;  /* 0x0000000611117c20 */ /* 0x000fe20008400000 */
[----:B------:R-:W-:Y:S01]  /*4830*/  FMUL R13, R13, UR6 ;  /* 0x000000060d0d7c20 */ /* 0x000fe20008400000 */
[----:B------:R-:W-:Y:S01]  /*4840*/  FFMA R12, R160, R12, R108 ;  /* 0x0000000ca00c7223 */ /* 0x000fe2000000006c */
[----:B------:R-:W-:Y:S01]  /*4850*/  FFMA R0, R164, R0, R112 ;  /* 0x00000000a4007223 */ /* 0x000fe20000000070 */
[----:B------:R-:W-:Y:S01]  /*4860*/  FFMA R17, R165, R17, R113 ;  /* 0x00000011a5117223 */ /* 0x000fe20000000071 */
[----:B------:R-:W-:Y:S01]  /*4870*/  FFMA R13, R161, R13, R109 ;  /* 0x0000000da10d7223 */ /* 0x000fe2000000006d */
[----:B------:R-:W-:Y:S01]  /*4880*/  @P1 FMUL R12, R12, UR10 ;  /* 0x0000000a0c0c1c20 */ /* 0x000fe20008400000 */
[----:B------:R-:W-:Y:S01]  /*4890*/  @P1 FMUL R0, R0, UR10 ;  /* 0x0000000a00001c20 */ /* 0x000fe20008400000 */
[----:B------:R-:W-:Y:S01]  /*48a0*/  FADD R2, R56, -UR11 ;  /* 0x8000000b38027e21 */ /* 0x000fe20008000000 */
[----:B------:R-:W-:Y:S01]  /*48b0*/  @P1 FMUL R17, R17, UR10 ;  /* 0x0000000a11111c20 */ /* 0x000fe20008400000 */
[----:B------:R-:W-:Y:S01]  /*48c0*/  @P1 FMUL R13, R13, UR10 ;  /* 0x0000000a0d0d1c20 */ /* 0x000fe20008400000 */
[----:B------:R-:W-:-:S02]  /*48d0*/  F2FP.SATFINITE.E4M3.F32.PACK_AB_MERGE_C R12, RZ, R12, RZ ;  /* 0x0000000cff0c723e */ /* 0x000fc400048070ff */
[----:B------:R-:W-:Y:S01]  /*48e0*/  F2FP.SATFINITE.E4M3.F32.PACK_AB_MERGE_C R0, RZ, R0, RZ ;  /* 0x00000000ff00723e */ /* 0x000fe200048070ff */
[----:B------:R-:W-:Y:S01]  /*48f0*/  FMUL R2, R2, UR6 ;  /* 0x0000000602027c20 */ /* 0x000fe20008400000 */
[----:B-1----:R-:W-:Y:S01]  /*4900*/  USHF.L.U32 UR12, UR5, 0x7, URZ ;  /* 0x00000007050c7899 */ /* 0x002fe200080006ff */
[----:B------:R-:W-:Y:S02]  /*4910*/  F2FP.SATFINITE.E4M3.F32.PACK_AB_MERGE_C R17, RZ, R17, RZ ;  /* 0x00000011ff11723e */ /* 0x000fe400048070ff */
[----:B------:R-:W-:Y:S02]  /*4920*/  F2FP.SATFINITE.E4M3.F32.PACK_AB_MERGE_C R16, RZ, R13, RZ ;  /* 0x0000000dff10723e */ /* 0x000fe400048070ff */
[----:B------:R-:W-:Y:S02]  /*4930*/  LOP3.LUT R0, R0, 0xff, RZ, 0xc0, !PT ;  /* 0x000000ff00007812 */ /* 0x000fe400078ec0ff */
[----:B------:R-:W-:Y:S01]  /*4940*/  LOP3.LUT R12, R12, 0xff, RZ, 0xc0, !PT ;  /* 0x000000ff0c0c7812 */ /* 0x000fe200078ec0ff */
[----:B------:R-:W-:Y:S01]  /*4950*/  FMUL R57, R57, UR6 ;  /* 0x0000000639397c20 */ /* 0x000fe20008400000 */
[----:B------:R-:W-:Y:S01]  /*4960*/  FFMA R2, R204, R2, R248 ;  /* 0x00000002cc027223 */ /* 0x000fe200000000f8 */
[----:B------:R-:W-:-:S02]  /*4970*/  LEA R13, R17, R0, 0x8 ;  /* 0x00000000110d7211 */ /* 0x000fc400078e40ff */
[----:B------:R-:W-:Y:S02]  /*4980*/  LEA R12, R16, R12, 0x8 ;  /* 0x0000000c100c7211 */ /* 0x000fe400078e40ff */
[----:B0-----:R-:W-:Y:S02]  /*4990*/  LOP3.LUT R16, R93, 0x7f, RZ, 0xc0, !PT ;  /* 0x0000007f5d107812 */ /* 0x001fe400078ec0ff */
[----:B------:R-:W-:Y:S01]  /*49a0*/  MOV R0, UR12 ;  /* 0x0000000c00007c02 */ /* 0x000fe20008000f00 */
[----:B------:R-:W-:Y:S01]  /*49b0*/  FFMA R57, R205, R57, R249 ;  /* 0x00000039cd397223 */ /* 0x000fe200000000f9 */
[----:B------:R-:W-:Y:S01]  /*49c0*/  @P1 FMUL R2, R2, UR10 ;  /* 0x0000000a02021c20 */ /* 0x000fe20008400000 */
[----:B------:R-:W-:Y:S01]  /*49d0*/  FMUL R8, R8, UR6 ;  /* 0x0000000608087c20 */ /* 0x000fe20008400000 */
[----:B------:R-:W-:Y:S01]  /*49e0*/  LOP3.LUT R0, R16, 0x180, R0, 0xf8, !PT ;  /* 0x0000018010007812 */ /* 0x000fe200078ef800 */
[----:B------:R-:W-:Y:S01]  /*49f0*/  FADD R16, R94, -UR11 ;  /* 0x8000000b5e107e21 */ /* 0x000fe20008000000 */
[----:B------:R-:W-:Y:S01]  /*4a00*/  @P1 FMUL R57, R57, UR10 ;  /* 0x0000000a39391c20 */ /* 0x000fe20008400000 */
[----:B------:R-:W-:Y:S01]  /*4a10*/  FADD R21, R90, -UR11 ;  /* 0x8000000b5a157e21 */ /* 0x000fe20008000000 */
[----:B------:R-:W-:Y:S01]  /*4a20*/  FMUL R9, R9, UR6 ;  /* 0x0000000609097c20 */ /* 0x000fe20008400000 */
[----:B------:R-:W-:Y:S01]  /*4a30*/  F2FP.SATFINITE.E4M3.F32.PACK_AB_MERGE_C R2, RZ, R2, RZ ;  /* 0x00000002ff02723e */ /* 0x000fe200048070ff */
[----:B------:R-:W-:Y:S01]  /*4a40*/  FFMA R8, R156, R8, R104 ;  /* 0x000000089c087223 */ /* 0x000fe20000000068 */
[----:B------:R-:W-:Y:S01]  /*4a50*/  FMUL R16, R16, UR6 ;  /* 0x0000000610107c20 */ /* 0x000fe20008400000 */
[----:B------:R-:W-:Y:S01]  /*4a60*/  FMUL R21, R21, UR6 ;  /* 0x0000000615157c20 */ /* 0x000fe20008400000 */
[----:B------:R-:W-:Y:S01]  /*4a70*/  FFMA R60, R157, R9, R105 ;  /* 0x000000099d3c7223 */ /* 0x000fe20000000069 */
[----:B------:R-:W-:Y:S01]  /*4a80*/  F2FP.SATFINITE.E4M3.F32.PACK_AB_MERGE_C R57, RZ, R57, RZ ;  /* 0x00000039ff39723e */ /* 0x000fe200048070ff */
[----:B------:R-:W-:Y:S01]  /*4a90*/  FMUL R4, R4, UR6 ;  /* 0x0000000604047c20 */ /* 0x000fe20008400000 */
[----:B------:R-:W-:Y:S01]  /*4aa0*/  LOP3.LUT R2, R2, 0xff, RZ, 0xc0, !PT ;  /* 0x000000ff02027812 */ /* 0x000fe200078ec0ff */
[----:B------:R-:W-:Y:S01]  /*4ab0*/  @P1 FMUL R8, R8, UR10 ;  /* 0x0000000a08081c20 */ /* 0x000fe20008400000 */
[----:B------:R-:W-:Y:S01]  /*4ac0*/  FFMA R9, R242, R16, R85 ;  /* 0x00000010f2097223 */ /* 0x000fe20000000055 */
[----:B------:R-:W-:Y:S01]  /*4ad0*/  FADD R56, R67, -UR11 ;  /* 0x8000000b43387e21 */ /* 0x000fe20008000000 */
[----:B------:R-:W-:Y:S01]  /*4ae0*/  @P1 FMUL R60, R60, UR10 ;  /* 0x0000000a3c3c1c20 */ /* 0x000fe20008400000 */
[----:B------:R-:W-:Y:S01]  /*4af0*/  LEA R68, R57, R2, 0x8 ;  /* 0x0000000239447211 */ /* 0x000fe200078e40ff */
[----:B------:R-:W4:Y:S01]  /*4b00*/  LDL R67, [R1+0x58] ;  /* 0x0000580001437983 */ /* 0x000f220000100800 */
[----:B------:R-:W-:-:S03]  /*4b10*/  FADD R57, R62, -UR11 ;  /* 0x8000000b3e397e21 */ /* 0x000fc60008000000 */
[----:B------:R-:W3:Y:S01]  /*4b20*/  LDL R62, [R1+0x18] ;  /* 0x00001800013e7983 */ /* 0x000ee20000100800 */
[----:B------:R-:W-:Y:S01]  /*4b30*/  F2FP.SATFINITE.E4M3.F32.PACK_AB_MERGE_C R60, RZ, R60, RZ ;  /* 0x0000003cff3c723e */ /* 0x000fe200048070ff */
[----:B------:R-:W-:Y:S02]  /*4b40*/  FADD R52, R71, -UR11 ;  /* 0x8000000b47347e21 */ /* 0x000fe40008000000 */
[----:B------:R-:W3:Y:S01]  /*4b50*/  LDL R71, [R1+0x78] ;  /* 0x0000780001477983 */ /* 0x000ee20000100800 */
[----:B------:R-:W-:-:S03]  /*4b60*/  FADD R53, R66, -UR11 ;  /* 0x8000000b42357e21 */ /* 0x000fc60008000000 */
[----:B------:R-:W3:Y:S01]  /*4b70*/  LDL R66, [R1+0x48] ;  /* 0x0000480001427983 */ /* 0x000ee20000100800 */
[----:B--2---:R-:W-:Y:S01]  /*4b80*/  FFMA R16, R238, R21, R84 ;  /* 0x00000015ee107223 */ /* 0x004fe20000000054 */
[----:B------:R-:W-:Y:S01]  /*4b90*/  FFMA R21, R152, R4, R100 ;  /* 0x0000000498157223 */ /* 0x000fe20000000064 */
[----:B------:R-:W-:-:S04]  /*4ba0*/  F2FP.SATFINITE.E4M3.F32.PACK_AB_MERGE_C R4, RZ, R8, RZ ;  /* 0x00000008ff04723e */ /* 0x000fc800048070ff */
[----:B------:R-:W-:-:S04]  /*4bb0*/  LOP3.LUT R4, R4, 0xff, RZ, 0xc0, !PT ;  /* 0x000000ff04047812 */ /* 0x000fc800078ec0ff */
[----:B------:R-:W-:Y:S02]  /*4bc0*/  LEA R4, R60, R4, 0x8 ;  /* 0x000000043c047211 */ /* 0x000fe400078e40ff */
[----:B------:R-:W2:Y:S01]  /*4bd0*/  LDL R60, [R1+0x8] ;  /* 0x00000800013c7983 */ /* 0x000ea20000100800 */
[----:B------:R-:W-:Y:S01]  /*4be0*/  FADD R2, R48, -UR11 ;  /* 0x8000000b30027e21 */ /* 0x000fe20008000000 */
[----:B------:R-:W-:-:S03]  /*4bf0*/  FMUL R5, R5, UR6 ;  /* 0x0000000605057c20 */ /* 0x000fc60008400000 */
[----:B------:R-:W-:Y:S01]  /*4c00*/  FMUL R2, R2, UR6 ;  /* 0x0000000602027c20 */ /* 0x000fe20008400000 */
[----:B------:R-:W-:Y:S01]  /*4c10*/  FMUL R49, R49, UR6 ;  /* 0x0000000631317c20 */ /* 0x000fe20008400000 */
[----:B------:R-:W-:Y:S02]  /*4c20*/  FADD R45, R74, -UR11 ;  /* 0x8000000b4a2d7e21 */ /* 0x000fe40008000000 */
[----:B------:R-:W-:Y:S01]  /*4c30*/  FFMA R2, R196, R2, R144 ;  /* 0x00000002c4027223 */ /* 0x000fe20000000090 */
[----:B------:R-:W-:Y:S01]  /*4c40*/  @P1 FMUL R16, R16, UR10 ;  /* 0x0000000a10101c20 */ /* 0x000fe20008400000 */
[----:B------:R-:W-:Y:S01]  /*4c50*/  FFMA R5, R153, R5, R101 ;  /* 0x0000000599057223 */ /* 0x000fe20000000065 */
[----:B------:R-:W-:Y:S01]  /*4c60*/  @P1 FMUL R21, R21, UR10 ;  /* 0x0000000a15151c20 */ /* 0x000fe20008400000 */
[----:B------:R-:W-:Y:S01]  /*4c70*/  FFMA R49, R197, R49, R145 ;  /* 0x00000031c5317223 */ /* 0x000fe20000000091 */
[----:B------:R-:W-:Y:S01]  /*4c80*/  @P1 FMUL R2, R2, UR10 ;  /* 0x0000000a02021c20 */ /* 0x000fe20008400000 */
[----:B------:R-:W-:Y:S01]  /*4c90*/  FMUL R45, R45, UR6 ;  /* 0x000000062d2d7c20 */ /* 0x000fe20008400000 */
[----:B------:R-:W-:Y:S01]  /*4ca0*/  @P1 FMUL R5, R5, UR10 ;  /* 0x0000000a05051c20 */ /* 0x000fe20008400000 */
[----:B------:R-:W-:Y:S01]  /*4cb0*/  F2FP.SATFINITE.E4M3.F32.PACK_AB_MERGE_C R8, RZ, R16, RZ ;  /* 0x00000010ff08723e */ /* 0x000fe200048070ff */
[----:B------:R-:W-:Y:S01]  /*4cc0*/  FMUL R53, R53, UR6 ;  /* 0x0000000635357c20 */ /* 0x000fe20008400000 */
[----:B------:R-:W-:Y:S01]  /*4cd0*/  @P1 FMUL R49, R49, UR10 ;  /* 0x0000000a31311c20 */ /* 0x000fe20008400000 */
[----:B------:R-:W-:Y:S01]  /*4ce0*/  F2FP.SATFINITE.E4M3.F32.PACK_AB_MERGE_C R16, RZ, R21, RZ ;  /* 0x00000015ff10723e */ /* 0x000fe200048070ff */
[----:B------:R-:W-:Y:S01]  /*4cf0*/  FADD R36, R82, -UR11 ;  /* 0x8000000b52247e21 */ /* 0x000fe20008000000 */
[----:B------:R-:W-:-:S02]  /*4d00*/  F2FP.SATFINITE.E4M3.F32.PACK_AB_MERGE_C R2, RZ, R2, RZ ;  /* 0x00000002ff02723e */ /* 0x000fc400048070ff */
[----:B------:R-:W-:Y:S01]  /*4d10*/  F2FP.SATFINITE.E4M3.F32.PACK_AB_MERGE_C R5, RZ, R5, RZ ;  /* 0x00000005ff05723e */ /* 0x000fe200048070ff */
[----:B------:R-:W-:Y:S01]  /*4d20*/  FMUL R36, R36, UR6 ;  /* 0x0000000624247c20 */ /* 0x000fe20008400000 */
[----:B------:R-:W-:Y:S02]  /*4d30*/  LOP3.LUT R16, R16, 0xff, RZ, 0xc0, !PT ;  /* 0x000000ff10107812 */ /* 0x000fe400078ec0ff */
[----:B------:R-:W-:Y:S02]  /*4d40*/  F2FP.SATFINITE.E4M3.F32.PACK_AB_MERGE_C R49, RZ, R49, RZ ;  /* 0x00000031ff31723e */ /* 0x000fe400048070ff */
[----:B------:R-:W-:Y:S01]  /*4d50*/  LOP3.LUT R2, R2, 0xff, RZ, 0xc0, !PT ;  /* 0x000000ff02027812 */ /* 0x000fe200078ec0ff */
[----:B------:R-:W-:Y:S01]  /*4d60*/  FMUL R57, R57, UR6 ;  /* 0x0000000639397c20 */ /* 0x000fe20008400000 */
[----:B------:R-:W-:Y:S01]  /*4d70*/  LEA R5, R5, R16, 0x8 ;  /* 0x0000001005057211 */ /* 0x000fe200078e40ff */
[----:B------:R-:W-:Y:S01]  /*4d80*/  FMUL R58, R58, UR6 ;  /* 0x000000063a3a7c20 */ /* 0x000fe20008400000 */
[----:B------:R-:W-:Y:S01]  /*4d90*/  LEA R61, R49, R2, 0x8 ;  /* 0x00000002313d7211 */ /* 0x000fe200078e40ff */
[----:B------:R-:W-:Y:S01]  /*4da0*/  FADD R49, R70, -UR11 ;  /* 0x8000000b46317e21 */ /* 0x000fe20008000000 */
[----:B------:R-:W-:Y:S01]  /*4db0*/  FADD R28, R86, -UR11 ;  /* 0x8000000b561c7e21 */ /* 0x000fe20008000000 */
[----:B------:R-:W-:Y:S01]  /*4dc0*/  FFMA R58, R206, R58, R250 ;  /* 0x0000003ace3a7223 */ /* 0x000fe200000000fa */
[----:B------:R-:W-:Y:S01]  /*4dd0*/  FMUL R50, R50, UR6 ;  /* 0x0000000632327c20 */ /* 0x000fe20008400000 */
[----:B------:R-:W-:Y:S01]  /*4de0*/  FMUL R49, R49, UR6 ;  /* 0x0000000631317c20 */ /* 0x000fe20008400000 */
[----:B------:R-:W-:Y:S01]  /*4df0*/  FMUL R21, R28, UR6 ;  /* 0x000000061c157c20 */ /* 0x000fe20008400000 */
[----:B------:R-:W-:Y:S01]  /*4e00*/  @P1 FMUL R58, R58, UR10 ;  /* 0x0000000a3a3a1c20 */ /* 0x000fe20008400000 */
[----:B------:R-:W-:Y:S01]  /*4e10*/  FADD R2, R40, -UR11 ;  /* 0x8000000b28027e21 */ /* 0x000fe20008000000 */
        /* <DEDUP_REMOVED lines=8> */
[----:B------:R-:W-:Y:S01]  /*4ea0*/  FFMA R41, R189, R41, R137 ;  /* 0x00000029bd297223 */ /* 0x000fe20000000089 */
[----:B------:R-:W-:Y:S01]  /*4eb0*/  @P1 FMUL R38, R38, UR10 ;  /* 0x0000000a26261c20 */ /* 0x000fe20008400000 */
[----:B------:R-:W-:Y:S01]  /*4ec0*/  FMUL R32, R32, UR6 ;  /* 0x0000000620207c20 */ /* 0x000fe20008400000 */
[----:B------:R-:W-:Y:S01]  /*4ed0*/  @P1 FMUL R2, R2, UR10 ;  /* 0x0000000a02021c20 */ /* 0x000fe20008400000 */
[----:B------:R-:W-:Y:S01]  /*4ee0*/  FFMA R30, R178, R30, R126 ;  /* 0x0000001eb21e7223 */ /* 0x000fe2000000007e */
[----:B------:R-:W-:Y:S01]  /*4ef0*/  @P1 FMUL R41, R41, UR10 ;  /* 0x0000000a29291c20 */ /* 0x000fe20008400000 */
[----:B------:R-:W-:Y:S01]  /*4f00*/  F2FP.SATFINITE.E4M3.F32.PACK_AB_MERGE_C R38, RZ, R38, RZ ;  /* 0x00000026ff26723e */ /* 0x000fe200048070ff */
[----:B------:R-:W-:Y:S01]  /*4f10*/  FMUL R34, R34, UR6 ;  /* 0x0000000622227c20 */ /* 0x000fe20008400000 */
[----:B------:R-:W-:Y:S01]  /*4f20*/  F2FP.SATFINITE.E4M3.F32.PACK_AB_MERGE_C R2, RZ, R2, RZ ;  /* 0x00000002ff02723e */ /* 0x000fe200048070ff */
[----:B------:R-:W-:Y:S01]  /*4f30*/  @P1 FMUL R30, R30, UR10 ;  /* 0x0000000a1e1e1c20 */ /* 0x000fe20008400000 */
[----:B------:R-:W-:Y:S01]  /*4f40*/  F2FP.SATFINITE.E4M3.F32.PACK_AB_MERGE_C R41, RZ, R41, RZ ;  /* 0x00000029ff29723e */ /* 0x000fe200048070ff */
[----:B------:R-:W-:Y:S01]  /*4f50*/  FMUL R33, R33, UR6 ;  /* 0x0000000621217c20 */ /* 0x000fe20008400000 */
[----:B------:R-:W-:Y:S01]  /*4f60*/  LOP3.LUT R2, R2, 0xff, RZ, 0xc0, !PT ;  /* 0x000000ff02027812 */ /* 0x000fe200078ec0ff */
[----:B------:R-:W-:Y:S01]  /*4f70*/  FADD R17, R95, -UR11 ;  /* 0x8000000b5f117e21 */ /* 0x000fe20008000000 */
[----:B------:R-:W-:Y:S01]  /*4f80*/  SHF.L.U32 R38, R38, 0x10, RZ ;  /* 0x0000001026267819 */ /* 0x000fe200000006ff */
[----:B------:R-:W2:Y:S01]  /*4f90*/  LDL R70, [R1+0x68] ;  /* 0x0000680001467983 */ /* 0x000ea20000100800 */
[----:B------:R-:W-:-:S02]  /*4fa0*/  F2FP.SATFINITE.E4M3.F32.PACK_AB_MERGE_C R30, RZ, R30, RZ ;  /* 0x0000001eff1e723e */ /* 0x000fc400048070ff */
[----:B------:R-:W-:Y:S02]  /*4fb0*/  LEA R2, R41, R2, 0x8 ;  /* 0x0000000229027211 */ /* 0x000fe400078e40ff */
[----:B------:R-:W-:Y:S02]  /*4fc0*/  LOP3.LUT R38, R38, 0xff0000, RZ, 0xc0, !PT ;  /* 0x00ff000026267812 */ /* 0x000fe400078ec0ff */
[----:B------:R-:W-:Y:S01]  /*4fd0*/  SHF.L.U32 R30, R30, 0x10, RZ ;  /* 0x000000101e1e7819 */ /* 0x000fe200000006ff */
[----:B------:R-:W-:Y:S01]  /*4fe0*/  FFMA R24, R172, R24, R120 ;  /* 0x00000018ac187223 */ /* 0x000fe20000000078 */
[----:B------:R-:W-:-:S03]  /*4ff0*/  FFMA R25, R173, R25, R121 ;  /* 0x00000019ad197223 */ /* 0x000fc60000000079 */
[----:B------:R-:W-:Y:S01]  /*5000*/  @P1 FMUL R24, R24, UR10 ;  /* 0x0000000a18181c20 */ /* 0x000fe20008400000 */
[----:B------:R-:W-:-:S04]  /*5010*/  @P1 FMUL R25, R25, UR10 ;  /* 0x0000000a19191c20 */ /* 0x000fc80008400000 */
[----:B------:R-:W-:Y:S02]  /*5020*/  F2FP.SATFINITE.E4M3.F32.PACK_AB_MERGE_C R24, RZ, R24, RZ ;  /* 0x00000018ff18723e */ /* 0x000fe400048070ff */
[----:B------:R-:W-:Y:S02]  /*5030*/  F2FP.SATFINITE.E4M3.F32.PACK_AB_MERGE_C R25, RZ, R25, RZ ;  /* 0x00000019ff19723e */ /* 0x000fe400048070ff */
[----:B------:R-:W-:Y:S01]  /*5040*/  LOP3.LUT R24, R24, 0xff, RZ, 0xc0, !PT ;  /* 0x000000ff18187812 */ /* 0x000fe200078ec0ff */
[----:B------:R-:W-:Y:S01]  /*5050*/  FFMA R32, R180, R32, R128 ;  /* 0x00000020b4207223 */ /* 0x000fe20000000080 */
[----:B------:R-:W-:Y:S02]  /*5060*/  FFMA R34, R182, R34, R130 ;  /* 0x00000022b6227223 */ /* 0x000fe40000000082 */
[----:B------:R-:W-:Y:S01]  /*5070*/  LEA R24, R25, R24, 0x8 ;  /* 0x0000001819187211 */ /* 0x000fe200078e40ff */
[----:B------:R-:W-:Y:S01]  /*5080*/  FFMA R33, R181, R33, R129 ;  /* 0x00000021b5217223 */ /* 0x000fe20000000081 */
[----:B------:R-:W-:Y:S01]  /*5090*/  @P1 FMUL R32, R32, UR10 ;  /* 0x0000000a20201c20 */ /* 0x000fe20008400000 */
[----:B------:R-:W-:-:S02]  /*50a0*/  @P1 FMUL R34, R34, UR10 ;  /* 0x0000000a22221c20 */ /* 0x000fc40008400000 */
[----:B------:R-:W-:Y:S02]  /*50b0*/  @P1 FMUL R33, R33, UR10 ;  /* 0x0000000a21211c20 */ /* 0x000fe40008400000 */
[----:B------:R-:W-:Y:S02]  /*50c0*/  F2FP.SATFINITE.E4M3.F32.PACK_AB_MERGE_C R32, RZ, R32, RZ ;  /* 0x00000020ff20723e */ /* 0x000fe400048070ff */
[----:B------:R-:W-:Y:S02]  /*50d0*/  F2FP.SATFINITE.E4M3.F32.PACK_AB_MERGE_C R34, RZ, R34, RZ ;  /* 0x00000022ff22723e */ /* 0x000fe400048070ff */
[----:B------:R-:W-:Y:S02]  /*50e0*/  F2FP.SATFINITE.E4M3.F32.PACK_AB_MERGE_C R33, RZ, R33, RZ ;  /* 0x00000021ff21723e */ /* 0x000fe400048070ff */
[----:B------:R-:W-:Y:S01]  /*50f0*/  LOP3.LUT R32, R32, 0xff, RZ, 0xc0, !PT ;  /* 0x000000ff20207812 */ /* 0x000fe200078ec0ff */
[----:B----4-:R-:W-:Y:S01]  /*5100*/  FFMA R45, R222, R45, R67 ;  /* 0x0000002dde2d7223 */ /* 0x010fe20000000043 */
[----:B---3--:R-:W-:-:S03]  /*5110*/  FFMA R53, R214, R53, R62 ;  /* 0x00000035d6357223 */ /* 0x008fc6000000003e */
[----:B------:R-:W-:Y:S01]  /*5120*/  @P1 FMUL R45, R45, UR10 ;  /* 0x0000000a2d2d1c20 */ /* 0x000fe20008400000 */
[----:B------:R-:W3:Y:S01]  /*5130*/  LDL R62, [R1+0x8c] ;  /* 0x00008c00013e7983 */ /* 0x000ee20000100800 */
[----:B------:R-:W-:Y:S01]  /*5140*/  @P1 FMUL R53, R53, UR10 ;  /* 0x0000000a35351c20 */ /* 0x000fe20008400000 */
[----:B------:R-:W-:Y:S02]  /*5150*/  FFMA R16, R230, R36, R71 ;  /* 0x00000024e6107223 */ /* 0x000fe40000000047 */
[----:B------:R-:W-:Y:S01]  /*5160*/  F2FP.SATFINITE.E4M3.F32.PACK_AB_MERGE_C R36, RZ, R45, RZ ;  /* 0x0000002dff24723e */ /* 0x000fe200048070ff */
[----:B------:R-:W4:Y:S01]  /*5170*/  LDL R67, [R1+0xac] ;  /* 0x0000ac0001437983 */ /* 0x000f220000100800 */
[----:B------:R-:W-:Y:S01]  /*5180*/  F2FP.SATFINITE.E4M3.F32.PACK_AB_MERGE_C R53, RZ, R53, RZ ;  /* 0x00000035ff35723e */ /* 0x000fe200048070ff */
[----:B------:R-:W-:-:S03]  /*5190*/  FFMA R28, R218, R49, R66 ;  /* 0x00000031da1c7223 */ /* 0x000fc60000000042 */
[----:B------:R-:W-:Y:S01]  /*51a0*/  SHF.L.U32 R53, R53, 0x10, RZ ;  /* 0x0000001035357819 */ /* 0x000fe200000006ff */
[----:B------:R-:W-:Y:S01]  /*51b0*/  FFMA R49, R198, R50, R146 ;  /* 0x00000032c6317223 */ /* 0x000fe20000000092 */
[----:B------:R-:W4:Y:S02]  /*51c0*/  LDL R66, [R1+0x9c] ;  /* 0x00009c0001427983 */ /* 0x000f240000100800 */
[----:B------:R-:W-:Y:S02]  /*51d0*/  LOP3.LUT R50, R53, 0xff0000, RZ, 0xc0, !PT ;  /* 0x00ff000035327812 */ /* 0x000fe400078ec0ff */
[----:B------:R-:W-:Y:S01]  /*51e0*/  F2FP.SATFINITE.E4M3.F32.PACK_AB_MERGE_C R53, RZ, R58, RZ ;  /* 0x0000003aff35723e */ /* 0x000fe200048070ff */
[----:B------:R-:W-:-:S03]  /*51f0*/  @P1 FMUL R49, R49, UR10 ;  /* 0x0000000a31311c20 */ /* 0x000fc60008400000 */
[----:B------:R-:W-:-:S04]  /*5200*/  SHF.L.U32 R53, R53, 0x10, RZ ;  /* 0x0000001035357819 */ /* 0x000fc800000006ff */
[----:B------:R-:W-:Y:S01]  /*5210*/  LOP3.LUT R53, R53, 0xff0000, RZ, 0xc0, !PT ;  /* 0x00ff000035357812 */ /* 0x000fe200078ec0ff */
[----:B--2---:R-:W-:Y:S01]  /*5220*/  FFMA R45, R210, R57, R60 ;  /* 0x00000039d22d7223 */ /* 0x004fe2000000003c */
[----:B------:R-:W-:Y:S01]  /*5230*/  F2FP.SATFINITE.E4M3.F32.PACK_AB_MERGE_C R57, RZ, R49, RZ ;  /* 0x00000031ff39723e */ /* 0x000fe200048070ff */
[----:B------:R-:W2:Y:S02]  /*5240*/  LDL R60, [R1+0x7c] ;  /* 0x00007c00013c7983 */ /* 0x000ea40000100800 */
[----:B------:R-:W-:-:S05]  /*5250*/  @P1 FMUL R45, R45, UR10 ;  /* 0x0000000a2d2d1c20 */ /* 0x000fca0008400000 */
[----:B------:R-:W-:-:S04]  /*5260*/  F2FP.SATFINITE.E4M3.F32.PACK_AB_MERGE_C R45, RZ, R45, RZ ;  /* 0x0000002dff2d723e */ /* 0x000fc800048070ff */
[----:B------:R-:W-:-:S04]  /*5270*/  SHF.L.U32 R45, R45, 0x10, RZ ;  /* 0x000000102d2d7819 */ /* 0x000fc800000006ff */
[----:B------:R-:W-:-:S04]  /*5280*/  LOP3.LUT R45, R45, 0xff0000, RZ, 0xc0, !PT ;  /* 0x00ff00002d2d7812 */ /* 0x000fc800078ec0ff */
[----:B------:R-:W-:Y:S02]  /*5290*/  LOP3.LUT R49, R45, 0xffff, R65, 0xf8, !PT ;  /* 0x0000ffff2d317812 */ /* 0x000fe400078ef841 */
[----:B------:R-:W-:Y:S01]  /*52a0*/  LOP3.LUT R45, R53, 0xffff, R68, 0xf8, !PT ;  /* 0x0000ffff352d7812 */ /* 0x000fe200078ef844 */
[----:B------:R-:W-:-:S04]  /*52b0*/  FMUL R53, R42, UR6 ;  /* 0x000000062a357c20 */ /* 0x000fc80008400000 */
[----:B------:R-:W-:-:S04]  /*52c0*/  FFMA R53, R190, R53, R138 ;  /* 0x00000035be357223 */ /* 0x000fc8000000008a */
[----:B------:R-:W-:-:S05]  /*52d0*/  @P1 FMUL R53, R53, UR10 ;  /* 0x0000000a35351c20 */ /* 0x000fca0008400000 */
[----:B------:R-:W-:-:S04]  /*52e0*/  F2FP.SATFINITE.E4M3.F32.PACK_AB_MERGE_C R53, RZ, R53, RZ ;  /* 0x00000035ff35723e */ /* 0x000fc800048070ff */
[----:B------:R-:W-:Y:S02]  /*52f0*/  SHF.L.U32 R53, R53, 0x10, RZ ;  /* 0x0000001035357819 */ /* 0x000fe400000006ff */
[----:B------:R-:W-:Y:S02]  /*5300*/  SHF.L.U32 R57, R57, 0x10, RZ ;  /* 0x0000001039397819 */ /* 0x000fe400000006ff */
[----:B------:R-:W-:Y:S02]  /*5310*/  LOP3.LUT R53, R53, 0xff0000, RZ, 0xc0, !PT ;  /* 0x00ff000035357812 */ /* 0x000fe400078ec0ff */
[----:B------:R-:W-:Y:S02]  /*5320*/  LOP3.LUT R57, R57, 0xff0000, RZ, 0xc0, !PT ;  /* 0x00ff000039397812 */ /* 0x000fe400078ec0ff */
[----:B------:R-:W-:Y:S01]  /*5330*/  LOP3.LUT R2, R53, 0xffff, R2, 0xf8, !PT ;  /* 0x0000ffff35027812 */ /* 0x000fe200078ef802 */
[----:B------:R-:W-:Y:S01]  /*5340*/  FMUL R53, R26, UR6 ;  /* 0x000000061a357c20 */ /* 0x000fe20008400000 */
[----:B------:R-:W-:-:S02]  /*5350*/  LOP3.LUT R26, R38, 0xffff, R37, 0xf8, !PT ;  /* 0x0000ffff261a7812 */ /* 0x000fc400078ef825 */
[----:B------:R-:W-:Y:S02]  /*5360*/  LOP3.LUT R37, R30, 0xff0000, RZ, 0xc0, !PT ;  /* 0x00ff00001e257812 */ /* 0x000fe400078ec0ff */
[----:B------:R-:W-:Y:S01]  /*5370*/  LOP3.LUT R42, R57, 0xffff, R61, 0xf8, !PT ;  /* 0x0000ffff392a7812 */ /* 0x000fe200078ef83d */
[----:B------:R-:W-:Y:S01]  /*5380*/  FMUL R57, R22, UR6 ;  /* 0x0000000616397c20 */ /* 0x000fe20008400000 */
[----:B------:R-:W-:Y:S01]  /*5390*/  LOP3.LUT R22, R37, 0xffff, R29, 0xf8, !PT ;  /* 0x0000ffff25167812 */ /* 0x000fe200078ef81d */
[----:B------:R-:W-:Y:S01]  /*53a0*/  FMUL R29, R18, UR6 ;  /* 0x00000006121d7c20 */ /* 0x000fe20008400000 */
[----:B------:R-:W-:Y:S01]  /*53b0*/  FFMA R53, R174, R53, R122 ;  /* 0x00000035ae357223 */ /* 0x000fe2000000007a */
[----:B------:R-:W-:Y:S01]  /*53c0*/  FFMA R18, R170, R57, R118 ;  /* 0x00000039aa127223 */ /* 0x000fe20000000076 */
[----:B------:R-:W-:Y:S01]  /*53d0*/  FMUL R57, R14, UR6 ;  /* 0x000000060e397c20 */ /* 0x000fe20008400000 */
[----:B------:R-:W-:Y:S01]  /*53e0*/  FMUL R37, R10, UR6 ;  /* 0x000000060a257c20 */ /* 0x000fe20008400000 */
[----:B------:R-:W-:Y:S01]  /*53f0*/  FFMA R14, R166, R29, R114 ;  /* 0x0000001da60e7223 */ /* 0x000fe20000000072 */
[----:B------:R-:W-:-:S02]  /*5400*/  @P1 FMUL R53, R53, UR10 ;  /* 0x0000000a35351c20 */ /* 0x000fc40008400000 */
[----:B------:R-:W-:Y:S01]  /*5410*/  FFMA R29, R158, R37, R106 ;  /* 0x000000259e1d7223 */ /* 0x000fe2000000006a */
[----:B------:R-:W-:Y:S02]  /*5420*/  @P1 FMUL R14, R14, UR10 ;  /* 0x0000000a0e0e1c20 */ /* 0x000fe40008400000 */
[----:B------:R-:W-:Y:S01]  /*5430*/  F2FP.SATFINITE.E4M3.F32.PACK_AB_MERGE_C R53, RZ, R53, RZ ;  /* 0x00000035ff35723e */ /* 0x000fe200048070ff */
[----:B------:R-:W-:Y:S02]  /*5440*/  @P1 FMUL R29, R29, UR10 ;  /* 0x0000000a1d1d1c20 */ /* 0x000fe40008400000 */
[----:B------:R-:W-:Y:S02]  /*5450*/  F2FP.SATFINITE.E4M3.F32.PACK_AB_MERGE_C R14, RZ, R14, RZ ;  /* 0x0000000eff0e723e */ /* 0x000fe400048070ff */
[----:B------:R-:W-:Y:S02]  /*5460*/  SHF.L.U32 R53, R53, 0x10, RZ ;  /* 0x0000001035357819 */ /* 0x000fe400000006ff */
[----:B------:R-:W-:-:S02]  /*5470*/  F2FP.SATFINITE.E4M3.F32.PACK_AB_MERGE_C R29, RZ, R29, RZ ;  /* 0x0000001dff1d723e */ /* 0x000fc400048070ff */
[----:B------:R-:W-:Y:S02]  /*5480*/  SHF.L.U32 R14, R14, 0x10, RZ ;  /* 0x000000100e0e7819 */ /* 0x000fe400000006ff */
[----:B------:R-:W-:Y:S02]  /*5490*/  LOP3.LUT R53, R53, 0xff0000, RZ, 0xc0, !PT ;  /* 0x00ff000035357812 */ /* 0x000fe400078ec0ff */
[----:B------:R-:W-:Y:S02]  /*54a0*/  SHF.L.U32 R29, R29, 0x10, RZ ;  /* 0x000000101d1d7819 */ /* 0x000fe400000006ff */
[----:B------:R-:W-:Y:S02]  /*54b0*/  LOP3.LUT R14, R14, 0xff0000, RZ, 0xc0, !PT ;  /* 0x00ff00000e0e7812 */ /* 0x000fe400078ec0ff */
[----:B------:R-:W-:Y:S02]  /*54c0*/  LOP3.LUT R24, R53, 0xffff, R24, 0xf8, !PT ;  /* 0x0000ffff35187812 */ /* 0x000fe400078ef818 */
[----:B------:R-:W-:-:S02]  /*54d0*/  LOP3.LUT R53, R29, 0xff0000, RZ, 0xc0, !PT ;  /* 0x00ff00001d357812 */ /* 0x000fc400078ec0ff */
[----:B------:R-:W-:Y:S02]  /*54e0*/  LOP3.LUT R29, R14, 0xffff, R13, 0xf8, !PT ;  /* 0x0000ffff0e1d7812 */ /* 0x000fe400078ef80d */
[----:B------:R-:W2:Y:S01]  /*54f0*/  LDL R14, [R1+0x4c] ;  /* 0x00004c00010e7983 */ /* 0x000ea20000100800 */
[----:B------:R-:W-:Y:S01]  /*5500*/  @P1 FMUL R18, R18, UR10 ;  /* 0x0000000a12121c20 */ /* 0x000fe20008400000 */
[----:B------:R-:W-:Y:S02]  /*5510*/  SHF.L.U32 R34, R34, 0x10, RZ ;  /* 0x0000001022227819 */ /* 0x000fe400000006ff */
[----:B------:R-:W-:Y:S01]  /*5520*/  LEA R32, R33, R32, 0x8 ;  /* 0x0000002021207211 */ /* 0x000fe200078e40ff */
[----:B------:R-:W2:Y:S01]  /*5530*/  LDL R13, [R1+0x1c] ;  /* 0x00001c00010d7983 */ /* 0x000ea20000100800 */
[----:B------:R-:W-:Y:S02]  /*5540*/  F2FP.SATFINITE.E4M3.F32.PACK_AB_MERGE_C R18, RZ, R18, RZ ;  /* 0x00000012ff12723e */ /* 0x000fe400048070ff */
[----:B------:R-:W-:-:S02]  /*5550*/  LOP3.LUT R34, R34, 0xff0000, RZ, 0xc0, !PT ;  /* 0x00ff000022227812 */ /* 0x000fc400078ec0ff */
[----:B------:R-:W-:Y:S02]  /*5560*/  SHF.L.U32 R18, R18, 0x10, RZ ;  /* 0x0000001012127819 */ /* 0x000fe400000006ff */
[----:B------:R-:W-:Y:S02]  /*5570*/  LOP3.LUT R30, R34, 0xffff, R32, 0xf8, !PT ;  /* 0x0000ffff221e7812 */ /* 0x000fe400078ef820 */
[----:B------:R-:W-:Y:S01]  /*5580*/  LOP3.LUT R34, R53, 0xffff, R4, 0xf8, !PT ;  /* 0x0000ffff35227812 */ /* 0x000fe200078ef804 */
[----:B------:R-:W-:Y:S01]  /*5590*/  FMUL R4, R17, UR6 ;  /* 0x0000000611047c20 */ /* 0x000fe20008400000 */
[----:B------:R-:W-:Y:S01]  /*55a0*/  LOP3.LUT R37, R18, 0xff0000, RZ, 0xc0, !PT ;  /* 0x00ff000012257812 */ /* 0x000fe200078ec0ff */
[----:B------:R-:W2:Y:S04]  /*55b0*/  LDL R17, [R1+0x5c] ;  /* 0x00005c0001117983 */ /* 0x000ea80000100800 */
[----:B------:R-:W2:Y:S01]  /*55c0*/  LDL R18, [R1+0x6c] ;  /* 0x00006c0001127983 */ /* 0x000ea20000100800 */
[----:B------:R-:W-:-:S04]  /*55d0*/  FFMA R10, R162, R57, R110 ;  /* 0x00000039a20a7223 */ /* 0x000fc8000000006e */
[----:B------:R-:W-:Y:S01]  /*55e0*/  @P1 FMUL R10, R10, UR10 ;  /* 0x0000000a0a0a1c20 */ /* 0x000fe20008400000 */
[----:B------:R-:W-:-:S04]  /*55f0*/  FADD R6, R6, -UR11 ;  /* 0x8000000b06067e21 */ /* 0x000fc80008000000 */
[----:B------:R-:W-:Y:S01]  /*5600*/  F2FP.SATFINITE.E4M3.F32.PACK_AB_MERGE_C R10, RZ, R10, RZ ;  /* 0x0000000aff0a723e */ /* 0x000fe200048070ff */
[----:B------:R-:W-:Y:S01]  /*5610*/  FMUL R57, R6, UR6 ;  /* 0x0000000606397c20 */ /* 0x000fe20008400000 */
[----:B------:R-:W-:Y:S02]  /*5620*/  FADD R25, R91, -UR11 ;  /* 0x8000000b5b197e21 */ /* 0x000fe40008000000 */
[----:B------:R-:W-:Y:S01]  /*5630*/  SHF.L.U32 R10, R10, 0x10, RZ ;  /* 0x000000100a0a7819 */ /* 0x000fe200000006ff */
[----:B------:R-:W-:Y:S01]  /*5640*/  FFMA R6, R154, R57, R102 ;  /* 0x000000399a067223 */ /* 0x000fe20000000066 */
[----:B------:R-:W-:Y:S02]  /*5650*/  LOP3.LUT R20, R37, 0xffff, R20, 0xf8, !PT ;  /* 0x0000ffff25147812 */ /* 0x000fe400078ef814 */
[----:B------:R-:W-:Y:S01]  /*5660*/  LOP3.LUT R37, R10, 0xff0000, RZ, 0xc0, !PT ;  /* 0x00ff00000a257812 */ /* 0x000fe200078ec0ff */
[----:B------:R-:W-:Y:S01]  /*5670*/  FMUL R10, R25, UR6 ;  /* 0x00000006190a7c20 */ /* 0x000fe20008400000 */
[----:B------:R-:W-:Y:S01]  /*5680*/  @P1 FMUL R6, R6, UR10 ;  /* 0x0000000a06061c20 */ /* 0x000fe20008400000 */
[----:B------:R-:W-:-:S04]  /*5690*/  FADD R33, R87, -UR11 ;  /* 0x8000000b57217e21 */ /* 0x000fc80008000000 */
[----:B------:R-:W-:Y:S02]  /*56a0*/  F2FP.SATFINITE.E4M3.F32.PACK_AB_MERGE_C R6, RZ, R6, RZ ;  /* 0x00000006ff06723e */ /* 0x000fe400048070ff */
[----:B------:R-:W-:Y:S01]  /*56b0*/  LOP3.LUT R32, R37, 0xffff, R12, 0xf8, !PT ;  /* 0x0000ffff25207812 */ /* 0x000fe200078ef80c */
[----:B------:R-:W-:Y:S01]  /*56c0*/  FMUL R12, R33, UR6 ;  /* 0x00000006210c7c20 */ /* 0x000fe20008400000 */
[----:B------:R-:W-:Y:S01]  /*56d0*/  SHF.L.U32 R6, R6, 0x10, RZ ;  /* 0x0000001006067819 */ /* 0x000fe200000006ff */
[----:B------:R-:W-:Y:S01]  /*56e0*/  FMUL R52, R52, UR6 ;  /* 0x0000000634347c20 */ /* 0x000fe20008400000 */
[----:B------:R-:W-:Y:S02]  /*56f0*/  FADD R63, R63, -UR11 ;  /* 0x8000000b3f3f7e21 */ /* 0x000fe40008000000 */
[----:B------:R-:W-:Y:S01]  /*5700*/  LOP3.LUT R6, R6, 0xff0000, RZ, 0xc0, !PT ;  /* 0x00ff000006067812 */ /* 0x000fe200078ec0ff */
[----:B------:R-:W-:-:S03]  /*5710*/  @P1 FMUL R28, R28, UR10 ;  /* 0x0000000a1c1c1c20 */ /* 0x000fc60008400000 */
[----:B------:R-:W-:Y:S02]  /*5720*/  LOP3.LUT R25, R6, 0xffff, R5, 0xf8, !PT ;  /* 0x0000ffff06197812 */ /* 0x000fe400078ef805 */
[----:B------:R-:W-:Y:S01]  /*5730*/  F2FP.SATFINITE.E4M3.F32.PACK_AB_MERGE_C R28, RZ, R28, RZ ;  /* 0x0000001cff1c723e */ /* 0x000fe200048070ff */
[----:B------:R-:W-:Y:S01]  /*5740*/  FADD R48, R75, -UR11 ;  /* 0x8000000b4b307e21 */ /* 0x000fe20008000000 */
[----:B------:R-:W-:Y:S02]  /*5750*/  FADD R44, R79, -UR11 ;  /* 0x8000000b4f2c7e21 */ /* 0x000fe40008000000 */
[----:B------:R-:W-:Y:S01]  /*5760*/  SHF.L.U32 R28, R28, 0x10, RZ ;  /* 0x000000101c1c7819 */ /* 0x000fe200000006ff */
[----:B------:R-:W-:Y:S01]  /*5770*/  FMUL R48, R48, UR6 ;  /* 0x0000000630307c20 */ /* 0x000fe20008400000 */
[----:B------:R-:W-:Y:S01]  /*5780*/  FMUL R44, R44, UR6 ;  /* 0x000000062c2c7c20 */ /* 0x000fe20008400000 */
[----:B------:R-:W-:Y:S01]  /*5790*/  FADD R55, R55, -UR11 ;  /* 0x8000000b37377e21 */ /* 0x000fe20008000000 */
[----:B------:R-:W-:Y:S01]  /*57a0*/  LOP3.LUT R28, R28, 0xff0000, RZ, 0xc0, !PT ;  /* 0x00ff00001c1c7812 */ /* 0x000fe200078ec0ff */
[----:B------:R-:W-:Y:S01]  /*57b0*/  FFMA R21, R234, R21, R77 ;  /* 0x00000015ea157223 */ /* 0x000fe2000000004d */
[----:B------:R-:W-:-:S02]  /*57c0*/  FADD R51, R51, -UR11 ;  /* 0x8000000b33337e21 */ /* 0x000fc40008000000 */
[----:B------:R-:W-:Y:S01]  /*57d0*/  LOP3.LUT R28, R28, 0xffff, R69, 0xf8, !PT ;  /* 0x0000ffff1c1c7812 */ /* 0x000fe200078ef845 */
[----:B------:R-:W-:Y:S01]  /*57e0*/  FADD R43, R43, -UR11 ;  /* 0x8000000b2b2b7e21 */ /* 0x000fe20008000000 */
[----:B------:R-:W-:Y:S01]  /*57f0*/  @P1 FMUL R21, R21, UR10 ;  /* 0x0000000a15151c20 */ /* 0x000fe20008400000 */
[----:B------:R-:W-:Y:S02]  /*5800*/  FADD R40, R83, -UR11 ;  /* 0x8000000b53287e21 */ /* 0x000fe40008000000 */
[----:B------:R-:W-:Y:S01]  /*5810*/  FMUL R38, R43, UR6 ;  /* 0x000000062b267c20 */ /* 0x000fe20008400000 */
[----:B------:R-:W-:Y:S01]  /*5820*/  FADD R54, R54, -UR11 ;  /* 0x8000000b36367e21 */ /* 0x000fe20008000000 */
[----:B------:R-:W-:Y:S01]  /*5830*/  @P1 FMUL R9, R9, UR10 ;  /* 0x0000000a09091c20 */ /* 0x000fe20008400000 */
[----:B------:R-:W-:Y:S01]  /*5840*/  F2FP.SATFINITE.E4M3.F32.PACK_AB_MERGE_C R21, RZ, R21, RZ ;  /* 0x00000015ff15723e */ /* 0x000fe200048070ff */
[----:B------:R-:W-:Y:S01]  /*5850*/  FMUL R40, R40, UR6 ;  /* 0x0000000628287c20 */ /* 0x000fe20008400000 */
[----:B------:R-:W-:Y:S01]  /*5860*/  FFMA R38, R191, R38, R139 ;  /* 0x00000026bf267223 */ /* 0x000fe2000000008b */
[----:B------:R-:W-:Y:S01]  /*5870*/  FMUL R54, R54, UR6 ;  /* 0x0000000636367c20 */ /* 0x000fe20008400000 */
[----:B------:R-:W-:Y:S01]  /*5880*/  SHF.L.U32 R21, R21, 0x10, RZ ;  /* 0x0000001015157819 */ /* 0x000fe200000006ff */
[----:B---3--:R-:W-:Y:S01]  /*5890*/  FFMA R12, R235, R12, R62 ;  /* 0x0000000ceb0c7223 */ /* 0x008fe2000000003e */
[----:B----4-:R-:W-:-:S04]  /*58a0*/  FFMA R10, R239, R10, R66 ;  /* 0x0000000aef0a7223 */ /* 0x010fc80000000042 */
[----:B------:R-:W-:-:S05]  /*58b0*/  @P1 FMUL R10, R10, UR10 ;  /* 0x0000000a0a0a1c20 */ /* 0x000fca0008400000 */
[----:B------:R-:W-:-:S04]  /*58c0*/  F2FP.SATFINITE.E4M3.F32.PACK_AB_MERGE_C R10, RZ, R10, RZ ;  /* 0x0000000aff0a723e */ /* 0x000fc800048070ff */
[----:B------:R-:W-:Y:S01]  /*58d0*/  LOP3.LUT R10, R10, 0xffff, RZ, 0xc0, !PT ;  /* 0x0000ffff0a0a7812 */ /* 0x000fe200078ec0ff */
[----:B------:R-:W-:-:S03]  /*58e0*/  @P1 FMUL R12, R12, UR10 ;  /* 0x0000000a0c0c1c20 */ /* 0x000fc60008400000 */
[----:B------:R-:W-:Y:S01]  /*58f0*/  SHF.L.U32 R5, R10, 0x18, RZ ;  /* 0x000000180a057819 */ /* 0x000fe200000006ff */
[----:B------:R-:W-:Y:S01]  /*5900*/  FMUL R10, R63, UR6 ;  /* 0x000000063f0a7c20 */ /* 0x000fe20008400000 */
[----:B------:R-:W-:-:S03]  /*5910*/  F2FP.SATFINITE.E4M3.F32.PACK_AB_MERGE_C R12, RZ, R12, RZ ;  /* 0x0000000cff0c723e */ /* 0x000fc600048070ff */
[----:B------:R-:W-:Y:S01]  /*5920*/  FFMA R10, R211, R10, R252 ;  /* 0x0000000ad30a7223 */ /* 0x000fe200000000fc */
[----:B------:R-:W-:-:S03]  /*5930*/  LOP3.LUT R12, R12, 0xffff, RZ, 0xc0, !PT ;  /* 0x0000ffff0c0c7812 */ /* 0x000fc600078ec0ff */
[----:B------:R-:W-:Y:S01]  /*5940*/  @P1 FMUL R10, R10, UR10 ;  /* 0x0000000a0a0a1c20 */ /* 0x000fe20008400000 */
[----:B------:R-:W-:-:S04]  /*5950*/  SHF.L.U32 R6, R12, 0x18, RZ ;  /* 0x000000180c067819 */ /* 0x000fc800000006ff */
[----:B------:R-:W-:Y:S01]  /*5960*/  F2FP.SATFINITE.E4M3.F32.PACK_AB_MERGE_C R12, RZ, R10, RZ ;  /* 0x0000000aff0c723e */ /* 0x000fe200048070ff */
[----:B------:R-:W-:Y:S01]  /*5970*/  FFMA R4, R243, R4, R67 ;  /* 0x00000004f3047223 */ /* 0x000fe20000000043 */
[----:B------:R-:W-:Y:S01]  /*5980*/  F2FP.SATFINITE.E4M3.F32.PACK_AB_MERGE_C R9, RZ, R9, RZ ;  /* 0x00000009ff09723e */ /* 0x000fe200048070ff */
[----:B------:R-:W-:Y:S02]  /*5990*/  @P1 FMUL R38, R38, UR10 ;  /* 0x0000000a26261c20 */ /* 0x000fe40008400000 */
[----:B------:R-:W-:Y:S01]  /*59a0*/  @P1 FMUL R4, R4, UR10 ;  /* 0x0000000a04041c20 */ /* 0x000fe20008400000 */
[----:B------:R-:W-:Y:S01]  /*59b0*/  LOP3.LUT R21, R21, 0xff0000, RZ, 0xc0, !PT ;  /* 0x00ff000015157812 */ /* 0x000fe200078ec0ff */
[----:B------:R-:W-:Y:S01]  /*59c0*/  FFMA R54, R202, R54, R150 ;  /* 0x00000036ca367223 */ /* 0x000fe20000000096 */
[----:B------:R-:W-:Y:S01]  /*59d0*/  FADD R46, R46, -UR11 ;  /* 0x8000000b2e2e7e21 */ /* 0x000fe20008000000 */
[----:B------:R-:W-:Y:S01]  /*59e0*/  SHF.L.U32 R9, R9, 0x10, RZ ;  /* 0x0000001009097819 */ /* 0x000fe200000006ff */
[----:B------:R-:W-:Y:S01]  /*59f0*/  FADD R39, R39, -UR11 ;  /* 0x8000000b27277e21 */ /* 0x000fe20008000000 */
[----:B------:R-:W-:-:S02]  /*5a00*/  F2FP.SATFINITE.E4M3.F32.PACK_AB_MERGE_C R4, RZ, R4, RZ ;  /* 0x00000004ff04723e */ /* 0x000fc400048070ff */
[----:B------:R-:W-:Y:S01]  /*5a10*/  F2FP.SATFINITE.E4M3.F32.PACK_AB_MERGE_C R38, RZ, R38, RZ ;  /* 0x00000026ff26723e */ /* 0x000fe200048070ff */
[----:B------:R-:W-:Y:S01]  /*5a20*/  @P1 FMUL R54, R54, UR10 ;  /* 0x0000000a36361c20 */ /* 0x000fe20008400000 */
[----:B------:R-:W-:Y:S01]  /*5a30*/  LOP3.LUT R21, R21, 0xffff, R80, 0xf8, !PT ;  /* 0x0000ffff15157812 */ /* 0x000fe200078ef850 */
[----:B------:R-:W-:Y:S01]  /*5a40*/  FMUL R46, R46, UR6 ;  /* 0x000000062e2e7c20 */ /* 0x000fe20008400000 */
[----:B------:R-:W-:Y:S02]  /*5a50*/  LOP3.LUT R9, R9, 0xff0000, RZ, 0xc0, !PT ;  /* 0x00ff000009097812 */ /* 0x000fe400078ec0ff */
[----:B------:R-:W-:Y:S01]  /*5a60*/  LOP3.LUT R4, R4, 0xffff, RZ, 0xc0, !PT ;  /* 0x0000ffff04047812 */ /* 0x000fe200078ec0ff */
[----:B------:R-:W-:Y:S01]  /*5a70*/  FADD R31, R31, -UR11 ;  /* 0x8000000b1f1f7e21 */ /* 0x000fe20008000000 */
[----:B------:R-:W-:Y:S01]  /*5a80*/  LOP3.LUT R38, R38, 0xffff, RZ, 0xc0, !PT ;  /* 0x0000ffff26267812 */ /* 0x000fe200078ec0ff */
[----:B------:R-:W-:Y:S01]  /*5a90*/  FFMA R58, R194, R46, R142 ;  /* 0x0000002ec23a7223 */ /* 0x000fe2000000008e */
[----:B------:R-:W-:Y:S01]  /*5aa0*/  LOP3.LUT R6, R21, R6, RZ, 0xfc, !PT ;  /* 0x0000000615067212 */ /* 0x000fe200078efcff */
[----:B------:R-:W-:Y:S01]  /*5ab0*/  FADD R23, R23, -UR11 ;  /* 0x8000000b17177e21 */ /* 0x000fe20008000000 */
[----:B------:R-:W-:-:S02]  /*5ac0*/  LOP3.LUT R9, R9, 0xffff, R88, 0xf8, !PT ;  /* 0x0000ffff09097812 */ /* 0x000fc400078ef858 */
[----:B------:R-:W-:Y:S02]  /*5ad0*/  SHF.L.U32 R36, R36, 0x10, RZ ;  /* 0x0000001024247819 */ /* 0x000fe400000006ff */
[----:B------:R-:W-:Y:S02]  /*5ae0*/  F2FP.SATFINITE.E4M3.F32.PACK_AB_MERGE_C R54, RZ, R54, RZ ;  /* 0x00000036ff36723e */ /* 0x000fe400048070ff */
[----:B------:R-:W-:Y:S01]  /*5af0*/  SHF.L.U32 R4, R4, 0x18, RZ ;  /* 0x0000001804047819 */ /* 0x000fe200000006ff */
[----:B------:R-:W-:Y:S01]  /*5b00*/  FADD R27, R27, -UR11 ;  /* 0x8000000b1b1b7e21 */ /* 0x000fe20008000000 */
[----:B------:R-:W-:Y:S01]  /*5b10*/  SHF.L.U32 R33, R38, 0x18, RZ ;  /* 0x0000001826217819 */ /* 0x000fe200000006ff */
[----:B------:R-:W-:Y:S01]  /*5b20*/  FMUL R38, R31, UR6 ;  /* 0x000000061f267c20 */ /* 0x000fe20008400000 */
[----:B--2---:R-:W-:-:S04]  /*5b30*/  FFMA R40, R231, R40, R60 ;  /* 0x00000028e7287223 */ /* 0x004fc8000000003c */
[----:B------:R-:W-:-:S05]  /*5b40*/  @P1 FMUL R40, R40, UR10 ;  /* 0x0000000a28281c20 */ /* 0x000fca0008400000 */
[----:B------:R-:W-:Y:S01]  /*5b50*/  F2FP.SATFINITE.E4M3.F32.PACK_AB_MERGE_C R40, RZ, R40, RZ ;  /* 0x00000028ff28723e */ /* 0x000fe200048070ff */
[----:B------:R-:W-:-:S03]  /*5b60*/  FMUL R56, R56, UR6 ;  /* 0x0000000638387c20 */ /* 0x000fc60008400000 */
[----:B------:R-:W-:Y:S01]  /*5b70*/  LOP3.LUT R40, R40, 0xffff, RZ, 0xc0, !PT ;  /* 0x0000ffff28287812 */ /* 0x000fe200078ec0ff */
[----:B------:R-:W-:Y:S01]  /*5b80*/  @P1 FMUL R58, R58, UR10 ;  /* 0x0000000a3a3a1c20 */ /* 0x000fe20008400000 */
[----:B------:R-:W-:Y:S02]  /*5b90*/  LOP3.LUT R36, R36, 0xff0000, RZ, 0xc0, !PT ;  /* 0x00ff000024247812 */ /* 0x000fe400078ec0ff */
[----:B------:R-:W-:Y:S02]  /*5ba0*/  SHF.L.U32 R54, R54, 0x10, RZ ;  /* 0x0000001036367819 */ /* 0x000fe400000006ff */
[----:B------:R-:W-:Y:S01]  /*5bb0*/  LOP3.LUT R4, R9, R4, RZ, 0xfc, !PT ;  /* 0x0000000409047212 */ /* 0x000fe200078efcff */
[----:B------:R-:W-:Y:S01]  /*5bc0*/  @P1 FMUL R16, R16, UR10 ;  /* 0x0000000a10101c20 */ /* 0x000fe20008400000 */
[----:B------:R-:W-:Y:S01]  /*5bd0*/  SHF.L.U32 R9, R40, 0x18, RZ ;  /* 0x0000001828097819 */ /* 0x000fe200000006ff */
[----:B------:R-:W-:Y:S01]  /*5be0*/  FMUL R40, R27, UR6 ;  /* 0x000000061b287c20 */ /* 0x000fe20008400000 */
[----:B------:R-:W-:Y:S01]  /*5bf0*/  FFMA R38, R179, R38, R127 ;  /* 0x00000026b3267223 */ /* 0x000fe2000000007f */
[----:B------:R-:W-:Y:S01]  /*5c00*/  LOP3.LUT R36, R36, 0xffff, R73, 0xf8, !PT ;  /* 0x0000ffff24247812 */ /* 0x000fe200078ef849 */
[----:B------:R-:W-:Y:S01]  /*5c10*/  FADD R47, R47, -UR11 ;  /* 0x8000000b2f2f7e21 */ /* 0x000fe20008000000 */
[----:B------:R-:W-:Y:S01]  /*5c20*/  LOP3.LUT R54, R54, 0xff0000, RZ, 0xc0, !PT ;  /* 0x00ff000036367812 */ /* 0x000fe200078ec0ff */
[----:B------:R-:W-:Y:S01]  /*5c30*/  FFMA R40, R175, R40, R123 ;  /* 0x00000028af287223 */ /* 0x000fe2000000007b */
[----:B------:R-:W-:Y:S01]  /*5c40*/  F2FP.SATFINITE.E4M3.F32.PACK_AB_MERGE_C R58, RZ, R58, RZ ;  /* 0x0000003aff3a723e */ /* 0x000fe200048070ff */
[----:B------:R-:W-:Y:S01]  /*5c50*/  @P1 FMUL R38, R38, UR10 ;  /* 0x0000000a26261c20 */ /* 0x000fe20008400000 */
[----:B------:R-:W-:-:S02]  /*5c60*/  F2FP.SATFINITE.E4M3.F32.PACK_AB_MERGE_C R16, RZ, R16, RZ ;  /* 0x00000010ff10723e */ /* 0x000fc400048070ff */
[----:B------:R-:W-:Y:S01]  /*5c70*/  LOP3.LUT R46, R54, 0xffff, R64, 0xf8, !PT ;  /* 0x0000ffff362e7812 */ /* 0x000fe200078ef840 */
[----:B------:R-:W-:Y:S01]  /*5c80*/  @P1 FMUL R40, R40, UR10 ;  /* 0x0000000a28281c20 */ /* 0x000fe20008400000 */
[----:B------:R-:W-:Y:S01]  /*5c90*/  SHF.L.U32 R54, R58, 0x10, RZ ;  /* 0x000000103a367819 */ /* 0x000fe200000006ff */
[----:B------:R-:W-:-:S04]  /*5ca0*/  FFMA R52, R219, R52, R14 ;  /* 0x00000034db347223 */ /* 0x000fc8000000000e */
[----:B------:R-:W-:-:S05]  /*5cb0*/  @P1 FMUL R52, R52, UR10 ;  /* 0x0000000a34341c20 */ /* 0x000fca0008400000 */
[----:B------:R-:W-:-:S04]  /*5cc0*/  F2FP.SATFINITE.E4M3.F32.PACK_AB_MERGE_C R52, RZ, R52, RZ ;  /* 0x00000034ff34723e */ /* 0x000fc800048070ff */
[----:B------:R-:W-:Y:S01]  /*5cd0*/  LOP3.LUT R52, R52, 0xffff, RZ, 0xc0, !PT ;  /* 0x0000ffff34347812 */ /* 0x000fe200078ec0ff */
[----:B------:R-:W-:-:S03]  /*5ce0*/  FFMA R48, R223, R48, R17 ;  /* 0x00000030df307223 */ /* 0x000fc60000000011 */
[----:B------:R-:W-:Y:S01]  /*5cf0*/  SHF.L.U32 R17, R52, 0x18, RZ ;  /* 0x0000001834117819 */ /* 0x000fe200000006ff */
[----:B------:R-:W-:Y:S01]  /*5d00*/  FFMA R44, R227, R44, R18 ;  /* 0x0000002ce32c7223 */ /* 0x000fe20000000012 */
[----:B------:R-:W-:Y:S01]  /*5d10*/  FMUL R18, R55, UR6 ;  /* 0x0000000637127c20 */ /* 0x000fe20008400000 */
[----:B------:R-:W-:Y:S02]  /*5d20*/  LOP3.LUT R14, R12, 0xffff, RZ, 0xc0, !PT ;  /* 0x0000ffff0c0e7812 */ /* 0x000fe400078ec0ff */
[----:B------:R-:W-:Y:S01]  /*5d30*/  LOP3.LUT R12, R28, R17, RZ, 0xfc, !PT ;  /* 0x000000111c0c7212 */ /* 0x000fe200078efcff */
[----:B------:R-:W-:Y:S01]  /*5d40*/  FFMA R18, R203, R18, R151 ;  /* 0x00000012cb127223 */ /* 0x000fe20000000097 */
[----:B------:R-:W-:-:S03]  /*5d50*/  FMUL R28, R51, UR6 ;  /* 0x00000006331c7c20 */ /* 0x000fc60008400000 */
[----:B------:R-:W-:Y:S01]  /*5d60*/  @P1 FMUL R18, R18, UR10 ;  /* 0x0000000a12121c20 */ /* 0x000fe20008400000 */
[----:B------:R-:W-:-:S04]  /*5d70*/  FFMA R28, R199, R28, R147 ;  /* 0x0000001cc71c7223 */ /* 0x000fc80000000093 */
[----:B------:R-:W-:Y:S01]  /*5d80*/  @P1 FMUL R28, R28, UR10 ;  /* 0x0000000a1c1c1c20 */ /* 0x000fe20008400000 */
[----:B------:R-:W-:Y:S01]  /*5d90*/  F2FP.SATFINITE.E4M3.F32.PACK_AB_MERGE_C R18, RZ, R18, RZ ;  /* 0x00000012ff12723e */ /* 0x000fe200048070ff */
[----:B------:R-:W-:-:S03]  /*5da0*/  @P1 FMUL R48, R48, UR10 ;  /* 0x0000000a30301c20 */ /* 0x000fc60008400000 */
[----:B------:R-:W-:Y:S02]  /*5db0*/  LOP3.LUT R18, R18, 0xffff, RZ, 0xc0, !PT ;  /* 0x0000ffff12127812 */ /* 0x000fe400078ec0ff */
[----:B------:R-:W-:Y:S02]  /*5dc0*/  F2FP.SATFINITE.E4M3.F32.PACK_AB_MERGE_C R28, RZ, R28, RZ ;  /* 0x0000001cff1c723e */ /* 0x000fe400048070ff */
[----:B------:R-:W-:Y:S01]  /*5dd0*/  SHF.L.U32 R17, R18, 0x18, RZ ;  /* 0x0000001812117819 */ /* 0x000fe200000006ff */
[----:B------:R-:W-:Y:S01]  /*5de0*/  FMUL R18, R39, UR6 ;  /* 0x0000000627127c20 */ /* 0x000fe20008400000 */
[----:B------:R-:W-:Y:S02]  /*5df0*/  LOP3.LUT R28, R28, 0xffff, RZ, 0xc0, !PT ;  /* 0x0000ffff1c1c7812 */ /* 0x000fe400078ec0ff */
[----:B------:R-:W-:Y:S02]  /*5e00*/  F2FP.SATFINITE.E4M3.F32.PACK_AB_MERGE_C R48, RZ, R48, RZ ;  /* 0x00000030ff30723e */ /* 0x000fe400048070ff */
[----:B------:R-:W-:Y:S01]  /*5e10*/  SHF.L.U32 R21, R28, 0x18, RZ ;  /* 0x000000181c157819 */ /* 0x000fe200000006ff */
[----:B------:R-:W-:Y:S01]  /*5e20*/  FFMA R28, R187, R18, R135 ;  /* 0x00000012bb1c7223 */ /* 0x000fe20000000087 */
[----:B------:R-:W-:-:S02]  /*5e30*/  LOP3.LUT R48, R48, 0xffff, RZ, 0xc0, !PT ;  /* 0x0000ffff30307812 */ /* 0x000fc400078ec0ff */
[----:B------:R-:W-:Y:S01]  /*5e40*/  LOP3.LUT R18, R42, R21, RZ, 0xfc, !PT ;  /* 0x000000152a127212 */ /* 0x000fe200078efcff */
[----:B------:R-:W-:Y:S01]  /*5e50*/  @P1 FMUL R28, R28, UR10 ;  /* 0x0000000a1c1c1c20 */ /* 0x000fe20008400000 */
[----:B------:R-:W-:Y:S01]  /*5e60*/  FMUL R42, R23, UR6 ;  /* 0x00000006172a7c20 */ /* 0x000fe20008400000 */
[----:B------:R-:W-:Y:S01]  /*5e70*/  FFMA R56, R215, R56, R13 ;  /* 0x00000038d7387223 */ /* 0x000fe2000000000d */
[----:B------:R-:W-:Y:S02]  /*5e80*/  SHF.L.U32 R13, R48, 0x18, RZ ;  /* 0x00000018300d7819 */ /* 0x000fe400000006ff */
[----:B------:R-:W-:Y:S01]  /*5e90*/  FFMA R42, R171, R42, R119 ;  /* 0x0000002aab2a7223 */ /* 0x000fe20000000077 */
[----:B------:R-:W-:Y:S01]  /*5ea0*/  F2FP.SATFINITE.E4M3.F32.PACK_AB_MERGE_C R28, RZ, R28, RZ ;  /* 0x0000001cff1c723e */ /* 0x000fe200048070ff */
[----:B------:R-:W-:Y:S01]  /*5eb0*/  @P1 FMUL R56, R56, UR10 ;  /* 0x0000000a38381c20 */ /* 0x000fe20008400000 */
[----:B------:R-:W-:Y:S01]  /*5ec0*/  LOP3.LUT R10, R36, R13, RZ, 0xfc, !PT ;  /* 0x0000000d240a7212 */ /* 0x000fe200078efcff */
[----:B------:R-:W-:Y:S01]  /*5ed0*/  FMUL R36, R47, UR6 ;  /* 0x000000062f247c20 */ /* 0x000fe20008400000 */
[----:B------:R-:W-:Y:S01]  /*5ee0*/  @P1 FMUL R42, R42, UR10 ;  /* 0x0000000a2a2a1c20 */ /* 0x000fe20008400000 */
[----:B------:R-:W-:-:S02]  /*5ef0*/  SHF.L.U32 R8, R8, 0x10, RZ ;  /* 0x0000001008087819 */ /* 0x000fc400000006ff */
[----:B------:R-:W-:Y:S02]  /*5f00*/  LOP3.LUT R28, R28, 0xffff, RZ, 0xc0, !PT ;  /* 0x0000ffff1c1c7812 */ /* 0x000fe400078ec0ff */
[----:B------:R-:W-:Y:S02]  /*5f10*/  SHF.L.U32 R16, R16, 0x10, RZ ;  /* 0x0000001010107819 */ /* 0x000fe400000006ff */
[----:B------:R-:W-:Y:S01]  /*5f20*/  F2FP.SATFINITE.E4M3.F32.PACK_AB_MERGE_C R38, RZ, R38, RZ ;  /* 0x00000026ff26723e */ /* 0x000fe200048070ff */
[----:B------:R-:W-:Y:S01]  /*5f30*/  FFMA R36, R195, R36, R143 ;  /* 0x00000024c3247223 */ /* 0x000fe2000000008f */
[----:B------:R-:W-:Y:S02]  /*5f40*/  LOP3.LUT R54, R54, 0xff0000, RZ, 0xc0, !PT ;  /* 0x00ff000036367812 */ /* 0x000fe400078ec0ff */
[----:B------:R-:W-:Y:S02]  /*5f50*/  LOP3.LUT R8, R8, 0xff0000, RZ, 0xc0, !PT ;  /* 0x00ff000008087812 */ /* 0x000fe400078ec0ff */
[----:B------:R-:W-:-:S02]  /*5f60*/  F2FP.SATFINITE.E4M3.F32.PACK_AB_MERGE_C R56, RZ, R56, RZ ;  /* 0x00000038ff38723e */ /* 0x000fc400048070ff */
[----:B------:R-:W-:Y:S02]  /*5f70*/  SHF.L.U32 R21, R28, 0x18, RZ ;  /* 0x000000181c157819 */ /* 0x000fe400000006ff */
[----:B------:R-:W-:Y:S01]  /*5f80*/  F2FP.SATFINITE.E4M3.F32.PACK_AB_MERGE_C R42, RZ, R42, RZ ;  /* 0x0000002aff2a723e */ /* 0x000fe200048070ff */
[----:B------:R-:W-:Y:S01]  /*5f90*/  FADD R41, R78, -UR11 ;  /* 0x8000000b4e297e21 */ /* 0x000fe20008000000 */
[----:B------:R-:W-:Y:S02]  /*5fa0*/  LOP3.LUT R16, R16, 0xff0000, RZ, 0xc0, !PT ;  /* 0x00ff000010107812 */ /* 0x000fe400078ec0ff */
[----:B------:R-:W-:Y:S02]  /*5fb0*/  F2FP.SATFINITE.E4M3.F32.PACK_AB_MERGE_C R40, RZ, R40, RZ ;  /* 0x00000028ff28723e */ /* 0x000fe400048070ff */
[----:B------:R-:W-:Y:S01]  /*5fc0*/  LOP3.LUT R38, R38, 0xffff, RZ, 0xc0, !PT ;  /* 0x0000ffff26267812 */ /* 0x000fe200078ec0ff */
[----:B------:R-:W-:Y:S01]  /*5fd0*/  @P1 FMUL R36, R36, UR10 ;  /* 0x0000000a24241c20 */ /* 0x000fe20008400000 */
[----:B------:R-:W-:-:S02]  /*5fe0*/  LOP3.LUT R3, R54, 0xffff, R3, 0xf8, !PT ;  /* 0x0000ffff36037812 */ /* 0x000fc400078ef803 */
[----:B------:R-:W-:Y:S02]  /*5ff0*/  LOP3.LUT R8, R8, 0xffff, R89, 0xf8, !PT ;  /* 0x0000ffff08087812 */ /* 0x000fe400078ef859 */
[----:B------:R-:W-:Y:S02]  /*6000*/  LOP3.LUT R56, R56, 0xffff, RZ, 0xc0, !PT ;  /* 0x0000ffff38387812 */ /* 0x000fe400078ec0ff */
[----:B------:R-:W-:Y:S02]  /*6010*/  LOP3.LUT R54, R26, R21, RZ, 0xfc, !PT ;  /* 0x000000151a367212 */ /* 0x000fe400078efcff */
[----:B------:R-:W-:Y:S01]  /*6020*/  LOP3.LUT R42, R42, 0xffff, RZ, 0xc0, !PT ;  /* 0x0000ffff2a2a7812 */ /* 0x000fe200078ec0ff */
[----:B------:R-:W-:Y:S01]  /*6030*/  FADD R59, R59, -UR11 ;  /* 0x8000000b3b3b7e21 */ /* 0x000fe20008000000 */
[----:B------:R-:W-:Y:S01]  /*6040*/  LOP3.LUT R16, R16, 0xffff, R81, 0xf8, !PT ;  /* 0x0000ffff10107812 */ /* 0x000fe200078ef851 */
[----:B------:R-:W-:Y:S01]  /*6050*/  FADD R19, R19, -UR11 ;  /* 0x8000000b13137e21 */ /* 0x000fe20008000000 */
[----:B------:R-:W-:Y:S01]  /*6060*/  LOP3.LUT R40, R40, 0xffff, RZ, 0xc0, !PT ;  /* 0x0000ffff28287812 */ /* 0x000fe200078ec0ff */
[----:B------:R-:W-:Y:S01]  /*6070*/  FMUL R41, R41, UR6 ;  /* 0x0000000629297c20 */ /* 0x000fe20008400000 */
[----:B------:R-:W-:-:S02]  /*6080*/  SHF.L.U32 R21, R38, 0x18, RZ ;  /* 0x0000001826157819 */ /* 0x000fc400000006ff */
[----:B------:R-:W-:Y:S02]  /*6090*/  LOP3.LUT R5, R8, R5, RZ, 0xfc, !PT ;  /* 0x0000000508057212 */ /* 0x000fe400078efcff */
[----:B------:R-:W-:Y:S02]  /*60a0*/  SHF.L.U32 R13, R56, 0x18, RZ ;  /* 0x00000018380d7819 */ /* 0x000fe400000006ff */
[----:B------:R-:W-:Y:S02]  /*60b0*/  F2FP.SATFINITE.E4M3.F32.PACK_AB_MERGE_C R36, RZ, R36, RZ ;  /* 0x00000024ff24723e */ /* 0x000fe400048070ff */
[----:B------:R-:W-:Y:S01]  /*60c0*/  SHF.L.U32 R23, R42, 0x18, RZ ;  /* 0x000000182a177819 */ /* 0x000fe200000006ff */
[----:B------:R-:W-:Y:S01]  /*60d0*/  FADD R15, R15, -UR11 ;  /* 0x8000000b0f0f7e21 */ /* 0x000fe20008000000 */
[----:B------:R-:W-:Y:S01]  /*60e0*/  LOP3.LUT R8, R16, R9, RZ, 0xfc, !PT ;  /* 0x0000000910087212 */ /* 0x000fe200078efcff */
[----:B------:R-:W-:Y:S01]  /*60f0*/  FFMA R41, R226, R41, R70 ;  /* 0x00000029e2297223 */ /* 0x000fe20000000046 */
[----:B------:R-:W-:Y:S01]  /*6100*/  SHF.L.U32 R57, R40, 0x18, RZ ;  /* 0x0000001828397819 */ /* 0x000fe200000006ff */
[----:B------:R-:W-:Y:S01]  /*6110*/  FMUL R16, R59, UR6 ;  /* 0x000000063b107c20 */ /* 0x000fe20008400000 */
[----:B------:R-:W-:Y:S01]  /*6120*/  LOP3.LUT R56, R22, R21, RZ, 0xfc, !PT ;  /* 0x0000001516387212 */ /* 0x000fe200078efcff */
[----:B------:R-:W-:Y:S01]  /*6130*/  FMUL R22, R19, UR6 ;  /* 0x0000000613167c20 */ /* 0x000fe20008400000 */
[----:B------:R-:W-:-:S02]  /*6140*/  LOP3.LUT R36, R36, 0xffff, RZ, 0xc0, !PT ;  /* 0x0000ffff24247812 */ /* 0x000fc400078ec0ff */
[----:B------:R-:W-:Y:S01]  /*6150*/  LOP3.LUT R58, R20, R23, RZ, 0xfc, !PT ;  /* 0x00000017143a7212 */ /* 0x000fe200078efcff */
[----:B------:R-:W-:Y:S01]  /*6160*/  @P1 FMUL R41, R41, UR10 ;  /* 0x0000000a29291c20 */ /* 0x000fe20008400000 */
[----:B------:R-:W-:Y:S01]  /*6170*/  LOP3.LUT R57, R24, R57, RZ, 0xfc, !PT ;  /* 0x0000003918397212 */ /* 0x000fe200078efcff */
[----:B------:R-:W0:Y:S01]  /*6180*/  LDC.64 R20, c[0x0][0x3c8] ;  /* 0x0000f200ff147b82 */ /* 0x000e220000000a00 */
[----:B------:R-:W-:Y:S01]  /*6190*/  FFMA R16, R207, R16, R251 ;  /* 0x00000010cf107223 */ /* 0x000fe200000000fb */
[----:B------:R-:W-:Y:S01]  /*61a0*/  FMUL R24, R15, UR6 ;  /* 0x000000060f187c20 */ /* 0x000fe20008400000 */
[----:B------:R-:W-:Y:S01]  /*61b0*/  FFMA R22, R167, R22, R115 ;  /* 0x00000016a7167223 */ /* 0x000fe20000000073 */
[----:B------:R-:W-:Y:S01]  /*61c0*/  FADD R11, R11, -UR11 ;  /* 0x8000000b0b0b7e21 */ /* 0x000fe20008000000 */
[----:B------:R-:W-:Y:S01]  /*61d0*/  SHF.L.U32 R36, R36, 0x18, RZ ;  /* 0x0000001824247819 */ /* 0x000fe200000006ff */
[----:B------:R-:W-:Y:S01]  /*61e0*/  FADD R35, R35, -UR11 ;  /* 0x8000000b23237e21 */ /* 0x000fe20008000000 */
[----:B------:R-:W-:Y:S01]  /*61f0*/  @P1 FMUL R44, R44, UR10 ;  /* 0x0000000a2c2c1c20 */ /* 0x000fe20008400000 */
[----:B------:R-:W-:Y:S01]  /*6200*/  @P1 FMUL R16, R16, UR10 ;  /* 0x0000000a10101c20 */ /* 0x000fe20008400000 */
[----:B------:R-:W-:Y:S01]  /*6210*/  FFMA R24, R163, R24, R111 ;  /* 0x00000018a3187223 */ /* 0x000fe2000000006f */
[----:B------:R-:W-:Y:S01]  /*6220*/  @P1 FMUL R22, R22, UR10 ;  /* 0x0000000a16161c20 */ /* 0x000fe20008400000 */
[----:B------:R-:W-:Y:S01]  /*6230*/  FADD R7, R7, -UR11 ;  /* 0x8000000b07077e21 */ /* 0x000fe20008000000 */
[----:B------:R-:W-:Y:S01]  /*6240*/  F2FP.SATFINITE.E4M3.F32.PACK_AB_MERGE_C R41, RZ, R41, RZ ;  /* 0x00000029ff29723e */ /* 0x000fe200048070ff */
[----:B------:R-:W-:Y:S01]  /*6250*/  FMUL R26, R11, UR6 ;  /* 0x000000060b1a7c20 */ /* 0x000fe20008400000 */
[----:B------:R-:W-:Y:S01]  /*6260*/  LOP3.LUT R3, R3, R36, RZ, 0xfc, !PT ;  /* 0x0000002403037212 */ /* 0x000fe200078efcff */
[----:B------:R-:W-:Y:S01]  /*6270*/  FMUL R36, R35, UR6 ;  /* 0x0000000623247c20 */ /* 0x000fe20008400000 */
[----:B------:R-:W-:Y:S01]  /*6280*/  @P1 FMUL R24, R24, UR10 ;  /* 0x0000000a18181c20 */ /* 0x000fe20008400000 */
[----:B------:R-:W-:Y:S01]  /*6290*/  SHF.L.U32 R41, R41, 0x10, RZ ;  /* 0x0000001029297819 */ /* 0x000fe200000006ff */
[----:B------:R-:W-:Y:S01]  /*62a0*/  FMUL R28, R7, UR6 ;  /* 0x00000006071c7c20 */ /* 0x000fe20008400000 */
[----:B------:R-:W-:Y:S01]  /*62b0*/  F2FP.SATFINITE.E4M3.F32.PACK_AB_MERGE_C R44, RZ, R44, RZ ;  /* 0x0000002cff2c723e */ /* 0x000fe200048070ff */
[----:B------:R-:W-:Y:S01]  /*62c0*/  FFMA R26, R159, R26, R107 ;  /* 0x0000001a9f1a7223 */ /* 0x000fe2000000006b */
[----:B------:R-:W-:-:S02]  /*62d0*/  F2FP.SATFINITE.E4M3.F32.PACK_AB_MERGE_C R16, RZ, R16, RZ ;  /* 0x00000010ff10723e */ /* 0x000fc400048070ff */
[----:B------:R-:W-:Y:S02]  /*62e0*/  MOV R53, UR7 ;  /* 0x0000000700357c02 */ /* 0x000fe40008000f00 */
[----:B------:R-:W-:Y:S01]  /*62f0*/  F2FP.SATFINITE.E4M3.F32.PACK_AB_MERGE_C R22, RZ, R22, RZ ;  /* 0x00000016ff16723e */ /* 0x000fe200048070ff */
[----:B------:R-:W-:Y:S01]  /*6300*/  FFMA R36, R183, R36, R131 ;  /* 0x00000024b7247223 */ /* 0x000fe20000000083 */
[----:B------:R-:W-:Y:S01]  /*6310*/  LOP3.LUT R41, R41, 0xff0000, RZ, 0xc0, !PT ;  /* 0x00ff000029297812 */ /* 0x000fe200078ec0ff */
[----:B------:R-:W-:Y:S01]  /*6320*/  FFMA R28, R155, R28, R103 ;  /* 0x0000001c9b1c7223 */ /* 0x000fe20000000067 */
[----:B------:R-:W-:Y:S01]  /*6330*/  LOP3.LUT R44, R44, 0xffff, RZ, 0xc0, !PT ;  /* 0x0000ffff2c2c7812 */ /* 0x000fe200078ec0ff */
[----:B------:R-:W-:Y:S01]  /*6340*/  @P1 FMUL R26, R26, UR10 ;  /* 0x0000000a1a1a1c20 */ /* 0x000fe20008400000 */
[----:B------:R-:W-:Y:S01]  /*6350*/  LOP3.LUT R16, R16, 0xffff, RZ, 0xc0, !PT ;  /* 0x0000ffff10107812 */ /* 0x000fe200078ec0ff */
[----:B------:R-:W-:Y:S01]  /*6360*/  IMAD R53, R53, 0x3000, R0 ;  /* 0x0000300035357824 */ /* 0x000fe200078e0200 */
[----:B------:R-:W-:-:S02]  /*6370*/  F2FP.SATFINITE.E4M3.F32.PACK_AB_MERGE_C R24, RZ, R24, RZ ;  /* 0x00000018ff18723e */ /* 0x000fc400048070ff */
[----:B------:R-:W-:Y:S01]  /*6380*/  LOP3.LUT R22, R22, 0xffff, RZ, 0xc0, !PT ;  /* 0x0000ffff16167812 */ /* 0x000fe200078ec0ff */
[----:B------:R-:W-:Y:S01]  /*6390*/  @P1 FMUL R36, R36, UR10 ;  /* 0x0000000a24241c20 */ /* 0x000fe20008400000 */
[----:B------:R-:W-:Y:S01]  /*63a0*/  SHF.L.U32 R14, R14, 0x18, RZ ;  /* 0x000000180e0e7819 */ /* 0x000fe200000006ff */
[----:B------:R-:W-:Y:S01]  /*63b0*/  @P1 FMUL R28, R28, UR10 ;  /* 0x0000000a1c1c1c20 */ /* 0x000fe20008400000 */
[----:B------:R-:W-:Y:S02]  /*63c0*/  LOP3.LUT R41, R41, 0xffff, R76, 0xf8, !PT ;  /* 0x0000ffff29297812 */ /* 0x000fe400078ef84c */
[----:B------:R-:W-:Y:S02]  /*63d0*/  SHF.L.U32 R44, R44, 0x18, RZ ;  /* 0x000000182c2c7819 */ /* 0x000fe400000006ff */
[----:B------:R-:W-:Y:S02]  /*63e0*/  SHF.L.U32 R16, R16, 0x18, RZ ;  /* 0x0000001810107819 */ /* 0x000fe400000006ff */
[----:B------:R-:W-:-:S02]  /*63f0*/  LOP3.LUT R24, R24, 0xffff, RZ, 0xc0, !PT ;  /* 0x0000ffff18187812 */ /* 0x000fc400078ec0ff */
[----:B------:R-:W-:Y:S02]  /*6400*/  SHF.L.U32 R22, R22, 0x18, RZ ;  /* 0x0000001816167819 */ /* 0x000fe400000006ff */
[----:B------:R-:W-:Y:S02]  /*6410*/  LOP3.LUT R50, R50, 0xffff, R72, 0xf8, !PT ;  /* 0x0000ffff32327812 */ /* 0x000fe400078ef848 */
[----:B------:R-:W-:Y:S02]  /*6420*/  LOP3.LUT R14, R49, R14, RZ, 0xfc, !PT ;  /* 0x0000000e310e7212 */ /* 0x000fe400078efcff */
[----:B------:R-:W-:Y:S02]  /*6430*/  F2FP.SATFINITE.E4M3.F32.PACK_AB_MERGE_C R26, RZ, R26, RZ ;  /* 0x0000001aff1a723e */ /* 0x000fe400048070ff */
[----:B------:R-:W-:Y:S02]  /*6440*/  IADD3 R51, PT, PT, R53, 0x1000, RZ ;  /* 0x0000100035337810 */ /* 0x000fe40007ffe0ff */
[----:B------:R-:W-:-:S02]  /*6450*/  F2FP.SATFINITE.E4M3.F32.PACK_AB_MERGE_C R36, RZ, R36, RZ ;  /* 0x00000024ff24723e */ /* 0x000fc400048070ff */
[----:B------:R-:W-:Y:S02]  /*6460*/  IADD3 R49, PT, PT, R53, 0x1200, RZ ;  /* 0x0000120035317810 */ /* 0x000fe40007ffe0ff */
[----:B------:R-:W-:Y:S02]  /*6470*/  LOP3.LUT R9, R41, R44, RZ, 0xfc, !PT ;  /* 0x0000002c29097212 */ /* 0x000fe400078efcff */
[----:B------:R-:W-:Y:S02]  /*6480*/  LOP3.LUT R16, R45, R16, RZ, 0xfc, !PT ;  /* 0x000000102d107212 */ /* 0x000fe400078efcff */
[----:B------:R-:W-:Y:S02]  /*6490*/  LOP3.LUT R2, R2, R33, RZ, 0xfc, !PT ;  /* 0x0000002102027212 */ /* 0x000fe400078efcff */
[----:B------:R-:W-:Y:S02]  /*64a0*/  SHF.L.U32 R11, R24, 0x18, RZ ;  /* 0x00000018180b7819 */ /* 0x000fe400000006ff */
[----:B------:R-:W-:-:S02]  /*64b0*/  LOP3.LUT R7, R29, R22, RZ, 0xfc, !PT ;  /* 0x000000161d077212 */ /* 0x000fc400078efcff */
[C---:B------:R-:W-:Y:S02]  /*64c0*/  IADD3 R47, PT, PT, R53.reuse, 0x1400, RZ ;  /* 0x00001400352f7810 */ /* 0x040fe40007ffe0ff */
[----:B------:R-:W-:Y:S02]  /*64d0*/  F2FP.SATFINITE.E4M3.F32.PACK_AB_MERGE_C R28, RZ, R28, RZ ;  /* 0x0000001cff1c723e */ /* 0x000fe400048070ff */
[C---:B------:R-:W-:Y:S02]  /*64e0*/  IADD3 R45, PT, PT, R53.reuse, 0x1600, RZ ;  /* 0x00001600352d7810 */ /* 0x040fe40007ffe0ff */
[C---:B------:R-:W-:Y:S02]  /*64f0*/  IADD3 R43, PT, PT, R53.reuse, 0x1800, RZ ;  /* 0x00001800352b7810 */ /* 0x040fe40007ffe0ff */
[C---:B------:R-:W-:Y:S02]  /*6500*/  IADD3 R41, PT, PT, R53.reuse, 0x1a00, RZ ;  /* 0x00001a0035297810 */ /* 0x040fe40007ffe0ff */
[----:B------:R-:W-:-:S02]  /*6510*/  IADD3 R39, PT, PT, R53, 0x1c00, RZ ;  /* 0x00001c0035277810 */ /* 0x000fc40007ffe0ff */
[C---:B------:R-:W-:Y:S02]  /*6520*/  IADD3 R37, PT, PT, R53.reuse, 0x1e00, RZ ;  /* 0x00001e0035257810 */ /* 0x040fe40007ffe0ff */
[C---:B------:R-:W-:Y:S02]  /*6530*/  IADD3 R35, PT, PT, R53.reuse, 0x2000, RZ ;  /* 0x0000200035237810 */ /* 0x040fe40007ffe0ff */
[C---:B------:R-:W-:Y:S02]  /*6540*/  IADD3 R33, PT, PT, R53.reuse, 0x2200, RZ ;  /* 0x0000220035217810 */ /* 0x040fe40007ffe0ff */
[C---:B------:R-:W-:Y:S02]  /*6550*/  IADD3 R31, PT, PT, R53.reuse, 0x2400, RZ ;  /* 0x00002400351f7810 */ /* 0x040fe40007ffe0ff */
[C---:B------:R-:W-:Y:S02]  /*6560*/  IADD3 R29, PT, PT, R53.reuse, 0x2600, RZ ;  /* 0x00002600351d7810 */ /* 0x040fe40007ffe0ff */
[----:B------:R-:W-:-:S02]  /*6570*/  IADD3 R27, PT, PT, R53, 0x2800, RZ ;  /* 0x00002800351b7810 */ /* 0x000fc40007ffe0ff */
[C---:B------:R-:W-:Y:S02]  /*6580*/  IADD3 R24, PT, PT, R53.reuse, 0x2a00, RZ ;  /* 0x00002a0035187810 */ /* 0x040fe40007ffe0ff */
[C---:B------:R-:W-:Y:S02]  /*6590*/  IADD3 R59, PT, PT, R53.reuse, 0x2e00, RZ ;  /* 0x00002e00353b7810 */ /* 0x040fe40007ffe0ff */
[C---:B------:R-:W-:Y:S01]  /*65a0*/  IADD3 R22, PT, PT, R53.reuse, 0x2c00, RZ ;  /* 0x00002c0035167810 */ /* 0x040fe20007ffe0ff */
[--C-:B0-----:R-:W-:Y:S01]  /*65b0*/  IMAD.WIDE.U32 R52, R53, 0x4, R20.reuse ;  /* 0x0000000435347825 */ /* 0x101fe200078e0014 */
[----:B------:R-:W-:Y:S02]  /*65c0*/  LOP3.LUT R13, R50, R13, RZ, 0xfc, !PT ;  /* 0x0000000d320d7212 */ /* 0x000fe400078efcff */
[----:B------:R-:W-:Y:S01]  /*65d0*/  LOP3.LUT R26, R26, 0xffff, RZ, 0xc0, !PT ;  /* 0x0000ffff1a1a7812 */ /* 0x000fe200078ec0ff */
[----:B------:R-:W-:Y:S01]  /*65e0*/  IMAD.WIDE.U32 R50, R51, 0x4, R20 ;  /* 0x0000000433327825 */ /* 0x000fe200078e0014 */
[----:B------:R-:W-:-:S02]  /*65f0*/  LOP3.LUT R36, R36, 0xffff, RZ, 0xc0, !PT ;  /* 0x0000ffff24247812 */ /* 0x000fc400078ec0ff */
[----:B------:R-:W-:Y:S01]  /*6600*/  LOP3.LUT R17, R46, R17, RZ, 0xfc, !PT ;  /* 0x000000112e117212 */ /* 0x000fe200078efcff */
[--C-:B------:R-:W-:Y:S01]  /*6610*/  IMAD.WIDE.U32 R48, R49, 0x4, R20.reuse ;  /* 0x0000000431307825 */ /* 0x100fe200078e0014 */
[----:B------:R-:W-:Y:S01]  /*6620*/  LOP3.LUT R28, R28, 0xffff, RZ, 0xc0, !PT ;  /* 0x0000ffff1c1c7812 */ /* 0x000fe200078ec0ff */
[----:B------:R0:W-:Y:S01]  /*6630*/  STG.E desc[UR8][R52.64], R96 ;  /* 0x0000006034007986 */ /* 0x0001e2000c101908 */
[----:B------:R-:W-:Y:S01]  /*6640*/  SHF.L.U32 R15, R26, 0x18, RZ ;  /* 0x000000181a0f7819 */ /* 0x000fe200000006ff */
[--C-:B------:R-:W-:Y:S01]  /*6650*/  IMAD.WIDE.U32 R46, R47, 0x4, R20.reuse ;  /* 0x000000042f2e7825 */ /* 0x100fe200078e0014 */
[----:B------:R-:W-:Y:S01]  /*6660*/  SHF.L.U32 R55, R36, 0x18, RZ ;  /* 0x0000001824377819 */ /* 0x000fe200000006ff */
[----:B------:R0:W-:Y:S02]  /*6670*/  STG.E desc[UR8][R52.64+0x800], R4 ;  /* 0x0008000434007986 */ /* 0x0001e4000c101908 */
[--C-:B------:R-:W-:Y:S02]  /*6680*/  IMAD.WIDE.U32 R44, R45, 0x4, R20.reuse ;  /* 0x000000042d2c7825 */ /* 0x100fe400078e0014 */
[----:B------:R0:W-:Y:S02]  /*6690*/  STG.E desc[UR8][R52.64+0x1000], R5 ;  /* 0x0010000534007986 */ /* 0x0001e4000c101908 */
[----:B------:R-:W-:-:S02]  /*66a0*/  IMAD.WIDE.U32 R42, R43, 0x4, R20 ;  /* 0x000000042b2a7825 */ /* 0x000fc400078e0014 */
[----:B------:R0:W-:Y:S01]  /*66b0*/  STG.E desc[UR8][R52.64+0x1800], R6 ;  /* 0x0018000634007986 */ /* 0x0001e2000c101908 */
[----:B------:R-:W-:Y:S01]  /*66c0*/  SHF.L.U32 R28, R28, 0x18, RZ ;  /* 0x000000181c1c7819 */ /* 0x000fe200000006ff */
[--C-:B------:R-:W-:Y:S02]  /*66d0*/  IMAD.WIDE.U32 R40, R41, 0x4, R20.reuse ;  /* 0x0000000429287825 */ /* 0x100fe400078e0014 */
[----:B------:R0:W-:Y:S01]  /*66e0*/  STG.E desc[UR8][R52.64+0x2000], R8 ;  /* 0x0020000834007986 */ /* 0x0001e2000c101908 */
[----:B------:R-:W-:Y:S01]  /*66f0*/  LOP3.LUT R15, R34, R15, RZ, 0xfc, !PT ;  /* 0x0000000f220f7212 */ /* 0x000fe200078efcff */
[--C-:B------:R-:W-:Y:S02]  /*6700*/  IMAD.WIDE.U32 R38, R39, 0x4, R20.reuse ;  /* 0x0000000427267825 */ /* 0x100fe400078e0014 */
[----:B------:R0:W-:Y:S04]  /*6710*/  STG.E desc[UR8][R52.64+0x2800], R9 ;  /* 0x0028000934007986 */ /* 0x0001e8000c101908 */
[----:B------:R0:W-:Y:S01]  /*6720*/  STG.E desc[UR8][R52.64+0x3000], R10 ;  /* 0x0030000a34007986 */ /* 0x0001e2000c101908 */
[----:B------:R-:W-:-:S03]  /*6730*/  IMAD.WIDE.U32 R36, R37, 0x4, R20 ;  /* 0x0000000425247825 */ /* 0x000fc600078e0014 */
[----:B------:R0:W-:Y:S01]  /*6740*/  STG.E desc[UR8][R52.64+0x3800], R12 ;  /* 0x0038000c34007986 */ /* 0x0001e2000c101908 */
[----:B------:R-:W-:-:S03]  /*6750*/  LOP3.LUT R55, R30, R55, RZ, 0xfc, !PT ;  /* 0x000000371e377212 */ /* 0x000fc600078efcff */
[----:B------:R0:W-:Y:S01]  /*6760*/  STG.E desc[UR8][R50.64], R13 ;  /* 0x0000000d32007986 */ /* 0x0001e2000c101908 */
[----:B------:R-:W-:Y:S01]  /*6770*/  LOP3.LUT R11, R32, R11, RZ, 0xfc, !PT ;  /* 0x0000000b200b7212 */ /* 0x000fe200078efcff */
[--C-:B------:R-:W-:Y:S02]  /*6780*/  IMAD.WIDE.U32 R34, R35, 0x4, R20.reuse ;  /* 0x0000000423227825 */ /* 0x100fe400078e0014 */
[----:B------:R0:W-:Y:S01]  /*6790*/  STG.E desc[UR8][R48.64], R14 ;  /* 0x0000000e30007986 */ /* 0x0001e2000c101908 */
[----:B------:R-:W-:Y:S01]  /*67a0*/  LOP3.LUT R19, R25, R28, RZ, 0xfc, !PT ;  /* 0x0000001c19137212 */ /* 0x000fe200078efcff */
        /* <DEDUP_REMOVED lines=22> */
.L_x_10290:
[----:B-1----:R-:W2:Y:S01]  /*6910*/  LDL R3, [R1+0xb4] ;  /* 0x0000b40001037983 */ /* 0x002ea20000100800 */
[----:B------:R-:W-:Y:S01]  /*6920*/  FADD R2, R96, -UR11 ;  /* 0x8000000b60027e21 */ /* 0x000fe20008000000 */
[----:B------:R-:W-:Y:S01]  /*6930*/  FADD R0, R97, -UR11 ;  /* 0x8000000b61007e21 */ /* 0x000fe20008000000 */
[----:B------:R-:W0:Y:S01]  /*6940*/  LDCU.U8 UR5, c[0x0][0x404] ;  /* 0x00008080ff0577ac */ /* 0x000e220008000000 */
[----:B------:R1:W-:Y:S04]  /*6950*/  STL [R1+0xc4], R103 ;  /* 0x0000c46701007387 */ /* 0x0003e80000100800 */
[----:B-1----:R-:W3:Y:S04]  /*6960*/  LDL R103, [R1+0xbc] ;  /* 0x0000bc0001677983 */ /* 0x002ee80000100800 */
[----:B------:R-:W4:Y:S04]  /*6970*/  LDL.LU R96, [R1+0xc0] ;  /* 0x0000c00001607983 */ /* 0x000f280000300800 */
[----:B------:R-:W3:Y:S01]  /*6980*/  LDL R97, [R1+0xb0] ;  /* 0x0000b00001617983 */ /* 0x000ee20000100800 */
[----:B------:R-:W-:Y:S01]  /*6990*/  FMUL R2, R2, UR6 ;  /* 0x0000000602027c20 */ /* 0x000fe20008400000 */
[----:B------:R-:W-:Y:S01]  /*69a0*/  FMUL R0, R0, UR6 ;  /* 0x0000000600007c20 */ /* 0x000fe20008400000 */
[----:B0-----:R-:W-:-:S03]  /*69b0*/  ISETP.NE.AND P1, PT, RZ, UR5, PT ;  /* 0x00000005ff007c0c */ /* 0x001fc6000bf25270 */
[----:B--2---:R-:W-:Y:S01]  /*69c0*/  FFMA R0, R245, R0, R3 ;  /* 0x00000000f5007223 */ /* 0x004fe20000000003 */
[----:B---3--:R-:W-:-:S04]  /*69d0*/  FFMA R2, R244, R2, R97 ;  /* 0x00000002f4027223 */ /* 0x008fc80000000061 */
[----:B------:R-:W-:Y:S01]  /*69e0*/  FMUL R3, R2, UR10 ;  /* 0x0000000a02037c20 */ /* 0x000fe20008400000 */
[----:B----4-:R-:W-:-:S04]  /*69f0*/  FMNMX3 R96, R96, |R2|, |R0|, !PT ;  /* 0x4000000260607276 */ /* 0x010fc80007800400 */
[----:B------:R-:W-:Y:S01]  /*6a00*/  @P1 FMUL R0, R0, UR10 ;  /* 0x0000000a00001c20 */ /* 0x000fe20008400000 */
[----:B------:R-:W-:-:S04]  /*6a10*/  FSEL R3, R2, R3, !P1 ;  /* 0x0000000302037208 */ /* 0x000fc80004800000 */
[----:B------:R-:W-:Y:S02]  /*6a20*/  F2FP.SATFINITE.E4M3.F32.PACK_AB_MERGE_C R2, RZ, R3, RZ ;  /* 0x00000003ff02723e */ /* 0x000fe400048070ff */
[----:B------:R-:W2:Y:S01]  /*6a30*/  LDL R3, [R1+0xb8] ;  /* 0x0000b80001037983 */ /* 0x000ea20000100800 */
[----:B------:R-:W-:Y:S02]  /*6a40*/  F2FP.SATFINITE.E4M3.F32.PACK_AB_MERGE_C R0, RZ, R0, RZ ;  /* 0x00000000ff00723e */ /* 0x000fe400048070ff */
[----:B------:R-:W-:-:S04]  /*6a50*/  LOP3.LUT R2, R2, 0xff, RZ, 0xc0, !PT ;  /* 0x000000ff02027812 */ /* 0x000fc800078ec0ff */
[----:B------:R-:W-:Y:S01]  /*6a60*/  LEA R97, R0, R2, 0x8 ;  /* 0x0000000200617211 */ /* 0x000fe200078e40ff */
[----:B------:R-:W-:Y:S02]  /*6a70*/  FADD R2, R98, -UR11 ;  /* 0x8000000b62027e21 */ /* 0x000fe40008000000 */
[----:B------:R-:W3:Y:S02]  /*6a80*/  LDL R98, [R1+0xac] ;  /* 0x0000ac0001627983 */ /* 0x000ee40000100800 */
[----:B------:R-:W-:-:S04]  /*6a90*/  FMUL R2, R2, UR6 ;  /* 0x0000000602027c20 */ /* 0x000fc80008400000 */
[----:B--2---:R-:W-:-:S04]  /*6aa0*/  FFMA R2, R246, R2, R3 ;  /* 0x00000002f6027223 */ /* 0x004fc80000000003 */
[----:B------:R-:W-:-:S05]  /*6ab0*/  FMUL R0, R2, UR10 ;  /* 0x0000000a02007c20 */ /* 0x000fca0008400000 */
[----:B------:R-:W-:Y:S01]  /*6ac0*/  FSEL R3, R2, R0, !P1 ;  /* 0x0000000002037208 */ /* 0x000fe20004800000 */
[----:B------:R-:W-:Y:S02]  /*6ad0*/  FADD R0, R99, -UR11 ;  /* 0x8000000b63007e21 */ /* 0x000fe40008000000 */
[----:B------:R-:W2:Y:S01]  /*6ae0*/  LDL R99, [R1+0xa8] ;  /* 0x0000a80001637983 */ /* 0x000ea20000100800 */
[----:B------:R-:W-:Y:S01]  /*6af0*/  F2FP.SATFINITE.E4M3.F32.PACK_AB_MERGE_C R3, RZ, R3, RZ ;  /* 0x00000003ff03723e */ /* 0x000fe200048070ff */
[----:B------:R-:W-:-:S03]  /*6b00*/  FMUL R0, R0, UR6 ;  /* 0x0000000600007c20 */ /* 0x000fc60008400000 */
[----:B------:R-:W-:Y:S01]  /*6b10*/  SHF.L.U32 R3, R3, 0x10, RZ ;  /* 0x0000001003037819 */ /* 0x000fe200000006ff */
[----:B------:R-:W-:Y:S02]  /*6b20*/  FFMA R0, R247, R0, R103 ;  /* 0x00000000f7007223 */ /* 0x000fe40000000067 */
[----:B------:R-:W4:Y:S01]  /*6b30*/  LDL.LU R103, [R1+0xc4] ;  /* 0x0000c40001677983 */ /* 0x000f220000300800 */
[----:B------:R-:W-:Y:S02]  /*6b40*/  LOP3.LUT R3, R3, 0xff0000, RZ, 0xc0, !PT ;  /* 0x00ff000003037812 */ /* 0x000fe400078ec0ff */
[----:B------:R-:W-:Y:S01]  /*6b50*/  FMNMX3 R96, R96, |R2|, |R0|, !PT ;  /* 0x4000000260607276 */ /* 0x000fe20007800400 */
[----:B------:R-:W-:Y:S01]  /*6b60*/  @P1 FMUL R0, R0, UR10 ;  /* 0x0000000a00001c20 */ /* 0x000fe20008400000 */
[----:B------:R-:W-:-:S04]  /*6b70*/  LOP3.LUT R3, R3, 0xffff, R97, 0xf8, !PT ;  /* 0x0000ffff03037812 */ /* 0x000fc800078ef861 */
[----:B------:R-:W-:-:S04]  /*6b80*/  F2FP.SATFINITE.E4M3.F32.PACK_AB_MERGE_C R0, RZ, R0, RZ ;  /* 0x00000000ff00723e */ /* 0x000fc800048070ff */
[----:B------:R-:W-:-:S04]  /*6b90*/  LOP3.LUT R0, R0, 0xffff, RZ, 0xc0, !PT ;  /* 0x0000ffff00007812 */ /* 0x000fc800078ec0ff */
[----:B------:R-:W-:Y:S01]  /*6ba0*/  SHF.L.U32 R2, R0, 0x18, RZ ;  /* 0x0000001800027819 */ /* 0x000fe200000006ff */
[----:B------:R-:W-:Y:S02]  /*6bb0*/  FADD R0, R92, -UR11 ;  /* 0x8000000b5c007e21 */ /* 0x000fe40008000000 */
[----:B------:R-:W3:Y:S01]  /*6bc0*/  LDL R92, [R1+0xa4] ;  /* 0x0000a400015c7983 */ /* 0x000ee20000100800 */
[----:B------:R-:W-:-:S03]  /*6bd0*/  LOP3.LUT R97, R3, R2, RZ, 0xfc, !PT ;  /* 0x0000000203617212 */ /* 0x000fc600078efcff */
[----:B------:R-:W2:Y:S01]  /*6be0*/  LDL R3, [R1+0xa0] ;  /* 0x0000a00001037983 */ /* 0x000ea20000100800 */
[----:B------:R-:W-:Y:S01]  /*6bf0*/  FMUL R0, R0, UR6 ;  /* 0x0000000600007c20 */ /* 0x000fe20008400000 */
[----:B------:R-:W-:-:S04]  /*6c00*/  FADD R2, R93, -UR11 ;  /* 0x8000000b5d027e21 */ /* 0x000fc80008000000 */
[----:B------:R-:W-:-:S04]  /*6c10*/  FMUL R2, R2, UR6 ;  /* 0x0000000602027c20 */ /* 0x000fc80008400000 */
[----:B---3--:R-:W-:Y:S01]  /*6c20*/  FFMA R2, R241, R2, R92 ;  /* 0x00000002f1027223 */ /* 0x008fe2000000005c */
[----:B--2---:R-:W-:-:S04]  /*6c30*/  FFMA R0, R240, R0, R3 ;  /* 0x00000000f0007223 */ /* 0x004fc80000000003 */
[----:B------:R-:W-:-:S05]  /*6c40*/  FMUL R3, R0, UR10 ;  /* 0x0000000a00037c20 */ /* 0x000fca0008400000 */
[----:B------:R-:W-:Y:S02]  /*6c50*/  FSEL R3, R0, R3, !P1 ;  /* 0x0000000300037208 */ /* 0x000fe40004800000 */
[----:B------:R-:W-:Y:S01]  /*6c60*/  FMNMX3 R0, R96, |R0|, |R2|, !PT ;  /* 0x4000000060007276 */ /* 0x000fe20007800402 */
[----:B------:R-:W-:Y:S01]  /*6c70*/  @P1 FMUL R2, R2, UR10 ;  /* 0x0000000a02021c20 */ /* 0x000fe20008400000 */
[----:B------:R-:W-:Y:S01]  /*6c80*/  F2FP.SATFINITE.E4M3.F32.PACK_AB_MERGE_C R3, RZ, R3, RZ ;  /* 0x00000003ff03723e */ /* 0x000fe200048070ff */
[----:B------:R-:W-:Y:S01]  /*6c90*/  FADD R88, R88, -UR11 ;  /* 0x8000000b58587e21 */ /* 0x000fe20008000000 */
[----:B------:R-:W2:Y:S02]  /*6ca0*/  LDL R96, [R1+0x84] ;  /* 0x0000840001607983 */ /* 0x000ea40000100800 */
[----:B------:R-:W-:Y:S02]  /*6cb0*/  LOP3.LUT R3, R3, 0xff, RZ, 0xc0, !PT ;  /* 0x000000ff03037812 */ /* 0x000fe400078ec0ff */
[----:B------:R-:W-:-:S04]  /*6cc0*/  F2FP.SATFINITE.E4M3.F32.PACK_AB_MERGE_C R2, RZ, R2, RZ ;  /* 0x00000002ff02723e */ /* 0x000fc800048070ff */
[----:B------:R-:W-:Y:S01]  /*6cd0*/  LEA R93, R2, R3, 0x8 ;  /* 0x00000003025d7211 */ /* 0x000fe200078e40ff */
[----:B------:R-:W-:Y:S01]  /*6ce0*/  FADD R2, R94, -UR11 ;  /* 0x8000000b5e027e21 */ /* 0x000fe20008000000 */
[----:B------:R-:W-:Y:S01]  /*6cf0*/  FADD R3, R95, -UR11 ;  /* 0x8000000b5f037e21 */ /* 0x000fe20008000000 */
[----:B------:R-:W-:Y:S01]  /*6d00*/  FMUL R88, R88, UR6 ;  /* 0x0000000658587c20 */ /* 0x000fe20008400000 */
[----:B------:R-:W3:Y:S01]  /*6d10*/  LDL R95, [R1+0x9c] ;  /* 0x00009c00015f7983 */ /* 0x000ee20000100800 */
[----:B------:R-:W-:Y:S01]  /*6d20*/  FMUL R2, R2, UR6 ;  /* 0x0000000602027c20 */ /* 0x000fe20008400000 */
[----:B------:R-:W-:Y:S02]  /*6d30*/  FMUL R3, R3, UR6 ;  /* 0x0000000603037c20 */ /* 0x000fe40008400000 */
[----:B------:R-:W4:Y:S01]  /*6d40*/  LDL R94, [R1+0x80] ;  /* 0x00008000015e7983 */ /* 0x000f220000100800 */
[----:B------:R-:W-:Y:S01]  /*6d50*/  FFMA R92, R242, R2, R99 ;  /* 0x00000002f25c7223 */ /* 0x000fe20000000063 */
[----:B------:R-:W-:-:S02]  /*6d60*/  FFMA R3, R243, R3, R98 ;  /* 0x00000003f3037223 */ /* 0x000fc40000000062 */
[----:B------:R-:W2:Y:S01]  /*6d70*/  LDL R99, [R1+0x88] ;  /* 0x0000880001637983 */ /* 0x000ea20000100800 */
[----:B------:R-:W-:-:S03]  /*6d80*/  FMUL R2, R92, UR10 ;  /* 0x0000000a5c027c20 */ /* 0x000fc60008400000 */
[----:B------:R-:W2:Y:S02]  /*6d90*/  LDL R98, [R1+0x8c] ;  /* 0x00008c0001627983 */ /* 0x000ea40000100800 */
[----:B------:R-:W-:Y:S02]  /*6da0*/  FSEL R2, R92, R2, !P1 ;  /* 0x000000025c027208 */ /* 0x000fe40004800000 */
[----:B------:R-:W-:Y:S02]  /*6db0*/  FMNMX3 R0, R0, |R92|, |R3|, !PT ;  /* 0x4000005c00007276 */ /* 0x000fe40007800403 */
[----:B------:R-:W-:Y:S02]  /*6dc0*/  F2FP.SATFINITE.E4M3.F32.PACK_AB_MERGE_C R92, RZ, R2, RZ ;  /* 0x00000002ff5c723e */ /* 0x000fe400048070ff */
[----:B------:R-:W3:Y:S02]  /*6dd0*/  LDL R2, [R1+0x90] ;  /* 0x0000900001027983 */ /* 0x000ee40000100800 */
[----:B------:R-:W-:-:S04]  /*6de0*/  SHF.L.U32 R92, R92, 0x10, RZ ;  /* 0x000000105c5c7819 */ /* 0x000fc800000006ff */
[----:B------:R-:W-:-:S04]  /*6df0*/  LOP3.LUT R92, R92, 0xff0000, RZ, 0xc0, !PT ;  /* 0x00ff00005c5c7812 */ /* 0x000fc800078ec0ff */
[----:B------:R-:W-:Y:S02]  /*6e00*/  LOP3.LUT R92, R92, 0xffff, R93, 0xf8, !PT ;  /* 0x0000ffff5c5c7812 */ /* 0x000fe400078ef85d */
[----:B------:R-:W4:Y:S01]  /*6e10*/  LDL R93, [R1+0x98] ;  /* 0x00009800015d7983 */ /* 0x000f220000100800 */
[----:B---3--:R-:W-:-:S03]  /*6e20*/  FFMA R2, R236, R88, R2 ;  /* 0x00000058ec027223 */ /* 0x008fc60000000002 */
[----:B------:R-:W3:Y:S01]  /*6e30*/  LDL R88, [R1+0x94] ;  /* 0x0000940001587983 */ /* 0x000ee20000100800 */
[----:B------:R-:W-:-:S04]  /*6e40*/  FADD R89, R89, -UR11 ;  /* 0x8000000b59597e21 */ /* 0x000fc80008000000 */
[----:B------:R-:W-:Y:S01]  /*6e50*/  FMUL R89, R89, UR6 ;  /* 0x0000000659597c20 */ /* 0x000fe20008400000 */
[----:B------:R-:W-:-:S05]  /*6e60*/  @P1 FMUL R3, R3, UR10 ;  /* 0x0000000a03031c20 */ /* 0x000fca0008400000 */
[----:B------:R-:W-:Y:S01]  /*6e70*/  F2FP.SATFINITE.E4M3.F32.PACK_AB_MERGE_C R3, RZ, R3, RZ ;  /* 0x00000003ff03723e */ /* 0x000fe200048070ff */
[----:B------:R-:W-:Y:S01]  /*6e80*/  FADD R84, R84, -UR11 ;  /* 0x8000000b54547e21 */ /* 0x000fe20008000000 */
[----:B---3--:R-:W-:Y:S01]  /*6e90*/  FFMA R88, R237, R89, R88 ;  /* 0x00000059ed587223 */ /* 0x008fe20000000058 */
[----:B------:R-:W-:-:S05]  /*6ea0*/  FMUL R89, R2, UR10 ;  /* 0x0000000a02597c20 */ /* 0x000fca0008400000 */
[----:B------:R-:W-:Y:S02]  /*6eb0*/  FSEL R89, R2, R89, !P1 ;  /* 0x0000005902597208 */ /* 0x000fe40004800000 */
[----:B------:R-:W-:Y:S01]  /*6ec0*/  FMNMX3 R0, R0, |R2|, |R88|, !PT ;  /* 0x4000000200007276 */ /* 0x000fe20007800458 */
[----:B------:R-:W-:Y:S01]  /*6ed0*/  @P1 FMUL R88, R88, UR10 ;  /* 0x0000000a58581c20 */ /* 0x000fe20008400000 */
[----:B------:R-:W-:Y:S02]  /*6ee0*/  F2FP.SATFINITE.E4M3.F32.PACK_AB_MERGE_C R2, RZ, R89, RZ ;  /* 0x00000059ff02723e */ /* 0x000fe400048070ff */
[----:B------:R-:W-:Y:S02]  /*6ef0*/  LOP3.LUT R89, R3, 0xffff, RZ, 0xc0, !PT ;  /* 0x0000ffff03597812 */ /* 0x000fe400078ec0ff */
[----:B------:R-:W-:Y:S02]  /*6f00*/  LOP3.LUT R3, R2, 0xff, RZ, 0xc0, !PT ;  /* 0x000000ff02037812 */ /* 0x000fe400078ec0ff */
[----:B------:R-:W-:-:S02]  /*6f10*/  F2FP.SATFINITE.E4M3.F32.PACK_AB_MERGE_C R2, RZ, R88, RZ ;  /* 0x00000058ff02723e */ /* 0x000fc400048070ff */
[----:B------:R-:W-:Y:S02]  /*6f20*/  SHF.L.U32 R88, R89, 0x18, RZ ;  /* 0x0000001859587819 */ /* 0x000fe400000006ff */
[----:B------:R-:W-:Y:S01]  /*6f30*/  LEA R89, R2, R3, 0x8 ;  /* 0x0000000302597211 */ /* 0x000fe200078e40ff */
[----:B------:R-:W-:Y:S02]  /*6f40*/  FADD R3, R91, -UR11 ;  /* 0x8000000b5b037e21 */ /* 0x000fe40008000000 */
[----:B------:R-:W3:Y:S01]  /*6f50*/  LDL R91, [R1+0x70] ;  /* 0x00007000015b7983 */ /* 0x000ee20000100800 */
[----:B------:R-:W-:-:S03]  /*6f60*/  FADD R2, R90, -UR11 ;  /* 0x8000000b5a027e21 */ /* 0x000fc60008000000 */
[----:B------:R-:W3:Y:S01]  /*6f70*/  LDL R90, [R1+0x74] ;  /* 0x00007400015a7983 */ /* 0x000ee20000100800 */
[----:B------:R-:W-:Y:S01]  /*6f80*/  FMUL R2, R2, UR6 ;  /* 0x0000000602027c20 */ /* 0x000fe20008400000 */
[----:B------:R-:W-:Y:S01]  /*6f90*/  FMUL R3, R3, UR6 ;  /* 0x0000000603037c20 */ /* 0x000fe20008400000 */
[----:B------:R-:W-:Y:S01]  /*6fa0*/  LOP3.LUT R92, R92, R88, RZ, 0xfc, !PT ;  /* 0x000000585c5c7212 */ /* 0x000fe200078efcff */
[----:B------:R-:W-:Y:S01]  /*6fb0*/  FADD R88, R85, -UR11 ;  /* 0x8000000b55587e21 */ /* 0x000fe20008000000 */
[----:B----4-:R-:W-:Y:S01]  /*6fc0*/  FFMA R2, R238, R2, R93 ;  /* 0x00000002ee027223 */ /* 0x010fe2000000005d */
[----:B------:R-:W-:Y:S01]  /*6fd0*/  FMUL R85, R84, UR6 ;  /* 0x0000000654557c20 */ /* 0x000fe20008400000 */
[----:B------:R-:W4:Y:S01]  /*6fe0*/  LDL R93, [R1+0x78] ;  /* 0x00007800015d7983 */ /* 0x000f220000100800 */
[----:B------:R-:W-:Y:S01]  /*6ff0*/  FFMA R84, R239, R3, R95 ;  /* 0x00000003ef547223 */ /* 0x000fe2000000005f */
[----:B------:R-:W-:Y:S02]  /*7000*/  FMUL R3, R2, UR10 ;  /* 0x0000000a02037c20 */ /* 0x000fe40008400000 */
[----:B------:R-:W4:Y:S01]  /*7010*/  LDL R95, [R1+0x7c] ;  /* 0x00007c00015f7983 */ /* 0x000f220000100800 */
[----:B------:R-:W-:Y:S01]  /*7020*/  FMUL R88, R88, UR6 ;  /* 0x0000000658587c20 */ /* 0x000fe20008400000 */
[----:B------:R-:W-:Y:S01]  /*7030*/  FFMA R85, R232, R85, R94 ;  /* 0x00000055e8557223 */ /* 0x000fe2000000005e */
[----:B------:R-:W-:Y:S01]  /*7040*/  FMNMX3 R0, R0, |R2|, |R84|, !PT ;  /* 0x4000000200007276 */ /* 0x000fe20007800454 */
[----:B------:R-:W4:Y:S01]  /*7050*/  LDL R94, [R1+0x60] ;  /* 0x00006000015e7983 */ /* 0x000f220000100800 */
[----:B------:R-:W-:Y:S01]  /*7060*/  FSEL R3, R2, R3, !P1 ;  /* 0x0000000302037208 */ /* 0x000fe20004800000 */
[----:B--2---:R-:W-:-:S02]  /*7070*/  FFMA R2, R233, R88, R96 ;  /* 0x00000058e9027223 */ /* 0x004fc40000000060 */
[----:B------:R-:W2:Y:S01]  /*7080*/  LDL R96, [R1+0x64] ;  /* 0x0000640001607983 */ /* 0x000ea20000100800 */
[C---:B------:R-:W-:Y:S01]  /*7090*/  FMUL R88, R85.reuse, UR10 ;  /* 0x0000000a55587c20 */ /* 0x040fe20008400000 */
[----:B------:R-:W-:Y:S02]  /*70a0*/  F2FP.SATFINITE.E4M3.F32.PACK_AB_MERGE_C R3, RZ, R3, RZ ;  /* 0x00000003ff03723e */ /* 0x000fe400048070ff */
[----:B------:R-:W-:Y:S02]  /*70b0*/  FMNMX3 R0, R0, |R85|, |R2|, !PT ;  /* 0x4000005500007276 */ /* 0x000fe40007800402 */
[----:B------:R-:W-:Y:S01]  /*70c0*/  FSEL R85, R85, R88, !P1 ;  /* 0x0000005855557208 */ /* 0x000fe20004800000 */
[----:B------:R-:W-:Y:S01]  /*70d0*/  @P1 FMUL R2, R2, UR10 ;  /* 0x0000000a02021c20 */ /* 0x000fe20008400000 */
[----:B------:R-:W-:Y:S02]  /*70e0*/  SHF.L.U32 R3, R3, 0x10, RZ ;  /* 0x0000001003037819 */ /* 0x000fe400000006ff */
[----:B------:R-:W-:-:S02]  /*70f0*/  F2FP.SATFINITE.E4M3.F32.PACK_AB_MERGE_C R85, RZ, R85, RZ ;  /* 0x00000055ff55723e */ /* 0x000fc400048070ff */
[----:B------:R-:W-:Y:S02]  /*7100*/  LOP3.LUT R3, R3, 0xff0000, RZ, 0xc0, !PT ;  /* 0x00ff000003037812 */ /* 0x000fe400078ec0ff */
[----:B------:R-:W-:Y:S02]  /*7110*/  LOP3.LUT R85, R85, 0xff, RZ, 0xc0, !PT ;  /* 0x000000ff55557812 */ /* 0x000fe400078ec0ff */
[----:B------:R-:W-:Y:S02]  /*7120*/  F2FP.SATFINITE.E4M3.F32.PACK_AB_MERGE_C R2, RZ, R2, RZ ;  /* 0x00000002ff02723e */ /* 0x000fe400048070ff */
[----:B------:R-:W-:Y:S02]  /*7130*/  LOP3.LUT R88, R3, 0xffff, R89, 0xf8, !PT ;  /* 0x0000ffff03587812 */ /* 0x000fe400078ef859 */
[----:B------:R-:W-:Y:S01]  /*7140*/  LEA R89, R2, R85, 0x8 ;  /* 0x0000005502597211 */ /* 0x000fe200078e40ff */
[----:B------:R-:W-:Y:S01]  /*7150*/  FADD R2, R86, -UR11 ;  /* 0x8000000b56027e21 */ /* 0x000fe20008000000 */
[----:B------:R-:W-:-:S03]  /*7160*/  FADD R3, R87, -UR11 ;  /* 0x8000000b57037e21 */ /* 0x000fc60008000000 */
[----:B------:R-:W-:Y:S01]  /*7170*/  FMUL R2, R2, UR6 ;  /* 0x0000000602027c20 */ /* 0x000fe20008400000 */
[----:B------:R-:W-:-:S03]  /*7180*/  FMUL R3, R3, UR6 ;  /* 0x0000000603037c20 */ /* 0x000fc60008400000 */
[----:B------:R-:W-:Y:S01]  /*7190*/  FFMA R2, R234, R2, R99 ;  /* 0x00000002ea027223 */ /* 0x000fe20000000063 */
[----:B------:R-:W-:Y:S01]  /*71a0*/  FFMA R3, R235, R3, R98 ;  /* 0x00000003eb037223 */ /* 0x000fe20000000062 */
[----:B------:R-:W2:Y:S04]  /*71b0*/  LDL R99, [R1+0x68] ;  /* 0x0000680001637983 */ /* 0x000ea80000100800 */
[----:B------:R-:W2:Y:S01]  /*71c0*/  LDL R98, [R1+0x6c] ;  /* 0x00006c0001627983 */ /* 0x000ea20000100800 */
[----:B------:R-:W-:Y:S01]  /*71d0*/  FMUL R85, R2, UR10 ;  /* 0x0000000a02557c20 */ /* 0x000fe20008400000 */
[----:B------:R-:W-:Y:S01]  /*71e0*/  FMNMX3 R0, R0, |R2|, |R3|, !PT ;  /* 0x4000000200007276 */ /* 0x000fe20007800403 */
[----:B------:R-:W-:-:S03]  /*71f0*/  FADD R80, R80, -UR11 ;  /* 0x8000000b50507e21 */ /* 0x000fc60008000000 */
[----:B------:R-:W-:Y:S01]  /*7200*/  FSEL R2, R2, R85, !P1 ;  /* 0x0000005502027208 */ /* 0x000fe20004800000 */
[----:B------:R-:W-:Y:S01]  /*7210*/  @P1 FMUL R84, R84, UR10 ;  /* 0x0000000a54541c20 */ /* 0x000fe20008400000 */
[----:B------:R-:W-:Y:S02]  /*7220*/  FADD R81, R81, -UR11 ;  /* 0x8000000b51517e21 */ /* 0x000fe40008000000 */
[----:B------:R-:W-:Y:S01]  /*7230*/  F2FP.SATFINITE.E4M3.F32.PACK_AB_MERGE_C R85, RZ, R2, RZ ;  /* 0x00000002ff55723e */ /* 0x000fe200048070ff */
[----:B------:R-:W-:Y:S01]  /*7240*/  FMUL R2, R80, UR6 ;  /* 0x0000000650027c20 */ /* 0x000fe20008400000 */
[----:B------:R-:W-:Y:S01]  /*7250*/  FMUL R81, R81, UR6 ;  /* 0x0000000651517c20 */ /* 0x000fe20008400000 */
[----:B------:R-:W-:Y:S02]  /*7260*/  F2FP.SATFINITE.E4M3.F32.PACK_AB_MERGE_C R80, RZ, R84, RZ ;  /* 0x00000054ff50723e */ /* 0x000fe400048070ff */
[----:B------:R-:W-:Y:S02]  /*7270*/  SHF.L.U32 R84, R85, 0x10, RZ ;  /* 0x0000001055547819 */ /* 0x000fe400000006ff */
[----:B------:R-:W-:Y:S01]  /*7280*/  LOP3.LUT R85, R80, 0xffff, RZ, 0xc0, !PT ;  /* 0x0000ffff50557812 */ /* 0x000fe200078ec0ff */
[----:B------:R-:W-:Y:S01]  /*7290*/  @P1 FMUL R3, R3, UR10 ;  /* 0x0000000a03031c20 */ /* 0x000fe20008400000 */
[----:B------:R-:W-:-:S04]  /*72a0*/  LOP3.LUT R84, R84, 0xff0000, RZ, 0xc0, !PT ;  /* 0x00ff000054547812 */ /* 0x000fc800078ec0ff */
[----:B------:R-:W-:Y:S01]  /*72b0*/  F2FP.SATFINITE.E4M3.F32.PACK_AB_MERGE_C R3, RZ, R3, RZ ;  /* 0x00000003ff03723e */ /* 0x000fe200048070ff */
[----:B------:R-:W-:Y:S01]  /*72c0*/  FADD R76, R76, -UR11 ;  /* 0x8000000b4c4c7e21 */ /* 0x000fe20008000000 */
[----:B------:R-:W-:-:S04]  /*72d0*/  FADD R79, R79, -UR11 ;  /* 0x8000000b4f4f7e21 */ /* 0x000fc80008000000 */
[----:B------:R-:W-:Y:S01]  /*72e0*/  FMUL R79, R79, UR6 ;  /* 0x000000064f4f7c20 */ /* 0x000fe20008400000 */
[----:B---3--:R-:W-:Y:S02]  /*72f0*/  FFMA R2, R228, R2, R91 ;  /* 0x00000002e4027223 */ /* 0x008fe4000000005b */
[----:B------:R-:W3:Y:S01]  /*7300*/  LDL R91, [R1+0x50] ;  /* 0x00005000015b7983 */ /* 0x000ee20000100800 */
[----:B------:R-:W-:Y:S01]  /*7310*/  FFMA R81, R229, R81, R90 ;  /* 0x00000051e5517223 */ /* 0x000fe2000000005a */
[----:B------:R-:W-:Y:S02]  /*7320*/  FMUL R80, R2, UR10 ;  /* 0x0000000a02507c20 */ /* 0x000fe40008400000 */
[----:B------:R-:W3:Y:S02]  /*7330*/  LDL R90, [R1+0x54] ;  /* 0x00005400015a7983 */ /* 0x000ee40000100800 */
[----:B------:R-:W-:Y:S02]  /*7340*/  FMNMX3 R0, R0, |R2|, |R81|, !PT ;  /* 0x4000000200007276 */ /* 0x000fe40007800451 */
[----:B------:R-:W-:Y:S01]  /*7350*/  FSEL R2, R2, R80, !P1 ;  /* 0x0000005002027208 */ /* 0x000fe20004800000 */
[----:B------:R-:W-:Y:S01]  /*7360*/  @P1 FMUL R81, R81, UR10 ;  /* 0x0000000a51511c20 */ /* 0x000fe20008400000 */
[----:B------:R-:W-:-:S02]  /*7370*/  LOP3.LUT R80, R84, 0xffff, R89, 0xf8, !PT ;  /* 0x0000ffff54507812 */ /* 0x000fc400078ef859 */
[----:B------:R-:W-:Y:S02]  /*7380*/  F2FP.SATFINITE.E4M3.F32.PACK_AB_MERGE_C R2, RZ, R2, RZ ;  /* 0x00000002ff02723e */ /* 0x000fe400048070ff */
[----:B------:R-:W-:Y:S02]  /*7390*/  LOP3.LUT R84, R3, 0xffff, RZ, 0xc0, !PT ;  /* 0x0000ffff03547812 */ /* 0x000fe400078ec0ff */
[----:B------:R-:W-:Y:S02]  /*73a0*/  LOP3.LUT R3, R2, 0xff, RZ, 0xc0, !PT ;  /* 0x000000ff02037812 */ /* 0x000fe400078ec0ff */
[----:B------:R-:W-:-:S04]  /*73b0*/  F2FP.SATFINITE.E4M3.F32.PACK_AB_MERGE_C R2, RZ, R81, RZ ;  /* 0x00000051ff02723e */ /* 0x000fc800048070ff */
[----:B------:R-:W-:Y:S01]  /*73c0*/  LEA R81, R2, R3, 0x8 ;  /* 0x0000000302517211 */ /* 0x000fe200078e40ff */
[----:B------:R-:W-:Y:S01]  /*73d0*/  FADD R2, R82, -UR11 ;  /* 0x8000000b52027e21 */ /* 0x000fe20008000000 */
[----:B------:R-:W-:Y:S01]  /*73e0*/  FADD R3, R83, -UR11 ;  /* 0x8000000b53037e21 */ /* 0x000fe20008000000 */
[----:B------:R-:W-:Y:S02]  /*73f0*/  SHF.L.U32 R84, R84, 0x18, RZ ;  /* 0x0000001854547819 */ /* 0x000fe400000006ff */
[----:B------:R-:W-:Y:S01]  /*7400*/  FMUL R2, R2, UR6 ;  /* 0x0000000602027c20 */ /* 0x000fe20008400000 */
[----:B------:R-:W-:Y:S01]  /*7410*/  FMUL R3, R3, UR6 ;  /* 0x0000000603037c20 */ /* 0x000fe20008400000 */
[----:B------:R-:W-:Y:S01]  /*7420*/  LOP3.LUT R84, R80, R84, RZ, 0xfc, !PT ;  /* 0x0000005450547212 */ /* 0x000fe200078efcff */
[----:B------:R-:W-:Y:S01]  /*7430*/  FADD R80, R77, -UR11 ;  /* 0x8000000b4d507e21 */ /* 0x000fe20008000000 */
[----:B----4-:R-:W-:Y:S01]  /*7440*/  FFMA R2, R230, R2, R93 ;  /* 0x00000002e6027223 */ /* 0x010fe2000000005d */
[----:B------:R-:W-:Y:S01]  /*7450*/  FMUL R77, R76, UR6 ;  /* 0x000000064c4d7c20 */ /* 0x000fe20008400000 */
[----:B------:R-:W-:Y:S01]  /*7460*/  FFMA R76, R231, R3, R95 ;  /* 0x00000003e74c7223 */ /* 0x000fe2000000005f */
[----:B------:R-:W-:Y:S01]  /*7470*/  FMUL R80, R80, UR6 ;  /* 0x0000000650507c20 */ /* 0x000fe20008400000 */
[----:B------:R-:W-:Y:S01]  /*7480*/  FMUL R3, R2, UR10 ;  /* 0x0000000a02037c20 */ /* 0x000fe20008400000 */
[----:B------:R-:W-:Y:S01]  /*7490*/  FFMA R77, R224, R77, R94 ;  /* 0x0000004de04d7223 */ /* 0x000fe2000000005e */
[----:B------:R-:W4:Y:S01]  /*74a0*/  LDL R93, [R1+0x58] ;  /* 0x00005800015d7983 */ /* 0x000f220000100800 */
[----:B------:R-:W-:-:S02]  /*74b0*/  FMNMX3 R0, R0, |R2|, |R76|, !PT ;  /* 0x4000000200007276 */ /* 0x000fc4000780044c */
[----:B------:R-:W-:Y:S01]  /*74c0*/  FSEL R3, R2, R3, !P1 ;  /* 0x0000000302037208 */ /* 0x000fe20004800000 */
[----:B--2---:R-:W-:Y:S01]  /*74d0*/  FFMA R2, R225, R80, R96 ;  /* 0x00000050e1027223 */ /* 0x004fe20000000060 */
[C---:B------:R-:W-:Y:S01]  /*74e0*/  FMUL R80, R77.reuse, UR10 ;  /* 0x0000000a4d507c20 */ /* 0x040fe20008400000 */
[----:B------:R-:W2:Y:S01]  /*74f0*/  LDL R95, [R1+0x5c] ;  /* 0x00005c00015f7983 */ /* 0x000ea20000100800 */
[----:B------:R-:W-:Y:S02]  /*7500*/  F2FP.SATFINITE.E4M3.F32.PACK_AB_MERGE_C R3, RZ, R3, RZ ;  /* 0x00000003ff03723e */ /* 0x000fe400048070ff */
[----:B------:R-:W-:Y:S01]  /*7510*/  FMNMX3 R0, R0, |R77|, |R2|, !PT ;  /* 0x4000004d00007276 */ /* 0x000fe20007800402 */
[----:B------:R-:W2:Y:S01]  /*7520*/  LDL R94, [R1+0x40] ;  /* 0x00004000015e7983 */ /* 0x000ea20000100800 */
[----:B------:R-:W-:Y:S01]  /*7530*/  FSEL R77, R77, R80, !P1 ;  /* 0x000000504d4d7208 */ /* 0x000fe20004800000 */
[----:B------:R-:W-:Y:S01]  /*7540*/  @P1 FMUL R2, R2, UR10 ;  /* 0x0000000a02021c20 */ /* 0x000fe20008400000 */
[----:B------:R-:W-:Y:S01]  /*7550*/  SHF.L.U32 R3, R3, 0x10, RZ ;  /* 0x0000001003037819 */ /* 0x000fe200000006ff */
[----:B------:R-:W2:Y:S01]  /*7560*/  LDL R96, [R1+0x44] ;  /* 0x0000440001607983 */ /* 0x000ea20000100800 */
[----:B------:R-:W-:-:S04]  /*7570*/  F2FP.SATFINITE.E4M3.F32.PACK_AB_MERGE_C R77, RZ, R77, RZ ;  /* 0x0000004dff4d723e */ /* 0x000fc800048070ff */
[----:B------:R-:W-:Y:S02]  /*7580*/  LOP3.LUT R80, R77, 0xff, RZ, 0xc0, !PT ;  /* 0x000000ff4d507812 */ /* 0x000fe400078ec0ff */
[----:B------:R-:W-:Y:S02]  /*7590*/  LOP3.LUT R77, R3, 0xff0000, RZ, 0xc0, !PT ;  /* 0x00ff0000034d7812 */ /* 0x000fe400078ec0ff */
[----:B------:R-:W-:-:S04]  /*75a0*/  F2FP.SATFINITE.E4M3.F32.PACK_AB_MERGE_C R3, RZ, R2, RZ ;  /* 0x00000002ff03723e */ /* 0x000fc800048070ff */
[----:B------:R-:W-:Y:S01]  /*75b0*/  LEA R80, R3, R80, 0x8 ;  /* 0x0000005003507211 */ /* 0x000fe200078e40ff */
[----:B------:R-:W-:Y:S01]  /*75c0*/  FADD R3, R78, -UR11 ;  /* 0x8000000b4e037e21 */ /* 0x000fe20008000000 */
[----:B------:R-:W-:-:S03]  /*75d0*/  LOP3.LUT R2, R77, 0xffff, R81, 0xf8, !PT ;  /* 0x0000ffff4d027812 */ /* 0x000fc600078ef851 */
[----:B------:R-:W-:-:S04]  /*75e0*/  FMUL R3, R3, UR6 ;  /* 0x0000000603037c20 */ /* 0x000fc80008400000 */
[----:B------:R-:W-:Y:S01]  /*75f0*/  FFMA R77, R226, R3, R99 ;  /* 0x00000003e24d7223 */ /* 0x000fe20000000063 */
[----:B------:R-:W-:Y:S01]  /*7600*/  FFMA R3, R227, R79, R98 ;  /* 0x0000004fe3037223 */ /* 0x000fe20000000062 */
[----:B------:R-:W-:Y:S01]  /*7610*/  FADD R72, R72, -UR11 ;  /* 0x8000000b48487e21 */ /* 0x000fe20008000000 */
[----:B------:R-:W2:Y:S01]  /*7620*/  LDL R98, [R1+0x4c] ;  /* 0x00004c0001627983 */ /* 0x000ea20000100800 */
[----:B------:R-:W-:Y:S01]  /*7630*/  FMUL R78, R77, UR10 ;  /* 0x0000000a4d4e7c20 */ /* 0x000fe20008400000 */
[----:B------:R-:W-:Y:S01]  /*7640*/  @P1 FMUL R76, R76, UR10 ;  /* 0x0000000a4c4c1c20 */ /* 0x000fe20008400000 */
[----:B------:R-:W-:Y:S01]  /*7650*/  FADD R73, R73, -UR11 ;  /* 0x8000000b49497e21 */ /* 0x000fe20008000000 */
[----:B------:R-:W-:Y:S01]  /*7660*/  FMUL R72, R72, UR6 ;  /* 0x0000000648487c20 */ /* 0x000fe20008400000 */
[----:B------:R-:W-:Y:S01]  /*7670*/  FADD R71, R71, -UR11 ;  /* 0x8000000b47477e21 */ /* 0x000fe20008000000 */
[----:B------:R-:W-:Y:S01]  /*7680*/  FSEL R78, R77, R78, !P1 ;  /* 0x0000004e4d4e7208 */ /* 0x000fe20004800000 */
[----:B------:R-:W-:Y:S01]  /*7690*/  FMUL R73, R73, UR6 ;  /* 0x0000000649497c20 */ /* 0x000fe20008400000 */
[----:B------:R-:W-:Y:S01]  /*76a0*/  F2FP.SATFINITE.E4M3.F32.PACK_AB_MERGE_C R76, RZ, R76, RZ ;  /* 0x0000004cff4c723e */ /* 0x000fe200048070ff */
[----:B------:R-:W2:Y:S01]  /*76b0*/  LDL R99, [R1+0x48] ;  /* 0x0000480001637983 */ /* 0x000ea20000100800 */
[----:B------:R-:W-:-:S02]  /*76c0*/  FMNMX3 R0, R0, |R77|, |R3|, !PT ;  /* 0x4000004d00007276 */ /* 0x000fc40007800403 */
[----:B------:R-:W-:Y:S02]  /*76d0*/  F2FP.SATFINITE.E4M3.F32.PACK_AB_MERGE_C R77, RZ, R78, RZ ;  /* 0x0000004eff4d723e */ /* 0x000fe400048070ff */
[----:B------:R-:W-:Y:S01]  /*76e0*/  LOP3.LUT R78, R76, 0xffff, RZ, 0xc0, !PT ;  /* 0x0000ffff4c4e7812 */ /* 0x000fe200078ec0ff */
[----:B------:R-:W-:Y:S01]  /*76f0*/  @P1 FMUL R3, R3, UR10 ;  /* 0x0000000a03031c20 */ /* 0x000fe20008400000 */
[----:B------:R-:W-:Y:S02]  /*7700*/  SHF.L.U32 R77, R77, 0x10, RZ ;  /* 0x000000104d4d7819 */ /* 0x000fe400000006ff */
[----:B------:R-:W-:Y:S02]  /*7710*/  SHF.L.U32 R78, R78, 0x18, RZ ;  /* 0x000000184e4e7819 */ /* 0x000fe400000006ff */
[----:B------:R-:W-:Y:S02]  /*7720*/  F2FP.SATFINITE.E4M3.F32.PACK_AB_MERGE_C R3, RZ, R3, RZ ;  /* 0x00000003ff03723e */ /* 0x000fe400048070ff */
[----:B------:R-:W-:-:S02]  /*7730*/  LOP3.LUT R77, R77, 0xff0000, RZ, 0xc0, !PT ;  /* 0x00ff00004d4d7812 */ /* 0x000fc400078ec0ff */
[----:B------:R-:W-:Y:S02]  /*7740*/  LOP3.LUT R2, R2, R78, RZ, 0xfc, !PT ;  /* 0x0000004e02027212 */ /* 0x000fe400078efcff */
[----:B------:R-:W-:Y:S01]  /*7750*/  LOP3.LUT R78, R3, 0xffff, RZ, 0xc0, !PT ;  /* 0x0000ffff034e7812 */ /* 0x000fe200078ec0ff */
[----:B------:R-:W-:Y:S01]  /*7760*/  FMUL R71, R71, UR6 ;  /* 0x0000000647477c20 */ /* 0x000fe20008400000 */
[----:B---3--:R-:W-:Y:S01]  /*7770*/  FFMA R72, R220, R72, R91 ;  /* 0x00000048dc487223 */ /* 0x008fe2000000005b */
[----:B------:R-:W-:-:S03]  /*7780*/  FFMA R73, R221, R73, R90 ;  /* 0x00000049dd497223 */ /* 0x000fc6000000005a */
[----:B------:R-:W-:Y:S01]  /*7790*/  FMUL R76, R72, UR10 ;  /* 0x0000000a484c7c20 */ /* 0x000fe20008400000 */
[----:B------:R-:W3:Y:S01]  /*77a0*/  LDL R90, [R1+0x10] ;  /* 0x00001000015a7983 */ /* 0x000ee20000100800 */
[----:B------:R-:W-:Y:S01]  /*77b0*/  FMNMX3 R0, R0, |R72|, |R73|, !PT ;  /* 0x4000004800007276 */ /* 0x000fe20007800449 */
[----:B------:R-:W-:Y:S02]  /*77c0*/  @P1 FMUL R73, R73, UR10 ;  /* 0x0000000a49491c20 */ /* 0x000fe40008400000 */
[----:B------:R-:W-:-:S04]  /*77d0*/  FSEL R72, R72, R76, !P1 ;  /* 0x0000004c48487208 */ /* 0x000fc80004800000 */
[----:B------:R-:W-:Y:S02]  /*77e0*/  F2FP.SATFINITE.E4M3.F32.PACK_AB_MERGE_C R72, RZ, R72, RZ ;  /* 0x00000048ff48723e */ /* 0x000fe400048070ff */
[----:B------:R-:W-:Y:S01]  /*77f0*/  F2FP.SATFINITE.E4M3.F32.PACK_AB_MERGE_C R3, RZ, R73, RZ ;  /* 0x00000049ff03723e */ /* 0x000fe200048070ff */
[----:B------:R-:W-:Y:S01]  /*7800*/  FADD R73, R74, -UR11 ;  /* 0x8000000b4a497e21 */ /* 0x000fe20008000000 */
[----:B------:R-:W-:Y:S02]  /*7810*/  LOP3.LUT R76, R77, 0xffff, R80, 0xf8, !PT ;  /* 0x0000ffff4d4c7812 */ /* 0x000fe400078ef850 */
[----:B------:R-:W-:Y:S01]  /*7820*/  LOP3.LUT R77, R72, 0xff, RZ, 0xc0, !PT ;  /* 0x000000ff484d7812 */ /* 0x000fe200078ec0ff */
[----:B------:R-:W-:Y:S01]  /*7830*/  FADD R74, R75, -UR11 ;  /* 0x8000000b4b4a7e21 */ /* 0x000fe20008000000 */
[----:B------:R-:W-:Y:S01]  /*7840*/  SHF.L.U32 R72, R78, 0x18, RZ ;  /* 0x000000184e487819 */ /* 0x000fe200000006ff */
[----:B------:R-:W-:Y:S01]  /*7850*/  FMUL R73, R73, UR6 ;  /* 0x0000000649497c20 */ /* 0x000fe20008400000 */
[----:B------:R-:W-:Y:S01]  /*7860*/  LEA R77, R3, R77, 0x8 ;  /* 0x0000004d034d7211 */ /* 0x000fe200078e40ff */
[----:B------:R-:W-:Y:S01]  /*7870*/  FMUL R74, R74, UR6 ;  /* 0x000000064a4a7c20 */ /* 0x000fe20008400000 */
[----:B------:R-:W-:Y:S01]  /*7880*/  LOP3.LUT R3, R76, R72, RZ, 0xfc, !PT ;  /* 0x000000484c037212 */ /* 0x000fe200078efcff */
[----:B------:R-:W-:-:S04]  /*7890*/  FADD R72, R68, -UR11 ;  /* 0x8000000b44487e21 */ /* 0x000fc80008000000 */
[----:B------:R-:W-:Y:S01]  /*78a0*/  FMUL R72, R72, UR6 ;  /* 0x0000000648487c20 */ /* 0x000fe20008400000 */
[----:B----4-:R-:W-:Y:S01]  /*78b0*/  FFMA R68, R222, R73, R93 ;  /* 0x00000049de447223 */ /* 0x010fe2000000005d */
[----:B------:R-:W-:Y:S01]  /*78c0*/  FADD R73, R69, -UR11 ;  /* 0x8000000b45497e21 */ /* 0x000fe20008000000 */
[----:B--2---:R-:W-:Y:S02]  /*78d0*/  FFMA R69, R223, R74, R95 ;  /* 0x0000004adf457223 */ /* 0x004fe4000000005f */
[----:B------:R-:W-:Y:S01]  /*78e0*/  FMUL R74, R68, UR10 ;  /* 0x0000000a444a7c20 */ /* 0x000fe20008400000 */
[----:B------:R-:W-:Y:S01]  /*78f0*/  FMUL R73, R73, UR6 ;  /* 0x0000000649497c20 */ /* 0x000fe20008400000 */
[----:B------:R-:W2:Y:S01]  /*7900*/  LDL R95, [R1+0x14] ;  /* 0x00001400015f7983 */ /* 0x000ea20000100800 */
[----:B------:R-:W-:Y:S01]  /*7910*/  FFMA R72, R216, R72, R94 ;  /* 0x00000048d8487223 */ /* 0x000fe2000000005e */
[----:B------:R-:W-:Y:S02]  /*7920*/  FMNMX3 R0, R0, |R68|, |R69|, !PT ;  /* 0x4000004400007276 */ /* 0x000fe40007800445 */
[----:B------:R-:W-:Y:S01]  /*7930*/  FSEL R68, R68, R74, !P1 ;  /* 0x0000004a44447208 */ /* 0x000fe20004800000 */
[----:B------:R-:W-:Y:S01]  /*7940*/  FFMA R73, R217, R73, R96 ;  /* 0x00000049d9497223 */ /* 0x000fe20000000060 */
[----:B------:R-:W-:Y:S01]  /*7950*/  FMUL R74, R72, UR10 ;  /* 0x0000000a484a7c20 */ /* 0x000fe20008400000 */
[----:B------:R-:W-:Y:S01]  /*7960*/  FADD R70, R70, -UR11 ;  /* 0x8000000b46467e21 */ /* 0x000fe20008000000 */
[----:B------:R-:W-:Y:S01]  /*7970*/  F2FP.SATFINITE.E4M3.F32.PACK_AB_MERGE_C R68, RZ, R68, RZ ;  /* 0x00000044ff44723e */ /* 0x000fe200048070ff */
[----:B------:R-:W4:Y:S01]  /*7980*/  LDL R94, [R1+0x18] ;  /* 0x00001800015e7983 */ /* 0x000f220000100800 */
[----:B------:R-:W-:-:S02]  /*7990*/  FMNMX3 R0, R0, |R72|, |R73|, !PT ;  /* 0x4000004800007276 */ /* 0x000fc40007800449 */
[----:B------:R-:W-:Y:S01]  /*79a0*/  FSEL R74, R72, R74, !P1 ;  /* 0x0000004a484a7208 */ /* 0x000fe20004800000 */
[----:B------:R-:W4:Y:S01]  /*79b0*/  LDL R96, [R1+0x1c] ;  /* 0x00001c0001607983 */ /* 0x000f220000100800 */
[----:B------:R-:W-:Y:S01]  /*79c0*/  SHF.L.U32 R72, R68, 0x10, RZ ;  /* 0x0000001044487819 */ /* 0x000fe200000006ff */
[----:B------:R-:W-:Y:S02]  /*79d0*/  FFMA R68, R219, R71, R98 ;  /* 0x00000047db447223 */ /* 0x000fe40000000062 */
[----:B------:R-:W3:Y:S01]  /*79e0*/  LDL R98, [R1+0x4] ;  /* 0x0000040001627983 */ /* 0x000ee20000100800 */
[----:B------:R-:W-:Y:S01]  /*79f0*/  FADD R61, R61, -UR11 ;  /* 0x8000000b3d3d7e21 */ /* 0x000fe20008000000 */
[----:B------:R-:W-:-:S03]  /*7a00*/  FMUL R70, R70, UR6 ;  /* 0x0000000646467c20 */ /* 0x000fc60008400000 */
[----:B------:R-:W-:Y:S01]  /*7a10*/  FMUL R61, R61, UR6 ;  /* 0x000000063d3d7c20 */ /* 0x000fe20008400000 */
[----:B------:R-:W-:Y:S02]  /*7a20*/  FFMA R70, R218, R70, R99 ;  /* 0x00000046da467223 */ /* 0x000fe40000000063 */
[----:B------:R-:W4:Y:S01]  /*7a30*/  LDL R99, [R1] ;  /* 0x0000000001637983 */ /* 0x000f220000100800 */
[----:B------:R-:W0:Y:S01]  /*7a40*/  S2UR UR5, SR_CTAID.X ;  /* 0x00000000000579c3 */ /* 0x000e220000002500 */
[----:B------:R-:W1:Y:S01]  /*7a50*/  S2R R93, SR_TID.X ;  /* 0x00000000005d7919 */ /* 0x000e620000002100 */
[----:B------:R-:W-:Y:S01]  /*7a60*/  F2FP.SATFINITE.E4M3.F32.PACK_AB_MERGE_C R74, RZ, R74, RZ ;  /* 0x0000004aff4a723e */ /* 0x000fe200048070ff */
[----:B------:R-:W-:Y:S01]  /*7a70*/  @P1 FMUL R73, R73, UR10 ;  /* 0x0000000a49491c20 */ /* 0x000fe20008400000 */
[----:B------:R-:W-:Y:S01]  /*7a80*/  LOP3.LUT R71, R72, 0xff0000, RZ, 0xc0, !PT ;  /* 0x00ff000048477812 */ /* 0x000fe200078ec0ff */
[----:B------:R-:W-:Y:S01]  /*7a90*/  FMUL R72, R70, UR10 ;  /* 0x0000000a46487c20 */ /* 0x000fe20008400000 */
[----:B------:R-:W-:Y:S01]  /*7aa0*/  LOP3.LUT R75, R74, 0xff, RZ, 0xc0, !PT ;  /* 0x000000ff4a4b7812 */ /* 0x000fe200078ec0ff */
[----:B------:R-:W-:Y:S01]  /*7ab0*/  @P1 FMUL R69, R69, UR10 ;  /* 0x0000000a45451c20 */ /* 0x000fe20008400000 */
[----:B------:R-:W-:-:S02]  /*7ac0*/  F2FP.SATFINITE.E4M3.F32.PACK_AB_MERGE_C R74, RZ, R73, RZ ;  /* 0x00000049ff4a723e */ /* 0x000fc400048070ff */
[----:B------:R-:W-:Y:S02]  /*7ad0*/  FMNMX3 R73, R0, |R70|, |R68|, !PT ;  /* 0x4000004600497276 */ /* 0x000fe40007800444 */
[----:B------:R-:W-:Y:S02]  /*7ae0*/  FSEL R0, R70, R72, !P1 ;  /* 0x0000004846007208 */ /* 0x000fe40004800000 */
[----:B------:R-:W-:Y:S02]  /*7af0*/  F2FP.SATFINITE.E4M3.F32.PACK_AB_MERGE_C R69, RZ, R69, RZ ;  /* 0x00000045ff45723e */ /* 0x000fe400048070ff */
[----:B------:R-:W-:Y:S01]  /*7b00*/  F2FP.SATFINITE.E4M3.F32.PACK_AB_MERGE_C R0, RZ, R0, RZ ;  /* 0x00000000ff00723e */ /* 0x000fe200048070ff */
[----:B---3--:R-:W-:Y:S02]  /*7b10*/  FFMA R61, R209, R61, R98 ;  /* 0x0000003dd13d7223 */ /* 0x008fe40000000062 */
[----:B------:R-:W3:Y:S01]  /*7b20*/  LDL R98, [R1+0x8] ;  /* 0x0000080001627983 */ /* 0x000ee20000100800 */
[----:B------:R-:W-:-:S02]  /*7b30*/  LOP3.LUT R69, R69, 0xffff, RZ, 0xc0, !PT ;  /* 0x0000ffff45457812 */ /* 0x000fc400078ec0ff */
[----:B------:R-:W-:Y:S01]  /*7b40*/  SHF.L.U32 R0, R0, 0x10, RZ ;  /* 0x0000001000007819 */ /* 0x000fe200000006ff */
[----:B------:R-:W-:Y:S01]  /*7b50*/  FADD R64, R64, -UR11 ;  /* 0x8000000b40407e21 */ /* 0x000fe20008000000 */
[----:B0-----:R-:W-:Y:S01]  /*7b60*/  USHF.L.U32 UR12, UR5, 0x7, URZ ;  /* 0x00000007050c7899 */ /* 0x001fe200080006ff */
[----:B------:R-:W-:Y:S01]  /*7b70*/  LOP3.LUT R71, R71, 0xffff, R77, 0xf8, !PT ;  /* 0x0000ffff47477812 */ /* 0x000fe200078ef84d */
[----:B------:R-:W-:Y:S01]  /*7b80*/  FADD R65, R65, -UR11 ;  /* 0x8000000b41417e21 */ /* 0x000fe20008000000 */
[----:B------:R-:W-:Y:S02]  /*7b90*/  LEA R70, R74, R75, 0x8 ;  /* 0x0000004b4a467211 */ /* 0x000fe400078e40ff */
[----:B------:R-:W-:Y:S02]  /*7ba0*/  SHF.L.U32 R69, R69, 0x18, RZ ;  /* 0x0000001845457819 */ /* 0x000fe400000006ff */
[----:B------:R-:W-:Y:S01]  /*7bb0*/  LOP3.LUT R0, R0, 0xff0000, RZ, 0xc0, !PT ;  /* 0x00ff000000007812 */ /* 0x000fe200078ec0ff */
[----:B------:R-:W-:Y:S01]  /*7bc0*/  FMUL R64, R64, UR6 ;  /* 0x0000000640407c20 */ /* 0x000fe20008400000 */
[----:B------:R-:W-:Y:S01]  /*7bd0*/  LOP3.LUT R71, R71, R69, RZ, 0xfc, !PT ;  /* 0x0000004547477212 */ /* 0x000fe200078efcff */
[----:B------:R-:W-:Y:S01]  /*7be0*/  FADD R66, R66, -UR11 ;  /* 0x8000000b42427e21 */ /* 0x000fe20008000000 */
[----:B------:R-:W-:Y:S01]  /*7bf0*/  LOP3.LUT R70, R0, 0xffff, R70, 0xf8, !PT ;  /* 0x0000ffff00467812 */ /* 0x000fe200078ef846 */
[----:B------:R-:W-:Y:S01]  /*7c00*/  FMUL R65, R65, UR6 ;  /* 0x0000000641417c20 */ /* 0x000fe20008400000 */
[----:B-1----:R-:W-:Y:S01]  /*7c10*/  LOP3.LUT R69, R93, 0x7f, RZ, 0xc0, !PT ;  /* 0x0000007f5d457812 */ /* 0x002fe200078ec0ff */
[----:B------:R-:W-:Y:S01]  /*7c20*/  FFMA R64, R212, R64, R90 ;  /* 0x00000040d4407223 */ /* 0x000fe2000000005a */
[----:B------:R-:W-:Y:S01]  /*7c30*/  MOV R0, UR12 ;  /* 0x0000000c00007c02 */ /* 0x000fe20008000f00 */
[----:B------:R-:W-:Y:S01]  /*7c40*/  FADD R67, R67, -UR11 ;  /* 0x8000000b43437e21 */ /* 0x000fe20008000000 */
[----:B------:R-:W-:Y:S01]  /*7c50*/  FMUL R66, R66, UR6 ;  /* 0x0000000642427c20 */ /* 0x000fe20008400000 */
[----:B--2---:R-:W-:Y:S01]  /*7c60*/  FFMA R65, R213, R65, R95 ;  /* 0x00000041d5417223 */ /* 0x004fe2000000005f */
[----:B------:R-:W-:Y:S01]  /*7c70*/  LOP3.LUT R0, R69, 0x180, R0, 0xf8, !PT ;  /* 0x0000018045007812 */ /* 0x000fe200078ef800 */
[----:B------:R-:W-:Y:S01]  /*7c80*/  FMUL R69, R64, UR10 ;  /* 0x0000000a40457c20 */ /* 0x000fe20008400000 */
[----:B------:R-:W-:Y:S01]  /*7c90*/  FMUL R67, R67, UR6 ;  /* 0x0000000643437c20 */ /* 0x000fe20008400000 */
[----:B----4-:R-:W-:Y:S01]  /*7ca0*/  FFMA R66, R214, R66, R94 ;  /* 0x00000042d6427223 */ /* 0x010fe2000000005e */
[----:B------:R-:W-:Y:S01]  /*7cb0*/  FADD R60, R60, -UR11 ;  /* 0x8000000b3c3c7e21 */ /* 0x000fe20008000000 */
[----:B------:R-:W-:Y:S01]  /*7cc0*/  FMNMX3 R73, R73, |R64|, |R65|, !PT ;  /* 0x4000004049497276 */ /* 0x000fe20007800441 */
[----:B------:R-:W-:Y:S01]  /*7cd0*/  FFMA R67, R215, R67, R96 ;  /* 0x00000043d7437223 */ /* 0x000fe20000000060 */
[----:B------:R-:W-:Y:S01]  /*7ce0*/  FSEL R64, R64, R69, !P1 ;  /* 0x0000004540407208 */ /* 0x000fe20004800000 */
[----:B------:R-:W-:Y:S01]  /*7cf0*/  FMUL R69, R66, UR10 ;  /* 0x0000000a42457c20 */ /* 0x000fe20008400000 */
[----:B------:R-:W-:Y:S01]  /*7d00*/  FADD R62, R62, -UR11 ;  /* 0x8000000b3e3e7e21 */ /* 0x000fe20008000000 */
[----:B------:R-:W-:Y:S01]  /*7d10*/  FMUL R60, R60, UR6 ;  /* 0x000000063c3c7c20 */ /* 0x000fe20008400000 */
[----:B------:R-:W-:Y:S01]  /*7d20*/  @P1 FMUL R65, R65, UR10 ;  /* 0x0000000a41411c20 */ /* 0x000fe20008400000 */
[----:B------:R-:W-:Y:S01]  /*7d30*/  F2FP.SATFINITE.E4M3.F32.PACK_AB_MERGE_C R64, RZ, R64, RZ ;  /* 0x00000040ff40723e */ /* 0x000fe200048070ff */
[----:B------:R-:W-:Y:S01]  /*7d40*/  FMUL R62, R62, UR6 ;  /* 0x000000063e3e7c20 */ /* 0x000fe20008400000 */
[----:B------:R-:W-:Y:S01]  /*7d50*/  FMNMX3 R73, R73, |R66|, |R67|, !PT ;  /* 0x4000004249497276 */ /* 0x000fe20007800443 */
[----:B------:R-:W-:Y:S01]  /*7d60*/  FFMA R60, R208, R60, R99 ;  /* 0x0000003cd03c7223 */ /* 0x000fe20000000063 */
[----:B------:R-:W-:Y:S01]  /*7d70*/  FSEL R66, R66, R69, !P1 ;  /* 0x0000004542427208 */ /* 0x000fe20004800000 */
[----:B------:R-:W-:Y:S01]  /*7d80*/  FADD R63, R63, -UR11 ;  /* 0x8000000b3f3f7e21 */ /* 0x000fe20008000000 */
[----:B------:R-:W-:-:S02]  /*7d90*/  LOP3.LUT R64, R64, 0xff, RZ, 0xc0, !PT ;  /* 0x000000ff40407812 */ /* 0x000fc400078ec0ff */
[----:B------:R-:W-:Y:S01]  /*7da0*/  F2FP.SATFINITE.E4M3.F32.PACK_AB_MERGE_C R65, RZ, R65, RZ ;  /* 0x00000041ff41723e */ /* 0x000fe200048070ff */
[----:B------:R-:W-:Y:S01]  /*7db0*/  FMUL R72, R60, UR10 ;  /* 0x0000000a3c487c20 */ /* 0x000fe20008400000 */
[----:B------:R-:W-:Y:S01]  /*7dc0*/  F2FP.SATFINITE.E4M3.F32.PACK_AB_MERGE_C R66, RZ, R66, RZ ;  /* 0x00000042ff42723e */ /* 0x000fe200048070ff */
[----:B------:R-:W-:Y:S01]  /*7dd0*/  FADD R56, R56, -UR11 ;  /* 0x8000000b38387e21 */ /* 0x000fe20008000000 */
[----:B------:R-:W-:Y:S01]  /*7de0*/  LEA R64, R65, R64, 0x8 ;  /* 0x0000004041407211 */ /* 0x000fe200078e40ff */
[----:B------:R-:W-:Y:S01]  /*7df0*/  FMUL R65, R63, UR6 ;  /* 0x000000063f417c20 */ /* 0x000fe20008400000 */
[----:B------:R-:W-:Y:S01]  /*7e00*/  FMNMX3 R69, R73, |R60|, |R61|, !PT ;  /* 0x4000003c49457276 */ /* 0x000fe2000780043d */
[----:B------:R-:W-:Y:S01]  /*7e10*/  FMUL R56, R56, UR6 ;  /* 0x0000000638387c20 */ /* 0x000fe20008400000 */
[----:B------:R-:W-:Y:S01]  /*7e20*/  SHF.L.U32 R66, R66, 0x10, RZ ;  /* 0x0000001042427819 */ /* 0x000fe200000006ff */
[----:B------:R-:W-:Y:S01]  /*7e30*/  FADD R57, R57, -UR11 ;  /* 0x8000000b39397e21 */ /* 0x000fe20008000000 */
[----:B------:R-:W-:Y:S01]  /*7e40*/  FSEL R60, R60, R72, !P1 ;  /* 0x000000483c3c7208 */ /* 0x000fe20004800000 */
[----:B------:R-:W-:Y:S01]  /*7e50*/  FADD R58, R58, -UR11 ;  /* 0x8000000b3a3a7e21 */ /* 0x000fe20008000000 */
[----:B------:R-:W-:Y:S01]  /*7e60*/  LOP3.LUT R66, R66, 0xff0000, RZ, 0xc0, !PT ;  /* 0x00ff000042427812 */ /* 0x000fe200078ec0ff */
[----:B------:R-:W-:Y:S01]  /*7e70*/  @P1 FMUL R61, R61, UR10 ;  /* 0x0000000a3d3d1c20 */ /* 0x000fe20008400000 */
[----:B------:R-:W-:Y:S01]  /*7e80*/  FFMA R56, R204, R56, R248 ;  /* 0x00000038cc387223 */ /* 0x000fe200000000f8 */
[----:B------:R-:W-:Y:S01]  /*7e90*/  F2FP.SATFINITE.E4M3.F32.PACK_AB_MERGE_C R60, RZ, R60, RZ ;  /* 0x0000003cff3c723e */ /* 0x000fe200048070ff */
[----:B------:R-:W-:Y:S01]  /*7ea0*/  FADD R59, R59, -UR11 ;  /* 0x8000000b3b3b7e21 */ /* 0x000fe20008000000 */
[----:B-----5:R-:W-:Y:S01]  /*7eb0*/  FFMA R65, R211, R65, R252 ;  /* 0x00000041d3417223 */ /* 0x020fe200000000fc */
[----:B------:R-:W-:Y:S01]  /*7ec0*/  FMUL R57, R57, UR6 ;  /* 0x0000000639397c20 */ /* 0x000fe20008400000 */
[----:B------:R-:W-:Y:S01]  /*7ed0*/  FMUL R58, R58, UR6 ;  /* 0x000000063a3a7c20 */ /* 0x000fe20008400000 */
[----:B------:R-:W-:Y:S01]  /*7ee0*/  LOP3.LUT R64, R66, 0xffff, R64, 0xf8, !PT ;  /* 0x0000ffff42407812 */ /* 0x000fe200078ef840 */
[----:B------:R-:W-:Y:S01]  /*7ef0*/  FADD R52, R52, -UR11 ;  /* 0x8000000b34347e21 */ /* 0x000fe20008000000 */
[----:B------:R-:W-:Y:S01]  /*7f00*/  FMUL R66, R56, UR10 ;  /* 0x0000000a38427c20 */ /* 0x000fe20008400000 */
[----:B------:R-:W-:Y:S01]  /*7f10*/  LOP3.LUT R60, R60, 0xff, RZ, 0xc0, !PT ;  /* 0x000000ff3c3c7812 */ /* 0x000fe200078ec0ff */
[----:B------:R-:W-:Y:S01]  /*7f20*/  FFMA R57, R205, R57, R249 ;  /* 0x00000039cd397223 */ /* 0x000fe200000000f9 */
[----:B------:R-:W-:Y:S01]  /*7f30*/  F2FP.SATFINITE.E4M3.F32.PACK_AB_MERGE_C R61, RZ, R61, RZ ;  /* 0x0000003dff3d723e */ /* 0x000fe200048070ff */
[----:B------:R-:W-:Y:S01]  /*7f40*/  FFMA R58, R206, R58, R250 ;  /* 0x0000003ace3a7223 */ /* 0x000fe200000000fa */
[----:B------:R-:W-:Y:S01]  /*7f50*/  FMUL R59, R59, UR6 ;  /* 0x000000063b3b7c20 */ /* 0x000fe20008400000 */
[----:B------:R-:W-:Y:S01]  /*7f60*/  @P1 FMUL R67, R67, UR10 ;  /* 0x0000000a43431c20 */ /* 0x000fe20008400000 */
[----:B------:R-:W-:Y:S01]  /*7f70*/  LEA R60, R61, R60, 0x8 ;  /* 0x0000003c3d3c7211 */ /* 0x000fe200078e40ff */
[----:B------:R-:W-:Y:S01]  /*7f80*/  FMUL R52, R52, UR6 ;  /* 0x0000000634347c20 */ /* 0x000fe20008400000 */
[----:B------:R-:W-:Y:S01]  /*7f90*/  FADD R53, R53, -UR11 ;  /* 0x8000000b35357e21 */ /* 0x000fe20008000000 */
[----:B------:R-:W-:Y:S01]  /*7fa0*/  FSEL R66, R56, R66, !P1 ;  /* 0x0000004238427208 */ /* 0x000fe20004800000 */
[----:B------:R-:W-:Y:S01]  /*7fb0*/  FMUL R61, R58, UR10 ;  /* 0x0000000a3a3d7c20 */ /* 0x000fe20008400000 */
[----:B------:R-:W-:Y:S01]  /*7fc0*/  FFMA R59, R207, R59, R251 ;  /* 0x0000003bcf3b7223 */ /* 0x000fe200000000fb */
[----:B------:R-:W-:Y:S01]  /*7fd0*/  FADD R54, R54, -UR11 ;  /* 0x8000000b36367e21 */ /* 0x000fe20008000000 */
[----:B------:R-:W-:Y:S01]  /*7fe0*/  FFMA R52, R200, R52, R148 ;  /* 0x00000034c8347223 */ /* 0x000fe20000000094 */
        /* <DEDUP_REMOVED lines=8> */
[----:B------:R-:W-:Y:S01]  /*8070*/  FADD R49, R49, -UR11 ;  /* 0x8000000b31317e21 */ /* 0x000fe20008000000 */
[----:B------:R-:W-:Y:S01]  /*8080*/  FMUL R48, R48, UR6 ;  /* 0x0000000630307c20 */ /* 0x000fe20008400000 */
[----:B------:R-:W-:-:S02]  /*8090*/  FFMA R55, R203, R55, R151 ;  /* 0x00000037cb377223 */ /* 0x000fc40000000097 */
[----:B------:R-:W-:Y:S01]  /*80a0*/  FMUL R49, R49, UR6 ;  /* 0x0000000631317c20 */ /* 0x000fe20008400000 */
[----:B------:R-:W-:Y:S01]  /*80b0*/  FFMA R48, R196, R48, R144 ;  /* 0x00000030c4307223 */ /* 0x000fe20000000090 */
[----:B------:R-:W-:Y:S02]  /*80c0*/  FADD R50, R50, -UR11 ;  /* 0x8000000b32327e21 */ /* 0x000fe40008000000 */
[----:B------:R-:W-:Y:S01]  /*80d0*/  FFMA R49, R197, R49, R145 ;  /* 0x00000031c5317223 */ /* 0x000fe20000000091 */
[----:B------:R-:W-:Y:S01]  /*80e0*/  FADD R51, R51, -UR11 ;  /* 0x8000000b33337e21 */ /* 0x000fe20008000000 */
[----:B------:R-:W-:Y:S01]  /*80f0*/  FMUL R50, R50, UR6 ;  /* 0x0000000632327c20 */ /* 0x000fe20008400000 */
[----:B------:R-:W-:-:S03]  /*8100*/  F2FP.SATFINITE.E4M3.F32.PACK_AB_MERGE_C R61, RZ, R61, RZ ;  /* 0x0000003dff3d723e */ /* 0x000fc600048070ff */
[----:B------:R-:W-:Y:S01]  /*8110*/  FFMA R50, R198, R50, R146 ;  /* 0x00000032c6327223 */ /* 0x000fe20000000092 */
[----:B------:R-:W-:Y:S01]  /*8120*/  SHF.L.U32 R61, R61, 0x10, RZ ;  /* 0x000000103d3d7819 */ /* 0x000fe200000006ff */
[----:B------:R-:W-:-:S03]  /*8130*/  FADD R44, R44, -UR11 ;  /* 0x8000000b2c2c7e21 */ /* 0x000fc60008000000 */
[----:B------:R-:W-:Y:S01]  /*8140*/  LOP3.LUT R61, R61, 0xff0000, RZ, 0xc0, !PT ;  /* 0x00ff00003d3d7812 */ /* 0x000fe200078ec0ff */
[----:B------:R-:W-:Y:S01]  /*8150*/  FMUL R44, R44, UR6 ;  /* 0x000000062c2c7c20 */ /* 0x000fe20008400000 */
[----:B------:R-:W-:Y:S01]  /*8160*/  FADD R46, R46, -UR11 ;  /* 0x8000000b2e2e7e21 */ /* 0x000fe20008000000 */
[----:B------:R-:W-:Y:S01]  /*8170*/  FADD R45, R45, -UR11 ;  /* 0x8000000b2d2d7e21 */ /* 0x000fe20008000000 */
[----:B------:R-:W-:Y:S01]  /*8180*/  FADD R47, R47, -UR11 ;  /* 0x8000000b2f2f7e21 */ /* 0x000fe20008000000 */
[----:B------:R-:W-:Y:S02]  /*8190*/  FADD R40, R40, -UR11 ;  /* 0x8000000b28287e21 */ /* 0x000fe40008000000 */
[----:B------:R-:W-:Y:S01]  /*81a0*/  FMUL R45, R45, UR6 ;  /* 0x000000062d2d7c20 */ /* 0x000fe20008400000 */
[----:B------:R-:W-:Y:S01]  /*81b0*/  FADD R41, R41, -UR11 ;  /* 0x8000000b29297e21 */ /* 0x000fe20008000000 */
[----:B------:R-:W-:Y:S01]  /*81c0*/  FADD R42, R42, -UR11 ;  /* 0x8000000b2a2a7e21 */ /* 0x000fe20008000000 */
[----:B------:R-:W-:Y:S01]  /*81d0*/  FMUL R47, R47, UR6 ;  /* 0x000000062f2f7c20 */ /* 0x000fe20008400000 */
[----:B------:R-:W-:Y:S01]  /*81e0*/  FFMA R45, R193, R45, R141 ;  /* 0x0000002dc12d7223 */ /* 0x000fe2000000008d */
[----:B------:R-:W-:Y:S01]  /*81f0*/  FMUL R40, R40, UR6 ;  /* 0x0000000628287c20 */ /* 0x000fe20008400000 */
[----:B------:R-:W-:Y:S01]  /*8200*/  FADD R43, R43, -UR11 ;  /* 0x8000000b2b2b7e21 */ /* 0x000fe20008000000 */
[----:B------:R-:W-:Y:S01]  /*8210*/  FFMA R47, R195, R47, R143 ;  /* 0x0000002fc32f7223 */ /* 0x000fe2000000008f */
[----:B------:R-:W-:Y:S01]  /*8220*/  FMUL R41, R41, UR6 ;  /* 0x0000000629297c20 */ /* 0x000fe20008400000 */
[----:B------:R-:W-:Y:S01]  /*8230*/  FMUL R42, R42, UR6 ;  /* 0x000000062a2a7c20 */ /* 0x000fe20008400000 */
[----:B------:R-:W-:-:S02]  /*8240*/  FMUL R43, R43, UR6 ;  /* 0x000000062b2b7c20 */ /* 0x000fc40008400000 */
[----:B------:R-:W-:Y:S01]  /*8250*/  FFMA R41, R189, R41, R137 ;  /* 0x00000029bd297223 */ /* 0x000fe20000000089 */
[----:B------:R-:W-:Y:S01]  /*8260*/  FFMA R42, R190, R42, R138 ;  /* 0x0000002abe2a7223 */ /* 0x000fe2000000008a */
[----:B------:R-:W-:Y:S01]  /*8270*/  FFMA R43, R191, R43, R139 ;  /* 0x0000002bbf2b7223 */ /* 0x000fe2000000008b */
[----:B------:R-:W-:Y:S01]  /*8280*/  FADD R36, R36, -UR11 ;  /* 0x8000000b24247e21 */ /* 0x000fe20008000000 */
[----:B------:R-:W-:Y:S01]  /*8290*/  FADD R37, R37, -UR11 ;  /* 0x8000000b25257e21 */ /* 0x000fe20008000000 */
[----:B------:R-:W-:-:S03]  /*82a0*/  FADD R38, R38, -UR11 ;  /* 0x8000000b26267e21 */ /* 0x000fc60008000000 */
[----:B------:R-:W-:Y:S01]  /*82b0*/  FMUL R37, R37, UR6 ;  /* 0x0000000625257c20 */ /* 0x000fe20008400000 */
[----:B------:R-:W-:Y:S01]  /*82c0*/  FADD R39, R39, -UR11 ;  /* 0x8000000b27277e21 */ /* 0x000fe20008000000 */
[----:B------:R-:W-:Y:S02]  /*82d0*/  FMUL R38, R38, UR6 ;  /* 0x0000000626267c20 */ /* 0x000fe40008400000 */
[----:B------:R-:W-:Y:S02]  /*82e0*/  FFMA R37, R185, R37, R133 ;  /* 0x00000025b9257223 */ /* 0x000fe40000000085 */
        /* <DEDUP_REMOVED lines=10> */
[----:B---3--:R-:W-:-:S04]  /*8390*/  FFMA R62, R210, R62, R98 ;  /* 0x0000003ed23e7223 */ /* 0x008fc80000000062 */
[----:B------:R-:W-:-:S05]  /*83a0*/  FMUL R63, R62, UR10 ;  /* 0x0000000a3e3f7c20 */ /* 0x000fca0008400000 */
[----:B------:R-:W-:-:S04]  /*83b0*/  FSEL R63, R62, R63, !P1 ;  /* 0x0000003f3e3f7208 */ /* 0x000fc80004800000 */
[----:B------:R-:W-:Y:S02]  /*83c0*/  F2FP.SATFINITE.E4M3.F32.PACK_AB_MERGE_C R63, RZ, R63, RZ ;  /* 0x0000003fff3f723e */ /* 0x000fe400048070ff */
[----:B------:R-:W-:Y:S02]  /*83d0*/  FMNMX3 R62, R69, |R62|, |R65|, !PT ;  /* 0x4000003e453e7276 */ /* 0x000fe40007800441 */
[----:B------:R-:W-:Y:S02]  /*83e0*/  SHF.L.U32 R63, R63, 0x10, RZ ;  /* 0x000000103f3f7819 */ /* 0x000fe400000006ff */
[----:B------:R-:W-:Y:S01]  /*83f0*/  FMNMX3 R56, R62, |R56|, |R57|, !PT ;  /* 0x400000383e387276 */ /* 0x000fe20007800439 */
[----:B------:R-:W-:Y:S01]  /*8400*/  @P1 FMUL R65, R65, UR10 ;  /* 0x0000000a41411c20 */ /* 0x000fe20008400000 */
[----:B------:R-:W-:Y:S02]  /*8410*/  F2FP.SATFINITE.E4M3.F32.PACK_AB_MERGE_C R62, RZ, R67, RZ ;  /* 0x00000043ff3e723e */ /* 0x000fe400048070ff */
[----:B------:R-:W-:Y:S01]  /*8420*/  LOP3.LUT R63, R63, 0xff0000, RZ, 0xc0, !PT ;  /* 0x00ff00003f3f7812 */ /* 0x000fe200078ec0ff */
[----:B------:R-:W-:Y:S01]  /*8430*/  @P1 FMUL R57, R57, UR10 ;  /* 0x0000000a39391c20 */ /* 0x000fe20008400000 */
[----:B------:R-:W-:-:S02]  /*8440*/  FMNMX3 R56, R56, |R58|, |R59|, !PT ;  /* 0x4000003a38387276 */ /* 0x000fc4000780043b */
[----:B------:R-:W-:Y:S01]  /*8450*/  LOP3.LUT R58, R62, 0xffff, RZ, 0xc0, !PT ;  /* 0x0000ffff3e3a7812 */ /* 0x000fe200078ec0ff */
[----:B------:R-:W-:Y:S01]  /*8460*/  FMUL R62, R52, UR10 ;  /* 0x0000000a343e7c20 */ /* 0x000fe20008400000 */
[----:B------:R-:W-:Y:S02]  /*8470*/  LOP3.LUT R60, R63, 0xffff, R60, 0xf8, !PT ;  /* 0x0000ffff3f3c7812 */ /* 0x000fe400078ef83c */
[----:B------:R-:W-:Y:S02]  /*8480*/  F2FP.SATFINITE.E4M3.F32.PACK_AB_MERGE_C R63, RZ, R66, RZ ;  /* 0x00000042ff3f723e */ /* 0x000fe400048070ff */
[----:B------:R-:W-:Y:S02]  /*8490*/  F2FP.SATFINITE.E4M3.F32.PACK_AB_MERGE_C R65, RZ, R65, RZ ;  /* 0x00000041ff41723e */ /* 0x000fe400048070ff */
[----:B------:R-:W-:Y:S02]  /*84a0*/  LOP3.LUT R63, R63, 0xff, RZ, 0xc0, !PT ;  /* 0x000000ff3f3f7812 */ /* 0x000fe400078ec0ff */
[----:B------:R-:W-:-:S02]  /*84b0*/  F2FP.SATFINITE.E4M3.F32.PACK_AB_MERGE_C R57, RZ, R57, RZ ;  /* 0x00000039ff39723e */ /* 0x000fc400048070ff */
[----:B------:R-:W-:Y:S02]  /*84c0*/  FSEL R62, R52, R62, !P1 ;  /* 0x0000003e343e7208 */ /* 0x000fe40004800000 */
[----:B------:R-:W-:Y:S02]  /*84d0*/  LOP3.LUT R65, R65, 0xffff, RZ, 0xc0, !PT ;  /* 0x0000ffff41417812 */ /* 0x000fe400078ec0ff */
[----:B------:R-:W-:Y:S01]  /*84e0*/  FMNMX3 R52, R56, |R52|, |R53|, !PT ;  /* 0x4000003438347276 */ /* 0x000fe20007800435 */
[C---:B------:R-:W-:Y:S01]  /*84f0*/  FMUL R56, R54.reuse, UR10 ;  /* 0x0000000a36387c20 */ /* 0x040fe20008400000 */
[----:B------:R-:W-:Y:S02]  /*8500*/  LEA R57, R57, R63, 0x8 ;  /* 0x0000003f39397211 */ /* 0x000fe400078e40ff */
[----:B------:R-:W-:Y:S02]  /*8510*/  SHF.L.U32 R63, R65, 0x18, RZ ;  /* 0x00000018413f7819 */ /* 0x000fe400000006ff */
[----:B------:R-:W-:-:S02]  /*8520*/  FSEL R56, R54, R56, !P1 ;  /* 0x0000003836387208 */ /* 0x000fc40004800000 */
[----:B------:R-:W-:Y:S02]  /*8530*/  FMNMX3 R52, R52, |R54|, |R55|, !PT ;  /* 0x4000003634347276 */ /* 0x000fe40007800437 */
[----:B------:R-:W-:Y:S01]  /*8540*/  LOP3.LUT R54, R60, R63, RZ, 0xfc, !PT ;  /* 0x0000003f3c367212 */ /* 0x000fe200078efcff */
[----:B------:R-:W-:Y:S01]  /*8550*/  FMUL R60, R48, UR10 ;  /* 0x0000000a303c7c20 */ /* 0x000fe20008400000 */
[----:B------:R-:W-:-:S04]  /*8560*/  @P1 FMUL R59, R59, UR10 ;  /* 0x0000000a3b3b1c20 */ /* 0x000fc80008400000 */
[----:B------:R-:W-:Y:S02]  /*8570*/  FSEL R60, R48, R60, !P1 ;  /* 0x0000003c303c7208 */ /* 0x000fe40004800000 */
[----:B------:R-:W-:Y:S01]  /*8580*/  FMNMX3 R48, R52, |R48|, |R49|, !PT ;  /* 0x4000003034307276 */ /* 0x000fe20007800431 */
[----:B------:R-:W-:Y:S01]  /*8590*/  FMUL R52, R51, UR6 ;  /* 0x0000000633347c20 */ /* 0x000fe20008400000 */
[----:B------:R-:W-:Y:S01]  /*85a0*/  @P1 FMUL R53, R53, UR10 ;  /* 0x0000000a35351c20 */ /* 0x000fe20008400000 */
[----:B------:R-:W-:Y:S01]  /*85b0*/  F2FP.SATFINITE.E4M3.F32.PACK_AB_MERGE_C R59, RZ, R59, RZ ;  /* 0x0000003bff3b723e */ /* 0x000fe200048070ff */
[----:B------:R-:W-:Y:S01]  /*85c0*/  FMUL R51, R50, UR10 ;  /* 0x0000000a32337c20 */ /* 0x000fe20008400000 */
[----:B------:R-:W-:Y:S01]  /*85d0*/  F2FP.SATFINITE.E4M3.F32.PACK_AB_MERGE_C R62, RZ, R62, RZ ;  /* 0x0000003eff3e723e */ /* 0x000fe200048070ff */
[----:B------:R-:W-:Y:S01]  /*85e0*/  FFMA R52, R199, R52, R147 ;  /* 0x00000034c7347223 */ /* 0x000fe20000000093 */
[----:B------:R-:W-:Y:S02]  /*85f0*/  F2FP.SATFINITE.E4M3.F32.PACK_AB_MERGE_C R56, RZ, R56, RZ ;  /* 0x00000038ff38723e */ /* 0x000fe400048070ff */
[----:B------:R-:W-:-:S02]  /*8600*/  LOP3.LUT R59, R59, 0xffff, RZ, 0xc0, !PT ;  /* 0x0000ffff3b3b7812 */ /* 0x000fc400078ec0ff */
[----:B------:R-:W-:Y:S02]  /*8610*/  LOP3.LUT R62, R62, 0xff, RZ, 0xc0, !PT ;  /* 0x000000ff3e3e7812 */ /* 0x000fe400078ec0ff */
[----:B------:R-:W-:Y:S02]  /*8620*/  F2FP.SATFINITE.E4M3.F32.PACK_AB_MERGE_C R53, RZ, R53, RZ ;  /* 0x00000035ff35723e */ /* 0x000fe400048070ff */
[----:B------:R-:W-:Y:S02]  /*8630*/  SHF.L.U32 R56, R56, 0x10, RZ ;  /* 0x0000001038387819 */ /* 0x000fe400000006ff */
[----:B------:R-:W-:Y:S02]  /*8640*/  FSEL R51, R50, R51, !P1 ;  /* 0x0000003332337208 */ /* 0x000fe40004800000 */
[----:B------:R-:W-:Y:S02]  /*8650*/  FMNMX3 R48, R48, |R50|, |R52|, !PT ;  /* 0x4000003230307276 */ /* 0x000fe40007800434 */
[----:B------:R-:W-:-:S02]  /*8660*/  LOP3.LUT R57, R61, 0xffff, R57, 0xf8, !PT ;  /* 0x0000ffff3d397812 */ /* 0x000fc400078ef839 */
[----:B------:R-:W-:Y:S01]  /*8670*/  SHF.L.U32 R50, R59, 0x18, RZ ;  /* 0x000000183b327819 */ /* 0x000fe200000006ff */
[----:B------:R-:W-:Y:S01]  /*8680*/  FFMA R59, R192, R44, R140 ;  /* 0x0000002cc03b7223 */ /* 0x000fe2000000008c */
[----:B------:R-:W-:Y:S02]  /*8690*/  LEA R53, R53, R62, 0x8 ;  /* 0x0000003e35357211 */ /* 0x000fe400078e40ff */
[----:B------:R-:W-:Y:S02]  /*86a0*/  LOP3.LUT R56, R56, 0xff0000, RZ, 0xc0, !PT ;  /* 0x00ff000038387812 */ /* 0x000fe400078ec0ff */
[----:B------:R-:W-:Y:S02]  /*86b0*/  LOP3.LUT R44, R57, R50, RZ, 0xfc, !PT ;  /* 0x00000032392c7212 */ /* 0x000fe400078efcff */
[----:B------:R-:W-:Y:S01]  /*86c0*/  LOP3.LUT R50, R56, 0xffff, R53, 0xf8, !PT ;  /* 0x0000ffff38327812 */ /* 0x000fe200078ef835 */
[----:B------:R-:W-:Y:S01]  /*86d0*/  FMUL R53, R59, UR10 ;  /* 0x0000000a3b357c20 */ /* 0x000fe20008400000 */
[----:B------:R-:W-:Y:S01]  /*86e0*/  @P1 FMUL R49, R49, UR10 ;  /* 0x0000000a31311c20 */ /* 0x000fe20008400000 */
[----:B------:R-:W-:Y:S01]  /*86f0*/  F2FP.SATFINITE.E4M3.F32.PACK_AB_MERGE_C R56, RZ, R60, RZ ;  /* 0x0000003cff38723e */ /* 0x000fe200048070ff */
[----:B------:R-:W-:Y:S01]  /*8700*/  FMUL R57, R46, UR6 ;  /* 0x000000062e397c20 */ /* 0x000fe20008400000 */
[----:B------:R-:W-:Y:S01]  /*8710*/  @P1 FMUL R55, R55, UR10 ;  /* 0x0000000a37371c20 */ /* 0x000fe20008400000 */
[----:B------:R-:W-:-:S02]  /*8720*/  FSEL R46, R59, R53, !P1 ;  /* 0x000000353b2e7208 */ /* 0x000fc40004800000 */
[----:B------:R-:W-:Y:S01]  /*8730*/  LOP3.LUT R53, R56, 0xff, RZ, 0xc0, !PT ;  /* 0x000000ff38357812 */ /* 0x000fe200078ec0ff */
[----:B------:R-:W-:Y:S01]  /*8740*/  FFMA R57, R194, R57, R142 ;  /* 0x00000039c2397223 */ /* 0x000fe2000000008e */
[----:B------:R-:W-:Y:S02]  /*8750*/  F2FP.SATFINITE.E4M3.F32.PACK_AB_MERGE_C R49, RZ, R49, RZ ;  /* 0x00000031ff31723e */ /* 0x000fe400048070ff */
[----:B------:R-:W-:Y:S02]  /*8760*/  F2FP.SATFINITE.E4M3.F32.PACK_AB_MERGE_C R55, RZ, R55, RZ ;  /* 0x00000037ff37723e */ /* 0x000fe400048070ff */
[----:B------:R-:W-:Y:S01]  /*8770*/  LEA R49, R49, R53, 0x8 ;  /* 0x0000003531317211 */ /* 0x000fe200078e40ff */
[----:B------:R-:W-:Y:S01]  /*8780*/  FMUL R53, R57, UR10 ;  /* 0x0000000a39357c20 */ /* 0x000fe20008400000 */
[----:B------:R-:W-:Y:S02]  /*8790*/  LOP3.LUT R55, R55, 0xffff, RZ, 0xc0, !PT ;  /* 0x0000ffff37377812 */ /* 0x000fe400078ec0ff */
[----:B------:R-:W-:-:S02]  /*87a0*/  F2FP.SATFINITE.E4M3.F32.PACK_AB_MERGE_C R56, RZ, R51, RZ ;  /* 0x00000033ff38723e */ /* 0x000fc400048070ff */
[----:B------:R-:W-:Y:S01]  /*87b0*/  FSEL R51, R57, R53, !P1 ;  /* 0x0000003539337208 */ /* 0x000fe20004800000 */
[----:B------:R-:W-:Y:S01]  /*87c0*/  FFMA R53, R188, R40, R136 ;  /* 0x00000028bc357223 */ /* 0x000fe20000000088 */
[----:B------:R-:W-:Y:S02]  /*87d0*/  FMNMX3 R48, R48, |R59|, |R45|, !PT ;  /* 0x4000003b30307276 */ /* 0x000fe4000780042d */
[----:B------:R-:W-:Y:S01]  /*87e0*/  SHF.L.U32 R40, R55, 0x18, RZ ;  /* 0x0000001837287819 */ /* 0x000fe200000006ff */
[----:B------:R-:W-:Y:S01]  /*87f0*/  @P1 FMUL R52, R52, UR10 ;  /* 0x0000000a34341c20 */ /* 0x000fe20008400000 */
[----:B------:R-:W-:Y:S02]  /*8800*/  FMNMX3 R48, R48, |R57|, |R47|, !PT ;  /* 0x4000003930307276 */ /* 0x000fe4000780042f */
[----:B------:R-:W-:Y:S02]  /*8810*/  LOP3.LUT R40, R50, R40, RZ, 0xfc, !PT ;  /* 0x0000002832287212 */ /* 0x000fe400078efcff */
[----:B------:R-:W-:Y:S01]  /*8820*/  F2FP.SATFINITE.E4M3.F32.PACK_AB_MERGE_C R50, RZ, R46, RZ ;  /* 0x0000002eff32723e */ /* 0x000fe200048070ff */
[----:B------:R-:W-:Y:S01]  /*8830*/  FMUL R46, R42, UR10 ;  /* 0x0000000a2a2e7c20 */ /* 0x000fe20008400000 */
[----:B------:R-:W-:-:S02]  /*8840*/  SHF.L.U32 R56, R56, 0x10, RZ ;  /* 0x0000001038387819 */ /* 0x000fc400000006ff */
[----:B------:R-:W-:Y:S02]  /*8850*/  FMNMX3 R48, R48, |R53|, |R41|, !PT ;  /* 0x4000003530307276 */ /* 0x000fe40007800429 */
[----:B------:R-:W-:Y:S01]  /*8860*/  F2FP.SATFINITE.E4M3.F32.PACK_AB_MERGE_C R52, RZ, R52, RZ ;  /* 0x00000034ff34723e */ /* 0x000fe200048070ff */
[----:B------:R-:W-:Y:S01]  /*8870*/  @P1 FMUL R45, R45, UR10 ;  /* 0x0000000a2d2d1c20 */ /* 0x000fe20008400000 */
[----:B------:R-:W-:Y:S02]  /*8880*/  LOP3.LUT R55, R56, 0xff0000, RZ, 0xc0, !PT ;  /* 0x00ff000038377812 */ /* 0x000fe400078ec0ff */
[----:B------:R-:W-:Y:S02]  /*8890*/  LOP3.LUT R52, R52, 0xffff, RZ, 0xc0, !PT ;  /* 0x0000ffff34347812 */ /* 0x000fe400078ec0ff */
[----:B------:R-:W-:Y:S02]  /*88a0*/  FSEL R46, R42, R46, !P1 ;  /* 0x0000002e2a2e7208 */ /* 0x000fe40004800000 */
[----:B------:R-:W-:Y:S01]  /*88b0*/  FMNMX3 R48, R48, |R42|, |R43|, !PT ;  /* 0x4000002a30307276 */ /* 0x000fe2000780042b */
[----:B------:R-:W-:Y:S01]  /*88c0*/  FMUL R42, R36, UR6 ;  /* 0x00000006242a7c20 */ /* 0x000fe20008400000 */
[----:B------:R-:W-:-:S02]  /*88d0*/  F2FP.SATFINITE.E4M3.F32.PACK_AB_MERGE_C R51, RZ, R51, RZ ;  /* 0x00000033ff33723e */ /* 0x000fc400048070ff */
[----:B------:R-:W-:Y:S01]  /*88e0*/  LOP3.LUT R49, R55, 0xffff, R49, 0xf8, !PT ;  /* 0x0000ffff37317812 */ /* 0x000fe200078ef831 */
[----:B------:R-:W-:Y:S01]  /*88f0*/  FFMA R42, R184, R42, R132 ;  /* 0x0000002ab82a7223 */ /* 0x000fe20000000084 */
[----:B------:R-:W-:Y:S02]  /*8900*/  SHF.L.U32 R52, R52, 0x18, RZ ;  /* 0x0000001834347819 */ /* 0x000fe400000006ff */
[----:B------:R-:W-:Y:S02]  /*8910*/  LOP3.LUT R50, R50, 0xff, RZ, 0xc0, !PT ;  /* 0x000000ff32327812 */ /* 0x000fe400078ec0ff */
[----:B------:R-:W-:Y:S02]  /*8920*/  F2FP.SATFINITE.E4M3.F32.PACK_AB_MERGE_C R45, RZ, R45, RZ ;  /* 0x0000002dff2d723e */ /* 0x000fe400048070ff */
[----:B------:R-:W-:Y:S02]  /*8930*/  SHF.L.U32 R51, R51, 0x10, RZ ;  /* 0x0000001033337819 */ /* 0x000fe400000006ff */
[----:B------:R-:W-:Y:S01]  /*8940*/  LOP3.LUT R36, R49, R52, RZ, 0xfc, !PT ;  /* 0x0000003431247212 */ /* 0x000fe200078efcff */
[----:B------:R-:W-:Y:S01]  /*8950*/  FMUL R49, R42, UR10 ;  /* 0x0000000a2a317c20 */ /* 0x000fe20008400000 */
[----:B------:R-:W-:-:S02]  /*8960*/  LEA R45, R45, R50, 0x8 ;  /* 0x000000322d2d7211 */ /* 0x000fc400078e40ff */
[----:B------:R-:W-:Y:S01]  /*8970*/  LOP3.LUT R51, R51, 0xff0000, RZ, 0xc0, !PT ;  /* 0x00ff000033337812 */ /* 0x000fe200078ec0ff */
[----:B------:R-:W-:Y:S01]  /*8980*/  FMUL R56, R53, UR10 ;  /* 0x0000000a35387c20 */ /* 0x000fe20008400000 */
[----:B------:R-:W-:Y:S01]  /*8990*/  FSEL R49, R42, R49, !P1 ;  /* 0x000000312a317208 */ /* 0x000fe20004800000 */
[----:B------:R-:W-:Y:S01]  /*89a0*/  @P1 FMUL R47, R47, UR10 ;  /* 0x0000000a2f2f1c20 */ /* 0x000fe20008400000 */
[----:B------:R-:W-:Y:S02]  /*89b0*/  LOP3.LUT R45, R51, 0xffff, R45, 0xf8, !PT ;  /* 0x0000ffff332d7812 */ /* 0x000fe400078ef82d */
[----:B------:R-:W-:Y:S01]  /*89c0*/  FMNMX3 R51, R48, |R42|, |R37|, !PT ;  /* 0x4000002a30337276 */ /* 0x000fe20007800425 */
[----:B------:R-:W-:Y:S01]  /*89d0*/  FMUL R42, R39, UR6 ;  /* 0x00000006272a7c20 */ /* 0x000fe20008400000 */
[----:B------:R-:W-:Y:S01]  /*89e0*/  FSEL R56, R53, R56, !P1 ;  /* 0x0000003835387208 */ /* 0x000fe20004800000 */
[----:B------:R-:W-:Y:S01]  /*89f0*/  FMUL R39, R38, UR10 ;  /* 0x0000000a26277c20 */ /* 0x000fe20008400000 */
[----:B------:R-:W-:Y:S01]  /*8a00*/  F2FP.SATFINITE.E4M3.F32.PACK_AB_MERGE_C R47, RZ, R47, RZ ;  /* 0x0000002fff2f723e */ /* 0x000fe200048070ff */
[----:B------:R-:W-:Y:S01]  /*8a10*/  FFMA R42, R187, R42, R135 ;  /* 0x0000002abb2a7223 */ /* 0x000fe20000000087 */
[----:B------:R-:W-:Y:S01]  /*8a20*/  @P1 FMUL R41, R41, UR10 ;  /* 0x0000000a29291c20 */ /* 0x000fe20008400000 */
[----:B------:R-:W-:Y:S01]  /*8a30*/  F2FP.SATFINITE.E4M3.F32.PACK_AB_MERGE_C R56, RZ, R56, RZ ;  /* 0x00000038ff38723e */ /* 0x000fe200048070ff */
[----:B------:R-:W-:Y:S01]  /*8a40*/  FMUL R53, R32, UR6 ;  /* 0x0000000620357c20 */ /* 0x000fe20008400000 */
[----:B------:R-:W-:-:S02]  /*8a50*/  F2FP.SATFINITE.E4M3.F32.PACK_AB_MERGE_C R46, RZ, R46, RZ ;  /* 0x0000002eff2e723e */ /* 0x000fc400048070ff */
[----:B------:R-:W-:Y:S01]  /*8a60*/  LOP3.LUT R47, R47, 0xffff, RZ, 0xc0, !PT ;  /* 0x0000ffff2f2f7812 */ /* 0x000fe200078ec0ff */
[----:B------:R-:W-:Y:S01]  /*8a70*/  FMUL R48, R33, UR6 ;  /* 0x0000000621307c20 */ /* 0x000fe20008400000 */
[----:B------:R-:W-:Y:S02]  /*8a80*/  FSEL R39, R38, R39, !P1 ;  /* 0x0000002726277208 */ /* 0x000fe40004800000 */
[----:B------:R-:W-:Y:S01]  /*8a90*/  FMNMX3 R51, R51, |R38|, |R42|, !PT ;  /* 0x4000002633337276 */ /* 0x000fe2000780042a */
[----:B------:R-:W-:Y:S01]  /*8aa0*/  FFMA R38, R180, R53, R128 ;  /* 0x00000035b4267223 */ /* 0x000fe20000000080 */
[----:B------:R-:W-:Y:S02]  /*8ab0*/  LOP3.LUT R56, R56, 0xff, RZ, 0xc0, !PT ;  /* 0x000000ff38387812 */ /* 0x000fe400078ec0ff */
[----:B------:R-:W-:Y:S02]  /*8ac0*/  F2FP.SATFINITE.E4M3.F32.PACK_AB_MERGE_C R41, RZ, R41, RZ ;  /* 0x00000029ff29723e */ /* 0x000fe400048070ff */
[----:B------:R-:W-:-:S02]  /*8ad0*/  SHF.L.U32 R46, R46, 0x10, RZ ;  /* 0x000000102e2e7819 */ /* 0x000fc400000006ff */
[----:B------:R-:W-:Y:S01]  /*8ae0*/  SHF.L.U32 R32, R47, 0x18, RZ ;  /* 0x000000182f207819 */ /* 0x000fe200000006ff */
[----:B------:R-:W-:Y:S01]  /*8af0*/  FMUL R47, R38, UR10 ;  /* 0x0000000a262f7c20 */ /* 0x000fe20008400000 */
[----:B------:R-:W-:Y:S01]  /*8b00*/  LEA R41, R41, R56, 0x8 ;  /* 0x0000003829297211 */ /* 0x000fe200078e40ff */
[----:B------:R-:W-:Y:S01]  /*8b10*/  FFMA R33, R181, R48, R129 ;  /* 0x00000030b5217223 */ /* 0x000fe20000000081 */
[----:B------:R-:W-:Y:S01]  /*8b20*/  LOP3.LUT R46, R46, 0xff0000, RZ, 0xc0, !PT ;  /* 0x00ff00002e2e7812 */ /* 0x000fe200078ec0ff */
[----:B------:R-:W-:Y:S01]  /*8b30*/  @P1 FMUL R37, R37, UR10 ;  /* 0x0000000a25251c20 */ /* 0x000fe20008400000 */
[----:B------:R-:W-:Y:S01]  /*8b40*/  LOP3.LUT R32, R45, R32, RZ, 0xfc, !PT ;  /* 0x000000202d207212 */ /* 0x000fe200078efcff */
[----:B------:R-:W-:Y:S01]  /*8b50*/  @P1 FMUL R43, R43, UR10 ;  /* 0x0000000a2b2b1c20 */ /* 0x000fe20008400000 */
[----:B------:R-:W-:Y:S01]  /*8b60*/  F2FP.SATFINITE.E4M3.F32.PACK_AB_MERGE_C R49, RZ, R49, RZ ;  /* 0x00000031ff31723e */ /* 0x000fe200048070ff */
[----:B------:R-:W-:Y:S01]  /*8b70*/  FMUL R45, R34, UR6 ;  /* 0x00000006222d7c20 */ /* 0x000fe20008400000 */
[----:B------:R-:W-:-:S02]  /*8b80*/  LOP3.LUT R41, R46, 0xffff, R41, 0xf8, !PT ;  /* 0x0000ffff2e297812 */ /* 0x000fc400078ef829 */
[----:B------:R-:W-:Y:S02]  /*8b90*/  FSEL R34, R38, R47, !P1 ;  /* 0x0000002f26227208 */ /* 0x000fe40004800000 */
[----:B------:R-:W-:Y:S01]  /*8ba0*/  FMNMX3 R46, R51, |R38|, |R33|, !PT ;  /* 0x40000026332e7276 */ /* 0x000fe20007800421 */
[----:B------:R-:W-:Y:S01]  /*8bb0*/  FFMA R45, R182, R45, R130 ;  /* 0x0000002db62d7223 */ /* 0x000fe20000000082 */
[----:B------:R-:W-:Y:S02]  /*8bc0*/  LOP3.LUT R38, R49, 0xff, RZ, 0xc0, !PT ;  /* 0x000000ff31267812 */ /* 0x000fe400078ec0ff */
[----:B------:R-:W-:Y:S02]  /*8bd0*/  F2FP.SATFINITE.E4M3.F32.PACK_AB_MERGE_C R37, RZ, R37, RZ ;  /* 0x00000025ff25723e */ /* 0x000fe400048070ff */
[----:B------:R-:W-:Y:S02]  /*8be0*/  F2FP.SATFINITE.E4M3.F32.PACK_AB_MERGE_C R39, RZ, R39, RZ ;  /* 0x00000027ff27723e */ /* 0x000fe400048070ff */
[----:B------:R-:W-:Y:S01]  /*8bf0*/  F2FP.SATFINITE.E4M3.F32.PACK_AB_MERGE_C R43, RZ, R43, RZ ;  /* 0x0000002bff2b723e */ /* 0x000fe200048070ff */
[----:B------:R-:W-:Y:S01]  /*8c00*/  FMUL R48, R35, UR6 ;  /* 0x0000000623307c20 */ /* 0x000fe20008400000 */
[----:B------:R-:W-:Y:S01]  /*8c10*/  LEA R37, R37, R38, 0x8 ;  /* 0x0000002625257211 */ /* 0x000fe200078e40ff */
[----:B------:R-:W-:Y:S01]  /*8c20*/  FMUL R38, R45, UR10 ;  /* 0x0000000a2d267c20 */ /* 0x000fe20008400000 */
[----:B------:R-:W-:-:S02]  /*8c30*/  SHF.L.U32 R39, R39, 0x10, RZ ;  /* 0x0000001027277819 */ /* 0x000fc400000006ff */
[----:B------:R-:W-:Y:S01]  /*8c40*/  LOP3.LUT R43, R43, 0xffff, RZ, 0xc0, !PT ;  /* 0x0000ffff2b2b7812 */ /* 0x000fe200078ec0ff */
[----:B------:R-:W-:Y:S01]  /*8c50*/  FFMA R35, R183, R48, R131 ;  /* 0x00000030b7237223 */ /* 0x000fe20000000083 */
[----:B------:R-:W-:Y:S01]  /*8c60*/  FMUL R47, R28, UR6 ;  /* 0x000000061c2f7c20 */ /* 0x000fe20008400000 */
[----:B------:R-:W-:Y:S01]  /*8c70*/  LOP3.LUT R48, R39, 0xff0000, RZ, 0xc0, !PT ;  /* 0x00ff000027307812 */ /* 0x000fe200078ec0ff */
[----:B------:R-:W-:Y:S01]  /*8c80*/  @P1 FMUL R42, R42, UR10 ;  /* 0x0000000a2a2a1c20 */ /* 0x000fe20008400000 */
[----:B------:R-:W-:Y:S02]  /*8c90*/  SHF.L.U32 R28, R43, 0x18, RZ ;  /* 0x000000182b1c7819 */ /* 0x000fe400000006ff */
[----:B------:R-:W-:Y:S01]  /*8ca0*/  FSEL R38, R45, R38, !P1 ;  /* 0x000000262d267208 */ /* 0x000fe20004800000 */
[----:B------:R-:W-:Y:S01]  /*8cb0*/  FMUL R39, R30, UR6 ;  /* 0x000000061e277c20 */ /* 0x000fe20008400000 */
[----:B------:R-:W-:Y:S01]  /*8cc0*/  LOP3.LUT R37, R48, 0xffff, R37, 0xf8, !PT ;  /* 0x0000ffff30257812 */ /* 0x000fe200078ef825 */
[----:B------:R-:W-:Y:S01]  /*8cd0*/  FMUL R48, R31, UR6 ;  /* 0x000000061f307c20 */ /* 0x000fe20008400000 */
[----:B------:R-:W-:Y:S01]  /*8ce0*/  LOP3.LUT R28, R41, R28, RZ, 0xfc, !PT ;  /* 0x0000001c291c7212 */ /* 0x000fe200078efcff */
[----:B------:R-:W-:Y:S01]  /*8cf0*/  @P1 FMUL R33, R33, UR10 ;  /* 0x0000000a21211c20 */ /* 0x000fe20008400000 */
[----:B------:R-:W-:Y:S01]  /*8d00*/  F2FP.SATFINITE.E4M3.F32.PACK_AB_MERGE_C R31, RZ, R34, RZ ;  /* 0x00000022ff1f723e */ /* 0x000fe200048070ff */
[----:B------:R-:W-:Y:S01]  /*8d10*/  FFMA R47, R176, R47, R124 ;  /* 0x0000002fb02f7223 */ /* 0x000fe2000000007c */
[----:B------:R-:W-:-:S02]  /*8d20*/  F2FP.SATFINITE.E4M3.F32.PACK_AB_MERGE_C R41, RZ, R38, RZ ;  /* 0x00000026ff29723e */ /* 0x000fc400048070ff */
[----:B------:R-:W-:Y:S01]  /*8d30*/  F2FP.SATFINITE.E4M3.F32.PACK_AB_MERGE_C R42, RZ, R42, RZ ;  /* 0x0000002aff2a723e */ /* 0x000fe200048070ff */
[----:B------:R-:W-:Y:S01]  /*8d40*/  FFMA R39, R178, R39, R126 ;  /* 0x00000027b2277223 */ /* 0x000fe2000000007e */
[----:B------:R-:W-:Y:S01]  /*8d50*/  FMUL R52, R29, UR6 ;  /* 0x000000061d347c20 */ /* 0x000fe20008400000 */
[----:B------:R-:W-:Y:S01]  /*8d60*/  LOP3.LUT R38, R31, 0xff, RZ, 0xc0, !PT ;  /* 0x000000ff1f267812 */ /* 0x000fe200078ec0ff */
[----:B------:R-:W-:Y:S01]  /*8d70*/  FMUL R50, R47, UR10 ;  /* 0x0000000a2f327c20 */ /* 0x000fe20008400000 */
[----:B------:R-:W-:Y:S02]  /*8d80*/  F2FP.SATFINITE.E4M3.F32.PACK_AB_MERGE_C R33, RZ, R33, RZ ;  /* 0x00000021ff21723e */ /* 0x000fe400048070ff */
[----:B------:R-:W-:Y:S02]  /*8d90*/  LOP3.LUT R42, R42, 0xffff, RZ, 0xc0, !PT ;  /* 0x0000ffff2a2a7812 */ /* 0x000fe400078ec0ff */
[----:B------:R-:W-:Y:S01]  /*8da0*/  SHF.L.U32 R41, R41, 0x10, RZ ;  /* 0x0000001029297819 */ /* 0x000fe200000006ff */
[----:B------:R-:W-:Y:S01]  /*8db0*/  FMUL R34, R39, UR10 ;  /* 0x0000000a27227c20 */ /* 0x000fe20008400000 */
[----:B------:R-:W-:Y:S01]  /*8dc0*/  FFMA R29, R177, R52, R125 ;  /* 0x00000034b11d7223 */ /* 0x000fe2000000007d */
[----:B------:R-:W-:Y:S01]  /*8dd0*/  FMNMX3 R46, R46, |R45|, |R35|, !PT ;  /* 0x4000002d2e2e7276 */ /* 0x000fe20007800423 */
[----:B------:R-:W-:Y:S01]  /*8de0*/  FADD R25, R25, -UR11 ;  /* 0x8000000b19197e21 */ /* 0x000fe20008000000 */
[----:B------:R-:W-:Y:S01]  /*8df0*/  LEA R38, R33, R38, 0x8 ;  /* 0x0000002621267211 */ /* 0x000fe200078e40ff */
[----:B------:R-:W-:Y:S01]  /*8e00*/  FADD R26, R26, -UR11 ;  /* 0x8000000b1a1a7e21 */ /* 0x000fe20008000000 */
[----:B------:R-:W-:Y:S01]  /*8e10*/  SHF.L.U32 R42, R42, 0x18, RZ ;  /* 0x000000182a2a7819 */ /* 0x000fe200000006ff */
[----:B------:R-:W-:Y:S01]  /*8e20*/  FMUL R43, R24, UR6 ;  /* 0x00000006182b7c20 */ /* 0x000fe20008400000 */
[----:B------:R-:W-:Y:S01]  /*8e30*/  LOP3.LUT R41, R41, 0xff0000, RZ, 0xc0, !PT ;  /* 0x00ff000029297812 */ /* 0x000fe200078ec0ff */
[----:B------:R-:W-:Y:S01]  /*8e40*/  FADD R27, R27, -UR11 ;  /* 0x8000000b1b1b7e21 */ /* 0x000fe20008000000 */
[----:B------:R-:W-:Y:S01]  /*8e50*/  FSEL R30, R47, R50, !P1 ;  /* 0x000000322f1e7208 */ /* 0x000fe20004800000 */
[----:B------:R-:W-:Y:S01]  /*8e60*/  FFMA R31, R179, R48, R127 ;  /* 0x00000030b31f7223 */ /* 0x000fe2000000007f */
[----:B------:R-:W-:Y:S01]  /*8e70*/  FSEL R33, R39, R34, !P1 ;  /* 0x0000002227217208 */ /* 0x000fe20004800000 */
[----:B------:R-:W-:Y:S01]  /*8e80*/  FADD R20, R20, -UR11 ;  /* 0x8000000b14147e21 */ /* 0x000fe20008000000 */
[----:B------:R-:W-:Y:S01]  /*8e90*/  FMNMX3 R46, R46, |R47|, |R29|, !PT ;  /* 0x4000002f2e2e7276 */ /* 0x000fe2000780041d */
[----:B------:R-:W-:Y:S01]  /*8ea0*/  @P1 FMUL R29, R29, UR10 ;  /* 0x0000000a1d1d1c20 */ /* 0x000fe20008400000 */
[----:B------:R-:W-:Y:S01]  /*8eb0*/  LOP3.LUT R24, R37, R42, RZ, 0xfc, !PT ;  /* 0x0000002a25187212 */ /* 0x000fe200078efcff */
[----:B------:R-:W-:Y:S01]  /*8ec0*/  FMUL R37, R26, UR6 ;  /* 0x000000061a257c20 */ /* 0x000fe20008400000 */
[----:B------:R-:W-:Y:S01]  /*8ed0*/  LOP3.LUT R34, R41, 0xffff, R38, 0xf8, !PT ;  /* 0x0000ffff29227812 */ /* 0x000fe200078ef826 */
[----:B------:R-:W-:Y:S01]  /*8ee0*/  FMUL R38, R25, UR6 ;  /* 0x0000000619267c20 */ /* 0x000fe20008400000 */
[----:B------:R-:W-:Y:S01]  /*8ef0*/  F2FP.SATFINITE.E4M3.F32.PACK_AB_MERGE_C R25, RZ, R30, RZ ;  /* 0x0000001eff19723e */ /* 0x000fe200048070ff */
[----:B------:R-:W-:Y:S01]  /*8f00*/  FFMA R30, R174, R37, R122 ;  /* 0x00000025ae1e7223 */ /* 0x000fe2000000007a */
[----:B------:R-:W-:Y:S01]  /*8f10*/  F2FP.SATFINITE.E4M3.F32.PACK_AB_MERGE_C R37, RZ, R29, RZ ;  /* 0x0000001dff25723e */ /* 0x000fe200048070ff */
[----:B------:R-:W-:Y:S01]  /*8f20*/  FFMA R26, R173, R38, R121 ;  /* 0x00000026ad1a7223 */ /* 0x000fe20000000079 */
[----:B------:R-:W-:Y:S01]  /*8f30*/  LOP3.LUT R38, R25, 0xff, RZ, 0xc0, !PT ;  /* 0x000000ff19267812 */ /* 0x000fe200078ec0ff */
[----:B------:R-:W-:Y:S01]  /*8f40*/  @P1 FMUL R35, R35, UR10 ;  /* 0x0000000a23231c20 */ /* 0x000fe20008400000 */
[----:B------:R-:W-:Y:S01]  /*8f50*/  FFMA R43, R172, R43, R120 ;  /* 0x0000002bac2b7223 */ /* 0x000fe20000000078 */
[----:B------:R-:W-:Y:S01]  /*8f60*/  FADD R21, R21, -UR11 ;  /* 0x8000000b15157e21 */ /* 0x000fe20008000000 */
[----:B------:R-:W-:Y:S01]  /*8f70*/  LEA R37, R37, R38, 0x8 ;  /* 0x0000002625257211 */ /* 0x000fe200078e40ff */
[----:B------:R-:W-:Y:S01]  /*8f80*/  FMUL R38, R27, UR6 ;  /* 0x000000061b267c20 */ /* 0x000fe20008400000 */
[----:B------:R-:W-:Y:S01]  /*8f90*/  FMNMX3 R39, R46, |R39|, |R31|, !PT ;  /* 0x400000272e277276 */ /* 0x000fe2000780041f */
[----:B------:R-:W-:Y:S01]  /*8fa0*/  FADD R22, R22, -UR11 ;  /* 0x8000000b16167e21 */ /* 0x000fe20008000000 */
[----:B------:R-:W-:Y:S01]  /*8fb0*/  F2FP.SATFINITE.E4M3.F32.PACK_AB_MERGE_C R35, RZ, R35, RZ ;  /* 0x00000023ff23723e */ /* 0x000fe200048070ff */
[----:B------:R-:W-:Y:S01]  /*8fc0*/  FADD R23, R23, -UR11 ;  /* 0x8000000b17177e21 */ /* 0x000fe20008000000 */
[----:B------:R-:W-:Y:S01]  /*8fd0*/  F2FP.SATFINITE.E4M3.F32.PACK_AB_MERGE_C R33, RZ, R33, RZ ;  /* 0x00000021ff21723e */ /* 0x000fe200048070ff */
[----:B------:R-:W-:Y:S01]  /*8fe0*/  FMUL R27, R30, UR10 ;  /* 0x0000000a1e1b7c20 */ /* 0x000fe20008400000 */
[----:B------:R-:W-:Y:S01]  /*8ff0*/  FFMA R25, R175, R38, R123 ;  /* 0x00000026af197223 */ /* 0x000fe2000000007b */
[----:B------:R-:W-:Y:S01]  /*9000*/  FMNMX3 R39, R39, |R43|, |R26|, !PT ;  /* 0x4000002b27277276 */ /* 0x000fe2000780041a */
[----:B------:R-:W-:Y:S01]  /*9010*/  FMUL R42, R43, UR10 ;  /* 0x0000000a2b2a7c20 */ /* 0x000fe20008400000 */
[----:B------:R-:W-:Y:S01]  /*9020*/  LOP3.LUT R35, R35, 0xffff, RZ, 0xc0, !PT ;  /* 0x0000ffff23237812 */ /* 0x000fe200078ec0ff */
[----:B------:R-:W-:Y:S01]  /*9030*/  FMUL R41, R20, UR6 ;  /* 0x0000000614297c20 */ /* 0x000fe20008400000 */
[----:B------:R-:W-:Y:S01]  /*9040*/  SHF.L.U32 R33, R33, 0x10, RZ ;  /* 0x0000001021217819 */ /* 0x000fe200000006ff */
[----:B------:R-:W-:Y:S01]  /*9050*/  FMUL R38, R21, UR6 ;  /* 0x0000000615267c20 */ /* 0x000fe20008400000 */
[----:B------:R-:W-:Y:S01]  /*9060*/  FSEL R27, R30, R27, !P1 ;  /* 0x0000001b1e1b7208 */ /* 0x000fe20004800000 */
[----:B------:R-:W-:Y:S01]  /*9070*/  FFMA R41, R168, R41, R116 ;  /* 0x00000029a8297223 */ /* 0x000fe20000000074 */
[----:B------:R-:W-:Y:S01]  /*9080*/  FMNMX3 R39, R39, |R30|, |R25|, !PT ;  /* 0x4000001e27277276 */ /* 0x000fe20007800419 */
[----:B------:R-:W-:Y:S01]  /*9090*/  FADD R16, R16, -UR11 ;  /* 0x8000000b10107e21 */ /* 0x000fe20008000000 */
[----:B------:R-:W-:Y:S01]  /*90a0*/  SHF.L.U32 R35, R35, 0x18, RZ ;  /* 0x0000001823237819 */ /* 0x000fe200000006ff */
[----:B------:R-:W-:Y:S01]  /*90b0*/  FMUL R21, R22, UR6 ;  /* 0x0000000616157c20 */ /* 0x000fe20008400000 */
[----:B------:R-:W-:Y:S01]  /*90c0*/  LOP3.LUT R30, R33, 0xff0000, RZ, 0xc0, !PT ;  /* 0x00ff0000211e7812 */ /* 0x000fe200078ec0ff */
[----:B------:R-:W-:Y:S01]  /*90d0*/  @P1 FMUL R31, R31, UR10 ;  /* 0x0000000a1f1f1c20 */ /* 0x000fe20008400000 */
[----:B------:R-:W-:Y:S01]  /*90e0*/  FSEL R29, R43, R42, !P1 ;  /* 0x0000002a2b1d7208 */ /* 0x000fe20004800000 */
[----:B------:R-:W-:Y:S01]  /*90f0*/  @P1 FMUL R26, R26, UR10 ;  /* 0x0000000a1a1a1c20 */ /* 0x000fe20008400000 */
[----:B------:R-:W-:Y:S01]  /*9100*/  LOP3.LUT R20, R34, R35, RZ, 0xfc, !PT ;  /* 0x0000002322147212 */ /* 0x000fe200078efcff */
[----:B------:R-:W-:Y:S01]  /*9110*/  FMUL R34, R41, UR10 ;  /* 0x0000000a29227c20 */ /* 0x000fe20008400000 */
[----:B------:R-:W-:Y:S01]  /*9120*/  LOP3.LUT R33, R30, 0xffff, R37, 0xf8, !PT ;  /* 0x0000ffff1e217812 */ /* 0x000fe200078ef825 */
[----:B------:R-:W-:Y:S01]  /*9130*/  FFMA R30, R169, R38, R117 ;  /* 0x00000026a91e7223 */ /* 0x000fe20000000075 */
[----:B------:R-:W-:Y:S01]  /*9140*/  F2FP.SATFINITE.E4M3.F32.PACK_AB_MERGE_C R29, RZ, R29, RZ ;  /* 0x0000001dff1d723e */ /* 0x000fe200048070ff */
[----:B------:R-:W-:Y:S01]  /*9150*/  FFMA R35, R170, R21, R118 ;  /* 0x00000015aa237223 */ /* 0x000fe20000000076 */
[----:B------:R-:W-:Y:S01]  /*9160*/  FMUL R42, R23, UR6 ;  /* 0x00000006172a7c20 */ /* 0x000fe20008400000 */
[----:B------:R-:W-:Y:S01]  /*9170*/  F2FP.SATFINITE.E4M3.F32.PACK_AB_MERGE_C R31, RZ, R31, RZ ;  /* 0x0000001fff1f723e */ /* 0x000fe200048070ff */
[----:B------:R-:W-:Y:S01]  /*9180*/  FADD R17, R17, -UR11 ;  /* 0x8000000b11117e21 */ /* 0x000fe20008000000 */
[----:B------:R-:W-:Y:S01]  /*9190*/  FSEL R22, R41, R34, !P1 ;  /* 0x0000002229167208 */ /* 0x000fe20004800000 */
[----:B------:R-:W-:Y:S01]  /*91a0*/  FMUL R38, R35, UR10 ;  /* 0x0000000a23267c20 */ /* 0x000fe20008400000 */
[----:B------:R-:W-:Y:S01]  /*91b0*/  LOP3.LUT R29, R29, 0xff, RZ, 0xc0, !PT ;  /* 0x000000ff1d1d7812 */ /* 0x000fe200078ec0ff */
[----:B------:R-:W-:Y:S01]  /*91c0*/  FFMA R21, R171, R42, R119 ;  /* 0x0000002aab157223 */ /* 0x000fe20000000077 */
[----:B------:R-:W-:Y:S01]  /*91d0*/  F2FP.SATFINITE.E4M3.F32.PACK_AB_MERGE_C R26, RZ, R26, RZ ;  /* 0x0000001aff1a723e */ /* 0x000fe200048070ff */
[----:B------:R-:W-:Y:S01]  /*91e0*/  @P1 FMUL R25, R25, UR10 ;  /* 0x0000000a19191c20 */ /* 0x000fe20008400000 */
[----:B------:R-:W-:Y:S01]  /*91f0*/  FMNMX3 R34, R39, |R41|, |R30|, !PT ;  /* 0x4000002927227276 */ /* 0x000fe2000780041e */
[----:B------:R-:W-:Y:S01]  /*9200*/  FADD R18, R18, -UR11 ;  /* 0x8000000b12127e21 */ /* 0x000fe20008000000 */
[----:B------:R-:W-:Y:S01]  /*9210*/  LOP3.LUT R31, R31, 0xffff, RZ, 0xc0, !PT ;  /* 0x0000ffff1f1f7812 */ /* 0x000fe200078ec0ff */
[----:B------:R-:W-:Y:S01]  /*9220*/  FMUL R23, R16, UR6 ;  /* 0x0000000610177c20 */ /* 0x000fe20008400000 */
[----:B------:R-:W-:Y:S01]  /*9230*/  FADD R19, R19, -UR11 ;  /* 0x8000000b13137e21 */ /* 0x000fe20008000000 */
[----:B------:R-:W-:Y:S01]  /*9240*/  F2FP.SATFINITE.E4M3.F32.PACK_AB_MERGE_C R27, RZ, R27, RZ ;  /* 0x0000001bff1b723e */ /* 0x000fe200048070ff */
[----:B------:R-:W-:Y:S01]  /*9250*/  FMUL R42, R17, UR6 ;  /* 0x00000006112a7c20 */ /* 0x000fe20008400000 */
[----:B------:R-:W-:Y:S01]  /*9260*/  LEA R26, R26, R29, 0x8 ;  /* 0x0000001d1a1a7211 */ /* 0x000fe200078e40ff */
[----:B------:R-:W-:Y:S01]  /*9270*/  @P1 FMUL R30, R30, UR10 ;  /* 0x0000000a1e1e1c20 */ /* 0x000fe20008400000 */
[----:B------:R-:W-:Y:S01]  /*9280*/  FSEL R29, R35, R38, !P1 ;  /* 0x00000026231d7208 */ /* 0x000fe20004800000 */
[----:B------:R-:W-:Y:S01]  /*9290*/  FADD R12, R12, -UR11 ;  /* 0x8000000b0c0c7e21 */ /* 0x000fe20008000000 */
[----:B------:R-:W-:Y:S01]  /*92a0*/  FMNMX3 R34, R34, |R35|, |R21|, !PT ;  /* 0x4000002322227276 */ /* 0x000fe20007800415 */
[----:B------:R-:W-:Y:S01]  /*92b0*/  FFMA R35, R164, R23, R112 ;  /* 0x00000017a4237223 */ /* 0x000fe20000000070 */
[----:B------:R-:W-:Y:S01]  /*92c0*/  SHF.L.U32 R16, R31, 0x18, RZ ;  /* 0x000000181f107819 */ /* 0x000fe200000006ff */
[----:B------:R-:W-:Y:S01]  /*92d0*/  FMUL R31, R18, UR6 ;  /* 0x00000006121f7c20 */ /* 0x000fe20008400000 */
[----:B------:R-:W-:Y:S01]  /*92e0*/  F2FP.SATFINITE.E4M3.F32.PACK_AB_MERGE_C R25, RZ, R25, RZ ;  /* 0x00000019ff19723e */ /* 0x000fe200048070ff */
[----:B------:R-:W-:Y:S01]  /*92f0*/  FFMA R23, R165, R42, R113 ;  /* 0x0000002aa5177223 */ /* 0x000fe20000000071 */
[----:B------:R-:W-:Y:S01]  /*9300*/  SHF.L.U32 R27, R27, 0x10, RZ ;  /* 0x000000101b1b7819 */ /* 0x000fe200000006ff */
[----:B------:R-:W-:Y:S01]  /*9310*/  FMUL R18, R19, UR6 ;  /* 0x0000000613127c20 */ /* 0x000fe20008400000 */
[----:B------:R-:W-:Y:S01]  /*9320*/  F2FP.SATFINITE.E4M3.F32.PACK_AB_MERGE_C R22, RZ, R22, RZ ;  /* 0x00000016ff16723e */ /* 0x000fe200048070ff */
[----:B------:R-:W-:Y:S01]  /*9330*/  FADD R13, R13, -UR11 ;  /* 0x8000000b0d0d7e21 */ /* 0x000fe20008000000 */
[----:B------:R-:W-:Y:S01]  /*9340*/  LOP3.LUT R16, R33, R16, RZ, 0xfc, !PT ;  /* 0x0000001021107212 */ /* 0x000fe200078efcff */
[----:B------:R-:W-:Y:S01]  /*9350*/  FFMA R33, R166, R31, R114 ;  /* 0x0000001fa6217223 */ /* 0x000fe20000000072 */
[----:B------:R-:W-:Y:S01]  /*9360*/  F2FP.SATFINITE.E4M3.F32.PACK_AB_MERGE_C R29, RZ, R29, RZ ;  /* 0x0000001dff1d723e */ /* 0x000fe200048070ff */
[----:B------:R-:W-:Y:S01]  /*9370*/  FFMA R18, R167, R18, R115 ;  /* 0x00000012a7127223 */ /* 0x000fe20000000073 */
[----:B------:R-:W-:Y:S01]  /*9380*/  LOP3.LUT R25, R25, 0xffff, RZ, 0xc0, !PT ;  /* 0x0000ffff19197812 */ /* 0x000fe200078ec0ff */
[----:B------:R-:W-:Y:S01]  /*9390*/  FADD R14, R14, -UR11 ;  /* 0x8000000b0e0e7e21 */ /* 0x000fe20008000000 */
[----:B------:R-:W-:Y:S01]  /*93a0*/  LOP3.LUT R17, R27, 0xff0000, RZ, 0xc0, !PT ;  /* 0x00ff00001b117812 */ /* 0x000fe200078ec0ff */
[----:B------:R-:W-:Y:S01]  /*93b0*/  FADD R15, R15, -UR11 ;  /* 0x8000000b0f0f7e21 */ /* 0x000fe20008000000 */
[----:B------:R-:W-:Y:S01]  /*93c0*/  LOP3.LUT R19, R22, 0xff, RZ, 0xc0, !PT ;  /* 0x000000ff16137812 */ /* 0x000fe200078ec0ff */
[----:B------:R-:W-:Y:S01]  /*93d0*/  FADD R8, R8, -UR11 ;  /* 0x8000000b08087e21 */ /* 0x000fe20008000000 */
[----:B------:R-:W-:Y:S01]  /*93e0*/  F2FP.SATFINITE.E4M3.F32.PACK_AB_MERGE_C R30, RZ, R30, RZ ;  /* 0x0000001eff1e723e */ /* 0x000fe200048070ff */
[----:B------:R-:W-:Y:S01]  /*93f0*/  FADD R9, R9, -UR11 ;  /* 0x8000000b09097e21 */ /* 0x000fe20008000000 */
[----:B------:R-:W-:Y:S01]  /*9400*/  FMNMX3 R27, R34, |R35|, |R23|, !PT ;  /* 0x40000023221b7276 */ /* 0x000fe20007800417 */
[----:B------:R-:W-:Y:S01]  /*9410*/  FMUL R38, R35, UR10 ;  /* 0x0000000a23267c20 */ /* 0x000fe20008400000 */
[----:B------:R-:W-:Y:S01]  /*9420*/  SHF.L.U32 R31, R29, 0x10, RZ ;  /* 0x000000101d1f7819 */ /* 0x000fe200000006ff */
[----:B------:R-:W-:Y:S01]  /*9430*/  FADD R10, R10, -UR11 ;  /* 0x8000000b0a0a7e21 */ /* 0x000fe20008000000 */
[----:B------:R-:W-:Y:S01]  /*9440*/  SHF.L.U32 R22, R25, 0x18, RZ ;  /* 0x0000001819167819 */ /* 0x000fe200000006ff */
[----:B------:R-:W-:Y:S01]  /*9450*/  FMUL R25, R12, UR6 ;  /* 0x000000060c197c20 */ /* 0x000fe20008400000 */
[----:B------:R-:W-:Y:S01]  /*9460*/  LEA R29, R30, R19, 0x8 ;  /* 0x000000131e1d7211 */ /* 0x000fe200078e40ff */
[----:B------:R-:W-:Y:S01]  /*9470*/  FMUL R12, R13, UR6 ;  /* 0x000000060d0c7c20 */ /* 0x000fe20008400000 */
[----:B------:R-:W-:Y:S01]  /*9480*/  FMNMX3 R30, R27, |R33|, |R18|, !PT ;  /* 0x400000211b1e7276 */ /* 0x000fe20007800412 */
[----:B------:R-:W-:Y:S01]  /*9490*/  FMUL R27, R14, UR6 ;  /* 0x000000060e1b7c20 */ /* 0x000fe20008400000 */
[----:B------:R-:W-:Y:S01]  /*94a0*/  FMUL R14, R15, UR6 ;  /* 0x000000060f0e7c20 */ /* 0x000fe20008400000 */
[----:B------:R-:W-:Y:S01]  /*94b0*/  LOP3.LUT R17, R17, 0xffff, R26, 0xf8, !PT ;  /* 0x0000ffff11117812 */ /* 0x000fe200078ef81a */
[----:B------:R-:W-:Y:S01]  /*94c0*/  FFMA R15, R160, R25, R108 ;  /* 0x00000019a00f7223 */ /* 0x000fe2000000006c */
[----:B------:R-:W-:Y:S01]  /*94d0*/  FSEL R26, R35, R38, !P1 ;  /* 0x00000026231a7208 */ /* 0x000fe20004800000 */
[----:B------:R-:W-:Y:S01]  /*94e0*/  FFMA R13, R161, R12, R109 ;  /* 0x0000000ca10d7223 */ /* 0x000fe2000000006d */
[----:B------:R-:W-:Y:S01]  /*94f0*/  FFMA R12, R163, R14, R111 ;  /* 0x0000000ea30c7223 */ /* 0x000fe2000000006f */
[----:B------:R-:W-:Y:S01]  /*9500*/  @P1 FMUL R23, R23, UR10 ;  /* 0x0000000a17171c20 */ /* 0x000fe20008400000 */
[----:B------:R-:W-:Y:S01]  /*9510*/  FMUL R14, R15, UR10 ;  /* 0x0000000a0f0e7c20 */ /* 0x000fe20008400000 */
[----:B------:R-:W-:Y:S01]  /*9520*/  FMUL R38, R33, UR10 ;  /* 0x0000000a21267c20 */ /* 0x000fe20008400000 */
[----:B------:R-:W-:Y:S01]  /*9530*/  LOP3.LUT R34, R31, 0xff0000, RZ, 0xc0, !PT ;  /* 0x00ff00001f227812 */ /* 0x000fe200078ec0ff */
[----:B------:R-:W-:Y:S01]  /*9540*/  @P1 FMUL R21, R21, UR10 ;  /* 0x0000000a15151c20 */ /* 0x000fe20008400000 */
[----:B------:R-:W-:Y:S01]  /*9550*/  F2FP.SATFINITE.E4M3.F32.PACK_AB_MERGE_C R26, RZ, R26, RZ ;  /* 0x0000001aff1a723e */ /* 0x000fe200048070ff */
[----:B------:R-:W-:Y:S01]  /*9560*/  FFMA R27, R162, R27, R110 ;  /* 0x0000001ba21b7223 */ /* 0x000fe2000000006e */
[----:B------:R-:W-:Y:S01]  /*9570*/  LOP3.LUT R17, R17, R22, RZ, 0xfc, !PT ;  /* 0x0000001611117212 */ /* 0x000fe200078efcff */
[----:B------:R-:W-:Y:S01]  /*9580*/  FADD R11, R11, -UR11 ;  /* 0x8000000b0b0b7e21 */ /* 0x000fe20008000000 */
[----:B------:R-:W-:Y:S01]  /*9590*/  F2FP.SATFINITE.E4M3.F32.PACK_AB_MERGE_C R25, RZ, R23, RZ ;  /* 0x00000017ff19723e */ /* 0x000fe200048070ff */
[----:B------:R-:W-:Y:S01]  /*95a0*/  FADD R4, R4, -UR11 ;  /* 0x8000000b04047e21 */ /* 0x000fe20008000000 */
[----:B------:R-:W-:Y:S01]  /*95b0*/  LOP3.LUT R22, R34, 0xffff, R29, 0xf8, !PT ;  /* 0x0000ffff22167812 */ /* 0x000fe200078ef81d */
[----:B------:R-:W-:Y:S01]  /*95c0*/  FMUL R34, R27, UR10 ;  /* 0x0000000a1b227c20 */ /* 0x000fe20008400000 */
[----:B------:R-:W-:Y:S01]  /*95d0*/  LOP3.LUT R26, R26, 0xff, RZ, 0xc0, !PT ;  /* 0x000000ff1a1a7812 */ /* 0x000fe200078ec0ff */
[----:B------:R-:W-:Y:S01]  /*95e0*/  FADD R5, R5, -UR11 ;  /* 0x8000000b05057e21 */ /* 0x000fe20008000000 */
[----:B------:R-:W-:Y:S01]  /*95f0*/  FSEL R23, R15, R14, !P1 ;  /* 0x0000000e0f177208 */ /* 0x000fe20004800000 */
[----:B------:R-:W-:Y:S01]  /*9600*/  FADD R6, R6, -UR11 ;  /* 0x8000000b06067e21 */ /* 0x000fe20008000000 */
[----:B------:R-:W-:Y:S01]  /*9610*/  FSEL R19, R33, R38, !P1 ;  /* 0x0000002621137208 */ /* 0x000fe20004800000 */
[----:B------:R-:W-:Y:S01]  /*9620*/  FADD R7, R7, -UR11 ;  /* 0x8000000b07077e21 */ /* 0x000fe20008000000 */
[----:B------:R-:W-:Y:S01]  /*9630*/  F2FP.SATFINITE.E4M3.F32.PACK_AB_MERGE_C R21, RZ, R21, RZ ;  /* 0x00000015ff15723e */ /* 0x000fe200048070ff */
[----:B------:R-:W0:Y:S01]  /*9640*/  LDC.64 R52, c[0x0][0x3c8] ;  /* 0x0000f200ff347b82 */ /* 0x000e220000000a00 */
[----:B------:R-:W-:-:S02]  /*9650*/  FMNMX3 R15, R30, |R15|, |R13|, !PT ;  /* 0x4000000f1e0f7276 */ /* 0x000fc4000780040d */
[----:B------:R-:W-:Y:S02]  /*9660*/  LEA R25, R25, R26, 0x8 ;  /* 0x0000001a19197211 */ /* 0x000fe400078e40ff */
[----:B------:R-:W-:Y:S02]  /*9670*/  LOP3.LUT R21, R21, 0xffff, RZ, 0xc0, !PT ;  /* 0x0000ffff15157812 */ /* 0x000fe400078ec0ff */
[----:B------:R-:W-:Y:S01]  /*9680*/  FMNMX3 R26, R15, |R27|, |R12|, !PT ;  /* 0x4000001b0f1a7276 */ /* 0x000fe2000780040c */
[----:B------:R-:W-:Y:S01]  /*9690*/  FMUL R15, R8, UR6 ;  /* 0x00000006080f7c20 */ /* 0x000fe20008400000 */
[----:B------:R-:W-:Y:S01]  /*96a0*/  F2FP.SATFINITE.E4M3.F32.PACK_AB_MERGE_C R19, RZ, R19, RZ ;  /* 0x00000013ff13723e */ /* 0x000fe200048070ff */
[----:B------:R-:W-:Y:S01]  /*96b0*/  FMUL R8, R9, UR6 ;  /* 0x0000000609087c20 */ /* 0x000fe20008400000 */
[----:B------:R-:W-:Y:S01]  /*96c0*/  FSEL R14, R27, R34, !P1 ;  /* 0x000000221b0e7208 */ /* 0x000fe20004800000 */
[----:B------:R-:W-:Y:S01]  /*96d0*/  FMUL R27, R10, UR6 ;  /* 0x000000060a1b7c20 */ /* 0x000fe20008400000 */
[----:B------:R-:W-:Y:S01]  /*96e0*/  FMUL R10, R11, UR6 ;  /* 0x000000060b0a7c20 */ /* 0x000fe20008400000 */
[----:B------:R-:W-:Y:S01]  /*96f0*/  SHF.L.U32 R21, R21, 0x18, RZ ;  /* 0x0000001815157819 */ /* 0x000fe200000006ff */
[----:B------:R-:W-:Y:S01]  /*9700*/  @P1 FMUL R13, R13, UR10 ;  /* 0x0000000a0d0d1c20 */ /* 0x000fe20008400000 */
[----:B------:R-:W-:Y:S01]  /*9710*/  SHF.L.U32 R19, R19, 0x10, RZ ;  /* 0x0000001013137819 */ /* 0x000fe200000006ff */
[----:B------:R-:W-:Y:S01]  /*9720*/  FFMA R9, R157, R8, R105 ;  /* 0x000000089d097223 */ /* 0x000fe20000000069 */
[----:B------:R-:W-:Y:S01]  /*9730*/  F2FP.SATFINITE.E4M3.F32.PACK_AB_MERGE_C R23, RZ, R23, RZ ;  /* 0x00000017ff17723e */ /* 0x000fe200048070ff */
[----:B------:R-:W-:Y:S01]  /*9740*/  FFMA R8, R159, R10, R107 ;  /* 0x0000000a9f087223 */ /* 0x000fe2000000006b */
[----:B------:R-:W-:-:S02]  /*9750*/  LOP3.LUT R21, R22, R21, RZ, 0xfc, !PT ;  /* 0x0000001516157212 */ /* 0x000fc400078efcff */
[----:B------:R-:W-:Y:S02]  /*9760*/  LOP3.LUT R10, R19, 0xff0000, RZ, 0xc0, !PT ;  /* 0x00ff0000130a7812 */ /* 0x000fe400078ec0ff */
[----:B------:R-:W-:Y:S02]  /*9770*/  LOP3.LUT R22, R23, 0xff, RZ, 0xc0, !PT ;  /* 0x000000ff17167812 */ /* 0x000fe400078ec0ff */
[----:B------:R-:W-:Y:S02]  /*9780*/  F2FP.SATFINITE.E4M3.F32.PACK_AB_MERGE_C R13, RZ, R13, RZ ;  /* 0x0000000dff0d723e */ /* 0x000fe400048070ff */
[----:B------:R-:W-:Y:S01]  /*9790*/  LOP3.LUT R25, R10, 0xffff, R25, 0xf8, !PT ;  /* 0x0000ffff0a197812 */ /* 0x000fe200078ef819 */
[----:B------:R-:W-:Y:S01]  /*97a0*/  FFMA R15, R156, R15, R104 ;  /* 0x0000000f9c0f7223 */ /* 0x000fe20000000068 */
[----:B------:R-:W-:Y:S01]  /*97b0*/  LEA R10, R13, R22, 0x8 ;  /* 0x000000160d0a7211 */ /* 0x000fe200078e40ff */
[----:B------:R-:W-:Y:S01]  /*97c0*/  FMUL R13, R4, UR6 ;  /* 0x00000006040d7c20 */ /* 0x000fe20008400000 */
[----:B------:R-:W-:Y:S01]  /*97d0*/  FFMA R27, R158, R27, R106 ;  /* 0x0000001b9e1b7223 */ /* 0x000fe2000000006a */
[----:B------:R-:W-:Y:S01]  /*97e0*/  FMUL R22, R5, UR6 ;  /* 0x0000000605167c20 */ /* 0x000fe20008400000 */
[----:B------:R-:W-:Y:S01]  /*97f0*/  FMNMX3 R11, R26, |R15|, |R9|, !PT ;  /* 0x4000000f1a0b7276 */ /* 0x000fe20007800409 */
[----:B------:R-:W-:Y:S01]  /*9800*/  FFMA R4, R152, R13, R100 ;  /* 0x0000000d98047223 */ /* 0x000fe20000000064 */
[----:B------:R-:W-:Y:S01]  /*9810*/  FMUL R5, R6, UR6 ;  /* 0x0000000606057c20 */ /* 0x000fe20008400000 */
[----:B------:R-:W-:Y:S01]  /*9820*/  FMUL R26, R7, UR6 ;  /* 0x00000006071a7c20 */ /* 0x000fe20008400000 */
[----:B------:R-:W-:Y:S01]  /*9830*/  FFMA R22, R153, R22, R101 ;  /* 0x0000001699167223 */ /* 0x000fe20000000065 */
[----:B------:R-:W-:Y:S01]  /*9840*/  FMUL R7, R4, UR10 ;  /* 0x0000000a04077c20 */ /* 0x000fe20008400000 */
[----:B------:R-:W-:Y:S01]  /*9850*/  FMNMX3 R11, R11, |R27|, |R8|, !PT ;  /* 0x4000001b0b0b7276 */ /* 0x000fe20007800408 */
[----:B------:R-:W-:Y:S01]  /*9860*/  FFMA R5, R154, R5, R102 ;  /* 0x000000059a057223 */ /* 0x000fe20000000066 */
[----:B------:R-:W-:Y:S01]  /*9870*/  FMUL R30, R15, UR10 ;  /* 0x0000000a0f1e7c20 */ /* 0x000fe20008400000 */
[----:B------:R-:W-:Y:S01]  /*9880*/  FMUL R34, R27, UR10 ;  /* 0x0000000a1b227c20 */ /* 0x000fe20008400000 */
[----:B------:R-:W-:Y:S01]  /*9890*/  FSEL R7, R4, R7, !P1 ;  /* 0x0000000704077208 */ /* 0x000fe20004800000 */
[----:B------:R-:W-:Y:S01]  /*98a0*/  FMUL R6, R5, UR10 ;  /* 0x0000000a05067c20 */ /* 0x000fe20008400000 */
[----:B------:R-:W-:Y:S01]  /*98b0*/  FMNMX3 R11, R11, |R4|, |R22|, !PT ;  /* 0x400000040b0b7276 */ /* 0x000fe20007800416 */
[----:B------:R-:W-:Y:S01]  /*98c0*/  FFMA R4, R155, R26, R103 ;  /* 0x0000001a9b047223 */ /* 0x000fe20000000067 */
[----:B------:R-:W-:-:S02]  /*98d0*/  FSEL R30, R15, R30, !P1 ;  /* 0x0000001e0f1e7208 */ /* 0x000fc40004800000 */
[----:B------:R-:W-:Y:S01]  /*98e0*/  FSEL R34, R27, R34, !P1 ;  /* 0x000000221b227208 */ /* 0x000fe20004800000 */
[----:B------:R-:W-:Y:S01]  /*98f0*/  @P1 FMUL R12, R12, UR10 ;  /* 0x0000000a0c0c1c20 */ /* 0x000fe20008400000 */
[----:B------:R-:W-:Y:S01]  /*9900*/  @P1 FMUL R9, R9, UR10 ;  /* 0x0000000a09091c20 */ /* 0x000fe20008400000 */
[----:B------:R-:W-:Y:S01]  /*9910*/  FSEL R6, R5, R6, !P1 ;  /* 0x0000000605067208 */ /* 0x000fe20004800000 */
[----:B------:R-:W-:Y:S01]  /*9920*/  @P1 FMUL R8, R8, UR10 ;  /* 0x0000000a08081c20 */ /* 0x000fe20008400000 */
[----:B------:R-:W-:Y:S02]  /*9930*/  F2FP.SATFINITE.E4M3.F32.PACK_AB_MERGE_C R14, RZ, R14, RZ ;  /* 0x0000000eff0e723e */ /* 0x000fe400048070ff */
[----:B------:R-:W-:Y:S02]  /*9940*/  F2FP.SATFINITE.E4M3.F32.PACK_AB_MERGE_C R30, RZ, R30, RZ ;  /* 0x0000001eff1e723e */ /* 0x000fe400048070ff */
[----:B------:R-:W-:Y:S02]  /*9950*/  F2FP.SATFINITE.E4M3.F32.PACK_AB_MERGE_C R34, RZ, R34, RZ ;  /* 0x00000022ff22723e */ /* 0x000fe400048070ff */
[----:B------:R-:W-:Y:S01]  /*9960*/  FMNMX3 R5, R11, |R5|, |R4|, !PT ;  /* 0x400000050b057276 */ /* 0x000fe20007800404 */
[----:B------:R-:W-:Y:S01]  /*9970*/  @P1 FMUL R68, R68, UR10 ;  /* 0x0000000a44441c20 */ /* 0x000fe20008400000 */
[----:B------:R-:W-:Y:S01]  /*9980*/  F2FP.SATFINITE.E4M3.F32.PACK_AB_MERGE_C R7, RZ, R7, RZ ;  /* 0x00000007ff07723e */ /* 0x000fe200048070ff */
[----:B------:R-:W-:Y:S01]  /*9990*/  @P1 FMUL R22, R22, UR10 ;  /* 0x0000000a16161c20 */ /* 0x000fe20008400000 */
[----:B------:R-:W-:Y:S01]  /*99a0*/  SHF.L.U32 R14, R14, 0x10, RZ ;  /* 0x000000100e0e7819 */ /* 0x000fe200000006ff */
[----:B------:R-:W-:Y:S01]  /*99b0*/  @P1 FMUL R4, R4, UR10 ;  /* 0x0000000a04041c20 */ /* 0x000fe20008400000 */
[----:B------:R-:W-:Y:S01]  /*99c0*/  F2FP.SATFINITE.E4M3.F32.PACK_AB_MERGE_C R12, RZ, R12, RZ ;  /* 0x0000000cff0c723e */ /* 0x000fe200048070ff */
[----:B------:R1:W-:Y:S01]  /*99d0*/  STL [R1+0xc0], R5 ;  /* 0x0000c00501007387 */ /* 0x0003e20000100800 */
[----:B------:R-:W-:-:S02]  /*99e0*/  LOP3.LUT R30, R30, 0xff, RZ, 0xc0, !PT ;  /* 0x000000ff1e1e7812 */ /* 0x000fc400078ec0ff */
[----:B------:R-:W-:Y:S02]  /*99f0*/  F2FP.SATFINITE.E4M3.F32.PACK_AB_MERGE_C R9, RZ, R9, RZ ;  /* 0x00000009ff09723e */ /* 0x000fe400048070ff */
[----:B------:R-:W-:Y:S02]  /*9a00*/  F2FP.SATFINITE.E4M3.F32.PACK_AB_MERGE_C R6, RZ, R6, RZ ;  /* 0x00000006ff06723e */ /* 0x000fe400048070ff */
[----:B------:R-:W-:Y:S02]  /*9a10*/  SHF.L.U32 R34, R34, 0x10, RZ ;  /* 0x0000001022227819 */ /* 0x000fe400000006ff */
[----:B------:R-:W-:Y:S02]  /*9a20*/  F2FP.SATFINITE.E4M3.F32.PACK_AB_MERGE_C R8, RZ, R8, RZ ;  /* 0x00000008ff08723e */ /* 0x000fe400048070ff */
[----:B------:R-:W-:Y:S02]  /*9a30*/  LOP3.LUT R13, R7, 0xff, RZ, 0xc0, !PT ;  /* 0x000000ff070d7812 */ /* 0x000fe400078ec0ff */
[----:B-1----:R-:W-:Y:S01]  /*9a40*/  MOV R5, UR7 ;  /* 0x0000000700057c02 */ /* 0x002fe20008000f00 */
[----:B------:R-:W-:Y:S01]  /*9a50*/  @P1 FMUL R18, R18, UR10 ;  /* 0x0000000a12121c20 */ /* 0x000fe20008400000 */
[----:B------:R-:W-:-:S02]  /*9a60*/  LOP3.LUT R7, R14, 0xff0000, RZ, 0xc0, !PT ;  /* 0x00ff00000e077812 */ /* 0x000fc400078ec0ff */
[----:B------:R-:W-:Y:S02]  /*9a70*/  LOP3.LUT R12, R12, 0xffff, RZ, 0xc0, !PT ;  /* 0x0000ffff0c0c7812 */ /* 0x000fe400078ec0ff */
[----:B------:R-:W-:Y:S02]  /*9a80*/  F2FP.SATFINITE.E4M3.F32.PACK_AB_MERGE_C R68, RZ, R68, RZ ;  /* 0x00000044ff44723e */ /* 0x000fe400048070ff */
[----:B------:R-:W-:Y:S02]  /*9a90*/  LEA R9, R9, R30, 0x8 ;  /* 0x0000001e09097211 */ /* 0x000fe400078e40ff */
[----:B------:R-:W-:Y:S02]  /*9aa0*/  F2FP.SATFINITE.E4M3.F32.PACK_AB_MERGE_C R22, RZ, R22, RZ ;  /* 0x00000016ff16723e */ /* 0x000fe400048070ff */
[----:B------:R-:W-:Y:S02]  /*9ab0*/  SHF.L.U32 R6, R6, 0x10, RZ ;  /* 0x0000001006067819 */ /* 0x000fe400000006ff */
[----:B------:R-:W-:-:S02]  /*9ac0*/  LOP3.LUT R34, R34, 0xff0000, RZ, 0xc0, !PT ;  /* 0x00ff000022227812 */ /* 0x000fc400078ec0ff */
[----:B------:R-:W-:Y:S02]  /*9ad0*/  F2FP.SATFINITE.E4M3.F32.PACK_AB_MERGE_C R4, RZ, R4, RZ ;  /* 0x00000004ff04723e */ /* 0x000fe400048070ff */
[----:B------:R-:W-:Y:S01]  /*9ae0*/  LOP3.LUT R8, R8, 0xffff, RZ, 0xc0, !PT ;  /* 0x0000ffff08087812 */ /* 0x000fe200078ec0ff */
[----:B------:R-:W-:Y:S01]  /*9af0*/  IMAD R5, R5, 0x3000, R0 ;  /* 0x0000300005057824 */ /* 0x000fe200078e0200 */
[----:B------:R-:W-:Y:S02]  /*9b00*/  LOP3.LUT R7, R7, 0xffff, R10, 0xf8, !PT ;  /* 0x0000ffff07077812 */ /* 0x000fe400078ef80a */
[----:B------:R-:W-:Y:S02]  /*9b10*/  SHF.L.U32 R12, R12, 0x18, RZ ;  /* 0x000000180c0c7819 */ /* 0x000fe400000006ff */
[----:B------:R-:W-:Y:S02]  /*9b20*/  LOP3.LUT R68, R68, 0xffff, RZ, 0xc0, !PT ;  /* 0x0000ffff44447812 */ /* 0x000fe400078ec0ff */
[----:B------:R-:W-:-:S02]  /*9b30*/  LEA R13, R22, R13, 0x8 ;  /* 0x0000000d160d7211 */ /* 0x000fc400078e40ff */
[----:B------:R-:W-:Y:S02]  /*9b40*/  LOP3.LUT R6, R6, 0xff0000, RZ, 0xc0, !PT ;  /* 0x00ff000006067812 */ /* 0x000fe400078ec0ff */
[----:B------:R-:W-:Y:S02]  /*9b50*/  LOP3.LUT R9, R34, 0xffff, R9, 0xf8, !PT ;  /* 0x0000ffff22097812 */ /* 0x000fe400078ef809 */
[----:B------:R-:W-:Y:S02]  /*9b60*/  LOP3.LUT R4, R4, 0xffff, RZ, 0xc0, !PT ;  /* 0x0000ffff04047812 */ /* 0x000fe400078ec0ff */
[----:B------:R-:W-:Y:S02]  /*9b70*/  SHF.L.U32 R8, R8, 0x18, RZ ;  /* 0x0000001808087819 */ /* 0x000fe400000006ff */
[----:B------:R-:W-:Y:S02]  /*9b80*/  F2FP.SATFINITE.E4M3.F32.PACK_AB_MERGE_C R18, RZ, R18, RZ ;  /* 0x00000012ff12723e */ /* 0x000fe400048070ff */
[----:B------:R-:W-:-:S02]  /*9b90*/  LOP3.LUT R29, R7, R12, RZ, 0xfc, !PT ;  /* 0x0000000c071d7212 */ /* 0x000fc400078efcff */
[----:B------:R-:W-:Y:S02]  /*9ba0*/  SHF.L.U32 R85, R85, 0x18, RZ ;  /* 0x0000001855557819 */ /* 0x000fe400000006ff */
[----:B------:R-:W-:Y:S02]  /*9bb0*/  SHF.L.U32 R68, R68, 0x18, RZ ;  /* 0x0000001844447819 */ /* 0x000fe400000006ff */
[----:B------:R-:W-:Y:S02]  /*9bc0*/  LOP3.LUT R6, R6, 0xffff, R13, 0xf8, !PT ;  /* 0x0000ffff06067812 */ /* 0x000fe400078ef80d */
[----:B------:R-:W-:Y:S02]  /*9bd0*/  SHF.L.U32 R37, R4, 0x18, RZ ;  /* 0x0000001804257819 */ /* 0x000fe400000006ff */
[----:B------:R-:W-:Y:S02]  /*9be0*/  LOP3.LUT R33, R9, R8, RZ, 0xfc, !PT ;  /* 0x0000000809217212 */ /* 0x000fe400078efcff */
[----:B------:R-:W-:-:S02]  /*9bf0*/  IADD3 R7, PT, PT, R5, 0x1000, RZ ;  /* 0x0000100005077810 */ /* 0x000fc40007ffe0ff */
[----:B------:R-:W-:Y:S02]  /*9c00*/  SHF.L.U32 R58, R58, 0x18, RZ ;  /* 0x000000183a3a7819 */ /* 0x000fe400000006ff */
[----:B------:R-:W-:Y:S02]  /*9c10*/  LOP3.LUT R18, R18, 0xffff, RZ, 0xc0, !PT ;  /* 0x0000ffff12127812 */ /* 0x000fe400078ec0ff */
        /* <DEDUP_REMOVED lines=14> */
[C---:B------:R-:W-:Y:S01]  /*9d00*/  IADD3 R50, PT, PT, R5.reuse, 0x2c00, RZ ;  /* 0x00002c0005327810 */ /* 0x040fe20007ffe0ff */
[----:B0-----:R-:W-:Y:S01]  /*9d10*/  IMAD.WIDE.U32 R4, R5, 0x4, R52 ;  /* 0x0000000405047825 */ /* 0x001fe200078e0034 */
[----:B------:R-:W-:-:S02]  /*9d20*/  LOP3.LUT R85, R88, R85, RZ, 0xfc, !PT ;  /* 0x0000005558557212 */ /* 0x000fc400078efcff */
[----:B------:R-:W-:Y:S02]  /*9d30*/  LOP3.LUT R68, R70, R68, RZ, 0xfc, !PT ;  /* 0x0000004446447212 */ /* 0x000fe400078efcff */
[----:B------:R-:W-:Y:S01]  /*9d40*/  LOP3.LUT R37, R6, R37, RZ, 0xfc, !PT ;  /* 0x0000002506257212 */ /* 0x000fe200078efcff */
[--C-:B------:R-:W-:Y:S01]  /*9d50*/  IMAD.WIDE.U32 R6, R7, 0x4, R52.reuse ;  /* 0x0000000407067825 */ /* 0x100fe200078e0034 */
[----:B------:R-:W-:Y:S02]  /*9d60*/  LOP3.LUT R58, R64, R58, RZ, 0xfc, !PT ;  /* 0x0000003a403a7212 */ /* 0x000fe400078efcff */
[----:B------:R-:W-:Y:S01]  /*9d70*/  SHF.L.U32 R18, R18, 0x18, RZ ;  /* 0x0000001812127819 */ /* 0x000fe200000006ff */
[--C-:B------:R-:W-:Y:S01]  /*9d80*/  IMAD.WIDE.U32 R8, R9, 0x4, R52.reuse ;  /* 0x0000000409087825 */ /* 0x100fe200078e0034 */
[----:B------:R1:W-:Y:S03]  /*9d90*/  STG.E desc[UR8][R4.64], R97 ;  /* 0x0000006104007986 */ /* 0x0003e6000c101908 */
[--C-:B------:R-:W-:Y:S01]  /*9da0*/  IMAD.WIDE.U32 R10, R11, 0x4, R52.reuse ;  /* 0x000000040b0a7825 */ /* 0x100fe200078e0034 */
[----:B------:R-:W-:Y:S01]  /*9db0*/  LOP3.LUT R25, R25, R18, RZ, 0xfc, !PT ;  /* 0x0000001219197212 */ /* 0x000fe200078efcff */
        /* <DEDUP_REMOVED lines=9> */
[----:B------:R1:W-:Y:S01]  /*9e50*/  STG.E desc[UR8][R4.64+0x3000], R71 ;  /* 0x0030004704007986 */ /* 0x0003e2000c101908 */
[----:B------:R-:W-:-:S03]  /*9e60*/  IMAD.WIDE.U32 R26, R27, 0x4, R52 ;  /* 0x000000041b1a7825 */ /* 0x000fc600078e0034 */
        /* <DEDUP_REMOVED lines=25> */
.L_x_10291:
        /* <DEDUP_REMOVED lines=8> */
.L_x_10268:
        /* <DEDUP_REMOVED lines=39> */
.L_x_10300:
[----:B------:R-:W-:Y:S02]  /*a2f0*/  ISETP.NE.AND P0, PT, R93, RZ, PT ;  /* 0x000000ff5d00720c */ /* 0x000fe40003f05270 */
[----:B-1----:R-:W-:-:S11]  /*a300*/  FMNMX R5, R3, R2, !PT ;  /* 0x0000000203057209 */ /* 0x002fd60007800000 */
[----:B------:R-:W-:Y:S05]  /*a310*/  @P0 BRA `(.L_x_10294) ;  /* 0x0000000000080947 */ /* 0x000fea0003800000 */
[----:B0-----:R-:W0:Y:S02]  /*a320*/  LDC.64 R2, c[0x0][0x3f8] ;  /* 0x0000fe00ff027b82 */ /* 0x001e240000000a00 */
[----:B0-----:R1:W-:Y:S02]  /*a330*/  REDG.E.MAX.S32.STRONG.GPU desc[UR8][R2.64], R5 ;  /* 0x000000050200798e */ /* 0x0013e4000d12e308 */
.L_x_10294:
[----:B------:R-:W-:Y:S05]  /*a340*/  BSYNC B0 ;  /* 0x0000000000007941 */ /* 0x000fea0003800000 */
.L_x_10293:
        /* <DEDUP_REMOVED lines=12> */
[----:B------:R-:W-:Y:S05]  /*a410*/  CALL.REL.NOINC `($__internal_166_$__cuda_sm20_rcp_rn_f32_slowpath) ;  /* 0x00000000005c7944 */ /* 0x000fea0003c00000 */
[----:B------:R-:W-:Y:S05]  /*a420*/  BRA `(.L_x_10297) ;  /* 0x0000000000147947 */ /* 0x000fea0003800000 */
.L_x_10296:
[----:B------:R-:W2:Y:S01]  /*a430*/  MUFU.RCP R0, UR10 ;  /* 0x0000000a00007d08 */ /* 0x000ea20008001000 */
[----:B01----:R-:W-:-:S05]  /*a440*/  MOV R3, UR10 ;  /* 0x0000000a00037c02 */ /* 0x003fca0008000f00 */
[----:B--2---:R-:W-:-:S04]  /*a450*/  FFMA R2, R0, R3, -1 ;  /* 0xbf80000000027423 */ /* 0x004fc80000000003 */
[----:B------:R-:W-:-:S04]  /*a460*/  FADD.FTZ R3, -R2, -RZ ;  /* 0x800000ff02037221 */ /* 0x000fc80000010100 */
[----:B------:R-:W-:-:S07]  /*a470*/  FFMA R0, R0, R3, R0 ;  /* 0x0000000300007223 */ /* 0x000fce0000000000 */
.L_x_10297:
[----:B------:R-:W0:Y:S02]  /*a480*/  LDC.64 R2, c[0x0][0x3f0] ;  /* 0x0000fc00ff027b82 */ /* 0x000e240000000a00 */
[----:B0-----:R-:W-:Y:S01]  /*a490*/  STG.E desc[UR8][R2.64], R0 ;  /* 0x0000000002007986 */ /* 0x001fe2000c101908 */
[----:B------:R-:W-:Y:S05]  /*a4a0*/  EXIT ;  /* 0x000000000000794d */ /* 0x000fea0003800000 */
.L_x_10295:
[----:B------:R-:W-:Y:S02]  /*a4b0*/  MOV R5, 0x2 ;  /* 0x0000000200057802 */ /* 0x000fe40000000f00 */
[----:B------:R-:W-:Y:S02]  /*a4c0*/  MOV R7, 0x1f ;  /* 0x0000001f00077802 */ /* 0x000fe40000000f00 */
[----:B------:R-:W-:-:S07]  /*a4d0*/  MOV R4, 0xffffffff ;  /* 0xffffffff00047802 */ /* 0x000fce0000000f00 */
[----:B01----:R-:W-:Y:S05]  /*a4e0*/  WARPSYNC.COLLECTIVE R4, `(.L_x_10298) ;  /* 0x0000000004087348 */ /* 0x003fea0003c00000 */
[----:B01----:R0:W1:Y:S02]  /*a4f0*/  SHFL.DOWN P0, R2, R0, R5, R7 ;  /* 0x0800000500027389 */ /* 0x0030640000000007 */
[----:B01----:R-:W-:Y:S05]  /*a500*/  ENDCOLLECTIVE ;  /* 0x000000000000791b */ /* 0x003fea0003800000 */
.L_x_10298:
[----:B------:R-:W-:Y:S02]  /*a510*/  MOV R5, 0x1 ;  /* 0x0000000100057802 */ /* 0x000fe40000000f00 */
[----:B------:R-:W-:-:S04]  /*a520*/  MOV R3, R2 ;  /* 0x0000000200037202 */ /* 0x000fc80000000f00 */
[----:B------:R-:W-:-:S04]  /*a530*/  FMNMX R3, R3, R0, !PT ;  /* 0x0000000003037209 */ /* 0x000fc80007800000 */
[----:B------:R-:W-:-:S07]  /*a540*/  MOV R0, R3 ;  /* 0x0000000300007202 */ /* 0x000fce0000000f00 */
[----:B------:R-:W-:Y:S05]  /*a550*/  WARPSYNC.COLLECTIVE R4, `(.L_x_10299) ;  /* 0x0000000004087348 */ /* 0x000fea0003c00000 */
[----:B------:R0:W1:Y:S02]  /*a560*/  SHFL.DOWN P0, R2, R0, R5, R7 ;  /* 0x0800000500027389 */ /* 0x0000640000000007 */
[----:B01----:R-:W-:Y:S05]  /*a570*/  ENDCOLLECTIVE ;  /* 0x000000000000791b */ /* 0x003fea0003800000 */
.L_x_10299:
[----:B------:R-:W-:Y:S05]  /*a580*/  BRA `(.L_x_10300) ;  /* 0xfffffffc00587947 */ /* 0x000fea000383ffff */
        .weak           $__internal_166_$__cuda_sm20_rcp_rn_f32_slowpath
        .type           $__internal_166_$__cuda_sm20_rcp_rn_f32_slowpath,@function
        .size           $__internal_166_$__cuda_sm20_rcp_rn_f32_slowpath,(.L_x_13034 - $__internal_166_$__cuda_sm20_rcp_rn_f32_slowpath)
$__internal_166_$__cuda_sm20_rcp_rn_f32_slowpath:
        /* <DEDUP_REMOVED lines=17> */
.L_x_10302:
        /* <DEDUP_REMOVED lines=44> */
.L_x_10304:
[----:B-----5:R-:W1:Y:S02]  /*a960*/  MUFU.RCP R0, R0 ;  /* 0x0000000000007308 */ /* 0x020e640000001000 */
.L_x_10303:
[----:B------:R-:W-:Y:S05]  /*a970*/  BSYNC B1 ;  /* 0x0000000000017941 */ /* 0x000fea0003800000 */
.L_x_10301:
[----:B-----5:R-:W-:Y:S01]  /*a980*/  MOV R2, R3 ;  /* 0x0000000300027202 */ /* 0x020fe20000000f00 */
[----:B------:R-:W-:-:S04]  /*a990*/  HFMA2 R3, -RZ, RZ, 0, 0 ;  /* 0x00000000ff037431 */ /* 0x000fc800000001ff */
[----:B01----:R-:W-:Y:S05]  /*a9a0*/  RET.REL.NODEC R2 `(_ZN18transformer_engine13normalization19ln_fwd_tuned_kernelINS0_13Kernel_traitsIff13__nv_fp8_e4m3fjLj49152ELj4ELj1ELj4ELj16ENS0_18Kernel_traits_baseILj49152EffS3_fjLj128EEEEEEEvNS0_19ForwardKernelParamsE) ;  /* 0xffffff5402947950 */ /* 0x003fea0003c3ffff */
.L_x_10305:
        /* <DEDUP_REMOVED lines=13> */
.L_x_13034:


//--------------------- .text._ZN18transformer_engine13normalization19ln_fwd_tuned_kernelINS0_13Kernel_traitsIff13__nv_fp8_e4m3fjLj40960ELj4ELj1ELj4ELj16ENS0_18Kernel_traits_baseILj40960EffS3_fjLj128EEEEEEEvNS0_19ForwardKernelParamsE --------------------------
	.section	.text._ZN18transformer_engine13normalization19ln_fwd_tuned_kernelINS0_13Kernel_traitsIff13__nv_fp8_e4m3fjLj40960ELj4ELj1ELj4ELj16ENS0_18Kernel_traits_baseILj40960EffS3_fjLj128EEEEEEEvNS0_19ForwardKernelParamsE,"ax",@progbits
	.align	128
        .global         _ZN18transformer_engine13normalization19ln_fwd_tuned_kernelINS0_13Kernel_traitsIff13__nv_fp8_e4m3fjLj40960ELj4ELj1ELj4ELj16ENS0_18Kernel_traits_baseILj40960EffS3_fjLj128EEEEEEEvNS0_19ForwardKernelParamsE
        .type           _ZN18transformer_engine13normalization19ln_fwd_tuned_kernelINS0_13Kernel_traitsIff13__nv_fp8_e4m3fjLj40960ELj4ELj1ELj4ELj16ENS0_18Kernel_traits_baseILj40960EffS3_fjLj128EEEEEEEvNS0_19ForwardKernelParamsE,@function
        .size           _ZN18transformer_engine13normalization19ln_fwd_tuned_kernelINS0_13Kernel_traitsIff13__nv_fp8_e4m3fjLj40960ELj4ELj1ELj4ELj16ENS0_18Kernel_traits_baseILj40960EffS3_fjLj128EEEEEEEvNS0_19ForwardKernelParamsE,(.L_x_13035 - _ZN18transformer_engine13normalization19ln_fwd_tuned_kernelINS0_13Kernel_traitsIff13__nv_fp8_e4m3fjLj40960ELj4ELj1ELj4ELj16ENS0_18Kernel_traits_baseILj40960EffS3_fjLj128EEEEEEEvNS0_19ForwardKernelParamsE)
        .other          _ZN18transformer_engine13normalization19ln_fwd_tuned_kernelINS0_13Kernel_traitsIff13__nv_fp8_e4m3fjLj40960ELj4ELj1ELj4ELj16ENS0_18Kernel_traits_baseILj40960EffS3_fjLj128EEEEEEEvNS0_19ForwardKernelParamsE,@"STO_CUDA_ENTRY STV_DEFAULT"
_ZN18transformer_engine13normalization19ln_fwd_tuned_kernelINS0_13Kernel_traitsIff13__nv_fp8_e4m3fjLj40960ELj4ELj1ELj4ELj16ENS0_18Kernel_traits_baseILj40960EffS3_fjLj128EEEEEEEvNS0_19ForwardKernelParamsE:
.text._ZN18transformer_engine13normalization19ln_fwd_tuned_kernelINS0_13Kernel_traitsIff13__nv_fp8_e4m3fjLj40960ELj4ELj1ELj4ELj16ENS0_18Kernel_traits_baseILj40960EffS3_fjLj128EEEEEEEvNS0_19ForwardKernelParamsE:
        /* <DEDUP_REMOVED lines=17> */
[----:B------:R-:W-:Y:S02]  /*0110*/  MOV R5, UR4 ;  /* 0x0000000400057c02 */ /* 0x000fe40008000f00 */
[----:B-----5:R-:W-:Y:S02]  /*0120*/  @P1 R2UR UR10, R2 ;  /* 0x00000000020a12ca */ /* 0x020fe400000e0000 */
[----:B------:R-:W-:Y:S01]  /*0130*/  LOP3.LUT R2, R4, 0x180, R5, 0xf8, !PT ;  /* 0x0000018004027812 */ /* 0x000fe200078ef805 */
[----:B0-----:R-:W-:-:S12]  /*0140*/  BRA.U UP0, `(.L_x_10306) ;  /* 0x0000007d00c47547 */ /* 0x001fd8000b800000 */
        /* <DEDUP_REMOVED lines=133> */
.L_x_10330:
        /* <DEDUP_REMOVED lines=332> */
.L_x_10308:
[----:B------:R-:W-:Y:S05]  /*1e60*/  BSYNC.RECONVERGENT B0 ;  /* 0x0000000000007941 */ /* 0x000fea0003800200 */
.L_x_10307:
        /* <DEDUP_REMOVED lines=14> */
.L_x_10310:
[----:B------:R-:W-:Y:S05]  /*1f50*/  BSYNC.RECONVERGENT B0 ;  /* 0x0000000000007941 */ /* 0x000fea0003800200 */
.L_x_10309:
        /* <DEDUP_REMOVED lines=11> */
[----:B-----5:R-:W-:Y:S05]  /*2010*/  CALL.REL.NOINC `($__internal_167_$__cuda_sm20_rcp_rn_f32_slowpath) ;  /* 0x0000006400547944 */ /* 0x020fea0003c00000 */
[----:B------:R-:W-:Y:S05]  /*2020*/  BRA `(.L_x_10313) ;  /* 0x0000000000107947 */ /* 0x000fea0003800000 */
.L_x_10312:
[----:B------:R-:W0:Y:S02]  /*2030*/  MUFU.RCP R245, R244 ;  /* 0x000000f400f57308 */ /* 0x000e240000001000 */
[----:B0-----:R-:W-:-:S04]  /*2040*/  FFMA R0, R244, R245, -1 ;  /* 0xbf800000f4007423 */ /* 0x001fc800000000f5 */
[----:B------:R-:W-:-:S04]  /*2050*/  FADD.FTZ R0, -R0, -RZ ;  /* 0x800000ff00007221 */ /* 0x000fc80000010100 */
[----:B------:R-:W-:-:S07]  /*2060*/  FFMA R0, R245, R0, R245 ;  /* 0x00000000f5007223 */ /* 0x000fce00000000f5 */
.L_x_10313:
[----:B------:R-:W-:Y:S05]  /*2070*/  BSYNC.RECONVERGENT B0 ;  /* 0x0000000000007941 */ /* 0x000fea0003800200 */
.L_x_10311:
        /* <DEDUP_REMOVED lines=20> */
[----:B-----5:R-:W-:Y:S05]  /*21c0*/  CALL.REL.NOINC `($__internal_167_$__cuda_sm20_rcp_rn_f32_slowpath) ;  /* 0x0000006000e87944 */ /* 0x020fea0003c00000 */
[----:B------:R-:W-:Y:S05]  /*21d0*/  BRA `(.L_x_10316) ;  /* 0x0000000000107947 */ /* 0x000fea0003800000 */
.L_x_10315:
[----:B------:R-:W0:Y:S02]  /*21e0*/  MUFU.RCP R0, R249 ;  /* 0x000000f900007308 */ /* 0x000e240000001000 */
[----:B0-----:R-:W-:-:S04]  /*21f0*/  FFMA R245, R249, R0, -1 ;  /* 0xbf800000f9f57423 */ /* 0x001fc80000000000 */
[----:B------:R-:W-:-:S04]  /*2200*/  FADD.FTZ R245, -R245, -RZ ;  /* 0x800000fff5f57221 */ /* 0x000fc80000010100 */
[----:B------:R-:W-:-:S07]  /*2210*/  FFMA R0, R0, R245, R0 ;  /* 0x000000f500007223 */ /* 0x000fce0000000000 */
.L_x_10316:
[----:B------:R-:W-:Y:S05]  /*2220*/  BSYNC.RECONVERGENT B0 ;  /* 0x0000000000007941 */ /* 0x000fea0003800200 */
.L_x_10314:
        /* <DEDUP_REMOVED lines=32> */
.L_x_10318:
[----:B------:R-:W-:Y:S05]  /*2430*/  BSYNC.RECONVERGENT B0 ;  /* 0x0000000000007941 */ /* 0x000fea0003800200 */
.L_x_10317:
        /* <DEDUP_REMOVED lines=24> */
.L_x_10321:
[----:B------:R-:W2:Y:S04]  /*25c0*/  LDG.E.STRONG.GPU R244, desc[UR8][R2.64] ;  /* 0x0000000802f47981 */ /* 0x000ea8000c1ef900 */
[----:B--2---:R-:W-:Y:S01]  /*25d0*/  CCTL.IVALL ;  /* 0x00000000ff00798f */ /* 0x004fe20002000000 */
[----:B------:R-:W-:Y:S05]  /*25e0*/  YIELD ;  /* 0x0000000000007946 */ /* 0x000fea0003800000 */
[----:B------:R-:W-:-:S13]  /*25f0*/  ISETP.NE.AND P1, PT, R244, R245, PT ;  /* 0x000000f5f400720c */ /* 0x000fda0003f25270 */
[----:B------:R-:W-:Y:S05]  /*2600*/  @P1 BRA `(.L_x_10321) ;  /* 0xfffffffc00ec1947 */ /* 0x000fea000383ffff */
.L_x_10320:
[----:B------:R-:W-:Y:S05]  /*2610*/  BSYNC B0 ;  /* 0x0000000000007941 */ /* 0x000fea0003800000 */
.L_x_10319:
        /* <DEDUP_REMOVED lines=35> */
[----:B--2--5:R-:W-:Y:S05]  /*2850*/  CALL.REL.NOINC `($__internal_167_$__cuda_sm20_rcp_rn_f32_slowpath) ;  /* 0x0000005c00447944 */ /* 0x024fea0003c00000 */
[----:B------:R-:W-:Y:S05]  /*2860*/  BRA `(.L_x_10324) ;  /* 0x0000000000107947 */ /* 0x000fea0003800000 */
.L_x_10323:
[----:B-1----:R-:W0:Y:S02]  /*2870*/  MUFU.RCP R0, R247 ;  /* 0x000000f700007308 */ /* 0x002e240000001000 */
[----:B0-----:R-:W-:-:S04]  /*2880*/  FFMA R245, R247, R0, -1 ;  /* 0xbf800000f7f57423 */ /* 0x001fc80000000000 */
[----:B------:R-:W-:-:S04]  /*2890*/  FADD.FTZ R245, -R245, -RZ ;  /* 0x800000fff5f57221 */ /* 0x000fc80000010100 */
[----:B------:R-:W-:-:S07]  /*28a0*/  FFMA R0, R0, R245, R0 ;  /* 0x000000f500007223 */ /* 0x000fce0000000000 */
.L_x_10324:
[----:B------:R-:W-:Y:S05]  /*28b0*/  BSYNC.RECONVERGENT B0 ;  /* 0x0000000000007941 */ /* 0x000fea0003800200 */
.L_x_10322:
        /* <DEDUP_REMOVED lines=23> */
.L_x_10326:
[----:B------:R-:W0:Y:S02]  /*2a30*/  MUFU.RCP R0, R249 ;  /* 0x000000f900007308 */ /* 0x000e240000001000 */
[----:B0-----:R-:W-:-:S04]  /*2a40*/  FFMA R245, R249, R0, -1 ;  /* 0xbf800000f9f57423 */ /* 0x001fc80000000000 */
[----:B------:R-:W-:-:S04]  /*2a50*/  FADD.FTZ R245, -R245, -RZ ;  /* 0x800000fff5f57221 */ /* 0x000fc80000010100 */
[----:B------:R-:W-:-:S07]  /*2a60*/  FFMA R0, R0, R245, R0 ;  /* 0x000000f500007223 */ /* 0x000fce0000000000 */
.L_x_10327:
[----:B------:R-:W-:Y:S05]  /*2a70*/  BSYNC.RECONVERGENT B0 ;  /* 0x0000000000007941 */ /* 0x000fea0003800200 */
.L_x_10325:
        /* <DEDUP_REMOVED lines=70> */
[----:B------:R-:W-:Y:S01]  /*2ee0*/  FADD R25, R25, -UR11 ;  /* 0x8000000b19197e21 */ /* 0x000fe20008000000 */
[----:B------:R-:W-:Y:S01]  /*2ef0*/  F2FP.SATFINITE.E4M3.F32.PACK_AB_MERGE_C R3, RZ, R3, RZ ;  /* 0x00000003ff03723e */ /* 0x000fe200048070ff */
[----:B------:R-:W-:Y:S01]  /*2f00*/  FADD R20, R20, -UR11 ;  /* 0x8000000b14147e21 */ /* 0x000fe20008000000 */
[----:B------:R-:W-:Y:S01]  /*2f10*/  F2FP.SATFINITE.E4M3.F32.PACK_AB_MERGE_C R77, RZ, R77, RZ ;  /* 0x0000004dff4d723e */ /* 0x000fe200048070ff */
[----:B------:R-:W-:Y:S01]  /*2f20*/  FADD R21, R21, -UR11 ;  /* 0x8000000b15157e21 */ /* 0x000fe20008000000 */
[----:B------:R-:W-:Y:S01]  /*2f30*/  F2FP.SATFINITE.E4M3.F32.PACK_AB_MERGE_C R76, RZ, R0, RZ ;  /* 0x00000000ff4c723e */ /* 0x000fe200048070ff */
[----:B------:R-:W-:Y:S01]  /*2f40*/  FMUL R0, R73, UR6 ;  /* 0x0000000649007c20 */ /* 0x000fe20008400000 */
[----:B------:R-:W-:Y:S01]  /*2f50*/  LOP3.LUT R3, R3, 0xff, RZ, 0xc0, !PT ;  /* 0x000000ff03037812 */ /* 0x000fe200078ec0ff */
[----:B------:R-:W-:Y:S01]  /*2f60*/  FMUL R73, R60, UR6 ;  /* 0x000000063c497c20 */ /* 0x000fe20008400000 */
[----:B------:R-:W-:Y:S01]  /*2f70*/  F2FP.SATFINITE.E4M3.F32.PACK_AB_MERGE_C R2, RZ, R2, RZ ;  /* 0x00000002ff02723e */ /* 0x000fe200048070ff */
[----:B------:R-:W-:Y:S01]  /*2f80*/  FFMA R0, R233, R0, R153 ;  /* 0x00000000e9007223 */ /* 0x000fe20000000099 */
[----:B------:R-:W-:Y:S01]  /*2f90*/  LOP3.LUT R77, R77, 0xff, RZ, 0xc0, !PT ;  /* 0x000000ff4d4d7812 */ /* 0x000fe200078ec0ff */
[----:B------:R-:W-:Y:S01]  /*2fa0*/  FADD R16, R16, -UR11 ;  /* 0x8000000b10107e21 */ /* 0x000fe20008000000 */
[----:B------:R-:W-:Y:S01]  /*2fb0*/  LEA R76, R76, R3, 0x8 ;  /* 0x000000034c4c7211 */ /* 0x000fe200078e40ff */
[----:B------:R-:W-:Y:S01]  /*2fc0*/  @P1 FMUL R0, R0, UR10 ;  /* 0x0000000a00001c20 */ /* 0x000fe20008400000 */
[----:B------:R-:W-:Y:S01]  /*2fd0*/  LEA R3, R2, R77, 0x8 ;  /* 0x0000004d02037211 */ /* 0x000fe200078e40ff */
[----:B------:R-:W-:Y:S01]  /*2fe0*/  FADD R2, R69, -UR11 ;  /* 0x8000000b45027e21 */ /* 0x000fe20008000000 */
[----:B------:R-:W-:Y:S01]  /*2ff0*/  FMUL R69, R72, UR6 ;  /* 0x0000000648457c20 */ /* 0x000fe20008400000 */
[----:B------:R-:W-:Y:S01]  /*3000*/  FMUL R77, R68, UR6 ;  /* 0x00000006444d7c20 */ /* 0x000fe20008400000 */
[----:B------:R-:W-:Y:S01]  /*3010*/  F2FP.SATFINITE.E4M3.F32.PACK_AB_MERGE_C R0, RZ, R0, RZ ;  /* 0x00000000ff00723e */ /* 0x000fe200048070ff */
[----:B------:R-:W-:Y:S01]  /*3020*/  FMUL R2, R2, UR6 ;  /* 0x0000000602027c20 */ /* 0x000fe20008400000 */
[----:B------:R-:W-:Y:S01]  /*3030*/  FFMA R69, R232, R69, R152 ;  /* 0x00000045e8457223 */ /* 0x000fe20000000098 */
[----:B0-----:R-:W-:Y:S01]  /*3040*/  USHF.L.U32 UR12, UR5, 0x7, URZ ;  /* 0x00000007050c7899 */ /* 0x001fe200080006ff */
[----:B------:R-:W-:Y:S01]  /*3050*/  FADD R17, R17, -UR11 ;  /* 0x8000000b11117e21 */ /* 0x000fe20008000000 */
[----:B------:R-:W-:Y:S01]  /*3060*/  FFMA R2, R229, R2, R149 ;  /* 0x00000002e5027223 */ /* 0x000fe20000000095 */
[----:B------:R-:W-:Y:S01]  /*3070*/  @P1 FMUL R69, R69, UR10 ;  /* 0x0000000a45451c20 */ /* 0x000fe20008400000 */
[----:B------:R-:W-:Y:S01]  /*3080*/  FADD R33, R33, -UR11 ;  /* 0x8000000b21217e21 */ /* 0x000fe20008000000 */
[----:B------:R-:W-:Y:S01]  /*3090*/  FADD R12, R12, -UR11 ;  /* 0x8000000b0c0c7e21 */ /* 0x000fe20008000000 */
[----:B------:R-:W-:Y:S01]  /*30a0*/  @P1 FMUL R2, R2, UR10 ;  /* 0x0000000a02021c20 */ /* 0x000fe20008400000 */
[----:B------:R-:W-:Y:S01]  /*30b0*/  FADD R28, R28, -UR11 ;  /* 0x8000000b1c1c7e21 */ /* 0x000fe20008000000 */
[----:B------:R-:W-:Y:S01]  /*30c0*/  F2FP.SATFINITE.E4M3.F32.PACK_AB_MERGE_C R69, RZ, R69, RZ ;  /* 0x00000045ff45723e */ /* 0x000fe200048070ff */
[----:B------:R-:W-:Y:S01]  /*30d0*/  FADD R29, R29, -UR11 ;  /* 0x8000000b1d1d7e21 */ /* 0x000fe20008000000 */
[----:B------:R-:W-:Y:S01]  /*30e0*/  FADD R24, R24, -UR11 ;  /* 0x8000000b18187e21 */ /* 0x000fe20008000000 */
[----:B------:R-:W-:Y:S01]  /*30f0*/  F2FP.SATFINITE.E4M3.F32.PACK_AB_MERGE_C R68, RZ, R2, RZ ;  /* 0x00000002ff44723e */ /* 0x000fe200048070ff */
[----:B------:R-:W-:Y:S01]  /*3100*/  FADD R2, R61, -UR11 ;  /* 0x8000000b3d027e21 */ /* 0x000fe20008000000 */
[----:B------:R-:W-:Y:S01]  /*3110*/  LOP3.LUT R69, R69, 0xff, RZ, 0xc0, !PT ;  /* 0x000000ff45457812 */ /* 0x000fe200078ec0ff */
[----:B------:R-:W-:Y:S01]  /*3120*/  FMUL R61, R64, UR6 ;  /* 0x00000006403d7c20 */ /* 0x000fe20008400000 */
[----:B------:R-:W-:Y:S01]  /*3130*/  FADD R13, R13, -UR11 ;  /* 0x8000000b0d0d7e21 */ /* 0x000fe20008000000 */
[----:B------:R-:W-:Y:S01]  /*3140*/  FMUL R2, R2, UR6 ;  /* 0x0000000602027c20 */ /* 0x000fe20008400000 */
[----:B------:R-:W-:Y:S01]  /*3150*/  LEA R69, R0, R69, 0x8 ;  /* 0x0000004500457211 */ /* 0x000fe200078e40ff */
[----:B------:R-:W-:Y:S01]  /*3160*/  FMUL R0, R65, UR6 ;  /* 0x0000000641007c20 */ /* 0x000fe20008400000 */
[----:B------:R-:W-:Y:S01]  /*3170*/  FFMA R61, R224, R61, R144 ;  /* 0x0000003de03d7223 */ /* 0x000fe20000000090 */
[----:B------:R-:W-:Y:S01]  /*3180*/  FFMA R2, R221, R2, R141 ;  /* 0x00000002dd027223 */ /* 0x000fe2000000008d */
[----:B------:R-:W-:Y:S01]  /*3190*/  FMUL R65, R52, UR6 ;  /* 0x0000000634417c20 */ /* 0x000fe20008400000 */
[----:B------:R-:W-:Y:S01]  /*31a0*/  FFMA R0, R225, R0, R145 ;  /* 0x00000000e1007223 */ /* 0x000fe20000000091 */
[----:B------:R-:W-:Y:S01]  /*31b0*/  @P1 FMUL R61, R61, UR10 ;  /* 0x0000000a3d3d1c20 */ /* 0x000fe20008400000 */
[----:B------:R-:W-:Y:S01]  /*31c0*/  @P1 FMUL R2, R2, UR10 ;  /* 0x0000000a02021c20 */ /* 0x000fe20008400000 */
[----:B------:R-:W-:Y:S01]  /*31d0*/  FFMA R65, R212, R65, R132 ;  /* 0x00000041d4417223 */ /* 0x000fe20000000084 */
[----:B------:R-:W-:Y:S01]  /*31e0*/  @P1 FMUL R0, R0, UR10 ;  /* 0x0000000a00001c20 */ /* 0x000fe20008400000 */
[----:B------:R-:W-:Y:S01]  /*31f0*/  FADD R82, R82, -UR11 ;  /* 0x8000000b52527e21 */ /* 0x000fe20008000000 */
[----:B------:R-:W-:Y:S01]  /*3200*/  F2FP.SATFINITE.E4M3.F32.PACK_AB_MERGE_C R61, RZ, R61, RZ ;  /* 0x0000003dff3d723e */ /* 0x000fe200048070ff */
[----:B------:R-:W-:Y:S01]  /*3210*/  @P1 FMUL R65, R65, UR10 ;  /* 0x0000000a41411c20 */ /* 0x000fe20008400000 */
        /* <DEDUP_REMOVED lines=8> */
[----:B------:R-:W-:Y:S01]  /*32a0*/  LEA R61, R0, R61, 0x8 ;  /* 0x0000003d003d7211 */ /* 0x000fe200078e40ff */
[----:B------:R-:W-:Y:S01]  /*32b0*/  FMUL R0, R57, UR6 ;  /* 0x0000000639007c20 */ /* 0x000fe20008400000 */
[----:B------:R-:W-:Y:S01]  /*32c0*/  FFMA R2, R213, R2, R133 ;  /* 0x00000002d5027223 */ /* 0x000fe20000000085 */
[----:B------:R-:W-:Y:S01]  /*32d0*/  @P1 FMUL R53, R53, UR10 ;  /* 0x0000000a35351c20 */ /* 0x000fe20008400000 */
[----:B------:R-:W-:Y:S01]  /*32e0*/  LOP3.LUT R65, R65, 0xff, RZ, 0xc0, !PT ;  /* 0x000000ff41417812 */ /* 0x000fe200078ec0ff */
[----:B------:R-:W-:Y:S01]  /*32f0*/  FFMA R0, R217, R0, R137 ;  /* 0x00000000d9007223 */ /* 0x000fe20000000089 */
[----:B------:R-:W-:Y:S01]  /*3300*/  @P1 FMUL R2, R2, UR10 ;  /* 0x0000000a02021c20 */ /* 0x000fe20008400000 */
[----:B------:R-:W-:Y:S01]  /*3310*/  FADD R56, R41, -UR11 ;  /* 0x8000000b29387e21 */ /* 0x000fe20008000000 */
[----:B------:R-:W-:Y:S01]  /*3320*/  F2FP.SATFINITE.E4M3.F32.PACK_AB_MERGE_C R53, RZ, R53, RZ ;  /* 0x00000035ff35723e */ /* 0x000fe200048070ff */
[----:B------:R-:W-:Y:S01]  /*3330*/  @P1 FMUL R0, R0, UR10 ;  /* 0x0000000a00001c20 */ /* 0x000fe20008400000 */
[----:B------:R-:W-:Y:S01]  /*3340*/  FMUL R41, R44, UR6 ;  /* 0x000000062c297c20 */ /* 0x000fe20008400000 */
[----:B------:R-:W-:Y:S01]  /*3350*/  F2FP.SATFINITE.E4M3.F32.PACK_AB_MERGE_C R2, RZ, R2, RZ ;  /* 0x00000002ff02723e */ /* 0x000fe200048070ff */
[----:B------:R-:W-:Y:S01]  /*3360*/  FMUL R56, R56, UR6 ;  /* 0x0000000638387c20 */ /* 0x000fe20008400000 */
[----:B------:R-:W-:Y:S01]  /*3370*/  LOP3.LUT R53, R53, 0xff, RZ, 0xc0, !PT ;  /* 0x000000ff35357812 */ /* 0x000fe200078ec0ff */
[----:B------:R-:W-:Y:S01]  /*3380*/  FFMA R41, R204, R41, R124 ;  /* 0x00000029cc297223 */ /* 0x000fe2000000007c */
[----:B------:R-:W-:Y:S01]  /*3390*/  F2FP.SATFINITE.E4M3.F32.PACK_AB_MERGE_C R52, RZ, R0, RZ ;  /* 0x00000000ff34723e */ /* 0x000fe200048070ff */
[----:B------:R-:W-:Y:S01]  /*33a0*/  FADD R0, R49, -UR11 ;  /* 0x8000000b31007e21 */ /* 0x000fe20008000000 */
[----:B------:R-:W-:Y:S01]  /*33b0*/  FMUL R49, R48, UR6 ;  /* 0x0000000630317c20 */ /* 0x000fe20008400000 */
[----:B------:R-:W-:Y:S01]  /*33c0*/  @P1 FMUL R41, R41, UR10 ;  /* 0x0000000a29291c20 */ /* 0x000fe20008400000 */
[----:B------:R-:W-:Y:S01]  /*33d0*/  LEA R52, R52, R53, 0x8 ;  /* 0x0000003534347211 */ /* 0x000fe200078e40ff */
[----:B------:R-:W-:Y:S01]  /*33e0*/  FMUL R0, R0, UR6 ;  /* 0x0000000600007c20 */ /* 0x000fe20008400000 */
[----:B------:R-:W-:Y:S01]  /*33f0*/  FFMA R49, R208, R49, R128 ;  /* 0x00000031d0317223 */ /* 0x000fe20000000080 */
[----:B------:R-:W-:Y:S01]  /*3400*/  LEA R53, R2, R65, 0x8 ;  /* 0x0000004102357211 */ /* 0x000fe200078e40ff */
[----:B------:R-:W-:Y:S01]  /*3410*/  FMUL R2, R45, UR6 ;  /* 0x000000062d027c20 */ /* 0x000fe20008400000 */
[----:B------:R-:W-:Y:S01]  /*3420*/  FFMA R0, R209, R0, R129 ;  /* 0x00000000d1007223 */ /* 0x000fe20000000081 */
[----:B------:R-:W-:Y:S01]  /*3430*/  @P1 FMUL R49, R49, UR10 ;  /* 0x0000000a31311c20 */ /* 0x000fe20008400000 */
[----:B------:R-:W-:Y:S01]  /*3440*/  F2FP.SATFINITE.E4M3.F32.PACK_AB_MERGE_C R41, RZ, R41, RZ ;  /* 0x00000029ff29723e */ /* 0x000fe200048070ff */
[----:B------:R-:W-:Y:S01]  /*3450*/  FFMA R2, R205, R2, R125 ;  /* 0x00000002cd027223 */ /* 0x000fe2000000007d */
[----:B------:R-:W-:Y:S01]  /*3460*/  @P1 FMUL R0, R0, UR10 ;  /* 0x0000000a00001c20 */ /* 0x000fe20008400000 */
[----:B------:R-:W-:Y:S01]  /*3470*/  FFMA R56, R201, R56, R121 ;  /* 0x00000038c9387223 */ /* 0x000fe20000000079 */
[----:B------:R-:W-:Y:S01]  /*3480*/  F2FP.SATFINITE.E4M3.F32.PACK_AB_MERGE_C R49, RZ, R49, RZ ;  /* 0x00000031ff31723e */ /* 0x000fe200048070ff */
[----:B------:R-:W-:Y:S01]  /*3490*/  @P1 FMUL R2, R2, UR10 ;  /* 0x0000000a02021c20 */ /* 0x000fe20008400000 */
[----:B------:R-:W-:Y:S01]  /*34a0*/  LOP3.LUT R41, R41, 0xff, RZ, 0xc0, !PT ;  /* 0x000000ff29297812 */ /* 0x000fe200078ec0ff */
[----:B------:R-:W-:Y:S01]  /*34b0*/  @P1 FMUL R56, R56, UR10 ;  /* 0x0000000a38381c20 */ /* 0x000fe20008400000 */
[----:B------:R-:W-:Y:S01]  /*34c0*/  F2FP.SATFINITE.E4M3.F32.PACK_AB_MERGE_C R48, RZ, R0, RZ ;  /* 0x00000000ff30723e */ /* 0x000fe200048070ff */
[----:B------:R-:W-:Y:S01]  /*34d0*/  FADD R44, R8, -UR11 ;  /* 0x8000000b082c7e21 */ /* 0x000fe20008000000 */
[----:B------:R-:W0:Y:S01]  /*34e0*/  S2R R0, SR_TID.X ;  /* 0x0000000000007919 */ /* 0x000e220000002100 */
[----:B------:R-:W-:Y:S01]  /*34f0*/  LOP3.LUT R49, R49, 0xff, RZ, 0xc0, !PT ;  /* 0x000000ff31317812 */ /* 0x000fe200078ec0ff */
[----:B------:R-:W-:Y:S01]  /*3500*/  FADD R78, R78, -UR11 ;  /* 0x8000000b4e4e7e21 */ /* 0x000fe20008000000 */
[----:B------:R-:W-:Y:S01]  /*3510*/  F2FP.SATFINITE.E4M3.F32.PACK_AB_MERGE_C R2, RZ, R2, RZ ;  /* 0x00000002ff02723e */ /* 0x000fe200048070ff */
[----:B------:R-:W-:Y:S01]  /*3520*/  FADD R70, R70, -UR11 ;  /* 0x8000000b46467e21 */ /* 0x000fe20008000000 */
[----:B------:R-:W-:Y:S01]  /*3530*/  LEA R48, R48, R49, 0x8 ;  /* 0x0000003130307211 */ /* 0x000fe200078e40ff */
[----:B------:R-:W-:Y:S01]  /*3540*/  FMUL R49, R40, UR6 ;  /* 0x0000000628317c20 */ /* 0x000fe20008400000 */
[----:B------:R-:W-:Y:S01]  /*3550*/  LEA R41, R2, R41, 0x8 ;  /* 0x0000002902297211 */ /* 0x000fe200078e40ff */
[----:B------:R-:W-:Y:S01]  /*3560*/  FADD R74, R74, -UR11 ;  /* 0x8000000b4a4a7e21 */ /* 0x000fe20008000000 */
[----:B------:R-:W-:Y:S01]  /*3570*/  MOV R45, UR12 ;  /* 0x0000000c002d7c02 */ /* 0x000fe20008000f00 */
[----:B------:R-:W-:Y:S01]  /*3580*/  FFMA R49, R200, R49, R120 ;  /* 0x00000031c8317223 */ /* 0x000fe20000000078 */
[----:B------:R-:W-:Y:S01]  /*3590*/  F2FP.SATFINITE.E4M3.F32.PACK_AB_MERGE_C R40, RZ, R56, RZ ;  /* 0x00000038ff28723e */ /* 0x000fe200048070ff */
[----:B------:R-:W-:Y:S01]  /*35a0*/  FADD R56, R5, -UR11 ;  /* 0x8000000b05387e21 */ /* 0x000fe20008000000 */
[----:B------:R-:W-:Y:S01]  /*35b0*/  FMUL R5, R36, UR6 ;  /* 0x0000000624057c20 */ /* 0x000fe20008400000 */
[----:B------:R-:W-:Y:S01]  /*35c0*/  @P1 FMUL R49, R49, UR10 ;  /* 0x0000000a31311c20 */ /* 0x000fe20008400000 */
[----:B------:R-:W-:Y:S01]  /*35d0*/  FFMA R77, R228, R77, R148 ;  /* 0x0000004de44d7223 */ /* 0x000fe20000000094 */
[----:B------:R-:W-:Y:S01]  /*35e0*/  FADD R62, R62, -UR11 ;  /* 0x8000000b3e3e7e21 */ /* 0x000fe20008000000 */
[----:B------:R-:W-:Y:S01]  /*35f0*/  FFMA R5, R196, R5, R116 ;  /* 0x00000005c4057223 */ /* 0x000fe20000000074 */
[----:B------:R-:W-:Y:S01]  /*3600*/  FADD R58, R58, -UR11 ;  /* 0x8000000b3a3a7e21 */ /* 0x000fe20008000000 */
[----:B------:R-:W-:Y:S01]  /*3610*/  F2FP.SATFINITE.E4M3.F32.PACK_AB_MERGE_C R49, RZ, R49, RZ ;  /* 0x00000031ff31723e */ /* 0x000fe200048070ff */
[----:B------:R-:W-:Y:S01]  /*3620*/  @P1 FMUL R77, R77, UR10 ;  /* 0x0000000a4d4d1c20 */ /* 0x000fe20008400000 */
[----:B------:R-:W-:Y:S01]  /*3630*/  @P1 FMUL R5, R5, UR10 ;  /* 0x0000000a05051c20 */ /* 0x000fe20008400000 */
[----:B------:R-:W-:Y:S01]  /*3640*/  FADD R50, R50, -UR11 ;  /* 0x8000000b32327e21 */ /* 0x000fe20008000000 */
[----:B------:R-:W-:Y:S01]  /*3650*/  LOP3.LUT R49, R49, 0xff, RZ, 0xc0, !PT ;  /* 0x000000ff31317812 */ /* 0x000fe200078ec0ff */
[----:B------:R-:W-:Y:S01]  /*3660*/  FFMA R73, R220, R73, R140 ;  /* 0x00000049dc497223 */ /* 0x000fe2000000008c */
[----:B------:R-:W-:Y:S01]  /*3670*/  F2FP.SATFINITE.E4M3.F32.PACK_AB_MERGE_C R77, RZ, R77, RZ ;  /* 0x0000004dff4d723e */ /* 0x000fe200048070ff */
[----:B------:R-:W-:Y:S01]  /*3680*/  FADD R66, R66, -UR11 ;  /* 0x8000000b42427e21 */ /* 0x000fe20008000000 */
[----:B------:R-:W-:Y:S01]  /*3690*/  LEA R40, R40, R49, 0x8 ;  /* 0x0000003128287211 */ /* 0x000fe200078e40ff */
[----:B------:R-:W-:Y:S01]  /*36a0*/  FADD R49, R4, -UR11 ;  /* 0x8000000b04317e21 */ /* 0x000fe20008000000 */
[----:B------:R-:W-:Y:S01]  /*36b0*/  FMUL R4, R37, UR6 ;  /* 0x0000000625047c20 */ /* 0x000fe20008400000 */
[----:B------:R-:W-:Y:S01]  /*36c0*/  F2FP.SATFINITE.E4M3.F32.PACK_AB_MERGE_C R5, RZ, R5, RZ ;  /* 0x00000005ff05723e */ /* 0x000fe200048070ff */
[----:B------:R-:W-:Y:S01]  /*36d0*/  FMUL R37, R62, UR6 ;  /* 0x000000063e257c20 */ /* 0x000fe20008400000 */
[----:B0-----:R-:W-:Y:S01]  /*36e0*/  LOP3.LUT R2, R0, 0x7f, RZ, 0xc0, !PT ;  /* 0x0000007f00027812 */ /* 0x001fe200078ec0ff */
[----:B------:R-:W-:Y:S01]  /*36f0*/  FFMA R4, R197, R4, R117 ;  /* 0x00000004c5047223 */ /* 0x000fe20000000075 */
[----:B------:R-:W-:Y:S01]  /*3700*/  LOP3.LUT R77, R77, 0xff, RZ, 0xc0, !PT ;  /* 0x000000ff4d4d7812 */ /* 0x000fe200078ec0ff */
[----:B------:R-:W-:Y:S01]  /*3710*/  FFMA R37, R222, R37, R142 ;  /* 0x00000025de257223 */ /* 0x000fe2000000008e */
[----:B------:R-:W-:Y:S01]  /*3720*/  LOP3.LUT R2, R2, 0x180, R45, 0xf8, !PT ;  /* 0x0000018002027812 */ /* 0x000fe200078ef82d */
[----:B------:R-:W-:Y:S01]  /*3730*/  FADD R45, R9, -UR11 ;  /* 0x8000000b092d7e21 */ /* 0x000fe20008000000 */
[----:B------:R-:W-:Y:S01]  /*3740*/  FMUL R9, R32, UR6 ;  /* 0x0000000620097c20 */ /* 0x000fe20008400000 */
[----:B------:R-:W-:Y:S01]  /*3750*/  @P1 FMUL R4, R4, UR10 ;  /* 0x0000000a04041c20 */ /* 0x000fe20008400000 */
[----:B------:R-:W-:Y:S01]  /*3760*/  FMUL R32, R33, UR6 ;  /* 0x0000000621207c20 */ /* 0x000fe20008400000 */
[----:B------:R-:W-:Y:S01]  /*3770*/  FMUL R33, R28, UR6 ;  /* 0x000000061c217c20 */ /* 0x000fe20008400000 */
[----:B------:R-:W-:Y:S01]  /*3780*/  FFMA R8, R192, R9, R112 ;  /* 0x00000009c0087223 */ /* 0x000fe20000000070 */
[----:B------:R-:W-:Y:S01]  /*3790*/  FMUL R28, R29, UR6 ;  /* 0x000000061d1c7c20 */ /* 0x000fe20008400000 */
[----:B------:R-:W-:Y:S01]  /*37a0*/  F2FP.SATFINITE.E4M3.F32.PACK_AB_MERGE_C R9, RZ, R4, RZ ;  /* 0x00000004ff09723e */ /* 0x000fe200048070ff */
[----:B------:R-:W-:Y:S01]  /*37b0*/  FMUL R29, R24, UR6 ;  /* 0x00000006181d7c20 */ /* 0x000fe20008400000 */
[----:B------:R-:W-:Y:S01]  /*37c0*/  @P1 FMUL R8, R8, UR10 ;  /* 0x0000000a08081c20 */ /* 0x000fe20008400000 */
[----:B------:R-:W-:Y:S01]  /*37d0*/  LOP3.LUT R4, R5, 0xff, RZ, 0xc0, !PT ;  /* 0x000000ff05047812 */ /* 0x000fe200078ec0ff */
[----:B------:R-:W-:Y:S01]  /*37e0*/  FMUL R24, R13, UR6 ;  /* 0x000000060d187c20 */ /* 0x000fe20008400000 */
[----:B------:R-:W-:Y:S01]  /*37f0*/  FFMA R29, R184, R29, R104 ;  /* 0x0000001db81d7223 */ /* 0x000fe20000000068 */
[----:B------:R-:W-:Y:S01]  /*3800*/  FFMA R33, R188, R33, R108 ;  /* 0x00000021bc217223 */ /* 0x000fe2000000006c */
[----:B------:R-:W-:Y:S01]  /*3810*/  F2FP.SATFINITE.E4M3.F32.PACK_AB_MERGE_C R8, RZ, R8, RZ ;  /* 0x00000008ff08723e */ /* 0x000fe200048070ff */
[----:B------:R-:W-:Y:S01]  /*3820*/  FFMA R24, R173, R24, R93 ;  /* 0x00000018ad187223 */ /* 0x000fe2000000005d */
[----:B------:R-:W-:Y:S01]  /*3830*/  @P1 FMUL R29, R29, UR10 ;  /* 0x0000000a1d1d1c20 */ /* 0x000fe20008400000 */
[----:B------:R-:W-:Y:S01]  /*3840*/  FFMA R28, R189, R28, R109 ;  /* 0x0000001cbd1c7223 */ /* 0x000fe2000000006d */
[----:B------:R-:W-:Y:S01]  /*3850*/  LOP3.LUT R5, R8, 0xff, RZ, 0xc0, !PT ;  /* 0x000000ff08057812 */ /* 0x000fe200078ec0ff */
        /* <DEDUP_REMOVED lines=12> */
[----:B------:R-:W-:Y:S01]  /*3920*/  FFMA R16, R177, R16, R97 ;  /* 0x00000010b1107223 */ /* 0x000fe20000000061 */
[----:B------:R-:W-:Y:S01]  /*3930*/  @P1 FMUL R17, R17, UR10 ;  /* 0x0000000a11111c20 */ /* 0x000fe20008400000 */
[----:B------:R-:W-:Y:S01]  /*3940*/  @P1 FMUL R21, R21, UR10 ;  /* 0x0000000a15151c20 */ /* 0x000fe20008400000 */
[----:B------:R-:W-:Y:S01]  /*3950*/  @P1 FMUL R8, R8, UR10 ;  /* 0x0000000a08081c20 */ /* 0x000fe20008400000 */
[----:B------:R-:W-:Y:S01]  /*3960*/  @P1 FMUL R12, R12, UR10 ;  /* 0x0000000a0c0c1c20 */ /* 0x000fe20008400000 */
[----:B------:R-:W-:Y:S01]  /*3970*/  @P1 FMUL R24, R24, UR10 ;  /* 0x0000000a18181c20 */ /* 0x000fe20008400000 */
[----:B------:R-:W-:Y:S01]  /*3980*/  F2FP.SATFINITE.E4M3.F32.PACK_AB_MERGE_C R25, RZ, R25, RZ ;  /* 0x00000019ff19723e */ /* 0x000fe200048070ff */
        /* <DEDUP_REMOVED lines=9> */
[----:B------:R-:W-:Y:S01]  /*3a20*/  LOP3.LUT R8, R25, 0xff, RZ, 0xc0, !PT ;  /* 0x000000ff19087812 */ /* 0x000fe200078ec0ff */
[----:B------:R-:W-:Y:S01]  /*3a30*/  FMUL R25, R78, UR6 ;  /* 0x000000064e197c20 */ /* 0x000fe20008400000 */
[----:B------:R-:W-:Y:S01]  /*3a40*/  F2FP.SATFINITE.E4M3.F32.PACK_AB_MERGE_C R24, RZ, R24, RZ ;  /* 0x00000018ff18723e */ /* 0x000fe200048070ff */
[----:B------:R-:W-:Y:S01]  /*3a50*/  FADD R54, R54, -UR11 ;  /* 0x8000000b36367e21 */ /* 0x000fe20008000000 */
[----:B------:R-:W-:Y:S01]  /*3a60*/  LOP3.LUT R17, R17, 0xff, RZ, 0xc0, !PT ;  /* 0x000000ff11117812 */ /* 0x000fe200078ec0ff */
[----:B------:R-:W-:Y:S01]  /*3a70*/  FFMA R25, R238, R25, R158 ;  /* 0x00000019ee197223 */ /* 0x000fe2000000009e */
[----:B------:R-:W-:Y:S01]  /*3a80*/  F2FP.SATFINITE.E4M3.F32.PACK_AB_MERGE_C R12, RZ, R16, RZ ;  /* 0x00000010ff0c723e */ /* 0x000fe200048070ff */
[----:B------:R-:W-:Y:S01]  /*3a90*/  FMUL R16, R45, UR6 ;  /* 0x000000062d107c20 */ /* 0x000fe20008400000 */
[----:B------:R-:W-:Y:S01]  /*3aa0*/  LOP3.LUT R21, R21, 0xff, RZ, 0xc0, !PT ;  /* 0x000000ff15157812 */ /* 0x000fe200078ec0ff */
[----:B------:R-:W-:Y:S01]  /*3ab0*/  @P1 FMUL R25, R25, UR10 ;  /* 0x0000000a19191c20 */ /* 0x000fe20008400000 */
[----:B------:R-:W-:Y:S01]  /*3ac0*/  LEA R13, R13, R8, 0x8 ;  /* 0x000000080d0d7211 */ /* 0x000fe200078e40ff */
[----:B------:R-:W-:Y:S01]  /*3ad0*/  FFMA R16, R169, R16, R89 ;  /* 0x00000010a9107223 */ /* 0x000fe20000000059 */
[----:B------:R-:W-:Y:S01]  /*3ae0*/  LEA R8, R24, R17, 0x8 ;  /* 0x0000001118087211 */ /* 0x000fe200078e40ff */
[----:B------:R-:W-:Y:S01]  /*3af0*/  FMUL R17, R82, UR6 ;  /* 0x0000000652117c20 */ /* 0x000fe20008400000 */
[----:B------:R-:W-:Y:S01]  /*3b00*/  LEA R12, R12, R21, 0x8 ;  /* 0x000000150c0c7211 */ /* 0x000fe200078e40ff */
[----:B------:R-:W-:Y:S01]  /*3b10*/  FMUL R21, R44, UR6 ;  /* 0x000000062c157c20 */ /* 0x000fe20008400000 */
[----:B------:R-:W-:Y:S01]  /*3b20*/  F2FP.SATFINITE.E4M3.F32.PACK_AB_MERGE_C R29, RZ, R29, RZ ;  /* 0x0000001dff1d723e */ /* 0x000fe200048070ff */
[----:B------:R-:W-:Y:S01]  /*3b30*/  FFMA R17, R242, R17, R162 ;  /* 0x00000011f2117223 */ /* 0x000fe200000000a2 */
[----:B------:R-:W-:Y:S01]  /*3b40*/  @P1 FMUL R16, R16, UR10 ;  /* 0x0000000a10101c20 */ /* 0x000fe20008400000 */
[----:B------:R-:W-:Y:S01]  /*3b50*/  FFMA R21, R168, R21, R88 ;  /* 0x00000015a8157223 */ /* 0x000fe20000000058 */
[----:B------:R-:W-:Y:S01]  /*3b60*/  LOP3.LUT R29, R29, 0xff, RZ, 0xc0, !PT ;  /* 0x000000ff1d1d7812 */ /* 0x000fe200078ec0ff */
[----:B------:R-:W-:Y:S01]  /*3b70*/  @P1 FMUL R17, R17, UR10 ;  /* 0x0000000a11111c20 */ /* 0x000fe20008400000 */
[----:B------:R-:W-:Y:S01]  /*3b80*/  F2FP.SATFINITE.E4M3.F32.PACK_AB_MERGE_C R25, RZ, R25, RZ ;  /* 0x00000019ff19723e */ /* 0x000fe200048070ff */
[----:B------:R-:W-:Y:S01]  /*3b90*/  @P1 FMUL R21, R21, UR10 ;  /* 0x0000000a15151c20 */ /* 0x000fe20008400000 */
[----:B------:R-:W-:Y:S01]  /*3ba0*/  LEA R20, R20, R29, 0x8 ;  /* 0x0000001d14147211 */ /* 0x000fe200078e40ff */
[----:B------:R-:W-:Y:S01]  /*3bb0*/  FADD R42, R42, -UR11 ;  /* 0x8000000b2a2a7e21 */ /* 0x000fe20008000000 */
[----:B------:R-:W-:Y:S01]  /*3bc0*/  F2FP.SATFINITE.E4M3.F32.PACK_AB_MERGE_C R17, RZ, R17, RZ ;  /* 0x00000011ff11723e */ /* 0x000fe200048070ff */
[----:B------:R-:W-:Y:S01]  /*3bd0*/  FADD R38, R38, -UR11 ;  /* 0x8000000b26267e21 */ /* 0x000fe20008000000 */
[----:B------:R-:W-:Y:S01]  /*3be0*/  F2FP.SATFINITE.E4M3.F32.PACK_AB_MERGE_C R21, RZ, R21, RZ ;  /* 0x00000015ff15723e */ /* 0x000fe200048070ff */
[----:B------:R-:W-:Y:S01]  /*3bf0*/  FADD R30, R30, -UR11 ;  /* 0x8000000b1e1e7e21 */ /* 0x000fe20008000000 */
[----:B------:R-:W-:Y:S01]  /*3c00*/  SHF.L.U32 R17, R17, 0x10, RZ ;  /* 0x0000001011117819 */ /* 0x000fe200000006ff */
[----:B------:R-:W-:Y:S01]  /*3c10*/  FADD R46, R46, -UR11 ;  /* 0x8000000b2e2e7e21 */ /* 0x000fe20008000000 */
[----:B------:R-:W-:Y:S01]  /*3c20*/  F2FP.SATFINITE.E4M3.F32.PACK_AB_MERGE_C R16, RZ, R16, RZ ;  /* 0x00000010ff10723e */ /* 0x000fe200048070ff */
[----:B------:R-:W-:Y:S01]  /*3c30*/  FADD R34, R34, -UR11 ;  /* 0x8000000b22227e21 */ /* 0x000fe20008000000 */
[----:B------:R-:W-:Y:S01]  /*3c40*/  LOP3.LUT R29, R21, 0xff, RZ, 0xc0, !PT ;  /* 0x000000ff151d7812 */ /* 0x000fe200078ec0ff */
[----:B------:R-:W-:Y:S01]  /*3c50*/  FADD R22, R22, -UR11 ;  /* 0x8000000b16167e21 */ /* 0x000fe20008000000 */
[----:B------:R-:W-:Y:S01]  /*3c60*/  LOP3.LUT R21, R17, 0xff0000, RZ, 0xc0, !PT ;  /* 0x00ff000011157812 */ /* 0x000fe200078ec0ff */
[----:B------:R-:W-:Y:S01]  /*3c70*/  FADD R18, R18, -UR11 ;  /* 0x8000000b12127e21 */ /* 0x000fe20008000000 */
[----:B------:R-:W-:Y:S01]  /*3c80*/  LEA R17, R16, R29, 0x8 ;  /* 0x0000001d10117211 */ /* 0x000fe200078e40ff */
[----:B------:R-:W-:Y:S01]  /*3c90*/  FMUL R29, R70, UR6 ;  /* 0x00000006461d7c20 */ /* 0x000fe20008400000 */
[----:B------:R-:W-:Y:S01]  /*3ca0*/  LOP3.LUT R76, R21, 0xffff, R76, 0xf8, !PT ;  /* 0x0000ffff154c7812 */ /* 0x000fe200078ef84c */
[----:B------:R-:W-:Y:S01]  /*3cb0*/  FMUL R21, R74, UR6 ;  /* 0x000000064a157c20 */ /* 0x000fe20008400000 */
[----:B------:R-:W-:Y:S01]  /*3cc0*/  SHF.L.U32 R25, R25, 0x10, RZ ;  /* 0x0000001019197819 */ /* 0x000fe200000006ff */
[----:B------:R-:W-:Y:S01]  /*3cd0*/  FFMA R29, R230, R29, R150 ;  /* 0x0000001de61d7223 */ /* 0x000fe20000000096 */
[----:B------:R-:W-:Y:S01]  /*3ce0*/  F2FP.SATFINITE.E4M3.F32.PACK_AB_MERGE_C R33, RZ, R33, RZ ;  /* 0x00000021ff21723e */ /* 0x000fe200048070ff */
[----:B------:R-:W-:Y:S01]  /*3cf0*/  FFMA R21, R234, R21, R154 ;  /* 0x00000015ea157223 */ /* 0x000fe2000000009a */
[----:B------:R-:W-:Y:S01]  /*3d00*/  LOP3.LUT R24, R25, 0xff0000, RZ, 0xc0, !PT ;  /* 0x00ff000019187812 */ /* 0x000fe200078ec0ff */
[----:B------:R-:W-:Y:S01]  /*3d10*/  @P1 FMUL R29, R29, UR10 ;  /* 0x0000000a1d1d1c20 */ /* 0x000fe20008400000 */
[----:B------:R-:W-:Y:S01]  /*3d20*/  LEA R68, R68, R77, 0x8 ;  /* 0x0000004d44447211 */ /* 0x000fe200078e40ff */
[----:B------:R-:W-:Y:S01]  /*3d30*/  @P1 FMUL R21, R21, UR10 ;  /* 0x0000000a15151c20 */ /* 0x000fe20008400000 */
[----:B------:R-:W-:Y:S01]  /*3d40*/  F2FP.SATFINITE.E4M3.F32.PACK_AB_MERGE_C R28, RZ, R28, RZ ;  /* 0x0000001cff1c723e */ /* 0x000fe200048070ff */
[----:B------:R-:W-:Y:S01]  /*3d50*/  FADD R26, R26, -UR11 ;  /* 0x8000000b1a1a7e21 */ /* 0x000fe20008000000 */
[----:B------:R-:W-:Y:S01]  /*3d60*/  F2FP.SATFINITE.E4M3.F32.PACK_AB_MERGE_C R29, RZ, R29, RZ ;  /* 0x0000001dff1d723e */ /* 0x000fe200048070ff */
[----:B------:R-:W-:Y:S01]  /*3d70*/  FADD R14, R14, -UR11 ;  /* 0x8000000b0e0e7e21 */ /* 0x000fe20008000000 */
[----:B------:R-:W-:Y:S01]  /*3d80*/  F2FP.SATFINITE.E4M3.F32.PACK_AB_MERGE_C R21, RZ, R21, RZ ;  /* 0x00000015ff15723e */ /* 0x000fe200048070ff */
[----:B------:R-:W-:Y:S01]  /*3d90*/  FADD R10, R10, -UR11 ;  /* 0x8000000b0a0a7e21 */ /* 0x000fe20008000000 */
[----:B------:R-:W-:Y:S01]  /*3da0*/  SHF.L.U32 R29, R29, 0x10, RZ ;  /* 0x000000101d1d7819 */ /* 0x000fe200000006ff */
[----:B------:R-:W-:Y:S01]  /*3db0*/  FADD R83, R83, -UR11 ;  /* 0x8000000b53537e21 */ /* 0x000fe20008000000 */
[----:B------:R-:W-:Y:S01]  /*3dc0*/  SHF.L.U32 R25, R21, 0x10, RZ ;  /* 0x0000001015197819 */ /* 0x000fe200000006ff */
[----:B------:R-:W-:Y:S01]  /*3dd0*/  FFMA R32, R193, R32, R113 ;  /* 0x00000020c1207223 */ /* 0x000fe20000000071 */
[----:B------:R-:W-:Y:S01]  /*3de0*/  LOP3.LUT R29, R29, 0xff0000, RZ, 0xc0, !PT ;  /* 0x00ff00001d1d7812 */ /* 0x000fe200078ec0ff */
[----:B------:R-:W-:Y:S01]  /*3df0*/  FADD R71, R71, -UR11 ;  /* 0x8000000b47477e21 */ /* 0x000fe20008000000 */
[----:B------:R-:W-:Y:S01]  /*3e00*/  LOP3.LUT R33, R33, 0xff, RZ, 0xc0, !PT ;  /* 0x000000ff21217812 */ /* 0x000fe200078ec0ff */
[----:B------:R-:W-:Y:S01]  /*3e10*/  @P1 FMUL R32, R32, UR10 ;  /* 0x0000000a20201c20 */ /* 0x000fe20008400000 */
[----:B------:R-:W-:Y:S01]  /*3e20*/  LOP3.LUT R21, R24, 0xffff, R3, 0xf8, !PT ;  /* 0x0000ffff18157812 */ /* 0x000fe200078ef803 */
[----:B------:R-:W-:Y:S01]  /*3e30*/  FMUL R3, R58, UR6 ;  /* 0x000000063a037c20 */ /* 0x000fe20008400000 */
[----:B------:R-:W-:Y:S01]  /*3e40*/  LOP3.LUT R68, R29, 0xffff, R68, 0xf8, !PT ;  /* 0x0000ffff1d447812 */ /* 0x000fe200078ef844 */
[----:B------:R-:W-:Y:S01]  /*3e50*/  FMUL R29, R50, UR6 ;  /* 0x00000006321d7c20 */ /* 0x000fe20008400000 */
[----:B------:R-:W-:Y:S01]  /*3e60*/  LEA R9, R9, R4, 0x8 ;  /* 0x0000000409097211 */ /* 0x000fe200078e40ff */
[----:B------:R-:W-:Y:S01]  /*3e70*/  FFMA R3, R218, R3, R138 ;  /* 0x00000003da037223 */ /* 0x000fe2000000008a */
[----:B------:R-:W-:Y:S01]  /*3e80*/  LEA R4, R28, R33, 0x8 ;  /* 0x000000211c047211 */ /* 0x000fe200078e40ff */
[----:B------:R-:W-:Y:S01]  /*3e90*/  FMUL R33, R66, UR6 ;  /* 0x0000000642217c20 */ /* 0x000fe20008400000 */
[----:B------:R-:W-:Y:S01]  /*3ea0*/  FFMA R29, R210, R29, R130 ;  /* 0x0000001dd21d7223 */ /* 0x000fe20000000082 */
[----:B------:R-:W-:Y:S01]  /*3eb0*/  F2FP.SATFINITE.E4M3.F32.PACK_AB_MERGE_C R73, RZ, R73, RZ ;  /* 0x00000049ff49723e */ /* 0x000fe200048070ff */
[----:B------:R-:W-:Y:S01]  /*3ec0*/  @P1 FMUL R3, R3, UR10 ;  /* 0x0000000a03031c20 */ /* 0x000fe20008400000 */
[----:B------:R-:W-:Y:S01]  /*3ed0*/  F2FP.SATFINITE.E4M3.F32.PACK_AB_MERGE_C R37, RZ, R37, RZ ;  /* 0x00000025ff25723e */ /* 0x000fe200048070ff */
[----:B------:R-:W-:Y:S01]  /*3ee0*/  FFMA R33, R226, R33, R146 ;  /* 0x00000021e2217223 */ /* 0x000fe20000000092 */
[----:B------:R-:W-:Y:S01]  /*3ef0*/  LOP3.LUT R24, R25, 0xff0000, RZ, 0xc0, !PT ;  /* 0x00ff000019187812 */ /* 0x000fe200078ec0ff */
[----:B------:R-:W-:Y:S01]  /*3f00*/  FMUL R25, R54, UR6 ;  /* 0x0000000636197c20 */ /* 0x000fe20008400000 */
[----:B------:R-:W-:Y:S01]  /*3f10*/  @P1 FMUL R29, R29, UR10 ;  /* 0x0000000a1d1d1c20 */ /* 0x000fe20008400000 */
[----:B------:R-:W-:Y:S01]  /*3f20*/  LOP3.LUT R73, R73, 0xff, RZ, 0xc0, !PT ;  /* 0x000000ff49497812 */ /* 0x000fe200078ec0ff */
[----:B------:R-:W-:Y:S01]  /*3f30*/  @P1 FMUL R33, R33, UR10 ;  /* 0x0000000a21211c20 */ /* 0x000fe20008400000 */
[----:B------:R-:W-:Y:S01]  /*3f40*/  SHF.L.U32 R37, R37, 0x10, RZ ;  /* 0x0000001025257819 */ /* 0x000fe200000006ff */
[----:B------:R-:W-:Y:S01]  /*3f50*/  FFMA R25, R214, R25, R134 ;  /* 0x00000019d6197223 */ /* 0x000fe20000000086 */
[----:B------:R-:W-:Y:S01]  /*3f60*/  F2FP.SATFINITE.E4M3.F32.PACK_AB_MERGE_C R3, RZ, R3, RZ ;  /* 0x00000003ff03723e */ /* 0x000fe200048070ff */
[----:B------:R-:W-:Y:S01]  /*3f70*/  FADD R6, R6, -UR11 ;  /* 0x8000000b06067e21 */ /* 0x000fe20008000000 */
[----:B------:R-:W-:Y:S01]  /*3f80*/  F2FP.SATFINITE.E4M3.F32.PACK_AB_MERGE_C R29, RZ, R29, RZ ;  /* 0x0000001dff1d723e */ /* 0x000fe200048070ff */
[----:B------:R-:W-:Y:S01]  /*3f90*/  @P1 FMUL R25, R25, UR10 ;  /* 0x0000000a19191c20 */ /* 0x000fe20008400000 */
[----:B------:R-:W-:Y:S01]  /*3fa0*/  LEA R60, R60, R73, 0x8 ;  /* 0x000000493c3c7211 */ /* 0x000fe200078e40ff */
[----:B------:R-:W-:Y:S01]  /*3fb0*/  FADD R79, R79, -UR11 ;  /* 0x8000000b4f4f7e21 */ /* 0x000fe20008000000 */
[----:B------:R-:W-:Y:S01]  /*3fc0*/  LOP3.LUT R37, R37, 0xff0000, RZ, 0xc0, !PT ;  /* 0x00ff000025257812 */ /* 0x000fe200078ec0ff */
[----:B------:R-:W-:Y:S01]  /*3fd0*/  FADD R75, R75, -UR11 ;  /* 0x8000000b4b4b7e21 */ /* 0x000fe20008000000 */
[----:B------:R-:W-:Y:S01]  /*3fe0*/  F2FP.SATFINITE.E4M3.F32.PACK_AB_MERGE_C R33, RZ, R33, RZ ;  /* 0x00000021ff21723e */ /* 0x000fe200048070ff */
[----:B------:R-:W-:Y:S01]  /*3ff0*/  FADD R63, R63, -UR11 ;  /* 0x8000000b3f3f7e21 */ /* 0x000fe20008000000 */
[----:B------:R-:W-:Y:S01]  /*4000*/  SHF.L.U32 R3, R3, 0x10, RZ ;  /* 0x0000001003037819 */ /* 0x000fe200000006ff */
[----:B------:R-:W-:Y:S01]  /*4010*/  FADD R67, R67, -UR11 ;  /* 0x8000000b43437e21 */ /* 0x000fe20008000000 */
[----:B------:R-:W-:Y:S01]  /*4020*/  SHF.L.U32 R29, R29, 0x10, RZ ;  /* 0x000000101d1d7819 */ /* 0x000fe200000006ff */
[----:B------:R-:W-:Y:S01]  /*4030*/  FADD R43, R43, -UR11 ;  /* 0x8000000b2b2b7e21 */ /* 0x000fe20008000000 */
[----:B------:R-:W-:Y:S01]  /*4040*/  LOP3.LUT R60, R37, 0xffff, R60, 0xf8, !PT ;  /* 0x0000ffff253c7812 */ /* 0x000fe200078ef83c */
[----:B------:R-:W-:Y:S01]  /*4050*/  FMUL R37, R42, UR6 ;  /* 0x000000062a257c20 */ /* 0x000fe20008400000 */
[----:B------:R-:W-:Y:S01]  /*4060*/  SHF.L.U32 R33, R33, 0x10, RZ ;  /* 0x0000001021217819 */ /* 0x000fe200000006ff */
[----:B------:R-:W-:Y:S01]  /*4070*/  FADD R59, R59, -UR11 ;  /* 0x8000000b3b3b7e21 */ /* 0x000fe20008000000 */
[----:B------:R-:W-:Y:S01]  /*4080*/  LOP3.LUT R3, R3, 0xff0000, RZ, 0xc0, !PT ;  /* 0x00ff000003037812 */ /* 0x000fe200078ec0ff */
[----:B------:R-:W-:Y:S01]  /*4090*/  FFMA R37, R202, R37, R122 ;  /* 0x00000025ca257223 */ /* 0x000fe2000000007a */
[----:B------:R-:W-:Y:S01]  /*40a0*/  F2FP.SATFINITE.E4M3.F32.PACK_AB_MERGE_C R25, RZ, R25, RZ ;  /* 0x00000019ff19723e */ /* 0x000fe200048070ff */
[----:B------:R-:W-:Y:S01]  /*40b0*/  FADD R55, R55, -UR11 ;  /* 0x8000000b37377e21 */ /* 0x000fe20008000000 */
[----:B------:R-:W-:Y:S01]  /*40c0*/  LOP3.LUT R29, R29, 0xff0000, RZ, 0xc0, !PT ;  /* 0x00ff00001d1d7812 */ /* 0x000fe200078ec0ff */
[----:B------:R-:W-:Y:S01]  /*40d0*/  @P1 FMUL R37, R37, UR10 ;  /* 0x0000000a25251c20 */ /* 0x000fe20008400000 */
[----:B------:R-:W-:Y:S01]  /*40e0*/  LOP3.LUT R69, R24, 0xffff, R69, 0xf8, !PT ;  /* 0x0000ffff18457812 */ /* 0x000fe200078ef845 */
[----:B------:R-:W-:Y:S01]  /*40f0*/  FADD R51, R51, -UR11 ;  /* 0x8000000b33337e21 */ /* 0x000fe20008000000 */
[----:B------:R-:W-:Y:S01]  /*4100*/  LOP3.LUT R24, R33, 0xff0000, RZ, 0xc0, !PT ;  /* 0x00ff000021187812 */ /* 0x000fe200078ec0ff */
[----:B------:R-:W-:Y:S01]  /*4110*/  FMUL R33, R46, UR6 ;  /* 0x000000062e217c20 */ /* 0x000fe20008400000 */
[----:B------:R-:W-:Y:S01]  /*4120*/  LOP3.LUT R52, R3, 0xffff, R52, 0xf8, !PT ;  /* 0x0000ffff03347812 */ /* 0x000fe200078ef834 */
[----:B------:R-:W-:Y:S01]  /*4130*/  FMUL R3, R38, UR6 ;  /* 0x0000000626037c20 */ /* 0x000fe20008400000 */
[----:B------:R-:W-:Y:S01]  /*4140*/  SHF.L.U32 R25, R25, 0x10, RZ ;  /* 0x0000001019197819 */ /* 0x000fe200000006ff */
[----:B------:R-:W-:Y:S01]  /*4150*/  FFMA R33, R206, R33, R126 ;  /* 0x00000021ce217223 */ /* 0x000fe2000000007e */
[----:B------:R-:W-:Y:S01]  /*4160*/  LOP3.LUT R48, R29, 0xffff, R48, 0xf8, !PT ;  /* 0x0000ffff1d307812 */ /* 0x000fe200078ef830 */
[----:B------:R-:W-:Y:S01]  /*4170*/  FMUL R29, R30, UR6 ;  /* 0x000000061e1d7c20 */ /* 0x000fe20008400000 */
[----:B------:R-:W-:Y:S01]  /*4180*/  LOP3.LUT R61, R24, 0xffff, R61, 0xf8, !PT ;  /* 0x0000ffff183d7812 */ /* 0x000fe200078ef83d */
[----:B------:R-:W-:Y:S01]  /*4190*/  FFMA R3, R198, R3, R118 ;  /* 0x00000003c6037223 */ /* 0x000fe20000000076 */
[----:B------:R-:W-:Y:S01]  /*41a0*/  LOP3.LUT R24, R25, 0xff0000, RZ, 0xc0, !PT ;  /* 0x00ff000019187812 */ /* 0x000fe200078ec0ff */
[----:B------:R-:W-:Y:S01]  /*41b0*/  FMUL R25, R34, UR6 ;  /* 0x0000000622197c20 */ /* 0x000fe20008400000 */
[----:B------:R-:W-:Y:S01]  /*41c0*/  FFMA R29, R190, R29, R110 ;  /* 0x0000001dbe1d7223 */ /* 0x000fe2000000006e */
[----:B------:R-:W-:Y:S01]  /*41d0*/  F2FP.SATFINITE.E4M3.F32.PACK_AB_MERGE_C R37, RZ, R37, RZ ;  /* 0x00000025ff25723e */ /* 0x000fe200048070ff */
[----:B------:R-:W-:Y:S01]  /*41e0*/  @P1 FMUL R3, R3, UR10 ;  /* 0x0000000a03031c20 */ /* 0x000fe20008400000 */
[----:B------:R-:W-:Y:S01]  /*41f0*/  FFMA R25, R194, R25, R114 ;  /* 0x00000019c2197223 */ /* 0x000fe20000000072 */
[----:B------:R-:W-:Y:S01]  /*4200*/  @P1 FMUL R29, R29, UR10 ;  /* 0x0000000a1d1d1c20 */ /* 0x000fe20008400000 */
[----:B------:R-:W-:Y:S01]  /*4210*/  @P1 FMUL R33, R33, UR10 ;  /* 0x0000000a21211c20 */ /* 0x000fe20008400000 */
[----:B------:R-:W-:Y:S01]  /*4220*/  SHF.L.U32 R37, R37, 0x10, RZ ;  /* 0x0000001025257819 */ /* 0x000fe200000006ff */
[----:B------:R-:W-:Y:S01]  /*4230*/  @P1 FMUL R25, R25, UR10 ;  /* 0x0000000a19191c20 */ /* 0x000fe20008400000 */
[----:B------:R-:W-:Y:S01]  /*4240*/  F2FP.SATFINITE.E4M3.F32.PACK_AB_MERGE_C R3, RZ, R3, RZ ;  /* 0x00000003ff03723e */ /* 0x000fe200048070ff */
[----:B------:R-:W-:Y:S01]  /*4250*/  FADD R47, R47, -UR11 ;  /* 0x8000000b2f2f7e21 */ /* 0x000fe20008000000 */
[----:B------:R-:W-:Y:S01]  /*4260*/  F2FP.SATFINITE.E4M3.F32.PACK_AB_MERGE_C R29, RZ, R29, RZ ;  /* 0x0000001dff1d723e */ /* 0x000fe200048070ff */
[----:B------:R-:W-:Y:S01]  /*4270*/  FADD R23, R23, -UR11 ;  /* 0x8000000b17177e21 */ /* 0x000fe20008000000 */
[----:B------:R-:W-:Y:S01]  /*4280*/  LOP3.LUT R37, R37, 0xff0000, RZ, 0xc0, !PT ;  /* 0x00ff000025257812 */ /* 0x000fe200078ec0ff */
[----:B------:R-:W-:Y:S01]  /*4290*/  FADD R39, R39, -UR11 ;  /* 0x8000000b27277e21 */ /* 0x000fe20008000000 */
[----:B------:R-:W-:Y:S01]  /*42a0*/  F2FP.SATFINITE.E4M3.F32.PACK_AB_MERGE_C R33, RZ, R33, RZ ;  /* 0x00000021ff21723e */ /* 0x000fe200048070ff */
[----:B------:R-:W-:Y:S01]  /*42b0*/  FADD R35, R35, -UR11 ;  /* 0x8000000b23237e21 */ /* 0x000fe20008000000 */
[----:B------:R-:W-:Y:S01]  /*42c0*/  SHF.L.U32 R3, R3, 0x10, RZ ;  /* 0x0000001003037819 */ /* 0x000fe200000006ff */
[----:B------:R-:W-:Y:S01]  /*42d0*/  FADD R31, R31, -UR11 ;  /* 0x8000000b1f1f7e21 */ /* 0x000fe20008000000 */
[----:B------:R-:W-:Y:S01]  /*42e0*/  F2FP.SATFINITE.E4M3.F32.PACK_AB_MERGE_C R25, RZ, R25, RZ ;  /* 0x00000019ff19723e */ /* 0x000fe200048070ff */
        /* <DEDUP_REMOVED lines=8> */
[----:B------:R-:W-:Y:S01]  /*4370*/  FMUL R3, R18, UR6 ;  /* 0x0000000612037c20 */ /* 0x000fe20008400000 */
[----:B------:R-:W-:Y:S01]  /*4380*/  SHF.L.U32 R25, R25, 0x10, RZ ;  /* 0x0000001019197819 */ /* 0x000fe200000006ff */
[----:B------:R-:W-:Y:S01]  /*4390*/  FFMA R37, R182, R37, R102 ;  /* 0x00000025b6257223 */ /* 0x000fe20000000066 */
[----:B------:R-:W-:Y:S01]  /*43a0*/  LOP3.LUT R29, R29, 0xff0000, RZ, 0xc0, !PT ;  /* 0x00ff00001d1d7812 */ /* 0x000fe200078ec0ff */
[----:B------:R-:W-:Y:S01]  /*43b0*/  FFMA R3, R178, R3, R98 ;  /* 0x00000003b2037223 */ /* 0x000fe20000000062 */
[----:B------:R-:W-:Y:S01]  /*43c0*/  LOP3.LUT R53, R24, 0xffff, R53, 0xf8, !PT ;  /* 0x0000ffff18357812 */ /* 0x000fe200078ef835 */
[----:B------:R-:W-:Y:S01]  /*43d0*/  @P1 FMUL R37, R37, UR10 ;  /* 0x0000000a25251c20 */ /* 0x000fe20008400000 */
[----:B------:R-:W-:Y:S01]  /*43e0*/  LOP3.LUT R24, R33, 0xff0000, RZ, 0xc0, !PT ;  /* 0x00ff000021187812 */ /* 0x000fe200078ec0ff */
[----:B------:R-:W-:Y:S01]  /*43f0*/  FMUL R33, R26, UR6 ;  /* 0x000000061a217c20 */ /* 0x000fe20008400000 */
[----:B------:R-:W-:Y:S01]  /*4400*/  LOP3.LUT R9, R22, 0xffff, R9, 0xf8, !PT ;  /* 0x0000ffff16097812 */ /* 0x000fe200078ef809 */
[----:B------:R-:W-:Y:S01]  /*4410*/  @P1 FMUL R3, R3, UR10 ;  /* 0x0000000a03031c20 */ /* 0x000fe20008400000 */
[----:B------:R-:W-:Y:S01]  /*4420*/  LOP3.LUT R22, R25, 0xff0000, RZ, 0xc0, !PT ;  /* 0x00ff000019167812 */ /* 0x000fe200078ec0ff */
[----:B------:R-:W-:Y:S01]  /*4430*/  FMUL R25, R14, UR6 ;  /* 0x000000060e197c20 */ /* 0x000fe20008400000 */
[----:B------:R-:W-:Y:S01]  /*4440*/  LOP3.LUT R4, R29, 0xffff, R4, 0xf8, !PT ;  /* 0x0000ffff1d047812 */ /* 0x000fe200078ef804 */
[----:B------:R-:W-:Y:S01]  /*4450*/  FMUL R29, R10, UR6 ;  /* 0x000000060a1d7c20 */ /* 0x000fe20008400000 */
[----:B------:R-:W-:Y:S01]  /*4460*/  FMUL R14, R83, UR6 ;  /* 0x00000006530e7c20 */ /* 0x000fe20008400000 */
[----:B------:R-:W-:Y:S01]  /*4470*/  FFMA R33, R186, R33, R106 ;  /* 0x00000021ba217223 */ /* 0x000fe2000000006a */
[----:B------:R-:W-:Y:S01]  /*4480*/  F2FP.SATFINITE.E4M3.F32.PACK_AB_MERGE_C R3, RZ, R3, RZ ;  /* 0x00000003ff03723e */ /* 0x000fe200048070ff */
[----:B------:R-:W-:Y:S01]  /*4490*/  FFMA R29, R170, R29, R90 ;  /* 0x0000001daa1d7223 */ /* 0x000fe2000000005a */
[----:B------:R-:W-:Y:S01]  /*44a0*/  FFMA R14, R243, R14, R163 ;  /* 0x0000000ef30e7223 */ /* 0x000fe200000000a3 */
[----:B------:R-:W-:Y:S01]  /*44b0*/  @P1 FMUL R33, R33, UR10 ;  /* 0x0000000a21211c20 */ /* 0x000fe20008400000 */
[----:B------:R-:W-:Y:S01]  /*44c0*/  SHF.L.U32 R3, R3, 0x10, RZ ;  /* 0x0000001003037819 */ /* 0x000fe200000006ff */
[----:B------:R-:W-:Y:S01]  /*44d0*/  @P1 FMUL R29, R29, UR10 ;  /* 0x0000000a1d1d1c20 */ /* 0x000fe20008400000 */
[----:B------:R-:W-:Y:S01]  /*44e0*/  @P1 FMUL R14, R14, UR10 ;  /* 0x0000000a0e0e1c20 */ /* 0x000fe20008400000 */
[----:B------:R-:W-:Y:S01]  /*44f0*/  F2FP.SATFINITE.E4M3.F32.PACK_AB_MERGE_C R32, RZ, R32, RZ ;  /* 0x00000020ff20723e */ /* 0x000fe200048070ff */
[----:B------:R-:W-:Y:S01]  /*4500*/  FFMA R25, R174, R25, R94 ;  /* 0x00000019ae197223 */ /* 0x000fe2000000005e */
[----:B------:R-:W-:Y:S01]  /*4510*/  F2FP.SATFINITE.E4M3.F32.PACK_AB_MERGE_C R33, RZ, R33, RZ ;  /* 0x00000021ff21723e */ /* 0x000fe200048070ff */
[----:B------:R-:W-:Y:S01]  /*4520*/  FMUL R49, R49, UR6 ;  /* 0x0000000631317c20 */ /* 0x000fe20008400000 */
[----:B------:R-:W-:Y:S01]  /*4530*/  F2FP.SATFINITE.E4M3.F32.PACK_AB_MERGE_C R29, RZ, R29, RZ ;  /* 0x0000001dff1d723e */ /* 0x000fe200048070ff */
[----:B------:R-:W-:Y:S01]  /*4540*/  @P1 FMUL R25, R25, UR10 ;  /* 0x0000000a19191c20 */ /* 0x000fe20008400000 */
[----:B------:R-:W-:Y:S01]  /*4550*/  F2FP.SATFINITE.E4M3.F32.PACK_AB_MERGE_C R14, RZ, R14, RZ ;  /* 0x0000000eff0e723e */ /* 0x000fe200048070ff */
[----:B------:R-:W-:Y:S01]  /*4560*/  FADD R19, R19, -UR11 ;  /* 0x8000000b13137e21 */ /* 0x000fe20008000000 */
[----:B------:R-:W-:Y:S01]  /*4570*/  SHF.L.U32 R33, R33, 0x10, RZ ;  /* 0x0000001021217819 */ /* 0x000fe200000006ff */
[----:B------:R-:W-:Y:S01]  /*4580*/  FMUL R56, R56, UR6 ;  /* 0x0000000638387c20 */ /* 0x000fe20008400000 */
[----:B------:R-:W-:Y:S01]  /*4590*/  LOP3.LUT R3, R3, 0xff0000, RZ, 0xc0, !PT ;  /* 0x00ff000003037812 */ /* 0x000fe200078ec0ff */
[----:B------:R-:W-:Y:S01]  /*45a0*/  FFMA R49, R164, R49, R84 ;  /* 0x00000031a4317223 */ /* 0x000fe20000000054 */
[----:B------:R-:W-:Y:S01]  /*45b0*/  SHF.L.U32 R29, R29, 0x10, RZ ;  /* 0x000000101d1d7819 */ /* 0x000fe200000006ff */
[----:B------:R-:W-:Y:S01]  /*45c0*/  FADD R15, R15, -UR11 ;  /* 0x8000000b0f0f7e21 */ /* 0x000fe20008000000 */
[----:B------:R-:W-:Y:S01]  /*45d0*/  LOP3.LUT R14, R14, 0xffff, RZ, 0xc0, !PT ;  /* 0x0000ffff0e0e7812 */ /* 0x000fe200078ec0ff */
[----:B------:R-:W-:Y:S01]  /*45e0*/  FFMA R56, R165, R56, R85 ;  /* 0x00000038a5387223 */ /* 0x000fe20000000055 */
[----:B------:R-:W-:Y:S01]  /*45f0*/  LOP3.LUT R33, R33, 0xff0000, RZ, 0xc0, !PT ;  /* 0x00ff000021217812 */ /* 0x000fe200078ec0ff */
[----:B------:R-:W-:Y:S01]  /*4600*/  @P1 FMUL R49, R49, UR10 ;  /* 0x0000000a31311c20 */ /* 0x000fe20008400000 */
[----:B------:R-:W-:Y:S01]  /*4610*/  F2FP.SATFINITE.E4M3.F32.PACK_AB_MERGE_C R37, RZ, R37, RZ ;  /* 0x00000025ff25723e */ /* 0x000fe200048070ff */
[----:B------:R-:W-:Y:S01]  /*4620*/  @P1 FMUL R56, R56, UR10 ;  /* 0x0000000a38381c20 */ /* 0x000fe20008400000 */
[----:B------:R-:W-:-:S02]  /*4630*/  LOP3.LUT R12, R3, 0xffff, R12, 0xf8, !PT ;  /* 0x0000ffff030c7812 */ /* 0x000fc400078ef80c */
[----:B------:R-:W-:Y:S02]  /*4640*/  LOP3.LUT R10, R29, 0xff0000, RZ, 0xc0, !PT ;  /* 0x00ff00001d0a7812 */ /* 0x000fe400078ec0ff */
[----:B------:R-:W-:Y:S01]  /*4650*/  SHF.L.U32 R3, R14, 0x18, RZ ;  /* 0x000000180e037819 */ /* 0x000fe200000006ff */
[----:B------:R-:W-:Y:S01]  /*4660*/  FMUL R14, R71, UR6 ;  /* 0x00000006470e7c20 */ /* 0x000fe20008400000 */
[----:B------:R-:W-:Y:S02]  /*4670*/  LEA R5, R32, R5, 0x8 ;  /* 0x0000000520057211 */ /* 0x000fe400078e40ff */
[----:B------:R-:W-:Y:S01]  /*4680*/  LOP3.LUT R20, R33, 0xffff, R20, 0xf8, !PT ;  /* 0x0000ffff21147812 */ /* 0x000fe200078ef814 */
[----:B------:R-:W-:Y:S01]  /*4690*/  FMUL R33, R6, UR6 ;  /* 0x0000000606217c20 */ /* 0x000fe20008400000 */
[----:B------:R-:W-:Y:S01]  /*46a0*/  SHF.L.U32 R37, R37, 0x10, RZ ;  /* 0x0000001025257819 */ /* 0x000fe200000006ff */
[----:B------:R-:W-:Y:S01]  /*46b0*/  FMUL R6, R79, UR6 ;  /* 0x000000064f067c20 */ /* 0x000fe20008400000 */
[----:B------:R-:W-:Y:S01]  /*46c0*/  LOP3.LUT R17, R10, 0xffff, R17, 0xf8, !PT ;  /* 0x0000ffff0a117812 */ /* 0x000fe200078ef811 */
[----:B------:R-:W-:Y:S01]  /*46d0*/  FMUL R10, R75, UR6 ;  /* 0x000000064b0a7c20 */ /* 0x000fe20008400000 */
[----:B------:R-:W-:Y:S01]  /*46e0*/  LOP3.LUT R5, R22, 0xffff, R5, 0xf8, !PT ;  /* 0x0000ffff16057812 */ /* 0x000fe200078ef805 */
[----:B------:R-:W-:Y:S01]  /*46f0*/  FFMA R14, R231, R14, R151 ;  /* 0x0000000ee70e7223 */ /* 0x000fe20000000097 */
[----:B------:R-:W-:Y:S01]  /*4700*/  FMUL R22, R63, UR6 ;  /* 0x000000063f167c20 */ /* 0x000fe20008400000 */
[----:B------:R-:W-:Y:S01]  /*4710*/  LOP3.LUT R18, R37, 0xff0000, RZ, 0xc0, !PT ;  /* 0x00ff000025127812 */ /* 0x000fe200078ec0ff */
[----:B------:R-:W-:Y:S01]  /*4720*/  FFMA R6, R239, R6, R159 ;  /* 0x00000006ef067223 */ /* 0x000fe2000000009f */
[----:B------:R-:W-:Y:S01]  /*4730*/  FFMA R10, R235, R10, R155 ;  /* 0x0000000aeb0a7223 */ /* 0x000fe2000000009b */
[----:B------:R-:W-:Y:S01]  /*4740*/  F2FP.SATFINITE.E4M3.F32.PACK_AB_MERGE_C R25, RZ, R25, RZ ;  /* 0x00000019ff19723e */ /* 0x000fe200048070ff */
[----:B------:R-:W-:Y:S01]  /*4750*/  @P1 FMUL R14, R14, UR10 ;  /* 0x0000000a0e0e1c20 */ /* 0x000fe20008400000 */
[----:B------:R-:W-:Y:S01]  /*4760*/  FFMA R22, R223, R22, R143 ;  /* 0x00000016df167223 */ /* 0x000fe2000000008f */
[----:B------:R-:W-:Y:S01]  /*4770*/  LOP3.LUT R13, R18, 0xffff, R13, 0xf8, !PT ;  /* 0x0000ffff120d7812 */ /* 0x000fe200078ef80d */
[----:B------:R-:W-:Y:S01]  /*4780*/  @P1 FMUL R6, R6, UR10 ;  /* 0x0000000a06061c20 */ /* 0x000fe20008400000 */
[----:B------:R-:W-:Y:S01]  /*4790*/  FMUL R18, R67, UR6 ;  /* 0x0000000643127c20 */ /* 0x000fe20008400000 */
[----:B------:R-:W-:Y:S01]  /*47a0*/  @P1 FMUL R10, R10, UR10 ;  /* 0x0000000a0a0a1c20 */ /* 0x000fe20008400000 */
[----:B------:R-:W-:Y:S01]  /*47b0*/  SHF.L.U32 R25, R25, 0x10, RZ ;  /* 0x0000001019197819 */ /* 0x000fe200000006ff */
[----:B------:R-:W-:Y:S01]  /*47c0*/  @P1 FMUL R22, R22, UR10 ;  /* 0x0000000a16161c20 */ /* 0x000fe20008400000 */
[----:B------:R-:W-:Y:S01]  /*47d0*/  F2FP.SATFINITE.E4M3.F32.PACK_AB_MERGE_C R14, RZ, R14, RZ ;  /* 0x0000000eff0e723e */ /* 0x000fe200048070ff */
[----:B------:R-:W-:Y:S01]  /*47e0*/  FFMA R18, R227, R18, R147 ;  /* 0x00000012e3127223 */ /* 0x000fe20000000093 */
[----:B------:R-:W-:Y:S01]  /*47f0*/  F2FP.SATFINITE.E4M3.F32.PACK_AB_MERGE_C R6, RZ, R6, RZ ;  /* 0x00000006ff06723e */ /* 0x000fe200048070ff */
[----:B------:R-:W-:Y:S01]  /*4800*/  FFMA R33, R166, R33, R86 ;  /* 0x00000021a6217223 */ /* 0x000fe20000000056 */
[----:B------:R-:W-:Y:S01]  /*4810*/  LOP3.LUT R25, R25, 0xff0000, RZ, 0xc0, !PT ;  /* 0x00ff000019197812 */ /* 0x000fe200078ec0ff */
[----:B------:R-:W-:Y:S01]  /*4820*/  @P1 FMUL R18, R18, UR10 ;  /* 0x0000000a12121c20 */ /* 0x000fe20008400000 */
[----:B------:R-:W-:Y:S01]  /*4830*/  F2FP.SATFINITE.E4M3.F32.PACK_AB_MERGE_C R10, RZ, R10, RZ ;  /* 0x0000000aff0a723e */ /* 0x000fe200048070ff */
[----:B------:R-:W-:Y:S01]  /*4840*/  @P1 FMUL R33, R33, UR10 ;  /* 0x0000000a21211c20 */ /* 0x000fe20008400000 */
[----:B------:R-:W-:-:S02]  /*4850*/  LOP3.LUT R14, R14, 0xffff, RZ, 0xc0, !PT ;  /* 0x0000ffff0e0e7812 */ /* 0x000fc400078ec0ff */
[----:B------:R-:W-:Y:S02]  /*4860*/  F2FP.SATFINITE.E4M3.F32.PACK_AB_MERGE_C R22, RZ, R22, RZ ;  /* 0x00000016ff16723e */ /* 0x000fe400048070ff */
[----:B------:R-:W-:Y:S02]  /*4870*/  LOP3.LUT R6, R6, 0xffff, RZ, 0xc0, !PT ;  /* 0x0000ffff06067812 */ /* 0x000fe400078ec0ff */
[----:B------:R-:W-:Y:S02]  /*4880*/  LOP3.LUT R8, R25, 0xffff, R8, 0xf8, !PT ;  /* 0x0000ffff19087812 */ /* 0x000fe400078ef808 */
[----:B------:R-:W-:Y:S02]  /*4890*/  LOP3.LUT R10, R10, 0xffff, RZ, 0xc0, !PT ;  /* 0x0000ffff0a0a7812 */ /* 0x000fe400078ec0ff */
[----:B------:R-:W-:Y:S01]  /*48a0*/  SHF.L.U32 R25, R14, 0x18, RZ ;  /* 0x000000180e197819 */ /* 0x000fe200000006ff */
[----:B------:R-:W-:Y:S01]  /*48b0*/  FMUL R14, R51, UR6 ;  /* 0x00000006330e7c20 */ /* 0x000fe20008400000 */
[----:B------:R-:W-:-:S02]  /*48c0*/  LOP3.LUT R22, R22, 0xffff, RZ, 0xc0, !PT ;  /* 0x0000ffff16167812 */ /* 0x000fc400078ec0ff */
[----:B------:R-:W-:Y:S01]  /*48d0*/  SHF.L.U32 R6, R6, 0x18, RZ ;  /* 0x0000001806067819 */ /* 0x000fe200000006ff */
[----:B------:R-:W-:Y:S01]  /*48e0*/  FFMA R14, R211, R14, R131 ;  /* 0x0000000ed30e7223 */ /* 0x000fe20000000083 */
[----:B------:R-:W-:Y:S02]  /*48f0*/  SHF.L.U32 R10, R10, 0x18, RZ ;  /* 0x000000180a0a7819 */ /* 0x000fe400000006ff */
[----:B------:R-:W-:Y:S01]  /*4900*/  F2FP.SATFINITE.E4M3.F32.PACK_AB_MERGE_C R18, RZ, R18, RZ ;  /* 0x00000012ff12723e */ /* 0x000fe200048070ff */
[----:B------:R-:W-:Y:S01]  /*4910*/  @P1 FMUL R14, R14, UR10 ;  /* 0x0000000a0e0e1c20 */ /* 0x000fe20008400000 */
[----:B------:R-:W-:Y:S02]  /*4920*/  LOP3.LUT R68, R68, R25, RZ, 0xfc, !PT ;  /* 0x0000001944447212 */ /* 0x000fe400078efcff */
[----:B------:R-:W-:Y:S01]  /*4930*/  SHF.L.U32 R25, R22, 0x18, RZ ;  /* 0x0000001816197819 */ /* 0x000fe200000006ff */
[----:B------:R-:W-:Y:S01]  /*4940*/  FMUL R22, R43, UR6 ;  /* 0x000000062b167c20 */ /* 0x000fe20008400000 */
[----:B------:R-:W-:Y:S01]  /*4950*/  LOP3.LUT R21, R21, R6, RZ, 0xfc, !PT ;  /* 0x0000000615157212 */ /* 0x000fe200078efcff */
[----:B------:R-:W-:Y:S01]  /*4960*/  FMUL R6, R59, UR6 ;  /* 0x000000063b067c20 */ /* 0x000fe20008400000 */
[----:B------:R-:W-:Y:S01]  /*4970*/  LOP3.LUT R69, R69, R10, RZ, 0xfc, !PT ;  /* 0x0000000a45457212 */ /* 0x000fe200078efcff */
[----:B------:R-:W-:Y:S01]  /*4980*/  FMUL R10, R55, UR6 ;  /* 0x00000006370a7c20 */ /* 0x000fe20008400000 */
[----:B------:R-:W-:Y:S01]  /*4990*/  LOP3.LUT R18, R18, 0xffff, RZ, 0xc0, !PT ;  /* 0x0000ffff12127812 */ /* 0x000fe200078ec0ff */
[----:B------:R-:W-:Y:S01]  /*49a0*/  FFMA R22, R203, R22, R123 ;  /* 0x00000016cb167223 */ /* 0x000fe2000000007b */
[----:B------:R-:W-:Y:S01]  /*49b0*/  FFMA R6, R219, R6, R139 ;  /* 0x00000006db067223 */ /* 0x000fe2000000008b */
[----:B------:R-:W-:Y:S01]  /*49c0*/  FFMA R10, R215, R10, R135 ;  /* 0x0000000ad70a7223 */ /* 0x000fe20000000087 */
[----:B------:R-:W-:Y:S01]  /*49d0*/  SHF.L.U32 R18, R18, 0x18, RZ ;  /* 0x0000001812127819 */ /* 0x000fe200000006ff */
[----:B------:R-:W-:Y:S01]  /*49e0*/  @P1 FMUL R22, R22, UR10 ;  /* 0x0000000a16161c20 */ /* 0x000fe20008400000 */
[----:B------:R-:W-:Y:S01]  /*49f0*/  @P1 FMUL R6, R6, UR10 ;  /* 0x0000000a06061c20 */ /* 0x000fe20008400000 */
[----:B------:R-:W-:Y:S01]  /*4a00*/  @P1 FMUL R10, R10, UR10 ;  /* 0x0000000a0a0a1c20 */ /* 0x000fe20008400000 */
[----:B------:R-:W-:Y:S01]  /*4a10*/  LOP3.LUT R61, R61, R18, RZ, 0xfc, !PT ;  /* 0x000000123d3d7212 */ /* 0x000fe200078efcff */
[----:B------:R-:W-:Y:S01]  /*4a20*/  FMUL R18, R47, UR6 ;  /* 0x000000062f127c20 */ /* 0x000fe20008400000 */
[----:B------:R-:W-:-:S02]  /*4a30*/  F2FP.SATFINITE.E4M3.F32.PACK_AB_MERGE_C R22, RZ, R22, RZ ;  /* 0x00000016ff16723e */ /* 0x000fc400048070ff */
[----:B------:R-:W-:Y:S01]  /*4a40*/  F2FP.SATFINITE.E4M3.F32.PACK_AB_MERGE_C R6, RZ, R6, RZ ;  /* 0x00000006ff06723e */ /* 0x000fe200048070ff */
[----:B------:R-:W-:Y:S01]  /*4a50*/  FFMA R18, R207, R18, R127 ;  /* 0x00000012cf127223 */ /* 0x000fe2000000007f */
[----:B------:R-:W-:Y:S02]  /*4a60*/  F2FP.SATFINITE.E4M3.F32.PACK_AB_MERGE_C R10, RZ, R10, RZ ;  /* 0x0000000aff0a723e */ /* 0x000fe400048070ff */
[----:B------:R-:W-:Y:S01]  /*4a70*/  LOP3.LUT R22, R22, 0xffff, RZ, 0xc0, !PT ;  /* 0x0000ffff16167812 */ /* 0x000fe200078ec0ff */
[----:B------:R-:W-:Y:S01]  /*4a80*/  @P1 FMUL R18, R18, UR10 ;  /* 0x0000000a12121c20 */ /* 0x000fe20008400000 */
[----:B------:R-:W-:Y:S02]  /*4a90*/  LOP3.LUT R6, R6, 0xffff, RZ, 0xc0, !PT ;  /* 0x0000ffff06067812 */ /* 0x000fe400078ec0ff */
[----:B------:R-:W-:Y:S02]  /*4aa0*/  LOP3.LUT R10, R10, 0xffff, RZ, 0xc0, !PT ;  /* 0x0000ffff0a0a7812 */ /* 0x000fe400078ec0ff */
[----:B------:R-:W-:-:S02]  /*4ab0*/  F2FP.SATFINITE.E4M3.F32.PACK_AB_MERGE_C R14, RZ, R14, RZ ;  /* 0x0000000eff0e723e */ /* 0x000fc400048070ff */
[----:B------:R-:W-:Y:S02]  /*4ac0*/  LOP3.LUT R60, R60, R25, RZ, 0xfc, !PT ;  /* 0x000000193c3c7212 */ /* 0x000fe400078efcff */
[----:B------:R-:W-:Y:S01]  /*4ad0*/  SHF.L.U32 R29, R22, 0x18, RZ ;  /* 0x00000018161d7819 */ /* 0x000fe200000006ff */
[----:B------:R-:W-:Y:S01]  /*4ae0*/  FMUL R22, R23, UR6 ;  /* 0x0000000617167c20 */ /* 0x000fe20008400000 */
[----:B------:R-:W-:Y:S01]  /*4af0*/  SHF.L.U32 R25, R6, 0x18, RZ ;  /* 0x0000001806197819 */ /* 0x000fe200000006ff */
[----:B------:R-:W-:Y:S01]  /*4b00*/  FMUL R6, R39, UR6 ;  /* 0x0000000627067c20 */ /* 0x000fe20008400000 */
[----:B------:R-:W-:Y:S01]  /*4b10*/  SHF.L.U32 R10, R10, 0x18, RZ ;  /* 0x000000180a0a7819 */ /* 0x000fe200000006ff */
[----:B------:R-:W-:Y:S01]  /*4b20*/  FFMA R22, R183, R22, R103 ;  /* 0x00000016b7167223 */ /* 0x000fe20000000067 */
[----:B------:R-:W-:Y:S01]  /*4b30*/  F2FP.SATFINITE.E4M3.F32.PACK_AB_MERGE_C R18, RZ, R18, RZ ;  /* 0x00000012ff12723e */ /* 0x000fe200048070ff */
[----:B------:R-:W-:Y:S01]  /*4b40*/  FFMA R6, R199, R6, R119 ;  /* 0x00000006c7067223 */ /* 0x000fe20000000077 */
[----:B------:R-:W-:Y:S01]  /*4b50*/  LOP3.LUT R14, R14, 0xffff, RZ, 0xc0, !PT ;  /* 0x0000ffff0e0e7812 */ /* 0x000fe200078ec0ff */
[----:B------:R-:W-:Y:S01]  /*4b60*/  @P1 FMUL R22, R22, UR10 ;  /* 0x0000000a16161c20 */ /* 0x000fe20008400000 */
[----:B------:R-:W-:Y:S01]  /*4b70*/  LOP3.LUT R52, R52, R25, RZ, 0xfc, !PT ;  /* 0x0000001934347212 */ /* 0x000fe200078efcff */
[----:B------:R-:W-:Y:S01]  /*4b80*/  @P1 FMUL R6, R6, UR10 ;  /* 0x0000000a06061c20 */ /* 0x000fe20008400000 */
[----:B------:R-:W-:Y:S01]  /*4b90*/  LOP3.LUT R53, R53, R10, RZ, 0xfc, !PT ;  /* 0x0000000a35357212 */ /* 0x000fe200078efcff */
[----:B------:R-:W-:Y:S01]  /*4ba0*/  FMUL R10, R35, UR6 ;  /* 0x00000006230a7c20 */ /* 0x000fe20008400000 */
[----:B------:R-:W-:-:S02]  /*4bb0*/  LOP3.LUT R18, R18, 0xffff, RZ, 0xc0, !PT ;  /* 0x0000ffff12127812 */ /* 0x000fc400078ec0ff */
[----:B------:R-:W-:Y:S01]  /*4bc0*/  SHF.L.U32 R25, R14, 0x18, RZ ;  /* 0x000000180e197819 */ /* 0x000fe200000006ff */
[----:B------:R-:W-:Y:S01]  /*4bd0*/  FMUL R14, R31, UR6 ;  /* 0x000000061f0e7c20 */ /* 0x000fe20008400000 */
[----:B------:R-:W-:Y:S01]  /*4be0*/  LOP3.LUT R41, R24, 0xffff, R41, 0xf8, !PT ;  /* 0x0000ffff18297812 */ /* 0x000fe200078ef829 */
[----:B------:R-:W-:Y:S01]  /*4bf0*/  FFMA R10, R195, R10, R115 ;  /* 0x0000000ac30a7223 */ /* 0x000fe20000000073 */
[----:B------:R-:W-:Y:S01]  /*4c00*/  SHF.L.U32 R18, R18, 0x18, RZ ;  /* 0x0000001812127819 */ /* 0x000fe200000006ff */
[----:B------:R-:W-:Y:S01]  /*4c10*/  FFMA R14, R191, R14, R111 ;  /* 0x0000000ebf0e7223 */ /* 0x000fe2000000006f */
[----:B------:R-:W-:Y:S01]  /*4c20*/  F2FP.SATFINITE.E4M3.F32.PACK_AB_MERGE_C R22, RZ, R22, RZ ;  /* 0x00000016ff16723e */ /* 0x000fe200048070ff */
[----:B------:R-:W-:Y:S01]  /*4c30*/  @P1 FMUL R10, R10, UR10 ;  /* 0x0000000a0a0a1c20 */ /* 0x000fe20008400000 */
[----:B------:R-:W-:Y:S01]  /*4c40*/  LOP3.LUT R41, R41, R18, RZ, 0xfc, !PT ;  /* 0x0000001229297212 */ /* 0x000fe200078efcff */
[----:B------:R-:W-:Y:S01]  /*4c50*/  FMUL R18, R27, UR6 ;  /* 0x000000061b127c20 */ /* 0x000fe20008400000 */
[----:B------:R-:W-:Y:S01]  /*4c60*/  F2FP.SATFINITE.E4M3.F32.PACK_AB_MERGE_C R6, RZ, R6, RZ ;  /* 0x00000006ff06723e */ /* 0x000fe200048070ff */
[----:B------:R-:W-:Y:S01]  /*4c70*/  @P1 FMUL R14, R14, UR10 ;  /* 0x0000000a0e0e1c20 */ /* 0x000fe20008400000 */
[----:B------:R-:W-:Y:S01]  /*4c80*/  LOP3.LUT R22, R22, 0xffff, RZ, 0xc0, !PT ;  /* 0x0000ffff16167812 */ /* 0x000fe200078ec0ff */
[----:B------:R-:W-:Y:S01]  /*4c90*/  FFMA R18, R187, R18, R107 ;  /* 0x00000012bb127223 */ /* 0x000fe2000000006b */
[----:B------:R-:W-:Y:S01]  /*4ca0*/  LOP3.LUT R6, R6, 0xffff, RZ, 0xc0, !PT ;  /* 0x0000ffff06067812 */ /* 0x000fe200078ec0ff */
[----:B------:R-:W-:Y:S01]  /*4cb0*/  FMUL R24, R7, UR6 ;  /* 0x0000000607187c20 */ /* 0x000fe20008400000 */
[----:B------:R-:W-:Y:S01]  /*4cc0*/  F2FP.SATFINITE.E4M3.F32.PACK_AB_MERGE_C R10, RZ, R10, RZ ;  /* 0x0000000aff0a723e */ /* 0x000fe200048070ff */
[----:B------:R-:W-:Y:S01]  /*4cd0*/  @P1 FMUL R18, R18, UR10 ;  /* 0x0000000a12121c20 */ /* 0x000fe20008400000 */
[----:B------:R-:W-:Y:S01]  /*4ce0*/  F2FP.SATFINITE.E4M3.F32.PACK_AB_MERGE_C R14, RZ, R14, RZ ;  /* 0x0000000eff0e723e */ /* 0x000fe200048070ff */
[----:B------:R-:W-:Y:S01]  /*4cf0*/  FFMA R24, R167, R24, R87 ;  /* 0x00000018a7187223 */ /* 0x000fe20000000057 */
[----:B------:R-:W-:-:S02]  /*4d00*/  SHF.L.U32 R22, R22, 0x18, RZ ;  /* 0x0000001816167819 */ /* 0x000fc400000006ff */
[----:B------:R-:W-:Y:S01]  /*4d10*/  SHF.L.U32 R6, R6, 0x18, RZ ;  /* 0x0000001806067819 */ /* 0x000fe200000006ff */
[----:B------:R-:W-:Y:S01]  /*4d20*/  @P1 FMUL R24, R24, UR10 ;  /* 0x0000000a18181c20 */ /* 0x000fe20008400000 */
[----:B------:R-:W-:Y:S02]  /*4d30*/  LOP3.LUT R10, R10, 0xffff, RZ, 0xc0, !PT ;  /* 0x0000ffff0a0a7812 */ /* 0x000fe400078ec0ff */
[----:B------:R-:W-:Y:S02]  /*4d40*/  LOP3.LUT R14, R14, 0xffff, RZ, 0xc0, !PT ;  /* 0x0000ffff0e0e7812 */ /* 0x000fe400078ec0ff */
[----:B------:R-:W-:Y:S01]  /*4d50*/  LOP3.LUT R13, R13, R22, RZ, 0xfc, !PT ;  /* 0x000000160d0d7212 */ /* 0x000fe200078efcff */
[----:B------:R-:W-:Y:S01]  /*4d60*/  FMUL R22, R11, UR6 ;  /* 0x000000060b167c20 */ /* 0x000fe20008400000 */
[----:B------:R-:W-:Y:S02]  /*4d70*/  LOP3.LUT R9, R9, R6, RZ, 0xfc, !PT ;  /* 0x0000000609097212 */ /* 0x000fe400078efcff */
[----:B------:R-:W-:Y:S01]  /*4d80*/  F2FP.SATFINITE.E4M3.F32.PACK_AB_MERGE_C R18, RZ, R18, RZ ;  /* 0x00000012ff12723e */ /* 0x000fe200048070ff */
[----:B------:R-:W-:Y:S01]  /*4d90*/  FFMA R22, R171, R22, R91 ;  /* 0x00000016ab167223 */ /* 0x000fe2000000005b */
[----:B------:R-:W-:-:S02]  /*4da0*/  SHF.L.U32 R6, R10, 0x18, RZ ;  /* 0x000000180a067819 */ /* 0x000fc400000006ff */
[----:B------:R-:W-:Y:S01]  /*4db0*/  SHF.L.U32 R23, R14, 0x18, RZ ;  /* 0x000000180e177819 */ /* 0x000fe200000006ff */
[----:B------:R-:W-:Y:S01]  /*4dc0*/  FMUL R14, R19, UR6 ;  /* 0x00000006130e7c20 */ /* 0x000fe20008400000 */
[----:B------:R-:W-:Y:S01]  /*4dd0*/  LOP3.LUT R18, R18, 0xffff, RZ, 0xc0, !PT ;  /* 0x0000ffff12127812 */ /* 0x000fe200078ec0ff */
[----:B------:R-:W-:Y:S01]  /*4de0*/  @P1 FMUL R22, R22, UR10 ;  /* 0x0000000a16161c20 */ /* 0x000fe20008400000 */
[----:B------:R-:W-:Y:S01]  /*4df0*/  LOP3.LUT R6, R5, R6, RZ, 0xfc, !PT ;  /* 0x0000000605067212 */ /* 0x000fe200078efcff */
[----:B------:R-:W-:Y:S01]  /*4e00*/  FFMA R14, R179, R14, R99 ;  /* 0x0000000eb30e7223 */ /* 0x000fe20000000063 */
[----:B------:R-:W-:Y:S02]  /*4e10*/  LOP3.LUT R10, R4, R23, RZ, 0xfc, !PT ;  /* 0x00000017040a7212 */ /* 0x000fe400078efcff */
[----:B------:R-:W0:Y:S01]  /*4e20*/  LDC.64 R4, c[0x0][0x3c8] ;  /* 0x0000f200ff047b82 */ /* 0x000e220000000a00 */
[----:B------:R-:W-:Y:S01]  /*4e30*/  LOP3.LUT R48, R48, R25, RZ, 0xfc, !PT ;  /* 0x0000001930307212 */ /* 0x000fe200078efcff */
[----:B------:R-:W-:Y:S01]  /*4e40*/  @P1 FMUL R14, R14, UR10 ;  /* 0x0000000a0e0e1c20 */ /* 0x000fe20008400000 */
[----:B------:R-:W-:Y:S01]  /*4e50*/  SHF.L.U32 R25, R18, 0x18, RZ ;  /* 0x0000001812197819 */ /* 0x000fe200000006ff */
[----:B------:R-:W-:Y:S01]  /*4e60*/  FMUL R18, R15, UR6 ;  /* 0x000000060f127c20 */ /* 0x000fe20008400000 */
[----:B------:R-:W-:-:S02]  /*4e70*/  F2FP.SATFINITE.E4M3.F32.PACK_AB_MERGE_C R49, RZ, R49, RZ ;  /* 0x00000031ff31723e */ /* 0x000fc400048070ff */
[----:B------:R-:W-:Y:S01]  /*4e80*/  F2FP.SATFINITE.E4M3.F32.PACK_AB_MERGE_C R33, RZ, R33, RZ ;  /* 0x00000021ff21723e */ /* 0x000fe200048070ff */
[----:B------:R-:W-:Y:S01]  /*4e90*/  FFMA R18, R175, R18, R95 ;  /* 0x00000012af127223 */ /* 0x000fe2000000005f */
[----:B------:R-:W-:Y:S02]  /*4ea0*/  F2FP.SATFINITE.E4M3.F32.PACK_AB_MERGE_C R22, RZ, R22, RZ ;  /* 0x00000016ff16723e */ /* 0x000fe400048070ff */
[----:B------:R-:W-:Y:S01]  /*4eb0*/  MOV R23, UR7 ;  /* 0x0000000700177c02 */ /* 0x000fe20008000f00 */
[----:B------:R-:W-:Y:S01]  /*4ec0*/  @P1 FMUL R18, R18, UR10 ;  /* 0x0000000a12121c20 */ /* 0x000fe20008400000 */
[----:B------:R-:W-:Y:S02]  /*4ed0*/  F2FP.SATFINITE.E4M3.F32.PACK_AB_MERGE_C R56, RZ, R56, RZ ;  /* 0x00000038ff38723e */ /* 0x000fe400048070ff */
[----:B------:R-:W-:Y:S01]  /*4ee0*/  LOP3.LUT R49, R49, 0xff, RZ, 0xc0, !PT ;  /* 0x000000ff31317812 */ /* 0x000fe200078ec0ff */
[----:B------:R-:W-:Y:S01]  /*4ef0*/  IMAD R19, R23, 0x2800, R2 ;  /* 0x0000280017137824 */ /* 0x000fe200078e0202 */
[----:B------:R-:W-:-:S02]  /*4f00*/  SHF.L.U32 R33, R33, 0x10, RZ ;  /* 0x0000001021217819 */ /* 0x000fc400000006ff */
[----:B------:R-:W-:Y:S02]  /*4f10*/  F2FP.SATFINITE.E4M3.F32.PACK_AB_MERGE_C R24, RZ, R24, RZ ;  /* 0x00000018ff18723e */ /* 0x000fe400048070ff */
[----:B------:R-:W-:Y:S02]  /*4f20*/  LOP3.LUT R22, R22, 0xffff, RZ, 0xc0, !PT ;  /* 0x0000ffff16167812 */ /* 0x000fe400078ec0ff */
[----:B------:R-:W-:Y:S02]  /*4f30*/  LEA R16, R56, R49, 0x8 ;  /* 0x0000003138107211 */ /* 0x000fe400078e40ff */
[----:B------:R-:W-:Y:S02]  /*4f40*/  LOP3.LUT R33, R33, 0xff0000, RZ, 0xc0, !PT ;  /* 0x00ff000021217812 */ /* 0x000fe400078ec0ff */
[----:B------:R-:W-:Y:S02]  /*4f50*/  F2FP.SATFINITE.E4M3.F32.PACK_AB_MERGE_C R14, RZ, R14, RZ ;  /* 0x0000000eff0e723e */ /* 0x000fe400048070ff */
[----:B------:R-:W-:-:S02]  /*4f60*/  LOP3.LUT R24, R24, 0xffff, RZ, 0xc0, !PT ;  /* 0x0000ffff18187812 */ /* 0x000fc400078ec0ff */
[----:B------:R-:W-:Y:S02]  /*4f70*/  SHF.L.U32 R22, R22, 0x18, RZ ;  /* 0x0000001816167819 */ /* 0x000fe400000006ff */
[----:B------:R-:W-:Y:S02]  /*4f80*/  F2FP.SATFINITE.E4M3.F32.PACK_AB_MERGE_C R18, RZ, R18, RZ ;  /* 0x00000012ff12723e */ /* 0x000fe400048070ff */
[----:B------:R-:W-:Y:S02]  /*4f90*/  LOP3.LUT R16, R33, 0xffff, R16, 0xf8, !PT ;  /* 0x0000ffff21107812 */ /* 0x000fe400078ef810 */
[----:B------:R-:W-:Y:S02]  /*4fa0*/  LOP3.LUT R14, R14, 0xffff, RZ, 0xc0, !PT ;  /* 0x0000ffff0e0e7812 */ /* 0x000fe400078ec0ff */
[----:B------:R-:W-:Y:S02]  /*4fb0*/  SHF.L.U32 R15, R24, 0x18, RZ ;  /* 0x00000018180f7819 */ /* 0x000fe400000006ff */
[----:B------:R-:W-:-:S02]  /*4fc0*/  LOP3.LUT R49, R17, R22, RZ, 0xfc, !PT ;  /* 0x0000001611317212 */ /* 0x000fc400078efcff */
[C---:B------:R-:W-:Y:S02]  /*4fd0*/  IADD3 R17, PT, PT, R19.reuse, 0x800, RZ ;  /* 0x0000080013117810 */ /* 0x040fe40007ffe0ff */
[----:B------:R-:W-:Y:S02]  /*4fe0*/  LOP3.LUT R18, R18, 0xffff, RZ, 0xc0, !PT ;  /* 0x0000ffff12127812 */ /* 0x000fe400078ec0ff */
[C---:B------:R-:W-:Y:S02]  /*4ff0*/  IADD3 R59, PT, PT, R19.reuse, 0xa00, RZ ;  /* 0x00000a00133b7810 */ /* 0x040fe40007ffe0ff */
[----:B------:R-:W-:Y:S02]  /*5000*/  LOP3.LUT R20, R20, R25, RZ, 0xfc, !PT ;  /* 0x0000001914147212 */ /* 0x000fe400078efcff */
[----:B------:R-:W-:Y:S02]  /*5010*/  IADD3 R23, PT, PT, R19, 0xc00, RZ ;  /* 0x00000c0013177810 */ /* 0x000fe40007ffe0ff */
[----:B------:R-:W-:-:S02]  /*5020*/  SHF.L.U32 R7, R14, 0x18, RZ ;  /* 0x000000180e077819 */ /* 0x000fc400000006ff */
[----:B------:R-:W-:Y:S01]  /*5030*/  LOP3.LUT R55, R16, R15, RZ, 0xfc, !PT ;  /* 0x0000000f10377212 */ /* 0x000fe200078efcff */
[C-C-:B0-----:R-:W-:Y:S01]  /*5040*/  IMAD.WIDE.U32 R14, R19.reuse, 0x4, R4.reuse ;  /* 0x00000004130e7825 */ /* 0x141fe200078e0004 */
[----:B------:R-:W-:Y:S02]  /*5050*/  IADD3 R25, PT, PT, R19, 0xe00, RZ ;  /* 0x00000e0013197810 */ /* 0x000fe40007ffe0ff */
[----:B------:R-:W-:Y:S01]  /*5060*/  LOP3.LUT R3, R76, R3, RZ, 0xfc, !PT ;  /* 0x000000034c037212 */ /* 0x000fe200078efcff */
[--C-:B------:R-:W-:Y:S01]  /*5070*/  IMAD.WIDE.U32 R16, R17, 0x4, R4.reuse ;  /* 0x0000000411107825 */ /* 0x100fe200078e0004 */
[----:B------:R-:W-:Y:S01]  /*5080*/  LOP3.LUT R40, R40, R29, RZ, 0xfc, !PT ;  /* 0x0000001d28287212 */ /* 0x000fe200078efcff */
[----:B------:R0:W-:Y:S01]  /*5090*/  STG.E desc[UR8][R14.64+0x800], R21 ;  /* 0x000800150e007986 */ /* 0x0001e2000c101908 */
[----:B------:R-:W-:Y:S01]  /*50a0*/  IADD3 R27, PT, PT, R19, 0x1000, RZ ;  /* 0x00001000131b7810 */ /* 0x000fe20007ffe0ff */
[--C-:B------:R-:W-:Y:S01]  /*50b0*/  IMAD.WIDE.U32 R22, R23, 0x4, R4.reuse ;  /* 0x0000000417167825 */ /* 0x100fe200078e0004 */
[----:B------:R-:W-:Y:S01]  /*50c0*/  SHF.L.U32 R11, R18, 0x18, RZ ;  /* 0x00000018120b7819 */ /* 0x000fe200000006ff */
        /* <DEDUP_REMOVED lines=21> */
[----:B------:R-:W-:Y:S02]  /*5220*/  LOP3.LUT R7, R12, R7, RZ, 0xfc, !PT ;  /* 0x000000070c077212 */ /* 0x000fe400078efcff */
[----:B------:R-:W-:Y:S01]  /*5230*/  LOP3.LUT R11, R8, R11, RZ, 0xfc, !PT ;  /* 0x0000000b080b7212 */ /* 0x000fe200078efcff */
        /* <DEDUP_REMOVED lines=24> */
.L_x_10328:
        /* <DEDUP_REMOVED lines=13> */
[----:B------:R-:W-:Y:S01]  /*5490*/  FADD R79, R79, -UR11 ;  /* 0x8000000b4f4f7e21 */ /* 0x000fe20008000000 */
[C---:B------:R-:W-:Y:S01]  /*54a0*/  FMUL R0, R3.reuse, UR10 ;  /* 0x0000000a03007c20 */ /* 0x040fe20008400000 */
[----:B------:R-:W-:Y:S01]  /*54b0*/  FADD R72, R72, -UR11 ;  /* 0x8000000b48487e21 */ /* 0x000fe20008000000 */
[----:B------:R-:W-:Y:S01]  /*54c0*/  FFMA R81, R236, R81, R156 ;  /* 0x00000051ec517223 */ /* 0x000fe2000000009c */
[----:B------:R-:W-:Y:S01]  /*54d0*/  FADD R74, R74, -UR11 ;  /* 0x8000000b4a4a7e21 */ /* 0x000fe20008000000 */
[----:B------:R-:W-:Y:S01]  /*54e0*/  FADD R70, R70, -UR11 ;  /* 0x8000000b46467e21 */ /* 0x000fe20008000000 */
[----:B0-----:R-:W-:Y:S01]  /*54f0*/  ISETP.NE.AND P1, PT, RZ, UR5, PT ;  /* 0x00000005ff007c0c */ /* 0x001fe2000bf25270 */
[----:B------:R-:W0:Y:S01]  /*5500*/  S2UR UR5, SR_CTAID.X ;  /* 0x00000000000579c3 */ /* 0x000e220000002500 */
[----:B------:R-:W-:Y:S01]  /*5510*/  FADD R64, R64, -UR11 ;  /* 0x8000000b40407e21 */ /* 0x000fe20008000000 */
[----:B------:R-:W-:Y:S01]  /*5520*/  FADD R66, R66, -UR11 ;  /* 0x8000000b42427e21 */ /* 0x000fe20008000000 */
[----:B------:R-:W-:Y:S01]  /*5530*/  FSEL R0, R3, R0, !P1 ;  /* 0x0000000003007208 */ /* 0x000fe20004800000 */
[----:B------:R-:W-:Y:S01]  /*5540*/  FADD R67, R67, -UR11 ;  /* 0x8000000b43437e21 */ /* 0x000fe20008000000 */
[----:B------:R-:W-:Y:S01]  /*5550*/  FADD R62, R62, -UR11 ;  /* 0x8000000b3e3e7e21 */ /* 0x000fe20008000000 */
[----:B------:R-:W-:Y:S01]  /*5560*/  FADD R56, R56, -UR11 ;  /* 0x8000000b38387e21 */ /* 0x000fe20008000000 */
[----:B------:R-:W-:Y:S01]  /*5570*/  F2FP.SATFINITE.E4M3.F32.PACK_AB_MERGE_C R0, RZ, R0, RZ ;  /* 0x00000000ff00723e */ /* 0x000fe200048070ff */
        /* <DEDUP_REMOVED lines=16> */
[----:B0-----:R-:W-:Y:S01]  /*5680*/  USHF.L.U32 UR12, UR5, 0x7, URZ ;  /* 0x00000007050c7899 */ /* 0x001fe200080006ff */
        /* <DEDUP_REMOVED lines=40> */
[----:B------:R-:W-:Y:S01]  /*5910*/  @P1 FMUL R80, R80, UR10 ;  /* 0x0000000a50501c20 */ /* 0x000fe20008400000 */
[----:B------:R-:W-:-:S04]  /*5920*/  LOP3.LUT R3, R0, 0xff, RZ, 0xc0, !PT ;  /* 0x000000ff00037812 */ /* 0x000fc800078ec0ff */
[----:B------:R-:W-:-:S04]  /*5930*/  F2FP.SATFINITE.E4M3.F32.PACK_AB_MERGE_C R80, RZ, R80, RZ ;  /* 0x00000050ff50723e */ /* 0x000fc800048070ff */
[----:B------:R-:W-:Y:S01]  /*5940*/  LEA R0, R80, R3, 0x8 ;  /* 0x0000000350007211 */ /* 0x000fe200078e40ff */
[----:B------:R-:W-:Y:S01]  /*5950*/  FMUL R3, R82, UR6 ;  /* 0x0000000652037c20 */ /* 0x000fe20008400000 */
[----:B------:R-:W-:Y:S01]  /*5960*/  FADD R82, R77, -UR11 ;  /* 0x8000000b4d527e21 */ /* 0x000fe20008000000 */
[----:B------:R-:W-:Y:S02]  /*5970*/  FMUL R80, R83, UR6 ;  /* 0x0000000653507c20 */ /* 0x000fe40008400000 */
[----:B------:R-:W-:Y:S01]  /*5980*/  FFMA R76, R242, R3, R162 ;  /* 0x00000003f24c7223 */ /* 0x000fe200000000a2 */
[----:B------:R-:W-:Y:S01]  /*5990*/  FMUL R82, R82, UR6 ;  /* 0x0000000652527c20 */ /* 0x000fe20008400000 */
[----:B------:R-:W-:Y:S01]  /*59a0*/  FFMA R3, R243, R80, R163 ;  /* 0x00000050f3037223 */ /* 0x000fe200000000a3 */
[----:B------:R-:W-:Y:S01]  /*59b0*/  FMUL R80, R79, UR6 ;  /* 0x000000064f507c20 */ /* 0x000fe20008400000 */
[----:B------:R-:W-:Y:S01]  /*59c0*/  FMUL R77, R76, UR10 ;  /* 0x0000000a4c4d7c20 */ /* 0x000fe20008400000 */
[----:B------:R-:W-:-:S02]  /*59d0*/  FFMA R82, R237, R82, R157 ;  /* 0x00000052ed527223 */ /* 0x000fc4000000009d */
[----:B------:R-:W-:Y:S01]  /*59e0*/  FMNMX3 R2, R2, |R76|, |R3|, !PT ;  /* 0x4000004c02027276 */ /* 0x000fe20007800403 */
[----:B------:R-:W-:Y:S01]  /*59f0*/  @P1 FMUL R3, R3, UR10 ;  /* 0x0000000a03031c20 */ /* 0x000fe20008400000 */
[----:B------:R-:W-:Y:S01]  /*5a00*/  FSEL R77, R76, R77, !P1 ;  /* 0x0000004d4c4d7208 */ /* 0x000fe20004800000 */
[----:B------:R-:W-:Y:S01]  /*5a10*/  FMUL R76, R81, UR10 ;  /* 0x0000000a514c7c20 */ /* 0x000fe20008400000 */
[----:B------:R-:W-:Y:S01]  /*5a20*/  FMNMX3 R2, R2, |R81|, |R82|, !PT ;  /* 0x4000005102027276 */ /* 0x000fe20007800452 */
[----:B------:R-:W-:Y:S01]  /*5a30*/  @P1 FMUL R82, R82, UR10 ;  /* 0x0000000a52521c20 */ /* 0x000fe20008400000 */
[----:B------:R-:W-:Y:S02]  /*5a40*/  F2FP.SATFINITE.E4M3.F32.PACK_AB_MERGE_C R77, RZ, R77, RZ ;  /* 0x0000004dff4d723e */ /* 0x000fe400048070ff */
[----:B------:R-:W-:Y:S02]  /*5a50*/  F2FP.SATFINITE.E4M3.F32.PACK_AB_MERGE_C R3, RZ, R3, RZ ;  /* 0x00000003ff03723e */ /* 0x000fe400048070ff */
[----:B------:R-:W-:-:S02]  /*5a60*/  SHF.L.U32 R77, R77, 0x10, RZ ;  /* 0x000000104d4d7819 */ /* 0x000fc400000006ff */
[----:B------:R-:W-:Y:S02]  /*5a70*/  FSEL R76, R81, R76, !P1 ;  /* 0x0000004c514c7208 */ /* 0x000fe40004800000 */
[----:B------:R-:W-:Y:S02]  /*5a80*/  LOP3.LUT R77, R77, 0xff0000, RZ, 0xc0, !PT ;  /* 0x00ff00004d4d7812 */ /* 0x000fe400078ec0ff */
[----:B------:R-:W-:Y:S02]  /*5a90*/  LOP3.LUT R3, R3, 0xffff, RZ, 0xc0, !PT ;  /* 0x0000ffff03037812 */ /* 0x000fe400078ec0ff */
[----:B------:R-:W-:Y:S01]  /*5aa0*/  LOP3.LUT R0, R77, 0xffff, R0, 0xf8, !PT ;  /* 0x0000ffff4d007812 */ /* 0x000fe200078ef800 */
[----:B------:R-:W-:Y:S01]  /*5ab0*/  FMUL R77, R78, UR6 ;  /* 0x000000064e4d7c20 */ /* 0x000fe20008400000 */
[----:B------:R-:W-:Y:S02]  /*5ac0*/  F2FP.SATFINITE.E4M3.F32.PACK_AB_MERGE_C R76, RZ, R76, RZ ;  /* 0x0000004cff4c723e */ /* 0x000fe400048070ff */
[----:B------:R-:W-:Y:S01]  /*5ad0*/  SHF.L.U32 R3, R3, 0x18, RZ ;  /* 0x0000001803037819 */ /* 0x000fe200000006ff */
[----:B------:R-:W-:Y:S01]  /*5ae0*/  FFMA R78, R238, R77, R158 ;  /* 0x0000004dee4e7223 */ /* 0x000fe2000000009e */
[----:B------:R-:W-:Y:S01]  /*5af0*/  FFMA R77, R239, R80, R159 ;  /* 0x00000050ef4d7223 */ /* 0x000fe2000000009f */
[----:B------:R-:W-:-:S02]  /*5b00*/  LOP3.LUT R81, R76, 0xff, RZ, 0xc0, !PT ;  /* 0x000000ff4c517812 */ /* 0x000fc400078ec0ff */
[----:B------:R-:W-:Y:S01]  /*5b10*/  FMUL R79, R78, UR10 ;  /* 0x0000000a4e4f7c20 */ /* 0x000fe20008400000 */
[----:B------:R-:W-:Y:S02]  /*5b20*/  LOP3.LUT R3, R0, R3, RZ, 0xfc, !PT ;  /* 0x0000000300037212 */ /* 0x000fe400078efcff */
[----:B------:R-:W-:Y:S01]  /*5b30*/  FMNMX3 R2, R2, |R78|, |R77|, !PT ;  /* 0x4000004e02027276 */ /* 0x000fe2000780044d */
[----:B------:R-:W-:Y:S01]  /*5b40*/  @P1 FMUL R77, R77, UR10 ;  /* 0x0000000a4d4d1c20 */ /* 0x000fe20008400000 */
[----:B------:R-:W-:Y:S01]  /*5b50*/  FSEL R79, R78, R79, !P1 ;  /* 0x0000004f4e4f7208 */ /* 0x000fe20004800000 */
[----:B------:R-:W-:Y:S01]  /*5b60*/  FADD R78, R73, -UR11 ;  /* 0x8000000b494e7e21 */ /* 0x000fe20008000000 */
[----:B------:R-:W-:Y:S01]  /*5b70*/  FMUL R73, R72, UR6 ;  /* 0x0000000648497c20 */ /* 0x000fe20008400000 */
[----:B------:R-:W-:Y:S02]  /*5b80*/  F2FP.SATFINITE.E4M3.F32.PACK_AB_MERGE_C R76, RZ, R82, RZ ;  /* 0x00000052ff4c723e */ /* 0x000fe400048070ff */
[----:B------:R-:W-:Y:S01]  /*5b90*/  FMUL R78, R78, UR6 ;  /* 0x000000064e4e7c20 */ /* 0x000fe20008400000 */
[----:B------:R-:W-:Y:S01]  /*5ba0*/  FFMA R73, R232, R73, R152 ;  /* 0x00000049e8497223 */ /* 0x000fe20000000098 */
[----:B------:R-:W-:-:S02]  /*5bb0*/  F2FP.SATFINITE.E4M3.F32.PACK_AB_MERGE_C R79, RZ, R79, RZ ;  /* 0x0000004fff4f723e */ /* 0x000fc400048070ff */
[----:B------:R-:W-:Y:S01]  /*5bc0*/  FFMA R78, R233, R78, R153 ;  /* 0x0000004ee94e7223 */ /* 0x000fe20000000099 */
[----:B------:R-:W-:Y:S01]  /*5bd0*/  FMUL R72, R73, UR10 ;  /* 0x0000000a49487c20 */ /* 0x000fe20008400000 */
[----:B------:R-:W-:Y:S02]  /*5be0*/  SHF.L.U32 R79, R79, 0x10, RZ ;  /* 0x000000104f4f7819 */ /* 0x000fe400000006ff */
[----:B------:R-:W-:Y:S02]  /*5bf0*/  F2FP.SATFINITE.E4M3.F32.PACK_AB_MERGE_C R77, RZ, R77, RZ ;  /* 0x0000004dff4d723e */ /* 0x000fe400048070ff */
[----:B------:R-:W-:Y:S01]  /*5c00*/  FMNMX3 R2, R2, |R73|, |R78|, !PT ;  /* 0x4000004902027276 */ /* 0x000fe2000780044e */
[----:B------:R-:W-:Y:S01]  /*5c10*/  @P1 FMUL R78, R78, UR10 ;  /* 0x0000000a4e4e1c20 */ /* 0x000fe20008400000 */
[----:B------:R-:W-:Y:S02]  /*5c20*/  FSEL R73, R73, R72, !P1 ;  /* 0x0000004849497208 */ /* 0x000fe40004800000 */
[----:B------:R-:W-:-:S02]  /*5c30*/  LEA R76, R76, R81, 0x8 ;  /* 0x000000514c4c7211 */ /* 0x000fc400078e40ff */
[----:B------:R-:W-:Y:S02]  /*5c40*/  F2FP.SATFINITE.E4M3.F32.PACK_AB_MERGE_C R73, RZ, R73, RZ ;  /* 0x00000049ff49723e */ /* 0x000fe400048070ff */
[----:B------:R-:W-:Y:S02]  /*5c50*/  LOP3.LUT R79, R79, 0xff0000, RZ, 0xc0, !PT ;  /* 0x00ff00004f4f7812 */ /* 0x000fe400078ec0ff */
[----:B------:R-:W-:Y:S02]  /*5c60*/  LOP3.LUT R0, R73, 0xff, RZ, 0xc0, !PT ;  /* 0x000000ff49007812 */ /* 0x000fe400078ec0ff */
[----:B------:R-:W-:Y:S02]  /*5c70*/  F2FP.SATFINITE.E4M3.F32.PACK_AB_MERGE_C R73, RZ, R78, RZ ;  /* 0x0000004eff49723e */ /* 0x000fe400048070ff */
[----:B------:R-:W-:Y:S02]  /*5c80*/  LOP3.LUT R77, R77, 0xffff, RZ, 0xc0, !PT ;  /* 0x0000ffff4d4d7812 */ /* 0x000fe400078ec0ff */
[----:B------:R-:W-:Y:S01]  /*5c90*/  LEA R73, R73, R0, 0x8 ;  /* 0x0000000049497211 */ /* 0x000fe200078e40ff */
[----:B------:R-:W-:Y:S01]  /*5ca0*/  FADD R0, R75, -UR11 ;  /* 0x8000000b4b007e21 */ /* 0x000fe20008000000 */
[----:B------:R-:W-:Y:S01]  /*5cb0*/  FMUL R75, R74, UR6 ;  /* 0x000000064a4b7c20 */ /* 0x000fe20008400000 */
[----:B------:R-:W-:Y:S01]  /*5cc0*/  LOP3.LUT R72, R79, 0xffff, R76, 0xf8, !PT ;  /* 0x0000ffff4f487812 */ /* 0x000fe200078ef84c */
[----:B------:R-:W-:Y:S01]  /*5cd0*/  FADD R74, R68, -UR11 ;  /* 0x8000000b444a7e21 */ /* 0x000fe20008000000 */
[----:B------:R-:W-:Y:S01]  /*5ce0*/  SHF.L.U32 R77, R77, 0x18, RZ ;  /* 0x000000184d4d7819 */ /* 0x000fe200000006ff */
[----:B------:R-:W-:Y:S01]  /*5cf0*/  FMUL R68, R0, UR6 ;  /* 0x0000000600447c20 */ /* 0x000fe20008400000 */
[----:B------:R-:W-:Y:S01]  /*5d00*/  FFMA R0, R234, R75, R154 ;  /* 0x0000004bea007223 */ /* 0x000fe2000000009a */
[----:B------:R-:W-:Y:S01]  /*5d10*/  FADD R76, R69, -UR11 ;  /* 0x8000000b454c7e21 */ /* 0x000fe20008000000 */
[----:B------:R-:W-:Y:S01]  /*5d20*/  LOP3.LUT R72, R72, R77, RZ, 0xfc, !PT ;  /* 0x0000004d48487212 */ /* 0x000fe200078efcff */
[----:B------:R-:W-:Y:S01]  /*5d30*/  FMUL R77, R74, UR6 ;  /* 0x000000064a4d7c20 */ /* 0x000fe20008400000 */
[----:B------:R-:W-:Y:S01]  /*5d40*/  FFMA R75, R235, R68, R155 ;  /* 0x00000044eb4b7223 */ /* 0x000fe2000000009b */
[----:B------:R-:W-:Y:S01]  /*5d50*/  FMUL R69, R0, UR10 ;  /* 0x0000000a00457c20 */ /* 0x000fe20008400000 */
[----:B------:R-:W-:Y:S01]  /*5d60*/  FMUL R76, R76, UR6 ;  /* 0x000000064c4c7c20 */ /* 0x000fe20008400000 */
[----:B------:R-:W-:Y:S01]  /*5d70*/  FFMA R77, R228, R77, R148 ;  /* 0x0000004de44d7223 */ /* 0x000fe20000000094 */
[----:B------:R-:W-:Y:S01]  /*5d80*/  FADD R68, R71, -UR11 ;  /* 0x8000000b47447e21 */ /* 0x000fe20008000000 */
[----:B------:R-:W-:Y:S01]  /*5d90*/  FMNMX3 R2, R2, |R0|, |R75|, !PT ;  /* 0x4000000002027276 */ /* 0x000fe2000780044b */
[----:B------:R-:W-:Y:S01]  /*5da0*/  FFMA R76, R229, R76, R149 ;  /* 0x0000004ce54c7223 */ /* 0x000fe20000000095 */
[----:B------:R-:W-:Y:S01]  /*5db0*/  FSEL R69, R0, R69, !P1 ;  /* 0x0000004500457208 */ /* 0x000fe20004800000 */
[----:B------:R-:W-:Y:S01]  /*5dc0*/  FMUL R0, R77, UR10 ;  /* 0x0000000a4d007c20 */ /* 0x000fe20008400000 */
[----:B------:R-:W-:Y:S01]  /*5dd0*/  FMUL R71, R70, UR6 ;  /* 0x0000000646477c20 */ /* 0x000fe20008400000 */
[----:B------:R-:W-:Y:S01]  /*5de0*/  FMUL R74, R68, UR6 ;  /* 0x00000006444a7c20 */ /* 0x000fe20008400000 */
[----:B------:R-:W-:Y:S01]  /*5df0*/  FMNMX3 R2, R2, |R77|, |R76|, !PT ;  /* 0x4000004d02027276 */ /* 0x000fe2000780044c */
[----:B------:R-:W-:Y:S01]  /*5e00*/  @P1 FMUL R75, R75, UR10 ;  /* 0x0000000a4b4b1c20 */ /* 0x000fe20008400000 */
[----:B------:R-:W-:Y:S01]  /*5e10*/  FSEL R77, R77, R0, !P1 ;  /* 0x000000004d4d7208 */ /* 0x000fe20004800000 */
[----:B------:R-:W-:Y:S01]  /*5e20*/  FFMA R70, R230, R71, R150 ;  /* 0x00000047e6467223 */ /* 0x000fe20000000096 */
[----:B------:R-:W0:Y:S01]  /*5e30*/  S2R R0, SR_TID.X ;  /* 0x0000000000007919 */ /* 0x000e220000002100 */
[----:B------:R-:W-:Y:S01]  /*5e40*/  F2FP.SATFINITE.E4M3.F32.PACK_AB_MERGE_C R69, RZ, R69, RZ ;  /* 0x00000045ff45723e */ /* 0x000fe200048070ff */
[----:B------:R-:W-:Y:S01]  /*5e50*/  @P1 FMUL R76, R76, UR10 ;  /* 0x0000000a4c4c1c20 */ /* 0x000fe20008400000 */
[----:B------:R-:W-:Y:S01]  /*5e60*/  F2FP.SATFINITE.E4M3.F32.PACK_AB_MERGE_C R75, RZ, R75, RZ ;  /* 0x0000004bff4b723e */ /* 0x000fe200048070ff */
[----:B------:R-:W-:Y:S01]  /*5e70*/  FMUL R79, R70, UR10 ;  /* 0x0000000a464f7c20 */ /* 0x000fe20008400000 */
[----:B------:R-:W-:Y:S01]  /*5e80*/  SHF.L.U32 R68, R69, 0x10, RZ ;  /* 0x0000001045447819 */ /* 0x000fe200000006ff */
[----:B------:R-:W-:Y:S01]  /*5e90*/  FFMA R69, R231, R74, R151 ;  /* 0x0000004ae7457223 */ /* 0x000fe20000000097 */
[----:B------:R-:W-:Y:S01]  /*5ea0*/  LOP3.LUT R75, R75, 0xffff, RZ, 0xc0, !PT ;  /* 0x0000ffff4b4b7812 */ /* 0x000fe200078ec0ff */
[----:B------:R-:W-:Y:S01]  /*5eb0*/  FADD R74, R60, -UR11 ;  /* 0x8000000b3c4a7e21 */ /* 0x000fe20008000000 */
[----:B------:R-:W-:Y:S01]  /*5ec0*/  LOP3.LUT R68, R68, 0xff0000, RZ, 0xc0, !PT ;  /* 0x00ff000044447812 */ /* 0x000fe200078ec0ff */
[----:B------:R-:W-:Y:S01]  /*5ed0*/  FMUL R60, R67, UR6 ;  /* 0x00000006433c7c20 */ /* 0x000fe20008400000 */
[----:B------:R-:W-:Y:S01]  /*5ee0*/  FMNMX3 R71, R2, |R70|, |R69|, !PT ;  /* 0x4000004602477276 */ /* 0x000fe20007800445 */
[----:B------:R-:W-:Y:S01]  /*5ef0*/  @P1 FMUL R69, R69, UR10 ;  /* 0x0000000a45451c20 */ /* 0x000fe20008400000 */
[----:B------:R-:W-:Y:S01]  /*5f00*/  LOP3.LUT R68, R68, 0xffff, R73, 0xf8, !PT ;  /* 0x0000ffff44447812 */ /* 0x000fe200078ef849 */
[----:B------:R-:W-:Y:S01]  /*5f10*/  FFMA R60, R227, R60, R147 ;  /* 0x0000003ce33c7223 */ /* 0x000fe20000000093 */
[----:B------:R-:W-:-:S02]  /*5f20*/  MOV R73, UR12 ;  /* 0x0000000c00497c02 */ /* 0x000fc40008000f00 */
[----:B------:R-:W-:Y:S02]  /*5f30*/  SHF.L.U32 R75, R75, 0x18, RZ ;  /* 0x000000184b4b7819 */ /* 0x000fe400000006ff */
[----:B------:R-:W-:Y:S02]  /*5f40*/  F2FP.SATFINITE.E4M3.F32.PACK_AB_MERGE_C R77, RZ, R77, RZ ;  /* 0x0000004dff4d723e */ /* 0x000fe400048070ff */
[----:B------:R-:W-:Y:S01]  /*5f50*/  LOP3.LUT R68, R68, R75, RZ, 0xfc, !PT ;  /* 0x0000004b44447212 */ /* 0x000fe200078efcff */
[----:B------:R-:W-:Y:S01]  /*5f60*/  FADD R75, R61, -UR11 ;  /* 0x8000000b3d4b7e21 */ /* 0x000fe20008000000 */
[----:B------:R-:W-:Y:S01]  /*5f70*/  FMUL R61, R66, UR6 ;  /* 0x00000006423d7c20 */ /* 0x000fe20008400000 */
[----:B------:R-:W-:Y:S02]  /*5f80*/  LOP3.LUT R77, R77, 0xff, RZ, 0xc0, !PT ;  /* 0x000000ff4d4d7812 */ /* 0x000fe400078ec0ff */
[----:B------:R-:W-:Y:S01]  /*5f90*/  F2FP.SATFINITE.E4M3.F32.PACK_AB_MERGE_C R76, RZ, R76, RZ ;  /* 0x0000004cff4c723e */ /* 0x000fe200048070ff */
[----:B------:R-:W-:Y:S01]  /*5fa0*/  FFMA R67, R226, R61, R146 ;  /* 0x0000003de2437223 */ /* 0x000fe20000000092 */
[----:B------:R-:W-:-:S02]  /*5fb0*/  FSEL R79, R70, R79, !P1 ;  /* 0x0000004f464f7208 */ /* 0x000fc40004800000 */
[----:B------:R-:W-:Y:S02]  /*5fc0*/  LEA R70, R76, R77, 0x8 ;  /* 0x0000004d4c467211 */ /* 0x000fe400078e40ff */
[----:B0-----:R-:W-:Y:S02]  /*5fd0*/  LOP3.LUT R2, R0, 0x7f, RZ, 0xc0, !PT ;  /* 0x0000007f00027812 */ /* 0x001fe400078ec0ff */
[----:B------:R-:W-:Y:S02]  /*5fe0*/  F2FP.SATFINITE.E4M3.F32.PACK_AB_MERGE_C R79, RZ, R79, RZ ;  /* 0x0000004fff4f723e */ /* 0x000fe400048070ff */
[----:B------:R-:W-:Y:S01]  /*5ff0*/  LOP3.LUT R2, R2, 0x180, R73, 0xf8, !PT ;  /* 0x0000018002027812 */ /* 0x000fe200078ef849 */
[----:B------:R-:W-:Y:S01]  /*6000*/  FADD R73, R65, -UR11 ;  /* 0x8000000b41497e21 */ /* 0x000fe20008000000 */
[----:B------:R-:W-:Y:S01]  /*6010*/  FMUL R65, R64, UR6 ;  /* 0x0000000640417c20 */ /* 0x000fe20008400000 */
[----:B------:R-:W-:Y:S02]  /*6020*/  SHF.L.U32 R79, R79, 0x10, RZ ;  /* 0x000000104f4f7819 */ /* 0x000fe400000006ff */
        /* <DEDUP_REMOVED lines=8> */
[----:B------:R-:W-:Y:S01]  /*60b0*/  FMUL R74, R67, UR10 ;  /* 0x0000000a434a7c20 */ /* 0x000fe20008400000 */
[----:B------:R-:W-:Y:S01]  /*60c0*/  FMNMX3 R71, R71, |R65|, |R64|, !PT ;  /* 0x4000004147477276 */ /* 0x000fe20007800440 */
[----:B------:R-:W-:Y:S01]  /*60d0*/  FMUL R76, R73, UR10 ;  /* 0x0000000a494c7c20 */ /* 0x000fe20008400000 */
[----:B------:R-:W-:Y:S01]  /*60e0*/  FSEL R65, R65, R66, !P1 ;  /* 0x0000004241417208 */ /* 0x000fe20004800000 */
[----:B------:R-:W-:Y:S01]  /*60f0*/  @P1 FMUL R64, R64, UR10 ;  /* 0x0000000a40401c20 */ /* 0x000fe20008400000 */
[----:B------:R-:W-:Y:S01]  /*6100*/  FMNMX3 R66, R71, |R67|, |R60|, !PT ;  /* 0x4000004347427276 */ /* 0x000fe2000780043c */
[----:B------:R-:W-:Y:S01]  /*6110*/  @P1 FMUL R60, R60, UR10 ;  /* 0x0000000a3c3c1c20 */ /* 0x000fe20008400000 */
[----:B------:R-:W-:-:S02]  /*6120*/  FSEL R71, R67, R74, !P1 ;  /* 0x0000004a43477208 */ /* 0x000fc40004800000 */
[----:B------:R-:W-:Y:S01]  /*6130*/  FMNMX3 R67, R66, |R73|, |R61|, !PT ;  /* 0x4000004942437276 */ /* 0x000fe2000780043d */
[----:B------:R-:W-:Y:S01]  /*6140*/  @P1 FMUL R61, R61, UR10 ;  /* 0x0000000a3d3d1c20 */ /* 0x000fe20008400000 */
[----:B------:R-:W-:Y:S02]  /*6150*/  FSEL R66, R73, R76, !P1 ;  /* 0x0000004c49427208 */ /* 0x000fe40004800000 */
        /* <DEDUP_REMOVED lines=10> */
[----:B------:R-:W-:Y:S01]  /*6200*/  SHF.L.U32 R71, R71, 0x10, RZ ;  /* 0x0000001047477819 */ /* 0x000fe200000006ff */
[----:B------:R-:W-:Y:S01]  /*6210*/  FMUL R5, R74, UR10 ;  /* 0x0000000a4a057c20 */ /* 0x000fe20008400000 */
[----:B------:R-:W-:Y:S01]  /*6220*/  FFMA R62, R223, R62, R143 ;  /* 0x0000003edf3e7223 */ /* 0x000fe2000000008f */
[----:B------:R-:W-:Y:S01]  /*6230*/  FFMA R73, R216, R73, R136 ;  /* 0x00000049d8497223 */ /* 0x000fe20000000088 */
[----:B------:R-:W-:Y:S01]  /*6240*/  LOP3.LUT R63, R71, 0xff0000, RZ, 0xc0, !PT ;  /* 0x00ff0000473f7812 */ /* 0x000fe200078ec0ff */
[----:B------:R-:W-:Y:S01]  /*6250*/  FMUL R56, R57, UR6 ;  /* 0x0000000639387c20 */ /* 0x000fe20008400000 */
[----:B------:R-:W-:Y:S01]  /*6260*/  F2FP.SATFINITE.E4M3.F32.PACK_AB_MERGE_C R69, RZ, R69, RZ ;  /* 0x00000045ff45723e */ /* 0x000fe200048070ff */
[----:B------:R-:W-:Y:S01]  /*6270*/  FMUL R57, R58, UR6 ;  /* 0x000000063a397c20 */ /* 0x000fe20008400000 */
[----:B------:R-:W-:Y:S01]  /*6280*/  LOP3.LUT R63, R63, 0xffff, R64, 0xf8, !PT ;  /* 0x0000ffff3f3f7812 */ /* 0x000fe200078ef840 */
[----:B------:R-:W-:Y:S01]  /*6290*/  FMUL R64, R73, UR10 ;  /* 0x0000000a49407c20 */ /* 0x000fe20008400000 */
[----:B------:R-:W-:Y:S01]  /*62a0*/  FFMA R56, R217, R56, R137 ;  /* 0x00000038d9387223 */ /* 0x000fe20000000089 */
[----:B------:R-:W-:-:S02]  /*62b0*/  FSEL R5, R74, R5, !P1 ;  /* 0x000000054a057208 */ /* 0x000fc40004800000 */
[----:B------:R-:W-:Y:S01]  /*62c0*/  FMNMX3 R67, R67, |R74|, |R62|, !PT ;  /* 0x4000004a43437276 */ /* 0x000fe2000780043e */
[----:B------:R-:W-:Y:S01]  /*62d0*/  FMUL R74, R59, UR6 ;  /* 0x000000063b4a7c20 */ /* 0x000fe20008400000 */
[----:B------:R-:W-:Y:S01]  /*62e0*/  LOP3.LUT R79, R79, 0xff0000, RZ, 0xc0, !PT ;  /* 0x00ff00004f4f7812 */ /* 0x000fe200078ec0ff */
[----:B------:R-:W-:Y:S01]  /*62f0*/  @P1 FMUL R62, R62, UR10 ;  /* 0x0000000a3e3e1c20 */ /* 0x000fe20008400000 */
[----:B------:R-:W-:Y:S02]  /*6300*/  LOP3.LUT R69, R69, 0xffff, RZ, 0xc0, !PT ;  /* 0x0000ffff45457812 */ /* 0x000fe400078ec0ff */
[----:B------:R-:W-:Y:S02]  /*6310*/  F2FP.SATFINITE.E4M3.F32.PACK_AB_MERGE_C R66, RZ, R66, RZ ;  /* 0x00000042ff42723e */ /* 0x000fe400048070ff */
[----:B------:R-:W-:Y:S02]  /*6320*/  FSEL R58, R73, R64, !P1 ;  /* 0x00000040493a7208 */ /* 0x000fe40004800000 */
[----:B------:R-:W-:Y:S01]  /*6330*/  FMNMX3 R64, R67, |R73|, |R56|, !PT ;  /* 0x4000004943407276 */ /* 0x000fe20007800438 */
[----:B------:R-:W-:Y:S01]  /*6340*/  FFMA R67, R218, R57, R138 ;  /* 0x00000039da437223 */ /* 0x000fe2000000008a */
[----:B------:R-:W-:Y:S01]  /*6350*/  F2FP.SATFINITE.E4M3.F32.PACK_AB_MERGE_C R60, RZ, R60, RZ ;  /* 0x0000003cff3c723e */ /* 0x000fe200048070ff */
[----:B------:R-:W-:Y:S01]  /*6360*/  FFMA R57, R219, R74, R139 ;  /* 0x0000004adb397223 */ /* 0x000fe2000000008b */
[----:B------:R-:W-:Y:S01]  /*6370*/  F2FP.SATFINITE.E4M3.F32.PACK_AB_MERGE_C R5, RZ, R5, RZ ;  /* 0x00000005ff05723e */ /* 0x000fe200048070ff */
[----:B------:R-:W-:Y:S01]  /*6380*/  @P1 FMUL R56, R56, UR10 ;  /* 0x0000000a38381c20 */ /* 0x000fe20008400000 */
[----:B------:R-:W-:-:S02]  /*6390*/  LOP3.LUT R70, R79, 0xffff, R70, 0xf8, !PT ;  /* 0x0000ffff4f467812 */ /* 0x000fc400078ef846 */
[----:B------:R-:W-:Y:S02]  /*63a0*/  SHF.L.U32 R69, R69, 0x18, RZ ;  /* 0x0000001845457819 */ /* 0x000fe400000006ff */
[----:B------:R-:W-:Y:S02]  /*63b0*/  LOP3.LUT R66, R66, 0xff, RZ, 0xc0, !PT ;  /* 0x000000ff42427812 */ /* 0x000fe400078ec0ff */
[----:B------:R-:W-:Y:S02]  /*63c0*/  F2FP.SATFINITE.E4M3.F32.PACK_AB_MERGE_C R61, RZ, R61, RZ ;  /* 0x0000003dff3d723e */ /* 0x000fe400048070ff */
[----:B------:R-:W-:Y:S02]  /*63d0*/  LOP3.LUT R60, R60, 0xffff, RZ, 0xc0, !PT ;  /* 0x0000ffff3c3c7812 */ /* 0x000fe400078ec0ff */
[----:B------:R-:W-:Y:S02]  /*63e0*/  SHF.L.U32 R5, R5, 0x10, RZ ;  /* 0x0000001005057819 */ /* 0x000fe400000006ff */
[----:B------:R-:W-:Y:S01]  /*63f0*/  LOP3.LUT R70, R70, R69, RZ, 0xfc, !PT ;  /* 0x0000004546467212 */ /* 0x000fe200078efcff */
[----:B------:R-:W-:Y:S01]  /*6400*/  FMUL R69, R52, UR6 ;  /* 0x0000000634457c20 */ /* 0x000fe20008400000 */
[----:B------:R-:W-:Y:S01]  /*6410*/  LEA R61, R61, R66, 0x8 ;  /* 0x000000423d3d7211 */ /* 0x000fe200078e40ff */
[----:B------:R-:W-:Y:S01]  /*6420*/  FMUL R52, R53, UR6 ;  /* 0x0000000635347c20 */ /* 0x000fe20008400000 */
[----:B------:R-:W-:Y:S01]  /*6430*/  FMNMX3 R59, R64, |R67|, |R57|, !PT ;  /* 0x40000043403b7276 */ /* 0x000fe20007800439 */
[----:B------:R-:W-:Y:S01]  /*6440*/  FMUL R66, R67, UR10 ;  /* 0x0000000a43427c20 */ /* 0x000fe20008400000 */
[----:B------:R-:W-:Y:S01]  /*6450*/  SHF.L.U32 R60, R60, 0x18, RZ ;  /* 0x000000183c3c7819 */ /* 0x000fe200000006ff */
[----:B------:R-:W-:Y:S01]  /*6460*/  FMUL R53, R54, UR6 ;  /* 0x0000000636357c20 */ /* 0x000fe20008400000 */
[----:B------:R-:W-:Y:S01]  /*6470*/  LOP3.LUT R64, R5, 0xff0000, RZ, 0xc0, !PT ;  /* 0x00ff000005407812 */ /* 0x000fe200078ec0ff */
[----:B------:R-:W-:Y:S01]  /*6480*/  FFMA R69, R212, R69, R132 ;  /* 0x00000045d4457223 */ /* 0x000fe20000000084 */
[----:B------:R-:W-:Y:S01]  /*6490*/  FFMA R52, R213, R52, R133 ;  /* 0x00000034d5347223 */ /* 0x000fe20000000085 */
[----:B------:R-:W-:Y:S01]  /*64a0*/  LOP3.LUT R5, R63, R60, RZ, 0xfc, !PT ;  /* 0x0000003c3f057212 */ /* 0x000fe200078efcff */
[----:B------:R-:W-:Y:S01]  /*64b0*/  FFMA R60, R214, R53, R134 ;  /* 0x00000035d63c7223 */ /* 0x000fe20000000086 */
[----:B------:R-:W-:Y:S01]  /*64c0*/  LOP3.LUT R61, R64, 0xffff, R61, 0xf8, !PT ;  /* 0x0000ffff403d7812 */ /* 0x000fe200078ef83d */
[----:B------:R-:W-:Y:S01]  /*64d0*/  FMUL R64, R55, UR6 ;  /* 0x0000000637407c20 */ /* 0x000fe20008400000 */
[----:B------:R-:W-:Y:S01]  /*64e0*/  FSEL R66, R67, R66, !P1 ;  /* 0x0000004243427208 */ /* 0x000fe20004800000 */
[----:B------:R-:W-:Y:S01]  /*64f0*/  FMUL R74, R69, UR10 ;  /* 0x0000000a454a7c20 */ /* 0x000fe20008400000 */
[----:B------:R-:W-:Y:S01]  /*6500*/  F2FP.SATFINITE.E4M3.F32.PACK_AB_MERGE_C R58, RZ, R58, RZ ;  /* 0x0000003aff3a723e */ /* 0x000fe200048070ff */
[----:B------:R-:W-:Y:S01]  /*6510*/  FFMA R53, R215, R64, R135 ;  /* 0x00000040d7357223 */ /* 0x000fe20000000087 */
[----:B------:R-:W-:Y:S01]  /*6520*/  FMNMX3 R54, R59, |R69|, |R52|, !PT ;  /* 0x400000453b367276 */ /* 0x000fe20007800434 */
[----:B------:R-:W-:Y:S01]  /*6530*/  FMUL R59, R60, UR10 ;  /* 0x0000000a3c3b7c20 */ /* 0x000fe20008400000 */
[----:B------:R-:W-:Y:S01]  /*6540*/  F2FP.SATFINITE.E4M3.F32.PACK_AB_MERGE_C R66, RZ, R66, RZ ;  /* 0x00000042ff42723e */ /* 0x000fe200048070ff */
[----:B------:R-:W-:Y:S01]  /*6550*/  FMUL R63, R48, UR6 ;  /* 0x00000006303f7c20 */ /* 0x000fe20008400000 */
[----:B------:R-:W-:Y:S01]  /*6560*/  LOP3.LUT R55, R58, 0xff, RZ, 0xc0, !PT ;  /* 0x000000ff3a377812 */ /* 0x000fe200078ec0ff */
[----:B------:R-:W-:Y:S01]  /*6570*/  @P1 FMUL R57, R57, UR10 ;  /* 0x0000000a39391c20 */ /* 0x000fe20008400000 */
[----:B------:R-:W-:Y:S01]  /*6580*/  F2FP.SATFINITE.E4M3.F32.PACK_AB_MERGE_C R56, RZ, R56, RZ ;  /* 0x00000038ff38723e */ /* 0x000fe200048070ff */
[----:B------:R-:W-:Y:S01]  /*6590*/  @P1 FMUL R52, R52, UR10 ;  /* 0x0000000a34341c20 */ /* 0x000fe20008400000 */
[----:B------:R-:W-:Y:S01]  /*65a0*/  F2FP.SATFINITE.E4M3.F32.PACK_AB_MERGE_C R62, RZ, R62, RZ ;  /* 0x0000003eff3e723e */ /* 0x000fe200048070ff */
[----:B------:R-:W-:Y:S01]  /*65b0*/  FFMA R63, R208, R63, R128 ;  /* 0x0000003fd03f7223 */ /* 0x000fe20000000080 */
[----:B------:R-:W-:-:S02]  /*65c0*/  SHF.L.U32 R66, R66, 0x10, RZ ;  /* 0x0000001042427819 */ /* 0x000fc400000006ff */
[----:B------:R-:W-:Y:S02]  /*65d0*/  LEA R56, R56, R55, 0x8 ;  /* 0x0000003738387211 */ /* 0x000fe400078e40ff */
[----:B------:R-:W-:Y:S02]  /*65e0*/  FSEL R58, R60, R59, !P1 ;  /* 0x0000003b3c3a7208 */ /* 0x000fe40004800000 */
[----:B------:R-:W-:Y:S01]  /*65f0*/  FMNMX3 R55, R54, |R60|, |R53|, !PT ;  /* 0x4000003c36377276 */ /* 0x000fe20007800435 */
[----:B------:R-:W-:Y:S01]  /*6600*/  FMUL R60, R49, UR6 ;  /* 0x00000006313c7c20 */ /* 0x000fe20008400000 */
[----:B------:R-:W-:Y:S01]  /*6610*/  FSEL R74, R69, R74, !P1 ;  /* 0x0000004a454a7208 */ /* 0x000fe20004800000 */
[----:B------:R-:W-:Y:S01]  /*6620*/  FMUL R49, R50, UR6 ;  /* 0x0000000632317c20 */ /* 0x000fe20008400000 */
[----:B------:R-:W-:Y:S01]  /*6630*/  LOP3.LUT R62, R62, 0xffff, RZ, 0xc0, !PT ;  /* 0x0000ffff3e3e7812 */ /* 0x000fe200078ec0ff */
[----:B------:R-:W-:Y:S01]  /*6640*/  FFMA R50, R209, R60, R129 ;  /* 0x0000003cd1327223 */ /* 0x000fe20000000081 */
[----:B------:R-:W-:Y:S01]  /*6650*/  LOP3.LUT R59, R66, 0xff0000, RZ, 0xc0, !PT ;  /* 0x00ff0000423b7812 */ /* 0x000fe200078ec0ff */
[----:B------:R-:W-:Y:S01]  /*6660*/  FMUL R54, R63, UR10 ;  /* 0x0000000a3f367c20 */ /* 0x000fe20008400000 */
[----:B------:R-:W-:Y:S01]  /*6670*/  SHF.L.U32 R62, R62, 0x18, RZ ;  /* 0x000000183e3e7819 */ /* 0x000fe200000006ff */
[----:B------:R-:W-:Y:S01]  /*6680*/  @P1 FMUL R53, R53, UR10 ;  /* 0x0000000a35351c20 */ /* 0x000fe20008400000 */
[----:B------:R-:W-:-:S02]  /*6690*/  F2FP.SATFINITE.E4M3.F32.PACK_AB_MERGE_C R74, RZ, R74, RZ ;  /* 0x0000004aff4a723e */ /* 0x000fc400048070ff */
[----:B------:R-:W-:Y:S02]  /*66a0*/  F2FP.SATFINITE.E4M3.F32.PACK_AB_MERGE_C R57, RZ, R57, RZ ;  /* 0x00000039ff39723e */ /* 0x000fe400048070ff */
[----:B------:R-:W-:Y:S02]  /*66b0*/  F2FP.SATFINITE.E4M3.F32.PACK_AB_MERGE_C R58, RZ, R58, RZ ;  /* 0x0000003aff3a723e */ /* 0x000fe400048070ff */
[----:B------:R-:W-:Y:S01]  /*66c0*/  LOP3.LUT R56, R59, 0xffff, R56, 0xf8, !PT ;  /* 0x0000ffff3b387812 */ /* 0x000fe200078ef838 */
[----:B------:R-:W-:Y:S01]  /*66d0*/  FFMA R59, R210, R49, R130 ;  /* 0x00000031d23b7223 */ /* 0x000fe20000000082 */
[----:B------:R-:W-:Y:S02]  /*66e0*/  F2FP.SATFINITE.E4M3.F32.PACK_AB_MERGE_C R49, RZ, R52, RZ ;  /* 0x00000034ff31723e */ /* 0x000fe400048070ff */
[----:B------:R-:W-:Y:S01]  /*66f0*/  LOP3.LUT R48, R61, R62, RZ, 0xfc, !PT ;  /* 0x0000003e3d307212 */ /* 0x000fe200078efcff */
[----:B------:R-:W-:Y:S01]  /*6700*/  FMUL R62, R51, UR6 ;  /* 0x00000006333e7c20 */ /* 0x000fe20008400000 */
[----:B------:R-:W-:Y:S01]  /*6710*/  LOP3.LUT R74, R74, 0xff, RZ, 0xc0, !PT ;  /* 0x000000ff4a4a7812 */ /* 0x000fe200078ec0ff */
[----:B------:R-:W-:Y:S01]  /*6720*/  FMUL R60, R59, UR10 ;  /* 0x0000000a3b3c7c20 */ /* 0x000fe20008400000 */
[----:B------:R-:W-:Y:S01]  /*6730*/  FMNMX3 R52, R55, |R63|, |R50|, !PT ;  /* 0x4000003f37347276 */ /* 0x000fe20007800432 */
[----:B------:R-:W-:Y:S01]  /*6740*/  FMUL R55, R44, UR6 ;  /* 0x000000062c377c20 */ /* 0x000fe20008400000 */
[----:B------:R-:W-:Y:S01]  /*6750*/  LOP3.LUT R57, R57, 0xffff, RZ, 0xc0, !PT ;  /* 0x0000ffff39397812 */ /* 0x000fe200078ec0ff */
[----:B------:R-:W-:Y:S01]  /*6760*/  @P1 FMUL R50, R50, UR10 ;  /* 0x0000000a32321c20 */ /* 0x000fe20008400000 */
[----:B------:R-:W-:Y:S01]  /*6770*/  SHF.L.U32 R58, R58, 0x10, RZ ;  /* 0x000000103a3a7819 */ /* 0x000fe200000006ff */
[----:B------:R-:W-:Y:S01]  /*6780*/  FFMA R55, R204, R55, R124 ;  /* 0x00000037cc377223 */ /* 0x000fe2000000007c */
[----:B------:R-:W-:Y:S01]  /*6790*/  LEA R74, R49, R74, 0x8 ;  /* 0x0000004a314a7211 */ /* 0x000fe200078e40ff */
[----:B------:R-:W-:Y:S01]  /*67a0*/  FFMA R49, R211, R62, R131 ;  /* 0x0000003ed3317223 */ /* 0x000fe20000000083 */
[----:B------:R-:W-:-:S02]  /*67b0*/  SHF.L.U32 R57, R57, 0x18, RZ ;  /* 0x0000001839397819 */ /* 0x000fc400000006ff */
[----:B------:R-:W-:Y:S01]  /*67c0*/  LOP3.LUT R51, R58, 0xff0000, RZ, 0xc0, !PT ;  /* 0x00ff00003a337812 */ /* 0x000fe200078ec0ff */
[----:B------:R-:W-:Y:S01]  /*67d0*/  FMUL R58, R45, UR6 ;  /* 0x000000062d3a7c20 */ /* 0x000fe20008400000 */
[----:B------:R-:W-:Y:S02]  /*67e0*/  FSEL R54, R63, R54, !P1 ;  /* 0x000000363f367208 */ /* 0x000fe40004800000 */
[----:B------:R-:W-:Y:S01]  /*67f0*/  LOP3.LUT R44, R56, R57, RZ, 0xfc, !PT ;  /* 0x00000039382c7212 */ /* 0x000fe200078efcff */
[----:B------:R-:W-:Y:S01]  /*6800*/  FMUL R56, R55, UR10 ;  /* 0x0000000a37387c20 */ /* 0x000fe20008400000 */
[----:B------:R-:W-:Y:S01]  /*6810*/  FFMA R45, R205, R58, R125 ;  /* 0x0000003acd2d7223 */ /* 0x000fe2000000007d */
[----:B------:R-:W-:Y:S01]  /*6820*/  FMNMX3 R52, R52, |R59|, |R49|, !PT ;  /* 0x4000003b34347276 */ /* 0x000fe20007800431 */
[----:B------:R-:W-:Y:S01]  /*6830*/  FMUL R57, R46, UR6 ;  /* 0x000000062e397c20 */ /* 0x000fe20008400000 */
[----:B------:R-:W-:Y:S01]  /*6840*/  F2FP.SATFINITE.E4M3.F32.PACK_AB_MERGE_C R54, RZ, R54, RZ ;  /* 0x00000036ff36723e */ /* 0x000fe200048070ff */
[----:B------:R-:W-:Y:S01]  /*6850*/  FMUL R46, R47, UR6 ;  /* 0x000000062f2e7c20 */ /* 0x000fe20008400000 */
[----:B------:R-:W-:Y:S01]  /*6860*/  LOP3.LUT R74, R51, 0xffff, R74, 0xf8, !PT ;  /* 0x0000ffff334a7812 */ /* 0x000fe200078ef84a */
[----:B------:R-:W-:Y:S01]  /*6870*/  FFMA R57, R206, R57, R126 ;  /* 0x00000039ce397223 */ /* 0x000fe2000000007e */
[----:B------:R-:W-:Y:S01]  /*6880*/  FSEL R56, R55, R56, !P1 ;  /* 0x0000003837387208 */ /* 0x000fe20004800000 */
[----:B------:R-:W-:Y:S01]  /*6890*/  FFMA R46, R207, R46, R127 ;  /* 0x0000002ecf2e7223 */ /* 0x000fe2000000007f */
[----:B------:R-:W-:Y:S01]  /*68a0*/  FMNMX3 R51, R52, |R55|, |R45|, !PT ;  /* 0x4000003734337276 */ /* 0x000fe2000780042d */
[----:B------:R-:W-:Y:S01]  /*68b0*/  FMUL R47, R40, UR6 ;  /* 0x00000006282f7c20 */ /* 0x000fe20008400000 */
[----:B------:R-:W-:Y:S01]  /*68c0*/  LOP3.LUT R55, R54, 0xff, RZ, 0xc0, !PT ;  /* 0x000000ff36377812 */ /* 0x000fe200078ec0ff */
[----:B------:R-:W-:Y:S01]  /*68d0*/  FMUL R40, R41, UR6 ;  /* 0x0000000629287c20 */ /* 0x000fe20008400000 */
[----:B------:R-:W-:Y:S01]  /*68e0*/  F2FP.SATFINITE.E4M3.F32.PACK_AB_MERGE_C R50, RZ, R50, RZ ;  /* 0x00000032ff32723e */ /* 0x000fe200048070ff */
[----:B------:R-:W-:Y:S01]  /*68f0*/  FMUL R41, R42, UR6 ;  /* 0x000000062a297c20 */ /* 0x000fe20008400000 */
[----:B------:R-:W-:Y:S01]  /*6900*/  FSEL R60, R59, R60, !P1 ;  /* 0x0000003c3b3c7208 */ /* 0x000fe20004800000 */
[----:B------:R-:W-:Y:S01]  /*6910*/  @P1 FMUL R49, R49, UR10 ;  /* 0x0000000a31311c20 */ /* 0x000fe20008400000 */
[----:B------:R-:W-:Y:S01]  /*6920*/  LEA R55, R50, R55, 0x8 ;  /* 0x0000003732377211 */ /* 0x000fe200078e40ff */
[----:B------:R-:W-:Y:S01]  /*6930*/  FMUL R50, R57, UR10 ;  /* 0x0000000a39327c20 */ /* 0x000fe20008400000 */
[----:B------:R-:W-:Y:S01]  /*6940*/  F2FP.SATFINITE.E4M3.F32.PACK_AB_MERGE_C R60, RZ, R60, RZ ;  /* 0x0000003cff3c723e */ /* 0x000fe200048070ff */
[----:B------:R-:W-:Y:S01]  /*6950*/  FMUL R58, R43, UR6 ;  /* 0x000000062b3a7c20 */ /* 0x000fe20008400000 */
[----:B------:R-:W-:Y:S01]  /*6960*/  FFMA R43, R202, R41, R122 ;  /* 0x00000029ca2b7223 */ /* 0x000fe2000000007a */
[----:B------:R-:W-:Y:S01]  /*6970*/  F2FP.SATFINITE.E4M3.F32.PACK_AB_MERGE_C R49, RZ, R49, RZ ;  /* 0x00000031ff31723e */ /* 0x000fe200048070ff */
[----:B------:R-:W-:Y:S01]  /*6980*/  @P1 FMUL R45, R45, UR10 ;  /* 0x0000000a2d2d1c20 */ /* 0x000fe20008400000 */
[----:B------:R-:W-:Y:S01]  /*6990*/  FSEL R52, R57, R50, !P1 ;  /* 0x0000003239347208 */ /* 0x000fe20004800000 */
[----:B------:R-:W-:Y:S01]  /*69a0*/  FMUL R42, R43, UR10 ;  /* 0x0000000a2b2a7c20 */ /* 0x000fe20008400000 */
[----:B------:R-:W-:Y:S01]  /*69b0*/  FMNMX3 R50, R51, |R57|, |R46|, !PT ;  /* 0x4000003933327276 */ /* 0x000fe2000780042e */
[----:B------:R-:W-:Y:S01]  /*69c0*/  FFMA R51, R200, R47, R120 ;  /* 0x0000002fc8337223 */ /* 0x000fe20000000078 */
[----:B------:R-:W-:Y:S01]  /*69d0*/  FFMA R47, R201, R40, R121 ;  /* 0x00000028c92f7223 */ /* 0x000fe20000000079 */
[----:B------:R-:W-:Y:S01]  /*69e0*/  SHF.L.U32 R60, R60, 0x10, RZ ;  /* 0x000000103c3c7819 */ /* 0x000fe200000006ff */
[----:B------:R-:W-:Y:S01]  /*69f0*/  FFMA R41, R203, R58, R123 ;  /* 0x0000003acb297223 */ /* 0x000fe2000000007b */
[----:B------:R-:W-:Y:S01]  /*6a00*/  FMUL R54, R51, UR10 ;  /* 0x0000000a33367c20 */ /* 0x000fe20008400000 */
[----:B------:R-:W-:Y:S01]  /*6a10*/  LOP3.LUT R49, R49, 0xffff, RZ, 0xc0, !PT ;  /* 0x0000ffff31317812 */ /* 0x000fe200078ec0ff */
[----:B------:R-:W-:Y:S01]  /*6a20*/  @P1 FMUL R46, R46, UR10 ;  /* 0x0000000a2e2e1c20 */ /* 0x000fe20008400000 */
[----:B------:R-:W-:Y:S01]  /*6a30*/  FMNMX3 R50, R50, |R51|, |R47|, !PT ;  /* 0x4000003332327276 */ /* 0x000fe2000780042f */
[----:B------:R-:W-:Y:S01]  /*6a40*/  @P1 FMUL R47, R47, UR10 ;  /* 0x0000000a2f2f1c20 */ /* 0x000fe20008400000 */
[----:B------:R-:W-:-:S02]  /*6a50*/  LOP3.LUT R60, R60, 0xff0000, RZ, 0xc0, !PT ;  /* 0x00ff00003c3c7812 */ /* 0x000fc400078ec0ff */
[----:B------:R-:W-:Y:S02]  /*6a60*/  FSEL R54, R51, R54, !P1 ;  /* 0x0000003633367208 */ /* 0x000fe40004800000 */
[----:B------:R-:W-:Y:S02]  /*6a70*/  FSEL R51, R43, R42, !P1 ;  /* 0x0000002a2b337208 */ /* 0x000fe40004800000 */
[----:B------:R-:W-:Y:S01]  /*6a80*/  FMNMX3 R50, R50, |R43|, |R41|, !PT ;  /* 0x4000002b32327276 */ /* 0x000fe20007800429 */
[----:B------:R-:W-:Y:S01]  /*6a90*/  FMUL R43, R36, UR6 ;  /* 0x00000006242b7c20 */ /* 0x000fe20008400000 */
[----:B------:R-:W-:Y:S01]  /*6aa0*/  LOP3.LUT R55, R60, 0xffff, R55, 0xf8, !PT ;  /* 0x0000ffff3c377812 */ /* 0x000fe200078ef837 */
[----:B------:R-:W-:Y:S01]  /*6ab0*/  @P1 FMUL R41, R41, UR10 ;  /* 0x0000000a29291c20 */ /* 0x000fe20008400000 */
[----:B------:R-:W-:Y:S01]  /*6ac0*/  F2FP.SATFINITE.E4M3.F32.PACK_AB_MERGE_C R56, RZ, R56, RZ ;  /* 0x00000038ff38723e */ /* 0x000fe200048070ff */
[----:B------:R-:W-:Y:S01]  /*6ad0*/  FFMA R43, R196, R43, R116 ;  /* 0x0000002bc42b7223 */ /* 0x000fe20000000074 */
[----:B------:R-:W-:-:S02]  /*6ae0*/  F2FP.SATFINITE.E4M3.F32.PACK_AB_MERGE_C R52, RZ, R52, RZ ;  /* 0x00000034ff34723e */ /* 0x000fc400048070ff */
[----:B------:R-:W-:Y:S02]  /*6af0*/  SHF.L.U32 R42, R49, 0x18, RZ ;  /* 0x00000018312a7819 */ /* 0x000fe400000006ff */
[----:B------:R-:W-:Y:S02]  /*6b00*/  LOP3.LUT R56, R56, 0xff, RZ, 0xc0, !PT ;  /* 0x000000ff38387812 */ /* 0x000fe400078ec0ff */
[----:B------:R-:W-:Y:S02]  /*6b10*/  F2FP.SATFINITE.E4M3.F32.PACK_AB_MERGE_C R45, RZ, R45, RZ ;  /* 0x0000002dff2d723e */ /* 0x000fe400048070ff */
[----:B------:R-:W-:Y:S02]  /*6b20*/  SHF.L.U32 R52, R52, 0x10, RZ ;  /* 0x0000001034347819 */ /* 0x000fe400000006ff */
[----:B------:R-:W-:Y:S01]  /*6b30*/  LOP3.LUT R36, R55, R42, RZ, 0xfc, !PT ;  /* 0x0000002a37247212 */ /* 0x000fe200078efcff */
[----:B------:R-:W-:Y:S01]  /*6b40*/  FMUL R42, R37, UR6 ;  /* 0x00000006252a7c20 */ /* 0x000fe20008400000 */
[----:B------:R-:W-:Y:S01]  /*6b50*/  FMUL R37, R38, UR6 ;  /* 0x0000000626257c20 */ /* 0x000fe20008400000 */
[----:B------:R-:W-:Y:S01]  /*6b60*/  FMUL R38, R43, UR10 ;  /* 0x0000000a2b267c20 */ /* 0x000fe20008400000 */
[----:B------:R-:W-:Y:S01]  /*6b70*/  LEA R45, R45, R56, 0x8 ;  /* 0x000000382d2d7211 */ /* 0x000fe200078e40ff */
[----:B------:R-:W-:Y:S01]  /*6b80*/  FFMA R49, R197, R42, R117 ;  /* 0x0000002ac5317223 */ /* 0x000fe20000000075 */
[----:B------:R-:W-:-:S02]  /*6b90*/  LOP3.LUT R52, R52, 0xff0000, RZ, 0xc0, !PT ;  /* 0x00ff000034347812 */ /* 0x000fc400078ec0ff */
[----:B------:R-:W-:Y:S01]  /*6ba0*/  FSEL R42, R43, R38, !P1 ;  /* 0x000000262b2a7208 */ /* 0x000fe20004800000 */
[----:B------:R-:W-:Y:S01]  /*6bb0*/  FMUL R38, R39, UR6 ;  /* 0x0000000627267c20 */ /* 0x000fe20008400000 */
[----:B------:R-:W-:Y:S01]  /*6bc0*/  LOP3.LUT R45, R52, 0xffff, R45, 0xf8, !PT ;  /* 0x0000ffff342d7812 */ /* 0x000fe200078ef82d */
[----:B------:R-:W-:Y:S01]  /*6bd0*/  FFMA R52, R198, R37, R118 ;  /* 0x00000025c6347223 */ /* 0x000fe20000000076 */
[----:B------:R-:W-:Y:S01]  /*6be0*/  FMNMX3 R50, R50, |R43|, |R49|, !PT ;  /* 0x4000002b32327276 */ /* 0x000fe20007800431 */
[----:B------:R-:W-:Y:S01]  /*6bf0*/  FFMA R37, R199, R38, R119 ;  /* 0x00000026c7257223 */ /* 0x000fe20000000077 */
[----:B------:R-:W-:Y:S01]  /*6c00*/  F2FP.SATFINITE.E4M3.F32.PACK_AB_MERGE_C R46, RZ, R46, RZ ;  /* 0x0000002eff2e723e */ /* 0x000fe200048070ff */
[----:B------:R-:W-:Y:S01]  /*6c10*/  FMUL R39, R52, UR10 ;  /* 0x0000000a34277c20 */ /* 0x000fe20008400000 */
[----:B------:R-:W-:Y:S01]  /*6c20*/  FMUL R43, R32, UR6 ;  /* 0x00000006202b7c20 */ /* 0x000fe20008400000 */
[----:B------:R-:W-:Y:S01]  /*6c30*/  F2FP.SATFINITE.E4M3.F32.PACK_AB_MERGE_C R54, RZ, R54, RZ ;  /* 0x00000036ff36723e */ /* 0x000fe200048070ff */
[----:B------:R-:W-:Y:S01]  /*6c40*/  @P1 FMUL R49, R49, UR10 ;  /* 0x0000000a31311c20 */ /* 0x000fe20008400000 */
[----:B------:R-:W-:Y:S01]  /*6c50*/  LOP3.LUT R46, R46, 0xffff, RZ, 0xc0, !PT ;  /* 0x0000ffff2e2e7812 */ /* 0x000fe200078ec0ff */
[----:B------:R-:W-:Y:S01]  /*6c60*/  FFMA R43, R192, R43, R112 ;  /* 0x0000002bc02b7223 */ /* 0x000fe20000000070 */
[----:B------:R-:W-:-:S02]  /*6c70*/  FSEL R39, R52, R39, !P1 ;  /* 0x0000002734277208 */ /* 0x000fc40004800000 */
[----:B------:R-:W-:Y:S01]  /*6c80*/  FMNMX3 R50, R50, |R52|, |R37|, !PT ;  /* 0x4000003432327276 */ /* 0x000fe20007800425 */
[----:B------:R-:W-:Y:S01]  /*6c90*/  FMUL R52, R33, UR6 ;  /* 0x0000000621347c20 */ /* 0x000fe20008400000 */
[----:B------:R-:W-:Y:S01]  /*6ca0*/  F2FP.SATFINITE.E4M3.F32.PACK_AB_MERGE_C R51, RZ, R51, RZ ;  /* 0x00000033ff33723e */ /* 0x000fe200048070ff */
[----:B------:R-:W-:Y:S01]  /*6cb0*/  FMUL R33, R34, UR6 ;  /* 0x0000000622217c20 */ /* 0x000fe20008400000 */
[----:B------:R-:W-:Y:S01]  /*6cc0*/  LOP3.LUT R54, R54, 0xff, RZ, 0xc0, !PT ;  /* 0x000000ff36367812 */ /* 0x000fe200078ec0ff */
[----:B------:R-:W-:Y:S01]  /*6cd0*/  FFMA R52, R193, R52, R113 ;  /* 0x00000034c1347223 */ /* 0x000fe20000000071 */
[----:B------:R-:W-:Y:S01]  /*6ce0*/  F2FP.SATFINITE.E4M3.F32.PACK_AB_MERGE_C R47, RZ, R47, RZ ;  /* 0x0000002fff2f723e */ /* 0x000fe200048070ff */
[----:B------:R-:W-:Y:S01]  /*6cf0*/  FFMA R34, R194, R33, R114 ;  /* 0x00000021c2227223 */ /* 0x000fe20000000072 */
[----:B------:R-:W-:Y:S01]  /*6d00*/  SHF.L.U32 R32, R46, 0x18, RZ ;  /* 0x000000182e207819 */ /* 0x000fe200000006ff */
[----:B------:R-:W-:Y:S01]  /*6d10*/  FMUL R46, R43, UR10 ;  /* 0x0000000a2b2e7c20 */ /* 0x000fe20008400000 */
[----:B------:R-:W-:Y:S01]  /*6d20*/  SHF.L.U32 R51, R51, 0x10, RZ ;  /* 0x0000001033337819 */ /* 0x000fe200000006ff */
[----:B------:R-:W-:Y:S01]  /*6d30*/  @P1 FMUL R37, R37, UR10 ;  /* 0x0000000a25251c20 */ /* 0x000fe20008400000 */
[----:B------:R-:W-:-:S02]  /*6d40*/  F2FP.SATFINITE.E4M3.F32.PACK_AB_MERGE_C R41, RZ, R41, RZ ;  /* 0x00000029ff29723e */ /* 0x000fc400048070ff */
[----:B------:R-:W-:Y:S01]  /*6d50*/  LEA R47, R47, R54, 0x8 ;  /* 0x000000362f2f7211 */ /* 0x000fe200078e40ff */
[----:B------:R-:W-:Y:S01]  /*6d60*/  FMUL R54, R35, UR6 ;  /* 0x0000000623367c20 */ /* 0x000fe20008400000 */
[----:B------:R-:W-:Y:S01]  /*6d70*/  LOP3.LUT R38, R51, 0xff0000, RZ, 0xc0, !PT ;  /* 0x00ff000033267812 */ /* 0x000fe200078ec0ff */
[----:B------:R-:W-:Y:S01]  /*6d80*/  FMUL R35, R34, UR10 ;  /* 0x0000000a22237c20 */ /* 0x000fe20008400000 */
[----:B------:R-:W-:Y:S01]  /*6d90*/  LOP3.LUT R41, R41, 0xffff, RZ, 0xc0, !PT ;  /* 0x0000ffff29297812 */ /* 0x000fe200078ec0ff */
[----:B------:R-:W-:Y:S01]  /*6da0*/  FFMA R33, R195, R54, R115 ;  /* 0x00000036c3217223 */ /* 0x000fe20000000073 */
[----:B------:R-:W-:Y:S02]  /*6db0*/  FSEL R46, R43, R46, !P1 ;  /* 0x0000002e2b2e7208 */ /* 0x000fe40004800000 */
[----:B------:R-:W-:Y:S01]  /*6dc0*/  FMNMX3 R50, R50, |R43|, |R52|, !PT ;  /* 0x4000002b32327276 */ /* 0x000fe20007800434 */
[----:B------:R-:W-:Y:S01]  /*6dd0*/  FMUL R43, R28, UR6 ;  /* 0x000000061c2b7c20 */ /* 0x000fe20008400000 */
[----:B------:R-:W-:Y:S01]  /*6de0*/  FMUL R28, R29, UR6 ;  /* 0x000000061d1c7c20 */ /* 0x000fe20008400000 */
[----:B------:R-:W-:Y:S01]  /*6df0*/  LOP3.LUT R38, R38, 0xffff, R47, 0xf8, !PT ;  /* 0x0000ffff26267812 */ /* 0x000fe200078ef82f */
[----:B------:R-:W-:Y:S01]  /*6e00*/  FMUL R29, R30, UR6 ;  /* 0x000000061e1d7c20 */ /* 0x000fe20008400000 */
[----:B------:R-:W-:Y:S01]  /*6e10*/  SHF.L.U32 R41, R41, 0x18, RZ ;  /* 0x0000001829297819 */ /* 0x000fe200000006ff */
[----:B------:R-:W-:Y:S01]  /*6e20*/  FFMA R43, R188, R43, R108 ;  /* 0x0000002bbc2b7223 */ /* 0x000fe2000000006c */
[----:B------:R-:W-:Y:S01]  /*6e30*/  F2FP.SATFINITE.E4M3.F32.PACK_AB_MERGE_C R42, RZ, R42, RZ ;  /* 0x0000002aff2a723e */ /* 0x000fe200048070ff */
[----:B------:R-:W-:Y:S01]  /*6e40*/  @P1 FMUL R52, R52, UR10 ;  /* 0x0000000a34341c20 */ /* 0x000fe20008400000 */
[----:B------:R-:W-:-:S02]  /*6e50*/  F2FP.SATFINITE.E4M3.F32.PACK_AB_MERGE_C R39, RZ, R39, RZ ;  /* 0x00000027ff27723e */ /* 0x000fc400048070ff */
[----:B------:R-:W-:Y:S01]  /*6e60*/  LOP3.LUT R32, R45, R32, RZ, 0xfc, !PT ;  /* 0x000000202d207212 */ /* 0x000fe200078efcff */
[----:B------:R-:W-:Y:S01]  /*6e70*/  FFMA R45, R189, R28, R109 ;  /* 0x0000001cbd2d7223 */ /* 0x000fe2000000006d */
[----:B------:R-:W-:Y:S01]  /*6e80*/  LOP3.LUT R28, R38, R41, RZ, 0xfc, !PT ;  /* 0x00000029261c7212 */ /* 0x000fe200078efcff */
[----:B------:R-:W-:Y:S01]  /*6e90*/  FFMA R41, R190, R29, R110 ;  /* 0x0000001dbe297223 */ /* 0x000fe2000000006e */
[----:B------:R-:W-:Y:S02]  /*6ea0*/  LOP3.LUT R42, R42, 0xff, RZ, 0xc0, !PT ;  /* 0x000000ff2a2a7812 */ /* 0x000fe400078ec0ff */
[----:B------:R-:W-:Y:S01]  /*6eb0*/  F2FP.SATFINITE.E4M3.F32.PACK_AB_MERGE_C R49, RZ, R49, RZ ;  /* 0x00000031ff31723e */ /* 0x000fe200048070ff */
[----:B------:R-:W-:Y:S01]  /*6ec0*/  FMUL R30, R41, UR10 ;  /* 0x0000000a291e7c20 */ /* 0x000fe20008400000 */
[----:B------:R-:W-:Y:S02]  /*6ed0*/  FSEL R35, R34, R35, !P1 ;  /* 0x0000002322237208 */ /* 0x000fe40004800000 */
[----:B------:R-:W-:Y:S01]  /*6ee0*/  FMNMX3 R50, R50, |R34|, |R33|, !PT ;  /* 0x4000002232327276 */ /* 0x000fe20007800421 */
[----:B------:R-:W-:Y:S01]  /*6ef0*/  FMUL R34, R43, UR10 ;  /* 0x0000000a2b227c20 */ /* 0x000fe20008400000 */
[----:B------:R-:W-:Y:S01]  /*6f00*/  SHF.L.U32 R39, R39, 0x10, RZ ;  /* 0x0000001027277819 */ /* 0x000fe200000006ff */
[----:B------:R-:W-:Y:S01]  /*6f10*/  @P1 FMUL R33, R33, UR10 ;  /* 0x0000000a21211c20 */ /* 0x000fe20008400000 */
[----:B------:R-:W-:-:S02]  /*6f20*/  F2FP.SATFINITE.E4M3.F32.PACK_AB_MERGE_C R37, RZ, R37, RZ ;  /* 0x00000025ff25723e */ /* 0x000fc400048070ff */
[----:B------:R-:W-:Y:S02]  /*6f30*/  LEA R42, R49, R42, 0x8 ;  /* 0x0000002a312a7211 */ /* 0x000fe400078e40ff */
[----:B------:R-:W-:Y:S02]  /*6f40*/  LOP3.LUT R39, R39, 0xff0000, RZ, 0xc0, !PT ;  /* 0x00ff000027277812 */ /* 0x000fe400078ec0ff */
[----:B------:R-:W-:Y:S02]  /*6f50*/  F2FP.SATFINITE.E4M3.F32.PACK_AB_MERGE_C R35, RZ, R35, RZ ;  /* 0x00000023ff23723e */ /* 0x000fe400048070ff */
[----:B------:R-:W-:Y:S01]  /*6f60*/  FSEL R38, R43, R34, !P1 ;  /* 0x000000222b267208 */ /* 0x000fe20004800000 */
[----:B------:R-:W-:Y:S01]  /*6f70*/  FMUL R34, R31, UR6 ;  /* 0x000000061f227c20 */ /* 0x000fe20008400000 */
[----:B------:R-:W-:Y:S02]  /*6f80*/  LOP3.LUT R37, R37, 0xffff, RZ, 0xc0, !PT ;  /* 0x0000ffff25257812 */ /* 0x000fe400078ec0ff */
[----:B------:R-:W-:Y:S01]  /*6f90*/  LOP3.LUT R39, R39, 0xffff, R42, 0xf8, !PT ;  /* 0x0000ffff27277812 */ /* 0x000fe200078ef82a */
[----:B------:R-:W-:Y:S01]  /*6fa0*/  FFMA R29, R191, R34, R111 ;  /* 0x00000022bf1d7223 */ /* 0x000fe2000000006f */
[----:B------:R-:W-:-:S02]  /*6fb0*/  SHF.L.U32 R35, R35, 0x10, RZ ;  /* 0x0000001023237819 */ /* 0x000fc400000006ff */
[----:B------:R-:W-:Y:S02]  /*6fc0*/  FSEL R42, R41, R30, !P1 ;  /* 0x0000001e292a7208 */ /* 0x000fe40004800000 */
[----:B------:R-:W-:Y:S02]  /*6fd0*/  SHF.L.U32 R30, R37, 0x18, RZ ;  /* 0x00000018251e7819 */ /* 0x000fe400000006ff */
[----:B------:R-:W-:Y:S02]  /*6fe0*/  F2FP.SATFINITE.E4M3.F32.PACK_AB_MERGE_C R46, RZ, R46, RZ ;  /* 0x0000002eff2e723e */ /* 0x000fe400048070ff */
[----:B------:R-:W-:Y:S01]  /*6ff0*/  LOP3.LUT R34, R35, 0xff0000, RZ, 0xc0, !PT ;  /* 0x00ff000023227812 */ /* 0x000fe200078ec0ff */
[----:B------:R-:W-:Y:S01]  /*7000*/  FMUL R35, R24, UR6 ;  /* 0x0000000618237c20 */ /* 0x000fe20008400000 */
[----:B------:R-:W-:Y:S01]  /*7010*/  LOP3.LUT R24, R39, R30, RZ, 0xfc, !PT ;  /* 0x0000001e27187212 */ /* 0x000fe200078efcff */
[----:B------:R-:W-:Y:S01]  /*7020*/  FMUL R30, R25, UR6 ;  /* 0x00000006191e7c20 */ /* 0x000fe20008400000 */
[----:B------:R-:W-:Y:S01]  /*7030*/  LOP3.LUT R31, R46, 0xff, RZ, 0xc0, !PT ;  /* 0x000000ff2e1f7812 */ /* 0x000fe200078ec0ff */
[----:B------:R-:W-:Y:S01]  /*7040*/  FMUL R25, R26, UR6 ;  /* 0x000000061a197c20 */ /* 0x000fe20008400000 */
[----:B------:R-:W-:Y:S01]  /*7050*/  F2FP.SATFINITE.E4M3.F32.PACK_AB_MERGE_C R52, RZ, R52, RZ ;  /* 0x00000034ff34723e */ /* 0x000fe200048070ff */
[----:B------:R-:W-:Y:S01]  /*7060*/  FFMA R35, R184, R35, R104 ;  /* 0x00000023b8237223 */ /* 0x000fe20000000068 */
[----:B------:R-:W-:Y:S01]  /*7070*/  FMNMX3 R50, R50, |R43|, |R45|, !PT ;  /* 0x4000002b32327276 */ /* 0x000fe2000780042d */
[----:B------:R-:W-:Y:S01]  /*7080*/  FFMA R30, R185, R30, R105 ;  /* 0x0000001eb91e7223 */ /* 0x000fe20000000069 */
[----:B------:R-:W-:Y:S01]  /*7090*/  LEA R31, R52, R31, 0x8 ;  /* 0x0000001f341f7211 */ /* 0x000fe200078e40ff */
[----:B------:R-:W-:Y:S01]  /*70a0*/  FFMA R25, R186, R25, R106 ;  /* 0x00000019ba197223 */ /* 0x000fe2000000006a */
[----:B------:R-:W-:Y:S01]  /*70b0*/  FMUL R46, R27, UR6 ;  /* 0x000000061b2e7c20 */ /* 0x000fe20008400000 */
[----:B------:R-:W-:Y:S01]  /*70c0*/  FMNMX3 R50, R50, |R41|, |R29|, !PT ;  /* 0x4000002932327276 */ /* 0x000fe2000780041d */
[----:B------:R-:W-:Y:S01]  /*70d0*/  @P1 FMUL R45, R45, UR10 ;  /* 0x0000000a2d2d1c20 */ /* 0x000fe20008400000 */
[----:B------:R-:W-:Y:S01]  /*70e0*/  F2FP.SATFINITE.E4M3.F32.PACK_AB_MERGE_C R38, RZ, R38, RZ ;  /* 0x00000026ff26723e */ /* 0x000fe200048070ff */
[----:B------:R-:W-:Y:S01]  /*70f0*/  FFMA R46, R187, R46, R107 ;  /* 0x0000002ebb2e7223 */ /* 0x000fe2000000006b */
[----:B------:R-:W-:Y:S01]  /*7100*/  F2FP.SATFINITE.E4M3.F32.PACK_AB_MERGE_C R42, RZ, R42, RZ ;  /* 0x0000002aff2a723e */ /* 0x000fe200048070ff */
[----:B------:R-:W-:Y:S01]  /*7110*/  FMUL R27, R20, UR6 ;  /* 0x00000006141b7c20 */ /* 0x000fe20008400000 */
[----:B------:R-:W-:Y:S01]  /*7120*/  LOP3.LUT R31, R34, 0xffff, R31, 0xf8, !PT ;  /* 0x0000ffff221f7812 */ /* 0x000fe200078ef81f */
[----:B------:R-:W-:Y:S01]  /*7130*/  FMUL R34, R25, UR10 ;  /* 0x0000000a19227c20 */ /* 0x000fe20008400000 */
[----:B------:R-:W-:Y:S01]  /*7140*/  FMNMX3 R50, R50, |R35|, |R30|, !PT ;  /* 0x4000002332327276 */ /* 0x000fe2000780041e */
[----:B------:R-:W-:Y:S01]  /*7150*/  FMUL R26, R35, UR10 ;  /* 0x0000000a231a7c20 */ /* 0x000fe20008400000 */
[----:B------:R-:W-:Y:S01]  /*7160*/  LOP3.LUT R38, R38, 0xff, RZ, 0xc0, !PT ;  /* 0x000000ff26267812 */ /* 0x000fe200078ec0ff */
[----:B------:R-:W-:Y:S01]  /*7170*/  FFMA R27, R180, R27, R100 ;  /* 0x0000001bb41b7223 */ /* 0x000fe20000000064 */
[----:B------:R-:W-:Y:S01]  /*7180*/  F2FP.SATFINITE.E4M3.F32.PACK_AB_MERGE_C R45, RZ, R45, RZ ;  /* 0x0000002dff2d723e */ /* 0x000fe200048070ff */
[----:B------:R-:W-:Y:S01]  /*7190*/  @P1 FMUL R29, R29, UR10 ;  /* 0x0000000a1d1d1c20 */ /* 0x000fe20008400000 */
[----:B------:R-:W-:Y:S01]  /*71a0*/  SHF.L.U32 R42, R42, 0x10, RZ ;  /* 0x000000102a2a7819 */ /* 0x000fe200000006ff */
[----:B------:R-:W-:Y:S01]  /*71b0*/  @P1 FMUL R30, R30, UR10 ;  /* 0x0000000a1e1e1c20 */ /* 0x000fe20008400000 */
[----:B------:R-:W-:Y:S01]  /*71c0*/  FSEL R34, R25, R34, !P1 ;  /* 0x0000002219227208 */ /* 0x000fe20004800000 */
[----:B------:R-:W-:Y:S01]  /*71d0*/  FMUL R52, R17, UR6 ;  /* 0x0000000611347c20 */ /* 0x000fe20008400000 */
[----:B------:R-:W-:Y:S01]  /*71e0*/  FMNMX3 R50, R50, |R25|, |R46|, !PT ;  /* 0x4000001932327276 */ /* 0x000fe2000780042e */
[----:B------:R-:W-:Y:S01]  /*71f0*/  @P1 FMUL R46, R46, UR10 ;  /* 0x0000000a2e2e1c20 */ /* 0x000fe20008400000 */
[----:B------:R-:W-:Y:S01]  /*7200*/  LEA R38, R45, R38, 0x8 ;  /* 0x000000262d267211 */ /* 0x000fe200078e40ff */
[----:B------:R-:W-:Y:S01]  /*7210*/  FFMA R52, R177, R52, R97 ;  /* 0x00000034b1347223 */ /* 0x000fe20000000061 */
[----:B------:R-:W-:Y:S01]  /*7220*/  LOP3.LUT R25, R42, 0xff0000, RZ, 0xc0, !PT ;  /* 0x00ff00002a197812 */ /* 0x000fe200078ec0ff */
[----:B------:R-:W-:Y:S01]  /*7230*/  FMUL R42, R21, UR6 ;  /* 0x00000006152a7c20 */ /* 0x000fe20008400000 */
[----:B------:R-:W-:-:S02]  /*7240*/  FSEL R26, R35, R26, !P1 ;  /* 0x0000001a231a7208 */ /* 0x000fc40004800000 */
[----:B------:R-:W-:Y:S01]  /*7250*/  LOP3.LUT R21, R25, 0xffff, R38, 0xf8, !PT ;  /* 0x0000ffff19157812 */ /* 0x000fe200078ef826 */
[----:B------:R-:W-:Y:S01]  /*7260*/  FMUL R38, R27, UR10 ;  /* 0x0000000a1b267c20 */ /* 0x000fe20008400000 */
[----:B------:R-:W-:Y:S01]  /*7270*/  FFMA R42, R181, R42, R101 ;  /* 0x0000002ab52a7223 */ /* 0x000fe20000000065 */
[----:B------:R-:W-:Y:S01]  /*7280*/  FMUL R25, R22, UR6 ;  /* 0x0000000616197c20 */ /* 0x000fe20008400000 */
[----:B------:R-:W-:Y:S02]  /*7290*/  F2FP.SATFINITE.E4M3.F32.PACK_AB_MERGE_C R26, RZ, R26, RZ ;  /* 0x0000001aff1a723e */ /* 0x000fe400048070ff */
[----:B------:R-:W-:Y:S02]  /*72a0*/  FSEL R38, R27, R38, !P1 ;  /* 0x000000261b267208 */ /* 0x000fe40004800000 */
[----:B------:R-:W-:Y:S01]  /*72b0*/  FMNMX3 R50, R50, |R27|, |R42|, !PT ;  /* 0x4000001b32327276 */ /* 0x000fe2000780042a */
[----:B------:R-:W-:Y:S01]  /*72c0*/  FFMA R27, R182, R25, R102 ;  /* 0x00000019b61b7223 */ /* 0x000fe20000000066 */
[----:B------:R-:W-:Y:S01]  /*72d0*/  LOP3.LUT R25, R26, 0xff, RZ, 0xc0, !PT ;  /* 0x000000ff1a197812 */ /* 0x000fe200078ec0ff */
[----:B------:R-:W-:Y:S01]  /*72e0*/  FMUL R26, R23, UR6 ;  /* 0x00000006171a7c20 */ /* 0x000fe20008400000 */
[----:B------:R-:W-:Y:S01]  /*72f0*/  F2FP.SATFINITE.E4M3.F32.PACK_AB_MERGE_C R29, RZ, R29, RZ ;  /* 0x0000001dff1d723e */ /* 0x000fe200048070ff */
[----:B------:R-:W-:Y:S01]  /*7300*/  FMUL R22, R27, UR10 ;  /* 0x0000000a1b167c20 */ /* 0x000fe20008400000 */
[----:B------:R-:W-:Y:S01]  /*7310*/  FMUL R23, R16, UR6 ;  /* 0x0000000610177c20 */ /* 0x000fe20008400000 */
[----:B------:R-:W-:Y:S01]  /*7320*/  F2FP.SATFINITE.E4M3.F32.PACK_AB_MERGE_C R30, RZ, R30, RZ ;  /* 0x0000001eff1e723e */ /* 0x000fe200048070ff */
[----:B------:R-:W-:Y:S01]  /*7330*/  FFMA R26, R183, R26, R103 ;  /* 0x0000001ab71a7223 */ /* 0x000fe20000000067 */
[----:B------:R-:W-:Y:S01]  /*7340*/  LOP3.LUT R29, R29, 0xffff, RZ, 0xc0, !PT ;  /* 0x0000ffff1d1d7812 */ /* 0x000fe200078ec0ff */
[----:B------:R-:W-:Y:S01]  /*7350*/  FFMA R23, R176, R23, R96 ;  /* 0x00000017b0177223 */ /* 0x000fe20000000060 */
[----:B------:R-:W-:Y:S01]  /*7360*/  FSEL R22, R27, R22, !P1 ;  /* 0x000000161b167208 */ /* 0x000fe20004800000 */
[----:B------:R-:W-:Y:S01]  /*7370*/  @P1 FMUL R42, R42, UR10 ;  /* 0x0000000a2a2a1c20 */ /* 0x000fe20008400000 */
[----:B------:R-:W-:Y:S01]  /*7380*/  LEA R25, R30, R25, 0x8 ;  /* 0x000000191e197211 */ /* 0x000fe200078e40ff */
[----:B------:R-:W-:Y:S01]  /*7390*/  FMUL R30, R23, UR10 ;  /* 0x0000000a171e7c20 */ /* 0x000fe20008400000 */
[----:B------:R-:W-:-:S02]  /*73a0*/  SHF.L.U32 R16, R29, 0x18, RZ ;  /* 0x000000181d107819 */ /* 0x000fc400000006ff */
[----:B------:R-:W-:Y:S02]  /*73b0*/  F2FP.SATFINITE.E4M3.F32.PACK_AB_MERGE_C R34, RZ, R34, RZ ;  /* 0x00000022ff22723e */ /* 0x000fe400048070ff */
[----:B------:R-:W-:Y:S01]  /*73c0*/  FMNMX3 R50, R50, |R27|, |R26|, !PT ;  /* 0x4000001b32327276 */ /* 0x000fe2000780041a */
[----:B------:R-:W-:Y:S01]  /*73d0*/  @P1 FMUL R26, R26, UR10 ;  /* 0x0000000a1a1a1c20 */ /* 0x000fe20008400000 */
[----:B------:R-:W-:Y:S01]  /*73e0*/  F2FP.SATFINITE.E4M3.F32.PACK_AB_MERGE_C R38, RZ, R38, RZ ;  /* 0x00000026ff26723e */ /* 0x000fe200048070ff */
[----:B------:R-:W-:Y:S01]  /*73f0*/  FMUL R27, R18, UR6 ;  /* 0x00000006121b7c20 */ /* 0x000fe20008400000 */
[----:B------:R-:W-:Y:S02]  /*7400*/  F2FP.SATFINITE.E4M3.F32.PACK_AB_MERGE_C R22, RZ, R22, RZ ;  /* 0x00000016ff16723e */ /* 0x000fe400048070ff */
[----:B------:R-:W-:Y:S01]  /*7410*/  LOP3.LUT R21, R21, R16, RZ, 0xfc, !PT ;  /* 0x0000001015157212 */ /* 0x000fe200078efcff */
[----:B------:R-:W-:Y:S01]  /*7420*/  FMUL R16, R19, UR6 ;  /* 0x0000000613107c20 */ /* 0x000fe20008400000 */
[----:B------:R-:W-:Y:S01]  /*7430*/  SHF.L.U32 R34, R34, 0x10, RZ ;  /* 0x0000001022227819 */ /* 0x000fe200000006ff */
        /* <DEDUP_REMOVED lines=9> */
[----:B------:R-:W-:Y:S01]  /*74d0*/  SHF.L.U32 R22, R22, 0x10, RZ ;  /* 0x0000001016167819 */ /* 0x000fe200000006ff */
[----:B------:R-:W-:Y:S01]  /*74e0*/  FFMA R14, R172, R23, R92 ;  /* 0x00000017ac0e7223 */ /* 0x000fe2000000005c */
[----:B------:R-:W-:Y:S01]  /*74f0*/  F2FP.SATFINITE.E4M3.F32.PACK_AB_MERGE_C R26, RZ, R26, RZ ;  /* 0x0000001aff1a723e */ /* 0x000fe200048070ff */
[----:B------:R-:W-:Y:S01]  /*7500*/  FFMA R23, R174, R13, R94 ;  /* 0x0000000dae177223 */ /* 0x000fe2000000005e */
[----:B------:R-:W-:Y:S01]  /*7510*/  LOP3.LUT R34, R34, 0xff0000, RZ, 0xc0, !PT ;  /* 0x00ff000022227812 */ /* 0x000fe200078ec0ff */
[----:B------:R-:W-:Y:S01]  /*7520*/  FMUL R18, R27, UR10 ;  /* 0x0000000a1b127c20 */ /* 0x000fe20008400000 */
[----:B------:R-:W-:Y:S01]  /*7530*/  LEA R19, R42, R19, 0x8 ;  /* 0x000000132a137211 */ /* 0x000fe200078e40ff */
[----:B------:R-:W-:Y:S01]  /*7540*/  @P1 FMUL R52, R52, UR10 ;  /* 0x0000000a34341c20 */ /* 0x000fe20008400000 */
[----:B------:R-:W-:-:S02]  /*7550*/  LOP3.LUT R22, R22, 0xff0000, RZ, 0xc0, !PT ;  /* 0x00ff000016167812 */ /* 0x000fc400078ec0ff */
[----:B------:R-:W-:Y:S02]  /*7560*/  LOP3.LUT R26, R26, 0xffff, RZ, 0xc0, !PT ;  /* 0x0000ffff1a1a7812 */ /* 0x000fe400078ec0ff */
[----:B------:R-:W-:Y:S01]  /*7570*/  LOP3.LUT R25, R34, 0xffff, R25, 0xf8, !PT ;  /* 0x0000ffff22197812 */ /* 0x000fe200078ef819 */
[----:B------:R-:W-:Y:S01]  /*7580*/  FMUL R34, R15, UR6 ;  /* 0x000000060f227c20 */ /* 0x000fe20008400000 */
[----:B------:R-:W-:Y:S01]  /*7590*/  LOP3.LUT R19, R22, 0xffff, R19, 0xf8, !PT ;  /* 0x0000ffff16137812 */ /* 0x000fe200078ef813 */
[----:B------:R-:W-:Y:S01]  /*75a0*/  FFMA R22, R173, R12, R93 ;  /* 0x0000000cad167223 */ /* 0x000fe2000000005d */
[----:B------:R-:W-:Y:S01]  /*75b0*/  FMUL R15, R14, UR10 ;  /* 0x0000000a0e0f7c20 */ /* 0x000fe20008400000 */
[----:B------:R-:W-:Y:S01]  /*75c0*/  FMNMX3 R17, R17, |R27|, |R16|, !PT ;  /* 0x4000001b11117276 */ /* 0x000fe20007800410 */
[----:B------:R-:W-:Y:S01]  /*75d0*/  FFMA R12, R175, R34, R95 ;  /* 0x00000022af0c7223 */ /* 0x000fe2000000005f */
[----:B------:R-:W-:Y:S01]  /*75e0*/  SHF.L.U32 R26, R26, 0x18, RZ ;  /* 0x000000181a1a7819 */ /* 0x000fe200000006ff */
[----:B------:R-:W-:Y:S01]  /*75f0*/  FMUL R34, R23, UR10 ;  /* 0x0000000a17227c20 */ /* 0x000fe20008400000 */
[----:B------:R-:W-:Y:S01]  /*7600*/  FSEL R15, R14, R15, !P1 ;  /* 0x0000000f0e0f7208 */ /* 0x000fe20004800000 */
[----:B------:R-:W-:Y:S01]  /*7610*/  @P1 FMUL R16, R16, UR10 ;  /* 0x0000000a10101c20 */ /* 0x000fe20008400000 */
[----:B------:R-:W-:Y:S01]  /*7620*/  FMNMX3 R17, R17, |R14|, |R22|, !PT ;  /* 0x4000000e11117276 */ /* 0x000fe20007800416 */
[----:B------:R-:W-:Y:S01]  /*7630*/  FMUL R14, R9, UR6 ;  /* 0x00000006090e7c20 */ /* 0x000fe20008400000 */
[----:B------:R-:W-:Y:S01]  /*7640*/  LOP3.LUT R29, R19, R26, RZ, 0xfc, !PT ;  /* 0x0000001a131d7212 */ /* 0x000fe200078efcff */
[----:B------:R-:W-:Y:S01]  /*7650*/  FMUL R19, R8, UR6 ;  /* 0x0000000608137c20 */ /* 0x000fe20008400000 */
[----:B------:R-:W-:Y:S01]  /*7660*/  FMUL R9, R10, UR6 ;  /* 0x000000060a097c20 */ /* 0x000fe20008400000 */
[----:B------:R-:W-:Y:S01]  /*7670*/  FMUL R26, R11, UR6 ;  /* 0x000000060b1a7c20 */ /* 0x000fe20008400000 */
[----:B------:R-:W-:Y:S01]  /*7680*/  FFMA R14, R169, R14, R89 ;  /* 0x0000000ea90e7223 */ /* 0x000fe20000000059 */
[----:B------:R-:W-:Y:S01]  /*7690*/  FFMA R8, R168, R19, R88 ;  /* 0x00000013a8087223 */ /* 0x000fe20000000058 */
[----:B------:R-:W-:Y:S01]  /*76a0*/  FFMA R10, R170, R9, R90 ;  /* 0x00000009aa0a7223 */ /* 0x000fe2000000005a */
[----:B------:R-:W-:Y:S01]  /*76b0*/  FMNMX3 R17, R17, |R23|, |R12|, !PT ;  /* 0x4000001711117276 */ /* 0x000fe2000780040c */
[----:B------:R-:W-:Y:S01]  /*76c0*/  FMUL R19, R4, UR6 ;  /* 0x0000000604137c20 */ /* 0x000fe20008400000 */
[----:B------:R-:W-:Y:S01]  /*76d0*/  FSEL R34, R23, R34, !P1 ;  /* 0x0000002217227208 */ /* 0x000fe20004800000 */
[----:B------:R-:W-:Y:S01]  /*76e0*/  FMUL R9, R8, UR10 ;  /* 0x0000000a08097c20 */ /* 0x000fe20008400000 */
[----:B------:R-:W-:Y:S01]  /*76f0*/  FFMA R26, R171, R26, R91 ;  /* 0x0000001aab1a7223 */ /* 0x000fe2000000005b */
[----:B------:R-:W-:Y:S01]  /*7700*/  FMUL R11, R10, UR10 ;  /* 0x0000000a0a0b7c20 */ /* 0x000fe20008400000 */
[----:B------:R-:W-:Y:S01]  /*7710*/  FMUL R23, R6, UR6 ;  /* 0x0000000606177c20 */ /* 0x000fe20008400000 */
[----:B------:R-:W-:Y:S01]  /*7720*/  FMNMX3 R17, R17, |R8|, |R14|, !PT ;  /* 0x4000000811117276 */ /* 0x000fe2000780040e */
[----:B------:R-:W-:Y:S01]  /*7730*/  FFMA R4, R164, R19, R84 ;  /* 0x00000013a4047223 */ /* 0x000fe20000000054 */
[----:B------:R-:W-:Y:S01]  /*7740*/  FSEL R9, R8, R9, !P1 ;  /* 0x0000000908097208 */ /* 0x000fe20004800000 */
[----:B------:R-:W-:Y:S01]  /*7750*/  FFMA R6, R166, R23, R86 ;  /* 0x00000017a6067223 */ /* 0x000fe20000000056 */
[----:B------:R-:W-:Y:S01]  /*7760*/  FSEL R11, R10, R11, !P1 ;  /* 0x0000000b0a0b7208 */ /* 0x000fe20004800000 */
[----:B------:R-:W-:Y:S01]  /*7770*/  FMUL R8, R65, UR6 ;  /* 0x0000000641087c20 */ /* 0x000fe20008400000 */
[----:B------:R-:W-:Y:S01]  /*7780*/  FMNMX3 R17, R17, |R10|, |R26|, !PT ;  /* 0x4000000a11117276 */ /* 0x000fe2000780041a */
[----:B------:R-:W-:Y:S01]  /*7790*/  FMUL R10, R7, UR6 ;  /* 0x00000006070a7c20 */ /* 0x000fe20008400000 */
[----:B------:R-:W-:Y:S01]  /*77a0*/  FMUL R7, R4, UR10 ;  /* 0x0000000a04077c20 */ /* 0x000fe20008400000 */
[----:B------:R-:W-:Y:S01]  /*77b0*/  FMUL R19, R6, UR10 ;  /* 0x0000000a06137c20 */ /* 0x000fe20008400000 */
[----:B------:R-:W-:Y:S01]  /*77c0*/  FFMA R8, R165, R8, R85 ;  /* 0x00000008a5087223 */ /* 0x000fe20000000055 */
[----:B------:R-:W-:Y:S01]  /*77d0*/  FFMA R10, R167, R10, R87 ;  /* 0x0000000aa70a7223 */ /* 0x000fe20000000057 */
[----:B------:R-:W-:Y:S01]  /*77e0*/  @P1 FMUL R14, R14, UR10 ;  /* 0x0000000a0e0e1c20 */ /* 0x000fe20008400000 */
[----:B------:R-:W-:Y:S01]  /*77f0*/  FSEL R7, R4, R7, !P1 ;  /* 0x0000000704077208 */ /* 0x000fe20004800000 */
[----:B------:R-:W-:Y:S01]  /*7800*/  @P1 FMUL R26, R26, UR10 ;  /* 0x0000000a1a1a1c20 */ /* 0x000fe20008400000 */
[----:B------:R-:W-:Y:S01]  /*7810*/  FSEL R19, R6, R19, !P1 ;  /* 0x0000001306137208 */ /* 0x000fe20004800000 */
[----:B------:R-:W-:Y:S01]  /*7820*/  @P1 FMUL R22, R22, UR10 ;  /* 0x0000000a16161c20 */ /* 0x000fe20008400000 */
[----:B------:R-:W-:Y:S01]  /*7830*/  FMNMX3 R17, R17, |R4|, |R8|, !PT ;  /* 0x4000000411117276 */ /* 0x000fe20007800408 */
[----:B------:R-:W-:Y:S01]  /*7840*/  @P1 FMUL R8, R8, UR10 ;  /* 0x0000000a08081c20 */ /* 0x000fe20008400000 */
[----:B------:R-:W-:Y:S01]  /*7850*/  F2FP.SATFINITE.E4M3.F32.PACK_AB_MERGE_C R7, RZ, R7, RZ ;  /* 0x00000007ff07723e */ /* 0x000fe200048070ff */
[----:B------:R-:W-:Y:S01]  /*7860*/  @P1 FMUL R12, R12, UR10 ;  /* 0x0000000a0c0c1c20 */ /* 0x000fe20008400000 */
[----:B------:R-:W-:-:S02]  /*7870*/  F2FP.SATFINITE.E4M3.F32.PACK_AB_MERGE_C R19, RZ, R19, RZ ;  /* 0x00000013ff13723e */ /* 0x000fc400048070ff */
[----:B------:R-:W-:Y:S02]  /*7880*/  LOP3.LUT R7, R7, 0xff, RZ, 0xc0, !PT ;  /* 0x000000ff07077812 */ /* 0x000fe400078ec0ff */
[----:B------:R-:W-:Y:S02]  /*7890*/  F2FP.SATFINITE.E4M3.F32.PACK_AB_MERGE_C R8, RZ, R8, RZ ;  /* 0x00000008ff08723e */ /* 0x000fe400048070ff */
[----:B------:R-:W-:Y:S02]  /*78a0*/  SHF.L.U32 R19, R19, 0x10, RZ ;  /* 0x0000001013137819 */ /* 0x000fe400000006ff */
[----:B------:R-:W-:Y:S02]  /*78b0*/  LEA R7, R8, R7, 0x8 ;  /* 0x0000000708077211 */ /* 0x000fe400078e40ff */
[----:B------:R-:W-:Y:S01]  /*78c0*/  FMNMX3 R6, R17, |R6|, |R10|, !PT ;  /* 0x4000000611067276 */ /* 0x000fe2000780040a */
[----:B------:R-:W-:Y:S01]  /*78d0*/  @P1 FMUL R10, R10, UR10 ;  /* 0x0000000a0a0a1c20 */ /* 0x000fe20008400000 */
[----:B------:R-:W-:-:S02]  /*78e0*/  LOP3.LUT R8, R19, 0xff0000, RZ, 0xc0, !PT ;  /* 0x00ff000013087812 */ /* 0x000fc400078ec0ff */
[----:B------:R-:W-:Y:S01]  /*78f0*/  F2FP.SATFINITE.E4M3.F32.PACK_AB_MERGE_C R9, RZ, R9, RZ ;  /* 0x00000009ff09723e */ /* 0x000fe200048070ff */
[----:B------:R0:W-:Y:S01]  /*7900*/  STL [R1], R6 ;  /* 0x0000000601007387 */ /* 0x0001e20000100800 */
[----:B------:R-:W-:Y:S02]  /*7910*/  F2FP.SATFINITE.E4M3.F32.PACK_AB_MERGE_C R11, RZ, R11, RZ ;  /* 0x0000000bff0b723e */ /* 0x000fe400048070ff */
[----:B------:R-:W-:Y:S02]  /*7920*/  LOP3.LUT R8, R8, 0xffff, R7, 0xf8, !PT ;  /* 0x0000ffff08087812 */ /* 0x000fe400078ef807 */
[----:B------:R-:W-:Y:S02]  /*7930*/  FSEL R18, R27, R18, !P1 ;  /* 0x000000121b127208 */ /* 0x000fe40004800000 */
[----:B------:R-:W-:Y:S02]  /*7940*/  LOP3.LUT R9, R9, 0xff, RZ, 0xc0, !PT ;  /* 0x000000ff09097812 */ /* 0x000fe400078ec0ff */
[----:B------:R-:W-:Y:S01]  /*7950*/  F2FP.SATFINITE.E4M3.F32.PACK_AB_MERGE_C R14, RZ, R14, RZ ;  /* 0x0000000eff0e723e */ /* 0x000fe200048070ff */
[----:B0-----:R-:W0:Y:S01]  /*7960*/  LDC.64 R6, c[0x0][0x3c8] ;  /* 0x0000f200ff067b82 */ /* 0x001e220000000a00 */
[----:B------:R-:W-:-:S02]  /*7970*/  SHF.L.U32 R11, R11, 0x10, RZ ;  /* 0x000000100b0b7819 */ /* 0x000fc400000006ff */
[----:B------:R-:W-:Y:S02]  /*7980*/  F2FP.SATFINITE.E4M3.F32.PACK_AB_MERGE_C R30, RZ, R30, RZ ;  /* 0x0000001eff1e723e */ /* 0x000fe400048070ff */
[----:B------:R-:W-:Y:S02]  /*7990*/  F2FP.SATFINITE.E4M3.F32.PACK_AB_MERGE_C R18, RZ, R18, RZ ;  /* 0x00000012ff12723e */ /* 0x000fe400048070ff */
[----:B------:R-:W-:Y:S02]  /*79a0*/  F2FP.SATFINITE.E4M3.F32.PACK_AB_MERGE_C R15, RZ, R15, RZ ;  /* 0x0000000fff0f723e */ /* 0x000fe400048070ff */
[----:B------:R-:W-:Y:S02]  /*79b0*/  LEA R9, R14, R9, 0x8 ;  /* 0x000000090e097211 */ /* 0x000fe400078e40ff */
[----:B------:R-:W-:Y:S02]  /*79c0*/  F2FP.SATFINITE.E4M3.F32.PACK_AB_MERGE_C R34, RZ, R34, RZ ;  /* 0x00000022ff22723e */ /* 0x000fe400048070ff */
[----:B------:R-:W-:-:S02]  /*79d0*/  LOP3.LUT R4, R11, 0xff0000, RZ, 0xc0, !PT ;  /* 0x00ff00000b047812 */ /* 0x000fc400078ec0ff */
[----:B------:R-:W-:Y:S02]  /*79e0*/  F2FP.SATFINITE.E4M3.F32.PACK_AB_MERGE_C R26, RZ, R26, RZ ;  /* 0x0000001aff1a723e */ /* 0x000fe400048070ff */
[----:B------:R-:W-:Y:S02]  /*79f0*/  LOP3.LUT R13, R30, 0xff, RZ, 0xc0, !PT ;  /* 0x000000ff1e0d7812 */ /* 0x000fe400078ec0ff */
[----:B------:R-:W-:Y:S02]  /*7a00*/  F2FP.SATFINITE.E4M3.F32.PACK_AB_MERGE_C R52, RZ, R52, RZ ;  /* 0x00000034ff34723e */ /* 0x000fe400048070ff */
[----:B------:R-:W-:Y:S02]  /*7a10*/  SHF.L.U32 R18, R18, 0x10, RZ ;  /* 0x0000001012127819 */ /* 0x000fe400000006ff */
[----:B------:R-:W-:Y:S02]  /*7a20*/  F2FP.SATFINITE.E4M3.F32.PACK_AB_MERGE_C R16, RZ, R16, RZ ;  /* 0x00000010ff10723e */ /* 0x000fe400048070ff */
[----:B------:R-:W-:-:S02]  /*7a30*/  LOP3.LUT R15, R15, 0xff, RZ, 0xc0, !PT ;  /* 0x000000ff0f0f7812 */ /* 0x000fc400078ec0ff */
[----:B------:R-:W-:Y:S02]  /*7a40*/  F2FP.SATFINITE.E4M3.F32.PACK_AB_MERGE_C R22, RZ, R22, RZ ;  /* 0x00000016ff16723e */ /* 0x000fe400048070ff */
[----:B------:R-:W-:Y:S02]  /*7a50*/  SHF.L.U32 R34, R34, 0x10, RZ ;  /* 0x0000001022227819 */ /* 0x000fe400000006ff */
[----:B------:R-:W-:Y:S02]  /*7a60*/  LOP3.LUT R4, R4, 0xffff, R9, 0xf8, !PT ;  /* 0x0000ffff04047812 */ /* 0x000fe400078ef809 */
[----:B------:R-:W-:Y:S02]  /*7a70*/  F2FP.SATFINITE.E4M3.F32.PACK_AB_MERGE_C R12, RZ, R12, RZ ;  /* 0x0000000cff0c723e */ /* 0x000fe400048070ff */
[----:B------:R-:W-:Y:S02]  /*7a80*/  F2FP.SATFINITE.E4M3.F32.PACK_AB_MERGE_C R53, RZ, R53, RZ ;  /* 0x00000035ff35723e */ /* 0x000fe400048070ff */
[----:B------:R-:W-:-:S02]  /*7a90*/  F2FP.SATFINITE.E4M3.F32.PACK_AB_MERGE_C R33, RZ, R33, RZ ;  /* 0x00000021ff21723e */ /* 0x000fc400048070ff */
[----:B------:R-:W-:Y:S02]  /*7aa0*/  MOV R9, UR7 ;  /* 0x0000000700097c02 */ /* 0x000fe40008000f00 */
[----:B------:R-:W-:Y:S02]  /*7ab0*/  F2FP.SATFINITE.E4M3.F32.PACK_AB_MERGE_C R10, RZ, R10, RZ ;  /* 0x0000000aff0a723e */ /* 0x000fe400048070ff */
[----:B------:R-:W-:Y:S01]  /*7ac0*/  LOP3.LUT R26, R26, 0xffff, RZ, 0xc0, !PT ;  /* 0x0000ffff1a1a7812 */ /* 0x000fe200078ec0ff */
[----:B------:R-:W-:Y:S01]  /*7ad0*/  IMAD R9, R9, 0x2800, R2 ;  /* 0x0000280009097824 */ /* 0x000fe200078e0202 */
[----:B------:R-:W-:Y:S02]  /*7ae0*/  LEA R13, R52, R13, 0x8 ;  /* 0x0000000d340d7211 */ /* 0x000fe400078e40ff */
[----:B------:R-:W-:Y:S02]  /*7af0*/  LOP3.LUT R18, R18, 0xff0000, RZ, 0xc0, !PT ;  /* 0x00ff000012127812 */ /* 0x000fe400078ec0ff */
[----:B------:R-:W-:-:S02]  /*7b00*/  LOP3.LUT R16, R16, 0xffff, RZ, 0xc0, !PT ;  /* 0x0000ffff10107812 */ /* 0x000fc400078ec0ff */
[----:B------:R-:W-:Y:S02]  /*7b10*/  LEA R15, R22, R15, 0x8 ;  /* 0x0000000f160f7211 */ /* 0x000fe400078e40ff */
[----:B------:R-:W-:Y:S02]  /*7b20*/  LOP3.LUT R34, R34, 0xff0000, RZ, 0xc0, !PT ;  /* 0x00ff000022227812 */ /* 0x000fe400078ec0ff */
[----:B------:R-:W-:Y:S02]  /*7b30*/  LOP3.LUT R12, R12, 0xffff, RZ, 0xc0, !PT ;  /* 0x0000ffff0c0c7812 */ /* 0x000fe400078ec0ff */
[----:B------:R-:W-:Y:S02]  /*7b40*/  LOP3.LUT R53, R53, 0xffff, RZ, 0xc0, !PT ;  /* 0x0000ffff35357812 */ /* 0x000fe400078ec0ff */
[----:B------:R-:W-:Y:S02]  /*7b50*/  LOP3.LUT R33, R33, 0xffff, RZ, 0xc0, !PT ;  /* 0x0000ffff21217812 */ /* 0x000fe400078ec0ff */
[----:B------:R-:W-:-:S02]  /*7b60*/  LOP3.LUT R10, R10, 0xffff, RZ, 0xc0, !PT ;  /* 0x0000ffff0a0a7812 */ /* 0x000fc400078ec0ff */
[----:B------:R-:W-:Y:S02]  /*7b70*/  SHF.L.U32 R11, R26, 0x18, RZ ;  /* 0x000000181a0b7819 */ /* 0x000fe400000006ff */
[----:B------:R-:W-:Y:S02]  /*7b80*/  LOP3.LUT R13, R18, 0xffff, R13, 0xf8, !PT ;  /* 0x0000ffff120d7812 */ /* 0x000fe400078ef80d */
[----:B------:R-:W-:Y:S02]  /*7b90*/  SHF.L.U32 R16, R16, 0x18, RZ ;  /* 0x0000001810107819 */ /* 0x000fe400000006ff */
[----:B------:R-:W-:Y:S02]  /*7ba0*/  LOP3.LUT R15, R34, 0xffff, R15, 0xf8, !PT ;  /* 0x0000ffff220f7812 */ /* 0x000fe400078ef80f */
[----:B------:R-:W-:Y:S02]  /*7bb0*/  SHF.L.U32 R12, R12, 0x18, RZ ;  /* 0x000000180c0c7819 */ /* 0x000fe400000006ff */
[----:B------:R-:W-:-:S02]  /*7bc0*/  SHF.L.U32 R53, R53, 0x18, RZ ;  /* 0x0000001835357819 */ /* 0x000fc400000006ff */
[----:B------:R-:W-:Y:S02]  /*7bd0*/  SHF.L.U32 R20, R33, 0x18, RZ ;  /* 0x0000001821147819 */ /* 0x000fe400000006ff */
[----:B------:R-:W-:Y:S02]  /*7be0*/  SHF.L.U32 R17, R10, 0x18, RZ ;  /* 0x000000180a117819 */ /* 0x000fe400000006ff */
[----:B------:R-:W-:Y:S02]  /*7bf0*/  LOP3.LUT R45, R4, R11, RZ, 0xfc, !PT ;  /* 0x0000000b042d7212 */ /* 0x000fe400078efcff */
[----:B------:R-:W-:Y:S02]  /*7c00*/  LOP3.LUT R37, R13, R16, RZ, 0xfc, !PT ;  /* 0x000000100d257212 */ /* 0x000fe400078efcff */
[----:B------:R-:W-:Y:S02]  /*7c10*/  IADD3 R11, PT, PT, R9, 0x800, RZ ;  /* 0x00000800090b7810 */ /* 0x000fe40007ffe0ff */
[----:B------:R-:W-:-:S02]  /*7c20*/  LOP3.LUT R41, R15, R12, RZ, 0xfc, !PT ;  /* 0x0000000c0f297212 */ /* 0x000fc400078efcff */
[----:B------:R-:W-:Y:S01]  /*7c30*/  IADD3 R13, PT, PT, R9, 0xa00, RZ ;  /* 0x00000a00090d7810 */ /* 0x000fe20007ffe0ff */
[--C-:B0-----:R-:W-:Y:S01]  /*7c40*/  IMAD.WIDE.U32 R10, R11, 0x4, R6.reuse ;  /* 0x000000040b0a7825 */ /* 0x101fe200078e0006 */
[----:B------:R-:W-:Y:S02]  /*7c50*/  LOP3.LUT R40, R74, R53, RZ, 0xfc, !PT ;  /* 0x000000354a287212 */ /* 0x000fe400078efcff */
[----:B------:R-:W-:Y:S01]  /*7c60*/  LOP3.LUT R20, R31, R20, RZ, 0xfc, !PT ;  /* 0x000000141f147212 */ /* 0x000fe200078efcff */
[----:B------:R-:W-:Y:S01]  /*7c70*/  IMAD.WIDE.U32 R12, R13, 0x4, R6 ;  /* 0x000000040d0c7825 */ /* 0x000fe200078e0006 */
[----:B------:R-:W-:Y:S02]  /*7c80*/  LOP3.LUT R49, R8, R17, RZ, 0xfc, !PT ;  /* 0x0000001108317212 */ /* 0x000fe400078efcff */
[----:B------:R-:W-:Y:S02]  /*7c90*/  IADD3 R15, PT, PT, R9, 0xc00, RZ ;  /* 0x00000c00090f7810 */ /* 0x000fe40007ffe0ff */
[----:B------:R-:W-:-:S02]  /*7ca0*/  F2FP.SATFINITE.E4M3.F32.PACK_AB_MERGE_C R46, RZ, R46, RZ ;  /* 0x0000002eff2e723e */ /* 0x000fc400048070ff */
[----:B------:R-:W-:Y:S01]  /*7cb0*/  IADD3 R17, PT, PT, R9, 0xe00, RZ ;  /* 0x00000e0009117810 */ /* 0x000fe20007ffe0ff */
[--C-:B------:R-:W-:Y:S01]  /*7cc0*/  IMAD.WIDE.U32 R14, R15, 0x4, R6.reuse ;  /* 0x000000040f0e7825 */ /* 0x100fe200078e0006 */
[C---:B------:R-:W-:Y:S02]  /*7cd0*/  IADD3 R19, PT, PT, R9.reuse, 0x1000, RZ ;  /* 0x0000100009137810 */ /* 0x040fe40007ffe0ff */
[----:B------:R-:W-:Y:S01]  /*7ce0*/  IADD3 R23, PT, PT, R9, 0x1200, RZ ;  /* 0x0000120009177810 */ /* 0x000fe20007ffe0ff */
[--C-:B------:R-:W-:Y:S01]  /*7cf0*/  IMAD.WIDE.U32 R16, R17, 0x4, R6.reuse ;  /* 0x0000000411107825 */ /* 0x100fe200078e0006 */
[C---:B------:R-:W-:Y:S02]  /*7d00*/  IADD3 R27, PT, PT, R9.reuse, 0x1400, RZ ;  /* 0x00001400091b7810 */ /* 0x040fe40007ffe0ff */
        /* <DEDUP_REMOVED lines=12> */
[C---:B------:R-:W-:Y:S01]  /*7dd0*/  IADD3 R55, PT, PT, R9.reuse, 0x2400, RZ ;  /* 0x0000240009377810 */ /* 0x040fe20007ffe0ff */
[----:B------:R-:W-:Y:S01]  /*7de0*/  IMAD.WIDE.U32 R8, R9, 0x4, R6 ;  /* 0x0000000409087825 */ /* 0x000fe200078e0006 */
[----:B------:R-:W-:-:S03]  /*7df0*/  LOP3.LUT R46, R46, 0xffff, RZ, 0xc0, !PT ;  /* 0x0000ffff2e2e7812 */ /* 0x000fc600078ec0ff */
[--C-:B------:R-:W-:Y:S01]  /*7e00*/  IMAD.WIDE.U32 R34, R35, 0x4, R6.reuse ;  /* 0x0000000423227825 */ /* 0x100fe200078e0006 */
[----:B------:R1:W-:Y:S01]  /*7e10*/  STG.E desc[UR8][R8.64], R3 ;  /* 0x0000000308007986 */ /* 0x0003e2000c101908 */
[----:B------:R-:W-:Y:S02]  /*7e20*/  SHF.L.U32 R46, R46, 0x18, RZ ;  /* 0x000000182e2e7819 */ /* 0x000fe400000006ff */
[--C-:B------:R-:W-:Y:S01]  /*7e30*/  IMAD.WIDE.U32 R38, R39, 0x4, R6.reuse ;  /* 0x0000000427267825 */ /* 0x100fe200078e0006 */
[----:B------:R1:W-:Y:S01]  /*7e40*/  STG.E desc[UR8][R8.64+0x800], R72 ;  /* 0x0008004808007986 */ /* 0x0003e2000c101908 */
[----:B------:R-:W-:Y:S02]  /*7e50*/  LOP3.LUT R25, R25, R46, RZ, 0xfc, !PT ;  /* 0x0000002e19197212 */ /* 0x000fe400078efcff */
        /* <DEDUP_REMOVED lines=24> */
.L_x_10329:
        /* <DEDUP_REMOVED lines=8> */
.L_x_10306:
[----:B------:R-:W2:Y:S02]  /*8060*/  LDCU.64 UR6, c[0x0][0x3f8] ;  /* 0x00007f00ff0677ac */ /* 0x000ea40008000a00 */
[----:B--2---:R-:W-:-:S04]  /*8070*/  UISETP.NE.U32.AND UP0, UPT, UR6, URZ, UPT ;  /* 0x000000ff0600728c */ /* 0x004fc8000bf05070 */
[----:B------:R-:W-:-:S09]  /*8080*/  UISETP.NE.AND.EX UP0, UPT, UR7, URZ, UPT, UP0 ;  /* 0x000000ff0700728c */ /* 0x000fd2000bf05300 */
[----:B------:R-:W-:Y:S05]  /*8090*/  BRA.U !UP0, `(.L_x_10331) ;  /* 0x0000000108a47547 */ /* 0x000fea000b800000 */
[----:B01----:R-:W2:Y:S01]  /*80a0*/  LDL.LU R3, [R1] ;  /* 0x0000000001037983 */ /* 0x003ea20000300800 */
        /* <DEDUP_REMOVED lines=34> */
.L_x_10338:
[----:B------:R-:W-:Y:S02]  /*82d0*/  ISETP.NE.AND P0, PT, R0, RZ, PT ;  /* 0x000000ff0000720c */ /* 0x000fe40003f05270 */
[----:B-1----:R-:W-:-:S11]  /*82e0*/  FMNMX R5, R3, R4, !PT ;  /* 0x0000000403057209 */ /* 0x002fd60007800000 */
[----:B------:R-:W-:Y:S05]  /*82f0*/  @P0 BRA `(.L_x_10332) ;  /* 0x0000000000080947 */ /* 0x000fea0003800000 */
[----:B0-----:R-:W0:Y:S02]  /*8300*/  LDC.64 R2, c[0x0][0x3f8] ;  /* 0x0000fe00ff027b82 */ /* 0x001e240000000a00 */
[----:B0-----:R1:W-:Y:S02]  /*8310*/  REDG.E.MAX.S32.STRONG.GPU desc[UR8][R2.64], R5 ;  /* 0x000000050200798e */ /* 0x0013e4000d12e308 */
.L_x_10332:
[----:B------:R-:W-:Y:S05]  /*8320*/  BSYNC B0 ;  /* 0x0000000000007941 */ /* 0x000fea0003800000 */
.L_x_10331:
        /* <DEDUP_REMOVED lines=12> */
[----:B01----:R-:W-:Y:S05]  /*83f0*/  CALL.REL.NOINC `($__internal_167_$__cuda_sm20_rcp_rn_f32_slowpath) ;  /* 0x00000000005c7944 */ /* 0x003fea0003c00000 */
[----:B------:R-:W-:Y:S05]  /*8400*/  BRA `(.L_x_10335) ;  /* 0x0000000000147947 */ /* 0x000fea0003800000 */
.L_x_10334:
[----:B------:R-:W2:Y:S01]  /*8410*/  MUFU.RCP R0, UR10 ;  /* 0x0000000a00007d08 */ /* 0x000ea20008001000 */
[----:B01----:R-:W-:-:S05]  /*8420*/  MOV R3, UR10 ;  /* 0x0000000a00037c02 */ /* 0x003fca0008000f00 */
[----:B--2---:R-:W-:-:S04]  /*8430*/  FFMA R2, R0, R3, -1 ;  /* 0xbf80000000027423 */ /* 0x004fc80000000003 */
[----:B------:R-:W-:-:S04]  /*8440*/  FADD.FTZ R3, -R2, -RZ ;  /* 0x800000ff02037221 */ /* 0x000fc80000010100 */
[----:B------:R-:W-:-:S07]  /*8450*/  FFMA R0, R0, R3, R0 ;  /* 0x0000000300007223 */ /* 0x000fce0000000000 */
.L_x_10335:
[----:B------:R-:W0:Y:S02]  /*8460*/  LDC.64 R2, c[0x0][0x3f0] ;  /* 0x0000fc00ff027b82 */ /* 0x000e240000000a00 */
[----:B0-----:R-:W-:Y:S01]  /*8470*/  STG.E desc[UR8][R2.64], R0 ;  /* 0x0000000002007986 */ /* 0x001fe2000c101908 */
[----:B------:R-:W-:Y:S05]  /*8480*/  EXIT ;  /* 0x000000000000794d */ /* 0x000fea0003800000 */
.L_x_10333:
[----:B------:R-:W-:Y:S02]  /*8490*/  MOV R6, 0x2 ;  /* 0x0000000200067802 */ /* 0x000fe40000000f00 */
[----:B------:R-:W-:Y:S02]  /*84a0*/  MOV R7, 0x1f ;  /* 0x0000001f00077802 */ /* 0x000fe40000000f00 */
[----:B------:R-:W-:-:S07]  /*84b0*/  MOV R5, 0xffffffff ;  /* 0xffffffff00057802 */ /* 0x000fce0000000f00 */
[----:B01----:R-:W-:Y:S05]  /*84c0*/  WARPSYNC.COLLECTIVE R5, `(.L_x_10336) ;  /* 0x0000000005087348 */ /* 0x003fea0003c00000 */
[----:B-1----:R1:W2:Y:S02]  /*84d0*/  SHFL.DOWN P0, R4, R2, R6, R7 ;  /* 0x0800000602047389 */ /* 0x0022a40000000007 */
[----:B012---:R-:W-:Y:S05]  /*84e0*/  ENDCOLLECTIVE ;  /* 0x000000000000791b */ /* 0x007fea0003800000 */
.L_x_10336:
[----:B------:R-:W-:Y:S02]  /*84f0*/  MOV R6, 0x1 ;  /* 0x0000000100067802 */ /* 0x000fe40000000f00 */
[----:B------:R-:W-:-:S04]  /*8500*/  MOV R3, R4 ;  /* 0x0000000400037202 */ /* 0x000fc80000000f00 */
[----:B------:R-:W-:-:S04]  /*8510*/  FMNMX R3, R3, R2, !PT ;  /* 0x0000000203037209 */ /* 0x000fc80007800000 */
[----:B------:R-:W-:-:S07]  /*8520*/  MOV R2, R3 ;  /* 0x0000000300027202 */ /* 0x000fce0000000f00 */
[----:B------:R-:W-:Y:S05]  /*8530*/  WARPSYNC.COLLECTIVE R5, `(.L_x_10337) ;  /* 0x0000000005087348 */ /* 0x000fea0003c00000 */
[----:B------:R0:W1:Y:S02]  /*8540*/  SHFL.DOWN P0, R4, R2, R6, R7 ;  /* 0x0800000602047389 */ /* 0x0000640000000007 */
[----:B01----:R-:W-:Y:S05]  /*8550*/  ENDCOLLECTIVE ;  /* 0x000000000000791b */ /* 0x003fea0003800000 */
.L_x_10337:
[----:B------:R-:W-:Y:S05]  /*8560*/  BRA `(.L_x_10338) ;  /* 0xfffffffc00587947 */ /* 0x000fea000383ffff */
        .weak           $__internal_167_$__cuda_sm20_rcp_rn_f32_slowpath
        .type           $__internal_167_$__cuda_sm20_rcp_rn_f32_slowpath,@function
        .size           $__internal_167_$__cuda_sm20_rcp_rn_f32_slowpath,(.L_x_13035 - $__internal_167_$__cuda_sm20_rcp_rn_f32_slowpath)
$__internal_167_$__cuda_sm20_rcp_rn_f32_slowpath:
        /* <DEDUP_REMOVED lines=15> */
.L_x_10340:
        /* <DEDUP_REMOVED lines=40> */
.L_x_10342:
[----:B------:R-:W0:Y:S02]  /*88e0*/  MUFU.RCP R0, R0 ;  /* 0x0000000000007308 */ /* 0x000e240000001000 */
.L_x_10341:
[----:B------:R-:W-:Y:S05]  /*88f0*/  BSYNC B1 ;  /* 0x0000000000017941 */ /* 0x000fea0003800000 */
.L_x_10339:
[----:B------:R-:W-:Y:S01]  /*8900*/  HFMA2 R249, -RZ, RZ, 0, 0 ;  /* 0x00000000fff97431 */ /* 0x000fe200000001ff */
[----:B------:R-:W-:-:S04]  /*8910*/  MOV R248, R245 ;  /* 0x000000f500f87202 */ /* 0x000fc80000000f00 */
[----:B0----5:R-:W-:Y:S05]  /*8920*/  RET.REL.NODEC R248 `(_ZN18transformer_engine13normalization19ln_fwd_tuned_kernelINS0_13Kernel_traitsIff13__nv_fp8_e4m3fjLj40960ELj4ELj1ELj4ELj16ENS0_18Kernel_traits_baseILj40960EffS3_fjLj128EEEEEEEvNS0_19ForwardKernelParamsE) ;  /* 0xffffff74f8b47950 */ /* 0x021fea0003c3ffff */
.L_x_10343:
        /* <DEDUP_REMOVED lines=13> */
.L_x_13035:


//--------------------- .text._ZN18transformer_engine13normalization19ln_fwd_tuned_kernelINS0_13Kernel_traitsIff13__nv_fp8_e4m3fjLj32768ELj4ELj1ELj4ELj16ENS0_18Kernel_traits_baseILj32768EffS3_fjLj128EEEEEEEvNS0_19ForwardKernelParamsE --------------------------
	.section	.text._ZN18transformer_engine13normalization19ln_fwd_tuned_kernelINS0_13Kernel_traitsIff13__nv_fp8_e4m3fjLj32768ELj4ELj1ELj4ELj16ENS0_18Kernel_traits_baseILj32768EffS3_fjLj128EEEEEEEvNS0_19ForwardKernelParamsE,"ax",@progbits
	.align	128
        .global         _ZN18transformer_engine13normalization19ln_fwd_tuned_kernelINS0_13Kernel_traitsIff13__nv_fp8_e4m3fjLj32768ELj4ELj1ELj4ELj16ENS0_18Kernel_traits_baseILj32768EffS3_fjLj128EEEEEEEvNS0_19ForwardKernelParamsE
        .type           _ZN18transformer_engine13normalization19ln_fwd_tuned_kernelINS0_13Kernel_traitsIff13__nv_fp8_e4m3fjLj32768ELj4ELj1ELj4ELj16ENS0_18Kernel_traits_baseILj32768EffS3_fjLj128EEEEEEEvNS0_19ForwardKernelParamsE,@function
        .size           _ZN18transformer_engine13normalization19ln_fwd_tuned_kernelINS0_13Kernel_traitsIff13__nv_fp8_e4m3fjLj32768ELj4ELj1ELj4ELj16ENS0_18Kernel_traits_baseILj32768EffS3_fjLj128EEEEEEEvNS0_19ForwardKernelParamsE,(.L_x_13036 - _ZN18transformer_engine13normalization19ln_fwd_tuned_kernelINS0_13Kernel_traitsIff13__nv_fp8_e4m3fjLj32768ELj4ELj1ELj4ELj16ENS0_18Kernel_traits_baseILj32768EffS3_fjLj128EEEEEEEvNS0_19ForwardKernelParamsE)
        .other          _ZN18transformer_engine13normalization19ln_fwd_tuned_kernelINS0_13Kernel_traitsIff13__nv_fp8_e4m3fjLj32768ELj4ELj1ELj4ELj16ENS0_18Kernel_traits_baseILj32768EffS3_fjLj128EEEEEEEvNS0_19ForwardKernelParamsE,@"STO_CUDA_ENTRY STV_DEFAULT"
_ZN18transformer_engine13normalization19ln_fwd_tuned_kernelINS0_13Kernel_traitsIff13__nv_fp8_e4m3fjLj32768ELj4ELj1ELj4ELj16ENS0_18Kernel_traits_baseILj32768EffS3_fjLj128EEEEEEEvNS0_19ForwardKernelParamsE:
.text._ZN18transformer_engine13normalization19ln_fwd_tuned_kernelINS0_13Kernel_traitsIff13__nv_fp8_e4m3fjLj32768ELj4ELj1ELj4ELj16ENS0_18Kernel_traits_baseILj32768EffS3_fjLj128EEEEEEEvNS0_19ForwardKernelParamsE:
        /* <DEDUP_REMOVED lines=133> */
.L_x_10365:
        /* <DEDUP_REMOVED lines=259> */
.L_x_10346:
[----:B------:R-:W-:Y:S05]  /*1880*/  BSYNC.RECONVERGENT B0 ;  /* 0x0000000000007941 */ /* 0x000fea0003800200 */
.L_x_10345:
        /* <DEDUP_REMOVED lines=11> */
[----:B-----5:R-:W-:Y:S05]  /*1940*/  CALL.REL.NOINC `($__internal_168_$__cuda_sm20_rcp_rn_f32_slowpath) ;  /* 0x0000005000187944 */ /* 0x020fea0003c00000 */
[----:B------:R-:W-:Y:S05]  /*1950*/  BRA `(.L_x_10349) ;  /* 0x0000000000107947 */ /* 0x000fea0003800000 */
.L_x_10348:
[----:B------:R-:W0:Y:S02]  /*1960*/  MUFU.RCP R203, R202 ;  /* 0x000000ca00cb7308 */ /* 0x000e240000001000 */
[----:B0-----:R-:W-:-:S04]  /*1970*/  FFMA R0, R202, R203, -1 ;  /* 0xbf800000ca007423 */ /* 0x001fc800000000cb */
[----:B------:R-:W-:-:S04]  /*1980*/  FADD.FTZ R0, -R0, -RZ ;  /* 0x800000ff00007221 */ /* 0x000fc80000010100 */
[----:B------:R-:W-:-:S07]  /*1990*/  FFMA R0, R203, R0, R203 ;  /* 0x00000000cb007223 */ /* 0x000fce00000000cb */
.L_x_10349:
[----:B------:R-:W-:Y:S05]  /*19a0*/  BSYNC.RECONVERGENT B0 ;  /* 0x0000000000007941 */ /* 0x000fea0003800200 */
.L_x_10347:
        /* <DEDUP_REMOVED lines=20> */
[----:B-----5:R-:W-:Y:S05]  /*1af0*/  CALL.REL.NOINC `($__internal_168_$__cuda_sm20_rcp_rn_f32_slowpath) ;  /* 0x0000004c00ac7944 */ /* 0x020fea0003c00000 */
[----:B------:R-:W-:Y:S05]  /*1b00*/  BRA `(.L_x_10352) ;  /* 0x0000000000107947 */ /* 0x000fea0003800000 */
.L_x_10351:
[----:B------:R-:W0:Y:S02]  /*1b10*/  MUFU.RCP R0, R211 ;  /* 0x000000d300007308 */ /* 0x000e240000001000 */
[----:B0-----:R-:W-:-:S04]  /*1b20*/  FFMA R2, R211, R0, -1 ;  /* 0xbf800000d3027423 */ /* 0x001fc80000000000 */
[----:B------:R-:W-:-:S04]  /*1b30*/  FADD.FTZ R209, -R2, -RZ ;  /* 0x800000ff02d17221 */ /* 0x000fc80000010100 */
[----:B------:R-:W-:-:S07]  /*1b40*/  FFMA R0, R0, R209, R0 ;  /* 0x000000d100007223 */ /* 0x000fce0000000000 */
.L_x_10352:
[----:B------:R-:W-:Y:S05]  /*1b50*/  BSYNC.RECONVERGENT B0 ;  /* 0x0000000000007941 */ /* 0x000fea0003800200 */
.L_x_10350:
        /* <DEDUP_REMOVED lines=50> */
.L_x_10354:
[----:B------:R-:W-:Y:S05]  /*1e80*/  BSYNC.RECONVERGENT B0 ;  /* 0x0000000000007941 */ /* 0x000fea0003800200 */
.L_x_10353:
        /* <DEDUP_REMOVED lines=19> */
.L_x_10356:
[----:B------:R-:W3:Y:S04]  /*1fc0*/  LDG.E.STRONG.GPU R0, desc[UR8][R204.64] ;  /* 0x00000008cc007981 */ /* 0x000ee8000c1ef900 */
[----:B---3--:R-:W-:Y:S01]  /*1fd0*/  CCTL.IVALL ;  /* 0x00000000ff00798f */ /* 0x008fe20002000000 */
[----:B------:R-:W-:Y:S05]  /*1fe0*/  YIELD ;  /* 0x0000000000007946 */ /* 0x000fea0003800000 */
[----:B------:R-:W-:-:S13]  /*1ff0*/  ISETP.NE.AND P2, PT, R0, R209, PT ;  /* 0x000000d10000720c */ /* 0x000fda0003f45270 */
[----:B------:R-:W-:Y:S05]  /*2000*/  @P2 BRA `(.L_x_10356) ;  /* 0xfffffffc00ec2947 */ /* 0x000fea000383ffff */
.L_x_10355:
        /* <DEDUP_REMOVED lines=16> */
[----:B01-345:R-:W-:Y:S05]  /*2110*/  CALL.REL.NOINC `($__internal_168_$__cuda_sm20_rcp_rn_f32_slowpath) ;  /* 0x0000004800247944 */ /* 0x03bfea0003c00000 */
[----:B------:R-:W-:Y:S05]  /*2120*/  BRA `(.L_x_10359) ;  /* 0x0000000000107947 */ /* 0x000fea0003800000 */
.L_x_10358:
[----:B------:R-:W1:Y:S02]  /*2130*/  MUFU.RCP R0, R201 ;  /* 0x000000c900007308 */ /* 0x000e640000001000 */
[----:B-1----:R-:W-:-:S04]  /*2140*/  FFMA R2, R201, R0, -1 ;  /* 0xbf800000c9027423 */ /* 0x002fc80000000000 */
[----:B------:R-:W-:-:S04]  /*2150*/  FADD.FTZ R207, -R2, -RZ ;  /* 0x800000ff02cf7221 */ /* 0x000fc80000010100 */
[----:B------:R-:W-:-:S07]  /*2160*/  FFMA R0, R0, R207, R0 ;  /* 0x000000cf00007223 */ /* 0x000fce0000000000 */
.L_x_10359:
[----:B------:R-:W-:Y:S05]  /*2170*/  BSYNC.RECONVERGENT B0 ;  /* 0x0000000000007941 */ /* 0x000fea0003800200 */
.L_x_10357:
        /* <DEDUP_REMOVED lines=20> */
[----:B-----5:R-:W-:Y:S05]  /*22c0*/  CALL.REL.NOINC `($__internal_168_$__cuda_sm20_rcp_rn_f32_slowpath) ;  /* 0x0000004400b87944 */ /* 0x020fea0003c00000 */
[----:B------:R-:W-:Y:S05]  /*22d0*/  BRA `(.L_x_10362) ;  /* 0x0000000000107947 */ /* 0x000fea0003800000 */
.L_x_10361:
[----:B------:R-:W0:Y:S02]  /*22e0*/  MUFU.RCP R0, R207 ;  /* 0x000000cf00007308 */ /* 0x000e240000001000 */
[----:B0-----:R-:W-:-:S04]  /*22f0*/  FFMA R2, R207, R0, -1 ;  /* 0xbf800000cf027423 */ /* 0x001fc80000000000 */
[----:B------:R-:W-:-:S04]  /*2300*/  FADD.FTZ R205, -R2, -RZ ;  /* 0x800000ff02cd7221 */ /* 0x000fc80000010100 */
[----:B------:R-:W-:-:S07]  /*2310*/  FFMA R0, R0, R205, R0 ;  /* 0x000000cd00007223 */ /* 0x000fce0000000000 */
.L_x_10362:
[----:B------:R-:W-:Y:S05]  /*2320*/  BSYNC.RECONVERGENT B0 ;  /* 0x0000000000007941 */ /* 0x000fea0003800200 */
.L_x_10360:
        /* <DEDUP_REMOVED lines=502> */
.L_x_10363:
        /* <DEDUP_REMOVED lines=538> */
.L_x_10364:
        /* <DEDUP_REMOVED lines=8> */
.L_x_10344:
        /* <DEDUP_REMOVED lines=38> */
.L_x_10373:
[----:B------:R-:W-:Y:S02]  /*6710*/  ISETP.NE.AND P0, PT, R2, RZ, PT ;  /* 0x000000ff0200720c */ /* 0x000fe40003f05270 */
[----:B-1----:R-:W-:-:S11]  /*6720*/  FMNMX R7, R5, R4, !PT ;  /* 0x0000000405077209 */ /* 0x002fd60007800000 */
[----:B------:R-:W-:Y:S05]  /*6730*/  @P0 BRA `(.L_x_10367) ;  /* 0x0000000000080947 */ /* 0x000fea0003800000 */
[----:B0-----:R-:W0:Y:S02]  /*6740*/  LDC.64 R4, c[0x0][0x3f8] ;  /* 0x0000fe00ff047b82 */ /* 0x001e240000000a00 */
[----:B0-----:R1:W-:Y:S02]  /*6750*/  REDG.E.MAX.S32.STRONG.GPU desc[UR8][R4.64], R7 ;  /* 0x000000070400798e */ /* 0x0013e4000d12e308 */
.L_x_10367:
[----:B------:R-:W-:Y:S05]  /*6760*/  BSYNC B0 ;  /* 0x0000000000007941 */ /* 0x000fea0003800000 */
.L_x_10366:
        /* <DEDUP_REMOVED lines=12> */
[----:B01----:R-:W-:Y:S05]  /*6830*/  CALL.REL.NOINC `($__internal_168_$__cuda_sm20_rcp_rn_f32_slowpath) ;  /* 0x00000000005c7944 */ /* 0x003fea0003c00000 */
[----:B------:R-:W-:Y:S01]  /*6840*/  MOV R5, R0 ;  /* 0x0000000000057202 */ /* 0x000fe20000000f00 */
[----:B------:R-:W-:Y:S06]  /*6850*/  BRA `(.L_x_10370) ;  /* 0x0000000000107947 */ /* 0x000fec0003800000 */
.L_x_10369:
[----:B------:R-:W3:Y:S02]  /*6860*/  MUFU.RCP R0, R3 ;  /* 0x0000000300007308 */ /* 0x000ee40000001000 */
[----:B---3--:R-:W-:-:S04]  /*6870*/  FFMA R2, R0, R3, -1 ;  /* 0xbf80000000027423 */ /* 0x008fc80000000003 */
[----:B01----:R-:W-:-:S04]  /*6880*/  FADD.FTZ R5, -R2, -RZ ;  /* 0x800000ff02057221 */ /* 0x003fc80000010100 */
[----:B------:R-:W-:-:S07]  /*6890*/  FFMA R5, R0, R5, R0 ;  /* 0x0000000500057223 */ /* 0x000fce0000000000 */
.L_x_10370:
[----:B------:R-:W0:Y:S02]  /*68a0*/  LDC.64 R2, c[0x0][0x3f0] ;  /* 0x0000fc00ff027b82 */ /* 0x000e240000000a00 */
[----:B0-----:R-:W-:Y:S01]  /*68b0*/  STG.E desc[UR8][R2.64], R5 ;  /* 0x0000000502007986 */ /* 0x001fe2000c101908 */
[----:B------:R-:W-:Y:S05]  /*68c0*/  EXIT ;  /* 0x000000000000794d */ /* 0x000fea0003800000 */
.L_x_10368:
[----:B------:R-:W-:Y:S02]  /*68d0*/  MOV R7, 0x2 ;  /* 0x0000000200077802 */ /* 0x000fe40000000f00 */
[----:B------:R-:W-:Y:S02]  /*68e0*/  MOV R9, 0x1f ;  /* 0x0000001f00097802 */ /* 0x000fe40000000f00 */
[----:B------:R-:W-:-:S07]  /*68f0*/  MOV R6, 0xffffffff ;  /* 0xffffffff00067802 */ /* 0x000fce0000000f00 */
[----:B012--5:R-:W-:Y:S05]  /*6900*/  WARPSYNC.COLLECTIVE R6, `(.L_x_10371) ;  /* 0x0000000006087348 */ /* 0x027fea0003c00000 */
[----:B01----:R0:W1:Y:S02]  /*6910*/  SHFL.DOWN P0, R4, R0, R7, R9 ;  /* 0x0800000700047389 */ /* 0x0030640000000009 */
[----:B012--5:R-:W-:Y:S05]  /*6920*/  ENDCOLLECTIVE ;  /* 0x000000000000791b */ /* 0x027fea0003800000 */
.L_x_10371:
[----:B------:R-:W-:Y:S02]  /*6930*/  MOV R7, 0x1 ;  /* 0x0000000100077802 */ /* 0x000fe40000000f00 */
[----:B------:R-:W-:-:S04]  /*6940*/  MOV R5, R4 ;  /* 0x0000000400057202 */ /* 0x000fc80000000f00 */
[----:B------:R-:W-:-:S04]  /*6950*/  FMNMX R5, R5, R0, !PT ;  /* 0x0000000005057209 */ /* 0x000fc80007800000 */
[----:B------:R-:W-:-:S07]  /*6960*/  MOV R0, R5 ;  /* 0x0000000500007202 */ /* 0x000fce0000000f00 */
[----:B------:R-:W-:Y:S05]  /*6970*/  WARPSYNC.COLLECTIVE R6, `(.L_x_10372) ;  /* 0x0000000006087348 */ /* 0x000fea0003c00000 */
[----:B------:R0:W1:Y:S02]  /*6980*/  SHFL.DOWN P0, R4, R0, R7, R9 ;  /* 0x0800000700047389 */ /* 0x0000640000000009 */
[----:B01----:R-:W-:Y:S05]  /*6990*/  ENDCOLLECTIVE ;  /* 0x000000000000791b */ /* 0x003fea0003800000 */
.L_x_10372:
[----:B------:R-:W-:Y:S05]  /*69a0*/  BRA `(.L_x_10373) ;  /* 0xfffffffc00587947 */ /* 0x000fea000383ffff */
        .weak           $__internal_168_$__cuda_sm20_rcp_rn_f32_slowpath
        .type           $__internal_168_$__cuda_sm20_rcp_rn_f32_slowpath,@function
        .size           $__internal_168_$__cuda_sm20_rcp_rn_f32_slowpath,(.L_x_13036 - $__internal_168_$__cuda_sm20_rcp_rn_f32_slowpath)
$__internal_168_$__cuda_sm20_rcp_rn_f32_slowpath:
        /* <DEDUP_REMOVED lines=15> */
.L_x_10375:
        /* <DEDUP_REMOVED lines=33> */
.L_x_10377:
[----:B------:R0:W1:Y:S02]  /*6cb0*/  MUFU.RCP R209, R2 ;  /* 0x0000000200d17308 */ /* 0x0000640000001000 */
.L_x_10376:
[----:B------:R-:W-:Y:S05]  /*6cc0*/  BSYNC B1 ;  /* 0x0000000000017941 */ /* 0x000fea0003800000 */
.L_x_10374:
[----:B-1----:R-:W-:Y:S01]  /*6cd0*/  MOV R0, R209 ;  /* 0x000000d100007202 */ /* 0x002fe20000000f00 */
[----:B------:R-:W-:-:S04]  /*6ce0*/  HFMA2 R209, -RZ, RZ, 0, 0 ;  /* 0x00000000ffd17431 */ /* 0x000fc800000001ff */
[----:B0-----:R-:W-:Y:S05]  /*6cf0*/  RET.REL.NODEC R208 `(_ZN18transformer_engine13normalization19ln_fwd_tuned_kernelINS0_13Kernel_traitsIff13__nv_fp8_e4m3fjLj32768ELj4ELj1ELj4ELj16ENS0_18Kernel_traits_baseILj32768EffS3_fjLj128EEEEEEEvNS0_19ForwardKernelParamsE) ;  /* 0xffffff90d0c07950 */ /* 0x001fea0003c3ffff */
.L_x_10378:
        /* <DEDUP_REMOVED lines=16> */
.L_x_13036:


//--------------------- .text._ZN18transformer_engine13normalization19ln_fwd_tuned_kernelINS0_13Kernel_traitsIff13__nv_fp8_e4m3fjLj30720ELj4ELj1ELj4ELj4ENS0_18Kernel_traits_baseILj30720EffS3_fjLj128EEEEEEEvNS0_19ForwardKernelParamsE --------------------------
	.section	.text._ZN18transformer_engine13normalization19ln_fwd_tuned_kernelINS0_13Kernel_traitsIff13__nv_fp8_e4m3fjLj30720ELj4ELj1ELj4ELj4ENS0_18Kernel_traits_baseILj30720EffS3_fjLj128EEEEEEEvNS0_19ForwardKernelParamsE,"ax",@progbits
	.align	128
        .global         _ZN18transformer_engine13normalization19ln_fwd_tuned_kernelINS0_13Kernel_traitsIff13__nv_fp8_e4m3fjLj30720ELj4ELj1ELj4ELj4ENS0_18Kernel_traits_baseILj30720EffS3_fjLj128EEEEEEEvNS0_19ForwardKernelParamsE
        .type           _ZN18transformer_engine13normalization19ln_fwd_tuned_kernelINS0_13Kernel_traitsIff13__nv_fp8_e4m3fjLj30720ELj4ELj1ELj4ELj4ENS0_18Kernel_traits_baseILj30720EffS3_fjLj128EEEEEEEvNS0_19ForwardKernelParamsE,@function
        .size           _ZN18transformer_engine13normalization19ln_fwd_tuned_kernelINS0_13Kernel_traitsIff13__nv_fp8_e4m3fjLj30720ELj4ELj1ELj4ELj4ENS0_18Kernel_traits_baseILj30720EffS3_fjLj128EEEEEEEvNS0_19ForwardKernelParamsE,(.L_x_13037 - _ZN18transformer_engine13normalization19ln_fwd_tuned_kernelINS0_13Kernel_traitsIff13__nv_fp8_e4m3fjLj30720ELj4ELj1ELj4ELj4ENS0_18Kernel_traits_baseILj30720EffS3_fjLj128EEEEEEEvNS0_19ForwardKernelParamsE)
        .other          _ZN18transformer_engine13normalization19ln_fwd_tuned_kernelINS0_13Kernel_traitsIff13__nv_fp8_e4m3fjLj30720ELj4ELj1ELj4ELj4ENS0_18Kernel_traits_baseILj30720EffS3_fjLj128EEEEEEEvNS0_19ForwardKernelParamsE,@"STO_CUDA_ENTRY STV_DEFAULT"
_ZN18transformer_engine13normalization19ln_fwd_tuned_kernelINS0_13Kernel_traitsIff13__nv_fp8_e4m3fjLj30720ELj4ELj1ELj4ELj4ENS0_18Kernel_traits_baseILj30720EffS3_fjLj128EEEEEEEvNS0_19ForwardKernelParamsE:
.text._ZN18transformer_engine13normalization19ln_fwd_tuned_kernelINS0_13Kernel_traitsIff13__nv_fp8_e4m3fjLj30720ELj4ELj1ELj4ELj4ENS0_18Kernel_traits_baseILj30720EffS3_fjLj128EEEEEEEvNS0_19ForwardKernelParamsE:
        /* <DEDUP_REMOVED lines=214> */
.L_x_10398:
[----:B---3--:R-:W0:Y:S01]  /*0d60*/  LDC.64 R122, c[0x0][0x390] ;  /* 0x0000e400ff7a7b82 */ /* 0x008e220000000a00 */
        /* <DEDUP_REMOVED lines=10> */
[--C-:B------:R-:W-:Y:S01]  /*0e10*/  IMAD.WIDE.U32 R130, R151, 0x4, R122.reuse ;  /* 0x0000000497827825 */ /* 0x100fe200078e007a */
[----:B------:R-:W-:Y:S02]  /*0e20*/  IADD3 R159, PT, PT, R141, 0xe00, RZ ;  /* 0x00000e008d9f7810 */ /* 0x000fe40007ffe0ff */
[----:B------:R1:W4:Y:S01]  /*0e30*/  LDG.E R157, desc[UR8][R126.64] ;  /* 0x000000087e9d7981 */ /* 0x000322000c1e1900 */
[--C-:B------:R-:W-:Y:S01]  /*0e40*/  IMAD.WIDE.U32 R134, R155, 0x4, R122.reuse ;  /* 0x000000049b867825 */ /* 0x100fe200078e007a */
[----:B------:R-:W-:Y:S02]  /*0e50*/  IADD3 R163, PT, PT, R141, 0x1000, RZ ;  /* 0x000010008da37810 */ /* 0x000fe40007ffe0ff */
[----:B------:R1:W4:Y:S01]  /*0e60*/  LDG.E R161, desc[UR8][R130.64] ;  /* 0x0000000882a17981 */ /* 0x000322000c1e1900 */
[----:B------:R-:W-:Y:S01]  /*0e70*/  IMAD.WIDE.U32 R128, R159, 0x4, R122 ;  /* 0x000000049f807825 */ /* 0x000fe200078e007a */
[----:B------:R-:W-:-:S02]  /*0e80*/  IADD3 R167, PT, PT, R141, 0x1200, RZ ;  /* 0x000012008da77810 */ /* 0x000fc40007ffe0ff */
[----:B------:R1:W4:Y:S01]  /*0e90*/  LDG.E R165, desc[UR8][R134.64] ;  /* 0x0000000886a57981 */ /* 0x000322000c1e1900 */
[--C-:B0-----:R-:W-:Y:S01]  /*0ea0*/  IMAD.WIDE.U32 R124, R163, 0x4, R122.reuse ;  /* 0x00000004a37c7825 */ /* 0x101fe200078e007a */
[----:B------:R-:W-:Y:S02]  /*0eb0*/  IADD3 R171, PT, PT, R141, 0x1400, RZ ;  /* 0x000014008dab7810 */ /* 0x000fe40007ffe0ff */
[----:B------:R0:W4:Y:S01]  /*0ec0*/  LDG.E R169, desc[UR8][R128.64] ;  /* 0x0000000880a97981 */ /* 0x000122000c1e1900 */
[--C-:B-1----:R-:W-:Y:S01]  /*0ed0*/  IMAD.WIDE.U32 R126, R167, 0x4, R122.reuse ;  /* 0x00000004a77e7825 */ /* 0x102fe200078e007a */
[----:B------:R-:W-:Y:S02]  /*0ee0*/  IADD3 R175, PT, PT, R141, 0x1600, RZ ;  /* 0x000016008daf7810 */ /* 0x000fe40007ffe0ff */
[----:B------:R1:W4:Y:S01]  /*0ef0*/  LDG.E R173, desc[UR8][R124.64] ;  /* 0x000000087cad7981 */ /* 0x000322000c1e1900 */
[----:B------:R-:W-:Y:S01]  /*0f00*/  IMAD.WIDE.U32 R130, R171, 0x4, R122 ;  /* 0x00000004ab827825 */ /* 0x000fe200078e007a */
[----:B------:R-:W-:-:S02]  /*0f10*/  IADD3 R179, PT, PT, R141, 0x1800, RZ ;  /* 0x000018008db37810 */ /* 0x000fc40007ffe0ff */
[----:B------:R1:W4:Y:S01]  /*0f20*/  LDG.E R177, desc[UR8][R126.64] ;  /* 0x000000087eb17981 */ /* 0x000322000c1e1900 */
[--C-:B------:R-:W-:Y:S01]  /*0f30*/  IMAD.WIDE.U32 R134, R175, 0x4, R122.reuse ;  /* 0x00000004af867825 */ /* 0x100fe200078e007a */
[----:B------:R-:W-:Y:S02]  /*0f40*/  IADD3 R183, PT, PT, R141, 0x1a00, RZ ;  /* 0x00001a008db77810 */ /* 0x000fe40007ffe0ff */
[----:B------:R1:W4:Y:S01]  /*0f50*/  LDG.E R181, desc[UR8][R130.64] ;  /* 0x0000000882b57981 */ /* 0x000322000c1e1900 */
[--C-:B0-----:R-:W-:Y:S01]  /*0f60*/  IMAD.WIDE.U32 R128, R179, 0x4, R122.reuse ;  /* 0x00000004b3807825 */ /* 0x101fe200078e007a */
[----:B------:R-:W-:Y:S02]  /*0f70*/  IADD3 R187, PT, PT, R141, 0x1c00, RZ ;  /* 0x00001c008dbb7810 */ /* 0x000fe40007ffe0ff */
[----:B------:R0:W4:Y:S01]  /*0f80*/  LDG.E R185, desc[UR8][R134.64] ;  /* 0x0000000886b97981 */ /* 0x000122000c1e1900 */
[----:B-1----:R-:W-:Y:S01]  /*0f90*/  IMAD.WIDE.U32 R124, R183, 0x4, R122 ;  /* 0x00000004b77c7825 */ /* 0x002fe200078e007a */
[----:B------:R-:W-:-:S02]  /*0fa0*/  IADD3 R191, PT, PT, R141, 0x1e00, RZ ;  /* 0x00001e008dbf7810 */ /* 0x000fc40007ffe0ff */
[----:B------:R1:W4:Y:S01]  /*0fb0*/  LDG.E R189, desc[UR8][R128.64] ;  /* 0x0000000880bd7981 */ /* 0x000322000c1e1900 */
[--C-:B------:R-:W-:Y:S01]  /*0fc0*/  IMAD.WIDE.U32 R126, R187, 0x4, R122.reuse ;  /* 0x00000004bb7e7825 */ /* 0x100fe200078e007a */
[----:B------:R-:W-:Y:S02]  /*0fd0*/  IADD3 R199, PT, PT, R141, 0x2000, RZ ;  /* 0x000020008dc77810 */ /* 0x000fe40007ffe0ff */
[----:B------:R1:W4:Y:S01]  /*0fe0*/  LDG.E R193, desc[UR8][R124.64] ;  /* 0x000000087cc17981 */ /* 0x000322000c1e1900 */
[--C-:B------:R-:W-:Y:S01]  /*0ff0*/  IMAD.WIDE.U32 R130, R191, 0x4, R122.reuse ;  /* 0x00000004bf827825 */ /* 0x100fe200078e007a */
[----:B------:R-:W-:Y:S02]  /*1000*/  IADD3 R197, PT, PT, R141, 0x2200, RZ ;  /* 0x000022008dc57810 */ /* 0x000fe40007ffe0ff */
[----:B------:R1:W4:Y:S01]  /*1010*/  LDG.E R195, desc[UR8][R126.64] ;  /* 0x000000087ec37981 */ /* 0x000322000c1e1900 */
[----:B0-----:R-:W-:Y:S01]  /*1020*/  IMAD.WIDE.U32 R134, R199, 0x4, R122 ;  /* 0x00000004c7867825 */ /* 0x001fe200078e007a */
[----:B------:R-:W-:-:S02]  /*1030*/  IADD3 R203, PT, PT, R141, 0x2400, RZ ;  /* 0x000024008dcb7810 */ /* 0x000fc40007ffe0ff */
[----:B------:R0:W4:Y:S01]  /*1040*/  LDG.E R199, desc[UR8][R130.64] ;  /* 0x0000000882c77981 */ /* 0x000122000c1e1900 */
[--C-:B-1----:R-:W-:Y:S01]  /*1050*/  IMAD.WIDE.U32 R128, R197, 0x4, R122.reuse ;  /* 0x00000004c5807825 */ /* 0x102fe200078e007a */
        /* <DEDUP_REMOVED lines=63> */
[C---:B------:R-:W-:Y:S02]  /*1450*/  IADD3 R148, PT, PT, R141.reuse, 0x5000, RZ ;  /* 0x000050008d947810 */ /* 0x040fe40007ffe0ff */
[----:B------:R1:W4:Y:S01]  /*1460*/  LDG.E R144, desc[UR8][R128.64] ;  /* 0x0000000880907981 */ /* 0x000322000c1e1900 */
[--C-:B------:R-:W-:Y:S01]  /*1470*/  IMAD.WIDE.U32 R126, R146, 0x4, R122.reuse ;  /* 0x00000004927e7825 */ /* 0x100fe200078e007a */
[C---:B------:R-:W-:Y:S02]  /*1480*/  IADD3 R150, PT, PT, R141.reuse, 0x5200, RZ ;  /* 0x000052008d967810 */ /* 0x040fe40007ffe0ff */
[----:B------:R1:W4:Y:S01]  /*1490*/  LDG.E R146, desc[UR8][R124.64] ;  /* 0x000000087c927981 */ /* 0x000322000c1e1900 */
[----:B0-----:R-:W-:Y:S01]  /*14a0*/  IMAD.WIDE.U32 R130, R148, 0x4, R122 ;  /* 0x0000000494827825 */ /* 0x001fe200078e007a */
[----:B------:R-:W-:-:S02]  /*14b0*/  IADD3 R152, PT, PT, R141, 0x5400, RZ ;  /* 0x000054008d987810 */ /* 0x000fc40007ffe0ff */
[----:B------:R0:W4:Y:S01]  /*14c0*/  LDG.E R148, desc[UR8][R126.64] ;  /* 0x000000087e947981 */ /* 0x000122000c1e1900 */
[--C-:B-1----:R-:W-:Y:S01]  /*14d0*/  IMAD.WIDE.U32 R134, R150, 0x4, R122.reuse ;  /* 0x0000000496867825 */ /* 0x102fe200078e007a */
[C---:B------:R-:W-:Y:S02]  /*14e0*/  IADD3 R154, PT, PT, R141.reuse, 0x5600, RZ ;  /* 0x000056008d9a7810 */ /* 0x040fe40007ffe0ff */
[----:B------:R1:W4:Y:S01]  /*14f0*/  LDG.E R150, desc[UR8][R130.64] ;  /* 0x0000000882967981 */ /* 0x000322000c1e1900 */
[--C-:B------:R-:W-:Y:S01]  /*1500*/  IMAD.WIDE.U32 R128, R152, 0x4, R122.reuse ;  /* 0x0000000498807825 */ /* 0x100fe200078e007a */
[C---:B------:R-:W-:Y:S02]  /*1510*/  IADD3 R156, PT, PT, R141.reuse, 0x5800, RZ ;  /* 0x000058008d9c7810 */ /* 0x040fe40007ffe0ff */
[----:B------:R1:W4:Y:S01]  /*1520*/  LDG.E R152, desc[UR8][R134.64] ;  /* 0x0000000886987981 */ /* 0x000322000c1e1900 */
[----:B------:R-:W-:Y:S01]  /*1530*/  IMAD.WIDE.U32 R124, R154, 0x4, R122 ;  /* 0x000000049a7c7825 */ /* 0x000fe200078e007a */
[----:B------:R-:W-:-:S02]  /*1540*/  IADD3 R160, PT, PT, R141, 0x5a00, RZ ;  /* 0x00005a008da07810 */ /* 0x000fc40007ffe0ff */
[----:B------:R1:W4:Y:S01]  /*1550*/  LDG.E R154, desc[UR8][R128.64] ;  /* 0x00000008809a7981 */ /* 0x000322000c1e1900 */
[--C-:B0-----:R-:W-:Y:S01]  /*1560*/  IMAD.WIDE.U32 R126, R156, 0x4, R122.reuse ;  /* 0x000000049c7e7825 */ /* 0x101fe200078e007a */
[C---:B------:R-:W-:Y:S02]  /*1570*/  IADD3 R158, PT, PT, R141.reuse, 0x5c00, RZ ;  /* 0x00005c008d9e7810 */ /* 0x040fe40007ffe0ff */
[----:B------:R0:W4:Y:S01]  /*1580*/  LDG.E R156, desc[UR8][R124.64] ;  /* 0x000000087c9c7981 */ /* 0x000122000c1e1900 */
[--C-:B-1----:R-:W-:Y:S01]  /*1590*/  IMAD.WIDE.U32 R130, R160, 0x4, R122.reuse ;  /* 0x00000004a0827825 */ /* 0x102fe200078e007a */
[C---:B------:R-:W-:Y:S02]  /*15a0*/  IADD3 R166, PT, PT, R141.reuse, 0x5e00, RZ ;  /* 0x00005e008da67810 */ /* 0x040fe40007ffe0ff */
[----:B------:R1:W4:Y:S01]  /*15b0*/  LDG.E R160, desc[UR8][R126.64] ;  /* 0x000000087ea07981 */ /* 0x000322000c1e1900 */
[----:B------:R-:W-:Y:S01]  /*15c0*/  IMAD.WIDE.U32 R134, R158, 0x4, R122 ;  /* 0x000000049e867825 */ /* 0x000fe200078e007a */
[----:B------:R-:W-:-:S02]  /*15d0*/  IADD3 R164, PT, PT, R141, 0x6000, RZ ;  /* 0x000060008da47810 */ /* 0x000fc40007ffe0ff */
[----:B------:R1:W4:Y:S01]  /*15e0*/  LDG.E R162, desc[UR8][R130.64] ;  /* 0x0000000882a27981 */ /* 0x000322000c1e1900 */
[--C-:B------:R-:W-:Y:S01]  /*15f0*/  IMAD.WIDE.U32 R128, R166, 0x4, R122.reuse ;  /* 0x00000004a6807825 */ /* 0x100fe200078e007a */
[C---:B------:R-:W-:Y:S02]  /*1600*/  IADD3 R170, PT, PT, R141.reuse, 0x6200, RZ ;  /* 0x000062008daa7810 */ /* 0x040fe40007ffe0ff */
[----:B------:R1:W4:Y:S01]  /*1610*/  LDG.E R166, desc[UR8][R134.64] ;  /* 0x0000000886a67981 */ /* 0x000322000c1e1900 */
[--C-:B0-----:R-:W-:Y:S01]  /*1620*/  IMAD.WIDE.U32 R124, R164, 0x4, R122.reuse ;  /* 0x00000004a47c7825 */ /* 0x101fe200078e007a */
[C---:B------:R-:W-:Y:S02]  /*1630*/  IADD3 R172, PT, PT, R141.reuse, 0x6400, RZ ;  /* 0x000064008dac7810 */ /* 0x040fe40007ffe0ff */
        /* <DEDUP_REMOVED lines=21> */
[----:B------:R-:W4:Y:S01]  /*1790*/  LDG.E R186, desc[UR8][R126.64] ;  /* 0x000000087eba7981 */ /* 0x000f22000c1e1900 */
[--C-:B0-----:R-:W-:Y:S01]  /*17a0*/  IMAD.WIDE.U32 R134, R174, 0x4, R122.reuse ;  /* 0x00000004ae867825 */ /* 0x101fe200078e007a */
[C---:B------:R-:W-:Y:S02]  /*17b0*/  IADD3 R190, PT, PT, R141.reuse, 0x7400, RZ ;  /* 0x000074008dbe7810 */ /* 0x040fe40007ffe0ff */
[----:B------:R-:W4:Y:S01]  /*17c0*/  LDG.E R188, desc[UR8][R130.64] ;  /* 0x0000000882bc7981 */ /* 0x000f22000c1e1900 */
[--C-:B-1----:R-:W-:Y:S01]  /*17d0*/  IMAD.WIDE.U32 R128, R178, 0x4, R122.reuse ;  /* 0x00000004b2807825 */ /* 0x102fe200078e007a */
[----:B------:R-:W-:Y:S02]  /*17e0*/  IADD3 R178, PT, PT, R141, 0x7600, RZ ;  /* 0x000076008db27810 */ /* 0x000fe40007ffe0ff */
[----:B------:R-:W4:Y:S01]  /*17f0*/  LDG.E R135, desc[UR8][R134.64] ;  /* 0x0000000886877981 */ /* 0x000f22000c1e1900 */
[----:B------:R-:W-:-:S03]  /*1800*/  IMAD.WIDE.U32 R124, R190, 0x4, R122 ;  /* 0x00000004be7c7825 */ /* 0x000fc600078e007a */
[----:B------:R0:W4:Y:S01]  /*1810*/  LDG.E R190, desc[UR8][R128.64] ;  /* 0x0000000880be7981 */ /* 0x000122000c1e1900 */
[----:B------:R-:W-:-:S03]  /*1820*/  IMAD.WIDE.U32 R122, R178, 0x4, R122 ;  /* 0x00000004b27a7825 */ /* 0x000fc600078e007a */
[----:B------:R-:W4:Y:S04]  /*1830*/  LDG.E R192, desc[UR8][R124.64] ;  /* 0x000000087cc07981 */ /* 0x000f28000c1e1900 */
[----:B------:R1:W4:Y:S01]  /*1840*/  LDG.E R194, desc[UR8][R122.64] ;  /* 0x000000087ac27981 */ /* 0x000322000c1e1900 */
[C---:B------:R-:W-:Y:S01]  /*1850*/  ISETP.NE.AND P1, PT, R6.reuse, RZ, PT ;  /* 0x000000ff0600720c */ /* 0x040fe20003f25270 */
[----:B------:R-:W-:Y:S01]  /*1860*/  BSSY.RECONVERGENT B0, `(.L_x_10380) ;  /* 0x00000d5000007945 */ /* 0x000fe20003800200 */
[----:B0-----:R-:W-:Y:S01]  /*1870*/  HFMA2 R129, -RZ, RZ, 0, 0 ;  /* 0x00000000ff817431 */ /* 0x001fe200000001ff */
[----:B------:R-:W-:Y:S01]  /*1880*/  ISETP.GT.U32.AND P2, PT, R6, 0x3, PT ;  /* 0x000000030600780c */ /* 0x000fe20003f44070 */
        /* <DEDUP_REMOVED lines=210> */
.L_x_10381:
[----:B------:R-:W-:Y:S05]  /*25b0*/  BSYNC.RECONVERGENT B0 ;  /* 0x0000000000007941 */ /* 0x000fea0003800200 */
.L_x_10380:
        /* <DEDUP_REMOVED lines=12> */
.L_x_10383:
[----:B------:R-:W-:Y:S05]  /*2680*/  BSYNC.RECONVERGENT B0 ;  /* 0x0000000000007941 */ /* 0x000fea0003800200 */
.L_x_10382:
        /* <DEDUP_REMOVED lines=12> */
[----:B-----5:R-:W-:Y:S05]  /*2750*/  CALL.REL.NOINC `($__internal_169_$__cuda_sm20_rcp_rn_f32_slowpath) ;  /* 0x0000003000d47944 */ /* 0x020fea0003c00000 */
[----:B------:R-:W-:Y:S01]  /*2760*/  MOV R122, R196 ;  /* 0x000000c4007a7202 */ /* 0x000fe20000000f00 */
[----:B------:R-:W-:Y:S06]  /*2770*/  BRA `(.L_x_10386) ;  /* 0x0000000000107947 */ /* 0x000fec0003800000 */
.L_x_10385:
[----:B------:R-:W0:Y:S02]  /*2780*/  MUFU.RCP R123, R126 ;  /* 0x0000007e007b7308 */ /* 0x000e240000001000 */
[----:B0-----:R-:W-:-:S04]  /*2790*/  FFMA R122, R126, R123, -1 ;  /* 0xbf8000007e7a7423 */ /* 0x001fc8000000007b */
[----:B------:R-:W-:-:S04]  /*27a0*/  FADD.FTZ R122, -R122, -RZ ;  /* 0x800000ff7a7a7221 */ /* 0x000fc80000010100 */
[----:B------:R-:W-:-:S07]  /*27b0*/  FFMA R122, R123, R122, R123 ;  /* 0x0000007a7b7a7223 */ /* 0x000fce000000007b */
.L_x_10386:
[----:B------:R-:W-:Y:S05]  /*27c0*/  BSYNC.RECONVERGENT B0 ;  /* 0x0000000000007941 */ /* 0x000fea0003800200 */
.L_x_10384:
        /* <DEDUP_REMOVED lines=20> */
[----:B-----5:R-:W-:Y:S05]  /*2910*/  CALL.REL.NOINC `($__internal_169_$__cuda_sm20_rcp_rn_f32_slowpath) ;  /* 0x0000003000647944 */ /* 0x020fea0003c00000 */
[----:B------:R-:W-:Y:S01]  /*2920*/  MOV R130, R196 ;  /* 0x000000c400827202 */ /* 0x000fe20000000f00 */
[----:B------:R-:W-:Y:S06]  /*2930*/  BRA `(.L_x_10389) ;  /* 0x0000000000107947 */ /* 0x000fec0003800000 */
.L_x_10388:
[----:B------:R-:W0:Y:S02]  /*2940*/  MUFU.RCP R130, R131 ;  /* 0x0000008300827308 */ /* 0x000e240000001000 */
[----:B0-----:R-:W-:-:S04]  /*2950*/  FFMA R122, R131, R130, -1 ;  /* 0xbf800000837a7423 */ /* 0x001fc80000000082 */
[----:B------:R-:W-:-:S04]  /*2960*/  FADD.FTZ R123, -R122, -RZ ;  /* 0x800000ff7a7b7221 */ /* 0x000fc80000010100 */
[----:B------:R-:W-:-:S07]  /*2970*/  FFMA R130, R130, R123, R130 ;  /* 0x0000007b82827223 */ /* 0x000fce0000000082 */
.L_x_10389:
[----:B------:R-:W-:Y:S05]  /*2980*/  BSYNC.RECONVERGENT B0 ;  /* 0x0000000000007941 */ /* 0x000fea0003800200 */
.L_x_10387:
        /* <DEDUP_REMOVED lines=44> */
.L_x_10391:
[----:B0-----:R-:W2:Y:S04]  /*2c50*/  LDG.E.STRONG.GPU R124, desc[UR8][R126.64] ;  /* 0x000000087e7c7981 */ /* 0x001ea8000c1ef900 */
[----:B--2---:R-:W-:Y:S01]  /*2c60*/  CCTL.IVALL ;  /* 0x00000000ff00798f */ /* 0x004fe20002000000 */
[----:B------:R-:W-:Y:S05]  /*2c70*/  YIELD ;  /* 0x0000000000007946 */ /* 0x000fea0003800000 */
[----:B------:R-:W-:-:S13]  /*2c80*/  ISETP.NE.AND P2, PT, R124, R134, PT ;  /* 0x000000867c00720c */ /* 0x000fda0003f45270 */
[----:B------:R-:W-:Y:S05]  /*2c90*/  @P2 BRA `(.L_x_10391) ;  /* 0xfffffffc00ec2947 */ /* 0x000fea000383ffff */
.L_x_10390:
        /* <DEDUP_REMOVED lines=18> */
[----:B012--5:R-:W-:Y:S05]  /*2dc0*/  CALL.REL.NOINC `($__internal_169_$__cuda_sm20_rcp_rn_f32_slowpath) ;  /* 0x0000002c00387944 */ /* 0x027fea0003c00000 */
[----:B------:R-:W-:Y:S01]  /*2dd0*/  MOV R122, R196 ;  /* 0x000000c4007a7202 */ /* 0x000fe20000000f00 */
[----:B------:R-:W-:Y:S06]  /*2de0*/  BRA `(.L_x_10394) ;  /* 0x0000000000107947 */ /* 0x000fec0003800000 */
.L_x_10393:
[----:B------:R-:W3:Y:S02]  /*2df0*/  MUFU.RCP R123, R124 ;  /* 0x0000007c007b7308 */ /* 0x000ee40000001000 */
[----:B---3--:R-:W-:-:S04]  /*2e00*/  FFMA R122, R124, R123, -1 ;  /* 0xbf8000007c7a7423 */ /* 0x008fc8000000007b */
[----:B------:R-:W-:-:S04]  /*2e10*/  FADD.FTZ R122, -R122, -RZ ;  /* 0x800000ff7a7a7221 */ /* 0x000fc80000010100 */
[----:B------:R-:W-:-:S07]  /*2e20*/  FFMA R122, R123, R122, R123 ;  /* 0x0000007a7b7a7223 */ /* 0x000fce000000007b */
.L_x_10394:
[----:B------:R-:W-:Y:S05]  /*2e30*/  BSYNC.RECONVERGENT B0 ;  /* 0x0000000000007941 */ /* 0x000fea0003800200 */
.L_x_10392:
        /* <DEDUP_REMOVED lines=20> */
[----:B-----5:R-:W-:Y:S05]  /*2f80*/  CALL.REL.NOINC `($__internal_169_$__cuda_sm20_rcp_rn_f32_slowpath) ;  /* 0x0000002800c87944 */ /* 0x020fea0003c00000 */
[----:B------:R-:W-:Y:S01]  /*2f90*/  MOV R122, R196 ;  /* 0x000000c4007a7202 */ /* 0x000fe20000000f00 */
[----:B------:R-:W-:Y:S06]  /*2fa0*/  BRA `(.L_x_10397) ;  /* 0x0000000000107947 */ /* 0x000fec0003800000 */
.L_x_10396:
[----:B------:R-:W0:Y:S02]  /*2fb0*/  MUFU.RCP R122, R131 ;  /* 0x00000083007a7308 */ /* 0x000e240000001000 */
[----:B0-----:R-:W-:-:S04]  /*2fc0*/  FFMA R123, R131, R122, -1 ;  /* 0xbf800000837b7423 */ /* 0x001fc8000000007a */
[----:B------:R-:W-:-:S04]  /*2fd0*/  FADD.FTZ R123, -R123, -RZ ;  /* 0x800000ff7b7b7221 */ /* 0x000fc80000010100 */
[----:B------:R-:W-:-:S07]  /*2fe0*/  FFMA R122, R122, R123, R122 ;  /* 0x0000007b7a7a7223 */ /* 0x000fce000000007a */
.L_x_10397:
[----:B------:R-:W-:Y:S05]  /*2ff0*/  BSYNC.RECONVERGENT B0 ;  /* 0x0000000000007941 */ /* 0x000fea0003800200 */
.L_x_10395:
[----:B------:R-:W-:Y:S01]  /*3000*/  FADD R123, R127, -R126 ;  /* 0x8000007e7f7b7221 */ /* 0x000fe20000000000 */
[----:B------:R-:W-:Y:S01]  /*3010*/  FADD R129, R128, R129 ;  /* 0x0000008180817221 */ /* 0x000fe20000000000 */
[----:B------:R-:W0:Y:S01]  /*3020*/  LDCU.64 UR10, c[0x0][0x3f8] ;  /* 0x00007f00ff0a77ac */ /* 0x000e220008000a00 */
[----:B------:R-:W-:Y:S01]  /*3030*/  IADD3 R140, PT, PT, R140, 0x1, RZ ;  /* 0x000000018c8c7810 */ /* 0x000fe20007ffe0ff */
[----:B------:R-:W-:Y:S01]  /*3040*/  FMUL R123, R123, R123 ;  /* 0x0000007b7b7b7220 */ /* 0x000fe20000400000 */
[----:B------:R-:W1:Y:S02]  /*3050*/  LDCU UR5, c[0x0][0x388] ;  /* 0x00007100ff0577ac */ /* 0x000e640008000800 */
[----:B------:R-:W-:Y:S01]  /*3060*/  LOP3.LUT R140, R140, 0x3, RZ, 0xc0, !PT ;  /* 0x000000038c8c7812 */ /* 0x000fe200078ec0ff */
[C---:B------:R-:W-:Y:S01]  /*3070*/  FMUL R130, R124.reuse, R123 ;  /* 0x0000007b7c827220 */ /* 0x040fe20000400000 */
[C---:B------:R-:W-:Y:S01]  /*3080*/  FMUL R123, R125.reuse, R126 ;  /* 0x0000007e7d7b7220 */ /* 0x040fe20000400000 */
[----:B------:R-:W-:Y:S01]  /*3090*/  UPLOP3.LUT UP0, UPT, UPT, UPT, UP0, 0x40, 0x4 ;  /* 0x000000000004789c */ /* 0x000fe20003f0e800 */
[----:B------:R-:W2:Y:S01]  /*30a0*/  LDC R126, c[0x0][0x3d8] ;  /* 0x0000f600ff7e7b82 */ /* 0x000ea20000000800 */
[----:B------:R-:W-:Y:S01]  /*30b0*/  FMUL R130, R125, R130 ;  /* 0x000000827d827220 */ /* 0x000fe20000400000 */
[----:B------:R-:W-:-:S03]  /*30c0*/  FFMA R123, R124, R127, R123 ;  /* 0x0000007f7c7b7223 */ /* 0x000fc6000000007b */
[-C--:B------:R-:W-:Y:S01]  /*30d0*/  FFMA R129, R130, R122.reuse, R129 ;  /* 0x0000007a82817223 */ /* 0x080fe20000000081 */
[----:B------:R-:W-:Y:S02]  /*30e0*/  FMUL R128, R123, R122 ;  /* 0x0000007a7b807220 */ /* 0x000fe40000400000 */
[----:B------:R-:W3:Y:S01]  /*30f0*/  @P0 LDC.64 R122, c[0x0][0x3a0] ;  /* 0x0000e800ff7a0b82 */ /* 0x000ee20000000a00 */
[----:B0-----:R-:W-:Y:S02]  /*3100*/  ISETP.NE.U32.AND P1, PT, RZ, UR10, PT ;  /* 0x0000000aff007c0c */ /* 0x001fe4000bf25070 */
[----:B------:R-:W2:Y:S02]  /*3110*/  SHFL.IDX PT, R129, R129, RZ, 0x1f ;  /* 0x00001fff81817589 */ /* 0x000ea400000e0000 */
[----:B------:R-:W-:Y:S01]  /*3120*/  ISETP.NE.AND.EX P1, PT, RZ, UR11, PT, P1 ;  /* 0x0000000bff007c0c */ /* 0x000fe2000bf25310 */
[----:B------:R-:W0:Y:S01]  /*3130*/  LDCU.64 UR10, c[0x0][0x3c8] ;  /* 0x00007900ff0a77ac */ /* 0x000e220008000a00 */
[----:B------:R-:W4:Y:S01]  /*3140*/  SHFL.IDX PT, R128, R128, RZ, 0x1f ;  /* 0x00001fff80807589 */ /* 0x000f2200000e0000 */
[----:B------:R-:W1:Y:S01]  /*3150*/  @P0 LDC.64 R124, c[0x0][0x398] ;  /* 0x0000e600ff7c0b82 */ /* 0x000e620000000a00 */
[----:B--2---:R-:W-:Y:S01]  /*3160*/  FFMA R126, R129, 3.2552085031056776643e-05, R126 ;  /* 0x38088889817e7823 */ /* 0x004fe2000000007e */
[----:B----4-:R-:W-:-:S04]  /*3170*/  FADD R143, R143, -R128 ;  /* 0x800000808f8f7221 */ /* 0x010fc80000000000 */
[----:B------:R-:W-:Y:S01]  /*3180*/  FSETP.GEU.AND P2, PT, |R126|, 1.175494350822287508e-38, PT ;  /* 0x008000007e00780b */ /* 0x000fe20003f4e200 */
        /* <DEDUP_REMOVED lines=16> */
[----:B------:R3:W2:Y:S01]  /*3290*/  MUFU.RSQ R130, R126 ;  /* 0x0000007e00827308 */ /* 0x0006a20000001400 */
        /* <DEDUP_REMOVED lines=12> */
[----:B---3--:R-:W-:Y:S01]  /*3360*/  @P0 IMAD.WIDE R126, R4, 0x4, R122 ;  /* 0x00000004047e0825 */ /* 0x008fe200078e027a */
[----:B0-----:R-:W-:-:S03]  /*3370*/  IADD3 R122, P3, PT, R141, UR10, RZ ;  /* 0x0000000a8d7a7c10 */ /* 0x001fc6000ff7e0ff */
[--C-:B------:R-:W-:Y:S01]  /*3380*/  FADD R229, R229, -R128.reuse ;  /* 0x80000080e5e57221 */ /* 0x100fe20000000000 */
[----:B------:R-:W-:Y:S01]  /*3390*/  FADD R233, R233, -R128 ;  /* 0x80000080e9e97221 */ /* 0x000fe20000000000 */
[----:B--2---:R-:W-:Y:S01]  /*33a0*/  @!P2 FMUL R130, R130, 4096 ;  /* 0x458000008282a820 */ /* 0x004fe20000400000 */
[----:B------:R-:W-:Y:S01]  /*33b0*/  ISETP.NE.AND P2, PT, RZ, UR7, PT ;  /* 0x00000007ff007c0c */ /* 0x000fe2000bf45270 */
[----:B-1----:R-:W-:Y:S01]  /*33c0*/  @P0 IMAD.WIDE R124, R4, 0x4, R124 ;  /* 0x00000004047c0825 */ /* 0x002fe200078e027c */
[----:B------:R-:W-:-:S03]  /*33d0*/  IADD3.X R123, PT, PT, RZ, UR11, RZ, P3, !PT ;  /* 0x0000000bff7b7c10 */ /* 0x000fc60009ffe4ff */
        /* <DEDUP_REMOVED lines=15> */
[C---:B------:R-:W-:Y:S01]  /*34d0*/  FMUL R169, R130.reuse, R169 ;  /* 0x000000a982a97220 */ /* 0x040fe20000400000 */
[----:B------:R-:W-:Y:S01]  /*34e0*/  FFMA R165, R13, R165, R74 ;  /* 0x000000a50da57223 */ /* 0x000fe2000000004a */
[----:B------:R-:W-:Y:S01]  /*34f0*/  @P1 FMNMX R5, R5, |R149|, !PT ;  /* 0x4000009505051209 */ /* 0x000fe20007800000 */
[----:B------:R-:W-:Y:S01]  /*3500*/  FMUL R173, R130, R173 ;  /* 0x000000ad82ad7220 */ /* 0x000fe20000400000 */
[----:B------:R-:W-:Y:S01]  /*3510*/  FFMA R169, R14, R169, R73 ;  /* 0x000000a90ea97223 */ /* 0x000fe20000000049 */
[C---:B------:R-:W-:Y:S01]  /*3520*/  FMUL R177, R130.reuse, R177 ;  /* 0x000000b182b17220 */ /* 0x040fe20000400000 */
[----:B------:R-:W-:Y:S01]  /*3530*/  @P1 FMNMX R5, R5, |R134|, !PT ;  /* 0x4000008605051209 */ /* 0x000fe20007800000 */
        /* <DEDUP_REMOVED lines=44> */
[-C--:B------:R-:W-:Y:S01]  /*3800*/  @P2 FMUL R143, R143, R0.reuse ;  /* 0x000000008f8f2220 */ /* 0x080fe20000400000 */
[----:B------:R-:W-:Y:S01]  /*3810*/  FMUL R227, R130, R227 ;  /* 0x000000e382e37220 */ /* 0x000fe20000400000 */
[-C--:B------:R-:W-:Y:S01]  /*3820*/  @P2 FMUL R145, R145, R0.reuse ;  /* 0x0000000091912220 */ /* 0x080fe20000400000 */
[----:B------:R-:W-:Y:S01]  /*3830*/  @P1 FMNMX R5, R5, |R199|, !PT ;  /* 0x400000c705051209 */ /* 0x000fe20007800000 */
[----:B------:R-:W-:Y:S01]  /*3840*/  FFMA R225, R32, R225, R91 ;  /* 0x000000e120e17223 */ /* 0x000fe2000000005b */
[----:B------:R-:W-:Y:S01]  /*3850*/  F2FP.SATFINITE.E4M3.F32.PACK_AB_MERGE_C R143, RZ, R143, RZ ;  /* 0x0000008fff8f723e */ /* 0x000fe200048070ff */
[----:B------:R0:W-:Y:S01]  /*3860*/  @P0 STG.E desc[UR8][R124.64], R128 ;  /* 0x000000807c000986 */ /* 0x0001e2000c101908 */
[----:B------:R-:W-:Y:S01]  /*3870*/  @P1 FMNMX R5, R5, |R201|, !PT ;  /* 0x400000c905051209 */ /* 0x000fe20007800000 */
[-C--:B------:R-:W-:Y:S01]  /*3880*/  @P2 FMUL R149, R149, R0.reuse ;  /* 0x0000000095952220 */ /* 0x080fe20000400000 */
[-C--:B------:R-:W-:Y:S01]  /*3890*/  @P2 FMUL R134, R134, R0.reuse ;  /* 0x0000000086862220 */ /* 0x080fe20000400000 */
[----:B------:R-:W-:Y:S01]  /*38a0*/  FMUL R229, R130, R229 ;  /* 0x000000e582e57220 */ /* 0x000fe20000400000 */
[----:B------:R-:W-:Y:S01]  /*38b0*/  @P1 FMNMX R5, R5, |R203|, !PT ;  /* 0x400000cb05051209 */ /* 0x000fe20007800000 */
[----:B------:R-:W-:Y:S01]  /*38c0*/  FFMA R227, R33, R227, R94 ;  /* 0x000000e321e37223 */ /* 0x000fe2000000005e */
[----:B------:R-:W-:Y:S01]  /*38d0*/  F2FP.SATFINITE.E4M3.F32.PACK_AB_MERGE_C R145, RZ, R145, RZ ;  /* 0x00000091ff91723e */ /* 0x000fe200048070ff */
[----:B------:R1:W-:Y:S01]  /*38e0*/  @P0 STG.E desc[UR8][R126.64], R130 ;  /* 0x000000827e000986 */ /* 0x0003e2000c101908 */
[----:B------:R-:W-:Y:S01]  /*38f0*/  @P1 FMNMX R5, R5, |R205|, !PT ;  /* 0x400000cd05051209 */ /* 0x000fe20007800000 */
[-C--:B------:R-:W-:Y:S01]  /*3900*/  @P2 FMUL R166, R166, R0.reuse ;  /* 0x00000000a6a62220 */ /* 0x080fe20000400000 */
[--C-:B------:R-:W-:Y:S01]  /*3910*/  FADD R235, R235, -R128.reuse ;  /* 0x80000080ebeb7221 */ /* 0x100fe20000000000 */
[----:B0-----:R-:W-:Y:S01]  /*3920*/  IADD3 R124, P3, PT, R147, UR10, RZ ;  /* 0x0000000a937c7c10 */ /* 0x001fe2000ff7e0ff */
        /* <DEDUP_REMOVED lines=36> */
[----:B------:R0:W-:Y:S01]  /*3b70*/  STG.E.U8 desc[UR8][R122.64], R143 ;  /* 0x0000008f7a007986 */ /* 0x0001e2000c101108 */
[----:B-1----:R-:W-:Y:S01]  /*3b80*/  IADD3 R126, P4, PT, R151, UR10, RZ ;  /* 0x0000000a977e7c10 */ /* 0x002fe2000ff9e0ff */
[-C--:B------:R-:W-:Y:S01]  /*3b90*/  @P2 FMUL R161, R161, R0.reuse ;  /* 0x00000000a1a12220 */ /* 0x080fe20000400000 */
[----:B------:R-:W-:Y:S01]  /*3ba0*/  FMUL R233, R130, R233 ;  /* 0x000000e982e97220 */ /* 0x000fe20000400000 */
[----:B------:R-:W-:Y:S01]  /*3bb0*/  F2FP.SATFINITE.E4M3.F32.PACK_AB_MERGE_C R149, RZ, R149, RZ ;  /* 0x00000095ff95723e */ /* 0x000fe200048070ff */
[----:B------:R-:W-:Y:S01]  /*3bc0*/  @P2 FMUL R165, R165, R0 ;  /* 0x00000000a5a52220 */ /* 0x000fe20000400000 */
[----:B------:R-:W-:Y:S01]  /*3bd0*/  IADD3.X R125, PT, PT, RZ, UR11, RZ, P3, !PT ;  /* 0x0000000bff7d7c10 */ /* 0x000fe20009ffe4ff */
[----:B------:R-:W-:Y:S01]  /*3be0*/  FFMA R229, R34, R229, R93 ;  /* 0x000000e522e57223 */ /* 0x000fe2000000005d */
[----:B------:R-:W-:Y:S01]  /*3bf0*/  IADD3 R128, P3, PT, R155, UR10, RZ ;  /* 0x0000000a9b807c10 */ /* 0x000fe2000ff7e0ff */
[----:B------:R1:W-:Y:S01]  /*3c00*/  STG.E.U8 desc[UR8][R122.64+0x200], R145 ;  /* 0x000200917a007986 */ /* 0x0003e2000c101108 */
[----:B------:R-:W-:Y:S01]  /*3c10*/  @P1 FMNMX R5, R5, |R227|, !PT ;  /* 0x400000e305051209 */ /* 0x000fe20007800000 */
[C---:B------:R-:W-:Y:S01]  /*3c20*/  FMUL R235, R130.reuse, R235 ;  /* 0x000000eb82eb7220 */ /* 0x040fe20000400000 */
[----:B0-----:R-:W-:Y:S01]  /*3c30*/  F2FP.SATFINITE.E4M3.F32.PACK_AB_MERGE_C R143, RZ, R134, RZ ;  /* 0x00000086ff8f723e */ /* 0x001fe200048070ff */
        /* <DEDUP_REMOVED lines=30> */
[----:B-1----:R-:W-:Y:S01]  /*3e20*/  F2FP.SATFINITE.E4M3.F32.PACK_AB_MERGE_C R145, RZ, R166, RZ ;  /* 0x000000a6ff91723e */ /* 0x002fe200048070ff */
[-C--:B------:R-:W-:Y:S01]  /*3e30*/  @P2 FMUL R169, R169, R0.reuse ;  /* 0x00000000a9a92220 */ /* 0x080fe20000400000 */
[----:B------:R-:W-:Y:S01]  /*3e40*/  IADD3.X R127, PT, PT, RZ, UR11, RZ, P4, !PT ;  /* 0x0000000bff7f7c10 */ /* 0x000fe2000a7fe4ff */
[----:B------:R-:W-:Y:S01]  /*3e50*/  FFMA R233, R35, R233, R96 ;  /* 0x000000e923e97223 */ /* 0x000fe20000000060 */
[----:B------:R-:W-:Y:S01]  /*3e60*/  F2FP.SATFINITE.E4M3.F32.PACK_AB_MERGE_C R161, RZ, R161, RZ ;  /* 0x000000a1ffa1723e */ /* 0x000fe200048070ff */
[----:B------:R-:W-:Y:S01]  /*3e70*/  STG.E.U8 desc[UR8][R122.64+0x400], R149 ;  /* 0x000400957a007986 */ /* 0x000fe2000c101108 */
[----:B------:R-:W-:Y:S01]  /*3e80*/  IADD3 R130, P4, PT, R159, UR10, RZ ;  /* 0x0000000a9f827c10 */ /* 0x000fe2000ff9e0ff */
[-C--:B------:R-:W-:Y:S01]  /*3e90*/  @P2 FMUL R173, R173, R0.reuse ;  /* 0x00000000adad2220 */ /* 0x080fe20000400000 */
[----:B------:R-:W-:Y:S01]  /*3ea0*/  IADD3 R134, P5, PT, R163, UR10, RZ ;  /* 0x0000000aa3867c10 */ /* 0x000fe2000ffbe0ff */
[----:B------:R0:W-:Y:S01]  /*3eb0*/  STG.E.U8 desc[UR8][R122.64+0x600], R143 ;  /* 0x0006008f7a007986 */ /* 0x0001e2000c101108 */
[----:B------:R-:W-:Y:S01]  /*3ec0*/  IADD3.X R129, PT, PT, RZ, UR11, RZ, P3, !PT ;  /* 0x0000000bff817c10 */ /* 0x000fe20009ffe4ff */
[-C--:B------:R-:W-:Y:S01]  /*3ed0*/  @P2 FMUL R177, R177, R0.reuse ;  /* 0x00000000b1b12220 */ /* 0x080fe20000400000 */
[----:B------:R-:W-:Y:S01]  /*3ee0*/  F2FP.SATFINITE.E4M3.F32.PACK_AB_MERGE_C R165, RZ, R165, RZ ;  /* 0x000000a5ffa5723e */ /* 0x000fe200048070ff */
[----:B------:R1:W-:Y:S01]  /*3ef0*/  STG.E.U8 desc[UR8][R124.64], R145 ;  /* 0x000000917c007986 */ /* 0x0003e2000c101108 */
[----:B------:R-:W-:Y:S01]  /*3f00*/  @P1 FMNMX R5, R5, |R229|, !PT ;  /* 0x400000e505051209 */ /* 0x000fe20007800000 */
[-C--:B------:R-:W-:Y:S01]  /*3f10*/  @P2 FMUL R181, R181, R0.reuse ;  /* 0x00000000b5b52220 */ /* 0x080fe20000400000 */
[----:B------:R-:W-:Y:S01]  /*3f20*/  IADD3.X R131, PT, PT, RZ, UR11, RZ, P4, !PT ;  /* 0x0000000bff837c10 */ /* 0x000fe2000a7fe4ff */
[----:B------:R-:W-:Y:S01]  /*3f30*/  FFMA R235, R36, R235, R95 ;  /* 0x000000eb24eb7223 */ /* 0x000fe2000000005f */
[----:B------:R2:W-:Y:S01]  /*3f40*/  STG.E.U8 desc[UR8][R126.64], R161 ;  /* 0x000000a17e007986 */ /* 0x0005e2000c101108 */
[----:B------:R-:W-:Y:S01]  /*3f50*/  IADD3.X R135, PT, PT, RZ, UR11, RZ, P5, !PT ;  /* 0x0000000bff877c10 */ /* 0x000fe2000affe4ff */
[-C--:B------:R-:W-:Y:S01]  /*3f60*/  @P2 FMUL R185, R185, R0.reuse ;  /* 0x00000000b9b92220 */ /* 0x080fe20000400000 */
[----:B0-----:R-:W-:Y:S01]  /*3f70*/  IADD3 R122, P3, PT, R167, UR10, RZ ;  /* 0x0000000aa77a7c10 */ /* 0x001fe2000ff7e0ff */
[----:B------:R0:W-:Y:S01]  /*3f80*/  STG.E.U8 desc[UR8][R128.64], R165 ;  /* 0x000000a580007986 */ /* 0x0001e2000c101108 */
[----:B------:R-:W-:Y:S01]  /*3f90*/  F2FP.SATFINITE.E4M3.F32.PACK_AB_MERGE_C R169, RZ, R169, RZ ;  /* 0x000000a9ffa9723e */ /* 0x000fe200048070ff */
[-C--:B------:R-:W-:Y:S01]  /*3fa0*/  @P2 FMUL R189, R189, R0.reuse ;  /* 0x00000000bdbd2220 */ /* 0x080fe20000400000 */
[----:B-1----:R-:W-:Y:S01]  /*3fb0*/  IADD3 R124, P4, PT, R171, UR10, RZ ;  /* 0x0000000aab7c7c10 */ /* 0x002fe2000ff9e0ff */
[----:B------:R-:W-:Y:S01]  /*3fc0*/  FFMA R237, R37, R237, R98 ;  /* 0x000000ed25ed7223 */ /* 0x000fe20000000062 */
[----:B------:R-:W-:Y:S01]  /*3fd0*/  @P1 FMNMX R5, R5, |R233|, !PT ;  /* 0x400000e905051209 */ /* 0x000fe20007800000 */
[----:B------:R1:W-:Y:S01]  /*3fe0*/  STG.E.U8 desc[UR8][R130.64], R169 ;  /* 0x000000a982007986 */ /* 0x0003e2000c101108 */
[----:B------:R-:W-:Y:S01]  /*3ff0*/  F2FP.SATFINITE.E4M3.F32.PACK_AB_MERGE_C R173, RZ, R173, RZ ;  /* 0x000000adffad723e */ /* 0x000fe200048070ff */
[-C--:B------:R-:W-:Y:S01]  /*4000*/  @P2 FMUL R193, R193, R0.reuse ;  /* 0x00000000c1c12220 */ /* 0x080fe20000400000 */
[----:B--2---:R-:W-:Y:S01]  /*4010*/  IADD3 R126, P5, PT, R175, UR10, RZ ;  /* 0x0000000aaf7e7c10 */ /* 0x004fe2000ffbe0ff */
[----:B------:R-:W-:Y:S01]  /*4020*/  FFMA R241, R38, R241, R97 ;  /* 0x000000f126f17223 */ /* 0x000fe20000000061 */
[----:B------:R-:W-:Y:S01]  /*4030*/  IADD3.X R123, PT, PT, RZ, UR11, RZ, P3, !PT ;  /* 0x0000000bff7b7c10 */ /* 0x000fe20009ffe4ff */
[----:B------:R2:W-:Y:S01]  /*4040*/  STG.E.U8 desc[UR8][R134.64], R173 ;  /* 0x000000ad86007986 */ /* 0x0005e2000c101108 */
[----:B0-----:R-:W-:Y:S01]  /*4050*/  IADD3 R128, P3, PT, R179, UR10, RZ ;  /* 0x0000000ab3807c10 */ /* 0x001fe2000ff7e0ff */
[-C--:B------:R-:W-:Y:S01]  /*4060*/  @P2 FMUL R195, R195, R0.reuse ;  /* 0x00000000c3c32220 */ /* 0x080fe20000400000 */
[----:B------:R-:W-:Y:S01]  /*4070*/  F2FP.SATFINITE.E4M3.F32.PACK_AB_MERGE_C R177, RZ, R177, RZ ;  /* 0x000000b1ffb1723e */ /* 0x000fe200048070ff */
[-C--:B------:R-:W-:Y:S01]  /*4080*/  @P2 FMUL R199, R199, R0.reuse ;  /* 0x00000000c7c72220 */ /* 0x080fe20000400000 */
[----:B------:R-:W-:Y:S01]  /*4090*/  IADD3.X R125, PT, PT, RZ, UR11, RZ, P4, !PT ;  /* 0x0000000bff7d7c10 */ /* 0x000fe2000a7fe4ff */
[-C--:B------:R-:W-:Y:S01]  /*40a0*/  @P2 FMUL R201, R201, R0.reuse ;  /* 0x00000000c9c92220 */ /* 0x080fe20000400000 */
[----:B------:R-:W-:Y:S01]  /*40b0*/  F2FP.SATFINITE.E4M3.F32.PACK_AB_MERGE_C R181, RZ, R181, RZ ;  /* 0x000000b5ffb5723e */ /* 0x000fe200048070ff */
[----:B------:R-:W-:Y:S01]  /*40c0*/  STG.E.U8 desc[UR8][R122.64], R177 ;  /* 0x000000b17a007986 */ /* 0x000fe2000c101108 */
[----:B------:R-:W-:Y:S01]  /*40d0*/  @P1 FMNMX R5, R5, |R235|, !PT ;  /* 0x400000eb05051209 */ /* 0x000fe20007800000 */
[-C--:B------:R-:W-:Y:S01]  /*40e0*/  @P2 FMUL R203, R203, R0.reuse ;  /* 0x00000000cbcb2220 */ /* 0x080fe20000400000 */
[----:B------:R-:W-:Y:S01]  /*40f0*/  IADD3.X R127, PT, PT, RZ, UR11, RZ, P5, !PT ;  /* 0x0000000bff7f7c10 */ /* 0x000fe2000affe4ff */
[----:B------:R-:W-:Y:S01]  /*4100*/  STG.E.U8 desc[UR8][R124.64], R181 ;  /* 0x000000b57c007986 */ /* 0x000fe2000c101108 */
[----:B------:R-:W-:Y:S01]  /*4110*/  F2FP.SATFINITE.E4M3.F32.PACK_AB_MERGE_C R185, RZ, R185, RZ ;  /* 0x000000b9ffb9723e */ /* 0x000fe200048070ff */
[----:B------:R-:W-:Y:S01]  /*4120*/  FFMA R243, R39, R243, R100 ;  /* 0x000000f327f37223 */ /* 0x000fe20000000064 */
[----:B-1----:R-:W-:Y:S01]  /*4130*/  IADD3 R130, P4, PT, R183, UR10, RZ ;  /* 0x0000000ab7827c10 */ /* 0x002fe2000ff9e0ff */
[----:B------:R-:W-:Y:S01]  /*4140*/  FFMA R245, R40, R245, R99 ;  /* 0x000000f528f57223 */ /* 0x000fe20000000063 */
[----:B------:R-:W-:Y:S01]  /*4150*/  IADD3.X R129, PT, PT, RZ, UR11, RZ, P3, !PT ;  /* 0x0000000bff817c10 */ /* 0x000fe20009ffe4ff */
[----:B------:R-:W-:Y:S01]  /*4160*/  STG.E.U8 desc[UR8][R126.64], R185 ;  /* 0x000000b97e007986 */ /* 0x000fe2000c101108 */
[----:B------:R-:W-:Y:S01]  /*4170*/  F2FP.SATFINITE.E4M3.F32.PACK_AB_MERGE_C R189, RZ, R189, RZ ;  /* 0x000000bdffbd723e */ /* 0x000fe200048070ff */
[-C--:B------:R-:W-:Y:S01]  /*4180*/  @P2 FMUL R205, R205, R0.reuse ;  /* 0x00000000cdcd2220 */ /* 0x080fe20000400000 */
[----:B--2---:R-:W-:Y:S01]  /*4190*/  IADD3 R134, P5, PT, R187, UR10, RZ ;  /* 0x0000000abb867c10 */ /* 0x004fe2000ffbe0ff */
[-C--:B------:R-:W-:Y:S01]  /*41a0*/  @P2 FMUL R207, R207, R0.reuse ;  /* 0x00000000cfcf2220 */ /* 0x080fe20000400000 */
[----:B------:R-:W-:Y:S01]  /*41b0*/  IADD3 R142, PT, PT, R141, 0x2000, RZ ;  /* 0x000020008d8e7810 */ /* 0x000fe20007ffe0ff */
[----:B------:R0:W-:Y:S01]  /*41c0*/  STG.E.U8 desc[UR8][R128.64], R189 ;  /* 0x000000bd80007986 */ /* 0x0001e2000c101108 */
[----:B------:R-:W-:Y:S01]  /*41d0*/  @P1 FMNMX R5, R5, |R237|, !PT ;  /* 0x400000ed05051209 */ /* 0x000fe20007800000 */
[-C--:B------:R-:W-:Y:S01]  /*41e0*/  @P2 FMUL R211, R211, R0.reuse ;  /* 0x00000000d3d32220 */ /* 0x080fe20000400000 */
[----:B------:R-:W-:Y:S01]  /*41f0*/  IADD3.X R131, PT, PT, RZ, UR11, RZ, P4, !PT ;  /* 0x0000000bff837c10 */ /* 0x000fe2000a7fe4ff */
[----:B------:R-:W-:Y:S01]  /*4200*/  FFMA R247, R41, R247, R102 ;  /* 0x000000f729f77223 */ /* 0x000fe20000000066 */
[----:B------:R-:W-:Y:S01]  /*4210*/  IADD3 R144, P3, PT, R191, UR10, RZ ;  /* 0x0000000abf907c10 */ /* 0x000fe2000ff7e0ff */
[----:B------:R-:W-:Y:S01]  /*4220*/  FFMA R251, R42, R251, R101 ;  /* 0x000000fb2afb7223 */ /* 0x000fe20000000065 */
[----:B------:R-:W-:Y:S01]  /*4230*/  IADD3.X R135, PT, PT, RZ, UR11, RZ, P5, !PT ;  /* 0x0000000bff877c10 */ /* 0x000fe2000affe4ff */
[-C--:B------:R-:W-:Y:S01]  /*4240*/  @P2 FMUL R215, R215, R0.reuse ;  /* 0x00000000d7d72220 */ /* 0x080fe20000400000 */
[----:B------:R-:W-:Y:S01]  /*4250*/  IADD3 R142, P4, PT, R142, UR10, RZ ;  /* 0x0000000a8e8e7c10 */ /* 0x000fe2000ff9e0ff */
[-C--:B------:R-:W-:Y:S01]  /*4260*/  @P2 FMUL R217, R217, R0.reuse ;  /* 0x00000000d9d92220 */ /* 0x080fe20000400000 */
[----:B------:R-:W-:Y:S01]  /*4270*/  F2FP.SATFINITE.E4M3.F32.PACK_AB_MERGE_C R193, RZ, R193, RZ ;  /* 0x000000c1ffc1723e */ /* 0x000fe200048070ff */
[----:B------:R-:W-:Y:S01]  /*4280*/  FFMA R153, R43, R153, R104 ;  /* 0x000000992b997223 */ /* 0x000fe20000000068 */
[----:B0-----:R-:W-:Y:S01]  /*4290*/  IADD3 R128, P5, PT, R197, UR10, RZ ;  /* 0x0000000ac5807c10 */ /* 0x001fe2000ffbe0ff */
[-C--:B------:R-:W-:Y:S01]  /*42a0*/  @P2 FMUL R221, R221, R0.reuse ;  /* 0x00000000dddd2220 */ /* 0x080fe20000400000 */
[----:B------:R-:W-:Y:S01]  /*42b0*/  @P1 FMNMX R5, R5, |R241|, !PT ;  /* 0x400000f105051209 */ /* 0x000fe20007800000 */
[----:B------:R-:W-:Y:S01]  /*42c0*/  STG.E.U8 desc[UR8][R130.64], R193 ;  /* 0x000000c182007986 */ /* 0x000fe2000c101108 */
[----:B------:R-:W-:Y:S01]  /*42d0*/  F2FP.SATFINITE.E4M3.F32.PACK_AB_MERGE_C R195, RZ, R195, RZ ;  /* 0x000000c3ffc3723e */ /* 0x000fe200048070ff */
[----:B------:R-:W-:Y:S01]  /*42e0*/  FFMA R157, R44, R157, R103 ;  /* 0x0000009d2c9d7223 */ /* 0x000fe20000000067 */
[----:B------:R-:W-:Y:S01]  /*42f0*/  IADD3 R126, PT, PT, R141, 0x2400, RZ ;  /* 0x000024008d7e7810 */ /* 0x000fe20007ffe0ff */
[-C--:B------:R-:W-:Y:S01]  /*4300*/  @P2 FMUL R223, R223, R0.reuse ;  /* 0x00000000dfdf2220 */ /* 0x080fe20000400000 */
[----:B------:R-:W-:Y:S01]  /*4310*/  IADD3.X R145, PT, PT, RZ, UR11, RZ, P3, !PT ;  /* 0x0000000bff917c10 */ /* 0x000fe20009ffe4ff */
[----:B------:R-:W-:Y:S01]  /*4320*/  STG.E.U8 desc[UR8][R134.64], R195 ;  /* 0x000000c386007986 */ /* 0x000fe2000c101108 */
[----:B------:R-:W-:Y:S01]  /*4330*/  F2FP.SATFINITE.E4M3.F32.PACK_AB_MERGE_C R199, RZ, R199, RZ ;  /* 0x000000c7ffc7723e */ /* 0x000fe200048070ff */
[----:B------:R-:W-:Y:S01]  /*4340*/  @P2 FMUL R225, R225, R0 ;  /* 0x00000000e1e12220 */ /* 0x000fe20000400000 */
[----:B------:R-:W-:Y:S01]  /*4350*/  IADD3 R124, PT, PT, R141, 0x2600, RZ ;  /* 0x000026008d7c7810 */ /* 0x000fe20007ffe0ff */
[----:B------:R-:W-:Y:S01]  /*4360*/  FFMA R146, R45, R146, R106 ;  /* 0x000000922d927223 */ /* 0x000fe2000000006a */
        /* <DEDUP_REMOVED lines=9> */
[-C--:B------:R-:W-:Y:S01]  /*4400*/  @P2 FMUL R229, R229, R0.reuse ;  /* 0x00000000e5e52220 */ /* 0x080fe20000400000 */
[----:B------:R-:W-:Y:S01]  /*4410*/  @P1 FMNMX R5, R5, |R243|, !PT ;  /* 0x400000f305051209 */ /* 0x000fe20007800000 */
[-C--:B------:R-:W-:Y:S01]  /*4420*/  @P2 FMUL R233, R233, R0.reuse ;  /* 0x00000000e9e92220 */ /* 0x080fe20000400000 */
[----:B------:R-:W-:Y:S01]  /*4430*/  IADD3 R126, P3, PT, R126, UR10, RZ ;  /* 0x0000000a7e7e7c10 */ /* 0x000fe2000ff7e0ff */
[----:B------:R0:W-:Y:S01]  /*4440*/  STG.E.U8 desc[UR8][R128.64], R203 ;  /* 0x000000cb80007986 */ /* 0x0001e2000c101108 */
[----:B------:R-:W-:Y:S01]  /*4450*/  IADD3 R124, P4, PT, R124, UR10, RZ ;  /* 0x0000000a7c7c7c10 */ /* 0x000fe2000ff9e0ff */
[----:B------:R-:W-:Y:S01]  /*4460*/  @P2 FMUL R235, R235, R0 ;  /* 0x00000000ebeb2220 */ /* 0x000fe20000400000 */
[----:B------:R-:W-:Y:S01]  /*4470*/  IADD3 R122, P5, PT, R122, UR10, RZ ;  /* 0x0000000a7a7a7c10 */ /* 0x000fe2000ffbe0ff */
[----:B------:R-:W-:Y:S01]  /*4480*/  FFMA R150, R47, R150, R108 ;  /* 0x000000962f967223 */ /* 0x000fe2000000006c */
[----:B------:R-:W-:Y:S01]  /*4490*/  @P1 FMNMX R5, R5, |R245|, !PT ;  /* 0x400000f505051209 */ /* 0x000fe20007800000 */
[-C--:B------:R-:W-:Y:S01]  /*44a0*/  @P2 FMUL R237, R237, R0.reuse ;  /* 0x00000000eded2220 */ /* 0x080fe20000400000 */
[----:B------:R-:W-:Y:S01]  /*44b0*/  IADD3.X R127, PT, PT, RZ, UR11, RZ, P3, !PT ;  /* 0x0000000bff7f7c10 */ /* 0x000fe20009ffe4ff */
[----:B------:R-:W-:Y:S01]  /*44c0*/  @P2 FMUL R241, R241, R0 ;  /* 0x00000000f1f12220 */ /* 0x000fe20000400000 */
[----:B------:R-:W-:Y:S01]  /*44d0*/  F2FP.SATFINITE.E4M3.F32.PACK_AB_MERGE_C R205, RZ, R205, RZ ;  /* 0x000000cdffcd723e */ /* 0x000fe200048070ff */
[----:B------:R-:W-:Y:S01]  /*44e0*/  FFMA R152, R48, R152, R107 ;  /* 0x0000009830987223 */ /* 0x000fe2000000006b */
[----:B------:R-:W-:Y:S01]  /*44f0*/  IADD3.X R125, PT, PT, RZ, UR11, RZ, P4, !PT ;  /* 0x0000000bff7d7c10 */ /* 0x000fe2000a7fe4ff */
[----:B------:R-:W-:Y:S01]  /*4500*/  FFMA R154, R49, R154, R110 ;  /* 0x0000009a319a7223 */ /* 0x000fe2000000006e */
[----:B------:R-:W-:Y:S01]  /*4510*/  F2FP.SATFINITE.E4M3.F32.PACK_AB_MERGE_C R207, RZ, R207, RZ ;  /* 0x000000cfffcf723e */ /* 0x000fe200048070ff */
[----:B------:R-:W-:Y:S01]  /*4520*/  STG.E.U8 desc[UR8][R126.64], R205 ;  /* 0x000000cd7e007986 */ /* 0x000fe2000c101108 */
[----:B0-----:R-:W-:Y:S01]  /*4530*/  IADD3 R128, PT, PT, R141, 0x2a00, RZ ;  /* 0x00002a008d807810 */ /* 0x001fe20007ffe0ff */
[-C--:B------:R-:W-:Y:S01]  /*4540*/  @P2 FMUL R243, R243, R0.reuse ;  /* 0x00000000f3f32220 */ /* 0x080fe20000400000 */
[----:B------:R-:W-:Y:S01]  /*4550*/  IADD3.X R123, PT, PT, RZ, UR11, RZ, P5, !PT ;  /* 0x0000000bff7b7c10 */ /* 0x000fe2000affe4ff */
[----:B------:R-:W-:Y:S01]  /*4560*/  STG.E.U8 desc[UR8][R124.64], R207 ;  /* 0x000000cf7c007986 */ /* 0x000fe2000c101108 */
[----:B------:R-:W-:Y:S01]  /*4570*/  F2FP.SATFINITE.E4M3.F32.PACK_AB_MERGE_C R211, RZ, R211, RZ ;  /* 0x000000d3ffd3723e */ /* 0x000fe200048070ff */
[-C--:B------:R-:W-:Y:S01]  /*4580*/  @P2 FMUL R245, R245, R0.reuse ;  /* 0x00000000f5f52220 */ /* 0x080fe20000400000 */
[----:B------:R-:W-:Y:S01]  /*4590*/  @P1 FMNMX R5, R5, |R247|, !PT ;  /* 0x400000f705051209 */ /* 0x000fe20007800000 */
[----:B------:R-:W-:Y:S01]  /*45a0*/  @P2 FMUL R247, R247, R0 ;  /* 0x00000000f7f72220 */ /* 0x000fe20000400000 */
[----:B------:R-:W-:Y:S01]  /*45b0*/  IADD3 R128, P3, PT, R128, UR10, RZ ;  /* 0x0000000a80807c10 */ /* 0x000fe2000ff7e0ff */
[----:B------:R0:W-:Y:S01]  /*45c0*/  STG.E.U8 desc[UR8][R122.64], R211 ;  /* 0x000000d37a007986 */ /* 0x0001e2000c101108 */
[----:B------:R-:W-:Y:S01]  /*45d0*/  IADD3 R130, P4, PT, R209, UR10, RZ ;  /* 0x0000000ad1827c10 */ /* 0x000fe2000ff9e0ff */
[----:B------:R-:W-:Y:S01]  /*45e0*/  FFMA R156, R50, R156, R109 ;  /* 0x0000009c329c7223 */ /* 0x000fe2000000006d */
[----:B------:R-:W-:Y:S01]  /*45f0*/  @P1 FMNMX R5, R5, |R251|, !PT ;  /* 0x400000fb05051209 */ /* 0x000fe20007800000 */
[----:B------:R-:W-:Y:S01]  /*4600*/  @P2 FMUL R251, R251, R0 ;  /* 0x00000000fbfb2220 */ /* 0x000fe20000400000 */
[----:B------:R-:W-:Y:S01]  /*4610*/  IADD3.X R129, PT, PT, RZ, UR11, RZ, P3, !PT ;  /* 0x0000000bff817c10 */ /* 0x000fe20009ffe4ff */
[----:B------:R-:W-:Y:S01]  /*4620*/  FFMA R160, R51, R160, R112 ;  /* 0x000000a033a07223 */ /* 0x000fe20000000070 */
[----:B------:R-:W-:Y:S01]  /*4630*/  F2FP.SATFINITE.E4M3.F32.PACK_AB_MERGE_C R215, RZ, R215, RZ ;  /* 0x000000d7ffd7723e */ /* 0x000fe200048070ff */
[----:B------:R-:W-:Y:S01]  /*4640*/  FFMA R162, R52, R162, R111 ;  /* 0x000000a234a27223 */ /* 0x000fe2000000006f */
[----:B------:R-:W-:Y:S01]  /*4650*/  IADD3.X R131, PT, PT, RZ, UR11, RZ, P4, !PT ;  /* 0x0000000bff837c10 */ /* 0x000fe2000a7fe4ff */
[----:B------:R-:W-:Y:S01]  /*4660*/  FFMA R168, R53, R168, R114 ;  /* 0x000000a835a87223 */ /* 0x000fe20000000072 */
[----:B------:R-:W-:Y:S01]  /*4670*/  F2FP.SATFINITE.E4M3.F32.PACK_AB_MERGE_C R217, RZ, R217, RZ ;  /* 0x000000d9ffd9723e */ /* 0x000fe200048070ff */
[----:B------:R-:W-:Y:S01]  /*4680*/  STG.E.U8 desc[UR8][R128.64], R215 ;  /* 0x000000d780007986 */ /* 0x000fe2000c101108 */
[----:B0-----:R-:W-:Y:S01]  /*4690*/  IADD3 R122, PT, PT, R141, 0x3000, RZ ;  /* 0x000030008d7a7810 */ /* 0x001fe20007ffe0ff */
[----:B------:R-:W-:Y:S01]  /*46a0*/  FFMA R196, R54, R196, R113 ;  /* 0x000000c436c47223 */ /* 0x000fe20000000071 */
[----:B------:R-:W-:Y:S01]  /*46b0*/  IADD3 R134, P5, PT, R213, UR10, RZ ;  /* 0x0000000ad5867c10 */ /* 0x000fe2000ffbe0ff */
[----:B------:R0:W-:Y:S01]  /*46c0*/  STG.E.U8 desc[UR8][R130.64], R217 ;  /* 0x000000d982007986 */ /* 0x0001e2000c101108 */
[----:B------:R-:W-:Y:S01]  /*46d0*/  @P1 FMNMX R5, R5, |R153|, !PT ;  /* 0x4000009905051209 */ /* 0x000fe20007800000 */
[----:B------:R-:W-:Y:S01]  /*46e0*/  @P2 FMUL R153, R153, R0 ;  /* 0x0000000099992220 */ /* 0x000fe20000400000 */
[----:B------:R-:W-:Y:S01]  /*46f0*/  IADD3 R126, PT, PT, R141, 0x3400, RZ ;  /* 0x000034008d7e7810 */ /* 0x000fe20007ffe0ff */
[----:B------:R-:W-:Y:S01]  /*4700*/  FFMA R170, R55, R170, R116 ;  /* 0x000000aa37aa7223 */ /* 0x000fe20000000074 */
[----:B------:R-:W-:Y:S01]  /*4710*/  IADD3 R122, P3, PT, R122, UR10, RZ ;  /* 0x0000000a7a7a7c10 */ /* 0x000fe2000ff7e0ff */
[----:B------:R-:W-:Y:S01]  /*4720*/  FFMA R172, R56, R172, R115 ;  /* 0x000000ac38ac7223 */ /* 0x000fe20000000073 */
[----:B------:R-:W-:Y:S01]  /*4730*/  IADD3 R124, P4, PT, R219, UR10, RZ ;  /* 0x0000000adb7c7c10 */ /* 0x000fe2000ff9e0ff */
[----:B------:R-:W-:Y:S01]  /*4740*/  FFMA R176, R57, R176, R118 ;  /* 0x000000b039b07223 */ /* 0x000fe20000000076 */
[----:B------:R-:W-:Y:S01]  /*4750*/  IADD3.X R135, PT, PT, RZ, UR11, RZ, P5, !PT ;  /* 0x0000000bff877c10 */ /* 0x000fe2000affe4ff */
[----:B------:R-:W-:Y:S01]  /*4760*/  FFMA R180, R58, R180, R117 ;  /* 0x000000b43ab47223 */ /* 0x000fe20000000075 */
[----:B------:R-:W-:Y:S01]  /*4770*/  F2FP.SATFINITE.E4M3.F32.PACK_AB_MERGE_C R221, RZ, R221, RZ ;  /* 0x000000ddffdd723e */ /* 0x000fe200048070ff */
[----:B------:R-:W-:Y:S01]  /*4780*/  FFMA R182, R59, R182, R120 ;  /* 0x000000b63bb67223 */ /* 0x000fe20000000078 */
[----:B------:R-:W-:Y:S01]  /*4790*/  @P1 FMNMX R5, R5, |R157|, !PT ;  /* 0x4000009d05051209 */ /* 0x000fe20007800000 */
[----:B------:R-:W-:Y:S01]  /*47a0*/  @P2 FMUL R157, R157, R0 ;  /* 0x000000009d9d2220 */ /* 0x000fe20000400000 */
[----:B------:R-:W-:Y:S01]  /*47b0*/  IADD3 R126, P5, PT, R126, UR10, RZ ;  /* 0x0000000a7e7e7c10 */ /* 0x000fe2000ffbe0ff */
[----:B------:R-:W-:Y:S01]  /*47c0*/  STG.E.U8 desc[UR8][R134.64], R221 ;  /* 0x000000dd86007986 */ /* 0x000fe2000c101108 */
[----:B------:R-:W-:Y:S01]  /*47d0*/  IADD3.X R123, PT, PT, RZ, UR11, RZ, P3, !PT ;  /* 0x0000000bff7b7c10 */ /* 0x000fe20009ffe4ff */
[----:B------:R-:W-:Y:S01]  /*47e0*/  FFMA R184, R60, R184, R119 ;  /* 0x000000b83cb87223 */ /* 0x000fe20000000077 */
[----:B------:R-:W-:Y:S01]  /*47f0*/  F2FP.SATFINITE.E4M3.F32.PACK_AB_MERGE_C R223, RZ, R223, RZ ;  /* 0x000000dfffdf723e */ /* 0x000fe200048070ff */
[----:B------:R-:W-:Y:S01]  /*4800*/  FFMA R186, R61, R186, R132 ;  /* 0x000000ba3dba7223 */ /* 0x000fe20000000084 */
[----:B0-----:R-:W-:Y:S01]  /*4810*/  IADD3 R130, PT, PT, R141, 0x3600, RZ ;  /* 0x000036008d827810 */ /* 0x001fe20007ffe0ff */
[----:B------:R-:W-:Y:S01]  /*4820*/  FFMA R188, R62, R188, R121 ;  /* 0x000000bc3ebc7223 */ /* 0x000fe20000000079 */
[----:B------:R-:W-:Y:S01]  /*4830*/  IADD3.X R125, PT, PT, RZ, UR11, RZ, P4, !PT ;  /* 0x0000000bff7d7c10 */ /* 0x000fe2000a7fe4ff */
[----:B------:R0:W-:Y:S01]  /*4840*/  STG.E.U8 desc[UR8][R122.64], R223 ;  /* 0x000000df7a007986 */ /* 0x0001e2000c101108 */
[----:B------:R-:W-:Y:S01]  /*4850*/  F2FP.SATFINITE.E4M3.F32.PACK_AB_MERGE_C R225, RZ, R225, RZ ;  /* 0x000000e1ffe1723e */ /* 0x000fe200048070ff */
[----:B------:R-:W-:Y:S01]  /*4860*/  FFMA R198, R63, R198, R136 ;  /* 0x000000c63fc67223 */ /* 0x000fe20000000088 */
[C---:B------:R-:W-:Y:S01]  /*4870*/  IADD3 R128, PT, PT, R141.reuse, 0x3800, RZ ;  /* 0x000038008d807810 */ /* 0x040fe20007ffe0ff */
[----:B------:R-:W-:Y:S01]  /*4880*/  FFMA R190, R64, R190, R133 ;  /* 0x000000be40be7223 */ /* 0x000fe20000000085 */
[----:B------:R-:W-:Y:S01]  /*4890*/  IADD3 R129, PT, PT, R141, 0x3a00, RZ ;  /* 0x00003a008d817810 */ /* 0x000fe20007ffe0ff */
[----:B------:R1:W-:Y:S01]  /*48a0*/  STG.E.U8 desc[UR8][R124.64], R225 ;  /* 0x000000e17c007986 */ /* 0x0003e2000c101108 */
[----:B------:R-:W-:Y:S01]  /*48b0*/  @P1 FMNMX R5, R5, |R146|, !PT ;  /* 0x4000009205051209 */ /* 0x000fe20007800000 */
[----:B------:R-:W-:Y:S01]  /*48c0*/  @P2 FMUL R146, R146, R0 ;  /* 0x0000000092922220 */ /* 0x000fe20000400000 */
[----:B------:R-:W-:Y:S01]  /*48d0*/  IADD3.X R127, PT, PT, RZ, UR11, RZ, P5, !PT ;  /* 0x0000000bff7f7c10 */ /* 0x000fe2000affe4ff */
[----:B------:R-:W-:Y:S01]  /*48e0*/  FFMA R192, R65, R192, R138 ;  /* 0x000000c041c07223 */ /* 0x000fe2000000008a */
[----:B------:R-:W-:Y:S01]  /*48f0*/  F2FP.SATFINITE.E4M3.F32.PACK_AB_MERGE_C R227, RZ, R227, RZ ;  /* 0x000000e3ffe3723e */ /* 0x000fe200048070ff */
[----:B------:R-:W-:Y:S01]  /*4900*/  FFMA R194, R66, R194, R137 ;  /* 0x000000c242c27223 */ /* 0x000fe20000000089 */
[----:B------:R-:W-:-:S02]  /*4910*/  IADD3 R130, P3, PT, R130, UR10, RZ ;  /* 0x0000000a82827c10 */ /* 0x000fc4000ff7e0ff */
[----:B------:R-:W-:Y:S01]  /*4920*/  IADD3 R128, P4, PT, R128, UR10, RZ ;  /* 0x0000000a80807c10 */ /* 0x000fe2000ff9e0ff */
[----:B------:R2:W-:Y:S01]  /*4930*/  STG.E.U8 desc[UR8][R126.64], R227 ;  /* 0x000000e37e007986 */ /* 0x0005e2000c101108 */
[----:B0-----:R-:W-:Y:S02]  /*4940*/  IADD3 R122, P5, PT, R129, UR10, RZ ;  /* 0x0000000a817a7c10 */ /* 0x001fe4000ffbe0ff */
[----:B-1----:R-:W-:Y:S02]  /*4950*/  IADD3 R124, PT, PT, R141, 0x3e00, RZ ;  /* 0x00003e008d7c7810 */ /* 0x002fe40007ffe0ff */
[----:B------:R-:W-:Y:S01]  /*4960*/  @P1 FMNMX R5, R5, |R148|, !PT ;  /* 0x4000009405051209 */ /* 0x000fe20007800000 */
[----:B------:R-:W-:Y:S01]  /*4970*/  @P2 FMUL R148, R148, R0 ;  /* 0x0000000094942220 */ /* 0x000fe20000400000 */
[----:B------:R-:W-:Y:S02]  /*4980*/  IADD3.X R131, PT, PT, RZ, UR11, RZ, P3, !PT ;  /* 0x0000000bff837c10 */ /* 0x000fe40009ffe4ff */
[----:B------:R-:W-:-:S02]  /*4990*/  F2FP.SATFINITE.E4M3.F32.PACK_AB_MERGE_C R229, RZ, R229, RZ ;  /* 0x000000e5ffe5723e */ /* 0x000fc400048070ff */
[----:B------:R-:W-:Y:S02]  /*49a0*/  IADD3.X R129, PT, PT, RZ, UR11, RZ, P4, !PT ;  /* 0x0000000bff817c10 */ /* 0x000fe4000a7fe4ff */
[----:B------:R-:W-:Y:S01]  /*49b0*/  F2FP.SATFINITE.E4M3.F32.PACK_AB_MERGE_C R233, RZ, R233, RZ ;  /* 0x000000e9ffe9723e */ /* 0x000fe200048070ff */
[----:B------:R-:W-:Y:S01]  /*49c0*/  STG.E.U8 desc[UR8][R130.64], R229 ;  /* 0x000000e582007986 */ /* 0x000fe2000c101108 */
[----:B------:R-:W-:Y:S02]  /*49d0*/  IADD3.X R123, PT, PT, RZ, UR11, RZ, P5, !PT ;  /* 0x0000000bff7b7c10 */ /* 0x000fe4000affe4ff */
[----:B------:R-:W-:Y:S01]  /*49e0*/  F2FP.SATFINITE.E4M3.F32.PACK_AB_MERGE_C R235, RZ, R235, RZ ;  /* 0x000000ebffeb723e */ /* 0x000fe200048070ff */
[----:B------:R0:W-:Y:S01]  /*49f0*/  STG.E.U8 desc[UR8][R128.64], R233 ;  /* 0x000000e980007986 */ /* 0x0001e2000c101108 */
[----:B--2---:R-:W-:Y:S02]  /*4a00*/  IADD3 R126, P3, PT, R231, UR10, RZ ;  /* 0x0000000ae77e7c10 */ /* 0x004fe4000ff7e0ff */
[----:B------:R-:W-:Y:S01]  /*4a10*/  IADD3 R134, PT, PT, R141, 0x4000, RZ ;  /* 0x000040008d867810 */ /* 0x000fe20007ffe0ff */
[----:B------:R1:W-:Y:S01]  /*4a20*/  STG.E.U8 desc[UR8][R122.64], R235 ;  /* 0x000000eb7a007986 */ /* 0x0003e2000c101108 */
[----:B------:R-:W-:-:S02]  /*4a30*/  IADD3 R124, P4, PT, R124, UR10, RZ ;  /* 0x0000000a7c7c7c10 */ /* 0x000fc4000ff9e0ff */
[----:B------:R-:W-:Y:S01]  /*4a40*/  @P1 FMNMX R5, R5, |R150|, !PT ;  /* 0x4000009605051209 */ /* 0x000fe20007800000 */
[----:B------:R-:W-:Y:S01]  /*4a50*/  @P2 FMUL R150, R150, R0 ;  /* 0x0000000096962220 */ /* 0x000fe20000400000 */
[----:B------:R-:W-:Y:S02]  /*4a60*/  IADD3.X R127, PT, PT, RZ, UR11, RZ, P3, !PT ;  /* 0x0000000bff7f7c10 */ /* 0x000fe40009ffe4ff */
[----:B------:R-:W-:Y:S02]  /*4a70*/  F2FP.SATFINITE.E4M3.F32.PACK_AB_MERGE_C R237, RZ, R237, RZ ;  /* 0x000000edffed723e */ /* 0x000fe400048070ff */
[----:B------:R-:W-:Y:S02]  /*4a80*/  IADD3 R134, P5, PT, R134, UR10, RZ ;  /* 0x0000000a86867c10 */ /* 0x000fe4000ffbe0ff */
[----:B------:R-:W-:Y:S01]  /*4a90*/  IADD3.X R125, PT, PT, RZ, UR11, RZ, P4, !PT ;  /* 0x0000000bff7d7c10 */ /* 0x000fe2000a7fe4ff */
[----:B------:R-:W-:Y:S01]  /*4aa0*/  STG.E.U8 desc[UR8][R126.64], R237 ;  /* 0x000000ed7e007986 */ /* 0x000fe2000c101108 */
[----:B------:R-:W-:-:S02]  /*4ab0*/  F2FP.SATFINITE.E4M3.F32.PACK_AB_MERGE_C R241, RZ, R241, RZ ;  /* 0x000000f1fff1723e */ /* 0x000fc400048070ff */
[----:B0-----:R-:W-:Y:S02]  /*4ac0*/  IADD3 R128, PT, PT, R141, 0x4400, RZ ;  /* 0x000044008d807810 */ /* 0x001fe40007ffe0ff */
[----:B------:R-:W-:Y:S01]  /*4ad0*/  @P1 FMNMX R5, R5, |R152|, !PT ;  /* 0x4000009805051209 */ /* 0x000fe20007800000 */
[----:B------:R0:W-:Y:S01]  /*4ae0*/  STG.E.U8 desc[UR8][R124.64], R241 ;  /* 0x000000f17c007986 */ /* 0x0001e2000c101108 */
[----:B-1----:R-:W-:Y:S01]  /*4af0*/  IADD3 R122, PT, PT, R141, 0x4600, RZ ;  /* 0x000046008d7a7810 */ /* 0x002fe20007ffe0ff */
[----:B------:R-:W-:Y:S01]  /*4b00*/  @P2 FMUL R152, R152, R0 ;  /* 0x0000000098982220 */ /* 0x000fe20000400000 */
[----:B------:R-:W-:Y:S02]  /*4b10*/  IADD3 R130, P3, PT, R239, UR10, RZ ;  /* 0x0000000aef827c10 */ /* 0x000fe4000ff7e0ff */
[----:B------:R-:W-:Y:S02]  /*4b20*/  IADD3.X R135, PT, PT, RZ, UR11, RZ, P5, !PT ;  /* 0x0000000bff877c10 */ /* 0x000fe4000affe4ff */
[----:B------:R-:W-:-:S02]  /*4b30*/  IADD3 R128, P4, PT, R128, UR10, RZ ;  /* 0x0000000a80807c10 */ /* 0x000fc4000ff9e0ff */
[----:B------:R-:W-:Y:S01]  /*4b40*/  @P1 FMNMX R5, R5, |R154|, !PT ;  /* 0x4000009a05051209 */ /* 0x000fe20007800000 */
[----:B------:R-:W-:Y:S01]  /*4b50*/  @P2 FMUL R154, R154, R0 ;  /* 0x000000009a9a2220 */ /* 0x000fe20000400000 */
[----:B------:R-:W-:Y:S02]  /*4b60*/  IADD3 R122, P5, PT, R122, UR10, RZ ;  /* 0x0000000a7a7a7c10 */ /* 0x000fe4000ffbe0ff */
[----:B------:R-:W-:Y:S02]  /*4b70*/  F2FP.SATFINITE.E4M3.F32.PACK_AB_MERGE_C R243, RZ, R243, RZ ;  /* 0x000000f3fff3723e */ /* 0x000fe400048070ff */
[----:B0-----:R-:W-:Y:S02]  /*4b80*/  IADD3 R124, PT, PT, R141, 0x4800, RZ ;  /* 0x000048008d7c7810 */ /* 0x001fe40007ffe0ff */
[----:B------:R-:W-:Y:S01]  /*4b90*/  IADD3.X R131, PT, PT, RZ, UR11, RZ, P3, !PT ;  /* 0x0000000bff837c10 */ /* 0x000fe20009ffe4ff */
[----:B------:R-:W-:Y:S01]  /*4ba0*/  STG.E.U8 desc[UR8][R134.64], R243 ;  /* 0x000000f386007986 */ /* 0x000fe2000c101108 */
[----:B------:R-:W-:-:S02]  /*4bb0*/  F2FP.SATFINITE.E4M3.F32.PACK_AB_MERGE_C R245, RZ, R245, RZ ;  /* 0x000000f5fff5723e */ /* 0x000fc400048070ff */
[----:B------:R-:W-:Y:S02]  /*4bc0*/  IADD3.X R129, PT, PT, RZ, UR11, RZ, P4, !PT ;  /* 0x0000000bff817c10 */ /* 0x000fe4000a7fe4ff */
[----:B------:R-:W-:Y:S01]  /*4bd0*/  F2FP.SATFINITE.E4M3.F32.PACK_AB_MERGE_C R247, RZ, R247, RZ ;  /* 0x000000f7fff7723e */ /* 0x000fe200048070ff */
[----:B------:R0:W-:Y:S01]  /*4be0*/  STG.E.U8 desc[UR8][R130.64], R245 ;  /* 0x000000f582007986 */ /* 0x0001e2000c101108 */
[----:B------:R-:W-:Y:S01]  /*4bf0*/  @P1 FMNMX R5, R5, |R156|, !PT ;  /* 0x4000009c05051209 */ /* 0x000fe20007800000 */
[----:B------:R-:W-:Y:S01]  /*4c00*/  @P2 FMUL R156, R156, R0 ;  /* 0x000000009c9c2220 */ /* 0x000fe20000400000 */
[----:B------:R-:W-:Y:S01]  /*4c10*/  IADD3.X R123, PT, PT, RZ, UR11, RZ, P5, !PT ;  /* 0x0000000bff7b7c10 */ /* 0x000fe2000affe4ff */
[----:B------:R1:W-:Y:S01]  /*4c20*/  STG.E.U8 desc[UR8][R128.64], R247 ;  /* 0x000000f780007986 */ /* 0x0003e2000c101108 */
[----:B------:R-:W-:Y:S02]  /*4c30*/  F2FP.SATFINITE.E4M3.F32.PACK_AB_MERGE_C R251, RZ, R251, RZ ;  /* 0x000000fbfffb723e */ /* 0x000fe400048070ff */
[----:B------:R-:W-:-:S02]  /*4c40*/  IADD3 R125, PT, PT, R141, 0x4c00, RZ ;  /* 0x00004c008d7d7810 */ /* 0x000fc40007ffe0ff */
[----:B------:R-:W-:Y:S01]  /*4c50*/  IADD3 R124, P3, PT, R124, UR10, RZ ;  /* 0x0000000a7c7c7c10 */ /* 0x000fe2000ff7e0ff */
[----:B------:R2:W-:Y:S01]  /*4c60*/  STG.E.U8 desc[UR8][R122.64], R251 ;  /* 0x000000fb7a007986 */ /* 0x0005e2000c101108 */
[----:B------:R-:W-:Y:S02]  /*4c70*/  IADD3 R126, P4, PT, R249, UR10, RZ ;  /* 0x0000000af97e7c10 */ /* 0x000fe4000ff9e0ff */
[----:B------:R-:W-:Y:S01]  /*4c80*/  @P1 FMNMX R5, R5, |R160|, !PT ;  /* 0x400000a005051209 */ /* 0x000fe20007800000 */
[----:B------:R-:W-:Y:S01]  /*4c90*/  @P2 FMUL R160, R160, R0 ;  /* 0x00000000a0a02220 */ /* 0x000fe20000400000 */
[----:B0-----:R-:W-:Y:S02]  /*4ca0*/  IADD3 R130, P5, PT, R125, UR10, RZ ;  /* 0x0000000a7d827c10 */ /* 0x001fe4000ffbe0ff */
[----:B------:R-:W-:Y:S02]  /*4cb0*/  IADD3.X R125, PT, PT, RZ, UR11, RZ, P3, !PT ;  /* 0x0000000bff7d7c10 */ /* 0x000fe40009ffe4ff */
[----:B------:R-:W-:-:S02]  /*4cc0*/  F2FP.SATFINITE.E4M3.F32.PACK_AB_MERGE_C R153, RZ, R153, RZ ;  /* 0x00000099ff99723e */ /* 0x000fc400048070ff */
[C---:B-1----:R-:W-:Y:S02]  /*4cd0*/  IADD3 R128, PT, PT, R141.reuse, 0x4e00, RZ ;  /* 0x00004e008d807810 */ /* 0x042fe40007ffe0ff */
[C---:B--2---:R-:W-:Y:S01]  /*4ce0*/  IADD3 R122, PT, PT, R141.reuse, 0x5000, RZ ;  /* 0x000050008d7a7810 */ /* 0x044fe20007ffe0ff */
[----:B------:R0:W-:Y:S01]  /*4cf0*/  STG.E.U8 desc[UR8][R124.64], R153 ;  /* 0x000000997c007986 */ /* 0x0001e2000c101108 */
[----:B------:R-:W-:Y:S02]  /*4d00*/  IADD3.X R127, PT, PT, RZ, UR11, RZ, P4, !PT ;  /* 0x0000000bff7f7c10 */ /* 0x000fe4000a7fe4ff */
[----:B------:R-:W-:Y:S02]  /*4d10*/  F2FP.SATFINITE.E4M3.F32.PACK_AB_MERGE_C R157, RZ, R157, RZ ;  /* 0x0000009dff9d723e */ /* 0x000fe400048070ff */
[----:B------:R-:W-:Y:S02]  /*4d20*/  IADD3 R123, PT, PT, R141, 0x5200, RZ ;  /* 0x000052008d7b7810 */ /* 0x000fe40007ffe0ff */
[----:B------:R-:W-:Y:S01]  /*4d30*/  @P1 FMNMX R5, R5, |R162|, !PT ;  /* 0x400000a205051209 */ /* 0x000fe20007800000 */
[----:B------:R-:W-:Y:S01]  /*4d40*/  STG.E.U8 desc[UR8][R126.64], R157 ;  /* 0x0000009d7e007986 */ /* 0x000fe2000c101108 */
[----:B------:R-:W-:Y:S01]  /*4d50*/  IADD3.X R131, PT, PT, RZ, UR11, RZ, P5, !PT ;  /* 0x0000000bff837c10 */ /* 0x000fe2000affe4ff */
[----:B------:R-:W-:Y:S01]  /*4d60*/  @P2 FMUL R162, R162, R0 ;  /* 0x00000000a2a22220 */ /* 0x000fe20000400000 */
[----:B------:R-:W-:-:S02]  /*4d70*/  F2FP.SATFINITE.E4M3.F32.PACK_AB_MERGE_C R135, RZ, R146, RZ ;  /* 0x00000092ff87723e */ /* 0x000fc400048070ff */
[----:B------:R-:W-:Y:S02]  /*4d80*/  IADD3 R128, P3, PT, R128, UR10, RZ ;  /* 0x0000000a80807c10 */ /* 0x000fe4000ff7e0ff */
[----:B------:R-:W-:Y:S01]  /*4d90*/  IADD3 R122, P4, PT, R122, UR10, RZ ;  /* 0x0000000a7a7a7c10 */ /* 0x000fe2000ff9e0ff */
[----:B------:R1:W-:Y:S01]  /*4da0*/  STG.E.U8 desc[UR8][R130.64], R135 ;  /* 0x0000008782007986 */ /* 0x0003e2000c101108 */
[----:B0-----:R-:W-:Y:S02]  /*4db0*/  IADD3 R124, P5, PT, R123, UR10, RZ ;  /* 0x0000000a7b7c7c10 */ /* 0x001fe4000ffbe0ff */
[----:B------:R-:W-:Y:S01]  /*4dc0*/  @P1 FMNMX R5, R5, |R168|, !PT ;  /* 0x400000a805051209 */ /* 0x000fe20007800000 */
[----:B------:R-:W-:Y:S01]  /*4dd0*/  @P2 FMUL R168, R168, R0 ;  /* 0x00000000a8a82220 */ /* 0x000fe20000400000 */
[----:B------:R-:W-:Y:S02]  /*4de0*/  IADD3.X R129, PT, PT, RZ, UR11, RZ, P3, !PT ;  /* 0x0000000bff817c10 */ /* 0x000fe40009ffe4ff */
[----:B------:R-:W-:-:S02]  /*4df0*/  F2FP.SATFINITE.E4M3.F32.PACK_AB_MERGE_C R143, RZ, R148, RZ ;  /* 0x00000094ff8f723e */ /* 0x000fc400048070ff */
[C---:B------:R-:W-:Y:S02]  /*4e00*/  IADD3 R134, PT, PT, R141.reuse, 0x5400, RZ ;  /* 0x000054008d867810 */ /* 0x040fe40007ffe0ff */
[----:B------:R-:W-:Y:S01]  /*4e10*/  IADD3.X R123, PT, PT, RZ, UR11, RZ, P4, !PT ;  /* 0x0000000bff7b7c10 */ /* 0x000fe2000a7fe4ff */
[----:B------:R-:W-:Y:S01]  /*4e20*/  STG.E.U8 desc[UR8][R128.64], R143 ;  /* 0x0000008f80007986 */ /* 0x000fe2000c101108 */
[----:B------:R-:W-:Y:S02]  /*4e30*/  F2FP.SATFINITE.E4M3.F32.PACK_AB_MERGE_C R145, RZ, R150, RZ ;  /* 0x00000096ff91723e */ /* 0x000fe400048070ff */
[----:B-1----:R-:W-:Y:S02]  /*4e40*/  IADD3 R130, PT, PT, R141, 0x5600, RZ ;  /* 0x000056008d827810 */ /* 0x002fe40007ffe0ff */
[----:B------:R-:W-:Y:S01]  /*4e50*/  IADD3.X R125, PT, PT, RZ, UR11, RZ, P5, !PT ;  /* 0x0000000bff7d7c10 */ /* 0x000fe2000affe4ff */
[----:B------:R0:W-:Y:S01]  /*4e60*/  STG.E.U8 desc[UR8][R122.64], R145 ;  /* 0x000000917a007986 */ /* 0x0001e2000c101108 */
[----:B------:R-:W-:-:S02]  /*4e70*/  F2FP.SATFINITE.E4M3.F32.PACK_AB_MERGE_C R147, RZ, R152, RZ ;  /* 0x00000098ff93723e */ /* 0x000fc400048070ff */
[----:B------:R-:W-:Y:S01]  /*4e80*/  @P1 FMNMX R5, R5, |R196|, !PT ;  /* 0x400000c405051209 */ /* 0x000fe20007800000 */
[----:B------:R-:W-:Y:S01]  /*4e90*/  @P2 FMUL R196, R196, R0 ;  /* 0x00000000c4c42220 */ /* 0x000fe20000400000 */
[----:B------:R-:W-:Y:S01]  /*4ea0*/  IADD3 R126, PT, PT, R141, 0x5800, RZ ;  /* 0x000058008d7e7810 */ /* 0x000fe20007ffe0ff */
[----:B------:R1:W-:Y:S01]  /*4eb0*/  STG.E.U8 desc[UR8][R124.64], R147 ;  /* 0x000000937c007986 */ /* 0x0003e2000c101108 */
[----:B------:R-:W-:Y:S02]  /*4ec0*/  IADD3 R134, P3, PT, R134, UR10, RZ ;  /* 0x0000000a86867c10 */ /* 0x000fe4000ff7e0ff */
[----:B------:R-:W-:Y:S02]  /*4ed0*/  IADD3 R130, P4, PT, R130, UR10, RZ ;  /* 0x0000000a82827c10 */ /* 0x000fe4000ff9e0ff */
[----:B------:R-:W-:Y:S01]  /*4ee0*/  @P1 FMNMX R5, R5, |R170|, !PT ;  /* 0x400000aa05051209 */ /* 0x000fe20007800000 */
[----:B------:R-:W-:Y:S01]  /*4ef0*/  @P2 FMUL R170, R170, R0 ;  /* 0x00000000aaaa2220 */ /* 0x000fe20000400000 */
[----:B------:R-:W-:-:S02]  /*4f00*/  IADD3 R126, P5, PT, R126, UR10, RZ ;  /* 0x0000000a7e7e7c10 */ /* 0x000fc4000ffbe0ff */
[C---:B0-----:R-:W-:Y:S02]  /*4f10*/  IADD3 R122, PT, PT, R141.reuse, 0x5a00, RZ ;  /* 0x00005a008d7a7810 */ /* 0x041fe40007ffe0ff */
[----:B------:R-:W-:Y:S02]  /*4f20*/  IADD3.X R135, PT, PT, RZ, UR11, RZ, P3, !PT ;  /* 0x0000000bff877c10 */ /* 0x000fe40009ffe4ff */
[----:B-1----:R-:W-:Y:S02]  /*4f30*/  F2FP.SATFINITE.E4M3.F32.PACK_AB_MERGE_C R125, RZ, R154, RZ ;  /* 0x0000009aff7d723e */ /* 0x002fe400048070ff */
[----:B------:R-:W-:Y:S02]  /*4f40*/  IADD3.X R131, PT, PT, RZ, UR11, RZ, P4, !PT ;  /* 0x0000000bff837c10 */ /* 0x000fe4000a7fe4ff */
[----:B------:R-:W-:Y:S01]  /*4f50*/  F2FP.SATFINITE.E4M3.F32.PACK_AB_MERGE_C R129, RZ, R156, RZ ;  /* 0x0000009cff81723e */ /* 0x000fe200048070ff */
[----:B------:R-:W-:Y:S01]  /*4f60*/  STG.E.U8 desc[UR8][R134.64], R125 ;  /* 0x0000007d86007986 */ /* 0x000fe2000c101108 */
[----:B------:R-:W-:-:S02]  /*4f70*/  IADD3 R124, PT, PT, R141, 0x5e00, RZ ;  /* 0x00005e008d7c7810 */ /* 0x000fc40007ffe0ff */
[----:B------:R-:W-:Y:S01]  /*4f80*/  @P1 FMNMX R5, R5, |R172|, !PT ;  /* 0x400000ac05051209 */ /* 0x000fe20007800000 */
[----:B------:R0:W-:Y:S01]  /*4f90*/  STG.E.U8 desc[UR8][R130.64], R129 ;  /* 0x0000008182007986 */ /* 0x0001e2000c101108 */
[----:B------:R-:W-:Y:S01]  /*4fa0*/  IADD3.X R127, PT, PT, RZ, UR11, RZ, P5, !PT ;  /* 0x0000000bff7f7c10 */ /* 0x000fe2000affe4ff */
[----:B------:R-:W-:Y:S01]  /*4fb0*/  @P2 FMUL R172, R172, R0 ;  /* 0x00000000acac2220 */ /* 0x000fe20000400000 */
[----:B------:R-:W-:Y:S02]  /*4fc0*/  F2FP.SATFINITE.E4M3.F32.PACK_AB_MERGE_C R143, RZ, R160, RZ ;  /* 0x000000a0ff8f723e */ /* 0x000fe400048070ff */
[----:B------:R-:W-:Y:S02]  /*4fd0*/  IADD3 R122, P3, PT, R122, UR10, RZ ;  /* 0x0000000a7a7a7c10 */ /* 0x000fe4000ff7e0ff */
[----:B------:R-:W-:Y:S01]  /*4fe0*/  IADD3 R158, P4, PT, R158, UR10, RZ ;  /* 0x0000000a9e9e7c10 */ /* 0x000fe2000ff9e0ff */
[----:B------:R1:W-:Y:S01]  /*4ff0*/  STG.E.U8 desc[UR8][R126.64], R143 ;  /* 0x0000008f7e007986 */ /* 0x0003e2000c101108 */
[----:B------:R-:W-:-:S02]  /*5000*/  IADD3 R124, P5, PT, R124, UR10, RZ ;  /* 0x0000000a7c7c7c10 */ /* 0x000fc4000ffbe0ff */
[----:B------:R-:W-:Y:S01]  /*5010*/  @P1 FMNMX R5, R5, |R176|, !PT ;  /* 0x400000b005051209 */ /* 0x000fe20007800000 */
[----:B------:R-:W-:Y:S01]  /*5020*/  @P2 FMUL R176, R176, R0 ;  /* 0x00000000b0b02220 */ /* 0x000fe20000400000 */
[----:B------:R-:W-:Y:S02]  /*5030*/  IADD3.X R123, PT, PT, RZ, UR11, RZ, P3, !PT ;  /* 0x0000000bff7b7c10 */ /* 0x000fe40009ffe4ff */
[----:B0-----:R-:W-:Y:S02]  /*5040*/  F2FP.SATFINITE.E4M3.F32.PACK_AB_MERGE_C R131, RZ, R162, RZ ;  /* 0x000000a2ff83723e */ /* 0x001fe400048070ff */
[----:B------:R-:W-:Y:S02]  /*5050*/  IADD3.X R159, PT, PT, RZ, UR11, RZ, P4, !PT ;  /* 0x0000000bff9f7c10 */ /* 0x000fe4000a7fe4ff */
[----:B------:R-:W-:Y:S01]  /*5060*/  F2FP.SATFINITE.E4M3.F32.PACK_AB_MERGE_C R135, RZ, R168, RZ ;  /* 0x000000a8ff87723e */ /* 0x000fe200048070ff */
[----:B------:R-:W-:Y:S01]  /*5070*/  STG.E.U8 desc[UR8][R122.64], R131 ;  /* 0x000000837a007986 */ /* 0x000fe2000c101108 */
[----:B------:R-:W-:-:S02]  /*5080*/  IADD3.X R125, PT, PT, RZ, UR11, RZ, P5, !PT ;  /* 0x0000000bff7d7c10 */ /* 0x000fc4000affe4ff */
[----:B-1----:R-:W-:Y:S01]  /*5090*/  F2FP.SATFINITE.E4M3.F32.PACK_AB_MERGE_C R143, RZ, R196, RZ ;  /* 0x000000c4ff8f723e */ /* 0x002fe200048070ff */
[----:B------:R-:W-:Y:S01]  /*50a0*/  STG.E.U8 desc[UR8][R158.64], R135 ;  /* 0x000000879e007986 */ /* 0x000fe2000c101108 */
[C---:B------:R-:W-:Y:S02]  /*50b0*/  IADD3 R126, PT, PT, R141.reuse, 0x6200, RZ ;  /* 0x000062008d7e7810 */ /* 0x040fe40007ffe0ff */
[----:B------:R-:W-:Y:S01]  /*50c0*/  IADD3 R128, PT, PT, R141, 0x6400, RZ ;  /* 0x000064008d807810 */ /* 0x000fe20007ffe0ff */
[----:B------:R0:W-:Y:S01]  /*50d0*/  STG.E.U8 desc[UR8][R124.64], R143 ;  /* 0x0000008f7c007986 */ /* 0x0001e2000c101108 */
[----:B------:R-:W-:Y:S01]  /*50e0*/  @P1 FMNMX R5, R5, |R180|, !PT ;  /* 0x400000b405051209 */ /* 0x000fe20007800000 */
[----:B------:R-:W-:Y:S01]  /*50f0*/  @P2 FMUL R180, R180, R0 ;  /* 0x00000000b4b42220 */ /* 0x000fe20000400000 */
[----:B------:R-:W-:Y:S02]  /*5100*/  IADD3 R164, P3, PT, R164, UR10, RZ ;  /* 0x0000000aa4a47c10 */ /* 0x000fe4000ff7e0ff */
[----:B------:R-:W-:-:S02]  /*5110*/  IADD3 R126, P4, PT, R126, UR10, RZ ;  /* 0x0000000a7e7e7c10 */ /* 0x000fc4000ff9e0ff */
[----:B------:R-:W-:Y:S02]  /*5120*/  IADD3 R128, P5, PT, R128, UR10, RZ ;  /* 0x0000000a80807c10 */ /* 0x000fe4000ffbe0ff */
[----:B------:R-:W-:Y:S02]  /*5130*/  IADD3 R130, PT, PT, R141, 0x6600, RZ ;  /* 0x000066008d827810 */ /* 0x000fe40007ffe0ff */
[----:B------:R-:W-:Y:S01]  /*5140*/  @P1 FMNMX R5, R5, |R182|, !PT ;  /* 0x400000b605051209 */ /* 0x000fe20007800000 */
[----:B------:R-:W-:Y:S01]  /*5150*/  @P2 FMUL R182, R182, R0 ;  /* 0x00000000b6b62220 */ /* 0x000fe20000400000 */
[----:B0-----:R-:W-:Y:S02]  /*5160*/  IADD3 R124, PT, PT, R141, 0x6800, RZ ;  /* 0x000068008d7c7810 */ /* 0x001fe40007ffe0ff */
[----:B------:R-:W-:Y:S02]  /*5170*/  IADD3.X R165, PT, PT, RZ, UR11, RZ, P3, !PT ;  /* 0x0000000bffa57c10 */ /* 0x000fe40009ffe4ff */
[----:B------:R-:W-:-:S02]  /*5180*/  F2FP.SATFINITE.E4M3.F32.PACK_AB_MERGE_C R135, RZ, R170, RZ ;  /* 0x000000aaff87723e */ /* 0x000fc400048070ff */
[----:B------:R-:W-:Y:S02]  /*5190*/  IADD3 R122, PT, PT, R141, 0x6a00, RZ ;  /* 0x00006a008d7a7810 */ /* 0x000fe40007ffe0ff */
[----:B------:R-:W-:Y:S01]  /*51a0*/  IADD3.X R127, PT, PT, RZ, UR11, RZ, P4, !PT ;  /* 0x0000000bff7f7c10 */ /* 0x000fe2000a7fe4ff */
[----:B------:R0:W-:Y:S01]  /*51b0*/  STG.E.U8 desc[UR8][R164.64], R135 ;  /* 0x00000087a4007986 */ /* 0x0001e2000c101108 */
[----:B------:R-:W-:Y:S02]  /*51c0*/  F2FP.SATFINITE.E4M3.F32.PACK_AB_MERGE_C R143, RZ, R172, RZ ;  /* 0x000000acff8f723e */ /* 0x000fe400048070ff */
[----:B------:R-:W-:Y:S02]  /*51d0*/  IADD3.X R129, PT, PT, RZ, UR11, RZ, P5, !PT ;  /* 0x0000000bff817c10 */ /* 0x000fe4000affe4ff */
[----:B------:R-:W-:Y:S01]  /*51e0*/  F2FP.SATFINITE.E4M3.F32.PACK_AB_MERGE_C R145, RZ, R176, RZ ;  /* 0x000000b0ff91723e */ /* 0x000fe200048070ff */
[----:B------:R1:W-:Y:S01]  /*51f0*/  STG.E.U8 desc[UR8][R126.64], R143 ;  /* 0x0000008f7e007986 */ /* 0x0003e2000c101108 */
[----:B------:R-:W-:-:S02]  /*5200*/  IADD3 R130, P3, PT, R130, UR10, RZ ;  /* 0x0000000a82827c10 */ /* 0x000fc4000ff7e0ff */
[----:B------:R-:W-:Y:S01]  /*5210*/  @P1 FMNMX R5, R5, |R184|, !PT ;  /* 0x400000b805051209 */ /* 0x000fe20007800000 */
[----:B------:R-:W-:Y:S01]  /*5220*/  @P2 FMUL R184, R184, R0 ;  /* 0x00000000b8b82220 */ /* 0x000fe20000400000 */
[----:B------:R-:W-:Y:S01]  /*5230*/  IADD3 R124, P4, PT, R124, UR10, RZ ;  /* 0x0000000a7c7c7c10 */ /* 0x000fe2000ff9e0ff */
[----:B------:R2:W-:Y:S01]  /*5240*/  STG.E.U8 desc[UR8][R128.64], R145 ;  /* 0x0000009180007986 */ /* 0x0005e2000c101108 */
[----:B------:R-:W-:Y:S02]  /*5250*/  IADD3 R122, P5, PT, R122, UR10, RZ ;  /* 0x0000000a7a7a7c10 */ /* 0x000fe4000ffbe0ff */
[----:B------:R-:W-:Y:S02]  /*5260*/  IADD3.X R131, PT, PT, RZ, UR11, RZ, P3, !PT ;  /* 0x0000000bff837c10 */ /* 0x000fe40009ffe4ff */
[----:B0-----:R-:W-:Y:S02]  /*5270*/  F2FP.SATFINITE.E4M3.F32.PACK_AB_MERGE_C R135, RZ, R180, RZ ;  /* 0x000000b4ff87723e */ /* 0x001fe400048070ff */
[----:B------:R-:W-:-:S02]  /*5280*/  IADD3.X R125, PT, PT, RZ, UR11, RZ, P4, !PT ;  /* 0x0000000bff7d7c10 */ /* 0x000fc4000a7fe4ff */
[----:B-1----:R-:W-:Y:S01]  /*5290*/  F2FP.SATFINITE.E4M3.F32.PACK_AB_MERGE_C R143, RZ, R182, RZ ;  /* 0x000000b6ff8f723e */ /* 0x002fe200048070ff */
[----:B------:R-:W-:Y:S01]  /*52a0*/  STG.E.U8 desc[UR8][R130.64], R135 ;  /* 0x0000008782007986 */ /* 0x000fe2000c101108 */
[----:B------:R-:W-:Y:S01]  /*52b0*/  @P1 FMNMX R5, R5, |R186|, !PT ;  /* 0x400000ba05051209 */ /* 0x000fe20007800000 */
[----:B------:R-:W-:Y:S01]  /*52c0*/  @P2 FMUL R186, R186, R0 ;  /* 0x00000000baba2220 */ /* 0x000fe20000400000 */
[----:B------:R-:W-:Y:S01]  /*52d0*/  IADD3.X R123, PT, PT, RZ, UR11, RZ, P5, !PT ;  /* 0x0000000bff7b7c10 */ /* 0x000fe2000affe4ff */
[----:B------:R0:W-:Y:S01]  /*52e0*/  STG.E.U8 desc[UR8][R124.64], R143 ;  /* 0x0000008f7c007986 */ /* 0x0001e2000c101108 */
[----:B--2---:R-:W-:Y:S02]  /*52f0*/  F2FP.SATFINITE.E4M3.F32.PACK_AB_MERGE_C R145, RZ, R184, RZ ;  /* 0x000000b8ff91723e */ /* 0x004fe400048070ff */
[----:B------:R-:W-:Y:S01]  /*5300*/  @P1 FMNMX R5, R5, |R188|, !PT ;  /* 0x400000bc05051209 */ /* 0x000fe20007800000 */
[----:B------:R-:W-:Y:S01]  /*5310*/  @P2 FMUL R188, R188, R0 ;  /* 0x00000000bcbc2220 */ /* 0x000fe20000400000 */
[C---:B------:R-:W-:Y:S01]  /*5320*/  IADD3 R128, PT, PT, R141.reuse, 0x6c00, RZ ;  /* 0x00006c008d807810 */ /* 0x040fe20007ffe0ff */
[----:B------:R1:W-:Y:S01]  /*5330*/  STG.E.U8 desc[UR8][R122.64], R145 ;  /* 0x000000917a007986 */ /* 0x0003e2000c101108 */
[----:B------:R-:W-:-:S02]  /*5340*/  IADD3 R126, PT, PT, R141, 0x6e00, RZ ;  /* 0x00006e008d7e7810 */ /* 0x000fc40007ffe0ff */
[----:B------:R-:W-:Y:S01]  /*5350*/  @P1 FMNMX R5, R5, |R198|, !PT ;  /* 0x400000c605051209 */ /* 0x000fe20007800000 */
[----:B------:R-:W-:Y:S01]  /*5360*/  @P2 FMUL R198, R198, R0 ;  /* 0x00000000c6c62220 */ /* 0x000fe20000400000 */
[----:B------:R-:W-:Y:S02]  /*5370*/  IADD3 R128, P3, PT, R128, UR10, RZ ;  /* 0x0000000a80807c10 */ /* 0x000fe4000ff7e0ff */
[----:B0-----:R-:W-:Y:S02]  /*5380*/  IADD3 R124, PT, PT, R141, 0x7200, RZ ;  /* 0x000072008d7c7810 */ /* 0x001fe40007ffe0ff */
[----:B------:R-:W-:Y:S01]  /*5390*/  @P1 FMNMX R5, R5, |R190|, !PT ;  /* 0x400000be05051209 */ /* 0x000fe20007800000 */
[----:B------:R-:W-:Y:S01]  /*53a0*/  @P2 FMUL R190, R190, R0 ;  /* 0x00000000bebe2220 */ /* 0x000fe20000400000 */
[----:B------:R-:W-:Y:S02]  /*53b0*/  IADD3 R126, P4, PT, R126, UR10, RZ ;  /* 0x0000000a7e7e7c10 */ /* 0x000fe4000ff9e0ff */
[----:B-1----:R-:W-:-:S02]  /*53c0*/  IADD3 R122, PT, PT, R141, 0x7400, RZ ;  /* 0x000074008d7a7810 */ /* 0x002fc40007ffe0ff */
[----:B------:R-:W0:Y:S01]  /*53d0*/  LDC R141, c[0x0][0x380] ;  /* 0x0000e000ff8d7b82 */ /* 0x000e220000000800 */
[----:B------:R-:W-:Y:S01]  /*53e0*/  @P1 FMNMX R5, R5, |R192|, !PT ;  /* 0x400000c005051209 */ /* 0x000fe20007800000 */
[----:B------:R-:W-:Y:S01]  /*53f0*/  @P2 FMUL R192, R192, R0 ;  /* 0x00000000c0c02220 */ /* 0x000fe20000400000 */
[----:B------:R-:W-:Y:S02]  /*5400*/  IADD3 R174, P5, PT, R174, UR10, RZ ;  /* 0x0000000aaeae7c10 */ /* 0x000fe4000ffbe0ff */
[----:B------:R-:W-:Y:S02]  /*5410*/  IADD3.X R129, PT, PT, RZ, UR11, RZ, P3, !PT ;  /* 0x0000000bff817c10 */ /* 0x000fe40009ffe4ff */
[----:B------:R-:W-:Y:S02]  /*5420*/  F2FP.SATFINITE.E4M3.F32.PACK_AB_MERGE_C R131, RZ, R186, RZ ;  /* 0x000000baff83723e */ /* 0x000fe400048070ff */
[----:B------:R-:W-:Y:S02]  /*5430*/  IADD3.X R127, PT, PT, RZ, UR11, RZ, P4, !PT ;  /* 0x0000000bff7f7c10 */ /* 0x000fe4000a7fe4ff */
[----:B------:R-:W-:Y:S01]  /*5440*/  F2FP.SATFINITE.E4M3.F32.PACK_AB_MERGE_C R135, RZ, R188, RZ ;  /* 0x000000bcff87723e */ /* 0x000fe200048070ff */
[----:B------:R1:W-:Y:S01]  /*5450*/  STG.E.U8 desc[UR8][R128.64], R131 ;  /* 0x0000008380007986 */ /* 0x0003e2000c101108 */
[----:B------:R-:W-:-:S02]  /*5460*/  IADD3 R124, P3, PT, R124, UR10, RZ ;  /* 0x0000000a7c7c7c10 */ /* 0x000fc4000ff7e0ff */
[----:B------:R-:W-:Y:S01]  /*5470*/  @P1 FMNMX R5, R5, |R194|, !PT ;  /* 0x400000c205051209 */ /* 0x000fe20007800000 */
[----:B------:R-:W-:Y:S01]  /*5480*/  @P2 FMUL R194, R194, R0 ;  /* 0x00000000c2c22220 */ /* 0x000fe20000400000 */
[----:B------:R-:W-:Y:S01]  /*5490*/  IADD3.X R175, PT, PT, RZ, UR11, RZ, P5, !PT ;  /* 0x0000000bffaf7c10 */ /* 0x000fe2000affe4ff */
[----:B------:R2:W-:Y:S01]  /*54a0*/  STG.E.U8 desc[UR8][R126.64], R135 ;  /* 0x000000877e007986 */ /* 0x0005e2000c101108 */
[----:B------:R-:W-:Y:S02]  /*54b0*/  IADD3 R122, P4, PT, R122, UR10, RZ ;  /* 0x0000000a7a7a7c10 */ /* 0x000fe4000ff9e0ff */
[----:B------:R-:W-:Y:S02]  /*54c0*/  IADD3 R178, P5, PT, R178, UR10, RZ ;  /* 0x0000000ab2b27c10 */ /* 0x000fe4000ffbe0ff */
[----:B------:R-:W-:Y:S02]  /*54d0*/  F2FP.SATFINITE.E4M3.F32.PACK_AB_MERGE_C R143, RZ, R198, RZ ;  /* 0x000000c6ff8f723e */ /* 0x000fe400048070ff */
[----:B------:R-:W-:-:S02]  /*54e0*/  IADD3.X R125, PT, PT, RZ, UR11, RZ, P3, !PT ;  /* 0x0000000bff7d7c10 */ /* 0x000fc40009ffe4ff */
[----:B------:R-:W-:Y:S01]  /*54f0*/  IADD3.X R123, PT, PT, RZ, UR11, RZ, P4, !PT ;  /* 0x0000000bff7b7c10 */ /* 0x000fe2000a7fe4ff */
[----:B------:R3:W-:Y:S01]  /*5500*/  STG.E.U8 desc[UR8][R174.64], R143 ;  /* 0x0000008fae007986 */ /* 0x0007e2000c101108 */
[----:B-1----:R-:W-:Y:S02]  /*5510*/  F2FP.SATFINITE.E4M3.F32.PACK_AB_MERGE_C R129, RZ, R192, RZ ;  /* 0x000000c0ff81723e */ /* 0x002fe400048070ff */
[----:B--2---:R-:W-:Y:S02]  /*5520*/  F2FP.SATFINITE.E4M3.F32.PACK_AB_MERGE_C R127, RZ, R190, RZ ;  /* 0x000000beff7f723e */ /* 0x004fe400048070ff */
[----:B------:R-:W-:Y:S02]  /*5530*/  IADD3.X R179, PT, PT, RZ, UR11, RZ, P5, !PT ;  /* 0x0000000bffb37c10 */ /* 0x000fe4000affe4ff */
[----:B------:R-:W-:Y:S01]  /*5540*/  F2FP.SATFINITE.E4M3.F32.PACK_AB_MERGE_C R131, RZ, R194, RZ ;  /* 0x000000c2ff83723e */ /* 0x000fe200048070ff */
[----:B------:R3:W-:Y:S01]  /*5550*/  STG.E.U8 desc[UR8][R124.64], R127 ;  /* 0x0000007f7c007986 */ /* 0x0007e2000c101108 */
[----:B0-----:R-:W-:-:S03]  /*5560*/  IADD3 R4, PT, PT, R4, R141, RZ ;  /* 0x0000008d04047210 */ /* 0x001fc60007ffe0ff */
[----:B------:R3:W-:Y:S01]  /*5570*/  STG.E.U8 desc[UR8][R122.64], R129 ;  /* 0x000000817a007986 */ /* 0x0007e2000c101108 */
[----:B------:R-:W-:-:S03]  /*5580*/  ISETP.GE.AND P1, PT, R4, UR5, PT ;  /* 0x0000000504007c0c */ /* 0x000fc6000bf26270 */
[----:B------:R3:W-:Y:S10]  /*5590*/  STG.E.U8 desc[UR8][R178.64], R131 ;  /* 0x00000083b2007986 */ /* 0x0007f4000c101108 */
[----:B------:R-:W-:Y:S05]  /*55a0*/  @!P1 BRA `(.L_x_10398) ;  /* 0xffffffb400ec9947 */ /* 0x000fea000383ffff */
.L_x_10379:
        /* <DEDUP_REMOVED lines=38> */
.L_x_10406:
[----:B------:R-:W-:Y:S02]  /*5810*/  ISETP.NE.AND P0, PT, R3, RZ, PT ;  /* 0x000000ff0300720c */ /* 0x000fe40003f05270 */
[----:B-1----:R-:W-:-:S11]  /*5820*/  FMNMX R7, R5, R6, !PT ;  /* 0x0000000605077209 */ /* 0x002fd60007800000 */
[----:B------:R-:W-:Y:S05]  /*5830*/  @P0 BRA `(.L_x_10400) ;  /* 0x0000000000080947 */ /* 0x000fea0003800000 */
[----:B0-----:R-:W0:Y:S02]  /*5840*/  LDC.64 R4, c[0x0][0x3f8] ;  /* 0x0000fe00ff047b82 */ /* 0x001e240000000a00 */
[----:B0-----:R1:W-:Y:S02]  /*5850*/  REDG.E.MAX.S32.STRONG.GPU desc[UR8][R4.64], R7 ;  /* 0x000000070400798e */ /* 0x0013e4000d12e308 */
.L_x_10400:
[----:B------:R-:W-:Y:S05]  /*5860*/  BSYNC B0 ;  /* 0x0000000000007941 */ /* 0x000fea0003800000 */
.L_x_10399:
        /* <DEDUP_REMOVED lines=10> */
[----:B---3--:R-:W-:Y:S02]  /*5910*/  MOV R122, R0 ;  /* 0x00000000007a7202 */ /* 0x008fe40000000f00 */
[----:B------:R-:W-:-:S07]  /*5920*/  MOV R130, 0x5940 ;  /* 0x0000594000827802 */ /* 0x000fce0000000f00 */
[----:B01----:R-:W-:Y:S05]  /*5930*/  CALL.REL.NOINC `($__internal_169_$__cuda_sm20_rcp_rn_f32_slowpath) ;  /* 0x00000000005c7944 */ /* 0x003fea0003c00000 */
[----:B------:R-:W-:Y:S01]  /*5940*/  MOV R5, R196 ;  /* 0x000000c400057202 */ /* 0x000fe20000000f00 */
[----:B------:R-:W-:Y:S06]  /*5950*/  BRA `(.L_x_10403) ;  /* 0x0000000000107947 */ /* 0x000fec0003800000 */
.L_x_10402:
[----:B01----:R-:W0:Y:S02]  /*5960*/  MUFU.RCP R5, R0 ;  /* 0x0000000000057308 */ /* 0x003e240000001000 */
[----:B0-----:R-:W-:-:S04]  /*5970*/  FFMA R2, R5, R0, -1 ;  /* 0xbf80000005027423 */ /* 0x001fc80000000000 */
[----:B------:R-:W-:-:S04]  /*5980*/  FADD.FTZ R2, -R2, -RZ ;  /* 0x800000ff02027221 */ /* 0x000fc80000010100 */
[----:B------:R-:W-:-:S07]  /*5990*/  FFMA R5, R5, R2, R5 ;  /* 0x0000000205057223 */ /* 0x000fce0000000005 */
.L_x_10403:
[----:B------:R-:W0:Y:S02]  /*59a0*/  LDC.64 R2, c[0x0][0x3f0] ;  /* 0x0000fc00ff027b82 */ /* 0x000e240000000a00 */
[----:B0-----:R-:W-:Y:S01]  /*59b0*/  STG.E desc[UR8][R2.64], R5 ;  /* 0x0000000502007986 */ /* 0x001fe2000c101908 */
[----:B------:R-:W-:Y:S05]  /*59c0*/  EXIT ;  /* 0x000000000000794d */ /* 0x000fea0003800000 */
.L_x_10401:
[----:B------:R-:W-:Y:S02]  /*59d0*/  MOV R8, 0x2 ;  /* 0x0000000200087802 */ /* 0x000fe40000000f00 */
[----:B------:R-:W-:Y:S02]  /*59e0*/  MOV R9, 0x1f ;  /* 0x0000001f00097802 */ /* 0x000fe40000000f00 */
[----:B------:R-:W-:-:S07]  /*59f0*/  MOV R7, 0xffffffff ;  /* 0xffffffff00077802 */ /* 0x000fce0000000f00 */
[----:B01-3-5:R-:W-:Y:S05]  /*5a00*/  WARPSYNC.COLLECTIVE R7, `(.L_x_10404) ;  /* 0x0000000007087348 */ /* 0x02bfea0003c00000 */
[----:B-1----:R1:W2:Y:S02]  /*5a10*/  SHFL.DOWN P0, R6, R4, R8, R9 ;  /* 0x0800000804067389 */ /* 0x0022a40000000009 */
[----:B0123-5:R-:W-:Y:S05]  /*5a20*/  ENDCOLLECTIVE ;  /* 0x000000000000791b */ /* 0x02ffea0003800000 */
.L_x_10404:
[----:B------:R-:W-:Y:S02]  /*5a30*/  MOV R8, 0x1 ;  /* 0x0000000100087802 */ /* 0x000fe40000000f00 */
[----:B------:R-:W-:-:S04]  /*5a40*/  MOV R5, R6 ;  /* 0x0000000600057202 */ /* 0x000fc80000000f00 */
[----:B------:R-:W-:-:S04]  /*5a50*/  FMNMX R5, R5, R4, !PT ;  /* 0x0000000405057209 */ /* 0x000fc80007800000 */
[----:B------:R-:W-:-:S07]  /*5a60*/  MOV R4, R5 ;  /* 0x0000000500047202 */ /* 0x000fce0000000f00 */
[----:B------:R-:W-:Y:S05]  /*5a70*/  WARPSYNC.COLLECTIVE R7, `(.L_x_10405) ;  /* 0x0000000007087348 */ /* 0x000fea0003c00000 */
[----:B------:R0:W1:Y:S02]  /*5a80*/  SHFL.DOWN P0, R6, R4, R8, R9 ;  /* 0x0800000804067389 */ /* 0x0000640000000009 */
[----:B01----:R-:W-:Y:S05]  /*5a90*/  ENDCOLLECTIVE ;  /* 0x000000000000791b */ /* 0x003fea0003800000 */
.L_x_10405:
[----:B------:R-:W-:Y:S05]  /*5aa0*/  BRA `(.L_x_10406) ;  /* 0xfffffffc00587947 */ /* 0x000fea000383ffff */
        .weak           $__internal_169_$__cuda_sm20_rcp_rn_f32_slowpath
        .type           $__internal_169_$__cuda_sm20_rcp_rn_f32_slowpath,@function
        .size           $__internal_169_$__cuda_sm20_rcp_rn_f32_slowpath,(.L_x_13037 - $__internal_169_$__cuda_sm20_rcp_rn_f32_slowpath)
$__internal_169_$__cuda_sm20_rcp_rn_f32_slowpath:
        /* <DEDUP_REMOVED lines=15> */
.L_x_10408:
        /* <DEDUP_REMOVED lines=33> */
.L_x_10410:
[----:B------:R0:W1:Y:S02]  /*5db0*/  MUFU.RCP R196, R122 ;  /* 0x0000007a00c47308 */ /* 0x0000640000001000 */
.L_x_10409:
[----:B------:R-:W-:Y:S05]  /*5dc0*/  BSYNC B1 ;  /* 0x0000000000017941 */ /* 0x000fea0003800000 */
.L_x_10407:
[----:B------:R-:W-:Y:S01]  /*5dd0*/  HFMA2 R123, -RZ, RZ, 0, 0 ;  /* 0x00000000ff7b7431 */ /* 0x000fe200000001ff */
[----:B0-----:R-:W-:-:S04]  /*5de0*/  MOV R122, R130 ;  /* 0x00000082007a7202 */ /* 0x001fc80000000f00 */
[----:B-1----:R-:W-:Y:S05]  /*5df0*/  RET.REL.NODEC R122 `(_ZN18transformer_engine13normalization19ln_fwd_tuned_kernelINS0_13Kernel_traitsIff13__nv_fp8_e4m3fjLj30720ELj4ELj1ELj4ELj4ENS0_18Kernel_traits_baseILj30720EffS3_fjLj128EEEEEEEvNS0_19ForwardKernelParamsE) ;  /* 0xffffffa07a807950 */ /* 0x002fea0003c3ffff */
.L_x_10411:
        /* <DEDUP_REMOVED lines=16> */
.L_x_13037:


//--------------------- .text._ZN18transformer_engine13normalization19ln_fwd_tuned_kernelINS0_13Kernel_traitsIff13__nv_fp8_e4m3fjLj25600ELj2ELj1ELj4ELj8ENS0_18Kernel_traits_baseILj25600EffS3_fjLj128EEEEEEEvNS0_19ForwardKernelParamsE --------------------------
	.section	.text._ZN18transformer_engine13normalization19ln_fwd_tuned_kernelINS0_13Kernel_traitsIff13__nv_fp8_e4m3fjLj25600ELj2ELj1ELj4ELj8ENS0_18Kernel_traits_baseILj25600EffS3_fjLj128EEEEEEEvNS0_19ForwardKernelParamsE,"ax",@progbits
	.align	128
        .global         _ZN18transformer_engine13normalization19ln_fwd_tuned_kernelINS0_13Kernel_traitsIff13__nv_fp8_e4m3fjLj25600ELj2ELj1ELj4ELj8ENS0_18Kernel_traits_baseILj25600EffS3_fjLj128EEEEEEEvNS0_19ForwardKernelParamsE
        .type           _ZN18transformer_engine13normalization19ln_fwd_tuned_kernelINS0_13Kernel_traitsIff13__nv_fp8_e4m3fjLj25600ELj2ELj1ELj4ELj8ENS0_18Kernel_traits_baseILj25600EffS3_fjLj128EEEEEEEvNS0_19ForwardKernelParamsE,@function
        .size           _ZN18transformer_engine13normalization19ln_fwd_tuned_kernelINS0_13Kernel_traitsIff13__nv_fp8_e4m3fjLj25600ELj2ELj1ELj4ELj8ENS0_18Kernel_traits_baseILj25600EffS3_fjLj128EEEEEEEvNS0_19ForwardKernelParamsE,(.L_x_13038 - _ZN18transformer_engine13normalization19ln_fwd_tuned_kernelINS0_13Kernel_traitsIff13__nv_fp8_e4m3fjLj25600ELj2ELj1ELj4ELj8ENS0_18Kernel_traits_baseILj25600EffS3_fjLj128EEEEEEEvNS0_19ForwardKernelParamsE)
        .other          _ZN18transformer_engine13normalization19ln_fwd_tuned_kernelINS0_13Kernel_traitsIff13__nv_fp8_e4m3fjLj25600ELj2ELj1ELj4ELj8ENS0_18Kernel_traits_baseILj25600EffS3_fjLj128EEEEEEEvNS0_19ForwardKernelParamsE,@"STO_CUDA_ENTRY STV_DEFAULT"
_ZN18transformer_engine13normalization19ln_fwd_tuned_kernelINS0_13Kernel_traitsIff13__nv_fp8_e4m3fjLj25600ELj2ELj1ELj4ELj8ENS0_18Kernel_traits_baseILj25600EffS3_fjLj128EEEEEEEvNS0_19ForwardKernelParamsE:
.text._ZN18transformer_engine13normalization19ln_fwd_tuned_kernelINS0_13Kernel_traitsIff13__nv_fp8_e4m3fjLj25600ELj2ELj1ELj4ELj8ENS0_18Kernel_traits_baseILj25600EffS3_fjLj128EEEEEEEvNS0_19ForwardKernelParamsE:
        /* <DEDUP_REMOVED lines=25> */
[----:B------:R-:W3:Y:S01]  /*0190*/  LDG.E.64 R56, desc[UR8][R4.64] ;  /* 0x0000000804387981 */ /* 0x000ee2000c1e1b00 */
[----:B--2---:R-:W-:-:S03]  /*01a0*/  IMAD.WIDE.U32 R2, R248, 0x8, R2 ;  /* 0x00000008f8027825 */ /* 0x004fc600078e0002 */
[----:B------:R-:W2:Y:S04]  /*01b0*/  LDG.E.64 R54, desc[UR8][R4.64+0x800] ;  /* 0x0008000804367981 */ /* 0x000ea8000c1e1b00 */
        /* <DEDUP_REMOVED lines=74> */
[----:B------:R0:W5:Y:S04]  /*0660*/  LDG.E.64 R146, desc[UR8][R4.64+0xd800] ;  /* 0x00d8000804927981 */ /* 0x000168000c1e1b00 */
[----:B------:R-:W4:Y:S04]  /*0670*/  LDG.E.64 R2, desc[UR8][R4.64+0xd000] ;  /* 0x00d0000804027981 */ /* 0x000f28000c1e1b00 */
        /* <DEDUP_REMOVED lines=22> */
[----:B---3--:R0:W-:Y:S04]  /*07e0*/  STL.64 [R1+0xe8], R56 ;  /* 0x0000e83801007387 */ /* 0x0081e80000100a00 */
[----:B--2---:R0:W-:Y:S04]  /*07f0*/  STL.64 [R1+0xe0], R54 ;  /* 0x0000e03601007387 */ /* 0x0041e80000100a00 */
[----:B----4-:R0:W-:Y:S04]  /*0800*/  STL.64 [R1+0xd8], R52 ;  /* 0x0000d83401007387 */ /* 0x0101e80000100a00 */
        /* <DEDUP_REMOVED lines=12> */
[----:B------:R0:W-:Y:S01]  /*08d0*/  STL.64 [R1+0x70], R26 ;  /* 0x0000701a01007387 */ /* 0x0001e20000100a00 */
[----:B------:R-:W-:-:S03]  /*08e0*/  LOP3.LUT R0, R251, 0x1f, RZ, 0xc0, !PT ;  /* 0x0000001ffb007812 */ /* 0x000fc600078ec0ff */
        /* <DEDUP_REMOVED lines=8> */
[----:B------:R0:W-:Y:S04]  /*0970*/  STL [R1+0x4], R0 ;  /* 0x0000040001007387 */ /* 0x0001e80000100800 */
[----:B------:R0:W-:Y:S01]  /*0980*/  STL.64 [R1+0x28], R8 ;  /* 0x0000280801007387 */ /* 0x0001e20000100a00 */
[----:B-1----:R-:W-:Y:S01]  /*0990*/  ISETP.NE.AND P1, PT, RZ, UR6, PT ;  /* 0x00000006ff007c0c */ /* 0x002fe2000bf25270 */
[----:B------:R-:W-:-:S06]  /*09a0*/  ULOP3.LUT UR4, UR5, 0x1, URZ, 0xc0, !UPT ;  /* 0x0000000105047892 */ /* 0x000fcc000f8ec0ff */
[----:B------:R-:W-:Y:S01]  /*09b0*/  LOP3.LUT P0, RZ, R0, UR4, RZ, 0xfc, !PT ;  /* 0x0000000400ff7c12 */ /* 0x000fe2000f80fcff */
[----:B------:R-:W-:-:S03]  /*09c0*/  UPLOP3.LUT UP1, UPT, UPT, UPT, UPT, 0x40, 0x4 ;  /* 0x000000000004789c */ /* 0x000fc60003f2e870 */
[----:B------:R-:W-:Y:S02]  /*09d0*/  ISETP.LT.U32.AND P0, PT, R251, 0x20, !P0 ;  /* 0x00000020fb00780c */ /* 0x000fe40004701070 */
        /* <DEDUP_REMOVED lines=65> */
[----:B------:R0:W-:Y:S04]  /*0df0*/  STL.64 [R1+0x20], R6 ;  /* 0x0000200601007387 */ /* 0x0001e80000100a00 */
[----:B------:R0:W-:Y:S04]  /*0e00*/  STL.64 [R1+0x8], R2 ;  /* 0x0000080201007387 */ /* 0x0001e80000100a00 */
[----:B------:R0:W-:Y:S01]  /*0e10*/  STL [R1+0x18], RZ ;  /* 0x000018ff01007387 */ /* 0x0001e20000100800 */
        /* <DEDUP_REMOVED lines=35> */
[----:B0-----:R-:W-:-:S06]  /*1050*/  UMOV UR4, URZ ;  /* 0x000000ff00047c82 */ /* 0x001fcc0008000000 */
.L_x_10433:
[----:B--2---:R-:W0:Y:S01]  /*1060*/  LDC.64 R2, c[0x0][0x390] ;  /* 0x0000e400ff027b82 */ /* 0x004e220000000a00 */
[----:B------:R-:W-:Y:S01]  /*1070*/  MOV R5, UR7 ;  /* 0x0000000700057c02 */ /* 0x000fe20008000f00 */
[----:B------:R-:W2:Y:S04]  /*1080*/  LDL.LU R250, [R1+0x4] ;  /* 0x0000040001fa7983 */ /* 0x000ea80000300800 */
[----:B------:R-:W-:-:S05]  /*1090*/  IMAD R248, R5, 0x3200, R248 ;  /* 0x0000320005f87824 */ /* 0x000fca00078e02f8 */
[C---:B------:R-:W-:Y:S01]  /*10a0*/  IADD3 R97, PT, PT, R248.reuse, 0x200, RZ ;  /* 0x00000200f8617810 */ /* 0x040fe20007ffe0ff */
[----:B0-----:R-:W-:-:S05]  /*10b0*/  IMAD.WIDE.U32 R4, R248, 0x8, R2 ;  /* 0x00000008f8047825 */ /* 0x001fca00078e0002 */
[----:B------:R-:W3:Y:S01]  /*10c0*/  LDG.E.64 R100, desc[UR8][R4.64] ;  /* 0x0000000804647981 */ /* 0x000ee2000c1e1b00 */
[----:B------:R-:W-:-:S03]  /*10d0*/  IMAD.WIDE.U32 R96, R97, 0x8, R2 ;  /* 0x0000000861607825 */ /* 0x000fc600078e0002 */
[----:B------:R-:W4:Y:S01]  /*10e0*/  LDG.E.64 R98, desc[UR8][R4.64+0x800] ;  /* 0x0008000804627981 */ /* 0x000f22000c1e1b00 */
[----:B------:R-:W-:-:S03]  /*10f0*/  IADD3 R95, PT, PT, R248, 0x300, RZ ;  /* 0x00000300f85f7810 */ /* 0x000fc60007ffe0ff */
[----:B------:R-:W2:Y:S01]  /*1100*/  LDG.E.64 R96, desc[UR8][R96.64] ;  /* 0x0000000860607981 */ /* 0x000ea2000c1e1b00 */
[C---:B------:R-:W-:Y:S01]  /*1110*/  IADD3 R93, PT, PT, R248.reuse, 0x400, RZ ;  /* 0x00000400f85d7810 */ /* 0x040fe20007ffe0ff */
[----:B------:R-:W-:Y:S01]  /*1120*/  IMAD.WIDE.U32 R94, R95, 0x8, R2 ;  /* 0x000000085f5e7825 */ /* 0x000fe200078e0002 */
[----:B------:R-:W-:-:S03]  /*1130*/  IADD3 R91, PT, PT, R248, 0x500, RZ ;  /* 0x00000500f85b7810 */ /* 0x000fc60007ffe0ff */
[--C-:B------:R-:W-:Y:S02]  /*1140*/  IMAD.WIDE.U32 R92, R93, 0x8, R2.reuse ;  /* 0x000000085d5c7825 */ /* 0x100fe400078e0002 */
[----:B------:R-:W2:Y:S02]  /*1150*/  LDG.E.64 R94, desc[UR8][R94.64] ;  /* 0x000000085e5e7981 */ /* 0x000ea4000c1e1b00 */
[----:B------:R-:W-:Y:S02]  /*1160*/  IMAD.WIDE.U32 R90, R91, 0x8, R2 ;  /* 0x000000085b5a7825 */ /* 0x000fe400078e0002 */
[----:B------:R-:W2:Y:S01]  /*1170*/  LDG.E.64 R92, desc[UR8][R92.64] ;  /* 0x000000085c5c7981 */ /* 0x000ea2000c1e1b00 */
        /* <DEDUP_REMOVED lines=56> */
[----:B------:R-:W-:Y:S01]  /*1500*/  IADD3 R50, PT, PT, R248, 0x1900, RZ ;  /* 0x00001900f8327810 */ /* 0x000fe20007ffe0ff */
        /* <DEDUP_REMOVED lines=43> */
[----:B------:R-:W2:Y:S02]  /*17c0*/  LDG.E.64 R24, desc[UR8][R24.64] ;  /* 0x0000000818187981 */ /* 0x000ea4000c1e1b00 */
[----:B------:R-:W-:Y:S01]  /*17d0*/  IMAD.WIDE.U32 R22, R22, 0x8, R2 ;  /* 0x0000000816167825 */ /* 0x000fe200078e0002 */
[----:B------:R-:W-:-:S05]  /*17e0*/  IADD3 R20, PT, PT, R248, 0x2800, RZ ;  /* 0x00002800f8147810 */ /* 0x000fca0007ffe0ff */
[----:B------:R-:W2:Y:S01]  /*17f0*/  LDG.E.64 R22, desc[UR8][R22.64] ;  /* 0x0000000816167981 */ /* 0x000ea2000c1e1b00 */
        /* <DEDUP_REMOVED lines=18> */
[----:B---3--:R-:W-:-:S04]  /*1920*/  FADD R0, RZ, R100 ;  /* 0x00000064ff007221 */ /* 0x008fc80000000000 */
[----:B------:R-:W-:-:S04]  /*1930*/  FADD R0, R101, R0 ;  /* 0x0000000065007221 */ /* 0x000fc80000000000 */
[----:B----4-:R-:W-:-:S04]  /*1940*/  FADD R0, R98, R0 ;  /* 0x0000000062007221 */ /* 0x010fc80000000000 */
        /* <DEDUP_REMOVED lines=12> */
[----:B------:R-:W-:-:S04]  /*1a10*/  IMAD.WIDE.U32 R8, R8, 0x8, R2 ;  /* 0x0000000808087825 */ /* 0x000fc800078e0002 */
[----:B------:R-:W-:Y:S01]  /*1a20*/  FADD R0, R87, R0 ;  /* 0x0000000057007221 */ /* 0x000fe20000000000 */
[----:B------:R-:W-:Y:S01]  /*1a30*/  IADD3 R6, PT, PT, R248, 0x2f00, RZ ;  /* 0x00002f00f8067810 */ /* 0x000fe20007ffe0ff */
[----:B------:R-:W2:Y:S02]  /*1a40*/  LDG.E.64 R8, desc[UR8][R8.64] ;  /* 0x0000000808087981 */ /* 0x000ea4000c1e1b00 */
[----:B------:R-:W-:Y:S02]  /*1a50*/  FADD R0, R84, R0 ;  /* 0x0000000054007221 */ /* 0x000fe40000000000 */
[----:B------:R-:W-:-:S04]  /*1a60*/  IMAD.WIDE.U32 R6, R6, 0x8, R2 ;  /* 0x0000000806067825 */ /* 0x000fc800078e0002 */
[----:B------:R-:W-:Y:S01]  /*1a70*/  FADD R0, R85, R0 ;  /* 0x0000000055007221 */ /* 0x000fe20000000000 */
[----:B------:R-:W-:-:S03]  /*1a80*/  IADD3 R4, PT, PT, R248, 0x3000, RZ ;  /* 0x00003000f8047810 */ /* 0x000fc60007ffe0ff */
[----:B------:R-:W-:Y:S01]  /*1a90*/  FADD R0, R82, R0 ;  /* 0x0000000052007221 */ /* 0x000fe20000000000 */
[----:B------:R-:W3:Y:S01]  /*1aa0*/  LDG.E.64 R6, desc[UR8][R6.64] ;  /* 0x0000000806067981 */ /* 0x000ee2000c1e1b00 */
[----:B------:R-:W-:-:S04]  /*1ab0*/  IMAD.WIDE.U32 R4, R4, 0x8, R2 ;  /* 0x0000000804047825 */ /* 0x000fc800078e0002 */
[----:B------:R-:W-:Y:S01]  /*1ac0*/  FADD R0, R83, R0 ;  /* 0x0000000053007221 */ /* 0x000fe20000000000 */
[----:B------:R-:W-:-:S03]  /*1ad0*/  IADD3 R248, PT, PT, R248, 0x3100, RZ ;  /* 0x00003100f8f87810 */ /* 0x000fc60007ffe0ff */
[----:B------:R-:W-:Y:S01]  /*1ae0*/  FADD R0, R80, R0 ;  /* 0x0000000050007221 */ /* 0x000fe20000000000 */
[----:B------:R-:W4:Y:S01]  /*1af0*/  LDG.E.64 R4, desc[UR8][R4.64] ;  /* 0x0000000804047981 */ /* 0x000f22000c1e1b00 */
[----:B------:R-:W-:-:S04]  /*1b00*/  IMAD.WIDE.U32 R2, R248, 0x8, R2 ;  /* 0x00000008f8027825 */ /* 0x000fc800078e0002 */
[----:B------:R-:W-:-:S04]  /*1b10*/  FADD R0, R81, R0 ;  /* 0x0000000051007221 */ /* 0x000fc80000000000 */
[----:B------:R-:W-:Y:S01]  /*1b20*/  FADD R0, R78, R0 ;  /* 0x000000004e007221 */ /* 0x000fe20000000000 */
[----:B------:R-:W4:Y:S03]  /*1b30*/  LDG.E.64 R2, desc[UR8][R2.64] ;  /* 0x0000000802027981 */ /* 0x000f26000c1e1b00 */
        /* <DEDUP_REMOVED lines=71> */
[----:B---3--:R-:W-:-:S04]  /*1fb0*/  FADD R0, R6, R0 ;  /* 0x0000000006007221 */ /* 0x008fc80000000000 */
        /* <DEDUP_REMOVED lines=241> */
.L_x_10414:
[----:B------:R-:W-:Y:S05]  /*2ed0*/  BSYNC.RECONVERGENT B0 ;  /* 0x0000000000007941 */ /* 0x000fea0003800200 */
.L_x_10413:
[----:B0-----:R-:W-:Y:S01]  /*2ee0*/  HFMA2 R0, -RZ, RZ, 0, 0 ;  /* 0x00000000ff007431 */ /* 0x001fe200000001ff */
[----:B------:R-:W-:Y:S01]  /*2ef0*/  BAR.SYNC.DEFER_BLOCKING 0x0 ;  /* 0x0000000000007b1d */ /* 0x000fe20000010000 */
[----:B------:R-:W-:-:S05]  /*2f00*/  CS2R R250, SRZ ;  /* 0x0000000000fa7805 */ /* 0x000fca000001ff00 */
[----:B------:R-:W-:Y:S01]  /*2f10*/  BSSY.RECONVERGENT B0, `(.L_x_10415) ;  /* 0x000000e000007945 */ /* 0x000fe20003800200 */
[----:B------:R0:W-:Y:S01]  /*2f20*/  STL [R1], R0 ;  /* 0x0000000001007387 */ /* 0x0001e20000100800 */
[----:B------:R-:W-:Y:S02]  /*2f30*/  MOV R248, R0 ;  /* 0x0000000000f87202 */ /* 0x000fe40000000f00 */
[----:B------:R-:W-:Y:S05]  /*2f40*/  @P2 BRA `(.L_x_10416) ;  /* 0x0000000000282947 */ /* 0x000fea0003800000 */
[----:B------:R-:W1:Y:S01]  /*2f50*/  S2UR UR6, SR_CgaCtaId ;  /* 0x00000000000679c3 */ /* 0x000e620000008800 */
[----:B------:R-:W-:Y:S01]  /*2f60*/  UMOV UR5, 0x400 ;  /* 0x0000040000057882 */ /* 0x000fe20000000000 */
[----:B------:R-:W-:Y:S01]  /*2f70*/  SHF.L.U32 R250, R252, 0x3, RZ ;  /* 0x00000003fcfa7819 */ /* 0x000fe200000006ff */
[----:B------:R-:W-:Y:S01]  /*2f80*/  UIADD3 UR5, UPT, UPT, UR5, 0x10, URZ ;  /* 0x0000001005057890 */ /* 0x000fe2000fffe0ff */
[----:B------:R-:W-:Y:S02]  /*2f90*/  MOV R248, 0x45480000 ;  /* 0x4548000000f87802 */ /* 0x000fe40000000f00 */
[----:B------:R-:W-:-:S03]  /*2fa0*/  LOP3.LUT R250, R250, 0xf8, RZ, 0xc0, !PT ;  /* 0x000000f8fafa7812 */ /* 0x000fc600078ec0ff */
[----:B------:R2:W-:Y:S01]  /*2fb0*/  STL [R1], R248 ;  /* 0x000000f801007387 */ /* 0x0005e20000100800 */
[----:B-1----:R-:W-:-:S04]  /*2fc0*/  ULEA UR5, UR6, UR5, 0x18 ;  /* 0x0000000506057291 */ /* 0x002fc8000f8ec0ff */
[----:B------:R-:W-:-:S09]  /*2fd0*/  @UP1 UIADD3 UR5, UPT, UPT, UR5, 0x20, URZ ;  /* 0x0000002005051890 */ /* 0x000fd2000fffe0ff */
[----:B--2---:R-:W1:Y:S03]  /*2fe0*/  LDS.64 R250, [R250+UR5] ;  /* 0x00000005fafa7984 */ /* 0x004e660008000a00 */
.L_x_10416:
[----:B------:R-:W-:Y:S05]  /*2ff0*/  BSYNC.RECONVERGENT B0 ;  /* 0x0000000000007941 */ /* 0x000fea0003800200 */
.L_x_10415:
[----:B0-----:R-:W0:Y:S01]  /*3000*/  SHFL.DOWN PT, R0, R248, 0x2, 0x1f ;  /* 0x08401f00f8007f89 */ /* 0x001e2200000e0000 */
[----:B------:R-:W-:Y:S03]  /*3010*/  BSSY.RECONVERGENT B0, `(.L_x_10417) ;  /* 0x0000013000007945 */ /* 0x000fe60003800200 */
[----:B-1----:R-:W1:Y:S01]  /*3020*/  SHFL.DOWN PT, R249, R250, 0x2, 0x1f ;  /* 0x08401f00faf97f89 */ /* 0x002e6200000e0000 */
[----:B0-----:R-:W-:-:S03]  /*3030*/  FADD R252, R0, R248 ;  /* 0x000000f800fc7221 */ /* 0x001fc60000000000 */
[----:B------:R0:W-:Y:S04]  /*3040*/  STL [R1+0x4], R0 ;  /* 0x0000040001007387 */ /* 0x0001e80000100800 */
[----:B------:R-:W2:Y:S04]  /*3050*/  SHFL.DOWN PT, R248, R251, 0x2, 0x1f ;  /* 0x08401f00fbf87f89 */ /* 0x000ea800000e0000 */
[----:B-1----:R1:W-:Y:S01]  /*3060*/  STL [R1+0x10], R249 ;  /* 0x000010f901007387 */ /* 0x0023e20000100800 */
[----:B0-----:R-:W-:-:S04]  /*3070*/  IADD3 R0, PT, PT, R252, 0x1800000, RZ ;  /* 0x01800000fc007810 */ /* 0x001fc80007ffe0ff */
[----:B------:R-:W-:-:S04]  /*3080*/  LOP3.LUT R0, R0, 0x7f800000, RZ, 0xc0, !PT ;  /* 0x7f80000000007812 */ /* 0x000fc800078ec0ff */
[----:B------:R-:W-:Y:S01]  /*3090*/  ISETP.GT.U32.AND P1, PT, R0, 0x1ffffff, PT ;  /* 0x01ffffff0000780c */ /* 0x000fe20003f24070 */
[----:B--2---:R1:W-:-:S12]  /*30a0*/  STL [R1+0x14], R248 ;  /* 0x000014f801007387 */ /* 0x0043d80000100800 */
[----:B------:R-:W-:Y:S05]  /*30b0*/  @P1 BRA `(.L_x_10418) ;  /* 0x0000000000101947 */ /* 0x000fea0003800000 */
[----:B------:R-:W-:Y:S02]  /*30c0*/  MOV R0, R252 ;  /* 0x000000fc00007202 */ /* 0x000fe40000000f00 */
[----:B-1----:R-:W-:-:S07]  /*30d0*/  MOV R249, 0x30f0 ;  /* 0x000030f000f97802 */ /* 0x002fce0000000f00 */
[----:B-----5:R-:W-:Y:S05]  /*30e0*/  CALL.REL.NOINC `($__internal_170_$__cuda_sm20_rcp_rn_f32_slowpath) ;  /* 0x0000007400e07944 */ /* 0x020fea0003c00000 */
[----:B------:R-:W-:Y:S05]  /*30f0*/  BRA `(.L_x_10419) ;  /* 0x0000000000107947 */ /* 0x000fea0003800000 */
.L_x_10418:
[----:B------:R-:W1:Y:S02]  /*3100*/  MUFU.RCP R0, R252 ;  /* 0x000000fc00007308 */ /* 0x000e640000001000 */
[----:B-1----:R-:W-:-:S04]  /*3110*/  FFMA R248, R252, R0, -1 ;  /* 0xbf800000fcf87423 */ /* 0x002fc80000000000 */
[----:B------:R-:W-:-:S04]  /*3120*/  FADD.FTZ R248, -R248, -RZ ;  /* 0x800000fff8f87221 */ /* 0x000fc80000010100 */
[----:B------:R-:W-:-:S07]  /*3130*/  FFMA R0, R0, R248, R0 ;  /* 0x000000f800007223 */ /* 0x000fce0000000000 */
.L_x_10419:
[----:B------:R-:W-:Y:S05]  /*3140*/  BSYNC.RECONVERGENT B0 ;  /* 0x0000000000007941 */ /* 0x000fea0003800200 */
.L_x_10417:
[----:B------:R-:W2:Y:S04]  /*3150*/  LDL.LU R248, [R1+0x14] ;  /* 0x0000140001f87983 */ /* 0x000ea80000300800 */
[----:B------:R0:W-:Y:S04]  /*3160*/  STL [R1+0xf8], R4 ;  /* 0x0000f80401007387 */ /* 0x0001e80000100800 */
[----:B0-----:R-:W3:Y:S04]  /*3170*/  LDL.LU R4, [R1+0x10] ;  /* 0x0000100001047983 */ /* 0x001ee80000300800 */
[----:B------:R0:W-:Y:S04]  /*3180*/  STL [R1+0xf4], R3 ;  /* 0x0000f40301007387 */ /* 0x0001e80000100800 */
[----:B0-----:R-:W4:Y:S04]  /*3190*/  LDL.LU R3, [R1+0x4] ;  /* 0x0000040001037983 */ /* 0x001f280000300800 */
[----:B------:R0:W-:Y:S04]  /*31a0*/  STL [R1+0xf0], R2 ;  /* 0x0000f00201007387 */ /* 0x0001e80000100800 */
[----:B0-----:R-:W4:Y:S01]  /*31b0*/  LDL.LU R2, [R1] ;  /* 0x0000000001027983 */ /* 0x001f220000300800 */
[----:B------:R-:W-:Y:S01]  /*31c0*/  BSSY.RECONVERGENT B0, `(.L_x_10420) ;  /* 0x000001f000007945 */ /* 0x000fe20003800200 */
[----:B--2---:R-:W-:Y:S01]  /*31d0*/  FADD R251, R248, R251 ;  /* 0x000000fbf8fb7221 */ /* 0x004fe20000000000 */
[----:B---3--:R-:W-:-:S04]  /*31e0*/  FADD R248, -R4, R250 ;  /* 0x000000fa04f87221 */ /* 0x008fc80000000100 */
[----:B------:R-:W-:-:S04]  /*31f0*/  FMUL R248, R248, R248 ;  /* 0x000000f8f8f87220 */ /* 0x000fc80000400000 */
[----:B----4-:R-:W-:-:S04]  /*3200*/  FMUL R248, R248, R2 ;  /* 0x00000002f8f87220 */ /* 0x010fc80000400000 */
[----:B------:R-:W-:-:S04]  /*3210*/  FMUL R248, R3, R248 ;  /* 0x000000f803f87220 */ /* 0x000fc80000400000 */
[----:B------:R-:W-:Y:S01]  /*3220*/  FFMA R249, R248, R0, R251 ;  /* 0x00000000f8f97223 */ /* 0x000fe200000000fb */
[----:B------:R-:W-:Y:S01]  /*3230*/  FMUL R248, R3, R4 ;  /* 0x0000000403f87220 */ /* 0x000fe20000400000 */
[----:B------:R-:W0:Y:S03]  /*3240*/  SHFL.DOWN PT, R251, R252, 0x1, 0x1f ;  /* 0x08201f00fcfb7f89 */ /* 0x000e2600000e0000 */
[----:B------:R-:W-:Y:S01]  /*3250*/  FFMA R250, R2, R250, R248 ;  /* 0x000000fa02fa7223 */ /* 0x000fe200000000f8 */
[----:B------:R1:W5:Y:S03]  /*3260*/  LDL.LU R4, [R1+0xf8] ;  /* 0x0000f80001047983 */ /* 0x0003660000300800 */
[----:B------:R-:W-:Y:S01]  /*3270*/  FMUL R250, R250, R0 ;  /* 0x00000000fafa7220 */ /* 0x000fe20000400000 */
[----:B------:R1:W5:Y:S04]  /*3280*/  LDL.LU R3, [R1+0xf4] ;  /* 0x0000f40001037983 */ /* 0x0003680000300800 */
[----:B------:R1:W5:Y:S04]  /*3290*/  LDL.LU R2, [R1+0xf0] ;  /* 0x0000f00001027983 */ /* 0x0003680000300800 */
[----:B------:R-:W-:Y:S01]  /*32a0*/  STL [R1+0x14], R249 ;  /* 0x000014f901007387 */ /* 0x000fe20000100800 */
[----:B0-----:R-:W-:-:S05]  /*32b0*/  FADD R0, R252, R251 ;  /* 0x000000fbfc007221 */ /* 0x001fca0000000000 */
[----:B------:R-:W-:-:S04]  /*32c0*/  IADD3 R248, PT, PT, R0, 0x1800000, RZ ;  /* 0x0180000000f87810 */ /* 0x000fc80007ffe0ff */
[----:B------:R-:W-:-:S04]  /*32d0*/  LOP3.LUT R248, R248, 0x7f800000, RZ, 0xc0, !PT ;  /* 0x7f800000f8f87812 */ /* 0x000fc800078ec0ff */
[----:B------:R-:W-:Y:S02]  /*32e0*/  ISETP.GT.U32.AND P1, PT, R248, 0x1ffffff, PT ;  /* 0x01fffffff800780c */ /* 0x000fe40003f24070 */
[----:B------:R-:W0:Y:S04]  /*32f0*/  SHFL.DOWN PT, R248, R250, 0x1, 0x1f ;  /* 0x08201f00faf87f89 */ /* 0x000e2800000e0000 */
[----:B0-----:R-:W-:Y:S04]  /*3300*/  STL [R1], R248 ;  /* 0x000000f801007387 */ /* 0x001fe80000100800 */
[----:B------:R-:W0:Y:S04]  /*3310*/  SHFL.DOWN PT, R248, R249, 0x1, 0x1f ;  /* 0x08201f00f9f87f89 */ /* 0x000e2800000e0000 */
[----:B0-----:R1:W-:Y:S01]  /*3320*/  STL [R1+0x4], R248 ;  /* 0x000004f801007387 */ /* 0x0013e20000100800 */
[----:B------:R-:W-:Y:S05]  /*3330*/  @P1 BRA `(.L_x_10421) ;  /* 0x00000000000c1947 */ /* 0x000fea0003800000 */
[----:B------:R-:W-:-:S07]  /*3340*/  MOV R249, 0x3360 ;  /* 0x0000336000f97802 */ /* 0x000fce0000000f00 */
[----:B-1---5:R-:W-:Y:S05]  /*3350*/  CALL.REL.NOINC `($__internal_170_$__cuda_sm20_rcp_rn_f32_slowpath) ;  /* 0x0000007400447944 */ /* 0x022fea0003c00000 */
[----:B------:R-:W-:Y:S05]  /*3360*/  BRA `(.L_x_10422) ;  /* 0x0000000000107947 */ /* 0x000fea0003800000 */
.L_x_10421:
[----:B-1----:R-:W0:Y:S02]  /*3370*/  MUFU.RCP R248, R0 ;  /* 0x0000000000f87308 */ /* 0x002e240000001000 */
[----:B0-----:R-:W-:-:S04]  /*3380*/  FFMA R0, R0, R248, -1 ;  /* 0xbf80000000007423 */ /* 0x001fc800000000f8 */
[----:B------:R-:W-:-:S04]  /*3390*/  FADD.FTZ R0, -R0, -RZ ;  /* 0x800000ff00007221 */ /* 0x000fc80000010100 */
[----:B------:R-:W-:-:S07]  /*33a0*/  FFMA R0, R248, R0, R248 ;  /* 0x00000000f8007223 */ /* 0x000fce00000000f8 */
.L_x_10422:
[----:B------:R-:W-:Y:S05]  /*33b0*/  BSYNC.RECONVERGENT B0 ;  /* 0x0000000000007941 */ /* 0x000fea0003800200 */
.L_x_10420:
[----:B------:R-:W2:Y:S01]  /*33c0*/  LDL.LU R249, [R1+0x4] ;  /* 0x0000040001f97983 */ /* 0x000ea20000300800 */
[----:B------:R-:W0:Y:S03]  /*33d0*/  LDCU UR12, c[0x0][0x380] ;  /* 0x00007000ff0c77ac */ /* 0x000e260008000800 */
[----:B------:R-:W2:Y:S04]  /*33e0*/  LDL.LU R248, [R1+0x14] ;  /* 0x0000140001f87983 */ /* 0x000ea80000300800 */
[----:B-----5:R1:W-:Y:S04]  /*33f0*/  STL [R1+0xf0], R2 ;  /* 0x0000f00201007387 */ /* 0x0203e80000100800 */
[----:B-1----:R-:W3:Y:S01]  /*3400*/  LDL.LU R2, [R1] ;  /* 0x0000000001027983 */ /* 0x002ee20000300800 */
[----:B--2---:R-:W-:Y:S01]  /*3410*/  FADD R249, R248, R249 ;  /* 0x000000f9f8f97221 */ /* 0x004fe20000000000 */
[----:B---3--:R-:W-:-:S04]  /*3420*/  FADD R248, R250, -R2 ;  /* 0x80000002faf87221 */ /* 0x008fc80000000000 */
[----:B------:R-:W-:-:S04]  /*3430*/  FMUL R248, R248, R248 ;  /* 0x000000f8f8f87220 */ /* 0x000fc80000400000 */
[----:B------:R-:W-:-:S04]  /*3440*/  FMUL R248, R252, R248 ;  /* 0x000000f8fcf87220 */ /* 0x000fc80000400000 */
[C---:B------:R-:W-:Y:S01]  /*3450*/  FMUL R248, R251.reuse, R248 ;  /* 0x000000f8fbf87220 */ /* 0x040fe20000400000 */
[----:B------:R-:W-:Y:S02]  /*3460*/  FMUL R251, R251, R2 ;  /* 0x00000002fbfb7220 */ /* 0x000fe40000400000 */
[----:B------:R1:W5:Y:S01]  /*3470*/  LDL.LU R2, [R1+0xf0] ;  /* 0x0000f00001027983 */ /* 0x0003620000300800 */
[----:B------:R-:W-:Y:S02]  /*3480*/  FFMA R249, R248, R0, R249 ;  /* 0x00000000f8f97223 */ /* 0x000fe400000000f9 */
[----:B------:R-:W2:Y:S01]  /*3490*/  S2R R248, SR_TID.X ;  /* 0x0000000000f87919 */ /* 0x000ea20000002100 */
[----:B------:R-:W-:Y:S01]  /*34a0*/  FFMA R251, R252, R250, R251 ;  /* 0x000000fafcfb7223 */ /* 0x000fe200000000fb */
[----:B0-----:R-:W-:Y:S01]  /*34b0*/  USHF.L.U32 UR11, UR12, 0x1, URZ ;  /* 0x000000010c0b7899 */ /* 0x001fe200080006ff */
[----:B------:R-:W-:Y:S01]  /*34c0*/  BSSY.RECONVERGENT B0, `(.L_x_10423) ;  /* 0x0000015000007945 */ /* 0x000fe20003800200 */
[----:B------:R-:W0:Y:S01]  /*34d0*/  SHFL.IDX PT, R249, R249, RZ, 0x1f ;  /* 0x00001ffff9f97589 */ /* 0x000e2200000e0000 */
[----:B--2---:R-:W-:Y:S01]  /*34e0*/  ISETP.NE.AND P1, PT, R248, RZ, PT ;  /* 0x000000fff800720c */ /* 0x004fe20003f25270 */
[----:B------:R-:W-:-:S06]  /*34f0*/  FMUL R248, R251, R0 ;  /* 0x00000000fbf87220 */ /* 0x000fcc0000400000 */
[----:B------:R-:W2:Y:S06]  /*3500*/  SHFL.IDX PT, R248, R248, RZ, 0x1f ;  /* 0x00001ffff8f87589 */ /* 0x000eac00000e0000 */
[----:B01----:R-:W-:Y:S05]  /*3510*/  @P1 BRA `(.L_x_10424) ;  /* 0x00000000003c1947 */ /* 0x003fea0003800000 */
[----:B------:R-:W0:Y:S01]  /*3520*/  S2UR UR5, SR_CTAID.X ;  /* 0x00000000000579c3 */ /* 0x000e220000002500 */
[----:B------:R-:W-:-:S06]  /*3530*/  ULOP3.LUT UR6, UR4, 0x1, URZ, 0xc0, !UPT ;  /* 0x0000000104067892 */ /* 0x000fcc000f8ec0ff */
[----:B------:R-:W-:Y:S01]  /*3540*/  IADD3 R0, PT, PT, RZ, -UR6, RZ ;  /* 0x80000006ff007c10 */ /* 0x000fe2000fffe0ff */
[----:B------:R-:W1:Y:S03]  /*3550*/  LDC.64 R250, c[0x0][0x3b0] ;  /* 0x0000ec00fffa7b82 */ /* 0x000e660000000a00 */
        /* <DEDUP_REMOVED lines=10> */
[----:B--2---:R0:W-:Y:S02]  /*3600*/  STG.E.64 desc[UR8][R250.64], R248 ;  /* 0x000000f8fa007986 */ /* 0x0041e4000c101b08 */
.L_x_10424:
[----:B------:R-:W-:Y:S05]  /*3610*/  BSYNC.RECONVERGENT B0 ;  /* 0x0000000000007941 */ /* 0x000fea0003800200 */
.L_x_10423:
[----:B0-----:R-:W0:Y:S01]  /*3620*/  S2R R251, SR_TID.X ;  /* 0x0000000000fb7919 */ /* 0x001e220000002100 */
[----:B------:R-:W-:Y:S01]  /*3630*/  BSSY B0, `(.L_x_10425) ;  /* 0x000001d000007945 */ /* 0x000fe20003800000 */
[----:B0-----:R-:W-:-:S13]  /*3640*/  ISETP.NE.AND P1, PT, R251, RZ, PT ;  /* 0x000000fffb00720c */ /* 0x001fda0003f25270 */
[----:B------:R-:W-:Y:S05]  /*3650*/  @P1 BRA `(.L_x_10426) ;  /* 0x0000000000681947 */ /* 0x000fea0003800000 */
[----:B------:R-:W0:Y:S01]  /*3660*/  S2R R0, SR_CTAID.X ;  /* 0x0000000000007919 */ /* 0x000e220000002500 */
        /* <DEDUP_REMOVED lines=20> */
.L_x_10427:
[----:B------:R-:W2:Y:S04]  /*37b0*/  LDG.E.STRONG.GPU R250, desc[UR8][R248.64] ;  /* 0x00000008f8fa7981 */ /* 0x000ea8000c1ef900 */
[----:B--2---:R-:W-:Y:S01]  /*37c0*/  CCTL.IVALL ;  /* 0x00000000ff00798f */ /* 0x004fe20002000000 */
[----:B------:R-:W-:Y:S05]  /*37d0*/  YIELD ;  /* 0x0000000000007946 */ /* 0x000fea0003800000 */
[----:B------:R-:W-:-:S13]  /*37e0*/  ISETP.NE.AND P1, PT, R250, R0, PT ;  /* 0x00000000fa00720c */ /* 0x000fda0003f25270 */
[----:B------:R-:W-:Y:S05]  /*37f0*/  @P1 BRA `(.L_x_10427) ;  /* 0xfffffffc00ec1947 */ /* 0x000fea000383ffff */
.L_x_10426:
[----:B------:R-:W-:Y:S05]  /*3800*/  BSYNC B0 ;  /* 0x0000000000007941 */ /* 0x000fea0003800000 */
.L_x_10425:
[----:B------:R-:W-:Y:S01]  /*3810*/  LOP3.LUT R0, R251, 0x1f, RZ, 0xc0, !PT ;  /* 0x0000001ffb007812 */ /* 0x000fe200078ec0ff */
[----:B------:R-:W-:Y:S05]  /*3820*/  WARPSYNC.ALL ;  /* 0x0000000000007948 */ /* 0x000fea0003800000 */
[----:B------:R-:W-:Y:S01]  /*3830*/  BAR.SYNC.DEFER_BLOCKING 0x0 ;  /* 0x0000000000007b1d */ /* 0x000fe20000010000 */
[----:B------:R-:W-:-:S05]  /*3840*/  ISETP.GT.U32.AND P1, PT, R0, 0x1, PT ;  /* 0x000000010000780c */ /* 0x000fca0003f24070 */
[----:B------:R0:W-:Y:S08]  /*3850*/  STL [R1+0x4], R0 ;  /* 0x0000040001007387 */ /* 0x0001f00000100800 */
[----:B------:R-:W1:Y:S01]  /*3860*/  @!P1 S2R R250, SR_CTAID.X ;  /* 0x0000000000fa9919 */ /* 0x000e620000002500 */
[----:B--2---:R-:W2:Y:S01]  /*3870*/  @!P1 LDC.64 R248, c[0x0][0x3b0] ;  /* 0x0000ec00fff89b82 */ /* 0x004ea20000000a00 */
[----:B0-----:R-:W-:-:S04]  /*3880*/  MOV R0, UR4 ;  /* 0x0000000400007c02 */ /* 0x001fc80008000f00 */
[----:B------:R-:W-:-:S04]  /*3890*/  @!P1 LOP3.LUT R0, R0, 0x1, RZ, 0xc0, !PT ;  /* 0x0000000100009812 */ /* 0x000fc800078ec0ff */
[----:B------:R-:W-:-:S04]  /*38a0*/  @!P1 IADD3 R0, PT, PT, -R0, RZ, RZ ;  /* 0x000000ff00009210 */ /* 0x000fc80007ffe1ff */
[----:B------:R-:W-:Y:S02]  /*38b0*/  @!P1 LOP3.LUT R0, R0, UR11, RZ, 0xc0, !PT ;  /* 0x0000000b00009c12 */ /* 0x000fe4000f8ec0ff */
[----:B-1----:R-:W-:-:S04]  /*38c0*/  @!P1 LOP3.LUT R250, R250, 0x7ffffffe, RZ, 0xc0, !PT ;  /* 0x7ffffffefafa9812 */ /* 0x002fc800078ec0ff */
[----:B------:R-:W-:-:S04]  /*38d0*/  @!P1 IADD3 R0, P2, PT, R0, R250, RZ ;  /* 0x000000fa00009210 */ /* 0x000fc80007f5e0ff */
[----:B--2---:R-:W-:Y:S02]  /*38e0*/  @!P1 LEA R248, P3, R0, R248, 0x3 ;  /* 0x000000f800f89211 */ /* 0x004fe400078618ff */
[----:B------:R-:W-:-:S04]  /*38f0*/  @!P1 IADD3.X R250, PT, PT, RZ, RZ, RZ, P2, !PT ;  /* 0x000000fffffa9210 */ /* 0x000fc800017fe4ff */
[----:B------:R-:W-:Y:S02]  /*3900*/  @!P1 LEA.HI.X R249, R0, R249, R250, 0x3, P3 ;  /* 0x000000f900f99211 */ /* 0x000fe400018f1cfa */
[----:B------:R-:W-:Y:S02]  /*3910*/  @!P1 SHF.L.U32 R0, R251, 0x3, RZ ;  /* 0x00000003fb009819 */ /* 0x000fe400000006ff */
[----:B------:R-:W-:Y:S02]  /*3920*/  CS2R R250, SRZ ;  /* 0x0000000000fa7805 */ /* 0x000fe4000001ff00 */
[----:B------:R-:W-:-:S04]  /*3930*/  @!P1 LOP3.LUT R0, R0, 0xf8, RZ, 0xc0, !PT ;  /* 0x000000f800009812 */ /* 0x000fc800078ec0ff */
[----:B------:R-:W-:-:S04]  /*3940*/  @!P1 IADD3 R248, P2, PT, R0, R248, RZ ;  /* 0x000000f800f89210 */ /* 0x000fc80007f5e0ff */
[----:B------:R-:W-:-:S05]  /*3950*/  @!P1 IADD3.X R249, PT, PT, RZ, R249, RZ, P2, !PT ;  /* 0x000000f9fff99210 */ /* 0x000fca00017fe4ff */
[----:B------:R0:W2:Y:S01]  /*3960*/  @!P1 LDG.E.64 R250, desc[UR8][R248.64] ;  /* 0x00000008f8fa9981 */ /* 0x0000a2000c1e1b00 */
[----:B------:R-:W-:Y:S01]  /*3970*/  HFMA2 R252, -RZ, RZ, 0, 0 ;  /* 0x00000000fffc7431 */ /* 0x000fe200000001ff */
[----:B------:R-:W-:Y:S01]  /*3980*/  BSSY.RECONVERGENT B0, `(.L_x_10428) ;  /* 0x0000014000007945 */ /* 0x000fe20003800200 */
[----:B------:R-:W-:-:S05]  /*3990*/  @!P1 MOV R252, 0x46480000 ;  /* 0x4648000000fc9802 */ /* 0x000fca0000000f00 */
[----:B------:R-:W1:Y:S04]  /*39a0*/  SHFL.DOWN PT, R0, R252, 0x1, 0x1f ;  /* 0x08201f00fc007f89 */ /* 0x000e6800000e0000 */
[----:B-1----:R1:W-:Y:S02]  /*39b0*/  STL [R1], R0 ;  /* 0x0000000001007387 */ /* 0x0023e40000100800 */
[----:B-1----:R-:W-:-:S05]  /*39c0*/  FADD R0, R0, R252 ;  /* 0x000000fc00007221 */ /* 0x002fca0000000000 */
[----:B0-----:R-:W-:-:S04]  /*39d0*/  IADD3 R248, PT, PT, R0, 0x1800000, RZ ;  /* 0x0180000000f87810 */ /* 0x001fc80007ffe0ff */
[----:B------:R-:W-:-:S04]  /*39e0*/  LOP3.LUT R248, R248, 0x7f800000, RZ, 0xc0, !PT ;  /* 0x7f800000f8f87812 */ /* 0x000fc800078ec0ff */
[----:B------:R-:W-:Y:S02]  /*39f0*/  ISETP.GT.U32.AND P1, PT, R248, 0x1ffffff, PT ;  /* 0x01fffffff800780c */ /* 0x000fe40003f24070 */
[----:B--2---:R-:W0:Y:S04]  /*3a00*/  SHFL.DOWN PT, R248, R251, 0x1, 0x1f ;  /* 0x08201f00fbf87f89 */ /* 0x004e2800000e0000 */
[----:B------:R-:W1:Y:S04]  /*3a10*/  SHFL.DOWN PT, R249, R250, 0x1, 0x1f ;  /* 0x08201f00faf97f89 */ /* 0x000e6800000e0000 */
[----:B0-----:R0:W-:Y:S04]  /*3a20*/  STL [R1+0x14], R248 ;  /* 0x000014f801007387 */ /* 0x0011e80000100800 */
[----:B-1----:R0:W-:Y:S01]  /*3a30*/  STL [R1+0x10], R249 ;  /* 0x000010f901007387 */ /* 0x0021e20000100800 */
[----:B------:R-:W-:Y:S05]  /*3a40*/  @P1 BRA `(.L_x_10429) ;  /* 0x00000000000c1947 */ /* 0x000fea0003800000 */
[----:B0-----:R-:W-:-:S07]  /*3a50*/  MOV R249, 0x3a70 ;  /* 0x00003a7000f97802 */ /* 0x001fce0000000f00 */
[----:B-----5:R-:W-:Y:S05]  /*3a60*/  CALL.REL.NOINC `($__internal_170_$__cuda_sm20_rcp_rn_f32_slowpath) ;  /* 0x0000006c00807944 */ /* 0x020fea0003c00000 */
[----:B------:R-:W-:Y:S05]  /*3a70*/  BRA `(.L_x_10430) ;  /* 0x0000000000107947 */ /* 0x000fea0003800000 */
.L_x_10429:
[----:B0-----:R-:W0:Y:S02]  /*3a80*/  MUFU.RCP R248, R0 ;  /* 0x0000000000f87308 */ /* 0x001e240000001000 */
[----:B0-----:R-:W-:-:S04]  /*3a90*/  FFMA R0, R0, R248, -1 ;  /* 0xbf80000000007423 */ /* 0x001fc800000000f8 */
[----:B------:R-:W-:-:S04]  /*3aa0*/  FADD.FTZ R0, -R0, -RZ ;  /* 0x800000ff00007221 */ /* 0x000fc80000010100 */
[----:B------:R-:W-:-:S07]  /*3ab0*/  FFMA R0, R248, R0, R248 ;  /* 0x00000000f8007223 */ /* 0x000fce00000000f8 */
.L_x_10430:
[----:B------:R-:W-:Y:S05]  /*3ac0*/  BSYNC.RECONVERGENT B0 ;  /* 0x0000000000007941 */ /* 0x000fea0003800200 */
.L_x_10428:
[----:B------:R-:W2:Y:S01]  /*3ad0*/  LDL.LU R248, [R1+0x14] ;  /* 0x0000140001f87983 */ /* 0x000ea20000300800 */
[----:B------:R-:W0:Y:S03]  /*3ae0*/  LDCU.64 UR12, c[0x0][0x3f8] ;  /* 0x00007f00ff0c77ac */ /* 0x000e260008000a00 */
[----:B-----5:R1:W-:Y:S04]  /*3af0*/  STL [R1+0xf0], R2 ;  /* 0x0000f00201007387 */ /* 0x0203e80000100800 */
[----:B-1----:R-:W3:Y:S04]  /*3b00*/  LDL.LU R2, [R1+0x10] ;  /* 0x0000100001027983 */ /* 0x002ee80000300800 */
[----:B------:R-:W4:Y:S01]  /*3b10*/  LDL.LU R249, [R1] ;  /* 0x0000000001f97983 */ /* 0x000f220000300800 */
[----:B--2---:R-:W-:Y:S01]  /*3b20*/  FADD R251, R248, R251 ;  /* 0x000000fbf8fb7221 */ /* 0x004fe20000000000 */
[----:B---3--:R-:W-:-:S04]  /*3b30*/  FADD R248, -R2, R250 ;  /* 0x000000fa02f87221 */ /* 0x008fc80000000100 */
[----:B------:R-:W-:-:S04]  /*3b40*/  FMUL R248, R248, R248 ;  /* 0x000000f8f8f87220 */ /* 0x000fc80000400000 */
[----:B------:R-:W-:-:S04]  /*3b50*/  FMUL R248, R248, R252 ;  /* 0x000000fcf8f87220 */ /* 0x000fc80000400000 */
[----:B----4-:R-:W-:-:S04]  /*3b60*/  FMUL R248, R249, R248 ;  /* 0x000000f8f9f87220 */ /* 0x010fc80000400000 */
[----:B------:R-:W-:Y:S01]  /*3b70*/  FFMA R251, R248, R0, R251 ;  /* 0x00000000f8fb7223 */ /* 0x000fe200000000fb */
[----:B------:R-:W-:Y:S02]  /*3b80*/  FMUL R248, R249, R2 ;  /* 0x00000002f9f87220 */ /* 0x000fe40000400000 */
[----:B------:R1:W5:Y:S02]  /*3b90*/  LDL.LU R2, [R1+0xf0] ;  /* 0x0000f00001027983 */ /* 0x0003640000300800 */
[----:B------:R-:W-:Y:S02]  /*3ba0*/  FFMA R248, R252, R250, R248 ;  /* 0x000000fafcf87223 */ /* 0x000fe400000000f8 */
[----:B------:R-:W-:Y:S02]  /*3bb0*/  SHFL.IDX PT, R251, R251, RZ, 0x1f ;  /* 0x00001ffffbfb7589 */ /* 0x000fe400000e0000 */
[----:B------:R-:W-:Y:S02]  /*3bc0*/  FMUL R0, R248, R0 ;  /* 0x00000000f8007220 */ /* 0x000fe40000400000 */
[----:B------:R-:W2:Y:S01]  /*3bd0*/  @P0 LDC.64 R248, c[0x0][0x398] ;  /* 0x0000e600fff80b82 */ /* 0x000ea20000000a00 */
[----:B------:R1:W5:Y:S04]  /*3be0*/  LDL R252, [R1+0xc] ;  /* 0x00000c0001fc7983 */ /* 0x0003680000100800 */
[----:B------:R-:W3:Y:S02]  /*3bf0*/  SHFL.IDX PT, R0, R0, RZ, 0x1f ;  /* 0x00001fff00007589 */ /* 0x000ee400000e0000 */
[----:B---3--:R-:W-:-:S02]  /*3c00*/  R2UR UR11, R0 ;  /* 0x00000000000b72ca */ /* 0x008fc400000e0000 */
[----:B------:R-:W-:-:S05]  /*3c10*/  MOV R0, UR7 ;  /* 0x0000000700007c02 */ /* 0x000fca0008000f00 */
[----:B--2---:R-:W-:-:S06]  /*3c20*/  @P0 IMAD.WIDE R248, R0, 0x4, R248 ;  /* 0x0000000400f80825 */ /* 0x004fcc00078e02f8 */
[----:B------:R-:W-:-:S05]  /*3c30*/  MOV R0, UR11 ;  /* 0x0000000b00007c02 */ /* 0x000fca0008000f00 */
[----:B------:R2:W-:Y:S02]  /*3c40*/  @P0 STG.E desc[UR8][R248.64], R0 ;  /* 0x00000000f8000986 */ /* 0x0005e4000c101908 */
[----:B--2---:R-:W2:Y:S08]  /*3c50*/  LDC R0, c[0x0][0x3d8] ;  /* 0x0000f600ff007b82 */ /* 0x004eb00000000800 */
[----:B------:R-:W3:Y:S01]  /*3c60*/  @P0 LDC.64 R248, c[0x0][0x3a0] ;  /* 0x0000e800fff80b82 */ /* 0x000ee20000000a00 */
[----:B--2---:R-:W-:-:S05]  /*3c70*/  FFMA R251, R251, 3.9062499126885086298e-05, R0 ;  /* 0x3823d70afbfb7823 */ /* 0x004fca0000000000 */
        /* <DEDUP_REMOVED lines=8> */
[----:B---3--:R-:W-:-:S06]  /*3d00*/  @P0 IMAD.WIDE R248, R0, 0x4, R248 ;  /* 0x0000000400f80825 */ /* 0x008fcc00078e02f8 */
[----:B------:R-:W-:-:S05]  /*3d10*/  MOV R0, UR6 ;  /* 0x0000000600007c02 */ /* 0x000fca0008000f00 */
[----:B------:R2:W-:Y:S04]  /*3d20*/  @P0 STG.E desc[UR8][R248.64], R0 ;  /* 0x00000000f8000986 */ /* 0x0005e8000c101908 */
[----:B--2---:R1:W5:Y:S01]  /*3d30*/  LDL R249, [R1+0xdc] ;  /* 0x0000dc0001f97983 */ /* 0x0043620000100800 */
[----:B0-----:R-:W-:-:S04]  /*3d40*/  UISETP.NE.U32.AND UP0, UPT, UR12, URZ, UPT ;  /* 0x000000ff0c00728c */ /* 0x001fc8000bf05070 */
[----:B------:R-:W-:-:S09]  /*3d50*/  UISETP.NE.AND.EX UP0, UPT, UR13, URZ, UPT, UP0 ;  /* 0x000000ff0d00728c */ /* 0x000fd2000bf05300 */
[----:B-1----:R-:W-:Y:S05]  /*3d60*/  BRA.U UP0, `(.L_x_10431) ;  /* 0x0000002d00e47547 */ /* 0x002fea000b800000 */
[----:B------:R-:W2:Y:S01]  /*3d70*/  LDL R250, [R1+0xec] ;  /* 0x0000ec0001fa7983 */ /* 0x000ea20000100800 */
[----:B------:R-:W0:Y:S03]  /*3d80*/  LDCU.U8 UR5, c[0x0][0x404] ;  /* 0x00008080ff0577ac */ /* 0x000e260008000000 */
[----:B------:R-:W3:Y:S01]  /*3d90*/  LDL R248, [R1+0xe8] ;  /* 0x0000e80001f87983 */ /* 0x000ee20000100800 */
[----:B------:R-:W-:Y:S01]  /*3da0*/  FADD R101, R101, -UR11 ;  /* 0x8000000b65657e21 */ /* 0x000fe20008000000 */
[----:B------:R-:W-:Y:S02]  /*3db0*/  FADD R100, R100, -UR11 ;  /* 0x8000000b64647e21 */ /* 0x000fe40008000000 */
[----:B------:R-:W4:Y:S01]  /*3dc0*/  LDL R251, [R1+0xe4] ;  /* 0x0000e40001fb7983 */ /* 0x000f220000100800 */
[----:B------:R-:W-:Y:S01]  /*3dd0*/  FMUL R101, R101, UR6 ;  /* 0x0000000665657c20 */ /* 0x000fe20008400000 */
[----:B------:R-:W-:-:S02]  /*3de0*/  FMUL R100, R100, UR6 ;  /* 0x0000000664647c20 */ /* 0x000fc40008400000 */
[----:B------:R-:W4:Y:S01]  /*3df0*/  LDL R0, [R1+0xd4] ;  /* 0x0000d40001007983 */ /* 0x000f220000100800 */
[----:B0-----:R-:W-:Y:S01]  /*3e00*/  ISETP.NE.AND P1, PT, RZ, UR5, PT ;  /* 0x00000005ff007c0c */ /* 0x001fe2000bf25270 */
[----:B--2---:R-:W-:Y:S02]  /*3e10*/  FFMA R101, R247, R101, R250 ;  /* 0x00000065f7657223 */ /* 0x004fe400000000fa */
[----:B------:R-:W2:Y:S01]  /*3e20*/  LDL R250, [R1+0xd8] ;  /* 0x0000d80001fa7983 */ /* 0x000ea20000100800 */
[----:B---3--:R-:W-:-:S03]  /*3e30*/  FFMA R100, R246, R100, R248 ;  /* 0x00000064f6647223 */ /* 0x008fc600000000f8 */
[----:B------:R-:W3:Y:S06]  /*3e40*/  LDL R248, [R1+0xd0] ;  /* 0x0000d00001f87983 */ /* 0x000eec0000100800 */
[----:B------:R-:W-:Y:S01]  /*3e50*/  @P1 FMUL R101, R101, UR10 ;  /* 0x0000000a65651c20 */ /* 0x000fe20008400000 */
[----:B------:R-:W-:-:S04]  /*3e60*/  @P1 FMUL R100, R100, UR10 ;  /* 0x0000000a64641c20 */ /* 0x000fc80008400000 */
[----:B------:R-:W-:Y:S02]  /*3e70*/  F2FP.SATFINITE.E4M3.F32.PACK_AB_MERGE_C R101, RZ, R101, RZ ;  /* 0x00000065ff65723e */ /* 0x000fe400048070ff */
[----:B------:R-:W-:-:S04]  /*3e80*/  F2FP.SATFINITE.E4M3.F32.PACK_AB_MERGE_C R100, RZ, R100, RZ ;  /* 0x00000064ff64723e */ /* 0x000fc800048070ff */
[----:B------:R-:W-:Y:S02]  /*3e90*/  PRMT R100, R101, 0x7604, R100 ;  /* 0x0000760465647816 */ /* 0x000fe40000000064 */
[----:B------:R-:W2:Y:S01]  /*3ea0*/  LDL R101, [R1+0xe0] ;  /* 0x0000e00001657983 */ /* 0x000ea20000100800 */
[----:B------:R-:W-:-:S04]  /*3eb0*/  FADD R99, R99, -UR11 ;  /* 0x8000000b63637e21 */ /* 0x000fc80008000000 */
[----:B------:R-:W-:Y:S01]  /*3ec0*/  FMUL R99, R99, UR6 ;  /* 0x0000000663637c20 */ /* 0x000fe20008400000 */
[----:B------:R-:W-:Y:S01]  /*3ed0*/  FADD R94, R94, -UR11 ;  /* 0x8000000b5e5e7e21 */ /* 0x000fe20008000000 */
[----:B------:R-:W-:Y:S02]  /*3ee0*/  FADD R95, R95, -UR11 ;  /* 0x8000000b5f5f7e21 */ /* 0x000fe40008000000 */
[----:B----4-:R-:W-:Y:S02]  /*3ef0*/  FFMA R99, R245, R99, R251 ;  /* 0x00000063f5637223 */ /* 0x010fe400000000fb */
[----:B------:R-:W0:Y:S01]  /*3f00*/  S2R R251, SR_TID.X ;  /* 0x0000000000fb7919 */ /* 0x000e220000002100 */
[----:B------:R-:W1:Y:S01]  /*3f10*/  S2UR UR5, SR_CTAID.X ;  /* 0x00000000000579c3 */ /* 0x000e620000002500 */
[----:B------:R-:W-:Y:S01]  /*3f20*/  FMUL R94, R94, UR6 ;  /* 0x000000065e5e7c20 */ /* 0x000fe20008400000 */
[----:B------:R-:W-:-:S04]  /*3f30*/  FMUL R95, R95, UR6 ;  /* 0x000000065f5f7c20 */ /* 0x000fc80008400000 */
[----:B------:R-:W-:Y:S01]  /*3f40*/  FFMA R95, R241, R95, R0 ;  /* 0x0000005ff15f7223 */ /* 0x000fe20000000000 */
[----:B------:R-:W-:-:S03]  /*3f50*/  FADD R98, R98, -UR11 ;  /* 0x8000000b62627e21 */ /* 0x000fc60008000000 */
[----:B------:R-:W-:Y:S01]  /*3f60*/  @P1 FMUL R95, R95, UR10 ;  /* 0x0000000a5f5f1c20 */ /* 0x000fe20008400000 */
[----:B------:R-:W-:-:S04]  /*3f70*/  FMUL R98, R98, UR6 ;  /* 0x0000000662627c20 */ /* 0x000fc80008400000 */
[----:B------:R-:W-:Y:S01]  /*3f80*/  F2FP.SATFINITE.E4M3.F32.PACK_AB_MERGE_C R95, RZ, R95, RZ ;  /* 0x0000005fff5f723e */ /* 0x000fe200048070ff */
[----:B------:R-:W-:Y:S01]  /*3f90*/  FADD R96, R96, -UR11 ;  /* 0x8000000b60607e21 */ /* 0x000fe20008000000 */
[----:B------:R-:W-:-:S03]  /*3fa0*/  FADD R97, R97, -UR11 ;  /* 0x8000000b61617e21 */ /* 0x000fc60008000000 */
[----:B------:R-:W-:Y:S01]  /*3fb0*/  FMUL R96, R96, UR6 ;  /* 0x0000000660607c20 */ /* 0x000fe20008400000 */
[----:B------:R-:W-:Y:S01]  /*3fc0*/  FMUL R97, R97, UR6 ;  /* 0x0000000661617c20 */ /* 0x000fe20008400000 */
[----:B-1----:R-:W-:Y:S01]  /*3fd0*/  USHF.L.U32 UR12, UR5, 0x7, URZ ;  /* 0x00000007050c7899 */ /* 0x002fe200080006ff */
[----:B------:R-:W-:Y:S02]  /*3fe0*/  @P1 FMUL R99, R99, UR10 ;  /* 0x0000000a63631c20 */ /* 0x000fe40008400000 */
[----:B-----5:R-:W-:Y:S02]  /*3ff0*/  FFMA R97, R243, R97, R249 ;  /* 0x00000061f3617223 */ /* 0x020fe400000000f9 */
[----:B------:R-:W4:Y:S01]  /*4000*/  LDL R249, [R1+0xcc] ;  /* 0x0000cc0001f97983 */ /* 0x000f220000100800 */
[----:B0-----:R-:W-:Y:S01]  /*4010*/  LOP3.LUT R0, R251, 0x7f, RZ, 0xc0, !PT ;  /* 0x0000007ffb007812 */ /* 0x001fe200078ec0ff */
[----:B------:R-:W-:Y:S01]  /*4020*/  @P1 FMUL R97, R97, UR10 ;  /* 0x0000000a61611c20 */ /* 0x000fe20008400000 */
[----:B------:R-:W-:-:S04]  /*4030*/  F2FP.SATFINITE.E4M3.F32.PACK_AB_MERGE_C R99, RZ, R99, RZ ;  /* 0x00000063ff63723e */ /* 0x000fc800048070ff */
[----:B------:R-:W-:Y:S01]  /*4040*/  F2FP.SATFINITE.E4M3.F32.PACK_AB_MERGE_C R97, RZ, R97, RZ ;  /* 0x00000061ff61723e */ /* 0x000fe200048070ff */
[----:B---3--:R-:W-:-:S04]  /*4050*/  FFMA R94, R240, R94, R248 ;  /* 0x0000005ef05e7223 */ /* 0x008fc800000000f8 */
[----:B------:R-:W-:-:S05]  /*4060*/  @P1 FMUL R94, R94, UR10 ;  /* 0x0000000a5e5e1c20 */ /* 0x000fca0008400000 */
[----:B------:R-:W-:Y:S01]  /*4070*/  F2FP.SATFINITE.E4M3.F32.PACK_AB_MERGE_C R94, RZ, R94, RZ ;  /* 0x0000005eff5e723e */ /* 0x000fe200048070ff */
[----:B--2---:R-:W-:-:S03]  /*4080*/  FFMA R98, R244, R98, R101 ;  /* 0x00000062f4627223 */ /* 0x004fc60000000065 */
[----:B------:R-:W-:Y:S02]  /*4090*/  PRMT R101, R95, 0x7604, R94 ;  /* 0x000076045f657816 */ /* 0x000fe4000000005e */
[----:B------:R-:W0:Y:S01]  /*40a0*/  LDC.64 R94, c[0x0][0x3c8] ;  /* 0x0000f200ff5e7b82 */ /* 0x000e220000000a00 */
[----:B------:R-:W-:Y:S01]  /*40b0*/  @P1 FMUL R98, R98, UR10 ;  /* 0x0000000a62621c20 */ /* 0x000fe20008400000 */
[----:B------:R-:W-:Y:S01]  /*40c0*/  FFMA R96, R242, R96, R250 ;  /* 0x00000060f2607223 */ /* 0x000fe200000000fa */
[----:B------:R-:W-:Y:S01]  /*40d0*/  MOV R248, UR12 ;  /* 0x0000000c00f87c02 */ /* 0x000fe20008000f00 */
[----:B------:R-:W-:Y:S01]  /*40e0*/  FADD R93, R93, -UR11 ;  /* 0x8000000b5d5d7e21 */ /* 0x000fe20008000000 */
[----:B------:R-:W-:Y:S01]  /*40f0*/  FADD R92, R92, -UR11 ;  /* 0x8000000b5c5c7e21 */ /* 0x000fe20008000000 */
[----:B------:R-:W-:Y:S01]  /*4100*/  F2FP.SATFINITE.E4M3.F32.PACK_AB_MERGE_C R98, RZ, R98, RZ ;  /* 0x00000062ff62723e */ /* 0x000fe200048070ff */
[----:B------:R-:W-:Y:S01]  /*4110*/  @P1 FMUL R96, R96, UR10 ;  /* 0x0000000a60601c20 */ /* 0x000fe20008400000 */
[----:B------:R-:W-:Y:S01]  /*4120*/  LOP3.LUT R248, R0, 0x80, R248, 0xf8, !PT ;  /* 0x0000008000f87812 */ /* 0x000fe200078ef8f8 */
[----:B------:R-:W2:Y:S01]  /*4130*/  LDL R250, [R1+0xc4] ;  /* 0x0000c40001fa7983 */ /* 0x000ea20000100800 */
[----:B------:R-:W-:-:S02]  /*4140*/  MOV R0, UR7 ;  /* 0x0000000700007c02 */ /* 0x000fc40008000f00 */
[----:B------:R-:W-:Y:S02]  /*4150*/  PRMT R99, R99, 0x7604, R98 ;  /* 0x0000760463637816 */ /* 0x000fe40000000062 */
[----:B------:R-:W-:Y:S01]  /*4160*/  F2FP.SATFINITE.E4M3.F32.PACK_AB_MERGE_C R98, RZ, R96, RZ ;  /* 0x00000060ff62723e */ /* 0x000fe200048070ff */
[----:B------:R-:W-:-:S03]  /*4170*/  IMAD R0, R0, 0x3200, R248 ;  /* 0x0000320000007824 */ /* 0x000fc600078e02f8 */
[----:B------:R-:W-:Y:S01]  /*4180*/  PRMT R98, R97, 0x7604, R98 ;  /* 0x0000760461627816 */ /* 0x000fe20000000062 */
[----:B0-----:R-:W-:-:S05]  /*4190*/  IMAD.WIDE.U32 R96, R0, 0x2, R94 ;  /* 0x0000000200607825 */ /* 0x001fca00078e005e */
[----:B------:R0:W-:Y:S04]  /*41a0*/  STG.E.U16 desc[UR8][R96.64], R100 ;  /* 0x0000006460007986 */ /* 0x0001e8000c101508 */
[----:B0-----:R-:W3:Y:S01]  /*41b0*/  LDL R100, [R1+0xc8] ;  /* 0x0000c80001647983 */ /* 0x001ee20000100800 */
[----:B------:R-:W-:Y:S01]  /*41c0*/  FMUL R93, R93, UR6 ;  /* 0x000000065d5d7c20 */ /* 0x000fe20008400000 */
[----:B------:R-:W-:-:S03]  /*41d0*/  FMUL R92, R92, UR6 ;  /* 0x000000065c5c7c20 */ /* 0x000fc60008400000 */
[----:B----4-:R-:W-:Y:S01]  /*41e0*/  FFMA R93, R239, R93, R249 ;  /* 0x0000005def5d7223 */ /* 0x010fe200000000f9 */
[----:B------:R0:W-:Y:S04]  /*41f0*/  STG.E.U16 desc[UR8][R96.64+0x200], R99 ;  /* 0x0002006360007986 */ /* 0x0001e8000c101508 */
[----:B------:R-:W4:Y:S04]  /*4200*/  LDL R249, [R1+0xb8] ;  /* 0x0000b80001f97983 */ /* 0x000f280000100800 */
[----:B0-----:R-:W4:Y:S01]  /*4210*/  LDL R99, [R1+0xc0] ;  /* 0x0000c00001637983 */ /* 0x001f220000100800 */
[----:B------:R-:W-:-:S05]  /*4220*/  IADD3 R96, PT, PT, R0, 0x200, RZ ;  /* 0x0000020000607810 */ /* 0x000fca0007ffe0ff */
[----:B------:R-:W-:-:S05]  /*4230*/  IMAD.WIDE.U32 R96, R96, 0x2, R94 ;  /* 0x0000000260607825 */ /* 0x000fca00078e005e */
[----:B------:R0:W-:Y:S04]  /*4240*/  STG.E.U16 desc[UR8][R96.64], R98 ;  /* 0x0000006260007986 */ /* 0x0001e8000c101508 */
[----:B0-----:R-:W4:Y:S04]  /*4250*/  LDL R96, [R1+0xac] ;  /* 0x0000ac0001607983 */ /* 0x001f280000100800 */
[----:B------:R-:W4:Y:S01]  /*4260*/  LDL R97, [R1+0xa8] ;  /* 0x0000a80001617983 */ /* 0x000f220000100800 */
[----:B---3--:R-:W-:Y:S01]  /*4270*/  FFMA R92, R238, R92, R100 ;  /* 0x0000005cee5c7223 */ /* 0x008fe20000000064 */
[----:B------:R-:W-:-:S02]  /*4280*/  FADD R91, R91, -UR11 ;  /* 0x8000000b5b5b7e21 */ /* 0x000fc40008000000 */
[----:B------:R-:W3:Y:S01]  /*4290*/  LDL R100, [R1+0xbc] ;  /* 0x0000bc0001647983 */ /* 0x000ee20000100800 */
[----:B------:R-:W-:Y:S01]  /*42a0*/  FADD R88, R88, -UR11 ;  /* 0x8000000b58587e21 */ /* 0x000fe20008000000 */
[----:B------:R-:W-:Y:S01]  /*42b0*/  FADD R89, R89, -UR11 ;  /* 0x8000000b59597e21 */ /* 0x000fe20008000000 */
[----:B------:R-:W-:Y:S01]  /*42c0*/  FADD R90, R90, -UR11 ;  /* 0x8000000b5a5a7e21 */ /* 0x000fe20008000000 */
[----:B------:R-:W-:Y:S01]  /*42d0*/  FMUL R91, R91, UR6 ;  /* 0x000000065b5b7c20 */ /* 0x000fe20008400000 */
[----:B------:R-:W-:Y:S01]  /*42e0*/  FMUL R88, R88, UR6 ;  /* 0x0000000658587c20 */ /* 0x000fe20008400000 */
[----:B------:R-:W-:Y:S01]  /*42f0*/  FMUL R89, R89, UR6 ;  /* 0x0000000659597c20 */ /* 0x000fe20008400000 */
[----:B------:R-:W-:Y:S01]  /*4300*/  @P1 FMUL R92, R92, UR10 ;  /* 0x0000000a5c5c1c20 */ /* 0x000fe20008400000 */
[----:B------:R-:W-:Y:S01]  /*4310*/  @P1 FMUL R93, R93, UR10 ;  /* 0x0000000a5d5d1c20 */ /* 0x000fe20008400000 */
[----:B------:R-:W-:Y:S01]  /*4320*/  FMUL R90, R90, UR6 ;  /* 0x000000065a5a7c20 */ /* 0x000fe20008400000 */
[----:B--2---:R-:W-:Y:S01]  /*4330*/  FFMA R91, R237, R91, R250 ;  /* 0x0000005bed5b7223 */ /* 0x004fe200000000fa */
[----:B----4-:R-:W-:Y:S01]  /*4340*/  FFMA R88, R234, R88, R249 ;  /* 0x00000058ea587223 */ /* 0x010fe200000000f9 */
[----:B------:R-:W-:Y:S01]  /*4350*/  F2FP.SATFINITE.E4M3.F32.PACK_AB_MERGE_C R92, RZ, R92, RZ ;  /* 0x0000005cff5c723e */ /* 0x000fe200048070ff */
[----:B------:R-:W2:Y:S01]  /*4360*/  LDL R98, [R1+0xb4] ;  /* 0x0000b40001627983 */ /* 0x000ea20000100800 */
[----:B------:R-:W-:Y:S01]  /*4370*/  F2FP.SATFINITE.E4M3.F32.PACK_AB_MERGE_C R93, RZ, R93, RZ ;  /* 0x0000005dff5d723e */ /* 0x000fe200048070ff */
[----:B------:R-:W-:Y:S01]  /*4380*/  @P1 FMUL R91, R91, UR10 ;  /* 0x0000000a5b5b1c20 */ /* 0x000fe20008400000 */
[----:B------:R-:W-:Y:S01]  /*4390*/  FFMA R90, R236, R90, R99 ;  /* 0x0000005aec5a7223 */ /* 0x000fe20000000063 */
[----:B------:R-:W-:Y:S01]  /*43a0*/  @P1 FMUL R88, R88, UR10 ;  /* 0x0000000a58581c20 */ /* 0x000fe20008400000 */
[----:B------:R-:W-:Y:S01]  /*43b0*/  PRMT R93, R93, 0x7604, R92 ;  /* 0x000076045d5d7816 */ /* 0x000fe2000000005c */
[----:B------:R-:W4:Y:S01]  /*43c0*/  LDL R99, [R1+0xb0] ;  /* 0x0000b00001637983 */ /* 0x000f220000100800 */
[----:B------:R-:W-:Y:S01]  /*43d0*/  @P1 FMUL R90, R90, UR10 ;  /* 0x0000000a5a5a1c20 */ /* 0x000fe20008400000 */
[----:B------:R-:W-:-:S02]  /*43e0*/  F2FP.SATFINITE.E4M3.F32.PACK_AB_MERGE_C R92, RZ, R91, RZ ;  /* 0x0000005bff5c723e */ /* 0x000fc400048070ff */
[----:B------:R-:W-:Y:S01]  /*43f0*/  F2FP.SATFINITE.E4M3.F32.PACK_AB_MERGE_C R91, RZ, R88, RZ ;  /* 0x00000058ff5b723e */ /* 0x000fe200048070ff */
[----:B------:R-:W2:Y:S01]  /*4400*/  LDL R249, [R1+0x98] ;  /* 0x0000980001f97983 */ /* 0x000ea20000100800 */
[----:B------:R-:W-:-:S04]  /*4410*/  F2FP.SATFINITE.E4M3.F32.PACK_AB_MERGE_C R90, RZ, R90, RZ ;  /* 0x0000005aff5a723e */ /* 0x000fc800048070ff */
[----:B------:R-:W-:Y:S02]  /*4420*/  PRMT R88, R92, 0x7604, R90 ;  /* 0x000076045c587816 */ /* 0x000fe4000000005a */
[----:B------:R-:W2:Y:S01]  /*4430*/  LDL R92, [R1+0xa0] ;  /* 0x0000a000015c7983 */ /* 0x000ea20000100800 */
[----:B------:R-:W-:Y:S01]  /*4440*/  FADD R85, R85, -UR11 ;  /* 0x8000000b55557e21 */ /* 0x000fe20008000000 */
[----:B------:R-:W-:-:S03]  /*4450*/  FADD R84, R84, -UR11 ;  /* 0x8000000b54547e21 */ /* 0x000fc60008000000 */
[----:B------:R-:W-:Y:S01]  /*4460*/  FMUL R85, R85, UR6 ;  /* 0x0000000655557c20 */ /* 0x000fe20008400000 */
[----:B------:R-:W-:-:S03]  /*4470*/  FMUL R84, R84, UR6 ;  /* 0x0000000654547c20 */ /* 0x000fc60008400000 */
[----:B------:R-:W-:Y:S02]  /*4480*/  FFMA R85, R231, R85, R96 ;  /* 0x00000055e7557223 */ /* 0x000fe40000000060 */
[----:B------:R-:W2:Y:S01]  /*4490*/  LDL R96, [R1+0x8c] ;  /* 0x00008c0001607983 */ /* 0x000ea20000100800 */
[----:B------:R-:W-:-:S03]  /*44a0*/  FFMA R84, R230, R84, R97 ;  /* 0x00000054e6547223 */ /* 0x000fc60000000061 */
[----:B------:R-:W2:Y:S01]  /*44b0*/  LDL R97, [R1+0x88] ;  /* 0x0000880001617983 */ /* 0x000ea20000100800 */
[----:B---3--:R-:W-:-:S03]  /*44c0*/  FFMA R89, R235, R89, R100 ;  /* 0x00000059eb597223 */ /* 0x008fc60000000064 */
[----:B------:R-:W3:Y:S01]  /*44d0*/  LDL R100, [R1+0x9c] ;  /* 0x00009c0001647983 */ /* 0x000ee20000100800 */
[----:B------:R-:W-:-:S05]  /*44e0*/  @P1 FMUL R89, R89, UR10 ;  /* 0x0000000a59591c20 */ /* 0x000fca0008400000 */
[----:B------:R-:W-:-:S04]  /*44f0*/  F2FP.SATFINITE.E4M3.F32.PACK_AB_MERGE_C R89, RZ, R89, RZ ;  /* 0x00000059ff59723e */ /* 0x000fc800048070ff */
[----:B------:R-:W-:Y:S02]  /*4500*/  PRMT R89, R89, 0x7604, R91 ;  /* 0x0000760459597816 */ /* 0x000fe4000000005b */
[----:B------:R-:W3:Y:S01]  /*4510*/  LDL R91, [R1+0xa4] ;  /* 0x0000a400015b7983 */ /* 0x000ee20000100800 */
        /* <DEDUP_REMOVED lines=8> */
[----:B----4-:R-:W-:Y:S01]  /*45a0*/  FFMA R86, R232, R86, R99 ;  /* 0x00000056e8567223 */ /* 0x010fe20000000063 */
[----:B--2---:R-:W-:Y:S01]  /*45b0*/  FFMA R87, R233, R87, R98 ;  /* 0x00000057e9577223 */ /* 0x004fe20000000062 */
[----:B------:R-:W-:Y:S01]  /*45c0*/  FMUL R83, R83, UR6 ;  /* 0x0000000653537c20 */ /* 0x000fe20008400000 */
[----:B------:R-:W-:Y:S01]  /*45d0*/  FMUL R82, R82, UR6 ;  /* 0x0000000652527c20 */ /* 0x000fe20008400000 */
[----:B------:R-:W-:Y:S01]  /*45e0*/  FMUL R81, R81, UR6 ;  /* 0x0000000651517c20 */ /* 0x000fe20008400000 */
[----:B------:R-:W-:Y:S01]  /*45f0*/  FMUL R80, R80, UR6 ;  /* 0x0000000650507c20 */ /* 0x000fe20008400000 */
[----:B------:R-:W-:Y:S01]  /*4600*/  @P1 FMUL R86, R86, UR10 ;  /* 0x0000000a56561c20 */ /* 0x000fe20008400000 */
[----:B------:R-:W-:Y:S01]  /*4610*/  @P1 FMUL R87, R87, UR10 ;  /* 0x0000000a57571c20 */ /* 0x000fe20008400000 */
[----:B------:R-:W-:Y:S01]  /*4620*/  FFMA R82, R228, R82, R92 ;  /* 0x00000052e4527223 */ /* 0x000fe2000000005c */
[----:B------:R-:W-:Y:S01]  /*4630*/  FFMA R80, R226, R80, R249 ;  /* 0x00000050e2507223 */ /* 0x000fe200000000f9 */
[----:B------:R-:W-:Y:S01]  /*4640*/  @P1 FMUL R85, R85, UR10 ;  /* 0x0000000a55551c20 */ /* 0x000fe20008400000 */
[----:B------:R-:W2:Y:S01]  /*4650*/  LDL R98, [R1+0x94] ;  /* 0x0000940001627983 */ /* 0x000ea20000100800 */
[----:B------:R-:W-:Y:S01]  /*4660*/  F2FP.SATFINITE.E4M3.F32.PACK_AB_MERGE_C R86, RZ, R86, RZ ;  /* 0x00000056ff56723e */ /* 0x000fe200048070ff */
[----:B------:R-:W-:Y:S01]  /*4670*/  @P1 FMUL R82, R82, UR10 ;  /* 0x0000000a52521c20 */ /* 0x000fe20008400000 */
[----:B------:R-:W-:Y:S01]  /*4680*/  F2FP.SATFINITE.E4M3.F32.PACK_AB_MERGE_C R87, RZ, R87, RZ ;  /* 0x00000057ff57723e */ /* 0x000fe200048070ff */
[----:B------:R-:W4:Y:S01]  /*4690*/  LDL R99, [R1+0x90] ;  /* 0x0000900001637983 */ /* 0x000f220000100800 */
[----:B------:R-:W-:Y:S01]  /*46a0*/  @P1 FMUL R80, R80, UR10 ;  /* 0x0000000a50501c20 */ /* 0x000fe20008400000 */
[----:B------:R-:W-:-:S02]  /*46b0*/  F2FP.SATFINITE.E4M3.F32.PACK_AB_MERGE_C R90, RZ, R85, RZ ;  /* 0x00000055ff5a723e */ /* 0x000fc400048070ff */
[----:B------:R-:W-:Y:S01]  /*46c0*/  PRMT R85, R87, 0x7604, R86 ;  /* 0x0000760457557816 */ /* 0x000fe20000000056 */
[----:B------:R-:W4:Y:S01]  /*46d0*/  LDL R92, [R1+0x80] ;  /* 0x00008000015c7983 */ /* 0x000f220000100800 */
[----:B------:R-:W-:Y:S02]  /*46e0*/  F2FP.SATFINITE.E4M3.F32.PACK_AB_MERGE_C R82, RZ, R82, RZ ;  /* 0x00000052ff52723e */ /* 0x000fe400048070ff */
[----:B------:R-:W-:Y:S01]  /*46f0*/  F2FP.SATFINITE.E4M3.F32.PACK_AB_MERGE_C R80, RZ, R80, RZ ;  /* 0x00000050ff50723e */ /* 0x000fe200048070ff */
[----:B------:R-:W-:Y:S01]  /*4700*/  FADD R77, R77, -UR11 ;  /* 0x8000000b4d4d7e21 */ /* 0x000fe20008000000 */
[----:B------:R-:W-:Y:S01]  /*4710*/  FADD R76, R76, -UR11 ;  /* 0x8000000b4c4c7e21 */ /* 0x000fe20008000000 */
[----:B------:R-:W4:Y:S02]  /*4720*/  LDL R87, [R1+0x7c] ;  /* 0x00007c0001577983 */ /* 0x000f240000100800 */
[----:B------:R-:W-:Y:S01]  /*4730*/  FMUL R77, R77, UR6 ;  /* 0x000000064d4d7c20 */ /* 0x000fe20008400000 */
[----:B------:R-:W-:-:S03]  /*4740*/  FMUL R76, R76, UR6 ;  /* 0x000000064c4c7c20 */ /* 0x000fc60008400000 */
[----:B------:R-:W-:Y:S01]  /*4750*/  FFMA R77, R223, R77, R96 ;  /* 0x0000004ddf4d7223 */ /* 0x000fe20000000060 */
[----:B------:R-:W-:Y:S01]  /*4760*/  FFMA R76, R222, R76, R97 ;  /* 0x0000004cde4c7223 */ /* 0x000fe20000000061 */
[----:B------:R-:W4:Y:S04]  /*4770*/  LDL R96, [R1+0x74] ;  /* 0x0000740001607983 */ /* 0x000f280000100800 */
[----:B------:R-:W4:Y:S01]  /*4780*/  LDL R97, [R1+0x70] ;  /* 0x0000700001617983 */ /* 0x000f220000100800 */
[----:B------:R-:W-:-:S05]  /*4790*/  @P1 FMUL R84, R84, UR10 ;  /* 0x0000000a54541c20 */ /* 0x000fca0008400000 */
[----:B------:R-:W-:-:S04]  /*47a0*/  F2FP.SATFINITE.E4M3.F32.PACK_AB_MERGE_C R84, RZ, R84, RZ ;  /* 0x00000054ff54723e */ /* 0x000fc800048070ff */
[----:B------:R-:W-:Y:S02]  /*47b0*/  PRMT R84, R90, 0x7604, R84 ;  /* 0x000076045a547816 */ /* 0x000fe40000000054 */
[----:B------:R-:W4:Y:S01]  /*47c0*/  LDL R90, [R1+0x78] ;  /* 0x00007800015a7983 */ /* 0x000f220000100800 */
[----:B---3--:R-:W-:-:S04]  /*47d0*/  FFMA R81, R227, R81, R100 ;  /* 0x00000051e3517223 */ /* 0x008fc80000000064 */
[----:B------:R-:W-:Y:S01]  /*47e0*/  @P1 FMUL R81, R81, UR10 ;  /* 0x0000000a51511c20 */ /* 0x000fe20008400000 */
[----:B------:R-:W-:-:S04]  /*47f0*/  FFMA R83, R229, R83, R91 ;  /* 0x00000053e5537223 */ /* 0x000fc8000000005b */
[----:B------:R-:W-:Y:S01]  /*4800*/  F2FP.SATFINITE.E4M3.F32.PACK_AB_MERGE_C R86, RZ, R81, RZ ;  /* 0x00000051ff56723e */ /* 0x000fe200048070ff */
[----:B------:R-:W3:Y:S01]  /*4810*/  LDL R91, [R1+0x84] ;  /* 0x00008400015b7983 */ /* 0x000ee20000100800 */
[----:B------:R-:W-:-:S05]  /*4820*/  @P1 FMUL R83, R83, UR10 ;  /* 0x0000000a53531c20 */ /* 0x000fca0008400000 */
[----:B------:R-:W-:Y:S02]  /*4830*/  F2FP.SATFINITE.E4M3.F32.PACK_AB_MERGE_C R83, RZ, R83, RZ ;  /* 0x00000053ff53723e */ /* 0x000fe400048070ff */
[----:B------:R-:W-:Y:S02]  /*4840*/  PRMT R80, R86, 0x7604, R80 ;  /* 0x0000760456507816 */ /* 0x000fe40000000050 */
[----:B------:R-:W-:Y:S01]  /*4850*/  PRMT R81, R83, 0x7604, R82 ;  /* 0x0000760453517816 */ /* 0x000fe20000000052 */
[----:B------:R-:W3:Y:S04]  /*4860*/  LDL R86, [R1+0x68] ;  /* 0x0000680001567983 */ /* 0x000ee80000100800 */
[----:B------:R-:W3:Y:S01]  /*4870*/  LDL R83, [R1+0x6c] ;  /* 0x00006c0001537983 */ /* 0x000ee20000100800 */
[----:B------:R-:W-:Y:S01]  /*4880*/  FADD R79, R79, -UR11 ;  /* 0x8000000b4f4f7e21 */ /* 0x000fe20008000000 */
[----:B------:R-:W-:-:S03]  /*4890*/  FADD R78, R78, -UR11 ;  /* 0x8000000b4e4e7e21 */ /* 0x000fc60008000000 */
[----:B------:R-:W-:Y:S01]  /*48a0*/  FMUL R79, R79, UR6 ;  /* 0x000000064f4f7c20 */ /* 0x000fe20008400000 */
[----:B------:R-:W-:Y:S01]  /*48b0*/  FMUL R78, R78, UR6 ;  /* 0x000000064e4e7c20 */ /* 0x000fe20008400000 */
[----:B------:R-:W-:Y:S01]  /*48c0*/  FADD R74, R74, -UR11 ;  /* 0x8000000b4a4a7e21 */ /* 0x000fe20008000000 */
[----:B------:R-:W-:Y:S01]  /*48d0*/  FADD R75, R75, -UR11 ;  /* 0x8000000b4b4b7e21 */ /* 0x000fe20008000000 */
[----:B--2---:R-:W-:Y:S01]  /*48e0*/  FFMA R79, R225, R79, R98 ;  /* 0x0000004fe14f7223 */ /* 0x004fe20000000062 */
[----:B----4-:R-:W-:Y:S01]  /*48f0*/  FFMA R78, R224, R78, R99 ;  /* 0x0000004ee04e7223 */ /* 0x010fe20000000063 */
[----:B------:R-:W-:Y:S01]  /*4900*/  FADD R69, R69, -UR11 ;  /* 0x8000000b45457e21 */ /* 0x000fe20008000000 */
[----:B------:R-:W-:Y:S01]  /*4910*/  FADD R68, R68, -UR11 ;  /* 0x8000000b44447e21 */ /* 0x000fe20008000000 */
[----:B------:R-:W-:Y:S01]  /*4920*/  @P1 FMUL R79, R79, UR10 ;  /* 0x0000000a4f4f1c20 */ /* 0x000fe20008400000 */
[----:B------:R-:W-:Y:S01]  /*4930*/  FADD R73, R73, -UR11 ;  /* 0x8000000b49497e21 */ /* 0x000fe20008000000 */
[----:B------:R-:W-:Y:S01]  /*4940*/  @P1 FMUL R78, R78, UR10 ;  /* 0x0000000a4e4e1c20 */ /* 0x000fe20008400000 */
[----:B------:R-:W-:Y:S01]  /*4950*/  FMUL R74, R74, UR6 ;  /* 0x000000064a4a7c20 */ /* 0x000fe20008400000 */
[----:B------:R-:W-:Y:S01]  /*4960*/  FMUL R75, R75, UR6 ;  /* 0x000000064b4b7c20 */ /* 0x000fe20008400000 */
[----:B------:R-:W-:Y:S01]  /*4970*/  FMUL R69, R69, UR6 ;  /* 0x0000000645457c20 */ /* 0x000fe20008400000 */
[----:B------:R-:W-:Y:S01]  /*4980*/  FMUL R68, R68, UR6 ;  /* 0x0000000644447c20 */ /* 0x000fe20008400000 */
[----:B------:R-:W-:Y:S01]  /*4990*/  @P1 FMUL R77, R77, UR10 ;  /* 0x0000000a4d4d1c20 */ /* 0x000fe20008400000 */
[----:B------:R-:W-:Y:S01]  /*49a0*/  FMUL R73, R73, UR6 ;  /* 0x0000000649497c20 */ /* 0x000fe20008400000 */
[----:B------:R-:W-:Y:S01]  /*49b0*/  F2FP.SATFINITE.E4M3.F32.PACK_AB_MERGE_C R79, RZ, R79, RZ ;  /* 0x0000004fff4f723e */ /* 0x000fe200048070ff */
[----:B------:R-:W-:Y:S01]  /*49c0*/  FFMA R74, R220, R74, R92 ;  /* 0x0000004adc4a7223 */ /* 0x000fe2000000005c */
[----:B------:R-:W-:Y:S01]  /*49d0*/  F2FP.SATFINITE.E4M3.F32.PACK_AB_MERGE_C R78, RZ, R78, RZ ;  /* 0x0000004eff4e723e */ /* 0x000fe200048070ff */
[----:B------:R-:W2:Y:S01]  /*49e0*/  LDL R92, [R1+0x60] ;  /* 0x00006000015c7983 */ /* 0x000ea20000100800 */
[----:B------:R-:W-:Y:S01]  /*49f0*/  FADD R71, R71, -UR11 ;  /* 0x8000000b47477e21 */ /* 0x000fe20008000000 */
[----:B------:R-:W-:Y:S01]  /*4a00*/  FADD R70, R70, -UR11 ;  /* 0x8000000b46467e21 */ /* 0x000fe20008000000 */
[----:B------:R-:W-:Y:S01]  /*4a10*/  FFMA R73, R219, R73, R87 ;  /* 0x00000049db497223 */ /* 0x000fe20000000057 */
[----:B------:R-:W-:Y:S01]  /*4a20*/  F2FP.SATFINITE.E4M3.F32.PACK_AB_MERGE_C R82, RZ, R77, RZ ;  /* 0x0000004dff52723e */ /* 0x000fe200048070ff */
[----:B------:R-:W4:Y:S01]  /*4a30*/  LDL R87, [R1+0x5c] ;  /* 0x00005c0001577983 */ /* 0x000f220000100800 */
[----:B------:R-:W-:Y:S01]  /*4a40*/  PRMT R77, R79, 0x7604, R78 ;  /* 0x000076044f4d7816 */ /* 0x000fe2000000004e */
[----:B------:R-:W-:Y:S01]  /*4a50*/  FMUL R71, R71, UR6 ;  /* 0x0000000647477c20 */ /* 0x000fe20008400000 */
[----:B------:R-:W-:Y:S01]  /*4a60*/  FMUL R70, R70, UR6 ;  /* 0x0000000646467c20 */ /* 0x000fe20008400000 */
[----:B------:R-:W4:Y:S01]  /*4a70*/  LDL R79, [R1+0x4c] ;  /* 0x00004c00014f7983 */ /* 0x000f220000100800 */
[----:B------:R-:W-:Y:S01]  /*4a80*/  @P1 FMUL R74, R74, UR10 ;  /* 0x0000000a4a4a1c20 */ /* 0x000fe20008400000 */
[----:B------:R-:W-:Y:S01]  /*4a90*/  FFMA R71, R217, R71, R96 ;  /* 0x00000047d9477223 */ /* 0x000fe20000000060 */
[----:B------:R-:W-:Y:S01]  /*4aa0*/  FFMA R70, R216, R70, R97 ;  /* 0x00000046d8467223 */ /* 0x000fe20000000061 */
[----:B------:R-:W-:-:S02]  /*4ab0*/  @P1 FMUL R73, R73, UR10 ;  /* 0x0000000a49491c20 */ /* 0x000fc40008400000 */
[----:B------:R-:W-:Y:S01]  /*4ac0*/  F2FP.SATFINITE.E4M3.F32.PACK_AB_MERGE_C R74, RZ, R74, RZ ;  /* 0x0000004aff4a723e */ /* 0x000fe200048070ff */
[----:B------:R-:W-:Y:S01]  /*4ad0*/  @P1 FMUL R71, R71, UR10 ;  /* 0x0000000a47471c20 */ /* 0x000fe20008400000 */
[----:B------:R-:W-:Y:S01]  /*4ae0*/  @P1 FMUL R70, R70, UR10 ;  /* 0x0000000a46461c20 */ /* 0x000fe20008400000 */
[----:B------:R-:W-:-:S04]  /*4af0*/  F2FP.SATFINITE.E4M3.F32.PACK_AB_MERGE_C R78, RZ, R73, RZ ;  /* 0x00000049ff4e723e */ /* 0x000fc800048070ff */
[----:B------:R-:W-:Y:S01]  /*4b00*/  F2FP.SATFINITE.E4M3.F32.PACK_AB_MERGE_C R70, RZ, R70, RZ ;  /* 0x00000046ff46723e */ /* 0x000fe200048070ff */
[----:B------:R-:W-:Y:S01]  /*4b10*/  @P1 FMUL R76, R76, UR10 ;  /* 0x0000000a4c4c1c20 */ /* 0x000fe20008400000 */
[----:B------:R-:W-:-:S04]  /*4b20*/  FADD R72, R72, -UR11 ;  /* 0x8000000b48487e21 */ /* 0x000fc80008000000 */
[----:B------:R-:W-:Y:S01]  /*4b30*/  FMUL R72, R72, UR6 ;  /* 0x0000000648487c20 */ /* 0x000fe20008400000 */
[----:B------:R-:W-:-:S03]  /*4b40*/  F2FP.SATFINITE.E4M3.F32.PACK_AB_MERGE_C R76, RZ, R76, RZ ;  /* 0x0000004cff4c723e */ /* 0x000fc600048070ff */
[----:B------:R-:W-:Y:S01]  /*4b50*/  FFMA R72, R218, R72, R90 ;  /* 0x00000048da487223 */ /* 0x000fe2000000005a */
[----:B------:R-:W-:Y:S01]  /*4b60*/  PRMT R76, R82, 0x7604, R76 ;  /* 0x00007604524c7816 */ /* 0x000fe2000000004c */
[----:B------:R-:W4:Y:S04]  /*4b70*/  LDL R90, [R1+0x58] ;  /* 0x00005800015a7983 */ /* 0x000f280000100800 */
[----:B------:R-:W4:Y:S01]  /*4b80*/  LDL R82, [R1+0x48] ;  /* 0x0000480001527983 */ /* 0x000f220000100800 */
[----:B---3--:R-:W-:-:S03]  /*4b90*/  FFMA R75, R221, R75, R91 ;  /* 0x0000004bdd4b7223 */ /* 0x008fc6000000005b */
[----:B------:R-:W3:Y:S01]  /*4ba0*/  LDL R91, [R1+0x64] ;  /* 0x00006400015b7983 */ /* 0x000ee20000100800 */
[----:B------:R-:W-:Y:S01]  /*4bb0*/  @P1 FMUL R75, R75, UR10 ;  /* 0x0000000a4b4b1c20 */ /* 0x000fe20008400000 */
[----:B------:R-:W-:Y:S02]  /*4bc0*/  FFMA R68, R214, R68, R86 ;  /* 0x00000044d6447223 */ /* 0x000fe40000000056 */
[----:B------:R-:W3:Y:S01]  /*4bd0*/  LDL R86, [R1+0x50] ;  /* 0x0000500001567983 */ /* 0x000ee20000100800 */
[----:B------:R-:W-:-:S03]  /*4be0*/  FFMA R69, R215, R69, R83 ;  /* 0x00000045d7457223 */ /* 0x000fc60000000053 */
[----:B------:R-:W3:Y:S01]  /*4bf0*/  LDL R83, [R1+0x54] ;  /* 0x0000540001537983 */ /* 0x000ee20000100800 */
[----:B------:R-:W-:Y:S01]  /*4c00*/  F2FP.SATFINITE.E4M3.F32.PACK_AB_MERGE_C R75, RZ, R75, RZ ;  /* 0x0000004bff4b723e */ /* 0x000fe200048070ff */
[----:B------:R-:W-:-:S03]  /*4c10*/  @P1 FMUL R68, R68, UR10 ;  /* 0x0000000a44441c20 */ /* 0x000fc60008400000 */
[----:B------:R-:W-:Y:S02]  /*4c20*/  PRMT R73, R75, 0x7604, R74 ;  /* 0x000076044b497816 */ /* 0x000fe4000000004a */
[----:B------:R-:W-:Y:S01]  /*4c30*/  F2FP.SATFINITE.E4M3.F32.PACK_AB_MERGE_C R74, RZ, R71, RZ ;  /* 0x00000047ff4a723e */ /* 0x000fe200048070ff */
[----:B------:R-:W3:Y:S01]  /*4c40*/  LDL R75, [R1+0x44] ;  /* 0x00004400014b7983 */ /* 0x000ee20000100800 */
[----:B------:R-:W-:Y:S02]  /*4c50*/  F2FP.SATFINITE.E4M3.F32.PACK_AB_MERGE_C R71, RZ, R68, RZ ;  /* 0x00000044ff47723e */ /* 0x000fe400048070ff */
[----:B------:R-:W-:Y:S02]  /*4c60*/  PRMT R68, R74, 0x7604, R70 ;  /* 0x000076044a447816 */ /* 0x000fe40000000046 */
        /* <DEDUP_REMOVED lines=14> */
[----:B------:R-:W-:Y:S01]  /*4d50*/  FMUL R62, R62, UR6 ;  /* 0x000000063e3e7c20 */ /* 0x000fe20008400000 */
[----:B------:R-:W-:Y:S01]  /*4d60*/  FMUL R65, R65, UR6 ;  /* 0x0000000641417c20 */ /* 0x000fe20008400000 */
[----:B--2---:R-:W-:Y:S01]  /*4d70*/  FFMA R66, R212, R66, R92 ;  /* 0x00000042d4427223 */ /* 0x004fe2000000005c */
[----:B------:R-:W-:-:S02]  /*4d80*/  FMUL R61, R61, UR6 ;  /* 0x000000063d3d7c20 */ /* 0x000fc40008400000 */
[----:B----4-:R-:W-:Y:S01]  /*4d90*/  FFMA R65, R211, R65, R87 ;  /* 0x00000041d3417223 */ /* 0x010fe20000000057 */
[----:B------:R-:W-:Y:S01]  /*4da0*/  @P1 FMUL R66, R66, UR10 ;  /* 0x0000000a42421c20 */ /* 0x000fe20008400000 */
[----:B------:R-:W-:Y:S02]  /*4db0*/  FFMA R61, R207, R61, R79 ;  /* 0x0000003dcf3d7223 */ /* 0x000fe4000000004f */
[----:B------:R-:W-:Y:S02]  /*4dc0*/  @P1 FMUL R65, R65, UR10 ;  /* 0x0000000a41411c20 */ /* 0x000fe40008400000 */
[----:B------:R-:W-:Y:S01]  /*4dd0*/  F2FP.SATFINITE.E4M3.F32.PACK_AB_MERGE_C R66, RZ, R66, RZ ;  /* 0x00000042ff42723e */ /* 0x000fe200048070ff */
[----:B------:R-:W-:Y:S02]  /*4de0*/  @P1 FMUL R61, R61, UR10 ;  /* 0x0000000a3d3d1c20 */ /* 0x000fe40008400000 */
[----:B------:R-:W-:Y:S01]  /*4df0*/  F2FP.SATFINITE.E4M3.F32.PACK_AB_MERGE_C R70, RZ, R65, RZ ;  /* 0x00000041ff46723e */ /* 0x000fe200048070ff */
[----:B------:R-:W-:Y:S01]  /*4e00*/  FADD R59, R59, -UR11 ;  /* 0x8000000b3b3b7e21 */ /* 0x000fe20008000000 */
[----:B------:R-:W-:-:S03]  /*4e10*/  FADD R56, R56, -UR11 ;  /* 0x8000000b38387e21 */ /* 0x000fc60008000000 */
[----:B------:R-:W-:Y:S01]  /*4e20*/  FMUL R59, R59, UR6 ;  /* 0x000000063b3b7c20 */ /* 0x000fe20008400000 */
[----:B------:R-:W-:Y:S01]  /*4e30*/  FMUL R56, R56, UR6 ;  /* 0x0000000638387c20 */ /* 0x000fe20008400000 */
[----:B------:R-:W-:Y:S01]  /*4e40*/  FADD R64, R64, -UR11 ;  /* 0x8000000b40407e21 */ /* 0x000fe20008000000 */
[----:B------:R-:W-:-:S03]  /*4e50*/  FADD R60, R60, -UR11 ;  /* 0x8000000b3c3c7e21 */ /* 0x000fc60008000000 */
[----:B------:R-:W-:Y:S01]  /*4e60*/  FMUL R64, R64, UR6 ;  /* 0x0000000640407c20 */ /* 0x000fe20008400000 */
[----:B------:R-:W-:Y:S01]  /*4e70*/  FMUL R60, R60, UR6 ;  /* 0x000000063c3c7c20 */ /* 0x000fe20008400000 */
[----:B------:R-:W-:Y:S02]  /*4e80*/  @P1 FMUL R72, R72, UR10 ;  /* 0x0000000a48481c20 */ /* 0x000fe40008400000 */
[----:B------:R-:W-:Y:S01]  /*4e90*/  FFMA R64, R210, R64, R90 ;  /* 0x00000040d2407223 */ /* 0x000fe2000000005a */
[----:B------:R-:W-:Y:S01]  /*4ea0*/  FFMA R60, R206, R60, R82 ;  /* 0x0000003cce3c7223 */ /* 0x000fe20000000052 */
[----:B------:R-:W-:Y:S01]  /*4eb0*/  FADD R57, R57, -UR11 ;  /* 0x8000000b39397e21 */ /* 0x000fe20008000000 */
[----:B------:R-:W-:Y:S01]  /*4ec0*/  F2FP.SATFINITE.E4M3.F32.PACK_AB_MERGE_C R72, RZ, R72, RZ ;  /* 0x00000048ff48723e */ /* 0x000fe200048070ff */
[----:B------:R-:W-:Y:S01]  /*4ed0*/  @P1 FMUL R64, R64, UR10 ;  /* 0x0000000a40401c20 */ /* 0x000fe20008400000 */
[----:B------:R-:W-:Y:S01]  /*4ee0*/  @P1 FMUL R60, R60, UR10 ;  /* 0x0000000a3c3c1c20 */ /* 0x000fe20008400000 */
[----:B------:R-:W-:Y:S01]  /*4ef0*/  FMUL R57, R57, UR6 ;  /* 0x0000000639397c20 */ /* 0x000fe20008400000 */
[----:B------:R-:W-:-:S02]  /*4f00*/  PRMT R72, R78, 0x7604, R72 ;  /* 0x000076044e487816 */ /* 0x000fc40000000048 */
[----:B------:R-:W-:Y:S01]  /*4f10*/  F2FP.SATFINITE.E4M3.F32.PACK_AB_MERGE_C R64, RZ, R64, RZ ;  /* 0x00000040ff40723e */ /* 0x000fe200048070ff */
[----:B------:R-:W2:Y:S01]  /*4f20*/  LDL R78, [R1+0x40] ;  /* 0x00004000014e7983 */ /* 0x000ea20000100800 */
[----:B------:R-:W-:Y:S02]  /*4f30*/  F2FP.SATFINITE.E4M3.F32.PACK_AB_MERGE_C R60, RZ, R60, RZ ;  /* 0x0000003cff3c723e */ /* 0x000fe400048070ff */
[----:B------:R-:W-:Y:S02]  /*4f40*/  PRMT R64, R70, 0x7604, R64 ;  /* 0x0000760446407816 */ /* 0x000fe40000000040 */
[----:B------:R-:W4:Y:S01]  /*4f50*/  LDL R70, [R1+0x2c] ;  /* 0x00002c0001467983 */ /* 0x000f220000100800 */
[----:B---3--:R-:W-:-:S04]  /*4f60*/  FFMA R67, R213, R67, R91 ;  /* 0x00000043d5437223 */ /* 0x008fc8000000005b */
[----:B------:R-:W-:Y:S01]  /*4f70*/  @P1 FMUL R67, R67, UR10 ;  /* 0x0000000a43431c20 */ /* 0x000fe20008400000 */
[----:B------:R-:W-:Y:S01]  /*4f80*/  FFMA R62, R208, R62, R86 ;  /* 0x0000003ed03e7223 */ /* 0x000fe20000000056 */
[----:B------:R-:W-:-:S03]  /*4f90*/  FFMA R63, R209, R63, R83 ;  /* 0x0000003fd13f7223 */ /* 0x000fc60000000053 */
[----:B------:R-:W-:Y:S01]  /*4fa0*/  @P1 FMUL R62, R62, UR10 ;  /* 0x0000000a3e3e1c20 */ /* 0x000fe20008400000 */
[----:B------:R-:W-:Y:S01]  /*4fb0*/  @P1 FMUL R63, R63, UR10 ;  /* 0x0000000a3f3f1c20 */ /* 0x000fe20008400000 */
[----:B------:R-:W-:-:S03]  /*4fc0*/  F2FP.SATFINITE.E4M3.F32.PACK_AB_MERGE_C R67, RZ, R67, RZ ;  /* 0x00000043ff43723e */ /* 0x000fc600048070ff */
[----:B------:R-:W-:Y:S02]  /*4fd0*/  F2FP.SATFINITE.E4M3.F32.PACK_AB_MERGE_C R62, RZ, R62, RZ ;  /* 0x0000003eff3e723e */ /* 0x000fe400048070ff */
[----:B------:R-:W-:Y:S02]  /*4fe0*/  F2FP.SATFINITE.E4M3.F32.PACK_AB_MERGE_C R63, RZ, R63, RZ ;  /* 0x0000003fff3f723e */ /* 0x000fe400048070ff */
[----:B------:R-:W-:Y:S02]  /*4ff0*/  PRMT R65, R67, 0x7604, R66 ;  /* 0x0000760443417816 */ /* 0x000fe40000000042 */
[----:B------:R-:W-:Y:S01]  /*5000*/  F2FP.SATFINITE.E4M3.F32.PACK_AB_MERGE_C R66, RZ, R61, RZ ;  /* 0x0000003dff42723e */ /* 0x000fe200048070ff */
[----:B------:R-:W-:Y:S01]  /*5010*/  FFMA R59, R205, R59, R75 ;  /* 0x0000003bcd3b7223 */ /* 0x000fe2000000004b */
[----:B------:R-:W-:Y:S01]  /*5020*/  PRMT R61, R63, 0x7604, R62 ;  /* 0x000076043f3d7816 */ /* 0x000fe2000000003e */
[----:B------:R-:W-:Y:S01]  /*5030*/  FFMA R56, R202, R56, R74 ;  /* 0x00000038ca387223 */ /* 0x000fe2000000004a */
[----:B------:R-:W3:Y:S04]  /*5040*/  LDL R63, [R1+0x8] ;  /* 0x00000800013f7983 */ /* 0x000ee80000100800 */
[----:B------:R-:W3:Y:S04]  /*5050*/  LDL R75, [R1+0x30] ;  /* 0x00003000014b7983 */ /* 0x000ee80000100800 */
[----:B------:R-:W3:Y:S01]  /*5060*/  LDL R74, [R1+0x34] ;  /* 0x00003400014a7983 */ /* 0x000ee20000100800 */
[----:B------:R-:W-:Y:S01]  /*5070*/  FFMA R57, R203, R57, R71 ;  /* 0x00000039cb397223 */ /* 0x000fe20000000047 */
[----:B------:R-:W-:-:S02]  /*5080*/  PRMT R60, R66, 0x7604, R60 ;  /* 0x00007604423c7816 */ /* 0x000fc4000000003c */
[----:B------:R-:W3:Y:S04]  /*5090*/  LDL R71, [R1+0x28] ;  /* 0x0000280001477983 */ /* 0x000ee80000100800 */
[----:B------:R-:W3:Y:S04]  /*50a0*/  LDL R67, [R1+0x20] ;  /* 0x0000200001437983 */ /* 0x000ee80000100800 */
[----:B------:R-:W3:Y:S01]  /*50b0*/  LDL R66, [R1+0x24] ;  /* 0x0000240001427983 */ /* 0x000ee20000100800 */
[----:B------:R-:W-:Y:S01]  /*50c0*/  FADD R48, R48, -UR11 ;  /* 0x8000000b30307e21 */ /* 0x000fe20008000000 */
[----:B------:R-:W-:Y:S01]  /*50d0*/  FADD R49, R49, -UR11 ;  /* 0x8000000b31317e21 */ /* 0x000fe20008000000 */
        /* <DEDUP_REMOVED lines=8> */
[----:B------:R-:W-:Y:S01]  /*5160*/  FMUL R45, R45, UR6 ;  /* 0x000000062d2d7c20 */ /* 0x000fe20008400000 */
[----:B------:R-:W-:Y:S01]  /*5170*/  FMUL R42, R42, UR6 ;  /* 0x000000062a2a7c20 */ /* 0x000fe20008400000 */
[----:B------:R-:W-:Y:S01]  /*5180*/  FMUL R43, R43, UR6 ;  /* 0x000000062b2b7c20 */ /* 0x000fe20008400000 */
[----:B------:R-:W-:Y:S01]  /*5190*/  FADD R36, R36, -UR11 ;  /* 0x8000000b24247e21 */ /* 0x000fe20008000000 */
[----:B------:R-:W-:Y:S01]  /*51a0*/  FADD R37, R37, -UR11 ;  /* 0x8000000b25257e21 */ /* 0x000fe20008000000 */
[----:B------:R-:W-:Y:S01]  /*51b0*/  FADD R54, R54, -UR11 ;  /* 0x8000000b36367e21 */ /* 0x000fe20008000000 */
[----:B------:R-:W-:Y:S01]  /*51c0*/  FADD R55, R55, -UR11 ;  /* 0x8000000b37377e21 */ /* 0x000fe20008000000 */
[----:B------:R-:W-:Y:S01]  /*51d0*/  FFMA R49, R195, R49, R252 ;  /* 0x00000031c3317223 */ /* 0x000fe200000000fc */
[----:B------:R-:W-:Y:S01]  /*51e0*/  FFMA R46, R192, R46, R146 ;  /* 0x0000002ec02e7223 */ /* 0x000fe20000000092 */
[----:B------:R-:W-:Y:S01]  /*51f0*/  FMUL R41, R41, UR6 ;  /* 0x0000000629297c20 */ /* 0x000fe20008400000 */
[----:B------:R-:W-:Y:S01]  /*5200*/  FFMA R45, R191, R45, R145 ;  /* 0x0000002dbf2d7223 */ /* 0x000fe20000000091 */
[----:B------:R-:W-:Y:S01]  /*5210*/  FFMA R42, R188, R42, R142 ;  /* 0x0000002abc2a7223 */ /* 0x000fe2000000008e */
[----:B------:R-:W-:Y:S01]  /*5220*/  FFMA R43, R189, R43, R143 ;  /* 0x0000002bbd2b7223 */ /* 0x000fe2000000008f */
[----:B------:R-:W-:Y:S01]  /*5230*/  FADD R34, R34, -UR11 ;  /* 0x8000000b22227e21 */ /* 0x000fe20008000000 */
[----:B------:R-:W-:Y:S01]  /*5240*/  FMUL R36, R36, UR6 ;  /* 0x0000000624247c20 */ /* 0x000fe20008400000 */
[----:B------:R-:W-:Y:S01]  /*5250*/  FMUL R37, R37, UR6 ;  /* 0x0000000625257c20 */ /* 0x000fe20008400000 */
[----:B------:R-:W-:Y:S01]  /*5260*/  FMUL R54, R54, UR6 ;  /* 0x0000000636367c20 */ /* 0x000fe20008400000 */
[----:B------:R-:W-:Y:S01]  /*5270*/  FMUL R55, R55, UR6 ;  /* 0x0000000637377c20 */ /* 0x000fe20008400000 */
[----:B------:R-:W-:Y:S01]  /*5280*/  @P1 FMUL R49, R49, UR10 ;  /* 0x0000000a31311c20 */ /* 0x000fe20008400000 */
[----:B------:R-:W-:Y:S01]  /*5290*/  @P1 FMUL R46, R46, UR10 ;  /* 0x0000000a2e2e1c20 */ /* 0x000fe20008400000 */
[----:B------:R-:W-:Y:S01]  /*52a0*/  FADD R28, R28, -UR11 ;  /* 0x8000000b1c1c7e21 */ /* 0x000fe20008000000 */
[----:B------:R-:W-:Y:S01]  /*52b0*/  FADD R29, R29, -UR11 ;  /* 0x8000000b1d1d7e21 */ /* 0x000fe20008000000 */
[----:B------:R-:W-:Y:S01]  /*52c0*/  FFMA R41, R187, R41, R141 ;  /* 0x00000029bb297223 */ /* 0x000fe2000000008d */
[----:B------:R-:W-:Y:S01]  /*52d0*/  @P1 FMUL R45, R45, UR10 ;  /* 0x0000000a2d2d1c20 */ /* 0x000fe20008400000 */
[----:B------:R-:W-:Y:S01]  /*52e0*/  @P1 FMUL R42, R42, UR10 ;  /* 0x0000000a2a2a1c20 */ /* 0x000fe20008400000 */
[----:B------:R-:W-:Y:S01]  /*52f0*/  @P1 FMUL R43, R43, UR10 ;  /* 0x0000000a2b2b1c20 */ /* 0x000fe20008400000 */
[----:B------:R-:W-:Y:S01]  /*5300*/  FMUL R34, R34, UR6 ;  /* 0x0000000622227c20 */ /* 0x000fe20008400000 */
[----:B------:R-:W-:Y:S01]  /*5310*/  FFMA R36, R182, R36, R136 ;  /* 0x00000024b6247223 */ /* 0x000fe20000000088 */
[----:B------:R-:W-:Y:S01]  /*5320*/  FFMA R37, R183, R37, R137 ;  /* 0x00000025b7257223 */ /* 0x000fe20000000089 */
[----:B------:R-:W-:Y:S01]  /*5330*/  FADD R26, R26, -UR11 ;  /* 0x8000000b1a1a7e21 */ /* 0x000fe20008000000 */
[----:B------:R-:W-:Y:S01]  /*5340*/  FMUL R28, R28, UR6 ;  /* 0x000000061c1c7c20 */ /* 0x000fe20008400000 */
[----:B------:R-:W-:Y:S01]  /*5350*/  FMUL R29, R29, UR6 ;  /* 0x000000061d1d7c20 */ /* 0x000fe20008400000 */
[----:B------:R-:W-:Y:S01]  /*5360*/  F2FP.SATFINITE.E4M3.F32.PACK_AB_MERGE_C R49, RZ, R49, RZ ;  /* 0x00000031ff31723e */ /* 0x000fe200048070ff */
[----:B------:R-:W-:Y:S01]  /*5370*/  @P1 FMUL R41, R41, UR10 ;  /* 0x0000000a29291c20 */ /* 0x000fe20008400000 */
[----:B------:R-:W-:Y:S01]  /*5380*/  FADD R20, R20, -UR11 ;  /* 0x8000000b14147e21 */ /* 0x000fe20008000000 */
[----:B------:R-:W-:Y:S01]  /*5390*/  FADD R21, R21, -UR11 ;  /* 0x8000000b15157e21 */ /* 0x000fe20008000000 */
[----:B------:R-:W-:Y:S01]  /*53a0*/  FFMA R34, R180, R34, R134 ;  /* 0x00000022b4227223 */ /* 0x000fe20000000086 */
[----:B------:R-:W-:Y:S01]  /*53b0*/  F2FP.SATFINITE.E4M3.F32.PACK_AB_MERGE_C R43, RZ, R43, RZ ;  /* 0x0000002bff2b723e */ /* 0x000fe200048070ff */
[----:B------:R-:W-:Y:S01]  /*53c0*/  @P1 FMUL R36, R36, UR10 ;  /* 0x0000000a24241c20 */ /* 0x000fe20008400000 */
[----:B------:R-:W-:Y:S01]  /*53d0*/  @P1 FMUL R37, R37, UR10 ;  /* 0x0000000a25251c20 */ /* 0x000fe20008400000 */
[----:B------:R-:W-:Y:S01]  /*53e0*/  FMUL R26, R26, UR6 ;  /* 0x000000061a1a7c20 */ /* 0x000fe20008400000 */
[----:B------:R-:W-:Y:S01]  /*53f0*/  FADD R44, R44, -UR11 ;  /* 0x8000000b2c2c7e21 */ /* 0x000fe20008000000 */
[----:B------:R-:W-:Y:S01]  /*5400*/  FFMA R28, R174, R28, R128 ;  /* 0x0000001cae1c7223 */ /* 0x000fe20000000080 */
[----:B------:R-:W-:Y:S01]  /*5410*/  FFMA R29, R175, R29, R129 ;  /* 0x0000001daf1d7223 */ /* 0x000fe20000000081 */
[----:B------:R-:W-:Y:S01]  /*5420*/  FADD R18, R18, -UR11 ;  /* 0x8000000b12127e21 */ /* 0x000fe20008000000 */
[----:B------:R-:W-:Y:S01]  /*5430*/  FMUL R20, R20, UR6 ;  /* 0x0000000614147c20 */ /* 0x000fe20008400000 */
[----:B------:R-:W-:Y:S01]  /*5440*/  FMUL R21, R21, UR6 ;  /* 0x0000000615157c20 */ /* 0x000fe20008400000 */
[----:B------:R-:W-:Y:S01]  /*5450*/  @P1 FMUL R34, R34, UR10 ;  /* 0x0000000a22221c20 */ /* 0x000fe20008400000 */
[----:B------:R-:W-:Y:S01]  /*5460*/  FFMA R26, R172, R26, R126 ;  /* 0x0000001aac1a7223 */ /* 0x000fe2000000007e */
[----:B------:R-:W-:Y:S01]  /*5470*/  FMUL R44, R44, UR6 ;  /* 0x000000062c2c7c20 */ /* 0x000fe20008400000 */
[----:B------:R-:W-:Y:S01]  /*5480*/  F2FP.SATFINITE.E4M3.F32.PACK_AB_MERGE_C R36, RZ, R36, RZ ;  /* 0x00000024ff24723e */ /* 0x000fe200048070ff */
[----:B------:R-:W-:Y:S01]  /*5490*/  @P1 FMUL R28, R28, UR10 ;  /* 0x0000000a1c1c1c20 */ /* 0x000fe20008400000 */
[----:B------:R-:W-:Y:S01]  /*54a0*/  @P1 FMUL R29, R29, UR10 ;  /* 0x0000000a1d1d1c20 */ /* 0x000fe20008400000 */
[----:B------:R-:W-:Y:S01]  /*54b0*/  FMUL R18, R18, UR6 ;  /* 0x0000000612127c20 */ /* 0x000fe20008400000 */
[----:B------:R-:W-:Y:S01]  /*54c0*/  FADD R35, R35, -UR11 ;  /* 0x8000000b23237e21 */ /* 0x000fe20008000000 */
[----:B------:R-:W-:Y:S01]  /*54d0*/  FFMA R20, R166, R20, R120 ;  /* 0x00000014a6147223 */ /* 0x000fe20000000078 */
[----:B------:R-:W-:Y:S01]  /*54e0*/  FFMA R21, R167, R21, R121 ;  /* 0x00000015a7157223 */ /* 0x000fe20000000079 */
[----:B------:R-:W-:Y:S01]  /*54f0*/  @P1 FMUL R26, R26, UR10 ;  /* 0x0000000a1a1a1c20 */ /* 0x000fe20008400000 */
[----:B------:R-:W-:Y:S01]  /*5500*/  FFMA R44, R190, R44, R144 ;  /* 0x0000002cbe2c7223 */ /* 0x000fe20000000090 */
[----:B------:R-:W-:Y:S01]  /*5510*/  FADD R38, R38, -UR11 ;  /* 0x8000000b26267e21 */ /* 0x000fe20008000000 */
[----:B------:R-:W-:Y:S01]  /*5520*/  FADD R39, R39, -UR11 ;  /* 0x8000000b27277e21 */ /* 0x000fe20008000000 */
[----:B------:R-:W-:Y:S01]  /*5530*/  FADD R33, R33, -UR11 ;  /* 0x8000000b21217e21 */ /* 0x000fe20008000000 */
[----:B------:R-:W-:Y:S01]  /*5540*/  FFMA R18, R164, R18, R118 ;  /* 0x00000012a4127223 */ /* 0x000fe20000000076 */
[----:B------:R-:W-:Y:S01]  /*5550*/  FMUL R35, R35, UR6 ;  /* 0x0000000623237c20 */ /* 0x000fe20008400000 */
[----:B------:R-:W-:Y:S01]  /*5560*/  F2FP.SATFINITE.E4M3.F32.PACK_AB_MERGE_C R28, RZ, R28, RZ ;  /* 0x0000001cff1c723e */ /* 0x000fe200048070ff */
[----:B------:R-:W-:Y:S01]  /*5570*/  @P1 FMUL R20, R20, UR10 ;  /* 0x0000000a14141c20 */ /* 0x000fe20008400000 */
[----:B------:R-:W-:Y:S01]  /*5580*/  @P1 FMUL R21, R21, UR10 ;  /* 0x0000000a15151c20 */ /* 0x000fe20008400000 */
[----:B------:R-:W-:Y:S01]  /*5590*/  FADD R27, R27, -UR11 ;  /* 0x8000000b1b1b7e21 */ /* 0x000fe20008000000 */
[----:B------:R-:W-:Y:S01]  /*55a0*/  FADD R8, R8, -UR11 ;  /* 0x8000000b08087e21 */ /* 0x000fe20008000000 */
[----:B------:R-:W-:Y:S01]  /*55b0*/  FADD R9, R9, -UR11 ;  /* 0x8000000b09097e21 */ /* 0x000fe20008000000 */
[----:B------:R-:W-:Y:S01]  /*55c0*/  @P1 FMUL R44, R44, UR10 ;  /* 0x0000000a2c2c1c20 */ /* 0x000fe20008400000 */
[----:B------:R-:W-:Y:S01]  /*55d0*/  FMUL R38, R38, UR6 ;  /* 0x0000000626267c20 */ /* 0x000fe20008400000 */
[----:B------:R-:W-:Y:S01]  /*55e0*/  FMUL R39, R39, UR6 ;  /* 0x0000000627277c20 */ /* 0x000fe20008400000 */
[----:B------:R-:W-:Y:S01]  /*55f0*/  FMUL R33, R33, UR6 ;  /* 0x0000000621217c20 */ /* 0x000fe20008400000 */
[----:B------:R-:W-:Y:S01]  /*5600*/  FADD R22, R22, -UR11 ;  /* 0x8000000b16167e21 */ /* 0x000fe20008000000 */
[----:B------:R-:W-:Y:S01]  /*5610*/  FADD R23, R23, -UR11 ;  /* 0x8000000b17177e21 */ /* 0x000fe20008000000 */
[----:B------:R-:W-:Y:S01]  /*5620*/  @P1 FMUL R18, R18, UR10 ;  /* 0x0000000a12121c20 */ /* 0x000fe20008400000 */
[----:B------:R-:W-:Y:S01]  /*5630*/  FADD R12, R12, -UR11 ;  /* 0x8000000b0c0c7e21 */ /* 0x000fe20008000000 */
[----:B------:R-:W-:Y:S01]  /*5640*/  FFMA R35, R181, R35, R135 ;  /* 0x00000023b5237223 */ /* 0x000fe20000000087 */
[----:B------:R-:W-:Y:S01]  /*5650*/  FADD R25, R25, -UR11 ;  /* 0x8000000b19197e21 */ /* 0x000fe20008000000 */
[----:B------:R-:W-:Y:S01]  /*5660*/  FMUL R27, R27, UR6 ;  /* 0x000000061b1b7c20 */ /* 0x000fe20008400000 */
[----:B------:R-:W-:Y:S01]  /*5670*/  F2FP.SATFINITE.E4M3.F32.PACK_AB_MERGE_C R20, RZ, R20, RZ ;  /* 0x00000014ff14723e */ /* 0x000fe200048070ff */
[----:B------:R-:W-:Y:S01]  /*5680*/  FADD R19, R19, -UR11 ;  /* 0x8000000b13137e21 */ /* 0x000fe20008000000 */
[----:B------:R-:W-:Y:S01]  /*5690*/  FMUL R8, R8, UR6 ;  /* 0x0000000608087c20 */ /* 0x000fe20008400000 */
[----:B------:R-:W-:Y:S01]  /*56a0*/  FMUL R9, R9, UR6 ;  /* 0x0000000609097c20 */ /* 0x000fe20008400000 */
[----:B------:R-:W-:Y:S01]  /*56b0*/  FFMA R38, R184, R38, R138 ;  /* 0x00000026b8267223 */ /* 0x000fe2000000008a */
[----:B------:R-:W-:Y:S01]  /*56c0*/  FFMA R39, R185, R39, R139 ;  /* 0x00000027b9277223 */ /* 0x000fe2000000008b */
[----:B------:R-:W-:Y:S01]  /*56d0*/  FFMA R33, R179, R33, R133 ;  /* 0x00000021b3217223 */ /* 0x000fe20000000085 */
[----:B------:R-:W-:Y:S01]  /*56e0*/  FMUL R22, R22, UR6 ;  /* 0x0000000616167c20 */ /* 0x000fe20008400000 */
[----:B------:R-:W-:Y:S01]  /*56f0*/  FMUL R23, R23, UR6 ;  /* 0x0000000617177c20 */ /* 0x000fe20008400000 */
[----:B------:R-:W-:Y:S01]  /*5700*/  FMUL R12, R12, UR6 ;  /* 0x000000060c0c7c20 */ /* 0x000fe20008400000 */
[----:B------:R-:W-:Y:S01]  /*5710*/  F2FP.SATFINITE.E4M3.F32.PACK_AB_MERGE_C R44, RZ, R44, RZ ;  /* 0x0000002cff2c723e */ /* 0x000fe200048070ff */
[----:B------:R-:W-:Y:S01]  /*5720*/  @P1 FMUL R35, R35, UR10 ;  /* 0x0000000a23231c20 */ /* 0x000fe20008400000 */
[----:B------:R-:W-:Y:S01]  /*5730*/  FMUL R25, R25, UR6 ;  /* 0x0000000619197c20 */ /* 0x000fe20008400000 */
[----:B------:R-:W-:Y:S01]  /*5740*/  FADD R13, R13, -UR11 ;  /* 0x8000000b0d0d7e21 */ /* 0x000fe20008000000 */
[----:B------:R-:W-:Y:S01]  /*5750*/  FFMA R27, R173, R27, R127 ;  /* 0x0000001bad1b7223 */ /* 0x000fe2000000007f */
[----:B------:R-:W-:Y:S01]  /*5760*/  FMUL R19, R19, UR6 ;  /* 0x0000000613137c20 */ /* 0x000fe20008400000 */
[----:B------:R-:W-:Y:S01]  /*5770*/  FFMA R8, R154, R8, R108 ;  /* 0x000000089a087223 */ /* 0x000fe2000000006c */
[----:B------:R-:W-:Y:S01]  /*5780*/  @P1 FMUL R38, R38, UR10 ;  /* 0x0000000a26261c20 */ /* 0x000fe20008400000 */
[----:B------:R-:W-:Y:S01]  /*5790*/  @P1 FMUL R39, R39, UR10 ;  /* 0x0000000a27271c20 */ /* 0x000fe20008400000 */
[----:B------:R-:W-:Y:S01]  /*57a0*/  @P1 FMUL R33, R33, UR10 ;  /* 0x0000000a21211c20 */ /* 0x000fe20008400000 */
[----:B------:R-:W-:Y:S01]  /*57b0*/  FFMA R22, R168, R22, R122 ;  /* 0x00000016a8167223 */ /* 0x000fe2000000007a */
[----:B------:R-:W-:Y:S01]  /*57c0*/  FFMA R23, R169, R23, R123 ;  /* 0x00000017a9177223 */ /* 0x000fe2000000007b */
[----:B------:R-:W-:Y:S01]  /*57d0*/  FFMA R12, R158, R12, R112 ;  /* 0x0000000c9e0c7223 */ /* 0x000fe20000000070 */
[----:B------:R-:W-:Y:S01]  /*57e0*/  FFMA R25, R171, R25, R125 ;  /* 0x00000019ab197223 */ /* 0x000fe2000000007d */
[----:B------:R-:W-:Y:S01]  /*57f0*/  FMUL R13, R13, UR6 ;  /* 0x000000060d0d7c20 */ /* 0x000fe20008400000 */
[----:B------:R-:W-:Y:S01]  /*5800*/  @P1 FMUL R27, R27, UR10 ;  /* 0x0000000a1b1b1c20 */ /* 0x000fe20008400000 */
[----:B------:R-:W-:Y:S01]  /*5810*/  FFMA R19, R165, R19, R119 ;  /* 0x00000013a5137223 */ /* 0x000fe20000000077 */
[----:B------:R-:W-:Y:S01]  /*5820*/  @P1 FMUL R8, R8, UR10 ;  /* 0x0000000a08081c20 */ /* 0x000fe20008400000 */
[----:B------:R-:W-:Y:S01]  /*5830*/  @P1 FMUL R22, R22, UR10 ;  /* 0x0000000a16161c20 */ /* 0x000fe20008400000 */
[----:B------:R-:W-:Y:S01]  /*5840*/  @P1 FMUL R23, R23, UR10 ;  /* 0x0000000a17171c20 */ /* 0x000fe20008400000 */
[----:B------:R-:W-:Y:S01]  /*5850*/  @P1 FMUL R12, R12, UR10 ;  /* 0x0000000a0c0c1c20 */ /* 0x000fe20008400000 */
[----:B------:R-:W-:Y:S01]  /*5860*/  FADD R4, R4, -UR11 ;  /* 0x8000000b04047e21 */ /* 0x000fe20008000000 */
[----:B------:R-:W-:Y:S01]  /*5870*/  FADD R5, R5, -UR11 ;  /* 0x8000000b05057e21 */ /* 0x000fe20008000000 */
[----:B------:R-:W-:Y:S01]  /*5880*/  F2FP.SATFINITE.E4M3.F32.PACK_AB_MERGE_C R38, RZ, R38, RZ ;  /* 0x00000026ff26723e */ /* 0x000fe200048070ff */
[----:B------:R-:W-:Y:S01]  /*5890*/  @P1 FMUL R25, R25, UR10 ;  /* 0x0000000a19191c20 */ /* 0x000fe20008400000 */
[----:B------:R-:W-:Y:S01]  /*58a0*/  F2FP.SATFINITE.E4M3.F32.PACK_AB_MERGE_C R39, RZ, R39, RZ ;  /* 0x00000027ff27723e */ /* 0x000fe200048070ff */
[----:B------:R-:W-:Y:S01]  /*58b0*/  FFMA R13, R159, R13, R113 ;  /* 0x0000000d9f0d7223 */ /* 0x000fe20000000071 */
[----:B------:R-:W-:Y:S01]  /*58c0*/  FADD R6, R6, -UR11 ;  /* 0x8000000b06067e21 */ /* 0x000fe20008000000 */
[----:B------:R-:W-:Y:S01]  /*58d0*/  @P1 FMUL R19, R19, UR10 ;  /* 0x0000000a13131c20 */ /* 0x000fe20008400000 */
[----:B------:R-:W-:Y:S01]  /*58e0*/  FADD R7, R7, -UR11 ;  /* 0x8000000b07077e21 */ /* 0x000fe20008000000 */
[----:B------:R-:W-:Y:S01]  /*58f0*/  F2FP.SATFINITE.E4M3.F32.PACK_AB_MERGE_C R8, RZ, R8, RZ ;  /* 0x00000008ff08723e */ /* 0x000fe200048070ff */
[----:B------:R-:W-:Y:S01]  /*5900*/  FMUL R4, R4, UR6 ;  /* 0x0000000604047c20 */ /* 0x000fe20008400000 */
[----:B------:R-:W-:Y:S01]  /*5910*/  FMUL R5, R5, UR6 ;  /* 0x0000000605057c20 */ /* 0x000fe20008400000 */
[----:B------:R-:W-:Y:S01]  /*5920*/  F2FP.SATFINITE.E4M3.F32.PACK_AB_MERGE_C R22, RZ, R22, RZ ;  /* 0x00000016ff16723e */ /* 0x000fe200048070ff */
[----:B------:R-:W-:Y:S01]  /*5930*/  FADD R14, R14, -UR11 ;  /* 0x8000000b0e0e7e21 */ /* 0x000fe20008000000 */
[----:B------:R-:W-:Y:S01]  /*5940*/  F2FP.SATFINITE.E4M3.F32.PACK_AB_MERGE_C R23, RZ, R23, RZ ;  /* 0x00000017ff17723e */ /* 0x000fe200048070ff */
[----:B------:R-:W-:Y:S01]  /*5950*/  FADD R15, R15, -UR11 ;  /* 0x8000000b0f0f7e21 */ /* 0x000fe20008000000 */
[----:B------:R-:W-:Y:S01]  /*5960*/  @P1 FMUL R13, R13, UR10 ;  /* 0x0000000a0d0d1c20 */ /* 0x000fe20008400000 */
[----:B------:R-:W-:Y:S01]  /*5970*/  FMUL R6, R6, UR6 ;  /* 0x0000000606067c20 */ /* 0x000fe20008400000 */
[----:B------:R-:W-:Y:S01]  /*5980*/  FMUL R7, R7, UR6 ;  /* 0x0000000607077c20 */ /* 0x000fe20008400000 */
[----:B------:R-:W-:Y:S01]  /*5990*/  FADD R11, R11, -UR11 ;  /* 0x8000000b0b0b7e21 */ /* 0x000fe20008000000 */
[----:B------:R-:W-:Y:S01]  /*59a0*/  FADD R2, R2, -UR11 ;  /* 0x8000000b02027e21 */ /* 0x000fe20008000000 */
[----:B------:R-:W-:Y:S01]  /*59b0*/  FFMA R4, R150, R4, R104 ;  /* 0x0000000496047223 */ /* 0x000fe20000000068 */
[----:B------:R-:W-:Y:S01]  /*59c0*/  FFMA R5, R151, R5, R105 ;  /* 0x0000000597057223 */ /* 0x000fe20000000069 */
        /* <DEDUP_REMOVED lines=8> */
[----:B------:R-:W-:Y:S01]  /*5a50*/  FADD R30, R30, -UR11 ;  /* 0x8000000b1e1e7e21 */ /* 0x000fe20008000000 */
[----:B------:R-:W-:Y:S01]  /*5a60*/  FADD R31, R31, -UR11 ;  /* 0x8000000b1f1f7e21 */ /* 0x000fe20008000000 */
[----:B------:R-:W-:Y:S01]  /*5a70*/  FFMA R11, R157, R11, R111 ;  /* 0x0000000b9d0b7223 */ /* 0x000fe2000000006f */
[----:B------:R-:W-:Y:S01]  /*5a80*/  @P1 FMUL R14, R14, UR10 ;  /* 0x0000000a0e0e1c20 */ /* 0x000fe20008400000 */
[----:B------:R-:W-:Y:S01]  /*5a90*/  @P1 FMUL R15, R15, UR10 ;  /* 0x0000000a0f0f1c20 */ /* 0x000fe20008400000 */
[----:B------:R-:W-:Y:S01]  /*5aa0*/  FMUL R30, R30, UR6 ;  /* 0x000000061e1e7c20 */ /* 0x000fe20008400000 */
[----:B------:R-:W-:Y:S01]  /*5ab0*/  FMUL R31, R31, UR6 ;  /* 0x000000061f1f7c20 */ /* 0x000fe20008400000 */
[----:B------:R-:W-:Y:S01]  /*5ac0*/  @P1 FMUL R11, R11, UR10 ;  /* 0x0000000a0b0b1c20 */ /* 0x000fe20008400000 */
[----:B------:R-:W-:Y:S01]  /*5ad0*/  FADD R17, R17, -UR11 ;  /* 0x8000000b11117e21 */ /* 0x000fe20008000000 */
[----:B------:R-:W-:Y:S01]  /*5ae0*/  F2FP.SATFINITE.E4M3.F32.PACK_AB_MERGE_C R14, RZ, R14, RZ ;  /* 0x0000000eff0e723e */ /* 0x000fe200048070ff */
[----:B------:R-:W-:Y:S01]  /*5af0*/  FADD R10, R10, -UR11 ;  /* 0x8000000b0a0a7e21 */ /* 0x000fe20008000000 */
[----:B------:R-:W-:Y:S01]  /*5b00*/  F2FP.SATFINITE.E4M3.F32.PACK_AB_MERGE_C R15, RZ, R15, RZ ;  /* 0x0000000fff0f723e */ /* 0x000fe200048070ff */
[----:B------:R-:W-:Y:S01]  /*5b10*/  FFMA R30, R176, R30, R130 ;  /* 0x0000001eb01e7223 */ /* 0x000fe20000000082 */
[----:B------:R-:W-:Y:S01]  /*5b20*/  FFMA R31, R177, R31, R131 ;  /* 0x0000001fb11f7223 */ /* 0x000fe20000000083 */
[----:B------:R-:W-:Y:S01]  /*5b30*/  FMUL R17, R17, UR6 ;  /* 0x0000000611117c20 */ /* 0x000fe20008400000 */
[----:B------:R-:W-:Y:S01]  /*5b40*/  FMUL R10, R10, UR6 ;  /* 0x000000060a0a7c20 */ /* 0x000fe20008400000 */
[----:B------:R-:W-:Y:S01]  /*5b50*/  @P1 FMUL R30, R30, UR10 ;  /* 0x0000000a1e1e1c20 */ /* 0x000fe20008400000 */
[----:B------:R-:W-:Y:S01]  /*5b60*/  @P1 FMUL R31, R31, UR10 ;  /* 0x0000000a1f1f1c20 */ /* 0x000fe20008400000 */
[----:B------:R-:W-:Y:S01]  /*5b70*/  FFMA R17, R163, R17, R117 ;  /* 0x00000011a3117223 */ /* 0x000fe20000000075 */
[----:B------:R-:W-:Y:S01]  /*5b80*/  FFMA R10, R156, R10, R110 ;  /* 0x0000000a9c0a7223 */ /* 0x000fe2000000006e */
[----:B------:R-:W-:Y:S01]  /*5b90*/  FADD R58, R58, -UR11 ;  /* 0x8000000b3a3a7e21 */ /* 0x000fe20008000000 */
[----:B------:R-:W-:Y:S01]  /*5ba0*/  F2FP.SATFINITE.E4M3.F32.PACK_AB_MERGE_C R30, RZ, R30, RZ ;  /* 0x0000001eff1e723e */ /* 0x000fe200048070ff */
[----:B------:R-:W-:Y:S01]  /*5bb0*/  @P1 FMUL R17, R17, UR10 ;  /* 0x0000000a11111c20 */ /* 0x000fe20008400000 */
[----:B------:R-:W-:Y:S01]  /*5bc0*/  F2FP.SATFINITE.E4M3.F32.PACK_AB_MERGE_C R31, RZ, R31, RZ ;  /* 0x0000001fff1f723e */ /* 0x000fe200048070ff */
[----:B------:R-:W-:Y:S01]  /*5bd0*/  @P1 FMUL R10, R10, UR10 ;  /* 0x0000000a0a0a1c20 */ /* 0x000fe20008400000 */
[----:B------:R-:W-:Y:S01]  /*5be0*/  FMUL R58, R58, UR6 ;  /* 0x000000063a3a7c20 */ /* 0x000fe20008400000 */
[----:B------:R-:W-:Y:S01]  /*5bf0*/  FADD R52, R52, -UR11 ;  /* 0x8000000b34347e21 */ /* 0x000fe20008000000 */
[----:B------:R-:W-:Y:S01]  /*5c00*/  FADD R53, R53, -UR11 ;  /* 0x8000000b35357e21 */ /* 0x000fe20008000000 */
[----:B------:R-:W-:Y:S01]  /*5c10*/  FADD R50, R50, -UR11 ;  /* 0x8000000b32327e21 */ /* 0x000fe20008000000 */
[----:B------:R-:W-:Y:S01]  /*5c20*/  FADD R51, R51, -UR11 ;  /* 0x8000000b33337e21 */ /* 0x000fe20008000000 */
[----:B------:R-:W-:Y:S01]  /*5c30*/  FADD R47, R47, -UR11 ;  /* 0x8000000b2f2f7e21 */ /* 0x000fe20008000000 */
[----:B--2---:R-:W-:Y:S01]  /*5c40*/  FFMA R58, R204, R58, R78 ;  /* 0x0000003acc3a7223 */ /* 0x004fe2000000004e */
[----:B------:R-:W-:Y:S01]  /*5c50*/  FMUL R52, R52, UR6 ;  /* 0x0000000634347c20 */ /* 0x000fe20008400000 */
[----:B------:R-:W-:Y:S01]  /*5c60*/  FMUL R53, R53, UR6 ;  /* 0x0000000635357c20 */ /* 0x000fe20008400000 */
[----:B------:R-:W-:Y:S01]  /*5c70*/  FMUL R50, R50, UR6 ;  /* 0x0000000632327c20 */ /* 0x000fe20008400000 */
[----:B------:R-:W-:Y:S01]  /*5c80*/  FMUL R51, R51, UR6 ;  /* 0x0000000633337c20 */ /* 0x000fe20008400000 */
[----:B------:R-:W-:Y:S01]  /*5c90*/  FADD R40, R40, -UR11 ;  /* 0x8000000b28287e21 */ /* 0x000fe20008000000 */
[----:B------:R-:W-:Y:S01]  /*5ca0*/  FMUL R47, R47, UR6 ;  /* 0x000000062f2f7c20 */ /* 0x000fe20008400000 */
[----:B------:R-:W-:Y:S01]  /*5cb0*/  @P1 FMUL R58, R58, UR10 ;  /* 0x0000000a3a3a1c20 */ /* 0x000fe20008400000 */
[----:B------:R-:W-:Y:S01]  /*5cc0*/  @P1 FMUL R59, R59, UR10 ;  /* 0x0000000a3b3b1c20 */ /* 0x000fe20008400000 */
[----:B----4-:R-:W-:Y:S01]  /*5cd0*/  FFMA R53, R199, R53, R70 ;  /* 0x00000035c7357223 */ /* 0x010fe20000000046 */
[----:B------:R-:W-:Y:S01]  /*5ce0*/  @P1 FMUL R56, R56, UR10 ;  /* 0x0000000a38381c20 */ /* 0x000fe20008400000 */
[----:B------:R-:W-:Y:S01]  /*5cf0*/  @P1 FMUL R57, R57, UR10 ;  /* 0x0000000a39391c20 */ /* 0x000fe20008400000 */
[----:B------:R-:W-:Y:S01]  /*5d00*/  FADD R24, R24, -UR11 ;  /* 0x8000000b18187e21 */ /* 0x000fe20008000000 */
[----:B---3--:R-:W-:-:S04]  /*5d10*/  FFMA R48, R194, R48, R63 ;  /* 0x00000030c2307223 */ /* 0x008fc8000000003f */
[----:B------:R-:W-:Y:S01]  /*5d20*/  @P1 FMUL R48, R48, UR10 ;  /* 0x0000000a30301c20 */ /* 0x000fe20008400000 */
[----:B------:R-:W-:Y:S01]  /*5d30*/  FFMA R54, R200, R54, R75 ;  /* 0x00000036c8367223 */ /* 0x000fe2000000004b */
[----:B------:R-:W-:-:S03]  /*5d40*/  FFMA R55, R201, R55, R74 ;  /* 0x00000037c9377223 */ /* 0x000fc6000000004a */
[----:B------:R-:W-:Y:S02]  /*5d50*/  F2FP.SATFINITE.E4M3.F32.PACK_AB_MERGE_C R75, RZ, R48, RZ ;  /* 0x00000030ff4b723e */ /* 0x000fe400048070ff */
[----:B------:R-:W-:Y:S02]  /*5d60*/  F2FP.SATFINITE.E4M3.F32.PACK_AB_MERGE_C R74, RZ, R46, RZ ;  /* 0x0000002eff4a723e */ /* 0x000fe400048070ff */
[----:B------:R-:W-:Y:S02]  /*5d70*/  F2FP.SATFINITE.E4M3.F32.PACK_AB_MERGE_C R46, RZ, R45, RZ ;  /* 0x0000002dff2e723e */ /* 0x000fe400048070ff */
[----:B------:R-:W-:Y:S02]  /*5d80*/  F2FP.SATFINITE.E4M3.F32.PACK_AB_MERGE_C R45, RZ, R42, RZ ;  /* 0x0000002aff2d723e */ /* 0x000fe400048070ff */
[----:B------:R-:W-:Y:S02]  /*5d90*/  PRMT R75, R49, 0x7604, R75 ;  /* 0x00007604314b7816 */ /* 0x000fe4000000004b */
[----:B------:R-:W-:-:S02]  /*5da0*/  F2FP.SATFINITE.E4M3.F32.PACK_AB_MERGE_C R49, RZ, R41, RZ ;  /* 0x00000029ff31723e */ /* 0x000fc400048070ff */
[----:B------:R-:W-:Y:S02]  /*5db0*/  PRMT R41, R43, 0x7604, R45 ;  /* 0x000076042b297816 */ /* 0x000fe4000000002d */
[----:B------:R-:W-:Y:S02]  /*5dc0*/  F2FP.SATFINITE.E4M3.F32.PACK_AB_MERGE_C R43, RZ, R37, RZ ;  /* 0x00000025ff2b723e */ /* 0x000fe400048070ff */
[----:B------:R-:W-:Y:S02]  /*5dd0*/  F2FP.SATFINITE.E4M3.F32.PACK_AB_MERGE_C R37, RZ, R34, RZ ;  /* 0x00000022ff25723e */ /* 0x000fe400048070ff */
[----:B------:R-:W-:Y:S02]  /*5de0*/  PRMT R34, R43, 0x7604, R36 ;  /* 0x000076042b227816 */ /* 0x000fe40000000024 */
[----:B------:R-:W-:Y:S02]  /*5df0*/  F2FP.SATFINITE.E4M3.F32.PACK_AB_MERGE_C R36, RZ, R29, RZ ;  /* 0x0000001dff24723e */ /* 0x000fe400048070ff */
[----:B------:R-:W-:-:S02]  /*5e00*/  F2FP.SATFINITE.E4M3.F32.PACK_AB_MERGE_C R29, RZ, R26, RZ ;  /* 0x0000001aff1d723e */ /* 0x000fc400048070ff */
[----:B------:R-:W-:Y:S02]  /*5e10*/  PRMT R26, R36, 0x7604, R28 ;  /* 0x00007604241a7816 */ /* 0x000fe4000000001c */
[----:B------:R-:W-:Y:S02]  /*5e20*/  F2FP.SATFINITE.E4M3.F32.PACK_AB_MERGE_C R28, RZ, R21, RZ ;  /* 0x00000015ff1c723e */ /* 0x000fe400048070ff */
[----:B------:R-:W-:Y:S02]  /*5e30*/  F2FP.SATFINITE.E4M3.F32.PACK_AB_MERGE_C R21, RZ, R18, RZ ;  /* 0x00000012ff15723e */ /* 0x000fe400048070ff */
[----:B------:R-:W-:Y:S01]  /*5e40*/  PRMT R18, R28, 0x7604, R20 ;  /* 0x000076041c127816 */ /* 0x000fe20000000014 */
[----:B------:R-:W-:Y:S01]  /*5e50*/  FFMA R20, R155, R9, R109 ;  /* 0x000000099b147223 */ /* 0x000fe2000000006d */
[----:B------:R-:W-:Y:S02]  /*5e60*/  PRMT R42, R46, 0x7604, R44 ;  /* 0x000076042e2a7816 */ /* 0x000fe4000000002c */
[----:B------:R-:W-:Y:S01]  /*5e70*/  F2FP.SATFINITE.E4M3.F32.PACK_AB_MERGE_C R44, RZ, R35, RZ ;  /* 0x00000023ff2c723e */ /* 0x000fe200048070ff */
[----:B------:R-:W-:Y:S01]  /*5e80*/  @P1 FMUL R20, R20, UR10 ;  /* 0x0000000a14141c20 */ /* 0x000fe20008400000 */
[----:B------:R-:W-:-:S02]  /*5e90*/  F2FP.SATFINITE.E4M3.F32.PACK_AB_MERGE_C R45, RZ, R33, RZ ;  /* 0x00000021ff2d723e */ /* 0x000fc400048070ff */
[----:B------:R-:W-:Y:S02]  /*5ea0*/  PRMT R33, R44, 0x7604, R37 ;  /* 0x000076042c217816 */ /* 0x000fe40000000025 */
[----:B------:R-:W-:Y:S02]  /*5eb0*/  F2FP.SATFINITE.E4M3.F32.PACK_AB_MERGE_C R37, RZ, R27, RZ ;  /* 0x0000001bff25723e */ /* 0x000fe400048070ff */
[----:B------:R-:W-:Y:S02]  /*5ec0*/  F2FP.SATFINITE.E4M3.F32.PACK_AB_MERGE_C R20, RZ, R20, RZ ;  /* 0x00000014ff14723e */ /* 0x000fe400048070ff */
[----:B------:R-:W-:Y:S02]  /*5ed0*/  PRMT R35, R39, 0x7604, R38 ;  /* 0x0000760427237816 */ /* 0x000fe40000000026 */
[----:B------:R-:W-:Y:S02]  /*5ee0*/  F2FP.SATFINITE.E4M3.F32.PACK_AB_MERGE_C R9, RZ, R12, RZ ;  /* 0x0000000cff09723e */ /* 0x000fe400048070ff */
[----:B------:R-:W-:-:S02]  /*5ef0*/  F2FP.SATFINITE.E4M3.F32.PACK_AB_MERGE_C R38, RZ, R25, RZ ;  /* 0x00000019ff26723e */ /* 0x000fc400048070ff */
[----:B------:R-:W-:Y:S02]  /*5f00*/  IADD3 R12, PT, PT, R0, 0x300, RZ ;  /* 0x00000300000c7810 */ /* 0x000fe40007ffe0ff */
[----:B------:R-:W-:Y:S02]  /*5f10*/  PRMT R25, R37, 0x7604, R29 ;  /* 0x0000760425197816 */ /* 0x000fe4000000001d */
[----:B------:R-:W-:Y:S02]  /*5f20*/  F2FP.SATFINITE.E4M3.F32.PACK_AB_MERGE_C R29, RZ, R19, RZ ;  /* 0x00000013ff1d723e */ /* 0x000fe400048070ff */
[----:B------:R-:W-:Y:S01]  /*5f30*/  PRMT R8, R20, 0x7604, R8 ;  /* 0x0000760414087816 */ /* 0x000fe20000000008 */
[----:B------:R-:W-:Y:S01]  /*5f40*/  FADD R20, R3, -UR11 ;  /* 0x8000000b03147e21 */ /* 0x000fe20008000000 */
[----:B------:R-:W-:Y:S01]  /*5f50*/  PRMT R19, R23, 0x7604, R22 ;  /* 0x0000760417137816 */ /* 0x000fe20000000016 */
[----:B------:R-:W-:Y:S01]  /*5f60*/  FFMA R3, R152, R6, R106 ;  /* 0x0000000698037223 */ /* 0x000fe2000000006a */
[----:B------:R-:W-:Y:S01]  /*5f70*/  F2FP.SATFINITE.E4M3.F32.PACK_AB_MERGE_C R22, RZ, R13, RZ ;  /* 0x0000000dff16723e */ /* 0x000fe200048070ff */
[----:B------:R-:W-:-:S04]  /*5f80*/  IMAD.WIDE.U32 R12, R12, 0x2, R94 ;  /* 0x000000020c0c7825 */ /* 0x000fc800078e005e */
[----:B------:R-:W-:Y:S01]  /*5f90*/  FFMA R6, R153, R7, R107 ;  /* 0x0000000799067223 */ /* 0x000fe2000000006b */
[----:B------:R-:W-:Y:S01]  /*5fa0*/  IADD3 R7, PT, PT, R0, 0x400, RZ ;  /* 0x0000040000077810 */ /* 0x000fe20007ffe0ff */
[----:B------:R-:W-:Y:S01]  /*5fb0*/  @P1 FMUL R3, R3, UR10 ;  /* 0x0000000a03031c20 */ /* 0x000fe20008400000 */
[----:B------:R-:W-:Y:S01]  /*5fc0*/  FFMA R43, R148, R2, R102 ;  /* 0x00000002942b7223 */ /* 0x000fe20000000066 */
[----:B------:R-:W-:Y:S01]  /*5fd0*/  @P1 FMUL R6, R6, UR10 ;  /* 0x0000000a06061c20 */ /* 0x000fe20008400000 */
[----:B------:R0:W-:Y:S01]  /*5fe0*/  STG.E.U16 desc[UR8][R12.64], R101 ;  /* 0x000000650c007986 */ /* 0x0001e2000c101508 */
[----:B------:R-:W-:Y:S02]  /*5ff0*/  F2FP.SATFINITE.E4M3.F32.PACK_AB_MERGE_C R2, RZ, R4, RZ ;  /* 0x00000004ff02723e */ /* 0x000fe400048070ff */
[----:B------:R-:W-:Y:S02]  /*6000*/  F2FP.SATFINITE.E4M3.F32.PACK_AB_MERGE_C R3, RZ, R3, RZ ;  /* 0x00000003ff03723e */ /* 0x000fe400048070ff */
[----:B------:R-:W-:Y:S01]  /*6010*/  F2FP.SATFINITE.E4M3.F32.PACK_AB_MERGE_C R6, RZ, R6, RZ ;  /* 0x00000006ff06723e */ /* 0x000fe200048070ff */
[----:B------:R-:W-:Y:S01]  /*6020*/  FMUL R20, R20, UR6 ;  /* 0x0000000614147c20 */ /* 0x000fe20008400000 */
[----:B0-----:R-:W-:Y:S01]  /*6030*/  F2FP.SATFINITE.E4M3.F32.PACK_AB_MERGE_C R12, RZ, R5, RZ ;  /* 0x00000005ff0c723e */ /* 0x001fe200048070ff */
[----:B------:R-:W-:Y:S01]  /*6040*/  IMAD.WIDE.U32 R4, R7, 0x2, R94 ;  /* 0x0000000207047825 */ /* 0x000fe200078e005e */
[----:B------:R-:W-:-:S03]  /*6050*/  PRMT R3, R6, 0x7604, R3 ;  /* 0x0000760406037816 */ /* 0x000fc60000000003 */
[----:B------:R-:W-:Y:S01]  /*6060*/  FFMA R20, R149, R20, R103 ;  /* 0x0000001495147223 */ /* 0x000fe20000000067 */
[----:B------:R-:W-:Y:S01]  /*6070*/  F2FP.SATFINITE.E4M3.F32.PACK_AB_MERGE_C R23, RZ, R11, RZ ;  /* 0x0000000bff17723e */ /* 0x000fe200048070ff */
[----:B------:R0:W-:Y:S01]  /*6080*/  STG.E.U16 desc[UR8][R4.64], R93 ;  /* 0x0000005d04007986 */ /* 0x0001e2000c101508 */
[----:B------:R-:W-:Y:S02]  /*6090*/  PRMT R2, R12, 0x7604, R2 ;  /* 0x000076040c027816 */ /* 0x000fe40000000002 */
[C---:B------:R-:W-:Y:S02]  /*60a0*/  IADD3 R6, PT, PT, R0.reuse, 0x600, RZ ;  /* 0x0000060000067810 */ /* 0x040fe40007ffe0ff */
[----:B------:R-:W-:Y:S02]  /*60b0*/  PRMT R11, R15, 0x7604, R14 ;  /* 0x000076040f0b7816 */ /* 0x000fe4000000000e */
[C---:B------:R-:W-:Y:S02]  /*60c0*/  IADD3 R12, PT, PT, R0.reuse, 0x700, RZ ;  /* 0x00000700000c7810 */ /* 0x040fe40007ffe0ff */
[----:B------:R-:W-:-:S02]  /*60d0*/  IADD3 R14, PT, PT, R0, 0x800, RZ ;  /* 0x00000800000e7810 */ /* 0x000fc40007ffe0ff */
[----:B0-----:R-:W-:Y:S01]  /*60e0*/  IADD3 R4, PT, PT, R0, 0x500, RZ ;  /* 0x0000050000047810 */ /* 0x001fe20007ffe0ff */
[----:B------:R-:W-:Y:S01]  /*60f0*/  @P1 FMUL R43, R43, UR10 ;  /* 0x0000000a2b2b1c20 */ /* 0x000fe20008400000 */
[----:B------:R-:W-:Y:S01]  /*6100*/  @P1 FMUL R20, R20, UR10 ;  /* 0x0000000a14141c20 */ /* 0x000fe20008400000 */
[----:B------:R-:W-:-:S04]  /*6110*/  IMAD.WIDE.U32 R6, R6, 0x2, R94 ;  /* 0x0000000206067825 */ /* 0x000fc800078e005e */
[----:B------:R-:W-:-:S04]  /*6120*/  IMAD.WIDE.U32 R4, R4, 0x2, R94 ;  /* 0x0000000204047825 */ /* 0x000fc800078e005e */
[--C-:B------:R-:W-:Y:S01]  /*6130*/  IMAD.WIDE.U32 R12, R12, 0x2, R94.reuse ;  /* 0x000000020c0c7825 */ /* 0x100fe200078e005e */
[----:B------:R0:W-:Y:S03]  /*6140*/  STG.E.U16 desc[UR8][R4.64], R88 ;  /* 0x0000005804007986 */ /* 0x0001e6000c101508 */
[----:B------:R-:W-:Y:S01]  /*6150*/  IMAD.WIDE.U32 R14, R14, 0x2, R94 ;  /* 0x000000020e0e7825 */ /* 0x000fe200078e005e */
[----:B------:R-:W-:Y:S01]  /*6160*/  F2FP.SATFINITE.E4M3.F32.PACK_AB_MERGE_C R43, RZ, R43, RZ ;  /* 0x0000002bff2b723e */ /* 0x000fe200048070ff */
[----:B------:R1:W-:Y:S01]  /*6170*/  STG.E.U16 desc[UR8][R6.64], R89 ;  /* 0x0000005906007986 */ /* 0x0003e2000c101508 */
[----:B------:R-:W-:Y:S02]  /*6180*/  F2FP.SATFINITE.E4M3.F32.PACK_AB_MERGE_C R20, RZ, R20, RZ ;  /* 0x00000014ff14723e */ /* 0x000fe400048070ff */
[----:B------:R-:W-:Y:S01]  /*6190*/  PRMT R27, R31, 0x7604, R30 ;  /* 0x000076041f1b7816 */ /* 0x000fe2000000001e */
[----:B------:R2:W-:Y:S01]  /*61a0*/  STG.E.U16 desc[UR8][R12.64], R85 ;  /* 0x000000550c007986 */ /* 0x0005e2000c101508 */
[----:B0-----:R-:W-:-:S03]  /*61b0*/  IADD3 R4, PT, PT, R0, 0x900, RZ ;  /* 0x0000090000047810 */ /* 0x001fc60007ffe0ff */
[----:B------:R0:W-:Y:S01]  /*61c0*/  STG.E.U16 desc[UR8][R14.64], R84 ;  /* 0x000000540e007986 */ /* 0x0001e2000c101508 */
[----:B------:R-:W-:Y:S02]  /*61d0*/  F2FP.SATFINITE.E4M3.F32.PACK_AB_MERGE_C R30, RZ, R17, RZ ;  /* 0x00000011ff1e723e */ /* 0x000fe400048070ff */
[----:B-1----:R-:W-:Y:S01]  /*61e0*/  IADD3 R6, PT, PT, R0, 0xa00, RZ ;  /* 0x00000a0000067810 */ /* 0x002fe20007ffe0ff */
[----:B------:R-:W-:Y:S01]  /*61f0*/  IMAD.WIDE.U32 R4, R4, 0x2, R94 ;  /* 0x0000000204047825 */ /* 0x000fe200078e005e */
[----:B------:R-:W-:Y:S02]  /*6200*/  PRMT R17, R29, 0x7604, R21 ;  /* 0x000076041d117816 */ /* 0x000fe40000000015 */
[----:B--2---:R-:W-:Y:S02]  /*6210*/  IADD3 R12, PT, PT, R0, 0xb00, RZ ;  /* 0x00000b00000c7810 */ /* 0x004fe40007ffe0ff */
[----:B------:R-:W-:Y:S02]  /*6220*/  PRMT R43, R20, 0x7604, R43 ;  /* 0x00007604142b7816 */ /* 0x000fe4000000002b */
[----:B0-----:R-:W-:Y:S01]  /*6230*/  IADD3 R14, PT, PT, R0, 0xc00, RZ ;  /* 0x00000c00000e7810 */ /* 0x001fe20007ffe0ff */
[----:B------:R-:W-:Y:S01]  /*6240*/  IMAD.WIDE.U32 R6, R6, 0x2, R94 ;  /* 0x0000000206067825 */ /* 0x000fe200078e005e */
[----:B------:R-:W-:-:S02]  /*6250*/  F2FP.SATFINITE.E4M3.F32.PACK_AB_MERGE_C R21, RZ, R10, RZ ;  /* 0x0000000aff15723e */ /* 0x000fc400048070ff */
[----:B------:R-:W-:Y:S01]  /*6260*/  IADD3 R20, PT, PT, R0, 0xd00, RZ ;  /* 0x00000d0000147810 */ /* 0x000fe20007ffe0ff */
[--C-:B------:R-:W-:Y:S01]  /*6270*/  IMAD.WIDE.U32 R12, R12, 0x2, R94.reuse ;  /* 0x000000020c0c7825 */ /* 0x100fe200078e005e */
[C---:B------:R-:W-:Y:S02]  /*6280*/  IADD3 R39, PT, PT, R0.reuse, 0xe00, RZ ;  /* 0x00000e0000277810 */ /* 0x040fe40007ffe0ff */
[----:B------:R-:W-:Y:S01]  /*6290*/  IADD3 R37, PT, PT, R0, 0xf00, RZ ;  /* 0x00000f0000257810 */ /* 0x000fe20007ffe0ff */
[----:B------:R-:W-:Y:S01]  /*62a0*/  IMAD.WIDE.U32 R14, R14, 0x2, R94 ;  /* 0x000000020e0e7825 */ /* 0x000fe200078e005e */
[----:B------:R-:W-:Y:S02]  /*62b0*/  PRMT R10, R22, 0x7604, R9 ;  /* 0x00007604160a7816 */ /* 0x000fe40000000009 */
[----:B------:R-:W-:Y:S01]  /*62c0*/  IADD3 R31, PT, PT, R0, 0x1000, RZ ;  /* 0x00001000001f7810 */ /* 0x000fe20007ffe0ff */
[----:B------:R-:W-:Y:S01]  /*62d0*/  FFMA R52, R198, R52, R71 ;  /* 0x00000034c6347223 */ /* 0x000fe20000000047 */
[----:B------:R-:W-:Y:S01]  /*62e0*/  PRMT R9, R23, 0x7604, R21 ;  /* 0x0000760417097816 */ /* 0x000fe20000000015 */
[----:B------:R-:W-:Y:S01]  /*62f0*/  IMAD.WIDE.U32 R20, R20, 0x2, R94 ;  /* 0x0000000214147825 */ /* 0x000fe200078e005e */
[----:B------:R-:W-:Y:S01]  /*6300*/  IADD3 R29, PT, PT, R0, 0x1100, RZ ;  /* 0x00001100001d7810 */ /* 0x000fe20007ffe0ff */
[----:B------:R0:W-:Y:S02]  /*6310*/  STG.E.U16 desc[UR8][R4.64], R81 ;  /* 0x0000005104007986 */ /* 0x0001e4000c101508 */
[----:B------:R-:W-:Y:S01]  /*6320*/  FFMA R50, R196, R50, R67 ;  /* 0x00000032c4327223 */ /* 0x000fe20000000043 */
[----:B------:R-:W-:Y:S01]  /*6330*/  FFMA R51, R197, R51, R66 ;  /* 0x00000033c5337223 */ /* 0x000fe20000000042 */
[----:B------:R-:W-:Y:S01]  /*6340*/  IADD3 R23, PT, PT, R0, 0x1200, RZ ;  /* 0x0000120000177810 */ /* 0x000fe20007ffe0ff */
[----:B------:R1:W-:Y:S01]  /*6350*/  STG.E.U16 desc[UR8][R6.64], R80 ;  /* 0x0000005006007986 */ /* 0x0003e2000c101508 */
[----:B------:R-:W-:Y:S01]  /*6360*/  FMUL R40, R40, UR6 ;  /* 0x0000000628287c20 */ /* 0x000fe20008400000 */
[----:B------:R-:W-:Y:S01]  /*6370*/  FADD R32, R32, -UR11 ;  /* 0x8000000b20207e21 */ /* 0x000fe20008000000 */
[----:B------:R-:W-:Y:S01]  /*6380*/  @P1 FMUL R54, R54, UR10 ;  /* 0x0000000a36361c20 */ /* 0x000fe20008400000 */
[----:B------:R2:W-:Y:S01]  /*6390*/  STG.E.U16 desc[UR8][R12.64], R77 ;  /* 0x0000004d0c007986 */ /* 0x0005e2000c101508 */
[----:B------:R-:W-:Y:S01]  /*63a0*/  @P1 FMUL R55, R55, UR10 ;  /* 0x0000000a37371c20 */ /* 0x000fe20008400000 */
[----:B------:R-:W-:Y:S01]  /*63b0*/  FFMA R47, R193, R47, R147 ;  /* 0x0000002fc12f7223 */ /* 0x000fe20000000093 */
[----:B0-----:R-:W-:Y:S01]  /*63c0*/  IMAD.WIDE.U32 R4, R39, 0x2, R94 ;  /* 0x0000000227047825 */ /* 0x001fe200078e005e */
[----:B------:R-:W-:-:S03]  /*63d0*/  IADD3 R39, PT, PT, R0, 0x1300, RZ ;  /* 0x0000130000277810 */ /* 0x000fc60007ffe0ff */
[----:B------:R-:W-:Y:S01]  /*63e0*/  FADD R16, R16, -UR11 ;  /* 0x8000000b10107e21 */ /* 0x000fe20008000000 */
[----:B------:R0:W-:Y:S01]  /*63f0*/  STG.E.U16 desc[UR8][R14.64], R76 ;  /* 0x0000004c0e007986 */ /* 0x0001e2000c101508 */
[----:B-1----:R-:W-:Y:S01]  /*6400*/  IMAD.WIDE.U32 R6, R37, 0x2, R94 ;  /* 0x0000000225067825 */ /* 0x002fe200078e005e */
[----:B------:R-:W-:-:S03]  /*6410*/  IADD3 R37, PT, PT, R0, 0x1400, RZ ;  /* 0x0000140000257810 */ /* 0x000fc60007ffe0ff */
[----:B------:R-:W-:Y:S01]  /*6420*/  @P1 FMUL R52, R52, UR10 ;  /* 0x0000000a34341c20 */ /* 0x000fe20008400000 */
[----:B------:R-:W-:Y:S01]  /*6430*/  @P1 FMUL R53, R53, UR10 ;  /* 0x0000000a35351c20 */ /* 0x000fe20008400000 */
[----:B--2---:R-:W-:Y:S01]  /*6440*/  IMAD.WIDE.U32 R12, R31, 0x2, R94 ;  /* 0x000000021f0c7825 */ /* 0x004fe200078e005e */
[----:B------:R-:W-:-:S03]  /*6450*/  IADD3 R31, PT, PT, R0, 0x1500, RZ ;  /* 0x00001500001f7810 */ /* 0x000fc60007ffe0ff */
[----:B------:R-:W-:Y:S01]  /*6460*/  @P1 FMUL R50, R50, UR10 ;  /* 0x0000000a32321c20 */ /* 0x000fe20008400000 */
[----:B------:R-:W-:Y:S01]  /*6470*/  F2FP.SATFINITE.E4M3.F32.PACK_AB_MERGE_C R58, RZ, R58, RZ ;  /* 0x0000003aff3a723e */ /* 0x000fe200048070ff */
[----:B------:R-:W-:Y:S01]  /*6480*/  @P1 FMUL R51, R51, UR10 ;  /* 0x0000000a33331c20 */ /* 0x000fe20008400000 */
[----:B------:R-:W-:Y:S01]  /*6490*/  F2FP.SATFINITE.E4M3.F32.PACK_AB_MERGE_C R59, RZ, R59, RZ ;  /* 0x0000003bff3b723e */ /* 0x000fe200048070ff */
[----:B------:R-:W-:Y:S01]  /*64a0*/  FMUL R24, R24, UR6 ;  /* 0x0000000618187c20 */ /* 0x000fe20008400000 */
[----:B0-----:R-:W-:Y:S01]  /*64b0*/  IMAD.WIDE.U32 R14, R29, 0x2, R94 ;  /* 0x000000021d0e7825 */ /* 0x001fe200078e005e */
[----:B------:R0:W-:Y:S01]  /*64c0*/  STG.E.U16 desc[UR8][R20.64], R73 ;  /* 0x0000004914007986 */ /* 0x0001e2000c101508 */
[----:B------:R-:W-:Y:S02]  /*64d0*/  IADD3 R29, PT, PT, R0, 0x1600, RZ ;  /* 0x00001600001d7810 */ /* 0x000fe40007ffe0ff */
[----:B------:R-:W-:Y:S01]  /*64e0*/  FFMA R40, R186, R40, R140 ;  /* 0x00000028ba287223 */ /* 0x000fe2000000008c */
[----:B------:R-:W-:Y:S01]  /*64f0*/  F2FP.SATFINITE.E4M3.F32.PACK_AB_MERGE_C R56, RZ, R56, RZ ;  /* 0x00000038ff38723e */ /* 0x000fe200048070ff */
[----:B------:R-:W-:Y:S01]  /*6500*/  FMUL R32, R32, UR6 ;  /* 0x0000000620207c20 */ /* 0x000fe20008400000 */
[----:B------:R-:W-:Y:S01]  /*6510*/  F2FP.SATFINITE.E4M3.F32.PACK_AB_MERGE_C R62, RZ, R57, RZ ;  /* 0x00000039ff3e723e */ /* 0x000fe200048070ff */
[----:B------:R1:W-:Y:S01]  /*6520*/  STG.E.U16 desc[UR8][R4.64], R72 ;  /* 0x0000004804007986 */ /* 0x0003e2000c101508 */
[----:B------:R-:W-:Y:S01]  /*6530*/  @P1 FMUL R47, R47, UR10 ;  /* 0x0000000a2f2f1c20 */ /* 0x000fe20008400000 */
[----:B------:R-:W-:Y:S01]  /*6540*/  FMUL R16, R16, UR6 ;  /* 0x0000000610107c20 */ /* 0x000fe20008400000 */
[----:B------:R-:W-:Y:S01]  /*6550*/  F2FP.SATFINITE.E4M3.F32.PACK_AB_MERGE_C R54, RZ, R54, RZ ;  /* 0x00000036ff36723e */ /* 0x000fe200048070ff */
[----:B------:R2:W-:Y:S01]  /*6560*/  STG.E.U16 desc[UR8][R6.64], R68 ;  /* 0x0000004406007986 */ /* 0x0005e2000c101508 */
[----:B0-----:R-:W-:Y:S01]  /*6570*/  IMAD.WIDE.U32 R20, R23, 0x2, R94 ;  /* 0x0000000217147825 */ /* 0x001fe200078e005e */
[----:B------:R-:W-:-:S02]  /*6580*/  IADD3 R23, PT, PT, R0, 0x1700, RZ ;  /* 0x0000170000177810 */ /* 0x000fc40007ffe0ff */
[----:B------:R0:W-:Y:S01]  /*6590*/  STG.E.U16 desc[UR8][R12.64], R69 ;  /* 0x000000450c007986 */ /* 0x0001e2000c101508 */
[----:B------:R-:W-:Y:S01]  /*65a0*/  F2FP.SATFINITE.E4M3.F32.PACK_AB_MERGE_C R55, RZ, R55, RZ ;  /* 0x00000037ff37723e */ /* 0x000fe200048070ff */
[----:B------:R-:W-:Y:S01]  /*65b0*/  FFMA R24, R170, R24, R124 ;  /* 0x00000018aa187223 */ /* 0x000fe2000000007c */
[----:B-1----:R-:W-:Y:S01]  /*65c0*/  IMAD.WIDE.U32 R4, R39, 0x2, R94 ;  /* 0x0000000227047825 */ /* 0x002fe200078e005e */
[----:B------:R-:W-:Y:S01]  /*65d0*/  IADD3 R72, PT, PT, R0, 0x1800, RZ ;  /* 0x0000180000487810 */ /* 0x000fe20007ffe0ff */
[----:B------:R1:W-:Y:S01]  /*65e0*/  STG.E.U16 desc[UR8][R14.64], R65 ;  /* 0x000000410e007986 */ /* 0x0003e2000c101508 */
[----:B------:R-:W-:Y:S01]  /*65f0*/  PRMT R57, R59, 0x7604, R58 ;  /* 0x000076043b397816 */ /* 0x000fe2000000003a */
[----:B--2---:R-:W-:Y:S01]  /*6600*/  IMAD.WIDE.U32 R6, R37, 0x2, R94 ;  /* 0x0000000225067825 */ /* 0x004fe200078e005e */
[----:B------:R-:W-:-:S03]  /*6610*/  F2FP.SATFINITE.E4M3.F32.PACK_AB_MERGE_C R79, RZ, R52, RZ ;  /* 0x00000034ff4f723e */ /* 0x000fc600048070ff */
[----:B------:R-:W-:Y:S01]  /*6620*/  @P1 FMUL R40, R40, UR10 ;  /* 0x0000000a28281c20 */ /* 0x000fe20008400000 */
[----:B------:R-:W-:Y:S01]  /*6630*/  F2FP.SATFINITE.E4M3.F32.PACK_AB_MERGE_C R53, RZ, R53, RZ ;  /* 0x00000035ff35723e */ /* 0x000fe200048070ff */
[----:B0-----:R-:W-:Y:S01]  /*6640*/  IMAD.WIDE.U32 R12, R31, 0x2, R94 ;  /* 0x000000021f0c7825 */ /* 0x001fe200078e005e */
[----:B------:R-:W-:-:S03]  /*6650*/  IADD3 R70, PT, PT, R0, 0x1900, RZ ;  /* 0x0000190000467810 */ /* 0x000fc60007ffe0ff */
[----:B------:R-:W-:Y:S01]  /*6660*/  FFMA R32, R178, R32, R132 ;  /* 0x00000020b2207223 */ /* 0x000fe20000000084 */
[----:B------:R-:W-:Y:S01]  /*6670*/  PRMT R56, R62, 0x7604, R56 ;  /* 0x000076043e387816 */ /* 0x000fe20000000038 */
[----:B------:R-:W-:Y:S01]  /*6680*/  FFMA R16, R162, R16, R116 ;  /* 0x00000010a2107223 */ /* 0x000fe20000000074 */
[----:B------:R-:W-:Y:S01]  /*6690*/  F2FP.SATFINITE.E4M3.F32.PACK_AB_MERGE_C R78, RZ, R50, RZ ;  /* 0x00000032ff4e723e */ /* 0x000fe200048070ff */
[----:B-1----:R-:W-:Y:S01]  /*66a0*/  IMAD.WIDE.U32 R14, R29, 0x2, R94 ;  /* 0x000000021d0e7825 */ /* 0x002fe200078e005e */
[----:B------:R-:W-:Y:S01]  /*66b0*/  F2FP.SATFINITE.E4M3.F32.PACK_AB_MERGE_C R51, RZ, R51, RZ ;  /* 0x00000033ff33723e */ /* 0x000fe200048070ff */
[----:B------:R0:W-:Y:S01]  /*66c0*/  STG.E.U16 desc[UR8][R20.64], R64 ;  /* 0x0000004014007986 */ /* 0x0001e2000c101508 */
[C---:B------:R-:W-:Y:S02]  /*66d0*/  IADD3 R68, PT, PT, R0.reuse, 0x1a00, RZ ;  /* 0x00001a0000447810 */ /* 0x040fe40007ffe0ff */
[----:B------:R-:W-:Y:S01]  /*66e0*/  IADD3 R66, PT, PT, R0, 0x1b00, RZ ;  /* 0x00001b0000427810 */ /* 0x000fe20007ffe0ff */
[----:B------:R-:W-:Y:S01]  /*66f0*/  STG.E.U16 desc[UR8][R4.64], R61 ;  /* 0x0000003d04007986 */ /* 0x000fe2000c101508 */
[----:B------:R-:W-:Y:S01]  /*6700*/  PRMT R48, R55, 0x7604, R54 ;  /* 0x0000760437307816 */ /* 0x000fe20000000036 */
[----:B------:R-:W-:Y:S01]  /*6710*/  @P1 FMUL R24, R24, UR10 ;  /* 0x0000000a18181c20 */ /* 0x000fe20008400000 */
[----:B------:R-:W-:Y:S01]  /*6720*/  F2FP.SATFINITE.E4M3.F32.PACK_AB_MERGE_C R47, RZ, R47, RZ ;  /* 0x0000002fff2f723e */ /* 0x000fe200048070ff */
[----:B------:R1:W-:Y:S01]  /*6730*/  STG.E.U16 desc[UR8][R6.64], R60 ;  /* 0x0000003c06007986 */ /* 0x0003e2000c101508 */
[----:B------:R-:W-:Y:S01]  /*6740*/  PRMT R79, R53, 0x7604, R79 ;  /* 0x00007604354f7816 */ /* 0x000fe2000000004f */
[----:B------:R-:W-:Y:S01]  /*6750*/  IMAD.WIDE.U32 R72, R72, 0x2, R94 ;  /* 0x0000000248487825 */ /* 0x000fe200078e005e */
[----:B------:R-:W-:-:S02]  /*6760*/  IADD3 R62, PT, PT, R0, 0x1d00, RZ ;  /* 0x00001d00003e7810 */ /* 0x000fc40007ffe0ff */
[----:B0-----:R-:W-:Y:S01]  /*6770*/  IADD3 R64, PT, PT, R0, 0x1c00, RZ ;  /* 0x00001c0000407810 */ /* 0x001fe20007ffe0ff */
[----:B------:R-:W-:Y:S01]  /*6780*/  IMAD.WIDE.U32 R20, R23, 0x2, R94 ;  /* 0x0000000217147825 */ /* 0x000fe200078e005e */
[----:B------:R-:W-:-:S03]  /*6790*/  PRMT R78, R51, 0x7604, R78 ;  /* 0x00007604334e7816 */ /* 0x000fc6000000004e */
[----:B------:R-:W-:Y:S01]  /*67a0*/  @P1 FMUL R32, R32, UR10 ;  /* 0x0000000a20201c20 */ /* 0x000fe20008400000 */
[----:B------:R-:W-:Y:S01]  /*67b0*/  STG.E.U16 desc[UR8][R12.64], R57 ;  /* 0x000000390c007986 */ /* 0x000fe2000c101508 */
[----:B------:R-:W-:Y:S01]  /*67c0*/  IMAD.WIDE.U32 R70, R70, 0x2, R94 ;  /* 0x0000000246467825 */ /* 0x000fe200078e005e */
[----:B------:R-:W-:-:S03]  /*67d0*/  F2FP.SATFINITE.E4M3.F32.PACK_AB_MERGE_C R40, RZ, R40, RZ ;  /* 0x00000028ff28723e */ /* 0x000fc600048070ff */
[----:B------:R-:W-:Y:S01]  /*67e0*/  @P1 FMUL R16, R16, UR10 ;  /* 0x0000000a10101c20 */ /* 0x000fe20008400000 */
[C---:B-1----:R-:W-:Y:S01]  /*67f0*/  IADD3 R60, PT, PT, R0.reuse, 0x1e00, RZ ;  /* 0x00001e00003c7810 */ /* 0x042fe20007ffe0ff */
[----:B------:R0:W-:Y:S01]  /*6800*/  STG.E.U16 desc[UR8][R14.64], R56 ;  /* 0x000000380e007986 */ /* 0x0001e2000c101508 */
[----:B------:R-:W-:Y:S01]  /*6810*/  IADD3 R58, PT, PT, R0, 0x1f00, RZ ;  /* 0x00001f00003a7810 */ /* 0x000fe20007ffe0ff */
[----:B------:R-:W-:Y:S01]  /*6820*/  IMAD.WIDE.U32 R68, R68, 0x2, R94 ;  /* 0x0000000244447825 */ /* 0x000fe200078e005e */
[----:B------:R-:W-:Y:S01]  /*6830*/  PRMT R74, R47, 0x7604, R74 ;  /* 0x000076042f4a7816 */ /* 0x000fe2000000004a */
[----:B------:R1:W-:Y:S01]  /*6840*/  STG.E.U16 desc[UR8][R20.64], R48 ;  /* 0x0000003014007986 */ /* 0x0003e2000c101508 */
[----:B------:R-:W-:Y:S01]  /*6850*/  IADD3 R54, PT, PT, R0, 0x2100, RZ ;  /* 0x0000210000367810 */ /* 0x000fe20007ffe0ff */
[--C-:B------:R-:W-:Y:S01]  /*6860*/  IMAD.WIDE.U32 R66, R66, 0x2, R94.reuse ;  /* 0x0000000242427825 */ /* 0x100fe200078e005e */
[----:B------:R-:W-:Y:S01]  /*6870*/  F2FP.SATFINITE.E4M3.F32.PACK_AB_MERGE_C R24, RZ, R24, RZ ;  /* 0x00000018ff18723e */ /* 0x000fe200048070ff */
[----:B------:R2:W-:Y:S01]  /*6880*/  STG.E.U16 desc[UR8][R72.64], R79 ;  /* 0x0000004f48007986 */ /* 0x0005e2000c101508 */
[----:B------:R-:W-:Y:S01]  /*6890*/  IADD3 R52, PT, PT, R0, 0x2200, RZ ;  /* 0x0000220000347810 */ /* 0x000fe20007ffe0ff */
[--C-:B------:R-:W-:Y:S01]  /*68a0*/  IMAD.WIDE.U32 R64, R64, 0x2, R94.reuse ;  /* 0x0000000240407825 */ /* 0x100fe200078e005e */
[----:B0-----:R-:W-:Y:S01]  /*68b0*/  IADD3 R56, PT, PT, R0, 0x2000, RZ ;  /* 0x0000200000387810 */ /* 0x001fe20007ffe0ff */
[----:B------:R2:W-:Y:S02]  /*68c0*/  STG.E.U16 desc[UR8][R70.64], R78 ;  /* 0x0000004e46007986 */ /* 0x0005e4000c101508 */
[----:B------:R-:W-:Y:S01]  /*68d0*/  IMAD.WIDE.U32 R62, R62, 0x2, R94 ;  /* 0x000000023e3e7825 */ /* 0x000fe200078e005e */
[----:B------:R-:W-:-:S02]  /*68e0*/  PRMT R40, R49, 0x7604, R40 ;  /* 0x0000760431287816 */ /* 0x000fc40000000028 */
[----:B------:R-:W-:Y:S01]  /*68f0*/  F2FP.SATFINITE.E4M3.F32.PACK_AB_MERGE_C R32, RZ, R32, RZ ;  /* 0x00000020ff20723e */ /* 0x000fe200048070ff */
[--C-:B------:R-:W-:Y:S01]  /*6900*/  IMAD.WIDE.U32 R60, R60, 0x2, R94.reuse ;  /* 0x000000023c3c7825 */ /* 0x100fe200078e005e */
[----:B------:R-:W-:Y:S01]  /*6910*/  IADD3 R50, PT, PT, R0, 0x2300, RZ ;  /* 0x0000230000327810 */ /* 0x000fe20007ffe0ff */
[----:B------:R2:W-:Y:S01]  /*6920*/  STG.E.U16 desc[UR8][R68.64], R75 ;  /* 0x0000004b44007986 */ /* 0x0005e2000c101508 */
[----:B------:R-:W-:Y:S01]  /*6930*/  F2FP.SATFINITE.E4M3.F32.PACK_AB_MERGE_C R16, RZ, R16, RZ ;  /* 0x00000010ff10723e */ /* 0x000fe200048070ff */
[--C-:B------:R-:W-:Y:S01]  /*6940*/  IMAD.WIDE.U32 R58, R58, 0x2, R94.reuse ;  /* 0x000000023a3a7825 */ /* 0x100fe200078e005e */
[C---:B-1----:R-:W-:Y:S01]  /*6950*/  IADD3 R48, PT, PT, R0.reuse, 0x2400, RZ ;  /* 0x0000240000307810 */ /* 0x042fe20007ffe0ff */
[----:B------:R2:W-:Y:S01]  /*6960*/  STG.E.U16 desc[UR8][R66.64], R74 ;  /* 0x0000004a42007986 */ /* 0x0005e2000c101508 */
[----:B------:R-:W-:Y:S01]  /*6970*/  IADD3 R46, PT, PT, R0, 0x2500, RZ ;  /* 0x00002500002e7810 */ /* 0x000fe20007ffe0ff */
[----:B------:R-:W-:Y:S01]  /*6980*/  IMAD.WIDE.U32 R56, R56, 0x2, R94 ;  /* 0x0000000238387825 */ /* 0x000fe200078e005e */
[----:B------:R-:W-:Y:S01]  /*6990*/  PRMT R24, R38, 0x7604, R24 ;  /* 0x0000760426187816 */ /* 0x000fe20000000018 */
        /* <DEDUP_REMOVED lines=10> */
[--C-:B------:R-:W-:Y:S01]  /*6a40*/  IMAD.WIDE.U32 R50, R50, 0x2, R94.reuse ;  /* 0x0000000232327825 */ /* 0x100fe200078e005e */
[C---:B------:R-:W-:Y:S01]  /*6a50*/  IADD3 R30, PT, PT, R0.reuse, 0x2900, RZ ;  /* 0x00002900001e7810 */ /* 0x040fe20007ffe0ff */
[----:B------:R2:W-:Y:S01]  /*6a60*/  STG.E.U16 desc[UR8][R58.64], R35 ;  /* 0x000000233a007986 */ /* 0x0005e2000c101508 */
[----:B------:R-:W-:Y:S01]  /*6a70*/  IADD3 R28, PT, PT, R0, 0x2a00, RZ ;  /* 0x00002a00001c7810 */ /* 0x000fe20007ffe0ff */
[--C-:B------:R-:W-:Y:S01]  /*6a80*/  IMAD.WIDE.U32 R48, R48, 0x2, R94.reuse ;  /* 0x0000000230307825 */ /* 0x100fe200078e005e */
[----:B------:R-:W-:Y:S01]  /*6a90*/  IADD3 R22, PT, PT, R0, 0x2b00, RZ ;  /* 0x00002b0000167810 */ /* 0x000fe20007ffe0ff */
[----:B------:R2:W-:Y:S02]  /*6aa0*/  STG.E.U16 desc[UR8][R56.64], R34 ;  /* 0x0000002238007986 */ /* 0x0005e4000c101508 */
        /* <DEDUP_REMOVED lines=18> */
[----:B------:R-:W-:-:S02]  /*6bd0*/  IMAD.WIDE.U32 R22, R22, 0x2, R94 ;  /* 0x0000000216167825 */ /* 0x000fc400078e005e */
[----:B------:R2:W-:Y:S02]  /*6be0*/  STG.E.U16 desc[UR8][R38.64], R19 ;  /* 0x0000001326007986 */ /* 0x0005e4000c101508 */
[--C-:B------:R-:W-:Y:S02]  /*6bf0*/  IMAD.WIDE.U32 R20, R20, 0x2, R94.reuse ;  /* 0x0000000214147825 */ /* 0x100fe400078e005e */
[----:B------:R2:W-:Y:S02]  /*6c00*/  STG.E.U16 desc[UR8][R36.64], R18 ;  /* 0x0000001224007986 */ /* 0x0005e4000c101508 */
[--C-:B------:R-:W-:Y:S02]  /*6c10*/  IMAD.WIDE.U32 R14, R14, 0x2, R94.reuse ;  /* 0x000000020e0e7825 */ /* 0x100fe400078e005e */
        /* <DEDUP_REMOVED lines=8> */
[----:B------:R2:W-:Y:S04]  /*6ca0*/  STG.E.U16 desc[UR8][R14.64], R9 ;  /* 0x000000090e007986 */ /* 0x0005e8000c101508 */
[----:B------:R2:W-:Y:S04]  /*6cb0*/  STG.E.U16 desc[UR8][R12.64], R8 ;  /* 0x000000080c007986 */ /* 0x0005e8000c101508 */
[----:B------:R2:W-:Y:S04]  /*6cc0*/  STG.E.U16 desc[UR8][R6.64], R3 ;  /* 0x0000000306007986 */ /* 0x0005e8000c101508 */
[----:B------:R2:W-:Y:S04]  /*6cd0*/  STG.E.U16 desc[UR8][R4.64], R2 ;  /* 0x0000000204007986 */ /* 0x0005e8000c101508 */
[----:B------:R2:W-:Y:S01]  /*6ce0*/  STG.E.U16 desc[UR8][R94.64], R43 ;  /* 0x0000002b5e007986 */ /* 0x0005e2000c101508 */
[----:B------:R-:W-:Y:S05]  /*6cf0*/  BRA `(.L_x_10432) ;  /* 0x0000003400787947 */ /* 0x000fea0003800000 */
.L_x_10431:
[----:B------:R-:W2:Y:S01]  /*6d00*/  LDL R251, [R1+0xe8] ;  /* 0x0000e80001fb7983 */ /* 0x000ea20000100800 */
[----:B------:R-:W0:Y:S03]  /*6d10*/  LDCU.U8 UR5, c[0x0][0x404] ;  /* 0x00008080ff0577ac */ /* 0x000e260008000000 */
[----:B------:R-:W3:Y:S04]  /*6d20*/  LDL R248, [R1+0xec] ;  /* 0x0000ec0001f87983 */ /* 0x000ee80000100800 */
[----:B------:R-:W4:Y:S01]  /*6d30*/  LDL.LU R250, [R1+0x18] ;  /* 0x0000180001fa7983 */ /* 0x000f220000300800 */
[----:B------:R-:W-:Y:S01]  /*6d40*/  FADD R100, R100, -UR11 ;  /* 0x8000000b64647e21 */ /* 0x000fe20008000000 */
[----:B------:R-:W-:-:S03]  /*6d50*/  FADD R101, R101, -UR11 ;  /* 0x8000000b65657e21 */ /* 0x000fc60008000000 */
[----:B------:R-:W-:Y:S01]  /*6d60*/  FMUL R0, R100, UR6 ;  /* 0x0000000664007c20 */ /* 0x000fe20008400000 */
[----:B------:R-:W-:Y:S01]  /*6d70*/  FMUL R101, R101, UR6 ;  /* 0x0000000665657c20 */ /* 0x000fe20008400000 */
[----:B0-----:R-:W-:Y:S02]  /*6d80*/  ISETP.NE.AND P1, PT, RZ, UR5, PT ;  /* 0x00000005ff007c0c */ /* 0x001fe4000bf25270 */
[----:B--2---:R-:W-:Y:S01]  /*6d90*/  FFMA R0, R246, R0, R251 ;  /* 0x00000000f6007223 */ /* 0x004fe200000000fb */
[----:B---3--:R-:W-:-:S03]  /*6da0*/  FFMA R100, R247, R101, R248 ;  /* 0x00000065f7647223 */ /* 0x008fc600000000f8 */
[----:B------:R-:W-:Y:S02]  /*6db0*/  FMUL R101, R0, UR10 ;  /* 0x0000000a00657c20 */ /* 0x000fe40008400000 */
[----:B----4-:R-:W-:-:S05]  /*6dc0*/  FMNMX3 R248, R250, |R0|, |R100|, !PT ;  /* 0x40000000faf87276 */ /* 0x010fca0007800464 */
[----:B------:R-:W-:Y:S01]  /*6dd0*/  @P1 FMUL R100, R100, UR10 ;  /* 0x0000000a64641c20 */ /* 0x000fe20008400000 */
[----:B------:R-:W-:Y:S01]  /*6de0*/  FSEL R101, R0, R101, !P1 ;  /* 0x0000006500657208 */ /* 0x000fe20004800000 */
[----:B------:R-:W-:Y:S01]  /*6df0*/  FADD R0, R98, -UR11 ;  /* 0x8000000b62007e21 */ /* 0x000fe20008000000 */
[----:B------:R-:W-:Y:S02]  /*6e00*/  FADD R98, R99, -UR11 ;  /* 0x8000000b63627e21 */ /* 0x000fe40008000000 */
[----:B------:R-:W-:Y:S01]  /*6e10*/  F2FP.SATFINITE.E4M3.F32.PACK_AB_MERGE_C R100, RZ, R100, RZ ;  /* 0x00000064ff64723e */ /* 0x000fe200048070ff */
[----:B------:R-:W-:Y:S01]  /*6e20*/  FADD R99, R96, -UR11 ;  /* 0x8000000b60637e21 */ /* 0x000fe20008000000 */
[----:B------:R-:W-:Y:S01]  /*6e30*/  F2FP.SATFINITE.E4M3.F32.PACK_AB_MERGE_C R101, RZ, R101, RZ ;  /* 0x00000065ff65723e */ /* 0x000fe200048070ff */
[----:B------:R-:W-:Y:S02]  /*6e40*/  FMUL R96, R98, UR6 ;  /* 0x0000000662607c20 */ /* 0x000fe40008400000 */
[----:B------:R-:W2:Y:S01]  /*6e50*/  LDL R98, [R1+0xe0] ;  /* 0x0000e00001627983 */ /* 0x000ea20000100800 */
[----:B------:R-:W-:-:S03]  /*6e60*/  PRMT R250, R100, 0x7604, R101 ;  /* 0x0000760464fa7816 */ /* 0x000fc60000000065 */
[----:B------:R-:W3:Y:S04]  /*6e70*/  LDL R100, [R1+0xe4] ;  /* 0x0000e40001647983 */ /* 0x000ee80000100800 */
[----:B------:R-:W4:Y:S01]  /*6e80*/  LDL R101, [R1+0xd8] ;  /* 0x0000d80001657983 */ /* 0x000f220000100800 */
[----:B------:R-:W0:Y:S01]  /*6e90*/  S2UR UR5, SR_CTAID.X ;  /* 0x00000000000579c3 */ /* 0x000e220000002500 */
[----:B------:R-:W-:Y:S01]  /*6ea0*/  FMUL R0, R0, UR6 ;  /* 0x0000000600007c20 */ /* 0x000fe20008400000 */
[----:B------:R-:W1:Y:S01]  /*6eb0*/  S2R R251, SR_TID.X ;  /* 0x0000000000fb7919 */ /* 0x000e620000002100 */
[----:B0-----:R-:W-:Y:S02]  /*6ec0*/  USHF.L.U32 UR12, UR5, 0x7, URZ ;  /* 0x00000007050c7899 */ /* 0x001fe400080006ff */
[----:B--2---:R-:W-:Y:S01]  /*6ed0*/  FFMA R0, R244, R0, R98 ;  /* 0x00000000f4007223 */ /* 0x004fe20000000062 */
[----:B------:R-:W-:Y:S01]  /*6ee0*/  FADD R98, R97, -UR11 ;  /* 0x8000000b61627e21 */ /* 0x000fe20008000000 */
[----:B---3--:R-:W-:Y:S01]  /*6ef0*/  FFMA R96, R245, R96, R100 ;  /* 0x00000060f5607223 */ /* 0x008fe20000000064 */
[----:B------:R-:W-:-:S02]  /*6f00*/  FMUL R97, R99, UR6 ;  /* 0x0000000663617c20 */ /* 0x000fc40008400000 */
[----:B------:R-:W-:Y:S01]  /*6f10*/  FMUL R98, R98, UR6 ;  /* 0x0000000662627c20 */ /* 0x000fe20008400000 */
[----:B------:R-:W-:Y:S01]  /*6f20*/  FMUL R99, R0, UR10 ;  /* 0x0000000a00637c20 */ /* 0x000fe20008400000 */
[----:B------:R-:W-:Y:S01]  /*6f30*/  FMNMX3 R248, R248, |R0|, |R96|, !PT ;  /* 0x40000000f8f87276 */ /* 0x000fe20007800460 */
[----:B------:R-:W-:Y:S01]  /*6f40*/  @P1 FMUL R96, R96, UR10 ;  /* 0x0000000a60601c20 */ /* 0x000fe20008400000 */
[----:B----4-:R-:W-:Y:S01]  /*6f50*/  FFMA R97, R242, R97, R101 ;  /* 0x00000061f2617223 */ /* 0x010fe20000000065 */
[----:B-----5:R-:W-:Y:S01]  /*6f60*/  FFMA R98, R243, R98, R249 ;  /* 0x00000062f3627223 */ /* 0x020fe200000000f9 */
[----:B------:R-:W-:Y:S02]  /*6f70*/  FSEL R99, R0, R99, !P1 ;  /* 0x0000006300637208 */ /* 0x000fe40004800000 */
[----:B------:R-:W-:Y:S01]  /*6f80*/  F2FP.SATFINITE.E4M3.F32.PACK_AB_MERGE_C R101, RZ, R96, RZ ;  /* 0x00000060ff65723e */ /* 0x000fe200048070ff */
[----:B------:R-:W-:Y:S01]  /*6f90*/  FMUL R100, R97, UR10 ;  /* 0x0000000a61647c20 */ /* 0x000fe20008400000 */
[----:B------:R-:W-:-:S02]  /*6fa0*/  FMNMX3 R0, R248, |R97|, |R98|, !PT ;  /* 0x40000061f8007276 */ /* 0x000fc40007800462 */
[----:B-1----:R-:W-:Y:S02]  /*6fb0*/  LOP3.LUT R96, R251, 0x7f, RZ, 0xc0, !PT ;  /* 0x0000007ffb607812 */ /* 0x002fe400078ec0ff */
[----:B------:R-:W-:Y:S02]  /*6fc0*/  MOV R248, UR12 ;  /* 0x0000000c00f87c02 */ /* 0x000fe40008000f00 */
[----:B------:R-:W-:Y:S02]  /*6fd0*/  FSEL R100, R97, R100, !P1 ;  /* 0x0000006461647208 */ /* 0x000fe40004800000 */
[----:B------:R-:W-:Y:S02]  /*6fe0*/  LOP3.LUT R248, R96, 0x80, R248, 0xf8, !PT ;  /* 0x0000008060f87812 */ /* 0x000fe400078ef8f8 */
[----:B------:R-:W0:Y:S01]  /*6ff0*/  LDC.64 R96, c[0x0][0x3c8] ;  /* 0x0000f200ff607b82 */ /* 0x000e220000000a00 */
[----:B------:R-:W-:Y:S01]  /*7000*/  @P1 FMUL R98, R98, UR10 ;  /* 0x0000000a62621c20 */ /* 0x000fe20008400000 */
[----:B------:R-:W-:-:S04]  /*7010*/  F2FP.SATFINITE.E4M3.F32.PACK_AB_MERGE_C R100, RZ, R100, RZ ;  /* 0x00000064ff64723e */ /* 0x000fc800048070ff */
[----:B------:R-:W-:-:S04]  /*7020*/  F2FP.SATFINITE.E4M3.F32.PACK_AB_MERGE_C R249, RZ, R98, RZ ;  /* 0x00000062fff9723e */ /* 0x000fc800048070ff */
[----:B------:R-:W-:Y:S02]  /*7030*/  PRMT R249, R249, 0x7604, R100 ;  /* 0x00007604f9f97816 */ /* 0x000fe40000000064 */
[----:B------:R-:W-:Y:S02]  /*7040*/  MOV R100, UR7 ;  /* 0x0000000700647c02 */ /* 0x000fe40008000f00 */
[----:B------:R-:W-:-:S03]  /*7050*/  F2FP.SATFINITE.E4M3.F32.PACK_AB_MERGE_C R99, RZ, R99, RZ ;  /* 0x00000063ff63723e */ /* 0x000fc600048070ff */
[----:B------:R-:W-:Y:S01]  /*7060*/  IMAD R100, R100, 0x3200, R248 ;  /* 0x0000320064647824 */ /* 0x000fe200078e02f8 */
[----:B------:R-:W-:-:S03]  /*7070*/  PRMT R101, R101, 0x7604, R99 ;  /* 0x0000760465657816 */ /* 0x000fc60000000063 */
[----:B0-----:R-:W-:-:S05]  /*7080*/  IMAD.WIDE.U32 R98, R100, 0x2, R96 ;  /* 0x0000000264627825 */ /* 0x001fca00078e0060 */
[----:B------:R0:W-:Y:S04]  /*7090*/  STG.E.U16 desc[UR8][R98.64], R250 ;  /* 0x000000fa62007986 */ /* 0x0001e8000c101508 */
[----:B------:R1:W-:Y:S01]  /*70a0*/  STG.E.U16 desc[UR8][R98.64+0x200], R101 ;  /* 0x0002006562007986 */ /* 0x0003e2000c101508 */
[----:B------:R-:W-:Y:S01]  /*70b0*/  FADD R94, R94, -UR11 ;  /* 0x8000000b5e5e7e21 */ /* 0x000fe20008000000 */
[----:B------:R-:W-:Y:S02]  /*70c0*/  FADD R95, R95, -UR11 ;  /* 0x8000000b5f5f7e21 */ /* 0x000fe40008000000 */
[----:B0-----:R-:W2:Y:S01]  /*70d0*/  LDL R250, [R1+0xcc] ;  /* 0x0000cc0001fa7983 */ /* 0x001ea20000100800 */
[----:B-1----:R-:W-:-:S03]  /*70e0*/  IADD3 R98, PT, PT, R100, 0x200, RZ ;  /* 0x0000020064627810 */ /* 0x002fc60007ffe0ff */
[----:B------:R-:W3:Y:S02]  /*70f0*/  LDL R101, [R1+0xc8] ;  /* 0x0000c80001657983 */ /* 0x000ee40000100800 */
[----:B------:R-:W-:-:S05]  /*7100*/  IMAD.WIDE.U32 R98, R98, 0x2, R96 ;  /* 0x0000000262627825 */ /* 0x000fca00078e0060 */
[----:B------:R0:W-:Y:S04]  /*7110*/  STG.E.U16 desc[UR8][R98.64], R249 ;  /* 0x000000f962007986 */ /* 0x0001e8000c101508 */
[----:B0-----:R-:W4:Y:S04]  /*7120*/  LDL R98, [R1+0xd0] ;  /* 0x0000d00001627983 */ /* 0x001f280000100800 */
[----:B------:R-:W2:Y:S01]  /*7130*/  LDL R99, [R1+0xd4] ;  /* 0x0000d40001637983 */ /* 0x000ea20000100800 */
[----:B------:R-:W-:Y:S01]  /*7140*/  FMUL R94, R94, UR6 ;  /* 0x000000065e5e7c20 */ /* 0x000fe20008400000 */
[----:B------:R-:W-:-:S02]  /*7150*/  FMUL R95, R95, UR6 ;  /* 0x000000065f5f7c20 */ /* 0x000fc40008400000 */
[----:B------:R-:W3:Y:S01]  /*7160*/  LDL R249, [R1+0xc4] ;  /* 0x0000c40001f97983 */ /* 0x000ee20000100800 */
[----:B----4-:R-:W-:Y:S01]  /*7170*/  FFMA R94, R240, R94, R98 ;  /* 0x0000005ef05e7223 */ /* 0x010fe20000000062 */
[----:B--2---:R-:W-:-:S03]  /*7180*/  FFMA R95, R241, R95, R99 ;  /* 0x0000005ff15f7223 */ /* 0x004fc60000000063 */
[----:B------:R-:W-:Y:S01]  /*7190*/  FMUL R98, R94, UR10 ;  /* 0x0000000a5e627c20 */ /* 0x000fe20008400000 */
[----:B------:R-:W-:Y:S01]  /*71a0*/  FADD R92, R92, -UR11 ;  /* 0x8000000b5c5c7e21 */ /* 0x000fe20008000000 */
[----:B------:R-:W-:Y:S01]  /*71b0*/  FADD R93, R93, -UR11 ;  /* 0x8000000b5d5d7e21 */ /* 0x000fe20008000000 */
[----:B------:R-:W2:Y:S01]  /*71c0*/  LDL R99, [R1+0xbc] ;  /* 0x0000bc0001637983 */ /* 0x000ea20000100800 */
[----:B------:R-:W-:Y:S02]  /*71d0*/  FMNMX3 R0, R0, |R94|, |R95|, !PT ;  /* 0x4000005e00007276 */ /* 0x000fe4000780045f */
[----:B------:R-:W-:Y:S02]  /*71e0*/  FSEL R94, R94, R98, !P1 ;  /* 0x000000625e5e7208 */ /* 0x000fe40004800000 */
[----:B------:R-:W4:Y:S01]  /*71f0*/  LDL R98, [R1+0xc0] ;  /* 0x0000c00001627983 */ /* 0x000f220000100800 */
[----:B------:R-:W-:Y:S01]  /*7200*/  @P1 FMUL R95, R95, UR10 ;  /* 0x0000000a5f5f1c20 */ /* 0x000fe20008400000 */
[----:B------:R-:W-:Y:S01]  /*7210*/  F2FP.SATFINITE.E4M3.F32.PACK_AB_MERGE_C R94, RZ, R94, RZ ;  /* 0x0000005eff5e723e */ /* 0x000fe200048070ff */
[----:B------:R-:W-:-:S03]  /*7220*/  FMUL R92, R92, UR6 ;  /* 0x000000065c5c7c20 */ /* 0x000fc60008400000 */
[----:B------:R-:W-:Y:S01]  /*7230*/  F2FP.SATFINITE.E4M3.F32.PACK_AB_MERGE_C R95, RZ, R95, RZ ;  /* 0x0000005fff5f723e */ /* 0x000fe200048070ff */
[----:B------:R-:W-:-:S03]  /*7240*/  FMUL R93, R93, UR6 ;  /* 0x000000065d5d7c20 */ /* 0x000fc60008400000 */
[----:B------:R-:W-:Y:S01]  /*7250*/  PRMT R95, R95, 0x7604, R94 ;  /* 0x000076045f5f7816 */ /* 0x000fe2000000005e */
[----:B------:R-:W-:Y:S01]  /*7260*/  FADD R94, R90, -UR11 ;  /* 0x8000000b5a5e7e21 */ /* 0x000fe20008000000 */
[----:B---3--:R-:W-:Y:S01]  /*7270*/  FFMA R90, R238, R92, R101 ;  /* 0x0000005cee5a7223 */ /* 0x008fe20000000065 */
[----:B------:R-:W-:Y:S01]  /*7280*/  FADD R92, R91, -UR11 ;  /* 0x8000000b5b5c7e21 */ /* 0x000fe20008000000 */
[----:B------:R-:W-:Y:S01]  /*7290*/  FFMA R93, R239, R93, R250 ;  /* 0x0000005def5d7223 */ /* 0x000fe200000000fa */
[----:B------:R-:W-:Y:S01]  /*72a0*/  FMUL R91, R94, UR6 ;  /* 0x000000065e5b7c20 */ /* 0x000fe20008400000 */
[----:B------:R-:W-:Y:S01]  /*72b0*/  FMUL R94, R90, UR10 ;  /* 0x0000000a5a5e7c20 */ /* 0x000fe20008400000 */
[----:B------:R-:W-:Y:S01]  /*72c0*/  FMUL R92, R92, UR6 ;  /* 0x000000065c5c7c20 */ /* 0x000fe20008400000 */
[----:B------:R-:W3:Y:S01]  /*72d0*/  LDL R101, [R1+0xb0] ;  /* 0x0000b00001657983 */ /* 0x000ee20000100800 */
[----:B------:R-:W-:Y:S02]  /*72e0*/  FMNMX3 R0, R0, |R90|, |R93|, !PT ;  /* 0x4000005a00007276 */ /* 0x000fe4000780045d */
[----:B------:R-:W-:Y:S01]  /*72f0*/  FSEL R94, R90, R94, !P1 ;  /* 0x0000005e5a5e7208 */ /* 0x000fe20004800000 */
[----:B------:R-:W-:Y:S01]  /*7300*/  FFMA R92, R237, R92, R249 ;  /* 0x0000005ced5c7223 */ /* 0x000fe200000000f9 */
[----:B------:R-:W3:Y:S01]  /*7310*/  LDL R250, [R1+0xb4] ;  /* 0x0000b40001fa7983 */ /* 0x000ee20000100800 */
[----:B------:R-:W-:Y:S01]  /*7320*/  FADD R88, R88, -UR11 ;  /* 0x8000000b58587e21 */ /* 0x000fe20008000000 */
[----:B------:R-:W-:-:S02]  /*7330*/  FADD R89, R89, -UR11 ;  /* 0x8000000b59597e21 */ /* 0x000fc40008000000 */
[----:B------:R-:W3:Y:S01]  /*7340*/  LDL R249, [R1+0xac] ;  /* 0x0000ac0001f97983 */ /* 0x000ee20000100800 */
[----:B----4-:R-:W-:-:S03]  /*7350*/  FFMA R91, R236, R91, R98 ;  /* 0x0000005bec5b7223 */ /* 0x010fc60000000062 */
[----:B------:R-:W4:Y:S01]  /*7360*/  LDL R98, [R1+0xa8] ;  /* 0x0000a80001627983 */ /* 0x000f220000100800 */
[----:B------:R-:W-:Y:S01]  /*7370*/  FMUL R90, R91, UR10 ;  /* 0x0000000a5b5a7c20 */ /* 0x000fe20008400000 */
[----:B------:R-:W-:-:S04]  /*7380*/  FMNMX3 R0, R0, |R91|, |R92|, !PT ;  /* 0x4000005b00007276 */ /* 0x000fc8000780045c */
[----:B------:R-:W-:Y:S02]  /*7390*/  FSEL R90, R91, R90, !P1 ;  /* 0x0000005a5b5a7208 */ /* 0x000fe40004800000 */
[----:B------:R-:W3:Y:S01]  /*73a0*/  LDL R91, [R1+0xb8] ;  /* 0x0000b800015b7983 */ /* 0x000ee20000100800 */
[----:B------:R-:W-:Y:S01]  /*73b0*/  @P1 FMUL R92, R92, UR10 ;  /* 0x0000000a5c5c1c20 */ /* 0x000fe20008400000 */
[----:B------:R-:W-:Y:S01]  /*73c0*/  F2FP.SATFINITE.E4M3.F32.PACK_AB_MERGE_C R90, RZ, R90, RZ ;  /* 0x0000005aff5a723e */ /* 0x000fe200048070ff */
[----:B------:R-:W-:-:S03]  /*73d0*/  FMUL R88, R88, UR6 ;  /* 0x0000000658587c20 */ /* 0x000fc60008400000 */
[----:B------:R-:W-:Y:S01]  /*73e0*/  F2FP.SATFINITE.E4M3.F32.PACK_AB_MERGE_C R92, RZ, R92, RZ ;  /* 0x0000005cff5c723e */ /* 0x000fe200048070ff */
[----:B------:R-:W-:-:S03]  /*73f0*/  FMUL R89, R89, UR6 ;  /* 0x0000000659597c20 */ /* 0x000fc60008400000 */
[----:B------:R-:W-:Y:S01]  /*7400*/  PRMT R92, R92, 0x7604, R90 ;  /* 0x000076045c5c7816 */ /* 0x000fe2000000005a */
[----:B------:R-:W-:Y:S01]  /*7410*/  FADD R90, R86, -UR11 ;  /* 0x8000000b565a7e21 */ /* 0x000fe20008000000 */
[----:B--2---:R-:W-:Y:S02]  /*7420*/  FFMA R89, R235, R89, R99 ;  /* 0x00000059eb597223 */ /* 0x004fe40000000063 */
[----:B------:R-:W2:Y:S01]  /*7430*/  LDL R99, [R1+0xa4] ;  /* 0x0000a40001637983 */ /* 0x000ea20000100800 */
[----:B------:R-:W-:Y:S01]  /*7440*/  FADD R84, R84, -UR11 ;  /* 0x8000000b54547e21 */ /* 0x000fe20008000000 */
[----:B---3--:R-:W-:Y:S02]  /*7450*/  FFMA R86, R234, R88, R91 ;  /* 0x00000058ea567223 */ /* 0x008fe4000000005b */
[----:B------:R-:W3:Y:S01]  /*7460*/  LDL R91, [R1+0xa0] ;  /* 0x0000a000015b7983 */ /* 0x000ee20000100800 */
[----:B------:R-:W-:Y:S01]  /*7470*/  FADD R88, R87, -UR11 ;  /* 0x8000000b57587e21 */ /* 0x000fe20008000000 */
[----:B------:R-:W-:-:S03]  /*7480*/  FMUL R87, R90, UR6 ;  /* 0x000000065a577c20 */ /* 0x000fc60008400000 */
[----:B------:R-:W-:Y:S01]  /*7490*/  FMUL R88, R88, UR6 ;  /* 0x0000000658587c20 */ /* 0x000fe20008400000 */
[----:B------:R-:W-:Y:S02]  /*74a0*/  FFMA R87, R232, R87, R101 ;  /* 0x00000057e8577223 */ /* 0x000fe40000000065 */
[----:B------:R-:W3:Y:S01]  /*74b0*/  LDL R101, [R1+0x98] ;  /* 0x0000980001657983 */ /* 0x000ee20000100800 */
[----:B------:R-:W-:-:S03]  /*74c0*/  FFMA R88, R233, R88, R250 ;  /* 0x00000058e9587223 */ /* 0x000fc600000000fa */
[----:B------:R-:W3:Y:S01]  /*74d0*/  LDL R250, [R1+0x9c] ;  /* 0x00009c0001fa7983 */ /* 0x000ee20000100800 */
[----:B------:R-:W-:Y:S01]  /*74e0*/  FMUL R90, R86, UR10 ;  /* 0x0000000a565a7c20 */ /* 0x000fe20008400000 */
[----:B------:R-:W-:-:S04]  /*74f0*/  FMNMX3 R0, R0, |R86|, |R89|, !PT ;  /* 0x4000005600007276 */ /* 0x000fc80007800459 */
[----:B------:R-:W-:Y:S01]  /*7500*/  FSEL R90, R86, R90, !P1 ;  /* 0x0000005a565a7208 */ /* 0x000fe20004800000 */
[----:B------:R-:W-:Y:S01]  /*7510*/  FMUL R86, R87, UR10 ;  /* 0x0000000a57567c20 */ /* 0x000fe20008400000 */
[----:B------:R-:W-:Y:S01]  /*7520*/  FMNMX3 R0, R0, |R87|, |R88|, !PT ;  /* 0x4000005700007276 */ /* 0x000fe20007800458 */
[----:B------:R-:W-:Y:S01]  /*7530*/  @P1 FMUL R88, R88, UR10 ;  /* 0x0000000a58581c20 */ /* 0x000fe20008400000 */
[----:B------:R-:W-:Y:S02]  /*7540*/  FADD R85, R85, -UR11 ;  /* 0x8000000b55557e21 */ /* 0x000fe40008000000 */
[----:B------:R-:W-:Y:S02]  /*7550*/  FSEL R86, R87, R86, !P1 ;  /* 0x0000005657567208 */ /* 0x000fe40004800000 */
[----:B------:R-:W-:Y:S01]  /*7560*/  F2FP.SATFINITE.E4M3.F32.PACK_AB_MERGE_C R88, RZ, R88, RZ ;  /* 0x00000058ff58723e */ /* 0x000fe200048070ff */
[----:B------:R-:W-:Y:S01]  /*7570*/  FMUL R84, R84, UR6 ;  /* 0x0000000654547c20 */ /* 0x000fe20008400000 */
[----:B------:R-:W-:Y:S01]  /*7580*/  F2FP.SATFINITE.E4M3.F32.PACK_AB_MERGE_C R86, RZ, R86, RZ ;  /* 0x00000056ff56723e */ /* 0x000fe200048070ff */
[----:B------:R-:W-:Y:S01]  /*7590*/  FMUL R85, R85, UR6 ;  /* 0x0000000655557c20 */ /* 0x000fe20008400000 */
[----:B------:R-:W-:Y:S01]  /*75a0*/  FADD R80, R80, -UR11 ;  /* 0x8000000b50507e21 */ /* 0x000fe20008000000 */
[----:B------:R-:W-:Y:S01]  /*75b0*/  FADD R76, R76, -UR11 ;  /* 0x8000000b4c4c7e21 */ /* 0x000fe20008000000 */
[----:B------:R-:W-:Y:S01]  /*75c0*/  PRMT R88, R88, 0x7604, R86 ;  /* 0x0000760458587816 */ /* 0x000fe20000000056 */
[----:B------:R-:W-:Y:S01]  /*75d0*/  FADD R86, R82, -UR11 ;  /* 0x8000000b52567e21 */ /* 0x000fe20008000000 */
[----:B----4-:R-:W-:Y:S01]  /*75e0*/  FFMA R82, R230, R84, R98 ;  /* 0x00000054e6527223 */ /* 0x010fe20000000062 */
[----:B------:R-:W-:Y:S01]  /*75f0*/  FFMA R85, R231, R85, R249 ;  /* 0x00000055e7557223 */ /* 0x000fe200000000f9 */
[----:B------:R-:W4:Y:S01]  /*7600*/  LDL R98, [R1+0x90] ;  /* 0x0000900001627983 */ /* 0x000f220000100800 */
[----:B------:R-:W-:-:S03]  /*7610*/  FADD R84, R83, -UR11 ;  /* 0x8000000b53547e21 */ /* 0x000fc60008000000 */
[----:B------:R-:W4:Y:S01]  /*7620*/  LDL R249, [R1+0x94] ;  /* 0x0000940001f97983 */ /* 0x000f220000100800 */
[----:B------:R-:W-:Y:S01]  /*7630*/  FMUL R83, R86, UR6 ;  /* 0x0000000656537c20 */ /* 0x000fe20008400000 */
[----:B------:R-:W-:Y:S01]  /*7640*/  FMUL R86, R82, UR10 ;  /* 0x0000000a52567c20 */ /* 0x000fe20008400000 */
[----:B------:R-:W-:Y:S01]  /*7650*/  FMUL R84, R84, UR6 ;  /* 0x0000000654547c20 */ /* 0x000fe20008400000 */
[----:B------:R-:W-:Y:S01]  /*7660*/  FMNMX3 R0, R0, |R82|, |R85|, !PT ;  /* 0x4000005200007276 */ /* 0x000fe20007800455 */
[----:B------:R-:W-:Y:S01]  /*7670*/  FADD R72, R72, -UR11 ;  /* 0x8000000b48487e21 */ /* 0x000fe20008000000 */
[----:B------:R-:W-:Y:S01]  /*7680*/  FADD R68, R68, -UR11 ;  /* 0x8000000b44447e21 */ /* 0x000fe20008000000 */
[----:B--2---:R-:W-:Y:S01]  /*7690*/  FFMA R84, R229, R84, R99 ;  /* 0x00000054e5547223 */ /* 0x004fe20000000063 */
[----:B------:R-:W-:Y:S01]  /*76a0*/  FSEL R86, R82, R86, !P1 ;  /* 0x0000005652567208 */ /* 0x000fe20004800000 */
[----:B------:R-:W2:Y:S01]  /*76b0*/  LDL R99, [R1+0x8c] ;  /* 0x00008c0001637983 */ /* 0x000ea20000100800 */
[----:B------:R-:W-:-:S03]  /*76c0*/  FADD R64, R64, -UR11 ;  /* 0x8000000b40407e21 */ /* 0x000fc60008000000 */
[----:B------:R-:W2:Y:S01]  /*76d0*/  LDL R87, [R1+0x40] ;  /* 0x0000400001577983 */ /* 0x000ea20000100800 */
[----:B---3--:R-:W-:-:S03]  /*76e0*/  FFMA R83, R228, R83, R91 ;  /* 0x00000053e4537223 */ /* 0x008fc6000000005b */
[----:B------:R-:W3:Y:S01]  /*76f0*/  LDL R91, [R1+0x88] ;  /* 0x00008800015b7983 */ /* 0x000ee20000100800 */
[----:B------:R-:W-:Y:S01]  /*7700*/  FMUL R82, R83, UR10 ;  /* 0x0000000a53527c20 */ /* 0x000fe20008400000 */
[----:B------:R-:W-:Y:S01]  /*7710*/  FMNMX3 R0, R0, |R83|, |R84|, !PT ;  /* 0x4000005300007276 */ /* 0x000fe20007800454 */
[----:B------:R-:W-:-:S03]  /*7720*/  @P1 FMUL R84, R84, UR10 ;  /* 0x0000000a54541c20 */ /* 0x000fc60008400000 */
[----:B------:R-:W-:Y:S02]  /*7730*/  FSEL R82, R83, R82, !P1 ;  /* 0x0000005253527208 */ /* 0x000fe40004800000 */
[----:B------:R-:W-:Y:S02]  /*7740*/  F2FP.SATFINITE.E4M3.F32.PACK_AB_MERGE_C R84, RZ, R84, RZ ;  /* 0x00000054ff54723e */ /* 0x000fe400048070ff */
[----:B------:R-:W-:-:S04]  /*7750*/  F2FP.SATFINITE.E4M3.F32.PACK_AB_MERGE_C R82, RZ, R82, RZ ;  /* 0x00000052ff52723e */ /* 0x000fc800048070ff */
[----:B------:R-:W-:Y:S01]  /*7760*/  PRMT R84, R84, 0x7604, R82 ;  /* 0x0000760454547816 */ /* 0x000fe20000000052 */
[----:B------:R-:W-:Y:S01]  /*7770*/  FADD R82, R81, -UR11 ;  /* 0x8000000b51527e21 */ /* 0x000fe20008000000 */
[----:B------:R-:W-:Y:S01]  /*7780*/  FMUL R81, R80, UR6 ;  /* 0x0000000650517c20 */ /* 0x000fe20008400000 */
[----:B------:R-:W-:Y:S02]  /*7790*/  FADD R80, R78, -UR11 ;  /* 0x8000000b4e507e21 */ /* 0x000fe40008000000 */
[----:B------:R-:W-:Y:S01]  /*77a0*/  FMUL R82, R82, UR6 ;  /* 0x0000000652527c20 */ /* 0x000fe20008400000 */
[----:B------:R-:W-:Y:S01]  /*77b0*/  FFMA R78, R226, R81, R101 ;  /* 0x00000051e24e7223 */ /* 0x000fe20000000065 */
[----:B------:R-:W-:Y:S01]  /*77c0*/  FADD R81, R79, -UR11 ;  /* 0x8000000b4f517e21 */ /* 0x000fe20008000000 */
[----:B------:R-:W2:Y:S01]  /*77d0*/  LDL R101, [R1+0x80] ;  /* 0x0000800001657983 */ /* 0x000ea20000100800 */
[----:B------:R-:W-:-:S03]  /*77e0*/  FFMA R79, R227, R82, R250 ;  /* 0x00000052e34f7223 */ /* 0x000fc600000000fa */
[----:B------:R-:W2:Y:S01]  /*77f0*/  LDL R250, [R1+0x84] ;  /* 0x0000840001fa7983 */ /* 0x000ea20000100800 */
[----:B------:R-:W-:Y:S01]  /*7800*/  FMUL R82, R78, UR10 ;  /* 0x0000000a4e527c20 */ /* 0x000fe20008400000 */
[----:B------:R-:W-:Y:S01]  /*7810*/  FMUL R80, R80, UR6 ;  /* 0x0000000650507c20 */ /* 0x000fe20008400000 */
[----:B------:R-:W-:Y:S01]  /*7820*/  FMUL R81, R81, UR6 ;  /* 0x0000000651517c20 */ /* 0x000fe20008400000 */
[----:B------:R-:W-:Y:S02]  /*7830*/  FMNMX3 R0, R0, |R78|, |R79|, !PT ;  /* 0x4000004e00007276 */ /* 0x000fe4000780044f */
[----:B------:R-:W-:Y:S01]  /*7840*/  FSEL R82, R78, R82, !P1 ;  /* 0x000000524e527208 */ /* 0x000fe20004800000 */
[----:B----4-:R-:W-:Y:S01]  /*7850*/  FFMA R80, R224, R80, R98 ;  /* 0x00000050e0507223 */ /* 0x010fe20000000062 */
[----:B------:R-:W-:Y:S01]  /*7860*/  @P1 FMUL R79, R79, UR10 ;  /* 0x0000000a4f4f1c20 */ /* 0x000fe20008400000 */
[----:B------:R-:W4:Y:S01]  /*7870*/  LDL R98, [R1+0x78] ;  /* 0x0000780001627983 */ /* 0x000f220000100800 */
[----:B------:R-:W-:-:S03]  /*7880*/  FFMA R78, R225, R81, R249 ;  /* 0x00000051e14e7223 */ /* 0x000fc600000000f9 */
[----:B------:R-:W-:Y:S01]  /*7890*/  F2FP.SATFINITE.E4M3.F32.PACK_AB_MERGE_C R79, RZ, R79, RZ ;  /* 0x0000004fff4f723e */ /* 0x000fe200048070ff */
[----:B------:R-:W4:Y:S01]  /*78a0*/  LDL R249, [R1+0x7c] ;  /* 0x00007c0001f97983 */ /* 0x000f220000100800 */
[----:B------:R-:W-:Y:S02]  /*78b0*/  FMNMX3 R81, R0, |R80|, |R78|, !PT ;  /* 0x4000005000517276 */ /* 0x000fe4000780044e */
[----:B------:R-:W-:-:S04]  /*78c0*/  F2FP.SATFINITE.E4M3.F32.PACK_AB_MERGE_C R0, RZ, R82, RZ ;  /* 0x00000052ff00723e */ /* 0x000fc800048070ff */
[----:B------:R-:W-:Y:S01]  /*78d0*/  PRMT R0, R79, 0x7604, R0 ;  /* 0x000076044f007816 */ /* 0x000fe20000000000 */
[----:B------:R-:W-:Y:S01]  /*78e0*/  FADD R79, R77, -UR11 ;  /* 0x8000000b4d4f7e21 */ /* 0x000fe20008000000 */
[----:B------:R-:W-:Y:S01]  /*78f0*/  FMUL R77, R76, UR6 ;  /* 0x000000064c4d7c20 */ /* 0x000fe20008400000 */
[----:B------:R-:W-:Y:S02]  /*7900*/  FADD R76, R74, -UR11 ;  /* 0x8000000b4a4c7e21 */ /* 0x000fe40008000000 */
[----:B------:R-:W-:Y:S02]  /*7910*/  FMUL R79, R79, UR6 ;  /* 0x000000064f4f7c20 */ /* 0x000fe40008400000 */
[----:B------:R-:W-:Y:S01]  /*7920*/  FMUL R76, R76, UR6 ;  /* 0x000000064c4c7c20 */ /* 0x000fe20008400000 */
[----:B---3--:R-:W-:Y:S02]  /*7930*/  FFMA R74, R222, R77, R91 ;  /* 0x0000004dde4a7223 */ /* 0x008fe4000000005b */
[----:B------:R-:W3:Y:S01]  /*7940*/  LDL R91, [R1+0x70] ;  /* 0x00007000015b7983 */ /* 0x000ee20000100800 */
[----:B------:R-:W-:Y:S01]  /*7950*/  FADD R77, R75, -UR11 ;  /* 0x8000000b4b4d7e21 */ /* 0x000fe20008000000 */
[----:B--2---:R-:W-:-:S02]  /*7960*/  FFMA R75, R223, R79, R99 ;  /* 0x0000004fdf4b7223 */ /* 0x004fc40000000063 */
[----:B------:R-:W2:Y:S01]  /*7970*/  LDL R99, [R1+0x74] ;  /* 0x0000740001637983 */ /* 0x000ea20000100800 */
[----:B------:R-:W-:Y:S01]  /*7980*/  FMUL R77, R77, UR6 ;  /* 0x000000064d4d7c20 */ /* 0x000fe20008400000 */
[----:B------:R-:W-:Y:S02]  /*7990*/  FFMA R76, R220, R76, R101 ;  /* 0x0000004cdc4c7223 */ /* 0x000fe40000000065 */
[----:B------:R-:W2:Y:S01]  /*79a0*/  LDL R101, [R1+0x68] ;  /* 0x0000680001657983 */ /* 0x000ea20000100800 */
[----:B------:R-:W-:-:S03]  /*79b0*/  FFMA R77, R221, R77, R250 ;  /* 0x0000004ddd4d7223 */ /* 0x000fc600000000fa */
[----:B------:R-:W2:Y:S01]  /*79c0*/  LDL R250, [R1+0x6c] ;  /* 0x00006c0001fa7983 */ /* 0x000ea20000100800 */
[----:B------:R-:W-:Y:S01]  /*79d0*/  FMUL R79, R74, UR10 ;  /* 0x0000000a4a4f7c20 */ /* 0x000fe20008400000 */
[----:B------:R-:W-:-:S04]  /*79e0*/  FMNMX3 R81, R81, |R74|, |R75|, !PT ;  /* 0x4000004a51517276 */ /* 0x000fc8000780044b */
[----:B------:R-:W-:Y:S01]  /*79f0*/  FSEL R79, R74, R79, !P1 ;  /* 0x0000004f4a4f7208 */ /* 0x000fe20004800000 */
[----:B------:R-:W-:Y:S01]  /*7a00*/  FMUL R74, R76, UR10 ;  /* 0x0000000a4c4a7c20 */ /* 0x000fe20008400000 */
[----:B------:R-:W-:-:S04]  /*7a10*/  FMNMX3 R81, R81, |R76|, |R77|, !PT ;  /* 0x4000004c51517276 */ /* 0x000fc8000780044d */
[----:B------:R-:W-:Y:S01]  /*7a20*/  FSEL R74, R76, R74, !P1 ;  /* 0x0000004a4c4a7208 */ /* 0x000fe20004800000 */
[----:B------:R-:W-:Y:S01]  /*7a30*/  FADD R76, R73, -UR11 ;  /* 0x8000000b494c7e21 */ /* 0x000fe20008000000 */
[----:B------:R-:W-:Y:S01]  /*7a40*/  FMUL R73, R72, UR6 ;  /* 0x0000000648497c20 */ /* 0x000fe20008400000 */
[----:B------:R-:W-:Y:S02]  /*7a50*/  FADD R72, R70, -UR11 ;  /* 0x8000000b46487e21 */ /* 0x000fe40008000000 */
[----:B------:R-:W-:Y:S01]  /*7a60*/  FMUL R76, R76, UR6 ;  /* 0x000000064c4c7c20 */ /* 0x000fe20008400000 */
[----:B----4-:R-:W-:Y:S01]  /*7a70*/  FFMA R70, R218, R73, R98 ;  /* 0x00000049da467223 */ /* 0x010fe20000000062 */
[----:B------:R-:W-:Y:S01]  /*7a80*/  FADD R73, R71, -UR11 ;  /* 0x8000000b47497e21 */ /* 0x000fe20008000000 */
[----:B------:R-:W4:Y:S01]  /*7a90*/  LDL R98, [R1+0x60] ;  /* 0x0000600001627983 */ /* 0x000f220000100800 */
[----:B------:R-:W-:-:S03]  /*7aa0*/  FFMA R71, R219, R76, R249 ;  /* 0x0000004cdb477223 */ /* 0x000fc600000000f9 */
[----:B------:R-:W4:Y:S01]  /*7ab0*/  LDL R249, [R1+0x64] ;  /* 0x0000640001f97983 */ /* 0x000f220000100800 */
[----:B------:R-:W-:Y:S01]  /*7ac0*/  FMUL R72, R72, UR6 ;  /* 0x0000000648487c20 */ /* 0x000fe20008400000 */
[----:B------:R-:W-:Y:S01]  /*7ad0*/  FMUL R76, R70, UR10 ;  /* 0x0000000a464c7c20 */ /* 0x000fe20008400000 */
[----:B------:R-:W-:Y:S01]  /*7ae0*/  FMUL R73, R73, UR6 ;  /* 0x0000000649497c20 */ /* 0x000fe20008400000 */
[----:B------:R-:W-:-:S03]  /*7af0*/  FMNMX3 R81, R81, |R70|, |R71|, !PT ;  /* 0x4000004651517276 */ /* 0x000fc60007800447 */
[----:B------:R-:W-:Y:S01]  /*7b00*/  FSEL R76, R70, R76, !P1 ;  /* 0x0000004c464c7208 */ /* 0x000fe20004800000 */
[----:B---3--:R-:W-:Y:S02]  /*7b10*/  FFMA R72, R216, R72, R91 ;  /* 0x00000048d8487223 */ /* 0x008fe4000000005b */
[----:B------:R-:W3:Y:S01]  /*7b20*/  LDL R91, [R1+0x58] ;  /* 0x00005800015b7983 */ /* 0x000ee20000100800 */
[----:B--2---:R-:W-:Y:S01]  /*7b30*/  FFMA R73, R217, R73, R99 ;  /* 0x00000049d9497223 */ /* 0x004fe20000000063 */
[C---:B------:R-:W-:Y:S02]  /*7b40*/  FMUL R70, R72.reuse, UR10 ;  /* 0x0000000a48467c20 */ /* 0x040fe40008400000 */
[----:B------:R-:W2:Y:S02]  /*7b50*/  LDL R99, [R1+0x5c] ;  /* 0x00005c0001637983 */ /* 0x000ea40000100800 */
[----:B------:R-:W-:Y:S02]  /*7b60*/  FMNMX3 R81, R81, |R72|, |R73|, !PT ;  /* 0x4000004851517276 */ /* 0x000fe40007800449 */
[----:B------:R-:W-:Y:S01]  /*7b70*/  FSEL R70, R72, R70, !P1 ;  /* 0x0000004648467208 */ /* 0x000fe20004800000 */
[----:B------:R-:W-:Y:S01]  /*7b80*/  FADD R72, R69, -UR11 ;  /* 0x8000000b45487e21 */ /* 0x000fe20008000000 */
[----:B------:R-:W-:Y:S01]  /*7b90*/  FMUL R69, R68, UR6 ;  /* 0x0000000644457c20 */ /* 0x000fe20008400000 */
[----:B------:R-:W-:-:S02]  /*7ba0*/  FADD R68, R66, -UR11 ;  /* 0x8000000b42447e21 */ /* 0x000fc40008000000 */
        /* <DEDUP_REMOVED lines=9> */
[----:B------:R-:W-:-:S04]  /*7c40*/  FMNMX3 R81, R81, |R66|, |R67|, !PT ;  /* 0x4000004251517276 */ /* 0x000fc80007800443 */
[----:B------:R-:W-:Y:S01]  /*7c50*/  FSEL R72, R66, R72, !P1 ;  /* 0x0000004842487208 */ /* 0x000fe20004800000 */
[----:B----4-:R-:W-:Y:S02]  /*7c60*/  FFMA R68, R212, R68, R98 ;  /* 0x00000044d4447223 */ /* 0x010fe40000000062 */
[----:B------:R-:W4:Y:S01]  /*7c70*/  LDL R98, [R1+0x48] ;  /* 0x0000480001627983 */ /* 0x000f220000100800 */
[----:B------:R-:W-:-:S03]  /*7c80*/  FFMA R69, R213, R69, R249 ;  /* 0x00000045d5457223 */ /* 0x000fc600000000f9 */
[----:B------:R-:W4:Y:S01]  /*7c90*/  LDL R249, [R1+0x4c] ;  /* 0x00004c0001f97983 */ /* 0x000f220000100800 */
[----:B------:R-:W-:Y:S01]  /*7ca0*/  FMUL R66, R68, UR10 ;  /* 0x0000000a44427c20 */ /* 0x000fe20008400000 */
[----:B------:R-:W-:-:S04]  /*7cb0*/  FMNMX3 R81, R81, |R68|, |R69|, !PT ;  /* 0x4000004451517276 */ /* 0x000fc80007800445 */
[----:B------:R-:W-:Y:S01]  /*7cc0*/  FSEL R66, R68, R66, !P1 ;  /* 0x0000004244427208 */ /* 0x000fe20004800000 */
[----:B------:R-:W-:Y:S01]  /*7cd0*/  FADD R68, R65, -UR11 ;  /* 0x8000000b41447e21 */ /* 0x000fe20008000000 */
[----:B------:R-:W-:Y:S01]  /*7ce0*/  FMUL R65, R64, UR6 ;  /* 0x0000000640417c20 */ /* 0x000fe20008400000 */
[----:B------:R-:W-:Y:S02]  /*7cf0*/  FADD R64, R62, -UR11 ;  /* 0x8000000b3e407e21 */ /* 0x000fe40008000000 */
[----:B------:R-:W-:Y:S02]  /*7d00*/  FMUL R68, R68, UR6 ;  /* 0x0000000644447c20 */ /* 0x000fe40008400000 */
[----:B------:R-:W-:Y:S01]  /*7d10*/  FMUL R64, R64, UR6 ;  /* 0x0000000640407c20 */ /* 0x000fe20008400000 */
[----:B---3--:R-:W-:Y:S01]  /*7d20*/  FFMA R62, R210, R65, R91 ;  /* 0x00000041d23e7223 */ /* 0x008fe2000000005b */
[----:B------:R-:W-:Y:S01]  /*7d30*/  FADD R65, R63, -UR11 ;  /* 0x8000000b3f417e21 */ /* 0x000fe20008000000 */
[----:B------:R-:W-:Y:S01]  /*7d40*/  FADD R60, R60, -UR11 ;  /* 0x8000000b3c3c7e21 */ /* 0x000fe20008000000 */
[----:B------:R-:W-:Y:S01]  /*7d50*/  FADD R61, R61, -UR11 ;  /* 0x8000000b3d3d7e21 */ /* 0x000fe20008000000 */
[----:B--2---:R-:W-:Y:S01]  /*7d60*/  FFMA R63, R211, R68, R99 ;  /* 0x00000044d33f7223 */ /* 0x004fe20000000063 */
[----:B------:R-:W-:Y:S01]  /*7d70*/  @P1 FMUL R93, R93, UR10 ;  /* 0x0000000a5d5d1c20 */ /* 0x000fe20008400000 */
[----:B------:R-:W2:Y:S01]  /*7d80*/  LDL R99, [R1+0x44] ;  /* 0x0000440001637983 */ /* 0x000ea20000100800 */
[----:B------:R-:W-:Y:S01]  /*7d90*/  FMUL R65, R65, UR6 ;  /* 0x0000000641417c20 */ /* 0x000fe20008400000 */
[----:B------:R-:W-:Y:S01]  /*7da0*/  F2FP.SATFINITE.E4M3.F32.PACK_AB_MERGE_C R94, RZ, R94, RZ ;  /* 0x0000005eff5e723e */ /* 0x000fe200048070ff */
[----:B------:R-:W-:Y:S01]  /*7db0*/  FADD R59, R59, -UR11 ;  /* 0x8000000b3b3b7e21 */ /* 0x000fe20008000000 */
[----:B------:R-:W3:Y:S01]  /*7dc0*/  LDL R91, [R1+0x34] ;  /* 0x00003400015b7983 */ /* 0x000ee20000100800 */
[----:B------:R-:W-:-:S03]  /*7dd0*/  FFMA R64, R208, R64, R101 ;  /* 0x00000040d0407223 */ /* 0x000fc60000000065 */
[----:B------:R-:W3:Y:S01]  /*7de0*/  LDL R101, [R1+0x38] ;  /* 0x0000380001657983 */ /* 0x000ee20000100800 */
[----:B------:R-:W-:-:S03]  /*7df0*/  FFMA R65, R209, R65, R250 ;  /* 0x00000041d1417223 */ /* 0x000fc600000000fa */
[----:B------:R-:W3:Y:S01]  /*7e00*/  LDL R250, [R1+0x3c] ;  /* 0x00003c0001fa7983 */ /* 0x000ee20000100800 */
[----:B------:R-:W-:Y:S01]  /*7e10*/  FMUL R68, R62, UR10 ;  /* 0x0000000a3e447c20 */ /* 0x000fe20008400000 */
[----:B------:R-:W-:-:S04]  /*7e20*/  FMNMX3 R81, R81, |R62|, |R63|, !PT ;  /* 0x4000003e51517276 */ /* 0x000fc8000780043f */
[----:B------:R-:W-:Y:S01]  /*7e30*/  FSEL R68, R62, R68, !P1 ;  /* 0x000000443e447208 */ /* 0x000fe20004800000 */
[----:B------:R-:W-:Y:S01]  /*7e40*/  FMUL R62, R64, UR10 ;  /* 0x0000000a403e7c20 */ /* 0x000fe20008400000 */
[----:B------:R-:W-:Y:S01]  /*7e50*/  FMUL R60, R60, UR6 ;  /* 0x000000063c3c7c20 */ /* 0x000fe20008400000 */
[----:B------:R-:W-:-:S03]  /*7e60*/  FMNMX3 R81, R81, |R64|, |R65|, !PT ;  /* 0x4000004051517276 */ /* 0x000fc60007800441 */
[----:B------:R-:W-:Y:S01]  /*7e70*/  FSEL R62, R64, R62, !P1 ;  /* 0x0000003e403e7208 */ /* 0x000fe20004800000 */
[----:B------:R-:W-:Y:S01]  /*7e80*/  FMUL R64, R61, UR6 ;  /* 0x000000063d407c20 */ /* 0x000fe20008400000 */
[----:B----4-:R-:W-:Y:S01]  /*7e90*/  FFMA R61, R206, R60, R98 ;  /* 0x0000003cce3d7223 */ /* 0x010fe20000000062 */
[----:B------:R-:W-:Y:S01]  /*7ea0*/  F2FP.SATFINITE.E4M3.F32.PACK_AB_MERGE_C R93, RZ, R93, RZ ;  /* 0x0000005dff5d723e */ /* 0x000fe200048070ff */
[----:B------:R-:W-:Y:S01]  /*7eb0*/  FMUL R59, R59, UR6 ;  /* 0x000000063b3b7c20 */ /* 0x000fe20008400000 */
[----:B------:R-:W-:Y:S01]  /*7ec0*/  FADD R57, R57, -UR11 ;  /* 0x8000000b39397e21 */ /* 0x000fe20008000000 */
[----:B------:R-:W-:Y:S01]  /*7ed0*/  FFMA R60, R207, R64, R249 ;  /* 0x00000040cf3c7223 */ /* 0x000fe200000000f9 */
[----:B------:R-:W-:Y:S01]  /*7ee0*/  FMUL R64, R61, UR10 ;  /* 0x0000000a3d407c20 */ /* 0x000fe20008400000 */
[----:B------:R-:W-:Y:S01]  /*7ef0*/  PRMT R93, R93, 0x7604, R94 ;  /* 0x000076045d5d7816 */ /* 0x000fe2000000005e */
[----:B------:R-:W4:Y:S02]  /*7f00*/  LDL R98, [R1+0x28] ;  /* 0x0000280001627983 */ /* 0x000f240000100800 */
[----:B------:R-:W-:Y:S01]  /*7f10*/  FMNMX3 R81, R81, |R61|, |R60|, !PT ;  /* 0x4000003d51517276 */ /* 0x000fe2000780043c */
[----:B------:R-:W-:Y:S01]  /*7f20*/  @P1 FMUL R60, R60, UR10 ;  /* 0x0000000a3c3c1c20 */ /* 0x000fe20008400000 */
[----:B------:R-:W-:Y:S01]  /*7f30*/  FSEL R64, R61, R64, !P1 ;  /* 0x000000403d407208 */ /* 0x000fe20004800000 */
[----:B------:R-:W-:Y:S01]  /*7f40*/  FADD R61, R58, -UR11 ;  /* 0x8000000b3a3d7e21 */ /* 0x000fe20008000000 */
[----:B------:R-:W4:Y:S02]  /*7f50*/  LDL R94, [R1+0x30] ;  /* 0x00003000015e7983 */ /* 0x000f240000100800 */
[----:B------:R-:W-:Y:S01]  /*7f60*/  F2FP.SATFINITE.E4M3.F32.PACK_AB_MERGE_C R58, RZ, R64, RZ ;  /* 0x00000040ff3a723e */ /* 0x000fe200048070ff */
[----:B------:R-:W-:Y:S01]  /*7f70*/  FMUL R61, R61, UR6 ;  /* 0x000000063d3d7c20 */ /* 0x000fe20008400000 */
[----:B------:R-:W-:Y:S01]  /*7f80*/  F2FP.SATFINITE.E4M3.F32.PACK_AB_MERGE_C R60, RZ, R60, RZ ;  /* 0x0000003cff3c723e */ /* 0x000fe200048070ff */
[----:B------:R-:W-:Y:S01]  /*7f90*/  FMUL R57, R57, UR6 ;  /* 0x0000000639397c20 */ /* 0x000fe20008400000 */
[----:B------:R-:W4:Y:S01]  /*7fa0*/  LDL R249, [R1+0x2c] ;  /* 0x00002c0001f97983 */ /* 0x000f220000100800 */
[----:B------:R-:W-:Y:S01]  /*7fb0*/  FFMA R61, R204, R61, R87 ;  /* 0x0000003dcc3d7223 */ /* 0x000fe20000000057 */
[----:B------:R-:W-:Y:S01]  /*7fc0*/  PRMT R58, R60, 0x7604, R58 ;  /* 0x000076043c3a7816 */ /* 0x000fe2000000003a */
[----:B------:R-:W-:-:S04]  /*7fd0*/  FADD R60, R56, -UR11 ;  /* 0x8000000b383c7e21 */ /* 0x000fc80008000000 */
[----:B------:R-:W-:Y:S01]  /*7fe0*/  FMUL R60, R60, UR6 ;  /* 0x000000063c3c7c20 */ /* 0x000fe20008400000 */
[----:B--2---:R-:W-:Y:S01]  /*7ff0*/  FFMA R56, R205, R59, R99 ;  /* 0x0000003bcd387223 */ /* 0x004fe20000000063 */
[----:B------:R-:W-:Y:S01]  /*8000*/  FMUL R59, R61, UR10 ;  /* 0x0000000a3d3b7c20 */ /* 0x000fe20008400000 */
[----:B------:R-:W2:Y:S03]  /*8010*/  LDL R99, [R1+0x20] ;  /* 0x0000200001637983 */ /* 0x000ea60000100800 */
[----:B------:R-:W-:Y:S02]  /*8020*/  FMNMX3 R81, R81, |R61|, |R56|, !PT ;  /* 0x4000003d51517276 */ /* 0x000fe40007800438 */
[----:B------:R-:W-:Y:S01]  /*8030*/  FSEL R59, R61, R59, !P1 ;  /* 0x0000003b3d3b7208 */ /* 0x000fe20004800000 */
[----:B---3--:R-:W-:Y:S02]  /*8040*/  FFMA R61, R202, R60, R101 ;  /* 0x0000003cca3d7223 */ /* 0x008fe40000000065 */
[----:B------:R-:W3:Y:S01]  /*8050*/  LDL R101, [R1+0x24] ;  /* 0x0000240001657983 */ /* 0x000ee20000100800 */
[----:B------:R-:W-:-:S03]  /*8060*/  FFMA R57, R203, R57, R250 ;  /* 0x00000039cb397223 */ /* 0x000fc600000000fa */
[----:B------:R-:W3:Y:S01]  /*8070*/  LDL R250, [R1+0x8] ;  /* 0x0000080001fa7983 */ /* 0x000ee20000100800 */
[----:B------:R-:W-:Y:S01]  /*8080*/  FADD R54, R54, -UR11 ;  /* 0x8000000b36367e21 */ /* 0x000fe20008000000 */
[----:B------:R-:W-:Y:S01]  /*8090*/  FADD R55, R55, -UR11 ;  /* 0x8000000b37377e21 */ /* 0x000fe20008000000 */
[----:B------:R-:W-:Y:S02]  /*80a0*/  FMUL R60, R61, UR10 ;  /* 0x0000000a3d3c7c20 */ /* 0x000fe40008400000 */
[----:B------:R-:W-:Y:S01]  /*80b0*/  FMUL R54, R54, UR6 ;  /* 0x0000000636367c20 */ /* 0x000fe20008400000 */
[----:B------:R-:W-:Y:S01]  /*80c0*/  FADD R52, R52, -UR11 ;  /* 0x8000000b34347e21 */ /* 0x000fe20008000000 */
[----:B------:R-:W-:Y:S01]  /*80d0*/  @P1 FMUL R56, R56, UR10 ;  /* 0x0000000a38381c20 */ /* 0x000fe20008400000 */
[----:B------:R-:W-:Y:S01]  /*80e0*/  FMUL R55, R55, UR6 ;  /* 0x0000000637377c20 */ /* 0x000fe20008400000 */
[----:B------:R-:W-:Y:S01]  /*80f0*/  FADD R53, R53, -UR11 ;  /* 0x8000000b35357e21 */ /* 0x000fe20008000000 */
[----:B------:R-:W-:Y:S01]  /*8100*/  FMUL R52, R52, UR6 ;  /* 0x0000000634347c20 */ /* 0x000fe20008400000 */
[----:B------:R-:W-:Y:S01]  /*8110*/  FMNMX3 R81, R81, |R61|, |R57|, !PT ;  /* 0x4000003d51517276 */ /* 0x000fe20007800439 */
[----:B------:R-:W-:Y:S01]  /*8120*/  FFMA R55, R201, R55, R91 ;  /* 0x00000037c9377223 */ /* 0x000fe2000000005b */
[----:B------:R-:W-:Y:S01]  /*8130*/  FSEL R60, R61, R60, !P1 ;  /* 0x0000003c3d3c7208 */ /* 0x000fe20004800000 */
[----:B------:R-:W-:Y:S01]  /*8140*/  FADD R50, R50, -UR11 ;  /* 0x8000000b32327e21 */ /* 0x000fe20008000000 */
[----:B------:R-:W-:Y:S01]  /*8150*/  F2FP.SATFINITE.E4M3.F32.PACK_AB_MERGE_C R59, RZ, R59, RZ ;  /* 0x0000003bff3b723e */ /* 0x000fe200048070ff */
[----:B------:R-:W-:Y:S01]  /*8160*/  FADD R51, R51, -UR11 ;  /* 0x8000000b33337e21 */ /* 0x000fe20008000000 */
[----:B------:R-:W-:Y:S01]  /*8170*/  F2FP.SATFINITE.E4M3.F32.PACK_AB_MERGE_C R56, RZ, R56, RZ ;  /* 0x00000038ff38723e */ /* 0x000fe200048070ff */
[----:B------:R-:W-:Y:S01]  /*8180*/  FMUL R53, R53, UR6 ;  /* 0x0000000635357c20 */ /* 0x000fe20008400000 */
[----:B------:R-:W-:Y:S01]  /*8190*/  FADD R48, R48, -UR11 ;  /* 0x8000000b30307e21 */ /* 0x000fe20008000000 */
[----:B------:R-:W-:Y:S01]  /*81a0*/  @P1 FMUL R57, R57, UR10 ;  /* 0x0000000a39391c20 */ /* 0x000fe20008400000 */
[----:B------:R-:W-:Y:S01]  /*81b0*/  FMUL R50, R50, UR6 ;  /* 0x0000000632327c20 */ /* 0x000fe20008400000 */
[----:B----4-:R-:W-:Y:S01]  /*81c0*/  FFMA R52, R198, R52, R98 ;  /* 0x00000034c6347223 */ /* 0x010fe20000000062 */
[----:B------:R-:W-:-:S04]  /*81d0*/  FFMA R54, R200, R54, R94 ;  /* 0x00000036c8367223 */ /* 0x000fc8000000005e */
[----:B------:R-:W-:Y:S01]  /*81e0*/  FMUL R61, R54, UR10 ;  /* 0x0000000a363d7c20 */ /* 0x000fe20008400000 */
[----:B------:R-:W-:Y:S01]  /*81f0*/  PRMT R56, R56, 0x7604, R59 ;  /* 0x0000760438387816 */ /* 0x000fe2000000003b */
[----:B------:R-:W-:Y:S01]  /*8200*/  FMUL R51, R51, UR6 ;  /* 0x0000000633337c20 */ /* 0x000fe20008400000 */
[----:B------:R-:W-:Y:S01]  /*8210*/  FMNMX3 R81, R81, |R54|, |R55|, !PT ;  /* 0x4000003651517276 */ /* 0x000fe20007800437 */
[----:B------:R-:W-:Y:S01]  /*8220*/  FFMA R53, R199, R53, R249 ;  /* 0x00000035c7357223 */ /* 0x000fe200000000f9 */
[----:B------:R-:W-:Y:S01]  /*8230*/  FSEL R61, R54, R61, !P1 ;  /* 0x0000003d363d7208 */ /* 0x000fe20004800000 */
[----:B------:R-:W-:Y:S01]  /*8240*/  FMUL R59, R52, UR10 ;  /* 0x0000000a343b7c20 */ /* 0x000fe20008400000 */
[----:B------:R-:W-:Y:S01]  /*8250*/  FADD R49, R49, -UR11 ;  /* 0x8000000b31317e21 */ /* 0x000fe20008000000 */
[----:B------:R-:W-:Y:S01]  /*8260*/  FMUL R54, R48, UR6 ;  /* 0x0000000630367c20 */ /* 0x000fe20008400000 */
[----:B------:R-:W-:Y:S01]  /*8270*/  F2FP.SATFINITE.E4M3.F32.PACK_AB_MERGE_C R60, RZ, R60, RZ ;  /* 0x0000003cff3c723e */ /* 0x000fe200048070ff */
[----:B------:R-:W-:Y:S01]  /*8280*/  @P1 FMUL R55, R55, UR10 ;  /* 0x0000000a37371c20 */ /* 0x000fe20008400000 */
[----:B------:R-:W-:Y:S01]  /*8290*/  F2FP.SATFINITE.E4M3.F32.PACK_AB_MERGE_C R57, RZ, R57, RZ ;  /* 0x00000039ff39723e */ /* 0x000fe200048070ff */
[----:B------:R-:W-:Y:S01]  /*82a0*/  FMUL R49, R49, UR6 ;  /* 0x0000000631317c20 */ /* 0x000fe20008400000 */
[----:B------:R-:W-:-:S02]  /*82b0*/  FSEL R59, R52, R59, !P1 ;  /* 0x0000003b343b7208 */ /* 0x000fc40004800000 */
[----:B------:R-:W-:Y:S01]  /*82c0*/  FMNMX3 R81, R81, |R52|, |R53|, !PT ;  /* 0x4000003451517276 */ /* 0x000fe20007800435 */
[----:B------:R-:W-:Y:S01]  /*82d0*/  FADD R46, R46, -UR11 ;  /* 0x8000000b2e2e7e21 */ /* 0x000fe20008000000 */
[----:B------:R-:W-:Y:S01]  /*82e0*/  PRMT R52, R57, 0x7604, R60 ;  /* 0x0000760439347816 */ /* 0x000fe2000000003c */
[----:B------:R-:W-:Y:S01]  /*82f0*/  FFMA R49, R195, R49, R252 ;  /* 0x00000031c3317223 */ /* 0x000fe200000000fc */
[----:B------:R-:W-:Y:S01]  /*8300*/  F2FP.SATFINITE.E4M3.F32.PACK_AB_MERGE_C R57, RZ, R55, RZ ;  /* 0x00000037ff39723e */ /* 0x000fe200048070ff */
[----:B------:R-:W-:Y:S01]  /*8310*/  FADD R47, R47, -UR11 ;  /* 0x8000000b2f2f7e21 */ /* 0x000fe20008000000 */
[----:B------:R-:W-:Y:S01]  /*8320*/  FMUL R46, R46, UR6 ;  /* 0x000000062e2e7c20 */ /* 0x000fe20008400000 */
[----:B------:R-:W-:Y:S01]  /*8330*/  F2FP.SATFINITE.E4M3.F32.PACK_AB_MERGE_C R61, RZ, R61, RZ ;  /* 0x0000003dff3d723e */ /* 0x000fe200048070ff */
[----:B------:R-:W-:Y:S01]  /*8340*/  @P1 FMUL R53, R53, UR10 ;  /* 0x0000000a35351c20 */ /* 0x000fe20008400000 */
[----:B------:R-:W-:Y:S01]  /*8350*/  FMUL R47, R47, UR6 ;  /* 0x000000062f2f7c20 */ /* 0x000fe20008400000 */
[----:B------:R-:W-:Y:S01]  /*8360*/  FFMA R46, R192, R46, R146 ;  /* 0x0000002ec02e7223 */ /* 0x000fe20000000092 */
[----:B------:R-:W-:-:S02]  /*8370*/  FADD R45, R45, -UR11 ;  /* 0x8000000b2d2d7e21 */ /* 0x000fc40008000000 */
[----:B------:R-:W-:Y:S01]  /*8380*/  FFMA R47, R193, R47, R147 ;  /* 0x0000002fc12f7223 */ /* 0x000fe20000000093 */
[----:B------:R-:W-:Y:S01]  /*8390*/  FADD R42, R42, -UR11 ;  /* 0x8000000b2a2a7e21 */ /* 0x000fe20008000000 */
[----:B------:R-:W-:Y:S01]  /*83a0*/  FADD R43, R43, -UR11 ;  /* 0x8000000b2b2b7e21 */ /* 0x000fe20008000000 */
[----:B------:R-:W-:Y:S02]  /*83b0*/  FADD R40, R40, -UR11 ;  /* 0x8000000b28287e21 */ /* 0x000fe40008000000 */
[----:B------:R-:W-:Y:S01]  /*83c0*/  FMUL R42, R42, UR6 ;  /* 0x000000062a2a7c20 */ /* 0x000fe20008400000 */
[----:B------:R-:W-:Y:S01]  /*83d0*/  FMUL R43, R43, UR6 ;  /* 0x000000062b2b7c20 */ /* 0x000fe20008400000 */
[----:B------:R-:W-:Y:S01]  /*83e0*/  FADD R41, R41, -UR11 ;  /* 0x8000000b29297e21 */ /* 0x000fe20008000000 */
[----:B------:R-:W-:-:S03]  /*83f0*/  FADD R38, R38, -UR11 ;  /* 0x8000000b26267e21 */ /* 0x000fc60008000000 */
[----:B------:R-:W-:Y:S01]  /*8400*/  FMUL R41, R41, UR6 ;  /* 0x0000000629297c20 */ /* 0x000fe20008400000 */
[----:B------:R-:W-:-:S03]  /*8410*/  FADD R39, R39, -UR11 ;  /* 0x8000000b27277e21 */ /* 0x000fc60008000000 */
[----:B------:R-:W-:Y:S01]  /*8420*/  FFMA R41, R187, R41, R141 ;  /* 0x00000029bb297223 */ /* 0x000fe2000000008d */
[----:B------:R-:W-:Y:S01]  /*8430*/  FMUL R38, R38, UR6 ;  /* 0x0000000626267c20 */ /* 0x000fe20008400000 */
[----:B------:R-:W-:-:S03]  /*8440*/  FMUL R39, R39, UR6 ;  /* 0x0000000627277c20 */ /* 0x000fc60008400000 */
[----:B------:R-:W-:Y:S01]  /*8450*/  FFMA R38, R184, R38, R138 ;  /* 0x00000026b8267223 */ /* 0x000fe2000000008a */
[----:B------:R-:W-:Y:S01]  /*8460*/  FFMA R39, R185, R39, R139 ;  /* 0x00000027b9277223 */ /* 0x000fe2000000008b */
[----:B------:R-:W-:Y:S01]  /*8470*/  FADD R37, R37, -UR11 ;  /* 0x8000000b25257e21 */ /* 0x000fe20008000000 */
        /* <DEDUP_REMOVED lines=17> */
[----:B------:R-:W-:Y:S01]  /*8590*/  FADD R23, R23, -UR11 ;  /* 0x8000000b17177e21 */ /* 0x000fe20008000000 */
[----:B------:R-:W-:-:S04]  /*85a0*/  FADD R18, R18, -UR11 ;  /* 0x8000000b12127e21 */ /* 0x000fc80008000000 */
[----:B------:R-:W-:Y:S01]  /*85b0*/  FMUL R18, R18, UR6 ;  /* 0x0000000612127c20 */ /* 0x000fe20008400000 */
[----:B------:R-:W-:Y:S01]  /*85c0*/  FADD R16, R16, -UR11 ;  /* 0x8000000b10107e21 */ /* 0x000fe20008000000 */
[----:B------:R-:W-:Y:S01]  /*85d0*/  FADD R17, R17, -UR11 ;  /* 0x8000000b11117e21 */ /* 0x000fe20008000000 */
[----:B------:R-:W-:Y:S01]  /*85e0*/  FADD R14, R14, -UR11 ;  /* 0x8000000b0e0e7e21 */ /* 0x000fe20008000000 */
[----:B------:R-:W-:Y:S01]  /*85f0*/  FADD R15, R15, -UR11 ;  /* 0x8000000b0f0f7e21 */ /* 0x000fe20008000000 */
[----:B--2---:R-:W-:Y:S01]  /*8600*/  FFMA R48, R196, R50, R99 ;  /* 0x00000032c4307223 */ /* 0x004fe20000000063 */
[----:B---3--:R-:W-:Y:S01]  /*8610*/  FFMA R50, R197, R51, R101 ;  /* 0x00000033c5327223 */ /* 0x008fe20000000065 */
[----:B------:R-:W-:-:S04]  /*8620*/  FFMA R51, R194, R54, R250 ;  /* 0x00000036c2337223 */ /* 0x000fc800000000fa */
[----:B------:R-:W-:Y:S01]  /*8630*/  FMNMX3 R81, R81, |R48|, |R50|, !PT ;  /* 0x4000003051517276 */ /* 0x000fe20007800432 */
[----:B------:R-:W-:Y:S01]  /*8640*/  FMUL R55, R51, UR10 ;  /* 0x0000000a33377c20 */ /* 0x000fe20008400000 */
[----:B------:R-:W-:Y:S02]  /*8650*/  FMUL R54, R48, UR10 ;  /* 0x0000000a30367c20 */ /* 0x000fe40008400000 */
[----:B------:R-:W-:Y:S02]  /*8660*/  FMNMX3 R81, R81, |R51|, |R49|, !PT ;  /* 0x4000003351517276 */ /* 0x000fe40007800431 */
[----:B------:R-:W-:Y:S01]  /*8670*/  FSEL R55, R51, R55, !P1 ;  /* 0x0000003733377208 */ /* 0x000fe20004800000 */
[----:B------:R-:W-:Y:S01]  /*8680*/  FADD R51, R44, -UR11 ;  /* 0x8000000b2c337e21 */ /* 0x000fe20008000000 */
[----:B------:R-:W-:Y:S02]  /*8690*/  FSEL R54, R48, R54, !P1 ;  /* 0x0000003630367208 */ /* 0x000fe40004800000 */
[----:B------:R-:W-:Y:S01]  /*86a0*/  PRMT R48, R57, 0x7604, R61 ;  /* 0x0000760439307816 */ /* 0x000fe2000000003d */
[----:B------:R-:W-:Y:S01]  /*86b0*/  FMUL R51, R51, UR6 ;  /* 0x0000000633337c20 */ /* 0x000fe20008400000 */
[----:B------:R-:W-:Y:S01]  /*86c0*/  F2FP.SATFINITE.E4M3.F32.PACK_AB_MERGE_C R57, RZ, R53, RZ ;  /* 0x00000035ff39723e */ /* 0x000fe200048070ff */
[----:B------:R-:W-:Y:S01]  /*86d0*/  FMUL R53, R46, UR10 ;  /* 0x0000000a2e357c20 */ /* 0x000fe20008400000 */
[----:B------:R-:W-:Y:S01]  /*86e0*/  F2FP.SATFINITE.E4M3.F32.PACK_AB_MERGE_C R44, RZ, R59, RZ ;  /* 0x0000003bff2c723e */ /* 0x000fe200048070ff */
[----:B------:R-:W-:Y:S01]  /*86f0*/  @P1 FMUL R50, R50, UR10 ;  /* 0x0000000a32321c20 */ /* 0x000fe20008400000 */
[----:B------:R-:W-:Y:S01]  /*8700*/  FFMA R51, R190, R51, R144 ;  /* 0x00000033be337223 */ /* 0x000fe20000000090 */
[----:B------:R-:W-:Y:S01]  /*8710*/  @P1 FMUL R49, R49, UR10 ;  /* 0x0000000a31311c20 */ /* 0x000fe20008400000 */
[----:B------:R-:W-:Y:S01]  /*8720*/  PRMT R44, R57, 0x7604, R44 ;  /* 0x00007604392c7816 */ /* 0x000fe2000000002c */
[----:B------:R-:W-:Y:S01]  /*8730*/  FMUL R57, R45, UR6 ;  /* 0x000000062d397c20 */ /* 0x000fe20008400000 */
[----:B------:R-:W-:-:S02]  /*8740*/  FSEL R53, R46, R53, !P1 ;  /* 0x000000352e357208 */ /* 0x000fc40004800000 */
[----:B------:R-:W-:Y:S01]  /*8750*/  FMNMX3 R81, R81, |R46|, |R47|, !PT ;  /* 0x4000002e51517276 */ /* 0x000fe2000780042f */
[----:B------:R-:W-:Y:S01]  /*8760*/  FMUL R45, R51, UR10 ;  /* 0x0000000a332d7c20 */ /* 0x000fe20008400000 */
[----:B------:R-:W-:Y:S02]  /*8770*/  F2FP.SATFINITE.E4M3.F32.PACK_AB_MERGE_C R46, RZ, R54, RZ ;  /* 0x00000036ff2e723e */ /* 0x000fe400048070ff */
[----:B------:R-:W-:Y:S02]  /*8780*/  F2FP.SATFINITE.E4M3.F32.PACK_AB_MERGE_C R54, RZ, R50, RZ ;  /* 0x00000032ff36723e */ /* 0x000fe400048070ff */
[----:B------:R-:W-:Y:S02]  /*8790*/  F2FP.SATFINITE.E4M3.F32.PACK_AB_MERGE_C R55, RZ, R55, RZ ;  /* 0x00000037ff37723e */ /* 0x000fe400048070ff */
[----:B------:R-:W-:Y:S02]  /*87a0*/  F2FP.SATFINITE.E4M3.F32.PACK_AB_MERGE_C R49, RZ, R49, RZ ;  /* 0x00000031ff31723e */ /* 0x000fe400048070ff */
[----:B------:R-:W-:-:S02]  /*87b0*/  PRMT R46, R54, 0x7604, R46 ;  /* 0x00007604362e7816 */ /* 0x000fc4000000002e */
[----:B------:R-:W-:Y:S01]  /*87c0*/  FSEL R54, R51, R45, !P1 ;  /* 0x0000002d33367208 */ /* 0x000fe20004800000 */
[----:B------:R-:W-:Y:S01]  /*87d0*/  FFMA R50, R191, R57, R145 ;  /* 0x00000039bf327223 */ /* 0x000fe20000000091 */
[----:B------:R-:W-:Y:S01]  /*87e0*/  PRMT R45, R49, 0x7604, R55 ;  /* 0x00007604312d7816 */ /* 0x000fe20000000037 */
[----:B------:R-:W-:Y:S01]  /*87f0*/  FMUL R49, R40, UR6 ;  /* 0x0000000628317c20 */ /* 0x000fe20008400000 */
[----:B------:R-:W-:Y:S01]  /*8800*/  FFMA R40, R188, R42, R142 ;  /* 0x0000002abc287223 */ /* 0x000fe2000000008e */
[----:B------:R-:W-:Y:S01]  /*8810*/  @P1 FMUL R47, R47, UR10 ;  /* 0x0000000a2f2f1c20 */ /* 0x000fe20008400000 */
[----:B------:R-:W-:Y:S01]  /*8820*/  FFMA R42, R189, R43, R143 ;  /* 0x0000002bbd2a7223 */ /* 0x000fe2000000008f */
[----:B------:R-:W-:Y:S01]  /*8830*/  FFMA R43, R186, R49, R140 ;  /* 0x00000031ba2b7223 */ /* 0x000fe2000000008c */
[----:B------:R-:W-:Y:S02]  /*8840*/  FMNMX3 R81, R81, |R51|, |R50|, !PT ;  /* 0x4000003351517276 */ /* 0x000fe40007800432 */
[----:B------:R-:W-:Y:S01]  /*8850*/  F2FP.SATFINITE.E4M3.F32.PACK_AB_MERGE_C R51, RZ, R47, RZ ;  /* 0x0000002fff33723e */ /* 0x000fe200048070ff */
[----:B------:R-:W-:Y:S01]  /*8860*/  FMUL R47, R43, UR10 ;  /* 0x0000000a2b2f7c20 */ /* 0x000fe20008400000 */
[----:B------:R-:W-:Y:S01]  /*8870*/  FMNMX3 R81, R81, |R40|, |R42|, !PT ;  /* 0x4000002851517276 */ /* 0x000fe2000780042a */
[----:B------:R-:W-:Y:S01]  /*8880*/  FMUL R49, R40, UR10 ;  /* 0x0000000a28317c20 */ /* 0x000fe20008400000 */
[----:B------:R-:W-:Y:S01]  /*8890*/  F2FP.SATFINITE.E4M3.F32.PACK_AB_MERGE_C R53, RZ, R53, RZ ;  /* 0x00000035ff35723e */ /* 0x000fe200048070ff */
[----:B------:R-:W-:Y:S01]  /*88a0*/  @P1 FMUL R50, R50, UR10 ;  /* 0x0000000a32321c20 */ /* 0x000fe20008400000 */
[----:B------:R-:W-:-:S02]  /*88b0*/  FSEL R47, R43, R47, !P1 ;  /* 0x0000002f2b2f7208 */ /* 0x000fc40004800000 */
[----:B------:R-:W-:Y:S01]  /*88c0*/  FMNMX3 R81, R81, |R43|, |R41|, !PT ;  /* 0x4000002b51517276 */ /* 0x000fe20007800429 */
        /* <DEDUP_REMOVED lines=57> */
[----:B------:R-:W-:Y:S02]  /*8c60*/  FSEL R41, R35, R29, !P1 ;  /* 0x0000001d23297208 */ /* 0x000fe40004800000 */
[----:B------:R-:W-:Y:S01]  /*8c70*/  PRMT R29, R33, 0x7604, R39 ;  /* 0x00007604211d7816 */ /* 0x000fe20000000027 */
[----:B------:R-:W-:Y:S01]  /*8c80*/  FADD R33, R26, -UR11 ;  /* 0x8000000b1a217e21 */ /* 0x000fe20008000000 */
[----:B------:R-:W-:Y:S01]  /*8c90*/  FFMA R34, R175, R43, R129 ;  /* 0x0000002baf227223 */ /* 0x000fe20000000081 */
[----:B------:R-:W-:Y:S02]  /*8ca0*/  FADD R26, R25, -UR11 ;  /* 0x8000000b191a7e21 */ /* 0x000fe40008000000 */
[----:B------:R-:W-:Y:S02]  /*8cb0*/  FMUL R33, R33, UR6 ;  /* 0x0000000621217c20 */ /* 0x000fe40008400000 */
[----:B------:R-:W-:Y:S01]  /*8cc0*/  FMNMX3 R81, R81, |R35|, |R34|, !PT ;  /* 0x4000002351517276 */ /* 0x000fe20007800422 */
[----:B------:R-:W-:Y:S01]  /*8cd0*/  FMUL R35, R24, UR6 ;  /* 0x0000000618237c20 */ /* 0x000fe20008400000 */
[----:B------:R-:W-:Y:S01]  /*8ce0*/  FMUL R24, R27, UR6 ;  /* 0x000000061b187c20 */ /* 0x000fe20008400000 */
[----:B------:R-:W-:Y:S01]  /*8cf0*/  FFMA R33, R172, R33, R126 ;  /* 0x00000021ac217223 */ /* 0x000fe2000000007e */
[----:B------:R-:W-:Y:S01]  /*8d00*/  FADD R25, R22, -UR11 ;  /* 0x8000000b16197e21 */ /* 0x000fe20008000000 */
[----:B------:R-:W-:Y:S01]  /*8d10*/  FMUL R22, R26, UR6 ;  /* 0x000000061a167c20 */ /* 0x000fe20008400000 */
[----:B------:R-:W-:Y:S01]  /*8d20*/  @P1 FMUL R31, R31, UR10 ;  /* 0x0000000a1f1f1c20 */ /* 0x000fe20008400000 */
[----:B------:R-:W-:Y:S01]  /*8d30*/  FFMA R26, R170, R35, R124 ;  /* 0x00000023aa1a7223 */ /* 0x000fe2000000007c */
[----:B------:R-:W-:Y:S01]  /*8d40*/  FMUL R35, R33, UR10 ;  /* 0x0000000a21237c20 */ /* 0x000fe20008400000 */
[----:B------:R-:W-:Y:S01]  /*8d50*/  FFMA R24, R173, R24, R127 ;  /* 0x00000018ad187223 */ /* 0x000fe2000000007f */
[----:B------:R-:W-:Y:S01]  /*8d60*/  F2FP.SATFINITE.E4M3.F32.PACK_AB_MERGE_C R42, RZ, R42, RZ ;  /* 0x0000002aff2a723e */ /* 0x000fe200048070ff */
[----:B------:R-:W-:Y:S01]  /*8d70*/  FMUL R25, R25, UR6 ;  /* 0x0000000619197c20 */ /* 0x000fe20008400000 */
[----:B------:R-:W-:-:S02]  /*8d80*/  F2FP.SATFINITE.E4M3.F32.PACK_AB_MERGE_C R31, RZ, R31, RZ ;  /* 0x0000001fff1f723e */ /* 0x000fc400048070ff */
[----:B------:R-:W-:Y:S02]  /*8d90*/  FSEL R35, R33, R35, !P1 ;  /* 0x0000002321237208 */ /* 0x000fe40004800000 */
[----:B------:R-:W-:Y:S01]  /*8da0*/  FMNMX3 R81, R81, |R33|, |R24|, !PT ;  /* 0x4000002151517276 */ /* 0x000fe20007800418 */
[----:B------:R-:W-:Y:S01]  /*8db0*/  FFMA R33, R171, R22, R125 ;  /* 0x00000016ab217223 */ /* 0x000fe2000000007d */
[----:B------:R-:W-:Y:S01]  /*8dc0*/  PRMT R22, R31, 0x7604, R42 ;  /* 0x000076041f167816 */ /* 0x000fe2000000002a */
[----:B------:R-:W-:Y:S01]  /*8dd0*/  FMUL R27, R26, UR10 ;  /* 0x0000000a1a1b7c20 */ /* 0x000fe20008400000 */
[----:B------:R-:W-:Y:S01]  /*8de0*/  FFMA R25, R168, R25, R122 ;  /* 0x00000019a8197223 */ /* 0x000fe2000000007a */
[----:B------:R-:W-:Y:S01]  /*8df0*/  FMUL R31, R23, UR6 ;  /* 0x00000006171f7c20 */ /* 0x000fe20008400000 */
[----:B------:R-:W-:Y:S01]  /*8e00*/  @P1 FMUL R34, R34, UR10 ;  /* 0x0000000a22221c20 */ /* 0x000fe20008400000 */
[----:B------:R-:W-:Y:S01]  /*8e10*/  FMNMX3 R81, R81, |R26|, |R33|, !PT ;  /* 0x4000001a51517276 */ /* 0x000fe20007800421 */
[----:B------:R-:W-:Y:S01]  /*8e20*/  FMUL R23, R25, UR10 ;  /* 0x0000000a19177c20 */ /* 0x000fe20008400000 */
[----:B------:R-:W-:Y:S01]  /*8e30*/  FFMA R31, R169, R31, R123 ;  /* 0x0000001fa91f7223 */ /* 0x000fe2000000007b */
[----:B------:R-:W-:Y:S01]  /*8e40*/  FSEL R27, R26, R27, !P1 ;  /* 0x0000001b1a1b7208 */ /* 0x000fe20004800000 */
[----:B------:R-:W-:Y:S01]  /*8e50*/  FADD R26, R20, -UR11 ;  /* 0x8000000b141a7e21 */ /* 0x000fe20008000000 */
[----:B------:R-:W-:Y:S01]  /*8e60*/  @P1 FMUL R24, R24, UR10 ;  /* 0x0000000a18181c20 */ /* 0x000fe20008400000 */
[----:B------:R-:W-:-:S02]  /*8e70*/  F2FP.SATFINITE.E4M3.F32.PACK_AB_MERGE_C R41, RZ, R41, RZ ;  /* 0x00000029ff29723e */ /* 0x000fc400048070ff */
[----:B------:R-:W-:Y:S01]  /*8e80*/  F2FP.SATFINITE.E4M3.F32.PACK_AB_MERGE_C R34, RZ, R34, RZ ;  /* 0x00000022ff22723e */ /* 0x000fe200048070ff */
[----:B------:R-:W-:Y:S01]  /*8e90*/  FMUL R26, R26, UR6 ;  /* 0x000000061a1a7c20 */ /* 0x000fe20008400000 */
[----:B------:R-:W-:Y:S02]  /*8ea0*/  FSEL R23, R25, R23, !P1 ;  /* 0x0000001719177208 */ /* 0x000fe40004800000 */
[----:B------:R-:W-:Y:S01]  /*8eb0*/  FMNMX3 R81, R81, |R25|, |R31|, !PT ;  /* 0x4000001951517276 */ /* 0x000fe2000780041f */
[----:B------:R-:W-:Y:S01]  /*8ec0*/  FADD R25, R21, -UR11 ;  /* 0x8000000b15197e21 */ /* 0x000fe20008000000 */
[----:B------:R-:W-:Y:S01]  /*8ed0*/  PRMT R20, R34, 0x7604, R41 ;  /* 0x0000760422147816 */ /* 0x000fe20000000029 */
[----:B------:R-:W-:Y:S01]  /*8ee0*/  FFMA R26, R166, R26, R120 ;  /* 0x0000001aa61a7223 */ /* 0x000fe20000000078 */
[----:B------:R-:W-:Y:S01]  /*8ef0*/  F2FP.SATFINITE.E4M3.F32.PACK_AB_MERGE_C R35, RZ, R35, RZ ;  /* 0x00000023ff23723e */ /* 0x000fe200048070ff */
[----:B------:R-:W-:Y:S01]  /*8f00*/  FMUL R34, R25, UR6 ;  /* 0x0000000619227c20 */ /* 0x000fe20008400000 */
[----:B------:R-:W-:Y:S01]  /*8f10*/  F2FP.SATFINITE.E4M3.F32.PACK_AB_MERGE_C R24, RZ, R24, RZ ;  /* 0x00000018ff18723e */ /* 0x000fe200048070ff */
[----:B------:R-:W-:Y:S01]  /*8f20*/  FADD R25, R19, -UR11 ;  /* 0x8000000b13197e21 */ /* 0x000fe20008000000 */
[----:B------:R-:W-:Y:S01]  /*8f30*/  @P1 FMUL R33, R33, UR10 ;  /* 0x0000000a21211c20 */ /* 0x000fe20008400000 */
[----:B------:R-:W-:Y:S01]  /*8f40*/  FFMA R19, R167, R34, R121 ;  /* 0x00000022a7137223 */ /* 0x000fe20000000079 */
[----:B------:R-:W-:Y:S01]  /*8f50*/  PRMT R21, R24, 0x7604, R35 ;  /* 0x0000760418157816 */ /* 0x000fe20000000023 */
[----:B------:R-:W-:Y:S01]  /*8f60*/  FMUL R24, R26, UR10 ;  /* 0x0000000a1a187c20 */ /* 0x000fe20008400000 */
[----:B------:R-:W-:Y:S01]  /*8f70*/  F2FP.SATFINITE.E4M3.F32.PACK_AB_MERGE_C R27, RZ, R27, RZ ;  /* 0x0000001bff1b723e */ /* 0x000fe200048070ff */
[----:B------:R-:W-:Y:S01]  /*8f80*/  FMUL R25, R25, UR6 ;  /* 0x0000000619197c20 */ /* 0x000fe20008400000 */
[----:B------:R-:W-:-:S02]  /*8f90*/  F2FP.SATFINITE.E4M3.F32.PACK_AB_MERGE_C R33, RZ, R33, RZ ;  /* 0x00000021ff21723e */ /* 0x000fc400048070ff */
[----:B------:R-:W-:Y:S02]  /*8fa0*/  FSEL R24, R26, R24, !P1 ;  /* 0x000000181a187208 */ /* 0x000fe40004800000 */
[----:B------:R-:W-:Y:S01]  /*8fb0*/  FMNMX3 R81, R81, |R26|, |R19|, !PT ;  /* 0x4000001a51517276 */ /* 0x000fe20007800413 */
[----:B------:R-:W-:Y:S01]  /*8fc0*/  FFMA R26, R164, R18, R118 ;  /* 0x00000012a41a7223 */ /* 0x000fe20000000076 */
[----:B------:R-:W-:Y:S01]  /*8fd0*/  PRMT R18, R33, 0x7604, R27 ;  /* 0x0000760421127816 */ /* 0x000fe2000000001b */
[----:B------:R-:W-:Y:S01]  /*8fe0*/  @P1 FMUL R31, R31, UR10 ;  /* 0x0000000a1f1f1c20 */ /* 0x000fe20008400000 */
[----:B------:R-:W-:Y:S01]  /*8ff0*/  FFMA R25, R165, R25, R119 ;  /* 0x00000019a5197223 */ /* 0x000fe20000000077 */
[----:B------:R-:W-:Y:S01]  /*9000*/  FMUL R27, R26, UR10 ;  /* 0x0000000a1a1b7c20 */ /* 0x000fe20008400000 */
[----:B------:R-:W-:Y:S02]  /*9010*/  F2FP.SATFINITE.E4M3.F32.PACK_AB_MERGE_C R23, RZ, R23, RZ ;  /* 0x00000017ff17723e */ /* 0x000fe400048070ff */
[----:B------:R-:W-:-:S02]  /*9020*/  F2FP.SATFINITE.E4M3.F32.PACK_AB_MERGE_C R31, RZ, R31, RZ ;  /* 0x0000001fff1f723e */ /* 0x000fc400048070ff */
[----:B------:R-:W-:Y:S02]  /*9030*/  FSEL R27, R26, R27, !P1 ;  /* 0x0000001b1a1b7208 */ /* 0x000fe40004800000 */
[----:B------:R-:W-:Y:S01]  /*9040*/  FMNMX3 R81, R81, |R26|, |R25|, !PT ;  /* 0x4000001a51517276 */ /* 0x000fe20007800419 */
[----:B------:R-:W-:Y:S01]  /*9050*/  FMUL R26, R16, UR6 ;  /* 0x00000006101a7c20 */ /* 0x000fe20008400000 */
[----:B------:R-:W-:Y:S01]  /*9060*/  PRMT R16, R31, 0x7604, R23 ;  /* 0x000076041f107816 */ /* 0x000fe20000000017 */
[----:B------:R-:W-:Y:S02]  /*9070*/  FMUL R23, R17, UR6 ;  /* 0x0000000611177c20 */ /* 0x000fe40008400000 */
[----:B------:R-:W-:Y:S01]  /*9080*/  FFMA R26, R162, R26, R116 ;  /* 0x0000001aa21a7223 */ /* 0x000fe20000000074 */
[----:B------:R-:W-:Y:S01]  /*9090*/  FMUL R31, R14, UR6 ;  /* 0x000000060e1f7c20 */ /* 0x000fe20008400000 */
[----:B------:R-:W-:Y:S01]  /*90a0*/  @P1 FMUL R19, R19, UR10 ;  /* 0x0000000a13131c20 */ /* 0x000fe20008400000 */
[----:B------:R-:W-:Y:S01]  /*90b0*/  FMUL R14, R15, UR6 ;  /* 0x000000060f0e7c20 */ /* 0x000fe20008400000 */
[----:B------:R-:W-:Y:S01]  /*90c0*/  FMUL R17, R26, UR10 ;  /* 0x0000000a1a117c20 */ /* 0x000fe20008400000 */
[----:B------:R-:W-:Y:S01]  /*90d0*/  FFMA R15, R163, R23, R117 ;  /* 0x00000017a30f7223 */ /* 0x000fe20000000075 */
[----:B------:R-:W-:Y:S01]  /*90e0*/  FFMA R23, R160, R31, R114 ;  /* 0x0000001fa0177223 */ /* 0x000fe20000000072 */
[----:B------:R-:W-:Y:S01]  /*90f0*/  FADD R12, R12, -UR11 ;  /* 0x8000000b0c0c7e21 */ /* 0x000fe20008000000 */
[----:B------:R-:W-:Y:S01]  /*9100*/  F2FP.SATFINITE.E4M3.F32.PACK_AB_MERGE_C R24, RZ, R24, RZ ;  /* 0x00000018ff18723e */ /* 0x000fe200048070ff */
[----:B------:R-:W-:Y:S01]  /*9110*/  FADD R13, R13, -UR11 ;  /* 0x8000000b0d0d7e21 */ /* 0x000fe20008000000 */
[----:B------:R-:W-:Y:S01]  /*9120*/  F2FP.SATFINITE.E4M3.F32.PACK_AB_MERGE_C R19, RZ, R19, RZ ;  /* 0x00000013ff13723e */ /* 0x000fe200048070ff */
[----:B------:R-:W-:Y:S01]  /*9130*/  FMUL R31, R23, UR10 ;  /* 0x0000000a171f7c20 */ /* 0x000fe20008400000 */
[----:B------:R-:W-:Y:S01]  /*9140*/  FSEL R17, R26, R17, !P1 ;  /* 0x000000111a117208 */ /* 0x000fe20004800000 */
[----:B------:R-:W-:Y:S01]  /*9150*/  FMUL R12, R12, UR6 ;  /* 0x000000060c0c7c20 */ /* 0x000fe20008400000 */
[----:B------:R-:W-:Y:S01]  /*9160*/  FMNMX3 R81, R81, |R26|, |R15|, !PT ;  /* 0x4000001a51517276 */ /* 0x000fe2000780040f */
[----:B------:R-:W-:Y:S01]  /*9170*/  FFMA R26, R161, R14, R115 ;  /* 0x0000000ea11a7223 */ /* 0x000fe20000000073 */
[----:B------:R-:W-:Y:S01]  /*9180*/  PRMT R14, R19, 0x7604, R24 ;  /* 0x00007604130e7816 */ /* 0x000fe20000000018 */
[----:B------:R-:W-:Y:S01]  /*9190*/  FADD R19, R10, -UR11 ;  /* 0x8000000b0a137e21 */ /* 0x000fe20008000000 */
[----:B------:R-:W-:Y:S01]  /*91a0*/  FMUL R13, R13, UR6 ;  /* 0x000000060d0d7c20 */ /* 0x000fe20008400000 */
[----:B------:R-:W-:Y:S01]  /*91b0*/  @P1 FMUL R15, R15, UR10 ;  /* 0x0000000a0f0f1c20 */ /* 0x000fe20008400000 */
[----:B------:R-:W-:Y:S01]  /*91c0*/  FFMA R12, R158, R12, R112 ;  /* 0x0000000c9e0c7223 */ /* 0x000fe20000000070 */
[----:B------:R-:W-:Y:S01]  /*91d0*/  FSEL R31, R23, R31, !P1 ;  /* 0x0000001f171f7208 */ /* 0x000fe20004800000 */
[----:B------:R-:W-:Y:S01]  /*91e0*/  FADD R11, R11, -UR11 ;  /* 0x8000000b0b0b7e21 */ /* 0x000fe20008000000 */
[----:B------:R-:W-:Y:S01]  /*91f0*/  FMNMX3 R81, R81, |R23|, |R26|, !PT ;  /* 0x4000001751517276 */ /* 0x000fe2000780041a */
[----:B------:R-:W-:Y:S01]  /*9200*/  FMUL R23, R19, UR6 ;  /* 0x0000000613177c20 */ /* 0x000fe20008400000 */
[----:B------:R-:W-:Y:S01]  /*9210*/  FFMA R13, R159, R13, R113 ;  /* 0x0000000d9f0d7223 */ /* 0x000fe20000000071 */
[----:B------:R-:W-:Y:S01]  /*9220*/  F2FP.SATFINITE.E4M3.F32.PACK_AB_MERGE_C R17, RZ, R17, RZ ;  /* 0x00000011ff11723e */ /* 0x000fe200048070ff */
[----:B------:R-:W-:Y:S01]  /*9230*/  FMUL R19, R12, UR10 ;  /* 0x0000000a0c137c20 */ /* 0x000fe20008400000 */
[----:B------:R-:W-:Y:S01]  /*9240*/  F2FP.SATFINITE.E4M3.F32.PACK_AB_MERGE_C R15, RZ, R15, RZ ;  /* 0x0000000fff0f723e */ /* 0x000fe200048070ff */
[----:B------:R-:W-:Y:S01]  /*9250*/  FADD R8, R8, -UR11 ;  /* 0x8000000b08087e21 */ /* 0x000fe20008000000 */
[----:B------:R-:W-:Y:S01]  /*9260*/  FFMA R23, R156, R23, R110 ;  /* 0x000000179c177223 */ /* 0x000fe2000000006e */
[----:B------:R-:W-:Y:S01]  /*9270*/  FMUL R24, R11, UR6 ;  /* 0x000000060b187c20 */ /* 0x000fe20008400000 */
[----:B------:R-:W-:Y:S01]  /*9280*/  FMNMX3 R81, R81, |R12|, |R13|, !PT ;  /* 0x4000000c51517276 */ /* 0x000fe2000780040d */
[----:B------:R-:W-:Y:S01]  /*9290*/  FADD R9, R9, -UR11 ;  /* 0x8000000b09097e21 */ /* 0x000fe20008000000 */
[----:B------:R-:W-:Y:S01]  /*92a0*/  PRMT R11, R15, 0x7604, R17 ;  /* 0x000076040f0b7816 */ /* 0x000fe20000000011 */
[----:B------:R-:W-:Y:S01]  /*92b0*/  FMUL R17, R8, UR6 ;  /* 0x0000000608117c20 */ /* 0x000fe20008400000 */
[----:B------:R-:W-:Y:S01]  /*92c0*/  @P1 FMUL R13, R13, UR10 ;  /* 0x0000000a0d0d1c20 */ /* 0x000fe20008400000 */
[----:B------:R-:W-:Y:S01]  /*92d0*/  FSEL R19, R12, R19, !P1 ;  /* 0x000000130c137208 */ /* 0x000fe20004800000 */
[----:B------:R-:W-:Y:S01]  /*92e0*/  FMUL R12, R23, UR10 ;  /* 0x0000000a170c7c20 */ /* 0x000fe20008400000 */
[----:B------:R-:W-:Y:S01]  /*92f0*/  FFMA R15, R157, R24, R111 ;  /* 0x000000189d0f7223 */ /* 0x000fe2000000006f */
[----:B------:R-:W-:Y:S01]  /*9300*/  FADD R6, R6, -UR11 ;  /* 0x8000000b06067e21 */ /* 0x000fe20008000000 */
[----:B------:R-:W-:Y:S01]  /*9310*/  FFMA R17, R154, R17, R108 ;  /* 0x000000119a117223 */ /* 0x000fe2000000006c */
[----:B------:R-:W-:Y:S01]  /*9320*/  FMUL R9, R9, UR6 ;  /* 0x0000000609097c20 */ /* 0x000fe20008400000 */
[----:B------:R-:W-:Y:S01]  /*9330*/  F2FP.SATFINITE.E4M3.F32.PACK_AB_MERGE_C R19, RZ, R19, RZ ;  /* 0x00000013ff13723e */ /* 0x000fe200048070ff */
[----:B------:R-:W-:Y:S01]  /*9340*/  FMUL R24, R6, UR6 ;  /* 0x0000000606187c20 */ /* 0x000fe20008400000 */
[----:B------:R-:W-:Y:S01]  /*9350*/  F2FP.SATFINITE.E4M3.F32.PACK_AB_MERGE_C R13, RZ, R13, RZ ;  /* 0x0000000dff0d723e */ /* 0x000fe200048070ff */
[----:B------:R-:W-:Y:S01]  /*9360*/  FADD R7, R7, -UR11 ;  /* 0x8000000b07077e21 */ /* 0x000fe20008000000 */
[----:B------:R-:W-:Y:S01]  /*9370*/  FSEL R12, R23, R12, !P1 ;  /* 0x0000000c170c7208 */ /* 0x000fe20004800000 */
[----:B------:R-:W-:Y:S01]  /*9380*/  FFMA R9, R155, R9, R109 ;  /* 0x000000099b097223 */ /* 0x000fe2000000006d */
[----:B------:R-:W-:Y:S01]  /*9390*/  FMNMX3 R81, R81, |R23|, |R15|, !PT ;  /* 0x4000001751517276 */ /* 0x000fe2000780040f */
[----:B------:R-:W-:Y:S01]  /*93a0*/  FMUL R23, R17, UR10 ;  /* 0x0000000a11177c20 */ /* 0x000fe20008400000 */
[----:B------:R-:W-:Y:S01]  /*93b0*/  PRMT R6, R13, 0x7604, R19 ;  /* 0x000076040d067816 */ /* 0x000fe20000000013 */
[----:B------:R-:W-:Y:S01]  /*93c0*/  FFMA R24, R152, R24, R106 ;  /* 0x0000001898187223 */ /* 0x000fe2000000006a */
[----:B------:R-:W-:Y:S01]  /*93d0*/  FADD R13, R4, -UR11 ;  /* 0x8000000b040d7e21 */ /* 0x000fe20008000000 */
[----:B------:R-:W-:Y:S01]  /*93e0*/  FMUL R7, R7, UR6 ;  /* 0x0000000607077c20 */ /* 0x000fe20008400000 */
[----:B------:R-:W-:Y:S01]  /*93f0*/  @P1 FMUL R15, R15, UR10 ;  /* 0x0000000a0f0f1c20 */ /* 0x000fe20008400000 */
[----:B------:R-:W-:Y:S01]  /*9400*/  FSEL R23, R17, R23, !P1 ;  /* 0x0000001711177208 */ /* 0x000fe20004800000 */
[----:B------:R-:W-:Y:S01]  /*9410*/  FMUL R13, R13, UR6 ;  /* 0x000000060d0d7c20 */ /* 0x000fe20008400000 */
[----:B------:R-:W-:Y:S01]  /*9420*/  FMNMX3 R81, R81, |R17|, |R9|, !PT ;  /* 0x4000001151517276 */ /* 0x000fe20007800409 */
[----:B------:R-:W-:Y:S01]  /*9430*/  FMUL R17, R24, UR10 ;  /* 0x0000000a18117c20 */ /* 0x000fe20008400000 */
[----:B------:R-:W-:Y:S01]  /*9440*/  FADD R5, R5, -UR11 ;  /* 0x8000000b05057e21 */ /* 0x000fe20008000000 */
[----:B------:R-:W-:Y:S01]  /*9450*/  FADD R19, R2, -UR11 ;  /* 0x8000000b02137e21 */ /* 0x000fe20008000000 */
[----:B------:R-:W-:Y:S01]  /*9460*/  FFMA R4, R153, R7, R107 ;  /* 0x0000000799047223 */ /* 0x000fe2000000006b */
[----:B------:R-:W-:Y:S01]  /*9470*/  IADD3 R2, PT, PT, R100, 0x300, RZ ;  /* 0x0000030064027810 */ /* 0x000fe20007ffe0ff */
[----:B------:R-:W-:Y:S01]  /*9480*/  FFMA R13, R150, R13, R104 ;  /* 0x0000000d960d7223 */ /* 0x000fe20000000068 */
[----:B------:R-:W-:Y:S01]  /*9490*/  F2FP.SATFINITE.E4M3.F32.PACK_AB_MERGE_C R7, RZ, R12, RZ ;  /* 0x0000000cff07723e */ /* 0x000fe200048070ff */
[----:B------:R-:W-:Y:S01]  /*94a0*/  FMUL R5, R5, UR6 ;  /* 0x0000000605057c20 */ /* 0x000fe20008400000 */
[----:B------:R-:W-:-:S02]  /*94b0*/  F2FP.SATFINITE.E4M3.F32.PACK_AB_MERGE_C R15, RZ, R15, RZ ;  /* 0x0000000fff0f723e */ /* 0x000fc400048070ff */
[----:B------:R-:W-:Y:S01]  /*94c0*/  FSEL R12, R24, R17, !P1 ;  /* 0x00000011180c7208 */ /* 0x000fe20004800000 */
[----:B------:R-:W-:Y:S01]  /*94d0*/  FADD R17, R3, -UR11 ;  /* 0x8000000b03117e21 */ /* 0x000fe20008000000 */
[----:B------:R-:W-:Y:S01]  /*94e0*/  PRMT R7, R15, 0x7604, R7 ;  /* 0x000076040f077816 */ /* 0x000fe20000000007 */
[----:B------:R-:W-:Y:S01]  /*94f0*/  @P1 FMUL R9, R9, UR10 ;  /* 0x0000000a09091c20 */ /* 0x000fe20008400000 */
[----:B------:R-:W-:-:S04]  /*9500*/  IMAD.WIDE.U32 R2, R2, 0x2, R96 ;  /* 0x0000000202027825 */ /* 0x000fc800078e0060 */
[----:B------:R-:W-:Y:S01]  /*9510*/  FMUL R15, R13, UR10 ;  /* 0x0000000a0d0f7c20 */ /* 0x000fe20008400000 */
[----:B------:R-:W-:Y:S01]  /*9520*/  FFMA R5, R151, R5, R105 ;  /* 0x0000000597057223 */ /* 0x000fe20000000069 */
[----:B------:R-:W-:Y:S01]  /*9530*/  FMNMX3 R81, R81, |R24|, |R4|, !PT ;  /* 0x4000001851517276 */ /* 0x000fe20007800404 */
[----:B------:R-:W-:Y:S01]  /*9540*/  FMUL R19, R19, UR6 ;  /* 0x0000000613137c20 */ /* 0x000fe20008400000 */
[----:B------:R-:W-:Y:S01]  /*9550*/  F2FP.SATFINITE.E4M3.F32.PACK_AB_MERGE_C R23, RZ, R23, RZ ;  /* 0x00000017ff17723e */ /* 0x000fe200048070ff */
[----:B------:R0:W-:Y:S01]  /*9560*/  STG.E.U16 desc[UR8][R2.64], R95 ;  /* 0x0000005f02007986 */ /* 0x0001e2000c101508 */
[----:B------:R-:W-:Y:S01]  /*9570*/  F2FP.SATFINITE.E4M3.F32.PACK_AB_MERGE_C R9, RZ, R9, RZ ;  /* 0x00000009ff09723e */ /* 0x000fe200048070ff */
[----:B------:R-:W-:Y:S01]  /*9580*/  FMUL R17, R17, UR6 ;  /* 0x0000000611117c20 */ /* 0x000fe20008400000 */
[----:B------:R-:W-:Y:S02]  /*9590*/  FSEL R15, R13, R15, !P1 ;  /* 0x0000000f0d0f7208 */ /* 0x000fe40004800000 */
[----:B------:R-:W-:Y:S01]  /*95a0*/  FMNMX3 R81, R81, |R13|, |R5|, !PT ;  /* 0x4000000d51517276 */ /* 0x000fe20007800405 */
[----:B------:R-:W-:Y:S01]  /*95b0*/  FFMA R13, R148, R19, R102 ;  /* 0x00000013940d7223 */ /* 0x000fe20000000066 */
[----:B------:R-:W-:Y:S01]  /*95c0*/  @P1 FMUL R4, R4, UR10 ;  /* 0x0000000a04041c20 */ /* 0x000fe20008400000 */
[----:B------:R-:W-:-:S02]  /*95d0*/  PRMT R19, R9, 0x7604, R23 ;  /* 0x0000760409137816 */ /* 0x000fc40000000017 */
[----:B0-----:R-:W-:Y:S01]  /*95e0*/  IADD3 R2, PT, PT, R100, 0x400, RZ ;  /* 0x0000040064027810 */ /* 0x001fe20007ffe0ff */
[----:B------:R-:W-:Y:S01]  /*95f0*/  FFMA R9, R149, R17, R103 ;  /* 0x0000001195097223 */ /* 0x000fe20000000067 */
[----:B------:R-:W-:Y:S01]  /*9600*/  FMUL R17, R13, UR10 ;  /* 0x0000000a0d117c20 */ /* 0x000fe20008400000 */
[----:B------:R-:W-:Y:S02]  /*9610*/  @P1 FMUL R5, R5, UR10 ;  /* 0x0000000a05051c20 */ /* 0x000fe40008400000 */
[----:B------:R-:W-:Y:S01]  /*9620*/  IMAD.WIDE.U32 R2, R2, 0x2, R96 ;  /* 0x0000000202027825 */ /* 0x000fe200078e0060 */
[----:B------:R-:W-:-:S03]  /*9630*/  F2FP.SATFINITE.E4M3.F32.PACK_AB_MERGE_C R12, RZ, R12, RZ ;  /* 0x0000000cff0c723e */ /* 0x000fc600048070ff */
[----:B------:R-:W-:Y:S01]  /*9640*/  @P1 FMUL R89, R89, UR10 ;  /* 0x0000000a59591c20 */ /* 0x000fe20008400000 */
[----:B------:R-:W-:Y:S01]  /*9650*/  F2FP.SATFINITE.E4M3.F32.PACK_AB_MERGE_C R4, RZ, R4, RZ ;  /* 0x00000004ff04723e */ /* 0x000fe200048070ff */
[----:B------:R-:W-:Y:S01]  /*9660*/  @P1 FMUL R25, R25, UR10 ;  /* 0x0000000a19191c20 */ /* 0x000fe20008400000 */
[----:B------:R-:W-:Y:S01]  /*9670*/  @P1 FMUL R85, R85, UR10 ;  /* 0x0000000a55551c20 */ /* 0x000fe20008400000 */
[----:B------:R-:W-:Y:S01]  /*9680*/  FSEL R23, R13, R17, !P1 ;  /* 0x000000110d177208 */ /* 0x000fe20004800000 */
[----:B------:R0:W-:Y:S01]  /*9690*/  STG.E.U16 desc[UR8][R2.64], R93 ;  /* 0x0000005d02007986 */ /* 0x0001e2000c101508 */
[----:B------:R-:W-:Y:S02]  /*96a0*/  PRMT R17, R4, 0x7604, R12 ;  /* 0x0000760404117816 */ /* 0x000fe4000000000c */
[----:B------:R-:W-:Y:S02]  /*96b0*/  F2FP.SATFINITE.E4M3.F32.PACK_AB_MERGE_C R15, RZ, R15, RZ ;  /* 0x0000000fff0f723e */ /* 0x000fe400048070ff */
[----:B------:R-:W-:-:S02]  /*96c0*/  F2FP.SATFINITE.E4M3.F32.PACK_AB_MERGE_C R5, RZ, R5, RZ ;  /* 0x00000005ff05723e */ /* 0x000fc400048070ff */
[----:B------:R-:W-:Y:S02]  /*96d0*/  FMNMX3 R13, R81, |R13|, |R9|, !PT ;  /* 0x4000000d510d7276 */ /* 0x000fe40007800409 */
[C---:B------:R-:W-:Y:S02]  /*96e0*/  IADD3 R4, PT, PT, R100.reuse, 0x600, RZ ;  /* 0x0000060064047810 */ /* 0x040fe40007ffe0ff */
[C---:B0-----:R-:W-:Y:S02]  /*96f0*/  IADD3 R2, PT, PT, R100.reuse, 0x500, RZ ;  /* 0x0000050064027810 */ /* 0x041fe40007ffe0ff */
[----:B------:R-:W-:Y:S02]  /*9700*/  F2FP.SATFINITE.E4M3.F32.PACK_AB_MERGE_C R90, RZ, R90, RZ ;  /* 0x0000005aff5a723e */ /* 0x000fe400048070ff */
[----:B------:R-:W-:Y:S02]  /*9710*/  F2FP.SATFINITE.E4M3.F32.PACK_AB_MERGE_C R89, RZ, R89, RZ ;  /* 0x00000059ff59723e */ /* 0x000fe400048070ff */
[----:B------:R-:W-:-:S02]  /*9720*/  IADD3 R12, PT, PT, R100, 0x700, RZ ;  /* 0x00000700640c7810 */ /* 0x000fc40007ffe0ff */
[----:B------:R-:W-:Y:S02]  /*9730*/  F2FP.SATFINITE.E4M3.F32.PACK_AB_MERGE_C R27, RZ, R27, RZ ;  /* 0x0000001bff1b723e */ /* 0x000fe400048070ff */
[----:B------:R-:W-:Y:S02]  /*9740*/  F2FP.SATFINITE.E4M3.F32.PACK_AB_MERGE_C R25, RZ, R25, RZ ;  /* 0x00000019ff19723e */ /* 0x000fe400048070ff */
[----:B------:R-:W-:Y:S01]  /*9750*/  IADD3 R24, PT, PT, R100, 0x800, RZ ;  /* 0x0000080064187810 */ /* 0x000fe20007ffe0ff */
[----:B------:R-:W-:Y:S01]  /*9760*/  FMUL R83, R80, UR10 ;  /* 0x0000000a50537c20 */ /* 0x000fe20008400000 */
[----:B------:R-:W-:Y:S01]  /*9770*/  F2FP.SATFINITE.E4M3.F32.PACK_AB_MERGE_C R86, RZ, R86, RZ ;  /* 0x00000056ff56723e */ /* 0x000fe200048070ff */
[----:B------:R-:W-:Y:S01]  /*9780*/  @P1 FMUL R26, R26, UR10 ;  /* 0x0000000a1a1a1c20 */ /* 0x000fe20008400000 */
[----:B------:R-:W-:Y:S01]  /*9790*/  F2FP.SATFINITE.E4M3.F32.PACK_AB_MERGE_C R85, RZ, R85, RZ ;  /* 0x00000055ff55723e */ /* 0x000fe200048070ff */
[----:B------:R-:W-:Y:S01]  /*97a0*/  IMAD.WIDE.U32 R2, R2, 0x2, R96 ;  /* 0x0000000202027825 */ /* 0x000fe200078e0060 */
[----:B------:R-:W-:Y:S01]  /*97b0*/  PRMT R15, R5, 0x7604, R15 ;  /* 0x00007604050f7816 */ /* 0x000fe2000000000f */
[----:B------:R0:W-:Y:S01]  /*97c0*/  STL [R1+0x18], R13 ;  /* 0x0000180d01007387 */ /* 0x0001e20000100800 */
[----:B------:R-:W-:Y:S01]  /*97d0*/  PRMT R89, R89, 0x7604, R90 ;  /* 0x0000760459597816 */ /* 0x000fe2000000005a */
[----:B------:R-:W-:Y:S01]  /*97e0*/  IMAD.WIDE.U32 R4, R4, 0x2, R96 ;  /* 0x0000000204047825 */ /* 0x000fe200078e0060 */
[----:B------:R-:W-:-:S03]  /*97f0*/  PRMT R10, R25, 0x7604, R27 ;  /* 0x00007604190a7816 */ /* 0x000fc6000000001b */
[----:B------:R-:W-:Y:S01]  /*9800*/  @P1 FMUL R78, R78, UR10 ;  /* 0x0000000a4e4e1c20 */ /* 0x000fe20008400000 */
[----:B------:R-:W-:Y:S01]  /*9810*/  PRMT R85, R85, 0x7604, R86 ;  /* 0x0000760455557816 */ /* 0x000fe20000000056 */
[----:B------:R-:W-:Y:S01]  /*9820*/  IMAD.WIDE.U32 R24, R24, 0x2, R96 ;  /* 0x0000000218187825 */ /* 0x000fe200078e0060 */
[----:B------:R-:W-:-:S03]  /*9830*/  FSEL R80, R80, R83, !P1 ;  /* 0x0000005350507208 */ /* 0x000fc60004800000 */
[----:B0-----:R-:W-:-:S04]  /*9840*/  IMAD.WIDE.U32 R12, R12, 0x2, R96 ;  /* 0x000000020c0c7825 */ /* 0x001fc800078e0060 */
[----:B------:R-:W-:Y:S01]  /*9850*/  @P1 FMUL R75, R75, UR10 ;  /* 0x0000000a4b4b1c20 */ /* 0x000fe20008400000 */
[----:B------:R-:W-:Y:S01]  /*9860*/  F2FP.SATFINITE.E4M3.F32.PACK_AB_MERGE_C R31, RZ, R31, RZ ;  /* 0x0000001fff1f723e */ /* 0x000fe200048070ff */
[----:B------:R0:W-:Y:S01]  /*9870*/  STG.E.U16 desc[UR8][R2.64], R92 ;  /* 0x0000005c02007986 */ /* 0x0001e2000c101508 */
[----:B------:R-:W-:Y:S01]  /*9880*/  F2FP.SATFINITE.E4M3.F32.PACK_AB_MERGE_C R26, RZ, R26, RZ ;  /* 0x0000001aff1a723e */ /* 0x000fe200048070ff */
[----:B------:R-:W-:Y:S01]  /*9890*/  @P1 FMUL R77, R77, UR10 ;  /* 0x0000000a4d4d1c20 */ /* 0x000fe20008400000 */
[----:B------:R-:W-:Y:S01]  /*98a0*/  @P1 FMUL R9, R9, UR10 ;  /* 0x0000000a09091c20 */ /* 0x000fe20008400000 */
[----:B------:R1:W-:Y:S01]  /*98b0*/  STG.E.U16 desc[UR8][R4.64], R89 ;  /* 0x0000005904007986 */ /* 0x0003e2000c101508 */
[----:B------:R-:W-:Y:S01]  /*98c0*/  @P1 FMUL R71, R71, UR10 ;  /* 0x0000000a47471c20 */ /* 0x000fe20008400000 */
[----:B------:R-:W-:Y:S02]  /*98d0*/  F2FP.SATFINITE.E4M3.F32.PACK_AB_MERGE_C R80, RZ, R80, RZ ;  /* 0x00000050ff50723e */ /* 0x000fe400048070ff */
[----:B------:R2:W-:Y:S01]  /*98e0*/  STG.E.U16 desc[UR8][R12.64], R88 ;  /* 0x000000580c007986 */ /* 0x0005e2000c101508 */
[----:B------:R-:W-:-:S02]  /*98f0*/  F2FP.SATFINITE.E4M3.F32.PACK_AB_MERGE_C R78, RZ, R78, RZ ;  /* 0x0000004eff4e723e */ /* 0x000fc400048070ff */
[C---:B0-----:R-:W-:Y:S01]  /*9900*/  IADD3 R2, PT, PT, R100.reuse, 0x900, RZ ;  /* 0x0000090064027810 */ /* 0x041fe20007ffe0ff */
[----:B------:R0:W-:Y:S01]  /*9910*/  STG.E.U16 desc[UR8][R24.64], R85 ;  /* 0x0000005518007986 */ /* 0x0001e2000c101508 */
[----:B------:R-:W-:Y:S01]  /*9920*/  @P1 FMUL R73, R73, UR10 ;  /* 0x0000000a49491c20 */ /* 0x000fe20008400000 */
[----:B-1----:R-:W-:Y:S01]  /*9930*/  IADD3 R4, PT, PT, R100, 0xa00, RZ ;  /* 0x00000a0064047810 */ /* 0x002fe20007ffe0ff */
[----:B------:R-:W-:Y:S01]  /*9940*/  @P1 FMUL R67, R67, UR10 ;  /* 0x0000000a43431c20 */ /* 0x000fe20008400000 */
[----:B------:R-:W-:Y:S02]  /*9950*/  PRMT R8, R26, 0x7604, R31 ;  /* 0x000076041a087816 */ /* 0x000fe4000000001f */
[----:B--2---:R-:W-:Y:S01]  /*9960*/  IADD3 R12, PT, PT, R100, 0xb00, RZ ;  /* 0x00000b00640c7810 */ /* 0x004fe20007ffe0ff */
[----:B------:R-:W-:Y:S01]  /*9970*/  @P1 FMUL R69, R69, UR10 ;  /* 0x0000000a45451c20 */ /* 0x000fe20008400000 */
[----:B------:R-:W-:Y:S01]  /*9980*/  F2FP.SATFINITE.E4M3.F32.PACK_AB_MERGE_C R79, RZ, R79, RZ ;  /* 0x0000004fff4f723e */ /* 0x000fe200048070ff */
[----:B------:R-:W-:Y:S01]  /*9990*/  IMAD.WIDE.U32 R2, R2, 0x2, R96 ;  /* 0x0000000202027825 */ /* 0x000fe200078e0060 */
[----:B------:R-:W-:-:S02]  /*99a0*/  F2FP.SATFINITE.E4M3.F32.PACK_AB_MERGE_C R75, RZ, R75, RZ ;  /* 0x0000004bff4b723e */ /* 0x000fc400048070ff */
[C---:B0-----:R-:W-:Y:S02]  /*99b0*/  IADD3 R24, PT, PT, R100.reuse, 0xc00, RZ ;  /* 0x00000c0064187810 */ /* 0x041fe40007ffe0ff */
[----:B------:R-:W-:Y:S01]  /*99c0*/  IADD3 R26, PT, PT, R100, 0xd00, RZ ;  /* 0x00000d00641a7810 */ /* 0x000fe20007ffe0ff */
[----:B------:R-:W-:Y:S01]  /*99d0*/  @P1 FMUL R63, R63, UR10 ;  /* 0x0000000a3f3f1c20 */ /* 0x000fe20008400000 */
[----:B------:R-:W-:Y:S01]  /*99e0*/  F2FP.SATFINITE.E4M3.F32.PACK_AB_MERGE_C R74, RZ, R74, RZ ;  /* 0x0000004aff4a723e */ /* 0x000fe200048070ff */
[--C-:B------:R-:W-:Y:S01]  /*99f0*/  IMAD.WIDE.U32 R4, R4, 0x2, R96.reuse ;  /* 0x0000000204047825 */ /* 0x100fe200078e0060 */
[----:B------:R-:W-:Y:S02]  /*9a00*/  F2FP.SATFINITE.E4M3.F32.PACK_AB_MERGE_C R77, RZ, R77, RZ ;  /* 0x0000004dff4d723e */ /* 0x000fe400048070ff */
[----:B------:R-:W-:Y:S02]  /*9a10*/  F2FP.SATFINITE.E4M3.F32.PACK_AB_MERGE_C R23, RZ, R23, RZ ;  /* 0x00000017ff17723e */ /* 0x000fe400048070ff */
[----:B------:R-:W-:Y:S01]  /*9a20*/  F2FP.SATFINITE.E4M3.F32.PACK_AB_MERGE_C R9, RZ, R9, RZ ;  /* 0x00000009ff09723e */ /* 0x000fe200048070ff */
[----:B------:R-:W-:Y:S01]  /*9a30*/  IMAD.WIDE.U32 R12, R12, 0x2, R96 ;  /* 0x000000020c0c7825 */ /* 0x000fe200078e0060 */
[----:B------:R-:W-:-:S03]  /*9a40*/  IADD3 R39, PT, PT, R100, 0xe00, RZ ;  /* 0x00000e0064277810 */ /* 0x000fc60007ffe0ff */
[----:B------:R-:W-:Y:S01]  /*9a50*/  @P1 FMUL R65, R65, UR10 ;  /* 0x0000000a41411c20 */ /* 0x000fe20008400000 */
[----:B------:R-:W-:Y:S01]  /*9a60*/  PRMT R78, R78, 0x7604, R80 ;  /* 0x000076044e4e7816 */ /* 0x000fe20000000050 */
[--C-:B------:R-:W-:Y:S01]  /*9a70*/  IMAD.WIDE.U32 R24, R24, 0x2, R96.reuse ;  /* 0x0000000218187825 */ /* 0x100fe200078e0060 */
[----:B------:R-:W-:Y:S02]  /*9a80*/  F2FP.SATFINITE.E4M3.F32.PACK_AB_MERGE_C R76, RZ, R76, RZ ;  /* 0x0000004cff4c723e */ /* 0x000fe400048070ff */
[----:B------:R-:W-:Y:S02]  /*9a90*/  F2FP.SATFINITE.E4M3.F32.PACK_AB_MERGE_C R71, RZ, R71, RZ ;  /* 0x00000047ff47723e */ /* 0x000fe400048070ff */
[----:B------:R-:W-:Y:S01]  /*9aa0*/  IADD3 R35, PT, PT, R100, 0xf00, RZ ;  /* 0x00000f0064237810 */ /* 0x000fe20007ffe0ff */
[----:B------:R-:W-:Y:S01]  /*9ab0*/  IMAD.WIDE.U32 R26, R26, 0x2, R96 ;  /* 0x000000021a1a7825 */ /* 0x000fe200078e0060 */
[----:B------:R-:W-:Y:S02]  /*9ac0*/  PRMT R75, R75, 0x7604, R79 ;  /* 0x000076044b4b7816 */ /* 0x000fe4000000004f */
[----:B------:R-:W-:-:S02]  /*9ad0*/  F2FP.SATFINITE.E4M3.F32.PACK_AB_MERGE_C R70, RZ, R70, RZ ;  /* 0x00000046ff46723e */ /* 0x000fc400048070ff */
[----:B------:R-:W-:Y:S02]  /*9ae0*/  F2FP.SATFINITE.E4M3.F32.PACK_AB_MERGE_C R73, RZ, R73, RZ ;  /* 0x00000049ff49723e */ /* 0x000fe400048070ff */
[----:B------:R-:W-:Y:S01]  /*9af0*/  IADD3 R33, PT, PT, R100, 0x1000, RZ ;  /* 0x0000100064217810 */ /* 0x000fe20007ffe0ff */
[----:B------:R0:W-:Y:S01]  /*9b00*/  STG.E.U16 desc[UR8][R2.64], R84 ;  /* 0x0000005402007986 */ /* 0x0001e2000c101508 */
[----:B------:R-:W-:Y:S02]  /*9b10*/  PRMT R74, R77, 0x7604, R74 ;  /* 0x000076044d4a7816 */ /* 0x000fe4000000004a */
[----:B------:R-:W-:Y:S02]  /*9b20*/  F2FP.SATFINITE.E4M3.F32.PACK_AB_MERGE_C R72, RZ, R72, RZ ;  /* 0x00000048ff48723e */ /* 0x000fe400048070ff */
[----:B------:R-:W-:Y:S02]  /*9b30*/  F2FP.SATFINITE.E4M3.F32.PACK_AB_MERGE_C R67, RZ, R67, RZ ;  /* 0x00000043ff43723e */ /* 0x000fe400048070ff */
[----:B------:R-:W-:-:S02]  /*9b40*/  PRMT R9, R9, 0x7604, R23 ;  /* 0x0000760409097816 */ /* 0x000fc40000000017 */
[C---:B------:R-:W-:Y:S01]  /*9b50*/  IADD3 R31, PT, PT, R100.reuse, 0x1100, RZ ;  /* 0x00001100641f7810 */ /* 0x040fe20007ffe0ff */
[----:B------:R1:W-:Y:S01]  /*9b60*/  STG.E.U16 desc[UR8][R4.64], R0 ;  /* 0x0000000004007986 */ /* 0x0003e2000c101508 */
[----:B------:R-:W-:Y:S01]  /*9b70*/  F2FP.SATFINITE.E4M3.F32.PACK_AB_MERGE_C R66, RZ, R66, RZ ;  /* 0x00000042ff42723e */ /* 0x000fe200048070ff */
[----:B0-----:R-:W-:Y:S01]  /*9b80*/  IMAD.WIDE.U32 R2, R39, 0x2, R96 ;  /* 0x0000000227027825 */ /* 0x001fe200078e0060 */
[----:B------:R-:W-:Y:S02]  /*9b90*/  F2FP.SATFINITE.E4M3.F32.PACK_AB_MERGE_C R69, RZ, R69, RZ ;  /* 0x00000045ff45723e */ /* 0x000fe400048070ff */
[----:B------:R-:W-:Y:S01]  /*9ba0*/  IADD3 R23, PT, PT, R100, 0x1200, RZ ;  /* 0x0000120064177810 */ /* 0x000fe20007ffe0ff */
[----:B------:R0:W-:Y:S01]  /*9bb0*/  STG.E.U16 desc[UR8][R12.64], R78 ;  /* 0x0000004e0c007986 */ /* 0x0001e2000c101508 */
[----:B------:R-:W-:Y:S02]  /*9bc0*/  PRMT R71, R71, 0x7604, R76 ;  /* 0x0000760447477816 */ /* 0x000fe4000000004c */
[----:B------:R-:W-:-:S02]  /*9bd0*/  F2FP.SATFINITE.E4M3.F32.PACK_AB_MERGE_C R68, RZ, R68, RZ ;  /* 0x00000044ff44723e */ /* 0x000fc400048070ff */
[----:B------:R-:W-:Y:S01]  /*9be0*/  F2FP.SATFINITE.E4M3.F32.PACK_AB_MERGE_C R63, RZ, R63, RZ ;  /* 0x0000003fff3f723e */ /* 0x000fe200048070ff */
[----:B-1----:R-:W-:Y:S01]  /*9bf0*/  IMAD.WIDE.U32 R4, R35, 0x2, R96 ;  /* 0x0000000223047825 */ /* 0x002fe200078e0060 */
[----:B------:R-:W-:Y:S01]  /*9c00*/  PRMT R70, R73, 0x7604, R70 ;  /* 0x0000760449467816 */ /* 0x000fe20000000046 */
[----:B------:R1:W-:Y:S01]  /*9c10*/  STG.E.U16 desc[UR8][R24.64], R75 ;  /* 0x0000004b18007986 */ /* 0x0003e2000c101508 */
[----:B------:R-:W-:Y:S02]  /*9c20*/  IADD3 R39, PT, PT, R100, 0x1300, RZ ;  /* 0x0000130064277810 */ /* 0x000fe40007ffe0ff */
[----:B------:R-:W-:Y:S01]  /*9c30*/  PRMT R67, R67, 0x7604, R72 ;  /* 0x0000760443437816 */ /* 0x000fe20000000048 */
[----:B0-----:R-:W-:Y:S01]  /*9c40*/  IMAD.WIDE.U32 R12, R33, 0x2, R96 ;  /* 0x00000002210c7825 */ /* 0x001fe200078e0060 */
[----:B------:R-:W-:Y:S01]  /*9c50*/  F2FP.SATFINITE.E4M3.F32.PACK_AB_MERGE_C R62, RZ, R62, RZ ;  /* 0x0000003eff3e723e */ /* 0x000fe200048070ff */
[----:B------:R0:W-:Y:S01]  /*9c60*/  STG.E.U16 desc[UR8][R26.64], R74 ;  /* 0x0000004a1a007986 */ /* 0x0001e2000c101508 */
[----:B------:R-:W-:-:S02]  /*9c70*/  F2FP.SATFINITE.E4M3.F32.PACK_AB_MERGE_C R65, RZ, R65, RZ ;  /* 0x00000041ff41723e */ /* 0x000fc400048070ff */
[C---:B------:R-:W-:Y:S02]  /*9c80*/  IADD3 R35, PT, PT, R100.reuse, 0x1400, RZ ;  /* 0x0000140064237810 */ /* 0x040fe40007ffe0ff */
[----:B------:R-:W-:Y:S01]  /*9c90*/  PRMT R66, R69, 0x7604, R66 ;  /* 0x0000760445427816 */ /* 0x000fe20000000042 */
[----:B-1----:R-:W-:Y:S01]  /*9ca0*/  IMAD.WIDE.U32 R24, R31, 0x2, R96 ;  /* 0x000000021f187825 */ /* 0x002fe200078e0060 */
[C---:B------:R-:W-:Y:S01]  /*9cb0*/  IADD3 R33, PT, PT, R100.reuse, 0x1500, RZ ;  /* 0x0000150064217810 */ /* 0x040fe20007ffe0ff */
[----:B------:R1:W-:Y:S01]  /*9cc0*/  STG.E.U16 desc[UR8][R2.64], R71 ;  /* 0x0000004702007986 */ /* 0x0003e2000c101508 */
[----:B------:R-:W-:Y:S02]  /*9cd0*/  PRMT R63, R63, 0x7604, R68 ;  /* 0x000076043f3f7816 */ /* 0x000fe40000000044 */
[C---:B------:R-:W-:Y:S01]  /*9ce0*/  IADD3 R31, PT, PT, R100.reuse, 0x1600, RZ ;  /* 0x00001600641f7810 */ /* 0x040fe20007ffe0ff */
[----:B0-----:R-:W-:Y:S01]  /*9cf0*/  IMAD.WIDE.U32 R26, R23, 0x2, R96 ;  /* 0x00000002171a7825 */ /* 0x001fe200078e0060 */
[----:B------:R-:W-:Y:S01]  /*9d00*/  IADD3 R23, PT, PT, R100, 0x1700, RZ ;  /* 0x0000170064177810 */ /* 0x000fe20007ffe0ff */
[----:B------:R0:W-:Y:S01]  /*9d10*/  STG.E.U16 desc[UR8][R4.64], R70 ;  /* 0x0000004604007986 */ /* 0x0001e2000c101508 */
[----:B------:R-:W-:-:S02]  /*9d20*/  PRMT R62, R65, 0x7604, R62 ;  /* 0x00007604413e7816 */ /* 0x000fc4000000003e */
[C---:B------:R-:W-:Y:S01]  /*9d30*/  IADD3 R82, PT, PT, R100.reuse, 0x1800, RZ ;  /* 0x0000180064527810 */ /* 0x040fe20007ffe0ff */
[----:B------:R2:W-:Y:S01]  /*9d40*/  STG.E.U16 desc[UR8][R12.64], R67 ;  /* 0x000000430c007986 */ /* 0x0005e2000c101508 */
[C---:B------:R-:W-:Y:S01]  /*9d50*/  IADD3 R80, PT, PT, R100.reuse, 0x1900, RZ ;  /* 0x0000190064507810 */ /* 0x040fe20007ffe0ff */
[--C-:B-1----:R-:W-:Y:S01]  /*9d60*/  IMAD.WIDE.U32 R2, R39, 0x2, R96.reuse ;  /* 0x0000000227027825 */ /* 0x102fe200078e0060 */
[C---:B------:R-:W-:Y:S01]  /*9d70*/  IADD3 R78, PT, PT, R100.reuse, 0x1a00, RZ ;  /* 0x00001a00644e7810 */ /* 0x040fe20007ffe0ff */
[----:B------:R1:W-:Y:S01]  /*9d80*/  STG.E.U16 desc[UR8][R24.64], R66 ;  /* 0x0000004218007986 */ /* 0x0003e2000c101508 */
[C---:B------:R-:W-:Y:S01]  /*9d90*/  IADD3 R76, PT, PT, R100.reuse, 0x1b00, RZ ;  /* 0x00001b00644c7810 */ /* 0x040fe20007ffe0ff */
[--C-:B0-----:R-:W-:Y:S02]  /*9da0*/  IMAD.WIDE.U32 R4, R35, 0x2, R96.reuse ;  /* 0x0000000223047825 */ /* 0x101fe400078e0060 */
[----:B------:R0:W-:Y:S01]  /*9db0*/  STG.E.U16 desc[UR8][R26.64], R63 ;  /* 0x0000003f1a007986 */ /* 0x0001e2000c101508 */
[----:B------:R-:W-:Y:S01]  /*9dc0*/  IADD3 R74, PT, PT, R100, 0x1c00, RZ ;  /* 0x00001c00644a7810 */ /* 0x000fe20007ffe0ff */
[----:B--2---:R-:W-:-:S02]  /*9dd0*/  IMAD.WIDE.U32 R12, R33, 0x2, R96 ;  /* 0x00000002210c7825 */ /* 0x004fc400078e0060 */
[----:B------:R2:W-:Y:S01]  /*9de0*/  STG.E.U16 desc[UR8][R2.64], R62 ;  /* 0x0000003e02007986 */ /* 0x0005e2000c101508 */
[C---:B------:R-:W-:Y:S01]  /*9df0*/  IADD3 R72, PT, PT, R100.reuse, 0x1d00, RZ ;  /* 0x00001d0064487810 */ /* 0x040fe20007ffe0ff */
[--C-:B-1----:R-:W-:Y:S02]  /*9e00*/  IMAD.WIDE.U32 R24, R31, 0x2, R96.reuse ;  /* 0x000000021f187825 */ /* 0x102fe400078e0060 */
[----:B------:R1:W-:Y:S01]  /*9e10*/  STG.E.U16 desc[UR8][R4.64], R58 ;  /* 0x0000003a04007986 */ /* 0x0003e2000c101508 */
[----:B------:R-:W-:Y:S01]  /*9e20*/  IADD3 R70, PT, PT, R100, 0x1e00, RZ ;  /* 0x00001e0064467810 */ /* 0x000fe20007ffe0ff */
[--C-:B------:R-:W-:Y:S02]  /*9e30*/  IMAD.WIDE.U32 R82, R82, 0x2, R96.reuse ;  /* 0x0000000252527825 */ /* 0x100fe400078e0060 */
[----:B------:R3:W-:Y:S02]  /*9e40*/  STG.E.U16 desc[UR8][R12.64], R56 ;  /* 0x000000380c007986 */ /* 0x0007e4000c101508 */
[--C-:B0-----:R-:W-:Y:S01]  /*9e50*/  IMAD.WIDE.U32 R26, R23, 0x2, R96.reuse ;  /* 0x00000002171a7825 */ /* 0x101fe200078e0060 */
        /* <DEDUP_REMOVED lines=9> */
[----:B--2---:R-:W-:Y:S01]  /*9ef0*/  IADD3 R62, PT, PT, R100, 0x2200, RZ ;  /* 0x00002200643e7810 */ /* 0x004fe20007ffe0ff */
[----:B------:R2:W-:Y:S02]  /*9f00*/  STG.E.U16 desc[UR8][R80.64], R46 ;  /* 0x0000002e50007986 */ /* 0x0005e4000c101508 */
[--C-:B------:R-:W-:Y:S01]  /*9f10*/  IMAD.WIDE.U32 R74, R74, 0x2, R96.reuse ;  /* 0x000000024a4a7825 */ /* 0x100fe200078e0060 */
[----:B------:R-:W-:Y:S01]  /*9f20*/  IADD3 R60, PT, PT, R100, 0x2300, RZ ;  /* 0x00002300643c7810 */ /* 0x000fe20007ffe0ff */
[----:B------:R2:W-:Y:S02]  /*9f30*/  STG.E.U16 desc[UR8][R78.64], R45 ;  /* 0x0000002d4e007986 */ /* 0x0005e4000c101508 */
[--C-:B------:R-:W-:Y:S01]  /*9f40*/  IMAD.WIDE.U32 R72, R72, 0x2, R96.reuse ;  /* 0x0000000248487825 */ /* 0x100fe200078e0060 */
[----:B-1----:R-:W-:Y:S01]  /*9f50*/  IADD3 R58, PT, PT, R100, 0x2400, RZ ;  /* 0x00002400643a7810 */ /* 0x002fe20007ffe0ff */
[----:B------:R2:W-:Y:S02]  /*9f60*/  STG.E.U16 desc[UR8][R76.64], R40 ;  /* 0x000000284c007986 */ /* 0x0005e4000c101508 */
[--C-:B------:R-:W-:Y:S01]  /*9f70*/  IMAD.WIDE.U32 R70, R70, 0x2, R96.reuse ;  /* 0x0000000246467825 */ /* 0x100fe200078e0060 */
[----:B---3--:R-:W-:Y:S01]  /*9f80*/  IADD3 R56, PT, PT, R100, 0x2500, RZ ;  /* 0x0000250064387810 */ /* 0x008fe20007ffe0ff */
[----:B------:R2:W-:Y:S02]  /*9f90*/  STG.E.U16 desc[UR8][R74.64], R36 ;  /* 0x000000244a007986 */ /* 0x0005e4000c101508 */
[--C-:B------:R-:W-:Y:S01]  /*9fa0*/  IMAD.WIDE.U32 R68, R68, 0x2, R96.reuse ;  /* 0x0000000244447825 */ /* 0x100fe200078e0060 */
[----:B------:R-:W-:Y:S01]  /*9fb0*/  IADD3 R54, PT, PT, R100, 0x2600, RZ ;  /* 0x0000260064367810 */ /* 0x000fe20007ffe0ff */
[----:B------:R2:W-:Y:S02]  /*9fc0*/  STG.E.U16 desc[UR8][R72.64], R38 ;  /* 0x0000002648007986 */ /* 0x0005e4000c101508 */
[--C-:B------:R-:W-:Y:S01]  /*9fd0*/  IMAD.WIDE.U32 R66, R66, 0x2, R96.reuse ;  /* 0x0000000242427825 */ /* 0x100fe200078e0060 */
[----:B0-----:R-:W-:Y:S01]  /*9fe0*/  IADD3 R52, PT, PT, R100, 0x2700, RZ ;  /* 0x0000270064347810 */ /* 0x001fe20007ffe0ff */
[----:B------:R2:W-:Y:S02]  /*9ff0*/  STG.E.U16 desc[UR8][R70.64], R37 ;  /* 0x0000002546007986 */ /* 0x0005e4000c101508 */
[--C-:B------:R-:W-:Y:S01]  /*a000*/  IMAD.WIDE.U32 R64, R64, 0x2, R96.reuse ;  /* 0x0000000240407825 */ /* 0x100fe200078e0060 */
[----:B------:R-:W-:Y:S01]  /*a010*/  IADD3 R50, PT, PT, R100, 0x2800, RZ ;  /* 0x0000280064327810 */ /* 0x000fe20007ffe0ff */
[----:B------:R2:W-:Y:S02]  /*a020*/  STG.E.U16 desc[UR8][R68.64], R32 ;  /* 0x0000002044007986 */ /* 0x0005e4000c101508 */
[--C-:B------:R-:W-:Y:S01]  /*a030*/  IMAD.WIDE.U32 R62, R62, 0x2, R96.reuse ;  /* 0x000000023e3e7825 */ /* 0x100fe200078e0060 */
[----:B----4-:R-:W-:Y:S01]  /*a040*/  IADD3 R48, PT, PT, R100, 0x2900, RZ ;  /* 0x0000290064307810 */ /* 0x010fe20007ffe0ff */
        /* <DEDUP_REMOVED lines=40> */
[----:B------:R2:W-:Y:S02]  /*a2d0*/  STG.E.U16 desc[UR8][R96.64], R9 ;  /* 0x0000000960007986 */ /* 0x0005e4000c101508 */
.L_x_10432:
        /* <DEDUP_REMOVED lines=8> */
.L_x_10412:
[----:B------:R-:W0:Y:S02]  /*a360*/  LDCU.64 UR6, c[0x0][0x3f8] ;  /* 0x00007f00ff0677ac */ /* 0x000e240008000a00 */
[----:B0-----:R-:W-:-:S04]  /*a370*/  UISETP.NE.U32.AND UP0, UPT, UR6, URZ, UPT ;  /* 0x000000ff0600728c */ /* 0x001fc8000bf05070 */
[----:B------:R-:W-:-:S09]  /*a380*/  UISETP.NE.AND.EX UP0, UPT, UR7, URZ, UPT, UP0 ;  /* 0x000000ff0700728c */ /* 0x000fd2000bf05300 */
[----:B------:R-:W-:Y:S05]  /*a390*/  BRA.U !UP0, `(.L_x_10434) ;  /* 0x0000000108a47547 */ /* 0x000fea000b800000 */
[----:B--2---:R-:W2:Y:S01]  /*a3a0*/  LDL.LU R2, [R1+0x18] ;  /* 0x0000180001027983 */ /* 0x004ea20000300800 */
        /* <DEDUP_REMOVED lines=34> */
.L_x_10441:
[----:B------:R-:W-:Y:S02]  /*a5d0*/  ISETP.NE.AND P0, PT, R251, RZ, PT ;  /* 0x000000fffb00720c */ /* 0x000fe40003f05270 */
[----:B-1----:R-:W-:-:S11]  /*a5e0*/  FMNMX R5, R3, R2, !PT ;  /* 0x0000000203057209 */ /* 0x002fd60007800000 */
[----:B------:R-:W-:Y:S05]  /*a5f0*/  @P0 BRA `(.L_x_10435) ;  /* 0x0000000000080947 */ /* 0x000fea0003800000 */
[----:B0-----:R-:W0:Y:S02]  /*a600*/  LDC.64 R2, c[0x0][0x3f8] ;  /* 0x0000fe00ff027b82 */ /* 0x001e240000000a00 */
[----:B0-----:R1:W-:Y:S02]  /*a610*/  REDG.E.MAX.S32.STRONG.GPU desc[UR8][R2.64], R5 ;  /* 0x000000050200798e */ /* 0x0013e4000d12e308 */
.L_x_10435:
[----:B------:R-:W-:Y:S05]  /*a620*/  BSYNC B0 ;  /* 0x0000000000007941 */ /* 0x000fea0003800000 */
.L_x_10434:
        /* <DEDUP_REMOVED lines=12> */
[----:B012---:R-:W-:Y:S05]  /*a6f0*/  CALL.REL.NOINC `($__internal_170_$__cuda_sm20_rcp_rn_f32_slowpath) ;  /* 0x00000000005c7944 */ /* 0x007fea0003c00000 */
[----:B------:R-:W-:Y:S05]  /*a700*/  BRA `(.L_x_10438) ;  /* 0x0000000000147947 */ /* 0x000fea0003800000 */
.L_x_10437:
[----:B------:R-:W3:Y:S01]  /*a710*/  MUFU.RCP R0, UR10 ;  /* 0x0000000a00007d08 */ /* 0x000ee20008001000 */
[----:B012---:R-:W-:-:S05]  /*a720*/  MOV R3, UR10 ;  /* 0x0000000a00037c02 */ /* 0x007fca0008000f00 */
[----:B---3--:R-:W-:-:S04]  /*a730*/  FFMA R2, R0, R3, -1 ;  /* 0xbf80000000027423 */ /* 0x008fc80000000003 */
[----:B------:R-:W-:-:S04]  /*a740*/  FADD.FTZ R3, -R2, -RZ ;  /* 0x800000ff02037221 */ /* 0x000fc80000010100 */
[----:B------:R-:W-:-:S07]  /*a750*/  FFMA R0, R0, R3, R0 ;  /* 0x0000000300007223 */ /* 0x000fce0000000000 */
.L_x_10438:
[----:B------:R-:W0:Y:S02]  /*a760*/  LDC.64 R2, c[0x0][0x3f0] ;  /* 0x0000fc00ff027b82 */ /* 0x000e240000000a00 */
[----:B0-----:R-:W-:Y:S01]  /*a770*/  STG.E desc[UR8][R2.64], R0 ;  /* 0x0000000002007986 */ /* 0x001fe2000c101908 */
[----:B------:R-:W-:Y:S05]  /*a780*/  EXIT ;  /* 0x000000000000794d */ /* 0x000fea0003800000 */
.L_x_10436:
[----:B------:R-:W-:Y:S02]  /*a790*/  MOV R5, 0x2 ;  /* 0x0000000200057802 */ /* 0x000fe40000000f00 */
[----:B------:R-:W-:Y:S02]  /*a7a0*/  MOV R7, 0x1f ;  /* 0x0000001f00077802 */ /* 0x000fe40000000f00 */
[----:B------:R-:W-:-:S07]  /*a7b0*/  MOV R4, 0xffffffff ;  /* 0xffffffff00047802 */ /* 0x000fce0000000f00 */
[----:B01----:R-:W-:Y:S05]  /*a7c0*/  WARPSYNC.COLLECTIVE R4, `(.L_x_10439) ;  /* 0x0000000004087348 */ /* 0x003fea0003c00000 */
[----:B01----:R0:W1:Y:S02]  /*a7d0*/  SHFL.DOWN P0, R2, R0, R5, R7 ;  /* 0x0800000500027389 */ /* 0x0030640000000007 */
[----:B01----:R-:W-:Y:S05]  /*a7e0*/  ENDCOLLECTIVE ;  /* 0x000000000000791b */ /* 0x003fea0003800000 */
.L_x_10439:
[----:B------:R-:W-:Y:S02]  /*a7f0*/  MOV R5, 0x1 ;  /* 0x0000000100057802 */ /* 0x000fe40000000f00 */
[----:B------:R-:W-:-:S04]  /*a800*/  MOV R3, R2 ;  /* 0x0000000200037202 */ /* 0x000fc80000000f00 */
[----:B------:R-:W-:-:S04]  /*a810*/  FMNMX R3, R3, R0, !PT ;  /* 0x0000000003037209 */ /* 0x000fc80007800000 */
[----:B------:R-:W-:-:S07]  /*a820*/  MOV R0, R3 ;  /* 0x0000000300007202 */ /* 0x000fce0000000f00 */
[----:B------:R-:W-:Y:S05]  /*a830*/  WARPSYNC.COLLECTIVE R4, `(.L_x_10440) ;  /* 0x0000000004087348 */ /* 0x000fea0003c00000 */
[----:B------:R0:W1:Y:S02]  /*a840*/  SHFL.DOWN P0, R2, R0, R5, R7 ;  /* 0x0800000500027389 */ /* 0x0000640000000007 */
[----:B01----:R-:W-:Y:S05]  /*a850*/  ENDCOLLECTIVE ;  /* 0x000000000000791b */ /* 0x003fea0003800000 */
.L_x_10440:
[----:B------:R-:W-:Y:S05]  /*a860*/  BRA `(.L_x_10441) ;  /* 0xfffffffc00587947 */ /* 0x000fea000383ffff */
        .weak           $__internal_170_$__cuda_sm20_rcp_rn_f32_slowpath
        .type           $__internal_170_$__cuda_sm20_rcp_rn_f32_slowpath,@function
        .size           $__internal_170_$__cuda_sm20_rcp_rn_f32_slowpath,(.L_x_13038 - $__internal_170_$__cuda_sm20_rcp_rn_f32_slowpath)
$__internal_170_$__cuda_sm20_rcp_rn_f32_slowpath:
        /* <DEDUP_REMOVED lines=19> */
.L_x_10443:
        /* <DEDUP_REMOVED lines=44> */
.L_x_10445:
[----:B-----5:R1:W2:Y:S02]  /*ac60*/  MUFU.RCP R248, R0 ;  /* 0x0000000000f87308 */ /* 0x0202a40000001000 */
.L_x_10444:
[----:B------:R-:W-:Y:S05]  /*ac70*/  BSYNC B1 ;  /* 0x0000000000017941 */ /* 0x000fea0003800000 */
.L_x_10442:
[----:B-12---:R-:W-:Y:S02]  /*ac80*/  MOV R0, R248 ;  /* 0x000000f800007202 */ /* 0x006fe40000000f00 */
[----:B------:R-:W-:Y:S01]  /*ac90*/  MOV R248, R249 ;  /* 0x000000f900f87202 */ /* 0x000fe20000000f00 */
[----:B------:R-:W-:-:S04]  /*aca0*/  HFMA2 R249, -RZ, RZ, 0, 0 ;  /* 0x00000000fff97431 */ /* 0x000fc800000001ff */
[----:B0----5:R-:W-:Y:S05]  /*acb0*/  RET.REL.NODEC R248 `(_ZN18transformer_engine13normalization19ln_fwd_tuned_kernelINS0_13Kernel_traitsIff13__nv_fp8_e4m3fjLj25600ELj2ELj1ELj4ELj8ENS0_18Kernel_traits_baseILj25600EffS3_fjLj128EEEEEEEvNS0_19ForwardKernelParamsE) ;  /* 0xffffff50f8d07950 */ /* 0x021fea0003c3ffff */
.L_x_10446:
        /* <DEDUP_REMOVED lines=12> */
.L_x_13038:


//--------------------- .text._ZN18transformer_engine13normalization19ln_fwd_tuned_kernelINS0_13Kernel_traitsIff13__nv_fp8_e4m3fjLj24576ELj2ELj1ELj4ELj16ENS0_18Kernel_traits_baseILj24576EffS3_fjLj128EEEEEEEvNS0_19ForwardKernelParamsE --------------------------
	.section	.text._ZN18transformer_engine13normalization19ln_fwd_tuned_kernelINS0_13Kernel_traitsIff13__nv_fp8_e4m3fjLj24576ELj2ELj1ELj4ELj16ENS0_18Kernel_traits_baseILj24576EffS3_fjLj128EEEEEEEvNS0_19ForwardKernelParamsE,"ax",@progbits
	.align	128
        .global         _ZN18transformer_engine13normalization19ln_fwd_tuned_kernelINS0_13Kernel_traitsIff13__nv_fp8_e4m3fjLj24576ELj2ELj1ELj4ELj16ENS0_18Kernel_traits_baseILj24576EffS3_fjLj128EEEEEEEvNS0_19ForwardKernelParamsE
        .type           _ZN18transformer_engine13normalization19ln_fwd_tuned_kernelINS0_13Kernel_traitsIff13__nv_fp8_e4m3fjLj24576ELj2ELj1ELj4ELj16ENS0_18Kernel_traits_baseILj24576EffS3_fjLj128EEEEEEEvNS0_19ForwardKernelParamsE,@function
        .size           _ZN18transformer_engine13normalization19ln_fwd_tuned_kernelINS0_13Kernel_traitsIff13__nv_fp8_e4m3fjLj24576ELj2ELj1ELj4ELj16ENS0_18Kernel_traits_baseILj24576EffS3_fjLj128EEEEEEEvNS0_19ForwardKernelParamsE,(.L_x_13039 - _ZN18transformer_engine13normalization19ln_fwd_tuned_kernelINS0_13Kernel_traitsIff13__nv_fp8_e4m3fjLj24576ELj2ELj1ELj4ELj16ENS0_18Kernel_traits_baseILj24576EffS3_fjLj128EEEEEEEvNS0_19ForwardKernelParamsE)
        .other          _ZN18transformer_engine13normalization19ln_fwd_tuned_kernelINS0_13Kernel_traitsIff13__nv_fp8_e4m3fjLj24576ELj2ELj1ELj4ELj16ENS0_18Kernel_traits_baseILj24576EffS3_fjLj128EEEEEEEvNS0_19ForwardKernelParamsE,@"STO_CUDA_ENTRY STV_DEFAULT"
_ZN18transformer_engine13normalization19ln_fwd_tuned_kernelINS0_13Kernel_traitsIff13__nv_fp8_e4m3fjLj24576ELj2ELj1ELj4ELj16ENS0_18Kernel_traits_baseILj24576EffS3_fjLj128EEEEEEEvNS0_19ForwardKernelParamsE:
.text._ZN18transformer_engine13normalization19ln_fwd_tuned_kernelINS0_13Kernel_traitsIff13__nv_fp8_e4m3fjLj24576ELj2ELj1ELj4ELj16ENS0_18Kernel_traits_baseILj24576EffS3_fjLj128EEEEEEEvNS0_19ForwardKernelParamsE:
        /* <DEDUP_REMOVED lines=199> */
.L_x_10468:
        /* <DEDUP_REMOVED lines=387> */
.L_x_10449:
[----:B------:R-:W-:Y:S05]  /*24a0*/  BSYNC.RECONVERGENT B0 ;  /* 0x0000000000007941 */ /* 0x000fea0003800200 */
.L_x_10448:
        /* <DEDUP_REMOVED lines=19> */
.L_x_10451:
[----:B------:R-:W-:Y:S05]  /*25e0*/  BSYNC.RECONVERGENT B0 ;  /* 0x0000000000007941 */ /* 0x000fea0003800200 */
.L_x_10450:
        /* <DEDUP_REMOVED lines=16> */
[----:B------:R-:W-:Y:S05]  /*26f0*/  CALL.REL.NOINC `($__internal_171_$__cuda_sm20_rcp_rn_f32_slowpath) ;  /* 0x0000007800f47944 */ /* 0x000fea0003c00000 */
[----:B------:R-:W-:Y:S05]  /*2700*/  BRA `(.L_x_10454) ;  /* 0x0000000000107947 */ /* 0x000fea0003800000 */
.L_x_10453:
[----:B------:R-:W0:Y:S02]  /*2710*/  MUFU.RCP R0, R252 ;  /* 0x000000fc00007308 */ /* 0x000e240000001000 */
[----:B0-----:R-:W-:-:S04]  /*2720*/  FFMA R2, R252, R0, -1 ;  /* 0xbf800000fc027423 */ /* 0x001fc80000000000 */
[----:B------:R-:W-:-:S04]  /*2730*/  FADD.FTZ R2, -R2, -RZ ;  /* 0x800000ff02027221 */ /* 0x000fc80000010100 */
[----:B------:R-:W-:-:S07]  /*2740*/  FFMA R0, R0, R2, R0 ;  /* 0x0000000200007223 */ /* 0x000fce0000000000 */
.L_x_10454:
[----:B------:R-:W-:Y:S05]  /*2750*/  BSYNC.RECONVERGENT B0 ;  /* 0x0000000000007941 */ /* 0x000fea0003800200 */
.L_x_10452:
        /* <DEDUP_REMOVED lines=38> */
[----:B0----5:R-:W-:Y:S05]  /*29c0*/  CALL.REL.NOINC `($__internal_171_$__cuda_sm20_rcp_rn_f32_slowpath) ;  /* 0x0000007800407944 */ /* 0x021fea0003c00000 */
[----:B------:R-:W-:Y:S05]  /*29d0*/  BRA `(.L_x_10457) ;  /* 0x0000000000107947 */ /* 0x000fea0003800000 */
.L_x_10456:
[----:B0-----:R-:W0:Y:S02]  /*29e0*/  MUFU.RCP R2, R0 ;  /* 0x0000000000027308 */ /* 0x001e240000001000 */
[----:B0-----:R-:W-:-:S04]  /*29f0*/  FFMA R0, R0, R2, -1 ;  /* 0xbf80000000007423 */ /* 0x001fc80000000002 */
[----:B------:R-:W-:-:S04]  /*2a00*/  FADD.FTZ R0, -R0, -RZ ;  /* 0x800000ff00007221 */ /* 0x000fc80000010100 */
[----:B------:R-:W-:-:S07]  /*2a10*/  FFMA R0, R2, R0, R2 ;  /* 0x0000000002007223 */ /* 0x000fce0000000002 */
.L_x_10457:
[----:B------:R-:W-:Y:S05]  /*2a20*/  BSYNC.RECONVERGENT B0 ;  /* 0x0000000000007941 */ /* 0x000fea0003800200 */
.L_x_10455:
        /* <DEDUP_REMOVED lines=47> */
.L_x_10459:
[----:B------:R-:W-:Y:S05]  /*2d20*/  BSYNC.RECONVERGENT B0 ;  /* 0x0000000000007941 */ /* 0x000fea0003800200 */
.L_x_10458:
        /* <DEDUP_REMOVED lines=25> */
.L_x_10462:
[----:B0-----:R-:W2:Y:S04]  /*2ec0*/  LDG.E.STRONG.GPU R252, desc[UR8][R2.64] ;  /* 0x0000000802fc7981 */ /* 0x001ea8000c1ef900 */
[----:B--2---:R-:W-:Y:S01]  /*2ed0*/  CCTL.IVALL ;  /* 0x00000000ff00798f */ /* 0x004fe20002000000 */
[----:B------:R-:W-:Y:S05]  /*2ee0*/  YIELD ;  /* 0x0000000000007946 */ /* 0x000fea0003800000 */
[----:B------:R-:W-:-:S13]  /*2ef0*/  ISETP.NE.AND P1, PT, R252, R0, PT ;  /* 0x00000000fc00720c */ /* 0x000fda0003f25270 */
[----:B------:R-:W-:Y:S05]  /*2f00*/  @P1 BRA `(.L_x_10462) ;  /* 0xfffffffc00ec1947 */ /* 0x000fea000383ffff */
.L_x_10461:
[----:B------:R-:W-:Y:S05]  /*2f10*/  BSYNC B0 ;  /* 0x0000000000007941 */ /* 0x000fea0003800000 */
.L_x_10460:
        /* <DEDUP_REMOVED lines=45> */
[----:B-12--5:R-:W-:Y:S05]  /*31f0*/  CALL.REL.NOINC `($__internal_171_$__cuda_sm20_rcp_rn_f32_slowpath) ;  /* 0x0000007000347944 */ /* 0x026fea0003c00000 */
[----:B------:R-:W-:Y:S05]  /*3200*/  BRA `(.L_x_10465) ;  /* 0x0000000000107947 */ /* 0x000fea0003800000 */
.L_x_10464:
[----:B--2---:R-:W0:Y:S02]  /*3210*/  MUFU.RCP R2, R0 ;  /* 0x0000000000027308 */ /* 0x004e240000001000 */
[----:B0-----:R-:W-:-:S04]  /*3220*/  FFMA R0, R0, R2, -1 ;  /* 0xbf80000000007423 */ /* 0x001fc80000000002 */
[----:B------:R-:W-:-:S04]  /*3230*/  FADD.FTZ R0, -R0, -RZ ;  /* 0x800000ff00007221 */ /* 0x000fc80000010100 */
[----:B------:R-:W-:-:S07]  /*3240*/  FFMA R0, R2, R0, R2 ;  /* 0x0000000002007223 */ /* 0x000fce0000000002 */
.L_x_10465:
[----:B------:R-:W-:Y:S05]  /*3250*/  BSYNC.RECONVERGENT B0 ;  /* 0x0000000000007941 */ /* 0x000fea0003800200 */
.L_x_10463:
        /* <DEDUP_REMOVED lines=831> */
.L_x_10466:
        /* <DEDUP_REMOVED lines=148> */
[----:B------:R-:W-:Y:S01]  /*6f90*/  F2FP.SATFINITE.E4M3.F32.PACK_AB_MERGE_C R80, RZ, R84, RZ ;  /* 0x00000054ff50723e */ /* 0x000fe200048070ff */
[----:B------:R-:W-:Y:S01]  /*6fa0*/  FMUL R81, R81, UR6 ;  /* 0x0000000651517c20 */ /* 0x000fe20008400000 */
[----:B------:R-:W-:Y:S01]  /*6fb0*/  SHF.L.U32 R84, R85, 0x10, RZ ;  /* 0x0000001055547819 */ /* 0x000fe200000006ff */
[----:B------:R-:W-:Y:S01]  /*6fc0*/  @P1 FMUL R3, R3, UR10 ;  /* 0x0000000a03031c20 */ /* 0x000fe20008400000 */
[----:B------:R-:W-:-:S02]  /*6fd0*/  LOP3.LUT R85, R80, 0xffff, RZ, 0xc0, !PT ;  /* 0x0000ffff50557812 */ /* 0x000fc400078ec0ff */
[----:B------:R-:W-:Y:S02]  /*6fe0*/  LOP3.LUT R84, R84, 0xff0000, RZ, 0xc0, !PT ;  /* 0x00ff000054547812 */ /* 0x000fe400078ec0ff */
        /* <DEDUP_REMOVED lines=10> */
[----:B------:R-:W-:-:S02]  /*7090*/  FSEL R80, R2, R80, !P1 ;  /* 0x0000005002507208 */ /* 0x000fc40004800000 */
[----:B------:R-:W-:Y:S02]  /*70a0*/  LOP3.LUT R2, R84, 0xffff, R89, 0xf8, !PT ;  /* 0x0000ffff54027812 */ /* 0x000fe400078ef859 */
[----:B------:R-:W-:Y:S01]  /*70b0*/  LOP3.LUT R84, R3, 0xffff, RZ, 0xc0, !PT ;  /* 0x0000ffff03547812 */ /* 0x000fe200078ec0ff */
[----:B------:R-:W-:Y:S01]  /*70c0*/  @P1 FMUL R81, R81, UR10 ;  /* 0x0000000a51511c20 */ /* 0x000fe20008400000 */
[----:B------:R-:W-:Y:S02]  /*70d0*/  F2FP.SATFINITE.E4M3.F32.PACK_AB_MERGE_C R80, RZ, R80, RZ ;  /* 0x00000050ff50723e */ /* 0x000fe400048070ff */
[----:B------:R-:W-:Y:S02]  /*70e0*/  SHF.L.U32 R84, R84, 0x18, RZ ;  /* 0x0000001854547819 */ /* 0x000fe400000006ff */
[----:B------:R-:W-:Y:S02]  /*70f0*/  LOP3.LUT R80, R80, 0xff, RZ, 0xc0, !PT ;  /* 0x000000ff50507812 */ /* 0x000fe400078ec0ff */
[----:B------:R-:W-:-:S02]  /*7100*/  F2FP.SATFINITE.E4M3.F32.PACK_AB_MERGE_C R3, RZ, R81, RZ ;  /* 0x00000051ff03723e */ /* 0x000fc400048070ff */
[----:B------:R-:W-:Y:S01]  /*7110*/  LOP3.LUT R84, R2, R84, RZ, 0xfc, !PT ;  /* 0x0000005402547212 */ /* 0x000fe200078efcff */
[----:B------:R-:W-:Y:S01]  /*7120*/  FADD R2, R82, -UR11 ;  /* 0x8000000b52027e21 */ /* 0x000fe20008000000 */
[----:B------:R-:W-:Y:S01]  /*7130*/  LEA R81, R3, R80, 0x8 ;  /* 0x0000005003517211 */ /* 0x000fe200078e40ff */
[----:B------:R-:W-:Y:S02]  /*7140*/  FADD R3, R83, -UR11 ;  /* 0x8000000b53037e21 */ /* 0x000fe40008000000 */
[----:B------:R-:W-:Y:S02]  /*7150*/  FMUL R2, R2, UR6 ;  /* 0x0000000602027c20 */ /* 0x000fe40008400000 */
[----:B------:R-:W-:Y:S01]  /*7160*/  FMUL R3, R3, UR6 ;  /* 0x0000000603037c20 */ /* 0x000fe20008400000 */
        /* <DEDUP_REMOVED lines=19> */
[----:B------:R-:W-:Y:S01]  /*72a0*/  FADD R72, R72, -UR11 ;  /* 0x8000000b48487e21 */ /* 0x000fe20008000000 */
[----:B------:R-:W-:Y:S01]  /*72b0*/  F2FP.SATFINITE.E4M3.F32.PACK_AB_MERGE_C R77, RZ, R77, RZ ;  /* 0x0000004dff4d723e */ /* 0x000fe200048070ff */
[----:B------:R-:W-:Y:S01]  /*72c0*/  @P1 FMUL R76, R76, UR10 ;  /* 0x0000000a4c4c1c20 */ /* 0x000fe20008400000 */
[----:B------:R-:W-:Y:S01]  /*72d0*/  FADD R73, R73, -UR11 ;  /* 0x8000000b49497e21 */ /* 0x000fe20008000000 */
[----:B------:R-:W2:Y:S01]  /*72e0*/  LDL R96, [R1+0x44] ;  /* 0x0000440001607983 */ /* 0x000ea20000100800 */
[----:B------:R-:W-:-:S02]  /*72f0*/  LOP3.LUT R80, R77, 0xff, RZ, 0xc0, !PT ;  /* 0x000000ff4d507812 */ /* 0x000fc400078ec0ff */
        /* <DEDUP_REMOVED lines=8> */
[----:B------:R-:W-:Y:S01]  /*7380*/  FMUL R72, R72, UR6 ;  /* 0x0000000648487c20 */ /* 0x000fe20008400000 */
[----:B------:R-:W2:Y:S01]  /*7390*/  LDL R98, [R1+0x4c] ;  /* 0x00004c0001627983 */ /* 0x000ea20000100800 */
[----:B------:R-:W-:Y:S01]  /*73a0*/  FMUL R78, R77, UR10 ;  /* 0x0000000a4d4e7c20 */ /* 0x000fe20008400000 */
[----:B------:R-:W-:Y:S01]  /*73b0*/  FMUL R73, R73, UR6 ;  /* 0x0000000649497c20 */ /* 0x000fe20008400000 */
[----:B------:R-:W-:Y:S01]  /*73c0*/  F2FP.SATFINITE.E4M3.F32.PACK_AB_MERGE_C R76, RZ, R76, RZ ;  /* 0x0000004cff4c723e */ /* 0x000fe200048070ff */
[----:B------:R-:W-:Y:S01]  /*73d0*/  FADD R71, R71, -UR11 ;  /* 0x8000000b47477e21 */ /* 0x000fe20008000000 */
[----:B------:R-:W2:Y:S01]  /*73e0*/  LDL R99, [R1+0x48] ;  /* 0x0000480001637983 */ /* 0x000ea20000100800 */
[----:B------:R-:W-:Y:S02]  /*73f0*/  FSEL R78, R77, R78, !P1 ;  /* 0x0000004e4d4e7208 */ /* 0x000fe40004800000 */
        /* <DEDUP_REMOVED lines=15> */
[----:B------:R-:W-:-:S03]  /*74f0*/  FMNMX3 R0, R0, |R72|, |R73|, !PT ;  /* 0x4000004800007276 */ /* 0x000fc60007800449 */
[----:B------:R-:W-:Y:S01]  /*7500*/  FSEL R72, R72, R76, !P1 ;  /* 0x0000004c48487208 */ /* 0x000fe20004800000 */
[----:B------:R-:W-:-:S03]  /*7510*/  @P1 FMUL R73, R73, UR10 ;  /* 0x0000000a49491c20 */ /* 0x000fc60008400000 */
[----:B------:R-:W-:Y:S02]  /*7520*/  F2FP.SATFINITE.E4M3.F32.PACK_AB_MERGE_C R72, RZ, R72, RZ ;  /* 0x00000048ff48723e */ /* 0x000fe400048070ff */
[----:B------:R-:W-:Y:S02]  /*7530*/  LOP3.LUT R76, R77, 0xffff, R80, 0xf8, !PT ;  /* 0x0000ffff4d4c7812 */ /* 0x000fe400078ef850 */
[----:B------:R-:W-:Y:S01]  /*7540*/  F2FP.SATFINITE.E4M3.F32.PACK_AB_MERGE_C R3, RZ, R73, RZ ;  /* 0x00000049ff03723e */ /* 0x000fe200048070ff */
[----:B------:R-:W-:Y:S01]  /*7550*/  FADD R73, R74, -UR11 ;  /* 0x8000000b4a497e21 */ /* 0x000fe20008000000 */
[----:B------:R-:W-:Y:S02]  /*7560*/  LOP3.LUT R77, R72, 0xff, RZ, 0xc0, !PT ;  /* 0x000000ff484d7812 */ /* 0x000fe400078ec0ff */
[----:B------:R-:W-:Y:S01]  /*7570*/  SHF.L.U32 R72, R78, 0x18, RZ ;  /* 0x000000184e487819 */ /* 0x000fe200000006ff */
[----:B------:R-:W-:Y:S01]  /*7580*/  FADD R74, R75, -UR11 ;  /* 0x8000000b4b4a7e21 */ /* 0x000fe20008000000 */
[----:B------:R-:W-:Y:S01]  /*7590*/  LEA R77, R3, R77, 0x8 ;  /* 0x0000004d034d7211 */ /* 0x000fe200078e40ff */
[----:B------:R-:W-:Y:S01]  /*75a0*/  FMUL R73, R73, UR6 ;  /* 0x0000000649497c20 */ /* 0x000fe20008400000 */
[----:B------:R-:W-:Y:S01]  /*75b0*/  LOP3.LUT R3, R76, R72, RZ, 0xfc, !PT ;  /* 0x000000484c037212 */ /* 0x000fe200078efcff */
[----:B------:R-:W-:Y:S01]  /*75c0*/  FADD R72, R68, -UR11 ;  /* 0x8000000b44487e21 */ /* 0x000fe20008000000 */
[----:B------:R-:W-:-:S03]  /*75d0*/  FMUL R74, R74, UR6 ;  /* 0x000000064a4a7c20 */ /* 0x000fc60008400000 */
[----:B------:R-:W-:Y:S01]  /*75e0*/  FMUL R72, R72, UR6 ;  /* 0x0000000648487c20 */ /* 0x000fe20008400000 */
[----:B----4-:R-:W-:Y:S01]  /*75f0*/  FFMA R68, R222, R73, R93 ;  /* 0x00000049de447223 */ /* 0x010fe2000000005d */
[----:B------:R-:W-:Y:S01]  /*7600*/  FADD R73, R69, -UR11 ;  /* 0x8000000b45497e21 */ /* 0x000fe20008000000 */
[----:B--2---:R-:W-:Y:S02]  /*7610*/  FFMA R69, R223, R74, R95 ;  /* 0x0000004adf457223 */ /* 0x004fe4000000005f */
[----:B------:R-:W-:Y:S01]  /*7620*/  FMUL R74, R68, UR10 ;  /* 0x0000000a444a7c20 */ /* 0x000fe20008400000 */
[----:B------:R-:W2:Y:S01]  /*7630*/  LDL R95, [R1+0x14] ;  /* 0x00001400015f7983 */ /* 0x000ea20000100800 */
[----:B------:R-:W-:Y:S01]  /*7640*/  FFMA R72, R216, R72, R94 ;  /* 0x00000048d8487223 */ /* 0x000fe2000000005e */
[----:B------:R-:W-:Y:S01]  /*7650*/  FMNMX3 R0, R0, |R68|, |R69|, !PT ;  /* 0x4000004400007276 */ /* 0x000fe20007800445 */
[----:B------:R-:W-:Y:S01]  /*7660*/  FMUL R73, R73, UR6 ;  /* 0x0000000649497c20 */ /* 0x000fe20008400000 */
[----:B------:R-:W-:Y:S01]  /*7670*/  FSEL R68, R68, R74, !P1 ;  /* 0x0000004a44447208 */ /* 0x000fe20004800000 */
[----:B------:R-:W-:Y:S01]  /*7680*/  FMUL R74, R72, UR10 ;  /* 0x0000000a484a7c20 */ /* 0x000fe20008400000 */
[----:B------:R-:W-:Y:S01]  /*7690*/  FADD R70, R70, -UR11 ;  /* 0x8000000b46467e21 */ /* 0x000fe20008000000 */
[----:B------:R-:W4:Y:S01]  /*76a0*/  LDL R94, [R1+0x18] ;  /* 0x00001800015e7983 */ /* 0x000f220000100800 */
[----:B------:R-:W-:-:S02]  /*76b0*/  F2FP.SATFINITE.E4M3.F32.PACK_AB_MERGE_C R68, RZ, R68, RZ ;  /* 0x00000044ff44723e */ /* 0x000fc400048070ff */
[----:B------:R-:W-:-:S04]  /*76c0*/  FSEL R74, R72, R74, !P1 ;  /* 0x0000004a484a7208 */ /* 0x000fc80004800000 */
[----:B------:R-:W-:Y:S02]  /*76d0*/  F2FP.SATFINITE.E4M3.F32.PACK_AB_MERGE_C R75, RZ, R74, RZ ;  /* 0x0000004aff4b723e */ /* 0x000fe400048070ff */
[----:B------:R-:W-:Y:S01]  /*76e0*/  SHF.L.U32 R74, R68, 0x10, RZ ;  /* 0x00000010444a7819 */ /* 0x000fe200000006ff */
[----:B------:R-:W-:Y:S02]  /*76f0*/  FFMA R68, R219, R71, R98 ;  /* 0x00000047db447223 */ /* 0x000fe40000000062 */
[----:B------:R-:W3:Y:S01]  /*7700*/  LDL R98, [R1+0x4] ;  /* 0x0000040001627983 */ /* 0x000ee20000100800 */
[----:B------:R-:W-:Y:S01]  /*7710*/  FFMA R73, R217, R73, R96 ;  /* 0x00000049d9497223 */ /* 0x000fe20000000060 */
[----:B------:R-:W-:Y:S01]  /*7720*/  FADD R61, R61, -UR11 ;  /* 0x8000000b3d3d7e21 */ /* 0x000fe20008000000 */
[----:B------:R-:W-:Y:S01]  /*7730*/  FMUL R70, R70, UR6 ;  /* 0x0000000646467c20 */ /* 0x000fe20008400000 */
[----:B------:R-:W4:Y:S02]  /*7740*/  LDL R96, [R1+0x1c] ;  /* 0x00001c0001607983 */ /* 0x000f240000100800 */
[----:B------:R-:W-:Y:S01]  /*7750*/  FMUL R61, R61, UR6 ;  /* 0x000000063d3d7c20 */ /* 0x000fe20008400000 */
[----:B------:R-:W-:-:S02]  /*7760*/  FFMA R70, R218, R70, R99 ;  /* 0x00000046da467223 */ /* 0x000fc40000000063 */
[----:B------:R-:W4:Y:S01]  /*7770*/  LDL R99, [R1] ;  /* 0x0000000001637983 */ /* 0x000f220000100800 */
[----:B------:R-:W0:Y:S01]  /*7780*/  S2UR UR5, SR_CTAID.X ;  /* 0x00000000000579c3 */ /* 0x000e220000002500 */
[----:B------:R-:W1:Y:S01]  /*7790*/  S2R R93, SR_TID.X ;  /* 0x00000000005d7919 */ /* 0x000e620000002100 */
[----:B------:R-:W-:Y:S01]  /*77a0*/  FMNMX3 R0, R0, |R72|, |R73|, !PT ;  /* 0x4000004800007276 */ /* 0x000fe20007800449 */
[----:B------:R-:W-:Y:S01]  /*77b0*/  FMUL R71, R70, UR10 ;  /* 0x0000000a46477c20 */ /* 0x000fe20008400000 */
[----:B------:R-:W-:Y:S02]  /*77c0*/  @P1 FMUL R69, R69, UR10 ;  /* 0x0000000a45451c20 */ /* 0x000fe40008400000 */
[----:B------:R-:W-:Y:S02]  /*77d0*/  FMNMX3 R72, R0, |R70|, |R68|, !PT ;  /* 0x4000004600487276 */ /* 0x000fe40007800444 */
[----:B------:R-:W-:Y:S01]  /*77e0*/  FSEL R0, R70, R71, !P1 ;  /* 0x0000004746007208 */ /* 0x000fe20004800000 */
[----:B------:R-:W-:Y:S01]  /*77f0*/  @P1 FMUL R73, R73, UR10 ;  /* 0x0000000a49491c20 */ /* 0x000fe20008400000 */
[----:B------:R-:W-:-:S02]  /*7800*/  F2FP.SATFINITE.E4M3.F32.PACK_AB_MERGE_C R69, RZ, R69, RZ ;  /* 0x00000045ff45723e */ /* 0x000fc400048070ff */
[----:B------:R-:W-:Y:S02]  /*7810*/  F2FP.SATFINITE.E4M3.F32.PACK_AB_MERGE_C R0, RZ, R0, RZ ;  /* 0x00000000ff00723e */ /* 0x000fe400048070ff */
[----:B------:R-:W-:Y:S02]  /*7820*/  LOP3.LUT R75, R75, 0xff, RZ, 0xc0, !PT ;  /* 0x000000ff4b4b7812 */ /* 0x000fe400078ec0ff */
[----:B------:R-:W-:Y:S01]  /*7830*/  LOP3.LUT R74, R74, 0xff0000, RZ, 0xc0, !PT ;  /* 0x00ff00004a4a7812 */ /* 0x000fe200078ec0ff */
[----:B---3--:R-:W-:Y:S02]  /*7840*/  FFMA R61, R209, R61, R98 ;  /* 0x0000003dd13d7223 */ /* 0x008fe40000000062 */
[----:B------:R-:W3:Y:S01]  /*7850*/  LDL R98, [R1+0x8] ;  /* 0x0000080001627983 */ /* 0x000ee20000100800 */
[----:B------:R-:W-:Y:S02]  /*7860*/  F2FP.SATFINITE.E4M3.F32.PACK_AB_MERGE_C R73, RZ, R73, RZ ;  /* 0x00000049ff49723e */ /* 0x000fe400048070ff */
        /* <DEDUP_REMOVED lines=95> */
[----:B------:R-:W-:Y:S01]  /*7e60*/  FADD R44, R44, -UR11 ;  /* 0x8000000b2c2c7e21 */ /* 0x000fe20008000000 */
[----:B------:R-:W-:-:S03]  /*7e70*/  SHF.L.U32 R61, R61, 0x10, RZ ;  /* 0x000000103d3d7819 */ /* 0x000fc600000006ff */
[----:B------:R-:W-:Y:S01]  /*7e80*/  FMUL R44, R44, UR6 ;  /* 0x000000062c2c7c20 */ /* 0x000fe20008400000 */
[----:B------:R-:W-:Y:S01]  /*7e90*/  LOP3.LUT R61, R61, 0xff0000, RZ, 0xc0, !PT ;  /* 0x00ff00003d3d7812 */ /* 0x000fe200078ec0ff */
[----:B------:R-:W-:Y:S01]  /*7ea0*/  FADD R46, R46, -UR11 ;  /* 0x8000000b2e2e7e21 */ /* 0x000fe20008000000 */
[----:B------:R-:W-:Y:S01]  /*7eb0*/  FADD R45, R45, -UR11 ;  /* 0x8000000b2d2d7e21 */ /* 0x000fe20008000000 */
[----:B------:R-:W-:-:S03]  /*7ec0*/  FADD R47, R47, -UR11 ;  /* 0x8000000b2f2f7e21 */ /* 0x000fc60008000000 */
[----:B------:R-:W-:Y:S01]  /*7ed0*/  FMUL R45, R45, UR6 ;  /* 0x000000062d2d7c20 */ /* 0x000fe20008400000 */
[----:B------:R-:W-:-:S03]  /*7ee0*/  FADD R40, R40, -UR11 ;  /* 0x8000000b28287e21 */ /* 0x000fc60008000000 */
[----:B------:R-:W-:Y:S01]  /*7ef0*/  FFMA R45, R193, R45, R141 ;  /* 0x0000002dc12d7223 */ /* 0x000fe2000000008d */
[----:B------:R-:W-:Y:S01]  /*7f00*/  FADD R41, R41, -UR11 ;  /* 0x8000000b29297e21 */ /* 0x000fe20008000000 */
[----:B------:R-:W-:Y:S01]  /*7f10*/  FADD R42, R42, -UR11 ;  /* 0x8000000b2a2a7e21 */ /* 0x000fe20008000000 */
[----:B------:R-:W-:Y:S01]  /*7f20*/  FMUL R47, R47, UR6 ;  /* 0x000000062f2f7c20 */ /* 0x000fe20008400000 */
[----:B------:R-:W-:Y:S01]  /*7f30*/  FMUL R40, R40, UR6 ;  /* 0x0000000628287c20 */ /* 0x000fe20008400000 */
[----:B------:R-:W-:Y:S01]  /*7f40*/  FADD R43, R43, -UR11 ;  /* 0x8000000b2b2b7e21 */ /* 0x000fe20008000000 */
[----:B------:R-:W-:Y:S01]  /*7f50*/  FMUL R41, R41, UR6 ;  /* 0x0000000629297c20 */ /* 0x000fe20008400000 */
[----:B------:R-:W-:Y:S01]  /*7f60*/  FFMA R47, R195, R47, R143 ;  /* 0x0000002fc32f7223 */ /* 0x000fe2000000008f */
[----:B------:R-:W-:Y:S01]  /*7f70*/  FMUL R42, R42, UR6 ;  /* 0x000000062a2a7c20 */ /* 0x000fe20008400000 */
[----:B------:R-:W-:Y:S01]  /*7f80*/  FMUL R43, R43, UR6 ;  /* 0x000000062b2b7c20 */ /* 0x000fe20008400000 */
[----:B------:R-:W-:-:S02]  /*7f90*/  FFMA R41, R189, R41, R137 ;  /* 0x00000029bd297223 */ /* 0x000fc40000000089 */
        /* <DEDUP_REMOVED lines=47> */
[----:B------:R-:W-:Y:S01]  /*8290*/  @P1 FMUL R59, R59, UR10 ;  /* 0x0000000a3b3b1c20 */ /* 0x000fe20008400000 */
[----:B------:R-:W-:-:S03]  /*82a0*/  @P1 FMUL R53, R53, UR10 ;  /* 0x0000000a35351c20 */ /* 0x000fc60008400000 */
[----:B------:R-:W-:Y:S02]  /*82b0*/  FSEL R60, R48, R60, !P1 ;  /* 0x0000003c303c7208 */ /* 0x000fe40004800000 */
[----:B------:R-:W-:Y:S01]  /*82c0*/  FMNMX3 R48, R52, |R48|, |R49|, !PT ;  /* 0x4000003034307276 */ /* 0x000fe20007800431 */
[----:B------:R-:W-:Y:S01]  /*82d0*/  FMUL R52, R51, UR6 ;  /* 0x0000000633347c20 */ /* 0x000fe20008400000 */
[----:B------:R-:W-:Y:S02]  /*82e0*/  F2FP.SATFINITE.E4M3.F32.PACK_AB_MERGE_C R62, RZ, R62, RZ ;  /* 0x0000003eff3e723e */ /* 0x000fe400048070ff */
[----:B------:R-:W-:Y:S01]  /*82f0*/  F2FP.SATFINITE.E4M3.F32.PACK_AB_MERGE_C R56, RZ, R56, RZ ;  /* 0x00000038ff38723e */ /* 0x000fe200048070ff */
[----:B------:R-:W-:Y:S01]  /*8300*/  FMUL R51, R50, UR10 ;  /* 0x0000000a32337c20 */ /* 0x000fe20008400000 */
[----:B------:R-:W-:Y:S01]  /*8310*/  F2FP.SATFINITE.E4M3.F32.PACK_AB_MERGE_C R59, RZ, R59, RZ ;  /* 0x0000003bff3b723e */ /* 0x000fe200048070ff */
[----:B------:R-:W-:Y:S01]  /*8320*/  FFMA R52, R199, R52, R147 ;  /* 0x00000034c7347223 */ /* 0x000fe20000000093 */
[----:B------:R-:W-:-:S02]  /*8330*/  LOP3.LUT R62, R62, 0xff, RZ, 0xc0, !PT ;  /* 0x000000ff3e3e7812 */ /* 0x000fc400078ec0ff */
[----:B------:R-:W-:Y:S02]  /*8340*/  F2FP.SATFINITE.E4M3.F32.PACK_AB_MERGE_C R53, RZ, R53, RZ ;  /* 0x00000035ff35723e */ /* 0x000fe400048070ff */
[----:B------:R-:W-:Y:S02]  /*8350*/  SHF.L.U32 R56, R56, 0x10, RZ ;  /* 0x0000001038387819 */ /* 0x000fe400000006ff */
[----:B------:R-:W-:Y:S02]  /*8360*/  LOP3.LUT R59, R59, 0xffff, RZ, 0xc0, !PT ;  /* 0x0000ffff3b3b7812 */ /* 0x000fe400078ec0ff */
[----:B------:R-:W-:Y:S02]  /*8370*/  FSEL R51, R50, R51, !P1 ;  /* 0x0000003332337208 */ /* 0x000fe40004800000 */
[----:B------:R-:W-:Y:S02]  /*8380*/  FMNMX3 R48, R48, |R50|, |R52|, !PT ;  /* 0x4000003230307276 */ /* 0x000fe40007800434 */
[----:B------:R-:W-:-:S02]  /*8390*/  LEA R53, R53, R62, 0x8 ;  /* 0x0000003e35357211 */ /* 0x000fc400078e40ff */
[----:B------:R-:W-:Y:S01]  /*83a0*/  LOP3.LUT R50, R56, 0xff0000, RZ, 0xc0, !PT ;  /* 0x00ff000038327812 */ /* 0x000fe200078ec0ff */
[----:B------:R-:W-:Y:S01]  /*83b0*/  FFMA R56, R192, R44, R140 ;  /* 0x0000002cc0387223 */ /* 0x000fe2000000008c */
[----:B------:R-:W-:Y:S02]  /*83c0*/  LOP3.LUT R57, R61, 0xffff, R57, 0xf8, !PT ;  /* 0x0000ffff3d397812 */ /* 0x000fe400078ef839 */
[----:B------:R-:W-:Y:S02]  /*83d0*/  SHF.L.U32 R59, R59, 0x18, RZ ;  /* 0x000000183b3b7819 */ /* 0x000fe400000006ff */
[----:B------:R-:W-:Y:S01]  /*83e0*/  LOP3.LUT R50, R50, 0xffff, R53, 0xf8, !PT ;  /* 0x0000ffff32327812 */ /* 0x000fe200078ef835 */
[----:B------:R-:W-:Y:S01]  /*83f0*/  FMUL R53, R56, UR10 ;  /* 0x0000000a38357c20 */ /* 0x000fe20008400000 */
[----:B------:R-:W-:Y:S01]  /*8400*/  LOP3.LUT R44, R57, R59, RZ, 0xfc, !PT ;  /* 0x0000003b392c7212 */ /* 0x000fe200078efcff */
[----:B------:R-:W-:Y:S01]  /*8410*/  @P1 FMUL R49, R49, UR10 ;  /* 0x0000000a31311c20 */ /* 0x000fe20008400000 */
[----:B------:R-:W-:Y:S01]  /*8420*/  F2FP.SATFINITE.E4M3.F32.PACK_AB_MERGE_C R57, RZ, R60, RZ ;  /* 0x0000003cff39723e */ /* 0x000fe200048070ff */
[----:B------:R-:W-:Y:S01]  /*8430*/  FMUL R59, R46, UR6 ;  /* 0x000000062e3b7c20 */ /* 0x000fe20008400000 */
[----:B------:R-:W-:Y:S01]  /*8440*/  FSEL R46, R56, R53, !P1 ;  /* 0x00000035382e7208 */ /* 0x000fe20004800000 */
[----:B------:R-:W-:Y:S01]  /*8450*/  @P1 FMUL R55, R55, UR10 ;  /* 0x0000000a37371c20 */ /* 0x000fe20008400000 */
[----:B------:R-:W-:Y:S01]  /*8460*/  LOP3.LUT R53, R57, 0xff, RZ, 0xc0, !PT ;  /* 0x000000ff39357812 */ /* 0x000fe200078ec0ff */
[----:B------:R-:W-:Y:S01]  /*8470*/  FFMA R59, R194, R59, R142 ;  /* 0x0000003bc23b7223 */ /* 0x000fe2000000008e */
[----:B------:R-:W-:-:S02]  /*8480*/  F2FP.SATFINITE.E4M3.F32.PACK_AB_MERGE_C R49, RZ, R49, RZ ;  /* 0x00000031ff31723e */ /* 0x000fc400048070ff */
[----:B------:R-:W-:Y:S02]  /*8490*/  F2FP.SATFINITE.E4M3.F32.PACK_AB_MERGE_C R55, RZ, R55, RZ ;  /* 0x00000037ff37723e */ /* 0x000fe400048070ff */
[----:B------:R-:W-:Y:S01]  /*84a0*/  LEA R49, R49, R53, 0x8 ;  /* 0x0000003531317211 */ /* 0x000fe200078e40ff */
[----:B------:R-:W-:Y:S01]  /*84b0*/  FMUL R53, R59, UR10 ;  /* 0x0000000a3b357c20 */ /* 0x000fe20008400000 */
[----:B------:R-:W-:Y:S02]  /*84c0*/  FMNMX3 R48, R48, |R56|, |R45|, !PT ;  /* 0x4000003830307276 */ /* 0x000fe4000780042d */
[----:B------:R-:W-:Y:S02]  /*84d0*/  LOP3.LUT R55, R55, 0xffff, RZ, 0xc0, !PT ;  /* 0x0000ffff37377812 */ /* 0x000fe400078ec0ff */
[----:B------:R-:W-:Y:S02]  /*84e0*/  F2FP.SATFINITE.E4M3.F32.PACK_AB_MERGE_C R56, RZ, R51, RZ ;  /* 0x00000033ff38723e */ /* 0x000fe400048070ff */
[----:B------:R-:W-:Y:S01]  /*84f0*/  FSEL R51, R59, R53, !P1 ;  /* 0x000000353b337208 */ /* 0x000fe20004800000 */
[----:B------:R-:W-:Y:S01]  /*8500*/  FFMA R53, R188, R40, R136 ;  /* 0x00000028bc357223 */ /* 0x000fe20000000088 */
[----:B------:R-:W-:Y:S01]  /*8510*/  SHF.L.U32 R40, R55, 0x18, RZ ;  /* 0x0000001837287819 */ /* 0x000fe200000006ff */
[----:B------:R-:W-:Y:S01]  /*8520*/  @P1 FMUL R52, R52, UR10 ;  /* 0x0000000a34341c20 */ /* 0x000fe20008400000 */
[----:B------:R-:W-:-:S02]  /*8530*/  FMNMX3 R48, R48, |R59|, |R47|, !PT ;  /* 0x4000003b30307276 */ /* 0x000fc4000780042f */
[----:B------:R-:W-:Y:S02]  /*8540*/  LOP3.LUT R40, R50, R40, RZ, 0xfc, !PT ;  /* 0x0000002832287212 */ /* 0x000fe400078efcff */
[----:B------:R-:W-:Y:S01]  /*8550*/  F2FP.SATFINITE.E4M3.F32.PACK_AB_MERGE_C R50, RZ, R46, RZ ;  /* 0x0000002eff32723e */ /* 0x000fe200048070ff */
[----:B------:R-:W-:Y:S01]  /*8560*/  FMUL R46, R42, UR10 ;  /* 0x0000000a2a2e7c20 */ /* 0x000fe20008400000 */
[----:B------:R-:W-:Y:S02]  /*8570*/  SHF.L.U32 R56, R56, 0x10, RZ ;  /* 0x0000001038387819 */ /* 0x000fe400000006ff */
[----:B------:R-:W-:Y:S02]  /*8580*/  FMNMX3 R48, R48, |R53|, |R41|, !PT ;  /* 0x4000003530307276 */ /* 0x000fe40007800429 */
[----:B------:R-:W-:Y:S01]  /*8590*/  F2FP.SATFINITE.E4M3.F32.PACK_AB_MERGE_C R52, RZ, R52, RZ ;  /* 0x00000034ff34723e */ /* 0x000fe200048070ff */
[----:B------:R-:W-:Y:S01]  /*85a0*/  @P1 FMUL R45, R45, UR10 ;  /* 0x0000000a2d2d1c20 */ /* 0x000fe20008400000 */
[----:B------:R-:W-:-:S02]  /*85b0*/  LOP3.LUT R55, R56, 0xff0000, RZ, 0xc0, !PT ;  /* 0x00ff000038377812 */ /* 0x000fc400078ec0ff */
[----:B------:R-:W-:Y:S02]  /*85c0*/  LOP3.LUT R52, R52, 0xffff, RZ, 0xc0, !PT ;  /* 0x0000ffff34347812 */ /* 0x000fe400078ec0ff */
[----:B------:R-:W-:Y:S02]  /*85d0*/  FSEL R46, R42, R46, !P1 ;  /* 0x0000002e2a2e7208 */ /* 0x000fe40004800000 */
[----:B------:R-:W-:Y:S01]  /*85e0*/  FMNMX3 R48, R48, |R42|, |R43|, !PT ;  /* 0x4000002a30307276 */ /* 0x000fe2000780042b */
[----:B------:R-:W-:Y:S01]  /*85f0*/  FMUL R42, R36, UR6 ;  /* 0x00000006242a7c20 */ /* 0x000fe20008400000 */
[----:B------:R-:W-:Y:S02]  /*8600*/  F2FP.SATFINITE.E4M3.F32.PACK_AB_MERGE_C R51, RZ, R51, RZ ;  /* 0x00000033ff33723e */ /* 0x000fe400048070ff */
[----:B------:R-:W-:Y:S01]  /*8610*/  LOP3.LUT R49, R55, 0xffff, R49, 0xf8, !PT ;  /* 0x0000ffff37317812 */ /* 0x000fe200078ef831 */
[----:B------:R-:W-:Y:S01]  /*8620*/  FFMA R42, R184, R42, R132 ;  /* 0x0000002ab82a7223 */ /* 0x000fe20000000084 */
[----:B------:R-:W-:-:S02]  /*8630*/  SHF.L.U32 R52, R52, 0x18, RZ ;  /* 0x0000001834347819 */ /* 0x000fc400000006ff */
[----:B------:R-:W-:Y:S02]  /*8640*/  LOP3.LUT R50, R50, 0xff, RZ, 0xc0, !PT ;  /* 0x000000ff32327812 */ /* 0x000fe400078ec0ff */
[----:B------:R-:W-:Y:S02]  /*8650*/  F2FP.SATFINITE.E4M3.F32.PACK_AB_MERGE_C R45, RZ, R45, RZ ;  /* 0x0000002dff2d723e */ /* 0x000fe400048070ff */
[----:B------:R-:W-:Y:S02]  /*8660*/  SHF.L.U32 R51, R51, 0x10, RZ ;  /* 0x0000001033337819 */ /* 0x000fe400000006ff */
[----:B------:R-:W-:Y:S01]  /*8670*/  LOP3.LUT R36, R49, R52, RZ, 0xfc, !PT ;  /* 0x0000003431247212 */ /* 0x000fe200078efcff */
[C---:B------:R-:W-:Y:S01]  /*8680*/  FMUL R49, R42.reuse, UR10 ;  /* 0x0000000a2a317c20 */ /* 0x040fe20008400000 */
[----:B------:R-:W-:Y:S02]  /*8690*/  LEA R45, R45, R50, 0x8 ;  /* 0x000000322d2d7211 */ /* 0x000fe400078e40ff */
[----:B------:R-:W-:Y:S01]  /*86a0*/  LOP3.LUT R51, R51, 0xff0000, RZ, 0xc0, !PT ;  /* 0x00ff000033337812 */ /* 0x000fe200078ec0ff */
[----:B------:R-:W-:Y:S01]  /*86b0*/  FMUL R56, R53, UR10 ;  /* 0x0000000a35387c20 */ /* 0x000fe20008400000 */
[----:B------:R-:W-:Y:S01]  /*86c0*/  FSEL R49, R42, R49, !P1 ;  /* 0x000000312a317208 */ /* 0x000fe20004800000 */
[----:B------:R-:W-:Y:S01]  /*86d0*/  @P1 FMUL R47, R47, UR10 ;  /* 0x0000000a2f2f1c20 */ /* 0x000fe20008400000 */
[----:B------:R-:W-:-:S02]  /*86e0*/  LOP3.LUT R45, R51, 0xffff, R45, 0xf8, !PT ;  /* 0x0000ffff332d7812 */ /* 0x000fc400078ef82d */
        /* <DEDUP_REMOVED lines=9> */
[----:B------:R-:W-:Y:S02]  /*8780*/  F2FP.SATFINITE.E4M3.F32.PACK_AB_MERGE_C R46, RZ, R46, RZ ;  /* 0x0000002eff2e723e */ /* 0x000fe400048070ff */
[----:B------:R-:W-:Y:S01]  /*8790*/  LOP3.LUT R47, R47, 0xffff, RZ, 0xc0, !PT ;  /* 0x0000ffff2f2f7812 */ /* 0x000fe200078ec0ff */
[----:B------:R-:W-:Y:S01]  /*87a0*/  FMUL R48, R33, UR6 ;  /* 0x0000000621307c20 */ /* 0x000fe20008400000 */
[----:B------:R-:W-:-:S02]  /*87b0*/  FSEL R39, R38, R39, !P1 ;  /* 0x0000002726277208 */ /* 0x000fc40004800000 */
[----:B------:R-:W-:Y:S01]  /*87c0*/  FMNMX3 R51, R51, |R38|, |R42|, !PT ;  /* 0x4000002633337276 */ /* 0x000fe2000780042a */
[----:B------:R-:W-:Y:S01]  /*87d0*/  FFMA R38, R180, R53, R128 ;  /* 0x00000035b4267223 */ /* 0x000fe20000000080 */
[----:B------:R-:W-:Y:S02]  /*87e0*/  LOP3.LUT R56, R56, 0xff, RZ, 0xc0, !PT ;  /* 0x000000ff38387812 */ /* 0x000fe400078ec0ff */
[----:B------:R-:W-:Y:S02]  /*87f0*/  F2FP.SATFINITE.E4M3.F32.PACK_AB_MERGE_C R41, RZ, R41, RZ ;  /* 0x00000029ff29723e */ /* 0x000fe400048070ff */
[----:B------:R-:W-:Y:S02]  /*8800*/  SHF.L.U32 R46, R46, 0x10, RZ ;  /* 0x000000102e2e7819 */ /* 0x000fe400000006ff */
        /* <DEDUP_REMOVED lines=46> */
[----:B------:R-:W-:Y:S01]  /*8af0*/  FADD R24, R24, -UR11 ;  /* 0x8000000b18187e21 */ /* 0x000fe20008000000 */
[----:B------:R-:W-:Y:S01]  /*8b00*/  FFMA R29, R177, R52, R125 ;  /* 0x00000034b11d7223 */ /* 0x000fe2000000007d */
[----:B------:R-:W-:Y:S01]  /*8b10*/  FMNMX3 R46, R46, |R45|, |R35|, !PT ;  /* 0x4000002d2e2e7276 */ /* 0x000fe20007800423 */
[----:B------:R-:W-:Y:S01]  /*8b20*/  FADD R25, R25, -UR11 ;  /* 0x8000000b19197e21 */ /* 0x000fe20008000000 */
[----:B------:R-:W-:Y:S01]  /*8b30*/  LEA R38, R33, R38, 0x8 ;  /* 0x0000002621267211 */ /* 0x000fe200078e40ff */
[----:B------:R-:W-:Y:S01]  /*8b40*/  FADD R26, R26, -UR11 ;  /* 0x8000000b1a1a7e21 */ /* 0x000fe20008000000 */
[----:B------:R-:W-:-:S02]  /*8b50*/  SHF.L.U32 R42, R42, 0x18, RZ ;  /* 0x000000182a2a7819 */ /* 0x000fc400000006ff */
[----:B------:R-:W-:Y:S01]  /*8b60*/  LOP3.LUT R41, R41, 0xff0000, RZ, 0xc0, !PT ;  /* 0x00ff000029297812 */ /* 0x000fe200078ec0ff */
[----:B------:R-:W-:Y:S01]  /*8b70*/  FMUL R43, R24, UR6 ;  /* 0x00000006182b7c20 */ /* 0x000fe20008400000 */
[----:B------:R-:W-:Y:S01]  /*8b80*/  FSEL R30, R47, R50, !P1 ;  /* 0x000000322f1e7208 */ /* 0x000fe20004800000 */
[----:B------:R-:W-:Y:S01]  /*8b90*/  FADD R27, R27, -UR11 ;  /* 0x8000000b1b1b7e21 */ /* 0x000fe20008000000 */
[----:B------:R-:W-:Y:S01]  /*8ba0*/  FSEL R33, R39, R34, !P1 ;  /* 0x0000002227217208 */ /* 0x000fe20004800000 */
[----:B------:R-:W-:Y:S01]  /*8bb0*/  FFMA R31, R179, R48, R127 ;  /* 0x00000030b31f7223 */ /* 0x000fe2000000007f */
        /* <DEDUP_REMOVED lines=280> */
.L_x_10467:
        /* <DEDUP_REMOVED lines=8> */
.L_x_10447:
        /* <DEDUP_REMOVED lines=39> */
.L_x_10476:
[----:B------:R-:W-:Y:S02]  /*a030*/  ISETP.NE.AND P0, PT, R93, RZ, PT ;  /* 0x000000ff5d00720c */ /* 0x000fe40003f05270 */
[----:B-1----:R-:W-:-:S11]  /*a040*/  FMNMX R5, R3, R2, !PT ;  /* 0x0000000203057209 */ /* 0x002fd60007800000 */
[----:B------:R-:W-:Y:S05]  /*a050*/  @P0 BRA `(.L_x_10470) ;  /* 0x0000000000080947 */ /* 0x000fea0003800000 */
[----:B0-----:R-:W0:Y:S02]  /*a060*/  LDC.64 R2, c[0x0][0x3f8] ;  /* 0x0000fe00ff027b82 */ /* 0x001e240000000a00 */
[----:B0-----:R1:W-:Y:S02]  /*a070*/  REDG.E.MAX.S32.STRONG.GPU desc[UR8][R2.64], R5 ;  /* 0x000000050200798e */ /* 0x0013e4000d12e308 */
.L_x_10470:
[----:B------:R-:W-:Y:S05]  /*a080*/  BSYNC B0 ;  /* 0x0000000000007941 */ /* 0x000fea0003800000 */
.L_x_10469:
        /* <DEDUP_REMOVED lines=12> */
[----:B------:R-:W-:Y:S05]  /*a150*/  CALL.REL.NOINC `($__internal_171_$__cuda_sm20_rcp_rn_f32_slowpath) ;  /* 0x00000000005c7944 */ /* 0x000fea0003c00000 */
[----:B------:R-:W-:Y:S05]  /*a160*/  BRA `(.L_x_10473) ;  /* 0x0000000000147947 */ /* 0x000fea0003800000 */
.L_x_10472:
[----:B------:R-:W2:Y:S01]  /*a170*/  MUFU.RCP R0, UR10 ;  /* 0x0000000a00007d08 */ /* 0x000ea20008001000 */
[----:B01----:R-:W-:-:S05]  /*a180*/  MOV R3, UR10 ;  /* 0x0000000a00037c02 */ /* 0x003fca0008000f00 */
[----:B--2---:R-:W-:-:S04]  /*a190*/  FFMA R2, R0, R3, -1 ;  /* 0xbf80000000027423 */ /* 0x004fc80000000003 */
[----:B------:R-:W-:-:S04]  /*a1a0*/  FADD.FTZ R3, -R2, -RZ ;  /* 0x800000ff02037221 */ /* 0x000fc80000010100 */
[----:B------:R-:W-:-:S07]  /*a1b0*/  FFMA R0, R0, R3, R0 ;  /* 0x0000000300007223 */ /* 0x000fce0000000000 */
.L_x_10473:
[----:B------:R-:W0:Y:S02]  /*a1c0*/  LDC.64 R2, c[0x0][0x3f0] ;  /* 0x0000fc00ff027b82 */ /* 0x000e240000000a00 */
[----:B0-----:R-:W-:Y:S01]  /*a1d0*/  STG.E desc[UR8][R2.64], R0 ;  /* 0x0000000002007986 */ /* 0x001fe2000c101908 */
[----:B------:R-:W-:Y:S05]  /*a1e0*/  EXIT ;  /* 0x000000000000794d */ /* 0x000fea0003800000 */
.L_x_10471:
[----:B------:R-:W-:Y:S02]  /*a1f0*/  MOV R5, 0x2 ;  /* 0x0000000200057802 */ /* 0x000fe40000000f00 */
[----:B------:R-:W-:Y:S02]  /*a200*/  MOV R7, 0x1f ;  /* 0x0000001f00077802 */ /* 0x000fe40000000f00 */
[----:B------:R-:W-:-:S07]  /*a210*/  MOV R4, 0xffffffff ;  /* 0xffffffff00047802 */ /* 0x000fce0000000f00 */
[----:B01----:R-:W-:Y:S05]  /*a220*/  WARPSYNC.COLLECTIVE R4, `(.L_x_10474) ;  /* 0x0000000004087348 */ /* 0x003fea0003c00000 */
[----:B01----:R0:W1:Y:S02]  /*a230*/  SHFL.DOWN P0, R2, R0, R5, R7 ;  /* 0x0800000500027389 */ /* 0x0030640000000007 */
[----:B01----:R-:W-:Y:S05]  /*a240*/  ENDCOLLECTIVE ;  /* 0x000000000000791b */ /* 0x003fea0003800000 */
.L_x_10474:
[----:B------:R-:W-:Y:S02]  /*a250*/  MOV R5, 0x1 ;  /* 0x0000000100057802 */ /* 0x000fe40000000f00 */
[----:B------:R-:W-:-:S04]  /*a260*/  MOV R3, R2 ;  /* 0x0000000200037202 */ /* 0x000fc80000000f00 */
[----:B------:R-:W-:-:S04]  /*a270*/  FMNMX R3, R3, R0, !PT ;  /* 0x0000000003037209 */ /* 0x000fc80007800000 */
[----:B------:R-:W-:-:S07]  /*a280*/  MOV R0, R3 ;  /* 0x0000000300007202 */ /* 0x000fce0000000f00 */
[----:B------:R-:W-:Y:S05]  /*a290*/  WARPSYNC.COLLECTIVE R4, `(.L_x_10475) ;  /* 0x0000000004087348 */ /* 0x000fea0003c00000 */
[----:B------:R0:W1:Y:S02]  /*a2a0*/  SHFL.DOWN P0, R2, R0, R5, R7 ;  /* 0x0800000500027389 */ /* 0x0000640000000007 */
[----:B01----:R-:W-:Y:S05]  /*a2b0*/  ENDCOLLECTIVE ;  /* 0x000000000000791b */ /* 0x003fea0003800000 */
.L_x_10475:
[----:B------:R-:W-:Y:S05]  /*a2c0*/  BRA `(.L_x_10476) ;  /* 0xfffffffc00587947 */ /* 0x000fea000383ffff */
        .weak           $__internal_171_$__cuda_sm20_rcp_rn_f32_slowpath
        .type           $__internal_171_$__cuda_sm20_rcp_rn_f32_slowpath,@function
        .size           $__internal_171_$__cuda_sm20_rcp_rn_f32_slowpath,(.L_x_13039 - $__internal_171_$__cuda_sm20_rcp_rn_f32_slowpath)
$__internal_171_$__cuda_sm20_rcp_rn_f32_slowpath:
        /* <DEDUP_REMOVED lines=19> */
.L_x_10478:
        /* <DEDUP_REMOVED lines=44> */
.L_x_10480:
[----:B-----5:R1:W2:Y:S02]  /*a6c0*/  MUFU.RCP R2, R0 ;  /* 0x0000000000027308 */ /* 0x0202a40000001000 */
.L_x_10479:
[----:B------:R-:W-:Y:S05]  /*a6d0*/  BSYNC B1 ;  /* 0x0000000000017941 */ /* 0x000fea0003800000 */
.L_x_10477:
[----:B-12---:R-:W-:Y:S02]  /*a6e0*/  MOV R0, R2 ;  /* 0x0000000200007202 */ /* 0x006fe40000000f00 */
[----:B-----5:R-:W-:Y:S01]  /*a6f0*/  MOV R2, R3 ;  /* 0x0000000300027202 */ /* 0x020fe20000000f00 */
[----:B------:R-:W-:-:S04]  /*a700*/  HFMA2 R3, -RZ, RZ, 0, 0 ;  /* 0x00000000ff037431 */ /* 0x000fc800000001ff */
[----:B0-----:R-:W-:Y:S05]  /*a710*/  RET.REL.NODEC R2 `(_ZN18transformer_engine13normalization19ln_fwd_tuned_kernelINS0_13Kernel_traitsIff13__nv_fp8_e4m3fjLj24576ELj2ELj1ELj4ELj16ENS0_18Kernel_traits_baseILj24576EffS3_fjLj128EEEEEEEvNS0_19ForwardKernelParamsE) ;  /* 0xffffff5802387950 */ /* 0x001fea0003c3ffff */
.L_x_10481:
        /* <DEDUP_REMOVED lines=14> */
.L_x_13039:


//--------------------- .text._ZN18transformer_engine13normalization19ln_fwd_tuned_kernelINS0_13Kernel_traitsIff13__nv_fp8_e4m3fjLj20480ELj2ELj1ELj4ELj16ENS0_18Kernel_traits_baseILj20480EffS3_fjLj128EEEEEEEvNS0_19ForwardKernelParamsE --------------------------
	.section	.text._ZN18transformer_engine13normalization19ln_fwd_tuned_kernelINS0_13Kernel_traitsIff13__nv_fp8_e4m3fjLj20480ELj2ELj1ELj4ELj16ENS0_18Kernel_traits_baseILj20480EffS3_fjLj128EEEEEEEvNS0_19ForwardKernelParamsE,"ax",@progbits
	.align	128
        .global         _ZN18transformer_engine13normalization19ln_fwd_tuned_kernelINS0_13Kernel_traitsIff13__nv_fp8_e4m3fjLj20480ELj2ELj1ELj4ELj16ENS0_18Kernel_traits_baseILj20480EffS3_fjLj128EEEEEEEvNS0_19ForwardKernelParamsE
        .type           _ZN18transformer_engine13normalization19ln_fwd_tuned_kernelINS0_13Kernel_traitsIff13__nv_fp8_e4m3fjLj20480ELj2ELj1ELj4ELj16ENS0_18Kernel_traits_baseILj20480EffS3_fjLj128EEEEEEEvNS0_19ForwardKernelParamsE,@function
        .size           _ZN18transformer_engine13normalization19ln_fwd_tuned_kernelINS0_13Kernel_traitsIff13__nv_fp8_e4m3fjLj20480ELj2ELj1ELj4ELj16ENS0_18Kernel_traits_baseILj20480EffS3_fjLj128EEEEEEEvNS0_19ForwardKernelParamsE,(.L_x_13040 - _ZN18transformer_engine13normalization19ln_fwd_tuned_kernelINS0_13Kernel_traitsIff13__nv_fp8_e4m3fjLj20480ELj2ELj1ELj4ELj16ENS0_18Kernel_traits_baseILj20480EffS3_fjLj128EEEEEEEvNS0_19ForwardKernelParamsE)
        .other          _ZN18transformer_engine13normalization19ln_fwd_tuned_kernelINS0_13Kernel_traitsIff13__nv_fp8_e4m3fjLj20480ELj2ELj1ELj4ELj16ENS0_18Kernel_traits_baseILj20480EffS3_fjLj128EEEEEEEvNS0_19ForwardKernelParamsE,@"STO_CUDA_ENTRY STV_DEFAULT"
_ZN18transformer_engine13normalization19ln_fwd_tuned_kernelINS0_13Kernel_traitsIff13__nv_fp8_e4m3fjLj20480ELj2ELj1ELj4ELj16ENS0_18Kernel_traits_baseILj20480EffS3_fjLj128EEEEEEEvNS0_19ForwardKernelParamsE:
.text._ZN18transformer_engine13normalization19ln_fwd_tuned_kernelINS0_13Kernel_traitsIff13__nv_fp8_e4m3fjLj20480ELj2ELj1ELj4ELj16ENS0_18Kernel_traits_baseILj20480EffS3_fjLj128EEEEEEEvNS0_19ForwardKernelParamsE:
        /* <DEDUP_REMOVED lines=154> */
.L_x_10503:
        /* <DEDUP_REMOVED lines=332> */
.L_x_10484:
[----:B------:R-:W-:Y:S05]  /*1e60*/  BSYNC.RECONVERGENT B0 ;  /* 0x0000000000007941 */ /* 0x000fea0003800200 */
.L_x_10483:
        /* <DEDUP_REMOVED lines=14> */
.L_x_10486:
[----:B------:R-:W-:Y:S05]  /*1f50*/  BSYNC.RECONVERGENT B0 ;  /* 0x0000000000007941 */ /* 0x000fea0003800200 */
.L_x_10485:
        /* <DEDUP_REMOVED lines=12> */
[----:B-----5:R-:W-:Y:S05]  /*2020*/  CALL.REL.NOINC `($__internal_172_$__cuda_sm20_rcp_rn_f32_slowpath) ;  /* 0x0000006000f07944 */ /* 0x020fea0003c00000 */
[----:B------:R-:W-:Y:S05]  /*2030*/  BRA `(.L_x_10489) ;  /* 0x0000000000107947 */ /* 0x000fea0003800000 */
.L_x_10488:
[----:B------:R-:W0:Y:S02]  /*2040*/  MUFU.RCP R245, R2 ;  /* 0x0000000200f57308 */ /* 0x000e240000001000 */
[----:B0-----:R-:W-:-:S04]  /*2050*/  FFMA R0, R2, R245, -1 ;  /* 0xbf80000002007423 */ /* 0x001fc800000000f5 */
[----:B------:R-:W-:-:S04]  /*2060*/  FADD.FTZ R0, -R0, -RZ ;  /* 0x800000ff00007221 */ /* 0x000fc80000010100 */
[----:B------:R-:W-:-:S07]  /*2070*/  FFMA R0, R245, R0, R245 ;  /* 0x00000000f5007223 */ /* 0x000fce00000000f5 */
.L_x_10489:
[----:B------:R-:W-:Y:S05]  /*2080*/  BSYNC.RECONVERGENT B0 ;  /* 0x0000000000007941 */ /* 0x000fea0003800200 */
.L_x_10487:
        /* <DEDUP_REMOVED lines=21> */
[----:B-----5:R-:W-:Y:S05]  /*21e0*/  CALL.REL.NOINC `($__internal_172_$__cuda_sm20_rcp_rn_f32_slowpath) ;  /* 0x0000006000807944 */ /* 0x020fea0003c00000 */
[----:B------:R-:W-:Y:S05]  /*21f0*/  BRA `(.L_x_10492) ;  /* 0x0000000000107947 */ /* 0x000fea0003800000 */
.L_x_10491:
[----:B------:R-:W0:Y:S02]  /*2200*/  MUFU.RCP R0, R249 ;  /* 0x000000f900007308 */ /* 0x000e240000001000 */
[----:B0-----:R-:W-:-:S04]  /*2210*/  FFMA R245, R249, R0, -1 ;  /* 0xbf800000f9f57423 */ /* 0x001fc80000000000 */
[----:B------:R-:W-:-:S04]  /*2220*/  FADD.FTZ R245, -R245, -RZ ;  /* 0x800000fff5f57221 */ /* 0x000fc80000010100 */
[----:B------:R-:W-:-:S07]  /*2230*/  FFMA R0, R0, R245, R0 ;  /* 0x000000f500007223 */ /* 0x000fce0000000000 */
.L_x_10492:
[----:B------:R-:W-:Y:S05]  /*2240*/  BSYNC.RECONVERGENT B0 ;  /* 0x0000000000007941 */ /* 0x000fea0003800200 */
.L_x_10490:
        /* <DEDUP_REMOVED lines=32> */
.L_x_10494:
[----:B------:R-:W-:Y:S05]  /*2450*/  BSYNC.RECONVERGENT B0 ;  /* 0x0000000000007941 */ /* 0x000fea0003800200 */
.L_x_10493:
        /* <DEDUP_REMOVED lines=25> */
.L_x_10497:
[----:B------:R-:W2:Y:S04]  /*25f0*/  LDG.E.STRONG.GPU R244, desc[UR8][R2.64] ;  /* 0x0000000802f47981 */ /* 0x000ea8000c1ef900 */
[----:B--2---:R-:W-:Y:S01]  /*2600*/  CCTL.IVALL ;  /* 0x00000000ff00798f */ /* 0x004fe20002000000 */
[----:B------:R-:W-:Y:S05]  /*2610*/  YIELD ;  /* 0x0000000000007946 */ /* 0x000fea0003800000 */
[----:B------:R-:W-:-:S13]  /*2620*/  ISETP.NE.AND P1, PT, R244, R245, PT ;  /* 0x000000f5f400720c */ /* 0x000fda0003f25270 */
[----:B------:R-:W-:Y:S05]  /*2630*/  @P1 BRA `(.L_x_10497) ;  /* 0xfffffffc00ec1947 */ /* 0x000fea000383ffff */
.L_x_10496:
[----:B------:R-:W-:Y:S05]  /*2640*/  BSYNC B0 ;  /* 0x0000000000007941 */ /* 0x000fea0003800000 */
.L_x_10495:
        /* <DEDUP_REMOVED lines=35> */
[----:B--2--5:R-:W-:Y:S05]  /*2880*/  CALL.REL.NOINC `($__internal_172_$__cuda_sm20_rcp_rn_f32_slowpath) ;  /* 0x0000005800d87944 */ /* 0x024fea0003c00000 */
[----:B------:R-:W-:Y:S05]  /*2890*/  BRA `(.L_x_10500) ;  /* 0x0000000000107947 */ /* 0x000fea0003800000 */
.L_x_10499:
[----:B-1----:R-:W0:Y:S02]  /*28a0*/  MUFU.RCP R0, R251 ;  /* 0x000000fb00007308 */ /* 0x002e240000001000 */
[----:B0-----:R-:W-:-:S04]  /*28b0*/  FFMA R245, R251, R0, -1 ;  /* 0xbf800000fbf57423 */ /* 0x001fc80000000000 */
[----:B------:R-:W-:-:S04]  /*28c0*/  FADD.FTZ R245, -R245, -RZ ;  /* 0x800000fff5f57221 */ /* 0x000fc80000010100 */
[----:B------:R-:W-:-:S07]  /*28d0*/  FFMA R0, R0, R245, R0 ;  /* 0x000000f500007223 */ /* 0x000fce0000000000 */
.L_x_10500:
[----:B------:R-:W-:Y:S05]  /*28e0*/  BSYNC.RECONVERGENT B0 ;  /* 0x0000000000007941 */ /* 0x000fea0003800200 */
.L_x_10498:
        /* <DEDUP_REMOVED lines=661> */
.L_x_10501:
        /* <DEDUP_REMOVED lines=706> */
.L_x_10502:
        /* <DEDUP_REMOVED lines=8> */
.L_x_10482:
        /* <DEDUP_REMOVED lines=39> */
.L_x_10511:
[----:B------:R-:W-:Y:S02]  /*8150*/  ISETP.NE.AND P0, PT, R0, RZ, PT ;  /* 0x000000ff0000720c */ /* 0x000fe40003f05270 */
[----:B-1----:R-:W-:-:S11]  /*8160*/  FMNMX R5, R3, R4, !PT ;  /* 0x0000000403057209 */ /* 0x002fd60007800000 */
[----:B------:R-:W-:Y:S05]  /*8170*/  @P0 BRA `(.L_x_10505) ;  /* 0x0000000000080947 */ /* 0x000fea0003800000 */
[----:B0-----:R-:W0:Y:S02]  /*8180*/  LDC.64 R2, c[0x0][0x3f8] ;  /* 0x0000fe00ff027b82 */ /* 0x001e240000000a00 */
[----:B0-----:R1:W-:Y:S02]  /*8190*/  REDG.E.MAX.S32.STRONG.GPU desc[UR8][R2.64], R5 ;  /* 0x000000050200798e */ /* 0x0013e4000d12e308 */
.L_x_10505:
[----:B------:R-:W-:Y:S05]  /*81a0*/  BSYNC B0 ;  /* 0x0000000000007941 */ /* 0x000fea0003800000 */
.L_x_10504:
        /* <DEDUP_REMOVED lines=12> */
[----:B01----:R-:W-:Y:S05]  /*8270*/  CALL.REL.NOINC `($__internal_172_$__cuda_sm20_rcp_rn_f32_slowpath) ;  /* 0x00000000005c7944 */ /* 0x003fea0003c00000 */
[----:B------:R-:W-:Y:S05]  /*8280*/  BRA `(.L_x_10508) ;  /* 0x0000000000147947 */ /* 0x000fea0003800000 */
.L_x_10507:
[----:B------:R-:W2:Y:S01]  /*8290*/  MUFU.RCP R0, UR10 ;  /* 0x0000000a00007d08 */ /* 0x000ea20008001000 */
[----:B01----:R-:W-:-:S05]  /*82a0*/  MOV R3, UR10 ;  /* 0x0000000a00037c02 */ /* 0x003fca0008000f00 */
[----:B--2---:R-:W-:-:S04]  /*82b0*/  FFMA R2, R0, R3, -1 ;  /* 0xbf80000000027423 */ /* 0x004fc80000000003 */
[----:B------:R-:W-:-:S04]  /*82c0*/  FADD.FTZ R3, -R2, -RZ ;  /* 0x800000ff02037221 */ /* 0x000fc80000010100 */
[----:B------:R-:W-:-:S07]  /*82d0*/  FFMA R0, R0, R3, R0 ;  /* 0x0000000300007223 */ /* 0x000fce0000000000 */
.L_x_10508:
[----:B------:R-:W0:Y:S02]  /*82e0*/  LDC.64 R2, c[0x0][0x3f0] ;  /* 0x0000fc00ff027b82 */ /* 0x000e240000000a00 */
[----:B0-----:R-:W-:Y:S01]  /*82f0*/  STG.E desc[UR8][R2.64], R0 ;  /* 0x0000000002007986 */ /* 0x001fe2000c101908 */
[----:B------:R-:W-:Y:S05]  /*8300*/  EXIT ;  /* 0x000000000000794d */ /* 0x000fea0003800000 */
.L_x_10506:
[----:B------:R-:W-:Y:S02]  /*8310*/  MOV R6, 0x2 ;  /* 0x0000000200067802 */ /* 0x000fe40000000f00 */
[----:B------:R-:W-:Y:S02]  /*8320*/  MOV R7, 0x1f ;  /* 0x0000001f00077802 */ /* 0x000fe40000000f00 */
[----:B------:R-:W-:-:S07]  /*8330*/  MOV R5, 0xffffffff ;  /* 0xffffffff00057802 */ /* 0x000fce0000000f00 */
[----:B01----:R-:W-:Y:S05]  /*8340*/  WARPSYNC.COLLECTIVE R5, `(.L_x_10509) ;  /* 0x0000000005087348 */ /* 0x003fea0003c00000 */
[----:B-1----:R1:W2:Y:S02]  /*8350*/  SHFL.DOWN P0, R4, R2, R6, R7 ;  /* 0x0800000602047389 */ /* 0x0022a40000000007 */
[----:B012---:R-:W-:Y:S05]  /*8360*/  ENDCOLLECTIVE ;  /* 0x000000000000791b */ /* 0x007fea0003800000 */
.L_x_10509:
[----:B------:R-:W-:Y:S02]  /*8370*/  MOV R6, 0x1 ;  /* 0x0000000100067802 */ /* 0x000fe40000000f00 */
[----:B------:R-:W-:-:S04]  /*8380*/  MOV R3, R4 ;  /* 0x0000000400037202 */ /* 0x000fc80000000f00 */
[----:B------:R-:W-:-:S04]  /*8390*/  FMNMX R3, R3, R2, !PT ;  /* 0x0000000203037209 */ /* 0x000fc80007800000 */
[----:B------:R-:W-:-:S07]  /*83a0*/  MOV R2, R3 ;  /* 0x0000000300027202 */ /* 0x000fce0000000f00 */
[----:B------:R-:W-:Y:S05]  /*83b0*/  WARPSYNC.COLLECTIVE R5, `(.L_x_10510) ;  /* 0x0000000005087348 */ /* 0x000fea0003c00000 */
[----:B------:R0:W1:Y:S02]  /*83c0*/  SHFL.DOWN P0, R4, R2, R6, R7 ;  /* 0x0800000602047389 */ /* 0x0000640000000007 */
[----:B01----:R-:W-:Y:S05]  /*83d0*/  ENDCOLLECTIVE ;  /* 0x000000000000791b */ /* 0x003fea0003800000 */
.L_x_10510:
[----:B------:R-:W-:Y:S05]  /*83e0*/  BRA `(.L_x_10511) ;  /* 0xfffffffc00587947 */ /* 0x000fea000383ffff */
        .weak           $__internal_172_$__cuda_sm20_rcp_rn_f32_slowpath
        .type           $__internal_172_$__cuda_sm20_rcp_rn_f32_slowpath,@function
        .size           $__internal_172_$__cuda_sm20_rcp_rn_f32_slowpath,(.L_x_13040 - $__internal_172_$__cuda_sm20_rcp_rn_f32_slowpath)
$__internal_172_$__cuda_sm20_rcp_rn_f32_slowpath:
        /* <DEDUP_REMOVED lines=15> */
.L_x_10513:
        /* <DEDUP_REMOVED lines=36> */
.L_x_10515:
[----:B------:R-:W0:Y:S02]  /*8720*/  MUFU.RCP R0, R0 ;  /* 0x0000000000007308 */ /* 0x000e240000001000 */
.L_x_10514:
[----:B------:R-:W-:Y:S05]  /*8730*/  BSYNC B1 ;  /* 0x0000000000017941 */ /* 0x000fea0003800000 */
.L_x_10512:
[----:B------:R-:W-:Y:S01]  /*8740*/  HFMA2 R249, -RZ, RZ, 0, 0 ;  /* 0x00000000fff97431 */ /* 0x000fe200000001ff */
[----:B------:R-:W-:-:S04]  /*8750*/  MOV R248, R245 ;  /* 0x000000f500f87202 */ /* 0x000fc80000000f00 */
[----:B0----5:R-:W-:Y:S05]  /*8760*/  RET.REL.NODEC R248 `(_ZN18transformer_engine13normalization19ln_fwd_tuned_kernelINS0_13Kernel_traitsIff13__nv_fp8_e4m3fjLj20480ELj2ELj1ELj4ELj16ENS0_18Kernel_traits_baseILj20480EffS3_fjLj128EEEEEEEvNS0_19ForwardKernelParamsE) ;  /* 0xffffff78f8247950 */ /* 0x021fea0003c3ffff */
.L_x_10516:
        /* <DEDUP_REMOVED lines=9> */
.L_x_13040:


//--------------------- .text._ZN18transformer_engine13normalization19ln_fwd_tuned_kernelINS0_13Kernel_traitsIff13__nv_fp8_e4m3fjLj18432ELj2ELj1ELj4ELj16ENS0_18Kernel_traits_baseILj18432EffS3_fjLj128EEEEEEEvNS0_19ForwardKernelParamsE --------------------------
	.section	.text._ZN18transformer_engine13normalization19ln_fwd_tuned_kernelINS0_13Kernel_traitsIff13__nv_fp8_e4m3fjLj18432ELj2ELj1ELj4ELj16ENS0_18Kernel_traits_baseILj18432EffS3_fjLj128EEEEEEEvNS0_19ForwardKernelParamsE,"ax",@progbits
	.align	128
        .global         _ZN18transformer_engine13normalization19ln_fwd_tuned_kernelINS0_13Kernel_traitsIff13__nv_fp8_e4m3fjLj18432ELj2ELj1ELj4ELj16ENS0_18Kernel_traits_baseILj18432EffS3_fjLj128EEEEEEEvNS0_19ForwardKernelParamsE
        .type           _ZN18transformer_engine13normalization19ln_fwd_tuned_kernelINS0_13Kernel_traitsIff13__nv_fp8_e4m3fjLj18432ELj2ELj1ELj4ELj16ENS0_18Kernel_traits_baseILj18432EffS3_fjLj128EEEEEEEvNS0_19ForwardKernelParamsE,@function
        .size           _ZN18transformer_engine13normalization19ln_fwd_tuned_kernelINS0_13Kernel_traitsIff13__nv_fp8_e4m3fjLj18432ELj2ELj1ELj4ELj16ENS0_18Kernel_traits_baseILj18432EffS3_fjLj128EEEEEEEvNS0_19ForwardKernelParamsE,(.L_x_13041 - _ZN18transformer_engine13normalization19ln_fwd_tuned_kernelINS0_13Kernel_traitsIff13__nv_fp8_e4m3fjLj18432ELj2ELj1ELj4ELj16ENS0_18Kernel_traits_baseILj18432EffS3_fjLj128EEEEEEEvNS0_19ForwardKernelParamsE)
        .other          _ZN18transformer_engine13normalization19ln_fwd_tuned_kernelINS0_13Kernel_traitsIff13__nv_fp8_e4m3fjLj18432ELj2ELj1ELj4ELj16ENS0_18Kernel_traits_baseILj18432EffS3_fjLj128EEEEEEEvNS0_19ForwardKernelParamsE,@"STO_CUDA_ENTRY STV_DEFAULT"
_ZN18transformer_engine13normalization19ln_fwd_tuned_kernelINS0_13Kernel_traitsIff13__nv_fp8_e4m3fjLj18432ELj2ELj1ELj4ELj16ENS0_18Kernel_traits_baseILj18432EffS3_fjLj128EEEEEEEvNS0_19ForwardKernelParamsE:
.text._ZN18transformer_engine13normalization19ln_fwd_tuned_kernelINS0_13Kernel_traitsIff13__nv_fp8_e4m3fjLj18432ELj2ELj1ELj4ELj16ENS0_18Kernel_traits_baseILj18432EffS3_fjLj128EEEEEEEvNS0_19ForwardKernelParamsE:
        /* <DEDUP_REMOVED lines=19> */
[----:B------:R0:W5:Y:S02]  /*0130*/  @P1 LDG.E R2, desc[UR6][R6.64] ;  /* 0x0000000606021981 */ /* 0x000164000c1e1900 */
[----:B0-----:R-:W-:Y:S02]  /*0140*/  MOV R6, RZ ;  /* 0x000000ff00067202 */ /* 0x001fe40000000f00 */
[----:B------:R-:W-:Y:S01]  /*0150*/  LOP3.LUT R7, R4, 0x1f, RZ, 0xc0, !PT ;  /* 0x0000001f04077812 */ /* 0x000fe200078ec0ff */
        /* <DEDUP_REMOVED lines=40> */
[----:B-1----:R-:W-:-:S02]  /*03e0*/  LOP3.LUT R8, R7, 0x60, R4, 0xf8, !PT ;  /* 0x0000006007087812 */ /* 0x002fc400078ef804 */
[----:B------:R-:W-:Y:S02]  /*03f0*/  LOP3.LUT P0, RZ, R7, 0x1, R3, 0xf8, !PT ;  /* 0x0000000107ff7812 */ /* 0x000fe4000780f803 */
[----:B------:R-:W-:Y:S02]  /*0400*/  LOP3.LUT R8, R8, R157, RZ, 0xfc, !PT ;  /* 0x0000009d08087212 */ /* 0x000fe400078efcff */
[----:B------:R-:W-:Y:S02]  /*0410*/  MOV R9, RZ ;  /* 0x000000ff00097202 */ /* 0x000fe40000000f00 */
        /* <DEDUP_REMOVED lines=74> */
.L_x_10535:
        /* <DEDUP_REMOVED lines=302> */
.L_x_10519:
[----:B------:R-:W-:Y:S05]  /*1ba0*/  BSYNC.RECONVERGENT B0 ;  /* 0x0000000000007941 */ /* 0x000fea0003800200 */
.L_x_10518:
        /* <DEDUP_REMOVED lines=13> */
.L_x_10521:
[----:B------:R-:W-:Y:S05]  /*1c80*/  BSYNC.RECONVERGENT B0 ;  /* 0x0000000000007941 */ /* 0x000fea0003800200 */
.L_x_10520:
        /* <DEDUP_REMOVED lines=12> */
[----:B-----5:R-:W-:Y:S05]  /*1d50*/  CALL.REL.NOINC `($__internal_173_$__cuda_sm20_rcp_rn_f32_slowpath) ;  /* 0x0000005400f87944 */ /* 0x020fea0003c00000 */
[----:B------:R-:W-:Y:S05]  /*1d60*/  BRA `(.L_x_10524) ;  /* 0x0000000000107947 */ /* 0x000fea0003800000 */
.L_x_10523:
[----:B------:R-:W0:Y:S02]  /*1d70*/  MUFU.RCP R237, R246 ;  /* 0x000000f600ed7308 */ /* 0x000e240000001000 */
[----:B0-----:R-:W-:-:S04]  /*1d80*/  FFMA R0, R246, R237, -1 ;  /* 0xbf800000f6007423 */ /* 0x001fc800000000ed */
[----:B------:R-:W-:-:S04]  /*1d90*/  FADD.FTZ R0, -R0, -RZ ;  /* 0x800000ff00007221 */ /* 0x000fc80000010100 */
[----:B------:R-:W-:-:S07]  /*1da0*/  FFMA R0, R237, R0, R237 ;  /* 0x00000000ed007223 */ /* 0x000fce00000000ed */
.L_x_10524:
[----:B------:R-:W-:Y:S05]  /*1db0*/  BSYNC.RECONVERGENT B0 ;  /* 0x0000000000007941 */ /* 0x000fea0003800200 */
.L_x_10522:
        /* <DEDUP_REMOVED lines=20> */
[----:B0----5:R-:W-:Y:S05]  /*1f00*/  CALL.REL.NOINC `($__internal_173_$__cuda_sm20_rcp_rn_f32_slowpath) ;  /* 0x00000054008c7944 */ /* 0x021fea0003c00000 */
[----:B------:R-:W-:Y:S05]  /*1f10*/  BRA `(.L_x_10527) ;  /* 0x0000000000107947 */ /* 0x000fea0003800000 */
.L_x_10526:
[----:B------:R-:W1:Y:S02]  /*1f20*/  MUFU.RCP R0, R241 ;  /* 0x000000f100007308 */ /* 0x000e640000001000 */
[----:B-1----:R-:W-:-:S04]  /*1f30*/  FFMA R236, R241, R0, -1 ;  /* 0xbf800000f1ec7423 */ /* 0x002fc80000000000 */
[----:B------:R-:W-:-:S04]  /*1f40*/  FADD.FTZ R239, -R236, -RZ ;  /* 0x800000ffecef7221 */ /* 0x000fc80000010100 */
[----:B------:R-:W-:-:S07]  /*1f50*/  FFMA R0, R0, R239, R0 ;  /* 0x000000ef00007223 */ /* 0x000fce0000000000 */
.L_x_10527:
[----:B------:R-:W-:Y:S05]  /*1f60*/  BSYNC.RECONVERGENT B0 ;  /* 0x0000000000007941 */ /* 0x000fea0003800200 */
.L_x_10525:
[----:B------:R-:W-:Y:S01]  /*1f70*/  ISETP.GT.U32.AND P1, PT, R7, 0x1, PT ;  /* 0x000000010700780c */ /* 0x000fe20003f24070 */
[----:B------:R-:W1:Y:S01]  /*1f80*/  LDCU UR5, c[0x0][0x380] ;  /* 0x00007000ff0577ac */ /* 0x000e620008000800 */
[----:B------:R-:W-:Y:S01]  /*1f90*/  FADD R245, R234, R245 ;  /* 0x000000f5eaf57221 */ /* 0x000fe20000000000 */
[----:B0-----:R-:W-:Y:S01]  /*1fa0*/  FADD R234, R235, -R244 ;  /* 0x800000f4ebea7221 */ /* 0x001fe20000000000 */
[----:B------:R-:W-:-:S03]  /*1fb0*/  FMUL R241, R237, R244 ;  /* 0x000000f4edf17220 */ /* 0x000fc60000400000 */
[----:B------:R-:W-:Y:S01]  /*1fc0*/  FMUL R239, R234, R234 ;  /* 0x000000eaeaef7220 */ /* 0x000fe20000400000 */
[----:B------:R-:W-:-:S03]  /*1fd0*/  FFMA R241, R246, R235, R241 ;  /* 0x000000ebf6f17223 */ /* 0x000fc600000000f1 */
[----:B------:R-:W-:Y:S02]  /*1fe0*/  FMUL R246, R246, R239 ;  /* 0x000000eff6f67220 */ /* 0x000fe40000400000 */
[----:B------:R-:W0:Y:S01]  /*1ff0*/  @!P1 LDC.64 R234, c[0x0][0x3b0] ;  /* 0x0000ec00ffea9b82 */ /* 0x000e220000000a00 */
[----:B------:R-:W-:Y:S01]  /*2000*/  @!P1 LOP3.LUT R236, R9, 0x1, RZ, 0xc0, !PT ;  /* 0x0000000109ec9812 */ /* 0x000fe200078ec0ff */
[----:B------:R-:W-:Y:S01]  /*2010*/  FMUL R246, R237, R246 ;  /* 0x000000f6edf67220 */ /* 0x000fe20000400000 */
[----:B------:R-:W-:Y:S02]  /*2020*/  @!P1 LOP3.LUT R237, R3, 0x7ffffffe, RZ, 0xc0, !PT ;  /* 0x7ffffffe03ed9812 */ /* 0x000fe400078ec0ff */
[----:B------:R-:W-:Y:S01]  /*2030*/  @!P1 IADD3 R236, PT, PT, -R236, RZ, RZ ;  /* 0x000000ffecec9210 */ /* 0x000fe20007ffe1ff */
[----:B-1----:R-:W-:Y:S01]  /*2040*/  USHF.L.U32 UR4, UR5, 0x1, URZ ;  /* 0x0000000105047899 */ /* 0x002fe200080006ff */
[-C--:B------:R-:W-:Y:S01]  /*2050*/  FFMA R245, R246, R0.reuse, R245 ;  /* 0x00000000f6f57223 */ /* 0x080fe200000000f5 */
[----:B------:R-:W-:-:S04]  /*2060*/  FMUL R0, R241, R0 ;  /* 0x00000000f1007220 */ /* 0x000fc80000400000 */
[----:B------:R-:W-:-:S04]  /*2070*/  @!P1 LOP3.LUT R236, R236, UR4, RZ, 0xc0, !PT ;  /* 0x00000004ecec9c12 */ /* 0x000fc8000f8ec0ff */
[----:B------:R-:W-:-:S04]  /*2080*/  @!P1 IADD3 R236, P2, PT, R236, R237, RZ ;  /* 0x000000edecec9210 */ /* 0x000fc80007f5e0ff */
[----:B0-----:R-:W-:Y:S02]  /*2090*/  @!P1 LEA R240, P3, R236, R234, 0x3 ;  /* 0x000000eaecf09211 */ /* 0x001fe400078618ff */
[----:B------:R-:W-:-:S04]  /*20a0*/  @!P1 IADD3.X R234, PT, PT, RZ, RZ, RZ, P2, !PT ;  /* 0x000000ffffea9210 */ /* 0x000fc800017fe4ff */
[----:B------:R-:W-:Y:S02]  /*20b0*/  @!P1 LEA.HI.X R241, R236, R235, R234, 0x3, P3 ;  /* 0x000000ebecf19211 */ /* 0x000fe400018f1cea */
[----:B------:R0:W1:Y:S04]  /*20c0*/  SHFL.IDX PT, R234, R0, RZ, 0x1f ;  /* 0x00001fff00ea7589 */ /* 0x00006800000e0000 */
[----:B------:R0:W2:Y:S01]  /*20d0*/  SHFL.IDX PT, R235, R245, RZ, 0x1f ;  /* 0x00001ffff5eb7589 */ /* 0x0000a200000e0000 */
[----:B------:R-:W-:Y:S05]  /*20e0*/  @P4 BRA `(.L_x_10528) ;  /* 0x0000000000944947 */ /* 0x000fea0003800000 */
[----:B------:R-:W3:Y:S01]  /*20f0*/  LDC.64 R236, c[0x0][0x3b0] ;  /* 0x0000ec00ffec7b82 */ /* 0x000ee20000000a00 */
[----:B0-----:R-:W-:Y:S02]  /*2100*/  LOP3.LUT R0, R9, 0x1, RZ, 0xc0, !PT ;  /* 0x0000000109007812 */ /* 0x001fe400078ec0ff */
[----:B------:R-:W-:Y:S02]  /*2110*/  LOP3.LUT R239, R3, 0x7ffffffe, RZ, 0xc0, !PT ;  /* 0x7ffffffe03ef7812 */ /* 0x000fe400078ec0ff */
[----:B------:R-:W-:-:S04]  /*2120*/  IADD3 R0, PT, PT, -R0, RZ, RZ ;  /* 0x000000ff00007210 */ /* 0x000fc80007ffe1ff */
[----:B------:R-:W-:-:S04]  /*2130*/  LOP3.LUT R0, R0, UR4, RZ, 0xc0, !PT ;  /* 0x0000000400007c12 */ /* 0x000fc8000f8ec0ff */
[----:B------:R-:W-:-:S04]  /*2140*/  IADD3 R0, P2, PT, R0, R239, RZ ;  /* 0x000000ef00007210 */ /* 0x000fc80007f5e0ff */
[----:B---3--:R-:W-:Y:S02]  /*2150*/  LEA R239, P3, R0, R236, 0x3 ;  /* 0x000000ec00ef7211 */ /* 0x008fe400078618ff */
[----:B------:R-:W-:-:S04]  /*2160*/  IADD3.X R236, PT, PT, RZ, RZ, RZ, P2, !PT ;  /* 0x000000ffffec7210 */ /* 0x000fc800017fe4ff */
[----:B------:R-:W-:Y:S02]  /*2170*/  LEA.HI.X R237, R0, R237, R236, 0x3, P3 ;  /* 0x000000ed00ed7211 */ /* 0x000fe400018f1cec */
[----:B------:R-:W-:-:S04]  /*2180*/  SHF.L.U32 R0, R3, 0x3, RZ ;  /* 0x0000000303007819 */ /* 0x000fc800000006ff */
[----:B------:R-:W-:-:S04]  /*2190*/  LOP3.LUT R0, R0, 0x8, RZ, 0xc0, !PT ;  /* 0x0000000800007812 */ /* 0x000fc800078ec0ff */
[----:B------:R-:W-:Y:S02]  /*21a0*/  IADD3 R236, P2, PT, R0, R239, RZ ;  /* 0x000000ef00ec7210 */ /* 0x000fe40007f5e0ff */
[----:B------:R-:W-:Y:S02]  /*21b0*/  LOP3.LUT R0, R9, 0x1, RZ, 0xc0, !PT ;  /* 0x0000000109007812 */ /* 0x000fe400078ec0ff */
[----:B------:R-:W-:Y:S02]  /*21c0*/  IADD3.X R237, PT, PT, RZ, R237, RZ, P2, !PT ;  /* 0x000000edffed7210 */ /* 0x000fe400017fe4ff */
[----:B------:R-:W-:Y:S02]  /*21d0*/  IADD3 R0, PT, PT, -R0, RZ, RZ ;  /* 0x000000ff00007210 */ /* 0x000fe40007ffe1ff */
[----:B------:R-:W-:Y:S01]  /*21e0*/  SHF.R.U32.HI R239, RZ, 0x1, R3 ;  /* 0x00000001ffef7819 */ /* 0x000fe20000011603 */
[----:B-12---:R0:W-:Y:S01]  /*21f0*/  STG.E.64 desc[UR6][R236.64], R234 ;  /* 0x000000eaec007986 */ /* 0x0061e2000c101b06 */
[----:B------:R-:W-:-:S04]  /*2200*/  LOP3.LUT R0, R0, UR5, RZ, 0xc0, !PT ;  /* 0x0000000500007c12 */ /* 0x000fc8000f8ec0ff */
[----:B------:R-:W-:-:S04]  /*2210*/  IADD3 R239, P2, PT, R239, R0, RZ ;  /* 0x00000000efef7210 */ /* 0x000fc80007f5e0ff */
[----:B------:R-:W-:Y:S01]  /*2220*/  LEA.HI.X.SX32 R0, R0, RZ, 0x1, P2 ;  /* 0x000000ff00007211 */ /* 0x000fe200010f0eff */
[----:B0-----:R-:W0:Y:S01]  /*2230*/  LDC.64 R234, c[0x0][0x3b8] ;  /* 0x0000ee00ffea7b82 */ /* 0x001e220000000a00 */
[----:B------:R-:W-:Y:S02]  /*2240*/  MOV R237, 0xffffffff ;  /* 0xffffffff00ed7802 */ /* 0x000fe40000000f00 */
        /* <DEDUP_REMOVED lines=10> */
.L_x_10529:
[----:B------:R-:W2:Y:S04]  /*22f0*/  LDG.E.STRONG.GPU R0, desc[UR6][R234.64] ;  /* 0x00000006ea007981 */ /* 0x000ea8000c1ef900 */
[----:B--2---:R-:W-:Y:S01]  /*2300*/  CCTL.IVALL ;  /* 0x00000000ff00798f */ /* 0x004fe20002000000 */
[----:B------:R-:W-:Y:S05]  /*2310*/  YIELD ;  /* 0x0000000000007946 */ /* 0x000fea0003800000 */
[----:B------:R-:W-:-:S13]  /*2320*/  ISETP.NE.AND P2, PT, R0, R239, PT ;  /* 0x000000ef0000720c */ /* 0x000fda0003f45270 */
[----:B------:R-:W-:Y:S05]  /*2330*/  @P2 BRA `(.L_x_10529) ;  /* 0xfffffffc00ec2947 */ /* 0x000fea000383ffff */
.L_x_10528:
        /* <DEDUP_REMOVED lines=18> */
[----:B012--5:R-:W-:Y:S05]  /*2460*/  CALL.REL.NOINC `($__internal_173_$__cuda_sm20_rcp_rn_f32_slowpath) ;  /* 0x0000005000347944 */ /* 0x027fea0003c00000 */
[----:B------:R-:W-:Y:S05]  /*2470*/  BRA `(.L_x_10532) ;  /* 0x0000000000107947 */ /* 0x000fea0003800000 */
.L_x_10531:
[----:B------:R-:W3:Y:S02]  /*2480*/  MUFU.RCP R0, R243 ;  /* 0x000000f300007308 */ /* 0x000ee40000001000 */
[----:B---3--:R-:W-:-:S04]  /*2490*/  FFMA R236, R243, R0, -1 ;  /* 0xbf800000f3ec7423 */ /* 0x008fc80000000000 */
[----:B------:R-:W-:-:S04]  /*24a0*/  FADD.FTZ R239, -R236, -RZ ;  /* 0x800000ffecef7221 */ /* 0x000fc80000010100 */
[----:B------:R-:W-:-:S07]  /*24b0*/  FFMA R0, R0, R239, R0 ;  /* 0x000000ef00007223 */ /* 0x000fce0000000000 */
.L_x_10532:
[----:B------:R-:W-:Y:S05]  /*24c0*/  BSYNC.RECONVERGENT B0 ;  /* 0x0000000000007941 */ /* 0x000fea0003800200 */
.L_x_10530:
        /* <DEDUP_REMOVED lines=17> */
[----:B-1----:R-:W-:Y:S02]  /*25e0*/  FFMA R242, R235, 5.4253472626442089677e-05, R242 ;  /* 0x38638e39ebf27823 */ /* 0x002fe400000000f2 */
        /* <DEDUP_REMOVED lines=31> */
[C---:B------:R-:W-:Y:S01]  /*27e0*/  FMUL R160, R241.reuse, R181 ;  /* 0x000000b5f1a07220 */ /* 0x040fe20000400000 */
[C---:B------:R-:W-:Y:S01]  /*27f0*/  FMUL R162, R241.reuse, R183 ;  /* 0x000000b7f1a27220 */ /* 0x040fe20000400000 */
[----:B-----5:R-:W-:Y:S01]  /*2800*/  FFMA R165, R144, R165, R72 ;  /* 0x000000a590a57223 */ /* 0x020fe20000000048 */
[----:B------:R-:W-:Y:S01]  /*2810*/  FMUL R0, R241, R0 ;  /* 0x00000000f1007220 */ /* 0x000fe20000400000 */
[----:B-1----:R-:W-:Y:S01]  /*2820*/  ISETP.NE.AND P1, PT, R157, RZ, PT ;  /* 0x000000ff9d00720c */ /* 0x002fe20003f25270 */
[C---:B------:R-:W-:Y:S01]  /*2830*/  FMUL R181, R241.reuse, R182 ;  /* 0x000000b6f1b57220 */ /* 0x040fe20000400000 */
[C---:B------:R-:W-:Y:S01]  /*2840*/  FMUL R183, R241.reuse, R184 ;  /* 0x000000b8f1b77220 */ /* 0x040fe20000400000 */
        /* <DEDUP_REMOVED lines=11> */
[--C-:B------:R-:W-:Y:S01]  /*2900*/  FADD R174, R174, -R239.reuse ;  /* 0x800000efaeae7221 */ /* 0x100fe20000000000 */
[--C-:B------:R-:W-:Y:S01]  /*2910*/  FADD R176, R176, -R239.reuse ;  /* 0x800000efb0b07221 */ /* 0x100fe20000000000 */
[--C-:B------:R-:W-:Y:S01]  /*2920*/  FADD R178, R178, -R239.reuse ;  /* 0x800000efb2b27221 */ /* 0x100fe20000000000 */
[--C-:B------:R-:W-:Y:S01]  /*2930*/  FADD R180, R180, -R239.reuse ;  /* 0x800000efb4b47221 */ /* 0x100fe20000000000 */
[C---:B------:R-:W-:Y:S01]  /*2940*/  FMUL R157, R241.reuse, R156 ;  /* 0x0000009cf19d7220 */ /* 0x040fe20000400000 */
[C---:B------:R-:W-:Y:S01]  /*2950*/  FMUL R206, R241.reuse, R225 ;  /* 0x000000e1f1ce7220 */ /* 0x040fe20000400000 */
[----:B------:R-:W-:Y:S01]  /*2960*/  FMUL R204, R241, R227 ;  /* 0x000000e3f1cc7220 */ /* 0x000fe20000400000 */
[----:B------:R-:W-:Y:S01]  /*2970*/  @P1 FMUL R165, R165, R2 ;  /* 0x00000002a5a51220 */ /* 0x000fe20000400000 */
        /* <DEDUP_REMOVED lines=69> */
[-C--:B------:R-:W-:Y:S01]  /*2dd0*/  @P1 FMUL R225, R225, R2.reuse ;  /* 0x00000002e1e11220 */ /* 0x080fe20000400000 */
[----:B------:R-:W-:Y:S01]  /*2de0*/  @P1 FMUL R227, R227, R2 ;  /* 0x00000002e3e31220 */ /* 0x000fe20000400000 */
        /* <DEDUP_REMOVED lines=39> */
[----:B------:R-:W-:Y:S01]  /*3060*/  FFMA R241, R145, R242, R73 ;  /* 0x000000f291f17223 */ /* 0x000fe20000000049 */
[----:B------:R-:W-:Y:S01]  /*3070*/  @P1 FMUL R239, R239, R2 ;  /* 0x00000002efef1220 */ /* 0x000fe20000400000 */
[----:B------:R-:W-:Y:S01]  /*3080*/  LOP3.LUT R210, R165, 0xff, RZ, 0xc0, !PT ;  /* 0x000000ffa5d27812 */ /* 0x000fe200078ec0ff */
[----:B------:R-:W-:Y:S01]  /*3090*/  FFMA R165, R141, R246, R69 ;  /* 0x000000f68da57223 */ /* 0x000fe20000000045 */
[----:B------:R-:W-:Y:S01]  /*30a0*/  F2FP.SATFINITE.E4M3.F32.PACK_AB_MERGE_C R161, RZ, R225, RZ ;  /* 0x000000e1ffa1723e */ /* 0x000fe200048070ff */
[----:B------:R-:W-:Y:S01]  /*30b0*/  FFMA R179, R128, R179, R56 ;  /* 0x000000b380b37223 */ /* 0x000fe20000000038 */
[----:B------:R-:W-:Y:S01]  /*30c0*/  F2FP.SATFINITE.E4M3.F32.PACK_AB_MERGE_C R227, RZ, R227, RZ ;  /* 0x000000e3ffe3723e */ /* 0x000fe200048070ff */
[----:B------:R-:W-:Y:S01]  /*30d0*/  @P1 FMUL R169, R169, R2 ;  /* 0x00000002a9a91220 */ /* 0x000fe20000400000 */
[----:B------:R-:W-:Y:S01]  /*30e0*/  FFMA R225, R137, R250, R65 ;  /* 0x000000fa89e17223 */ /* 0x000fe20000000041 */
[-C--:B------:R-:W-:Y:S01]  /*30f0*/  @P1 FMUL R173, R173, R2.reuse ;  /* 0x00000002adad1220 */ /* 0x080fe20000400000 */
[-C--:B------:R-:W-:Y:S01]  /*3100*/  @P1 FMUL R241, R241, R2.reuse ;  /* 0x00000002f1f11220 */ /* 0x080fe20000400000 */
[----:B------:R-:W-:Y:S01]  /*3110*/  F2FP.SATFINITE.E4M3.F32.PACK_AB_MERGE_C R157, RZ, R157, RZ ;  /* 0x0000009dff9d723e */ /* 0x000fe200048070ff */
        /* <DEDUP_REMOVED lines=9> */
[----:B------:R-:W-:Y:S01]  /*31b0*/  LOP3.LUT R0, R157, 0xff, RZ, 0xc0, !PT ;  /* 0x000000ff9d007812 */ /* 0x000fe200078ec0ff */
[----:B------:R-:W-:Y:S01]  /*31c0*/  FFMA R187, R120, R187, R48 ;  /* 0x000000bb78bb7223 */ /* 0x000fe20000000030 */
[----:B------:R-:W-:Y:S01]  /*31d0*/  F2FP.SATFINITE.E4M3.F32.PACK_AB_MERGE_C R241, RZ, R241, RZ ;  /* 0x000000f1fff1723e */ /* 0x000fe200048070ff */
[----:B------:R-:W-:Y:S01]  /*31e0*/  FFMA R191, R116, R191, R44 ;  /* 0x000000bf74bf7223 */ /* 0x000fe2000000002c */
[----:B------:R-:W-:Y:S01]  /*31f0*/  LEA R157, R239, R208, 0x8 ;  /* 0x000000d0ef9d7211 */ /* 0x000fe200078e40ff */
[----:B------:R-:W-:Y:S01]  /*3200*/  FFMA R239, R129, R160, R57 ;  /* 0x000000a081ef7223 */ /* 0x000fe20000000039 */
[----:B------:R-:W-:Y:S01]  /*3210*/  F2FP.SATFINITE.E4M3.F32.PACK_AB_MERGE_C R165, RZ, R165, RZ ;  /* 0x000000a5ffa5723e */ /* 0x000fe200048070ff */
[-C--:B------:R-:W-:Y:S01]  /*3220*/  @P1 FMUL R235, R235, R2.reuse ;  /* 0x00000002ebeb1220 */ /* 0x080fe20000400000 */
[----:B------:R-:W-:Y:S01]  /*3230*/  F2FP.SATFINITE.E4M3.F32.PACK_AB_MERGE_C R179, RZ, R179, RZ ;  /* 0x000000b3ffb3723e */ /* 0x000fe200048070ff */
[-C--:B------:R-:W-:Y:S01]  /*3240*/  @P1 FMUL R187, R187, R2.reuse ;  /* 0x00000002bbbb1220 */ /* 0x080fe20000400000 */
        /* <DEDUP_REMOVED lines=8> */
[----:B------:R-:W-:Y:S01]  /*32d0*/  LEA R0, R241, R210, 0x8 ;  /* 0x000000d2f1007211 */ /* 0x000fe200078e40ff */
[----:B------:R-:W-:Y:S01]  /*32e0*/  @P1 FMUL R195, R195, R2 ;  /* 0x00000002c3c31220 */ /* 0x000fe20000400000 */
[----:B------:R-:W-:Y:S01]  /*32f0*/  LOP3.LUT R210, R179, 0xff, RZ, 0xc0, !PT ;  /* 0x000000ffb3d27812 */ /* 0x000fe200078ec0ff */
[----:B------:R-:W-:Y:S01]  /*3300*/  FFMA R179, R121, R168, R49 ;  /* 0x000000a879b37223 */ /* 0x000fe20000000031 */
[----:B------:R-:W-:Y:S01]  /*3310*/  LEA R169, R165, R156, 0x8 ;  /* 0x0000009ca5a97211 */ /* 0x000fe200078e40ff */
[----:B------:R-:W-:Y:S01]  /*3320*/  FFMA R173, R125, R164, R53 ;  /* 0x000000a47dad7223 */ /* 0x000fe20000000035 */
[----:B------:R-:W-:Y:S01]  /*3330*/  LEA R165, R225, R160, 0x8 ;  /* 0x000000a0e1a57211 */ /* 0x000fe200078e40ff */
[----:B------:R-:W-:Y:S01]  /*3340*/  FFMA R225, R117, R172, R45 ;  /* 0x000000ac75e17223 */ /* 0x000fe2000000002d */
[-C--:B------:R-:W-:Y:S01]  /*3350*/  @P1 FMUL R179, R179, R2.reuse ;  /* 0x00000002b3b31220 */ /* 0x080fe20000400000 */
[----:B------:R-:W-:Y:S01]  /*3360*/  F2FP.SATFINITE.E4M3.F32.PACK_AB_MERGE_C R235, RZ, R235, RZ ;  /* 0x000000ebffeb723e */ /* 0x000fe200048070ff */
[-C--:B------:R-:W-:Y:S01]  /*3370*/  @P1 FMUL R183, R183, R2.reuse ;  /* 0x00000002b7b71220 */ /* 0x080fe20000400000 */
[-C--:B------:R-:W-:Y:S01]  /*3380*/  @P1 FMUL R225, R225, R2.reuse ;  /* 0x00000002e1e11220 */ /* 0x080fe20000400000 */
[----:B------:R-:W-:Y:S01]  /*3390*/  F2FP.SATFINITE.E4M3.F32.PACK_AB_MERGE_C R187, RZ, R187, RZ ;  /* 0x000000bbffbb723e */ /* 0x000fe200048070ff */
[----:B------:R-:W-:Y:S01]  /*33a0*/  FFMA R199, R108, R199, R36 ;  /* 0x000000c76cc77223 */ /* 0x000fe20000000024 */
[----:B------:R-:W-:Y:S01]  /*33b0*/  F2FP.SATFINITE.E4M3.F32.PACK_AB_MERGE_C R191, RZ, R191, RZ ;  /* 0x000000bfffbf723e */ /* 0x000fe200048070ff */
[----:B------:R-:W-:Y:S01]  /*33c0*/  FFMA R207, R100, R207, R28 ;  /* 0x000000cf64cf7223 */ /* 0x000fe2000000001c */
[----:B------:R-:W-:Y:S01]  /*33d0*/  F2FP.SATFINITE.E4M3.F32.PACK_AB_MERGE_C R227, RZ, R227, RZ ;  /* 0x000000e3ffe3723e */ /* 0x000fe200048070ff */
[----:B------:R-:W-:Y:S01]  /*33e0*/  FFMA R211, R96, R211, R24 ;  /* 0x000000d360d37223 */ /* 0x000fe20000000018 */
[----:B------:R-:W-:Y:S01]  /*33f0*/  LOP3.LUT R208, R235, 0xff, RZ, 0xc0, !PT ;  /* 0x000000ffebd07812 */ /* 0x000fe200078ec0ff */
[----:B------:R-:W-:Y:S01]  /*3400*/  @P1 FMUL R173, R173, R2 ;  /* 0x00000002adad1220 */ /* 0x000fe20000400000 */
[----:B------:R-:W-:Y:S01]  /*3410*/  F2FP.SATFINITE.E4M3.F32.PACK_AB_MERGE_C R172, RZ, R179, RZ ;  /* 0x000000b3ffac723e */ /* 0x000fe200048070ff */
[----:B------:R-:W-:Y:S01]  /*3420*/  FFMA R179, R109, R180, R37 ;  /* 0x000000b46db37223 */ /* 0x000fe20000000025 */
[----:B------:R-:W-:Y:S01]  /*3430*/  LOP3.LUT R187, R187, 0xff, RZ, 0xc0, !PT ;  /* 0x000000ffbbbb7812 */ /* 0x000fe200078ec0ff */
[-C--:B------:R-:W-:Y:S01]  /*3440*/  @P1 FMUL R199, R199, R2.reuse ;  /* 0x00000002c7c71220 */ /* 0x080fe20000400000 */
[----:B------:R-:W-:Y:S01]  /*3450*/  F2FP.SATFINITE.E4M3.F32.PACK_AB_MERGE_C R168, RZ, R225, RZ ;  /* 0x000000e1ffa8723e */ /* 0x000fe200048070ff */
[-C--:B------:R-:W-:Y:S01]  /*3460*/  @P1 FMUL R179, R179, R2.reuse ;  /* 0x00000002b3b31220 */ /* 0x080fe20000400000 */
[----:B------:R-:W-:Y:S01]  /*3470*/  LOP3.LUT R191, R191, 0xff, RZ, 0xc0, !PT ;  /* 0x000000ffbfbf7812 */ /* 0x000fe200078ec0ff */
[----:B------:R-:W-:Y:S01]  /*3480*/  @P1 FMUL R207, R207, R2 ;  /* 0x00000002cfcf1220 */ /* 0x000fe20000400000 */
[----:B------:R-:W-:Y:S01]  /*3490*/  LEA R160, R227, R208, 0x8 ;  /* 0x000000d0e3a07211 */ /* 0x000fe200078e40ff */
[----:B------:R-:W-:Y:S01]  /*34a0*/  FFMA R227, R113, R176, R41 ;  /* 0x000000b071e37223 */ /* 0x000fe20000000029 */
[----:B------:R-:W-:Y:S01]  /*34b0*/  LEA R172, R172, R187, 0x8 ;  /* 0x000000bbacac7211 */ /* 0x000fe200078e40ff */
        /* <DEDUP_REMOVED lines=8> */
[----:B------:R-:W-:Y:S01]  /*3540*/  @P1 FMUL R191, R191, R2 ;  /* 0x00000002bfbf1220 */ /* 0x000fe20000400000 */
[----:B------:R-:W-:Y:S01]  /*3550*/  FFMA R195, R97, R192, R25 ;  /* 0x000000c061c37223 */ /* 0x000fe20000000019 */
[-C--:B------:R-:W-:Y:S01]  /*3560*/  @P1 FMUL R211, R211, R2.reuse ;  /* 0x00000002d3d31220 */ /* 0x080fe20000400000 */
[----:B------:R-:W-:Y:S01]  /*3570*/  FFMA R215, R92, R215, R20 ;  /* 0x000000d75cd77223 */ /* 0x000fe20000000014 */
[----:B------:R-:W-:Y:S01]  /*3580*/  FFMA R219, R88, R219, R16 ;  /* 0x000000db58db7223 */ /* 0x000fe20000000010 */
[----:B------:R-:W-:Y:S01]  /*3590*/  F2FP.SATFINITE.E4M3.F32.PACK_AB_MERGE_C R173, RZ, R173, RZ ;  /* 0x000000adffad723e */ /* 0x000fe200048070ff */
[-C--:B------:R-:W-:Y:S01]  /*35a0*/  @P1 FMUL R195, R195, R2.reuse ;  /* 0x00000002c3c31220 */ /* 0x080fe20000400000 */
[----:B------:R-:W-:Y:S01]  /*35b0*/  LOP3.LUT R164, R183, 0xff, RZ, 0xc0, !PT ;  /* 0x000000ffb7a47812 */ /* 0x000fe200078ec0ff */
[-C--:B------:R-:W-:Y:S01]  /*35c0*/  @P1 FMUL R215, R215, R2.reuse ;  /* 0x00000002d7d71220 */ /* 0x080fe20000400000 */
[----:B------:R-:W-:Y:S01]  /*35d0*/  F2FP.SATFINITE.E4M3.F32.PACK_AB_MERGE_C R227, RZ, R227, RZ ;  /* 0x000000e3ffe3723e */ /* 0x000fe200048070ff */
[----:B------:R-:W-:Y:S01]  /*35e0*/  @P1 FMUL R219, R219, R2 ;  /* 0x00000002dbdb1220 */ /* 0x000fe20000400000 */
[----:B------:R-:W-:Y:S01]  /*35f0*/  F2FP.SATFINITE.E4M3.F32.PACK_AB_MERGE_C R183, RZ, R179, RZ ;  /* 0x000000b3ffb7723e */ /* 0x000fe200048070ff */
[----:B------:R-:W-:Y:S01]  /*3600*/  FFMA R159, R154, R159, R82 ;  /* 0x0000009f9a9f7223 */ /* 0x000fe20000000052 */
[----:B------:R-:W-:Y:S01]  /*3610*/  F2FP.SATFINITE.E4M3.F32.PACK_AB_MERGE_C R180, RZ, R187, RZ ;  /* 0x000000bbffb4723e */ /* 0x000fe200048070ff */
[----:B------:R-:W-:Y:S01]  /*3620*/  FFMA R187, R93, R196, R21 ;  /* 0x000000c45dbb7223 */ /* 0x000fe20000000015 */
[----:B------:R-:W-:Y:S01]  /*3630*/  F2FP.SATFINITE.E4M3.F32.PACK_AB_MERGE_C R199, RZ, R199, RZ ;  /* 0x000000c7ffc7723e */ /* 0x000fe200048070ff */
[-C--:B------:R-:W-:Y:S01]  /*3640*/  @P1 FMUL R159, R159, R2.reuse ;  /* 0x000000029f9f1220 */ /* 0x080fe20000400000 */
[----:B------:R-:W-:Y:S01]  /*3650*/  F2FP.SATFINITE.E4M3.F32.PACK_AB_MERGE_C R207, RZ, R207, RZ ;  /* 0x000000cfffcf723e */ /* 0x000fe200048070ff */
[----:B------:R-:W-:Y:S01]  /*3660*/  @P1 FMUL R187, R187, R2 ;  /* 0x00000002bbbb1220 */ /* 0x000fe20000400000 */
[----:B------:R-:W-:Y:S01]  /*3670*/  F2FP.SATFINITE.E4M3.F32.PACK_AB_MERGE_C R179, RZ, R191, RZ ;  /* 0x000000bfffb3723e */ /* 0x000fe200048070ff */
[----:B------:R-:W-:Y:S01]  /*3680*/  FFMA R191, R89, R200, R17 ;  /* 0x000000c859bf7223 */ /* 0x000fe20000000011 */
[----:B------:R-:W-:Y:S01]  /*3690*/  F2FP.SATFINITE.E4M3.F32.PACK_AB_MERGE_C R211, RZ, R211, RZ ;  /* 0x000000d3ffd3723e */ /* 0x000fe200048070ff */
[----:B------:R-:W-:Y:S01]  /*36a0*/  FFMA R163, R150, R163, R78 ;  /* 0x000000a396a37223 */ /* 0x000fe2000000004e */
[----:B------:R-:W-:Y:S01]  /*36b0*/  LEA R173, R173, R164, 0x8 ;  /* 0x000000a4adad7211 */ /* 0x000fe200078e40ff */
        /* <DEDUP_REMOVED lines=8> */
[----:B------:R-:W-:Y:S01]  /*3740*/  FFMA R175, R138, R175, R66 ;  /* 0x000000af8aaf7223 */ /* 0x000fe20000000042 */
[----:B------:R-:W-:Y:S01]  /*3750*/  LOP3.LUT R188, R211, 0xff, RZ, 0xc0, !PT ;  /* 0x000000ffd3bc7812 */ /* 0x000fe200078ec0ff */
[-C--:B------:R-:W-:Y:S01]  /*3760*/  @P1 FMUL R163, R163, R2.reuse ;  /* 0x00000002a3a31220 */ /* 0x080fe20000400000 */
[----:B------:R-:W-:Y:S01]  /*3770*/  F2FP.SATFINITE.E4M3.F32.PACK_AB_MERGE_C R215, RZ, R215, RZ ;  /* 0x000000d7ffd7723e */ /* 0x000fe200048070ff */
[-C--:B------:R-:W-:Y:S01]  /*3780*/  @P1 FMUL R237, R237, R2.reuse ;  /* 0x00000002eded1220 */ /* 0x080fe20000400000 */
[----:B------:R-:W-:Y:S01]  /*3790*/  F2FP.SATFINITE.E4M3.F32.PACK_AB_MERGE_C R219, RZ, R219, RZ ;  /* 0x000000dbffdb723e */ /* 0x000fe200048070ff */
[----:B------:R-:W-:Y:S01]  /*37a0*/  @P1 FMUL R167, R167, R2 ;  /* 0x00000002a7a71220 */ /* 0x000fe20000400000 */
[----:B------:R-:W-:Y:S01]  /*37b0*/  LEA R183, R183, R176, 0x8 ;  /* 0x000000b0b7b77211 */ /* 0x000fe200078e40ff */
[----:B------:R-:W-:Y:S01]  /*37c0*/  @P1 FMUL R171, R171, R2 ;  /* 0x00000002abab1220 */ /* 0x000fe20000400000 */
[----:B------:R-:W-:Y:S01]  /*37d0*/  LEA R179, R179, R184, 0x8 ;  /* 0x000000b8b3b37211 */ /* 0x000fe200078e40ff */
[----:B------:R-:W-:Y:S01]  /*37e0*/  @P1 FMUL R175, R175, R2 ;  /* 0x00000002afaf1220 */ /* 0x000fe20000400000 */
[----:B------:R-:W-:Y:S01]  /*37f0*/  LEA R176, R195, R188, 0x8 ;  /* 0x000000bcc3b07211 */ /* 0x000fe200078e40ff */
[----:B------:R-:W-:Y:S01]  /*3800*/  FFMA R195, R85, R206, R13 ;  /* 0x000000ce55c37223 */ /* 0x000fe2000000000d */
        /* <DEDUP_REMOVED lines=11> */
[-C--:B------:R-:W-:Y:S01]  /*38c0*/  @P1 FMUL R209, R209, R2.reuse ;  /* 0x00000002d1d11220 */ /* 0x080fe20000400000 */
[----:B------:R-:W-:Y:S01]  /*38d0*/  F2FP.SATFINITE.E4M3.F32.PACK_AB_MERGE_C R188, RZ, R159, RZ ;  /* 0x0000009fffbc723e */ /* 0x000fe200048070ff */
[-C--:B------:R-:W-:Y:S01]  /*38e0*/  @P1 FMUL R201, R201, R2.reuse ;  /* 0x00000002c9c91220 */ /* 0x080fe20000400000 */
[----:B------:R-:W-:Y:S01]  /*38f0*/  F2FP.SATFINITE.E4M3.F32.PACK_AB_MERGE_C R163, RZ, R163, RZ ;  /* 0x000000a3ffa3723e */ /* 0x000fe200048070ff */
[----:B------:R-:W-:Y:S01]  /*3900*/  FFMA R223, R86, R223, R14 ;  /* 0x000000df56df7223 */ /* 0x000fe2000000000e */
[----:B------:R-:W-:Y:S01]  /*3910*/  SHF.L.U32 R188, R188, 0x10, RZ ;  /* 0x00000010bcbc7819 */ /* 0x000fe200000006ff */
[----:B------:R-:W-:Y:S01]  /*3920*/  FFMA R217, R94, R217, R22 ;  /* 0x000000d95ed97223 */ /* 0x000fe20000000016 */
[----:B------:R-:W-:Y:S01]  /*3930*/  F2FP.SATFINITE.E4M3.F32.PACK_AB_MERGE_C R237, RZ, R237, RZ ;  /* 0x000000edffed723e */ /* 0x000fe200048070ff */
[----:B------:R-:W-:Y:S01]  /*3940*/  FFMA R177, R134, R177, R62 ;  /* 0x000000b186b17223 */ /* 0x000fe2000000003e */
[----:B------:R-:W-:Y:S01]  /*3950*/  F2FP.SATFINITE.E4M3.F32.PACK_AB_MERGE_C R167, RZ, R167, RZ ;  /* 0x000000a7ffa7723e */ /* 0x000fe200048070ff */
[-C--:B------:R-:W-:Y:S01]  /*3960*/  @P1 FMUL R223, R223, R2.reuse ;  /* 0x00000002dfdf1220 */ /* 0x080fe20000400000 */
[----:B------:R-:W-:Y:S01]  /*3970*/  F2FP.SATFINITE.E4M3.F32.PACK_AB_MERGE_C R171, RZ, R171, RZ ;  /* 0x000000abffab723e */ /* 0x000fe200048070ff */
[-C--:B------:R-:W-:Y:S01]  /*3980*/  @P1 FMUL R217, R217, R2.reuse ;  /* 0x00000002d9d91220 */ /* 0x080fe20000400000 */
[----:B------:R-:W-:Y:S01]  /*3990*/  F2FP.SATFINITE.E4M3.F32.PACK_AB_MERGE_C R175, RZ, R175, RZ ;  /* 0x000000afffaf723e */ /* 0x000fe200048070ff */
[-C--:B------:R-:W-:Y:S01]  /*39a0*/  @P1 FMUL R177, R177, R2.reuse ;  /* 0x00000002b1b11220 */ /* 0x080fe20000400000 */
[----:B------:R-:W-:Y:S01]  /*39b0*/  LOP3.LUT R188, R188, 0xff0000, RZ, 0xc0, !PT ;  /* 0x00ff0000bcbc7812 */ /* 0x000fe200078ec0ff */
[----:B------:R-:W-:Y:S01]  /*39c0*/  FFMA R189, R122, R189, R50 ;  /* 0x000000bd7abd7223 */ /* 0x000fe20000000032 */
[----:B------:R-:W-:Y:S01]  /*39d0*/  SHF.L.U32 R163, R163, 0x10, RZ ;  /* 0x00000010a3a37819 */ /* 0x000fe200000006ff */
[----:B------:R-:W-:Y:S01]  /*39e0*/  FFMA R181, R130, R181, R58 ;  /* 0x000000b582b57223 */ /* 0x000fe2000000003a */
[----:B------:R-:W-:Y:S01]  /*39f0*/  F2FP.SATFINITE.E4M3.F32.PACK_AB_MERGE_C R195, RZ, R195, RZ ;  /* 0x000000c3ffc3723e */ /* 0x000fe200048070ff */
[-C--:B------:R-:W-:Y:S01]  /*3a00*/  @P1 FMUL R189, R189, R2.reuse ;  /* 0x00000002bdbd1220 */ /* 0x080fe20000400000 */
[----:B------:R-:W-:Y:S01]  /*3a10*/  LOP3.LUT R192, R237, 0xff, RZ, 0xc0, !PT ;  /* 0x000000ffedc07812 */ /* 0x000fe200078ec0ff */
[-C--:B------:R-:W-:Y:S01]  /*3a20*/  @P1 FMUL R181, R181, R2.reuse ;  /* 0x00000002b5b51220 */ /* 0x080fe20000400000 */
[----:B------:R-:W-:Y:S01]  /*3a30*/  SHF.L.U32 R167, R167, 0x10, RZ ;  /* 0x00000010a7a77819 */ /* 0x000fe200000006ff */
[-C--:B------:R-:W-:Y:S01]  /*3a40*/  @P1 FMUL R239, R239, R2.reuse ;  /* 0x00000002efef1220 */ /* 0x080fe20000400000 */
[----:B------:R-:W-:Y:S01]  /*3a50*/  SHF.L.U32 R171, R171, 0x10, RZ ;  /* 0x00000010abab7819 */ /* 0x000fe200000006ff */
[----:B------:R-:W-:Y:S01]  /*3a60*/  FFMA R203, R104, R203, R32 ;  /* 0x000000cb68cb7223 */ /* 0x000fe20000000020 */
[----:B------:R-:W-:Y:S01]  /*3a70*/  SHF.L.U32 R175, R175, 0x10, RZ ;  /* 0x00000010afaf7819 */ /* 0x000fe200000006ff */
[----:B------:R-:W-:Y:S01]  /*3a80*/  FFMA R205, R106, R205, R34 ;  /* 0x000000cd6acd7223 */ /* 0x000fe20000000022 */
[----:B------:R-:W-:Y:S01]  /*3a90*/  F2FP.SATFINITE.E4M3.F32.PACK_AB_MERGE_C R185, RZ, R185, RZ ;  /* 0x000000b9ffb9723e */ /* 0x000fe200048070ff */
[----:B------:R-:W-:Y:S01]  /*3aa0*/  FFMA R193, R118, R193, R46 ;  /* 0x000000c176c17223 */ /* 0x000fe2000000002e */
[----:B------:R-:W-:Y:S01]  /*3ab0*/  LOP3.LUT R161, R188, 0xffff, R161, 0xf8, !PT ;  /* 0x0000ffffbca17812 */ /* 0x000fe200078ef8a1 */
[-C--:B------:R-:W-:Y:S01]  /*3ac0*/  @P1 FMUL R203, R203, R2.reuse ;  /* 0x00000002cbcb1220 */ /* 0x080fe20000400000 */
[----:B------:R-:W-:Y:S01]  /*3ad0*/  LOP3.LUT R188, R163, 0xff0000, RZ, 0xc0, !PT ;  /* 0x00ff0000a3bc7812 */ /* 0x000fe200078ec0ff */
[----:B------:R-:W-:Y:S01]  /*3ae0*/  @P1 FMUL R205, R205, R2 ;  /* 0x00000002cdcd1220 */ /* 0x000fe20000400000 */
[----:B------:R-:W-:Y:S01]  /*3af0*/  LEA R159, R195, R192, 0x8 ;  /* 0x000000c0c39f7211 */ /* 0x000fe200078e40ff */
[----:B------:R-:W-:Y:S01]  /*3b00*/  @P1 FMUL R193, R193, R2 ;  /* 0x00000002c1c11220 */ /* 0x000fe20000400000 */
[----:B------:R-:W-:Y:S01]  /*3b10*/  LOP3.LUT R163, R167, 0xff0000, RZ, 0xc0, !PT ;  /* 0x00ff0000a7a37812 */ /* 0x000fe200078ec0ff */
        /* <DEDUP_REMOVED lines=8> */
[-C--:B------:R-:W-:Y:S01]  /*3ba0*/  @P1 FMUL R175, R175, R2.reuse ;  /* 0x00000002afaf1220 */ /* 0x080fe20000400000 */
[----:B------:R-:W-:Y:S01]  /*3bb0*/  F2FP.SATFINITE.E4M3.F32.PACK_AB_MERGE_C R201, RZ, R201, RZ ;  /* 0x000000c9ffc9723e */ /* 0x000fe200048070ff */
[-C--:B------:R-:W-:Y:S01]  /*3bc0*/  @P1 FMUL R167, R167, R2.reuse ;  /* 0x00000002a7a71220 */ /* 0x080fe20000400000 */
[----:B------:R-:W-:Y:S01]  /*3bd0*/  LOP3.LUT R163, R163, 0xffff, R0, 0xf8, !PT ;  /* 0x0000ffffa3a37812 */ /* 0x000fe200078ef800 */
[----:B------:R-:W-:Y:S01]  /*3be0*/  FFMA R197, R114, R197, R42 ;  /* 0x000000c572c57223 */ /* 0x000fe2000000002a */
[----:B------:R-:W-:Y:S01]  /*3bf0*/  LOP3.LUT R0, R185, 0xff0000, RZ, 0xc0, !PT ;  /* 0x00ff0000b9007812 */ /* 0x000fe200078ec0ff */
[----:B------:R-:W-:Y:S01]  /*3c00*/  FFMA R213, R98, R213, R26 ;  /* 0x000000d562d57223 */ /* 0x000fe2000000001a */
[----:B------:R-:W-:Y:S01]  /*3c10*/  SHF.L.U32 R209, R209, 0x10, RZ ;  /* 0x00000010d1d17819 */ /* 0x000fe200000006ff */
[-C--:B------:R-:W-:Y:S01]  /*3c20*/  @P1 FMUL R197, R197, R2.reuse ;  /* 0x00000002c5c51220 */ /* 0x080fe20000400000 */
[----:B------:R-:W-:Y:S01]  /*3c30*/  SHF.L.U32 R201, R201, 0x10, RZ ;  /* 0x00000010c9c97819 */ /* 0x000fe200000006ff */
[----:B------:R-:W-:Y:S01]  /*3c40*/  FFMA R221, R90, R221, R18 ;  /* 0x000000dd5add7223 */ /* 0x000fe20000000012 */
[----:B------:R-:W-:Y:S01]  /*3c50*/  F2FP.SATFINITE.E4M3.F32.PACK_AB_MERGE_C R223, RZ, R223, RZ ;  /* 0x000000dfffdf723e */ /* 0x000fe200048070ff */
[-C--:B------:R-:W-:Y:S01]  /*3c60*/  @P1 FMUL R213, R213, R2.reuse ;  /* 0x00000002d5d51220 */ /* 0x080fe20000400000 */
[----:B------:R-:W-:Y:S01]  /*3c70*/  F2FP.SATFINITE.E4M3.F32.PACK_AB_MERGE_C R217, RZ, R217, RZ ;  /* 0x000000d9ffd9723e */ /* 0x000fe200048070ff */
[----:B------:R-:W-:Y:S01]  /*3c80*/  @P1 FMUL R221, R221, R2 ;  /* 0x00000002dddd1220 */ /* 0x000fe20000400000 */
[----:B------:R-:W-:-:S02]  /*3c90*/  LOP3.LUT R157, R188, 0xffff, R157, 0xf8, !PT ;  /* 0x0000ffffbc9d7812 */ /* 0x000fc400078ef89d */
[----:B------:R-:W-:Y:S02]  /*3ca0*/  F2FP.SATFINITE.E4M3.F32.PACK_AB_MERGE_C R177, RZ, R177, RZ ;  /* 0x000000b1ffb1723e */ /* 0x000fe400048070ff */
[----:B------:R-:W-:Y:S02]  /*3cb0*/  LOP3.LUT R173, R0, 0xffff, R173, 0xf8, !PT ;  /* 0x0000ffff00ad7812 */ /* 0x000fe400078ef8ad */
[----:B------:R-:W-:Y:S02]  /*3cc0*/  LOP3.LUT R188, R209, 0xff0000, RZ, 0xc0, !PT ;  /* 0x00ff0000d1bc7812 */ /* 0x000fe400078ec0ff */
[----:B------:R-:W-:Y:S02]  /*3cd0*/  LOP3.LUT R0, R201, 0xff0000, RZ, 0xc0, !PT ;  /* 0x00ff0000c9007812 */ /* 0x000fe400078ec0ff */
[----:B------:R-:W-:Y:S02]  /*3ce0*/  SHF.L.U32 R223, R223, 0x10, RZ ;  /* 0x00000010dfdf7819 */ /* 0x000fe400000006ff */
[----:B------:R-:W-:-:S02]  /*3cf0*/  SHF.L.U32 R217, R217, 0x10, RZ ;  /* 0x00000010d9d97819 */ /* 0x000fc400000006ff */
[----:B------:R-:W-:Y:S02]  /*3d00*/  F2FP.SATFINITE.E4M3.F32.PACK_AB_MERGE_C R171, RZ, R171, RZ ;  /* 0x000000abffab723e */ /* 0x000fe400048070ff */
[----:B------:R-:W-:Y:S02]  /*3d10*/  F2FP.SATFINITE.E4M3.F32.PACK_AB_MERGE_C R175, RZ, R175, RZ ;  /* 0x000000afffaf723e */ /* 0x000fe400048070ff */
[----:B------:R-:W-:Y:S02]  /*3d20*/  F2FP.SATFINITE.E4M3.F32.PACK_AB_MERGE_C R167, RZ, R167, RZ ;  /* 0x000000a7ffa7723e */ /* 0x000fe400048070ff */
[----:B------:R-:W-:Y:S02]  /*3d30*/  SHF.L.U32 R177, R177, 0x10, RZ ;  /* 0x00000010b1b17819 */ /* 0x000fe400000006ff */
[----:B------:R-:W-:Y:S02]  /*3d40*/  LOP3.LUT R179, R188, 0xffff, R179, 0xf8, !PT ;  /* 0x0000ffffbcb37812 */ /* 0x000fe400078ef8b3 */
[----:B------:R-:W-:-:S02]  /*3d50*/  LOP3.LUT R183, R0, 0xffff, R183, 0xf8, !PT ;  /* 0x0000ffff00b77812 */ /* 0x000fc400078ef8b7 */
        /* <DEDUP_REMOVED lines=9> */
[----:B------:R-:W-:Y:S01]  /*3df0*/  SHF.L.U32 R188, R171, 0x18, RZ ;  /* 0x00000018abbc7819 */ /* 0x000fe200000006ff */
[----:B------:R-:W-:Y:S01]  /*3e00*/  FFMA R171, R127, R166, R55 ;  /* 0x000000a67fab7223 */ /* 0x000fe20000000037 */
[----:B------:R-:W-:Y:S01]  /*3e10*/  SHF.L.U32 R192, R175, 0x18, RZ ;  /* 0x00000018afc07819 */ /* 0x000fe200000006ff */
[----:B------:R-:W-:Y:S01]  /*3e20*/  FFMA R175, R123, R170, R51 ;  /* 0x000000aa7baf7223 */ /* 0x000fe20000000033 */
[----:B------:R-:W-:Y:S01]  /*3e30*/  SHF.L.U32 R0, R167, 0x18, RZ ;  /* 0x00000018a7007819 */ /* 0x000fe200000006ff */
[----:B------:R-:W-:Y:S01]  /*3e40*/  FFMA R167, R131, R162, R59 ;  /* 0x000000a283a77223 */ /* 0x000fe2000000003b */
[----:B------:R-:W-:Y:S01]  /*3e50*/  LOP3.LUT R160, R177, 0xffff, R160, 0xf8, !PT ;  /* 0x0000ffffb1a07812 */ /* 0x000fe200078ef8a0 */
[----:B------:R-:W-:Y:S01]  /*3e60*/  FFMA R177, R143, R248, R71 ;  /* 0x000000f88fb17223 */ /* 0x000fe20000000047 */
[-C--:B------:R-:W-:Y:S01]  /*3e70*/  @P1 FMUL R171, R171, R2.reuse ;  /* 0x00000002abab1220 */ /* 0x080fe20000400000 */
[-C--:B------:R-:W-:Y:S01]  /*3e80*/  @P1 FMUL R175, R175, R2.reuse ;  /* 0x00000002afaf1220 */ /* 0x080fe20000400000 */
[----:B------:R-:W-:Y:S01]  /*3e90*/  F2FP.SATFINITE.E4M3.F32.PACK_AB_MERGE_C R189, RZ, R189, RZ ;  /* 0x000000bdffbd723e */ /* 0x000fe200048070ff */
[-C--:B------:R-:W-:Y:S01]  /*3ea0*/  @P1 FMUL R167, R167, R2.reuse ;  /* 0x00000002a7a71220 */ /* 0x080fe20000400000 */
[----:B------:R-:W-:Y:S01]  /*3eb0*/  F2FP.SATFINITE.E4M3.F32.PACK_AB_MERGE_C R181, RZ, R181, RZ ;  /* 0x000000b5ffb5723e */ /* 0x000fe200048070ff */
[----:B------:R-:W-:Y:S01]  /*3ec0*/  @P1 FMUL R177, R177, R2 ;  /* 0x00000002b1b11220 */ /* 0x000fe20000400000 */
[----:B------:R-:W-:-:S02]  /*3ed0*/  SHF.L.U32 R189, R189, 0x10, RZ ;  /* 0x00000010bdbd7819 */ /* 0x000fc400000006ff */
[----:B------:R-:W-:Y:S02]  /*3ee0*/  F2FP.SATFINITE.E4M3.F32.PACK_AB_MERGE_C R171, RZ, R171, RZ ;  /* 0x000000abffab723e */ /* 0x000fe400048070ff */
[----:B------:R-:W-:Y:S02]  /*3ef0*/  F2FP.SATFINITE.E4M3.F32.PACK_AB_MERGE_C R175, RZ, R175, RZ ;  /* 0x000000afffaf723e */ /* 0x000fe400048070ff */
[----:B------:R-:W-:Y:S02]  /*3f00*/  F2FP.SATFINITE.E4M3.F32.PACK_AB_MERGE_C R239, RZ, R239, RZ ;  /* 0x000000efffef723e */ /* 0x000fe400048070ff */
[----:B------:R-:W-:Y:S02]  /*3f10*/  SHF.L.U32 R181, R181, 0x10, RZ ;  /* 0x00000010b5b57819 */ /* 0x000fe400000006ff */
[----:B------:R-:W-:Y:S02]  /*3f20*/  F2FP.SATFINITE.E4M3.F32.PACK_AB_MERGE_C R167, RZ, R167, RZ ;  /* 0x000000a7ffa7723e */ /* 0x000fe400048070ff */
[----:B------:R-:W-:-:S02]  /*3f30*/  F2FP.SATFINITE.E4M3.F32.PACK_AB_MERGE_C R177, RZ, R177, RZ ;  /* 0x000000b1ffb1723e */ /* 0x000fc400048070ff */
[----:B------:R-:W-:Y:S02]  /*3f40*/  LOP3.LUT R189, R189, 0xff0000, RZ, 0xc0, !PT ;  /* 0x00ff0000bdbd7812 */ /* 0x000fe400078ec0ff */
[----:B------:R-:W-:Y:S02]  /*3f50*/  LOP3.LUT R171, R171, 0xffff, RZ, 0xc0, !PT ;  /* 0x0000ffffabab7812 */ /* 0x000fe400078ec0ff */
[----:B------:R-:W-:Y:S02]  /*3f60*/  LOP3.LUT R175, R175, 0xffff, RZ, 0xc0, !PT ;  /* 0x0000ffffafaf7812 */ /* 0x000fe400078ec0ff */
[----:B------:R-:W-:Y:S02]  /*3f70*/  LEA R156, R239, R210, 0x8 ;  /* 0x000000d2ef9c7211 */ /* 0x000fe400078e40ff */
[----:B------:R-:W-:Y:S02]  /*3f80*/  LOP3.LUT R181, R181, 0xff0000, RZ, 0xc0, !PT ;  /* 0x00ff0000b5b57812 */ /* 0x000fe400078ec0ff */
[----:B------:R-:W-:-:S02]  /*3f90*/  LOP3.LUT R167, R167, 0xffff, RZ, 0xc0, !PT ;  /* 0x0000ffffa7a77812 */ /* 0x000fc400078ec0ff */
[----:B------:R-:W-:Y:S01]  /*3fa0*/  LOP3.LUT R0, R161, R0, RZ, 0xfc, !PT ;  /* 0x00000000a1007212 */ /* 0x000fe200078efcff */
[----:B------:R-:W-:Y:S01]  /*3fb0*/  FFMA R161, R135, R158, R63 ;  /* 0x0000009e87a17223 */ /* 0x000fe2000000003f */
[----:B------:R-:W-:Y:S02]  /*3fc0*/  LOP3.LUT R177, R177, 0xffff, RZ, 0xc0, !PT ;  /* 0x0000ffffb1b17812 */ /* 0x000fe400078ec0ff */
[----:B------:R-:W-:Y:S01]  /*3fd0*/  LOP3.LUT R172, R189, 0xffff, R172, 0xf8, !PT ;  /* 0x0000ffffbdac7812 */ /* 0x000fe200078ef8ac */
[----:B------:R-:W-:Y:S01]  /*3fe0*/  @P1 FMUL R161, R161, R2 ;  /* 0x00000002a1a11220 */ /* 0x000fe20000400000 */
[----:B------:R-:W-:Y:S01]  /*3ff0*/  SHF.L.U32 R158, R171, 0x18, RZ ;  /* 0x00000018ab9e7819 */ /* 0x000fe200000006ff */
[----:B------:R-:W-:Y:S01]  /*4000*/  FFMA R171, R107, R186, R35 ;  /* 0x000000ba6bab7223 */ /* 0x000fe20000000023 */
[----:B------:R-:W-:Y:S02]  /*4010*/  SHF.L.U32 R175, R175, 0x18, RZ ;  /* 0x00000018afaf7819 */ /* 0x000fe400000006ff */
[----:B------:R-:W-:Y:S01]  /*4020*/  LOP3.LUT R165, R196, 0xffff, R165, 0xf8, !PT ;  /* 0x0000ffffc4a57812 */ /* 0x000fe200078ef8a5 */
[----:B------:R-:W-:Y:S01]  /*4030*/  @P1 FMUL R171, R171, R2 ;  /* 0x00000002abab1220 */ /* 0x000fe20000400000 */
[----:B------:R-:W-:Y:S01]  /*4040*/  LOP3.LUT R156, R181, 0xffff, R156, 0xf8, !PT ;  /* 0x0000ffffb59c7812 */ /* 0x000fe200078ef89c */
[----:B------:R-:W-:Y:S01]  /*4050*/  FFMA R181, R139, R252, R67 ;  /* 0x000000fc8bb57223 */ /* 0x000fe20000000043 */
[----:B------:R-:W-:-:S02]  /*4060*/  SHF.L.U32 R167, R167, 0x18, RZ ;  /* 0x00000018a7a77819 */ /* 0x000fc400000006ff */
[----:B------:R-:W-:Y:S01]  /*4070*/  SHF.L.U32 R196, R177, 0x18, RZ ;  /* 0x00000018b1c47819 */ /* 0x000fe200000006ff */
[----:B------:R-:W-:Y:S01]  /*4080*/  FFMA R177, R119, R174, R47 ;  /* 0x000000ae77b17223 */ /* 0x000fe2000000002f */
[----:B------:R-:W-:Y:S01]  /*4090*/  LOP3.LUT R172, R172, R175, RZ, 0xfc, !PT ;  /* 0x000000afacac7212 */ /* 0x000fe200078efcff */
[----:B------:R-:W-:Y:S01]  /*40a0*/  FFMA R175, R103, R190, R31 ;  /* 0x000000be67af7223 */ /* 0x000fe2000000001f */
[----:B------:R-:W-:Y:S01]  /*40b0*/  LOP3.LUT R156, R156, R167, RZ, 0xfc, !PT ;  /* 0x000000a79c9c7212 */ /* 0x000fe200078efcff */
[----:B------:R-:W-:Y:S01]  /*40c0*/  FFMA R167, R111, R182, R39 ;  /* 0x000000b66fa77223 */ /* 0x000fe20000000027 */
[----:B------:R-:W-:Y:S01]  /*40d0*/  F2FP.SATFINITE.E4M3.F32.PACK_AB_MERGE_C R203, RZ, R203, RZ ;  /* 0x000000cbffcb723e */ /* 0x000fe200048070ff */
[-C--:B------:R-:W-:Y:S01]  /*40e0*/  @P1 FMUL R177, R177, R2.reuse ;  /* 0x00000002b1b11220 */ /* 0x080fe20000400000 */
[----:B------:R-:W-:Y:S01]  /*40f0*/  F2FP.SATFINITE.E4M3.F32.PACK_AB_MERGE_C R205, RZ, R205, RZ ;  /* 0x000000cdffcd723e */ /* 0x000fe200048070ff */
[-C--:B------:R-:W-:Y:S01]  /*4100*/  @P1 FMUL R175, R175, R2.reuse ;  /* 0x00000002afaf1220 */ /* 0x080fe20000400000 */
[----:B------:R-:W-:Y:S01]  /*4110*/  F2FP.SATFINITE.E4M3.F32.PACK_AB_MERGE_C R193, RZ, R193, RZ ;  /* 0x000000c1ffc1723e */ /* 0x000fe200048070ff */
[-C--:B------:R-:W-:Y:S01]  /*4120*/  @P1 FMUL R167, R167, R2.reuse ;  /* 0x00000002a7a71220 */ /* 0x080fe20000400000 */
[----:B------:R-:W-:Y:S01]  /*4130*/  F2FP.SATFINITE.E4M3.F32.PACK_AB_MERGE_C R161, RZ, R161, RZ ;  /* 0x000000a1ffa1723e */ /* 0x000fe200048070ff */
[----:B------:R-:W-:Y:S01]  /*4140*/  @P1 FMUL R181, R181, R2 ;  /* 0x00000002b5b51220 */ /* 0x000fe20000400000 */
[----:B------:R-:W-:-:S02]  /*4150*/  LOP3.LUT R203, R203, 0xff, RZ, 0xc0, !PT ;  /* 0x000000ffcbcb7812 */ /* 0x000fc400078ec0ff */
[----:B------:R-:W-:Y:S02]  /*4160*/  SHF.L.U32 R205, R205, 0x10, RZ ;  /* 0x00000010cdcd7819 */ /* 0x000fe400000006ff */
[----:B------:R-:W-:Y:S02]  /*4170*/  F2FP.SATFINITE.E4M3.F32.PACK_AB_MERGE_C R171, RZ, R171, RZ ;  /* 0x000000abffab723e */ /* 0x000fe400048070ff */
[----:B------:R-:W-:Y:S02]  /*4180*/  SHF.L.U32 R193, R193, 0x10, RZ ;  /* 0x00000010c1c17819 */ /* 0x000fe400000006ff */
[----:B------:R-:W-:Y:S02]  /*4190*/  LOP3.LUT R161, R161, 0xffff, RZ, 0xc0, !PT ;  /* 0x0000ffffa1a17812 */ /* 0x000fe400078ec0ff */
[----:B------:R-:W-:Y:S02]  /*41a0*/  F2FP.SATFINITE.E4M3.F32.PACK_AB_MERGE_C R177, RZ, R177, RZ ;  /* 0x000000b1ffb1723e */ /* 0x000fe400048070ff */
[----:B------:R-:W-:-:S02]  /*41b0*/  LEA R180, R180, R203, 0x8 ;  /* 0x000000cbb4b47211 */ /* 0x000fc400078e40ff */
[----:B------:R-:W-:Y:S02]  /*41c0*/  LOP3.LUT R205, R205, 0xff0000, RZ, 0xc0, !PT ;  /* 0x00ff0000cdcd7812 */ /* 0x000fe400078ec0ff */
[----:B------:R-:W-:Y:S02]  /*41d0*/  F2FP.SATFINITE.E4M3.F32.PACK_AB_MERGE_C R175, RZ, R175, RZ ;  /* 0x000000afffaf723e */ /* 0x000fe400048070ff */
[----:B------:R-:W-:Y:S02]  /*41e0*/  LOP3.LUT R171, R171, 0xffff, RZ, 0xc0, !PT ;  /* 0x0000ffffabab7812 */ /* 0x000fe400078ec0ff */
[----:B------:R-:W-:Y:S02]  /*41f0*/  F2FP.SATFINITE.E4M3.F32.PACK_AB_MERGE_C R167, RZ, R167, RZ ;  /* 0x000000a7ffa7723e */ /* 0x000fe400048070ff */
[----:B------:R-:W-:Y:S02]  /*4200*/  LOP3.LUT R193, R193, 0xff0000, RZ, 0xc0, !PT ;  /* 0x00ff0000c1c17812 */ /* 0x000fe400078ec0ff */
[----:B------:R-:W-:-:S02]  /*4210*/  SHF.L.U32 R161, R161, 0x18, RZ ;  /* 0x00000018a1a17819 */ /* 0x000fc400000006ff */
[----:B------:R-:W-:Y:S02]  /*4220*/  LOP3.LUT R177, R177, 0xffff, RZ, 0xc0, !PT ;  /* 0x0000ffffb1b17812 */ /* 0x000fe400078ec0ff */
[----:B------:R-:W-:Y:S02]  /*4230*/  LOP3.LUT R180, R205, 0xffff, R180, 0xf8, !PT ;  /* 0x0000ffffcdb47812 */ /* 0x000fe400078ef8b4 */
[----:B------:R-:W-:Y:S02]  /*4240*/  LOP3.LUT R175, R175, 0xffff, RZ, 0xc0, !PT ;  /* 0x0000ffffafaf7812 */ /* 0x000fe400078ec0ff */
[----:B------:R-:W-:Y:S02]  /*4250*/  SHF.L.U32 R171, R171, 0x18, RZ ;  /* 0x00000018abab7819 */ /* 0x000fe400000006ff */
[----:B------:R-:W-:Y:S02]  /*4260*/  LOP3.LUT R167, R167, 0xffff, RZ, 0xc0, !PT ;  /* 0x0000ffffa7a77812 */ /* 0x000fe400078ec0ff */
[----:B------:R-:W-:-:S02]  /*4270*/  LOP3.LUT R168, R193, 0xffff, R168, 0xf8, !PT ;  /* 0x0000ffffc1a87812 */ /* 0x000fc400078ef8a8 */
[----:B------:R-:W-:Y:S01]  /*4280*/  LOP3.LUT R160, R160, R161, RZ, 0xfc, !PT ;  /* 0x000000a1a0a07212 */ /* 0x000fe200078efcff */
[----:B------:R-:W-:Y:S01]  /*4290*/  FFMA R161, R115, R178, R43 ;  /* 0x000000b273a17223 */ /* 0x000fe2000000002b */
[----:B------:R-:W-:Y:S02]  /*42a0*/  SHF.L.U32 R177, R177, 0x18, RZ ;  /* 0x00000018b1b17819 */ /* 0x000fe400000006ff */
[----:B------:R-:W-:Y:S01]  /*42b0*/  SHF.L.U32 R162, R175, 0x18, RZ ;  /* 0x00000018afa27819 */ /* 0x000fe200000006ff */
[----:B------:R-:W-:Y:S01]  /*42c0*/  @P1 FMUL R161, R161, R2 ;  /* 0x00000002a1a11220 */ /* 0x000fe20000400000 */
[----:B------:R-:W-:Y:S01]  /*42d0*/  LOP3.LUT R199, R180, R171, RZ, 0xfc, !PT ;  /* 0x000000abb4c77212 */ /* 0x000fe200078efcff */
[----:B------:R-:W-:Y:S01]  /*42e0*/  FFMA R171, R99, R194, R27 ;  /* 0x000000c263ab7223 */ /* 0x000fe2000000001b */
[----:B------:R-:W-:Y:S01]  /*42f0*/  LOP3.LUT R173, R173, R158, RZ, 0xfc, !PT ;  /* 0x0000009eadad7212 */ /* 0x000fe200078efcff */
[----:B------:R-:W-:Y:S01]  /*4300*/  FFMA R175, R95, R198, R23 ;  /* 0x000000c65faf7223 */ /* 0x000fe20000000017 */
[----:B------:R-:W-:Y:S01]  /*4310*/  LOP3.LUT R168, R168, R177, RZ, 0xfc, !PT ;  /* 0x000000b1a8a87212 */ /* 0x000fe200078efcff */
[----:B------:R-:W-:Y:S01]  /*4320*/  FFMA R177, R91, R202, R19 ;  /* 0x000000ca5bb17223 */ /* 0x000fe20000000013 */
[----:B------:R-:W-:Y:S01]  /*4330*/  SHF.L.U32 R158, R167, 0x18, RZ ;  /* 0x00000018a79e7819 */ /* 0x000fe200000006ff */
[-C--:B------:R-:W-:Y:S01]  /*4340*/  @P1 FMUL R171, R171, R2.reuse ;  /* 0x00000002abab1220 */ /* 0x080fe20000400000 */
[----:B------:R-:W0:Y:S01]  /*4350*/  LDC.64 R166, c[0x0][0x3c8] ;  /* 0x0000f200ffa67b82 */ /* 0x000e220000000a00 */
[----:B------:R-:W-:Y:S01]  /*4360*/  F2FP.SATFINITE.E4M3.F32.PACK_AB_MERGE_C R197, RZ, R197, RZ ;  /* 0x000000c5ffc5723e */ /* 0x000fe200048070ff */
[----:B------:R-:W-:Y:S01]  /*4370*/  @P1 FMUL R177, R177, R2 ;  /* 0x00000002b1b11220 */ /* 0x000fe20000400000 */
[----:B------:R-:W-:Y:S01]  /*4380*/  LOP3.LUT R201, R179, R162, RZ, 0xfc, !PT ;  /* 0x000000a2b3c97212 */ /* 0x000fe200078efcff */
[----:B------:R-:W-:Y:S01]  /*4390*/  FFMA R179, R87, R204, R15 ;  /* 0x000000cc57b37223 */ /* 0x000fe2000000000f */
[----:B------:R-:W-:Y:S01]  /*43a0*/  F2FP.SATFINITE.E4M3.F32.PACK_AB_MERGE_C R213, RZ, R213, RZ ;  /* 0x000000d5ffd5723e */ /* 0x000fe200048070ff */
[-C--:B------:R-:W-:Y:S01]  /*43b0*/  @P1 FMUL R175, R175, R2.reuse ;  /* 0x00000002afaf1220 */ /* 0x080fe20000400000 */
[----:B------:R-:W-:Y:S01]  /*43c0*/  SHF.L.U32 R197, R197, 0x10, RZ ;  /* 0x00000010c5c57819 */ /* 0x000fe200000006ff */
[----:B------:R-:W-:Y:S01]  /*43d0*/  @P1 FMUL R179, R179, R2 ;  /* 0x00000002b3b31220 */ /* 0x000fe20000400000 */
[----:B------:R-:W-:-:S02]  /*43e0*/  F2FP.SATFINITE.E4M3.F32.PACK_AB_MERGE_C R221, RZ, R221, RZ ;  /* 0x000000ddffdd723e */ /* 0x000fc400048070ff */
[----:B------:R-:W-:Y:S02]  /*43f0*/  F2FP.SATFINITE.E4M3.F32.PACK_AB_MERGE_C R161, RZ, R161, RZ ;  /* 0x000000a1ffa1723e */ /* 0x000fe400048070ff */
[----:B------:R-:W-:Y:S02]  /*4400*/  SHF.L.U32 R213, R213, 0x10, RZ ;  /* 0x00000010d5d57819 */ /* 0x000fe400000006ff */
[----:B------:R-:W-:Y:S02]  /*4410*/  F2FP.SATFINITE.E4M3.F32.PACK_AB_MERGE_C R171, RZ, R171, RZ ;  /* 0x000000abffab723e */ /* 0x000fe400048070ff */
[----:B------:R-:W-:Y:S02]  /*4420*/  LOP3.LUT R197, R197, 0xff0000, RZ, 0xc0, !PT ;  /* 0x00ff0000c5c57812 */ /* 0x000fe400078ec0ff */
[----:B------:R-:W-:Y:S02]  /*4430*/  SHF.L.U32 R221, R221, 0x10, RZ ;  /* 0x00000010dddd7819 */ /* 0x000fe400000006ff */
[----:B------:R-:W-:-:S02]  /*4440*/  LOP3.LUT R161, R161, 0xffff, RZ, 0xc0, !PT ;  /* 0x0000ffffa1a17812 */ /* 0x000fc400078ec0ff */
[----:B------:R-:W-:Y:S01]  /*4450*/  F2FP.SATFINITE.E4M3.F32.PACK_AB_MERGE_C R177, RZ, R177, RZ ;  /* 0x000000b1ffb1723e */ /* 0x000fe200048070ff */
[--C-:B0-----:R-:W-:Y:S01]  /*4460*/  IMAD.WIDE.U32 R190, R231, 0x4, R166.reuse ;  /* 0x00000004e7be7825 */ /* 0x101fe200078e00a6 */
[----:B------:R-:W-:Y:S02]  /*4470*/  LOP3.LUT R213, R213, 0xff0000, RZ, 0xc0, !PT ;  /* 0x00ff0000d5d57812 */ /* 0x000fe400078ec0ff */
[----:B------:R-:W-:Y:S01]  /*4480*/  F2FP.SATFINITE.E4M3.F32.PACK_AB_MERGE_C R175, RZ, R175, RZ ;  /* 0x000000afffaf723e */ /* 0x000fe200048070ff */
[--C-:B------:R-:W-:Y:S01]  /*4490*/  IMAD.WIDE.U32 R194, R233, 0x4, R166.reuse ;  /* 0x00000004e9c27825 */ /* 0x100fe200078e00a6 */
[----:B------:R-:W-:Y:S02]  /*44a0*/  F2FP.SATFINITE.E4M3.F32.PACK_AB_MERGE_C R179, RZ, R179, RZ ;  /* 0x000000b3ffb3723e */ /* 0x000fe400048070ff */
[----:B------:R-:W-:Y:S01]  /*44b0*/  LOP3.LUT R171, R171, 0xffff, RZ, 0xc0, !PT ;  /* 0x0000ffffabab7812 */ /* 0x000fe200078ec0ff */
[----:B------:R-:W-:Y:S01]  /*44c0*/  IMAD.WIDE.U32 R238, R238, 0x4, R166 ;  /* 0x00000004eeee7825 */ /* 0x000fe200078e00a6 */
[----:B------:R-:W-:-:S02]  /*44d0*/  LOP3.LUT R164, R197, 0xffff, R164, 0xf8, !PT ;  /* 0x0000ffffc5a47812 */ /* 0x000fc400078ef8a4 */
[----:B------:R-:W-:Y:S02]  /*44e0*/  LOP3.LUT R221, R221, 0xff0000, RZ, 0xc0, !PT ;  /* 0x00ff0000dddd7812 */ /* 0x000fe400078ec0ff */
[----:B------:R-:W-:Y:S02]  /*44f0*/  SHF.L.U32 R161, R161, 0x18, RZ ;  /* 0x00000018a1a17819 */ /* 0x000fe400000006ff */
[----:B------:R-:W-:Y:S02]  /*4500*/  LOP3.LUT R177, R177, 0xffff, RZ, 0xc0, !PT ;  /* 0x0000ffffb1b17812 */ /* 0x000fe400078ec0ff */
[----:B------:R-:W-:Y:S02]  /*4510*/  LOP3.LUT R176, R213, 0xffff, R176, 0xf8, !PT ;  /* 0x0000ffffd5b07812 */ /* 0x000fe400078ef8b0 */
[----:B------:R-:W-:Y:S02]  /*4520*/  F2FP.SATFINITE.E4M3.F32.PACK_AB_MERGE_C R181, RZ, R181, RZ ;  /* 0x000000b5ffb5723e */ /* 0x000fe400048070ff */
[----:B------:R-:W-:-:S02]  /*4530*/  LOP3.LUT R175, R175, 0xffff, RZ, 0xc0, !PT ;  /* 0x0000ffffafaf7812 */ /* 0x000fc400078ec0ff */
[----:B------:R-:W-:Y:S02]  /*4540*/  LOP3.LUT R179, R179, 0xffff, RZ, 0xc0, !PT ;  /* 0x0000ffffb3b37812 */ /* 0x000fe400078ec0ff */
[----:B------:R-:W-:Y:S02]  /*4550*/  SHF.L.U32 R171, R171, 0x18, RZ ;  /* 0x00000018abab7819 */ /* 0x000fe400000006ff */
[----:B------:R-:W-:Y:S02]  /*4560*/  LOP3.LUT R184, R221, 0xffff, R184, 0xf8, !PT ;  /* 0x0000ffffddb87812 */ /* 0x000fe400078ef8b8 */
[----:B------:R-:W-:Y:S02]  /*4570*/  LOP3.LUT R164, R164, R161, RZ, 0xfc, !PT ;  /* 0x000000a1a4a47212 */ /* 0x000fe400078efcff */
[----:B------:R-:W-:Y:S02]  /*4580*/  SHF.L.U32 R177, R177, 0x18, RZ ;  /* 0x00000018b1b17819 */ /* 0x000fe400000006ff */
[----:B------:R-:W-:Y:S01]  /*4590*/  LOP3.LUT R161, R183, R158, RZ, 0xfc, !PT ;  /* 0x0000009eb7a17212 */ /* 0x000fe200078efcff */
[----:B------:R-:W-:Y:S01]  /*45a0*/  IMAD.WIDE.U32 R182, R229, 0x4, R166 ;  /* 0x00000004e5b67825 */ /* 0x000fe200078e00a6 */
[----:B------:R-:W-:-:S02]  /*45b0*/  LOP3.LUT R181, R181, 0xffff, RZ, 0xc0, !PT ;  /* 0x0000ffffb5b57812 */ /* 0x000fc400078ec0ff */
[----:B------:R-:W-:Y:S02]  /*45c0*/  SHF.L.U32 R158, R175, 0x18, RZ ;  /* 0x00000018af9e7819 */ /* 0x000fe400000006ff */
[----:B------:R-:W-:Y:S02]  /*45d0*/  SHF.L.U32 R162, R179, 0x18, RZ ;  /* 0x00000018b3a27819 */ /* 0x000fe400000006ff */
[----:B------:R-:W-:Y:S02]  /*45e0*/  LOP3.LUT R203, R176, R171, RZ, 0xfc, !PT ;  /* 0x000000abb0cb7212 */ /* 0x000fe400078efcff */
[----:B------:R-:W-:Y:S02]  /*45f0*/  IADD3 R171, PT, PT, R10, 0x200, RZ ;  /* 0x000002000aab7810 */ /* 0x000fe40007ffe0ff */
[----:B------:R-:W-:Y:S01]  /*4600*/  LOP3.LUT R207, R184, R177, RZ, 0xfc, !PT ;  /* 0x000000b1b8cf7212 */ /* 0x000fe200078efcff */
[----:B------:R-:W-:Y:S01]  /*4610*/  IMAD.WIDE.U32 R184, R230, 0x4, R166 ;  /* 0x00000004e6b87825 */ /* 0x000fe200078e00a6 */
[----:B------:R-:W-:-:S02]  /*4620*/  IADD3 R175, PT, PT, R10, 0x300, RZ ;  /* 0x000003000aaf7810 */ /* 0x000fc40007ffe0ff */
[C---:B------:R-:W-:Y:S01]  /*4630*/  IADD3 R177, PT, PT, R10.reuse, 0x400, RZ ;  /* 0x000004000ab17810 */ /* 0x040fe20007ffe0ff */
[--C-:B------:R-:W-:Y:S01]  /*4640*/  IMAD.WIDE.U32 R170, R171, 0x4, R166.reuse ;  /* 0x00000004abaa7825 */ /* 0x100fe200078e00a6 */
[----:B------:R-:W-:Y:S02]  /*4650*/  SHF.L.U32 R200, R181, 0x18, RZ ;  /* 0x00000018b5c87819 */ /* 0x000fe400000006ff */
[----:B------:R-:W-:Y:S01]  /*4660*/  LOP3.LUT R205, R187, R158, RZ, 0xfc, !PT ;  /* 0x0000009ebbcd7212 */ /* 0x000fe200078efcff */
[--C-:B------:R-:W-:Y:S01]  /*4670*/  IMAD.WIDE.U32 R174, R175, 0x4, R166.reuse ;  /* 0x00000004afae7825 */ /* 0x100fe200078e00a6 */
[----:B------:R-:W-:Y:S02]  /*4680*/  LOP3.LUT R209, R159, R162, RZ, 0xfc, !PT ;  /* 0x000000a29fd17212 */ /* 0x000fe400078efcff */
[----:B------:R-:W-:Y:S01]  /*4690*/  LOP3.LUT R157, R157, R188, RZ, 0xfc, !PT ;  /* 0x000000bc9d9d7212 */ /* 0x000fe200078efcff */
[C---:B------:R-:W-:Y:S01]  /*46a0*/  IMAD.WIDE.U32 R158, R10.reuse, 0x4, R166 ;  /* 0x000000040a9e7825 */ /* 0x040fe200078e00a6 */
[----:B------:R-:W-:-:S02]  /*46b0*/  IADD3 R179, PT, PT, R10, 0x600, RZ ;  /* 0x000006000ab37810 */ /* 0x000fc40007ffe0ff */
[----:B------:R-:W-:Y:S01]  /*46c0*/  LOP3.LUT R163, R163, R192, RZ, 0xfc, !PT ;  /* 0x000000c0a3a37212 */ /* 0x000fe200078efcff */
[--C-:B------:R-:W-:Y:S01]  /*46d0*/  IMAD.WIDE.U32 R176, R177, 0x4, R166.reuse ;  /* 0x00000004b1b07825 */ /* 0x100fe200078e00a6 */
[----:B------:R-:W-:Y:S01]  /*46e0*/  LOP3.LUT R169, R169, R196, RZ, 0xfc, !PT ;  /* 0x000000c4a9a97212 */ /* 0x000fe200078efcff */
[----:B------:R0:W-:Y:S01]  /*46f0*/  STG.E desc[UR6][R158.64], R0 ;  /* 0x000000009e007986 */ /* 0x0001e2000c101906 */
[----:B------:R-:W-:Y:S01]  /*4700*/  LOP3.LUT R165, R165, R200, RZ, 0xfc, !PT ;  /* 0x000000c8a5a57212 */ /* 0x000fe200078efcff */
        /* <DEDUP_REMOVED lines=30> */
.L_x_10533:
[--C-:B------:R-:W-:Y:S01]  /*48f0*/  FADD R160, R160, -R239.reuse ;  /* 0x800000efa0a07221 */ /* 0x100fe20000000000 */
[--C-:B------:R-:W-:Y:S01]  /*4900*/  FADD R181, R181, -R239.reuse ;  /* 0x800000efb5b57221 */ /* 0x100fe20000000000 */
[--C-:B------:R-:W-:Y:S01]  /*4910*/  FADD R182, R182, -R239.reuse ;  /* 0x800000efb6b67221 */ /* 0x100fe20000000000 */
[--C-:B0-----:R-:W-:Y:S01]  /*4920*/  FADD R236, R161, -R239.reuse ;  /* 0x800000efa1ec7221 */ /* 0x101fe20000000000 */
[--C-:B------:R-:W-:Y:S01]  /*4930*/  FADD R203, R203, -R239.reuse ;  /* 0x800000efcbcb7221 */ /* 0x100fe20000000000 */
[--C-:B------:R-:W-:Y:S01]  /*4940*/  FADD R204, R204, -R239.reuse ;  /* 0x800000efcccc7221 */ /* 0x100fe20000000000 */
[C---:B------:R-:W-:Y:S01]  /*4950*/  FMUL R161, R241.reuse, R160 ;  /* 0x000000a0f1a17220 */ /* 0x040fe20000400000 */
[C---:B------:R-:W-:Y:S01]  /*4960*/  FMUL R160, R241.reuse, R181 ;  /* 0x000000b5f1a07220 */ /* 0x040fe20000400000 */
[C---:B------:R-:W-:Y:S01]  /*4970*/  FMUL R181, R241.reuse, R182 ;  /* 0x000000b6f1b57220 */ /* 0x040fe20000400000 */
[C---:B------:R-:W-:Y:S01]  /*4980*/  FMUL R182, R241.reuse, R203 ;  /* 0x000000cbf1b67220 */ /* 0x040fe20000400000 */
[----:B------:R-:W-:Y:S01]  /*4990*/  FMUL R203, R241, R204 ;  /* 0x000000ccf1cb7220 */ /* 0x000fe20000400000 */
        /* <DEDUP_REMOVED lines=11> */
[C---:B------:R-:W-:Y:S01]  /*4a50*/  FMUL R164, R241.reuse, R185 ;  /* 0x000000b9f1a47220 */ /* 0x040fe20000400000 */
[--C-:B------:R-:W-:Y:S01]  /*4a60*/  FADD R158, R158, -R239.reuse ;  /* 0x800000ef9e9e7221 */ /* 0x100fe20000000000 */
[C---:B------:R-:W-:Y:S01]  /*4a70*/  FMUL R157, R241.reuse, R156 ;  /* 0x0000009cf19d7220 */ /* 0x040fe20000400000 */
[C---:B------:R-:W-:Y:S01]  /*4a80*/  FMUL R185, R241.reuse, R186 ;  /* 0x000000baf1b97220 */ /* 0x040fe20000400000 */
[C---:B------:R-:W-:Y:S01]  /*4a90*/  FMUL R186, R241.reuse, R207 ;  /* 0x000000cff1ba7220 */ /* 0x040fe20000400000 */
[----:B------:R-:W-:Y:S01]  /*4aa0*/  FMUL R207, R241, R208 ;  /* 0x000000d0f1cf7220 */ /* 0x000fe20000400000 */
[--C-:B------:R-:W-:Y:S01]  /*4ab0*/  FADD R234, R159, -R239.reuse ;  /* 0x800000ef9fea7221 */ /* 0x100fe20000000000 */
[--C-:B------:R-:W-:Y:S01]  /*4ac0*/  FADD R166, R166, -R239.reuse ;  /* 0x800000efa6a67221 */ /* 0x100fe20000000000 */
[C---:B------:R-:W-:Y:S01]  /*4ad0*/  FMUL R0, R241.reuse, R0 ;  /* 0x00000000f1007220 */ /* 0x040fe20000400000 */
[----:B------:R-:W-:Y:S01]  /*4ae0*/  FMUL R208, R241, R227 ;  /* 0x000000e3f1d07220 */ /* 0x000fe20000400000 */
[--C-:B------:R-:W-:Y:S01]  /*4af0*/  FADD R187, R187, -R239.reuse ;  /* 0x800000efbbbb7221 */ /* 0x100fe20000000000 */
[----:B------:R-:W-:Y:S01]  /*4b00*/  FMUL R159, R241, R158 ;  /* 0x0000009ef19f7220 */ /* 0x000fe20000400000 */
[----:B-----5:R-:W-:Y:S01]  /*4b10*/  FFMA R227, R152, R157, R80 ;  /* 0x0000009d98e37223 */ /* 0x020fe20000000050 */
[--C-:B------:R-:W-:Y:S01]  /*4b20*/  FADD R188, R188, -R239.reuse ;  /* 0x800000efbcbc7221 */ /* 0x100fe20000000000 */
[--C-:B------:R-:W-:Y:S01]  /*4b30*/  FADD R244, R167, -R239.reuse ;  /* 0x800000efa7f47221 */ /* 0x100fe20000000000 */
[--C-:B------:R-:W-:Y:S01]  /*4b40*/  FADD R209, R209, -R239.reuse ;  /* 0x800000efd1d17221 */ /* 0x100fe20000000000 */
[----:B------:R-:W-:Y:S01]  /*4b50*/  FADD R210, R210, -R239 ;  /* 0x800000efd2d27221 */ /* 0x000fe20000000000 */
[C---:B------:R-:W-:Y:S01]  /*4b60*/  FMUL R234, R241.reuse, R234 ;  /* 0x000000eaf1ea7220 */ /* 0x040fe20000400000 */
[----:B------:R-:W-:Y:S01]  /*4b70*/  FMUL R167, R241, R166 ;  /* 0x000000a6f1a77220 */ /* 0x000fe20000400000 */
[----:B------:R-:W-:Y:S01]  /*4b80*/  FFMA R157, R153, R0, R81 ;  /* 0x00000000999d7223 */ /* 0x000fe20000000051 */
[----:B------:R-:W-:Y:S01]  /*4b90*/  FMUL R166, R241, R187 ;  /* 0x000000bbf1a67220 */ /* 0x000fe20000400000 */
[----:B------:R-:W-:Y:S01]  /*4ba0*/  FMUL R0, R227, R2 ;  /* 0x00000002e3007220 */ /* 0x000fe20000400000 */
[----:B------:R-:W-:Y:S01]  /*4bb0*/  FFMA R237, R154, R159, R82 ;  /* 0x0000009f9aed7223 */ /* 0x000fe20000000052 */
[C---:B------:R-:W-:Y:S01]  /*4bc0*/  FMUL R187, R241.reuse, R188 ;  /* 0x000000bcf1bb7220 */ /* 0x040fe20000400000 */
[----:B0-----:R-:W-:Y:S01]  /*4bd0*/  ISETP.NE.AND P1, PT, R204, RZ, PT ;  /* 0x000000ffcc00720c */ /* 0x001fe20003f25270 */
[C---:B------:R-:W-:Y:S01]  /*4be0*/  FMUL R188, R241.reuse, R209 ;  /* 0x000000d1f1bc7220 */ /* 0x040fe20000400000 */
[----:B------:R-:W-:Y:S01]  /*4bf0*/  FMUL R209, R241, R210 ;  /* 0x000000d2f1d17220 */ /* 0x000fe20000400000 */
[----:B------:R-:W-:Y:S01]  /*4c00*/  FFMA R159, R155, R234, R83 ;  /* 0x000000ea9b9f7223 */ /* 0x000fe20000000053 */
[----:B------:R-:W-:Y:S01]  /*4c10*/  FADD R162, R162, -R239 ;  /* 0x800000efa2a27221 */ /* 0x000fe20000000000 */
[----:B------:R-:W-:Y:S01]  /*4c20*/  FMNMX3 R6, R6, |R227|, |R157|, !PT ;  /* 0x400000e306067276 */ /* 0x000fe2000780049d */
[----:B------:R-:W-:Y:S01]  /*4c30*/  FMUL R210, R237, R2 ;  /* 0x00000002edd27220 */ /* 0x000fe20000400000 */
[----:B------:R-:W-:Y:S01]  /*4c40*/  FSEL R0, R227, R0, !P1 ;  /* 0x00000000e3007208 */ /* 0x000fe20004800000 */
[----:B------:R-:W-:Y:S01]  /*4c50*/  FMUL R236, R241, R236 ;  /* 0x000000ecf1ec7220 */ /* 0x000fe20000400000 */
[----:B------:R-:W-:Y:S01]  /*4c60*/  FFMA R227, R148, R161, R76 ;  /* 0x000000a194e37223 */ /* 0x000fe2000000004c */
[----:B------:R-:W-:Y:S01]  /*4c70*/  FADD R240, R163, -R239 ;  /* 0x800000efa3f07221 */ /* 0x000fe20000000000 */
[----:B------:R-:W-:Y:S01]  /*4c80*/  FMUL R163, R241, R162 ;  /* 0x000000a2f1a37220 */ /* 0x000fe20000400000 */
[----:B------:R-:W-:Y:S01]  /*4c90*/  FMNMX3 R204, R6, |R237|, |R159|, !PT ;  /* 0x400000ed06cc7276 */ /* 0x000fe2000780049f */
[----:B------:R-:W-:Y:S01]  /*4ca0*/  FFMA R161, R149, R236, R77 ;  /* 0x000000ec95a17223 */ /* 0x000fe2000000004d */
[----:B------:R-:W-:Y:S01]  /*4cb0*/  FSEL R6, R237, R210, !P1 ;  /* 0x000000d2ed067208 */ /* 0x000fe20004800000 */
[----:B------:R-:W-:Y:S01]  /*4cc0*/  FMUL R210, R227, R2 ;  /* 0x00000002e3d27220 */ /* 0x000fe20000400000 */
[----:B------:R-:W-:Y:S01]  /*4cd0*/  FMUL R240, R241, R240 ;  /* 0x000000f0f1f07220 */ /* 0x000fe20000400000 */
        /* <DEDUP_REMOVED lines=12> */
[----:B------:R-:W-:Y:S01]  /*4da0*/  FMNMX3 R204, R204, |R227|, |R161|, !PT ;  /* 0x400000e3cccc7276 */ /* 0x000fe200078004a1 */
[--C-:B------:R-:W-:Y:S01]  /*4db0*/  FADD R189, R189, -R239.reuse ;  /* 0x800000efbdbd7221 */ /* 0x100fe20000000000 */
[----:B------:R-:W-:Y:S01]  /*4dc0*/  FSEL R163, R227, R210, !P1 ;  /* 0x000000d2e3a37208 */ /* 0x000fe20004800000 */
        /* <DEDUP_REMOVED lines=66> */
[----:B------:R-:W-:Y:S01]  /*51f0*/  FMNMX3 R204, R204, |R237|, |R227|, !PT ;  /* 0x400000edcccc7276 */ /* 0x000fe200078004e3 */
[----:B------:R-:W-:Y:S01]  /*5200*/  FMUL R190, R241, R211 ;  /* 0x000000d3f1be7220 */ /* 0x000fe20000400000 */
[----:B------:R-:W-:Y:S01]  /*5210*/  FSEL R165, R237, R210, !P1 ;  /* 0x000000d2eda57208 */ /* 0x000fe20004800000 */
        /* <DEDUP_REMOVED lines=8> */
[----:B------:R-:W-:Y:S01]  /*52a0*/  FMUL R210, R239, R2 ;  /* 0x00000002efd27220 */ /* 0x000fe20000400000 */
        /* <DEDUP_REMOVED lines=14> */
[----:B------:R-:W-:Y:S01]  /*5390*/  FMNMX3 R204, R204, |R239|, |R237|, !PT ;  /* 0x400000efcccc7276 */ /* 0x000fe200078004ed */
[----:B------:R-:W-:Y:S01]  /*53a0*/  FFMA R243, R140, R169, R68 ;  /* 0x000000a98cf37223 */ /* 0x000fe20000000044 */
[----:B------:R-:W-:Y:S01]  /*53b0*/  FSEL R167, R239, R210, !P1 ;  /* 0x000000d2efa77208 */ /* 0x000fe20004800000 */
[----:B------:R-:W-:Y:S01]  /*53c0*/  FFMA R239, R147, R244, R75 ;  /* 0x000000f493ef7223 */ /* 0x000fe2000000004b */
[C---:B------:R-:W-:Y:S01]  /*53d0*/  FMUL R210, R241.reuse, R2 ;  /* 0x00000002f1d27220 */ /* 0x040fe20000400000 */
[----:B------:R-:W-:Y:S01]  /*53e0*/  FFMA R245, R142, R171, R70 ;  /* 0x000000ab8ef57223 */ /* 0x000fe20000000046 */
[----:B------:R-:W-:Y:S01]  /*53f0*/  FFMA R247, R136, R173, R64 ;  /* 0x000000ad88f77223 */ /* 0x000fe20000000040 */
[----:B------:R-:W-:Y:S01]  /*5400*/  FFMA R249, R138, R175, R66 ;  /* 0x000000af8af97223 */ /* 0x000fe20000000042 */
[----:B------:R-:W-:Y:S01]  /*5410*/  FMNMX3 R204, R204, |R241|, |R239|, !PT ;  /* 0x400000f1cccc7276 */ /* 0x000fe200078004ef */
[----:B------:R-:W-:Y:S01]  /*5420*/  FFMA R251, R132, R235, R60 ;  /* 0x000000eb84fb7223 */ /* 0x000fe2000000003c */
[----:B------:R-:W-:Y:S01]  /*5430*/  FSEL R169, R241, R210, !P1 ;  /* 0x000000d2f1a97208 */ /* 0x000fe20004800000 */
[----:B------:R-:W-:Y:S01]  /*5440*/  FFMA R241, R141, R246, R69 ;  /* 0x000000f68df17223 */ /* 0x000fe20000000045 */
[-C--:B------:R-:W-:Y:S01]  /*5450*/  FMUL R210, R243, R2.reuse ;  /* 0x00000002f3d27220 */ /* 0x080fe20000400000 */
[----:B------:R-:W-:Y:S01]  /*5460*/  FMUL R212, R249, R2 ;  /* 0x00000002f9d47220 */ /* 0x000fe20000400000 */
[----:B------:R-:W-:Y:S01]  /*5470*/  FFMA R235, R133, R156, R61 ;  /* 0x0000009c85eb7223 */ /* 0x000fe2000000003d */
[----:B------:R-:W-:Y:S01]  /*5480*/  FMUL R156, R251, R2 ;  /* 0x00000002fb9c7220 */ /* 0x000fe20000400000 */
[----:B------:R-:W-:Y:S01]  /*5490*/  FMNMX3 R204, R204, |R243|, |R241|, !PT ;  /* 0x400000f3cccc7276 */ /* 0x000fe200078004f1 */
[----:B------:R-:W-:Y:S01]  /*54a0*/  FFMA R211, R96, R211, R24 ;  /* 0x000000d360d37223 */ /* 0x000fe20000000018 */
[----:B------:R-:W-:Y:S01]  /*54b0*/  FSEL R171, R243, R210, !P1 ;  /* 0x000000d2f3ab7208 */ /* 0x000fe20004800000 */
[----:B------:R-:W-:Y:S01]  /*54c0*/  FFMA R243, R143, R248, R71 ;  /* 0x000000f88ff37223 */ /* 0x000fe20000000047 */
        /* <DEDUP_REMOVED lines=8> */
[-C--:B------:R-:W-:Y:S01]  /*5550*/  FMUL R210, R247, R2.reuse ;  /* 0x00000002f7d27220 */ /* 0x080fe20000400000 */
[----:B------:R-:W-:Y:S01]  /*5560*/  @P1 FMUL R157, R157, R2 ;  /* 0x000000029d9d1220 */ /* 0x000fe20000400000 */
[----:B------:R-:W-:Y:S01]  /*5570*/  F2FP.SATFINITE.E4M3.F32.PACK_AB_MERGE_C R0, RZ, R0, RZ ;  /* 0x00000000ff00723e */ /* 0x000fe200048070ff */
[-C--:B------:R-:W-:Y:S01]  /*5580*/  @P1 FMUL R159, R159, R2.reuse ;  /* 0x000000029f9f1220 */ /* 0x080fe20000400000 */
[----:B------:R-:W-:Y:S01]  /*5590*/  FMNMX3 R204, R204, |R247|, |R245|, !PT ;  /* 0x400000f7cccc7276 */ /* 0x000fe200078004f5 */
[----:B------:R-:W-:Y:S01]  /*55a0*/  @P1 FMUL R237, R237, R2 ;  /* 0x00000002eded1220 */ /* 0x000fe20000400000 */
[----:B------:R-:W-:Y:S01]  /*55b0*/  FSEL R175, R247, R210, !P1 ;  /* 0x000000d2f7af7208 */ /* 0x000fe20004800000 */
[----:B------:R-:W-:Y:S01]  /*55c0*/  FFMA R247, R139, R252, R67 ;  /* 0x000000fc8bf77223 */ /* 0x000fe20000000043 */
[----:B------:R-:W-:Y:S01]  /*55d0*/  F2FP.SATFINITE.E4M3.F32.PACK_AB_MERGE_C R157, RZ, R157, RZ ;  /* 0x0000009dff9d723e */ /* 0x000fe200048070ff */
[----:B------:R-:W-:Y:S01]  /*55e0*/  FFMA R225, R86, R225, R14 ;  /* 0x000000e156e17223 */ /* 0x000fe2000000000e */
[----:B------:R-:W-:Y:S01]  /*55f0*/  LOP3.LUT R0, R0, 0xff, RZ, 0xc0, !PT ;  /* 0x000000ff00007812 */ /* 0x000fe200078ec0ff */
[-C--:B------:R-:W-:Y:S01]  /*5600*/  @P1 FMUL R161, R161, R2.reuse ;  /* 0x00000002a1a11220 */ /* 0x080fe20000400000 */
[----:B------:R-:W-:Y:S01]  /*5610*/  FMNMX3 R210, R204, |R249|, |R247|, !PT ;  /* 0x400000f9ccd27276 */ /* 0x000fe200078004f7 */
[----:B------:R-:W-:Y:S01]  /*5620*/  @P1 FMUL R245, R245, R2 ;  /* 0x00000002f5f51220 */ /* 0x000fe20000400000 */
[----:B------:R-:W-:Y:S01]  /*5630*/  FSEL R204, R249, R212, !P1 ;  /* 0x000000d4f9cc7208 */ /* 0x000fe20004800000 */
[----:B------:R-:W-:Y:S01]  /*5640*/  FFMA R249, R134, R177, R62 ;  /* 0x000000b186f97223 */ /* 0x000fe2000000003e */
[----:B------:R-:W-:Y:S01]  /*5650*/  FFMA R177, R135, R158, R63 ;  /* 0x0000009e87b17223 */ /* 0x000fe2000000003f */
[----:B------:R-:W-:Y:S01]  /*5660*/  FMNMX3 R210, R210, |R251|, |R235|, !PT ;  /* 0x400000fbd2d27276 */ /* 0x000fe200078004eb */
[----:B------:R-:W-:Y:S01]  /*5670*/  FFMA R251, R128, R179, R56 ;  /* 0x000000b380fb7223 */ /* 0x000fe20000000038 */
[----:B------:R-:W-:Y:S01]  /*5680*/  FMUL R158, R249, R2 ;  /* 0x00000002f99e7220 */ /* 0x000fe20000400000 */
[----:B------:R-:W-:Y:S01]  /*5690*/  FFMA R179, R129, R160, R57 ;  /* 0x000000a081b37223 */ /* 0x000fe20000000039 */
[----:B------:R-:W-:Y:S01]  /*56a0*/  FMNMX3 R210, R210, |R249|, |R177|, !PT ;  /* 0x400000f9d2d27276 */ /* 0x000fe200078004b1 */
[----:B------:R-:W-:Y:S01]  /*56b0*/  FMUL R160, R251, R2 ;  /* 0x00000002fba07220 */ /* 0x000fe20000400000 */
[----:B------:R-:W-:Y:S01]  /*56c0*/  F2FP.SATFINITE.E4M3.F32.PACK_AB_MERGE_C R212, RZ, R6, RZ ;  /* 0x00000006ffd4723e */ /* 0x000fe200048070ff */
[----:B------:R-:W-:Y:S01]  /*56d0*/  @P1 FMUL R247, R247, R2 ;  /* 0x00000002f7f71220 */ /* 0x000fe20000400000 */
[----:B------:R-:W-:Y:S01]  /*56e0*/  FSEL R158, R249, R158, !P1 ;  /* 0x0000009ef99e7208 */ /* 0x000fe20004800000 */
[----:B------:R-:W-:Y:S01]  /*56f0*/  FFMA R249, R130, R181, R58 ;  /* 0x000000b582f97223 */ /* 0x000fe2000000003a */
[----:B------:R-:W-:Y:S01]  /*5700*/  FFMA R181, R131, R162, R59 ;  /* 0x000000a283b57223 */ /* 0x000fe2000000003b */
[----:B------:R-:W-:Y:S01]  /*5710*/  FMNMX3 R210, R210, |R251|, |R179|, !PT ;  /* 0x400000fbd2d27276 */ /* 0x000fe200078004b3 */
[-C--:B------:R-:W-:Y:S01]  /*5720*/  @P1 FMUL R235, R235, R2.reuse ;  /* 0x00000002ebeb1220 */ /* 0x080fe20000400000 */
[----:B------:R-:W-:Y:S01]  /*5730*/  FMUL R162, R249, R2 ;  /* 0x00000002f9a27220 */ /* 0x000fe20000400000 */
[----:B------:R-:W-:Y:S01]  /*5740*/  FSEL R160, R251, R160, !P1 ;  /* 0x000000a0fba07208 */ /* 0x000fe20004800000 */
[----:B------:R-:W-:Y:S01]  /*5750*/  FFMA R251, R124, R183, R52 ;  /* 0x000000b77cfb7223 */ /* 0x000fe20000000034 */
[----:B------:R-:W-:Y:S01]  /*5760*/  FMNMX3 R210, R210, |R249|, |R181|, !PT ;  /* 0x400000f9d2d27276 */ /* 0x000fe200078004b5 */
[----:B------:R-:W-:Y:S01]  /*5770*/  FFMA R183, R125, R164, R53 ;  /* 0x000000a47db77223 */ /* 0x000fe20000000035 */
[----:B------:R-:W-:Y:S01]  /*5780*/  FSEL R162, R249, R162, !P1 ;  /* 0x000000a2f9a27208 */ /* 0x000fe20004800000 */
[----:B------:R-:W-:Y:S01]  /*5790*/  FFMA R249, R126, R185, R54 ;  /* 0x000000b97ef97223 */ /* 0x000fe20000000036 */
[----:B------:R-:W-:Y:S01]  /*57a0*/  FMUL R164, R251, R2 ;  /* 0x00000002fba47220 */ /* 0x000fe20000400000 */
[----:B------:R-:W-:Y:S01]  /*57b0*/  FFMA R185, R127, R166, R55 ;  /* 0x000000a67fb97223 */ /* 0x000fe20000000037 */
[----:B------:R-:W-:Y:S01]  /*57c0*/  FMNMX3 R210, R210, |R251|, |R183|, !PT ;  /* 0x400000fbd2d27276 */ /* 0x000fe200078004b7 */
[-C--:B------:R-:W-:Y:S01]  /*57d0*/  FMUL R166, R249, R2.reuse ;  /* 0x00000002f9a67220 */ /* 0x080fe20000400000 */
[----:B------:R-:W-:Y:S01]  /*57e0*/  SHF.L.U32 R212, R212, 0x10, RZ ;  /* 0x00000010d4d47819 */ /* 0x000fe200000006ff */
[----:B------:R-:W-:Y:S01]  /*57f0*/  @P1 FMUL R179, R179, R2 ;  /* 0x00000002b3b31220 */ /* 0x000fe20000400000 */
        /* <DEDUP_REMOVED lines=10> */
[----:B------:R-:W-:Y:S01]  /*58a0*/  F2FP.SATFINITE.E4M3.F32.PACK_AB_MERGE_C R159, RZ, R159, RZ ;  /* 0x0000009fff9f723e */ /* 0x000fe200048070ff */
        /* <DEDUP_REMOVED lines=34> */
[----:B------:R-:W-:Y:S01]  /*5ad0*/  FMUL R182, R249, R2 ;  /* 0x00000002f9b67220 */ /* 0x000fe20000400000 */
[----:B------:R-:W-:Y:S01]  /*5ae0*/  LEA R0, R157, R0, 0x8 ;  /* 0x000000009d007211 */ /* 0x000fe200078e40ff */
        /* <DEDUP_REMOVED lines=19> */
[----:B------:R-:W-:Y:S01]  /*5c20*/  FFMA R209, R103, R190, R31 ;  /* 0x000000be67d17223 */ /* 0x000fe2000000001f */
[-C--:B------:R-:W-:Y:S01]  /*5c30*/  FMUL R188, R251, R2.reuse ;  /* 0x00000002fbbc7220 */ /* 0x080fe20000400000 */
[----:B------:R-:W-:Y:S01]  /*5c40*/  FMNMX3 R210, R210, |R251|, |R207|, !PT ;  /* 0x400000fbd2d27276 */ /* 0x000fe200078004cf */
[-C--:B------:R-:W-:Y:S01]  /*5c50*/  FMUL R190, R249, R2.reuse ;  /* 0x00000002f9be7220 */ /* 0x080fe20000400000 */
[----:B------:R-:W-:Y:S01]  /*5c60*/  LOP3.LUT R157, R212, 0xff0000, RZ, 0xc0, !PT ;  /* 0x00ff0000d49d7812 */ /* 0x000fe200078ec0ff */
[-C--:B------:R-:W-:Y:S01]  /*5c70*/  @P1 FMUL R239, R239, R2.reuse ;  /* 0x00000002efef1220 */ /* 0x080fe20000400000 */
[----:B------:R-:W-:Y:S01]  /*5c80*/  FMNMX3 R210, R210, |R249|, |R209|, !PT ;  /* 0x400000f9d2d27276 */ /* 0x000fe200078004d1 */
[----:B------:R-:W-:Y:S01]  /*5c90*/  @P1 FMUL R195, R195, R2 ;  /* 0x00000002c3c31220 */ /* 0x000fe20000400000 */
[----:B------:R-:W-:Y:S01]  /*5ca0*/  FSEL R190, R249, R190, !P1 ;  /* 0x000000bef9be7208 */ /* 0x000fe20004800000 */
[----:B------:R-:W-:Y:S01]  /*5cb0*/  FFMA R249, R97, R192, R25 ;  /* 0x000000c061f97223 */ /* 0x000fe20000000019 */
        /* <DEDUP_REMOVED lines=8> */
[-C--:B------:R-:W-:Y:S01]  /*5d40*/  FMUL R194, R213, R2.reuse ;  /* 0x00000002d5c27220 */ /* 0x080fe20000400000 */
[-C--:B------:R-:W-:Y:S01]  /*5d50*/  FMUL R196, R251, R2.reuse ;  /* 0x00000002fbc47220 */ /* 0x080fe20000400000 */
[----:B------:R-:W-:Y:S01]  /*5d60*/  LOP3.LUT R159, R159, 0xffff, RZ, 0xc0, !PT ;  /* 0x0000ffff9f9f7812 */ /* 0x000fe200078ec0ff */
[-C--:B------:R-:W-:Y:S01]  /*5d70*/  @P1 FMUL R241, R241, R2.reuse ;  /* 0x00000002f1f11220 */ /* 0x080fe20000400000 */
[----:B------:R-:W-:Y:S01]  /*5d80*/  FMNMX3 R210, R210, |R213|, |R211|, !PT ;  /* 0x400000d5d2d27276 */ /* 0x000fe200078004d3 */
[----:B------:R-:W-:Y:S01]  /*5d90*/  @P1 FMUL R207, R207, R2 ;  /* 0x00000002cfcf1220 */ /* 0x000fe20000400000 */
        /* <DEDUP_REMOVED lines=22> */
[-C--:B------:R-:W-:Y:S01]  /*5f00*/  @P1 FMUL R203, R203, R2.reuse ;  /* 0x00000002cbcb1220 */ /* 0x080fe20000400000 */
[----:B------:R-:W-:Y:S01]  /*5f10*/  F2FP.SATFINITE.E4M3.F32.PACK_AB_MERGE_C R165, RZ, R165, RZ ;  /* 0x000000a5ffa5723e */ /* 0x000fe200048070ff */
[-C--:B------:R-:W-:Y:S01]  /*5f20*/  @P1 FMUL R249, R249, R2.reuse ;  /* 0x00000002f9f91220 */ /* 0x080fe20000400000 */
[----:B------:R-:W-:Y:S01]  /*5f30*/  LOP3.LUT R212, R167, 0xff, RZ, 0xc0, !PT ;  /* 0x000000ffa7d47812 */ /* 0x000fe200078ec0ff */
[-C--:B------:R-:W-:Y:S01]  /*5f40*/  @P1 FMUL R191, R191, R2.reuse ;  /* 0x00000002bfbf1220 */ /* 0x080fe20000400000 */
[----:B------:R-:W-:Y:S01]  /*5f50*/  F2FP.SATFINITE.E4M3.F32.PACK_AB_MERGE_C R237, RZ, R237, RZ ;  /* 0x000000edffed723e */ /* 0x000fe200048070ff */
[-C--:B------:R-:W-:Y:S01]  /*5f60*/  FMUL R206, R251, R2.reuse ;  /* 0x00000002fbce7220 */ /* 0x080fe20000400000 */
[----:B------:R-:W-:Y:S01]  /*5f70*/  SHF.L.U32 R169, R169, 0x10, RZ ;  /* 0x00000010a9a97819 */ /* 0x000fe200000006ff */
[-C--:B------:R-:W-:Y:S01]  /*5f80*/  FMUL R208, R225, R2.reuse ;  /* 0x00000002e1d07220 */ /* 0x080fe20000400000 */
[----:B------:R-:W-:Y:S01]  /*5f90*/  FMNMX3 R6, R210, |R225|, |R221|, !PT ;  /* 0x400000e1d2067276 */ /* 0x000fe200078004dd */
[-C--:B------:R-:W-:Y:S01]  /*5fa0*/  @P1 FMUL R199, R199, R2.reuse ;  /* 0x00000002c7c71220 */ /* 0x080fe20000400000 */
[----:B------:R-:W-:Y:S01]  /*5fb0*/  LOP3.LUT R210, R163, 0xff, RZ, 0xc0, !PT ;  /* 0x000000ffa3d27812 */ /* 0x000fe200078ec0ff */
[-C--:B------:R-:W-:Y:S01]  /*5fc0*/  @P1 FMUL R201, R201, R2.reuse ;  /* 0x00000002c9c91220 */ /* 0x080fe20000400000 */
[----:B------:R-:W-:Y:S01]  /*5fd0*/  F2FP.SATFINITE.E4M3.F32.PACK_AB_MERGE_C R161, RZ, R161, RZ ;  /* 0x000000a1ffa1723e */ /* 0x000fe200048070ff */
[-C--:B------:R-:W-:Y:S01]  /*5fe0*/  @P1 FMUL R219, R219, R2.reuse ;  /* 0x00000002dbdb1220 */ /* 0x080fe20000400000 */
[----:B------:R-:W-:Y:S01]  /*5ff0*/  LOP3.LUT R0, R157, 0xffff, R0, 0xf8, !PT ;  /* 0x0000ffff9d007812 */ /* 0x000fe200078ef800 */
[-C--:B------:R-:W-:Y:S01]  /*6000*/  @P1 FMUL R217, R217, R2.reuse ;  /* 0x00000002d9d91220 */ /* 0x080fe20000400000 */
[----:B------:R-:W-:Y:S01]  /*6010*/  SHF.L.U32 R159, R159, 0x18, RZ ;  /* 0x000000189f9f7819 */ /* 0x000fe200000006ff */
[-C--:B------:R-:W-:Y:S01]  /*6020*/  @P1 FMUL R223, R223, R2.reuse ;  /* 0x00000002dfdf1220 */ /* 0x080fe20000400000 */
[----:B------:R-:W-:Y:S01]  /*6030*/  SHF.L.U32 R165, R165, 0x10, RZ ;  /* 0x00000010a5a57819 */ /* 0x000fe200000006ff */
[----:B------:R-:W-:Y:S01]  /*6040*/  @P1 FMUL R221, R221, R2 ;  /* 0x00000002dddd1220 */ /* 0x000fe20000400000 */
[----:B------:R-:W-:Y:S01]  /*6050*/  LEA R212, R237, R212, 0x8 ;  /* 0x000000d4edd47211 */ /* 0x000fe200078e40ff */
[-C--:B------:R-:W-:Y:S01]  /*6060*/  @P1 FMUL R177, R177, R2.reuse ;  /* 0x00000002b1b11220 */ /* 0x080fe20000400000 */
[----:B------:R-:W-:Y:S01]  /*6070*/  LOP3.LUT R169, R169, 0xff0000, RZ, 0xc0, !PT ;  /* 0x00ff0000a9a97812 */ /* 0x000fe200078ec0ff */
[-C--:B------:R-:W-:Y:S01]  /*6080*/  @P1 FMUL R215, R215, R2.reuse ;  /* 0x00000002d7d71220 */ /* 0x080fe20000400000 */
[----:B------:R-:W-:Y:S01]  /*6090*/  F2FP.SATFINITE.E4M3.F32.PACK_AB_MERGE_C R175, RZ, R175, RZ ;  /* 0x000000afffaf723e */ /* 0x000fe200048070ff */
[----:B------:R-:W-:Y:S01]  /*60a0*/  @P1 FMUL R213, R213, R2 ;  /* 0x00000002d5d51220 */ /* 0x000fe20000400000 */
[----:B------:R-:W-:Y:S01]  /*60b0*/  F2FP.SATFINITE.E4M3.F32.PACK_AB_MERGE_C R204, RZ, R204, RZ ;  /* 0x000000ccffcc723e */ /* 0x000fe200048070ff */
[----:B------:R-:W-:Y:S01]  /*60c0*/  @P1 FMUL R243, R243, R2 ;  /* 0x00000002f3f31220 */ /* 0x000fe20000400000 */
[----:B------:R-:W-:Y:S01]  /*60d0*/  F2FP.SATFINITE.E4M3.F32.PACK_AB_MERGE_C R156, RZ, R156, RZ ;  /* 0x0000009cff9c723e */ /* 0x000fe200048070ff */
[----:B------:R-:W-:Y:S01]  /*60e0*/  @P1 FMUL R185, R185, R2 ;  /* 0x00000002b9b91220 */ /* 0x000fe20000400000 */
[----:B------:R-:W-:Y:S01]  /*60f0*/  F2FP.SATFINITE.E4M3.F32.PACK_AB_MERGE_C R163, RZ, R158, RZ ;  /* 0x0000009effa3723e */ /* 0x000fe200048070ff */
[----:B------:R-:W-:Y:S01]  /*6100*/  @P1 FMUL R193, R193, R2 ;  /* 0x00000002c1c11220 */ /* 0x000fe20000400000 */
[----:B------:R-:W-:Y:S01]  /*6110*/  LEA R161, R161, R210, 0x8 ;  /* 0x000000d2a1a17211 */ /* 0x000fe200078e40ff */
[----:B------:R-:W-:Y:S01]  /*6120*/  @P1 FMUL R211, R211, R2 ;  /* 0x00000002d3d31220 */ /* 0x000fe20000400000 */
[----:B------:R-:W-:-:S02]  /*6130*/  LOP3.LUT R0, R0, R159, RZ, 0xfc, !PT ;  /* 0x0000009f00007212 */ /* 0x000fc400078efcff */
[----:B------:R-:W-:Y:S02]  /*6140*/  LOP3.LUT R210, R165, 0xff0000, RZ, 0xc0, !PT ;  /* 0x00ff0000a5d27812 */ /* 0x000fe400078ec0ff */
[----:B------:R-:W-:Y:S02]  /*6150*/  LOP3.LUT R159, R169, 0xffff, R212, 0xf8, !PT ;  /* 0x0000ffffa99f7812 */ /* 0x000fe400078ef8d4 */
[----:B------:R-:W-:Y:S02]  /*6160*/  LOP3.LUT R212, R175, 0xff, RZ, 0xc0, !PT ;  /* 0x000000ffafd47812 */ /* 0x000fe400078ec0ff */
[----:B------:R-:W-:Y:S02]  /*6170*/  F2FP.SATFINITE.E4M3.F32.PACK_AB_MERGE_C R245, RZ, R245, RZ ;  /* 0x000000f5fff5723e */ /* 0x000fe400048070ff */
[----:B------:R-:W-:Y:S02]  /*6180*/  SHF.L.U32 R204, R204, 0x10, RZ ;  /* 0x00000010cccc7819 */ /* 0x000fe400000006ff */
[----:B------:R-:W-:-:S02]  /*6190*/  F2FP.SATFINITE.E4M3.F32.PACK_AB_MERGE_C R247, RZ, R247, RZ ;  /* 0x000000f7fff7723e */ /* 0x000fc400048070ff */
[----:B------:R-:W-:Y:S02]  /*61a0*/  LOP3.LUT R214, R156, 0xff, RZ, 0xc0, !PT ;  /* 0x000000ff9cd67812 */ /* 0x000fe400078ec0ff */
[----:B------:R-:W-:Y:S02]  /*61b0*/  F2FP.SATFINITE.E4M3.F32.PACK_AB_MERGE_C R235, RZ, R235, RZ ;  /* 0x000000ebffeb723e */ /* 0x000fe400048070ff */
[----:B------:R-:W-:Y:S02]  /*61c0*/  F2FP.SATFINITE.E4M3.F32.PACK_AB_MERGE_C R160, RZ, R160, RZ ;  /* 0x000000a0ffa0723e */ /* 0x000fe400048070ff */
[----:B------:R-:W-:Y:S02]  /*61d0*/  SHF.L.U32 R163, R163, 0x10, RZ ;  /* 0x00000010a3a37819 */ /* 0x000fe400000006ff */
[----:B------:R-:W-:Y:S02]  /*61e0*/  F2FP.SATFINITE.E4M3.F32.PACK_AB_MERGE_C R162, RZ, R162, RZ ;  /* 0x000000a2ffa2723e */ /* 0x000fe400048070ff */
[----:B------:R-:W-:-:S02]  /*61f0*/  F2FP.SATFINITE.E4M3.F32.PACK_AB_MERGE_C R164, RZ, R164, RZ ;  /* 0x000000a4ffa4723e */ /* 0x000fc400048070ff */
[----:B------:R-:W-:Y:S02]  /*6200*/  F2FP.SATFINITE.E4M3.F32.PACK_AB_MERGE_C R166, RZ, R166, RZ ;  /* 0x000000a6ffa6723e */ /* 0x000fe400048070ff */
[----:B------:R-:W-:Y:S02]  /*6210*/  LOP3.LUT R157, R210, 0xffff, R161, 0xf8, !PT ;  /* 0x0000ffffd29d7812 */ /* 0x000fe400078ef8a1 */
[----:B------:R-:W-:Y:S02]  /*6220*/  LEA R212, R245, R212, 0x8 ;  /* 0x000000d4f5d47211 */ /* 0x000fe400078e40ff */
[----:B------:R-:W-:Y:S02]  /*6230*/  LOP3.LUT R161, R204, 0xff0000, RZ, 0xc0, !PT ;  /* 0x00ff0000cca17812 */ /* 0x000fe400078ec0ff */
[----:B------:R-:W-:Y:S02]  /*6240*/  LOP3.LUT R247, R247, 0xffff, RZ, 0xc0, !PT ;  /* 0x0000fffff7f77812 */ /* 0x000fe400078ec0ff */
[----:B------:R-:W-:-:S02]  /*6250*/  LEA R214, R235, R214, 0x8 ;  /* 0x000000d6ebd67211 */ /* 0x000fc400078e40ff */
[----:B------:R-:W-:Y:S02]  /*6260*/  LOP3.LUT R204, R160, 0xff, RZ, 0xc0, !PT ;  /* 0x000000ffa0cc7812 */ /* 0x000fe400078ec0ff */
[----:B------:R-:W-:Y:S02]  /*6270*/  LOP3.LUT R163, R163, 0xff0000, RZ, 0xc0, !PT ;  /* 0x00ff0000a3a37812 */ /* 0x000fe400078ec0ff */
[----:B------:R-:W-:Y:S02]  /*6280*/  F2FP.SATFINITE.E4M3.F32.PACK_AB_MERGE_C R179, RZ, R179, RZ ;  /* 0x000000b3ffb3723e */ /* 0x000fe400048070ff */
[----:B------:R-:W-:Y:S02]  /*6290*/  SHF.L.U32 R162, R162, 0x10, RZ ;  /* 0x00000010a2a27819 */ /* 0x000fe400000006ff */
[----:B------:R-:W-:Y:S02]  /*62a0*/  F2FP.SATFINITE.E4M3.F32.PACK_AB_MERGE_C R181, RZ, R181, RZ ;  /* 0x000000b5ffb5723e */ /* 0x000fe400048070ff */
[----:B------:R-:W-:-:S02]  /*62b0*/  LOP3.LUT R164, R164, 0xff, RZ, 0xc0, !PT ;  /* 0x000000ffa4a47812 */ /* 0x000fc400078ec0ff */
[----:B------:R-:W-:Y:S02]  /*62c0*/  F2FP.SATFINITE.E4M3.F32.PACK_AB_MERGE_C R183, RZ, R183, RZ ;  /* 0x000000b7ffb7723e */ /* 0x000fe400048070ff */
[----:B------:R-:W-:Y:S02]  /*62d0*/  SHF.L.U32 R166, R166, 0x10, RZ ;  /* 0x00000010a6a67819 */ /* 0x000fe400000006ff */
[----:B------:R-:W-:Y:S02]  /*62e0*/  F2FP.SATFINITE.E4M3.F32.PACK_AB_MERGE_C R168, RZ, R168, RZ ;  /* 0x000000a8ffa8723e */ /* 0x000fe400048070ff */
[----:B------:R-:W-:Y:S02]  /*62f0*/  F2FP.SATFINITE.E4M3.F32.PACK_AB_MERGE_C R170, RZ, R170, RZ ;  /* 0x000000aaffaa723e */ /* 0x000fe400048070ff */
[----:B------:R-:W-:Y:S02]  /*6300*/  F2FP.SATFINITE.E4M3.F32.PACK_AB_MERGE_C R227, RZ, R227, RZ ;  /* 0x000000e3ffe3723e */ /* 0x000fe400048070ff */
[----:B------:R-:W-:-:S02]  /*6310*/  LOP3.LUT R161, R161, 0xffff, R212, 0xf8, !PT ;  /* 0x0000ffffa1a17812 */ /* 0x000fc400078ef8d4 */
[----:B------:R-:W-:Y:S02]  /*6320*/  SHF.L.U32 R158, R247, 0x18, RZ ;  /* 0x00000018f79e7819 */ /* 0x000fe400000006ff */
        /* <DEDUP_REMOVED lines=11> */
[----:B------:R-:W-:Y:S02]  /*63e0*/  LOP3.LUT R158, R161, R158, RZ, 0xfc, !PT ;  /* 0x0000009ea19e7212 */ /* 0x000fe400078efcff */
[----:B------:R-:W-:Y:S02]  /*63f0*/  LOP3.LUT R161, R162, 0xffff, R179, 0xf8, !PT ;  /* 0x0000ffffa2a17812 */ /* 0x000fe400078ef8b3 */
[----:B------:R-:W-:Y:S02]  /*6400*/  SHF.L.U32 R162, R181, 0x18, RZ ;  /* 0x00000018b5a27819 */ /* 0x000fe400000006ff */
[----:B------:R-:W-:Y:S02]  /*6410*/  LOP3.LUT R164, R163, 0xffff, R164, 0xf8, !PT ;  /* 0x0000ffffa3a47812 */ /* 0x000fe400078ef8a4 */
[----:B------:R-:W-:Y:S02]  /*6420*/  LEA R168, R187, R168, 0x8 ;  /* 0x000000a8bba87211 */ /* 0x000fe400078e40ff */
[----:B------:R-:W-:-:S02]  /*6430*/  LOP3.LUT R163, R170, 0xff0000, RZ, 0xc0, !PT ;  /* 0x00ff0000aaa37812 */ /* 0x000fc400078ec0ff */
[----:B------:R-:W-:Y:S02]  /*6440*/  LOP3.LUT R189, R189, 0xffff, RZ, 0xc0, !PT ;  /* 0x0000ffffbdbd7812 */ /* 0x000fe400078ec0ff */
[----:B------:R-:W-:Y:S02]  /*6450*/  SHF.L.U32 R210, R227, 0x18, RZ ;  /* 0x00000018e3d27819 */ /* 0x000fe400000006ff */
[----:B------:R-:W-:Y:S02]  /*6460*/  F2FP.SATFINITE.E4M3.F32.PACK_AB_MERGE_C R176, RZ, R176, RZ ;  /* 0x000000b0ffb0723e */ /* 0x000fe400048070ff */
[----:B------:R-:W-:Y:S02]  /*6470*/  F2FP.SATFINITE.E4M3.F32.PACK_AB_MERGE_C R178, RZ, R178, RZ ;  /* 0x000000b2ffb2723e */ /* 0x000fe400048070ff */
[----:B------:R-:W-:Y:S02]  /*6480*/  F2FP.SATFINITE.E4M3.F32.PACK_AB_MERGE_C R171, RZ, R171, RZ ;  /* 0x000000abffab723e */ /* 0x000fe400048070ff */
[----:B------:R-:W-:-:S02]  /*6490*/  F2FP.SATFINITE.E4M3.F32.PACK_AB_MERGE_C R239, RZ, R239, RZ ;  /* 0x000000efffef723e */ /* 0x000fc400048070ff */
[----:B------:R-:W-:Y:S02]  /*64a0*/  LOP3.LUT R161, R161, R162, RZ, 0xfc, !PT ;  /* 0x000000a2a1a17212 */ /* 0x000fe400078efcff */
[----:B------:R-:W-:Y:S02]  /*64b0*/  LOP3.LUT R163, R163, 0xffff, R168, 0xf8, !PT ;  /* 0x0000ffffa3a37812 */ /* 0x000fe400078ef8a8 */
[----:B------:R-:W-:Y:S02]  /*64c0*/  SHF.L.U32 R162, R189, 0x18, RZ ;  /* 0x00000018bda27819 */ /* 0x000fe400000006ff */
[----:B------:R-:W-:Y:S02]  /*64d0*/  LOP3.LUT R157, R157, R210, RZ, 0xfc, !PT ;  /* 0x000000d29d9d7212 */ /* 0x000fe400078efcff */
[----:B------:R-:W-:Y:S02]  /*64e0*/  LOP3.LUT R176, R176, 0xff, RZ, 0xc0, !PT ;  /* 0x000000ffb0b07812 */ /* 0x000fe400078ec0ff */
[----:B------:R-:W-:-:S02]  /*64f0*/  F2FP.SATFINITE.E4M3.F32.PACK_AB_MERGE_C R195, RZ, R195, RZ ;  /* 0x000000c3ffc3723e */ /* 0x000fc400048070ff */
[----:B------:R-:W-:Y:S02]  /*6500*/  SHF.L.U32 R178, R178, 0x10, RZ ;  /* 0x00000010b2b27819 */ /* 0x000fe400000006ff */
[----:B------:R-:W-:Y:S02]  /*6510*/  F2FP.SATFINITE.E4M3.F32.PACK_AB_MERGE_C R197, RZ, R197, RZ ;  /* 0x000000c5ffc5723e */ /* 0x000fe400048070ff */
[----:B------:R-:W-:Y:S02]  /*6520*/  LOP3.LUT R210, R171, 0xff, RZ, 0xc0, !PT ;  /* 0x000000ffabd27812 */ /* 0x000fe400078ec0ff */
[----:B------:R-:W-:Y:S02]  /*6530*/  F2FP.SATFINITE.E4M3.F32.PACK_AB_MERGE_C R241, RZ, R241, RZ ;  /* 0x000000f1fff1723e */ /* 0x000fe400048070ff */
[----:B------:R-:W-:Y:S02]  /*6540*/  LOP3.LUT R239, R239, 0xffff, RZ, 0xc0, !PT ;  /* 0x0000ffffefef7812 */ /* 0x000fe400078ec0ff */
[----:B------:R-:W-:-:S02]  /*6550*/  F2FP.SATFINITE.E4M3.F32.PACK_AB_MERGE_C R173, RZ, R173, RZ ;  /* 0x000000adffad723e */ /* 0x000fc400048070ff */
[----:B------:R-:W-:Y:S02]  /*6560*/  LOP3.LUT R165, R163, R162, RZ, 0xfc, !PT ;  /* 0x000000a2a3a57212 */ /* 0x000fe400078efcff */
[----:B------:R-:W-:Y:S02]  /*6570*/  LEA R176, R195, R176, 0x8 ;  /* 0x000000b0c3b07211 */ /* 0x000fe400078e40ff */
[----:B------:R-:W-:Y:S02]  /*6580*/  LOP3.LUT R163, R178, 0xff0000, RZ, 0xc0, !PT ;  /* 0x00ff0000b2a37812 */ /* 0x000fe400078ec0ff */
[----:B------:R-:W-:Y:S02]  /*6590*/  LOP3.LUT R197, R197, 0xffff, RZ, 0xc0, !PT ;  /* 0x0000ffffc5c57812 */ /* 0x000fe400078ec0ff */
[----:B------:R-:W-:Y:S02]  /*65a0*/  LEA R241, R241, R210, 0x8 ;  /* 0x000000d2f1f17211 */ /* 0x000fe400078e40ff */
[----:B------:R-:W-:-:S02]  /*65b0*/  F2FP.SATFINITE.E4M3.F32.PACK_AB_MERGE_C R188, RZ, R188, RZ ;  /* 0x000000bcffbc723e */ /* 0x000fc400048070ff */
[----:B------:R-:W-:Y:S02]  /*65c0*/  F2FP.SATFINITE.E4M3.F32.PACK_AB_MERGE_C R190, RZ, R190, RZ ;  /* 0x000000beffbe723e */ /* 0x000fe400048070ff */
[----:B------:R-:W-:Y:S02]  /*65d0*/  SHF.L.U32 R210, R239, 0x18, RZ ;  /* 0x00000018efd27819 */ /* 0x000fe400000006ff */
[----:B------:R-:W-:Y:S02]  /*65e0*/  SHF.L.U32 R173, R173, 0x10, RZ ;  /* 0x00000010adad7819 */ /* 0x000fe400000006ff */
[----:B------:R-:W-:Y:S02]  /*65f0*/  LOP3.LUT R163, R163, 0xffff, R176, 0xf8, !PT ;  /* 0x0000ffffa3a37812 */ /* 0x000fe400078ef8b0 */
[----:B------:R-:W-:Y:S02]  /*6600*/  SHF.L.U32 R162, R197, 0x18, RZ ;  /* 0x00000018c5a27819 */ /* 0x000fe400000006ff */
[----:B------:R-:W-:-:S02]  /*6610*/  LOP3.LUT R188, R188, 0xff, RZ, 0xc0, !PT ;  /* 0x000000ffbcbc7812 */ /* 0x000fc400078ec0ff */
[----:B------:R-:W-:Y:S02]  /*6620*/  F2FP.SATFINITE.E4M3.F32.PACK_AB_MERGE_C R207, RZ, R207, RZ ;  /* 0x000000cfffcf723e */ /* 0x000fe400048070ff */
[----:B------:R-:W-:Y:S02]  /*6630*/  SHF.L.U32 R190, R190, 0x10, RZ ;  /* 0x00000010bebe7819 */ /* 0x000fe400000006ff */
[----:B------:R-:W-:Y:S02]  /*6640*/  F2FP.SATFINITE.E4M3.F32.PACK_AB_MERGE_C R209, RZ, R209, RZ ;  /* 0x000000d1ffd1723e */ /* 0x000fe400048070ff */
[----:B------:R-:W-:Y:S02]  /*6650*/  LOP3.LUT R159, R159, R210, RZ, 0xfc, !PT ;  /* 0x000000d29f9f7212 */ /* 0x000fe400078efcff */
[----:B------:R-:W-:Y:S02]  /*6660*/  LOP3.LUT R210, R173, 0xff0000, RZ, 0xc0, !PT ;  /* 0x00ff0000add27812 */ /* 0x000fe400078ec0ff */
[----:B------:R-:W-:-:S02]  /*6670*/  F2FP.SATFINITE.E4M3.F32.PACK_AB_MERGE_C R184, RZ, R184, RZ ;  /* 0x000000b8ffb8723e */ /* 0x000fc400048070ff */
[----:B------:R-:W-:Y:S02]  /*6680*/  F2FP.SATFINITE.E4M3.F32.PACK_AB_MERGE_C R186, RZ, R186, RZ ;  /* 0x000000baffba723e */ /* 0x000fe400048070ff */
[----:B------:R-:W-:Y:S02]  /*6690*/  LOP3.LUT R173, R163, R162, RZ, 0xfc, !PT ;  /* 0x000000a2a3ad7212 */ /* 0x000fe400078efcff */
[----:B------:R-:W-:Y:S02]  /*66a0*/  LEA R188, R207, R188, 0x8 ;  /* 0x000000bccfbc7211 */ /* 0x000fe400078e40ff */
[----:B------:R-:W-:Y:S02]  /*66b0*/  LOP3.LUT R163, R190, 0xff0000, RZ, 0xc0, !PT ;  /* 0x00ff0000bea37812 */ /* 0x000fe400078ec0ff */
[----:B------:R-:W-:Y:S02]  /*66c0*/  LOP3.LUT R209, R209, 0xffff, RZ, 0xc0, !PT ;  /* 0x0000ffffd1d17812 */ /* 0x000fe400078ec0ff */
[----:B------:R-:W-:-:S02]  /*66d0*/  F2FP.SATFINITE.E4M3.F32.PACK_AB_MERGE_C R205, RZ, R205, RZ ;  /* 0x000000cdffcd723e */ /* 0x000fc400048070ff */
[----:B------:R-:W-:Y:S02]  /*66e0*/  F2FP.SATFINITE.E4M3.F32.PACK_AB_MERGE_C R194, RZ, R194, RZ ;  /* 0x000000c2ffc2723e */ /* 0x000fe400048070ff */
[----:B------:R-:W-:Y:S02]  /*66f0*/  LOP3.LUT R184, R184, 0xff, RZ, 0xc0, !PT ;  /* 0x000000ffb8b87812 */ /* 0x000fe400078ec0ff */
[----:B------:R-:W-:Y:S02]  /*6700*/  F2FP.SATFINITE.E4M3.F32.PACK_AB_MERGE_C R203, RZ, R203, RZ ;  /* 0x000000cbffcb723e */ /* 0x000fe400048070ff */
[----:B------:R-:W-:Y:S02]  /*6710*/  SHF.L.U32 R186, R186, 0x10, RZ ;  /* 0x00000010baba7819 */ /* 0x000fe400000006ff */
[----:B------:R-:W-:Y:S02]  /*6720*/  F2FP.SATFINITE.E4M3.F32.PACK_AB_MERGE_C R192, RZ, R192, RZ ;  /* 0x000000c0ffc0723e */ /* 0x000fe400048070ff */
[----:B------:R-:W-:-:S02]  /*6730*/  LOP3.LUT R163, R163, 0xffff, R188, 0xf8, !PT ;  /* 0x0000ffffa3a37812 */ /* 0x000fc400078ef8bc */
[----:B------:R-:W-:Y:S02]  /*6740*/  SHF.L.U32 R178, R209, 0x18, RZ ;  /* 0x00000018d1b27819 */ /* 0x000fe400000006ff */
[----:B------:R-:W-:Y:S02]  /*6750*/  LOP3.LUT R205, R205, 0xffff, RZ, 0xc0, !PT ;  /* 0x0000ffffcdcd7812 */ /* 0x000fe400078ec0ff */
[----:B------:R-:W-:Y:S02]  /*6760*/  SHF.L.U32 R194, R194, 0x10, RZ ;  /* 0x00000010c2c27819 */ /* 0x000fe400000006ff */
[----:B------:R-:W-:Y:S02]  /*6770*/  LEA R184, R203, R184, 0x8 ;  /* 0x000000b8cbb87211 */ /* 0x000fe400078e40ff */
[----:B------:R-:W-:Y:S02]  /*6780*/  LOP3.LUT R169, R186, 0xff0000, RZ, 0xc0, !PT ;  /* 0x00ff0000baa97812 */ /* 0x000fe400078ec0ff */
[----:B------:R-:W-:-:S02]  /*6790*/  LOP3.LUT R192, R192, 0xff, RZ, 0xc0, !PT ;  /* 0x000000ffc0c07812 */ /* 0x000fc400078ec0ff */
[----:B------:R-:W-:Y:S02]  /*67a0*/  F2FP.SATFINITE.E4M3.F32.PACK_AB_MERGE_C R249, RZ, R249, RZ ;  /* 0x000000f9fff9723e */ /* 0x000fe400048070ff */
[----:B------:R-:W-:Y:S02]  /*67b0*/  F2FP.SATFINITE.E4M3.F32.PACK_AB_MERGE_C R172, RZ, R172, RZ ;  /* 0x000000acffac723e */ /* 0x000fe400048070ff */
[----:B------:R-:W-:Y:S02]  /*67c0*/  F2FP.SATFINITE.E4M3.F32.PACK_AB_MERGE_C R174, RZ, R174, RZ ;  /* 0x000000aeffae723e */ /* 0x000fe400048070ff */
[----:B------:R-:W-:Y:S02]  /*67d0*/  LOP3.LUT R178, R163, R178, RZ, 0xfc, !PT ;  /* 0x000000b2a3b27212 */ /* 0x000fe400078efcff */
[----:B------:R-:W-:Y:S02]  /*67e0*/  SHF.L.U32 R162, R205, 0x18, RZ ;  /* 0x00000018cda27819 */ /* 0x000fe400000006ff */
[----:B------:R-:W-:-:S02]  /*67f0*/  LOP3.LUT R163, R194, 0xff0000, RZ, 0xc0, !PT ;  /* 0x00ff0000c2a37812 */ /* 0x000fc400078ec0ff */
[----:B------:R-:W-:Y:S02]  /*6800*/  LOP3.LUT R169, R169, 0xffff, R184, 0xf8, !PT ;  /* 0x0000ffffa9a97812 */ /* 0x000fe400078ef8b8 */
[----:B------:R-:W-:Y:S02]  /*6810*/  LEA R192, R249, R192, 0x8 ;  /* 0x000000c0f9c07211 */ /* 0x000fe400078e40ff */
[----:B------:R-:W-:Y:S02]  /*6820*/  LOP3.LUT R172, R172, 0xff, RZ, 0xc0, !PT ;  /* 0x000000ffacac7812 */ /* 0x000fe400078ec0ff */
[----:B------:R-:W-:Y:S02]  /*6830*/  F2FP.SATFINITE.E4M3.F32.PACK_AB_MERGE_C R191, RZ, R191, RZ ;  /* 0x000000bfffbf723e */ /* 0x000fe400048070ff */
[----:B------:R-:W-:Y:S02]  /*6840*/  SHF.L.U32 R174, R174, 0x10, RZ ;  /* 0x00000010aeae7819 */ /* 0x000fe400000006ff */
[----:B------:R-:W-:-:S02]  /*6850*/  F2FP.SATFINITE.E4M3.F32.PACK_AB_MERGE_C R180, RZ, R180, RZ ;  /* 0x000000b4ffb4723e */ /* 0x000fc400048070ff */
[----:B------:R-:W-:Y:S02]  /*6860*/  F2FP.SATFINITE.E4M3.F32.PACK_AB_MERGE_C R182, RZ, R182, RZ ;  /* 0x000000b6ffb6723e */ /* 0x000fe400048070ff */
[----:B------:R-:W-:Y:S02]  /*6870*/  LOP3.LUT R175, R169, R162, RZ, 0xfc, !PT ;  /* 0x000000a2a9af7212 */ /* 0x000fe400078efcff */
[----:B------:R-:W-:Y:S02]  /*6880*/  LOP3.LUT R192, R163, 0xffff, R192, 0xf8, !PT ;  /* 0x0000ffffa3c07812 */ /* 0x000fe400078ef8c0 */
[----:B------:R-:W-:Y:S01]  /*6890*/  FSEL R206, R251, R206, !P1 ;  /* 0x000000cefbce7208 */ /* 0x000fe20004800000 */
[----:B------:R-:W0:Y:S01]  /*68a0*/  LDC.64 R162, c[0x0][0x3c8] ;  /* 0x0000f200ffa27b82 */ /* 0x000e220000000a00 */
[----:B------:R-:W-:Y:S02]  /*68b0*/  FSEL R208, R225, R208, !P1 ;  /* 0x000000d0e1d07208 */ /* 0x000fe40004800000 */
[----:B------:R-:W-:-:S02]  /*68c0*/  LEA R172, R191, R172, 0x8 ;  /* 0x000000acbfac7211 */ /* 0x000fc400078e40ff */
[----:B------:R-:W-:Y:S02]  /*68d0*/  LOP3.LUT R167, R174, 0xff0000, RZ, 0xc0, !PT ;  /* 0x00ff0000aea77812 */ /* 0x000fe400078ec0ff */
[----:B------:R-:W-:Y:S02]  /*68e0*/  LOP3.LUT R180, R180, 0xff, RZ, 0xc0, !PT ;  /* 0x000000ffb4b47812 */ /* 0x000fe400078ec0ff */
[----:B------:R-:W-:Y:S02]  /*68f0*/  F2FP.SATFINITE.E4M3.F32.PACK_AB_MERGE_C R199, RZ, R199, RZ ;  /* 0x000000c7ffc7723e */ /* 0x000fe400048070ff */
[----:B------:R-:W-:Y:S02]  /*6900*/  SHF.L.U32 R182, R182, 0x10, RZ ;  /* 0x00000010b6b67819 */ /* 0x000fe400000006ff */
[----:B------:R-:W-:Y:S02]  /*6910*/  F2FP.SATFINITE.E4M3.F32.PACK_AB_MERGE_C R201, RZ, R201, RZ ;  /* 0x000000c9ffc9723e */ /* 0x000fe400048070ff */
[----:B------:R-:W-:-:S02]  /*6920*/  F2FP.SATFINITE.E4M3.F32.PACK_AB_MERGE_C R200, RZ, R200, RZ ;  /* 0x000000c8ffc8723e */ /* 0x000fc400048070ff */
[----:B------:R-:W-:Y:S02]  /*6930*/  F2FP.SATFINITE.E4M3.F32.PACK_AB_MERGE_C R202, RZ, R202, RZ ;  /* 0x000000caffca723e */ /* 0x000fe400048070ff */
[----:B------:R-:W-:Y:S02]  /*6940*/  F2FP.SATFINITE.E4M3.F32.PACK_AB_MERGE_C R206, RZ, R206, RZ ;  /* 0x000000ceffce723e */ /* 0x000fe400048070ff */
[----:B------:R-:W-:Y:S02]  /*6950*/  F2FP.SATFINITE.E4M3.F32.PACK_AB_MERGE_C R208, RZ, R208, RZ ;  /* 0x000000d0ffd0723e */ /* 0x000fe400048070ff */
[----:B------:R-:W-:Y:S01]  /*6960*/  LOP3.LUT R172, R167, 0xffff, R172, 0xf8, !PT ;  /* 0x0000ffffa7ac7812 */ /* 0x000fe200078ef8ac */
[--C-:B0-----:R-:W-:Y:S01]  /*6970*/  IMAD.WIDE.U32 R186, R230, 0x4, R162.reuse ;  /* 0x00000004e6ba7825 */ /* 0x101fe200078e00a2 */
[----:B------:R-:W-:Y:S02]  /*6980*/  LEA R180, R199, R180, 0x8 ;  /* 0x000000b4c7b47211 */ /* 0x000fe400078e40ff */
[----:B------:R-:W-:Y:S01]  /*6990*/  LOP3.LUT R167, R182, 0xff0000, RZ, 0xc0, !PT ;  /* 0x00ff0000b6a77812 */ /* 0x000fe200078ec0ff */
[----:B------:R-:W-:Y:S01]  /*69a0*/  IMAD.WIDE.U32 R182, R228, 0x4, R162 ;  /* 0x00000004e4b67825 */ /* 0x000fe200078e00a2 */
[----:B------:R-:W-:-:S02]  /*69b0*/  LOP3.LUT R201, R201, 0xffff, RZ, 0xc0, !PT ;  /* 0x0000ffffc9c97812 */ /* 0x000fc400078ec0ff */
[----:B------:R-:W-:Y:S01]  /*69c0*/  F2FP.SATFINITE.E4M3.F32.PACK_AB_MERGE_C R196, RZ, R196, RZ ;  /* 0x000000c4ffc4723e */ /* 0x000fe200048070ff */
[--C-:B------:R-:W-:Y:S01]  /*69d0*/  IMAD.WIDE.U32 R194, R232, 0x4, R162.reuse ;  /* 0x00000004e8c27825 */ /* 0x100fe200078e00a2 */
[----:B------:R-:W-:Y:S02]  /*69e0*/  LOP3.LUT R200, R200, 0xff, RZ, 0xc0, !PT ;  /* 0x000000ffc8c87812 */ /* 0x000fe400078ec0ff */
[----:B------:R-:W-:Y:S01]  /*69f0*/  F2FP.SATFINITE.E4M3.F32.PACK_AB_MERGE_C R219, RZ, R219, RZ ;  /* 0x000000dbffdb723e */ /* 0x000fe200048070ff */
[----:B------:R-:W-:Y:S01]  /*6a00*/  IMAD.WIDE.U32 R238, R238, 0x4, R162 ;  /* 0x00000004eeee7825 */ /* 0x000fe200078e00a2 */
[----:B------:R-:W-:Y:S02]  /*6a10*/  F2FP.SATFINITE.E4M3.F32.PACK_AB_MERGE_C R198, RZ, R198, RZ ;  /* 0x000000c6ffc6723e */ /* 0x000fe400048070ff */
[----:B------:R-:W-:Y:S02]  /*6a20*/  SHF.L.U32 R202, R202, 0x10, RZ ;  /* 0x00000010caca7819 */ /* 0x000fe400000006ff */
[----:B------:R-:W-:-:S02]  /*6a30*/  F2FP.SATFINITE.E4M3.F32.PACK_AB_MERGE_C R217, RZ, R217, RZ ;  /* 0x000000d9ffd9723e */ /* 0x000fc400048070ff */
[----:B------:R-:W-:Y:S02]  /*6a40*/  LOP3.LUT R206, R206, 0xff, RZ, 0xc0, !PT ;  /* 0x000000ffcece7812 */ /* 0x000fe400078ec0ff */
[----:B------:R-:W-:Y:S02]  /*6a50*/  F2FP.SATFINITE.E4M3.F32.PACK_AB_MERGE_C R223, RZ, R223, RZ ;  /* 0x000000dfffdf723e */ /* 0x000fe400048070ff */
[----:B------:R-:W-:Y:S02]  /*6a60*/  SHF.L.U32 R208, R208, 0x10, RZ ;  /* 0x00000010d0d07819 */ /* 0x000fe400000006ff */
[----:B------:R-:W-:Y:S02]  /*6a70*/  F2FP.SATFINITE.E4M3.F32.PACK_AB_MERGE_C R221, RZ, R221, RZ ;  /* 0x000000ddffdd723e */ /* 0x000fe400048070ff */
[----:B------:R-:W-:Y:S02]  /*6a80*/  F2FP.SATFINITE.E4M3.F32.PACK_AB_MERGE_C R177, RZ, R177, RZ ;  /* 0x000000b1ffb1723e */ /* 0x000fe400048070ff */
[----:B------:R-:W-:-:S02]  /*6a90*/  LOP3.LUT R167, R167, 0xffff, R180, 0xf8, !PT ;  /* 0x0000ffffa7a77812 */ /* 0x000fc400078ef8b4 */
[----:B------:R-:W-:Y:S02]  /*6aa0*/  SHF.L.U32 R174, R201, 0x18, RZ ;  /* 0x00000018c9ae7819 */ /* 0x000fe400000006ff */
[----:B------:R-:W-:Y:S02]  /*6ab0*/  LOP3.LUT R196, R196, 0xff, RZ, 0xc0, !PT ;  /* 0x000000ffc4c47812 */ /* 0x000fe400078ec0ff */
[----:B------:R-:W-:Y:S02]  /*6ac0*/  F2FP.SATFINITE.E4M3.F32.PACK_AB_MERGE_C R215, RZ, R215, RZ ;  /* 0x000000d7ffd7723e */ /* 0x000fe400048070ff */
[----:B------:R-:W-:Y:S02]  /*6ad0*/  LEA R200, R219, R200, 0x8 ;  /* 0x000000c8dbc87211 */ /* 0x000fe400078e40ff */
[----:B------:R-:W-:Y:S02]  /*6ae0*/  SHF.L.U32 R198, R198, 0x10, RZ ;  /* 0x00000010c6c67819 */ /* 0x000fe400000006ff */
[----:B------:R-:W-:-:S02]  /*6af0*/  LOP3.LUT R169, R202, 0xff0000, RZ, 0xc0, !PT ;  /* 0x00ff0000caa97812 */ /* 0x000fc400078ec0ff */
[----:B------:R-:W-:Y:S02]  /*6b00*/  F2FP.SATFINITE.E4M3.F32.PACK_AB_MERGE_C R213, RZ, R213, RZ ;  /* 0x000000d5ffd5723e */ /* 0x000fe400048070ff */
[----:B------:R-:W-:Y:S02]  /*6b10*/  LOP3.LUT R217, R217, 0xffff, RZ, 0xc0, !PT ;  /* 0x0000ffffd9d97812 */ /* 0x000fe400078ec0ff */
[----:B------:R-:W-:Y:S02]  /*6b20*/  LEA R206, R223, R206, 0x8 ;  /* 0x000000cedfce7211 */ /* 0x000fe400078e40ff */
[----:B------:R-:W-:Y:S02]  /*6b30*/  LOP3.LUT R171, R208, 0xff0000, RZ, 0xc0, !PT ;  /* 0x00ff0000d0ab7812 */ /* 0x000fe400078ec0ff */
[----:B------:R-:W-:Y:S02]  /*6b40*/  LOP3.LUT R221, R221, 0xffff, RZ, 0xc0, !PT ;  /* 0x0000ffffdddd7812 */ /* 0x000fe400078ec0ff */
[----:B------:R-:W-:-:S02]  /*6b50*/  LOP3.LUT R177, R177, 0xffff, RZ, 0xc0, !PT ;  /* 0x0000ffffb1b17812 */ /* 0x000fc400078ec0ff */
[----:B------:R-:W-:Y:S02]  /*6b60*/  F2FP.SATFINITE.E4M3.F32.PACK_AB_MERGE_C R243, RZ, R243, RZ ;  /* 0x000000f3fff3723e */ /* 0x000fe400048070ff */
[----:B------:R-:W-:Y:S02]  /*6b70*/  LOP3.LUT R174, R167, R174, RZ, 0xfc, !PT ;  /* 0x000000aea7ae7212 */ /* 0x000fe400078efcff */
[----:B------:R-:W-:Y:S02]  /*6b80*/  LEA R196, R215, R196, 0x8 ;  /* 0x000000c4d7c47211 */ /* 0x000fe400078e40ff */
[----:B------:R-:W-:Y:S02]  /*6b90*/  LOP3.LUT R167, R198, 0xff0000, RZ, 0xc0, !PT ;  /* 0x00ff0000c6a77812 */ /* 0x000fe400078ec0ff */
[----:B------:R-:W-:Y:S02]  /*6ba0*/  LOP3.LUT R169, R169, 0xffff, R200, 0xf8, !PT ;  /* 0x0000ffffa9a97812 */ /* 0x000fe400078ef8c8 */
[----:B------:R-:W-:-:S02]  /*6bb0*/  LOP3.LUT R213, R213, 0xffff, RZ, 0xc0, !PT ;  /* 0x0000ffffd5d57812 */ /* 0x000fc400078ec0ff */
[----:B------:R-:W-:Y:S02]  /*6bc0*/  SHF.L.U32 R168, R217, 0x18, RZ ;  /* 0x00000018d9a87819 */ /* 0x000fe400000006ff */
[----:B------:R-:W-:Y:S02]  /*6bd0*/  LOP3.LUT R171, R171, 0xffff, R206, 0xf8, !PT ;  /* 0x0000ffffabab7812 */ /* 0x000fe400078ef8ce */
[----:B------:R-:W-:Y:S02]  /*6be0*/  SHF.L.U32 R170, R221, 0x18, RZ ;  /* 0x00000018ddaa7819 */ /* 0x000fe400000006ff */
[----:B------:R-:W-:Y:S02]  /*6bf0*/  SHF.L.U32 R177, R177, 0x18, RZ ;  /* 0x00000018b1b17819 */ /* 0x000fe400000006ff */
[----:B------:R-:W-:Y:S02]  /*6c00*/  LOP3.LUT R243, R243, 0xffff, RZ, 0xc0, !PT ;  /* 0x0000fffff3f37812 */ /* 0x000fe400078ec0ff */
[----:B------:R-:W-:-:S02]  /*6c10*/  F2FP.SATFINITE.E4M3.F32.PACK_AB_MERGE_C R185, RZ, R185, RZ ;  /* 0x000000b9ffb9723e */ /* 0x000fc400048070ff */
[----:B------:R-:W-:Y:S01]  /*6c20*/  LOP3.LUT R167, R167, 0xffff, R196, 0xf8, !PT ;  /* 0x0000ffffa7a77812 */ /* 0x000fe200078ef8c4 */
[----:B------:R-:W-:Y:S01]  /*6c30*/  IMAD.WIDE.U32 R196, R233, 0x4, R162 ;  /* 0x00000004e9c47825 */ /* 0x000fe200078e00a2 */
[----:B------:R-:W-:Y:S02]  /*6c40*/  SHF.L.U32 R166, R213, 0x18, RZ ;  /* 0x00000018d5a67819 */ /* 0x000fe400000006ff */
[----:B------:R-:W-:Y:S02]  /*6c50*/  LOP3.LUT R203, R169, R168, RZ, 0xfc, !PT ;  /* 0x000000a8a9cb7212 */ /* 0x000fe400078efcff */
[----:B------:R-:W-:Y:S02]  /*6c60*/  F2FP.SATFINITE.E4M3.F32.PACK_AB_MERGE_C R193, RZ, R193, RZ ;  /* 0x000000c1ffc1723e */ /* 0x000fe400048070ff */
[----:B------:R-:W-:Y:S02]  /*6c70*/  LOP3.LUT R205, R171, R170, RZ, 0xfc, !PT ;  /* 0x000000aaabcd7212 */ /* 0x000fe400078efcff */
[----:B------:R-:W-:-:S02]  /*6c80*/  IADD3 R169, PT, PT, R10, 0x200, RZ ;  /* 0x000002000aa97810 */ /* 0x000fc40007ffe0ff */
[----:B------:R-:W-:Y:S02]  /*6c90*/  LOP3.LUT R160, R160, R177, RZ, 0xfc, !PT ;  /* 0x000000b1a0a07212 */ /* 0x000fe400078efcff */
[----:B------:R-:W-:Y:S01]  /*6ca0*/  IADD3 R171, PT, PT, R10, 0x300, RZ ;  /* 0x000003000aab7810 */ /* 0x000fe20007ffe0ff */
[----:B------:R-:W-:Y:S01]  /*6cb0*/  IMAD.WIDE.U32 R168, R169, 0x4, R162 ;  /* 0x00000004a9a87825 */ /* 0x000fe200078e00a2 */
[----:B------:R-:W-:Y:S02]  /*6cc0*/  LOP3.LUT R210, R210, 0xffff, R241, 0xf8, !PT ;  /* 0x0000ffffd2d27812 */ /* 0x000fe400078ef8f1 */
[----:B------:R-:W-:Y:S01]  /*6cd0*/  SHF.L.U32 R243, R243, 0x18, RZ ;  /* 0x00000018f3f37819 */ /* 0x000fe200000006ff */
[----:B------:R-:W-:Y:S01]  /*6ce0*/  IMAD.WIDE.U32 R170, R171, 0x4, R162 ;  /* 0x00000004abaa7825 */ /* 0x000fe200078e00a2 */
[----:B------:R-:W-:Y:S02]  /*6cf0*/  LOP3.LUT R185, R185, 0xffff, RZ, 0xc0, !PT ;  /* 0x0000ffffb9b97812 */ /* 0x000fe400078ec0ff */
[----:B------:R-:W-:-:S02]  /*6d00*/  F2FP.SATFINITE.E4M3.F32.PACK_AB_MERGE_C R211, RZ, R211, RZ ;  /* 0x000000d3ffd3723e */ /* 0x000fc400048070ff */
[C---:B------:R-:W-:Y:S02]  /*6d10*/  IADD3 R177, PT, PT, R10.reuse, 0x400, RZ ;  /* 0x000004000ab17810 */ /* 0x040fe40007ffe0ff */
[----:B------:R-:W-:Y:S01]  /*6d20*/  LOP3.LUT R201, R167, R166, RZ, 0xfc, !PT ;  /* 0x000000a6a7c97212 */ /* 0x000fe200078efcff */
[C-C-:B------:R-:W-:Y:S01]  /*6d30*/  IMAD.WIDE.U32 R166, R10.reuse, 0x4, R162.reuse ;  /* 0x000000040aa67825 */ /* 0x140fe200078e00a2 */
[----:B------:R-:W-:Y:S02]  /*6d40*/  LOP3.LUT R193, R193, 0xffff, RZ, 0xc0, !PT ;  /* 0x0000ffffc1c17812 */ /* 0x000fe400078ec0ff */
[----:B------:R-:W-:Y:S01]  /*6d50*/  IADD3 R181, PT, PT, R10, 0x600, RZ ;  /* 0x000006000ab57810 */ /* 0x000fe20007ffe0ff */
[--C-:B------:R-:W-:Y:S01]  /*6d60*/  IMAD.WIDE.U32 R176, R177, 0x4, R162.reuse ;  /* 0x00000004b1b07825 */ /* 0x100fe200078e00a2 */
[----:B------:R-:W-:Y:S01]  /*6d70*/  LOP3.LUT R156, R210, R243, RZ, 0xfc, !PT ;  /* 0x000000f3d29c7212 */ /* 0x000fe200078efcff */
[----:B------:R1:W-:Y:S01]  /*6d80*/  STG.E desc[UR6][R166.64], R0 ;  /* 0x00000000a6007986 */ /* 0x0003e2000c101906 */
[----:B------:R-:W-:Y:S01]  /*6d90*/  SHF.L.U32 R185, R185, 0x18, RZ ;  /* 0x00000018b9b97819 */ /* 0x000fe200000006ff */
[----:B------:R-:W-:Y:S01]  /*6da0*/  IMAD.WIDE.U32 R180, R181, 0x4, R162 ;  /* 0x00000004b5b47825 */ /* 0x000fe200078e00a2 */
[----:B------:R-:W-:Y:S01]  /*6db0*/  LOP3.LUT R211, R211, 0xffff, RZ, 0xc0, !PT ;  /* 0x0000ffffd3d37812 */ /* 0x000fe200078ec0ff */
[----:B------:R1:W-:Y:S01]  /*6dc0*/  STG.E desc[UR6][R166.64+0x400], R157 ;  /* 0x0004009da6007986 */ /* 0x0003e2000c101906 */
[----:B------:R-:W-:-:S02]  /*6dd0*/  IADD3 R189, PT, PT, R10, 0xa00, RZ ;  /* 0x00000a000abd7810 */ /* 0x000fc40007ffe0ff */
[C---:B------:R-:W-:Y:S01]  /*6de0*/  IADD3 R191, PT, PT, R10.reuse, 0xb00, RZ ;  /* 0x00000b000abf7810 */ /* 0x040fe20007ffe0ff */
[----:B------:R1:W-:Y:S01]  /*6df0*/  STG.E desc[UR6][R168.64], R159 ;  /* 0x0000009fa8007986 */ /* 0x0003e2000c101906 */
[C---:B------:R-:W-:Y:S01]  /*6e00*/  IADD3 R179, PT, PT, R10.reuse, 0x1100, RZ ;  /* 0x000011000ab37810 */ /* 0x040fe20007ffe0ff */
[--C-:B------:R-:W-:Y:S01]  /*6e10*/  IMAD.WIDE.U32 R188, R189, 0x4, R162.reuse ;  /* 0x00000004bdbc7825 */ /* 0x100fe200078e00a2 */
[----:B------:R-:W-:Y:S01]  /*6e20*/  IADD3 R199, PT, PT, R10, 0xf00, RZ ;  /* 0x00000f000ac77810 */ /* 0x000fe20007ffe0ff */
[----:B------:R1:W-:Y:S01]  /*6e30*/  STG.E desc[UR6][R170.64], R156 ;  /* 0x0000009caa007986 */ /* 0x0003e2000c101906 */
[----:B------:R-:W-:Y:S01]  /*6e40*/  SHF.L.U32 R193, R193, 0x18, RZ ;  /* 0x00000018c1c17819 */ /* 0x000fe200000006ff */
[--C-:B------:R-:W-:Y:S01]  /*6e50*/  IMAD.WIDE.U32 R10, R11, 0x4, R162.reuse ;  /* 0x000000040b0a7825 */ /* 0x100fe200078e00a2 */
[----:B------:R-:W-:Y:S01]  /*6e60*/  LOP3.LUT R164, R164, R185, RZ, 0xfc, !PT ;  /* 0x000000b9a4a47212 */ /* 0x000fe200078efcff */
[----:B------:R1:W-:Y:S01]  /*6e70*/  STG.E desc[UR6][R176.64], R158 ;  /* 0x0000009eb0007986 */ /* 0x0003e2000c101906 */
[----:B------:R-:W-:Y:S01]  /*6e80*/  SHF.L.U32 R211, R211, 0x18, RZ ;  /* 0x00000018d3d37819 */ /* 0x000fe200000006ff */
[--C-:B------:R-:W-:Y:S01]  /*6e90*/  IMAD.WIDE.U32 R184, R229, 0x4, R162.reuse ;  /* 0x00000004e5b87825 */ /* 0x100fe200078e00a2 */
[----:B------:R-:W-:Y:S01]  /*6ea0*/  LOP3.LUT R172, R172, R193, RZ, 0xfc, !PT ;  /* 0x000000c1acac7212 */ /* 0x000fe200078efcff */
[----:B------:R1:W-:Y:S01]  /*6eb0*/  STG.E desc[UR6][R10.64], R160 ;  /* 0x000000a00a007986 */ /* 0x0003e2000c101906 */
[----:B------:R-:W-:Y:S01]  /*6ec0*/  LOP3.LUT R211, R192, R211, RZ, 0xfc, !PT ;  /* 0x000000d3c0d37212 */ /* 0x000fe200078efcff */
        /* <DEDUP_REMOVED lines=16> */
.L_x_10534:
        /* <DEDUP_REMOVED lines=8> */
.L_x_10517:
        /* <DEDUP_REMOVED lines=38> */
.L_x_10543:
[----:B------:R-:W-:Y:S02]  /*72b0*/  ISETP.NE.AND P0, PT, R4, RZ, PT ;  /* 0x000000ff0400720c */ /* 0x000fe40003f05270 */
[----:B01----:R-:W-:-:S11]  /*72c0*/  FMNMX R5, R5, R6, !PT ;  /* 0x0000000605057209 */ /* 0x003fd60007800000 */
[----:B------:R-:W-:Y:S05]  /*72d0*/  @P0 BRA `(.L_x_10537) ;  /* 0x0000000000080947 */ /* 0x000fea0003800000 */
[----:B------:R-:W0:Y:S02]  /*72e0*/  LDC.64 R6, c[0x0][0x3f8] ;  /* 0x0000fe00ff067b82 */ /* 0x000e240000000a00 */
[----:B0-----:R0:W-:Y:S02]  /*72f0*/  REDG.E.MAX.S32.STRONG.GPU desc[UR6][R6.64], R5 ;  /* 0x000000050600798e */ /* 0x0011e4000d12e306 */
.L_x_10537:
[----:B------:R-:W-:Y:S05]  /*7300*/  BSYNC B0 ;  /* 0x0000000000007941 */ /* 0x000fea0003800000 */
.L_x_10536:
        /* <DEDUP_REMOVED lines=12> */
[----:B0-----:R-:W-:Y:S05]  /*73d0*/  CALL.REL.NOINC `($__internal_173_$__cuda_sm20_rcp_rn_f32_slowpath) ;  /* 0x0000000000587944 */ /* 0x001fea0003c00000 */
[----:B------:R-:W-:Y:S05]  /*73e0*/  BRA `(.L_x_10540) ;  /* 0x0000000000107947 */ /* 0x000fea0003800000 */
.L_x_10539:
[----:B------:R-:W1:Y:S02]  /*73f0*/  MUFU.RCP R3, R2 ;  /* 0x0000000200037308 */ /* 0x000e640000001000 */
[----:B-1----:R-:W-:-:S04]  /*7400*/  FFMA R0, R3, R2, -1 ;  /* 0xbf80000003007423 */ /* 0x002fc80000000002 */
[----:B------:R-:W-:-:S04]  /*7410*/  FADD.FTZ R0, -R0, -RZ ;  /* 0x800000ff00007221 */ /* 0x000fc80000010100 */
[----:B------:R-:W-:-:S07]  /*7420*/  FFMA R0, R3, R0, R3 ;  /* 0x0000000003007223 */ /* 0x000fce0000000003 */
.L_x_10540:
[----:B------:R-:W1:Y:S02]  /*7430*/  LDC.64 R2, c[0x0][0x3f0] ;  /* 0x0000fc00ff027b82 */ /* 0x000e640000000a00 */
[----:B-1----:R-:W-:Y:S01]  /*7440*/  STG.E desc[UR6][R2.64], R0 ;  /* 0x0000000002007986 */ /* 0x002fe2000c101906 */
[----:B------:R-:W-:Y:S05]  /*7450*/  EXIT ;  /* 0x000000000000794d */ /* 0x000fea0003800000 */
.L_x_10538:
[----:B------:R-:W-:Y:S02]  /*7460*/  MOV R8, 0x2 ;  /* 0x0000000200087802 */ /* 0x000fe40000000f00 */
[----:B------:R-:W-:Y:S02]  /*7470*/  MOV R9, 0x1f ;  /* 0x0000001f00097802 */ /* 0x000fe40000000f00 */
[----:B------:R-:W-:-:S07]  /*7480*/  MOV R7, 0xffffffff ;  /* 0xffffffff00077802 */ /* 0x000fce0000000f00 */
[----:B01---5:R-:W-:Y:S05]  /*7490*/  WARPSYNC.COLLECTIVE R7, `(.L_x_10541) ;  /* 0x0000000007087348 */ /* 0x023fea0003c00000 */
[----:B-1----:R1:W2:Y:S02]  /*74a0*/  SHFL.DOWN P0, R6, R0, R8, R9 ;  /* 0x0800000800067389 */ /* 0x0022a40000000009 */
[----:B012--5:R-:W-:Y:S05]  /*74b0*/  ENDCOLLECTIVE ;  /* 0x000000000000791b */ /* 0x027fea0003800000 */
.L_x_10541:
[----:B------:R-:W-:Y:S02]  /*74c0*/  MOV R8, 0x1 ;  /* 0x0000000100087802 */ /* 0x000fe40000000f00 */
[----:B------:R-:W-:-:S04]  /*74d0*/  MOV R5, R6 ;  /* 0x0000000600057202 */ /* 0x000fc80000000f00 */
[----:B------:R-:W-:-:S04]  /*74e0*/  FMNMX R5, R5, R0, !PT ;  /* 0x0000000005057209 */ /* 0x000fc80007800000 */
[----:B------:R-:W-:-:S07]  /*74f0*/  MOV R0, R5 ;  /* 0x0000000500007202 */ /* 0x000fce0000000f00 */
[----:B------:R-:W-:Y:S05]  /*7500*/  WARPSYNC.COLLECTIVE R7, `(.L_x_10542) ;  /* 0x0000000007087348 */ /* 0x000fea0003c00000 */
[----:B------:R0:W1:Y:S02]  /*7510*/  SHFL.DOWN P0, R6, R0, R8, R9 ;  /* 0x0800000800067389 */ /* 0x0000640000000009 */
[----:B01----:R-:W-:Y:S05]  /*7520*/  ENDCOLLECTIVE ;  /* 0x000000000000791b */ /* 0x003fea0003800000 */
.L_x_10542:
[----:B------:R-:W-:Y:S05]  /*7530*/  BRA `(.L_x_10543) ;  /* 0xfffffffc005c7947 */ /* 0x000fea000383ffff */
        .weak           $__internal_173_$__cuda_sm20_rcp_rn_f32_slowpath
        .type           $__internal_173_$__cuda_sm20_rcp_rn_f32_slowpath,@function
        .size           $__internal_173_$__cuda_sm20_rcp_rn_f32_slowpath,(.L_x_13041 - $__internal_173_$__cuda_sm20_rcp_rn_f32_slowpath)
$__internal_173_$__cuda_sm20_rcp_rn_f32_slowpath:
        /* <DEDUP_REMOVED lines=15> */
.L_x_10545:
        /* <DEDUP_REMOVED lines=33> */
.L_x_10547:
[----:B------:R-:W0:Y:S02]  /*7840*/  MUFU.RCP R0, R0 ;  /* 0x0000000000007308 */ /* 0x000e240000001000 */
.L_x_10546:
[----:B------:R-:W-:Y:S05]  /*7850*/  BSYNC B1 ;  /* 0x0000000000017941 */ /* 0x000fea0003800000 */
.L_x_10544:
[----:B------:R-:W-:Y:S01]  /*7860*/  HFMA2 R241, -RZ, RZ, 0, 0 ;  /* 0x00000000fff17431 */ /* 0x000fe200000001ff */
[----:B------:R-:W-:-:S04]  /*7870*/  MOV R240, R236 ;  /* 0x000000ec00f07202 */ /* 0x000fc80000000f00 */
[----:B0-----:R-:W-:Y:S05]  /*7880*/  RET.REL.NODEC R240 `(_ZN18transformer_engine13normalization19ln_fwd_tuned_kernelINS0_13Kernel_traitsIff13__nv_fp8_e4m3fjLj18432ELj2ELj1ELj4ELj16ENS0_18Kernel_traits_baseILj18432EffS3_fjLj128EEEEEEEvNS0_19ForwardKernelParamsE) ;  /* 0xffffff84f0dc7950 */ /* 0x001fea0003c3ffff */
.L_x_10548:
        /* <DEDUP_REMOVED lines=15> */
.L_x_13041:


//--------------------- .text._ZN18transformer_engine13normalization19ln_fwd_tuned_kernelINS0_13Kernel_traitsIff13__nv_fp8_e4m3fjLj16384ELj2ELj1ELj4ELj16ENS0_18Kernel_traits_baseILj16384EffS3_fjLj128EEEEEEEvNS0_19ForwardKernelParamsE --------------------------
	.section	.text._ZN18transformer_engine13normalization19ln_fwd_tuned_kernelINS0_13Kernel_traitsIff13__nv_fp8_e4m3fjLj16384ELj2ELj1ELj4ELj16ENS0_18Kernel_traits_baseILj16384EffS3_fjLj128EEEEEEEvNS0_19ForwardKernelParamsE,"ax",@progbits
	.align	128
        .global         _ZN18transformer_engine13normalization19ln_fwd_tuned_kernelINS0_13Kernel_traitsIff13__nv_fp8_e4m3fjLj16384ELj2ELj1ELj4ELj16ENS0_18Kernel_traits_baseILj16384EffS3_fjLj128EEEEEEEvNS0_19ForwardKernelParamsE
        .type           _ZN18transformer_engine13normalization19ln_fwd_tuned_kernelINS0_13Kernel_traitsIff13__nv_fp8_e4m3fjLj16384ELj2ELj1ELj4ELj16ENS0_18Kernel_traits_baseILj16384EffS3_fjLj128EEEEEEEvNS0_19ForwardKernelParamsE,@function
        .size           _ZN18transformer_engine13normalization19ln_fwd_tuned_kernelINS0_13Kernel_traitsIff13__nv_fp8_e4m3fjLj16384ELj2ELj1ELj4ELj16ENS0_18Kernel_traits_baseILj16384EffS3_fjLj128EEEEEEEvNS0_19ForwardKernelParamsE,(.L_x_13042 - _ZN18transformer_engine13normalization19ln_fwd_tuned_kernelINS0_13Kernel_traitsIff13__nv_fp8_e4m3fjLj16384ELj2ELj1ELj4ELj16ENS0_18Kernel_traits_baseILj16384EffS3_fjLj128EEEEEEEvNS0_19ForwardKernelParamsE)
        .other          _ZN18transformer_engine13normalization19ln_fwd_tuned_kernelINS0_13Kernel_traitsIff13__nv_fp8_e4m3fjLj16384ELj2ELj1ELj4ELj16ENS0_18Kernel_traits_baseILj16384EffS3_fjLj128EEEEEEEvNS0_19ForwardKernelParamsE,@"STO_CUDA_ENTRY STV_DEFAULT"
_ZN18transformer_engine13normalization19ln_fwd_tuned_kernelINS0_13Kernel_traitsIff13__nv_fp8_e4m3fjLj16384ELj2ELj1ELj4ELj16ENS0_18Kernel_traits_baseILj16384EffS3_fjLj128EEEEEEEvNS0_19ForwardKernelParamsE:
.text._ZN18transformer_engine13normalization19ln_fwd_tuned_kernelINS0_13Kernel_traitsIff13__nv_fp8_e4m3fjLj16384ELj2ELj1ELj4ELj16ENS0_18Kernel_traits_baseILj16384EffS3_fjLj128EEEEEEEvNS0_19ForwardKernelParamsE:
        /* <DEDUP_REMOVED lines=133> */
.L_x_10567:
        /* <DEDUP_REMOVED lines=259> */
.L_x_10551:
[----:B------:R-:W-:Y:S05]  /*1880*/  BSYNC.RECONVERGENT B0 ;  /* 0x0000000000007941 */ /* 0x000fea0003800200 */
.L_x_10550:
        /* <DEDUP_REMOVED lines=11> */
[----:B-----5:R-:W-:Y:S05]  /*1940*/  CALL.REL.NOINC `($__internal_174_$__cuda_sm20_rcp_rn_f32_slowpath) ;  /* 0x0000004c00b47944 */ /* 0x020fea0003c00000 */
[----:B------:R-:W-:Y:S01]  /*1950*/  MOV R208, R0 ;  /* 0x0000000000d07202 */ /* 0x000fe20000000f00 */
[----:B------:R-:W-:Y:S06]  /*1960*/  BRA `(.L_x_10554) ;  /* 0x0000000000107947 */ /* 0x000fec0003800000 */
.L_x_10553:
[----:B------:R-:W0:Y:S02]  /*1970*/  MUFU.RCP R203, R202 ;  /* 0x000000ca00cb7308 */ /* 0x000e240000001000 */
[----:B0-----:R-:W-:-:S04]  /*1980*/  FFMA R0, R202, R203, -1 ;  /* 0xbf800000ca007423 */ /* 0x001fc800000000cb */
[----:B------:R-:W-:-:S04]  /*1990*/  FADD.FTZ R0, -R0, -RZ ;  /* 0x800000ff00007221 */ /* 0x000fc80000010100 */
[----:B------:R-:W-:-:S07]  /*19a0*/  FFMA R208, R203, R0, R203 ;  /* 0x00000000cbd07223 */ /* 0x000fce00000000cb */
.L_x_10554:
[----:B------:R-:W-:Y:S05]  /*19b0*/  BSYNC.RECONVERGENT B0 ;  /* 0x0000000000007941 */ /* 0x000fea0003800200 */
.L_x_10552:
        /* <DEDUP_REMOVED lines=20> */
[----:B-----5:R-:W-:Y:S05]  /*1b00*/  CALL.REL.NOINC `($__internal_174_$__cuda_sm20_rcp_rn_f32_slowpath) ;  /* 0x0000004c00447944 */ /* 0x020fea0003c00000 */
[----:B------:R-:W-:Y:S05]  /*1b10*/  BRA `(.L_x_10557) ;  /* 0x0000000000107947 */ /* 0x000fea0003800000 */
.L_x_10556:
[----:B------:R-:W0:Y:S02]  /*1b20*/  MUFU.RCP R0, R211 ;  /* 0x000000d300007308 */ /* 0x000e240000001000 */
[----:B0-----:R-:W-:-:S04]  /*1b30*/  FFMA R2, R211, R0, -1 ;  /* 0xbf800000d3027423 */ /* 0x001fc80000000000 */
[----:B------:R-:W-:-:S04]  /*1b40*/  FADD.FTZ R207, -R2, -RZ ;  /* 0x800000ff02cf7221 */ /* 0x000fc80000010100 */
[----:B------:R-:W-:-:S07]  /*1b50*/  FFMA R0, R0, R207, R0 ;  /* 0x000000cf00007223 */ /* 0x000fce0000000000 */
.L_x_10557:
[----:B------:R-:W-:Y:S05]  /*1b60*/  BSYNC.RECONVERGENT B0 ;  /* 0x0000000000007941 */ /* 0x000fea0003800200 */
.L_x_10555:
        /* <DEDUP_REMOVED lines=50> */
.L_x_10559:
[----:B------:R-:W-:Y:S05]  /*1e90*/  BSYNC.RECONVERGENT B0 ;  /* 0x0000000000007941 */ /* 0x000fea0003800200 */
.L_x_10558:
        /* <DEDUP_REMOVED lines=20> */
.L_x_10561:
[----:B------:R-:W3:Y:S04]  /*1fe0*/  LDG.E.STRONG.GPU R0, desc[UR8][R204.64] ;  /* 0x00000008cc007981 */ /* 0x000ee8000c1ef900 */
[----:B---3--:R-:W-:Y:S01]  /*1ff0*/  CCTL.IVALL ;  /* 0x00000000ff00798f */ /* 0x008fe20002000000 */
[----:B------:R-:W-:Y:S05]  /*2000*/  YIELD ;  /* 0x0000000000007946 */ /* 0x000fea0003800000 */
[----:B------:R-:W-:-:S13]  /*2010*/  ISETP.NE.AND P2, PT, R0, R209, PT ;  /* 0x000000d10000720c */ /* 0x000fda0003f45270 */
[----:B------:R-:W-:Y:S05]  /*2020*/  @P2 BRA `(.L_x_10561) ;  /* 0xfffffffc00ec2947 */ /* 0x000fea000383ffff */
.L_x_10560:
        /* <DEDUP_REMOVED lines=15> */
[----:B------:R-:W-:-:S07]  /*2120*/  MOV R212, 0x2140 ;  /* 0x0000214000d47802 */ /* 0x000fce0000000f00 */
[----:B0123-5:R-:W-:Y:S05]  /*2130*/  CALL.REL.NOINC `($__internal_174_$__cuda_sm20_rcp_rn_f32_slowpath) ;  /* 0x0000004400b87944 */ /* 0x02ffea0003c00000 */
[----:B------:R-:W-:Y:S05]  /*2140*/  BRA `(.L_x_10564) ;  /* 0x0000000000107947 */ /* 0x000fea0003800000 */
.L_x_10563:
[----:B------:R-:W4:Y:S02]  /*2150*/  MUFU.RCP R0, R209 ;  /* 0x000000d100007308 */ /* 0x000f240000001000 */
[----:B----4-:R-:W-:-:S04]  /*2160*/  FFMA R2, R209, R0, -1 ;  /* 0xbf800000d1027423 */ /* 0x010fc80000000000 */
[----:B------:R-:W-:-:S04]  /*2170*/  FADD.FTZ R207, -R2, -RZ ;  /* 0x800000ff02cf7221 */ /* 0x000fc80000010100 */
[----:B------:R-:W-:-:S07]  /*2180*/  FFMA R0, R0, R207, R0 ;  /* 0x000000cf00007223 */ /* 0x000fce0000000000 */
.L_x_10564:
[----:B------:R-:W-:Y:S05]  /*2190*/  BSYNC.RECONVERGENT B0 ;  /* 0x0000000000007941 */ /* 0x000fea0003800200 */
.L_x_10562:
[----:B---3--:R-:W-:Y:S01]  /*21a0*/  FADD R2, -R205, R202 ;  /* 0x000000cacd027221 */ /* 0x008fe20000000100 */
[----:B-12---:R-:W-:Y:S01]  /*21b0*/  FADD R203, R208, R203 ;  /* 0x000000cbd0cb7221 */ /* 0x006fe20000000000 */
[----:B------:R-:W1:Y:S02]  /*21c0*/  LDCU.64 UR4, c[0x0][0x3f8] ;  /* 0x00007f00ff0477ac */ /* 0x000e640008000a00 */
[----:B------:R-:W-:-:S04]  /*21d0*/  FMUL R2, R2, R2 ;  /* 0x0000000202027220 */ /* 0x000fc80000400000 */
[----:B------:R-:W-:-:S04]  /*21e0*/  FMUL R207, R2, R201 ;  /* 0x000000c902cf7220 */ /* 0x000fc80000400000 */
[C---:B------:R-:W-:Y:S01]  /*21f0*/  FMUL R2, R204.reuse, R207 ;  /* 0x000000cfcc027220 */ /* 0x040fe20000400000 */
[----:B------:R-:W-:Y:S01]  /*2200*/  FMUL R204, R204, R205 ;  /* 0x000000cdcccc7220 */ /* 0x000fe20000400000 */
[----:B------:R-:W2:Y:S02]  /*2210*/  LDC R207, c[0x0][0x3d8] ;  /* 0x0000f600ffcf7b82 */ /* 0x000ea40000000800 */
[----:B------:R-:W-:Y:S01]  /*2220*/  FFMA R206, R2, R0, R203 ;  /* 0x0000000002ce7223 */ /* 0x000fe200000000cb */
[----:B------:R-:W-:Y:S01]  /*2230*/  FFMA R201, R201, R202, R204 ;  /* 0x000000cac9c97223 */ /* 0x000fe200000000cc */
[----:B-1----:R-:W-:-:S03]  /*2240*/  UISETP.NE.U32.AND UP0, UPT, UR4, URZ, UPT ;  /* 0x000000ff0400728c */ /* 0x002fc6000bf05070 */
[----:B------:R-:W-:Y:S01]  /*2250*/  FMUL R2, R201, R0 ;  /* 0x00000000c9027220 */ /* 0x000fe20000400000 */
[----:B------:R-:W2:Y:S01]  /*2260*/  SHFL.IDX PT, R206, R206, RZ, 0x1f ;  /* 0x00001fffcece7589 */ /* 0x000ea200000e0000 */
[----:B------:R-:W1:Y:S01]  /*2270*/  @P0 LDC.64 R202, c[0x0][0x398] ;  /* 0x0000e600ffca0b82 */ /* 0x000e620000000a00 */
[----:B------:R-:W-:-:S03]  /*2280*/  UISETP.NE.AND.EX UP0, UPT, UR5, URZ, UPT, UP0 ;  /* 0x000000ff0500728c */ /* 0x000fc6000bf05300 */
[----:B------:R-:W3:Y:S04]  /*2290*/  SHFL.IDX PT, R2, R2, RZ, 0x1f ;  /* 0x00001fff02027589 */ /* 0x000ee800000e0000 */
[----:B------:R-:W4:Y:S01]  /*22a0*/  @P0 LDC.64 R204, c[0x0][0x3a0] ;  /* 0x0000e800ffcc0b82 */ /* 0x000f220000000a00 */
[----:B--2---:R-:W-:Y:S01]  /*22b0*/  FFMA R207, R206, 6.103515625e-05, R207 ;  /* 0x38800000cecf7823 */ /* 0x004fe200000000cf */
[----:B-1----:R-:W-:-:S04]  /*22c0*/  @P0 IMAD.WIDE R202, R196, 0x4, R202 ;  /* 0x00000004c4ca0825 */ /* 0x002fc800078e02ca */
[----:B------:R-:W-:Y:S01]  /*22d0*/  FSETP.GEU.AND P1, PT, |R207|, 1.175494350822287508e-38, PT ;  /* 0x00800000cf00780b */ /* 0x000fe20003f2e200 */
[----:B---3--:R1:W-:Y:S01]  /*22e0*/  @P0 STG.E desc[UR8][R202.64], R2 ;  /* 0x00000002ca000986 */ /* 0x0083e2000c101908 */
[----:B----4-:R-:W-:-:S11]  /*22f0*/  @P0 IMAD.WIDE R204, R196, 0x4, R204 ;  /* 0x00000004c4cc0825 */ /* 0x010fd600078e02cc */
[----:B------:R-:W-:-:S04]  /*2300*/  @!P1 FMUL R207, R207, 16777216 ;  /* 0x4b800000cfcf9820 */ /* 0x000fc80000400000 */
[----:B------:R-:W2:Y:S02]  /*2310*/  MUFU.RSQ R0, R207 ;  /* 0x000000cf00007308 */ /* 0x000ea40000001400 */
[----:B--2---:R-:W-:-:S05]  /*2320*/  @!P1 FMUL R0, R0, 4096 ;  /* 0x4580000000009820 */ /* 0x004fca0000400000 */
[----:B------:R1:W-:Y:S01]  /*2330*/  @P0 STG.E desc[UR8][R204.64], R0 ;  /* 0x00000000cc000986 */ /* 0x0003e2000c101908 */
[----:B------:R-:W-:Y:S05]  /*2340*/  BRA.U UP0, `(.L_x_10565) ;  /* 0x0000001d006c7547 */ /* 0x000fea000b800000 */
[--C-:B------:R-:W-:Y:S01]  /*2350*/  FADD R241, R159, -R2.reuse ;  /* 0x800000029ff17221 */ /* 0x100fe20000000000 */
[--C-:B------:R-:W-:Y:S01]  /*2360*/  FADD R159, R152, -R2.reuse ;  /* 0x80000002989f7221 */ /* 0x100fe20000000000 */
[--C-:B------:R-:W-:Y:S01]  /*2370*/  FADD R249, R151, -R2.reuse ;  /* 0x8000000297f97221 */ /* 0x100fe20000000000 */
[----:B------:R-:W2:Y:S01]  /*2380*/  LDC.U8 R152, c[0x0][0x404] ;  /* 0x00010100ff987b82 */ /* 0x000ea20000000000 */
        /* <DEDUP_REMOVED lines=62> */
[----:B--2---:R-:W-:Y:S01]  /*2770*/  ISETP.NE.AND P1, PT, R152, RZ, PT ;  /* 0x000000ff9800720c */ /* 0x004fe20003f25270 */
        /* <DEDUP_REMOVED lines=408> */
.L_x_10565:
        /* <DEDUP_REMOVED lines=68> */
[----:B------:R-:W2:Y:S01]  /*4540*/  S2R R2, SR_TID.X ;  /* 0x0000000000027919 */ /* 0x000ea20000002100 */
        /* <DEDUP_REMOVED lines=31> */
[----:B--2---:R-:W-:Y:S01]  /*4740*/  LOP3.LUT R135, R2, 0x7f, RZ, 0xc0, !PT ;  /* 0x0000007f02877812 */ /* 0x004fe200078ec0ff */
        /* <DEDUP_REMOVED lines=437> */
.L_x_10566:
        /* <DEDUP_REMOVED lines=8> */
.L_x_10549:
        /* <DEDUP_REMOVED lines=38> */
.L_x_10575:
[----:B------:R-:W-:Y:S02]  /*6580*/  ISETP.NE.AND P0, PT, R2, RZ, PT ;  /* 0x000000ff0200720c */ /* 0x000fe40003f05270 */
[----:B-1----:R-:W-:-:S11]  /*6590*/  FMNMX R7, R5, R4, !PT ;  /* 0x0000000405077209 */ /* 0x002fd60007800000 */
[----:B------:R-:W-:Y:S05]  /*65a0*/  @P0 BRA `(.L_x_10569) ;  /* 0x0000000000080947 */ /* 0x000fea0003800000 */
[----:B0-----:R-:W0:Y:S02]  /*65b0*/  LDC.64 R4, c[0x0][0x3f8] ;  /* 0x0000fe00ff047b82 */ /* 0x001e240000000a00 */
[----:B0-----:R1:W-:Y:S02]  /*65c0*/  REDG.E.MAX.S32.STRONG.GPU desc[UR8][R4.64], R7 ;  /* 0x000000070400798e */ /* 0x0013e4000d12e308 */
.L_x_10569:
[----:B------:R-:W-:Y:S05]  /*65d0*/  BSYNC B0 ;  /* 0x0000000000007941 */ /* 0x000fea0003800000 */
.L_x_10568:
        /* <DEDUP_REMOVED lines=12> */
[----:B01----:R-:W-:Y:S05]  /*66a0*/  CALL.REL.NOINC `($__internal_174_$__cuda_sm20_rcp_rn_f32_slowpath) ;  /* 0x00000000005c7944 */ /* 0x003fea0003c00000 */
[----:B------:R-:W-:Y:S01]  /*66b0*/  MOV R5, R0 ;  /* 0x0000000000057202 */ /* 0x000fe20000000f00 */
[----:B------:R-:W-:Y:S06]  /*66c0*/  BRA `(.L_x_10572) ;  /* 0x0000000000107947 */ /* 0x000fec0003800000 */
.L_x_10571:
[----:B------:R-:W2:Y:S02]  /*66d0*/  MUFU.RCP R0, R3 ;  /* 0x0000000300007308 */ /* 0x000ea40000001000 */
[----:B--2---:R-:W-:-:S04]  /*66e0*/  FFMA R2, R0, R3, -1 ;  /* 0xbf80000000027423 */ /* 0x004fc80000000003 */
[----:B01----:R-:W-:-:S04]  /*66f0*/  FADD.FTZ R5, -R2, -RZ ;  /* 0x800000ff02057221 */ /* 0x003fc80000010100 */
[----:B------:R-:W-:-:S07]  /*6700*/  FFMA R5, R0, R5, R0 ;  /* 0x0000000500057223 */ /* 0x000fce0000000000 */
.L_x_10572:
[----:B------:R-:W0:Y:S02]  /*6710*/  LDC.64 R2, c[0x0][0x3f0] ;  /* 0x0000fc00ff027b82 */ /* 0x000e240000000a00 */
[----:B0-----:R-:W-:Y:S01]  /*6720*/  STG.E desc[UR8][R2.64], R5 ;  /* 0x0000000502007986 */ /* 0x001fe2000c101908 */
[----:B------:R-:W-:Y:S05]  /*6730*/  EXIT ;  /* 0x000000000000794d */ /* 0x000fea0003800000 */
.L_x_10570:
[----:B------:R-:W-:Y:S02]  /*6740*/  MOV R7, 0x2 ;  /* 0x0000000200077802 */ /* 0x000fe40000000f00 */
[----:B------:R-:W-:Y:S02]  /*6750*/  MOV R9, 0x1f ;  /* 0x0000001f00097802 */ /* 0x000fe40000000f00 */
[----:B------:R-:W-:-:S07]  /*6760*/  MOV R6, 0xffffffff ;  /* 0xffffffff00067802 */ /* 0x000fce0000000f00 */
[----:B01---5:R-:W-:Y:S05]  /*6770*/  WARPSYNC.COLLECTIVE R6, `(.L_x_10573) ;  /* 0x0000000006087348 */ /* 0x023fea0003c00000 */
[----:B01----:R0:W1:Y:S02]  /*6780*/  SHFL.DOWN P0, R4, R0, R7, R9 ;  /* 0x0800000700047389 */ /* 0x0030640000000009 */
[----:B01---5:R-:W-:Y:S05]  /*6790*/  ENDCOLLECTIVE ;  /* 0x000000000000791b */ /* 0x023fea0003800000 */
.L_x_10573:
[----:B------:R-:W-:Y:S02]  /*67a0*/  MOV R7, 0x1 ;  /* 0x0000000100077802 */ /* 0x000fe40000000f00 */
[----:B------:R-:W-:-:S04]  /*67b0*/  MOV R5, R4 ;  /* 0x0000000400057202 */ /* 0x000fc80000000f00 */
[----:B------:R-:W-:-:S04]  /*67c0*/  FMNMX R5, R5, R0, !PT ;  /* 0x0000000005057209 */ /* 0x000fc80007800000 */
[----:B------:R-:W-:-:S07]  /*67d0*/  MOV R0, R5 ;  /* 0x0000000500007202 */ /* 0x000fce0000000f00 */
[----:B------:R-:W-:Y:S05]  /*67e0*/  WARPSYNC.COLLECTIVE R6, `(.L_x_10574) ;  /* 0x0000000006087348 */ /* 0x000fea0003c00000 */
[----:B------:R0:W1:Y:S02]  /*67f0*/  SHFL.DOWN P0, R4, R0, R7, R9 ;  /* 0x0800000700047389 */ /* 0x0000640000000009 */
[----:B01----:R-:W-:Y:S05]  /*6800*/  ENDCOLLECTIVE ;  /* 0x000000000000791b */ /* 0x003fea0003800000 */
.L_x_10574:
[----:B------:R-:W-:Y:S05]  /*6810*/  BRA `(.L_x_10575) ;  /* 0xfffffffc00587947 */ /* 0x000fea000383ffff */
        .weak           $__internal_174_$__cuda_sm20_rcp_rn_f32_slowpath
        .type           $__internal_174_$__cuda_sm20_rcp_rn_f32_slowpath,@function
        .size           $__internal_174_$__cuda_sm20_rcp_rn_f32_slowpath,(.L_x_13042 - $__internal_174_$__cuda_sm20_rcp_rn_f32_slowpath)
$__internal_174_$__cuda_sm20_rcp_rn_f32_slowpath:
        /* <DEDUP_REMOVED lines=15> */
.L_x_10577:
        /* <DEDUP_REMOVED lines=33> */
.L_x_10579:
[----:B------:R0:W1:Y:S02]  /*6b20*/  MUFU.RCP R206, R2 ;  /* 0x0000000200ce7308 */ /* 0x0000640000001000 */
.L_x_10578:
[----:B------:R-:W-:Y:S05]  /*6b30*/  BSYNC B1 ;  /* 0x0000000000017941 */ /* 0x000fea0003800000 */
.L_x_10576:
[----:B------:R-:W-:Y:S01]  /*6b40*/  HFMA2 R211, -RZ, RZ, 0, 0 ;  /* 0x00000000ffd37431 */ /* 0x000fe200000001ff */
[----:B------:R-:W-:Y:S02]  /*6b50*/  MOV R210, R212 ;  /* 0x000000d400d27202 */ /* 0x000fe40000000f00 */
[----:B-1----:R-:W-:Y:S02]  /*6b60*/  MOV R0, R206 ;  /* 0x000000ce00007202 */ /* 0x002fe40000000f00 */
[----:B0-----:R-:W-:Y:S05]  /*6b70*/  RET.REL.NODEC R210 `(_ZN18transformer_engine13normalization19ln_fwd_tuned_kernelINS0_13Kernel_traitsIff13__nv_fp8_e4m3fjLj16384ELj2ELj1ELj4ELj16ENS0_18Kernel_traits_baseILj16384EffS3_fjLj128EEEEEEEvNS0_19ForwardKernelParamsE) ;  /* 0xffffff94d2207950 */ /* 0x001fea0003c3ffff */
.L_x_10580:
        /* <DEDUP_REMOVED lines=16> */
.L_x_13042:


//--------------------- .text._ZN18transformer_engine13normalization19ln_fwd_tuned_kernelINS0_13Kernel_traitsIff13__nv_fp8_e4m3fjLj15360ELj2ELj1ELj4ELj8ENS0_18Kernel_traits_baseILj15360EffS3_fjLj128EEEEEEEvNS0_19ForwardKernelParamsE --------------------------
	.section	.text._ZN18transformer_engine13normalization19ln_fwd_tuned_kernelINS0_13Kernel_traitsIff13__nv_fp8_e4m3fjLj15360ELj2ELj1ELj4ELj8ENS0_18Kernel_traits_baseILj15360EffS3_fjLj128EEEEEEEvNS0_19ForwardKernelParamsE,"ax",@progbits
	.align	128
        .global         _ZN18transformer_engine13normalization19ln_fwd_tuned_kernelINS0_13Kernel_traitsIff13__nv_fp8_e4m3fjLj15360ELj2ELj1ELj4ELj8ENS0_18Kernel_traits_baseILj15360EffS3_fjLj128EEEEEEEvNS0_19ForwardKernelParamsE
        .type           _ZN18transformer_engine13normalization19ln_fwd_tuned_kernelINS0_13Kernel_traitsIff13__nv_fp8_e4m3fjLj15360ELj2ELj1ELj4ELj8ENS0_18Kernel_traits_baseILj15360EffS3_fjLj128EEEEEEEvNS0_19ForwardKernelParamsE,@function
        .size           _ZN18transformer_engine13normalization19ln_fwd_tuned_kernelINS0_13Kernel_traitsIff13__nv_fp8_e4m3fjLj15360ELj2ELj1ELj4ELj8ENS0_18Kernel_traits_baseILj15360EffS3_fjLj128EEEEEEEvNS0_19ForwardKernelParamsE,(.L_x_13043 - _ZN18transformer_engine13normalization19ln_fwd_tuned_kernelINS0_13Kernel_traitsIff13__nv_fp8_e4m3fjLj15360ELj2ELj1ELj4ELj8ENS0_18Kernel_traits_baseILj15360EffS3_fjLj128EEEEEEEvNS0_19ForwardKernelParamsE)
        .other          _ZN18transformer_engine13normalization19ln_fwd_tuned_kernelINS0_13Kernel_traitsIff13__nv_fp8_e4m3fjLj15360ELj2ELj1ELj4ELj8ENS0_18Kernel_traits_baseILj15360EffS3_fjLj128EEEEEEEvNS0_19ForwardKernelParamsE,@"STO_CUDA_ENTRY STV_DEFAULT"
_ZN18transformer_engine13normalization19ln_fwd_tuned_kernelINS0_13Kernel_traitsIff13__nv_fp8_e4m3fjLj15360ELj2ELj1ELj4ELj8ENS0_18Kernel_traits_baseILj15360EffS3_fjLj128EEEEEEEvNS0_19ForwardKernelParamsE:
.text._ZN18transformer_engine13normalization19ln_fwd_tuned_kernelINS0_13Kernel_traitsIff13__nv_fp8_e4m3fjLj15360ELj2ELj1ELj4ELj8ENS0_18Kernel_traits_baseILj15360EffS3_fjLj128EEEEEEEvNS0_19ForwardKernelParamsE:
        /* <DEDUP_REMOVED lines=157> */
.L_x_10595:
        /* <DEDUP_REMOVED lines=315> */
[----:B012--5:R-:W-:Y:S05]  /*1d80*/  CALL.REL.NOINC `($__internal_175_$__cuda_sm20_rcp_rn_f32_slowpath) ;  /* 0x0000004000b47944 */ /* 0x027fea0003c00000 */
[----:B------:R-:W-:Y:S01]  /*1d90*/  MOV R34, R228 ;  /* 0x000000e400227202 */ /* 0x000fe20000000f00 */
[----:B------:R-:W-:Y:S06]  /*1da0*/  BRA `(.L_x_10584) ;  /* 0x0000000000107947 */ /* 0x000fec0003800000 */
.L_x_10583:
[----:B------:R-:W3:Y:S02]  /*1db0*/  MUFU.RCP R35, R216 ;  /* 0x000000d800237308 */ /* 0x000ee40000001000 */
[----:B---3--:R-:W-:-:S04]  /*1dc0*/  FFMA R34, R216, R35, -1 ;  /* 0xbf800000d8227423 */ /* 0x008fc80000000023 */
[----:B------:R-:W-:-:S04]  /*1dd0*/  FADD.FTZ R34, -R34, -RZ ;  /* 0x800000ff22227221 */ /* 0x000fc80000010100 */
[----:B------:R-:W-:-:S07]  /*1de0*/  FFMA R34, R35, R34, R35 ;  /* 0x0000002223227223 */ /* 0x000fce0000000023 */
.L_x_10584:
[----:B------:R-:W-:Y:S05]  /*1df0*/  BSYNC.RECONVERGENT B0 ;  /* 0x0000000000007941 */ /* 0x000fea0003800200 */
.L_x_10582:
        /* <DEDUP_REMOVED lines=20> */
[----:B-----5:R-:W-:Y:S05]  /*1f40*/  CALL.REL.NOINC `($__internal_175_$__cuda_sm20_rcp_rn_f32_slowpath) ;  /* 0x0000004000447944 */ /* 0x020fea0003c00000 */
[----:B------:R-:W-:Y:S01]  /*1f50*/  MOV R224, R228 ;  /* 0x000000e400e07202 */ /* 0x000fe20000000f00 */
[----:B------:R-:W-:Y:S06]  /*1f60*/  BRA `(.L_x_10587) ;  /* 0x0000000000107947 */ /* 0x000fec0003800000 */
.L_x_10586:
[----:B------:R-:W0:Y:S02]  /*1f70*/  MUFU.RCP R224, R231 ;  /* 0x000000e700e07308 */ /* 0x000e240000001000 */
[----:B0-----:R-:W-:-:S04]  /*1f80*/  FFMA R34, R231, R224, -1 ;  /* 0xbf800000e7227423 */ /* 0x001fc800000000e0 */
[----:B------:R-:W-:-:S04]  /*1f90*/  FADD.FTZ R35, -R34, -RZ ;  /* 0x800000ff22237221 */ /* 0x000fc80000010100 */
[----:B------:R-:W-:-:S07]  /*1fa0*/  FFMA R224, R224, R35, R224 ;  /* 0x00000023e0e07223 */ /* 0x000fce00000000e0 */
.L_x_10587:
[----:B------:R-:W-:Y:S05]  /*1fb0*/  BSYNC.RECONVERGENT B0 ;  /* 0x0000000000007941 */ /* 0x000fea0003800200 */
.L_x_10585:
        /* <DEDUP_REMOVED lines=43> */
.L_x_10589:
[----:B------:R-:W2:Y:S04]  /*2270*/  LDG.E.STRONG.GPU R32, desc[UR8][R216.64] ;  /* 0x00000008d8207981 */ /* 0x000ea8000c1ef900 */
[----:B--2---:R-:W-:Y:S01]  /*2280*/  CCTL.IVALL ;  /* 0x00000000ff00798f */ /* 0x004fe20002000000 */
[----:B------:R-:W-:Y:S05]  /*2290*/  YIELD ;  /* 0x0000000000007946 */ /* 0x000fea0003800000 */
[----:B------:R-:W-:-:S13]  /*22a0*/  ISETP.NE.AND P2, PT, R32, R231, PT ;  /* 0x000000e72000720c */ /* 0x000fda0003f45270 */
[----:B------:R-:W-:Y:S05]  /*22b0*/  @P2 BRA `(.L_x_10589) ;  /* 0xfffffffc00ec2947 */ /* 0x000fea000383ffff */
.L_x_10588:
        /* <DEDUP_REMOVED lines=18> */
[----:B012--5:R-:W-:Y:S05]  /*23e0*/  CALL.REL.NOINC `($__internal_175_$__cuda_sm20_rcp_rn_f32_slowpath) ;  /* 0x0000003c001c7944 */ /* 0x027fea0003c00000 */
[----:B------:R-:W-:Y:S01]  /*23f0*/  MOV R224, R228 ;  /* 0x000000e400e07202 */ /* 0x000fe20000000f00 */
[----:B------:R-:W-:Y:S06]  /*2400*/  BRA `(.L_x_10592) ;  /* 0x0000000000107947 */ /* 0x000fec0003800000 */
.L_x_10591:
[----:B------:R-:W3:Y:S02]  /*2410*/  MUFU.RCP R224, R231 ;  /* 0x000000e700e07308 */ /* 0x000ee40000001000 */
[----:B---3--:R-:W-:-:S04]  /*2420*/  FFMA R34, R231, R224, -1 ;  /* 0xbf800000e7227423 */ /* 0x008fc800000000e0 */
[----:B------:R-:W-:-:S04]  /*2430*/  FADD.FTZ R35, -R34, -RZ ;  /* 0x800000ff22237221 */ /* 0x000fc80000010100 */
[----:B------:R-:W-:-:S07]  /*2440*/  FFMA R224, R224, R35, R224 ;  /* 0x00000023e0e07223 */ /* 0x000fce00000000e0 */
.L_x_10592:
[----:B------:R-:W-:Y:S05]  /*2450*/  BSYNC.RECONVERGENT B0 ;  /* 0x0000000000007941 */ /* 0x000fea0003800200 */
.L_x_10590:
        /* <DEDUP_REMOVED lines=38> */
[----:B------:R-:W-:Y:S01]  /*26c0*/  FADD R51, R51, -R219 ;  /* 0x800000db33337221 */ /* 0x000fe20000000000 */
[C---:B------:R-:W-:Y:S01]  /*26d0*/  FMUL R54, R217.reuse, R55 ;  /* 0x00000037d9367220 */ /* 0x040fe20000400000 */
[----:B------:R-:W-:Y:S01]  /*26e0*/  FMUL R233, R217, R52 ;  /* 0x00000034d9e97220 */ /* 0x000fe20000400000 */
[----:B-----5:R-:W-:Y:S01]  /*26f0*/  FFMA R55, R215, R32, R155 ;  /* 0x00000020d7377223 */ /* 0x020fe2000000009b */
[--C-:B------:R-:W-:Y:S01]  /*2700*/  FADD R34, R93, -R219.reuse ;  /* 0x800000db5d227221 */ /* 0x100fe20000000000 */
[C---:B------:R-:W-:Y:S01]  /*2710*/  FMUL R216, R217.reuse, R216 ;  /* 0x000000d8d9d87220 */ /* 0x040fe20000400000 */
[C---:B------:R-:W-:Y:S01]  /*2720*/  FMUL R52, R217.reuse, R53 ;  /* 0x00000035d9347220 */ /* 0x040fe20000400000 */
[--C-:B------:R-:W-:Y:S01]  /*2730*/  FADD R90, R90, -R219.reuse ;  /* 0x800000db5a5a7221 */ /* 0x100fe20000000000 */
[C---:B------:R-:W-:Y:S01]  /*2740*/  FMUL R53, R217.reuse, R50 ;  /* 0x00000032d9357220 */ /* 0x040fe20000400000 */
[--C-:B------:R-:W-:Y:S01]  /*2750*/  FADD R56, R56, -R219.reuse ;  /* 0x800000db38387221 */ /* 0x100fe20000000000 */
[--C-:B------:R-:W-:Y:S01]  /*2760*/  FADD R48, R48, -R219.reuse ;  /* 0x800000db30307221 */ /* 0x100fe20000000000 */
[----:B------:R-:W-:Y:S01]  /*2770*/  FMUL R50, R217, R51 ;  /* 0x00000033d9327220 */ /* 0x000fe20000400000 */
        /* <DEDUP_REMOVED lines=14> */
[-C--:B------:R-:W-:Y:S01]  /*2860*/  @P1 FMUL R33, R33, R0.reuse ;  /* 0x0000000021211220 */ /* 0x080fe20000400000 */
[----:B------:R-:W-:Y:S01]  /*2870*/  @P1 FMUL R55, R55, R0 ;  /* 0x0000000037371220 */ /* 0x000fe20000400000 */
[--C-:B------:R-:W-:Y:S01]  /*2880*/  FADD R82, R82, -R219.reuse ;  /* 0x800000db52527221 */ /* 0x100fe20000000000 */
[--C-:B------:R-:W-:Y:S01]  /*2890*/  FADD R228, R83, -R219.reuse ;  /* 0x800000db53e47221 */ /* 0x100fe20000000000 */
[----:B------:R-:W-:Y:S01]  /*28a0*/  FADD R80, R80, -R219 ;  /* 0x800000db50507221 */ /* 0x000fe20000000000 */
[----:B------:R-:W-:Y:S01]  /*28b0*/  F2FP.SATFINITE.E4M3.F32.PACK_AB_MERGE_C R51, RZ, R33, RZ ;  /* 0x00000021ff33723e */ /* 0x000fe200048070ff */
        /* <DEDUP_REMOVED lines=43> */
[----:B------:R-:W-:Y:S01]  /*2b70*/  F2FP.SATFINITE.E4M3.F32.PACK_AB_MERGE_C R32, RZ, R55, RZ ;  /* 0x00000037ff20723e */ /* 0x000fe200048070ff */
[----:B------:R-:W-:Y:S01]  /*2b80*/  @P1 FMUL R33, R33, R0 ;  /* 0x0000000021211220 */ /* 0x000fe20000400000 */
        /* <DEDUP_REMOVED lines=11> */
[----:B------:R-:W-:Y:S01]  /*2c40*/  PRMT R51, R32, 0x7604, R51 ;  /* 0x0000760420337816 */ /* 0x000fe20000000033 */
[C---:B------:R-:W-:Y:S01]  /*2c50*/  FMUL R218, R217.reuse, R218 ;  /* 0x000000dad9da7220 */ /* 0x040fe20000400000 */
[C---:B------:R-:W-:Y:S01]  /*2c60*/  FMUL R224, R217.reuse, R224 ;  /* 0x000000e0d9e07220 */ /* 0x040fe20000400000 */
[----:B------:R-:W-:Y:S01]  /*2c70*/  FMUL R42, R217, R43 ;  /* 0x0000002bd92a7220 */ /* 0x000fe20000400000 */
[----:B------:R-:W-:Y:S01]  /*2c80*/  @P1 FMUL R35, R35, R0 ;  /* 0x0000000023231220 */ /* 0x000fe20000400000 */
[----:B------:R-:W-:Y:S01]  /*2c90*/  F2FP.SATFINITE.E4M3.F32.PACK_AB_MERGE_C R32, RZ, R33, RZ ;  /* 0x00000021ff20723e */ /* 0x000fe200048070ff */
[C---:B------:R-:W-:Y:S01]  /*2ca0*/  FMUL R226, R217.reuse, R226 ;  /* 0x000000e2d9e27220 */ /* 0x040fe20000400000 */
[C---:B------:R-:W-:Y:S01]  /*2cb0*/  FMUL R43, R217.reuse, R40 ;  /* 0x00000028d92b7220 */ /* 0x040fe20000400000 */
[----:B------:R-:W-:Y:S01]  /*2cc0*/  FMUL R34, R217, R39 ;  /* 0x00000027d9227220 */ /* 0x000fe20000400000 */
[----:B------:R-:W-:Y:S01]  /*2cd0*/  FFMA R61, R208, R61, R148 ;  /* 0x0000003dd03d7223 */ /* 0x000fe20000000094 */
[----:B------:R-:W-:Y:S01]  /*2ce0*/  FFMA R33, R203, R228, R143 ;  /* 0x000000e4cb217223 */ /* 0x000fe2000000008f */
[C---:B------:R-:W-:Y:S01]  /*2cf0*/  FMUL R65, R217.reuse, R82 ;  /* 0x00000052d9417220 */ /* 0x040fe20000400000 */
[C---:B------:R-:W-:Y:S01]  /*2d00*/  FMUL R40, R217.reuse, R41 ;  /* 0x00000029d9287220 */ /* 0x040fe20000400000 */
[C---:B------:R-:W-:Y:S01]  /*2d10*/  FMUL R39, R217.reuse, R36 ;  /* 0x00000024d9277220 */ /* 0x040fe20000400000 */
[----:B------:R-:W-:Y:S01]  /*2d20*/  FFMA R63, R206, R63, R146 ;  /* 0x0000003fce3f7223 */ /* 0x000fe20000000092 */
[----:B------:R-:W-:Y:S01]  /*2d30*/  FMUL R41, R217, R38 ;  /* 0x00000026d9297220 */ /* 0x000fe20000400000 */
[----:B------:R-:W-:Y:S01]  /*2d40*/  @P1 FMUL R59, R59, R0 ;  /* 0x000000003b3b1220 */ /* 0x000fe20000400000 */
[----:B------:R-:W-:Y:S01]  /*2d50*/  FMUL R36, R217, R37 ;  /* 0x00000025d9247220 */ /* 0x000fe20000400000 */
[----:B------:R-:W-:Y:S01]  /*2d60*/  FFMA R67, R204, R67, R144 ;  /* 0x00000043cc437223 */ /* 0x000fe20000000090 */
[----:B------:R-:W-:Y:S01]  /*2d70*/  F2FP.SATFINITE.E4M3.F32.PACK_AB_MERGE_C R38, RZ, R57, RZ ;  /* 0x00000039ff26723e */ /* 0x000fe200048070ff */
[----:B------:R-:W-:Y:S01]  /*2d80*/  FFMA R37, R209, R218, R149 ;  /* 0x000000dad1257223 */ /* 0x000fe20000000095 */
[----:B------:R-:W-:Y:S01]  /*2d90*/  FFMA R83, R207, R224, R147 ;  /* 0x000000e0cf537223 */ /* 0x000fe20000000093 */
[----:B------:R-:W-:Y:S01]  /*2da0*/  FFMA R93, R205, R226, R145 ;  /* 0x000000e2cd5d7223 */ /* 0x000fe20000000091 */
[-C--:B------:R-:W-:Y:S01]  /*2db0*/  @P1 FMUL R61, R61, R0.reuse ;  /* 0x000000003d3d1220 */ /* 0x080fe20000400000 */
[----:B------:R-:W-:Y:S01]  /*2dc0*/  F2FP.SATFINITE.E4M3.F32.PACK_AB_MERGE_C R57, RZ, R35, RZ ;  /* 0x00000023ff39723e */ /* 0x000fe200048070ff */
[-C--:B------:R-:W-:Y:S01]  /*2dd0*/  @P1 FMUL R33, R33, R0.reuse ;  /* 0x0000000021211220 */ /* 0x080fe20000400000 */
[----:B------:R-:W-:Y:S01]  /*2de0*/  @P1 FMUL R63, R63, R0 ;  /* 0x000000003f3f1220 */ /* 0x000fe20000400000 */
[----:B------:R-:W-:Y:S01]  /*2df0*/  FFMA R65, R202, R65, R142 ;  /* 0x00000041ca417223 */ /* 0x000fe2000000008e */
[----:B------:R-:W-:Y:S01]  /*2e00*/  FMUL R236, R217, R236 ;  /* 0x000000ecd9ec7220 */ /* 0x000fe20000400000 */
[-C--:B------:R-:W-:Y:S01]  /*2e10*/  @P1 FMUL R67, R67, R0.reuse ;  /* 0x0000000043431220 */ /* 0x080fe20000400000 */
[----:B------:R-:W-:Y:S01]  /*2e20*/  F2FP.SATFINITE.E4M3.F32.PACK_AB_MERGE_C R55, RZ, R59, RZ ;  /* 0x0000003bff37723e */ /* 0x000fe200048070ff */
[-C--:B------:R-:W-:Y:S01]  /*2e30*/  @P1 FMUL R37, R37, R0.reuse ;  /* 0x0000000025251220 */ /* 0x080fe20000400000 */
[----:B------:R-:W-:Y:S01]  /*2e40*/  @P1 FMUL R83, R83, R0 ;  /* 0x0000000053531220 */ /* 0x000fe20000400000 */
[C---:B------:R-:W-:Y:S01]  /*2e50*/  FMUL R69, R217.reuse, R80 ;  /* 0x00000050d9457220 */ /* 0x040fe20000400000 */
[----:B------:R-:W-:Y:S01]  /*2e60*/  FMUL R232, R217, R232 ;  /* 0x000000e8d9e87220 */ /* 0x000fe20000400000 */
[----:B------:R-:W-:Y:S01]  /*2e70*/  @P1 FMUL R93, R93, R0 ;  /* 0x000000005d5d1220 */ /* 0x000fe20000400000 */
[----:B------:R-:W-:Y:S01]  /*2e80*/  PRMT R57, R32, 0x7604, R57 ;  /* 0x0000760420397816 */ /* 0x000fe20000000039 */
[C---:B------:R-:W-:Y:S01]  /*2e90*/  FMUL R230, R217.reuse, R230 ;  /* 0x000000e6d9e67220 */ /* 0x040fe20000400000 */
[C---:B------:R-:W-:Y:S01]  /*2ea0*/  FMUL R71, R217.reuse, R78 ;  /* 0x0000004ed9477220 */ /* 0x040fe20000400000 */
[----:B------:R-:W-:Y:S01]  /*2eb0*/  FMUL R73, R217, R76 ;  /* 0x0000004cd9497220 */ /* 0x000fe20000400000 */
[----:B------:R-:W-:Y:S01]  /*2ec0*/  F2FP.SATFINITE.E4M3.F32.PACK_AB_MERGE_C R59, RZ, R61, RZ ;  /* 0x0000003dff3b723e */ /* 0x000fe200048070ff */
[----:B------:R-:W-:Y:S01]  /*2ed0*/  @P1 FMUL R65, R65, R0 ;  /* 0x0000000041411220 */ /* 0x000fe20000400000 */
[----:B------:R-:W-:Y:S01]  /*2ee0*/  F2FP.SATFINITE.E4M3.F32.PACK_AB_MERGE_C R32, RZ, R33, RZ ;  /* 0x00000021ff20723e */ /* 0x000fe200048070ff */
[----:B------:R-:W-:Y:S01]  /*2ef0*/  FMUL R234, R217, R234 ;  /* 0x000000ead9ea7220 */ /* 0x000fe20000400000 */
[----:B------:R-:W-:Y:S01]  /*2f00*/  F2FP.SATFINITE.E4M3.F32.PACK_AB_MERGE_C R61, RZ, R63, RZ ;  /* 0x0000003fff3d723e */ /* 0x000fe200048070ff */
[----:B------:R-:W-:Y:S01]  /*2f10*/  FFMA R33, R195, R236, R135 ;  /* 0x000000ecc3217223 */ /* 0x000fe20000000087 */
[C---:B------:R-:W-:Y:S01]  /*2f20*/  FMUL R75, R217.reuse, R74 ;  /* 0x0000004ad94b7220 */ /* 0x040fe20000400000 */
[C---:B------:R-:W-:Y:S01]  /*2f30*/  FMUL R95, R217.reuse, R58 ;  /* 0x0000003ad95f7220 */ /* 0x040fe20000400000 */
[----:B------:R-:W-:Y:S01]  /*2f40*/  PRMT R55, R38, 0x7604, R55 ;  /* 0x0000760426377816 */ /* 0x000fe20000000037 */
[----:B------:R-:W-:Y:S01]  /*2f50*/  FMUL R91, R217, R60 ;  /* 0x0000003cd95b7220 */ /* 0x000fe20000400000 */
[----:B------:R-:W-:Y:S01]  /*2f60*/  F2FP.SATFINITE.E4M3.F32.PACK_AB_MERGE_C R63, RZ, R67, RZ ;  /* 0x00000043ff3f723e */ /* 0x000fe200048070ff */
[----:B------:R-:W-:Y:S01]  /*2f70*/  FFMA R69, R200, R69, R140 ;  /* 0x00000045c8457223 */ /* 0x000fe2000000008c */
[----:B------:R-:W-:Y:S01]  /*2f80*/  F2FP.SATFINITE.E4M3.F32.PACK_AB_MERGE_C R38, RZ, R37, RZ ;  /* 0x00000025ff26723e */ /* 0x000fe200048070ff */
[----:B------:R-:W-:Y:S01]  /*2f90*/  FFMA R67, R199, R232, R139 ;  /* 0x000000e8c7437223 */ /* 0x000fe2000000008b */
[----:B------:R-:W-:Y:S01]  /*2fa0*/  F2FP.SATFINITE.E4M3.F32.PACK_AB_MERGE_C R58, RZ, R83, RZ ;  /* 0x00000053ff3a723e */ /* 0x000fe200048070ff */
[----:B------:R-:W-:Y:S01]  /*2fb0*/  FFMA R35, R201, R230, R141 ;  /* 0x000000e6c9237223 */ /* 0x000fe2000000008d */
[----:B------:R-:W-:Y:S01]  /*2fc0*/  F2FP.SATFINITE.E4M3.F32.PACK_AB_MERGE_C R60, RZ, R93, RZ ;  /* 0x0000005dff3c723e */ /* 0x000fe200048070ff */
[----:B------:R-:W-:Y:S01]  /*2fd0*/  FFMA R37, R198, R71, R138 ;  /* 0x00000047c6257223 */ /* 0x000fe2000000008a */
[----:B------:R-:W-:Y:S01]  /*2fe0*/  FFMA R83, R196, R73, R136 ;  /* 0x00000049c4537223 */ /* 0x000fe20000000088 */
[----:B------:R-:W-:Y:S01]  /*2ff0*/  FFMA R93, R197, R234, R137 ;  /* 0x000000eac55d7223 */ /* 0x000fe20000000089 */
[----:B------:R-:W-:Y:S01]  /*3000*/  F2FP.SATFINITE.E4M3.F32.PACK_AB_MERGE_C R73, RZ, R65, RZ ;  /* 0x00000041ff49723e */ /* 0x000fe200048070ff */
[----:B------:R-:W-:Y:S01]  /*3010*/  @P1 FMUL R33, R33, R0 ;  /* 0x0000000021211220 */ /* 0x000fe20000400000 */
[----:B------:R-:W-:Y:S01]  /*3020*/  FFMA R75, R194, R75, R134 ;  /* 0x0000004bc24b7223 */ /* 0x000fe20000000086 */
[----:B------:R-:W-:Y:S01]  /*3030*/  FMUL R244, R217, R244 ;  /* 0x000000f4d9f47220 */ /* 0x000fe20000400000 */
[-C--:B------:R-:W-:Y:S01]  /*3040*/  @P1 FMUL R69, R69, R0.reuse ;  /* 0x0000000045451220 */ /* 0x080fe20000400000 */
[-C--:B------:R-:W-:Y:S01]  /*3050*/  @P1 FMUL R67, R67, R0.reuse ;  /* 0x0000000043431220 */ /* 0x080fe20000400000 */
[-C--:B------:R-:W-:Y:S01]  /*3060*/  @P1 FMUL R35, R35, R0.reuse ;  /* 0x0000000023231220 */ /* 0x080fe20000400000 */
[-C--:B------:R-:W-:Y:S01]  /*3070*/  @P1 FMUL R37, R37, R0.reuse ;  /* 0x0000000025251220 */ /* 0x080fe20000400000 */
[-C--:B------:R-:W-:Y:S01]  /*3080*/  @P1 FMUL R83, R83, R0.reuse ;  /* 0x0000000053531220 */ /* 0x080fe20000400000 */
[----:B------:R-:W-:Y:S01]  /*3090*/  @P1 FMUL R93, R93, R0 ;  /* 0x000000005d5d1220 */ /* 0x000fe20000400000 */
[----:B------:R-:W-:Y:S01]  /*30a0*/  PRMT R73, R32, 0x7604, R73 ;  /* 0x0000760420497816 */ /* 0x000fe20000000049 */
[C---:B------:R-:W-:Y:S01]  /*30b0*/  FMUL R77, R217.reuse, R72 ;  /* 0x00000048d94d7220 */ /* 0x040fe20000400000 */
[C---:B------:R-:W-:Y:S01]  /*30c0*/  FMUL R238, R217.reuse, R238 ;  /* 0x000000eed9ee7220 */ /* 0x040fe20000400000 */
[----:B------:R-:W-:Y:S01]  /*30d0*/  FMUL R240, R217, R240 ;  /* 0x000000f0d9f07220 */ /* 0x000fe20000400000 */
[----:B------:R-:W-:Y:S01]  /*30e0*/  @P1 FMUL R75, R75, R0 ;  /* 0x000000004b4b1220 */ /* 0x000fe20000400000 */
[----:B------:R-:W-:Y:S01]  /*30f0*/  F2FP.SATFINITE.E4M3.F32.PACK_AB_MERGE_C R32, RZ, R33, RZ ;  /* 0x00000021ff20723e */ /* 0x000fe200048070ff */
[----:B------:R-:W-:Y:S01]  /*3100*/  FMUL R81, R217, R68 ;  /* 0x00000044d9517220 */ /* 0x000fe20000400000 */
[----:B------:R-:W-:Y:S01]  /*3110*/  PRMT R61, R58, 0x7604, R61 ;  /* 0x000076043a3d7816 */ /* 0x000fe2000000003d */
[----:B------:R-:W-:Y:S01]  /*3120*/  FFMA R33, R187, R244, R127 ;  /* 0x000000f4bb217223 */ /* 0x000fe2000000007f */
[C---:B------:R-:W-:Y:S01]  /*3130*/  FMUL R85, R217.reuse, R66 ;  /* 0x00000042d9557220 */ /* 0x040fe20000400000 */
[----:B------:R-:W-:Y:S01]  /*3140*/  PRMT R59, R38, 0x7604, R59 ;  /* 0x00007604263b7816 */ /* 0x000fe2000000003b */
[----:B------:R-:W-:Y:S01]  /*3150*/  FMUL R79, R217, R70 ;  /* 0x00000046d94f7220 */ /* 0x000fe20000400000 */
[----:B------:R-:W-:Y:S01]  /*3160*/  F2FP.SATFINITE.E4M3.F32.PACK_AB_MERGE_C R71, RZ, R69, RZ ;  /* 0x00000045ff47723e */ /* 0x000fe200048070ff */
[----:B------:R-:W-:Y:S01]  /*3170*/  @P1 FMUL R33, R33, R0 ;  /* 0x0000000021211220 */ /* 0x000fe20000400000 */
[----:B------:R-:W-:Y:S01]  /*3180*/  F2FP.SATFINITE.E4M3.F32.PACK_AB_MERGE_C R58, RZ, R67, RZ ;  /* 0x00000043ff3a723e */ /* 0x000fe200048070ff */
[----:B------:R-:W-:Y:S01]  /*3190*/  FFMA R85, R186, R85, R126 ;  /* 0x00000055ba557223 */ /* 0x000fe2000000007e */
        /* <DEDUP_REMOVED lines=10> */
[----:B------:R-:W-:Y:S01]  /*3240*/  F2FP.SATFINITE.E4M3.F32.PACK_AB_MERGE_C R77, RZ, R75, RZ ;  /* 0x0000004bff4d723e */ /* 0x000fe200048070ff */
[-C--:B------:R-:W-:Y:S01]  /*3250*/  @P1 FMUL R37, R37, R0.reuse ;  /* 0x0000000025251220 */ /* 0x080fe20000400000 */
[-C--:B------:R-:W-:Y:S01]  /*3260*/  @P1 FMUL R83, R83, R0.reuse ;  /* 0x0000000053531220 */ /* 0x080fe20000400000 */
[----:B------:R-:W-:Y:S01]  /*3270*/  FFMA R65, R190, R79, R130 ;  /* 0x0000004fbe417223 */ /* 0x000fe20000000082 */
[----:B------:R-:W-:Y:S01]  /*3280*/  @P1 FMUL R93, R93, R0 ;  /* 0x000000005d5d1220 */ /* 0x000fe20000400000 */
[----:B------:R-:W-:Y:S01]  /*3290*/  PRMT R77, R32, 0x7604, R77 ;  /* 0x00007604204d7816 */ /* 0x000fe2000000004d */
[----:B------:R-:W-:Y:S01]  /*32a0*/  FMUL R248, R217, R248 ;  /* 0x000000f8d9f87220 */ /* 0x000fe20000400000 */
[-C--:B------:R-:W-:Y:S01]  /*32b0*/  @P1 FMUL R35, R35, R0.reuse ;  /* 0x0000000023231220 */ /* 0x080fe20000400000 */
[----:B------:R-:W-:Y:S01]  /*32c0*/  @P1 FMUL R85, R85, R0 ;  /* 0x0000000055551220 */ /* 0x000fe20000400000 */
[----:B------:R-:W-:Y:S01]  /*32d0*/  F2FP.SATFINITE.E4M3.F32.PACK_AB_MERGE_C R32, RZ, R33, RZ ;  /* 0x00000021ff20723e */ /* 0x000fe200048070ff */
[----:B------:R-:W-:Y:S01]  /*32e0*/  FFMA R33, R179, R252, R119 ;  /* 0x000000fcb3217223 */ /* 0x000fe20000000077 */
[----:B------:R-:W-:Y:S01]  /*32f0*/  FMUL R246, R217, R246 ;  /* 0x000000f6d9f67220 */ /* 0x000fe20000400000 */
[----:B------:R-:W-:Y:S01]  /*3300*/  PRMT R71, R38, 0x7604, R71 ;  /* 0x0000760426477816 */ /* 0x000fe20000000047 */
[-C--:B------:R-:W-:Y:S01]  /*3310*/  @P1 FMUL R65, R65, R0.reuse ;  /* 0x0000000041411220 */ /* 0x080fe20000400000 */
[----:B------:R-:W-:Y:S01]  /*3320*/  PRMT R69, R58, 0x7604, R69 ;  /* 0x000076043a457816 */ /* 0x000fe20000000045 */
[----:B------:R-:W-:Y:S01]  /*3330*/  @P1 FMUL R33, R33, R0 ;  /* 0x0000000021211220 */ /* 0x000fe20000400000 */
[----:B------:R-:W-:Y:S01]  /*3340*/  F2FP.SATFINITE.E4M3.F32.PACK_AB_MERGE_C R38, RZ, R37, RZ ;  /* 0x00000025ff26723e */ /* 0x000fe200048070ff */
[----:B------:R-:W-:Y:S01]  /*3350*/  FFMA R37, R183, R248, R123 ;  /* 0x000000f8b7257223 */ /* 0x000fe2000000007b */
[----:B------:R-:W-:Y:S01]  /*3360*/  F2FP.SATFINITE.E4M3.F32.PACK_AB_MERGE_C R58, RZ, R83, RZ ;  /* 0x00000053ff3a723e */ /* 0x000fe200048070ff */
[----:B------:R-:W-:Y:S01]  /*3370*/  FFMA R95, R178, R95, R118 ;  /* 0x0000005fb25f7223 */ /* 0x000fe20000000076 */
[----:B------:R-:W-:Y:S01]  /*3380*/  F2FP.SATFINITE.E4M3.F32.PACK_AB_MERGE_C R83, RZ, R93, RZ ;  /* 0x0000005dff53723e */ /* 0x000fe200048070ff */
[----:B------:R-:W-:Y:S01]  /*3390*/  FMUL R87, R217, R64 ;  /* 0x00000040d9577220 */ /* 0x000fe20000400000 */
[----:B------:R-:W-:Y:S01]  /*33a0*/  F2FP.SATFINITE.E4M3.F32.PACK_AB_MERGE_C R79, RZ, R35, RZ ;  /* 0x00000023ff4f723e */ /* 0x000fe200048070ff */
[----:B------:R-:W-:Y:S01]  /*33b0*/  FFMA R35, R185, R246, R125 ;  /* 0x000000f6b9237223 */ /* 0x000fe2000000007d */
[----:B------:R-:W-:Y:S01]  /*33c0*/  F2FP.SATFINITE.E4M3.F32.PACK_AB_MERGE_C R93, RZ, R85, RZ ;  /* 0x00000055ff5d723e */ /* 0x000fe200048070ff */
[----:B------:R-:W-:Y:S01]  /*33d0*/  @P1 FMUL R37, R37, R0 ;  /* 0x0000000025251220 */ /* 0x000fe20000400000 */
[----:B------:R-:W-:Y:S01]  /*33e0*/  F2FP.SATFINITE.E4M3.F32.PACK_AB_MERGE_C R81, RZ, R65, RZ ;  /* 0x00000041ff51723e */ /* 0x000fe200048070ff */
[----:B------:R-:W-:Y:S01]  /*33f0*/  FMUL R242, R217, R242 ;  /* 0x000000f2d9f27220 */ /* 0x000fe20000400000 */
[----:B------:R-:W-:Y:S01]  /*3400*/  PRMT R93, R32, 0x7604, R93 ;  /* 0x00007604205d7816 */ /* 0x000fe2000000005d */
[-C--:B------:R-:W-:Y:S01]  /*3410*/  @P1 FMUL R35, R35, R0.reuse ;  /* 0x0000000023231220 */ /* 0x080fe20000400000 */
[----:B------:R-:W-:Y:S01]  /*3420*/  @P1 FMUL R95, R95, R0 ;  /* 0x000000005f5f1220 */ /* 0x000fe20000400000 */
[----:B------:R-:W-:Y:S01]  /*3430*/  F2FP.SATFINITE.E4M3.F32.PACK_AB_MERGE_C R32, RZ, R33, RZ ;  /* 0x00000021ff20723e */ /* 0x000fe200048070ff */
[----:B------:R-:W-:Y:S01]  /*3440*/  FFMA R87, R184, R87, R124 ;  /* 0x00000057b8577223 */ /* 0x000fe2000000007c */
[----:B------:R-:W-:Y:S01]  /*3450*/  FFMA R33, R171, R50, R111 ;  /* 0x00000032ab217223 */ /* 0x000fe2000000006f */
[----:B------:R-:W-:Y:S01]  /*3460*/  PRMT R81, R58, 0x7604, R81 ;  /* 0x000076043a517816 */ /* 0x000fe20000000051 */
[----:B------:R-:W-:Y:S01]  /*3470*/  FFMA R53, R170, R53, R110 ;  /* 0x00000035aa357223 */ /* 0x000fe2000000006e */
[C---:B------:R-:W-:Y:S01]  /*3480*/  FMUL R89, R217.reuse, R62 ;  /* 0x0000003ed9597220 */ /* 0x040fe20000400000 */
[----:B------:R-:W-:Y:S01]  /*3490*/  FMUL R250, R217, R250 ;  /* 0x000000fad9fa7220 */ /* 0x000fe20000400000 */
[----:B------:R-:W-:Y:S01]  /*34a0*/  F2FP.SATFINITE.E4M3.F32.PACK_AB_MERGE_C R58, RZ, R37, RZ ;  /* 0x00000025ff3a723e */ /* 0x000fe200048070ff */
[----:B------:R-:W-:Y:S01]  /*34b0*/  FFMA R217, R189, R242, R129 ;  /* 0x000000f2bdd97223 */ /* 0x000fe20000000081 */
[----:B------:R-:W-:Y:S01]  /*34c0*/  PRMT R79, R38, 0x7604, R79 ;  /* 0x00007604264f7816 */ /* 0x000fe2000000004f */
[----:B------:R-:W-:Y:S01]  /*34d0*/  FFMA R37, R174, R231, R114 ;  /* 0x000000e7ae257223 */ /* 0x000fe20000000072 */
[-C--:B------:R-:W-:Y:S01]  /*34e0*/  @P1 FMUL R87, R87, R0.reuse ;  /* 0x0000000057571220 */ /* 0x080fe20000400000 */
[----:B------:R-:W-:Y:S01]  /*34f0*/  F2FP.SATFINITE.E4M3.F32.PACK_AB_MERGE_C R38, RZ, R35, RZ ;  /* 0x00000023ff26723e */ /* 0x000fe200048070ff */
[----:B------:R-:W-:Y:S01]  /*3500*/  @P1 FMUL R33, R33, R0 ;  /* 0x0000000021211220 */ /* 0x000fe20000400000 */
[----:B------:R-:W-:Y:S01]  /*3510*/  F2FP.SATFINITE.E4M3.F32.PACK_AB_MERGE_C R231, RZ, R95, RZ ;  /* 0x0000005fffe7723e */ /* 0x000fe200048070ff */
[----:B------:R-:W-:Y:S01]  /*3520*/  FFMA R65, R180, R91, R120 ;  /* 0x0000005bb4417223 */ /* 0x000fe20000000078 */
[----:B------:R-:W-:Y:S01]  /*3530*/  FFMA R35, R177, R56, R117 ;  /* 0x00000038b1237223 */ /* 0x000fe20000000075 */
[-C--:B------:R-:W-:Y:S01]  /*3540*/  @P1 FMUL R53, R53, R0.reuse ;  /* 0x0000000035351220 */ /* 0x080fe20000400000 */
[----:B------:R-:W-:Y:S01]  /*3550*/  @P1 FMUL R217, R217, R0 ;  /* 0x00000000d9d91220 */ /* 0x000fe20000400000 */
[----:B------:R-:W-:Y:S01]  /*3560*/  FFMA R75, R181, R250, R121 ;  /* 0x000000fab54b7223 */ /* 0x000fe20000000079 */
[----:B------:R-:W-:Y:S01]  /*3570*/  PRMT R231, R32, 0x7604, R231 ;  /* 0x0000760420e77816 */ /* 0x000fe200000000e7 */
[-C--:B------:R-:W-:Y:S01]  /*3580*/  @P1 FMUL R65, R65, R0.reuse ;  /* 0x0000000041411220 */ /* 0x080fe20000400000 */
[----:B------:R-:W-:Y:S01]  /*3590*/  F2FP.SATFINITE.E4M3.F32.PACK_AB_MERGE_C R91, RZ, R87, RZ ;  /* 0x00000057ff5b723e */ /* 0x000fe200048070ff */
[-C--:B------:R-:W-:Y:S01]  /*35a0*/  @P1 FMUL R35, R35, R0.reuse ;  /* 0x0000000023231220 */ /* 0x080fe20000400000 */
[----:B------:R-:W-:Y:S01]  /*35b0*/  F2FP.SATFINITE.E4M3.F32.PACK_AB_MERGE_C R32, RZ, R33, RZ ;  /* 0x00000021ff20723e */ /* 0x000fe200048070ff */
[----:B------:R-:W-:Y:S01]  /*35c0*/  FFMA R219, R176, R219, R116 ;  /* 0x000000dbb0db7223 */ /* 0x000fe20000000074 */
[----:B------:R-:W-:Y:S01]  /*35d0*/  F2FP.SATFINITE.E4M3.F32.PACK_AB_MERGE_C R245, RZ, R53, RZ ;  /* 0x00000035fff5723e */ /* 0x000fe200048070ff */
[-C--:B------:R-:W-:Y:S01]  /*35e0*/  @P1 FMUL R37, R37, R0.reuse ;  /* 0x0000000025251220 */ /* 0x080fe20000400000 */
[----:B------:R-:W-:Y:S01]  /*35f0*/  PRMT R67, R60, 0x7604, R67 ;  /* 0x000076043c437816 */ /* 0x000fe20000000043 */
[-C--:B------:R-:W-:Y:S01]  /*3600*/  @P1 FMUL R75, R75, R0.reuse ;  /* 0x000000004b4b1220 */ /* 0x080fe20000400000 */
[----:B------:R-:W-:Y:S01]  /*3610*/  F2FP.SATFINITE.E4M3.F32.PACK_AB_MERGE_C R60, RZ, R217, RZ ;  /* 0x000000d9ff3c723e */ /* 0x000fe200048070ff */
[----:B------:R-:W-:Y:S01]  /*3620*/  @P1 FMUL R219, R219, R0 ;  /* 0x00000000dbdb1220 */ /* 0x000fe20000400000 */
[----:B------:R-:W-:Y:S01]  /*3630*/  PRMT R91, R38, 0x7604, R91 ;  /* 0x00007604265b7816 */ /* 0x000fe2000000005b */
[----:B------:R-:W-:Y:S01]  /*3640*/  FFMA R239, R168, R239, R108 ;  /* 0x000000efa8ef7223 */ /* 0x000fe2000000006c */
[----:B------:R-:W-:Y:S01]  /*3650*/  F2FP.SATFINITE.E4M3.F32.PACK_AB_MERGE_C R87, RZ, R65, RZ ;  /* 0x00000041ff57723e */ /* 0x000fe200048070ff */
[----:B------:R-:W-:Y:S01]  /*3660*/  FFMA R65, R175, R54, R115 ;  /* 0x00000036af417223 */ /* 0x000fe20000000073 */
[----:B------:R-:W-:Y:S01]  /*3670*/  F2FP.SATFINITE.E4M3.F32.PACK_AB_MERGE_C R38, RZ, R35, RZ ;  /* 0x00000023ff26723e */ /* 0x000fe200048070ff */
[----:B------:R-:W-:Y:S01]  /*3680*/  FFMA R35, R169, R48, R109 ;  /* 0x00000030a9237223 */ /* 0x000fe2000000006d */
[----:B------:R-:W-:Y:S01]  /*3690*/  PRMT R245, R32, 0x7604, R245 ;  /* 0x0000760420f57816 */ /* 0x000fe200000000f5 */
[----:B------:R-:W-:Y:S01]  /*36a0*/  @P1 FMUL R65, R65, R0 ;  /* 0x0000000041411220 */ /* 0x000fe20000400000 */
[----:B------:R-:W0:Y:S01]  /*36b0*/  LDC.64 R32, c[0x0][0x3c8] ;  /* 0x0000f200ff207b82 */ /* 0x000e220000000a00 */
[----:B------:R-:W-:Y:S01]  /*36c0*/  PRMT R83, R60, 0x7604, R83 ;  /* 0x000076043c537816 */ /* 0x000fe20000000053 */
[----:B------:R-:W-:Y:S01]  /*36d0*/  FFMA R49, R166, R49, R106 ;  /* 0x00000031a6317223 */ /* 0x000fe2000000006a */
[----:B------:R-:W-:Y:S01]  /*36e0*/  F2FP.SATFINITE.E4M3.F32.PACK_AB_MERGE_C R235, RZ, R37, RZ ;  /* 0x00000025ffeb723e */ /* 0x000fe200048070ff */
[----:B------:R-:W-:Y:S01]  /*36f0*/  FFMA R37, R167, R46, R107 ;  /* 0x0000002ea7257223 */ /* 0x000fe2000000006b */
[----:B------:R-:W-:Y:S01]  /*3700*/  F2FP.SATFINITE.E4M3.F32.PACK_AB_MERGE_C R60, RZ, R75, RZ ;  /* 0x0000004bff3c723e */ /* 0x000fe200048070ff */
[----:B------:R-:W-:Y:S01]  /*3710*/  FFMA R75, R172, R233, R112 ;  /* 0x000000e9ac4b7223 */ /* 0x000fe20000000070 */
[----:B------:R-:W-:Y:S01]  /*3720*/  F2FP.SATFINITE.E4M3.F32.PACK_AB_MERGE_C R233, RZ, R219, RZ ;  /* 0x000000dbffe9723e */ /* 0x000fe200048070ff */
[----:B------:R-:W-:Y:S01]  /*3730*/  FFMA R47, R164, R47, R104 ;  /* 0x0000002fa42f7223 */ /* 0x000fe20000000068 */
[-C--:B------:R-:W-:Y:S01]  /*3740*/  @P1 FMUL R35, R35, R0.reuse ;  /* 0x0000000023231220 */ /* 0x080fe20000400000 */
[-C--:B------:R-:W-:Y:S01]  /*3750*/  @P1 FMUL R37, R37, R0.reuse ;  /* 0x0000000025251220 */ /* 0x080fe20000400000 */
[----:B------:R-:W-:Y:S01]  /*3760*/  @P1 FMUL R239, R239, R0 ;  /* 0x00000000efef1220 */ /* 0x000fe20000400000 */
[----:B------:R-:W-:Y:S01]  /*3770*/  FFMA R85, R173, R52, R113 ;  /* 0x00000034ad557223 */ /* 0x000fe20000000071 */
[----:B------:R-:W-:Y:S01]  /*3780*/  PRMT R233, R38, 0x7604, R233 ;  /* 0x0000760426e97816 */ /* 0x000fe200000000e9 */
[-C--:B------:R-:W-:Y:S01]  /*3790*/  @P1 FMUL R49, R49, R0.reuse ;  /* 0x0000000031311220 */ /* 0x080fe20000400000 */
[----:B------:R-:W-:Y:S01]  /*37a0*/  @P1 FMUL R47, R47, R0 ;  /* 0x000000002f2f1220 */ /* 0x000fe20000400000 */
[----:B------:R-:W-:Y:S01]  /*37b0*/  F2FP.SATFINITE.E4M3.F32.PACK_AB_MERGE_C R52, RZ, R65, RZ ;  /* 0x00000041ff34723e */ /* 0x000fe200048070ff */
[----:B------:R-:W-:Y:S01]  /*37c0*/  FFMA R65, R165, R44, R105 ;  /* 0x0000002ca5417223 */ /* 0x000fe20000000069 */
[----:B------:R-:W-:Y:S01]  /*37d0*/  F2FP.SATFINITE.E4M3.F32.PACK_AB_MERGE_C R38, RZ, R35, RZ ;  /* 0x00000023ff26723e */ /* 0x000fe200048070ff */
[----:B------:R-:W-:Y:S01]  /*37e0*/  FFMA R45, R162, R45, R102 ;  /* 0x0000002da22d7223 */ /* 0x000fe20000000066 */
        /* <DEDUP_REMOVED lines=27> */
[----:B------:R-:W-:Y:S01]  /*39a0*/  PRMT R243, R38, 0x7604, R243 ;  /* 0x0000760426f37816 */ /* 0x000fe200000000f3 */
[----:B------:R-:W-:Y:S01]  /*39b0*/  @P1 FMUL R85, R85, R0 ;  /* 0x0000000055551220 */ /* 0x000fe20000400000 */
[----:B------:R-:W-:Y:S01]  /*39c0*/  F2FP.SATFINITE.E4M3.F32.PACK_AB_MERGE_C R41, RZ, R41, RZ ;  /* 0x00000029ff29723e */ /* 0x000fe200048070ff */
[----:B0-----:R-:W-:Y:S01]  /*39d0*/  IMAD.WIDE.U32 R94, R221, 0x2, R32 ;  /* 0x00000002dd5e7825 */ /* 0x001fe200078e0020 */
[----:B------:R-:W-:-:S02]  /*39e0*/  F2FP.SATFINITE.E4M3.F32.PACK_AB_MERGE_C R38, RZ, R47, RZ ;  /* 0x0000002fff26723e */ /* 0x000fc400048070ff */
[----:B------:R-:W-:Y:S01]  /*39f0*/  F2FP.SATFINITE.E4M3.F32.PACK_AB_MERGE_C R39, RZ, R39, RZ ;  /* 0x00000027ff27723e */ /* 0x000fe200048070ff */
[----:B------:R-:W-:Y:S01]  /*3a00*/  IMAD.WIDE.U32 R216, R222, 0x2, R32 ;  /* 0x00000002ded87825 */ /* 0x000fe200078e0020 */
[----:B------:R-:W-:Y:S02]  /*3a10*/  F2FP.SATFINITE.E4M3.F32.PACK_AB_MERGE_C R40, RZ, R49, RZ ;  /* 0x00000031ff28723e */ /* 0x000fe400048070ff */
[----:B------:R-:W-:Y:S01]  /*3a20*/  PRMT R247, R34, 0x7604, R247 ;  /* 0x0000760422f77816 */ /* 0x000fe200000000f7 */
[----:B------:R-:W-:Y:S01]  /*3a30*/  IMAD.WIDE.U32 R34, R10, 0x2, R32 ;  /* 0x000000020a227825 */ /* 0x000fe200078e0020 */
[----:B------:R-:W-:Y:S02]  /*3a40*/  PRMT R249, R36, 0x7604, R43 ;  /* 0x0000760424f97816 */ /* 0x000fe4000000002b */
[----:B------:R-:W-:Y:S01]  /*3a50*/  PRMT R251, R38, 0x7604, R41 ;  /* 0x0000760426fb7816 */ /* 0x000fe20000000029 */
[----:B------:R-:W-:Y:S01]  /*3a60*/  IMAD.WIDE.U32 R10, R11, 0x2, R32 ;  /* 0x000000020b0a7825 */ /* 0x000fe200078e0020 */
[----:B------:R-:W-:Y:S01]  /*3a70*/  PRMT R50, R40, 0x7604, R39 ;  /* 0x0000760428327816 */ /* 0x000fe20000000027 */
[----:B------:R0:W-:Y:S01]  /*3a80*/  STG.E.U16 desc[UR8][R34.64], R51 ;  /* 0x0000003322007986 */ /* 0x0001e2000c101508 */
[----:B------:R-:W-:Y:S01]  /*3a90*/  F2FP.SATFINITE.E4M3.F32.PACK_AB_MERGE_C R46, RZ, R65, RZ ;  /* 0x00000041ff2e723e */ /* 0x000fe200048070ff */
[----:B------:R-:W-:Y:S01]  /*3aa0*/  IMAD.WIDE.U32 R36, R12, 0x2, R32 ;  /* 0x000000020c247825 */ /* 0x000fe200078e0020 */
[----:B------:R-:W-:Y:S01]  /*3ab0*/  PRMT R241, R44, 0x7604, R241 ;  /* 0x000076042cf17816 */ /* 0x000fe200000000f1 */
[----:B------:R0:W-:Y:S01]  /*3ac0*/  STG.E.U16 desc[UR8][R34.64+0x200], R55 ;  /* 0x0002003722007986 */ /* 0x0001e2000c101508 */
[----:B------:R-:W-:Y:S01]  /*3ad0*/  F2FP.SATFINITE.E4M3.F32.PACK_AB_MERGE_C R89, RZ, R89, RZ ;  /* 0x00000059ff59723e */ /* 0x000fe200048070ff */
[----:B------:R-:W-:Y:S01]  /*3ae0*/  IMAD.WIDE.U32 R12, R13, 0x2, R32 ;  /* 0x000000020d0c7825 */ /* 0x000fe200078e0020 */
[----:B------:R-:W-:Y:S01]  /*3af0*/  PRMT R239, R46, 0x7604, R239 ;  /* 0x000076042eef7816 */ /* 0x000fe200000000ef */
[----:B------:R0:W-:Y:S01]  /*3b00*/  STG.E.U16 desc[UR8][R10.64], R57 ;  /* 0x000000390a007986 */ /* 0x0001e2000c101508 */
[----:B------:R-:W-:Y:S01]  /*3b10*/  PRMT R89, R58, 0x7604, R89 ;  /* 0x000076043a597816 */ /* 0x000fe20000000059 */
[----:B------:R-:W-:Y:S01]  /*3b20*/  IMAD.WIDE.U32 R38, R14, 0x2, R32 ;  /* 0x000000020e267825 */ /* 0x000fe200078e0020 */
[----:B------:R-:W-:Y:S01]  /*3b30*/  PRMT R235, R52, 0x7604, R235 ;  /* 0x0000760434eb7816 */ /* 0x000fe200000000eb */
[----:B------:R0:W-:Y:S01]  /*3b40*/  STG.E.U16 desc[UR8][R36.64], R59 ;  /* 0x0000003b24007986 */ /* 0x0001e2000c101508 */
[----:B------:R-:W-:Y:S01]  /*3b50*/  PRMT R87, R60, 0x7604, R87 ;  /* 0x000076043c577816 */ /* 0x000fe20000000057 */
[--C-:B------:R-:W-:Y:S01]  /*3b60*/  IMAD.WIDE.U32 R14, R15, 0x2, R32.reuse ;  /* 0x000000020f0e7825 */ /* 0x100fe200078e0020 */
[----:B------:R-:W-:Y:S01]  /*3b70*/  F2FP.SATFINITE.E4M3.F32.PACK_AB_MERGE_C R237, RZ, R75, RZ ;  /* 0x0000004bffed723e */ /* 0x000fe200048070ff */
[----:B------:R0:W-:Y:S01]  /*3b80*/  STG.E.U16 desc[UR8][R12.64], R61 ;  /* 0x0000003d0c007986 */ /* 0x0001e2000c101508 */
[----:B------:R-:W-:Y:S01]  /*3b90*/  F2FP.SATFINITE.E4M3.F32.PACK_AB_MERGE_C R54, RZ, R85, RZ ;  /* 0x00000055ff36723e */ /* 0x000fe200048070ff */
[----:B------:R-:W-:-:S02]  /*3ba0*/  IMAD.WIDE.U32 R40, R16, 0x2, R32 ;  /* 0x0000000210287825 */ /* 0x000fc400078e0020 */
[----:B------:R0:W-:Y:S01]  /*3bb0*/  STG.E.U16 desc[UR8][R38.64], R63 ;  /* 0x0000003f26007986 */ /* 0x0001e2000c101508 */
[----:B------:R-:W-:Y:S01]  /*3bc0*/  PRMT R237, R54, 0x7604, R237 ;  /* 0x0000760436ed7816 */ /* 0x000fe200000000ed */
        /* <DEDUP_REMOVED lines=38> */
[----:B------:R-:W-:Y:S02]  /*3e30*/  IMAD.WIDE.U32 R32, R229, 0x2, R32 ;  /* 0x00000002e5207825 */ /* 0x000fe400078e0020 */
[----:B------:R0:W-:Y:S04]  /*3e40*/  STG.E.U16 desc[UR8][R216.64], R239 ;  /* 0x000000efd8007986 */ /* 0x0001e8000c101508 */
[----:B------:R0:W-:Y:S04]  /*3e50*/  STG.E.U16 desc[UR8][R218.64], R247 ;  /* 0x000000f7da007986 */ /* 0x0001e8000c101508 */
[----:B------:R0:W-:Y:S04]  /*3e60*/  STG.E.U16 desc[UR8][R220.64], R249 ;  /* 0x000000f9dc007986 */ /* 0x0001e8000c101508 */
[----:B------:R0:W-:Y:S04]  /*3e70*/  STG.E.U16 desc[UR8][R222.64], R251 ;  /* 0x000000fbde007986 */ /* 0x0001e8000c101508 */
[----:B------:R0:W-:Y:S01]  /*3e80*/  STG.E.U16 desc[UR8][R32.64], R50 ;  /* 0x0000003220007986 */ /* 0x0001e2000c101508 */
[----:B------:R-:W-:Y:S05]  /*3e90*/  BRA `(.L_x_10594) ;  /* 0x0000001c00107947 */ /* 0x000fea0003800000 */
.L_x_10593:
        /* <DEDUP_REMOVED lines=26> */
[----:B------:R-:W-:Y:S01]  /*4040*/  FMUL R48, R217, R49 ;  /* 0x00000031d9307220 */ /* 0x000fe20000400000 */
[--C-:B------:R-:W-:Y:S01]  /*4050*/  FADD R32, R95, -R219.reuse ;  /* 0x800000db5f207221 */ /* 0x100fe20000000000 */
[--C-:B------:R-:W-:Y:S01]  /*4060*/  FADD R42, R42, -R219.reuse ;  /* 0x800000db2a2a7221 */ /* 0x100fe20000000000 */
[----:B0-----:R-:W-:Y:S01]  /*4070*/  ISETP.NE.AND P1, PT, R33, RZ, PT ;  /* 0x000000ff2100720c */ /* 0x001fe20003f25270 */
        /* <DEDUP_REMOVED lines=9> */
[C---:B------:R-:W-:Y:S01]  /*4110*/  FMUL R32, R217.reuse, R32 ;  /* 0x00000020d9207220 */ /* 0x040fe20000400000 */
[C---:B------:R-:W-:Y:S01]  /*4120*/  FMUL R45, R217.reuse, R42 ;  /* 0x0000002ad92d7220 */ /* 0x040fe20000400000 */
[C---:B------:R-:W-:Y:S01]  /*4130*/  FMUL R42, R217.reuse, R43 ;  /* 0x0000002bd92a7220 */ /* 0x040fe20000400000 */
[----:B-----5:R-:W-:Y:S01]  /*4140*/  FFMA R95, R214, R33, R154 ;  /* 0x00000021d65f7223 */ /* 0x020fe2000000009a */
[----:B------:R-:W-:Y:S01]  /*4150*/  FMUL R43, R217, R40 ;  /* 0x00000028d92b7220 */ /* 0x000fe20000400000 */
[--C-:B------:R-:W-:Y:S01]  /*4160*/  FADD R92, R92, -R219.reuse ;  /* 0x800000db5c5c7221 */ /* 0x100fe20000000000 */
[--C-:B------:R-:W-:Y:S01]  /*4170*/  FADD R216, R91, -R219.reuse ;  /* 0x800000db5bd87221 */ /* 0x100fe20000000000 */
[----:B------:R-:W-:Y:S01]  /*4180*/  FMUL R40, R217, R41 ;  /* 0x00000029d9287220 */ /* 0x000fe20000400000 */
[--C-:B------:R-:W-:Y:S01]  /*4190*/  FADD R38, R38, -R219.reuse ;  /* 0x800000db26267221 */ /* 0x100fe20000000000 */
[----:B------:R-:W-:Y:S01]  /*41a0*/  FADD R39, R39, -R219 ;  /* 0x800000db27277221 */ /* 0x000fe20000000000 */
[----:B------:R-:W-:Y:S01]  /*41b0*/  FMUL R91, R217, R58 ;  /* 0x0000003ad95b7220 */ /* 0x000fe20000400000 */
[----:B------:R-:W-:Y:S01]  /*41c0*/  FFMA R41, R215, R32, R155 ;  /* 0x00000020d7297223 */ /* 0x000fe2000000009b */
[--C-:B------:R-:W-:Y:S01]  /*41d0*/  FADD R36, R36, -R219.reuse ;  /* 0x800000db24247221 */ /* 0x100fe20000000000 */
[----:B------:R-:W-:Y:S01]  /*41e0*/  FMUL R58, R95, R0 ;  /* 0x000000005f3a7220 */ /* 0x000fe20000400000 */
[--C-:B------:R-:W-:Y:S01]  /*41f0*/  FADD R37, R37, -R219.reuse ;  /* 0x800000db25257221 */ /* 0x100fe20000000000 */
[----:B------:R-:W-:Y:S01]  /*4200*/  FADD R90, R90, -R219 ;  /* 0x800000db5a5a7221 */ /* 0x000fe20000000000 */
[C---:B------:R-:W-:Y:S01]  /*4210*/  FMUL R35, R217.reuse, R92 ;  /* 0x0000005cd9237220 */ /* 0x040fe20000400000 */
[C---:B------:R-:W-:Y:S01]  /*4220*/  FMUL R34, R217.reuse, R34 ;  /* 0x00000022d9227220 */ /* 0x040fe20000400000 */
[C---:B------:R-:W-:Y:S01]  /*4230*/  FMUL R33, R217.reuse, R38 ;  /* 0x00000026d9217220 */ /* 0x040fe20000400000 */
[C---:B------:R-:W-:Y:S01]  /*4240*/  FMUL R32, R217.reuse, R39 ;  /* 0x00000027d9207220 */ /* 0x040fe20000400000 */
[----:B------:R-:W-:Y:S01]  /*4250*/  FMUL R39, R217, R36 ;  /* 0x00000024d9277220 */ /* 0x000fe20000400000 */
        /* <DEDUP_REMOVED lines=33> */
[----:B------:R-:W-:Y:S01]  /*4470*/  FSEL R6, R95, R58, !P1 ;  /* 0x0000003a5f067208 */ /* 0x000fe20004800000 */
        /* <DEDUP_REMOVED lines=37> */
[----:B------:R-:W-:Y:S01]  /*46d0*/  FMNMX3 R38, R38, |R95|, |R37|, !PT ;  /* 0x4000005f26267276 */ /* 0x000fe20007800425 */
[----:B------:R-:W-:Y:S01]  /*46e0*/  FFMA R219, R208, R61, R148 ;  /* 0x0000003dd0db7223 */ /* 0x000fe20000000094 */
[----:B------:R-:W-:Y:S01]  /*46f0*/  FFMA R59, R209, R218, R149 ;  /* 0x000000dad13b7223 */ /* 0x000fe20000000095 */
[----:B------:R-:W-:Y:S01]  /*4700*/  FFMA R63, R206, R63, R146 ;  /* 0x0000003fce3f7223 */ /* 0x000fe20000000092 */
[----:B------:R-:W-:Y:S01]  /*4710*/  FMNMX3 R38, R38, |R217|, |R35|, !PT ;  /* 0x400000d926267276 */ /* 0x000fe20007800423 */
[-C--:B------:R-:W-:Y:S01]  /*4720*/  FMUL R58, R217, R0.reuse ;  /* 0x00000000d93a7220 */ /* 0x080fe20000400000 */
[----:B------:R-:W-:Y:S01]  /*4730*/  FMUL R62, R219, R0 ;  /* 0x00000000db3e7220 */ /* 0x000fe20000400000 */
[----:B------:R-:W-:Y:S01]  /*4740*/  FFMA R61, R207, R224, R147 ;  /* 0x000000e0cf3d7223 */ /* 0x000fe20000000093 */
[-C--:B------:R-:W-:Y:S01]  /*4750*/  FMUL R60, R95, R0.reuse ;  /* 0x000000005f3c7220 */ /* 0x080fe20000400000 */
[----:B------:R-:W-:Y:S01]  /*4760*/  FMUL R64, R63, R0 ;  /* 0x000000003f407220 */ /* 0x000fe20000400000 */
[----:B------:R-:W-:Y:S01]  /*4770*/  FMNMX3 R34, R38, |R219|, |R59|, !PT ;  /* 0x400000db26227276 */ /* 0x000fe2000780043b */
[----:B------:R-:W-:Y:S01]  /*4780*/  FFMA R71, R198, R71, R138 ;  /* 0x00000047c6477223 */ /* 0x000fe2000000008a */
        /* <DEDUP_REMOVED lines=11> */
[----:B------:R-:W-:Y:S01]  /*4840*/  FFMA R69, R199, R232, R139 ;  /* 0x000000e8c7457223 */ /* 0x000fe2000000008b */
[-C--:B------:R-:W-:Y:S01]  /*4850*/  FMUL R70, R71, R0.reuse ;  /* 0x0000000047467220 */ /* 0x080fe20000400000 */
[-C--:B------:R-:W-:Y:S01]  /*4860*/  FMUL R72, R95, R0.reuse ;  /* 0x000000005f487220 */ /* 0x080fe20000400000 */
[----:B------:R-:W-:Y:S01]  /*4870*/  FMNMX3 R62, R62, |R95|, |R63|, !PT ;  /* 0x4000005f3e3e7276 */ /* 0x000fe2000780043f */
[----:B------:R-:W-:Y:S01]  /*4880*/  FFMA R73, R196, R73, R136 ;  /* 0x00000049c4497223 */ /* 0x000fe20000000088 */
[-C--:B------:R-:W-:Y:S01]  /*4890*/  FMUL R64, R217, R0.reuse ;  /* 0x00000000d9407220 */ /* 0x080fe20000400000 */
[----:B------:R-:W-:Y:S01]  /*48a0*/  FFMA R75, R194, R75, R134 ;  /* 0x0000004bc24b7223 */ /* 0x000fe20000000086 */
        /* <DEDUP_REMOVED lines=13> */
[----:B------:R-:W-:Y:S01]  /*4980*/  FSEL R66, R219, R66, !P1 ;  /* 0x00000042db427208 */ /* 0x000fe20004800000 */
[----:B------:R-:W-:Y:S01]  /*4990*/  FFMA R219, R190, R79, R130 ;  /* 0x0000004fbedb7223 */ /* 0x000fe20000000082 */
[----:B------:R-:W-:Y:S01]  /*49a0*/  FMUL R76, R217, R0 ;  /* 0x00000000d94c7220 */ /* 0x000fe20000400000 */
[----:B------:R-:W-:Y:S01]  /*49b0*/  FMNMX3 R68, R68, |R73|, |R71|, !PT ;  /* 0x4000004944447276 */ /* 0x000fe20007800447 */
[----:B------:R-:W-:Y:S01]  /*49c0*/  FFMA R79, R191, R240, R131 ;  /* 0x000000f0bf4f7223 */ /* 0x000fe20000000083 */
[----:B------:R-:W-:Y:S01]  /*49d0*/  FSEL R73, R73, R70, !P1 ;  /* 0x0000004649497208 */ /* 0x000fe20004800000 */
[----:B------:R-:W-:Y:S01]  /*49e0*/  FMUL R78, R219, R0 ;  /* 0x00000000db4e7220 */ /* 0x000fe20000400000 */
        /* <DEDUP_REMOVED lines=35> */
[----:B------:R-:W-:Y:S01]  /*4c20*/  FMUL R88, R83, R0 ;  /* 0x0000000053587220 */ /* 0x000fe20000400000 */
[----:B------:R-:W-:Y:S01]  /*4c30*/  FMNMX3 R54, R84, |R83|, |R91|, !PT ;  /* 0x4000005354367276 */ /* 0x000fe2000780045b */
[----:B------:R-:W-:Y:S01]  /*4c40*/  FFMA R55, R172, R55, R112 ;  /* 0x00000037ac377223 */ /* 0x000fe20000000070 */
        /* <DEDUP_REMOVED lines=36> */
[----:B------:R-:W-:Y:S01]  /*4e90*/  FFMA R249, R159, R32, R99 ;  /* 0x000000209ff97223 */ /* 0x000fe20000000063 */
[-C--:B------:R-:W-:Y:S01]  /*4ea0*/  FMUL R90, R33, R0.reuse ;  /* 0x00000000215a7220 */ /* 0x080fe20000400000 */
[----:B------:R-:W-:Y:S01]  /*4eb0*/  FMNMX3 R32, R88, |R57|, |R43|, !PT ;  /* 0x4000003958207276 */ /* 0x000fe2000780042b */
[----:B------:R-:W-:Y:S01]  /*4ec0*/  FMUL R50, R75, R0 ;  /* 0x000000004b327220 */ /* 0x000fe20000400000 */
[----:B------:R-:W-:Y:S01]  /*4ed0*/  FSEL R88, R53, R40, !P1 ;  /* 0x0000002835587208 */ /* 0x000fe20004800000 */
        /* <DEDUP_REMOVED lines=8> */
[----:B------:R-:W-:Y:S01]  /*4f60*/  FFMA R33, R156, R39, R96 ;  /* 0x000000279c217223 */ /* 0x000fe20000000060 */
[----:B------:R-:W-:Y:S01]  /*4f70*/  FFMA R39, R157, R36, R97 ;  /* 0x000000249d277223 */ /* 0x000fe20000000061 */
[----:B------:R-:W-:Y:S01]  /*4f80*/  F2FP.SATFINITE.E4M3.F32.PACK_AB_MERGE_C R53, RZ, R6, RZ ;  /* 0x00000006ff35723e */ /* 0x000fe200048070ff */
[-C--:B------:R-:W-:Y:S01]  /*4f90*/  @P1 FMUL R235, R235, R0.reuse ;  /* 0x00000000ebeb1220 */ /* 0x080fe20000400000 */
[----:B------:R-:W-:Y:S01]  /*4fa0*/  FMUL R36, R33, R0 ;  /* 0x0000000021247220 */ /* 0x000fe20000400000 */
[----:B------:R-:W-:Y:S01]  /*4fb0*/  FSEL R50, R75, R50, !P1 ;  /* 0x000000324b327208 */ /* 0x000fe20004800000 */
[-C--:B------:R-:W-:Y:S01]  /*4fc0*/  @P1 FMUL R61, R61, R0.reuse ;  /* 0x000000003d3d1220 */ /* 0x080fe20000400000 */
[----:B------:R-:W-:Y:S01]  /*4fd0*/  FMNMX3 R6, R32, |R33|, |R39|, !PT ;  /* 0x4000002120067276 */ /* 0x000fe20007800427 */
        /* <DEDUP_REMOVED lines=13> */
[----:B------:R-:W-:Y:S01]  /*50b0*/  F2FP.SATFINITE.E4M3.F32.PACK_AB_MERGE_C R82, RZ, R82, RZ ;  /* 0x00000052ff52723e */ /* 0x000fe200048070ff */
[-C--:B------:R-:W-:Y:S01]  /*50c0*/  @P1 FMUL R65, R65, R0.reuse ;  /* 0x0000000041411220 */ /* 0x080fe20000400000 */
[----:B------:R-:W-:Y:S01]  /*50d0*/  PRMT R81, R79, 0x7604, R68 ;  /* 0x000076044f517816 */ /* 0x000fe20000000044 */
[-C--:B------:R-:W-:Y:S01]  /*50e0*/  @P1 FMUL R45, R45, R0.reuse ;  /* 0x000000002d2d1220 */ /* 0x080fe20000400000 */
[----:B------:R-:W-:Y:S01]  /*50f0*/  PRMT R75, R32, 0x7604, R75 ;  /* 0x00007604204b7816 */ /* 0x000fe2000000004b */
[-C--:B------:R-:W-:Y:S01]  /*5100*/  @P1 FMUL R67, R67, R0.reuse ;  /* 0x0000000043431220 */ /* 0x080fe20000400000 */
[----:B------:R-:W-:Y:S01]  /*5110*/  PRMT R79, R33, 0x7604, R82 ;  /* 0x00007604214f7816 */ /* 0x000fe20000000052 */
[-C--:B------:R-:W-:Y:S01]  /*5120*/  @P1 FMUL R69, R69, R0.reuse ;  /* 0x0000000045451220 */ /* 0x080fe20000400000 */
[----:B------:R-:W0:Y:S01]  /*5130*/  LDC.64 R32, c[0x0][0x3c8] ;  /* 0x0000f200ff207b82 */ /* 0x000e220000000a00 */
[----:B------:R-:W-:Y:S01]  /*5140*/  F2FP.SATFINITE.E4M3.F32.PACK_AB_MERGE_C R57, RZ, R35, RZ ;  /* 0x00000023ff39723e */ /* 0x000fe200048070ff */
[----:B------:R-:W-:Y:S01]  /*5150*/  @P1 FMUL R43, R43, R0 ;  /* 0x000000002b2b1220 */ /* 0x000fe20000400000 */
[----:B------:R-:W-:Y:S01]  /*5160*/  F2FP.SATFINITE.E4M3.F32.PACK_AB_MERGE_C R52, RZ, R52, RZ ;  /* 0x00000034ff34723e */ /* 0x000fe200048070ff */
[-C--:B------:R-:W-:Y:S01]  /*5170*/  FMUL R80, R85, R0.reuse ;  /* 0x0000000055507220 */ /* 0x080fe20000400000 */
[----:B------:R-:W-:Y:S01]  /*5180*/  F2FP.SATFINITE.E4M3.F32.PACK_AB_MERGE_C R239, RZ, R235, RZ ;  /* 0x000000ebffef723e */ /* 0x000fe200048070ff */
        /* <DEDUP_REMOVED lines=24> */
[----:B0-----:R-:W-:Y:S01]  /*5310*/  IMAD.WIDE.U32 R92, R225, 0x2, R32 ;  /* 0x00000002e15c7825 */ /* 0x001fe200078e0020 */
[----:B------:R-:W-:-:S02]  /*5320*/  F2FP.SATFINITE.E4M3.F32.PACK_AB_MERGE_C R58, RZ, R58, RZ ;  /* 0x0000003aff3a723e */ /* 0x000fc400048070ff */
[----:B------:R-:W-:Y:S02]  /*5330*/  F2FP.SATFINITE.E4M3.F32.PACK_AB_MERGE_C R59, RZ, R59, RZ ;  /* 0x0000003bff3b723e */ /* 0x000fe400048070ff */
[----:B------:R-:W-:Y:S02]  /*5340*/  PRMT R239, R239, 0x7604, R52 ;  /* 0x00007604efef7816 */ /* 0x000fe40000000034 */
[----:B------:R-:W-:Y:S02]  /*5350*/  PRMT R61, R61, 0x7604, R34 ;  /* 0x000076043d3d7816 */ /* 0x000fe40000000022 */
[----:B------:R-:W-:Y:S01]  /*5360*/  PRMT R52, R35, 0x7604, R44 ;  /* 0x0000760423347816 */ /* 0x000fe2000000002c */
[----:B------:R-:W-:Y:S01]  /*5370*/  IMAD.WIDE.U32 R34, R10, 0x2, R32 ;  /* 0x000000020a227825 */ /* 0x000fe200078e0020 */
[----:B------:R-:W-:Y:S02]  /*5380*/  PRMT R53, R90, 0x7604, R53 ;  /* 0x000076045a357816 */ /* 0x000fe40000000035 */
[----:B------:R-:W-:Y:S01]  /*5390*/  PRMT R55, R60, 0x7604, R55 ;  /* 0x000076043c377816 */ /* 0x000fe20000000037 */
[----:B------:R-:W-:Y:S01]  /*53a0*/  IMAD.WIDE.U32 R10, R11, 0x2, R32 ;  /* 0x000000020b0a7825 */ /* 0x000fe200078e0020 */
[----:B------:R-:W-:Y:S01]  /*53b0*/  F2FP.SATFINITE.E4M3.F32.PACK_AB_MERGE_C R72, RZ, R72, RZ ;  /* 0x00000048ff48723e */ /* 0x000fe200048070ff */
[----:B------:R1:W-:Y:S01]  /*53c0*/  STG.E.U16 desc[UR8][R34.64], R53 ;  /* 0x0000003522007986 */ /* 0x0003e2000c101508 */
[----:B------:R-:W-:-:S02]  /*53d0*/  F2FP.SATFINITE.E4M3.F32.PACK_AB_MERGE_C R63, RZ, R63, RZ ;  /* 0x0000003fff3f723e */ /* 0x000fc400048070ff */
[----:B------:R-:W-:Y:S01]  /*53e0*/  PRMT R237, R237, 0x7604, R54 ;  /* 0x00007604eded7816 */ /* 0x000fe20000000036 */
[----:B------:R1:W-:Y:S01]  /*53f0*/  STG.E.U16 desc[UR8][R34.64+0x200], R55 ;  /* 0x0002003722007986 */ /* 0x0003e2000c101508 */
[----:B------:R-:W-:Y:S02]  /*5400*/  PRMT R57, R57, 0x7604, R38 ;  /* 0x0000760439397816 */ /* 0x000fe40000000026 */
[----:B------:R-:W-:Y:S02]  /*5410*/  F2FP.SATFINITE.E4M3.F32.PACK_AB_MERGE_C R64, RZ, R64, RZ ;  /* 0x00000040ff40723e */ /* 0x000fe400048070ff */
[----:B------:R-:W-:Y:S01]  /*5420*/  F2FP.SATFINITE.E4M3.F32.PACK_AB_MERGE_C R65, RZ, R65, RZ ;  /* 0x00000041ff41723e */ /* 0x000fe200048070ff */
[----:B------:R1:W-:Y:S01]  /*5430*/  STG.E.U16 desc[UR8][R10.64], R57 ;  /* 0x000000390a007986 */ /* 0x0003e2000c101508 */
[----:B------:R-:W-:Y:S02]  /*5440*/  F2FP.SATFINITE.E4M3.F32.PACK_AB_MERGE_C R40, RZ, R40, RZ ;  /* 0x00000028ff28723e */ /* 0x000fe400048070ff */
[----:B------:R-:W-:-:S02]  /*5450*/  F2FP.SATFINITE.E4M3.F32.PACK_AB_MERGE_C R45, RZ, R45, RZ ;  /* 0x0000002dff2d723e */ /* 0x000fc400048070ff */
[----:B------:R-:W-:Y:S01]  /*5460*/  PRMT R54, R39, 0x7604, R36 ;  /* 0x0000760427367816 */ /* 0x000fe20000000024 */
[----:B------:R-:W-:Y:S01]  /*5470*/  IMAD.WIDE.U32 R36, R12, 0x2, R32 ;  /* 0x000000020c247825 */ /* 0x000fe200078e0020 */
[----:B------:R-:W-:Y:S02]  /*5480*/  PRMT R59, R59, 0x7604, R58 ;  /* 0x000076043b3b7816 */ /* 0x000fe4000000003a */
[----:B------:R-:W-:Y:S01]  /*5490*/  F2FP.SATFINITE.E4M3.F32.PACK_AB_MERGE_C R66, RZ, R66, RZ ;  /* 0x00000042ff42723e */ /* 0x000fe200048070ff */
[--C-:B------:R-:W-:Y:S01]  /*54a0*/  IMAD.WIDE.U32 R12, R13, 0x2, R32.reuse ;  /* 0x000000020d0c7825 */ /* 0x100fe200078e0020 */
[----:B------:R-:W-:Y:S01]  /*54b0*/  F2FP.SATFINITE.E4M3.F32.PACK_AB_MERGE_C R67, RZ, R67, RZ ;  /* 0x00000043ff43723e */ /* 0x000fe200048070ff */
[----:B------:R1:W-:Y:S01]  /*54c0*/  STG.E.U16 desc[UR8][R36.64], R59 ;  /* 0x0000003b24007986 */ /* 0x0003e2000c101508 */
[----:B------:R-:W-:Y:S01]  /*54d0*/  F2FP.SATFINITE.E4M3.F32.PACK_AB_MERGE_C R62, RZ, R62, RZ ;  /* 0x0000003eff3e723e */ /* 0x000fe200048070ff */
[--C-:B------:R-:W-:Y:S01]  /*54e0*/  IMAD.WIDE.U32 R38, R14, 0x2, R32.reuse ;  /* 0x000000020e267825 */ /* 0x100fe200078e0020 */
[----:B------:R-:W-:Y:S01]  /*54f0*/  F2FP.SATFINITE.E4M3.F32.PACK_AB_MERGE_C R73, RZ, R69, RZ ;  /* 0x00000045ff49723e */ /* 0x000fe200048070ff */
[----:B------:R1:W-:Y:S01]  /*5500*/  STG.E.U16 desc[UR8][R12.64], R61 ;  /* 0x0000003d0c007986 */ /* 0x0003e2000c101508 */
[----:B------:R-:W-:Y:S01]  /*5510*/  F2FP.SATFINITE.E4M3.F32.PACK_AB_MERGE_C R42, RZ, R42, RZ ;  /* 0x0000002aff2a723e */ /* 0x000fe200048070ff */
[----:B------:R-:W-:Y:S01]  /*5520*/  IMAD.WIDE.U32 R14, R15, 0x2, R32 ;  /* 0x000000020f0e7825 */ /* 0x000fe200078e0020 */
[----:B------:R-:W-:-:S02]  /*5530*/  F2FP.SATFINITE.E4M3.F32.PACK_AB_MERGE_C R43, RZ, R43, RZ ;  /* 0x0000002bff2b723e */ /* 0x000fc400048070ff */
[----:B------:R-:W-:Y:S02]  /*5540*/  FSEL R80, R85, R80, !P1 ;  /* 0x0000005055507208 */ /* 0x000fe40004800000 */
[----:B------:R-:W-:Y:S02]  /*5550*/  PRMT R63, R63, 0x7604, R72 ;  /* 0x000076043f3f7816 */ /* 0x000fe40000000048 */
[----:B------:R-:W-:Y:S01]  /*5560*/  PRMT R69, R65, 0x7604, R64 ;  /* 0x0000760441457816 */ /* 0x000fe20000000040 */
[--C-:B------:R-:W-:Y:S01]  /*5570*/  IMAD.WIDE.U32 R64, R28, 0x2, R32.reuse ;  /* 0x000000021c407825 */ /* 0x100fe200078e0020 */
[----:B------:R-:W-:Y:S01]  /*5580*/  F2FP.SATFINITE.E4M3.F32.PACK_AB_MERGE_C R70, RZ, R70, RZ ;  /* 0x00000046ff46723e */ /* 0x000fe200048070ff */
[----:B------:R1:W-:Y:S01]  /*5590*/  STG.E.U16 desc[UR8][R38.64], R63 ;  /* 0x0000003f26007986 */ /* 0x0003e2000c101508 */
[----:B------:R-:W-:Y:S01]  /*55a0*/  F2FP.SATFINITE.E4M3.F32.PACK_AB_MERGE_C R85, RZ, R95, RZ ;  /* 0x0000005fff55723e */ /* 0x000fe200048070ff */
[----:B------:R-:W-:Y:S01]  /*55b0*/  IMAD.WIDE.U32 R28, R29, 0x2, R32 ;  /* 0x000000021d1c7825 */ /* 0x000fe200078e0020 */
[----:B------:R-:W-:Y:S01]  /*55c0*/  PRMT R249, R45, 0x7604, R40 ;  /* 0x000076042df97816 */ /* 0x000fe20000000028 */
[----:B------:R1:W-:Y:S01]  /*55d0*/  STG.E.U16 desc[UR8][R14.64], R69 ;  /* 0x000000450e007986 */ /* 0x0003e2000c101508 */
[----:B------:R-:W-:Y:S01]  /*55e0*/  PRMT R71, R67, 0x7604, R66 ;  /* 0x0000760443477816 */ /* 0x000fe20000000042 */
[----:B------:R-:W-:Y:S01]  /*55f0*/  IMAD.WIDE.U32 R40, R16, 0x2, R32 ;  /* 0x0000000210287825 */ /* 0x000fe200078e0020 */
[----:B------:R-:W-:-:S02]  /*5600*/  F2FP.SATFINITE.E4M3.F32.PACK_AB_MERGE_C R74, RZ, R74, RZ ;  /* 0x0000004aff4a723e */ /* 0x000fc400048070ff */
[----:B------:R-:W-:Y:S01]  /*5610*/  F2FP.SATFINITE.E4M3.F32.PACK_AB_MERGE_C R83, RZ, R77, RZ ;  /* 0x0000004dff53723e */ /* 0x000fe200048070ff */
[----:B------:R-:W-:Y:S01]  /*5620*/  IMAD.WIDE.U32 R16, R17, 0x2, R32 ;  /* 0x0000000211107825 */ /* 0x000fe200078e0020 */
[----:B------:R-:W-:Y:S01]  /*5630*/  PRMT R73, R73, 0x7604, R62 ;  /* 0x0000760449497816 */ /* 0x000fe2000000003e */
[----:B------:R1:W-:Y:S01]  /*5640*/  STG.E.U16 desc[UR8][R40.64], R71 ;  /* 0x0000004728007986 */ /* 0x0003e2000c101508 */
[----:B------:R-:W-:Y:S01]  /*5650*/  F2FP.SATFINITE.E4M3.F32.PACK_AB_MERGE_C R46, RZ, R46, RZ ;  /* 0x0000002eff2e723e */ /* 0x000fe200048070ff */
[----:B------:R-:W-:Y:S01]  /*5660*/  IMAD.WIDE.U32 R44, R20, 0x2, R32 ;  /* 0x00000002142c7825 */ /* 0x000fe200078e0020 */
[----:B------:R-:W-:Y:S01]  /*5670*/  F2FP.SATFINITE.E4M3.F32.PACK_AB_MERGE_C R247, RZ, R89, RZ ;  /* 0x00000059fff7723e */ /* 0x000fe200048070ff */
[----:B------:R1:W-:Y:S01]  /*5680*/  STG.E.U16 desc[UR8][R16.64], R73 ;  /* 0x0000004910007986 */ /* 0x0003e2000c101508 */
[----:B------:R-:W-:Y:S01]  /*5690*/  PRMT R251, R43, 0x7604, R42 ;  /* 0x000076042bfb7816 */ /* 0x000fe2000000002a */
[----:B------:R-:W-:Y:S01]  /*56a0*/  IMAD.WIDE.U32 R42, R18, 0x2, R32 ;  /* 0x00000002122a7825 */ /* 0x000fe200078e0020 */
[----:B------:R-:W-:-:S02]  /*56b0*/  PRMT R85, R85, 0x7604, R70 ;  /* 0x0000760455557816 */ /* 0x000fc40000000046 */
[----:B------:R-:W-:Y:S01]  /*56c0*/  F2FP.SATFINITE.E4M3.F32.PACK_AB_MERGE_C R78, RZ, R78, RZ ;  /* 0x0000004eff4e723e */ /* 0x000fe200048070ff */
[--C-:B------:R-:W-:Y:S01]  /*56d0*/  IMAD.WIDE.U32 R18, R19, 0x2, R32.reuse ;  /* 0x0000000213127825 */ /* 0x100fe200078e0020 */
[----:B------:R-:W-:Y:S01]  /*56e0*/  F2FP.SATFINITE.E4M3.F32.PACK_AB_MERGE_C R95, RZ, R217, RZ ;  /* 0x000000d9ff5f723e */ /* 0x000fe200048070ff */
[----:B------:R1:W-:Y:S01]  /*56f0*/  STG.E.U16 desc[UR8][R42.64], R75 ;  /* 0x0000004b2a007986 */ /* 0x0003e2000c101508 */
[----:B------:R-:W-:Y:S01]  /*5700*/  F2FP.SATFINITE.E4M3.F32.PACK_AB_MERGE_C R48, RZ, R48, RZ ;  /* 0x00000030ff30723e */ /* 0x000fe200048070ff */
[----:B------:R-:W-:Y:S01]  /*5710*/  IMAD.WIDE.U32 R20, R21, 0x2, R32 ;  /* 0x0000000215147825 */ /* 0x000fe200078e0020 */
[----:B------:R-:W-:Y:S01]  /*5720*/  F2FP.SATFINITE.E4M3.F32.PACK_AB_MERGE_C R245, RZ, R51, RZ ;  /* 0x00000033fff5723e */ /* 0x000fe200048070ff */
[----:B------:R1:W-:Y:S01]  /*5730*/  STG.E.U16 desc[UR8][R18.64], R85 ;  /* 0x0000005512007986 */ /* 0x0003e2000c101508 */
[----:B------:R-:W-:Y:S01]  /*5740*/  PRMT R83, R83, 0x7604, R74 ;  /* 0x0000760453537816 */ /* 0x000fe2000000004a */
[----:B------:R-:W-:Y:S01]  /*5750*/  IMAD.WIDE.U32 R66, R30, 0x2, R32 ;  /* 0x000000021e427825 */ /* 0x000fe200078e0020 */
[----:B------:R-:W-:-:S02]  /*5760*/  F2FP.SATFINITE.E4M3.F32.PACK_AB_MERGE_C R80, RZ, R80, RZ ;  /* 0x00000050ff50723e */ /* 0x000fc400048070ff */
[----:B------:R-:W-:Y:S01]  /*5770*/  F2FP.SATFINITE.E4M3.F32.PACK_AB_MERGE_C R217, RZ, R219, RZ ;  /* 0x000000dbffd9723e */ /* 0x000fe200048070ff */
[----:B------:R1:W-:Y:S01]  /*5780*/  STG.E.U16 desc[UR8][R44.64], R83 ;  /* 0x000000532c007986 */ /* 0x0003e2000c101508 */
[----:B------:R-:W-:Y:S01]  /*5790*/  F2FP.SATFINITE.E4M3.F32.PACK_AB_MERGE_C R76, RZ, R76, RZ ;  /* 0x0000004cff4c723e */ /* 0x000fe200048070ff */
[----:B------:R-:W-:Y:S01]  /*57a0*/  IMAD.WIDE.U32 R30, R31, 0x2, R32 ;  /* 0x000000021f1e7825 */ /* 0x000fe200078e0020 */
[----:B------:R-:W-:Y:S01]  /*57b0*/  F2FP.SATFINITE.E4M3.F32.PACK_AB_MERGE_C R219, RZ, R231, RZ ;  /* 0x000000e7ffdb723e */ /* 0x000fe200048070ff */
[----:B------:R1:W-:Y:S01]  /*57c0*/  STG.E.U16 desc[UR8][R20.64], R81 ;  /* 0x0000005114007986 */ /* 0x0003e2000c101508 */
[----:B------:R-:W-:Y:S02]  /*57d0*/  F2FP.SATFINITE.E4M3.F32.PACK_AB_MERGE_C R50, RZ, R50, RZ ;  /* 0x00000032ff32723e */ /* 0x000fe400048070ff */
[----:B------:R-:W-:Y:S02]  /*57e0*/  F2FP.SATFINITE.E4M3.F32.PACK_AB_MERGE_C R243, RZ, R49, RZ ;  /* 0x00000031fff3723e */ /* 0x000fe400048070ff */
[----:B------:R-:W-:-:S02]  /*57f0*/  F2FP.SATFINITE.E4M3.F32.PACK_AB_MERGE_C R241, RZ, R47, RZ ;  /* 0x0000002ffff1723e */ /* 0x000fc400048070ff */
[----:B------:R-:W-:Y:S01]  /*5800*/  PRMT R247, R247, 0x7604, R46 ;  /* 0x00007604f7f77816 */ /* 0x000fe2000000002e */
[--C-:B------:R-:W-:Y:S01]  /*5810*/  IMAD.WIDE.U32 R46, R22, 0x2, R32.reuse ;  /* 0x00000002162e7825 */ /* 0x100fe200078e0020 */
[----:B------:R-:W-:Y:S02]  /*5820*/  F2FP.SATFINITE.E4M3.F32.PACK_AB_MERGE_C R86, RZ, R86, RZ ;  /* 0x00000056ff56723e */ /* 0x000fe400048070ff */
[----:B------:R-:W-:Y:S01]  /*5830*/  F2FP.SATFINITE.E4M3.F32.PACK_AB_MERGE_C R231, RZ, R233, RZ ;  /* 0x000000e9ffe7723e */ /* 0x000fe200048070ff */
[----:B------:R-:W-:Y:S01]  /*5840*/  IMAD.WIDE.U32 R22, R23, 0x2, R32 ;  /* 0x0000000217167825 */ /* 0x000fe200078e0020 */
[----:B------:R-:W-:Y:S01]  /*5850*/  PRMT R95, R95, 0x7604, R78 ;  /* 0x000076045f5f7816 */ /* 0x000fe2000000004e */
[----:B------:R1:W-:Y:S01]  /*5860*/  STG.E.U16 desc[UR8][R46.64], R79 ;  /* 0x0000004f2e007986 */ /* 0x0003e2000c101508 */
[----:B------:R-:W-:Y:S02]  /*5870*/  F2FP.SATFINITE.E4M3.F32.PACK_AB_MERGE_C R56, RZ, R56, RZ ;  /* 0x00000038ff38723e */ /* 0x000fe400048070ff */
[----:B------:R-:W-:Y:S01]  /*5880*/  F2FP.SATFINITE.E4M3.F32.PACK_AB_MERGE_C R233, RZ, R87, RZ ;  /* 0x00000057ffe9723e */ /* 0x000fe200048070ff */
[----:B------:R1:W-:Y:S01]  /*5890*/  STG.E.U16 desc[UR8][R22.64], R95 ;  /* 0x0000005f16007986 */ /* 0x0003e2000c101508 */
[----:B------:R-:W-:Y:S01]  /*58a0*/  PRMT R245, R245, 0x7604, R48 ;  /* 0x00007604f5f57816 */ /* 0x000fe20000000030 */
[----:B------:R-:W-:Y:S01]  /*58b0*/  IMAD.WIDE.U32 R48, R24, 0x2, R32 ;  /* 0x0000000218307825 */ /* 0x000fe200078e0020 */
[----:B------:R-:W-:-:S02]  /*58c0*/  PRMT R217, R217, 0x7604, R80 ;  /* 0x00007604d9d97816 */ /* 0x000fc40000000050 */
[----:B------:R-:W-:Y:S01]  /*58d0*/  F2FP.SATFINITE.E4M3.F32.PACK_AB_MERGE_C R84, RZ, R84, RZ ;  /* 0x00000054ff54723e */ /* 0x000fe200048070ff */
[----:B------:R-:W-:Y:S01]  /*58e0*/  IMAD.WIDE.U32 R24, R25, 0x2, R32 ;  /* 0x0000000219187825 */ /* 0x000fe200078e0020 */
[----:B------:R-:W-:Y:S01]  /*58f0*/  F2FP.SATFINITE.E4M3.F32.PACK_AB_MERGE_C R91, RZ, R91, RZ ;  /* 0x0000005bff5b723e */ /* 0x000fe200048070ff */
[----:B------:R1:W-:Y:S01]  /*5900*/  STG.E.U16 desc[UR8][R48.64], R217 ;  /* 0x000000d930007986 */ /* 0x0003e2000c101508 */
[----:B------:R-:W-:Y:S01]  /*5910*/  PRMT R219, R219, 0x7604, R76 ;  /* 0x00007604dbdb7816 */ /* 0x000fe2000000004c */
[----:B------:R-:W-:Y:S01]  /*5920*/  IMAD.WIDE.U32 R76, R220, 0x2, R32 ;  /* 0x00000002dc4c7825 */ /* 0x000fe200078e0020 */
[----:B------:R-:W-:Y:S02]  /*5930*/  PRMT R243, R243, 0x7604, R50 ;  /* 0x00007604f3f37816 */ /* 0x000fe40000000032 */
[----:B------:R-:W-:Y:S01]  /*5940*/  PRMT R231, R231, 0x7604, R86 ;  /* 0x00007604e7e77816 */ /* 0x000fe20000000056 */
[----:B------:R-:W-:Y:S01]  /*5950*/  IMAD.WIDE.U32 R50, R26, 0x2, R32 ;  /* 0x000000021a327825 */ /* 0x000fe200078e0020 */
[----:B------:R-:W-:Y:S01]  /*5960*/  PRMT R233, R233, 0x7604, R56 ;  /* 0x00007604e9e97816 */ /* 0x000fe20000000038 */
[----:B------:R1:W-:Y:S01]  /*5970*/  STG.E.U16 desc[UR8][R24.64], R219 ;  /* 0x000000db18007986 */ /* 0x0003e2000c101508 */
[----:B------:R-:W-:Y:S01]  /*5980*/  PRMT R235, R91, 0x7604, R84 ;  /* 0x000076045beb7816 */ /* 0x000fe20000000054 */
[--C-:B------:R-:W-:Y:S01]  /*5990*/  IMAD.WIDE.U32 R26, R27, 0x2, R32.reuse ;  /* 0x000000021b1a7825 */ /* 0x100fe200078e0020 */
[----:B------:R-:W-:Y:S01]  /*59a0*/  F2FP.SATFINITE.E4M3.F32.PACK_AB_MERGE_C R88, RZ, R88, RZ ;  /* 0x00000058ff58723e */ /* 0x000fe200048070ff */
[----:B------:R1:W-:Y:S02]  /*59b0*/  STG.E.U16 desc[UR8][R50.64], R231 ;  /* 0x000000e732007986 */ /* 0x0003e4000c101508 */
[----:B------:R-:W-:Y:S01]  /*59c0*/  IMAD.WIDE.U32 R86, R221, 0x2, R32 ;  /* 0x00000002dd567825 */ /* 0x000fe200078e0020 */
[----:B------:R-:W-:Y:S01]  /*59d0*/  PRMT R241, R241, 0x7604, R88 ;  /* 0x00007604f1f17816 */ /* 0x000fe20000000058 */
        /* <DEDUP_REMOVED lines=16> */
.L_x_10594:
        /* <DEDUP_REMOVED lines=8> */
.L_x_10581:
        /* <DEDUP_REMOVED lines=38> */
.L_x_10603:
[----:B------:R-:W-:Y:S02]  /*5dc0*/  ISETP.NE.AND P0, PT, R3, RZ, PT ;  /* 0x000000ff0300720c */ /* 0x000fe40003f05270 */
[----:B-1----:R-:W-:-:S11]  /*5dd0*/  FMNMX R7, R5, R6, !PT ;  /* 0x0000000605077209 */ /* 0x002fd60007800000 */
[----:B------:R-:W-:Y:S05]  /*5de0*/  @P0 BRA `(.L_x_10597) ;  /* 0x0000000000080947 */ /* 0x000fea0003800000 */
[----:B0-----:R-:W0:Y:S02]  /*5df0*/  LDC.64 R4, c[0x0][0x3f8] ;  /* 0x0000fe00ff047b82 */ /* 0x001e240000000a00 */
[----:B0-----:R1:W-:Y:S02]  /*5e00*/  REDG.E.MAX.S32.STRONG.GPU desc[UR8][R4.64], R7 ;  /* 0x000000070400798e */ /* 0x0013e4000d12e308 */
.L_x_10597:
[----:B------:R-:W-:Y:S05]  /*5e10*/  BSYNC B0 ;  /* 0x0000000000007941 */ /* 0x000fea0003800000 */
.L_x_10596:
        /* <DEDUP_REMOVED lines=12> */
[----:B01----:R-:W-:Y:S05]  /*5ee0*/  CALL.REL.NOINC `($__internal_175_$__cuda_sm20_rcp_rn_f32_slowpath) ;  /* 0x00000000005c7944 */ /* 0x003fea0003c00000 */
[----:B------:R-:W-:Y:S01]  /*5ef0*/  MOV R5, R228 ;  /* 0x000000e400057202 */ /* 0x000fe20000000f00 */
[----:B------:R-:W-:Y:S06]  /*5f00*/  BRA `(.L_x_10600) ;  /* 0x0000000000107947 */ /* 0x000fec0003800000 */
.L_x_10599:
[----:B01----:R-:W0:Y:S02]  /*5f10*/  MUFU.RCP R5, R0 ;  /* 0x0000000000057308 */ /* 0x003e240000001000 */
[----:B0-----:R-:W-:-:S04]  /*5f20*/  FFMA R2, R5, R0, -1 ;  /* 0xbf80000005027423 */ /* 0x001fc80000000000 */
[----:B------:R-:W-:-:S04]  /*5f30*/  FADD.FTZ R2, -R2, -RZ ;  /* 0x800000ff02027221 */ /* 0x000fc80000010100 */
[----:B------:R-:W-:-:S07]  /*5f40*/  FFMA R5, R5, R2, R5 ;  /* 0x0000000205057223 */ /* 0x000fce0000000005 */
.L_x_10600:
[----:B------:R-:W0:Y:S02]  /*5f50*/  LDC.64 R2, c[0x0][0x3f0] ;  /* 0x0000fc00ff027b82 */ /* 0x000e240000000a00 */
[----:B0-----:R-:W-:Y:S01]  /*5f60*/  STG.E desc[UR8][R2.64], R5 ;  /* 0x0000000502007986 */ /* 0x001fe2000c101908 */
[----:B------:R-:W-:Y:S05]  /*5f70*/  EXIT ;  /* 0x000000000000794d */ /* 0x000fea0003800000 */
.L_x_10598:
[----:B------:R-:W-:Y:S02]  /*5f80*/  MOV R8, 0x2 ;  /* 0x0000000200087802 */ /* 0x000fe40000000f00 */
[----:B------:R-:W-:Y:S02]  /*5f90*/  MOV R9, 0x1f ;  /* 0x0000001f00097802 */ /* 0x000fe40000000f00 */
[----:B------:R-:W-:-:S07]  /*5fa0*/  MOV R7, 0xffffffff ;  /* 0xffffffff00077802 */ /* 0x000fce0000000f00 */
[----:B01---5:R-:W-:Y:S05]  /*5fb0*/  WARPSYNC.COLLECTIVE R7, `(.L_x_10601) ;  /* 0x0000000007087348 */ /* 0x023fea0003c00000 */
[----:B-1----:R1:W2:Y:S02]  /*5fc0*/  SHFL.DOWN P0, R6, R4, R8, R9 ;  /* 0x0800000804067389 */ /* 0x0022a40000000009 */
[----:B012--5:R-:W-:Y:S05]  /*5fd0*/  ENDCOLLECTIVE ;  /* 0x000000000000791b */ /* 0x027fea0003800000 */
.L_x_10601:
[----:B------:R-:W-:Y:S02]  /*5fe0*/  MOV R8, 0x1 ;  /* 0x0000000100087802 */ /* 0x000fe40000000f00 */
[----:B------:R-:W-:-:S04]  /*5ff0*/  MOV R5, R6 ;  /* 0x0000000600057202 */ /* 0x000fc80000000f00 */
[----:B------:R-:W-:-:S04]  /*6000*/  FMNMX R5, R5, R4, !PT ;  /* 0x0000000405057209 */ /* 0x000fc80007800000 */
[----:B------:R-:W-:-:S07]  /*6010*/  MOV R4, R5 ;  /* 0x0000000500047202 */ /* 0x000fce0000000f00 */
[----:B------:R-:W-:Y:S05]  /*6020*/  WARPSYNC.COLLECTIVE R7, `(.L_x_10602) ;  /* 0x0000000007087348 */ /* 0x000fea0003c00000 */
[----:B------:R0:W1:Y:S02]  /*6030*/  SHFL.DOWN P0, R6, R4, R8, R9 ;  /* 0x0800000804067389 */ /* 0x0000640000000009 */
[----:B01----:R-:W-:Y:S05]  /*6040*/  ENDCOLLECTIVE ;  /* 0x000000000000791b */ /* 0x003fea0003800000 */
.L_x_10602:
[----:B------:R-:W-:Y:S05]  /*6050*/  BRA `(.L_x_10603) ;  /* 0xfffffffc00587947 */ /* 0x000fea000383ffff */
        .weak           $__internal_175_$__cuda_sm20_rcp_rn_f32_slowpath
        .type           $__internal_175_$__cuda_sm20_rcp_rn_f32_slowpath,@function
        .size           $__internal_175_$__cuda_sm20_rcp_rn_f32_slowpath,(.L_x_13043 - $__internal_175_$__cuda_sm20_rcp_rn_f32_slowpath)
$__internal_175_$__cuda_sm20_rcp_rn_f32_slowpath:
        /* <DEDUP_REMOVED lines=15> */
.L_x_10605:
        /* <DEDUP_REMOVED lines=33> */
.L_x_10607:
[----:B------:R0:W1:Y:S02]  /*6360*/  MUFU.RCP R228, R34 ;  /* 0x0000002200e47308 */ /* 0x0000640000001000 */
.L_x_10606:
[----:B------:R-:W-:Y:S05]  /*6370*/  BSYNC B1 ;  /* 0x0000000000017941 */ /* 0x000fea0003800000 */
.L_x_10604:
[----:B------:R-:W-:Y:S01]  /*6380*/  HFMA2 R35, -RZ, RZ, 0, 0 ;  /* 0x00000000ff237431 */ /* 0x000fe200000001ff */
[----:B0-----:R-:W-:-:S04]  /*6390*/  MOV R34, R226 ;  /* 0x000000e200227202 */ /* 0x001fc80000000f00 */
[----:B-1----:R-:W-:Y:S05]  /*63a0*/  RET.REL.NODEC R34 `(_ZN18transformer_engine13normalization19ln_fwd_tuned_kernelINS0_13Kernel_traitsIff13__nv_fp8_e4m3fjLj15360ELj2ELj1ELj4ELj8ENS0_18Kernel_traits_baseILj15360EffS3_fjLj128EEEEEEEvNS0_19ForwardKernelParamsE) ;  /* 0xffffff9c22147950 */ /* 0x002fea0003c3ffff */
.L_x_10608:
        /* <DEDUP_REMOVED lines=13> */
.L_x_13043:


//--------------------- .text._ZN18transformer_engine13normalization19ln_fwd_tuned_kernelINS0_13Kernel_traitsIff13__nv_fp8_e4m3fjLj12800ELj2ELj1ELj4ELj4ENS0_18Kernel_traits_baseILj12800EffS3_fjLj128EEEEEEEvNS0_19ForwardKernelParamsE --------------------------
	.section	.text._ZN18transformer_engine13normalization19ln_fwd_tuned_kernelINS0_13Kernel_traitsIff13__nv_fp8_e4m3fjLj12800ELj2ELj1ELj4ELj4ENS0_18Kernel_traits_baseILj12800EffS3_fjLj128EEEEEEEvNS0_19ForwardKernelParamsE,"ax",@progbits
	.align	128
        .global         _ZN18transformer_engine13normalization19ln_fwd_tuned_kernelINS0_13Kernel_traitsIff13__nv_fp8_e4m3fjLj12800ELj2ELj1ELj4ELj4ENS0_18Kernel_traits_baseILj12800EffS3_fjLj128EEEEEEEvNS0_19ForwardKernelParamsE
        .type           _ZN18transformer_engine13normalization19ln_fwd_tuned_kernelINS0_13Kernel_traitsIff13__nv_fp8_e4m3fjLj12800ELj2ELj1ELj4ELj4ENS0_18Kernel_traits_baseILj12800EffS3_fjLj128EEEEEEEvNS0_19ForwardKernelParamsE,@function
        .size           _ZN18transformer_engine13normalization19ln_fwd_tuned_kernelINS0_13Kernel_traitsIff13__nv_fp8_e4m3fjLj12800ELj2ELj1ELj4ELj4ENS0_18Kernel_traits_baseILj12800EffS3_fjLj128EEEEEEEvNS0_19ForwardKernelParamsE,(.L_x_13044 - _ZN18transformer_engine13normalization19ln_fwd_tuned_kernelINS0_13Kernel_traitsIff13__nv_fp8_e4m3fjLj12800ELj2ELj1ELj4ELj4ENS0_18Kernel_traits_baseILj12800EffS3_fjLj128EEEEEEEvNS0_19ForwardKernelParamsE)
        .other          _ZN18transformer_engine13normalization19ln_fwd_tuned_kernelINS0_13Kernel_traitsIff13__nv_fp8_e4m3fjLj12800ELj2ELj1ELj4ELj4ENS0_18Kernel_traits_baseILj12800EffS3_fjLj128EEEEEEEvNS0_19ForwardKernelParamsE,@"STO_CUDA_ENTRY STV_DEFAULT"
_ZN18transformer_engine13normalization19ln_fwd_tuned_kernelINS0_13Kernel_traitsIff13__nv_fp8_e4m3fjLj12800ELj2ELj1ELj4ELj4ENS0_18Kernel_traits_baseILj12800EffS3_fjLj128EEEEEEEvNS0_19ForwardKernelParamsE:
.text._ZN18transformer_engine13normalization19ln_fwd_tuned_kernelINS0_13Kernel_traitsIff13__nv_fp8_e4m3fjLj12800ELj2ELj1ELj4ELj4ENS0_18Kernel_traits_baseILj12800EffS3_fjLj128EEEEEEEvNS0_19ForwardKernelParamsE:
        /* <DEDUP_REMOVED lines=183> */
.L_x_10627:
[----:B------:R-:W0:Y:S01]  /*0b70*/  LDC.64 R80, c[0x0][0x390] ;  /* 0x0000e400ff507b82 */ /* 0x000e220000000a00 */
[----:B------:R-:W-:-:S05]  /*0b80*/  MOV R103, UR7 ;  /* 0x0000000700677c02 */ /* 0x000fca0008000f00 */
[----:B------:R-:W-:-:S05]  /*0b90*/  IMAD R103, R103, 0x3200, R82 ;  /* 0x0000320067677824 */ /* 0x000fca00078e0252 */
[C---:B-1----:R-:W-:Y:S02]  /*0ba0*/  IADD3 R3, PT, PT, R103.reuse, 0x200, RZ ;  /* 0x0000020067037810 */ /* 0x042fe40007ffe0ff */
        /* <DEDUP_REMOVED lines=12> */
[----:B------:R1:W4:Y:S02]  /*0c70*/  LDG.E R77, desc[UR8][R2.64] ;  /* 0x00000008024d7981 */ /* 0x000324000c1e1900 */
[----:B0-----:R-:W-:-:S04]  /*0c80*/  IMAD.WIDE.U32 R4, R9, 0x4, R80 ;  /* 0x0000000409047825 */ /* 0x001fc800078e0050 */
[--C-:B-1----:R-:W-:Y:S01]  /*0c90*/  IMAD.WIDE.U32 R2, R7, 0x4, R80.reuse ;  /* 0x0000000407027825 */ /* 0x102fe200078e0050 */
[C---:B------:R-:W-:Y:S01]  /*0ca0*/  IADD3 R7, PT, PT, R103.reuse, 0x700, RZ ;  /* 0x0000070067077810 */ /* 0x040fe20007ffe0ff */
[----:B------:R-:W4:Y:S04]  /*0cb0*/  LDG.E R27, desc[UR8][R4.64] ;  /* 0x00000008041b7981 */ /* 0x000f28000c1e1900 */
        /* <DEDUP_REMOVED lines=11> */
[----:B-1----:R-:W-:-:S04]  /*0d70*/  IMAD.WIDE.U32 R4, R9, 0x4, R80 ;  /* 0x0000000409047825 */ /* 0x002fc800078e0050 */
[--C-:B0-----:R-:W-:Y:S01]  /*0d80*/  IMAD.WIDE.U32 R2, R7, 0x4, R80.reuse ;  /* 0x0000000407027825 */ /* 0x101fe200078e0050 */
        /* <DEDUP_REMOVED lines=41> */
[----:B0-----:R-:W-:-:S05]  /*1020*/  IMAD.WIDE.U32 R2, R9, 0x4, R80 ;  /* 0x0000000409027825 */ /* 0x001fca00078e0050 */
[----:B------:R0:W4:Y:S01]  /*1030*/  LDG.E R9, desc[UR8][R2.64] ;  /* 0x0000000802097981 */ /* 0x000122000c1e1900 */
[----:B-1----:R-:W-:-:S05]  /*1040*/  IMAD.WIDE.U32 R4, R7, 0x4, R80 ;  /* 0x0000000407047825 */ /* 0x002fca00078e0050 */
[----:B------:R-:W4:Y:S01]  /*1050*/  LDG.E R8, desc[UR8][R4.64] ;  /* 0x0000000804087981 */ /* 0x000f22000c1e1900 */
[----:B0-----:R-:W-:Y:S01]  /*1060*/  IMAD.WIDE.U32 R2, R83, 0x4, R80 ;  /* 0x0000000453027825 */ /* 0x001fe200078e0050 */
[----:B------:R-:W-:-:S04]  /*1070*/  IADD3 R83, PT, PT, R103, 0x1b00, RZ ;  /* 0x00001b0067537810 */ /* 0x000fc80007ffe0ff */
[----:B------:R0:W4:Y:S01]  /*1080*/  LDG.E R7, desc[UR8][R2.64] ;  /* 0x0000000802077981 */ /* 0x000122000c1e1900 */
[----:B------:R-:W-:Y:S01]  /*1090*/  IADD3 R85, PT, PT, R103, 0x1d00, RZ ;  /* 0x00001d0067557810 */ /* 0x000fe20007ffe0ff */
[--C-:B0-----:R-:W-:Y:S01]  /*10a0*/  IMAD.WIDE.U32 R2, R83, 0x4, R80.reuse ;  /* 0x0000000453027825 */ /* 0x101fe200078e0050 */
[C---:B------:R-:W-:Y:S02]  /*10b0*/  IADD3 R83, PT, PT, R103.reuse, 0x1c00, RZ ;  /* 0x00001c0067537810 */ /* 0x040fe40007ffe0ff */
[----:B------:R-:W-:Y:S02]  /*10c0*/  IADD3 R87, PT, PT, R103, 0x1e00, RZ ;  /* 0x00001e0067577810 */ /* 0x000fe40007ffe0ff */
[----:B------:R0:W4:Y:S01]  /*10d0*/  LDG.E R6, desc[UR8][R2.64] ;  /* 0x0000000802067981 */ /* 0x000122000c1e1900 */
[----:B------:R-:W-:-:S04]  /*10e0*/  IMAD.WIDE.U32 R4, R83, 0x4, R80 ;  /* 0x0000000453047825 */ /* 0x000fc800078e0050 */
[--C-:B------:R-:W-:Y:S02]  /*10f0*/  IMAD.WIDE.U32 R82, R85, 0x4, R80.reuse ;  /* 0x0000000455527825 */ /* 0x100fe400078e0050 */
[----:B------:R-:W4:Y:S01]  /*1100*/  LDG.E R5, desc[UR8][R4.64] ;  /* 0x0000000804057981 */ /* 0x000f22000c1e1900 */
[----:B------:R-:W-:Y:S01]  /*1110*/  IADD3 R85, PT, PT, R103, 0x1f00, RZ ;  /* 0x00001f0067557810 */ /* 0x000fe20007ffe0ff */
[----:B0-----:R-:W-:Y:S01]  /*1120*/  IMAD.WIDE.U32 R2, R87, 0x4, R80 ;  /* 0x0000000457027825 */ /* 0x001fe200078e0050 */
[----:B------:R-:W-:-:S03]  /*1130*/  IADD3 R87, PT, PT, R103, 0x2000, RZ ;  /* 0x0000200067577810 */ /* 0x000fc60007ffe0ff */
[----:B------:R-:W-:Y:S02]  /*1140*/  IMAD.WIDE.U32 R84, R85, 0x4, R80 ;  /* 0x0000000455547825 */ /* 0x000fe400078e0050 */
[----:B------:R-:W4:Y:S04]  /*1150*/  LDG.E R3, desc[UR8][R2.64] ;  /* 0x0000000802037981 */ /* 0x000f28000c1e1900 */
[----:B------:R0:W4:Y:S01]  /*1160*/  LDG.E R4, desc[UR8][R82.64] ;  /* 0x0000000852047981 */ /* 0x000122000c1e1900 */
[----:B------:R-:W-:-:S03]  /*1170*/  IADD3 R91, PT, PT, R103, 0x2200, RZ ;  /* 0x00002200675b7810 */ /* 0x000fc60007ffe0ff */
[----:B------:R1:W4:Y:S01]  /*1180*/  LDG.E R2, desc[UR8][R84.64] ;  /* 0x0000000854027981 */ /* 0x000322000c1e1900 */
[--C-:B0-----:R-:W-:Y:S01]  /*1190*/  IMAD.WIDE.U32 R82, R87, 0x4, R80.reuse ;  /* 0x0000000457527825 */ /* 0x101fe200078e0050 */
[C---:B------:R-:W-:Y:S02]  /*11a0*/  IADD3 R87, PT, PT, R103.reuse, 0x2100, RZ ;  /* 0x0000210067577810 */ /* 0x040fe40007ffe0ff */
[----:B------:R-:W-:Y:S02]  /*11b0*/  IADD3 R93, PT, PT, R103, 0x2300, RZ ;  /* 0x00002300675d7810 */ /* 0x000fe40007ffe0ff */
[----:B------:R0:W4:Y:S01]  /*11c0*/  LDG.E R0, desc[UR8][R82.64] ;  /* 0x0000000852007981 */ /* 0x000122000c1e1900 */
[----:B-1----:R-:W-:Y:S01]  /*11d0*/  IMAD.WIDE.U32 R84, R91, 0x4, R80 ;  /* 0x000000045b547825 */ /* 0x002fe200078e0050 */
[----:B------:R-:W-:-:S04]  /*11e0*/  IADD3 R95, PT, PT, R103, 0x2500, RZ ;  /* 0x00002500675f7810 */ /* 0x000fc80007ffe0ff */
[----:B------:R1:W4:Y:S01]  /*11f0*/  LDG.E R91, desc[UR8][R84.64] ;  /* 0x00000008545b7981 */ /* 0x000322000c1e1900 */
[----:B0-----:R-:W-:-:S04]  /*1200*/  IMAD.WIDE.U32 R82, R87, 0x4, R80 ;  /* 0x0000000457527825 */ /* 0x001fc800078e0050 */
[--C-:B------:R-:W-:Y:S01]  /*1210*/  IMAD.WIDE.U32 R86, R93, 0x4, R80.reuse ;  /* 0x000000045d567825 */ /* 0x100fe200078e0050 */
[----:B------:R0:W4:Y:S01]  /*1220*/  LDG.E R90, desc[UR8][R82.64] ;  /* 0x00000008525a7981 */ /* 0x000122000c1e1900 */
[----:B------:R-:W-:Y:S02]  /*1230*/  IADD3 R93, PT, PT, R103, 0x2400, RZ ;  /* 0x00002400675d7810 */ /* 0x000fe40007ffe0ff */
[--C-:B-1----:R-:W-:Y:S01]  /*1240*/  IMAD.WIDE.U32 R84, R95, 0x4, R80.reuse ;  /* 0x000000045f547825 */ /* 0x102fe200078e0050 */
[----:B------:R-:W4:Y:S01]  /*1250*/  LDG.E R92, desc[UR8][R86.64] ;  /* 0x00000008565c7981 */ /* 0x000f22000c1e1900 */
[C---:B------:R-:W-:Y:S02]  /*1260*/  IADD3 R95, PT, PT, R103.reuse, 0x2600, RZ ;  /* 0x00002600675f7810 */ /* 0x040fe40007ffe0ff */
[----:B------:R-:W-:Y:S01]  /*1270*/  IADD3 R97, PT, PT, R103, 0x2700, RZ ;  /* 0x0000270067617810 */ /* 0x000fe20007ffe0ff */
[----:B------:R1:W4:Y:S01]  /*1280*/  LDG.E R94, desc[UR8][R84.64] ;  /* 0x00000008545e7981 */ /* 0x000322000c1e1900 */
[----:B0-----:R-:W-:-:S05]  /*1290*/  IMAD.WIDE.U32 R82, R93, 0x4, R80 ;  /* 0x000000045d527825 */ /* 0x001fca00078e0050 */
[----:B------:R0:W4:Y:S01]  /*12a0*/  LDG.E R93, desc[UR8][R82.64] ;  /* 0x00000008525d7981 */ /* 0x000122000c1e1900 */
[----:B------:R-:W-:Y:S01]  /*12b0*/  IADD3 R99, PT, PT, R103, 0x2800, RZ ;  /* 0x0000280067637810 */ /* 0x000fe20007ffe0ff */
[----:B-1----:R-:W-:Y:S01]  /*12c0*/  IMAD.WIDE.U32 R84, R97, 0x4, R80 ;  /* 0x0000000461547825 */ /* 0x002fe200078e0050 */
[----:B------:R-:W-:-:S03]  /*12d0*/  IADD3 R97, PT, PT, R103, 0x2900, RZ ;  /* 0x0000290067617810 */ /* 0x000fc60007ffe0ff */
[--C-:B0-----:R-:W-:Y:S01]  /*12e0*/  IMAD.WIDE.U32 R82, R95, 0x4, R80.reuse ;  /* 0x000000045f527825 */ /* 0x101fe200078e0050 */
[----:B------:R-:W4:Y:S04]  /*12f0*/  LDG.E R96, desc[UR8][R84.64] ;  /* 0x0000000854607981 */ /* 0x000f28000c1e1900 */
[----:B------:R0:W4:Y:S01]  /*1300*/  LDG.E R95, desc[UR8][R82.64] ;  /* 0x00000008525f7981 */ /* 0x000122000c1e1900 */
[----:B------:R-:W-:Y:S01]  /*1310*/  IMAD.WIDE.U32 R86, R99, 0x4, R80 ;  /* 0x0000000463567825 */ /* 0x000fe200078e0050 */
[----:B------:R-:W-:-:S05]  /*1320*/  IADD3 R99, PT, PT, R103, 0x2b00, RZ ;  /* 0x00002b0067637810 */ /* 0x000fca0007ffe0ff */
[----:B------:R-:W4:Y:S01]  /*1330*/  LDG.E R86, desc[UR8][R86.64] ;  /* 0x0000000856567981 */ /* 0x000f22000c1e1900 */
[----:B0-----:R-:W-:Y:S01]  /*1340*/  IMAD.WIDE.U32 R82, R97, 0x4, R80 ;  /* 0x0000000461527825 */ /* 0x001fe200078e0050 */
[----:B------:R-:W-:-:S03]  /*1350*/  IADD3 R97, PT, PT, R103, 0x2a00, RZ ;  /* 0x00002a0067617810 */ /* 0x000fc60007ffe0ff */
[--C-:B------:R-:W-:Y:S01]  /*1360*/  IMAD.WIDE.U32 R84, R99, 0x4, R80.reuse ;  /* 0x0000000463547825 */ /* 0x100fe200078e0050 */
[----:B------:R0:W4:Y:S01]  /*1370*/  LDG.E R87, desc[UR8][R82.64] ;  /* 0x0000000852577981 */ /* 0x000122000c1e1900 */
[C---:B------:R-:W-:Y:S02]  /*1380*/  IADD3 R99, PT, PT, R103.reuse, 0x2c00, RZ ;  /* 0x00002c0067637810 */ /* 0x040fe40007ffe0ff */
[----:B------:R-:W-:Y:S01]  /*1390*/  IADD3 R101, PT, PT, R103, 0x2d00, RZ ;  /* 0x00002d0067657810 */ /* 0x000fe20007ffe0ff */
[----:B------:R1:W4:Y:S01]  /*13a0*/  LDG.E R98, desc[UR8][R84.64] ;  /* 0x0000000854627981 */ /* 0x000322000c1e1900 */
[----:B0-----:R-:W-:-:S05]  /*13b0*/  IMAD.WIDE.U32 R82, R97, 0x4, R80 ;  /* 0x0000000461527825 */ /* 0x001fca00078e0050 */
[----:B------:R0:W4:Y:S01]  /*13c0*/  LDG.E R97, desc[UR8][R82.64] ;  /* 0x0000000852617981 */ /* 0x000122000c1e1900 */
[--C-:B-1----:R-:W-:Y:S01]  /*13d0*/  IMAD.WIDE.U32 R84, R101, 0x4, R80.reuse ;  /* 0x0000000465547825 */ /* 0x102fe200078e0050 */
[C---:B------:R-:W-:Y:S02]  /*13e0*/  IADD3 R101, PT, PT, R103.reuse, 0x2e00, RZ ;  /* 0x00002e0067657810 */ /* 0x040fe40007ffe0ff */
[----:B------:R-:W-:Y:S02]  /*13f0*/  IADD3 R147, PT, PT, R103, 0x2f00, RZ ;  /* 0x00002f0067937810 */ /* 0x000fe40007ffe0ff */
[----:B------:R1:W4:Y:S01]  /*1400*/  LDG.E R100, desc[UR8][R84.64] ;  /* 0x0000000854647981 */ /* 0x000322000c1e1900 */
[----:B0-----:R-:W-:-:S05]  /*1410*/  IMAD.WIDE.U32 R82, R99, 0x4, R80 ;  /* 0x0000000463527825 */ /* 0x001fca00078e0050 */
[----:B------:R0:W4:Y:S01]  /*1420*/  LDG.E R99, desc[UR8][R82.64] ;  /* 0x0000000852637981 */ /* 0x000122000c1e1900 */
[----:B-1----:R-:W-:Y:S01]  /*1430*/  IMAD.WIDE.U32 R84, R147, 0x4, R80 ;  /* 0x0000000493547825 */ /* 0x002fe200078e0050 */
[----:B------:R-:W-:-:S03]  /*1440*/  IADD3 R147, PT, PT, R103, 0x3000, RZ ;  /* 0x0000300067937810 */ /* 0x000fc60007ffe0ff */
[--C-:B0-----:R-:W-:Y:S01]  /*1450*/  IMAD.WIDE.U32 R82, R101, 0x4, R80.reuse ;  /* 0x0000000465527825 */ /* 0x101fe200078e0050 */
[----:B------:R-:W-:Y:S01]  /*1460*/  IADD3 R103, PT, PT, R103, 0x3100, RZ ;  /* 0x0000310067677810 */ /* 0x000fe20007ffe0ff */
[----:B------:R-:W4:Y:S04]  /*1470*/  LDG.E R84, desc[UR8][R84.64] ;  /* 0x0000000854547981 */ /* 0x000f28000c1e1900 */
        /* <DEDUP_REMOVED lines=191> */
.L_x_10611:
[----:B------:R-:W-:Y:S05]  /*2070*/  BSYNC.RECONVERGENT B0 ;  /* 0x0000000000007941 */ /* 0x000fea0003800200 */
.L_x_10610:
        /* <DEDUP_REMOVED lines=14> */
.L_x_10613:
[----:B------:R-:W-:Y:S05]  /*2160*/  BSYNC.RECONVERGENT B0 ;  /* 0x0000000000007941 */ /* 0x000fea0003800200 */
.L_x_10612:
        /* <DEDUP_REMOVED lines=11> */
[----:B-----5:R-:W-:Y:S05]  /*2220*/  CALL.REL.NOINC `($__internal_176_$__cuda_sm20_rcp_rn_f32_slowpath) ;  /* 0x0000003000087944 */ /* 0x020fea0003c00000 */
[----:B------:R-:W-:Y:S05]  /*2230*/  BRA `(.L_x_10616) ;  /* 0x0000000000107947 */ /* 0x000fea0003800000 */
.L_x_10615:
[----:B------:R-:W0:Y:S02]  /*2240*/  MUFU.RCP R151, R104 ;  /* 0x0000006800977308 */ /* 0x000e240000001000 */
[----:B0-----:R-:W-:-:S04]  /*2250*/  FFMA R82, R104, R151, -1 ;  /* 0xbf80000068527423 */ /* 0x001fc80000000097 */
[----:B------:R-:W-:-:S04]  /*2260*/  FADD.FTZ R82, -R82, -RZ ;  /* 0x800000ff52527221 */ /* 0x000fc80000010100 */
[----:B------:R-:W-:-:S07]  /*2270*/  FFMA R151, R151, R82, R151 ;  /* 0x0000005297977223 */ /* 0x000fce0000000097 */
.L_x_10616:
[----:B------:R-:W-:Y:S05]  /*2280*/  BSYNC.RECONVERGENT B0 ;  /* 0x0000000000007941 */ /* 0x000fea0003800200 */
.L_x_10614:
        /* <DEDUP_REMOVED lines=20> */
[----:B-----5:R-:W-:Y:S05]  /*23d0*/  CALL.REL.NOINC `($__internal_176_$__cuda_sm20_rcp_rn_f32_slowpath) ;  /* 0x0000002c009c7944 */ /* 0x020fea0003c00000 */
[----:B------:R-:W-:Y:S05]  /*23e0*/  BRA `(.L_x_10619) ;  /* 0x0000000000107947 */ /* 0x000fea0003800000 */
.L_x_10618:
[----:B------:R-:W0:Y:S02]  /*23f0*/  MUFU.RCP R151, R150 ;  /* 0x0000009600977308 */ /* 0x000e240000001000 */
[----:B0-----:R-:W-:-:S04]  /*2400*/  FFMA R82, R150, R151, -1 ;  /* 0xbf80000096527423 */ /* 0x001fc80000000097 */
[----:B------:R-:W-:-:S04]  /*2410*/  FADD.FTZ R82, -R82, -RZ ;  /* 0x800000ff52527221 */ /* 0x000fc80000010100 */
[----:B------:R-:W-:-:S07]  /*2420*/  FFMA R151, R151, R82, R151 ;  /* 0x0000005297977223 */ /* 0x000fce0000000097 */
.L_x_10619:
[----:B------:R-:W-:Y:S05]  /*2430*/  BSYNC.RECONVERGENT B0 ;  /* 0x0000000000007941 */ /* 0x000fea0003800200 */
.L_x_10617:
        /* <DEDUP_REMOVED lines=35> */
.L_x_10621:
[----:B------:R-:W-:Y:S05]  /*2670*/  BSYNC.RECONVERGENT B0 ;  /* 0x0000000000007941 */ /* 0x000fea0003800200 */
.L_x_10620:
        /* <DEDUP_REMOVED lines=38> */
.L_x_10623:
[----:B------:R-:W2:Y:S04]  /*28e0*/  LDG.E.STRONG.GPU R104, desc[UR8][R80.64] ;  /* 0x0000000850687981 */ /* 0x000ea8000c1ef900 */
[----:B--2---:R-:W-:Y:S01]  /*28f0*/  CCTL.IVALL ;  /* 0x00000000ff00798f */ /* 0x004fe20002000000 */
[----:B------:R-:W-:Y:S05]  /*2900*/  YIELD ;  /* 0x0000000000007946 */ /* 0x000fea0003800000 */
[----:B------:R-:W-:-:S13]  /*2910*/  ISETP.NE.AND P2, PT, R104, R147, PT ;  /* 0x000000936800720c */ /* 0x000fda0003f45270 */
[----:B------:R-:W-:Y:S05]  /*2920*/  @P2 BRA `(.L_x_10623) ;  /* 0xfffffffc00ec2947 */ /* 0x000fea000383ffff */
.L_x_10622:
        /* <DEDUP_REMOVED lines=17> */
[----:B012--5:R-:W-:Y:S05]  /*2a40*/  CALL.REL.NOINC `($__internal_176_$__cuda_sm20_rcp_rn_f32_slowpath) ;  /* 0x0000002800007944 */ /* 0x027fea0003c00000 */
[----:B------:R-:W-:Y:S05]  /*2a50*/  BRA `(.L_x_10626) ;  /* 0x0000000000107947 */ /* 0x000fea0003800000 */
.L_x_10625:
[----:B------:R-:W3:Y:S02]  /*2a60*/  MUFU.RCP R151, R152 ;  /* 0x0000009800977308 */ /* 0x000ee40000001000 */
[----:B---3--:R-:W-:-:S04]  /*2a70*/  FFMA R82, R152, R151, -1 ;  /* 0xbf80000098527423 */ /* 0x008fc80000000097 */
[----:B------:R-:W-:-:S04]  /*2a80*/  FADD.FTZ R82, -R82, -RZ ;  /* 0x800000ff52527221 */ /* 0x000fc80000010100 */
[----:B------:R-:W-:-:S07]  /*2a90*/  FFMA R151, R151, R82, R151 ;  /* 0x0000005297977223 */ /* 0x000fce0000000097 */
.L_x_10626:
[----:B------:R-:W-:Y:S05]  /*2aa0*/  BSYNC.RECONVERGENT B0 ;  /* 0x0000000000007941 */ /* 0x000fea0003800200 */
.L_x_10624:
        /* <DEDUP_REMOVED lines=11> */
[----:B------:R-:W-:-:S02]  /*2b60*/  UPLOP3.LUT UP0, UPT, UPT, UPT, UP0, 0x40, 0x4 ;  /* 0x000000000004789c */ /* 0x000fc40003f0e800 */
[-C--:B------:R-:W-:Y:S01]  /*2b70*/  FFMA R82, R81, R151.reuse, R82 ;  /* 0x0000009751527223 */ /* 0x080fe20000000052 */
[----:B------:R-:W-:Y:S01]  /*2b80*/  FFMA R80, R104, R80, R147 ;  /* 0x0000005068507223 */ /* 0x000fe20000000093 */
[----:B------:R-:W-:Y:S01]  /*2b90*/  MOV R147, UR7 ;  /* 0x0000000700937c02 */ /* 0x000fe20008000f00 */
[----:B------:R-:W-:Y:S02]  /*2ba0*/  ULOP3.LUT UR4, UR4, 0x3, URZ, 0xc0, !UPT ;  /* 0x0000000304047892 */ /* 0x000fe4000f8ec0ff */
[----:B------:R-:W-:Y:S01]  /*2bb0*/  FMUL R151, R80, R151 ;  /* 0x0000009750977220 */ /* 0x000fe20000400000 */
[----:B------:R-:W4:Y:S01]  /*2bc0*/  SHFL.IDX PT, R82, R82, RZ, 0x1f ;  /* 0x00001fff52527589 */ /* 0x000f2200000e0000 */
[----:B------:R-:W0:Y:S01]  /*2bd0*/  @P0 LDC.64 R80, c[0x0][0x398] ;  /* 0x0000e600ff500b82 */ /* 0x000e220000000a00 */
[----:B--2---:R-:W-:Y:S01]  /*2be0*/  ISETP.NE.AND P2, PT, RZ, UR15, PT ;  /* 0x0000000fff007c0c */ /* 0x004fe2000bf45270 */
[----:B-1----:R-:W-:Y:S02]  /*2bf0*/  USHF.L.U32 UR6, UR5, 0x7, URZ ;  /* 0x0000000705067899 */ /* 0x002fe400080006ff */
[----:B------:R-:W1:Y:S02]  /*2c00*/  SHFL.IDX PT, R151, R151, RZ, 0x1f ;  /* 0x00001fff97977589 */ /* 0x000e6400000e0000 */
[----:B------:R-:W-:Y:S01]  /*2c10*/  ULOP3.LUT UR6, UR6, 0x80, URZ, 0xc0, !UPT ;  /* 0x0000008006067892 */ /* 0x000fe2000f8ec0ff */
[----:B----4-:R-:W-:Y:S01]  /*2c20*/  FFMA R83, R82, 7.8124998253770172596e-05, R83 ;  /* 0x38a3d70a52537823 */ /* 0x010fe20000000053 */
[----:B0-----:R-:W-:-:S02]  /*2c30*/  @P0 IMAD.WIDE R80, R147, 0x4, R80 ;  /* 0x0000000493500825 */ /* 0x001fc400078e0250 */
[----:B------:R-:W0:Y:S02]  /*2c40*/  S2R R147, SR_TID.X ;  /* 0x0000000000937919 */ /* 0x000e240000002100 */
[----:B------:R-:W-:Y:S02]  /*2c50*/  FSETP.GEU.AND P1, PT, |R83|, 1.175494350822287508e-38, PT ;  /* 0x008000005300780b */ /* 0x000fe40003f2e200 */
[----:B-1----:R-:W-:-:S11]  /*2c60*/  R2UR UR14, R151 ;  /* 0x00000000970e72ca */ /* 0x002fd600000e0000 */
[----:B------:R-:W-:Y:S02]  /*2c70*/  @!P1 FMUL R83, R83, 16777216 ;  /* 0x4b80000053539820 */ /* 0x000fe40000400000 */
[----:B------:R-:W-:Y:S01]  /*2c80*/  MOV R149, UR14 ;  /* 0x0000000e00957c02 */ /* 0x000fe20008000f00 */
[----:B------:R-:W-:Y:S01]  /*2c90*/  FADD R88, R88, -UR14 ;  /* 0x8000000e58587e21 */ /* 0x000fe20008000000 */
[----:B------:R-:W-:Y:S01]  /*2ca0*/  FADD R89, R89, -UR14 ;  /* 0x8000000e59597e21 */ /* 0x000fe20008000000 */
[----:B------:R-:W-:Y:S01]  /*2cb0*/  FADD R79, R79, -UR14 ;  /* 0x8000000e4f4f7e21 */ /* 0x000fe20008000000 */
[----:B------:R-:W1:Y:S01]  /*2cc0*/  MUFU.RSQ R83, R83 ;  /* 0x0000005300537308 */ /* 0x000e620000001400 */
        /* <DEDUP_REMOVED lines=12> */
[----:B--2---:R-:W2:Y:S01]  /*2d90*/  @P0 LDC.64 R80, c[0x0][0x3a0] ;  /* 0x0000e800ff500b82 */ /* 0x004ea20000000a00 */
        /* <DEDUP_REMOVED lines=23> */
[----:B--2---:R-:W-:-:S04]  /*2f10*/  @P0 IMAD.WIDE R80, R83, 0x4, R80 ;  /* 0x0000000453500825 */ /* 0x004fc800078e0250 */
[----:B------:R-:W-:Y:S01]  /*2f20*/  FADD R101, R101, -UR14 ;  /* 0x8000000e65657e21 */ /* 0x000fe20008000000 */
[----:B------:R-:W-:Y:S01]  /*2f30*/  FADD R84, R84, -UR14 ;  /* 0x8000000e54547e21 */ /* 0x000fe20008000000 */
[----:B------:R-:W-:Y:S01]  /*2f40*/  @!P1 R2UR UR11, R82 ;  /* 0x00000000520b92ca */ /* 0x000fe200000e0000 */
[----:B------:R-:W-:Y:S01]  /*2f50*/  FADD R85, R85, -UR14 ;  /* 0x8000000e55557e21 */ /* 0x000fe20008000000 */
[----:B---3--:R-:W-:Y:S01]  /*2f60*/  ISETP.NE.U32.AND P1, PT, RZ, UR12, PT ;  /* 0x0000000cff007c0c */ /* 0x008fe2000bf25070 */
[----:B------:R-:W-:Y:S01]  /*2f70*/  FADD R103, R103, -UR14 ;  /* 0x8000000e67677e21 */ /* 0x000fe20008000000 */
[----:B0-----:R-:W-:Y:S02]  /*2f80*/  LOP3.LUT R82, R147, 0x7f, RZ, 0xc0, !PT ;  /* 0x0000007f93527812 */ /* 0x001fe400078ec0ff */
[----:B------:R-:W-:Y:S01]  /*2f90*/  ISETP.NE.AND.EX P1, PT, RZ, UR13, PT, P1 ;  /* 0x0000000dff007c0c */ /* 0x000fe2000bf25310 */
[----:B------:R-:W0:Y:S01]  /*2fa0*/  LDCU.64 UR12, c[0x0][0x3c8] ;  /* 0x00007900ff0c77ac */ /* 0x000e220008000a00 */
[----:B------:R-:W-:-:S05]  /*2fb0*/  LOP3.LUT R82, R82, UR6, RZ, 0xfc, !PT ;  /* 0x0000000652527c12 */ /* 0x000fca000f8efcff */
[----:B------:R-:W-:Y:S01]  /*2fc0*/  MOV R83, UR11 ;  /* 0x0000000b00537c02 */ /* 0x000fe20008000f00 */
[----:B------:R-:W-:Y:S01]  /*2fd0*/  FMUL R88, R88, UR11 ;  /* 0x0000000b58587c20 */ /* 0x000fe20008400000 */
[----:B------:R-:W-:Y:S01]  /*2fe0*/  FMUL R89, R89, UR11 ;  /* 0x0000000b59597c20 */ /* 0x000fe20008400000 */
[----:B------:R-:W-:Y:S01]  /*2ff0*/  FMUL R79, R79, UR11 ;  /* 0x0000000b4f4f7c20 */ /* 0x000fe20008400000 */
[----:B------:R-:W-:Y:S01]  /*3000*/  FMUL R23, R23, UR11 ;  /* 0x0000000b17177c20 */ /* 0x000fe20008400000 */
[----:B------:R1:W-:Y:S01]  /*3010*/  @P0 STG.E desc[UR8][R80.64], R83 ;  /* 0x0000005350000986 */ /* 0x0003e2000c101908 */
[----:B-----5:R-:W-:Y:S01]  /*3020*/  FFMA R88, R106, R88, R165 ;  /* 0x000000586a587223 */ /* 0x020fe200000000a5 */
[----:B------:R-:W-:Y:S01]  /*3030*/  FFMA R104, R105, R89, R164 ;  /* 0x0000005969687223 */ /* 0x000fe200000000a4 */
[----:B------:R-:W-:Y:S01]  /*3040*/  FMUL R21, R21, UR11 ;  /* 0x0000000b15157c20 */ /* 0x000fe20008400000 */
        /* <DEDUP_REMOVED lines=8> */
[----:B-1----:R-:W-:Y:S01]  /*30d0*/  MOV R83, UR7 ;  /* 0x0000000700537c02 */ /* 0x002fe20008000f00 */
[----:B------:R-:W-:Y:S01]  /*30e0*/  FMUL R0, R0, UR11 ;  /* 0x0000000b00007c20 */ /* 0x000fe20008400000 */
[----:B------:R-:W-:Y:S01]  /*30f0*/  F2FP.SATFINITE.E4M3.F32.PACK_AB_MERGE_C R89, RZ, R88, RZ ;  /* 0x00000058ff59723e */ /* 0x000fe200048070ff */
[----:B------:R-:W-:Y:S01]  /*3100*/  FFMA R88, R102, R79, R163 ;  /* 0x0000004f66587223 */ /* 0x000fe200000000a3 */
[----:B------:R-:W-:Y:S01]  /*3110*/  F2FP.SATFINITE.E4M3.F32.PACK_AB_MERGE_C R149, RZ, R104, RZ ;  /* 0x00000068ff95723e */ /* 0x000fe200048070ff */
[----:B------:R-:W-:Y:S01]  /*3120*/  IMAD R83, R83, 0x3200, R82 ;  /* 0x0000320053537824 */ /* 0x000fe200078e0252 */
[----:B------:R-:W-:Y:S01]  /*3130*/  LOP3.LUT R104, R147, 0x1f, RZ, 0xc0, !PT ;  /* 0x0000001f93687812 */ /* 0x000fe200078ec0ff */
[----:B------:R-:W-:Y:S01]  /*3140*/  FFMA R0, R45, R0, R124 ;  /* 0x000000002d007223 */ /* 0x000fe2000000007c */
[----:B------:R-:W-:Y:S01]  /*3150*/  @P1 FMNMX R75, R75, |R88|, !PT ;  /* 0x400000584b4b1209 */ /* 0x000fe20007800000 */
[----:B------:R-:W-:Y:S01]  /*3160*/  @P2 FMUL R88, R88, UR10 ;  /* 0x0000000a58582c20 */ /* 0x000fe20008400000 */
[C---:B0-----:R-:W-:Y:S01]  /*3170*/  IADD3 R80, P3, PT, R83.reuse, UR12, RZ ;  /* 0x0000000c53507c10 */ /* 0x041fe2000ff7e0ff */
[----:B------:R-:W-:Y:S01]  /*3180*/  FMUL R90, R90, UR11 ;  /* 0x0000000b5a5a7c20 */ /* 0x000fe20008400000 */
[----:B------:R-:W-:Y:S01]  /*3190*/  IADD3 R79, PT, PT, R83, 0x200, RZ ;  /* 0x00000200534f7810 */ /* 0x000fe20007ffe0ff */
[----:B------:R-:W-:Y:S01]  /*31a0*/  FMUL R91, R91, UR11 ;  /* 0x0000000b5b5b7c20 */ /* 0x000fe20008400000 */
[----:B------:R-:W-:Y:S01]  /*31b0*/  IADD3.X R81, PT, PT, RZ, UR13, RZ, P3, !PT ;  /* 0x0000000dff517c10 */ /* 0x000fe20009ffe4ff */
[----:B------:R-:W-:Y:S01]  /*31c0*/  FFMA R90, R44, R90, R123 ;  /* 0x0000005a2c5a7223 */ /* 0x000fe2000000007b */
[----:B------:R-:W-:Y:S01]  /*31d0*/  F2FP.SATFINITE.E4M3.F32.PACK_AB_MERGE_C R151, RZ, R88, RZ ;  /* 0x00000058ff97723e */ /* 0x000fe200048070ff */
[----:B------:R-:W-:Y:S01]  /*31e0*/  FMUL R92, R92, UR11 ;  /* 0x0000000b5c5c7c20 */ /* 0x000fe20008400000 */
[----:B------:R-:W-:Y:S01]  /*31f0*/  FMUL R93, R93, UR11 ;  /* 0x0000000b5d5d7c20 */ /* 0x000fe20008400000 */
[----:B------:R-:W-:Y:S01]  /*3200*/  STG.E.U8 desc[UR8][R80.64], R89 ;  /* 0x0000005950007986 */ /* 0x000fe2000c101108 */
[----:B------:R-:W-:Y:S01]  /*3210*/  FMUL R94, R94, UR11 ;  /* 0x0000000b5e5e7c20 */ /* 0x000fe20008400000 */
[----:B------:R-:W-:Y:S01]  /*3220*/  FFMA R92, R42, R92, R121 ;  /* 0x0000005c2a5c7223 */ /* 0x000fe20000000079 */
[----:B------:R-:W-:Y:S01]  /*3230*/  FMUL R95, R95, UR11 ;  /* 0x0000000b5f5f7c20 */ /* 0x000fe20008400000 */
[----:B------:R0:W-:Y:S01]  /*3240*/  STG.E.U8 desc[UR8][R80.64+0x100], R149 ;  /* 0x0001009550007986 */ /* 0x0001e2000c101108 */
        /* <DEDUP_REMOVED lines=9> */
[----:B------:R-:W-:Y:S01]  /*32e0*/  FMUL R100, R100, UR11 ;  /* 0x0000000b64647c20 */ /* 0x000fe20008400000 */
[----:B------:R-:W-:Y:S01]  /*32f0*/  FMUL R101, R101, UR11 ;  /* 0x0000000b65657c20 */ /* 0x000fe20008400000 */
[----:B0-----:R-:W-:Y:S01]  /*3300*/  IADD3 R80, P3, PT, R79, UR12, RZ ;  /* 0x0000000c4f507c10 */ /* 0x001fe2000ff7e0ff */
[----:B------:R-:W-:Y:S01]  /*3310*/  FMUL R79, R78, UR11 ;  /* 0x0000000b4e4f7c20 */ /* 0x000fe20008400000 */
[----:B------:R-:W-:Y:S01]  /*3320*/  IADD3 R78, PT, PT, R83, 0x300, RZ ;  /* 0x00000300534e7810 */ /* 0x000fe20007ffe0ff */
[----:B------:R-:W-:Y:S01]  /*3330*/  FFMA R98, R34, R98, R113 ;  /* 0x0000006222627223 */ /* 0x000fe20000000071 */
[----:B------:R-:W-:Y:S01]  /*3340*/  IADD3.X R81, PT, PT, RZ, UR13, RZ, P3, !PT ;  /* 0x0000000dff517c10 */ /* 0x000fe20009ffe4ff */
[----:B------:R-:W-:Y:S01]  /*3350*/  FFMA R88, R74, R79, R162 ;  /* 0x0000004f4a587223 */ /* 0x000fe200000000a2 */
[----:B------:R-:W-:Y:S01]  /*3360*/  IADD3 R78, P3, PT, R78, UR12, RZ ;  /* 0x0000000c4e4e7c10 */ /* 0x000fe2000ff7e0ff */
[----:B------:R-:W-:Y:S01]  /*3370*/  FFMA R100, R32, R100, R111 ;  /* 0x0000006420647223 */ /* 0x000fe2000000006f */
[----:B------:R-:W-:Y:S01]  /*3380*/  FMUL R84, R84, UR11 ;  /* 0x0000000b54547c20 */ /* 0x000fe20008400000 */
[----:B------:R0:W-:Y:S01]  /*3390*/  STG.E.U8 desc[UR8][R80.64], R151 ;  /* 0x0000009750007986 */ /* 0x0001e2000c101108 */
[----:B------:R-:W-:Y:S01]  /*33a0*/  @P1 FMNMX R75, R75, |R88|, !PT ;  /* 0x400000584b4b1209 */ /* 0x000fe20007800000 */
[----:B------:R-:W-:Y:S01]  /*33b0*/  @P2 FMUL R88, R88, UR10 ;  /* 0x0000000a58582c20 */ /* 0x000fe20008400000 */
[----:B------:R-:W-:Y:S01]  /*33c0*/  IADD3.X R79, PT, PT, RZ, UR13, RZ, P3, !PT ;  /* 0x0000000dff4f7c10 */ /* 0x000fe20009ffe4ff */
[----:B------:R-:W-:Y:S01]  /*33d0*/  FMUL R85, R85, UR11 ;  /* 0x0000000b55557c20 */ /* 0x000fe20008400000 */
[----:B------:R-:W-:Y:S01]  /*33e0*/  FFMA R84, R30, R84, R109 ;  /* 0x000000541e547223 */ /* 0x000fe2000000006d */
[----:B------:R-:W-:Y:S01]  /*33f0*/  FMUL R103, R103, UR11 ;  /* 0x0000000b67677c20 */ /* 0x000fe20008400000 */
[----:B------:R-:W-:Y:S01]  /*3400*/  F2FP.SATFINITE.E4M3.F32.PACK_AB_MERGE_C R89, RZ, R88, RZ ;  /* 0x00000058ff59723e */ /* 0x000fe200048070ff */
[----:B0-----:R-:W-:Y:S01]  /*3410*/  FMUL R80, R77, UR11 ;  /* 0x0000000b4d507c20 */ /* 0x001fe20008400000 */
[----:B------:R-:W-:-:S03]  /*3420*/  IADD3 R77, PT, PT, R83, 0x400, RZ ;  /* 0x00000400534d7810 */ /* 0x000fc60007ffe0ff */
[----:B------:R0:W-:Y:S01]  /*3430*/  STG.E.U8 desc[UR8][R78.64], R89 ;  /* 0x000000594e007986 */ /* 0x0001e2000c101108 */
[----:B------:R-:W-:-:S05]  /*3440*/  FFMA R80, R73, R80, R161 ;  /* 0x0000005049507223 */ /* 0x000fca00000000a1 */
[----:B------:R-:W-:Y:S01]  /*3450*/  @P1 FMNMX R75, R75, |R80|, !PT ;  /* 0x400000504b4b1209 */ /* 0x000fe20007800000 */
[----:B------:R-:W-:Y:S01]  /*3460*/  @P2 FMUL R80, R80, UR10 ;  /* 0x0000000a50502c20 */ /* 0x000fe20008400000 */
[----:B0-----:R-:W-:Y:S01]  /*3470*/  IADD3 R78, P3, PT, R77, UR12, RZ ;  /* 0x0000000c4d4e7c10 */ /* 0x001fe2000ff7e0ff */
[----:B------:R-:W-:-:S03]  /*3480*/  FMUL R77, R76, UR11 ;  /* 0x0000000b4c4d7c20 */ /* 0x000fc60008400000 */
[----:B------:R-:W-:Y:S02]  /*3490*/  F2FP.SATFINITE.E4M3.F32.PACK_AB_MERGE_C R81, RZ, R80, RZ ;  /* 0x00000050ff51723e */ /* 0x000fe400048070ff */
[----:B------:R-:W-:Y:S01]  /*34a0*/  IADD3.X R79, PT, PT, RZ, UR13, RZ, P3, !PT ;  /* 0x0000000dff4f7c10 */ /* 0x000fe20009ffe4ff */
[----:B------:R-:W-:Y:S01]  /*34b0*/  FFMA R80, R72, R77, R160 ;  /* 0x0000004d48507223 */ /* 0x000fe200000000a0 */
[----:B------:R-:W-:-:S03]  /*34c0*/  IADD3 R76, PT, PT, R83, 0x500, RZ ;  /* 0x00000500534c7810 */ /* 0x000fc60007ffe0ff */
[----:B------:R0:W-:Y:S01]  /*34d0*/  STG.E.U8 desc[UR8][R78.64], R81 ;  /* 0x000000514e007986 */ /* 0x0001e2000c101108 */
[----:B------:R-:W-:Y:S01]  /*34e0*/  @P1 FMNMX R75, R75, |R80|, !PT ;  /* 0x400000504b4b1209 */ /* 0x000fe20007800000 */
[----:B------:R-:W-:Y:S01]  /*34f0*/  @P2 FMUL R80, R80, UR10 ;  /* 0x0000000a50502c20 */ /* 0x000fe20008400000 */
[----:B------:R-:W-:-:S04]  /*3500*/  IADD3 R76, P3, PT, R76, UR12, RZ ;  /* 0x0000000c4c4c7c10 */ /* 0x000fc8000ff7e0ff */
[----:B------:R-:W-:Y:S01]  /*3510*/  F2FP.SATFINITE.E4M3.F32.PACK_AB_MERGE_C R89, RZ, R80, RZ ;  /* 0x00000050ff59723e */ /* 0x000fe200048070ff */
[----:B------:R-:W-:Y:S01]  /*3520*/  FMUL R80, R25, UR11 ;  /* 0x0000000b19507c20 */ /* 0x000fe20008400000 */
[----:B------:R-:W-:Y:S01]  /*3530*/  IADD3.X R77, PT, PT, RZ, UR13, RZ, P3, !PT ;  /* 0x0000000dff4d7c10 */ /* 0x000fe20009ffe4ff */
[----:B------:R-:W-:Y:S01]  /*3540*/  FADD R25, R24, -UR14 ;  /* 0x8000000e18197e21 */ /* 0x000fe20008000000 */
[----:B------:R-:W-:Y:S01]  /*3550*/  IADD3 R24, PT, PT, R83, 0x800, RZ ;  /* 0x0000080053187810 */ /* 0x000fe20007ffe0ff */
[----:B0-----:R-:W-:Y:S01]  /*3560*/  FMUL R78, R27, UR11 ;  /* 0x0000000b1b4e7c20 */ /* 0x001fe20008400000 */
[----:B------:R-:W-:Y:S01]  /*3570*/  IADD3 R27, PT, PT, R83, 0x600, RZ ;  /* 0x00000600531b7810 */ /* 0x000fe20007ffe0ff */
[----:B------:R0:W-:Y:S01]  /*3580*/  STG.E.U8 desc[UR8][R76.64], R89 ;  /* 0x000000594c007986 */ /* 0x0001e2000c101108 */
[----:B------:R-:W-:Y:S01]  /*3590*/  FFMA R80, R69, R80, R157 ;  /* 0x0000005045507223 */ /* 0x000fe2000000009d */
        /* <DEDUP_REMOVED lines=12> */
[----:B------:R-:W-:Y:S02]  /*3660*/  IADD3 R26, P3, PT, R26, UR12, RZ ;  /* 0x0000000c1a1a7c10 */ /* 0x000fe4000ff7e0ff */
[----:B------:R-:W-:Y:S01]  /*3670*/  @P1 FMNMX R75, R75, |R80|, !PT ;  /* 0x400000504b4b1209 */ /* 0x000fe20007800000 */
[----:B------:R-:W-:Y:S01]  /*3680*/  @P2 FMUL R80, R80, UR10 ;  /* 0x0000000a50502c20 */ /* 0x000fe20008400000 */
[----:B------:R-:W-:Y:S02]  /*3690*/  IADD3.X R27, PT, PT, RZ, UR13, RZ, P3, !PT ;  /* 0x0000000dff1b7c10 */ /* 0x000fe40009ffe4ff */
[----:B------:R-:W-:Y:S02]  /*36a0*/  F2FP.SATFINITE.E4M3.F32.PACK_AB_MERGE_C R81, RZ, R78, RZ ;  /* 0x0000004eff51723e */ /* 0x000fe400048070ff */
[----:B------:R-:W-:Y:S01]  /*36b0*/  IADD3 R24, P3, PT, R24, UR12, RZ ;  /* 0x0000000c18187c10 */ /* 0x000fe2000ff7e0ff */
[----:B0-----:R-:W-:Y:S01]  /*36c0*/  FMUL R77, R25, UR11 ;  /* 0x0000000b194d7c20 */ /* 0x001fe20008400000 */
[----:B------:R-:W-:Y:S01]  /*36d0*/  IADD3 R78, PT, PT, R83, 0x900, RZ ;  /* 0x00000900534e7810 */ /* 0x000fe20007ffe0ff */
[----:B------:R0:W-:Y:S01]  /*36e0*/  STG.E.U8 desc[UR8][R26.64], R81 ;  /* 0x000000511a007986 */ /* 0x0001e2000c101108 */
[----:B------:R-:W-:Y:S01]  /*36f0*/  IADD3.X R25, PT, PT, RZ, UR13, RZ, P3, !PT ;  /* 0x0000000dff197c10 */ /* 0x000fe20009ffe4ff */
[----:B------:R-:W-:Y:S01]  /*3700*/  FFMA R76, R68, R77, R156 ;  /* 0x0000004d444c7223 */ /* 0x000fe2000000009c */
[----:B------:R-:W-:-:S02]  /*3710*/  F2FP.SATFINITE.E4M3.F32.PACK_AB_MERGE_C R77, RZ, R80, RZ ;  /* 0x00000050ff4d723e */ /* 0x000fc400048070ff */
[----:B------:R-:W-:Y:S02]  /*3720*/  IADD3 R80, PT, PT, R83, 0xa00, RZ ;  /* 0x00000a0053507810 */ /* 0x000fe40007ffe0ff */
[----:B------:R-:W-:Y:S01]  /*3730*/  @P1 FMNMX R75, R75, |R76|, !PT ;  /* 0x4000004c4b4b1209 */ /* 0x000fe20007800000 */
[----:B------:R-:W-:Y:S01]  /*3740*/  @P2 FMUL R76, R76, UR10 ;  /* 0x0000000a4c4c2c20 */ /* 0x000fe20008400000 */
[----:B------:R1:W-:Y:S01]  /*3750*/  STG.E.U8 desc[UR8][R24.64], R77 ;  /* 0x0000004d18007986 */ /* 0x0003e2000c101108 */
[----:B0-----:R-:W-:Y:S01]  /*3760*/  IADD3 R26, P3, PT, R78, UR12, RZ ;  /* 0x0000000c4e1a7c10 */ /* 0x001fe2000ff7e0ff */
[----:B------:R-:W-:Y:S02]  /*3770*/  FMUL R78, R22, UR11 ;  /* 0x0000000b164e7c20 */ /* 0x000fe40008400000 */
[----:B------:R-:W-:Y:S01]  /*3780*/  F2FP.SATFINITE.E4M3.F32.PACK_AB_MERGE_C R79, RZ, R76, RZ ;  /* 0x0000004cff4f723e */ /* 0x000fe200048070ff */
[----:B------:R-:W-:Y:S01]  /*3790*/  FFMA R76, R67, R23, R146 ;  /* 0x00000017434c7223 */ /* 0x000fe20000000092 */
[----:B------:R-:W-:Y:S01]  /*37a0*/  IADD3.X R27, PT, PT, RZ, UR13, RZ, P3, !PT ;  /* 0x0000000dff1b7c10 */ /* 0x000fe20009ffe4ff */
[----:B------:R-:W-:Y:S01]  /*37b0*/  FFMA R78, R66, R78, R145 ;  /* 0x0000004e424e7223 */ /* 0x000fe20000000091 */
[----:B------:R-:W-:-:S02]  /*37c0*/  IADD3 R23, PT, PT, R83, 0xb00, RZ ;  /* 0x00000b0053177810 */ /* 0x000fc40007ffe0ff */
[----:B------:R-:W-:Y:S01]  /*37d0*/  @P1 FMNMX R75, R75, |R76|, !PT ;  /* 0x4000004c4b4b1209 */ /* 0x000fe20007800000 */
[----:B------:R-:W-:Y:S01]  /*37e0*/  @P2 FMUL R76, R76, UR10 ;  /* 0x0000000a4c4c2c20 */ /* 0x000fe20008400000 */
[----:B------:R0:W-:Y:S01]  /*37f0*/  STG.E.U8 desc[UR8][R26.64], R79 ;  /* 0x0000004f1a007986 */ /* 0x0001e2000c101108 */
[----:B------:R-:W-:Y:S02]  /*3800*/  IADD3 R22, P3, PT, R80, UR12, RZ ;  /* 0x0000000c50167c10 */ /* 0x000fe4000ff7e0ff */
[----:B------:R-:W-:Y:S01]  /*3810*/  @P1 FMNMX R75, R75, |R78|, !PT ;  /* 0x4000004e4b4b1209 */ /* 0x000fe20007800000 */
[----:B------:R-:W-:Y:S01]  /*3820*/  @P2 FMUL R78, R78, UR10 ;  /* 0x0000000a4e4e2c20 */ /* 0x000fe20008400000 */
[----:B-1----:R-:W-:Y:S02]  /*3830*/  F2FP.SATFINITE.E4M3.F32.PACK_AB_MERGE_C R77, RZ, R76, RZ ;  /* 0x0000004cff4d723e */ /* 0x002fe400048070ff */
[----:B------:R-:W-:Y:S02]  /*3840*/  LOP3.LUT R76, R104, 0x60, R147, 0xf8, !PT ;  /* 0x00000060684c7812 */ /* 0x000fe400078ef893 */
[----:B------:R-:W-:-:S02]  /*3850*/  IADD3 R24, P4, PT, R23, UR12, RZ ;  /* 0x0000000c17187c10 */ /* 0x000fc4000ff9e0ff */
[----:B------:R-:W-:Y:S01]  /*3860*/  IADD3.X R23, PT, PT, RZ, UR13, RZ, P3, !PT ;  /* 0x0000000dff177c10 */ /* 0x000fe20009ffe4ff */
[----:B0-----:R-:W-:Y:S01]  /*3870*/  FFMA R26, R65, R21, R144 ;  /* 0x00000015411a7223 */ /* 0x001fe20000000090 */
[----:B------:R-:W-:Y:S02]  /*3880*/  F2FP.SATFINITE.E4M3.F32.PACK_AB_MERGE_C R27, RZ, R78, RZ ;  /* 0x0000004eff1b723e */ /* 0x000fe400048070ff */
[----:B------:R-:W-:Y:S01]  /*3890*/  LOP3.LUT R78, R76, UR6, RZ, 0xfc, !PT ;  /* 0x000000064c4e7c12 */ /* 0x000fe2000f8efcff */
[----:B------:R-:W-:Y:S01]  /*38a0*/  FFMA R76, R64, R20, R143 ;  /* 0x00000014404c7223 */ /* 0x000fe2000000008f */
[----:B------:R-:W-:Y:S01]  /*38b0*/  @P1 FMNMX R75, R75, |R26|, !PT ;  /* 0x4000001a4b4b1209 */ /* 0x000fe20007800000 */
[----:B------:R0:W-:Y:S01]  /*38c0*/  STG.E.U8 desc[UR8][R22.64], R77 ;  /* 0x0000004d16007986 */ /* 0x0001e2000c101108 */
[----:B------:R-:W-:Y:S01]  /*38d0*/  IADD3.X R25, PT, PT, RZ, UR13, RZ, P4, !PT ;  /* 0x0000000dff197c10 */ /* 0x000fe2000a7fe4ff */
[----:B------:R-:W-:Y:S01]  /*38e0*/  @P2 FMUL R26, R26, UR10 ;  /* 0x0000000a1a1a2c20 */ /* 0x000fe20008400000 */
[----:B------:R-:W-:Y:S01]  /*38f0*/  MOV R79, UR7 ;  /* 0x00000007004f7c02 */ /* 0x000fe20008000f00 */
[----:B------:R-:W1:Y:S01]  /*3900*/  LDCU UR6, c[0x0][0x380] ;  /* 0x00007000ff0677ac */ /* 0x000e620008000800 */
[----:B------:R-:W-:Y:S01]  /*3910*/  IADD3 R21, PT, PT, R83, 0xc00, RZ ;  /* 0x00000c0053157810 */ /* 0x000fe20007ffe0ff */
[----:B------:R2:W-:Y:S01]  /*3920*/  STG.E.U8 desc[UR8][R24.64], R27 ;  /* 0x0000001b18007986 */ /* 0x0005e2000c101108 */
[----:B------:R-:W-:Y:S01]  /*3930*/  @P1 FMNMX R75, R75, |R76|, !PT ;  /* 0x4000004c4b4b1209 */ /* 0x000fe20007800000 */
[----:B------:R-:W-:Y:S01]  /*3940*/  @P2 FMUL R76, R76, UR10 ;  /* 0x0000000a4c4c2c20 */ /* 0x000fe20008400000 */
[----:B------:R-:W-:-:S02]  /*3950*/  IADD3 R20, P3, PT, R21, UR12, RZ ;  /* 0x0000000c15147c10 */ /* 0x000fc4000ff7e0ff */
[----:B0-----:R-:W-:Y:S02]  /*3960*/  IADD3 R22, PT, PT, R83, 0xd00, RZ ;  /* 0x00000d0053167810 */ /* 0x001fe40007ffe0ff */
[----:B------:R-:W-:Y:S02]  /*3970*/  IADD3.X R21, PT, PT, RZ, UR13, RZ, P3, !PT ;  /* 0x0000000dff157c10 */ /* 0x000fe40009ffe4ff */
[----:B------:R-:W-:Y:S01]  /*3980*/  IADD3 R22, P4, PT, R22, UR12, RZ ;  /* 0x0000000c16167c10 */ /* 0x000fe2000ff9e0ff */
[----:B--2---:R-:W-:Y:S01]  /*3990*/  IMAD R24, R79, 0x3200, R78 ;  /* 0x000032004f187824 */ /* 0x004fe200078e024e */
[----:B------:R-:W-:Y:S01]  /*39a0*/  F2FP.SATFINITE.E4M3.F32.PACK_AB_MERGE_C R25, RZ, R26, RZ ;  /* 0x0000001aff19723e */ /* 0x000fe200048070ff */
[----:B------:R-:W-:Y:S01]  /*39b0*/  FADD R26, R18, -UR14 ;  /* 0x8000000e121a7e21 */ /* 0x000fe20008000000 */
[----:B------:R-:W-:Y:S01]  /*39c0*/  F2FP.SATFINITE.E4M3.F32.PACK_AB_MERGE_C R27, RZ, R76, RZ ;  /* 0x0000004cff1b723e */ /* 0x000fe200048070ff */
[----:B------:R-:W-:Y:S01]  /*39d0*/  FADD R76, R17, -UR14 ;  /* 0x8000000e114c7e21 */ /* 0x000fe20008000000 */
[----:B------:R-:W-:Y:S01]  /*39e0*/  IADD3 R17, PT, PT, R24, 0xf00, RZ ;  /* 0x00000f0018117810 */ /* 0x000fe20007ffe0ff */
[----:B------:R0:W-:Y:S01]  /*39f0*/  STG.E.U8 desc[UR8][R20.64], R25 ;  /* 0x0000001914007986 */ /* 0x0001e2000c101108 */
[----:B------:R-:W-:Y:S01]  /*3a00*/  IADD3.X R23, PT, PT, RZ, UR13, RZ, P4, !PT ;  /* 0x0000000dff177c10 */ /* 0x000fe2000a7fe4ff */
[----:B-1----:R-:W-:Y:S01]  /*3a10*/  UIADD3 UR7, UPT, UPT, UR7, UR6, URZ ;  /* 0x0000000607077290 */ /* 0x002fe2000fffe0ff */
[----:B------:R-:W-:-:S02]  /*3a20*/  IADD3 R83, PT, PT, R83, 0xe00, RZ ;  /* 0x00000e0053537810 */ /* 0x000fc40007ffe0ff */
[----:B------:R-:W-:Y:S01]  /*3a30*/  IADD3 R77, PT, PT, R24, 0x1000, RZ ;  /* 0x00001000184d7810 */ /* 0x000fe20007ffe0ff */
[----:B------:R1:W-:Y:S01]  /*3a40*/  STG.E.U8 desc[UR8][R22.64], R27 ;  /* 0x0000001b16007986 */ /* 0x0003e2000c101108 */
[----:B------:R-:W-:Y:S02]  /*3a50*/  IADD3 R18, P3, PT, R83, UR12, RZ ;  /* 0x0000000c53127c10 */ /* 0x000fe4000ff7e0ff */
[----:B0-----:R-:W-:Y:S01]  /*3a60*/  IADD3 R20, P4, PT, R17, UR12, RZ ;  /* 0x0000000c11147c10 */ /* 0x001fe2000ff9e0ff */
[----:B------:R-:W-:Y:S01]  /*3a70*/  FMUL R17, R26, UR11 ;  /* 0x0000000b1a117c20 */ /* 0x000fe20008400000 */
[----:B------:R-:W-:Y:S01]  /*3a80*/  FFMA R26, R63, R19, R142 ;  /* 0x000000133f1a7223 */ /* 0x000fe2000000008e */
[----:B------:R-:W-:Y:S02]  /*3a90*/  IADD3.X R19, PT, PT, RZ, UR13, RZ, P3, !PT ;  /* 0x0000000dff137c10 */ /* 0x000fe40009ffe4ff */
[----:B------:R-:W-:Y:S01]  /*3aa0*/  IADD3.X R21, PT, PT, RZ, UR13, RZ, P4, !PT ;  /* 0x0000000dff157c10 */ /* 0x000fe2000a7fe4ff */
[----:B-1----:R-:W-:Y:S01]  /*3ab0*/  FMUL R23, R76, UR11 ;  /* 0x0000000b4c177c20 */ /* 0x002fe20008400000 */
[----:B------:R-:W-:Y:S01]  /*3ac0*/  FFMA R76, R62, R17, R141 ;  /* 0x000000113e4c7223 */ /* 0x000fe2000000008d */
[----:B------:R-:W-:Y:S01]  /*3ad0*/  @P1 FMNMX R75, R75, |R26|, !PT ;  /* 0x4000001a4b4b1209 */ /* 0x000fe20007800000 */
[----:B------:R-:W-:Y:S01]  /*3ae0*/  @P2 FMUL R26, R26, UR10 ;  /* 0x0000000a1a1a2c20 */ /* 0x000fe20008400000 */
[----:B------:R-:W-:Y:S01]  /*3af0*/  FFMA R78, R61, R23, R140 ;  /* 0x000000173d4e7223 */ /* 0x000fe2000000008c */
[----:B------:R-:W-:Y:S01]  /*3b00*/  IADD3 R22, P5, PT, R77, UR12, RZ ;  /* 0x0000000c4d167c10 */ /* 0x000fe2000ffbe0ff */
[----:B------:R-:W-:Y:S01]  /*3b10*/  FADD R77, R14, -UR14 ;  /* 0x8000000e0e4d7e21 */ /* 0x000fe20008000000 */
[----:B------:R-:W-:Y:S01]  /*3b20*/  @P1 FMNMX R75, R75, |R76|, !PT ;  /* 0x4000004c4b4b1209 */ /* 0x000fe20007800000 */
[----:B------:R-:W-:Y:S01]  /*3b30*/  @P2 FMUL R76, R76, UR10 ;  /* 0x0000000a4c4c2c20 */ /* 0x000fe20008400000 */
[----:B------:R-:W-:Y:S01]  /*3b40*/  F2FP.SATFINITE.E4M3.F32.PACK_AB_MERGE_C R17, RZ, R26, RZ ;  /* 0x0000001aff11723e */ /* 0x000fe200048070ff */
[----:B------:R-:W-:Y:S01]  /*3b50*/  FADD R26, R15, -UR14 ;  /* 0x8000000e0f1a7e21 */ /* 0x000fe20008000000 */
[----:B------:R-:W-:Y:S01]  /*3b60*/  @P1 FMNMX R75, R75, |R78|, !PT ;  /* 0x4000004e4b4b1209 */ /* 0x000fe20007800000 */
[----:B------:R-:W-:Y:S01]  /*3b70*/  FMUL R15, R16, UR11 ;  /* 0x0000000b100f7c20 */ /* 0x000fe20008400000 */
[----:B------:R-:W-:Y:S01]  /*3b80*/  F2FP.SATFINITE.E4M3.F32.PACK_AB_MERGE_C R25, RZ, R76, RZ ;  /* 0x0000004cff19723e */ /* 0x000fe200048070ff */
[----:B------:R-:W-:Y:S01]  /*3b90*/  @P2 FMUL R78, R78, UR10 ;  /* 0x0000000a4e4e2c20 */ /* 0x000fe20008400000 */
[----:B------:R-:W-:Y:S01]  /*3ba0*/  STG.E.U8 desc[UR8][R18.64], R17 ;  /* 0x0000001112007986 */ /* 0x000fe2000c101108 */
[----:B------:R-:W-:Y:S01]  /*3bb0*/  FMUL R26, R26, UR11 ;  /* 0x0000000b1a1a7c20 */ /* 0x000fe20008400000 */
[----:B------:R-:W-:Y:S01]  /*3bc0*/  IADD3.X R23, PT, PT, RZ, UR13, RZ, P5, !PT ;  /* 0x0000000dff177c10 */ /* 0x000fe2000affe4ff */
[----:B------:R-:W-:Y:S01]  /*3bd0*/  FMUL R77, R77, UR11 ;  /* 0x0000000b4d4d7c20 */ /* 0x000fe20008400000 */
[----:B------:R0:W-:Y:S01]  /*3be0*/  STG.E.U8 desc[UR8][R20.64], R25 ;  /* 0x0000001914007986 */ /* 0x0001e2000c101108 */
[----:B------:R-:W-:Y:S01]  /*3bf0*/  F2FP.SATFINITE.E4M3.F32.PACK_AB_MERGE_C R27, RZ, R78, RZ ;  /* 0x0000004eff1b723e */ /* 0x000fe200048070ff */
[----:B------:R-:W-:Y:S01]  /*3c00*/  FFMA R26, R59, R26, R138 ;  /* 0x0000001a3b1a7223 */ /* 0x000fe2000000008a */
[----:B------:R-:W-:-:S02]  /*3c10*/  IADD3 R14, PT, PT, R24, 0x1100, RZ ;  /* 0x00001100180e7810 */ /* 0x000fc40007ffe0ff */
[----:B------:R-:W-:Y:S01]  /*3c20*/  IADD3 R76, PT, PT, R24, 0x1200, RZ ;  /* 0x00001200184c7810 */ /* 0x000fe20007ffe0ff */
[----:B------:R1:W-:Y:S01]  /*3c30*/  STG.E.U8 desc[UR8][R22.64], R27 ;  /* 0x0000001b16007986 */ /* 0x0003e2000c101108 */
[----:B------:R-:W-:Y:S02]  /*3c40*/  IADD3 R14, P3, PT, R14, UR12, RZ ;  /* 0x0000000c0e0e7c10 */ /* 0x000fe4000ff7e0ff */
[----:B------:R-:W-:Y:S02]  /*3c50*/  IADD3 R78, PT, PT, R24, 0x1300, RZ ;  /* 0x00001300184e7810 */ /* 0x000fe40007ffe0ff */
[----:B------:R-:W-:Y:S01]  /*3c60*/  IADD3 R16, P4, PT, R76, UR12, RZ ;  /* 0x0000000c4c107c10 */ /* 0x000fe2000ff9e0ff */
[----:B0-----:R-:W-:Y:S01]  /*3c70*/  FFMA R20, R60, R15, R139 ;  /* 0x0000000f3c147223 */ /* 0x001fe2000000008b */
[----:B------:R-:W-:Y:S02]  /*3c80*/  IADD3.X R15, PT, PT, RZ, UR13, RZ, P3, !PT ;  /* 0x0000000dff0f7c10 */ /* 0x000fe40009ffe4ff */
[----:B------:R-:W-:-:S02]  /*3c90*/  IADD3 R18, P5, PT, R78, UR12, RZ ;  /* 0x0000000c4e127c10 */ /* 0x000fc4000ffbe0ff */
[----:B------:R-:W-:Y:S01]  /*3ca0*/  @P1 FMNMX R75, R75, |R20|, !PT ;  /* 0x400000144b4b1209 */ /* 0x000fe20007800000 */
[----:B-1----:R-:W-:Y:S01]  /*3cb0*/  FFMA R22, R58, R77, R137 ;  /* 0x0000004d3a167223 */ /* 0x002fe20000000089 */
[----:B------:R-:W-:Y:S01]  /*3cc0*/  @P2 FMUL R20, R20, UR10 ;  /* 0x0000000a14142c20 */ /* 0x000fe20008400000 */
[----:B------:R-:W-:Y:S02]  /*3cd0*/  IADD3.X R17, PT, PT, RZ, UR13, RZ, P4, !PT ;  /* 0x0000000dff117c10 */ /* 0x000fe4000a7fe4ff */
[----:B------:R-:W-:Y:S01]  /*3ce0*/  @P1 FMNMX R75, R75, |R26|, !PT ;  /* 0x4000001a4b4b1209 */ /* 0x000fe20007800000 */
[----:B------:R-:W-:Y:S01]  /*3cf0*/  @P2 FMUL R26, R26, UR10 ;  /* 0x0000000a1a1a2c20 */ /* 0x000fe20008400000 */
[----:B------:R-:W-:Y:S01]  /*3d00*/  F2FP.SATFINITE.E4M3.F32.PACK_AB_MERGE_C R21, RZ, R20, RZ ;  /* 0x00000014ff15723e */ /* 0x000fe200048070ff */
[----:B------:R-:W-:Y:S01]  /*3d10*/  FADD R20, R12, -UR14 ;  /* 0x8000000e0c147e21 */ /* 0x000fe20008000000 */
[----:B------:R-:W-:Y:S01]  /*3d20*/  @P1 FMNMX R75, R75, |R22|, !PT ;  /* 0x400000164b4b1209 */ /* 0x000fe20007800000 */
[----:B------:R-:W-:Y:S01]  /*3d30*/  @P2 FMUL R22, R22, UR10 ;  /* 0x0000000a16162c20 */ /* 0x000fe20008400000 */
[----:B------:R-:W-:Y:S01]  /*3d40*/  F2FP.SATFINITE.E4M3.F32.PACK_AB_MERGE_C R23, RZ, R26, RZ ;  /* 0x0000001aff17723e */ /* 0x000fe200048070ff */
[----:B------:R0:W-:Y:S01]  /*3d50*/  STG.E.U8 desc[UR8][R14.64], R21 ;  /* 0x000000150e007986 */ /* 0x0001e2000c101108 */
[----:B------:R-:W-:-:S02]  /*3d60*/  IADD3.X R19, PT, PT, RZ, UR13, RZ, P5, !PT ;  /* 0x0000000dff137c10 */ /* 0x000fc4000affe4ff */
[----:B------:R-:W-:Y:S01]  /*3d70*/  F2FP.SATFINITE.E4M3.F32.PACK_AB_MERGE_C R25, RZ, R22, RZ ;  /* 0x00000016ff19723e */ /* 0x000fe200048070ff */
[----:B------:R-:W-:Y:S01]  /*3d80*/  FADD R22, R11, -UR14 ;  /* 0x8000000e0b167e21 */ /* 0x000fe20008000000 */
[C---:B------:R-:W-:Y:S01]  /*3d90*/  IADD3 R11, PT, PT, R24.reuse, 0x1500, RZ ;  /* 0x00001500180b7810 */ /* 0x040fe20007ffe0ff */
[----:B------:R-:W-:Y:S01]  /*3da0*/  STG.E.U8 desc[UR8][R16.64], R23 ;  /* 0x0000001710007986 */ /* 0x000fe2000c101108 */
[----:B------:R-:W-:Y:S01]  /*3db0*/  IADD3 R12, PT, PT, R24, 0x1400, RZ ;  /* 0x00001400180c7810 */ /* 0x000fe20007ffe0ff */
[----:B------:R-:W-:Y:S01]  /*3dc0*/  FMUL R22, R22, UR11 ;  /* 0x0000000b16167c20 */ /* 0x000fe20008400000 */
[----:B------:R-:W-:Y:S01]  /*3dd0*/  IADD3 R26, PT, PT, R24, 0x1600, RZ ;  /* 0x00001600181a7810 */ /* 0x000fe20007ffe0ff */
[----:B------:R1:W-:Y:S01]  /*3de0*/  STG.E.U8 desc[UR8][R18.64], R25 ;  /* 0x0000001912007986 */ /* 0x0003e2000c101108 */
[----:B------:R-:W-:Y:S01]  /*3df0*/  IADD3 R12, P3, PT, R12, UR12, RZ ;  /* 0x0000000c0c0c7c10 */ /* 0x000fe2000ff7e0ff */
[----:B------:R-:W-:Y:S01]  /*3e00*/  FFMA R22, R55, R22, R134 ;  /* 0x0000001637167223 */ /* 0x000fe20000000086 */
[----:B0-----:R-:W-:Y:S01]  /*3e10*/  IADD3 R14, P4, PT, R11, UR12, RZ ;  /* 0x0000000c0b0e7c10 */ /* 0x001fe2000ff9e0ff */
[----:B------:R-:W-:Y:S01]  /*3e20*/  FMUL R11, R20, UR11 ;  /* 0x0000000b140b7c20 */ /* 0x000fe20008400000 */
[----:B------:R-:W-:Y:S01]  /*3e30*/  FFMA R20, R57, R13, R136 ;  /* 0x0000000d39147223 */ /* 0x000fe20000000088 */
[----:B------:R-:W-:-:S02]  /*3e40*/  IADD3.X R13, PT, PT, RZ, UR13, RZ, P3, !PT ;  /* 0x0000000dff0d7c10 */ /* 0x000fc40009ffe4ff */
[----:B------:R-:W-:Y:S02]  /*3e50*/  IADD3.X R15, PT, PT, RZ, UR13, RZ, P4, !PT ;  /* 0x0000000dff0f7c10 */ /* 0x000fe4000a7fe4ff */
[----:B------:R-:W-:Y:S01]  /*3e60*/  @P1 FMNMX R75, R75, |R20|, !PT ;  /* 0x400000144b4b1209 */ /* 0x000fe20007800000 */
[----:B------:R-:W-:Y:S01]  /*3e70*/  @P2 FMUL R20, R20, UR10 ;  /* 0x0000000a14142c20 */ /* 0x000fe20008400000 */
[----:B-1----:R-:W-:Y:S01]  /*3e80*/  FFMA R18, R56, R11, R135 ;  /* 0x0000000b38127223 */ /* 0x002fe20000000087 */
[----:B------:R-:W-:Y:S02]  /*3e90*/  IADD3 R16, P5, PT, R26, UR12, RZ ;  /* 0x0000000c1a107c10 */ /* 0x000fe4000ffbe0ff */
[----:B------:R-:W-:Y:S02]  /*3ea0*/  IADD3 R23, PT, PT, R24, 0x1900, RZ ;  /* 0x0000190018177810 */ /* 0x000fe40007ffe0ff */
[----:B------:R-:W-:Y:S01]  /*3eb0*/  @P1 FMNMX R75, R75, |R18|, !PT ;  /* 0x400000124b4b1209 */ /* 0x000fe20007800000 */
[----:B------:R-:W-:Y:S01]  /*3ec0*/  @P2 FMUL R18, R18, UR10 ;  /* 0x0000000a12122c20 */ /* 0x000fe20008400000 */
[----:B------:R-:W-:-:S02]  /*3ed0*/  F2FP.SATFINITE.E4M3.F32.PACK_AB_MERGE_C R11, RZ, R20, RZ ;  /* 0x00000014ff0b723e */ /* 0x000fc400048070ff */
[----:B------:R-:W-:Y:S01]  /*3ee0*/  @P1 FMNMX R75, R75, |R22|, !PT ;  /* 0x400000164b4b1209 */ /* 0x000fe20007800000 */
[----:B------:R-:W-:Y:S01]  /*3ef0*/  @P2 FMUL R22, R22, UR10 ;  /* 0x0000000a16162c20 */ /* 0x000fe20008400000 */
[----:B------:R-:W-:Y:S01]  /*3f00*/  F2FP.SATFINITE.E4M3.F32.PACK_AB_MERGE_C R19, RZ, R18, RZ ;  /* 0x00000012ff13723e */ /* 0x000fe200048070ff */
[----:B------:R-:W-:Y:S01]  /*3f10*/  FADD R18, R9, -UR14 ;  /* 0x8000000e09127e21 */ /* 0x000fe20008000000 */
[----:B------:R-:W-:Y:S01]  /*3f20*/  FMUL R9, R10, UR11 ;  /* 0x0000000b0a097c20 */ /* 0x000fe20008400000 */
[----:B------:R0:W-:Y:S01]  /*3f30*/  STG.E.U8 desc[UR8][R12.64], R11 ;  /* 0x0000000b0c007986 */ /* 0x0001e2000c101108 */
[----:B------:R-:W-:Y:S01]  /*3f40*/  F2FP.SATFINITE.E4M3.F32.PACK_AB_MERGE_C R21, RZ, R22, RZ ;  /* 0x00000016ff15723e */ /* 0x000fe200048070ff */
[----:B------:R-:W-:Y:S01]  /*3f50*/  FADD R22, R8, -UR14 ;  /* 0x8000000e08167e21 */ /* 0x000fe20008000000 */
[----:B------:R-:W-:Y:S01]  /*3f60*/  FMUL R18, R18, UR11 ;  /* 0x0000000b12127c20 */ /* 0x000fe20008400000 */
[----:B------:R1:W-:Y:S01]  /*3f70*/  STG.E.U8 desc[UR8][R14.64], R19 ;  /* 0x000000130e007986 */ /* 0x0003e2000c101108 */
[----:B------:R-:W-:Y:S01]  /*3f80*/  IADD3 R8, PT, PT, R24, 0x1700, RZ ;  /* 0x0000170018087810 */ /* 0x000fe20007ffe0ff */
[----:B------:R-:W-:Y:S01]  /*3f90*/  FMUL R22, R22, UR11 ;  /* 0x0000000b16167c20 */ /* 0x000fe20008400000 */
[----:B------:R-:W-:Y:S01]  /*3fa0*/  FFMA R18, R53, R18, R132 ;  /* 0x0000001235127223 */ /* 0x000fe20000000084 */
[----:B------:R-:W-:-:S02]  /*3fb0*/  IADD3.X R17, PT, PT, RZ, UR13, RZ, P5, !PT ;  /* 0x0000000dff117c10 */ /* 0x000fc4000affe4ff */
[----:B------:R-:W-:Y:S01]  /*3fc0*/  FFMA R22, R52, R22, R131 ;  /* 0x0000001634167223 */ /* 0x000fe20000000083 */
[----:B------:R-:W-:Y:S02]  /*3fd0*/  IADD3 R8, P3, PT, R8, UR12, RZ ;  /* 0x0000000c08087c10 */ /* 0x000fe4000ff7e0ff */
[----:B------:R-:W-:Y:S01]  /*3fe0*/  IADD3 R20, PT, PT, R24, 0x1800, RZ ;  /* 0x0000180018147810 */ /* 0x000fe20007ffe0ff */
[----:B------:R2:W-:Y:S01]  /*3ff0*/  STG.E.U8 desc[UR8][R16.64], R21 ;  /* 0x0000001510007986 */ /* 0x0005e2000c101108 */
[----:B0-----:R-:W-:Y:S01]  /*4000*/  IADD3 R12, P5, PT, R23, UR12, RZ ;  /* 0x0000000c170c7c10 */ /* 0x001fe2000ffbe0ff */
[----:B-1----:R-:W-:Y:S01]  /*4010*/  FFMA R14, R54, R9, R133 ;  /* 0x00000009360e7223 */ /* 0x002fe20000000085 */
[----:B------:R-:W-:Y:S02]  /*4020*/  IADD3.X R9, PT, PT, RZ, UR13, RZ, P3, !PT ;  /* 0x0000000dff097c10 */ /* 0x000fe40009ffe4ff */
[----:B------:R-:W-:Y:S02]  /*4030*/  IADD3 R10, P4, PT, R20, UR12, RZ ;  /* 0x0000000c140a7c10 */ /* 0x000fe4000ff9e0ff */
[----:B------:R-:W-:Y:S01]  /*4040*/  @P1 FMNMX R75, R75, |R14|, !PT ;  /* 0x4000000e4b4b1209 */ /* 0x000fe20007800000 */
[----:B------:R-:W-:Y:S01]  /*4050*/  @P2 FMUL R14, R14, UR10 ;  /* 0x0000000a0e0e2c20 */ /* 0x000fe20008400000 */
[----:B------:R-:W-:-:S02]  /*4060*/  IADD3.X R11, PT, PT, RZ, UR13, RZ, P4, !PT ;  /* 0x0000000dff0b7c10 */ /* 0x000fc4000a7fe4ff */
[----:B------:R-:W-:Y:S01]  /*4070*/  @P1 FMNMX R75, R75, |R18|, !PT ;  /* 0x400000124b4b1209 */ /* 0x000fe20007800000 */
[----:B------:R-:W-:Y:S01]  /*4080*/  @P2 FMUL R18, R18, UR10 ;  /* 0x0000000a12122c20 */ /* 0x000fe20008400000 */
[----:B------:R-:W-:Y:S01]  /*4090*/  F2FP.SATFINITE.E4M3.F32.PACK_AB_MERGE_C R15, RZ, R14, RZ ;  /* 0x0000000eff0f723e */ /* 0x000fe200048070ff */
[----:B--2---:R-:W-:Y:S01]  /*40a0*/  FADD R16, R5, -UR14 ;  /* 0x8000000e05107e21 */ /* 0x004fe20008000000 */
[----:B------:R-:W-:Y:S01]  /*40b0*/  @P1 FMNMX R75, R75, |R22|, !PT ;  /* 0x400000164b4b1209 */ /* 0x000fe20007800000 */
[----:B------:R-:W-:Y:S01]  /*40c0*/  @P2 FMUL R22, R22, UR10 ;  /* 0x0000000a16162c20 */ /* 0x000fe20008400000 */
[----:B------:R-:W-:Y:S01]  /*40d0*/  IADD3 R5, PT, PT, R24, 0x1b00, RZ ;  /* 0x00001b0018057810 */ /* 0x000fe20007ffe0ff */
[----:B------:R-:W-:Y:S01]  /*40e0*/  FADD R14, R6, -UR14 ;  /* 0x8000000e060e7e21 */ /* 0x000fe20008000000 */
[----:B------:R-:W-:Y:S01]  /*40f0*/  F2FP.SATFINITE.E4M3.F32.PACK_AB_MERGE_C R17, RZ, R18, RZ ;  /* 0x00000012ff11723e */ /* 0x000fe200048070ff */
[----:B------:R0:W-:Y:S01]  /*4100*/  STG.E.U8 desc[UR8][R8.64], R15 ;  /* 0x0000000f08007986 */ /* 0x0001e2000c101108 */
[----:B------:R-:W-:Y:S01]  /*4110*/  IADD3.X R13, PT, PT, RZ, UR13, RZ, P5, !PT ;  /* 0x0000000dff0d7c10 */ /* 0x000fe2000affe4ff */
[----:B------:R-:W-:Y:S01]  /*4120*/  FMUL R16, R16, UR11 ;  /* 0x0000000b10107c20 */ /* 0x000fe20008400000 */
[----:B------:R-:W-:Y:S01]  /*4130*/  F2FP.SATFINITE.E4M3.F32.PACK_AB_MERGE_C R19, RZ, R22, RZ ;  /* 0x00000016ff13723e */ /* 0x000fe200048070ff */
[----:B------:R-:W-:Y:S01]  /*4140*/  STG.E.U8 desc[UR8][R10.64], R17 ;  /* 0x000000110a007986 */ /* 0x000fe2000c101108 */
[C---:B------:R-:W-:Y:S01]  /*4150*/  IADD3 R6, PT, PT, R24.reuse, 0x1a00, RZ ;  /* 0x00001a0018067810 */ /* 0x040fe20007ffe0ff */
[----:B------:R-:W-:Y:S01]  /*4160*/  FFMA R16, R49, R16, R128 ;  /* 0x0000001031107223 */ /* 0x000fe20000000080 */
[----:B------:R-:W-:Y:S01]  /*4170*/  IADD3 R18, PT, PT, R24, 0x1c00, RZ ;  /* 0x00001c0018127810 */ /* 0x000fe20007ffe0ff */
[----:B------:R1:W-:Y:S01]  /*4180*/  STG.E.U8 desc[UR8][R12.64], R19 ;  /* 0x000000130c007986 */ /* 0x0003e2000c101108 */
[----:B------:R-:W-:-:S02]  /*4190*/  IADD3 R6, P3, PT, R6, UR12, RZ ;  /* 0x0000000c06067c10 */ /* 0x000fc4000ff7e0ff */
[----:B0-----:R-:W-:Y:S01]  /*41a0*/  IADD3 R8, P4, PT, R5, UR12, RZ ;  /* 0x0000000c05087c10 */ /* 0x001fe2000ff9e0ff */
[----:B------:R-:W-:Y:S01]  /*41b0*/  FMUL R5, R14, UR11 ;  /* 0x0000000b0e057c20 */ /* 0x000fe20008400000 */
[----:B------:R-:W-:Y:S01]  /*41c0*/  FFMA R14, R51, R7, R130 ;  /* 0x00000007330e7223 */ /* 0x000fe20000000082 */
[----:B------:R-:W-:Y:S02]  /*41d0*/  IADD3.X R7, PT, PT, RZ, UR13, RZ, P3, !PT ;  /* 0x0000000dff077c10 */ /* 0x000fe40009ffe4ff */
[----:B------:R-:W-:Y:S02]  /*41e0*/  IADD3.X R9, PT, PT, RZ, UR13, RZ, P4, !PT ;  /* 0x0000000dff097c10 */ /* 0x000fe4000a7fe4ff */
[----:B------:R-:W-:Y:S01]  /*41f0*/  @P1 FMNMX R75, R75, |R14|, !PT ;  /* 0x4000000e4b4b1209 */ /* 0x000fe20007800000 */
[----:B-1----:R-:W-:Y:S01]  /*4200*/  FFMA R12, R50, R5, R129 ;  /* 0x00000005320c7223 */ /* 0x002fe20000000081 */
[----:B------:R-:W-:Y:S01]  /*4210*/  @P2 FMUL R14, R14, UR10 ;  /* 0x0000000a0e0e2c20 */ /* 0x000fe20008400000 */
[----:B------:R-:W-:-:S02]  /*4220*/  IADD3 R10, P5, PT, R18, UR12, RZ ;  /* 0x0000000c120a7c10 */ /* 0x000fc4000ffbe0ff */
[----:B------:R-:W-:Y:S02]  /*4230*/  IADD3 R17, PT, PT, R24, 0x1f00, RZ ;  /* 0x00001f0018117810 */ /* 0x000fe40007ffe0ff */
[----:B------:R-:W-:Y:S01]  /*4240*/  @P1 FMNMX R75, R75, |R12|, !PT ;  /* 0x4000000c4b4b1209 */ /* 0x000fe20007800000 */
[----:B------:R-:W-:Y:S01]  /*4250*/  @P2 FMUL R12, R12, UR10 ;  /* 0x0000000a0c0c2c20 */ /* 0x000fe20008400000 */
[----:B------:R-:W-:Y:S02]  /*4260*/  F2FP.SATFINITE.E4M3.F32.PACK_AB_MERGE_C R5, RZ, R14, RZ ;  /* 0x0000000eff05723e */ /* 0x000fe400048070ff */
        /* <DEDUP_REMOVED lines=13> */
[----:B------:R-:W-:Y:S01]  /*4340*/  IADD3.X R11, PT, PT, RZ, UR13, RZ, P5, !PT ;  /* 0x0000000dff0b7c10 */ /* 0x000fe2000affe4ff */
[----:B------:R-:W2:Y:S01]  /*4350*/  LDCU UR11, c[0x0][0x388] ;  /* 0x00007100ff0b77ac */ /* 0x000ea20008000800 */
[----:B------:R-:W-:Y:S01]  /*4360*/  FFMA R16, R46, R16, R125 ;  /* 0x000000102e107223 */ /* 0x000fe2000000007d */
[----:B------:R-:W-:-:S02]  /*4370*/  IADD3 R2, P3, PT, R2, UR12, RZ ;  /* 0x0000000c02027c10 */ /* 0x000fc4000ff7e0ff */
        /* <DEDUP_REMOVED lines=12> */
[----:B--2---:R-:W-:Y:S01]  /*4440*/  UISETP.GE.AND UP1, UPT, UR7, UR11, UPT ;  /* 0x0000000b0700728c */ /* 0x004fe2000bf26270 */
[----:B------:R-:W-:Y:S01]  /*4450*/  @P1 FMNMX R75, R75, |R16|, !PT ;  /* 0x400000104b4b1209 */ /* 0x000fe20007800000 */
[----:B------:R-:W-:Y:S01]  /*4460*/  @P2 FMUL R16, R16, UR10 ;  /* 0x0000000a10102c20 */ /* 0x000fe20008400000 */
[----:B------:R-:W-:Y:S01]  /*4470*/  IADD3 R8, PT, PT, R24, 0x2000, RZ ;  /* 0x0000200018087810 */ /* 0x000fe20007ffe0ff */
[----:B------:R0:W-:Y:S01]  /*4480*/  STG.E.U8 desc[UR8][R2.64], R9 ;  /* 0x0000000902007986 */ /* 0x0001e2000c101108 */
[----:B------:R-:W-:Y:S01]  /*4490*/  @P1 FMNMX R75, R75, |R0|, !PT ;  /* 0x400000004b4b1209 */ /* 0x000fe20007800000 */
[----:B------:R-:W-:Y:S01]  /*44a0*/  @P2 FMUL R0, R0, UR10 ;  /* 0x0000000a00002c20 */ /* 0x000fe20008400000 */
[----:B---3--:R-:W-:-:S02]  /*44b0*/  F2FP.SATFINITE.E4M3.F32.PACK_AB_MERGE_C R11, RZ, R12, RZ ;  /* 0x0000000cff0b723e */ /* 0x008fc400048070ff */
[----:B------:R-:W-:Y:S02]  /*44c0*/  IADD3.X R7, PT, PT, RZ, UR13, RZ, P5, !PT ;  /* 0x0000000dff077c10 */ /* 0x000fe4000affe4ff */
[----:B------:R-:W-:Y:S01]  /*44d0*/  F2FP.SATFINITE.E4M3.F32.PACK_AB_MERGE_C R13, RZ, R16, RZ ;  /* 0x00000010ff0d723e */ /* 0x000fe200048070ff */
[----:B------:R1:W-:Y:S01]  /*44e0*/  STG.E.U8 desc[UR8][R4.64], R11 ;  /* 0x0000000b04007986 */ /* 0x0003e2000c101108 */
[----:B------:R-:W-:Y:S01]  /*44f0*/  @P1 FMNMX R75, R75, |R90|, !PT ;  /* 0x4000005a4b4b1209 */ /* 0x000fe20007800000 */
[----:B------:R-:W-:Y:S01]  /*4500*/  @P2 FMUL R90, R90, UR10 ;  /* 0x0000000a5a5a2c20 */ /* 0x000fe20008400000 */
[----:B------:R-:W-:Y:S01]  /*4510*/  IADD3 R10, PT, PT, R24, 0x2100, RZ ;  /* 0x00002100180a7810 */ /* 0x000fe20007ffe0ff */
[----:B------:R2:W-:Y:S01]  /*4520*/  STG.E.U8 desc[UR8][R6.64], R13 ;  /* 0x0000000d06007986 */ /* 0x0005e2000c101108 */
[----:B0-----:R-:W-:Y:S01]  /*4530*/  IADD3 R2, P3, PT, R8, UR12, RZ ;  /* 0x0000000c08027c10 */ /* 0x001fe2000ff7e0ff */
[----:B------:R-:W-:Y:S01]  /*4540*/  FFMA R8, R43, R91, R122 ;  /* 0x0000005b2b087223 */ /* 0x000fe2000000007a */
[----:B------:R-:W-:-:S02]  /*4550*/  F2FP.SATFINITE.E4M3.F32.PACK_AB_MERGE_C R9, RZ, R0, RZ ;  /* 0x00000000ff09723e */ /* 0x000fc400048070ff */
[----:B------:R-:W-:Y:S02]  /*4560*/  IADD3.X R3, PT, PT, RZ, UR13, RZ, P3, !PT ;  /* 0x0000000dff037c10 */ /* 0x000fe40009ffe4ff */
[C---:B------:R-:W-:Y:S02]  /*4570*/  IADD3 R0, PT, PT, R24.reuse, 0x2300, RZ ;  /* 0x0000230018007810 */ /* 0x040fe40007ffe0ff */
[----:B------:R-:W-:Y:S01]  /*4580*/  @P1 FMNMX R75, R75, |R8|, !PT ;  /* 0x400000084b4b1209 */ /* 0x000fe20007800000 */
[----:B------:R0:W-:Y:S01]  /*4590*/  STG.E.U8 desc[UR8][R2.64], R9 ;  /* 0x0000000902007986 */ /* 0x0001e2000c101108 */
[----:B------:R-:W-:Y:S01]  /*45a0*/  IADD3 R12, PT, PT, R24, 0x2200, RZ ;  /* 0x00002200180c7810 */ /* 0x000fe20007ffe0ff */
[----:B------:R-:W-:Y:S01]  /*45b0*/  @P2 FMUL R8, R8, UR10 ;  /* 0x0000000a08082c20 */ /* 0x000fe20008400000 */
[----:B-1----:R-:W-:Y:S02]  /*45c0*/  IADD3 R4, P4, PT, R10, UR12, RZ ;  /* 0x0000000c0a047c10 */ /* 0x002fe4000ff9e0ff */
[----:B------:R-:W-:Y:S01]  /*45d0*/  @P1 FMNMX R75, R75, |R92|, !PT ;  /* 0x4000005c4b4b1209 */ /* 0x000fe20007800000 */
[----:B------:R-:W-:Y:S01]  /*45e0*/  @P2 FMUL R92, R92, UR10 ;  /* 0x0000000a5c5c2c20 */ /* 0x000fe20008400000 */
[----:B--2---:R-:W-:-:S02]  /*45f0*/  IADD3 R6, P5, PT, R12, UR12, RZ ;  /* 0x0000000c0c067c10 */ /* 0x004fc4000ffbe0ff */
[----:B------:R-:W-:Y:S02]  /*4600*/  IADD3.X R5, PT, PT, RZ, UR13, RZ, P4, !PT ;  /* 0x0000000dff057c10 */ /* 0x000fe4000a7fe4ff */
[----:B------:R-:W-:Y:S02]  /*4610*/  F2FP.SATFINITE.E4M3.F32.PACK_AB_MERGE_C R11, RZ, R90, RZ ;  /* 0x0000005aff0b723e */ /* 0x000fe400048070ff */
[----:B0-----:R-:W-:Y:S01]  /*4620*/  IADD3 R2, P3, PT, R0, UR12, RZ ;  /* 0x0000000c00027c10 */ /* 0x001fe2000ff7e0ff */
[----:B------:R-:W-:Y:S01]  /*4630*/  FFMA R0, R41, R93, R120 ;  /* 0x0000005d29007223 */ /* 0x000fe20000000078 */
[----:B------:R-:W-:Y:S01]  /*4640*/  IADD3.X R7, PT, PT, RZ, UR13, RZ, P5, !PT ;  /* 0x0000000dff077c10 */ /* 0x000fe2000affe4ff */
[----:B------:R0:W-:Y:S01]  /*4650*/  STG.E.U8 desc[UR8][R4.64], R11 ;  /* 0x0000000b04007986 */ /* 0x0001e2000c101108 */
[----:B------:R-:W-:Y:S02]  /*4660*/  F2FP.SATFINITE.E4M3.F32.PACK_AB_MERGE_C R13, RZ, R8, RZ ;  /* 0x00000008ff0d723e */ /* 0x000fe400048070ff */
[----:B------:R-:W-:Y:S01]  /*4670*/  @P1 FMNMX R75, R75, |R0|, !PT ;  /* 0x400000004b4b1209 */ /* 0x000fe20007800000 */
[----:B------:R-:W-:Y:S01]  /*4680*/  @P2 FMUL R0, R0, UR10 ;  /* 0x0000000a00002c20 */ /* 0x000fe20008400000 */
[----:B------:R-:W-:Y:S01]  /*4690*/  IADD3.X R3, PT, PT, RZ, UR13, RZ, P3, !PT ;  /* 0x0000000dff037c10 */ /* 0x000fe20009ffe4ff */
[----:B------:R1:W-:Y:S01]  /*46a0*/  STG.E.U8 desc[UR8][R6.64], R13 ;  /* 0x0000000d06007986 */ /* 0x0003e2000c101108 */
[----:B------:R-:W-:-:S02]  /*46b0*/  F2FP.SATFINITE.E4M3.F32.PACK_AB_MERGE_C R9, RZ, R92, RZ ;  /* 0x0000005cff09723e */ /* 0x000fc400048070ff */
[----:B------:R-:W-:Y:S02]  /*46c0*/  IADD3 R8, PT, PT, R24, 0x2400, RZ ;  /* 0x0000240018087810 */ /* 0x000fe40007ffe0ff */
[----:B------:R-:W-:Y:S01]  /*46d0*/  @P1 FMNMX R75, R75, |R94|, !PT ;  /* 0x4000005e4b4b1209 */ /* 0x000fe20007800000 */
[----:B------:R2:W-:Y:S01]  /*46e0*/  STG.E.U8 desc[UR8][R2.64], R9 ;  /* 0x0000000902007986 */ /* 0x0005e2000c101108 */
[----:B0-----:R-:W-:Y:S01]  /*46f0*/  F2FP.SATFINITE.E4M3.F32.PACK_AB_MERGE_C R11, RZ, R0, RZ ;  /* 0x00000000ff0b723e */ /* 0x001fe200048070ff */
[----:B------:R-:W-:Y:S01]  /*4700*/  @P2 FMUL R94, R94, UR10 ;  /* 0x0000000a5e5e2c20 */ /* 0x000fe20008400000 */
[C---:B------:R-:W-:Y:S02]  /*4710*/  IADD3 R0, PT, PT, R24.reuse, 0x2600, RZ ;  /* 0x0000260018007810 */ /* 0x040fe40007ffe0ff */
[----:B------:R-:W-:Y:S02]  /*4720*/  IADD3 R10, PT, PT, R24, 0x2500, RZ ;  /* 0x00002500180a7810 */ /* 0x000fe40007ffe0ff */
[----:B------:R-:W-:-:S02]  /*4730*/  IADD3 R4, P4, PT, R8, UR12, RZ ;  /* 0x0000000c08047c10 */ /* 0x000fc4000ff9e0ff */
[----:B-1----:R-:W-:Y:S02]  /*4740*/  IADD3 R6, P5, PT, R10, UR12, RZ ;  /* 0x0000000c0a067c10 */ /* 0x002fe4000ffbe0ff */
[----:B------:R-:W-:Y:S02]  /*4750*/  IADD3.X R5, PT, PT, RZ, UR13, RZ, P4, !PT ;  /* 0x0000000dff057c10 */ /* 0x000fe4000a7fe4ff */
[----:B--2---:R-:W-:Y:S01]  /*4760*/  IADD3 R2, P3, PT, R0, UR12, RZ ;  /* 0x0000000c00027c10 */ /* 0x004fe2000ff7e0ff */
[----:B------:R-:W-:Y:S01]  /*4770*/  FFMA R0, R39, R95, R118 ;  /* 0x0000005f27007223 */ /* 0x000fe20000000076 */
[----:B------:R-:W-:Y:S01]  /*4780*/  IADD3.X R7, PT, PT, RZ, UR13, RZ, P5, !PT ;  /* 0x0000000dff077c10 */ /* 0x000fe2000affe4ff */
[----:B------:R0:W-:Y:S01]  /*4790*/  STG.E.U8 desc[UR8][R4.64], R11 ;  /* 0x0000000b04007986 */ /* 0x0001e2000c101108 */
[----:B------:R-:W-:Y:S02]  /*47a0*/  F2FP.SATFINITE.E4M3.F32.PACK_AB_MERGE_C R13, RZ, R94, RZ ;  /* 0x0000005eff0d723e */ /* 0x000fe400048070ff */
[----:B------:R-:W-:Y:S01]  /*47b0*/  @P1 FMNMX R75, R75, |R0|, !PT ;  /* 0x400000004b4b1209 */ /* 0x000fe20007800000 */
[----:B------:R-:W-:Y:S01]  /*47c0*/  @P2 FMUL R0, R0, UR10 ;  /* 0x0000000a00002c20 */ /* 0x000fe20008400000 */
[----:B------:R-:W-:Y:S01]  /*47d0*/  IADD3 R8, PT, PT, R24, 0x2700, RZ ;  /* 0x0000270018087810 */ /* 0x000fe20007ffe0ff */
[----:B------:R-:W-:Y:S01]  /*47e0*/  STG.E.U8 desc[UR8][R6.64], R13 ;  /* 0x0000000d06007986 */ /* 0x000fe2000c101108 */
[----:B------:R-:W-:-:S02]  /*47f0*/  IADD3.X R3, PT, PT, RZ, UR13, RZ, P3, !PT ;  /* 0x0000000dff037c10 */ /* 0x000fc40009ffe4ff */
[----:B------:R-:W-:Y:S02]  /*4800*/  F2FP.SATFINITE.E4M3.F32.PACK_AB_MERGE_C R9, RZ, R0, RZ ;  /* 0x00000000ff09723e */ /* 0x000fe400048070ff */
[----:B------:R-:W-:Y:S01]  /*4810*/  @P1 FMNMX R75, R75, |R96|, !PT ;  /* 0x400000604b4b1209 */ /* 0x000fe20007800000 */
[----:B------:R-:W-:Y:S01]  /*4820*/  @P2 FMUL R96, R96, UR10 ;  /* 0x0000000a60602c20 */ /* 0x000fe20008400000 */
[----:B------:R-:W-:Y:S01]  /*4830*/  IADD3 R0, PT, PT, R24, 0x2900, RZ ;  /* 0x0000290018007810 */ /* 0x000fe20007ffe0ff */
[----:B------:R1:W-:Y:S01]  /*4840*/  STG.E.U8 desc[UR8][R2.64], R9 ;  /* 0x0000000902007986 */ /* 0x0003e2000c101108 */
[----:B0-----:R-:W-:Y:S02]  /*4850*/  IADD3 R4, P4, PT, R8, UR12, RZ ;  /* 0x0000000c08047c10 */ /* 0x001fe4000ff9e0ff */
[----:B------:R-:W-:Y:S01]  /*4860*/  @P1 FMNMX R75, R75, |R86|, !PT ;  /* 0x400000564b4b1209 */ /* 0x000fe20007800000 */
[----:B------:R-:W-:Y:S01]  /*4870*/  @P2 FMUL R86, R86, UR10 ;  /* 0x0000000a56562c20 */ /* 0x000fe20008400000 */
[----:B------:R-:W-:-:S02]  /*4880*/  IADD3.X R5, PT, PT, RZ, UR13, RZ, P4, !PT ;  /* 0x0000000dff057c10 */ /* 0x000fc4000a7fe4ff */
[----:B------:R-:W-:Y:S02]  /*4890*/  F2FP.SATFINITE.E4M3.F32.PACK_AB_MERGE_C R11, RZ, R96, RZ ;  /* 0x00000060ff0b723e */ /* 0x000fe400048070ff */
[C---:B------:R-:W-:Y:S02]  /*48a0*/  IADD3 R10, PT, PT, R24.reuse, 0x2800, RZ ;  /* 0x00002800180a7810 */ /* 0x040fe40007ffe0ff */
[----:B------:R-:W-:Y:S01]  /*48b0*/  IADD3 R8, PT, PT, R24, 0x2a00, RZ ;  /* 0x00002a0018087810 */ /* 0x000fe20007ffe0ff */
[----:B------:R0:W-:Y:S01]  /*48c0*/  STG.E.U8 desc[UR8][R4.64], R11 ;  /* 0x0000000b04007986 */ /* 0x0001e2000c101108 */
[----:B-1----:R-:W-:Y:S01]  /*48d0*/  IADD3 R2, P3, PT, R0, UR12, RZ ;  /* 0x0000000c00027c10 */ /* 0x002fe2000ff7e0ff */
[----:B------:R-:W-:Y:S01]  /*48e0*/  FFMA R0, R36, R87, R115 ;  /* 0x0000005724007223 */ /* 0x000fe20000000073 */
[----:B------:R-:W-:Y:S02]  /*48f0*/  IADD3 R6, P5, PT, R10, UR12, RZ ;  /* 0x0000000c0a067c10 */ /* 0x000fe4000ffbe0ff */
[----:B------:R-:W-:-:S02]  /*4900*/  F2FP.SATFINITE.E4M3.F32.PACK_AB_MERGE_C R13, RZ, R86, RZ ;  /* 0x00000056ff0d723e */ /* 0x000fc400048070ff */
[----:B------:R-:W-:Y:S01]  /*4910*/  @P1 FMNMX R75, R75, |R0|, !PT ;  /* 0x400000004b4b1209 */ /* 0x000fe20007800000 */
[----:B------:R-:W-:Y:S01]  /*4920*/  @P2 FMUL R0, R0, UR10 ;  /* 0x0000000a00002c20 */ /* 0x000fe20008400000 */
[----:B------:R-:W-:Y:S02]  /*4930*/  IADD3.X R7, PT, PT, RZ, UR13, RZ, P5, !PT ;  /* 0x0000000dff077c10 */ /* 0x000fe4000affe4ff */
[----:B------:R-:W-:Y:S02]  /*4940*/  IADD3.X R3, PT, PT, RZ, UR13, RZ, P3, !PT ;  /* 0x0000000dff037c10 */ /* 0x000fe40009ffe4ff */
[----:B0-----:R-:W-:Y:S01]  /*4950*/  IADD3 R4, P4, PT, R8, UR12, RZ ;  /* 0x0000000c08047c10 */ /* 0x001fe2000ff9e0ff */
[----:B------:R-:W-:Y:S01]  /*4960*/  FFMA R8, R35, R97, R114 ;  /* 0x0000006123087223 */ /* 0x000fe20000000072 */
[----:B------:R-:W-:Y:S01]  /*4970*/  F2FP.SATFINITE.E4M3.F32.PACK_AB_MERGE_C R9, RZ, R0, RZ ;  /* 0x00000000ff09723e */ /* 0x000fe200048070ff */
[----:B------:R0:W-:Y:S01]  /*4980*/  STG.E.U8 desc[UR8][R6.64], R13 ;  /* 0x0000000d06007986 */ /* 0x0001e2000c101108 */
[----:B------:R-:W-:-:S02]  /*4990*/  IADD3 R0, PT, PT, R24, 0x2c00, RZ ;  /* 0x00002c0018007810 */ /* 0x000fc40007ffe0ff */
[----:B------:R-:W-:Y:S01]  /*49a0*/  @P1 FMNMX R75, R75, |R8|, !PT ;  /* 0x400000084b4b1209 */ /* 0x000fe20007800000 */
[----:B------:R-:W-:Y:S01]  /*49b0*/  @P2 FMUL R8, R8, UR10 ;  /* 0x0000000a08082c20 */ /* 0x000fe20008400000 */
[----:B------:R1:W-:Y:S01]  /*49c0*/  STG.E.U8 desc[UR8][R2.64], R9 ;  /* 0x0000000902007986 */ /* 0x0003e2000c101108 */
[----:B------:R-:W-:Y:S02]  /*49d0*/  IADD3.X R5, PT, PT, RZ, UR13, RZ, P4, !PT ;  /* 0x0000000dff057c10 */ /* 0x000fe4000a7fe4ff */
[----:B------:R-:W-:Y:S01]  /*49e0*/  @P1 FMNMX R75, R75, |R98|, !PT ;  /* 0x400000624b4b1209 */ /* 0x000fe20007800000 */
[----:B------:R-:W-:Y:S01]  /*49f0*/  @P2 FMUL R98, R98, UR10 ;  /* 0x0000000a62622c20 */ /* 0x000fe20008400000 */
[----:B------:R-:W-:Y:S02]  /*4a00*/  F2FP.SATFINITE.E4M3.F32.PACK_AB_MERGE_C R11, RZ, R8, RZ ;  /* 0x00000008ff0b723e */ /* 0x000fe400048070ff */
[C---:B------:R-:W-:Y:S02]  /*4a10*/  IADD3 R8, PT, PT, R24.reuse, 0x2d00, RZ ;  /* 0x00002d0018087810 */ /* 0x040fe40007ffe0ff */
[----:B------:R-:W-:Y:S01]  /*4a20*/  IADD3 R10, PT, PT, R24, 0x2b00, RZ ;  /* 0x00002b00180a7810 */ /* 0x000fe20007ffe0ff */
[----:B------:R2:W-:Y:S01]  /*4a30*/  STG.E.U8 desc[UR8][R4.64], R11 ;  /* 0x0000000b04007986 */ /* 0x0005e2000c101108 */
[----:B0-----:R-:W-:-:S02]  /*4a40*/  F2FP.SATFINITE.E4M3.F32.PACK_AB_MERGE_C R13, RZ, R98, RZ ;  /* 0x00000062ff0d723e */ /* 0x001fc400048070ff */
[----:B-1----:R-:W-:Y:S01]  /*4a50*/  IADD3 R2, P3, PT, R0, UR12, RZ ;  /* 0x0000000c00027c10 */ /* 0x002fe2000ff7e0ff */
[----:B------:R-:W-:Y:S01]  /*4a60*/  FFMA R0, R33, R99, R112 ;  /* 0x0000006321007223 */ /* 0x000fe20000000070 */
[----:B------:R-:W-:Y:S02]  /*4a70*/  IADD3 R6, P5, PT, R10, UR12, RZ ;  /* 0x0000000c0a067c10 */ /* 0x000fe4000ffbe0ff */
[----:B------:R-:W-:Y:S02]  /*4a80*/  IADD3.X R3, PT, PT, RZ, UR13, RZ, P3, !PT ;  /* 0x0000000dff037c10 */ /* 0x000fe40009ffe4ff */
[----:B------:R-:W-:Y:S01]  /*4a90*/  @P1 FMNMX R75, R75, |R0|, !PT ;  /* 0x400000004b4b1209 */ /* 0x000fe20007800000 */
[----:B------:R-:W-:Y:S01]  /*4aa0*/  @P2 FMUL R0, R0, UR10 ;  /* 0x0000000a00002c20 */ /* 0x000fe20008400000 */
[----:B------:R-:W-:Y:S02]  /*4ab0*/  IADD3.X R7, PT, PT, RZ, UR13, RZ, P5, !PT ;  /* 0x0000000dff077c10 */ /* 0x000fe4000affe4ff */
[----:B--2---:R-:W-:Y:S01]  /*4ac0*/  IADD3 R4, P4, PT, R8, UR12, RZ ;  /* 0x0000000c08047c10 */ /* 0x004fe2000ff9e0ff */
[----:B------:R-:W-:Y:S01]  /*4ad0*/  FFMA R8, R31, R101, R110 ;  /* 0x000000651f087223 */ /* 0x000fe2000000006e */
[----:B------:R-:W-:Y:S01]  /*4ae0*/  @P1 FMNMX R75, R75, |R100|, !PT ;  /* 0x400000644b4b1209 */ /* 0x000fe20007800000 */
[----:B------:R-:W-:Y:S01]  /*4af0*/  @P2 FMUL R100, R100, UR10 ;  /* 0x0000000a64642c20 */ /* 0x000fe20008400000 */
[----:B------:R-:W-:Y:S01]  /*4b00*/  F2FP.SATFINITE.E4M3.F32.PACK_AB_MERGE_C R9, RZ, R0, RZ ;  /* 0x00000000ff09723e */ /* 0x000fe200048070ff */
[----:B------:R0:W-:Y:S01]  /*4b10*/  STG.E.U8 desc[UR8][R6.64], R13 ;  /* 0x0000000d06007986 */ /* 0x0001e2000c101108 */
[----:B------:R-:W-:Y:S01]  /*4b20*/  @P1 FMNMX R75, R75, |R8|, !PT ;  /* 0x400000084b4b1209 */ /* 0x000fe20007800000 */
[----:B------:R-:W-:Y:S01]  /*4b30*/  @P2 FMUL R8, R8, UR10 ;  /* 0x0000000a08082c20 */ /* 0x000fe20008400000 */
[C---:B------:R-:W-:Y:S01]  /*4b40*/  IADD3 R0, PT, PT, R24.reuse, 0x2f00, RZ ;  /* 0x00002f0018007810 */ /* 0x040fe20007ffe0ff */
[----:B------:R1:W-:Y:S01]  /*4b50*/  STG.E.U8 desc[UR8][R2.64], R9 ;  /* 0x0000000902007986 */ /* 0x0003e2000c101108 */
[----:B------:R-:W-:-:S02]  /*4b60*/  IADD3 R10, PT, PT, R24, 0x2e00, RZ ;  /* 0x00002e00180a7810 */ /* 0x000fc40007ffe0ff */
[----:B------:R-:W-:Y:S02]  /*4b70*/  IADD3.X R5, PT, PT, RZ, UR13, RZ, P4, !PT ;  /* 0x0000000dff057c10 */ /* 0x000fe4000a7fe4ff */
[----:B------:R-:W-:Y:S02]  /*4b80*/  F2FP.SATFINITE.E4M3.F32.PACK_AB_MERGE_C R11, RZ, R100, RZ ;  /* 0x00000064ff0b723e */ /* 0x000fe400048070ff */
[----:B------:R-:W-:Y:S01]  /*4b90*/  @P1 FMNMX R75, R75, |R84|, !PT ;  /* 0x400000544b4b1209 */ /* 0x000fe20007800000 */
[----:B------:R-:W-:Y:S01]  /*4ba0*/  @P2 FMUL R84, R84, UR10 ;  /* 0x0000000a54542c20 */ /* 0x000fe20008400000 */
[----:B0-----:R-:W-:Y:S01]  /*4bb0*/  F2FP.SATFINITE.E4M3.F32.PACK_AB_MERGE_C R13, RZ, R8, RZ ;  /* 0x00000008ff0d723e */ /* 0x001fe200048070ff */
[----:B------:R0:W-:Y:S01]  /*4bc0*/  STG.E.U8 desc[UR8][R4.64], R11 ;  /* 0x0000000b04007986 */ /* 0x0001e2000c101108 */
[----:B------:R-:W-:Y:S02]  /*4bd0*/  IADD3 R8, PT, PT, R24, 0x3000, RZ ;  /* 0x0000300018087810 */ /* 0x000fe40007ffe0ff */
[----:B-1----:R-:W-:Y:S01]  /*4be0*/  IADD3 R2, P3, PT, R0, UR12, RZ ;  /* 0x0000000c00027c10 */ /* 0x002fe2000ff7e0ff */
[----:B------:R-:W-:Y:S01]  /*4bf0*/  FFMA R0, R29, R85, R108 ;  /* 0x000000551d007223 */ /* 0x000fe2000000006c */
[----:B------:R-:W-:-:S02]  /*4c00*/  IADD3 R6, P5, PT, R10, UR12, RZ ;  /* 0x0000000c0a067c10 */ /* 0x000fc4000ffbe0ff */
[----:B------:R-:W-:Y:S02]  /*4c10*/  IADD3 R24, PT, PT, R24, 0x3100, RZ ;  /* 0x0000310018187810 */ /* 0x000fe40007ffe0ff */
[----:B------:R-:W-:Y:S02]  /*4c20*/  IADD3.X R7, PT, PT, RZ, UR13, RZ, P5, !PT ;  /* 0x0000000dff077c10 */ /* 0x000fe4000affe4ff */
[----:B------:R-:W-:Y:S01]  /*4c30*/  @P1 FMNMX R75, R75, |R0|, !PT ;  /* 0x400000004b4b1209 */ /* 0x000fe20007800000 */
[----:B------:R-:W-:Y:S01]  /*4c40*/  @P2 FMUL R0, R0, UR10 ;  /* 0x0000000a00002c20 */ /* 0x000fe20008400000 */
[----:B0-----:R-:W-:Y:S01]  /*4c50*/  IADD3 R4, P4, PT, R8, UR12, RZ ;  /* 0x0000000c08047c10 */ /* 0x001fe2000ff9e0ff */
[----:B------:R-:W-:Y:S01]  /*4c60*/  FFMA R8, R28, R103, R107 ;  /* 0x000000671c087223 */ /* 0x000fe2000000006b */
[----:B------:R0:W-:Y:S01]  /*4c70*/  STG.E.U8 desc[UR8][R6.64], R13 ;  /* 0x0000000d06007986 */ /* 0x0001e2000c101108 */
[----:B------:R-:W-:Y:S02]  /*4c80*/  IADD3.X R3, PT, PT, RZ, UR13, RZ, P3, !PT ;  /* 0x0000000dff037c10 */ /* 0x000fe40009ffe4ff */
[----:B------:R-:W-:-:S02]  /*4c90*/  F2FP.SATFINITE.E4M3.F32.PACK_AB_MERGE_C R9, RZ, R84, RZ ;  /* 0x00000054ff09723e */ /* 0x000fc400048070ff */
[----:B------:R-:W-:Y:S01]  /*4ca0*/  @P1 FMNMX R75, R75, |R8|, !PT ;  /* 0x400000084b4b1209 */ /* 0x000fe20007800000 */
[----:B------:R-:W-:Y:S01]  /*4cb0*/  @P2 FMUL R8, R8, UR10 ;  /* 0x0000000a08082c20 */ /* 0x000fe20008400000 */
[----:B------:R-:W-:Y:S01]  /*4cc0*/  IADD3.X R5, PT, PT, RZ, UR13, RZ, P4, !PT ;  /* 0x0000000dff057c10 */ /* 0x000fe2000a7fe4ff */
[----:B------:R1:W-:Y:S01]  /*4cd0*/  STG.E.U8 desc[UR8][R2.64], R9 ;  /* 0x0000000902007986 */ /* 0x0003e2000c101108 */
[----:B------:R-:W-:Y:S02]  /*4ce0*/  F2FP.SATFINITE.E4M3.F32.PACK_AB_MERGE_C R11, RZ, R0, RZ ;  /* 0x00000000ff0b723e */ /* 0x000fe400048070ff */
[----:B0-----:R-:W-:Y:S02]  /*4cf0*/  IADD3 R6, P5, PT, R24, UR12, RZ ;  /* 0x0000000c18067c10 */ /* 0x001fe4000ffbe0ff */
[----:B------:R-:W-:Y:S01]  /*4d00*/  F2FP.SATFINITE.E4M3.F32.PACK_AB_MERGE_C R13, RZ, R8, RZ ;  /* 0x00000008ff0d723e */ /* 0x000fe200048070ff */
[----:B------:R1:W-:Y:S01]  /*4d10*/  STG.E.U8 desc[UR8][R4.64], R11 ;  /* 0x0000000b04007986 */ /* 0x0003e2000c101108 */
[----:B------:R-:W-:-:S05]  /*4d20*/  IADD3.X R7, PT, PT, RZ, UR13, RZ, P5, !PT ;  /* 0x0000000dff077c10 */ /* 0x000fca000affe4ff */
[----:B------:R1:W-:Y:S01]  /*4d30*/  STG.E.U8 desc[UR8][R6.64], R13 ;  /* 0x0000000d06007986 */ /* 0x0003e2000c101108 */
[----:B------:R-:W-:Y:S05]  /*4d40*/  BRA.U !UP1, `(.L_x_10627) ;  /* 0xffffffbd09887547 */ /* 0x000fea000b83ffff */
.L_x_10609:
        /* <DEDUP_REMOVED lines=8> */
[----:B-1----:R-:W-:Y:S02]  /*4dd0*/  @!P0 MOV R7, 0x400 ;  /* 0x0000040000078802 */ /* 0x002fe40000000f00 */
[----:B------:R-:W-:-:S04]  /*4de0*/  @!P0 SHF.R.U32.HI R6, RZ, 0x3, R147 ;  /* 0x00000003ff068819 */ /* 0x000fc80000011693 */
[----:B------:R-:W-:Y:S02]  /*4df0*/  @!P0 LOP3.LUT R6, R6, 0x7c, RZ, 0xc0, !PT ;  /* 0x0000007c06068812 */ /* 0x000fe400078ec0ff */
[----:B0-----:R-:W-:-:S05]  /*4e00*/  FMNMX R0, R0, R75, !PT ;  /* 0x0000004b00007209 */ /* 0x001fca0007800000 */
[----:B------:R-:W0:Y:S01]  /*4e10*/  SHFL.DOWN PT, R3, R0, 0x8, 0x1f ;  /* 0x09001f0000037f89 */ /* 0x000e2200000e0000 */
[----:B--2---:R-:W-:-:S04]  /*4e20*/  @!P0 LEA R7, R8, R7, 0x18 ;  /* 0x0000000708078211 */ /* 0x004fc800078ec0ff */
        /* <DEDUP_REMOVED lines=24> */
.L_x_10635:
[----:B------:R-:W-:Y:S02]  /*4fb0*/  ISETP.NE.AND P0, PT, R147, RZ, PT ;  /* 0x000000ff9300720c */ /* 0x000fe40003f05270 */
[----:B-1----:R-:W-:-:S11]  /*4fc0*/  FMNMX R5, R3, R2, !PT ;  /* 0x0000000203057209 */ /* 0x002fd60007800000 */
[----:B------:R-:W-:Y:S05]  /*4fd0*/  @P0 BRA `(.L_x_10629) ;  /* 0x0000000000080947 */ /* 0x000fea0003800000 */
[----:B0-----:R-:W0:Y:S02]  /*4fe0*/  LDC.64 R2, c[0x0][0x3f8] ;  /* 0x0000fe00ff027b82 */ /* 0x001e240000000a00 */
[----:B0-----:R1:W-:Y:S02]  /*4ff0*/  REDG.E.MAX.S32.STRONG.GPU desc[UR8][R2.64], R5 ;  /* 0x000000050200798e */ /* 0x0013e4000d12e308 */
.L_x_10629:
[----:B------:R-:W-:Y:S05]  /*5000*/  BSYNC B0 ;  /* 0x0000000000007941 */ /* 0x000fea0003800000 */
.L_x_10628:
        /* <DEDUP_REMOVED lines=12> */
[----:B01----:R-:W-:Y:S05]  /*50d0*/  CALL.REL.NOINC `($__internal_176_$__cuda_sm20_rcp_rn_f32_slowpath) ;  /* 0x00000000005c7944 */ /* 0x003fea0003c00000 */
[----:B------:R-:W-:Y:S05]  /*50e0*/  BRA `(.L_x_10632) ;  /* 0x0000000000147947 */ /* 0x000fea0003800000 */
.L_x_10631:
[----:B------:R-:W2:Y:S01]  /*50f0*/  MUFU.RCP R151, UR10 ;  /* 0x0000000a00977d08 */ /* 0x000ea20008001000 */
[----:B------:R-:W-:-:S05]  /*5100*/  MOV R0, UR10 ;  /* 0x0000000a00007c02 */ /* 0x000fca0008000f00 */
[----:B--2---:R-:W-:-:S04]  /*5110*/  FFMA R0, R151, R0, -1 ;  /* 0xbf80000097007423 */ /* 0x004fc80000000000 */
[----:B------:R-:W-:-:S04]  /*5120*/  FADD.FTZ R0, -R0, -RZ ;  /* 0x800000ff00007221 */ /* 0x000fc80000010100 */
[----:B------:R-:W-:-:S07]  /*5130*/  FFMA R151, R151, R0, R151 ;  /* 0x0000000097977223 */ /* 0x000fce0000000097 */
.L_x_10632:
[----:B01----:R-:W0:Y:S02]  /*5140*/  LDC.64 R2, c[0x0][0x3f0] ;  /* 0x0000fc00ff027b82 */ /* 0x003e240000000a00 */
[----:B0-----:R-:W-:Y:S01]  /*5150*/  STG.E desc[UR8][R2.64], R151 ;  /* 0x0000009702007986 */ /* 0x001fe2000c101908 */
[----:B------:R-:W-:Y:S05]  /*5160*/  EXIT ;  /* 0x000000000000794d */ /* 0x000fea0003800000 */
.L_x_10630:
[----:B------:R-:W-:Y:S02]  /*5170*/  MOV R5, 0x2 ;  /* 0x0000000200057802 */ /* 0x000fe40000000f00 */
[----:B------:R-:W-:Y:S02]  /*5180*/  MOV R7, 0x1f ;  /* 0x0000001f00077802 */ /* 0x000fe40000000f00 */
[----:B------:R-:W-:-:S07]  /*5190*/  MOV R4, 0xffffffff ;  /* 0xffffffff00047802 */ /* 0x000fce0000000f00 */
[----:B01----:R-:W-:Y:S05]  /*51a0*/  WARPSYNC.COLLECTIVE R4, `(.L_x_10633) ;  /* 0x0000000004087348 */ /* 0x003fea0003c00000 */
[----:B01----:R0:W1:Y:S02]  /*51b0*/  SHFL.DOWN P0, R2, R0, R5, R7 ;  /* 0x0800000500027389 */ /* 0x0030640000000007 */
[----:B01----:R-:W-:Y:S05]  /*51c0*/  ENDCOLLECTIVE ;  /* 0x000000000000791b */ /* 0x003fea0003800000 */
.L_x_10633:
[----:B------:R-:W-:Y:S02]  /*51d0*/  MOV R5, 0x1 ;  /* 0x0000000100057802 */ /* 0x000fe40000000f00 */
[----:B------:R-:W-:-:S04]  /*51e0*/  MOV R3, R2 ;  /* 0x0000000200037202 */ /* 0x000fc80000000f00 */
[----:B------:R-:W-:-:S04]  /*51f0*/  FMNMX R3, R3, R0, !PT ;  /* 0x0000000003037209 */ /* 0x000fc80007800000 */
[----:B------:R-:W-:-:S07]  /*5200*/  MOV R0, R3 ;  /* 0x0000000300007202 */ /* 0x000fce0000000f00 */
[----:B------:R-:W-:Y:S05]  /*5210*/  WARPSYNC.COLLECTIVE R4, `(.L_x_10634) ;  /* 0x0000000004087348 */ /* 0x000fea0003c00000 */
[----:B------:R0:W1:Y:S02]  /*5220*/  SHFL.DOWN P0, R2, R0, R5, R7 ;  /* 0x0800000500027389 */ /* 0x0000640000000007 */
[----:B01----:R-:W-:Y:S05]  /*5230*/  ENDCOLLECTIVE ;  /* 0x000000000000791b */ /* 0x003fea0003800000 */
.L_x_10634:
[----:B------:R-:W-:Y:S05]  /*5240*/  BRA `(.L_x_10635) ;  /* 0xfffffffc00587947 */ /* 0x000fea000383ffff */
        .weak           $__internal_176_$__cuda_sm20_rcp_rn_f32_slowpath
        .type           $__internal_176_$__cuda_sm20_rcp_rn_f32_slowpath,@function
        .size           $__internal_176_$__cuda_sm20_rcp_rn_f32_slowpath,(.L_x_13044 - $__internal_176_$__cuda_sm20_rcp_rn_f32_slowpath)
$__internal_176_$__cuda_sm20_rcp_rn_f32_slowpath:
        /* <DEDUP_REMOVED lines=15> */
.L_x_10637:
        /* <DEDUP_REMOVED lines=33> */
.L_x_10639:
[----:B------:R-:W0:Y:S02]  /*5550*/  MUFU.RCP R82, R82 ;  /* 0x0000005200527308 */ /* 0x000e240000001000 */
.L_x_10638:
[----:B------:R-:W-:Y:S05]  /*5560*/  BSYNC B1 ;  /* 0x0000000000017941 */ /* 0x000fea0003800000 */
.L_x_10636:
[----:B0-----:R-:W-:Y:S02]  /*5570*/  MOV R151, R82 ;  /* 0x0000005200977202 */ /* 0x001fe40000000f00 */
[----:B------:R-:W-:Y:S01]  /*5580*/  MOV R82, R83 ;  /* 0x0000005300527202 */ /* 0x000fe20000000f00 */
[----:B------:R-:W-:-:S04]  /*5590*/  HFMA2 R83, -RZ, RZ, 0, 0 ;  /* 0x00000000ff537431 */ /* 0x000fc800000001ff */
[----:B------:R-:W-:Y:S05]  /*55a0*/  RET.REL.NODEC R82 `(_ZN18transformer_engine13normalization19ln_fwd_tuned_kernelINS0_13Kernel_traitsIff13__nv_fp8_e4m3fjLj12800ELj2ELj1ELj4ELj4ENS0_18Kernel_traits_baseILj12800EffS3_fjLj128EEEEEEEvNS0_19ForwardKernelParamsE) ;  /* 0xffffffa852947950 */ /* 0x000fea0003c3ffff */
.L_x_10640:
        /* <DEDUP_REMOVED lines=13> */
.L_x_13044:


//--------------------- .text._ZN18transformer_engine13normalization19ln_fwd_tuned_kernelINS0_13Kernel_traitsIff13__nv_fp8_e4m3fjLj12288ELj2ELj1ELj4ELj16ENS0_18Kernel_traits_baseILj12288EffS3_fjLj128EEEEEEEvNS0_19ForwardKernelParamsE --------------------------
	.section	.text._ZN18transformer_engine13normalization19ln_fwd_tuned_kernelINS0_13Kernel_traitsIff13__nv_fp8_e4m3fjLj12288ELj2ELj1ELj4ELj16ENS0_18Kernel_traits_baseILj12288EffS3_fjLj128EEEEEEEvNS0_19ForwardKernelParamsE,"ax",@progbits
	.align	128
        .global         _ZN18transformer_engine13normalization19ln_fwd_tuned_kernelINS0_13Kernel_traitsIff13__nv_fp8_e4m3fjLj12288ELj2ELj1ELj4ELj16ENS0_18Kernel_traits_baseILj12288EffS3_fjLj128EEEEEEEvNS0_19ForwardKernelParamsE
        .type           _ZN18transformer_engine13normalization19ln_fwd_tuned_kernelINS0_13Kernel_traitsIff13__nv_fp8_e4m3fjLj12288ELj2ELj1ELj4ELj16ENS0_18Kernel_traits_baseILj12288EffS3_fjLj128EEEEEEEvNS0_19ForwardKernelParamsE,@function
        .size           _ZN18transformer_engine13normalization19ln_fwd_tuned_kernelINS0_13Kernel_traitsIff13__nv_fp8_e4m3fjLj12288ELj2ELj1ELj4ELj16ENS0_18Kernel_traits_baseILj12288EffS3_fjLj128EEEEEEEvNS0_19ForwardKernelParamsE,(.L_x_13045 - _ZN18transformer_engine13normalization19ln_fwd_tuned_kernelINS0_13Kernel_traitsIff13__nv_fp8_e4m3fjLj12288ELj2ELj1ELj4ELj16ENS0_18Kernel_traits_baseILj12288EffS3_fjLj128EEEEEEEvNS0_19ForwardKernelParamsE)
        .other          _ZN18transformer_engine13normalization19ln_fwd_tuned_kernelINS0_13Kernel_traitsIff13__nv_fp8_e4m3fjLj12288ELj2ELj1ELj4ELj16ENS0_18Kernel_traits_baseILj12288EffS3_fjLj128EEEEEEEvNS0_19ForwardKernelParamsE,@"STO_CUDA_ENTRY STV_DEFAULT"
_ZN18transformer_engine13normalization19ln_fwd_tuned_kernelINS0_13Kernel_traitsIff13__nv_fp8_e4m3fjLj12288ELj2ELj1ELj4ELj16ENS0_18Kernel_traits_baseILj12288EffS3_fjLj128EEEEEEEvNS0_19ForwardKernelParamsE:
.text._ZN18transformer_engine13normalization19ln_fwd_tuned_kernelINS0_13Kernel_traitsIff13__nv_fp8_e4m3fjLj12288ELj2ELj1ELj4ELj16ENS0_18Kernel_traits_baseILj12288EffS3_fjLj128EEEEEEEvNS0_19ForwardKernelParamsE:
        /* <DEDUP_REMOVED lines=107> */
.L_x_10659:
        /* <DEDUP_REMOVED lines=209> */
.L_x_10643:
[----:B------:R-:W-:Y:S05]  /*13c0*/  BSYNC.RECONVERGENT B0 ;  /* 0x0000000000007941 */ /* 0x000fea0003800200 */
.L_x_10642:
        /* <DEDUP_REMOVED lines=13> */
.L_x_10645:
[----:B------:R-:W-:Y:S05]  /*14a0*/  BSYNC.RECONVERGENT B0 ;  /* 0x0000000000007941 */ /* 0x000fea0003800200 */
.L_x_10644:
        /* <DEDUP_REMOVED lines=12> */
[----:B-----5:R-:W-:Y:S05]  /*1570*/  CALL.REL.NOINC `($__internal_177_$__cuda_sm20_rcp_rn_f32_slowpath) ;  /* 0x0000004000247944 */ /* 0x020fea0003c00000 */
[----:B------:R-:W-:Y:S05]  /*1580*/  BRA `(.L_x_10648) ;  /* 0x0000000000107947 */ /* 0x000fea0003800000 */
.L_x_10647:
[----:B------:R-:W0:Y:S02]  /*1590*/  MUFU.RCP R165, R160 ;  /* 0x000000a000a57308 */ /* 0x000e240000001000 */
[----:B0-----:R-:W-:-:S04]  /*15a0*/  FFMA R0, R160, R165, -1 ;  /* 0xbf800000a0007423 */ /* 0x001fc800000000a5 */
[----:B------:R-:W-:-:S04]  /*15b0*/  FADD.FTZ R0, -R0, -RZ ;  /* 0x800000ff00007221 */ /* 0x000fc80000010100 */
[----:B------:R-:W-:-:S07]  /*15c0*/  FFMA R165, R165, R0, R165 ;  /* 0x00000000a5a57223 */ /* 0x000fce00000000a5 */
.L_x_10648:
[----:B------:R-:W-:Y:S05]  /*15d0*/  BSYNC.RECONVERGENT B0 ;  /* 0x0000000000007941 */ /* 0x000fea0003800200 */
.L_x_10646:
        /* <DEDUP_REMOVED lines=20> */
[----:B-----5:R-:W-:Y:S05]  /*1720*/  CALL.REL.NOINC `($__internal_177_$__cuda_sm20_rcp_rn_f32_slowpath) ;  /* 0x0000003c00b87944 */ /* 0x020fea0003c00000 */
[----:B------:R-:W-:Y:S05]  /*1730*/  BRA `(.L_x_10651) ;  /* 0x0000000000107947 */ /* 0x000fea0003800000 */
.L_x_10650:
[----:B------:R-:W0:Y:S02]  /*1740*/  MUFU.RCP R165, R6 ;  /* 0x0000000600a57308 */ /* 0x000e240000001000 */
[----:B0-----:R-:W-:-:S04]  /*1750*/  FFMA R0, R6, R165, -1 ;  /* 0xbf80000006007423 */ /* 0x001fc800000000a5 */
[----:B------:R-:W-:-:S04]  /*1760*/  FADD.FTZ R0, -R0, -RZ ;  /* 0x800000ff00007221 */ /* 0x000fc80000010100 */
[----:B------:R-:W-:-:S07]  /*1770*/  FFMA R165, R165, R0, R165 ;  /* 0x00000000a5a57223 */ /* 0x000fce00000000a5 */
.L_x_10651:
[----:B------:R-:W-:Y:S05]  /*1780*/  BSYNC.RECONVERGENT B0 ;  /* 0x0000000000007941 */ /* 0x000fea0003800200 */
.L_x_10649:
        /* <DEDUP_REMOVED lines=62> */
.L_x_10653:
[----:B------:R-:W2:Y:S04]  /*1b70*/  LDG.E.STRONG.GPU R0, desc[UR10][R154.64] ;  /* 0x0000000a9a007981 */ /* 0x000ea8000c1ef900 */
[----:B--2---:R-:W-:Y:S01]  /*1b80*/  CCTL.IVALL ;  /* 0x00000000ff00798f */ /* 0x004fe20002000000 */
[----:B------:R-:W-:Y:S05]  /*1b90*/  YIELD ;  /* 0x0000000000007946 */ /* 0x000fea0003800000 */
[----:B------:R-:W-:-:S13]  /*1ba0*/  ISETP.NE.AND P2, PT, R0, R157, PT ;  /* 0x0000009d0000720c */ /* 0x000fda0003f45270 */
[----:B------:R-:W-:Y:S05]  /*1bb0*/  @P2 BRA `(.L_x_10653) ;  /* 0xfffffffc00ec2947 */ /* 0x000fea000383ffff */
.L_x_10652:
        /* <DEDUP_REMOVED lines=18> */
[----:B012--5:R-:W-:Y:S05]  /*1ce0*/  CALL.REL.NOINC `($__internal_177_$__cuda_sm20_rcp_rn_f32_slowpath) ;  /* 0x0000003800487944 */ /* 0x027fea0003c00000 */
[----:B------:R-:W-:Y:S05]  /*1cf0*/  BRA `(.L_x_10656) ;  /* 0x0000000000107947 */ /* 0x000fea0003800000 */
.L_x_10655:
[----:B------:R-:W3:Y:S02]  /*1d00*/  MUFU.RCP R165, R6 ;  /* 0x0000000600a57308 */ /* 0x000ee40000001000 */
[----:B---3--:R-:W-:-:S04]  /*1d10*/  FFMA R0, R6, R165, -1 ;  /* 0xbf80000006007423 */ /* 0x008fc800000000a5 */
[----:B------:R-:W-:-:S04]  /*1d20*/  FADD.FTZ R0, -R0, -RZ ;  /* 0x800000ff00007221 */ /* 0x000fc80000010100 */
[----:B------:R-:W-:-:S07]  /*1d30*/  FFMA R165, R165, R0, R165 ;  /* 0x00000000a5a57223 */ /* 0x000fce00000000a5 */
.L_x_10656:
[----:B------:R-:W-:Y:S05]  /*1d40*/  BSYNC.RECONVERGENT B0 ;  /* 0x0000000000007941 */ /* 0x000fea0003800200 */
.L_x_10654:
        /* <DEDUP_REMOVED lines=50> */
[----:B------:R-:W-:Y:S01]  /*2070*/  FMUL R104, R113, UR5 ;  /* 0x0000000571687c20 */ /* 0x000fe20008400000 */
[----:B------:R-:W-:Y:S01]  /*2080*/  FMUL R113, R116, UR5 ;  /* 0x0000000574717c20 */ /* 0x000fe20008400000 */
[----:B------:R-:W-:Y:S01]  /*2090*/  FMUL R108, R117, UR5 ;  /* 0x00000005756c7c20 */ /* 0x000fe20008400000 */
[----:B-1----:R-:W-:Y:S01]  /*20a0*/  ISETP.NE.AND P1, PT, RZ, UR6, PT ;  /* 0x00000006ff007c0c */ /* 0x002fe2000bf25270 */
[----:B------:R-:W-:Y:S01]  /*20b0*/  FADD R121, R121, -UR8 ;  /* 0x8000000879797e21 */ /* 0x000fe20008000000 */
[----:B------:R-:W-:Y:S01]  /*20c0*/  FMUL R117, R120, UR5 ;  /* 0x0000000578757c20 */ /* 0x000fe20008400000 */
[----:B-----5:R-:W-:Y:S01]  /*20d0*/  FFMA R109, R16, R109, R64 ;  /* 0x0000006d106d7223 */ /* 0x020fe20000000040 */
        /* <DEDUP_REMOVED lines=19> */
[----:B------:R-:W-:Y:S01]  /*2210*/  FADD R128, R128, -UR8 ;  /* 0x8000000880807e21 */ /* 0x000fe20008000000 */
[----:B------:R-:W-:Y:S01]  /*2220*/  F2FP.SATFINITE.E4M3.F32.PACK_AB_MERGE_C R113, RZ, R113, RZ ;  /* 0x00000071ff71723e */ /* 0x000fe200048070ff */
[----:B------:R-:W-:Y:S01]  /*2230*/  FADD R132, R132, -UR8 ;  /* 0x8000000884847e21 */ /* 0x000fe20008000000 */
        /* <DEDUP_REMOVED lines=8> */
[----:B------:R-:W-:Y:S01]  /*22c0*/  F2FP.SATFINITE.E4M3.F32.PACK_AB_MERGE_C R104, RZ, R112, RZ ;  /* 0x00000070ff68723e */ /* 0x000fe200048070ff */
[----:B------:R-:W-:Y:S01]  /*22d0*/  FADD R137, R137, -UR8 ;  /* 0x8000000889897e21 */ /* 0x000fe20008000000 */
[----:B------:R-:W-:Y:S01]  /*22e0*/  LOP3.LUT R105, R105, 0xff, RZ, 0xc0, !PT ;  /* 0x000000ff69697812 */ /* 0x000fe200078ec0ff */
[----:B------:R-:W-:Y:S01]  /*22f0*/  FMUL R112, R125, UR5 ;  /* 0x000000057d707c20 */ /* 0x000fe20008400000 */
[----:B------:R-:W-:Y:S01]  /*2300*/  LOP3.LUT R113, R113, 0xff, RZ, 0xc0, !PT ;  /* 0x000000ff71717812 */ /* 0x000fe200078ec0ff */
[----:B------:R-:W-:Y:S01]  /*2310*/  FMUL R121, R136, UR5 ;  /* 0x0000000588797c20 */ /* 0x000fe20008400000 */
[----:B------:R-:W-:Y:S01]  /*2320*/  F2FP.SATFINITE.E4M3.F32.PACK_AB_MERGE_C R116, RZ, R116, RZ ;  /* 0x00000074ff74723e */ /* 0x000fe200048070ff */
[----:B------:R-:W-:Y:S01]  /*2330*/  FFMA R112, R29, R112, R77 ;  /* 0x000000701d707223 */ /* 0x000fe2000000004d */
[----:B------:R-:W-:Y:S01]  /*2340*/  LOP3.LUT R117, R117, 0xff, RZ, 0xc0, !PT ;  /* 0x000000ff75757812 */ /* 0x000fe200078ec0ff */
[----:B------:R-:W-:Y:S01]  /*2350*/  FFMA R121, R40, R121, R88 ;  /* 0x0000007928797223 */ /* 0x000fe20000000058 */
[----:B------:R-:W-:Y:S01]  /*2360*/  LEA R108, R108, R109, 0x8 ;  /* 0x0000006d6c6c7211 */ /* 0x000fe200078e40ff */
[----:B------:R-:W-:Y:S01]  /*2370*/  FMUL R109, R124, UR5 ;  /* 0x000000057c6d7c20 */ /* 0x000fe20008400000 */
[----:B------:R-:W-:Y:S01]  /*2380*/  LEA R105, R6, R105, 0x8 ;  /* 0x0000006906697211 */ /* 0x000fe200078e40ff */
[----:B------:R-:W-:Y:S01]  /*2390*/  FMUL R124, R133, UR5 ;  /* 0x00000005857c7c20 */ /* 0x000fe20008400000 */
[----:B------:R-:W-:Y:S01]  /*23a0*/  LEA R104, R104, R113, 0x8 ;  /* 0x0000007168687211 */ /* 0x000fe200078e40ff */
[----:B------:R-:W-:Y:S01]  /*23b0*/  FMUL R113, R128, UR5 ;  /* 0x0000000580717c20 */ /* 0x000fe20008400000 */
[----:B------:R-:W-:Y:S01]  /*23c0*/  LEA R6, R116, R117, 0x8 ;  /* 0x0000007574067211 */ /* 0x000fe200078e40ff */
[----:B------:R-:W-:Y:S01]  /*23d0*/  FMUL R117, R132, UR5 ;  /* 0x0000000584757c20 */ /* 0x000fe20008400000 */
[----:B------:R-:W-:Y:S01]  /*23e0*/  FFMA R109, R28, R109, R76 ;  /* 0x0000006d1c6d7223 */ /* 0x000fe2000000004c */
[----:B------:R-:W-:Y:S01]  /*23f0*/  FMUL R116, R129, UR5 ;  /* 0x0000000581747c20 */ /* 0x000fe20008400000 */
[----:B------:R-:W-:Y:S01]  /*2400*/  FFMA R113, R32, R113, R80 ;  /* 0x0000007120717223 */ /* 0x000fe20000000050 */
[----:B------:R-:W-:Y:S01]  /*2410*/  FFMA R120, R36, R117, R84 ;  /* 0x0000007524787223 */ /* 0x000fe20000000054 */
[----:B------:R-:W-:Y:S01]  /*2420*/  FMUL R128, R137, UR5 ;  /* 0x0000000589807c20 */ /* 0x000fe20008400000 */
[----:B------:R-:W-:Y:S01]  /*2430*/  @P1 FMUL R109, R109, UR13 ;  /* 0x0000000d6d6d1c20 */ /* 0x000fe20008400000 */
[----:B------:R-:W-:Y:S01]  /*2440*/  FFMA R116, R33, R116, R81 ;  /* 0x0000007421747223 */ /* 0x000fe20000000051 */
[----:B------:R-:W-:Y:S01]  /*2450*/  @P1 FMUL R113, R113, UR13 ;  /* 0x0000000d71711c20 */ /* 0x000fe20008400000 */
[----:B------:R-:W-:Y:S01]  /*2460*/  FFMA R124, R37, R124, R85 ;  /* 0x0000007c257c7223 */ /* 0x000fe20000000055 */
[----:B------:R-:W-:Y:S01]  /*2470*/  @P1 FMUL R120, R120, UR13 ;  /* 0x0000000d78781c20 */ /* 0x000fe20008400000 */
[----:B------:R-:W-:Y:S01]  /*2480*/  FFMA R128, R41, R128, R89 ;  /* 0x0000008029807223 */ /* 0x000fe20000000059 */
[----:B------:R-:W-:Y:S01]  /*2490*/  @P1 FMUL R112, R112, UR13 ;  /* 0x0000000d70701c20 */ /* 0x000fe20008400000 */
[----:B------:R-:W-:Y:S01]  /*24a0*/  @P1 FMUL R121, R121, UR13 ;  /* 0x0000000d79791c20 */ /* 0x000fe20008400000 */
[----:B------:R-:W-:Y:S01]  /*24b0*/  @P1 FMUL R116, R116, UR13 ;  /* 0x0000000d74741c20 */ /* 0x000fe20008400000 */
[----:B------:R-:W-:Y:S01]  /*24c0*/  F2FP.SATFINITE.E4M3.F32.PACK_AB_MERGE_C R109, RZ, R109, RZ ;  /* 0x0000006dff6d723e */ /* 0x000fe200048070ff */
[----:B------:R-:W-:Y:S01]  /*24d0*/  FADD R144, R144, -UR8 ;  /* 0x8000000890907e21 */ /* 0x000fe20008000000 */
[----:B------:R-:W-:Y:S01]  /*24e0*/  @P1 FMUL R124, R124, UR13 ;  /* 0x0000000d7c7c1c20 */ /* 0x000fe20008400000 */
[----:B------:R-:W-:Y:S01]  /*24f0*/  F2FP.SATFINITE.E4M3.F32.PACK_AB_MERGE_C R113, RZ, R113, RZ ;  /* 0x00000071ff71723e */ /* 0x000fe200048070ff */
[----:B------:R-:W-:Y:S01]  /*2500*/  @P1 FMUL R128, R128, UR13 ;  /* 0x0000000d80801c20 */ /* 0x000fe20008400000 */
[----:B------:R-:W-:Y:S01]  /*2510*/  F2FP.SATFINITE.E4M3.F32.PACK_AB_MERGE_C R120, RZ, R120, RZ ;  /* 0x00000078ff78723e */ /* 0x000fe200048070ff */
[----:B------:R-:W-:Y:S01]  /*2520*/  FADD R145, R145, -UR8 ;  /* 0x8000000891917e21 */ /* 0x000fe20008000000 */
[----:B------:R-:W-:Y:S01]  /*2530*/  F2FP.SATFINITE.E4M3.F32.PACK_AB_MERGE_C R117, RZ, R112, RZ ;  /* 0x00000070ff75723e */ /* 0x000fe200048070ff */
[----:B------:R-:W-:Y:S01]  /*2540*/  FMUL R129, R144, UR5 ;  /* 0x0000000590817c20 */ /* 0x000fe20008400000 */
[----:B------:R-:W-:Y:S01]  /*2550*/  F2FP.SATFINITE.E4M3.F32.PACK_AB_MERGE_C R121, RZ, R121, RZ ;  /* 0x00000079ff79723e */ /* 0x000fe200048070ff */
[----:B------:R-:W-:Y:S01]  /*2560*/  FADD R148, R148, -UR8 ;  /* 0x8000000894947e21 */ /* 0x000fe20008000000 */
[----:B------:R-:W-:Y:S01]  /*2570*/  LOP3.LUT R112, R109, 0xff, RZ, 0xc0, !PT ;  /* 0x000000ff6d707812 */ /* 0x000fe200078ec0ff */
[----:B------:R-:W-:Y:S01]  /*2580*/  FADD R106, R106, -UR8 ;  /* 0x800000086a6a7e21 */ /* 0x000fe20008000000 */
[----:B------:R-:W-:Y:S01]  /*2590*/  F2FP.SATFINITE.E4M3.F32.PACK_AB_MERGE_C R116, RZ, R116, RZ ;  /* 0x00000074ff74723e */ /* 0x000fe200048070ff */
[----:B------:R-:W-:Y:S01]  /*25a0*/  FADD R141, R141, -UR8 ;  /* 0x800000088d8d7e21 */ /* 0x000fe20008000000 */
[----:B------:R-:W-:Y:S01]  /*25b0*/  LOP3.LUT R113, R113, 0xff, RZ, 0xc0, !PT ;  /* 0x000000ff71717812 */ /* 0x000fe200078ec0ff */
[----:B------:R-:W-:Y:S01]  /*25c0*/  FFMA R129, R48, R129, R96 ;  /* 0x0000008130817223 */ /* 0x000fe20000000060 */
[----:B------:R-:W-:Y:S01]  /*25d0*/  F2FP.SATFINITE.E4M3.F32.PACK_AB_MERGE_C R124, RZ, R124, RZ ;  /* 0x0000007cff7c723e */ /* 0x000fe200048070ff */
[----:B------:R-:W-:Y:S01]  /*25e0*/  FADD R149, R149, -UR8 ;  /* 0x8000000895957e21 */ /* 0x000fe20008000000 */
[----:B------:R-:W-:Y:S01]  /*25f0*/  LOP3.LUT R109, R120, 0xff, RZ, 0xc0, !PT ;  /* 0x000000ff786d7812 */ /* 0x000fe200078ec0ff */
[----:B------:R-:W-:Y:S01]  /*2600*/  FMUL R133, R148, UR5 ;  /* 0x0000000594857c20 */ /* 0x000fe20008400000 */
[----:B------:R-:W-:Y:S01]  /*2610*/  F2FP.SATFINITE.E4M3.F32.PACK_AB_MERGE_C R128, RZ, R128, RZ ;  /* 0x00000080ff80723e */ /* 0x000fe200048070ff */
[----:B------:R-:W-:Y:S01]  /*2620*/  @P1 FMUL R129, R129, UR13 ;  /* 0x0000000d81811c20 */ /* 0x000fe20008400000 */
[----:B------:R-:W-:Y:S01]  /*2630*/  LOP3.LUT R121, R121, 0xff, RZ, 0xc0, !PT ;  /* 0x000000ff79797812 */ /* 0x000fe200078ec0ff */
[----:B------:R-:W-:Y:S01]  /*2640*/  FMUL R120, R149, UR5 ;  /* 0x0000000595787c20 */ /* 0x000fe20008400000 */
[----:B------:R-:W-:Y:S01]  /*2650*/  LEA R117, R117, R112, 0x8 ;  /* 0x0000007075757211 */ /* 0x000fe200078e40ff */
[----:B------:R-:W-:Y:S01]  /*2660*/  FMUL R112, R145, UR5 ;  /* 0x0000000591707c20 */ /* 0x000fe20008400000 */
[----:B------:R-:W-:Y:S01]  /*2670*/  LEA R116, R116, R113, 0x8 ;  /* 0x0000007174747211 */ /* 0x000fe200078e40ff */
[----:B------:R-:W-:Y:S01]  /*2680*/  FFMA R133, R52, R133, R100 ;  /* 0x0000008534857223 */ /* 0x000fe20000000064 */
[----:B------:R-:W-:Y:S01]  /*2690*/  LEA R113, R124, R109, 0x8 ;  /* 0x0000006d7c717211 */ /* 0x000fe200078e40ff */
[----:B------:R-:W-:Y:S01]  /*26a0*/  FFMA R112, R49, R112, R97 ;  /* 0x0000007031707223 */ /* 0x000fe20000000061 */
[----:B------:R-:W-:Y:S01]  /*26b0*/  LEA R109, R128, R121, 0x8 ;  /* 0x00000079806d7211 */ /* 0x000fe200078e40ff */
[----:B------:R-:W-:Y:S01]  /*26c0*/  FMUL R121, R106, UR5 ;  /* 0x000000056a797c20 */ /* 0x000fe20008400000 */
[----:B------:R-:W-:Y:S01]  /*26d0*/  FMUL R106, R141, UR5 ;  /* 0x000000058d6a7c20 */ /* 0x000fe20008400000 */
[----:B------:R-:W-:Y:S01]  /*26e0*/  FADD R140, R140, -UR8 ;  /* 0x800000088c8c7e21 */ /* 0x000fe20008000000 */
[----:B------:R-:W-:Y:S01]  /*26f0*/  @P1 FMUL R112, R112, UR13 ;  /* 0x0000000d70701c20 */ /* 0x000fe20008400000 */
[----:B------:R-:W-:Y:S01]  /*2700*/  FFMA R124, R53, R120, R101 ;  /* 0x00000078357c7223 */ /* 0x000fe20000000065 */
[----:B------:R-:W-:Y:S01]  /*2710*/  FFMA R106, R45, R106, R93 ;  /* 0x0000006a2d6a7223 */ /* 0x000fe2000000005d */
[----:B------:R-:W-:Y:S01]  /*2720*/  @P1 FMUL R133, R133, UR13 ;  /* 0x0000000d85851c20 */ /* 0x000fe20008400000 */
[----:B------:R-:W-:Y:S01]  /*2730*/  F2FP.SATFINITE.E4M3.F32.PACK_AB_MERGE_C R129, RZ, R129, RZ ;  /* 0x00000081ff81723e */ /* 0x000fe200048070ff */
[----:B------:R-:W-:Y:S01]  /*2740*/  FMUL R125, R140, UR5 ;  /* 0x000000058c7d7c20 */ /* 0x000fe20008400000 */
[----:B------:R-:W-:Y:S01]  /*2750*/  @P1 FMUL R106, R106, UR13 ;  /* 0x0000000d6a6a1c20 */ /* 0x000fe20008400000 */
[----:B------:R-:W-:Y:S01]  /*2760*/  @P1 FMUL R124, R124, UR13 ;  /* 0x0000000d7c7c1c20 */ /* 0x000fe20008400000 */
[----:B------:R-:W-:Y:S01]  /*2770*/  F2FP.SATFINITE.E4M3.F32.PACK_AB_MERGE_C R112, RZ, R112, RZ ;  /* 0x00000070ff70723e */ /* 0x000fe200048070ff */
[----:B------:R-:W-:Y:S01]  /*2780*/  FADD R114, R114, -UR8 ;  /* 0x8000000872727e21 */ /* 0x000fe20008000000 */
[----:B------:R-:W-:Y:S01]  /*2790*/  LOP3.LUT R129, R129, 0xff, RZ, 0xc0, !PT ;  /* 0x000000ff81817812 */ /* 0x000fe200078ec0ff */
[----:B------:R-:W-:Y:S01]  /*27a0*/  FFMA R125, R44, R125, R92 ;  /* 0x0000007d2c7d7223 */ /* 0x000fe2000000005c */
[----:B------:R-:W-:Y:S01]  /*27b0*/  F2FP.SATFINITE.E4M3.F32.PACK_AB_MERGE_C R133, RZ, R133, RZ ;  /* 0x00000085ff85723e */ /* 0x000fe200048070ff */
[----:B------:R-:W-:Y:S01]  /*27c0*/  FFMA R153, R8, R153, R56 ;  /* 0x0000009908997223 */ /* 0x000fe20000000038 */
[----:B------:R-:W-:Y:S01]  /*27d0*/  F2FP.SATFINITE.E4M3.F32.PACK_AB_MERGE_C R120, RZ, R106, RZ ;  /* 0x0000006aff78723e */ /* 0x000fe200048070ff */
[----:B------:R-:W-:Y:S01]  /*27e0*/  FFMA R121, R10, R121, R58 ;  /* 0x000000790a797223 */ /* 0x000fe2000000003a */
[----:B------:R-:W-:Y:S01]  /*27f0*/  LEA R112, R112, R129, 0x8 ;  /* 0x0000008170707211 */ /* 0x000fe200078e40ff */
[----:B------:R-:W-:Y:S01]  /*2800*/  FMUL R129, R114, UR5 ;  /* 0x0000000572817c20 */ /* 0x000fe20008400000 */
[----:B------:R-:W-:Y:S01]  /*2810*/  F2FP.SATFINITE.E4M3.F32.PACK_AB_MERGE_C R106, RZ, R124, RZ ;  /* 0x0000007cff6a723e */ /* 0x000fe200048070ff */
[----:B------:R-:W-:Y:S01]  /*2820*/  FADD R118, R118, -UR8 ;  /* 0x8000000876767e21 */ /* 0x000fe20008000000 */
[----:B------:R-:W-:Y:S01]  /*2830*/  LOP3.LUT R133, R133, 0xff, RZ, 0xc0, !PT ;  /* 0x000000ff85857812 */ /* 0x000fe200078ec0ff */
[----:B------:R-:W-:Y:S01]  /*2840*/  @P1 FMUL R125, R125, UR13 ;  /* 0x0000000d7d7d1c20 */ /* 0x000fe20008400000 */
[----:B------:R-:W-:Y:S01]  /*2850*/  FFMA R0, R9, R0, R57 ;  /* 0x0000000009007223 */ /* 0x000fe20000000039 */
[----:B------:R-:W-:Y:S01]  /*2860*/  @P1 FMUL R153, R153, UR13 ;  /* 0x0000000d99991c20 */ /* 0x000fe20008400000 */
[----:B------:R-:W-:Y:S01]  /*2870*/  @P1 FMUL R121, R121, UR13 ;  /* 0x0000000d79791c20 */ /* 0x000fe20008400000 */
[----:B------:R-:W-:Y:S01]  /*2880*/  LEA R106, R106, R133, 0x8 ;  /* 0x000000856a6a7211 */ /* 0x000fe200078e40ff */
[----:B------:R-:W-:Y:S01]  /*2890*/  FFMA R129, R18, R129, R66 ;  /* 0x0000008112817223 */ /* 0x000fe20000000042 */
[----:B------:R-:W-:Y:S01]  /*28a0*/  FMUL R133, R118, UR5 ;  /* 0x0000000576857c20 */ /* 0x000fe20008400000 */
[----:B------:R-:W-:Y:S01]  /*28b0*/  @P1 FMUL R0, R0, UR13 ;  /* 0x0000000d00001c20 */ /* 0x000fe20008400000 */
[----:B------:R-:W-:Y:S01]  /*28c0*/  F2FP.SATFINITE.E4M3.F32.PACK_AB_MERGE_C R125, RZ, R125, RZ ;  /* 0x0000007dff7d723e */ /* 0x000fe200048070ff */
[----:B------:R-:W-:Y:S01]  /*28d0*/  @P1 FMUL R129, R129, UR13 ;  /* 0x0000000d81811c20 */ /* 0x000fe20008400000 */
[----:B------:R-:W-:Y:S01]  /*28e0*/  F2FP.SATFINITE.E4M3.F32.PACK_AB_MERGE_C R153, RZ, R153, RZ ;  /* 0x00000099ff99723e */ /* 0x000fe200048070ff */
[----:B------:R-:W-:Y:S01]  /*28f0*/  FFMA R133, R22, R133, R70 ;  /* 0x0000008516857223 */ /* 0x000fe20000000046 */
[----:B------:R-:W-:Y:S01]  /*2900*/  F2FP.SATFINITE.E4M3.F32.PACK_AB_MERGE_C R121, RZ, R121, RZ ;  /* 0x00000079ff79723e */ /* 0x000fe200048070ff */
[----:B------:R-:W-:Y:S01]  /*2910*/  FADD R110, R110, -UR8 ;  /* 0x800000086e6e7e21 */ /* 0x000fe20008000000 */
[----:B------:R-:W-:Y:S01]  /*2920*/  LOP3.LUT R125, R125, 0xff, RZ, 0xc0, !PT ;  /* 0x000000ff7d7d7812 */ /* 0x000fe200078ec0ff */
[----:B------:R-:W-:Y:S01]  /*2930*/  @P1 FMUL R133, R133, UR13 ;  /* 0x0000000d85851c20 */ /* 0x000fe20008400000 */
[----:B------:R-:W-:Y:S01]  /*2940*/  F2FP.SATFINITE.E4M3.F32.PACK_AB_MERGE_C R0, RZ, R0, RZ ;  /* 0x00000000ff00723e */ /* 0x000fe200048070ff */
[----:B------:R-:W-:Y:S01]  /*2950*/  FADD R126, R126, -UR8 ;  /* 0x800000087e7e7e21 */ /* 0x000fe20008000000 */
[----:B------:R-:W-:Y:S01]  /*2960*/  LOP3.LUT R153, R153, 0xff, RZ, 0xc0, !PT ;  /* 0x000000ff99997812 */ /* 0x000fe200078ec0ff */
[----:B------:R-:W-:Y:S01]  /*2970*/  FADD R134, R134, -UR8 ;  /* 0x8000000886867e21 */ /* 0x000fe20008000000 */
[----:B------:R-:W-:Y:S01]  /*2980*/  SHF.L.U32 R121, R121, 0x10, RZ ;  /* 0x0000001079797819 */ /* 0x000fe200000006ff */
[----:B------:R-:W-:Y:S01]  /*2990*/  FADD R138, R138, -UR8 ;  /* 0x800000088a8a7e21 */ /* 0x000fe20008000000 */
[----:B------:R-:W-:Y:S01]  /*29a0*/  F2FP.SATFINITE.E4M3.F32.PACK_AB_MERGE_C R129, RZ, R129, RZ ;  /* 0x00000081ff81723e */ /* 0x000fe200048070ff */
[----:B------:R-:W-:Y:S01]  /*29b0*/  FADD R111, R111, -UR8 ;  /* 0x800000086f6f7e21 */ /* 0x000fe20008000000 */
[----:B------:R-:W-:Y:S01]  /*29c0*/  LEA R120, R120, R125, 0x8 ;  /* 0x0000007d78787211 */ /* 0x000fe200078e40ff */
[----:B------:R-:W-:Y:S01]  /*29d0*/  FMUL R125, R110, UR5 ;  /* 0x000000056e7d7c20 */ /* 0x000fe20008400000 */
[----:B------:R-:W-:Y:S01]  /*29e0*/  LEA R0, R0, R153, 0x8 ;  /* 0x0000009900007211 */ /* 0x000fe200078e40ff */
[----:B------:R-:W-:Y:S01]  /*29f0*/  FMUL R114, R111, UR5 ;  /* 0x000000056f727c20 */ /* 0x000fe20008400000 */
[----:B------:R-:W-:Y:S01]  /*2a00*/  LOP3.LUT R121, R121, 0xff0000, RZ, 0xc0, !PT ;  /* 0x00ff000079797812 */ /* 0x000fe200078ec0ff */
[----:B------:R-:W-:Y:S01]  /*2a10*/  FFMA R125, R14, R125, R62 ;  /* 0x0000007d0e7d7223 */ /* 0x000fe2000000003e */
[----:B------:R-:W-:Y:S01]  /*2a20*/  SHF.L.U32 R129, R129, 0x10, RZ ;  /* 0x0000001081817819 */ /* 0x000fe200000006ff */
[----:B------:R-:W-:Y:S01]  /*2a30*/  FADD R107, R107, -UR8 ;  /* 0x800000086b6b7e21 */ /* 0x000fe20008000000 */
[----:B------:R-:W-:Y:S01]  /*2a40*/  F2FP.SATFINITE.E4M3.F32.PACK_AB_MERGE_C R133, RZ, R133, RZ ;  /* 0x00000085ff85723e */ /* 0x000fe200048070ff */
[----:B------:R-:W-:Y:S01]  /*2a50*/  @P1 FMUL R125, R125, UR13 ;  /* 0x0000000d7d7d1c20 */ /* 0x000fe20008400000 */
[----:B------:R-:W-:Y:S01]  /*2a60*/  LOP3.LUT R0, R121, 0xffff, R0, 0xf8, !PT ;  /* 0x0000ffff79007812 */ /* 0x000fe200078ef800 */
[----:B------:R-:W-:Y:S01]  /*2a70*/  FMUL R121, R126, UR5 ;  /* 0x000000057e797c20 */ /* 0x000fe20008400000 */
[----:B------:R-:W-:Y:S01]  /*2a80*/  LOP3.LUT R129, R129, 0xff0000, RZ, 0xc0, !PT ;  /* 0x00ff000081817812 */ /* 0x000fe200078ec0ff */
[----:B------:R-:W-:Y:S01]  /*2a90*/  FFMA R114, R15, R114, R63 ;  /* 0x000000720f727223 */ /* 0x000fe2000000003f */
[----:B------:R-:W-:Y:S01]  /*2aa0*/  SHF.L.U32 R133, R133, 0x10, RZ ;  /* 0x0000001085857819 */ /* 0x000fe200000006ff */
[----:B------:R-:W-:Y:S01]  /*2ab0*/  FFMA R121, R30, R121, R78 ;  /* 0x000000791e797223 */ /* 0x000fe2000000004e */
[----:B------:R-:W-:Y:S01]  /*2ac0*/  LOP3.LUT R108, R129, 0xffff, R108, 0xf8, !PT ;  /* 0x0000ffff816c7812 */ /* 0x000fe200078ef86c */
[----:B------:R-:W-:Y:S01]  /*2ad0*/  FMUL R129, R134, UR5 ;  /* 0x0000000586817c20 */ /* 0x000fe20008400000 */
[----:B------:R-:W-:Y:S01]  /*2ae0*/  LOP3.LUT R133, R133, 0xff0000, RZ, 0xc0, !PT ;  /* 0x00ff000085857812 */ /* 0x000fe200078ec0ff */
[----:B------:R-:W-:Y:S01]  /*2af0*/  @P1 FMUL R121, R121, UR13 ;  /* 0x0000000d79791c20 */ /* 0x000fe20008400000 */
[----:B------:R-:W-:Y:S01]  /*2b00*/  F2FP.SATFINITE.E4M3.F32.PACK_AB_MERGE_C R125, RZ, R125, RZ ;  /* 0x0000007dff7d723e */ /* 0x000fe200048070ff */
[----:B------:R-:W-:Y:S01]  /*2b10*/  FFMA R129, R38, R129, R86 ;  /* 0x0000008126817223 */ /* 0x000fe20000000056 */
[----:B------:R-:W-:Y:S01]  /*2b20*/  LOP3.LUT R104, R133, 0xffff, R104, 0xf8, !PT ;  /* 0x0000ffff85687812 */ /* 0x000fe200078ef868 */
[----:B------:R-:W-:Y:S01]  /*2b30*/  FMUL R133, R138, UR5 ;  /* 0x000000058a857c20 */ /* 0x000fe20008400000 */
[----:B------:R-:W-:Y:S01]  /*2b40*/  SHF.L.U32 R125, R125, 0x10, RZ ;  /* 0x000000107d7d7819 */ /* 0x000fe200000006ff */
[----:B------:R-:W-:Y:S01]  /*2b50*/  @P1 FMUL R129, R129, UR13 ;  /* 0x0000000d81811c20 */ /* 0x000fe20008400000 */
[----:B------:R-:W-:Y:S01]  /*2b60*/  F2FP.SATFINITE.E4M3.F32.PACK_AB_MERGE_C R121, RZ, R121, RZ ;  /* 0x00000079ff79723e */ /* 0x000fe200048070ff */
[----:B------:R-:W-:Y:S01]  /*2b70*/  FFMA R133, R42, R133, R90 ;  /* 0x000000852a857223 */ /* 0x000fe2000000005a */
[----:B------:R-:W-:Y:S01]  /*2b80*/  LOP3.LUT R110, R125, 0xff0000, RZ, 0xc0, !PT ;  /* 0x00ff00007d6e7812 */ /* 0x000fe200078ec0ff */
[----:B------:R-:W-:Y:S01]  /*2b90*/  FADD R115, R115, -UR8 ;  /* 0x8000000873737e21 */ /* 0x000fe20008000000 */
[----:B------:R-:W-:Y:S01]  /*2ba0*/  SHF.L.U32 R121, R121, 0x10, RZ ;  /* 0x0000001079797819 */ /* 0x000fe200000006ff */
[----:B------:R-:W-:Y:S01]  /*2bb0*/  @P1 FMUL R133, R133, UR13 ;  /* 0x0000000d85851c20 */ /* 0x000fe20008400000 */
[----:B------:R-:W-:Y:S01]  /*2bc0*/  F2FP.SATFINITE.E4M3.F32.PACK_AB_MERGE_C R129, RZ, R129, RZ ;  /* 0x00000081ff81723e */ /* 0x000fe200048070ff */
[----:B------:R-:W-:Y:S01]  /*2bd0*/  @P1 FMUL R114, R114, UR13 ;  /* 0x0000000d72721c20 */ /* 0x000fe20008400000 */
[----:B------:R-:W-:Y:S01]  /*2be0*/  LOP3.LUT R105, R110, 0xffff, R105, 0xf8, !PT ;  /* 0x0000ffff6e697812 */ /* 0x000fe200078ef869 */
[----:B------:R-:W-:Y:S01]  /*2bf0*/  FMUL R118, R115, UR5 ;  /* 0x0000000573767c20 */ /* 0x000fe20008400000 */
[----:B------:R-:W-:Y:S01]  /*2c00*/  LOP3.LUT R110, R121, 0xff0000, RZ, 0xc0, !PT ;  /* 0x00ff0000796e7812 */ /* 0x000fe200078ec0ff */
[----:B------:R-:W-:Y:S01]  /*2c10*/  FADD R122, R122, -UR8 ;  /* 0x800000087a7a7e21 */ /* 0x000fe20008000000 */
[----:B------:R-:W-:Y:S01]  /*2c20*/  SHF.L.U32 R129, R129, 0x10, RZ ;  /* 0x0000001081817819 */ /* 0x000fe200000006ff */
[----:B------:R-:W-:Y:S01]  /*2c30*/  FFMA R118, R19, R118, R67 ;  /* 0x0000007613767223 */ /* 0x000fe20000000043 */
[----:B------:R-:W-:Y:S01]  /*2c40*/  F2FP.SATFINITE.E4M3.F32.PACK_AB_MERGE_C R133, RZ, R133, RZ ;  /* 0x00000085ff85723e */ /* 0x000fe200048070ff */
[----:B------:R-:W-:Y:S01]  /*2c50*/  FADD R130, R130, -UR8 ;  /* 0x8000000882827e21 */ /* 0x000fe20008000000 */
[----:B------:R-:W-:Y:S01]  /*2c60*/  LOP3.LUT R117, R110, 0xffff, R117, 0xf8, !PT ;  /* 0x0000ffff6e757812 */ /* 0x000fe200078ef875 */
[----:B------:R-:W-:Y:S01]  /*2c70*/  @P1 FMUL R118, R118, UR13 ;  /* 0x0000000d76761c20 */ /* 0x000fe20008400000 */
[----:B------:R-:W-:Y:S01]  /*2c80*/  LOP3.LUT R110, R129, 0xff0000, RZ, 0xc0, !PT ;  /* 0x00ff0000816e7812 */ /* 0x000fe200078ec0ff */
[----:B------:R-:W-:Y:S01]  /*2c90*/  FADD R119, R119, -UR8 ;  /* 0x8000000877777e21 */ /* 0x000fe20008000000 */
[----:B------:R-:W-:Y:S01]  /*2ca0*/  SHF.L.U32 R133, R133, 0x10, RZ ;  /* 0x0000001085857819 */ /* 0x000fe200000006ff */
[----:B------:R-:W-:Y:S01]  /*2cb0*/  FADD R127, R127, -UR8 ;  /* 0x800000087f7f7e21 */ /* 0x000fe20008000000 */
[----:B------:R-:W-:Y:S01]  /*2cc0*/  LOP3.LUT R113, R110, 0xffff, R113, 0xf8, !PT ;  /* 0x0000ffff6e717812 */ /* 0x000fe200078ef871 */
[----:B------:R-:W-:Y:S01]  /*2cd0*/  FMUL R137, R122, UR5 ;  /* 0x000000057a897c20 */ /* 0x000fe20008400000 */
[----:B------:R-:W-:Y:S01]  /*2ce0*/  LOP3.LUT R110, R133, 0xff0000, RZ, 0xc0, !PT ;  /* 0x00ff0000856e7812 */ /* 0x000fe200078ec0ff */
[----:B------:R-:W-:Y:S01]  /*2cf0*/  FMUL R125, R130, UR5 ;  /* 0x00000005827d7c20 */ /* 0x000fe20008400000 */
[----:B------:R-:W-:Y:S01]  /*2d00*/  F2FP.SATFINITE.E4M3.F32.PACK_AB_MERGE_C R114, RZ, R114, RZ ;  /* 0x00000072ff72723e */ /* 0x000fe200048070ff */
[----:B------:R-:W-:Y:S01]  /*2d10*/  FMUL R122, R119, UR5 ;  /* 0x00000005777a7c20 */ /* 0x000fe20008400000 */
[----:B------:R-:W-:Y:S01]  /*2d20*/  LOP3.LUT R109, R110, 0xffff, R109, 0xf8, !PT ;  /* 0x0000ffff6e6d7812 */ /* 0x000fe200078ef86d */
[----:B------:R-:W-:Y:S01]  /*2d30*/  FMUL R110, R107, UR5 ;  /* 0x000000056b6e7c20 */ /* 0x000fe20008400000 */
[----:B------:R-:W-:Y:S01]  /*2d40*/  LOP3.LUT R114, R114, 0xffff, RZ, 0xc0, !PT ;  /* 0x0000ffff72727812 */ /* 0x000fe200078ec0ff */
[----:B------:R-:W-:Y:S01]  /*2d50*/  FADD R123, R123, -UR8 ;  /* 0x800000087b7b7e21 */ /* 0x000fe20008000000 */
[----:B------:R-:W-:Y:S01]  /*2d60*/  F2FP.SATFINITE.E4M3.F32.PACK_AB_MERGE_C R118, RZ, R118, RZ ;  /* 0x00000076ff76723e */ /* 0x000fe200048070ff */
[----:B------:R-:W-:Y:S01]  /*2d70*/  FFMA R110, R11, R110, R59 ;  /* 0x0000006e0b6e7223 */ /* 0x000fe2000000003b */
[----:B------:R-:W-:Y:S01]  /*2d80*/  SHF.L.U32 R114, R114, 0x18, RZ ;  /* 0x0000001872727819 */ /* 0x000fe200000006ff */
[----:B------:R-:W-:Y:S01]  /*2d90*/  FFMA R137, R26, R137, R74 ;  /* 0x000000891a897223 */ /* 0x000fe2000000004a */
[----:B------:R-:W-:Y:S01]  /*2da0*/  LOP3.LUT R118, R118, 0xffff, RZ, 0xc0, !PT ;  /* 0x0000ffff76767812 */ /* 0x000fe200078ec0ff */
[----:B------:R-:W-:Y:S01]  /*2db0*/  @P1 FMUL R110, R110, UR13 ;  /* 0x0000000d6e6e1c20 */ /* 0x000fe20008400000 */
[----:B------:R-:W-:Y:S01]  /*2dc0*/  LOP3.LUT R105, R105, R114, RZ, 0xfc, !PT ;  /* 0x0000007269697212 */ /* 0x000fe200078efcff */
[----:B------:R-:W-:Y:S01]  /*2dd0*/  FMUL R114, R127, UR5 ;  /* 0x000000057f727c20 */ /* 0x000fe20008400000 */
[----:B------:R-:W-:Y:S01]  /*2de0*/  FADD R131, R131, -UR8 ;  /* 0x8000000883837e21 */ /* 0x000fe20008000000 */
[----:B------:R-:W-:Y:S01]  /*2df0*/  FFMA R125, R34, R125, R82 ;  /* 0x0000007d227d7223 */ /* 0x000fe20000000052 */
[----:B------:R-:W-:Y:S01]  /*2e00*/  F2FP.SATFINITE.E4M3.F32.PACK_AB_MERGE_C R110, RZ, R110, RZ ;  /* 0x0000006eff6e723e */ /* 0x000fe200048070ff */
[----:B------:R-:W-:Y:S01]  /*2e10*/  FFMA R122, R23, R122, R71 ;  /* 0x0000007a177a7223 */ /* 0x000fe20000000047 */
[----:B------:R-:W-:Y:S01]  /*2e20*/  @P1 FMUL R137, R137, UR13 ;  /* 0x0000000d89891c20 */ /* 0x000fe20008400000 */
[----:B------:R-:W-:Y:S01]  /*2e30*/  SHF.L.U32 R111, R118, 0x18, RZ ;  /* 0x00000018766f7819 */ /* 0x000fe200000006ff */
[----:B------:R-:W-:Y:S01]  /*2e40*/  FFMA R114, R31, R114, R79 ;  /* 0x000000721f727223 */ /* 0x000fe2000000004f */
[----:B------:R-:W-:Y:S01]  /*2e50*/  LOP3.LUT R110, R110, 0xffff, RZ, 0xc0, !PT ;  /* 0x0000ffff6e6e7812 */ /* 0x000fe200078ec0ff */
[----:B------:R-:W-:Y:S01]  /*2e60*/  @P1 FMUL R125, R125, UR13 ;  /* 0x0000000d7d7d1c20 */ /* 0x000fe20008400000 */
[----:B------:R-:W-:Y:S01]  /*2e70*/  FMUL R118, R131, UR5 ;  /* 0x0000000583767c20 */ /* 0x000fe20008400000 */
[----:B------:R-:W-:Y:S01]  /*2e80*/  @P1 FMUL R122, R122, UR13 ;  /* 0x0000000d7a7a1c20 */ /* 0x000fe20008400000 */
[----:B------:R-:W-:Y:S01]  /*2e90*/  SHF.L.U32 R107, R110, 0x18, RZ ;  /* 0x000000186e6b7819 */ /* 0x000fe200000006ff */
[----:B------:R-:W-:Y:S01]  /*2ea0*/  FMUL R110, R123, UR5 ;  /* 0x000000057b6e7c20 */ /* 0x000fe20008400000 */
[----:B------:R-:W-:Y:S01]  /*2eb0*/  @P1 FMUL R114, R114, UR13 ;  /* 0x0000000d72721c20 */ /* 0x000fe20008400000 */
[----:B------:R-:W-:Y:S01]  /*2ec0*/  F2FP.SATFINITE.E4M3.F32.PACK_AB_MERGE_C R137, RZ, R137, RZ ;  /* 0x00000089ff89723e */ /* 0x000fe200048070ff */
[----:B------:R-:W-:Y:S01]  /*2ed0*/  FFMA R118, R35, R118, R83 ;  /* 0x0000007623767223 */ /* 0x000fe20000000053 */
[----:B------:R-:W-:Y:S01]  /*2ee0*/  FFMA R110, R27, R110, R75 ;  /* 0x0000006e1b6e7223 */ /* 0x000fe2000000004b */
[----:B------:R-:W-:Y:S01]  /*2ef0*/  F2FP.SATFINITE.E4M3.F32.PACK_AB_MERGE_C R125, RZ, R125, RZ ;  /* 0x0000007dff7d723e */ /* 0x000fe200048070ff */
[----:B------:R-:W-:Y:S01]  /*2f00*/  FADD R142, R142, -UR8 ;  /* 0x800000088e8e7e21 */ /* 0x000fe20008000000 */
[----:B------:R-:W-:Y:S01]  /*2f10*/  F2FP.SATFINITE.E4M3.F32.PACK_AB_MERGE_C R122, RZ, R122, RZ ;  /* 0x0000007aff7a723e */ /* 0x000fe200048070ff */
[----:B------:R-:W-:Y:S01]  /*2f20*/  @P1 FMUL R110, R110, UR13 ;  /* 0x0000000d6e6e1c20 */ /* 0x000fe20008400000 */
[----:B------:R-:W-:Y:S01]  /*2f30*/  SHF.L.U32 R137, R137, 0x10, RZ ;  /* 0x0000001089897819 */ /* 0x000fe200000006ff */
[----:B------:R-:W-:Y:S01]  /*2f40*/  @P1 FMUL R118, R118, UR13 ;  /* 0x0000000d76761c20 */ /* 0x000fe20008400000 */
[----:B------:R-:W-:Y:S01]  /*2f50*/  F2FP.SATFINITE.E4M3.F32.PACK_AB_MERGE_C R114, RZ, R114, RZ ;  /* 0x00000072ff72723e */ /* 0x000fe200048070ff */
[----:B------:R-:W-:Y:S01]  /*2f60*/  FADD R150, R150, -UR8 ;  /* 0x8000000896967e21 */ /* 0x000fe20008000000 */
[----:B------:R-:W-:Y:S01]  /*2f70*/  SHF.L.U32 R125, R125, 0x10, RZ ;  /* 0x000000107d7d7819 */ /* 0x000fe200000006ff */
[----:B------:R-:W-:Y:S01]  /*2f80*/  FADD R139, R139, -UR8 ;  /* 0x800000088b8b7e21 */ /* 0x000fe20008000000 */
[----:B------:R-:W-:Y:S01]  /*2f90*/  LOP3.LUT R122, R122, 0xffff, RZ, 0xc0, !PT ;  /* 0x0000ffff7a7a7812 */ /* 0x000fe200078ec0ff */
[----:B------:R-:W-:Y:S01]  /*2fa0*/  FADD R143, R143, -UR8 ;  /* 0x800000088f8f7e21 */ /* 0x000fe20008000000 */
[----:B------:R-:W-:Y:S01]  /*2fb0*/  LOP3.LUT R137, R137, 0xff0000, RZ, 0xc0, !PT ;  /* 0x00ff000089897812 */ /* 0x000fe200078ec0ff */
[----:B------:R-:W-:Y:S01]  /*2fc0*/  FADD R146, R146, -UR8 ;  /* 0x8000000892927e21 */ /* 0x000fe20008000000 */
[----:B------:R-:W-:Y:S01]  /*2fd0*/  F2FP.SATFINITE.E4M3.F32.PACK_AB_MERGE_C R110, RZ, R110, RZ ;  /* 0x0000006eff6e723e */ /* 0x000fe200048070ff */
[----:B------:R-:W-:Y:S01]  /*2fe0*/  FADD R151, R151, -UR8 ;  /* 0x8000000897977e21 */ /* 0x000fe20008000000 */
[----:B------:R-:W-:Y:S01]  /*2ff0*/  LOP3.LUT R114, R114, 0xffff, RZ, 0xc0, !PT ;  /* 0x0000ffff72727812 */ /* 0x000fe200078ec0ff */
[----:B------:R-:W-:Y:S01]  /*3000*/  FADD R147, R147, -UR8 ;  /* 0x8000000893937e21 */ /* 0x000fe20008000000 */
[----:B------:R-:W-:Y:S01]  /*3010*/  LOP3.LUT R125, R125, 0xff0000, RZ, 0xc0, !PT ;  /* 0x00ff00007d7d7812 */ /* 0x000fe200078ec0ff */
[----:B------:R-:W-:Y:S01]  /*3020*/  FMUL R121, R146, UR5 ;  /* 0x0000000592797c20 */ /* 0x000fe20008400000 */
[----:B------:R-:W-:Y:S01]  /*3030*/  F2FP.SATFINITE.E4M3.F32.PACK_AB_MERGE_C R118, RZ, R118, RZ ;  /* 0x00000076ff76723e */ /* 0x000fe200048070ff */
[----:B------:R-:W-:Y:S01]  /*3040*/  FADD R135, R135, -UR8 ;  /* 0x8000000887877e21 */ /* 0x000fe20008000000 */
[----:B------:R-:W-:Y:S01]  /*3050*/  LOP3.LUT R0, R0, R107, RZ, 0xfc, !PT ;  /* 0x0000006b00007212 */ /* 0x000fe200078efcff */
[----:B------:R-:W-:Y:S01]  /*3060*/  FFMA R121, R50, R121, R98 ;  /* 0x0000007932797223 */ /* 0x000fe20000000062 */
[----:B------:R-:W-:Y:S01]  /*3070*/  SHF.L.U32 R107, R122, 0x18, RZ ;  /* 0x000000187a6b7819 */ /* 0x000fe200000006ff */
[----:B------:R-:W-:Y:S01]  /*3080*/  FMUL R122, R151, UR5 ;  /* 0x00000005977a7c20 */ /* 0x000fe20008400000 */
        /* <DEDUP_REMOVED lines=10> */
[----:B------:R-:W-:Y:S01]  /*3130*/  LOP3.LUT R104, R104, R107, RZ, 0xfc, !PT ;  /* 0x0000006b68687212 */ /* 0x000fe200078efcff */
[----:B------:R-:W-:Y:S01]  /*3140*/  FFMA R125, R54, R125, R102 ;  /* 0x0000007d367d7223 */ /* 0x000fe20000000066 */
[----:B------:R-:W-:Y:S01]  /*3150*/  LOP3.LUT R108, R108, R111, RZ, 0xfc, !PT ;  /* 0x0000006f6c6c7212 */ /* 0x000fe200078efcff */
[----:B------:R-:W-:Y:S01]  /*3160*/  @P1 FMUL R121, R121, UR13 ;  /* 0x0000000d79791c20 */ /* 0x000fe20008400000 */
[----:B------:R-:W-:Y:S01]  /*3170*/  SHF.L.U32 R107, R110, 0x18, RZ ;  /* 0x000000186e6b7819 */ /* 0x000fe200000006ff */
[----:B------:R-:W-:Y:S01]  /*3180*/  FMUL R110, R139, UR5 ;  /* 0x000000058b6e7c20 */ /* 0x000fe20008400000 */
[----:B------:R-:W-:Y:S01]  /*3190*/  LOP3.LUT R117, R117, R114, RZ, 0xfc, !PT ;  /* 0x0000007275757212 */ /* 0x000fe200078efcff */
[----:B------:R-:W-:Y:S01]  /*31a0*/  FMUL R114, R143, UR5 ;  /* 0x000000058f727c20 */ /* 0x000fe20008400000 */
[----:B------:R-:W-:Y:S01]  /*31b0*/  SHF.L.U32 R111, R118, 0x18, RZ ;  /* 0x00000018766f7819 */ /* 0x000fe200000006ff */
[----:B------:R-:W-:Y:S01]  /*31c0*/  FMUL R118, R147, UR5 ;  /* 0x0000000593767c20 */ /* 0x000fe20008400000 */
[----:B------:R-:W-:Y:S01]  /*31d0*/  LOP3.LUT R6, R6, R107, RZ, 0xfc, !PT ;  /* 0x0000006b06067212 */ /* 0x000fe200078efcff */
[----:B------:R-:W-:Y:S01]  /*31e0*/  FFMA R114, R47, R114, R95 ;  /* 0x000000722f727223 */ /* 0x000fe2000000005f */
[----:B------:R-:W-:Y:S01]  /*31f0*/  @P1 FMUL R125, R125, UR13 ;  /* 0x0000000d7d7d1c20 */ /* 0x000fe20008400000 */
[----:B------:R-:W-:Y:S01]  /*3200*/  LOP3.LUT R116, R116, R111, RZ, 0xfc, !PT ;  /* 0x0000006f74747212 */ /* 0x000fe200078efcff */
[----:B------:R-:W-:Y:S01]  /*3210*/  FFMA R107, R43, R110, R91 ;  /* 0x0000006e2b6b7223 */ /* 0x000fe2000000005b */
[----:B------:R-:W-:Y:S01]  /*3220*/  FFMA R118, R51, R118, R99 ;  /* 0x0000007633767223 */ /* 0x000fe20000000063 */
[----:B------:R-:W0:Y:S01]  /*3230*/  LDC.64 R110, c[0x0][0x3c8] ;  /* 0x0000f200ff6e7b82 */ /* 0x000e220000000a00 */
[----:B------:R-:W-:Y:S01]  /*3240*/  @P1 FMUL R114, R114, UR13 ;  /* 0x0000000d72721c20 */ /* 0x000fe20008400000 */
[----:B------:R-:W-:Y:S01]  /*3250*/  F2FP.SATFINITE.E4M3.F32.PACK_AB_MERGE_C R137, RZ, R137, RZ ;  /* 0x00000089ff89723e */ /* 0x000fe200048070ff */
[----:B------:R-:W-:Y:S01]  /*3260*/  FMUL R124, R135, UR5 ;  /* 0x00000005877c7c20 */ /* 0x000fe20008400000 */
[----:B------:R-:W-:Y:S01]  /*3270*/  @P1 FMUL R122, R122, UR13 ;  /* 0x0000000d7a7a1c20 */ /* 0x000fe20008400000 */
[----:B------:R-:W-:Y:S01]  /*3280*/  F2FP.SATFINITE.E4M3.F32.PACK_AB_MERGE_C R125, RZ, R125, RZ ;  /* 0x0000007dff7d723e */ /* 0x000fe200048070ff */
[----:B------:R-:W-:Y:S01]  /*3290*/  @P1 FMUL R107, R107, UR13 ;  /* 0x0000000d6b6b1c20 */ /* 0x000fe20008400000 */
[----:B------:R-:W-:Y:S01]  /*32a0*/  @P1 FMUL R118, R118, UR13 ;  /* 0x0000000d76761c20 */ /* 0x000fe20008400000 */
[----:B------:R-:W-:Y:S01]  /*32b0*/  SHF.L.U32 R137, R137, 0x10, RZ ;  /* 0x0000001089897819 */ /* 0x000fe200000006ff */
[----:B------:R-:W-:Y:S01]  /*32c0*/  FFMA R124, R39, R124, R87 ;  /* 0x0000007c277c7223 */ /* 0x000fe20000000057 */
[----:B------:R-:W-:-:S02]  /*32d0*/  F2FP.SATFINITE.E4M3.F32.PACK_AB_MERGE_C R121, RZ, R121, RZ ;  /* 0x00000079ff79723e */ /* 0x000fc400048070ff */
[----:B------:R-:W-:Y:S01]  /*32e0*/  F2FP.SATFINITE.E4M3.F32.PACK_AB_MERGE_C R114, RZ, R114, RZ ;  /* 0x00000072ff72723e */ /* 0x000fe200048070ff */
[----:B------:R-:W-:Y:S01]  /*32f0*/  @P1 FMUL R124, R124, UR13 ;  /* 0x0000000d7c7c1c20 */ /* 0x000fe20008400000 */
[----:B------:R-:W-:Y:S02]  /*3300*/  SHF.L.U32 R125, R125, 0x10, RZ ;  /* 0x000000107d7d7819 */ /* 0x000fe400000006ff */
[----:B------:R-:W-:Y:S02]  /*3310*/  F2FP.SATFINITE.E4M3.F32.PACK_AB_MERGE_C R122, RZ, R122, RZ ;  /* 0x0000007aff7a723e */ /* 0x000fe400048070ff */
[----:B------:R-:W-:Y:S02]  /*3320*/  F2FP.SATFINITE.E4M3.F32.PACK_AB_MERGE_C R107, RZ, R107, RZ ;  /* 0x0000006bff6b723e */ /* 0x000fe400048070ff */
[----:B------:R-:W-:Y:S02]  /*3330*/  LOP3.LUT R137, R137, 0xff0000, RZ, 0xc0, !PT ;  /* 0x00ff000089897812 */ /* 0x000fe400078ec0ff */
[----:B------:R-:W-:-:S02]  /*3340*/  SHF.L.U32 R121, R121, 0x10, RZ ;  /* 0x0000001079797819 */ /* 0x000fc400000006ff */
[----:B------:R-:W-:Y:S02]  /*3350*/  F2FP.SATFINITE.E4M3.F32.PACK_AB_MERGE_C R118, RZ, R118, RZ ;  /* 0x00000076ff76723e */ /* 0x000fe400048070ff */
[----:B------:R-:W-:Y:S02]  /*3360*/  LOP3.LUT R115, R114, 0xffff, RZ, 0xc0, !PT ;  /* 0x0000ffff72737812 */ /* 0x000fe400078ec0ff */
[----:B------:R-:W-:Y:S02]  /*3370*/  LOP3.LUT R125, R125, 0xff0000, RZ, 0xc0, !PT ;  /* 0x00ff00007d7d7812 */ /* 0x000fe400078ec0ff */
[----:B------:R-:W-:Y:S02]  /*3380*/  LOP3.LUT R122, R122, 0xffff, RZ, 0xc0, !PT ;  /* 0x0000ffff7a7a7812 */ /* 0x000fe400078ec0ff */
[----:B------:R-:W-:Y:S02]  /*3390*/  LOP3.LUT R107, R107, 0xffff, RZ, 0xc0, !PT ;  /* 0x0000ffff6b6b7812 */ /* 0x000fe400078ec0ff */
[----:B------:R-:W-:-:S02]  /*33a0*/  LOP3.LUT R120, R137, 0xffff, R120, 0xf8, !PT ;  /* 0x0000ffff89787812 */ /* 0x000fc400078ef878 */
[----:B------:R-:W-:Y:S02]  /*33b0*/  LOP3.LUT R121, R121, 0xff0000, RZ, 0xc0, !PT ;  /* 0x00ff000079797812 */ /* 0x000fe400078ec0ff */
[----:B------:R-:W-:Y:S02]  /*33c0*/  LOP3.LUT R118, R118, 0xffff, RZ, 0xc0, !PT ;  /* 0x0000ffff76767812 */ /* 0x000fe400078ec0ff */
[----:B------:R-:W-:Y:S02]  /*33d0*/  SHF.L.U32 R115, R115, 0x18, RZ ;  /* 0x0000001873737819 */ /* 0x000fe400000006ff */
[----:B------:R-:W-:Y:S02]  /*33e0*/  LOP3.LUT R106, R125, 0xffff, R106, 0xf8, !PT ;  /* 0x0000ffff7d6a7812 */ /* 0x000fe400078ef86a */
[----:B------:R-:W-:Y:S02]  /*33f0*/  F2FP.SATFINITE.E4M3.F32.PACK_AB_MERGE_C R124, RZ, R124, RZ ;  /* 0x0000007cff7c723e */ /* 0x000fe400048070ff */
[----:B------:R-:W-:-:S02]  /*3400*/  SHF.L.U32 R119, R122, 0x18, RZ ;  /* 0x000000187a777819 */ /* 0x000fc400000006ff */
[----:B------:R-:W-:Y:S02]  /*3410*/  SHF.L.U32 R114, R107, 0x18, RZ ;  /* 0x000000186b727819 */ /* 0x000fe400000006ff */
[----:B------:R-:W-:Y:S02]  /*3420*/  LOP3.LUT R112, R121, 0xffff, R112, 0xf8, !PT ;  /* 0x0000ffff79707812 */ /* 0x000fe400078ef870 */
[----:B------:R-:W-:Y:S02]  /*3430*/  SHF.L.U32 R107, R118, 0x18, RZ ;  /* 0x00000018766b7819 */ /* 0x000fe400000006ff */
[----:B------:R-:W-:Y:S02]  /*3440*/  LOP3.LUT R131, R120, R115, RZ, 0xfc, !PT ;  /* 0x0000007378837212 */ /* 0x000fe400078efcff */
[----:B------:R-:W-:Y:S02]  /*3450*/  LOP3.LUT R124, R124, 0xffff, RZ, 0xc0, !PT ;  /* 0x0000ffff7c7c7812 */ /* 0x000fe400078ec0ff */
[----:B------:R-:W-:-:S02]  /*3460*/  LOP3.LUT R135, R106, R119, RZ, 0xfc, !PT ;  /* 0x000000776a877212 */ /* 0x000fc400078efcff */
[C---:B------:R-:W-:Y:S02]  /*3470*/  IADD3 R115, PT, PT, R2.reuse, 0x400, RZ ;  /* 0x0000040002737810 */ /* 0x040fe40007ffe0ff */
[C---:B------:R-:W-:Y:S02]  /*3480*/  IADD3 R119, PT, PT, R2.reuse, 0x500, RZ ;  /* 0x0000050002777810 */ /* 0x040fe40007ffe0ff */
[----:B------:R-:W-:Y:S02]  /*3490*/  IADD3 R121, PT, PT, R2, 0x600, RZ ;  /* 0x0000060002797810 */ /* 0x000fe40007ffe0ff */
[----:B------:R-:W-:Y:S01]  /*34a0*/  LOP3.LUT R133, R112, R107, RZ, 0xfc, !PT ;  /* 0x0000006b70857212 */ /* 0x000fe200078efcff */
[C-C-:B0-----:R-:W-:Y:S01]  /*34b0*/  IMAD.WIDE.U32 R106, R2.reuse, 0x4, R110.reuse ;  /* 0x00000004026a7825 */ /* 0x141fe200078e006e */
[----:B------:R-:W-:Y:S02]  /*34c0*/  IADD3 R123, PT, PT, R2, 0x700, RZ ;  /* 0x00000700027b7810 */ /* 0x000fe40007ffe0ff */
[----:B------:R-:W-:Y:S01]  /*34d0*/  SHF.L.U32 R124, R124, 0x18, RZ ;  /* 0x000000187c7c7819 */ /* 0x000fe200000006ff */
[--C-:B------:R-:W-:Y:S01]  /*34e0*/  IMAD.WIDE.U32 R118, R119, 0x4, R110.reuse ;  /* 0x0000000477767825 */ /* 0x100fe200078e006e */
[----:B------:R-:W-:Y:S01]  /*34f0*/  LOP3.LUT R109, R109, R114, RZ, 0xfc, !PT ;  /* 0x000000726d6d7212 */ /* 0x000fe200078efcff */
[----:B------:R0:W-:Y:S01]  /*3500*/  STG.E desc[UR10][R106.64], R0 ;  /* 0x000000006a007986 */ /* 0x0001e2000c10190a */
[C---:B------:R-:W-:Y:S01]  /*3510*/  IADD3 R125, PT, PT, R2.reuse, 0x800, RZ ;  /* 0x00000800027d7810 */ /* 0x040fe20007ffe0ff */
[--C-:B------:R-:W-:Y:S01]  /*3520*/  IMAD.WIDE.U32 R114, R115, 0x4, R110.reuse ;  /* 0x0000000473727825 */ /* 0x100fe200078e006e */
[C---:B------:R-:W-:Y:S01]  /*3530*/  IADD3 R127, PT, PT, R2.reuse, 0x900, RZ ;  /* 0x00000900027f7810 */ /* 0x040fe20007ffe0ff */
[----:B------:R0:W-:Y:S01]  /*3540*/  STG.E desc[UR10][R106.64+0x400], R105 ;  /* 0x000400696a007986 */ /* 0x0001e2000c10190a */
[C---:B------:R-:W-:Y:S01]  /*3550*/  IADD3 R129, PT, PT, R2.reuse, 0xa00, RZ ;  /* 0x00000a0002817810 */ /* 0x040fe20007ffe0ff */
[--C-:B------:R-:W-:Y:S01]  /*3560*/  IMAD.WIDE.U32 R120, R121, 0x4, R110.reuse ;  /* 0x0000000479787825 */ /* 0x100fe200078e006e */
[----:B------:R-:W-:Y:S01]  /*3570*/  IADD3 R137, PT, PT, R2, 0xb00, RZ ;  /* 0x00000b0002897810 */ /* 0x000fe20007ffe0ff */
        /* <DEDUP_REMOVED lines=15> */
[----:B------:R0:W-:Y:S01]  /*3670*/  STG.E desc[UR10][R110.64], R135 ;  /* 0x000000876e007986 */ /* 0x0001e2000c10190a */
[----:B------:R-:W-:Y:S05]  /*3680*/  BRA `(.L_x_10658) ;  /* 0x0000001800807947 */ /* 0x000fea0003800000 */
.L_x_10657:
[----:B------:R-:W1:Y:S01]  /*3690*/  LDCU.U8 UR6, c[0x0][0x404] ;  /* 0x00008080ff0677ac */ /* 0x000e620008000000 */
        /* <DEDUP_REMOVED lines=10> */
[----:B0-----:R-:W-:Y:S01]  /*3740*/  FADD R152, R110, -UR8 ;  /* 0x800000086e987e21 */ /* 0x001fe20008000000 */
[----:B------:R-:W-:Y:S01]  /*3750*/  FADD R153, R111, -UR8 ;  /* 0x800000086f997e21 */ /* 0x000fe20008000000 */
[----:B------:R-:W-:Y:S01]  /*3760*/  FMUL R104, R105, UR13 ;  /* 0x0000000d69687c20 */ /* 0x000fe20008400000 */
[----:B------:R-:W-:Y:S01]  /*3770*/  FMUL R110, R109, UR5 ;  /* 0x000000056d6e7c20 */ /* 0x000fe20008400000 */
[----:B------:R-:W-:Y:S01]  /*3780*/  FMNMX3 R6, R5, |R105|, |R0|, !PT ;  /* 0x4000006905067276 */ /* 0x000fe20007800400 */
[----:B------:R-:W-:Y:S01]  /*3790*/  FMUL R111, R152, UR5 ;  /* 0x00000005986f7c20 */ /* 0x000fe20008400000 */
[----:B------:R-:W-:Y:S01]  /*37a0*/  FMUL R152, R153, UR5 ;  /* 0x0000000599987c20 */ /* 0x000fe20008400000 */
[----:B-1----:R-:W-:Y:S01]  /*37b0*/  ISETP.NE.AND P1, PT, RZ, UR6, PT ;  /* 0x00000006ff007c0c */ /* 0x002fe2000bf25270 */
[----:B------:R-:W-:Y:S01]  /*37c0*/  FADD R112, R112, -UR8 ;  /* 0x8000000870707e21 */ /* 0x000fe20008000000 */
[----:B------:R-:W-:Y:S01]  /*37d0*/  FFMA R111, R14, R111, R62 ;  /* 0x0000006f0e6f7223 */ /* 0x000fe2000000003e */
[----:B------:R-:W-:Y:S01]  /*37e0*/  FADD R113, R113, -UR8 ;  /* 0x8000000871717e21 */ /* 0x000fe20008000000 */
[----:B------:R-:W-:Y:S01]  /*37f0*/  FSEL R5, R105, R104, !P1 ;  /* 0x0000006869057208 */ /* 0x000fe20004800000 */
[----:B------:R-:W-:Y:S01]  /*3800*/  FMUL R105, R106, UR5 ;  /* 0x000000056a697c20 */ /* 0x000fe20008400000 */
[----:B------:R-:W-:Y:S01]  /*3810*/  FMUL R104, R107, UR5 ;  /* 0x000000056b687c20 */ /* 0x000fe20008400000 */
[----:B------:R-:W-:Y:S01]  /*3820*/  FMUL R107, R108, UR5 ;  /* 0x000000056c6b7c20 */ /* 0x000fe20008400000 */
[----:B------:R-:W-:Y:S01]  /*3830*/  F2FP.SATFINITE.E4M3.F32.PACK_AB_MERGE_C R5, RZ, R5, RZ ;  /* 0x00000005ff05723e */ /* 0x000fe200048070ff */
[----:B------:R-:W-:Y:S01]  /*3840*/  FFMA R106, R10, R105, R58 ;  /* 0x000000690a6a7223 */ /* 0x000fe2000000003a */
[----:B------:R-:W-:Y:S01]  /*3850*/  FFMA R105, R11, R104, R59 ;  /* 0x000000680b697223 */ /* 0x000fe2000000003b */
[----:B------:R-:W-:Y:S01]  /*3860*/  FFMA R108, R12, R107, R60 ;  /* 0x0000006b0c6c7223 */ /* 0x000fe2000000003c */
[----:B------:R-:W-:Y:S01]  /*3870*/  FFMA R104, R13, R110, R61 ;  /* 0x0000006e0d687223 */ /* 0x000fe2000000003d */
[----:B------:R-:W-:Y:S01]  /*3880*/  FMUL R109, R106, UR13 ;  /* 0x0000000d6a6d7c20 */ /* 0x000fe20008400000 */
[----:B------:R-:W-:Y:S01]  /*3890*/  @P1 FMUL R0, R0, UR13 ;  /* 0x0000000d00001c20 */ /* 0x000fe20008400000 */
[----:B------:R-:W-:Y:S01]  /*38a0*/  FMNMX3 R107, R6, |R106|, |R105|, !PT ;  /* 0x4000006a066b7276 */ /* 0x000fe20007800469 */
[----:B------:R-:W-:Y:S01]  /*38b0*/  FFMA R6, R15, R152, R63 ;  /* 0x000000980f067223 */ /* 0x000fe2000000003f */
[----:B------:R-:W-:Y:S01]  /*38c0*/  LOP3.LUT R5, R5, 0xff, RZ, 0xc0, !PT ;  /* 0x000000ff05057812 */ /* 0x000fe200078ec0ff */
[----:B------:R-:W-:Y:S01]  /*38d0*/  FMUL R110, R111, UR13 ;  /* 0x0000000d6f6e7c20 */ /* 0x000fe20008400000 */
[----:B------:R-:W-:Y:S01]  /*38e0*/  FSEL R106, R106, R109, !P1 ;  /* 0x0000006d6a6a7208 */ /* 0x000fe20004800000 */
[----:B------:R-:W-:Y:S01]  /*38f0*/  FMUL R109, R108, UR13 ;  /* 0x0000000d6c6d7c20 */ /* 0x000fe20008400000 */
[----:B------:R-:W-:Y:S01]  /*3900*/  F2FP.SATFINITE.E4M3.F32.PACK_AB_MERGE_C R0, RZ, R0, RZ ;  /* 0x00000000ff00723e */ /* 0x000fe200048070ff */
[----:B------:R-:W-:Y:S01]  /*3910*/  FADD R114, R114, -UR8 ;  /* 0x8000000872727e21 */ /* 0x000fe20008000000 */
[----:B------:R-:W-:Y:S01]  /*3920*/  FMNMX3 R107, R107, |R108|, |R104|, !PT ;  /* 0x4000006c6b6b7276 */ /* 0x000fe20007800468 */
[----:B------:R-:W-:Y:S01]  /*3930*/  FADD R115, R115, -UR8 ;  /* 0x8000000873737e21 */ /* 0x000fe20008000000 */
[----:B------:R-:W-:Y:S01]  /*3940*/  LEA R0, R0, R5, 0x8 ;  /* 0x0000000500007211 */ /* 0x000fe200078e40ff */
[----:B------:R-:W-:Y:S01]  /*3950*/  FMUL R5, R112, UR5 ;  /* 0x0000000570057c20 */ /* 0x000fe20008400000 */
[----:B------:R-:W-:Y:S01]  /*3960*/  FSEL R109, R108, R109, !P1 ;  /* 0x0000006d6c6d7208 */ /* 0x000fe20004800000 */
[----:B------:R-:W-:Y:S01]  /*3970*/  FMUL R112, R113, UR5 ;  /* 0x0000000571707c20 */ /* 0x000fe20008400000 */
[----:B------:R-:W-:Y:S01]  /*3980*/  FMNMX3 R108, R107, |R111|, |R6|, !PT ;  /* 0x4000006f6b6c7276 */ /* 0x000fe20007800406 */
[----:B------:R-:W-:Y:S01]  /*3990*/  @P1 FMUL R104, R104, UR13 ;  /* 0x0000000d68681c20 */ /* 0x000fe20008400000 */
[----:B------:R-:W-:Y:S01]  /*39a0*/  FSEL R107, R111, R110, !P1 ;  /* 0x0000006e6f6b7208 */ /* 0x000fe20004800000 */
[----:B------:R-:W-:Y:S01]  /*39b0*/  FFMA R111, R16, R5, R64 ;  /* 0x00000005106f7223 */ /* 0x000fe20000000040 */
[----:B------:R-:W-:Y:S01]  /*39c0*/  F2FP.SATFINITE.E4M3.F32.PACK_AB_MERGE_C R106, RZ, R106, RZ ;  /* 0x0000006aff6a723e */ /* 0x000fe200048070ff */
[----:B------:R-:W-:Y:S01]  /*39d0*/  FMUL R153, R114, UR5 ;  /* 0x0000000572997c20 */ /* 0x000fe20008400000 */
[----:B------:R-:W-:Y:S01]  /*39e0*/  FFMA R5, R17, R112, R65 ;  /* 0x0000007011057223 */ /* 0x000fe20000000041 */
[----:B------:R-:W-:Y:S01]  /*39f0*/  FMUL R110, R111, UR13 ;  /* 0x0000000d6f6e7c20 */ /* 0x000fe20008400000 */
[----:B------:R-:W-:Y:S01]  /*3a00*/  SHF.L.U32 R106, R106, 0x10, RZ ;  /* 0x000000106a6a7819 */ /* 0x000fe200000006ff */
[----:B------:R-:W-:Y:S01]  /*3a10*/  FMUL R114, R115, UR5 ;  /* 0x0000000573727c20 */ /* 0x000fe20008400000 */
[----:B------:R-:W-:Y:S01]  /*3a20*/  F2FP.SATFINITE.E4M3.F32.PACK_AB_MERGE_C R109, RZ, R109, RZ ;  /* 0x0000006dff6d723e */ /* 0x000fe200048070ff */
[----:B------:R-:W-:Y:S01]  /*3a30*/  FFMA R153, R18, R153, R66 ;  /* 0x0000009912997223 */ /* 0x000fe20000000042 */
[----:B------:R-:W-:Y:S01]  /*3a40*/  LOP3.LUT R113, R106, 0xff0000, RZ, 0xc0, !PT ;  /* 0x00ff00006a717812 */ /* 0x000fe200078ec0ff */
[----:B------:R-:W-:Y:S01]  /*3a50*/  @P1 FMUL R105, R105, UR13 ;  /* 0x0000000d69691c20 */ /* 0x000fe20008400000 */
[----:B------:R-:W-:Y:S01]  /*3a60*/  FSEL R106, R111, R110, !P1 ;  /* 0x0000006e6f6a7208 */ /* 0x000fe20004800000 */
[----:B------:R-:W-:Y:S01]  /*3a70*/  FADD R116, R116, -UR8 ;  /* 0x8000000874747e21 */ /* 0x000fe20008000000 */
[----:B------:R-:W-:Y:S01]  /*3a80*/  F2FP.SATFINITE.E4M3.F32.PACK_AB_MERGE_C R110, RZ, R107, RZ ;  /* 0x0000006bff6e723e */ /* 0x000fe200048070ff */
[----:B------:R-:W-:Y:S01]  /*3a90*/  FMUL R112, R153, UR13 ;  /* 0x0000000d99707c20 */ /* 0x000fe20008400000 */
[----:B------:R-:W-:Y:S01]  /*3aa0*/  F2FP.SATFINITE.E4M3.F32.PACK_AB_MERGE_C R107, RZ, R104, RZ ;  /* 0x00000068ff6b723e */ /* 0x000fe200048070ff */
[----:B------:R-:W-:Y:S01]  /*3ab0*/  FFMA R104, R19, R114, R67 ;  /* 0x0000007213687223 */ /* 0x000fe20000000043 */
[----:B------:R-:W-:Y:S01]  /*3ac0*/  SHF.L.U32 R110, R110, 0x10, RZ ;  /* 0x000000106e6e7819 */ /* 0x000fe200000006ff */
[----:B------:R-:W-:Y:S01]  /*3ad0*/  FADD R117, R117, -UR8 ;  /* 0x8000000875757e21 */ /* 0x000fe20008000000 */
[----:B------:R-:W-:Y:S01]  /*3ae0*/  FMNMX3 R111, R108, |R111|, |R5|, !PT ;  /* 0x4000006f6c6f7276 */ /* 0x000fe20007800405 */
[----:B------:R-:W-:Y:S01]  /*3af0*/  FADD R118, R118, -UR8 ;  /* 0x8000000876767e21 */ /* 0x000fe20008000000 */
[----:B------:R-:W-:Y:S01]  /*3b00*/  LOP3.LUT R108, R109, 0xff, RZ, 0xc0, !PT ;  /* 0x000000ff6d6c7812 */ /* 0x000fe200078ec0ff */
[----:B------:R-:W-:Y:S01]  /*3b10*/  FMUL R114, R117, UR5 ;  /* 0x0000000575727c20 */ /* 0x000fe20008400000 */
[----:B------:R-:W-:Y:S01]  /*3b20*/  LOP3.LUT R109, R110, 0xff0000, RZ, 0xc0, !PT ;  /* 0x00ff00006e6d7812 */ /* 0x000fe200078ec0ff */
[----:B------:R-:W-:Y:S01]  /*3b30*/  @P1 FMUL R5, R5, UR13 ;  /* 0x0000000d05051c20 */ /* 0x000fe20008400000 */
[----:B------:R-:W-:Y:S01]  /*3b40*/  F2FP.SATFINITE.E4M3.F32.PACK_AB_MERGE_C R105, RZ, R105, RZ ;  /* 0x00000069ff69723e */ /* 0x000fe200048070ff */
[----:B------:R-:W-:Y:S01]  /*3b50*/  @P1 FMUL R6, R6, UR13 ;  /* 0x0000000d06061c20 */ /* 0x000fe20008400000 */
[----:B------:R-:W-:Y:S01]  /*3b60*/  FMNMX3 R110, R111, |R153|, |R104|, !PT ;  /* 0x400000996f6e7276 */ /* 0x000fe20007800468 */
[----:B------:R-:W-:Y:S01]  /*3b70*/  FMUL R111, R116, UR5 ;  /* 0x00000005746f7c20 */ /* 0x000fe20008400000 */
[----:B------:R-:W-:Y:S01]  /*3b80*/  LOP3.LUT R105, R105, 0xffff, RZ, 0xc0, !PT ;  /* 0x0000ffff69697812 */ /* 0x000fe200078ec0ff */
[----:B------:R-:W-:Y:S01]  /*3b90*/  FADD R119, R119, -UR8 ;  /* 0x8000000877777e21 */ /* 0x000fe20008000000 */
[----:B------:R-:W-:Y:S01]  /*3ba0*/  LEA R108, R107, R108, 0x8 ;  /* 0x0000006c6b6c7211 */ /* 0x000fe200078e40ff */
[----:B------:R-:W-:Y:S01]  /*3bb0*/  FFMA R111, R20, R111, R68 ;  /* 0x0000006f146f7223 */ /* 0x000fe20000000044 */
[----:B------:R-:W-:Y:S01]  /*3bc0*/  LOP3.LUT R0, R113, 0xffff, R0, 0xf8, !PT ;  /* 0x0000ffff71007812 */ /* 0x000fe200078ef800 */
[----:B------:R-:W-:Y:S01]  /*3bd0*/  FADD R120, R120, -UR8 ;  /* 0x8000000878787e21 */ /* 0x000fe20008000000 */
[----:B------:R-:W-:Y:S01]  /*3be0*/  FSEL R107, R153, R112, !P1 ;  /* 0x00000070996b7208 */ /* 0x000fe20004800000 */
[----:B------:R-:W-:Y:S01]  /*3bf0*/  FMUL R112, R111, UR13 ;  /* 0x0000000d6f707c20 */ /* 0x000fe20008400000 */
[----:B------:R-:W-:Y:S01]  /*3c00*/  SHF.L.U32 R105, R105, 0x18, RZ ;  /* 0x0000001869697819 */ /* 0x000fe200000006ff */
[----:B------:R-:W-:Y:S01]  /*3c10*/  FADD R121, R121, -UR8 ;  /* 0x8000000879797e21 */ /* 0x000fe20008000000 */
[----:B------:R-:W-:Y:S01]  /*3c20*/  LOP3.LUT R108, R109, 0xffff, R108, 0xf8, !PT ;  /* 0x0000ffff6d6c7812 */ /* 0x000fe200078ef86c */
[----:B------:R-:W-:Y:S01]  /*3c30*/  FMUL R109, R118, UR5 ;  /* 0x00000005766d7c20 */ /* 0x000fe20008400000 */
[----:B------:R-:W-:Y:S01]  /*3c40*/  F2FP.SATFINITE.E4M3.F32.PACK_AB_MERGE_C R106, RZ, R106, RZ ;  /* 0x0000006aff6a723e */ /* 0x000fe200048070ff */
[----:B------:R-:W-:Y:S01]  /*3c50*/  FADD R122, R122, -UR8 ;  /* 0x800000087a7a7e21 */ /* 0x000fe20008000000 */
[----:B------:R-:W-:Y:S01]  /*3c60*/  LOP3.LUT R0, R0, R105, RZ, 0xfc, !PT ;  /* 0x0000006900007212 */ /* 0x000fe200078efcff */
[----:B------:R-:W-:Y:S01]  /*3c70*/  FFMA R105, R21, R114, R69 ;  /* 0x0000007215697223 */ /* 0x000fe20000000045 */
[----:B------:R-:W-:Y:S01]  /*3c80*/  LOP3.LUT R106, R106, 0xff, RZ, 0xc0, !PT ;  /* 0x000000ff6a6a7812 */ /* 0x000fe200078ec0ff */
[----:B------:R-:W-:Y:S01]  /*3c90*/  FFMA R113, R22, R109, R70 ;  /* 0x0000006d16717223 */ /* 0x000fe20000000046 */
[----:B------:R-:W-:Y:S01]  /*3ca0*/  F2FP.SATFINITE.E4M3.F32.PACK_AB_MERGE_C R5, RZ, R5, RZ ;  /* 0x00000005ff05723e */ /* 0x000fe200048070ff */
[----:B------:R-:W-:Y:S01]  /*3cb0*/  FMUL R115, R120, UR5 ;  /* 0x0000000578737c20 */ /* 0x000fe20008400000 */
[----:B------:R-:W-:Y:S01]  /*3cc0*/  FSEL R114, R111, R112, !P1 ;  /* 0x000000706f727208 */ /* 0x000fe20004800000 */
[----:B------:R-:W-:Y:S01]  /*3cd0*/  FMUL R112, R119, UR5 ;  /* 0x0000000577707c20 */ /* 0x000fe20008400000 */
[----:B------:R-:W-:Y:S01]  /*3ce0*/  F2FP.SATFINITE.E4M3.F32.PACK_AB_MERGE_C R6, RZ, R6, RZ ;  /* 0x00000006ff06723e */ /* 0x000fe200048070ff */
[----:B------:R-:W-:Y:S01]  /*3cf0*/  FMUL R116, R113, UR13 ;  /* 0x0000000d71747c20 */ /* 0x000fe20008400000 */
[----:B------:R-:W-:Y:S01]  /*3d00*/  F2FP.SATFINITE.E4M3.F32.PACK_AB_MERGE_C R107, RZ, R107, RZ ;  /* 0x0000006bff6b723e */ /* 0x000fe200048070ff */
[----:B------:R-:W-:Y:S01]  /*3d10*/  FADD R123, R123, -UR8 ;  /* 0x800000087b7b7e21 */ /* 0x000fe20008000000 */
[----:B------:R-:W-:Y:S01]  /*3d20*/  LEA R106, R5, R106, 0x8 ;  /* 0x0000006a056a7211 */ /* 0x000fe200078e40ff */
[----:B------:R-:W-:Y:S01]  /*3d30*/  FFMA R5, R23, R112, R71 ;  /* 0x0000007017057223 */ /* 0x000fe20000000047 */
[----:B------:R-:W-:Y:S01]  /*3d40*/  LOP3.LUT R6, R6, 0xffff, RZ, 0xc0, !PT ;  /* 0x0000ffff06067812 */ /* 0x000fe200078ec0ff */
[----:B------:R-:W-:Y:S01]  /*3d50*/  @P1 FMUL R104, R104, UR13 ;  /* 0x0000000d68681c20 */ /* 0x000fe20008400000 */
[----:B------:R-:W-:Y:S01]  /*3d60*/  FMNMX3 R110, R110, |R111|, |R105|, !PT ;  /* 0x4000006f6e6e7276 */ /* 0x000fe20007800469 */
[----:B------:R-:W-:Y:S01]  /*3d70*/  @P1 FMUL R105, R105, UR13 ;  /* 0x0000000d69691c20 */ /* 0x000fe20008400000 */
[----:B------:R-:W-:Y:S01]  /*3d80*/  SHF.L.U32 R112, R107, 0x10, RZ ;  /* 0x000000106b707819 */ /* 0x000fe200000006ff */
[----:B------:R-:W-:Y:S01]  /*3d90*/  FFMA R115, R24, R115, R72 ;  /* 0x0000007318737223 */ /* 0x000fe20000000048 */
[----:B------:R-:W-:Y:S01]  /*3da0*/  SHF.L.U32 R111, R6, 0x18, RZ ;  /* 0x00000018066f7819 */ /* 0x000fe200000006ff */
[----:B------:R-:W-:Y:S01]  /*3db0*/  FADD R124, R124, -UR8 ;  /* 0x800000087c7c7e21 */ /* 0x000fe20008000000 */
[----:B------:R-:W-:Y:S01]  /*3dc0*/  FSEL R109, R113, R116, !P1 ;  /* 0x00000074716d7208 */ /* 0x000fe20004800000 */
[----:B------:R-:W-:Y:S01]  /*3dd0*/  FMUL R118, R123, UR5 ;  /* 0x000000057b767c20 */ /* 0x000fe20008400000 */
[----:B------:R-:W-:Y:S01]  /*3de0*/  FMNMX3 R107, R110, |R113|, |R5|, !PT ;  /* 0x400000716e6b7276 */ /* 0x000fe20007800405 */
[----:B------:R-:W-:Y:S01]  /*3df0*/  FADD R125, R125, -UR8 ;  /* 0x800000087d7d7e21 */ /* 0x000fe20008000000 */
[----:B------:R-:W-:Y:S01]  /*3e00*/  LOP3.LUT R113, R112, 0xff0000, RZ, 0xc0, !PT ;  /* 0x00ff000070717812 */ /* 0x000fe200078ec0ff */
[----:B------:R-:W-:Y:S01]  /*3e10*/  FMUL R112, R121, UR5 ;  /* 0x0000000579707c20 */ /* 0x000fe20008400000 */
[----:B------:R-:W-:Y:S01]  /*3e20*/  LOP3.LUT R6, R108, R111, RZ, 0xfc, !PT ;  /* 0x0000006f6c067212 */ /* 0x000fe200078efcff */
[----:B------:R-:W-:Y:S01]  /*3e30*/  FMUL R111, R122, UR5 ;  /* 0x000000057a6f7c20 */ /* 0x000fe20008400000 */
[----:B------:R-:W-:Y:S01]  /*3e40*/  F2FP.SATFINITE.E4M3.F32.PACK_AB_MERGE_C R114, RZ, R114, RZ ;  /* 0x00000072ff72723e */ /* 0x000fe200048070ff */
[----:B------:R-:W-:Y:S01]  /*3e50*/  FADD R126, R126, -UR8 ;  /* 0x800000087e7e7e21 */ /* 0x000fe20008000000 */
[----:B------:R-:W-:Y:S01]  /*3e60*/  LOP3.LUT R108, R113, 0xffff, R106, 0xf8, !PT ;  /* 0x0000ffff716c7812 */ /* 0x000fe200078ef86a */
[----:B------:R-:W-:Y:S01]  /*3e70*/  FFMA R106, R25, R112, R73 ;  /* 0x00000070196a7223 */ /* 0x000fe20000000049 */
[----:B------:R-:W-:Y:S01]  /*3e80*/  LOP3.LUT R114, R114, 0xff, RZ, 0xc0, !PT ;  /* 0x000000ff72727812 */ /* 0x000fe200078ec0ff */
[----:B------:R-:W-:Y:S01]  /*3e90*/  FFMA R111, R26, R111, R74 ;  /* 0x0000006f1a6f7223 */ /* 0x000fe2000000004a */
[----:B------:R-:W-:Y:S01]  /*3ea0*/  F2FP.SATFINITE.E4M3.F32.PACK_AB_MERGE_C R105, RZ, R105, RZ ;  /* 0x00000069ff69723e */ /* 0x000fe200048070ff */
[----:B------:R-:W-:Y:S01]  /*3eb0*/  FMUL R110, R115, UR13 ;  /* 0x0000000d736e7c20 */ /* 0x000fe20008400000 */
[----:B------:R-:W-:Y:S01]  /*3ec0*/  F2FP.SATFINITE.E4M3.F32.PACK_AB_MERGE_C R104, RZ, R104, RZ ;  /* 0x00000068ff68723e */ /* 0x000fe200048070ff */
[----:B------:R-:W-:Y:S01]  /*3ed0*/  FMUL R116, R111, UR13 ;  /* 0x0000000d6f747c20 */ /* 0x000fe20008400000 */
[----:B------:R-:W-:Y:S01]  /*3ee0*/  F2FP.SATFINITE.E4M3.F32.PACK_AB_MERGE_C R109, RZ, R109, RZ ;  /* 0x0000006dff6d723e */ /* 0x000fe200048070ff */
[----:B------:R-:W-:Y:S01]  /*3ef0*/  FMUL R120, R125, UR5 ;  /* 0x000000057d787c20 */ /* 0x000fe20008400000 */
[----:B------:R-:W-:Y:S01]  /*3f00*/  FMNMX3 R112, R107, |R115|, |R106|, !PT ;  /* 0x400000736b707276 */ /* 0x000fe2000780046a */
[----:B------:R-:W-:Y:S01]  /*3f10*/  FFMA R107, R27, R118, R75 ;  /* 0x000000761b6b7223 */ /* 0x000fe2000000004b */
[----:B------:R-:W-:Y:S01]  /*3f20*/  LEA R114, R105, R114, 0x8 ;  /* 0x0000007269727211 */ /* 0x000fe200078e40ff */
[----:B------:R-:W-:Y:S01]  /*3f30*/  FMUL R105, R124, UR5 ;  /* 0x000000057c697c20 */ /* 0x000fe20008400000 */
[----:B------:R-:W-:Y:S01]  /*3f40*/  LOP3.LUT R104, R104, 0xffff, RZ, 0xc0, !PT ;  /* 0x0000ffff68687812 */ /* 0x000fe200078ec0ff */
[----:B------:R-:W-:Y:S01]  /*3f50*/  @P1 FMUL R5, R5, UR13 ;  /* 0x0000000d05051c20 */ /* 0x000fe20008400000 */
[----:B------:R-:W-:Y:S01]  /*3f60*/  SHF.L.U32 R109, R109, 0x10, RZ ;  /* 0x000000106d6d7819 */ /* 0x000fe200000006ff */
[----:B------:R-:W-:Y:S01]  /*3f70*/  FFMA R113, R28, R105, R76 ;  /* 0x000000691c717223 */ /* 0x000fe2000000004c */
[----:B------:R-:W-:Y:S01]  /*3f80*/  FSEL R116, R111, R116, !P1 ;  /* 0x000000746f747208 */ /* 0x000fe20004800000 */
[----:B------:R-:W-:Y:S01]  /*3f90*/  @P1 FMUL R106, R106, UR13 ;  /* 0x0000000d6a6a1c20 */ /* 0x000fe20008400000 */
[----:B------:R-:W-:Y:S01]  /*3fa0*/  FMNMX3 R112, R112, |R111|, |R107|, !PT ;  /* 0x4000006f70707276 */ /* 0x000fe2000780046b */
[----:B------:R-:W-:Y:S01]  /*3fb0*/  FMUL R118, R113, UR13 ;  /* 0x0000000d71767c20 */ /* 0x000fe20008400000 */
[----:B------:R-:W-:Y:S01]  /*3fc0*/  SHF.L.U32 R105, R104, 0x18, RZ ;  /* 0x0000001868697819 */ /* 0x000fe200000006ff */
[----:B------:R-:W-:Y:S01]  /*3fd0*/  FADD R128, R128, -UR8 ;  /* 0x8000000880807e21 */ /* 0x000fe20008000000 */
[----:B------:R-:W-:Y:S01]  /*3fe0*/  LOP3.LUT R111, R109, 0xff0000, RZ, 0xc0, !PT ;  /* 0x00ff00006d6f7812 */ /* 0x000fe200078ec0ff */
[----:B------:R-:W-:Y:S01]  /*3ff0*/  FFMA R109, R29, R120, R77 ;  /* 0x000000781d6d7223 */ /* 0x000fe2000000004d */
[----:B------:R-:W-:Y:S01]  /*4000*/  LOP3.LUT R104, R108, R105, RZ, 0xfc, !PT ;  /* 0x000000696c687212 */ /* 0x000fe200078efcff */
[----:B------:R-:W-:Y:S01]  /*4010*/  FADD R127, R127, -UR8 ;  /* 0x800000087f7f7e21 */ /* 0x000fe20008000000 */
[----:B------:R-:W-:Y:S01]  /*4020*/  LOP3.LUT R105, R111, 0xffff, R114, 0xf8, !PT ;  /* 0x0000ffff6f697812 */ /* 0x000fe200078ef872 */
[----:B------:R-:W-:Y:S01]  /*4030*/  FMUL R111, R126, UR5 ;  /* 0x000000057e6f7c20 */ /* 0x000fe20008400000 */
[----:B------:R-:W-:Y:S01]  /*4040*/  FSEL R110, R115, R110, !P1 ;  /* 0x0000006e736e7208 */ /* 0x000fe20004800000 */
[----:B------:R-:W-:Y:S01]  /*4050*/  FMUL R117, R128, UR5 ;  /* 0x0000000580757c20 */ /* 0x000fe20008400000 */
[----:B------:R-:W-:Y:S01]  /*4060*/  F2FP.SATFINITE.E4M3.F32.PACK_AB_MERGE_C R116, RZ, R116, RZ ;  /* 0x00000074ff74723e */ /* 0x000fe200048070ff */
[----:B------:R-:W-:Y:S01]  /*4070*/  FFMA R114, R30, R111, R78 ;  /* 0x0000006f1e727223 */ /* 0x000fe2000000004e */
[----:B------:R-:W-:Y:S01]  /*4080*/  F2FP.SATFINITE.E4M3.F32.PACK_AB_MERGE_C R110, RZ, R110, RZ ;  /* 0x0000006eff6e723e */ /* 0x000fe200048070ff */
[----:B------:R-:W-:Y:S01]  /*4090*/  FMUL R120, R127, UR5 ;  /* 0x000000057f787c20 */ /* 0x000fe20008400000 */
[----:B------:R-:W-:Y:S01]  /*40a0*/  F2FP.SATFINITE.E4M3.F32.PACK_AB_MERGE_C R108, RZ, R5, RZ ;  /* 0x00000005ff6c723e */ /* 0x000fe200048070ff */
[----:B------:R-:W-:Y:S01]  /*40b0*/  FADD R129, R129, -UR8 ;  /* 0x8000000881817e21 */ /* 0x000fe20008000000 */
[----:B------:R-:W-:Y:S01]  /*40c0*/  FSEL R118, R113, R118, !P1 ;  /* 0x0000007671767208 */ /* 0x000fe20004800000 */
[----:B------:R-:W-:Y:S01]  /*40d0*/  FADD R130, R130, -UR8 ;  /* 0x8000000882827e21 */ /* 0x000fe20008000000 */
[----:B------:R-:W-:Y:S01]  /*40e0*/  FMNMX3 R112, R112, |R113|, |R109|, !PT ;  /* 0x4000007170707276 */ /* 0x000fe2000780046d */
[----:B------:R-:W-:Y:S01]  /*40f0*/  FMUL R113, R114, UR13 ;  /* 0x0000000d72717c20 */ /* 0x000fe20008400000 */
[----:B------:R-:W-:Y:S01]  /*4100*/  LOP3.LUT R111, R110, 0xff, RZ, 0xc0, !PT ;  /* 0x000000ff6e6f7812 */ /* 0x000fe200078ec0ff */
[----:B------:R-:W-:Y:S01]  /*4110*/  FFMA R117, R32, R117, R80 ;  /* 0x0000007520757223 */ /* 0x000fe20000000050 */
[----:B------:R-:W-:Y:S01]  /*4120*/  F2FP.SATFINITE.E4M3.F32.PACK_AB_MERGE_C R106, RZ, R106, RZ ;  /* 0x0000006aff6a723e */ /* 0x000fe200048070ff */
[----:B------:R-:W-:Y:S01]  /*4130*/  FFMA R5, R31, R120, R79 ;  /* 0x000000781f057223 */ /* 0x000fe2000000004f */
[----:B------:R-:W-:Y:S01]  /*4140*/  LOP3.LUT R108, R108, 0xffff, RZ, 0xc0, !PT ;  /* 0x0000ffff6c6c7812 */ /* 0x000fe200078ec0ff */
[----:B------:R-:W-:Y:S01]  /*4150*/  FADD R132, R132, -UR8 ;  /* 0x8000000884847e21 */ /* 0x000fe20008000000 */
[----:B------:R-:W-:Y:S01]  /*4160*/  SHF.L.U32 R116, R116, 0x10, RZ ;  /* 0x0000001074747819 */ /* 0x000fe200000006ff */
[----:B------:R-:W-:Y:S01]  /*4170*/  FMUL R110, R129, UR5 ;  /* 0x00000005816e7c20 */ /* 0x000fe20008400000 */
[----:B------:R-:W-:Y:S01]  /*4180*/  FSEL R115, R114, R113, !P1 ;  /* 0x0000007172737208 */ /* 0x000fe20004800000 */
[----:B------:R-:W-:Y:S01]  /*4190*/  @P1 FMUL R109, R109, UR13 ;  /* 0x0000000d6d6d1c20 */ /* 0x000fe20008400000 */
[----:B------:R-:W-:Y:S01]  /*41a0*/  LEA R106, R106, R111, 0x8 ;  /* 0x0000006f6a6a7211 */ /* 0x000fe200078e40ff */
[----:B------:R-:W-:Y:S01]  /*41b0*/  @P1 FMUL R107, R107, UR13 ;  /* 0x0000000d6b6b1c20 */ /* 0x000fe20008400000 */
[----:B------:R-:W-:Y:S01]  /*41c0*/  SHF.L.U32 R108, R108, 0x18, RZ ;  /* 0x000000186c6c7819 */ /* 0x000fe200000006ff */
[----:B------:R-:W-:Y:S01]  /*41d0*/  FADD R131, R131, -UR8 ;  /* 0x8000000883837e21 */ /* 0x000fe20008000000 */
[----:B------:R-:W-:Y:S01]  /*41e0*/  LOP3.LUT R113, R116, 0xff0000, RZ, 0xc0, !PT ;  /* 0x00ff000074717812 */ /* 0x000fe200078ec0ff */
[----:B------:R-:W-:Y:S01]  /*41f0*/  FFMA R110, R33, R110, R81 ;  /* 0x0000006e216e7223 */ /* 0x000fe20000000051 */
[----:B------:R-:W-:Y:S01]  /*4200*/  LOP3.LUT R105, R105, R108, RZ, 0xfc, !PT ;  /* 0x0000006c69697212 */ /* 0x000fe200078efcff */
[----:B------:R-:W-:Y:S01]  /*4210*/  FMUL R108, R117, UR13 ;  /* 0x0000000d756c7c20 */ /* 0x000fe20008400000 */
[----:B------:R-:W-:Y:S01]  /*4220*/  LOP3.LUT R106, R113, 0xffff, R106, 0xf8, !PT ;  /* 0x0000ffff716a7812 */ /* 0x000fe200078ef86a */
[----:B------:R-:W-:Y:S01]  /*4230*/  FMUL R113, R130, UR5 ;  /* 0x0000000582717c20 */ /* 0x000fe20008400000 */
[----:B------:R-:W-:Y:S01]  /*4240*/  F2FP.SATFINITE.E4M3.F32.PACK_AB_MERGE_C R118, RZ, R118, RZ ;  /* 0x00000076ff76723e */ /* 0x000fe200048070ff */
[----:B------:R-:W-:Y:S01]  /*4250*/  FMUL R119, R132, UR5 ;  /* 0x0000000584777c20 */ /* 0x000fe20008400000 */
[----:B------:R-:W-:Y:S01]  /*4260*/  F2FP.SATFINITE.E4M3.F32.PACK_AB_MERGE_C R115, RZ, R115, RZ ;  /* 0x00000073ff73723e */ /* 0x000fe200048070ff */
[----:B------:R-:W-:Y:S01]  /*4270*/  FADD R133, R133, -UR8 ;  /* 0x8000000885857e21 */ /* 0x000fe20008000000 */
[----:B------:R-:W-:Y:S01]  /*4280*/  FMNMX3 R111, R112, |R114|, |R5|, !PT ;  /* 0x40000072706f7276 */ /* 0x000fe20007800405 */
[----:B------:R-:W-:Y:S01]  /*4290*/  FFMA R112, R34, R113, R82 ;  /* 0x0000007122707223 */ /* 0x000fe20000000052 */
[----:B------:R-:W-:Y:S01]  /*42a0*/  LOP3.LUT R118, R118, 0xff, RZ, 0xc0, !PT ;  /* 0x000000ff76767812 */ /* 0x000fe200078ec0ff */
[----:B------:R-:W-:Y:S01]  /*42b0*/  FFMA R119, R36, R119, R84 ;  /* 0x0000007724777223 */ /* 0x000fe20000000054 */
[----:B------:R-:W-:Y:S01]  /*42c0*/  F2FP.SATFINITE.E4M3.F32.PACK_AB_MERGE_C R109, RZ, R109, RZ ;  /* 0x0000006dff6d723e */ /* 0x000fe200048070ff */
[----:B------:R-:W-:Y:S01]  /*42d0*/  FADD R134, R134, -UR8 ;  /* 0x8000000886867e21 */ /* 0x000fe20008000000 */
[----:B------:R-:W-:Y:S01]  /*42e0*/  FSEL R113, R117, R108, !P1 ;  /* 0x0000006c75717208 */ /* 0x000fe20004800000 */
[----:B------:R-:W-:Y:S01]  /*42f0*/  FMUL R108, R131, UR5 ;  /* 0x00000005836c7c20 */ /* 0x000fe20008400000 */
[----:B------:R-:W-:Y:S01]  /*4300*/  SHF.L.U32 R115, R115, 0x10, RZ ;  /* 0x0000001073737819 */ /* 0x000fe200000006ff */
[----:B------:R-:W-:Y:S01]  /*4310*/  FMUL R116, R119, UR13 ;  /* 0x0000000d77747c20 */ /* 0x000fe20008400000 */
[----:B------:R-:W-:Y:S01]  /*4320*/  F2FP.SATFINITE.E4M3.F32.PACK_AB_MERGE_C R107, RZ, R107, RZ ;  /* 0x0000006bff6b723e */ /* 0x000fe200048070ff */
[----:B------:R-:W-:Y:S01]  /*4330*/  FFMA R108, R35, R108, R83 ;  /* 0x0000006c236c7223 */ /* 0x000fe20000000053 */
[----:B------:R-:W-:Y:S01]  /*4340*/  FMNMX3 R111, R111, |R117|, |R110|, !PT ;  /* 0x400000756f6f7276 */ /* 0x000fe2000780046e */
[----:B------:R-:W-:Y:S01]  /*4350*/  FMUL R117, R112, UR13 ;  /* 0x0000000d70757c20 */ /* 0x000fe20008400000 */
[----:B------:R-:W-:Y:S01]  /*4360*/  LEA R109, R109, R118, 0x8 ;  /* 0x000000766d6d7211 */ /* 0x000fe200078e40ff */
[----:B------:R-:W-:Y:S01]  /*4370*/  FMUL R118, R133, UR5 ;  /* 0x0000000585767c20 */ /* 0x000fe20008400000 */
[----:B------:R-:W-:Y:S01]  /*4380*/  LOP3.LUT R114, R115, 0xff0000, RZ, 0xc0, !PT ;  /* 0x00ff000073727812 */ /* 0x000fe200078ec0ff */
[----:B------:R-:W-:Y:S01]  /*4390*/  @P1 FMUL R110, R110, UR13 ;  /* 0x0000000d6e6e1c20 */ /* 0x000fe20008400000 */
[----:B------:R-:W-:Y:S01]  /*43a0*/  LOP3.LUT R107, R107, 0xffff, RZ, 0xc0, !PT ;  /* 0x0000ffff6b6b7812 */ /* 0x000fe200078ec0ff */
[----:B------:R-:W-:Y:S01]  /*43b0*/  FMUL R115, R134, UR5 ;  /* 0x0000000586737c20 */ /* 0x000fe20008400000 */
[----:B------:R-:W-:Y:S01]  /*43c0*/  F2FP.SATFINITE.E4M3.F32.PACK_AB_MERGE_C R113, RZ, R113, RZ ;  /* 0x00000071ff71723e */ /* 0x000fe200048070ff */
[----:B------:R-:W-:Y:S01]  /*43d0*/  FADD R135, R135, -UR8 ;  /* 0x8000000887877e21 */ /* 0x000fe20008000000 */
[----:B------:R-:W-:Y:S01]  /*43e0*/  LOP3.LUT R114, R114, 0xffff, R109, 0xf8, !PT ;  /* 0x0000ffff72727812 */ /* 0x000fe200078ef86d */
[----:B------:R-:W-:Y:S01]  /*43f0*/  FFMA R109, R37, R118, R85 ;  /* 0x00000076256d7223 */ /* 0x000fe20000000055 */
[----:B------:R-:W-:Y:S01]  /*4400*/  FSEL R117, R112, R117, !P1 ;  /* 0x0000007570757208 */ /* 0x000fe20004800000 */
[----:B------:R-:W-:Y:S01]  /*4410*/  @P1 FMUL R5, R5, UR13 ;  /* 0x0000000d05051c20 */ /* 0x000fe20008400000 */
[----:B------:R-:W-:Y:S01]  /*4420*/  SHF.L.U32 R107, R107, 0x18, RZ ;  /* 0x000000186b6b7819 */ /* 0x000fe200000006ff */
[----:B------:R-:W-:Y:S01]  /*4430*/  FFMA R115, R38, R115, R86 ;  /* 0x0000007326737223 */ /* 0x000fe20000000056 */
[----:B------:R-:W-:Y:S01]  /*4440*/  FMNMX3 R112, R111, |R112|, |R108|, !PT ;  /* 0x400000706f707276 */ /* 0x000fe2000780046c */
[----:B------:R-:W-:Y:S01]  /*4450*/  @P1 FMUL R108, R108, UR13 ;  /* 0x0000000d6c6c1c20 */ /* 0x000fe20008400000 */
[----:B------:R-:W-:Y:S01]  /*4460*/  FSEL R111, R119, R116, !P1 ;  /* 0x00000074776f7208 */ /* 0x000fe20004800000 */
[----:B------:R-:W-:Y:S01]  /*4470*/  FMUL R116, R135, UR5 ;  /* 0x0000000587747c20 */ /* 0x000fe20008400000 */
[----:B------:R-:W-:Y:S01]  /*4480*/  LOP3.LUT R113, R113, 0xff, RZ, 0xc0, !PT ;  /* 0x000000ff71717812 */ /* 0x000fe200078ec0ff */
[----:B------:R-:W-:Y:S01]  /*4490*/  FADD R137, R137, -UR8 ;  /* 0x8000000889897e21 */ /* 0x000fe20008000000 */
[----:B------:R-:W-:Y:S01]  /*44a0*/  F2FP.SATFINITE.E4M3.F32.PACK_AB_MERGE_C R110, RZ, R110, RZ ;  /* 0x0000006eff6e723e */ /* 0x000fe200048070ff */
[----:B------:R-:W-:Y:S01]  /*44b0*/  FADD R136, R136, -UR8 ;  /* 0x8000000888887e21 */ /* 0x000fe20008000000 */
[----:B------:R-:W-:Y:S01]  /*44c0*/  LOP3.LUT R106, R106, R107, RZ, 0xfc, !PT ;  /* 0x0000006b6a6a7212 */ /* 0x000fe200078efcff */
[----:B------:R-:W-:Y:S01]  /*44d0*/  FADD R138, R138, -UR8 ;  /* 0x800000088a8a7e21 */ /* 0x000fe20008000000 */
[----:B------:R-:W-:Y:S01]  /*44e0*/  FMNMX3 R107, R112, |R119|, |R109|, !PT ;  /* 0x40000077706b7276 */ /* 0x000fe2000780046d */
[----:B------:R-:W-:Y:S01]  /*44f0*/  FMUL R112, R115, UR13 ;  /* 0x0000000d73707c20 */ /* 0x000fe20008400000 */
[----:B------:R-:W-:Y:S01]  /*4500*/  LEA R113, R110, R113, 0x8 ;  /* 0x000000716e717211 */ /* 0x000fe200078e40ff */
[----:B------:R-:W-:Y:S01]  /*4510*/  FFMA R110, R39, R116, R87 ;  /* 0x00000074276e7223 */ /* 0x000fe20000000057 */
[----:B------:R-:W-:Y:S01]  /*4520*/  F2FP.SATFINITE.E4M3.F32.PACK_AB_MERGE_C R5, RZ, R5, RZ ;  /* 0x00000005ff05723e */ /* 0x000fe200048070ff */
[----:B------:R-:W-:Y:S01]  /*4530*/  FMUL R122, R137, UR5 ;  /* 0x00000005897a7c20 */ /* 0x000fe20008400000 */
[----:B------:R-:W-:Y:S01]  /*4540*/  F2FP.SATFINITE.E4M3.F32.PACK_AB_MERGE_C R117, RZ, R117, RZ ;  /* 0x00000075ff75723e */ /* 0x000fe200048070ff */
[----:B------:R-:W-:Y:S01]  /*4550*/  FADD R139, R139, -UR8 ;  /* 0x800000088b8b7e21 */ /* 0x000fe20008000000 */
[----:B------:R-:W-:Y:S01]  /*4560*/  LOP3.LUT R5, R5, 0xffff, RZ, 0xc0, !PT ;  /* 0x0000ffff05057812 */ /* 0x000fe200078ec0ff */
[----:B------:R-:W-:Y:S01]  /*4570*/  FMUL R119, R136, UR5 ;  /* 0x0000000588777c20 */ /* 0x000fe20008400000 */
[----:B------:R-:W-:Y:S01]  /*4580*/  SHF.L.U32 R117, R117, 0x10, RZ ;  /* 0x0000001075757819 */ /* 0x000fe200000006ff */
[----:B------:R-:W-:Y:S01]  /*4590*/  @P1 FMUL R109, R109, UR13 ;  /* 0x0000000d6d6d1c20 */ /* 0x000fe20008400000 */
[----:B------:R-:W-:Y:S01]  /*45a0*/  F2FP.SATFINITE.E4M3.F32.PACK_AB_MERGE_C R108, RZ, R108, RZ ;  /* 0x0000006cff6c723e */ /* 0x000fe200048070ff */
[----:B------:R-:W-:Y:S01]  /*45b0*/  FFMA R119, R40, R119, R88 ;  /* 0x0000007728777223 */ /* 0x000fe20000000058 */
[----:B------:R-:W-:Y:S01]  /*45c0*/  FSEL R118, R115, R112, !P1 ;  /* 0x0000007073767208 */ /* 0x000fe20004800000 */
[----:B------:R-:W-:Y:S01]  /*45d0*/  FADD R140, R140, -UR8 ;  /* 0x800000088c8c7e21 */ /* 0x000fe20008000000 */
[----:B------:R-:W-:Y:S01]  /*45e0*/  FMNMX3 R112, R107, |R115|, |R110|, !PT ;  /* 0x400000736b707276 */ /* 0x000fe2000780046e */
[----:B------:R-:W-:Y:S01]  /*45f0*/  FMUL R115, R138, UR5 ;  /* 0x000000058a737c20 */ /* 0x000fe20008400000 */
[----:B------:R-:W-:Y:S01]  /*4600*/  SHF.L.U32 R107, R5, 0x18, RZ ;  /* 0x00000018056b7819 */ /* 0x000fe200000006ff */
[----:B------:R-:W-:Y:S01]  /*4610*/  FFMA R5, R41, R122, R89 ;  /* 0x0000007a29057223 */ /* 0x000fe20000000059 */
[----:B------:R-:W-:Y:S01]  /*4620*/  LOP3.LUT R116, R117, 0xff0000, RZ, 0xc0, !PT ;  /* 0x00ff000075747812 */ /* 0x000fe200078ec0ff */
[----:B------:R-:W-:Y:S01]  /*4630*/  FFMA R115, R42, R115, R90 ;  /* 0x000000732a737223 */ /* 0x000fe2000000005a */
[----:B------:R-:W-:Y:S01]  /*4640*/  LOP3.LUT R108, R108, 0xffff, RZ, 0xc0, !PT ;  /* 0x0000ffff6c6c7812 */ /* 0x000fe200078ec0ff */
[----:B------:R-:W-:Y:S01]  /*4650*/  FMUL R122, R139, UR5 ;  /* 0x000000058b7a7c20 */ /* 0x000fe20008400000 */
[----:B------:R-:W-:Y:S01]  /*4660*/  F2FP.SATFINITE.E4M3.F32.PACK_AB_MERGE_C R111, RZ, R111, RZ ;  /* 0x0000006fff6f723e */ /* 0x000fe200048070ff */
[----:B------:R-:W-:Y:S01]  /*4670*/  FADD R141, R141, -UR8 ;  /* 0x800000088d8d7e21 */ /* 0x000fe20008000000 */
[----:B------:R-:W-:Y:S01]  /*4680*/  F2FP.SATFINITE.E4M3.F32.PACK_AB_MERGE_C R118, RZ, R118, RZ ;  /* 0x00000076ff76723e */ /* 0x000fe200048070ff */
[----:B------:R-:W-:Y:S01]  /*4690*/  @P1 FMUL R110, R110, UR13 ;  /* 0x0000000d6e6e1c20 */ /* 0x000fe20008400000 */
[----:B------:R-:W-:Y:S01]  /*46a0*/  LOP3.LUT R107, R114, R107, RZ, 0xfc, !PT ;  /* 0x0000006b726b7212 */ /* 0x000fe200078efcff */
[----:B------:R-:W-:Y:S01]  /*46b0*/  FADD R142, R142, -UR8 ;  /* 0x800000088e8e7e21 */ /* 0x000fe20008000000 */
[----:B------:R-:W-:Y:S01]  /*46c0*/  LOP3.LUT R113, R116, 0xffff, R113, 0xf8, !PT ;  /* 0x0000ffff74717812 */ /* 0x000fe200078ef871 */
[----:B------:R-:W-:Y:S01]  /*46d0*/  FMUL R116, R115, UR13 ;  /* 0x0000000d73747c20 */ /* 0x000fe20008400000 */
[----:B------:R-:W-:Y:S01]  /*46e0*/  SHF.L.U32 R108, R108, 0x18, RZ ;  /* 0x000000186c6c7819 */ /* 0x000fe200000006ff */
[----:B------:R-:W-:Y:S01]  /*46f0*/  FADD R143, R143, -UR8 ;  /* 0x800000088f8f7e21 */ /* 0x000fe20008000000 */
[----:B------:R-:W-:Y:S01]  /*4700*/  LOP3.LUT R114, R111, 0xff, RZ, 0xc0, !PT ;  /* 0x000000ff6f727812 */ /* 0x000fe200078ec0ff */
[----:B------:R-:W-:Y:S01]  /*4710*/  FMUL R120, R119, UR13 ;  /* 0x0000000d77787c20 */ /* 0x000fe20008400000 */
[----:B------:R-:W-:Y:S01]  /*4720*/  F2FP.SATFINITE.E4M3.F32.PACK_AB_MERGE_C R111, RZ, R109, RZ ;  /* 0x0000006dff6f723e */ /* 0x000fe200048070ff */
[----:B------:R-:W-:Y:S01]  /*4730*/  FFMA R109, R43, R122, R91 ;  /* 0x0000007a2b6d7223 */ /* 0x000fe2000000005b */
[----:B------:R-:W-:Y:S01]  /*4740*/  SHF.L.U32 R118, R118, 0x10, RZ ;  /* 0x0000001076767819 */ /* 0x000fe200000006ff */
[----:B------:R-:W-:Y:S01]  /*4750*/  FMUL R117, R142, UR5 ;  /* 0x000000058e757c20 */ /* 0x000fe20008400000 */
[----:B------:R-:W-:Y:S01]  /*4760*/  FMNMX3 R112, R112, |R119|, |R5|, !PT ;  /* 0x4000007770707276 */ /* 0x000fe20007800405 */
[----:B------:R-:W-:Y:S01]  /*4770*/  FMUL R122, R143, UR5 ;  /* 0x000000058f7a7c20 */ /* 0x000fe20008400000 */
[----:B------:R-:W-:Y:S01]  /*4780*/  LOP3.LUT R108, R113, R108, RZ, 0xfc, !PT ;  /* 0x0000006c716c7212 */ /* 0x000fe200078efcff */
[----:B------:R-:W-:Y:S01]  /*4790*/  FMUL R113, R140, UR5 ;  /* 0x000000058c717c20 */ /* 0x000fe20008400000 */
[----:B------:R-:W-:Y:S01]  /*47a0*/  LEA R111, R111, R114, 0x8 ;  /* 0x000000726f6f7211 */ /* 0x000fe200078e40ff */
[----:B------:R-:W-:Y:S01]  /*47b0*/  FMUL R114, R141, UR5 ;  /* 0x000000058d727c20 */ /* 0x000fe20008400000 */
[----:B------:R-:W-:Y:S01]  /*47c0*/  LOP3.LUT R118, R118, 0xff0000, RZ, 0xc0, !PT ;  /* 0x00ff000076767812 */ /* 0x000fe200078ec0ff */
[----:B------:R-:W-:Y:S01]  /*47d0*/  @P1 FMUL R5, R5, UR13 ;  /* 0x0000000d05051c20 */ /* 0x000fe20008400000 */
[----:B------:R-:W-:Y:S01]  /*47e0*/  FSEL R116, R115, R116, !P1 ;  /* 0x0000007473747208 */ /* 0x000fe20004800000 */
[----:B------:R-:W-:Y:S01]  /*47f0*/  FADD R144, R144, -UR8 ;  /* 0x8000000890907e21 */ /* 0x000fe20008000000 */
[----:B------:R-:W-:Y:S01]  /*4800*/  FMNMX3 R112, R112, |R115|, |R109|, !PT ;  /* 0x4000007370707276 */ /* 0x000fe2000780046d */
[----:B------:R-:W-:Y:S01]  /*4810*/  FFMA R115, R44, R113, R92 ;  /* 0x000000712c737223 */ /* 0x000fe2000000005c */
[----:B------:R-:W-:Y:S01]  /*4820*/  LOP3.LUT R111, R118, 0xffff, R111, 0xf8, !PT ;  /* 0x0000ffff766f7812 */ /* 0x000fe200078ef86f */
[----:B------:R-:W-:Y:S01]  /*4830*/  FFMA R118, R45, R114, R93 ;  /* 0x000000722d767223 */ /* 0x000fe2000000005d */
[----:B------:R-:W-:Y:S01]  /*4840*/  F2FP.SATFINITE.E4M3.F32.PACK_AB_MERGE_C R110, RZ, R110, RZ ;  /* 0x0000006eff6e723e */ /* 0x000fe200048070ff */
[----:B------:R-:W-:Y:S01]  /*4850*/  FMUL R114, R115, UR13 ;  /* 0x0000000d73727c20 */ /* 0x000fe20008400000 */
[----:B------:R-:W-:Y:S01]  /*4860*/  FSEL R120, R119, R120, !P1 ;  /* 0x0000007877787208 */ /* 0x000fe20004800000 */
[----:B------:R-:W-:Y:S01]  /*4870*/  FFMA R119, R46, R117, R94 ;  /* 0x000000752e777223 */ /* 0x000fe2000000005e */
[----:B------:R-:W-:Y:S01]  /*4880*/  LOP3.LUT R110, R110, 0xffff, RZ, 0xc0, !PT ;  /* 0x0000ffff6e6e7812 */ /* 0x000fe200078ec0ff */
[----:B------:R-:W-:Y:S01]  /*4890*/  FFMA R113, R47, R122, R95 ;  /* 0x0000007a2f717223 */ /* 0x000fe2000000005f */
[----:B------:R-:W-:Y:S01]  /*48a0*/  F2FP.SATFINITE.E4M3.F32.PACK_AB_MERGE_C R120, RZ, R120, RZ ;  /* 0x00000078ff78723e */ /* 0x000fe200048070ff */
[----:B------:R-:W-:Y:S01]  /*48b0*/  FADD R145, R145, -UR8 ;  /* 0x8000000891917e21 */ /* 0x000fe20008000000 */
[----:B------:R-:W-:Y:S01]  /*48c0*/  FSEL R117, R115, R114, !P1 ;  /* 0x0000007273757208 */ /* 0x000fe20004800000 */
[----:B------:R-:W-:Y:S01]  /*48d0*/  FADD R147, R147, -UR8 ;  /* 0x8000000893937e21 */ /* 0x000fe20008000000 */
[----:B------:R-:W-:Y:S01]  /*48e0*/  FMNMX3 R112, R112, |R115|, |R118|, !PT ;  /* 0x4000007370707276 */ /* 0x000fe20007800476 */
[----:B------:R-:W-:Y:S01]  /*48f0*/  FMUL R122, R119, UR13 ;  /* 0x0000000d777a7c20 */ /* 0x000fe20008400000 */
[----:B------:R-:W-:Y:S01]  /*4900*/  SHF.L.U32 R114, R110, 0x18, RZ ;  /* 0x000000186e727819 */ /* 0x000fe200000006ff */
[----:B------:R-:W-:Y:S01]  /*4910*/  FADD R146, R146, -UR8 ;  /* 0x8000000892927e21 */ /* 0x000fe20008000000 */
[----:B------:R-:W-:Y:S01]  /*4920*/  LOP3.LUT R120, R120, 0xff, RZ, 0xc0, !PT ;  /* 0x000000ff78787812 */ /* 0x000fe200078ec0ff */
[----:B------:R-:W-:Y:S01]  /*4930*/  FADD R148, R148, -UR8 ;  /* 0x8000000894947e21 */ /* 0x000fe20008000000 */
[----:B------:R-:W-:Y:S01]  /*4940*/  F2FP.SATFINITE.E4M3.F32.PACK_AB_MERGE_C R5, RZ, R5, RZ ;  /* 0x00000005ff05723e */ /* 0x000fe200048070ff */
[----:B------:R-:W-:Y:S01]  /*4950*/  FMUL R121, R146, UR5 ;  /* 0x0000000592797c20 */ /* 0x000fe20008400000 */
[----:B------:R-:W-:Y:S01]  /*4960*/  FMNMX3 R110, R112, |R119|, |R113|, !PT ;  /* 0x40000077706e7276 */ /* 0x000fe20007800471 */
[----:B------:R-:W-:Y:S01]  /*4970*/  @P1 FMUL R118, R118, UR13 ;  /* 0x0000000d76761c20 */ /* 0x000fe20008400000 */
[----:B------:R-:W-:Y:S01]  /*4980*/  LOP3.LUT R112, R111, R114, RZ, 0xfc, !PT ;  /* 0x000000726f707212 */ /* 0x000fe200078efcff */
[----:B------:R-:W-:Y:S01]  /*4990*/  FMUL R111, R144, UR5 ;  /* 0x00000005906f7c20 */ /* 0x000fe20008400000 */
[----:B------:R-:W-:Y:S01]  /*49a0*/  LEA R115, R5, R120, 0x8 ;  /* 0x0000007805737211 */ /* 0x000fe200078e40ff */
[----:B------:R-:W-:Y:S01]  /*49b0*/  FMUL R114, R145, UR5 ;  /* 0x0000000591727c20 */ /* 0x000fe20008400000 */
[----:B------:R-:W-:Y:S01]  /*49c0*/  FMUL R120, R147, UR5 ;  /* 0x0000000593787c20 */ /* 0x000fe20008400000 */
[----:B------:R-:W-:Y:S01]  /*49d0*/  FFMA R111, R48, R111, R96 ;  /* 0x0000006f306f7223 */ /* 0x000fe20000000060 */
[----:B------:R-:W-:Y:S01]  /*49e0*/  FSEL R5, R119, R122, !P1 ;  /* 0x0000007a77057208 */ /* 0x000fe20004800000 */
[----:B------:R-:W-:Y:S01]  /*49f0*/  FFMA R119, R49, R114, R97 ;  /* 0x0000007231777223 */ /* 0x000fe20000000061 */
[----:B------:R-:W-:Y:S01]  /*4a00*/  FFMA R114, R51, R120, R99 ;  /* 0x0000007833727223 */ /* 0x000fe20000000063 */
[----:B------:R-:W-:Y:S01]  /*4a10*/  FMUL R120, R111, UR13 ;  /* 0x0000000d6f787c20 */ /* 0x000fe20008400000 */
[----:B------:R-:W-:Y:S01]  /*4a20*/  FFMA R121, R50, R121, R98 ;  /* 0x0000007932797223 */ /* 0x000fe20000000062 */
[----:B------:R-:W-:Y:S01]  /*4a30*/  F2FP.SATFINITE.E4M3.F32.PACK_AB_MERGE_C R116, RZ, R116, RZ ;  /* 0x00000074ff74723e */ /* 0x000fe200048070ff */
[----:B------:R-:W-:Y:S01]  /*4a40*/  FADD R149, R149, -UR8 ;  /* 0x8000000895957e21 */ /* 0x000fe20008000000 */
[----:B------:R-:W-:Y:S01]  /*4a50*/  F2FP.SATFINITE.E4M3.F32.PACK_AB_MERGE_C R117, RZ, R117, RZ ;  /* 0x00000075ff75723e */ /* 0x000fe200048070ff */
[----:B------:R-:W-:Y:S01]  /*4a60*/  FMUL R122, R121, UR13 ;  /* 0x0000000d797a7c20 */ /* 0x000fe20008400000 */
[----:B------:R-:W-:Y:S01]  /*4a70*/  FSEL R120, R111, R120, !P1 ;  /* 0x000000786f787208 */ /* 0x000fe20004800000 */
[----:B------:R-:W-:Y:S01]  /*4a80*/  FADD R150, R150, -UR8 ;  /* 0x8000000896967e21 */ /* 0x000fe20008000000 */
[----:B------:R-:W-:Y:S01]  /*4a90*/  SHF.L.U32 R116, R116, 0x10, RZ ;  /* 0x0000001074747819 */ /* 0x000fe200000006ff */
[----:B------:R-:W-:Y:S01]  /*4aa0*/  FADD R151, R151, -UR8 ;  /* 0x8000000897977e21 */ /* 0x000fe20008000000 */
[----:B------:R-:W-:Y:S01]  /*4ab0*/  FMNMX3 R111, R110, |R111|, |R119|, !PT ;  /* 0x4000006f6e6f7276 */ /* 0x000fe20007800477 */
[----:B------:R-:W-:Y:S01]  /*4ac0*/  FMUL R123, R150, UR5 ;  /* 0x00000005967b7c20 */ /* 0x000fe20008400000 */
[----:B------:R-:W-:Y:S01]  /*4ad0*/  LOP3.LUT R116, R116, 0xff0000, RZ, 0xc0, !PT ;  /* 0x00ff000074747812 */ /* 0x000fe200078ec0ff */
[----:B------:R-:W-:Y:S01]  /*4ae0*/  FMUL R124, R151, UR5 ;  /* 0x00000005977c7c20 */ /* 0x000fe20008400000 */
[----:B------:R-:W-:Y:S01]  /*4af0*/  FSEL R122, R121, R122, !P1 ;  /* 0x0000007a797a7208 */ /* 0x000fe20004800000 */
[----:B------:R-:W-:Y:S01]  /*4b00*/  @P1 FMUL R113, R113, UR13 ;  /* 0x0000000d71711c20 */ /* 0x000fe20008400000 */
[----:B------:R-:W-:Y:S01]  /*4b10*/  FMNMX3 R111, R111, |R121|, |R114|, !PT ;  /* 0x400000796f6f7276 */ /* 0x000fe20007800472 */
[----:B------:R-:W-:Y:S01]  /*4b20*/  FMUL R121, R148, UR5 ;  /* 0x0000000594797c20 */ /* 0x000fe20008400000 */
[----:B------:R-:W-:Y:S01]  /*4b30*/  LOP3.LUT R115, R116, 0xffff, R115, 0xf8, !PT ;  /* 0x0000ffff74737812 */ /* 0x000fe200078ef873 */
[----:B------:R-:W-:Y:S01]  /*4b40*/  FMUL R116, R149, UR5 ;  /* 0x0000000595747c20 */ /* 0x000fe20008400000 */
[----:B------:R-:W-:Y:S01]  /*4b50*/  LOP3.LUT R117, R117, 0xff, RZ, 0xc0, !PT ;  /* 0x000000ff75757812 */ /* 0x000fe200078ec0ff */
[----:B------:R-:W-:Y:S01]  /*4b60*/  FFMA R110, R52, R121, R100 ;  /* 0x00000079346e7223 */ /* 0x000fe20000000064 */
[----:B------:R-:W-:Y:S01]  /*4b70*/  F2FP.SATFINITE.E4M3.F32.PACK_AB_MERGE_C R118, RZ, R118, RZ ;  /* 0x00000076ff76723e */ /* 0x000fe200048070ff */
[----:B------:R-:W-:Y:S01]  /*4b80*/  FFMA R116, R53, R116, R101 ;  /* 0x0000007435747223 */ /* 0x000fe20000000065 */
[----:B------:R-:W-:Y:S01]  /*4b90*/  F2FP.SATFINITE.E4M3.F32.PACK_AB_MERGE_C R5, RZ, R5, RZ ;  /* 0x00000005ff05723e */ /* 0x000fe200048070ff */
[----:B------:R-:W-:Y:S01]  /*4ba0*/  FMUL R121, R110, UR13 ;  /* 0x0000000d6e797c20 */ /* 0x000fe20008400000 */
[----:B------:R-:W-:Y:S01]  /*4bb0*/  LEA R117, R118, R117, 0x8 ;  /* 0x0000007576757211 */ /* 0x000fe200078e40ff */
[----:B------:R-:W-:Y:S01]  /*4bc0*/  FFMA R118, R54, R123, R102 ;  /* 0x0000007b36767223 */ /* 0x000fe20000000066 */
[----:B------:R-:W-:Y:S01]  /*4bd0*/  SHF.L.U32 R5, R5, 0x10, RZ ;  /* 0x0000001005057819 */ /* 0x000fe200000006ff */
[----:B------:R-:W-:Y:S01]  /*4be0*/  FFMA R124, R55, R124, R103 ;  /* 0x0000007c377c7223 */ /* 0x000fe20000000067 */
[----:B------:R-:W-:Y:S01]  /*4bf0*/  FSEL R121, R110, R121, !P1 ;  /* 0x000000796e797208 */ /* 0x000fe20004800000 */
[----:B------:R-:W-:Y:S01]  /*4c00*/  FMUL R123, R118, UR13 ;  /* 0x0000000d767b7c20 */ /* 0x000fe20008400000 */
[----:B------:R-:W-:Y:S01]  /*4c10*/  FMNMX3 R111, R111, |R110|, |R116|, !PT ;  /* 0x4000006e6f6f7276 */ /* 0x000fe20007800474 */
[----:B------:R-:W-:Y:S01]  /*4c20*/  @P1 FMUL R116, R116, UR13 ;  /* 0x0000000d74741c20 */ /* 0x000fe20008400000 */
[----:B------:R-:W-:Y:S01]  /*4c30*/  LOP3.LUT R110, R5, 0xff0000, RZ, 0xc0, !PT ;  /* 0x00ff0000056e7812 */ /* 0x000fe200078ec0ff */
[----:B------:R-:W-:Y:S01]  /*4c40*/  @P1 FMUL R119, R119, UR13 ;  /* 0x0000000d77771c20 */ /* 0x000fe20008400000 */
[----:B------:R-:W-:Y:S01]  /*4c50*/  FSEL R123, R118, R123, !P1 ;  /* 0x0000007b767b7208 */ /* 0x000fe20004800000 */
[----:B------:R-:W-:Y:S01]  /*4c60*/  @P1 FMUL R114, R114, UR13 ;  /* 0x0000000d72721c20 */ /* 0x000fe20008400000 */
[----:B------:R-:W-:Y:S01]  /*4c70*/  LOP3.LUT R117, R110, 0xffff, R117, 0xf8, !PT ;  /* 0x0000ffff6e757812 */ /* 0x000fe200078ef875 */
[----:B------:R-:W-:Y:S01]  /*4c80*/  @P1 FMUL R109, R109, UR13 ;  /* 0x0000000d6d6d1c20 */ /* 0x000fe20008400000 */
[----:B------:R-:W-:Y:S01]  /*4c90*/  FMNMX3 R5, R111, |R118|, |R124|, !PT ;  /* 0x400000766f057276 */ /* 0x000fe2000780047c */
[----:B------:R-:W-:Y:S01]  /*4ca0*/  @P1 FMUL R124, R124, UR13 ;  /* 0x0000000d7c7c1c20 */ /* 0x000fe20008400000 */
[----:B------:R-:W0:Y:S01]  /*4cb0*/  LDC.64 R110, c[0x0][0x3c8] ;  /* 0x0000f200ff6e7b82 */ /* 0x000e220000000a00 */
[----:B------:R-:W-:-:S02]  /*4cc0*/  F2FP.SATFINITE.E4M3.F32.PACK_AB_MERGE_C R121, RZ, R121, RZ ;  /* 0x00000079ff79723e */ /* 0x000fc400048070ff */
[----:B------:R-:W-:Y:S02]  /*4cd0*/  F2FP.SATFINITE.E4M3.F32.PACK_AB_MERGE_C R123, RZ, R123, RZ ;  /* 0x0000007bff7b723e */ /* 0x000fe400048070ff */
[----:B------:R-:W-:Y:S02]  /*4ce0*/  F2FP.SATFINITE.E4M3.F32.PACK_AB_MERGE_C R120, RZ, R120, RZ ;  /* 0x00000078ff78723e */ /* 0x000fe400048070ff */
[----:B------:R-:W-:Y:S02]  /*4cf0*/  F2FP.SATFINITE.E4M3.F32.PACK_AB_MERGE_C R122, RZ, R122, RZ ;  /* 0x0000007aff7a723e */ /* 0x000fe400048070ff */
[----:B------:R-:W-:Y:S02]  /*4d00*/  LOP3.LUT R121, R121, 0xff, RZ, 0xc0, !PT ;  /* 0x000000ff79797812 */ /* 0x000fe400078ec0ff */
[----:B------:R-:W-:Y:S02]  /*4d10*/  F2FP.SATFINITE.E4M3.F32.PACK_AB_MERGE_C R116, RZ, R116, RZ ;  /* 0x00000074ff74723e */ /* 0x000fe400048070ff */
[----:B------:R-:W-:-:S02]  /*4d20*/  SHF.L.U32 R123, R123, 0x10, RZ ;  /* 0x000000107b7b7819 */ /* 0x000fc400000006ff */
[----:B------:R-:W-:Y:S02]  /*4d30*/  F2FP.SATFINITE.E4M3.F32.PACK_AB_MERGE_C R113, RZ, R113, RZ ;  /* 0x00000071ff71723e */ /* 0x000fe400048070ff */
[----:B------:R-:W-:Y:S02]  /*4d40*/  LOP3.LUT R120, R120, 0xff, RZ, 0xc0, !PT ;  /* 0x000000ff78787812 */ /* 0x000fe400078ec0ff */
[----:B------:R-:W-:Y:S02]  /*4d50*/  F2FP.SATFINITE.E4M3.F32.PACK_AB_MERGE_C R119, RZ, R119, RZ ;  /* 0x00000077ff77723e */ /* 0x000fe400048070ff */
[----:B------:R-:W-:Y:S02]  /*4d60*/  SHF.L.U32 R122, R122, 0x10, RZ ;  /* 0x000000107a7a7819 */ /* 0x000fe400000006ff */
[----:B------:R-:W-:Y:S02]  /*4d70*/  F2FP.SATFINITE.E4M3.F32.PACK_AB_MERGE_C R114, RZ, R114, RZ ;  /* 0x00000072ff72723e */ /* 0x000fe400048070ff */
[----:B------:R-:W-:-:S02]  /*4d80*/  LEA R116, R116, R121, 0x8 ;  /* 0x0000007974747211 */ /* 0x000fc400078e40ff */
[----:B------:R-:W-:Y:S02]  /*4d90*/  LOP3.LUT R123, R123, 0xff0000, RZ, 0xc0, !PT ;  /* 0x00ff00007b7b7812 */ /* 0x000fe400078ec0ff */
[----:B------:R-:W-:Y:S02]  /*4da0*/  F2FP.SATFINITE.E4M3.F32.PACK_AB_MERGE_C R124, RZ, R124, RZ ;  /* 0x0000007cff7c723e */ /* 0x000fe400048070ff */
[----:B------:R-:W-:Y:S02]  /*4db0*/  F2FP.SATFINITE.E4M3.F32.PACK_AB_MERGE_C R109, RZ, R109, RZ ;  /* 0x0000006dff6d723e */ /* 0x000fe400048070ff */
[----:B------:R-:W-:Y:S02]  /*4dc0*/  LOP3.LUT R113, R113, 0xffff, RZ, 0xc0, !PT ;  /* 0x0000ffff71717812 */ /* 0x000fe400078ec0ff */
[----:B------:R-:W-:Y:S02]  /*4dd0*/  LEA R119, R119, R120, 0x8 ;  /* 0x0000007877777211 */ /* 0x000fe400078e40ff */
[----:B------:R-:W-:-:S02]  /*4de0*/  LOP3.LUT R122, R122, 0xff0000, RZ, 0xc0, !PT ;  /* 0x00ff00007a7a7812 */ /* 0x000fc400078ec0ff */
[----:B------:R-:W-:Y:S02]  /*4df0*/  LOP3.LUT R118, R114, 0xffff, RZ, 0xc0, !PT ;  /* 0x0000ffff72767812 */ /* 0x000fe400078ec0ff */
[----:B------:R-:W-:Y:S02]  /*4e00*/  LOP3.LUT R123, R123, 0xffff, R116, 0xf8, !PT ;  /* 0x0000ffff7b7b7812 */ /* 0x000fe400078ef874 */
[----:B------:R-:W-:Y:S02]  /*4e10*/  LOP3.LUT R124, R124, 0xffff, RZ, 0xc0, !PT ;  /* 0x0000ffff7c7c7812 */ /* 0x000fe400078ec0ff */
[----:B------:R-:W-:Y:S02]  /*4e20*/  LOP3.LUT R109, R109, 0xffff, RZ, 0xc0, !PT ;  /* 0x0000ffff6d6d7812 */ /* 0x000fe400078ec0ff */
[----:B------:R-:W-:Y:S02]  /*4e30*/  SHF.L.U32 R116, R113, 0x18, RZ ;  /* 0x0000001871747819 */ /* 0x000fe400000006ff */
[----:B------:R-:W-:-:S02]  /*4e40*/  LOP3.LUT R119, R122, 0xffff, R119, 0xf8, !PT ;  /* 0x0000ffff7a777812 */ /* 0x000fc400078ef877 */
[----:B------:R-:W-:Y:S02]  /*4e50*/  SHF.L.U32 R118, R118, 0x18, RZ ;  /* 0x0000001876767819 */ /* 0x000fe400000006ff */
[----:B------:R-:W-:Y:S02]  /*4e60*/  SHF.L.U32 R124, R124, 0x18, RZ ;  /* 0x000000187c7c7819 */ /* 0x000fe400000006ff */
[----:B------:R-:W-:Y:S02]  /*4e70*/  SHF.L.U32 R114, R109, 0x18, RZ ;  /* 0x000000186d727819 */ /* 0x000fe400000006ff */
[----:B------:R-:W-:Y:S02]  /*4e80*/  LOP3.LUT R131, R117, R116, RZ, 0xfc, !PT ;  /* 0x0000007475837212 */ /* 0x000fe400078efcff */
[----:B------:R-:W-:Y:S02]  /*4e90*/  LOP3.LUT R133, R119, R118, RZ, 0xfc, !PT ;  /* 0x0000007677857212 */ /* 0x000fe400078efcff */
[----:B------:R-:W-:-:S02]  /*4ea0*/  IADD3 R117, PT, PT, R2, 0x400, RZ ;  /* 0x0000040002757810 */ /* 0x000fc40007ffe0ff */
[C---:B------:R-:W-:Y:S02]  /*4eb0*/  IADD3 R119, PT, PT, R2.reuse, 0x500, RZ ;  /* 0x0000050002777810 */ /* 0x040fe40007ffe0ff */
[----:B------:R-:W-:Y:S01]  /*4ec0*/  LOP3.LUT R135, R123, R124, RZ, 0xfc, !PT ;  /* 0x0000007c7b877212 */ /* 0x000fe200078efcff */
[--C-:B0-----:R-:W-:Y:S01]  /*4ed0*/  IMAD.WIDE.U32 R116, R117, 0x4, R110.reuse ;  /* 0x0000000475747825 */ /* 0x101fe200078e006e */
[C---:B------:R-:W-:Y:S02]  /*4ee0*/  IADD3 R121, PT, PT, R2.reuse, 0x600, RZ ;  /* 0x0000060002797810 */ /* 0x040fe40007ffe0ff */
[----:B------:R-:W-:Y:S01]  /*4ef0*/  LOP3.LUT R113, R115, R114, RZ, 0xfc, !PT ;  /* 0x0000007273717212 */ /* 0x000fe200078efcff */
[C-C-:B------:R-:W-:Y:S01]  /*4f00*/  IMAD.WIDE.U32 R114, R2.reuse, 0x4, R110.reuse ;  /* 0x0000000402727825 */ /* 0x140fe200078e006e */
[C---:B------:R-:W-:Y:S02]  /*4f10*/  IADD3 R123, PT, PT, R2.reuse, 0x700, RZ ;  /* 0x00000700027b7810 */ /* 0x040fe40007ffe0ff */
[C---:B------:R-:W-:Y:S01]  /*4f20*/  IADD3 R125, PT, PT, R2.reuse, 0x800, RZ ;  /* 0x00000800027d7810 */ /* 0x040fe20007ffe0ff */
[--C-:B------:R-:W-:Y:S01]  /*4f30*/  IMAD.WIDE.U32 R118, R119, 0x4, R110.reuse ;  /* 0x0000000477767825 */ /* 0x100fe200078e006e */
[C---:B------:R-:W-:Y:S01]  /*4f40*/  IADD3 R127, PT, PT, R2.reuse, 0x900, RZ ;  /* 0x00000900027f7810 */ /* 0x040fe20007ffe0ff */
[----:B------:R1:W-:Y:S01]  /*4f50*/  STG.E desc[UR10][R114.64], R0 ;  /* 0x0000000072007986 */ /* 0x0003e2000c10190a */
[C---:B------:R-:W-:Y:S01]  /*4f60*/  IADD3 R129, PT, PT, R2.reuse, 0xa00, RZ ;  /* 0x00000a0002817810 */ /* 0x040fe20007ffe0ff */
[--C-:B------:R-:W-:Y:S01]  /*4f70*/  IMAD.WIDE.U32 R120, R121, 0x4, R110.reuse ;  /* 0x0000000479787825 */ /* 0x100fe200078e006e */
[----:B------:R-:W-:Y:S01]  /*4f80*/  IADD3 R109, PT, PT, R2, 0xb00, RZ ;  /* 0x00000b00026d7810 */ /* 0x000fe20007ffe0ff */
        /* <DEDUP_REMOVED lines=14> */
[----:B------:R1:W-:Y:S04]  /*5070*/  STG.E desc[UR10][R128.64], R133 ;  /* 0x0000008580007986 */ /* 0x0003e8000c10190a */
[----:B------:R1:W-:Y:S02]  /*5080*/  STG.E desc[UR10][R110.64], R135 ;  /* 0x000000876e007986 */ /* 0x0003e4000c10190a */
.L_x_10658:
        /* <DEDUP_REMOVED lines=8> */
.L_x_10641:
        /* <DEDUP_REMOVED lines=38> */
.L_x_10667:
[----:B------:R-:W-:Y:S02]  /*5370*/  ISETP.NE.AND P0, PT, R7, RZ, PT ;  /* 0x000000ff0700720c */ /* 0x000fe40003f05270 */
[----:B-1----:R-:W-:-:S11]  /*5380*/  FMNMX R5, R3, R2, !PT ;  /* 0x0000000203057209 */ /* 0x002fd60007800000 */
[----:B------:R-:W-:Y:S05]  /*5390*/  @P0 BRA `(.L_x_10661) ;  /* 0x0000000000080947 */ /* 0x000fea0003800000 */
[----:B0-----:R-:W0:Y:S02]  /*53a0*/  LDC.64 R2, c[0x0][0x3f8] ;  /* 0x0000fe00ff027b82 */ /* 0x001e240000000a00 */
[----:B0-----:R1:W-:Y:S02]  /*53b0*/  REDG.E.MAX.S32.STRONG.GPU desc[UR10][R2.64], R5 ;  /* 0x000000050200798e */ /* 0x0013e4000d12e30a */
.L_x_10661:
[----:B------:R-:W-:Y:S05]  /*53c0*/  BSYNC B0 ;  /* 0x0000000000007941 */ /* 0x000fea0003800000 */
.L_x_10660:
        /* <DEDUP_REMOVED lines=12> */
[----:B------:R-:W-:Y:S05]  /*5490*/  CALL.REL.NOINC `($__internal_177_$__cuda_sm20_rcp_rn_f32_slowpath) ;  /* 0x00000000005c7944 */ /* 0x000fea0003c00000 */
[----:B------:R-:W-:Y:S05]  /*54a0*/  BRA `(.L_x_10664) ;  /* 0x0000000000147947 */ /* 0x000fea0003800000 */
.L_x_10663:
[----:B------:R-:W2:Y:S01]  /*54b0*/  MUFU.RCP R165, UR13 ;  /* 0x0000000d00a57d08 */ /* 0x000ea20008001000 */
[----:B01----:R-:W-:-:S05]  /*54c0*/  MOV R0, UR13 ;  /* 0x0000000d00007c02 */ /* 0x003fca0008000f00 */
[----:B--2---:R-:W-:-:S04]  /*54d0*/  FFMA R0, R165, R0, -1 ;  /* 0xbf800000a5007423 */ /* 0x004fc80000000000 */
[----:B------:R-:W-:-:S04]  /*54e0*/  FADD.FTZ R0, -R0, -RZ ;  /* 0x800000ff00007221 */ /* 0x000fc80000010100 */
[----:B------:R-:W-:-:S07]  /*54f0*/  FFMA R165, R165, R0, R165 ;  /* 0x00000000a5a57223 */ /* 0x000fce00000000a5 */
.L_x_10664:
[----:B------:R-:W0:Y:S02]  /*5500*/  LDC.64 R2, c[0x0][0x3f0] ;  /* 0x0000fc00ff027b82 */ /* 0x000e240000000a00 */
[----:B0-----:R-:W-:Y:S01]  /*5510*/  STG.E desc[UR10][R2.64], R165 ;  /* 0x000000a502007986 */ /* 0x001fe2000c10190a */
[----:B------:R-:W-:Y:S05]  /*5520*/  EXIT ;  /* 0x000000000000794d */ /* 0x000fea0003800000 */
.L_x_10662:
[----:B------:R-:W-:Y:S02]  /*5530*/  MOV R5, 0x2 ;  /* 0x0000000200057802 */ /* 0x000fe40000000f00 */
[----:B------:R-:W-:Y:S02]  /*5540*/  MOV R9, 0x1f ;  /* 0x0000001f00097802 */ /* 0x000fe40000000f00 */
[----:B------:R-:W-:-:S07]  /*5550*/  MOV R4, 0xffffffff ;  /* 0xffffffff00047802 */ /* 0x000fce0000000f00 */
[----:B01----:R-:W-:Y:S05]  /*5560*/  WARPSYNC.COLLECTIVE R4, `(.L_x_10665) ;  /* 0x0000000004087348 */ /* 0x003fea0003c00000 */
[----:B01----:R0:W1:Y:S02]  /*5570*/  SHFL.DOWN P0, R2, R0, R5, R9 ;  /* 0x0800000500027389 */ /* 0x0030640000000009 */
[----:B01----:R-:W-:Y:S05]  /*5580*/  ENDCOLLECTIVE ;  /* 0x000000000000791b */ /* 0x003fea0003800000 */
.L_x_10665:
[----:B------:R-:W-:Y:S02]  /*5590*/  MOV R5, 0x1 ;  /* 0x0000000100057802 */ /* 0x000fe40000000f00 */
[----:B------:R-:W-:-:S04]  /*55a0*/  MOV R3, R2 ;  /* 0x0000000200037202 */ /* 0x000fc80000000f00 */
[----:B------:R-:W-:-:S04]  /*55b0*/  FMNMX R3, R3, R0, !PT ;  /* 0x0000000003037209 */ /* 0x000fc80007800000 */
[----:B------:R-:W-:-:S07]  /*55c0*/  MOV R0, R3 ;  /* 0x0000000300007202 */ /* 0x000fce0000000f00 */
[----:B------:R-:W-:Y:S05]  /*55d0*/  WARPSYNC.COLLECTIVE R4, `(.L_x_10666) ;  /* 0x0000000004087348 */ /* 0x000fea0003c00000 */
[----:B------:R0:W1:Y:S02]  /*55e0*/  SHFL.DOWN P0, R2, R0, R5, R9 ;  /* 0x0800000500027389 */ /* 0x0000640000000009 */
[----:B01----:R-:W-:Y:S05]  /*55f0*/  ENDCOLLECTIVE ;  /* 0x000000000000791b */ /* 0x003fea0003800000 */
.L_x_10666:
[----:B------:R-:W-:Y:S05]  /*5600*/  BRA `(.L_x_10667) ;  /* 0xfffffffc00587947 */ /* 0x000fea000383ffff */
        .weak           $__internal_177_$__cuda_sm20_rcp_rn_f32_slowpath
        .type           $__internal_177_$__cuda_sm20_rcp_rn_f32_slowpath,@function
        .size           $__internal_177_$__cuda_sm20_rcp_rn_f32_slowpath,(.L_x_13045 - $__internal_177_$__cuda_sm20_rcp_rn_f32_slowpath)
$__internal_177_$__cuda_sm20_rcp_rn_f32_slowpath:
        /* <DEDUP_REMOVED lines=15> */
.L_x_10669:
        /* <DEDUP_REMOVED lines=33> */
.L_x_10671:
[----:B------:R0:W1:Y:S02]  /*5910*/  MUFU.RCP R165, R0 ;  /* 0x0000000000a57308 */ /* 0x0000640000001000 */
.L_x_10670:
[----:B------:R-:W-:Y:S05]  /*5920*/  BSYNC B1 ;  /* 0x0000000000017941 */ /* 0x000fea0003800000 */
.L_x_10668:
[----:B------:R-:W-:Y:S01]  /*5930*/  HFMA2 R153, -RZ, RZ, 0, 0 ;  /* 0x00000000ff997431 */ /* 0x000fe200000001ff */
[----:B------:R-:W-:-:S04]  /*5940*/  MOV R152, R6 ;  /* 0x0000000600987202 */ /* 0x000fc80000000f00 */
[----:B01----:R-:W-:Y:S05]  /*5950*/  RET.REL.NODEC R152 `(_ZN18transformer_engine13normalization19ln_fwd_tuned_kernelINS0_13Kernel_traitsIff13__nv_fp8_e4m3fjLj12288ELj2ELj1ELj4ELj16ENS0_18Kernel_traits_baseILj12288EffS3_fjLj128EEEEEEEvNS0_19ForwardKernelParamsE) ;  /* 0xffffffa498a87950 */ /* 0x003fea0003c3ffff */
.L_x_10672:
        /* <DEDUP_REMOVED lines=10> */
.L_x_13045:


//--------------------- .text._ZN18transformer_engine13normalization19ln_fwd_tuned_kernelINS0_13Kernel_traitsIff13__nv_fp8_e4m3fjLj10240ELj1ELj1ELj4ELj16ENS0_18Kernel_traits_baseILj10240EffS3_fjLj128EEEEEEEvNS0_19ForwardKernelParamsE --------------------------
	.section	.text._ZN18transformer_engine13normalization19ln_fwd_tuned_kernelINS0_13Kernel_traitsIff13__nv_fp8_e4m3fjLj10240ELj1ELj1ELj4ELj16ENS0_18Kernel_traits_baseILj10240EffS3_fjLj128EEEEEEEvNS0_19ForwardKernelParamsE,"ax",@progbits
	.align	128
        .global         _ZN18transformer_engine13normalization19ln_fwd_tuned_kernelINS0_13Kernel_traitsIff13__nv_fp8_e4m3fjLj10240ELj1ELj1ELj4ELj16ENS0_18Kernel_traits_baseILj10240EffS3_fjLj128EEEEEEEvNS0_19ForwardKernelParamsE
        .type           _ZN18transformer_engine13normalization19ln_fwd_tuned_kernelINS0_13Kernel_traitsIff13__nv_fp8_e4m3fjLj10240ELj1ELj1ELj4ELj16ENS0_18Kernel_traits_baseILj10240EffS3_fjLj128EEEEEEEvNS0_19ForwardKernelParamsE,@function
        .size           _ZN18transformer_engine13normalization19ln_fwd_tuned_kernelINS0_13Kernel_traitsIff13__nv_fp8_e4m3fjLj10240ELj1ELj1ELj4ELj16ENS0_18Kernel_traits_baseILj10240EffS3_fjLj128EEEEEEEvNS0_19ForwardKernelParamsE,(.L_x_13046 - _ZN18transformer_engine13normalization19ln_fwd_tuned_kernelINS0_13Kernel_traitsIff13__nv_fp8_e4m3fjLj10240ELj1ELj1ELj4ELj16ENS0_18Kernel_traits_baseILj10240EffS3_fjLj128EEEEEEEvNS0_19ForwardKernelParamsE)
        .other          _ZN18transformer_engine13normalization19ln_fwd_tuned_kernelINS0_13Kernel_traitsIff13__nv_fp8_e4m3fjLj10240ELj1ELj1ELj4ELj16ENS0_18Kernel_traits_baseILj10240EffS3_fjLj128EEEEEEEvNS0_19ForwardKernelParamsE,@"STO_CUDA_ENTRY STV_DEFAULT"
_ZN18transformer_engine13normalization19ln_fwd_tuned_kernelINS0_13Kernel_traitsIff13__nv_fp8_e4m3fjLj10240ELj1ELj1ELj4ELj16ENS0_18Kernel_traits_baseILj10240EffS3_fjLj128EEEEEEEvNS0_19ForwardKernelParamsE:
.text._ZN18transformer_engine13normalization19ln_fwd_tuned_kernelINS0_13Kernel_traitsIff13__nv_fp8_e4m3fjLj10240ELj1ELj1ELj4ELj16ENS0_18Kernel_traits_baseILj10240EffS3_fjLj128EEEEEEEvNS0_19ForwardKernelParamsE:
        /* <DEDUP_REMOVED lines=74> */
[----:B0-----:R-:W-:Y:S01]  /*04a0*/  IADD3 R3, PT, PT, R244, 0x20, RZ ;  /* 0x00000020f4037810 */ /* 0x001fe20007ffe0ff */
        /* <DEDUP_REMOVED lines=79> */
[----:B-1----:R-:W-:-:S07]  /*09a0*/  @P0 FADD R87, R87, 1 ;  /* 0x3f80000057570421 */ /* 0x002fce0000000000 */
.L_x_10684:
[----:B0-----:R-:W0:Y:S01]  /*09b0*/  LDC.64 R240, c[0x0][0x390] ;  /* 0x0000e400fff07b82 */ /* 0x001e220000000a00 */
[----:B-1----:R-:W-:-:S05]  /*09c0*/  MOV R2, UR6 ;  /* 0x0000000600027c02 */ /* 0x002fca0008000f00 */
[----:B------:R-:W-:-:S04]  /*09d0*/  IMAD R243, R2, 0xa00, R169 ;  /* 0x00000a0002f37824 */ /* 0x000fc800078e02a9 */
[----:B0-----:R-:W-:-:S05]  /*09e0*/  IMAD.WIDE.U32 R192, R243, 0x10, R240 ;  /* 0x00000010f3c07825 */ /* 0x001fca00078e00f0 */
        /* <DEDUP_REMOVED lines=339> */
.L_x_10675:
[----:B------:R-:W-:Y:S05]  /*1f20*/  BSYNC.RECONVERGENT B0 ;  /* 0x0000000000007941 */ /* 0x000fea0003800200 */
.L_x_10674:
        /* <DEDUP_REMOVED lines=14> */
[----:B0----5:R-:W-:Y:S05]  /*2010*/  CALL.REL.NOINC `($__internal_178_$__cuda_sm20_rcp_rn_f32_slowpath) ;  /* 0x0000005c00287944 */ /* 0x021fea0003c00000 */
[----:B------:R-:W-:Y:S05]  /*2020*/  BRA `(.L_x_10678) ;  /* 0x0000000000107947 */ /* 0x000fea0003800000 */
.L_x_10677:
[----:B------:R-:W0:Y:S02]  /*2030*/  MUFU.RCP R0, R2 ;  /* 0x0000000200007308 */ /* 0x000e240000001000 */
[----:B0-----:R-:W-:-:S04]  /*2040*/  FFMA R248, R2, R0, -1 ;  /* 0xbf80000002f87423 */ /* 0x001fc80000000000 */
[----:B------:R-:W-:-:S04]  /*2050*/  FADD.FTZ R248, -R248, -RZ ;  /* 0x800000fff8f87221 */ /* 0x000fc80000010100 */
[----:B------:R-:W-:-:S07]  /*2060*/  FFMA R0, R0, R248, R0 ;  /* 0x000000f800007223 */ /* 0x000fce0000000000 */
.L_x_10678:
[----:B------:R-:W-:Y:S05]  /*2070*/  BSYNC.RECONVERGENT B0 ;  /* 0x0000000000007941 */ /* 0x000fea0003800200 */
.L_x_10676:
        /* <DEDUP_REMOVED lines=23> */
[----:B01---5:R-:W-:Y:S05]  /*21f0*/  CALL.REL.NOINC `($__internal_178_$__cuda_sm20_rcp_rn_f32_slowpath) ;  /* 0x0000005800b07944 */ /* 0x023fea0003c00000 */
[----:B------:R-:W-:Y:S01]  /*2200*/  MOV R248, R0 ;  /* 0x0000000000f87202 */ /* 0x000fe20000000f00 */
[----:B------:R-:W-:Y:S06]  /*2210*/  BRA `(.L_x_10681) ;  /* 0x0000000000107947 */ /* 0x000fec0003800000 */
.L_x_10680:
[----:B------:R-:W1:Y:S02]  /*2220*/  MUFU.RCP R249, R0 ;  /* 0x0000000000f97308 */ /* 0x000e640000001000 */
[----:B-1----:R-:W-:-:S04]  /*2230*/  FFMA R248, R0, R249, -1 ;  /* 0xbf80000000f87423 */ /* 0x002fc800000000f9 */
[----:B------:R-:W-:-:S04]  /*2240*/  FADD.FTZ R248, -R248, -RZ ;  /* 0x800000fff8f87221 */ /* 0x000fc80000010100 */
[----:B------:R-:W-:-:S07]  /*2250*/  FFMA R248, R249, R248, R249 ;  /* 0x000000f8f9f87223 */ /* 0x000fce00000000f9 */
.L_x_10681:
[----:B------:R-:W-:Y:S05]  /*2260*/  BSYNC.RECONVERGENT B0 ;  /* 0x0000000000007941 */ /* 0x000fea0003800200 */
.L_x_10679:
        /* <DEDUP_REMOVED lines=47> */
[----:B0-----:R-:W-:Y:S01]  /*2560*/  FADD R245, R173, -UR5 ;  /* 0x80000005adf57e21 */ /* 0x001fe20008000000 */
[----:B-----5:R-:W-:Y:S01]  /*2570*/  FFMA R165, R160, R165, R80 ;  /* 0x000000a5a0a57223 */ /* 0x020fe20000000050 */
        /* <DEDUP_REMOVED lines=12> */
[----:B------:R-:W-:Y:S01]  /*2640*/  LOP3.LUT R165, R165, 0xff, RZ, 0xc0, !PT ;  /* 0x000000ffa5a57812 */ /* 0x000fe200078ec0ff */
[----:B------:R-:W-:Y:S01]  /*2650*/  FADD R180, R180, -UR5 ;  /* 0x80000005b4b47e21 */ /* 0x000fe20008000000 */
[----:B------:R-:W-:Y:S01]  /*2660*/  F2FP.SATFINITE.E4M3.F32.PACK_AB_MERGE_C R173, RZ, R173, RZ ;  /* 0x000000adffad723e */ /* 0x000fe200048070ff */
[----:B------:R-:W-:Y:S01]  /*2670*/  FADD R177, R177, -UR5 ;  /* 0x80000005b1b17e21 */ /* 0x000fe20008000000 */
[----:B------:R-:W-:Y:S01]  /*2680*/  LEA R2, R2, R165, 0x8 ;  /* 0x000000a502027211 */ /* 0x000fe200078e40ff */
[----:B------:R-:W-:Y:S01]  /*2690*/  FMUL R165, R168, UR4 ;  /* 0x00000004a8a57c20 */ /* 0x000fe20008400000 */
[----:B------:R-:W-:Y:S01]  /*26a0*/  FMUL R168, R245, UR4 ;  /* 0x00000004f5a87c20 */ /* 0x000fe20008400000 */
[----:B------:R-:W-:Y:S01]  /*26b0*/  F2FP.SATFINITE.E4M3.F32.PACK_AB_MERGE_C R164, RZ, R164, RZ ;  /* 0x000000a4ffa4723e */ /* 0x000fe200048070ff */
[----:B------:R-:W-:Y:S01]  /*26c0*/  FMUL R169, R176, UR4 ;  /* 0x00000004b0a97c20 */ /* 0x000fe20008400000 */
[----:B------:R-:W-:Y:S01]  /*26d0*/  FFMA R165, R156, R165, R76 ;  /* 0x000000a59ca57223 */ /* 0x000fe2000000004c */
[----:B------:R-:W-:Y:S01]  /*26e0*/  FFMA R168, R153, R168, R73 ;  /* 0x000000a899a87223 */ /* 0x000fe20000000049 */
[----:B------:R-:W-:Y:S01]  /*26f0*/  LOP3.LUT R173, R173, 0xff, RZ, 0xc0, !PT ;  /* 0x000000ffadad7812 */ /* 0x000fe200078ec0ff */
[----:B------:R-:W-:Y:S01]  /*2700*/  FADD R181, R181, -UR5 ;  /* 0x80000005b5b57e21 */ /* 0x000fe20008000000 */
[----:B------:R-:W-:Y:S01]  /*2710*/  @P0 FMUL R165, R165, UR7 ;  /* 0x00000007a5a50c20 */ /* 0x000fe20008400000 */
[----:B------:R-:W-:Y:S01]  /*2720*/  @P0 FMUL R168, R168, UR7 ;  /* 0x00000007a8a80c20 */ /* 0x000fe20008400000 */
[----:B------:R-:W-:Y:S01]  /*2730*/  FFMA R169, R148, R169, R68 ;  /* 0x000000a994a97223 */ /* 0x000fe20000000044 */
[----:B------:R-:W-:Y:S01]  /*2740*/  FMUL R172, R181, UR4 ;  /* 0x00000004b5ac7c20 */ /* 0x000fe20008400000 */
[----:B------:R-:W-:Y:S01]  /*2750*/  FADD R184, R184, -UR5 ;  /* 0x80000005b8b87e21 */ /* 0x000fe20008000000 */
[----:B------:R-:W-:Y:S01]  /*2760*/  F2FP.SATFINITE.E4M3.F32.PACK_AB_MERGE_C R165, RZ, R165, RZ ;  /* 0x000000a5ffa5723e */ /* 0x000fe200048070ff */
[----:B------:R-:W-:Y:S01]  /*2770*/  @P0 FMUL R169, R169, UR7 ;  /* 0x00000007a9a90c20 */ /* 0x000fe20008400000 */
[----:B------:R-:W-:Y:S01]  /*2780*/  F2FP.SATFINITE.E4M3.F32.PACK_AB_MERGE_C R168, RZ, R168, RZ ;  /* 0x000000a8ffa8723e */ /* 0x000fe200048070ff */
[----:B------:R-:W-:Y:S01]  /*2790*/  FFMA R172, R145, R172, R65 ;  /* 0x000000ac91ac7223 */ /* 0x000fe20000000041 */
[----:B------:R-:W-:Y:S01]  /*27a0*/  LOP3.LUT R165, R165, 0xff, RZ, 0xc0, !PT ;  /* 0x000000ffa5a57812 */ /* 0x000fe200078ec0ff */
[----:B------:R-:W-:Y:S01]  /*27b0*/  FADD R188, R188, -UR5 ;  /* 0x80000005bcbc7e21 */ /* 0x000fe20008000000 */
[----:B------:R-:W-:Y:S01]  /*27c0*/  F2FP.SATFINITE.E4M3.F32.PACK_AB_MERGE_C R169, RZ, R169, RZ ;  /* 0x000000a9ffa9723e */ /* 0x000fe200048070ff */
[----:B------:R-:W-:Y:S01]  /*27d0*/  @P0 FMUL R172, R172, UR7 ;  /* 0x00000007acac0c20 */ /* 0x000fe20008400000 */
[----:B------:R-:W-:Y:S01]  /*27e0*/  LEA R164, R164, R165, 0x8 ;  /* 0x000000a5a4a47211 */ /* 0x000fe200078e40ff */
[----:B------:R-:W-:Y:S01]  /*27f0*/  FADD R185, R185, -UR5 ;  /* 0x80000005b9b97e21 */ /* 0x000fe20008000000 */
[----:B------:R-:W-:Y:S01]  /*2800*/  LEA R165, R168, R173, 0x8 ;  /* 0x000000ada8a57211 */ /* 0x000fe200078e40ff */
[----:B------:R-:W-:Y:S01]  /*2810*/  FMUL R173, R180, UR4 ;  /* 0x00000004b4ad7c20 */ /* 0x000fe20008400000 */
[----:B------:R-:W-:Y:S01]  /*2820*/  FMUL R168, R177, UR4 ;  /* 0x00000004b1a87c20 */ /* 0x000fe20008400000 */
[----:B------:R-:W-:Y:S01]  /*2830*/  LOP3.LUT R169, R169, 0xff, RZ, 0xc0, !PT ;  /* 0x000000ffa9a97812 */ /* 0x000fe200078ec0ff */
[----:B------:R-:W-:Y:S01]  /*2840*/  FADD R189, R189, -UR5 ;  /* 0x80000005bdbd7e21 */ /* 0x000fe20008000000 */
[----:B------:R-:W-:Y:S01]  /*2850*/  FFMA R173, R144, R173, R64 ;  /* 0x000000ad90ad7223 */ /* 0x000fe20000000040 */
[----:B------:R-:W-:Y:S01]  /*2860*/  FFMA R168, R149, R168, R69 ;  /* 0x000000a895a87223 */ /* 0x000fe20000000045 */
[----:B------:R-:W-:Y:S01]  /*2870*/  F2FP.SATFINITE.E4M3.F32.PACK_AB_MERGE_C R172, RZ, R172, RZ ;  /* 0x000000acffac723e */ /* 0x000fe200048070ff */
[----:B------:R-:W-:Y:S01]  /*2880*/  FMUL R177, R188, UR4 ;  /* 0x00000004bcb17c20 */ /* 0x000fe20008400000 */
[----:B------:R-:W-:Y:S01]  /*2890*/  @P0 FMUL R173, R173, UR7 ;  /* 0x00000007adad0c20 */ /* 0x000fe20008400000 */
[----:B------:R-:W-:Y:S01]  /*28a0*/  @P0 FMUL R168, R168, UR7 ;  /* 0x00000007a8a80c20 */ /* 0x000fe20008400000 */
[----:B------:R-:W-:Y:S01]  /*28b0*/  FMUL R176, R189, UR4 ;  /* 0x00000004bdb07c20 */ /* 0x000fe20008400000 */
[----:B------:R-:W-:Y:S01]  /*28c0*/  FFMA R177, R136, R177, R56 ;  /* 0x000000b188b17223 */ /* 0x000fe20000000038 */
[----:B------:R-:W-:Y:S01]  /*28d0*/  FADD R192, R192, -UR5 ;  /* 0x80000005c0c07e21 */ /* 0x000fe20008000000 */
[----:B------:R-:W-:Y:S01]  /*28e0*/  F2FP.SATFINITE.E4M3.F32.PACK_AB_MERGE_C R173, RZ, R173, RZ ;  /* 0x000000adffad723e */ /* 0x000fe200048070ff */
[----:B------:R-:W-:Y:S01]  /*28f0*/  FFMA R176, R137, R176, R57 ;  /* 0x000000b089b07223 */ /* 0x000fe20000000039 */
[----:B------:R-:W-:Y:S01]  /*2900*/  F2FP.SATFINITE.E4M3.F32.PACK_AB_MERGE_C R168, RZ, R168, RZ ;  /* 0x000000a8ffa8723e */ /* 0x000fe200048070ff */
[----:B------:R-:W-:Y:S01]  /*2910*/  @P0 FMUL R177, R177, UR7 ;  /* 0x00000007b1b10c20 */ /* 0x000fe20008400000 */
[----:B------:R-:W-:Y:S01]  /*2920*/  LOP3.LUT R173, R173, 0xff, RZ, 0xc0, !PT ;  /* 0x000000ffadad7812 */ /* 0x000fe200078ec0ff */
[----:B------:R-:W-:Y:S01]  /*2930*/  @P0 FMUL R176, R176, UR7 ;  /* 0x00000007b0b00c20 */ /* 0x000fe20008400000 */
[----:B------:R-:W-:Y:S01]  /*2940*/  LEA R169, R168, R169, 0x8 ;  /* 0x000000a9a8a97211 */ /* 0x000fe200078e40ff */
[----:B------:R-:W-:Y:S01]  /*2950*/  FADD R196, R196, -UR5 ;  /* 0x80000005c4c47e21 */ /* 0x000fe20008000000 */
[----:B------:R-:W-:Y:S01]  /*2960*/  LEA R168, R172, R173, 0x8 ;  /* 0x000000adaca87211 */ /* 0x000fe200078e40ff */
[----:B------:R-:W-:Y:S01]  /*2970*/  FMUL R173, R184, UR4 ;  /* 0x00000004b8ad7c20 */ /* 0x000fe20008400000 */
[----:B------:R-:W-:Y:S01]  /*2980*/  FMUL R172, R185, UR4 ;  /* 0x00000004b9ac7c20 */ /* 0x000fe20008400000 */
[----:B------:R-:W-:Y:S01]  /*2990*/  F2FP.SATFINITE.E4M3.F32.PACK_AB_MERGE_C R177, RZ, R177, RZ ;  /* 0x000000b1ffb1723e */ /* 0x000fe200048070ff */
[----:B------:R-:W-:Y:S01]  /*29a0*/  FADD R193, R193, -UR5 ;  /* 0x80000005c1c17e21 */ /* 0x000fe20008000000 */
[----:B------:R-:W-:Y:S01]  /*29b0*/  FFMA R173, R140, R173, R60 ;  /* 0x000000ad8cad7223 */ /* 0x000fe2000000003c */
[----:B------:R-:W-:Y:S01]  /*29c0*/  FFMA R172, R141, R172, R61 ;  /* 0x000000ac8dac7223 */ /* 0x000fe2000000003d */
[----:B------:R-:W-:Y:S01]  /*29d0*/  F2FP.SATFINITE.E4M3.F32.PACK_AB_MERGE_C R176, RZ, R176, RZ ;  /* 0x000000b0ffb0723e */ /* 0x000fe200048070ff */
[----:B------:R-:W-:Y:S01]  /*29e0*/  FADD R197, R197, -UR5 ;  /* 0x80000005c5c57e21 */ /* 0x000fe20008000000 */
[----:B------:R-:W-:Y:S01]  /*29f0*/  @P0 FMUL R173, R173, UR7 ;  /* 0x00000007adad0c20 */ /* 0x000fe20008400000 */
[----:B------:R-:W-:Y:S01]  /*2a00*/  @P0 FMUL R172, R172, UR7 ;  /* 0x00000007acac0c20 */ /* 0x000fe20008400000 */
[----:B------:R-:W-:Y:S01]  /*2a10*/  LOP3.LUT R177, R177, 0xff, RZ, 0xc0, !PT ;  /* 0x000000ffb1b17812 */ /* 0x000fe200078ec0ff */
[----:B------:R-:W-:Y:S01]  /*2a20*/  FMUL R181, R196, UR4 ;  /* 0x00000004c4b57c20 */ /* 0x000fe20008400000 */
[----:B------:R-:W-:Y:S01]  /*2a30*/  FMUL R180, R197, UR4 ;  /* 0x00000004c5b47c20 */ /* 0x000fe20008400000 */
[----:B------:R-:W-:Y:S01]  /*2a40*/  F2FP.SATFINITE.E4M3.F32.PACK_AB_MERGE_C R173, RZ, R173, RZ ;  /* 0x000000adffad723e */ /* 0x000fe200048070ff */
[----:B------:R-:W-:Y:S01]  /*2a50*/  FADD R200, R200, -UR5 ;  /* 0x80000005c8c87e21 */ /* 0x000fe20008000000 */
[----:B------:R-:W-:Y:S01]  /*2a60*/  F2FP.SATFINITE.E4M3.F32.PACK_AB_MERGE_C R172, RZ, R172, RZ ;  /* 0x000000acffac723e */ /* 0x000fe200048070ff */
[----:B------:R-:W-:Y:S01]  /*2a70*/  FFMA R181, R128, R181, R48 ;  /* 0x000000b580b57223 */ /* 0x000fe20000000030 */
[----:B------:R-:W-:Y:S01]  /*2a80*/  LOP3.LUT R173, R173, 0xff, RZ, 0xc0, !PT ;  /* 0x000000ffadad7812 */ /* 0x000fe200078ec0ff */
[----:B------:R-:W-:Y:S01]  /*2a90*/  FFMA R180, R129, R180, R49 ;  /* 0x000000b481b47223 */ /* 0x000fe20000000031 */
[----:B------:R-:W-:Y:S01]  /*2aa0*/  FADD R204, R204, -UR5 ;  /* 0x80000005cccc7e21 */ /* 0x000fe20008000000 */
[----:B------:R-:W-:Y:S01]  /*2ab0*/  @P0 FMUL R181, R181, UR7 ;  /* 0x00000007b5b50c20 */ /* 0x000fe20008400000 */
[----:B------:R-:W-:Y:S01]  /*2ac0*/  LEA R173, R172, R173, 0x8 ;  /* 0x000000adacad7211 */ /* 0x000fe200078e40ff */
[----:B------:R-:W-:Y:S01]  /*2ad0*/  @P0 FMUL R180, R180, UR7 ;  /* 0x00000007b4b40c20 */ /* 0x000fe20008400000 */
        /* <DEDUP_REMOVED lines=37> */
[----:B------:R-:W-:Y:S01]  /*2d30*/  FADD R212, R212, -UR5 ;  /* 0x80000005d4d47e21 */ /* 0x000fe20008000000 */
[----:B------:R-:W-:Y:S01]  /*2d40*/  F2FP.SATFINITE.E4M3.F32.PACK_AB_MERGE_C R181, RZ, R181, RZ ;  /* 0x000000b5ffb5723e */ /* 0x000fe200048070ff */
[----:B------:R-:W-:Y:S01]  /*2d50*/  FMUL R196, R217, UR4 ;  /* 0x00000004d9c47c20 */ /* 0x000fe20008400000 */
[----:B------:R-:W-:Y:S01]  /*2d60*/  F2FP.SATFINITE.E4M3.F32.PACK_AB_MERGE_C R180, RZ, R180, RZ ;  /* 0x000000b4ffb4723e */ /* 0x000fe200048070ff */
[----:B------:R-:W-:Y:S01]  /*2d70*/  FFMA R193, R108, R193, R28 ;  /* 0x000000c16cc17223 */ /* 0x000fe2000000001c */
[----:B------:R-:W-:Y:S01]  /*2d80*/  LOP3.LUT R181, R181, 0xff, RZ, 0xc0, !PT ;  /* 0x000000ffb5b57812 */ /* 0x000fe200078ec0ff */
[----:B------:R-:W-:Y:S01]  /*2d90*/  FADD R213, R213, -UR5 ;  /* 0x80000005d5d57e21 */ /* 0x000fe20008000000 */
[----:B------:R-:W-:Y:S01]  /*2da0*/  FMUL R189, R212, UR4 ;  /* 0x00000004d4bd7c20 */ /* 0x000fe20008400000 */
[----:B------:R-:W-:Y:S01]  /*2db0*/  FFMA R196, R109, R196, R29 ;  /* 0x000000c46dc47223 */ /* 0x000fe2000000001d */
[----:B------:R-:W-:Y:S01]  /*2dc0*/  LEA R181, R180, R181, 0x8 ;  /* 0x000000b5b4b57211 */ /* 0x000fe200078e40ff */
[----:B------:R-:W-:Y:S01]  /*2dd0*/  @P0 FMUL R193, R193, UR7 ;  /* 0x00000007c1c10c20 */ /* 0x000fe20008400000 */
[----:B------:R-:W-:Y:S01]  /*2de0*/  LEA R180, R184, R185, 0x8 ;  /* 0x000000b9b8b47211 */ /* 0x000fe200078e40ff */
[----:B------:R-:W-:Y:S01]  /*2df0*/  FMUL R185, R208, UR4 ;  /* 0x00000004d0b97c20 */ /* 0x000fe20008400000 */
[----:B------:R-:W-:Y:S01]  /*2e00*/  FMUL R184, R209, UR4 ;  /* 0x00000004d1b87c20 */ /* 0x000fe20008400000 */
[----:B------:R-:W-:Y:S01]  /*2e10*/  FMUL R192, R213, UR4 ;  /* 0x00000004d5c07c20 */ /* 0x000fe20008400000 */
        /* <DEDUP_REMOVED lines=18> */
[----:B------:R-:W-:Y:S01]  /*2f40*/  LOP3.LUT R193, R193, 0xff, RZ, 0xc0, !PT ;  /* 0x000000ffc1c17812 */ /* 0x000fe200078ec0ff */
[----:B------:R-:W-:Y:S01]  /*2f50*/  FMUL R197, R224, UR4 ;  /* 0x00000004e0c57c20 */ /* 0x000fe20008400000 */
[----:B------:R-:W-:Y:S01]  /*2f60*/  F2FP.SATFINITE.E4M3.F32.PACK_AB_MERGE_C R188, RZ, R188, RZ ;  /* 0x000000bcffbc723e */ /* 0x000fe200048070ff */
[----:B------:R-:W-:Y:S01]  /*2f70*/  FADD R229, R229, -UR5 ;  /* 0x80000005e5e57e21 */ /* 0x000fe20008000000 */
[----:B------:R-:W-:Y:S01]  /*2f80*/  LEA R189, R189, R184, 0x8 ;  /* 0x000000b8bdbd7211 */ /* 0x000fe200078e40ff */
[----:B------:R-:W-:Y:S01]  /*2f90*/  FFMA R197, R100, R197, R20 ;  /* 0x000000c564c57223 */ /* 0x000fe20000000014 */
[----:B------:R-:W-:Y:S01]  /*2fa0*/  LEA R184, R196, R193, 0x8 ;  /* 0x000000c1c4b87211 */ /* 0x000fe200078e40ff */
[----:B------:R-:W-:Y:S01]  /*2fb0*/  FMUL R193, R220, UR4 ;  /* 0x00000004dcc17c20 */ /* 0x000fe20008400000 */
[----:B------:R-:W-:Y:S01]  /*2fc0*/  F2FP.SATFINITE.E4M3.F32.PACK_AB_MERGE_C R192, RZ, R192, RZ ;  /* 0x000000c0ffc0723e */ /* 0x000fe200048070ff */
[----:B------:R-:W-:Y:S01]  /*2fd0*/  @P0 FMUL R197, R197, UR7 ;  /* 0x00000007c5c50c20 */ /* 0x000fe20008400000 */
[----:B------:R-:W-:Y:S01]  /*2fe0*/  LOP3.LUT R185, R188, 0xff, RZ, 0xc0, !PT ;  /* 0x000000ffbcb97812 */ /* 0x000fe200078ec0ff */
[----:B------:R-:W-:Y:S01]  /*2ff0*/  FMUL R188, R221, UR4 ;  /* 0x00000004ddbc7c20 */ /* 0x000fe20008400000 */
[----:B------:R-:W-:Y:S01]  /*3000*/  FFMA R193, R104, R193, R24 ;  /* 0x000000c168c17223 */ /* 0x000fe20000000018 */
[----:B------:R-:W-:Y:S01]  /*3010*/  FADD R228, R228, -UR5 ;  /* 0x80000005e4e47e21 */ /* 0x000fe20008000000 */
[----:B------:R-:W-:Y:S01]  /*3020*/  LEA R185, R192, R185, 0x8 ;  /* 0x000000b9c0b97211 */ /* 0x000fe200078e40ff */
[----:B------:R-:W-:Y:S01]  /*3030*/  FMUL R192, R225, UR4 ;  /* 0x00000004e1c07c20 */ /* 0x000fe20008400000 */
[----:B------:R-:W-:Y:S01]  /*3040*/  FFMA R188, R105, R188, R25 ;  /* 0x000000bc69bc7223 */ /* 0x000fe20000000019 */
[----:B------:R-:W-:Y:S01]  /*3050*/  @P0 FMUL R193, R193, UR7 ;  /* 0x00000007c1c10c20 */ /* 0x000fe20008400000 */
[----:B------:R-:W-:Y:S01]  /*3060*/  FMUL R196, R229, UR4 ;  /* 0x00000004e5c47c20 */ /* 0x000fe20008400000 */
[----:B------:R-:W-:Y:S01]  /*3070*/  FFMA R192, R101, R192, R21 ;  /* 0x000000c065c07223 */ /* 0x000fe20000000015 */
[----:B------:R-:W-:Y:S01]  /*3080*/  @P0 FMUL R188, R188, UR7 ;  /* 0x00000007bcbc0c20 */ /* 0x000fe20008400000 */
[----:B------:R-:W-:Y:S01]  /*3090*/  FADD R232, R232, -UR5 ;  /* 0x80000005e8e87e21 */ /* 0x000fe20008000000 */
[----:B------:R-:W-:Y:S01]  /*30a0*/  F2FP.SATFINITE.E4M3.F32.PACK_AB_MERGE_C R193, RZ, R193, RZ ;  /* 0x000000c1ffc1723e */ /* 0x000fe200048070ff */
[----:B------:R-:W-:Y:S01]  /*30b0*/  @P0 FMUL R192, R192, UR7 ;  /* 0x00000007c0c00c20 */ /* 0x000fe20008400000 */
[----:B------:R-:W-:Y:S01]  /*30c0*/  FMUL R201, R228, UR4 ;  /* 0x00000004e4c97c20 */ /* 0x000fe20008400000 */
[----:B------:R-:W-:Y:S01]  /*30d0*/  F2FP.SATFINITE.E4M3.F32.PACK_AB_MERGE_C R197, RZ, R197, RZ ;  /* 0x000000c5ffc5723e */ /* 0x000fe200048070ff */
[----:B------:R-:W-:Y:S01]  /*30e0*/  FFMA R200, R97, R196, R17 ;  /* 0x000000c461c87223 */ /* 0x000fe20000000011 */
[----:B------:R-:W-:Y:S01]  /*30f0*/  FADD R233, R233, -UR5 ;  /* 0x80000005e9e97e21 */ /* 0x000fe20008000000 */
[----:B------:R-:W-:Y:S01]  /*3100*/  FMUL R205, R232, UR4 ;  /* 0x00000004e8cd7c20 */ /* 0x000fe20008400000 */
[----:B------:R-:W-:Y:S01]  /*3110*/  F2FP.SATFINITE.E4M3.F32.PACK_AB_MERGE_C R196, RZ, R188, RZ ;  /* 0x000000bcffc4723e */ /* 0x000fe200048070ff */
[----:B------:R-:W-:Y:S01]  /*3120*/  FFMA R201, R96, R201, R16 ;  /* 0x000000c960c97223 */ /* 0x000fe20000000010 */
[----:B------:R-:W-:Y:S01]  /*3130*/  LOP3.LUT R193, R193, 0xff, RZ, 0xc0, !PT ;  /* 0x000000ffc1c17812 */ /* 0x000fe200078ec0ff */
[----:B------:R-:W-:Y:S01]  /*3140*/  FADD R166, R166, -UR5 ;  /* 0x80000005a6a67e21 */ /* 0x000fe20008000000 */
[----:B------:R-:W-:Y:S01]  /*3150*/  F2FP.SATFINITE.E4M3.F32.PACK_AB_MERGE_C R192, RZ, R192, RZ ;  /* 0x000000c0ffc0723e */ /* 0x000fe200048070ff */
[----:B------:R-:W-:Y:S01]  /*3160*/  FMUL R204, R233, UR4 ;  /* 0x00000004e9cc7c20 */ /* 0x000fe20008400000 */
[----:B------:R-:W-:Y:S01]  /*3170*/  LOP3.LUT R197, R197, 0xff, RZ, 0xc0, !PT ;  /* 0x000000ffc5c57812 */ /* 0x000fe200078ec0ff */
[----:B------:R-:W-:Y:S01]  /*3180*/  FFMA R205, R92, R205, R12 ;  /* 0x000000cd5ccd7223 */ /* 0x000fe2000000000c */
[----:B------:R-:W-:Y:S01]  /*3190*/  LEA R196, R196, R193, 0x8 ;  /* 0x000000c1c4c47211 */ /* 0x000fe200078e40ff */
[----:B------:R-:W-:Y:S01]  /*31a0*/  @P0 FMUL R201, R201, UR7 ;  /* 0x00000007c9c90c20 */ /* 0x000fe20008400000 */
[----:B------:R-:W-:Y:S01]  /*31b0*/  LEA R193, R192, R197, 0x8 ;  /* 0x000000c5c0c17211 */ /* 0x000fe200078e40ff */
[----:B------:R-:W-:Y:S01]  /*31c0*/  FMUL R197, R166, UR4 ;  /* 0x00000004a6c57c20 */ /* 0x000fe20008400000 */
[----:B------:R-:W-:Y:S01]  /*31d0*/  FFMA R204, R93, R204, R13 ;  /* 0x000000cc5dcc7223 */ /* 0x000fe2000000000d */
[----:B------:R-:W-:Y:S01]  /*31e0*/  @P0 FMUL R205, R205, UR7 ;  /* 0x00000007cdcd0c20 */ /* 0x000fe20008400000 */
[----:B------:R-:W-:Y:S01]  /*31f0*/  @P0 FMUL R200, R200, UR7 ;  /* 0x00000007c8c80c20 */ /* 0x000fe20008400000 */
[----:B------:R-:W-:Y:S01]  /*3200*/  F2FP.SATFINITE.E4M3.F32.PACK_AB_MERGE_C R201, RZ, R201, RZ ;  /* 0x000000c9ffc9723e */ /* 0x000fe200048070ff */
[----:B------:R-:W-:Y:S01]  /*3210*/  FFMA R197, R162, R197, R82 ;  /* 0x000000c5a2c57223 */ /* 0x000fe20000000052 */
[----:B------:R-:W-:Y:S01]  /*3220*/  @P0 FMUL R204, R204, UR7 ;  /* 0x00000007cccc0c20 */ /* 0x000fe20008400000 */
[----:B------:R-:W-:Y:S01]  /*3230*/  F2FP.SATFINITE.E4M3.F32.PACK_AB_MERGE_C R205, RZ, R205, RZ ;  /* 0x000000cdffcd723e */ /* 0x000fe200048070ff */
[----:B------:R-:W-:Y:S01]  /*3240*/  FADD R236, R236, -UR5 ;  /* 0x80000005ecec7e21 */ /* 0x000fe20008000000 */
[----:B------:R-:W-:Y:S01]  /*3250*/  F2FP.SATFINITE.E4M3.F32.PACK_AB_MERGE_C R200, RZ, R200, RZ ;  /* 0x000000c8ffc8723e */ /* 0x000fe200048070ff */
[----:B------:R-:W-:Y:S01]  /*3260*/  @P0 FMUL R197, R197, UR7 ;  /* 0x00000007c5c50c20 */ /* 0x000fe20008400000 */
[----:B------:R-:W-:Y:S01]  /*3270*/  LOP3.LUT R201, R201, 0xff, RZ, 0xc0, !PT ;  /* 0x000000ffc9c97812 */ /* 0x000fe200078ec0ff */
[----:B------:R-:W-:Y:S01]  /*3280*/  FADD R240, R240, -UR5 ;  /* 0x80000005f0f07e21 */ /* 0x000fe20008000000 */
[----:B------:R-:W-:Y:S01]  /*3290*/  F2FP.SATFINITE.E4M3.F32.PACK_AB_MERGE_C R188, RZ, R204, RZ ;  /* 0x000000ccffbc723e */ /* 0x000fe200048070ff */
[----:B------:R-:W-:Y:S01]  /*32a0*/  FADD R237, R237, -UR5 ;  /* 0x80000005eded7e21 */ /* 0x000fe20008000000 */
[----:B------:R-:W-:Y:S01]  /*32b0*/  LOP3.LUT R205, R205, 0xff, RZ, 0xc0, !PT ;  /* 0x000000ffcdcd7812 */ /* 0x000fe200078ec0ff */
[----:B------:R-:W-:Y:S01]  /*32c0*/  FADD R241, R241, -UR5 ;  /* 0x80000005f1f17e21 */ /* 0x000fe20008000000 */
[----:B------:R-:W-:Y:S01]  /*32d0*/  LEA R192, R200, R201, 0x8 ;  /* 0x000000c9c8c07211 */ /* 0x000fe200078e40ff */
[----:B------:R-:W-:Y:S01]  /*32e0*/  FMUL R201, R236, UR4 ;  /* 0x00000004ecc97c20 */ /* 0x000fe20008400000 */
[----:B------:R-:W-:Y:S01]  /*32f0*/  F2FP.SATFINITE.E4M3.F32.PACK_AB_MERGE_C R197, RZ, R197, RZ ;  /* 0x000000c5ffc5723e */ /* 0x000fe200048070ff */
[----:B------:R-:W-:Y:S01]  /*3300*/  FMUL R166, R237, UR4 ;  /* 0x00000004eda67c20 */ /* 0x000fe20008400000 */
[----:B------:R-:W-:Y:S01]  /*3310*/  LEA R188, R188, R205, 0x8 ;  /* 0x000000cdbcbc7211 */ /* 0x000fe200078e40ff */
[----:B------:R-:W-:Y:S01]  /*3320*/  FMUL R205, R240, UR4 ;  /* 0x00000004f0cd7c20 */ /* 0x000fe20008400000 */
[----:B------:R-:W-:Y:S01]  /*3330*/  FFMA R201, R88, R201, R8 ;  /* 0x000000c958c97223 */ /* 0x000fe20000000008 */
[----:B------:R-:W-:Y:S01]  /*3340*/  SHF.L.U32 R197, R197, 0x10, RZ ;  /* 0x00000010c5c57819 */ /* 0x000fe200000006ff */
[----:B------:R-:W-:Y:S01]  /*3350*/  FADD R174, R174, -UR5 ;  /* 0x80000005aeae7e21 */ /* 0x000fe20008000000 */
[----:B------:R-:W-:Y:S01]  /*3360*/  FFMA R205, R84, R205, R4 ;  /* 0x000000cd54cd7223 */ /* 0x000fe20000000004 */
[----:B------:R-:W-:Y:S01]  /*3370*/  @P0 FMUL R201, R201, UR7 ;  /* 0x00000007c9c90c20 */ /* 0x000fe20008400000 */
[----:B------:R-:W-:Y:S01]  /*3380*/  LOP3.LUT R197, R197, 0xff0000, RZ, 0xc0, !PT ;  /* 0x00ff0000c5c57812 */ /* 0x000fe200078ec0ff */
[----:B------:R-:W-:Y:S01]  /*3390*/  FFMA R166, R89, R166, R9 ;  /* 0x000000a659a67223 */ /* 0x000fe20000000009 */
[----:B------:R-:W-:Y:S01]  /*33a0*/  FMUL R200, R241, UR4 ;  /* 0x00000004f1c87c20 */ /* 0x000fe20008400000 */
[----:B------:R-:W-:Y:S01]  /*33b0*/  @P0 FMUL R205, R205, UR7 ;  /* 0x00000007cdcd0c20 */ /* 0x000fe20008400000 */
[----:B------:R-:W-:Y:S01]  /*33c0*/  LOP3.LUT R2, R197, 0xffff, R2, 0xf8, !PT ;  /* 0x0000ffffc5027812 */ /* 0x000fe200078ef802 */
[----:B------:R-:W-:Y:S01]  /*33d0*/  @P0 FMUL R166, R166, UR7 ;  /* 0x00000007a6a60c20 */ /* 0x000fe20008400000 */
[----:B------:R-:W-:Y:S01]  /*33e0*/  F2FP.SATFINITE.E4M3.F32.PACK_AB_MERGE_C R201, RZ, R201, RZ ;  /* 0x000000c9ffc9723e */ /* 0x000fe200048070ff */
[----:B------:R-:W-:Y:S01]  /*33f0*/  FMUL R197, R174, UR4 ;  /* 0x00000004aec57c20 */ /* 0x000fe20008400000 */
[----:B------:R-:W-:Y:S01]  /*3400*/  FADD R170, R170, -UR5 ;  /* 0x80000005aaaa7e21 */ /* 0x000fe20008000000 */
[----:B------:R-:W-:Y:S01]  /*3410*/  FFMA R204, R85, R200, R5 ;  /* 0x000000c855cc7223 */ /* 0x000fe20000000005 */
[----:B------:R-:W-:Y:S01]  /*3420*/  F2FP.SATFINITE.E4M3.F32.PACK_AB_MERGE_C R200, RZ, R205, RZ ;  /* 0x000000cdffc8723e */ /* 0x000fe200048070ff */
[----:B------:R-:W-:Y:S01]  /*3430*/  FFMA R197, R154, R197, R74 ;  /* 0x000000c59ac57223 */ /* 0x000fe2000000004a */
[----:B------:R-:W-:Y:S01]  /*3440*/  LOP3.LUT R205, R201, 0xff, RZ, 0xc0, !PT ;  /* 0x000000ffc9cd7812 */ /* 0x000fe200078ec0ff */
[----:B------:R-:W-:Y:S01]  /*3450*/  FMUL R201, R170, UR4 ;  /* 0x00000004aac97c20 */ /* 0x000fe20008400000 */
[----:B------:R-:W-:Y:S01]  /*3460*/  F2FP.SATFINITE.E4M3.F32.PACK_AB_MERGE_C R166, RZ, R166, RZ ;  /* 0x000000a6ffa6723e */ /* 0x000fe200048070ff */
[----:B------:R-:W-:Y:S01]  /*3470*/  FADD R178, R178, -UR5 ;  /* 0x80000005b2b27e21 */ /* 0x000fe20008000000 */
[----:B------:R-:W-:Y:S01]  /*3480*/  FADD R186, R186, -UR5 ;  /* 0x80000005baba7e21 */ /* 0x000fe20008000000 */
[----:B------:R-:W-:Y:S01]  /*3490*/  @P0 FMUL R204, R204, UR7 ;  /* 0x00000007cccc0c20 */ /* 0x000fe20008400000 */
[----:B------:R-:W-:Y:S01]  /*34a0*/  @P0 FMUL R197, R197, UR7 ;  /* 0x00000007c5c50c20 */ /* 0x000fe20008400000 */
[----:B------:R-:W-:Y:S01]  /*34b0*/  LEA R170, R166, R205, 0x8 ;  /* 0x000000cda6aa7211 */ /* 0x000fe200078e40ff */
[----:B------:R-:W-:Y:S01]  /*34c0*/  FFMA R201, R158, R201, R78 ;  /* 0x000000c99ec97223 */ /* 0x000fe2000000004e */
[----:B------:R-:W-:Y:S01]  /*34d0*/  FMUL R205, R178, UR4 ;  /* 0x00000004b2cd7c20 */ /* 0x000fe20008400000 */
[----:B------:R-:W-:Y:S01]  /*34e0*/  FMUL R213, R186, UR4 ;  /* 0x00000004bad57c20 */ /* 0x000fe20008400000 */
[----:B------:R-:W-:Y:S01]  /*34f0*/  F2FP.SATFINITE.E4M3.F32.PACK_AB_MERGE_C R204, RZ, R204, RZ ;  /* 0x000000ccffcc723e */ /* 0x000fe200048070ff */
[----:B------:R-:W-:Y:S01]  /*3500*/  FADD R182, R182, -UR5 ;  /* 0x80000005b6b67e21 */ /* 0x000fe20008000000 */
[----:B------:R-:W-:Y:S01]  /*3510*/  LOP3.LUT R209, R200, 0xff, RZ, 0xc0, !PT ;  /* 0x000000ffc8d17812 */ /* 0x000fe200078ec0ff */
[----:B------:R-:W-:Y:S01]  /*3520*/  @P0 FMUL R201, R201, UR7 ;  /* 0x00000007c9c90c20 */ /* 0x000fe20008400000 */
[----:B------:R-:W-:Y:S01]  /*3530*/  F2FP.SATFINITE.E4M3.F32.PACK_AB_MERGE_C R197, RZ, R197, RZ ;  /* 0x000000c5ffc5723e */ /* 0x000fe200048070ff */
[----:B------:R-:W-:Y:S01]  /*3540*/  FFMA R205, R150, R205, R70 ;  /* 0x000000cd96cd7223 */ /* 0x000fe20000000046 */
[----:B------:R-:W-:Y:S01]  /*3550*/  FFMA R213, R142, R213, R62 ;  /* 0x000000d58ed57223 */ /* 0x000fe2000000003e */
[----:B------:R-:W-:Y:S01]  /*3560*/  LEA R166, R204, R209, 0x8 ;  /* 0x000000d1cca67211 */ /* 0x000fe200078e40ff */
[----:B------:R-:W-:Y:S01]  /*3570*/  FMUL R209, R182, UR4 ;  /* 0x00000004b6d17c20 */ /* 0x000fe20008400000 */
[----:B------:R-:W-:Y:S01]  /*3580*/  SHF.L.U32 R197, R197, 0x10, RZ ;  /* 0x00000010c5c57819 */ /* 0x000fe200000006ff */
[----:B------:R-:W-:Y:S01]  /*3590*/  FADD R190, R190, -UR5 ;  /* 0x80000005bebe7e21 */ /* 0x000fe20008000000 */
[----:B------:R-:W-:Y:S01]  /*35a0*/  F2FP.SATFINITE.E4M3.F32.PACK_AB_MERGE_C R201, RZ, R201, RZ ;  /* 0x000000c9ffc9723e */ /* 0x000fe200048070ff */
[----:B------:R-:W-:Y:S01]  /*35b0*/  @P0 FMUL R205, R205, UR7 ;  /* 0x00000007cdcd0c20 */ /* 0x000fe20008400000 */
[----:B------:R-:W-:Y:S01]  /*35c0*/  @P0 FMUL R213, R213, UR7 ;  /* 0x00000007d5d50c20 */ /* 0x000fe20008400000 */
[----:B------:R-:W-:Y:S01]  /*35d0*/  FFMA R209, R146, R209, R66 ;  /* 0x000000d192d17223 */ /* 0x000fe20000000042 */
[----:B------:R-:W-:Y:S01]  /*35e0*/  LOP3.LUT R174, R197, 0xff0000, RZ, 0xc0, !PT ;  /* 0x00ff0000c5ae7812 */ /* 0x000fe200078ec0ff */
[----:B------:R-:W-:Y:S01]  /*35f0*/  FMUL R197, R190, UR4 ;  /* 0x00000004bec57c20 */ /* 0x000fe20008400000 */
[----:B------:R-:W-:Y:S01]  /*3600*/  SHF.L.U32 R201, R201, 0x10, RZ ;  /* 0x00000010c9c97819 */ /* 0x000fe200000006ff */
[----:B------:R-:W-:Y:S01]  /*3610*/  @P0 FMUL R209, R209, UR7 ;  /* 0x00000007d1d10c20 */ /* 0x000fe20008400000 */
[----:B------:R-:W-:Y:S01]  /*3620*/  F2FP.SATFINITE.E4M3.F32.PACK_AB_MERGE_C R205, RZ, R205, RZ ;  /* 0x000000cdffcd723e */ /* 0x000fe200048070ff */
[----:B------:R-:W-:Y:S01]  /*3630*/  FFMA R197, R138, R197, R58 ;  /* 0x000000c58ac57223 */ /* 0x000fe2000000003a */
[----:B------:R-:W-:Y:S01]  /*3640*/  F2FP.SATFINITE.E4M3.F32.PACK_AB_MERGE_C R213, RZ, R213, RZ ;  /* 0x000000d5ffd5723e */ /* 0x000fe200048070ff */
[----:B------:R-:W-:Y:S01]  /*3650*/  FADD R194, R194, -UR5 ;  /* 0x80000005c2c27e21 */ /* 0x000fe20008000000 */
[----:B------:R-:W-:Y:S01]  /*3660*/  LOP3.LUT R201, R201, 0xff0000, RZ, 0xc0, !PT ;  /* 0x00ff0000c9c97812 */ /* 0x000fe200078ec0ff */
[----:B------:R-:W-:Y:S01]  /*3670*/  FADD R198, R198, -UR5 ;  /* 0x80000005c6c67e21 */ /* 0x000fe20008000000 */
[----:B------:R-:W-:Y:S01]  /*3680*/  SHF.L.U32 R205, R205, 0x10, RZ ;  /* 0x00000010cdcd7819 */ /* 0x000fe200000006ff */
[----:B------:R-:W-:Y:S01]  /*3690*/  FADD R206, R206, -UR5 ;  /* 0x80000005cece7e21 */ /* 0x000fe20008000000 */
[----:B------:R-:W-:Y:S01]  /*36a0*/  SHF.L.U32 R213, R213, 0x10, RZ ;  /* 0x00000010d5d57819 */ /* 0x000fe200000006ff */
[----:B------:R-:W-:Y:S01]  /*36b0*/  @P0 FMUL R197, R197, UR7 ;  /* 0x00000007c5c50c20 */ /* 0x000fe20008400000 */
[----:B------:R-:W-:Y:S01]  /*36c0*/  LOP3.LUT R164, R201, 0xffff, R164, 0xf8, !PT ;  /* 0x0000ffffc9a47812 */ /* 0x000fe200078ef8a4 */
[----:B------:R-:W-:Y:S01]  /*36d0*/  FMUL R201, R194, UR4 ;  /* 0x00000004c2c97c20 */ /* 0x000fe20008400000 */
[----:B------:R-:W-:Y:S01]  /*36e0*/  F2FP.SATFINITE.E4M3.F32.PACK_AB_MERGE_C R209, RZ, R209, RZ ;  /* 0x000000d1ffd1723e */ /* 0x000fe200048070ff */
[----:B------:R-:W-:Y:S01]  /*36f0*/  FADD R202, R202, -UR5 ;  /* 0x80000005caca7e21 */ /* 0x000fe20008000000 */
[----:B------:R-:W-:Y:S01]  /*3700*/  LOP3.LUT R165, R174, 0xffff, R165, 0xf8, !PT ;  /* 0x0000ffffaea57812 */ /* 0x000fe200078ef8a5 */
[----:B------:R-:W-:Y:S01]  /*3710*/  FFMA R201, R134, R201, R54 ;  /* 0x000000c986c97223 */ /* 0x000fe20000000036 */
[----:B------:R-:W-:Y:S01]  /*3720*/  LOP3.LUT R178, R205, 0xff0000, RZ, 0xc0, !PT ;  /* 0x00ff0000cdb27812 */ /* 0x000fe200078ec0ff */
[----:B------:R-:W-:Y:S01]  /*3730*/  FMUL R205, R198, UR4 ;  /* 0x00000004c6cd7c20 */ /* 0x000fe20008400000 */
[----:B------:R-:W-:Y:S01]  /*3740*/  LOP3.LUT R174, R213, 0xff0000, RZ, 0xc0, !PT ;  /* 0x00ff0000d5ae7812 */ /* 0x000fe200078ec0ff */
[----:B------:R-:W-:Y:S01]  /*3750*/  FMUL R213, R206, UR4 ;  /* 0x00000004ced57c20 */ /* 0x000fe20008400000 */
[----:B------:R-:W-:Y:S01]  /*3760*/  SHF.L.U32 R209, R209, 0x10, RZ ;  /* 0x00000010d1d17819 */ /* 0x000fe200000006ff */
[----:B------:R-:W-:Y:S01]  /*3770*/  FFMA R205, R130, R205, R50 ;  /* 0x000000cd82cd7223 */ /* 0x000fe20000000032 */
[----:B------:R-:W-:Y:S01]  /*3780*/  F2FP.SATFINITE.E4M3.F32.PACK_AB_MERGE_C R197, RZ, R197, RZ ;  /* 0x000000c5ffc5723e */ /* 0x000fe200048070ff */
[----:B------:R-:W-:Y:S01]  /*3790*/  FFMA R213, R122, R213, R42 ;  /* 0x000000d57ad57223 */ /* 0x000fe2000000002a */
[----:B------:R-:W-:Y:S01]  /*37a0*/  LOP3.LUT R209, R209, 0xff0000, RZ, 0xc0, !PT ;  /* 0x00ff0000d1d17812 */ /* 0x000fe200078ec0ff */
[----:B------:R-:W-:Y:S01]  /*37b0*/  @P0 FMUL R201, R201, UR7 ;  /* 0x00000007c9c90c20 */ /* 0x000fe20008400000 */
[----:B------:R-:W-:Y:S01]  /*37c0*/  SHF.L.U32 R197, R197, 0x10, RZ ;  /* 0x00000010c5c57819 */ /* 0x000fe200000006ff */
[----:B------:R-:W-:Y:S01]  /*37d0*/  @P0 FMUL R205, R205, UR7 ;  /* 0x00000007cdcd0c20 */ /* 0x000fe20008400000 */
[----:B------:R-:W-:Y:S01]  /*37e0*/  @P0 FMUL R213, R213, UR7 ;  /* 0x00000007d5d50c20 */ /* 0x000fe20008400000 */
[----:B------:R-:W-:Y:S01]  /*37f0*/  LOP3.LUT R168, R209, 0xffff, R168, 0xf8, !PT ;  /* 0x0000ffffd1a87812 */ /* 0x000fe200078ef8a8 */
[----:B------:R-:W-:Y:S01]  /*3800*/  FMUL R209, R202, UR4 ;  /* 0x00000004cad17c20 */ /* 0x000fe20008400000 */
[----:B------:R-:W-:Y:S01]  /*3810*/  LOP3.LUT R197, R197, 0xff0000, RZ, 0xc0, !PT ;  /* 0x00ff0000c5c57812 */ /* 0x000fe200078ec0ff */
[----:B------:R-:W-:Y:S01]  /*3820*/  FADD R210, R210, -UR5 ;  /* 0x80000005d2d27e21 */ /* 0x000fe20008000000 */
[----:B------:R-:W-:Y:S01]  /*3830*/  F2FP.SATFINITE.E4M3.F32.PACK_AB_MERGE_C R201, RZ, R201, RZ ;  /* 0x000000c9ffc9723e */ /* 0x000fe200048070ff */
[----:B------:R-:W-:Y:S01]  /*3840*/  FFMA R209, R126, R209, R46 ;  /* 0x000000d17ed17223 */ /* 0x000fe2000000002e */
[----:B------:R-:W-:Y:S01]  /*3850*/  F2FP.SATFINITE.E4M3.F32.PACK_AB_MERGE_C R205, RZ, R205, RZ ;  /* 0x000000cdffcd723e */ /* 0x000fe200048070ff */
[----:B------:R-:W-:Y:S01]  /*3860*/  FADD R214, R214, -UR5 ;  /* 0x80000005d6d67e21 */ /* 0x000fe20008000000 */
[----:B------:R-:W-:Y:S01]  /*3870*/  F2FP.SATFINITE.E4M3.F32.PACK_AB_MERGE_C R213, RZ, R213, RZ ;  /* 0x000000d5ffd5723e */ /* 0x000fe200048070ff */
[----:B------:R-:W-:Y:S01]  /*3880*/  @P0 FMUL R209, R209, UR7 ;  /* 0x00000007d1d10c20 */ /* 0x000fe20008400000 */
[----:B------:R-:W-:Y:S01]  /*3890*/  LOP3.LUT R172, R197, 0xffff, R172, 0xf8, !PT ;  /* 0x0000ffffc5ac7812 */ /* 0x000fe200078ef8ac */
[----:B------:R-:W-:Y:S01]  /*38a0*/  FMUL R197, R210, UR4 ;  /* 0x00000004d2c57c20 */ /* 0x000fe20008400000 */
[----:B------:R-:W-:Y:S01]  /*38b0*/  SHF.L.U32 R201, R201, 0x10, RZ ;  /* 0x00000010c9c97819 */ /* 0x000fe200000006ff */
[----:B------:R-:W-:Y:S01]  /*38c0*/  FADD R218, R218, -UR5 ;  /* 0x80000005dada7e21 */ /* 0x000fe20008000000 */
[----:B------:R-:W-:Y:S01]  /*38d0*/  SHF.L.U32 R205, R205, 0x10, RZ ;  /* 0x00000010cdcd7819 */ /* 0x000fe200000006ff */
[----:B------:R-:W-:Y:S01]  /*38e0*/  FFMA R197, R118, R197, R38 ;  /* 0x000000c576c57223 */ /* 0x000fe20000000026 */
[----:B------:R-:W-:Y:S01]  /*38f0*/  SHF.L.U32 R213, R213, 0x10, RZ ;  /* 0x00000010d5d57819 */ /* 0x000fe200000006ff */
[----:B------:R-:W-:Y:S01]  /*3900*/  FADD R226, R226, -UR5 ;  /* 0x80000005e2e27e21 */ /* 0x000fe20008000000 */
[----:B------:R-:W-:Y:S01]  /*3910*/  LOP3.LUT R173, R174, 0xffff, R173, 0xf8, !PT ;  /* 0x0000ffffaead7812 */ /* 0x000fe200078ef8ad */
[----:B------:R-:W-:Y:S01]  /*3920*/  @P0 FMUL R197, R197, UR7 ;  /* 0x00000007c5c50c20 */ /* 0x000fe20008400000 */
[----:B------:R-:W-:Y:S01]  /*3930*/  LOP3.LUT R174, R201, 0xff0000, RZ, 0xc0, !PT ;  /* 0x00ff0000c9ae7812 */ /* 0x000fe200078ec0ff */
[----:B------:R-:W-:Y:S01]  /*3940*/  FMUL R201, R214, UR4 ;  /* 0x00000004d6c97c20 */ /* 0x000fe20008400000 */
[----:B------:R-:W-:Y:S01]  /*3950*/  LOP3.LUT R205, R205, 0xff0000, RZ, 0xc0, !PT ;  /* 0x00ff0000cdcd7812 */ /* 0x000fe200078ec0ff */
[----:B------:R-:W-:Y:S01]  /*3960*/  FADD R230, R230, -UR5 ;  /* 0x80000005e6e67e21 */ /* 0x000fe20008000000 */
[----:B------:R-:W-:Y:S01]  /*3970*/  LOP3.LUT R213, R213, 0xff0000, RZ, 0xc0, !PT ;  /* 0x00ff0000d5d57812 */ /* 0x000fe200078ec0ff */
[----:B------:R-:W-:Y:S01]  /*3980*/  FFMA R201, R114, R201, R34 ;  /* 0x000000c972c97223 */ /* 0x000fe20000000022 */
[----:B------:R-:W-:Y:S01]  /*3990*/  F2FP.SATFINITE.E4M3.F32.PACK_AB_MERGE_C R209, RZ, R209, RZ ;  /* 0x000000d1ffd1723e */ /* 0x000fe200048070ff */
[----:B------:R-:W-:Y:S01]  /*39a0*/  FADD R167, R167, -UR5 ;  /* 0x80000005a7a77e21 */ /* 0x000fe20008000000 */
[----:B------:R-:W-:Y:S01]  /*39b0*/  LOP3.LUT R176, R205, 0xffff, R176, 0xf8, !PT ;  /* 0x0000ffffcdb07812 */ /* 0x000fe200078ef8b0 */
[----:B------:R-:W-:Y:S01]  /*39c0*/  FMUL R205, R218, UR4 ;  /* 0x00000004dacd7c20 */ /* 0x000fe20008400000 */
[----:B------:R-:W-:Y:S01]  /*39d0*/  LOP3.LUT R180, R213, 0xffff, R180, 0xf8, !PT ;  /* 0x0000ffffd5b47812 */ /* 0x000fe200078ef8b4 */
[----:B------:R-:W-:Y:S01]  /*39e0*/  FMUL R213, R226, UR4 ;  /* 0x00000004e2d57c20 */ /* 0x000fe20008400000 */
[----:B------:R-:W-:Y:S01]  /*39f0*/  SHF.L.U32 R209, R209, 0x10, RZ ;  /* 0x00000010d1d17819 */ /* 0x000fe200000006ff */
[----:B------:R-:W-:Y:S01]  /*3a00*/  @P0 FMUL R201, R201, UR7 ;  /* 0x00000007c9c90c20 */ /* 0x000fe20008400000 */
[----:B------:R-:W-:Y:S01]  /*3a10*/  F2FP.SATFINITE.E4M3.F32.PACK_AB_MERGE_C R197, RZ, R197, RZ ;  /* 0x000000c5ffc5723e */ /* 0x000fe200048070ff */
[----:B------:R-:W-:Y:S01]  /*3a20*/  FFMA R205, R110, R205, R30 ;  /* 0x000000cd6ecd7223 */ /* 0x000fe2000000001e */
[----:B------:R-:W-:Y:S01]  /*3a30*/  FFMA R213, R102, R213, R22 ;  /* 0x000000d566d57223 */ /* 0x000fe20000000016 */
[----:B------:R-:W-:Y:S01]  /*3a40*/  LOP3.LUT R177, R174, 0xffff, R177, 0xf8, !PT ;  /* 0x0000ffffaeb17812 */ /* 0x000fe200078ef8b1 */
[----:B------:R-:W-:Y:S01]  /*3a50*/  FADD R242, R242, -UR5 ;  /* 0x80000005f2f27e21 */ /* 0x000fe20008000000 */
[----:B------:R-:W-:Y:S01]  /*3a60*/  LOP3.LUT R174, R209, 0xff0000, RZ, 0xc0, !PT ;  /* 0x00ff0000d1ae7812 */ /* 0x000fe200078ec0ff */
[----:B------:R-:W-:Y:S01]  /*3a70*/  @P0 FMUL R205, R205, UR7 ;  /* 0x00000007cdcd0c20 */ /* 0x000fe20008400000 */
[----:B------:R-:W-:Y:S01]  /*3a80*/  SHF.L.U32 R197, R197, 0x10, RZ ;  /* 0x00000010c5c57819 */ /* 0x000fe200000006ff */
[----:B------:R-:W-:Y:S01]  /*3a90*/  @P0 FMUL R213, R213, UR7 ;  /* 0x00000007d5d50c20 */ /* 0x000fe20008400000 */
[----:B------:R-:W-:Y:S01]  /*3aa0*/  F2FP.SATFINITE.E4M3.F32.PACK_AB_MERGE_C R201, RZ, R201, RZ ;  /* 0x000000c9ffc9723e */ /* 0x000fe200048070ff */
[----:B------:R-:W-:Y:S01]  /*3ab0*/  FADD R238, R238, -UR5 ;  /* 0x80000005eeee7e21 */ /* 0x000fe20008000000 */
[----:B------:R-:W-:Y:S01]  /*3ac0*/  LOP3.LUT R181, R174, 0xffff, R181, 0xf8, !PT ;  /* 0x0000ffffaeb57812 */ /* 0x000fe200078ef8b5 */
[----:B------:R-:W-:Y:S01]  /*3ad0*/  FADD R171, R171, -UR5 ;  /* 0x80000005abab7e21 */ /* 0x000fe20008000000 */
[----:B------:R-:W-:Y:S01]  /*3ae0*/  LOP3.LUT R174, R197, 0xff0000, RZ, 0xc0, !PT ;  /* 0x00ff0000c5ae7812 */ /* 0x000fe200078ec0ff */
[----:B------:R-:W-:Y:S01]  /*3af0*/  FMUL R197, R230, UR4 ;  /* 0x00000004e6c57c20 */ /* 0x000fe20008400000 */
[----:B------:R-:W-:Y:S01]  /*3b00*/  SHF.L.U32 R201, R201, 0x10, RZ ;  /* 0x00000010c9c97819 */ /* 0x000fe200000006ff */
[----:B------:R-:W-:Y:S01]  /*3b10*/  FADD R175, R175, -UR5 ;  /* 0x80000005afaf7e21 */ /* 0x000fe20008000000 */
[----:B------:R-:W-:Y:S01]  /*3b20*/  F2FP.SATFINITE.E4M3.F32.PACK_AB_MERGE_C R205, RZ, R205, RZ ;  /* 0x000000cdffcd723e */ /* 0x000fe200048070ff */
        /* <DEDUP_REMOVED lines=9> */
[----:B------:R-:W-:Y:S01]  /*3bc0*/  SHF.L.U32 R213, R213, 0x10, RZ ;  /* 0x00000010d5d57819 */ /* 0x000fe200000006ff */
[----:B------:R-:W-:Y:S01]  /*3bd0*/  FMUL R186, R187, UR4 ;  /* 0x00000004bbba7c20 */ /* 0x000fe20008400000 */
[----:B------:R-:W-:Y:S01]  /*3be0*/  LOP3.LUT R185, R174, 0xffff, R185, 0xf8, !PT ;  /* 0x0000ffffaeb97812 */ /* 0x000fe200078ef8b9 */
[----:B------:R-:W-:Y:S01]  /*3bf0*/  FMUL R182, R183, UR4 ;  /* 0x00000004b7b67c20 */ /* 0x000fe20008400000 */
[----:B------:R-:W-:Y:S01]  /*3c00*/  LOP3.LUT R205, R205, 0xff0000, RZ, 0xc0, !PT ;  /* 0x00ff0000cdcd7812 */ /* 0x000fe200078ec0ff */
[----:B------:R-:W-:Y:S01]  /*3c10*/  FFMA R186, R143, R186, R63 ;  /* 0x000000ba8fba7223 */ /* 0x000fe2000000003f */
[----:B------:R-:W-:Y:S01]  /*3c20*/  LOP3.LUT R174, R213, 0xff0000, RZ, 0xc0, !PT ;  /* 0x00ff0000d5ae7812 */ /* 0x000fe200078ec0ff */
[----:B------:R-:W-:Y:S01]  /*3c30*/  FFMA R182, R147, R182, R67 ;  /* 0x000000b693b67223 */ /* 0x000fe20000000043 */
[----:B------:R-:W-:Y:S01]  /*3c40*/  LOP3.LUT R184, R205, 0xffff, R184, 0xf8, !PT ;  /* 0x0000ffffcdb87812 */ /* 0x000fe200078ef8b8 */
        /* <DEDUP_REMOVED lines=12> */
[----:B------:R-:W-:Y:S01]  /*3d10*/  LOP3.LUT R169, R178, 0xffff, R169, 0xf8, !PT ;  /* 0x0000ffffb2a97812 */ /* 0x000fe200078ef8a9 */
[----:B------:R-:W-:Y:S01]  /*3d20*/  FMUL R178, R171, UR4 ;  /* 0x00000004abb27c20 */ /* 0x000fe20008400000 */
[----:B------:R-:W-:Y:S01]  /*3d30*/  F2FP.SATFINITE.E4M3.F32.PACK_AB_MERGE_C R205, RZ, R205, RZ ;  /* 0x000000cdffcd723e */ /* 0x000fe200048070ff */
[----:B------:R-:W-:Y:S01]  /*3d40*/  @P0 FMUL R186, R186, UR7 ;  /* 0x00000007baba0c20 */ /* 0x000fe20008400000 */
[----:B------:R-:W-:Y:S01]  /*3d50*/  F2FP.SATFINITE.E4M3.F32.PACK_AB_MERGE_C R167, RZ, R167, RZ ;  /* 0x000000a7ffa7723e */ /* 0x000fe200048070ff */
[----:B------:R-:W-:Y:S01]  /*3d60*/  FFMA R178, R159, R178, R79 ;  /* 0x000000b29fb27223 */ /* 0x000fe2000000004f */
[----:B------:R-:W-:Y:S01]  /*3d70*/  F2FP.SATFINITE.E4M3.F32.PACK_AB_MERGE_C R174, RZ, R174, RZ ;  /* 0x000000aeffae723e */ /* 0x000fe200048070ff */
[----:B------:R-:W-:Y:S01]  /*3d80*/  @P0 FMUL R182, R182, UR7 ;  /* 0x00000007b6b60c20 */ /* 0x000fe20008400000 */
[----:B------:R-:W-:Y:S01]  /*3d90*/  LOP3.LUT R197, R197, 0xff0000, RZ, 0xc0, !PT ;  /* 0x00ff0000c5c57812 */ /* 0x000fe200078ec0ff */
[----:B------:R-:W-:Y:S01]  /*3da0*/  @P0 FMUL R178, R178, UR7 ;  /* 0x00000007b2b20c20 */ /* 0x000fe20008400000 */
[----:B------:R-:W-:Y:S01]  /*3db0*/  SHF.L.U32 R205, R205, 0x10, RZ ;  /* 0x00000010cdcd7819 */ /* 0x000fe200000006ff */
[----:B------:R-:W-:Y:S01]  /*3dc0*/  FADD R191, R191, -UR5 ;  /* 0x80000005bfbf7e21 */ /* 0x000fe20008000000 */
[----:B------:R-:W-:Y:S01]  /*3dd0*/  SHF.L.U32 R167, R167, 0x10, RZ ;  /* 0x00000010a7a77819 */ /* 0x000fe200000006ff */
[----:B------:R-:W-:Y:S01]  /*3de0*/  FADD R195, R195, -UR5 ;  /* 0x80000005c3c37e21 */ /* 0x000fe20008000000 */
[----:B------:R-:W-:Y:S01]  /*3df0*/  LOP3.LUT R174, R174, 0xffff, RZ, 0xc0, !PT ;  /* 0x0000ffffaeae7812 */ /* 0x000fe200078ec0ff */
[----:B------:R-:W-:Y:S01]  /*3e00*/  FADD R207, R207, -UR5 ;  /* 0x80000005cfcf7e21 */ /* 0x000fe20008000000 */
[----:B------:R-:W-:Y:S01]  /*3e10*/  LOP3.LUT R192, R197, 0xffff, R192, 0xf8, !PT ;  /* 0x0000ffffc5c07812 */ /* 0x000fe200078ef8c0 */
[----:B------:R-:W-:Y:S01]  /*3e20*/  FADD R199, R199, -UR5 ;  /* 0x80000005c7c77e21 */ /* 0x000fe20008000000 */
[----:B------:R-:W-:Y:S01]  /*3e30*/  LOP3.LUT R205, R205, 0xff0000, RZ, 0xc0, !PT ;  /* 0x00ff0000cdcd7812 */ /* 0x000fe200078ec0ff */
[----:B------:R-:W-:Y:S01]  /*3e40*/  FMUL R190, R207, UR4 ;  /* 0x00000004cfbe7c20 */ /* 0x000fe20008400000 */
[----:B------:R-:W-:Y:S01]  /*3e50*/  LOP3.LUT R197, R167, 0xff0000, RZ, 0xc0, !PT ;  /* 0x00ff0000a7c57812 */ /* 0x000fe200078ec0ff */
[----:B------:R-:W-:Y:S01]  /*3e60*/  FADD R203, R203, -UR5 ;  /* 0x80000005cbcb7e21 */ /* 0x000fe20008000000 */
[----:B------:R-:W-:Y:S01]  /*3e70*/  SHF.L.U32 R167, R174, 0x18, RZ ;  /* 0x00000018aea77819 */ /* 0x000fe200000006ff */
[----:B------:R-:W-:Y:S01]  /*3e80*/  FFMA R190, R123, R190, R43 ;  /* 0x000000be7bbe7223 */ /* 0x000fe2000000002b */
[----:B------:R-:W-:Y:S01]  /*3e90*/  LOP3.LUT R174, R205, 0xffff, R166, 0xf8, !PT ;  /* 0x0000ffffcdae7812 */ /* 0x000fe200078ef8a6 */
[----:B------:R-:W-:Y:S01]  /*3ea0*/  FMUL R166, R175, UR4 ;  /* 0x00000004afa67c20 */ /* 0x000fe20008400000 */
[----:B------:R-:W-:Y:S01]  /*3eb0*/  LOP3.LUT R171, R197, 0xffff, R170, 0xf8, !PT ;  /* 0x0000ffffc5ab7812 */ /* 0x000fe200078ef8aa */
[----:B------:R-:W-:Y:S01]  /*3ec0*/  FMUL R170, R179, UR4 ;  /* 0x00000004b3aa7c20 */ /* 0x000fe20008400000 */
[----:B------:R-:W-:Y:S01]  /*3ed0*/  F2FP.SATFINITE.E4M3.F32.PACK_AB_MERGE_C R178, RZ, R178, RZ ;  /* 0x000000b2ffb2723e */ /* 0x000fe200048070ff */
[----:B------:R-:W-:Y:S01]  /*3ee0*/  FFMA R166, R155, R166, R75 ;  /* 0x000000a69ba67223 */ /* 0x000fe2000000004b */
[----:B------:R-:W-:Y:S01]  /*3ef0*/  LOP3.LUT R2, R2, R167, RZ, 0xfc, !PT ;  /* 0x000000a702027212 */ /* 0x000fe200078efcff */
[----:B------:R-:W-:Y:S01]  /*3f00*/  FFMA R170, R151, R170, R71 ;  /* 0x000000aa97aa7223 */ /* 0x000fe20000000047 */
[----:B------:R-:W-:Y:S01]  /*3f10*/  LOP3.LUT R178, R178, 0xffff, RZ, 0xc0, !PT ;  /* 0x0000ffffb2b27812 */ /* 0x000fe200078ec0ff */
[----:B------:R-:W-:Y:S01]  /*3f20*/  @P0 FMUL R166, R166, UR7 ;  /* 0x00000007a6a60c20 */ /* 0x000fe20008400000 */
[----:B------:R-:W-:Y:S01]  /*3f30*/  F2FP.SATFINITE.E4M3.F32.PACK_AB_MERGE_C R186, RZ, R186, RZ ;  /* 0x000000baffba723e */ /* 0x000fe200048070ff */
[----:B------:R-:W-:Y:S01]  /*3f40*/  @P0 FMUL R170, R170, UR7 ;  /* 0x00000007aaaa0c20 */ /* 0x000fe20008400000 */
[----:B------:R-:W-:Y:S01]  /*3f50*/  SHF.L.U32 R167, R178, 0x18, RZ ;  /* 0x00000018b2a77819 */ /* 0x000fe200000006ff */
[----:B------:R-:W-:Y:S01]  /*3f60*/  FMUL R178, R195, UR4 ;  /* 0x00000004c3b27c20 */ /* 0x000fe20008400000 */
[----:B------:R-:W-:Y:S01]  /*3f70*/  F2FP.SATFINITE.E4M3.F32.PACK_AB_MERGE_C R166, RZ, R166, RZ ;  /* 0x000000a6ffa6723e */ /* 0x000fe200048070ff */
[----:B------:R-:W-:Y:S01]  /*3f80*/  @P0 FMUL R190, R190, UR7 ;  /* 0x00000007bebe0c20 */ /* 0x000fe20008400000 */
[----:B------:R-:W-:Y:S01]  /*3f90*/  F2FP.SATFINITE.E4M3.F32.PACK_AB_MERGE_C R175, RZ, R170, RZ ;  /* 0x000000aaffaf723e */ /* 0x000fe200048070ff */
[----:B------:R-:W-:Y:S01]  /*3fa0*/  FFMA R178, R135, R178, R55 ;  /* 0x000000b287b27223 */ /* 0x000fe20000000037 */
[----:B------:R-:W-:Y:S01]  /*3fb0*/  LOP3.LUT R170, R166, 0xffff, RZ, 0xc0, !PT ;  /* 0x0000ffffa6aa7812 */ /* 0x000fe200078ec0ff */
[----:B------:R-:W-:Y:S01]  /*3fc0*/  FADD R227, R227, -UR5 ;  /* 0x80000005e3e37e21 */ /* 0x000fe20008000000 */
[----:B------:R-:W-:Y:S01]  /*3fd0*/  LOP3.LUT R175, R175, 0xffff, RZ, 0xc0, !PT ;  /* 0x0000ffffafaf7812 */ /* 0x000fe200078ec0ff */
[----:B------:R-:W-:Y:S01]  /*3fe0*/  @P0 FMUL R178, R178, UR7 ;  /* 0x00000007b2b20c20 */ /* 0x000fe20008400000 */
[----:B------:R-:W-:Y:S01]  /*3ff0*/  LOP3.LUT R166, R164, R167, RZ, 0xfc, !PT ;  /* 0x000000a7a4a67212 */ /* 0x000fe200078efcff */
[----:B------:R-:W-:Y:S01]  /*4000*/  FADD R215, R215, -UR5 ;  /* 0x80000005d7d77e21 */ /* 0x000fe20008000000 */
[----:B------:R-:W-:Y:S01]  /*4010*/  SHF.L.U32 R170, R170, 0x18, RZ ;  /* 0x00000018aaaa7819 */ /* 0x000fe200000006ff */
[----:B------:R-:W-:Y:S01]  /*4020*/  FADD R219, R219, -UR5 ;  /* 0x80000005dbdb7e21 */ /* 0x000fe20008000000 */
[----:B------:R-:W-:Y:S01]  /*4030*/  SHF.L.U32 R164, R175, 0x18, RZ ;  /* 0x00000018afa47819 */ /* 0x000fe200000006ff */
[----:B------:R-:W-:Y:S01]  /*4040*/  FADD R211, R211, -UR5 ;  /* 0x80000005d3d37e21 */ /* 0x000fe20008000000 */
[----:B------:R-:W-:Y:S01]  /*4050*/  F2FP.SATFINITE.E4M3.F32.PACK_AB_MERGE_C R182, RZ, R182, RZ ;  /* 0x000000b6ffb6723e */ /* 0x000fe200048070ff */
[----:B------:R-:W-:Y:S01]  /*4060*/  FADD R223, R223, -UR5 ;  /* 0x80000005dfdf7e21 */ /* 0x000fe20008000000 */
[----:B------:R-:W-:Y:S01]  /*4070*/  LOP3.LUT R167, R165, R170, RZ, 0xfc, !PT ;  /* 0x000000aaa5a77212 */ /* 0x000fe200078efcff */
[----:B------:R-:W-:Y:S01]  /*4080*/  FADD R222, R222, -UR5 ;  /* 0x80000005dede7e21 */ /* 0x000fe20008000000 */
[----:B------:R-:W-:Y:S01]  /*4090*/  LOP3.LUT R186, R186, 0xffff, RZ, 0xc0, !PT ;  /* 0x0000ffffbaba7812 */ /* 0x000fe200078ec0ff */
[----:B------:R-:W-:Y:S01]  /*40a0*/  FADD R234, R234, -UR5 ;  /* 0x80000005eaea7e21 */ /* 0x000fe20008000000 */
[----:B------:R-:W-:Y:S01]  /*40b0*/  LOP3.LUT R170, R169, R164, RZ, 0xfc, !PT ;  /* 0x000000a4a9aa7212 */ /* 0x000fe200078efcff */
[----:B------:R-:W-:Y:S01]  /*40c0*/  FMUL R164, R191, UR4 ;  /* 0x00000004bfa47c20 */ /* 0x000fe20008400000 */
[----:B------:R-:W-:Y:S01]  /*40d0*/  LOP3.LUT R182, R182, 0xffff, RZ, 0xc0, !PT ;  /* 0x0000ffffb6b67812 */ /* 0x000fe200078ec0ff */
[----:B------:R-:W-:Y:S01]  /*40e0*/  FMUL R209, R222, UR4 ;  /* 0x00000004ded17c20 */ /* 0x000fe20008400000 */
[----:B------:R-:W-:Y:S01]  /*40f0*/  SHF.L.U32 R186, R186, 0x18, RZ ;  /* 0x00000018baba7819 */ /* 0x000fe200000006ff */
[----:B------:R-:W-:Y:S01]  /*4100*/  FFMA R164, R139, R164, R59 ;  /* 0x000000a48ba47223 */ /* 0x000fe2000000003b */
[----:B------:R-:W-:Y:S01]  /*4110*/  SHF.L.U32 R165, R182, 0x18, RZ ;  /* 0x00000018b6a57819 */ /* 0x000fe200000006ff */
[----:B------:R-:W-:Y:S01]  /*4120*/  FMUL R182, R199, UR4 ;  /* 0x00000004c7b67c20 */ /* 0x000fe20008400000 */
[----:B------:R-:W-:Y:S01]  /*4130*/  LOP3.LUT R173, R173, R186, RZ, 0xfc, !PT ;  /* 0x000000baadad7212 */ /* 0x000fe200078efcff */
[----:B------:R-:W-:Y:S01]  /*4140*/  @P0 FMUL R164, R164, UR7 ;  /* 0x00000007a4a40c20 */ /* 0x000fe20008400000 */
[----:B------:R-:W-:Y:S01]  /*4150*/  FMUL R186, R203, UR4 ;  /* 0x00000004cbba7c20 */ /* 0x000fe20008400000 */
[----:B------:R-:W-:Y:S01]  /*4160*/  FFMA R182, R131, R182, R51 ;  /* 0x000000b683b67223 */ /* 0x000fe20000000033 */
[----:B------:R-:W-:Y:S01]  /*4170*/  F2FP.SATFINITE.E4M3.F32.PACK_AB_MERGE_C R178, RZ, R178, RZ ;  /* 0x000000b2ffb2723e */ /* 0x000fe200048070ff */
[----:B------:R-:W-:Y:S01]  /*4180*/  FFMA R209, R106, R209, R26 ;  /* 0x000000d16ad17223 */ /* 0x000fe2000000001a */
[----:B------:R-:W-:Y:S01]  /*4190*/  FFMA R186, R127, R186, R47 ;  /* 0x000000ba7fba7223 */ /* 0x000fe2000000002f */
[----:B------:R-:W-:Y:S01]  /*41a0*/  F2FP.SATFINITE.E4M3.F32.PACK_AB_MERGE_C R164, RZ, R164, RZ ;  /* 0x000000a4ffa4723e */ /* 0x000fe200048070ff */
[----:B------:R-:W-:Y:S01]  /*41b0*/  @P0 FMUL R182, R182, UR7 ;  /* 0x00000007b6b60c20 */ /* 0x000fe20008400000 */
[----:B------:R-:W-:Y:S01]  /*41c0*/  F2FP.SATFINITE.E4M3.F32.PACK_AB_MERGE_C R190, RZ, R190, RZ ;  /* 0x000000beffbe723e */ /* 0x000fe200048070ff */
[----:B------:R-:W-:Y:S01]  /*41d0*/  @P0 FMUL R186, R186, UR7 ;  /* 0x00000007baba0c20 */ /* 0x000fe20008400000 */
[----:B------:R-:W-:Y:S01]  /*41e0*/  LOP3.LUT R164, R164, 0xffff, RZ, 0xc0, !PT ;  /* 0x0000ffffa4a47812 */ /* 0x000fe200078ec0ff */
[----:B------:R-:W-:Y:S01]  /*41f0*/  @P0 FMUL R209, R209, UR7 ;  /* 0x00000007d1d10c20 */ /* 0x000fe20008400000 */
[----:B------:R-:W-:Y:S01]  /*4200*/  LOP3.LUT R178, R178, 0xffff, RZ, 0xc0, !PT ;  /* 0x0000ffffb2b27812 */ /* 0x000fe200078ec0ff */
[----:B------:R-:W-:Y:S01]  /*4210*/  FADD R235, R235, -UR5 ;  /* 0x80000005ebeb7e21 */ /* 0x000fe20008000000 */
[----:B------:R-:W-:Y:S01]  /*4220*/  F2FP.SATFINITE.E4M3.F32.PACK_AB_MERGE_C R182, RZ, R182, RZ ;  /* 0x000000b6ffb6723e */ /* 0x000fe200048070ff */
[----:B------:R-:W-:Y:S01]  /*4230*/  FMUL R201, R234, UR4 ;  /* 0x00000004eac97c20 */ /* 0x000fe20008400000 */
[----:B------:R-:W-:Y:S01]  /*4240*/  LOP3.LUT R190, R190, 0xffff, RZ, 0xc0, !PT ;  /* 0x0000ffffbebe7812 */ /* 0x000fe200078ec0ff */
[----:B------:R-:W-:Y:S01]  /*4250*/  FADD R243, R243, -UR5 ;  /* 0x80000005f3f37e21 */ /* 0x000fe20008000000 */
[----:B------:R-:W-:Y:S01]  /*4260*/  LOP3.LUT R168, R168, R165, RZ, 0xfc, !PT ;  /* 0x000000a5a8a87212 */ /* 0x000fe200078efcff */
[----:B------:R-:W-:Y:S01]  /*4270*/  FADD R231, R231, -UR5 ;  /* 0x80000005e7e77e21 */ /* 0x000fe20008000000 */
[----:B------:R-:W-:Y:S01]  /*4280*/  SHF.L.U32 R165, R164, 0x18, RZ ;  /* 0x00000018a4a57819 */ /* 0x000fe200000006ff */
[----:B------:R-:W-:Y:S01]  /*4290*/  FMUL R164, R211, UR4 ;  /* 0x00000004d3a47c20 */ /* 0x000fe20008400000 */
[----:B------:R-:W-:Y:S01]  /*42a0*/  F2FP.SATFINITE.E4M3.F32.PACK_AB_MERGE_C R186, RZ, R186, RZ ;  /* 0x000000baffba723e */ /* 0x000fe200048070ff */
[----:B------:R-:W-:Y:S01]  /*42b0*/  FFMA R201, R94, R201, R14 ;  /* 0x000000c95ec97223 */ /* 0x000fe2000000000e */
[----:B------:R-:W-:Y:S01]  /*42c0*/  SHF.L.U32 R178, R178, 0x18, RZ ;  /* 0x00000018b2b27819 */ /* 0x000fe200000006ff */
[----:B------:R-:W-:Y:S01]  /*42d0*/  FFMA R164, R119, R164, R39 ;  /* 0x000000a477a47223 */ /* 0x000fe20000000027 */
[----:B------:R-:W-:Y:S01]  /*42e0*/  LOP3.LUT R182, R182, 0xffff, RZ, 0xc0, !PT ;  /* 0x0000ffffb6b67812 */ /* 0x000fe200078ec0ff */
[----:B------:R-:W-:Y:S01]  /*42f0*/  FADD R239, R239, -UR5 ;  /* 0x80000005efef7e21 */ /* 0x000fe20008000000 */
[----:B------:R-:W-:Y:S01]  /*4300*/  SHF.L.U32 R169, R190, 0x18, RZ ;  /* 0x00000018bea97819 */ /* 0x000fe200000006ff */
[----:B------:R-:W-:Y:S01]  /*4310*/  FMUL R190, R227, UR4 ;  /* 0x00000004e3be7c20 */ /* 0x000fe20008400000 */
[----:B------:R-:W-:Y:S01]  /*4320*/  LOP3.LUT R172, R172, R165, RZ, 0xfc, !PT ;  /* 0x000000a5acac7212 */ /* 0x000fe200078efcff */
[----:B------:R-:W-:Y:S01]  /*4330*/  @P0 FMUL R164, R164, UR7 ;  /* 0x00000007a4a40c20 */ /* 0x000fe20008400000 */
[----:B------:R-:W-:Y:S01]  /*4340*/  LOP3.LUT R186, R186, 0xffff, RZ, 0xc0, !PT ;  /* 0x0000ffffbaba7812 */ /* 0x000fe200078ec0ff */
[----:B------:R-:W-:Y:S01]  /*4350*/  FFMA R190, R103, R190, R23 ;  /* 0x000000be67be7223 */ /* 0x000fe20000000017 */
[----:B------:R-:W-:Y:S01]  /*4360*/  LOP3.LUT R177, R177, R178, RZ, 0xfc, !PT ;  /* 0x000000b2b1b17212 */ /* 0x000fe200078efcff */
[----:B------:R-:W-:Y:S01]  /*4370*/  FMUL R178, R215, UR4 ;  /* 0x00000004d7b27c20 */ /* 0x000fe20008400000 */
[----:B------:R-:W-:Y:S01]  /*4380*/  SHF.L.U32 R165, R182, 0x18, RZ ;  /* 0x00000018b6a57819 */ /* 0x000fe200000006ff */
[----:B------:R-:W-:Y:S01]  /*4390*/  FMUL R182, R219, UR4 ;  /* 0x00000004dbb67c20 */ /* 0x000fe20008400000 */
[----:B------:R-:W-:Y:S01]  /*43a0*/  SHF.L.U32 R186, R186, 0x18, RZ ;  /* 0x00000018baba7819 */ /* 0x000fe200000006ff */
[----:B------:R-:W-:Y:S01]  /*43b0*/  FFMA R178, R115, R178, R35 ;  /* 0x000000b273b27223 */ /* 0x000fe20000000023 */
[----:B------:R-:W-:Y:S01]  /*43c0*/  @P0 FMUL R190, R190, UR7 ;  /* 0x00000007bebe0c20 */ /* 0x000fe20008400000 */
[----:B------:R-:W-:Y:S01]  /*43d0*/  FFMA R182, R111, R182, R31 ;  /* 0x000000b66fb67223 */ /* 0x000fe2000000001f */
[----:B------:R-:W-:Y:S01]  /*43e0*/  LOP3.LUT R181, R181, R186, RZ, 0xfc, !PT ;  /* 0x000000bab5b57212 */ /* 0x000fe200078efcff */
[----:B------:R-:W-:Y:S01]  /*43f0*/  FMUL R186, R223, UR4 ;  /* 0x00000004dfba7c20 */ /* 0x000fe20008400000 */
[----:B------:R-:W-:Y:S01]  /*4400*/  @P0 FMUL R178, R178, UR7 ;  /* 0x00000007b2b20c20 */ /* 0x000fe20008400000 */
[----:B------:R-:W-:Y:S01]  /*4410*/  @P0 FMUL R182, R182, UR7 ;  /* 0x00000007b6b60c20 */ /* 0x000fe20008400000 */
[----:B------:R-:W-:Y:S01]  /*4420*/  F2FP.SATFINITE.E4M3.F32.PACK_AB_MERGE_C R190, RZ, R190, RZ ;  /* 0x000000beffbe723e */ /* 0x000fe200048070ff */
[----:B------:R-:W-:Y:S01]  /*4430*/  FFMA R186, R107, R186, R27 ;  /* 0x000000ba6bba7223 */ /* 0x000fe2000000001b */
[----:B------:R-:W-:Y:S01]  /*4440*/  F2FP.SATFINITE.E4M3.F32.PACK_AB_MERGE_C R164, RZ, R164, RZ ;  /* 0x000000a4ffa4723e */ /* 0x000fe200048070ff */
[----:B------:R-:W-:Y:S01]  /*4450*/  @P0 FMUL R201, R201, UR7 ;  /* 0x00000007c9c90c20 */ /* 0x000fe20008400000 */
[----:B------:R-:W-:Y:S01]  /*4460*/  F2FP.SATFINITE.E4M3.F32.PACK_AB_MERGE_C R178, RZ, R178, RZ ;  /* 0x000000b2ffb2723e */ /* 0x000fe200048070ff */
[----:B------:R-:W-:Y:S01]  /*4470*/  @P0 FMUL R186, R186, UR7 ;  /* 0x00000007baba0c20 */ /* 0x000fe20008400000 */
[----:B------:R-:W-:-:S02]  /*4480*/  F2FP.SATFINITE.E4M3.F32.PACK_AB_MERGE_C R182, RZ, R182, RZ ;  /* 0x000000b6ffb6723e */ /* 0x000fc400048070ff */
[----:B------:R-:W-:Y:S02]  /*4490*/  LOP3.LUT R190, R190, 0xffff, RZ, 0xc0, !PT ;  /* 0x0000ffffbebe7812 */ /* 0x000fe400078ec0ff */
[----:B------:R-:W-:Y:S02]  /*44a0*/  LOP3.LUT R178, R178, 0xffff, RZ, 0xc0, !PT ;  /* 0x0000ffffb2b27812 */ /* 0x000fe400078ec0ff */
[----:B------:R-:W-:Y:S02]  /*44b0*/  LOP3.LUT R182, R182, 0xffff, RZ, 0xc0, !PT ;  /* 0x0000ffffb6b67812 */ /* 0x000fe400078ec0ff */
[----:B------:R-:W-:Y:S02]  /*44c0*/  LOP3.LUT R164, R164, 0xffff, RZ, 0xc0, !PT ;  /* 0x0000ffffa4a47812 */ /* 0x000fe400078ec0ff */
[----:B------:R-:W-:Y:S02]  /*44d0*/  SHF.L.U32 R190, R190, 0x18, RZ ;  /* 0x00000018bebe7819 */ /* 0x000fe400000006ff */
[----:B------:R-:W-:-:S02]  /*44e0*/  LOP3.LUT R176, R176, R165, RZ, 0xfc, !PT ;  /* 0x000000a5b0b07212 */ /* 0x000fc400078efcff */
[----:B------:R-:W-:Y:S02]  /*44f0*/  F2FP.SATFINITE.E4M3.F32.PACK_AB_MERGE_C R186, RZ, R186, RZ ;  /* 0x000000baffba723e */ /* 0x000fe400048070ff */
[----:B------:R-:W-:Y:S02]  /*4500*/  F2FP.SATFINITE.E4M3.F32.PACK_AB_MERGE_C R209, RZ, R209, RZ ;  /* 0x000000d1ffd1723e */ /* 0x000fe400048070ff */
[----:B------:R-:W-:Y:S02]  /*4510*/  SHF.L.U32 R178, R178, 0x18, RZ ;  /* 0x00000018b2b27819 */ /* 0x000fe400000006ff */
[----:B------:R-:W-:Y:S01]  /*4520*/  SHF.L.U32 R165, R182, 0x18, RZ ;  /* 0x00000018b6a57819 */ /* 0x000fe200000006ff */
[----:B------:R-:W-:Y:S01]  /*4530*/  FMUL R182, R235, UR4 ;  /* 0x00000004ebb67c20 */ /* 0x000fe20008400000 */
[----:B------:R-:W-:Y:S02]  /*4540*/  SHF.L.U32 R164, R164, 0x18, RZ ;  /* 0x00000018a4a47819 */ /* 0x000fe400000006ff */
[----:B------:R-:W-:Y:S01]  /*4550*/  LOP3.LUT R193, R193, R190, RZ, 0xfc, !PT ;  /* 0x000000bec1c17212 */ /* 0x000fe200078efcff */
[----:B------:R-:W-:Y:S01]  /*4560*/  FMUL R190, R243, UR4 ;  /* 0x00000004f3be7c20 */ /* 0x000fe20008400000 */
[----:B------:R-:W-:Y:S01]  /*4570*/  LOP3.LUT R186, R186, 0xffff, RZ, 0xc0, !PT ;  /* 0x0000ffffbaba7812 */ /* 0x000fe200078ec0ff */
[----:B------:R-:W-:Y:S01]  /*4580*/  FFMA R182, R95, R182, R15 ;  /* 0x000000b65fb67223 */ /* 0x000fe2000000000f */
[----:B------:R-:W-:Y:S01]  /*4590*/  SHF.L.U32 R209, R209, 0x10, RZ ;  /* 0x00000010d1d17819 */ /* 0x000fe200000006ff */
[----:B------:R-:W-:Y:S01]  /*45a0*/  FFMA R190, R87, R190, R7 ;  /* 0x000000be57be7223 */ /* 0x000fe20000000007 */
[----:B------:R-:W-:Y:S01]  /*45b0*/  LOP3.LUT R185, R185, R178, RZ, 0xfc, !PT ;  /* 0x000000b2b9b97212 */ /* 0x000fe200078efcff */
[----:B------:R-:W-:Y:S01]  /*45c0*/  FMUL R178, R231, UR4 ;  /* 0x00000004e7b27c20 */ /* 0x000fe20008400000 */
[----:B------:R-:W-:Y:S01]  /*45d0*/  LOP3.LUT R180, R180, R169, RZ, 0xfc, !PT ;  /* 0x000000a9b4b47212 */ /* 0x000fe200078efcff */
[----:B------:R-:W-:Y:S01]  /*45e0*/  @P0 FMUL R182, R182, UR7 ;  /* 0x00000007b6b60c20 */ /* 0x000fe20008400000 */
[----:B------:R-:W-:Y:S01]  /*45f0*/  LOP3.LUT R189, R189, R164, RZ, 0xfc, !PT ;  /* 0x000000a4bdbd7212 */ /* 0x000fe200078efcff */
[----:B------:R-:W-:Y:S01]  /*4600*/  FFMA R178, R99, R178, R19 ;  /* 0x000000b263b27223 */ /* 0x000fe20000000013 */
[----:B------:R-:W-:Y:S01]  /*4610*/  LOP3.LUT R184, R184, R165, RZ, 0xfc, !PT ;  /* 0x000000a5b8b87212 */ /* 0x000fe200078efcff */
[----:B------:R-:W-:Y:S01]  /*4620*/  @P0 FMUL R190, R190, UR7 ;  /* 0x00000007bebe0c20 */ /* 0x000fe20008400000 */
[----:B------:R-:W-:Y:S01]  /*4630*/  SHF.L.U32 R169, R186, 0x18, RZ ;  /* 0x00000018baa97819 */ /* 0x000fe200000006ff */
[----:B------:R-:W0:Y:S01]  /*4640*/  LDC.64 R164, c[0x0][0x3c8] ;  /* 0x0000f200ffa47b82 */ /* 0x000e220000000a00 */
[----:B------:R-:W-:Y:S01]  /*4650*/  LOP3.LUT R209, R209, 0xff0000, RZ, 0xc0, !PT ;  /* 0x00ff0000d1d17812 */ /* 0x000fe200078ec0ff */
[----:B------:R-:W-:Y:S01]  /*4660*/  FMUL R186, R239, UR4 ;  /* 0x00000004efba7c20 */ /* 0x000fe20008400000 */
[----:B------:R-:W-:Y:S01]  /*4670*/  F2FP.SATFINITE.E4M3.F32.PACK_AB_MERGE_C R201, RZ, R201, RZ ;  /* 0x000000c9ffc9723e */ /* 0x000fe200048070ff */
[----:B------:R-:W-:Y:S01]  /*4680*/  @P0 FMUL R178, R178, UR7 ;  /* 0x00000007b2b20c20 */ /* 0x000fe20008400000 */
[----:B------:R-:W-:Y:S01]  /*4690*/  LOP3.LUT R196, R209, 0xffff, R196, 0xf8, !PT ;  /* 0x0000ffffd1c47812 */ /* 0x000fe200078ef8c4 */
[----:B------:R-:W-:Y:S01]  /*46a0*/  FFMA R186, R91, R186, R11 ;  /* 0x000000ba5bba7223 */ /* 0x000fe2000000000b */
[----:B------:R-:W-:-:S02]  /*46b0*/  SHF.L.U32 R201, R201, 0x10, RZ ;  /* 0x00000010c9c97819 */ /* 0x000fc400000006ff */
[----:B------:R-:W-:Y:S01]  /*46c0*/  F2FP.SATFINITE.E4M3.F32.PACK_AB_MERGE_C R182, RZ, R182, RZ ;  /* 0x000000b6ffb6723e */ /* 0x000fe200048070ff */
[----:B------:R-:W-:Y:S01]  /*46d0*/  @P0 FMUL R186, R186, UR7 ;  /* 0x00000007baba0c20 */ /* 0x000fe20008400000 */
[----:B------:R-:W-:Y:S02]  /*46e0*/  F2FP.SATFINITE.E4M3.F32.PACK_AB_MERGE_C R190, RZ, R190, RZ ;  /* 0x000000beffbe723e */ /* 0x000fe400048070ff */
[----:B------:R-:W-:Y:S02]  /*46f0*/  LOP3.LUT R196, R196, R169, RZ, 0xfc, !PT ;  /* 0x000000a9c4c47212 */ /* 0x000fe400078efcff */
[----:B------:R-:W-:Y:S02]  /*4700*/  LOP3.LUT R169, R0, 0x7f, RZ, 0xc0, !PT ;  /* 0x0000007f00a97812 */ /* 0x000fe400078ec0ff */
[----:B------:R-:W-:Y:S02]  /*4710*/  MOV R194, UR6 ;  /* 0x0000000600c27c02 */ /* 0x000fe40008000f00 */
[----:B------:R-:W-:-:S02]  /*4720*/  LOP3.LUT R201, R201, 0xff0000, RZ, 0xc0, !PT ;  /* 0x00ff0000c9c97812 */ /* 0x000fc400078ec0ff */
[----:B------:R-:W-:Y:S01]  /*4730*/  F2FP.SATFINITE.E4M3.F32.PACK_AB_MERGE_C R178, RZ, R178, RZ ;  /* 0x000000b2ffb2723e */ /* 0x000fe200048070ff */
[----:B------:R-:W-:Y:S01]  /*4740*/  IMAD R187, R194, 0xa00, R169 ;  /* 0x00000a00c2bb7824 */ /* 0x000fe200078e02a9 */
[----:B------:R-:W-:Y:S02]  /*4750*/  LOP3.LUT R182, R182, 0xffff, RZ, 0xc0, !PT ;  /* 0x0000ffffb6b67812 */ /* 0x000fe400078ec0ff */
[----:B------:R-:W-:Y:S02]  /*4760*/  LOP3.LUT R190, R190, 0xffff, RZ, 0xc0, !PT ;  /* 0x0000ffffbebe7812 */ /* 0x000fe400078ec0ff */
[----:B------:R-:W-:Y:S02]  /*4770*/  F2FP.SATFINITE.E4M3.F32.PACK_AB_MERGE_C R186, RZ, R186, RZ ;  /* 0x000000baffba723e */ /* 0x000fe400048070ff */
[----:B------:R-:W-:Y:S02]  /*4780*/  LOP3.LUT R188, R201, 0xffff, R188, 0xf8, !PT ;  /* 0x0000ffffc9bc7812 */ /* 0x000fe400078ef8bc */
[----:B------:R-:W-:-:S02]  /*4790*/  LOP3.LUT R178, R178, 0xffff, RZ, 0xc0, !PT ;  /* 0x0000ffffb2b27812 */ /* 0x000fc400078ec0ff */
[----:B------:R-:W-:Y:S02]  /*47a0*/  SHF.L.U32 R179, R182, 0x18, RZ ;  /* 0x00000018b6b37819 */ /* 0x000fe400000006ff */
[----:B------:R-:W-:Y:S02]  /*47b0*/  SHF.L.U32 R183, R190, 0x18, RZ ;  /* 0x00000018beb77819 */ /* 0x000fe400000006ff */
[----:B------:R-:W-:Y:S02]  /*47c0*/  LOP3.LUT R186, R186, 0xffff, RZ, 0xc0, !PT ;  /* 0x0000ffffbaba7812 */ /* 0x000fe400078ec0ff */
[----:B------:R-:W-:Y:S02]  /*47d0*/  SHF.L.U32 R175, R178, 0x18, RZ ;  /* 0x00000018b2af7819 */ /* 0x000fe400000006ff */
[----:B------:R-:W-:Y:S02]  /*47e0*/  LOP3.LUT R219, R188, R179, RZ, 0xfc, !PT ;  /* 0x000000b3bcdb7212 */ /* 0x000fe400078efcff */
[----:B------:R-:W-:-:S02]  /*47f0*/  LOP3.LUT R221, R174, R183, RZ, 0xfc, !PT ;  /* 0x000000b7aedd7212 */ /* 0x000fc400078efcff */
[C---:B------:R-:W-:Y:S02]  /*4800*/  IADD3 R179, PT, PT, R187.reuse, 0x200, RZ ;  /* 0x00000200bbb37810 */ /* 0x040fe40007ffe0ff */
[----:B------:R-:W-:Y:S02]  /*4810*/  IADD3 R183, PT, PT, R187, 0x280, RZ ;  /* 0x00000280bbb77810 */ /* 0x000fe40007ffe0ff */
[----:B------:R-:W-:Y:S01]  /*4820*/  SHF.L.U32 R186, R186, 0x18, RZ ;  /* 0x00000018baba7819 */ /* 0x000fe200000006ff */
[--C-:B0-----:R-:W-:Y:S01]  /*4830*/  IMAD.WIDE.U32 R178, R179, 0x4, R164.reuse ;  /* 0x00000004b3b27825 */ /* 0x101fe200078e00a4 */
[C---:B------:R-:W-:Y:S02]  /*4840*/  IADD3 R217, PT, PT, R187.reuse, 0x300, RZ ;  /* 0x00000300bbd97810 */ /* 0x040fe40007ffe0ff */
[----:B------:R-:W-:Y:S01]  /*4850*/  LOP3.LUT R197, R192, R175, RZ, 0xfc, !PT ;  /* 0x000000afc0c57212 */ /* 0x000fe200078efcff */
[C---:B------:R-:W-:Y:S01]  /*4860*/  IMAD.WIDE.U32 R174, R187.reuse, 0x4, R164 ;  /* 0x00000004bbae7825 */ /* 0x040fe200078e00a4 */
[----:B------:R-:W-:-:S02]  /*4870*/  IADD3 R191, PT, PT, R187, 0x380, RZ ;  /* 0x00000380bbbf7810 */ /* 0x000fc40007ffe0ff */
[----:B------:R-:W-:Y:S01]  /*4880*/  IADD3 R195, PT, PT, R187, 0x400, RZ ;  /* 0x00000400bbc37810 */ /* 0x000fe20007ffe0ff */
[--C-:B------:R-:W-:Y:S01]  /*4890*/  IMAD.WIDE.U32 R182, R183, 0x4, R164.reuse ;  /* 0x00000004b7b67825 */ /* 0x100fe200078e00a4 */
[----:B------:R-:W-:Y:S01]  /*48a0*/  IADD3 R199, PT, PT, R187, 0x480, RZ ;  /* 0x00000480bbc77810 */ /* 0x000fe20007ffe0ff */
        /* <DEDUP_REMOVED lines=22> */
[----:B------:R-:W-:-:S04]  /*4a10*/  IMAD.WIDE.U32 R186, R217, 0x4, R164 ;  /* 0x00000004d9ba7825 */ /* 0x000fc800078e00a4 */
        /* <DEDUP_REMOVED lines=23> */
.L_x_10682:
[----:B0-----:R-:W2:Y:S01]  /*4b90*/  LDL.LU R245, [R1+0xc] ;  /* 0x00000c0001f57983 */ /* 0x001ea20000300800 */
[----:B------:R-:W-:Y:S01]  /*4ba0*/  FADD R164, R164, -UR5 ;  /* 0x80000005a4a47e21 */ /* 0x000fe20008000000 */
[----:B------:R-:W-:Y:S01]  /*4bb0*/  FADD R2, R165, -UR5 ;  /* 0x80000005a5027e21 */ /* 0x000fe20008000000 */
[----:B------:R-:W-:Y:S01]  /*4bc0*/  ISETP.NE.AND P0, PT, RZ, UR13, PT ;  /* 0x0000000dff007c0c */ /* 0x000fe2000bf05270 */
[----:B------:R-:W-:Y:S01]  /*4bd0*/  FADD R166, R166, -UR5 ;  /* 0x80000005a6a67e21 */ /* 0x000fe20008000000 */
[----:B------:R-:W-:Y:S01]  /*4be0*/  FMUL R165, R164, UR4 ;  /* 0x00000004a4a57c20 */ /* 0x000fe20008400000 */
[----:B------:R-:W-:Y:S01]  /*4bf0*/  FMUL R2, R2, UR4 ;  /* 0x0000000402027c20 */ /* 0x000fe20008400000 */
[----:B------:R-:W-:Y:S01]  /*4c00*/  FADD R167, R167, -UR5 ;  /* 0x80000005a7a77e21 */ /* 0x000fe20008000000 */
[----:B------:R-:W-:Y:S01]  /*4c10*/  FADD R169, R169, -UR5 ;  /* 0x80000005a9a97e21 */ /* 0x000fe20008000000 */
[----:B-----5:R-:W-:Y:S01]  /*4c20*/  FFMA R165, R160, R165, R80 ;  /* 0x000000a5a0a57223 */ /* 0x020fe20000000050 */
[----:B------:R-:W-:Y:S01]  /*4c30*/  FFMA R246, R161, R2, R81 ;  /* 0x00000002a1f67223 */ /* 0x000fe20000000051 */
[----:B------:R-:W-:Y:S01]  /*4c40*/  FADD R170, R170, -UR5 ;  /* 0x80000005aaaa7e21 */ /* 0x000fe20008000000 */
[----:B------:R-:W-:Y:S01]  /*4c50*/  FADD R171, R171, -UR5 ;  /* 0x80000005abab7e21 */ /* 0x000fe20008000000 */
[----:B------:R-:W-:Y:S01]  /*4c60*/  FMUL R2, R165, UR7 ;  /* 0x00000007a5027c20 */ /* 0x000fe20008400000 */
[----:B------:R-:W-:Y:S01]  /*4c70*/  FADD R172, R172, -UR5 ;  /* 0x80000005acac7e21 */ /* 0x000fe20008000000 */
[----:B------:R-:W-:Y:S01]  /*4c80*/  FADD R173, R173, -UR5 ;  /* 0x80000005adad7e21 */ /* 0x000fe20008000000 */
        /* <DEDUP_REMOVED lines=74> */
[----:B------:R-:W-:Y:S01]  /*5130*/  LOP3.LUT R165, R164, 0xff, RZ, 0xc0, !PT ;  /* 0x000000ffa4a57812 */ /* 0x000fe200078ec0ff */
[----:B------:R-:W-:Y:S01]  /*5140*/  FADD R245, R168, -UR5 ;  /* 0x80000005a8f57e21 */ /* 0x000fe20008000000 */
[----:B------:R-:W-:-:S02]  /*5150*/  FMUL R168, R167, UR4 ;  /* 0x00000004a7a87c20 */ /* 0x000fc40008400000 */
[----:B------:R-:W-:Y:S01]  /*5160*/  F2FP.SATFINITE.E4M3.F32.PACK_AB_MERGE_C R246, RZ, R246, RZ ;  /* 0x000000f6fff6723e */ /* 0x000fe200048070ff */
[----:B------:R-:W-:-:S03]  /*5170*/  FMUL R245, R245, UR4 ;  /* 0x00000004f5f57c20 */ /* 0x000fc60008400000 */
[----:B------:R-:W-:Y:S01]  /*5180*/  LEA R164, R246, R165, 0x8 ;  /* 0x000000a5f6a47211 */ /* 0x000fe200078e40ff */
[----:B------:R-:W-:Y:S01]  /*5190*/  FMUL R165, R166, UR4 ;  /* 0x00000004a6a57c20 */ /* 0x000fe20008400000 */
[----:B------:R-:W-:-:S03]  /*51a0*/  FFMA R245, R156, R245, R76 ;  /* 0x000000f59cf57223 */ /* 0x000fc6000000004c */
[----:B------:R-:W-:Y:S01]  /*51b0*/  FFMA R166, R162, R165, R82 ;  /* 0x000000a5a2a67223 */ /* 0x000fe20000000052 */
[----:B------:R-:W-:Y:S01]  /*51c0*/  FFMA R165, R163, R168, R83 ;  /* 0x000000a8a3a57223 */ /* 0x000fe20000000053 */
[----:B------:R-:W-:Y:S02]  /*51d0*/  FMUL R168, R169, UR4 ;  /* 0x00000004a9a87c20 */ /* 0x000fe40008400000 */
[----:B------:R-:W-:Y:S02]  /*51e0*/  FMUL R167, R166, UR7 ;  /* 0x00000007a6a77c20 */ /* 0x000fe40008400000 */
[----:B------:R-:W-:Y:S01]  /*51f0*/  FMNMX3 R2, R2, |R166|, |R165|, !PT ;  /* 0x400000a602027276 */ /* 0x000fe200078004a5 */
[----:B------:R-:W-:Y:S01]  /*5200*/  FFMA R168, R157, R168, R77 ;  /* 0x000000a89da87223 */ /* 0x000fe2000000004d */
[----:B------:R-:W-:Y:S01]  /*5210*/  @P0 FMUL R165, R165, UR7 ;  /* 0x00000007a5a50c20 */ /* 0x000fe20008400000 */
[----:B------:R-:W-:Y:S01]  /*5220*/  FSEL R167, R166, R167, !P0 ;  /* 0x000000a7a6a77208 */ /* 0x000fe20004000000 */
[----:B------:R-:W-:-:S02]  /*5230*/  FMUL R166, R245, UR7 ;  /* 0x00000007f5a67c20 */ /* 0x000fc40008400000 */
[----:B------:R-:W-:Y:S01]  /*5240*/  FMNMX3 R2, R2, |R245|, |R168|, !PT ;  /* 0x400000f502027276 */ /* 0x000fe200078004a8 */
[----:B------:R-:W-:Y:S01]  /*5250*/  @P0 FMUL R168, R168, UR7 ;  /* 0x00000007a8a80c20 */ /* 0x000fe20008400000 */
[----:B------:R-:W-:Y:S02]  /*5260*/  F2FP.SATFINITE.E4M3.F32.PACK_AB_MERGE_C R167, RZ, R167, RZ ;  /* 0x000000a7ffa7723e */ /* 0x000fe400048070ff */
[----:B------:R-:W-:Y:S02]  /*5270*/  FSEL R166, R245, R166, !P0 ;  /* 0x000000a6f5a67208 */ /* 0x000fe40004000000 */
[----:B------:R-:W-:Y:S02]  /*5280*/  SHF.L.U32 R167, R167, 0x10, RZ ;  /* 0x00000010a7a77819 */ /* 0x000fe400000006ff */
[----:B------:R-:W-:Y:S02]  /*5290*/  F2FP.SATFINITE.E4M3.F32.PACK_AB_MERGE_C R166, RZ, R166, RZ ;  /* 0x000000a6ffa6723e */ /* 0x000fe400048070ff */
[----:B------:R-:W-:-:S02]  /*52a0*/  LOP3.LUT R167, R167, 0xff0000, RZ, 0xc0, !PT ;  /* 0x00ff0000a7a77812 */ /* 0x000fc400078ec0ff */
[----:B------:R-:W-:Y:S02]  /*52b0*/  LOP3.LUT R169, R166, 0xff, RZ, 0xc0, !PT ;  /* 0x000000ffa6a97812 */ /* 0x000fe400078ec0ff */
[----:B------:R-:W-:Y:S01]  /*52c0*/  LOP3.LUT R164, R167, 0xffff, R164, 0xf8, !PT ;  /* 0x0000ffffa7a47812 */ /* 0x000fe200078ef8a4 */
[----:B------:R-:W-:Y:S01]  /*52d0*/  FMUL R167, R170, UR4 ;  /* 0x00000004aaa77c20 */ /* 0x000fe20008400000 */
[----:B------:R-:W-:Y:S01]  /*52e0*/  F2FP.SATFINITE.E4M3.F32.PACK_AB_MERGE_C R166, RZ, R168, RZ ;  /* 0x000000a8ffa6723e */ /* 0x000fe200048070ff */
[----:B------:R-:W-:Y:S01]  /*52f0*/  FMUL R170, R171, UR4 ;  /* 0x00000004abaa7c20 */ /* 0x000fe20008400000 */
[----:B------:R-:W-:Y:S01]  /*5300*/  FMUL R171, R172, UR4 ;  /* 0x00000004acab7c20 */ /* 0x000fe20008400000 */
[----:B------:R-:W-:Y:S01]  /*5310*/  FFMA R168, R158, R167, R78 ;  /* 0x000000a79ea87223 */ /* 0x000fe2000000004e */
[----:B------:R-:W-:Y:S01]  /*5320*/  LEA R166, R166, R169, 0x8 ;  /* 0x000000a9a6a67211 */ /* 0x000fe200078e40ff */
[----:B------:R-:W-:Y:S01]  /*5330*/  FFMA R167, R159, R170, R79 ;  /* 0x000000aa9fa77223 */ /* 0x000fe2000000004f */
[----:B------:R-:W-:Y:S01]  /*5340*/  FMUL R172, R173, UR4 ;  /* 0x00000004adac7c20 */ /* 0x000fe20008400000 */
[----:B------:R-:W-:Y:S01]  /*5350*/  FMUL R169, R168, UR7 ;  /* 0x00000007a8a97c20 */ /* 0x000fe20008400000 */
[----:B------:R-:W-:Y:S01]  /*5360*/  F2FP.SATFINITE.E4M3.F32.PACK_AB_MERGE_C R165, RZ, R165, RZ ;  /* 0x000000a5ffa5723e */ /* 0x000fe200048070ff */
[----:B------:R-:W-:Y:S01]  /*5370*/  FFMA R170, R152, R171, R72 ;  /* 0x000000ab98aa7223 */ /* 0x000fe20000000048 */
[----:B------:R-:W-:Y:S01]  /*5380*/  FMNMX3 R2, R2, |R168|, |R167|, !PT ;  /* 0x400000a802027276 */ /* 0x000fe200078004a7 */
[----:B------:R-:W-:Y:S01]  /*5390*/  @P0 FMUL R167, R167, UR7 ;  /* 0x00000007a7a70c20 */ /* 0x000fe20008400000 */
[----:B------:R-:W-:Y:S01]  /*53a0*/  FSEL R169, R168, R169, !P0 ;  /* 0x000000a9a8a97208 */ /* 0x000fe20004000000 */
[----:B------:R-:W-:Y:S01]  /*53b0*/  FMUL R245, R170, UR7 ;  /* 0x00000007aaf57c20 */ /* 0x000fe20008400000 */
[----:B------:R-:W-:-:S02]  /*53c0*/  LOP3.LUT R165, R165, 0xffff, RZ, 0xc0, !PT ;  /* 0x0000ffffa5a57812 */ /* 0x000fc400078ec0ff */
[----:B------:R-:W-:Y:S02]  /*53d0*/  F2FP.SATFINITE.E4M3.F32.PACK_AB_MERGE_C R169, RZ, R169, RZ ;  /* 0x000000a9ffa9723e */ /* 0x000fe400048070ff */
[----:B------:R-:W-:Y:S02]  /*53e0*/  SHF.L.U32 R171, R165, 0x18, RZ ;  /* 0x00000018a5ab7819 */ /* 0x000fe400000006ff */
[----:B------:R-:W-:Y:S01]  /*53f0*/  SHF.L.U32 R168, R169, 0x10, RZ ;  /* 0x00000010a9a87819 */ /* 0x000fe200000006ff */
[----:B------:R-:W-:Y:S01]  /*5400*/  FFMA R169, R153, R172, R73 ;  /* 0x000000ac99a97223 */ /* 0x000fe20000000049 */
[----:B------:R-:W-:Y:S01]  /*5410*/  F2FP.SATFINITE.E4M3.F32.PACK_AB_MERGE_C R167, RZ, R167, RZ ;  /* 0x000000a7ffa7723e */ /* 0x000fe200048070ff */
[----:B------:R-:W-:Y:S01]  /*5420*/  FMUL R172, R177, UR4 ;  /* 0x00000004b1ac7c20 */ /* 0x000fe20008400000 */
[----:B------:R-:W-:Y:S01]  /*5430*/  LOP3.LUT R173, R168, 0xff0000, RZ, 0xc0, !PT ;  /* 0x00ff0000a8ad7812 */ /* 0x000fe200078ec0ff */
[----:B------:R-:W-:Y:S01]  /*5440*/  FMUL R168, R175, UR4 ;  /* 0x00000004afa87c20 */ /* 0x000fe20008400000 */
[----:B------:R-:W-:Y:S01]  /*5450*/  FMNMX3 R165, R2, |R170|, |R169|, !PT ;  /* 0x400000aa02a57276 */ /* 0x000fe200078004a9 */
[----:B------:R-:W-:Y:S01]  /*5460*/  @P0 FMUL R169, R169, UR7 ;  /* 0x00000007a9a90c20 */ /* 0x000fe20008400000 */
[----:B------:R-:W-:Y:S01]  /*5470*/  LOP3.LUT R167, R167, 0xffff, RZ, 0xc0, !PT ;  /* 0x0000ffffa7a77812 */ /* 0x000fe200078ec0ff */
[----:B------:R-:W-:Y:S01]  /*5480*/  FFMA R168, R155, R168, R75 ;  /* 0x000000a89ba87223 */ /* 0x000fe2000000004b */
[----:B------:R-:W-:Y:S01]  /*5490*/  LOP3.LUT R2, R164, R171, RZ, 0xfc, !PT ;  /* 0x000000aba4027212 */ /* 0x000fe200078efcff */
[----:B------:R-:W-:Y:S01]  /*54a0*/  FMUL R171, R176, UR4 ;  /* 0x00000004b0ab7c20 */ /* 0x000fe20008400000 */
[----:B------:R-:W-:Y:S01]  /*54b0*/  LOP3.LUT R164, R173, 0xffff, R166, 0xf8, !PT ;  /* 0x0000ffffada47812 */ /* 0x000fe200078ef8a6 */
[----:B------:R-:W-:Y:S01]  /*54c0*/  FFMA R172, R149, R172, R69 ;  /* 0x000000ac95ac7223 */ /* 0x000fe20000000045 */
[----:B------:R-:W-:Y:S01]  /*54d0*/  F2FP.SATFINITE.E4M3.F32.PACK_AB_MERGE_C R166, RZ, R169, RZ ;  /* 0x000000a9ffa6723e */ /* 0x000fe200048070ff */
[----:B------:R-:W-:Y:S01]  /*54e0*/  FMUL R175, R184, UR4 ;  /* 0x00000004b8af7c20 */ /* 0x000fe20008400000 */
[----:B------:R-:W-:Y:S01]  /*54f0*/  FSEL R245, R170, R245, !P0 ;  /* 0x000000f5aaf57208 */ /* 0x000fe20004000000 */
[----:B------:R-:W-:Y:S01]  /*5500*/  FFMA R170, R148, R171, R68 ;  /* 0x000000ab94aa7223 */ /* 0x000fe20000000044 */
[----:B------:R-:W-:Y:S01]  /*5510*/  SHF.L.U32 R169, R167, 0x18, RZ ;  /* 0x00000018a7a97819 */ /* 0x000fe200000006ff */
[----:B------:R-:W-:Y:S01]  /*5520*/  FMUL R171, R178, UR4 ;  /* 0x00000004b2ab7c20 */ /* 0x000fe20008400000 */
[----:B------:R-:W-:Y:S01]  /*5530*/  F2FP.SATFINITE.E4M3.F32.PACK_AB_MERGE_C R245, RZ, R245, RZ ;  /* 0x000000f5fff5723e */ /* 0x000fe200048070ff */
[----:B------:R-:W-:Y:S01]  /*5540*/  FMUL R178, R185, UR4 ;  /* 0x00000004b9b27c20 */ /* 0x000fe20008400000 */
[----:B------:R-:W-:Y:S01]  /*5550*/  LOP3.LUT R164, R164, R169, RZ, 0xfc, !PT ;  /* 0x000000a9a4a47212 */ /* 0x000fe200078efcff */
[----:B------:R-:W-:Y:S01]  /*5560*/  FMUL R169, R174, UR4 ;  /* 0x00000004aea97c20 */ /* 0x000fe20008400000 */
[----:B------:R-:W-:Y:S01]  /*5570*/  LOP3.LUT R245, R245, 0xff, RZ, 0xc0, !PT ;  /* 0x000000fff5f57812 */ /* 0x000fe200078ec0ff */
[----:B------:R-:W-:Y:S01]  /*5580*/  FMUL R174, R179, UR4 ;  /* 0x00000004b3ae7c20 */ /* 0x000fe20008400000 */
[----:B------:R-:W-:Y:S01]  /*5590*/  FFMA R173, R150, R171, R70 ;  /* 0x000000ab96ad7223 */ /* 0x000fe20000000046 */
[----:B------:R-:W-:Y:S01]  /*55a0*/  FFMA R169, R154, R169, R74 ;  /* 0x000000a99aa97223 */ /* 0x000fe2000000004a */
[----:B------:R-:W-:Y:S01]  /*55b0*/  LEA R167, R166, R245, 0x8 ;  /* 0x000000f5a6a77211 */ /* 0x000fe200078e40ff */
[----:B------:R-:W-:Y:S01]  /*55c0*/  FFMA R176, R140, R175, R60 ;  /* 0x000000af8cb07223 */ /* 0x000fe2000000003c */
[----:B------:R-:W-:Y:S01]  /*55d0*/  FMUL R184, R195, UR4 ;  /* 0x00000004c3b87c20 */ /* 0x000fe20008400000 */
[----:B------:R-:W-:Y:S01]  /*55e0*/  FMUL R166, R169, UR7 ;  /* 0x00000007a9a67c20 */ /* 0x000fe20008400000 */
[----:B------:R-:W-:Y:S01]  /*55f0*/  FMNMX3 R165, R165, |R169|, |R168|, !PT ;  /* 0x400000a9a5a57276 */ /* 0x000fe200078004a8 */
[----:B------:R-:W-:Y:S01]  /*5600*/  @P0 FMUL R168, R168, UR7 ;  /* 0x00000007a8a80c20 */ /* 0x000fe20008400000 */
[----:B------:R-:W-:Y:S01]  /*5610*/  FMUL R177, R176, UR7 ;  /* 0x00000007b0b17c20 */ /* 0x000fe20008400000 */
[----:B------:R-:W-:Y:S01]  /*5620*/  FMUL R185, R214, UR4 ;  /* 0x00000004d6b97c20 */ /* 0x000fe20008400000 */
[----:B------:R-:W-:Y:S01]  /*5630*/  FSEL R166, R169, R166, !P0 ;  /* 0x000000a6a9a67208 */ /* 0x000fe20004000000 */
[----:B------:R-:W-:Y:S01]  /*5640*/  FMUL R169, R170, UR7 ;  /* 0x00000007aaa97c20 */ /* 0x000fe20008400000 */
[----:B------:R-:W-:Y:S01]  /*5650*/  FMNMX3 R165, R165, |R170|, |R172|, !PT ;  /* 0x400000aaa5a57276 */ /* 0x000fe200078004ac */
[----:B------:R-:W-:Y:S01]  /*5660*/  @P0 FMUL R172, R172, UR7 ;  /* 0x00000007acac0c20 */ /* 0x000fe20008400000 */
[----:B------:R-:W-:Y:S01]  /*5670*/  F2FP.SATFINITE.E4M3.F32.PACK_AB_MERGE_C R166, RZ, R166, RZ ;  /* 0x000000a6ffa6723e */ /* 0x000fe200048070ff */
[----:B------:R-:W-:Y:S01]  /*5680*/  FFMA R185, R114, R185, R34 ;  /* 0x000000b972b97223 */ /* 0x000fe20000000022 */
[----:B------:R-:W-:-:S02]  /*5690*/  FSEL R169, R170, R169, !P0 ;  /* 0x000000a9aaa97208 */ /* 0x000fc40004000000 */
[----:B------:R-:W-:Y:S02]  /*56a0*/  F2FP.SATFINITE.E4M3.F32.PACK_AB_MERGE_C R172, RZ, R172, RZ ;  /* 0x000000acffac723e */ /* 0x000fe400048070ff */
[----:B------:R-:W-:Y:S02]  /*56b0*/  F2FP.SATFINITE.E4M3.F32.PACK_AB_MERGE_C R170, RZ, R169, RZ ;  /* 0x000000a9ffaa723e */ /* 0x000fe400048070ff */
[----:B------:R-:W-:Y:S01]  /*56c0*/  SHF.L.U32 R169, R166, 0x10, RZ ;  /* 0x00000010a6a97819 */ /* 0x000fe200000006ff */
[----:B------:R-:W-:Y:S01]  /*56d0*/  FFMA R166, R151, R174, R71 ;  /* 0x000000ae97a67223 */ /* 0x000fe20000000047 */
[----:B------:R-:W-:Y:S01]  /*56e0*/  FMUL R174, R173, UR7 ;  /* 0x00000007adae7c20 */ /* 0x000fe20008400000 */
[----:B------:R-:W-:Y:S02]  /*56f0*/  LOP3.LUT R171, R170, 0xff, RZ, 0xc0, !PT ;  /* 0x000000ffaaab7812 */ /* 0x000fe400078ec0ff */
[----:B------:R-:W-:Y:S02]  /*5700*/  LOP3.LUT R170, R169, 0xff0000, RZ, 0xc0, !PT ;  /* 0x00ff0000a9aa7812 */ /* 0x000fe400078ec0ff */
[----:B------:R-:W-:-:S02]  /*5710*/  FSEL R174, R173, R174, !P0 ;  /* 0x000000aeadae7208 */ /* 0x000fc40004000000 */
[----:B------:R-:W-:Y:S02]  /*5720*/  F2FP.SATFINITE.E4M3.F32.PACK_AB_MERGE_C R168, RZ, R168, RZ ;  /* 0x000000a8ffa8723e */ /* 0x000fe400048070ff */
[----:B------:R-:W-:Y:S01]  /*5730*/  FMNMX3 R169, R165, |R173|, |R166|, !PT ;  /* 0x400000ada5a97276 */ /* 0x000fe200078004a6 */
[----:B------:R-:W-:Y:S01]  /*5740*/  FMUL R173, R182, UR4 ;  /* 0x00000004b6ad7c20 */ /* 0x000fe20008400000 */
[----:B------:R-:W-:Y:S01]  /*5750*/  F2FP.SATFINITE.E4M3.F32.PACK_AB_MERGE_C R174, RZ, R174, RZ ;  /* 0x000000aeffae723e */ /* 0x000fe200048070ff */
[----:B------:R-:W-:Y:S01]  /*5760*/  @P0 FMUL R166, R166, UR7 ;  /* 0x00000007a6a60c20 */ /* 0x000fe20008400000 */
[----:B------:R-:W-:Y:S01]  /*5770*/  LOP3.LUT R165, R170, 0xffff, R167, 0xf8, !PT ;  /* 0x0000ffffaaa57812 */ /* 0x000fe200078ef8a7 */
[----:B------:R-:W-:Y:S01]  /*5780*/  FMUL R170, R181, UR4 ;  /* 0x00000004b5aa7c20 */ /* 0x000fe20008400000 */
[----:B------:R-:W-:Y:S01]  /*5790*/  LEA R167, R172, R171, 0x8 ;  /* 0x000000abaca77211 */ /* 0x000fe200078e40ff */
[----:B------:R-:W-:Y:S01]  /*57a0*/  FMUL R171, R180, UR4 ;  /* 0x00000004b4ab7c20 */ /* 0x000fe20008400000 */
[----:B------:R-:W-:Y:S01]  /*57b0*/  LOP3.LUT R168, R168, 0xffff, RZ, 0xc0, !PT ;  /* 0x0000ffffa8a87812 */ /* 0x000fe200078ec0ff */
[----:B------:R-:W-:Y:S01]  /*57c0*/  FFMA R170, R145, R170, R65 ;  /* 0x000000aa91aa7223 */ /* 0x000fe20000000041 */
[----:B------:R-:W-:Y:S01]  /*57d0*/  SHF.L.U32 R174, R174, 0x10, RZ ;  /* 0x00000010aeae7819 */ /* 0x000fe200000006ff */
[----:B------:R-:W-:Y:S01]  /*57e0*/  FFMA R171, R144, R171, R64 ;  /* 0x000000ab90ab7223 */ /* 0x000fe20000000040 */
[----:B------:R-:W-:Y:S01]  /*57f0*/  SHF.L.U32 R168, R168, 0x18, RZ ;  /* 0x00000018a8a87819 */ /* 0x000fe200000006ff */
[----:B------:R-:W-:Y:S01]  /*5800*/  FMUL R181, R188, UR4 ;  /* 0x00000004bcb57c20 */ /* 0x000fe20008400000 */
[----:B------:R-:W-:Y:S01]  /*5810*/  LOP3.LUT R174, R174, 0xff0000, RZ, 0xc0, !PT ;  /* 0x00ff0000aeae7812 */ /* 0x000fe200078ec0ff */
[----:B------:R-:W-:Y:S01]  /*5820*/  FMUL R172, R171, UR7 ;  /* 0x00000007abac7c20 */ /* 0x000fe20008400000 */
[----:B------:R-:W-:Y:S01]  /*5830*/  LOP3.LUT R165, R165, R168, RZ, 0xfc, !PT ;  /* 0x000000a8a5a57212 */ /* 0x000fe200078efcff */
[----:B------:R-:W-:Y:S01]  /*5840*/  FMUL R168, R183, UR4 ;  /* 0x00000004b7a87c20 */ /* 0x000fe20008400000 */
[----:B------:R-:W-:Y:S01]  /*5850*/  LOP3.LUT R167, R174, 0xffff, R167, 0xf8, !PT ;  /* 0x0000ffffaea77812 */ /* 0x000fe200078ef8a7 */
[----:B------:R-:W-:Y:S01]  /*5860*/  FFMA R174, R146, R173, R66 ;  /* 0x000000ad92ae7223 */ /* 0x000fe20000000042 */
[----:B------:R-:W-:Y:S01]  /*5870*/  FMNMX3 R173, R169, |R171|, |R170|, !PT ;  /* 0x400000aba9ad7276 */ /* 0x000fe200078004aa */
[----:B------:R-:W-:Y:S01]  /*5880*/  FFMA R168, R147, R168, R67 ;  /* 0x000000a893a87223 */ /* 0x000fe20000000043 */
[----:B------:R-:W-:Y:S01]  /*5890*/  FSEL R171, R171, R172, !P0 ;  /* 0x000000acabab7208 */ /* 0x000fe20004000000 */
[----:B------:R-:W-:Y:S01]  /*58a0*/  FMUL R175, R174, UR7 ;  /* 0x00000007aeaf7c20 */ /* 0x000fe20008400000 */
[----:B------:R-:W-:Y:S01]  /*58b0*/  @P0 FMUL R170, R170, UR7 ;  /* 0x00000007aaaa0c20 */ /* 0x000fe20008400000 */
[----:B------:R-:W-:Y:S01]  /*58c0*/  FFMA R169, R141, R178, R61 ;  /* 0x000000b28da97223 */ /* 0x000fe2000000003d */
[----:B------:R-:W-:Y:S01]  /*58d0*/  F2FP.SATFINITE.E4M3.F32.PACK_AB_MERGE_C R171, RZ, R171, RZ ;  /* 0x000000abffab723e */ /* 0x000fe200048070ff */
[----:B------:R-:W-:Y:S01]  /*58e0*/  FFMA R181, R136, R181, R56 ;  /* 0x000000b588b57223 */ /* 0x000fe20000000038 */
[----:B------:R-:W-:Y:S01]  /*58f0*/  FMNMX3 R172, R173, |R174|, |R168|, !PT ;  /* 0x400000aeadac7276 */ /* 0x000fe200078004a8 */
[----:B------:R-:W-:Y:S01]  /*5900*/  FMUL R180, R189, UR4 ;  /* 0x00000004bdb47c20 */ /* 0x000fe20008400000 */
[----:B------:R-:W-:Y:S01]  /*5910*/  FSEL R174, R174, R175, !P0 ;  /* 0x000000afaeae7208 */ /* 0x000fe20004000000 */
[----:B------:R-:W-:Y:S01]  /*5920*/  FMUL R175, R186, UR4 ;  /* 0x00000004baaf7c20 */ /* 0x000fe20008400000 */
[----:B------:R-:W-:Y:S01]  /*5930*/  LOP3.LUT R171, R171, 0xff, RZ, 0xc0, !PT ;  /* 0x000000ffabab7812 */ /* 0x000fe200078ec0ff */
[----:B------:R-:W-:Y:S01]  /*5940*/  @P0 FMUL R168, R168, UR7 ;  /* 0x00000007a8a80c20 */ /* 0x000fe20008400000 */
[----:B------:R-:W-:Y:S01]  /*5950*/  F2FP.SATFINITE.E4M3.F32.PACK_AB_MERGE_C R170, RZ, R170, RZ ;  /* 0x000000aaffaa723e */ /* 0x000fe200048070ff */
[----:B------:R-:W-:Y:S01]  /*5960*/  FMUL R183, R202, UR4 ;  /* 0x00000004cab77c20 */ /* 0x000fe20008400000 */
[----:B------:R-:W-:Y:S01]  /*5970*/  FMNMX3 R173, R172, |R176|, |R169|, !PT ;  /* 0x400000b0acad7276 */ /* 0x000fe200078004a9 */
[----:B------:R-:W-:Y:S01]  /*5980*/  @P0 FMUL R169, R169, UR7 ;  /* 0x00000007a9a90c20 */ /* 0x000fe20008400000 */
[----:B------:R-:W-:Y:S01]  /*5990*/  FSEL R172, R176, R177, !P0 ;  /* 0x000000b1b0ac7208 */ /* 0x000fe20004000000 */
[----:B------:R-:W-:Y:S01]  /*59a0*/  FFMA R176, R142, R175, R62 ;  /* 0x000000af8eb07223 */ /* 0x000fe2000000003e */
[----:B------:R-:W-:Y:S01]  /*59b0*/  LEA R175, R170, R171, 0x8 ;  /* 0x000000abaaaf7211 */ /* 0x000fe200078e40ff */
[----:B------:R-:W-:Y:S01]  /*59c0*/  FMUL R170, R187, UR4 ;  /* 0x00000004bbaa7c20 */ /* 0x000fe20008400000 */
[----:B------:R-:W-:Y:S01]  /*59d0*/  F2FP.SATFINITE.E4M3.F32.PACK_AB_MERGE_C R166, RZ, R166, RZ ;  /* 0x000000a6ffa6723e */ /* 0x000fe200048070ff */
[----:B------:R-:W-:Y:S01]  /*59e0*/  FMUL R179, R176, UR7 ;  /* 0x00000007b0b37c20 */ /* 0x000fe20008400000 */
[----:B------:R-:W-:Y:S01]  /*59f0*/  F2FP.SATFINITE.E4M3.F32.PACK_AB_MERGE_C R174, RZ, R174, RZ ;  /* 0x000000aeffae723e */ /* 0x000fe200048070ff */
[----:B------:R-:W-:Y:S01]  /*5a00*/  FFMA R170, R143, R170, R63 ;  /* 0x000000aa8faa7223 */ /* 0x000fe2000000003f */
[----:B------:R-:W-:Y:S01]  /*5a10*/  LOP3.LUT R171, R166, 0xffff, RZ, 0xc0, !PT ;  /* 0x0000ffffa6ab7812 */ /* 0x000fe200078ec0ff */
[----:B------:R-:W-:Y:S01]  /*5a20*/  FFMA R183, R126, R183, R46 ;  /* 0x000000b77eb77223 */ /* 0x000fe2000000002e */
[----:B------:R-:W-:Y:S01]  /*5a30*/  SHF.L.U32 R177, R174, 0x10, RZ ;  /* 0x00000010aeb17819 */ /* 0x000fe200000006ff */
[----:B------:R-:W-:Y:S01]  /*5a40*/  FMUL R186, R205, UR4 ;  /* 0x00000004cdba7c20 */ /* 0x000fe20008400000 */
[----:B------:R-:W-:Y:S01]  /*5a50*/  FSEL R166, R176, R179, !P0 ;  /* 0x000000b3b0a67208 */ /* 0x000fe20004000000 */
[----:B------:R-:W-:Y:S01]  /*5a60*/  FMUL R179, R192, UR4 ;  /* 0x00000004c0b37c20 */ /* 0x000fe20008400000 */
[----:B------:R-:W-:Y:S01]  /*5a70*/  FMNMX3 R174, R173, |R176|, |R170|, !PT ;  /* 0x400000b0adae7276 */ /* 0x000fe200078004aa */
[----:B------:R-:W-:Y:S01]  /*5a80*/  @P0 FMUL R170, R170, UR7 ;  /* 0x00000007aaaa0c20 */ /* 0x000fe20008400000 */
[----:B------:R-:W-:Y:S01]  /*5a90*/  SHF.L.U32 R176, R171, 0x18, RZ ;  /* 0x00000018abb07819 */ /* 0x000fe200000006ff */
[----:B------:R-:W-:Y:S01]  /*5aa0*/  FFMA R171, R137, R180, R57 ;  /* 0x000000b489ab7223 */ /* 0x000fe20000000039 */
[----:B------:R-:W-:Y:S01]  /*5ab0*/  LOP3.LUT R178, R177, 0xff0000, RZ, 0xc0, !PT ;  /* 0x00ff0000b1b27812 */ /* 0x000fe200078ec0ff */
[----:B------:R-:W-:Y:S01]  /*5ac0*/  FMUL R177, R190, UR4 ;  /* 0x00000004beb17c20 */ /* 0x000fe20008400000 */
[----:B------:R-:W-:Y:S01]  /*5ad0*/  LOP3.LUT R167, R167, R176, RZ, 0xfc, !PT ;  /* 0x000000b0a7a77212 */ /* 0x000fe200078efcff */
[----:B------:R-:W-:Y:S01]  /*5ae0*/  FMUL R176, R181, UR7 ;  /* 0x00000007b5b07c20 */ /* 0x000fe20008400000 */
[----:B------:R-:W-:Y:S01]  /*5af0*/  LOP3.LUT R173, R178, 0xffff, R175, 0xf8, !PT ;  /* 0x0000ffffb2ad7812 */ /* 0x000fe200078ef8af */
[----:B------:R-:W-:Y:S01]  /*5b00*/  FMUL R180, R191, UR4 ;  /* 0x00000004bfb47c20 */ /* 0x000fe20008400000 */
[----:B------:R-:W-:Y:S01]  /*5b10*/  F2FP.SATFINITE.E4M3.F32.PACK_AB_MERGE_C R175, RZ, R172, RZ ;  /* 0x000000acffaf723e */ /* 0x000fe200048070ff */
[----:B------:R-:W-:Y:S01]  /*5b20*/  FFMA R177, R138, R177, R58 ;  /* 0x000000b18ab17223 */ /* 0x000fe2000000003a */
[----:B------:R-:W-:Y:S01]  /*5b30*/  FSEL R172, R181, R176, !P0 ;  /* 0x000000b0b5ac7208 */ /* 0x000fe20004000000 */
[----:B------:R-:W-:Y:S01]  /*5b40*/  FFMA R179, R132, R179, R52 ;  /* 0x000000b384b37223 */ /* 0x000fe20000000034 */
[----:B------:R-:W-:Y:S01]  /*5b50*/  LOP3.LUT R176, R175, 0xff, RZ, 0xc0, !PT ;  /* 0x000000ffafb07812 */ /* 0x000fe200078ec0ff */
[----:B------:R-:W-:Y:S01]  /*5b60*/  FMUL R178, R177, UR7 ;  /* 0x00000007b1b27c20 */ /* 0x000fe20008400000 */
[----:B------:R-:W-:Y:S01]  /*5b70*/  F2FP.SATFINITE.E4M3.F32.PACK_AB_MERGE_C R169, RZ, R169, RZ ;  /* 0x000000a9ffa9723e */ /* 0x000fe200048070ff */
[----:B------:R-:W-:Y:S01]  /*5b80*/  FMUL R188, R211, UR4 ;  /* 0x00000004d3bc7c20 */ /* 0x000fe20008400000 */
[----:B------:R-:W-:Y:S01]  /*5b90*/  F2FP.SATFINITE.E4M3.F32.PACK_AB_MERGE_C R168, RZ, R168, RZ ;  /* 0x000000a8ffa8723e */ /* 0x000fe200048070ff */
[----:B------:R-:W-:Y:S01]  /*5ba0*/  FMUL R190, R225, UR4 ;  /* 0x00000004e1be7c20 */ /* 0x000fe20008400000 */
[----:B------:R-:W-:Y:S01]  /*5bb0*/  LEA R176, R169, R176, 0x8 ;  /* 0x000000b0a9b07211 */ /* 0x000fe200078e40ff */
[----:B------:R-:W-:Y:S01]  /*5bc0*/  FFMA R169, R139, R180, R59 ;  /* 0x000000b48ba97223 */ /* 0x000fe2000000003b */
[----:B------:R-:W-:Y:S01]  /*5bd0*/  FMNMX3 R174, R174, |R181|, |R171|, !PT ;  /* 0x400000b5aeae7276 */ /* 0x000fe200078004ab */
[----:B------:R-:W-:Y:S01]  /*5be0*/  FMUL R180, R193, UR4 ;  /* 0x00000004c1b47c20 */ /* 0x000fe20008400000 */
[----:B------:R-:W-:Y:S01]  /*5bf0*/  F2FP.SATFINITE.E4M3.F32.PACK_AB_MERGE_C R166, RZ, R166, RZ ;  /* 0x000000a6ffa6723e */ /* 0x000fe200048070ff */
[----:B------:R-:W-:Y:S01]  /*5c00*/  @P0 FMUL R171, R171, UR7 ;  /* 0x00000007abab0c20 */ /* 0x000fe20008400000 */
[----:B------:R-:W-:Y:S01]  /*5c10*/  LOP3.LUT R168, R168, 0xffff, RZ, 0xc0, !PT ;  /* 0x0000ffffa8a87812 */ /* 0x000fe200078ec0ff */
[----:B------:R-:W-:Y:S01]  /*5c20*/  FMUL R181, R200, UR4 ;  /* 0x00000004c8b57c20 */ /* 0x000fe20008400000 */
[----:B------:R-:W-:Y:S01]  /*5c30*/  FMNMX3 R175, R174, |R177|, |R169|, !PT ;  /* 0x400000b1aeaf7276 */ /* 0x000fe200078004a9 */
[----:B------:R-:W-:Y:S01]  /*5c40*/  @P0 FMUL R169, R169, UR7 ;  /* 0x00000007a9a90c20 */ /* 0x000fe20008400000 */
[----:B------:R-:W-:Y:S01]  /*5c50*/  SHF.L.U32 R174, R166, 0x10, RZ ;  /* 0x00000010a6ae7819 */ /* 0x000fe200000006ff */
[----:B------:R-:W-:Y:S01]  /*5c60*/  FFMA R181, R124, R181, R44 ;  /* 0x000000b57cb57223 */ /* 0x000fe2000000002c */
[----:B------:R-:W-:Y:S01]  /*5c70*/  SHF.L.U32 R166, R168, 0x18, RZ ;  /* 0x00000018a8a67819 */ /* 0x000fe200000006ff */
[----:B------:R-:W-:Y:S01]  /*5c80*/  FMUL R168, R179, UR7 ;  /* 0x00000007b3a87c20 */ /* 0x000fe20008400000 */
[----:B------:R-:W-:Y:S01]  /*5c90*/  FSEL R178, R177, R178, !P0 ;  /* 0x000000b2b1b27208 */ /* 0x000fe20004000000 */
[----:B------:R-:W-:Y:S01]  /*5ca0*/  FFMA R190, R101, R190, R21 ;  /* 0x000000be65be7223 */ /* 0x000fe20000000015 */
[----:B------:R-:W-:Y:S01]  /*5cb0*/  LOP3.LUT R177, R174, 0xff0000, RZ, 0xc0, !PT ;  /* 0x00ff0000aeb17812 */ /* 0x000fe200078ec0ff */
[----:B------:R-:W-:Y:S01]  /*5cc0*/  FFMA R174, R133, R180, R53 ;  /* 0x000000b485ae7223 */ /* 0x000fe20000000035 */
[----:B------:R-:W-:Y:S01]  /*5cd0*/  LOP3.LUT R166, R173, R166, RZ, 0xfc, !PT ;  /* 0x000000a6ada67212 */ /* 0x000fe200078efcff */
[----:B------:R-:W-:Y:S01]  /*5ce0*/  FMUL R173, R194, UR4 ;  /* 0x00000004c2ad7c20 */ /* 0x000fe20008400000 */
[----:B------:R-:W-:Y:S01]  /*5cf0*/  FSEL R180, R179, R168, !P0 ;  /* 0x000000a8b3b47208 */ /* 0x000fe20004000000 */
[----:B------:R-:W-:Y:S01]  /*5d00*/  FMUL R192, R227, UR4 ;  /* 0x00000004e3c07c20 */ /* 0x000fe20008400000 */
[----:B------:R-:W-:Y:S01]  /*5d10*/  F2FP.SATFINITE.E4M3.F32.PACK_AB_MERGE_C R172, RZ, R172, RZ ;  /* 0x000000acffac723e */ /* 0x000fe200048070ff */
[----:B------:R-:W-:Y:S01]  /*5d20*/  FMUL R189, R238, UR4 ;  /* 0x00000004eebd7c20 */ /* 0x000fe20008400000 */
[----:B------:R-:W-:Y:S01]  /*5d30*/  FMNMX3 R168, R175, |R179|, |R174|, !PT ;  /* 0x400000b3afa87276 */ /* 0x000fe200078004ae */
[----:B------:R-:W-:Y:S01]  /*5d40*/  FFMA R179, R134, R173, R54 ;  /* 0x000000ad86b37223 */ /* 0x000fe20000000036 */
[----:B------:R-:W-:Y:S01]  /*5d50*/  F2FP.SATFINITE.E4M3.F32.PACK_AB_MERGE_C R170, RZ, R170, RZ ;  /* 0x000000aaffaa723e */ /* 0x000fe200048070ff */
[----:B------:R-:W-:Y:S01]  /*5d60*/  @P0 FMUL R174, R174, UR7 ;  /* 0x00000007aeae0c20 */ /* 0x000fe20008400000 */
[----:B------:R-:W-:Y:S01]  /*5d70*/  F2FP.SATFINITE.E4M3.F32.PACK_AB_MERGE_C R178, RZ, R178, RZ ;  /* 0x000000b2ffb2723e */ /* 0x000fe200048070ff */
[----:B------:R-:W-:Y:S01]  /*5d80*/  FMUL R182, R179, UR7 ;  /* 0x00000007b3b67c20 */ /* 0x000fe20008400000 */
[----:B------:R-:W-:Y:S01]  /*5d90*/  LOP3.LUT R173, R172, 0xff, RZ, 0xc0, !PT ;  /* 0x000000ffacad7812 */ /* 0x000fe200078ec0ff */
[----:B------:R-:W-:Y:S01]  /*5da0*/  FFMA R192, R103, R192, R23 ;  /* 0x000000c067c07223 */ /* 0x000fe20000000017 */
[----:B------:R-:W-:Y:S01]  /*5db0*/  F2FP.SATFINITE.E4M3.F32.PACK_AB_MERGE_C R172, RZ, R171, RZ ;  /* 0x000000abffac723e */ /* 0x000fe200048070ff */
[----:B------:R-:W-:Y:S01]  /*5dc0*/  FFMA R171, R135, R184, R55 ;  /* 0x000000b887ab7223 */ /* 0x000fe20000000037 */
[----:B------:R-:W-:Y:S01]  /*5dd0*/  LOP3.LUT R170, R170, 0xffff, RZ, 0xc0, !PT ;  /* 0x0000ffffaaaa7812 */ /* 0x000fe200078ec0ff */
[----:B------:R-:W-:Y:S01]  /*5de0*/  FFMA R189, R90, R189, R10 ;  /* 0x000000bd5abd7223 */ /* 0x000fe2000000000a */
[----:B------:R-:W-:-:S02]  /*5df0*/  SHF.L.U32 R178, R178, 0x10, RZ ;  /* 0x00000010b2b27819 */ /* 0x000fc400000006ff */
[----:B------:R-:W-:Y:S02]  /*5e00*/  LOP3.LUT R176, R177, 0xffff, R176, 0xf8, !PT ;  /* 0x0000ffffb1b07812 */ /* 0x000fe400078ef8b0 */
[----:B------:R-:W-:Y:S02]  /*5e10*/  LEA R172, R172, R173, 0x8 ;  /* 0x000000adacac7211 */ /* 0x000fe400078e40ff */
[----:B------:R-:W-:Y:S02]  /*5e20*/  SHF.L.U32 R175, R170, 0x18, RZ ;  /* 0x00000018aaaf7819 */ /* 0x000fe400000006ff */
[----:B------:R-:W-:Y:S02]  /*5e30*/  FSEL R182, R179, R182, !P0 ;  /* 0x000000b6b3b67208 */ /* 0x000fe40004000000 */
[----:B------:R-:W-:Y:S01]  /*5e40*/  FMNMX3 R173, R168, |R179|, |R171|, !PT ;  /* 0x400000b3a8ad7276 */ /* 0x000fe200078004ab */
[----:B------:R-:W-:Y:S01]  /*5e50*/  FMUL R179, R196, UR4 ;  /* 0x00000004c4b37c20 */ /* 0x000fe20008400000 */
[----:B------:R-:W-:Y:S01]  /*5e60*/  LOP3.LUT R177, R178, 0xff0000, RZ, 0xc0, !PT ;  /* 0x00ff0000b2b17812 */ /* 0x000fe200078ec0ff */
[----:B------:R-:W-:Y:S01]  /*5e70*/  @P0 FMUL R171, R171, UR7 ;  /* 0x00000007abab0c20 */ /* 0x000fe20008400000 */
[----:B------:R-:W-:Y:S01]  /*5e80*/  LOP3.LUT R168, R176, R175, RZ, 0xfc, !PT ;  /* 0x000000afb0a87212 */ /* 0x000fe200078efcff */
[----:B------:R-:W-:Y:S01]  /*5e90*/  FMUL R175, R198, UR4 ;  /* 0x00000004c6af7c20 */ /* 0x000fe20008400000 */
[----:B------:R-:W-:Y:S01]  /*5ea0*/  LOP3.LUT R177, R177, 0xffff, R172, 0xf8, !PT ;  /* 0x0000ffffb1b17812 */ /* 0x000fe200078ef8ac */
[----:B------:R-:W-:Y:S01]  /*5eb0*/  FFMA R179, R128, R179, R48 ;  /* 0x000000b380b37223 */ /* 0x000fe20000000030 */
[----:B------:R-:W-:Y:S01]  /*5ec0*/  F2FP.SATFINITE.E4M3.F32.PACK_AB_MERGE_C R180, RZ, R180, RZ ;  /* 0x000000b4ffb4723e */ /* 0x000fe200048070ff */
[----:B------:R-:W-:Y:S01]  /*5ed0*/  FMUL R172, R197, UR4 ;  /* 0x00000004c5ac7c20 */ /* 0x000fe20008400000 */
[----:B------:R-:W-:Y:S01]  /*5ee0*/  FFMA R178, R130, R175, R50 ;  /* 0x000000af82b27223 */ /* 0x000fe20000000032 */
[----:B------:R-:W-:Y:S01]  /*5ef0*/  FMUL R170, R179, UR7 ;  /* 0x00000007b3aa7c20 */ /* 0x000fe20008400000 */
[----:B------:R-:W-:Y:S01]  /*5f00*/  LOP3.LUT R175, R180, 0xff, RZ, 0xc0, !PT ;  /* 0x000000ffb4af7812 */ /* 0x000fe200078ec0ff */
[----:B------:R-:W-:Y:S01]  /*5f10*/  FFMA R172, R129, R172, R49 ;  /* 0x000000ac81ac7223 */ /* 0x000fe20000000031 */
[----:B------:R-:W-:Y:S01]  /*5f20*/  F2FP.SATFINITE.E4M3.F32.PACK_AB_MERGE_C R174, RZ, R174, RZ ;  /* 0x000000aeffae723e */ /* 0x000fe200048070ff */
[----:B------:R-:W-:Y:S01]  /*5f30*/  FMUL R180, R201, UR4 ;  /* 0x00000004c9b47c20 */ /* 0x000fe20008400000 */
[----:B------:R-:W-:Y:S01]  /*5f40*/  FSEL R176, R179, R170, !P0 ;  /* 0x000000aab3b07208 */ /* 0x000fe20004000000 */
[----:B------:R-:W-:Y:S01]  /*5f50*/  FMUL R196, R229, UR4 ;  /* 0x00000004e5c47c20 */ /* 0x000fe20008400000 */
[----:B------:R-:W-:Y:S01]  /*5f60*/  LEA R175, R174, R175, 0x8 ;  /* 0x000000afaeaf7211 */ /* 0x000fe200078e40ff */
[----:B------:R-:W-:Y:S01]  /*5f70*/  FMUL R174, R199, UR4 ;  /* 0x00000004c7ae7c20 */ /* 0x000fe20008400000 */
[----:B------:R-:W-:Y:S01]  /*5f80*/  FMNMX3 R170, R173, |R179|, |R172|, !PT ;  /* 0x400000b3adaa7276 */ /* 0x000fe200078004ac */
[----:B------:R-:W-:Y:S01]  /*5f90*/  FMUL R179, R178, UR7 ;  /* 0x00000007b2b37c20 */ /* 0x000fe20008400000 */
[----:B------:R-:W-:Y:S01]  /*5fa0*/  F2FP.SATFINITE.E4M3.F32.PACK_AB_MERGE_C R173, RZ, R169, RZ ;  /* 0x000000a9ffad723e */ /* 0x000fe200048070ff */
[----:B------:R-:W-:Y:S01]  /*5fb0*/  FFMA R169, R131, R174, R51 ;  /* 0x000000ae83a97223 */ /* 0x000fe20000000033 */
[----:B------:R-:W-:Y:S01]  /*5fc0*/  F2FP.SATFINITE.E4M3.F32.PACK_AB_MERGE_C R182, RZ, R182, RZ ;  /* 0x000000b6ffb6723e */ /* 0x000fe200048070ff */
[----:B------:R-:W-:Y:S01]  /*5fd0*/  @P0 FMUL R172, R172, UR7 ;  /* 0x00000007acac0c20 */ /* 0x000fe20008400000 */
[----:B------:R-:W-:Y:S01]  /*5fe0*/  LOP3.LUT R173, R173, 0xffff, RZ, 0xc0, !PT ;  /* 0x0000ffffadad7812 */ /* 0x000fe200078ec0ff */
[----:B------:R-:W-:Y:S01]  /*5ff0*/  FFMA R196, R97, R196, R17 ;  /* 0x000000c461c47223 */ /* 0x000fe20000000011 */
[----:B------:R-:W-:Y:S01]  /*6000*/  SHF.L.U32 R182, R182, 0x10, RZ ;  /* 0x00000010b6b67819 */ /* 0x000fe200000006ff */
[----:B------:R-:W-:Y:S01]  /*6010*/  FMUL R198, R243, UR4 ;  /* 0x00000004f3c67c20 */ /* 0x000fe20008400000 */
[----:B------:R-:W-:Y:S01]  /*6020*/  FMNMX3 R174, R170, |R178|, |R169|, !PT ;  /* 0x400000b2aaae7276 */ /* 0x000fe200078004a9 */
[----:B------:R-:W-:Y:S01]  /*6030*/  @P0 FMUL R169, R169, UR7 ;  /* 0x00000007a9a90c20 */ /* 0x000fe20008400000 */
[----:B------:R-:W-:Y:S01]  /*6040*/  SHF.L.U32 R170, R173, 0x18, RZ ;  /* 0x00000018adaa7819 */ /* 0x000fe200000006ff */
[----:B------:R-:W-:Y:S01]  /*6050*/  FFMA R173, R125, R180, R45 ;  /* 0x000000b47dad7223 */ /* 0x000fe2000000002d */
[----:B------:R-:W-:Y:S01]  /*6060*/  LOP3.LUT R182, R182, 0xff0000, RZ, 0xc0, !PT ;  /* 0x00ff0000b6b67812 */ /* 0x000fe200078ec0ff */
[----:B------:R-:W-:Y:S01]  /*6070*/  FFMA R198, R87, R198, R7 ;  /* 0x000000c657c67223 */ /* 0x000fe20000000007 */
[----:B------:R-:W-:-:S02]  /*6080*/  F2FP.SATFINITE.E4M3.F32.PACK_AB_MERGE_C R176, RZ, R176, RZ ;  /* 0x000000b0ffb0723e */ /* 0x000fc400048070ff */
[----:B------:R-:W-:Y:S01]  /*6090*/  FSEL R179, R178, R179, !P0 ;  /* 0x000000b3b2b37208 */ /* 0x000fe20004000000 */
[----:B------:R-:W-:Y:S01]  /*60a0*/  FMUL R178, R181, UR7 ;  /* 0x00000007b5b27c20 */ /* 0x000fe20008400000 */
[----:B------:R-:W-:Y:S02]  /*60b0*/  LOP3.LUT R170, R177, R170, RZ, 0xfc, !PT ;  /* 0x000000aab1aa7212 */ /* 0x000fe400078efcff */
[----:B------:R-:W-:Y:S02]  /*60c0*/  LOP3.LUT R182, R182, 0xffff, R175, 0xf8, !PT ;  /* 0x0000ffffb6b67812 */ /* 0x000fe400078ef8af */
[----:B------:R-:W-:Y:S02]  /*60d0*/  LOP3.LUT R177, R176, 0xff, RZ, 0xc0, !PT ;  /* 0x000000ffb0b17812 */ /* 0x000fe400078ec0ff */
[----:B------:R-:W-:Y:S02]  /*60e0*/  F2FP.SATFINITE.E4M3.F32.PACK_AB_MERGE_C R172, RZ, R172, RZ ;  /* 0x000000acffac723e */ /* 0x000fe400048070ff */
[----:B------:R-:W-:Y:S01]  /*60f0*/  FMNMX3 R175, R174, |R181|, |R173|, !PT ;  /* 0x400000b5aeaf7276 */ /* 0x000fe200078004ad */
[----:B------:R-:W-:Y:S01]  /*6100*/  FMUL R174, R203, UR4 ;  /* 0x00000004cbae7c20 */ /* 0x000fe20008400000 */
[----:B------:R-:W-:Y:S01]  /*6110*/  F2FP.SATFINITE.E4M3.F32.PACK_AB_MERGE_C R179, RZ, R179, RZ ;  /* 0x000000b3ffb3723e */ /* 0x000fe200048070ff */
[----:B------:R-:W-:Y:S01]  /*6120*/  @P0 FMUL R173, R173, UR7 ;  /* 0x00000007adad0c20 */ /* 0x000fe20008400000 */
[----:B------:R-:W-:Y:S01]  /*6130*/  FSEL R178, R181, R178, !P0 ;  /* 0x000000b2b5b27208 */ /* 0x000fe20004000000 */
[----:B------:R-:W-:Y:S01]  /*6140*/  FMUL R181, R204, UR4 ;  /* 0x00000004ccb57c20 */ /* 0x000fe20008400000 */
[----:B------:R-:W-:Y:S01]  /*6150*/  LEA R177, R172, R177, 0x8 ;  /* 0x000000b1acb17211 */ /* 0x000fe200078e40ff */
[----:B------:R-:W-:Y:S01]  /*6160*/  FMUL R172, R183, UR7 ;  /* 0x00000007b7ac7c20 */ /* 0x000fe20008400000 */
[----:B------:R-:W-:Y:S01]  /*6170*/  SHF.L.U32 R179, R179, 0x10, RZ ;  /* 0x00000010b3b37819 */ /* 0x000fe200000006ff */
[----:B------:R-:W-:Y:S01]  /*6180*/  FFMA R174, R127, R174, R47 ;  /* 0x000000ae7fae7223 */ /* 0x000fe2000000002f */
[----:B------:R-:W-:Y:S01]  /*6190*/  FFMA R181, R120, R181, R40 ;  /* 0x000000b578b57223 */ /* 0x000fe20000000028 */
[----:B------:R-:W-:-:S02]  /*61a0*/  F2FP.SATFINITE.E4M3.F32.PACK_AB_MERGE_C R171, RZ, R171, RZ ;  /* 0x000000abffab723e */ /* 0x000fc400048070ff */
[----:B------:R-:W-:Y:S01]  /*61b0*/  LOP3.LUT R176, R179, 0xff0000, RZ, 0xc0, !PT ;  /* 0x00ff0000b3b07812 */ /* 0x000fe200078ec0ff */
[----:B------:R-:W-:Y:S01]  /*61c0*/  FMUL R184, R181, UR7 ;  /* 0x00000007b5b87c20 */ /* 0x000fe20008400000 */
[----:B------:R-:W-:Y:S02]  /*61d0*/  FSEL R180, R183, R172, !P0 ;  /* 0x000000acb7b47208 */ /* 0x000fe40004000000 */
[----:B------:R-:W-:Y:S01]  /*61e0*/  FMNMX3 R172, R175, |R183|, |R174|, !PT ;  /* 0x400000b7afac7276 */ /* 0x000fe200078004ae */
[----:B------:R-:W-:Y:S01]  /*61f0*/  FFMA R175, R121, R186, R41 ;  /* 0x000000ba79af7223 */ /* 0x000fe20000000029 */
[----:B------:R-:W-:Y:S01]  /*6200*/  LOP3.LUT R171, R171, 0xffff, RZ, 0xc0, !PT ;  /* 0x0000ffffabab7812 */ /* 0x000fe200078ec0ff */
[----:B------:R-:W-:Y:S01]  /*6210*/  FMUL R186, R207, UR4 ;  /* 0x00000004cfba7c20 */ /* 0x000fe20008400000 */
[----:B------:R-:W-:Y:S01]  /*6220*/  LOP3.LUT R176, R176, 0xffff, R177, 0xf8, !PT ;  /* 0x0000ffffb0b07812 */ /* 0x000fe200078ef8b1 */
[----:B------:R-:W-:Y:S01]  /*6230*/  FMUL R177, R206, UR4 ;  /* 0x00000004ceb17c20 */ /* 0x000fe20008400000 */
[----:B------:R-:W-:Y:S01]  /*6240*/  SHF.L.U32 R171, R171, 0x18, RZ ;  /* 0x00000018abab7819 */ /* 0x000fe200000006ff */
[----:B------:R-:W-:Y:S01]  /*6250*/  @P0 FMUL R174, R174, UR7 ;  /* 0x00000007aeae0c20 */ /* 0x000fe20008400000 */
[----:B------:R-:W-:Y:S01]  /*6260*/  FSEL R184, R181, R184, !P0 ;  /* 0x000000b8b5b87208 */ /* 0x000fe20004000000 */
[----:B------:R-:W-:Y:S01]  /*6270*/  FMUL R183, R212, UR4 ;  /* 0x00000004d4b77c20 */ /* 0x000fe20008400000 */
[----:B------:R-:W-:Y:S01]  /*6280*/  FMNMX3 R172, R172, |R181|, |R175|, !PT ;  /* 0x400000b5acac7276 */ /* 0x000fe200078004af */
[----:B------:R-:W-:Y:S01]  /*6290*/  FFMA R181, R122, R177, R42 ;  /* 0x000000b17ab57223 */ /* 0x000fe2000000002a */
[----:B------:R-:W-:Y:S01]  /*62a0*/  F2FP.SATFINITE.E4M3.F32.PACK_AB_MERGE_C R178, RZ, R178, RZ ;  /* 0x000000b2ffb2723e */ /* 0x000fe200048070ff */
[----:B------:R-:W-:Y:S01]  /*62b0*/  @P0 FMUL R175, R175, UR7 ;  /* 0x00000007afaf0c20 */ /* 0x000fe20008400000 */
[----:B------:R-:W-:Y:S01]  /*62c0*/  F2FP.SATFINITE.E4M3.F32.PACK_AB_MERGE_C R177, RZ, R169, RZ ;  /* 0x000000a9ffb1723e */ /* 0x000fe200048070ff */
[----:B------:R-:W-:Y:S01]  /*62d0*/  FFMA R169, R123, R186, R43 ;  /* 0x000000ba7ba97223 */ /* 0x000fe2000000002b */
[----:B------:R-:W-:Y:S01]  /*62e0*/  LOP3.LUT R171, R182, R171, RZ, 0xfc, !PT ;  /* 0x000000abb6ab7212 */ /* 0x000fe200078efcff */
[----:B------:R-:W-:Y:S01]  /*62f0*/  FMUL R182, R181, UR7 ;  /* 0x00000007b5b67c20 */ /* 0x000fe20008400000 */
[----:B------:R-:W-:Y:S01]  /*6300*/  LOP3.LUT R178, R178, 0xff, RZ, 0xc0, !PT ;  /* 0x000000ffb2b27812 */ /* 0x000fe200078ec0ff */
[----:B------:R-:W-:Y:S01]  /*6310*/  FFMA R183, R112, R183, R32 ;  /* 0x000000b770b77223 */ /* 0x000fe20000000020 */
[----:B------:R-:W-:-:S02]  /*6320*/  F2FP.SATFINITE.E4M3.F32.PACK_AB_MERGE_C R173, RZ, R173, RZ ;  /* 0x000000adffad723e */ /* 0x000fc400048070ff */
[----:B------:R-:W-:Y:S02]  /*6330*/  F2FP.SATFINITE.E4M3.F32.PACK_AB_MERGE_C R180, RZ, R180, RZ ;  /* 0x000000b4ffb4723e */ /* 0x000fe400048070ff */
[----:B------:R-:W-:Y:S02]  /*6340*/  LOP3.LUT R177, R177, 0xffff, RZ, 0xc0, !PT ;  /* 0x0000ffffb1b17812 */ /* 0x000fe400078ec0ff */
[----:B------:R-:W-:Y:S02]  /*6350*/  LEA R178, R173, R178, 0x8 ;  /* 0x000000b2adb27211 */ /* 0x000fe400078e40ff */
[----:B------:R-:W-:Y:S02]  /*6360*/  SHF.L.U32 R180, R180, 0x10, RZ ;  /* 0x00000010b4b47819 */ /* 0x000fe400000006ff */
[----:B------:R-:W-:Y:S02]  /*6370*/  FSEL R182, R181, R182, !P0 ;  /* 0x000000b6b5b67208 */ /* 0x000fe40004000000 */
[----:B------:R-:W-:-:S02]  /*6380*/  SHF.L.U32 R177, R177, 0x18, RZ ;  /* 0x00000018b1b17819 */ /* 0x000fc400000006ff */
[----:B------:R-:W-:Y:S01]  /*6390*/  FMNMX3 R173, R172, |R181|, |R169|, !PT ;  /* 0x400000b5acad7276 */ /* 0x000fe200078004a9 */
[----:B------:R-:W-:Y:S01]  /*63a0*/  FMUL R181, R208, UR4 ;  /* 0x00000004d0b57c20 */ /* 0x000fe20008400000 */
[----:B------:R-:W-:Y:S01]  /*63b0*/  LOP3.LUT R179, R180, 0xff0000, RZ, 0xc0, !PT ;  /* 0x00ff0000b4b37812 */ /* 0x000fe200078ec0ff */
[----:B------:R-:W-:Y:S01]  /*63c0*/  FMUL R180, R209, UR4 ;  /* 0x00000004d1b47c20 */ /* 0x000fe20008400000 */
[----:B------:R-:W-:Y:S01]  /*63d0*/  LOP3.LUT R172, R176, R177, RZ, 0xfc, !PT ;  /* 0x000000b1b0ac7212 */ /* 0x000fe200078efcff */
[----:B------:R-:W-:Y:S01]  /*63e0*/  FFMA R176, R116, R181, R36 ;  /* 0x000000b574b07223 */ /* 0x000fe20000000024 */
[----:B------:R-:W-:Y:S01]  /*63f0*/  LOP3.LUT R178, R179, 0xffff, R178, 0xf8, !PT ;  /* 0x0000ffffb3b27812 */ /* 0x000fe200078ef8b2 */
[----:B------:R-:W-:Y:S01]  /*6400*/  FMUL R179, R210, UR4 ;  /* 0x00000004d2b37c20 */ /* 0x000fe20008400000 */
[----:B------:R-:W-:Y:S01]  /*6410*/  F2FP.SATFINITE.E4M3.F32.PACK_AB_MERGE_C R174, RZ, R174, RZ ;  /* 0x000000aeffae723e */ /* 0x000fe200048070ff */
[----:B------:R-:W-:Y:S01]  /*6420*/  FMUL R177, R176, UR7 ;  /* 0x00000007b0b17c20 */ /* 0x000fe20008400000 */
[----:B------:R-:W-:Y:S01]  /*6430*/  F2FP.SATFINITE.E4M3.F32.PACK_AB_MERGE_C R184, RZ, R184, RZ ;  /* 0x000000b8ffb8723e */ /* 0x000fe200048070ff */
[----:B------:R-:W-:Y:S01]  /*6440*/  FFMA R180, R117, R180, R37 ;  /* 0x000000b475b47223 */ /* 0x000fe20000000025 */
[----:B------:R-:W-:Y:S01]  /*6450*/  F2FP.SATFINITE.E4M3.F32.PACK_AB_MERGE_C R182, RZ, R182, RZ ;  /* 0x000000b6ffb6723e */ /* 0x000fe200048070ff */
[----:B------:R-:W-:Y:S01]  /*6460*/  FFMA R181, R118, R179, R38 ;  /* 0x000000b376b57223 */ /* 0x000fe20000000026 */
[----:B------:R-:W-:Y:S01]  /*6470*/  LOP3.LUT R174, R174, 0xffff, RZ, 0xc0, !PT ;  /* 0x0000ffffaeae7812 */ /* 0x000fe200078ec0ff */
[----:B------:R-:W-:Y:S01]  /*6480*/  @P0 FMUL R169, R169, UR7 ;  /* 0x00000007a9a90c20 */ /* 0x000fe20008400000 */
[----:B------:R-:W-:Y:S01]  /*6490*/  LOP3.LUT R184, R184, 0xff, RZ, 0xc0, !PT ;  /* 0x000000ffb8b87812 */ /* 0x000fe200078ec0ff */
[----:B------:R-:W-:Y:S01]  /*64a0*/  FMUL R186, R181, UR7 ;  /* 0x00000007b5ba7c20 */ /* 0x000fe20008400000 */
[----:B------:R-:W-:-:S02]  /*64b0*/  F2FP.SATFINITE.E4M3.F32.PACK_AB_MERGE_C R175, RZ, R175, RZ ;  /* 0x000000afffaf723e */ /* 0x000fc400048070ff */
[----:B------:R-:W-:Y:S02]  /*64c0*/  FSEL R179, R176, R177, !P0 ;  /* 0x000000b1b0b37208 */ /* 0x000fe40004000000 */
[----:B------:R-:W-:Y:S02]  /*64d0*/  SHF.L.U32 R182, R182, 0x10, RZ ;  /* 0x00000010b6b67819 */ /* 0x000fe400000006ff */
[----:B------:R-:W-:Y:S01]  /*64e0*/  FMNMX3 R176, R173, |R176|, |R180|, !PT ;  /* 0x400000b0adb07276 */ /* 0x000fe200078004b4 */
[----:B------:R-:W-:Y:S01]  /*64f0*/  @P0 FMUL R180, R180, UR7 ;  /* 0x00000007b4b40c20 */ /* 0x000fe20008400000 */
[----:B------:R-:W-:Y:S02]  /*6500*/  SHF.L.U32 R173, R174, 0x18, RZ ;  /* 0x00000018aead7819 */ /* 0x000fe400000006ff */
[----:B------:R-:W-:Y:S01]  /*6510*/  LEA R184, R175, R184, 0x8 ;  /* 0x000000b8afb87211 */ /* 0x000fe200078e40ff */
[----:B------:R-:W-:Y:S01]  /*6520*/  FFMA R175, R119, R188, R39 ;  /* 0x000000bc77af7223 */ /* 0x000fe20000000027 */
[----:B------:R-:W-:Y:S01]  /*6530*/  LOP3.LUT R177, R182, 0xff0000, RZ, 0xc0, !PT ;  /* 0x00ff0000b6b17812 */ /* 0x000fe200078ec0ff */
[----:B------:R-:W-:Y:S01]  /*6540*/  FMUL R182, R213, UR4 ;  /* 0x00000004d5b67c20 */ /* 0x000fe20008400000 */
[----:B------:R-:W-:Y:S01]  /*6550*/  LOP3.LUT R173, R178, R173, RZ, 0xfc, !PT ;  /* 0x000000adb2ad7212 */ /* 0x000fe200078efcff */
[----:B------:R-:W-:Y:S01]  /*6560*/  FMUL R178, R183, UR7 ;  /* 0x00000007b7b27c20 */ /* 0x000fe20008400000 */
[----:B------:R-:W-:Y:S01]  /*6570*/  F2FP.SATFINITE.E4M3.F32.PACK_AB_MERGE_C R179, RZ, R179, RZ ;  /* 0x000000b3ffb3723e */ /* 0x000fe200048070ff */
[----:B------:R-:W-:Y:S01]  /*6580*/  FFMA R182, R113, R182, R33 ;  /* 0x000000b671b67223 */ /* 0x000fe20000000021 */
[----:B------:R-:W-:Y:S01]  /*6590*/  FMNMX3 R176, R176, |R181|, |R175|, !PT ;  /* 0x400000b5b0b07276 */ /* 0x000fe200078004af */
[----:B------:R-:W-:Y:S01]  /*65a0*/  @P0 FMUL R175, R175, UR7 ;  /* 0x00000007afaf0c20 */ /* 0x000fe20008400000 */
[----:B------:R-:W-:Y:S01]  /*65b0*/  FSEL R186, R181, R186, !P0 ;  /* 0x000000bab5ba7208 */ /* 0x000fe20004000000 */
[----:B------:R-:W-:Y:S01]  /*65c0*/  FMUL R188, R219, UR4 ;  /* 0x00000004dbbc7c20 */ /* 0x000fe20008400000 */
[----:B------:R-:W-:Y:S01]  /*65d0*/  FSEL R181, R183, R178, !P0 ;  /* 0x000000b2b7b57208 */ /* 0x000fe20004000000 */
[----:B------:R-:W-:Y:S01]  /*65e0*/  FMUL R178, R185, UR7 ;  /* 0x00000007b9b27c20 */ /* 0x000fe20008400000 */
[----:B------:R-:W-:Y:S01]  /*65f0*/  LOP3.LUT R174, R177, 0xffff, R184, 0xf8, !PT ;  /* 0x0000ffffb1ae7812 */ /* 0x000fe200078ef8b8 */
[----:B------:R-:W-:Y:S01]  /*6600*/  FMUL R184, R217, UR4 ;  /* 0x00000004d9b87c20 */ /* 0x000fe20008400000 */
[----:B------:R-:W-:-:S02]  /*6610*/  LOP3.LUT R179, R179, 0xff, RZ, 0xc0, !PT ;  /* 0x000000ffb3b37812 */ /* 0x000fc400078ec0ff */
[----:B------:R-:W-:Y:S01]  /*6620*/  F2FP.SATFINITE.E4M3.F32.PACK_AB_MERGE_C R180, RZ, R180, RZ ;  /* 0x000000b4ffb4723e */ /* 0x000fe200048070ff */
[----:B------:R-:W-:Y:S01]  /*6630*/  FFMA R184, R109, R184, R29 ;  /* 0x000000b86db87223 */ /* 0x000fe2000000001d */
[----:B------:R-:W-:Y:S01]  /*6640*/  FMNMX3 R177, R176, |R183|, |R182|, !PT ;  /* 0x400000b7b0b17276 */ /* 0x000fe200078004b6 */
[----:B------:R-:W-:Y:S01]  /*6650*/  FMUL R183, R216, UR4 ;  /* 0x00000004d8b77c20 */ /* 0x000fe20008400000 */
[----:B------:R-:W-:Y:S01]  /*6660*/  F2FP.SATFINITE.E4M3.F32.PACK_AB_MERGE_C R169, RZ, R169, RZ ;  /* 0x000000a9ffa9723e */ /* 0x000fe200048070ff */
[----:B------:R-:W-:Y:S01]  /*6670*/  FMUL R176, R215, UR4 ;  /* 0x00000004d7b07c20 */ /* 0x000fe20008400000 */
[----:B------:R-:W-:Y:S01]  /*6680*/  LEA R179, R180, R179, 0x8 ;  /* 0x000000b3b4b37211 */ /* 0x000fe200078e40ff */
[----:B------:R-:W-:Y:S01]  /*6690*/  @P0 FMUL R182, R182, UR7 ;  /* 0x00000007b6b60c20 */ /* 0x000fe20008400000 */
[----:B------:R-:W-:Y:S01]  /*66a0*/  FSEL R180, R185, R178, !P0 ;  /* 0x000000b2b9b47208 */ /* 0x000fe20004000000 */
[----:B------:R-:W-:Y:S01]  /*66b0*/  FFMA R178, R108, R183, R28 ;  /* 0x000000b76cb27223 */ /* 0x000fe2000000001c */
[----:B------:R-:W-:Y:S01]  /*66c0*/  LOP3.LUT R169, R169, 0xffff, RZ, 0xc0, !PT ;  /* 0x0000ffffa9a97812 */ /* 0x000fe200078ec0ff */
[----:B------:R-:W-:Y:S01]  /*66d0*/  FFMA R176, R115, R176, R35 ;  /* 0x000000b073b07223 */ /* 0x000fe20000000023 */
[----:B------:R-:W-:Y:S01]  /*66e0*/  F2FP.SATFINITE.E4M3.F32.PACK_AB_MERGE_C R186, RZ, R186, RZ ;  /* 0x000000baffba723e */ /* 0x000fe200048070ff */
[----:B------:R-:W-:Y:S01]  /*66f0*/  FMUL R183, R178, UR7 ;  /* 0x00000007b2b77c20 */ /* 0x000fe20008400000 */
[----:B------:R-:W-:-:S02]  /*6700*/  SHF.L.U32 R169, R169, 0x18, RZ ;  /* 0x00000018a9a97819 */ /* 0x000fc400000006ff */
[----:B------:R-:W-:Y:S01]  /*6710*/  FMNMX3 R177, R177, |R185|, |R176|, !PT ;  /* 0x400000b9b1b17276 */ /* 0x000fe200078004b0 */
[----:B------:R-:W-:Y:S01]  /*6720*/  @P0 FMUL R176, R176, UR7 ;  /* 0x00000007b0b00c20 */ /* 0x000fe20008400000 */
[----:B------:R-:W-:Y:S02]  /*6730*/  F2FP.SATFINITE.E4M3.F32.PACK_AB_MERGE_C R181, RZ, R181, RZ ;  /* 0x000000b5ffb5723e */ /* 0x000fe400048070ff */
[----:B------:R-:W-:Y:S02]  /*6740*/  SHF.L.U32 R186, R186, 0x10, RZ ;  /* 0x00000010baba7819 */ /* 0x000fe400000006ff */
[----:B------:R-:W-:Y:S01]  /*6750*/  LOP3.LUT R174, R174, R169, RZ, 0xfc, !PT ;  /* 0x000000a9aeae7212 */ /* 0x000fe200078efcff */
[----:B------:R-:W-:Y:S01]  /*6760*/  FMUL R169, R218, UR4 ;  /* 0x00000004daa97c20 */ /* 0x000fe20008400000 */
[----:B------:R-:W-:Y:S02]  /*6770*/  F2FP.SATFINITE.E4M3.F32.PACK_AB_MERGE_C R180, RZ, R180, RZ ;  /* 0x000000b4ffb4723e */ /* 0x000fe400048070ff */
[----:B------:R-:W-:Y:S01]  /*6780*/  F2FP.SATFINITE.E4M3.F32.PACK_AB_MERGE_C R175, RZ, R175, RZ ;  /* 0x000000afffaf723e */ /* 0x000fe200048070ff */
[----:B------:R-:W-:Y:S01]  /*6790*/  FFMA R185, R110, R169, R30 ;  /* 0x000000a96eb97223 */ /* 0x000fe2000000001e */
[----:B------:R-:W-:Y:S01]  /*67a0*/  FSEL R183, R178, R183, !P0 ;  /* 0x000000b7b2b77208 */ /* 0x000fe20004000000 */
[----:B------:R-:W-:Y:S01]  /*67b0*/  FFMA R169, R111, R188, R31 ;  /* 0x000000bc6fa97223 */ /* 0x000fe2000000001f */
[----:B------:R-:W-:Y:S01]  /*67c0*/  FMNMX3 R178, R177, |R178|, |R184|, !PT ;  /* 0x400000b2b1b27276 */ /* 0x000fe200078004b8 */
[----:B------:R-:W-:Y:S01]  /*67d0*/  @P0 FMUL R184, R184, UR7 ;  /* 0x00000007b8b80c20 */ /* 0x000fe20008400000 */
[----:B------:R-:W-:Y:S01]  /*67e0*/  LOP3.LUT R181, R181, 0xff, RZ, 0xc0, !PT ;  /* 0x000000ffb5b57812 */ /* 0x000fe200078ec0ff */
[----:B------:R-:W-:Y:S01]  /*67f0*/  FMUL R188, R223, UR4 ;  /* 0x00000004dfbc7c20 */ /* 0x000fe20008400000 */
[----:B------:R-:W-:-:S02]  /*6800*/  F2FP.SATFINITE.E4M3.F32.PACK_AB_MERGE_C R182, RZ, R182, RZ ;  /* 0x000000b6ffb6723e */ /* 0x000fc400048070ff */
[----:B------:R-:W-:Y:S01]  /*6810*/  LOP3.LUT R186, R186, 0xff0000, RZ, 0xc0, !PT ;  /* 0x00ff0000baba7812 */ /* 0x000fe200078ec0ff */
[----:B------:R-:W-:Y:S01]  /*6820*/  FFMA R188, R107, R188, R27 ;  /* 0x000000bc6bbc7223 */ /* 0x000fe2000000001b */
[----:B------:R-:W-:Y:S02]  /*6830*/  LOP3.LUT R175, R175, 0xffff, RZ, 0xc0, !PT ;  /* 0x0000ffffafaf7812 */ /* 0x000fe400078ec0ff */
[----:B------:R-:W-:Y:S02]  /*6840*/  SHF.L.U32 R177, R180, 0x10, RZ ;  /* 0x00000010b4b17819 */ /* 0x000fe400000006ff */
[----:B------:R-:W-:Y:S02]  /*6850*/  LEA R181, R182, R181, 0x8 ;  /* 0x000000b5b6b57211 */ /* 0x000fe400078e40ff */
[----:B------:R-:W-:Y:S01]  /*6860*/  LOP3.LUT R179, R186, 0xffff, R179, 0xf8, !PT ;  /* 0x0000ffffbab37812 */ /* 0x000fe200078ef8b3 */
[----:B------:R-:W-:Y:S01]  /*6870*/  FMUL R186, R185, UR7 ;  /* 0x00000007b9ba7c20 */ /* 0x000fe20008400000 */
[----:B------:R-:W-:-:S02]  /*6880*/  SHF.L.U32 R180, R175, 0x18, RZ ;  /* 0x00000018afb47819 */ /* 0x000fc400000006ff */
        /* <DEDUP_REMOVED lines=13> */
[----:B------:R-:W-:Y:S01]  /*6960*/  FFMA R179, R106, R179, R26 ;  /* 0x000000b36ab37223 */ /* 0x000fe2000000001a */
[----:B------:R-:W-:-:S02]  /*6970*/  F2FP.SATFINITE.E4M3.F32.PACK_AB_MERGE_C R176, RZ, R176, RZ ;  /* 0x000000b0ffb0723e */ /* 0x000fc400048070ff */
[----:B------:R-:W-:Y:S01]  /*6980*/  FMNMX3 R178, R178, |R185|, |R169|, !PT ;  /* 0x400000b9b2b27276 */ /* 0x000fe200078004a9 */
[----:B------:R-:W-:Y:S01]  /*6990*/  @P0 FMUL R169, R169, UR7 ;  /* 0x00000007a9a90c20 */ /* 0x000fe20008400000 */
[----:B------:R-:W-:Y:S02]  /*69a0*/  F2FP.SATFINITE.E4M3.F32.PACK_AB_MERGE_C R186, RZ, R186, RZ ;  /* 0x000000baffba723e */ /* 0x000fe400048070ff */
[----:B------:R-:W-:Y:S01]  /*69b0*/  LEA R183, R184, R183, 0x8 ;  /* 0x000000b7b8b77211 */ /* 0x000fe200078e40ff */
[----:B------:R-:W-:Y:S01]  /*69c0*/  FMUL R184, R179, UR7 ;  /* 0x00000007b3b87c20 */ /* 0x000fe20008400000 */
[----:B------:R-:W-:Y:S02]  /*69d0*/  LOP3.LUT R176, R176, 0xffff, RZ, 0xc0, !PT ;  /* 0x0000ffffb0b07812 */ /* 0x000fe400078ec0ff */
[----:B------:R-:W-:Y:S02]  /*69e0*/  FSEL R180, R177, R180, !P0 ;  /* 0x000000b4b1b47208 */ /* 0x000fe40004000000 */
[----:B------:R-:W-:Y:S01]  /*69f0*/  FMNMX3 R178, R178, |R177|, |R182|, !PT ;  /* 0x400000b1b2b27276 */ /* 0x000fe200078004b6 */
[----:B------:R-:W-:Y:S01]  /*6a00*/  FMUL R177, R224, UR4 ;  /* 0x00000004e0b17c20 */ /* 0x000fe20008400000 */
[----:B------:R-:W-:Y:S01]  /*6a10*/  SHF.L.U32 R186, R186, 0x10, RZ ;  /* 0x00000010baba7819 */ /* 0x000fe200000006ff */
[----:B------:R-:W-:Y:S01]  /*6a20*/  @P0 FMUL R182, R182, UR7 ;  /* 0x00000007b6b60c20 */ /* 0x000fe20008400000 */
[----:B------:R-:W-:-:S02]  /*6a30*/  SHF.L.U32 R176, R176, 0x18, RZ ;  /* 0x00000018b0b07819 */ /* 0x000fc400000006ff */
[----:B------:R-:W-:Y:S02]  /*6a40*/  FSEL R184, R179, R184, !P0 ;  /* 0x000000b8b3b87208 */ /* 0x000fe40004000000 */
[----:B------:R-:W-:Y:S01]  /*6a50*/  FMNMX3 R178, R178, |R179|, |R188|, !PT ;  /* 0x400000b3b2b27276 */ /* 0x000fe200078004bc */
[----:B------:R-:W-:Y:S01]  /*6a60*/  FFMA R179, R100, R177, R20 ;  /* 0x000000b164b37223 */ /* 0x000fe20000000014 */
[----:B------:R-:W-:Y:S01]  /*6a70*/  LOP3.LUT R186, R186, 0xff0000, RZ, 0xc0, !PT ;  /* 0x00ff0000baba7812 */ /* 0x000fe200078ec0ff */
[----:B------:R-:W-:Y:S01]  /*6a80*/  @P0 FMUL R188, R188, UR7 ;  /* 0x00000007bcbc0c20 */ /* 0x000fe20008400000 */
[----:B------:R-:W-:Y:S01]  /*6a90*/  LOP3.LUT R176, R181, R176, RZ, 0xfc, !PT ;  /* 0x000000b0b5b07212 */ /* 0x000fe200078efcff */
[----:B------:R-:W-:Y:S01]  /*6aa0*/  FMUL R181, R226, UR4 ;  /* 0x00000004e2b57c20 */ /* 0x000fe20008400000 */
[----:B------:R-:W-:Y:S01]  /*6ab0*/  LOP3.LUT R177, R186, 0xffff, R183, 0xf8, !PT ;  /* 0x0000ffffbab17812 */ /* 0x000fe200078ef8b7 */
[C---:B------:R-:W-:Y:S01]  /*6ac0*/  FMUL R186, R179.reuse, UR7 ;  /* 0x00000007b3ba7c20 */ /* 0x040fe20008400000 */
[----:B------:R-:W-:Y:S01]  /*6ad0*/  F2FP.SATFINITE.E4M3.F32.PACK_AB_MERGE_C R180, RZ, R180, RZ ;  /* 0x000000b4ffb4723e */ /* 0x000fe200048070ff */
[----:B------:R-:W-:Y:S01]  /*6ae0*/  FFMA R181, R102, R181, R22 ;  /* 0x000000b566b57223 */ /* 0x000fe20000000016 */
[----:B------:R-:W-:Y:S01]  /*6af0*/  FMNMX3 R178, R178, |R179|, |R190|, !PT ;  /* 0x400000b3b2b27276 */ /* 0x000fe200078004be */
[----:B------:R-:W-:Y:S01]  /*6b00*/  FMUL R183, R228, UR4 ;  /* 0x00000004e4b77c20 */ /* 0x000fe20008400000 */
[----:B------:R-:W-:Y:S01]  /*6b10*/  FSEL R186, R179, R186, !P0 ;  /* 0x000000bab3ba7208 */ /* 0x000fe20004000000 */
[----:B------:R-:W-:Y:S01]  /*6b20*/  @P0 FMUL R190, R190, UR7 ;  /* 0x00000007bebe0c20 */ /* 0x000fe20008400000 */
[----:B------:R-:W-:Y:S01]  /*6b30*/  F2FP.SATFINITE.E4M3.F32.PACK_AB_MERGE_C R169, RZ, R169, RZ ;  /* 0x000000a9ffa9723e */ /* 0x000fe200048070ff */
[----:B------:R-:W-:Y:S01]  /*6b40*/  FFMA R183, R96, R183, R16 ;  /* 0x000000b760b77223 */ /* 0x000fe20000000010 */
[----:B------:R-:W-:Y:S01]  /*6b50*/  LOP3.LUT R179, R180, 0xff, RZ, 0xc0, !PT ;  /* 0x000000ffb4b37812 */ /* 0x000fe200078ec0ff */
[----:B------:R-:W-:Y:S01]  /*6b60*/  FMUL R180, R181, UR7 ;  /* 0x00000007b5b47c20 */ /* 0x000fe20008400000 */
[----:B------:R-:W-:Y:S01]  /*6b70*/  F2FP.SATFINITE.E4M3.F32.PACK_AB_MERGE_C R182, RZ, R182, RZ ;  /* 0x000000b6ffb6723e */ /* 0x000fe200048070ff */
[----:B------:R-:W-:Y:S01]  /*6b80*/  FMUL R194, R183, UR7 ;  /* 0x00000007b7c27c20 */ /* 0x000fe20008400000 */
[----:B------:R-:W-:-:S02]  /*6b90*/  F2FP.SATFINITE.E4M3.F32.PACK_AB_MERGE_C R184, RZ, R184, RZ ;  /* 0x000000b8ffb8723e */ /* 0x000fc400048070ff */
[----:B------:R-:W-:Y:S02]  /*6ba0*/  LOP3.LUT R169, R169, 0xffff, RZ, 0xc0, !PT ;  /* 0x0000ffffa9a97812 */ /* 0x000fe400078ec0ff */
[----:B------:R-:W-:Y:S02]  /*6bb0*/  LEA R179, R182, R179, 0x8 ;  /* 0x000000b3b6b37211 */ /* 0x000fe400078e40ff */
[----:B------:R-:W-:Y:S02]  /*6bc0*/  SHF.L.U32 R184, R184, 0x10, RZ ;  /* 0x00000010b8b87819 */ /* 0x000fe400000006ff */
[----:B------:R-:W-:Y:S02]  /*6bd0*/  F2FP.SATFINITE.E4M3.F32.PACK_AB_MERGE_C R188, RZ, R188, RZ ;  /* 0x000000bcffbc723e */ /* 0x000fe400048070ff */
[----:B------:R-:W-:Y:S02]  /*6be0*/  FSEL R182, R181, R180, !P0 ;  /* 0x000000b4b5b67208 */ /* 0x000fe40004000000 */
[----:B------:R-:W-:Y:S01]  /*6bf0*/  FMNMX3 R178, R178, |R181|, |R192|, !PT ;  /* 0x400000b5b2b27276 */ /* 0x000fe200078004c0 */
[----:B------:R-:W-:Y:S01]  /*6c00*/  FMUL R181, R230, UR4 ;  /* 0x00000004e6b57c20 */ /* 0x000fe20008400000 */
[----:B------:R-:W-:Y:S01]  /*6c10*/  SHF.L.U32 R180, R169, 0x18, RZ ;  /* 0x00000018a9b47819 */ /* 0x000fe200000006ff */
[----:B------:R-:W-:Y:S01]  /*6c20*/  @P0 FMUL R192, R192, UR7 ;  /* 0x00000007c0c00c20 */ /* 0x000fe20008400000 */
[----:B------:R-:W-:-:S02]  /*6c30*/  LOP3.LUT R184, R184, 0xff0000, RZ, 0xc0, !PT ;  /* 0x00ff0000b8b87812 */ /* 0x000fc400078ec0ff */
[----:B------:R-:W-:Y:S02]  /*6c40*/  LOP3.LUT R188, R188, 0xffff, RZ, 0xc0, !PT ;  /* 0x0000ffffbcbc7812 */ /* 0x000fe400078ec0ff */
[----:B------:R-:W-:Y:S01]  /*6c50*/  LOP3.LUT R177, R177, R180, RZ, 0xfc, !PT ;  /* 0x000000b4b1b17212 */ /* 0x000fe200078efcff */
[----:B------:R-:W-:Y:S01]  /*6c60*/  FMUL R180, R231, UR4 ;  /* 0x00000004e7b47c20 */ /* 0x000fe20008400000 */
[----:B------:R-:W-:Y:S01]  /*6c70*/  FMNMX3 R169, R178, |R183|, |R196|, !PT ;  /* 0x400000b7b2a97276 */ /* 0x000fe200078004c4 */
[----:B------:R-:W-:Y:S01]  /*6c80*/  FFMA R178, R98, R181, R18 ;  /* 0x000000b562b27223 */ /* 0x000fe20000000012 */
[----:B------:R-:W-:Y:S01]  /*6c90*/  LOP3.LUT R179, R184, 0xffff, R179, 0xf8, !PT ;  /* 0x0000ffffb8b37812 */ /* 0x000fe200078ef8b3 */
[----:B------:R-:W-:Y:S01]  /*6ca0*/  FFMA R180, R99, R180, R19 ;  /* 0x000000b463b47223 */ /* 0x000fe20000000013 */
[----:B------:R-:W-:Y:S01]  /*6cb0*/  SHF.L.U32 R188, R188, 0x18, RZ ;  /* 0x00000018bcbc7819 */ /* 0x000fe200000006ff */
[----:B------:R-:W-:Y:S01]  /*6cc0*/  @P0 FMUL R196, R196, UR7 ;  /* 0x00000007c4c40c20 */ /* 0x000fe20008400000 */
[----:B------:R-:W-:-:S02]  /*6cd0*/  F2FP.SATFINITE.E4M3.F32.PACK_AB_MERGE_C R186, RZ, R186, RZ ;  /* 0x000000baffba723e */ /* 0x000fc400048070ff */
[----:B------:R-:W-:Y:S02]  /*6ce0*/  F2FP.SATFINITE.E4M3.F32.PACK_AB_MERGE_C R182, RZ, R182, RZ ;  /* 0x000000b6ffb6723e */ /* 0x000fe400048070ff */
[----:B------:R-:W-:Y:S01]  /*6cf0*/  FSEL R184, R183, R194, !P0 ;  /* 0x000000c2b7b87208 */ /* 0x000fe20004000000 */
[----:B------:R-:W-:Y:S01]  /*6d00*/  FMUL R183, R178, UR7 ;  /* 0x00000007b2b77c20 */ /* 0x000fe20008400000 */
[----:B------:R-:W-:Y:S01]  /*6d10*/  LOP3.LUT R194, R179, R188, RZ, 0xfc, !PT ;  /* 0x000000bcb3c27212 */ /* 0x000fe200078efcff */
[----:B------:R-:W-:Y:S01]  /*6d20*/  FMUL R179, R232, UR4 ;  /* 0x00000004e8b37c20 */ /* 0x000fe20008400000 */
[----:B------:R-:W-:Y:S01]  /*6d30*/  LOP3.LUT R181, R186, 0xff, RZ, 0xc0, !PT ;  /* 0x000000ffbab57812 */ /* 0x000fe200078ec0ff */
[----:B------:R-:W-:Y:S01]  /*6d40*/  FMUL R186, R233, UR4 ;  /* 0x00000004e9ba7c20 */ /* 0x000fe20008400000 */
[----:B------:R-:W-:Y:S01]  /*6d50*/  F2FP.SATFINITE.E4M3.F32.PACK_AB_MERGE_C R190, RZ, R190, RZ ;  /* 0x000000beffbe723e */ /* 0x000fe200048070ff */
[----:B------:R-:W-:Y:S01]  /*6d60*/  FMUL R188, R235, UR4 ;  /* 0x00000004ebbc7c20 */ /* 0x000fe20008400000 */
[----:B------:R-:W-:Y:S01]  /*6d70*/  SHF.L.U32 R182, R182, 0x10, RZ ;  /* 0x00000010b6b67819 */ /* 0x000fe200000006ff */
[----:B------:R-:W-:Y:S01]  /*6d80*/  FFMA R186, R93, R186, R13 ;  /* 0x000000ba5dba7223 */ /* 0x000fe2000000000d */
[----:B------:R-:W-:-:S02]  /*6d90*/  FSEL R183, R178, R183, !P0 ;  /* 0x000000b7b2b77208 */ /* 0x000fc40004000000 */
[----:B------:R-:W-:Y:S01]  /*6da0*/  FMNMX3 R169, R169, |R178|, |R180|, !PT ;  /* 0x400000b2a9a97276 */ /* 0x000fe200078004b4 */
[----:B------:R-:W-:Y:S01]  /*6db0*/  FFMA R178, R92, R179, R12 ;  /* 0x000000b35cb27223 */ /* 0x000fe2000000000c */
[----:B------:R-:W-:Y:S01]  /*6dc0*/  LEA R181, R190, R181, 0x8 ;  /* 0x000000b5beb57211 */ /* 0x000fe200078e40ff */
[----:B------:R-:W-:Y:S01]  /*6dd0*/  FMUL R190, R189, UR7 ;  /* 0x00000007bdbe7c20 */ /* 0x000fe20008400000 */
[----:B------:R-:W-:Y:S01]  /*6de0*/  LOP3.LUT R182, R182, 0xff0000, RZ, 0xc0, !PT ;  /* 0x00ff0000b6b67812 */ /* 0x000fe200078ec0ff */
[----:B------:R-:W-:Y:S01]  /*6df0*/  FMUL R185, R178, UR7 ;  /* 0x00000007b2b97c20 */ /* 0x000fe20008400000 */
[----:B------:R-:W-:Y:S01]  /*6e00*/  F2FP.SATFINITE.E4M3.F32.PACK_AB_MERGE_C R192, RZ, R192, RZ ;  /* 0x000000c0ffc0723e */ /* 0x000fe200048070ff */
[----:B------:R-:W-:Y:S01]  /*6e10*/  @P0 FMUL R180, R180, UR7 ;  /* 0x00000007b4b40c20 */ /* 0x000fe20008400000 */
[----:B------:R-:W-:Y:S01]  /*6e20*/  LOP3.LUT R182, R182, 0xffff, R181, 0xf8, !PT ;  /* 0x0000ffffb6b67812 */ /* 0x000fe200078ef8b5 */
[----:B------:R-:W-:Y:S01]  /*6e30*/  FMUL R181, R234, UR4 ;  /* 0x00000004eab57c20 */ /* 0x000fe20008400000 */
[----:B------:R-:W-:-:S02]  /*6e40*/  LOP3.LUT R192, R192, 0xffff, RZ, 0xc0, !PT ;  /* 0x0000ffffc0c07812 */ /* 0x000fc400078ec0ff */
[----:B------:R-:W-:Y:S01]  /*6e50*/  F2FP.SATFINITE.E4M3.F32.PACK_AB_MERGE_C R184, RZ, R184, RZ ;  /* 0x000000b8ffb8723e */ /* 0x000fe200048070ff */
[----:B------:R-:W-:Y:S01]  /*6e60*/  FFMA R187, R94, R181, R14 ;  /* 0x000000b55ebb7223 */ /* 0x000fe2000000000e */
[----:B------:R-:W-:Y:S01]  /*6e70*/  FSEL R185, R178, R185, !P0 ;  /* 0x000000b9b2b97208 */ /* 0x000fe20004000000 */
[----:B------:R-:W-:Y:S01]  /*6e80*/  FFMA R181, R95, R188, R15 ;  /* 0x000000bc5fb57223 */ /* 0x000fe2000000000f */
[----:B------:R-:W-:Y:S01]  /*6e90*/  FMNMX3 R178, R169, |R178|, |R186|, !PT ;  /* 0x400000b2a9b27276 */ /* 0x000fe200078004ba */
[----:B------:R-:W-:Y:S01]  /*6ea0*/  FMUL R169, R236, UR4 ;  /* 0x00000004eca97c20 */ /* 0x000fe20008400000 */
[----:B------:R-:W-:Y:S01]  /*6eb0*/  SHF.L.U32 R195, R192, 0x18, RZ ;  /* 0x00000018c0c37819 */ /* 0x000fe200000006ff */
[----:B------:R-:W-:Y:S01]  /*6ec0*/  FMUL R188, R187, UR7 ;  /* 0x00000007bbbc7c20 */ /* 0x000fe20008400000 */
[----:B------:R-:W-:Y:S01]  /*6ed0*/  LOP3.LUT R179, R184, 0xff, RZ, 0xc0, !PT ;  /* 0x000000ffb8b37812 */ /* 0x000fe200078ec0ff */
[----:B------:R-:W-:Y:S01]  /*6ee0*/  FMUL R184, R239, UR4 ;  /* 0x00000004efb87c20 */ /* 0x000fe20008400000 */
[----:B------:R-:W-:Y:S01]  /*6ef0*/  LOP3.LUT R195, R182, R195, RZ, 0xfc, !PT ;  /* 0x000000c3b6c37212 */ /* 0x000fe200078efcff */
[----:B------:R-:W-:Y:S01]  /*6f00*/  FMUL R182, R237, UR4 ;  /* 0x00000004edb67c20 */ /* 0x000fe20008400000 */
[----:B------:R-:W-:Y:S01]  /*6f10*/  FFMA R169, R88, R169, R8 ;  /* 0x000000a958a97223 */ /* 0x000fe20000000008 */
[----:B------:R-:W-:Y:S01]  /*6f20*/  FSEL R188, R187, R188, !P0 ;  /* 0x000000bcbbbc7208 */ /* 0x000fe20004000000 */
[----:B------:R-:W-:Y:S01]  /*6f30*/  FFMA R191, R91, R184, R11 ;  /* 0x000000b85bbf7223 */ /* 0x000fe2000000000b */
[----:B------:R-:W-:Y:S01]  /*6f40*/  FMNMX3 R178, R178, |R187|, |R181|, !PT ;  /* 0x400000bbb2b27276 */ /* 0x000fe200078004b5 */
[----:B------:R-:W-:Y:S01]  /*6f50*/  FFMA R187, R89, R182, R9 ;  /* 0x000000b659bb7223 */ /* 0x000fe20000000009 */
[----:B------:R-:W-:Y:S01]  /*6f60*/  F2FP.SATFINITE.E4M3.F32.PACK_AB_MERGE_C R183, RZ, R183, RZ ;  /* 0x000000b7ffb7723e */ /* 0x000fe200048070ff */
[----:B------:R-:W-:Y:S01]  /*6f70*/  FMUL R184, R169, UR7 ;  /* 0x00000007a9b87c20 */ /* 0x000fe20008400000 */
[----:B------:R-:W-:Y:S01]  /*6f80*/  F2FP.SATFINITE.E4M3.F32.PACK_AB_MERGE_C R196, RZ, R196, RZ ;  /* 0x000000c4ffc4723e */ /* 0x000fe200048070ff */
[----:B------:R-:W-:Y:S01]  /*6f90*/  @P0 FMUL R186, R186, UR7 ;  /* 0x00000007baba0c20 */ /* 0x000fe20008400000 */
[----:B------:R-:W-:Y:S01]  /*6fa0*/  SHF.L.U32 R183, R183, 0x10, RZ ;  /* 0x00000010b7b77819 */ /* 0x000fe200000006ff */
[----:B------:R-:W-:Y:S01]  /*6fb0*/  FMUL R192, R241, UR4 ;  /* 0x00000004f1c07c20 */ /* 0x000fe20008400000 */
[----:B------:R-:W-:Y:S01]  /*6fc0*/  F2FP.SATFINITE.E4M3.F32.PACK_AB_MERGE_C R185, RZ, R185, RZ ;  /* 0x000000b9ffb9723e */ /* 0x000fe200048070ff */
[----:B------:R-:W-:Y:S01]  /*6fd0*/  @P0 FMUL R181, R181, UR7 ;  /* 0x00000007b5b50c20 */ /* 0x000fe20008400000 */
[----:B------:R-:W-:Y:S01]  /*6fe0*/  FSEL R184, R169, R184, !P0 ;  /* 0x000000b8a9b87208 */ /* 0x000fe20004000000 */
[----:B------:R-:W-:Y:S01]  /*6ff0*/  FFMA R192, R85, R192, R5 ;  /* 0x000000c055c07223 */ /* 0x000fe20000000005 */
[----:B------:R-:W-:Y:S01]  /*7000*/  FMNMX3 R178, R178, |R169|, |R187|, !PT ;  /* 0x400000a9b2b27276 */ /* 0x000fe200078004bb */
[----:B------:R-:W-:Y:S01]  /*7010*/  FMUL R169, R240, UR4 ;  /* 0x00000004f0a97c20 */ /* 0x000fe20008400000 */
[----:B------:R-:W-:Y:S01]  /*7020*/  LEA R179, R196, R179, 0x8 ;  /* 0x000000b3c4b37211 */ /* 0x000fe200078e40ff */
[----:B------:R-:W-:Y:S01]  /*7030*/  @P0 FMUL R187, R187, UR7 ;  /* 0x00000007bbbb0c20 */ /* 0x000fe20008400000 */
[----:B------:R-:W-:Y:S01]  /*7040*/  LOP3.LUT R182, R183, 0xff0000, RZ, 0xc0, !PT ;  /* 0x00ff0000b7b67812 */ /* 0x000fe200078ec0ff */
[----:B------:R-:W-:Y:S01]  /*7050*/  FFMA R169, R84, R169, R4 ;  /* 0x000000a954a97223 */ /* 0x000fe20000000004 */
[----:B------:R-:W-:-:S02]  /*7060*/  LOP3.LUT R185, R185, 0xff, RZ, 0xc0, !PT ;  /* 0x000000ffb9b97812 */ /* 0x000fc400078ec0ff */
[----:B------:R-:W-:Y:S02]  /*7070*/  F2FP.SATFINITE.E4M3.F32.PACK_AB_MERGE_C R186, RZ, R186, RZ ;  /* 0x000000baffba723e */ /* 0x000fe400048070ff */
[----:B------:R-:W-:Y:S01]  /*7080*/  LOP3.LUT R182, R182, 0xffff, R179, 0xf8, !PT ;  /* 0x0000ffffb6b67812 */ /* 0x000fe200078ef8b3 */
[----:B------:R-:W-:Y:S01]  /*7090*/  FMUL R179, R242, UR4 ;  /* 0x00000004f2b37c20 */ /* 0x000fe20008400000 */
[----:B------:R-:W-:Y:S01]  /*70a0*/  LEA R185, R186, R185, 0x8 ;  /* 0x000000b9bab97211 */ /* 0x000fe200078e40ff */
[----:B------:R-:W-:Y:S01]  /*70b0*/  FMUL R186, R169, UR7 ;  /* 0x00000007a9ba7c20 */ /* 0x000fe20008400000 */
[----:B------:R-:W-:Y:S01]  /*70c0*/  FMNMX3 R178, R178, |R189|, |R191|, !PT ;  /* 0x400000bdb2b27276 */ /* 0x000fe200078004bf */
[----:B------:R-:W-:Y:S01]  /*70d0*/  FFMA R179, R86, R179, R6 ;  /* 0x000000b356b37223 */ /* 0x000fe20000000006 */
[----:B------:R-:W-:Y:S01]  /*70e0*/  FSEL R190, R189, R190, !P0 ;  /* 0x000000bebdbe7208 */ /* 0x000fe20004000000 */
[----:B------:R-:W-:Y:S01]  /*70f0*/  @P0 FMUL R191, R191, UR7 ;  /* 0x00000007bfbf0c20 */ /* 0x000fe20008400000 */
[----:B------:R-:W-:Y:S01]  /*7100*/  FSEL R186, R169, R186, !P0 ;  /* 0x000000baa9ba7208 */ /* 0x000fe20004000000 */
[----:B------:R-:W-:Y:S01]  /*7110*/  FMUL R196, R179, UR7 ;  /* 0x00000007b3c47c20 */ /* 0x000fe20008400000 */
[----:B------:R-:W-:Y:S01]  /*7120*/  FMNMX3 R178, R178, |R169|, |R192|, !PT ;  /* 0x400000a9b2b27276 */ /* 0x000fe200078004c0 */
[----:B------:R-:W-:Y:S01]  /*7130*/  @P0 FMUL R192, R192, UR7 ;  /* 0x00000007c0c00c20 */ /* 0x000fe20008400000 */
[----:B------:R-:W-:-:S02]  /*7140*/  F2FP.SATFINITE.E4M3.F32.PACK_AB_MERGE_C R186, RZ, R186, RZ ;  /* 0x000000baffba723e */ /* 0x000fc400048070ff */
[----:B------:R-:W-:Y:S02]  /*7150*/  F2FP.SATFINITE.E4M3.F32.PACK_AB_MERGE_C R184, RZ, R184, RZ ;  /* 0x000000b8ffb8723e */ /* 0x000fe400048070ff */
[----:B------:R-:W-:Y:S02]  /*7160*/  F2FP.SATFINITE.E4M3.F32.PACK_AB_MERGE_C R190, RZ, R190, RZ ;  /* 0x000000beffbe723e */ /* 0x000fe400048070ff */
[----:B------:R-:W-:Y:S02]  /*7170*/  FSEL R196, R179, R196, !P0 ;  /* 0x000000c4b3c47208 */ /* 0x000fe40004000000 */
[----:B------:R-:W-:Y:S01]  /*7180*/  FMNMX3 R178, R178, |R179|, |R198|, !PT ;  /* 0x400000b3b2b27276 */ /* 0x000fe200078004c6 */
[----:B------:R-:W-:Y:S01]  /*7190*/  @P0 FMUL R198, R198, UR7 ;  /* 0x00000007c6c60c20 */ /* 0x000fe20008400000 */
[----:B------:R-:W-:Y:S02]  /*71a0*/  LOP3.LUT R169, R186, 0xff, RZ, 0xc0, !PT ;  /* 0x000000ffbaa97812 */ /* 0x000fe400078ec0ff */
[----:B------:R-:W-:Y:S01]  /*71b0*/  F2FP.SATFINITE.E4M3.F32.PACK_AB_MERGE_C R192, RZ, R192, RZ ;  /* 0x000000c0ffc0723e */ /* 0x000fe200048070ff */
[----:B------:R0:W-:Y:S01]  /*71c0*/  STL [R1+0xc], R178 ;  /* 0x00000cb201007387 */ /* 0x0001e20000100800 */
[----:B------:R-:W-:-:S02]  /*71d0*/  LOP3.LUT R184, R184, 0xff, RZ, 0xc0, !PT ;  /* 0x000000ffb8b87812 */ /* 0x000fc400078ec0ff */
[----:B------:R-:W-:Y:S02]  /*71e0*/  F2FP.SATFINITE.E4M3.F32.PACK_AB_MERGE_C R187, RZ, R187, RZ ;  /* 0x000000bbffbb723e */ /* 0x000fe400048070ff */
[----:B------:R-:W-:Y:S02]  /*71f0*/  SHF.L.U32 R190, R190, 0x10, RZ ;  /* 0x00000010bebe7819 */ /* 0x000fe400000006ff */
[----:B------:R-:W-:Y:S02]  /*7200*/  F2FP.SATFINITE.E4M3.F32.PACK_AB_MERGE_C R196, RZ, R196, RZ ;  /* 0x000000c4ffc4723e */ /* 0x000fe400048070ff */
[----:B------:R-:W-:Y:S01]  /*7210*/  LEA R192, R192, R169, 0x8 ;  /* 0x000000a9c0c07211 */ /* 0x000fe200078e40ff */
[----:B0-----:R-:W0:Y:S01]  /*7220*/  LDC.64 R178, c[0x0][0x3c8] ;  /* 0x0000f200ffb27b82 */ /* 0x001e220000000a00 */
[----:B------:R-:W-:Y:S02]  /*7230*/  LEA R184, R187, R184, 0x8 ;  /* 0x000000b8bbb87211 */ /* 0x000fe400078e40ff */
[----:B------:R-:W-:-:S02]  /*7240*/  LOP3.LUT R169, R190, 0xff0000, RZ, 0xc0, !PT ;  /* 0x00ff0000bea97812 */ /* 0x000fc400078ec0ff */
[----:B------:R-:W-:Y:S02]  /*7250*/  SHF.L.U32 R196, R196, 0x10, RZ ;  /* 0x00000010c4c47819 */ /* 0x000fe400000006ff */
[----:B------:R-:W-:Y:S02]  /*7260*/  F2FP.SATFINITE.E4M3.F32.PACK_AB_MERGE_C R188, RZ, R188, RZ ;  /* 0x000000bcffbc723e */ /* 0x000fe400048070ff */
[----:B------:R-:W-:Y:S02]  /*7270*/  LOP3.LUT R186, R169, 0xffff, R184, 0xf8, !PT ;  /* 0x0000ffffa9ba7812 */ /* 0x000fe400078ef8b8 */
[----:B------:R-:W-:Y:S02]  /*7280*/  LOP3.LUT R183, R196, 0xff0000, RZ, 0xc0, !PT ;  /* 0x00ff0000c4b77812 */ /* 0x000fe400078ec0ff */
[----:B------:R-:W-:Y:S02]  /*7290*/  LOP3.LUT R169, R0, 0x7f, RZ, 0xc0, !PT ;  /* 0x0000007f00a97812 */ /* 0x000fe400078ec0ff */
[----:B------:R-:W-:-:S02]  /*72a0*/  MOV R184, UR6 ;  /* 0x0000000600b87c02 */ /* 0x000fc40008000f00 */
[----:B------:R-:W-:Y:S02]  /*72b0*/  SHF.L.U32 R188, R188, 0x10, RZ ;  /* 0x00000010bcbc7819 */ /* 0x000fe400000006ff */
[----:B------:R-:W-:Y:S02]  /*72c0*/  F2FP.SATFINITE.E4M3.F32.PACK_AB_MERGE_C R181, RZ, R181, RZ ;  /* 0x000000b5ffb5723e */ /* 0x000fe400048070ff */
[----:B------:R-:W-:Y:S02]  /*72d0*/  F2FP.SATFINITE.E4M3.F32.PACK_AB_MERGE_C R198, RZ, R198, RZ ;  /* 0x000000c6ffc6723e */ /* 0x000fe400048070ff */
[----:B------:R-:W-:Y:S01]  /*72e0*/  LOP3.LUT R192, R183, 0xffff, R192, 0xf8, !PT ;  /* 0x0000ffffb7c07812 */ /* 0x000fe200078ef8c0 */
[----:B------:R-:W-:Y:S01]  /*72f0*/  IMAD R183, R184, 0xa00, R169 ;  /* 0x00000a00b8b77824 */ /* 0x000fe200078e02a9 */
[----:B------:R-:W-:Y:S02]  /*7300*/  F2FP.SATFINITE.E4M3.F32.PACK_AB_MERGE_C R180, RZ, R180, RZ ;  /* 0x000000b4ffb4723e */ /* 0x000fe400048070ff */
[----:B------:R-:W-:-:S02]  /*7310*/  F2FP.SATFINITE.E4M3.F32.PACK_AB_MERGE_C R191, RZ, R191, RZ ;  /* 0x000000bfffbf723e */ /* 0x000fc400048070ff */
[----:B------:R-:W-:Y:S02]  /*7320*/  LOP3.LUT R188, R188, 0xff0000, RZ, 0xc0, !PT ;  /* 0x00ff0000bcbc7812 */ /* 0x000fe400078ec0ff */
[----:B------:R-:W-:Y:S02]  /*7330*/  LOP3.LUT R184, R181, 0xffff, RZ, 0xc0, !PT ;  /* 0x0000ffffb5b87812 */ /* 0x000fe400078ec0ff */
[----:B------:R-:W-:Y:S02]  /*7340*/  LOP3.LUT R198, R198, 0xffff, RZ, 0xc0, !PT ;  /* 0x0000ffffc6c67812 */ /* 0x000fe400078ec0ff */
[----:B------:R-:W-:Y:S02]  /*7350*/  LOP3.LUT R180, R180, 0xffff, RZ, 0xc0, !PT ;  /* 0x0000ffffb4b47812 */ /* 0x000fe400078ec0ff */
[----:B------:R-:W-:Y:S02]  /*7360*/  LOP3.LUT R191, R191, 0xffff, RZ, 0xc0, !PT ;  /* 0x0000ffffbfbf7812 */ /* 0x000fe400078ec0ff */
[----:B------:R-:W-:-:S02]  /*7370*/  LOP3.LUT R185, R188, 0xffff, R185, 0xf8, !PT ;  /* 0x0000ffffbcb97812 */ /* 0x000fc400078ef8b9 */
[----:B------:R-:W-:Y:S02]  /*7380*/  SHF.L.U32 R184, R184, 0x18, RZ ;  /* 0x00000018b8b87819 */ /* 0x000fe400000006ff */
[----:B------:R-:W-:Y:S02]  /*7390*/  SHF.L.U32 R187, R198, 0x18, RZ ;  /* 0x00000018c6bb7819 */ /* 0x000fe400000006ff */
[----:B------:R-:W-:Y:S02]  /*73a0*/  SHF.L.U32 R181, R180, 0x18, RZ ;  /* 0x00000018b4b57819 */ /* 0x000fe400000006ff */
[----:B------:R-:W-:Y:S02]  /*73b0*/  SHF.L.U32 R191, R191, 0x18, RZ ;  /* 0x00000018bfbf7819 */ /* 0x000fe400000006ff */
[----:B------:R-:W-:Y:S02]  /*73c0*/  LOP3.LUT R217, R185, R184, RZ, 0xfc, !PT ;  /* 0x000000b8b9d97212 */ /* 0x000fe400078efcff */
[----:B------:R-:W-:-:S02]  /*73d0*/  IADD3 R211, PT, PT, R183, 0x200, RZ ;  /* 0x00000200b7d37810 */ /* 0x000fc40007ffe0ff */
[----:B------:R-:W-:Y:S02]  /*73e0*/  LOP3.LUT R221, R192, R187, RZ, 0xfc, !PT ;  /* 0x000000bbc0dd7212 */ /* 0x000fe400078efcff */
[C---:B------:R-:W-:Y:S02]  /*73f0*/  IADD3 R185, PT, PT, R183.reuse, 0x280, RZ ;  /* 0x00000280b7b97810 */ /* 0x040fe40007ffe0ff */
[C---:B------:R-:W-:Y:S02]  /*7400*/  IADD3 R187, PT, PT, R183.reuse, 0x300, RZ ;  /* 0x00000300b7bb7810 */ /* 0x040fe40007ffe0ff */
[----:B------:R-:W-:Y:S01]  /*7410*/  LOP3.LUT R215, R182, R181, RZ, 0xfc, !PT ;  /* 0x000000b5b6d77212 */ /* 0x000fe200078efcff */
[C-C-:B0-----:R-:W-:Y:S01]  /*7420*/  IMAD.WIDE.U32 R180, R183.reuse, 0x4, R178.reuse ;  /* 0x00000004b7b47825 */ /* 0x141fe200078e00b2 */
[----:B------:R-:W-:Y:S02]  /*7430*/  LOP3.LUT R219, R186, R191, RZ, 0xfc, !PT ;  /* 0x000000bfbadb7212 */ /* 0x000fe400078efcff */
        /* <DEDUP_REMOVED lines=49> */
.L_x_10683:
[----:B------:R-:W-:Y:S01]  /*7750*/  UIADD3 UR6, UPT, UPT, UR6, UR12, URZ ;  /* 0x0000000c06067290 */ /* 0x000fe2000fffe0ff */
[----:B------:R-:W-:-:S03]  /*7760*/  PLOP3.LUT P3, PT, P3, PT, PT, 0x8, 0x80 ;  /* 0x000000000080781c */ /* 0x000fc60001f6e170 */
[----:B------:R-:W-:-:S09]  /*7770*/  UISETP.GE.AND UP0, UPT, UR6, UR14, UPT ;  /* 0x0000000e0600728c */ /* 0x000fd2000bf06270 */
[----:B------:R-:W-:Y:S05]  /*7780*/  BRA.U !UP0, `(.L_x_10684) ;  /* 0xffffff9108887547 */ /* 0x000fea000b83ffff */
.L_x_10673:
        /* <DEDUP_REMOVED lines=39> */
.L_x_10692:
[----:B------:R-:W-:Y:S02]  /*7a00*/  ISETP.NE.AND P1, PT, R0, RZ, PT ;  /* 0x000000ff0000720c */ /* 0x000fe40003f25270 */
[----:B-1----:R-:W-:-:S11]  /*7a10*/  FMNMX R5, R3, R4, !PT ;  /* 0x0000000403057209 */ /* 0x002fd60007800000 */
[----:B------:R-:W-:Y:S05]  /*7a20*/  @P1 BRA `(.L_x_10686) ;  /* 0x0000000000081947 */ /* 0x000fea0003800000 */
[----:B0-----:R-:W0:Y:S02]  /*7a30*/  LDC.64 R2, c[0x0][0x3f8] ;  /* 0x0000fe00ff027b82 */ /* 0x001e240000000a00 */
[----:B0-----:R1:W-:Y:S02]  /*7a40*/  REDG.E.MAX.S32.STRONG.GPU desc[UR8][R2.64], R5 ;  /* 0x000000050200798e */ /* 0x0013e4000d12e308 */
.L_x_10686:
[----:B------:R-:W-:Y:S05]  /*7a50*/  BSYNC B0 ;  /* 0x0000000000007941 */ /* 0x000fea0003800000 */
.L_x_10685:
        /* <DEDUP_REMOVED lines=11> */
[----:B01----:R-:W-:Y:S02]  /*7b10*/  MOV R2, 0x7b50 ;  /* 0x00007b5000027802 */ /* 0x003fe40000000f00 */
[----:B------:R-:W-:-:S03]  /*7b20*/  MOV R0, UR7 ;  /* 0x0000000700007c02 */ /* 0x000fc60008000f00 */
[----:B------:R0:W-:Y:S04]  /*7b30*/  STL [R1+0x4], R2 ;  /* 0x0000040201007387 */ /* 0x0001e80000100800 */
[----:B0-----:R-:W-:Y:S05]  /*7b40*/  CALL.REL.NOINC `($__internal_178_$__cuda_sm20_rcp_rn_f32_slowpath) ;  /* 0x00000000005c7944 */ /* 0x001fea0003c00000 */
[----:B------:R-:W-:Y:S05]  /*7b50*/  BRA `(.L_x_10689) ;  /* 0x0000000000147947 */ /* 0x000fea0003800000 */
.L_x_10688:
[----:B------:R-:W2:Y:S01]  /*7b60*/  MUFU.RCP R0, UR7 ;  /* 0x0000000700007d08 */ /* 0x000ea20008001000 */
[----:B01----:R-:W-:-:S05]  /*7b70*/  MOV R3, UR7 ;  /* 0x0000000700037c02 */ /* 0x003fca0008000f00 */
[----:B--2---:R-:W-:-:S04]  /*7b80*/  FFMA R2, R0, R3, -1 ;  /* 0xbf80000000027423 */ /* 0x004fc80000000003 */
[----:B------:R-:W-:-:S04]  /*7b90*/  FADD.FTZ R3, -R2, -RZ ;  /* 0x800000ff02037221 */ /* 0x000fc80000010100 */
[----:B------:R-:W-:-:S07]  /*7ba0*/  FFMA R0, R0, R3, R0 ;  /* 0x0000000300007223 */ /* 0x000fce0000000000 */
.L_x_10689:
[----:B------:R-:W0:Y:S02]  /*7bb0*/  LDC.64 R2, c[0x0][0x3f0] ;  /* 0x0000fc00ff027b82 */ /* 0x000e240000000a00 */
[----:B0-----:R-:W-:Y:S01]  /*7bc0*/  STG.E desc[UR8][R2.64], R0 ;  /* 0x0000000002007986 */ /* 0x001fe2000c101908 */
[----:B------:R-:W-:Y:S05]  /*7bd0*/  EXIT ;  /* 0x000000000000794d */ /* 0x000fea0003800000 */
.L_x_10687:
[----:B------:R-:W-:Y:S02]  /*7be0*/  MOV R6, 0x2 ;  /* 0x0000000200067802 */ /* 0x000fe40000000f00 */
[----:B------:R-:W-:Y:S02]  /*7bf0*/  MOV R7, 0x1f ;  /* 0x0000001f00077802 */ /* 0x000fe40000000f00 */
[----:B------:R-:W-:-:S07]  /*7c00*/  MOV R5, 0xffffffff ;  /* 0xffffffff00057802 */ /* 0x000fce0000000f00 */
[----:B01----:R-:W-:Y:S05]  /*7c10*/  WARPSYNC.COLLECTIVE R5, `(.L_x_10690) ;  /* 0x0000000005087348 */ /* 0x003fea0003c00000 */
[----:B-1----:R1:W2:Y:S02]  /*7c20*/  SHFL.DOWN P1, R4, R2, R6, R7 ;  /* 0x0800000602047389 */ /* 0x0022a40000020007 */
[----:B012---:R-:W-:Y:S05]  /*7c30*/  ENDCOLLECTIVE ;  /* 0x000000000000791b */ /* 0x007fea0003800000 */
.L_x_10690:
[----:B------:R-:W-:Y:S02]  /*7c40*/  MOV R6, 0x1 ;  /* 0x0000000100067802 */ /* 0x000fe40000000f00 */
[----:B------:R-:W-:-:S04]  /*7c50*/  MOV R3, R4 ;  /* 0x0000000400037202 */ /* 0x000fc80000000f00 */
[----:B------:R-:W-:-:S04]  /*7c60*/  FMNMX R3, R3, R2, !PT ;  /* 0x0000000203037209 */ /* 0x000fc80007800000 */
[----:B------:R-:W-:-:S07]  /*7c70*/  MOV R2, R3 ;  /* 0x0000000300027202 */ /* 0x000fce0000000f00 */
[----:B------:R-:W-:Y:S05]  /*7c80*/  WARPSYNC.COLLECTIVE R5, `(.L_x_10691) ;  /* 0x0000000005087348 */ /* 0x000fea0003c00000 */
[----:B------:R0:W1:Y:S02]  /*7c90*/  SHFL.DOWN P1, R4, R2, R6, R7 ;  /* 0x0800000602047389 */ /* 0x0000640000020007 */
[----:B01----:R-:W-:Y:S05]  /*7ca0*/  ENDCOLLECTIVE ;  /* 0x000000000000791b */ /* 0x003fea0003800000 */
.L_x_10691:
[----:B------:R-:W-:Y:S05]  /*7cb0*/  BRA `(.L_x_10692) ;  /* 0xfffffffc00507947 */ /* 0x000fea000383ffff */
        .weak           $__internal_178_$__cuda_sm20_rcp_rn_f32_slowpath
        .type           $__internal_178_$__cuda_sm20_rcp_rn_f32_slowpath,@function
        .size           $__internal_178_$__cuda_sm20_rcp_rn_f32_slowpath,(.L_x_13046 - $__internal_178_$__cuda_sm20_rcp_rn_f32_slowpath)
$__internal_178_$__cuda_sm20_rcp_rn_f32_slowpath:
        /* <DEDUP_REMOVED lines=15> */
.L_x_10694:
        /* <DEDUP_REMOVED lines=36> */
.L_x_10696:
[----:B------:R-:W0:Y:S02]  /*7ff0*/  MUFU.RCP R0, R0 ;  /* 0x0000000000007308 */ /* 0x000e240000001000 */
.L_x_10695:
[----:B------:R-:W-:Y:S05]  /*8000*/  BSYNC B1 ;  /* 0x0000000000017941 */ /* 0x000fea0003800000 */
.L_x_10693:
[----:B------:R-:W0:Y:S01]  /*8010*/  LDL.LU R248, [R1+0x4] ;  /* 0x0000040001f87983 */ /* 0x000e220000300800 */
[----:B------:R-:W-:-:S04]  /*8020*/  MOV R249, 0x0 ;  /* 0x0000000000f97802 */ /* 0x000fc80000000f00 */
[----:B0----5:R-:W-:Y:S05]  /*8030*/  RET.REL.NODEC R248 `(_ZN18transformer_engine13normalization19ln_fwd_tuned_kernelINS0_13Kernel_traitsIff13__nv_fp8_e4m3fjLj10240ELj1ELj1ELj4ELj16ENS0_18Kernel_traits_baseILj10240EffS3_fjLj128EEEEEEEvNS0_19ForwardKernelParamsE) ;  /* 0xffffff7cf8f07950 */ /* 0x021fea0003c3ffff */
.L_x_10697:
        /* <DEDUP_REMOVED lines=12> */
.L_x_13046:


//--------------------- .text._ZN18transformer_engine13normalization19ln_fwd_tuned_kernelINS0_13Kernel_traitsIff13__nv_fp8_e4m3fjLj8192ELj1ELj1ELj4ELj16ENS0_18Kernel_traits_baseILj8192EffS3_fjLj128EEEEEEEvNS0_19ForwardKernelParamsE --------------------------
	.section	.text._ZN18transformer_engine13normalization19ln_fwd_tuned_kernelINS0_13Kernel_traitsIff13__nv_fp8_e4m3fjLj8192ELj1ELj1ELj4ELj16ENS0_18Kernel_traits_baseILj8192EffS3_fjLj128EEEEEEEvNS0_19ForwardKernelParamsE,"ax",@progbits
	.align	128
        .global         _ZN18transformer_engine13normalization19ln_fwd_tuned_kernelINS0_13Kernel_traitsIff13__nv_fp8_e4m3fjLj8192ELj1ELj1ELj4ELj16ENS0_18Kernel_traits_baseILj8192EffS3_fjLj128EEEEEEEvNS0_19ForwardKernelParamsE
        .type           _ZN18transformer_engine13normalization19ln_fwd_tuned_kernelINS0_13Kernel_traitsIff13__nv_fp8_e4m3fjLj8192ELj1ELj1ELj4ELj16ENS0_18Kernel_traits_baseILj8192EffS3_fjLj128EEEEEEEvNS0_19ForwardKernelParamsE,@function
        .size           _ZN18transformer_engine13normalization19ln_fwd_tuned_kernelINS0_13Kernel_traitsIff13__nv_fp8_e4m3fjLj8192ELj1ELj1ELj4ELj16ENS0_18Kernel_traits_baseILj8192EffS3_fjLj128EEEEEEEvNS0_19ForwardKernelParamsE,(.L_x_13047 - _ZN18transformer_engine13normalization19ln_fwd_tuned_kernelINS0_13Kernel_traitsIff13__nv_fp8_e4m3fjLj8192ELj1ELj1ELj4ELj16ENS0_18Kernel_traits_baseILj8192EffS3_fjLj128EEEEEEEvNS0_19ForwardKernelParamsE)
        .other          _ZN18transformer_engine13normalization19ln_fwd_tuned_kernelINS0_13Kernel_traitsIff13__nv_fp8_e4m3fjLj8192ELj1ELj1ELj4ELj16ENS0_18Kernel_traits_baseILj8192EffS3_fjLj128EEEEEEEvNS0_19ForwardKernelParamsE,@"STO_CUDA_ENTRY STV_DEFAULT"
_ZN18transformer_engine13normalization19ln_fwd_tuned_kernelINS0_13Kernel_traitsIff13__nv_fp8_e4m3fjLj8192ELj1ELj1ELj4ELj16ENS0_18Kernel_traits_baseILj8192EffS3_fjLj128EEEEEEEvNS0_19ForwardKernelParamsE:
.text._ZN18transformer_engine13normalization19ln_fwd_tuned_kernelINS0_13Kernel_traitsIff13__nv_fp8_e4m3fjLj8192ELj1ELj1ELj4ELj16ENS0_18Kernel_traits_baseILj8192EffS3_fjLj128EEEEEEEvNS0_19ForwardKernelParamsE:
        /* <DEDUP_REMOVED lines=128> */
.L_x_10709:
        /* <DEDUP_REMOVED lines=234> */
[----:B------:R-:W-:Y:S01]  /*16a0*/  HFMA2 R203, -RZ, RZ, 0, 0 ;  /* 0x00000000ffcb7431 */ /* 0x000fe200000001ff */
[----:B------:R-:W0:Y:S03]  /*16b0*/  S2R R202, SR_TID.X ;  /* 0x0000000000ca7919 */ /* 0x000e260000002100 */
[----:B------:R-:W1:Y:S02]  /*16c0*/  SHFL.BFLY PT, R205, R204, 0x8, 0x1f ;  /* 0x0d001f00cccd7f89 */ /* 0x000e6400000e0000 */
[----:B-1----:R-:W-:Y:S01]  /*16d0*/  FADD R205, R204, R205 ;  /* 0x000000cdcccd7221 */ /* 0x002fe20000000000 */
[----:B0-----:R-:W-:-:S04]  /*16e0*/  LOP3.LUT R207, R202, 0x1f, RZ, 0xc0, !PT ;  /* 0x0000001fcacf7812 */ /* 0x001fc800078ec0ff */
[----:B------:R-:W0:Y:S01]  /*16f0*/  SHFL.BFLY PT, R206, R205, 0x10, 0x1f ;  /* 0x0e001f00cdce7f89 */ /* 0x000e2200000e0000 */
[----:B------:R-:W-:Y:S01]  /*1700*/  ISETP.GT.U32.AND P1, PT, R207, 0x3, PT ;  /* 0x00000003cf00780c */ /* 0x000fe20003f24070 */
        /* <DEDUP_REMOVED lines=17> */
.L_x_10700:
[----:B------:R-:W-:Y:S05]  /*1820*/  BSYNC.RECONVERGENT B0 ;  /* 0x0000000000007941 */ /* 0x000fea0003800200 */
.L_x_10699:
        /* <DEDUP_REMOVED lines=11> */
[----:B-----5:R-:W-:Y:S05]  /*18e0*/  CALL.REL.NOINC `($__internal_179_$__cuda_sm20_rcp_rn_f32_slowpath) ;  /* 0x0000004800047944 */ /* 0x020fea0003c00000 */
[----:B------:R-:W-:Y:S05]  /*18f0*/  BRA `(.L_x_10703) ;  /* 0x0000000000107947 */ /* 0x000fea0003800000 */
.L_x_10702:
[----:B------:R-:W0:Y:S02]  /*1900*/  MUFU.RCP R201, R200 ;  /* 0x000000c800c97308 */ /* 0x000e240000001000 */
[----:B0-----:R-:W-:-:S04]  /*1910*/  FFMA R0, R200, R201, -1 ;  /* 0xbf800000c8007423 */ /* 0x001fc800000000c9 */
[----:B------:R-:W-:-:S04]  /*1920*/  FADD.FTZ R0, -R0, -RZ ;  /* 0x800000ff00007221 */ /* 0x000fc80000010100 */
[----:B------:R-:W-:-:S07]  /*1930*/  FFMA R0, R201, R0, R201 ;  /* 0x00000000c9007223 */ /* 0x000fce00000000c9 */
.L_x_10703:
[----:B------:R-:W-:Y:S05]  /*1940*/  BSYNC.RECONVERGENT B0 ;  /* 0x0000000000007941 */ /* 0x000fea0003800200 */
.L_x_10701:
        /* <DEDUP_REMOVED lines=20> */
[----:B-----5:R-:W-:Y:S05]  /*1a90*/  CALL.REL.NOINC `($__internal_179_$__cuda_sm20_rcp_rn_f32_slowpath) ;  /* 0x0000004400987944 */ /* 0x020fea0003c00000 */
[----:B------:R-:W-:Y:S05]  /*1aa0*/  BRA `(.L_x_10706) ;  /* 0x0000000000107947 */ /* 0x000fea0003800000 */
.L_x_10705:
[----:B------:R-:W0:Y:S02]  /*1ab0*/  MUFU.RCP R0, R207 ;  /* 0x000000cf00007308 */ /* 0x000e240000001000 */
[----:B0-----:R-:W-:-:S04]  /*1ac0*/  FFMA R2, R207, R0, -1 ;  /* 0xbf800000cf027423 */ /* 0x001fc80000000000 */
[----:B------:R-:W-:-:S04]  /*1ad0*/  FADD.FTZ R205, -R2, -RZ ;  /* 0x800000ff02cd7221 */ /* 0x000fc80000010100 */
[----:B------:R-:W-:-:S07]  /*1ae0*/  FFMA R0, R0, R205, R0 ;  /* 0x000000cd00007223 */ /* 0x000fce0000000000 */
.L_x_10706:
[----:B------:R-:W-:Y:S05]  /*1af0*/  BSYNC.RECONVERGENT B0 ;  /* 0x0000000000007941 */ /* 0x000fea0003800200 */
.L_x_10704:
[----:B------:R-:W-:Y:S01]  /*1b00*/  FADD R2, R203, -R204 ;  /* 0x800000cccb027221 */ /* 0x000fe20000000000 */
[----:B------:R-:W0:Y:S01]  /*1b10*/  LDC R207, c[0x0][0x3d8] ;  /* 0x0000f600ffcf7b82 */ /* 0x000e220000000800 */
[----:B------:R-:W-:Y:S01]  /*1b20*/  ISETP.NE.AND P2, PT, R202, RZ, PT ;  /* 0x000000ffca00720c */ /* 0x000fe20003f45270 */
[----:B------:R-:W-:Y:S01]  /*1b30*/  UISETP.NE.U32.AND UP0, UPT, UR8, URZ, UPT ;  /* 0x000000ff0800728c */ /* 0x000fe2000bf05070 */
[----:B------:R-:W-:-:S03]  /*1b40*/  FMUL R205, R2, R2 ;  /* 0x0000000202cd7220 */ /* 0x000fc60000400000 */
[----:B------:R-:W-:Y:S01]  /*1b50*/  UISETP.NE.AND.EX UP0, UPT, UR9, URZ, UPT, UP0 ;  /* 0x000000ff0900728c */ /* 0x000fe2000bf05300 */
[----:B------:R-:W-:Y:S01]  /*1b60*/  FMUL R2, R200, R205 ;  /* 0x000000cdc8027220 */ /* 0x000fe20000400000 */
[----:B------:R-:W-:-:S03]  /*1b70*/  FADD R205, R206, R213 ;  /* 0x000000d5cecd7221 */ /* 0x000fc60000000000 */
[C---:B------:R-:W-:Y:S01]  /*1b80*/  FMUL R206, R201.reuse, R2 ;  /* 0x00000002c9ce7220 */ /* 0x040fe20000400000 */
[----:B------:R-:W-:Y:S01]  /*1b90*/  FMUL R201, R201, R204 ;  /* 0x000000ccc9c97220 */ /* 0x000fe20000400000 */
[----:B------:R-:W1:Y:S02]  /*1ba0*/  S2R R2, SR_TID.X ;  /* 0x0000000000027919 */ /* 0x000e640000002100 */
[-C--:B------:R-:W-:Y:S01]  /*1bb0*/  FFMA R206, R206, R0.reuse, R205 ;  /* 0x00000000cece7223 */ /* 0x080fe200000000cd */
[----:B------:R-:W-:Y:S02]  /*1bc0*/  FFMA R201, R200, R203, R201 ;  /* 0x000000cbc8c97223 */ /* 0x000fe400000000c9 */
[----:B------:R-:W2:Y:S02]  /*1bd0*/  @!P2 LDC.64 R202, c[0x0][0x398] ;  /* 0x0000e600ffcaab82 */ /* 0x000ea40000000a00 */
[----:B------:R-:W-:Y:S01]  /*1be0*/  FMUL R0, R201, R0 ;  /* 0x00000000c9007220 */ /* 0x000fe20000400000 */
[----:B------:R-:W0:Y:S05]  /*1bf0*/  SHFL.IDX PT, R206, R206, RZ, 0x1f ;  /* 0x00001fffcece7589 */ /* 0x000e2a00000e0000 */
[----:B------:R-:W3:Y:S01]  /*1c00*/  SHFL.IDX PT, R0, R0, RZ, 0x1f ;  /* 0x00001fff00007589 */ /* 0x000ee200000e0000 */
[----:B--2---:R-:W-:-:S04]  /*1c10*/  @!P2 IMAD.WIDE R202, R196, 0x4, R202 ;  /* 0x00000004c4caa825 */ /* 0x004fc800078e02ca */
[----:B0-----:R-:W-:Y:S01]  /*1c20*/  FFMA R207, R206, 0.0001220703125, R207 ;  /* 0x39000000cecf7823 */ /* 0x001fe200000000cf */
        /* <DEDUP_REMOVED lines=10> */
[--C-:B------:R-:W-:Y:S01]  /*1cd0*/  FADD R235, R159, -R0.reuse ;  /* 0x800000009feb7221 */ /* 0x100fe20000000000 */
[--C-:B------:R-:W-:Y:S01]  /*1ce0*/  FADD R159, R148, -R0.reuse ;  /* 0x80000000949f7221 */ /* 0x100fe20000000000 */
[--C-:B------:R-:W-:Y:S01]  /*1cf0*/  FADD R201, R192, -R0.reuse ;  /* 0x80000000c0c97221 */ /* 0x100fe20000000000 */
[----:B------:R-:W1:Y:S01]  /*1d00*/  LDC.U8 R148, c[0x0][0x404] ;  /* 0x00010100ff947b82 */ /* 0x000e620000000000 */
[--C-:B0-----:R-:W-:Y:S01]  /*1d10*/  FADD R203, R194, -R0.reuse ;  /* 0x80000000c2cb7221 */ /* 0x101fe20000000000 */
[--C-:B------:R-:W-:Y:S01]  /*1d20*/  FADD R209, R180, -R0.reuse ;  /* 0x80000000b4d17221 */ /* 0x100fe20000000000 */
[----:B------:R-:W-:Y:S01]  /*1d30*/  FMUL R201, R200, R201 ;  /* 0x000000c9c8c97220 */ /* 0x000fe20000400000 */
[--C-:B------:R-:W-:Y:S01]  /*1d40*/  FADD R213, R176, -R0.reuse ;  /* 0x80000000b0d57221 */ /* 0x100fe20000000000 */
[--C-:B------:R-:W-:Y:S01]  /*1d50*/  FADD R149, R149, -R0.reuse ;  /* 0x8000000095957221 */ /* 0x100fe20000000000 */
[----:B------:R-:W-:Y:S01]  /*1d60*/  FADD R193, R193, -R0 ;  /* 0x80000000c1c17221 */ /* 0x000fe20000000000 */
[----:B-----5:R-:W-:Y:S01]  /*1d70*/  FFMA R194, R4, R201, R68 ;  /* 0x000000c904c27223 */ /* 0x020fe20000000044 */
[--C-:B------:R-:W-:Y:S01]  /*1d80*/  FADD R181, R181, -R0.reuse ;  /* 0x80000000b5b57221 */ /* 0x100fe20000000000 */
[C---:B------:R-:W-:Y:S01]  /*1d90*/  FMUL R209, R200.reuse, R209 ;  /* 0x000000d1c8d17220 */ /* 0x040fe20000400000 */
[--C-:B------:R-:W-:Y:S01]  /*1da0*/  FADD R177, R177, -R0.reuse ;  /* 0x80000000b1b17221 */ /* 0x100fe20000000000 */
[C---:B------:R-:W-:Y:S01]  /*1db0*/  FMUL R213, R200.reuse, R213 ;  /* 0x000000d5c8d57220 */ /* 0x040fe20000400000 */
[----:B------:R-:W-:Y:S01]  /*1dc0*/  FMUL R180, R200, R149 ;  /* 0x00000095c8b47220 */ /* 0x000fe20000400000 */
        /* <DEDUP_REMOVED lines=8> */
[----:B------:R-:W-:Y:S01]  /*1e50*/  FFMA R202, R16, R213, R80 ;  /* 0x000000d510ca7223 */ /* 0x000fe20000000050 */
[--C-:B------:R-:W-:Y:S01]  /*1e60*/  FADD R173, R173, -R0.reuse ;  /* 0x80000000adad7221 */ /* 0x100fe20000000000 */
[--C-:B------:R-:W-:Y:S01]  /*1e70*/  FADD R251, R139, -R0.reuse ;  /* 0x800000008bfb7221 */ /* 0x100fe20000000000 */
[----:B-1----:R-:W-:Y:S01]  /*1e80*/  ISETP.NE.AND P0, PT, R148, RZ, PT ;  /* 0x000000ff9400720c */ /* 0x002fe20003f05270 */
[--C-:B------:R-:W-:Y:S01]  /*1e90*/  FADD R145, R145, -R0.reuse ;  /* 0x8000000091917221 */ /* 0x100fe20000000000 */
[--C-:B------:R-:W-:Y:S01]  /*1ea0*/  FADD R139, R140, -R0.reuse ;  /* 0x800000008c8b7221 */ /* 0x100fe20000000000 */
[----:B------:R-:W-:Y:S01]  /*1eb0*/  FFMA R160, R5, R160, R69 ;  /* 0x000000a005a07223 */ /* 0x000fe20000000045 */
[----:B------:R-:W-:Y:S01]  /*1ec0*/  FFMA R146, R13, R146, R77 ;  /* 0x000000920d927223 */ /* 0x000fe2000000004d */
[--C-:B------:R-:W-:Y:S01]  /*1ed0*/  FADD R219, R174, -R0.reuse ;  /* 0x80000000aedb7221 */ /* 0x100fe20000000000 */
[--C-:B------:R-:W-:Y:S01]  /*1ee0*/  FADD R247, R147, -R0.reuse ;  /* 0x8000000093f77221 */ /* 0x100fe20000000000 */
[--C-:B------:R-:W-:Y:S01]  /*1ef0*/  FADD R141, R141, -R0.reuse ;  /* 0x800000008d8d7221 */ /* 0x100fe20000000000 */
[----:B------:R-:W-:Y:S01]  /*1f00*/  FMUL R140, R200, R189 ;  /* 0x000000bdc88c7220 */ /* 0x000fe20000400000 */
[----:B------:R-:W-:Y:S01]  /*1f10*/  FFMA R164, R17, R164, R81 ;  /* 0x000000a411a47223 */ /* 0x000fe20000000051 */
[--C-:B------:R-:W-:Y:S01]  /*1f20*/  FADD R205, R188, -R0.reuse ;  /* 0x80000000bccd7221 */ /* 0x100fe20000000000 */
[--C-:B------:R-:W-:Y:S01]  /*1f30*/  FADD R147, R136, -R0.reuse ;  /* 0x8000000088937221 */ /* 0x100fe20000000000 */
[--C-:B------:R-:W-:Y:S01]  /*1f40*/  FADD R142, R142, -R0.reuse ;  /* 0x800000008e8e7221 */ /* 0x100fe20000000000 */
[-C--:B------:R-:W-:Y:S01]  /*1f50*/  @P0 FMUL R194, R194, R3.reuse ;  /* 0x00000003c2c20220 */ /* 0x080fe20000400000 */
[----:B------:R-:W-:Y:S01]  /*1f60*/  @P0 FMUL R202, R202, R3 ;  /* 0x00000003caca0220 */ /* 0x000fe20000400000 */
[--C-:B------:R-:W-:Y:S01]  /*1f70*/  FADD R132, R132, -R0.reuse ;  /* 0x8000000084847221 */ /* 0x100fe20000000000 */
[----:B------:R-:W-:Y:S01]  /*1f80*/  FMUL R174, R200, R173 ;  /* 0x000000adc8ae7220 */ /* 0x000fe20000400000 */
[--C-:B------:R-:W-:Y:S01]  /*1f90*/  FADD R217, R172, -R0.reuse ;  /* 0x80000000acd97221 */ /* 0x100fe20000000000 */
[----:B------:R-:W-:Y:S01]  /*1fa0*/  F2FP.SATFINITE.E4M3.F32.PACK_AB_MERGE_C R194, RZ, R194, RZ ;  /* 0x000000c2ffc2723e */ /* 0x000fe200048070ff */
[--C-:B------:R-:W-:Y:S01]  /*1fb0*/  FADD R143, R143, -R0.reuse ;  /* 0x800000008f8f7221 */ /* 0x100fe20000000000 */
[--C-:B------:R-:W-:Y:S01]  /*1fc0*/  FADD R133, R133, -R0.reuse ;  /* 0x8000000085857221 */ /* 0x100fe20000000000 */
[----:B------:R-:W-:Y:S01]  /*1fd0*/  FADD R136, R135, -R0 ;  /* 0x8000000087887221 */ /* 0x000fe20000000000 */
[----:B------:R-:W-:Y:S01]  /*1fe0*/  LOP3.LUT R149, R194, 0xff, RZ, 0xc0, !PT ;  /* 0x000000ffc2957812 */ /* 0x000fe200078ec0ff */
[----:B------:R-:W-:Y:S01]  /*1ff0*/  FFMA R194, R12, R209, R76 ;  /* 0x000000d10cc27223 */ /* 0x000fe2000000004c */
[--C-:B------:R-:W-:Y:S01]  /*2000*/  FADD R207, R190, -R0.reuse ;  /* 0x80000000becf7221 */ /* 0x100fe20000000000 */
[--C-:B------:R-:W-:Y:S01]  /*2010*/  FADD R153, R153, -R0.reuse ;  /* 0x8000000099997221 */ /* 0x100fe20000000000 */
[--C-:B------:R-:W-:Y:S01]  /*2020*/  FADD R134, R134, -R0.reuse ;  /* 0x8000000086867221 */ /* 0x100fe20000000000 */
[----:B------:R-:W-:Y:S01]  /*2030*/  @P0 FMUL R194, R194, R3 ;  /* 0x00000003c2c20220 */ /* 0x000fe20000400000 */
[--C-:B------:R-:W-:Y:S01]  /*2040*/  FADD R135, R184, -R0.reuse ;  /* 0x80000000b8877221 */ /* 0x100fe20000000000 */
[----:B------:R-:W-:Y:S01]  /*2050*/  FMUL R188, R200, R145 ;  /* 0x00000091c8bc7220 */ /* 0x000fe20000400000 */
[-C--:B------:R-:W-:Y:S01]  /*2060*/  @P0 FMUL R160, R160, R3.reuse ;  /* 0x00000003a0a00220 */ /* 0x080fe20000400000 */
[----:B------:R-:W-:Y:S01]  /*2070*/  @P0 FMUL R146, R146, R3 ;  /* 0x0000000392920220 */ /* 0x000fe20000400000 */
[--C-:B------:R-:W-:Y:S01]  /*2080*/  FADD R157, R157, -R0.reuse ;  /* 0x800000009d9d7221 */ /* 0x100fe20000000000 */
[--C-:B------:R-:W-:Y:S01]  /*2090*/  FADD R186, R186, -R0.reuse ;  /* 0x80000000baba7221 */ /* 0x100fe20000000000 */
[C---:B------:R-:W-:Y:S01]  /*20a0*/  FMUL R145, R200.reuse, R139 ;  /* 0x0000008bc8917220 */ /* 0x040fe20000400000 */
[----:B------:R-:W-:Y:S01]  /*20b0*/  FMUL R190, R200, R141 ;  /* 0x0000008dc8be7220 */ /* 0x000fe20000400000 */
[----:B------:R-:W-:Y:S01]  /*20c0*/  FFMA R140, R9, R140, R73 ;  /* 0x0000008c098c7223 */ /* 0x000fe20000000049 */
[----:B------:R-:W-:Y:S01]  /*20d0*/  @P0 FMUL R164, R164, R3 ;  /* 0x00000003a4a40220 */ /* 0x000fe20000400000 */
[----:B------:R-:W-:Y:S01]  /*20e0*/  F2FP.SATFINITE.E4M3.F32.PACK_AB_MERGE_C R194, RZ, R194, RZ ;  /* 0x000000c2ffc2723e */ /* 0x000fe200048070ff */
[C---:B------:R-:W-:Y:S01]  /*20f0*/  FMUL R205, R200.reuse, R205 ;  /* 0x000000cdc8cd7220 */ /* 0x040fe20000400000 */
[C---:B------:R-:W-:Y:S01]  /*2100*/  FMUL R139, R200.reuse, R142 ;  /* 0x0000008ec88b7220 */ /* 0x040fe20000400000 */
[----:B------:R-:W-:Y:S01]  /*2110*/  FMUL R141, R200, R132 ;  /* 0x00000084c88d7220 */ /* 0x000fe20000400000 */
[----:B------:R-:W-:Y:S01]  /*2120*/  FFMA R174, R21, R174, R85 ;  /* 0x000000ae15ae7223 */ /* 0x000fe20000000055 */
[----:B------:R-:W-:Y:S01]  /*2130*/  F2FP.SATFINITE.E4M3.F32.PACK_AB_MERGE_C R202, RZ, R202, RZ ;  /* 0x000000caffca723e */ /* 0x000fe200048070ff */
[--C-:B------:R-:W-:Y:S01]  /*2140*/  FADD R221, R168, -R0.reuse ;  /* 0x80000000a8dd7221 */ /* 0x100fe20000000000 */
[C---:B------:R-:W-:Y:S01]  /*2150*/  FMUL R217, R200.reuse, R217 ;  /* 0x000000d9c8d97220 */ /* 0x040fe20000400000 */
[C---:B------:R-:W-:Y:S01]  /*2160*/  FMUL R142, R200.reuse, R143 ;  /* 0x0000008fc88e7220 */ /* 0x040fe20000400000 */
[----:B------:R-:W-:Y:S01]  /*2170*/  FMUL R132, R200, R133 ;  /* 0x00000085c8847220 */ /* 0x000fe20000400000 */
[----:B------:R-:W-:Y:S01]  /*2180*/  FADD R211, R182, -R0 ;  /* 0x80000000b6d37221 */ /* 0x000fe20000000000 */
[C---:B------:R-:W-:Y:S01]  /*2190*/  FMUL R184, R200.reuse, R153 ;  /* 0x00000099c8b87220 */ /* 0x040fe20000400000 */
[C---:B------:R-:W-:Y:S01]  /*21a0*/  FMUL R133, R200.reuse, R134 ;  /* 0x00000086c8857220 */ /* 0x040fe20000400000 */
[C---:B------:R-:W-:Y:S01]  /*21b0*/  FMUL R143, R200.reuse, R135 ;  /* 0x00000087c88f7220 */ /* 0x040fe20000400000 */
[C---:B------:R-:W-:Y:S01]  /*21c0*/  FMUL R182, R200.reuse, R157 ;  /* 0x0000009dc8b67220 */ /* 0x040fe20000400000 */
[----:B------:R-:W-:Y:S01]  /*21d0*/  F2FP.SATFINITE.E4M3.F32.PACK_AB_MERGE_C R134, RZ, R160, RZ ;  /* 0x000000a0ff86723e */ /* 0x000fe200048070ff */
[----:B------:R-:W-:Y:S01]  /*21e0*/  FMUL R135, R200, R186 ;  /* 0x000000bac8877220 */ /* 0x000fe20000400000 */
[----:B------:R-:W-:Y:S01]  /*21f0*/  @P0 FMUL R140, R140, R3 ;  /* 0x000000038c8c0220 */ /* 0x000fe20000400000 */
[----:B------:R-:W-:Y:S01]  /*2200*/  F2FP.SATFINITE.E4M3.F32.PACK_AB_MERGE_C R146, RZ, R146, RZ ;  /* 0x00000092ff92723e */ /* 0x000fe200048070ff */
[----:B------:R-:W-:Y:S01]  /*2210*/  FFMA R186, R8, R205, R72 ;  /* 0x000000cd08ba7223 */ /* 0x000fe20000000048 */
[----:B------:R-:W-:Y:S01]  /*2220*/  LOP3.LUT R153, R194, 0xff, RZ, 0xc0, !PT ;  /* 0x000000ffc2997812 */ /* 0x000fe200078ec0ff */
[----:B------:R-:W-:Y:S01]  /*2230*/  @P0 FMUL R174, R174, R3 ;  /* 0x00000003aeae0220 */ /* 0x000fe20000400000 */
[----:B------:R-:W-:Y:S01]  /*2240*/  F2FP.SATFINITE.E4M3.F32.PACK_AB_MERGE_C R164, RZ, R164, RZ ;  /* 0x000000a4ffa4723e */ /* 0x000fe200048070ff */
[----:B------:R-:W-:Y:S01]  /*2250*/  FADD R169, R169, -R0 ;  /* 0x80000000a9a97221 */ /* 0x000fe20000000000 */
[----:B------:R-:W-:Y:S01]  /*2260*/  LOP3.LUT R157, R202, 0xff, RZ, 0xc0, !PT ;  /* 0x000000ffca9d7812 */ /* 0x000fe200078ec0ff */
[----:B------:R-:W-:Y:S01]  /*2270*/  FMUL R221, R200, R221 ;  /* 0x000000ddc8dd7220 */ /* 0x000fe20000400000 */
[----:B------:R-:W-:Y:S01]  /*2280*/  FFMA R204, R20, R217, R84 ;  /* 0x000000d914cc7223 */ /* 0x000fe20000000054 */
[----:B------:R-:W-:Y:S01]  /*2290*/  FADD R161, R161, -R0 ;  /* 0x80000000a1a17221 */ /* 0x000fe20000000000 */
[----:B------:R-:W-:Y:S01]  /*22a0*/  FMUL R225, R200, R225 ;  /* 0x000000e1c8e17220 */ /* 0x000fe20000400000 */
[----:B------:R-:W-:Y:S01]  /*22b0*/  LEA R134, R134, R149, 0x8 ;  /* 0x0000009586867211 */ /* 0x000fe200078e40ff */
[----:B------:R-:W-:Y:S01]  /*22c0*/  @P0 FMUL R186, R186, R3 ;  /* 0x00000003baba0220 */ /* 0x000fe20000400000 */
[----:B------:R-:W-:Y:S01]  /*22d0*/  LEA R146, R146, R153, 0x8 ;  /* 0x0000009992927211 */ /* 0x000fe200078e40ff */
[----:B------:R-:W-:Y:S01]  /*22e0*/  FMUL R172, R200, R169 ;  /* 0x000000a9c8ac7220 */ /* 0x000fe20000400000 */
[----:B------:R-:W-:Y:S01]  /*22f0*/  F2FP.SATFINITE.E4M3.F32.PACK_AB_MERGE_C R149, RZ, R140, RZ ;  /* 0x0000008cff95723e */ /* 0x000fe200048070ff */
[----:B------:R-:W-:Y:S01]  /*2300*/  @P0 FMUL R204, R204, R3 ;  /* 0x00000003cccc0220 */ /* 0x000fe20000400000 */
[----:B------:R-:W-:Y:S01]  /*2310*/  LEA R153, R164, R157, 0x8 ;  /* 0x0000009da4997211 */ /* 0x000fe200078e40ff */
[----:B------:R-:W-:Y:S01]  /*2320*/  FFMA R164, R24, R221, R88 ;  /* 0x000000dd18a47223 */ /* 0x000fe20000000058 */
[----:B------:R-:W-:Y:S01]  /*2330*/  F2FP.SATFINITE.E4M3.F32.PACK_AB_MERGE_C R140, RZ, R174, RZ ;  /* 0x000000aeff8c723e */ /* 0x000fe200048070ff */
[----:B------:R-:W-:Y:S01]  /*2340*/  FMUL R176, R200, R161 ;  /* 0x000000a1c8b07220 */ /* 0x000fe20000400000 */
[----:B------:R-:W-:Y:S01]  /*2350*/  FFMA R174, R28, R225, R92 ;  /* 0x000000e11cae7223 */ /* 0x000fe2000000005c */
[----:B------:R-:W-:Y:S01]  /*2360*/  F2FP.SATFINITE.E4M3.F32.PACK_AB_MERGE_C R186, RZ, R186, RZ ;  /* 0x000000baffba723e */ /* 0x000fe200048070ff */
[----:B------:R-:W-:Y:S01]  /*2370*/  FFMA R172, R25, R172, R89 ;  /* 0x000000ac19ac7223 */ /* 0x000fe20000000059 */
[-C--:B------:R-:W-:Y:S01]  /*2380*/  @P0 FMUL R164, R164, R3.reuse ;  /* 0x00000003a4a40220 */ /* 0x080fe20000400000 */
[----:B------:R-:W-:Y:S01]  /*2390*/  F2FP.SATFINITE.E4M3.F32.PACK_AB_MERGE_C R204, RZ, R204, RZ ;  /* 0x000000ccffcc723e */ /* 0x000fe200048070ff */
[----:B------:R-:W-:Y:S01]  /*23a0*/  FFMA R176, R29, R176, R93 ;  /* 0x000000b01db07223 */ /* 0x000fe2000000005d */
[-C--:B------:R-:W-:Y:S01]  /*23b0*/  @P0 FMUL R174, R174, R3.reuse ;  /* 0x00000003aeae0220 */ /* 0x080fe20000400000 */
[----:B------:R-:W-:Y:S01]  /*23c0*/  LOP3.LUT R186, R186, 0xff, RZ, 0xc0, !PT ;  /* 0x000000ffbaba7812 */ /* 0x000fe200078ec0ff */
[----:B------:R-:W-:Y:S01]  /*23d0*/  @P0 FMUL R172, R172, R3 ;  /* 0x00000003acac0220 */ /* 0x000fe20000400000 */
[--C-:B------:R-:W-:Y:S01]  /*23e0*/  FADD R165, R165, -R0.reuse ;  /* 0x80000000a5a57221 */ /* 0x100fe20000000000 */
[----:B------:R-:W-:Y:S01]  /*23f0*/  FMUL R163, R200, R163 ;  /* 0x000000a3c8a37220 */ /* 0x000fe20000400000 */
[----:B------:R-:W-:Y:S01]  /*2400*/  LOP3.LUT R161, R204, 0xff, RZ, 0xc0, !PT ;  /* 0x000000ffcca17812 */ /* 0x000fe200078ec0ff */
[----:B------:R-:W-:Y:S01]  /*2410*/  @P0 FMUL R176, R176, R3 ;  /* 0x00000003b0b00220 */ /* 0x000fe20000400000 */
[----:B------:R-:W-:Y:S01]  /*2420*/  F2FP.SATFINITE.E4M3.F32.PACK_AB_MERGE_C R164, RZ, R164, RZ ;  /* 0x000000a4ffa4723e */ /* 0x000fe200048070ff */
[--C-:B------:R-:W-:Y:S01]  /*2430*/  FADD R243, R155, -R0.reuse ;  /* 0x800000009bf37221 */ /* 0x100fe20000000000 */
[----:B------:R-:W-:Y:S01]  /*2440*/  F2FP.SATFINITE.E4M3.F32.PACK_AB_MERGE_C R174, RZ, R174, RZ ;  /* 0x000000aeffae723e */ /* 0x000fe200048070ff */
[--C-:B------:R-:W-:Y:S01]  /*2450*/  FADD R155, R144, -R0.reuse ;  /* 0x80000000909b7221 */ /* 0x100fe20000000000 */
[----:B------:R-:W-:Y:S01]  /*2460*/  FADD R215, R178, -R0 ;  /* 0x80000000b2d77221 */ /* 0x000fe20000000000 */
[----:B------:R-:W-:Y:S01]  /*2470*/  LEA R149, R149, R186, 0x8 ;  /* 0x000000ba95957211 */ /* 0x000fe200078e40ff */
[----:B------:R-:W-:Y:S01]  /*2480*/  FMUL R178, R200, R165 ;  /* 0x000000a5c8b27220 */ /* 0x000fe20000400000 */
[----:B------:R-:W-:Y:S01]  /*2490*/  LEA R140, R140, R161, 0x8 ;  /* 0x000000a18c8c7211 */ /* 0x000fe200078e40ff */
[----:B------:R-:W-:Y:S01]  /*24a0*/  FFMA R186, R32, R163, R96 ;  /* 0x000000a320ba7223 */ /* 0x000fe20000000060 */
[----:B------:R-:W-:Y:S01]  /*24b0*/  F2FP.SATFINITE.E4M3.F32.PACK_AB_MERGE_C R172, RZ, R172, RZ ;  /* 0x000000acffac723e */ /* 0x000fe200048070ff */
[----:B------:R-:W-:Y:S01]  /*24c0*/  FMUL R155, R200, R155 ;  /* 0x0000009bc89b7220 */ /* 0x000fe20000400000 */
[----:B------:R-:W-:Y:S01]  /*24d0*/  LOP3.LUT R157, R164, 0xff, RZ, 0xc0, !PT ;  /* 0x000000ffa49d7812 */ /* 0x000fe200078ec0ff */
[----:B------:R-:W-:Y:S01]  /*24e0*/  FFMA R178, R33, R178, R97 ;  /* 0x000000b221b27223 */ /* 0x000fe20000000061 */
[----:B------:R-:W-:Y:S01]  /*24f0*/  F2FP.SATFINITE.E4M3.F32.PACK_AB_MERGE_C R176, RZ, R176, RZ ;  /* 0x000000b0ffb0723e */ /* 0x000fe200048070ff */
[-C--:B------:R-:W-:Y:S01]  /*2500*/  @P0 FMUL R186, R186, R3.reuse ;  /* 0x00000003baba0220 */ /* 0x080fe20000400000 */
[----:B------:R-:W-:Y:S01]  /*2510*/  LOP3.LUT R161, R174, 0xff, RZ, 0xc0, !PT ;  /* 0x000000ffaea17812 */ /* 0x000fe200078ec0ff */
[----:B------:R-:W-:Y:S01]  /*2520*/  @P0 FMUL R178, R178, R3 ;  /* 0x00000003b2b20220 */ /* 0x000fe20000400000 */
[----:B------:R-:W-:Y:S01]  /*2530*/  LEA R164, R172, R157, 0x8 ;  /* 0x0000009daca47211 */ /* 0x000fe200078e40ff */
[----:B------:R-:W-:Y:S01]  /*2540*/  FADD R241, R151, -R0 ;  /* 0x8000000097f17221 */ /* 0x000fe20000000000 */
[----:B------:R-:W-:Y:S01]  /*2550*/  LEA R157, R176, R161, 0x8 ;  /* 0x000000a1b09d7211 */ /* 0x000fe200078e40ff */
[----:B------:R-:W-:Y:S01]  /*2560*/  FFMA R176, R48, R155, R112 ;  /* 0x0000009b30b07223 */ /* 0x000fe20000000070 */
[----:B------:R-:W-:Y:S01]  /*2570*/  F2FP.SATFINITE.E4M3.F32.PACK_AB_MERGE_C R186, RZ, R186, RZ ;  /* 0x000000baffba723e */ /* 0x000fe200048070ff */
[--C-:B------:R-:W-:Y:S01]  /*2580*/  FADD R151, R152, -R0.reuse ;  /* 0x8000000098977221 */ /* 0x100fe20000000000 */
[----:B------:R-:W-:Y:S01]  /*2590*/  FFMA R188, R49, R188, R113 ;  /* 0x000000bc31bc7223 */ /* 0x000fe20000000071 */
[----:B------:R-:W-:Y:S01]  /*25a0*/  @P0 FMUL R176, R176, R3 ;  /* 0x00000003b0b00220 */ /* 0x000fe20000400000 */
[----:B------:R-:W-:Y:S01]  /*25b0*/  F2FP.SATFINITE.E4M3.F32.PACK_AB_MERGE_C R178, RZ, R178, RZ ;  /* 0x000000b2ffb2723e */ /* 0x000fe200048070ff */
[----:B------:R-:W-:Y:S01]  /*25c0*/  FMUL R151, R200, R151 ;  /* 0x00000097c8977220 */ /* 0x000fe20000400000 */
[----:B------:R-:W-:Y:S01]  /*25d0*/  LOP3.LUT R163, R186, 0xff, RZ, 0xc0, !PT ;  /* 0x000000ffbaa37812 */ /* 0x000fe200078ec0ff */
[----:B------:R-:W-:Y:S01]  /*25e0*/  FMUL R147, R200, R147 ;  /* 0x00000093c8937220 */ /* 0x000fe20000400000 */
[----:B------:R-:W-:Y:S01]  /*25f0*/  @P0 FMUL R188, R188, R3 ;  /* 0x00000003bcbc0220 */ /* 0x000fe20000400000 */
[----:B------:R-:W-:Y:S01]  /*2600*/  F2FP.SATFINITE.E4M3.F32.PACK_AB_MERGE_C R176, RZ, R176, RZ ;  /* 0x000000b0ffb0723e */ /* 0x000fe200048070ff */
[----:B------:R-:W-:Y:S01]  /*2610*/  FADD R137, R137, -R0 ;  /* 0x8000000089897221 */ /* 0x000fe20000000000 */
[----:B------:R-:W-:Y:S01]  /*2620*/  FMUL R159, R200, R159 ;  /* 0x0000009fc89f7220 */ /* 0x000fe20000400000 */
[----:B------:R-:W-:Y:S01]  /*2630*/  LEA R161, R178, R163, 0x8 ;  /* 0x000000a3b2a17211 */ /* 0x000fe200078e40ff */
[----:B------:R-:W-:Y:S01]  /*2640*/  FFMA R174, R44, R151, R108 ;  /* 0x000000972cae7223 */ /* 0x000fe2000000006c */
[----:B------:R-:W-:Y:S01]  /*2650*/  FFMA R178, R52, R147, R116 ;  /* 0x0000009334b27223 */ /* 0x000fe20000000074 */
[----:B------:R-:W-:Y:S01]  /*2660*/  F2FP.SATFINITE.E4M3.F32.PACK_AB_MERGE_C R147, RZ, R188, RZ ;  /* 0x000000bcff93723e */ /* 0x000fe200048070ff */
[----:B------:R-:W-:Y:S01]  /*2670*/  FMUL R192, R200, R137 ;  /* 0x00000089c8c07220 */ /* 0x000fe20000400000 */
[----:B------:R-:W-:Y:S01]  /*2680*/  LOP3.LUT R176, R176, 0xff, RZ, 0xc0, !PT ;  /* 0x000000ffb0b07812 */ /* 0x000fe200078ec0ff */
[----:B------:R-:W-:Y:S01]  /*2690*/  FFMA R172, R40, R159, R104 ;  /* 0x0000009f28ac7223 */ /* 0x000fe20000000068 */
[----:B------:R-:W-:Y:S01]  /*26a0*/  FFMA R184, R45, R184, R109 ;  /* 0x000000b82db87223 */ /* 0x000fe2000000006d */
[-C--:B------:R-:W-:Y:S01]  /*26b0*/  @P0 FMUL R174, R174, R3.reuse ;  /* 0x00000003aeae0220 */ /* 0x080fe20000400000 */
[----:B------:R-:W-:Y:S01]  /*26c0*/  LEA R147, R147, R176, 0x8 ;  /* 0x000000b093937211 */ /* 0x000fe200078e40ff */
[----:B------:R-:W-:Y:S01]  /*26d0*/  FFMA R192, R53, R192, R117 ;  /* 0x000000c035c07223 */ /* 0x000fe20000000075 */
[----:B------:R-:W-:Y:S01]  /*26e0*/  @P0 FMUL R178, R178, R3 ;  /* 0x00000003b2b20220 */ /* 0x000fe20000400000 */
[----:B------:R-:W-:Y:S01]  /*26f0*/  FFMA R176, R60, R141, R124 ;  /* 0x0000008d3cb07223 */ /* 0x000fe2000000007c */
[----:B------:R-:W-:Y:S01]  /*2700*/  FFMA R180, R41, R180, R105 ;  /* 0x000000b429b47223 */ /* 0x000fe20000000069 */
[-C--:B------:R-:W-:Y:S01]  /*2710*/  @P0 FMUL R172, R172, R3.reuse ;  /* 0x00000003acac0220 */ /* 0x080fe20000400000 */
[-C--:B------:R-:W-:Y:S01]  /*2720*/  @P0 FMUL R184, R184, R3.reuse ;  /* 0x00000003b8b80220 */ /* 0x080fe20000400000 */
[----:B------:R-:W-:Y:S01]  /*2730*/  F2FP.SATFINITE.E4M3.F32.PACK_AB_MERGE_C R174, RZ, R174, RZ ;  /* 0x000000aeffae723e */ /* 0x000fe200048070ff */
[-C--:B------:R-:W-:Y:S01]  /*2740*/  @P0 FMUL R192, R192, R3.reuse ;  /* 0x00000003c0c00220 */ /* 0x080fe20000400000 */
[----:B------:R-:W-:Y:S01]  /*2750*/  FFMA R132, R61, R132, R125 ;  /* 0x000000843d847223 */ /* 0x000fe2000000007d */
[-C--:B------:R-:W-:Y:S01]  /*2760*/  @P0 FMUL R176, R176, R3.reuse ;  /* 0x00000003b0b00220 */ /* 0x080fe20000400000 */
[-C--:B------:R-:W-:Y:S01]  /*2770*/  @P0 FMUL R180, R180, R3.reuse ;  /* 0x00000003b4b40220 */ /* 0x080fe20000400000 */
[----:B------:R-:W-:Y:S01]  /*2780*/  F2FP.SATFINITE.E4M3.F32.PACK_AB_MERGE_C R178, RZ, R178, RZ ;  /* 0x000000b2ffb2723e */ /* 0x000fe200048070ff */
[--C-:B------:R-:W-:Y:S01]  /*2790*/  FADD R231, R167, -R0.reuse ;  /* 0x80000000a7e77221 */ /* 0x100fe20000000000 */
[----:B------:R-:W-:Y:S01]  /*27a0*/  F2FP.SATFINITE.E4M3.F32.PACK_AB_MERGE_C R172, RZ, R172, RZ ;  /* 0x000000acffac723e */ /* 0x000fe200048070ff */
[----:B------:R-:W-:Y:S01]  /*27b0*/  @P0 FMUL R132, R132, R3 ;  /* 0x0000000384840220 */ /* 0x000fe20000400000 */
[----:B------:R-:W-:Y:S01]  /*27c0*/  F2FP.SATFINITE.E4M3.F32.PACK_AB_MERGE_C R155, RZ, R184, RZ ;  /* 0x000000b8ff9b723e */ /* 0x000fe200048070ff */
[--C-:B------:R-:W-:Y:S01]  /*27d0*/  FADD R167, R156, -R0.reuse ;  /* 0x800000009ca77221 */ /* 0x100fe20000000000 */
[----:B------:R-:W-:Y:S01]  /*27e0*/  LOP3.LUT R174, R174, 0xff, RZ, 0xc0, !PT ;  /* 0x000000ffaeae7812 */ /* 0x000fe200078ec0ff */
[----:B------:R-:W-:Y:S01]  /*27f0*/  FADD R185, R185, -R0 ;  /* 0x80000000b9b97221 */ /* 0x000fe20000000000 */
[----:B------:R-:W-:Y:S01]  /*2800*/  F2FP.SATFINITE.E4M3.F32.PACK_AB_MERGE_C R151, RZ, R192, RZ ;  /* 0x000000c0ff97723e */ /* 0x000fe200048070ff */
[----:B------:R-:W-:Y:S01]  /*2810*/  FMUL R203, R200, R203 ;  /* 0x000000cbc8cb7220 */ /* 0x000fe20000400000 */
[----:B------:R-:W-:Y:S01]  /*2820*/  LOP3.LUT R178, R178, 0xff, RZ, 0xc0, !PT ;  /* 0x000000ffb2b27812 */ /* 0x000fe200078ec0ff */
[C---:B------:R-:W-:Y:S01]  /*2830*/  FMUL R167, R200.reuse, R167 ;  /* 0x000000a7c8a77220 */ /* 0x040fe20000400000 */
[----:B------:R-:W-:Y:S01]  /*2840*/  F2FP.SATFINITE.E4M3.F32.PACK_AB_MERGE_C R176, RZ, R176, RZ ;  /* 0x000000b0ffb0723e */ /* 0x000fe200048070ff */
[C---:B------:R-:W-:Y:S01]  /*2850*/  FMUL R219, R200.reuse, R219 ;  /* 0x000000dbc8db7220 */ /* 0x040fe20000400000 */
[----:B------:R-:W-:Y:S01]  /*2860*/  F2FP.SATFINITE.E4M3.F32.PACK_AB_MERGE_C R159, RZ, R180, RZ ;  /* 0x000000b4ff9f723e */ /* 0x000fe200048070ff */
[----:B------:R-:W-:Y:S01]  /*2870*/  FMUL R160, R200, R185 ;  /* 0x000000b9c8a07220 */ /* 0x000fe20000400000 */
[----:B------:R-:W-:Y:S01]  /*2880*/  LOP3.LUT R172, R172, 0xff, RZ, 0xc0, !PT ;  /* 0x000000ffacac7812 */ /* 0x000fe200078ec0ff */
[----:B------:R-:W-:Y:S01]  /*2890*/  FFMA R190, R57, R190, R121 ;  /* 0x000000be39be7223 */ /* 0x000fe20000000079 */
[----:B------:R-:W-:Y:S01]  /*28a0*/  LEA R155, R155, R174, 0x8 ;  /* 0x000000ae9b9b7211 */ /* 0x000fe200078e40ff */
[----:B------:R-:W-:Y:S01]  /*28b0*/  FFMA R174, R56, R145, R120 ;  /* 0x0000009138ae7223 */ /* 0x000fe20000000078 */
[----:B------:R-:W-:Y:S01]  /*28c0*/  LEA R151, R151, R178, 0x8 ;  /* 0x000000b297977211 */ /* 0x000fe200078e40ff */
[----:B------:R-:W-:Y:S01]  /*28d0*/  FFMA R178, R64, R143, R128 ;  /* 0x0000008f40b27223 */ /* 0x000fe20000000080 */
[----:B------:R-:W-:Y:S01]  /*28e0*/  F2FP.SATFINITE.E4M3.F32.PACK_AB_MERGE_C R141, RZ, R132, RZ ;  /* 0x00000084ff8d723e */ /* 0x000fe200048070ff */
[----:B------:R-:W-:Y:S01]  /*28f0*/  @P0 FMUL R174, R174, R3 ;  /* 0x00000003aeae0220 */ /* 0x000fe20000400000 */
[----:B------:R-:W-:Y:S01]  /*2900*/  LOP3.LUT R176, R176, 0xff, RZ, 0xc0, !PT ;  /* 0x000000ffb0b07812 */ /* 0x000fe200078ec0ff */
[----:B------:R-:W-:Y:S01]  /*2910*/  FFMA R194, R36, R167, R100 ;  /* 0x000000a724c27223 */ /* 0x000fe20000000064 */
[----:B------:R-:W-:Y:S01]  /*2920*/  LEA R159, R159, R172, 0x8 ;  /* 0x000000ac9f9f7211 */ /* 0x000fe200078e40ff */
[----:B------:R-:W-:Y:S01]  /*2930*/  FFMA R172, R6, R203, R70 ;  /* 0x000000cb06ac7223 */ /* 0x000fe20000000046 */
[----:B------:R-:W-:Y:S01]  /*2940*/  LEA R141, R141, R176, 0x8 ;  /* 0x000000b08d8d7211 */ /* 0x000fe200078e40ff */
[----:B------:R-:W-:Y:S01]  /*2950*/  FFMA R160, R65, R160, R129 ;  /* 0x000000a041a07223 */ /* 0x000fe20000000081 */
[----:B------:R-:W-:Y:S01]  /*2960*/  @P0 FMUL R178, R178, R3 ;  /* 0x00000003b2b20220 */ /* 0x000fe20000400000 */
[----:B------:R-:W-:Y:S01]  /*2970*/  FFMA R176, R22, R219, R86 ;  /* 0x000000db16b07223 */ /* 0x000fe20000000056 */
[-C--:B------:R-:W-:Y:S01]  /*2980*/  @P0 FMUL R172, R172, R3.reuse ;  /* 0x00000003acac0220 */ /* 0x080fe20000400000 */
[-C--:B------:R-:W-:Y:S01]  /*2990*/  @P0 FMUL R190, R190, R3.reuse ;  /* 0x00000003bebe0220 */ /* 0x080fe20000400000 */
[----:B------:R-:W-:Y:S01]  /*29a0*/  FFMA R182, R37, R182, R101 ;  /* 0x000000b625b67223 */ /* 0x000fe20000000065 */
[-C--:B------:R-:W-:Y:S01]  /*29b0*/  @P0 FMUL R194, R194, R3.reuse ;  /* 0x00000003c2c20220 */ /* 0x080fe20000400000 */
[----:B------:R-:W-:Y:S01]  /*29c0*/  F2FP.SATFINITE.E4M3.F32.PACK_AB_MERGE_C R174, RZ, R174, RZ ;  /* 0x000000aeffae723e */ /* 0x000fe200048070ff */
[-C--:B------:R-:W-:Y:S01]  /*29d0*/  @P0 FMUL R160, R160, R3.reuse ;  /* 0x00000003a0a00220 */ /* 0x080fe20000400000 */
[-C--:B------:R-:W-:Y:S01]  /*29e0*/  @P0 FMUL R176, R176, R3.reuse ;  /* 0x00000003b0b00220 */ /* 0x080fe20000400000 */
[----:B------:R-:W-:Y:S01]  /*29f0*/  F2FP.SATFINITE.E4M3.F32.PACK_AB_MERGE_C R178, RZ, R178, RZ ;  /* 0x000000b2ffb2723e */ /* 0x000fe200048070ff */
[----:B------:R-:W-:Y:S01]  /*2a00*/  @P0 FMUL R182, R182, R3 ;  /* 0x00000003b6b60220 */ /* 0x000fe20000400000 */
[----:B------:R-:W-:Y:S01]  /*2a10*/  F2FP.SATFINITE.E4M3.F32.PACK_AB_MERGE_C R172, RZ, R172, RZ ;  /* 0x000000acffac723e */ /* 0x000fe200048070ff */
[----:B------:R-:W-:Y:S01]  /*2a20*/  FMUL R215, R200, R215 ;  /* 0x000000d7c8d77220 */ /* 0x000fe20000400000 */
[----:B------:R-:W-:Y:S01]  /*2a30*/  F2FP.SATFINITE.E4M3.F32.PACK_AB_MERGE_C R143, RZ, R190, RZ ;  /* 0x000000beff8f723e */ /* 0x000fe200048070ff */
[--C-:B------:R-:W-:Y:S01]  /*2a40*/  FADD R245, R154, -R0.reuse ;  /* 0x800000009af57221 */ /* 0x100fe20000000000 */
[----:B------:R-:W-:Y:S01]  /*2a50*/  LOP3.LUT R174, R174, 0xff, RZ, 0xc0, !PT ;  /* 0x000000ffaeae7812 */ /* 0x000fe200078ec0ff */
[C---:B------:R-:W-:Y:S01]  /*2a60*/  FMUL R211, R200.reuse, R211 ;  /* 0x000000d3c8d37220 */ /* 0x040fe20000400000 */
[----:B------:R-:W-:Y:S01]  /*2a70*/  F2FP.SATFINITE.E4M3.F32.PACK_AB_MERGE_C R194, RZ, R194, RZ ;  /* 0x000000c2ffc2723e */ /* 0x000fe200048070ff */
[----:B------:R-:W-:Y:S01]  /*2a80*/  FMUL R245, R200, R245 ;  /* 0x000000f5c8f57220 */ /* 0x000fe20000400000 */
[----:B------:R-:W-:Y:S01]  /*2a90*/  F2FP.SATFINITE.E4M3.F32.PACK_AB_MERGE_C R132, RZ, R160, RZ ;  /* 0x000000a0ff84723e */ /* 0x000fe200048070ff */
[--C-:B------:R-:W-:Y:S01]  /*2aa0*/  FADD R237, R158, -R0.reuse ;  /* 0x800000009eed7221 */ /* 0x100fe20000000000 */
[----:B------:R-:W-:Y:S01]  /*2ab0*/  LOP3.LUT R145, R178, 0xff, RZ, 0xc0, !PT ;  /* 0x000000ffb2917812 */ /* 0x000fe200078ec0ff */
[----:B------:R-:W-:Y:S01]  /*2ac0*/  FADD R239, R150, -R0 ;  /* 0x8000000096ef7221 */ /* 0x000fe20000000000 */
[----:B------:R-:W-:Y:S01]  /*2ad0*/  F2FP.SATFINITE.E4M3.F32.PACK_AB_MERGE_C R176, RZ, R176, RZ ;  /* 0x000000b0ffb0723e */ /* 0x000fe200048070ff */
[----:B------:R-:W-:Y:S01]  /*2ae0*/  FMUL R237, R200, R237 ;  /* 0x000000edc8ed7220 */ /* 0x000fe20000400000 */
[----:B------:R-:W-:Y:S01]  /*2af0*/  SHF.L.U32 R172, R172, 0x10, RZ ;  /* 0x00000010acac7819 */ /* 0x000fe200000006ff */
[----:B------:R-:W-:Y:S01]  /*2b00*/  FMUL R239, R200, R239 ;  /* 0x000000efc8ef7220 */ /* 0x000fe20000400000 */
[----:B------:R-:W-:Y:S01]  /*2b10*/  LEA R143, R143, R174, 0x8 ;  /* 0x000000ae8f8f7211 */ /* 0x000fe200078e40ff */
[----:B------:R-:W-:Y:S01]  /*2b20*/  FFMA R174, R18, R215, R82 ;  /* 0x000000d712ae7223 */ /* 0x000fe20000000052 */
[----:B------:R-:W-:Y:S01]  /*2b30*/  F2FP.SATFINITE.E4M3.F32.PACK_AB_MERGE_C R182, RZ, R182, RZ ;  /* 0x000000b6ffb6723e */ /* 0x000fe200048070ff */
[--C-:B------:R-:W-:Y:S01]  /*2b40*/  FADD R223, R170, -R0.reuse ;  /* 0x80000000aadf7221 */ /* 0x100fe20000000000 */
[----:B------:R-:W-:Y:S01]  /*2b50*/  LOP3.LUT R165, R194, 0xff, RZ, 0xc0, !PT ;  /* 0x000000ffc2a57812 */ /* 0x000fe200078ec0ff */
[----:B------:R-:W-:Y:S01]  /*2b60*/  @P0 FMUL R174, R174, R3 ;  /* 0x00000003aeae0220 */ /* 0x000fe20000400000 */
[----:B------:R-:W-:Y:S01]  /*2b70*/  LEA R132, R132, R145, 0x8 ;  /* 0x0000009184847211 */ /* 0x000fe200078e40ff */
[----:B------:R-:W-:Y:S01]  /*2b80*/  FMUL R223, R200, R223 ;  /* 0x000000dfc8df7220 */ /* 0x000fe20000400000 */
[----:B------:R-:W-:Y:S01]  /*2b90*/  SHF.L.U32 R176, R176, 0x10, RZ ;  /* 0x00000010b0b07819 */ /* 0x000fe200000006ff */
[----:B------:R-:W-:Y:S01]  /*2ba0*/  FADD R195, R195, -R0 ;  /* 0x80000000c3c37221 */ /* 0x000fe20000000000 */
[----:B------:R-:W-:Y:S01]  /*2bb0*/  LOP3.LUT R145, R172, 0xff0000, RZ, 0xc0, !PT ;  /* 0x00ff0000ac917812 */ /* 0x000fe200078ec0ff */
[----:B------:R-:W-:Y:S01]  /*2bc0*/  FFMA R172, R14, R211, R78 ;  /* 0x000000d30eac7223 */ /* 0x000fe2000000004e */
[----:B------:R-:W-:Y:S01]  /*2bd0*/  LEA R163, R182, R165, 0x8 ;  /* 0x000000a5b6a37211 */ /* 0x000fe200078e40ff */
[----:B------:R-:W-:Y:S01]  /*2be0*/  FFMA R178, R26, R223, R90 ;  /* 0x000000df1ab27223 */ /* 0x000fe2000000005a */
[----:B------:R-:W-:Y:S01]  /*2bf0*/  LOP3.LUT R165, R176, 0xff0000, RZ, 0xc0, !PT ;  /* 0x00ff0000b0a57812 */ /* 0x000fe200078ec0ff */
[----:B------:R-:W-:Y:S01]  /*2c00*/  FFMA R176, R46, R245, R110 ;  /* 0x000000f52eb07223 */ /* 0x000fe2000000006e */
[-C--:B------:R-:W-:Y:S01]  /*2c10*/  @P0 FMUL R172, R172, R3.reuse ;  /* 0x00000003acac0220 */ /* 0x080fe20000400000 */
[----:B------:R-:W-:Y:S01]  /*2c20*/  F2FP.SATFINITE.E4M3.F32.PACK_AB_MERGE_C R174, RZ, R174, RZ ;  /* 0x000000aeffae723e */ /* 0x000fe200048070ff */
[----:B------:R-:W-:Y:S01]  /*2c30*/  FADD R191, R191, -R0 ;  /* 0x80000000bfbf7221 */ /* 0x000fe20000000000 */
[----:B------:R-:W-:Y:S01]  /*2c40*/  @P0 FMUL R176, R176, R3 ;  /* 0x00000003b0b00220 */ /* 0x000fe20000400000 */
[----:B------:R-:W-:Y:S01]  /*2c50*/  LOP3.LUT R134, R145, 0xffff, R134, 0xf8, !PT ;  /* 0x0000ffff91867812 */ /* 0x000fe200078ef886 */
[--C-:B------:R-:W-:Y:S01]  /*2c60*/  FADD R183, R183, -R0.reuse ;  /* 0x80000000b7b77221 */ /* 0x100fe20000000000 */
[----:B------:R-:W-:Y:S01]  /*2c70*/  F2FP.SATFINITE.E4M3.F32.PACK_AB_MERGE_C R172, RZ, R172, RZ ;  /* 0x000000acffac723e */ /* 0x000fe200048070ff */
[--C-:B------:R-:W-:Y:S01]  /*2c80*/  FADD R179, R179, -R0.reuse ;  /* 0x80000000b3b37221 */ /* 0x100fe20000000000 */
[----:B------:R-:W-:Y:S01]  /*2c90*/  SHF.L.U32 R174, R174, 0x10, RZ ;  /* 0x00000010aeae7819 */ /* 0x000fe200000006ff */
[--C-:B------:R-:W-:Y:S01]  /*2ca0*/  FADD R175, R175, -R0.reuse ;  /* 0x80000000afaf7221 */ /* 0x100fe20000000000 */
[----:B------:R-:W-:Y:S01]  /*2cb0*/  F2FP.SATFINITE.E4M3.F32.PACK_AB_MERGE_C R176, RZ, R176, RZ ;  /* 0x000000b0ffb0723e */ /* 0x000fe200048070ff */
[--C-:B------:R-:W-:Y:S01]  /*2cc0*/  FADD R171, R171, -R0.reuse ;  /* 0x80000000abab7221 */ /* 0x100fe20000000000 */
[----:B------:R-:W-:Y:S01]  /*2cd0*/  SHF.L.U32 R172, R172, 0x10, RZ ;  /* 0x00000010acac7819 */ /* 0x000fe200000006ff */
[--C-:B------:R-:W-:Y:S01]  /*2ce0*/  FADD R227, R162, -R0.reuse ;  /* 0x80000000a2e37221 */ /* 0x100fe20000000000 */
[----:B------:R-:W-:Y:S01]  /*2cf0*/  LOP3.LUT R174, R174, 0xff0000, RZ, 0xc0, !PT ;  /* 0x00ff0000aeae7812 */ /* 0x000fe200078ec0ff */
[--C-:B------:R-:W-:Y:S01]  /*2d00*/  FADD R233, R166, -R0.reuse ;  /* 0x80000000a6e97221 */ /* 0x100fe20000000000 */
[----:B------:R-:W-:Y:S01]  /*2d10*/  SHF.L.U32 R176, R176, 0x10, RZ ;  /* 0x00000010b0b07819 */ /* 0x000fe200000006ff */
[----:B------:R-:W-:Y:S01]  /*2d20*/  FADD R138, R138, -R0 ;  /* 0x800000008a8a7221 */ /* 0x000fe20000000000 */
[----:B------:R-:W-:Y:S01]  /*2d30*/  LOP3.LUT R145, R172, 0xff0000, RZ, 0xc0, !PT ;  /* 0x00ff0000ac917812 */ /* 0x000fe200078ec0ff */
[----:B------:R-:W-:Y:S01]  /*2d40*/  FFMA R172, R38, R237, R102 ;  /* 0x000000ed26ac7223 */ /* 0x000fe20000000066 */
[----:B------:R-:W-:Y:S01]  /*2d50*/  LOP3.LUT R153, R174, 0xffff, R153, 0xf8, !PT ;  /* 0x0000ffffae997812 */ /* 0x000fe200078ef899 */
[----:B------:R-:W-:Y:S01]  /*2d60*/  FFMA R174, R42, R239, R106 ;  /* 0x000000ef2aae7223 */ /* 0x000fe2000000006a */
[----:B------:R-:W-:Y:S01]  /*2d70*/  LOP3.LUT R176, R176, 0xff0000, RZ, 0xc0, !PT ;  /* 0x00ff0000b0b07812 */ /* 0x000fe200078ec0ff */
[-C--:B------:R-:W-:Y:S01]  /*2d80*/  @P0 FMUL R172, R172, R3.reuse ;  /* 0x00000003acac0220 */ /* 0x080fe20000400000 */
[----:B------:R-:W-:Y:S01]  /*2d90*/  FADD R187, R187, -R0 ;  /* 0x80000000bbbb7221 */ /* 0x000fe20000000000 */
[----:B------:R-:W-:Y:S01]  /*2da0*/  @P0 FMUL R174, R174, R3 ;  /* 0x00000003aeae0220 */ /* 0x000fe20000400000 */
[----:B------:R-:W-:Y:S01]  /*2db0*/  LOP3.LUT R155, R176, 0xffff, R155, 0xf8, !PT ;  /* 0x0000ffffb09b7812 */ /* 0x000fe200078ef89b */
[----:B------:R-:W-:Y:S01]  /*2dc0*/  FFMA R176, R66, R135, R130 ;  /* 0x0000008742b07223 */ /* 0x000fe20000000082 */
[C---:B------:R-:W-:Y:S01]  /*2dd0*/  FMUL R0, R200.reuse, R195 ;  /* 0x000000c3c8007220 */ /* 0x040fe20000400000 */
[----:B------:R-:W-:Y:S01]  /*2de0*/  FMUL R207, R200, R207 ;  /* 0x000000cfc8cf7220 */ /* 0x000fe20000400000 */
[----:B------:R-:W-:Y:S01]  /*2df0*/  F2FP.SATFINITE.E4M3.F32.PACK_AB_MERGE_C R172, RZ, R172, RZ ;  /* 0x000000acffac723e */ /* 0x000fe200048070ff */
[-C--:B------:R-:W-:Y:S01]  /*2e00*/  @P0 FMUL R178, R178, R3.reuse ;  /* 0x00000003b2b20220 */ /* 0x080fe20000400000 */
[----:B------:R-:W-:Y:S01]  /*2e10*/  F2FP.SATFINITE.E4M3.F32.PACK_AB_MERGE_C R174, RZ, R174, RZ ;  /* 0x000000aeffae723e */ /* 0x000fe200048070ff */
[----:B------:R-:W-:Y:S01]  /*2e20*/  @P0 FMUL R176, R176, R3 ;  /* 0x00000003b0b00220 */ /* 0x000fe20000400000 */
[----:B------:R-:W-:Y:S01]  /*2e30*/  FFMA R160, R10, R207, R74 ;  /* 0x000000cf0aa07223 */ /* 0x000fe2000000004a */
[----:B------:R-:W-:Y:S01]  /*2e40*/  FFMA R0, R7, R0, R71 ;  /* 0x0000000007007223 */ /* 0x000fe20000000047 */
[----:B------:R-:W-:Y:S01]  /*2e50*/  FMUL R152, R200, R175 ;  /* 0x000000afc8987220 */ /* 0x000fe20000400000 */
[----:B------:R-:W-:Y:S01]  /*2e60*/  SHF.L.U32 R172, R172, 0x10, RZ ;  /* 0x00000010acac7819 */ /* 0x000fe200000006ff */
[----:B------:R-:W-:Y:S01]  /*2e70*/  FMUL R227, R200, R227 ;  /* 0x000000e3c8e37220 */ /* 0x000fe20000400000 */
[----:B------:R-:W-:Y:S01]  /*2e80*/  SHF.L.U32 R174, R174, 0x10, RZ ;  /* 0x00000010aeae7819 */ /* 0x000fe200000006ff */
[-C--:B------:R-:W-:Y:S01]  /*2e90*/  @P0 FMUL R160, R160, R3.reuse ;  /* 0x00000003a0a00220 */ /* 0x080fe20000400000 */
[----:B------:R-:W-:Y:S01]  /*2ea0*/  F2FP.SATFINITE.E4M3.F32.PACK_AB_MERGE_C R178, RZ, R178, RZ ;  /* 0x000000b2ffb2723e */ /* 0x000fe200048070ff */
[----:B------:R-:W-:Y:S01]  /*2eb0*/  @P0 FMUL R0, R0, R3 ;  /* 0x0000000300000220 */ /* 0x000fe20000400000 */
[----:B------:R-:W-:Y:S01]  /*2ec0*/  F2FP.SATFINITE.E4M3.F32.PACK_AB_MERGE_C R176, RZ, R176, RZ ;  /* 0x000000b0ffb0723e */ /* 0x000fe200048070ff */
[----:B------:R-:W-:Y:S01]  /*2ed0*/  FFMA R152, R23, R152, R87 ;  /* 0x0000009817987223 */ /* 0x000fe20000000057 */
[----:B------:R-:W-:Y:S01]  /*2ee0*/  LOP3.LUT R172, R172, 0xff0000, RZ, 0xc0, !PT ;  /* 0x00ff0000acac7812 */ /* 0x000fe200078ec0ff */
[C---:B------:R-:W-:Y:S01]  /*2ef0*/  FMUL R156, R200.reuse, R229 ;  /* 0x000000e5c89c7220 */ /* 0x040fe20000400000 */
[----:B------:R-:W-:Y:S01]  /*2f00*/  FMUL R249, R200, R249 ;  /* 0x000000f9c8f97220 */ /* 0x000fe20000400000 */
[----:B------:R-:W-:Y:S01]  /*2f10*/  LOP3.LUT R145, R145, 0xffff, R146, 0xf8, !PT ;  /* 0x0000ffff91917812 */ /* 0x000fe200078ef892 */
[----:B------:R-:W-:Y:S01]  /*2f20*/  FFMA R146, R30, R227, R94 ;  /* 0x000000e31e927223 */ /* 0x000fe2000000005e */
[----:B------:R-:W-:Y:S01]  /*2f30*/  LOP3.LUT R174, R174, 0xff0000, RZ, 0xc0, !PT ;  /* 0x00ff0000aeae7812 */ /* 0x000fe200078ec0ff */
[-C--:B------:R-:W-:Y:S01]  /*2f40*/  @P0 FMUL R152, R152, R3.reuse ;  /* 0x0000000398980220 */ /* 0x080fe20000400000 */
[----:B------:R-:W-:Y:S01]  /*2f50*/  SHF.L.U32 R178, R178, 0x10, RZ ;  /* 0x00000010b2b27819 */ /* 0x000fe200000006ff */
[----:B------:R-:W-:Y:S01]  /*2f60*/  FFMA R156, R31, R156, R95 ;  /* 0x0000009c1f9c7223 */ /* 0x000fe2000000005f */
[----:B------:R-:W-:Y:S01]  /*2f70*/  SHF.L.U32 R176, R176, 0x10, RZ ;  /* 0x00000010b0b07819 */ /* 0x000fe200000006ff */
[-C--:B------:R-:W-:Y:S01]  /*2f80*/  @P0 FMUL R146, R146, R3.reuse ;  /* 0x0000000392920220 */ /* 0x080fe20000400000 */
[----:B------:R-:W-:Y:S01]  /*2f90*/  F2FP.SATFINITE.E4M3.F32.PACK_AB_MERGE_C R160, RZ, R160, RZ ;  /* 0x000000a0ffa0723e */ /* 0x000fe200048070ff */
[----:B------:R-:W-:Y:S01]  /*2fa0*/  @P0 FMUL R156, R156, R3 ;  /* 0x000000039c9c0220 */ /* 0x000fe20000400000 */
[----:B------:R-:W-:Y:S01]  /*2fb0*/  LOP3.LUT R163, R172, 0xffff, R163, 0xf8, !PT ;  /* 0x0000ffffaca37812 */ /* 0x000fe200078ef8a3 */
[----:B------:R-:W-:Y:S01]  /*2fc0*/  FFMA R172, R50, R249, R114 ;  /* 0x000000f932ac7223 */ /* 0x000fe20000000072 */
[----:B------:R-:W-:Y:S01]  /*2fd0*/  F2FP.SATFINITE.E4M3.F32.PACK_AB_MERGE_C R0, RZ, R0, RZ ;  /* 0x00000000ff00723e */ /* 0x000fe200048070ff */
[----:B------:R-:W-:Y:S01]  /*2fe0*/  FMUL R137, R200, R138 ;  /* 0x0000008ac8897220 */ /* 0x000fe20000400000 */
[----:B------:R-:W-:Y:S01]  /*2ff0*/  LOP3.LUT R159, R174, 0xffff, R159, 0xf8, !PT ;  /* 0x0000ffffae9f7812 */ /* 0x000fe200078ef89f */
[----:B------:R-:W-:Y:S01]  /*3000*/  FFMA R174, R62, R133, R126 ;  /* 0x000000853eae7223 */ /* 0x000fe2000000007e */
[----:B------:R-:W-:Y:S01]  /*3010*/  LOP3.LUT R167, R178, 0xff0000, RZ, 0xc0, !PT ;  /* 0x00ff0000b2a77812 */ /* 0x000fe200078ec0ff */
[----:B------:R-:W-:Y:S01]  /*3020*/  @P0 FMUL R172, R172, R3 ;  /* 0x00000003acac0220 */ /* 0x000fe20000400000 */
[----:B------:R-:W-:Y:S01]  /*3030*/  LOP3.LUT R133, R176, 0xff0000, RZ, 0xc0, !PT ;  /* 0x00ff0000b0857812 */ /* 0x000fe200078ec0ff */
[----:B------:R-:W-:Y:S01]  /*3040*/  FMUL R154, R200, R171 ;  /* 0x000000abc89a7220 */ /* 0x000fe20000400000 */
[----:B------:R-:W-:Y:S01]  /*3050*/  SHF.L.U32 R160, R160, 0x10, RZ ;  /* 0x00000010a0a07819 */ /* 0x000fe200000006ff */
[----:B------:R-:W-:Y:S01]  /*3060*/  FMUL R233, R200, R233 ;  /* 0x000000e9c8e97220 */ /* 0x000fe20000400000 */
[----:B------:R-:W-:Y:S01]  /*3070*/  LOP3.LUT R0, R0, 0xffff, RZ, 0xc0, !PT ;  /* 0x0000ffff00007812 */ /* 0x000fe200078ec0ff */
[----:B------:R-:W-:Y:S01]  /*3080*/  FFMA R178, R54, R137, R118 ;  /* 0x0000008936b27223 */ /* 0x000fe20000000076 */
[----:B------:R-:W-:Y:S01]  /*3090*/  F2FP.SATFINITE.E4M3.F32.PACK_AB_MERGE_C R152, RZ, R152, RZ ;  /* 0x00000098ff98723e */ /* 0x000fe200048070ff */
[----:B------:R-:W-:Y:S01]  /*30a0*/  FFMA R154, R27, R154, R91 ;  /* 0x0000009a1b9a7223 */ /* 0x000fe2000000005b */
[----:B------:R-:W-:Y:S01]  /*30b0*/  LOP3.LUT R164, R167, 0xffff, R164, 0xf8, !PT ;  /* 0x0000ffffa7a47812 */ /* 0x000fe200078ef8a4 */
[----:B------:R-:W-:Y:S01]  /*30c0*/  FMUL R158, R200, R231 ;  /* 0x000000e7c89e7220 */ /* 0x000fe20000400000 */
[----:B------:R-:W-:Y:S01]  /*30d0*/  F2FP.SATFINITE.E4M3.F32.PACK_AB_MERGE_C R146, RZ, R146, RZ ;  /* 0x00000092ff92723e */ /* 0x000fe200048070ff */
[----:B------:R-:W-:Y:S01]  /*30e0*/  @P0 FMUL R174, R174, R3 ;  /* 0x00000003aeae0220 */ /* 0x000fe20000400000 */
[----:B------:R-:W-:Y:S01]  /*30f0*/  LOP3.LUT R167, R133, 0xffff, R132, 0xf8, !PT ;  /* 0x0000ffff85a77812 */ /* 0x000fe200078ef884 */
[----:B------:R-:W-:Y:S01]  /*3100*/  FFMA R180, R58, R139, R122 ;  /* 0x0000008b3ab47223 */ /* 0x000fe2000000007a */
[----:B------:R-:W-:Y:S01]  /*3110*/  LOP3.LUT R160, R160, 0xff0000, RZ, 0xc0, !PT ;  /* 0x00ff0000a0a07812 */ /* 0x000fe200078ec0ff */
[----:B------:R-:W-:Y:S01]  /*3120*/  @P0 FMUL R154, R154, R3 ;  /* 0x000000039a9a0220 */ /* 0x000fe20000400000 */
[----:B------:R-:W-:Y:S01]  /*3130*/  SHF.L.U32 R133, R0, 0x18, RZ ;  /* 0x0000001800857819 */ /* 0x000fe200000006ff */
[----:B------:R-:W-:Y:S01]  /*3140*/  FFMA R158, R35, R158, R99 ;  /* 0x0000009e239e7223 */ /* 0x000fe20000000063 */
[----:B------:R-:W-:Y:S01]  /*3150*/  LOP3.LUT R152, R152, 0xffff, RZ, 0xc0, !PT ;  /* 0x0000ffff98987812 */ /* 0x000fe200078ec0ff */
[----:B------:R-:W-:Y:S01]  /*3160*/  FMUL R144, R200, R191 ;  /* 0x000000bfc8907220 */ /* 0x000fe20000400000 */
[----:B------:R-:W-:Y:S01]  /*3170*/  F2FP.SATFINITE.E4M3.F32.PACK_AB_MERGE_C R172, RZ, R172, RZ ;  /* 0x000000acffac723e */ /* 0x000fe200048070ff */
[----:B------:R-:W-:Y:S01]  /*3180*/  @P0 FMUL R158, R158, R3 ;  /* 0x000000039e9e0220 */ /* 0x000fe20000400000 */
[----:B------:R-:W-:Y:S01]  /*3190*/  F2FP.SATFINITE.E4M3.F32.PACK_AB_MERGE_C R156, RZ, R156, RZ ;  /* 0x0000009cff9c723e */ /* 0x000fe200048070ff */
[----:B------:R-:W-:Y:S01]  /*31a0*/  FMUL R148, R200, R183 ;  /* 0x000000b7c8947220 */ /* 0x000fe20000400000 */
[----:B------:R-:W-:Y:S01]  /*31b0*/  SHF.L.U32 R146, R146, 0x10, RZ ;  /* 0x0000001092927819 */ /* 0x000fe200000006ff */
[----:B------:R-:W-:Y:S01]  /*31c0*/  FMUL R150, R200, R179 ;  /* 0x000000b3c8967220 */ /* 0x000fe20000400000 */
[----:B------:R-:W-:Y:S01]  /*31d0*/  LOP3.LUT R149, R160, 0xffff, R149, 0xf8, !PT ;  /* 0x0000ffffa0957812 */ /* 0x000fe200078ef895 */
[----:B------:R-:W-:Y:S01]  /*31e0*/  FFMA R160, R34, R233, R98 ;  /* 0x000000e922a07223 */ /* 0x000fe20000000062 */
[----:B------:R-:W-:Y:S01]  /*31f0*/  LOP3.LUT R137, R134, R133, RZ, 0xfc, !PT ;  /* 0x0000008586897212 */ /* 0x000fe200078efcff */
[----:B------:R-:W-:Y:S01]  /*3200*/  FMUL R162, R200, R235 ;  /* 0x000000ebc8a27220 */ /* 0x000fe20000400000 */
[----:B------:R-:W-:Y:S01]  /*3210*/  LOP3.LUT R140, R165, 0xffff, R140, 0xf8, !PT ;  /* 0x0000ffffa58c7812 */ /* 0x000fe200078ef88c */
[----:B------:R-:W-:Y:S01]  /*3220*/  @P0 FMUL R160, R160, R3 ;  /* 0x00000003a0a00220 */ /* 0x000fe20000400000 */
[----:B------:R-:W-:Y:S01]  /*3230*/  SHF.L.U32 R133, R152, 0x18, RZ ;  /* 0x0000001898857819 */ /* 0x000fe200000006ff */
[----:B------:R-:W-:Y:S01]  /*3240*/  FMUL R166, R200, R241 ;  /* 0x000000f1c8a67220 */ /* 0x000fe20000400000 */
[----:B------:R-:W-:Y:S01]  /*3250*/  SHF.L.U32 R172, R172, 0x10, RZ ;  /* 0x00000010acac7819 */ /* 0x000fe200000006ff */
[----:B------:R-:W-:Y:S01]  /*3260*/  FMUL R168, R200, R243 ;  /* 0x000000f3c8a87220 */ /* 0x000fe20000400000 */
[----:B------:R-:W-:Y:S01]  /*3270*/  LOP3.LUT R156, R156, 0xffff, RZ, 0xc0, !PT ;  /* 0x0000ffff9c9c7812 */ /* 0x000fe200078ec0ff */
[----:B------:R-:W-:Y:S01]  /*3280*/  FMUL R170, R200, R247 ;  /* 0x000000f7c8aa7220 */ /* 0x000fe20000400000 */
[----:B------:R-:W-:Y:S01]  /*3290*/  LOP3.LUT R146, R146, 0xff0000, RZ, 0xc0, !PT ;  /* 0x00ff000092927812 */ /* 0x000fe200078ec0ff */
[----:B------:R-:W-:Y:S01]  /*32a0*/  FMUL R138, R200, R251 ;  /* 0x000000fbc88a7220 */ /* 0x000fe20000400000 */
[----:B------:R-:W-:Y:S01]  /*32b0*/  LOP3.LUT R139, R140, R133, RZ, 0xfc, !PT ;  /* 0x000000858c8b7212 */ /* 0x000fe200078efcff */
[----:B------:R-:W-:Y:S01]  /*32c0*/  FMUL R136, R200, R136 ;  /* 0x00000088c8887220 */ /* 0x000fe20000400000 */
[----:B------:R-:W-:Y:S01]  /*32d0*/  LOP3.LUT R172, R172, 0xff0000, RZ, 0xc0, !PT ;  /* 0x00ff0000acac7812 */ /* 0x000fe200078ec0ff */
[----:B------:R-:W-:Y:S01]  /*32e0*/  FMUL R200, R200, R187 ;  /* 0x000000bbc8c87220 */ /* 0x000fe20000400000 */
[----:B------:R-:W-:Y:S01]  /*32f0*/  SHF.L.U32 R133, R156, 0x18, RZ ;  /* 0x000000189c857819 */ /* 0x000fe200000006ff */
[-C--:B------:R-:W-:Y:S01]  /*3300*/  @P0 FMUL R178, R178, R3.reuse ;  /* 0x00000003b2b20220 */ /* 0x080fe20000400000 */
[----:B------:R-:W-:Y:S01]  /*3310*/  LOP3.LUT R146, R146, 0xffff, R157, 0xf8, !PT ;  /* 0x0000ffff92927812 */ /* 0x000fe200078ef89d */
[----:B------:R-:W-:Y:S01]  /*3320*/  @P0 FMUL R180, R180, R3 ;  /* 0x00000003b4b40220 */ /* 0x000fe20000400000 */
[----:B------:R-:W-:Y:S01]  /*3330*/  F2FP.SATFINITE.E4M3.F32.PACK_AB_MERGE_C R174, RZ, R174, RZ ;  /* 0x000000aeffae723e */ /* 0x000fe200048070ff */
[----:B------:R-:W-:Y:S01]  /*3340*/  FFMA R144, R11, R144, R75 ;  /* 0x000000900b907223 */ /* 0x000fe2000000004b */
[----:B------:R-:W-:Y:S01]  /*3350*/  F2FP.SATFINITE.E4M3.F32.PACK_AB_MERGE_C R154, RZ, R154, RZ ;  /* 0x0000009aff9a723e */ /* 0x000fe200048070ff */
[----:B------:R-:W-:Y:S01]  /*3360*/  FFMA R148, R15, R148, R79 ;  /* 0x000000940f947223 */ /* 0x000fe2000000004f */
[----:B------:R-:W-:Y:S01]  /*3370*/  F2FP.SATFINITE.E4M3.F32.PACK_AB_MERGE_C R160, RZ, R160, RZ ;  /* 0x000000a0ffa0723e */ /* 0x000fe200048070ff */
[----:B------:R-:W-:Y:S01]  /*3380*/  FFMA R150, R19, R150, R83 ;  /* 0x0000009613967223 */ /* 0x000fe20000000053 */
[----:B------:R-:W-:Y:S01]  /*3390*/  LOP3.LUT R172, R172, 0xffff, R147, 0xf8, !PT ;  /* 0x0000ffffacac7812 */ /* 0x000fe200078ef893 */
[----:B------:R-:W-:Y:S01]  /*33a0*/  FFMA R162, R39, R162, R103 ;  /* 0x000000a227a27223 */ /* 0x000fe20000000067 */
[----:B------:R-:W-:Y:S01]  /*33b0*/  LOP3.LUT R147, R146, R133, RZ, 0xfc, !PT ;  /* 0x0000008592937212 */ /* 0x000fe200078efcff */
[----:B------:R-:W-:Y:S01]  /*33c0*/  FFMA R166, R43, R166, R107 ;  /* 0x000000a62ba67223 */ /* 0x000fe2000000006b */
[----:B------:R-:W-:Y:S01]  /*33d0*/  SHF.L.U32 R174, R174, 0x10, RZ ;  /* 0x00000010aeae7819 */ /* 0x000fe200000006ff */
[----:B------:R-:W0:Y:S01]  /*33e0*/  LDC.64 R132, c[0x0][0x3c8] ;  /* 0x0000f200ff847b82 */ /* 0x000e220000000a00 */
[----:B------:R-:W-:Y:S01]  /*33f0*/  LOP3.LUT R154, R154, 0xffff, RZ, 0xc0, !PT ;  /* 0x0000ffff9a9a7812 */ /* 0x000fe200078ec0ff */
[----:B------:R-:W-:Y:S01]  /*3400*/  FFMA R168, R47, R168, R111 ;  /* 0x000000a82fa87223 */ /* 0x000fe2000000006f */
[----:B------:R-:W-:Y:S01]  /*3410*/  SHF.L.U32 R160, R160, 0x10, RZ ;  /* 0x00000010a0a07819 */ /* 0x000fe200000006ff */
[----:B------:R-:W-:Y:S01]  /*3420*/  FFMA R170, R51, R170, R115 ;  /* 0x000000aa33aa7223 */ /* 0x000fe20000000073 */
[----:B------:R-:W-:Y:S01]  /*3430*/  F2FP.SATFINITE.E4M3.F32.PACK_AB_MERGE_C R158, RZ, R158, RZ ;  /* 0x0000009eff9e723e */ /* 0x000fe200048070ff */
[----:B------:R-:W-:Y:S01]  /*3440*/  FFMA R138, R55, R138, R119 ;  /* 0x0000008a378a7223 */ /* 0x000fe20000000077 */
[----:B------:R-:W-:Y:S01]  /*3450*/  LOP3.LUT R174, R174, 0xff0000, RZ, 0xc0, !PT ;  /* 0x00ff0000aeae7812 */ /* 0x000fe200078ec0ff */
[----:B------:R-:W-:Y:S01]  /*3460*/  FFMA R142, R59, R142, R123 ;  /* 0x0000008e3b8e7223 */ /* 0x000fe2000000007b */
[----:B------:R-:W-:Y:S01]  /*3470*/  SHF.L.U32 R135, R154, 0x18, RZ ;  /* 0x000000189a877819 */ /* 0x000fe200000006ff */
[----:B------:R-:W-:Y:S01]  /*3480*/  FFMA R136, R63, R136, R127 ;  /* 0x000000883f887223 */ /* 0x000fe2000000007f */
[----:B------:R-:W-:Y:S01]  /*3490*/  LOP3.LUT R160, R160, 0xff0000, RZ, 0xc0, !PT ;  /* 0x00ff0000a0a07812 */ /* 0x000fe200078ec0ff */
[----:B------:R-:W-:Y:S01]  /*34a0*/  FFMA R200, R67, R200, R131 ;  /* 0x000000c843c87223 */ /* 0x000fe20000000083 */
[----:B------:R-:W-:Y:S01]  /*34b0*/  LOP3.LUT R158, R158, 0xffff, RZ, 0xc0, !PT ;  /* 0x0000ffff9e9e7812 */ /* 0x000fe200078ec0ff */
[-C--:B------:R-:W-:Y:S01]  /*34c0*/  @P0 FMUL R144, R144, R3.reuse ;  /* 0x0000000390900220 */ /* 0x080fe20000400000 */
[----:B------:R-:W-:Y:S01]  /*34d0*/  LOP3.LUT R174, R174, 0xffff, R141, 0xf8, !PT ;  /* 0x0000ffffaeae7812 */ /* 0x000fe200078ef88d */
[----:B------:R-:W-:Y:S01]  /*34e0*/  @P0 FMUL R148, R148, R3 ;  /* 0x0000000394940220 */ /* 0x000fe20000400000 */
[----:B------:R-:W-:Y:S01]  /*34f0*/  LOP3.LUT R141, R164, R135, RZ, 0xfc, !PT ;  /* 0x00000087a48d7212 */ /* 0x000fe200078efcff */
[-C--:B------:R-:W-:Y:S01]  /*3500*/  @P0 FMUL R150, R150, R3.reuse ;  /* 0x0000000396960220 */ /* 0x080fe20000400000 */
[----:B------:R-:W-:Y:S01]  /*3510*/  LOP3.LUT R160, R160, 0xffff, R161, 0xf8, !PT ;  /* 0x0000ffffa0a07812 */ /* 0x000fe200078ef8a1 */
[-C--:B------:R-:W-:Y:S01]  /*3520*/  @P0 FMUL R162, R162, R3.reuse ;  /* 0x00000003a2a20220 */ /* 0x080fe20000400000 */
[----:B------:R-:W-:Y:S01]  /*3530*/  SHF.L.U32 R135, R158, 0x18, RZ ;  /* 0x000000189e877819 */ /* 0x000fe200000006ff */
[-C--:B------:R-:W-:Y:S01]  /*3540*/  @P0 FMUL R166, R166, R3.reuse ;  /* 0x00000003a6a60220 */ /* 0x080fe20000400000 */
[-C--:B------:R-:W-:Y:S01]  /*3550*/  @P0 FMUL R168, R168, R3.reuse ;  /* 0x00000003a8a80220 */ /* 0x080fe20000400000 */
[-C--:B------:R-:W-:Y:S01]  /*3560*/  @P0 FMUL R170, R170, R3.reuse ;  /* 0x00000003aaaa0220 */ /* 0x080fe20000400000 */
[-C--:B------:R-:W-:Y:S01]  /*3570*/  @P0 FMUL R138, R138, R3.reuse ;  /* 0x000000038a8a0220 */ /* 0x080fe20000400000 */
[-C--:B------:R-:W-:Y:S01]  /*3580*/  @P0 FMUL R142, R142, R3.reuse ;  /* 0x000000038e8e0220 */ /* 0x080fe20000400000 */
[-C--:B------:R-:W-:Y:S01]  /*3590*/  @P0 FMUL R136, R136, R3.reuse ;  /* 0x0000000388880220 */ /* 0x080fe20000400000 */
[----:B------:R-:W-:Y:S01]  /*35a0*/  @P0 FMUL R200, R200, R3 ;  /* 0x00000003c8c80220 */ /* 0x000fe20000400000 */
[----:B------:R-:W-:-:S02]  /*35b0*/  F2FP.SATFINITE.E4M3.F32.PACK_AB_MERGE_C R178, RZ, R178, RZ ;  /* 0x000000b2ffb2723e */ /* 0x000fc400048070ff */
[----:B------:R-:W-:Y:S02]  /*35c0*/  F2FP.SATFINITE.E4M3.F32.PACK_AB_MERGE_C R180, RZ, R180, RZ ;  /* 0x000000b4ffb4723e */ /* 0x000fe400048070ff */
[----:B------:R-:W-:Y:S02]  /*35d0*/  LOP3.LUT R157, R160, R135, RZ, 0xfc, !PT ;  /* 0x00000087a09d7212 */ /* 0x000fe400078efcff */
[----:B------:R-:W-:Y:S02]  /*35e0*/  LOP3.LUT R135, R2, 0x7f, RZ, 0xc0, !PT ;  /* 0x0000007f02877812 */ /* 0x000fe400078ec0ff */
[----:B------:R-:W-:Y:S02]  /*35f0*/  SHF.L.U32 R178, R178, 0x10, RZ ;  /* 0x00000010b2b27819 */ /* 0x000fe400000006ff */
[----:B------:R-:W-:Y:S02]  /*3600*/  SHF.L.U32 R180, R180, 0x10, RZ ;  /* 0x00000010b4b47819 */ /* 0x000fe400000006ff */
        /* <DEDUP_REMOVED lines=11> */
[----:B------:R-:W-:Y:S02]  /*36c0*/  LEA R165, R196, R135, 0xb ;  /* 0x00000087c4a57211 */ /* 0x000fe400078e58ff */
[----:B------:R-:W-:-:S02]  /*36d0*/  LOP3.LUT R178, R178, 0xff0000, RZ, 0xc0, !PT ;  /* 0x00ff0000b2b27812 */ /* 0x000fc400078ec0ff */
[----:B------:R-:W-:Y:S01]  /*36e0*/  LOP3.LUT R180, R180, 0xff0000, RZ, 0xc0, !PT ;  /* 0x00ff0000b4b47812 */ /* 0x000fe200078ec0ff */
[----:B0-----:R-:W-:Y:S01]  /*36f0*/  IMAD.WIDE.U32 R132, R165, 0x4, R132 ;  /* 0x00000004a5847825 */ /* 0x001fe200078e0084 */
[----:B------:R-:W-:Y:S02]  /*3700*/  LOP3.LUT R144, R144, 0xffff, RZ, 0xc0, !PT ;  /* 0x0000ffff90907812 */ /* 0x000fe400078ec0ff */
[----:B------:R-:W-:Y:S02]  /*3710*/  LOP3.LUT R148, R148, 0xffff, RZ, 0xc0, !PT ;  /* 0x0000ffff94947812 */ /* 0x000fe400078ec0ff */
[----:B------:R-:W-:Y:S01]  /*3720*/  LOP3.LUT R150, R150, 0xffff, RZ, 0xc0, !PT ;  /* 0x0000ffff96967812 */ /* 0x000fe200078ec0ff */
[----:B------:R0:W-:Y:S01]  /*3730*/  STG.E desc[UR6][R132.64], R137 ;  /* 0x0000008984007986 */ /* 0x0001e2000c101906 */
[----:B------:R-:W-:Y:S02]  /*3740*/  LOP3.LUT R162, R162, 0xffff, RZ, 0xc0, !PT ;  /* 0x0000ffffa2a27812 */ /* 0x000fe400078ec0ff */
[----:B------:R-:W-:Y:S01]  /*3750*/  LOP3.LUT R166, R166, 0xffff, RZ, 0xc0, !PT ;  /* 0x0000ffffa6a67812 */ /* 0x000fe200078ec0ff */
        /* <DEDUP_REMOVED lines=10> */
[----:B------:R-:W-:-:S02]  /*3800*/  LOP3.LUT R151, R178, 0xffff, R151, 0xf8, !PT ;  /* 0x0000ffffb2977812 */ /* 0x000fc400078ef897 */
[----:B------:R-:W-:Y:S02]  /*3810*/  LOP3.LUT R143, R180, 0xffff, R143, 0xf8, !PT ;  /* 0x0000ffffb48f7812 */ /* 0x000fe400078ef88f */
        /* <DEDUP_REMOVED lines=34> */
.L_x_10707:
[--C-:B------:R-:W-:Y:S01]  /*3a40*/  FADD R237, R148, -R0.reuse ;  /* 0x8000000094ed7221 */ /* 0x100fe20000000000 */
[--C-:B------:R-:W-:Y:S01]  /*3a50*/  FADD R201, R192, -R0.reuse ;  /* 0x80000000c0c97221 */ /* 0x100fe20000000000 */
[----:B------:R-:W1:Y:S01]  /*3a60*/  LDC.U8 R148, c[0x0][0x404] ;  /* 0x00010100ff947b82 */ /* 0x000e620000000000 */
[--C-:B------:R-:W-:Y:S01]  /*3a70*/  FADD R193, R193, -R0.reuse ;  /* 0x80000000c1c17221 */ /* 0x100fe20000000000 */
[--C-:B0-----:R-:W-:Y:S01]  /*3a80*/  FADD R203, R194, -R0.reuse ;  /* 0x80000000c2cb7221 */ /* 0x101fe20000000000 */
        /* <DEDUP_REMOVED lines=62> */
[----:B-----5:R-:W-:Y:S01]  /*3e70*/  FFMA R194, R4, R201, R68 ;  /* 0x000000c904c27223 */ /* 0x020fe20000000044 */
[C---:B------:R-:W-:Y:S01]  /*3e80*/  FMUL R203, R200.reuse, R203 ;  /* 0x000000cbc8cb7220 */ /* 0x040fe20000400000 */
[C---:B------:R-:W-:Y:S01]  /*3e90*/  FMUL R136, R200.reuse, R195 ;  /* 0x000000c3c8887220 */ /* 0x040fe20000400000 */
[C---:B------:R-:W-:Y:S01]  /*3ea0*/  FMUL R192, R200.reuse, R139 ;  /* 0x0000008bc8c07220 */ /* 0x040fe20000400000 */
[----:B------:R-:W-:Y:S01]  /*3eb0*/  FFMA R0, R5, R0, R69 ;  /* 0x0000000005007223 */ /* 0x000fe20000000045 */
[C---:B------:R-:W-:Y:S01]  /*3ec0*/  FMUL R182, R200.reuse, R145 ;  /* 0x00000091c8b67220 */ /* 0x040fe20000400000 */
[C---:B------:R-:W-:Y:S01]  /*3ed0*/  FMUL R139, R200.reuse, R142 ;  /* 0x0000008ec88b7220 */ /* 0x040fe20000400000 */
[----:B------:R-:W-:Y:S01]  /*3ee0*/  FMUL R142, R200, R143 ;  /* 0x0000008fc88e7220 */ /* 0x000fe20000400000 */
[----:B------:R-:W-:Y:S01]  /*3ef0*/  FMUL R145, R194, R3 ;  /* 0x00000003c2917220 */ /* 0x000fe20000400000 */
[----:B-1----:R-:W-:Y:S01]  /*3f00*/  ISETP.NE.AND P0, PT, R148, RZ, PT ;  /* 0x000000ff9400720c */ /* 0x002fe20003f05270 */
        /* <DEDUP_REMOVED lines=11> */
[----:B------:R-:W-:Y:S01]  /*3fc0*/  FMNMX3 R197, R197, |R186|, |R136|, !PT ;  /* 0x400000bac5c57276 */ /* 0x000fe20007800488 */
[C---:B------:R-:W-:Y:S01]  /*3fd0*/  FMUL R209, R200.reuse, R209 ;  /* 0x000000d1c8d17220 */ /* 0x040fe20000400000 */
[----:B------:R-:W-:Y:S01]  /*3fe0*/  FMUL R146, R200, R181 ;  /* 0x000000b5c8927220 */ /* 0x000fe20000400000 */
[----:B------:R-:W-:Y:S01]  /*3ff0*/  FFMA R202, R10, R207, R74 ;  /* 0x000000cf0aca7223 */ /* 0x000fe2000000004a */
[----:B------:R-:W-:Y:S01]  /*4000*/  FFMA R144, R11, R144, R75 ;  /* 0x000000900b907223 */ /* 0x000fe2000000004b */
[----:B------:R-:W-:Y:S01]  /*4010*/  FMUL R188, R200, R147 ;  /* 0x00000093c8bc7220 */ /* 0x000fe20000400000 */
[----:B------:R-:W-:Y:S01]  /*4020*/  FMNMX3 R197, R197, |R194|, |R138|, !PT ;  /* 0x400000c2c5c57276 */ /* 0x000fe2000780048a */
[----:B------:R-:W-:Y:S01]  /*4030*/  FMUL R147, R186, R3 ;  /* 0x00000003ba937220 */ /* 0x000fe20000400000 */
        /* <DEDUP_REMOVED lines=56> */
[----:B------:R-:W-:Y:S01]  /*43c0*/  FMUL R225, R200, R225 ;  /* 0x000000e1c8e17220 */ /* 0x000fe20000400000 */
[----:B------:R-:W-:Y:S01]  /*43d0*/  FFMA R202, R26, R223, R90 ;  /* 0x000000df1aca7223 */ /* 0x000fe2000000005a */
[----:B------:R-:W-:Y:S01]  /*43e0*/  FFMA R160, R27, R160, R91 ;  /* 0x000000a01ba07223 */ /* 0x000fe2000000005b */
        /* <DEDUP_REMOVED lines=52> */
[C---:B------:R-:W-:Y:S01]  /*4730*/  FMUL R137, R200.reuse, R140 ;  /* 0x0000008cc8897220 */ /* 0x040fe20000400000 */
[----:B------:R-:W-:Y:S01]  /*4740*/  FMNMX3 R197, R197, |R194|, |R174|, !PT ;  /* 0x400000c2c5c57276 */ /* 0x000fe200078004ae */
[----:B------:R-:W-:Y:S01]  /*4750*/  FMUL R140, R200, R141 ;  /* 0x0000008dc88c7220 */ /* 0x000fe20000400000 */
[----:B------:R-:W-:Y:S01]  /*4760*/  FMUL R179, R186, R3 ;  /* 0x00000003bab37220 */ /* 0x000fe20000400000 */
        /* <DEDUP_REMOVED lines=16> */
[-C--:B------:R-:W-:Y:S01]  /*4870*/  FMUL R185, R202, R3.reuse ;  /* 0x00000003cab97220 */ /* 0x080fe20000400000 */
[----:B------:R-:W-:Y:S01]  /*4880*/  FMNMX3 R197, R197, |R204|, |R178|, !PT ;  /* 0x400000ccc5c57276 */ /* 0x000fe200078004b2 */
[----:B------:R-:W-:Y:S01]  /*4890*/  FMUL R181, R204, R3 ;  /* 0x00000003ccb57220 */ /* 0x000fe20000400000 */
        /* <DEDUP_REMOVED lines=14> */
[-C--:B------:R-:W-:Y:S01]  /*4980*/  FMUL R187, R186, R3.reuse ;  /* 0x00000003babb7220 */ /* 0x080fe20000400000 */
[-C--:B------:R-:W-:Y:S01]  /*4990*/  FMUL R191, R202, R3.reuse ;  /* 0x00000003cabf7220 */ /* 0x080fe20000400000 */
[----:B------:R-:W-:Y:S01]  /*49a0*/  FFMA R190, R53, R190, R117 ;  /* 0x000000be35be7223 */ /* 0x000fe20000000075 */
[-C--:B------:R-:W-:Y:S01]  /*49b0*/  FMUL R193, R204, R3.reuse ;  /* 0x00000003ccc17220 */ /* 0x080fe20000400000 */
[----:B------:R-:W-:Y:S01]  /*49c0*/  FMNMX3 R197, R197, |R202|, |R188|, !PT ;  /* 0x400000cac5c57276 */ /* 0x000fe200078004bc */
[-C--:B------:R-:W-:Y:S01]  /*49d0*/  @P0 FMUL R0, R0, R3.reuse ;  /* 0x0000000300000220 */ /* 0x080fe20000400000 */
[----:B------:R-:W-:Y:S01]  /*49e0*/  @P0 FMUL R136, R136, R3 ;  /* 0x0000000388880220 */ /* 0x000fe20000400000 */
[----:B------:R-:W-:Y:S01]  /*49f0*/  FSEL R186, R186, R187, !P0 ;  /* 0x000000bbbaba7208 */ /* 0x000fe20004000000 */
[----:B------:R-:W-:Y:S01]  /*4a00*/  FFMA R192, R55, R192, R119 ;  /* 0x000000c037c07223 */ /* 0x000fe20000000077 */
[----:B------:R-:W-:Y:S01]  /*4a10*/  F2FP.SATFINITE.E4M3.F32.PACK_AB_MERGE_C R145, RZ, R145, RZ ;  /* 0x00000091ff91723e */ /* 0x000fe200048070ff */
[----:B------:R-:W-:Y:S01]  /*4a20*/  @P0 FMUL R144, R144, R3 ;  /* 0x0000000390900220 */ /* 0x000fe20000400000 */
[----:B------:R-:W-:Y:S01]  /*4a30*/  F2FP.SATFINITE.E4M3.F32.PACK_AB_MERGE_C R147, RZ, R147, RZ ;  /* 0x00000093ff93723e */ /* 0x000fe200048070ff */
[----:B------:R-:W-:Y:S01]  /*4a40*/  FFMA R206, R58, R139, R122 ;  /* 0x0000008b3ace7223 */ /* 0x000fe2000000007a */
[----:B------:R-:W-:Y:S01]  /*4a50*/  FSEL R187, R202, R191, !P0 ;  /* 0x000000bfcabb7208 */ /* 0x000fe20004000000 */
[----:B------:R-:W-:Y:S01]  /*4a60*/  FFMA R202, R54, R251, R118 ;  /* 0x000000fb36ca7223 */ /* 0x000fe20000000076 */
[----:B------:R-:W-:Y:S01]  /*4a70*/  FMNMX3 R197, R197, |R204|, |R190|, !PT ;  /* 0x400000ccc5c57276 */ /* 0x000fe200078004be */
[----:B------:R-:W-:Y:S01]  /*4a80*/  @P0 FMUL R150, R150, R3 ;  /* 0x0000000396960220 */ /* 0x000fe20000400000 */
[----:B------:R-:W-:Y:S01]  /*4a90*/  FSEL R191, R204, R193, !P0 ;  /* 0x000000c1ccbf7208 */ /* 0x000fe20004000000 */
[----:B------:R-:W-:Y:S01]  /*4aa0*/  FFMA R204, R56, R137, R120 ;  /* 0x0000008938cc7223 */ /* 0x000fe20000000078 */
[----:B------:R-:W-:Y:S01]  /*4ab0*/  F2FP.SATFINITE.E4M3.F32.PACK_AB_MERGE_C R0, RZ, R0, RZ ;  /* 0x00000000ff00723e */ /* 0x000fe200048070ff */
[----:B------:R-:W-:Y:S01]  /*4ac0*/  FFMA R208, R60, R141, R124 ;  /* 0x0000008d3cd07223 */ /* 0x000fe2000000007c */
[----:B------:R-:W-:Y:S01]  /*4ad0*/  LOP3.LUT R145, R145, 0xff, RZ, 0xc0, !PT ;  /* 0x000000ff91917812 */ /* 0x000fe200078ec0ff */
[-C--:B------:R-:W-:Y:S01]  /*4ae0*/  FMUL R189, R194, R3.reuse ;  /* 0x00000003c2bd7220 */ /* 0x080fe20000400000 */
[----:B------:R-:W-:Y:S01]  /*4af0*/  SHF.L.U32 R147, R147, 0x10, RZ ;  /* 0x0000001093937819 */ /* 0x000fe200000006ff */
[----:B------:R-:W-:Y:S01]  /*4b00*/  FFMA R140, R57, R140, R121 ;  /* 0x0000008c398c7223 */ /* 0x000fe20000000079 */
[----:B------:R-:W-:Y:S01]  /*4b10*/  F2FP.SATFINITE.E4M3.F32.PACK_AB_MERGE_C R136, RZ, R136, RZ ;  /* 0x00000088ff88723e */ /* 0x000fe200048070ff */
[----:B------:R-:W-:Y:S01]  /*4b20*/  FMUL R137, R204, R3 ;  /* 0x00000003cc897220 */ /* 0x000fe20000400000 */
[----:B------:R-:W-:Y:S01]  /*4b30*/  F2FP.SATFINITE.E4M3.F32.PACK_AB_MERGE_C R157, RZ, R157, RZ ;  /* 0x0000009dff9d723e */ /* 0x000fe200048070ff */
[----:B------:R-:W-:Y:S01]  /*4b40*/  FMUL R141, R206, R3 ;  /* 0x00000003ce8d7220 */ /* 0x000fe20000400000 */
[----:B------:R-:W-:Y:S01]  /*4b50*/  F2FP.SATFINITE.E4M3.F32.PACK_AB_MERGE_C R155, RZ, R155, RZ ;  /* 0x0000009bff9b723e */ /* 0x000fe200048070ff */
[----:B------:R-:W-:Y:S01]  /*4b60*/  FMUL R193, R208, R3 ;  /* 0x00000003d0c17220 */ /* 0x000fe20000400000 */
[----:B------:R-:W-:Y:S01]  /*4b70*/  FMNMX3 R197, R197, |R202|, |R192|, !PT ;  /* 0x400000cac5c57276 */ /* 0x000fe200078004c0 */
[----:B------:R-:W-:Y:S01]  /*4b80*/  FFMA R142, R59, R142, R123 ;  /* 0x0000008e3b8e7223 */ /* 0x000fe2000000007b */
[----:B------:R-:W-:Y:S01]  /*4b90*/  LEA R0, R0, R145, 0x8 ;  /* 0x0000009100007211 */ /* 0x000fe200078e40ff */
[-C--:B------:R-:W-:Y:S01]  /*4ba0*/  FMUL R139, R202, R3.reuse ;  /* 0x00000003ca8b7220 */ /* 0x080fe20000400000 */
[----:B------:R-:W-:Y:S01]  /*4bb0*/  LOP3.LUT R147, R147, 0xff0000, RZ, 0xc0, !PT ;  /* 0x00ff000093937812 */ /* 0x000fe200078ec0ff */
[----:B------:R-:W-:Y:S01]  /*4bc0*/  FFMA R134, R63, R134, R127 ;  /* 0x000000863f867223 */ /* 0x000fe2000000007f */
[----:B------:R-:W-:Y:S01]  /*4bd0*/  LOP3.LUT R136, R136, 0xffff, RZ, 0xc0, !PT ;  /* 0x0000ffff88887812 */ /* 0x000fe200078ec0ff */
[----:B------:R-:W-:Y:S01]  /*4be0*/  FFMA R184, R65, R184, R129 ;  /* 0x000000b841b87223 */ /* 0x000fe20000000081 */
[----:B------:R-:W-:Y:S01]  /*4bf0*/  F2FP.SATFINITE.E4M3.F32.PACK_AB_MERGE_C R144, RZ, R144, RZ ;  /* 0x00000090ff90723e */ /* 0x000fe200048070ff */
[-C--:B------:R-:W-:Y:S01]  /*4c00*/  @P0 FMUL R138, R138, R3.reuse ;  /* 0x000000038a8a0220 */ /* 0x080fe20000400000 */
[----:B------:R-:W-:Y:S01]  /*4c10*/  LOP3.LUT R157, R157, 0xff, RZ, 0xc0, !PT ;  /* 0x000000ff9d9d7812 */ /* 0x000fe200078ec0ff */
[-C--:B------:R-:W-:Y:S01]  /*4c20*/  @P0 FMUL R146, R146, R3.reuse ;  /* 0x0000000392920220 */ /* 0x080fe20000400000 */
[----:B------:R-:W-:Y:S01]  /*4c30*/  F2FP.SATFINITE.E4M3.F32.PACK_AB_MERGE_C R150, RZ, R150, RZ ;  /* 0x00000096ff96723e */ /* 0x000fe200048070ff */
[----:B------:R-:W-:Y:S01]  /*4c40*/  @P0 FMUL R148, R148, R3 ;  /* 0x0000000394940220 */ /* 0x000fe20000400000 */
[----:B------:R-:W-:Y:S01]  /*4c50*/  SHF.L.U32 R155, R155, 0x10, RZ ;  /* 0x000000109b9b7819 */ /* 0x000fe200000006ff */
[----:B------:R-:W-:Y:S01]  /*4c60*/  FFMA R200, R67, R200, R131 ;  /* 0x000000c843c87223 */ /* 0x000fe20000000083 */
[----:B------:R-:W-:Y:S01]  /*4c70*/  FSEL R189, R194, R189, !P0 ;  /* 0x000000bdc2bd7208 */ /* 0x000fe20004000000 */
[----:B------:R-:W-:Y:S01]  /*4c80*/  FFMA R194, R61, R132, R125 ;  /* 0x000000843dc27223 */ /* 0x000fe2000000007d */
[----:B------:R-:W-:Y:S01]  /*4c90*/  FMNMX3 R197, R197, |R204|, |R140|, !PT ;  /* 0x400000ccc5c57276 */ /* 0x000fe2000780048c */
[----:B------:R-:W-:Y:S01]  /*4ca0*/  @P0 FMUL R140, R140, R3 ;  /* 0x000000038c8c0220 */ /* 0x000fe20000400000 */
[----:B------:R-:W-:Y:S01]  /*4cb0*/  FSEL R137, R204, R137, !P0 ;  /* 0x00000089cc897208 */ /* 0x000fe20004000000 */
[----:B------:R-:W-:Y:S01]  /*4cc0*/  FFMA R204, R64, R135, R128 ;  /* 0x0000008740cc7223 */ /* 0x000fe20000000080 */
[----:B------:R-:W-:Y:S01]  /*4cd0*/  LOP3.LUT R0, R147, 0xffff, R0, 0xf8, !PT ;  /* 0x0000ffff93007812 */ /* 0x000fe200078ef800 */
[-C--:B------:R-:W-:Y:S01]  /*4ce0*/  @P0 FMUL R152, R152, R3.reuse ;  /* 0x0000000398980220 */ /* 0x080fe20000400000 */
[----:B------:R-:W-:Y:S01]  /*4cf0*/  SHF.L.U32 R145, R136, 0x18, RZ ;  /* 0x0000001888917819 */ /* 0x000fe200000006ff */
[-C--:B------:R-:W-:Y:S01]  /*4d00*/  @P0 FMUL R158, R158, R3.reuse ;  /* 0x000000039e9e0220 */ /* 0x080fe20000400000 */
[----:B------:R-:W-:Y:S01]  /*4d10*/  LOP3.LUT R144, R144, 0xffff, RZ, 0xc0, !PT ;  /* 0x0000ffff90907812 */ /* 0x000fe200078ec0ff */
[----:B------:R-:W-:Y:S01]  /*4d20*/  @P0 FMUL R160, R160, R3 ;  /* 0x00000003a0a00220 */ /* 0x000fe20000400000 */
[----:B------:R-:W-:Y:S01]  /*4d30*/  FSEL R132, R206, R141, !P0 ;  /* 0x0000008dce847208 */ /* 0x000fe20004000000 */
[----:B------:R-:W-:Y:S01]  /*4d40*/  @P0 FMUL R166, R166, R3 ;  /* 0x00000003a6a60220 */ /* 0x000fe20000400000 */
[----:B------:R-:W-:Y:S01]  /*4d50*/  LEA R150, R150, R157, 0x8 ;  /* 0x0000009d96967211 */ /* 0x000fe200078e40ff */
[-C--:B------:R-:W-:Y:S01]  /*4d60*/  @P0 FMUL R168, R168, R3.reuse ;  /* 0x00000003a8a80220 */ /* 0x080fe20000400000 */
[----:B------:R-:W-:Y:S01]  /*4d70*/  LOP3.LUT R155, R155, 0xff0000, RZ, 0xc0, !PT ;  /* 0x00ff00009b9b7812 */ /* 0x000fe200078ec0ff */
[----:B------:R-:W-:Y:S01]  /*4d80*/  @P0 FMUL R154, R154, R3 ;  /* 0x000000039a9a0220 */ /* 0x000fe20000400000 */
[----:B------:R-:W-:Y:S01]  /*4d90*/  FSEL R141, R208, R193, !P0 ;  /* 0x000000c1d08d7208 */ /* 0x000fe20004000000 */
[----:B------:R-:W-:Y:S01]  /*4da0*/  @P0 FMUL R156, R156, R3 ;  /* 0x000000039c9c0220 */ /* 0x000fe20000400000 */
[----:B------:R-:W-:Y:S01]  /*4db0*/  FMNMX3 R197, R197, |R206|, |R142|, !PT ;  /* 0x400000cec5c57276 */ /* 0x000fe2000780048e */
[----:B------:R-:W-:Y:S01]  /*4dc0*/  FFMA R206, R66, R143, R130 ;  /* 0x0000008f42ce7223 */ /* 0x000fe20000000082 */
[----:B------:R-:W-:Y:S01]  /*4dd0*/  LOP3.LUT R0, R0, R145, RZ, 0xfc, !PT ;  /* 0x0000009100007212 */ /* 0x000fe200078efcff */
[----:B------:R-:W-:Y:S01]  /*4de0*/  @P0 FMUL R162, R162, R3 ;  /* 0x00000003a2a20220 */ /* 0x000fe20000400000 */
[----:B------:R-:W-:Y:S01]  /*4df0*/  F2FP.SATFINITE.E4M3.F32.PACK_AB_MERGE_C R137, RZ, R137, RZ ;  /* 0x00000089ff89723e */ /* 0x000fe200048070ff */
[-C--:B------:R-:W-:Y:S01]  /*4e00*/  FMUL R143, R206, R3.reuse ;  /* 0x00000003ce8f7220 */ /* 0x080fe20000400000 */
[----:B------:R-:W-:Y:S01]  /*4e10*/  SHF.L.U32 R145, R144, 0x18, RZ ;  /* 0x0000001890917819 */ /* 0x000fe200000006ff */
[----:B------:R-:W-:Y:S01]  /*4e20*/  @P0 FMUL R164, R164, R3 ;  /* 0x00000003a4a40220 */ /* 0x000fe20000400000 */
[----:B------:R-:W-:Y:S01]  /*4e30*/  FSEL R139, R202, R139, !P0 ;  /* 0x0000008bca8b7208 */ /* 0x000fe20004000000 */
[----:B------:R-:W-:Y:S01]  /*4e40*/  FFMA R202, R62, R133, R126 ;  /* 0x000000853eca7223 */ /* 0x000fe2000000007e */
[----:B------:R-:W-:Y:S01]  /*4e50*/  LOP3.LUT R144, R155, 0xffff, R150, 0xf8, !PT ;  /* 0x0000ffff9b907812 */ /* 0x000fe200078ef896 */
[----:B------:R-:W-:Y:S01]  /*4e60*/  FMUL R133, R204, R3 ;  /* 0x00000003cc857220 */ /* 0x000fe20000400000 */
[----:B------:R-:W-:Y:S01]  /*4e70*/  F2FP.SATFINITE.E4M3.F32.PACK_AB_MERGE_C R150, RZ, R141, RZ ;  /* 0x0000008dff96723e */ /* 0x000fe200048070ff */
[-C--:B------:R-:W-:Y:S01]  /*4e80*/  FMUL R135, R202, R3.reuse ;  /* 0x00000003ca877220 */ /* 0x080fe20000400000 */
[----:B------:R-:W-:Y:S01]  /*4e90*/  FMNMX3 R197, R197, |R208|, |R194|, !PT ;  /* 0x400000d0c5c57276 */ /* 0x000fe200078004c2 */
[-C--:B------:R-:W-:Y:S01]  /*4ea0*/  @P0 FMUL R194, R194, R3.reuse ;  /* 0x00000003c2c20220 */ /* 0x080fe20000400000 */
[----:B------:R-:W-:Y:S01]  /*4eb0*/  LOP3.LUT R141, R137, 0xff, RZ, 0xc0, !PT ;  /* 0x000000ff898d7812 */ /* 0x000fe200078ec0ff */
[-C--:B------:R-:W-:Y:S01]  /*4ec0*/  @P0 FMUL R170, R170, R3.reuse ;  /* 0x00000003aaaa0220 */ /* 0x080fe20000400000 */
[----:B------:R-:W-:Y:S01]  /*4ed0*/  F2FP.SATFINITE.E4M3.F32.PACK_AB_MERGE_C R140, RZ, R140, RZ ;  /* 0x0000008cff8c723e */ /* 0x000fe200048070ff */
[-C--:B------:R-:W-:Y:S01]  /*4ee0*/  @P0 FMUL R174, R174, R3.reuse ;  /* 0x00000003aeae0220 */ /* 0x080fe20000400000 */
[----:B------:R-:W-:Y:S01]  /*4ef0*/  FMNMX3 R197, R197, |R202|, |R134|, !PT ;  /* 0x400000cac5c57276 */ /* 0x000fe20007800486 */
[----:B------:R-:W-:Y:S01]  /*4f00*/  @P0 FMUL R172, R172, R3 ;  /* 0x00000003acac0220 */ /* 0x000fe20000400000 */
[----:B------:R-:W-:Y:S01]  /*4f10*/  F2FP.SATFINITE.E4M3.F32.PACK_AB_MERGE_C R149, RZ, R149, RZ ;  /* 0x00000095ff95723e */ /* 0x000fe200048070ff */
[----:B------:R-:W-:Y:S01]  /*4f20*/  @P0 FMUL R176, R176, R3 ;  /* 0x00000003b0b00220 */ /* 0x000fe20000400000 */
[----:B------:R-:W-:Y:S01]  /*4f30*/  F2FP.SATFINITE.E4M3.F32.PACK_AB_MERGE_C R151, RZ, R151, RZ ;  /* 0x00000097ff97723e */ /* 0x000fe200048070ff */
[-C--:B------:R-:W-:Y:S01]  /*4f40*/  @P0 FMUL R178, R178, R3.reuse ;  /* 0x00000003b2b20220 */ /* 0x080fe20000400000 */
[----:B------:R-:W-:Y:S01]  /*4f50*/  LOP3.LUT R155, R150, 0xff, RZ, 0xc0, !PT ;  /* 0x000000ff969b7812 */ /* 0x000fe200078ec0ff */
[----:B------:R-:W-:Y:S01]  /*4f60*/  @P0 FMUL R180, R180, R3 ;  /* 0x00000003b4b40220 */ /* 0x000fe20000400000 */
[----:B------:R-:W-:Y:S01]  /*4f70*/  LEA R150, R140, R141, 0x8 ;  /* 0x0000008d8c967211 */ /* 0x000fe200078e40ff */
[----:B------:R-:W-:Y:S01]  /*4f80*/  @P0 FMUL R182, R182, R3 ;  /* 0x00000003b6b60220 */ /* 0x000fe20000400000 */
[----:B------:R-:W-:Y:S01]  /*4f90*/  FSEL R133, R204, R133, !P0 ;  /* 0x00000085cc857208 */ /* 0x000fe20004000000 */
[----:B------:R-:W0:Y:S01]  /*4fa0*/  LDC.64 R140, c[0x0][0x3c8] ;  /* 0x0000f200ff8c7b82 */ /* 0x000e220000000a00 */
[----:B------:R-:W-:Y:S01]  /*4fb0*/  FMNMX3 R197, R197, |R204|, |R184|, !PT ;  /* 0x400000ccc5c57276 */ /* 0x000fe200078004b8 */
[----:B------:R-:W-:Y:S01]  /*4fc0*/  @P0 FMUL R184, R184, R3 ;  /* 0x00000003b8b80220 */ /* 0x000fe20000400000 */
[----:B------:R-:W-:Y:S01]  /*4fd0*/  FSEL R135, R202, R135, !P0 ;  /* 0x00000087ca877208 */ /* 0x000fe20004000000 */
[-C--:B------:R-:W-:Y:S01]  /*4fe0*/  @P0 FMUL R190, R190, R3.reuse ;  /* 0x00000003bebe0220 */ /* 0x080fe20000400000 */
[----:B------:R-:W-:Y:S01]  /*4ff0*/  LOP3.LUT R149, R149, 0xff, RZ, 0xc0, !PT ;  /* 0x000000ff95957812 */ /* 0x000fe200078ec0ff */
[-C--:B------:R-:W-:Y:S01]  /*5000*/  @P0 FMUL R188, R188, R3.reuse ;  /* 0x00000003bcbc0220 */ /* 0x080fe20000400000 */
[----:B------:R-:W-:Y:S01]  /*5010*/  F2FP.SATFINITE.E4M3.F32.PACK_AB_MERGE_C R138, RZ, R138, RZ ;  /* 0x0000008aff8a723e */ /* 0x000fe200048070ff */
[-C--:B------:R-:W-:Y:S01]  /*5020*/  @P0 FMUL R192, R192, R3.reuse ;  /* 0x00000003c0c00220 */ /* 0x080fe20000400000 */
[----:B------:R-:W-:Y:S01]  /*5030*/  SHF.L.U32 R151, R151, 0x10, RZ ;  /* 0x0000001097977819 */ /* 0x000fe200000006ff */
[----:B------:R-:W-:Y:S01]  /*5040*/  @P0 FMUL R142, R142, R3 ;  /* 0x000000038e8e0220 */ /* 0x000fe20000400000 */
[----:B------:R-:W-:Y:S01]  /*5050*/  F2FP.SATFINITE.E4M3.F32.PACK_AB_MERGE_C R153, RZ, R153, RZ ;  /* 0x00000099ff99723e */ /* 0x000fe200048070ff */
[----:B------:R-:W-:Y:S01]  /*5060*/  @P0 FMUL R134, R134, R3 ;  /* 0x0000000386860220 */ /* 0x000fe20000400000 */
[----:B------:R-:W-:-:S02]  /*5070*/  F2FP.SATFINITE.E4M3.F32.PACK_AB_MERGE_C R161, RZ, R161, RZ ;  /* 0x000000a1ffa1723e */ /* 0x000fc400048070ff */
[----:B------:R-:W-:Y:S02]  /*5080*/  F2FP.SATFINITE.E4M3.F32.PACK_AB_MERGE_C R133, RZ, R133, RZ ;  /* 0x00000085ff85723e */ /* 0x000fe400048070ff */
[----:B------:R-:W-:Y:S02]  /*5090*/  F2FP.SATFINITE.E4M3.F32.PACK_AB_MERGE_C R132, RZ, R132, RZ ;  /* 0x00000084ff84723e */ /* 0x000fe400048070ff */
[----:B------:R-:W-:Y:S02]  /*50a0*/  LEA R138, R138, R149, 0x8 ;  /* 0x000000958a8a7211 */ /* 0x000fe400078e40ff */
[----:B------:R-:W-:Y:S02]  /*50b0*/  LOP3.LUT R151, R151, 0xff0000, RZ, 0xc0, !PT ;  /* 0x00ff000097977812 */ /* 0x000fe400078ec0ff */
[----:B------:R-:W-:Y:S02]  /*50c0*/  F2FP.SATFINITE.E4M3.F32.PACK_AB_MERGE_C R135, RZ, R135, RZ ;  /* 0x00000087ff87723e */ /* 0x000fe400048070ff */
[----:B------:R-:W-:-:S02]  /*50d0*/  LOP3.LUT R153, R153, 0xff, RZ, 0xc0, !PT ;  /* 0x000000ff99997812 */ /* 0x000fc400078ec0ff */
[----:B------:R-:W-:Y:S02]  /*50e0*/  F2FP.SATFINITE.E4M3.F32.PACK_AB_MERGE_C R146, RZ, R146, RZ ;  /* 0x00000092ff92723e */ /* 0x000fe400048070ff */
[----:B------:R-:W-:Y:S02]  /*50f0*/  SHF.L.U32 R161, R161, 0x10, RZ ;  /* 0x00000010a1a17819 */ /* 0x000fe400000006ff */
[----:B------:R-:W-:Y:S02]  /*5100*/  F2FP.SATFINITE.E4M3.F32.PACK_AB_MERGE_C R148, RZ, R148, RZ ;  /* 0x00000094ff94723e */ /* 0x000fe400048070ff */
[----:B------:R-:W-:Y:S02]  /*5110*/  FSEL R143, R206, R143, !P0 ;  /* 0x0000008fce8f7208 */ /* 0x000fe40004000000 */
[----:B------:R-:W-:Y:S02]  /*5120*/  F2FP.SATFINITE.E4M3.F32.PACK_AB_MERGE_C R167, RZ, R167, RZ ;  /* 0x000000a7ffa7723e */ /* 0x000fe400048070ff */
[----:B------:R-:W-:-:S02]  /*5130*/  F2FP.SATFINITE.E4M3.F32.PACK_AB_MERGE_C R163, RZ, R163, RZ ;  /* 0x000000a3ffa3723e */ /* 0x000fc400048070ff */
[----:B------:R-:W-:Y:S02]  /*5140*/  F2FP.SATFINITE.E4M3.F32.PACK_AB_MERGE_C R175, RZ, R175, RZ ;  /* 0x000000afffaf723e */ /* 0x000fe400048070ff */
[----:B------:R-:W-:Y:S02]  /*5150*/  F2FP.SATFINITE.E4M3.F32.PACK_AB_MERGE_C R171, RZ, R171, RZ ;  /* 0x000000abffab723e */ /* 0x000fe400048070ff */
[----:B------:R-:W-:Y:S02]  /*5160*/  LOP3.LUT R133, R133, 0xff, RZ, 0xc0, !PT ;  /* 0x000000ff85857812 */ /* 0x000fe400078ec0ff */
[----:B------:R-:W-:Y:S02]  /*5170*/  F2FP.SATFINITE.E4M3.F32.PACK_AB_MERGE_C R184, RZ, R184, RZ ;  /* 0x000000b8ffb8723e */ /* 0x000fe400048070ff */
[----:B------:R-:W-:Y:S02]  /*5180*/  SHF.L.U32 R132, R132, 0x10, RZ ;  /* 0x0000001084847819 */ /* 0x000fe400000006ff */
[----:B------:R-:W-:-:S02]  /*5190*/  LOP3.LUT R136, R151, 0xffff, R138, 0xf8, !PT ;  /* 0x0000ffff97887812 */ /* 0x000fc400078ef88a */
[----:B------:R-:W-:Y:S02]  /*51a0*/  SHF.L.U32 R135, R135, 0x10, RZ ;  /* 0x0000001087877819 */ /* 0x000fe400000006ff */
[----:B------:R-:W-:Y:S01]  /*51b0*/  FMNMX3 R197, R197, |R206|, |R200|, !PT ;  /* 0x400000cec5c57276 */ /* 0x000fe200078004c8 */
[----:B------:R-:W-:Y:S01]  /*51c0*/  @P0 FMUL R200, R200, R3 ;  /* 0x00000003c8c80220 */ /* 0x000fe20000400000 */
[----:B------:R-:W-:Y:S02]  /*51d0*/  LEA R146, R146, R153, 0x8 ;  /* 0x0000009992927211 */ /* 0x000fe400078e40ff */
[----:B------:R-:W-:Y:S02]  /*51e0*/  LOP3.LUT R161, R161, 0xff0000, RZ, 0xc0, !PT ;  /* 0x00ff0000a1a17812 */ /* 0x000fe400078ec0ff */
[----:B------:R-:W-:Y:S02]  /*51f0*/  LOP3.LUT R148, R148, 0xffff, RZ, 0xc0, !PT ;  /* 0x0000ffff94947812 */ /* 0x000fe400078ec0ff */
[----:B------:R-:W-:-:S02]  /*5200*/  F2FP.SATFINITE.E4M3.F32.PACK_AB_MERGE_C R152, RZ, R152, RZ ;  /* 0x00000098ff98723e */ /* 0x000fc400048070ff */
[----:B------:R-:W-:Y:S02]  /*5210*/  LOP3.LUT R167, R167, 0xff, RZ, 0xc0, !PT ;  /* 0x000000ffa7a77812 */ /* 0x000fe400078ec0ff */
[----:B------:R-:W-:Y:S02]  /*5220*/  F2FP.SATFINITE.E4M3.F32.PACK_AB_MERGE_C R158, RZ, R158, RZ ;  /* 0x0000009eff9e723e */ /* 0x000fe400048070ff */
[----:B------:R-:W-:Y:S02]  /*5230*/  SHF.L.U32 R163, R163, 0x10, RZ ;  /* 0x00000010a3a37819 */ /* 0x000fe400000006ff */
[----:B------:R-:W-:Y:S02]  /*5240*/  F2FP.SATFINITE.E4M3.F32.PACK_AB_MERGE_C R160, RZ, R160, RZ ;  /* 0x000000a0ffa0723e */ /* 0x000fe400048070ff */
[----:B------:R-:W-:Y:S02]  /*5250*/  LOP3.LUT R175, R175, 0xff, RZ, 0xc0, !PT ;  /* 0x000000ffafaf7812 */ /* 0x000fe400078ec0ff */
[----:B------:R-:W-:-:S02]  /*5260*/  F2FP.SATFINITE.E4M3.F32.PACK_AB_MERGE_C R166, RZ, R166, RZ ;  /* 0x000000a6ffa6723e */ /* 0x000fc400048070ff */
[----:B------:R-:W-:Y:S02]  /*5270*/  SHF.L.U32 R171, R171, 0x10, RZ ;  /* 0x00000010abab7819 */ /* 0x000fe400000006ff */
[----:B------:R-:W-:Y:S02]  /*5280*/  F2FP.SATFINITE.E4M3.F32.PACK_AB_MERGE_C R168, RZ, R168, RZ ;  /* 0x000000a8ffa8723e */ /* 0x000fe400048070ff */
[----:B------:R-:W-:Y:S02]  /*5290*/  F2FP.SATFINITE.E4M3.F32.PACK_AB_MERGE_C R143, RZ, R143, RZ ;  /* 0x0000008fff8f723e */ /* 0x000fe400048070ff */
[----:B------:R-:W-:Y:S02]  /*52a0*/  LEA R184, R184, R133, 0x8 ;  /* 0x00000085b8b87211 */ /* 0x000fe400078e40ff */
        /* <DEDUP_REMOVED lines=14> */
[----:B------:R-:W-:Y:S02]  /*5390*/  LOP3.LUT R133, R132, 0xff0000, RZ, 0xc0, !PT ;  /* 0x00ff000084857812 */ /* 0x000fe400078ec0ff */
[----:B------:R-:W-:Y:S02]  /*53a0*/  LOP3.LUT R136, R136, R145, RZ, 0xfc, !PT ;  /* 0x0000009188887212 */ /* 0x000fe400078efcff */
[----:B------:R-:W-:Y:S02]  /*53b0*/  LOP3.LUT R132, R135, 0xff0000, RZ, 0xc0, !PT ;  /* 0x00ff000087847812 */ /* 0x000fe400078ec0ff */
[----:B------:R-:W-:Y:S02]  /*53c0*/  LOP3.LUT R138, R161, 0xffff, R146, 0xf8, !PT ;  /* 0x0000ffffa18a7812 */ /* 0x000fe400078ef892 */
[----:B------:R-:W-:Y:S02]  /*53d0*/  SHF.L.U32 R145, R148, 0x18, RZ ;  /* 0x0000001894917819 */ /* 0x000fe400000006ff */
[----:B------:R-:W-:-:S02]  /*53e0*/  LOP3.LUT R135, R2, 0x7f, RZ, 0xc0, !PT ;  /* 0x0000007f02877812 */ /* 0x000fc400078ec0ff */
[----:B------:R-:W-:Y:S02]  /*53f0*/  LOP3.LUT R152, R152, 0xffff, RZ, 0xc0, !PT ;  /* 0x0000ffff98987812 */ /* 0x000fe400078ec0ff */
[----:B------:R-:W-:Y:S02]  /*5400*/  LEA R158, R158, R167, 0x8 ;  /* 0x000000a79e9e7211 */ /* 0x000fe400078e40ff */
[----:B------:R-:W-:Y:S02]  /*5410*/  LOP3.LUT R163, R163, 0xff0000, RZ, 0xc0, !PT ;  /* 0x00ff0000a3a37812 */ /* 0x000fe400078ec0ff */
[----:B------:R-:W-:Y:S02]  /*5420*/  LOP3.LUT R160, R160, 0xffff, RZ, 0xc0, !PT ;  /* 0x0000ffffa0a07812 */ /* 0x000fe400078ec0ff */
[----:B------:R-:W-:Y:S02]  /*5430*/  LEA R166, R166, R175, 0x8 ;  /* 0x000000afa6a67211 */ /* 0x000fe400078e40ff */
[----:B------:R-:W-:-:S02]  /*5440*/  LOP3.LUT R171, R171, 0xff0000, RZ, 0xc0, !PT ;  /* 0x00ff0000abab7812 */ /* 0x000fc400078ec0ff */
[----:B------:R-:W-:Y:S02]  /*5450*/  LOP3.LUT R168, R168, 0xffff, RZ, 0xc0, !PT ;  /* 0x0000ffffa8a87812 */ /* 0x000fe400078ec0ff */
[----:B------:R-:W-:Y:S02]  /*5460*/  F2FP.SATFINITE.E4M3.F32.PACK_AB_MERGE_C R194, RZ, R194, RZ ;  /* 0x000000c2ffc2723e */ /* 0x000fe400048070ff */
[----:B------:R-:W-:Y:S02]  /*5470*/  SHF.L.U32 R143, R143, 0x10, RZ ;  /* 0x000000108f8f7819 */ /* 0x000fe400000006ff */
        /* <DEDUP_REMOVED lines=8> */
[----:B------:R-:W-:-:S02]  /*5500*/  LOP3.LUT R173, R173, 0xff, RZ, 0xc0, !PT ;  /* 0x000000ffadad7812 */ /* 0x000fc400078ec0ff */
[----:B------:R-:W-:Y:S02]  /*5510*/  F2FP.SATFINITE.E4M3.F32.PACK_AB_MERGE_C R170, RZ, R170, RZ ;  /* 0x000000aaffaa723e */ /* 0x000fe400048070ff */
[----:B------:R-:W-:Y:S02]  /*5520*/  LOP3.LUT R183, R183, 0xff, RZ, 0xc0, !PT ;  /* 0x000000ffb7b77812 */ /* 0x000fe400078ec0ff */
[----:B------:R-:W-:Y:S02]  /*5530*/  F2FP.SATFINITE.E4M3.F32.PACK_AB_MERGE_C R174, RZ, R174, RZ ;  /* 0x000000aeffae723e */ /* 0x000fe400048070ff */
[----:B------:R-:W-:Y:S02]  /*5540*/  SHF.L.U32 R179, R179, 0x10, RZ ;  /* 0x00000010b3b37819 */ /* 0x000fe400000006ff */
[----:B------:R-:W-:Y:S02]  /*5550*/  SHF.L.U32 R185, R185, 0x10, RZ ;  /* 0x00000010b9b97819 */ /* 0x000fe400000006ff */
[----:B------:R-:W-:-:S02]  /*5560*/  F2FP.SATFINITE.E4M3.F32.PACK_AB_MERGE_C R172, RZ, R172, RZ ;  /* 0x000000acffac723e */ /* 0x000fc400048070ff */
        /* <DEDUP_REMOVED lines=8> */
[----:B------:R-:W-:Y:S02]  /*55f0*/  LOP3.LUT R191, R191, 0xff, RZ, 0xc0, !PT ;  /* 0x000000ffbfbf7812 */ /* 0x000fe400078ec0ff */
[----:B------:R-:W-:Y:S02]  /*5600*/  F2FP.SATFINITE.E4M3.F32.PACK_AB_MERGE_C R190, RZ, R190, RZ ;  /* 0x000000beffbe723e */ /* 0x000fe400048070ff */
[----:B------:R-:W-:Y:S02]  /*5610*/  F2FP.SATFINITE.E4M3.F32.PACK_AB_MERGE_C R188, RZ, R188, RZ ;  /* 0x000000bcffbc723e */ /* 0x000fe400048070ff */
[----:B------:R-:W-:-:S02]  /*5620*/  SHF.L.U32 R139, R139, 0x10, RZ ;  /* 0x000000108b8b7819 */ /* 0x000fc400000006ff */
[----:B------:R-:W-:Y:S02]  /*5630*/  F2FP.SATFINITE.E4M3.F32.PACK_AB_MERGE_C R192, RZ, R192, RZ ;  /* 0x000000c0ffc0723e */ /* 0x000fe400048070ff */
[----:B------:R-:W-:Y:S02]  /*5640*/  F2FP.SATFINITE.E4M3.F32.PACK_AB_MERGE_C R142, RZ, R142, RZ ;  /* 0x0000008eff8e723e */ /* 0x000fe400048070ff */
[----:B------:R-:W-:Y:S02]  /*5650*/  F2FP.SATFINITE.E4M3.F32.PACK_AB_MERGE_C R134, RZ, R134, RZ ;  /* 0x00000086ff86723e */ /* 0x000fe400048070ff */
[----:B------:R-:W-:Y:S02]  /*5660*/  F2FP.SATFINITE.E4M3.F32.PACK_AB_MERGE_C R200, RZ, R200, RZ ;  /* 0x000000c8ffc8723e */ /* 0x000fe400048070ff */
[----:B------:R-:W-:Y:S02]  /*5670*/  LOP3.LUT R150, R133, 0xffff, R150, 0xf8, !PT ;  /* 0x0000ffff85967812 */ /* 0x000fe400078ef896 */
[----:B------:R-:W-:-:S02]  /*5680*/  LOP3.LUT R138, R138, R145, RZ, 0xfc, !PT ;  /* 0x000000918a8a7212 */ /* 0x000fc400078efcff */
[----:B------:R-:W-:Y:S02]  /*5690*/  LEA R133, R196, R135, 0xb ;  /* 0x00000087c4857211 */ /* 0x000fe400078e58ff */
[----:B------:R-:W-:Y:S02]  /*56a0*/  SHF.L.U32 R145, R152, 0x18, RZ ;  /* 0x0000001898917819 */ /* 0x000fe400000006ff */
[----:B------:R-:W-:Y:S01]  /*56b0*/  LOP3.LUT R146, R163, 0xffff, R158, 0xf8, !PT ;  /* 0x0000ffffa3927812 */ /* 0x000fe200078ef89e */
[----:B0-----:R-:W-:Y:S01]  /*56c0*/  IMAD.WIDE.U32 R140, R133, 0x4, R140 ;  /* 0x00000004858c7825 */ /* 0x001fe200078e008c */
[----:B------:R-:W-:Y:S02]  /*56d0*/  SHF.L.U32 R147, R160, 0x18, RZ ;  /* 0x00000018a0937819 */ /* 0x000fe400000006ff */
[----:B------:R-:W-:Y:S02]  /*56e0*/  LOP3.LUT R148, R171, 0xffff, R166, 0xf8, !PT ;  /* 0x0000ffffab947812 */ /* 0x000fe400078ef8a6 */
[----:B------:R-:W-:Y:S01]  /*56f0*/  SHF.L.U32 R149, R168, 0x18, RZ ;  /* 0x00000018a8957819 */ /* 0x000fe200000006ff */
[----:B------:R1:W-:Y:S01]  /*5700*/  STG.E desc[UR6][R140.64], R0 ;  /* 0x000000008c007986 */ /* 0x0003e2000c101906 */
[----:B------:R-:W-:-:S02]  /*5710*/  LEA R155, R194, R155, 0x8 ;  /* 0x0000009bc29b7211 */ /* 0x000fc400078e40ff */
[----:B------:R-:W-:Y:S01]  /*5720*/  LOP3.LUT R143, R143, 0xff0000, RZ, 0xc0, !PT ;  /* 0x00ff00008f8f7812 */ /* 0x000fe200078ec0ff */
[----:B------:R1:W-:Y:S01]  /*5730*/  STG.E desc[UR6][R140.64+0x200], R136 ;  /* 0x000200888c007986 */ /* 0x0003e2000c101906 */
[----:B------:R-:W-:Y:S02]  /*5740*/  LEA R154, R154, R159, 0x8 ;  /* 0x0000009f9a9a7211 */ /* 0x000fe400078e40ff */
[----:B------:R-:W-:Y:S01]  /*5750*/  LOP3.LUT R169, R169, 0xff0000, RZ, 0xc0, !PT ;  /* 0x00ff0000a9a97812 */ /* 0x000fe200078ec0ff */
[----:B------:R1:W-:Y:S01]  /*5760*/  STG.E desc[UR6][R140.64+0x400], R138 ;  /* 0x0004008a8c007986 */ /* 0x0003e2000c101906 */
[----:B------:R-:W-:Y:S02]  /*5770*/  LOP3.LUT R156, R156, 0xffff, RZ, 0xc0, !PT ;  /* 0x0000ffff9c9c7812 */ /* 0x000fe400078ec0ff */
[----:B------:R-:W-:Y:S02]  /*5780*/  LEA R162, R162, R165, 0x8 ;  /* 0x000000a5a2a27211 */ /* 0x000fe400078e40ff */
[----:B------:R-:W-:-:S02]  /*5790*/  LOP3.LUT R177, R177, 0xff0000, RZ, 0xc0, !PT ;  /* 0x00ff0000b1b17812 */ /* 0x000fc400078ec0ff */
[----:B------:R-:W-:Y:S02]  /*57a0*/  LOP3.LUT R164, R164, 0xffff, RZ, 0xc0, !PT ;  /* 0x0000ffffa4a47812 */ /* 0x000fe400078ec0ff */
[----:B------:R-:W-:Y:S02]  /*57b0*/  LEA R170, R170, R173, 0x8 ;  /* 0x000000adaaaa7211 */ /* 0x000fe400078e40ff */
[----:B------:R-:W-:Y:S02]  /*57c0*/  LEA R174, R174, R183, 0x8 ;  /* 0x000000b7aeae7211 */ /* 0x000fe400078e40ff */
[----:B------:R-:W-:Y:S02]  /*57d0*/  LOP3.LUT R179, R179, 0xff0000, RZ, 0xc0, !PT ;  /* 0x00ff0000b3b37812 */ /* 0x000fe400078ec0ff */
[----:B------:R-:W-:Y:S02]  /*57e0*/  LOP3.LUT R185, R185, 0xff0000, RZ, 0xc0, !PT ;  /* 0x00ff0000b9b97812 */ /* 0x000fe400078ec0ff */
[----:B------:R-:W-:-:S02]  /*57f0*/  LOP3.LUT R172, R172, 0xffff, RZ, 0xc0, !PT ;  /* 0x0000ffffacac7812 */ /* 0x000fc400078ec0ff */
[----:B------:R-:W-:Y:S02]  /*5800*/  LOP3.LUT R176, R176, 0xffff, RZ, 0xc0, !PT ;  /* 0x0000ffffb0b07812 */ /* 0x000fe400078ec0ff */
[----:B------:R-:W-:Y:S02]  /*5810*/  LEA R178, R178, R181, 0x8 ;  /* 0x000000b5b2b27211 */ /* 0x000fe400078e40ff */
[----:B------:R-:W-:Y:S02]  /*5820*/  LOP3.LUT R153, R186, 0xff0000, RZ, 0xc0, !PT ;  /* 0x00ff0000ba997812 */ /* 0x000fe400078ec0ff */
[----:B------:R-:W-:Y:S02]  /*5830*/  LOP3.LUT R180, R180, 0xffff, RZ, 0xc0, !PT ;  /* 0x0000ffffb4b47812 */ /* 0x000fe400078ec0ff */
[----:B------:R-:W-:Y:S02]  /*5840*/  LEA R182, R182, R189, 0x8 ;  /* 0x000000bdb6b67211 */ /* 0x000fe400078e40ff */
[----:B------:R-:W-:-:S02]  /*5850*/  LOP3.LUT R187, R187, 0xff0000, RZ, 0xc0, !PT ;  /* 0x00ff0000bbbb7812 */ /* 0x000fc400078ec0ff */
[----:B------:R-:W-:Y:S02]  /*5860*/  LEA R190, R190, R191, 0x8 ;  /* 0x000000bfbebe7211 */ /* 0x000fe400078e40ff */
[----:B------:R-:W-:Y:S02]  /*5870*/  LOP3.LUT R188, R188, 0xffff, RZ, 0xc0, !PT ;  /* 0x0000ffffbcbc7812 */ /* 0x000fe400078ec0ff */
[----:B------:R-:W-:Y:S02]  /*5880*/  LOP3.LUT R139, R139, 0xff0000, RZ, 0xc0, !PT ;  /* 0x00ff00008b8b7812 */ /* 0x000fe400078ec0ff */
[----:B------:R-:W-:Y:S02]  /*5890*/  LOP3.LUT R192, R192, 0xffff, RZ, 0xc0, !PT ;  /* 0x0000ffffc0c07812 */ /* 0x000fe400078ec0ff */
[----:B------:R-:W-:Y:S02]  /*58a0*/  LOP3.LUT R142, R142, 0xffff, RZ, 0xc0, !PT ;  /* 0x0000ffff8e8e7812 */ /* 0x000fe400078ec0ff */
[----:B------:R-:W-:-:S02]  /*58b0*/  LOP3.LUT R134, R134, 0xffff, RZ, 0xc0, !PT ;  /* 0x0000ffff86867812 */ /* 0x000fc400078ec0ff */
[----:B------:R-:W-:Y:S02]  /*58c0*/  LOP3.LUT R200, R200, 0xffff, RZ, 0xc0, !PT ;  /* 0x0000ffffc8c87812 */ /* 0x000fe400078ec0ff */
[----:B------:R-:W-:Y:S02]  /*58d0*/  LOP3.LUT R144, R144, R145, RZ, 0xfc, !PT ;  /* 0x0000009190907212 */ /* 0x000fe400078efcff */
[----:B------:R-:W-:Y:S02]  /*58e0*/  LOP3.LUT R146, R146, R147, RZ, 0xfc, !PT ;  /* 0x0000009392927212 */ /* 0x000fe400078efcff */
[----:B------:R-:W-:Y:S01]  /*58f0*/  LOP3.LUT R148, R148, R149, RZ, 0xfc, !PT ;  /* 0x0000009594947212 */ /* 0x000fe200078efcff */
[----:B------:R1:W-:Y:S01]  /*5900*/  STG.E desc[UR6][R140.64+0x600], R144 ;  /* 0x000600908c007986 */ /* 0x0003e2000c101906 */
[----:B------:R-:W-:Y:S02]  /*5910*/  LOP3.LUT R132, R132, 0xffff, R155, 0xf8, !PT ;  /* 0x0000ffff84847812 */ /* 0x000fe400078ef89b */
[----:B------:R-:W-:Y:S01]  /*5920*/  LOP3.LUT R184, R143, 0xffff, R184, 0xf8, !PT ;  /* 0x0000ffff8fb87812 */ /* 0x000fe200078ef8b8 */
[----:B------:R1:W-:Y:S01]  /*5930*/  STG.E desc[UR6][R140.64+0xa00], R146 ;  /* 0x000a00928c007986 */ /* 0x0003e2000c101906 */
[----:B------:R-:W-:-:S02]  /*5940*/  LOP3.LUT R145, R169, 0xffff, R154, 0xf8, !PT ;  /* 0x0000ffffa9917812 */ /* 0x000fc400078ef89a */
[----:B------:R-:W-:Y:S01]  /*5950*/  SHF.L.U32 R156, R156, 0x18, RZ ;  /* 0x000000189c9c7819 */ /* 0x000fe200000006ff */
[----:B------:R1:W-:Y:S01]  /*5960*/  STG.E desc[UR6][R140.64+0xe00], R148 ;  /* 0x000e00948c007986 */ /* 0x0003e2000c101906 */
[----:B------:R-:W-:Y:S02]  /*5970*/  LOP3.LUT R147, R177, 0xffff, R162, 0xf8, !PT ;  /* 0x0000ffffb1937812 */ /* 0x000fe400078ef8a2 */
[----:B------:R-:W-:Y:S02]  /*5980*/  SHF.L.U32 R164, R164, 0x18, RZ ;  /* 0x00000018a4a47819 */ /* 0x000fe400000006ff */
[----:B------:R-:W-:Y:S02]  /*5990*/  LOP3.LUT R170, R179, 0xffff, R170, 0xf8, !PT ;  /* 0x0000ffffb3aa7812 */ /* 0x000fe400078ef8aa */
[----:B------:R-:W-:Y:S02]  /*59a0*/  LOP3.LUT R174, R185, 0xffff, R174, 0xf8, !PT ;  /* 0x0000ffffb9ae7812 */ /* 0x000fe400078ef8ae */
[----:B------:R-:W-:-:S02]  /*59b0*/  SHF.L.U32 R149, R172, 0x18, RZ ;  /* 0x00000018ac957819 */ /* 0x000fc400000006ff */
[----:B------:R-:W-:Y:S02]  /*59c0*/  SHF.L.U32 R151, R176, 0x18, RZ ;  /* 0x00000018b0977819 */ /* 0x000fe400000006ff */
[----:B------:R-:W-:Y:S02]  /*59d0*/  LOP3.LUT R153, R153, 0xffff, R178, 0xf8, !PT ;  /* 0x0000ffff99997812 */ /* 0x000fe400078ef8b2 */
[----:B------:R-:W-:Y:S02]  /*59e0*/  SHF.L.U32 R180, R180, 0x18, RZ ;  /* 0x00000018b4b47819 */ /* 0x000fe400000006ff */
[----:B------:R-:W-:Y:S02]  /*59f0*/  LOP3.LUT R182, R187, 0xffff, R182, 0xf8, !PT ;  /* 0x0000ffffbbb67812 */ /* 0x000fe400078ef8b6 */
[----:B------:R-:W-:Y:S02]  /*5a00*/  SHF.L.U32 R137, R188, 0x18, RZ ;  /* 0x00000018bc897819 */ /* 0x000fe400000006ff */
[----:B------:R-:W-:-:S02]  /*5a10*/  LOP3.LUT R139, R139, 0xffff, R190, 0xf8, !PT ;  /* 0x0000ffff8b8b7812 */ /* 0x000fc400078ef8be */
[----:B------:R-:W-:Y:S02]  /*5a20*/  SHF.L.U32 R192, R192, 0x18, RZ ;  /* 0x00000018c0c07819 */ /* 0x000fe400000006ff */
[----:B------:R-:W-:Y:S02]  /*5a30*/  SHF.L.U32 R133, R142, 0x18, RZ ;  /* 0x000000188e857819 */ /* 0x000fe400000006ff */
[----:B------:R-:W-:Y:S02]  /*5a40*/  SHF.L.U32 R143, R134, 0x18, RZ ;  /* 0x00000018868f7819 */ /* 0x000fe400000006ff */
[----:B------:R-:W-:Y:S02]  /*5a50*/  SHF.L.U32 R155, R200, 0x18, RZ ;  /* 0x00000018c89b7819 */ /* 0x000fe400000006ff */
[----:B------:R-:W-:Y:S02]  /*5a60*/  LOP3.LUT R145, R145, R156, RZ, 0xfc, !PT ;  /* 0x0000009c91917212 */ /* 0x000fe400078efcff */
        /* <DEDUP_REMOVED lines=16> */
[----:B------:R1:W-:Y:S04]  /*5b70*/  STG.E desc[UR6][R140.64+0x1a00], R133 ;  /* 0x001a00858c007986 */ /* 0x0003e8000c101906 */
[----:B------:R1:W-:Y:S04]  /*5b80*/  STG.E desc[UR6][R140.64+0x1c00], R143 ;  /* 0x001c008f8c007986 */ /* 0x0003e8000c101906 */
[----:B------:R1:W-:Y:S02]  /*5b90*/  STG.E desc[UR6][R140.64+0x1e00], R155 ;  /* 0x001e009b8c007986 */ /* 0x0003e4000c101906 */
.L_x_10708:
[----:B01----:R-:W0:Y:S01]  /*5ba0*/  LDC R133, c[0x0][0x380] ;  /* 0x0000e000ff857b82 */ /* 0x003e220000000800 */
[----:B------:R-:W-:Y:S02]  /*5bb0*/  PLOP3.LUT P3, PT, P3, PT, PT, 0x8, 0x80 ;  /* 0x000000000080781c */ /* 0x000fe40001f6e170 */
[----:B0-----:R-:W-:-:S04]  /*5bc0*/  IADD3 R196, PT, PT, R196, R133, RZ ;  /* 0x00000085c4c47210 */ /* 0x001fc80007ffe0ff */
[----:B------:R-:W-:-:S13]  /*5bd0*/  ISETP.GE.AND P1, PT, R196, UR10, PT ;  /* 0x0000000ac4007c0c */ /* 0x000fda000bf26270 */
[----:B------:R-:W-:Y:S05]  /*5be0*/  @!P1 BRA `(.L_x_10709) ;  /* 0xffffffac00049947 */ /* 0x000fea000383ffff */
.L_x_10698:
        /* <DEDUP_REMOVED lines=38> */
.L_x_10717:
[----:B------:R-:W-:Y:S02]  /*5e50*/  ISETP.NE.AND P1, PT, R2, RZ, PT ;  /* 0x000000ff0200720c */ /* 0x000fe40003f25270 */
[----:B-1----:R-:W-:-:S11]  /*5e60*/  FMNMX R7, R5, R4, !PT ;  /* 0x0000000405077209 */ /* 0x002fd60007800000 */
[----:B------:R-:W-:Y:S05]  /*5e70*/  @P1 BRA `(.L_x_10711) ;  /* 0x0000000000081947 */ /* 0x000fea0003800000 */
[----:B0-----:R-:W0:Y:S02]  /*5e80*/  LDC.64 R4, c[0x0][0x3f8] ;  /* 0x0000fe00ff047b82 */ /* 0x001e240000000a00 */
[----:B0-----:R1:W-:Y:S02]  /*5e90*/  REDG.E.MAX.S32.STRONG.GPU desc[UR6][R4.64], R7 ;  /* 0x000000070400798e */ /* 0x0013e4000d12e306 */
.L_x_10711:
[----:B------:R-:W-:Y:S05]  /*5ea0*/  BSYNC B0 ;  /* 0x0000000000007941 */ /* 0x000fea0003800000 */
.L_x_10710:
        /* <DEDUP_REMOVED lines=13> */
[----:B01----:R-:W-:Y:S05]  /*5f80*/  CALL.REL.NOINC `($__internal_179_$__cuda_sm20_rcp_rn_f32_slowpath) ;  /* 0x00000000005c7944 */ /* 0x003fea0003c00000 */
[----:B------:R-:W-:Y:S01]  /*5f90*/  MOV R5, R0 ;  /* 0x0000000000057202 */ /* 0x000fe20000000f00 */
[----:B------:R-:W-:Y:S06]  /*5fa0*/  BRA `(.L_x_10714) ;  /* 0x0000000000107947 */ /* 0x000fec0003800000 */
.L_x_10713:
[----:B------:R-:W2:Y:S02]  /*5fb0*/  MUFU.RCP R0, R3 ;  /* 0x0000000300007308 */ /* 0x000ea40000001000 */
[----:B--2---:R-:W-:-:S04]  /*5fc0*/  FFMA R2, R0, R3, -1 ;  /* 0xbf80000000027423 */ /* 0x004fc80000000003 */
[----:B01----:R-:W-:-:S04]  /*5fd0*/  FADD.FTZ R5, -R2, -RZ ;  /* 0x800000ff02057221 */ /* 0x003fc80000010100 */
[----:B------:R-:W-:-:S07]  /*5fe0*/  FFMA R5, R0, R5, R0 ;  /* 0x0000000500057223 */ /* 0x000fce0000000000 */
.L_x_10714:
[----:B------:R-:W0:Y:S02]  /*5ff0*/  LDC.64 R2, c[0x0][0x3f0] ;  /* 0x0000fc00ff027b82 */ /* 0x000e240000000a00 */
[----:B0-----:R-:W-:Y:S01]  /*6000*/  STG.E desc[UR6][R2.64], R5 ;  /* 0x0000000502007986 */ /* 0x001fe2000c101906 */
[----:B------:R-:W-:Y:S05]  /*6010*/  EXIT ;  /* 0x000000000000794d */ /* 0x000fea0003800000 */
.L_x_10712:
[----:B------:R-:W-:Y:S02]  /*6020*/  MOV R7, 0x2 ;  /* 0x0000000200077802 */ /* 0x000fe40000000f00 */
[----:B------:R-:W-:Y:S02]  /*6030*/  MOV R9, 0x1f ;  /* 0x0000001f00097802 */ /* 0x000fe40000000f00 */
[----:B------:R-:W-:-:S07]  /*6040*/  MOV R6, 0xffffffff ;  /* 0xffffffff00067802 */ /* 0x000fce0000000f00 */
[----:B01---5:R-:W-:Y:S05]  /*6050*/  WARPSYNC.COLLECTIVE R6, `(.L_x_10715) ;  /* 0x0000000006087348 */ /* 0x023fea0003c00000 */
[----:B01----:R0:W1:Y:S02]  /*6060*/  SHFL.DOWN P1, R4, R0, R7, R9 ;  /* 0x0800000700047389 */ /* 0x0030640000020009 */
[----:B01---5:R-:W-:Y:S05]  /*6070*/  ENDCOLLECTIVE ;  /* 0x000000000000791b */ /* 0x023fea0003800000 */
.L_x_10715:
[----:B------:R-:W-:Y:S02]  /*6080*/  MOV R7, 0x1 ;  /* 0x0000000100077802 */ /* 0x000fe40000000f00 */
[----:B------:R-:W-:-:S04]  /*6090*/  MOV R5, R4 ;  /* 0x0000000400057202 */ /* 0x000fc80000000f00 */
[----:B------:R-:W-:-:S04]  /*60a0*/  FMNMX R5, R5, R0, !PT ;  /* 0x0000000005057209 */ /* 0x000fc80007800000 */
[----:B------:R-:W-:-:S07]  /*60b0*/  MOV R0, R5 ;  /* 0x0000000500007202 */ /* 0x000fce0000000f00 */
[----:B------:R-:W-:Y:S05]  /*60c0*/  WARPSYNC.COLLECTIVE R6, `(.L_x_10716) ;  /* 0x0000000006087348 */ /* 0x000fea0003c00000 */
[----:B------:R0:W1:Y:S02]  /*60d0*/  SHFL.DOWN P1, R4, R0, R7, R9 ;  /* 0x0800000700047389 */ /* 0x0000640000020009 */
[----:B01----:R-:W-:Y:S05]  /*60e0*/  ENDCOLLECTIVE ;  /* 0x000000000000791b */ /* 0x003fea0003800000 */
.L_x_10716:
[----:B------:R-:W-:Y:S05]  /*60f0*/  BRA `(.L_x_10717) ;  /* 0xfffffffc00547947 */ /* 0x000fea000383ffff */
        .weak           $__internal_179_$__cuda_sm20_rcp_rn_f32_slowpath
        .type           $__internal_179_$__cuda_sm20_rcp_rn_f32_slowpath,@function
        .size           $__internal_179_$__cuda_sm20_rcp_rn_f32_slowpath,(.L_x_13047 - $__internal_179_$__cuda_sm20_rcp_rn_f32_slowpath)
$__internal_179_$__cuda_sm20_rcp_rn_f32_slowpath:
        /* <DEDUP_REMOVED lines=15> */
.L_x_10719:
        /* <DEDUP_REMOVED lines=33> */
.L_x_10721:
[----:B------:R0:W1:Y:S02]  /*6400*/  MUFU.RCP R207, R2 ;  /* 0x0000000200cf7308 */ /* 0x0000640000001000 */
.L_x_10720:
[----:B------:R-:W-:Y:S05]  /*6410*/  BSYNC B1 ;  /* 0x0000000000017941 */ /* 0x000fea0003800000 */
.L_x_10718:
[----:B------:R-:W-:Y:S01]  /*6420*/  HFMA2 R209, -RZ, RZ, 0, 0 ;  /* 0x00000000ffd17431 */ /* 0x000fe200000001ff */
[----:B------:R-:W-:Y:S02]  /*6430*/  MOV R208, R211 ;  /* 0x000000d300d07202 */ /* 0x000fe40000000f00 */
[----:B-1----:R-:W-:Y:S02]  /*6440*/  MOV R0, R207 ;  /* 0x000000cf00007202 */ /* 0x002fe40000000f00 */
[----:B0-----:R-:W-:Y:S05]  /*6450*/  RET.REL.NODEC R208 `(_ZN18transformer_engine13normalization19ln_fwd_tuned_kernelINS0_13Kernel_traitsIff13__nv_fp8_e4m3fjLj8192ELj1ELj1ELj4ELj16ENS0_18Kernel_traits_baseILj8192EffS3_fjLj128EEEEEEEvNS0_19ForwardKernelParamsE) ;  /* 0xffffff98d0e87950 */ /* 0x001fea0003c3ffff */
.L_x_10722:
        /* <DEDUP_REMOVED lines=10> */
.L_x_13047:


//--------------------- .text._ZN18transformer_engine13normalization19ln_fwd_tuned_kernelINS0_13Kernel_traitsIff13__nv_fp8_e4m3fjLj6144ELj1ELj1ELj4ELj16ENS0_18Kernel_traits_baseILj6144EffS3_fjLj128EEEEEEEvNS0_19ForwardKernelParamsE --------------------------
	.section	.text._ZN18transformer_engine13normalization19ln_fwd_tuned_kernelINS0_13Kernel_traitsIff13__nv_fp8_e4m3fjLj6144ELj1ELj1ELj4ELj16ENS0_18Kernel_traits_baseILj6144EffS3_fjLj128EEEEEEEvNS0_19ForwardKernelParamsE,"ax",@progbits
	.align	128
        .global         _ZN18transformer_engine13normalization19ln_fwd_tuned_kernelINS0_13Kernel_traitsIff13__nv_fp8_e4m3fjLj6144ELj1ELj1ELj4ELj16ENS0_18Kernel_traits_baseILj6144EffS3_fjLj128EEEEEEEvNS0_19ForwardKernelParamsE
        .type           _ZN18transformer_engine13normalization19ln_fwd_tuned_kernelINS0_13Kernel_traitsIff13__nv_fp8_e4m3fjLj6144ELj1ELj1ELj4ELj16ENS0_18Kernel_traits_baseILj6144EffS3_fjLj128EEEEEEEvNS0_19ForwardKernelParamsE,@function
        .size           _ZN18transformer_engine13normalization19ln_fwd_tuned_kernelINS0_13Kernel_traitsIff13__nv_fp8_e4m3fjLj6144ELj1ELj1ELj4ELj16ENS0_18Kernel_traits_baseILj6144EffS3_fjLj128EEEEEEEvNS0_19ForwardKernelParamsE,(.L_x_13048 - _ZN18transformer_engine13normalization19ln_fwd_tuned_kernelINS0_13Kernel_traitsIff13__nv_fp8_e4m3fjLj6144ELj1ELj1ELj4ELj16ENS0_18Kernel_traits_baseILj6144EffS3_fjLj128EEEEEEEvNS0_19ForwardKernelParamsE)
        .other          _ZN18transformer_engine13normalization19ln_fwd_tuned_kernelINS0_13Kernel_traitsIff13__nv_fp8_e4m3fjLj6144ELj1ELj1ELj4ELj16ENS0_18Kernel_traits_baseILj6144EffS3_fjLj128EEEEEEEvNS0_19ForwardKernelParamsE,@"STO_CUDA_ENTRY STV_DEFAULT"
_ZN18transformer_engine13normalization19ln_fwd_tuned_kernelINS0_13Kernel_traitsIff13__nv_fp8_e4m3fjLj6144ELj1ELj1ELj4ELj16ENS0_18Kernel_traits_baseILj6144EffS3_fjLj128EEEEEEEvNS0_19ForwardKernelParamsE:
.text._ZN18transformer_engine13normalization19ln_fwd_tuned_kernelINS0_13Kernel_traitsIff13__nv_fp8_e4m3fjLj6144ELj1ELj1ELj4ELj16ENS0_18Kernel_traits_baseILj6144EffS3_fjLj128EEEEEEEvNS0_19ForwardKernelParamsE:
        /* <DEDUP_REMOVED lines=103> */
.L_x_10736:
        /* <DEDUP_REMOVED lines=208> */
.L_x_10725:
[----:B------:R-:W-:Y:S05]  /*1370*/  BSYNC.RECONVERGENT B0 ;  /* 0x0000000000007941 */ /* 0x000fea0003800200 */
.L_x_10724:
        /* <DEDUP_REMOVED lines=14> */
.L_x_10727:
[----:B------:R-:W-:Y:S05]  /*1460*/  BSYNC.RECONVERGENT B0 ;  /* 0x0000000000007941 */ /* 0x000fea0003800200 */
.L_x_10726:
        /* <DEDUP_REMOVED lines=12> */
[----:B-----5:R-:W-:Y:S05]  /*1530*/  CALL.REL.NOINC `($__internal_180_$__cuda_sm20_rcp_rn_f32_slowpath) ;  /* 0x00000038008c7944 */ /* 0x020fea0003c00000 */
[----:B------:R-:W-:Y:S05]  /*1540*/  BRA `(.L_x_10730) ;  /* 0x0000000000107947 */ /* 0x000fea0003800000 */
.L_x_10729:
[----:B------:R-:W0:Y:S02]  /*1550*/  MUFU.RCP R163, R158 ;  /* 0x0000009e00a37308 */ /* 0x000e240000001000 */
[----:B0-----:R-:W-:-:S04]  /*1560*/  FFMA R0, R158, R163, -1 ;  /* 0xbf8000009e007423 */ /* 0x001fc800000000a3 */
[----:B------:R-:W-:-:S04]  /*1570*/  FADD.FTZ R0, -R0, -RZ ;  /* 0x800000ff00007221 */ /* 0x000fc80000010100 */
[----:B------:R-:W-:-:S07]  /*1580*/  FFMA R163, R163, R0, R163 ;  /* 0x00000000a3a37223 */ /* 0x000fce00000000a3 */
.L_x_10730:
[----:B------:R-:W-:Y:S05]  /*1590*/  BSYNC.RECONVERGENT B0 ;  /* 0x0000000000007941 */ /* 0x000fea0003800200 */
.L_x_10728:
[----:B------:R-:W-:Y:S01]  /*15a0*/  FMUL R2, R156, R159 ;  /* 0x0000009f9c027220 */ /* 0x000fe20000400000 */
[----:B------:R-:W-:Y:S01]  /*15b0*/  FADD R0, -R159, R154 ;  /* 0x0000009a9f007221 */ /* 0x000fe20000000100 */
[----:B------:R-:W-:Y:S01]  /*15c0*/  FADD R160, R160, R155 ;  /* 0x0000009ba0a07221 */ /* 0x000fe20000000000 */
[----:B------:R-:W0:Y:S01]  /*15d0*/  SHFL.DOWN PT, R159, R158, 0x1, 0x1f ;  /* 0x08201f009e9f7f89 */ /* 0x000e2200000e0000 */
[----:B------:R-:W-:Y:S01]  /*15e0*/  FFMA R2, R157, R154, R2 ;  /* 0x0000009a9d027223 */ /* 0x000fe20000000002 */
[----:B------:R-:W-:Y:S01]  /*15f0*/  FMUL R0, R0, R0 ;  /* 0x0000000000007220 */ /* 0x000fe20000400000 */
[----:B------:R-:W-:Y:S02]  /*1600*/  BSSY.RECONVERGENT B0, `(.L_x_10731) ;  /* 0x0000014000007945 */ /* 0x000fe40003800200 */
[----:B------:R-:W-:Y:S01]  /*1610*/  FMUL R155, R2, R163 ;  /* 0x000000a3029b7220 */ /* 0x000fe20000400000 */
[----:B------:R-:W-:-:S04]  /*1620*/  FMUL R157, R0, R157 ;  /* 0x0000009d009d7220 */ /* 0x000fc80000400000 */
        /* <DEDUP_REMOVED lines=11> */
[----:B-----5:R-:W-:Y:S05]  /*16e0*/  CALL.REL.NOINC `($__internal_180_$__cuda_sm20_rcp_rn_f32_slowpath) ;  /* 0x0000003800207944 */ /* 0x020fea0003c00000 */
[----:B------:R-:W-:Y:S05]  /*16f0*/  BRA `(.L_x_10733) ;  /* 0x0000000000107947 */ /* 0x000fea0003800000 */
.L_x_10732:
[----:B------:R-:W0:Y:S02]  /*1700*/  MUFU.RCP R163, R2 ;  /* 0x0000000200a37308 */ /* 0x000e240000001000 */
[----:B0-----:R-:W-:-:S04]  /*1710*/  FFMA R0, R2, R163, -1 ;  /* 0xbf80000002007423 */ /* 0x001fc800000000a3 */
[----:B------:R-:W-:-:S04]  /*1720*/  FADD.FTZ R0, -R0, -RZ ;  /* 0x800000ff00007221 */ /* 0x000fc80000010100 */
[----:B------:R-:W-:-:S07]  /*1730*/  FFMA R163, R163, R0, R163 ;  /* 0x00000000a3a37223 */ /* 0x000fce00000000a3 */
.L_x_10733:
[----:B------:R-:W-:Y:S05]  /*1740*/  BSYNC.RECONVERGENT B0 ;  /* 0x0000000000007941 */ /* 0x000fea0003800200 */
.L_x_10731:
[----:B------:R-:W-:Y:S01]  /*1750*/  FADD R0, R155, -R156 ;  /* 0x8000009c9b007221 */ /* 0x000fe20000000000 */
[----:B------:R-:W-:Y:S01]  /*1760*/  FADD R154, R157, R154 ;  /* 0x0000009a9d9a7221 */ /* 0x000fe20000000000 */
[----:B------:R-:W-:Y:S02]  /*1770*/  UISETP.NE.U32.AND UP0, UPT, UR10, URZ, UPT ;  /* 0x000000ff0a00728c */ /* 0x000fe4000bf05070 */
[----:B------:R-:W-:Y:S02]  /*1780*/  FMUL R161, R0, R0 ;  /* 0x0000000000a17220 */ /* 0x000fe40000400000 */
[----:B------:R-:W-:Y:S02]  /*1790*/  UISETP.NE.AND.EX UP0, UPT, UR11, URZ, UPT, UP0 ;  /* 0x000000ff0b00728c */ /* 0x000fe4000bf05300 */
[----:B------:R-:W-:Y:S01]  /*17a0*/  FMUL R0, R158, R161 ;  /* 0x000000a19e007220 */ /* 0x000fe20000400000 */
[----:B------:R-:W-:-:S03]  /*17b0*/  MOV R161, UR6 ;  /* 0x0000000600a17c02 */ /* 0x000fc60008000f00 */
[C---:B------:R-:W-:Y:S01]  /*17c0*/  FMUL R157, R159.reuse, R0 ;  /* 0x000000009f9d7220 */ /* 0x040fe20000400000 */
[----:B------:R-:W-:Y:S01]  /*17d0*/  FMUL R159, R159, R156 ;  /* 0x0000009c9f9f7220 */ /* 0x000fe20000400000 */
[----:B------:R-:W0:Y:S02]  /*17e0*/  LDC R0, c[0x0][0x3d8] ;  /* 0x0000f600ff007b82 */ /* 0x000e240000000800 */
[----:B------:R-:W-:Y:S01]  /*17f0*/  FFMA R154, R157, R163, R154 ;  /* 0x000000a39d9a7223 */ /* 0x000fe2000000009a */
[----:B------:R-:W-:Y:S01]  /*1800*/  FFMA R158, R158, R155, R159 ;  /* 0x0000009b9e9e7223 */ /* 0x000fe2000000009f */
[----:B------:R-:W-:-:S03]  /*1810*/  MOV R159, UR6 ;  /* 0x00000006009f7c02 */ /* 0x000fc60008000f00 */
[----:B------:R1:W0:Y:S01]  /*1820*/  SHFL.IDX PT, R157, R154, RZ, 0x1f ;  /* 0x00001fff9a9d7589 */ /* 0x00022200000e0000 */
[----:B------:R-:W-:-:S06]  /*1830*/  FMUL R158, R158, R163 ;  /* 0x000000a39e9e7220 */ /* 0x000fcc0000400000 */
[----:B------:R-:W2:Y:S01]  /*1840*/  SHFL.IDX PT, R158, R158, RZ, 0x1f ;  /* 0x00001fff9e9e7589 */ /* 0x000ea200000e0000 */
[----:B-1----:R-:W1:Y:S01]  /*1850*/  @!P3 LDC.64 R154, c[0x0][0x3a0] ;  /* 0x0000e800ff9abb82 */ /* 0x002e620000000a00 */
[----:B0-----:R-:W-:-:S07]  /*1860*/  FFMA R0, R157, 0.00016276042151730507612, R0 ;  /* 0x392aaaab9d007823 */ /* 0x001fce0000000000 */
[----:B------:R-:W0:Y:S01]  /*1870*/  @!P3 LDC.64 R156, c[0x0][0x398] ;  /* 0x0000e600ff9cbb82 */ /* 0x000e220000000a00 */
[----:B------:R-:W-:Y:S02]  /*1880*/  FSETP.GEU.AND P0, PT, |R0|, 1.175494350822287508e-38, PT ;  /* 0x008000000000780b */ /* 0x000fe40003f0e200 */
[----:B--2---:R-:W-:Y:S01]  /*1890*/  R2UR UR5, R158 ;  /* 0x000000009e0572ca */ /* 0x004fe200000e0000 */
[----:B-1----:R-:W-:-:S10]  /*18a0*/  @!P3 IMAD.WIDE R154, R161, 0x4, R154 ;  /* 0x00000004a19ab825 */ /* 0x002fd400078e029a */
[----:B------:R-:W-:-:S06]  /*18b0*/  @!P0 FMUL R0, R0, 16777216 ;  /* 0x4b80000000008820 */ /* 0x000fcc0000400000 */
[----:B------:R-:W1:Y:S01]  /*18c0*/  MUFU.RSQ R0, R0 ;  /* 0x0000000000007308 */ /* 0x000e620000001400 */
[----:B0-----:R-:W-:Y:S01]  /*18d0*/  @!P3 IMAD.WIDE R156, R159, 0x4, R156 ;  /* 0x000000049f9cb825 */ /* 0x001fe200078e029c */
[----:B------:R-:W-:-:S05]  /*18e0*/  MOV R159, UR5 ;  /* 0x00000005009f7c02 */ /* 0x000fca0008000f00 */
[----:B------:R0:W-:Y:S01]  /*18f0*/  @!P3 STG.E desc[UR8][R156.64], R159 ;  /* 0x0000009f9c00b986 */ /* 0x0001e2000c101908 */
        /* <DEDUP_REMOVED lines=19> */
[----:B------:R-:W-:Y:S01]  /*1a30*/  FMUL R109, R108, UR4 ;  /* 0x000000046c6d7c20 */ /* 0x000fe20008400000 */
[----:B------:R-:W-:Y:S01]  /*1a40*/  @P0 FMUL R105, R105, UR7 ;  /* 0x0000000769690c20 */ /* 0x000fe20008400000 */
[----:B------:R-:W-:Y:S01]  /*1a50*/  @P0 FMUL R0, R0, UR7 ;  /* 0x0000000700000c20 */ /* 0x000fe20008400000 */
[----:B------:R-:W-:Y:S01]  /*1a60*/  @P0 FMUL R104, R104, UR7 ;  /* 0x0000000768680c20 */ /* 0x000fe20008400000 */
[----:B------:R-:W-:Y:S01]  /*1a70*/  FADD R113, R113, -UR5 ;  /* 0x8000000571717e21 */ /* 0x000fe20008000000 */
[----:B------:R-:W-:Y:S01]  /*1a80*/  FFMA R109, R12, R109, R60 ;  /* 0x0000006d0c6d7223 */ /* 0x000fe2000000003c */
[----:B------:R-:W-:Y:S01]  /*1a90*/  F2FP.SATFINITE.E4M3.F32.PACK_AB_MERGE_C R105, RZ, R105, RZ ;  /* 0x00000069ff69723e */ /* 0x000fe200048070ff */
[----:B------:R-:W-:Y:S01]  /*1aa0*/  FADD R124, R124, -UR5 ;  /* 0x800000057c7c7e21 */ /* 0x000fe20008000000 */
[----:B------:R-:W-:Y:S01]  /*1ab0*/  F2FP.SATFINITE.E4M3.F32.PACK_AB_MERGE_C R2, RZ, R0, RZ ;  /* 0x00000000ff02723e */ /* 0x000fe200048070ff */
[----:B------:R-:W-:Y:S01]  /*1ac0*/  @P0 FMUL R109, R109, UR7 ;  /* 0x000000076d6d0c20 */ /* 0x000fe20008400000 */
[----:B------:R-:W-:Y:S01]  /*1ad0*/  LOP3.LUT R105, R105, 0xff, RZ, 0xc0, !PT ;  /* 0x000000ff69697812 */ /* 0x000fe200078ec0ff */
[----:B------:R-:W-:Y:S01]  /*1ae0*/  FADD R120, R120, -UR5 ;  /* 0x8000000578787e21 */ /* 0x000fe20008000000 */
[----:B------:R-:W-:Y:S01]  /*1af0*/  F2FP.SATFINITE.E4M3.F32.PACK_AB_MERGE_C R0, RZ, R104, RZ ;  /* 0x00000068ff00723e */ /* 0x000fe200048070ff */
[----:B------:R-:W-:Y:S01]  /*1b00*/  FMUL R104, R113, UR4 ;  /* 0x0000000471687c20 */ /* 0x000fe20008400000 */
[----:B------:R-:W-:Y:S01]  /*1b10*/  LEA R2, R2, R105, 0x8 ;  /* 0x0000006902027211 */ /* 0x000fe200078e40ff */
[----:B------:R-:W-:Y:S01]  /*1b20*/  FMUL R105, R112, UR4 ;  /* 0x0000000470697c20 */ /* 0x000fe20008400000 */
[----:B------:R-:W-:Y:S01]  /*1b30*/  F2FP.SATFINITE.E4M3.F32.PACK_AB_MERGE_C R109, RZ, R109, RZ ;  /* 0x0000006dff6d723e */ /* 0x000fe200048070ff */
[----:B------:R-:W-:Y:S01]  /*1b40*/  FFMA R104, R17, R104, R65 ;  /* 0x0000006811687223 */ /* 0x000fe20000000041 */
[----:B------:R-:W-:Y:S01]  /*1b50*/  FADD R121, R121, -UR5 ;  /* 0x8000000579797e21 */ /* 0x000fe20008000000 */
[----:B------:R-:W-:Y:S01]  /*1b60*/  FFMA R105, R16, R105, R64 ;  /* 0x0000006910697223 */ /* 0x000fe20000000040 */
[----:B------:R-:W-:Y:S01]  /*1b70*/  LOP3.LUT R109, R109, 0xff, RZ, 0xc0, !PT ;  /* 0x000000ff6d6d7812 */ /* 0x000fe200078ec0ff */
[----:B------:R-:W-:Y:S01]  /*1b80*/  @P0 FMUL R104, R104, UR7 ;  /* 0x0000000768680c20 */ /* 0x000fe20008400000 */
[----:B------:R-:W-:Y:S01]  /*1b90*/  FADD R128, R128, -UR5 ;  /* 0x8000000580807e21 */ /* 0x000fe20008000000 */
[----:B------:R-:W-:Y:S01]  /*1ba0*/  @P0 FMUL R105, R105, UR7 ;  /* 0x0000000769690c20 */ /* 0x000fe20008400000 */
[----:B------:R-:W-:Y:S01]  /*1bb0*/  FADD R116, R116, -UR5 ;  /* 0x8000000574747e21 */ /* 0x000fe20008000000 */
[----:B------:R-:W-:Y:S01]  /*1bc0*/  FADD R117, R117, -UR5 ;  /* 0x8000000575757e21 */ /* 0x000fe20008000000 */
[----:B------:R-:W-:Y:S01]  /*1bd0*/  F2FP.SATFINITE.E4M3.F32.PACK_AB_MERGE_C R104, RZ, R104, RZ ;  /* 0x00000068ff68723e */ /* 0x000fe200048070ff */
[----:B------:R-:W-:Y:S01]  /*1be0*/  FADD R125, R125, -UR5 ;  /* 0x800000057d7d7e21 */ /* 0x000fe20008000000 */
[----:B------:R-:W-:Y:S01]  /*1bf0*/  F2FP.SATFINITE.E4M3.F32.PACK_AB_MERGE_C R105, RZ, R105, RZ ;  /* 0x00000069ff69723e */ /* 0x000fe200048070ff */
[----:B------:R-:W-:Y:S01]  /*1c00*/  FMUL R113, R124, UR4 ;  /* 0x000000047c717c20 */ /* 0x000fe20008400000 */
[----:B------:R-:W-:Y:S01]  /*1c10*/  LEA R0, R0, R109, 0x8 ;  /* 0x0000006d00007211 */ /* 0x000fe200078e40ff */
[----:B------:R-:W-:Y:S01]  /*1c20*/  FMUL R109, R120, UR4 ;  /* 0x00000004786d7c20 */ /* 0x000fe20008400000 */
[----:B------:R-:W-:Y:S01]  /*1c30*/  LOP3.LUT R105, R105, 0xff, RZ, 0xc0, !PT ;  /* 0x000000ff69697812 */ /* 0x000fe200078ec0ff */
[----:B------:R-:W-:Y:S01]  /*1c40*/  FMUL R112, R121, UR4 ;  /* 0x0000000479707c20 */ /* 0x000fe20008400000 */
[----:B------:R-:W-:Y:S01]  /*1c50*/  FADD R129, R129, -UR5 ;  /* 0x8000000581817e21 */ /* 0x000fe20008000000 */
[----:B------:R-:W-:Y:S01]  /*1c60*/  FMUL R121, R128, UR4 ;  /* 0x0000000480797c20 */ /* 0x000fe20008400000 */
[----:B------:R-:W-:Y:S01]  /*1c70*/  LEA R104, R104, R105, 0x8 ;  /* 0x0000006968687211 */ /* 0x000fe200078e40ff */
        /* <DEDUP_REMOVED lines=23> */
[----:B------:R-:W-:Y:S01]  /*1df0*/  FADD R140, R140, -UR5 ;  /* 0x800000058c8c7e21 */ /* 0x000fe20008000000 */
        /* <DEDUP_REMOVED lines=12> */
[----:B------:R-:W-:Y:S01]  /*1ec0*/  LOP3.LUT R121, R121, 0xff, RZ, 0xc0, !PT ;  /* 0x000000ff79797812 */ /* 0x000fe200078ec0ff */
[----:B------:R-:W-:Y:S01]  /*1ed0*/  FFMA R109, R40, R109, R88 ;  /* 0x0000006d286d7223 */ /* 0x000fe20000000058 */
[----:B------:R-:W-:Y:S01]  /*1ee0*/  LEA R112, R112, R117, 0x8 ;  /* 0x0000007570707211 */ /* 0x000fe200078e40ff */
[----:B------:R-:W-:Y:S01]  /*1ef0*/  FMUL R117, R140, UR4 ;  /* 0x000000048c757c20 */ /* 0x000fe20008400000 */
[----:B------:R-:W-:Y:S01]  /*1f00*/  LEA R113, R113, R108, 0x8 ;  /* 0x0000006c71717211 */ /* 0x000fe200078e40ff */
[----:B------:R-:W-:Y:S01]  /*1f10*/  @P0 FMUL R109, R109, UR7 ;  /* 0x000000076d6d0c20 */ /* 0x000fe20008400000 */
[----:B------:R-:W-:Y:S01]  /*1f20*/  F2FP.SATFINITE.E4M3.F32.PACK_AB_MERGE_C R105, RZ, R105, RZ ;  /* 0x00000069ff69723e */ /* 0x000fe200048070ff */
[----:B------:R-:W-:Y:S01]  /*1f30*/  FADD R145, R145, -UR5 ;  /* 0x8000000591917e21 */ /* 0x000fe20008000000 */
[----:B------:R-:W-:Y:S01]  /*1f40*/  LEA R108, R124, R121, 0x8 ;  /* 0x000000797c6c7211 */ /* 0x000fe200078e40ff */
[----:B------:R-:W-:Y:S01]  /*1f50*/  FMUL R124, R137, UR4 ;  /* 0x00000004897c7c20 */ /* 0x000fe20008400000 */
[----:B------:R-:W-:Y:S01]  /*1f60*/  FFMA R121, R44, R117, R92 ;  /* 0x000000752c797223 */ /* 0x000fe2000000005c */
[----:B------:R-:W-:Y:S01]  /*1f70*/  LOP3.LUT R105, R105, 0xff, RZ, 0xc0, !PT ;  /* 0x000000ff69697812 */ /* 0x000fe200078ec0ff */
[----:B------:R-:W-:Y:S01]  /*1f80*/  FMUL R125, R144, UR4 ;  /* 0x00000004907d7c20 */ /* 0x000fe20008400000 */
[----:B------:R-:W-:Y:S01]  /*1f90*/  FFMA R124, R41, R124, R89 ;  /* 0x0000007c297c7223 */ /* 0x000fe20000000059 */
[----:B------:R-:W-:Y:S01]  /*1fa0*/  @P0 FMUL R121, R121, UR7 ;  /* 0x0000000779790c20 */ /* 0x000fe20008400000 */
[----:B------:R-:W-:Y:S01]  /*1fb0*/  LEA R116, R116, R105, 0x8 ;  /* 0x0000006974747211 */ /* 0x000fe200078e40ff */
[----:B------:R-:W-:Y:S01]  /*1fc0*/  FMUL R105, R132, UR4 ;  /* 0x0000000484697c20 */ /* 0x000fe20008400000 */
[----:B------:R-:W-:Y:S01]  /*1fd0*/  @P0 FMUL R124, R124, UR7 ;  /* 0x000000077c7c0c20 */ /* 0x000fe20008400000 */
[----:B------:R-:W-:Y:S01]  /*1fe0*/  F2FP.SATFINITE.E4M3.F32.PACK_AB_MERGE_C R109, RZ, R109, RZ ;  /* 0x0000006dff6d723e */ /* 0x000fe200048070ff */
[----:B------:R-:W-:Y:S01]  /*1ff0*/  FADD R106, R106, -UR5 ;  /* 0x800000056a6a7e21 */ /* 0x000fe20008000000 */
[----:B------:R-:W-:Y:S01]  /*2000*/  F2FP.SATFINITE.E4M3.F32.PACK_AB_MERGE_C R121, RZ, R121, RZ ;  /* 0x00000079ff79723e */ /* 0x000fe200048070ff */
[----:B------:R-:W-:Y:S01]  /*2010*/  FMUL R120, R133, UR4 ;  /* 0x0000000485787c20 */ /* 0x000fe20008400000 */
[----:B------:R-:W-:Y:S01]  /*2020*/  FFMA R105, R36, R105, R84 ;  /* 0x0000006924697223 */ /* 0x000fe20000000054 */
[----:B------:R-:W-:Y:S01]  /*2030*/  FMUL R132, R145, UR4 ;  /* 0x0000000491847c20 */ /* 0x000fe20008400000 */
[----:B------:R-:W-:Y:S01]  /*2040*/  FFMA R125, R48, R125, R96 ;  /* 0x0000007d307d7223 */ /* 0x000fe20000000060 */
[----:B------:R-:W-:Y:S01]  /*2050*/  F2FP.SATFINITE.E4M3.F32.PACK_AB_MERGE_C R117, RZ, R124, RZ ;  /* 0x0000007cff75723e */ /* 0x000fe200048070ff */
[----:B------:R-:W-:Y:S01]  /*2060*/  FFMA R120, R37, R120, R85 ;  /* 0x0000007825787223 */ /* 0x000fe20000000055 */
[----:B------:R-:W-:Y:S01]  /*2070*/  LOP3.LUT R124, R109, 0xff, RZ, 0xc0, !PT ;  /* 0x000000ff6d7c7812 */ /* 0x000fe200078ec0ff */
[----:B------:R-:W-:Y:S01]  /*2080*/  @P0 FMUL R105, R105, UR7 ;  /* 0x0000000769690c20 */ /* 0x000fe20008400000 */
[----:B------:R-:W-:Y:S01]  /*2090*/  LOP3.LUT R109, R121, 0xff, RZ, 0xc0, !PT ;  /* 0x000000ff796d7812 */ /* 0x000fe200078ec0ff */
[----:B------:R-:W-:Y:S01]  /*20a0*/  FMUL R121, R106, UR4 ;  /* 0x000000046a797c20 */ /* 0x000fe20008400000 */
[----:B------:R-:W-:Y:S01]  /*20b0*/  FFMA R132, R49, R132, R97 ;  /* 0x0000008431847223 */ /* 0x000fe20000000061 */
[----:B------:R-:W-:Y:S01]  /*20c0*/  @P0 FMUL R125, R125, UR7 ;  /* 0x000000077d7d0c20 */ /* 0x000fe20008400000 */
[----:B------:R-:W-:Y:S01]  /*20d0*/  @P0 FMUL R120, R120, UR7 ;  /* 0x0000000778780c20 */ /* 0x000fe20008400000 */
[----:B------:R-:W-:Y:S01]  /*20e0*/  FFMA R121, R10, R121, R58 ;  /* 0x000000790a797223 */ /* 0x000fe2000000003a */
        /* <DEDUP_REMOVED lines=8> */
[----:B------:R-:W-:Y:S01]  /*2170*/  LOP3.LUT R105, R105, 0xff, RZ, 0xc0, !PT ;  /* 0x000000ff69697812 */ /* 0x000fe200078ec0ff */
[----:B------:R-:W-:Y:S01]  /*2180*/  FADD R110, R110, -UR5 ;  /* 0x800000056e6e7e21 */ /* 0x000fe20008000000 */
[----:B------:R-:W-:Y:S01]  /*2190*/  F2FP.SATFINITE.E4M3.F32.PACK_AB_MERGE_C R132, RZ, R132, RZ ;  /* 0x00000084ff84723e */ /* 0x000fe200048070ff */
[----:B------:R-:W-:Y:S01]  /*21a0*/  FMUL R106, R149, UR4 ;  /* 0x00000004956a7c20 */ /* 0x000fe20008400000 */
[----:B------:R-:W-:Y:S01]  /*21b0*/  LOP3.LUT R125, R125, 0xff, RZ, 0xc0, !PT ;  /* 0x000000ff7d7d7812 */ /* 0x000fe200078ec0ff */
[----:B------:R-:W-:Y:S01]  /*21c0*/  FFMA R137, R52, R137, R100 ;  /* 0x0000008934897223 */ /* 0x000fe20000000064 */
[----:B------:R-:W-:Y:S01]  /*21d0*/  LEA R120, R120, R105, 0x8 ;  /* 0x0000006978787211 */ /* 0x000fe200078e40ff */
[----:B------:R-:W-:Y:S01]  /*21e0*/  FFMA R106, R53, R106, R101 ;  /* 0x0000006a356a7223 */ /* 0x000fe20000000065 */
[----:B------:R-:W-:Y:S01]  /*21f0*/  F2FP.SATFINITE.E4M3.F32.PACK_AB_MERGE_C R121, RZ, R121, RZ ;  /* 0x00000079ff79723e */ /* 0x000fe200048070ff */
[----:B------:R-:W-:Y:S01]  /*2200*/  @P0 FMUL R137, R137, UR7 ;  /* 0x0000000789890c20 */ /* 0x000fe20008400000 */
[----:B------:R-:W-:Y:S01]  /*2210*/  LEA R105, R132, R125, 0x8 ;  /* 0x0000007d84697211 */ /* 0x000fe200078e40ff */
[----:B------:R-:W-:Y:S01]  /*2220*/  FMUL R125, R110, UR4 ;  /* 0x000000046e7d7c20 */ /* 0x000fe20008400000 */
[----:B------:R-:W-:Y:S01]  /*2230*/  SHF.L.U32 R121, R121, 0x10, RZ ;  /* 0x0000001079797819 */ /* 0x000fe200000006ff */
[----:B------:R-:W-:Y:S01]  /*2240*/  @P0 FMUL R106, R106, UR7 ;  /* 0x000000076a6a0c20 */ /* 0x000fe20008400000 */
[----:B------:R-:W-:Y:S01]  /*2250*/  FADD R122, R122, -UR5 ;  /* 0x800000057a7a7e21 */ /* 0x000fe20008000000 */
[----:B------:R-:W-:Y:S01]  /*2260*/  FFMA R125, R14, R125, R62 ;  /* 0x0000007d0e7d7223 */ /* 0x000fe2000000003e */
[----:B------:R-:W-:Y:S01]  /*2270*/  LOP3.LUT R121, R121, 0xff0000, RZ, 0xc0, !PT ;  /* 0x00ff000079797812 */ /* 0x000fe200078ec0ff */
[----:B------:R-:W-:Y:S01]  /*2280*/  FADD R138, R138, -UR5 ;  /* 0x800000058a8a7e21 */ /* 0x000fe20008000000 */
[----:B------:R-:W-:Y:S01]  /*2290*/  F2FP.SATFINITE.E4M3.F32.PACK_AB_MERGE_C R137, RZ, R137, RZ ;  /* 0x00000089ff89723e */ /* 0x000fe200048070ff */
[----:B------:R-:W-:Y:S01]  /*22a0*/  @P0 FMUL R125, R125, UR7 ;  /* 0x000000077d7d0c20 */ /* 0x000fe20008400000 */
[----:B------:R-:W-:Y:S01]  /*22b0*/  LOP3.LUT R2, R121, 0xffff, R2, 0xf8, !PT ;  /* 0x0000ffff79027812 */ /* 0x000fe200078ef802 */
[----:B------:R-:W-:Y:S01]  /*22c0*/  FMUL R121, R122, UR4 ;  /* 0x000000047a797c20 */ /* 0x000fe20008400000 */
[----:B------:R-:W-:Y:S01]  /*22d0*/  F2FP.SATFINITE.E4M3.F32.PACK_AB_MERGE_C R106, RZ, R106, RZ ;  /* 0x0000006aff6a723e */ /* 0x000fe200048070ff */
[----:B------:R-:W-:Y:S01]  /*22e0*/  FADD R126, R126, -UR5 ;  /* 0x800000057e7e7e21 */ /* 0x000fe20008000000 */
[----:B------:R-:W-:Y:S01]  /*22f0*/  LOP3.LUT R137, R137, 0xff, RZ, 0xc0, !PT ;  /* 0x000000ff89897812 */ /* 0x000fe200078ec0ff */
[----:B------:R-:W-:Y:S01]  /*2300*/  FFMA R121, R26, R121, R74 ;  /* 0x000000791a797223 */ /* 0x000fe2000000004a */
[----:B------:R-:W-:Y:S01]  /*2310*/  F2FP.SATFINITE.E4M3.F32.PACK_AB_MERGE_C R125, RZ, R125, RZ ;  /* 0x0000007dff7d723e */ /* 0x000fe200048070ff */
[----:B------:R-:W-:Y:S01]  /*2320*/  FADD R142, R142, -UR5 ;  /* 0x800000058e8e7e21 */ /* 0x000fe20008000000 */
[----:B------:R-:W-:Y:S01]  /*2330*/  LEA R106, R106, R137, 0x8 ;  /* 0x000000896a6a7211 */ /* 0x000fe200078e40ff */
[----:B------:R-:W-:Y:S01]  /*2340*/  FMUL R137, R138, UR4 ;  /* 0x000000048a897c20 */ /* 0x000fe20008400000 */
[----:B------:R-:W-:Y:S01]  /*2350*/  SHF.L.U32 R125, R125, 0x10, RZ ;  /* 0x000000107d7d7819 */ /* 0x000fe200000006ff */
[----:B------:R-:W-:Y:S01]  /*2360*/  @P0 FMUL R121, R121, UR7 ;  /* 0x0000000779790c20 */ /* 0x000fe20008400000 */
[----:B------:R-:W-:Y:S01]  /*2370*/  LEA R117, R117, R124, 0x8 ;  /* 0x0000007c75757211 */ /* 0x000fe200078e40ff */
[----:B------:R-:W-:Y:S01]  /*2380*/  FFMA R137, R42, R137, R90 ;  /* 0x000000892a897223 */ /* 0x000fe2000000005a */
[----:B------:R-:W-:Y:S01]  /*2390*/  LOP3.LUT R125, R125, 0xff0000, RZ, 0xc0, !PT ;  /* 0x00ff00007d7d7812 */ /* 0x000fe200078ec0ff */
[----:B------:R-:W-:Y:S01]  /*23a0*/  FADD R107, R107, -UR5 ;  /* 0x800000056b6b7e21 */ /* 0x000fe20008000000 */
[----:B------:R-:W-:Y:S01]  /*23b0*/  F2FP.SATFINITE.E4M3.F32.PACK_AB_MERGE_C R121, RZ, R121, RZ ;  /* 0x00000079ff79723e */ /* 0x000fe200048070ff */
[----:B------:R-:W-:Y:S01]  /*23c0*/  @P0 FMUL R137, R137, UR7 ;  /* 0x0000000789890c20 */ /* 0x000fe20008400000 */
[----:B------:R-:W-:Y:S01]  /*23d0*/  LOP3.LUT R0, R125, 0xffff, R0, 0xf8, !PT ;  /* 0x0000ffff7d007812 */ /* 0x000fe200078ef800 */
[----:B------:R-:W-:Y:S01]  /*23e0*/  FMUL R125, R126, UR4 ;  /* 0x000000047e7d7c20 */ /* 0x000fe20008400000 */
[----:B------:R-:W-:Y:S01]  /*23f0*/  SHF.L.U32 R121, R121, 0x10, RZ ;  /* 0x0000001079797819 */ /* 0x000fe200000006ff */
[----:B------:R-:W-:Y:S01]  /*2400*/  FADD R114, R114, -UR5 ;  /* 0x8000000572727e21 */ /* 0x000fe20008000000 */
[----:B------:R-:W-:Y:S01]  /*2410*/  F2FP.SATFINITE.E4M3.F32.PACK_AB_MERGE_C R137, RZ, R137, RZ ;  /* 0x00000089ff89723e */ /* 0x000fe200048070ff */
[----:B------:R-:W-:Y:S01]  /*2420*/  FFMA R125, R30, R125, R78 ;  /* 0x0000007d1e7d7223 */ /* 0x000fe2000000004e */
[----:B------:R-:W-:Y:S01]  /*2430*/  LOP3.LUT R110, R121, 0xff0000, RZ, 0xc0, !PT ;  /* 0x00ff0000796e7812 */ /* 0x000fe200078ec0ff */
[----:B------:R-:W-:Y:S01]  /*2440*/  FADD R141, R141, -UR5 ;  /* 0x800000058d8d7e21 */ /* 0x000fe20008000000 */
[----:B------:R-:W-:Y:S01]  /*2450*/  SHF.L.U32 R137, R137, 0x10, RZ ;  /* 0x0000001089897819 */ /* 0x000fe200000006ff */
[----:B------:R-:W-:Y:S01]  /*2460*/  @P0 FMUL R125, R125, UR7 ;  /* 0x000000077d7d0c20 */ /* 0x000fe20008400000 */
[----:B------:R-:W-:Y:S01]  /*2470*/  LOP3.LUT R113, R110, 0xffff, R113, 0xf8, !PT ;  /* 0x0000ffff6e717812 */ /* 0x000fe200078ef871 */
[----:B------:R-:W-:Y:S01]  /*2480*/  FADD R150, R150, -UR5 ;  /* 0x8000000596967e21 */ /* 0x000fe20008000000 */
[----:B------:R-:W-:Y:S01]  /*2490*/  LOP3.LUT R110, R137, 0xff0000, RZ, 0xc0, !PT ;  /* 0x00ff0000896e7812 */ /* 0x000fe200078ec0ff */
[----:B------:R-:W-:Y:S01]  /*24a0*/  FMUL R121, R142, UR4 ;  /* 0x000000048e797c20 */ /* 0x000fe20008400000 */
[----:B------:R-:W-:Y:S01]  /*24b0*/  F2FP.SATFINITE.E4M3.F32.PACK_AB_MERGE_C R125, RZ, R125, RZ ;  /* 0x0000007dff7d723e */ /* 0x000fe200048070ff */
[----:B------:R-:W-:Y:S01]  /*24c0*/  FMUL R129, R114, UR4 ;  /* 0x0000000472817c20 */ /* 0x000fe20008400000 */
[----:B------:R-:W-:Y:S01]  /*24d0*/  LOP3.LUT R117, R110, 0xffff, R117, 0xf8, !PT ;  /* 0x0000ffff6e757812 */ /* 0x000fe200078ef875 */
[----:B------:R-:W-:Y:S01]  /*24e0*/  FMUL R110, R107, UR4 ;  /* 0x000000046b6e7c20 */ /* 0x000fe20008400000 */
[----:B------:R-:W-:Y:S01]  /*24f0*/  FMUL R128, R141, UR4 ;  /* 0x000000048d807c20 */ /* 0x000fe20008400000 */
[----:B------:R-:W-:Y:S01]  /*2500*/  SHF.L.U32 R125, R125, 0x10, RZ ;  /* 0x000000107d7d7819 */ /* 0x000fe200000006ff */
[----:B------:R-:W-:Y:S01]  /*2510*/  FFMA R121, R46, R121, R94 ;  /* 0x000000792e797223 */ /* 0x000fe2000000005e */
[----:B------:R-:W-:Y:S01]  /*2520*/  FMUL R107, R150, UR4 ;  /* 0x00000004966b7c20 */ /* 0x000fe20008400000 */
[----:B------:R-:W-:Y:S01]  /*2530*/  FADD R111, R111, -UR5 ;  /* 0x800000056f6f7e21 */ /* 0x000fe20008000000 */
[----:B------:R-:W-:Y:S01]  /*2540*/  FFMA R129, R18, R129, R66 ;  /* 0x0000008112817223 */ /* 0x000fe20000000042 */
[----:B------:R-:W-:Y:S01]  /*2550*/  FFMA R128, R45, R128, R93 ;  /* 0x000000802d807223 */ /* 0x000fe2000000005d */
[----:B------:R-:W-:Y:S01]  /*2560*/  LOP3.LUT R125, R125, 0xff0000, RZ, 0xc0, !PT ;  /* 0x00ff00007d7d7812 */ /* 0x000fe200078ec0ff */
[----:B------:R-:W-:Y:S01]  /*2570*/  @P0 FMUL R121, R121, UR7 ;  /* 0x0000000779790c20 */ /* 0x000fe20008400000 */
[----:B------:R-:W-:Y:S01]  /*2580*/  FFMA R107, R54, R107, R102 ;  /* 0x0000006b366b7223 */ /* 0x000fe20000000066 */
[----:B------:R-:W-:Y:S01]  /*2590*/  FADD R146, R146, -UR5 ;  /* 0x8000000592927e21 */ /* 0x000fe20008000000 */
[----:B------:R-:W-:Y:S01]  /*25a0*/  FMUL R114, R111, UR4 ;  /* 0x000000046f727c20 */ /* 0x000fe20008400000 */
[----:B------:R-:W-:Y:S01]  /*25b0*/  @P0 FMUL R129, R129, UR7 ;  /* 0x0000000781810c20 */ /* 0x000fe20008400000 */
[----:B------:R-:W-:Y:S01]  /*25c0*/  @P0 FMUL R128, R128, UR7 ;  /* 0x0000000780800c20 */ /* 0x000fe20008400000 */
[----:B------:R-:W-:Y:S01]  /*25d0*/  LOP3.LUT R112, R125, 0xffff, R112, 0xf8, !PT ;  /* 0x0000ffff7d707812 */ /* 0x000fe200078ef870 */
[----:B------:R-:W-:Y:S01]  /*25e0*/  @P0 FMUL R107, R107, UR7 ;  /* 0x000000076b6b0c20 */ /* 0x000fe20008400000 */
[----:B------:R-:W-:Y:S01]  /*25f0*/  FMUL R125, R146, UR4 ;  /* 0x00000004927d7c20 */ /* 0x000fe20008400000 */
[----:B------:R-:W-:Y:S01]  /*2600*/  FFMA R110, R11, R110, R59 ;  /* 0x0000006e0b6e7223 */ /* 0x000fe2000000003b */
[----:B------:R-:W-:Y:S01]  /*2610*/  F2FP.SATFINITE.E4M3.F32.PACK_AB_MERGE_C R121, RZ, R121, RZ ;  /* 0x00000079ff79723e */ /* 0x000fe200048070ff */
[----:B------:R-:W-:Y:S01]  /*2620*/  FFMA R114, R15, R114, R63 ;  /* 0x000000720f727223 */ /* 0x000fe2000000003f */
[----:B------:R-:W-:Y:S01]  /*2630*/  FADD R118, R118, -UR5 ;  /* 0x8000000576767e21 */ /* 0x000fe20008000000 */
[----:B------:R-:W-:Y:S01]  /*2640*/  F2FP.SATFINITE.E4M3.F32.PACK_AB_MERGE_C R129, RZ, R129, RZ ;  /* 0x00000081ff81723e */ /* 0x000fe200048070ff */
[----:B------:R-:W-:Y:S01]  /*2650*/  FFMA R125, R50, R125, R98 ;  /* 0x0000007d327d7223 */ /* 0x000fe20000000062 */
[----:B------:R-:W-:Y:S01]  /*2660*/  F2FP.SATFINITE.E4M3.F32.PACK_AB_MERGE_C R128, RZ, R128, RZ ;  /* 0x00000080ff80723e */ /* 0x000fe200048070ff */
[----:B------:R-:W-:Y:S01]  /*2670*/  @P0 FMUL R110, R110, UR7 ;  /* 0x000000076e6e0c20 */ /* 0x000fe20008400000 */
[----:B------:R-:W-:Y:S01]  /*2680*/  SHF.L.U32 R121, R121, 0x10, RZ ;  /* 0x0000001079797819 */ /* 0x000fe200000006ff */
[----:B------:R-:W-:Y:S01]  /*2690*/  @P0 FMUL R114, R114, UR7 ;  /* 0x0000000772720c20 */ /* 0x000fe20008400000 */
[----:B------:R-:W-:Y:S01]  /*26a0*/  F2FP.SATFINITE.E4M3.F32.PACK_AB_MERGE_C R107, RZ, R107, RZ ;  /* 0x0000006bff6b723e */ /* 0x000fe200048070ff */
[----:B------:R-:W-:Y:S01]  /*26b0*/  FMUL R133, R118, UR4 ;  /* 0x0000000476857c20 */ /* 0x000fe20008400000 */
[----:B------:R-:W-:Y:S01]  /*26c0*/  SHF.L.U32 R129, R129, 0x10, RZ ;  /* 0x0000001081817819 */ /* 0x000fe200000006ff */
[----:B------:R-:W-:Y:S01]  /*26d0*/  @P0 FMUL R125, R125, UR7 ;  /* 0x000000077d7d0c20 */ /* 0x000fe20008400000 */
[----:B------:R-:W-:Y:S01]  /*26e0*/  LEA R109, R128, R109, 0x8 ;  /* 0x0000006d806d7211 */ /* 0x000fe200078e40ff */
[----:B------:R-:W-:Y:S01]  /*26f0*/  FADD R115, R115, -UR5 ;  /* 0x8000000573737e21 */ /* 0x000fe20008000000 */
[----:B------:R-:W-:Y:S01]  /*2700*/  LOP3.LUT R118, R121, 0xff0000, RZ, 0xc0, !PT ;  /* 0x00ff000079767812 */ /* 0x000fe200078ec0ff */
[----:B------:R-:W-:Y:S01]  /*2710*/  FADD R130, R130, -UR5 ;  /* 0x8000000582827e21 */ /* 0x000fe20008000000 */
[----:B------:R-:W-:Y:S01]  /*2720*/  SHF.L.U32 R107, R107, 0x10, RZ ;  /* 0x000000106b6b7819 */ /* 0x000fe200000006ff */
[----:B------:R-:W-:Y:S01]  /*2730*/  FADD R119, R119, -UR5 ;  /* 0x8000000577777e21 */ /* 0x000fe20008000000 */
[----:B------:R-:W-:Y:S01]  /*2740*/  F2FP.SATFINITE.E4M3.F32.PACK_AB_MERGE_C R110, RZ, R110, RZ ;  /* 0x0000006eff6e723e */ /* 0x000fe200048070ff */
[----:B------:R-:W-:Y:S01]  /*2750*/  FFMA R133, R22, R133, R70 ;  /* 0x0000008516857223 */ /* 0x000fe20000000046 */
[----:B------:R-:W-:Y:S01]  /*2760*/  F2FP.SATFINITE.E4M3.F32.PACK_AB_MERGE_C R114, RZ, R114, RZ ;  /* 0x00000072ff72723e */ /* 0x000fe200048070ff */
[----:B------:R-:W-:Y:S01]  /*2770*/  FADD R123, R123, -UR5 ;  /* 0x800000057b7b7e21 */ /* 0x000fe20008000000 */
[----:B------:R-:W-:Y:S01]  /*2780*/  LOP3.LUT R129, R129, 0xff0000, RZ, 0xc0, !PT ;  /* 0x00ff000081817812 */ /* 0x000fe200078ec0ff */
[----:B------:R-:W-:Y:S01]  /*2790*/  FADD R131, R131, -UR5 ;  /* 0x8000000583837e21 */ /* 0x000fe20008000000 */
[----:B------:R-:W-:Y:S01]  /*27a0*/  LOP3.LUT R109, R118, 0xffff, R109, 0xf8, !PT ;  /* 0x0000ffff766d7812 */ /* 0x000fe200078ef86d */
[----:B------:R-:W-:Y:S01]  /*27b0*/  FMUL R118, R115, UR4 ;  /* 0x0000000473767c20 */ /* 0x000fe20008400000 */
[----:B------:R-:W-:Y:S01]  /*27c0*/  LOP3.LUT R107, R107, 0xff0000, RZ, 0xc0, !PT ;  /* 0x00ff00006b6b7812 */ /* 0x000fe200078ec0ff */
[----:B------:R-:W-:Y:S01]  /*27d0*/  @P0 FMUL R133, R133, UR7 ;  /* 0x0000000785850c20 */ /* 0x000fe20008400000 */
[----:B------:R-:W-:Y:S01]  /*27e0*/  F2FP.SATFINITE.E4M3.F32.PACK_AB_MERGE_C R125, RZ, R125, RZ ;  /* 0x0000007dff7d723e */ /* 0x000fe200048070ff */
[----:B------:R-:W-:Y:S01]  /*27f0*/  FFMA R118, R19, R118, R67 ;  /* 0x0000007613767223 */ /* 0x000fe20000000043 */
[----:B------:R-:W-:Y:S01]  /*2800*/  LOP3.LUT R110, R110, 0xffff, RZ, 0xc0, !PT ;  /* 0x0000ffff6e6e7812 */ /* 0x000fe200078ec0ff */
[----:B------:R-:W-:Y:S01]  /*2810*/  FMUL R124, R131, UR4 ;  /* 0x00000004837c7c20 */ /* 0x000fe20008400000 */
[----:B------:R-:W-:Y:S01]  /*2820*/  LOP3.LUT R114, R114, 0xffff, RZ, 0xc0, !PT ;  /* 0x0000ffff72727812 */ /* 0x000fe200078ec0ff */
[----:B------:R-:W-:Y:S01]  /*2830*/  @P0 FMUL R118, R118, UR7 ;  /* 0x0000000776760c20 */ /* 0x000fe20008400000 */
[----:B------:R-:W-:Y:S01]  /*2840*/  LOP3.LUT R104, R129, 0xffff, R104, 0xf8, !PT ;  /* 0x0000ffff81687812 */ /* 0x000fe200078ef868 */
[----:B------:R-:W-:Y:S01]  /*2850*/  FMUL R129, R130, UR4 ;  /* 0x0000000482817c20 */ /* 0x000fe20008400000 */
[----:B------:R-:W-:Y:S01]  /*2860*/  LOP3.LUT R106, R107, 0xffff, R106, 0xf8, !PT ;  /* 0x0000ffff6b6a7812 */ /* 0x000fe200078ef86a */
[----:B------:R-:W-:Y:S01]  /*2870*/  FADD R127, R127, -UR5 ;  /* 0x800000057f7f7e21 */ /* 0x000fe20008000000 */
[----:B------:R-:W-:Y:S01]  /*2880*/  SHF.L.U32 R125, R125, 0x10, RZ ;  /* 0x000000107d7d7819 */ /* 0x000fe200000006ff */
[----:B------:R-:W-:Y:S01]  /*2890*/  FFMA R129, R34, R129, R82 ;  /* 0x0000008122817223 */ /* 0x000fe20000000052 */
[----:B------:R-:W-:Y:S01]  /*28a0*/  SHF.L.U32 R107, R110, 0x18, RZ ;  /* 0x000000186e6b7819 */ /* 0x000fe200000006ff */
[----:B------:R-:W-:Y:S01]  /*28b0*/  FMUL R110, R119, UR4 ;  /* 0x00000004776e7c20 */ /* 0x000fe20008400000 */
[----:B------:R-:W-:Y:S01]  /*28c0*/  SHF.L.U32 R111, R114, 0x18, RZ ;  /* 0x00000018726f7819 */ /* 0x000fe200000006ff */
[----:B------:R-:W-:Y:S01]  /*28d0*/  FMUL R114, R123, UR4 ;  /* 0x000000047b727c20 */ /* 0x000fe20008400000 */
[----:B------:R-:W-:Y:S01]  /*28e0*/  LOP3.LUT R122, R125, 0xff0000, RZ, 0xc0, !PT ;  /* 0x00ff00007d7a7812 */ /* 0x000fe200078ec0ff */
[----:B------:R-:W-:Y:S01]  /*28f0*/  FFMA R110, R23, R110, R71 ;  /* 0x0000006e176e7223 */ /* 0x000fe20000000047 */
[----:B------:R-:W-:Y:S01]  /*2900*/  F2FP.SATFINITE.E4M3.F32.PACK_AB_MERGE_C R133, RZ, R133, RZ ;  /* 0x00000085ff85723e */ /* 0x000fe200048070ff */
[----:B------:R-:W-:Y:S01]  /*2910*/  FFMA R114, R27, R114, R75 ;  /* 0x000000721b727223 */ /* 0x000fe2000000004b */
[----:B------:R-:W-:Y:S01]  /*2920*/  FFMA R124, R35, R124, R83 ;  /* 0x0000007c237c7223 */ /* 0x000fe20000000053 */
[----:B------:R-:W-:Y:S01]  /*2930*/  @P0 FMUL R129, R129, UR7 ;  /* 0x0000000781810c20 */ /* 0x000fe20008400000 */
[----:B------:R-:W-:Y:S01]  /*2940*/  LOP3.LUT R105, R122, 0xffff, R105, 0xf8, !PT ;  /* 0x0000ffff7a697812 */ /* 0x000fe200078ef869 */
[----:B------:R-:W-:Y:S01]  /*2950*/  FMUL R122, R127, UR4 ;  /* 0x000000047f7a7c20 */ /* 0x000fe20008400000 */
[----:B------:R-:W-:Y:S01]  /*2960*/  @P0 FMUL R110, R110, UR7 ;  /* 0x000000076e6e0c20 */ /* 0x000fe20008400000 */
[----:B------:R-:W-:Y:S01]  /*2970*/  F2FP.SATFINITE.E4M3.F32.PACK_AB_MERGE_C R118, RZ, R118, RZ ;  /* 0x00000076ff76723e */ /* 0x000fe200048070ff */
[----:B------:R-:W-:Y:S01]  /*2980*/  @P0 FMUL R114, R114, UR7 ;  /* 0x0000000772720c20 */ /* 0x000fe20008400000 */
[----:B------:R-:W-:Y:S01]  /*2990*/  SHF.L.U32 R133, R133, 0x10, RZ ;  /* 0x0000001085857819 */ /* 0x000fe200000006ff */
[----:B------:R-:W-:Y:S01]  /*29a0*/  @P0 FMUL R124, R124, UR7 ;  /* 0x000000077c7c0c20 */ /* 0x000fe20008400000 */
[----:B------:R-:W-:Y:S01]  /*29b0*/  F2FP.SATFINITE.E4M3.F32.PACK_AB_MERGE_C R129, RZ, R129, RZ ;  /* 0x00000081ff81723e */ /* 0x000fe200048070ff */
[----:B------:R-:W-:Y:S01]  /*29c0*/  FFMA R122, R31, R122, R79 ;  /* 0x0000007a1f7a7223 */ /* 0x000fe2000000004f */
[----:B------:R-:W-:Y:S01]  /*29d0*/  LOP3.LUT R118, R118, 0xffff, RZ, 0xc0, !PT ;  /* 0x0000ffff76767812 */ /* 0x000fe200078ec0ff */
[----:B------:R-:W-:Y:S01]  /*29e0*/  FADD R134, R134, -UR5 ;  /* 0x8000000586867e21 */ /* 0x000fe20008000000 */
[----:B------:R-:W-:Y:S01]  /*29f0*/  LOP3.LUT R133, R133, 0xff0000, RZ, 0xc0, !PT ;  /* 0x00ff000085857812 */ /* 0x000fe200078ec0ff */
        /* <DEDUP_REMOVED lines=9> */
[----:B------:R-:W-:Y:S01]  /*2a90*/  LOP3.LUT R2, R2, R107, RZ, 0xfc, !PT ;  /* 0x0000006b02027212 */ /* 0x000fe200078efcff */
        /* <DEDUP_REMOVED lines=9> */
[----:B------:R-:W-:Y:S01]  /*2b30*/  LOP3.LUT R124, R124, 0xffff, RZ, 0xc0, !PT ;  /* 0x0000ffff7c7c7812 */ /* 0x000fe200078ec0ff */
[----:B------:R-:W-:Y:S01]  /*2b40*/  @P0 FMUL R118, R118, UR7 ;  /* 0x0000000776760c20 */ /* 0x000fe20008400000 */
[----:B------:R-:W-:Y:S01]  /*2b50*/  LOP3.LUT R129, R129, 0xff0000, RZ, 0xc0, !PT ;  /* 0x00ff000081817812 */ /* 0x000fe200078ec0ff */
[----:B------:R-:W-:Y:S01]  /*2b60*/  @P0 FMUL R133, R133, UR7 ;  /* 0x0000000785850c20 */ /* 0x000fe20008400000 */
[----:B------:R-:W-:-:S02]  /*2b70*/  LOP3.LUT R104, R104, R107, RZ, 0xfc, !PT ;  /* 0x0000006b68687212 */ /* 0x000fc400078efcff */
[----:B------:R-:W-:Y:S02]  /*2b80*/  LOP3.LUT R0, R0, R111, RZ, 0xfc, !PT ;  /* 0x0000006f00007212 */ /* 0x000fe400078efcff */
[----:B------:R-:W-:Y:S01]  /*2b90*/  SHF.L.U32 R107, R110, 0x18, RZ ;  /* 0x000000186e6b7819 */ /* 0x000fe200000006ff */
[----:B------:R-:W-:Y:S01]  /*2ba0*/  FMUL R110, R135, UR4 ;  /* 0x00000004876e7c20 */ /* 0x000fe20008400000 */
[----:B------:R-:W-:Y:S02]  /*2bb0*/  F2FP.SATFINITE.E4M3.F32.PACK_AB_MERGE_C R122, RZ, R122, RZ ;  /* 0x0000007aff7a723e */ /* 0x000fe400048070ff */
[----:B------:R-:W-:Y:S01]  /*2bc0*/  SHF.L.U32 R114, R114, 0x18, RZ ;  /* 0x0000001872727819 */ /* 0x000fe200000006ff */
[----:B------:R-:W-:Y:S01]  /*2bd0*/  FFMA R115, R39, R110, R87 ;  /* 0x0000006e27737223 */ /* 0x000fe20000000057 */
[----:B------:R-:W-:Y:S01]  /*2be0*/  SHF.L.U32 R111, R124, 0x18, RZ ;  /* 0x000000187c6f7819 */ /* 0x000fe200000006ff */
[----:B------:R-:W-:Y:S01]  /*2bf0*/  FMUL R124, R151, UR4 ;  /* 0x00000004977c7c20 */ /* 0x000fe20008400000 */
[----:B------:R-:W-:Y:S01]  /*2c00*/  LOP3.LUT R108, R129, 0xffff, R108, 0xf8, !PT ;  /* 0x0000ffff816c7812 */ /* 0x000fe200078ef86c */
[----:B------:R-:W-:Y:S01]  /*2c10*/  @P0 FMUL R115, R115, UR7 ;  /* 0x0000000773730c20 */ /* 0x000fe20008400000 */
[----:B------:R-:W-:Y:S01]  /*2c20*/  LOP3.LUT R122, R122, 0xffff, RZ, 0xc0, !PT ;  /* 0x0000ffff7a7a7812 */ /* 0x000fe200078ec0ff */
[----:B------:R-:W-:Y:S01]  /*2c30*/  FFMA R124, R55, R124, R103 ;  /* 0x0000007c377c7223 */ /* 0x000fe20000000067 */
[----:B------:R-:W-:Y:S01]  /*2c40*/  LOP3.LUT R113, R113, R114, RZ, 0xfc, !PT ;  /* 0x0000007271717212 */ /* 0x000fe200078efcff */
[----:B------:R-:W-:Y:S01]  /*2c50*/  FMUL R114, R139, UR4 ;  /* 0x000000048b727c20 */ /* 0x000fe20008400000 */
[----:B------:R-:W-:Y:S01]  /*2c60*/  LOP3.LUT R108, R108, R111, RZ, 0xfc, !PT ;  /* 0x0000006f6c6c7212 */ /* 0x000fe200078efcff */
[----:B------:R-:W-:Y:S01]  /*2c70*/  @P0 FMUL R124, R124, UR7 ;  /* 0x000000077c7c0c20 */ /* 0x000fe20008400000 */
[----:B------:R-:W-:Y:S01]  /*2c80*/  LOP3.LUT R116, R116, R107, RZ, 0xfc, !PT ;  /* 0x0000006b74747212 */ /* 0x000fe200078efcff */
[----:B------:R-:W1:Y:S01]  /*2c90*/  LDC.64 R110, c[0x0][0x3c8] ;  /* 0x0000f200ff6e7b82 */ /* 0x000e620000000a00 */
[----:B------:R-:W-:Y:S01]  /*2ca0*/  SHF.L.U32 R107, R122, 0x18, RZ ;  /* 0x000000187a6b7819 */ /* 0x000fe200000006ff */
[----:B------:R-:W-:Y:S01]  /*2cb0*/  FMUL R122, R147, UR4 ;  /* 0x00000004937a7c20 */ /* 0x000fe20008400000 */
[----:B------:R-:W-:Y:S01]  /*2cc0*/  F2FP.SATFINITE.E4M3.F32.PACK_AB_MERGE_C R133, RZ, R133, RZ ;  /* 0x00000085ff85723e */ /* 0x000fe200048070ff */
[----:B------:R-:W-:Y:S01]  /*2cd0*/  FFMA R114, R43, R114, R91 ;  /* 0x000000722b727223 */ /* 0x000fe2000000005b */
[----:B------:R-:W-:Y:S01]  /*2ce0*/  F2FP.SATFINITE.E4M3.F32.PACK_AB_MERGE_C R115, RZ, R115, RZ ;  /* 0x00000073ff73723e */ /* 0x000fe200048070ff */
[----:B------:R-:W-:Y:S01]  /*2cf0*/  FFMA R122, R51, R122, R99 ;  /* 0x0000007a337a7223 */ /* 0x000fe20000000063 */
[----:B------:R-:W-:Y:S01]  /*2d00*/  SHF.L.U32 R133, R133, 0x10, RZ ;  /* 0x0000001085857819 */ /* 0x000fe200000006ff */
[----:B------:R-:W-:Y:S01]  /*2d10*/  @P0 FMUL R114, R114, UR7 ;  /* 0x0000000772720c20 */ /* 0x000fe20008400000 */
[----:B------:R-:W-:Y:S01]  /*2d20*/  LOP3.LUT R115, R115, 0xffff, RZ, 0xc0, !PT ;  /* 0x0000ffff73737812 */ /* 0x000fe200078ec0ff */
[----:B------:R-:W-:Y:S01]  /*2d30*/  @P0 FMUL R122, R122, UR7 ;  /* 0x000000077a7a0c20 */ /* 0x000fe20008400000 */
[----:B------:R-:W-:-:S02]  /*2d40*/  LOP3.LUT R133, R133, 0xff0000, RZ, 0xc0, !PT ;  /* 0x00ff000085857812 */ /* 0x000fc400078ec0ff */
[----:B------:R-:W-:Y:S02]  /*2d50*/  F2FP.SATFINITE.E4M3.F32.PACK_AB_MERGE_C R124, RZ, R124, RZ ;  /* 0x0000007cff7c723e */ /* 0x000fe400048070ff */
[----:B------:R-:W-:Y:S02]  /*2d60*/  F2FP.SATFINITE.E4M3.F32.PACK_AB_MERGE_C R114, RZ, R114, RZ ;  /* 0x00000072ff72723e */ /* 0x000fe400048070ff */
[----:B------:R-:W-:Y:S02]  /*2d70*/  F2FP.SATFINITE.E4M3.F32.PACK_AB_MERGE_C R118, RZ, R118, RZ ;  /* 0x00000076ff76723e */ /* 0x000fe400048070ff */
[----:B------:R-:W-:Y:S02]  /*2d80*/  LOP3.LUT R120, R133, 0xffff, R120, 0xf8, !PT ;  /* 0x0000ffff85787812 */ /* 0x000fe400078ef878 */
[----:B------:R-:W-:Y:S02]  /*2d90*/  SHF.L.U32 R115, R115, 0x18, RZ ;  /* 0x0000001873737819 */ /* 0x000fe400000006ff */
[----:B------:R-:W-:Y:S01]  /*2da0*/  F2FP.SATFINITE.E4M3.F32.PACK_AB_MERGE_C R122, RZ, R122, RZ ;  /* 0x0000007aff7a723e */ /* 0x000fe200048070ff */
[----:B-1----:R-:W-:Y:S01]  /*2db0*/  IMAD.WIDE.U32 R128, R153, 0x4, R110 ;  /* 0x0000000499807825 */ /* 0x002fe200078e006e */
[----:B------:R-:W-:-:S02]  /*2dc0*/  LOP3.LUT R124, R124, 0xffff, RZ, 0xc0, !PT ;  /* 0x0000ffff7c7c7812 */ /* 0x000fc400078ec0ff */
[----:B------:R-:W-:Y:S02]  /*2dd0*/  LOP3.LUT R114, R114, 0xffff, RZ, 0xc0, !PT ;  /* 0x0000ffff72727812 */ /* 0x000fe400078ec0ff */
[----:B------:R-:W-:Y:S02]  /*2de0*/  LOP3.LUT R118, R118, 0xffff, RZ, 0xc0, !PT ;  /* 0x0000ffff76767812 */ /* 0x000fe400078ec0ff */
[----:B------:R-:W-:Y:S02]  /*2df0*/  LOP3.LUT R112, R112, R107, RZ, 0xfc, !PT ;  /* 0x0000006b70707212 */ /* 0x000fe400078efcff */
[----:B------:R-:W-:Y:S02]  /*2e00*/  LOP3.LUT R131, R120, R115, RZ, 0xfc, !PT ;  /* 0x0000007378837212 */ /* 0x000fe400078efcff */
[----:B------:R-:W-:Y:S02]  /*2e10*/  LOP3.LUT R122, R122, 0xffff, RZ, 0xc0, !PT ;  /* 0x0000ffff7a7a7812 */ /* 0x000fe400078ec0ff */
[----:B------:R-:W-:-:S02]  /*2e20*/  SHF.L.U32 R107, R124, 0x18, RZ ;  /* 0x000000187c6b7819 */ /* 0x000fc400000006ff */
[----:B------:R-:W-:Y:S02]  /*2e30*/  SHF.L.U32 R114, R114, 0x18, RZ ;  /* 0x0000001872727819 */ /* 0x000fe400000006ff */
[C---:B------:R-:W-:Y:S02]  /*2e40*/  IADD3 R115, PT, PT, R7.reuse, 0x200, RZ ;  /* 0x0000020007737810 */ /* 0x040fe40007ffe0ff */
[----:B------:R-:W-:Y:S02]  /*2e50*/  SHF.L.U32 R118, R118, 0x18, RZ ;  /* 0x0000001876767819 */ /* 0x000fe400000006ff */
[C---:B------:R-:W-:Y:S02]  /*2e60*/  IADD3 R121, PT, PT, R7.reuse, 0x300, RZ ;  /* 0x0000030007797810 */ /* 0x040fe40007ffe0ff */
[----:B------:R-:W-:Y:S02]  /*2e70*/  SHF.L.U32 R122, R122, 0x18, RZ ;  /* 0x000000187a7a7819 */ /* 0x000fe400000006ff */
[----:B------:R-:W-:Y:S01]  /*2e80*/  LOP3.LUT R133, R106, R107, RZ, 0xfc, !PT ;  /* 0x0000006b6a857212 */ /* 0x000fe200078efcff */
[C---:B------:R-:W-:Y:S01]  /*2e90*/  IMAD.WIDE.U32 R106, R7.reuse, 0x4, R110 ;  /* 0x00000004076a7825 */ /* 0x040fe200078e006e */
[----:B------:R-:W-:-:S02]  /*2ea0*/  IADD3 R123, PT, PT, R7, 0x380, RZ ;  /* 0x00000380077b7810 */ /* 0x000fc40007ffe0ff */
[----:B------:R-:W-:Y:S01]  /*2eb0*/  LOP3.LUT R117, R117, R114, RZ, 0xfc, !PT ;  /* 0x0000007275757212 */ /* 0x000fe200078efcff */
[--C-:B------:R-:W-:Y:S01]  /*2ec0*/  IMAD.WIDE.U32 R114, R115, 0x4, R110.reuse ;  /* 0x0000000473727825 */ /* 0x100fe200078e006e */
[----:B------:R-:W-:Y:S01]  /*2ed0*/  IADD3 R125, PT, PT, R7, 0x400, RZ ;  /* 0x00000400077d7810 */ /* 0x000fe20007ffe0ff */
[----:B------:R1:W-:Y:S01]  /*2ee0*/  STG.E desc[UR8][R106.64], R2 ;  /* 0x000000026a007986 */ /* 0x0003e2000c101908 */
[----:B------:R-:W-:Y:S01]  /*2ef0*/  LOP3.LUT R109, R109, R118, RZ, 0xfc, !PT ;  /* 0x000000766d6d7212 */ /* 0x000fe200078efcff */
[--C-:B------:R-:W-:Y:S01]  /*2f00*/  IMAD.WIDE.U32 R118, R152, 0x4, R110.reuse ;  /* 0x0000000498767825 */ /* 0x100fe200078e006e */
[----:B------:R-:W-:Y:S01]  /*2f10*/  IADD3 R127, PT, PT, R7, 0x480, RZ ;  /* 0x00000480077f7810 */ /* 0x000fe20007ffe0ff */
[----:B------:R1:W-:Y:S01]  /*2f20*/  STG.E desc[UR8][R106.64+0x200], R0 ;  /* 0x000200006a007986 */ /* 0x0003e2000c101908 */
[----:B------:R-:W-:Y:S01]  /*2f30*/  LOP3.LUT R105, R105, R122, RZ, 0xfc, !PT ;  /* 0x0000007a69697212 */ /* 0x000fe200078efcff */
        /* <DEDUP_REMOVED lines=15> */
[----:B------:R1:W-:Y:S01]  /*3030*/  STG.E desc[UR8][R110.64], R133 ;  /* 0x000000856e007986 */ /* 0x0003e2000c101908 */
[----:B------:R-:W-:Y:S05]  /*3040*/  BRA `(.L_x_10735) ;  /* 0x0000001800747947 */ /* 0x000fea0003800000 */
.L_x_10734:
[----:B------:R-:W-:Y:S01]  /*3050*/  FADD R104, R104, -UR5 ;  /* 0x8000000568687e21 */ /* 0x000fe20008000000 */
[----:B------:R-:W-:Y:S01]  /*3060*/  FADD R0, R105, -UR5 ;  /* 0x8000000569007e21 */ /* 0x000fe20008000000 */
[----:B------:R-:W-:Y:S01]  /*3070*/  ISETP.NE.AND P0, PT, RZ, UR13, PT ;  /* 0x0000000dff007c0c */ /* 0x000fe2000bf05270 */
[----:B------:R-:W-:Y:S01]  /*3080*/  FADD R106, R106, -UR5 ;  /* 0x800000056a6a7e21 */ /* 0x000fe20008000000 */
[----:B------:R-:W-:Y:S01]  /*3090*/  FMUL R105, R104, UR4 ;  /* 0x0000000468697c20 */ /* 0x000fe20008400000 */
[----:B------:R-:W-:Y:S01]  /*30a0*/  FMUL R0, R0, UR4 ;  /* 0x0000000400007c20 */ /* 0x000fe20008400000 */
[----:B------:R-:W-:Y:S01]  /*30b0*/  FADD R107, R107, -UR5 ;  /* 0x800000056b6b7e21 */ /* 0x000fe20008000000 */
[----:B0-----:R-:W-:Y:S01]  /*30c0*/  FMUL R157, R106, UR4 ;  /* 0x000000046a9d7c20 */ /* 0x001fe20008400000 */
[----:B-----5:R-:W-:Y:S01]  /*30d0*/  FFMA R155, R8, R105, R56 ;  /* 0x00000069089b7223 */ /* 0x020fe20000000038 */
[----:B------:R-:W-:Y:S01]  /*30e0*/  FFMA R2, R9, R0, R57 ;  /* 0x0000000009027223 */ /* 0x000fe20000000039 */
[----:B------:R-:W-:Y:S01]  /*30f0*/  FMUL R104, R107, UR4 ;  /* 0x000000046b687c20 */ /* 0x000fe20008400000 */
[----:B------:R-:W-:Y:S01]  /*3100*/  FFMA R157, R10, R157, R58 ;  /* 0x0000009d0a9d7223 */ /* 0x000fe2000000003a */
[----:B------:R-:W-:Y:S01]  /*3110*/  FMUL R0, R155, UR7 ;  /* 0x000000079b007c20 */ /* 0x000fe20008400000 */
[----:B------:R-:W-:Y:S01]  /*3120*/  FADD R108, R108, -UR5 ;  /* 0x800000056c6c7e21 */ /* 0x000fe20008000000 */
[----:B------:R-:W-:Y:S01]  /*3130*/  FMNMX3 R105, R4, |R155|, |R2|, !PT ;  /* 0x4000009b04697276 */ /* 0x000fe20007800402 */
[----:B------:R-:W-:Y:S01]  /*3140*/  @P0 FMUL R2, R2, UR7 ;  /* 0x0000000702020c20 */ /* 0x000fe20008400000 */
[----:B------:R-:W-:Y:S01]  /*3150*/  FADD R109, R109, -UR5 ;  /* 0x800000056d6d7e21 */ /* 0x000fe20008000000 */
[----:B------:R-:W-:Y:S01]  /*3160*/  FSEL R0, R155, R0, !P0 ;  /* 0x000000009b007208 */ /* 0x000fe20004000000 */
[----:B------:R-:W-:Y:S01]  /*3170*/  FADD R110, R110, -UR5 ;  /* 0x800000056e6e7e21 */ /* 0x000fe20008000000 */
[----:B------:R-:W-:Y:S01]  /*3180*/  FADD R111, R111, -UR5 ;  /* 0x800000056f6f7e21 */ /* 0x000fe20008000000 */
[----:B------:R-:W-:Y:S01]  /*3190*/  F2FP.SATFINITE.E4M3.F32.PACK_AB_MERGE_C R2, RZ, R2, RZ ;  /* 0x00000002ff02723e */ /* 0x000fe200048070ff */
[----:B------:R-:W-:Y:S01]  /*31a0*/  FADD R112, R112, -UR5 ;  /* 0x8000000570707e21 */ /* 0x000fe20008000000 */
[----:B------:R-:W-:Y:S01]  /*31b0*/  F2FP.SATFINITE.E4M3.F32.PACK_AB_MERGE_C R0, RZ, R0, RZ ;  /* 0x00000000ff00723e */ /* 0x000fe200048070ff */
[----:B------:R-:W-:Y:S01]  /*31c0*/  FADD R113, R113, -UR5 ;  /* 0x8000000571717e21 */ /* 0x000fe20008000000 */
[----:B------:R-:W-:Y:S01]  /*31d0*/  FADD R114, R114, -UR5 ;  /* 0x8000000572727e21 */ /* 0x000fe20008000000 */
[----:B------:R-:W-:Y:S01]  /*31e0*/  FADD R115, R115, -UR5 ;  /* 0x8000000573737e21 */ /* 0x000fe20008000000 */
[----:B------:R-:W-:Y:S01]  /*31f0*/  LOP3.LUT R155, R0, 0xff, RZ, 0xc0, !PT ;  /* 0x000000ff009b7812 */ /* 0x000fe200078ec0ff */
[----:B------:R-:W-:Y:S01]  /*3200*/  FMUL R0, R157, UR7 ;  /* 0x000000079d007c20 */ /* 0x000fe20008400000 */
[----:B------:R-:W-:Y:S01]  /*3210*/  FADD R116, R116, -UR5 ;  /* 0x8000000574747e21 */ /* 0x000fe20008000000 */
[----:B------:R-:W-:Y:S01]  /*3220*/  FADD R117, R117, -UR5 ;  /* 0x8000000575757e21 */ /* 0x000fe20008000000 */
[----:B------:R-:W-:Y:S01]  /*3230*/  LEA R2, R2, R155, 0x8 ;  /* 0x0000009b02027211 */ /* 0x000fe200078e40ff */
        /* <DEDUP_REMOVED lines=9> */
[----:B------:R-:W-:Y:S01]  /*32d0*/  SHF.L.U32 R4, R0, 0x10, RZ ;  /* 0x0000001000047819 */ /* 0x000fe200000006ff */
[----:B------:R-:W-:Y:S01]  /*32e0*/  FFMA R0, R11, R104, R59 ;  /* 0x000000680b007223 */ /* 0x000fe2000000003b */
[----:B------:R-:W-:Y:S01]  /*32f0*/  FMUL R104, R109, UR4 ;  /* 0x000000046d687c20 */ /* 0x000fe20008400000 */
[----:B------:R-:W-:Y:S01]  /*3300*/  FMUL R109, R110, UR4 ;  /* 0x000000046e6d7c20 */ /* 0x000fe20008400000 */
[----:B------:R-:W-:Y:S01]  /*3310*/  LOP3.LUT R107, R4, 0xff0000, RZ, 0xc0, !PT ;  /* 0x00ff0000046b7812 */ /* 0x000fe200078ec0ff */
[----:B------:R-:W-:Y:S01]  /*3320*/  FMUL R110, R111, UR4 ;  /* 0x000000046f6e7c20 */ /* 0x000fe20008400000 */
[----:B------:R-:W-:Y:S01]  /*3330*/  FMNMX3 R4, R105, |R157|, |R0|, !PT ;  /* 0x4000009d69047276 */ /* 0x000fe20007800400 */
[----:B------:R-:W-:Y:S01]  /*3340*/  FMUL R105, R108, UR4 ;  /* 0x000000046c697c20 */ /* 0x000fe20008400000 */
[----:B------:R-:W-:Y:S01]  /*3350*/  LOP3.LUT R2, R107, 0xffff, R2, 0xf8, !PT ;  /* 0x0000ffff6b027812 */ /* 0x000fe200078ef802 */
[----:B------:R-:W-:Y:S01]  /*3360*/  FMUL R111, R112, UR4 ;  /* 0x00000004706f7c20 */ /* 0x000fe20008400000 */
[----:B------:R-:W-:Y:S01]  /*3370*/  FMUL R112, R113, UR4 ;  /* 0x0000000471707c20 */ /* 0x000fe20008400000 */
[----:B------:R-:W-:Y:S01]  /*3380*/  FFMA R107, R12, R105, R60 ;  /* 0x000000690c6b7223 */ /* 0x000fe2000000003c */
[----:B------:R-:W-:Y:S01]  /*3390*/  FFMA R105, R13, R104, R61 ;  /* 0x000000680d697223 */ /* 0x000fe2000000003d */
[----:B------:R-:W-:Y:S01]  /*33a0*/  FFMA R108, R14, R109, R62 ;  /* 0x0000006d0e6c7223 */ /* 0x000fe2000000003e */
[----:B------:R-:W-:Y:S01]  /*33b0*/  FFMA R104, R15, R110, R63 ;  /* 0x0000006e0f687223 */ /* 0x000fe2000000003f */
[----:B------:R-:W-:Y:S01]  /*33c0*/  FMUL R106, R107, UR7 ;  /* 0x000000076b6a7c20 */ /* 0x000fe20008400000 */
[----:B------:R-:W-:Y:S01]  /*33d0*/  FFMA R110, R16, R111, R64 ;  /* 0x0000006f106e7223 */ /* 0x000fe20000000040 */
[----:B------:R-:W-:Y:S01]  /*33e0*/  FMNMX3 R109, R4, |R107|, |R105|, !PT ;  /* 0x4000006b046d7276 */ /* 0x000fe20007800469 */
[----:B------:R-:W-:Y:S01]  /*33f0*/  FFMA R4, R17, R112, R65 ;  /* 0x0000007011047223 */ /* 0x000fe20000000041 */
[----:B------:R-:W-:Y:S01]  /*3400*/  FMUL R113, R108, UR7 ;  /* 0x000000076c717c20 */ /* 0x000fe20008400000 */
[----:B------:R-:W-:Y:S01]  /*3410*/  FSEL R107, R107, R106, !P0 ;  /* 0x0000006a6b6b7208 */ /* 0x000fe20004000000 */
[----:B------:R-:W-:Y:S01]  /*3420*/  FMUL R155, R110, UR7 ;  /* 0x000000076e9b7c20 */ /* 0x000fe20008400000 */
[----:B------:R-:W-:Y:S01]  /*3430*/  FMNMX3 R111, R109, |R108|, |R104|, !PT ;  /* 0x4000006c6d6f7276 */ /* 0x000fe20007800468 */
[----:B------:R-:W-:Y:S01]  /*3440*/  @P0 FMUL R105, R105, UR7 ;  /* 0x0000000769690c20 */ /* 0x000fe20008400000 */
[----:B------:R-:W-:Y:S01]  /*3450*/  F2FP.SATFINITE.E4M3.F32.PACK_AB_MERGE_C R107, RZ, R107, RZ ;  /* 0x0000006bff6b723e */ /* 0x000fe200048070ff */
[----:B------:R-:W-:Y:S01]  /*3460*/  @P0 FMUL R0, R0, UR7 ;  /* 0x0000000700000c20 */ /* 0x000fe20008400000 */
[----:B------:R-:W-:Y:S01]  /*3470*/  FMNMX3 R106, R111, |R110|, |R4|, !PT ;  /* 0x4000006e6f6a7276 */ /* 0x000fe20007800404 */
[----:B------:R-:W-:Y:S01]  /*3480*/  FMUL R111, R114, UR4 ;  /* 0x00000004726f7c20 */ /* 0x000fe20008400000 */
[----:B------:R-:W-:Y:S01]  /*3490*/  FSEL R109, R108, R113, !P0 ;  /* 0x000000716c6d7208 */ /* 0x000fe20004000000 */
[----:B------:R-:W-:Y:S01]  /*34a0*/  FMUL R114, R115, UR4 ;  /* 0x0000000473727c20 */ /* 0x000fe20008400000 */
[----:B------:R-:W-:Y:S01]  /*34b0*/  FSEL R108, R110, R155, !P0 ;  /* 0x0000009b6e6c7208 */ /* 0x000fe20004000000 */
[----:B------:R-:W-:Y:S01]  /*34c0*/  FFMA R111, R18, R111, R66 ;  /* 0x0000006f126f7223 */ /* 0x000fe20000000042 */
[----:B------:R-:W-:Y:S01]  /*34d0*/  LOP3.LUT R110, R107, 0xff, RZ, 0xc0, !PT ;  /* 0x000000ff6b6e7812 */ /* 0x000fe200078ec0ff */
[----:B------:R-:W-:Y:S01]  /*34e0*/  FMUL R113, R116, UR4 ;  /* 0x0000000474717c20 */ /* 0x000fe20008400000 */
[----:B------:R-:W-:Y:S01]  /*34f0*/  F2FP.SATFINITE.E4M3.F32.PACK_AB_MERGE_C R105, RZ, R105, RZ ;  /* 0x00000069ff69723e */ /* 0x000fe200048070ff */
[----:B------:R-:W-:Y:S01]  /*3500*/  FMUL R112, R111, UR7 ;  /* 0x000000076f707c20 */ /* 0x000fe20008400000 */
[----:B------:R-:W-:Y:S01]  /*3510*/  F2FP.SATFINITE.E4M3.F32.PACK_AB_MERGE_C R109, RZ, R109, RZ ;  /* 0x0000006dff6d723e */ /* 0x000fe200048070ff */
[----:B------:R-:W-:Y:S01]  /*3520*/  FFMA R113, R20, R113, R68 ;  /* 0x0000007114717223 */ /* 0x000fe20000000044 */
[----:B------:R-:W-:Y:S01]  /*3530*/  LEA R110, R105, R110, 0x8 ;  /* 0x0000006e696e7211 */ /* 0x000fe200078e40ff */
[----:B------:R-:W-:Y:S01]  /*3540*/  FFMA R105, R19, R114, R67 ;  /* 0x0000007213697223 */ /* 0x000fe20000000043 */
[----:B------:R-:W-:Y:S01]  /*3550*/  F2FP.SATFINITE.E4M3.F32.PACK_AB_MERGE_C R107, RZ, R0, RZ ;  /* 0x00000000ff6b723e */ /* 0x000fe200048070ff */
[----:B------:R-:W-:Y:S01]  /*3560*/  @P0 FMUL R104, R104, UR7 ;  /* 0x0000000768680c20 */ /* 0x000fe20008400000 */
[----:B------:R-:W-:Y:S01]  /*3570*/  FSEL R0, R111, R112, !P0 ;  /* 0x000000706f007208 */ /* 0x000fe20004000000 */
[----:B------:R-:W-:Y:S01]  /*3580*/  FMUL R112, R113, UR7 ;  /* 0x0000000771707c20 */ /* 0x000fe20008400000 */
[----:B------:R-:W-:Y:S01]  /*3590*/  FMNMX3 R111, R106, |R111|, |R105|, !PT ;  /* 0x4000006f6a6f7276 */ /* 0x000fe20007800469 */
[----:B------:R-:W-:Y:S01]  /*35a0*/  FMUL R106, R117, UR4 ;  /* 0x00000004756a7c20 */ /* 0x000fe20008400000 */
[----:B------:R-:W-:Y:S01]  /*35b0*/  SHF.L.U32 R109, R109, 0x10, RZ ;  /* 0x000000106d6d7819 */ /* 0x000fe200000006ff */
[----:B------:R-:W-:Y:S01]  /*35c0*/  @P0 FMUL R4, R4, UR7 ;  /* 0x0000000704040c20 */ /* 0x000fe20008400000 */
[----:B------:R-:W-:Y:S01]  /*35d0*/  LOP3.LUT R107, R107, 0xffff, RZ, 0xc0, !PT ;  /* 0x0000ffff6b6b7812 */ /* 0x000fe200078ec0ff */
[----:B------:R-:W-:Y:S01]  /*35e0*/  FFMA R106, R21, R106, R69 ;  /* 0x0000006a156a7223 */ /* 0x000fe20000000045 */
[----:B------:R-:W-:Y:S01]  /*35f0*/  LOP3.LUT R109, R109, 0xff0000, RZ, 0xc0, !PT ;  /* 0x00ff00006d6d7812 */ /* 0x000fe200078ec0ff */
[----:B------:R-:W-:Y:S01]  /*3600*/  FMUL R115, R118, UR4 ;  /* 0x0000000476737c20 */ /* 0x000fe20008400000 */
[----:B------:R-:W-:Y:S01]  /*3610*/  SHF.L.U32 R107, R107, 0x18, RZ ;  /* 0x000000186b6b7819 */ /* 0x000fe200000006ff */
[----:B------:R-:W-:Y:S01]  /*3620*/  FMUL R114, R119, UR4 ;  /* 0x0000000477727c20 */ /* 0x000fe20008400000 */
[----:B------:R-:W-:Y:S01]  /*3630*/  F2FP.SATFINITE.E4M3.F32.PACK_AB_MERGE_C R108, RZ, R108, RZ ;  /* 0x0000006cff6c723e */ /* 0x000fe200048070ff */
[----:B------:R-:W-:Y:S01]  /*3640*/  FFMA R115, R22, R115, R70 ;  /* 0x0000007316737223 */ /* 0x000fe20000000046 */
[----:B------:R-:W-:Y:S01]  /*3650*/  LOP3.LUT R109, R109, 0xffff, R110, 0xf8, !PT ;  /* 0x0000ffff6d6d7812 */ /* 0x000fe200078ef86e */
[----:B------:R-:W-:Y:S01]  /*3660*/  @P0 FMUL R105, R105, UR7 ;  /* 0x0000000769690c20 */ /* 0x000fe20008400000 */
[----:B------:R-:W-:Y:S01]  /*3670*/  LOP3.LUT R2, R2, R107, RZ, 0xfc, !PT ;  /* 0x0000006b02027212 */ /* 0x000fe200078efcff */
[----:B------:R-:W-:Y:S01]  /*3680*/  FADD R125, R125, -UR5 ;  /* 0x800000057d7d7e21 */ /* 0x000fe20008000000 */
[----:B------:R-:W-:Y:S01]  /*3690*/  F2FP.SATFINITE.E4M3.F32.PACK_AB_MERGE_C R110, RZ, R0, RZ ;  /* 0x00000000ff6e723e */ /* 0x000fe200048070ff */
[----:B------:R-:W-:Y:S01]  /*36a0*/  FMUL R117, R124, UR4 ;  /* 0x000000047c757c20 */ /* 0x000fe20008400000 */
[----:B------:R-:W-:Y:S01]  /*36b0*/  FSEL R107, R113, R112, !P0 ;  /* 0x00000070716b7208 */ /* 0x000fe20004000000 */
[----:B------:R-:W-:Y:S01]  /*36c0*/  FMUL R112, R115, UR7 ;  /* 0x0000000773707c20 */ /* 0x000fe20008400000 */
[----:B------:R-:W-:Y:S01]  /*36d0*/  FMNMX3 R111, R111, |R113|, |R106|, !PT ;  /* 0x400000716f6f7276 */ /* 0x000fe2000780046a */
[----:B------:R-:W-:Y:S01]  /*36e0*/  @P0 FMUL R106, R106, UR7 ;  /* 0x000000076a6a0c20 */ /* 0x000fe20008400000 */
[----:B------:R-:W-:Y:S01]  /*36f0*/  LOP3.LUT R113, R108, 0xff, RZ, 0xc0, !PT ;  /* 0x000000ff6c717812 */ /* 0x000fe200078ec0ff */
[----:B------:R-:W-:Y:S01]  /*3700*/  FFMA R117, R28, R117, R76 ;  /* 0x000000751c757223 */ /* 0x000fe2000000004c */
[----:B------:R-:W-:Y:S01]  /*3710*/  F2FP.SATFINITE.E4M3.F32.PACK_AB_MERGE_C R104, RZ, R104, RZ ;  /* 0x00000068ff68723e */ /* 0x000fe200048070ff */
[----:B------:R-:W-:Y:S01]  /*3720*/  FADD R126, R126, -UR5 ;  /* 0x800000057e7e7e21 */ /* 0x000fe20008000000 */
[----:B------:R-:W-:Y:S01]  /*3730*/  F2FP.SATFINITE.E4M3.F32.PACK_AB_MERGE_C R108, RZ, R4, RZ ;  /* 0x00000004ff6c723e */ /* 0x000fe200048070ff */
[----:B------:R-:W-:Y:S01]  /*3740*/  FFMA R4, R23, R114, R71 ;  /* 0x0000007217047223 */ /* 0x000fe20000000047 */
[----:B------:R-:W-:Y:S01]  /*3750*/  SHF.L.U32 R110, R110, 0x10, RZ ;  /* 0x000000106e6e7819 */ /* 0x000fe200000006ff */
[----:B------:R-:W-:Y:S01]  /*3760*/  FMUL R114, R121, UR4 ;  /* 0x0000000479727c20 */ /* 0x000fe20008400000 */
[----:B------:R-:W-:Y:S01]  /*3770*/  LOP3.LUT R0, R104, 0xffff, RZ, 0xc0, !PT ;  /* 0x0000ffff68007812 */ /* 0x000fe200078ec0ff */
[----:B------:R-:W-:Y:S01]  /*3780*/  FADD R127, R127, -UR5 ;  /* 0x800000057f7f7e21 */ /* 0x000fe20008000000 */
[----:B------:R-:W-:Y:S01]  /*3790*/  LEA R108, R108, R113, 0x8 ;  /* 0x000000716c6c7211 */ /* 0x000fe200078e40ff */
[----:B------:R-:W-:Y:S01]  /*37a0*/  FMUL R119, R126, UR4 ;  /* 0x000000047e777c20 */ /* 0x000fe20008400000 */
[----:B------:R-:W-:Y:S01]  /*37b0*/  LOP3.LUT R113, R110, 0xff0000, RZ, 0xc0, !PT ;  /* 0x00ff00006e717812 */ /* 0x000fe200078ec0ff */
[----:B------:R-:W-:Y:S01]  /*37c0*/  FMUL R116, R127, UR4 ;  /* 0x000000047f747c20 */ /* 0x000fe20008400000 */
[----:B------:R-:W-:Y:S01]  /*37d0*/  FMNMX3 R110, R111, |R115|, |R4|, !PT ;  /* 0x400000736f6e7276 */ /* 0x000fe20007800404 */
[----:B------:R-:W-:Y:S01]  /*37e0*/  FMUL R111, R120, UR4 ;  /* 0x00000004786f7c20 */ /* 0x000fe20008400000 */
[----:B------:R-:W-:Y:S01]  /*37f0*/  SHF.L.U32 R0, R0, 0x18, RZ ;  /* 0x0000001800007819 */ /* 0x000fe200000006ff */
[----:B------:R-:W-:Y:S01]  /*3800*/  @P0 FMUL R4, R4, UR7 ;  /* 0x0000000704040c20 */ /* 0x000fe20008400000 */
[----:B------:R-:W-:Y:S01]  /*3810*/  FSEL R104, R115, R112, !P0 ;  /* 0x0000007073687208 */ /* 0x000fe20004000000 */
[----:B------:R-:W-:Y:S01]  /*3820*/  FFMA R112, R24, R111, R72 ;  /* 0x0000006f18707223 */ /* 0x000fe20000000048 */
[----:B------:R-:W-:Y:S01]  /*3830*/  LOP3.LUT R0, R109, R0, RZ, 0xfc, !PT ;  /* 0x000000006d007212 */ /* 0x000fe200078efcff */
[----:B------:R-:W-:Y:S01]  /*3840*/  FMUL R111, R122, UR4 ;  /* 0x000000047a6f7c20 */ /* 0x000fe20008400000 */
[----:B------:R-:W-:Y:S01]  /*3850*/  F2FP.SATFINITE.E4M3.F32.PACK_AB_MERGE_C R109, RZ, R107, RZ ;  /* 0x0000006bff6d723e */ /* 0x000fe200048070ff */
[----:B------:R-:W-:Y:S01]  /*3860*/  FFMA R107, R25, R114, R73 ;  /* 0x00000072196b7223 */ /* 0x000fe20000000049 */
[----:B------:R-:W-:Y:S01]  /*3870*/  F2FP.SATFINITE.E4M3.F32.PACK_AB_MERGE_C R106, RZ, R106, RZ ;  /* 0x0000006aff6a723e */ /* 0x000fe200048070ff */
[----:B------:R-:W-:Y:S01]  /*3880*/  FFMA R114, R26, R111, R74 ;  /* 0x0000006f1a727223 */ /* 0x000fe2000000004a */
[----:B------:R-:W-:Y:S01]  /*3890*/  LOP3.LUT R111, R109, 0xff, RZ, 0xc0, !PT ;  /* 0x000000ff6d6f7812 */ /* 0x000fe200078ec0ff */
[----:B------:R-:W-:Y:S01]  /*38a0*/  FFMA R119, R30, R119, R78 ;  /* 0x000000771e777223 */ /* 0x000fe2000000004e */
[----:B------:R-:W-:Y:S01]  /*38b0*/  FMNMX3 R109, R110, |R112|, |R107|, !PT ;  /* 0x400000706e6d7276 */ /* 0x000fe2000780046b */
[----:B------:R-:W-:Y:S01]  /*38c0*/  @P0 FMUL R107, R107, UR7 ;  /* 0x000000076b6b0c20 */ /* 0x000fe20008400000 */
[----:B------:R-:W-:Y:S01]  /*38d0*/  LEA R110, R106, R111, 0x8 ;  /* 0x0000006f6a6e7211 */ /* 0x000fe200078e40ff */
[----:B------:R-:W-:Y:S01]  /*38e0*/  FMUL R106, R123, UR4 ;  /* 0x000000047b6a7c20 */ /* 0x000fe20008400000 */
[----:B------:R-:W-:Y:S01]  /*38f0*/  LOP3.LUT R108, R113, 0xffff, R108, 0xf8, !PT ;  /* 0x0000ffff716c7812 */ /* 0x000fe200078ef86c */
[----:B------:R-:W-:Y:S01]  /*3900*/  FMUL R113, R112, UR7 ;  /* 0x0000000770717c20 */ /* 0x000fe20008400000 */
[----:B------:R-:W-:Y:S01]  /*3910*/  F2FP.SATFINITE.E4M3.F32.PACK_AB_MERGE_C R105, RZ, R105, RZ ;  /* 0x00000069ff69723e */ /* 0x000fe200048070ff */
[----:B------:R-:W-:Y:S01]  /*3920*/  FMUL R111, R114, UR7 ;  /* 0x00000007726f7c20 */ /* 0x000fe20008400000 */
[----:B------:R-:W-:Y:S01]  /*3930*/  F2FP.SATFINITE.E4M3.F32.PACK_AB_MERGE_C R104, RZ, R104, RZ ;  /* 0x00000068ff68723e */ /* 0x000fe200048070ff */
[----:B------:R-:W-:Y:S01]  /*3940*/  FFMA R106, R27, R106, R75 ;  /* 0x0000006a1b6a7223 */ /* 0x000fe2000000004b */
[----:B------:R-:W-:Y:S01]  /*3950*/  LOP3.LUT R105, R105, 0xffff, RZ, 0xc0, !PT ;  /* 0x0000ffff69697812 */ /* 0x000fe200078ec0ff */
[----:B------:R-:W-:Y:S01]  /*3960*/  FADD R128, R128, -UR5 ;  /* 0x8000000580807e21 */ /* 0x000fe20008000000 */
[----:B------:R-:W-:Y:S01]  /*3970*/  SHF.L.U32 R104, R104, 0x10, RZ ;  /* 0x0000001068687819 */ /* 0x000fe200000006ff */
[----:B------:R-:W-:Y:S01]  /*3980*/  FADD R129, R129, -UR5 ;  /* 0x8000000581817e21 */ /* 0x000fe20008000000 */
[----:B------:R-:W-:Y:S01]  /*3990*/  FSEL R113, R112, R113, !P0 ;  /* 0x0000007170717208 */ /* 0x000fe20004000000 */
[----:B------:R-:W-:Y:S01]  /*39a0*/  FMUL R112, R125, UR4 ;  /* 0x000000047d707c20 */ /* 0x000fe20008400000 */
[----:B------:R-:W-:Y:S01]  /*39b0*/  FSEL R115, R114, R111, !P0 ;  /* 0x0000006f72737208 */ /* 0x000fe20004000000 */
[----:B------:R-:W-:Y:S01]  /*39c0*/  FADD R130, R130, -UR5 ;  /* 0x8000000582827e21 */ /* 0x000fe20008000000 */
[----:B------:R-:W-:Y:S01]  /*39d0*/  FMNMX3 R111, R109, |R114|, |R106|, !PT ;  /* 0x400000726d6f7276 */ /* 0x000fe2000780046a */
[----:B------:R-:W-:Y:S01]  /*39e0*/  @P0 FMUL R106, R106, UR7 ;  /* 0x000000076a6a0c20 */ /* 0x000fe20008400000 */
[----:B------:R-:W-:Y:S01]  /*39f0*/  SHF.L.U32 R105, R105, 0x18, RZ ;  /* 0x0000001869697819 */ /* 0x000fe200000006ff */
[----:B------:R-:W-:Y:S01]  /*3a00*/  FMUL R114, R119, UR7 ;  /* 0x0000000777727c20 */ /* 0x000fe20008400000 */
[----:B------:R-:W-:Y:S01]  /*3a10*/  LOP3.LUT R109, R104, 0xff0000, RZ, 0xc0, !PT ;  /* 0x00ff0000686d7812 */ /* 0x000fe200078ec0ff */
[----:B------:R-:W-:Y:S01]  /*3a20*/  FMUL R118, R129, UR4 ;  /* 0x0000000481767c20 */ /* 0x000fe20008400000 */
[----:B------:R-:W-:Y:S01]  /*3a30*/  F2FP.SATFINITE.E4M3.F32.PACK_AB_MERGE_C R113, RZ, R113, RZ ;  /* 0x00000071ff71723e */ /* 0x000fe200048070ff */
[----:B------:R-:W-:Y:S01]  /*3a40*/  FADD R131, R131, -UR5 ;  /* 0x8000000583837e21 */ /* 0x000fe20008000000 */
[----:B------:R-:W-:Y:S01]  /*3a50*/  LOP3.LUT R104, R108, R105, RZ, 0xfc, !PT ;  /* 0x000000696c687212 */ /* 0x000fe200078efcff */
[----:B------:R-:W-:Y:S01]  /*3a60*/  FFMA R108, R29, R112, R77 ;  /* 0x000000701d6c7223 */ /* 0x000fe2000000004d */
[----:B------:R-:W-:Y:S01]  /*3a70*/  LOP3.LUT R105, R109, 0xffff, R110, 0xf8, !PT ;  /* 0x0000ffff6d697812 */ /* 0x000fe200078ef86e */
[----:B------:R-:W-:Y:S01]  /*3a80*/  FMUL R110, R117, UR7 ;  /* 0x00000007756e7c20 */ /* 0x000fe20008400000 */
[----:B------:R-:W-:Y:S01]  /*3a90*/  LOP3.LUT R112, R113, 0xff, RZ, 0xc0, !PT ;  /* 0x000000ff71707812 */ /* 0x000fe200078ec0ff */
[----:B------:R-:W-:Y:S01]  /*3aa0*/  FMUL R113, R128, UR4 ;  /* 0x0000000480717c20 */ /* 0x000fe20008400000 */
[----:B------:R-:W-:Y:S01]  /*3ab0*/  F2FP.SATFINITE.E4M3.F32.PACK_AB_MERGE_C R107, RZ, R107, RZ ;  /* 0x0000006bff6b723e */ /* 0x000fe200048070ff */
[----:B------:R-:W-:Y:S01]  /*3ac0*/  FADD R133, R133, -UR5 ;  /* 0x8000000585857e21 */ /* 0x000fe20008000000 */
[----:B------:R-:W-:Y:S01]  /*3ad0*/  F2FP.SATFINITE.E4M3.F32.PACK_AB_MERGE_C R4, RZ, R4, RZ ;  /* 0x00000004ff04723e */ /* 0x000fe200048070ff */
[----:B------:R-:W-:Y:S01]  /*3ae0*/  FFMA R113, R32, R113, R80 ;  /* 0x0000007120717223 */ /* 0x000fe20000000050 */
[----:B------:R-:W-:Y:S01]  /*3af0*/  LEA R112, R107, R112, 0x8 ;  /* 0x000000706b707211 */ /* 0x000fe200078e40ff */
[----:B------:R-:W-:Y:S01]  /*3b00*/  FFMA R107, R31, R116, R79 ;  /* 0x000000741f6b7223 */ /* 0x000fe2000000004f */
[----:B------:R-:W-:Y:S01]  /*3b10*/  FSEL R109, R117, R110, !P0 ;  /* 0x0000006e756d7208 */ /* 0x000fe20004000000 */
[----:B------:R-:W-:Y:S01]  /*3b20*/  FMUL R116, R113, UR7 ;  /* 0x0000000771747c20 */ /* 0x000fe20008400000 */
[----:B------:R-:W-:Y:S01]  /*3b30*/  FMNMX3 R110, R111, |R117|, |R108|, !PT ;  /* 0x400000756f6e7276 */ /* 0x000fe2000780046c */
[----:B------:R-:W-:Y:S01]  /*3b40*/  @P0 FMUL R108, R108, UR7 ;  /* 0x000000076c6c0c20 */ /* 0x000fe20008400000 */
[----:B------:R-:W-:Y:S01]  /*3b50*/  F2FP.SATFINITE.E4M3.F32.PACK_AB_MERGE_C R115, RZ, R115, RZ ;  /* 0x00000073ff73723e */ /* 0x000fe200048070ff */
[----:B------:R-:W-:Y:S01]  /*3b60*/  FMUL R120, R131, UR4 ;  /* 0x0000000483787c20 */ /* 0x000fe20008400000 */
[----:B------:R-:W-:Y:S01]  /*3b70*/  LOP3.LUT R4, R4, 0xffff, RZ, 0xc0, !PT ;  /* 0x0000ffff04047812 */ /* 0x000fe200078ec0ff */
[----:B------:R-:W-:Y:S01]  /*3b80*/  FADD R134, R134, -UR5 ;  /* 0x8000000586867e21 */ /* 0x000fe20008000000 */
[----:B------:R-:W-:Y:S01]  /*3b90*/  FMNMX3 R111, R110, |R119|, |R107|, !PT ;  /* 0x400000776e6f7276 */ /* 0x000fe2000780046b */
[----:B------:R-:W-:Y:S01]  /*3ba0*/  FADD R132, R132, -UR5 ;  /* 0x8000000584847e21 */ /* 0x000fe20008000000 */
[----:B------:R-:W-:Y:S01]  /*3bb0*/  SHF.L.U32 R115, R115, 0x10, RZ ;  /* 0x0000001073737819 */ /* 0x000fe200000006ff */
[----:B------:R-:W-:Y:S01]  /*3bc0*/  FADD R135, R135, -UR5 ;  /* 0x8000000587877e21 */ /* 0x000fe20008000000 */
[----:B------:R-:W-:Y:S01]  /*3bd0*/  SHF.L.U32 R110, R4, 0x18, RZ ;  /* 0x00000018046e7819 */ /* 0x000fe200000006ff */
[----:B------:R-:W-:Y:S01]  /*3be0*/  FFMA R4, R33, R118, R81 ;  /* 0x0000007621047223 */ /* 0x000fe20000000051 */
[----:B------:R-:W-:Y:S01]  /*3bf0*/  F2FP.SATFINITE.E4M3.F32.PACK_AB_MERGE_C R109, RZ, R109, RZ ;  /* 0x0000006dff6d723e */ /* 0x000fe200048070ff */
[----:B------:R-:W-:Y:S01]  /*3c00*/  @P0 FMUL R107, R107, UR7 ;  /* 0x000000076b6b0c20 */ /* 0x000fe20008400000 */
[----:B------:R-:W-:Y:S01]  /*3c10*/  LOP3.LUT R115, R115, 0xff0000, RZ, 0xc0, !PT ;  /* 0x00ff000073737812 */ /* 0x000fe200078ec0ff */
[----:B------:R-:W-:Y:S01]  /*3c20*/  FADD R136, R136, -UR5 ;  /* 0x8000000588887e21 */ /* 0x000fe20008000000 */
[----:B------:R-:W-:Y:S01]  /*3c30*/  F2FP.SATFINITE.E4M3.F32.PACK_AB_MERGE_C R106, RZ, R106, RZ ;  /* 0x0000006aff6a723e */ /* 0x000fe200048070ff */
[----:B------:R-:W-:Y:S01]  /*3c40*/  FADD R138, R138, -UR5 ;  /* 0x800000058a8a7e21 */ /* 0x000fe20008000000 */
[----:B------:R-:W-:Y:S01]  /*3c50*/  LOP3.LUT R105, R105, R110, RZ, 0xfc, !PT ;  /* 0x0000006e69697212 */ /* 0x000fe200078efcff */
[----:B------:R-:W-:Y:S01]  /*3c60*/  FADD R137, R137, -UR5 ;  /* 0x8000000589897e21 */ /* 0x000fe20008000000 */
[----:B------:R-:W-:Y:S01]  /*3c70*/  LOP3.LUT R110, R109, 0xff, RZ, 0xc0, !PT ;  /* 0x000000ff6d6e7812 */ /* 0x000fe200078ec0ff */
[----:B------:R-:W-:Y:S01]  /*3c80*/  FADD R139, R139, -UR5 ;  /* 0x800000058b8b7e21 */ /* 0x000fe20008000000 */
[----:B------:R-:W-:Y:S01]  /*3c90*/  F2FP.SATFINITE.E4M3.F32.PACK_AB_MERGE_C R109, RZ, R108, RZ ;  /* 0x0000006cff6d723e */ /* 0x000fe200048070ff */
[----:B------:R-:W-:Y:S01]  /*3ca0*/  FFMA R108, R35, R120, R83 ;  /* 0x00000078236c7223 */ /* 0x000fe20000000053 */
[----:B------:R-:W-:Y:S01]  /*3cb0*/  FSEL R114, R119, R114, !P0 ;  /* 0x0000007277727208 */ /* 0x000fe20004000000 */
[----:B------:R-:W-:Y:S01]  /*3cc0*/  FMUL R119, R136, UR4 ;  /* 0x0000000488777c20 */ /* 0x000fe20008400000 */
[----:B------:R-:W-:Y:S01]  /*3cd0*/  LOP3.LUT R112, R115, 0xffff, R112, 0xf8, !PT ;  /* 0x0000ffff73707812 */ /* 0x000fe200078ef870 */
[----:B------:R-:W-:Y:S01]  /*3ce0*/  FMUL R115, R130, UR4 ;  /* 0x0000000482737c20 */ /* 0x000fe20008400000 */
[----:B------:R-:W-:Y:S01]  /*3cf0*/  LOP3.LUT R106, R106, 0xffff, RZ, 0xc0, !PT ;  /* 0x0000ffff6a6a7812 */ /* 0x000fe200078ec0ff */
[----:B------:R-:W-:Y:S01]  /*3d00*/  FFMA R119, R40, R119, R88 ;  /* 0x0000007728777223 */ /* 0x000fe20000000058 */
[----:B------:R-:W-:Y:S01]  /*3d10*/  LEA R110, R109, R110, 0x8 ;  /* 0x0000006e6d6e7211 */ /* 0x000fe200078e40ff */
[----:B------:R-:W-:Y:S01]  /*3d20*/  FFMA R115, R34, R115, R82 ;  /* 0x0000007322737223 */ /* 0x000fe20000000052 */
[----:B------:R-:W-:Y:S01]  /*3d30*/  F2FP.SATFINITE.E4M3.F32.PACK_AB_MERGE_C R114, RZ, R114, RZ ;  /* 0x00000072ff72723e */ /* 0x000fe200048070ff */
[----:B------:R-:W-:Y:S01]  /*3d40*/  FMUL R120, R139, UR4 ;  /* 0x000000048b787c20 */ /* 0x000fe20008400000 */
[----:B------:R-:W-:Y:S01]  /*3d50*/  SHF.L.U32 R109, R106, 0x18, RZ ;  /* 0x000000186a6d7819 */ /* 0x000fe200000006ff */
[----:B------:R-:W-:Y:S01]  /*3d60*/  FMUL R118, R115, UR7 ;  /* 0x0000000773767c20 */ /* 0x000fe20008400000 */
[----:B------:R-:W-:Y:S01]  /*3d70*/  FSEL R116, R113, R116, !P0 ;  /* 0x0000007471747208 */ /* 0x000fe20004000000 */
[----:B------:R-:W-:Y:S01]  /*3d80*/  FADD R140, R140, -UR5 ;  /* 0x800000058c8c7e21 */ /* 0x000fe20008000000 */
[----:B------:R-:W-:Y:S01]  /*3d90*/  SHF.L.U32 R114, R114, 0x10, RZ ;  /* 0x0000001072727819 */ /* 0x000fe200000006ff */
[----:B------:R-:W-:Y:S01]  /*3da0*/  FADD R141, R141, -UR5 ;  /* 0x800000058d8d7e21 */ /* 0x000fe20008000000 */
[----:B------:R-:W-:Y:S01]  /*3db0*/  LOP3.LUT R106, R112, R109, RZ, 0xfc, !PT ;  /* 0x0000006d706a7212 */ /* 0x000fe200078efcff */
[----:B------:R-:W-:Y:S01]  /*3dc0*/  FMUL R112, R133, UR4 ;  /* 0x0000000485707c20 */ /* 0x000fe20008400000 */
[----:B------:R-:W-:Y:S01]  /*3dd0*/  FMNMX3 R111, R111, |R113|, |R4|, !PT ;  /* 0x400000716f6f7276 */ /* 0x000fe20007800404 */
[----:B------:R-:W-:Y:S01]  /*3de0*/  FMUL R109, R134, UR4 ;  /* 0x00000004866d7c20 */ /* 0x000fe20008400000 */
[----:B------:R-:W-:Y:S01]  /*3df0*/  @P0 FMUL R4, R4, UR7 ;  /* 0x0000000704040c20 */ /* 0x000fe20008400000 */
[----:B------:R-:W-:Y:S01]  /*3e00*/  F2FP.SATFINITE.E4M3.F32.PACK_AB_MERGE_C R116, RZ, R116, RZ ;  /* 0x00000074ff74723e */ /* 0x000fe200048070ff */
[----:B------:R-:W-:Y:S01]  /*3e10*/  FADD R142, R142, -UR5 ;  /* 0x800000058e8e7e21 */ /* 0x000fe20008000000 */
[----:B------:R-:W-:Y:S01]  /*3e20*/  LOP3.LUT R113, R114, 0xff0000, RZ, 0xc0, !PT ;  /* 0x00ff000072717812 */ /* 0x000fe200078ec0ff */
        /* <DEDUP_REMOVED lines=9> */
[----:B------:R-:W-:Y:S01]  /*3ec0*/  LOP3.LUT R113, R113, 0xffff, R110, 0xf8, !PT ;  /* 0x0000ffff71717812 */ /* 0x000fe200078ef86e */
[----:B------:R-:W-:Y:S01]  /*3ed0*/  FFMA R110, R36, R115, R84 ;  /* 0x00000073246e7223 */ /* 0x000fe20000000054 */
[----:B------:R-:W-:Y:S01]  /*3ee0*/  LEA R109, R4, R109, 0x8 ;  /* 0x0000006d046d7211 */ /* 0x000fe200078e40ff */
[----:B------:R-:W-:Y:S01]  /*3ef0*/  FMUL R4, R135, UR4 ;  /* 0x0000000487047c20 */ /* 0x000fe20008400000 */
[----:B------:R-:W-:Y:S01]  /*3f00*/  F2FP.SATFINITE.E4M3.F32.PACK_AB_MERGE_C R107, RZ, R107, RZ ;  /* 0x0000006bff6b723e */ /* 0x000fe200048070ff */
[----:B------:R-:W-:Y:S01]  /*3f10*/  FMUL R115, R110, UR7 ;  /* 0x000000076e737c20 */ /* 0x000fe20008400000 */
[----:B------:R-:W-:Y:S01]  /*3f20*/  FMNMX3 R111, R111, |R110|, |R114|, !PT ;  /* 0x4000006e6f6f7276 */ /* 0x000fe20007800472 */
[----:B------:R-:W-:Y:S01]  /*3f30*/  FFMA R4, R39, R4, R87 ;  /* 0x0000000427047223 */ /* 0x000fe20000000057 */
[----:B------:R-:W-:Y:S01]  /*3f40*/  F2FP.SATFINITE.E4M3.F32.PACK_AB_MERGE_C R118, RZ, R118, RZ ;  /* 0x00000076ff76723e */ /* 0x000fe200048070ff */
[----:B------:R-:W-:Y:S01]  /*3f50*/  @P0 FMUL R114, R114, UR7 ;  /* 0x0000000772720c20 */ /* 0x000fe20008400000 */
[----:B------:R-:W-:Y:S01]  /*3f60*/  LOP3.LUT R107, R107, 0xffff, RZ, 0xc0, !PT ;  /* 0x0000ffff6b6b7812 */ /* 0x000fe200078ec0ff */
[----:B------:R-:W-:Y:S01]  /*3f70*/  @P0 FMUL R108, R108, UR7 ;  /* 0x000000076c6c0c20 */ /* 0x000fe20008400000 */
[----:B------:R-:W-:Y:S01]  /*3f80*/  FSEL R115, R110, R115, !P0 ;  /* 0x000000736e737208 */ /* 0x000fe20004000000 */
[----:B------:R-:W-:Y:S01]  /*3f90*/  FADD R143, R143, -UR5 ;  /* 0x800000058f8f7e21 */ /* 0x000fe20008000000 */
[----:B------:R-:W-:Y:S01]  /*3fa0*/  SHF.L.U32 R118, R118, 0x10, RZ ;  /* 0x0000001076767819 */ /* 0x000fe200000006ff */
[----:B------:R-:W-:Y:S01]  /*3fb0*/  FADD R144, R144, -UR5 ;  /* 0x8000000590907e21 */ /* 0x000fe20008000000 */
[----:B------:R-:W-:Y:S01]  /*3fc0*/  FSEL R117, R112, R117, !P0 ;  /* 0x0000007570757208 */ /* 0x000fe20004000000 */
[----:B------:R-:W-:Y:S01]  /*3fd0*/  FADD R145, R145, -UR5 ;  /* 0x8000000591917e21 */ /* 0x000fe20008000000 */
[----:B------:R-:W-:Y:S01]  /*3fe0*/  FMNMX3 R110, R111, |R112|, |R4|, !PT ;  /* 0x400000706f6e7276 */ /* 0x000fe20007800404 */
[----:B------:R-:W-:Y:S01]  /*3ff0*/  FMUL R111, R138, UR4 ;  /* 0x000000048a6f7c20 */ /* 0x000fe20008400000 */
[----:B------:R-:W-:Y:S01]  /*4000*/  SHF.L.U32 R112, R107, 0x18, RZ ;  /* 0x000000186b707819 */ /* 0x000fe200000006ff */
[----:B------:R-:W-:Y:S01]  /*4010*/  @P0 FMUL R4, R4, UR7 ;  /* 0x0000000704040c20 */ /* 0x000fe20008400000 */
[----:B------:R-:W-:Y:S01]  /*4020*/  LOP3.LUT R118, R118, 0xff0000, RZ, 0xc0, !PT ;  /* 0x00ff000076767812 */ /* 0x000fe200078ec0ff */
[----:B------:R-:W-:Y:S01]  /*4030*/  FADD R146, R146, -UR5 ;  /* 0x8000000592927e21 */ /* 0x000fe20008000000 */
[----:B------:R-:W-:Y:S01]  /*4040*/  LOP3.LUT R107, R113, R112, RZ, 0xfc, !PT ;  /* 0x00000070716b7212 */ /* 0x000fe200078efcff */
[----:B------:R-:W-:Y:S01]  /*4050*/  FMUL R112, R119, UR7 ;  /* 0x0000000777707c20 */ /* 0x000fe20008400000 */
[----:B------:R-:W-:Y:S01]  /*4060*/  F2FP.SATFINITE.E4M3.F32.PACK_AB_MERGE_C R115, RZ, R115, RZ ;  /* 0x00000073ff73723e */ /* 0x000fe200048070ff */
[----:B------:R-:W-:Y:S01]  /*4070*/  FFMA R113, R42, R111, R90 ;  /* 0x0000006f2a717223 */ /* 0x000fe2000000005a */
[----:B------:R-:W-:Y:S01]  /*4080*/  LOP3.LUT R118, R118, 0xffff, R109, 0xf8, !PT ;  /* 0x0000ffff76767812 */ /* 0x000fe200078ef86d */
        /* <DEDUP_REMOVED lines=8> */
[----:B------:R-:W-:Y:S01]  /*4110*/  FADD R148, R148, -UR5 ;  /* 0x8000000594947e21 */ /* 0x000fe20008000000 */
[----:B------:R-:W-:Y:S01]  /*4120*/  LEA R114, R114, R115, 0x8 ;  /* 0x0000007372727211 */ /* 0x000fe200078e40ff */
[----:B------:R-:W-:Y:S01]  /*4130*/  FMUL R115, R140, UR4 ;  /* 0x000000048c737c20 */ /* 0x000fe20008400000 */
[----:B------:R-:W-:Y:S01]  /*4140*/  FMNMX3 R110, R110, |R119|, |R109|, !PT ;  /* 0x400000776e6e7276 */ /* 0x000fe2000780046d */
[----:B------:R-:W-:Y:S01]  /*4150*/  @P0 FMUL R109, R109, UR7 ;  /* 0x000000076d6d0c20 */ /* 0x000fe20008400000 */
[----:B------:R-:W-:Y:S01]  /*4160*/  LOP3.LUT R108, R108, 0xffff, RZ, 0xc0, !PT ;  /* 0x0000ffff6c6c7812 */ /* 0x000fe200078ec0ff */
[----:B------:R-:W-:Y:S01]  /*4170*/  FADD R147, R147, -UR5 ;  /* 0x8000000593937e21 */ /* 0x000fe20008000000 */
[----:B------:R-:W-:Y:S01]  /*4180*/  FSEL R119, R113, R112, !P0 ;  /* 0x0000007071777208 */ /* 0x000fe20004000000 */
[----:B------:R-:W-:Y:S01]  /*4190*/  FFMA R112, R44, R115, R92 ;  /* 0x000000732c707223 */ /* 0x000fe2000000005c */
[----:B------:R-:W-:Y:S01]  /*41a0*/  FMNMX3 R113, R110, |R113|, |R111|, !PT ;  /* 0x400000716e717276 */ /* 0x000fe2000780046f */
[----:B------:R-:W-:Y:S01]  /*41b0*/  FMUL R110, R141, UR4 ;  /* 0x000000048d6e7c20 */ /* 0x000fe20008400000 */
[----:B------:R-:W-:Y:S01]  /*41c0*/  F2FP.SATFINITE.E4M3.F32.PACK_AB_MERGE_C R117, RZ, R117, RZ ;  /* 0x00000075ff75723e */ /* 0x000fe200048070ff */
[----:B------:R-:W-:Y:S01]  /*41d0*/  FMUL R121, R112, UR7 ;  /* 0x0000000770797c20 */ /* 0x000fe20008400000 */
[----:B------:R-:W-:Y:S01]  /*41e0*/  SHF.L.U32 R115, R108, 0x18, RZ ;  /* 0x000000186c737819 */ /* 0x000fe200000006ff */
[----:B------:R-:W-:Y:S01]  /*41f0*/  FFMA R108, R45, R110, R93 ;  /* 0x0000006e2d6c7223 */ /* 0x000fe2000000005d */
[----:B------:R-:W-:Y:S01]  /*4200*/  F2FP.SATFINITE.E4M3.F32.PACK_AB_MERGE_C R116, RZ, R116, RZ ;  /* 0x00000074ff74723e */ /* 0x000fe200048070ff */
[----:B------:R-:W-:Y:S01]  /*4210*/  FADD R150, R150, -UR5 ;  /* 0x8000000596967e21 */ /* 0x000fe20008000000 */
[----:B------:R-:W-:Y:S01]  /*4220*/  SHF.L.U32 R117, R117, 0x10, RZ ;  /* 0x0000001075757819 */ /* 0x000fe200000006ff */
[----:B------:R-:W-:Y:S01]  /*4230*/  FADD R149, R149, -UR5 ;  /* 0x8000000595957e21 */ /* 0x000fe20008000000 */
[----:B------:R-:W-:Y:S01]  /*4240*/  F2FP.SATFINITE.E4M3.F32.PACK_AB_MERGE_C R4, RZ, R4, RZ ;  /* 0x00000004ff04723e */ /* 0x000fe200048070ff */
[----:B------:R-:W-:Y:S01]  /*4250*/  FMUL R122, R147, UR4 ;  /* 0x00000004937a7c20 */ /* 0x000fe20008400000 */
[----:B------:R-:W-:Y:S01]  /*4260*/  LOP3.LUT R110, R118, R115, RZ, 0xfc, !PT ;  /* 0x00000073766e7212 */ /* 0x000fe200078efcff */
[----:B------:R-:W-:Y:S01]  /*4270*/  FMUL R115, R142, UR4 ;  /* 0x000000048e737c20 */ /* 0x000fe20008400000 */
[----:B------:R-:W-:Y:S01]  /*4280*/  F2FP.SATFINITE.E4M3.F32.PACK_AB_MERGE_C R119, RZ, R119, RZ ;  /* 0x00000077ff77723e */ /* 0x000fe200048070ff */
[----:B------:R-:W-:Y:S01]  /*4290*/  FADD R151, R151, -UR5 ;  /* 0x8000000597977e21 */ /* 0x000fe20008000000 */
[----:B------:R-:W-:Y:S01]  /*42a0*/  LOP3.LUT R116, R116, 0xff, RZ, 0xc0, !PT ;  /* 0x000000ff74747812 */ /* 0x000fe200078ec0ff */
[----:B------:R-:W-:Y:S01]  /*42b0*/  FFMA R115, R46, R115, R94 ;  /* 0x000000732e737223 */ /* 0x000fe2000000005e */
[----:B------:R-:W-:Y:S01]  /*42c0*/  F2FP.SATFINITE.E4M3.F32.PACK_AB_MERGE_C R109, RZ, R109, RZ ;  /* 0x0000006dff6d723e */ /* 0x000fe200048070ff */
[----:B------:R-:W-:Y:S01]  /*42d0*/  @P0 FMUL R111, R111, UR7 ;  /* 0x000000076f6f0c20 */ /* 0x000fe20008400000 */
[----:B------:R-:W-:Y:S01]  /*42e0*/  LOP3.LUT R117, R117, 0xff0000, RZ, 0xc0, !PT ;  /* 0x00ff000075757812 */ /* 0x000fe200078ec0ff */
[----:B------:R-:W-:Y:S01]  /*42f0*/  FMUL R118, R115, UR7 ;  /* 0x0000000773767c20 */ /* 0x000fe20008400000 */
[----:B------:R-:W-:-:S02]  /*4300*/  FSEL R121, R112, R121, !P0 ;  /* 0x0000007970797208 */ /* 0x000fc40004000000 */
[----:B------:R-:W-:Y:S02]  /*4310*/  LOP3.LUT R4, R4, 0xffff, RZ, 0xc0, !PT ;  /* 0x0000ffff04047812 */ /* 0x000fe400078ec0ff */
[----:B------:R-:W-:Y:S01]  /*4320*/  FMNMX3 R112, R113, |R112|, |R108|, !PT ;  /* 0x4000007071707276 */ /* 0x000fe2000780046c */
[----:B------:R-:W-:Y:S01]  /*4330*/  FFMA R113, R47, R120, R95 ;  /* 0x000000782f717223 */ /* 0x000fe2000000005f */
[----:B------:R-:W-:Y:S01]  /*4340*/  SHF.L.U32 R119, R119, 0x10, RZ ;  /* 0x0000001077777819 */ /* 0x000fe200000006ff */
[----:B------:R-:W-:Y:S01]  /*4350*/  @P0 FMUL R108, R108, UR7 ;  /* 0x000000076c6c0c20 */ /* 0x000fe20008400000 */
[----:B------:R-:W-:Y:S02]  /*4360*/  LEA R116, R109, R116, 0x8 ;  /* 0x000000746d747211 */ /* 0x000fe400078e40ff */
[----:B------:R-:W-:Y:S02]  /*4370*/  LOP3.LUT R114, R117, 0xffff, R114, 0xf8, !PT ;  /* 0x0000ffff75727812 */ /* 0x000fe400078ef872 */
[----:B------:R-:W-:-:S02]  /*4380*/  SHF.L.U32 R109, R4, 0x18, RZ ;  /* 0x00000018046d7819 */ /* 0x000fc400000006ff */
[----:B------:R-:W-:Y:S02]  /*4390*/  LOP3.LUT R119, R119, 0xff0000, RZ, 0xc0, !PT ;  /* 0x00ff000077777812 */ /* 0x000fe400078ec0ff */
[----:B------:R-:W-:Y:S01]  /*43a0*/  FMNMX3 R4, R112, |R115|, |R113|, !PT ;  /* 0x4000007370047276 */ /* 0x000fe20007800471 */
[----:B------:R-:W-:Y:S01]  /*43b0*/  @P0 FMUL R113, R113, UR7 ;  /* 0x0000000771710c20 */ /* 0x000fe20008400000 */
[----:B------:R-:W-:Y:S01]  /*43c0*/  LOP3.LUT R112, R114, R109, RZ, 0xfc, !PT ;  /* 0x0000006d72707212 */ /* 0x000fe200078efcff */
[----:B------:R-:W-:Y:S01]  /*43d0*/  FMUL R109, R144, UR4 ;  /* 0x00000004906d7c20 */ /* 0x000fe20008400000 */
[----:B------:R-:W-:Y:S01]  /*43e0*/  FSEL R118, R115, R118, !P0 ;  /* 0x0000007673767208 */ /* 0x000fe20004000000 */
[----:B------:R-:W-:Y:S01]  /*43f0*/  FMUL R115, R146, UR4 ;  /* 0x0000000492737c20 */ /* 0x000fe20008400000 */
[----:B------:R-:W-:Y:S01]  /*4400*/  LOP3.LUT R114, R119, 0xffff, R116, 0xf8, !PT ;  /* 0x0000ffff77727812 */ /* 0x000fe200078ef874 */
[----:B------:R-:W-:Y:S01]  /*4410*/  FMUL R116, R145, UR4 ;  /* 0x0000000491747c20 */ /* 0x000fe20008400000 */
[----:B------:R-:W-:Y:S01]  /*4420*/  FFMA R109, R48, R109, R96 ;  /* 0x0000006d306d7223 */ /* 0x000fe20000000060 */
[----:B------:R-:W-:Y:S01]  /*4430*/  F2FP.SATFINITE.E4M3.F32.PACK_AB_MERGE_C R121, RZ, R121, RZ ;  /* 0x00000079ff79723e */ /* 0x000fe200048070ff */
[----:B------:R-:W-:Y:S01]  /*4440*/  FFMA R120, R50, R115, R98 ;  /* 0x0000007332787223 */ /* 0x000fe20000000062 */
[----:B------:R-:W-:Y:S01]  /*4450*/  F2FP.SATFINITE.E4M3.F32.PACK_AB_MERGE_C R118, RZ, R118, RZ ;  /* 0x00000076ff76723e */ /* 0x000fe200048070ff */
[----:B------:R-:W-:Y:S01]  /*4460*/  FFMA R119, R49, R116, R97 ;  /* 0x0000007431777223 */ /* 0x000fe20000000061 */
[----:B------:R-:W-:Y:S01]  /*4470*/  FMUL R116, R109, UR7 ;  /* 0x000000076d747c20 */ /* 0x000fe20008400000 */
[----:B------:R-:W-:Y:S01]  /*4480*/  LOP3.LUT R121, R121, 0xff, RZ, 0xc0, !PT ;  /* 0x000000ff79797812 */ /* 0x000fe200078ec0ff */
[----:B------:R-:W-:Y:S01]  /*4490*/  FMUL R123, R120, UR7 ;  /* 0x00000007787b7c20 */ /* 0x000fe20008400000 */
[----:B------:R-:W-:Y:S01]  /*44a0*/  F2FP.SATFINITE.E4M3.F32.PACK_AB_MERGE_C R108, RZ, R108, RZ ;  /* 0x0000006cff6c723e */ /* 0x000fe200048070ff */
[----:B------:R-:W-:Y:S01]  /*44b0*/  FFMA R115, R51, R122, R99 ;  /* 0x0000007a33737223 */ /* 0x000fe20000000063 */
[----:B------:R-:W-:Y:S01]  /*44c0*/  SHF.L.U32 R118, R118, 0x10, RZ ;  /* 0x0000001076767819 */ /* 0x000fe200000006ff */
[----:B------:R-:W-:Y:S01]  /*44d0*/  FMUL R122, R151, UR4 ;  /* 0x00000004977a7c20 */ /* 0x000fe20008400000 */
[----:B------:R-:W-:-:S02]  /*44e0*/  FSEL R117, R109, R116, !P0 ;  /* 0x000000746d757208 */ /* 0x000fc40004000000 */
[----:B------:R-:W-:Y:S01]  /*44f0*/  FMNMX3 R4, R4, |R109|, |R119|, !PT ;  /* 0x4000006d04047276 */ /* 0x000fe20007800477 */
[----:B------:R-:W-:Y:S01]  /*4500*/  @P0 FMUL R119, R119, UR7 ;  /* 0x0000000777770c20 */ /* 0x000fe20008400000 */
[----:B------:R-:W-:Y:S01]  /*4510*/  LEA R108, R108, R121, 0x8 ;  /* 0x000000796c6c7211 */ /* 0x000fe200078e40ff */
[----:B------:R-:W-:Y:S01]  /*4520*/  FMUL R121, R148, UR4 ;  /* 0x0000000494797c20 */ /* 0x000fe20008400000 */
[----:B------:R-:W-:Y:S01]  /*4530*/  LOP3.LUT R109, R118, 0xff0000, RZ, 0xc0, !PT ;  /* 0x00ff0000766d7812 */ /* 0x000fe200078ec0ff */
[----:B------:R-:W-:Y:S01]  /*4540*/  FFMA R122, R55, R122, R103 ;  /* 0x0000007a377a7223 */ /* 0x000fe20000000067 */
[----:B------:R-:W-:Y:S01]  /*4550*/  FSEL R123, R120, R123, !P0 ;  /* 0x0000007b787b7208 */ /* 0x000fe20004000000 */
[----:B------:R-:W-:Y:S01]  /*4560*/  FFMA R121, R52, R121, R100 ;  /* 0x0000007934797223 */ /* 0x000fe20000000064 */
[----:B------:R-:W-:Y:S01]  /*4570*/  LOP3.LUT R116, R109, 0xffff, R108, 0xf8, !PT ;  /* 0x0000ffff6d747812 */ /* 0x000fe200078ef86c */
[----:B------:R-:W-:Y:S01]  /*4580*/  FMUL R109, R150, UR4 ;  /* 0x00000004966d7c20 */ /* 0x000fe20008400000 */
[----:B------:R-:W-:Y:S01]  /*4590*/  FMUL R108, R149, UR4 ;  /* 0x00000004956c7c20 */ /* 0x000fe20008400000 */
[----:B------:R-:W-:Y:S01]  /*45a0*/  FMUL R118, R121, UR7 ;  /* 0x0000000779767c20 */ /* 0x000fe20008400000 */
[----:B------:R-:W-:Y:S01]  /*45b0*/  FMNMX3 R4, R4, |R120|, |R115|, !PT ;  /* 0x4000007804047276 */ /* 0x000fe20007800473 */
[----:B------:R-:W-:Y:S01]  /*45c0*/  FFMA R125, R54, R109, R102 ;  /* 0x0000006d367d7223 */ /* 0x000fe20000000066 */
[----:B------:R-:W-:Y:S01]  /*45d0*/  FFMA R109, R53, R108, R101 ;  /* 0x0000006c356d7223 */ /* 0x000fe20000000065 */
[----:B------:R-:W-:Y:S01]  /*45e0*/  F2FP.SATFINITE.E4M3.F32.PACK_AB_MERGE_C R117, RZ, R117, RZ ;  /* 0x00000075ff75723e */ /* 0x000fe200048070ff */
[----:B------:R-:W-:Y:S01]  /*45f0*/  @P0 FMUL R115, R115, UR7 ;  /* 0x0000000773730c20 */ /* 0x000fe20008400000 */
[----:B------:R-:W-:Y:S01]  /*4600*/  FSEL R118, R121, R118, !P0 ;  /* 0x0000007679767208 */ /* 0x000fe20004000000 */
[----:B------:R-:W-:Y:S01]  /*4610*/  FMUL R120, R125, UR7 ;  /* 0x000000077d787c20 */ /* 0x000fe20008400000 */
[----:B------:R-:W-:-:S02]  /*4620*/  F2FP.SATFINITE.E4M3.F32.PACK_AB_MERGE_C R123, RZ, R123, RZ ;  /* 0x0000007bff7b723e */ /* 0x000fc400048070ff */
[----:B------:R-:W-:Y:S01]  /*4630*/  FMNMX3 R4, R4, |R121|, |R109|, !PT ;  /* 0x4000007904047276 */ /* 0x000fe2000780046d */
[----:B------:R-:W-:Y:S01]  /*4640*/  @P0 FMUL R109, R109, UR7 ;  /* 0x000000076d6d0c20 */ /* 0x000fe20008400000 */
[----:B------:R-:W-:Y:S02]  /*4650*/  LOP3.LUT R108, R117, 0xff, RZ, 0xc0, !PT ;  /* 0x000000ff756c7812 */ /* 0x000fe400078ec0ff */
[----:B------:R-:W-:Y:S02]  /*4660*/  F2FP.SATFINITE.E4M3.F32.PACK_AB_MERGE_C R119, RZ, R119, RZ ;  /* 0x00000077ff77723e */ /* 0x000fe400048070ff */
[----:B------:R-:W-:Y:S02]  /*4670*/  F2FP.SATFINITE.E4M3.F32.PACK_AB_MERGE_C R118, RZ, R118, RZ ;  /* 0x00000076ff76723e */ /* 0x000fe400048070ff */
[----:B------:R-:W-:Y:S02]  /*4680*/  SHF.L.U32 R123, R123, 0x10, RZ ;  /* 0x000000107b7b7819 */ /* 0x000fe400000006ff */
[----:B------:R-:W-:-:S02]  /*4690*/  LEA R108, R119, R108, 0x8 ;  /* 0x0000006c776c7211 */ /* 0x000fc400078e40ff */
[----:B------:R-:W-:Y:S02]  /*46a0*/  F2FP.SATFINITE.E4M3.F32.PACK_AB_MERGE_C R109, RZ, R109, RZ ;  /* 0x0000006dff6d723e */ /* 0x000fe400048070ff */
[----:B------:R-:W-:Y:S02]  /*46b0*/  LOP3.LUT R118, R118, 0xff, RZ, 0xc0, !PT ;  /* 0x000000ff76767812 */ /* 0x000fe400078ec0ff */
[----:B------:R-:W-:Y:S02]  /*46c0*/  LOP3.LUT R123, R123, 0xff0000, RZ, 0xc0, !PT ;  /* 0x00ff00007b7b7812 */ /* 0x000fe400078ec0ff */
[----:B------:R-:W-:Y:S02]  /*46d0*/  FSEL R120, R125, R120, !P0 ;  /* 0x000000787d787208 */ /* 0x000fe40004000000 */
[----:B------:R-:W-:Y:S02]  /*46e0*/  LOP3.LUT R123, R123, 0xffff, R108, 0xf8, !PT ;  /* 0x0000ffff7b7b7812 */ /* 0x000fe400078ef86c */
[----:B------:R-:W-:-:S02]  /*46f0*/  LEA R118, R109, R118, 0x8 ;  /* 0x000000766d767211 */ /* 0x000fc400078e40ff */
[----:B------:R-:W0:Y:S01]  /*4700*/  LDC.64 R108, c[0x0][0x3c8] ;  /* 0x0000f200ff6c7b82 */ /* 0x000e220000000a00 */
[----:B------:R-:W-:Y:S02]  /*4710*/  F2FP.SATFINITE.E4M3.F32.PACK_AB_MERGE_C R120, RZ, R120, RZ ;  /* 0x00000078ff78723e */ /* 0x000fe400048070ff */
[----:B------:R-:W-:Y:S01]  /*4720*/  FMNMX3 R4, R4, |R125|, |R122|, !PT ;  /* 0x4000007d04047276 */ /* 0x000fe2000780047a */
[----:B------:R-:W-:Y:S01]  /*4730*/  @P0 FMUL R122, R122, UR7 ;  /* 0x000000077a7a0c20 */ /* 0x000fe20008400000 */
[----:B------:R-:W-:Y:S02]  /*4740*/  SHF.L.U32 R120, R120, 0x10, RZ ;  /* 0x0000001078787819 */ /* 0x000fe400000006ff */
[----:B------:R-:W-:Y:S02]  /*4750*/  F2FP.SATFINITE.E4M3.F32.PACK_AB_MERGE_C R115, RZ, R115, RZ ;  /* 0x00000073ff73723e */ /* 0x000fe400048070ff */
[----:B------:R-:W-:Y:S02]  /*4760*/  LOP3.LUT R117, R120, 0xff0000, RZ, 0xc0, !PT ;  /* 0x00ff000078757812 */ /* 0x000fe400078ec0ff */
[----:B------:R-:W-:-:S02]  /*4770*/  F2FP.SATFINITE.E4M3.F32.PACK_AB_MERGE_C R111, RZ, R111, RZ ;  /* 0x0000006fff6f723e */ /* 0x000fc400048070ff */
[----:B------:R-:W-:Y:S02]  /*4780*/  F2FP.SATFINITE.E4M3.F32.PACK_AB_MERGE_C R113, RZ, R113, RZ ;  /* 0x00000071ff71723e */ /* 0x000fe400048070ff */
[----:B------:R-:W-:Y:S02]  /*4790*/  LOP3.LUT R119, R117, 0xffff, R118, 0xf8, !PT ;  /* 0x0000ffff75777812 */ /* 0x000fe400078ef876 */
[----:B------:R-:W-:Y:S02]  /*47a0*/  F2FP.SATFINITE.E4M3.F32.PACK_AB_MERGE_C R122, RZ, R122, RZ ;  /* 0x0000007aff7a723e */ /* 0x000fe400048070ff */
[----:B------:R-:W-:Y:S02]  /*47b0*/  LOP3.LUT R117, R115, 0xffff, RZ, 0xc0, !PT ;  /* 0x0000ffff73757812 */ /* 0x000fe400078ec0ff */
[----:B------:R-:W-:Y:S02]  /*47c0*/  LOP3.LUT R111, R111, 0xffff, RZ, 0xc0, !PT ;  /* 0x0000ffff6f6f7812 */ /* 0x000fe400078ec0ff */
[----:B------:R-:W-:Y:S01]  /*47d0*/  LOP3.LUT R113, R113, 0xffff, RZ, 0xc0, !PT ;  /* 0x0000ffff71717812 */ /* 0x000fe200078ec0ff */
[----:B0-----:R-:W-:Y:S01]  /*47e0*/  IMAD.WIDE.U32 R128, R153, 0x4, R108 ;  /* 0x0000000499807825 */ /* 0x001fe200078e006c */
[----:B------:R-:W-:-:S02]  /*47f0*/  LOP3.LUT R122, R122, 0xffff, RZ, 0xc0, !PT ;  /* 0x0000ffff7a7a7812 */ /* 0x000fc400078ec0ff */
[----:B------:R-:W-:Y:S02]  /*4800*/  SHF.L.U32 R118, R117, 0x18, RZ ;  /* 0x0000001875767819 */ /* 0x000fe400000006ff */
[----:B------:R-:W-:Y:S02]  /*4810*/  SHF.L.U32 R111, R111, 0x18, RZ ;  /* 0x000000186f6f7819 */ /* 0x000fe400000006ff */
[----:B------:R-:W-:Y:S02]  /*4820*/  SHF.L.U32 R115, R113, 0x18, RZ ;  /* 0x0000001871737819 */ /* 0x000fe400000006ff */
[----:B------:R-:W-:Y:S02]  /*4830*/  IADD3 R117, PT, PT, R7, 0x200, RZ ;  /* 0x0000020007757810 */ /* 0x000fe40007ffe0ff */
[----:B------:R-:W-:Y:S02]  /*4840*/  SHF.L.U32 R122, R122, 0x18, RZ ;  /* 0x000000187a7a7819 */ /* 0x000fe400000006ff */
[----:B------:R-:W-:-:S02]  /*4850*/  LOP3.LUT R133, R123, R118, RZ, 0xfc, !PT ;  /* 0x000000767b857212 */ /* 0x000fc400078efcff */
[C---:B------:R-:W-:Y:S02]  /*4860*/  IADD3 R121, PT, PT, R7.reuse, 0x300, RZ ;  /* 0x0000030007797810 */ /* 0x040fe40007ffe0ff */
[----:B------:R-:W-:Y:S02]  /*4870*/  LOP3.LUT R113, R114, R111, RZ, 0xfc, !PT ;  /* 0x0000006f72717212 */ /* 0x000fe400078efcff */
[----:B------:R-:W-:Y:S01]  /*4880*/  LOP3.LUT R131, R116, R115, RZ, 0xfc, !PT ;  /* 0x0000007374837212 */ /* 0x000fe200078efcff */
[C-C-:B------:R-:W-:Y:S01]  /*4890*/  IMAD.WIDE.U32 R114, R7.reuse, 0x4, R108.reuse ;  /* 0x0000000407727825 */ /* 0x140fe200078e006c */
[C---:B------:R-:W-:Y:S02]  /*48a0*/  IADD3 R123, PT, PT, R7.reuse, 0x380, RZ ;  /* 0x00000380077b7810 */ /* 0x040fe40007ffe0ff */
[----:B------:R-:W-:Y:S01]  /*48b0*/  IADD3 R125, PT, PT, R7, 0x400, RZ ;  /* 0x00000400077d7810 */ /* 0x000fe20007ffe0ff */
[--C-:B------:R-:W-:Y:S01]  /*48c0*/  IMAD.WIDE.U32 R116, R117, 0x4, R108.reuse ;  /* 0x0000000475747825 */ /* 0x100fe200078e006c */
[----:B------:R-:W-:Y:S01]  /*48d0*/  LOP3.LUT R135, R119, R122, RZ, 0xfc, !PT ;  /* 0x0000007a77877212 */ /* 0x000fe200078efcff */
        /* <DEDUP_REMOVED lines=20> */
.L_x_10735:
[----:B------:R-:W-:Y:S02]  /*4a20*/  UIADD3 UR6, UPT, UPT, UR6, UR12, URZ ;  /* 0x0000000c06067290 */ /* 0x000fe4000fffe0ff */
[----:B------:R-:W-:Y:S02]  /*4a30*/  UPLOP3.LUT UP1, UPT, UPT, UPT, UP1, 0x40, 0x4 ;  /* 0x000000000004789c */ /* 0x000fe40003f2e810 */
[----:B------:R-:W-:-:S09]  /*4a40*/  UISETP.GE.AND UP0, UPT, UR6, UR14, UPT ;  /* 0x0000000e0600728c */ /* 0x000fd2000bf06270 */
[----:B------:R-:W-:Y:S05]  /*4a50*/  BRA.U !UP0, `(.L_x_10736) ;  /* 0xffffffbd08047547 */ /* 0x000fea000b83ffff */
.L_x_10723:
        /* <DEDUP_REMOVED lines=11> */
[----:B01----:R-:W0:Y:S01]  /*4b10*/  SHFL.DOWN PT, R0, R7, 0x8, 0x1f ;  /* 0x09001f0007007f89 */ /* 0x003e2200000e0000 */
        /* <DEDUP_REMOVED lines=26> */
.L_x_10744:
[----:B------:R-:W-:Y:S02]  /*4cc0*/  ISETP.NE.AND P1, PT, R3, RZ, PT ;  /* 0x000000ff0300720c */ /* 0x000fe40003f25270 */
[----:B-1----:R-:W-:-:S11]  /*4cd0*/  FMNMX R7, R5, R2, !PT ;  /* 0x0000000205077209 */ /* 0x002fd60007800000 */
[----:B------:R-:W-:Y:S05]  /*4ce0*/  @P1 BRA `(.L_x_10738) ;  /* 0x0000000000081947 */ /* 0x000fea0003800000 */
[----:B0-----:R-:W0:Y:S02]  /*4cf0*/  LDC.64 R4, c[0x0][0x3f8] ;  /* 0x0000fe00ff047b82 */ /* 0x001e240000000a00 */
[----:B0-----:R1:W-:Y:S02]  /*4d00*/  REDG.E.MAX.S32.STRONG.GPU desc[UR8][R4.64], R7 ;  /* 0x000000070400798e */ /* 0x0013e4000d12e308 */
.L_x_10738:
[----:B------:R-:W-:Y:S05]  /*4d10*/  BSYNC B0 ;  /* 0x0000000000007941 */ /* 0x000fea0003800000 */
.L_x_10737:
        /* <DEDUP_REMOVED lines=13> */
[----:B------:R-:W-:Y:S05]  /*4df0*/  CALL.REL.NOINC `($__internal_180_$__cuda_sm20_rcp_rn_f32_slowpath) ;  /* 0x00000000005c7944 */ /* 0x000fea0003c00000 */
[----:B------:R-:W-:Y:S05]  /*4e00*/  BRA `(.L_x_10741) ;  /* 0x0000000000147947 */ /* 0x000fea0003800000 */
.L_x_10740:
[----:B------:R-:W2:Y:S01]  /*4e10*/  MUFU.RCP R163, UR7 ;  /* 0x0000000700a37d08 */ /* 0x000ea20008001000 */
[----:B01----:R-:W-:-:S05]  /*4e20*/  MOV R0, UR7 ;  /* 0x0000000700007c02 */ /* 0x003fca0008000f00 */
[----:B--2---:R-:W-:-:S04]  /*4e30*/  FFMA R0, R163, R0, -1 ;  /* 0xbf800000a3007423 */ /* 0x004fc80000000000 */
[----:B------:R-:W-:-:S04]  /*4e40*/  FADD.FTZ R0, -R0, -RZ ;  /* 0x800000ff00007221 */ /* 0x000fc80000010100 */
[----:B------:R-:W-:-:S07]  /*4e50*/  FFMA R163, R163, R0, R163 ;  /* 0x00000000a3a37223 */ /* 0x000fce00000000a3 */
.L_x_10741:
[----:B------:R-:W0:Y:S02]  /*4e60*/  LDC.64 R2, c[0x0][0x3f0] ;  /* 0x0000fc00ff027b82 */ /* 0x000e240000000a00 */
[----:B0-----:R-:W-:Y:S01]  /*4e70*/  STG.E desc[UR8][R2.64], R163 ;  /* 0x000000a302007986 */ /* 0x001fe2000c101908 */
[----:B------:R-:W-:Y:S05]  /*4e80*/  EXIT ;  /* 0x000000000000794d */ /* 0x000fea0003800000 */
.L_x_10739:
[----:B------:R-:W-:Y:S02]  /*4e90*/  MOV R7, 0x2 ;  /* 0x0000000200077802 */ /* 0x000fe40000000f00 */
[----:B------:R-:W-:Y:S02]  /*4ea0*/  MOV R9, 0x1f ;  /* 0x0000001f00097802 */ /* 0x000fe40000000f00 */
[----:B------:R-:W-:-:S07]  /*4eb0*/  MOV R4, 0xffffffff ;  /* 0xffffffff00047802 */ /* 0x000fce0000000f00 */
[----:B01----:R-:W-:Y:S05]  /*4ec0*/  WARPSYNC.COLLECTIVE R4, `(.L_x_10742) ;  /* 0x0000000004087348 */ /* 0x003fea0003c00000 */
[----:B01----:R0:W1:Y:S02]  /*4ed0*/  SHFL.DOWN P1, R2, R0, R7, R9 ;  /* 0x0800000700027389 */ /* 0x0030640000020009 */
[----:B01----:R-:W-:Y:S05]  /*4ee0*/  ENDCOLLECTIVE ;  /* 0x000000000000791b */ /* 0x003fea0003800000 */
.L_x_10742:
[----:B------:R-:W-:Y:S02]  /*4ef0*/  MOV R7, 0x1 ;  /* 0x0000000100077802 */ /* 0x000fe40000000f00 */
[----:B------:R-:W-:-:S04]  /*4f00*/  MOV R5, R2 ;  /* 0x0000000200057202 */ /* 0x000fc80000000f00 */
[----:B------:R-:W-:-:S04]  /*4f10*/  FMNMX R5, R5, R0, !PT ;  /* 0x0000000005057209 */ /* 0x000fc80007800000 */
[----:B------:R-:W-:-:S07]  /*4f20*/  MOV R0, R5 ;  /* 0x0000000500007202 */ /* 0x000fce0000000f00 */
[----:B------:R-:W-:Y:S05]  /*4f30*/  WARPSYNC.COLLECTIVE R4, `(.L_x_10743) ;  /* 0x0000000004087348 */ /* 0x000fea0003c00000 */
[----:B------:R0:W1:Y:S02]  /*4f40*/  SHFL.DOWN P1, R2, R0, R7, R9 ;  /* 0x0800000700027389 */ /* 0x0000640000020009 */
[----:B01----:R-:W-:Y:S05]  /*4f50*/  ENDCOLLECTIVE ;  /* 0x000000000000791b */ /* 0x003fea0003800000 */
.L_x_10743:
[----:B------:R-:W-:Y:S05]  /*4f60*/  BRA `(.L_x_10744) ;  /* 0xfffffffc00547947 */ /* 0x000fea000383ffff */
        .weak           $__internal_180_$__cuda_sm20_rcp_rn_f32_slowpath
        .type           $__internal_180_$__cuda_sm20_rcp_rn_f32_slowpath,@function
        .size           $__internal_180_$__cuda_sm20_rcp_rn_f32_slowpath,(.L_x_13048 - $__internal_180_$__cuda_sm20_rcp_rn_f32_slowpath)
$__internal_180_$__cuda_sm20_rcp_rn_f32_slowpath:
        /* <DEDUP_REMOVED lines=15> */
.L_x_10746:
        /* <DEDUP_REMOVED lines=15> */
[----:B------:R-:W-:Y:S02]  /*5150*/  SHF.R.U32.HI R161, RZ, R161, R164 ;  /* 0x000000a1ffa17219 */ /* 0x000fe400000116a4 */
        /* <DEDUP_REMOVED lines=17> */
.L_x_10748:
[----:B------:R0:W1:Y:S02]  /*5270*/  MUFU.RCP R163, R0 ;  /* 0x0000000000a37308 */ /* 0x0000640000001000 */
.L_x_10747:
[----:B------:R-:W-:Y:S05]  /*5280*/  BSYNC B1 ;  /* 0x0000000000017941 */ /* 0x000fea0003800000 */
.L_x_10745:
[----:B------:R-:W-:Y:S01]  /*5290*/  HFMA2 R165, -RZ, RZ, 0, 0 ;  /* 0x00000000ffa57431 */ /* 0x000fe200000001ff */
[----:B------:R-:W-:-:S04]  /*52a0*/  MOV R164, R2 ;  /* 0x0000000200a47202 */ /* 0x000fc80000000f00 */
[----:B01----:R-:W-:Y:S05]  /*52b0*/  RET.REL.NODEC R164 `(_ZN18transformer_engine13normalization19ln_fwd_tuned_kernelINS0_13Kernel_traitsIff13__nv_fp8_e4m3fjLj6144ELj1ELj1ELj4ELj16ENS0_18Kernel_traits_baseILj6144EffS3_fjLj128EEEEEEEvNS0_19ForwardKernelParamsE) ;  /* 0xffffffaca4507950 */ /* 0x003fea0003c3ffff */
.L_x_10749:
        /* <DEDUP_REMOVED lines=12> */
.L_x_13048:


//--------------------- .text._ZN18transformer_engine13normalization19ln_fwd_tuned_kernelINS0_13Kernel_traitsIff13__nv_fp8_e4m3fjLj5120ELj1ELj1ELj4ELj16ENS0_18Kernel_traits_baseILj5120EffS3_fjLj128EEEEEEEvNS0_19ForwardKernelParamsE --------------------------
	.section	.text._ZN18transformer_engine13normalization19ln_fwd_tuned_kernelINS0_13Kernel_traitsIff13__nv_fp8_e4m3fjLj5120ELj1ELj1ELj4ELj16ENS0_18Kernel_traits_baseILj5120EffS3_fjLj128EEEEEEEvNS0_19ForwardKernelParamsE,"ax",@progbits
	.align	128
        .global         _ZN18transformer_engine13normalization19ln_fwd_tuned_kernelINS0_13Kernel_traitsIff13__nv_fp8_e4m3fjLj5120ELj1ELj1ELj4ELj16ENS0_18Kernel_traits_baseILj5120EffS3_fjLj128EEEEEEEvNS0_19ForwardKernelParamsE
        .type           _ZN18transformer_engine13normalization19ln_fwd_tuned_kernelINS0_13Kernel_traitsIff13__nv_fp8_e4m3fjLj5120ELj1ELj1ELj4ELj16ENS0_18Kernel_traits_baseILj5120EffS3_fjLj128EEEEEEEvNS0_19ForwardKernelParamsE,@function
        .size           _ZN18transformer_engine13normalization19ln_fwd_tuned_kernelINS0_13Kernel_traitsIff13__nv_fp8_e4m3fjLj5120ELj1ELj1ELj4ELj16ENS0_18Kernel_traits_baseILj5120EffS3_fjLj128EEEEEEEvNS0_19ForwardKernelParamsE,(.L_x_13049 - _ZN18transformer_engine13normalization19ln_fwd_tuned_kernelINS0_13Kernel_traitsIff13__nv_fp8_e4m3fjLj5120ELj1ELj1ELj4ELj16ENS0_18Kernel_traits_baseILj5120EffS3_fjLj128EEEEEEEvNS0_19ForwardKernelParamsE)
        .other          _ZN18transformer_engine13normalization19ln_fwd_tuned_kernelINS0_13Kernel_traitsIff13__nv_fp8_e4m3fjLj5120ELj1ELj1ELj4ELj16ENS0_18Kernel_traits_baseILj5120EffS3_fjLj128EEEEEEEvNS0_19ForwardKernelParamsE,@"STO_CUDA_ENTRY STV_DEFAULT"
_ZN18transformer_engine13normalization19ln_fwd_tuned_kernelINS0_13Kernel_traitsIff13__nv_fp8_e4m3fjLj5120ELj1ELj1ELj4ELj16ENS0_18Kernel_traits_baseILj5120EffS3_fjLj128EEEEEEEvNS0_19ForwardKernelParamsE:
.text._ZN18transformer_engine13normalization19ln_fwd_tuned_kernelINS0_13Kernel_traitsIff13__nv_fp8_e4m3fjLj5120ELj1ELj1ELj4ELj16ENS0_18Kernel_traits_baseILj5120EffS3_fjLj128EEEEEEEvNS0_19ForwardKernelParamsE:
        /* <DEDUP_REMOVED lines=92> */
.L_x_10761:
        /* <DEDUP_REMOVED lines=196> */
.L_x_10752:
[----:B------:R-:W-:Y:S05]  /*1200*/  BSYNC.RECONVERGENT B0 ;  /* 0x0000000000007941 */ /* 0x000fea0003800200 */
.L_x_10751:
        /* <DEDUP_REMOVED lines=11> */
[----:B-----5:R-:W-:Y:S05]  /*12c0*/  CALL.REL.NOINC `($__internal_181_$__cuda_sm20_rcp_rn_f32_slowpath) ;  /* 0x0000003000b47944 */ /* 0x020fea0003c00000 */
[----:B------:R-:W-:Y:S05]  /*12d0*/  BRA `(.L_x_10755) ;  /* 0x0000000000107947 */ /* 0x000fea0003800000 */
.L_x_10754:
[----:B------:R-:W0:Y:S02]  /*12e0*/  MUFU.RCP R129, R128 ;  /* 0x0000008000817308 */ /* 0x000e240000001000 */
[----:B0-----:R-:W-:-:S04]  /*12f0*/  FFMA R0, R128, R129, -1 ;  /* 0xbf80000080007423 */ /* 0x001fc80000000081 */
[----:B------:R-:W-:-:S04]  /*1300*/  FADD.FTZ R0, -R0, -RZ ;  /* 0x800000ff00007221 */ /* 0x000fc80000010100 */
[----:B------:R-:W-:-:S07]  /*1310*/  FFMA R0, R129, R0, R129 ;  /* 0x0000000081007223 */ /* 0x000fce0000000081 */
.L_x_10755:
[----:B------:R-:W-:Y:S05]  /*1320*/  BSYNC.RECONVERGENT B0 ;  /* 0x0000000000007941 */ /* 0x000fea0003800200 */
.L_x_10753:
        /* <DEDUP_REMOVED lines=20> */
[----:B-----5:R-:W-:Y:S05]  /*1470*/  CALL.REL.NOINC `($__internal_181_$__cuda_sm20_rcp_rn_f32_slowpath) ;  /* 0x0000003000487944 */ /* 0x020fea0003c00000 */
[----:B------:R-:W-:Y:S05]  /*1480*/  BRA `(.L_x_10758) ;  /* 0x0000000000107947 */ /* 0x000fea0003800000 */
.L_x_10757:
[----:B------:R-:W0:Y:S02]  /*1490*/  MUFU.RCP R0, R137 ;  /* 0x0000008900007308 */ /* 0x000e240000001000 */
[----:B0-----:R-:W-:-:S04]  /*14a0*/  FFMA R2, R137, R0, -1 ;  /* 0xbf80000089027423 */ /* 0x001fc80000000000 */
[----:B------:R-:W-:-:S04]  /*14b0*/  FADD.FTZ R135, -R2, -RZ ;  /* 0x800000ff02877221 */ /* 0x000fc80000010100 */
[----:B------:R-:W-:-:S07]  /*14c0*/  FFMA R0, R0, R135, R0 ;  /* 0x0000008700007223 */ /* 0x000fce0000000000 */
.L_x_10758:
[----:B------:R-:W-:Y:S05]  /*14d0*/  BSYNC.RECONVERGENT B0 ;  /* 0x0000000000007941 */ /* 0x000fea0003800200 */
.L_x_10756:
        /* <DEDUP_REMOVED lines=30> */
[--C-:B0-----:R-:W-:Y:S01]  /*16c0*/  FADD R133, R42, -R128.reuse ;  /* 0x800000802a857221 */ /* 0x101fe20000000000 */
[----:B------:R-:W0:Y:S01]  /*16d0*/  LDC.U8 R32, c[0x0][0x404] ;  /* 0x00010100ff207b82 */ /* 0x000e220000000000 */
[--C-:B------:R-:W-:Y:S01]  /*16e0*/  FADD R131, R43, -R128.reuse ;  /* 0x800000802b837221 */ /* 0x100fe20000000000 */
[----:B------:R-:W-:Y:S01]  /*16f0*/  FMUL R135, R0, R135 ;  /* 0x0000008700877220 */ /* 0x000fe20000400000 */
[--C-:B------:R-:W-:Y:S01]  /*1700*/  FADD R43, R36, -R128.reuse ;  /* 0x80000080242b7221 */ /* 0x100fe20000000000 */
[--C-:B------:R-:W-:Y:S01]  /*1710*/  FADD R153, R31, -R128.reuse ;  /* 0x800000801f997221 */ /* 0x100fe20000000000 */
[----:B------:R-:W-:Y:S01]  /*1720*/  FADD R159, R25, -R128 ;  /* 0x80000080199f7221 */ /* 0x000fe20000000000 */
[----:B-----5:R-:W-:Y:S01]  /*1730*/  FFMA R42, R112, R135, R72 ;  /* 0x00000087702a7223 */ /* 0x020fe20000000048 */
        /* <DEDUP_REMOVED lines=30> */
[----:B------:R-:W-:Y:S01]  /*1920*/  @P0 FMUL R42, R42, R3 ;  /* 0x000000032a2a0220 */ /* 0x000fe20000400000 */
[--C-:B------:R-:W-:Y:S01]  /*1930*/  FADD R155, R9, -R128.reuse ;  /* 0x80000080099b7221 */ /* 0x100fe20000000000 */
[--C-:B------:R-:W-:Y:S01]  /*1940*/  FADD R157, R11, -R128.reuse ;  /* 0x800000800b9d7221 */ /* 0x100fe20000000000 */
[--C-:B------:R-:W-:Y:S01]  /*1950*/  FADD R27, R4, -R128.reuse ;  /* 0x80000080041b7221 */ /* 0x100fe20000000000 */
[--C-:B------:R-:W-:Y:S01]  /*1960*/  FADD R165, R5, -R128.reuse ;  /* 0x8000008005a57221 */ /* 0x100fe20000000000 */
[--C-:B------:R-:W-:Y:S01]  /*1970*/  FADD R24, R6, -R128.reuse ;  /* 0x8000008006187221 */ /* 0x100fe20000000000 */
[C---:B------:R-:W-:Y:S01]  /*1980*/  FMUL R19, R0.reuse, R31 ;  /* 0x0000001f00137220 */ /* 0x040fe20000400000 */
[----:B------:R-:W-:Y:S01]  /*1990*/  FADD R128, R7, -R128 ;  /* 0x8000008007807221 */ /* 0x000fe20000000000 */
[C---:B------:R-:W-:Y:S01]  /*19a0*/  FMUL R132, R0.reuse, R29 ;  /* 0x0000001d00847220 */ /* 0x040fe20000400000 */
[C---:B------:R-:W-:Y:S01]  /*19b0*/  FMUL R31, R0.reuse, R17 ;  /* 0x00000011001f7220 */ /* 0x040fe20000400000 */
[C---:B------:R-:W-:Y:S01]  /*19c0*/  FMUL R40, R0.reuse, R37 ;  /* 0x0000002500287220 */ /* 0x040fe20000400000 */
[C---:B------:R-:W-:Y:S01]  /*19d0*/  FMUL R35, R0.reuse, R35 ;  /* 0x0000002300237220 */ /* 0x040fe20000400000 */
[C---:B------:R-:W-:Y:S01]  /*19e0*/  FMUL R17, R0.reuse, R18 ;  /* 0x0000001200117220 */ /* 0x040fe20000400000 */
[----:B------:R-:W-:Y:S01]  /*19f0*/  FMUL R29, R0, R21 ;  /* 0x00000015001d7220 */ /* 0x000fe20000400000 */
[----:B------:R-:W-:Y:S01]  /*1a00*/  FFMA R38, R116, R43, R76 ;  /* 0x0000002b74267223 */ /* 0x000fe2000000004c */
[C---:B------:R-:W-:Y:S01]  /*1a10*/  FMUL R7, R0.reuse, R30 ;  /* 0x0000001e00077220 */ /* 0x040fe20000400000 */
[C---:B------:R-:W-:Y:S01]  /*1a20*/  FMUL R13, R0.reuse, R28 ;  /* 0x0000001c000d7220 */ /* 0x040fe20000400000 */
[C---:B------:R-:W-:Y:S01]  /*1a30*/  FMUL R15, R0.reuse, R16 ;  /* 0x00000010000f7220 */ /* 0x040fe20000400000 */
[C---:B------:R-:W-:Y:S01]  /*1a40*/  FMUL R18, R0.reuse, R23 ;  /* 0x0000001700127220 */ /* 0x040fe20000400000 */
        /* <DEDUP_REMOVED lines=30> */
[----:B------:R-:W-:Y:S01]  /*1c30*/  @P0 FMUL R38, R38, R3 ;  /* 0x0000000326260220 */ /* 0x000fe20000400000 */
[----:B------:R-:W-:Y:S01]  /*1c40*/  LOP3.LUT R37, R42, 0xff, RZ, 0xc0, !PT ;  /* 0x000000ff2a257812 */ /* 0x000fe200078ec0ff */
[----:B------:R-:W-:Y:S01]  /*1c50*/  FFMA R42, R96, R25, R56 ;  /* 0x00000019602a7223 */ /* 0x000fe20000000038 */
[-C--:B------:R-:W-:Y:S01]  /*1c60*/  @P0 FMUL R40, R40, R3.reuse ;  /* 0x0000000328280220 */ /* 0x080fe20000400000 */
[-C--:B------:R-:W-:Y:S01]  /*1c70*/  @P0 FMUL R128, R128, R3.reuse ;  /* 0x0000000380800220 */ /* 0x080fe20000400000 */
[----:B------:R-:W-:Y:S01]  /*1c80*/  F2FP.SATFINITE.E4M3.F32.PACK_AB_MERGE_C R38, RZ, R38, RZ ;  /* 0x00000026ff26723e */ /* 0x000fe200048070ff */
[----:B------:R-:W-:Y:S01]  /*1c90*/  @P0 FMUL R42, R42, R3 ;  /* 0x000000032a2a0220 */ /* 0x000fe20000400000 */
[----:B------:R-:W-:Y:S01]  /*1ca0*/  FFMA R26, R101, R26, R61 ;  /* 0x0000001a651a7223 */ /* 0x000fe2000000003d */
[----:B------:R-:W-:Y:S01]  /*1cb0*/  F2FP.SATFINITE.E4M3.F32.PACK_AB_MERGE_C R35, RZ, R40, RZ ;  /* 0x00000028ff23723e */ /* 0x000fe200048070ff */
        /* <DEDUP_REMOVED lines=11> */
[----:B------:R-:W-:Y:S01]  /*1d70*/  LOP3.LUT R31, R42, 0xff, RZ, 0xc0, !PT ;  /* 0x000000ff2a1f7812 */ /* 0x000fe200078ec0ff */
[----:B------:R-:W-:Y:S01]  /*1d80*/  FFMA R42, R84, R27, R44 ;  /* 0x0000001b542a7223 */ /* 0x000fe2000000002c */
[----:B------:R-:W-:Y:S01]  /*1d90*/  F2FP.SATFINITE.E4M3.F32.PACK_AB_MERGE_C R40, RZ, R40, RZ ;  /* 0x00000028ff28723e */ /* 0x000fe200048070ff */
[-C--:B------:R-:W-:Y:S01]  /*1da0*/  @P0 FMUL R38, R38, R3.reuse ;  /* 0x0000000326260220 */ /* 0x080fe20000400000 */
[----:B------:R-:W-:Y:S01]  /*1db0*/  FFMA R32, R121, R32, R81 ;  /* 0x0000002079207223 */ /* 0x000fe20000000051 */
[-C--:B------:R-:W-:Y:S01]  /*1dc0*/  @P0 FMUL R42, R42, R3.reuse ;  /* 0x000000032a2a0220 */ /* 0x080fe20000400000 */
[-C--:B------:R-:W-:Y:S01]  /*1dd0*/  @P0 FMUL R34, R34, R3.reuse ;  /* 0x0000000322220220 */ /* 0x080fe20000400000 */
[----:B------:R-:W-:Y:S01]  /*1de0*/  FFMA R130, R113, R130, R73 ;  /* 0x0000008271827223 */ /* 0x000fe20000000049 */
[----:B------:R-:W-:Y:S01]  /*1df0*/  F2FP.SATFINITE.E4M3.F32.PACK_AB_MERGE_C R38, RZ, R38, RZ ;  /* 0x00000026ff26723e */ /* 0x000fe200048070ff */
[-C--:B------:R-:W-:Y:S01]  /*1e00*/  @P0 FMUL R32, R32, R3.reuse ;  /* 0x0000000320200220 */ /* 0x080fe20000400000 */
[----:B------:R-:W-:Y:S01]  /*1e10*/  F2FP.SATFINITE.E4M3.F32.PACK_AB_MERGE_C R42, RZ, R42, RZ ;  /* 0x0000002aff2a723e */ /* 0x000fe200048070ff */
[----:B------:R-:W-:Y:S01]  /*1e20*/  @P0 FMUL R130, R130, R3 ;  /* 0x0000000382820220 */ /* 0x000fe20000400000 */
[----:B------:R-:W-:Y:S01]  /*1e30*/  F2FP.SATFINITE.E4M3.F32.PACK_AB_MERGE_C R25, RZ, R26, RZ ;  /* 0x0000001aff19723e */ /* 0x000fe200048070ff */
[----:B------:R-:W-:Y:S01]  /*1e40*/  FFMA R22, R105, R22, R65 ;  /* 0x0000001669167223 */ /* 0x000fe20000000041 */
[----:B------:R-:W-:Y:S01]  /*1e50*/  LOP3.LUT R19, R38, 0xff, RZ, 0xc0, !PT ;  /* 0x000000ff26137812 */ /* 0x000fe200078ec0ff */
[----:B------:R-:W-:Y:S01]  /*1e60*/  FFMA R38, R114, R9, R74 ;  /* 0x0000000972267223 */ /* 0x000fe2000000004a */
[----:B------:R-:W-:Y:S01]  /*1e70*/  LOP3.LUT R40, R40, 0xff, RZ, 0xc0, !PT ;  /* 0x000000ff28287812 */ /* 0x000fe200078ec0ff */
[----:B------:R-:W-:Y:S01]  /*1e80*/  FFMA R36, R93, R36, R53 ;  /* 0x000000245d247223 */ /* 0x000fe20000000035 */
[----:B------:R-:W-:Y:S01]  /*1e90*/  F2FP.SATFINITE.E4M3.F32.PACK_AB_MERGE_C R34, RZ, R34, RZ ;  /* 0x00000022ff22723e */ /* 0x000fe200048070ff */
[-C--:B------:R-:W-:Y:S01]  /*1ea0*/  @P0 FMUL R128, R128, R3.reuse ;  /* 0x0000000380800220 */ /* 0x080fe20000400000 */
[----:B------:R-:W-:Y:S01]  /*1eb0*/  LOP3.LUT R9, R42, 0xff, RZ, 0xc0, !PT ;  /* 0x000000ff2a097812 */ /* 0x000fe200078ec0ff */
[----:B------:R-:W-:Y:S01]  /*1ec0*/  @P0 FMUL R22, R22, R3 ;  /* 0x0000000316160220 */ /* 0x000fe20000400000 */
[----:B------:R-:W-:Y:S01]  /*1ed0*/  LEA R25, R25, R40, 0x8 ;  /* 0x0000002819197211 */ /* 0x000fe200078e40ff */
[----:B------:R-:W-:Y:S01]  /*1ee0*/  FFMA R40, R88, R29, R48 ;  /* 0x0000001d58287223 */ /* 0x000fe20000000030 */
[----:B------:R-:W-:Y:S01]  /*1ef0*/  F2FP.SATFINITE.E4M3.F32.PACK_AB_MERGE_C R33, RZ, R32, RZ ;  /* 0x00000020ff21723e */ /* 0x000fe200048070ff */
[----:B------:R-:W-:Y:S01]  /*1f00*/  @P0 FMUL R36, R36, R3 ;  /* 0x0000000324240220 */ /* 0x000fe20000400000 */
[----:B------:R-:W-:Y:S01]  /*1f10*/  LEA R29, R34, R9, 0x8 ;  /* 0x00000009221d7211 */ /* 0x000fe200078e40ff */
        /* <DEDUP_REMOVED lines=8> */
[----:B------:R-:W-:Y:S01]  /*1fa0*/  @P0 FMUL R30, R30, R3 ;  /* 0x000000031e1e0220 */ /* 0x000fe20000400000 */
[----:B------:R-:W-:Y:S01]  /*1fb0*/  F2FP.SATFINITE.E4M3.F32.PACK_AB_MERGE_C R36, RZ, R36, RZ ;  /* 0x00000024ff24723e */ /* 0x000fe200048070ff */
[----:B------:R-:W-:Y:S01]  /*1fc0*/  FFMA R28, R97, R28, R57 ;  /* 0x0000001c611c7223 */ /* 0x000fe20000000039 */
[----:B------:R-:W-:Y:S01]  /*1fd0*/  LOP3.LUT R37, R128, 0xff, RZ, 0xc0, !PT ;  /* 0x000000ff80257812 */ /* 0x000fe200078ec0ff */
[----:B------:R-:W-:Y:S01]  /*1fe0*/  FFMA R24, R120, R129, R80 ;  /* 0x0000008178187223 */ /* 0x000fe20000000050 */
[----:B------:R-:W-:Y:S01]  /*1ff0*/  F2FP.SATFINITE.E4M3.F32.PACK_AB_MERGE_C R40, RZ, R40, RZ ;  /* 0x00000028ff28723e */ /* 0x000fe200048070ff */
[----:B------:R-:W-:Y:S01]  /*2000*/  @P0 FMUL R28, R28, R3 ;  /* 0x000000031c1c0220 */ /* 0x000fe20000400000 */
[----:B------:R-:W-:Y:S01]  /*2010*/  LEA R22, R22, R19, 0x8 ;  /* 0x0000001316167211 */ /* 0x000fe200078e40ff */
[----:B------:R-:W-:Y:S01]  /*2020*/  @P0 FMUL R38, R38, R3 ;  /* 0x0000000326260220 */ /* 0x000fe20000400000 */
[----:B------:R-:W-:Y:S01]  /*2030*/  LEA R19, R36, R37, 0x8 ;  /* 0x0000002524137211 */ /* 0x000fe200078e40ff */
[----:B------:R-:W-:Y:S01]  /*2040*/  FFMA R36, R118, R5, R78 ;  /* 0x0000000576247223 */ /* 0x000fe2000000004e */
[----:B------:R-:W-:Y:S01]  /*2050*/  F2FP.SATFINITE.E4M3.F32.PACK_AB_MERGE_C R34, RZ, R34, RZ ;  /* 0x00000022ff22723e */ /* 0x000fe200048070ff */
[-C--:B------:R-:W-:Y:S01]  /*2060*/  @P0 FMUL R24, R24, R3.reuse ;  /* 0x0000000318180220 */ /* 0x080fe20000400000 */
[----:B------:R-:W-:Y:S01]  /*2070*/  F2FP.SATFINITE.E4M3.F32.PACK_AB_MERGE_C R30, RZ, R30, RZ ;  /* 0x0000001eff1e723e */ /* 0x000fe200048070ff */
[----:B------:R-:W-:Y:S01]  /*2080*/  FFMA R132, R109, R132, R69 ;  /* 0x000000846d847223 */ /* 0x000fe20000000045 */
[----:B------:R-:W-:Y:S01]  /*2090*/  LOP3.LUT R5, R40, 0xff, RZ, 0xc0, !PT ;  /* 0x000000ff28057812 */ /* 0x000fe200078ec0ff */
[----:B------:R-:W-:Y:S01]  /*20a0*/  FFMA R4, R123, R4, R83 ;  /* 0x000000047b047223 */ /* 0x000fe20000000053 */
[----:B------:R-:W-:Y:S01]  /*20b0*/  SHF.L.U32 R34, R34, 0x10, RZ ;  /* 0x0000001022227819 */ /* 0x000fe200000006ff */
[----:B------:R-:W-:Y:S01]  /*20c0*/  @P0 FMUL R132, R132, R3 ;  /* 0x0000000384840220 */ /* 0x000fe20000400000 */
[----:B------:R-:W-:Y:S01]  /*20d0*/  LEA R27, R30, R5, 0x8 ;  /* 0x000000051e1b7211 */ /* 0x000fe200078e40ff */
[----:B------:R-:W-:Y:S01]  /*20e0*/  FFMA R30, R110, R7, R70 ;  /* 0x000000076e1e7223 */ /* 0x000fe20000000046 */
[----:B------:R-:W-:Y:S01]  /*20f0*/  LOP3.LUT R7, R34, 0xff0000, RZ, 0xc0, !PT ;  /* 0x00ff000022077812 */ /* 0x000fe200078ec0ff */
[-C--:B------:R-:W-:Y:S01]  /*2100*/  @P0 FMUL R4, R4, R3.reuse ;  /* 0x0000000304040220 */ /* 0x080fe20000400000 */
[----:B------:R-:W-:Y:S01]  /*2110*/  F2FP.SATFINITE.E4M3.F32.PACK_AB_MERGE_C R26, RZ, R28, RZ ;  /* 0x0000001cff1a723e */ /* 0x000fe200048070ff */
[----:B------:R-:W-:Y:S01]  /*2120*/  @P0 FMUL R30, R30, R3 ;  /* 0x000000031e1e0220 */ /* 0x000fe20000400000 */
[----:B------:R-:W-:Y:S01]  /*2130*/  LOP3.LUT R11, R7, 0xffff, R22, 0xf8, !PT ;  /* 0x0000ffff070b7812 */ /* 0x000fe200078ef816 */
[----:B------:R-:W-:Y:S01]  /*2140*/  FFMA R22, R94, R17, R54 ;  /* 0x000000115e167223 */ /* 0x000fe20000000036 */
[----:B------:R-:W-:Y:S01]  /*2150*/  F2FP.SATFINITE.E4M3.F32.PACK_AB_MERGE_C R38, RZ, R38, RZ ;  /* 0x00000026ff26723e */ /* 0x000fe200048070ff */
[----:B------:R-:W-:Y:S01]  /*2160*/  FFMA R28, R122, R133, R82 ;  /* 0x000000857a1c7223 */ /* 0x000fe20000000052 */
[----:B------:R-:W-:Y:S01]  /*2170*/  F2FP.SATFINITE.E4M3.F32.PACK_AB_MERGE_C R24, RZ, R24, RZ ;  /* 0x00000018ff18723e */ /* 0x000fe200048070ff */
[-C--:B------:R-:W-:Y:S01]  /*2180*/  @P0 FMUL R22, R22, R3.reuse ;  /* 0x0000000316160220 */ /* 0x080fe20000400000 */
[----:B------:R-:W-:Y:S01]  /*2190*/  SHF.L.U32 R38, R38, 0x10, RZ ;  /* 0x0000001026267819 */ /* 0x000fe200000006ff */
[----:B------:R-:W-:Y:S01]  /*21a0*/  @P0 FMUL R28, R28, R3 ;  /* 0x000000031c1c0220 */ /* 0x000fe20000400000 */
[----:B------:R-:W-:Y:S01]  /*21b0*/  F2FP.SATFINITE.E4M3.F32.PACK_AB_MERGE_C R30, RZ, R30, RZ ;  /* 0x0000001eff1e723e */ /* 0x000fe200048070ff */
[----:B------:R-:W-:Y:S01]  /*21c0*/  FFMA R40, R98, R15, R58 ;  /* 0x0000000f62287223 */ /* 0x000fe2000000003a */
[----:B------:R-:W-:Y:S01]  /*21d0*/  F2FP.SATFINITE.E4M3.F32.PACK_AB_MERGE_C R22, RZ, R22, RZ ;  /* 0x00000016ff16723e */ /* 0x000fe200048070ff */
[----:B------:R-:W-:Y:S01]  /*21e0*/  FFMA R6, R119, R6, R79 ;  /* 0x0000000677067223 */ /* 0x000fe2000000004f */
[----:B------:R-:W-:Y:S01]  /*21f0*/  LOP3.LUT R24, R24, 0xff, RZ, 0xc0, !PT ;  /* 0x000000ff18187812 */ /* 0x000fe200078ec0ff */
[-C--:B------:R-:W-:Y:S01]  /*2200*/  @P0 FMUL R36, R36, R3.reuse ;  /* 0x0000000324240220 */ /* 0x080fe20000400000 */
[----:B------:R-:W-:Y:S01]  /*2210*/  SHF.L.U32 R22, R22, 0x10, RZ ;  /* 0x0000001016167819 */ /* 0x000fe200000006ff */
[-C--:B------:R-:W-:Y:S01]  /*2220*/  @P0 FMUL R40, R40, R3.reuse ;  /* 0x0000000328280220 */ /* 0x080fe20000400000 */
[----:B------:R-:W-:Y:S01]  /*2230*/  LOP3.LUT R5, R38, 0xff0000, RZ, 0xc0, !PT ;  /* 0x00ff000026057812 */ /* 0x000fe200078ec0ff */
[----:B------:R-:W-:Y:S01]  /*2240*/  @P0 FMUL R6, R6, R3 ;  /* 0x0000000306060220 */ /* 0x000fe20000400000 */
[----:B------:R-:W-:Y:S01]  /*2250*/  LOP3.LUT R22, R22, 0xff0000, RZ, 0xc0, !PT ;  /* 0x00ff000016167812 */ /* 0x000fe200078ec0ff */
[----:B------:R-:W-:Y:S01]  /*2260*/  FFMA R10, R111, R10, R71 ;  /* 0x0000000a6f0a7223 */ /* 0x000fe20000000047 */
[----:B------:R-:W-:Y:S01]  /*2270*/  F2FP.SATFINITE.E4M3.F32.PACK_AB_MERGE_C R132, RZ, R132, RZ ;  /* 0x00000084ff84723e */ /* 0x000fe200048070ff */
[----:B------:R-:W-:Y:S01]  /*2280*/  FFMA R34, R86, R23, R46 ;  /* 0x0000001756227223 */ /* 0x000fe2000000002e */
[----:B------:R-:W-:Y:S01]  /*2290*/  SHF.L.U32 R30, R30, 0x10, RZ ;  /* 0x000000101e1e7819 */ /* 0x000fe200000006ff */
[-C--:B------:R-:W-:Y:S01]  /*22a0*/  @P0 FMUL R10, R10, R3.reuse ;  /* 0x000000030a0a0220 */ /* 0x080fe20000400000 */
[----:B------:R-:W-:Y:S01]  /*22b0*/  LOP3.LUT R19, R22, 0xffff, R19, 0xf8, !PT ;  /* 0x0000ffff16137812 */ /* 0x000fe200078ef813 */
[----:B------:R-:W-:Y:S01]  /*22c0*/  FFMA R22, R115, R8, R75 ;  /* 0x0000000873167223 */ /* 0x000fe2000000004b */
[----:B------:R-:W-:Y:S01]  /*22d0*/  F2FP.SATFINITE.E4M3.F32.PACK_AB_MERGE_C R28, RZ, R28, RZ ;  /* 0x0000001cff1c723e */ /* 0x000fe200048070ff */
[----:B------:R-:W-:Y:S01]  /*22e0*/  FFMA R12, R107, R12, R67 ;  /* 0x0000000c6b0c7223 */ /* 0x000fe20000000043 */
[----:B------:R-:W-:Y:S01]  /*22f0*/  F2FP.SATFINITE.E4M3.F32.PACK_AB_MERGE_C R4, RZ, R4, RZ ;  /* 0x00000004ff04723e */ /* 0x000fe200048070ff */
[-C--:B------:R-:W-:Y:S01]  /*2300*/  @P0 FMUL R22, R22, R3.reuse ;  /* 0x0000000316160220 */ /* 0x080fe20000400000 */
[----:B------:R-:W-:Y:S01]  /*2310*/  LEA R33, R33, R24, 0x8 ;  /* 0x0000001821217211 */ /* 0x000fe200078e40ff */
[----:B------:R-:W-:Y:S01]  /*2320*/  FFMA R20, R91, R20, R51 ;  /* 0x000000145b147223 */ /* 0x000fe20000000033 */
[----:B------:R-:W-:Y:S01]  /*2330*/  LOP3.LUT R32, R5, 0xffff, R32, 0xf8, !PT ;  /* 0x0000ffff05207812 */ /* 0x000fe200078ef820 */
[----:B------:R-:W-:Y:S01]  /*2340*/  @P0 FMUL R34, R34, R3 ;  /* 0x0000000322220220 */ /* 0x000fe20000400000 */
[----:B------:R-:W-:Y:S01]  /*2350*/  LEA R24, R132, R39, 0x8 ;  /* 0x0000002784187211 */ /* 0x000fe200078e40ff */
        /* <DEDUP_REMOVED lines=8> */
[----:B------:R-:W-:Y:S01]  /*23e0*/  FFMA R18, R95, R18, R55 ;  /* 0x000000125f127223 */ /* 0x000fe20000000037 */
[----:B------:R-:W-:Y:S01]  /*23f0*/  LOP3.LUT R24, R5, 0xffff, R24, 0xf8, !PT ;  /* 0x0000ffff05187812 */ /* 0x000fe200078ef818 */
[----:B------:R-:W-:Y:S01]  /*2400*/  FFMA R16, R99, R16, R59 ;  /* 0x0000001063107223 */ /* 0x000fe2000000003b */
[----:B------:R-:W-:Y:S01]  /*2410*/  LOP3.LUT R28, R28, 0xff0000, RZ, 0xc0, !PT ;  /* 0x00ff00001c1c7812 */ /* 0x000fe200078ec0ff */
[-C--:B------:R-:W-:Y:S01]  /*2420*/  @P0 FMUL R20, R20, R3.reuse ;  /* 0x0000000314140220 */ /* 0x080fe20000400000 */
[----:B------:R-:W-:Y:S01]  /*2430*/  SHF.L.U32 R5, R4, 0x18, RZ ;  /* 0x0000001804057819 */ /* 0x000fe200000006ff */
[-C--:B------:R-:W-:Y:S01]  /*2440*/  @P0 FMUL R0, R0, R3.reuse ;  /* 0x0000000300000220 */ /* 0x080fe20000400000 */
[----:B------:R-:W-:Y:S01]  /*2450*/  F2FP.SATFINITE.E4M3.F32.PACK_AB_MERGE_C R40, RZ, R40, RZ ;  /* 0x00000028ff28723e */ /* 0x000fe200048070ff */
[----:B------:R-:W-:Y:S01]  /*2460*/  FFMA R14, R103, R14, R63 ;  /* 0x0000000e670e7223 */ /* 0x000fe2000000003f */
[----:B------:R-:W-:Y:S01]  /*2470*/  F2FP.SATFINITE.E4M3.F32.PACK_AB_MERGE_C R4, RZ, R6, RZ ;  /* 0x00000006ff04723e */ /* 0x000fe200048070ff */
[-C--:B------:R-:W-:Y:S01]  /*2480*/  @P0 FMUL R18, R18, R3.reuse ;  /* 0x0000000312120220 */ /* 0x080fe20000400000 */
[----:B------:R-:W-:Y:S01]  /*2490*/  F2FP.SATFINITE.E4M3.F32.PACK_AB_MERGE_C R22, RZ, R22, RZ ;  /* 0x00000016ff16723e */ /* 0x000fe200048070ff */
[-C--:B------:R-:W-:Y:S01]  /*24a0*/  @P0 FMUL R16, R16, R3.reuse ;  /* 0x0000000310100220 */ /* 0x080fe20000400000 */
[----:B------:R-:W-:Y:S01]  /*24b0*/  SHF.L.U32 R36, R36, 0x10, RZ ;  /* 0x0000001024247819 */ /* 0x000fe200000006ff */
[----:B------:R-:W-:Y:S01]  /*24c0*/  @P0 FMUL R14, R14, R3 ;  /* 0x000000030e0e0220 */ /* 0x000fe20000400000 */
[----:B------:R-:W-:-:S02]  /*24d0*/  LOP3.LUT R28, R28, 0xffff, R33, 0xf8, !PT ;  /* 0x0000ffff1c1c7812 */ /* 0x000fc400078ef821 */
[----:B------:R-:W-:Y:S02]  /*24e0*/  SHF.L.U32 R40, R40, 0x10, RZ ;  /* 0x0000001028287819 */ /* 0x000fe400000006ff */
[----:B------:R-:W-:Y:S02]  /*24f0*/  LOP3.LUT R4, R4, 0xffff, RZ, 0xc0, !PT ;  /* 0x0000ffff04047812 */ /* 0x000fe400078ec0ff */
[----:B------:R-:W-:Y:S02]  /*2500*/  LOP3.LUT R22, R22, 0xffff, RZ, 0xc0, !PT ;  /* 0x0000ffff16167812 */ /* 0x000fe400078ec0ff */
[----:B------:R-:W-:Y:S02]  /*2510*/  LOP3.LUT R36, R36, 0xff0000, RZ, 0xc0, !PT ;  /* 0x00ff000024247812 */ /* 0x000fe400078ec0ff */
[----:B------:R-:W-:Y:S02]  /*2520*/  LOP3.LUT R6, R28, R5, RZ, 0xfc, !PT ;  /* 0x000000051c067212 */ /* 0x000fe400078efcff */
[----:B------:R-:W-:-:S02]  /*2530*/  LEA R26, R26, R31, 0x8 ;  /* 0x0000001f1a1a7211 */ /* 0x000fc400078e40ff */
[----:B------:R-:W-:Y:S02]  /*2540*/  LOP3.LUT R9, R40, 0xff0000, RZ, 0xc0, !PT ;  /* 0x00ff000028097812 */ /* 0x000fe400078ec0ff */
[----:B------:R-:W-:Y:S02]  /*2550*/  SHF.L.U32 R4, R4, 0x18, RZ ;  /* 0x0000001804047819 */ /* 0x000fe400000006ff */
[----:B------:R-:W-:Y:S02]  /*2560*/  SHF.L.U32 R5, R22, 0x18, RZ ;  /* 0x0000001816057819 */ /* 0x000fe400000006ff */
[----:B------:R-:W-:Y:S01]  /*2570*/  LOP3.LUT R35, R36, 0xffff, R35, 0xf8, !PT ;  /* 0x0000ffff24237812 */ /* 0x000fe200078ef823 */
[----:B------:R-:W-:Y:S01]  /*2580*/  FFMA R36, R102, R13, R62 ;  /* 0x0000000d66247223 */ /* 0x000fe2000000003e */
[----:B------:R-:W-:Y:S02]  /*2590*/  F2FP.SATFINITE.E4M3.F32.PACK_AB_MERGE_C R30, RZ, R30, RZ ;  /* 0x0000001eff1e723e */ /* 0x000fe400048070ff */
[----:B------:R-:W-:Y:S01]  /*25a0*/  F2FP.SATFINITE.E4M3.F32.PACK_AB_MERGE_C R10, RZ, R10, RZ ;  /* 0x0000000aff0a723e */ /* 0x000fe200048070ff */
[----:B------:R-:W-:Y:S01]  /*25b0*/  @P0 FMUL R36, R36, R3 ;  /* 0x0000000324240220 */ /* 0x000fe20000400000 */
[----:B------:R-:W-:-:S02]  /*25c0*/  LOP3.LUT R26, R9, 0xffff, R26, 0xf8, !PT ;  /* 0x0000ffff091a7812 */ /* 0x000fc400078ef81a */
[----:B------:R-:W-:Y:S02]  /*25d0*/  LOP3.LUT R8, R35, R4, RZ, 0xfc, !PT ;  /* 0x0000000423087212 */ /* 0x000fe400078efcff */
[----:B------:R-:W-:Y:S02]  /*25e0*/  LOP3.LUT R9, R32, R5, RZ, 0xfc, !PT ;  /* 0x0000000520097212 */ /* 0x000fe400078efcff */
[----:B------:R-:W-:Y:S01]  /*25f0*/  SHF.L.U32 R30, R30, 0x10, RZ ;  /* 0x000000101e1e7819 */ /* 0x000fe200000006ff */
[----:B------:R-:W0:Y:S01]  /*2600*/  LDC.64 R4, c[0x0][0x3c8] ;  /* 0x0000f200ff047b82 */ /* 0x000e220000000a00 */
[----:B------:R-:W-:Y:S02]  /*2610*/  LOP3.LUT R10, R10, 0xffff, RZ, 0xc0, !PT ;  /* 0x0000ffff0a0a7812 */ /* 0x000fe400078ec0ff */
[----:B------:R-:W-:Y:S02]  /*2620*/  F2FP.SATFINITE.E4M3.F32.PACK_AB_MERGE_C R34, RZ, R34, RZ ;  /* 0x00000022ff22723e */ /* 0x000fe400048070ff */
[----:B------:R-:W-:-:S02]  /*2630*/  LOP3.LUT R30, R30, 0xff0000, RZ, 0xc0, !PT ;  /* 0x00ff00001e1e7812 */ /* 0x000fc400078ec0ff */
[----:B------:R-:W-:Y:S02]  /*2640*/  SHF.L.U32 R7, R10, 0x18, RZ ;  /* 0x000000180a077819 */ /* 0x000fe400000006ff */
[----:B------:R-:W-:Y:S02]  /*2650*/  F2FP.SATFINITE.E4M3.F32.PACK_AB_MERGE_C R12, RZ, R12, RZ ;  /* 0x0000000cff0c723e */ /* 0x000fe400048070ff */
[----:B------:R-:W-:Y:S02]  /*2660*/  F2FP.SATFINITE.E4M3.F32.PACK_AB_MERGE_C R20, RZ, R20, RZ ;  /* 0x00000014ff14723e */ /* 0x000fe400048070ff */
[----:B------:R-:W-:Y:S02]  /*2670*/  SHF.L.U32 R34, R34, 0x10, RZ ;  /* 0x0000001022227819 */ /* 0x000fe400000006ff */
[----:B------:R-:W-:Y:S02]  /*2680*/  LOP3.LUT R30, R30, 0xffff, R27, 0xf8, !PT ;  /* 0x0000ffff1e1e7812 */ /* 0x000fe400078ef81b */
[----:B------:R-:W-:-:S02]  /*2690*/  F2FP.SATFINITE.E4M3.F32.PACK_AB_MERGE_C R0, RZ, R0, RZ ;  /* 0x00000000ff00723e */ /* 0x000fc400048070ff */
[----:B------:R-:W-:Y:S02]  /*26a0*/  F2FP.SATFINITE.E4M3.F32.PACK_AB_MERGE_C R36, RZ, R36, RZ ;  /* 0x00000024ff24723e */ /* 0x000fe400048070ff */
[----:B------:R-:W-:Y:S02]  /*26b0*/  LOP3.LUT R27, R24, R7, RZ, 0xfc, !PT ;  /* 0x00000007181b7212 */ /* 0x000fe400078efcff */
[----:B------:R-:W-:Y:S02]  /*26c0*/  LOP3.LUT R12, R12, 0xffff, RZ, 0xc0, !PT ;  /* 0x0000ffff0c0c7812 */ /* 0x000fe400078ec0ff */
[----:B------:R-:W-:Y:S02]  /*26d0*/  LOP3.LUT R7, R2, 0x7f, RZ, 0xc0, !PT ;  /* 0x0000007f02077812 */ /* 0x000fe400078ec0ff */
[----:B------:R-:W-:Y:S02]  /*26e0*/  F2FP.SATFINITE.E4M3.F32.PACK_AB_MERGE_C R18, RZ, R18, RZ ;  /* 0x00000012ff12723e */ /* 0x000fe400048070ff */
[----:B------:R-:W-:Y:S01]  /*26f0*/  F2FP.SATFINITE.E4M3.F32.PACK_AB_MERGE_C R16, RZ, R16, RZ ;  /* 0x00000010ff10723e */ /* 0x000fe200048070ff */
[----:B------:R-:W-:Y:S01]  /*2700*/  IMAD R17, R124, 0x500, R7 ;  /* 0x000005007c117824 */ /* 0x000fe200078e0207 */
[----:B------:R-:W-:-:S02]  /*2710*/  LOP3.LUT R20, R20, 0xffff, RZ, 0xc0, !PT ;  /* 0x0000ffff14147812 */ /* 0x000fc400078ec0ff */
[----:B------:R-:W-:Y:S02]  /*2720*/  LOP3.LUT R34, R34, 0xff0000, RZ, 0xc0, !PT ;  /* 0x00ff000022227812 */ /* 0x000fe400078ec0ff */
[----:B------:R-:W-:Y:S02]  /*2730*/  LOP3.LUT R0, R0, 0xffff, RZ, 0xc0, !PT ;  /* 0x0000ffff00007812 */ /* 0x000fe400078ec0ff */
[----:B------:R-:W-:Y:S02]  /*2740*/  SHF.L.U32 R36, R36, 0x10, RZ ;  /* 0x0000001024247819 */ /* 0x000fe400000006ff */
[----:B------:R-:W-:Y:S02]  /*2750*/  F2FP.SATFINITE.E4M3.F32.PACK_AB_MERGE_C R14, RZ, R14, RZ ;  /* 0x0000000eff0e723e */ /* 0x000fe400048070ff */
[----:B------:R-:W-:Y:S02]  /*2760*/  SHF.L.U32 R12, R12, 0x18, RZ ;  /* 0x000000180c0c7819 */ /* 0x000fe400000006ff */
[----:B------:R-:W-:-:S02]  /*2770*/  LOP3.LUT R18, R18, 0xffff, RZ, 0xc0, !PT ;  /* 0x0000ffff12127812 */ /* 0x000fc400078ec0ff */
[----:B------:R-:W-:Y:S02]  /*2780*/  LOP3.LUT R16, R16, 0xffff, RZ, 0xc0, !PT ;  /* 0x0000ffff10107812 */ /* 0x000fe400078ec0ff */
[----:B------:R-:W-:Y:S02]  /*2790*/  SHF.L.U32 R13, R20, 0x18, RZ ;  /* 0x00000018140d7819 */ /* 0x000fe400000006ff */
[----:B------:R-:W-:Y:S02]  /*27a0*/  LOP3.LUT R34, R34, 0xffff, R29, 0xf8, !PT ;  /* 0x0000ffff22227812 */ /* 0x000fe400078ef81d */
[----:B------:R-:W-:Y:S02]  /*27b0*/  SHF.L.U32 R15, R0, 0x18, RZ ;  /* 0x00000018000f7819 */ /* 0x000fe400000006ff */
[----:B------:R-:W-:Y:S02]  /*27c0*/  LOP3.LUT R36, R36, 0xff0000, RZ, 0xc0, !PT ;  /* 0x00ff000024247812 */ /* 0x000fe400078ec0ff */
[----:B------:R-:W-:-:S02]  /*27d0*/  LOP3.LUT R14, R14, 0xffff, RZ, 0xc0, !PT ;  /* 0x0000ffff0e0e7812 */ /* 0x000fc400078ec0ff */
[----:B------:R-:W-:Y:S02]  /*27e0*/  LOP3.LUT R29, R11, R12, RZ, 0xfc, !PT ;  /* 0x0000000c0b1d7212 */ /* 0x000fe400078efcff */
[----:B------:R-:W-:Y:S02]  /*27f0*/  SHF.L.U32 R18, R18, 0x18, RZ ;  /* 0x0000001812127819 */ /* 0x000fe400000006ff */
[----:B------:R-:W-:Y:S02]  /*2800*/  SHF.L.U32 R11, R16, 0x18, RZ ;  /* 0x00000018100b7819 */ /* 0x000fe400000006ff */
[----:B------:R-:W-:Y:S02]  /*2810*/  LOP3.LUT R37, R30, R13, RZ, 0xfc, !PT ;  /* 0x0000000d1e257212 */ /* 0x000fe400078efcff */
[----:B------:R-:W-:Y:S02]  /*2820*/  LOP3.LUT R39, R34, R15, RZ, 0xfc, !PT ;  /* 0x0000000f22277212 */ /* 0x000fe400078efcff */
[----:B------:R-:W-:-:S02]  /*2830*/  IADD3 R13, PT, PT, R17, 0x100, RZ ;  /* 0x00000100110d7810 */ /* 0x000fc40007ffe0ff */
[----:B------:R-:W-:Y:S02]  /*2840*/  LOP3.LUT R25, R36, 0xffff, R25, 0xf8, !PT ;  /* 0x0000ffff24197812 */ /* 0x000fe400078ef819 */
[----:B------:R-:W-:Y:S01]  /*2850*/  SHF.L.U32 R14, R14, 0x18, RZ ;  /* 0x000000180e0e7819 */ /* 0x000fe200000006ff */
[--C-:B0-----:R-:W-:Y:S01]  /*2860*/  IMAD.WIDE.U32 R12, R13, 0x4, R4.reuse ;  /* 0x000000040d0c7825 */ /* 0x101fe200078e0004 */
[----:B------:R-:W-:Y:S02]  /*2870*/  IADD3 R15, PT, PT, R17, 0x180, RZ ;  /* 0x00000180110f7810 */ /* 0x000fe40007ffe0ff */
[----:B------:R-:W-:Y:S02]  /*2880*/  LOP3.LUT R35, R19, R18, RZ, 0xfc, !PT ;  /* 0x0000001213237212 */ /* 0x000fe400078efcff */
[C---:B------:R-:W-:Y:S02]  /*2890*/  IADD3 R43, PT, PT, R17.reuse, 0x200, RZ ;  /* 0x00000200112b7810 */ /* 0x040fe40007ffe0ff */
[----:B------:R-:W-:Y:S01]  /*28a0*/  LOP3.LUT R33, R26, R11, RZ, 0xfc, !PT ;  /* 0x0000000b1a217212 */ /* 0x000fe200078efcff */
[C---:B------:R-:W-:Y:S01]  /*28b0*/  IMAD.WIDE.U32 R10, R17.reuse, 0x4, R4 ;  /* 0x00000004110a7825 */ /* 0x040fe200078e0004 */
[----:B------:R-:W-:-:S02]  /*28c0*/  IADD3 R19, PT, PT, R17, 0x280, RZ ;  /* 0x0000028011137810 */ /* 0x000fc40007ffe0ff */
[----:B------:R-:W-:Y:S02]  /*28d0*/  IADD3 R21, PT, PT, R17, 0x300, RZ ;  /* 0x0000030011157810 */ /* 0x000fe40007ffe0ff */
[----:B------:R-:W-:Y:S01]  /*28e0*/  LOP3.LUT R31, R25, R14, RZ, 0xfc, !PT ;  /* 0x0000000e191f7212 */ /* 0x000fe200078efcff */
[--C-:B------:R-:W-:Y:S01]  /*28f0*/  IMAD.WIDE.U32 R14, R15, 0x4, R4.reuse ;  /* 0x000000040f0e7825 */ /* 0x100fe200078e0004 */
[C---:B------:R-:W-:Y:S01]  /*2900*/  IADD3 R23, PT, PT, R17.reuse, 0x380, RZ ;  /* 0x0000038011177810 */ /* 0x040fe20007ffe0ff */
[----:B------:R0:W-:Y:S01]  /*2910*/  STG.E desc[UR6][R10.64], R6 ;  /* 0x000000060a007986 */ /* 0x0001e2000c101906 */
[----:B------:R-:W-:Y:S01]  /*2920*/  IADD3 R41, PT, PT, R17, 0x480, RZ ;  /* 0x0000048011297810 */ /* 0x000fe20007ffe0ff */
        /* <DEDUP_REMOVED lines=15> */
[----:B------:R0:W-:Y:S01]  /*2a20*/  STG.E desc[UR6][R4.64], R39 ;  /* 0x0000002704007986 */ /* 0x0001e2000c101906 */
[----:B------:R-:W-:Y:S05]  /*2a30*/  BRA `(.L_x_10760) ;  /* 0x0000001400807947 */ /* 0x000fea0003800000 */
.L_x_10759:
        /* <DEDUP_REMOVED lines=8> */
[----:B------:R-:W-:Y:S01]  /*2ac0*/  FMUL R129, R0, R129 ;  /* 0x0000008100817220 */ /* 0x000fe20000400000 */
[--C-:B0-----:R-:W-:Y:S01]  /*2ad0*/  FADD R131, R42, -R128.reuse ;  /* 0x800000802a837221 */ /* 0x101fe20000000000 */
        /* <DEDUP_REMOVED lines=37> */
[----:B------:R-:W-:Y:S01]  /*2d30*/  FFMA R4, R121, R4, R81 ;  /* 0x0000000479047223 */ /* 0x000fe20000000051 */
[----:B------:R-:W-:Y:S01]  /*2d40*/  FMUL R14, R0, R31 ;  /* 0x0000001f000e7220 */ /* 0x000fe20000400000 */
[----:B-1----:R-:W-:Y:S01]  /*2d50*/  ISETP.NE.AND P0, PT, R24, RZ, PT ;  /* 0x000000ff1800720c */ /* 0x002fe20003f05270 */
[C---:B------:R-:W-:Y:S01]  /*2d60*/  FMUL R128, R0.reuse, R32 ;  /* 0x0000002000807220 */ /* 0x040fe20000400000 */
[C---:B------:R-:W-:Y:S01]  /*2d70*/  FMUL R15, R0.reuse, R34 ;  /* 0x00000022000f7220 */ /* 0x040fe20000400000 */
[C---:B------:R-:W-:Y:S01]  /*2d80*/  FMUL R18, R0.reuse, R25 ;  /* 0x0000001900127220 */ /* 0x040fe20000400000 */
[C---:B------:R-:W-:Y:S01]  /*2d90*/  FMUL R31, R0.reuse, R20 ;  /* 0x00000014001f7220 */ /* 0x040fe20000400000 */
[----:B------:R-:W-:Y:S01]  /*2da0*/  FMUL R6, R0, R22 ;  /* 0x0000001600067220 */ /* 0x000fe20000400000 */
        /* <DEDUP_REMOVED lines=109> */
[-C--:B------:R-:W-:Y:S01]  /*3480*/  FMUL R19, R128, R3.reuse ;  /* 0x0000000380137220 */ /* 0x080fe20000400000 */
[----:B------:R-:W-:Y:S01]  /*3490*/  FMNMX3 R125, R125, |R134|, |R30|, !PT ;  /* 0x400000867d7d7276 */ /* 0x000fe2000780041e */
[-C--:B------:R-:W-:Y:S01]  /*34a0*/  @P0 FMUL R4, R4, R3.reuse ;  /* 0x0000000304040220 */ /* 0x080fe20000400000 */
[----:B------:R-:W-:Y:S01]  /*34b0*/  @P0 FMUL R0, R0, R3 ;  /* 0x0000000300000220 */ /* 0x000fe20000400000 */
[----:B------:R-:W-:Y:S01]  /*34c0*/  F2FP.SATFINITE.E4M3.F32.PACK_AB_MERGE_C R7, RZ, R5, RZ ;  /* 0x00000005ff07723e */ /* 0x000fe200048070ff */
[----:B------:R-:W-:Y:S01]  /*34d0*/  FMUL R31, R134, R3 ;  /* 0x00000003861f7220 */ /* 0x000fe20000400000 */
[----:B------:R-:W-:Y:S01]  /*34e0*/  F2FP.SATFINITE.E4M3.F32.PACK_AB_MERGE_C R42, RZ, R42, RZ ;  /* 0x0000002aff2a723e */ /* 0x000fe200048070ff */
[----:B------:R-:W-:Y:S01]  /*34f0*/  FFMA R20, R85, R20, R45 ;  /* 0x0000001455147223 */ /* 0x000fe2000000002d */
[----:B------:R-:W-:Y:S01]  /*3500*/  FSEL R39, R136, R43, !P0 ;  /* 0x0000002b88277208 */ /* 0x000fe20004000000 */
[-C--:B------:R-:W-:Y:S01]  /*3510*/  FMUL R43, R130, R3.reuse ;  /* 0x00000003822b7220 */ /* 0x080fe20000400000 */
[----:B------:R-:W-:Y:S01]  /*3520*/  FMNMX3 R125, R125, |R128|, |R6|, !PT ;  /* 0x400000807d7d7276 */ /* 0x000fe20007800406 */
[----:B------:R-:W-:Y:S01]  /*3530*/  @P0 FMUL R32, R32, R3 ;  /* 0x0000000320200220 */ /* 0x000fe20000400000 */
[----:B------:R-:W-:Y:S01]  /*3540*/  FSEL R5, R128, R19, !P0 ;  /* 0x0000001380057208 */ /* 0x000fe20004000000 */
[-C--:B------:R-:W-:Y:S01]  /*3550*/  @P0 FMUL R30, R30, R3.reuse ;  /* 0x000000031e1e0220 */ /* 0x080fe20000400000 */
[----:B------:R-:W-:Y:S01]  /*3560*/  F2FP.SATFINITE.E4M3.F32.PACK_AB_MERGE_C R19, RZ, R4, RZ ;  /* 0x00000004ff13723e */ /* 0x000fe200048070ff */
[-C--:B------:R-:W-:Y:S01]  /*3570*/  FMUL R17, R132, R3.reuse ;  /* 0x0000000384117220 */ /* 0x080fe20000400000 */
[----:B------:R-:W-:Y:S01]  /*3580*/  LOP3.LUT R128, R7, 0xff, RZ, 0xc0, !PT ;  /* 0x000000ff07807812 */ /* 0x000fe200078ec0ff */
[-C--:B------:R-:W-:Y:S01]  /*3590*/  @P0 FMUL R14, R14, R3.reuse ;  /* 0x000000030e0e0220 */ /* 0x080fe20000400000 */
[----:B------:R-:W-:Y:S01]  /*35a0*/  SHF.L.U32 R42, R42, 0x10, RZ ;  /* 0x000000102a2a7819 */ /* 0x000fe200000006ff */
[----:B------:R-:W-:Y:S01]  /*35b0*/  FFMA R22, R87, R22, R47 ;  /* 0x0000001657167223 */ /* 0x000fe2000000002f */
[----:B------:R-:W-:Y:S01]  /*35c0*/  F2FP.SATFINITE.E4M3.F32.PACK_AB_MERGE_C R0, RZ, R0, RZ ;  /* 0x00000000ff00723e */ /* 0x000fe200048070ff */
[----:B------:R-:W-:Y:S01]  /*35d0*/  @P0 FMUL R36, R36, R3 ;  /* 0x0000000324240220 */ /* 0x000fe20000400000 */
[----:B------:R-:W-:Y:S01]  /*35e0*/  FSEL R31, R134, R31, !P0 ;  /* 0x0000001f861f7208 */ /* 0x000fe20004000000 */
[-C--:B------:R-:W-:Y:S01]  /*35f0*/  @P0 FMUL R18, R18, R3.reuse ;  /* 0x0000000312120220 */ /* 0x080fe20000400000 */
[----:B------:R-:W-:Y:S01]  /*3600*/  LEA R19, R19, R128, 0x8 ;  /* 0x0000008013137211 */ /* 0x000fe200078e40ff */
[-C--:B------:R-:W-:Y:S01]  /*3610*/  @P0 FMUL R6, R6, R3.reuse ;  /* 0x0000000306060220 */ /* 0x080fe20000400000 */
[----:B------:R-:W-:Y:S01]  /*3620*/  LOP3.LUT R42, R42, 0xff0000, RZ, 0xc0, !PT ;  /* 0x00ff00002a2a7812 */ /* 0x000fe200078ec0ff */
[-C--:B------:R-:W-:Y:S01]  /*3630*/  @P0 FMUL R16, R16, R3.reuse ;  /* 0x0000000310100220 */ /* 0x080fe20000400000 */
[----:B------:R-:W-:Y:S01]  /*3640*/  LOP3.LUT R0, R0, 0xffff, RZ, 0xc0, !PT ;  /* 0x0000ffff00007812 */ /* 0x000fe200078ec0ff */
[----:B------:R-:W-:Y:S01]  /*3650*/  @P0 FMUL R34, R34, R3 ;  /* 0x0000000322220220 */ /* 0x000fe20000400000 */
[----:B------:R-:W-:Y:S01]  /*3660*/  FSEL R4, R130, R43, !P0 ;  /* 0x0000002b82047208 */ /* 0x000fe20004000000 */
[----:B------:R-:W-:Y:S01]  /*3670*/  @P0 FMUL R40, R40, R3 ;  /* 0x0000000328280220 */ /* 0x000fe20000400000 */
[----:B------:R-:W-:Y:S01]  /*3680*/  F2FP.SATFINITE.E4M3.F32.PACK_AB_MERGE_C R11, RZ, R11, RZ ;  /* 0x0000000bff0b723e */ /* 0x000fe200048070ff */
[----:B------:R-:W-:Y:S01]  /*3690*/  @P0 FMUL R12, R12, R3 ;  /* 0x000000030c0c0220 */ /* 0x000fe20000400000 */
[----:B------:R-:W-:Y:S01]  /*36a0*/  F2FP.SATFINITE.E4M3.F32.PACK_AB_MERGE_C R5, RZ, R5, RZ ;  /* 0x00000005ff05723e */ /* 0x000fe200048070ff */
[----:B------:R-:W-:Y:S01]  /*36b0*/  @P0 FMUL R10, R10, R3 ;  /* 0x000000030a0a0220 */ /* 0x000fe20000400000 */
[----:B------:R-:W-:Y:S01]  /*36c0*/  FMNMX3 R125, R125, |R130|, |R20|, !PT ;  /* 0x400000827d7d7276 */ /* 0x000fe20007800414 */
[----:B------:R-:W-:Y:S01]  /*36d0*/  FFMA R130, R86, R9, R46 ;  /* 0x0000000956827223 */ /* 0x000fe2000000002e */
[----:B------:R-:W-:Y:S01]  /*36e0*/  F2FP.SATFINITE.E4M3.F32.PACK_AB_MERGE_C R27, RZ, R27, RZ ;  /* 0x0000001bff1b723e */ /* 0x000fe200048070ff */
[----:B------:R-:W-:Y:S01]  /*36f0*/  @P0 FMUL R20, R20, R3 ;  /* 0x0000000314140220 */ /* 0x000fe20000400000 */
[----:B------:R-:W-:Y:S01]  /*3700*/  F2FP.SATFINITE.E4M3.F32.PACK_AB_MERGE_C R31, RZ, R31, RZ ;  /* 0x0000001fff1f723e */ /* 0x000fe200048070ff */
[-C--:B------:R-:W-:Y:S01]  /*3710*/  FMUL R7, R130, R3.reuse ;  /* 0x0000000382077220 */ /* 0x080fe20000400000 */
[----:B------:R-:W-:Y:S01]  /*3720*/  LOP3.LUT R19, R42, 0xffff, R19, 0xf8, !PT ;  /* 0x0000ffff2a137812 */ /* 0x000fe200078ef813 */
[-C--:B------:R-:W-:Y:S01]  /*3730*/  @P0 FMUL R26, R26, R3.reuse ;  /* 0x000000031a1a0220 */ /* 0x080fe20000400000 */
[----:B------:R-:W-:Y:S01]  /*3740*/  SHF.L.U32 R0, R0, 0x18, RZ ;  /* 0x0000001800007819 */ /* 0x000fe200000006ff */
[-C--:B------:R-:W-:Y:S01]  /*3750*/  @P0 FMUL R8, R8, R3.reuse ;  /* 0x0000000308080220 */ /* 0x080fe20000400000 */
[----:B------:R-:W-:Y:S01]  /*3760*/  F2FP.SATFINITE.E4M3.F32.PACK_AB_MERGE_C R4, RZ, R4, RZ ;  /* 0x00000004ff04723e */ /* 0x000fe200048070ff */
[-C--:B------:R-:W-:Y:S01]  /*3770*/  @P0 FMUL R28, R28, R3.reuse ;  /* 0x000000031c1c0220 */ /* 0x080fe20000400000 */
[----:B------:R-:W-:Y:S01]  /*3780*/  SHF.L.U32 R11, R11, 0x10, RZ ;  /* 0x000000100b0b7819 */ /* 0x000fe200000006ff */
[-C--:B------:R-:W-:Y:S01]  /*3790*/  @P0 FMUL R38, R38, R3.reuse ;  /* 0x0000000326260220 */ /* 0x080fe20000400000 */
[----:B------:R-:W-:Y:S01]  /*37a0*/  SHF.L.U32 R5, R5, 0x10, RZ ;  /* 0x0000001005057819 */ /* 0x000fe200000006ff */
[----:B------:R-:W-:Y:S01]  /*37b0*/  @P0 FMUL R24, R24, R3 ;  /* 0x0000000318180220 */ /* 0x000fe20000400000 */
[----:B------:R-:W-:-:S02]  /*37c0*/  LOP3.LUT R27, R27, 0xff, RZ, 0xc0, !PT ;  /* 0x000000ff1b1b7812 */ /* 0x000fc400078ec0ff */
[----:B------:R-:W-:Y:S02]  /*37d0*/  F2FP.SATFINITE.E4M3.F32.PACK_AB_MERGE_C R32, RZ, R32, RZ ;  /* 0x00000020ff20723e */ /* 0x000fe400048070ff */
[----:B------:R-:W-:Y:S02]  /*37e0*/  LOP3.LUT R31, R31, 0xff, RZ, 0xc0, !PT ;  /* 0x000000ff1f1f7812 */ /* 0x000fe400078ec0ff */
[----:B------:R-:W-:Y:S02]  /*37f0*/  F2FP.SATFINITE.E4M3.F32.PACK_AB_MERGE_C R30, RZ, R30, RZ ;  /* 0x0000001eff1e723e */ /* 0x000fe400048070ff */
[----:B------:R-:W-:Y:S02]  /*3800*/  LOP3.LUT R0, R19, R0, RZ, 0xfc, !PT ;  /* 0x0000000013007212 */ /* 0x000fe400078efcff */
[----:B------:R-:W-:Y:S02]  /*3810*/  LOP3.LUT R19, R4, 0xff, RZ, 0xc0, !PT ;  /* 0x000000ff04137812 */ /* 0x000fe400078ec0ff */
[----:B------:R-:W-:-:S02]  /*3820*/  LOP3.LUT R4, R11, 0xff0000, RZ, 0xc0, !PT ;  /* 0x00ff00000b047812 */ /* 0x000fc400078ec0ff */
[----:B------:R-:W-:Y:S02]  /*3830*/  LOP3.LUT R5, R5, 0xff0000, RZ, 0xc0, !PT ;  /* 0x00ff000005057812 */ /* 0x000fe400078ec0ff */
[----:B------:R-:W-:Y:S02]  /*3840*/  LEA R27, R32, R27, 0x8 ;  /* 0x0000001b201b7211 */ /* 0x000fe400078e40ff */
[----:B------:R-:W-:Y:S02]  /*3850*/  LEA R30, R30, R31, 0x8 ;  /* 0x0000001f1e1e7211 */ /* 0x000fe400078e40ff */
[----:B------:R-:W-:Y:S02]  /*3860*/  F2FP.SATFINITE.E4M3.F32.PACK_AB_MERGE_C R21, RZ, R21, RZ ;  /* 0x00000015ff15723e */ /* 0x000fe400048070ff */
[----:B------:R-:W-:Y:S02]  /*3870*/  F2FP.SATFINITE.E4M3.F32.PACK_AB_MERGE_C R13, RZ, R13, RZ ;  /* 0x0000000dff0d723e */ /* 0x000fe400048070ff */
[----:B------:R-:W-:-:S02]  /*3880*/  FSEL R7, R130, R7, !P0 ;  /* 0x0000000782077208 */ /* 0x000fc40004000000 */
[----:B------:R-:W-:Y:S02]  /*3890*/  FSEL R17, R132, R17, !P0 ;  /* 0x0000001184117208 */ /* 0x000fe40004000000 */
[----:B------:R-:W-:Y:S02]  /*38a0*/  LOP3.LUT R27, R4, 0xffff, R27, 0xf8, !PT ;  /* 0x0000ffff041b7812 */ /* 0x000fe400078ef81b */
[----:B------:R-:W-:Y:S02]  /*38b0*/  LOP3.LUT R30, R5, 0xffff, R30, 0xf8, !PT ;  /* 0x0000ffff051e7812 */ /* 0x000fe400078ef81e */
[----:B------:R-:W-:Y:S01]  /*38c0*/  LOP3.LUT R21, R21, 0xff, RZ, 0xc0, !PT ;  /* 0x000000ff15157812 */ /* 0x000fe200078ec0ff */
[----:B------:R-:W0:Y:S01]  /*38d0*/  LDC.64 R4, c[0x0][0x3c8] ;  /* 0x0000f200ff047b82 */ /* 0x000e220000000a00 */
[----:B------:R-:W-:Y:S02]  /*38e0*/  F2FP.SATFINITE.E4M3.F32.PACK_AB_MERGE_C R14, RZ, R14, RZ ;  /* 0x0000000eff0e723e */ /* 0x000fe400048070ff */
[----:B------:R-:W-:-:S02]  /*38f0*/  SHF.L.U32 R13, R13, 0x10, RZ ;  /* 0x000000100d0d7819 */ /* 0x000fc400000006ff */
[----:B------:R-:W-:Y:S02]  /*3900*/  F2FP.SATFINITE.E4M3.F32.PACK_AB_MERGE_C R41, RZ, R41, RZ ;  /* 0x00000029ff29723e */ /* 0x000fe400048070ff */
[----:B------:R-:W-:Y:S02]  /*3910*/  F2FP.SATFINITE.E4M3.F32.PACK_AB_MERGE_C R37, RZ, R37, RZ ;  /* 0x00000025ff25723e */ /* 0x000fe400048070ff */
[----:B------:R-:W-:Y:S02]  /*3920*/  F2FP.SATFINITE.E4M3.F32.PACK_AB_MERGE_C R7, RZ, R7, RZ ;  /* 0x00000007ff07723e */ /* 0x000fe400048070ff */
[----:B------:R-:W-:Y:S01]  /*3930*/  FMNMX3 R125, R125, |R130|, |R22|, !PT ;  /* 0x400000827d7d7276 */ /* 0x000fe20007800416 */
[----:B------:R-:W-:Y:S01]  /*3940*/  @P0 FMUL R22, R22, R3 ;  /* 0x0000000316160220 */ /* 0x000fe20000400000 */
[----:B------:R-:W-:Y:S02]  /*3950*/  F2FP.SATFINITE.E4M3.F32.PACK_AB_MERGE_C R25, RZ, R25, RZ ;  /* 0x00000019ff19723e */ /* 0x000fe400048070ff */
[----:B------:R-:W-:-:S02]  /*3960*/  F2FP.SATFINITE.E4M3.F32.PACK_AB_MERGE_C R17, RZ, R17, RZ ;  /* 0x00000011ff11723e */ /* 0x000fc400048070ff */
[----:B------:R-:W-:Y:S02]  /*3970*/  F2FP.SATFINITE.E4M3.F32.PACK_AB_MERGE_C R29, RZ, R29, RZ ;  /* 0x0000001dff1d723e */ /* 0x000fe400048070ff */
[----:B------:R-:W-:Y:S02]  /*3980*/  F2FP.SATFINITE.E4M3.F32.PACK_AB_MERGE_C R23, RZ, R23, RZ ;  /* 0x00000017ff17723e */ /* 0x000fe400048070ff */
[----:B------:R-:W-:Y:S02]  /*3990*/  LEA R14, R14, R21, 0x8 ;  /* 0x000000150e0e7211 */ /* 0x000fe400078e40ff */
[----:B------:R-:W-:Y:S02]  /*39a0*/  LOP3.LUT R13, R13, 0xff0000, RZ, 0xc0, !PT ;  /* 0x00ff00000d0d7812 */ /* 0x000fe400078ec0ff */
[----:B------:R-:W-:Y:S02]  /*39b0*/  LOP3.LUT R41, R41, 0xff, RZ, 0xc0, !PT ;  /* 0x000000ff29297812 */ /* 0x000fe400078ec0ff */
[----:B------:R-:W-:-:S02]  /*39c0*/  F2FP.SATFINITE.E4M3.F32.PACK_AB_MERGE_C R36, RZ, R36, RZ ;  /* 0x00000024ff24723e */ /* 0x000fc400048070ff */
[----:B------:R-:W-:Y:S02]  /*39d0*/  F2FP.SATFINITE.E4M3.F32.PACK_AB_MERGE_C R39, RZ, R39, RZ ;  /* 0x00000027ff27723e */ /* 0x000fe400048070ff */
[----:B------:R-:W-:Y:S02]  /*39e0*/  SHF.L.U32 R37, R37, 0x10, RZ ;  /* 0x0000001025257819 */ /* 0x000fe400000006ff */
[----:B------:R-:W-:Y:S02]  /*39f0*/  F2FP.SATFINITE.E4M3.F32.PACK_AB_MERGE_C R15, RZ, R15, RZ ;  /* 0x0000000fff0f723e */ /* 0x000fe400048070ff */
        /* <DEDUP_REMOVED lines=8> */
[----:B------:R-:W-:-:S02]  /*3a80*/  LOP3.LUT R29, R29, 0xff, RZ, 0xc0, !PT ;  /* 0x000000ff1d1d7812 */ /* 0x000fc400078ec0ff */
[----:B------:R-:W-:Y:S02]  /*3a90*/  F2FP.SATFINITE.E4M3.F32.PACK_AB_MERGE_C R16, RZ, R16, RZ ;  /* 0x00000010ff10723e */ /* 0x000fe400048070ff */
[----:B------:R-:W-:Y:S02]  /*3aa0*/  LOP3.LUT R23, R23, 0xff, RZ, 0xc0, !PT ;  /* 0x000000ff17177812 */ /* 0x000fe400078ec0ff */
[----:B------:R-:W-:Y:S02]  /*3ab0*/  F2FP.SATFINITE.E4M3.F32.PACK_AB_MERGE_C R34, RZ, R34, RZ ;  /* 0x00000022ff22723e */ /* 0x000fe400048070ff */
[----:B------:R-:W-:Y:S02]  /*3ac0*/  LOP3.LUT R13, R13, 0xffff, R14, 0xf8, !PT ;  /* 0x0000ffff0d0d7812 */ /* 0x000fe400078ef80e */
[----:B------:R-:W-:Y:S02]  /*3ad0*/  F2FP.SATFINITE.E4M3.F32.PACK_AB_MERGE_C R22, RZ, R22, RZ ;  /* 0x00000016ff16723e */ /* 0x000fe400048070ff */
[----:B------:R-:W-:-:S02]  /*3ae0*/  LEA R36, R36, R41, 0x8 ;  /* 0x0000002924247211 */ /* 0x000fc400078e40ff */
[----:B------:R-:W-:Y:S02]  /*3af0*/  LOP3.LUT R39, R39, 0xff, RZ, 0xc0, !PT ;  /* 0x000000ff27277812 */ /* 0x000fe400078ec0ff */
[----:B------:R-:W-:Y:S02]  /*3b00*/  LOP3.LUT R37, R37, 0xff0000, RZ, 0xc0, !PT ;  /* 0x00ff000025257812 */ /* 0x000fe400078ec0ff */
[----:B------:R-:W-:Y:S02]  /*3b10*/  F2FP.SATFINITE.E4M3.F32.PACK_AB_MERGE_C R40, RZ, R40, RZ ;  /* 0x00000028ff28723e */ /* 0x000fe400048070ff */
[----:B------:R-:W-:Y:S02]  /*3b20*/  SHF.L.U32 R15, R15, 0x10, RZ ;  /* 0x000000100f0f7819 */ /* 0x000fe400000006ff */
[----:B------:R-:W-:Y:S02]  /*3b30*/  F2FP.SATFINITE.E4M3.F32.PACK_AB_MERGE_C R12, RZ, R12, RZ ;  /* 0x0000000cff0c723e */ /* 0x000fe400048070ff */
[----:B------:R-:W-:-:S02]  /*3b40*/  SHF.L.U32 R33, R33, 0x10, RZ ;  /* 0x0000001021217819 */ /* 0x000fc400000006ff */
[----:B------:R-:W-:Y:S02]  /*3b50*/  F2FP.SATFINITE.E4M3.F32.PACK_AB_MERGE_C R10, RZ, R10, RZ ;  /* 0x0000000aff0a723e */ /* 0x000fe400048070ff */
[----:B------:R-:W-:Y:S02]  /*3b60*/  LOP3.LUT R14, R7, 0xff0000, RZ, 0xc0, !PT ;  /* 0x00ff0000070e7812 */ /* 0x000fe400078ec0ff */
[----:B------:R-:W-:Y:S02]  /*3b70*/  SHF.L.U32 R35, R35, 0x10, RZ ;  /* 0x0000001023237819 */ /* 0x000fe400000006ff */
[----:B------:R-:W-:Y:S02]  /*3b80*/  F2FP.SATFINITE.E4M3.F32.PACK_AB_MERGE_C R26, RZ, R26, RZ ;  /* 0x0000001aff1a723e */ /* 0x000fe400048070ff */
[----:B------:R-:W-:Y:S02]  /*3b90*/  LEA R18, R18, R25, 0x8 ;  /* 0x0000001912127211 */ /* 0x000fe400078e40ff */
[----:B------:R-:W-:-:S02]  /*3ba0*/  LEA R19, R20, R19, 0x8 ;  /* 0x0000001314137211 */ /* 0x000fc400078e40ff */
[----:B------:R-:W-:Y:S02]  /*3bb0*/  LOP3.LUT R17, R17, 0xff0000, RZ, 0xc0, !PT ;  /* 0x00ff000011117812 */ /* 0x000fe400078ec0ff */
[----:B------:R-:W-:Y:S02]  /*3bc0*/  LOP3.LUT R7, R2, 0x7f, RZ, 0xc0, !PT ;  /* 0x0000007f02077812 */ /* 0x000fe400078ec0ff */
[----:B------:R-:W-:Y:S02]  /*3bd0*/  F2FP.SATFINITE.E4M3.F32.PACK_AB_MERGE_C R8, RZ, R8, RZ ;  /* 0x00000008ff08723e */ /* 0x000fe400048070ff */
[----:B------:R-:W-:Y:S02]  /*3be0*/  F2FP.SATFINITE.E4M3.F32.PACK_AB_MERGE_C R28, RZ, R28, RZ ;  /* 0x0000001cff1c723e */ /* 0x000fe400048070ff */
[----:B------:R-:W-:Y:S02]  /*3bf0*/  LOP3.LUT R6, R6, 0xffff, RZ, 0xc0, !PT ;  /* 0x0000ffff06067812 */ /* 0x000fe400078ec0ff */
[----:B------:R-:W-:-:S02]  /*3c00*/  F2FP.SATFINITE.E4M3.F32.PACK_AB_MERGE_C R38, RZ, R38, RZ ;  /* 0x00000026ff26723e */ /* 0x000fc400048070ff */
[----:B------:R-:W-:Y:S02]  /*3c10*/  LEA R29, R16, R29, 0x8 ;  /* 0x0000001d101d7211 */ /* 0x000fe400078e40ff */
[----:B------:R-:W-:Y:S02]  /*3c20*/  LEA R23, R34, R23, 0x8 ;  /* 0x0000001722177211 */ /* 0x000fe400078e40ff */
[----:B------:R-:W-:Y:S02]  /*3c30*/  LOP3.LUT R22, R22, 0xffff, RZ, 0xc0, !PT ;  /* 0x0000ffff16167812 */ /* 0x000fe400078ec0ff */
[----:B------:R-:W-:Y:S02]  /*3c40*/  LOP3.LUT R9, R37, 0xffff, R36, 0xf8, !PT ;  /* 0x0000ffff25097812 */ /* 0x000fe400078ef824 */
[----:B------:R-:W-:Y:S02]  /*3c50*/  LEA R39, R40, R39, 0x8 ;  /* 0x0000002728277211 */ /* 0x000fe400078e40ff */
[----:B------:R-:W-:-:S02]  /*3c60*/  LOP3.LUT R16, R15, 0xff0000, RZ, 0xc0, !PT ;  /* 0x00ff00000f107812 */ /* 0x000fc400078ec0ff */
[----:B------:R-:W-:Y:S02]  /*3c70*/  LOP3.LUT R12, R12, 0xffff, RZ, 0xc0, !PT ;  /* 0x0000ffff0c0c7812 */ /* 0x000fe400078ec0ff */
[----:B------:R-:W-:Y:S02]  /*3c80*/  LOP3.LUT R34, R33, 0xff0000, RZ, 0xc0, !PT ;  /* 0x00ff000021227812 */ /* 0x000fe400078ec0ff */
[----:B------:R-:W-:Y:S02]  /*3c90*/  LOP3.LUT R10, R10, 0xffff, RZ, 0xc0, !PT ;  /* 0x0000ffff0a0a7812 */ /* 0x000fe400078ec0ff */
[----:B------:R-:W-:Y:S02]  /*3ca0*/  LOP3.LUT R36, R35, 0xff0000, RZ, 0xc0, !PT ;  /* 0x00ff000023247812 */ /* 0x000fe400078ec0ff */
[----:B------:R-:W-:Y:S02]  /*3cb0*/  LOP3.LUT R26, R26, 0xffff, RZ, 0xc0, !PT ;  /* 0x0000ffff1a1a7812 */ /* 0x000fe400078ec0ff */
[----:B------:R-:W-:Y:S01]  /*3cc0*/  LOP3.LUT R18, R17, 0xffff, R18, 0xf8, !PT ;  /* 0x0000ffff11127812 */ /* 0x000fe200078ef812 */
[----:B------:R-:W-:Y:S01]  /*3cd0*/  IMAD R17, R124, 0x500, R7 ;  /* 0x000005007c117824 */ /* 0x000fe200078e0207 */
[----:B------:R-:W-:-:S02]  /*3ce0*/  LOP3.LUT R14, R14, 0xffff, R19, 0xf8, !PT ;  /* 0x0000ffff0e0e7812 */ /* 0x000fc400078ef813 */
[----:B------:R-:W-:Y:S02]  /*3cf0*/  LOP3.LUT R8, R8, 0xffff, RZ, 0xc0, !PT ;  /* 0x0000ffff08087812 */ /* 0x000fe400078ec0ff */
[----:B------:R-:W-:Y:S02]  /*3d00*/  LOP3.LUT R28, R28, 0xffff, RZ, 0xc0, !PT ;  /* 0x0000ffff1c1c7812 */ /* 0x000fe400078ec0ff */
[----:B------:R-:W-:Y:S02]  /*3d10*/  F2FP.SATFINITE.E4M3.F32.PACK_AB_MERGE_C R24, RZ, R24, RZ ;  /* 0x00000018ff18723e */ /* 0x000fe400048070ff */
[----:B------:R-:W-:Y:S02]  /*3d20*/  SHF.L.U32 R19, R6, 0x18, RZ ;  /* 0x0000001806137819 */ /* 0x000fe400000006ff */
[----:B------:R-:W-:Y:S02]  /*3d30*/  LOP3.LUT R38, R38, 0xffff, RZ, 0xc0, !PT ;  /* 0x0000ffff26267812 */ /* 0x000fe400078ec0ff */
[----:B------:R-:W-:-:S02]  /*3d40*/  SHF.L.U32 R21, R22, 0x18, RZ ;  /* 0x0000001816157819 */ /* 0x000fc400000006ff */
[----:B------:R-:W-:Y:S02]  /*3d50*/  LOP3.LUT R16, R16, 0xffff, R39, 0xf8, !PT ;  /* 0x0000ffff10107812 */ /* 0x000fe400078ef827 */
[----:B------:R-:W-:Y:S02]  /*3d60*/  SHF.L.U32 R15, R12, 0x18, RZ ;  /* 0x000000180c0f7819 */ /* 0x000fe400000006ff */
[----:B------:R-:W-:Y:S02]  /*3d70*/  LOP3.LUT R23, R34, 0xffff, R23, 0xf8, !PT ;  /* 0x0000ffff22177812 */ /* 0x000fe400078ef817 */
[----:B------:R-:W-:Y:S02]  /*3d80*/  SHF.L.U32 R10, R10, 0x18, RZ ;  /* 0x000000180a0a7819 */ /* 0x000fe400000006ff */
[----:B------:R-:W-:Y:S02]  /*3d90*/  LOP3.LUT R29, R36, 0xffff, R29, 0xf8, !PT ;  /* 0x0000ffff241d7812 */ /* 0x000fe400078ef81d */
[----:B------:R-:W-:-:S02]  /*3da0*/  SHF.L.U32 R26, R26, 0x18, RZ ;  /* 0x000000181a1a7819 */ /* 0x000fc400000006ff */
[----:B------:R-:W-:Y:S02]  /*3db0*/  SHF.L.U32 R8, R8, 0x18, RZ ;  /* 0x0000001808087819 */ /* 0x000fe400000006ff */
[----:B------:R-:W-:Y:S02]  /*3dc0*/  SHF.L.U32 R11, R28, 0x18, RZ ;  /* 0x000000181c0b7819 */ /* 0x000fe400000006ff */
[----:B------:R-:W-:Y:S02]  /*3dd0*/  LOP3.LUT R24, R24, 0xffff, RZ, 0xc0, !PT ;  /* 0x0000ffff18187812 */ /* 0x000fe400078ec0ff */
[----:B------:R-:W-:Y:S02]  /*3de0*/  LOP3.LUT R37, R30, R19, RZ, 0xfc, !PT ;  /* 0x000000131e257212 */ /* 0x000fe400078efcff */
[----:B------:R-:W-:Y:S02]  /*3df0*/  SHF.L.U32 R38, R38, 0x18, RZ ;  /* 0x0000001826267819 */ /* 0x000fe400000006ff */
[----:B------:R-:W-:-:S02]  /*3e00*/  LOP3.LUT R39, R14, R21, RZ, 0xfc, !PT ;  /* 0x000000150e277212 */ /* 0x000fc400078efcff */
[----:B------:R-:W-:Y:S02]  /*3e10*/  IADD3 R19, PT, PT, R17, 0x100, RZ ;  /* 0x0000010011137810 */ /* 0x000fe40007ffe0ff */
[----:B------:R-:W-:Y:S02]  /*3e20*/  LOP3.LUT R12, R16, R15, RZ, 0xfc, !PT ;  /* 0x0000000f100c7212 */ /* 0x000fe400078efcff */
[----:B------:R-:W-:Y:S02]  /*3e30*/  LOP3.LUT R10, R23, R10, RZ, 0xfc, !PT ;  /* 0x0000000a170a7212 */ /* 0x000fe400078efcff */
[----:B------:R-:W-:Y:S02]  /*3e40*/  IADD3 R21, PT, PT, R17, 0x180, RZ ;  /* 0x0000018011157810 */ /* 0x000fe40007ffe0ff */
[----:B------:R-:W-:Y:S02]  /*3e50*/  LOP3.LUT R15, R29, R26, RZ, 0xfc, !PT ;  /* 0x0000001a1d0f7212 */ /* 0x000fe400078efcff */
[----:B------:R-:W-:Y:S01]  /*3e60*/  LOP3.LUT R33, R27, R8, RZ, 0xfc, !PT ;  /* 0x000000081b217212 */ /* 0x000fe200078efcff */
[----:B0-----:R-:W-:Y:S01]  /*3e70*/  IMAD.WIDE.U32 R20, R21, 0x4, R4 ;  /* 0x0000000415147825 */ /* 0x001fe200078e0004 */
[----:B------:R-:W-:-:S02]  /*3e80*/  LOP3.LUT R35, R18, R11, RZ, 0xfc, !PT ;  /* 0x0000000b12237212 */ /* 0x000fc400078efcff */
[----:B------:R-:W-:Y:S01]  /*3e90*/  IADD3 R23, PT, PT, R17, 0x200, RZ ;  /* 0x0000020011177810 */ /* 0x000fe20007ffe0ff */
[--C-:B------:R-:W-:Y:S01]  /*3ea0*/  IMAD.WIDE.U32 R18, R19, 0x4, R4.reuse ;  /* 0x0000000413127825 */ /* 0x100fe200078e0004 */
[----:B------:R-:W-:Y:S02]  /*3eb0*/  SHF.L.U32 R24, R24, 0x18, RZ ;  /* 0x0000001818187819 */ /* 0x000fe400000006ff */
[----:B------:R-:W-:Y:S01]  /*3ec0*/  IADD3 R11, PT, PT, R17, 0x480, RZ ;  /* 0x00000480110b7810 */ /* 0x000fe20007ffe0ff */
[--C-:B------:R-:W-:Y:S01]  /*3ed0*/  IMAD.WIDE.U32 R22, R23, 0x4, R4.reuse ;  /* 0x0000000417167825 */ /* 0x100fe200078e0004 */
[C---:B------:R-:W-:Y:S02]  /*3ee0*/  IADD3 R31, PT, PT, R17.reuse, 0x400, RZ ;  /* 0x00000400111f7810 */ /* 0x040fe40007ffe0ff */
[C---:B------:R-:W-:Y:S02]  /*3ef0*/  IADD3 R29, PT, PT, R17.reuse, 0x380, RZ ;  /* 0x00000380111d7810 */ /* 0x040fe40007ffe0ff */
[----:B------:R-:W-:Y:S01]  /*3f00*/  IADD3 R27, PT, PT, R17, 0x300, RZ ;  /* 0x00000300111b7810 */ /* 0x000fe20007ffe0ff */
[----:B------:R-:W-:Y:S01]  /*3f10*/  IMAD.WIDE.U32 R30, R31, 0x4, R4 ;  /* 0x000000041f1e7825 */ /* 0x000fe200078e0004 */
[----:B------:R-:W-:-:S02]  /*3f20*/  IADD3 R25, PT, PT, R17, 0x280, RZ ;  /* 0x0000028011197810 */ /* 0x000fc40007ffe0ff */
[----:B------:R-:W-:Y:S01]  /*3f30*/  LOP3.LUT R9, R9, R38, RZ, 0xfc, !PT ;  /* 0x0000002609097212 */ /* 0x000fe200078efcff */
[----:B------:R-:W-:Y:S01]  /*3f40*/  IMAD.WIDE.U32 R16, R17, 0x4, R4 ;  /* 0x0000000411107825 */ /* 0x000fe200078e0004 */
[----:B------:R-:W-:-:S03]  /*3f50*/  LOP3.LUT R13, R13, R24, RZ, 0xfc, !PT ;  /* 0x000000180d0d7212 */ /* 0x000fc600078efcff */
        /* <DEDUP_REMOVED lines=13> */
[----:B------:R1:W-:Y:S02]  /*4030*/  STG.E desc[UR6][R4.64], R39 ;  /* 0x0000002704007986 */ /* 0x0003e4000c101906 */
.L_x_10760:
[----:B01----:R-:W0:Y:S01]  /*4040*/  LDC R5, c[0x0][0x380] ;  /* 0x0000e000ff057b82 */ /* 0x003e220000000800 */
[----:B------:R-:W-:Y:S02]  /*4050*/  PLOP3.LUT P3, PT, P3, PT, PT, 0x8, 0x80 ;  /* 0x000000000080781c */ /* 0x000fe40001f6e170 */
[----:B0-----:R-:W-:-:S04]  /*4060*/  IADD3 R124, PT, PT, R124, R5, RZ ;  /* 0x000000057c7c7210 */ /* 0x001fc80007ffe0ff */
[----:B------:R-:W-:-:S13]  /*4070*/  ISETP.GE.AND P1, PT, R124, UR10, PT ;  /* 0x0000000a7c007c0c */ /* 0x000fda000bf26270 */
[----:B------:R-:W-:Y:S05]  /*4080*/  @!P1 BRA `(.L_x_10761) ;  /* 0xffffffc4004c9947 */ /* 0x000fea000383ffff */
.L_x_10750:
        /* <DEDUP_REMOVED lines=38> */
.L_x_10769:
[----:B------:R-:W-:Y:S02]  /*42f0*/  ISETP.NE.AND P1, PT, R2, RZ, PT ;  /* 0x000000ff0200720c */ /* 0x000fe40003f25270 */
[----:B-1----:R-:W-:-:S11]  /*4300*/  FMNMX R7, R5, R4, !PT ;  /* 0x0000000405077209 */ /* 0x002fd60007800000 */
[----:B------:R-:W-:Y:S05]  /*4310*/  @P1 BRA `(.L_x_10763) ;  /* 0x0000000000081947 */ /* 0x000fea0003800000 */
[----:B0-----:R-:W0:Y:S02]  /*4320*/  LDC.64 R4, c[0x0][0x3f8] ;  /* 0x0000fe00ff047b82 */ /* 0x001e240000000a00 */
[----:B0-----:R1:W-:Y:S02]  /*4330*/  REDG.E.MAX.S32.STRONG.GPU desc[UR6][R4.64], R7 ;  /* 0x000000070400798e */ /* 0x0013e4000d12e306 */
.L_x_10763:
[----:B------:R-:W-:Y:S05]  /*4340*/  BSYNC B0 ;  /* 0x0000000000007941 */ /* 0x000fea0003800000 */
.L_x_10762:
        /* <DEDUP_REMOVED lines=13> */
[----:B01----:R-:W-:Y:S05]  /*4420*/  CALL.REL.NOINC `($__internal_181_$__cuda_sm20_rcp_rn_f32_slowpath) ;  /* 0x00000000005c7944 */ /* 0x003fea0003c00000 */
[----:B------:R-:W-:Y:S01]  /*4430*/  MOV R5, R0 ;  /* 0x0000000000057202 */ /* 0x000fe20000000f00 */
[----:B------:R-:W-:Y:S06]  /*4440*/  BRA `(.L_x_10766) ;  /* 0x0000000000107947 */ /* 0x000fec0003800000 */
.L_x_10765:
[----:B------:R-:W2:Y:S02]  /*4450*/  MUFU.RCP R0, R3 ;  /* 0x0000000300007308 */ /* 0x000ea40000001000 */
[----:B--2---:R-:W-:-:S04]  /*4460*/  FFMA R2, R0, R3, -1 ;  /* 0xbf80000000027423 */ /* 0x004fc80000000003 */
[----:B01----:R-:W-:-:S04]  /*4470*/  FADD.FTZ R5, -R2, -RZ ;  /* 0x800000ff02057221 */ /* 0x003fc80000010100 */
[----:B------:R-:W-:-:S07]  /*4480*/  FFMA R5, R0, R5, R0 ;  /* 0x0000000500057223 */ /* 0x000fce0000000000 */
.L_x_10766:
[----:B------:R-:W0:Y:S02]  /*4490*/  LDC.64 R2, c[0x0][0x3f0] ;  /* 0x0000fc00ff027b82 */ /* 0x000e240000000a00 */
[----:B0-----:R-:W-:Y:S01]  /*44a0*/  STG.E desc[UR6][R2.64], R5 ;  /* 0x0000000502007986 */ /* 0x001fe2000c101906 */
[----:B------:R-:W-:Y:S05]  /*44b0*/  EXIT ;  /* 0x000000000000794d */ /* 0x000fea0003800000 */
.L_x_10764:
[----:B------:R-:W-:Y:S02]  /*44c0*/  MOV R7, 0x2 ;  /* 0x0000000200077802 */ /* 0x000fe40000000f00 */
[----:B------:R-:W-:Y:S02]  /*44d0*/  MOV R9, 0x1f ;  /* 0x0000001f00097802 */ /* 0x000fe40000000f00 */
[----:B------:R-:W-:-:S07]  /*44e0*/  MOV R6, 0xffffffff ;  /* 0xffffffff00067802 */ /* 0x000fce0000000f00 */
[----:B01---5:R-:W-:Y:S05]  /*44f0*/  WARPSYNC.COLLECTIVE R6, `(.L_x_10767) ;  /* 0x0000000006087348 */ /* 0x023fea0003c00000 */
[----:B01----:R0:W1:Y:S02]  /*4500*/  SHFL.DOWN P1, R4, R0, R7, R9 ;  /* 0x0800000700047389 */ /* 0x0030640000020009 */
[----:B01---5:R-:W-:Y:S05]  /*4510*/  ENDCOLLECTIVE ;  /* 0x000000000000791b */ /* 0x023fea0003800000 */
.L_x_10767:
[----:B------:R-:W-:Y:S02]  /*4520*/  MOV R7, 0x1 ;  /* 0x0000000100077802 */ /* 0x000fe40000000f00 */
[----:B------:R-:W-:-:S04]  /*4530*/  MOV R5, R4 ;  /* 0x0000000400057202 */ /* 0x000fc80000000f00 */
[----:B------:R-:W-:-:S04]  /*4540*/  FMNMX R5, R5, R0, !PT ;  /* 0x0000000005057209 */ /* 0x000fc80007800000 */
[----:B------:R-:W-:-:S07]  /*4550*/  MOV R0, R5 ;  /* 0x0000000500007202 */ /* 0x000fce0000000f00 */
[----:B------:R-:W-:Y:S05]  /*4560*/  WARPSYNC.COLLECTIVE R6, `(.L_x_10768) ;  /* 0x0000000006087348 */ /* 0x000fea0003c00000 */
[----:B------:R0:W1:Y:S02]  /*4570*/  SHFL.DOWN P1, R4, R0, R7, R9 ;  /* 0x0800000700047389 */ /* 0x0000640000020009 */
[----:B01----:R-:W-:Y:S05]  /*4580*/  ENDCOLLECTIVE ;  /* 0x000000000000791b */ /* 0x003fea0003800000 */
.L_x_10768:
[----:B------:R-:W-:Y:S05]  /*4590*/  BRA `(.L_x_10769) ;  /* 0xfffffffc00547947 */ /* 0x000fea000383ffff */
        .weak           $__internal_181_$__cuda_sm20_rcp_rn_f32_slowpath
        .type           $__internal_181_$__cuda_sm20_rcp_rn_f32_slowpath,@function
        .size           $__internal_181_$__cuda_sm20_rcp_rn_f32_slowpath,(.L_x_13049 - $__internal_181_$__cuda_sm20_rcp_rn_f32_slowpath)
$__internal_181_$__cuda_sm20_rcp_rn_f32_slowpath:
        /* <DEDUP_REMOVED lines=15> */
.L_x_10771:
        /* <DEDUP_REMOVED lines=33> */
.L_x_10773:
[----:B------:R0:W1:Y:S02]  /*48a0*/  MUFU.RCP R137, R2 ;  /* 0x0000000200897308 */ /* 0x0000640000001000 */
.L_x_10772:
[----:B------:R-:W-:Y:S05]  /*48b0*/  BSYNC B1 ;  /* 0x0000000000017941 */ /* 0x000fea0003800000 */
.L_x_10770:
[----:B------:R-:W-:Y:S01]  /*48c0*/  HFMA2 R139, -RZ, RZ, 0, 0 ;  /* 0x00000000ff8b7431 */ /* 0x000fe200000001ff */
[----:B-1----:R-:W-:-:S03]  /*48d0*/  MOV R0, R137 ;  /* 0x0000008900007202 */ /* 0x002fc60000000f00 */
[----:B0-----:R-:W-:Y:S05]  /*48e0*/  RET.REL.NODEC R138 `(_ZN18transformer_engine13normalization19ln_fwd_tuned_kernelINS0_13Kernel_traitsIff13__nv_fp8_e4m3fjLj5120ELj1ELj1ELj4ELj16ENS0_18Kernel_traits_baseILj5120EffS3_fjLj128EEEEEEEvNS0_19ForwardKernelParamsE) ;  /* 0xffffffb48ac47950 */ /* 0x001fea0003c3ffff */
.L_x_10774:
        /* <DEDUP_REMOVED lines=9> */
.L_x_13049:


//--------------------- .text._ZN18transformer_engine13normalization19ln_fwd_tuned_kernelINS0_13Kernel_traitsIff13__nv_fp8_e4m3fjLj4096ELj1ELj1ELj4ELj16ENS0_18Kernel_traits_baseILj4096EffS3_fjLj128EEEEEEEvNS0_19ForwardKernelParamsE --------------------------
	.section	.text._ZN18transformer_engine13normalization19ln_fwd_tuned_kernelINS0_13Kernel_traitsIff13__nv_fp8_e4m3fjLj4096ELj1ELj1ELj4ELj16ENS0_18Kernel_traits_baseILj4096EffS3_fjLj128EEEEEEEvNS0_19ForwardKernelParamsE,"ax",@progbits
	.align	128
        .global         _ZN18transformer_engine13normalization19ln_fwd_tuned_kernelINS0_13Kernel_traitsIff13__nv_fp8_e4m3fjLj4096ELj1ELj1ELj4ELj16ENS0_18Kernel_traits_baseILj4096EffS3_fjLj128EEEEEEEvNS0_19ForwardKernelParamsE
        .type           _ZN18transformer_engine13normalization19ln_fwd_tuned_kernelINS0_13Kernel_traitsIff13__nv_fp8_e4m3fjLj4096ELj1ELj1ELj4ELj16ENS0_18Kernel_traits_baseILj4096EffS3_fjLj128EEEEEEEvNS0_19ForwardKernelParamsE,@function
        .size           _ZN18transformer_engine13normalization19ln_fwd_tuned_kernelINS0_13Kernel_traitsIff13__nv_fp8_e4m3fjLj4096ELj1ELj1ELj4ELj16ENS0_18Kernel_traits_baseILj4096EffS3_fjLj128EEEEEEEvNS0_19ForwardKernelParamsE,(.L_x_13050 - _ZN18transformer_engine13normalization19ln_fwd_tuned_kernelINS0_13Kernel_traitsIff13__nv_fp8_e4m3fjLj4096ELj1ELj1ELj4ELj16ENS0_18Kernel_traits_baseILj4096EffS3_fjLj128EEEEEEEvNS0_19ForwardKernelParamsE)
        .other          _ZN18transformer_engine13normalization19ln_fwd_tuned_kernelINS0_13Kernel_traitsIff13__nv_fp8_e4m3fjLj4096ELj1ELj1ELj4ELj16ENS0_18Kernel_traits_baseILj4096EffS3_fjLj128EEEEEEEvNS0_19ForwardKernelParamsE,@"STO_CUDA_ENTRY STV_DEFAULT"
_ZN18transformer_engine13normalization19ln_fwd_tuned_kernelINS0_13Kernel_traitsIff13__nv_fp8_e4m3fjLj4096ELj1ELj1ELj4ELj16ENS0_18Kernel_traits_baseILj4096EffS3_fjLj128EEEEEEEvNS0_19ForwardKernelParamsE:
.text._ZN18transformer_engine13normalization19ln_fwd_tuned_kernelINS0_13Kernel_traitsIff13__nv_fp8_e4m3fjLj4096ELj1ELj1ELj4ELj16ENS0_18Kernel_traits_baseILj4096EffS3_fjLj128EEEEEEEvNS0_19ForwardKernelParamsE:
        /* <DEDUP_REMOVED lines=80> */
.L_x_10784:
[----:B------:R-:W0:Y:S01]  /*0500*/  LDC.64 R106, c[0x0][0x390] ;  /* 0x0000e400ff6a7b82 */ /* 0x000e220000000a00 */
        /* <DEDUP_REMOVED lines=151> */
[----:B012--5:R-:W-:Y:S05]  /*0e80*/  CALL.REL.NOINC `($__internal_182_$__cuda_sm20_rcp_rn_f32_slowpath) ;  /* 0x00000028001c7944 */ /* 0x027fea0003c00000 */
[----:B------:R-:W-:Y:S05]  /*0e90*/  BRA `(.L_x_10778) ;  /* 0x0000000000107947 */ /* 0x000fea0003800000 */
.L_x_10777:
[----:B------:R-:W3:Y:S02]  /*0ea0*/  MUFU.RCP R109, R110 ;  /* 0x0000006e006d7308 */ /* 0x000ee40000001000 */
[----:B---3--:R-:W-:-:S04]  /*0eb0*/  FFMA R0, R110, R109, -1 ;  /* 0xbf8000006e007423 */ /* 0x008fc8000000006d */
[----:B------:R-:W-:-:S04]  /*0ec0*/  FADD.FTZ R0, -R0, -RZ ;  /* 0x800000ff00007221 */ /* 0x000fc80000010100 */
[----:B------:R-:W-:-:S07]  /*0ed0*/  FFMA R0, R109, R0, R109 ;  /* 0x000000006d007223 */ /* 0x000fce000000006d */
.L_x_10778:
[----:B------:R-:W-:Y:S05]  /*0ee0*/  BSYNC.RECONVERGENT B0 ;  /* 0x0000000000007941 */ /* 0x000fea0003800200 */
.L_x_10776:
        /* <DEDUP_REMOVED lines=20> */
[----:B-----5:R-:W-:Y:S05]  /*1030*/  CALL.REL.NOINC `($__internal_182_$__cuda_sm20_rcp_rn_f32_slowpath) ;  /* 0x0000002400b07944 */ /* 0x020fea0003c00000 */
[----:B------:R-:W-:Y:S05]  /*1040*/  BRA `(.L_x_10781) ;  /* 0x0000000000107947 */ /* 0x000fea0003800000 */
.L_x_10780:
[----:B------:R-:W0:Y:S02]  /*1050*/  MUFU.RCP R0, R115 ;  /* 0x0000007300007308 */ /* 0x000e240000001000 */
[----:B0-----:R-:W-:-:S04]  /*1060*/  FFMA R2, R115, R0, -1 ;  /* 0xbf80000073027423 */ /* 0x001fc80000000000 */
[----:B------:R-:W-:-:S04]  /*1070*/  FADD.FTZ R109, -R2, -RZ ;  /* 0x800000ff026d7221 */ /* 0x000fc80000010100 */
[----:B------:R-:W-:-:S07]  /*1080*/  FFMA R0, R0, R109, R0 ;  /* 0x0000006d00007223 */ /* 0x000fce0000000000 */
.L_x_10781:
[----:B------:R-:W-:Y:S05]  /*1090*/  BSYNC.RECONVERGENT B0 ;  /* 0x0000000000007941 */ /* 0x000fea0003800200 */
.L_x_10779:
        /* <DEDUP_REMOVED lines=67> */
[----:B------:R-:W-:Y:S01]  /*14d0*/  FMUL R86, R2, R77 ;  /* 0x0000004d02567220 */ /* 0x000fe20000400000 */
[----:B------:R-:W-:Y:S01]  /*14e0*/  FFMA R98, R12, R115, R44 ;  /* 0x000000730c627223 */ /* 0x000fe2000000002c */
[----:B------:R-:W-:Y:S01]  /*14f0*/  FFMA R0, R5, R0, R37 ;  /* 0x0000000005007223 */ /* 0x000fe20000000025 */
[-C--:B------:R-:W-:Y:S01]  /*1500*/  @P0 FMUL R94, R94, R3.reuse ;  /* 0x000000035e5e0220 */ /* 0x080fe20000400000 */
[----:B------:R-:W-:Y:S01]  /*1510*/  FFMA R86, R13, R86, R45 ;  /* 0x000000560d567223 */ /* 0x000fe2000000002d */
[-C--:B------:R-:W-:Y:S01]  /*1520*/  @P0 FMUL R98, R98, R3.reuse ;  /* 0x0000000362620220 */ /* 0x080fe20000400000 */
[----:B------:R-:W-:Y:S01]  /*1530*/  @P0 FMUL R0, R0, R3 ;  /* 0x0000000300000220 */ /* 0x000fe20000400000 */
[----:B------:R-:W-:Y:S01]  /*1540*/  FMUL R84, R2, R81 ;  /* 0x0000005102547220 */ /* 0x000fe20000400000 */
[----:B------:R-:W-:Y:S01]  /*1550*/  @P0 FMUL R86, R86, R3 ;  /* 0x0000000356560220 */ /* 0x000fe20000400000 */
[----:B------:R-:W-:Y:S01]  /*1560*/  F2FP.SATFINITE.E4M3.F32.PACK_AB_MERGE_C R94, RZ, R94, RZ ;  /* 0x0000005eff5e723e */ /* 0x000fe200048070ff */
[C---:B------:R-:W-:Y:S01]  /*1570*/  FMUL R111, R2.reuse, R111 ;  /* 0x0000006f026f7220 */ /* 0x040fe20000400000 */
[----:B------:R-:W-:Y:S01]  /*1580*/  F2FP.SATFINITE.E4M3.F32.PACK_AB_MERGE_C R98, RZ, R98, RZ ;  /* 0x00000062ff62723e */ /* 0x000fe200048070ff */
[C---:B------:R-:W-:Y:S01]  /*1590*/  FMUL R106, R2.reuse, R85 ;  /* 0x00000055026a7220 */ /* 0x040fe20000400000 */
[----:B------:R-:W-:Y:S01]  /*15a0*/  F2FP.SATFINITE.E4M3.F32.PACK_AB_MERGE_C R0, RZ, R0, RZ ;  /* 0x00000000ff00723e */ /* 0x000fe200048070ff */
[----:B------:R-:W-:Y:S01]  /*15b0*/  FMUL R119, R2, R119 ;  /* 0x0000007702777220 */ /* 0x000fe20000400000 */
[----:B------:R-:W-:Y:S01]  /*15c0*/  LOP3.LUT R81, R94, 0xff, RZ, 0xc0, !PT ;  /* 0x000000ff5e517812 */ /* 0x000fe200078ec0ff */
[----:B------:R-:W-:Y:S01]  /*15d0*/  FMUL R77, R2, R96 ;  /* 0x00000060024d7220 */ /* 0x000fe20000400000 */
[----:B------:R-:W-:Y:S01]  /*15e0*/  F2FP.SATFINITE.E4M3.F32.PACK_AB_MERGE_C R86, RZ, R86, RZ ;  /* 0x00000056ff56723e */ /* 0x000fe200048070ff */
[----:B------:R-:W-:Y:S01]  /*15f0*/  FFMA R96, R8, R111, R40 ;  /* 0x0000006f08607223 */ /* 0x000fe20000000028 */
[----:B------:R-:W-:Y:S01]  /*1600*/  LOP3.LUT R85, R98, 0xff, RZ, 0xc0, !PT ;  /* 0x000000ff62557812 */ /* 0x000fe200078ec0ff */
[----:B------:R-:W-:Y:S01]  /*1610*/  FMUL R72, R2, R75 ;  /* 0x0000004b02487220 */ /* 0x000fe20000400000 */
[----:B------:R-:W-:Y:S01]  /*1620*/  LEA R0, R0, R81, 0x8 ;  /* 0x0000005100007211 */ /* 0x000fe200078e40ff */
[----:B------:R-:W-:Y:S01]  /*1630*/  @P0 FMUL R96, R96, R3 ;  /* 0x0000000360600220 */ /* 0x000fe20000400000 */
[----:B------:R-:W-:Y:S01]  /*1640*/  LEA R81, R86, R85, 0x8 ;  /* 0x0000005556517211 */ /* 0x000fe200078e40ff */
[----:B------:R-:W-:Y:S01]  /*1650*/  FFMA R86, R16, R119, R48 ;  /* 0x0000007710567223 */ /* 0x000fe20000000030 */
[C---:B------:R-:W-:Y:S01]  /*1660*/  FMUL R75, R2.reuse, R88 ;  /* 0x00000058024b7220 */ /* 0x040fe20000400000 */
[----:B------:R-:W-:Y:S01]  /*1670*/  FMUL R74, R2, R79 ;  /* 0x0000004f024a7220 */ /* 0x000fe20000400000 */
[----:B------:R-:W-:Y:S01]  /*1680*/  F2FP.SATFINITE.E4M3.F32.PACK_AB_MERGE_C R96, RZ, R96, RZ ;  /* 0x00000060ff60723e */ /* 0x000fe200048070ff */
[----:B------:R-:W-:Y:S01]  /*1690*/  @P0 FMUL R86, R86, R3 ;  /* 0x0000000356560220 */ /* 0x000fe20000400000 */
[C---:B------:R-:W-:Y:S01]  /*16a0*/  FMUL R109, R2.reuse, R109 ;  /* 0x0000006d026d7220 */ /* 0x040fe20000400000 */
[C---:B------:R-:W-:Y:S01]  /*16b0*/  FMUL R76, R2.reuse, R83 ;  /* 0x00000053024c7220 */ /* 0x040fe20000400000 */
[C---:B------:R-:W-:Y:S01]  /*16c0*/  FMUL R123, R2.reuse, R123 ;  /* 0x0000007b027b7220 */ /* 0x040fe20000400000 */
[----:B------:R-:W-:Y:S01]  /*16d0*/  FMUL R79, R2, R92 ;  /* 0x0000005c024f7220 */ /* 0x000fe20000400000 */
[----:B------:R-:W-:Y:S01]  /*16e0*/  F2FP.SATFINITE.E4M3.F32.PACK_AB_MERGE_C R86, RZ, R86, RZ ;  /* 0x00000056ff56723e */ /* 0x000fe200048070ff */
[----:B------:R-:W-:Y:S01]  /*16f0*/  FFMA R70, R9, R70, R41 ;  /* 0x0000004609467223 */ /* 0x000fe20000000029 */
[----:B------:R-:W-:Y:S01]  /*1700*/  LOP3.LUT R83, R96, 0xff, RZ, 0xc0, !PT ;  /* 0x000000ff60537812 */ /* 0x000fe200078ec0ff */
[----:B------:R-:W-:Y:S01]  /*1710*/  FMUL R88, R2, R89 ;  /* 0x0000005902587220 */ /* 0x000fe20000400000 */
[----:B------:R-:W-:Y:S01]  /*1720*/  FFMA R96, R24, R75, R56 ;  /* 0x0000004b18607223 */ /* 0x000fe20000000038 */
[----:B------:R-:W-:Y:S01]  /*1730*/  LOP3.LUT R75, R86, 0xff, RZ, 0xc0, !PT ;  /* 0x000000ff564b7812 */ /* 0x000fe200078ec0ff */
[----:B------:R-:W-:Y:S01]  /*1740*/  FMUL R92, R2, R93 ;  /* 0x0000005d025c7220 */ /* 0x000fe20000400000 */
[----:B------:R-:W-:Y:S01]  /*1750*/  FFMA R94, R20, R123, R52 ;  /* 0x0000007b145e7223 */ /* 0x000fe20000000034 */
[----:B------:R-:W-:Y:S01]  /*1760*/  FFMA R98, R28, R79, R60 ;  /* 0x0000004f1c627223 */ /* 0x000fe2000000003c */
[----:B------:R-:W-:Y:S01]  /*1770*/  FFMA R86, R6, R109, R38 ;  /* 0x0000006d06567223 */ /* 0x000fe20000000026 */
[-C--:B------:R-:W-:Y:S01]  /*1780*/  @P0 FMUL R70, R70, R3.reuse ;  /* 0x0000000346460220 */ /* 0x080fe20000400000 */
[----:B------:R-:W-:Y:S01]  /*1790*/  FFMA R88, R25, R88, R57 ;  /* 0x0000005819587223 */ /* 0x000fe20000000039 */
[-C--:B------:R-:W-:Y:S01]  /*17a0*/  @P0 FMUL R96, R96, R3.reuse ;  /* 0x0000000360600220 */ /* 0x080fe20000400000 */
[----:B------:R-:W-:Y:S01]  /*17b0*/  FFMA R84, R17, R84, R49 ;  /* 0x0000005411547223 */ /* 0x000fe20000000031 */
[----:B------:R-:W-:Y:S01]  /*17c0*/  FFMA R106, R21, R106, R53 ;  /* 0x0000006a156a7223 */ /* 0x000fe20000000035 */
[----:B------:R-:W-:Y:S01]  /*17d0*/  FFMA R92, R29, R92, R61 ;  /* 0x0000005c1d5c7223 */ /* 0x000fe2000000003d */
[-C--:B------:R-:W-:Y:S01]  /*17e0*/  @P0 FMUL R94, R94, R3.reuse ;  /* 0x000000035e5e0220 */ /* 0x080fe20000400000 */
[-C--:B------:R-:W-:Y:S01]  /*17f0*/  @P0 FMUL R98, R98, R3.reuse ;  /* 0x0000000362620220 */ /* 0x080fe20000400000 */
[-C--:B------:R-:W-:Y:S01]  /*1800*/  @P0 FMUL R86, R86, R3.reuse ;  /* 0x0000000356560220 */ /* 0x080fe20000400000 */
[----:B------:R-:W-:Y:S01]  /*1810*/  F2FP.SATFINITE.E4M3.F32.PACK_AB_MERGE_C R70, RZ, R70, RZ ;  /* 0x00000046ff46723e */ /* 0x000fe200048070ff */
[-C--:B------:R-:W-:Y:S01]  /*1820*/  @P0 FMUL R88, R88, R3.reuse ;  /* 0x0000000358580220 */ /* 0x080fe20000400000 */
[-C--:B------:R-:W-:Y:S01]  /*1830*/  @P0 FMUL R84, R84, R3.reuse ;  /* 0x0000000354540220 */ /* 0x080fe20000400000 */
[----:B------:R-:W-:Y:S01]  /*1840*/  F2FP.SATFINITE.E4M3.F32.PACK_AB_MERGE_C R96, RZ, R96, RZ ;  /* 0x00000060ff60723e */ /* 0x000fe200048070ff */
[-C--:B------:R-:W-:Y:S01]  /*1850*/  @P0 FMUL R106, R106, R3.reuse ;  /* 0x000000036a6a0220 */ /* 0x080fe20000400000 */
[----:B------:R-:W-:Y:S01]  /*1860*/  @P0 FMUL R92, R92, R3 ;  /* 0x000000035c5c0220 */ /* 0x000fe20000400000 */
[----:B------:R-:W-:Y:S01]  /*1870*/  F2FP.SATFINITE.E4M3.F32.PACK_AB_MERGE_C R94, RZ, R94, RZ ;  /* 0x0000005eff5e723e */ /* 0x000fe200048070ff */
[C---:B------:R-:W-:Y:S01]  /*1880*/  FMUL R113, R2.reuse, R113 ;  /* 0x0000007102717220 */ /* 0x040fe20000400000 */
[----:B------:R-:W-:Y:S01]  /*1890*/  F2FP.SATFINITE.E4M3.F32.PACK_AB_MERGE_C R98, RZ, R98, RZ ;  /* 0x00000062ff62723e */ /* 0x000fe200048070ff */
[C---:B------:R-:W-:Y:S01]  /*18a0*/  FMUL R117, R2.reuse, R117 ;  /* 0x0000007502757220 */ /* 0x040fe20000400000 */
[----:B------:R-:W-:Y:S01]  /*18b0*/  F2FP.SATFINITE.E4M3.F32.PACK_AB_MERGE_C R86, RZ, R86, RZ ;  /* 0x00000056ff56723e */ /* 0x000fe200048070ff */
[----:B------:R-:W-:Y:S01]  /*18c0*/  FMUL R121, R2, R121 ;  /* 0x0000007902797220 */ /* 0x000fe20000400000 */
[----:B------:R-:W-:Y:S01]  /*18d0*/  LEA R70, R70, R83, 0x8 ;  /* 0x0000005346467211 */ /* 0x000fe200078e40ff */
[----:B------:R-:W-:Y:S01]  /*18e0*/  FMUL R125, R2, R125 ;  /* 0x0000007d027d7220 */ /* 0x000fe20000400000 */
[----:B------:R-:W-:Y:S01]  /*18f0*/  F2FP.SATFINITE.E4M3.F32.PACK_AB_MERGE_C R83, RZ, R88, RZ ;  /* 0x00000058ff53723e */ /* 0x000fe200048070ff */
[----:B------:R-:W-:Y:S01]  /*1900*/  FFMA R88, R10, R113, R42 ;  /* 0x000000710a587223 */ /* 0x000fe2000000002a */
[----:B------:R-:W-:Y:S01]  /*1910*/  LOP3.LUT R96, R96, 0xff, RZ, 0xc0, !PT ;  /* 0x000000ff60607812 */ /* 0x000fe200078ec0ff */
[----:B------:R-:W-:Y:S01]  /*1920*/  FMUL R69, R2, R90 ;  /* 0x0000005a02457220 */ /* 0x000fe20000400000 */
[----:B------:R-:W-:Y:S01]  /*1930*/  F2FP.SATFINITE.E4M3.F32.PACK_AB_MERGE_C R84, RZ, R84, RZ ;  /* 0x00000054ff54723e */ /* 0x000fe200048070ff */
[----:B------:R-:W-:Y:S01]  /*1940*/  @P0 FMUL R88, R88, R3 ;  /* 0x0000000358580220 */ /* 0x000fe20000400000 */
[----:B------:R-:W-:Y:S01]  /*1950*/  F2FP.SATFINITE.E4M3.F32.PACK_AB_MERGE_C R79, RZ, R106, RZ ;  /* 0x0000006aff4f723e */ /* 0x000fe200048070ff */
[C---:B------:R-:W-:Y:S01]  /*1960*/  FMUL R90, R2.reuse, R97 ;  /* 0x00000061025a7220 */ /* 0x040fe20000400000 */
[----:B------:R-:W-:Y:S01]  /*1970*/  F2FP.SATFINITE.E4M3.F32.PACK_AB_MERGE_C R92, RZ, R92, RZ ;  /* 0x0000005cff5c723e */ /* 0x000fe200048070ff */
[----:B------:R-:W-:Y:S01]  /*1980*/  FMUL R78, R2, R87 ;  /* 0x00000057024e7220 */ /* 0x000fe20000400000 */
[----:B------:R-:W-:Y:S01]  /*1990*/  LOP3.LUT R94, R94, 0xff, RZ, 0xc0, !PT ;  /* 0x000000ff5e5e7812 */ /* 0x000fe200078ec0ff */
[----:B------:R-:W-:Y:S01]  /*19a0*/  FFMA R90, R33, R90, R65 ;  /* 0x0000005a215a7223 */ /* 0x000fe20000000041 */
[----:B------:R-:W-:Y:S01]  /*19b0*/  LOP3.LUT R85, R98, 0xff, RZ, 0xc0, !PT ;  /* 0x000000ff62557812 */ /* 0x000fe200078ec0ff */
[----:B------:R-:W-:Y:S01]  /*19c0*/  FMUL R80, R2, R91 ;  /* 0x0000005b02507220 */ /* 0x000fe20000400000 */
[----:B------:R-:W-:Y:S01]  /*19d0*/  SHF.L.U32 R86, R86, 0x10, RZ ;  /* 0x0000001056567819 */ /* 0x000fe200000006ff */
[----:B------:R-:W-:Y:S01]  /*19e0*/  @P0 FMUL R90, R90, R3 ;  /* 0x000000035a5a0220 */ /* 0x000fe20000400000 */
[----:B------:R-:W-:Y:S01]  /*19f0*/  LEA R83, R83, R96, 0x8 ;  /* 0x0000006053537211 */ /* 0x000fe200078e40ff */
[----:B------:R-:W-:Y:S01]  /*1a00*/  FFMA R96, R32, R77, R64 ;  /* 0x0000004d20607223 */ /* 0x000fe20000000040 */
[----:B------:R-:W-:Y:S01]  /*1a10*/  LEA R84, R84, R75, 0x8 ;  /* 0x0000004b54547211 */ /* 0x000fe200078e40ff */
[----:B------:R-:W-:Y:S01]  /*1a20*/  FMUL R82, R2, R95 ;  /* 0x0000005f02527220 */ /* 0x000fe20000400000 */
[----:B------:R-:W-:Y:S01]  /*1a30*/  LEA R79, R79, R94, 0x8 ;  /* 0x0000005e4f4f7211 */ /* 0x000fe200078e40ff */
[----:B------:R-:W-:Y:S01]  /*1a40*/  FFMA R94, R18, R121, R50 ;  /* 0x00000079125e7223 */ /* 0x000fe20000000032 */
[----:B------:R-:W-:Y:S01]  /*1a50*/  LEA R75, R92, R85, 0x8 ;  /* 0x000000555c4b7211 */ /* 0x000fe200078e40ff */
[----:B------:R-:W-:Y:S01]  /*1a60*/  FFMA R92, R14, R117, R46 ;  /* 0x000000750e5c7223 */ /* 0x000fe2000000002e */
[----:B------:R-:W-:Y:S01]  /*1a70*/  LOP3.LUT R77, R86, 0xff0000, RZ, 0xc0, !PT ;  /* 0x00ff0000564d7812 */ /* 0x000fe200078ec0ff */
[----:B------:R-:W-:Y:S01]  /*1a80*/  FFMA R86, R22, R125, R54 ;  /* 0x0000007d16567223 */ /* 0x000fe20000000036 */
[-C--:B------:R-:W-:Y:S01]  /*1a90*/  @P0 FMUL R94, R94, R3.reuse ;  /* 0x000000035e5e0220 */ /* 0x080fe20000400000 */
[-C--:B------:R-:W-:Y:S01]  /*1aa0*/  @P0 FMUL R92, R92, R3.reuse ;  /* 0x000000035c5c0220 */ /* 0x080fe20000400000 */
[----:B------:R-:W-:Y:S01]  /*1ab0*/  F2FP.SATFINITE.E4M3.F32.PACK_AB_MERGE_C R88, RZ, R88, RZ ;  /* 0x00000058ff58723e */ /* 0x000fe200048070ff */
[-C--:B------:R-:W-:Y:S01]  /*1ac0*/  @P0 FMUL R86, R86, R3.reuse ;  /* 0x0000000356560220 */ /* 0x080fe20000400000 */
[----:B------:R-:W-:Y:S01]  /*1ad0*/  @P0 FMUL R96, R96, R3 ;  /* 0x0000000360600220 */ /* 0x000fe20000400000 */
[----:B------:R-:W-:Y:S01]  /*1ae0*/  F2FP.SATFINITE.E4M3.F32.PACK_AB_MERGE_C R94, RZ, R94, RZ ;  /* 0x0000005eff5e723e */ /* 0x000fe200048070ff */
[----:B------:R-:W-:Y:S01]  /*1af0*/  FMUL R2, R2, R99 ;  /* 0x0000006302027220 */ /* 0x000fe20000400000 */
[----:B------:R-:W-:Y:S01]  /*1b00*/  F2FP.SATFINITE.E4M3.F32.PACK_AB_MERGE_C R92, RZ, R92, RZ ;  /* 0x0000005cff5c723e */ /* 0x000fe200048070ff */
[----:B------:R-:W-:Y:S01]  /*1b10*/  FFMA R72, R11, R72, R43 ;  /* 0x000000480b487223 */ /* 0x000fe2000000002b */
[----:B------:R-:W-:Y:S01]  /*1b20*/  F2FP.SATFINITE.E4M3.F32.PACK_AB_MERGE_C R86, RZ, R86, RZ ;  /* 0x00000056ff56723e */ /* 0x000fe200048070ff */
[----:B------:R-:W-:Y:S01]  /*1b30*/  FFMA R74, R15, R74, R47 ;  /* 0x0000004a0f4a7223 */ /* 0x000fe2000000002f */
[----:B------:R-:W-:Y:S01]  /*1b40*/  SHF.L.U32 R88, R88, 0x10, RZ ;  /* 0x0000001058587819 */ /* 0x000fe200000006ff */
[----:B------:R-:W-:Y:S01]  /*1b50*/  FFMA R76, R19, R76, R51 ;  /* 0x0000004c134c7223 */ /* 0x000fe20000000033 */
[----:B------:R-:W-:Y:S01]  /*1b60*/  F2FP.SATFINITE.E4M3.F32.PACK_AB_MERGE_C R96, RZ, R96, RZ ;  /* 0x00000060ff60723e */ /* 0x000fe200048070ff */
[----:B------:R-:W-:Y:S01]  /*1b70*/  FFMA R78, R23, R78, R55 ;  /* 0x0000004e174e7223 */ /* 0x000fe20000000037 */
[----:B------:R-:W-:Y:S01]  /*1b80*/  SHF.L.U32 R92, R92, 0x10, RZ ;  /* 0x000000105c5c7819 */ /* 0x000fe200000006ff */
[----:B------:R-:W-:Y:S01]  /*1b90*/  FFMA R80, R27, R80, R59 ;  /* 0x000000501b507223 */ /* 0x000fe2000000003b */
[----:B------:R-:W-:Y:S01]  /*1ba0*/  SHF.L.U32 R94, R94, 0x10, RZ ;  /* 0x000000105e5e7819 */ /* 0x000fe200000006ff */
[----:B------:R-:W-:Y:S01]  /*1bb0*/  FFMA R82, R31, R82, R63 ;  /* 0x000000521f527223 */ /* 0x000fe2000000003f */
[----:B------:R-:W-:Y:S01]  /*1bc0*/  SHF.L.U32 R86, R86, 0x10, RZ ;  /* 0x0000001056567819 */ /* 0x000fe200000006ff */
        /* <DEDUP_REMOVED lines=8> */
[-C--:B------:R-:W-:Y:S01]  /*1c50*/  @P0 FMUL R74, R74, R3.reuse ;  /* 0x000000034a4a0220 */ /* 0x080fe20000400000 */
[----:B------:R-:W-:Y:S01]  /*1c60*/  LOP3.LUT R69, R94, 0xff0000, RZ, 0xc0, !PT ;  /* 0x00ff00005e457812 */ /* 0x000fe200078ec0ff */
[-C--:B------:R-:W-:Y:S01]  /*1c70*/  @P0 FMUL R76, R76, R3.reuse ;  /* 0x000000034c4c0220 */ /* 0x080fe20000400000 */
[----:B------:R-:W-:Y:S01]  /*1c80*/  LOP3.LUT R86, R86, 0xff0000, RZ, 0xc0, !PT ;  /* 0x00ff000056567812 */ /* 0x000fe200078ec0ff */
[----:B------:R-:W-:Y:S01]  /*1c90*/  @P0 FMUL R78, R78, R3 ;  /* 0x000000034e4e0220 */ /* 0x000fe20000400000 */
[----:B------:R-:W-:Y:S01]  /*1ca0*/  LEA R87, R90, R87, 0x8 ;  /* 0x000000575a577211 */ /* 0x000fe200078e40ff */
[----:B------:R-:W-:Y:S01]  /*1cb0*/  FFMA R90, R30, R71, R62 ;  /* 0x000000471e5a7223 */ /* 0x000fe2000000003e */
[----:B------:R-:W-:Y:S01]  /*1cc0*/  LOP3.LUT R81, R92, 0xffff, R81, 0xf8, !PT ;  /* 0x0000ffff5c517812 */ /* 0x000fe200078ef851 */
[----:B------:R-:W-:Y:S01]  /*1cd0*/  FFMA R92, R34, R73, R66 ;  /* 0x00000049225c7223 */ /* 0x000fe20000000042 */
[----:B------:R-:W-:Y:S01]  /*1ce0*/  LOP3.LUT R79, R86, 0xffff, R79, 0xf8, !PT ;  /* 0x0000ffff564f7812 */ /* 0x000fe200078ef84f */
[----:B------:R-:W-:Y:S01]  /*1cf0*/  FFMA R86, R7, R68, R39 ;  /* 0x0000004407567223 */ /* 0x000fe20000000027 */
[----:B------:R-:W-:Y:S01]  /*1d00*/  LOP3.LUT R84, R69, 0xffff, R84, 0xf8, !PT ;  /* 0x0000ffff45547812 */ /* 0x000fe200078ef854 */
[-C--:B------:R-:W-:Y:S01]  /*1d10*/  @P0 FMUL R90, R90, R3.reuse ;  /* 0x000000035a5a0220 */ /* 0x080fe20000400000 */
[----:B------:R-:W0:Y:S01]  /*1d20*/  LDC.64 R68, c[0x0][0x3c8] ;  /* 0x0000f200ff447b82 */ /* 0x000e220000000a00 */
[-C--:B------:R-:W-:Y:S01]  /*1d30*/  @P0 FMUL R92, R92, R3.reuse ;  /* 0x000000035c5c0220 */ /* 0x080fe20000400000 */
[-C--:B------:R-:W-:Y:S01]  /*1d40*/  @P0 FMUL R86, R86, R3.reuse ;  /* 0x0000000356560220 */ /* 0x080fe20000400000 */
[-C--:B------:R-:W-:Y:S01]  /*1d50*/  @P0 FMUL R80, R80, R3.reuse ;  /* 0x0000000350500220 */ /* 0x080fe20000400000 */
[-C--:B------:R-:W-:Y:S01]  /*1d60*/  @P0 FMUL R82, R82, R3.reuse ;  /* 0x0000000352520220 */ /* 0x080fe20000400000 */
[----:B------:R-:W-:Y:S01]  /*1d70*/  @P0 FMUL R2, R2, R3 ;  /* 0x0000000302020220 */ /* 0x000fe20000400000 */
[----:B------:R-:W-:-:S02]  /*1d80*/  F2FP.SATFINITE.E4M3.F32.PACK_AB_MERGE_C R88, RZ, R88, RZ ;  /* 0x00000058ff58723e */ /* 0x000fc400048070ff */
[----:B------:R-:W-:Y:S02]  /*1d90*/  F2FP.SATFINITE.E4M3.F32.PACK_AB_MERGE_C R90, RZ, R90, RZ ;  /* 0x0000005aff5a723e */ /* 0x000fe400048070ff */
[----:B------:R-:W-:Y:S02]  /*1da0*/  F2FP.SATFINITE.E4M3.F32.PACK_AB_MERGE_C R92, RZ, R92, RZ ;  /* 0x0000005cff5c723e */ /* 0x000fe400048070ff */
[----:B------:R-:W-:Y:S02]  /*1db0*/  SHF.L.U32 R88, R88, 0x10, RZ ;  /* 0x0000001058587819 */ /* 0x000fe400000006ff */
[----:B------:R-:W-:Y:S02]  /*1dc0*/  SHF.L.U32 R90, R90, 0x10, RZ ;  /* 0x000000105a5a7819 */ /* 0x000fe400000006ff */
[----:B------:R-:W-:Y:S02]  /*1dd0*/  SHF.L.U32 R92, R92, 0x10, RZ ;  /* 0x000000105c5c7819 */ /* 0x000fe400000006ff */
[----:B------:R-:W-:-:S02]  /*1de0*/  F2FP.SATFINITE.E4M3.F32.PACK_AB_MERGE_C R86, RZ, R86, RZ ;  /* 0x00000056ff56723e */ /* 0x000fc400048070ff */
[----:B------:R-:W-:Y:S02]  /*1df0*/  F2FP.SATFINITE.E4M3.F32.PACK_AB_MERGE_C R72, RZ, R72, RZ ;  /* 0x00000048ff48723e */ /* 0x000fe400048070ff */
[----:B------:R-:W-:Y:S02]  /*1e00*/  F2FP.SATFINITE.E4M3.F32.PACK_AB_MERGE_C R74, RZ, R74, RZ ;  /* 0x0000004aff4a723e */ /* 0x000fe400048070ff */
[----:B------:R-:W-:Y:S01]  /*1e10*/  F2FP.SATFINITE.E4M3.F32.PACK_AB_MERGE_C R76, RZ, R76, RZ ;  /* 0x0000004cff4c723e */ /* 0x000fe200048070ff */
[----:B0-----:R-:W-:Y:S01]  /*1e20*/  IMAD.WIDE.U32 R68, R104, 0x4, R68 ;  /* 0x0000000468447825 */ /* 0x001fe200078e0044 */
[----:B------:R-:W-:Y:S02]  /*1e30*/  F2FP.SATFINITE.E4M3.F32.PACK_AB_MERGE_C R78, RZ, R78, RZ ;  /* 0x0000004eff4e723e */ /* 0x000fe400048070ff */
[----:B------:R-:W-:Y:S02]  /*1e40*/  F2FP.SATFINITE.E4M3.F32.PACK_AB_MERGE_C R80, RZ, R80, RZ ;  /* 0x00000050ff50723e */ /* 0x000fe400048070ff */
[----:B------:R-:W-:-:S02]  /*1e50*/  F2FP.SATFINITE.E4M3.F32.PACK_AB_MERGE_C R82, RZ, R82, RZ ;  /* 0x00000052ff52723e */ /* 0x000fc400048070ff */
[----:B------:R-:W-:Y:S02]  /*1e60*/  F2FP.SATFINITE.E4M3.F32.PACK_AB_MERGE_C R2, RZ, R2, RZ ;  /* 0x00000002ff02723e */ /* 0x000fe400048070ff */
[----:B------:R-:W-:Y:S02]  /*1e70*/  LOP3.LUT R88, R88, 0xff0000, RZ, 0xc0, !PT ;  /* 0x00ff000058587812 */ /* 0x000fe400078ec0ff */
[----:B------:R-:W-:Y:S02]  /*1e80*/  LOP3.LUT R90, R90, 0xff0000, RZ, 0xc0, !PT ;  /* 0x00ff00005a5a7812 */ /* 0x000fe400078ec0ff */
[----:B------:R-:W-:Y:S02]  /*1e90*/  LOP3.LUT R92, R92, 0xff0000, RZ, 0xc0, !PT ;  /* 0x00ff00005c5c7812 */ /* 0x000fe400078ec0ff */
[----:B------:R-:W-:Y:S02]  /*1ea0*/  LOP3.LUT R86, R86, 0xffff, RZ, 0xc0, !PT ;  /* 0x0000ffff56567812 */ /* 0x000fe400078ec0ff */
        /* <DEDUP_REMOVED lines=35> */
[----:B------:R1:W-:Y:S01]  /*20e0*/  STG.E desc[UR6][R68.64+0xe00], R71 ;  /* 0x000e004744007986 */ /* 0x0003e2000c101906 */
[----:B------:R-:W-:Y:S05]  /*20f0*/  BRA `(.L_x_10783) ;  /* 0x00000010002c7947 */ /* 0x000fea0003800000 */
.L_x_10782:
[--C-:B0-----:R-:W-:Y:S01]  /*2100*/  FADD R107, R68, -R0.reuse ;  /* 0x80000000446b7221 */ /* 0x101fe20000000000 */
[--C-:B------:R-:W-:Y:S01]  /*2110*/  FADD R75, R75, -R0.reuse ;  /* 0x800000004b4b7221 */ /* 0x100fe20000000000 */
[--C-:B------:R-:W-:Y:S01]  /*2120*/  FADD R96, R96, -R0.reuse ;  /* 0x8000000060607221 */ /* 0x100fe20000000000 */
        /* <DEDUP_REMOVED lines=33> */
[----:B-----5:R-:W-:Y:S01]  /*2340*/  FFMA R96, R4, R107, R36 ;  /* 0x0000006b04607223 */ /* 0x020fe20000000024 */
[C---:B------:R-:W-:Y:S01]  /*2350*/  FMUL R78, R2.reuse, R81 ;  /* 0x00000051024e7220 */ /* 0x040fe20000400000 */
[----:B------:R-:W-:Y:S01]  /*2360*/  FMUL R109, R2, R109 ;  /* 0x0000006d026d7220 */ /* 0x000fe20000400000 */
[----:B------:R-:W-:Y:S01]  /*2370*/  FFMA R0, R5, R0, R37 ;  /* 0x0000000005007223 */ /* 0x000fe20000000025 */
[----:B------:R-:W-:Y:S01]  /*2380*/  FMUL R81, R96, R3 ;  /* 0x0000000360517220 */ /* 0x000fe20000400000 */
[----:B------:R-:W-:Y:S01]  /*2390*/  ISETP.NE.AND P0, PT, RZ, UR9, PT ;  /* 0x00000009ff007c0c */ /* 0x000fe2000bf05270 */
        /* <DEDUP_REMOVED lines=11> */
[C---:B------:R-:W-:Y:S01]  /*2450*/  FMUL R80, R2.reuse, R83 ;  /* 0x0000005302507220 */ /* 0x040fe20000400000 */
[----:B------:R-:W-:Y:S01]  /*2460*/  FFMA R68, R7, R68, R39 ;  /* 0x0000004407447223 */ /* 0x000fe20000000027 */
[C---:B------:R-:W-:Y:S01]  /*2470*/  FMUL R82, R2.reuse, R85 ;  /* 0x0000005502527220 */ /* 0x040fe20000400000 */
[----:B------:R-:W-:Y:S01]  /*2480*/  FMUL R86, R2, R87 ;  /* 0x0000005702567220 */ /* 0x000fe20000400000 */
[-C--:B------:R-:W-:Y:S01]  /*2490*/  FMUL R83, R98, R3.reuse ;  /* 0x0000000362537220 */ /* 0x080fe20000400000 */
[-C--:B------:R-:W-:Y:S01]  /*24a0*/  FMUL R85, R106, R3.reuse ;  /* 0x000000036a557220 */ /* 0x080fe20000400000 */
[-C--:B------:R-:W-:Y:S01]  /*24b0*/  FMUL R87, R96, R3.reuse ;  /* 0x0000000360577220 */ /* 0x080fe20000400000 */
[----:B------:R-:W-:Y:S01]  /*24c0*/  FFMA R70, R9, R70, R41 ;  /* 0x0000004609467223 */ /* 0x000fe20000000029 */
[----:B------:R-:W-:Y:S01]  /*24d0*/  FMNMX3 R105, R105, |R98|, |R68|, !PT ;  /* 0x4000006269697276 */ /* 0x000fe20007800444 */
[----:B------:R-:W-:Y:S01]  /*24e0*/  @P0 FMUL R0, R0, R3 ;  /* 0x0000000300000220 */ /* 0x000fe20000400000 */
[----:B------:R-:W-:Y:S01]  /*24f0*/  FSEL R83, R98, R83, !P0 ;  /* 0x0000005362537208 */ /* 0x000fe20004000000 */
[----:B------:R-:W-:Y:S01]  /*2500*/  @P0 FMUL R68, R68, R3 ;  /* 0x0000000344440220 */ /* 0x000fe20000400000 */
[----:B------:R-:W-:Y:S01]  /*2510*/  FSEL R85, R106, R85, !P0 ;  /* 0x000000556a557208 */ /* 0x000fe20004000000 */
[----:B------:R-:W-:Y:S01]  /*2520*/  FFMA R72, R11, R72, R43 ;  /* 0x000000480b487223 */ /* 0x000fe2000000002b */
[----:B------:R-:W-:Y:S01]  /*2530*/  FSEL R87, R96, R87, !P0 ;  /* 0x0000005760577208 */ /* 0x000fe20004000000 */
[----:B------:R-:W-:Y:S01]  /*2540*/  FMUL R115, R2, R115 ;  /* 0x0000007302737220 */ /* 0x000fe20000400000 */
[----:B------:R-:W-:Y:S01]  /*2550*/  FMNMX3 R105, R105, |R106|, |R70|, !PT ;  /* 0x4000006a69697276 */ /* 0x000fe20007800446 */
[----:B------:R-:W-:Y:S01]  /*2560*/  @P0 FMUL R70, R70, R3 ;  /* 0x0000000346460220 */ /* 0x000fe20000400000 */
[----:B------:R-:W-:Y:S01]  /*2570*/  F2FP.SATFINITE.E4M3.F32.PACK_AB_MERGE_C R81, RZ, R81, RZ ;  /* 0x00000051ff51723e */ /* 0x000fe200048070ff */
[C---:B------:R-:W-:Y:S01]  /*2580*/  FMUL R117, R2.reuse, R117 ;  /* 0x0000007502757220 */ /* 0x040fe20000400000 */
[----:B------:R-:W-:Y:S01]  /*2590*/  F2FP.SATFINITE.E4M3.F32.PACK_AB_MERGE_C R83, RZ, R83, RZ ;  /* 0x00000053ff53723e */ /* 0x000fe200048070ff */
[----:B------:R-:W-:Y:S01]  /*25a0*/  FMUL R74, R2, R77 ;  /* 0x0000004d024a7220 */ /* 0x000fe20000400000 */
[----:B------:R-:W-:Y:S01]  /*25b0*/  F2FP.SATFINITE.E4M3.F32.PACK_AB_MERGE_C R85, RZ, R85, RZ ;  /* 0x00000055ff55723e */ /* 0x000fe200048070ff */
[----:B------:R-:W-:Y:S01]  /*25c0*/  FFMA R98, R12, R115, R44 ;  /* 0x000000730c627223 */ /* 0x000fe2000000002c */
[----:B------:R-:W-:Y:S01]  /*25d0*/  F2FP.SATFINITE.E4M3.F32.PACK_AB_MERGE_C R87, RZ, R87, RZ ;  /* 0x00000057ff57723e */ /* 0x000fe200048070ff */
[C---:B------:R-:W-:Y:S01]  /*25e0*/  FMUL R119, R2.reuse, R119 ;  /* 0x0000007702777220 */ /* 0x040fe20000400000 */
[----:B------:R-:W-:Y:S01]  /*25f0*/  F2FP.SATFINITE.E4M3.F32.PACK_AB_MERGE_C R0, RZ, R0, RZ ;  /* 0x00000000ff00723e */ /* 0x000fe200048070ff */
[----:B------:R-:W-:Y:S01]  /*2600*/  FFMA R74, R13, R74, R45 ;  /* 0x0000004a0d4a7223 */ /* 0x000fe2000000002d */
[----:B------:R-:W-:Y:S01]  /*2610*/  LOP3.LUT R81, R81, 0xff, RZ, 0xc0, !PT ;  /* 0x000000ff51517812 */ /* 0x000fe200078ec0ff */
[----:B------:R-:W-:Y:S01]  /*2620*/  FMUL R84, R2, R89 ;  /* 0x0000005902547220 */ /* 0x000fe20000400000 */
[----:B------:R-:W-:Y:S01]  /*2630*/  SHF.L.U32 R83, R83, 0x10, RZ ;  /* 0x0000001053537819 */ /* 0x000fe200000006ff */
[----:B------:R-:W-:Y:S01]  /*2640*/  FMUL R89, R98, R3 ;  /* 0x0000000362597220 */ /* 0x000fe20000400000 */
[----:B------:R-:W-:Y:S01]  /*2650*/  F2FP.SATFINITE.E4M3.F32.PACK_AB_MERGE_C R68, RZ, R68, RZ ;  /* 0x00000044ff44723e */ /* 0x000fe200048070ff */
[----:B------:R-:W-:Y:S01]  /*2660*/  FFMA R76, R15, R76, R47 ;  /* 0x0000004c0f4c7223 */ /* 0x000fe2000000002f */
[----:B------:R-:W-:Y:S01]  /*2670*/  LOP3.LUT R85, R85, 0xff, RZ, 0xc0, !PT ;  /* 0x000000ff55557812 */ /* 0x000fe200078ec0ff */
[C---:B------:R-:W-:Y:S01]  /*2680*/  FMUL R121, R2.reuse, R121 ;  /* 0x0000007902797220 */ /* 0x040fe20000400000 */
[----:B------:R-:W-:Y:S01]  /*2690*/  F2FP.SATFINITE.E4M3.F32.PACK_AB_MERGE_C R70, RZ, R70, RZ ;  /* 0x00000046ff46723e */ /* 0x000fe200048070ff */
[----:B------:R-:W-:Y:S01]  /*26a0*/  FFMA R78, R17, R78, R49 ;  /* 0x0000004e114e7223 */ /* 0x000fe20000000031 */
[----:B------:R-:W-:Y:S01]  /*26b0*/  SHF.L.U32 R87, R87, 0x10, RZ ;  /* 0x0000001057577819 */ /* 0x000fe200000006ff */
[----:B------:R-:W-:Y:S01]  /*26c0*/  FMUL R123, R2, R123 ;  /* 0x0000007b027b7220 */ /* 0x000fe20000400000 */
[----:B------:R-:W-:Y:S01]  /*26d0*/  FMNMX3 R105, R105, |R96|, |R72|, !PT ;  /* 0x4000006069697276 */ /* 0x000fe20007800448 */
[----:B------:R-:W-:Y:S01]  /*26e0*/  FFMA R96, R14, R117, R46 ;  /* 0x000000750e607223 */ /* 0x000fe2000000002e */
[----:B------:R-:W-:Y:S01]  /*26f0*/  LEA R0, R0, R81, 0x8 ;  /* 0x0000005100007211 */ /* 0x000fe200078e40ff */
[----:B------:R-:W-:Y:S01]  /*2700*/  @P0 FMUL R72, R72, R3 ;  /* 0x0000000348480220 */ /* 0x000fe20000400000 */
[----:B------:R-:W-:Y:S01]  /*2710*/  LOP3.LUT R83, R83, 0xff0000, RZ, 0xc0, !PT ;  /* 0x00ff000053537812 */ /* 0x000fe200078ec0ff */
[----:B------:R-:W-:Y:S01]  /*2720*/  FMUL R125, R2, R125 ;  /* 0x0000007d027d7220 */ /* 0x000fe20000400000 */
[----:B------:R-:W-:Y:S01]  /*2730*/  LOP3.LUT R68, R68, 0xffff, RZ, 0xc0, !PT ;  /* 0x0000ffff44447812 */ /* 0x000fe200078ec0ff */
[----:B------:R-:W-:Y:S01]  /*2740*/  FFMA R80, R19, R80, R51 ;  /* 0x0000005013507223 */ /* 0x000fe20000000033 */
[----:B------:R-:W-:Y:S01]  /*2750*/  LEA R70, R70, R85, 0x8 ;  /* 0x0000005546467211 */ /* 0x000fe200078e40ff */
[----:B------:R-:W-:Y:S01]  /*2760*/  FFMA R82, R21, R82, R53 ;  /* 0x0000005215527223 */ /* 0x000fe20000000035 */
[----:B------:R-:W-:Y:S01]  /*2770*/  LOP3.LUT R87, R87, 0xff0000, RZ, 0xc0, !PT ;  /* 0x00ff000057577812 */ /* 0x000fe200078ec0ff */
[----:B------:R-:W-:Y:S01]  /*2780*/  FFMA R86, R23, R86, R55 ;  /* 0x0000005617567223 */ /* 0x000fe20000000037 */
[----:B------:R-:W-:Y:S01]  /*2790*/  LOP3.LUT R0, R83, 0xffff, R0, 0xf8, !PT ;  /* 0x0000ffff53007812 */ /* 0x000fe200078ef800 */
[----:B------:R-:W-:Y:S01]  /*27a0*/  FMUL R83, R96, R3 ;  /* 0x0000000360537220 */ /* 0x000fe20000400000 */
[----:B------:R-:W-:Y:S01]  /*27b0*/  SHF.L.U32 R81, R68, 0x18, RZ ;  /* 0x0000001844517819 */ /* 0x000fe200000006ff */
[----:B------:R-:W-:Y:S01]  /*27c0*/  FMUL R69, R2, R88 ;  /* 0x0000005802457220 */ /* 0x000fe20000400000 */
[----:B------:R-:W-:Y:S01]  /*27d0*/  LOP3.LUT R68, R87, 0xffff, R70, 0xf8, !PT ;  /* 0x0000ffff57447812 */ /* 0x000fe200078ef846 */
[----:B------:R-:W-:Y:S01]  /*27e0*/  FFMA R70, R16, R119, R48 ;  /* 0x0000007710467223 */ /* 0x000fe20000000030 */
[----:B------:R-:W-:Y:S01]  /*27f0*/  FMNMX3 R105, R105, |R98|, |R74|, !PT ;  /* 0x4000006269697276 */ /* 0x000fe2000780044a */
[----:B------:R-:W-:Y:S01]  /*2800*/  @P0 FMUL R74, R74, R3 ;  /* 0x000000034a4a0220 */ /* 0x000fe20000400000 */
[----:B------:R-:W-:Y:S01]  /*2810*/  LOP3.LUT R0, R0, R81, RZ, 0xfc, !PT ;  /* 0x0000005100007212 */ /* 0x000fe200078efcff */
[----:B------:R-:W-:Y:S01]  /*2820*/  FMUL R81, R70, R3 ;  /* 0x0000000346517220 */ /* 0x000fe20000400000 */
[----:B------:R-:W-:Y:S01]  /*2830*/  FSEL R89, R98, R89, !P0 ;  /* 0x0000005962597208 */ /* 0x000fe20004000000 */
[----:B------:R-:W-:Y:S01]  /*2840*/  FFMA R98, R20, R123, R52 ;  /* 0x0000007b14627223 */ /* 0x000fe20000000034 */
[----:B------:R-:W-:Y:S01]  /*2850*/  FSEL R83, R96, R83, !P0 ;  /* 0x0000005360537208 */ /* 0x000fe20004000000 */
[----:B------:R-:W-:Y:S01]  /*2860*/  FMUL R73, R2, R90 ;  /* 0x0000005a02497220 */ /* 0x000fe20000400000 */
[----:B------:R-:W-:Y:S01]  /*2870*/  FMNMX3 R105, R105, |R96|, |R76|, !PT ;  /* 0x4000006069697276 */ /* 0x000fe2000780044c */
[----:B------:R-:W-:Y:S01]  /*2880*/  FFMA R96, R18, R121, R50 ;  /* 0x0000007912607223 */ /* 0x000fe20000000032 */
[----:B------:R-:W-:Y:S01]  /*2890*/  F2FP.SATFINITE.E4M3.F32.PACK_AB_MERGE_C R89, RZ, R89, RZ ;  /* 0x00000059ff59723e */ /* 0x000fe200048070ff */
[----:B------:R-:W-:Y:S01]  /*28a0*/  @P0 FMUL R76, R76, R3 ;  /* 0x000000034c4c0220 */ /* 0x000fe20000400000 */
[----:B------:R-:W-:Y:S01]  /*28b0*/  F2FP.SATFINITE.E4M3.F32.PACK_AB_MERGE_C R72, RZ, R72, RZ ;  /* 0x00000048ff48723e */ /* 0x000fe200048070ff */
[----:B------:R-:W-:Y:S01]  /*28c0*/  FMUL R90, R2, R91 ;  /* 0x0000005b025a7220 */ /* 0x000fe20000400000 */
[----:B------:R-:W-:Y:S01]  /*28d0*/  F2FP.SATFINITE.E4M3.F32.PACK_AB_MERGE_C R83, RZ, R83, RZ ;  /* 0x00000053ff53723e */ /* 0x000fe200048070ff */
[----:B------:R-:W-:Y:S01]  /*28e0*/  FFMA R84, R25, R84, R57 ;  /* 0x0000005419547223 */ /* 0x000fe20000000039 */
[----:B------:R-:W-:Y:S01]  /*28f0*/  FSEL R85, R70, R81, !P0 ;  /* 0x0000005146557208 */ /* 0x000fe20004000000 */
[----:B------:R-:W-:Y:S01]  /*2900*/  FMUL R81, R96, R3 ;  /* 0x0000000360517220 */ /* 0x000fe20000400000 */
[----:B------:R-:W-:Y:S01]  /*2910*/  LOP3.LUT R89, R89, 0xff, RZ, 0xc0, !PT ;  /* 0x000000ff59597812 */ /* 0x000fe200078ec0ff */
[----:B------:R-:W-:Y:S01]  /*2920*/  FMUL R71, R2, R92 ;  /* 0x0000005c02477220 */ /* 0x000fe20000400000 */
[----:B------:R-:W-:Y:S01]  /*2930*/  F2FP.SATFINITE.E4M3.F32.PACK_AB_MERGE_C R74, RZ, R74, RZ ;  /* 0x0000004aff4a723e */ /* 0x000fe200048070ff */
[----:B------:R-:W-:Y:S01]  /*2940*/  FFMA R90, R27, R90, R59 ;  /* 0x0000005a1b5a7223 */ /* 0x000fe2000000003b */
[----:B------:R-:W-:Y:S01]  /*2950*/  LOP3.LUT R72, R72, 0xffff, RZ, 0xc0, !PT ;  /* 0x0000ffff48487812 */ /* 0x000fe200078ec0ff */
[C---:B------:R-:W-:Y:S01]  /*2960*/  FMUL R77, R2.reuse, R94 ;  /* 0x0000005e024d7220 */ /* 0x040fe20000400000 */
[----:B------:R-:W-:Y:S01]  /*2970*/  SHF.L.U32 R83, R83, 0x10, RZ ;  /* 0x0000001053537819 */ /* 0x000fe200000006ff */
[C---:B------:R-:W-:Y:S01]  /*2980*/  FMUL R88, R2.reuse, R93 ;  /* 0x0000005d02587220 */ /* 0x040fe20000400000 */
[----:B------:R-:W-:Y:S01]  /*2990*/  FMNMX3 R105, R105, |R70|, |R78|, !PT ;  /* 0x4000004669697276 */ /* 0x000fe2000780044e */
[----:B------:R-:W-:Y:S01]  /*29a0*/  FMUL R94, R2, R95 ;  /* 0x0000005f025e7220 */ /* 0x000fe20000400000 */
[----:B------:R-:W-:Y:S01]  /*29b0*/  FSEL R87, R96, R81, !P0 ;  /* 0x0000005160577208 */ /* 0x000fe20004000000 */
[----:B------:R-:W-:Y:S01]  /*29c0*/  FFMA R88, R29, R88, R61 ;  /* 0x000000581d587223 */ /* 0x000fe2000000003d */
[----:B------:R-:W-:Y:S01]  /*29d0*/  LEA R74, R74, R89, 0x8 ;  /* 0x000000594a4a7211 */ /* 0x000fe200078e40ff */
[----:B------:R-:W-:Y:S01]  /*29e0*/  FFMA R94, R31, R94, R63 ;  /* 0x0000005e1f5e7223 */ /* 0x000fe2000000003f */
[----:B------:R-:W-:Y:S01]  /*29f0*/  SHF.L.U32 R81, R72, 0x18, RZ ;  /* 0x0000001848517819 */ /* 0x000fe200000006ff */
[----:B------:R-:W-:Y:S01]  /*2a00*/  FFMA R72, R22, R125, R54 ;  /* 0x0000007d16487223 */ /* 0x000fe20000000036 */
[----:B------:R-:W-:Y:S01]  /*2a10*/  LOP3.LUT R83, R83, 0xff0000, RZ, 0xc0, !PT ;  /* 0x00ff000053537812 */ /* 0x000fe200078ec0ff */
[----:B------:R-:W-:Y:S01]  /*2a20*/  FMUL R92, R2, R97 ;  /* 0x00000061025c7220 */ /* 0x000fe20000400000 */
[----:B------:R-:W-:Y:S01]  /*2a30*/  FMNMX3 R105, R105, |R96|, |R80|, !PT ;  /* 0x4000006069697276 */ /* 0x000fe20007800450 */
[-C--:B------:R-:W-:Y:S01]  /*2a40*/  @P0 FMUL R80, R80, R3.reuse ;  /* 0x0000000350500220 */ /* 0x080fe20000400000 */
[----:B------:R-:W-:Y:S01]  /*2a50*/  LOP3.LUT R70, R83, 0xffff, R74, 0xf8, !PT ;  /* 0x0000ffff53467812 */ /* 0x000fe200078ef84a */
[-C--:B------:R-:W-:Y:S01]  /*2a60*/  FMUL R83, R72, R3.reuse ;  /* 0x0000000348537220 */ /* 0x080fe20000400000 */
[----:B------:R-:W-:Y:S01]  /*2a70*/  F2FP.SATFINITE.E4M3.F32.PACK_AB_MERGE_C R76, RZ, R76, RZ ;  /* 0x0000004cff4c723e */ /* 0x000fe200048070ff */
[----:B------:R-:W-:Y:S01]  /*2a80*/  @P0 FMUL R78, R78, R3 ;  /* 0x000000034e4e0220 */ /* 0x000fe20000400000 */
[----:B------:R-:W-:Y:S01]  /*2a90*/  FMNMX3 R105, R105, |R98|, |R82|, !PT ;  /* 0x4000006269697276 */ /* 0x000fe20007800452 */
[----:B------:R-:W-:Y:S01]  /*2aa0*/  FFMA R92, R33, R92, R65 ;  /* 0x0000005c215c7223 */ /* 0x000fe20000000041 */
[----:B------:R-:W-:Y:S01]  /*2ab0*/  LOP3.LUT R76, R76, 0xffff, RZ, 0xc0, !PT ;  /* 0x0000ffff4c4c7812 */ /* 0x000fe200078ec0ff */
[----:B------:R-:W-:Y:S01]  /*2ac0*/  FMUL R2, R2, R99 ;  /* 0x0000006302027220 */ /* 0x000fe20000400000 */
[----:B------:R-:W-:Y:S01]  /*2ad0*/  FSEL R83, R72, R83, !P0 ;  /* 0x0000005348537208 */ /* 0x000fe20004000000 */
[----:B------:R-:W-:Y:S01]  /*2ae0*/  FMUL R89, R98, R3 ;  /* 0x0000000362597220 */ /* 0x000fe20000400000 */
[----:B------:R-:W-:Y:S01]  /*2af0*/  FMNMX3 R105, R105, |R72|, |R86|, !PT ;  /* 0x4000004869697276 */ /* 0x000fe20007800456 */
[----:B------:R-:W-:Y:S01]  /*2b00*/  FFMA R72, R24, R69, R56 ;  /* 0x0000004518487223 */ /* 0x000fe20000000038 */
[----:B------:R-:W-:Y:S01]  /*2b10*/  LOP3.LUT R68, R68, R81, RZ, 0xfc, !PT ;  /* 0x0000005144447212 */ /* 0x000fe200078efcff */
[----:B------:R-:W-:Y:S01]  /*2b20*/  @P0 FMUL R82, R82, R3 ;  /* 0x0000000352520220 */ /* 0x000fe20000400000 */
[----:B------:R-:W-:Y:S01]  /*2b30*/  SHF.L.U32 R81, R76, 0x18, RZ ;  /* 0x000000184c517819 */ /* 0x000fe200000006ff */
[----:B------:R-:W-:Y:S01]  /*2b40*/  FFMA R76, R26, R73, R58 ;  /* 0x000000491a4c7223 */ /* 0x000fe2000000003a */
[-C--:B------:R-:W-:Y:S01]  /*2b50*/  FMUL R69, R72, R3.reuse ;  /* 0x0000000348457220 */ /* 0x080fe20000400000 */
[----:B------:R-:W-:Y:S01]  /*2b60*/  FMNMX3 R105, R105, |R72|, |R84|, !PT ;  /* 0x4000004869697276 */ /* 0x000fe20007800454 */
[----:B------:R-:W-:Y:S01]  /*2b70*/  @P0 FMUL R84, R84, R3 ;  /* 0x0000000354540220 */ /* 0x000fe20000400000 */
[----:B------:R-:W-:Y:S01]  /*2b80*/  LOP3.LUT R70, R70, R81, RZ, 0xfc, !PT ;  /* 0x0000005146467212 */ /* 0x000fe200078efcff */
[----:B------:R-:W-:Y:S01]  /*2b90*/  FMUL R81, R76, R3 ;  /* 0x000000034c517220 */ /* 0x000fe20000400000 */
[----:B------:R-:W-:Y:S01]  /*2ba0*/  FSEL R73, R72, R69, !P0 ;  /* 0x0000004548497208 */ /* 0x000fe20004000000 */
[----:B------:R-:W-:Y:S01]  /*2bb0*/  FFMA R72, R28, R71, R60 ;  /* 0x000000471c487223 */ /* 0x000fe2000000003c */
[----:B------:R-:W-:Y:S01]  /*2bc0*/  FMNMX3 R105, R105, |R76|, |R90|, !PT ;  /* 0x4000004c69697276 */ /* 0x000fe2000780045a */
[----:B------:R-:W-:Y:S01]  /*2bd0*/  @P0 FMUL R86, R86, R3 ;  /* 0x0000000356560220 */ /* 0x000fe20000400000 */
[----:B------:R-:W-:Y:S01]  /*2be0*/  FSEL R74, R76, R81, !P0 ;  /* 0x000000514c4a7208 */ /* 0x000fe20004000000 */
[----:B------:R-:W-:Y:S01]  /*2bf0*/  FFMA R76, R30, R77, R62 ;  /* 0x0000004d1e4c7223 */ /* 0x000fe2000000003e */
[----:B------:R-:W-:Y:S01]  /*2c00*/  FMUL R77, R72, R3 ;  /* 0x00000003484d7220 */ /* 0x000fe20000400000 */
[----:B------:R-:W-:Y:S01]  /*2c10*/  F2FP.SATFINITE.E4M3.F32.PACK_AB_MERGE_C R73, RZ, R73, RZ ;  /* 0x00000049ff49723e */ /* 0x000fe200048070ff */
[-C--:B------:R-:W-:Y:S01]  /*2c20*/  @P0 FMUL R90, R90, R3.reuse ;  /* 0x000000035a5a0220 */ /* 0x080fe20000400000 */
[----:B------:R-:W-:Y:S01]  /*2c30*/  FMUL R81, R76, R3 ;  /* 0x000000034c517220 */ /* 0x000fe20000400000 */
[----:B------:R-:W-:-:S02]  /*2c40*/  F2FP.SATFINITE.E4M3.F32.PACK_AB_MERGE_C R84, RZ, R84, RZ ;  /* 0x00000054ff54723e */ /* 0x000fc400048070ff */
[----:B------:R-:W-:Y:S02]  /*2c50*/  LOP3.LUT R73, R73, 0xff, RZ, 0xc0, !PT ;  /* 0x000000ff49497812 */ /* 0x000fe400078ec0ff */
[----:B------:R-:W-:Y:S02]  /*2c60*/  FSEL R77, R72, R77, !P0 ;  /* 0x0000004d484d7208 */ /* 0x000fe40004000000 */
[----:B------:R-:W-:Y:S01]  /*2c70*/  FMNMX3 R105, R105, |R72|, |R88|, !PT ;  /* 0x4000004869697276 */ /* 0x000fe20007800458 */
[----:B------:R-:W-:Y:S01]  /*2c80*/  FFMA R72, R32, R75, R64 ;  /* 0x0000004b20487223 */ /* 0x000fe20000000040 */
[----:B------:R-:W-:Y:S01]  /*2c90*/  F2FP.SATFINITE.E4M3.F32.PACK_AB_MERGE_C R80, RZ, R80, RZ ;  /* 0x00000050ff50723e */ /* 0x000fe200048070ff */
[----:B------:R-:W-:Y:S01]  /*2ca0*/  @P0 FMUL R88, R88, R3 ;  /* 0x0000000358580220 */ /* 0x000fe20000400000 */
[----:B------:R-:W-:Y:S01]  /*2cb0*/  LEA R84, R84, R73, 0x8 ;  /* 0x0000004954547211 */ /* 0x000fe200078e40ff */
[----:B------:R-:W-:Y:S01]  /*2cc0*/  FMUL R73, R72, R3 ;  /* 0x0000000348497220 */ /* 0x000fe20000400000 */
[----:B------:R-:W-:-:S02]  /*2cd0*/  FSEL R81, R76, R81, !P0 ;  /* 0x000000514c517208 */ /* 0x000fc40004000000 */
[----:B------:R-:W-:Y:S01]  /*2ce0*/  FMNMX3 R105, R105, |R76|, |R94|, !PT ;  /* 0x4000004c69697276 */ /* 0x000fe2000780045e */
[----:B------:R-:W-:Y:S01]  /*2cf0*/  FFMA R76, R34, R79, R66 ;  /* 0x0000004f224c7223 */ /* 0x000fe20000000042 */
[----:B------:R-:W-:Y:S01]  /*2d00*/  F2FP.SATFINITE.E4M3.F32.PACK_AB_MERGE_C R85, RZ, R85, RZ ;  /* 0x00000055ff55723e */ /* 0x000fe200048070ff */
[----:B------:R-:W-:Y:S01]  /*2d10*/  @P0 FMUL R94, R94, R3 ;  /* 0x000000035e5e0220 */ /* 0x000fe20000400000 */
[----:B------:R-:W-:Y:S01]  /*2d20*/  F2FP.SATFINITE.E4M3.F32.PACK_AB_MERGE_C R87, RZ, R87, RZ ;  /* 0x00000057ff57723e */ /* 0x000fe200048070ff */
[----:B------:R-:W-:Y:S01]  /*2d30*/  FMUL R79, R76, R3 ;  /* 0x000000034c4f7220 */ /* 0x000fe20000400000 */
[----:B------:R-:W-:Y:S02]  /*2d40*/  LOP3.LUT R80, R80, 0xffff, RZ, 0xc0, !PT ;  /* 0x0000ffff50507812 */ /* 0x000fe400078ec0ff */
[----:B------:R-:W-:Y:S02]  /*2d50*/  LOP3.LUT R85, R85, 0xff, RZ, 0xc0, !PT ;  /* 0x000000ff55557812 */ /* 0x000fe400078ec0ff */
[----:B------:R-:W-:-:S02]  /*2d60*/  F2FP.SATFINITE.E4M3.F32.PACK_AB_MERGE_C R78, RZ, R78, RZ ;  /* 0x0000004eff4e723e */ /* 0x000fc400048070ff */
[----:B------:R-:W-:Y:S02]  /*2d70*/  SHF.L.U32 R87, R87, 0x10, RZ ;  /* 0x0000001057577819 */ /* 0x000fe400000006ff */
[----:B------:R-:W-:Y:S02]  /*2d80*/  FSEL R75, R72, R73, !P0 ;  /* 0x00000049484b7208 */ /* 0x000fe40004000000 */
[----:B------:R-:W-:Y:S01]  /*2d90*/  FMNMX3 R105, R105, |R72|, |R92|, !PT ;  /* 0x4000004869697276 */ /* 0x000fe2000780045c */
[----:B------:R-:W-:Y:S01]  /*2da0*/  @P0 FMUL R92, R92, R3 ;  /* 0x000000035c5c0220 */ /* 0x000fe20000400000 */
[----:B------:R-:W-:Y:S01]  /*2db0*/  SHF.L.U32 R69, R80, 0x18, RZ ;  /* 0x0000001850457819 */ /* 0x000fe200000006ff */
[----:B------:R-:W0:Y:S01]  /*2dc0*/  LDC.64 R72, c[0x0][0x3c8] ;  /* 0x0000f200ff487b82 */ /* 0x000e220000000a00 */
[----:B------:R-:W-:Y:S01]  /*2dd0*/  FFMA R80, R35, R2, R67 ;  /* 0x0000000223507223 */ /* 0x000fe20000000043 */
[----:B------:R-:W-:Y:S02]  /*2de0*/  LEA R78, R78, R85, 0x8 ;  /* 0x000000554e4e7211 */ /* 0x000fe400078e40ff */
[----:B------:R-:W-:-:S02]  /*2df0*/  LOP3.LUT R87, R87, 0xff0000, RZ, 0xc0, !PT ;  /* 0x00ff000057577812 */ /* 0x000fc400078ec0ff */
[----:B------:R-:W-:Y:S02]  /*2e00*/  FSEL R79, R76, R79, !P0 ;  /* 0x0000004f4c4f7208 */ /* 0x000fe40004000000 */
[----:B------:R-:W-:Y:S02]  /*2e10*/  FSEL R89, R98, R89, !P0 ;  /* 0x0000005962597208 */ /* 0x000fe40004000000 */
[----:B------:R-:W-:Y:S02]  /*2e20*/  LOP3.LUT R78, R87, 0xffff, R78, 0xf8, !PT ;  /* 0x0000ffff574e7812 */ /* 0x000fe400078ef84e */
[----:B------:R-:W-:Y:S01]  /*2e30*/  FMNMX3 R105, R105, |R76|, |R80|, !PT ;  /* 0x4000004c69697276 */ /* 0x000fe20007800450 */
[----:B------:R-:W-:Y:S01]  /*2e40*/  @P0 FMUL R80, R80, R3 ;  /* 0x0000000350500220 */ /* 0x000fe20000400000 */
[----:B------:R-:W-:Y:S02]  /*2e50*/  F2FP.SATFINITE.E4M3.F32.PACK_AB_MERGE_C R77, RZ, R77, RZ ;  /* 0x0000004dff4d723e */ /* 0x000fe400048070ff */
[----:B------:R-:W-:-:S02]  /*2e60*/  F2FP.SATFINITE.E4M3.F32.PACK_AB_MERGE_C R75, RZ, R75, RZ ;  /* 0x0000004bff4b723e */ /* 0x000fc400048070ff */
[----:B------:R-:W-:Y:S02]  /*2e70*/  F2FP.SATFINITE.E4M3.F32.PACK_AB_MERGE_C R81, RZ, R81, RZ ;  /* 0x00000051ff51723e */ /* 0x000fe400048070ff */
[----:B------:R-:W-:Y:S02]  /*2e80*/  F2FP.SATFINITE.E4M3.F32.PACK_AB_MERGE_C R2, RZ, R79, RZ ;  /* 0x0000004fff02723e */ /* 0x000fe400048070ff */
[----:B------:R-:W-:Y:S02]  /*2e90*/  F2FP.SATFINITE.E4M3.F32.PACK_AB_MERGE_C R89, RZ, R89, RZ ;  /* 0x00000059ff59723e */ /* 0x000fe400048070ff */
[----:B------:R-:W-:Y:S01]  /*2ea0*/  F2FP.SATFINITE.E4M3.F32.PACK_AB_MERGE_C R83, RZ, R83, RZ ;  /* 0x00000053ff53723e */ /* 0x000fe200048070ff */
[----:B0-----:R-:W-:Y:S01]  /*2eb0*/  IMAD.WIDE.U32 R72, R104, 0x4, R72 ;  /* 0x0000000468487825 */ /* 0x001fe200078e0048 */
[----:B------:R-:W-:Y:S02]  /*2ec0*/  F2FP.SATFINITE.E4M3.F32.PACK_AB_MERGE_C R74, RZ, R74, RZ ;  /* 0x0000004aff4a723e */ /* 0x000fe400048070ff */
[----:B------:R-:W-:-:S02]  /*2ed0*/  LOP3.LUT R69, R78, R69, RZ, 0xfc, !PT ;  /* 0x000000454e457212 */ /* 0x000fc400078efcff */
[----:B------:R-:W-:Y:S01]  /*2ee0*/  LOP3.LUT R77, R77, 0xff, RZ, 0xc0, !PT ;  /* 0x000000ff4d4d7812 */ /* 0x000fe200078ec0ff */
[----:B------:R0:W-:Y:S01]  /*2ef0*/  STG.E desc[UR6][R72.64], R0 ;  /* 0x0000000048007986 */ /* 0x0001e2000c101906 */
[----:B------:R-:W-:Y:S02]  /*2f00*/  F2FP.SATFINITE.E4M3.F32.PACK_AB_MERGE_C R88, RZ, R88, RZ ;  /* 0x00000058ff58723e */ /* 0x000fe400048070ff */
[----:B------:R-:W-:Y:S01]  /*2f10*/  LOP3.LUT R79, R75, 0xff, RZ, 0xc0, !PT ;  /* 0x000000ff4b4f7812 */ /* 0x000fe200078ec0ff */
[----:B------:R0:W-:Y:S01]  /*2f20*/  STG.E desc[UR6][R72.64+0x200], R68 ;  /* 0x0002004448007986 */ /* 0x0001e2000c101906 */
[----:B------:R-:W-:Y:S02]  /*2f30*/  F2FP.SATFINITE.E4M3.F32.PACK_AB_MERGE_C R92, RZ, R92, RZ ;  /* 0x0000005cff5c723e */ /* 0x000fe400048070ff */
[----:B------:R-:W-:Y:S01]  /*2f40*/  SHF.L.U32 R81, R81, 0x10, RZ ;  /* 0x0000001051517819 */ /* 0x000fe200000006ff */
[----:B------:R0:W-:Y:S01]  /*2f50*/  STG.E desc[UR6][R72.64+0x400], R70 ;  /* 0x0004004648007986 */ /* 0x0001e2000c101906 */
[----:B------:R-:W-:-:S02]  /*2f60*/  SHF.L.U32 R78, R2, 0x10, RZ ;  /* 0x00000010024e7819 */ /* 0x000fc400000006ff */
[----:B------:R-:W-:Y:S01]  /*2f70*/  LOP3.LUT R89, R89, 0xff, RZ, 0xc0, !PT ;  /* 0x000000ff59597812 */ /* 0x000fe200078ec0ff */
[----:B------:R0:W-:Y:S01]  /*2f80*/  STG.E desc[UR6][R72.64+0x600], R69 ;  /* 0x0006004548007986 */ /* 0x0001e2000c101906 */
[----:B------:R-:W-:Y:S02]  /*2f90*/  F2FP.SATFINITE.E4M3.F32.PACK_AB_MERGE_C R82, RZ, R82, RZ ;  /* 0x00000052ff52723e */ /* 0x000fe400048070ff */
[----:B------:R-:W-:Y:S02]  /*2fa0*/  SHF.L.U32 R83, R83, 0x10, RZ ;  /* 0x0000001053537819 */ /* 0x000fe400000006ff */
[----:B------:R-:W-:Y:S02]  /*2fb0*/  SHF.L.U32 R74, R74, 0x10, RZ ;  /* 0x000000104a4a7819 */ /* 0x000fe400000006ff */
[----:B------:R-:W-:Y:S02]  /*2fc0*/  F2FP.SATFINITE.E4M3.F32.PACK_AB_MERGE_C R86, RZ, R86, RZ ;  /* 0x00000056ff56723e */ /* 0x000fe400048070ff */
[----:B------:R-:W-:-:S02]  /*2fd0*/  F2FP.SATFINITE.E4M3.F32.PACK_AB_MERGE_C R90, RZ, R90, RZ ;  /* 0x0000005aff5a723e */ /* 0x000fc400048070ff */
[----:B------:R-:W-:Y:S02]  /*2fe0*/  F2FP.SATFINITE.E4M3.F32.PACK_AB_MERGE_C R94, RZ, R94, RZ ;  /* 0x0000005eff5e723e */ /* 0x000fe400048070ff */
[----:B------:R-:W-:Y:S02]  /*2ff0*/  F2FP.SATFINITE.E4M3.F32.PACK_AB_MERGE_C R80, RZ, R80, RZ ;  /* 0x00000050ff50723e */ /* 0x000fe400048070ff */
[----:B------:R-:W-:Y:S02]  /*3000*/  LEA R77, R88, R77, 0x8 ;  /* 0x0000004d584d7211 */ /* 0x000fe400078e40ff */
        /* <DEDUP_REMOVED lines=18> */
[----:B------:R-:W-:Y:S02]  /*3130*/  LOP3.LUT R71, R71, R86, RZ, 0xfc, !PT ;  /* 0x0000005647477212 */ /* 0x000fe400078efcff */
[----:B------:R-:W-:Y:S02]  /*3140*/  LOP3.LUT R75, R75, R90, RZ, 0xfc, !PT ;  /* 0x0000005a4b4b7212 */ /* 0x000fe400078efcff */
[----:B------:R-:W-:Y:S01]  /*3150*/  LOP3.LUT R77, R2, R77, RZ, 0xfc, !PT ;  /* 0x0000004d024d7212 */ /* 0x000fe200078efcff */
[----:B------:R0:W-:Y:S01]  /*3160*/  STG.E desc[UR6][R72.64+0x800], R71 ;  /* 0x0008004748007986 */ /* 0x0001e2000c101906 */
[----:B------:R-:W-:-:S03]  /*3170*/  LOP3.LUT R79, R78, R79, RZ, 0xfc, !PT ;  /* 0x0000004f4e4f7212 */ /* 0x000fc600078efcff */
[----:B------:R0:W-:Y:S04]  /*3180*/  STG.E desc[UR6][R72.64+0xa00], R75 ;  /* 0x000a004b48007986 */ /* 0x0001e8000c101906 */
[----:B------:R0:W-:Y:S04]  /*3190*/  STG.E desc[UR6][R72.64+0xc00], R77 ;  /* 0x000c004d48007986 */ /* 0x0001e8000c101906 */
[----:B------:R0:W-:Y:S02]  /*31a0*/  STG.E desc[UR6][R72.64+0xe00], R79 ;  /* 0x000e004f48007986 */ /* 0x0001e4000c101906 */
.L_x_10783:
[----:B0-----:R-:W0:Y:S01]  /*31b0*/  LDC R0, c[0x0][0x380] ;  /* 0x0000e000ff007b82 */ /* 0x001e220000000800 */
[----:B------:R-:W-:Y:S01]  /*31c0*/  UPLOP3.LUT UP1, UPT, UPT, UPT, UP1, 0x40, 0x4 ;  /* 0x000000000004789c */ /* 0x000fe20003f2e810 */
[----:B0-----:R-:W-:-:S04]  /*31d0*/  IADD3 R103, PT, PT, R103, R0, RZ ;  /* 0x0000000067677210 */ /* 0x001fc80007ffe0ff */
[----:B------:R-:W-:-:S13]  /*31e0*/  ISETP.GE.AND P1, PT, R103, UR13, PT ;  /* 0x0000000d67007c0c */ /* 0x000fda000bf26270 */
[----:B------:R-:W-:Y:S05]  /*31f0*/  @!P1 BRA `(.L_x_10784) ;  /* 0xffffffd000c09947 */ /* 0x000fea000383ffff */
.L_x_10775:
        /* <DEDUP_REMOVED lines=38> */
.L_x_10792:
[----:B------:R-:W-:Y:S02]  /*3460*/  ISETP.NE.AND P1, PT, R100, RZ, PT ;  /* 0x000000ff6400720c */ /* 0x000fe40003f25270 */
[----:B--2---:R-:W-:-:S11]  /*3470*/  FMNMX R7, R5, R2, !PT ;  /* 0x0000000205077209 */ /* 0x004fd60007800000 */
[----:B------:R-:W-:Y:S05]  /*3480*/  @P1 BRA `(.L_x_10786) ;  /* 0x0000000000081947 */ /* 0x000fea0003800000 */
[----:B0-----:R-:W0:Y:S02]  /*3490*/  LDC.64 R4, c[0x0][0x3f8] ;  /* 0x0000fe00ff047b82 */ /* 0x001e240000000a00 */
[----:B0-----:R2:W-:Y:S02]  /*34a0*/  REDG.E.MAX.S32.STRONG.GPU desc[UR6][R4.64], R7 ;  /* 0x000000070400798e */ /* 0x0015e4000d12e306 */
.L_x_10786:
[----:B------:R-:W-:Y:S05]  /*34b0*/  BSYNC B0 ;  /* 0x0000000000007941 */ /* 0x000fea0003800000 */
.L_x_10785:
        /* <DEDUP_REMOVED lines=12> */
[----:B012---:R-:W-:Y:S05]  /*3580*/  CALL.REL.NOINC `($__internal_182_$__cuda_sm20_rcp_rn_f32_slowpath) ;  /* 0x00000000005c7944 */ /* 0x007fea0003c00000 */
[----:B------:R-:W-:Y:S01]  /*3590*/  MOV R5, R0 ;  /* 0x0000000000057202 */ /* 0x000fe20000000f00 */
[----:B------:R-:W-:Y:S06]  /*35a0*/  BRA `(.L_x_10789) ;  /* 0x0000000000107947 */ /* 0x000fec0003800000 */
.L_x_10788:
[----:B------:R-:W3:Y:S02]  /*35b0*/  MUFU.RCP R0, R3 ;  /* 0x0000000300007308 */ /* 0x000ee40000001000 */
[----:B---3--:R-:W-:-:S04]  /*35c0*/  FFMA R2, R0, R3, -1 ;  /* 0xbf80000000027423 */ /* 0x008fc80000000003 */
[----:B0-2---:R-:W-:-:S04]  /*35d0*/  FADD.FTZ R5, -R2, -RZ ;  /* 0x800000ff02057221 */ /* 0x005fc80000010100 */
[----:B------:R-:W-:-:S07]  /*35e0*/  FFMA R5, R0, R5, R0 ;  /* 0x0000000500057223 */ /* 0x000fce0000000000 */
.L_x_10789:
[----:B------:R-:W0:Y:S02]  /*35f0*/  LDC.64 R2, c[0x0][0x3f0] ;  /* 0x0000fc00ff027b82 */ /* 0x000e240000000a00 */
[----:B0-----:R-:W-:Y:S01]  /*3600*/  STG.E desc[UR6][R2.64], R5 ;  /* 0x0000000502007986 */ /* 0x001fe2000c101906 */
[----:B------:R-:W-:Y:S05]  /*3610*/  EXIT ;  /* 0x000000000000794d */ /* 0x000fea0003800000 */
.L_x_10787:
[----:B------:R-:W-:Y:S02]  /*3620*/  MOV R7, 0x2 ;  /* 0x0000000200077802 */ /* 0x000fe40000000f00 */
[----:B------:R-:W-:Y:S02]  /*3630*/  MOV R9, 0x1f ;  /* 0x0000001f00097802 */ /* 0x000fe40000000f00 */
[----:B------:R-:W-:-:S07]  /*3640*/  MOV R4, 0xffffffff ;  /* 0xffffffff00047802 */ /* 0x000fce0000000f00 */
[----:B012--5:R-:W-:Y:S05]  /*3650*/  WARPSYNC.COLLECTIVE R4, `(.L_x_10790) ;  /* 0x0000000004087348 */ /* 0x027fea0003c00000 */
[----:B0-2---:R0:W2:Y:S02]  /*3660*/  SHFL.DOWN P1, R2, R0, R7, R9 ;  /* 0x0800000700027389 */ /* 0x0050a40000020009 */
[----:B012--5:R-:W-:Y:S05]  /*3670*/  ENDCOLLECTIVE ;  /* 0x000000000000791b */ /* 0x027fea0003800000 */
.L_x_10790:
[----:B------:R-:W-:Y:S02]  /*3680*/  MOV R7, 0x1 ;  /* 0x0000000100077802 */ /* 0x000fe40000000f00 */
[----:B------:R-:W-:-:S04]  /*3690*/  MOV R5, R2 ;  /* 0x0000000200057202 */ /* 0x000fc80000000f00 */
[----:B------:R-:W-:-:S04]  /*36a0*/  FMNMX R5, R5, R0, !PT ;  /* 0x0000000005057209 */ /* 0x000fc80007800000 */
[----:B------:R-:W-:-:S07]  /*36b0*/  MOV R0, R5 ;  /* 0x0000000500007202 */ /* 0x000fce0000000f00 */
[----:B------:R-:W-:Y:S05]  /*36c0*/  WARPSYNC.COLLECTIVE R4, `(.L_x_10791) ;  /* 0x0000000004087348 */ /* 0x000fea0003c00000 */
[----:B------:R0:W1:Y:S02]  /*36d0*/  SHFL.DOWN P1, R2, R0, R7, R9 ;  /* 0x0800000700027389 */ /* 0x0000640000020009 */
[----:B01----:R-:W-:Y:S05]  /*36e0*/  ENDCOLLECTIVE ;  /* 0x000000000000791b */ /* 0x003fea0003800000 */
.L_x_10791:
[----:B------:R-:W-:Y:S05]  /*36f0*/  BRA `(.L_x_10792) ;  /* 0xfffffffc00587947 */ /* 0x000fea000383ffff */
        .weak           $__internal_182_$__cuda_sm20_rcp_rn_f32_slowpath
        .type           $__internal_182_$__cuda_sm20_rcp_rn_f32_slowpath,@function
        .size           $__internal_182_$__cuda_sm20_rcp_rn_f32_slowpath,(.L_x_13050 - $__internal_182_$__cuda_sm20_rcp_rn_f32_slowpath)
$__internal_182_$__cuda_sm20_rcp_rn_f32_slowpath:
        /* <DEDUP_REMOVED lines=15> */
.L_x_10794:
        /* <DEDUP_REMOVED lines=33> */
.L_x_10796:
[----:B------:R0:W1:Y:S02]  /*3a00*/  MUFU.RCP R109, R0 ;  /* 0x00000000006d7308 */ /* 0x0000640000001000 */
.L_x_10795:
[----:B------:R-:W-:Y:S05]  /*3a10*/  BSYNC B1 ;  /* 0x0000000000017941 */ /* 0x000fea0003800000 */
.L_x_10793:
[----:B01----:R-:W-:Y:S01]  /*3a20*/  MOV R0, R109 ;  /* 0x0000006d00007202 */ /* 0x003fe20000000f00 */
[----:B------:R-:W-:-:S04]  /*3a30*/  HFMA2 R109, -RZ, RZ, 0, 0 ;  /* 0x00000000ff6d7431 */ /* 0x000fc800000001ff */
[----:B------:R-:W-:Y:S05]  /*3a40*/  RET.REL.NODEC R108 `(_ZN18transformer_engine13normalization19ln_fwd_tuned_kernelINS0_13Kernel_traitsIff13__nv_fp8_e4m3fjLj4096ELj1ELj1ELj4ELj16ENS0_18Kernel_traits_baseILj4096EffS3_fjLj128EEEEEEEvNS0_19ForwardKernelParamsE) ;  /* 0xffffffc46c6c7950 */ /* 0x000fea0003c3ffff */
.L_x_10797:
        /* <DEDUP_REMOVED lines=11> */
.L_x_13050:


//--------------------- .text._ZN18transformer_engine13normalization19ln_fwd_tuned_kernelINS0_13Kernel_traitsIff13__nv_fp8_e4m3fjLj3840ELj1ELj1ELj4ELj4ENS0_18Kernel_traits_baseILj3840EffS3_fjLj128EEEEEEEvNS0_19ForwardKernelParamsE --------------------------
	.section	.text._ZN18transformer_engine13normalization19ln_fwd_tuned_kernelINS0_13Kernel_traitsIff13__nv_fp8_e4m3fjLj3840ELj1ELj1ELj4ELj4ENS0_18Kernel_traits_baseILj3840EffS3_fjLj128EEEEEEEvNS0_19ForwardKernelParamsE,"ax",@progbits
	.align	128
        .global         _ZN18transformer_engine13normalization19ln_fwd_tuned_kernelINS0_13Kernel_traitsIff13__nv_fp8_e4m3fjLj3840ELj1ELj1ELj4ELj4ENS0_18Kernel_traits_baseILj3840EffS3_fjLj128EEEEEEEvNS0_19ForwardKernelParamsE
        .type           _ZN18transformer_engine13normalization19ln_fwd_tuned_kernelINS0_13Kernel_traitsIff13__nv_fp8_e4m3fjLj3840ELj1ELj1ELj4ELj4ENS0_18Kernel_traits_baseILj3840EffS3_fjLj128EEEEEEEvNS0_19ForwardKernelParamsE,@function
        .size           _ZN18transformer_engine13normalization19ln_fwd_tuned_kernelINS0_13Kernel_traitsIff13__nv_fp8_e4m3fjLj3840ELj1ELj1ELj4ELj4ENS0_18Kernel_traits_baseILj3840EffS3_fjLj128EEEEEEEvNS0_19ForwardKernelParamsE,(.L_x_13051 - _ZN18transformer_engine13normalization19ln_fwd_tuned_kernelINS0_13Kernel_traitsIff13__nv_fp8_e4m3fjLj3840ELj1ELj1ELj4ELj4ENS0_18Kernel_traits_baseILj3840EffS3_fjLj128EEEEEEEvNS0_19ForwardKernelParamsE)
        .other          _ZN18transformer_engine13normalization19ln_fwd_tuned_kernelINS0_13Kernel_traitsIff13__nv_fp8_e4m3fjLj3840ELj1ELj1ELj4ELj4ENS0_18Kernel_traits_baseILj3840EffS3_fjLj128EEEEEEEvNS0_19ForwardKernelParamsE,@"STO_CUDA_ENTRY STV_DEFAULT"
_ZN18transformer_engine13normalization19ln_fwd_tuned_kernelINS0_13Kernel_traitsIff13__nv_fp8_e4m3fjLj3840ELj1ELj1ELj4ELj4ENS0_18Kernel_traits_baseILj3840EffS3_fjLj128EEEEEEEvNS0_19ForwardKernelParamsE:
.text._ZN18transformer_engine13normalization19ln_fwd_tuned_kernelINS0_13Kernel_traitsIff13__nv_fp8_e4m3fjLj3840ELj1ELj1ELj4ELj4ENS0_18Kernel_traits_baseILj3840EffS3_fjLj128EEEEEEEvNS0_19ForwardKernelParamsE:
        /* <DEDUP_REMOVED lines=26> */
[----:B------:R-:W0:Y:S01]  /*01a0*/  LDCU.64 UR14, c[0x0][0x3c8] ;  /* 0x00007900ff0e77ac */ /* 0x000e220008000a00 */
[----:B--2---:R-:W-:-:S02]  /*01b0*/  IMAD.WIDE.U32 R62, R4, 0x4, R62 ;  /* 0x00000004043e7825 */ /* 0x004fc400078e003e */
        /* <DEDUP_REMOVED lines=95> */
.L_x_10807:
[----:B0-2---:R-:W0:Y:S01]  /*07b0*/  LDC.64 R62, c[0x0][0x390] ;  /* 0x0000e400ff3e7b82 */ /* 0x005e220000000a00 */
[----:B------:R-:W-:-:S05]  /*07c0*/  MOV R67, UR5 ;  /* 0x0000000500437c02 */ /* 0x000fca0008000f00 */
[----:B------:R-:W-:-:S05]  /*07d0*/  IMAD R67, R67, 0xf00, R4 ;  /* 0x00000f0043437824 */ /* 0x000fca00078e0204 */
[C---:B------:R-:W-:Y:S02]  /*07e0*/  IADD3 R68, PT, PT, R67.reuse, 0x100, RZ ;  /* 0x0000010043447810 */ /* 0x040fe40007ffe0ff */
[C---:B------:R-:W-:Y:S01]  /*07f0*/  IADD3 R70, PT, PT, R67.reuse, 0x180, RZ ;  /* 0x0000018043467810 */ /* 0x040fe20007ffe0ff */
[----:B0-----:R-:W-:-:S05]  /*0800*/  IMAD.WIDE.U32 R72, R67, 0x4, R62 ;  /* 0x0000000443487825 */ /* 0x001fca00078e003e */
[----:B------:R-:W2:Y:S01]  /*0810*/  LDG.E R69, desc[UR10][R72.64] ;  /* 0x0000000a48457981 */ /* 0x000ea2000c1e1900 */
[----:B------:R-:W-:-:S03]  /*0820*/  IMAD.WIDE.U32 R74, R68, 0x4, R62 ;  /* 0x00000004444a7825 */ /* 0x000fc600078e003e */
[----:B------:R0:W3:Y:S01]  /*0830*/  LDG.E R71, desc[UR10][R72.64+0x200] ;  /* 0x0002000a48477981 */ /* 0x0000e2000c1e1900 */
[--C-:B------:R-:W-:Y:S01]  /*0840*/  IMAD.WIDE.U32 R78, R70, 0x4, R62.reuse ;  /* 0x00000004464e7825 */ /* 0x100fe200078e003e */
[C---:B------:R-:W-:Y:S02]  /*0850*/  IADD3 R83, PT, PT, R67.reuse, 0x300, RZ ;  /* 0x0000030043537810 */ /* 0x040fe40007ffe0ff */
[C---:B0-----:R-:W-:Y:S01]  /*0860*/  IADD3 R72, PT, PT, R67.reuse, 0x200, RZ ;  /* 0x0000020043487810 */ /* 0x041fe20007ffe0ff */
[----:B------:R0:W4:Y:S04]  /*0870*/  LDG.E R73, desc[UR10][R74.64] ;  /* 0x0000000a4a497981 */ /* 0x000128000c1e1900 */
[----:B------:R-:W-:Y:S01]  /*0880*/  IMAD.WIDE.U32 R76, R72, 0x4, R62 ;  /* 0x00000004484c7825 */ /* 0x000fe200078e003e */
[C---:B0-----:R-:W-:Y:S01]  /*0890*/  IADD3 R74, PT, PT, R67.reuse, 0x280, RZ ;  /* 0x00000280434a7810 */ /* 0x041fe20007ffe0ff */
[----:B------:R0:W4:Y:S01]  /*08a0*/  LDG.E R75, desc[UR10][R78.64] ;  /* 0x0000000a4e4b7981 */ /* 0x000122000c1e1900 */
[----:B------:R-:W-:-:S03]  /*08b0*/  IADD3 R85, PT, PT, R67, 0x380, RZ ;  /* 0x0000038043557810 */ /* 0x000fc60007ffe0ff */
[--C-:B------:R-:W-:Y:S01]  /*08c0*/  IMAD.WIDE.U32 R80, R74, 0x4, R62.reuse ;  /* 0x000000044a507825 */ /* 0x100fe200078e003e */
[----:B------:R-:W4:Y:S01]  /*08d0*/  LDG.E R76, desc[UR10][R76.64] ;  /* 0x0000000a4c4c7981 */ /* 0x000f22000c1e1900 */
[----:B------:R-:W-:Y:S02]  /*08e0*/  IADD3 R87, PT, PT, R67, 0x400, RZ ;  /* 0x0000040043577810 */ /* 0x000fe40007ffe0ff */
[--C-:B0-----:R-:W-:Y:S01]  /*08f0*/  IMAD.WIDE.U32 R78, R83, 0x4, R62.reuse ;  /* 0x00000004534e7825 */ /* 0x101fe200078e003e */
[----:B------:R0:W4:Y:S03]  /*0900*/  LDG.E R77, desc[UR10][R80.64] ;  /* 0x0000000a504d7981 */ /* 0x000126000c1e1900 */
[--C-:B------:R-:W-:Y:S01]  /*0910*/  IMAD.WIDE.U32 R82, R85, 0x4, R62.reuse ;  /* 0x0000000455527825 */ /* 0x100fe200078e003e */
[----:B------:R-:W-:Y:S01]  /*0920*/  IADD3 R85, PT, PT, R67, 0x480, RZ ;  /* 0x0000048043557810 */ /* 0x000fe20007ffe0ff */
[----:B------:R-:W4:Y:S02]  /*0930*/  LDG.E R78, desc[UR10][R78.64] ;  /* 0x0000000a4e4e7981 */ /* 0x000f24000c1e1900 */
[--C-:B0-----:R-:W-:Y:S01]  /*0940*/  IMAD.WIDE.U32 R80, R87, 0x4, R62.reuse ;  /* 0x0000000457507825 */ /* 0x101fe200078e003e */
[----:B------:R-:W-:Y:S01]  /*0950*/  IADD3 R87, PT, PT, R67, 0x500, RZ ;  /* 0x0000050043577810 */ /* 0x000fe20007ffe0ff */
        /* <DEDUP_REMOVED lines=8> */
[----:B------:R-:W-:Y:S01]  /*09e0*/  IADD3 R89, PT, PT, R67, 0x680, RZ ;  /* 0x0000068043597810 */ /* 0x000fe20007ffe0ff */
[----:B------:R-:W4:Y:S02]  /*09f0*/  LDG.E R82, desc[UR10][R82.64] ;  /* 0x0000000a52527981 */ /* 0x000f24000c1e1900 */
[--C-:B0-----:R-:W-:Y:S01]  /*0a00*/  IMAD.WIDE.U32 R84, R91, 0x4, R62.reuse ;  /* 0x000000045b547825 */ /* 0x101fe200078e003e */
[----:B------:R-:W-:Y:S01]  /*0a10*/  IADD3 R91, PT, PT, R67, 0x700, RZ ;  /* 0x00000700435b7810 */ /* 0x000fe20007ffe0ff */
[----:B------:R0:W4:Y:S02]  /*0a20*/  LDG.E R83, desc[UR10][R86.64] ;  /* 0x0000000a56537981 */ /* 0x000124000c1e1900 */
[--C-:B------:R-:W-:Y:S01]  /*0a30*/  IMAD.WIDE.U32 R88, R89, 0x4, R62.reuse ;  /* 0x0000000459587825 */ /* 0x100fe200078e003e */
[----:B------:R-:W-:Y:S01]  /*0a40*/  IADD3 R93, PT, PT, R67, 0x780, RZ ;  /* 0x00000780435d7810 */ /* 0x000fe20007ffe0ff */
[----:B------:R-:W4:Y:S02]  /*0a50*/  LDG.E R84, desc[UR10][R84.64] ;  /* 0x0000000a54547981 */ /* 0x000f24000c1e1900 */
[--C-:B0-----:R-:W-:Y:S01]  /*0a60*/  IMAD.WIDE.U32 R86, R91, 0x4, R62.reuse ;  /* 0x000000045b567825 */ /* 0x101fe200078e003e */
[----:B------:R-:W-:Y:S01]  /*0a70*/  IADD3 R91, PT, PT, R67, 0x800, RZ ;  /* 0x00000800435b7810 */ /* 0x000fe20007ffe0ff */
[----:B------:R0:W4:Y:S04]  /*0a80*/  LDG.E R85, desc[UR10][R88.64] ;  /* 0x0000000a58557981 */ /* 0x000128000c1e1900 */
[----:B------:R-:W4:Y:S01]  /*0a90*/  LDG.E R86, desc[UR10][R86.64] ;  /* 0x0000000a56567981 */ /* 0x000f22000c1e1900 */
[----:B------:R-:W-:-:S04]  /*0aa0*/  IMAD.WIDE.U32 R90, R91, 0x4, R62 ;  /* 0x000000045b5a7825 */ /* 0x000fc800078e003e */
[----:B0-----:R-:W-:Y:S01]  /*0ab0*/  IMAD.WIDE.U32 R88, R93, 0x4, R62 ;  /* 0x000000045d587825 */ /* 0x001fe200078e003e */
[----:B------:R-:W-:-:S04]  /*0ac0*/  IADD3 R93, PT, PT, R67, 0x880, RZ ;  /* 0x00000880435d7810 */ /* 0x000fc80007ffe0ff */
[----:B------:R0:W4:Y:S01]  /*0ad0*/  LDG.E R87, desc[UR10][R88.64] ;  /* 0x0000000a58577981 */ /* 0x000122000c1e1900 */
[--C-:B------:R-:W-:Y:S01]  /*0ae0*/  IMAD.WIDE.U32 R92, R93, 0x4, R62.reuse ;  /* 0x000000045d5c7825 */ /* 0x100fe200078e003e */
[C---:B0-----:R-:W-:Y:S02]  /*0af0*/  IADD3 R88, PT, PT, R67.reuse, 0x900, RZ ;  /* 0x0000090043587810 */ /* 0x041fe40007ffe0ff */
[----:B------:R0:W4:Y:S03]  /*0b00*/  LDG.E R89, desc[UR10][R90.64] ;  /* 0x0000000a5a597981 */ /* 0x000126000c1e1900 */
[--C-:B------:R-:W-:Y:S01]  /*0b10*/  IMAD.WIDE.U32 R94, R88, 0x4, R62.reuse ;  /* 0x00000004585e7825 */ /* 0x100fe200078e003e */
[C---:B0-----:R-:W-:Y:S01]  /*0b20*/  IADD3 R90, PT, PT, R67.reuse, 0x980, RZ ;  /* 0x00000980435a7810 */ /* 0x041fe20007ffe0ff */
[----:B------:R0:W4:Y:S04]  /*0b30*/  LDG.E R91, desc[UR10][R92.64] ;  /* 0x0000000a5c5b7981 */ /* 0x000128000c1e1900 */
        /* <DEDUP_REMOVED lines=28> */
[----:B0-----:R-:W-:Y:S01]  /*0d00*/  IADD3 R110, PT, PT, R67, 0xe80, RZ ;  /* 0x00000e80436e7810 */ /* 0x001fe20007ffe0ff */
[----:B------:R0:W4:Y:S04]  /*0d10*/  LDG.E R111, desc[UR10][R114.64] ;  /* 0x0000000a726f7981 */ /* 0x000128000c1e1900 */
        /* <DEDUP_REMOVED lines=140> */
[----:B012--5:R-:W-:Y:S05]  /*15e0*/  CALL.REL.NOINC `($__internal_183_$__cuda_sm20_rcp_rn_f32_slowpath) ;  /* 0x0000002800c47944 */ /* 0x027fea0003c00000 */
[----:B------:R-:W-:Y:S05]  /*15f0*/  BRA `(.L_x_10801) ;  /* 0x0000000000107947 */ /* 0x000fea0003800000 */
.L_x_10800:
[----:B------:R-:W3:Y:S02]  /*1600*/  MUFU.RCP R124, R117 ;  /* 0x00000075007c7308 */ /* 0x000ee40000001000 */
[----:B---3--:R-:W-:-:S04]  /*1610*/  FFMA R0, R117, R124, -1 ;  /* 0xbf80000075007423 */ /* 0x008fc8000000007c */
[----:B------:R-:W-:-:S04]  /*1620*/  FADD.FTZ R121, -R0, -RZ ;  /* 0x800000ff00797221 */ /* 0x000fc80000010100 */
[----:B------:R-:W-:-:S07]  /*1630*/  FFMA R124, R124, R121, R124 ;  /* 0x000000797c7c7223 */ /* 0x000fce000000007c */
.L_x_10801:
[----:B------:R-:W-:Y:S05]  /*1640*/  BSYNC.RECONVERGENT B0 ;  /* 0x0000000000007941 */ /* 0x000fea0003800200 */
.L_x_10799:
[----:B------:R-:W3:Y:S01]  /*1650*/  SHFL.DOWN PT, R120, R117, 0x1, 0x1f ;  /* 0x08201f0075787f89 */ /* 0x000ee200000e0000 */
[----:B-1----:R-:W-:Y:S01]  /*1660*/  FADD R0, -R118, R62 ;  /* 0x0000003e76007221 */ /* 0x002fe20000000100 */
[----:B------:R-:W-:Y:S01]  /*1670*/  FMUL R118, R116, R118 ;  /* 0x0000007674767220 */ /* 0x000fe20000400000 */
[----:B--2---:R-:W-:Y:S01]  /*1680*/  FADD R119, R119, R63 ;  /* 0x0000003f77777221 */ /* 0x004fe20000000000 */
[----:B------:R-:W-:Y:S01]  /*1690*/  BSSY.RECONVERGENT B0, `(.L_x_10802) ;  /* 0x0000016000007945 */ /* 0x000fe20003800200 */
[----:B------:R-:W-:-:S04]  /*16a0*/  FMUL R0, R0, R0 ;  /* 0x0000000000007220 */ /* 0x000fc80000400000 */
[----:B------:R-:W-:Y:S01]  /*16b0*/  FMUL R121, R0, R115 ;  /* 0x0000007300797220 */ /* 0x000fe20000400000 */
[----:B------:R-:W-:-:S03]  /*16c0*/  FFMA R115, R115, R62, R118 ;  /* 0x0000003e73737223 */ /* 0x000fc60000000076 */
        /* <DEDUP_REMOVED lines=12> */
[----:B-----5:R-:W-:Y:S05]  /*1790*/  CALL.REL.NOINC `($__internal_183_$__cuda_sm20_rcp_rn_f32_slowpath) ;  /* 0x0000002800587944 */ /* 0x020fea0003c00000 */
[----:B------:R-:W-:Y:S05]  /*17a0*/  BRA `(.L_x_10804) ;  /* 0x0000000000107947 */ /* 0x000fea0003800000 */
.L_x_10803:
[----:B------:R-:W0:Y:S02]  /*17b0*/  MUFU.RCP R124, R121 ;  /* 0x00000079007c7308 */ /* 0x000e240000001000 */
[----:B0-----:R-:W-:-:S04]  /*17c0*/  FFMA R0, R121, R124, -1 ;  /* 0xbf80000079007423 */ /* 0x001fc8000000007c */
[----:B------:R-:W-:-:S04]  /*17d0*/  FADD.FTZ R119, -R0, -RZ ;  /* 0x800000ff00777221 */ /* 0x000fc80000010100 */
[----:B------:R-:W-:-:S07]  /*17e0*/  FFMA R124, R124, R119, R124 ;  /* 0x000000777c7c7223 */ /* 0x000fce000000007c */
.L_x_10804:
[----:B------:R-:W-:Y:S05]  /*17f0*/  BSYNC.RECONVERGENT B0 ;  /* 0x0000000000007941 */ /* 0x000fea0003800200 */
.L_x_10802:
[----:B------:R-:W-:Y:S01]  /*1800*/  FADD R0, R115, -R62 ;  /* 0x8000003e73007221 */ /* 0x000fe20000000000 */
[----:B------:R-:W-:Y:S01]  /*1810*/  FADD R63, R116, R63 ;  /* 0x0000003f743f7221 */ /* 0x000fe20000000000 */
[----:B------:R-:W-:Y:S01]  /*1820*/  FMUL R62, R120, R62 ;  /* 0x0000003e783e7220 */ /* 0x000fe20000400000 */
[----:B------:R-:W0:Y:S01]  /*1830*/  LDC R116, c[0x0][0x3d8] ;  /* 0x0000f600ff747b82 */ /* 0x000e220000000800 */
[----:B------:R-:W-:Y:S01]  /*1840*/  FMUL R0, R0, R0 ;  /* 0x0000000000007220 */ /* 0x000fe20000400000 */
[----:B------:R-:W-:Y:S01]  /*1850*/  UISETP.NE.U32.AND UP0, UPT, UR12, URZ, UPT ;  /* 0x000000ff0c00728c */ /* 0x000fe2000bf05070 */
[C---:B------:R-:W-:Y:S02]  /*1860*/  FFMA R115, R117.reuse, R115, R62 ;  /* 0x0000007375737223 */ /* 0x040fe4000000003e */
[----:B------:R-:W-:Y:S01]  /*1870*/  FMUL R119, R117, R0 ;  /* 0x0000000075777220 */ /* 0x000fe20000400000 */
[----:B------:R-:W-:Y:S01]  /*1880*/  MOV R117, UR5 ;  /* 0x0000000500757c02 */ /* 0x000fe20008000f00 */
[----:B------:R-:W-:-:S02]  /*1890*/  UISETP.NE.AND.EX UP0, UPT, UR13, URZ, UPT, UP0 ;  /* 0x000000ff0d00728c */ /* 0x000fc4000bf05300 */
[----:B------:R-:W-:Y:S01]  /*18a0*/  FMUL R0, R120, R119 ;  /* 0x0000007778007220 */ /* 0x000fe20000400000 */
[----:B------:R-:W-:-:S03]  /*18b0*/  MOV R119, UR5 ;  /* 0x0000000500777c02 */ /* 0x000fc60008000f00 */
        /* <DEDUP_REMOVED lines=9> */
[----:B------:R-:W-:-:S11]  /*1950*/  FSETP.GEU.AND P0, PT, |R116|, 1.175494350822287508e-38, PT ;  /* 0x008000007400780b */ /* 0x000fd60003f0e200 */
[----:B------:R-:W-:Y:S02]  /*1960*/  MOV R117, UR17 ;  /* 0x0000001100757c02 */ /* 0x000fe40008000f00 */
[----:B------:R-:W-:-:S03]  /*1970*/  @!P0 FMUL R116, R116, 16777216 ;  /* 0x4b80000074748820 */ /* 0x000fc60000400000 */
[----:B------:R1:W-:Y:S03]  /*1980*/  @!P3 STG.E desc[UR10][R114.64], R117 ;  /* 0x000000757200b986 */ /* 0x0003e6000c10190a */
[----:B------:R-:W2:Y:S01]  /*1990*/  MUFU.RSQ R116, R116 ;  /* 0x0000007400747308 */ /* 0x000ea20000001400 */
[----:B0-----:R-:W-:Y:S01]  /*19a0*/  @!P3 IMAD.WIDE R62, R119, 0x4, R62 ;  /* 0x00000004773eb825 */ /* 0x001fe200078e023e */
[----:B--2---:R-:W-:-:S13]  /*19b0*/  R2UR UR7, R116 ;  /* 0x00000000740772ca */ /* 0x004fda00000e0000 */
        /* <DEDUP_REMOVED lines=10> */
[----:B-1----:R-:W-:Y:S01]  /*1a60*/  IADD3 R62, P1, PT, R67, UR14, RZ ;  /* 0x0000000e433e7c10 */ /* 0x002fe2000ff3e0ff */
[----:B------:R-:W-:Y:S01]  /*1a70*/  FMUL R0, R69, UR7 ;  /* 0x0000000745007c20 */ /* 0x000fe20008400000 */
[----:B------:R-:W-:Y:S01]  /*1a80*/  FMUL R71, R71, UR7 ;  /* 0x0000000747477c20 */ /* 0x000fe20008400000 */
[----:B------:R-:W-:Y:S01]  /*1a90*/  FADD R73, R73, -UR17 ;  /* 0x8000001149497e21 */ /* 0x000fe20008000000 */
[----:B------:R-:W-:Y:S01]  /*1aa0*/  FMUL R69, R75, UR7 ;  /* 0x000000074b457c20 */ /* 0x000fe20008400000 */
[----:B-----5:R-:W-:Y:S01]  /*1ab0*/  FFMA R0, R5, R0, R35 ;  /* 0x0000000005007223 */ /* 0x020fe20000000023 */
[----:B------:R-:W-:Y:S01]  /*1ac0*/  FFMA R71, R6, R71, R36 ;  /* 0x0000004706477223 */ /* 0x000fe20000000024 */
[----:B------:R-:W-:Y:S01]  /*1ad0*/  IADD3.X R63, PT, PT, RZ, UR15, RZ, P1, !PT ;  /* 0x0000000fff3f7c10 */ /* 0x000fe20008ffe4ff */
[----:B------:R-:W-:Y:S01]  /*1ae0*/  FMUL R114, R73, UR7 ;  /* 0x0000000749727c20 */ /* 0x000fe20008400000 */
[----:B------:R-:W-:Y:S01]  /*1af0*/  @P0 FMUL R0, R0, UR8 ;  /* 0x0000000800000c20 */ /* 0x000fe20008400000 */
[----:B------:R-:W-:Y:S01]  /*1b00*/  @P0 FMUL R71, R71, UR8 ;  /* 0x0000000847470c20 */ /* 0x000fe20008400000 */
[----:B------:R-:W-:Y:S01]  /*1b10*/  FADD R76, R76, -UR17 ;  /* 0x800000114c4c7e21 */ /* 0x000fe20008000000 */
[----:B------:R-:W-:Y:S01]  /*1b20*/  FFMA R114, R7, R114, R37 ;  /* 0x0000007207727223 */ /* 0x000fe20000000025 */
[----:B------:R-:W-:Y:S01]  /*1b30*/  FADD R77, R77, -UR17 ;  /* 0x800000114d4d7e21 */ /* 0x000fe20008000000 */
[----:B------:R-:W-:Y:S01]  /*1b40*/  F2FP.SATFINITE.E4M3.F32.PACK_AB_MERGE_C R67, RZ, R0, RZ ;  /* 0x00000000ff43723e */ /* 0x000fe200048070ff */
[----:B------:R-:W-:Y:S01]  /*1b50*/  FFMA R0, R8, R69, R38 ;  /* 0x0000004508007223 */ /* 0x000fe20000000026 */
[----:B------:R-:W-:Y:S01]  /*1b60*/  F2FP.SATFINITE.E4M3.F32.PACK_AB_MERGE_C R75, RZ, R71, RZ ;  /* 0x00000047ff4b723e */ /* 0x000fe200048070ff */
[----:B------:R-:W-:Y:S01]  /*1b70*/  FMUL R76, R76, UR7 ;  /* 0x000000074c4c7c20 */ /* 0x000fe20008400000 */
[----:B------:R-:W-:Y:S01]  /*1b80*/  FADD R78, R78, -UR17 ;  /* 0x800000114e4e7e21 */ /* 0x000fe20008000000 */
[----:B------:R0:W-:Y:S01]  /*1b90*/  STG.E.U8 desc[UR10][R62.64], R67 ;  /* 0x000000433e007986 */ /* 0x0001e2000c10110a */
[----:B------:R-:W-:Y:S01]  /*1ba0*/  @P0 FMUL R0, R0, UR8 ;  /* 0x0000000800000c20 */ /* 0x000fe20008400000 */
[----:B------:R-:W-:Y:S01]  /*1bb0*/  @P0 FMUL R114, R114, UR8 ;  /* 0x0000000872720c20 */ /* 0x000fe20008400000 */
[----:B------:R-:W-:Y:S01]  /*1bc0*/  IADD3 R68, P1, PT, R68, UR14, RZ ;  /* 0x0000000e44447c10 */ /* 0x000fe2000ff3e0ff */
[----:B------:R1:W-:Y:S01]  /*1bd0*/  STG.E.U8 desc[UR10][R62.64+0x80], R75 ;  /* 0x0000804b3e007986 */ /* 0x0003e2000c10110a */
[----:B------:R-:W-:Y:S01]  /*1be0*/  IADD3 R70, P2, PT, R70, UR14, RZ ;  /* 0x0000000e46467c10 */ /* 0x000fe2000ff5e0ff */
[----:B------:R-:W-:Y:S01]  /*1bf0*/  FMUL R77, R77, UR7 ;  /* 0x000000074d4d7c20 */ /* 0x000fe20008400000 */
[----:B------:R-:W-:Y:S01]  /*1c00*/  FFMA R76, R9, R76, R39 ;  /* 0x0000004c094c7223 */ /* 0x000fe20000000027 */
[----:B------:R-:W-:Y:S01]  /*1c10*/  FMUL R78, R78, UR7 ;  /* 0x000000074e4e7c20 */ /* 0x000fe20008400000 */
[----:B------:R-:W-:Y:S01]  /*1c20*/  IADD3.X R69, PT, PT, RZ, UR15, RZ, P1, !PT ;  /* 0x0000000fff457c10 */ /* 0x000fe20008ffe4ff */
[----:B------:R-:W-:Y:S01]  /*1c30*/  FFMA R77, R10, R77, R40 ;  /* 0x0000004d0a4d7223 */ /* 0x000fe20000000028 */
[----:B------:R-:W-:Y:S01]  /*1c40*/  F2FP.SATFINITE.E4M3.F32.PACK_AB_MERGE_C R115, RZ, R114, RZ ;  /* 0x00000072ff73723e */ /* 0x000fe200048070ff */
[----:B------:R-:W-:Y:S01]  /*1c50*/  @P0 FMUL R76, R76, UR8 ;  /* 0x000000084c4c0c20 */ /* 0x000fe20008400000 */
[----:B0-----:R-:W-:Y:S01]  /*1c60*/  F2FP.SATFINITE.E4M3.F32.PACK_AB_MERGE_C R67, RZ, R0, RZ ;  /* 0x00000000ff43723e */ /* 0x001fe200048070ff */
[----:B------:R-:W-:Y:S01]  /*1c70*/  FFMA R78, R11, R78, R41 ;  /* 0x0000004e0b4e7223 */ /* 0x000fe20000000029 */
[----:B------:R-:W-:Y:S01]  /*1c80*/  IADD3.X R71, PT, PT, RZ, UR15, RZ, P2, !PT ;  /* 0x0000000fff477c10 */ /* 0x000fe200097fe4ff */
[----:B------:R-:W-:Y:S01]  /*1c90*/  FADD R79, R79, -UR17 ;  /* 0x800000114f4f7e21 */ /* 0x000fe20008000000 */
[----:B-1----:R-:W-:Y:S01]  /*1ca0*/  MOV R63, UR5 ;  /* 0x00000005003f7c02 */ /* 0x002fe20008000f00 */
[----:B------:R-:W-:Y:S01]  /*1cb0*/  STG.E.U8 desc[UR10][R68.64], R115 ;  /* 0x0000007344007986 */ /* 0x000fe2000c10110a */
[----:B------:R-:W-:Y:S01]  /*1cc0*/  IADD3 R72, P1, PT, R72, UR14, RZ ;  /* 0x0000000e48487c10 */ /* 0x000fe2000ff3e0ff */
[----:B------:R-:W-:Y:S01]  /*1cd0*/  @P0 FMUL R77, R77, UR8 ;  /* 0x000000084d4d0c20 */ /* 0x000fe20008400000 */
[----:B------:R-:W-:Y:S01]  /*1ce0*/  IADD3 R74, P2, PT, R74, UR14, RZ ;  /* 0x0000000e4a4a7c10 */ /* 0x000fe2000ff5e0ff */
[----:B------:R-:W-:Y:S01]  /*1cf0*/  IMAD R0, R63, 0xf00, R4 ;  /* 0x00000f003f007824 */ /* 0x000fe200078e0204 */
[----:B------:R0:W-:Y:S01]  /*1d00*/  STG.E.U8 desc[UR10][R70.64], R67 ;  /* 0x0000004346007986 */ /* 0x0001e2000c10110a */
[----:B------:R-:W-:Y:S01]  /*1d10*/  IADD3.X R73, PT, PT, RZ, UR15, RZ, P1, !PT ;  /* 0x0000000fff497c10 */ /* 0x000fe20008ffe4ff */
[----:B------:R-:W-:Y:S01]  /*1d20*/  @P0 FMUL R78, R78, UR8 ;  /* 0x000000084e4e0c20 */ /* 0x000fe20008400000 */
[----:B------:R-:W-:Y:S01]  /*1d30*/  FMUL R79, R79, UR7 ;  /* 0x000000074f4f7c20 */ /* 0x000fe20008400000 */
[----:B------:R-:W-:Y:S01]  /*1d40*/  IADD3 R62, PT, PT, R0, 0x300, RZ ;  /* 0x00000300003e7810 */ /* 0x000fe20007ffe0ff */
[----:B------:R-:W-:Y:S01]  /*1d50*/  FADD R80, R80, -UR17 ;  /* 0x8000001150507e21 */ /* 0x000fe20008000000 */
[----:B------:R-:W-:Y:S01]  /*1d60*/  IADD3.X R75, PT, PT, RZ, UR15, RZ, P2, !PT ;  /* 0x0000000fff4b7c10 */ /* 0x000fe200097fe4ff */
[----:B------:R-:W-:Y:S01]  /*1d70*/  FFMA R79, R12, R79, R42 ;  /* 0x0000004f0c4f7223 */ /* 0x000fe2000000002a */
[----:B------:R-:W-:Y:S01]  /*1d80*/  IADD3 R62, P1, PT, R62, UR14, RZ ;  /* 0x0000000e3e3e7c10 */ /* 0x000fe2000ff3e0ff */
[----:B------:R-:W-:Y:S01]  /*1d90*/  FADD R81, R81, -UR17 ;  /* 0x8000001151517e21 */ /* 0x000fe20008000000 */
[----:B------:R-:W-:Y:S01]  /*1da0*/  F2FP.SATFINITE.E4M3.F32.PACK_AB_MERGE_C R77, RZ, R77, RZ ;  /* 0x0000004dff4d723e */ /* 0x000fe200048070ff */
[----:B------:R-:W-:Y:S01]  /*1db0*/  @P0 FMUL R79, R79, UR8 ;  /* 0x000000084f4f0c20 */ /* 0x000fe20008400000 */
[----:B0-----:R-:W-:Y:S01]  /*1dc0*/  F2FP.SATFINITE.E4M3.F32.PACK_AB_MERGE_C R67, RZ, R76, RZ ;  /* 0x0000004cff43723e */ /* 0x001fe200048070ff */
[----:B------:R-:W-:Y:S01]  /*1dd0*/  FMUL R80, R80, UR7 ;  /* 0x0000000750507c20 */ /* 0x000fe20008400000 */
[----:B------:R-:W-:Y:S01]  /*1de0*/  IADD3.X R63, PT, PT, RZ, UR15, RZ, P1, !PT ;  /* 0x0000000fff3f7c10 */ /* 0x000fe20008ffe4ff */
[----:B------:R-:W-:Y:S01]  /*1df0*/  FMUL R81, R81, UR7 ;  /* 0x0000000751517c20 */ /* 0x000fe20008400000 */
[----:B------:R-:W-:Y:S01]  /*1e00*/  F2FP.SATFINITE.E4M3.F32.PACK_AB_MERGE_C R69, RZ, R78, RZ ;  /* 0x0000004eff45723e */ /* 0x000fe200048070ff */
[----:B------:R0:W-:Y:S01]  /*1e10*/  STG.E.U8 desc[UR10][R72.64], R67 ;  /* 0x0000004348007986 */ /* 0x0001e2000c10110a */
[----:B------:R-:W-:Y:S01]  /*1e20*/  FFMA R80, R13, R80, R43 ;  /* 0x000000500d507223 */ /* 0x000fe2000000002b */
[----:B------:R-:W-:Y:S01]  /*1e30*/  F2FP.SATFINITE.E4M3.F32.PACK_AB_MERGE_C R79, RZ, R79, RZ ;  /* 0x0000004fff4f723e */ /* 0x000fe200048070ff */
[----:B------:R-:W-:Y:S01]  /*1e40*/  FFMA R81, R14, R81, R44 ;  /* 0x000000510e517223 */ /* 0x000fe2000000002c */
[----:B------:R-:W-:Y:S01]  /*1e50*/  STG.E.U8 desc[UR10][R74.64], R77 ;  /* 0x0000004d4a007986 */ /* 0x000fe2000c10110a */
[----:B------:R-:W-:Y:S01]  /*1e60*/  IADD3 R68, PT, PT, R0, 0x400, RZ ;  /* 0x0000040000447810 */ /* 0x000fe20007ffe0ff */
[----:B------:R-:W-:Y:S01]  /*1e70*/  FADD R82, R82, -UR17 ;  /* 0x8000001152527e21 */ /* 0x000fe20008000000 */
[----:B------:R-:W-:Y:S01]  /*1e80*/  @P0 FMUL R80, R80, UR8 ;  /* 0x0000000850500c20 */ /* 0x000fe20008400000 */
[----:B------:R1:W-:Y:S01]  /*1e90*/  STG.E.U8 desc[UR10][R62.64], R69 ;  /* 0x000000453e007986 */ /* 0x0003e2000c10110a */
[----:B------:R-:W-:Y:S01]  /*1ea0*/  @P0 FMUL R81, R81, UR8 ;  /* 0x0000000851510c20 */ /* 0x000fe20008400000 */
[----:B------:R-:W-:Y:S01]  /*1eb0*/  FMUL R82, R82, UR7 ;  /* 0x0000000752527c20 */ /* 0x000fe20008400000 */
[----:B------:R-:W-:Y:S01]  /*1ec0*/  FADD R83, R83, -UR17 ;  /* 0x8000001153537e21 */ /* 0x000fe20008000000 */
[----:B0-----:R-:W-:Y:S01]  /*1ed0*/  IADD3 R67, PT, PT, R0, 0x380, RZ ;  /* 0x0000038000437810 */ /* 0x001fe20007ffe0ff */
[----:B------:R-:W-:Y:S01]  /*1ee0*/  FADD R84, R84, -UR17 ;  /* 0x8000001154547e21 */ /* 0x000fe20008000000 */
[----:B------:R-:W-:Y:S01]  /*1ef0*/  F2FP.SATFINITE.E4M3.F32.PACK_AB_MERGE_C R81, RZ, R81, RZ ;  /* 0x00000051ff51723e */ /* 0x000fe200048070ff */
[----:B------:R-:W-:Y:S01]  /*1f00*/  FFMA R82, R15, R82, R45 ;  /* 0x000000520f527223 */ /* 0x000fe2000000002d */
[----:B------:R-:W-:Y:S01]  /*1f10*/  IADD3 R70, PT, PT, R0, 0x500, RZ ;  /* 0x0000050000467810 */ /* 0x000fe20007ffe0ff */
[----:B------:R-:W-:Y:S01]  /*1f20*/  FMUL R83, R83, UR7 ;  /* 0x0000000753537c20 */ /* 0x000fe20008400000 */
[----:B------:R-:W-:Y:S01]  /*1f30*/  FMUL R84, R84, UR7 ;  /* 0x0000000754547c20 */ /* 0x000fe20008400000 */
[----:B------:R-:W-:Y:S01]  /*1f40*/  @P0 FMUL R82, R82, UR8 ;  /* 0x0000000852520c20 */ /* 0x000fe20008400000 */
[----:B-1----:R-:W-:Y:S01]  /*1f50*/  IADD3 R62, P1, PT, R67, UR14, RZ ;  /* 0x0000000e433e7c10 */ /* 0x002fe2000ff3e0ff */
[----:B------:R-:W-:Y:S01]  /*1f60*/  FFMA R83, R16, R83, R46 ;  /* 0x0000005310537223 */ /* 0x000fe2000000002e */
[----:B------:R-:W-:Y:S01]  /*1f70*/  IADD3 R67, PT, PT, R0, 0x480, RZ ;  /* 0x0000048000437810 */ /* 0x000fe20007ffe0ff */
[----:B------:R-:W-:Y:S01]  /*1f80*/  FFMA R84, R17, R84, R47 ;  /* 0x0000005411547223 */ /* 0x000fe2000000002f */
[----:B------:R-:W-:Y:S01]  /*1f90*/  IADD3.X R63, PT, PT, RZ, UR15, RZ, P1, !PT ;  /* 0x0000000fff3f7c10 */ /* 0x000fe20008ffe4ff */
[----:B------:R-:W-:Y:S01]  /*1fa0*/  FADD R85, R85, -UR17 ;  /* 0x8000001155557e21 */ /* 0x000fe20008000000 */
[----:B------:R-:W-:Y:S01]  /*1fb0*/  IADD3 R68, P1, PT, R68, UR14, RZ ;  /* 0x0000000e44447c10 */ /* 0x000fe2000ff3e0ff */
[----:B------:R-:W-:Y:S01]  /*1fc0*/  @P0 FMUL R83, R83, UR8 ;  /* 0x0000000853530c20 */ /* 0x000fe20008400000 */
[----:B------:R-:W-:Y:S01]  /*1fd0*/  @P0 FMUL R84, R84, UR8 ;  /* 0x0000000854540c20 */ /* 0x000fe20008400000 */
[----:B------:R0:W-:Y:S01]  /*1fe0*/  STG.E.U8 desc[UR10][R62.64], R79 ;  /* 0x0000004f3e007986 */ /* 0x0001e2000c10110a */
[----:B------:R-:W-:Y:S01]  /*1ff0*/  IADD3.X R69, PT, PT, RZ, UR15, RZ, P1, !PT ;  /* 0x0000000fff457c10 */ /* 0x000fe20008ffe4ff */
[----:B------:R-:W-:Y:S01]  /*2000*/  FMUL R85, R85, UR7 ;  /* 0x0000000755557c20 */ /* 0x000fe20008400000 */
[----:B------:R-:W-:Y:S01]  /*2010*/  F2FP.SATFINITE.E4M3.F32.PACK_AB_MERGE_C R83, RZ, R83, RZ ;  /* 0x00000053ff53723e */ /* 0x000fe200048070ff */
[----:B------:R-:W-:Y:S01]  /*2020*/  FADD R86, R86, -UR17 ;  /* 0x8000001156567e21 */ /* 0x000fe20008000000 */
[----:B------:R-:W-:Y:S01]  /*2030*/  F2FP.SATFINITE.E4M3.F32.PACK_AB_MERGE_C R71, RZ, R84, RZ ;  /* 0x00000054ff47723e */ /* 0x000fe200048070ff */
[----:B------:R-:W-:Y:S01]  /*2040*/  FFMA R85, R18, R85, R48 ;  /* 0x0000005512557223 */ /* 0x000fe20000000030 */
[----:B------:R-:W-:Y:S01]  /*2050*/  FADD R87, R87, -UR17 ;  /* 0x8000001157577e21 */ /* 0x000fe20008000000 */
[----:B------:R-:W-:Y:S01]  /*2060*/  FMUL R86, R86, UR7 ;  /* 0x0000000756567c20 */ /* 0x000fe20008400000 */
[----:B------:R-:W-:Y:S01]  /*2070*/  FADD R89, R89, -UR17 ;  /* 0x8000001159597e21 */ /* 0x000fe20008000000 */
[----:B------:R-:W-:Y:S01]  /*2080*/  @P0 FMUL R85, R85, UR8 ;  /* 0x0000000855550c20 */ /* 0x000fe20008400000 */
[----:B------:R-:W-:Y:S01]  /*2090*/  FMUL R87, R87, UR7 ;  /* 0x0000000757577c20 */ /* 0x000fe20008400000 */
[----:B0-----:R-:W-:Y:S01]  /*20a0*/  IADD3 R62, P2, PT, R67, UR14, RZ ;  /* 0x0000000e433e7c10 */ /* 0x001fe2000ff5e0ff */
[----:B------:R-:W-:Y:S01]  /*20b0*/  FFMA R86, R19, R86, R49 ;  /* 0x0000005613567223 */ /* 0x000fe20000000031 */
[----:B------:R-:W-:Y:S01]  /*20c0*/  F2FP.SATFINITE.E4M3.F32.PACK_AB_MERGE_C R67, RZ, R80, RZ ;  /* 0x00000050ff43723e */ /* 0x000fe200048070ff */
[----:B------:R-:W-:Y:S01]  /*20d0*/  FFMA R87, R20, R87, R50 ;  /* 0x0000005714577223 */ /* 0x000fe20000000032 */
[----:B------:R-:W-:Y:S01]  /*20e0*/  IADD3.X R63, PT, PT, RZ, UR15, RZ, P2, !PT ;  /* 0x0000000fff3f7c10 */ /* 0x000fe200097fe4ff */
[----:B------:R-:W-:Y:S01]  /*20f0*/  @P0 FMUL R86, R86, UR8 ;  /* 0x0000000856560c20 */ /* 0x000fe20008400000 */
[----:B------:R-:W-:Y:S01]  /*2100*/  F2FP.SATFINITE.E4M3.F32.PACK_AB_MERGE_C R85, RZ, R85, RZ ;  /* 0x00000055ff55723e */ /* 0x000fe200048070ff */
[----:B------:R0:W-:Y:S01]  /*2110*/  STG.E.U8 desc[UR10][R68.64], R67 ;  /* 0x0000004344007986 */ /* 0x0001e2000c10110a */
[----:B------:R-:W-:Y:S01]  /*2120*/  @P0 FMUL R87, R87, UR8 ;  /* 0x0000000857570c20 */ /* 0x000fe20008400000 */
[----:B------:R-:W-:Y:S01]  /*2130*/  FADD R93, R93, -UR17 ;  /* 0x800000115d5d7e21 */ /* 0x000fe20008000000 */
[----:B------:R-:W-:Y:S01]  /*2140*/  FADD R91, R91, -UR17 ;  /* 0x800000115b5b7e21 */ /* 0x000fe20008000000 */
[----:B------:R1:W-:Y:S01]  /*2150*/  STG.E.U8 desc[UR10][R62.64], R81 ;  /* 0x000000513e007986 */ /* 0x0003e2000c10110a */
[----:B------:R-:W-:Y:S01]  /*2160*/  FADD R97, R97, -UR17 ;  /* 0x8000001161617e21 */ /* 0x000fe20008000000 */
[----:B------:R-:W-:Y:S01]  /*2170*/  F2FP.SATFINITE.E4M3.F32.PACK_AB_MERGE_C R87, RZ, R87, RZ ;  /* 0x00000057ff57723e */ /* 0x000fe200048070ff */
[----:B------:R-:W-:Y:S01]  /*2180*/  FMUL R91, R91, UR7 ;  /* 0x000000075b5b7c20 */ /* 0x000fe20008400000 */
[----:B------:R-:W-:Y:S01]  /*2190*/  FADD R95, R95, -UR17 ;  /* 0x800000115f5f7e21 */ /* 0x000fe20008000000 */
[----:B------:R-:W-:Y:S01]  /*21a0*/  FADD R101, R101, -UR17 ;  /* 0x8000001165657e21 */ /* 0x000fe20008000000 */
[----:B------:R-:W-:Y:S01]  /*21b0*/  FADD R99, R99, -UR17 ;  /* 0x8000001163637e21 */ /* 0x000fe20008000000 */
[----:B------:R-:W-:Y:S01]  /*21c0*/  FFMA R91, R22, R91, R52 ;  /* 0x0000005b165b7223 */ /* 0x000fe20000000034 */
[----:B0-----:R-:W-:Y:S01]  /*21d0*/  F2FP.SATFINITE.E4M3.F32.PACK_AB_MERGE_C R67, RZ, R82, RZ ;  /* 0x00000052ff43723e */ /* 0x001fe200048070ff */
[----:B------:R-:W-:Y:S01]  /*21e0*/  FMUL R95, R95, UR7 ;  /* 0x000000075f5f7c20 */ /* 0x000fe20008400000 */
[----:B------:R-:W-:Y:S01]  /*21f0*/  IADD3 R68, PT, PT, R0, 0x580, RZ ;  /* 0x0000058000447810 */ /* 0x000fe20007ffe0ff */
[----:B------:R-:W-:Y:S01]  /*2200*/  @P0 FMUL R91, R91, UR8 ;  /* 0x000000085b5b0c20 */ /* 0x000fe20008400000 */
[----:B-1----:R-:W-:Y:S01]  /*2210*/  IADD3 R62, P1, PT, R70, UR14, RZ ;  /* 0x0000000e463e7c10 */ /* 0x002fe2000ff3e0ff */
[----:B------:R-:W-:Y:S01]  /*2220*/  FMUL R70, R89, UR7 ;  /* 0x0000000759467c20 */ /* 0x000fe20008400000 */
[----:B------:R-:W-:Y:S01]  /*2230*/  IADD3 R69, PT, PT, R0, 0x600, RZ ;  /* 0x0000060000457810 */ /* 0x000fe20007ffe0ff */
[----:B------:R-:W-:Y:S01]  /*2240*/  FFMA R95, R24, R95, R54 ;  /* 0x0000005f185f7223 */ /* 0x000fe20000000036 */
[----:B------:R-:W-:Y:S01]  /*2250*/  IADD3.X R63, PT, PT, RZ, UR15, RZ, P1, !PT ;  /* 0x0000000fff3f7c10 */ /* 0x000fe20008ffe4ff */
[----:B------:R-:W-:Y:S01]  /*2260*/  FFMA R70, R21, R70, R51 ;  /* 0x0000004615467223 */ /* 0x000fe20000000033 */
[----:B------:R-:W-:Y:S01]  /*2270*/  IADD3 R68, P1, PT, R68, UR14, RZ ;  /* 0x0000000e44447c10 */ /* 0x000fe2000ff3e0ff */
[----:B------:R-:W-:Y:S01]  /*2280*/  @P0 FMUL R95, R95, UR8 ;  /* 0x000000085f5f0c20 */ /* 0x000fe20008400000 */
[----:B------:R-:W-:Y:S01]  /*2290*/  FMUL R99, R99, UR7 ;  /* 0x0000000763637c20 */ /* 0x000fe20008400000 */
[----:B------:R0:W-:Y:S01]  /*22a0*/  STG.E.U8 desc[UR10][R62.64], R67 ;  /* 0x000000433e007986 */ /* 0x0001e2000c10110a */
[----:B------:R-:W-:Y:S01]  /*22b0*/  @P0 FMUL R70, R70, UR8 ;  /* 0x0000000846460c20 */ /* 0x000fe20008400000 */
[----:B------:R-:W-:Y:S01]  /*22c0*/  FADD R103, R103, -UR17 ;  /* 0x8000001167677e21 */ /* 0x000fe20008000000 */
[----:B------:R-:W-:Y:S01]  /*22d0*/  FADD R105, R105, -UR17 ;  /* 0x8000001169697e21 */ /* 0x000fe20008000000 */
[----:B------:R-:W-:Y:S01]  /*22e0*/  FFMA R99, R26, R99, R56 ;  /* 0x000000631a637223 */ /* 0x000fe20000000038 */
[----:B------:R-:W-:Y:S01]  /*22f0*/  FADD R107, R107, -UR17 ;  /* 0x800000116b6b7e21 */ /* 0x000fe20008000000 */
[----:B------:R-:W-:Y:S01]  /*2300*/  FMUL R103, R103, UR7 ;  /* 0x0000000767677c20 */ /* 0x000fe20008400000 */
[----:B------:R-:W-:Y:S01]  /*2310*/  FADD R109, R109, -UR17 ;  /* 0x800000116d6d7e21 */ /* 0x000fe20008000000 */
[----:B------:R-:W-:Y:S01]  /*2320*/  @P0 FMUL R99, R99, UR8 ;  /* 0x0000000863630c20 */ /* 0x000fe20008400000 */
[----:B------:R-:W-:Y:S01]  /*2330*/  FMUL R107, R107, UR7 ;  /* 0x000000076b6b7c20 */ /* 0x000fe20008400000 */
[----:B------:R-:W-:Y:S01]  /*2340*/  FADD R111, R111, -UR17 ;  /* 0x800000116f6f7e21 */ /* 0x000fe20008000000 */
[----:B------:R-:W-:Y:S01]  /*2350*/  FFMA R103, R28, R103, R58 ;  /* 0x000000671c677223 */ /* 0x000fe2000000003a */
[----:B0-----:R-:W-:Y:S01]  /*2360*/  IADD3 R62, P2, PT, R69, UR14, RZ ;  /* 0x0000000e453e7c10 */ /* 0x001fe2000ff5e0ff */
[----:B------:R-:W-:Y:S01]  /*2370*/  FADD R112, R112, -UR17 ;  /* 0x8000001170707e21 */ /* 0x000fe20008000000 */
[----:B------:R-:W-:Y:S01]  /*2380*/  IADD3.X R69, PT, PT, RZ, UR15, RZ, P1, !PT ;  /* 0x0000000fff457c10 */ /* 0x000fe20008ffe4ff */
[----:B------:R-:W-:Y:S01]  /*2390*/  FADD R113, R113, -UR17 ;  /* 0x8000001171717e21 */ /* 0x000fe20008000000 */
[----:B------:R-:W-:Y:S01]  /*23a0*/  IADD3.X R63, PT, PT, RZ, UR15, RZ, P2, !PT ;  /* 0x0000000fff3f7c10 */ /* 0x000fe200097fe4ff */
[----:B------:R-:W-:Y:S01]  /*23b0*/  FFMA R107, R30, R107, R60 ;  /* 0x0000006b1e6b7223 */ /* 0x000fe2000000003c */
[----:B------:R-:W-:Y:S01]  /*23c0*/  IADD3 R67, PT, PT, R0, 0x680, RZ ;  /* 0x0000068000437810 */ /* 0x000fe20007ffe0ff */
[----:B------:R0:W-:Y:S01]  /*23d0*/  STG.E.U8 desc[UR10][R68.64], R83 ;  /* 0x0000005344007986 */ /* 0x0001e2000c10110a */
[----:B------:R-:W-:Y:S01]  /*23e0*/  FMUL R111, R111, UR7 ;  /* 0x000000076f6f7c20 */ /* 0x000fe20008400000 */
[----:B------:R-:W-:Y:S01]  /*23f0*/  @P0 FMUL R103, R103, UR8 ;  /* 0x0000000867670c20 */ /* 0x000fe20008400000 */
[----:B------:R-:W-:Y:S01]  /*2400*/  FMUL R112, R112, UR7 ;  /* 0x0000000770707c20 */ /* 0x000fe20008400000 */
[----:B------:R1:W-:Y:S01]  /*2410*/  STG.E.U8 desc[UR10][R62.64], R71 ;  /* 0x000000473e007986 */ /* 0x0003e2000c10110a */
[----:B------:R-:W-:Y:S01]  /*2420*/  FMUL R113, R113, UR7 ;  /* 0x0000000771717c20 */ /* 0x000fe20008400000 */
[----:B------:R-:W-:Y:S01]  /*2430*/  @P0 FMUL R107, R107, UR8 ;  /* 0x000000086b6b0c20 */ /* 0x000fe20008400000 */
[----:B------:R-:W-:Y:S01]  /*2440*/  FFMA R111, R32, R111, R64 ;  /* 0x0000006f206f7223 */ /* 0x000fe20000000040 */
[----:B------:R-:W-:Y:S01]  /*2450*/  FFMA R112, R33, R112, R65 ;  /* 0x0000007021707223 */ /* 0x000fe20000000041 */
[----:B------:R-:W-:Y:S01]  /*2460*/  IADD3 R104, P3, PT, R104, UR14, RZ ;  /* 0x0000000e68687c10 */ /* 0x000fe2000ff7e0ff */
[----:B------:R-:W-:Y:S01]  /*2470*/  FFMA R113, R34, R113, R66 ;  /* 0x0000007122717223 */ /* 0x000fe20000000042 */
[----:B------:R-:W-:Y:S01]  /*2480*/  @P0 FMUL R111, R111, UR8 ;  /* 0x000000086f6f0c20 */ /* 0x000fe20008400000 */
[----:B0-----:R-:W-:Y:S01]  /*2490*/  IADD3 R68, PT, PT, R0, 0x700, RZ ;  /* 0x0000070000447810 */ /* 0x001fe20007ffe0ff */
[----:B------:R-:W-:Y:S01]  /*24a0*/  @P0 FMUL R112, R112, UR8 ;  /* 0x0000000870700c20 */ /* 0x000fe20008400000 */
[----:B------:R-:W-:Y:S01]  /*24b0*/  @P0 FMUL R113, R113, UR8 ;  /* 0x0000000871710c20 */ /* 0x000fe20008400000 */
[----:B-1----:R-:W-:-:S02]  /*24c0*/  IADD3 R62, P1, PT, R67, UR14, RZ ;  /* 0x0000000e433e7c10 */ /* 0x002fc4000ff3e0ff */
[----:B------:R-:W-:Y:S02]  /*24d0*/  IADD3 R67, PT, PT, R0, 0x780, RZ ;  /* 0x0000078000437810 */ /* 0x000fe40007ffe0ff */
[----:B------:R-:W-:Y:S02]  /*24e0*/  IADD3.X R63, PT, PT, RZ, UR15, RZ, P1, !PT ;  /* 0x0000000fff3f7c10 */ /* 0x000fe40008ffe4ff */
[----:B------:R-:W-:Y:S02]  /*24f0*/  IADD3 R68, P1, PT, R68, UR14, RZ ;  /* 0x0000000e44447c10 */ /* 0x000fe4000ff3e0ff */
[C---:B------:R-:W-:Y:S01]  /*2500*/  IADD3 R71, PT, PT, R0.reuse, 0x800, RZ ;  /* 0x0000080000477810 */ /* 0x040fe20007ffe0ff */
[----:B------:R0:W-:Y:S01]  /*2510*/  STG.E.U8 desc[UR10][R62.64], R85 ;  /* 0x000000553e007986 */ /* 0x0001e2000c10110a */
[----:B------:R-:W-:Y:S02]  /*2520*/  IADD3.X R69, PT, PT, RZ, UR15, RZ, P1, !PT ;  /* 0x0000000fff457c10 */ /* 0x000fe40008ffe4ff */
[----:B------:R-:W-:-:S02]  /*2530*/  IADD3 R0, PT, PT, R0, 0x880, RZ ;  /* 0x0000088000007810 */ /* 0x000fc40007ffe0ff */
[----:B------:R-:W-:Y:S02]  /*2540*/  F2FP.SATFINITE.E4M3.F32.PACK_AB_MERGE_C R113, RZ, R113, RZ ;  /* 0x00000071ff71723e */ /* 0x000fe400048070ff */
[----:B0-----:R-:W-:Y:S02]  /*2550*/  IADD3 R62, P2, PT, R67, UR14, RZ ;  /* 0x0000000e433e7c10 */ /* 0x001fe4000ff5e0ff */
[----:B------:R-:W-:Y:S02]  /*2560*/  F2FP.SATFINITE.E4M3.F32.PACK_AB_MERGE_C R67, RZ, R86, RZ ;  /* 0x00000056ff43723e */ /* 0x000fe400048070ff */
[----:B------:R-:W-:-:S03]  /*2570*/  IADD3.X R63, PT, PT, RZ, UR15, RZ, P2, !PT ;  /* 0x0000000fff3f7c10 */ /* 0x000fc600097fe4ff */
[----:B------:R0:W-:Y:S04]  /*2580*/  STG.E.U8 desc[UR10][R68.64], R67 ;  /* 0x0000004344007986 */ /* 0x0001e8000c10110a */
[----:B------:R1:W-:Y:S01]  /*2590*/  STG.E.U8 desc[UR10][R62.64], R87 ;  /* 0x000000573e007986 */ /* 0x0003e2000c10110a */
[----:B0-----:R-:W-:Y:S01]  /*25a0*/  IADD3 R68, P2, PT, R0, UR14, RZ ;  /* 0x0000000e00447c10 */ /* 0x001fe2000ff5e0ff */
[----:B------:R-:W-:Y:S01]  /*25b0*/  FMUL R0, R93, UR7 ;  /* 0x000000075d007c20 */ /* 0x000fe20008400000 */
[----:B------:R-:W-:Y:S02]  /*25c0*/  F2FP.SATFINITE.E4M3.F32.PACK_AB_MERGE_C R67, RZ, R70, RZ ;  /* 0x00000046ff43723e */ /* 0x000fe400048070ff */
[----:B-1----:R-:W-:Y:S01]  /*25d0*/  IADD3 R62, P1, PT, R71, UR14, RZ ;  /* 0x0000000e473e7c10 */ /* 0x002fe2000ff3e0ff */
[----:B------:R-:W-:Y:S01]  /*25e0*/  FFMA R0, R23, R0, R53 ;  /* 0x0000000017007223 */ /* 0x000fe20000000035 */
[----:B------:R-:W-:-:S02]  /*25f0*/  F2FP.SATFINITE.E4M3.F32.PACK_AB_MERGE_C R71, RZ, R91, RZ ;  /* 0x0000005bff47723e */ /* 0x000fc400048070ff */
[----:B------:R-:W-:Y:S01]  /*2600*/  IADD3.X R63, PT, PT, RZ, UR15, RZ, P1, !PT ;  /* 0x0000000fff3f7c10 */ /* 0x000fe20008ffe4ff */
[----:B------:R-:W-:Y:S01]  /*2610*/  @P0 FMUL R0, R0, UR8 ;  /* 0x0000000800000c20 */ /* 0x000fe20008400000 */
[----:B------:R-:W-:Y:S02]  /*2620*/  IADD3 R88, P1, PT, R88, UR14, RZ ;  /* 0x0000000e58587c10 */ /* 0x000fe4000ff3e0ff */
[----:B------:R-:W-:Y:S01]  /*2630*/  IADD3.X R69, PT, PT, RZ, UR15, RZ, P2, !PT ;  /* 0x0000000fff457c10 */ /* 0x000fe200097fe4ff */
[----:B------:R0:W-:Y:S01]  /*2640*/  STG.E.U8 desc[UR10][R62.64], R67 ;  /* 0x000000433e007986 */ /* 0x0001e2000c10110a */
[----:B------:R-:W-:Y:S02]  /*2650*/  IADD3.X R89, PT, PT, RZ, UR15, RZ, P1, !PT ;  /* 0x0000000fff597c10 */ /* 0x000fe40008ffe4ff */
[----:B------:R-:W-:Y:S01]  /*2660*/  IADD3 R90, P2, PT, R90, UR14, RZ ;  /* 0x0000000e5a5a7c10 */ /* 0x000fe2000ff5e0ff */
[----:B------:R1:W-:Y:S01]  /*2670*/  STG.E.U8 desc[UR10][R68.64], R71 ;  /* 0x0000004744007986 */ /* 0x0003e2000c10110a */
[----:B------:R-:W-:-:S02]  /*2680*/  IADD3 R92, P1, PT, R92, UR14, RZ ;  /* 0x0000000e5c5c7c10 */ /* 0x000fc4000ff3e0ff */
[----:B------:R-:W-:Y:S02]  /*2690*/  IADD3.X R91, PT, PT, RZ, UR15, RZ, P2, !PT ;  /* 0x0000000fff5b7c10 */ /* 0x000fe400097fe4ff */
[----:B------:R-:W-:Y:S02]  /*26a0*/  IADD3.X R93, PT, PT, RZ, UR15, RZ, P1, !PT ;  /* 0x0000000fff5d7c10 */ /* 0x000fe40008ffe4ff */
[----:B------:R-:W-:Y:S01]  /*26b0*/  IADD3 R94, P2, PT, R94, UR14, RZ ;  /* 0x0000000e5e5e7c10 */ /* 0x000fe2000ff5e0ff */
[----:B0-----:R-:W-:Y:S01]  /*26c0*/  FMUL R62, R109, UR7 ;  /* 0x000000076d3e7c20 */ /* 0x001fe20008400000 */
[----:B------:R-:W-:Y:S01]  /*26d0*/  F2FP.SATFINITE.E4M3.F32.PACK_AB_MERGE_C R63, RZ, R0, RZ ;  /* 0x00000000ff3f723e */ /* 0x000fe200048070ff */
[----:B------:R-:W-:Y:S01]  /*26e0*/  FMUL R0, R97, UR7 ;  /* 0x0000000761007c20 */ /* 0x000fe20008400000 */
[----:B------:R-:W-:Y:S01]  /*26f0*/  F2FP.SATFINITE.E4M3.F32.PACK_AB_MERGE_C R67, RZ, R95, RZ ;  /* 0x0000005fff43723e */ /* 0x000fe200048070ff */
[----:B------:R-:W-:Y:S01]  /*2700*/  FFMA R62, R31, R62, R61 ;  /* 0x0000003e1f3e7223 */ /* 0x000fe2000000003d */
[----:B------:R-:W-:Y:S01]  /*2710*/  IADD3 R96, P1, PT, R96, UR14, RZ ;  /* 0x0000000e60607c10 */ /* 0x000fe2000ff3e0ff */
[----:B------:R-:W-:Y:S01]  /*2720*/  FFMA R0, R25, R0, R55 ;  /* 0x0000000019007223 */ /* 0x000fe20000000037 */
[----:B------:R0:W-:Y:S01]  /*2730*/  STG.E.U8 desc[UR10][R88.64], R63 ;  /* 0x0000003f58007986 */ /* 0x0001e2000c10110a */
[----:B------:R-:W-:Y:S01]  /*2740*/  IADD3.X R95, PT, PT, RZ, UR15, RZ, P2, !PT ;  /* 0x0000000fff5f7c10 */ /* 0x000fe200097fe4ff */
[----:B------:R-:W-:Y:S01]  /*2750*/  @P0 FMUL R62, R62, UR8 ;  /* 0x000000083e3e0c20 */ /* 0x000fe20008400000 */
[----:B------:R-:W-:Y:S01]  /*2760*/  @P0 FMUL R0, R0, UR8 ;  /* 0x0000000800000c20 */ /* 0x000fe20008400000 */
[----:B------:R2:W-:Y:S01]  /*2770*/  STG.E.U8 desc[UR10][R90.64], R67 ;  /* 0x000000435a007986 */ /* 0x0005e2000c10110a */
[----:B------:R-:W-:-:S02]  /*2780*/  IADD3 R98, P2, PT, R98, UR14, RZ ;  /* 0x0000000e62627c10 */ /* 0x000fc4000ff5e0ff */
[----:B------:R-:W-:Y:S02]  /*2790*/  IADD3.X R97, PT, PT, RZ, UR15, RZ, P1, !PT ;  /* 0x0000000fff617c10 */ /* 0x000fe40008ffe4ff */
[----:B------:R-:W-:Y:S02]  /*27a0*/  IADD3 R100, P1, PT, R100, UR14, RZ ;  /* 0x0000000e64647c10 */ /* 0x000fe4000ff3e0ff */
[----:B-1----:R-:W-:Y:S02]  /*27b0*/  F2FP.SATFINITE.E4M3.F32.PACK_AB_MERGE_C R69, RZ, R103, RZ ;  /* 0x00000067ff45723e */ /* 0x002fe400048070ff */
[----:B0-----:R-:W-:Y:S01]  /*27c0*/  F2FP.SATFINITE.E4M3.F32.PACK_AB_MERGE_C R63, RZ, R0, RZ ;  /* 0x00000000ff3f723e */ /* 0x001fe200048070ff */
[----:B------:R-:W-:Y:S01]  /*27d0*/  FMUL R0, R101, UR7 ;  /* 0x0000000765007c20 */ /* 0x000fe20008400000 */
[----:B------:R-:W-:Y:S02]  /*27e0*/  IADD3.X R101, PT, PT, RZ, UR15, RZ, P1, !PT ;  /* 0x0000000fff657c10 */ /* 0x000fe40008ffe4ff */
[----:B--2---:R-:W-:Y:S01]  /*27f0*/  F2FP.SATFINITE.E4M3.F32.PACK_AB_MERGE_C R67, RZ, R99, RZ ;  /* 0x00000063ff43723e */ /* 0x004fe200048070ff */
[----:B------:R-:W-:Y:S01]  /*2800*/  FFMA R0, R27, R0, R57 ;  /* 0x000000001b007223 */ /* 0x000fe20000000039 */
[----:B------:R0:W-:Y:S01]  /*2810*/  STG.E.U8 desc[UR10][R92.64], R63 ;  /* 0x0000003f5c007986 */ /* 0x0001e2000c10110a */
[----:B------:R-:W-:-:S02]  /*2820*/  IADD3.X R99, PT, PT, RZ, UR15, RZ, P2, !PT ;  /* 0x0000000fff637c10 */ /* 0x000fc400097fe4ff */
[----:B------:R-:W-:Y:S01]  /*2830*/  @P0 FMUL R0, R0, UR8 ;  /* 0x0000000800000c20 */ /* 0x000fe20008400000 */
[----:B------:R-:W-:Y:S01]  /*2840*/  IADD3 R102, P2, PT, R102, UR14, RZ ;  /* 0x0000000e66667c10 */ /* 0x000fe2000ff5e0ff */
[----:B------:R1:W-:Y:S01]  /*2850*/  STG.E.U8 desc[UR10][R94.64], R67 ;  /* 0x000000435e007986 */ /* 0x0003e2000c10110a */
[----:B------:R-:W-:Y:S02]  /*2860*/  IADD3 R106, P1, PT, R106, UR14, RZ ;  /* 0x0000000e6a6a7c10 */ /* 0x000fe4000ff3e0ff */
[----:B------:R-:W-:Y:S02]  /*2870*/  IADD3.X R103, PT, PT, RZ, UR15, RZ, P2, !PT ;  /* 0x0000000fff677c10 */ /* 0x000fe400097fe4ff */
[----:B------:R-:W-:Y:S02]  /*2880*/  IADD3 R108, P2, PT, R108, UR14, RZ ;  /* 0x0000000e6c6c7c10 */ /* 0x000fe4000ff5e0ff */
[----:B0-----:R-:W-:Y:S01]  /*2890*/  F2FP.SATFINITE.E4M3.F32.PACK_AB_MERGE_C R63, RZ, R0, RZ ;  /* 0x00000000ff3f723e */ /* 0x001fe200048070ff */
[----:B------:R-:W-:Y:S01]  /*28a0*/  FMUL R0, R105, UR7 ;  /* 0x0000000769007c20 */ /* 0x000fe20008400000 */
[----:B------:R-:W-:-:S02]  /*28b0*/  IADD3.X R105, PT, PT, RZ, UR15, RZ, P3, !PT ;  /* 0x0000000fff697c10 */ /* 0x000fc40009ffe4ff */
[----:B------:R-:W-:Y:S01]  /*28c0*/  IADD3 R110, P3, PT, R110, UR14, RZ ;  /* 0x0000000e6e6e7c10 */ /* 0x000fe2000ff7e0ff */
[----:B------:R-:W-:Y:S01]  /*28d0*/  FFMA R0, R29, R0, R59 ;  /* 0x000000001d007223 */ /* 0x000fe2000000003b */
[----:B------:R0:W-:Y:S01]  /*28e0*/  STG.E.U8 desc[UR10][R96.64], R63 ;  /* 0x0000003f60007986 */ /* 0x0001e2000c10110a */
[----:B-1----:R-:W-:Y:S02]  /*28f0*/  F2FP.SATFINITE.E4M3.F32.PACK_AB_MERGE_C R67, RZ, R107, RZ ;  /* 0x0000006bff43723e */ /* 0x002fe400048070ff */
[----:B------:R-:W-:Y:S01]  /*2900*/  @P0 FMUL R0, R0, UR8 ;  /* 0x0000000800000c20 */ /* 0x000fe20008400000 */
[----:B------:R1:W-:Y:S01]  /*2910*/  STG.E.U8 desc[UR10][R98.64], R69 ;  /* 0x0000004562007986 */ /* 0x0003e2000c10110a */
[----:B------:R-:W-:Y:S02]  /*2920*/  IADD3.X R107, PT, PT, RZ, UR15, RZ, P1, !PT ;  /* 0x0000000fff6b7c10 */ /* 0x000fe40008ffe4ff */
[----:B------:R-:W-:Y:S02]  /*2930*/  IADD3.X R109, PT, PT, RZ, UR15, RZ, P2, !PT ;  /* 0x0000000fff6d7c10 */ /* 0x000fe400097fe4ff */
[----:B0-----:R-:W-:-:S02]  /*2940*/  F2FP.SATFINITE.E4M3.F32.PACK_AB_MERGE_C R63, RZ, R0, RZ ;  /* 0x00000000ff3f723e */ /* 0x001fc400048070ff */
[----:B-1----:R-:W-:-:S03]  /*2950*/  F2FP.SATFINITE.E4M3.F32.PACK_AB_MERGE_C R69, RZ, R62, RZ ;  /* 0x0000003eff45723e */ /* 0x002fc600048070ff */
[----:B------:R0:W-:Y:S04]  /*2960*/  STG.E.U8 desc[UR10][R100.64], R63 ;  /* 0x0000003f64007986 */ /* 0x0001e8000c10110a */
[----:B------:R1:W-:Y:S04]  /*2970*/  STG.E.U8 desc[UR10][R102.64], R67 ;  /* 0x0000004366007986 */ /* 0x0003e8000c10110a */
[----:B------:R2:W-:Y:S01]  /*2980*/  STG.E.U8 desc[UR10][R104.64], R69 ;  /* 0x0000004568007986 */ /* 0x0005e2000c10110a */
[----:B0-----:R-:W-:Y:S02]  /*2990*/  F2FP.SATFINITE.E4M3.F32.PACK_AB_MERGE_C R63, RZ, R111, RZ ;  /* 0x0000006fff3f723e */ /* 0x001fe400048070ff */
[----:B------:R-:W-:-:S02]  /*29a0*/  IADD3.X R111, PT, PT, RZ, UR15, RZ, P3, !PT ;  /* 0x0000000fff6f7c10 */ /* 0x000fc40009ffe4ff */
[----:B-1----:R-:W-:Y:S01]  /*29b0*/  F2FP.SATFINITE.E4M3.F32.PACK_AB_MERGE_C R67, RZ, R112, RZ ;  /* 0x00000070ff43723e */ /* 0x002fe200048070ff */
[----:B------:R2:W-:Y:S04]  /*29c0*/  STG.E.U8 desc[UR10][R106.64], R63 ;  /* 0x0000003f6a007986 */ /* 0x0005e8000c10110a */
[----:B------:R2:W-:Y:S04]  /*29d0*/  STG.E.U8 desc[UR10][R108.64], R67 ;  /* 0x000000436c007986 */ /* 0x0005e8000c10110a */
[----:B------:R2:W-:Y:S01]  /*29e0*/  STG.E.U8 desc[UR10][R110.64], R113 ;  /* 0x000000716e007986 */ /* 0x0005e2000c10110a */
[----:B------:R-:W-:Y:S05]  /*29f0*/  BRA `(.L_x_10806) ;  /* 0x00000010006c7947 */ /* 0x000fea0003800000 */
.L_x_10805:
[----:B------:R-:W-:Y:S01]  /*2a00*/  FADD R69, R69, -UR17 ;  /* 0x8000001145457e21 */ /* 0x000fe20008000000 */
[----:B------:R-:W-:Y:S01]  /*2a10*/  FADD R71, R71, -UR17 ;  /* 0x8000001147477e21 */ /* 0x000fe20008000000 */
[----:B------:R-:W-:Y:S01]  /*2a20*/  FADD R73, R73, -UR17 ;  /* 0x8000001149497e21 */ /* 0x000fe20008000000 */
[----:B------:R-:W-:Y:S01]  /*2a30*/  ISETP.NE.AND P0, PT, RZ, UR9, PT ;  /* 0x00000009ff007c0c */ /* 0x000fe2000bf05270 */
[----:B------:R-:W-:Y:S01]  /*2a40*/  FMUL R0, R69, UR7 ;  /* 0x0000000745007c20 */ /* 0x000fe20008400000 */
[----:B------:R-:W-:Y:S01]  /*2a50*/  FADD R75, R75, -UR17 ;  /* 0x800000114b4b7e21 */ /* 0x000fe20008000000 */
[----:B------:R-:W-:Y:S01]  /*2a60*/  FADD R76, R76, -UR17 ;  /* 0x800000114c4c7e21 */ /* 0x000fe20008000000 */
[----:B------:R-:W-:Y:S01]  /*2a70*/  FMUL R71, R71, UR7 ;  /* 0x0000000747477c20 */ /* 0x000fe20008400000 */
[----:B-1---5:R-:W-:Y:S01]  /*2a80*/  FFMA R63, R5, R0, R35 ;  /* 0x00000000053f7223 */ /* 0x022fe20000000023 */
        /* <DEDUP_REMOVED lines=13> */
[----:B------:R-:W-:Y:S01]  /*2b60*/  FFMA R76, R10, R115, R40 ;  /* 0x000000730a4c7223 */ /* 0x000fe20000000028 */
[----:B------:R-:W-:Y:S01]  /*2b70*/  FMUL R116, R77, UR8 ;  /* 0x000000084d747c20 */ /* 0x000fe20008400000 */
[----:B------:R-:W-:Y:S01]  /*2b80*/  FMNMX3 R63, R62, |R75|, |R73|, !PT ;  /* 0x4000004b3e3f7276 */ /* 0x000fe20007800449 */
[----:B------:R-:W-:Y:S01]  /*2b90*/  @P0 FMUL R0, R0, UR8 ;  /* 0x0000000800000c20 */ /* 0x000fe20008400000 */
[----:B------:R-:W-:Y:S01]  /*2ba0*/  IADD3 R62, P1, PT, R67, UR14, RZ ;  /* 0x0000000e433e7c10 */ /* 0x000fe2000ff3e0ff */
[----:B------:R-:W-:Y:S01]  /*2bb0*/  FADD R80, R80, -UR17 ;  /* 0x8000001150507e21 */ /* 0x000fe20008000000 */
[----:B------:R-:W-:Y:S01]  /*2bc0*/  FSEL R71, R75, R114, !P0 ;  /* 0x000000724b477208 */ /* 0x000fe20004000000 */
[----:B------:R-:W-:Y:S01]  /*2bd0*/  FADD R78, R78, -UR17 ;  /* 0x800000114e4e7e21 */ /* 0x000fe20008000000 */
[----:B------:R-:W-:Y:S01]  /*2be0*/  FSEL R3, R77, R116, !P0 ;  /* 0x000000744d037208 */ /* 0x000fe20004000000 */
[----:B------:R-:W-:Y:S01]  /*2bf0*/  FADD R79, R79, -UR17 ;  /* 0x800000114f4f7e21 */ /* 0x000fe20008000000 */
[----:B------:R-:W-:Y:S01]  /*2c00*/  FMNMX3 R67, R63, |R77|, |R76|, !PT ;  /* 0x4000004d3f437276 */ /* 0x000fe2000780044c */
[----:B------:R-:W-:Y:S01]  /*2c10*/  FMUL R80, R80, UR7 ;  /* 0x0000000750507c20 */ /* 0x000fe20008400000 */
[----:B------:R-:W-:Y:S01]  /*2c20*/  IADD3.X R63, PT, PT, RZ, UR15, RZ, P1, !PT ;  /* 0x0000000fff3f7c10 */ /* 0x000fe20008ffe4ff */
[----:B------:R-:W-:Y:S01]  /*2c30*/  FMUL R78, R78, UR7 ;  /* 0x000000074e4e7c20 */ /* 0x000fe20008400000 */
[----:B------:R-:W-:Y:S01]  /*2c40*/  F2FP.SATFINITE.E4M3.F32.PACK_AB_MERGE_C R75, RZ, R69, RZ ;  /* 0x00000045ff4b723e */ /* 0x000fe200048070ff */
[----:B------:R-:W-:Y:S01]  /*2c50*/  FMUL R69, R79, UR7 ;  /* 0x000000074f457c20 */ /* 0x000fe20008400000 */
[----:B------:R-:W-:Y:S01]  /*2c60*/  F2FP.SATFINITE.E4M3.F32.PACK_AB_MERGE_C R77, RZ, R0, RZ ;  /* 0x00000000ff4d723e */ /* 0x000fe200048070ff */
[----:B------:R-:W-:Y:S01]  /*2c70*/  FFMA R78, R11, R78, R41 ;  /* 0x0000004e0b4e7223 */ /* 0x000fe20000000029 */
[----:B------:R-:W-:Y:S01]  /*2c80*/  IADD3 R68, P1, PT, R68, UR14, RZ ;  /* 0x0000000e44447c10 */ /* 0x000fe2000ff3e0ff */
[----:B------:R-:W-:Y:S01]  /*2c90*/  STG.E.U8 desc[UR10][R62.64], R75 ;  /* 0x0000004b3e007986 */ /* 0x000fe2000c10110a */
[----:B------:R-:W-:Y:S01]  /*2ca0*/  FFMA R0, R12, R69, R42 ;  /* 0x000000450c007223 */ /* 0x000fe2000000002a */
[----:B------:R-:W-:Y:S01]  /*2cb0*/  FADD R81, R81, -UR17 ;  /* 0x8000001151517e21 */ /* 0x000fe20008000000 */
[----:B------:R-:W-:Y:S01]  /*2cc0*/  IADD3.X R69, PT, PT, RZ, UR15, RZ, P1, !PT ;  /* 0x0000000fff457c10 */ /* 0x000fe20008ffe4ff */
[----:B------:R0:W-:Y:S01]  /*2cd0*/  STG.E.U8 desc[UR10][R62.64+0x80], R77 ;  /* 0x0000804d3e007986 */ /* 0x0001e2000c10110a */
[----:B------:R-:W-:Y:S01]  /*2ce0*/  FADD R82, R82, -UR17 ;  /* 0x8000001152527e21 */ /* 0x000fe20008000000 */
[----:B------:R-:W-:Y:S01]  /*2cf0*/  @P0 FMUL R73, R73, UR8 ;  /* 0x0000000849490c20 */ /* 0x000fe20008400000 */
[----:B------:R-:W-:Y:S01]  /*2d00*/  IADD3 R70, P1, PT, R70, UR14, RZ ;  /* 0x0000000e46467c10 */ /* 0x000fe2000ff3e0ff */
[----:B------:R-:W-:Y:S01]  /*2d10*/  FMUL R79, R78, UR8 ;  /* 0x000000084e4f7c20 */ /* 0x000fe20008400000 */
[----:B------:R-:W-:Y:S01]  /*2d20*/  FADD R83, R83, -UR17 ;  /* 0x8000001153537e21 */ /* 0x000fe20008000000 */
[----:B------:R-:W-:Y:S01]  /*2d30*/  FMUL R81, R81, UR7 ;  /* 0x0000000751517c20 */ /* 0x000fe20008400000 */
[----:B------:R-:W-:Y:S01]  /*2d40*/  F2FP.SATFINITE.E4M3.F32.PACK_AB_MERGE_C R115, RZ, R71, RZ ;  /* 0x00000047ff73723e */ /* 0x000fe200048070ff */
[----:B------:R-:W-:Y:S01]  /*2d50*/  FMUL R82, R82, UR7 ;  /* 0x0000000752527c20 */ /* 0x000fe20008400000 */
[----:B------:R-:W-:Y:S01]  /*2d60*/  IADD3.X R71, PT, PT, RZ, UR15, RZ, P1, !PT ;  /* 0x0000000fff477c10 */ /* 0x000fe20008ffe4ff */
[----:B------:R-:W-:Y:S01]  /*2d70*/  FMUL R83, R83, UR7 ;  /* 0x0000000753537c20 */ /* 0x000fe20008400000 */
[----:B------:R-:W-:Y:S01]  /*2d80*/  FSEL R79, R78, R79, !P0 ;  /* 0x0000004f4e4f7208 */ /* 0x000fe20004000000 */
[----:B0-----:R-:W-:Y:S01]  /*2d90*/  FFMA R62, R13, R80, R43 ;  /* 0x000000500d3e7223 */ /* 0x001fe2000000002b */
[----:B------:R-:W-:Y:S01]  /*2da0*/  FFMA R77, R14, R81, R44 ;  /* 0x000000510e4d7223 */ /* 0x000fe2000000002c */
[----:B------:R-:W-:Y:S01]  /*2db0*/  FADD R84, R84, -UR17 ;  /* 0x8000001154547e21 */ /* 0x000fe20008000000 */
[----:B------:R-:W-:Y:S01]  /*2dc0*/  FADD R85, R85, -UR17 ;  /* 0x8000001155557e21 */ /* 0x000fe20008000000 */
[----:B------:R-:W-:Y:S01]  /*2dd0*/  FMUL R63, R62, UR8 ;  /* 0x000000083e3f7c20 */ /* 0x000fe20008400000 */
[----:B------:R-:W-:Y:S01]  /*2de0*/  FMNMX3 R78, R67, |R78|, |R0|, !PT ;  /* 0x4000004e434e7276 */ /* 0x000fe20007800400 */
[----:B------:R-:W-:Y:S01]  /*2df0*/  FFMA R82, R15, R82, R45 ;  /* 0x000000520f527223 */ /* 0x000fe2000000002d */
[----:B------:R0:W-:Y:S01]  /*2e00*/  STG.E.U8 desc[UR10][R68.64], R115 ;  /* 0x0000007344007986 */ /* 0x0001e2000c10110a */
[----:B------:R-:W-:Y:S01]  /*2e10*/  IADD3 R72, P1, PT, R72, UR14, RZ ;  /* 0x0000000e48487c10 */ /* 0x000fe2000ff3e0ff */
[----:B------:R-:W-:Y:S01]  /*2e20*/  FFMA R67, R16, R83, R46 ;  /* 0x0000005310437223 */ /* 0x000fe2000000002e */
[----:B------:R-:W-:Y:S01]  /*2e30*/  FSEL R80, R62, R63, !P0 ;  /* 0x0000003f3e507208 */ /* 0x000fe20004000000 */
[----:B------:R-:W-:Y:S01]  /*2e40*/  FMUL R84, R84, UR7 ;  /* 0x0000000754547c20 */ /* 0x000fe20008400000 */
[----:B------:R-:W-:Y:S01]  /*2e50*/  F2FP.SATFINITE.E4M3.F32.PACK_AB_MERGE_C R63, RZ, R73, RZ ;  /* 0x00000049ff3f723e */ /* 0x000fe200048070ff */
[----:B------:R-:W-:Y:S01]  /*2e60*/  FMUL R85, R85, UR7 ;  /* 0x0000000755557c20 */ /* 0x000fe20008400000 */
[----:B------:R-:W-:Y:S01]  /*2e70*/  FMNMX3 R62, R78, |R62|, |R77|, !PT ;  /* 0x4000003e4e3e7276 */ /* 0x000fe2000780044d */
[----:B------:R-:W-:Y:S01]  /*2e80*/  @P0 FMUL R76, R76, UR8 ;  /* 0x000000084c4c0c20 */ /* 0x000fe20008400000 */
[----:B------:R-:W-:Y:S01]  /*2e90*/  IADD3.X R73, PT, PT, RZ, UR15, RZ, P1, !PT ;  /* 0x0000000fff497c10 */ /* 0x000fe20008ffe4ff */
[----:B------:R1:W-:Y:S01]  /*2ea0*/  STG.E.U8 desc[UR10][R70.64], R63 ;  /* 0x0000003f46007986 */ /* 0x0003e2000c10110a */
[----:B------:R-:W-:Y:S01]  /*2eb0*/  IADD3 R74, P1, PT, R74, UR14, RZ ;  /* 0x0000000e4a4a7c10 */ /* 0x000fe2000ff3e0ff */
[----:B0-----:R-:W-:Y:S01]  /*2ec0*/  FMUL R69, R82, UR8 ;  /* 0x0000000852457c20 */ /* 0x001fe20008400000 */
[----:B------:R-:W-:Y:S01]  /*2ed0*/  FFMA R84, R17, R84, R47 ;  /* 0x0000005411547223 */ /* 0x000fe2000000002f */
[----:B------:R-:W-:Y:S01]  /*2ee0*/  FMNMX3 R62, R62, |R82|, |R67|, !PT ;  /* 0x400000523e3e7276 */ /* 0x000fe20007800443 */
[----:B------:R-:W-:Y:S01]  /*2ef0*/  FADD R86, R86, -UR17 ;  /* 0x8000001156567e21 */ /* 0x000fe20008000000 */
[----:B------:R-:W-:Y:S01]  /*2f00*/  FADD R87, R87, -UR17 ;  /* 0x8000001157577e21 */ /* 0x000fe20008000000 */
[----:B------:R-:W-:Y:S01]  /*2f10*/  FSEL R78, R82, R69, !P0 ;  /* 0x00000045524e7208 */ /* 0x000fe20004000000 */
[----:B------:R-:W-:Y:S01]  /*2f20*/  FADD R89, R89, -UR17 ;  /* 0x8000001159597e21 */ /* 0x000fe20008000000 */
[----:B------:R-:W-:Y:S01]  /*2f30*/  IADD3.X R75, PT, PT, RZ, UR15, RZ, P1, !PT ;  /* 0x0000000fff4b7c10 */ /* 0x000fe20008ffe4ff */
[----:B------:R-:W-:Y:S01]  /*2f40*/  FMUL R86, R86, UR7 ;  /* 0x0000000756567c20 */ /* 0x000fe20008400000 */
[----:B------:R-:W-:Y:S01]  /*2f50*/  F2FP.SATFINITE.E4M3.F32.PACK_AB_MERGE_C R69, RZ, R76, RZ ;  /* 0x0000004cff45723e */ /* 0x000fe200048070ff */
[----:B------:R-:W-:Y:S01]  /*2f60*/  FMUL R87, R87, UR7 ;  /* 0x0000000757577c20 */ /* 0x000fe20008400000 */
[----:B-1----:R-:W-:Y:S01]  /*2f70*/  MOV R71, UR5 ;  /* 0x0000000500477c02 */ /* 0x002fe20008000f00 */
[----:B------:R-:W-:Y:S01]  /*2f80*/  FADD R91, R91, -UR17 ;  /* 0x800000115b5b7e21 */ /* 0x000fe20008000000 */
[----:B------:R-:W-:Y:S01]  /*2f90*/  F2FP.SATFINITE.E4M3.F32.PACK_AB_MERGE_C R63, RZ, R3, RZ ;  /* 0x00000003ff3f723e */ /* 0x000fe200048070ff */
[----:B------:R-:W-:Y:S01]  /*2fa0*/  FFMA R3, R18, R85, R48 ;  /* 0x0000005512037223 */ /* 0x000fe20000000030 */
[----:B------:R-:W-:Y:S01]  /*2fb0*/  FFMA R86, R19, R86, R49 ;  /* 0x0000005613567223 */ /* 0x000fe20000000031 */
[----:B------:R-:W-:-:S02]  /*2fc0*/  IMAD R70, R71, 0xf00, R4 ;  /* 0x00000f0047467824 */ /* 0x000fc400078e0204 */
[----:B------:R-:W-:Y:S01]  /*2fd0*/  FMUL R91, R91, UR7 ;  /* 0x000000075b5b7c20 */ /* 0x000fe20008400000 */
[----:B------:R0:W-:Y:S01]  /*2fe0*/  STG.E.U8 desc[UR10][R72.64], R63 ;  /* 0x0000003f48007986 */ /* 0x0001e2000c10110a */
[----:B------:R-:W-:Y:S01]  /*2ff0*/  FMNMX3 R68, R62, |R84|, |R3|, !PT ;  /* 0x400000543e447276 */ /* 0x000fe20007800403 */
[----:B------:R-:W-:Y:S01]  /*3000*/  FADD R93, R93, -UR17 ;  /* 0x800000115d5d7e21 */ /* 0x000fe20008000000 */
[----:B------:R-:W-:Y:S01]  /*3010*/  IADD3 R62, PT, PT, R70, 0x300, RZ ;  /* 0x00000300463e7810 */ /* 0x000fe20007ffe0ff */
[----:B------:R1:W-:Y:S01]  /*3020*/  STG.E.U8 desc[UR10][R74.64], R69 ;  /* 0x000000454a007986 */ /* 0x0003e2000c10110a */
[----:B------:R-:W-:Y:S01]  /*3030*/  F2FP.SATFINITE.E4M3.F32.PACK_AB_MERGE_C R83, RZ, R79, RZ ;  /* 0x0000004fff53723e */ /* 0x000fe200048070ff */
[----:B------:R-:W-:Y:S01]  /*3040*/  @P0 FMUL R0, R0, UR8 ;  /* 0x0000000800000c20 */ /* 0x000fe20008400000 */
[----:B------:R-:W-:Y:S01]  /*3050*/  IADD3 R62, P1, PT, R62, UR14, RZ ;  /* 0x0000000e3e3e7c10 */ /* 0x000fe2000ff3e0ff */
[----:B------:R-:W-:Y:S01]  /*3060*/  FADD R95, R95, -UR17 ;  /* 0x800000115f5f7e21 */ /* 0x000fe20008000000 */
[----:B------:R-:W-:Y:S01]  /*3070*/  F2FP.SATFINITE.E4M3.F32.PACK_AB_MERGE_C R85, RZ, R80, RZ ;  /* 0x00000050ff55723e */ /* 0x000fe200048070ff */
[----:B------:R-:W-:Y:S01]  /*3080*/  FADD R97, R97, -UR17 ;  /* 0x8000001161617e21 */ /* 0x000fe20008000000 */
[----:B------:R-:W-:Y:S01]  /*3090*/  FADD R99, R99, -UR17 ;  /* 0x8000001163637e21 */ /* 0x000fe20008000000 */
[----:B0-----:R-:W-:Y:S01]  /*30a0*/  FMUL R72, R89, UR7 ;  /* 0x0000000759487c20 */ /* 0x001fe20008400000 */
[----:B------:R-:W-:Y:S01]  /*30b0*/  IADD3.X R63, PT, PT, RZ, UR15, RZ, P1, !PT ;  /* 0x0000000fff3f7c10 */ /* 0x000fe20008ffe4ff */
[----:B------:R-:W-:Y:S01]  /*30c0*/  FMUL R95, R95, UR7 ;  /* 0x000000075f5f7c20 */ /* 0x000fe20008400000 */
[----:B------:R-:W-:Y:S01]  /*30d0*/  FADD R101, R101, -UR17 ;  /* 0x8000001165657e21 */ /* 0x000fe20008000000 */
[----:B-1----:R-:W-:Y:S01]  /*30e0*/  FFMA R75, R20, R87, R50 ;  /* 0x00000057144b7223 */ /* 0x002fe20000000032 */
[----:B------:R-:W-:Y:S01]  /*30f0*/  FFMA R72, R21, R72, R51 ;  /* 0x0000004815487223 */ /* 0x000fe20000000033 */
[----:B------:R-:W-:Y:S01]  /*3100*/  FFMA R74, R22, R91, R52 ;  /* 0x0000005b164a7223 */ /* 0x000fe20000000034 */
[----:B------:R0:W-:Y:S01]  /*3110*/  STG.E.U8 desc[UR10][R62.64], R83 ;  /* 0x000000533e007986 */ /* 0x0001e2000c10110a */
[----:B------:R-:W-:Y:S01]  /*3120*/  FMUL R80, R97, UR7 ;  /* 0x0000000761507c20 */ /* 0x000fe20008400000 */
[----:B------:R-:W-:Y:S01]  /*3130*/  FMNMX3 R69, R68, |R86|, |R75|, !PT ;  /* 0x4000005644457276 */ /* 0x000fe2000780044b */
[----:B------:R-:W-:Y:S01]  /*3140*/  FMUL R79, R72, UR8 ;  /* 0x00000008484f7c20 */ /* 0x000fe20008400000 */
[----:B------:R-:W-:Y:S01]  /*3150*/  IADD3 R68, PT, PT, R70, 0x380, RZ ;  /* 0x0000038046447810 */ /* 0x000fe20007ffe0ff */
[----:B------:R-:W-:Y:S01]  /*3160*/  FMUL R99, R99, UR7 ;  /* 0x0000000763637c20 */ /* 0x000fe20008400000 */
[----:B------:R-:W-:Y:S01]  /*3170*/  FMNMX3 R73, R69, |R72|, |R74|, !PT ;  /* 0x4000004845497276 */ /* 0x000fe2000780044a */
[----:B------:R-:W-:Y:S01]  /*3180*/  @P0 FMUL R77, R77, UR8 ;  /* 0x000000084d4d0c20 */ /* 0x000fe20008400000 */
[----:B------:R-:W-:Y:S01]  /*3190*/  IADD3 R68, P1, PT, R68, UR14, RZ ;  /* 0x0000000e44447c10 */ /* 0x000fe2000ff3e0ff */
[----:B------:R-:W-:Y:S01]  /*31a0*/  FMUL R81, R84, UR8 ;  /* 0x0000000854517c20 */ /* 0x000fe20008400000 */
[----:B------:R-:W-:Y:S01]  /*31b0*/  FSEL R79, R72, R79, !P0 ;  /* 0x0000004f484f7208 */ /* 0x000fe20004000000 */
[----:B------:R-:W-:Y:S01]  /*31c0*/  FMUL R72, R93, UR7 ;  /* 0x000000075d487c20 */ /* 0x000fe20008400000 */
[----:B0-----:R-:W-:Y:S01]  /*31d0*/  IADD3 R62, PT, PT, R70, 0x400, RZ ;  /* 0x00000400463e7810 */ /* 0x001fe20007ffe0ff */
[----:B------:R-:W-:Y:S01]  /*31e0*/  FADD R103, R103, -UR17 ;  /* 0x8000001167677e21 */ /* 0x000fe20008000000 */
[----:B------:R-:W-:Y:S01]  /*31f0*/  IADD3.X R69, PT, PT, RZ, UR15, RZ, P1, !PT ;  /* 0x0000000fff457c10 */ /* 0x000fe20008ffe4ff */
[----:B------:R-:W-:Y:S01]  /*3200*/  FFMA R72, R23, R72, R53 ;  /* 0x0000004817487223 */ /* 0x000fe20000000035 */
[----:B------:R-:W-:Y:S01]  /*3210*/  F2FP.SATFINITE.E4M3.F32.PACK_AB_MERGE_C R83, RZ, R0, RZ ;  /* 0x00000000ff53723e */ /* 0x000fe200048070ff */
[----:B------:R-:W-:Y:S01]  /*3220*/  FFMA R0, R24, R95, R54 ;  /* 0x0000005f18007223 */ /* 0x000fe20000000036 */
[----:B------:R-:W-:Y:S01]  /*3230*/  IADD3 R62, P1, PT, R62, UR14, RZ ;  /* 0x0000000e3e3e7c10 */ /* 0x000fe2000ff3e0ff */
[C---:B------:R-:W-:Y:S01]  /*3240*/  FMUL R87, R72.reuse, UR8 ;  /* 0x0000000848577c20 */ /* 0x040fe20008400000 */
[----:B------:R-:W-:Y:S01]  /*3250*/  FFMA R80, R25, R80, R55 ;  /* 0x0000005019507223 */ /* 0x000fe20000000037 */
[----:B------:R0:W-:Y:S01]  /*3260*/  STG.E.U8 desc[UR10][R68.64], R83 ;  /* 0x0000005344007986 */ /* 0x0001e2000c10110a */
[----:B------:R-:W-:Y:S01]  /*3270*/  IADD3.X R63, PT, PT, RZ, UR15, RZ, P1, !PT ;  /* 0x0000000fff3f7c10 */ /* 0x000fe20008ffe4ff */
[----:B------:R-:W-:Y:S01]  /*3280*/  FMUL R103, R103, UR7 ;  /* 0x0000000767677c20 */ /* 0x000fe20008400000 */
[----:B------:R-:W-:Y:S01]  /*3290*/  FSEL R76, R72, R87, !P0 ;  /* 0x00000057484c7208 */ /* 0x000fe20004000000 */
[----:B------:R-:W-:Y:S01]  /*32a0*/  FADD R105, R105, -UR17 ;  /* 0x8000001169697e21 */ /* 0x000fe20008000000 */
[----:B------:R-:W-:Y:S01]  /*32b0*/  FMNMX3 R72, R73, |R72|, |R0|, !PT ;  /* 0x4000004849487276 */ /* 0x000fe20007800400 */
[----:B------:R1:W-:Y:S01]  /*32c0*/  STG.E.U8 desc[UR10][R62.64], R85 ;  /* 0x000000553e007986 */ /* 0x0003e2000c10110a */
[----:B------:R-:W-:Y:S01]  /*32d0*/  FFMA R73, R26, R99, R56 ;  /* 0x000000631a497223 */ /* 0x000fe20000000038 */
[----:B------:R-:W-:Y:S01]  /*32e0*/  F2FP.SATFINITE.E4M3.F32.PACK_AB_MERGE_C R77, RZ, R77, RZ ;  /* 0x0000004dff4d723e */ /* 0x000fe200048070ff */
[----:B------:R-:W-:Y:S01]  /*32f0*/  FMUL R82, R105, UR7 ;  /* 0x0000000769527c20 */ /* 0x000fe20008400000 */
[----:B------:R-:W-:Y:S01]  /*3300*/  FSEL R81, R84, R81, !P0 ;  /* 0x0000005154517208 */ /* 0x000fe20004000000 */
[----:B------:R-:W-:Y:S01]  /*3310*/  FADD R109, R109, -UR17 ;  /* 0x800000116d6d7e21 */ /* 0x000fe20008000000 */
[----:B0-----:R-:W-:Y:S01]  /*3320*/  IADD3 R69, PT, PT, R70, 0x480, RZ ;  /* 0x0000048046457810 */ /* 0x001fe20007ffe0ff */
[----:B------:R-:W-:Y:S01]  /*3330*/  FMUL R68, R101, UR7 ;  /* 0x0000000765447c20 */ /* 0x000fe20008400000 */
[----:B------:R-:W-:Y:S01]  /*3340*/  FMUL R83, R80, UR8 ;  /* 0x0000000850537c20 */ /* 0x000fe20008400000 */
[----:B------:R-:W-:Y:S01]  /*3350*/  IADD3 R84, PT, PT, R70, 0x500, RZ ;  /* 0x0000050046547810 */ /* 0x000fe20007ffe0ff */
[----:B------:R-:W-:Y:S01]  /*3360*/  FFMA R82, R29, R82, R59 ;  /* 0x000000521d527223 */ /* 0x000fe2000000003b */
[----:B------:R-:W-:Y:S01]  /*3370*/  FFMA R68, R27, R68, R57 ;  /* 0x000000441b447223 */ /* 0x000fe20000000039 */
[----:B-1----:R-:W-:Y:S01]  /*3380*/  IADD3 R62, P1, PT, R69, UR14, RZ ;  /* 0x0000000e453e7c10 */ /* 0x002fe2000ff3e0ff */
[----:B------:R-:W-:Y:S01]  /*3390*/  FADD R107, R107, -UR17 ;  /* 0x800000116b6b7e21 */ /* 0x000fe20008000000 */
[----:B------:R-:W-:Y:S01]  /*33a0*/  FMNMX3 R69, R72, |R80|, |R73|, !PT ;  /* 0x4000005048457276 */ /* 0x000fe20007800449 */
[----:B------:R-:W-:Y:S01]  /*33b0*/  FMUL R85, R68, UR8 ;  /* 0x0000000844557c20 */ /* 0x000fe20008400000 */
[----:B------:R-:W-:Y:S01]  /*33c0*/  IADD3.X R63, PT, PT, RZ, UR15, RZ, P1, !PT ;  /* 0x0000000fff3f7c10 */ /* 0x000fe20008ffe4ff */
[----:B------:R-:W-:Y:S01]  /*33d0*/  FFMA R72, R28, R103, R58 ;  /* 0x000000671c487223 */ /* 0x000fe2000000003a */
[----:B------:R-:W-:Y:S01]  /*33e0*/  FSEL R83, R80, R83, !P0 ;  /* 0x0000005350537208 */ /* 0x000fe20004000000 */
[----:B------:R-:W-:Y:S01]  /*33f0*/  @P0 FMUL R67, R67, UR8 ;  /* 0x0000000843430c20 */ /* 0x000fe20008400000 */
[----:B------:R-:W-:Y:S01]  /*3400*/  FSEL R80, R68, R85, !P0 ;  /* 0x0000005544507208 */ /* 0x000fe20004000000 */
[----:B------:R0:W-:Y:S01]  /*3410*/  STG.E.U8 desc[UR10][R62.64], R77 ;  /* 0x0000004d3e007986 */ /* 0x0001e2000c10110a */
[----:B------:R-:W-:Y:S01]  /*3420*/  FMNMX3 R68, R69, |R68|, |R72|, !PT ;  /* 0x4000004445447276 */ /* 0x000fe20007800448 */
[----:B------:R-:W-:Y:S01]  /*3430*/  FMUL R85, R82, UR8 ;  /* 0x0000000852557c20 */ /* 0x000fe20008400000 */
[----:B------:R-:W-:Y:S01]  /*3440*/  F2FP.SATFINITE.E4M3.F32.PACK_AB_MERGE_C R69, RZ, R78, RZ ;  /* 0x0000004eff45723e */ /* 0x000fe200048070ff */
[----:B------:R-:W-:Y:S01]  /*3450*/  FMUL R71, R86, UR8 ;  /* 0x0000000856477c20 */ /* 0x000fe20008400000 */
[----:B------:R-:W-:Y:S01]  /*3460*/  IADD3 R78, PT, PT, R70, 0x580, RZ ;  /* 0x00000580464e7810 */ /* 0x000fe20007ffe0ff */
[----:B------:R-:W-:Y:S01]  /*3470*/  FMUL R107, R107, UR7 ;  /* 0x000000076b6b7c20 */ /* 0x000fe20008400000 */
[----:B------:R-:W-:Y:S01]  /*3480*/  FADD R111, R111, -UR17 ;  /* 0x800000116f6f7e21 */ /* 0x000fe20008000000 */
[----:B------:R-:W-:Y:S01]  /*3490*/  FADD R112, R112, -UR17 ;  /* 0x8000001170707e21 */ /* 0x000fe20008000000 */
[----:B------:R-:W-:Y:S01]  /*34a0*/  FSEL R71, R86, R71, !P0 ;  /* 0x0000004756477208 */ /* 0x000fe20004000000 */
[----:B------:R-:W-:Y:S01]  /*34b0*/  FADD R113, R113, -UR17 ;  /* 0x8000001171717e21 */ /* 0x000fe20008000000 */
[----:B------:R-:W-:Y:S01]  /*34c0*/  FMUL R111, R111, UR7 ;  /* 0x000000076f6f7c20 */ /* 0x000fe20008400000 */
[----:B0-----:R-:W-:Y:S01]  /*34d0*/  IADD3 R62, P1, PT, R84, UR14, RZ ;  /* 0x0000000e543e7c10 */ /* 0x001fe2000ff3e0ff */
[----:B------:R-:W-:Y:S01]  /*34e0*/  FMUL R84, R109, UR7 ;  /* 0x000000076d547c20 */ /* 0x000fe20008400000 */
[----:B------:R-:W-:Y:S01]  /*34f0*/  FFMA R77, R30, R107, R60 ;  /* 0x0000006b1e4d7223 */ /* 0x000fe2000000003c */
[----:B------:R-:W-:Y:S01]  /*3500*/  FMUL R112, R112, UR7 ;  /* 0x0000000770707c20 */ /* 0x000fe20008400000 */
[----:B------:R-:W-:Y:S01]  /*3510*/  IADD3.X R63, PT, PT, RZ, UR15, RZ, P1, !PT ;  /* 0x0000000fff3f7c10 */ /* 0x000fe20008ffe4ff */
[----:B------:R-:W-:Y:S01]  /*3520*/  FFMA R86, R31, R84, R61 ;  /* 0x000000541f567223 */ /* 0x000fe2000000003d */
[----:B------:R-:W-:Y:S01]  /*3530*/  F2FP.SATFINITE.E4M3.F32.PACK_AB_MERGE_C R87, RZ, R81, RZ ;  /* 0x00000051ff57723e */ /* 0x000fe200048070ff */
[----:B------:R-:W-:Y:S01]  /*3540*/  FFMA R112, R33, R112, R65 ;  /* 0x0000007021707223 */ /* 0x000fe20000000041 */
[----:B------:R-:W-:Y:S01]  /*3550*/  FMNMX3 R68, R68, |R82|, |R77|, !PT ;  /* 0x4000005244447276 */ /* 0x000fe2000780044d */
[----:B------:R0:W-:Y:S01]  /*3560*/  STG.E.U8 desc[UR10][R62.64], R69 ;  /* 0x000000453e007986 */ /* 0x0001e2000c10110a */
[----:B------:R-:W-:Y:S01]  /*3570*/  FMUL R113, R113, UR7 ;  /* 0x0000000771717c20 */ /* 0x000fe20008400000 */
[----:B------:R-:W-:Y:S01]  /*3580*/  @P0 FMUL R3, R3, UR8 ;  /* 0x0000000803030c20 */ /* 0x000fe20008400000 */
[----:B------:R-:W-:Y:S01]  /*3590*/  IADD3 R89, PT, PT, R70, 0x880, RZ ;  /* 0x0000088046597810 */ /* 0x000fe20007ffe0ff */
[----:B------:R-:W-:Y:S01]  /*35a0*/  @P0 FMUL R75, R75, UR8 ;  /* 0x000000084b4b0c20 */ /* 0x000fe20008400000 */
[----:B------:R-:W-:Y:S01]  /*35b0*/  FFMA R81, R34, R113, R66 ;  /* 0x0000007122517223 */ /* 0x000fe20000000042 */
[----:B------:R-:W-:Y:S01]  /*35c0*/  @P0 FMUL R74, R74, UR8 ;  /* 0x000000084a4a0c20 */ /* 0x000fe20008400000 */
[----:B------:R-:W-:Y:S01]  /*35d0*/  @P0 FMUL R0, R0, UR8 ;  /* 0x0000000800000c20 */ /* 0x000fe20008400000 */
[----:B------:R-:W-:Y:S01]  /*35e0*/  F2FP.SATFINITE.E4M3.F32.PACK_AB_MERGE_C R79, RZ, R79, RZ ;  /* 0x0000004fff4f723e */ /* 0x000fe200048070ff */
[----:B------:R-:W-:Y:S01]  /*35f0*/  @P0 FMUL R73, R73, UR8 ;  /* 0x0000000849490c20 */ /* 0x000fe20008400000 */
[----:B------:R-:W-:Y:S01]  /*3600*/  F2FP.SATFINITE.E4M3.F32.PACK_AB_MERGE_C R75, RZ, R75, RZ ;  /* 0x0000004bff4b723e */ /* 0x000fe200048070ff */
[----:B------:R-:W-:Y:S01]  /*3610*/  @P0 FMUL R72, R72, UR8 ;  /* 0x0000000848480c20 */ /* 0x000fe20008400000 */
[----:B0-----:R-:W-:Y:S01]  /*3620*/  IADD3 R62, P1, PT, R78, UR14, RZ ;  /* 0x0000000e4e3e7c10 */ /* 0x001fe2000ff3e0ff */
[----:B------:R-:W-:Y:S01]  /*3630*/  FMUL R69, R86, UR8 ;  /* 0x0000000856457c20 */ /* 0x000fe20008400000 */
[----:B------:R-:W-:Y:S01]  /*3640*/  FSEL R78, R82, R85, !P0 ;  /* 0x00000055524e7208 */ /* 0x000fe20004000000 */
[----:B------:R-:W-:Y:S01]  /*3650*/  @P0 FMUL R77, R77, UR8 ;  /* 0x000000084d4d0c20 */ /* 0x000fe20008400000 */
[----:B------:R-:W-:-:S02]  /*3660*/  IADD3.X R63, PT, PT, RZ, UR15, RZ, P1, !PT ;  /* 0x0000000fff3f7c10 */ /* 0x000fc40008ffe4ff */
[----:B------:R-:W-:Y:S02]  /*3670*/  F2FP.SATFINITE.E4M3.F32.PACK_AB_MERGE_C R85, RZ, R67, RZ ;  /* 0x00000043ff55723e */ /* 0x000fe400048070ff */
[----:B------:R-:W-:Y:S02]  /*3680*/  IADD3 R67, PT, PT, R70, 0x600, RZ ;  /* 0x0000060046437810 */ /* 0x000fe40007ffe0ff */
[----:B------:R-:W-:Y:S01]  /*3690*/  FSEL R84, R86, R69, !P0 ;  /* 0x0000004556547208 */ /* 0x000fe20004000000 */
[----:B------:R0:W-:Y:S01]  /*36a0*/  STG.E.U8 desc[UR10][R62.64], R85 ;  /* 0x000000553e007986 */ /* 0x0001e2000c10110a */
[----:B------:R-:W-:Y:S02]  /*36b0*/  IADD3 R69, PT, PT, R70, 0x700, RZ ;  /* 0x0000070046457810 */ /* 0x000fe40007ffe0ff */
[----:B------:R-:W-:Y:S02]  /*36c0*/  F2FP.SATFINITE.E4M3.F32.PACK_AB_MERGE_C R83, RZ, R83, RZ ;  /* 0x00000053ff53723e */ /* 0x000fe400048070ff */
[----:B------:R-:W-:-:S02]  /*36d0*/  F2FP.SATFINITE.E4M3.F32.PACK_AB_MERGE_C R73, RZ, R73, RZ ;  /* 0x00000049ff49723e */ /* 0x000fc400048070ff */
[----:B------:R-:W-:Y:S02]  /*36e0*/  F2FP.SATFINITE.E4M3.F32.PACK_AB_MERGE_C R77, RZ, R77, RZ ;  /* 0x0000004dff4d723e */ /* 0x000fe400048070ff */
[----:B0-----:R-:W-:Y:S01]  /*36f0*/  IADD3 R62, P1, PT, R67, UR14, RZ ;  /* 0x0000000e433e7c10 */ /* 0x001fe2000ff3e0ff */
[----:B------:R-:W-:Y:S01]  /*3700*/  FFMA R67, R32, R111, R64 ;  /* 0x0000006f20437223 */ /* 0x000fe20000000040 */
[----:B------:R-:W-:Y:S02]  /*3710*/  FMUL R85, R112, UR8 ;  /* 0x0000000870557c20 */ /* 0x000fe40008400000 */
[----:B------:R-:W-:Y:S02]  /*3720*/  IADD3.X R63, PT, PT, RZ, UR15, RZ, P1, !PT ;  /* 0x0000000fff3f7c10 */ /* 0x000fe40008ffe4ff */
[----:B------:R-:W-:Y:S01]  /*3730*/  FMNMX3 R86, R68, |R86|, |R67|, !PT ;  /* 0x4000005644567276 */ /* 0x000fe20007800443 */
[----:B------:R-:W-:Y:S01]  /*3740*/  @P0 FMUL R67, R67, UR8 ;  /* 0x0000000843430c20 */ /* 0x000fe20008400000 */
[----:B------:R-:W-:Y:S01]  /*3750*/  IADD3 R68, PT, PT, R70, 0x680, RZ ;  /* 0x0000068046447810 */ /* 0x000fe20007ffe0ff */
[----:B------:R0:W-:Y:S01]  /*3760*/  STG.E.U8 desc[UR10][R62.64], R87 ;  /* 0x000000573e007986 */ /* 0x0001e2000c10110a */
[----:B------:R-:W-:-:S02]  /*3770*/  FSEL R82, R112, R85, !P0 ;  /* 0x0000005570527208 */ /* 0x000fc40004000000 */
[----:B------:R-:W-:Y:S02]  /*3780*/  IADD3 R68, P1, PT, R68, UR14, RZ ;  /* 0x0000000e44447c10 */ /* 0x000fe4000ff3e0ff */
[----:B------:R-:W-:Y:S02]  /*3790*/  F2FP.SATFINITE.E4M3.F32.PACK_AB_MERGE_C R85, RZ, R3, RZ ;  /* 0x00000003ff55723e */ /* 0x000fe400048070ff */
[----:B------:R-:W-:Y:S01]  /*37a0*/  FMNMX3 R3, R86, |R112|, |R81|, !PT ;  /* 0x4000007056037276 */ /* 0x000fe20007800451 */
[----:B------:R-:W-:Y:S01]  /*37b0*/  @P0 FMUL R81, R81, UR8 ;  /* 0x0000000851510c20 */ /* 0x000fe20008400000 */
[----:B------:R-:W-:Y:S02]  /*37c0*/  IADD3 R86, PT, PT, R70, 0x800, RZ ;  /* 0x0000080046567810 */ /* 0x000fe40007ffe0ff */
[----:B------:R-:W-:Y:S02]  /*37d0*/  F2FP.SATFINITE.E4M3.F32.PACK_AB_MERGE_C R67, RZ, R67, RZ ;  /* 0x00000043ff43723e */ /* 0x000fe400048070ff */
[----:B0-----:R-:W-:-:S02]  /*37e0*/  IADD3 R62, P2, PT, R69, UR14, RZ ;  /* 0x0000000e453e7c10 */ /* 0x001fc4000ff5e0ff */
[----:B------:R-:W-:Y:S02]  /*37f0*/  IADD3.X R69, PT, PT, RZ, UR15, RZ, P1, !PT ;  /* 0x0000000fff457c10 */ /* 0x000fe40008ffe4ff */
[----:B------:R-:W-:Y:S02]  /*3800*/  F2FP.SATFINITE.E4M3.F32.PACK_AB_MERGE_C R87, RZ, R71, RZ ;  /* 0x00000047ff57723e */ /* 0x000fe400048070ff */
[----:B------:R-:W-:Y:S01]  /*3810*/  IADD3.X R63, PT, PT, RZ, UR15, RZ, P2, !PT ;  /* 0x0000000fff3f7c10 */ /* 0x000fe200097fe4ff */
[----:B------:R0:W-:Y:S01]  /*3820*/  STG.E.U8 desc[UR10][R68.64], R85 ;  /* 0x0000005544007986 */ /* 0x0001e2000c10110a */
[----:B------:R-:W-:Y:S02]  /*3830*/  IADD3 R71, PT, PT, R70, 0x780, RZ ;  /* 0x0000078046477810 */ /* 0x000fe40007ffe0ff */
[----:B------:R-:W-:Y:S01]  /*3840*/  F2FP.SATFINITE.E4M3.F32.PACK_AB_MERGE_C R81, RZ, R81, RZ ;  /* 0x00000051ff51723e */ /* 0x000fe200048070ff */
[----:B------:R1:W-:Y:S01]  /*3850*/  STG.E.U8 desc[UR10][R62.64], R87 ;  /* 0x000000573e007986 */ /* 0x0003e2000c10110a */
[----:B------:R-:W-:-:S04]  /*3860*/  IADD3 R70, P1, PT, R71, UR14, RZ ;  /* 0x0000000e47467c10 */ /* 0x000fc8000ff3e0ff */
[----:B------:R-:W-:Y:S02]  /*3870*/  IADD3.X R71, PT, PT, RZ, UR15, RZ, P1, !PT ;  /* 0x0000000fff477c10 */ /* 0x000fe40008ffe4ff */
[----:B------:R-:W-:Y:S02]  /*3880*/  IADD3 R88, P1, PT, R88, UR14, RZ ;  /* 0x0000000e58587c10 */ /* 0x000fe4000ff3e0ff */
[----:B0-----:R-:W-:Y:S01]  /*3890*/  IADD3 R68, P2, PT, R86, UR14, RZ ;  /* 0x0000000e56447c10 */ /* 0x001fe2000ff5e0ff */
[----:B------:R0:W-:Y:S01]  /*38a0*/  STG.E.U8 desc[UR10][R70.64], R75 ;  /* 0x0000004b46007986 */ /* 0x0001e2000c10110a */
[----:B------:R-:W-:Y:S02]  /*38b0*/  F2FP.SATFINITE.E4M3.F32.PACK_AB_MERGE_C R85, RZ, R74, RZ ;  /* 0x0000004aff55723e */ /* 0x000fe400048070ff */
[----:B-1----:R-:W-:Y:S02]  /*38c0*/  IADD3 R62, P3, PT, R89, UR14, RZ ;  /* 0x0000000e593e7c10 */ /* 0x002fe4000ff7e0ff */
[----:B------:R-:W-:-:S02]  /*38d0*/  IADD3.X R69, PT, PT, RZ, UR15, RZ, P2, !PT ;  /* 0x0000000fff457c10 */ /* 0x000fc400097fe4ff */
[----:B------:R-:W-:Y:S02]  /*38e0*/  IADD3.X R63, PT, PT, RZ, UR15, RZ, P3, !PT ;  /* 0x0000000fff3f7c10 */ /* 0x000fe40009ffe4ff */
[----:B------:R-:W-:Y:S01]  /*38f0*/  IADD3 R90, P2, PT, R90, UR14, RZ ;  /* 0x0000000e5a5a7c10 */ /* 0x000fe2000ff5e0ff */
[----:B------:R-:W-:Y:S01]  /*3900*/  STG.E.U8 desc[UR10][R68.64], R79 ;  /* 0x0000004f44007986 */ /* 0x000fe2000c10110a */
[----:B------:R-:W-:Y:S02]  /*3910*/  IADD3 R92, P3, PT, R92, UR14, RZ ;  /* 0x0000000e5c5c7c10 */ /* 0x000fe4000ff7e0ff */
[----:B------:R-:W-:Y:S01]  /*3920*/  IADD3.X R89, PT, PT, RZ, UR15, RZ, P1, !PT ;  /* 0x0000000fff597c10 */ /* 0x000fe20008ffe4ff */
[----:B------:R1:W-:Y:S01]  /*3930*/  STG.E.U8 desc[UR10][R62.64], R85 ;  /* 0x000000553e007986 */ /* 0x0003e2000c10110a */
[----:B------:R-:W-:Y:S02]  /*3940*/  IADD3.X R91, PT, PT, RZ, UR15, RZ, P2, !PT ;  /* 0x0000000fff5b7c10 */ /* 0x000fe400097fe4ff */
[----:B------:R-:W-:-:S02]  /*3950*/  IADD3 R94, P1, PT, R94, UR14, RZ ;  /* 0x0000000e5e5e7c10 */ /* 0x000fc4000ff3e0ff */
[----:B------:R-:W-:Y:S02]  /*3960*/  IADD3.X R93, PT, PT, RZ, UR15, RZ, P3, !PT ;  /* 0x0000000fff5d7c10 */ /* 0x000fe40009ffe4ff */
[----:B------:R-:W-:Y:S02]  /*3970*/  IADD3 R96, P2, PT, R96, UR14, RZ ;  /* 0x0000000e60607c10 */ /* 0x000fe4000ff5e0ff */
[----:B------:R-:W-:Y:S02]  /*3980*/  IADD3 R98, P3, PT, R98, UR14, RZ ;  /* 0x0000000e62627c10 */ /* 0x000fe4000ff7e0ff */
[----:B------:R-:W-:Y:S02]  /*3990*/  F2FP.SATFINITE.E4M3.F32.PACK_AB_MERGE_C R87, RZ, R76, RZ ;  /* 0x0000004cff57723e */ /* 0x000fe400048070ff */
[----:B0-----:R-:W-:Y:S02]  /*39a0*/  F2FP.SATFINITE.E4M3.F32.PACK_AB_MERGE_C R71, RZ, R0, RZ ;  /* 0x00000000ff47723e */ /* 0x001fe400048070ff */
[----:B------:R-:W-:Y:S01]  /*39b0*/  IADD3.X R95, PT, PT, RZ, UR15, RZ, P1, !PT ;  /* 0x0000000fff5f7c10 */ /* 0x000fe20008ffe4ff */
[----:B------:R-:W-:Y:S01]  /*39c0*/  STG.E.U8 desc[UR10][R88.64], R87 ;  /* 0x0000005758007986 */ /* 0x000fe2000c10110a */
[----:B------:R-:W-:-:S02]  /*39d0*/  IADD3.X R97, PT, PT, RZ, UR15, RZ, P2, !PT ;  /* 0x0000000fff617c10 */ /* 0x000fc400097fe4ff */
[----:B------:R-:W-:Y:S01]  /*39e0*/  IADD3 R100, P1, PT, R100, UR14, RZ ;  /* 0x0000000e64647c10 */ /* 0x000fe2000ff3e0ff */
[----:B------:R0:W-:Y:S01]  /*39f0*/  STG.E.U8 desc[UR10][R90.64], R71 ;  /* 0x000000475a007986 */ /* 0x0001e2000c10110a */
[----:B------:R-:W-:Y:S02]  /*3a00*/  IADD3.X R99, PT, PT, RZ, UR15, RZ, P3, !PT ;  /* 0x0000000fff637c10 */ /* 0x000fe40009ffe4ff */
[----:B------:R-:W-:Y:S01]  /*3a10*/  IADD3 R102, P2, PT, R102, UR14, RZ ;  /* 0x0000000e66667c10 */ /* 0x000fe2000ff5e0ff */
[----:B------:R-:W-:Y:S01]  /*3a20*/  STG.E.U8 desc[UR10][R92.64], R83 ;  /* 0x000000535c007986 */ /* 0x000fe2000c10110a */
[----:B-1----:R-:W-:Y:S02]  /*3a30*/  F2FP.SATFINITE.E4M3.F32.PACK_AB_MERGE_C R63, RZ, R80, RZ ;  /* 0x00000050ff3f723e */ /* 0x002fe400048070ff */
[----:B------:R-:W-:Y:S01]  /*3a40*/  IADD3 R104, P3, PT, R104, UR14, RZ ;  /* 0x0000000e68687c10 */ /* 0x000fe2000ff7e0ff */
[----:B------:R-:W-:Y:S01]  /*3a50*/  STG.E.U8 desc[UR10][R94.64], R73 ;  /* 0x000000495e007986 */ /* 0x000fe2000c10110a */
[----:B------:R-:W-:-:S02]  /*3a60*/  F2FP.SATFINITE.E4M3.F32.PACK_AB_MERGE_C R69, RZ, R72, RZ ;  /* 0x00000048ff45723e */ /* 0x000fc400048070ff */
[----:B------:R-:W-:Y:S01]  /*3a70*/  IADD3.X R101, PT, PT, RZ, UR15, RZ, P1, !PT ;  /* 0x0000000fff657c10 */ /* 0x000fe20008ffe4ff */
[----:B------:R1:W-:Y:S01]  /*3a80*/  STG.E.U8 desc[UR10][R96.64], R63 ;  /* 0x0000003f60007986 */ /* 0x0003e2000c10110a */
[----:B------:R-:W-:Y:S02]  /*3a90*/  IADD3.X R103, PT, PT, RZ, UR15, RZ, P2, !PT ;  /* 0x0000000fff677c10 */ /* 0x000fe400097fe4ff */
[----:B------:R-:W-:Y:S01]  /*3aa0*/  IADD3 R106, P1, PT, R106, UR14, RZ ;  /* 0x0000000e6a6a7c10 */ /* 0x000fe2000ff3e0ff */
[----:B------:R2:W-:Y:S01]  /*3ab0*/  STG.E.U8 desc[UR10][R98.64], R69 ;  /* 0x0000004562007986 */ /* 0x0005e2000c10110a */
[----:B0-----:R-:W-:Y:S02]  /*3ac0*/  F2FP.SATFINITE.E4M3.F32.PACK_AB_MERGE_C R71, RZ, R78, RZ ;  /* 0x0000004eff47723e */ /* 0x001fe400048070ff */
[----:B------:R-:W-:Y:S02]  /*3ad0*/  IADD3.X R105, PT, PT, RZ, UR15, RZ, P3, !PT ;  /* 0x0000000fff697c10 */ /* 0x000fe40009ffe4ff */
[----:B------:R-:W-:Y:S01]  /*3ae0*/  IADD3 R108, P2, PT, R108, UR14, RZ ;  /* 0x0000000e6c6c7c10 */ /* 0x000fe2000ff5e0ff */
[----:B------:R0:W-:Y:S01]  /*3af0*/  STG.E.U8 desc[UR10][R100.64], R71 ;  /* 0x0000004764007986 */ /* 0x0001e2000c10110a */
[----:B------:R-:W-:-:S02]  /*3b00*/  IADD3 R110, P3, PT, R110, UR14, RZ ;  /* 0x0000000e6e6e7c10 */ /* 0x000fc4000ff7e0ff */
[----:B-1----:R-:W-:Y:S01]  /*3b10*/  F2FP.SATFINITE.E4M3.F32.PACK_AB_MERGE_C R63, RZ, R84, RZ ;  /* 0x00000054ff3f723e */ /* 0x002fe200048070ff */
[----:B------:R0:W-:Y:S01]  /*3b20*/  STG.E.U8 desc[UR10][R102.64], R77 ;  /* 0x0000004d66007986 */ /* 0x0001e2000c10110a */
[----:B------:R-:W-:Y:S02]  /*3b30*/  IADD3.X R107, PT, PT, RZ, UR15, RZ, P1, !PT ;  /* 0x0000000fff6b7c10 */ /* 0x000fe40008ffe4ff */
[----:B------:R-:W-:Y:S01]  /*3b40*/  IADD3.X R109, PT, PT, RZ, UR15, RZ, P2, !PT ;  /* 0x0000000fff6d7c10 */ /* 0x000fe200097fe4ff */
[----:B------:R0:W-:Y:S01]  /*3b50*/  STG.E.U8 desc[UR10][R104.64], R63 ;  /* 0x0000003f68007986 */ /* 0x0001e2000c10110a */
[----:B--2---:R-:W-:Y:S02]  /*3b60*/  F2FP.SATFINITE.E4M3.F32.PACK_AB_MERGE_C R69, RZ, R82, RZ ;  /* 0x00000052ff45723e */ /* 0x004fe400048070ff */
[----:B------:R-:W-:Y:S01]  /*3b70*/  IADD3.X R111, PT, PT, RZ, UR15, RZ, P3, !PT ;  /* 0x0000000fff6f7c10 */ /* 0x000fe20009ffe4ff */
[----:B------:R0:W-:Y:S04]  /*3b80*/  STG.E.U8 desc[UR10][R106.64], R67 ;  /* 0x000000436a007986 */ /* 0x0001e8000c10110a */
[----:B------:R0:W-:Y:S04]  /*3b90*/  STG.E.U8 desc[UR10][R108.64], R69 ;  /* 0x000000456c007986 */ /* 0x0001e8000c10110a */
[----:B------:R0:W-:Y:S02]  /*3ba0*/  STG.E.U8 desc[UR10][R110.64], R81 ;  /* 0x000000516e007986 */ /* 0x0001e4000c10110a */
.L_x_10806:
[----:B------:R-:W-:Y:S02]  /*3bb0*/  UIADD3 UR5, UPT, UPT, UR5, UR16, URZ ;  /* 0x0000001005057290 */ /* 0x000fe4000fffe0ff */
[----:B------:R-:W-:Y:S02]  /*3bc0*/  UPLOP3.LUT UP1, UPT, UPT, UPT, UP1, 0x40, 0x4 ;  /* 0x000000000004789c */ /* 0x000fe40003f2e810 */
[----:B------:R-:W-:-:S09]  /*3bd0*/  UISETP.GE.AND UP0, UPT, UR5, UR18, UPT ;  /* 0x000000120500728c */ /* 0x000fd2000bf06270 */
[----:B------:R-:W-:Y:S05]  /*3be0*/  BRA.U !UP0, `(.L_x_10807) ;  /* 0xffffffc908f07547 */ /* 0x000fea000b83ffff */
.L_x_10798:
[----:B------:R-:W1:Y:S02]  /*3bf0*/  LDCU.64 UR4, c[0x0][0x3f8] ;  /* 0x00007f00ff0477ac */ /* 0x000e640008000a00 */
[----:B-1----:R-:W-:-:S04]  /*3c00*/  UISETP.NE.U32.AND UP0, UPT, UR4, URZ, UPT ;  /* 0x000000ff0400728c */ /* 0x002fc8000bf05070 */
[----:B------:R-:W-:-:S09]  /*3c10*/  UISETP.NE.AND.EX UP0, UPT, UR5, URZ, UPT, UP0 ;  /* 0x000000ff0500728c */ /* 0x000fd2000bf05300 */
[----:B------:R-:W-:Y:S05]  /*3c20*/  BRA.U !UP0, `(.L_x_10808) ;  /* 0x0000000108a47547 */ /* 0x000fea000b800000 */
[----:B------:R-:W1:Y:S01]  /*3c30*/  SHFL.DOWN PT, R0, R3, 0x10, 0x1f ;  /* 0x0a001f0003007f89 */ /* 0x000e6200000e0000 */
[----:B------:R-:W-:Y:S01]  /*3c40*/  LOP3.LUT R6, R2, 0x1f, RZ, 0xc0, !PT ;  /* 0x0000001f02067812 */ /* 0x000fe200078ec0ff */
[----:B------:R-:W-:Y:S03]  /*3c50*/  BSSY B0, `(.L_x_10808) ;  /* 0x0000026000007945 */ /* 0x000fe60003800000 */
[----:B------:R-:W-:-:S13]  /*3c60*/  ISETP.NE.AND P1, PT, R6, RZ, PT ;  /* 0x000000ff0600720c */ /* 0x000fda0003f25270 */
[----:B------:R-:W3:Y:S01]  /*3c70*/  @!P1 S2R R8, SR_CgaCtaId ;  /* 0x0000000000089919 */ /* 0x000ee20000008800 */
[----:B-1----:R-:W-:Y:S02]  /*3c80*/  FMNMX R0, R0, R3, !PT ;  /* 0x0000000300007209 */ /* 0x002fe40007800000 */
[----:B------:R-:W-:-:S03]  /*3c90*/  @!P1 MOV R3, 0x400 ;  /* 0x0000040000039802 */ /* 0x000fc60000000f00 */
[----:B------:R-:W1:Y:S01]  /*3ca0*/  SHFL.DOWN PT, R5, R0, 0x8, 0x1f ;  /* 0x09001f0000057f89 */ /* 0x000e6200000e0000 */
[----:B---3--:R-:W-:Y:S02]  /*3cb0*/  @!P1 LEA R3, R8, R3, 0x18 ;  /* 0x0000000308039211 */ /* 0x008fe400078ec0ff */
[----:B-1----:R-:W-:Y:S02]  /*3cc0*/  FMNMX R5, R0, R5, !PT ;  /* 0x0000000500057209 */ /* 0x002fe40007800000 */
[----:B------:R-:W-:-:S03]  /*3cd0*/  @!P1 SHF.R.U32.HI R0, RZ, 0x3, R2 ;  /* 0x00000003ff009819 */ /* 0x000fc60000011602 */
[----:B------:R-:W1:Y:S01]  /*3ce0*/  SHFL.DOWN PT, R4, R5, 0x4, 0x1f ;  /* 0x08801f0005047f89 */ /* 0x000e6200000e0000 */
[----:B------:R-:W-:-:S04]  /*3cf0*/  @!P1 LOP3.LUT R0, R0, 0x7c, RZ, 0xc0, !PT ;  /* 0x0000007c00009812 */ /* 0x000fc800078ec0ff */
        /* <DEDUP_REMOVED lines=19> */
[----:B-1-3--:R-:W1:Y:S02]  /*3e30*/  SHFL.DOWN PT, R3, R0, 0x2, 0x1f ;  /* 0x08401f0000037f89 */ /* 0x00ae6400000e0000 */
[----:B-1----:R-:W-:-:S05]  /*3e40*/  FMNMX R3, R3, R0, !PT ;  /* 0x0000000003037209 */ /* 0x002fca0007800000 */
[----:B------:R1:W3:Y:S02]  /*3e50*/  SHFL.DOWN PT, R4, R3, 0x1, 0x1f ;  /* 0x08201f0003047f89 */ /* 0x0002e400000e0000 */
.L_x_10815:
[----:B------:R-:W-:Y:S02]  /*3e60*/  ISETP.NE.AND P1, PT, R2, RZ, PT ;  /* 0x000000ff0200720c */ /* 0x000fe40003f25270 */
[----:B-1-3--:R-:W-:-:S11]  /*3e70*/  FMNMX R3, R3, R4, !PT ;  /* 0x0000000403037209 */ /* 0x00afd60007800000 */
[----:B------:R-:W-:Y:S05]  /*3e80*/  @P1 BRA `(.L_x_10809) ;  /* 0x0000000000081947 */ /* 0x000fea0003800000 */
[----:B------:R-:W1:Y:S02]  /*3e90*/  LDC.64 R4, c[0x0][0x3f8] ;  /* 0x0000fe00ff047b82 */ /* 0x000e640000000a00 */
[----:B-1----:R1:W-:Y:S02]  /*3ea0*/  REDG.E.MAX.S32.STRONG.GPU desc[UR10][R4.64], R3 ;  /* 0x000000030400798e */ /* 0x0023e4000d12e30a */
.L_x_10809:
[----:B------:R-:W-:Y:S05]  /*3eb0*/  BSYNC B0 ;  /* 0x0000000000007941 */ /* 0x000fea0003800000 */
.L_x_10808:
        /* <DEDUP_REMOVED lines=12> */
[----:B012---:R-:W-:Y:S05]  /*3f80*/  CALL.REL.NOINC `($__internal_183_$__cuda_sm20_rcp_rn_f32_slowpath) ;  /* 0x00000000005c7944 */ /* 0x007fea0003c00000 */
[----:B------:R-:W-:Y:S05]  /*3f90*/  BRA `(.L_x_10812) ;  /* 0x0000000000147947 */ /* 0x000fea0003800000 */
.L_x_10811:
[----:B------:R-:W3:Y:S01]  /*3fa0*/  MUFU.RCP R124, UR8 ;  /* 0x00000008007c7d08 */ /* 0x000ee20008001000 */
[----:B-1----:R-:W-:-:S05]  /*3fb0*/  MOV R3, UR8 ;  /* 0x0000000800037c02 */ /* 0x002fca0008000f00 */
[----:B---3--:R-:W-:-:S04]  /*3fc0*/  FFMA R0, R124, R3, -1 ;  /* 0xbf8000007c007423 */ /* 0x008fc80000000003 */
[----:B------:R-:W-:-:S04]  /*3fd0*/  FADD.FTZ R3, -R0, -RZ ;  /* 0x800000ff00037221 */ /* 0x000fc80000010100 */
[----:B------:R-:W-:-:S07]  /*3fe0*/  FFMA R124, R124, R3, R124 ;  /* 0x000000037c7c7223 */ /* 0x000fce000000007c */
.L_x_10812:
[----:B------:R-:W1:Y:S02]  /*3ff0*/  LDC.64 R2, c[0x0][0x3f0] ;  /* 0x0000fc00ff027b82 */ /* 0x000e640000000a00 */
[----:B-1----:R-:W-:Y:S01]  /*4000*/  STG.E desc[UR10][R2.64], R124 ;  /* 0x0000007c02007986 */ /* 0x002fe2000c10190a */
[----:B------:R-:W-:Y:S05]  /*4010*/  EXIT ;  /* 0x000000000000794d */ /* 0x000fea0003800000 */
.L_x_10810:
[----:B------:R-:W-:Y:S02]  /*4020*/  MOV R6, 0x2 ;  /* 0x0000000200067802 */ /* 0x000fe40000000f00 */
[----:B------:R-:W-:Y:S02]  /*4030*/  MOV R7, 0x1f ;  /* 0x0000001f00077802 */ /* 0x000fe40000000f00 */
[----:B------:R-:W-:-:S07]  /*4040*/  MOV R5, 0xffffffff ;  /* 0xffffffff00057802 */ /* 0x000fce0000000f00 */
[----:B0123--:R-:W-:Y:S05]  /*4050*/  WARPSYNC.COLLECTIVE R5, `(.L_x_10813) ;  /* 0x0000000005087348 */ /* 0x00ffea0003c00000 */
[----:B---3--:R3:W4:Y:S02]  /*4060*/  SHFL.DOWN P1, R4, R0, R6, R7 ;  /* 0x0800000600047389 */ /* 0x0087240000020007 */
[----:B01234-:R-:W-:Y:S05]  /*4070*/  ENDCOLLECTIVE ;  /* 0x000000000000791b */ /* 0x01ffea0003800000 */
.L_x_10813:
[----:B------:R-:W-:Y:S02]  /*4080*/  MOV R6, 0x1 ;  /* 0x0000000100067802 */ /* 0x000fe40000000f00 */
[----:B------:R-:W-:-:S04]  /*4090*/  MOV R3, R4 ;  /* 0x0000000400037202 */ /* 0x000fc80000000f00 */
[----:B------:R-:W-:-:S04]  /*40a0*/  FMNMX R3, R3, R0, !PT ;  /* 0x0000000003037209 */ /* 0x000fc80007800000 */
[----:B------:R-:W-:-:S07]  /*40b0*/  MOV R0, R3 ;  /* 0x0000000300007202 */ /* 0x000fce0000000f00 */
[----:B------:R-:W-:Y:S05]  /*40c0*/  WARPSYNC.COLLECTIVE R5, `(.L_x_10814) ;  /* 0x0000000005087348 */ /* 0x000fea0003c00000 */
[----:B------:R0:W1:Y:S02]  /*40d0*/  SHFL.DOWN P1, R4, R0, R6, R7 ;  /* 0x0800000600047389 */ /* 0x0000640000020007 */
[----:B01----:R-:W-:Y:S05]  /*40e0*/  ENDCOLLECTIVE ;  /* 0x000000000000791b */ /* 0x003fea0003800000 */
.L_x_10814:
[----:B------:R-:W-:Y:S05]  /*40f0*/  BRA `(.L_x_10815) ;  /* 0xfffffffc00587947 */ /* 0x000fea000383ffff */
        .weak           $__internal_183_$__cuda_sm20_rcp_rn_f32_slowpath
        .type           $__internal_183_$__cuda_sm20_rcp_rn_f32_slowpath,@function
        .size           $__internal_183_$__cuda_sm20_rcp_rn_f32_slowpath,(.L_x_13051 - $__internal_183_$__cuda_sm20_rcp_rn_f32_slowpath)
$__internal_183_$__cuda_sm20_rcp_rn_f32_slowpath:
        /* <DEDUP_REMOVED lines=15> */
.L_x_10817:
        /* <DEDUP_REMOVED lines=33> */
.L_x_10819:
[----:B------:R0:W1:Y:S02]  /*4400*/  MUFU.RCP R124, R0 ;  /* 0x00000000007c7308 */ /* 0x0000640000001000 */
.L_x_10818:
[----:B------:R-:W-:Y:S05]  /*4410*/  BSYNC B1 ;  /* 0x0000000000017941 */ /* 0x000fea0003800000 */
.L_x_10816:
[----:B------:R-:W-:Y:S01]  /*4420*/  HFMA2 R123, -RZ, RZ, 0, 0 ;  /* 0x00000000ff7b7431 */ /* 0x000fe200000001ff */
[----:B------:R-:W-:-:S04]  /*4430*/  MOV R122, R114 ;  /* 0x00000072007a7202 */ /* 0x000fc80000000f00 */
[----:B01----:R-:W-:Y:S05]  /*4440*/  RET.REL.NODEC R122 `(_ZN18transformer_engine13normalization19ln_fwd_tuned_kernelINS0_13Kernel_traitsIff13__nv_fp8_e4m3fjLj3840ELj1ELj1ELj4ELj4ENS0_18Kernel_traits_baseILj3840EffS3_fjLj128EEEEEEEvNS0_19ForwardKernelParamsE) ;  /* 0xffffffb87aec7950 */ /* 0x003fea0003c3ffff */
.L_x_10820:
        /* <DEDUP_REMOVED lines=11> */
.L_x_13051:


//--------------------- .text._ZN18transformer_engine13normalization19ln_fwd_tuned_kernelINS0_13Kernel_traitsIff13__nv_fp8_e4m3fjLj3072ELj1ELj1ELj4ELj16ENS0_18Kernel_traits_baseILj3072EffS3_fjLj128EEEEEEEvNS0_19ForwardKernelParamsE --------------------------
	.section	.text._ZN18transformer_engine13normalization19ln_fwd_tuned_kernelINS0_13Kernel_traitsIff13__nv_fp8_e4m3fjLj3072ELj1ELj1ELj4ELj16ENS0_18Kernel_traits_baseILj3072EffS3_fjLj128EEEEEEEvNS0_19ForwardKernelParamsE,"ax",@progbits
	.align	128
        .global         _ZN18transformer_engine13normalization19ln_fwd_tuned_kernelINS0_13Kernel_traitsIff13__nv_fp8_e4m3fjLj3072ELj1ELj1ELj4ELj16ENS0_18Kernel_traits_baseILj3072EffS3_fjLj128EEEEEEEvNS0_19ForwardKernelParamsE
        .type           _ZN18transformer_engine13normalization19ln_fwd_tuned_kernelINS0_13Kernel_traitsIff13__nv_fp8_e4m3fjLj3072ELj1ELj1ELj4ELj16ENS0_18Kernel_traits_baseILj3072EffS3_fjLj128EEEEEEEvNS0_19ForwardKernelParamsE,@function
        .size           _ZN18transformer_engine13normalization19ln_fwd_tuned_kernelINS0_13Kernel_traitsIff13__nv_fp8_e4m3fjLj3072ELj1ELj1ELj4ELj16ENS0_18Kernel_traits_baseILj3072EffS3_fjLj128EEEEEEEvNS0_19ForwardKernelParamsE,(.L_x_13052 - _ZN18transformer_engine13normalization19ln_fwd_tuned_kernelINS0_13Kernel_traitsIff13__nv_fp8_e4m3fjLj3072ELj1ELj1ELj4ELj16ENS0_18Kernel_traits_baseILj3072EffS3_fjLj128EEEEEEEvNS0_19ForwardKernelParamsE)
        .other          _ZN18transformer_engine13normalization19ln_fwd_tuned_kernelINS0_13Kernel_traitsIff13__nv_fp8_e4m3fjLj3072ELj1ELj1ELj4ELj16ENS0_18Kernel_traits_baseILj3072EffS3_fjLj128EEEEEEEvNS0_19ForwardKernelParamsE,@"STO_CUDA_ENTRY STV_DEFAULT"
_ZN18transformer_engine13normalization19ln_fwd_tuned_kernelINS0_13Kernel_traitsIff13__nv_fp8_e4m3fjLj3072ELj1ELj1ELj4ELj16ENS0_18Kernel_traits_baseILj3072EffS3_fjLj128EEEEEEEvNS0_19ForwardKernelParamsE:
.text._ZN18transformer_engine13normalization19ln_fwd_tuned_kernelINS0_13Kernel_traitsIff13__nv_fp8_e4m3fjLj3072ELj1ELj1ELj4ELj16ENS0_18Kernel_traits_baseILj3072EffS3_fjLj128EEEEEEEvNS0_19ForwardKernelParamsE:
        /* <DEDUP_REMOVED lines=37> */
[----:B-1----:R-:W-:-:S02]  /*0250*/  ISETP.NE.AND P0, PT, RZ, UR4, PT ;  /* 0x00000004ff007c0c */ /* 0x002fc4000bf05270 */
[----:B0-----:R-:W-:-:S11]  /*0260*/  MOV R3, RZ ;  /* 0x000000ff00037202 */ /* 0x001fd60000000f00 */
        /* <DEDUP_REMOVED lines=24> */
.L_x_10834:
        /* <DEDUP_REMOVED lines=123> */
.L_x_10823:
[----:B------:R-:W-:Y:S05]  /*0ba0*/  BSYNC.RECONVERGENT B0 ;  /* 0x0000000000007941 */ /* 0x000fea0003800200 */
.L_x_10822:
        /* <DEDUP_REMOVED lines=12> */
.L_x_10825:
[----:B------:R-:W-:Y:S05]  /*0c70*/  BSYNC.RECONVERGENT B0 ;  /* 0x0000000000007941 */ /* 0x000fea0003800200 */
.L_x_10824:
        /* <DEDUP_REMOVED lines=12> */
[----:B-----5:R-:W-:Y:S05]  /*0d40*/  CALL.REL.NOINC `($__internal_184_$__cuda_sm20_rcp_rn_f32_slowpath) ;  /* 0x0000002000587944 */ /* 0x020fea0003c00000 */
[----:B------:R-:W-:Y:S05]  /*0d50*/  BRA `(.L_x_10828) ;  /* 0x0000000000107947 */ /* 0x000fea0003800000 */
.L_x_10827:
[----:B------:R-:W0:Y:S02]  /*0d60*/  MUFU.RCP R89, R88 ;  /* 0x0000005800597308 */ /* 0x000e240000001000 */
[----:B0-----:R-:W-:-:S04]  /*0d70*/  FFMA R0, R88, R89, -1 ;  /* 0xbf80000058007423 */ /* 0x001fc80000000059 */
[----:B------:R-:W-:-:S04]  /*0d80*/  FADD.FTZ R0, -R0, -RZ ;  /* 0x800000ff00007221 */ /* 0x000fc80000010100 */
[----:B------:R-:W-:-:S07]  /*0d90*/  FFMA R0, R89, R0, R89 ;  /* 0x0000000059007223 */ /* 0x000fce0000000059 */
.L_x_10828:
[----:B------:R-:W-:Y:S05]  /*0da0*/  BSYNC.RECONVERGENT B0 ;  /* 0x0000000000007941 */ /* 0x000fea0003800200 */
.L_x_10826:
        /* <DEDUP_REMOVED lines=20> */
[----:B-----5:R-:W-:Y:S05]  /*0ef0*/  CALL.REL.NOINC `($__internal_184_$__cuda_sm20_rcp_rn_f32_slowpath) ;  /* 0x0000001c00ec7944 */ /* 0x020fea0003c00000 */
[----:B------:R-:W-:Y:S05]  /*0f00*/  BRA `(.L_x_10831) ;  /* 0x0000000000107947 */ /* 0x000fea0003800000 */
.L_x_10830:
[----:B------:R-:W0:Y:S02]  /*0f10*/  MUFU.RCP R0, R95 ;  /* 0x0000005f00007308 */ /* 0x000e240000001000 */
[----:B0-----:R-:W-:-:S04]  /*0f20*/  FFMA R2, R95, R0, -1 ;  /* 0xbf8000005f027423 */ /* 0x001fc80000000000 */
[----:B------:R-:W-:-:S04]  /*0f30*/  FADD.FTZ R93, -R2, -RZ ;  /* 0x800000ff025d7221 */ /* 0x000fc80000010100 */
[----:B------:R-:W-:-:S07]  /*0f40*/  FFMA R0, R0, R93, R0 ;  /* 0x0000005d00007223 */ /* 0x000fce0000000000 */
.L_x_10831:
[----:B------:R-:W-:Y:S05]  /*0f50*/  BSYNC.RECONVERGENT B0 ;  /* 0x0000000000007941 */ /* 0x000fea0003800200 */
.L_x_10829:
        /* <DEDUP_REMOVED lines=31> */
[C---:B------:R-:W-:Y:S01]  /*1150*/  FMUL R4, R0.reuse, R11 ;  /* 0x0000000b00047220 */ /* 0x040fe20000400000 */
[--C-:B------:R-:W-:Y:S01]  /*1160*/  FADD R5, R5, -R2.reuse ;  /* 0x8000000205057221 */ /* 0x100fe20000000000 */
[C---:B------:R-:W-:Y:S01]  /*1170*/  FMUL R91, R0.reuse, R91 ;  /* 0x0000005b005b7220 */ /* 0x040fe20000400000 */
[----:B------:R-:W-:Y:S01]  /*1180*/  FMUL R11, R0, R93 ;  /* 0x0000005d000b7220 */ /* 0x000fe20000400000 */
[--C-:B------:R-:W-:Y:S01]  /*1190*/  FADD R97, R62, -R2.reuse ;  /* 0x800000023e617221 */ /* 0x100fe20000000000 */
[----:B------:R-:W-:Y:S01]  /*11a0*/  FADD R65, R65, -R2 ;  /* 0x8000000241417221 */ /* 0x000fe20000000000 */
[----:B------:R-:W-:Y:S01]  /*11b0*/  FMUL R62, R0, R5 ;  /* 0x00000005003e7220 */ /* 0x000fe20000400000 */
[----:B-----5:R-:W-:Y:S01]  /*11c0*/  FFMA R91, R52, R91, R28 ;  /* 0x0000005b345b7223 */ /* 0x020fe2000000001c */
[----:B------:R-:W-:Y:S01]  /*11d0*/  FFMA R11, R54, R11, R30 ;  /* 0x0000000b360b7223 */ /* 0x000fe2000000001e */
[--C-:B------:R-:W-:Y:S01]  /*11e0*/  FADD R103, R66, -R2.reuse ;  /* 0x8000000242677221 */ /* 0x100fe20000000000 */
[--C-:B------:R-:W-:Y:S01]  /*11f0*/  FADD R9, R9, -R2.reuse ;  /* 0x8000000209097221 */ /* 0x100fe20000000000 */
[----:B------:R-:W-:Y:S01]  /*1200*/  FMUL R66, R0, R65 ;  /* 0x0000004100427220 */ /* 0x000fe20000400000 */
[--C-:B------:R-:W-:Y:S01]  /*1210*/  FADD R95, R60, -R2.reuse ;  /* 0x800000023c5f7221 */ /* 0x100fe20000000000 */
[----:B------:R-:W-:Y:S01]  /*1220*/  FFMA R65, R53, R62, R29 ;  /* 0x0000003e35417223 */ /* 0x000fe2000000001d */
[--C-:B------:R-:W-:Y:S01]  /*1230*/  FADD R61, R61, -R2.reuse ;  /* 0x800000023d3d7221 */ /* 0x100fe20000000000 */
[--C-:B------:R-:W-:Y:S01]  /*1240*/  FADD R99, R63, -R2.reuse ;  /* 0x800000023f637221 */ /* 0x100fe20000000000 */
[C---:B------:R-:W-:Y:S01]  /*1250*/  FMUL R95, R0.reuse, R95 ;  /* 0x0000005f005f7220 */ /* 0x040fe20000400000 */
[----:B------:R-:W-:Y:S01]  /*1260*/  FMUL R63, R0, R97 ;  /* 0x00000061003f7220 */ /* 0x000fe20000400000 */
[--C-:B------:R-:W-:Y:S01]  /*1270*/  FADD R101, R64, -R2.reuse ;  /* 0x8000000240657221 */ /* 0x100fe20000000000 */
[----:B------:R-:W-:Y:S01]  /*1280*/  FMUL R64, R0, R61 ;  /* 0x0000003d00407220 */ /* 0x000fe20000400000 */
[--C-:B------:R-:W-:Y:S01]  /*1290*/  FADD R89, R10, -R2.reuse ;  /* 0x800000020a597221 */ /* 0x100fe20000000000 */
[----:B0-----:R-:W-:Y:S01]  /*12a0*/  ISETP.NE.AND P0, PT, R8, RZ, PT ;  /* 0x000000ff0800720c */ /* 0x001fe20003f05270 */
[----:B------:R-:W-:Y:S01]  /*12b0*/  FMUL R8, R0, R9 ;  /* 0x0000000900087220 */ /* 0x000fe20000400000 */
[----:B------:R-:W-:Y:S01]  /*12c0*/  FADD R67, R67, -R2 ;  /* 0x8000000243437221 */ /* 0x000fe20000000000 */
[----:B------:R-:W-:Y:S01]  /*12d0*/  FFMA R95, R48, R95, R24 ;  /* 0x0000005f305f7223 */ /* 0x000fe20000000018 */
[----:B------:R-:W-:Y:S01]  /*12e0*/  FFMA R63, R50, R63, R26 ;  /* 0x0000003f323f7223 */ /* 0x000fe2000000001a */
[----:B------:R-:W-:Y:S01]  /*12f0*/  FFMA R61, R57, R8, R33 ;  /* 0x00000008393d7223 */ /* 0x000fe20000000021 */
[--C-:B------:R-:W-:Y:S01]  /*1300*/  FADD R7, R7, -R2.reuse ;  /* 0x8000000207077221 */ /* 0x100fe20000000000 */
[--C-:B------:R-:W-:Y:S01]  /*1310*/  FADD R105, R68, -R2.reuse ;  /* 0x8000000244697221 */ /* 0x100fe20000000000 */
[--C-:B------:R-:W-:Y:S01]  /*1320*/  FADD R107, R70, -R2.reuse ;  /* 0x80000002466b7221 */ /* 0x100fe20000000000 */
[C---:B------:R-:W-:Y:S01]  /*1330*/  FMUL R87, R0.reuse, R87 ;  /* 0x0000005700577220 */ /* 0x040fe20000400000 */
[C---:B------:R-:W-:Y:S01]  /*1340*/  FMUL R9, R0.reuse, R89 ;  /* 0x0000005900097220 */ /* 0x040fe20000400000 */
[----:B------:R-:W-:Y:S01]  /*1350*/  FMUL R6, R0, R67 ;  /* 0x0000004300067220 */ /* 0x000fe20000400000 */
[----:B------:R-:W-:Y:S01]  /*1360*/  FFMA R67, R49, R64, R25 ;  /* 0x0000004031437223 */ /* 0x000fe20000000019 */
[-C--:B------:R-:W-:Y:S01]  /*1370*/  @P0 FMUL R91, R91, R76.reuse ;  /* 0x0000004c5b5b0220 */ /* 0x080fe20000400000 */
[-C--:B------:R-:W-:Y:S01]  /*1380*/  @P0 FMUL R11, R11, R76.reuse ;  /* 0x0000004c0b0b0220 */ /* 0x080fe20000400000 */
[-C--:B------:R-:W-:Y:S01]  /*1390*/  @P0 FMUL R65, R65, R76.reuse ;  /* 0x0000004c41410220 */ /* 0x080fe20000400000 */
[-C--:B------:R-:W-:Y:S01]  /*13a0*/  @P0 FMUL R61, R61, R76.reuse ;  /* 0x0000004c3d3d0220 */ /* 0x080fe20000400000 */
[-C--:B------:R-:W-:Y:S01]  /*13b0*/  @P0 FMUL R95, R95, R76.reuse ;  /* 0x0000004c5f5f0220 */ /* 0x080fe20000400000 */
[----:B------:R-:W-:Y:S01]  /*13c0*/  F2FP.SATFINITE.E4M3.F32.PACK_AB_MERGE_C R91, RZ, R91, RZ ;  /* 0x0000005bff5b723e */ /* 0x000fe200048070ff */
[----:B------:R-:W-:Y:S01]  /*13d0*/  @P0 FMUL R63, R63, R76 ;  /* 0x0000004c3f3f0220 */ /* 0x000fe20000400000 */
[----:B------:R-:W-:Y:S01]  /*13e0*/  F2FP.SATFINITE.E4M3.F32.PACK_AB_MERGE_C R11, RZ, R11, RZ ;  /* 0x0000000bff0b723e */ /* 0x000fe200048070ff */
[--C-:B------:R-:W-:Y:S01]  /*13f0*/  FADD R109, R72, -R2.reuse ;  /* 0x80000002486d7221 */ /* 0x100fe20000000000 */
[----:B------:R-:W-:Y:S01]  /*1400*/  F2FP.SATFINITE.E4M3.F32.PACK_AB_MERGE_C R65, RZ, R65, RZ ;  /* 0x00000041ff41723e */ /* 0x000fe200048070ff */
[--C-:B------:R-:W-:Y:S01]  /*1410*/  FADD R111, R74, -R2.reuse ;  /* 0x800000024a6f7221 */ /* 0x100fe20000000000 */
[----:B------:R-:W-:Y:S01]  /*1420*/  LOP3.LUT R62, R91, 0xff, RZ, 0xc0, !PT ;  /* 0x000000ff5b3e7812 */ /* 0x000fe200078ec0ff */
[C---:B------:R-:W-:Y:S01]  /*1430*/  FMUL R10, R0.reuse, R7 ;  /* 0x00000007000a7220 */ /* 0x040fe20000400000 */
[----:B------:R-:W-:Y:S01]  /*1440*/  SHF.L.U32 R11, R11, 0x10, RZ ;  /* 0x000000100b0b7819 */ /* 0x000fe200000006ff */
[----:B------:R-:W-:Y:S01]  /*1450*/  FADD R69, R69, -R2 ;  /* 0x8000000245457221 */ /* 0x000fe20000000000 */
[----:B------:R-:W-:Y:S01]  /*1460*/  LEA R62, R65, R62, 0x8 ;  /* 0x0000003e413e7211 */ /* 0x000fe200078e40ff */
[C---:B------:R-:W-:Y:S01]  /*1470*/  FMUL R105, R0.reuse, R105 ;  /* 0x0000006900697220 */ /* 0x040fe20000400000 */
[----:B------:R-:W-:Y:S01]  /*1480*/  LOP3.LUT R11, R11, 0xff0000, RZ, 0xc0, !PT ;  /* 0x00ff00000b0b7812 */ /* 0x000fe200078ec0ff */
[----:B------:R-:W-:Y:S01]  /*1490*/  FMUL R7, R0, R107 ;  /* 0x0000006b00077220 */ /* 0x000fe20000400000 */
[----:B------:R-:W-:Y:S01]  /*14a0*/  FFMA R87, R56, R87, R32 ;  /* 0x0000005738577223 */ /* 0x000fe20000000020 */
[----:B------:R-:W-:Y:S01]  /*14b0*/  FFMA R9, R58, R9, R34 ;  /* 0x000000093a097223 */ /* 0x000fe20000000022 */
[----:B------:R-:W-:Y:S01]  /*14c0*/  F2FP.SATFINITE.E4M3.F32.PACK_AB_MERGE_C R60, RZ, R61, RZ ;  /* 0x0000003dff3c723e */ /* 0x000fe200048070ff */
[----:B------:R-:W-:Y:S01]  /*14d0*/  @P0 FMUL R67, R67, R76 ;  /* 0x0000004c43430220 */ /* 0x000fe20000400000 */
[--C-:B------:R-:W-:Y:S01]  /*14e0*/  FADD R71, R71, -R2.reuse ;  /* 0x8000000247477221 */ /* 0x100fe20000000000 */
[----:B------:R-:W-:Y:S01]  /*14f0*/  FADD R73, R73, -R2 ;  /* 0x8000000249497221 */ /* 0x000fe20000000000 */
[C---:B------:R-:W-:Y:S01]  /*1500*/  FMUL R109, R0.reuse, R109 ;  /* 0x0000006d006d7220 */ /* 0x040fe20000400000 */
[C---:B------:R-:W-:Y:S01]  /*1510*/  FMUL R61, R0.reuse, R111 ;  /* 0x0000006f003d7220 */ /* 0x040fe20000400000 */
[----:B------:R-:W-:Y:S01]  /*1520*/  F2FP.SATFINITE.E4M3.F32.PACK_AB_MERGE_C R95, RZ, R95, RZ ;  /* 0x0000005fff5f723e */ /* 0x000fe200048070ff */
[----:B------:R-:W-:Y:S01]  /*1530*/  FMUL R68, R0, R69 ;  /* 0x0000004500447220 */ /* 0x000fe20000400000 */
[----:B------:R-:W-:Y:S01]  /*1540*/  F2FP.SATFINITE.E4M3.F32.PACK_AB_MERGE_C R63, RZ, R63, RZ ;  /* 0x0000003fff3f723e */ /* 0x000fe200048070ff */
[----:B------:R-:W-:Y:S01]  /*1550*/  FFMA R105, R40, R105, R16 ;  /* 0x0000006928697223 */ /* 0x000fe20000000010 */
[----:B------:R-:W-:Y:S01]  /*1560*/  LOP3.LUT R62, R11, 0xffff, R62, 0xf8, !PT ;  /* 0x0000ffff0b3e7812 */ /* 0x000fe200078ef83e */
[----:B------:R-:W-:Y:S01]  /*1570*/  FFMA R11, R59, R4, R35 ;  /* 0x000000043b0b7223 */ /* 0x000fe20000000023 */
[----:B------:R-:W-:Y:S01]  /*1580*/  FFMA R7, R42, R7, R18 ;  /* 0x000000072a077223 */ /* 0x000fe20000000012 */
[-C--:B------:R-:W-:Y:S01]  /*1590*/  @P0 FMUL R87, R87, R76.reuse ;  /* 0x0000004c57570220 */ /* 0x080fe20000400000 */
[----:B------:R-:W-:Y:S01]  /*15a0*/  @P0 FMUL R9, R9, R76 ;  /* 0x0000004c09090220 */ /* 0x000fe20000400000 */
[C---:B------:R-:W-:Y:S01]  /*15b0*/  FMUL R8, R0.reuse, R71 ;  /* 0x0000004700087220 */ /* 0x040fe20000400000 */
[----:B------:R-:W-:Y:S01]  /*15c0*/  FMUL R70, R0, R73 ;  /* 0x0000004900467220 */ /* 0x000fe20000400000 */
[----:B------:R-:W-:Y:S01]  /*15d0*/  F2FP.SATFINITE.E4M3.F32.PACK_AB_MERGE_C R67, RZ, R67, RZ ;  /* 0x00000043ff43723e */ /* 0x000fe200048070ff */
[----:B------:R-:W-:Y:S01]  /*15e0*/  FFMA R109, R36, R109, R12 ;  /* 0x0000006d246d7223 */ /* 0x000fe2000000000c */
[----:B------:R-:W-:Y:S01]  /*15f0*/  LOP3.LUT R64, R95, 0xff, RZ, 0xc0, !PT ;  /* 0x000000ff5f407812 */ /* 0x000fe200078ec0ff */
[----:B------:R-:W-:Y:S01]  /*1600*/  FFMA R61, R38, R61, R14 ;  /* 0x0000003d263d7223 */ /* 0x000fe2000000000e */
[----:B------:R-:W-:Y:S01]  /*1610*/  SHF.L.U32 R63, R63, 0x10, RZ ;  /* 0x000000103f3f7819 */ /* 0x000fe200000006ff */
[----:B------:R-:W-:Y:S01]  /*1620*/  FFMA R71, R41, R68, R17 ;  /* 0x0000004429477223 */ /* 0x000fe20000000011 */
[-C--:B------:R-:W-:Y:S01]  /*1630*/  @P0 FMUL R105, R105, R76.reuse ;  /* 0x0000004c69690220 */ /* 0x080fe20000400000 */
[-C--:B------:R-:W-:Y:S01]  /*1640*/  @P0 FMUL R7, R7, R76.reuse ;  /* 0x0000004c07070220 */ /* 0x080fe20000400000 */
[----:B------:R-:W-:Y:S01]  /*1650*/  @P0 FMUL R11, R11, R76 ;  /* 0x0000004c0b0b0220 */ /* 0x000fe20000400000 */
[----:B------:R-:W-:Y:S01]  /*1660*/  F2FP.SATFINITE.E4M3.F32.PACK_AB_MERGE_C R87, RZ, R87, RZ ;  /* 0x00000057ff57723e */ /* 0x000fe200048070ff */
[----:B------:R-:W-:Y:S01]  /*1670*/  FFMA R65, R37, R70, R13 ;  /* 0x0000004625417223 */ /* 0x000fe2000000000d */
[----:B------:R-:W-:Y:S01]  /*1680*/  F2FP.SATFINITE.E4M3.F32.PACK_AB_MERGE_C R9, RZ, R9, RZ ;  /* 0x00000009ff09723e */ /* 0x000fe200048070ff */
[----:B------:R-:W-:Y:S01]  /*1690*/  @P0 FMUL R109, R109, R76 ;  /* 0x0000004c6d6d0220 */ /* 0x000fe20000400000 */
[----:B------:R-:W-:Y:S01]  /*16a0*/  LEA R64, R67, R64, 0x8 ;  /* 0x0000004043407211 */ /* 0x000fe200078e40ff */
[-C--:B------:R-:W-:Y:S01]  /*16b0*/  @P0 FMUL R61, R61, R76.reuse ;  /* 0x0000004c3d3d0220 */ /* 0x080fe20000400000 */
[----:B------:R-:W-:Y:S01]  /*16c0*/  LOP3.LUT R63, R63, 0xff0000, RZ, 0xc0, !PT ;  /* 0x00ff00003f3f7812 */ /* 0x000fe200078ec0ff */
[C---:B------:R-:W-:Y:S01]  /*16d0*/  FMUL R5, R0.reuse, R103 ;  /* 0x0000006700057220 */ /* 0x040fe20000400000 */
[-C--:B------:R-:W-:Y:S01]  /*16e0*/  @P0 FMUL R71, R71, R76.reuse ;  /* 0x0000004c47470220 */ /* 0x080fe20000400000 */
[----:B------:R-:W-:Y:S01]  /*16f0*/  F2FP.SATFINITE.E4M3.F32.PACK_AB_MERGE_C R105, RZ, R105, RZ ;  /* 0x00000069ff69723e */ /* 0x000fe200048070ff */
[----:B------:R-:W-:Y:S01]  /*1700*/  @P0 FMUL R65, R65, R76 ;  /* 0x0000004c41410220 */ /* 0x000fe20000400000 */
[----:B------:R-:W-:Y:S01]  /*1710*/  F2FP.SATFINITE.E4M3.F32.PACK_AB_MERGE_C R7, RZ, R7, RZ ;  /* 0x00000007ff07723e */ /* 0x000fe200048070ff */
[----:B------:R-:W-:Y:S01]  /*1720*/  FMUL R101, R0, R101 ;  /* 0x0000006500657220 */ /* 0x000fe20000400000 */
[----:B------:R-:W-:Y:S01]  /*1730*/  F2FP.SATFINITE.E4M3.F32.PACK_AB_MERGE_C R11, RZ, R11, RZ ;  /* 0x0000000bff0b723e */ /* 0x000fe200048070ff */
[----:B------:R-:W-:Y:S01]  /*1740*/  FADD R75, R75, -R2 ;  /* 0x800000024b4b7221 */ /* 0x000fe20000000000 */
[----:B------:R-:W-:Y:S01]  /*1750*/  LOP3.LUT R87, R87, 0xff, RZ, 0xc0, !PT ;  /* 0x000000ff57577812 */ /* 0x000fe200078ec0ff */
[----:B------:R-:W-:Y:S01]  /*1760*/  FFMA R101, R44, R101, R20 ;  /* 0x000000652c657223 */ /* 0x000fe20000000014 */
[----:B------:R-:W-:Y:S01]  /*1770*/  SHF.L.U32 R9, R9, 0x10, RZ ;  /* 0x0000001009097819 */ /* 0x000fe200000006ff */
[----:B------:R-:W-:Y:S01]  /*1780*/  FMUL R2, R0, R99 ;  /* 0x0000006300027220 */ /* 0x000fe20000400000 */
[----:B------:R-:W-:Y:S01]  /*1790*/  LOP3.LUT R64, R63, 0xffff, R64, 0xf8, !PT ;  /* 0x0000ffff3f407812 */ /* 0x000fe200078ef840 */
[----:B------:R-:W-:Y:S01]  /*17a0*/  FFMA R63, R46, R5, R22 ;  /* 0x000000052e3f7223 */ /* 0x000fe20000000016 */
[----:B------:R-:W-:Y:S01]  /*17b0*/  F2FP.SATFINITE.E4M3.F32.PACK_AB_MERGE_C R109, RZ, R109, RZ ;  /* 0x0000006dff6d723e */ /* 0x000fe200048070ff */
[----:B------:R-:W-:Y:S01]  /*17c0*/  FFMA R5, R55, R10, R31 ;  /* 0x0000000a37057223 */ /* 0x000fe2000000001f */
[----:B------:R-:W-:Y:S01]  /*17d0*/  F2FP.SATFINITE.E4M3.F32.PACK_AB_MERGE_C R61, RZ, R61, RZ ;  /* 0x0000003dff3d723e */ /* 0x000fe200048070ff */
[----:B------:R-:W-:Y:S01]  /*17e0*/  FMUL R0, R0, R75 ;  /* 0x0000004b00007220 */ /* 0x000fe20000400000 */
[----:B------:R-:W-:Y:S01]  /*17f0*/  F2FP.SATFINITE.E4M3.F32.PACK_AB_MERGE_C R71, RZ, R71, RZ ;  /* 0x00000047ff47723e */ /* 0x000fe200048070ff */
[----:B------:R-:W-:Y:S01]  /*1800*/  @P0 FMUL R5, R5, R76 ;  /* 0x0000004c05050220 */ /* 0x000fe20000400000 */
[----:B------:R-:W-:Y:S01]  /*1810*/  LOP3.LUT R68, R105, 0xff, RZ, 0xc0, !PT ;  /* 0x000000ff69447812 */ /* 0x000fe200078ec0ff */
[----:B------:R-:W-:Y:S01]  /*1820*/  FFMA R69, R45, R66, R21 ;  /* 0x000000422d457223 */ /* 0x000fe20000000015 */
[----:B------:R-:W-:Y:S01]  /*1830*/  SHF.L.U32 R7, R7, 0x10, RZ ;  /* 0x0000001007077819 */ /* 0x000fe200000006ff */
[-C--:B------:R-:W-:Y:S01]  /*1840*/  @P0 FMUL R101, R101, R76.reuse ;  /* 0x0000004c65650220 */ /* 0x080fe20000400000 */
[----:B------:R-:W-:Y:S01]  /*1850*/  LOP3.LUT R11, R11, 0xffff, RZ, 0xc0, !PT ;  /* 0x0000ffff0b0b7812 */ /* 0x000fe200078ec0ff */
[-C--:B------:R-:W-:Y:S01]  /*1860*/  @P0 FMUL R63, R63, R76.reuse ;  /* 0x0000004c3f3f0220 */ /* 0x080fe20000400000 */
[----:B------:R-:W-:Y:S01]  /*1870*/  LEA R60, R60, R87, 0x8 ;  /* 0x000000573c3c7211 */ /* 0x000fe200078e40ff */
[----:B------:R-:W-:Y:S01]  /*1880*/  @P0 FMUL R69, R69, R76 ;  /* 0x0000004c45450220 */ /* 0x000fe20000400000 */
[----:B------:R-:W-:Y:S01]  /*1890*/  LOP3.LUT R9, R9, 0xff0000, RZ, 0xc0, !PT ;  /* 0x00ff000009097812 */ /* 0x000fe200078ec0ff */
[----:B------:R-:W-:Y:S01]  /*18a0*/  FFMA R67, R39, R0, R15 ;  /* 0x0000000027437223 */ /* 0x000fe2000000000f */
[----:B------:R-:W-:-:S02]  /*18b0*/  F2FP.SATFINITE.E4M3.F32.PACK_AB_MERGE_C R65, RZ, R65, RZ ;  /* 0x00000041ff41723e */ /* 0x000fc400048070ff */
[----:B------:R-:W-:Y:S01]  /*18c0*/  LOP3.LUT R70, R109, 0xff, RZ, 0xc0, !PT ;  /* 0x000000ff6d467812 */ /* 0x000fe200078ec0ff */
[----:B------:R-:W-:Y:S01]  /*18d0*/  @P0 FMUL R67, R67, R76 ;  /* 0x0000004c43430220 */ /* 0x000fe20000400000 */
[----:B------:R-:W-:Y:S02]  /*18e0*/  SHF.L.U32 R61, R61, 0x10, RZ ;  /* 0x000000103d3d7819 */ /* 0x000fe400000006ff */
[----:B------:R-:W-:Y:S02]  /*18f0*/  LEA R68, R71, R68, 0x8 ;  /* 0x0000004447447211 */ /* 0x000fe400078e40ff */
[----:B------:R-:W-:Y:S02]  /*1900*/  LOP3.LUT R7, R7, 0xff0000, RZ, 0xc0, !PT ;  /* 0x00ff000007077812 */ /* 0x000fe400078ec0ff */
[----:B------:R-:W-:Y:S01]  /*1910*/  SHF.L.U32 R4, R11, 0x18, RZ ;  /* 0x000000180b047819 */ /* 0x000fe200000006ff */
[----:B------:R-:W-:Y:S01]  /*1920*/  FFMA R11, R47, R6, R23 ;  /* 0x000000062f0b7223 */ /* 0x000fe20000000017 */
[----:B------:R-:W-:-:S02]  /*1930*/  LOP3.LUT R9, R9, 0xffff, R60, 0xf8, !PT ;  /* 0x0000ffff09097812 */ /* 0x000fc400078ef83c */
[----:B------:R-:W-:Y:S01]  /*1940*/  LEA R65, R65, R70, 0x8 ;  /* 0x0000004641417211 */ /* 0x000fe200078e40ff */
[----:B------:R-:W-:Y:S01]  /*1950*/  @P0 FMUL R11, R11, R76 ;  /* 0x0000004c0b0b0220 */ /* 0x000fe20000400000 */
[----:B------:R-:W-:Y:S02]  /*1960*/  LOP3.LUT R10, R61, 0xff0000, RZ, 0xc0, !PT ;  /* 0x00ff00003d0a7812 */ /* 0x000fe400078ec0ff */
[----:B------:R-:W-:Y:S02]  /*1970*/  LOP3.LUT R68, R7, 0xffff, R68, 0xf8, !PT ;  /* 0x0000ffff07447812 */ /* 0x000fe400078ef844 */
[----:B------:R-:W-:Y:S01]  /*1980*/  LOP3.LUT R61, R9, R4, RZ, 0xfc, !PT ;  /* 0x00000004093d7212 */ /* 0x000fe200078efcff */
[----:B------:R-:W-:Y:S01]  /*1990*/  FFMA R9, R51, R2, R27 ;  /* 0x0000000233097223 */ /* 0x000fe2000000001b */
[----:B------:R-:W-:Y:S02]  /*19a0*/  F2FP.SATFINITE.E4M3.F32.PACK_AB_MERGE_C R7, RZ, R5, RZ ;  /* 0x00000005ff07723e */ /* 0x000fe400048070ff */
[----:B------:R-:W0:Y:S01]  /*19b0*/  LDC.64 R4, c[0x0][0x3c8] ;  /* 0x0000f200ff047b82 */ /* 0x000e220000000a00 */
[----:B------:R-:W-:Y:S01]  /*19c0*/  LOP3.LUT R10, R10, 0xffff, R65, 0xf8, !PT ;  /* 0x0000ffff0a0a7812 */ /* 0x000fe200078ef841 */
[----:B------:R-:W-:Y:S01]  /*19d0*/  FFMA R65, R43, R8, R19 ;  /* 0x000000082b417223 */ /* 0x000fe20000000013 */
[----:B------:R-:W-:Y:S01]  /*19e0*/  F2FP.SATFINITE.E4M3.F32.PACK_AB_MERGE_C R101, RZ, R101, RZ ;  /* 0x00000065ff65723e */ /* 0x000fe200048070ff */
[-C--:B------:R-:W-:Y:S01]  /*19f0*/  @P0 FMUL R9, R9, R76.reuse ;  /* 0x0000004c09090220 */ /* 0x080fe20000400000 */
[----:B------:R-:W-:Y:S01]  /*1a00*/  F2FP.SATFINITE.E4M3.F32.PACK_AB_MERGE_C R63, RZ, R63, RZ ;  /* 0x0000003fff3f723e */ /* 0x000fe200048070ff */
[----:B------:R-:W-:Y:S01]  /*1a10*/  @P0 FMUL R65, R65, R76 ;  /* 0x0000004c41410220 */ /* 0x000fe20000400000 */
[----:B------:R-:W-:-:S02]  /*1a20*/  F2FP.SATFINITE.E4M3.F32.PACK_AB_MERGE_C R69, RZ, R69, RZ ;  /* 0x00000045ff45723e */ /* 0x000fc400048070ff */
[----:B------:R-:W-:Y:S02]  /*1a30*/  LOP3.LUT R66, R101, 0xff, RZ, 0xc0, !PT ;  /* 0x000000ff65427812 */ /* 0x000fe400078ec0ff */
[----:B------:R-:W-:Y:S02]  /*1a40*/  SHF.L.U32 R63, R63, 0x10, RZ ;  /* 0x000000103f3f7819 */ /* 0x000fe400000006ff */
[----:B------:R-:W-:Y:S02]  /*1a50*/  LOP3.LUT R7, R7, 0xffff, RZ, 0xc0, !PT ;  /* 0x0000ffff07077812 */ /* 0x000fe400078ec0ff */
[----:B------:R-:W-:Y:S02]  /*1a60*/  F2FP.SATFINITE.E4M3.F32.PACK_AB_MERGE_C R65, RZ, R65, RZ ;  /* 0x00000041ff41723e */ /* 0x000fe400048070ff */
[----:B------:R-:W-:Y:S02]  /*1a70*/  F2FP.SATFINITE.E4M3.F32.PACK_AB_MERGE_C R9, RZ, R9, RZ ;  /* 0x00000009ff09723e */ /* 0x000fe400048070ff */
[----:B------:R-:W-:-:S02]  /*1a80*/  LEA R66, R69, R66, 0x8 ;  /* 0x0000004245427211 */ /* 0x000fc400078e40ff */
[----:B------:R-:W-:Y:S02]  /*1a90*/  LOP3.LUT R63, R63, 0xff0000, RZ, 0xc0, !PT ;  /* 0x00ff00003f3f7812 */ /* 0x000fe400078ec0ff */
[----:B------:R-:W-:Y:S02]  /*1aa0*/  F2FP.SATFINITE.E4M3.F32.PACK_AB_MERGE_C R11, RZ, R11, RZ ;  /* 0x0000000bff0b723e */ /* 0x000fe400048070ff */
[----:B------:R-:W-:Y:S02]  /*1ab0*/  F2FP.SATFINITE.E4M3.F32.PACK_AB_MERGE_C R67, RZ, R67, RZ ;  /* 0x00000043ff43723e */ /* 0x000fe400048070ff */
[----:B------:R-:W-:Y:S02]  /*1ac0*/  SHF.L.U32 R7, R7, 0x18, RZ ;  /* 0x0000001807077819 */ /* 0x000fe400000006ff */
[----:B------:R-:W-:Y:S02]  /*1ad0*/  LOP3.LUT R65, R65, 0xffff, RZ, 0xc0, !PT ;  /* 0x0000ffff41417812 */ /* 0x000fe400078ec0ff */
[----:B------:R-:W-:-:S02]  /*1ae0*/  LOP3.LUT R9, R9, 0xffff, RZ, 0xc0, !PT ;  /* 0x0000ffff09097812 */ /* 0x000fc400078ec0ff */
[----:B------:R-:W-:Y:S02]  /*1af0*/  LOP3.LUT R66, R63, 0xffff, R66, 0xf8, !PT ;  /* 0x0000ffff3f427812 */ /* 0x000fe400078ef842 */
[----:B------:R-:W-:Y:S02]  /*1b00*/  LOP3.LUT R11, R11, 0xffff, RZ, 0xc0, !PT ;  /* 0x0000ffff0b0b7812 */ /* 0x000fe400078ec0ff */
[----:B------:R-:W-:Y:S02]  /*1b10*/  LOP3.LUT R67, R67, 0xffff, RZ, 0xc0, !PT ;  /* 0x0000ffff43437812 */ /* 0x000fe400078ec0ff */
[----:B------:R-:W-:Y:S02]  /*1b20*/  LOP3.LUT R63, R62, R7, RZ, 0xfc, !PT ;  /* 0x000000073e3f7212 */ /* 0x000fe400078efcff */
[----:B------:R-:W-:Y:S02]  /*1b30*/  SHF.L.U32 R7, R65, 0x18, RZ ;  /* 0x0000001841077819 */ /* 0x000fe400000006ff */
[----:B------:R-:W-:-:S02]  /*1b40*/  SHF.L.U32 R9, R9, 0x18, RZ ;  /* 0x0000001809097819 */ /* 0x000fc400000006ff */
[----:B------:R-:W-:Y:S02]  /*1b50*/  SHF.L.U32 R11, R11, 0x18, RZ ;  /* 0x000000180b0b7819 */ /* 0x000fe400000006ff */
[----:B------:R-:W-:Y:S02]  /*1b60*/  SHF.L.U32 R71, R67, 0x18, RZ ;  /* 0x0000001843477819 */ /* 0x000fe400000006ff */
[----:B------:R-:W-:Y:S01]  /*1b70*/  LOP3.LUT R69, R68, R7, RZ, 0xfc, !PT ;  /* 0x0000000744457212 */ /* 0x000fe200078efcff */
[--C-:B0-----:R-:W-:Y:S01]  /*1b80*/  IMAD.WIDE.U32 R6, R80, 0x4, R4.reuse ;  /* 0x0000000450067825 */ /* 0x101fe200078e0004 */
[----:B------:R-:W-:Y:S02]  /*1b90*/  LOP3.LUT R65, R64, R9, RZ, 0xfc, !PT ;  /* 0x0000000940417212 */ /* 0x000fe400078efcff */
[----:B------:R-:W-:Y:S01]  /*1ba0*/  LOP3.LUT R67, R66, R11, RZ, 0xfc, !PT ;  /* 0x0000000b42437212 */ /* 0x000fe200078efcff */
[--C-:B------:R-:W-:Y:S01]  /*1bb0*/  IMAD.WIDE.U32 R8, R84, 0x4, R4.reuse ;  /* 0x0000000454087825 */ /* 0x100fe200078e0004 */
[----:B------:R-:W-:Y:S01]  /*1bc0*/  LOP3.LUT R71, R10, R71, RZ, 0xfc, !PT ;  /* 0x000000470a477212 */ /* 0x000fe200078efcff */
        /* <DEDUP_REMOVED lines=8> */
[----:B------:R1:W-:Y:S01]  /*1c50*/  STG.E desc[UR6][R4.64], R71 ;  /* 0x0000004704007986 */ /* 0x0003e2000c101906 */
[----:B------:R-:W-:Y:S05]  /*1c60*/  BRA `(.L_x_10833) ;  /* 0x0000000c00387947 */ /* 0x000fea0003800000 */
.L_x_10832:
[--C-:B0-----:R-:W-:Y:S01]  /*1c70*/  FADD R87, R8, -R2.reuse ;  /* 0x8000000208577221 */ /* 0x101fe20000000000 */
[--C-:B------:R-:W-:Y:S01]  /*1c80*/  FADD R9, R9, -R2.reuse ;  /* 0x8000000209097221 */ /* 0x100fe20000000000 */
[----:B------:R-:W0:Y:S01]  /*1c90*/  LDC.U8 R8, c[0x0][0x404] ;  /* 0x00010100ff087b82 */ /* 0x000e220000000000 */
[--C-:B------:R-:W-:Y:S01]  /*1ca0*/  FADD R91, R4, -R2.reuse ;  /* 0x80000002045b7221 */ /* 0x100fe20000000000 */
[--C-:B------:R-:W-:Y:S01]  /*1cb0*/  FADD R89, R10, -R2.reuse ;  /* 0x800000020a597221 */ /* 0x100fe20000000000 */
[--C-:B------:R-:W-:Y:S01]  /*1cc0*/  FADD R11, R11, -R2.reuse ;  /* 0x800000020b0b7221 */ /* 0x100fe20000000000 */
[C---:B------:R-:W-:Y:S01]  /*1cd0*/  FMUL R87, R0.reuse, R87 ;  /* 0x0000005700577220 */ /* 0x040fe20000400000 */
[----:B------:R-:W-:Y:S01]  /*1ce0*/  FMUL R4, R0, R9 ;  /* 0x0000000900047220 */ /* 0x000fe20000400000 */
        /* <DEDUP_REMOVED lines=37> */
[----:B------:R-:W-:Y:S01]  /*1f40*/  FMUL R66, R0, R61 ;  /* 0x0000003d00427220 */ /* 0x000fe20000400000 */
[----:B------:R-:W-:Y:S01]  /*1f50*/  FFMA R93, R54, R93, R30 ;  /* 0x0000005d365d7223 */ /* 0x000fe2000000001e */
[----:B------:R-:W-:Y:S01]  /*1f60*/  FFMA R5, R55, R64, R31 ;  /* 0x0000004037057223 */ /* 0x000fe2000000001f */
[----:B------:R-:W-:Y:S01]  /*1f70*/  FMNMX3 R2, R2, |R91|, |R67|, !PT ;  /* 0x4000005b02027276 */ /* 0x000fe20007800443 */
[C---:B------:R-:W-:Y:S01]  /*1f80*/  FMUL R97, R0.reuse, R97 ;  /* 0x0000006100617220 */ /* 0x040fe20000400000 */
[----:B------:R-:W-:Y:S01]  /*1f90*/  FMUL R68, R0, R63 ;  /* 0x0000003f00447220 */ /* 0x000fe20000400000 */
[----:B------:R-:W-:Y:S01]  /*1fa0*/  FSEL R3, R87, R10, !P0 ;  /* 0x0000000a57037208 */ /* 0x000fe20004000000 */
[----:B------:R-:W-:Y:S01]  /*1fb0*/  FFMA R95, R48, R95, R24 ;  /* 0x0000005f305f7223 */ /* 0x000fe20000000018 */
[----:B------:R-:W-:Y:S01]  /*1fc0*/  FFMA R7, R49, R66, R25 ;  /* 0x0000004231077223 */ /* 0x000fe20000000019 */
[-C--:B------:R-:W-:Y:S01]  /*1fd0*/  FMUL R10, R89, R76.reuse ;  /* 0x0000004c590a7220 */ /* 0x080fe20000400000 */
[-C--:B------:R-:W-:Y:S01]  /*1fe0*/  FMUL R66, R91, R76.reuse ;  /* 0x0000004c5b427220 */ /* 0x080fe20000400000 */
[----:B------:R-:W-:Y:S01]  /*1ff0*/  FMNMX3 R2, R2, |R93|, |R5|, !PT ;  /* 0x4000005d02027276 */ /* 0x000fe20007800405 */
[----:B------:R-:W-:Y:S01]  /*2000*/  FMUL R60, R93, R76 ;  /* 0x0000004c5d3c7220 */ /* 0x000fe20000400000 */
        /* <DEDUP_REMOVED lines=11> */
[----:B------:R-:W-:Y:S01]  /*20c0*/  FSEL R10, R93, R60, !P0 ;  /* 0x0000003c5d0a7208 */ /* 0x000fe20004000000 */
[C---:B------:R-:W-:Y:S01]  /*20d0*/  FMUL R71, R0.reuse, R105 ;  /* 0x0000006900477220 */ /* 0x040fe20000400000 */
[----:B------:R-:W-:Y:S01]  /*20e0*/  FFMA R69, R45, R70, R21 ;  /* 0x000000462d457223 */ /* 0x000fe20000000015 */
[----:B------:R-:W-:Y:S01]  /*20f0*/  FMUL R103, R0, R103 ;  /* 0x0000006700677220 */ /* 0x000fe20000400000 */
[----:B------:R-:W-:Y:S01]  /*2100*/  FMNMX3 R2, R2, |R97|, |R11|, !PT ;  /* 0x4000006102027276 */ /* 0x000fe2000780040b */
[----:B------:R-:W-:Y:S01]  /*2110*/  @P0 FMUL R67, R67, R76 ;  /* 0x0000004c43430220 */ /* 0x000fe20000400000 */
[C---:B------:R-:W-:Y:S01]  /*2120*/  FMUL R6, R0.reuse, R107 ;  /* 0x0000006b00067220 */ /* 0x040fe20000400000 */
[C---:B------:R-:W-:Y:S01]  /*2130*/  FMUL R73, R0.reuse, R109 ;  /* 0x0000006d00497220 */ /* 0x040fe20000400000 */
[C---:B------:R-:W-:Y:S01]  /*2140*/  FMUL R8, R0.reuse, R111 ;  /* 0x0000006f00087220 */ /* 0x040fe20000400000 */
[C---:B------:R-:W-:Y:S01]  /*2150*/  FMUL R65, R0.reuse, R113 ;  /* 0x0000007100417220 */ /* 0x040fe20000400000 */
[----:B------:R-:W-:Y:S01]  /*2160*/  F2FP.SATFINITE.E4M3.F32.PACK_AB_MERGE_C R66, RZ, R66, RZ ;  /* 0x00000042ff42723e */ /* 0x000fe200048070ff */
[-C--:B------:R-:W-:Y:S01]  /*2170*/  @P0 FMUL R5, R5, R76.reuse ;  /* 0x0000004c05050220 */ /* 0x080fe20000400000 */
[----:B------:R-:W-:Y:S01]  /*2180*/  FMUL R0, R0, R75 ;  /* 0x0000004b00007220 */ /* 0x000fe20000400000 */
[-C--:B------:R-:W-:Y:S01]  /*2190*/  FMUL R68, R99, R76.reuse ;  /* 0x0000004c63447220 */ /* 0x080fe20000400000 */
[----:B------:R-:W-:Y:S01]  /*21a0*/  FMUL R64, R101, R76 ;  /* 0x0000004c65407220 */ /* 0x000fe20000400000 */
[----:B------:R-:W-:Y:S01]  /*21b0*/  F2FP.SATFINITE.E4M3.F32.PACK_AB_MERGE_C R10, RZ, R10, RZ ;  /* 0x0000000aff0a723e */ /* 0x000fe200048070ff */
[----:B------:R-:W-:Y:S01]  /*21c0*/  FFMA R61, R47, R72, R23 ;  /* 0x000000482f3d7223 */ /* 0x000fe20000000017 */
[----:B------:R-:W-:Y:S01]  /*21d0*/  FFMA R75, R42, R71, R18 ;  /* 0x000000472a4b7223 */ /* 0x000fe20000000012 */
[----:B------:R-:W-:Y:S01]  /*21e0*/  FFMA R103, R40, R103, R16 ;  /* 0x0000006728677223 */ /* 0x000fe20000000010 */
[----:B------:R-:W-:Y:S01]  /*21f0*/  FMNMX3 R2, R2, |R99|, |R69|, !PT ;  /* 0x4000006302027276 */ /* 0x000fe20007800445 */
[----:B------:R-:W-:Y:S01]  /*2200*/  FFMA R71, R43, R6, R19 ;  /* 0x000000062b477223 */ /* 0x000fe20000000013 */
[----:B------:R-:W-:Y:S01]  /*2210*/  LOP3.LUT R66, R66, 0xff, RZ, 0xc0, !PT ;  /* 0x000000ff42427812 */ /* 0x000fe200078ec0ff */
[----:B------:R-:W-:Y:S01]  /*2220*/  FFMA R63, R41, R74, R17 ;  /* 0x0000004a293f7223 */ /* 0x000fe20000000011 */
[----:B------:R-:W-:Y:S01]  /*2230*/  F2FP.SATFINITE.E4M3.F32.PACK_AB_MERGE_C R67, RZ, R67, RZ ;  /* 0x00000043ff43723e */ /* 0x000fe200048070ff */
[-C--:B------:R-:W-:Y:S01]  /*2240*/  FMUL R6, R75, R76.reuse ;  /* 0x0000004c4b067220 */ /* 0x080fe20000400000 */
[----:B------:R-:W-:Y:S01]  /*2250*/  SHF.L.U32 R10, R10, 0x10, RZ ;  /* 0x000000100a0a7819 */ /* 0x000fe200000006ff */
[-C--:B------:R-:W-:Y:S01]  /*2260*/  FMUL R72, R103, R76.reuse ;  /* 0x0000004c67487220 */ /* 0x080fe20000400000 */
[----:B------:R-:W-:Y:S01]  /*2270*/  F2FP.SATFINITE.E4M3.F32.PACK_AB_MERGE_C R5, RZ, R5, RZ ;  /* 0x00000005ff05723e */ /* 0x000fe200048070ff */
[----:B------:R-:W-:Y:S01]  /*2280*/  @P0 FMUL R69, R69, R76 ;  /* 0x0000004c45450220 */ /* 0x000fe20000400000 */
[----:B------:R-:W-:Y:S01]  /*2290*/  FSEL R68, R99, R68, !P0 ;  /* 0x0000004463447208 */ /* 0x000fe20004000000 */
[----:B------:R-:W-:Y:S01]  /*22a0*/  FFMA R87, R36, R73, R12 ;  /* 0x0000004924577223 */ /* 0x000fe2000000000c */
[----:B------:R-:W-:Y:S01]  /*22b0*/  FSEL R64, R101, R64, !P0 ;  /* 0x0000004065407208 */ /* 0x000fe20004000000 */
[----:B------:R-:W-:Y:S01]  /*22c0*/  @P0 FMUL R4, R4, R76 ;  /* 0x0000004c04040220 */ /* 0x000fe20000400000 */
[----:B------:R-:W-:Y:S01]  /*22d0*/  FMNMX3 R2, R2, |R101|, |R61|, !PT ;  /* 0x4000006502027276 */ /* 0x000fe2000780043d */
[----:B------:R-:W-:Y:S01]  /*22e0*/  FFMA R73, R37, R8, R13 ;  /* 0x0000000825497223 */ /* 0x000fe2000000000d */
[----:B------:R-:W-:Y:S01]  /*22f0*/  LEA R66, R67, R66, 0x8 ;  /* 0x0000004243427211 */ /* 0x000fe200078e40ff */
[-C--:B------:R-:W-:Y:S01]  /*2300*/  FMUL R62, R95, R76.reuse ;  /* 0x0000004c5f3e7220 */ /* 0x080fe20000400000 */
[----:B------:R-:W-:Y:S01]  /*2310*/  LOP3.LUT R67, R10, 0xff0000, RZ, 0xc0, !PT ;  /* 0x00ff00000a437812 */ /* 0x000fe200078ec0ff */
[-C--:B------:R-:W-:Y:S01]  /*2320*/  FMUL R60, R97, R76.reuse ;  /* 0x0000004c613c7220 */ /* 0x080fe20000400000 */
[----:B------:R-:W-:Y:S01]  /*2330*/  LOP3.LUT R5, R5, 0xffff, RZ, 0xc0, !PT ;  /* 0x0000ffff05057812 */ /* 0x000fe200078ec0ff */
[----:B------:R-:W-:Y:S01]  /*2340*/  @P0 FMUL R9, R9, R76 ;  /* 0x0000004c09090220 */ /* 0x000fe20000400000 */
[----:B------:R-:W-:Y:S01]  /*2350*/  F2FP.SATFINITE.E4M3.F32.PACK_AB_MERGE_C R68, RZ, R68, RZ ;  /* 0x00000044ff44723e */ /* 0x000fe200048070ff */
[----:B------:R-:W-:Y:S01]  /*2360*/  @P0 FMUL R7, R7, R76 ;  /* 0x0000004c07070220 */ /* 0x000fe20000400000 */
[----:B------:R-:W-:Y:S01]  /*2370*/  F2FP.SATFINITE.E4M3.F32.PACK_AB_MERGE_C R64, RZ, R64, RZ ;  /* 0x00000040ff40723e */ /* 0x000fe200048070ff */
[-C--:B------:R-:W-:Y:S01]  /*2380*/  @P0 FMUL R11, R11, R76.reuse ;  /* 0x0000004c0b0b0220 */ /* 0x080fe20000400000 */
[----:B------:R-:W-:Y:S01]  /*2390*/  FMNMX3 R70, R2, |R103|, |R63|, !PT ;  /* 0x4000006702467276 */ /* 0x000fe2000780043f */
[----:B------:R-:W-:Y:S01]  /*23a0*/  @P0 FMUL R63, R63, R76 ;  /* 0x0000004c3f3f0220 */ /* 0x000fe20000400000 */
[----:B------:R-:W-:Y:S01]  /*23b0*/  FSEL R6, R75, R6, !P0 ;  /* 0x000000064b067208 */ /* 0x000fe20004000000 */
[----:B------:R-:W-:Y:S01]  /*23c0*/  @P0 FMUL R61, R61, R76 ;  /* 0x0000004c3d3d0220 */ /* 0x000fe20000400000 */
[----:B------:R-:W-:Y:S01]  /*23d0*/  FSEL R2, R103, R72, !P0 ;  /* 0x0000004867027208 */ /* 0x000fe20004000000 */
[----:B------:R-:W-:Y:S01]  /*23e0*/  FMUL R72, R87, R76 ;  /* 0x0000004c57487220 */ /* 0x000fe20000400000 */
[----:B------:R-:W-:-:S02]  /*23f0*/  LOP3.LUT R66, R67, 0xffff, R66, 0xf8, !PT ;  /* 0x0000ffff43427812 */ /* 0x000fc400078ef842 */
[----:B------:R-:W-:Y:S02]  /*2400*/  SHF.L.U32 R5, R5, 0x18, RZ ;  /* 0x0000001805057819 */ /* 0x000fe400000006ff */
[----:B------:R-:W-:Y:S02]  /*2410*/  LOP3.LUT R68, R68, 0xff, RZ, 0xc0, !PT ;  /* 0x000000ff44447812 */ /* 0x000fe400078ec0ff */
[----:B------:R-:W-:Y:S02]  /*2420*/  F2FP.SATFINITE.E4M3.F32.PACK_AB_MERGE_C R69, RZ, R69, RZ ;  /* 0x00000045ff45723e */ /* 0x000fe400048070ff */
[----:B------:R-:W-:Y:S02]  /*2430*/  SHF.L.U32 R64, R64, 0x10, RZ ;  /* 0x0000001040407819 */ /* 0x000fe400000006ff */
[----:B------:R-:W-:Y:S02]  /*2440*/  F2FP.SATFINITE.E4M3.F32.PACK_AB_MERGE_C R3, RZ, R3, RZ ;  /* 0x00000003ff03723e */ /* 0x000fe400048070ff */
[----:B------:R-:W-:-:S02]  /*2450*/  F2FP.SATFINITE.E4M3.F32.PACK_AB_MERGE_C R89, RZ, R89, RZ ;  /* 0x00000059ff59723e */ /* 0x000fc400048070ff */
[----:B------:R-:W-:Y:S02]  /*2460*/  F2FP.SATFINITE.E4M3.F32.PACK_AB_MERGE_C R6, RZ, R6, RZ ;  /* 0x00000006ff06723e */ /* 0x000fe400048070ff */
[----:B------:R-:W-:Y:S01]  /*2470*/  FMNMX3 R70, R70, |R75|, |R71|, !PT ;  /* 0x4000004b46467276 */ /* 0x000fe20007800447 */
[----:B------:R-:W-:Y:S01]  /*2480*/  FFMA R75, R38, R65, R14 ;  /* 0x00000041264b7223 */ /* 0x000fe2000000000e */
[----:B------:R-:W-:Y:S01]  /*2490*/  F2FP.SATFINITE.E4M3.F32.PACK_AB_MERGE_C R2, RZ, R2, RZ ;  /* 0x00000002ff02723e */ /* 0x000fe200048070ff */
[----:B------:R-:W-:Y:S01]  /*24a0*/  FFMA R65, R39, R0, R15 ;  /* 0x0000000027417223 */ /* 0x000fe2000000000f */
[----:B------:R-:W-:Y:S01]  /*24b0*/  LOP3.LUT R67, R66, R5, RZ, 0xfc, !PT ;  /* 0x0000000542437212 */ /* 0x000fe200078efcff */
[----:B------:R-:W-:Y:S01]  /*24c0*/  FMUL R0, R75, R76 ;  /* 0x0000004c4b007220 */ /* 0x000fe20000400000 */
[----:B------:R-:W-:Y:S01]  /*24d0*/  F2FP.SATFINITE.E4M3.F32.PACK_AB_MERGE_C R8, RZ, R4, RZ ;  /* 0x00000004ff08723e */ /* 0x000fe200048070ff */
[----:B------:R-:W-:Y:S01]  /*24e0*/  @P0 FMUL R71, R71, R76 ;  /* 0x0000004c47470220 */ /* 0x000fe20000400000 */
[----:B------:R-:W-:-:S02]  /*24f0*/  LEA R68, R69, R68, 0x8 ;  /* 0x0000004445447211 */ /* 0x000fc400078e40ff */
[----:B------:R-:W-:Y:S02]  /*2500*/  LOP3.LUT R5, R64, 0xff0000, RZ, 0xc0, !PT ;  /* 0x00ff000040057812 */ /* 0x000fe400078ec0ff */
[----:B------:R-:W-:Y:S02]  /*2510*/  LOP3.LUT R3, R3, 0xff, RZ, 0xc0, !PT ;  /* 0x000000ff03037812 */ /* 0x000fe400078ec0ff */
[----:B------:R-:W-:Y:S02]  /*2520*/  FSEL R4, R87, R72, !P0 ;  /* 0x0000004857047208 */ /* 0x000fe40004000000 */
[----:B------:R-:W-:Y:S02]  /*2530*/  SHF.L.U32 R89, R89, 0x10, RZ ;  /* 0x0000001059597819 */ /* 0x000fe400000006ff */
[----:B------:R-:W-:Y:S02]  /*2540*/  SHF.L.U32 R6, R6, 0x10, RZ ;  /* 0x0000001006067819 */ /* 0x000fe400000006ff */
[----:B------:R-:W-:-:S02]  /*2550*/  LOP3.LUT R2, R2, 0xff, RZ, 0xc0, !PT ;  /* 0x000000ff02027812 */ /* 0x000fc400078ec0ff */
[----:B------:R-:W-:Y:S02]  /*2560*/  F2FP.SATFINITE.E4M3.F32.PACK_AB_MERGE_C R63, RZ, R63, RZ ;  /* 0x0000003fff3f723e */ /* 0x000fe400048070ff */
[----:B------:R-:W-:Y:S01]  /*2570*/  FMNMX3 R70, R70, |R87|, |R73|, !PT ;  /* 0x4000005746467276 */ /* 0x000fe20007800449 */
[----:B------:R-:W-:Y:S01]  /*2580*/  @P0 FMUL R73, R73, R76 ;  /* 0x0000004c49490220 */ /* 0x000fe20000400000 */
[----:B------:R-:W-:Y:S02]  /*2590*/  LOP3.LUT R68, R5, 0xffff, R68, 0xf8, !PT ;  /* 0x0000ffff05447812 */ /* 0x000fe400078ef844 */
[----:B------:R-:W-:Y:S02]  /*25a0*/  LEA R8, R8, R3, 0x8 ;  /* 0x0000000308087211 */ /* 0x000fe400078e40ff */
[----:B------:R-:W-:Y:S02]  /*25b0*/  LOP3.LUT R89, R89, 0xff0000, RZ, 0xc0, !PT ;  /* 0x00ff000059597812 */ /* 0x000fe400078ec0ff */
[----:B------:R-:W-:-:S02]  /*25c0*/  F2FP.SATFINITE.E4M3.F32.PACK_AB_MERGE_C R4, RZ, R4, RZ ;  /* 0x00000004ff04723e */ /* 0x000fc400048070ff */
[----:B------:R-:W-:Y:S02]  /*25d0*/  LOP3.LUT R5, R6, 0xff0000, RZ, 0xc0, !PT ;  /* 0x00ff000006057812 */ /* 0x000fe400078ec0ff */
[----:B------:R-:W-:Y:S02]  /*25e0*/  LEA R2, R63, R2, 0x8 ;  /* 0x000000023f027211 */ /* 0x000fe400078e40ff */
[----:B------:R-:W-:Y:S01]  /*25f0*/  FMNMX3 R3, R70, |R75|, |R65|, !PT ;  /* 0x4000004b46037276 */ /* 0x000fe20007800441 */
[----:B------:R-:W-:Y:S01]  /*2600*/  @P0 FMUL R65, R65, R76 ;  /* 0x0000004c41410220 */ /* 0x000fe20000400000 */
[----:B------:R-:W-:Y:S02]  /*2610*/  FSEL R75, R75, R0, !P0 ;  /* 0x000000004b4b7208 */ /* 0x000fe40004000000 */
[----:B------:R-:W-:Y:S02]  /*2620*/  LOP3.LUT R0, R89, 0xffff, R8, 0xf8, !PT ;  /* 0x0000ffff59007812 */ /* 0x000fe400078ef808 */
[----:B------:R-:W-:-:S02]  /*2630*/  LOP3.LUT R8, R4, 0xff, RZ, 0xc0, !PT ;  /* 0x000000ff04087812 */ /* 0x000fc400078ec0ff */
[----:B------:R-:W-:Y:S02]  /*2640*/  LOP3.LUT R6, R5, 0xffff, R2, 0xf8, !PT ;  /* 0x0000ffff05067812 */ /* 0x000fe400078ef802 */
[----:B------:R-:W0:Y:S01]  /*2650*/  LDC.64 R4, c[0x0][0x3c8] ;  /* 0x0000f200ff047b82 */ /* 0x000e220000000a00 */
[----:B------:R-:W-:Y:S02]  /*2660*/  FSEL R62, R95, R62, !P0 ;  /* 0x0000003e5f3e7208 */ /* 0x000fe40004000000 */
[----:B------:R-:W-:Y:S02]  /*2670*/  FSEL R60, R97, R60, !P0 ;  /* 0x0000003c613c7208 */ /* 0x000fe40004000000 */
[----:B------:R-:W-:Y:S02]  /*2680*/  F2FP.SATFINITE.E4M3.F32.PACK_AB_MERGE_C R9, RZ, R9, RZ ;  /* 0x00000009ff09723e */ /* 0x000fe400048070ff */
[----:B------:R-:W-:Y:S02]  /*2690*/  F2FP.SATFINITE.E4M3.F32.PACK_AB_MERGE_C R62, RZ, R62, RZ ;  /* 0x0000003eff3e723e */ /* 0x000fe400048070ff */
[----:B------:R-:W-:-:S02]  /*26a0*/  F2FP.SATFINITE.E4M3.F32.PACK_AB_MERGE_C R60, RZ, R60, RZ ;  /* 0x0000003cff3c723e */ /* 0x000fc400048070ff */
[----:B------:R-:W-:Y:S02]  /*26b0*/  F2FP.SATFINITE.E4M3.F32.PACK_AB_MERGE_C R75, RZ, R75, RZ ;  /* 0x0000004bff4b723e */ /* 0x000fe400048070ff */
[----:B------:R-:W-:Y:S02]  /*26c0*/  LOP3.LUT R9, R9, 0xffff, RZ, 0xc0, !PT ;  /* 0x0000ffff09097812 */ /* 0x000fe400078ec0ff */
[----:B------:R-:W-:Y:S02]  /*26d0*/  LOP3.LUT R62, R62, 0xff, RZ, 0xc0, !PT ;  /* 0x000000ff3e3e7812 */ /* 0x000fe400078ec0ff */
[----:B------:R-:W-:Y:S02]  /*26e0*/  F2FP.SATFINITE.E4M3.F32.PACK_AB_MERGE_C R7, RZ, R7, RZ ;  /* 0x00000007ff07723e */ /* 0x000fe400048070ff */
[----:B------:R-:W-:Y:S02]  /*26f0*/  SHF.L.U32 R60, R60, 0x10, RZ ;  /* 0x000000103c3c7819 */ /* 0x000fe400000006ff */
[----:B------:R-:W-:-:S02]  /*2700*/  F2FP.SATFINITE.E4M3.F32.PACK_AB_MERGE_C R11, RZ, R11, RZ ;  /* 0x0000000bff0b723e */ /* 0x000fc400048070ff */
[----:B------:R-:W-:Y:S02]  /*2710*/  F2FP.SATFINITE.E4M3.F32.PACK_AB_MERGE_C R71, RZ, R71, RZ ;  /* 0x00000047ff47723e */ /* 0x000fe400048070ff */
[----:B------:R-:W-:Y:S02]  /*2720*/  F2FP.SATFINITE.E4M3.F32.PACK_AB_MERGE_C R73, RZ, R73, RZ ;  /* 0x00000049ff49723e */ /* 0x000fe400048070ff */
[----:B------:R-:W-:Y:S02]  /*2730*/  SHF.L.U32 R75, R75, 0x10, RZ ;  /* 0x000000104b4b7819 */ /* 0x000fe400000006ff */
[----:B------:R-:W-:Y:S02]  /*2740*/  F2FP.SATFINITE.E4M3.F32.PACK_AB_MERGE_C R61, RZ, R61, RZ ;  /* 0x0000003dff3d723e */ /* 0x000fe400048070ff */
[----:B------:R-:W-:Y:S02]  /*2750*/  F2FP.SATFINITE.E4M3.F32.PACK_AB_MERGE_C R65, RZ, R65, RZ ;  /* 0x00000041ff41723e */ /* 0x000fe400048070ff */
[----:B------:R-:W-:-:S02]  /*2760*/  SHF.L.U32 R9, R9, 0x18, RZ ;  /* 0x0000001809097819 */ /* 0x000fc400000006ff */
[----:B------:R-:W-:Y:S02]  /*2770*/  LEA R7, R7, R62, 0x8 ;  /* 0x0000003e07077211 */ /* 0x000fe400078e40ff */
[----:B------:R-:W-:Y:S02]  /*2780*/  LOP3.LUT R60, R60, 0xff0000, RZ, 0xc0, !PT ;  /* 0x00ff00003c3c7812 */ /* 0x000fe400078ec0ff */
[----:B------:R-:W-:Y:S02]  /*2790*/  LOP3.LUT R11, R11, 0xffff, RZ, 0xc0, !PT ;  /* 0x0000ffff0b0b7812 */ /* 0x000fe400078ec0ff */
[----:B------:R-:W-:Y:S02]  /*27a0*/  LOP3.LUT R71, R71, 0xffff, RZ, 0xc0, !PT ;  /* 0x0000ffff47477812 */ /* 0x000fe400078ec0ff */
[----:B------:R-:W-:Y:S02]  /*27b0*/  LEA R8, R73, R8, 0x8 ;  /* 0x0000000849087211 */ /* 0x000fe400078e40ff */
[----:B------:R-:W-:-:S02]  /*27c0*/  LOP3.LUT R75, R75, 0xff0000, RZ, 0xc0, !PT ;  /* 0x00ff00004b4b7812 */ /* 0x000fc400078ec0ff */
[----:B------:R-:W-:Y:S02]  /*27d0*/  LOP3.LUT R61, R61, 0xffff, RZ, 0xc0, !PT ;  /* 0x0000ffff3d3d7812 */ /* 0x000fe400078ec0ff */
[----:B------:R-:W-:Y:S02]  /*27e0*/  LOP3.LUT R65, R65, 0xffff, RZ, 0xc0, !PT ;  /* 0x0000ffff41417812 */ /* 0x000fe400078ec0ff */
[----:B------:R-:W-:Y:S02]  /*27f0*/  LOP3.LUT R0, R0, R9, RZ, 0xfc, !PT ;  /* 0x0000000900007212 */ /* 0x000fe400078efcff */
[----:B------:R-:W-:Y:S02]  /*2800*/  LOP3.LUT R7, R60, 0xffff, R7, 0xf8, !PT ;  /* 0x0000ffff3c077812 */ /* 0x000fe400078ef807 */
[----:B------:R-:W-:Y:S01]  /*2810*/  SHF.L.U32 R2, R11, 0x18, RZ ;  /* 0x000000180b027819 */ /* 0x000fe200000006ff */
[----:B0-----:R-:W-:Y:S01]  /*2820*/  IMAD.WIDE.U32 R10, R83, 0x4, R4 ;  /* 0x00000004530a7825 */ /* 0x001fe200078e0004 */
[----:B------:R-:W-:-:S02]  /*2830*/  SHF.L.U32 R71, R71, 0x18, RZ ;  /* 0x0000001847477819 */ /* 0x000fc400000006ff */
[----:B------:R-:W-:Y:S01]  /*2840*/  LOP3.LUT R8, R75, 0xffff, R8, 0xf8, !PT ;  /* 0x0000ffff4b087812 */ /* 0x000fe200078ef808 */
[--C-:B------:R-:W-:Y:S01]  /*2850*/  IMAD.WIDE.U32 R82, R82, 0x4, R4.reuse ;  /* 0x0000000452527825 */ /* 0x100fe200078e0004 */
[----:B------:R-:W-:Y:S02]  /*2860*/  SHF.L.U32 R9, R61, 0x18, RZ ;  /* 0x000000183d097819 */ /* 0x000fe400000006ff */
[----:B------:R-:W-:Y:S02]  /*2870*/  SHF.L.U32 R65, R65, 0x18, RZ ;  /* 0x0000001841417819 */ /* 0x000fe400000006ff */
[----:B------:R-:W-:Y:S02]  /*2880*/  LOP3.LUT R61, R7, R2, RZ, 0xfc, !PT ;  /* 0x00000002073d7212 */ /* 0x000fe400078efcff */
[----:B------:R-:W-:Y:S01]  /*2890*/  LOP3.LUT R71, R6, R71, RZ, 0xfc, !PT ;  /* 0x0000004706477212 */ /* 0x000fe200078efcff */
[----:B------:R-:W-:Y:S01]  /*28a0*/  IMAD.WIDE.U32 R6, R80, 0x4, R4 ;  /* 0x0000000450067825 */ /* 0x000fe200078e0004 */
[----:B------:R-:W-:-:S02]  /*28b0*/  LOP3.LUT R63, R68, R9, RZ, 0xfc, !PT ;  /* 0x00000009443f7212 */ /* 0x000fc400078efcff */
[----:B------:R-:W-:Y:S01]  /*28c0*/  LOP3.LUT R65, R8, R65, RZ, 0xfc, !PT ;  /* 0x0000004108417212 */ /* 0x000fe200078efcff */
[--C-:B------:R-:W-:Y:S01]  /*28d0*/  IMAD.WIDE.U32 R8, R84, 0x4, R4.reuse ;  /* 0x0000000454087825 */ /* 0x100fe200078e0004 */
[----:B------:R0:W-:Y:S03]  /*28e0*/  STG.E desc[UR6][R6.64], R0 ;  /* 0x0000000006007986 */ /* 0x0001e6000c101906 */
[----:B------:R-:W-:Y:S01]  /*28f0*/  IMAD.WIDE.U32 R4, R85, 0x4, R4 ;  /* 0x0000000455047825 */ /* 0x000fe200078e0004 */
[----:B------:R0:W-:Y:S04]  /*2900*/  STG.E desc[UR6][R6.64+0x200], R67 ;  /* 0x0002004306007986 */ /* 0x0001e8000c101906 */
[----:B------:R0:W-:Y:S04]  /*2910*/  STG.E desc[UR6][R8.64], R61 ;  /* 0x0000003d08007986 */ /* 0x0001e8000c101906 */
[----:B------:R0:W-:Y:S04]  /*2920*/  STG.E desc[UR6][R10.64], R63 ;  /* 0x0000003f0a007986 */ /* 0x0001e8000c101906 */
[----:B------:R0:W-:Y:S04]  /*2930*/  STG.E desc[UR6][R82.64], R71 ;  /* 0x0000004752007986 */ /* 0x0001e8000c101906 */
[----:B------:R0:W-:Y:S02]  /*2940*/  STG.E desc[UR6][R4.64], R65 ;  /* 0x0000004104007986 */ /* 0x0001e4000c101906 */
.L_x_10833:
[----:B01----:R-:W0:Y:S01]  /*2950*/  LDC R5, c[0x0][0x380] ;  /* 0x0000e000ff057b82 */ /* 0x003e220000000800 */
[----:B------:R-:W-:Y:S01]  /*2960*/  UPLOP3.LUT UP1, UPT, UPT, UPT, UP1, 0x40, 0x4 ;  /* 0x000000000004789c */ /* 0x000fe20003f2e810 */
[----:B0-----:R-:W-:-:S04]  /*2970*/  IADD3 R78, PT, PT, R78, R5, RZ ;  /* 0x000000054e4e7210 */ /* 0x001fc80007ffe0ff */
[----:B------:R-:W-:-:S13]  /*2980*/  ISETP.GE.AND P1, PT, R78, UR10, PT ;  /* 0x0000000a4e007c0c */ /* 0x000fda000bf26270 */
[----:B------:R-:W-:Y:S05]  /*2990*/  @!P1 BRA `(.L_x_10834) ;  /* 0xffffffd800949947 */ /* 0x000fea000383ffff */
.L_x_10821:
        /* <DEDUP_REMOVED lines=38> */
.L_x_10842:
[----:B------:R-:W-:Y:S02]  /*2c00*/  ISETP.NE.AND P1, PT, R77, RZ, PT ;  /* 0x000000ff4d00720c */ /* 0x000fe40003f25270 */
[----:B-1----:R-:W-:-:S11]  /*2c10*/  FMNMX R5, R3, R2, !PT ;  /* 0x0000000203057209 */ /* 0x002fd60007800000 */
[----:B------:R-:W-:Y:S05]  /*2c20*/  @P1 BRA `(.L_x_10836) ;  /* 0x0000000000081947 */ /* 0x000fea0003800000 */
[----:B0-----:R-:W0:Y:S02]  /*2c30*/  LDC.64 R2, c[0x0][0x3f8] ;  /* 0x0000fe00ff027b82 */ /* 0x001e240000000a00 */
[----:B0-----:R1:W-:Y:S02]  /*2c40*/  REDG.E.MAX.S32.STRONG.GPU desc[UR6][R2.64], R5 ;  /* 0x000000050200798e */ /* 0x0013e4000d12e306 */
.L_x_10836:
[----:B------:R-:W-:Y:S05]  /*2c50*/  BSYNC B0 ;  /* 0x0000000000007941 */ /* 0x000fea0003800000 */
.L_x_10835:
        /* <DEDUP_REMOVED lines=13> */
[----:B0-----:R-:W-:Y:S05]  /*2d30*/  CALL.REL.NOINC `($__internal_184_$__cuda_sm20_rcp_rn_f32_slowpath) ;  /* 0x00000000005c7944 */ /* 0x001fea0003c00000 */
[----:B------:R-:W-:Y:S01]  /*2d40*/  MOV R5, R0 ;  /* 0x0000000000057202 */ /* 0x000fe20000000f00 */
[----:B------:R-:W-:Y:S06]  /*2d50*/  BRA `(.L_x_10839) ;  /* 0x0000000000107947 */ /* 0x000fec0003800000 */
.L_x_10838:
[----:B-1----:R-:W1:Y:S02]  /*2d60*/  MUFU.RCP R5, R76 ;  /* 0x0000004c00057308 */ /* 0x002e640000001000 */
[----:B-1----:R-:W-:-:S04]  /*2d70*/  FFMA R0, R5, R76, -1 ;  /* 0xbf80000005007423 */ /* 0x002fc8000000004c */
[----:B------:R-:W-:-:S04]  /*2d80*/  FADD.FTZ R0, -R0, -RZ ;  /* 0x800000ff00007221 */ /* 0x000fc80000010100 */
[----:B------:R-:W-:-:S07]  /*2d90*/  FFMA R5, R5, R0, R5 ;  /* 0x0000000005057223 */ /* 0x000fce0000000005 */
.L_x_10839:
[----:B0-----:R-:W0:Y:S02]  /*2da0*/  LDC.64 R2, c[0x0][0x3f0] ;  /* 0x0000fc00ff027b82 */ /* 0x001e240000000a00 */
[----:B0-----:R-:W-:Y:S01]  /*2db0*/  STG.E desc[UR6][R2.64], R5 ;  /* 0x0000000502007986 */ /* 0x001fe2000c101906 */
[----:B------:R-:W-:Y:S05]  /*2dc0*/  EXIT ;  /* 0x000000000000794d */ /* 0x000fea0003800000 */
.L_x_10837:
[----:B------:R-:W-:Y:S02]  /*2dd0*/  MOV R5, 0x2 ;  /* 0x0000000200057802 */ /* 0x000fe40000000f00 */
[----:B------:R-:W-:Y:S02]  /*2de0*/  MOV R7, 0x1f ;  /* 0x0000001f00077802 */ /* 0x000fe40000000f00 */
[----:B------:R-:W-:-:S07]  /*2df0*/  MOV R4, 0xffffffff ;  /* 0xffffffff00047802 */ /* 0x000fce0000000f00 */
[----:B01---5:R-:W-:Y:S05]  /*2e00*/  WARPSYNC.COLLECTIVE R4, `(.L_x_10840) ;  /* 0x0000000004087348 */ /* 0x023fea0003c00000 */
[----:B01----:R0:W1:Y:S02]  /*2e10*/  SHFL.DOWN P1, R2, R0, R5, R7 ;  /* 0x0800000500027389 */ /* 0x0030640000020007 */
[----:B01---5:R-:W-:Y:S05]  /*2e20*/  ENDCOLLECTIVE ;  /* 0x000000000000791b */ /* 0x023fea0003800000 */
.L_x_10840:
[----:B------:R-:W-:Y:S02]  /*2e30*/  MOV R5, 0x1 ;  /* 0x0000000100057802 */ /* 0x000fe40000000f00 */
[----:B------:R-:W-:-:S04]  /*2e40*/  MOV R3, R2 ;  /* 0x0000000200037202 */ /* 0x000fc80000000f00 */
[----:B------:R-:W-:-:S04]  /*2e50*/  FMNMX R3, R3, R0, !PT ;  /* 0x0000000003037209 */ /* 0x000fc80007800000 */
[----:B------:R-:W-:-:S07]  /*2e60*/  MOV R0, R3 ;  /* 0x0000000300007202 */ /* 0x000fce0000000f00 */
[----:B------:R-:W-:Y:S05]  /*2e70*/  WARPSYNC.COLLECTIVE R4, `(.L_x_10841) ;  /* 0x0000000004087348 */ /* 0x000fea0003c00000 */
[----:B------:R0:W1:Y:S02]  /*2e80*/  SHFL.DOWN P1, R2, R0, R5, R7 ;  /* 0x0800000500027389 */ /* 0x0000640000020007 */
[----:B01----:R-:W-:Y:S05]  /*2e90*/  ENDCOLLECTIVE ;  /* 0x000000000000791b */ /* 0x003fea0003800000 */
.L_x_10841:
[----:B------:R-:W-:Y:S05]  /*2ea0*/  BRA `(.L_x_10842) ;  /* 0xfffffffc00547947 */ /* 0x000fea000383ffff */
        .weak           $__internal_184_$__cuda_sm20_rcp_rn_f32_slowpath
        .type           $__internal_184_$__cuda_sm20_rcp_rn_f32_slowpath,@function
        .size           $__internal_184_$__cuda_sm20_rcp_rn_f32_slowpath,(.L_x_13052 - $__internal_184_$__cuda_sm20_rcp_rn_f32_slowpath)
$__internal_184_$__cuda_sm20_rcp_rn_f32_slowpath:
        /* <DEDUP_REMOVED lines=15> */
.L_x_10844:
        /* <DEDUP_REMOVED lines=33> */
.L_x_10846:
[----:B------:R0:W1:Y:S02]  /*31b0*/  MUFU.RCP R95, R2 ;  /* 0x00000002005f7308 */ /* 0x0000640000001000 */
.L_x_10845:
[----:B------:R-:W-:Y:S05]  /*31c0*/  BSYNC B1 ;  /* 0x0000000000017941 */ /* 0x000fea0003800000 */
.L_x_10843:
[----:B-1----:R-:W-:Y:S01]  /*31d0*/  MOV R0, R95 ;  /* 0x0000005f00007202 */ /* 0x002fe20000000f00 */
[----:B------:R-:W-:-:S04]  /*31e0*/  HFMA2 R95, -RZ, RZ, 0, 0 ;  /* 0x00000000ff5f7431 */ /* 0x000fc800000001ff */
[----:B0-----:R-:W-:Y:S05]  /*31f0*/  RET.REL.NODEC R94 `(_ZN18transformer_engine13normalization19ln_fwd_tuned_kernelINS0_13Kernel_traitsIff13__nv_fp8_e4m3fjLj3072ELj1ELj1ELj4ELj16ENS0_18Kernel_traits_baseILj3072EffS3_fjLj128EEEEEEEvNS0_19ForwardKernelParamsE) ;  /* 0xffffffcc5e807950 */ /* 0x001fea0003c3ffff */
.L_x_10847:
        /* <DEDUP_REMOVED lines=16> */
.L_x_13052:


//--------------------- .text._ZN18transformer_engine13normalization19ln_fwd_tuned_kernelINS0_13Kernel_traitsIff13__nv_fp8_e4m3fjLj2304ELj1ELj4ELj1ELj16ENS0_18Kernel_traits_baseILj2304EffS3_fjLj128EEEEEEEvNS0_19ForwardKernelParamsE --------------------------
	.section	.text._ZN18transformer_engine13normalization19ln_fwd_tuned_kernelINS0_13Kernel_traitsIff13__nv_fp8_e4m3fjLj2304ELj1ELj4ELj1ELj16ENS0_18Kernel_traits_baseILj2304EffS3_fjLj128EEEEEEEvNS0_19ForwardKernelParamsE,"ax",@progbits
	.align	128
        .global         _ZN18transformer_engine13normalization19ln_fwd_tuned_kernelINS0_13Kernel_traitsIff13__nv_fp8_e4m3fjLj2304ELj1ELj4ELj1ELj16ENS0_18Kernel_traits_baseILj2304EffS3_fjLj128EEEEEEEvNS0_19ForwardKernelParamsE
        .type           _ZN18transformer_engine13normalization19ln_fwd_tuned_kernelINS0_13Kernel_traitsIff13__nv_fp8_e4m3fjLj2304ELj1ELj4ELj1ELj16ENS0_18Kernel_traits_baseILj2304EffS3_fjLj128EEEEEEEvNS0_19ForwardKernelParamsE,@function
        .size           _ZN18transformer_engine13normalization19ln_fwd_tuned_kernelINS0_13Kernel_traitsIff13__nv_fp8_e4m3fjLj2304ELj1ELj4ELj1ELj16ENS0_18Kernel_traits_baseILj2304EffS3_fjLj128EEEEEEEvNS0_19ForwardKernelParamsE,(.L_x_13053 - _ZN18transformer_engine13normalization19ln_fwd_tuned_kernelINS0_13Kernel_traitsIff13__nv_fp8_e4m3fjLj2304ELj1ELj4ELj1ELj16ENS0_18Kernel_traits_baseILj2304EffS3_fjLj128EEEEEEEvNS0_19ForwardKernelParamsE)
        .other          _ZN18transformer_engine13normalization19ln_fwd_tuned_kernelINS0_13Kernel_traitsIff13__nv_fp8_e4m3fjLj2304ELj1ELj4ELj1ELj16ENS0_18Kernel_traits_baseILj2304EffS3_fjLj128EEEEEEEvNS0_19ForwardKernelParamsE,@"STO_CUDA_ENTRY STV_DEFAULT"
_ZN18transformer_engine13normalization19ln_fwd_tuned_kernelINS0_13Kernel_traitsIff13__nv_fp8_e4m3fjLj2304ELj1ELj4ELj1ELj16ENS0_18Kernel_traits_baseILj2304EffS3_fjLj128EEEEEEEvNS0_19ForwardKernelParamsE:
.text._ZN18transformer_engine13normalization19ln_fwd_tuned_kernelINS0_13Kernel_traitsIff13__nv_fp8_e4m3fjLj2304ELj1ELj4ELj1ELj16ENS0_18Kernel_traits_baseILj2304EffS3_fjLj128EEEEEEEvNS0_19ForwardKernelParamsE:
        /* <DEDUP_REMOVED lines=24> */
[----:B0-----:R-:W-:Y:S02]  /*0180*/  IADD3 R6, P2, PT, R0, UR6, RZ ;  /* 0x0000000600067c10 */ /* 0x001fe4000ff5e0ff */
[----:B------:R-:W-:-:S02]  /*0190*/  LOP3.LUT R0, R5, 0x1f, RZ, 0xc0, !PT ;  /* 0x0000001f05007812 */ /* 0x000fc400078ec0ff */
        /* <DEDUP_REMOVED lines=189> */
.L_x_10852:
[----:B01----:R-:W0:Y:S01]  /*0d70*/  LDC.64 R6, c[0x0][0x390] ;  /* 0x0000e400ff067b82 */ /* 0x003e220000000a00 */
        /* <DEDUP_REMOVED lines=291> */
.L_x_10873:
[----:B------:R-:W2:Y:S01]  /*1fb0*/  LDC R8, c[0x0][0x3d8] ;  /* 0x0000f600ff087b82 */ /* 0x000ea20000000800 */
[----:B-1----:R-:W-:Y:S01]  /*1fc0*/  FADD R7, R246, R10 ;  /* 0x0000000af6077221 */ /* 0x002fe20000000000 */
[----:B------:R-:W-:-:S03]  /*1fd0*/  UISETP.NE.AND UP0, UPT, UR10, URZ, UPT ;  /* 0x000000ff0a00728c */ /* 0x000fc6000bf05270 */
[----:B--2---:R-:W-:-:S03]  /*1fe0*/  FFMA R8, R7, 0.00043402778101153671741, R8 ;  /* 0x39e38e3907087823 */ /* 0x004fc60000000008 */
[----:B------:R-:W1:Y:S02]  /*1ff0*/  @!P1 LDC.64 R6, c[0x0][0x398] ;  /* 0x0000e600ff069b82 */ /* 0x000e640000000a00 */
        /* <DEDUP_REMOVED lines=17> */
[----:B------:R-:W-:Y:S01]  /*2110*/  FMNMX3 R226, R226, |R9|, |R85|, !PT ;  /* 0x40000009e2e27276 */ /* 0x000fe20007800455 */
[----:B------:R-:W-:Y:S01]  /*2120*/  @P0 FMUL R85, R85, R4 ;  /* 0x0000000455550220 */ /* 0x000fe20000400000 */
[----:B------:R-:W-:Y:S01]  /*2130*/  FFMA R89, R148, R89, R77 ;  /* 0x0000005994597223 */ /* 0x000fe2000000004d */
[----:B------:R-:W-:Y:S01]  /*2140*/  FSEL R10, R9, R10, !P0 ;  /* 0x0000000a090a7208 */ /* 0x000fe20004000000 */
[----:B------:R-:W-:Y:S01]  /*2150*/  FFMA R9, R153, R86, R82 ;  /* 0x0000005699097223 */ /* 0x000fe20000000052 */
[----:B------:R-:W-:Y:S01]  /*2160*/  FMUL R92, R92, R171 ;  /* 0x000000ab5c5c7220 */ /* 0x000fe20000400000 */
[----:B-1----:R-:W-:Y:S01]  /*2170*/  F2FP.SATFINITE.E4M3.F32.PACK_AB_MERGE_C R6, RZ, R85, RZ ;  /* 0x00000055ff06723e */ /* 0x002fe200048070ff */
[----:B------:R-:W-:Y:S01]  /*2180*/  FFMA R85, R155, R88, R76 ;  /* 0x000000589b557223 */ /* 0x000fe2000000004c */
[----:B------:R-:W-:Y:S01]  /*2190*/  F2FP.SATFINITE.E4M3.F32.PACK_AB_MERGE_C R10, RZ, R10, RZ ;  /* 0x0000000aff0a723e */ /* 0x000fe200048070ff */
[-C--:B------:R-:W-:Y:S01]  /*21a0*/  FMUL R8, R9, R4.reuse ;  /* 0x0000000409087220 */ /* 0x080fe20000400000 */
[-C--:B------:R-:W-:Y:S01]  /*21b0*/  FMUL R93, R93, R171.reuse ;  /* 0x000000ab5d5d7220 */ /* 0x080fe20000400000 */
[----:B------:R-:W-:Y:S01]  /*21c0*/  FMUL R94, R94, R171 ;  /* 0x000000ab5e5e7220 */ /* 0x000fe20000400000 */
[----:B------:R-:W-:Y:S01]  /*21d0*/  LOP3.LUT R7, R10, 0xff, RZ, 0xc0, !PT ;  /* 0x000000ff0a077812 */ /* 0x000fe200078ec0ff */
[----:B------:R-:W-:Y:S01]  /*21e0*/  FMUL R10, R85, R4 ;  /* 0x00000004550a7220 */ /* 0x000fe20000400000 */
[----:B------:R-:W-:Y:S01]  /*21f0*/  FFMA R93, R144, R93, R73 ;  /* 0x0000005d905d7223 */ /* 0x000fe20000000049 */
[----:B------:R-:W-:Y:S01]  /*2200*/  FMUL R96, R96, R171 ;  /* 0x000000ab60607220 */ /* 0x000fe20000400000 */
[----:B------:R-:W-:Y:S01]  /*2210*/  LEA R6, R6, R7, 0x8 ;  /* 0x0000000706067211 */ /* 0x000fe200078e40ff */
[-C--:B------:R-:W-:Y:S01]  /*2220*/  FMUL R7, R87, R171.reuse ;  /* 0x000000ab57077220 */ /* 0x080fe20000400000 */
[----:B------:R-:W-:Y:S01]  /*2230*/  FSEL R10, R85, R10, !P0 ;  /* 0x0000000a550a7208 */ /* 0x000fe20004000000 */
[----:B------:R-:W-:Y:S01]  /*2240*/  FFMA R87, R147, R96, R68 ;  /* 0x0000006093577223 */ /* 0x000fe20000000044 */
[----:B------:R-:W-:Y:S01]  /*2250*/  FMUL R98, R98, R171 ;  /* 0x000000ab62627220 */ /* 0x000fe20000400000 */
[----:B------:R-:W-:Y:S01]  /*2260*/  FFMA R7, R154, R7, R83 ;  /* 0x000000079a077223 */ /* 0x000fe20000000053 */
[----:B------:R-:W-:Y:S01]  /*2270*/  F2FP.SATFINITE.E4M3.F32.PACK_AB_MERGE_C R10, RZ, R10, RZ ;  /* 0x0000000aff0a723e */ /* 0x000fe200048070ff */
        /* <DEDUP_REMOVED lines=9> */
[----:B------:R-:W-:Y:S01]  /*2310*/  F2FP.SATFINITE.E4M3.F32.PACK_AB_MERGE_C R9, RZ, R9, RZ ;  /* 0x00000009ff09723e */ /* 0x000fe200048070ff */
[----:B------:R-:W-:Y:S01]  /*2320*/  FFMA R85, R149, R90, R78 ;  /* 0x0000005a95557223 */ /* 0x000fe2000000004e */
[----:B------:R-:W-:Y:S01]  /*2330*/  LOP3.LUT R10, R10, 0xff, RZ, 0xc0, !PT ;  /* 0x000000ff0a0a7812 */ /* 0x000fe200078ec0ff */
[----:B------:R-:W-:Y:S01]  /*2340*/  FMUL R104, R104, R171 ;  /* 0x000000ab68687220 */ /* 0x000fe20000400000 */
[----:B------:R-:W-:Y:S01]  /*2350*/  SHF.L.U32 R9, R9, 0x10, RZ ;  /* 0x0000001009097819 */ /* 0x000fe200000006ff */
[----:B------:R-:W-:Y:S01]  /*2360*/  FMUL R84, R85, R4 ;  /* 0x0000000455547220 */ /* 0x000fe20000400000 */
[----:B------:R-:W-:Y:S01]  /*2370*/  F2FP.SATFINITE.E4M3.F32.PACK_AB_MERGE_C R89, RZ, R89, RZ ;  /* 0x00000059ff59723e */ /* 0x000fe200048070ff */
[-C--:B------:R-:W-:Y:S01]  /*2380*/  FMUL R105, R105, R171.reuse ;  /* 0x000000ab69697220 */ /* 0x080fe20000400000 */
[----:B------:R-:W-:Y:S01]  /*2390*/  LOP3.LUT R9, R9, 0xff0000, RZ, 0xc0, !PT ;  /* 0x00ff000009097812 */ /* 0x000fe200078ec0ff */
[----:B------:R-:W-:Y:S01]  /*23a0*/  FMUL R106, R106, R171 ;  /* 0x000000ab6a6a7220 */ /* 0x000fe20000400000 */
[----:B------:R-:W-:Y:S01]  /*23b0*/  F2FP.SATFINITE.E4M3.F32.PACK_AB_MERGE_C R7, RZ, R7, RZ ;  /* 0x00000007ff07723e */ /* 0x000fe200048070ff */
[-C--:B------:R-:W-:Y:S01]  /*23c0*/  FMUL R107, R107, R171.reuse ;  /* 0x000000ab6b6b7220 */ /* 0x080fe20000400000 */
[----:B------:R-:W-:Y:S01]  /*23d0*/  LOP3.LUT R9, R9, 0xffff, R6, 0xf8, !PT ;  /* 0x0000ffff09097812 */ /* 0x000fe200078ef806 */
[----:B------:R-:W-:Y:S01]  /*23e0*/  FMUL R110, R110, R171 ;  /* 0x000000ab6e6e7220 */ /* 0x000fe20000400000 */
[----:B------:R-:W-:Y:S01]  /*23f0*/  LEA R6, R89, R10, 0x8 ;  /* 0x0000000a59067211 */ /* 0x000fe200078e40ff */
[----:B------:R-:W-:Y:S01]  /*2400*/  FFMA R89, R141, R98, R70 ;  /* 0x000000628d597223 */ /* 0x000fe20000000046 */
[----:B------:R-:W-:Y:S01]  /*2410*/  LOP3.LUT R10, R7, 0xffff, RZ, 0xc0, !PT ;  /* 0x0000ffff070a7812 */ /* 0x000fe200078ec0ff */
[----:B------:R-:W-:Y:S01]  /*2420*/  FFMA R7, R150, R91, R79 ;  /* 0x0000005b96077223 */ /* 0x000fe2000000004f */
[----:B------:R-:W-:Y:S01]  /*2430*/  FSEL R84, R85, R84, !P0 ;  /* 0x0000005455547208 */ /* 0x000fe20004000000 */
[----:B------:R-:W-:Y:S01]  /*2440*/  FMUL R86, R89, R4 ;  /* 0x0000000459567220 */ /* 0x000fe20000400000 */
[----:B------:R-:W-:Y:S01]  /*2450*/  SHF.L.U32 R10, R10, 0x18, RZ ;  /* 0x000000180a0a7819 */ /* 0x000fe200000006ff */
[----:B------:R-:W-:Y:S01]  /*2460*/  FFMA R91, R143, R100, R64 ;  /* 0x000000648f5b7223 */ /* 0x000fe20000000040 */
[----:B------:R-:W-:Y:S01]  /*2470*/  FMNMX3 R8, R8, |R85|, |R7|, !PT ;  /* 0x4000005508087276 */ /* 0x000fe20007800407 */
[----:B------:R-:W-:Y:S01]  /*2480*/  FFMA R85, R151, R92, R72 ;  /* 0x0000005c97557223 */ /* 0x000fe20000000048 */
[----:B------:R-:W-:Y:S01]  /*2490*/  LOP3.LUT R161, R9, R10, RZ, 0xfc, !PT ;  /* 0x0000000a09a17212 */ /* 0x000fe200078efcff */
[----:B------:R-:W-:Y:S01]  /*24a0*/  @P0 FMUL R7, R7, R4 ;  /* 0x0000000407070220 */ /* 0x000fe20000400000 */
[----:B------:R-:W-:Y:S01]  /*24b0*/  F2FP.SATFINITE.E4M3.F32.PACK_AB_MERGE_C R84, RZ, R84, RZ ;  /* 0x00000054ff54723e */ /* 0x000fe200048070ff */
[-C--:B------:R-:W-:Y:S01]  /*24c0*/  FMUL R10, R85, R4.reuse ;  /* 0x00000004550a7220 */ /* 0x080fe20000400000 */
[----:B------:R-:W-:Y:S01]  /*24d0*/  FMNMX3 R8, R8, |R85|, |R93|, !PT ;  /* 0x4000005508087276 */ /* 0x000fe2000780045d */
[----:B------:R-:W-:Y:S01]  /*24e0*/  @P0 FMUL R93, R93, R4 ;  /* 0x000000045d5d0220 */ /* 0x000fe20000400000 */
[----:B------:R-:W-:Y:S01]  /*24f0*/  SHF.L.U32 R84, R84, 0x10, RZ ;  /* 0x0000001054547819 */ /* 0x000fe200000006ff */
[-C--:B------:R-:W-:Y:S01]  /*2500*/  FMUL R112, R112, R171.reuse ;  /* 0x000000ab70707220 */ /* 0x080fe20000400000 */
[----:B------:R-:W-:Y:S01]  /*2510*/  FSEL R10, R85, R10, !P0 ;  /* 0x0000000a550a7208 */ /* 0x000fe20004000000 */
[----:B------:R-:W-:Y:S01]  /*2520*/  FMUL R113, R113, R171 ;  /* 0x000000ab71717220 */ /* 0x000fe20000400000 */
[----:B------:R-:W-:Y:S01]  /*2530*/  F2FP.SATFINITE.E4M3.F32.PACK_AB_MERGE_C R7, RZ, R7, RZ ;  /* 0x00000007ff07723e */ /* 0x000fe200048070ff */
[-C--:B------:R-:W-:Y:S01]  /*2540*/  FMUL R114, R114, R171.reuse ;  /* 0x000000ab72727220 */ /* 0x080fe20000400000 */
[----:B------:R-:W-:Y:S01]  /*2550*/  F2FP.SATFINITE.E4M3.F32.PACK_AB_MERGE_C R10, RZ, R10, RZ ;  /* 0x0000000aff0a723e */ /* 0x000fe200048070ff */
[-C--:B------:R-:W-:Y:S01]  /*2560*/  FMUL R115, R115, R171.reuse ;  /* 0x000000ab73737220 */ /* 0x080fe20000400000 */
[----:B------:R-:W-:Y:S01]  /*2570*/  LOP3.LUT R9, R84, 0xff0000, RZ, 0xc0, !PT ;  /* 0x00ff000054097812 */ /* 0x000fe200078ec0ff */
[----:B------:R-:W-:Y:S01]  /*2580*/  FMUL R84, R87, R4 ;  /* 0x0000000457547220 */ /* 0x000fe20000400000 */
[----:B------:R-:W-:Y:S01]  /*2590*/  LOP3.LUT R7, R7, 0xffff, RZ, 0xc0, !PT ;  /* 0x0000ffff07077812 */ /* 0x000fe200078ec0ff */
[-C--:B------:R-:W-:Y:S01]  /*25a0*/  FMUL R116, R116, R171.reuse ;  /* 0x000000ab74747220 */ /* 0x080fe20000400000 */
[----:B------:R-:W-:Y:S01]  /*25b0*/  LOP3.LUT R85, R10, 0xff, RZ, 0xc0, !PT ;  /* 0x000000ff0a557812 */ /* 0x000fe200078ec0ff */
[-C--:B------:R-:W-:Y:S01]  /*25c0*/  FMUL R117, R117, R171.reuse ;  /* 0x000000ab75757220 */ /* 0x080fe20000400000 */
[----:B------:R-:W-:Y:S01]  /*25d0*/  LOP3.LUT R9, R9, 0xffff, R6, 0xf8, !PT ;  /* 0x0000ffff09097812 */ /* 0x000fe200078ef806 */
[-C--:B------:R-:W-:Y:S01]  /*25e0*/  FMUL R118, R118, R171.reuse ;  /* 0x000000ab76767220 */ /* 0x080fe20000400000 */
[----:B------:R-:W-:Y:S01]  /*25f0*/  SHF.L.U32 R10, R7, 0x18, RZ ;  /* 0x00000018070a7819 */ /* 0x000fe200000006ff */
[----:B------:R-:W-:Y:S01]  /*2600*/  FMUL R7, R95, R171 ;  /* 0x000000ab5f077220 */ /* 0x000fe20000400000 */
[----:B------:R-:W-:Y:S01]  /*2610*/  F2FP.SATFINITE.E4M3.F32.PACK_AB_MERGE_C R6, RZ, R93, RZ ;  /* 0x0000005dff06723e */ /* 0x000fe200048070ff */
[----:B------:R-:W-:Y:S01]  /*2620*/  FFMA R93, R175, R104, R60 ;  /* 0x00000068af5d7223 */ /* 0x000fe2000000003c */
[----:B------:R-:W-:Y:S01]  /*2630*/  LOP3.LUT R163, R9, R10, RZ, 0xfc, !PT ;  /* 0x0000000a09a37212 */ /* 0x000fe200078efcff */
[----:B------:R-:W-:Y:S01]  /*2640*/  FFMA R9, R145, R94, R74 ;  /* 0x0000005e91097223 */ /* 0x000fe2000000004a */
[----:B------:R-:W-:Y:S01]  /*2650*/  LEA R6, R6, R85, 0x8 ;  /* 0x0000005506067211 */ /* 0x000fe200078e40ff */
[----:B------:R-:W-:Y:S01]  /*2660*/  FFMA R7, R146, R7, R75 ;  /* 0x0000000792077223 */ /* 0x000fe2000000004b */
[-C--:B------:R-:W-:Y:S01]  /*2670*/  FMUL R85, R97, R171.reuse ;  /* 0x000000ab61557220 */ /* 0x080fe20000400000 */
[----:B------:R-:W-:Y:S01]  /*2680*/  FMUL R10, R9, R4 ;  /* 0x00000004090a7220 */ /* 0x000fe20000400000 */
[----:B------:R-:W-:Y:S01]  /*2690*/  FSEL R84, R87, R84, !P0 ;  /* 0x0000005457547208 */ /* 0x000fe20004000000 */
        /* <DEDUP_REMOVED lines=10> */
[----:B------:R-:W-:Y:S01]  /*2740*/  F2FP.SATFINITE.E4M3.F32.PACK_AB_MERGE_C R84, RZ, R84, RZ ;  /* 0x00000054ff54723e */ /* 0x000fe200048070ff */
[-C--:B------:R-:W-:Y:S01]  /*2750*/  FMUL R120, R120, R171.reuse ;  /* 0x000000ab78787220 */ /* 0x080fe20000400000 */
[----:B------:R-:W-:Y:S01]  /*2760*/  SHF.L.U32 R10, R10, 0x10, RZ ;  /* 0x000000100a0a7819 */ /* 0x000fe200000006ff */
[-C--:B------:R-:W-:Y:S01]  /*2770*/  FMUL R122, R122, R171.reuse ;  /* 0x000000ab7a7a7220 */ /* 0x080fe20000400000 */
[----:B------:R-:W-:Y:S01]  /*2780*/  FSEL R86, R89, R86, !P0 ;  /* 0x0000005659567208 */ /* 0x000fe20004000000 */
[-C--:B------:R-:W-:Y:S01]  /*2790*/  FMUL R121, R121, R171.reuse ;  /* 0x000000ab79797220 */ /* 0x080fe20000400000 */
[----:B------:R-:W-:Y:S01]  /*27a0*/  LOP3.LUT R87, R10, 0xff0000, RZ, 0xc0, !PT ;  /* 0x00ff00000a577812 */ /* 0x000fe200078ec0ff */
[----:B------:R-:W-:Y:S01]  /*27b0*/  FMUL R124, R124, R171 ;  /* 0x000000ab7c7c7220 */ /* 0x000fe20000400000 */
[----:B------:R-:W-:Y:S01]  /*27c0*/  FMNMX3 R10, R8, |R89|, |R9|, !PT ;  /* 0x40000059080a7276 */ /* 0x000fe20007800409 */
[----:B------:R-:W-:Y:S01]  /*27d0*/  FFMA R89, R173, R102, R66 ;  /* 0x00000066ad597223 */ /* 0x000fe20000000042 */
[----:B------:R-:W-:Y:S01]  /*27e0*/  LOP3.LUT R6, R87, 0xffff, R6, 0xf8, !PT ;  /* 0x0000ffff57067812 */ /* 0x000fe200078ef806 */
[----:B------:R-:W-:Y:S01]  /*27f0*/  FFMA R87, R172, R101, R65 ;  /* 0x00000065ac577223 */ /* 0x000fe20000000041 */
[----:B------:R-:W-:Y:S01]  /*2800*/  LOP3.LUT R84, R84, 0xff, RZ, 0xc0, !PT ;  /* 0x000000ff54547812 */ /* 0x000fe200078ec0ff */
[-C--:B------:R-:W-:Y:S01]  /*2810*/  FMUL R8, R91, R4.reuse ;  /* 0x000000045b087220 */ /* 0x080fe20000400000 */
[----:B------:R-:W-:Y:S01]  /*2820*/  F2FP.SATFINITE.E4M3.F32.PACK_AB_MERGE_C R85, RZ, R85, RZ ;  /* 0x00000055ff55723e */ /* 0x000fe200048070ff */
[----:B------:R-:W-:Y:S01]  /*2830*/  FMUL R88, R89, R4 ;  /* 0x0000000459587220 */ /* 0x000fe20000400000 */
[----:B------:R-:W-:Y:S01]  /*2840*/  F2FP.SATFINITE.E4M3.F32.PACK_AB_MERGE_C R86, RZ, R86, RZ ;  /* 0x00000056ff56723e */ /* 0x000fe200048070ff */
[----:B------:R-:W-:Y:S01]  /*2850*/  @P0 FMUL R9, R9, R4 ;  /* 0x0000000409090220 */ /* 0x000fe20000400000 */
[----:B------:R-:W-:Y:S01]  /*2860*/  F2FP.SATFINITE.E4M3.F32.PACK_AB_MERGE_C R7, RZ, R7, RZ ;  /* 0x00000007ff07723e */ /* 0x000fe200048070ff */
[----:B------:R-:W-:Y:S01]  /*2870*/  FFMA R121, R192, R121, R45 ;  /* 0x00000079c0797223 */ /* 0x000fe2000000002d */
[----:B------:R-:W-:Y:S01]  /*2880*/  LEA R84, R85, R84, 0x8 ;  /* 0x0000005455547211 */ /* 0x000fe200078e40ff */
[----:B------:R-:W-:Y:S01]  /*2890*/  FFMA R85, R174, R103, R67 ;  /* 0x00000067ae557223 */ /* 0x000fe20000000043 */
[----:B------:R-:W-:Y:S01]  /*28a0*/  FMNMX3 R10, R10, |R91|, |R87|, !PT ;  /* 0x4000005b0a0a7276 */ /* 0x000fe20007800457 */
[----:B------:R-:W-:Y:S01]  /*28b0*/  @P0 FMUL R87, R87, R4 ;  /* 0x0000000457570220 */ /* 0x000fe20000400000 */
[----:B------:R-:W-:Y:S01]  /*28c0*/  SHF.L.U32 R86, R86, 0x10, RZ ;  /* 0x0000001056567819 */ /* 0x000fe200000006ff */
[-C--:B------:R-:W-:Y:S01]  /*28d0*/  FMUL R125, R125, R171.reuse ;  /* 0x000000ab7d7d7220 */ /* 0x080fe20000400000 */
[----:B------:R-:W-:Y:S01]  /*28e0*/  LOP3.LUT R7, R7, 0xffff, RZ, 0xc0, !PT ;  /* 0x0000ffff07077812 */ /* 0x000fe200078ec0ff */
[----:B------:R-:W-:Y:S01]  /*28f0*/  FMUL R126, R126, R171 ;  /* 0x000000ab7e7e7220 */ /* 0x000fe20000400000 */
[----:B------:R-:W-:Y:S01]  /*2900*/  FSEL R8, R91, R8, !P0 ;  /* 0x000000085b087208 */ /* 0x000fe20004000000 */
[----:B------:R-:W-:Y:S01]  /*2910*/  FFMA R125, R196, R125, R41 ;  /* 0x0000007dc47d7223 */ /* 0x000fe20000000029 */
[----:B------:R-:W-:Y:S01]  /*2920*/  FSEL R88, R89, R88, !P0 ;  /* 0x0000005859587208 */ /* 0x000fe20004000000 */
[----:B------:R-:W-:Y:S01]  /*2930*/  FMUL R128, R128, R171 ;  /* 0x000000ab80807220 */ /* 0x000fe20000400000 */
[----:B------:R-:W-:Y:S01]  /*2940*/  FMNMX3 R90, R10, |R89|, |R85|, !PT ;  /* 0x400000590a5a7276 */ /* 0x000fe20007800455 */
[-C--:B------:R-:W-:Y:S01]  /*2950*/  @P0 FMUL R85, R85, R4.reuse ;  /* 0x0000000455550220 */ /* 0x080fe20000400000 */
[----:B------:R-:W-:Y:S01]  /*2960*/  LOP3.LUT R91, R86, 0xff0000, RZ, 0xc0, !PT ;  /* 0x00ff0000565b7812 */ /* 0x000fe200078ec0ff */
[----:B------:R-:W-:Y:S01]  /*2970*/  FMUL R86, R93, R4 ;  /* 0x000000045d567220 */ /* 0x000fe20000400000 */
[----:B------:R-:W-:Y:S01]  /*2980*/  SHF.L.U32 R89, R7, 0x18, RZ ;  /* 0x0000001807597819 */ /* 0x000fe200000006ff */
[----:B------:R-:W-:Y:S01]  /*2990*/  FFMA R7, R176, R105, R61 ;  /* 0x00000069b0077223 */ /* 0x000fe2000000003d */
[----:B------:R-:W-:Y:S01]  /*29a0*/  F2FP.SATFINITE.E4M3.F32.PACK_AB_MERGE_C R88, RZ, R88, RZ ;  /* 0x00000058ff58723e */ /* 0x000fe200048070ff */
[----:B------:R-:W-:Y:S01]  /*29b0*/  FMUL R129, R129, R171 ;  /* 0x000000ab81817220 */ /* 0x000fe20000400000 */
[----:B------:R-:W-:Y:S01]  /*29c0*/  LOP3.LUT R10, R6, R89, RZ, 0xfc, !PT ;  /* 0x00000059060a7212 */ /* 0x000fe200078efcff */
[----:B------:R-:W-:Y:S01]  /*29d0*/  FMUL R130, R130, R171 ;  /* 0x000000ab82827220 */ /* 0x000fe20000400000 */
[----:B------:R-:W-:Y:S01]  /*29e0*/  FSEL R6, R93, R86, !P0 ;  /* 0x000000565d067208 */ /* 0x000fe20004000000 */
[----:B------:R-:W-:Y:S01]  /*29f0*/  FFMA R129, R200, R129, R37 ;  /* 0x00000081c8817223 */ /* 0x000fe20000000025 */
[----:B------:R-:W-:Y:S01]  /*2a00*/  F2FP.SATFINITE.E4M3.F32.PACK_AB_MERGE_C R86, RZ, R8, RZ ;  /* 0x00000008ff56723e */ /* 0x000fe200048070ff */
[----:B------:R-:W-:Y:S01]  /*2a10*/  FMUL R132, R132, R171 ;  /* 0x000000ab84847220 */ /* 0x000fe20000400000 */
[----:B------:R-:W-:Y:S01]  /*2a20*/  F2FP.SATFINITE.E4M3.F32.PACK_AB_MERGE_C R8, RZ, R9, RZ ;  /* 0x00000009ff08723e */ /* 0x000fe200048070ff */
[----:B------:R-:W-:Y:S01]  /*2a30*/  FFMA R9, R178, R107, R63 ;  /* 0x0000006bb2097223 */ /* 0x000fe2000000003f */
[----:B------:R-:W-:Y:S01]  /*2a40*/  LOP3.LUT R86, R86, 0xff, RZ, 0xc0, !PT ;  /* 0x000000ff56567812 */ /* 0x000fe200078ec0ff */
[----:B------:R-:W-:Y:S01]  /*2a50*/  FMUL R133, R133, R171 ;  /* 0x000000ab85857220 */ /* 0x000fe20000400000 */
[----:B------:R-:W-:Y:S01]  /*2a60*/  F2FP.SATFINITE.E4M3.F32.PACK_AB_MERGE_C R87, RZ, R87, RZ ;  /* 0x00000057ff57723e */ /* 0x000fe200048070ff */
[----:B------:R-:W-:Y:S01]  /*2a70*/  FMUL R134, R134, R171 ;  /* 0x000000ab86867220 */ /* 0x000fe20000400000 */
[----:B------:R-:W-:Y:S01]  /*2a80*/  LOP3.LUT R84, R91, 0xffff, R84, 0xf8, !PT ;  /* 0x0000ffff5b547812 */ /* 0x000fe200078ef854 */
[----:B------:R-:W-:Y:S01]  /*2a90*/  FFMA R91, R177, R106, R62 ;  /* 0x0000006ab15b7223 */ /* 0x000fe2000000003e */
[----:B------:R-:W-:Y:S01]  /*2aa0*/  LOP3.LUT R8, R8, 0xffff, RZ, 0xc0, !PT ;  /* 0x0000ffff08087812 */ /* 0x000fe200078ec0ff */
[----:B------:R-:W-:Y:S01]  /*2ab0*/  FFMA R133, R204, R133, R33 ;  /* 0x00000085cc857223 */ /* 0x000fe20000000021 */
[----:B------:R-:W-:Y:S01]  /*2ac0*/  SHF.L.U32 R88, R88, 0x10, RZ ;  /* 0x0000001058587819 */ /* 0x000fe200000006ff */
[----:B------:R-:W-:Y:S01]  /*2ad0*/  FMUL R92, R91, R4 ;  /* 0x000000045b5c7220 */ /* 0x000fe20000400000 */
[----:B------:R-:W-:Y:S01]  /*2ae0*/  LEA R86, R87, R86, 0x8 ;  /* 0x0000005657567211 */ /* 0x000fe200078e40ff */
[-C--:B------:R-:W-:Y:S01]  /*2af0*/  FMUL R136, R136, R171.reuse ;  /* 0x000000ab88887220 */ /* 0x080fe20000400000 */
[----:B------:R-:W-:Y:S01]  /*2b00*/  SHF.L.U32 R87, R8, 0x18, RZ ;  /* 0x0000001808577819 */ /* 0x000fe200000006ff */
[-C--:B------:R-:W-:Y:S01]  /*2b10*/  FMUL R8, R108, R171.reuse ;  /* 0x000000ab6c087220 */ /* 0x080fe20000400000 */
[----:B------:R-:W-:Y:S01]  /*2b20*/  LOP3.LUT R89, R88, 0xff0000, RZ, 0xc0, !PT ;  /* 0x00ff000058597812 */ /* 0x000fe200078ec0ff */
[----:B------:R-:W-:Y:S01]  /*2b30*/  FMUL R138, R138, R171 ;  /* 0x000000ab8a8a7220 */ /* 0x000fe20000400000 */
[----:B------:R-:W-:Y:S01]  /*2b40*/  FMNMX3 R90, R90, |R93|, |R7|, !PT ;  /* 0x4000005d5a5a7276 */ /* 0x000fe20007800407 */
[----:B------:R-:W-:Y:S01]  /*2b50*/  @P0 FMUL R7, R7, R4 ;  /* 0x0000000407070220 */ /* 0x000fe20000400000 */
[----:B------:R-:W-:Y:S01]  /*2b60*/  LOP3.LUT R86, R89, 0xffff, R86, 0xf8, !PT ;  /* 0x0000ffff59567812 */ /* 0x000fe200078ef856 */
[----:B------:R-:W-:Y:S01]  /*2b70*/  FFMA R89, R179, R8, R56 ;  /* 0x00000008b3597223 */ /* 0x000fe20000000038 */
[----:B------:R-:W-:Y:S01]  /*2b80*/  F2FP.SATFINITE.E4M3.F32.PACK_AB_MERGE_C R6, RZ, R6, RZ ;  /* 0x00000006ff06723e */ /* 0x000fe200048070ff */
[----:B------:R-:W-:Y:S01]  /*2b90*/  FMUL R137, R137, R171 ;  /* 0x000000ab89897220 */ /* 0x000fe20000400000 */
[----:B------:R-:W-:Y:S01]  /*2ba0*/  FSEL R92, R91, R92, !P0 ;  /* 0x0000005c5b5c7208 */ /* 0x000fe20004000000 */
[----:B------:R-:W-:Y:S01]  /*2bb0*/  FMUL R8, R89, R4 ;  /* 0x0000000459087220 */ /* 0x000fe20000400000 */
[----:B------:R-:W-:Y:S01]  /*2bc0*/  LOP3.LUT R108, R84, R87, RZ, 0xfc, !PT ;  /* 0x00000057546c7212 */ /* 0x000fe200078efcff */
[----:B------:R-:W-:Y:S01]  /*2bd0*/  FMUL R87, R109, R171 ;  /* 0x000000ab6d577220 */ /* 0x000fe20000400000 */
[----:B------:R-:W-:Y:S01]  /*2be0*/  LOP3.LUT R6, R6, 0xff, RZ, 0xc0, !PT ;  /* 0x000000ff06067812 */ /* 0x000fe200078ec0ff */
[----:B------:R-:W-:Y:S01]  /*2bf0*/  FFMA R137, R208, R137, R29 ;  /* 0x00000089d0897223 */ /* 0x000fe2000000001d */
[----:B------:R-:W-:Y:S01]  /*2c00*/  F2FP.SATFINITE.E4M3.F32.PACK_AB_MERGE_C R7, RZ, R7, RZ ;  /* 0x00000007ff07723e */ /* 0x000fe200048070ff */
[----:B------:R-:W-:Y:S01]  /*2c10*/  FFMA R87, R180, R87, R57 ;  /* 0x00000057b4577223 */ /* 0x000fe20000000039 */
[----:B------:R-:W-:Y:S01]  /*2c20*/  F2FP.SATFINITE.E4M3.F32.PACK_AB_MERGE_C R85, RZ, R85, RZ ;  /* 0x00000055ff55723e */ /* 0x000fe200048070ff */
[-C--:B------:R-:W-:Y:S01]  /*2c30*/  FMUL R156, R156, R171.reuse ;  /* 0x000000ab9c9c7220 */ /* 0x080fe20000400000 */
[----:B------:R-:W-:Y:S01]  /*2c40*/  F2FP.SATFINITE.E4M3.F32.PACK_AB_MERGE_C R92, RZ, R92, RZ ;  /* 0x0000005cff5c723e */ /* 0x000fe200048070ff */
[----:B------:R-:W-:Y:S01]  /*2c50*/  FMUL R157, R157, R171 ;  /* 0x000000ab9d9d7220 */ /* 0x000fe20000400000 */
[----:B------:R-:W-:Y:S01]  /*2c60*/  FMNMX3 R90, R90, |R91|, |R9|, !PT ;  /* 0x4000005b5a5a7276 */ /* 0x000fe20007800409 */
[----:B------:R-:W-:Y:S01]  /*2c70*/  FFMA R91, R181, R110, R58 ;  /* 0x0000006eb55b7223 */ /* 0x000fe2000000003a */
[----:B------:R-:W-:Y:S01]  /*2c80*/  LEA R6, R7, R6, 0x8 ;  /* 0x0000000607067211 */ /* 0x000fe200078e40ff */
[----:B------:R-:W-:Y:S01]  /*2c90*/  FMUL R7, R111, R171 ;  /* 0x000000ab6f077220 */ /* 0x000fe20000400000 */
[----:B------:R-:W-:Y:S01]  /*2ca0*/  FSEL R8, R89, R8, !P0 ;  /* 0x0000000859087208 */ /* 0x000fe20004000000 */
[-C--:B------:R-:W-:Y:S01]  /*2cb0*/  FMUL R84, R91, R4.reuse ;  /* 0x000000045b547220 */ /* 0x080fe20000400000 */
[----:B------:R-:W-:Y:S01]  /*2cc0*/  LOP3.LUT R85, R85, 0xffff, RZ, 0xc0, !PT ;  /* 0x0000ffff55557812 */ /* 0x000fe200078ec0ff */
[----:B------:R-:W-:Y:S01]  /*2cd0*/  FFMA R7, R182, R7, R59 ;  /* 0x00000007b6077223 */ /* 0x000fe2000000003b */
[----:B------:R-:W-:Y:S01]  /*2ce0*/  SHF.L.U32 R92, R92, 0x10, RZ ;  /* 0x000000105c5c7819 */ /* 0x000fe200000006ff */
[-C--:B------:R-:W-:Y:S01]  /*2cf0*/  @P0 FMUL R9, R9, R4.reuse ;  /* 0x0000000409090220 */ /* 0x080fe20000400000 */
[----:B------:R-:W-:Y:S01]  /*2d00*/  FMNMX3 R90, R90, |R89|, |R87|, !PT ;  /* 0x400000595a5a7276 */ /* 0x000fe20007800457 */
[----:B------:R-:W-:Y:S01]  /*2d10*/  @P0 FMUL R87, R87, R4 ;  /* 0x0000000457570220 */ /* 0x000fe20000400000 */
[----:B------:R-:W-:Y:S01]  /*2d20*/  SHF.L.U32 R85, R85, 0x18, RZ ;  /* 0x0000001855557819 */ /* 0x000fe200000006ff */
[----:B------:R-:W-:Y:S01]  /*2d30*/  FFMA R157, R212, R157, R25 ;  /* 0x0000009dd49d7223 */ /* 0x000fe20000000019 */
[----:B------:R-:W-:Y:S01]  /*2d40*/  LOP3.LUT R89, R92, 0xff0000, RZ, 0xc0, !PT ;  /* 0x00ff00005c597812 */ /* 0x000fe200078ec0ff */
[-C--:B------:R-:W-:Y:S01]  /*2d50*/  FMUL R158, R158, R171.reuse ;  /* 0x000000ab9e9e7220 */ /* 0x080fe20000400000 */
[----:B------:R-:W-:Y:S01]  /*2d60*/  F2FP.SATFINITE.E4M3.F32.PACK_AB_MERGE_C R8, RZ, R8, RZ ;  /* 0x00000008ff08723e */ /* 0x000fe200048070ff */
[-C--:B------:R-:W-:Y:S01]  /*2d70*/  FMUL R160, R160, R171.reuse ;  /* 0x000000aba0a07220 */ /* 0x080fe20000400000 */
[----:B------:R-:W-:Y:S01]  /*2d80*/  FSEL R84, R91, R84, !P0 ;  /* 0x000000545b547208 */ /* 0x000fe20004000000 */
[----:B------:R-:W-:Y:S01]  /*2d90*/  FMUL R240, R240, R171 ;  /* 0x000000abf0f07220 */ /* 0x000fe20000400000 */
[----:B------:R-:W-:Y:S01]  /*2da0*/  FMNMX3 R90, R90, |R91|, |R7|, !PT ;  /* 0x4000005b5a5a7276 */ /* 0x000fe20007800407 */
[----:B------:R-:W-:Y:S01]  /*2db0*/  FFMA R91, R183, R112, R52 ;  /* 0x00000070b75b7223 */ /* 0x000fe20000000034 */
[----:B------:R-:W-:Y:S01]  /*2dc0*/  LOP3.LUT R109, R86, R85, RZ, 0xfc, !PT ;  /* 0x00000055566d7212 */ /* 0x000fe200078efcff */
        /* <DEDUP_REMOVED lines=9> */
[----:B------:R-:W-:Y:S01]  /*2e60*/  LEA R8, R87, R8, 0x8 ;  /* 0x0000000857087211 */ /* 0x000fe200078e40ff */
[----:B------:R-:W-:Y:S01]  /*2e70*/  FFMA R87, R186, R115, R55 ;  /* 0x00000073ba577223 */ /* 0x000fe20000000037 */
[----:B------:R-:W-:Y:S01]  /*2e80*/  FMNMX3 R90, R90, |R91|, |R85|, !PT ;  /* 0x4000005b5a5a7276 */ /* 0x000fe20007800455 */
[----:B------:R-:W-:Y:S01]  /*2e90*/  @P0 FMUL R85, R85, R4 ;  /* 0x0000000455550220 */ /* 0x000fe20000400000 */
[----:B------:R-:W-:Y:S01]  /*2ea0*/  F2FP.SATFINITE.E4M3.F32.PACK_AB_MERGE_C R9, RZ, R9, RZ ;  /* 0x00000009ff09723e */ /* 0x000fe200048070ff */
[-C--:B------:R-:W-:Y:S01]  /*2eb0*/  FMUL R162, R162, R171.reuse ;  /* 0x000000aba2a27220 */ /* 0x080fe20000400000 */
[----:B------:R-:W-:Y:S01]  /*2ec0*/  SHF.L.U32 R84, R84, 0x10, RZ ;  /* 0x0000001054547819 */ /* 0x000fe200000006ff */
[-C--:B------:R-:W-:Y:S01]  /*2ed0*/  FMUL R164, R164, R171.reuse ;  /* 0x000000aba4a47220 */ /* 0x080fe20000400000 */
[----:B------:R-:W-:Y:S01]  /*2ee0*/  FSEL R88, R89, R88, !P0 ;  /* 0x0000005859587208 */ /* 0x000fe20004000000 */
[----:B------:R-:W-:Y:S01]  /*2ef0*/  FMUL R166, R166, R171 ;  /* 0x000000aba6a67220 */ /* 0x000fe20000400000 */
[----:B------:R-:W-:Y:S01]  /*2f00*/  FMNMX3 R90, R90, |R89|, |R87|, !PT ;  /* 0x400000595a5a7276 */ /* 0x000fe20007800457 */
[----:B------:R-:W-:Y:S01]  /*2f10*/  @P0 FMUL R87, R87, R4 ;  /* 0x0000000457570220 */ /* 0x000fe20000400000 */
[----:B------:R-:W-:Y:S01]  /*2f20*/  LOP3.LUT R9, R9, 0xffff, RZ, 0xc0, !PT ;  /* 0x0000ffff09097812 */ /* 0x000fe200078ec0ff */
[-C--:B------:R-:W-:Y:S01]  /*2f30*/  FMUL R242, R242, R171.reuse ;  /* 0x000000abf2f27220 */ /* 0x080fe20000400000 */
[----:B------:R-:W-:Y:S01]  /*2f40*/  LOP3.LUT R89, R84, 0xff0000, RZ, 0xc0, !PT ;  /* 0x00ff000054597812 */ /* 0x000fe200078ec0ff */
[----:B------:R-:W-:Y:S01]  /*2f50*/  FMUL R165, R165, R171 ;  /* 0x000000aba5a57220 */ /* 0x000fe20000400000 */
[----:B------:R-:W-:Y:S01]  /*2f60*/  SHF.L.U32 R111, R9, 0x18, RZ ;  /* 0x00000018096f7819 */ /* 0x000fe200000006ff */
[----:B------:R-:W-:Y:S01]  /*2f70*/  FFMA R9, R188, R117, R49 ;  /* 0x00000075bc097223 */ /* 0x000fe20000000031 */
[----:B------:R-:W-:Y:S01]  /*2f80*/  FSEL R86, R91, R86, !P0 ;  /* 0x000000565b567208 */ /* 0x000fe20004000000 */
[----:B------:R-:W-:Y:S01]  /*2f90*/  FFMA R91, R187, R116, R48 ;  /* 0x00000074bb5b7223 */ /* 0x000fe20000000030 */
[----:B------:R-:W-:Y:S01]  /*2fa0*/  LOP3.LUT R8, R89, 0xffff, R8, 0xf8, !PT ;  /* 0x0000ffff59087812 */ /* 0x000fe200078ef808 */
[----:B------:R-:W-:Y:S01]  /*2fb0*/  FFMA R89, R189, R118, R50 ;  /* 0x00000076bd597223 */ /* 0x000fe20000000032 */
[----:B------:R-:W-:Y:S01]  /*2fc0*/  LOP3.LUT R111, R6, R111, RZ, 0xfc, !PT ;  /* 0x0000006f066f7212 */ /* 0x000fe200078efcff */
[-C--:B------:R-:W-:Y:S01]  /*2fd0*/  FMUL R84, R91, R4.reuse ;  /* 0x000000045b547220 */ /* 0x080fe20000400000 */
[----:B------:R-:W-:Y:S01]  /*2fe0*/  F2FP.SATFINITE.E4M3.F32.PACK_AB_MERGE_C R6, RZ, R7, RZ ;  /* 0x00000007ff06723e */ /* 0x000fe200048070ff */
[-C--:B------:R-:W-:Y:S01]  /*2ff0*/  FMUL R92, R89, R4.reuse ;  /* 0x00000004595c7220 */ /* 0x080fe20000400000 */
[----:B------:R-:W-:Y:S01]  /*3000*/  FFMA R7, R190, R119, R51 ;  /* 0x00000077be077223 */ /* 0x000fe20000000033 */
[----:B------:R-:W-:Y:S01]  /*3010*/  FMNMX3 R90, R90, |R91|, |R9|, !PT ;  /* 0x4000005b5a5a7276 */ /* 0x000fe20007800409 */
[----:B------:R-:W-:Y:S01]  /*3020*/  @P0 FMUL R9, R9, R4 ;  /* 0x0000000409090220 */ /* 0x000fe20000400000 */
[----:B------:R-:W-:Y:S01]  /*3030*/  LOP3.LUT R6, R6, 0xffff, RZ, 0xc0, !PT ;  /* 0x0000ffff06067812 */ /* 0x000fe200078ec0ff */
[----:B------:R-:W-:Y:S01]  /*3040*/  FMUL R167, R167, R171 ;  /* 0x000000aba7a77220 */ /* 0x000fe20000400000 */
[----:B------:R-:W-:Y:S01]  /*3050*/  FSEL R92, R89, R92, !P0 ;  /* 0x0000005c595c7208 */ /* 0x000fe20004000000 */
[----:B------:R-:W-:Y:S01]  /*3060*/  FFMA R165, R220, R165, R17 ;  /* 0x000000a5dca57223 */ /* 0x000fe20000000011 */
[----:B------:R-:W-:Y:S01]  /*3070*/  FMNMX3 R90, R90, |R89|, |R7|, !PT ;  /* 0x400000595a5a7276 */ /* 0x000fe20007800407 */
[----:B------:R-:W-:Y:S01]  /*3080*/  FFMA R89, R191, R120, R44 ;  /* 0x00000078bf597223 */ /* 0x000fe2000000002c */
[----:B------:R-:W-:Y:S01]  /*3090*/  FSEL R84, R91, R84, !P0 ;  /* 0x000000545b547208 */ /* 0x000fe20004000000 */
[----:B------:R-:W-:Y:S01]  /*30a0*/  FFMA R91, R193, R122, R46 ;  /* 0x0000007ac15b7223 */ /* 0x000fe2000000002e */
[----:B------:R-:W-:Y:S01]  /*30b0*/  SHF.L.U32 R113, R6, 0x18, RZ ;  /* 0x0000001806717819 */ /* 0x000fe200000006ff */
[----:B------:R-:W-:Y:S01]  /*30c0*/  FMUL R6, R89, R4 ;  /* 0x0000000459067220 */ /* 0x000fe20000400000 */
[----:B------:R-:W-:Y:S01]  /*30d0*/  F2FP.SATFINITE.E4M3.F32.PACK_AB_MERGE_C R84, RZ, R84, RZ ;  /* 0x00000054ff54723e */ /* 0x000fe200048070ff */
[----:B------:R-:W-:Y:S01]  /*30e0*/  @P0 FMUL R7, R7, R4 ;  /* 0x0000000407070220 */ /* 0x000fe20000400000 */
[----:B------:R-:W-:Y:S01]  /*30f0*/  F2FP.SATFINITE.E4M3.F32.PACK_AB_MERGE_C R86, RZ, R86, RZ ;  /* 0x00000056ff56723e */ /* 0x000fe200048070ff */
[----:B------:R-:W-:Y:S01]  /*3100*/  FFMA R167, R222, R167, R19 ;  /* 0x000000a7dea77223 */ /* 0x000fe20000000013 */
[----:B------:R-:W-:Y:S01]  /*3110*/  F2FP.SATFINITE.E4M3.F32.PACK_AB_MERGE_C R88, RZ, R88, RZ ;  /* 0x00000058ff58723e */ /* 0x000fe200048070ff */
[----:B------:R-:W-:Y:S01]  /*3120*/  FMUL R168, R168, R171 ;  /* 0x000000aba8a87220 */ /* 0x000fe20000400000 */
[----:B------:R-:W-:Y:S01]  /*3130*/  LOP3.LUT R113, R8, R113, RZ, 0xfc, !PT ;  /* 0x0000007108717212 */ /* 0x000fe200078efcff */
[-C--:B------:R-:W-:Y:S01]  /*3140*/  FMUL R169, R169, R171.reuse ;  /* 0x000000aba9a97220 */ /* 0x080fe20000400000 */
[----:B------:R-:W-:Y:S01]  /*3150*/  LOP3.LUT R84, R84, 0xff, RZ, 0xc0, !PT ;  /* 0x000000ff54547812 */ /* 0x000fe200078ec0ff */
[----:B------:R-:W-:Y:S01]  /*3160*/  FMUL R170, R170, R171 ;  /* 0x000000abaaaa7220 */ /* 0x000fe20000400000 */
[----:B------:R-:W-:Y:S01]  /*3170*/  F2FP.SATFINITE.E4M3.F32.PACK_AB_MERGE_C R9, RZ, R9, RZ ;  /* 0x00000009ff09723e */ /* 0x000fe200048070ff */
[----:B------:R-:W-:Y:S01]  /*3180*/  FFMA R169, R224, R169, R13 ;  /* 0x000000a9e0a97223 */ /* 0x000fe2000000000d */
[----:B------:R-:W-:Y:S01]  /*3190*/  F2FP.SATFINITE.E4M3.F32.PACK_AB_MERGE_C R87, RZ, R87, RZ ;  /* 0x00000057ff57723e */ /* 0x000fe200048070ff */
[----:B------:R-:W-:Y:S01]  /*31a0*/  FMUL R244, R244, R171 ;  /* 0x000000abf4f47220 */ /* 0x000fe20000400000 */
[----:B------:R-:W-:Y:S01]  /*31b0*/  LOP3.LUT R86, R86, 0xff, RZ, 0xc0, !PT ;  /* 0x000000ff56567812 */ /* 0x000fe200078ec0ff */
[----:B------:R-:W1:Y:S01]  /*31c0*/  LDC R110, c[0x0][0x380] ;  /* 0x0000e000ff6e7b82 */ /* 0x000e620000000800 */
[----:B------:R-:W-:Y:S01]  /*31d0*/  F2FP.SATFINITE.E4M3.F32.PACK_AB_MERGE_C R85, RZ, R85, RZ ;  /* 0x00000055ff55723e */ /* 0x000fe200048070ff */
[----:B------:R-:W-:Y:S01]  /*31e0*/  FFMA R95, R228, R244, R15 ;  /* 0x000000f4e45f7223 */ /* 0x000fe2000000000f */
[----:B------:R-:W-:-:S02]  /*31f0*/  SHF.L.U32 R88, R88, 0x10, RZ ;  /* 0x0000001058587819 */ /* 0x000fc400000006ff */
[----:B------:R-:W-:Y:S01]  /*3200*/  FSEL R8, R89, R6, !P0 ;  /* 0x0000000659087208 */ /* 0x000fe20004000000 */
[----:B------:R-:W-:Y:S01]  /*3210*/  FMUL R6, R91, R4 ;  /* 0x000000045b067220 */ /* 0x000fe20000400000 */
[----:B------:R-:W-:Y:S02]  /*3220*/  F2FP.SATFINITE.E4M3.F32.PACK_AB_MERGE_C R92, RZ, R92, RZ ;  /* 0x0000005cff5c723e */ /* 0x000fe400048070ff */
[----:B------:R-:W-:Y:S01]  /*3230*/  LEA R84, R9, R84, 0x8 ;  /* 0x0000005409547211 */ /* 0x000fe200078e40ff */
[----:B------:R-:W-:Y:S01]  /*3240*/  FMUL R9, R123, R171 ;  /* 0x000000ab7b097220 */ /* 0x000fe20000400000 */
[----:B------:R-:W-:Y:S02]  /*3250*/  LOP3.LUT R87, R87, 0xffff, RZ, 0xc0, !PT ;  /* 0x0000ffff57577812 */ /* 0x000fe400078ec0ff */
[----:B------:R-:W-:Y:S01]  /*3260*/  LEA R85, R85, R86, 0x8 ;  /* 0x0000005655557211 */ /* 0x000fe200078e40ff */
[----:B------:R-:W-:Y:S01]  /*3270*/  FFMA R9, R194, R9, R47 ;  /* 0x00000009c2097223 */ /* 0x000fe2000000002f */
[----:B------:R-:W-:-:S02]  /*3280*/  LOP3.LUT R88, R88, 0xff0000, RZ, 0xc0, !PT ;  /* 0x00ff000058587812 */ /* 0x000fc400078ec0ff */
[----:B------:R-:W-:Y:S02]  /*3290*/  SHF.L.U32 R92, R92, 0x10, RZ ;  /* 0x000000105c5c7819 */ /* 0x000fe400000006ff */
[----:B------:R-:W-:Y:S02]  /*32a0*/  FSEL R86, R91, R6, !P0 ;  /* 0x000000065b567208 */ /* 0x000fe40004000000 */
[----:B------:R-:W-:Y:S02]  /*32b0*/  SHF.L.U32 R6, R87, 0x18, RZ ;  /* 0x0000001857067819 */ /* 0x000fe400000006ff */
[----:B------:R-:W-:Y:S02]  /*32c0*/  LOP3.LUT R85, R88, 0xffff, R85, 0xf8, !PT ;  /* 0x0000ffff58557812 */ /* 0x000fe400078ef855 */
[----:B------:R-:W-:Y:S02]  /*32d0*/  LOP3.LUT R87, R92, 0xff0000, RZ, 0xc0, !PT ;  /* 0x00ff00005c577812 */ /* 0x000fe400078ec0ff */
[----:B------:R-:W-:Y:S01]  /*32e0*/  FMNMX3 R90, R90, |R89|, |R121|, !PT ;  /* 0x400000595a5a7276 */ /* 0x000fe20007800479 */
[----:B------:R-:W-:Y:S01]  /*32f0*/  FFMA R89, R195, R124, R40 ;  /* 0x0000007cc3597223 */ /* 0x000fe20000000028 */
[----:B------:R-:W-:Y:S01]  /*3300*/  LOP3.LUT R115, R85, R6, RZ, 0xfc, !PT ;  /* 0x0000000655737212 */ /* 0x000fe200078efcff */
[----:B------:R-:W-:Y:S01]  /*3310*/  FMUL R85, R127, R171 ;  /* 0x000000ab7f557220 */ /* 0x000fe20000400000 */
[----:B------:R-:W-:Y:S01]  /*3320*/  LOP3.LUT R84, R87, 0xffff, R84, 0xf8, !PT ;  /* 0x0000ffff57547812 */ /* 0x000fe200078ef854 */
[----:B------:R-:W-:Y:S01]  /*3330*/  FFMA R87, R197, R126, R42 ;  /* 0x0000007ec5577223 */ /* 0x000fe2000000002a */
[----:B------:R-:W-:Y:S01]  /*3340*/  FMNMX3 R90, R90, |R91|, |R9|, !PT ;  /* 0x4000005b5a5a7276 */ /* 0x000fe20007800409 */
[-C--:B------:R-:W-:Y:S01]  /*3350*/  @P0 FMUL R121, R121, R4.reuse ;  /* 0x0000000479790220 */ /* 0x080fe20000400000 */
[-C--:B------:R-:W-:Y:S01]  /*3360*/  @P0 FMUL R9, R9, R4.reuse ;  /* 0x0000000409090220 */ /* 0x080fe20000400000 */
[----:B------:R-:W-:Y:S01]  /*3370*/  FMUL R6, R89, R4 ;  /* 0x0000000459067220 */ /* 0x000fe20000400000 */
[----:B------:R-:W-:Y:S01]  /*3380*/  F2FP.SATFINITE.E4M3.F32.PACK_AB_MERGE_C R8, RZ, R8, RZ ;  /* 0x00000008ff08723e */ /* 0x000fe200048070ff */
[----:B------:R-:W-:Y:S01]  /*3390*/  FMUL R88, R87, R4 ;  /* 0x0000000457587220 */ /* 0x000fe20000400000 */
[----:B------:R-:W-:Y:S01]  /*33a0*/  F2FP.SATFINITE.E4M3.F32.PACK_AB_MERGE_C R7, RZ, R7, RZ ;  /* 0x00000007ff07723e */ /* 0x000fe200048070ff */
[----:B------:R-:W-:Y:S01]  /*33b0*/  FFMA R85, R198, R85, R43 ;  /* 0x00000055c6557223 */ /* 0x000fe2000000002b */
[----:B------:R-:W-:Y:S01]  /*33c0*/  F2FP.SATFINITE.E4M3.F32.PACK_AB_MERGE_C R86, RZ, R86, RZ ;  /* 0x00000056ff56723e */ /* 0x000fe200048070ff */
[----:B------:R-:W-:Y:S01]  /*33d0*/  FFMA R91, R217, R162, R22 ;  /* 0x000000a2d95b7223 */ /* 0x000fe20000000016 */
[----:B------:R-:W-:Y:S01]  /*33e0*/  FMNMX3 R90, R90, |R89|, |R125|, !PT ;  /* 0x400000595a5a7276 */ /* 0x000fe2000780047d */
[----:B------:R-:W-:Y:S01]  /*33f0*/  @P0 FMUL R125, R125, R4 ;  /* 0x000000047d7d0220 */ /* 0x000fe20000400000 */
[----:B------:R-:W-:-:S02]  /*3400*/  LOP3.LUT R8, R8, 0xff, RZ, 0xc0, !PT ;  /* 0x000000ff08087812 */ /* 0x000fc400078ec0ff */
[----:B------:R-:W-:Y:S02]  /*3410*/  F2FP.SATFINITE.E4M3.F32.PACK_AB_MERGE_C R121, RZ, R121, RZ ;  /* 0x00000079ff79723e */ /* 0x000fe400048070ff */
[----:B------:R-:W-:Y:S02]  /*3420*/  LOP3.LUT R7, R7, 0xffff, RZ, 0xc0, !PT ;  /* 0x0000ffff07077812 */ /* 0x000fe400078ec0ff */
[----:B------:R-:W-:Y:S02]  /*3430*/  SHF.L.U32 R86, R86, 0x10, RZ ;  /* 0x0000001056567819 */ /* 0x000fe400000006ff */
[----:B------:R-:W-:Y:S02]  /*3440*/  F2FP.SATFINITE.E4M3.F32.PACK_AB_MERGE_C R9, RZ, R9, RZ ;  /* 0x00000009ff09723e */ /* 0x000fe400048070ff */
[----:B------:R-:W-:Y:S01]  /*3450*/  FSEL R6, R89, R6, !P0 ;  /* 0x0000000659067208 */ /* 0x000fe20004000000 */
[----:B------:R-:W-:Y:S01]  /*3460*/  FFMA R89, R199, R128, R36 ;  /* 0x00000080c7597223 */ /* 0x000fe20000000024 */
[----:B------:R-:W-:-:S02]  /*3470*/  FSEL R88, R87, R88, !P0 ;  /* 0x0000005857587208 */ /* 0x000fc40004000000 */
[----:B------:R-:W-:Y:S01]  /*3480*/  FMNMX3 R90, R90, |R87|, |R85|, !PT ;  /* 0x400000575a5a7276 */ /* 0x000fe20007800455 */
[----:B------:R-:W-:Y:S01]  /*3490*/  @P0 FMUL R85, R85, R4 ;  /* 0x0000000455550220 */ /* 0x000fe20000400000 */
[----:B------:R-:W-:Y:S02]  /*34a0*/  LEA R8, R121, R8, 0x8 ;  /* 0x0000000879087211 */ /* 0x000fe400078e40ff */
[----:B------:R-:W-:Y:S02]  /*34b0*/  SHF.L.U32 R7, R7, 0x18, RZ ;  /* 0x0000001807077819 */ /* 0x000fe400000006ff */
[----:B------:R-:W-:Y:S01]  /*34c0*/  LOP3.LUT R87, R86, 0xff0000, RZ, 0xc0, !PT ;  /* 0x00ff000056577812 */ /* 0x000fe200078ec0ff */
[----:B------:R-:W-:Y:S01]  /*34d0*/  FMUL R86, R89, R4 ;  /* 0x0000000459567220 */ /* 0x000fe20000400000 */
[----:B------:R-:W-:Y:S02]  /*34e0*/  LOP3.LUT R9, R9, 0xffff, RZ, 0xc0, !PT ;  /* 0x0000ffff09097812 */ /* 0x000fe400078ec0ff */
[----:B------:R-:W-:Y:S01]  /*34f0*/  LOP3.LUT R117, R84, R7, RZ, 0xfc, !PT ;  /* 0x0000000754757212 */ /* 0x000fe200078efcff */
[----:B------:R-:W-:Y:S01]  /*3500*/  FMUL R7, R131, R171 ;  /* 0x000000ab83077220 */ /* 0x000fe20000400000 */
[----:B------:R-:W-:-:S02]  /*3510*/  LOP3.LUT R8, R87, 0xffff, R8, 0xf8, !PT ;  /* 0x0000ffff57087812 */ /* 0x000fc400078ef808 */
[----:B------:R-:W-:Y:S01]  /*3520*/  SHF.L.U32 R9, R9, 0x18, RZ ;  /* 0x0000001809097819 */ /* 0x000fe200000006ff */
[----:B------:R-:W-:Y:S01]  /*3530*/  FFMA R7, R202, R7, R39 ;  /* 0x00000007ca077223 */ /* 0x000fe20000000027 */
[----:B------:R-:W-:Y:S02]  /*3540*/  F2FP.SATFINITE.E4M3.F32.PACK_AB_MERGE_C R6, RZ, R6, RZ ;  /* 0x00000006ff06723e */ /* 0x000fe400048070ff */
[----:B------:R-:W-:Y:S02]  /*3550*/  F2FP.SATFINITE.E4M3.F32.PACK_AB_MERGE_C R88, RZ, R88, RZ ;  /* 0x00000058ff58723e */ /* 0x000fe400048070ff */
[----:B------:R-:W-:Y:S02]  /*3560*/  FSEL R86, R89, R86, !P0 ;  /* 0x0000005659567208 */ /* 0x000fe40004000000 */
[----:B------:R-:W-:Y:S01]  /*3570*/  FMNMX3 R90, R90, |R89|, |R129|, !PT ;  /* 0x400000595a5a7276 */ /* 0x000fe20007800481 */
[----:B------:R-:W-:Y:S01]  /*3580*/  FFMA R89, R201, R130, R38 ;  /* 0x00000082c9597223 */ /* 0x000fe20000000026 */
[----:B------:R-:W-:Y:S01]  /*3590*/  LOP3.LUT R119, R8, R9, RZ, 0xfc, !PT ;  /* 0x0000000908777212 */ /* 0x000fe200078efcff */
[----:B------:R-:W-:Y:S01]  /*35a0*/  FFMA R9, R203, R132, R32 ;  /* 0x00000084cb097223 */ /* 0x000fe20000000020 */
[----:B------:R-:W-:Y:S01]  /*35b0*/  LOP3.LUT R6, R6, 0xff, RZ, 0xc0, !PT ;  /* 0x000000ff06067812 */ /* 0x000fe200078ec0ff */
[-C--:B------:R-:W-:Y:S01]  /*35c0*/  FMUL R84, R89, R4.reuse ;  /* 0x0000000459547220 */ /* 0x080fe20000400000 */
[----:B------:R-:W-:Y:S01]  /*35d0*/  F2FP.SATFINITE.E4M3.F32.PACK_AB_MERGE_C R125, RZ, R125, RZ ;  /* 0x0000007dff7d723e */ /* 0x000fe200048070ff */
[-C--:B------:R-:W-:Y:S01]  /*35e0*/  FMUL R8, R9, R4.reuse ;  /* 0x0000000409087220 */ /* 0x080fe20000400000 */
[----:B------:R-:W-:Y:S01]  /*35f0*/  SHF.L.U32 R88, R88, 0x10, RZ ;  /* 0x0000001058587819 */ /* 0x000fe200000006ff */
[----:B------:R-:W-:Y:S01]  /*3600*/  @P0 FMUL R129, R129, R4 ;  /* 0x0000000481810220 */ /* 0x000fe20000400000 */
[----:B------:R-:W-:-:S02]  /*3610*/  LEA R6, R125, R6, 0x8 ;  /* 0x000000067d067211 */ /* 0x000fc400078e40ff */
[----:B------:R-:W-:Y:S02]  /*3620*/  LOP3.LUT R87, R88, 0xff0000, RZ, 0xc0, !PT ;  /* 0x00ff000058577812 */ /* 0x000fe400078ec0ff */
[----:B------:R-:W-:Y:S01]  /*3630*/  FMNMX3 R90, R90, |R89|, |R7|, !PT ;  /* 0x400000595a5a7276 */ /* 0x000fe20007800407 */
[----:B------:R-:W-:Y:S01]  /*3640*/  @P0 FMUL R7, R7, R4 ;  /* 0x0000000407070220 */ /* 0x000fe20000400000 */
[----:B------:R-:W-:Y:S01]  /*3650*/  FSEL R84, R89, R84, !P0 ;  /* 0x0000005459547208 */ /* 0x000fe20004000000 */
[----:B------:R-:W-:Y:S01]  /*3660*/  FFMA R89, R207, R136, R28 ;  /* 0x00000088cf597223 */ /* 0x000fe2000000001c */
[----:B------:R-:W-:Y:S01]  /*3670*/  LOP3.LUT R6, R87, 0xffff, R6, 0xf8, !PT ;  /* 0x0000ffff57067812 */ /* 0x000fe200078ef806 */
[----:B------:R-:W-:Y:S01]  /*3680*/  FFMA R87, R205, R134, R34 ;  /* 0x00000086cd577223 */ /* 0x000fe20000000022 */
[----:B------:R-:W-:Y:S02]  /*3690*/  FSEL R8, R9, R8, !P0 ;  /* 0x0000000809087208 */ /* 0x000fe40004000000 */
[----:B------:R-:W-:Y:S01]  /*36a0*/  FMNMX3 R90, R90, |R9|, |R133|, !PT ;  /* 0x400000095a5a7276 */ /* 0x000fe20007800485 */
[----:B------:R-:W-:Y:S01]  /*36b0*/  FMUL R9, R135, R171 ;  /* 0x000000ab87097220 */ /* 0x000fe20000400000 */
[----:B------:R-:W-:Y:S01]  /*36c0*/  F2FP.SATFINITE.E4M3.F32.PACK_AB_MERGE_C R86, RZ, R86, RZ ;  /* 0x00000056ff56723e */ /* 0x000fe200048070ff */
[----:B------:R-:W-:Y:S01]  /*36d0*/  FMUL R88, R87, R4 ;  /* 0x0000000457587220 */ /* 0x000fe20000400000 */
[----:B------:R-:W-:Y:S01]  /*36e0*/  F2FP.SATFINITE.E4M3.F32.PACK_AB_MERGE_C R84, RZ, R84, RZ ;  /* 0x00000054ff54723e */ /* 0x000fe200048070ff */
[----:B------:R-:W-:Y:S01]  /*36f0*/  FFMA R9, R206, R9, R35 ;  /* 0x00000009ce097223 */ /* 0x000fe20000000023 */
[----:B------:R-:W-:Y:S01]  /*3700*/  F2FP.SATFINITE.E4M3.F32.PACK_AB_MERGE_C R85, RZ, R85, RZ ;  /* 0x00000055ff55723e */ /* 0x000fe200048070ff */
[----:B------:R-:W-:Y:S01]  /*3710*/  @P0 FMUL R133, R133, R4 ;  /* 0x0000000485850220 */ /* 0x000fe20000400000 */
[----:B------:R-:W-:-:S02]  /*3720*/  LOP3.LUT R86, R86, 0xff, RZ, 0xc0, !PT ;  /* 0x000000ff56567812 */ /* 0x000fc400078ec0ff */
[----:B------:R-:W-:Y:S02]  /*3730*/  F2FP.SATFINITE.E4M3.F32.PACK_AB_MERGE_C R129, RZ, R129, RZ ;  /* 0x00000081ff81723e */ /* 0x000fe400048070ff */
[----:B------:R-:W-:Y:S02]  /*3740*/  SHF.L.U32 R84, R84, 0x10, RZ ;  /* 0x0000001054547819 */ /* 0x000fe400000006ff */
[----:B------:R-:W-:Y:S02]  /*3750*/  LOP3.LUT R85, R85, 0xffff, RZ, 0xc0, !PT ;  /* 0x0000ffff55557812 */ /* 0x000fe400078ec0ff */
[----:B------:R-:W-:Y:S02]  /*3760*/  FSEL R88, R87, R88, !P0 ;  /* 0x0000005857587208 */ /* 0x000fe40004000000 */
[----:B------:R-:W-:Y:S01]  /*3770*/  FMNMX3 R90, R90, |R87|, |R9|, !PT ;  /* 0x400000575a5a7276 */ /* 0x000fe20007800409 */
[----:B------:R-:W-:Y:S01]  /*3780*/  @P0 FMUL R9, R9, R4 ;  /* 0x0000000409090220 */ /* 0x000fe20000400000 */
[----:B------:R-:W-:-:S02]  /*3790*/  LEA R86, R129, R86, 0x8 ;  /* 0x0000005681567211 */ /* 0x000fc400078e40ff */
[----:B------:R-:W-:Y:S02]  /*37a0*/  LOP3.LUT R87, R84, 0xff0000, RZ, 0xc0, !PT ;  /* 0x00ff000054577812 */ /* 0x000fe400078ec0ff */
[----:B------:R-:W-:Y:S02]  /*37b0*/  SHF.L.U32 R85, R85, 0x18, RZ ;  /* 0x0000001855557819 */ /* 0x000fe400000006ff */
[----:B------:R-:W-:Y:S01]  /*37c0*/  LOP3.LUT R86, R87, 0xffff, R86, 0xf8, !PT ;  /* 0x0000ffff57567812 */ /* 0x000fe200078ef856 */
[----:B------:R-:W-:Y:S01]  /*37d0*/  FFMA R87, R209, R138, R30 ;  /* 0x0000008ad1577223 */ /* 0x000fe2000000001e */
[----:B------:R-:W-:Y:S01]  /*37e0*/  LOP3.LUT R121, R6, R85, RZ, 0xfc, !PT ;  /* 0x0000005506797212 */ /* 0x000fe200078efcff */
[----:B------:R-:W-:Y:S01]  /*37f0*/  FMUL R85, R139, R171 ;  /* 0x000000ab8b557220 */ /* 0x000fe20000400000 */
[-C--:B------:R-:W-:Y:S01]  /*3800*/  FMUL R6, R89, R4.reuse ;  /* 0x0000000459067220 */ /* 0x080fe20000400000 */
[----:B------:R-:W-:Y:S01]  /*3810*/  FMUL R84, R87, R4 ;  /* 0x0000000457547220 */ /* 0x000fe20000400000 */
[----:B------:R-:W-:Y:S01]  /*3820*/  F2FP.SATFINITE.E4M3.F32.PACK_AB_MERGE_C R88, RZ, R88, RZ ;  /* 0x00000058ff58723e */ /* 0x000fe200048070ff */
[----:B------:R-:W-:Y:S01]  /*3830*/  FFMA R85, R210, R85, R31 ;  /* 0x00000055d2557223 */ /* 0x000fe2000000001f */
[----:B------:R-:W-:-:S02]  /*3840*/  F2FP.SATFINITE.E4M3.F32.PACK_AB_MERGE_C R8, RZ, R8, RZ ;  /* 0x00000008ff08723e */ /* 0x000fc400048070ff */
[----:B------:R-:W-:Y:S01]  /*3850*/  FMNMX3 R90, R90, |R89|, |R137|, !PT ;  /* 0x400000595a5a7276 */ /* 0x000fe20007800489 */
[----:B------:R-:W-:Y:S01]  /*3860*/  @P0 FMUL R137, R137, R4 ;  /* 0x0000000489890220 */ /* 0x000fe20000400000 */
[----:B------:R-:W-:Y:S02]  /*3870*/  F2FP.SATFINITE.E4M3.F32.PACK_AB_MERGE_C R7, RZ, R7, RZ ;  /* 0x00000007ff07723e */ /* 0x000fe400048070ff */
[----:B------:R-:W-:Y:S01]  /*3880*/  FSEL R6, R89, R6, !P0 ;  /* 0x0000000659067208 */ /* 0x000fe20004000000 */
[----:B------:R-:W-:Y:S01]  /*3890*/  FFMA R89, R211, R156, R24 ;  /* 0x0000009cd3597223 */ /* 0x000fe20000000018 */
[----:B------:R-:W-:Y:S02]  /*38a0*/  FSEL R84, R87, R84, !P0 ;  /* 0x0000005457547208 */ /* 0x000fe40004000000 */
[----:B------:R-:W-:Y:S02]  /*38b0*/  SHF.L.U32 R88, R88, 0x10, RZ ;  /* 0x0000001058587819 */ /* 0x000fe400000006ff */
[----:B------:R-:W-:-:S02]  /*38c0*/  LOP3.LUT R8, R8, 0xff, RZ, 0xc0, !PT ;  /* 0x000000ff08087812 */ /* 0x000fc400078ec0ff */
[----:B------:R-:W-:Y:S02]  /*38d0*/  F2FP.SATFINITE.E4M3.F32.PACK_AB_MERGE_C R133, RZ, R133, RZ ;  /* 0x00000085ff85723e */ /* 0x000fe400048070ff */
[----:B------:R-:W-:Y:S01]  /*38e0*/  FMNMX3 R90, R90, |R87|, |R85|, !PT ;  /* 0x400000575a5a7276 */ /* 0x000fe20007800455 */
[-C--:B------:R-:W-:Y:S01]  /*38f0*/  @P0 FMUL R85, R85, R4.reuse ;  /* 0x0000000455550220 */ /* 0x080fe20000400000 */
[----:B------:R-:W-:Y:S02]  /*3900*/  LOP3.LUT R7, R7, 0xffff, RZ, 0xc0, !PT ;  /* 0x0000ffff07077812 */ /* 0x000fe400078ec0ff */
[----:B------:R-:W-:Y:S01]  /*3910*/  LOP3.LUT R87, R88, 0xff0000, RZ, 0xc0, !PT ;  /* 0x00ff000058577812 */ /* 0x000fe200078ec0ff */
[----:B------:R-:W-:Y:S01]  /*3920*/  FMUL R88, R89, R4 ;  /* 0x0000000459587220 */ /* 0x000fe20000400000 */
[----:B------:R-:W-:Y:S02]  /*3930*/  F2FP.SATFINITE.E4M3.F32.PACK_AB_MERGE_C R6, RZ, R6, RZ ;  /* 0x00000006ff06723e */ /* 0x000fe400048070ff */
[----:B------:R-:W-:-:S02]  /*3940*/  F2FP.SATFINITE.E4M3.F32.PACK_AB_MERGE_C R84, RZ, R84, RZ ;  /* 0x00000054ff54723e */ /* 0x000fc400048070ff */
[----:B------:R-:W-:Y:S02]  /*3950*/  LEA R8, R133, R8, 0x8 ;  /* 0x0000000885087211 */ /* 0x000fe400078e40ff */
[----:B------:R-:W-:Y:S02]  /*3960*/  SHF.L.U32 R7, R7, 0x18, RZ ;  /* 0x0000001807077819 */ /* 0x000fe400000006ff */
[----:B------:R-:W-:Y:S02]  /*3970*/  F2FP.SATFINITE.E4M3.F32.PACK_AB_MERGE_C R9, RZ, R9, RZ ;  /* 0x00000009ff09723e */ /* 0x000fe400048070ff */
[----:B------:R-:W-:Y:S02]  /*3980*/  LOP3.LUT R6, R6, 0xff, RZ, 0xc0, !PT ;  /* 0x000000ff06067812 */ /* 0x000fe400078ec0ff */
[----:B------:R-:W-:Y:S02]  /*3990*/  F2FP.SATFINITE.E4M3.F32.PACK_AB_MERGE_C R137, RZ, R137, RZ ;  /* 0x00000089ff89723e */ /* 0x000fe400048070ff */
[----:B------:R-:W-:-:S02]  /*39a0*/  SHF.L.U32 R84, R84, 0x10, RZ ;  /* 0x0000001054547819 */ /* 0x000fc400000006ff */
[----:B------:R-:W-:Y:S01]  /*39b0*/  LOP3.LUT R8, R87, 0xffff, R8, 0xf8, !PT ;  /* 0x0000ffff57087812 */ /* 0x000fe200078ef808 */
[----:B------:R-:W-:Y:S01]  /*39c0*/  FMUL R87, R159, R171 ;  /* 0x000000ab9f577220 */ /* 0x000fe20000400000 */
[----:B------:R-:W-:Y:S02]  /*39d0*/  FSEL R88, R89, R88, !P0 ;  /* 0x0000005859587208 */ /* 0x000fe40004000000 */
[----:B------:R-:W-:Y:S01]  /*39e0*/  FMNMX3 R90, R90, |R89|, |R157|, !PT ;  /* 0x400000595a5a7276 */ /* 0x000fe2000780049d */
[----:B------:R-:W-:Y:S01]  /*39f0*/  FFMA R89, R213, R158, R26 ;  /* 0x0000009ed5597223 */ /* 0x000fe2000000001a */
[----:B------:R-:W-:Y:S01]  /*3a00*/  LOP3.LUT R123, R86, R7, RZ, 0xfc, !PT ;  /* 0x00000007567b7212 */ /* 0x000fe200078efcff */
[----:B------:R-:W-:Y:S01]  /*3a10*/  FFMA R87, R214, R87, R27 ;  /* 0x00000057d6577223 */ /* 0x000fe2000000001b */
[----:B------:R-:W-:Y:S01]  /*3a20*/  LOP3.LUT R9, R9, 0xffff, RZ, 0xc0, !PT ;  /* 0x0000ffff09097812 */ /* 0x000fe200078ec0ff */
[----:B------:R-:W-:Y:S01]  /*3a30*/  FMUL R86, R89, R4 ;  /* 0x0000000459567220 */ /* 0x000fe20000400000 */
[----:B------:R-:W-:Y:S01]  /*3a40*/  LEA R6, R137, R6, 0x8 ;  /* 0x0000000689067211 */ /* 0x000fe200078e40ff */
[----:B------:R-:W-:Y:S01]  /*3a50*/  @P0 FMUL R157, R157, R4 ;  /* 0x000000049d9d0220 */ /* 0x000fe20000400000 */
[----:B------:R-:W-:-:S02]  /*3a60*/  LOP3.LUT R7, R84, 0xff0000, RZ, 0xc0, !PT ;  /* 0x00ff000054077812 */ /* 0x000fc400078ec0ff */
[----:B------:R-:W-:Y:S02]  /*3a70*/  SHF.L.U32 R9, R9, 0x18, RZ ;  /* 0x0000001809097819 */ /* 0x000fe400000006ff */
[----:B------:R-:W-:Y:S01]  /*3a80*/  LOP3.LUT R6, R7, 0xffff, R6, 0xf8, !PT ;  /* 0x0000ffff07067812 */ /* 0x000fe200078ef806 */
[----:B------:R-:W-:Y:S01]  /*3a90*/  FFMA R7, R215, R160, R20 ;  /* 0x000000a0d7077223 */ /* 0x000fe20000000014 */
[----:B------:R-:W-:Y:S02]  /*3aa0*/  FSEL R86, R89, R86, !P0 ;  /* 0x0000005659567208 */ /* 0x000fe40004000000 */
[----:B------:R-:W-:Y:S01]  /*3ab0*/  FMNMX3 R90, R90, |R89|, |R87|, !PT ;  /* 0x400000595a5a7276 */ /* 0x000fe20007800457 */
[----:B------:R-:W-:Y:S01]  /*3ac0*/  FFMA R89, R216, R240, R21 ;  /* 0x000000f0d8597223 */ /* 0x000fe20000000015 */
[----:B------:R-:W-:Y:S01]  /*3ad0*/  LOP3.LUT R125, R8, R9, RZ, 0xfc, !PT ;  /* 0x00000009087d7212 */ /* 0x000fe200078efcff */
[-C--:B------:R-:W-:Y:S01]  /*3ae0*/  FMUL R8, R7, R4.reuse ;  /* 0x0000000407087220 */ /* 0x080fe20000400000 */
[----:B------:R-:W-:Y:S01]  /*3af0*/  F2FP.SATFINITE.E4M3.F32.PACK_AB_MERGE_C R85, RZ, R85, RZ ;  /* 0x00000055ff55723e */ /* 0x000fe200048070ff */
[----:B------:R-:W-:Y:S01]  /*3b00*/  @P0 FMUL R87, R87, R4 ;  /* 0x0000000457570220 */ /* 0x000fe20000400000 */
[----:B------:R-:W-:-:S02]  /*3b10*/  F2FP.SATFINITE.E4M3.F32.PACK_AB_MERGE_C R88, RZ, R88, RZ ;  /* 0x00000058ff58723e */ /* 0x000fc400048070ff */
[----:B------:R-:W-:Y:S02]  /*3b20*/  F2FP.SATFINITE.E4M3.F32.PACK_AB_MERGE_C R86, RZ, R86, RZ ;  /* 0x00000056ff56723e */ /* 0x000fe400048070ff */
[----:B------:R-:W-:Y:S02]  /*3b30*/  FSEL R8, R7, R8, !P0 ;  /* 0x0000000807087208 */ /* 0x000fe40004000000 */
[----:B------:R-:W-:Y:S01]  /*3b40*/  FMNMX3 R90, R90, |R7|, |R89|, !PT ;  /* 0x400000075a5a7276 */ /* 0x000fe20007800459 */
[----:B------:R-:W-:Y:S01]  /*3b50*/  @P0 FMUL R89, R89, R4 ;  /* 0x0000000459590220 */ /* 0x000fe20000400000 */
[----:B------:R-:W-:Y:S01]  /*3b60*/  LOP3.LUT R7, R85, 0xffff, RZ, 0xc0, !PT ;  /* 0x0000ffff55077812 */ /* 0x000fe200078ec0ff */
[----:B------:R-:W-:Y:S01]  /*3b70*/  FFMA R85, R218, R242, R23 ;  /* 0x000000f2da557223 */ /* 0x000fe20000000017 */
[----:B------:R-:W-:Y:S02]  /*3b80*/  LOP3.LUT R88, R88, 0xff, RZ, 0xc0, !PT ;  /* 0x000000ff58587812 */ /* 0x000fe400078ec0ff */
[----:B------:R-:W-:-:S02]  /*3b90*/  F2FP.SATFINITE.E4M3.F32.PACK_AB_MERGE_C R157, RZ, R157, RZ ;  /* 0x0000009dff9d723e */ /* 0x000fc400048070ff */
[----:B------:R-:W-:Y:S02]  /*3ba0*/  SHF.L.U32 R86, R86, 0x10, RZ ;  /* 0x0000001056567819 */ /* 0x000fe400000006ff */
[----:B------:R-:W-:Y:S02]  /*3bb0*/  SHF.L.U32 R7, R7, 0x18, RZ ;  /* 0x0000001807077819 */ /* 0x000fe400000006ff */
[----:B------:R-:W-:Y:S01]  /*3bc0*/  LEA R84, R157, R88, 0x8 ;  /* 0x000000589d547211 */ /* 0x000fe200078e40ff */
[----:B------:R-:W-:Y:S01]  /*3bd0*/  FMUL R88, R91, R4 ;  /* 0x000000045b587220 */ /* 0x000fe20000400000 */
[----:B------:R-:W-:Y:S02]  /*3be0*/  LOP3.LUT R9, R86, 0xff0000, RZ, 0xc0, !PT ;  /* 0x00ff000056097812 */ /* 0x000fe400078ec0ff */
[----:B------:R-:W-:Y:S01]  /*3bf0*/  LOP3.LUT R127, R6, R7, RZ, 0xfc, !PT ;  /* 0x00000007067f7212 */ /* 0x000fe200078efcff */
[----:B------:R-:W-:Y:S01]  /*3c00*/  FFMA R7, R219, R164, R16 ;  /* 0x000000a4db077223 */ /* 0x000fe20000000010 */
[----:B------:R-:W-:Y:S01]  /*3c10*/  LOP3.LUT R84, R9, 0xffff, R84, 0xf8, !PT ;  /* 0x0000ffff09547812 */ /* 0x000fe200078ef854 */
[----:B------:R-:W-:Y:S01]  /*3c20*/  FFMA R9, R221, R166, R18 ;  /* 0x000000a6dd097223 */ /* 0x000fe20000000012 */
[----:B------:R-:W-:Y:S01]  /*3c30*/  F2FP.SATFINITE.E4M3.F32.PACK_AB_MERGE_C R8, RZ, R8, RZ ;  /* 0x00000008ff08723e */ /* 0x000fe200048070ff */
[-C--:B------:R-:W-:Y:S01]  /*3c40*/  FMUL R6, R7, R4.reuse ;  /* 0x0000000407067220 */ /* 0x080fe20000400000 */
[----:B------:R-:W-:Y:S01]  /*3c50*/  F2FP.SATFINITE.E4M3.F32.PACK_AB_MERGE_C R89, RZ, R89, RZ ;  /* 0x00000059ff59723e */ /* 0x000fe200048070ff */
[----:B------:R-:W-:Y:S01]  /*3c60*/  FMUL R86, R9, R4 ;  /* 0x0000000409567220 */ /* 0x000fe20000400000 */
[----:B------:R-:W-:-:S02]  /*3c70*/  LOP3.LUT R8, R8, 0xff, RZ, 0xc0, !PT ;  /* 0x000000ff08087812 */ /* 0x000fc400078ec0ff */
[----:B------:R-:W-:Y:S02]  /*3c80*/  FSEL R88, R91, R88, !P0 ;  /* 0x000000585b587208 */ /* 0x000fe40004000000 */
[----:B------:R-:W-:Y:S01]  /*3c90*/  FMNMX3 R90, R90, |R91|, |R85|, !PT ;  /* 0x4000005b5a5a7276 */ /* 0x000fe20007800455 */
[----:B------:R-:W-:Y:S01]  /*3ca0*/  FFMA R91, R225, R170, R14 ;  /* 0x000000aae15b7223 */ /* 0x000fe2000000000e */
[----:B------:R-:W-:Y:S01]  /*3cb0*/  FSEL R6, R7, R6, !P0 ;  /* 0x0000000607067208 */ /* 0x000fe20004000000 */
[----:B------:R-:W-:Y:S01]  /*3cc0*/  @P0 FMUL R85, R85, R4 ;  /* 0x0000000455550220 */ /* 0x000fe20000400000 */
[----:B------:R-:W-:Y:S01]  /*3cd0*/  LEA R8, R89, R8, 0x8 ;  /* 0x0000000859087211 */ /* 0x000fe200078e40ff */
[----:B------:R-:W-:Y:S01]  /*3ce0*/  FMUL R92, R91, R4 ;  /* 0x000000045b5c7220 */ /* 0x000fe20000400000 */
[----:B------:R-:W-:Y:S02]  /*3cf0*/  FSEL R89, R9, R86, !P0 ;  /* 0x0000005609597208 */ /* 0x000fe40004000000 */
[----:B------:R-:W-:Y:S01]  /*3d00*/  FMNMX3 R90, R90, |R7|, |R165|, !PT ;  /* 0x400000075a5a7276 */ /* 0x000fe200078004a5 */
[----:B------:R-:W-:Y:S01]  /*3d10*/  @P0 FMUL R165, R165, R4 ;  /* 0x00000004a5a50220 */ /* 0x000fe20000400000 */
[----:B------:R-:W-:-:S02]  /*3d20*/  F2FP.SATFINITE.E4M3.F32.PACK_AB_MERGE_C R88, RZ, R88, RZ ;  /* 0x00000058ff58723e */ /* 0x000fc400048070ff */
[----:B------:R-:W-:Y:S02]  /*3d30*/  F2FP.SATFINITE.E4M3.F32.PACK_AB_MERGE_C R6, RZ, R6, RZ ;  /* 0x00000006ff06723e */ /* 0x000fe400048070ff */
[----:B------:R-:W-:Y:S02]  /*3d40*/  F2FP.SATFINITE.E4M3.F32.PACK_AB_MERGE_C R89, RZ, R89, RZ ;  /* 0x00000059ff59723e */ /* 0x000fe400048070ff */
[----:B------:R-:W-:Y:S01]  /*3d50*/  FMNMX3 R90, R90, |R9|, |R167|, !PT ;  /* 0x400000095a5a7276 */ /* 0x000fe200078004a7 */
[----:B------:R-:W-:Y:S01]  /*3d60*/  FFMA R9, R223, R168, R12 ;  /* 0x000000a8df097223 */ /* 0x000fe2000000000c */
[----:B------:R-:W-:Y:S01]  /*3d70*/  SHF.L.U32 R88, R88, 0x10, RZ ;  /* 0x0000001058587819 */ /* 0x000fe200000006ff */
[----:B------:R-:W-:Y:S01]  /*3d80*/  @P0 FMUL R167, R167, R4 ;  /* 0x00000004a7a70220 */ /* 0x000fe20000400000 */
[----:B------:R-:W-:Y:S02]  /*3d90*/  LOP3.LUT R6, R6, 0xff, RZ, 0xc0, !PT ;  /* 0x000000ff06067812 */ /* 0x000fe400078ec0ff */
[----:B------:R-:W-:-:S02]  /*3da0*/  F2FP.SATFINITE.E4M3.F32.PACK_AB_MERGE_C R165, RZ, R165, RZ ;  /* 0x000000a5ffa5723e */ /* 0x000fc400048070ff */
[----:B------:R-:W-:Y:S02]  /*3db0*/  SHF.L.U32 R89, R89, 0x10, RZ ;  /* 0x0000001059597819 */ /* 0x000fe400000006ff */
[----:B------:R-:W-:Y:S01]  /*3dc0*/  LOP3.LUT R7, R88, 0xff0000, RZ, 0xc0, !PT ;  /* 0x00ff000058077812 */ /* 0x000fe200078ec0ff */
[----:B------:R-:W-:Y:S01]  /*3dd0*/  FMUL R88, R9, R4 ;  /* 0x0000000409587220 */ /* 0x000fe20000400000 */
[----:B------:R-:W-:Y:S02]  /*3de0*/  LEA R6, R165, R6, 0x8 ;  /* 0x00000006a5067211 */ /* 0x000fe400078e40ff */
[----:B------:R-:W-:Y:S02]  /*3df0*/  LOP3.LUT R89, R89, 0xff0000, RZ, 0xc0, !PT ;  /* 0x00ff000059597812 */ /* 0x000fe400078ec0ff */
[----:B------:R-:W-:Y:S02]  /*3e00*/  LOP3.LUT R86, R7, 0xffff, R8, 0xf8, !PT ;  /* 0x0000ffff07567812 */ /* 0x000fe400078ef808 */
[----:B------:R-:W-:-:S02]  /*3e10*/  FSEL R88, R9, R88, !P0 ;  /* 0x0000005809587208 */ /* 0x000fc40004000000 */
[----:B------:R-:W-:Y:S01]  /*3e20*/  FMNMX3 R90, R90, |R9|, |R169|, !PT ;  /* 0x400000095a5a7276 */ /* 0x000fe200078004a9 */
[----:B------:R-:W-:Y:S01]  /*3e30*/  @P0 FMUL R169, R169, R4 ;  /* 0x00000004a9a90220 */ /* 0x000fe20000400000 */
[----:B------:R-:W2:Y:S01]  /*3e40*/  @!P1 LDC.64 R8, c[0x0][0x3a0] ;  /* 0x0000e800ff089b82 */ /* 0x000ea20000000a00 */
[----:B------:R-:W-:Y:S02]  /*3e50*/  LOP3.LUT R89, R89, 0xffff, R6, 0xf8, !PT ;  /* 0x0000ffff59597812 */ /* 0x000fe400078ef806 */
[----:B------:R-:W-:Y:S02]  /*3e60*/  FSEL R92, R91, R92, !P0 ;  /* 0x0000005c5b5c7208 */ /* 0x000fe40004000000 */
[----:B------:R-:W-:Y:S02]  /*3e70*/  F2FP.SATFINITE.E4M3.F32.PACK_AB_MERGE_C R88, RZ, R88, RZ ;  /* 0x00000058ff58723e */ /* 0x000fe400048070ff */
[----:B------:R-:W-:Y:S01]  /*3e80*/  F2FP.SATFINITE.E4M3.F32.PACK_AB_MERGE_C R92, RZ, R92, RZ ;  /* 0x0000005cff5c723e */ /* 0x000fe200048070ff */
[----:B------:R-:W3:Y:S01]  /*3e90*/  LDC.64 R6, c[0x0][0x3c8] ;  /* 0x0000f200ff067b82 */ /* 0x000ee20000000a00 */
[----:B------:R-:W-:Y:S01]  /*3ea0*/  FMNMX3 R226, R90, |R91|, |R95|, !PT ;  /* 0x4000005b5ae27276 */ /* 0x000fe2000780045f */
[----:B------:R-:W-:Y:S01]  /*3eb0*/  @P0 FMUL R95, R95, R4 ;  /* 0x000000045f5f0220 */ /* 0x000fe20000400000 */
[----:B------:R-:W-:-:S02]  /*3ec0*/  F2FP.SATFINITE.E4M3.F32.PACK_AB_MERGE_C R87, RZ, R87, RZ ;  /* 0x00000057ff57723e */ /* 0x000fc400048070ff */
[----:B------:R-:W-:Y:S02]  /*3ed0*/  F2FP.SATFINITE.E4M3.F32.PACK_AB_MERGE_C R85, RZ, R85, RZ ;  /* 0x00000055ff55723e */ /* 0x000fe400048070ff */
[----:B------:R-:W-:Y:S02]  /*3ee0*/  LOP3.LUT R88, R88, 0xff, RZ, 0xc0, !PT ;  /* 0x000000ff58587812 */ /* 0x000fe400078ec0ff */
[----:B------:R-:W-:Y:S02]  /*3ef0*/  F2FP.SATFINITE.E4M3.F32.PACK_AB_MERGE_C R169, RZ, R169, RZ ;  /* 0x000000a9ffa9723e */ /* 0x000fe400048070ff */
[----:B------:R-:W-:Y:S02]  /*3f00*/  SHF.L.U32 R92, R92, 0x10, RZ ;  /* 0x000000105c5c7819 */ /* 0x000fe400000006ff */
[----:B------:R-:W-:Y:S02]  /*3f10*/  F2FP.SATFINITE.E4M3.F32.PACK_AB_MERGE_C R167, RZ, R167, RZ ;  /* 0x000000a7ffa7723e */ /* 0x000fe400048070ff */
[----:B------:R-:W-:Y:S01]  /*3f20*/  F2FP.SATFINITE.E4M3.F32.PACK_AB_MERGE_C R95, RZ, R95, RZ ;  /* 0x0000005fff5f723e */ /* 0x000fe200048070ff */
[----:B--2---:R-:W-:Y:S01]  /*3f30*/  @!P1 IMAD.WIDE R8, R3, 0x4, R8 ;  /* 0x0000000403089825 */ /* 0x004fe200078e0208 */
[----:B------:R-:W-:-:S02]  /*3f40*/  LOP3.LUT R87, R87, 0xffff, RZ, 0xc0, !PT ;  /* 0x0000ffff57577812 */ /* 0x000fc400078ec0ff */
[----:B------:R-:W-:Y:S02]  /*3f50*/  LOP3.LUT R85, R85, 0xffff, RZ, 0xc0, !PT ;  /* 0x0000ffff55557812 */ /* 0x000fe400078ec0ff */
[----:B------:R-:W-:Y:S01]  /*3f60*/  LEA R88, R169, R88, 0x8 ;  /* 0x00000058a9587211 */ /* 0x000fe200078e40ff */
[----:B------:R2:W-:Y:S01]  /*3f70*/  @!P1 STG.E desc[UR4][R8.64], R171 ;  /* 0x000000ab08009986 */ /* 0x0005e2000c101904 */
[----:B------:R-:W-:Y:S01]  /*3f80*/  LOP3.LUT R93, R92, 0xff0000, RZ, 0xc0, !PT ;  /* 0x00ff00005c5d7812 */ /* 0x000fe200078ec0ff */
[--C-:B---3--:R-:W-:Y:S01]  /*3f90*/  IMAD.WIDE.U32 R96, R239, 0x4, R6.reuse ;  /* 0x00000004ef607825 */ /* 0x108fe200078e0006 */
[----:B------:R-:W-:Y:S02]  /*3fa0*/  LOP3.LUT R167, R167, 0xffff, RZ, 0xc0, !PT ;  /* 0x0000ffffa7a77812 */ /* 0x000fe400078ec0ff */
[----:B------:R-:W-:Y:S01]  /*3fb0*/  LOP3.LUT R95, R95, 0xffff, RZ, 0xc0, !PT ;  /* 0x0000ffff5f5f7812 */ /* 0x000fe200078ec0ff */
[----:B------:R-:W-:Y:S01]  /*3fc0*/  IMAD.WIDE.U32 R98, R241, 0x4, R6 ;  /* 0x00000004f1627825 */ /* 0x000fe200078e0006 */
[----:B------:R-:W-:-:S02]  /*3fd0*/  SHF.L.U32 R87, R87, 0x18, RZ ;  /* 0x0000001857577819 */ /* 0x000fc400000006ff */
[----:B------:R-:W-:Y:S01]  /*3fe0*/  SHF.L.U32 R85, R85, 0x18, RZ ;  /* 0x0000001855557819 */ /* 0x000fe200000006ff */
[----:B------:R-:W-:Y:S01]  /*3ff0*/  IMAD.WIDE.U32 R100, R243, 0x4, R6 ;  /* 0x00000004f3647825 */ /* 0x000fe200078e0006 */
[----:B------:R-:W-:Y:S02]  /*4000*/  LOP3.LUT R93, R93, 0xffff, R88, 0xf8, !PT ;  /* 0x0000ffff5d5d7812 */ /* 0x000fe400078ef858 */
[----:B------:R-:W-:Y:S01]  /*4010*/  SHF.L.U32 R88, R167, 0x18, RZ ;  /* 0x00000018a7587819 */ /* 0x000fe200000006ff */
[--C-:B------:R-:W-:Y:S01]  /*4020*/  IMAD.WIDE.U32 R102, R245, 0x4, R6.reuse ;  /* 0x00000004f5667825 */ /* 0x100fe200078e0006 */
[----:B------:R-:W-:Y:S02]  /*4030*/  SHF.L.U32 R90, R95, 0x18, RZ ;  /* 0x000000185f5a7819 */ /* 0x000fe400000006ff */
[----:B------:R-:W-:Y:S01]  /*4040*/  LOP3.LUT R129, R84, R87, RZ, 0xfc, !PT ;  /* 0x0000005754817212 */ /* 0x000fe200078efcff */
[----:B------:R-:W-:Y:S01]  /*4050*/  IMAD.WIDE.U32 R94, R237, 0x4, R6 ;  /* 0x00000004ed5e7825 */ /* 0x000fe200078e0006 */
[----:B------:R-:W-:-:S02]  /*4060*/  LOP3.LUT R131, R86, R85, RZ, 0xfc, !PT ;  /* 0x0000005556837212 */ /* 0x000fc400078efcff */
[----:B------:R-:W-:Y:S01]  /*4070*/  LOP3.LUT R133, R89, R88, RZ, 0xfc, !PT ;  /* 0x0000005859857212 */ /* 0x000fe200078efcff */
[--C-:B------:R-:W-:Y:S01]  /*4080*/  IMAD.WIDE.U32 R84, R227, 0x4, R6.reuse ;  /* 0x00000004e3547825 */ /* 0x100fe200078e0006 */
[----:B------:R-:W-:Y:S02]  /*4090*/  LOP3.LUT R135, R93, R90, RZ, 0xfc, !PT ;  /* 0x0000005a5d877212 */ /* 0x000fe400078efcff */
[----:B-1----:R-:W-:Y:S01]  /*40a0*/  LEA R3, R110, R3, 0x2 ;  /* 0x000000036e037211 */ /* 0x002fe200078e10ff */
[--C-:B------:R-:W-:Y:S01]  /*40b0*/  IMAD.WIDE.U32 R86, R229, 0x4, R6.reuse ;  /* 0x00000004e5567825 */ /* 0x100fe200078e0006 */
[----:B------:R1:W-:Y:S02]  /*40c0*/  STG.E desc[UR4][R84.64], R161 ;  /* 0x000000a154007986 */ /* 0x0003e4000c101904 */
[----:B------:R-:W-:Y:S01]  /*40d0*/  ISETP.GE.AND P1, PT, R3, UR12, PT ;  /* 0x0000000c03007c0c */ /* 0x000fe2000bf26270 */
[--C-:B------:R-:W-:Y:S01]  /*40e0*/  IMAD.WIDE.U32 R88, R231, 0x4, R6.reuse ;  /* 0x00000004e7587825 */ /* 0x100fe200078e0006 */
[----:B------:R1:W-:Y:S03]  /*40f0*/  STG.E desc[UR4][R84.64+0x80], R163 ;  /* 0x000080a354007986 */ /* 0x0003e6000c101904 */
[--C-:B------:R-:W-:Y:S01]  /*4100*/  IMAD.WIDE.U32 R90, R233, 0x4, R6.reuse ;  /* 0x00000004e95a7825 */ /* 0x100fe200078e0006 */
[----:B------:R1:W-:Y:S03]  /*4110*/  STG.E desc[UR4][R86.64], R10 ;  /* 0x0000000a56007986 */ /* 0x0003e6000c101904 */
[--C-:B------:R-:W-:Y:S01]  /*4120*/  IMAD.WIDE.U32 R92, R235, 0x4, R6.reuse ;  /* 0x00000004eb5c7825 */ /* 0x100fe200078e0006 */
[----:B------:R1:W-:Y:S03]  /*4130*/  STG.E desc[UR4][R88.64], R108 ;  /* 0x0000006c58007986 */ /* 0x0003e6000c101904 */
[--C-:B--2---:R-:W-:Y:S01]  /*4140*/  IMAD.WIDE.U32 R8, R247, 0x4, R6.reuse ;  /* 0x00000004f7087825 */ /* 0x104fe200078e0006 */
        /* <DEDUP_REMOVED lines=20> */
[----:B------:R-:W-:Y:S05]  /*4290*/  @!P1 BRA `(.L_x_10852) ;  /* 0xffffffc800b49947 */ /* 0x000fea000383ffff */
[----:B------:R-:W-:Y:S05]  /*42a0*/  BRA `(.L_x_10849) ;  /* 0x00000034005c7947 */ /* 0x000fea0003800000 */
.L_x_10850:
[----:B------:R-:W-:Y:S01]  /*42b0*/  ISETP.NE.AND P0, PT, RZ, UR8, PT ;  /* 0x00000008ff007c0c */ /* 0x000fe2000bf05270 */
[----:B------:R-:W-:-:S12]  /*42c0*/  BSSY B1, `(.L_x_10853) ;  /* 0x0000354000017945 */ /* 0x000fd80003800000 */
        /* <DEDUP_REMOVED lines=72> */
.L_x_10855:
[----:B0-2---:R-:W0:Y:S01]  /*4750*/  LDC.64 R6, c[0x0][0x390] ;  /* 0x0000e400ff067b82 */ /* 0x005e220000000a00 */
        /* <DEDUP_REMOVED lines=291> */
.L_x_10885:
[----:B------:R-:W2:Y:S01]  /*5990*/  LDC R9, c[0x0][0x3d8] ;  /* 0x0000f600ff097b82 */ /* 0x000ea20000000800 */
[----:B-1----:R-:W-:Y:S01]  /*59a0*/  FADD R10, R244, R10 ;  /* 0x0000000af40a7221 */ /* 0x002fe20000000000 */
[----:B------:R-:W-:-:S06]  /*59b0*/  UISETP.NE.AND UP0, UPT, UR10, URZ, UPT ;  /* 0x000000ff0a00728c */ /* 0x000fcc000bf05270 */
[----:B------:R-:W1:Y:S01]  /*59c0*/  @!P2 LDC.64 R6, c[0x0][0x398] ;  /* 0x0000e600ff06ab82 */ /* 0x000e620000000a00 */
[----:B------:R-:W-:Y:S01]  /*59d0*/  PLOP3.LUT P0, PT, PT, PT, UP0, 0x80, 0x8 ;  /* 0x000000000008781c */ /* 0x000fe20003f0f008 */
[----:B--2---:R-:W-:-:S05]  /*59e0*/  FFMA R9, R10, 0.00043402778101153671741, R9 ;  /* 0x39e38e390a097823 */ /* 0x004fca0000000009 */
[----:B------:R-:W-:Y:S01]  /*59f0*/  FSETP.GEU.AND P1, PT, |R9|, 1.175494350822287508e-38, PT ;  /* 0x008000000900780b */ /* 0x000fe20003f2e200 */
[----:B-1----:R-:W-:-:S05]  /*5a00*/  @!P2 IMAD.WIDE R6, R3, 0x4, R6 ;  /* 0x000000040306a825 */ /* 0x002fca00078e0206 */
[----:B------:R1:W-:Y:S07]  /*5a10*/  @!P2 STG.E desc[UR4][R6.64], R236 ;  /* 0x000000ec0600a986 */ /* 0x0003ee000c101904 */
        /* <DEDUP_REMOVED lines=16> */
[----:B------:R-:W-:Y:S01]  /*5b20*/  F2FP.SATFINITE.E4M3.F32.PACK_AB_MERGE_C R157, RZ, R157, RZ ;  /* 0x0000009dff9d723e */ /* 0x000fe200048070ff */
[-C--:B------:R-:W-:Y:S01]  /*5b30*/  FMUL R156, R169, R8.reuse ;  /* 0x00000008a99c7220 */ /* 0x080fe20000400000 */
[----:B------:R-:W-:Y:S01]  /*5b40*/  F2FP.SATFINITE.E4M3.F32.PACK_AB_MERGE_C R161, RZ, R161, RZ ;  /* 0x000000a1ffa1723e */ /* 0x000fe200048070ff */
[-C--:B------:R-:W-:Y:S01]  /*5b50*/  FMUL R160, R177, R8.reuse ;  /* 0x00000008b1a07220 */ /* 0x080fe20000400000 */
[----:B-1----:R-:W-:Y:S01]  /*5b60*/  F2FP.SATFINITE.E4M3.F32.PACK_AB_MERGE_C R7, RZ, R9, RZ ;  /* 0x00000009ff07723e */ /* 0x002fe200048070ff */
[-C--:B------:R-:W-:Y:S01]  /*5b70*/  FMUL R9, R164, R8.reuse ;  /* 0x00000008a4097220 */ /* 0x080fe20000400000 */
[----:B------:R-:W-:Y:S01]  /*5b80*/  LOP3.LUT R6, R157, 0xff, RZ, 0xc0, !PT ;  /* 0x000000ff9d067812 */ /* 0x000fe200078ec0ff */
[----:B------:R-:W-:Y:S01]  /*5b90*/  FMUL R157, R168, R8 ;  /* 0x00000008a89d7220 */ /* 0x000fe20000400000 */
[----:B------:R-:W-:Y:S01]  /*5ba0*/  F2FP.SATFINITE.E4M3.F32.PACK_AB_MERGE_C R238, RZ, R238, RZ ;  /* 0x000000eeffee723e */ /* 0x000fe200048070ff */
[----:B------:R-:W-:Y:S01]  /*5bb0*/  FFMA R9, R144, R9, R72 ;  /* 0x0000000990097223 */ /* 0x000fe20000000048 */
[----:B------:R-:W-:Y:S01]  /*5bc0*/  LOP3.LUT R161, R161, 0xff, RZ, 0xc0, !PT ;  /* 0x000000ffa1a17812 */ /* 0x000fe200078ec0ff */
[----:B------:R-:W-:Y:S01]  /*5bd0*/  FFMA R165, R141, R156, R69 ;  /* 0x0000009c8da57223 */ /* 0x000fe20000000045 */
[----:B------:R-:W-:Y:S01]  /*5be0*/  LEA R7, R7, R6, 0x8 ;  /* 0x0000000607077211 */ /* 0x000fe200078e40ff */
[----:B------:R-:W-:Y:S01]  /*5bf0*/  @P0 FMUL R9, R9, R4 ;  /* 0x0000000409090220 */ /* 0x000fe20000400000 */
[----:B------:R-:W-:Y:S01]  /*5c00*/  LEA R6, R238, R161, 0x8 ;  /* 0x000000a1ee067211 */ /* 0x000fe200078e40ff */
[----:B------:R-:W-:Y:S01]  /*5c10*/  FFMA R161, R140, R157, R68 ;  /* 0x0000009d8ca17223 */ /* 0x000fe20000000044 */
[----:B------:R-:W-:Y:S01]  /*5c20*/  FFMA R157, R145, R10, R73 ;  /* 0x0000000a919d7223 */ /* 0x000fe20000000049 */
[-C--:B------:R-:W-:Y:S01]  /*5c30*/  @P0 FMUL R165, R165, R4.reuse ;  /* 0x00000004a5a50220 */ /* 0x080fe20000400000 */
[----:B------:R-:W-:Y:S01]  /*5c40*/  F2FP.SATFINITE.E4M3.F32.PACK_AB_MERGE_C R9, RZ, R9, RZ ;  /* 0x00000009ff09723e */ /* 0x000fe200048070ff */
[-C--:B------:R-:W-:Y:S01]  /*5c50*/  @P0 FMUL R161, R161, R4.reuse ;  /* 0x00000004a1a10220 */ /* 0x080fe20000400000 */
[----:B------:R-:W-:Y:S01]  /*5c60*/  @P0 FMUL R157, R157, R4 ;  /* 0x000000049d9d0220 */ /* 0x000fe20000400000 */
[----:B------:R-:W-:Y:S01]  /*5c70*/  FFMA R169, R133, R160, R61 ;  /* 0x000000a085a97223 */ /* 0x000fe2000000003d */
[----:B------:R-:W-:Y:S01]  /*5c80*/  LOP3.LUT R9, R9, 0xff, RZ, 0xc0, !PT ;  /* 0x000000ff09097812 */ /* 0x000fe200078ec0ff */
[----:B------:R-:W-:Y:S01]  /*5c90*/  FMUL R177, R188, R8 ;  /* 0x00000008bcb17220 */ /* 0x000fe20000400000 */
[----:B------:R-:W-:Y:S01]  /*5ca0*/  F2FP.SATFINITE.E4M3.F32.PACK_AB_MERGE_C R161, RZ, R161, RZ ;  /* 0x000000a1ffa1723e */ /* 0x000fe200048070ff */
[----:B------:R-:W-:Y:S01]  /*5cb0*/  @P0 FMUL R169, R169, R4 ;  /* 0x00000004a9a90220 */ /* 0x000fe20000400000 */
[----:B------:R-:W-:Y:S01]  /*5cc0*/  F2FP.SATFINITE.E4M3.F32.PACK_AB_MERGE_C R10, RZ, R157, RZ ;  /* 0x0000009dff0a723e */ /* 0x000fe200048070ff */
[-C--:B------:R-:W-:Y:S01]  /*5cd0*/  FMUL R157, R172, R8.reuse ;  /* 0x00000008ac9d7220 */ /* 0x080fe20000400000 */
[----:B------:R-:W-:Y:S01]  /*5ce0*/  F2FP.SATFINITE.E4M3.F32.PACK_AB_MERGE_C R165, RZ, R165, RZ ;  /* 0x000000a5ffa5723e */ /* 0x000fe200048070ff */
[-C--:B------:R-:W-:Y:S01]  /*5cf0*/  FMUL R164, R185, R8.reuse ;  /* 0x00000008b9a47220 */ /* 0x080fe20000400000 */
[----:B------:R-:W-:Y:S01]  /*5d00*/  LOP3.LUT R156, R161, 0xff, RZ, 0xc0, !PT ;  /* 0x000000ffa19c7812 */ /* 0x000fe200078ec0ff */
[----:B------:R-:W-:Y:S01]  /*5d10*/  FMUL R161, R176, R8 ;  /* 0x00000008b0a17220 */ /* 0x000fe20000400000 */
[----:B------:R-:W-:Y:S01]  /*5d20*/  LEA R10, R10, R9, 0x8 ;  /* 0x000000090a0a7211 */ /* 0x000fe200078e40ff */
[----:B------:R-:W-:Y:S01]  /*5d30*/  FFMA R157, R136, R157, R64 ;  /* 0x0000009d889d7223 */ /* 0x000fe20000000040 */
[----:B------:R-:W-:Y:S01]  /*5d40*/  LEA R9, R165, R156, 0x8 ;  /* 0x0000009ca5097211 */ /* 0x000fe200078e40ff */
[----:B------:R-:W-:Y:S01]  /*5d50*/  FMUL R156, R173, R8 ;  /* 0x00000008ad9c7220 */ /* 0x000fe20000400000 */
[----:B------:R-:W-:Y:S01]  /*5d60*/  FFMA R165, R132, R161, R60 ;  /* 0x000000a184a57223 */ /* 0x000fe2000000003c */
[----:B------:R-:W-:Y:S01]  /*5d70*/  @P0 FMUL R157, R157, R4 ;  /* 0x000000049d9d0220 */ /* 0x000fe20000400000 */
[----:B------:R-:W-:Y:S01]  /*5d80*/  F2FP.SATFINITE.E4M3.F32.PACK_AB_MERGE_C R169, RZ, R169, RZ ;  /* 0x000000a9ffa9723e */ /* 0x000fe200048070ff */
[----:B------:R-:W-:Y:S01]  /*5d90*/  FFMA R161, R137, R156, R65 ;  /* 0x0000009c89a17223 */ /* 0x000fe20000000041 */
[----:B------:R-:W-:Y:S01]  /*5da0*/  @P0 FMUL R165, R165, R4 ;  /* 0x00000004a5a50220 */ /* 0x000fe20000400000 */
[----:B------:R-:W-:Y:S01]  /*5db0*/  FMUL R168, R189, R8 ;  /* 0x00000008bda87220 */ /* 0x000fe20000400000 */
[----:B------:R-:W-:Y:S01]  /*5dc0*/  F2FP.SATFINITE.E4M3.F32.PACK_AB_MERGE_C R157, RZ, R157, RZ ;  /* 0x0000009dff9d723e */ /* 0x000fe200048070ff */
[----:B------:R-:W-:Y:S01]  /*5dd0*/  @P0 FMUL R161, R161, R4 ;  /* 0x00000004a1a10220 */ /* 0x000fe20000400000 */
        /* <DEDUP_REMOVED lines=8> */
[----:B------:R-:W-:Y:S01]  /*5e60*/  FMUL R185, R200, R8 ;  /* 0x00000008c8b97220 */ /* 0x000fe20000400000 */
[----:B------:R-:W-:Y:S01]  /*5e70*/  LEA R157, R161, R156, 0x8 ;  /* 0x0000009ca19d7211 */ /* 0x000fe200078e40ff */
[----:B------:R-:W-:Y:S01]  /*5e80*/  FMUL R161, R180, R8 ;  /* 0x00000008b4a17220 */ /* 0x000fe20000400000 */
[----:B------:R-:W-:Y:S01]  /*5e90*/  LEA R156, R169, R160, 0x8 ;  /* 0x000000a0a99c7211 */ /* 0x000fe200078e40ff */
        /* <DEDUP_REMOVED lines=10> */
[----:B------:R-:W-:Y:S01]  /*5f40*/  F2FP.SATFINITE.E4M3.F32.PACK_AB_MERGE_C R177, RZ, R177, RZ ;  /* 0x000000b1ffb1723e */ /* 0x000fe200048070ff */
[-C--:B------:R-:W-:Y:S01]  /*5f50*/  FMUL R176, R201, R8.reuse ;  /* 0x00000008c9b07220 */ /* 0x080fe20000400000 */
[----:B------:R-:W-:Y:S01]  /*5f60*/  F2FP.SATFINITE.E4M3.F32.PACK_AB_MERGE_C R161, RZ, R161, RZ ;  /* 0x000000a1ffa1723e */ /* 0x000fe200048070ff */
[----:B------:R-:W-:Y:S01]  /*5f70*/  FFMA R185, R108, R185, R36 ;  /* 0x000000b96cb97223 */ /* 0x000fe20000000024 */
[----:B------:R-:W-:Y:S01]  /*5f80*/  F2FP.SATFINITE.E4M3.F32.PACK_AB_MERGE_C R169, RZ, R169, RZ ;  /* 0x000000a9ffa9723e */ /* 0x000fe200048070ff */
[-C--:B------:R-:W-:Y:S01]  /*5f90*/  FMUL R172, R197, R8.reuse ;  /* 0x00000008c5ac7220 */ /* 0x080fe20000400000 */
[----:B------:R-:W-:Y:S01]  /*5fa0*/  F2FP.SATFINITE.E4M3.F32.PACK_AB_MERGE_C R164, RZ, R165, RZ ;  /* 0x000000a5ffa4723e */ /* 0x000fe200048070ff */
[-C--:B------:R-:W-:Y:S01]  /*5fb0*/  FMUL R165, R192, R8.reuse ;  /* 0x00000008c0a57220 */ /* 0x080fe20000400000 */
[----:B------:R-:W-:Y:S01]  /*5fc0*/  LOP3.LUT R161, R161, 0xff, RZ, 0xc0, !PT ;  /* 0x000000ffa1a17812 */ /* 0x000fe200078ec0ff */
[----:B------:R-:W-:Y:S01]  /*5fd0*/  FMUL R180, R205, R8 ;  /* 0x00000008cdb47220 */ /* 0x000fe20000400000 */
[----:B------:R-:W-:Y:S01]  /*5fe0*/  F2FP.SATFINITE.E4M3.F32.PACK_AB_MERGE_C R173, RZ, R173, RZ ;  /* 0x000000adffad723e */ /* 0x000fe200048070ff */
        /* <DEDUP_REMOVED lines=19> */
[----:B------:R-:W-:Y:S01]  /*6120*/  F2FP.SATFINITE.E4M3.F32.PACK_AB_MERGE_C R165, RZ, R165, RZ ;  /* 0x000000a5ffa5723e */ /* 0x000fe200048070ff */
[-C--:B------:R-:W-:Y:S01]  /*6130*/  @P0 FMUL R169, R169, R4.reuse ;  /* 0x00000004a9a90220 */ /* 0x080fe20000400000 */
[-C--:B------:R-:W-:Y:S01]  /*6140*/  @P0 FMUL R193, R193, R4.reuse ;  /* 0x00000004c1c10220 */ /* 0x080fe20000400000 */
[----:B------:R-:W-:Y:S01]  /*6150*/  F2FP.SATFINITE.E4M3.F32.PACK_AB_MERGE_C R185, RZ, R185, RZ ;  /* 0x000000b9ffb9723e */ /* 0x000fe200048070ff */
[-C--:B------:R-:W-:Y:S01]  /*6160*/  @P0 FMUL R177, R177, R4.reuse ;  /* 0x00000004b1b10220 */ /* 0x080fe20000400000 */
[-C--:B------:R-:W-:Y:S01]  /*6170*/  @P0 FMUL R181, R181, R4.reuse ;  /* 0x00000004b5b50220 */ /* 0x080fe20000400000 */
[----:B------:R-:W-:Y:S01]  /*6180*/  @P0 FMUL R197, R197, R4 ;  /* 0x00000004c5c50220 */ /* 0x000fe20000400000 */
        /* <DEDUP_REMOVED lines=11> */
[----:B------:R-:W-:Y:S01]  /*6240*/  @P0 FMUL R201, R201, R4 ;  /* 0x00000004c9c90220 */ /* 0x000fe20000400000 */
[----:B------:R-:W-:Y:S01]  /*6250*/  F2FP.SATFINITE.E4M3.F32.PACK_AB_MERGE_C R172, RZ, R181, RZ ;  /* 0x000000b5ffac723e */ /* 0x000fe200048070ff */
[----:B------:R-:W-:Y:S01]  /*6260*/  FMUL R181, R212, R8 ;  /* 0x00000008d4b57220 */ /* 0x000fe20000400000 */
[----:B------:R-:W-:Y:S01]  /*6270*/  F2FP.SATFINITE.E4M3.F32.PACK_AB_MERGE_C R197, RZ, R197, RZ ;  /* 0x000000c5ffc5723e */ /* 0x000fe200048070ff */
[----:B------:R-:W-:Y:S01]  /*6280*/  @P0 FMUL R169, R169, R4 ;  /* 0x00000004a9a90220 */ /* 0x000fe20000400000 */
[----:B------:R-:W-:Y:S01]  /*6290*/  LOP3.LUT R180, R193, 0xff, RZ, 0xc0, !PT ;  /* 0x000000ffc1b47812 */ /* 0x000fe200078ec0ff */
[----:B------:R-:W-:Y:S01]  /*62a0*/  FFMA R181, R96, R181, R24 ;  /* 0x000000b560b57223 */ /* 0x000fe20000000018 */
[----:B------:R-:W-:Y:S01]  /*62b0*/  LEA R173, R173, R168, 0x8 ;  /* 0x000000a8adad7211 */ /* 0x000fe200078e40ff */
[----:B------:R-:W-:Y:S01]  /*62c0*/  FFMA R193, R93, R184, R21 ;  /* 0x000000b85dc17223 */ /* 0x000fe20000000015 */
[----:B------:R-:W-:Y:S01]  /*62d0*/  LEA R168, R189, R176, 0x8 ;  /* 0x000000b0bda87211 */ /* 0x000fe200078e40ff */
[-C--:B------:R-:W-:Y:S01]  /*62e0*/  FMUL R189, R216, R8.reuse ;  /* 0x00000008d8bd7220 */ /* 0x080fe20000400000 */
[----:B------:R-:W-:Y:S01]  /*62f0*/  LOP3.LUT R177, R177, 0xff, RZ, 0xc0, !PT ;  /* 0x000000ffb1b17812 */ /* 0x000fe200078ec0ff */
[----:B------:R-:W-:Y:S01]  /*6300*/  FMUL R176, R209, R8 ;  /* 0x00000008d1b07220 */ /* 0x000fe20000400000 */
[----:B------:R-:W-:Y:S01]  /*6310*/  LEA R165, R197, R180, 0x8 ;  /* 0x000000b4c5a57211 */ /* 0x000fe200078e40ff */
[----:B------:R-:W-:Y:S01]  /*6320*/  FMUL R180, R213, R8 ;  /* 0x00000008d5b47220 */ /* 0x000fe20000400000 */
[----:B------:R-:W-:Y:S01]  /*6330*/  FFMA R189, R92, R189, R20 ;  /* 0x000000bd5cbd7223 */ /* 0x000fe20000000014 */
[----:B------:R-:W-:Y:S01]  /*6340*/  LEA R172, R172, R177, 0x8 ;  /* 0x000000b1acac7211 */ /* 0x000fe200078e40ff */
[----:B------:R-:W-:Y:S01]  /*6350*/  FFMA R177, R101, R176, R29 ;  /* 0x000000b065b17223 */ /* 0x000fe2000000001d */
[----:B------:R-:W-:Y:S01]  /*6360*/  @P0 FMUL R181, R181, R4 ;  /* 0x00000004b5b50220 */ /* 0x000fe20000400000 */
[----:B------:R-:W-:Y:S01]  /*6370*/  FFMA R185, R97, R180, R25 ;  /* 0x000000b461b97223 */ /* 0x000fe20000000019 */
[-C--:B------:R-:W-:Y:S01]  /*6380*/  @P0 FMUL R189, R189, R4.reuse ;  /* 0x00000004bdbd0220 */ /* 0x080fe20000400000 */
[----:B------:R-:W-:Y:S01]  /*6390*/  @P0 FMUL R177, R177, R4 ;  /* 0x00000004b1b10220 */ /* 0x000fe20000400000 */
[----:B------:R-:W-:Y:S01]  /*63a0*/  FMUL R197, R220, R8 ;  /* 0x00000008dcc57220 */ /* 0x000fe20000400000 */
[-C--:B------:R-:W-:Y:S01]  /*63b0*/  @P0 FMUL R185, R185, R4.reuse ;  /* 0x00000004b9b90220 */ /* 0x080fe20000400000 */
[----:B------:R-:W-:Y:S01]  /*63c0*/  F2FP.SATFINITE.E4M3.F32.PACK_AB_MERGE_C R181, RZ, R181, RZ ;  /* 0x000000b5ffb5723e */ /* 0x000fe200048070ff */
[----:B------:R-:W-:Y:S01]  /*63d0*/  @P0 FMUL R193, R193, R4 ;  /* 0x00000004c1c10220 */ /* 0x000fe20000400000 */
[----:B------:R-:W-:Y:S01]  /*63e0*/  F2FP.SATFINITE.E4M3.F32.PACK_AB_MERGE_C R189, RZ, R189, RZ ;  /* 0x000000bdffbd723e */ /* 0x000fe200048070ff */
[----:B------:R-:W-:Y:S01]  /*63f0*/  FFMA R197, R88, R197, R16 ;  /* 0x000000c558c57223 */ /* 0x000fe20000000010 */
[----:B------:R-:W-:-:S02]  /*6400*/  F2FP.SATFINITE.E4M3.F32.PACK_AB_MERGE_C R180, RZ, R177, RZ ;  /* 0x000000b1ffb4723e */ /* 0x000fc400048070ff */
[----:B------:R-:W-:Y:S01]  /*6410*/  LOP3.LUT R176, R181, 0xff, RZ, 0xc0, !PT ;  /* 0x000000ffb5b07812 */ /* 0x000fe200078ec0ff */
[-C--:B------:R-:W-:Y:S01]  /*6420*/  FMUL R181, R158, R8.reuse ;  /* 0x000000089eb57220 */ /* 0x080fe20000400000 */
[----:B------:R-:W-:Y:S01]  /*6430*/  F2FP.SATFINITE.E4M3.F32.PACK_AB_MERGE_C R177, RZ, R185, RZ ;  /* 0x000000b9ffb1723e */ /* 0x000fe200048070ff */
[-C--:B------:R-:W-:Y:S01]  /*6440*/  FMUL R185, R162, R8.reuse ;  /* 0x00000008a2b97220 */ /* 0x080fe20000400000 */
[----:B------:R-:W-:Y:S01]  /*6450*/  LOP3.LUT R184, R189, 0xff, RZ, 0xc0, !PT ;  /* 0x000000ffbdb87812 */ /* 0x000fe200078ec0ff */
[----:B------:R-:W-:Y:S01]  /*6460*/  FMUL R189, R166, R8 ;  /* 0x00000008a6bd7220 */ /* 0x000fe20000400000 */
[----:B------:R-:W-:Y:S01]  /*6470*/  FFMA R181, R154, R181, R82 ;  /* 0x000000b59ab57223 */ /* 0x000fe20000000052 */
[----:B------:R-:W-:Y:S01]  /*6480*/  FFMA R185, R150, R185, R78 ;  /* 0x000000b996b97223 */ /* 0x000fe2000000004e */
[-C--:B------:R-:W-:Y:S01]  /*6490*/  @P0 FMUL R197, R197, R4.reuse ;  /* 0x00000004c5c50220 */ /* 0x080fe20000400000 */
[----:B------:R-:W-:Y:S01]  /*64a0*/  FFMA R189, R146, R189, R74 ;  /* 0x000000bd92bd7223 */ /* 0x000fe2000000004a */
[-C--:B------:R-:W-:Y:S01]  /*64b0*/  @P0 FMUL R181, R181, R4.reuse ;  /* 0x00000004b5b50220 */ /* 0x080fe20000400000 */
[-C--:B------:R-:W-:Y:S01]  /*64c0*/  @P0 FMUL R185, R185, R4.reuse ;  /* 0x00000004b9b90220 */ /* 0x080fe20000400000 */
[----:B------:R-:W-:Y:S01]  /*64d0*/  F2FP.SATFINITE.E4M3.F32.PACK_AB_MERGE_C R193, RZ, R193, RZ ;  /* 0x000000c1ffc1723e */ /* 0x000fe200048070ff */
[----:B------:R-:W-:Y:S01]  /*64e0*/  @P0 FMUL R189, R189, R4 ;  /* 0x00000004bdbd0220 */ /* 0x000fe20000400000 */
[----:B------:R-:W-:Y:S01]  /*64f0*/  F2FP.SATFINITE.E4M3.F32.PACK_AB_MERGE_C R197, RZ, R197, RZ ;  /* 0x000000c5ffc5723e */ /* 0x000fe200048070ff */
[----:B------:R-:W-:Y:S01]  /*6500*/  FMUL R158, R225, R8 ;  /* 0x00000008e19e7220 */ /* 0x000fe20000400000 */
[----:B------:R-:W-:-:S02]  /*6510*/  F2FP.SATFINITE.E4M3.F32.PACK_AB_MERGE_C R181, RZ, R181, RZ ;  /* 0x000000b5ffb5723e */ /* 0x000fc400048070ff */
[----:B------:R-:W-:Y:S02]  /*6520*/  F2FP.SATFINITE.E4M3.F32.PACK_AB_MERGE_C R185, RZ, R185, RZ ;  /* 0x000000b9ffb9723e */ /* 0x000fe400048070ff */
[----:B------:R-:W-:Y:S02]  /*6530*/  F2FP.SATFINITE.E4M3.F32.PACK_AB_MERGE_C R189, RZ, R189, RZ ;  /* 0x000000bdffbd723e */ /* 0x000fe400048070ff */
[----:B------:R-:W-:Y:S02]  /*6540*/  SHF.L.U32 R181, R181, 0x10, RZ ;  /* 0x00000010b5b57819 */ /* 0x000fe400000006ff */
[----:B------:R-:W-:Y:S02]  /*6550*/  SHF.L.U32 R185, R185, 0x10, RZ ;  /* 0x00000010b9b97819 */ /* 0x000fe400000006ff */
[----:B------:R-:W-:Y:S01]  /*6560*/  LOP3.LUT R188, R197, 0xff, RZ, 0xc0, !PT ;  /* 0x000000ffc5bc7812 */ /* 0x000fe200078ec0ff */
[----:B------:R-:W-:Y:S01]  /*6570*/  FFMA R197, R85, R158, R13 ;  /* 0x0000009e55c57223 */ /* 0x000fe2000000000d */
[----:B------:R-:W-:-:S02]  /*6580*/  LEA R177, R177, R176, 0x8 ;  /* 0x000000b0b1b17211 */ /* 0x000fc400078e40ff */
[----:B------:R-:W-:Y:S01]  /*6590*/  SHF.L.U32 R189, R189, 0x10, RZ ;  /* 0x00000010bdbd7819 */ /* 0x000fe200000006ff */
[----:B------:R-:W-:Y:S01]  /*65a0*/  @P0 FMUL R197, R197, R4 ;  /* 0x00000004c5c50220 */ /* 0x000fe20000400000 */
[----:B------:R-:W-:Y:S01]  /*65b0*/  LEA R176, R193, R184, 0x8 ;  /* 0x000000b8c1b07211 */ /* 0x000fe200078e40ff */
[-C--:B------:R-:W-:Y:S01]  /*65c0*/  FMUL R193, R224, R8.reuse ;  /* 0x00000008e0c17220 */ /* 0x080fe20000400000 */
[----:B------:R-:W-:Y:S01]  /*65d0*/  LOP3.LUT R158, R181, 0xff0000, RZ, 0xc0, !PT ;  /* 0x00ff0000b59e7812 */ /* 0x000fe200078ec0ff */
[----:B------:R-:W-:Y:S01]  /*65e0*/  FMUL R181, R170, R8 ;  /* 0x00000008aab57220 */ /* 0x000fe20000400000 */
[----:B------:R-:W-:Y:S01]  /*65f0*/  LOP3.LUT R185, R185, 0xff0000, RZ, 0xc0, !PT ;  /* 0x00ff0000b9b97812 */ /* 0x000fe200078ec0ff */
[----:B------:R-:W-:Y:S01]  /*6600*/  FFMA R193, R84, R193, R12 ;  /* 0x000000c154c17223 */ /* 0x000fe2000000000c */
[----:B------:R-:W-:Y:S01]  /*6610*/  LOP3.LUT R189, R189, 0xff0000, RZ, 0xc0, !PT ;  /* 0x00ff0000bdbd7812 */ /* 0x000fe200078ec0ff */
[----:B------:R-:W-:Y:S01]  /*6620*/  FFMA R181, R142, R181, R70 ;  /* 0x000000b58eb57223 */ /* 0x000fe20000000046 */
[----:B------:R-:W-:Y:S01]  /*6630*/  LOP3.LUT R7, R158, 0xffff, R7, 0xf8, !PT ;  /* 0x0000ffff9e077812 */ /* 0x000fe200078ef807 */
[-C--:B------:R-:W-:Y:S01]  /*6640*/  @P0 FMUL R193, R193, R4.reuse ;  /* 0x00000004c1c10220 */ /* 0x080fe20000400000 */
[----:B------:R-:W-:Y:S01]  /*6650*/  LOP3.LUT R158, R185, 0xffff, R6, 0xf8, !PT ;  /* 0x0000ffffb99e7812 */ /* 0x000fe200078ef806 */
[----:B------:R-:W-:Y:S01]  /*6660*/  @P0 FMUL R181, R181, R4 ;  /* 0x00000004b5b50220 */ /* 0x000fe20000400000 */
[----:B------:R-:W-:Y:S01]  /*6670*/  LOP3.LUT R6, R189, 0xffff, R10, 0xf8, !PT ;  /* 0x0000ffffbd067812 */ /* 0x000fe200078ef80a */
[-C--:B------:R-:W-:Y:S01]  /*6680*/  FMUL R189, R178, R8.reuse ;  /* 0x00000008b2bd7220 */ /* 0x080fe20000400000 */
[----:B------:R-:W-:Y:S01]  /*6690*/  F2FP.SATFINITE.E4M3.F32.PACK_AB_MERGE_C R193, RZ, R193, RZ ;  /* 0x000000c1ffc1723e */ /* 0x000fe200048070ff */
[----:B------:R-:W-:Y:S01]  /*66a0*/  FMUL R185, R174, R8 ;  /* 0x00000008aeb97220 */ /* 0x000fe20000400000 */
[----:B------:R-:W-:Y:S01]  /*66b0*/  F2FP.SATFINITE.E4M3.F32.PACK_AB_MERGE_C R162, RZ, R197, RZ ;  /* 0x000000c5ffa2723e */ /* 0x000fe200048070ff */
[----:B------:R-:W-:Y:S01]  /*66c0*/  FFMA R189, R134, R189, R62 ;  /* 0x000000bd86bd7223 */ /* 0x000fe2000000003e */
[----:B------:R-:W-:Y:S01]  /*66d0*/  LOP3.LUT R193, R193, 0xff, RZ, 0xc0, !PT ;  /* 0x000000ffc1c17812 */ /* 0x000fe200078ec0ff */
[----:B------:R-:W-:Y:S01]  /*66e0*/  FFMA R185, R138, R185, R66 ;  /* 0x000000b98ab97223 */ /* 0x000fe20000000042 */
[----:B------:R-:W-:Y:S01]  /*66f0*/  F2FP.SATFINITE.E4M3.F32.PACK_AB_MERGE_C R181, RZ, R181, RZ ;  /* 0x000000b5ffb5723e */ /* 0x000fe200048070ff */
[----:B------:R-:W-:Y:S01]  /*6700*/  @P0 FMUL R189, R189, R4 ;  /* 0x00000004bdbd0220 */ /* 0x000fe20000400000 */
[----:B------:R-:W-:Y:S01]  /*6710*/  LEA R162, R162, R193, 0x8 ;  /* 0x000000c1a2a27211 */ /* 0x000fe200078e40ff */
[-C--:B------:R-:W-:Y:S01]  /*6720*/  FMUL R193, R182, R8.reuse ;  /* 0x00000008b6c17220 */ /* 0x080fe20000400000 */
[----:B------:R-:W-:Y:S01]  /*6730*/  SHF.L.U32 R181, R181, 0x10, RZ ;  /* 0x00000010b5b57819 */ /* 0x000fe200000006ff */
[----:B------:R-:W-:Y:S01]  /*6740*/  FMUL R197, R186, R8 ;  /* 0x00000008bac57220 */ /* 0x000fe20000400000 */
[----:B------:R-:W-:Y:S01]  /*6750*/  F2FP.SATFINITE.E4M3.F32.PACK_AB_MERGE_C R189, RZ, R189, RZ ;  /* 0x000000bdffbd723e */ /* 0x000fe200048070ff */
[----:B------:R-:W-:Y:S01]  /*6760*/  FFMA R193, R130, R193, R58 ;  /* 0x000000c182c17223 */ /* 0x000fe2000000003a */
[----:B------:R-:W-:Y:S01]  /*6770*/  LOP3.LUT R166, R181, 0xff0000, RZ, 0xc0, !PT ;  /* 0x00ff0000b5a67812 */ /* 0x000fe200078ec0ff */
[-C--:B------:R-:W-:Y:S01]  /*6780*/  @P0 FMUL R185, R185, R4.reuse ;  /* 0x00000004b9b90220 */ /* 0x080fe20000400000 */
[----:B------:R-:W-:Y:S01]  /*6790*/  SHF.L.U32 R189, R189, 0x10, RZ ;  /* 0x00000010bdbd7819 */ /* 0x000fe200000006ff */
[----:B------:R-:W-:Y:S01]  /*67a0*/  FFMA R197, R126, R197, R54 ;  /* 0x000000c57ec57223 */ /* 0x000fe20000000036 */
[----:B------:R-:W-:Y:S01]  /*67b0*/  @P0 FMUL R193, R193, R4 ;  /* 0x00000004c1c10220 */ /* 0x000fe20000400000 */
[----:B------:R-:W-:Y:S01]  /*67c0*/  LOP3.LUT R166, R166, 0xffff, R9, 0xf8, !PT ;  /* 0x0000ffffa6a67812 */ /* 0x000fe200078ef809 */
[-C--:B------:R-:W-:Y:S01]  /*67d0*/  FMUL R9, R190, R8.reuse ;  /* 0x00000008be097220 */ /* 0x080fe20000400000 */
[----:B------:R-:W-:Y:S01]  /*67e0*/  LOP3.LUT R189, R189, 0xff0000, RZ, 0xc0, !PT ;  /* 0x00ff0000bdbd7812 */ /* 0x000fe200078ec0ff */
[----:B------:R-:W-:Y:S01]  /*67f0*/  FMUL R181, R194, R8 ;  /* 0x00000008c2b57220 */ /* 0x000fe20000400000 */
[----:B------:R-:W-:Y:S01]  /*6800*/  F2FP.SATFINITE.E4M3.F32.PACK_AB_MERGE_C R185, RZ, R185, RZ ;  /* 0x000000b9ffb9723e */ /* 0x000fe200048070ff */
[----:B------:R-:W-:Y:S01]  /*6810*/  @P0 FMUL R197, R197, R4 ;  /* 0x00000004c5c50220 */ /* 0x000fe20000400000 */
[----:B------:R-:W-:Y:S01]  /*6820*/  LOP3.LUT R156, R189, 0xffff, R156, 0xf8, !PT ;  /* 0x0000ffffbd9c7812 */ /* 0x000fe200078ef89c */
[----:B------:R-:W-:Y:S01]  /*6830*/  FMUL R189, R202, R8 ;  /* 0x00000008cabd7220 */ /* 0x000fe20000400000 */
[----:B------:R-:W-:Y:S01]  /*6840*/  F2FP.SATFINITE.E4M3.F32.PACK_AB_MERGE_C R193, RZ, R193, RZ ;  /* 0x000000c1ffc1723e */ /* 0x000fe200048070ff */
[----:B------:R-:W-:Y:S01]  /*6850*/  FFMA R9, R122, R9, R50 ;  /* 0x000000097a097223 */ /* 0x000fe20000000032 */
[----:B------:R-:W-:Y:S01]  /*6860*/  FFMA R181, R118, R181, R46 ;  /* 0x000000b576b57223 */ /* 0x000fe2000000002e */
[----:B------:R-:W-:Y:S01]  /*6870*/  FFMA R189, R110, R189, R38 ;  /* 0x000000bd6ebd7223 */ /* 0x000fe20000000026 */
[----:B------:R-:W-:Y:S01]  /*6880*/  SHF.L.U32 R185, R185, 0x10, RZ ;  /* 0x00000010b9b97819 */ /* 0x000fe200000006ff */
[-C--:B------:R-:W-:Y:S01]  /*6890*/  @P0 FMUL R9, R9, R4.reuse ;  /* 0x0000000409090220 */ /* 0x080fe20000400000 */
[----:B------:R-:W-:Y:S01]  /*68a0*/  F2FP.SATFINITE.E4M3.F32.PACK_AB_MERGE_C R197, RZ, R197, RZ ;  /* 0x000000c5ffc5723e */ /* 0x000fe200048070ff */
[-C--:B------:R-:W-:Y:S01]  /*68b0*/  @P0 FMUL R181, R181, R4.reuse ;  /* 0x00000004b5b50220 */ /* 0x080fe20000400000 */
[----:B------:R-:W-:Y:S01]  /*68c0*/  SHF.L.U32 R193, R193, 0x10, RZ ;  /* 0x00000010c1c17819 */ /* 0x000fe200000006ff */
[----:B------:R-:W-:Y:S01]  /*68d0*/  @P0 FMUL R189, R189, R4 ;  /* 0x00000004bdbd0220 */ /* 0x000fe20000400000 */
[----:B------:R-:W-:Y:S01]  /*68e0*/  LOP3.LUT R10, R185, 0xff0000, RZ, 0xc0, !PT ;  /* 0x00ff0000b90a7812 */ /* 0x000fe200078ec0ff */
[-C--:B------:R-:W-:Y:S01]  /*68f0*/  FMUL R170, R163, R8.reuse ;  /* 0x00000008a3aa7220 */ /* 0x080fe20000400000 */
[----:B------:R-:W-:Y:S01]  /*6900*/  SHF.L.U32 R197, R197, 0x10, RZ ;  /* 0x00000010c5c57819 */ /* 0x000fe200000006ff */
[-C--:B------:R-:W-:Y:S01]  /*6910*/  FMUL R178, R195, R8.reuse ;  /* 0x00000008c3b27220 */ /* 0x080fe20000400000 */
[----:B------:R-:W-:Y:S01]  /*6920*/  LOP3.LUT R193, R193, 0xff0000, RZ, 0xc0, !PT ;  /* 0x00ff0000c1c17812 */ /* 0x000fe200078ec0ff */
[----:B------:R-:W-:Y:S01]  /*6930*/  FMUL R185, R198, R8 ;  /* 0x00000008c6b97220 */ /* 0x000fe20000400000 */
[----:B------:R-:W-:-:S02]  /*6940*/  F2FP.SATFINITE.E4M3.F32.PACK_AB_MERGE_C R9, RZ, R9, RZ ;  /* 0x00000009ff09723e */ /* 0x000fc400048070ff */
[----:B------:R-:W-:Y:S01]  /*6950*/  F2FP.SATFINITE.E4M3.F32.PACK_AB_MERGE_C R181, RZ, R181, RZ ;  /* 0x000000b5ffb5723e */ /* 0x000fe200048070ff */
[----:B------:R-:W-:Y:S01]  /*6960*/  FFMA R185, R114, R185, R42 ;  /* 0x000000b972b97223 */ /* 0x000fe2000000002a */
[----:B------:R-:W-:Y:S02]  /*6970*/  LOP3.LUT R157, R10, 0xffff, R157, 0xf8, !PT ;  /* 0x0000ffff0a9d7812 */ /* 0x000fe400078ef89d */
[----:B------:R-:W-:Y:S01]  /*6980*/  F2FP.SATFINITE.E4M3.F32.PACK_AB_MERGE_C R189, RZ, R189, RZ ;  /* 0x000000bdffbd723e */ /* 0x000fe200048070ff */
[----:B------:R-:W-:Y:S01]  /*6990*/  @P0 FMUL R185, R185, R4 ;  /* 0x00000004b9b90220 */ /* 0x000fe20000400000 */
[----:B------:R-:W-:Y:S02]  /*69a0*/  LOP3.LUT R10, R197, 0xff0000, RZ, 0xc0, !PT ;  /* 0x00ff0000c50a7812 */ /* 0x000fe400078ec0ff */
[----:B------:R-:W-:Y:S01]  /*69b0*/  LOP3.LUT R164, R193, 0xffff, R164, 0xf8, !PT ;  /* 0x0000ffffc1a47812 */ /* 0x000fe200078ef8a4 */
[----:B------:R-:W-:Y:S01]  /*69c0*/  FMUL R193, R206, R8 ;  /* 0x00000008cec17220 */ /* 0x000fe20000400000 */
[----:B------:R-:W-:-:S02]  /*69d0*/  SHF.L.U32 R9, R9, 0x10, RZ ;  /* 0x0000001009097819 */ /* 0x000fc400000006ff */
[----:B------:R-:W-:Y:S01]  /*69e0*/  SHF.L.U32 R181, R181, 0x10, RZ ;  /* 0x00000010b5b57819 */ /* 0x000fe200000006ff */
[----:B------:R-:W-:Y:S01]  /*69f0*/  FFMA R193, R106, R193, R34 ;  /* 0x000000c16ac17223 */ /* 0x000fe20000000022 */
[----:B------:R-:W-:Y:S02]  /*6a00*/  SHF.L.U32 R189, R189, 0x10, RZ ;  /* 0x00000010bdbd7819 */ /* 0x000fe400000006ff */
[----:B------:R-:W-:Y:S01]  /*6a10*/  LOP3.LUT R161, R10, 0xffff, R161, 0xf8, !PT ;  /* 0x0000ffff0aa17812 */ /* 0x000fe200078ef8a1 */
[----:B------:R-:W-:Y:S01]  /*6a20*/  @P0 FMUL R193, R193, R4 ;  /* 0x00000004c1c10220 */ /* 0x000fe20000400000 */
[----:B------:R-:W-:Y:S02]  /*6a30*/  LOP3.LUT R9, R9, 0xff0000, RZ, 0xc0, !PT ;  /* 0x00ff000009097812 */ /* 0x000fe400078ec0ff */
[----:B------:R-:W-:Y:S01]  /*6a40*/  LOP3.LUT R10, R181, 0xff0000, RZ, 0xc0, !PT ;  /* 0x00ff0000b50a7812 */ /* 0x000fe200078ec0ff */
[----:B------:R-:W-:Y:S01]  /*6a50*/  FMUL R181, R214, R8 ;  /* 0x00000008d6b57220 */ /* 0x000fe20000400000 */
[----:B------:R-:W-:-:S02]  /*6a60*/  LOP3.LUT R189, R189, 0xff0000, RZ, 0xc0, !PT ;  /* 0x00ff0000bdbd7812 */ /* 0x000fc400078ec0ff */
[----:B------:R-:W-:Y:S01]  /*6a70*/  LOP3.LUT R160, R9, 0xffff, R160, 0xf8, !PT ;  /* 0x0000ffff09a07812 */ /* 0x000fe200078ef8a0 */
[-C--:B------:R-:W-:Y:S01]  /*6a80*/  FMUL R9, R210, R8.reuse ;  /* 0x00000008d2097220 */ /* 0x080fe20000400000 */
[----:B------:R-:W-:Y:S01]  /*6a90*/  FFMA R181, R98, R181, R26 ;  /* 0x000000b562b57223 */ /* 0x000fe2000000001a */
[----:B------:R-:W-:Y:S01]  /*6aa0*/  LOP3.LUT R168, R189, 0xffff, R168, 0xf8, !PT ;  /* 0x0000ffffbda87812 */ /* 0x000fe200078ef8a8 */
[----:B------:R-:W-:Y:S01]  /*6ab0*/  FMUL R189, R222, R8 ;  /* 0x00000008debd7220 */ /* 0x000fe20000400000 */
[----:B------:R-:W-:Y:S01]  /*6ac0*/  F2FP.SATFINITE.E4M3.F32.PACK_AB_MERGE_C R193, RZ, R193, RZ ;  /* 0x000000c1ffc1723e */ /* 0x000fe200048070ff */
[----:B------:R-:W-:Y:S01]  /*6ad0*/  FFMA R9, R102, R9, R30 ;  /* 0x0000000966097223 */ /* 0x000fe2000000001e */
[-C--:B------:R-:W-:Y:S01]  /*6ae0*/  @P0 FMUL R181, R181, R4.reuse ;  /* 0x00000004b5b50220 */ /* 0x080fe20000400000 */
[----:B------:R-:W-:Y:S01]  /*6af0*/  FFMA R189, R90, R189, R18 ;  /* 0x000000bd5abd7223 */ /* 0x000fe20000000012 */
[----:B------:R-:W-:Y:S01]  /*6b00*/  SHF.L.U32 R193, R193, 0x10, RZ ;  /* 0x00000010c1c17819 */ /* 0x000fe200000006ff */
[-C--:B------:R-:W-:Y:S01]  /*6b10*/  @P0 FMUL R9, R9, R4.reuse ;  /* 0x0000000409090220 */ /* 0x080fe20000400000 */
[----:B------:R-:W-:Y:S01]  /*6b20*/  LOP3.LUT R173, R10, 0xffff, R173, 0xf8, !PT ;  /* 0x0000ffff0aad7812 */ /* 0x000fe200078ef8ad */
[----:B------:R-:W-:Y:S01]  /*6b30*/  @P0 FMUL R189, R189, R4 ;  /* 0x00000004bdbd0220 */ /* 0x000fe20000400000 */
[----:B------:R-:W-:-:S02]  /*6b40*/  F2FP.SATFINITE.E4M3.F32.PACK_AB_MERGE_C R181, RZ, R181, RZ ;  /* 0x000000b5ffb5723e */ /* 0x000fc400048070ff */
[----:B------:R-:W-:Y:S01]  /*6b50*/  LOP3.LUT R10, R193, 0xff0000, RZ, 0xc0, !PT ;  /* 0x00ff0000c10a7812 */ /* 0x000fe200078ec0ff */
[----:B------:R-:W-:Y:S01]  /*6b60*/  FMUL R193, R226, R8 ;  /* 0x00000008e2c17220 */ /* 0x000fe20000400000 */
[----:B------:R-:W-:Y:S02]  /*6b70*/  F2FP.SATFINITE.E4M3.F32.PACK_AB_MERGE_C R169, RZ, R169, RZ ;  /* 0x000000a9ffa9723e */ /* 0x000fe400048070ff */
[----:B------:R-:W-:Y:S01]  /*6b80*/  F2FP.SATFINITE.E4M3.F32.PACK_AB_MERGE_C R9, RZ, R9, RZ ;  /* 0x00000009ff09723e */ /* 0x000fe200048070ff */
[----:B------:R-:W-:Y:S01]  /*6b90*/  FFMA R193, R86, R193, R14 ;  /* 0x000000c156c17223 */ /* 0x000fe2000000000e */
[----:B------:R-:W-:Y:S02]  /*6ba0*/  SHF.L.U32 R181, R181, 0x10, RZ ;  /* 0x00000010b5b57819 */ /* 0x000fe400000006ff */
[----:B------:R-:W-:Y:S01]  /*6bb0*/  F2FP.SATFINITE.E4M3.F32.PACK_AB_MERGE_C R189, RZ, R189, RZ ;  /* 0x000000bdffbd723e */ /* 0x000fe200048070ff */
[----:B------:R-:W-:Y:S01]  /*6bc0*/  @P0 FMUL R193, R193, R4 ;  /* 0x00000004c1c10220 */ /* 0x000fe20000400000 */
[----:B------:R-:W-:-:S02]  /*6bd0*/  LOP3.LUT R165, R10, 0xffff, R165, 0xf8, !PT ;  /* 0x0000ffff0aa57812 */ /* 0x000fc400078ef8a5 */
[----:B------:R-:W-:Y:S02]  /*6be0*/  LOP3.LUT R169, R169, 0xff, RZ, 0xc0, !PT ;  /* 0x000000ffa9a97812 */ /* 0x000fe400078ec0ff */
[----:B------:R-:W-:Y:S02]  /*6bf0*/  SHF.L.U32 R9, R9, 0x10, RZ ;  /* 0x0000001009097819 */ /* 0x000fe400000006ff */
[----:B------:R-:W-:Y:S02]  /*6c00*/  LOP3.LUT R10, R181, 0xff0000, RZ, 0xc0, !PT ;  /* 0x00ff0000b50a7812 */ /* 0x000fe400078ec0ff */
[----:B------:R-:W-:Y:S02]  /*6c10*/  F2FP.SATFINITE.E4M3.F32.PACK_AB_MERGE_C R201, RZ, R201, RZ ;  /* 0x000000c9ffc9723e */ /* 0x000fe400048070ff */
[----:B------:R-:W-:Y:S02]  /*6c20*/  SHF.L.U32 R189, R189, 0x10, RZ ;  /* 0x00000010bdbd7819 */ /* 0x000fe400000006ff */
[----:B------:R-:W-:-:S02]  /*6c30*/  LEA R180, R180, R169, 0x8 ;  /* 0x000000a9b4b47211 */ /* 0x000fc400078e40ff */
[----:B------:R-:W-:Y:S02]  /*6c40*/  LOP3.LUT R9, R9, 0xff0000, RZ, 0xc0, !PT ;  /* 0x00ff000009097812 */ /* 0x000fe400078ec0ff */
[----:B------:R-:W-:Y:S01]  /*6c50*/  LOP3.LUT R177, R10, 0xffff, R177, 0xf8, !PT ;  /* 0x0000ffff0ab17812 */ /* 0x000fe200078ef8b1 */
[----:B------:R-:W-:Y:S01]  /*6c60*/  FMUL R10, R159, R8 ;  /* 0x000000089f0a7220 */ /* 0x000fe20000400000 */
[----:B------:R-:W-:Y:S01]  /*6c70*/  LEA R169, R201, R188, 0x8 ;  /* 0x000000bcc9a97211 */ /* 0x000fe200078e40ff */
[----:B------:R-:W-:Y:S01]  /*6c80*/  FFMA R159, R151, R170, R79 ;  /* 0x000000aa979f7223 */ /* 0x000fe2000000004f */
[----:B------:R-:W-:Y:S01]  /*6c90*/  LOP3.LUT R174, R189, 0xff0000, RZ, 0xc0, !PT ;  /* 0x00ff0000bdae7812 */ /* 0x000fe200078ec0ff */
[----:B------:R-:W-:Y:S01]  /*6ca0*/  FMUL R170, R171, R8 ;  /* 0x00000008abaa7220 */ /* 0x000fe20000400000 */
[----:B------:R-:W-:Y:S01]  /*6cb0*/  LOP3.LUT R180, R9, 0xffff, R180, 0xf8, !PT ;  /* 0x0000ffff09b47812 */ /* 0x000fe200078ef8b4 */
[----:B------:R-:W-:Y:S01]  /*6cc0*/  FFMA R9, R155, R10, R83 ;  /* 0x0000000a9b097223 */ /* 0x000fe20000000053 */
[----:B------:R-:W-:Y:S01]  /*6cd0*/  LOP3.LUT R169, R174, 0xffff, R169, 0xf8, !PT ;  /* 0x0000ffffaea97812 */ /* 0x000fe200078ef8a9 */
[-C--:B------:R-:W-:Y:S01]  /*6ce0*/  FMUL R174, R175, R8.reuse ;  /* 0x00000008afae7220 */ /* 0x080fe20000400000 */
[----:B------:R-:W-:Y:S01]  /*6cf0*/  FMUL R10, R167, R8 ;  /* 0x00000008a70a7220 */ /* 0x000fe20000400000 */
[-C--:B------:R-:W-:Y:S01]  /*6d00*/  @P0 FMUL R9, R9, R4.reuse ;  /* 0x0000000409090220 */ /* 0x080fe20000400000 */
[----:B------:R-:W-:Y:S01]  /*6d10*/  @P0 FMUL R159, R159, R4 ;  /* 0x000000049f9f0220 */ /* 0x000fe20000400000 */
[----:B------:R-:W-:Y:S01]  /*6d20*/  FFMA R171, R139, R174, R67 ;  /* 0x000000ae8bab7223 */ /* 0x000fe20000000043 */
[----:B------:R-:W-:Y:S01]  /*6d30*/  FFMA R163, R147, R10, R75 ;  /* 0x0000000a93a37223 */ /* 0x000fe2000000004b */
[----:B------:R-:W-:Y:S01]  /*6d40*/  FFMA R167, R143, R170, R71 ;  /* 0x000000aa8fa77223 */ /* 0x000fe20000000047 */
[----:B------:R-:W-:Y:S01]  /*6d50*/  F2FP.SATFINITE.E4M3.F32.PACK_AB_MERGE_C R9, RZ, R9, RZ ;  /* 0x00000009ff09723e */ /* 0x000fe200048070ff */
[-C--:B------:R-:W-:Y:S01]  /*6d60*/  @P0 FMUL R171, R171, R4.reuse ;  /* 0x00000004abab0220 */ /* 0x080fe20000400000 */
[----:B------:R-:W-:Y:S01]  /*6d70*/  F2FP.SATFINITE.E4M3.F32.PACK_AB_MERGE_C R159, RZ, R159, RZ ;  /* 0x0000009fff9f723e */ /* 0x000fe200048070ff */
[-C--:B------:R-:W-:Y:S01]  /*6d80*/  @P0 FMUL R163, R163, R4.reuse ;  /* 0x00000004a3a30220 */ /* 0x080fe20000400000 */
[----:B------:R-:W-:Y:S01]  /*6d90*/  LOP3.LUT R9, R9, 0xffff, RZ, 0xc0, !PT ;  /* 0x0000ffff09097812 */ /* 0x000fe200078ec0ff */
[----:B------:R-:W-:Y:S01]  /*6da0*/  @P0 FMUL R167, R167, R4 ;  /* 0x00000004a7a70220 */ /* 0x000fe20000400000 */
[----:B------:R-:W-:Y:S01]  /*6db0*/  LOP3.LUT R159, R159, 0xffff, RZ, 0xc0, !PT ;  /* 0x0000ffff9f9f7812 */ /* 0x000fe200078ec0ff */
[----:B------:R-:W-:Y:S01]  /*6dc0*/  FMUL R174, R191, R8 ;  /* 0x00000008bfae7220 */ /* 0x000fe20000400000 */
[----:B------:R-:W-:-:S02]  /*6dd0*/  F2FP.SATFINITE.E4M3.F32.PACK_AB_MERGE_C R171, RZ, R171, RZ ;  /* 0x000000abffab723e */ /* 0x000fc400048070ff */
[----:B------:R-:W-:Y:S02]  /*6de0*/  F2FP.SATFINITE.E4M3.F32.PACK_AB_MERGE_C R163, RZ, R163, RZ ;  /* 0x000000a3ffa3723e */ /* 0x000fe400048070ff */
[----:B------:R-:W-:Y:S02]  /*6df0*/  SHF.L.U32 R10, R9, 0x18, RZ ;  /* 0x00000018090a7819 */ /* 0x000fe400000006ff */
[----:B------:R-:W-:Y:S02]  /*6e00*/  SHF.L.U32 R159, R159, 0x18, RZ ;  /* 0x000000189f9f7819 */ /* 0x000fe400000006ff */
[----:B------:R-:W-:Y:S02]  /*6e10*/  LOP3.LUT R171, R171, 0xffff, RZ, 0xc0, !PT ;  /* 0x0000ffffabab7812 */ /* 0x000fe400078ec0ff */
[----:B------:R-:W-:Y:S02]  /*6e20*/  F2FP.SATFINITE.E4M3.F32.PACK_AB_MERGE_C R167, RZ, R167, RZ ;  /* 0x000000a7ffa7723e */ /* 0x000fe400048070ff */
[----:B------:R-:W-:-:S02]  /*6e30*/  LOP3.LUT R163, R163, 0xffff, RZ, 0xc0, !PT ;  /* 0x0000ffffa3a37812 */ /* 0x000fc400078ec0ff */
[----:B------:R-:W-:Y:S02]  /*6e40*/  LOP3.LUT R9, R7, R10, RZ, 0xfc, !PT ;  /* 0x0000000a07097212 */ /* 0x000fe400078efcff */
[----:B------:R-:W-:Y:S01]  /*6e50*/  LOP3.LUT R10, R158, R159, RZ, 0xfc, !PT ;  /* 0x0000009f9e0a7212 */ /* 0x000fe200078efcff */
[----:B------:R-:W-:Y:S01]  /*6e60*/  FMUL R158, R179, R8 ;  /* 0x00000008b39e7220 */ /* 0x000fe20000400000 */
[----:B------:R-:W-:Y:S01]  /*6e70*/  SHF.L.U32 R170, R171, 0x18, RZ ;  /* 0x00000018abaa7819 */ /* 0x000fe200000006ff */
[----:B------:R-:W-:Y:S01]  /*6e80*/  FFMA R171, R119, R178, R47 ;  /* 0x000000b277ab7223 */ /* 0x000fe2000000002f */
[----:B------:R-:W-:Y:S01]  /*6e90*/  LOP3.LUT R167, R167, 0xffff, RZ, 0xc0, !PT ;  /* 0x0000ffffa7a77812 */ /* 0x000fe200078ec0ff */
[----:B------:R-:W-:Y:S01]  /*6ea0*/  FFMA R7, R135, R158, R63 ;  /* 0x0000009e87077223 */ /* 0x000fe2000000003f */
[----:B------:R-:W-:Y:S01]  /*6eb0*/  SHF.L.U32 R163, R163, 0x18, RZ ;  /* 0x00000018a3a37819 */ /* 0x000fe200000006ff */
[----:B------:R-:W-:Y:S01]  /*6ec0*/  @P0 FMUL R171, R171, R4 ;  /* 0x00000004abab0220 */ /* 0x000fe20000400000 */
[----:B------:R-:W-:Y:S01]  /*6ed0*/  LOP3.LUT R157, R157, R170, RZ, 0xfc, !PT ;  /* 0x000000aa9d9d7212 */ /* 0x000fe200078efcff */
[----:B------:R-:W-:Y:S01]  /*6ee0*/  FMUL R170, R187, R8 ;  /* 0x00000008bbaa7220 */ /* 0x000fe20000400000 */
[----:B------:R-:W-:Y:S01]  /*6ef0*/  SHF.L.U32 R167, R167, 0x18, RZ ;  /* 0x00000018a7a77819 */ /* 0x000fe200000006ff */
[----:B------:R-:W-:Y:S01]  /*6f00*/  @P0 FMUL R7, R7, R4 ;  /* 0x0000000407070220 */ /* 0x000fe20000400000 */
[----:B------:R-:W-:Y:S01]  /*6f10*/  LOP3.LUT R158, R6, R163, RZ, 0xfc, !PT ;  /* 0x000000a3069e7212 */ /* 0x000fe200078efcff */
[----:B------:R-:W-:Y:S01]  /*6f20*/  FMUL R6, R183, R8 ;  /* 0x00000008b7067220 */ /* 0x000fe20000400000 */
[----:B------:R-:W-:Y:S01]  /*6f30*/  LOP3.LUT R166, R166, R167, RZ, 0xfc, !PT ;  /* 0x000000a7a6a67212 */ /* 0x000fe200078efcff */
[----:B------:R-:W-:Y:S01]  /*6f40*/  FFMA R163, R127, R170, R55 ;  /* 0x000000aa7fa37223 */ /* 0x000fe20000000037 */
[----:B------:R-:W-:Y:S01]  /*6f50*/  FFMA R167, R123, R174, R51 ;  /* 0x000000ae7ba77223 */ /* 0x000fe20000000033 */
[----:B------:R-:W-:Y:S01]  /*6f60*/  FFMA R159, R131, R6, R59 ;  /* 0x00000006839f7223 */ /* 0x000fe2000000003b */
[----:B------:R-:W-:Y:S01]  /*6f70*/  F2FP.SATFINITE.E4M3.F32.PACK_AB_MERGE_C R171, RZ, R171, RZ ;  /* 0x000000abffab723e */ /* 0x000fe200048070ff */
[-C--:B------:R-:W-:Y:S01]  /*6f80*/  @P0 FMUL R163, R163, R4.reuse ;  /* 0x00000004a3a30220 */ /* 0x080fe20000400000 */
[-C--:B------:R-:W-:Y:S01]  /*6f90*/  @P0 FMUL R167, R167, R4.reuse ;  /* 0x00000004a7a70220 */ /* 0x080fe20000400000 */
[----:B------:R-:W-:Y:S01]  /*6fa0*/  @P0 FMUL R159, R159, R4 ;  /* 0x000000049f9f0220 */ /* 0x000fe20000400000 */
[----:B------:R-:W-:Y:S01]  /*6fb0*/  F2FP.SATFINITE.E4M3.F32.PACK_AB_MERGE_C R7, RZ, R7, RZ ;  /* 0x00000007ff07723e */ /* 0x000fe200048070ff */
[-C--:B------:R-:W-:Y:S01]  /*6fc0*/  FMUL R174, R211, R8.reuse ;  /* 0x00000008d3ae7220 */ /* 0x080fe20000400000 */
[----:B------:R-:W-:Y:S01]  /*6fd0*/  F2FP.SATFINITE.E4M3.F32.PACK_AB_MERGE_C R163, RZ, R163, RZ ;  /* 0x000000a3ffa3723e */ /* 0x000fe200048070ff */
[----:B------:R-:W-:Y:S01]  /*6fe0*/  FMUL R178, R227, R8 ;  /* 0x00000008e3b27220 */ /* 0x000fe20000400000 */
[----:B------:R-:W-:Y:S01]  /*6ff0*/  F2FP.SATFINITE.E4M3.F32.PACK_AB_MERGE_C R159, RZ, R159, RZ ;  /* 0x0000009fff9f723e */ /* 0x000fe200048070ff */
[----:B------:R-:W-:Y:S01]  /*7000*/  FFMA R175, R103, R174, R31 ;  /* 0x000000ae67af7223 */ /* 0x000fe2000000001f */
[----:B------:R-:W-:Y:S01]  /*7010*/  F2FP.SATFINITE.E4M3.F32.PACK_AB_MERGE_C R167, RZ, R167, RZ ;  /* 0x000000a7ffa7723e */ /* 0x000fe200048070ff */
[----:B------:R-:W-:Y:S01]  /*7020*/  FMUL R174, R223, R8 ;  /* 0x00000008dfae7220 */ /* 0x000fe20000400000 */
[----:B------:R-:W-:Y:S01]  /*7030*/  LOP3.LUT R163, R163, 0xffff, RZ, 0xc0, !PT ;  /* 0x0000ffffa3a37812 */ /* 0x000fe200078ec0ff */
[----:B------:R-:W-:Y:S01]  /*7040*/  @P0 FMUL R175, R175, R4 ;  /* 0x00000004afaf0220 */ /* 0x000fe20000400000 */
[----:B------:R-:W-:Y:S01]  /*7050*/  LOP3.LUT R159, R159, 0xffff, RZ, 0xc0, !PT ;  /* 0x0000ffff9f9f7812 */ /* 0x000fe200078ec0ff */
[----:B------:R-:W-:Y:S01]  /*7060*/  FFMA R181, R91, R174, R19 ;  /* 0x000000ae5bb57223 */ /* 0x000fe20000000013 */
[----:B------:R-:W-:Y:S01]  /*7070*/  LOP3.LUT R167, R167, 0xffff, RZ, 0xc0, !PT ;  /* 0x0000ffffa7a77812 */ /* 0x000fe200078ec0ff */
[----:B------:R-:W-:Y:S01]  /*7080*/  FFMA R183, R87, R178, R15 ;  /* 0x000000b257b77223 */ /* 0x000fe2000000000f */
[----:B------:R-:W-:Y:S01]  /*7090*/  LOP3.LUT R171, R171, 0xffff, RZ, 0xc0, !PT ;  /* 0x0000ffffabab7812 */ /* 0x000fe200078ec0ff */
[-C--:B------:R-:W-:Y:S01]  /*70a0*/  @P0 FMUL R181, R181, R4.reuse ;  /* 0x00000004b5b50220 */ /* 0x080fe20000400000 */
[----:B------:R-:W-:Y:S01]  /*70b0*/  SHF.L.U32 R6, R163, 0x18, RZ ;  /* 0x00000018a3067819 */ /* 0x000fe200000006ff */
[----:B------:R-:W-:Y:S01]  /*70c0*/  @P0 FMUL R183, R183, R4 ;  /* 0x00000004b7b70220 */ /* 0x000fe20000400000 */
[----:B------:R-:W-:-:S02]  /*70d0*/  SHF.L.U32 R159, R159, 0x18, RZ ;  /* 0x000000189f9f7819 */ /* 0x000fc400000006ff */
[----:B------:R-:W-:Y:S02]  /*70e0*/  SHF.L.U32 R163, R167, 0x18, RZ ;  /* 0x00000018a7a37819 */ /* 0x000fe400000006ff */
[----:B------:R-:W-:Y:S02]  /*70f0*/  LOP3.LUT R7, R7, 0xffff, RZ, 0xc0, !PT ;  /* 0x0000ffff07077812 */ /* 0x000fe400078ec0ff */
[----:B------:R-:W-:Y:S02]  /*7100*/  SHF.L.U32 R170, R171, 0x18, RZ ;  /* 0x00000018abaa7819 */ /* 0x000fe400000006ff */
[----:B------:R-:W-:Y:S02]  /*7110*/  LOP3.LUT R164, R164, R159, RZ, 0xfc, !PT ;  /* 0x0000009fa4a47212 */ /* 0x000fe400078efcff */
[----:B------:R-:W-:Y:S01]  /*7120*/  LOP3.LUT R163, R160, R163, RZ, 0xfc, !PT ;  /* 0x000000a3a0a37212 */ /* 0x000fe200078efcff */
[----:B------:R-:W-:Y:S01]  /*7130*/  FMUL R160, R203, R8 ;  /* 0x00000008cba07220 */ /* 0x000fe20000400000 */
[----:B------:R-:W-:-:S02]  /*7140*/  SHF.L.U32 R7, R7, 0x18, RZ ;  /* 0x0000001807077819 */ /* 0x000fc400000006ff */
[----:B------:R-:W-:Y:S01]  /*7150*/  LOP3.LUT R159, R161, R6, RZ, 0xfc, !PT ;  /* 0x00000006a19f7212 */ /* 0x000fe200078efcff */
[----:B------:R-:W-:Y:S01]  /*7160*/  FMUL R6, R199, R8 ;  /* 0x00000008c7067220 */ /* 0x000fe20000400000 */
        /* <DEDUP_REMOVED lines=10> */
[----:B------:R-:W-:Y:S01]  /*7210*/  SHF.L.U32 R185, R185, 0x10, RZ ;  /* 0x00000010b9b97819 */ /* 0x000fe200000006ff */
[----:B------:R-:W1:Y:S01]  /*7220*/  @!P2 LDC.64 R160, c[0x0][0x3a0] ;  /* 0x0000e800ffa0ab82 */ /* 0x000e620000000a00 */
[----:B------:R-:W-:Y:S01]  /*7230*/  F2FP.SATFINITE.E4M3.F32.PACK_AB_MERGE_C R167, RZ, R167, RZ ;  /* 0x000000a7ffa7723e */ /* 0x000fe200048070ff */
[----:B------:R-:W-:Y:S01]  /*7240*/  FMUL R170, R219, R8 ;  /* 0x00000008dbaa7220 */ /* 0x000fe20000400000 */
[----:B------:R-:W-:-:S02]  /*7250*/  F2FP.SATFINITE.E4M3.F32.PACK_AB_MERGE_C R7, RZ, R7, RZ ;  /* 0x00000007ff07723e */ /* 0x000fc400048070ff */
[----:B------:R-:W-:Y:S01]  /*7260*/  F2FP.SATFINITE.E4M3.F32.PACK_AB_MERGE_C R171, RZ, R171, RZ ;  /* 0x000000abffab723e */ /* 0x000fe200048070ff */
[----:B------:R-:W-:Y:S01]  /*7270*/  FFMA R179, R95, R170, R23 ;  /* 0x000000aa5fb37223 */ /* 0x000fe20000000017 */
[----:B------:R-:W-:Y:S02]  /*7280*/  F2FP.SATFINITE.E4M3.F32.PACK_AB_MERGE_C R175, RZ, R175, RZ ;  /* 0x000000afffaf723e */ /* 0x000fe400048070ff */
[----:B------:R-:W-:Y:S01]  /*7290*/  LOP3.LUT R167, R167, 0xffff, RZ, 0xc0, !PT ;  /* 0x0000ffffa7a77812 */ /* 0x000fe200078ec0ff */
[----:B------:R-:W-:Y:S01]  /*72a0*/  @P0 FMUL R179, R179, R4 ;  /* 0x00000004b3b30220 */ /* 0x000fe20000400000 */
[----:B------:R-:W-:Y:S02]  /*72b0*/  LOP3.LUT R7, R7, 0xffff, RZ, 0xc0, !PT ;  /* 0x0000ffff07077812 */ /* 0x000fe400078ec0ff */
[----:B------:R-:W-:Y:S02]  /*72c0*/  LOP3.LUT R171, R171, 0xffff, RZ, 0xc0, !PT ;  /* 0x0000ffffabab7812 */ /* 0x000fe400078ec0ff */
[----:B------:R-:W-:-:S02]  /*72d0*/  LOP3.LUT R185, R185, 0xff0000, RZ, 0xc0, !PT ;  /* 0x00ff0000b9b97812 */ /* 0x000fc400078ec0ff */
[----:B------:R-:W-:Y:S02]  /*72e0*/  LOP3.LUT R175, R175, 0xffff, RZ, 0xc0, !PT ;  /* 0x0000ffffafaf7812 */ /* 0x000fe400078ec0ff */
[----:B------:R-:W-:Y:S02]  /*72f0*/  SHF.L.U32 R167, R167, 0x18, RZ ;  /* 0x00000018a7a77819 */ /* 0x000fe400000006ff */
[----:B------:R-:W-:Y:S02]  /*7300*/  SHF.L.U32 R7, R7, 0x18, RZ ;  /* 0x0000001807077819 */ /* 0x000fe400000006ff */
[----:B------:R-:W-:Y:S01]  /*7310*/  SHF.L.U32 R6, R171, 0x18, RZ ;  /* 0x00000018ab067819 */ /* 0x000fe200000006ff */
[----:B-1----:R-:W-:Y:S01]  /*7320*/  @!P2 IMAD.WIDE R170, R3, 0x4, R160 ;  /* 0x0000000403aaa825 */ /* 0x002fe200078e02a0 */
[----:B------:R-:W-:-:S03]  /*7330*/  LOP3.LUT R172, R185, 0xffff, R172, 0xf8, !PT ;  /* 0x0000ffffb9ac7812 */ /* 0x000fc600078ef8ac */
[-C--:B------:R-:W-:Y:S01]  /*7340*/  FMUL R185, R218, R8.reuse ;  /* 0x00000008dab97220 */ /* 0x080fe20000400000 */
[----:B------:R-:W-:Y:S02]  /*7350*/  SHF.L.U32 R175, R175, 0x18, RZ ;  /* 0x00000018afaf7819 */ /* 0x000fe400000006ff */
[----:B------:R-:W-:Y:S01]  /*7360*/  LOP3.LUT R167, R168, R167, RZ, 0xfc, !PT ;  /* 0x000000a7a8a77212 */ /* 0x000fe200078efcff */
[----:B------:R-:W-:Y:S01]  /*7370*/  FMUL R168, R215, R8 ;  /* 0x00000008d7a87220 */ /* 0x000fe20000400000 */
[----:B------:R-:W-:Y:S01]  /*7380*/  LOP3.LUT R172, R172, R7, RZ, 0xfc, !PT ;  /* 0x00000007acac7212 */ /* 0x000fe200078efcff */
[----:B------:R-:W-:Y:S01]  /*7390*/  FFMA R185, R94, R185, R22 ;  /* 0x000000b95eb97223 */ /* 0x000fe20000000016 */
[----:B------:R-:W-:Y:S01]  /*73a0*/  LOP3.LUT R165, R165, R6, RZ, 0xfc, !PT ;  /* 0x00000006a5a57212 */ /* 0x000fe200078efcff */
[----:B------:R1:W-:Y:S01]  /*73b0*/  @!P2 STG.E desc[UR4][R170.64], R8 ;  /* 0x00000008aa00a986 */ /* 0x0003e2000c101904 */
[----:B------:R-:W2:Y:S01]  /*73c0*/  LDC.64 R6, c[0x0][0x3c8] ;  /* 0x0000f200ff067b82 */ /* 0x000ea20000000a00 */
[----:B------:R-:W-:Y:S01]  /*73d0*/  LOP3.LUT R180, R180, R175, RZ, 0xfc, !PT ;  /* 0x000000afb4b47212 */ /* 0x000fe200078efcff */
[----:B------:R-:W-:Y:S01]  /*73e0*/  FFMA R175, R99, R168, R27 ;  /* 0x000000a863af7223 */ /* 0x000fe2000000001b */
[----:B------:R-:W-:Y:S01]  /*73f0*/  @P0 FMUL R185, R185, R4 ;  /* 0x00000004b9b90220 */ /* 0x000fe20000400000 */
[----:B------:R-:W-:-:S02]  /*7400*/  F2FP.SATFINITE.E4M3.F32.PACK_AB_MERGE_C R193, RZ, R193, RZ ;  /* 0x000000c1ffc1723e */ /* 0x000fc400048070ff */
[----:B------:R-:W-:Y:S01]  /*7410*/  @P0 FMUL R175, R175, R4 ;  /* 0x00000004afaf0220 */ /* 0x000fe20000400000 */
[----:B------:R-:W-:Y:S02]  /*7420*/  F2FP.SATFINITE.E4M3.F32.PACK_AB_MERGE_C R181, RZ, R181, RZ ;  /* 0x000000b5ffb5723e */ /* 0x000fe400048070ff */
[----:B------:R-:W-:Y:S02]  /*7430*/  F2FP.SATFINITE.E4M3.F32.PACK_AB_MERGE_C R185, RZ, R185, RZ ;  /* 0x000000b9ffb9723e */ /* 0x000fe400048070ff */
[----:B------:R-:W-:Y:S01]  /*7440*/  F2FP.SATFINITE.E4M3.F32.PACK_AB_MERGE_C R175, RZ, R175, RZ ;  /* 0x000000afffaf723e */ /* 0x000fe200048070ff */
[----:B-1----:R-:W1:Y:S01]  /*7450*/  LDC R8, c[0x0][0x380] ;  /* 0x0000e000ff087b82 */ /* 0x002e620000000800 */
[----:B------:R-:W-:Y:S02]  /*7460*/  SHF.L.U32 R185, R185, 0x10, RZ ;  /* 0x00000010b9b97819 */ /* 0x000fe400000006ff */
[----:B------:R-:W-:Y:S02]  /*7470*/  F2FP.SATFINITE.E4M3.F32.PACK_AB_MERGE_C R179, RZ, R179, RZ ;  /* 0x000000b3ffb3723e */ /* 0x000fe400048070ff */
[----:B------:R-:W-:-:S02]  /*7480*/  LOP3.LUT R175, R175, 0xffff, RZ, 0xc0, !PT ;  /* 0x0000ffffafaf7812 */ /* 0x000fc400078ec0ff */
[----:B------:R-:W-:Y:S02]  /*7490*/  SHF.L.U32 R193, R193, 0x10, RZ ;  /* 0x00000010c1c17819 */ /* 0x000fe400000006ff */
[----:B------:R-:W-:Y:S02]  /*74a0*/  F2FP.SATFINITE.E4M3.F32.PACK_AB_MERGE_C R183, RZ, R183, RZ ;  /* 0x000000b7ffb7723e */ /* 0x000fe400048070ff */
[----:B------:R-:W-:Y:S01]  /*74b0*/  LOP3.LUT R181, R181, 0xffff, RZ, 0xc0, !PT ;  /* 0x0000ffffb5b57812 */ /* 0x000fe200078ec0ff */
[--C-:B--2---:R-:W-:Y:S01]  /*74c0*/  IMAD.WIDE.U32 R186, R243, 0x4, R6.reuse ;  /* 0x00000004f3ba7825 */ /* 0x104fe200078e0006 */
[----:B------:R-:W-:Y:S02]  /*74d0*/  LOP3.LUT R185, R185, 0xff0000, RZ, 0xc0, !PT ;  /* 0x00ff0000b9b97812 */ /* 0x000fe400078ec0ff */
[----:B------:R-:W-:Y:S01]  /*74e0*/  LOP3.LUT R179, R179, 0xffff, RZ, 0xc0, !PT ;  /* 0x0000ffffb3b37812 */ /* 0x000fe200078ec0ff */
[----:B------:R-:W-:Y:S01]  /*74f0*/  IMAD.WIDE.U32 R188, R241, 0x4, R6 ;  /* 0x00000004f1bc7825 */ /* 0x000fe200078e0006 */
[----:B------:R-:W-:-:S02]  /*7500*/  SHF.L.U32 R160, R175, 0x18, RZ ;  /* 0x00000018afa07819 */ /* 0x000fc400000006ff */
[----:B------:R-:W-:Y:S01]  /*7510*/  LOP3.LUT R193, R193, 0xff0000, RZ, 0xc0, !PT ;  /* 0x00ff0000c1c17812 */ /* 0x000fe200078ec0ff */
[--C-:B------:R-:W-:Y:S01]  /*7520*/  IMAD.WIDE.U32 R174, R228, 0x4, R6.reuse ;  /* 0x00000004e4ae7825 */ /* 0x100fe200078e0006 */
[----:B------:R-:W-:Y:S02]  /*7530*/  LOP3.LUT R183, R183, 0xffff, RZ, 0xc0, !PT ;  /* 0x0000ffffb7b77812 */ /* 0x000fe400078ec0ff */
[----:B------:R-:W-:Y:S01]  /*7540*/  SHF.L.U32 R168, R181, 0x18, RZ ;  /* 0x00000018b5a87819 */ /* 0x000fe200000006ff */
[----:B------:R-:W-:Y:S01]  /*7550*/  IMAD.WIDE.U32 R190, R239, 0x4, R6 ;  /* 0x00000004efbe7825 */ /* 0x000fe200078e0006 */
[----:B------:R-:W-:Y:S02]  /*7560*/  LOP3.LUT R176, R185, 0xffff, R176, 0xf8, !PT ;  /* 0x0000ffffb9b07812 */ /* 0x000fe400078ef8b0 */
[----:B------:R-:W-:Y:S01]  /*7570*/  SHF.L.U32 R179, R179, 0x18, RZ ;  /* 0x00000018b3b37819 */ /* 0x000fe200000006ff */
[----:B------:R-:W-:Y:S01]  /*7580*/  IMAD.WIDE.U32 R184, R245, 0x4, R6 ;  /* 0x00000004f5b87825 */ /* 0x000fe200078e0006 */
[----:B------:R-:W-:-:S02]  /*7590*/  LOP3.LUT R181, R177, R160, RZ, 0xfc, !PT ;  /* 0x000000a0b1b57212 */ /* 0x000fc400078efcff */
[----:B------:R-:W-:Y:S01]  /*75a0*/  LOP3.LUT R162, R193, 0xffff, R162, 0xf8, !PT ;  /* 0x0000ffffc1a27812 */ /* 0x000fe200078ef8a2 */
[--C-:B------:R-:W-:Y:S01]  /*75b0*/  IMAD.WIDE.U32 R160, R232, 0x4, R6.reuse ;  /* 0x00000004e8a07825 */ /* 0x100fe200078e0006 */
[----:B------:R-:W-:Y:S02]  /*75c0*/  SHF.L.U32 R183, R183, 0x18, RZ ;  /* 0x00000018b7b77819 */ /* 0x000fe400000006ff */
[----:B------:R-:W-:Y:S01]  /*75d0*/  LOP3.LUT R205, R169, R168, RZ, 0xfc, !PT ;  /* 0x000000a8a9cd7212 */ /* 0x000fe200078efcff */
[--C-:B------:R-:W-:Y:S01]  /*75e0*/  IMAD.WIDE.U32 R168, R230, 0x4, R6.reuse ;  /* 0x00000004e6a87825 */ /* 0x100fe200078e0006 */
[----:B------:R-:W-:Y:S01]  /*75f0*/  LOP3.LUT R203, R176, R179, RZ, 0xfc, !PT ;  /* 0x000000b3b0cb7212 */ /* 0x000fe200078efcff */
[----:B------:R2:W-:Y:S01]  /*7600*/  STG.E desc[UR4][R160.64], R9 ;  /* 0x00000009a0007986 */ /* 0x0005e2000c101904 */
[----:B------:R-:W-:Y:S01]  /*7610*/  LOP3.LUT R207, R162, R183, RZ, 0xfc, !PT ;  /* 0x000000b7a2cf7212 */ /* 0x000fe200078efcff */
[--C-:B------:R-:W-:Y:S01]  /*7620*/  IMAD.WIDE.U32 R176, R251, 0x4, R6.reuse ;  /* 0x00000004fbb07825 */ /* 0x100fe200078e0006 */
[----:B-1----:R-:W-:Y:S01]  /*7630*/  LEA R3, R8, R3, 0x2 ;  /* 0x0000000308037211 */ /* 0x002fe200078e10ff */
[----:B------:R2:W-:Y:S02]  /*7640*/  STG.E desc[UR4][R160.64+0x80], R10 ;  /* 0x0000800aa0007986 */ /* 0x0005e4000c101904 */
[--C-:B------:R-:W-:Y:S01]  /*7650*/  IMAD.WIDE.U32 R178, R249, 0x4, R6.reuse ;  /* 0x00000004f9b27825 */ /* 0x100fe200078e0006 */
[----:B------:R-:W-:Y:S01]  /*7660*/  ISETP.GE.AND P1, PT, R3, UR13, PT ;  /* 0x0000000d03007c0c */ /* 0x000fe2000bf26270 */
        /* <DEDUP_REMOVED lines=25> */
[----:B------:R-:W-:Y:S05]  /*7800*/  BSYNC B1 ;  /* 0x0000000000017941 */ /* 0x000fea0003800000 */
.L_x_10853:
[----:B------:R-:W-:-:S07]  /*7810*/  HFMA2 R226, -RZ, RZ, 0, 0 ;  /* 0x00000000ffe27431 */ /* 0x000fce00000001ff */
.L_x_10849:
[----:B------:R-:W-:Y:S05]  /*7820*/  BSYNC B0 ;  /* 0x0000000000007941 */ /* 0x000fea0003800000 */
.L_x_10848:
[----:B------:R-:W3:Y:S02]  /*7830*/  LDCU.64 UR6, c[0x0][0x3f8] ;  /* 0x00007f00ff0677ac */ /* 0x000ee40008000a00 */
[----:B---3--:R-:W-:-:S04]  /*7840*/  UISETP.NE.U32.AND UP0, UPT, UR6, URZ, UPT ;  /* 0x000000ff0600728c */ /* 0x008fc8000bf05070 */
[----:B------:R-:W-:-:S09]  /*7850*/  UISETP.NE.AND.EX UP0, UPT, UR7, URZ, UPT, UP0 ;  /* 0x000000ff0700728c */ /* 0x000fd2000bf05300 */
[----:B------:R-:W-:Y:S05]  /*7860*/  BRA.U !UP0, `(.L_x_10856) ;  /* 0x0000000108ac7547 */ /* 0x000fea000b800000 */
[----:B------:R-:W-:-:S03]  /*7870*/  UMOV UR6, 0xffffffff ;  /* 0xffffffff00067882 */ /* 0x000fc60000000000 */
[----:B------:R-:W-:Y:S05]  /*7880*/  BRA.DIV UR6, `(.L_x_10857) ;  /* 0x0000001e06787947 */ /* 0x000fea000b800000 */
[----:B------:R-:W3:Y:S02]  /*7890*/  SHFL.DOWN PT, R3, R226, 0x10, 0x1f ;  /* 0x0a001f00e2037f89 */ /* 0x000ee400000e0000 */
[----:B---3--:R-:W-:-:S05]  /*78a0*/  FMNMX R3, R3, R226, !PT ;  /* 0x000000e203037209 */ /* 0x008fca0007800000 */
[----:B-12---:R-:W1:Y:S02]  /*78b0*/  SHFL.DOWN PT, R6, R3, 0x8, 0x1f ;  /* 0x09001f0003067f89 */ /* 0x006e6400000e0000 */
[----:B-1----:R-:W-:-:S05]  /*78c0*/  FMNMX R6, R3, R6, !PT ;  /* 0x0000000603067209 */ /* 0x002fca0007800000 */
[----:B------:R-:W1:Y:S02]  /*78d0*/  SHFL.DOWN PT, R7, R6, 0x4, 0x1f ;  /* 0x08801f0006077f89 */ /* 0x000e6400000e0000 */
[----:B-1----:R-:W-:-:S05]  /*78e0*/  FMNMX R7, R6, R7, !PT ;  /* 0x0000000706077209 */ /* 0x002fca0007800000 */
[----:B------:R-:W1:Y:S02]  /*78f0*/  SHFL.DOWN PT, R8, R7, 0x2, 0x1f ;  /* 0x08401f0007087f89 */ /* 0x000e6400000e0000 */
[----:B-1----:R-:W-:-:S05]  /*7900*/  FMNMX R8, R7, R8, !PT ;  /* 0x0000000807087209 */ /* 0x002fca0007800000 */
[----:B------:R1:W2:Y:S02]  /*7910*/  SHFL.DOWN PT, R11, R8, 0x1, 0x1f ;  /* 0x08201f00080b7f89 */ /* 0x0002a400000e0000 */
.L_x_10892:
[----:B------:R-:W-:Y:S01]  /*7920*/  ISETP.NE.AND P1, PT, R0, RZ, PT ;  /* 0x000000ff0000720c */ /* 0x000fe20003f25270 */
        /* <DEDUP_REMOVED lines=25> */
.L_x_10895:
[----:B------:R-:W-:Y:S02]  /*7ac0*/  ISETP.NE.AND P1, PT, R5, RZ, PT ;  /* 0x000000ff0500720c */ /* 0x000fe40003f25270 */
[----:B--23--:R-:W-:-:S11]  /*7ad0*/  FMNMX R3, R3, R6, !PT ;  /* 0x0000000603037209 */ /* 0x00cfd60007800000 */
[----:B------:R-:W-:Y:S05]  /*7ae0*/  @P1 BRA `(.L_x_10858) ;  /* 0x0000000000081947 */ /* 0x000fea0003800000 */
[----:B------:R-:W2:Y:S02]  /*7af0*/  LDC.64 R6, c[0x0][0x3f8] ;  /* 0x0000fe00ff067b82 */ /* 0x000ea40000000a00 */
[----:B--2---:R2:W-:Y:S02]  /*7b00*/  REDG.E.MAX.S32.STRONG.GPU desc[UR4][R6.64], R3 ;  /* 0x000000030600798e */ /* 0x0045e4000d12e304 */
.L_x_10858:
[----:B------:R-:W-:Y:S05]  /*7b10*/  BSYNC B0 ;  /* 0x0000000000007941 */ /* 0x000fea0003800000 */
.L_x_10856:
        /* <DEDUP_REMOVED lines=10> */
[----:B-1----:R-:W-:-:S07]  /*7bc0*/  MOV R8, 0x7be0 ;  /* 0x00007be000087802 */ /* 0x002fce0000000f00 */
[----:B0-2---:R-:W-:Y:S05]  /*7bd0*/  CALL.REL.NOINC `($__internal_185_$__cuda_sm20_rcp_rn_f32_slowpath) ;  /* 0x0000001c00807944 */ /* 0x005fea0003c00000 */
[----:B------:R-:W-:Y:S01]  /*7be0*/  MOV R5, R0 ;  /* 0x0000000000057202 */ /* 0x000fe20000000f00 */
[----:B------:R-:W-:Y:S06]  /*7bf0*/  BRA `(.L_x_10861) ;  /* 0x0000000000107947 */ /* 0x000fec0003800000 */
.L_x_10860:
[----:B------:R-:W3:Y:S02]  /*7c00*/  MUFU.RCP R5, R4 ;  /* 0x0000000400057308 */ /* 0x000ee40000001000 */
[----:B---3--:R-:W-:-:S04]  /*7c10*/  FFMA R0, R5, R4, -1 ;  /* 0xbf80000005007423 */ /* 0x008fc80000000004 */
[----:B------:R-:W-:-:S04]  /*7c20*/  FADD.FTZ R0, -R0, -RZ ;  /* 0x800000ff00007221 */ /* 0x000fc80000010100 */
[----:B------:R-:W-:-:S07]  /*7c30*/  FFMA R5, R5, R0, R5 ;  /* 0x0000000005057223 */ /* 0x000fce0000000005 */
.L_x_10861:
[----:B--2---:R-:W2:Y:S02]  /*7c40*/  LDC.64 R2, c[0x0][0x3f0] ;  /* 0x0000fc00ff027b82 */ /* 0x004ea40000000a00 */
[----:B--2---:R-:W-:Y:S01]  /*7c50*/  STG.E desc[UR4][R2.64], R5 ;  /* 0x0000000502007986 */ /* 0x004fe2000c101904 */
[----:B------:R-:W-:Y:S05]  /*7c60*/  EXIT ;  /* 0x000000000000794d */ /* 0x000fea0003800000 */
.L_x_10851:
[----:B------:R-:W-:Y:S01]  /*7c70*/  HFMA2 R7, -RZ, RZ, 0, 5.9604644775390625e-08 ;  /* 0x00000001ff077431 */ /* 0x000fe200000001ff */
[----:B------:R-:W-:Y:S01]  /*7c80*/  BSSY B1, `(.L_x_10862) ;  /* 0x0000006000017945 */ /* 0x000fe20003800000 */
[----:B------:R-:W-:Y:S02]  /*7c90*/  MOV R8, 0x1f ;  /* 0x0000001f00087802 */ /* 0x000fe40000000f00 */
[----:B------:R-:W-:-:S07]  /*7ca0*/  MOV R9, 0xffffffff ;  /* 0xffffffff00097802 */ /* 0x000fce0000000f00 */
[----:B------:R-:W-:Y:S05]  /*7cb0*/  WARPSYNC.COLLECTIVE R9, `(.L_x_10863) ;  /* 0x0000000009087348 */ /* 0x000fea0003c00000 */
[----:B------:R0:W1:Y:S02]  /*7cc0*/  SHFL.BFLY P0, R10, R6, R7, R8 ;  /* 0x0c000007060a7389 */ /* 0x0000640000000008 */
[----:B01----:R-:W-:Y:S05]  /*7cd0*/  ENDCOLLECTIVE ;  /* 0x000000000000791b */ /* 0x003fea0003800000 */
.L_x_10863:
[----:B------:R-:W-:Y:S05]  /*7ce0*/  BSYNC B1 ;  /* 0x0000000000017941 */ /* 0x000fea0003800000 */
.L_x_10862:
[----:B------:R-:W-:Y:S02]  /*7cf0*/  HFMA2 R7, -RZ, RZ, 0, 1.1920928955078125e-07 ;  /* 0x00000002ff077431 */ /* 0x000fe400000001ff */
[----:B------:R-:W-:Y:S01]  /*7d00*/  FADD R6, R6, R10 ;  /* 0x0000000a06067221 */ /* 0x000fe20000000000 */
[----:B------:R-:W-:Y:S02]  /*7d10*/  MOV R8, 0x1f ;  /* 0x0000001f00087802 */ /* 0x000fe40000000f00 */
[----:B------:R-:W-:-:S07]  /*7d20*/  MOV R9, 0xffffffff ;  /* 0xffffffff00097802 */ /* 0x000fce0000000f00 */
[----:B------:R-:W-:Y:S05]  /*7d30*/  WARPSYNC.COLLECTIVE R9, `(.L_x_10864) ;  /* 0x0000000009087348 */ /* 0x000fea0003c00000 */
[----:B------:R0:W1:Y:S02]  /*7d40*/  SHFL.BFLY P0, R10, R6, R7, R8 ;  /* 0x0c000007060a7389 */ /* 0x0000640000000008 */
[----:B01----:R-:W-:Y:S05]  /*7d50*/  ENDCOLLECTIVE ;  /* 0x000000000000791b */ /* 0x003fea0003800000 */
.L_x_10864:
[----:B------:R-:W-:Y:S02]  /*7d60*/  HFMA2 R7, -RZ, RZ, 0, 2.384185791015625e-07 ;  /* 0x00000004ff077431 */ /* 0x000fe400000001ff */
[----:B------:R-:W-:-:S05]  /*7d70*/  FADD R240, R6, R10 ;  /* 0x0000000a06f07221 */ /* 0x000fca0000000000 */
[----:B------:R-:W-:-:S07]  /*7d80*/  MOV R6, R240 ;  /* 0x000000f000067202 */ /* 0x000fce0000000f00 */
[----:B------:R-:W-:Y:S05]  /*7d90*/  WARPSYNC.COLLECTIVE R9, `(.L_x_10865) ;  /* 0x0000000009087348 */ /* 0x000fea0003c00000 */
[----:B------:R0:W1:Y:S02]  /*7da0*/  SHFL.BFLY P0, R10, R6, R7, R8 ;  /* 0x0c000007060a7389 */ /* 0x0000640000000008 */
[----:B01----:R-:W-:Y:S05]  /*7db0*/  ENDCOLLECTIVE ;  /* 0x000000000000791b */ /* 0x003fea0003800000 */
.L_x_10865:
[----:B------:R-:W-:Y:S02]  /*7dc0*/  HFMA2 R7, -RZ, RZ, 0, 4.76837158203125e-07 ;  /* 0x00000008ff077431 */ /* 0x000fe400000001ff */
[----:B------:R-:W-:-:S05]  /*7dd0*/  FADD R242, R240, R10 ;  /* 0x0000000af0f27221 */ /* 0x000fca0000000000 */
[----:B------:R-:W-:-:S07]  /*7de0*/  MOV R6, R242 ;  /* 0x000000f200067202 */ /* 0x000fce0000000f00 */
[----:B------:R-:W-:Y:S05]  /*7df0*/  WARPSYNC.COLLECTIVE R9, `(.L_x_10866) ;  /* 0x0000000009087348 */ /* 0x000fea0003c00000 */
[----:B------:R0:W1:Y:S02]  /*7e00*/  SHFL.BFLY P0, R10, R6, R7, R8 ;  /* 0x0c000007060a7389 */ /* 0x0000640000000008 */
[----:B01----:R-:W-:Y:S05]  /*7e10*/  ENDCOLLECTIVE ;  /* 0x000000000000791b */ /* 0x003fea0003800000 */
.L_x_10866:
[----:B------:R-:W-:Y:S02]  /*7e20*/  HFMA2 R7, -RZ, RZ, 0, 9.5367431640625e-07 ;  /* 0x00000010ff077431 */ /* 0x000fe400000001ff */
[----:B------:R-:W-:-:S05]  /*7e30*/  FADD R244, R242, R10 ;  /* 0x0000000af2f47221 */ /* 0x000fca0000000000 */
[----:B------:R-:W-:-:S07]  /*7e40*/  MOV R6, R244 ;  /* 0x000000f400067202 */ /* 0x000fce0000000f00 */
[----:B------:R-:W-:Y:S05]  /*7e50*/  WARPSYNC.COLLECTIVE R9, `(.L_x_10867) ;  /* 0x0000000009087348 */ /* 0x000fea0003c00000 */
[----:B------:R0:W1:Y:S02]  /*7e60*/  SHFL.BFLY P0, R10, R6, R7, R8 ;  /* 0x0c000007060a7389 */ /* 0x0000640000000008 */
[----:B01----:R-:W-:Y:S05]  /*7e70*/  ENDCOLLECTIVE ;  /* 0x000000000000791b */ /* 0x003fea0003800000 */
.L_x_10867:
        /* <DEDUP_REMOVED lines=150> */
.L_x_10868:
[----:B------:R-:W-:Y:S02]  /*87e0*/  HFMA2 R7, -RZ, RZ, 0, 1.1920928955078125e-07 ;  /* 0x00000002ff077431 */ /* 0x000fe400000001ff */
[----:B------:R-:W-:-:S05]  /*87f0*/  FADD R161, R6, R10 ;  /* 0x0000000a06a17221 */ /* 0x000fca0000000000 */
[----:B------:R-:W-:-:S07]  /*8800*/  MOV R6, R161 ;  /* 0x000000a100067202 */ /* 0x000fce0000000f00 */
[----:B------:R-:W-:Y:S05]  /*8810*/  WARPSYNC.COLLECTIVE R9, `(.L_x_10869) ;  /* 0x0000000009087348 */ /* 0x000fea0003c00000 */
[----:B------:R0:W1:Y:S02]  /*8820*/  SHFL.BFLY P0, R10, R6, R7, R8 ;  /* 0x0c000007060a7389 */ /* 0x0000640000000008 */
[----:B01----:R-:W-:Y:S05]  /*8830*/  ENDCOLLECTIVE ;  /* 0x000000000000791b */ /* 0x003fea0003800000 */
.L_x_10869:
[----:B------:R-:W-:Y:S02]  /*8840*/  HFMA2 R7, -RZ, RZ, 0, 2.384185791015625e-07 ;  /* 0x00000004ff077431 */ /* 0x000fe400000001ff */
[----:B------:R-:W-:-:S05]  /*8850*/  FADD R163, R161, R10 ;  /* 0x0000000aa1a37221 */ /* 0x000fca0000000000 */
[----:B------:R-:W-:-:S07]  /*8860*/  MOV R6, R163 ;  /* 0x000000a300067202 */ /* 0x000fce0000000f00 */
[----:B------:R-:W-:Y:S05]  /*8870*/  WARPSYNC.COLLECTIVE R9, `(.L_x_10870) ;  /* 0x0000000009087348 */ /* 0x000fea0003c00000 */
[----:B------:R0:W1:Y:S02]  /*8880*/  SHFL.BFLY P0, R10, R6, R7, R8 ;  /* 0x0c000007060a7389 */ /* 0x0000640000000008 */
[----:B01----:R-:W-:Y:S05]  /*8890*/  ENDCOLLECTIVE ;  /* 0x000000000000791b */ /* 0x003fea0003800000 */
.L_x_10870:
[----:B------:R-:W-:Y:S02]  /*88a0*/  HFMA2 R7, -RZ, RZ, 0, 4.76837158203125e-07 ;  /* 0x00000008ff077431 */ /* 0x000fe400000001ff */
[----:B------:R-:W-:-:S05]  /*88b0*/  FADD R171, R163, R10 ;  /* 0x0000000aa3ab7221 */ /* 0x000fca0000000000 */
[----:B------:R-:W-:-:S07]  /*88c0*/  MOV R6, R171 ;  /* 0x000000ab00067202 */ /* 0x000fce0000000f00 */
[----:B------:R-:W-:Y:S05]  /*88d0*/  WARPSYNC.COLLECTIVE R9, `(.L_x_10871) ;  /* 0x0000000009087348 */ /* 0x000fea0003c00000 */
[----:B------:R0:W1:Y:S02]  /*88e0*/  SHFL.BFLY P0, R10, R6, R7, R8 ;  /* 0x0c000007060a7389 */ /* 0x0000640000000008 */
[----:B01----:R-:W-:Y:S05]  /*88f0*/  ENDCOLLECTIVE ;  /* 0x000000000000791b */ /* 0x003fea0003800000 */
.L_x_10871:
[----:B------:R-:W-:Y:S02]  /*8900*/  HFMA2 R7, -RZ, RZ, 0, 9.5367431640625e-07 ;  /* 0x00000010ff077431 */ /* 0x000fe400000001ff */
[----:B------:R-:W-:-:S05]  /*8910*/  FADD R246, R171, R10 ;  /* 0x0000000aabf67221 */ /* 0x000fca0000000000 */
[----:B------:R-:W-:-:S07]  /*8920*/  MOV R6, R246 ;  /* 0x000000f600067202 */ /* 0x000fce0000000f00 */
[----:B------:R-:W-:Y:S05]  /*8930*/  WARPSYNC.COLLECTIVE R9, `(.L_x_10872) ;  /* 0x0000000009087348 */ /* 0x000fea0003c00000 */
[----:B------:R0:W1:Y:S02]  /*8940*/  SHFL.BFLY P0, R10, R6, R7, R8 ;  /* 0x0c000007060a7389 */ /* 0x0000640000000008 */
[----:B01----:R-:W-:Y:S05]  /*8950*/  ENDCOLLECTIVE ;  /* 0x000000000000791b */ /* 0x003fea0003800000 */
.L_x_10872:
[----:B------:R-:W-:Y:S05]  /*8960*/  BRA `(.L_x_10873) ;  /* 0xffffff9400907947 */ /* 0x000fea000383ffff */
.L_x_10854:
[----:B------:R-:W-:Y:S01]  /*8970*/  HFMA2 R8, -RZ, RZ, 0, 1.847743988037109375e-06 ;  /* 0x0000001fff087431 */ /* 0x000fe200000001ff */
[----:B------:R-:W-:Y:S01]  /*8980*/  BSSY B2, `(.L_x_10874) ;  /* 0x0000006000027945 */ /* 0x000fe20003800000 */
[----:B------:R-:W-:Y:S02]  /*8990*/  MOV R7, 0x1 ;  /* 0x0000000100077802 */ /* 0x000fe40000000f00 */
[----:B------:R-:W-:-:S07]  /*89a0*/  MOV R9, 0xffffffff ;  /* 0xffffffff00097802 */ /* 0x000fce0000000f00 */
[----:B------:R-:W-:Y:S05]  /*89b0*/  WARPSYNC.COLLECTIVE R9, `(.L_x_10875) ;  /* 0x0000000009087348 */ /* 0x000fea0003c00000 */
[----:B------:R0:W1:Y:S02]  /*89c0*/  SHFL.BFLY P0, R10, R6, R7, R8 ;  /* 0x0c000007060a7389 */ /* 0x0000640000000008 */
[----:B01----:R-:W-:Y:S05]  /*89d0*/  ENDCOLLECTIVE ;  /* 0x000000000000791b */ /* 0x003fea0003800000 */
.L_x_10875:
[----:B------:R-:W-:Y:S05]  /*89e0*/  BSYNC B2 ;  /* 0x0000000000027941 */ /* 0x000fea0003800000 */
.L_x_10874:
[----:B------:R-:W-:Y:S02]  /*89f0*/  HFMA2 R7, -RZ, RZ, 0, 1.1920928955078125e-07 ;  /* 0x00000002ff077431 */ /* 0x000fe400000001ff */
[----:B------:R-:W-:Y:S01]  /*8a00*/  FADD R6, R6, R10 ;  /* 0x0000000a06067221 */ /* 0x000fe20000000000 */
[----:B------:R-:W-:Y:S02]  /*8a10*/  MOV R8, 0x1f ;  /* 0x0000001f00087802 */ /* 0x000fe40000000f00 */
[----:B------:R-:W-:-:S07]  /*8a20*/  MOV R9, 0xffffffff ;  /* 0xffffffff00097802 */ /* 0x000fce0000000f00 */
[----:B------:R-:W-:Y:S05]  /*8a30*/  WARPSYNC.COLLECTIVE R9, `(.L_x_10876) ;  /* 0x0000000009087348 */ /* 0x000fea0003c00000 */
[----:B------:R0:W1:Y:S02]  /*8a40*/  SHFL.BFLY P0, R10, R6, R7, R8 ;  /* 0x0c000007060a7389 */ /* 0x0000640000000008 */
[----:B01----:R-:W-:Y:S05]  /*8a50*/  ENDCOLLECTIVE ;  /* 0x000000000000791b */ /* 0x003fea0003800000 */
.L_x_10876:
[----:B------:R-:W-:Y:S02]  /*8a60*/  HFMA2 R7, -RZ, RZ, 0, 2.384185791015625e-07 ;  /* 0x00000004ff077431 */ /* 0x000fe400000001ff */
[----:B------:R-:W-:-:S05]  /*8a70*/  FADD R238, R6, R10 ;  /* 0x0000000a06ee7221 */ /* 0x000fca0000000000 */
[----:B------:R-:W-:-:S07]  /*8a80*/  MOV R6, R238 ;  /* 0x000000ee00067202 */ /* 0x000fce0000000f00 */
[----:B------:R-:W-:Y:S05]  /*8a90*/  WARPSYNC.COLLECTIVE R9, `(.L_x_10877) ;  /* 0x0000000009087348 */ /* 0x000fea0003c00000 */
[----:B------:R0:W1:Y:S02]  /*8aa0*/  SHFL.BFLY P0, R10, R6, R7, R8 ;  /* 0x0c000007060a7389 */ /* 0x0000640000000008 */
[----:B01----:R-:W-:Y:S05]  /*8ab0*/  ENDCOLLECTIVE ;  /* 0x000000000000791b */ /* 0x003fea0003800000 */
.L_x_10877:
[----:B------:R-:W-:Y:S02]  /*8ac0*/  HFMA2 R7, -RZ, RZ, 0, 4.76837158203125e-07 ;  /* 0x00000008ff077431 */ /* 0x000fe400000001ff */
[----:B------:R-:W-:-:S05]  /*8ad0*/  FADD R240, R238, R10 ;  /* 0x0000000aeef07221 */ /* 0x000fca0000000000 */
[----:B------:R-:W-:-:S07]  /*8ae0*/  MOV R6, R240 ;  /* 0x000000f000067202 */ /* 0x000fce0000000f00 */
[----:B------:R-:W-:Y:S05]  /*8af0*/  WARPSYNC.COLLECTIVE R9, `(.L_x_10878) ;  /* 0x0000000009087348 */ /* 0x000fea0003c00000 */
[----:B------:R0:W1:Y:S02]  /*8b00*/  SHFL.BFLY P0, R10, R6, R7, R8 ;  /* 0x0c000007060a7389 */ /* 0x0000640000000008 */
[----:B01----:R-:W-:Y:S05]  /*8b10*/  ENDCOLLECTIVE ;  /* 0x000000000000791b */ /* 0x003fea0003800000 */
.L_x_10878:
[----:B------:R-:W-:Y:S02]  /*8b20*/  HFMA2 R7, -RZ, RZ, 0, 9.5367431640625e-07 ;  /* 0x00000010ff077431 */ /* 0x000fe400000001ff */
[----:B------:R-:W-:-:S05]  /*8b30*/  FADD R242, R240, R10 ;  /* 0x0000000af0f27221 */ /* 0x000fca0000000000 */
[----:B------:R-:W-:-:S07]  /*8b40*/  MOV R6, R242 ;  /* 0x000000f200067202 */ /* 0x000fce0000000f00 */
[----:B------:R-:W-:Y:S05]  /*8b50*/  WARPSYNC.COLLECTIVE R9, `(.L_x_10879) ;  /* 0x0000000009087348 */ /* 0x000fea0003c00000 */
[----:B------:R0:W1:Y:S02]  /*8b60*/  SHFL.BFLY P0, R10, R6, R7, R8 ;  /* 0x0c000007060a7389 */ /* 0x0000640000000008 */
[----:B01----:R-:W-:Y:S05]  /*8b70*/  ENDCOLLECTIVE ;  /* 0x000000000000791b */ /* 0x003fea0003800000 */
.L_x_10879:
        /* <DEDUP_REMOVED lines=150> */
.L_x_10880:
[----:B------:R-:W-:Y:S02]  /*94e0*/  HFMA2 R7, -RZ, RZ, 0, 1.1920928955078125e-07 ;  /* 0x00000002ff077431 */ /* 0x000fe400000001ff */
[----:B------:R-:W-:-:S05]  /*94f0*/  FADD R238, R6, R10 ;  /* 0x0000000a06ee7221 */ /* 0x000fca0000000000 */
[----:B------:R-:W-:-:S07]  /*9500*/  MOV R6, R238 ;  /* 0x000000ee00067202 */ /* 0x000fce0000000f00 */
[----:B------:R-:W-:Y:S05]  /*9510*/  WARPSYNC.COLLECTIVE R9, `(.L_x_10881) ;  /* 0x0000000009087348 */ /* 0x000fea0003c00000 */
[----:B------:R0:W1:Y:S02]  /*9520*/  SHFL.BFLY P0, R10, R6, R7, R8 ;  /* 0x0c000007060a7389 */ /* 0x0000640000000008 */
[----:B01----:R-:W-:Y:S05]  /*9530*/  ENDCOLLECTIVE ;  /* 0x000000000000791b */ /* 0x003fea0003800000 */
.L_x_10881:
[----:B------:R-:W-:Y:S02]  /*9540*/  HFMA2 R7, -RZ, RZ, 0, 2.384185791015625e-07 ;  /* 0x00000004ff077431 */ /* 0x000fe400000001ff */
[----:B------:R-:W-:-:S05]  /*9550*/  FADD R240, R238, R10 ;  /* 0x0000000aeef07221 */ /* 0x000fca0000000000 */
[----:B------:R-:W-:-:S07]  /*9560*/  MOV R6, R240 ;  /* 0x000000f000067202 */ /* 0x000fce0000000f00 */
[----:B------:R-:W-:Y:S05]  /*9570*/  WARPSYNC.COLLECTIVE R9, `(.L_x_10882) ;  /* 0x0000000009087348 */ /* 0x000fea0003c00000 */
[----:B------:R0:W1:Y:S02]  /*9580*/  SHFL.BFLY P0, R10, R6, R7, R8 ;  /* 0x0c000007060a7389 */ /* 0x0000640000000008 */
[----:B01----:R-:W-:Y:S05]  /*9590*/  ENDCOLLECTIVE ;  /* 0x000000000000791b */ /* 0x003fea0003800000 */
.L_x_10882:
[----:B------:R-:W-:Y:S02]  /*95a0*/  HFMA2 R7, -RZ, RZ, 0, 4.76837158203125e-07 ;  /* 0x00000008ff077431 */ /* 0x000fe400000001ff */
[----:B------:R-:W-:-:S05]  /*95b0*/  FADD R242, R240, R10 ;  /* 0x0000000af0f27221 */ /* 0x000fca0000000000 */
[----:B------:R-:W-:-:S07]  /*95c0*/  MOV R6, R242 ;  /* 0x000000f200067202 */ /* 0x000fce0000000f00 */
[----:B------:R-:W-:Y:S05]  /*95d0*/  WARPSYNC.COLLECTIVE R9, `(.L_x_10883) ;  /* 0x0000000009087348 */ /* 0x000fea0003c00000 */
[----:B------:R0:W1:Y:S02]  /*95e0*/  SHFL.BFLY P0, R10, R6, R7, R8 ;  /* 0x0c000007060a7389 */ /* 0x0000640000000008 */
[----:B01----:R-:W-:Y:S05]  /*95f0*/  ENDCOLLECTIVE ;  /* 0x000000000000791b */ /* 0x003fea0003800000 */
.L_x_10883:
[----:B------:R-:W-:Y:S02]  /*9600*/  HFMA2 R7, -RZ, RZ, 0, 9.5367431640625e-07 ;  /* 0x00000010ff077431 */ /* 0x000fe400000001ff */
[----:B------:R-:W-:-:S05]  /*9610*/  FADD R244, R242, R10 ;  /* 0x0000000af2f47221 */ /* 0x000fca0000000000 */
[----:B------:R-:W-:-:S07]  /*9620*/  MOV R6, R244 ;  /* 0x000000f400067202 */ /* 0x000fce0000000f00 */
[----:B------:R-:W-:Y:S05]  /*9630*/  WARPSYNC.COLLECTIVE R9, `(.L_x_10884) ;  /* 0x0000000009087348 */ /* 0x000fea0003c00000 */
[----:B------:R0:W1:Y:S02]  /*9640*/  SHFL.BFLY P0, R10, R6, R7, R8 ;  /* 0x0c000007060a7389 */ /* 0x0000640000000008 */
[----:B01----:R-:W-:Y:S05]  /*9650*/  ENDCOLLECTIVE ;  /* 0x000000000000791b */ /* 0x003fea0003800000 */
.L_x_10884:
[----:B------:R-:W-:Y:S05]  /*9660*/  BRA `(.L_x_10885) ;  /* 0xffffffc000c87947 */ /* 0x000fea000383ffff */
.L_x_10857:
[----:B------:R-:W-:Y:S01]  /*9670*/  HFMA2 R13, -RZ, RZ, 0, 1.847743988037109375e-06 ;  /* 0x0000001fff0d7431 */ /* 0x000fe200000001ff */
[----:B------:R-:W-:Y:S01]  /*9680*/  BSSY B0, `(.L_x_10886) ;  /* 0x0000006000007945 */ /* 0x000fe20003800000 */
[----:B-12---:R-:W-:Y:S02]  /*9690*/  MOV R10, 0x10 ;  /* 0x00000010000a7802 */ /* 0x006fe40000000f00 */
[----:B------:R-:W-:-:S07]  /*96a0*/  MOV R9, 0xffffffff ;  /* 0xffffffff00097802 */ /* 0x000fce0000000f00 */
[----:B0----5:R-:W-:Y:S05]  /*96b0*/  WARPSYNC.COLLECTIVE R9, `(.L_x_10887) ;  /* 0x0000000009087348 */ /* 0x021fea0003c00000 */
[----:B------:R1:W2:Y:S02]  /*96c0*/  SHFL.DOWN P1, R11, R226, R10, R13 ;  /* 0x0800000ae20b7389 */ /* 0x0002a4000002000d */
[----:B012--5:R-:W-:Y:S05]  /*96d0*/  ENDCOLLECTIVE ;  /* 0x000000000000791b */ /* 0x027fea0003800000 */
.L_x_10887:
[----:B------:R-:W-:Y:S05]  /*96e0*/  BSYNC B0 ;  /* 0x0000000000007941 */ /* 0x000fea0003800000 */
.L_x_10886:
        /* <DEDUP_REMOVED lines=9> */
.L_x_10888:
[----:B------:R-:W-:Y:S01]  /*9780*/  HFMA2 R10, -RZ, RZ, 0, 2.384185791015625e-07 ;  /* 0x00000004ff0a7431 */ /* 0x000fe200000001ff */
[----:B------:R-:W-:-:S04]  /*9790*/  MOV R6, R11 ;  /* 0x0000000b00067202 */ /* 0x000fc80000000f00 */
[----:B------:R-:W-:-:S04]  /*97a0*/  FMNMX R6, R3, R6, !PT ;  /* 0x0000000603067209 */ /* 0x000fc80007800000 */
[----:B------:R-:W-:-:S07]  /*97b0*/  MOV R226, R6 ;  /* 0x0000000600e27202 */ /* 0x000fce0000000f00 */
[----:B------:R-:W-:Y:S05]  /*97c0*/  WARPSYNC.COLLECTIVE R9, `(.L_x_10889) ;  /* 0x0000000009087348 */ /* 0x000fea0003c00000 */
[----:B------:R0:W1:Y:S02]  /*97d0*/  SHFL.DOWN P1, R11, R226, R10, R13 ;  /* 0x0800000ae20b7389 */ /* 0x000064000002000d */
[----:B01----:R-:W-:Y:S05]  /*97e0*/  ENDCOLLECTIVE ;  /* 0x000000000000791b */ /* 0x003fea0003800000 */
.L_x_10889:
[----:B------:R-:W-:Y:S01]  /*97f0*/  HFMA2 R10, -RZ, RZ, 0, 1.1920928955078125e-07 ;  /* 0x00000002ff0a7431 */ /* 0x000fe200000001ff */
[----:B------:R-:W-:-:S04]  /*9800*/  MOV R7, R11 ;  /* 0x0000000b00077202 */ /* 0x000fc80000000f00 */
[----:B------:R-:W-:-:S04]  /*9810*/  FMNMX R7, R6, R7, !PT ;  /* 0x0000000706077209 */ /* 0x000fc80007800000 */
[----:B------:R-:W-:-:S07]  /*9820*/  MOV R226, R7 ;  /* 0x0000000700e27202 */ /* 0x000fce0000000f00 */
[----:B------:R-:W-:Y:S05]  /*9830*/  WARPSYNC.COLLECTIVE R9, `(.L_x_10890) ;  /* 0x0000000009087348 */ /* 0x000fea0003c00000 */
[----:B------:R0:W1:Y:S02]  /*9840*/  SHFL.DOWN P1, R11, R226, R10, R13 ;  /* 0x0800000ae20b7389 */ /* 0x000064000002000d */
[----:B01----:R-:W-:Y:S05]  /*9850*/  ENDCOLLECTIVE ;  /* 0x000000000000791b */ /* 0x003fea0003800000 */
.L_x_10890:
[----:B------:R-:W-:Y:S01]  /*9860*/  HFMA2 R10, -RZ, RZ, 0, 5.9604644775390625e-08 ;  /* 0x00000001ff0a7431 */ /* 0x000fe200000001ff */
[----:B------:R-:W-:-:S04]  /*9870*/  MOV R8, R11 ;  /* 0x0000000b00087202 */ /* 0x000fc80000000f00 */
[----:B------:R-:W-:-:S04]  /*9880*/  FMNMX R8, R7, R8, !PT ;  /* 0x0000000807087209 */ /* 0x000fc80007800000 */
[----:B------:R-:W-:-:S07]  /*9890*/  MOV R226, R8 ;  /* 0x0000000800e27202 */ /* 0x000fce0000000f00 */
[----:B------:R-:W-:Y:S05]  /*98a0*/  WARPSYNC.COLLECTIVE R9, `(.L_x_10891) ;  /* 0x0000000009087348 */ /* 0x000fea0003c00000 */
[----:B------:R0:W1:Y:S02]  /*98b0*/  SHFL.DOWN P1, R11, R226, R10, R13 ;  /* 0x0800000ae20b7389 */ /* 0x000064000002000d */
[----:B01----:R-:W-:Y:S05]  /*98c0*/  ENDCOLLECTIVE ;  /* 0x000000000000791b */ /* 0x003fea0003800000 */
.L_x_10891:
[----:B------:R-:W-:Y:S05]  /*98d0*/  BRA `(.L_x_10892) ;  /* 0xffffffe000107947 */ /* 0x000fea000383ffff */
.L_x_10859:
[----:B---3--:R-:W-:Y:S02]  /*98e0*/  MOV R226, R0 ;  /* 0x0000000000e27202 */ /* 0x008fe40000000f00 */
[----:B------:R-:W-:Y:S02]  /*98f0*/  MOV R10, 0x2 ;  /* 0x00000002000a7802 */ /* 0x000fe40000000f00 */
[----:B------:R-:W-:Y:S02]  /*9900*/  MOV R13, 0x1f ;  /* 0x0000001f000d7802 */ /* 0x000fe40000000f00 */
[----:B------:R-:W-:-:S07]  /*9910*/  MOV R9, 0xffffffff ;  /* 0xffffffff00097802 */ /* 0x000fce0000000f00 */
[----:B012--5:R-:W-:Y:S05]  /*9920*/  WARPSYNC.COLLECTIVE R9, `(.L_x_10893) ;  /* 0x0000000009087348 */ /* 0x027fea0003c00000 */
[----:B------:R3:W4:Y:S02]  /*9930*/  SHFL.DOWN P1, R11, R226, R10, R13 ;  /* 0x0800000ae20b7389 */ /* 0x000724000002000d */
[----:B012345:R-:W-:Y:S05]  /*9940*/  ENDCOLLECTIVE ;  /* 0x000000000000791b */ /* 0x03ffea0003800000 */
.L_x_10893:
[----:B------:R-:W-:Y:S02]  /*9950*/  MOV R10, 0x1 ;  /* 0x00000001000a7802 */ /* 0x000fe40000000f00 */
[----:B------:R-:W-:-:S04]  /*9960*/  MOV R3, R11 ;  /* 0x0000000b00037202 */ /* 0x000fc80000000f00 */
[----:B------:R-:W-:-:S04]  /*9970*/  FMNMX R3, R3, R0, !PT ;  /* 0x0000000003037209 */ /* 0x000fc80007800000 */
[----:B------:R-:W-:-:S07]  /*9980*/  MOV R226, R3 ;  /* 0x0000000300e27202 */ /* 0x000fce0000000f00 */
[----:B------:R-:W-:Y:S05]  /*9990*/  WARPSYNC.COLLECTIVE R9, `(.L_x_10894) ;  /* 0x0000000009087348 */ /* 0x000fea0003c00000 */
[----:B------:R0:W1:Y:S02]  /*99a0*/  SHFL.DOWN P1, R11, R226, R10, R13 ;  /* 0x0800000ae20b7389 */ /* 0x000064000002000d */
[----:B01----:R-:W-:Y:S05]  /*99b0*/  ENDCOLLECTIVE ;  /* 0x000000000000791b */ /* 0x003fea0003800000 */
.L_x_10894:
[----:B------:R-:W-:Y:S01]  /*99c0*/  MOV R6, R11 ;  /* 0x0000000b00067202 */ /* 0x000fe20000000f00 */
[----:B------:R-:W-:Y:S06]  /*99d0*/  BRA `(.L_x_10895) ;  /* 0xffffffe000387947 */ /* 0x000fec000383ffff */
        .weak           $__internal_185_$__cuda_sm20_rcp_rn_f32_slowpath
        .type           $__internal_185_$__cuda_sm20_rcp_rn_f32_slowpath,@function
        .size           $__internal_185_$__cuda_sm20_rcp_rn_f32_slowpath,(.L_x_13053 - $__internal_185_$__cuda_sm20_rcp_rn_f32_slowpath)
$__internal_185_$__cuda_sm20_rcp_rn_f32_slowpath:
[----:B------:R-:W-:-:S04]  /*99e0*/  SHF.L.U32 R0, R4, 0x1, RZ ;  /* 0x0000000104007819 */ /* 0x000fc800000006ff */
[----:B------:R-:W-:-:S04]  /*99f0*/  SHF.R.U32.HI R9, RZ, 0x18, R0 ;  /* 0x00000018ff097819 */ /* 0x000fc80000011600 */
[----:B------:R-:W-:-:S13]  /*9a00*/  ISETP.NE.U32.AND P0, PT, R9, RZ, PT ;  /* 0x000000ff0900720c */ /* 0x000fda0003f05070 */
[----:B------:R-:W-:Y:S05]  /*9a10*/  @P0 BRA `(.L_x_10896) ;  /* 0x00000000002c0947 */ /* 0x000fea0003800000 */
[----:B------:R-:W-:-:S04]  /*9a20*/  SHF.L.U32 R0, R4, 0x1, RZ ;  /* 0x0000000104007819 */ /* 0x000fc800000006ff */
[----:B------:R-:W-:-:S13]  /*9a30*/  ISETP.NE.AND P0, PT, R0, RZ, PT ;  /* 0x000000ff0000720c */ /* 0x000fda0003f05270 */
[----:B------:R2:W3:Y:S01]  /*9a40*/  @!P0 MUFU.RCP R0, R4 ;  /* 0x0000000400008308 */ /* 0x0004e20000001000 */
[----:B------:R-:W-:Y:S05]  /*9a50*/  @!P0 BRA `(.L_x_10897) ;  /* 0x0000000000a48947 */ /* 0x000fea0003800000 */
[----:B--2---:R-:W-:-:S04]  /*9a60*/  FFMA R4, R4, 1.84467440737095516160e+19, RZ ;  /* 0x5f80000004047823 */ /* 0x004fc800000000ff */
[----:B------:R-:W3:Y:S02]  /*9a70*/  MUFU.RCP R3, R4 ;  /* 0x0000000400037308 */ /* 0x000ee40000001000 */
[----:B---3--:R-:W-:-:S04]  /*9a80*/  FFMA R0, R4, R3, -1 ;  /* 0xbf80000004007423 */ /* 0x008fc80000000003 */
[----:B------:R-:W-:-:S04]  /*9a90*/  FADD.FTZ R0, -R0, -RZ ;  /* 0x800000ff00007221 */ /* 0x000fc80000010100 */
[----:B------:R-:W-:-:S04]  /*9aa0*/  FFMA R0, R3, R0, R3 ;  /* 0x0000000003007223 */ /* 0x000fc80000000003 */
[----:B------:R-:W-:Y:S01]  /*9ab0*/  FFMA R0, R0, 1.84467440737095516160e+19, RZ ;  /* 0x5f80000000007823 */ /* 0x000fe200000000ff */
[----:B------:R-:W-:Y:S06]  /*9ac0*/  BRA `(.L_x_10897) ;  /* 0x0000000000887947 */ /* 0x000fec0003800000 */
.L_x_10896:
        /* <DEDUP_REMOVED lines=33> */
.L_x_10898:
[----:B------:R0:W1:Y:S02]  /*9ce0*/  MUFU.RCP R0, R4 ;  /* 0x0000000400007308 */ /* 0x0000640000001000 */
.L_x_10897:
[----:B------:R-:W-:Y:S01]  /*9cf0*/  HFMA2 R3, -RZ, RZ, 0, 0 ;  /* 0x00000000ff037431 */ /* 0x000fe200000001ff */
[----:B------:R-:W-:-:S04]  /*9d00*/  MOV R2, R8 ;  /* 0x0000000800027202 */ /* 0x000fc80000000f00 */
[----:B0123--:R-:W-:Y:S05]  /*9d10*/  RET.REL.NODEC R2 `(_ZN18transformer_engine13normalization19ln_fwd_tuned_kernelINS0_13Kernel_traitsIff13__nv_fp8_e4m3fjLj2304ELj1ELj4ELj1ELj16ENS0_18Kernel_traits_baseILj2304EffS3_fjLj128EEEEEEEvNS0_19ForwardKernelParamsE) ;  /* 0xffffff6002b87950 */ /* 0x00ffea0003c3ffff */
.L_x_10899:
        /* <DEDUP_REMOVED lines=14> */
.L_x_13053:


//--------------------- .text._ZN18transformer_engine13normalization19ln_fwd_tuned_kernelINS0_13Kernel_traitsIff13__nv_fp8_e4m3fjLj2048ELj1ELj4ELj1ELj16ENS0_18Kernel_traits_baseILj2048EffS3_fjLj128EEEEEEEvNS0_19ForwardKernelParamsE --------------------------
	.section	.text._ZN18transformer_engine13normalization19ln_fwd_tuned_kernelINS0_13Kernel_traitsIff13__nv_fp8_e4m3fjLj2048ELj1ELj4ELj1ELj16ENS0_18Kernel_traits_baseILj2048EffS3_fjLj128EEEEEEEvNS0_19ForwardKernelParamsE,"ax",@progbits
	.align	128
        .global         _ZN18transformer_engine13normalization19ln_fwd_tuned_kernelINS0_13Kernel_traitsIff13__nv_fp8_e4m3fjLj2048ELj1ELj4ELj1ELj16ENS0_18Kernel_traits_baseILj2048EffS3_fjLj128EEEEEEEvNS0_19ForwardKernelParamsE
        .type           _ZN18transformer_engine13normalization19ln_fwd_tuned_kernelINS0_13Kernel_traitsIff13__nv_fp8_e4m3fjLj2048ELj1ELj4ELj1ELj16ENS0_18Kernel_traits_baseILj2048EffS3_fjLj128EEEEEEEvNS0_19ForwardKernelParamsE,@function
        .size           _ZN18transformer_engine13normalization19ln_fwd_tuned_kernelINS0_13Kernel_traitsIff13__nv_fp8_e4m3fjLj2048ELj1ELj4ELj1ELj16ENS0_18Kernel_traits_baseILj2048EffS3_fjLj128EEEEEEEvNS0_19ForwardKernelParamsE,(.L_x_13054 - _ZN18transformer_engine13normalization19ln_fwd_tuned_kernelINS0_13Kernel_traitsIff13__nv_fp8_e4m3fjLj2048ELj1ELj4ELj1ELj16ENS0_18Kernel_traits_baseILj2048EffS3_fjLj128EEEEEEEvNS0_19ForwardKernelParamsE)
        .other          _ZN18transformer_engine13normalization19ln_fwd_tuned_kernelINS0_13Kernel_traitsIff13__nv_fp8_e4m3fjLj2048ELj1ELj4ELj1ELj16ENS0_18Kernel_traits_baseILj2048EffS3_fjLj128EEEEEEEvNS0_19ForwardKernelParamsE,@"STO_CUDA_ENTRY STV_DEFAULT"
_ZN18transformer_engine13normalization19ln_fwd_tuned_kernelINS0_13Kernel_traitsIff13__nv_fp8_e4m3fjLj2048ELj1ELj4ELj1ELj16ENS0_18Kernel_traits_baseILj2048EffS3_fjLj128EEEEEEEvNS0_19ForwardKernelParamsE:
.text._ZN18transformer_engine13normalization19ln_fwd_tuned_kernelINS0_13Kernel_traitsIff13__nv_fp8_e4m3fjLj2048ELj1ELj4ELj1ELj16ENS0_18Kernel_traits_baseILj2048EffS3_fjLj128EEEEEEEvNS0_19ForwardKernelParamsE:
        /* <DEDUP_REMOVED lines=196> */
.L_x_10904:
[----:B0-----:R-:W0:Y:S01]  /*0c40*/  S2R R3, SR_TID.X ;  /* 0x0000000000037919 */ /* 0x001e220000002100 */
        /* <DEDUP_REMOVED lines=234> */
.L_x_10925:
[----:B------:R-:W2:Y:S01]  /*1af0*/  LDC R134, c[0x0][0x3d8] ;  /* 0x0000f600ff867b82 */ /* 0x000ea20000000800 */
[----:B-1----:R-:W-:Y:S01]  /*1b00*/  FADD R137, R206, R137 ;  /* 0x00000089ce897221 */ /* 0x002fe20000000000 */
[----:B------:R-:W-:-:S06]  /*1b10*/  UISETP.NE.AND UP0, UPT, UR11, URZ, UPT ;  /* 0x000000ff0b00728c */ /* 0x000fcc000bf05270 */
[----:B------:R-:W1:Y:S01]  /*1b20*/  @!P1 LDC.64 R68, c[0x0][0x398] ;  /* 0x0000e600ff449b82 */ /* 0x000e620000000a00 */
[----:B--2---:R-:W-:-:S05]  /*1b30*/  FFMA R134, R137, 0.00048828125, R134 ;  /* 0x3a00000089867823 */ /* 0x004fca0000000086 */
[----:B------:R-:W-:Y:S01]  /*1b40*/  FSETP.GEU.AND P0, PT, |R134|, 1.175494350822287508e-38, PT ;  /* 0x008000008600780b */ /* 0x000fe20003f0e200 */
[----:B-1----:R-:W-:-:S05]  /*1b50*/  @!P1 IMAD.WIDE R68, R2, 0x4, R68 ;  /* 0x0000000402449825 */ /* 0x002fca00078e0244 */
[----:B------:R1:W-:Y:S01]  /*1b60*/  @!P1 STG.E desc[UR4][R68.64], R203 ;  /* 0x000000cb44009986 */ /* 0x0003e2000c101904 */
[----:B------:R-:W-:-:S06]  /*1b70*/  LOP3.LUT P1, RZ, R3, 0x1f, RZ, 0xc0, !PT ;  /* 0x0000001f03ff7812 */ /* 0x000fcc000782c0ff */
[----:B------:R-:W-:-:S04]  /*1b80*/  @!P0 FMUL R134, R134, 16777216 ;  /* 0x4b80000086868820 */ /* 0x000fc80000400000 */
[----:B------:R-:W2:Y:S02]  /*1b90*/  MUFU.RSQ R133, R134 ;  /* 0x0000008600857308 */ /* 0x000ea40000001400 */
[----:B--2---:R-:W-:Y:S01]  /*1ba0*/  @!P0 FMUL R133, R133, 4096 ;  /* 0x4580000085858820 */ /* 0x004fe20000400000 */
[----:B------:R-:W-:-:S03]  /*1bb0*/  PLOP3.LUT P0, PT, PT, PT, UP0, 0x80, 0x8 ;  /* 0x000000000008781c */ /* 0x000fc60003f0f008 */
[-C--:B------:R-:W-:Y:S01]  /*1bc0*/  FMUL R0, R0, R133.reuse ;  /* 0x0000008500007220 */ /* 0x080fe20000400000 */
[-C--:B------:R-:W-:Y:S01]  /*1bd0*/  FMUL R204, R204, R133.reuse ;  /* 0x00000085cccc7220 */ /* 0x080fe20000400000 */
[-C--:B------:R-:W-:Y:S01]  /*1be0*/  FMUL R70, R70, R133.reuse ;  /* 0x0000008546467220 */ /* 0x080fe20000400000 */
[-C--:B------:R-:W-:Y:S01]  /*1bf0*/  FMUL R134, R71, R133.reuse ;  /* 0x0000008547867220 */ /* 0x080fe20000400000 */
[----:B------:R-:W-:Y:S01]  /*1c00*/  FFMA R135, R139, R0, R64 ;  /* 0x000000008b877223 */ /* 0x000fe20000000040 */
[----:B------:R-:W-:Y:S01]  /*1c10*/  FFMA R137, R138, R204, R65 ;  /* 0x000000cc8a897223 */ /* 0x000fe20000000041 */
[-C--:B------:R-:W-:Y:S01]  /*1c20*/  FMUL R72, R72, R133.reuse ;  /* 0x0000008548487220 */ /* 0x080fe20000400000 */
[----:B------:R-:W-:Y:S01]  /*1c30*/  FMUL R136, R75, R133 ;  /* 0x000000854b887220 */ /* 0x000fe20000400000 */
[----:B------:R-:W-:Y:S01]  /*1c40*/  FMUL R0, R135, R132 ;  /* 0x0000008487007220 */ /* 0x000fe20000400000 */
[----:B------:R-:W-:Y:S01]  /*1c50*/  FFMA R71, R141, R70, R66 ;  /* 0x000000468d477223 */ /* 0x000fe20000000042 */
[----:B------:R-:W-:Y:S01]  /*1c60*/  FMNMX3 R202, R202, |R135|, |R137|, !PT ;  /* 0x40000087caca7276 */ /* 0x000fe20007800489 */
[----:B------:R-:W-:Y:S01]  /*1c70*/  FFMA R75, R143, R72, R60 ;  /* 0x000000488f4b7223 */ /* 0x000fe2000000003c */
[-C--:B------:R-:W-:Y:S01]  /*1c80*/  FMUL R74, R74, R133.reuse ;  /* 0x000000854a4a7220 */ /* 0x080fe20000400000 */
[----:B------:R-:W-:Y:S01]  /*1c90*/  FSEL R0, R135, R0, !P0 ;  /* 0x0000000087007208 */ /* 0x000fe20004000000 */
[----:B------:R-:W-:Y:S01]  /*1ca0*/  FMUL R135, R73, R133 ;  /* 0x0000008549877220 */ /* 0x000fe20000400000 */
[----:B------:R-:W-:Y:S01]  /*1cb0*/  FFMA R73, R140, R134, R67 ;  /* 0x000000868c497223 */ /* 0x000fe20000000043 */
[-C--:B-1----:R-:W-:Y:S01]  /*1cc0*/  FMUL R68, R71, R132.reuse ;  /* 0x0000008447447220 */ /* 0x082fe20000400000 */
[----:B------:R-:W-:Y:S01]  /*1cd0*/  FMUL R70, R75, R132 ;  /* 0x000000844b467220 */ /* 0x000fe20000400000 */
[----:B------:R-:W-:Y:S01]  /*1ce0*/  FFMA R135, R142, R135, R61 ;  /* 0x000000878e877223 */ /* 0x000fe2000000003d */
        /* <DEDUP_REMOVED lines=9> */
[----:B------:R-:W-:Y:S01]  /*1d80*/  FFMA R75, R147, R76, R56 ;  /* 0x0000004c934b7223 */ /* 0x000fe20000000038 */
[----:B------:R-:W-:Y:S01]  /*1d90*/  @P0 FMUL R137, R137, R132 ;  /* 0x0000008489890220 */ /* 0x000fe20000400000 */
[----:B------:R-:W-:Y:S01]  /*1da0*/  F2FP.SATFINITE.E4M3.F32.PACK_AB_MERGE_C R0, RZ, R0, RZ ;  /* 0x00000000ff00723e */ /* 0x000fe200048070ff */
[----:B------:R-:W-:Y:S01]  /*1db0*/  FFMA R77, R146, R77, R57 ;  /* 0x0000004d924d7223 */ /* 0x000fe20000000039 */
[----:B------:R-:W-:Y:S01]  /*1dc0*/  F2FP.SATFINITE.E4M3.F32.PACK_AB_MERGE_C R68, RZ, R68, RZ ;  /* 0x00000044ff44723e */ /* 0x000fe200048070ff */
[----:B------:R-:W-:Y:S01]  /*1dd0*/  FMUL R74, R75, R132 ;  /* 0x000000844b4a7220 */ /* 0x000fe20000400000 */
[----:B------:R-:W-:Y:S01]  /*1de0*/  FSEL R72, R203, R72, !P0 ;  /* 0x00000048cb487208 */ /* 0x000fe20004000000 */
[----:B------:R-:W-:Y:S01]  /*1df0*/  FMUL R78, R78, R133 ;  /* 0x000000854e4e7220 */ /* 0x000fe20000400000 */
[----:B------:R-:W-:Y:S01]  /*1e00*/  FMNMX3 R202, R202, |R203|, |R69|, !PT ;  /* 0x400000cbcaca7276 */ /* 0x000fe20007800445 */
[-C--:B------:R-:W-:Y:S01]  /*1e10*/  @P0 FMUL R135, R135, R132.reuse ;  /* 0x0000008487870220 */ /* 0x080fe20000400000 */
[----:B------:R-:W-:Y:S01]  /*1e20*/  F2FP.SATFINITE.E4M3.F32.PACK_AB_MERGE_C R137, RZ, R137, RZ ;  /* 0x00000089ff89723e */ /* 0x000fe200048070ff */
[----:B------:R-:W-:Y:S01]  /*1e30*/  @P0 FMUL R73, R73, R132 ;  /* 0x0000008449490220 */ /* 0x000fe20000400000 */
[----:B------:R-:W-:Y:S01]  /*1e40*/  LOP3.LUT R0, R0, 0xff, RZ, 0xc0, !PT ;  /* 0x000000ff00007812 */ /* 0x000fe200078ec0ff */
[-C--:B------:R-:W-:Y:S01]  /*1e50*/  FMUL R80, R80, R133.reuse ;  /* 0x0000008550507220 */ /* 0x080fe20000400000 */
[----:B------:R-:W-:Y:S01]  /*1e60*/  SHF.L.U32 R68, R68, 0x10, RZ ;  /* 0x0000001044447819 */ /* 0x000fe200000006ff */
[----:B------:R-:W-:Y:S01]  /*1e70*/  FMUL R79, R79, R133 ;  /* 0x000000854f4f7220 */ /* 0x000fe20000400000 */
[----:B------:R-:W-:Y:S01]  /*1e80*/  F2FP.SATFINITE.E4M3.F32.PACK_AB_MERGE_C R70, RZ, R70, RZ ;  /* 0x00000046ff46723e */ /* 0x000fe200048070ff */
[----:B------:R-:W-:Y:S01]  /*1e90*/  @P0 FMUL R69, R69, R132 ;  /* 0x0000008445450220 */ /* 0x000fe20000400000 */
[----:B------:R-:W-:Y:S01]  /*1ea0*/  F2FP.SATFINITE.E4M3.F32.PACK_AB_MERGE_C R72, RZ, R72, RZ ;  /* 0x00000048ff48723e */ /* 0x000fe200048070ff */
[----:B------:R-:W-:Y:S01]  /*1eb0*/  FFMA R79, R148, R79, R59 ;  /* 0x0000004f944f7223 */ /* 0x000fe2000000003b */
[----:B------:R-:W-:Y:S01]  /*1ec0*/  FSEL R74, R75, R74, !P0 ;  /* 0x0000004a4b4a7208 */ /* 0x000fe20004000000 */
[----:B------:R-:W-:Y:S01]  /*1ed0*/  FMUL R81, R81, R133 ;  /* 0x0000008551517220 */ /* 0x000fe20000400000 */
[----:B------:R-:W-:Y:S01]  /*1ee0*/  FMNMX3 R202, R202, |R75|, |R77|, !PT ;  /* 0x4000004bcaca7276 */ /* 0x000fe2000780044d */
[----:B------:R-:W-:Y:S01]  /*1ef0*/  FFMA R75, R149, R78, R58 ;  /* 0x0000004e954b7223 */ /* 0x000fe2000000003a */
[----:B------:R-:W-:Y:S01]  /*1f00*/  LEA R0, R137, R0, 0x8 ;  /* 0x0000000089007211 */ /* 0x000fe200078e40ff */
[----:B------:R-:W-:Y:S01]  /*1f10*/  FMUL R82, R82, R133 ;  /* 0x0000008552527220 */ /* 0x000fe20000400000 */
[----:B------:R-:W-:Y:S01]  /*1f20*/  LOP3.LUT R71, R68, 0xff0000, RZ, 0xc0, !PT ;  /* 0x00ff000044477812 */ /* 0x000fe200078ec0ff */
[-C--:B------:R-:W-:Y:S01]  /*1f30*/  FMUL R68, R75, R132.reuse ;  /* 0x000000844b447220 */ /* 0x080fe20000400000 */
[----:B------:R-:W-:Y:S01]  /*1f40*/  LOP3.LUT R70, R70, 0xff, RZ, 0xc0, !PT ;  /* 0x000000ff46467812 */ /* 0x000fe200078ec0ff */
[----:B------:R-:W-:Y:S01]  /*1f50*/  @P0 FMUL R77, R77, R132 ;  /* 0x000000844d4d0220 */ /* 0x000fe20000400000 */
[----:B------:R-:W-:Y:S01]  /*1f60*/  F2FP.SATFINITE.E4M3.F32.PACK_AB_MERGE_C R135, RZ, R135, RZ ;  /* 0x00000087ff87723e */ /* 0x000fe200048070ff */
[----:B------:R-:W-:Y:S01]  /*1f70*/  FFMA R81, R150, R81, R53 ;  /* 0x0000005196517223 */ /* 0x000fe20000000035 */
[----:B------:R-:W-:Y:S01]  /*1f80*/  SHF.L.U32 R72, R72, 0x10, RZ ;  /* 0x0000001048487819 */ /* 0x000fe200000006ff */
[-C--:B------:R-:W-:Y:S01]  /*1f90*/  FMUL R83, R83, R133.reuse ;  /* 0x0000008553537220 */ /* 0x080fe20000400000 */
[----:B------:R-:W-:Y:S01]  /*1fa0*/  LOP3.LUT R0, R71, 0xffff, R0, 0xf8, !PT ;  /* 0x0000ffff47007812 */ /* 0x000fe200078ef800 */
[----:B------:R-:W-:Y:S01]  /*1fb0*/  FMUL R84, R84, R133 ;  /* 0x0000008554547220 */ /* 0x000fe20000400000 */
[----:B------:R-:W-:Y:S01]  /*1fc0*/  F2FP.SATFINITE.E4M3.F32.PACK_AB_MERGE_C R73, RZ, R73, RZ ;  /* 0x00000049ff49723e */ /* 0x000fe200048070ff */
[----:B------:R-:W-:Y:S01]  /*1fd0*/  FFMA R83, R152, R83, R55 ;  /* 0x0000005398537223 */ /* 0x000fe20000000037 */
[----:B------:R-:W-:Y:S01]  /*1fe0*/  LEA R70, R135, R70, 0x8 ;  /* 0x0000004687467211 */ /* 0x000fe200078e40ff */
[-C--:B------:R-:W-:Y:S01]  /*1ff0*/  FMUL R85, R85, R133.reuse ;  /* 0x0000008555557220 */ /* 0x080fe20000400000 */
[----:B------:R-:W-:Y:S01]  /*2000*/  LOP3.LUT R71, R72, 0xff0000, RZ, 0xc0, !PT ;  /* 0x00ff000048477812 */ /* 0x000fe200078ec0ff */
[----:B------:R-:W-:Y:S01]  /*2010*/  FMUL R86, R86, R133 ;  /* 0x0000008556567220 */ /* 0x000fe20000400000 */
[----:B------:R-:W-:Y:S01]  /*2020*/  LOP3.LUT R73, R73, 0xffff, RZ, 0xc0, !PT ;  /* 0x0000ffff49497812 */ /* 0x000fe200078ec0ff */
[----:B------:R-:W-:Y:S01]  /*2030*/  FFMA R85, R154, R85, R49 ;  /* 0x000000559a557223 */ /* 0x000fe20000000031 */
[----:B------:R-:W-:Y:S01]  /*2040*/  FSEL R76, R75, R68, !P0 ;  /* 0x000000444b4c7208 */ /* 0x000fe20004000000 */
[----:B------:R-:W-:Y:S01]  /*2050*/  FMUL R87, R87, R133 ;  /* 0x0000008557577220 */ /* 0x000fe20000400000 */
[----:B------:R-:W-:Y:S01]  /*2060*/  LOP3.LUT R68, R71, 0xffff, R70, 0xf8, !PT ;  /* 0x0000ffff47447812 */ /* 0x000fe200078ef846 */
[----:B------:R-:W-:Y:S01]  /*2070*/  FFMA R71, R151, R80, R52 ;  /* 0x0000005097477223 */ /* 0x000fe20000000034 */
[----:B------:R-:W-:Y:S01]  /*2080*/  SHF.L.U32 R73, R73, 0x18, RZ ;  /* 0x0000001849497819 */ /* 0x000fe200000006ff */
[----:B------:R-:W-:Y:S01]  /*2090*/  FFMA R87, R156, R87, R51 ;  /* 0x000000579c577223 */ /* 0x000fe20000000033 */
[----:B------:R-:W-:Y:S01]  /*20a0*/  F2FP.SATFINITE.E4M3.F32.PACK_AB_MERGE_C R69, RZ, R69, RZ ;  /* 0x00000045ff45723e */ /* 0x000fe200048070ff */
[----:B------:R-:W-:Y:S01]  /*20b0*/  FMUL R70, R71, R132 ;  /* 0x0000008447467220 */ /* 0x000fe20000400000 */
[----:B------:R-:W-:Y:S01]  /*20c0*/  F2FP.SATFINITE.E4M3.F32.PACK_AB_MERGE_C R74, RZ, R74, RZ ;  /* 0x0000004aff4a723e */ /* 0x000fe200048070ff */
[-C--:B------:R-:W-:Y:S01]  /*20d0*/  FMUL R88, R88, R133.reuse ;  /* 0x0000008558587220 */ /* 0x080fe20000400000 */
[----:B------:R-:W-:Y:S01]  /*20e0*/  F2FP.SATFINITE.E4M3.F32.PACK_AB_MERGE_C R76, RZ, R76, RZ ;  /* 0x0000004cff4c723e */ /* 0x000fe200048070ff */
[----:B------:R-:W-:Y:S01]  /*20f0*/  FMUL R89, R89, R133 ;  /* 0x0000008559597220 */ /* 0x000fe20000400000 */
[----:B------:R-:W-:Y:S01]  /*2100*/  LOP3.LUT R0, R0, R73, RZ, 0xfc, !PT ;  /* 0x0000004900007212 */ /* 0x000fe200078efcff */
[----:B------:R-:W-:Y:S01]  /*2110*/  FFMA R73, R153, R82, R54 ;  /* 0x0000005299497223 */ /* 0x000fe20000000036 */
[----:B------:R-:W-:Y:S01]  /*2120*/  FMNMX3 R202, R202, |R75|, |R79|, !PT ;  /* 0x4000004bcaca7276 */ /* 0x000fe2000780044f */
[-C--:B------:R-:W-:Y:S01]  /*2130*/  @P0 FMUL R79, R79, R132.reuse ;  /* 0x000000844f4f0220 */ /* 0x080fe20000400000 */
[----:B------:R-:W-:Y:S01]  /*2140*/  LOP3.LUT R69, R69, 0xffff, RZ, 0xc0, !PT ;  /* 0x0000ffff45457812 */ /* 0x000fe200078ec0ff */
[----:B------:R-:W-:Y:S01]  /*2150*/  FMUL R72, R73, R132 ;  /* 0x0000008449487220 */ /* 0x000fe20000400000 */
[----:B------:R-:W-:Y:S01]  /*2160*/  LOP3.LUT R74, R74, 0xff, RZ, 0xc0, !PT ;  /* 0x000000ff4a4a7812 */ /* 0x000fe200078ec0ff */
[----:B------:R-:W-:Y:S01]  /*2170*/  FFMA R89, R158, R89, R45 ;  /* 0x000000599e597223 */ /* 0x000fe2000000002d */
[----:B------:R-:W-:Y:S01]  /*2180*/  F2FP.SATFINITE.E4M3.F32.PACK_AB_MERGE_C R77, RZ, R77, RZ ;  /* 0x0000004dff4d723e */ /* 0x000fe200048070ff */
[-C--:B------:R-:W-:Y:S01]  /*2190*/  FMUL R90, R90, R133.reuse ;  /* 0x000000855a5a7220 */ /* 0x080fe20000400000 */
[----:B------:R-:W-:Y:S01]  /*21a0*/  FSEL R70, R71, R70, !P0 ;  /* 0x0000004647467208 */ /* 0x000fe20004000000 */
[-C--:B------:R-:W-:Y:S01]  /*21b0*/  FMUL R91, R91, R133.reuse ;  /* 0x000000855b5b7220 */ /* 0x080fe20000400000 */
[----:B------:R-:W-:Y:S01]  /*21c0*/  SHF.L.U32 R76, R76, 0x10, RZ ;  /* 0x000000104c4c7819 */ /* 0x000fe200000006ff */
[----:B------:R-:W-:Y:S01]  /*21d0*/  FMUL R92, R92, R133 ;  /* 0x000000855c5c7220 */ /* 0x000fe20000400000 */
[----:B------:R-:W-:Y:S01]  /*21e0*/  FMNMX3 R202, R202, |R71|, |R81|, !PT ;  /* 0x40000047caca7276 */ /* 0x000fe20007800451 */
[----:B------:R-:W-:Y:S01]  /*21f0*/  @P0 FMUL R81, R81, R132 ;  /* 0x0000008451510220 */ /* 0x000fe20000400000 */
[----:B------:R-:W-:Y:S01]  /*2200*/  SHF.L.U32 R69, R69, 0x18, RZ ;  /* 0x0000001845457819 */ /* 0x000fe200000006ff */
[----:B------:R-:W-:Y:S01]  /*2210*/  FFMA R91, R160, R91, R47 ;  /* 0x0000005ba05b7223 */ /* 0x000fe2000000002f */
[----:B------:R-:W-:Y:S01]  /*2220*/  LEA R74, R77, R74, 0x8 ;  /* 0x0000004a4d4a7211 */ /* 0x000fe200078e40ff */
[-C--:B------:R-:W-:Y:S01]  /*2230*/  FMUL R93, R93, R133.reuse ;  /* 0x000000855d5d7220 */ /* 0x080fe20000400000 */
[----:B------:R-:W-:Y:S01]  /*2240*/  LOP3.LUT R71, R76, 0xff0000, RZ, 0xc0, !PT ;  /* 0x00ff00004c477812 */ /* 0x000fe200078ec0ff */
[----:B------:R-:W-:Y:S01]  /*2250*/  FMUL R94, R94, R133 ;  /* 0x000000855e5e7220 */ /* 0x000fe20000400000 */
[----:B------:R-:W-:Y:S01]  /*2260*/  F2FP.SATFINITE.E4M3.F32.PACK_AB_MERGE_C R70, RZ, R70, RZ ;  /* 0x00000046ff46723e */ /* 0x000fe200048070ff */
[----:B------:R-:W-:Y:S01]  /*2270*/  FFMA R93, R162, R93, R41 ;  /* 0x0000005da25d7223 */ /* 0x000fe20000000029 */
[----:B------:R-:W-:Y:S01]  /*2280*/  FSEL R72, R73, R72, !P0 ;  /* 0x0000004849487208 */ /* 0x000fe20004000000 */
[----:B------:R-:W-:Y:S01]  /*2290*/  FFMA R75, R165, R94, R42 ;  /* 0x0000005ea54b7223 */ /* 0x000fe2000000002a */
[----:B------:R-:W-:Y:S01]  /*22a0*/  FMNMX3 R202, R202, |R73|, |R83|, !PT ;  /* 0x40000049caca7276 */ /* 0x000fe20007800453 */
[----:B------:R-:W-:Y:S01]  /*22b0*/  FFMA R73, R155, R84, R48 ;  /* 0x000000549b497223 */ /* 0x000fe20000000030 */
[----:B------:R-:W-:Y:S01]  /*22c0*/  LOP3.LUT R68, R68, R69, RZ, 0xfc, !PT ;  /* 0x0000004544447212 */ /* 0x000fe200078efcff */
[----:B------:R-:W-:Y:S01]  /*22d0*/  FMUL R95, R95, R133 ;  /* 0x000000855f5f7220 */ /* 0x000fe20000400000 */
[----:B------:R-:W-:Y:S01]  /*22e0*/  LOP3.LUT R69, R71, 0xffff, R74, 0xf8, !PT ;  /* 0x0000ffff47457812 */ /* 0x000fe200078ef84a */
[----:B------:R-:W-:Y:S01]  /*22f0*/  FFMA R71, R157, R86, R50 ;  /* 0x000000569d477223 */ /* 0x000fe20000000032 */
[----:B------:R-:W-:Y:S01]  /*2300*/  LOP3.LUT R70, R70, 0xff, RZ, 0xc0, !PT ;  /* 0x000000ff46467812 */ /* 0x000fe200078ec0ff */
[-C--:B------:R-:W-:Y:S01]  /*2310*/  FMUL R74, R73, R132.reuse ;  /* 0x00000084494a7220 */ /* 0x080fe20000400000 */
[----:B------:R-:W-:Y:S01]  /*2320*/  F2FP.SATFINITE.E4M3.F32.PACK_AB_MERGE_C R81, RZ, R81, RZ ;  /* 0x00000051ff51723e */ /* 0x000fe200048070ff */
[-C--:B------:R-:W-:Y:S01]  /*2330*/  FMUL R78, R75, R132.reuse ;  /* 0x000000844b4e7220 */ /* 0x080fe20000400000 */
[----:B------:R-:W-:Y:S01]  /*2340*/  FMNMX3 R202, R202, |R73|, |R85|, !PT ;  /* 0x40000049caca7276 */ /* 0x000fe20007800455 */
[----:B------:R-:W-:Y:S01]  /*2350*/  @P0 FMUL R85, R85, R132 ;  /* 0x0000008455550220 */ /* 0x000fe20000400000 */
[----:B------:R-:W-:Y:S01]  /*2360*/  LEA R81, R81, R70, 0x8 ;  /* 0x0000004651517211 */ /* 0x000fe200078e40ff */
[----:B------:R-:W-:Y:S01]  /*2370*/  FMUL R70, R71, R132 ;  /* 0x0000008447467220 */ /* 0x000fe20000400000 */
[----:B------:R-:W-:Y:S01]  /*2380*/  FSEL R74, R73, R74, !P0 ;  /* 0x0000004a494a7208 */ /* 0x000fe20004000000 */
[----:B------:R-:W-:Y:S01]  /*2390*/  FFMA R95, R164, R95, R43 ;  /* 0x0000005fa45f7223 */ /* 0x000fe2000000002b */
[----:B------:R-:W-:Y:S01]  /*23a0*/  FMNMX3 R202, R202, |R71|, |R87|, !PT ;  /* 0x40000047caca7276 */ /* 0x000fe20007800457 */
[----:B------:R-:W-:Y:S01]  /*23b0*/  @P0 FMUL R87, R87, R132 ;  /* 0x0000008457570220 */ /* 0x000fe20000400000 */
[----:B------:R-:W-:Y:S01]  /*23c0*/  FSEL R73, R71, R70, !P0 ;  /* 0x0000004647497208 */ /* 0x000fe20004000000 */
[----:B------:R-:W-:Y:S01]  /*23d0*/  FFMA R71, R159, R88, R44 ;  /* 0x000000589f477223 */ /* 0x000fe2000000002c */
[----:B------:R-:W-:Y:S01]  /*23e0*/  F2FP.SATFINITE.E4M3.F32.PACK_AB_MERGE_C R79, RZ, R79, RZ ;  /* 0x0000004fff4f723e */ /* 0x000fe200048070ff */
[-C--:B------:R-:W-:Y:S01]  /*23f0*/  FMUL R96, R96, R133.reuse ;  /* 0x0000008560607220 */ /* 0x080fe20000400000 */
[----:B------:R-:W-:Y:S01]  /*2400*/  F2FP.SATFINITE.E4M3.F32.PACK_AB_MERGE_C R72, RZ, R72, RZ ;  /* 0x00000048ff48723e */ /* 0x000fe200048070ff */
[----:B------:R-:W-:Y:S01]  /*2410*/  FMUL R76, R71, R132 ;  /* 0x00000084474c7220 */ /* 0x000fe20000400000 */
[----:B------:R-:W-:Y:S01]  /*2420*/  LOP3.LUT R79, R79, 0xffff, RZ, 0xc0, !PT ;  /* 0x0000ffff4f4f7812 */ /* 0x000fe200078ec0ff */
[-C--:B------:R-:W-:Y:S01]  /*2430*/  FMUL R97, R97, R133.reuse ;  /* 0x0000008561617220 */ /* 0x080fe20000400000 */
[----:B------:R-:W-:Y:S01]  /*2440*/  SHF.L.U32 R72, R72, 0x10, RZ ;  /* 0x0000001048487819 */ /* 0x000fe200000006ff */
[----:B------:R-:W-:Y:S01]  /*2450*/  FMUL R98, R98, R133 ;  /* 0x0000008562627220 */ /* 0x000fe20000400000 */
[----:B------:R-:W-:Y:S01]  /*2460*/  SHF.L.U32 R70, R79, 0x18, RZ ;  /* 0x000000184f467819 */ /* 0x000fe200000006ff */
[----:B------:R-:W-:Y:S01]  /*2470*/  FFMA R97, R166, R97, R37 ;  /* 0x00000061a6617223 */ /* 0x000fe20000000025 */
[----:B------:R-:W-:Y:S01]  /*2480*/  F2FP.SATFINITE.E4M3.F32.PACK_AB_MERGE_C R74, RZ, R74, RZ ;  /* 0x0000004aff4a723e */ /* 0x000fe200048070ff */
[----:B------:R-:W-:Y:S01]  /*2490*/  FMUL R99, R99, R133 ;  /* 0x0000008563637220 */ /* 0x000fe20000400000 */
[----:B------:R-:W-:Y:S01]  /*24a0*/  F2FP.SATFINITE.E4M3.F32.PACK_AB_MERGE_C R73, RZ, R73, RZ ;  /* 0x00000049ff49723e */ /* 0x000fe200048070ff */
[----:B------:R-:W-:Y:S01]  /*24b0*/  FMUL R102, R102, R133 ;  /* 0x0000008566667220 */ /* 0x000fe20000400000 */
[----:B------:R-:W-:Y:S01]  /*24c0*/  LOP3.LUT R72, R72, 0xff0000, RZ, 0xc0, !PT ;  /* 0x00ff000048487812 */ /* 0x000fe200078ec0ff */
[----:B------:R-:W-:Y:S01]  /*24d0*/  FFMA R99, R168, R99, R39 ;  /* 0x00000063a8637223 */ /* 0x000fe20000000027 */
[----:B------:R-:W-:Y:S01]  /*24e0*/  FSEL R76, R71, R76, !P0 ;  /* 0x0000004c474c7208 */ /* 0x000fe20004000000 */
[----:B------:R-:W-:Y:S01]  /*24f0*/  FMUL R100, R100, R133 ;  /* 0x0000008564647220 */ /* 0x000fe20000400000 */
[----:B------:R-:W-:Y:S01]  /*2500*/  FMNMX3 R202, R202, |R71|, |R89|, !PT ;  /* 0x40000047caca7276 */ /* 0x000fe20007800459 */
[----:B------:R-:W-:Y:S01]  /*2510*/  FFMA R71, R161, R90, R46 ;  /* 0x0000005aa1477223 */ /* 0x000fe2000000002e */
[----:B------:R-:W-:Y:S01]  /*2520*/  LOP3.LUT R69, R69, R70, RZ, 0xfc, !PT ;  /* 0x0000004645457212 */ /* 0x000fe200078efcff */
[----:B------:R-:W-:Y:S01]  /*2530*/  @P0 FMUL R89, R89, R132 ;  /* 0x0000008459590220 */ /* 0x000fe20000400000 */
[----:B------:R-:W-:Y:S01]  /*2540*/  LOP3.LUT R74, R74, 0xff, RZ, 0xc0, !PT ;  /* 0x000000ff4a4a7812 */ /* 0x000fe200078ec0ff */
[----:B------:R-:W-:Y:S01]  /*2550*/  FFMA R77, R173, R102, R34 ;  /* 0x00000066ad4d7223 */ /* 0x000fe20000000022 */
[----:B------:R-:W-:Y:S01]  /*2560*/  F2FP.SATFINITE.E4M3.F32.PACK_AB_MERGE_C R85, RZ, R85, RZ ;  /* 0x00000055ff55723e */ /* 0x000fe200048070ff */
[-C--:B------:R-:W-:Y:S01]  /*2570*/  FMUL R101, R101, R133.reuse ;  /* 0x0000008565657220 */ /* 0x080fe20000400000 */
[----:B------:R-:W-:Y:S01]  /*2580*/  SHF.L.U32 R73, R73, 0x10, RZ ;  /* 0x0000001049497819 */ /* 0x000fe200000006ff */
[----:B------:R-:W-:Y:S01]  /*2590*/  FMUL R103, R103, R133 ;  /* 0x0000008567677220 */ /* 0x000fe20000400000 */
        /* <DEDUP_REMOVED lines=8> */
[----:B------:R-:W-:Y:S01]  /*2620*/  FMNMX3 R202, R202, |R71|, |R91|, !PT ;  /* 0x40000047caca7276 */ /* 0x000fe2000780045b */
[----:B------:R-:W-:Y:S01]  /*2630*/  FMUL R105, R105, R133 ;  /* 0x0000008569697220 */ /* 0x000fe20000400000 */
[----:B------:R-:W-:Y:S01]  /*2640*/  LOP3.LUT R71, R73, 0xffff, R74, 0xf8, !PT ;  /* 0x0000ffff49477812 */ /* 0x000fe200078ef84a */
[----:B------:R-:W-:Y:S01]  /*2650*/  FFMA R73, R163, R92, R40 ;  /* 0x0000005ca3497223 */ /* 0x000fe20000000028 */
[----:B------:R-:W-:Y:S01]  /*2660*/  F2FP.SATFINITE.E4M3.F32.PACK_AB_MERGE_C R87, RZ, R87, RZ ;  /* 0x00000057ff57723e */ /* 0x000fe200048070ff */
[----:B------:R-:W-:Y:S01]  /*2670*/  FMUL R106, R106, R133 ;  /* 0x000000856a6a7220 */ /* 0x000fe20000400000 */
[----:B------:R-:W-:Y:S01]  /*2680*/  F2FP.SATFINITE.E4M3.F32.PACK_AB_MERGE_C R76, RZ, R76, RZ ;  /* 0x0000004cff4c723e */ /* 0x000fe200048070ff */
[----:B------:R-:W-:Y:S01]  /*2690*/  FMUL R74, R73, R132 ;  /* 0x00000084494a7220 */ /* 0x000fe20000400000 */
[----:B------:R-:W-:Y:S01]  /*26a0*/  F2FP.SATFINITE.E4M3.F32.PACK_AB_MERGE_C R72, RZ, R72, RZ ;  /* 0x00000048ff48723e */ /* 0x000fe200048070ff */
[----:B------:R-:W-:Y:S01]  /*26b0*/  FFMA R105, R174, R105, R29 ;  /* 0x00000069ae697223 */ /* 0x000fe2000000001d */
[----:B------:R-:W-:Y:S01]  /*26c0*/  FMNMX3 R202, R202, |R73|, |R93|, !PT ;  /* 0x40000049caca7276 */ /* 0x000fe2000780045d */
[----:B------:R-:W-:Y:S01]  /*26d0*/  @P0 FMUL R93, R93, R132 ;  /* 0x000000845d5d0220 */ /* 0x000fe20000400000 */
[----:B------:R-:W-:Y:S01]  /*26e0*/  FSEL R74, R73, R74, !P0 ;  /* 0x0000004a494a7208 */ /* 0x000fe20004000000 */
[-C--:B------:R-:W-:Y:S01]  /*26f0*/  FMUL R107, R107, R133.reuse ;  /* 0x000000856b6b7220 */ /* 0x080fe20000400000 */
[----:B------:R-:W-:Y:S01]  /*2700*/  LOP3.LUT R87, R87, 0xffff, RZ, 0xc0, !PT ;  /* 0x0000ffff57577812 */ /* 0x000fe200078ec0ff */
[----:B------:R-:W-:Y:S01]  /*2710*/  FMUL R108, R108, R133 ;  /* 0x000000856c6c7220 */ /* 0x000fe20000400000 */
[----:B------:R-:W-:Y:S01]  /*2720*/  LOP3.LUT R76, R76, 0xff, RZ, 0xc0, !PT ;  /* 0x000000ff4c4c7812 */ /* 0x000fe200078ec0ff */
[----:B------:R-:W-:Y:S01]  /*2730*/  FFMA R107, R176, R107, R31 ;  /* 0x0000006bb06b7223 */ /* 0x000fe2000000001f */
[----:B------:R-:W-:Y:S01]  /*2740*/  F2FP.SATFINITE.E4M3.F32.PACK_AB_MERGE_C R89, RZ, R89, RZ ;  /* 0x00000059ff59723e */ /* 0x000fe200048070ff */
[-C--:B------:R-:W-:Y:S01]  /*2750*/  FMUL R109, R109, R133.reuse ;  /* 0x000000856d6d7220 */ /* 0x080fe20000400000 */
[----:B------:R-:W-:Y:S01]  /*2760*/  SHF.L.U32 R73, R72, 0x10, RZ ;  /* 0x0000001048497819 */ /* 0x000fe200000006ff */
[----:B------:R-:W-:Y:S01]  /*2770*/  FMUL R110, R110, R133 ;  /* 0x000000856e6e7220 */ /* 0x000fe20000400000 */
[----:B------:R-:W-:Y:S01]  /*2780*/  SHF.L.U32 R72, R87, 0x18, RZ ;  /* 0x0000001857487819 */ /* 0x000fe200000006ff */
[----:B------:R-:W-:Y:S01]  /*2790*/  FFMA R109, R178, R109, R25 ;  /* 0x0000006db26d7223 */ /* 0x000fe20000000019 */
[----:B------:R-:W-:Y:S01]  /*27a0*/  LEA R76, R89, R76, 0x8 ;  /* 0x0000004c594c7211 */ /* 0x000fe200078e40ff */
[-C--:B------:R-:W-:Y:S01]  /*27b0*/  FMUL R111, R111, R133.reuse ;  /* 0x000000856f6f7220 */ /* 0x080fe20000400000 */
[----:B------:R-:W-:Y:S01]  /*27c0*/  LOP3.LUT R73, R73, 0xff0000, RZ, 0xc0, !PT ;  /* 0x00ff000049497812 */ /* 0x000fe200078ec0ff */
[----:B------:R-:W-:Y:S01]  /*27d0*/  FMUL R112, R112, R133 ;  /* 0x0000008570707220 */ /* 0x000fe20000400000 */
[----:B------:R-:W-:Y:S01]  /*27e0*/  FSEL R78, R75, R78, !P0 ;  /* 0x0000004e4b4e7208 */ /* 0x000fe20004000000 */
[----:B------:R-:W-:Y:S01]  /*27f0*/  FFMA R111, R180, R111, R27 ;  /* 0x0000006fb46f7223 */ /* 0x000fe2000000001b */
[----:B------:R-:W-:Y:S01]  /*2800*/  LOP3.LUT R71, R71, R72, RZ, 0xfc, !PT ;  /* 0x0000004847477212 */ /* 0x000fe200078efcff */
[----:B------:R-:W-:Y:S01]  /*2810*/  FMUL R113, R113, R133 ;  /* 0x0000008571717220 */ /* 0x000fe20000400000 */
[----:B------:R-:W-:Y:S01]  /*2820*/  FMNMX3 R202, R202, |R75|, |R95|, !PT ;  /* 0x4000004bcaca7276 */ /* 0x000fe2000780045f */
[----:B------:R-:W-:Y:S01]  /*2830*/  FFMA R75, R167, R96, R36 ;  /* 0x00000060a74b7223 */ /* 0x000fe20000000024 */
[----:B------:R-:W-:Y:S01]  /*2840*/  LOP3.LUT R72, R73, 0xffff, R76, 0xf8, !PT ;  /* 0x0000ffff49487812 */ /* 0x000fe200078ef84c */
[----:B------:R-:W-:Y:S01]  /*2850*/  FFMA R73, R169, R98, R38 ;  /* 0x00000062a9497223 */ /* 0x000fe20000000026 */
[----:B------:R-:W-:Y:S01]  /*2860*/  F2FP.SATFINITE.E4M3.F32.PACK_AB_MERGE_C R74, RZ, R74, RZ ;  /* 0x0000004aff4a723e */ /* 0x000fe200048070ff */
[----:B------:R-:W-:Y:S01]  /*2870*/  FMUL R76, R75, R132 ;  /* 0x000000844b4c7220 */ /* 0x000fe20000400000 */
[----:B------:R-:W-:Y:S01]  /*2880*/  F2FP.SATFINITE.E4M3.F32.PACK_AB_MERGE_C R78, RZ, R78, RZ ;  /* 0x0000004eff4e723e */ /* 0x000fe200048070ff */
[-C--:B------:R-:W-:Y:S01]  /*2890*/  FMUL R80, R73, R132.reuse ;  /* 0x0000008449507220 */ /* 0x080fe20000400000 */
[----:B------:R-:W-:Y:S01]  /*28a0*/  FMNMX3 R202, R202, |R75|, |R97|, !PT ;  /* 0x4000004bcaca7276 */ /* 0x000fe20007800461 */
[-C--:B------:R-:W-:Y:S01]  /*28b0*/  @P0 FMUL R95, R95, R132.reuse ;  /* 0x000000845f5f0220 */ /* 0x080fe20000400000 */
[----:B------:R-:W-:Y:S01]  /*28c0*/  LOP3.LUT R74, R74, 0xff, RZ, 0xc0, !PT ;  /* 0x000000ff4a4a7812 */ /* 0x000fe200078ec0ff */
[----:B------:R-:W-:Y:S01]  /*28d0*/  @P0 FMUL R97, R97, R132 ;  /* 0x0000008461610220 */ /* 0x000fe20000400000 */
[----:B------:R-:W-:Y:S01]  /*28e0*/  F2FP.SATFINITE.E4M3.F32.PACK_AB_MERGE_C R93, RZ, R93, RZ ;  /* 0x0000005dff5d723e */ /* 0x000fe200048070ff */
[----:B------:R-:W-:Y:S01]  /*28f0*/  FFMA R113, R182, R113, R21 ;  /* 0x00000071b6717223 */ /* 0x000fe20000000015 */
[----:B------:R-:W-:Y:S01]  /*2900*/  SHF.L.U32 R78, R78, 0x10, RZ ;  /* 0x000000104e4e7819 */ /* 0x000fe200000006ff */
[----:B------:R-:W-:Y:S01]  /*2910*/  FMUL R114, R114, R133 ;  /* 0x0000008572727220 */ /* 0x000fe20000400000 */
[----:B------:R-:W-:Y:S01]  /*2920*/  FSEL R80, R73, R80, !P0 ;  /* 0x0000005049507208 */ /* 0x000fe20004000000 */
[----:B------:R-:W-:Y:S01]  /*2930*/  @P0 FMUL R83, R83, R132 ;  /* 0x0000008453530220 */ /* 0x000fe20000400000 */
[----:B------:R-:W-:Y:S01]  /*2940*/  FMNMX3 R202, R202, |R73|, |R99|, !PT ;  /* 0x40000049caca7276 */ /* 0x000fe20007800463 */
[----:B------:R-:W-:Y:S01]  /*2950*/  FMUL R115, R115, R133 ;  /* 0x0000008573737220 */ /* 0x000fe20000400000 */
[----:B------:R-:W-:Y:S01]  /*2960*/  FSEL R76, R75, R76, !P0 ;  /* 0x0000004c4b4c7208 */ /* 0x000fe20004000000 */
[----:B------:R-:W-:Y:S01]  /*2970*/  FFMA R75, R171, R100, R32 ;  /* 0x00000064ab4b7223 */ /* 0x000fe20000000020 */
[----:B------:R-:W-:Y:S01]  /*2980*/  LEA R74, R93, R74, 0x8 ;  /* 0x0000004a5d4a7211 */ /* 0x000fe200078e40ff */
[----:B------:R-:W-:Y:S01]  /*2990*/  FFMA R115, R184, R115, R23 ;  /* 0x00000073b8737223 */ /* 0x000fe20000000017 */
[----:B------:R-:W-:Y:S01]  /*29a0*/  LOP3.LUT R73, R78, 0xff0000, RZ, 0xc0, !PT ;  /* 0x00ff00004e497812 */ /* 0x000fe200078ec0ff */
[-C--:B------:R-:W-:Y:S01]  /*29b0*/  FMUL R78, R75, R132.reuse ;  /* 0x000000844b4e7220 */ /* 0x080fe20000400000 */
[----:B------:R-:W-:Y:S01]  /*29c0*/  F2FP.SATFINITE.E4M3.F32.PACK_AB_MERGE_C R95, RZ, R95, RZ ;  /* 0x0000005fff5f723e */ /* 0x000fe200048070ff */
[-C--:B------:R-:W-:Y:S01]  /*29d0*/  FMUL R116, R116, R133.reuse ;  /* 0x0000008574747220 */ /* 0x080fe20000400000 */
[----:B------:R-:W-:Y:S01]  /*29e0*/  LOP3.LUT R73, R73, 0xffff, R74, 0xf8, !PT ;  /* 0x0000ffff49497812 */ /* 0x000fe200078ef84a */
        /* <DEDUP_REMOVED lines=8> */
[----:B------:R-:W-:Y:S01]  /*2a70*/  FFMA R117, R186, R117, R17 ;  /* 0x00000075ba757223 */ /* 0x000fe20000000011 */
[----:B------:R-:W-:Y:S01]  /*2a80*/  F2FP.SATFINITE.E4M3.F32.PACK_AB_MERGE_C R97, RZ, R97, RZ ;  /* 0x00000061ff61723e */ /* 0x000fe200048070ff */
[----:B------:R-:W-:Y:S01]  /*2a90*/  FFMA R119, R188, R119, R19 ;  /* 0x00000077bc777223 */ /* 0x000fe20000000013 */
[----:B------:R-:W-:Y:S01]  /*2aa0*/  SHF.L.U32 R80, R80, 0x10, RZ ;  /* 0x0000001050507819 */ /* 0x000fe200000006ff */
[-C--:B------:R-:W-:Y:S01]  /*2ab0*/  FMUL R120, R120, R133.reuse ;  /* 0x0000008578787220 */ /* 0x080fe20000400000 */
[----:B------:R-:W-:Y:S01]  /*2ac0*/  FSEL R79, R77, R74, !P0 ;  /* 0x0000004a4d4f7208 */ /* 0x000fe20004000000 */
[-C--:B------:R-:W-:Y:S01]  /*2ad0*/  FMUL R121, R121, R133.reuse ;  /* 0x0000008579797220 */ /* 0x080fe20000400000 */
[----:B------:R-:W-:Y:S01]  /*2ae0*/  FSEL R78, R75, R78, !P0 ;  /* 0x0000004e4b4e7208 */ /* 0x000fe20004000000 */
        /* <DEDUP_REMOVED lines=9> */
[----:B------:R-:W-:Y:S01]  /*2b80*/  LOP3.LUT R73, R73, R74, RZ, 0xfc, !PT ;  /* 0x0000004a49497212 */ /* 0x000fe200078efcff */
[----:B------:R-:W-:Y:S01]  /*2b90*/  FFMA R123, R192, R123, R15 ;  /* 0x0000007bc07b7223 */ /* 0x000fe2000000000f */
[----:B------:R-:W-:Y:S01]  /*2ba0*/  FMNMX3 R202, R202, |R77|, |R103|, !PT ;  /* 0x4000004dcaca7276 */ /* 0x000fe20007800467 */
[----:B------:R-:W-:Y:S01]  /*2bb0*/  FFMA R77, R177, R106, R30 ;  /* 0x0000006ab14d7223 */ /* 0x000fe2000000001e */
[----:B------:R-:W-:Y:S01]  /*2bc0*/  LOP3.LUT R74, R75, 0xffff, R76, 0xf8, !PT ;  /* 0x0000ffff4b4a7812 */ /* 0x000fe200078ef84c */
[----:B------:R-:W-:Y:S01]  /*2bd0*/  FFMA R75, R175, R104, R28 ;  /* 0x00000068af4b7223 */ /* 0x000fe2000000001c */
[----:B------:R-:W-:Y:S01]  /*2be0*/  F2FP.SATFINITE.E4M3.F32.PACK_AB_MERGE_C R78, RZ, R78, RZ ;  /* 0x0000004eff4e723e */ /* 0x000fe200048070ff */
[-C--:B------:R-:W-:Y:S01]  /*2bf0*/  FMUL R80, R77, R132.reuse ;  /* 0x000000844d507220 */ /* 0x080fe20000400000 */
[----:B------:R-:W-:Y:S01]  /*2c00*/  F2FP.SATFINITE.E4M3.F32.PACK_AB_MERGE_C R79, RZ, R79, RZ ;  /* 0x0000004fff4f723e */ /* 0x000fe200048070ff */
[-C--:B------:R-:W-:Y:S01]  /*2c10*/  FMUL R76, R75, R132.reuse ;  /* 0x000000844b4c7220 */ /* 0x080fe20000400000 */
[----:B------:R-:W-:Y:S01]  /*2c20*/  LOP3.LUT R78, R78, 0xff, RZ, 0xc0, !PT ;  /* 0x000000ff4e4e7812 */ /* 0x000fe200078ec0ff */
[-C--:B------:R-:W-:Y:S01]  /*2c30*/  @P0 FMUL R103, R103, R132.reuse ;  /* 0x0000008467670220 */ /* 0x080fe20000400000 */
[----:B------:R-:W-:Y:S01]  /*2c40*/  F2FP.SATFINITE.E4M3.F32.PACK_AB_MERGE_C R101, RZ, R101, RZ ;  /* 0x00000065ff65723e */ /* 0x000fe200048070ff */
[----:B------:R-:W-:Y:S01]  /*2c50*/  FMUL R125, R125, R133 ;  /* 0x000000857d7d7220 */ /* 0x000fe20000400000 */
[----:B------:R-:W-:Y:S01]  /*2c60*/  FMNMX3 R202, R202, |R75|, |R105|, !PT ;  /* 0x4000004bcaca7276 */ /* 0x000fe20007800469 */
[----:B------:R-:W-:Y:S01]  /*2c70*/  @P0 FMUL R105, R105, R132 ;  /* 0x0000008469690220 */ /* 0x000fe20000400000 */
[----:B------:R-:W-:Y:S01]  /*2c80*/  SHF.L.U32 R79, R79, 0x10, RZ ;  /* 0x000000104f4f7819 */ /* 0x000fe200000006ff */
[----:B------:R-:W-:Y:S01]  /*2c90*/  FFMA R125, R194, R125, R9 ;  /* 0x0000007dc27d7223 */ /* 0x000fe20000000009 */
[----:B------:R-:W-:Y:S01]  /*2ca0*/  LEA R78, R101, R78, 0x8 ;  /* 0x0000004e654e7211 */ /* 0x000fe200078e40ff */
[-C--:B------:R-:W-:Y:S01]  /*2cb0*/  FMUL R126, R126, R133.reuse ;  /* 0x000000857e7e7220 */ /* 0x080fe20000400000 */
[----:B------:R-:W-:Y:S01]  /*2cc0*/  FSEL R80, R77, R80, !P0 ;  /* 0x000000504d507208 */ /* 0x000fe20004000000 */
[----:B------:R-:W-:Y:S01]  /*2cd0*/  FMUL R127, R127, R133 ;  /* 0x000000857f7f7220 */ /* 0x000fe20000400000 */
[----:B------:R-:W-:Y:S01]  /*2ce0*/  FMNMX3 R202, R202, |R77|, |R107|, !PT ;  /* 0x4000004dcaca7276 */ /* 0x000fe2000780046b */
[----:B------:R-:W-:Y:S01]  /*2cf0*/  FFMA R77, R179, R108, R24 ;  /* 0x0000006cb34d7223 */ /* 0x000fe20000000018 */
[----:B------:R-:W-:Y:S01]  /*2d00*/  LOP3.LUT R79, R79, 0xff0000, RZ, 0xc0, !PT ;  /* 0x00ff00004f4f7812 */ /* 0x000fe200078ec0ff */
[----:B------:R-:W-:Y:S01]  /*2d10*/  FMUL R128, R128, R133 ;  /* 0x0000008580807220 */ /* 0x000fe20000400000 */
[----:B------:R-:W-:Y:S01]  /*2d20*/  FSEL R76, R75, R76, !P0 ;  /* 0x0000004c4b4c7208 */ /* 0x000fe20004000000 */
[----:B------:R-:W-:Y:S01]  /*2d30*/  FFMA R127, R196, R127, R11 ;  /* 0x0000007fc47f7223 */ /* 0x000fe2000000000b */
[----:B------:R-:W-:Y:S01]  /*2d40*/  LOP3.LUT R75, R79, 0xffff, R78, 0xf8, !PT ;  /* 0x0000ffff4f4b7812 */ /* 0x000fe200078ef84e */
[----:B------:R-:W-:Y:S01]  /*2d50*/  FMUL R78, R77, R132 ;  /* 0x000000844d4e7220 */ /* 0x000fe20000400000 */
[----:B------:R-:W-:Y:S01]  /*2d60*/  F2FP.SATFINITE.E4M3.F32.PACK_AB_MERGE_C R76, RZ, R76, RZ ;  /* 0x0000004cff4c723e */ /* 0x000fe200048070ff */
[----:B------:R-:W-:Y:S01]  /*2d70*/  FMUL R129, R129, R133 ;  /* 0x0000008581817220 */ /* 0x000fe20000400000 */
[----:B------:R-:W-:Y:S01]  /*2d80*/  FMNMX3 R202, R202, |R77|, |R109|, !PT ;  /* 0x4000004dcaca7276 */ /* 0x000fe2000780046d */
[----:B------:R-:W-:Y:S01]  /*2d90*/  @P0 FMUL R109, R109, R132 ;  /* 0x000000846d6d0220 */ /* 0x000fe20000400000 */
[----:B------:R-:W-:Y:S01]  /*2da0*/  FSEL R78, R77, R78, !P0 ;  /* 0x0000004e4d4e7208 */ /* 0x000fe20004000000 */
[----:B------:R-:W-:Y:S01]  /*2db0*/  FFMA R77, R181, R110, R26 ;  /* 0x0000006eb54d7223 */ /* 0x000fe2000000001a */
[----:B------:R-:W-:Y:S01]  /*2dc0*/  LOP3.LUT R76, R76, 0xff, RZ, 0xc0, !PT ;  /* 0x000000ff4c4c7812 */ /* 0x000fe200078ec0ff */
[----:B------:R-:W-:Y:S01]  /*2dd0*/  FFMA R129, R198, R129, R5 ;  /* 0x00000081c6817223 */ /* 0x000fe20000000005 */
[----:B------:R-:W-:Y:S01]  /*2de0*/  F2FP.SATFINITE.E4M3.F32.PACK_AB_MERGE_C R105, RZ, R105, RZ ;  /* 0x00000069ff69723e */ /* 0x000fe200048070ff */
[----:B------:R-:W-:Y:S01]  /*2df0*/  FMUL R130, R130, R133 ;  /* 0x0000008582827220 */ /* 0x000fe20000400000 */
[----:B------:R-:W-:Y:S01]  /*2e00*/  FMNMX3 R202, R202, |R77|, |R111|, !PT ;  /* 0x4000004dcaca7276 */ /* 0x000fe2000780046f */
[----:B------:R-:W-:Y:S01]  /*2e10*/  @P0 FMUL R111, R111, R132 ;  /* 0x000000846f6f0220 */ /* 0x000fe20000400000 */
[----:B------:R-:W-:Y:S01]  /*2e20*/  LEA R105, R105, R76, 0x8 ;  /* 0x0000004c69697211 */ /* 0x000fe200078e40ff */
[----:B------:R-:W-:Y:S01]  /*2e30*/  FMUL R76, R77, R132 ;  /* 0x000000844d4c7220 */ /* 0x000fe20000400000 */
[----:B------:R-:W-:Y:S01]  /*2e40*/  F2FP.SATFINITE.E4M3.F32.PACK_AB_MERGE_C R103, RZ, R103, RZ ;  /* 0x00000067ff67723e */ /* 0x000fe200048070ff */
[----:B------:R-:W-:Y:S01]  /*2e50*/  FMUL R131, R131, R133 ;  /* 0x0000008583837220 */ /* 0x000fe20000400000 */
[----:B------:R-:W-:Y:S01]  /*2e60*/  F2FP.SATFINITE.E4M3.F32.PACK_AB_MERGE_C R80, RZ, R80, RZ ;  /* 0x00000050ff50723e */ /* 0x000fe200048070ff */
[----:B------:R-:W-:Y:S01]  /*2e70*/  @P0 FMUL R91, R91, R132 ;  /* 0x000000845b5b0220 */ /* 0x000fe20000400000 */
[----:B------:R-:W-:Y:S01]  /*2e80*/  FSEL R79, R77, R76, !P0 ;  /* 0x0000004c4d4f7208 */ /* 0x000fe20004000000 */
[----:B------:R-:W-:Y:S01]  /*2e90*/  FFMA R77, R183, R112, R20 ;  /* 0x00000070b74d7223 */ /* 0x000fe20000000014 */
[----:B------:R-:W-:Y:S01]  /*2ea0*/  LOP3.LUT R103, R103, 0xffff, RZ, 0xc0, !PT ;  /* 0x0000ffff67677812 */ /* 0x000fe200078ec0ff */
[----:B------:R-:W-:Y:S01]  /*2eb0*/  FFMA R131, R200, R131, R7 ;  /* 0x00000083c8837223 */ /* 0x000fe20000000007 */
[----:B------:R-:W-:Y:S01]  /*2ec0*/  SHF.L.U32 R80, R80, 0x10, RZ ;  /* 0x0000001050507819 */ /* 0x000fe200000006ff */
[-C--:B------:R-:W-:Y:S01]  /*2ed0*/  FMUL R82, R77, R132.reuse ;  /* 0x000000844d527220 */ /* 0x080fe20000400000 */
[----:B------:R-:W-:Y:S01]  /*2ee0*/  SHF.L.U32 R76, R103, 0x18, RZ ;  /* 0x00000018674c7819 */ /* 0x000fe200000006ff */
[----:B------:R-:W-:Y:S01]  /*2ef0*/  @P0 FMUL R99, R99, R132 ;  /* 0x0000008463630220 */ /* 0x000fe20000400000 */
[----:B------:R-:W-:Y:S01]  /*2f00*/  F2FP.SATFINITE.E4M3.F32.PACK_AB_MERGE_C R78, RZ, R78, RZ ;  /* 0x0000004eff4e723e */ /* 0x000fe200048070ff */
[----:B------:R-:W-:Y:S01]  /*2f10*/  @P0 FMUL R107, R107, R132 ;  /* 0x000000846b6b0220 */ /* 0x000fe20000400000 */
[----:B------:R-:W-:-:S02]  /*2f20*/  F2FP.SATFINITE.E4M3.F32.PACK_AB_MERGE_C R79, RZ, R79, RZ ;  /* 0x0000004fff4f723e */ /* 0x000fc400048070ff */
[----:B------:R-:W-:Y:S02]  /*2f30*/  LOP3.LUT R80, R80, 0xff0000, RZ, 0xc0, !PT ;  /* 0x00ff000050507812 */ /* 0x000fe400078ec0ff */
[----:B------:R-:W-:Y:S02]  /*2f40*/  FSEL R82, R77, R82, !P0 ;  /* 0x000000524d527208 */ /* 0x000fe40004000000 */
[----:B------:R-:W-:Y:S01]  /*2f50*/  FMNMX3 R202, R202, |R77|, |R113|, !PT ;  /* 0x4000004dcaca7276 */ /* 0x000fe20007800471 */
[----:B------:R-:W-:Y:S01]  /*2f60*/  FFMA R77, R185, R114, R22 ;  /* 0x00000072b94d7223 */ /* 0x000fe20000000016 */
[----:B------:R-:W-:Y:S01]  /*2f70*/  LOP3.LUT R75, R75, R76, RZ, 0xfc, !PT ;  /* 0x0000004c4b4b7212 */ /* 0x000fe200078efcff */
[----:B------:R-:W-:Y:S01]  /*2f80*/  @P0 FMUL R113, R113, R132 ;  /* 0x0000008471710220 */ /* 0x000fe20000400000 */
[----:B------:R-:W-:Y:S02]  /*2f90*/  LOP3.LUT R78, R78, 0xff, RZ, 0xc0, !PT ;  /* 0x000000ff4e4e7812 */ /* 0x000fe400078ec0ff */
[----:B------:R-:W-:-:S02]  /*2fa0*/  F2FP.SATFINITE.E4M3.F32.PACK_AB_MERGE_C R109, RZ, R109, RZ ;  /* 0x0000006dff6d723e */ /* 0x000fc400048070ff */
[----:B------:R-:W-:Y:S02]  /*2fb0*/  SHF.L.U32 R79, R79, 0x10, RZ ;  /* 0x000000104f4f7819 */ /* 0x000fe400000006ff */
[----:B------:R-:W-:Y:S01]  /*2fc0*/  LOP3.LUT R76, R80, 0xffff, R105, 0xf8, !PT ;  /* 0x0000ffff504c7812 */ /* 0x000fe200078ef869 */
[----:B------:R-:W-:Y:S01]  /*2fd0*/  FMUL R80, R77, R132 ;  /* 0x000000844d507220 */ /* 0x000fe20000400000 */
[----:B------:R-:W-:Y:S02]  /*2fe0*/  F2FP.SATFINITE.E4M3.F32.PACK_AB_MERGE_C R83, RZ, R83, RZ ;  /* 0x00000053ff53723e */ /* 0x000fe400048070ff */
[----:B------:R-:W-:Y:S02]  /*2ff0*/  LEA R78, R109, R78, 0x8 ;  /* 0x0000004e6d4e7211 */ /* 0x000fe400078e40ff */
[----:B------:R-:W-:Y:S02]  /*3000*/  LOP3.LUT R79, R79, 0xff0000, RZ, 0xc0, !PT ;  /* 0x00ff00004f4f7812 */ /* 0x000fe400078ec0ff */
[----:B------:R-:W-:-:S02]  /*3010*/  LOP3.LUT R83, R83, 0xffff, RZ, 0xc0, !PT ;  /* 0x0000ffff53537812 */ /* 0x000fc400078ec0ff */
[----:B------:R-:W-:Y:S02]  /*3020*/  FSEL R80, R77, R80, !P0 ;  /* 0x000000504d507208 */ /* 0x000fe40004000000 */
[----:B------:R-:W-:Y:S01]  /*3030*/  FMNMX3 R202, R202, |R77|, |R115|, !PT ;  /* 0x4000004dcaca7276 */ /* 0x000fe20007800473 */
[----:B------:R-:W-:Y:S01]  /*3040*/  @P0 FMUL R115, R115, R132 ;  /* 0x0000008473730220 */ /* 0x000fe20000400000 */
[----:B------:R-:W-:Y:S01]  /*3050*/  LOP3.LUT R77, R79, 0xffff, R78, 0xf8, !PT ;  /* 0x0000ffff4f4d7812 */ /* 0x000fe200078ef84e */
[----:B------:R-:W-:Y:S01]  /*3060*/  FFMA R79, R187, R116, R16 ;  /* 0x00000074bb4f7223 */ /* 0x000fe20000000010 */
[----:B------:R-:W-:Y:S02]  /*3070*/  SHF.L.U32 R83, R83, 0x18, RZ ;  /* 0x0000001853537819 */ /* 0x000fe400000006ff */
[----:B------:R-:W-:Y:S01]  /*3080*/  F2FP.SATFINITE.E4M3.F32.PACK_AB_MERGE_C R111, RZ, R111, RZ ;  /* 0x0000006fff6f723e */ /* 0x000fe200048070ff */
[----:B------:R-:W-:Y:S01]  /*3090*/  FMUL R78, R79, R132 ;  /* 0x000000844f4e7220 */ /* 0x000fe20000400000 */
[----:B------:R-:W-:Y:S01]  /*30a0*/  LOP3.LUT R70, R70, R83, RZ, 0xfc, !PT ;  /* 0x0000005346467212 */ /* 0x000fe200078efcff */
[----:B------:R-:W-:Y:S01]  /*30b0*/  FFMA R83, R189, R118, R18 ;  /* 0x00000076bd537223 */ /* 0x000fe20000000012 */
[----:B------:R-:W-:Y:S01]  /*30c0*/  FMNMX3 R202, R202, |R79|, |R117|, !PT ;  /* 0x4000004fcaca7276 */ /* 0x000fe20007800475 */
[----:B------:R-:W-:Y:S01]  /*30d0*/  @P0 FMUL R117, R117, R132 ;  /* 0x0000008475750220 */ /* 0x000fe20000400000 */
[----:B------:R-:W-:Y:S01]  /*30e0*/  FSEL R81, R79, R78, !P0 ;  /* 0x0000004e4f517208 */ /* 0x000fe20004000000 */
[----:B------:R-:W-:Y:S01]  /*30f0*/  FMUL R78, R83, R132 ;  /* 0x00000084534e7220 */ /* 0x000fe20000400000 */
[----:B------:R-:W-:-:S02]  /*3100*/  LOP3.LUT R111, R111, 0xffff, RZ, 0xc0, !PT ;  /* 0x0000ffff6f6f7812 */ /* 0x000fc400078ec0ff */
[----:B------:R-:W-:Y:S01]  /*3110*/  FMNMX3 R202, R202, |R83|, |R119|, !PT ;  /* 0x40000053caca7276 */ /* 0x000fe20007800477 */
[----:B------:R-:W-:Y:S01]  /*3120*/  @P0 FMUL R119, R119, R132 ;  /* 0x0000008477770220 */ /* 0x000fe20000400000 */
[----:B------:R-:W-:Y:S01]  /*3130*/  FSEL R84, R83, R78, !P0 ;  /* 0x0000004e53547208 */ /* 0x000fe20004000000 */
[----:B------:R-:W-:Y:S01]  /*3140*/  FFMA R83, R191, R120, R12 ;  /* 0x00000078bf537223 */ /* 0x000fe2000000000c */
[----:B------:R-:W-:Y:S02]  /*3150*/  SHF.L.U32 R78, R111, 0x18, RZ ;  /* 0x000000186f4e7819 */ /* 0x000fe400000006ff */
[----:B------:R-:W-:Y:S02]  /*3160*/  F2FP.SATFINITE.E4M3.F32.PACK_AB_MERGE_C R80, RZ, R80, RZ ;  /* 0x00000050ff50723e */ /* 0x000fe400048070ff */
[----:B------:R-:W-:Y:S02]  /*3170*/  F2FP.SATFINITE.E4M3.F32.PACK_AB_MERGE_C R82, RZ, R82, RZ ;  /* 0x00000052ff52723e */ /* 0x000fe400048070ff */
[----:B------:R-:W-:Y:S01]  /*3180*/  LOP3.LUT R77, R77, R78, RZ, 0xfc, !PT ;  /* 0x0000004e4d4d7212 */ /* 0x000fe200078efcff */
[----:B------:R-:W-:Y:S01]  /*3190*/  FMUL R78, R83, R132 ;  /* 0x00000084534e7220 */ /* 0x000fe20000400000 */
[----:B------:R-:W-:-:S02]  /*31a0*/  SHF.L.U32 R80, R80, 0x10, RZ ;  /* 0x0000001050507819 */ /* 0x000fc400000006ff */
[----:B------:R-:W-:Y:S02]  /*31b0*/  LOP3.LUT R82, R82, 0xff, RZ, 0xc0, !PT ;  /* 0x000000ff52527812 */ /* 0x000fe400078ec0ff */
[----:B------:R-:W-:Y:S02]  /*31c0*/  F2FP.SATFINITE.E4M3.F32.PACK_AB_MERGE_C R113, RZ, R113, RZ ;  /* 0x00000071ff71723e */ /* 0x000fe400048070ff */
[----:B------:R-:W-:Y:S02]  /*31d0*/  LOP3.LUT R79, R80, 0xff0000, RZ, 0xc0, !PT ;  /* 0x00ff0000504f7812 */ /* 0x000fe400078ec0ff */
[----:B------:R-:W-:Y:S02]  /*31e0*/  LEA R82, R113, R82, 0x8 ;  /* 0x0000005271527211 */ /* 0x000fe400078e40ff */
[----:B------:R-:W-:Y:S02]  /*31f0*/  FSEL R80, R83, R78, !P0 ;  /* 0x0000004e53507208 */ /* 0x000fe40004000000 */
[----:B------:R-:W-:Y:S01]  /*3200*/  FMNMX3 R202, R202, |R83|, |R121|, !PT ;  /* 0x40000053caca7276 */ /* 0x000fe20007800479 */
[----:B------:R-:W-:Y:S01]  /*3210*/  FFMA R83, R193, R122, R14 ;  /* 0x0000007ac1537223 */ /* 0x000fe2000000000e */
[----:B------:R-:W-:Y:S01]  /*3220*/  LOP3.LUT R79, R79, 0xffff, R82, 0xf8, !PT ;  /* 0x0000ffff4f4f7812 */ /* 0x000fe200078ef852 */
[-C--:B------:R-:W-:Y:S01]  /*3230*/  @P0 FMUL R121, R121, R132.reuse ;  /* 0x0000008479790220 */ /* 0x080fe20000400000 */
[----:B------:R-:W-:Y:S01]  /*3240*/  F2FP.SATFINITE.E4M3.F32.PACK_AB_MERGE_C R81, RZ, R81, RZ ;  /* 0x00000051ff51723e */ /* 0x000fe200048070ff */
[----:B------:R-:W-:Y:S01]  /*3250*/  FMUL R82, R83, R132 ;  /* 0x0000008453527220 */ /* 0x000fe20000400000 */
[----:B------:R-:W-:-:S02]  /*3260*/  F2FP.SATFINITE.E4M3.F32.PACK_AB_MERGE_C R115, RZ, R115, RZ ;  /* 0x00000073ff73723e */ /* 0x000fc400048070ff */
[----:B------:R-:W-:Y:S01]  /*3270*/  LOP3.LUT R78, R81, 0xff, RZ, 0xc0, !PT ;  /* 0x000000ff514e7812 */ /* 0x000fe200078ec0ff */
[----:B------:R-:W-:Y:S01]  /*3280*/  FFMA R81, R195, R124, R8 ;  /* 0x0000007cc3517223 */ /* 0x000fe20000000008 */
[----:B------:R-:W-:Y:S02]  /*3290*/  FSEL R82, R83, R82, !P0 ;  /* 0x0000005253527208 */ /* 0x000fe40004000000 */
[----:B------:R-:W-:Y:S01]  /*32a0*/  F2FP.SATFINITE.E4M3.F32.PACK_AB_MERGE_C R117, RZ, R117, RZ ;  /* 0x00000075ff75723e */ /* 0x000fe200048070ff */
[----:B------:R-:W-:Y:S01]  /*32b0*/  FMUL R86, R81, R132 ;  /* 0x0000008451567220 */ /* 0x000fe20000400000 */
[----:B------:R-:W-:Y:S02]  /*32c0*/  LOP3.LUT R115, R115, 0xffff, RZ, 0xc0, !PT ;  /* 0x0000ffff73737812 */ /* 0x000fe400078ec0ff */
[----:B------:R-:W-:Y:S02]  /*32d0*/  F2FP.SATFINITE.E4M3.F32.PACK_AB_MERGE_C R80, RZ, R80, RZ ;  /* 0x00000050ff50723e */ /* 0x000fe400048070ff */
[----:B------:R-:W-:-:S02]  /*32e0*/  F2FP.SATFINITE.E4M3.F32.PACK_AB_MERGE_C R82, RZ, R82, RZ ;  /* 0x00000052ff52723e */ /* 0x000fc400048070ff */
[----:B------:R-:W-:Y:S02]  /*32f0*/  LEA R117, R117, R78, 0x8 ;  /* 0x0000004e75757211 */ /* 0x000fe400078e40ff */
[----:B------:R-:W-:Y:S01]  /*3300*/  FMNMX3 R202, R202, |R83|, |R123|, !PT ;  /* 0x40000053caca7276 */ /* 0x000fe2000780047b */
[----:B------:R-:W-:Y:S01]  /*3310*/  @P0 FMUL R123, R123, R132 ;  /* 0x000000847b7b0220 */ /* 0x000fe20000400000 */
[----:B------:R-:W-:Y:S02]  /*3320*/  SHF.L.U32 R78, R115, 0x18, RZ ;  /* 0x00000018734e7819 */ /* 0x000fe400000006ff */
[----:B------:R-:W-:Y:S02]  /*3330*/  LOP3.LUT R80, R80, 0xff, RZ, 0xc0, !PT ;  /* 0x000000ff50507812 */ /* 0x000fe400078ec0ff */
[----:B------:R-:W-:Y:S02]  /*3340*/  F2FP.SATFINITE.E4M3.F32.PACK_AB_MERGE_C R121, RZ, R121, RZ ;  /* 0x00000079ff79723e */ /* 0x000fe400048070ff */
[----:B------:R-:W-:-:S02]  /*3350*/  SHF.L.U32 R82, R82, 0x10, RZ ;  /* 0x0000001052527819 */ /* 0x000fc400000006ff */
[----:B------:R-:W-:Y:S02]  /*3360*/  F2FP.SATFINITE.E4M3.F32.PACK_AB_MERGE_C R84, RZ, R84, RZ ;  /* 0x00000054ff54723e */ /* 0x000fe400048070ff */
[----:B------:R-:W-:Y:S02]  /*3370*/  FSEL R86, R81, R86, !P0 ;  /* 0x0000005651567208 */ /* 0x000fe40004000000 */
[----:B------:R-:W-:Y:S01]  /*3380*/  FMNMX3 R202, R202, |R81|, |R125|, !PT ;  /* 0x40000051caca7276 */ /* 0x000fe2000780047d */
[----:B------:R-:W-:Y:S01]  /*3390*/  FFMA R81, R197, R126, R10 ;  /* 0x0000007ec5517223 */ /* 0x000fe2000000000a */
[----:B------:R-:W-:Y:S01]  /*33a0*/  LOP3.LUT R85, R79, R78, RZ, 0xfc, !PT ;  /* 0x0000004e4f557212 */ /* 0x000fe200078efcff */
[----:B------:R-:W-:Y:S01]  /*33b0*/  @P0 FMUL R125, R125, R132 ;  /* 0x000000847d7d0220 */ /* 0x000fe20000400000 */
[----:B------:R-:W-:Y:S01]  /*33c0*/  LEA R80, R121, R80, 0x8 ;  /* 0x0000005079507211 */ /* 0x000fe200078e40ff */
[----:B------:R-:W-:Y:S01]  /*33d0*/  FMUL R78, R81, R132 ;  /* 0x00000084514e7220 */ /* 0x000fe20000400000 */
[----:B------:R-:W-:-:S02]  /*33e0*/  LOP3.LUT R79, R82, 0xff0000, RZ, 0xc0, !PT ;  /* 0x00ff0000524f7812 */ /* 0x000fc400078ec0ff */
[----:B------:R-:W-:Y:S02]  /*33f0*/  SHF.L.U32 R84, R84, 0x10, RZ ;  /* 0x0000001054547819 */ /* 0x000fe400000006ff */
[----:B------:R-:W-:Y:S02]  /*3400*/  F2FP.SATFINITE.E4M3.F32.PACK_AB_MERGE_C R119, RZ, R119, RZ ;  /* 0x00000077ff77723e */ /* 0x000fe400048070ff */
[----:B------:R-:W-:Y:S01]  /*3410*/  LOP3.LUT R82, R79, 0xffff, R80, 0xf8, !PT ;  /* 0x0000ffff4f527812 */ /* 0x000fe200078ef850 */
[----:B------:R-:W-:Y:S01]  /*3420*/  FFMA R79, R199, R128, R4 ;  /* 0x00000080c74f7223 */ /* 0x000fe20000000004 */
[----:B------:R-:W-:Y:S02]  /*3430*/  LOP3.LUT R84, R84, 0xff0000, RZ, 0xc0, !PT ;  /* 0x00ff000054547812 */ /* 0x000fe400078ec0ff */
[----:B------:R-:W-:Y:S02]  /*3440*/  LOP3.LUT R119, R119, 0xffff, RZ, 0xc0, !PT ;  /* 0x0000ffff77777812 */ /* 0x000fe400078ec0ff */
[----:B------:R-:W-:Y:S01]  /*3450*/  FSEL R83, R81, R78, !P0 ;  /* 0x0000004e51537208 */ /* 0x000fe20004000000 */
[----:B------:R-:W-:Y:S01]  /*3460*/  FMUL R78, R79, R132 ;  /* 0x000000844f4e7220 */ /* 0x000fe20000400000 */
[----:B------:R-:W-:-:S02]  /*3470*/  LOP3.LUT R84, R84, 0xffff, R117, 0xf8, !PT ;  /* 0x0000ffff54547812 */ /* 0x000fc400078ef875 */
[----:B------:R-:W-:Y:S02]  /*3480*/  SHF.L.U32 R119, R119, 0x18, RZ ;  /* 0x0000001877777819 */ /* 0x000fe400000006ff */
[----:B------:R-:W-:Y:S01]  /*3490*/  FMNMX3 R202, R202, |R81|, |R127|, !PT ;  /* 0x40000051caca7276 */ /* 0x000fe2000780047f */
[----:B------:R-:W-:Y:S01]  /*34a0*/  FFMA R81, R201, R130, R6 ;  /* 0x00000082c9517223 */ /* 0x000fe20000000006 */
[----:B------:R-:W-:Y:S01]  /*34b0*/  LOP3.LUT R119, R84, R119, RZ, 0xfc, !PT ;  /* 0x0000007754777212 */ /* 0x000fe200078efcff */
[----:B------:R-:W-:Y:S01]  /*34c0*/  @P0 FMUL R127, R127, R132 ;  /* 0x000000847f7f0220 */ /* 0x000fe20000400000 */
[----:B------:R-:W-:Y:S01]  /*34d0*/  FSEL R84, R79, R78, !P0 ;  /* 0x0000004e4f547208 */ /* 0x000fe20004000000 */
[-C--:B------:R-:W-:Y:S01]  /*34e0*/  FMUL R80, R81, R132.reuse ;  /* 0x0000008451507220 */ /* 0x080fe20000400000 */
[----:B------:R-:W-:Y:S01]  /*34f0*/  FMNMX3 R202, R202, |R79|, |R129|, !PT ;  /* 0x4000004fcaca7276 */ /* 0x000fe20007800481 */
[----:B------:R-:W-:Y:S01]  /*3500*/  @P0 FMUL R129, R129, R132 ;  /* 0x0000008481810220 */ /* 0x000fe20000400000 */
[----:B------:R-:W1:Y:S01]  /*3510*/  LDC.64 R78, c[0x0][0x3c8] ;  /* 0x0000f200ff4e7b82 */ /* 0x000e620000000a00 */
[----:B------:R-:W-:-:S02]  /*3520*/  F2FP.SATFINITE.E4M3.F32.PACK_AB_MERGE_C R86, RZ, R86, RZ ;  /* 0x00000056ff56723e */ /* 0x000fc400048070ff */
[----:B------:R-:W-:Y:S02]  /*3530*/  F2FP.SATFINITE.E4M3.F32.PACK_AB_MERGE_C R83, RZ, R83, RZ ;  /* 0x00000053ff53723e */ /* 0x000fe400048070ff */
[----:B------:R-:W-:Y:S02]  /*3540*/  LOP3.LUT R86, R86, 0xff, RZ, 0xc0, !PT ;  /* 0x000000ff56567812 */ /* 0x000fe400078ec0ff */
[----:B------:R-:W-:Y:S02]  /*3550*/  F2FP.SATFINITE.E4M3.F32.PACK_AB_MERGE_C R125, RZ, R125, RZ ;  /* 0x0000007dff7d723e */ /* 0x000fe400048070ff */
[----:B------:R-:W-:Y:S02]  /*3560*/  SHF.L.U32 R83, R83, 0x10, RZ ;  /* 0x0000001053537819 */ /* 0x000fe400000006ff */
[----:B------:R-:W-:Y:S02]  /*3570*/  LEA R86, R125, R86, 0x8 ;  /* 0x000000567d567211 */ /* 0x000fe400078e40ff */
[----:B------:R-:W-:-:S02]  /*3580*/  LOP3.LUT R83, R83, 0xff0000, RZ, 0xc0, !PT ;  /* 0x00ff000053537812 */ /* 0x000fc400078ec0ff */
[----:B------:R-:W-:Y:S02]  /*3590*/  FSEL R87, R81, R80, !P0 ;  /* 0x0000005051577208 */ /* 0x000fe40004000000 */
[----:B------:R-:W-:Y:S02]  /*35a0*/  LOP3.LUT R86, R83, 0xffff, R86, 0xf8, !PT ;  /* 0x0000ffff53567812 */ /* 0x000fe400078ef856 */
[----:B------:R-:W-:Y:S02]  /*35b0*/  LOP3.LUT R83, R3, 0x1f, RZ, 0xc0, !PT ;  /* 0x0000001f03537812 */ /* 0x000fe400078ec0ff */
[----:B------:R-:W-:Y:S01]  /*35c0*/  FMNMX3 R202, R202, |R81|, |R131|, !PT ;  /* 0x40000051caca7276 */ /* 0x000fe20007800483 */
[----:B------:R-:W-:Y:S01]  /*35d0*/  @P0 FMUL R131, R131, R132 ;  /* 0x0000008483830220 */ /* 0x000fe20000400000 */
[----:B------:R-:W2:Y:S01]  /*35e0*/  @!P1 LDC.64 R80, c[0x0][0x3a0] ;  /* 0x0000e800ff509b82 */ /* 0x000ea20000000a00 */
[----:B------:R-:W-:Y:S02]  /*35f0*/  LEA R83, R2, R83, 0x9 ;  /* 0x0000005302537211 */ /* 0x000fe400078e48ff */
[----:B------:R-:W-:-:S02]  /*3600*/  F2FP.SATFINITE.E4M3.F32.PACK_AB_MERGE_C R84, RZ, R84, RZ ;  /* 0x00000054ff54723e */ /* 0x000fc400048070ff */
[----:B------:R-:W-:Y:S01]  /*3610*/  F2FP.SATFINITE.E4M3.F32.PACK_AB_MERGE_C R87, RZ, R87, RZ ;  /* 0x00000057ff57723e */ /* 0x000fe200048070ff */
[----:B-1----:R-:W-:Y:S01]  /*3620*/  IMAD.WIDE.U32 R78, R83, 0x4, R78 ;  /* 0x00000004534e7825 */ /* 0x002fe200078e004e */
[----:B------:R-:W-:Y:S01]  /*3630*/  F2FP.SATFINITE.E4M3.F32.PACK_AB_MERGE_C R91, RZ, R91, RZ ;  /* 0x0000005bff5b723e */ /* 0x000fe200048070ff */
[----:B------:R-:W1:Y:S01]  /*3640*/  LDC R83, c[0x0][0x380] ;  /* 0x0000e000ff537b82 */ /* 0x000e620000000800 */
[----:B------:R-:W-:Y:S02]  /*3650*/  F2FP.SATFINITE.E4M3.F32.PACK_AB_MERGE_C R99, RZ, R99, RZ ;  /* 0x00000063ff63723e */ /* 0x000fe400048070ff */
[----:B------:R-:W-:Y:S02]  /*3660*/  F2FP.SATFINITE.E4M3.F32.PACK_AB_MERGE_C R107, RZ, R107, RZ ;  /* 0x0000006bff6b723e */ /* 0x000fe400048070ff */
[----:B------:R-:W-:Y:S02]  /*3670*/  F2FP.SATFINITE.E4M3.F32.PACK_AB_MERGE_C R123, RZ, R123, RZ ;  /* 0x0000007bff7b723e */ /* 0x000fe400048070ff */
[----:B------:R-:W-:-:S02]  /*3680*/  LOP3.LUT R84, R84, 0xff, RZ, 0xc0, !PT ;  /* 0x000000ff54547812 */ /* 0x000fc400078ec0ff */
[----:B------:R-:W-:Y:S02]  /*3690*/  F2FP.SATFINITE.E4M3.F32.PACK_AB_MERGE_C R129, RZ, R129, RZ ;  /* 0x00000081ff81723e */ /* 0x000fe400048070ff */
[----:B------:R-:W-:Y:S02]  /*36a0*/  SHF.L.U32 R87, R87, 0x10, RZ ;  /* 0x0000001057577819 */ /* 0x000fe400000006ff */
[----:B------:R-:W-:Y:S02]  /*36b0*/  F2FP.SATFINITE.E4M3.F32.PACK_AB_MERGE_C R127, RZ, R127, RZ ;  /* 0x0000007fff7f723e */ /* 0x000fe400048070ff */
[----:B------:R-:W-:Y:S01]  /*36c0*/  F2FP.SATFINITE.E4M3.F32.PACK_AB_MERGE_C R131, RZ, R131, RZ ;  /* 0x00000083ff83723e */ /* 0x000fe200048070ff */
[----:B--2---:R-:W-:Y:S01]  /*36d0*/  @!P1 IMAD.WIDE R80, R2, 0x4, R80 ;  /* 0x0000000402509825 */ /* 0x004fe200078e0250 */
[----:B------:R-:W-:Y:S02]  /*36e0*/  LOP3.LUT R91, R91, 0xffff, RZ, 0xc0, !PT ;  /* 0x0000ffff5b5b7812 */ /* 0x000fe400078ec0ff */
[----:B------:R-:W-:-:S02]  /*36f0*/  LOP3.LUT R99, R99, 0xffff, RZ, 0xc0, !PT ;  /* 0x0000ffff63637812 */ /* 0x000fc400078ec0ff */
[----:B------:R-:W-:Y:S01]  /*3700*/  LOP3.LUT R107, R107, 0xffff, RZ, 0xc0, !PT ;  /* 0x0000ffff6b6b7812 */ /* 0x000fe200078ec0ff */
[----:B------:R2:W-:Y:S01]  /*3710*/  @!P1 STG.E desc[UR4][R80.64], R133 ;  /* 0x0000008550009986 */ /* 0x0005e2000c101904 */
[----:B------:R-:W-:Y:S02]  /*3720*/  LOP3.LUT R123, R123, 0xffff, RZ, 0xc0, !PT ;  /* 0x0000ffff7b7b7812 */ /* 0x000fe400078ec0ff */
[----:B------:R-:W-:Y:S01]  /*3730*/  LEA R84, R129, R84, 0x8 ;  /* 0x0000005481547211 */ /* 0x000fe200078e40ff */
[----:B------:R2:W-:Y:S01]  /*3740*/  STG.E desc[UR4][R78.64], R0 ;  /* 0x000000004e007986 */ /* 0x0005e2000c101904 */
[----:B------:R-:W-:Y:S02]  /*3750*/  LOP3.LUT R87, R87, 0xff0000, RZ, 0xc0, !PT ;  /* 0x00ff000057577812 */ /* 0x000fe400078ec0ff */
[----:B------:R-:W-:Y:S01]  /*3760*/  LOP3.LUT R127, R127, 0xffff, RZ, 0xc0, !PT ;  /* 0x0000ffff7f7f7812 */ /* 0x000fe200078ec0ff */
[----:B------:R2:W-:Y:S01]  /*3770*/  STG.E desc[UR4][R78.64+0x80], R68 ;  /* 0x000080444e007986 */ /* 0x0005e2000c101904 */
[----:B------:R-:W-:-:S02]  /*3780*/  LOP3.LUT R131, R131, 0xffff, RZ, 0xc0, !PT ;  /* 0x0000ffff83837812 */ /* 0x000fc400078ec0ff */
[----:B------:R-:W-:Y:S01]  /*3790*/  SHF.L.U32 R91, R91, 0x18, RZ ;  /* 0x000000185b5b7819 */ /* 0x000fe200000006ff */
[----:B------:R2:W-:Y:S01]  /*37a0*/  STG.E desc[UR4][R78.64+0x100], R69 ;  /* 0x000100454e007986 */ /* 0x0005e2000c101904 */
[----:B------:R-:W-:Y:S02]  /*37b0*/  SHF.L.U32 R99, R99, 0x18, RZ ;  /* 0x0000001863637819 */ /* 0x000fe400000006ff */
[----:B------:R-:W-:Y:S01]  /*37c0*/  SHF.L.U32 R107, R107, 0x18, RZ ;  /* 0x000000186b6b7819 */ /* 0x000fe200000006ff */
[----:B------:R2:W-:Y:S01]  /*37d0*/  STG.E desc[UR4][R78.64+0x180], R70 ;  /* 0x000180464e007986 */ /* 0x0005e2000c101904 */
[----:B------:R-:W-:Y:S02]  /*37e0*/  SHF.L.U32 R123, R123, 0x18, RZ ;  /* 0x000000187b7b7819 */ /* 0x000fe400000006ff */
[----:B------:R-:W-:Y:S01]  /*37f0*/  LOP3.LUT R84, R87, 0xffff, R84, 0xf8, !PT ;  /* 0x0000ffff57547812 */ /* 0x000fe200078ef854 */
[----:B------:R2:W-:Y:S01]  /*3800*/  STG.E desc[UR4][R78.64+0x200], R71 ;  /* 0x000200474e007986 */ /* 0x0005e2000c101904 */
[----:B------:R-:W-:-:S02]  /*3810*/  SHF.L.U32 R127, R127, 0x18, RZ ;  /* 0x000000187f7f7819 */ /* 0x000fc400000006ff */
[----:B------:R-:W-:Y:S01]  /*3820*/  SHF.L.U32 R131, R131, 0x18, RZ ;  /* 0x0000001883837819 */ /* 0x000fe200000006ff */
        /* <DEDUP_REMOVED lines=10> */
[----:B-1----:R-:W-:-:S03]  /*38d0*/  LEA R2, R83, R2, 0x2 ;  /* 0x0000000253027211 */ /* 0x002fc600078e10ff */
[----:B------:R2:W-:Y:S01]  /*38e0*/  STG.E desc[UR4][R78.64+0x480], R76 ;  /* 0x0004804c4e007986 */ /* 0x0005e2000c101904 */
[----:B------:R-:W-:-:S03]  /*38f0*/  ISETP.GE.AND P1, PT, R2, UR12, PT ;  /* 0x0000000c02007c0c */ /* 0x000fc6000bf26270 */
        /* <DEDUP_REMOVED lines=8> */
.L_x_10902:
        /* <DEDUP_REMOVED lines=66> */
.L_x_10907:
[----:B0-----:R-:W0:Y:S01]  /*3da0*/  S2R R3, SR_TID.X ;  /* 0x0000000000037919 */ /* 0x001e220000002100 */
[----:B--2---:R-:W1:Y:S01]  /*3db0*/  LDC.64 R134, c[0x0][0x390] ;  /* 0x0000e400ff867b82 */ /* 0x004e620000000a00 */
        /* <DEDUP_REMOVED lines=233> */
.L_x_10937:
[----:B------:R-:W2:Y:S01]  /*4c50*/  LDC R136, c[0x0][0x3d8] ;  /* 0x0000f600ff887b82 */ /* 0x000ea20000000800 */
[----:B-1----:R-:W-:Y:S01]  /*4c60*/  FADD R137, R205, R137 ;  /* 0x00000089cd897221 */ /* 0x002fe20000000000 */
[----:B------:R-:W-:-:S06]  /*4c70*/  UISETP.NE.AND UP0, UPT, UR13, URZ, UPT ;  /* 0x000000ff0d00728c */ /* 0x000fcc000bf05270 */
[----:B------:R-:W-:Y:S01]  /*4c80*/  PLOP3.LUT P0, PT, PT, PT, UP0, 0x80, 0x8 ;  /* 0x000000000008781c */ /* 0x000fe20003f0f008 */
[----:B------:R-:W1:Y:S01]  /*4c90*/  @!P2 LDC.64 R134, c[0x0][0x398] ;  /* 0x0000e600ff86ab82 */ /* 0x000e620000000a00 */
[----:B--2---:R-:W-:-:S05]  /*4ca0*/  FFMA R136, R137, 0.00048828125, R136 ;  /* 0x3a00000089887823 */ /* 0x004fca0000000088 */
[----:B------:R-:W-:Y:S01]  /*4cb0*/  FSETP.GEU.AND P1, PT, |R136|, 1.175494350822287508e-38, PT ;  /* 0x008000008800780b */ /* 0x000fe20003f2e200 */
[----:B-1----:R-:W-:-:S05]  /*4cc0*/  @!P2 IMAD.WIDE R134, R2, 0x4, R134 ;  /* 0x000000040286a825 */ /* 0x002fca00078e0286 */
[----:B------:R1:W-:Y:S07]  /*4cd0*/  @!P2 STG.E desc[UR4][R134.64], R138 ;  /* 0x0000008a8600a986 */ /* 0x0003ee000c101904 */
[----:B------:R-:W-:-:S04]  /*4ce0*/  @!P1 FMUL R136, R136, 16777216 ;  /* 0x4b80000088889820 */ /* 0x000fc80000400000 */
[----:B------:R-:W2:Y:S02]  /*4cf0*/  MUFU.RSQ R133, R136 ;  /* 0x0000008800857308 */ /* 0x000ea40000001400 */
[----:B--2---:R-:W-:Y:S01]  /*4d00*/  @!P1 FMUL R133, R133, 4096 ;  /* 0x4580000085859820 */ /* 0x004fe20000400000 */
[----:B------:R-:W-:-:S03]  /*4d10*/  LOP3.LUT P1, RZ, R3, 0x1f, RZ, 0xc0, !PT ;  /* 0x0000001f03ff7812 */ /* 0x000fc6000782c0ff */
        /* <DEDUP_REMOVED lines=13> */
[----:B------:R-:W-:Y:S01]  /*4df0*/  F2FP.SATFINITE.E4M3.F32.PACK_AB_MERGE_C R137, RZ, R137, RZ ;  /* 0x00000089ff89723e */ /* 0x000fe200048070ff */
[----:B------:R-:W-:Y:S01]  /*4e00*/  FMUL R202, R202, R133 ;  /* 0x00000085caca7220 */ /* 0x000fe20000400000 */
[----:B------:R-:W-:Y:S01]  /*4e10*/  F2FP.SATFINITE.E4M3.F32.PACK_AB_MERGE_C R0, RZ, R141, RZ ;  /* 0x0000008dff00723e */ /* 0x000fe200048070ff */
[-C--:B------:R-:W-:Y:S01]  /*4e20*/  FMUL R141, R188, R133.reuse ;  /* 0x00000085bc8d7220 */ /* 0x080fe20000400000 */
[----:B------:R-:W-:Y:S01]  /*4e30*/  LOP3.LUT R137, R137, 0xff, RZ, 0xc0, !PT ;  /* 0x000000ff89897812 */ /* 0x000fe200078ec0ff */
[-C--:B------:R-:W-:Y:S01]  /*4e40*/  FMUL R188, R189, R133.reuse ;  /* 0x00000085bdbc7220 */ /* 0x080fe20000400000 */
[----:B------:R-:W-:Y:S01]  /*4e50*/  FMUL R189, R184, R133 ;  /* 0x00000085b8bd7220 */ /* 0x000fe20000400000 */
[----:B------:R-:W-:Y:S01]  /*4e60*/  FFMA R141, R116, R141, R52 ;  /* 0x0000008d748d7223 */ /* 0x000fe20000000034 */
[----:B------:R-:W-:Y:S01]  /*4e70*/  LEA R0, R0, R137, 0x8 ;  /* 0x0000008900007211 */ /* 0x000fe200078e40ff */
[-C--:B------:R-:W-:Y:S01]  /*4e80*/  FMUL R137, R192, R133.reuse ;  /* 0x00000085c0897220 */ /* 0x080fe20000400000 */
[-C--:B------:R-:W-:Y:S01]  /*4e90*/  FMUL R192, R193, R133.reuse ;  /* 0x00000085c1c07220 */ /* 0x080fe20000400000 */
[----:B------:R-:W-:Y:S01]  /*4ea0*/  FMUL R184, R185, R133 ;  /* 0x00000085b9b87220 */ /* 0x000fe20000400000 */
[----:B------:R-:W-:Y:S01]  /*4eb0*/  FFMA R189, R112, R189, R48 ;  /* 0x000000bd70bd7223 */ /* 0x000fe20000000030 */
[----:B------:R-:W-:Y:S01]  /*4ec0*/  FFMA R137, R120, R137, R56 ;  /* 0x0000008978897223 */ /* 0x000fe20000000038 */
[-C--:B------:R-:W-:Y:S01]  /*4ed0*/  FMUL R193, R180, R133.reuse ;  /* 0x00000085b4c17220 */ /* 0x080fe20000400000 */
[----:B------:R-:W-:Y:S01]  /*4ee0*/  FMUL R180, R181, R133 ;  /* 0x00000085b5b47220 */ /* 0x000fe20000400000 */
[----:B-1----:R-:W-:Y:S01]  /*4ef0*/  FFMA R135, R121, R192, R57 ;  /* 0x000000c079877223 */ /* 0x002fe20000000039 */
[----:B------:R-:W-:Y:S01]  /*4f00*/  @P0 FMUL R137, R137, R132 ;  /* 0x0000008489890220 */ /* 0x000fe20000400000 */
[----:B------:R-:W-:Y:S01]  /*4f10*/  F2FP.SATFINITE.E4M3.F32.PACK_AB_MERGE_C R197, RZ, R197, RZ ;  /* 0x000000c5ffc5723e */ /* 0x000fe200048070ff */
[----:B------:R-:W-:Y:S01]  /*4f20*/  FFMA R181, R117, R188, R53 ;  /* 0x000000bc75b57223 */ /* 0x000fe20000000035 */
[----:B------:R-:W-:Y:S01]  /*4f30*/  @P0 FMUL R141, R141, R132 ;  /* 0x000000848d8d0220 */ /* 0x000fe20000400000 */
[----:B------:R-:W-:Y:S01]  /*4f40*/  FFMA R185, R113, R184, R49 ;  /* 0x000000b871b97223 */ /* 0x000fe20000000031 */
[-C--:B------:R-:W-:Y:S01]  /*4f50*/  @P0 FMUL R189, R189, R132.reuse ;  /* 0x00000084bdbd0220 */ /* 0x080fe20000400000 */
[-C--:B------:R-:W-:Y:S01]  /*4f60*/  @P0 FMUL R135, R135, R132.reuse ;  /* 0x0000008487870220 */ /* 0x080fe20000400000 */
[----:B------:R-:W-:Y:S01]  /*4f70*/  F2FP.SATFINITE.E4M3.F32.PACK_AB_MERGE_C R136, RZ, R201, RZ ;  /* 0x000000c9ff88723e */ /* 0x000fe200048070ff */
[-C--:B------:R-:W-:Y:S01]  /*4f80*/  @P0 FMUL R181, R181, R132.reuse ;  /* 0x00000084b5b50220 */ /* 0x080fe20000400000 */
[----:B------:R-:W-:Y:S01]  /*4f90*/  LOP3.LUT R197, R197, 0xff, RZ, 0xc0, !PT ;  /* 0x000000ffc5c57812 */ /* 0x000fe200078ec0ff */
[-C--:B------:R-:W-:Y:S01]  /*4fa0*/  @P0 FMUL R185, R185, R132.reuse ;  /* 0x00000084b9b90220 */ /* 0x080fe20000400000 */
[----:B------:R-:W-:Y:S01]  /*4fb0*/  F2FP.SATFINITE.E4M3.F32.PACK_AB_MERGE_C R137, RZ, R137, RZ ;  /* 0x00000089ff89723e */ /* 0x000fe200048070ff */
[----:B------:R-:W-:Y:S01]  /*4fc0*/  FFMA R193, R108, R193, R44 ;  /* 0x000000c16cc17223 */ /* 0x000fe2000000002c */
[----:B------:R-:W-:Y:S01]  /*4fd0*/  F2FP.SATFINITE.E4M3.F32.PACK_AB_MERGE_C R141, RZ, R141, RZ ;  /* 0x0000008dff8d723e */ /* 0x000fe200048070ff */
[----:B------:R-:W-:Y:S01]  /*4fe0*/  FMUL R200, R200, R133 ;  /* 0x00000085c8c87220 */ /* 0x000fe20000400000 */
[----:B------:R-:W-:Y:S01]  /*4ff0*/  F2FP.SATFINITE.E4M3.F32.PACK_AB_MERGE_C R189, RZ, R189, RZ ;  /* 0x000000bdffbd723e */ /* 0x000fe200048070ff */
[----:B------:R-:W-:Y:S01]  /*5000*/  @P0 FMUL R193, R193, R132 ;  /* 0x00000084c1c10220 */ /* 0x000fe20000400000 */
[----:B------:R-:W-:Y:S01]  /*5010*/  LEA R136, R136, R197, 0x8 ;  /* 0x000000c588887211 */ /* 0x000fe200078e40ff */
[----:B------:R-:W-:Y:S01]  /*5020*/  FFMA R197, R109, R180, R45 ;  /* 0x000000b46dc57223 */ /* 0x000fe2000000002d */
[----:B------:R-:W-:-:S02]  /*5030*/  F2FP.SATFINITE.E4M3.F32.PACK_AB_MERGE_C R138, RZ, R135, RZ ;  /* 0x00000087ff8a723e */ /* 0x000fc400048070ff */
[----:B------:R-:W-:Y:S01]  /*5040*/  LOP3.LUT R137, R137, 0xff, RZ, 0xc0, !PT ;  /* 0x000000ff89897812 */ /* 0x000fe200078ec0ff */
[----:B------:R-:W-:Y:S01]  /*5050*/  @P0 FMUL R197, R197, R132 ;  /* 0x00000084c5c50220 */ /* 0x000fe20000400000 */
[----:B------:R-:W-:Y:S02]  /*5060*/  F2FP.SATFINITE.E4M3.F32.PACK_AB_MERGE_C R181, RZ, R181, RZ ;  /* 0x000000b5ffb5723e */ /* 0x000fe400048070ff */
[----:B------:R-:W-:Y:S01]  /*5070*/  LOP3.LUT R134, R141, 0xff, RZ, 0xc0, !PT ;  /* 0x000000ff8d867812 */ /* 0x000fe200078ec0ff */
[----:B------:R-:W-:Y:S01]  /*5080*/  FMUL R141, R176, R133 ;  /* 0x00000085b08d7220 */ /* 0x000fe20000400000 */
[----:B------:R-:W-:Y:S01]  /*5090*/  F2FP.SATFINITE.E4M3.F32.PACK_AB_MERGE_C R185, RZ, R185, RZ ;  /* 0x000000b9ffb9723e */ /* 0x000fe200048070ff */
[-C--:B------:R-:W-:Y:S01]  /*50a0*/  FMUL R176, R177, R133.reuse ;  /* 0x00000085b1b07220 */ /* 0x080fe20000400000 */
[----:B------:R-:W-:Y:S01]  /*50b0*/  LOP3.LUT R180, R189, 0xff, RZ, 0xc0, !PT ;  /* 0x000000ffbdb47812 */ /* 0x000fe200078ec0ff */
[----:B------:R-:W-:Y:S01]  /*50c0*/  FMUL R177, R172, R133 ;  /* 0x00000085acb17220 */ /* 0x000fe20000400000 */
[----:B------:R-:W-:Y:S01]  /*50d0*/  LEA R138, R138, R137, 0x8 ;  /* 0x000000898a8a7211 */ /* 0x000fe200078e40ff */
[-C--:B------:R-:W-:Y:S01]  /*50e0*/  FMUL R172, R173, R133.reuse ;  /* 0x00000085adac7220 */ /* 0x080fe20000400000 */
[----:B------:R-:W-:Y:S01]  /*50f0*/  LEA R137, R181, R134, 0x8 ;  /* 0x00000086b5897211 */ /* 0x000fe200078e40ff */
[-C--:B------:R-:W-:Y:S01]  /*5100*/  FMUL R173, R168, R133.reuse ;  /* 0x00000085a8ad7220 */ /* 0x080fe20000400000 */
[----:B------:R-:W-:Y:S01]  /*5110*/  LEA R134, R185, R180, 0x8 ;  /* 0x000000b4b9867211 */ /* 0x000fe200078e40ff */
        /* <DEDUP_REMOVED lines=9> */
[----:B------:R-:W-:Y:S01]  /*51b0*/  FFMA R177, R100, R177, R36 ;  /* 0x000000b164b17223 */ /* 0x000fe20000000024 */
[----:B------:R-:W-:Y:S01]  /*51c0*/  FFMA R173, R96, R173, R32 ;  /* 0x000000ad60ad7223 */ /* 0x000fe20000000020 */
[-C--:B------:R-:W-:Y:S01]  /*51d0*/  @P0 FMUL R141, R141, R132.reuse ;  /* 0x000000848d8d0220 */ /* 0x080fe20000400000 */
[----:B------:R-:W-:Y:S01]  /*51e0*/  F2FP.SATFINITE.E4M3.F32.PACK_AB_MERGE_C R168, RZ, R165, RZ ;  /* 0x000000a5ffa8723e */ /* 0x000fe200048070ff */
[-C--:B------:R-:W-:Y:S01]  /*51f0*/  @P0 FMUL R177, R177, R132.reuse ;  /* 0x00000084b1b10220 */ /* 0x080fe20000400000 */
[----:B------:R-:W-:Y:S01]  /*5200*/  F2FP.SATFINITE.E4M3.F32.PACK_AB_MERGE_C R165, RZ, R169, RZ ;  /* 0x000000a9ffa5723e */ /* 0x000fe200048070ff */
[-C--:B------:R-:W-:Y:S01]  /*5210*/  FMUL R169, R160, R133.reuse ;  /* 0x00000085a0a97220 */ /* 0x080fe20000400000 */
[-C--:B------:R-:W-:Y:S01]  /*5220*/  FMUL R160, R161, R133.reuse ;  /* 0x00000085a1a07220 */ /* 0x080fe20000400000 */
[-C--:B------:R-:W-:Y:S01]  /*5230*/  FMUL R161, R156, R133.reuse ;  /* 0x000000859ca17220 */ /* 0x080fe20000400000 */
[-C--:B------:R-:W-:Y:S01]  /*5240*/  @P0 FMUL R173, R173, R132.reuse ;  /* 0x00000084adad0220 */ /* 0x080fe20000400000 */
[-C--:B------:R-:W-:Y:S01]  /*5250*/  FMUL R156, R157, R133.reuse ;  /* 0x000000859d9c7220 */ /* 0x080fe20000400000 */
[----:B------:R-:W-:Y:S01]  /*5260*/  FMUL R157, R152, R133 ;  /* 0x00000085989d7220 */ /* 0x000fe20000400000 */
[----:B------:R-:W-:Y:S01]  /*5270*/  FFMA R161, R84, R161, R20 ;  /* 0x000000a154a17223 */ /* 0x000fe20000000014 */
[-C--:B------:R-:W-:Y:S01]  /*5280*/  @P0 FMUL R181, R181, R132.reuse ;  /* 0x00000084b5b50220 */ /* 0x080fe20000400000 */
[----:B------:R-:W-:Y:S01]  /*5290*/  F2FP.SATFINITE.E4M3.F32.PACK_AB_MERGE_C R141, RZ, R141, RZ ;  /* 0x0000008dff8d723e */ /* 0x000fe200048070ff */
[----:B------:R-:W-:Y:S01]  /*52a0*/  FFMA R157, R80, R157, R16 ;  /* 0x0000009d509d7223 */ /* 0x000fe20000000010 */
[----:B------:R-:W-:Y:S01]  /*52b0*/  F2FP.SATFINITE.E4M3.F32.PACK_AB_MERGE_C R177, RZ, R177, RZ ;  /* 0x000000b1ffb1723e */ /* 0x000fe200048070ff */
[----:B------:R-:W-:Y:S01]  /*52c0*/  @P0 FMUL R161, R161, R132 ;  /* 0x00000084a1a10220 */ /* 0x000fe20000400000 */
[----:B------:R-:W-:Y:S01]  /*52d0*/  F2FP.SATFINITE.E4M3.F32.PACK_AB_MERGE_C R173, RZ, R173, RZ ;  /* 0x000000adffad723e */ /* 0x000fe200048070ff */
[----:B------:R-:W-:Y:S01]  /*52e0*/  FFMA R189, R93, R164, R29 ;  /* 0x000000a45dbd7223 */ /* 0x000fe2000000001d */
[----:B------:R-:W-:Y:S01]  /*52f0*/  LOP3.LUT R141, R141, 0xff, RZ, 0xc0, !PT ;  /* 0x000000ff8d8d7812 */ /* 0x000fe200078ec0ff */
[----:B------:R-:W-:Y:S01]  /*5300*/  @P0 FMUL R157, R157, R132 ;  /* 0x000000849d9d0220 */ /* 0x000fe20000400000 */
[----:B------:R-:W-:Y:S01]  /*5310*/  LOP3.LUT R164, R177, 0xff, RZ, 0xc0, !PT ;  /* 0x000000ffb1a47812 */ /* 0x000fe200078ec0ff */
[----:B------:R-:W-:Y:S01]  /*5320*/  FMUL R177, R148, R133 ;  /* 0x0000008594b17220 */ /* 0x000fe20000400000 */
[----:B------:R-:W-:Y:S01]  /*5330*/  F2FP.SATFINITE.E4M3.F32.PACK_AB_MERGE_C R181, RZ, R181, RZ ;  /* 0x000000b5ffb5723e */ /* 0x000fe200048070ff */
[-C--:B------:R-:W-:Y:S01]  /*5340*/  FMUL R148, R149, R133.reuse ;  /* 0x0000008595947220 */ /* 0x080fe20000400000 */
[----:B------:R-:W-:Y:S01]  /*5350*/  LOP3.LUT R172, R173, 0xff, RZ, 0xc0, !PT ;  /* 0x000000ffadac7812 */ /* 0x000fe200078ec0ff */
[----:B------:R-:W-:Y:S01]  /*5360*/  FMUL R152, R153, R133 ;  /* 0x0000008599987220 */ /* 0x000fe20000400000 */
[----:B------:R-:W-:Y:S01]  /*5370*/  F2FP.SATFINITE.E4M3.F32.PACK_AB_MERGE_C R161, RZ, R161, RZ ;  /* 0x000000a1ffa1723e */ /* 0x000fe200048070ff */
[----:B------:R-:W-:Y:S01]  /*5380*/  FFMA R153, R85, R156, R21 ;  /* 0x0000009c55997223 */ /* 0x000fe20000000015 */
[----:B------:R-:W-:Y:S01]  /*5390*/  LEA R168, R168, R141, 0x8 ;  /* 0x0000008da8a87211 */ /* 0x000fe200078e40ff */
[----:B------:R-:W-:Y:S01]  /*53a0*/  FFMA R169, R88, R169, R24 ;  /* 0x000000a958a97223 */ /* 0x000fe20000000018 */
[----:B------:R-:W-:Y:S01]  /*53b0*/  LEA R141, R181, R172, 0x8 ;  /* 0x000000acb58d7211 */ /* 0x000fe200078e40ff */
[----:B------:R-:W-:Y:S01]  /*53c0*/  FFMA R181, R77, R148, R13 ;  /* 0x000000944db57223 */ /* 0x000fe2000000000d */
[----:B------:R-:W-:Y:S01]  /*53d0*/  F2FP.SATFINITE.E4M3.F32.PACK_AB_MERGE_C R157, RZ, R157, RZ ;  /* 0x0000009dff9d723e */ /* 0x000fe200048070ff */
[----:B------:R-:W-:Y:S01]  /*53e0*/  FFMA R149, R89, R160, R25 ;  /* 0x000000a059957223 */ /* 0x000fe20000000019 */
[----:B------:R-:W-:Y:S01]  /*53f0*/  LOP3.LUT R148, R161, 0xff, RZ, 0xc0, !PT ;  /* 0x000000ffa1947812 */ /* 0x000fe200078ec0ff */
[-C--:B------:R-:W-:Y:S01]  /*5400*/  FMUL R161, R144, R133.reuse ;  /* 0x0000008590a17220 */ /* 0x080fe20000400000 */
[----:B------:R-:W-:Y:S01]  /*5410*/  FMUL R144, R145, R133 ;  /* 0x0000008591907220 */ /* 0x000fe20000400000 */
[----:B------:R-:W-:Y:S01]  /*5420*/  LOP3.LUT R156, R157, 0xff, RZ, 0xc0, !PT ;  /* 0x000000ff9d9c7812 */ /* 0x000fe200078ec0ff */
[----:B------:R-:W-:Y:S01]  /*5430*/  FFMA R145, R130, R139, R66 ;  /* 0x0000008b82917223 */ /* 0x000fe20000000042 */
[----:B------:R-:W-:Y:S01]  /*5440*/  FMUL R157, R198, R133 ;  /* 0x00000085c69d7220 */ /* 0x000fe20000400000 */
        /* <DEDUP_REMOVED lines=21> */
[-C--:B------:R-:W-:Y:S01]  /*55a0*/  @P0 FMUL R153, R153, R132.reuse ;  /* 0x0000008499990220 */ /* 0x080fe20000400000 */
[----:B------:R-:W-:Y:S01]  /*55b0*/  F2FP.SATFINITE.E4M3.F32.PACK_AB_MERGE_C R149, RZ, R173, RZ ;  /* 0x000000adff95723e */ /* 0x000fe200048070ff */
[-C--:B------:R-:W-:Y:S01]  /*55c0*/  FMUL R173, R140, R133.reuse ;  /* 0x000000858cad7220 */ /* 0x080fe20000400000 */
[----:B------:R-:W-:Y:S01]  /*55d0*/  LOP3.LUT R145, R145, 0xff0000, RZ, 0xc0, !PT ;  /* 0x00ff000091917812 */ /* 0x000fe200078ec0ff */
[----:B------:R-:W-:Y:S01]  /*55e0*/  @P0 FMUL R181, R181, R132 ;  /* 0x00000084b5b50220 */ /* 0x000fe20000400000 */
[----:B------:R-:W-:Y:S01]  /*55f0*/  LOP3.LUT R140, R161, 0xff, RZ, 0xc0, !PT ;  /* 0x000000ffa18c7812 */ /* 0x000fe200078ec0ff */
[----:B------:R-:W-:Y:S01]  /*5600*/  FMUL R161, R194, R133 ;  /* 0x00000085c2a17220 */ /* 0x000fe20000400000 */
[----:B------:R-:W-:Y:S01]  /*5610*/  SHF.L.U32 R157, R157, 0x10, RZ ;  /* 0x000000109d9d7819 */ /* 0x000fe200000006ff */
[----:B------:R-:W-:Y:S01]  /*5620*/  FFMA R173, R68, R173, R4 ;  /* 0x000000ad44ad7223 */ /* 0x000fe20000000004 */
[----:B------:R-:W-:Y:S01]  /*5630*/  LEA R152, R152, R169, 0x8 ;  /* 0x000000a998987211 */ /* 0x000fe200078e40ff */
[----:B------:R-:W-:Y:S01]  /*5640*/  FFMA R169, R73, R144, R9 ;  /* 0x0000009049a97223 */ /* 0x000fe20000000009 */
[----:B------:R-:W-:Y:S01]  /*5650*/  LOP3.LUT R0, R145, 0xffff, R0, 0xf8, !PT ;  /* 0x0000ffff91007812 */ /* 0x000fe200078ef800 */
[----:B------:R-:W-:Y:S01]  /*5660*/  FMUL R145, R190, R133 ;  /* 0x00000085be917220 */ /* 0x000fe20000400000 */
[----:B------:R-:W-:Y:S01]  /*5670*/  LOP3.LUT R157, R157, 0xff0000, RZ, 0xc0, !PT ;  /* 0x00ff00009d9d7812 */ /* 0x000fe200078ec0ff */
[----:B------:R-:W-:Y:S01]  /*5680*/  FFMA R161, R122, R161, R58 ;  /* 0x000000a17aa17223 */ /* 0x000fe2000000003a */
[-C--:B------:R-:W-:Y:S01]  /*5690*/  @P0 FMUL R169, R169, R132.reuse ;  /* 0x00000084a9a90220 */ /* 0x080fe20000400000 */
[----:B------:R-:W-:Y:S01]  /*56a0*/  FFMA R145, R118, R145, R54 ;  /* 0x0000009176917223 */ /* 0x000fe20000000036 */
[----:B------:R-:W-:Y:S01]  /*56b0*/  LOP3.LUT R136, R157, 0xffff, R136, 0xf8, !PT ;  /* 0x0000ffff9d887812 */ /* 0x000fe200078ef888 */
[-C--:B------:R-:W-:Y:S01]  /*56c0*/  @P0 FMUL R161, R161, R132.reuse ;  /* 0x00000084a1a10220 */ /* 0x080fe20000400000 */
[----:B------:R-:W-:Y:S01]  /*56d0*/  F2FP.SATFINITE.E4M3.F32.PACK_AB_MERGE_C R177, RZ, R177, RZ ;  /* 0x000000b1ffb1723e */ /* 0x000fe200048070ff */
[----:B------:R-:W-:Y:S01]  /*56e0*/  FMUL R157, R186, R133 ;  /* 0x00000085ba9d7220 */ /* 0x000fe20000400000 */
[----:B------:R-:W-:Y:S01]  /*56f0*/  F2FP.SATFINITE.E4M3.F32.PACK_AB_MERGE_C R139, RZ, R169, RZ ;  /* 0x000000a9ff8b723e */ /* 0x000fe200048070ff */
[----:B------:R-:W-:Y:S01]  /*5700*/  FMUL R169, R182, R133 ;  /* 0x00000085b6a97220 */ /* 0x000fe20000400000 */
[----:B------:R-:W-:Y:S01]  /*5710*/  @P0 FMUL R145, R145, R132 ;  /* 0x0000008491910220 */ /* 0x000fe20000400000 */
[----:B------:R-:W-:Y:S01]  /*5720*/  LOP3.LUT R160, R177, 0xff, RZ, 0xc0, !PT ;  /* 0x000000ffb1a07812 */ /* 0x000fe200078ec0ff */
[----:B------:R-:W-:Y:S01]  /*5730*/  FFMA R157, R114, R157, R50 ;  /* 0x0000009d729d7223 */ /* 0x000fe20000000032 */
[----:B------:R-:W-:Y:S01]  /*5740*/  FFMA R177, R69, R202, R5 ;  /* 0x000000ca45b17223 */ /* 0x000fe20000000005 */
[-C--:B------:R-:W-:Y:S01]  /*5750*/  @P0 FMUL R173, R173, R132.reuse ;  /* 0x00000084adad0220 */ /* 0x080fe20000400000 */
[----:B------:R-:W-:Y:S01]  /*5760*/  F2FP.SATFINITE.E4M3.F32.PACK_AB_MERGE_C R161, RZ, R161, RZ ;  /* 0x000000a1ffa1723e */ /* 0x000fe200048070ff */
[----:B------:R-:W-:Y:S01]  /*5770*/  FFMA R169, R110, R169, R46 ;  /* 0x000000a96ea97223 */ /* 0x000fe2000000002e */
[-C--:B------:R-:W-:Y:S01]  /*5780*/  @P0 FMUL R157, R157, R132.reuse ;  /* 0x000000849d9d0220 */ /* 0x080fe20000400000 */
[----:B------:R-:W-:Y:S01]  /*5790*/  F2FP.SATFINITE.E4M3.F32.PACK_AB_MERGE_C R145, RZ, R145, RZ ;  /* 0x00000091ff91723e */ /* 0x000fe200048070ff */
[-C--:B------:R-:W-:Y:S01]  /*57a0*/  @P0 FMUL R177, R177, R132.reuse ;  /* 0x00000084b1b10220 */ /* 0x080fe20000400000 */
[----:B------:R-:W-:Y:S01]  /*57b0*/  SHF.L.U32 R161, R161, 0x10, RZ ;  /* 0x00000010a1a17819 */ /* 0x000fe200000006ff */
[----:B------:R-:W-:Y:S01]  /*57c0*/  @P0 FMUL R169, R169, R132 ;  /* 0x00000084a9a90220 */ /* 0x000fe20000400000 */
[----:B------:R-:W-:-:S02]  /*57d0*/  F2FP.SATFINITE.E4M3.F32.PACK_AB_MERGE_C R173, RZ, R173, RZ ;  /* 0x000000adffad723e */ /* 0x000fc400048070ff */
[----:B------:R-:W-:Y:S02]  /*57e0*/  SHF.L.U32 R145, R145, 0x10, RZ ;  /* 0x0000001091917819 */ /* 0x000fe400000006ff */
[----:B------:R-:W-:Y:S02]  /*57f0*/  LEA R139, R139, R140, 0x8 ;  /* 0x0000008c8b8b7211 */ /* 0x000fe400078e40ff */
[----:B------:R-:W-:Y:S02]  /*5800*/  LOP3.LUT R161, R161, 0xff0000, RZ, 0xc0, !PT ;  /* 0x00ff0000a1a17812 */ /* 0x000fe400078ec0ff */
[----:B------:R-:W-:Y:S02]  /*5810*/  F2FP.SATFINITE.E4M3.F32.PACK_AB_MERGE_C R157, RZ, R157, RZ ;  /* 0x0000009dff9d723e */ /* 0x000fe400048070ff */
[----:B------:R-:W-:Y:S02]  /*5820*/  F2FP.SATFINITE.E4M3.F32.PACK_AB_MERGE_C R140, RZ, R177, RZ ;  /* 0x000000b1ff8c723e */ /* 0x000fe400048070ff */
[----:B------:R-:W-:-:S02]  /*5830*/  LOP3.LUT R173, R173, 0xff, RZ, 0xc0, !PT ;  /* 0x000000ffadad7812 */ /* 0x000fc400078ec0ff */
[----:B------:R-:W-:Y:S02]  /*5840*/  F2FP.SATFINITE.E4M3.F32.PACK_AB_MERGE_C R169, RZ, R169, RZ ;  /* 0x000000a9ffa9723e */ /* 0x000fe400048070ff */
[----:B------:R-:W-:Y:S01]  /*5850*/  LOP3.LUT R144, R145, 0xff0000, RZ, 0xc0, !PT ;  /* 0x00ff000091907812 */ /* 0x000fe200078ec0ff */
[-C--:B------:R-:W-:Y:S01]  /*5860*/  FMUL R145, R174, R133.reuse ;  /* 0x00000085ae917220 */ /* 0x080fe20000400000 */
[----:B------:R-:W-:Y:S01]  /*5870*/  LOP3.LUT R138, R161, 0xffff, R138, 0xf8, !PT ;  /* 0x0000ffffa18a7812 */ /* 0x000fe200078ef88a */
[----:B------:R-:W-:Y:S01]  /*5880*/  FMUL R161, R166, R133 ;  /* 0x00000085a6a17220 */ /* 0x000fe20000400000 */
[----:B------:R-:W-:Y:S01]  /*5890*/  SHF.L.U32 R157, R157, 0x10, RZ ;  /* 0x000000109d9d7819 */ /* 0x000fe200000006ff */
[----:B------:R-:W-:Y:S01]  /*58a0*/  FFMA R145, R102, R145, R38 ;  /* 0x0000009166917223 */ /* 0x000fe20000000026 */
[----:B------:R-:W-:Y:S01]  /*58b0*/  LEA R140, R140, R173, 0x8 ;  /* 0x000000ad8c8c7211 */ /* 0x000fe200078e40ff */
[----:B------:R-:W-:Y:S01]  /*58c0*/  FMUL R173, R178, R133 ;  /* 0x00000085b2ad7220 */ /* 0x000fe20000400000 */
[----:B------:R-:W-:Y:S01]  /*58d0*/  SHF.L.U32 R169, R169, 0x10, RZ ;  /* 0x00000010a9a97819 */ /* 0x000fe200000006ff */
[----:B------:R-:W-:Y:S01]  /*58e0*/  FFMA R161, R94, R161, R30 ;  /* 0x000000a15ea17223 */ /* 0x000fe2000000001e */
[----:B------:R-:W-:Y:S01]  /*58f0*/  LOP3.LUT R157, R157, 0xff0000, RZ, 0xc0, !PT ;  /* 0x00ff00009d9d7812 */ /* 0x000fe200078ec0ff */
[----:B------:R-:W-:Y:S01]  /*5900*/  FFMA R173, R106, R173, R42 ;  /* 0x000000ad6aad7223 */ /* 0x000fe2000000002a */
[----:B------:R-:W-:Y:S01]  /*5910*/  LOP3.LUT R137, R144, 0xffff, R137, 0xf8, !PT ;  /* 0x0000ffff90897812 */ /* 0x000fe200078ef889 */
[-C--:B------:R-:W-:Y:S01]  /*5920*/  @P0 FMUL R145, R145, R132.reuse ;  /* 0x0000008491910220 */ /* 0x080fe20000400000 */
[----:B------:R-:W-:Y:S01]  /*5930*/  LOP3.LUT R144, R169, 0xff0000, RZ, 0xc0, !PT ;  /* 0x00ff0000a9907812 */ /* 0x000fe200078ec0ff */
[----:B------:R-:W-:Y:S01]  /*5940*/  FMUL R169, R162, R133 ;  /* 0x00000085a2a97220 */ /* 0x000fe20000400000 */
[----:B------:R-:W-:Y:S01]  /*5950*/  F2FP.SATFINITE.E4M3.F32.PACK_AB_MERGE_C R193, RZ, R193, RZ ;  /* 0x000000c1ffc1723e */ /* 0x000fe200048070ff */
[-C--:B------:R-:W-:Y:S01]  /*5960*/  @P0 FMUL R161, R161, R132.reuse ;  /* 0x00000084a1a10220 */ /* 0x080fe20000400000 */
[----:B------:R-:W-:Y:S01]  /*5970*/  LOP3.LUT R134, R157, 0xffff, R134, 0xf8, !PT ;  /* 0x0000ffff9d867812 */ /* 0x000fe200078ef886 */
[----:B------:R-:W-:Y:S01]  /*5980*/  FMUL R157, R170, R133 ;  /* 0x00000085aa9d7220 */ /* 0x000fe20000400000 */
[-C--:B------:R-:W-:Y:S01]  /*5990*/  @P0 FMUL R173, R173, R132.reuse ;  /* 0x00000084adad0220 */ /* 0x080fe20000400000 */
[----:B------:R-:W-:Y:S01]  /*59a0*/  F2FP.SATFINITE.E4M3.F32.PACK_AB_MERGE_C R135, RZ, R197, RZ ;  /* 0x000000c5ff87723e */ /* 0x000fe200048070ff */
[----:B------:R-:W-:Y:S01]  /*59b0*/  FFMA R169, R90, R169, R26 ;  /* 0x000000a95aa97223 */ /* 0x000fe2000000001a */
[----:B------:R-:W-:Y:S01]  /*59c0*/  LOP3.LUT R184, R193, 0xff, RZ, 0xc0, !PT ;  /* 0x000000ffc1b87812 */ /* 0x000fe200078ec0ff */
[----:B------:R-:W-:Y:S01]  /*59d0*/  FFMA R157, R98, R157, R34 ;  /* 0x0000009d629d7223 */ /* 0x000fe20000000022 */
[----:B------:R-:W-:Y:S01]  /*59e0*/  F2FP.SATFINITE.E4M3.F32.PACK_AB_MERGE_C R145, RZ, R145, RZ ;  /* 0x00000091ff91723e */ /* 0x000fe200048070ff */
[-C--:B------:R-:W-:Y:S01]  /*59f0*/  @P0 FMUL R169, R169, R132.reuse ;  /* 0x00000084a9a90220 */ /* 0x080fe20000400000 */
[----:B------:R-:W-:Y:S01]  /*5a00*/  F2FP.SATFINITE.E4M3.F32.PACK_AB_MERGE_C R185, RZ, R185, RZ ;  /* 0x000000b9ffb9723e */ /* 0x000fe200048070ff */
[----:B------:R-:W-:Y:S01]  /*5a10*/  @P0 FMUL R157, R157, R132 ;  /* 0x000000849d9d0220 */ /* 0x000fe20000400000 */
[----:B------:R-:W-:-:S02]  /*5a20*/  F2FP.SATFINITE.E4M3.F32.PACK_AB_MERGE_C R161, RZ, R161, RZ ;  /* 0x000000a1ffa1723e */ /* 0x000fc400048070ff */
[----:B------:R-:W-:Y:S02]  /*5a30*/  F2FP.SATFINITE.E4M3.F32.PACK_AB_MERGE_C R173, RZ, R173, RZ ;  /* 0x000000adffad723e */ /* 0x000fe400048070ff */
[----:B------:R-:W-:Y:S02]  /*5a40*/  LEA R135, R135, R184, 0x8 ;  /* 0x000000b887877211 */ /* 0x000fe400078e40ff */
[----:B------:R-:W-:Y:S02]  /*5a50*/  SHF.L.U32 R145, R145, 0x10, RZ ;  /* 0x0000001091917819 */ /* 0x000fe400000006ff */
[----:B------:R-:W-:Y:S02]  /*5a60*/  F2FP.SATFINITE.E4M3.F32.PACK_AB_MERGE_C R189, RZ, R189, RZ ;  /* 0x000000bdffbd723e */ /* 0x000fe400048070ff */
[----:B------:R-:W-:Y:S02]  /*5a70*/  LOP3.LUT R176, R185, 0xff, RZ, 0xc0, !PT ;  /* 0x000000ffb9b07812 */ /* 0x000fe400078ec0ff */
[----:B------:R-:W-:-:S02]  /*5a80*/  SHF.L.U32 R161, R161, 0x10, RZ ;  /* 0x00000010a1a17819 */ /* 0x000fc400000006ff */
[----:B------:R-:W-:Y:S02]  /*5a90*/  SHF.L.U32 R173, R173, 0x10, RZ ;  /* 0x00000010adad7819 */ /* 0x000fe400000006ff */
[----:B------:R-:W-:Y:S02]  /*5aa0*/  LOP3.LUT R135, R144, 0xffff, R135, 0xf8, !PT ;  /* 0x0000ffff90877812 */ /* 0x000fe400078ef887 */
[----:B------:R-:W-:Y:S02]  /*5ab0*/  LEA R165, R165, R164, 0x8 ;  /* 0x000000a4a5a57211 */ /* 0x000fe400078e40ff */
[----:B------:R-:W-:Y:S01]  /*5ac0*/  LOP3.LUT R144, R145, 0xff0000, RZ, 0xc0, !PT ;  /* 0x00ff000091907812 */ /* 0x000fe200078ec0ff */
[----:B------:R-:W-:Y:S01]  /*5ad0*/  FMUL R145, R154, R133 ;  /* 0x000000859a917220 */ /* 0x000fe20000400000 */
[----:B------:R-:W-:Y:S02]  /*5ae0*/  F2FP.SATFINITE.E4M3.F32.PACK_AB_MERGE_C R169, RZ, R169, RZ ;  /* 0x000000a9ffa9723e */ /* 0x000fe400048070ff */
[----:B------:R-:W-:Y:S01]  /*5af0*/  LEA R164, R189, R176, 0x8 ;  /* 0x000000b0bda47211 */ /* 0x000fe200078e40ff */
[----:B------:R-:W-:Y:S01]  /*5b00*/  FFMA R145, R82, R145, R18 ;  /* 0x0000009152917223 */ /* 0x000fe20000000012 */
[----:B------:R-:W-:-:S02]  /*5b10*/  F2FP.SATFINITE.E4M3.F32.PACK_AB_MERGE_C R157, RZ, R157, RZ ;  /* 0x0000009dff9d723e */ /* 0x000fc400048070ff */
[----:B------:R-:W-:Y:S01]  /*5b20*/  LOP3.LUT R161, R161, 0xff0000, RZ, 0xc0, !PT ;  /* 0x00ff0000a1a17812 */ /* 0x000fe200078ec0ff */
[-C--:B------:R-:W-:Y:S01]  /*5b30*/  @P0 FMUL R145, R145, R132.reuse ;  /* 0x0000008491910220 */ /* 0x080fe20000400000 */
[----:B------:R-:W-:Y:S02]  /*5b40*/  LOP3.LUT R173, R173, 0xff0000, RZ, 0xc0, !PT ;  /* 0x00ff0000adad7812 */ /* 0x000fe400078ec0ff */
[----:B------:R-:W-:Y:S02]  /*5b50*/  SHF.L.U32 R169, R169, 0x10, RZ ;  /* 0x00000010a9a97819 */ /* 0x000fe400000006ff */
[----:B------:R-:W-:Y:S02]  /*5b60*/  SHF.L.U32 R157, R157, 0x10, RZ ;  /* 0x000000109d9d7819 */ /* 0x000fe400000006ff */
[----:B------:R-:W-:Y:S01]  /*5b70*/  LOP3.LUT R164, R161, 0xffff, R164, 0xf8, !PT ;  /* 0x0000ffffa1a47812 */ /* 0x000fe200078ef8a4 */
[-C--:B------:R-:W-:Y:S01]  /*5b80*/  FMUL R161, R146, R133.reuse ;  /* 0x0000008592a17220 */ /* 0x080fe20000400000 */
[----:B------:R-:W-:Y:S01]  /*5b90*/  LOP3.LUT R168, R173, 0xffff, R168, 0xf8, !PT ;  /* 0x0000ffffada87812 */ /* 0x000fe200078ef8a8 */
[----:B------:R-:W-:Y:S01]  /*5ba0*/  FMUL R173, R158, R133 ;  /* 0x000000859ead7220 */ /* 0x000fe20000400000 */
[----:B------:R-:W-:Y:S01]  /*5bb0*/  LOP3.LUT R165, R144, 0xffff, R165, 0xf8, !PT ;  /* 0x0000ffff90a57812 */ /* 0x000fe200078ef8a5 */
[----:B------:R-:W-:Y:S01]  /*5bc0*/  FFMA R161, R74, R161, R10 ;  /* 0x000000a14aa17223 */ /* 0x000fe2000000000a */
[----:B------:R-:W-:Y:S01]  /*5bd0*/  LOP3.LUT R169, R169, 0xff0000, RZ, 0xc0, !PT ;  /* 0x00ff0000a9a97812 */ /* 0x000fe200078ec0ff */
[----:B------:R-:W-:Y:S01]  /*5be0*/  FFMA R173, R86, R173, R22 ;  /* 0x000000ad56ad7223 */ /* 0x000fe20000000016 */
[----:B------:R-:W-:Y:S01]  /*5bf0*/  LOP3.LUT R144, R157, 0xff0000, RZ, 0xc0, !PT ;  /* 0x00ff00009d907812 */ /* 0x000fe200078ec0ff */
[-C--:B------:R-:W-:Y:S01]  /*5c00*/  FMUL R157, R150, R133.reuse ;  /* 0x00000085969d7220 */ /* 0x080fe20000400000 */
[----:B------:R-:W-:Y:S01]  /*5c10*/  LOP3.LUT R152, R169, 0xffff, R152, 0xf8, !PT ;  /* 0x0000ffffa9987812 */ /* 0x000fe200078ef898 */
[----:B------:R-:W-:Y:S01]  /*5c20*/  FMUL R169, R142, R133 ;  /* 0x000000858ea97220 */ /* 0x000fe20000400000 */
[----:B------:R-:W-:Y:S01]  /*5c30*/  F2FP.SATFINITE.E4M3.F32.PACK_AB_MERGE_C R142, RZ, R145, RZ ;  /* 0x00000091ff8e723e */ /* 0x000fe200048070ff */
[----:B------:R-:W-:Y:S01]  /*5c40*/  FFMA R157, R78, R157, R14 ;  /* 0x0000009d4e9d7223 */ /* 0x000fe2000000000e */
[-C--:B------:R-:W-:Y:S01]  /*5c50*/  @P0 FMUL R161, R161, R132.reuse ;  /* 0x00000084a1a10220 */ /* 0x080fe20000400000 */
[-C--:B------:R-:W-:Y:S01]  /*5c60*/  @P0 FMUL R173, R173, R132.reuse ;  /* 0x00000084adad0220 */ /* 0x080fe20000400000 */
[----:B------:R-:W-:Y:S01]  /*5c70*/  SHF.L.U32 R142, R142, 0x10, RZ ;  /* 0x000000108e8e7819 */ /* 0x000fe200000006ff */
[----:B------:R-:W-:Y:S01]  /*5c80*/  @P0 FMUL R157, R157, R132 ;  /* 0x000000849d9d0220 */ /* 0x000fe20000400000 */
[----:B------:R-:W-:Y:S01]  /*5c90*/  FFMA R169, R70, R169, R6 ;  /* 0x000000a946a97223 */ /* 0x000fe20000000006 */
[----:B------:R-:W-:Y:S01]  /*5ca0*/  F2FP.SATFINITE.E4M3.F32.PACK_AB_MERGE_C R161, RZ, R161, RZ ;  /* 0x000000a1ffa1723e */ /* 0x000fe200048070ff */
[----:B------:R-:W-:Y:S01]  /*5cb0*/  FFMA R145, R131, R200, R67 ;  /* 0x000000c883917223 */ /* 0x000fe20000000043 */
[----:B------:R-:W-:Y:S01]  /*5cc0*/  F2FP.SATFINITE.E4M3.F32.PACK_AB_MERGE_C R173, RZ, R173, RZ ;  /* 0x000000adffad723e */ /* 0x000fe200048070ff */
[----:B------:R-:W-:Y:S01]  /*5cd0*/  @P0 FMUL R169, R169, R132 ;  /* 0x00000084a9a90220 */ /* 0x000fe20000400000 */
[----:B------:R-:W-:Y:S01]  /*5ce0*/  LEA R149, R149, R156, 0x8 ;  /* 0x0000009c95957211 */ /* 0x000fe200078e40ff */
[----:B------:R-:W-:Y:S01]  /*5cf0*/  @P0 FMUL R145, R145, R132 ;  /* 0x0000008491910220 */ /* 0x000fe20000400000 */
[----:B------:R-:W-:Y:S01]  /*5d00*/  LOP3.LUT R142, R142, 0xff0000, RZ, 0xc0, !PT ;  /* 0x00ff00008e8e7812 */ /* 0x000fe200078ec0ff */
[----:B------:R-:W-:Y:S01]  /*5d10*/  FMUL R146, R183, R133 ;  /* 0x00000085b7927220 */ /* 0x000fe20000400000 */
[----:B------:R-:W-:-:S02]  /*5d20*/  F2FP.SATFINITE.E4M3.F32.PACK_AB_MERGE_C R157, RZ, R157, RZ ;  /* 0x0000009dff9d723e */ /* 0x000fc400048070ff */
[----:B------:R-:W-:Y:S02]  /*5d30*/  SHF.L.U32 R161, R161, 0x10, RZ ;  /* 0x00000010a1a17819 */ /* 0x000fe400000006ff */
[----:B------:R-:W-:Y:S02]  /*5d40*/  F2FP.SATFINITE.E4M3.F32.PACK_AB_MERGE_C R153, RZ, R153, RZ ;  /* 0x00000099ff99723e */ /* 0x000fe400048070ff */
[----:B------:R-:W-:Y:S02]  /*5d50*/  SHF.L.U32 R173, R173, 0x10, RZ ;  /* 0x00000010adad7819 */ /* 0x000fe400000006ff */
[----:B------:R-:W-:Y:S02]  /*5d60*/  LOP3.LUT R149, R142, 0xffff, R149, 0xf8, !PT ;  /* 0x0000ffff8e957812 */ /* 0x000fe400078ef895 */
[----:B------:R-:W-:Y:S02]  /*5d70*/  F2FP.SATFINITE.E4M3.F32.PACK_AB_MERGE_C R181, RZ, R181, RZ ;  /* 0x000000b5ffb5723e */ /* 0x000fe400048070ff */
[----:B------:R-:W-:-:S02]  /*5d80*/  LOP3.LUT R141, R144, 0xffff, R141, 0xf8, !PT ;  /* 0x0000ffff908d7812 */ /* 0x000fc400078ef88d */
[----:B------:R-:W-:Y:S02]  /*5d90*/  SHF.L.U32 R157, R157, 0x10, RZ ;  /* 0x000000109d9d7819 */ /* 0x000fe400000006ff */
[----:B------:R-:W-:Y:S02]  /*5da0*/  LOP3.LUT R142, R161, 0xff0000, RZ, 0xc0, !PT ;  /* 0x00ff0000a18e7812 */ /* 0x000fe400078ec0ff */
[----:B------:R-:W-:Y:S02]  /*5db0*/  LEA R153, R153, R148, 0x8 ;  /* 0x0000009499997211 */ /* 0x000fe400078e40ff */
[----:B------:R-:W-:Y:S01]  /*5dc0*/  LOP3.LUT R144, R173, 0xff0000, RZ, 0xc0, !PT ;  /* 0x00ff0000ad907812 */ /* 0x000fe200078ec0ff */
[----:B------:R-:W-:Y:S01]  /*5dd0*/  FFMA R173, R111, R146, R47 ;  /* 0x000000926fad7223 */ /* 0x000fe2000000002f */
[----:B------:R-:W-:Y:S02]  /*5de0*/  F2FP.SATFINITE.E4M3.F32.PACK_AB_MERGE_C R169, RZ, R169, RZ ;  /* 0x000000a9ffa9723e */ /* 0x000fe400048070ff */
[----:B------:R-:W-:Y:S01]  /*5df0*/  LEA R148, R181, R160, 0x8 ;  /* 0x000000a0b5947211 */ /* 0x000fe200078e40ff */
[----:B------:R-:W-:Y:S01]  /*5e00*/  @P0 FMUL R173, R173, R132 ;  /* 0x00000084adad0220 */ /* 0x000fe20000400000 */
[----:B------:R-:W-:-:S02]  /*5e10*/  LOP3.LUT R157, R157, 0xff0000, RZ, 0xc0, !PT ;  /* 0x00ff00009d9d7812 */ /* 0x000fc400078ec0ff */
[----:B------:R-:W-:Y:S01]  /*5e20*/  LOP3.LUT R139, R142, 0xffff, R139, 0xf8, !PT ;  /* 0x0000ffff8e8b7812 */ /* 0x000fe200078ef88b */
[-C--:B------:R-:W-:Y:S01]  /*5e30*/  FMUL R142, R199, R133.reuse ;  /* 0x00000085c78e7220 */ /* 0x080fe20000400000 */
[----:B------:R-:W-:Y:S01]  /*5e40*/  LOP3.LUT R153, R144, 0xffff, R153, 0xf8, !PT ;  /* 0x0000ffff90997812 */ /* 0x000fe200078ef899 */
[----:B------:R-:W-:Y:S01]  /*5e50*/  FMUL R144, R195, R133 ;  /* 0x00000085c3907220 */ /* 0x000fe20000400000 */
[----:B------:R-:W-:Y:S02]  /*5e60*/  F2FP.SATFINITE.E4M3.F32.PACK_AB_MERGE_C R145, RZ, R145, RZ ;  /* 0x00000091ff91723e */ /* 0x000fe400048070ff */
[----:B------:R-:W-:Y:S01]  /*5e70*/  SHF.L.U32 R169, R169, 0x10, RZ ;  /* 0x00000010a9a97819 */ /* 0x000fe200000006ff */
[----:B------:R-:W-:Y:S01]  /*5e80*/  FFMA R161, R123, R144, R59 ;  /* 0x000000907ba17223 */ /* 0x000fe2000000003b */
[----:B------:R-:W-:Y:S01]  /*5e90*/  LOP3.LUT R148, R157, 0xffff, R148, 0xf8, !PT ;  /* 0x0000ffff9d947812 */ /* 0x000fe200078ef894 */
[----:B------:R-:W-:Y:S01]  /*5ea0*/  FFMA R157, R127, R142, R63 ;  /* 0x0000008e7f9d7223 */ /* 0x000fe2000000003f */
[----:B------:R-:W-:Y:S01]  /*5eb0*/  LOP3.LUT R145, R145, 0xffff, RZ, 0xc0, !PT ;  /* 0x0000ffff91917812 */ /* 0x000fe200078ec0ff */
[-C--:B------:R-:W-:Y:S01]  /*5ec0*/  FMUL R144, R187, R133.reuse ;  /* 0x00000085bb907220 */ /* 0x080fe20000400000 */
[----:B------:R-:W-:Y:S01]  /*5ed0*/  LOP3.LUT R169, R169, 0xff0000, RZ, 0xc0, !PT ;  /* 0x00ff0000a9a97812 */ /* 0x000fe200078ec0ff */
[----:B------:R-:W-:Y:S01]  /*5ee0*/  @P0 FMUL R157, R157, R132 ;  /* 0x000000849d9d0220 */ /* 0x000fe20000400000 */
[----:B------:R-:W-:Y:S01]  /*5ef0*/  SHF.L.U32 R145, R145, 0x18, RZ ;  /* 0x0000001891917819 */ /* 0x000fe200000006ff */
[----:B------:R-:W-:Y:S01]  /*5f00*/  FMUL R142, R191, R133 ;  /* 0x00000085bf8e7220 */ /* 0x000fe20000400000 */
[----:B------:R-:W-:Y:S01]  /*5f10*/  LOP3.LUT R140, R169, 0xffff, R140, 0xf8, !PT ;  /* 0x0000ffffa98c7812 */ /* 0x000fe200078ef88c */
[----:B------:R-:W-:Y:S01]  /*5f20*/  FFMA R169, R115, R144, R51 ;  /* 0x0000009073a97223 */ /* 0x000fe20000000033 */
[----:B------:R-:W-:Y:S01]  /*5f30*/  LOP3.LUT R0, R0, R145, RZ, 0xfc, !PT ;  /* 0x0000009100007212 */ /* 0x000fe200078efcff */
[----:B------:R-:W-:Y:S01]  /*5f40*/  @P0 FMUL R161, R161, R132 ;  /* 0x00000084a1a10220 */ /* 0x000fe20000400000 */
[----:B------:R-:W-:Y:S01]  /*5f50*/  F2FP.SATFINITE.E4M3.F32.PACK_AB_MERGE_C R157, RZ, R157, RZ ;  /* 0x0000009dff9d723e */ /* 0x000fe200048070ff */
[----:B------:R-:W-:Y:S01]  /*5f60*/  FFMA R145, R119, R142, R55 ;  /* 0x0000008e77917223 */ /* 0x000fe20000000037 */
[-C--:B------:R-:W-:Y:S01]  /*5f70*/  @P0 FMUL R169, R169, R132.reuse ;  /* 0x00000084a9a90220 */ /* 0x080fe20000400000 */
[----:B------:R-:W-:Y:S01]  /*5f80*/  F2FP.SATFINITE.E4M3.F32.PACK_AB_MERGE_C R173, RZ, R173, RZ ;  /* 0x000000adffad723e */ /* 0x000fe200048070ff */
[----:B------:R-:W-:Y:S01]  /*5f90*/  FMUL R142, R163, R133 ;  /* 0x00000085a38e7220 */ /* 0x000fe20000400000 */
[----:B------:R-:W-:Y:S01]  /*5fa0*/  LOP3.LUT R157, R157, 0xffff, RZ, 0xc0, !PT ;  /* 0x0000ffff9d9d7812 */ /* 0x000fe200078ec0ff */
[----:B------:R-:W-:Y:S01]  /*5fb0*/  @P0 FMUL R145, R145, R132 ;  /* 0x0000008491910220 */ /* 0x000fe20000400000 */
[----:B------:R-:W-:Y:S01]  /*5fc0*/  F2FP.SATFINITE.E4M3.F32.PACK_AB_MERGE_C R161, RZ, R161, RZ ;  /* 0x000000a1ffa1723e */ /* 0x000fe200048070ff */
[----:B------:R-:W-:Y:S01]  /*5fd0*/  FMUL R144, R143, R133 ;  /* 0x000000858f907220 */ /* 0x000fe20000400000 */
[----:B------:R-:W-:-:S02]  /*5fe0*/  F2FP.SATFINITE.E4M3.F32.PACK_AB_MERGE_C R169, RZ, R169, RZ ;  /* 0x000000a9ffa9723e */ /* 0x000fc400048070ff */
[----:B------:R-:W-:Y:S02]  /*5ff0*/  SHF.L.U32 R157, R157, 0x18, RZ ;  /* 0x000000189d9d7819 */ /* 0x000fe400000006ff */
[----:B------:R-:W-:Y:S02]  /*6000*/  LOP3.LUT R161, R161, 0xffff, RZ, 0xc0, !PT ;  /* 0x0000ffffa1a17812 */ /* 0x000fe400078ec0ff */
[----:B------:R-:W-:Y:S02]  /*6010*/  F2FP.SATFINITE.E4M3.F32.PACK_AB_MERGE_C R145, RZ, R145, RZ ;  /* 0x00000091ff91723e */ /* 0x000fe400048070ff */
[----:B------:R-:W-:Y:S02]  /*6020*/  LOP3.LUT R169, R169, 0xffff, RZ, 0xc0, !PT ;  /* 0x0000ffffa9a97812 */ /* 0x000fe400078ec0ff */
[----:B------:R-:W-:Y:S01]  /*6030*/  LOP3.LUT R157, R136, R157, RZ, 0xfc, !PT ;  /* 0x0000009d889d7212 */ /* 0x000fe200078efcff */
[----:B------:R-:W-:Y:S01]  /*6040*/  FMUL R136, R179, R133 ;  /* 0x00000085b3887220 */ /* 0x000fe20000400000 */
[----:B------:R-:W-:-:S02]  /*6050*/  SHF.L.U32 R161, R161, 0x18, RZ ;  /* 0x00000018a1a17819 */ /* 0x000fc400000006ff */
[----:B------:R-:W-:Y:S01]  /*6060*/  LOP3.LUT R145, R145, 0xffff, RZ, 0xc0, !PT ;  /* 0x0000ffff91917812 */ /* 0x000fe200078ec0ff */
[----:B------:R-:W-:Y:S01]  /*6070*/  FFMA R177, R107, R136, R43 ;  /* 0x000000886bb17223 */ /* 0x000fe2000000002b */
[----:B------:R-:W-:Y:S02]  /*6080*/  LOP3.LUT R173, R173, 0xffff, RZ, 0xc0, !PT ;  /* 0x0000ffffadad7812 */ /* 0x000fe400078ec0ff */
[----:B------:R-:W-:Y:S01]  /*6090*/  SHF.L.U32 R169, R169, 0x18, RZ ;  /* 0x00000018a9a97819 */ /* 0x000fe200000006ff */
[----:B------:R-:W-:Y:S01]  /*60a0*/  @P0 FMUL R177, R177, R132 ;  /* 0x00000084b1b10220 */ /* 0x000fe20000400000 */
[----:B------:R-:W-:Y:S02]  /*60b0*/  LOP3.LUT R161, R138, R161, RZ, 0xfc, !PT ;  /* 0x000000a18aa17212 */ /* 0x000fe400078efcff */
[----:B------:R-:W-:Y:S02]  /*60c0*/  SHF.L.U32 R136, R145, 0x18, RZ ;  /* 0x0000001891887819 */ /* 0x000fe400000006ff */
[----:B------:R-:W-:-:S02]  /*60d0*/  SHF.L.U32 R138, R173, 0x18, RZ ;  /* 0x00000018ad8a7819 */ /* 0x000fc400000006ff */
[----:B------:R-:W-:Y:S01]  /*60e0*/  LOP3.LUT R169, R134, R169, RZ, 0xfc, !PT ;  /* 0x000000a986a97212 */ /* 0x000fe200078efcff */
[-C--:B------:R-:W-:Y:S01]  /*60f0*/  FMUL R134, R175, R133.reuse ;  /* 0x00000085af867220 */ /* 0x080fe20000400000 */
[----:B------:R-:W-:Y:S01]  /*6100*/  LOP3.LUT R145, R137, R136, RZ, 0xfc, !PT ;  /* 0x0000008889917212 */ /* 0x000fe200078efcff */
[-C--:B------:R-:W-:Y:S01]  /*6110*/  FMUL R136, R171, R133.reuse ;  /* 0x00000085ab887220 */ /* 0x080fe20000400000 */
[----:B------:R-:W-:Y:S01]  /*6120*/  LOP3.LUT R173, R135, R138, RZ, 0xfc, !PT ;  /* 0x0000008a87ad7212 */ /* 0x000fe200078efcff */
[----:B------:R-:W-:Y:S01]  /*6130*/  FFMA R135, R103, R134, R39 ;  /* 0x0000008667877223 */ /* 0x000fe20000000027 */
[-C--:B------:R-:W-:Y:S01]  /*6140*/  FMUL R138, R167, R133.reuse ;  /* 0x00000085a78a7220 */ /* 0x080fe20000400000 */
[----:B------:R-:W-:Y:S01]  /*6150*/  FFMA R137, R99, R136, R35 ;  /* 0x0000008863897223 */ /* 0x000fe20000000023 */
[----:B------:R-:W-:Y:S01]  /*6160*/  FFMA R167, R91, R142, R27 ;  /* 0x0000008e5ba77223 */ /* 0x000fe2000000001b */
[----:B------:R-:W-:Y:S01]  /*6170*/  @P0 FMUL R135, R135, R132 ;  /* 0x0000008487870220 */ /* 0x000fe20000400000 */
[----:B------:R-:W-:Y:S01]  /*6180*/  FFMA R163, R95, R138, R31 ;  /* 0x0000008a5fa37223 */ /* 0x000fe2000000001f */
[-C--:B------:R-:W-:Y:S01]  /*6190*/  @P0 FMUL R137, R137, R132.reuse ;  /* 0x0000008489890220 */ /* 0x080fe20000400000 */
[-C--:B------:R-:W-:Y:S01]  /*61a0*/  @P0 FMUL R167, R167, R132.reuse ;  /* 0x00000084a7a70220 */ /* 0x080fe20000400000 */
[----:B------:R-:W-:Y:S01]  /*61b0*/  FMUL R138, R155, R133 ;  /* 0x000000859b8a7220 */ /* 0x000fe20000400000 */
[----:B------:R-:W-:Y:S01]  /*61c0*/  F2FP.SATFINITE.E4M3.F32.PACK_AB_MERGE_C R135, RZ, R135, RZ ;  /* 0x00000087ff87723e */ /* 0x000fe200048070ff */
[----:B------:R-:W-:Y:S01]  /*61d0*/  @P0 FMUL R163, R163, R132 ;  /* 0x00000084a3a30220 */ /* 0x000fe20000400000 */
[----:B------:R-:W-:Y:S01]  /*61e0*/  F2FP.SATFINITE.E4M3.F32.PACK_AB_MERGE_C R137, RZ, R137, RZ ;  /* 0x00000089ff89723e */ /* 0x000fe200048070ff */
[----:B------:R-:W-:Y:S01]  /*61f0*/  FMUL R142, R147, R133 ;  /* 0x00000085938e7220 */ /* 0x000fe20000400000 */
[----:B------:R-:W-:-:S02]  /*6200*/  LOP3.LUT R135, R135, 0xffff, RZ, 0xc0, !PT ;  /* 0x0000ffff87877812 */ /* 0x000fc400078ec0ff */
[----:B------:R-:W-:Y:S01]  /*6210*/  F2FP.SATFINITE.E4M3.F32.PACK_AB_MERGE_C R167, RZ, R167, RZ ;  /* 0x000000a7ffa7723e */ /* 0x000fe200048070ff */
[----:B------:R-:W-:Y:S01]  /*6220*/  FFMA R147, R75, R142, R11 ;  /* 0x0000008e4b937223 */ /* 0x000fe2000000000b */
[----:B------:R-:W-:Y:S02]  /*6230*/  F2FP.SATFINITE.E4M3.F32.PACK_AB_MERGE_C R163, RZ, R163, RZ ;  /* 0x000000a3ffa3723e */ /* 0x000fe400048070ff */
[----:B------:R-:W-:Y:S01]  /*6240*/  LOP3.LUT R137, R137, 0xffff, RZ, 0xc0, !PT ;  /* 0x0000ffff89897812 */ /* 0x000fe200078ec0ff */
[----:B------:R-:W-:Y:S01]  /*6250*/  @P0 FMUL R147, R147, R132 ;  /* 0x0000008493930220 */ /* 0x000fe20000400000 */
[----:B------:R-:W-:Y:S02]  /*6260*/  SHF.L.U32 R134, R135, 0x18, RZ ;  /* 0x0000001887867819 */ /* 0x000fe400000006ff */
[----:B------:R-:W-:Y:S02]  /*6270*/  LOP3.LUT R167, R167, 0xffff, RZ, 0xc0, !PT ;  /* 0x0000ffffa7a77812 */ /* 0x000fe400078ec0ff */
[----:B------:R-:W-:-:S02]  /*6280*/  LOP3.LUT R163, R163, 0xffff, RZ, 0xc0, !PT ;  /* 0x0000ffffa3a37812 */ /* 0x000fc400078ec0ff */
[----:B------:R-:W-:Y:S02]  /*6290*/  SHF.L.U32 R136, R137, 0x18, RZ ;  /* 0x0000001889887819 */ /* 0x000fe400000006ff */
[----:B------:R-:W-:Y:S01]  /*62a0*/  LOP3.LUT R165, R165, R134, RZ, 0xfc, !PT ;  /* 0x00000086a5a57212 */ /* 0x000fe200078efcff */
[-C--:B------:R-:W-:Y:S01]  /*62b0*/  FMUL R134, R159, R133.reuse ;  /* 0x000000859f867220 */ /* 0x080fe20000400000 */
[----:B------:R-:W-:Y:S01]  /*62c0*/  SHF.L.U32 R137, R167, 0x18, RZ ;  /* 0x00000018a7897819 */ /* 0x000fe200000006ff */
[----:B------:R-:W-:Y:S01]  /*62d0*/  FFMA R159, R83, R138, R19 ;  /* 0x0000008a539f7223 */ /* 0x000fe20000000013 */
[----:B------:R-:W-:Y:S01]  /*62e0*/  SHF.L.U32 R135, R163, 0x18, RZ ;  /* 0x00000018a3877819 */ /* 0x000fe200000006ff */
[----:B------:R-:W-:Y:S01]  /*62f0*/  FMUL R138, R151, R133 ;  /* 0x00000085978a7220 */ /* 0x000fe20000400000 */
[----:B------:R-:W-:Y:S01]  /*6300*/  LOP3.LUT R163, R141, R136, RZ, 0xfc, !PT ;  /* 0x000000888da37212 */ /* 0x000fe200078efcff */
[----:B------:R-:W-:Y:S01]  /*6310*/  FFMA R141, R87, R134, R23 ;  /* 0x00000086578d7223 */ /* 0x000fe20000000017 */
[----:B------:R-:W-:Y:S01]  /*6320*/  LOP3.LUT R155, R152, R137, RZ, 0xfc, !PT ;  /* 0x00000089989b7212 */ /* 0x000fe200078efcff */
[----:B------:R-:W-:Y:S01]  /*6330*/  FFMA R143, R79, R138, R15 ;  /* 0x0000008a4f8f7223 */ /* 0x000fe2000000000f */
[----:B------:R-:W1:Y:S01]  /*6340*/  LDC.64 R136, c[0x0][0x3c8] ;  /* 0x0000f200ff887b82 */ /* 0x000e620000000a00 */
[----:B------:R-:W-:Y:S01]  /*6350*/  @P0 FMUL R141, R141, R132 ;  /* 0x000000848d8d0220 */ /* 0x000fe20000400000 */
[----:B------:R-:W-:Y:S01]  /*6360*/  LOP3.LUT R167, R164, R135, RZ, 0xfc, !PT ;  /* 0x00000087a4a77212 */ /* 0x000fe200078efcff */
[----:B------:R-:W-:Y:S01]  /*6370*/  FFMA R151, R71, R144, R7 ;  /* 0x0000009047977223 */ /* 0x000fe20000000007 */
[-C--:B------:R-:W-:Y:S01]  /*6380*/  @P0 FMUL R159, R159, R132.reuse ;  /* 0x000000849f9f0220 */ /* 0x080fe20000400000 */
[-C--:B------:R-:W-:Y:S01]  /*6390*/  @P0 FMUL R143, R143, R132.reuse ;  /* 0x000000848f8f0220 */ /* 0x080fe20000400000 */
[----:B------:R-:W-:Y:S01]  /*63a0*/  F2FP.SATFINITE.E4M3.F32.PACK_AB_MERGE_C R141, RZ, R141, RZ ;  /* 0x0000008dff8d723e */ /* 0x000fe200048070ff */
[----:B------:R-:W-:Y:S01]  /*63b0*/  @P0 FMUL R151, R151, R132 ;  /* 0x0000008497970220 */ /* 0x000fe20000400000 */
[----:B------:R-:W2:Y:S01]  /*63c0*/  @!P1 LDC.64 R134, c[0x0][0x3a0] ;  /* 0x0000e800ff869b82 */ /* 0x000ea20000000a00 */
[----:B------:R-:W-:-:S02]  /*63d0*/  F2FP.SATFINITE.E4M3.F32.PACK_AB_MERGE_C R177, RZ, R177, RZ ;  /* 0x000000b1ffb1723e */ /* 0x000fc400048070ff */
[----:B------:R-:W-:Y:S02]  /*63e0*/  LOP3.LUT R141, R141, 0xffff, RZ, 0xc0, !PT ;  /* 0x0000ffff8d8d7812 */ /* 0x000fe400078ec0ff */
[----:B------:R-:W-:Y:S02]  /*63f0*/  F2FP.SATFINITE.E4M3.F32.PACK_AB_MERGE_C R159, RZ, R159, RZ ;  /* 0x0000009fff9f723e */ /* 0x000fe400048070ff */
[----:B------:R-:W-:Y:S02]  /*6400*/  SHF.L.U32 R138, R141, 0x18, RZ ;  /* 0x000000188d8a7819 */ /* 0x000fe400000006ff */
[----:B------:R-:W-:Y:S02]  /*6410*/  LOP3.LUT R141, R3, 0x1f, RZ, 0xc0, !PT ;  /* 0x0000001f038d7812 */ /* 0x000fe400078ec0ff */
[----:B------:R-:W-:Y:S02]  /*6420*/  F2FP.SATFINITE.E4M3.F32.PACK_AB_MERGE_C R143, RZ, R143, RZ ;  /* 0x0000008fff8f723e */ /* 0x000fe400048070ff */
[----:B------:R-:W-:-:S02]  /*6430*/  LEA R141, R2, R141, 0x9 ;  /* 0x0000008d028d7211 */ /* 0x000fc400078e48ff */
[----:B------:R-:W-:Y:S02]  /*6440*/  F2FP.SATFINITE.E4M3.F32.PACK_AB_MERGE_C R147, RZ, R147, RZ ;  /* 0x00000093ff93723e */ /* 0x000fe400048070ff */
[----:B------:R-:W-:Y:S01]  /*6450*/  F2FP.SATFINITE.E4M3.F32.PACK_AB_MERGE_C R151, RZ, R151, RZ ;  /* 0x00000097ff97723e */ /* 0x000fe200048070ff */
[----:B-1----:R-:W-:Y:S01]  /*6460*/  IMAD.WIDE.U32 R136, R141, 0x4, R136 ;  /* 0x000000048d887825 */ /* 0x002fe200078e0088 */
[----:B------:R-:W-:Y:S01]  /*6470*/  LOP3.LUT R177, R177, 0xffff, RZ, 0xc0, !PT ;  /* 0x0000ffffb1b17812 */ /* 0x000fe200078ec0ff */
[----:B------:R-:W1:Y:S01]  /*6480*/  LDC R141, c[0x0][0x380] ;  /* 0x0000e000ff8d7b82 */ /* 0x000e620000000800 */
[----:B------:R-:W-:Y:S02]  /*6490*/  LOP3.LUT R159, R159, 0xffff, RZ, 0xc0, !PT ;  /* 0x0000ffff9f9f7812 */ /* 0x000fe400078ec0ff */
[----:B------:R-:W-:Y:S01]  /*64a0*/  LOP3.LUT R143, R143, 0xffff, RZ, 0xc0, !PT ;  /* 0x0000ffff8f8f7812 */ /* 0x000fe200078ec0ff */
[----:B--2---:R-:W-:Y:S01]  /*64b0*/  @!P1 IMAD.WIDE R134, R2, 0x4, R134 ;  /* 0x0000000402869825 */ /* 0x004fe200078e0286 */
[----:B------:R-:W-:-:S02]  /*64c0*/  LOP3.LUT R147, R147, 0xffff, RZ, 0xc0, !PT ;  /* 0x0000ffff93937812 */ /* 0x000fc400078ec0ff */
[----:B------:R-:W-:Y:S02]  /*64d0*/  LOP3.LUT R151, R151, 0xffff, RZ, 0xc0, !PT ;  /* 0x0000ffff97977812 */ /* 0x000fe400078ec0ff */
[----:B------:R-:W-:Y:S01]  /*64e0*/  LOP3.LUT R153, R153, R138, RZ, 0xfc, !PT ;  /* 0x0000008a99997212 */ /* 0x000fe200078efcff */
[----:B------:R2:W-:Y:S01]  /*64f0*/  @!P1 STG.E desc[UR4][R134.64], R133 ;  /* 0x0000008586009986 */ /* 0x0005e2000c101904 */
[----:B------:R-:W-:Y:S02]  /*6500*/  SHF.L.U32 R177, R177, 0x18, RZ ;  /* 0x00000018b1b17819 */ /* 0x000fe400000006ff */
[----:B------:R-:W-:Y:S01]  /*6510*/  SHF.L.U32 R142, R159, 0x18, RZ ;  /* 0x000000189f8e7819 */ /* 0x000fe200000006ff */
[----:B------:R2:W-:Y:S01]  /*6520*/  STG.E desc[UR4][R136.64], R0 ;  /* 0x0000000088007986 */ /* 0x0005e2000c101904 */
[----:B------:R-:W-:Y:S02]  /*6530*/  SHF.L.U32 R143, R143, 0x18, RZ ;  /* 0x000000188f8f7819 */ /* 0x000fe400000006ff */
[----:B------:R-:W-:Y:S01]  /*6540*/  SHF.L.U32 R138, R147, 0x18, RZ ;  /* 0x00000018938a7819 */ /* 0x000fe200000006ff */
[----:B------:R2:W-:Y:S01]  /*6550*/  STG.E desc[UR4][R136.64+0x80], R157 ;  /* 0x0000809d88007986 */ /* 0x0005e2000c101904 */
[----:B------:R-:W-:-:S02]  /*6560*/  SHF.L.U32 R151, R151, 0x18, RZ ;  /* 0x0000001897977819 */ /* 0x000fc400000006ff */
        /* <DEDUP_REMOVED lines=23> */
.L_x_10905:
[----:B------:R-:W-:-:S07]  /*66e0*/  HFMA2 R202, -RZ, RZ, 0, 0 ;  /* 0x00000000ffca7431 */ /* 0x000fce00000001ff */
.L_x_10901:
[----:B------:R-:W-:Y:S05]  /*66f0*/  BSYNC B0 ;  /* 0x0000000000007941 */ /* 0x000fea0003800000 */
.L_x_10900:
        /* <DEDUP_REMOVED lines=8> */
[----:B--2---:R-:W1:Y:S02]  /*6780*/  SHFL.DOWN PT, R0, R5, 0x8, 0x1f ;  /* 0x09001f0005007f89 */ /* 0x004e6400000e0000 */
[----:B-1----:R-:W-:-:S05]  /*6790*/  FMNMX R0, R5, R0, !PT ;  /* 0x0000000005007209 */ /* 0x002fca0007800000 */
[----:B------:R-:W1:Y:S02]  /*67a0*/  SHFL.DOWN PT, R7, R0, 0x4, 0x1f ;  /* 0x08801f0000077f89 */ /* 0x000e6400000e0000 */
[----:B-1----:R-:W-:-:S05]  /*67b0*/  FMNMX R7, R0, R7, !PT ;  /* 0x0000000700077209 */ /* 0x002fca0007800000 */
[----:B------:R-:W1:Y:S02]  /*67c0*/  SHFL.DOWN PT, R2, R7, 0x2, 0x1f ;  /* 0x08401f0007027f89 */ /* 0x000e6400000e0000 */
[----:B-1----:R-:W-:-:S05]  /*67d0*/  FMNMX R2, R7, R2, !PT ;  /* 0x0000000207027209 */ /* 0x002fca0007800000 */
[----:B------:R1:W2:Y:S02]  /*67e0*/  SHFL.DOWN PT, R9, R2, 0x1, 0x1f ;  /* 0x08201f0002097f89 */ /* 0x0002a400000e0000 */
.L_x_10944:
        /* <DEDUP_REMOVED lines=26> */
.L_x_10947:
[----:B------:R-:W-:Y:S02]  /*6990*/  ISETP.NE.AND P1, PT, R3, RZ, PT ;  /* 0x000000ff0300720c */ /* 0x000fe40003f25270 */
[----:B--2---:R-:W-:-:S11]  /*69a0*/  FMNMX R7, R5, R2, !PT ;  /* 0x0000000205077209 */ /* 0x004fd60007800000 */
[----:B------:R-:W-:Y:S05]  /*69b0*/  @P1 BRA `(.L_x_10910) ;  /* 0x0000000000081947 */ /* 0x000fea0003800000 */
[----:B-1----:R-:W1:Y:S02]  /*69c0*/  LDC.64 R4, c[0x0][0x3f8] ;  /* 0x0000fe00ff047b82 */ /* 0x002e640000000a00 */
[----:B-1----:R2:W-:Y:S02]  /*69d0*/  REDG.E.MAX.S32.STRONG.GPU desc[UR4][R4.64], R7 ;  /* 0x000000070400798e */ /* 0x0025e4000d12e304 */
.L_x_10910:
[----:B------:R-:W-:Y:S05]  /*69e0*/  BSYNC B0 ;  /* 0x0000000000007941 */ /* 0x000fea0003800000 */
.L_x_10908:
[----:B------:R-:W-:Y:S05]  /*69f0*/  @!P0 EXIT ;  /* 0x000000000000894d */ /* 0x000fea0003800000 */
[----:B------:R-:W3:Y:S01]  /*6a00*/  S2UR UR8, SR_CTAID.X ;  /* 0x00000000000879c3 */ /* 0x000ee20000002500 */
[----:B------:R-:W4:Y:S02]  /*6a10*/  LDCU.64 UR6, c[0x0][0x3f0] ;  /* 0x00007e00ff0677ac */ /* 0x000f240008000a00 */
[----:B----4-:R-:W-:Y:S02]  /*6a20*/  ISETP.EQ.U32.AND P1, PT, RZ, UR6, PT ;  /* 0x00000006ff007c0c */ /* 0x010fe4000bf22070 */
[----:B---3--:R-:W-:-:S04]  /*6a30*/  LOP3.LUT P0, RZ, R3, UR8, RZ, 0xfc, !PT ;  /* 0x0000000803ff7c12 */ /* 0x008fc8000f80fcff */
[----:B------:R-:W-:-:S13]  /*6a40*/  ISETP.EQ.OR.EX P0, PT, RZ, UR7, P0, P1 ;  /* 0x00000007ff007c0c */ /* 0x000fda0008702710 */
[----:B------:R-:W-:Y:S05]  /*6a50*/  @P0 EXIT ;  /* 0x000000000000094d */ /* 0x000fea0003800000 */
[----:B--2--5:R-:W-:-:S04]  /*6a60*/  IADD3 R0, PT, PT, R132, 0x1800000, RZ ;  /* 0x0180000084007810 */ /* 0x024fc80007ffe0ff */
[----:B------:R-:W-:-:S04]  /*6a70*/  LOP3.LUT R0, R0, 0x7f800000, RZ, 0xc0, !PT ;  /* 0x7f80000000007812 */ /* 0x000fc800078ec0ff */
[----:B------:R-:W-:-:S13]  /*6a80*/  ISETP.GT.U32.AND P0, PT, R0, 0x1ffffff, PT ;  /* 0x01ffffff0000780c */ /* 0x000fda0003f04070 */
[----:B------:R-:W-:Y:S05]  /*6a90*/  @P0 BRA `(.L_x_10912) ;  /* 0x0000000000100947 */ /* 0x000fea0003800000 */
[----:B------:R-:W-:Y:S02]  /*6aa0*/  MOV R0, R132 ;  /* 0x0000008400007202 */ /* 0x000fe40000000f00 */
[----:B------:R-:W-:-:S07]  /*6ab0*/  MOV R7, 0x6ad0 ;  /* 0x00006ad000077802 */ /* 0x000fce0000000f00 */
[----:B01----:R-:W-:Y:S05]  /*6ac0*/  CALL.REL.NOINC `($__internal_186_$__cuda_sm20_rcp_rn_f32_slowpath) ;  /* 0x0000001c00047944 */ /* 0x003fea0003c00000 */
[----:B------:R-:W-:Y:S05]  /*6ad0*/  BRA `(.L_x_10913) ;  /* 0x0000000000107947 */ /* 0x000fea0003800000 */
.L_x_10912:
[----:B-1----:R-:W1:Y:S02]  /*6ae0*/  MUFU.RCP R5, R132 ;  /* 0x0000008400057308 */ /* 0x002e640000001000 */
[----:B-1----:R-:W-:-:S04]  /*6af0*/  FFMA R0, R5, R132, -1 ;  /* 0xbf80000005007423 */ /* 0x002fc80000000084 */
[----:B------:R-:W-:-:S04]  /*6b00*/  FADD.FTZ R0, -R0, -RZ ;  /* 0x800000ff00007221 */ /* 0x000fc80000010100 */
[----:B------:R-:W-:-:S07]  /*6b10*/  FFMA R5, R5, R0, R5 ;  /* 0x0000000005057223 */ /* 0x000fce0000000005 */
.L_x_10913:
[----:B------:R-:W1:Y:S02]  /*6b20*/  LDC.64 R2, c[0x0][0x3f0] ;  /* 0x0000fc00ff027b82 */ /* 0x000e640000000a00 */
[----:B-1----:R-:W-:Y:S01]  /*6b30*/  STG.E desc[UR4][R2.64], R5 ;  /* 0x0000000502007986 */ /* 0x002fe2000c101904 */
[----:B------:R-:W-:Y:S05]  /*6b40*/  EXIT ;  /* 0x000000000000794d */ /* 0x000fea0003800000 */
.L_x_10903:
[----:B------:R-:W-:Y:S01]  /*6b50*/  HFMA2 R135, -RZ, RZ, 0, 5.9604644775390625e-08 ;  /* 0x00000001ff877431 */ /* 0x000fe200000001ff */
[----:B------:R-:W-:Y:S01]  /*6b60*/  BSSY B1, `(.L_x_10914) ;  /* 0x0000006000017945 */ /* 0x000fe20003800000 */
[----:B------:R-:W-:Y:S02]  /*6b70*/  MOV R134, 0x1f ;  /* 0x0000001f00867802 */ /* 0x000fe40000000f00 */
[----:B------:R-:W-:-:S07]  /*6b80*/  MOV R133, 0xffffffff ;  /* 0xffffffff00857802 */ /* 0x000fce0000000f00 */
[----:B------:R-:W-:Y:S05]  /*6b90*/  WARPSYNC.COLLECTIVE R133, `(.L_x_10915) ;  /* 0x0000000085087348 */ /* 0x000fea0003c00000 */
[----:B------:R0:W1:Y:S02]  /*6ba0*/  SHFL.BFLY P0, R137, R136, R135, R134 ;  /* 0x0c00008788897389 */ /* 0x0000640000000086 */
[----:B01----:R-:W-:Y:S05]  /*6bb0*/  ENDCOLLECTIVE ;  /* 0x000000000000791b */ /* 0x003fea0003800000 */
.L_x_10915:
[----:B------:R-:W-:Y:S05]  /*6bc0*/  BSYNC B1 ;  /* 0x0000000000017941 */ /* 0x000fea0003800000 */
.L_x_10914:
[----:B------:R-:W-:Y:S02]  /*6bd0*/  HFMA2 R135, -RZ, RZ, 0, 1.1920928955078125e-07 ;  /* 0x00000002ff877431 */ /* 0x000fe400000001ff */
[----:B------:R-:W-:Y:S01]  /*6be0*/  FADD R136, R136, R137 ;  /* 0x0000008988887221 */ /* 0x000fe20000000000 */
[----:B------:R-:W-:Y:S02]  /*6bf0*/  MOV R134, 0x1f ;  /* 0x0000001f00867802 */ /* 0x000fe40000000f00 */
[----:B------:R-:W-:-:S07]  /*6c00*/  MOV R133, 0xffffffff ;  /* 0xffffffff00857802 */ /* 0x000fce0000000f00 */
[----:B------:R-:W-:Y:S05]  /*6c10*/  WARPSYNC.COLLECTIVE R133, `(.L_x_10916) ;  /* 0x0000000085087348 */ /* 0x000fea0003c00000 */
[----:B------:R0:W1:Y:S02]  /*6c20*/  SHFL.BFLY P0, R137, R136, R135, R134 ;  /* 0x0c00008788897389 */ /* 0x0000640000000086 */
[----:B01----:R-:W-:Y:S05]  /*6c30*/  ENDCOLLECTIVE ;  /* 0x000000000000791b */ /* 0x003fea0003800000 */
.L_x_10916:
[----:B------:R-:W-:Y:S02]  /*6c40*/  HFMA2 R135, -RZ, RZ, 0, 2.384185791015625e-07 ;  /* 0x00000004ff877431 */ /* 0x000fe400000001ff */
[----:B------:R-:W-:-:S05]  /*6c50*/  FADD R205, R136, R137 ;  /* 0x0000008988cd7221 */ /* 0x000fca0000000000 */
[----:B------:R-:W-:-:S07]  /*6c60*/  MOV R136, R205 ;  /* 0x000000cd00887202 */ /* 0x000fce0000000f00 */
[----:B------:R-:W-:Y:S05]  /*6c70*/  WARPSYNC.COLLECTIVE R133, `(.L_x_10917) ;  /* 0x0000000085087348 */ /* 0x000fea0003c00000 */
[----:B------:R0:W1:Y:S02]  /*6c80*/  SHFL.BFLY P0, R137, R136, R135, R134 ;  /* 0x0c00008788897389 */ /* 0x0000640000000086 */
[----:B01----:R-:W-:Y:S05]  /*6c90*/  ENDCOLLECTIVE ;  /* 0x000000000000791b */ /* 0x003fea0003800000 */
.L_x_10917:
[----:B------:R-:W-:Y:S02]  /*6ca0*/  HFMA2 R135, -RZ, RZ, 0, 4.76837158203125e-07 ;  /* 0x00000008ff877431 */ /* 0x000fe400000001ff */
[----:B------:R-:W-:-:S05]  /*6cb0*/  FADD R206, R205, R137 ;  /* 0x00000089cdce7221 */ /* 0x000fca0000000000 */
[----:B------:R-:W-:-:S07]  /*6cc0*/  MOV R136, R206 ;  /* 0x000000ce00887202 */ /* 0x000fce0000000f00 */
[----:B------:R-:W-:Y:S05]  /*6cd0*/  WARPSYNC.COLLECTIVE R133, `(.L_x_10918) ;  /* 0x0000000085087348 */ /* 0x000fea0003c00000 */
[----:B------:R0:W1:Y:S02]  /*6ce0*/  SHFL.BFLY P0, R137, R136, R135, R134 ;  /* 0x0c00008788897389 */ /* 0x0000640000000086 */
[----:B01----:R-:W-:Y:S05]  /*6cf0*/  ENDCOLLECTIVE ;  /* 0x000000000000791b */ /* 0x003fea0003800000 */
.L_x_10918:
[----:B------:R-:W-:Y:S02]  /*6d00*/  HFMA2 R135, -RZ, RZ, 0, 9.5367431640625e-07 ;  /* 0x00000010ff877431 */ /* 0x000fe400000001ff */
[----:B------:R-:W-:-:S05]  /*6d10*/  FADD R207, R206, R137 ;  /* 0x00000089cecf7221 */ /* 0x000fca0000000000 */
[----:B------:R-:W-:-:S07]  /*6d20*/  MOV R136, R207 ;  /* 0x000000cf00887202 */ /* 0x000fce0000000f00 */
[----:B------:R-:W-:Y:S05]  /*6d30*/  WARPSYNC.COLLECTIVE R133, `(.L_x_10919) ;  /* 0x0000000085087348 */ /* 0x000fea0003c00000 */
[----:B------:R0:W1:Y:S02]  /*6d40*/  SHFL.BFLY P0, R137, R136, R135, R134 ;  /* 0x0c00008788897389 */ /* 0x0000640000000086 */
[----:B01----:R-:W-:Y:S05]  /*6d50*/  ENDCOLLECTIVE ;  /* 0x000000000000791b */ /* 0x003fea0003800000 */
.L_x_10919:
        /* <DEDUP_REMOVED lines=134> */
.L_x_10920:
[----:B------:R-:W-:Y:S02]  /*75c0*/  HFMA2 R135, -RZ, RZ, 0, 1.1920928955078125e-07 ;  /* 0x00000002ff877431 */ /* 0x000fe400000001ff */
[----:B------:R-:W-:-:S05]  /*75d0*/  FADD R68, R136, R137 ;  /* 0x0000008988447221 */ /* 0x000fca0000000000 */
[----:B------:R-:W-:-:S07]  /*75e0*/  MOV R136, R68 ;  /* 0x0000004400887202 */ /* 0x000fce0000000f00 */
[----:B------:R-:W-:Y:S05]  /*75f0*/  WARPSYNC.COLLECTIVE R133, `(.L_x_10921) ;  /* 0x0000000085087348 */ /* 0x000fea0003c00000 */
[----:B------:R0:W1:Y:S02]  /*7600*/  SHFL.BFLY P0, R137, R136, R135, R134 ;  /* 0x0c00008788897389 */ /* 0x0000640000000086 */
[----:B01----:R-:W-:Y:S05]  /*7610*/  ENDCOLLECTIVE ;  /* 0x000000000000791b */ /* 0x003fea0003800000 */
.L_x_10921:
[----:B------:R-:W-:Y:S02]  /*7620*/  HFMA2 R135, -RZ, RZ, 0, 2.384185791015625e-07 ;  /* 0x00000004ff877431 */ /* 0x000fe400000001ff */
[----:B------:R-:W-:-:S05]  /*7630*/  FADD R69, R68, R137 ;  /* 0x0000008944457221 */ /* 0x000fca0000000000 */
[----:B------:R-:W-:-:S07]  /*7640*/  MOV R136, R69 ;  /* 0x0000004500887202 */ /* 0x000fce0000000f00 */
[----:B------:R-:W-:Y:S05]  /*7650*/  WARPSYNC.COLLECTIVE R133, `(.L_x_10922) ;  /* 0x0000000085087348 */ /* 0x000fea0003c00000 */
[----:B------:R0:W1:Y:S02]  /*7660*/  SHFL.BFLY P0, R137, R136, R135, R134 ;  /* 0x0c00008788897389 */ /* 0x0000640000000086 */
[----:B01----:R-:W-:Y:S05]  /*7670*/  ENDCOLLECTIVE ;  /* 0x000000000000791b */ /* 0x003fea0003800000 */
.L_x_10922:
[----:B------:R-:W-:Y:S02]  /*7680*/  HFMA2 R135, -RZ, RZ, 0, 4.76837158203125e-07 ;  /* 0x00000008ff877431 */ /* 0x000fe400000001ff */
[----:B------:R-:W-:-:S05]  /*7690*/  FADD R205, R69, R137 ;  /* 0x0000008945cd7221 */ /* 0x000fca0000000000 */
[----:B------:R-:W-:-:S07]  /*76a0*/  MOV R136, R205 ;  /* 0x000000cd00887202 */ /* 0x000fce0000000f00 */
[----:B------:R-:W-:Y:S05]  /*76b0*/  WARPSYNC.COLLECTIVE R133, `(.L_x_10923) ;  /* 0x0000000085087348 */ /* 0x000fea0003c00000 */
[----:B------:R0:W1:Y:S02]  /*76c0*/  SHFL.BFLY P0, R137, R136, R135, R134 ;  /* 0x0c00008788897389 */ /* 0x0000640000000086 */
[----:B01----:R-:W-:Y:S05]  /*76d0*/  ENDCOLLECTIVE ;  /* 0x000000000000791b */ /* 0x003fea0003800000 */
.L_x_10923:
[----:B------:R-:W-:Y:S02]  /*76e0*/  HFMA2 R135, -RZ, RZ, 0, 9.5367431640625e-07 ;  /* 0x00000010ff877431 */ /* 0x000fe400000001ff */
[----:B------:R-:W-:-:S05]  /*76f0*/  FADD R206, R205, R137 ;  /* 0x00000089cdce7221 */ /* 0x000fca0000000000 */
[----:B------:R-:W-:-:S07]  /*7700*/  MOV R136, R206 ;  /* 0x000000ce00887202 */ /* 0x000fce0000000f00 */
[----:B------:R-:W-:Y:S05]  /*7710*/  WARPSYNC.COLLECTIVE R133, `(.L_x_10924) ;  /* 0x0000000085087348 */ /* 0x000fea0003c00000 */
[----:B------:R0:W1:Y:S02]  /*7720*/  SHFL.BFLY P0, R137, R136, R135, R134 ;  /* 0x0c00008788897389 */ /* 0x0000640000000086 */
[----:B01----:R-:W-:Y:S05]  /*7730*/  ENDCOLLECTIVE ;  /* 0x000000000000791b */ /* 0x003fea0003800000 */
.L_x_10924:
[----:B------:R-:W-:Y:S05]  /*7740*/  BRA `(.L_x_10925) ;  /* 0xffffffa000e87947 */ /* 0x000fea000383ffff */
.L_x_10906:
[----:B------:R-:W-:Y:S01]  /*7750*/  HFMA2 R134, -RZ, RZ, 0, 1.847743988037109375e-06 ;  /* 0x0000001fff867431 */ /* 0x000fe200000001ff */
[----:B------:R-:W-:Y:S01]  /*7760*/  BSSY B2, `(.L_x_10926) ;  /* 0x0000006000027945 */ /* 0x000fe20003800000 */
[----:B------:R-:W-:Y:S02]  /*7770*/  MOV R135, 0x1 ;  /* 0x0000000100877802 */ /* 0x000fe40000000f00 */
[----:B------:R-:W-:-:S07]  /*7780*/  MOV R133, 0xffffffff ;  /* 0xffffffff00857802 */ /* 0x000fce0000000f00 */
[----:B------:R-:W-:Y:S05]  /*7790*/  WARPSYNC.COLLECTIVE R133, `(.L_x_10927) ;  /* 0x0000000085087348 */ /* 0x000fea0003c00000 */
[----:B------:R0:W1:Y:S02]  /*77a0*/  SHFL.BFLY P0, R137, R136, R135, R134 ;  /* 0x0c00008788897389 */ /* 0x0000640000000086 */
[----:B01----:R-:W-:Y:S05]  /*77b0*/  ENDCOLLECTIVE ;  /* 0x000000000000791b */ /* 0x003fea0003800000 */
.L_x_10927:
[----:B------:R-:W-:Y:S05]  /*77c0*/  BSYNC B2 ;  /* 0x0000000000027941 */ /* 0x000fea0003800000 */
.L_x_10926:
[----:B------:R-:W-:Y:S02]  /*77d0*/  HFMA2 R135, -RZ, RZ, 0, 1.1920928955078125e-07 ;  /* 0x00000002ff877431 */ /* 0x000fe400000001ff */
[----:B------:R-:W-:Y:S01]  /*77e0*/  FADD R136, R136, R137 ;  /* 0x0000008988887221 */ /* 0x000fe20000000000 */
[----:B------:R-:W-:Y:S02]  /*77f0*/  MOV R134, 0x1f ;  /* 0x0000001f00867802 */ /* 0x000fe40000000f00 */
[----:B------:R-:W-:-:S07]  /*7800*/  MOV R133, 0xffffffff ;  /* 0xffffffff00857802 */ /* 0x000fce0000000f00 */
[----:B------:R-:W-:Y:S05]  /*7810*/  WARPSYNC.COLLECTIVE R133, `(.L_x_10928) ;  /* 0x0000000085087348 */ /* 0x000fea0003c00000 */
[----:B------:R0:W1:Y:S02]  /*7820*/  SHFL.BFLY P0, R137, R136, R135, R134 ;  /* 0x0c00008788897389 */ /* 0x0000640000000086 */
[----:B01----:R-:W-:Y:S05]  /*7830*/  ENDCOLLECTIVE ;  /* 0x000000000000791b */ /* 0x003fea0003800000 */
.L_x_10928:
[----:B------:R-:W-:Y:S02]  /*7840*/  HFMA2 R135, -RZ, RZ, 0, 2.384185791015625e-07 ;  /* 0x00000004ff877431 */ /* 0x000fe400000001ff */
[----:B------:R-:W-:-:S05]  /*7850*/  FADD R204, R136, R137 ;  /* 0x0000008988cc7221 */ /* 0x000fca0000000000 */
[----:B------:R-:W-:-:S07]  /*7860*/  MOV R136, R204 ;  /* 0x000000cc00887202 */ /* 0x000fce0000000f00 */
[----:B------:R-:W-:Y:S05]  /*7870*/  WARPSYNC.COLLECTIVE R133, `(.L_x_10929) ;  /* 0x0000000085087348 */ /* 0x000fea0003c00000 */
[----:B------:R0:W1:Y:S02]  /*7880*/  SHFL.BFLY P0, R137, R136, R135, R134 ;  /* 0x0c00008788897389 */ /* 0x0000640000000086 */
[----:B01----:R-:W-:Y:S05]  /*7890*/  ENDCOLLECTIVE ;  /* 0x000000000000791b */ /* 0x003fea0003800000 */
.L_x_10929:
[----:B------:R-:W-:Y:S02]  /*78a0*/  HFMA2 R135, -RZ, RZ, 0, 4.76837158203125e-07 ;  /* 0x00000008ff877431 */ /* 0x000fe400000001ff */
[----:B------:R-:W-:-:S05]  /*78b0*/  FADD R205, R204, R137 ;  /* 0x00000089cccd7221 */ /* 0x000fca0000000000 */
[----:B------:R-:W-:-:S07]  /*78c0*/  MOV R136, R205 ;  /* 0x000000cd00887202 */ /* 0x000fce0000000f00 */
[----:B------:R-:W-:Y:S05]  /*78d0*/  WARPSYNC.COLLECTIVE R133, `(.L_x_10930) ;  /* 0x0000000085087348 */ /* 0x000fea0003c00000 */
[----:B------:R0:W1:Y:S02]  /*78e0*/  SHFL.BFLY P0, R137, R136, R135, R134 ;  /* 0x0c00008788897389 */ /* 0x0000640000000086 */
[----:B01----:R-:W-:Y:S05]  /*78f0*/  ENDCOLLECTIVE ;  /* 0x000000000000791b */ /* 0x003fea0003800000 */
.L_x_10930:
[----:B------:R-:W-:Y:S02]  /*7900*/  HFMA2 R135, -RZ, RZ, 0, 9.5367431640625e-07 ;  /* 0x00000010ff877431 */ /* 0x000fe400000001ff */
[----:B------:R-:W-:-:S05]  /*7910*/  FADD R206, R205, R137 ;  /* 0x00000089cdce7221 */ /* 0x000fca0000000000 */
[----:B------:R-:W-:-:S07]  /*7920*/  MOV R136, R206 ;  /* 0x000000ce00887202 */ /* 0x000fce0000000f00 */
[----:B------:R-:W-:Y:S05]  /*7930*/  WARPSYNC.COLLECTIVE R133, `(.L_x_10931) ;  /* 0x0000000085087348 */ /* 0x000fea0003c00000 */
[----:B------:R0:W1:Y:S02]  /*7940*/  SHFL.BFLY P0, R137, R136, R135, R134 ;  /* 0x0c00008788897389 */ /* 0x0000640000000086 */
[----:B01----:R-:W-:Y:S05]  /*7950*/  ENDCOLLECTIVE ;  /* 0x000000000000791b */ /* 0x003fea0003800000 */
.L_x_10931:
        /* <DEDUP_REMOVED lines=136> */
.L_x_10932:
[----:B------:R-:W-:Y:S02]  /*81e0*/  HFMA2 R135, -RZ, RZ, 0, 1.1920928955078125e-07 ;  /* 0x00000002ff877431 */ /* 0x000fe400000001ff */
[----:B------:R-:W-:-:S05]  /*81f0*/  FADD R141, R136, R137 ;  /* 0x00000089888d7221 */ /* 0x000fca0000000000 */
[----:B------:R-:W-:-:S07]  /*8200*/  MOV R136, R141 ;  /* 0x0000008d00887202 */ /* 0x000fce0000000f00 */
[----:B------:R-:W-:Y:S05]  /*8210*/  WARPSYNC.COLLECTIVE R133, `(.L_x_10933) ;  /* 0x0000000085087348 */ /* 0x000fea0003c00000 */
[----:B------:R0:W1:Y:S02]  /*8220*/  SHFL.BFLY P0, R137, R136, R135, R134 ;  /* 0x0c00008788897389 */ /* 0x0000640000000086 */
[----:B01----:R-:W-:Y:S05]  /*8230*/  ENDCOLLECTIVE ;  /* 0x000000000000791b */ /* 0x003fea0003800000 */
.L_x_10933:
[----:B------:R-:W-:Y:S02]  /*8240*/  HFMA2 R135, -RZ, RZ, 0, 2.384185791015625e-07 ;  /* 0x00000004ff877431 */ /* 0x000fe400000001ff */
[----:B------:R-:W-:-:S05]  /*8250*/  FADD R203, R141, R137 ;  /* 0x000000898dcb7221 */ /* 0x000fca0000000000 */
[----:B------:R-:W-:-:S07]  /*8260*/  MOV R136, R203 ;  /* 0x000000cb00887202 */ /* 0x000fce0000000f00 */
[----:B------:R-:W-:Y:S05]  /*8270*/  WARPSYNC.COLLECTIVE R133, `(.L_x_10934) ;  /* 0x0000000085087348 */ /* 0x000fea0003c00000 */
[----:B------:R0:W1:Y:S02]  /*8280*/  SHFL.BFLY P0, R137, R136, R135, R134 ;  /* 0x0c00008788897389 */ /* 0x0000640000000086 */
[----:B01----:R-:W-:Y:S05]  /*8290*/  ENDCOLLECTIVE ;  /* 0x000000000000791b */ /* 0x003fea0003800000 */
.L_x_10934:
[----:B------:R-:W-:Y:S02]  /*82a0*/  HFMA2 R135, -RZ, RZ, 0, 4.76837158203125e-07 ;  /* 0x00000008ff877431 */ /* 0x000fe400000001ff */
[----:B------:R-:W-:-:S05]  /*82b0*/  FADD R204, R203, R137 ;  /* 0x00000089cbcc7221 */ /* 0x000fca0000000000 */
[----:B------:R-:W-:-:S07]  /*82c0*/  MOV R136, R204 ;  /* 0x000000cc00887202 */ /* 0x000fce0000000f00 */
[----:B------:R-:W-:Y:S05]  /*82d0*/  WARPSYNC.COLLECTIVE R133, `(.L_x_10935) ;  /* 0x0000000085087348 */ /* 0x000fea0003c00000 */
[----:B------:R0:W1:Y:S02]  /*82e0*/  SHFL.BFLY P0, R137, R136, R135, R134 ;  /* 0x0c00008788897389 */ /* 0x0000640000000086 */
[----:B01----:R-:W-:Y:S05]  /*82f0*/  ENDCOLLECTIVE ;  /* 0x000000000000791b */ /* 0x003fea0003800000 */
.L_x_10935:
[----:B------:R-:W-:Y:S02]  /*8300*/  HFMA2 R135, -RZ, RZ, 0, 9.5367431640625e-07 ;  /* 0x00000010ff877431 */ /* 0x000fe400000001ff */
[----:B------:R-:W-:-:S05]  /*8310*/  FADD R205, R204, R137 ;  /* 0x00000089cccd7221 */ /* 0x000fca0000000000 */
[----:B------:R-:W-:-:S07]  /*8320*/  MOV R136, R205 ;  /* 0x000000cd00887202 */ /* 0x000fce0000000f00 */
[----:B------:R-:W-:Y:S05]  /*8330*/  WARPSYNC.COLLECTIVE R133, `(.L_x_10936) ;  /* 0x0000000085087348 */ /* 0x000fea0003c00000 */
[----:B------:R0:W1:Y:S02]  /*8340*/  SHFL.BFLY P0, R137, R136, R135, R134 ;  /* 0x0c00008788897389 */ /* 0x0000640000000086 */
[----:B01----:R-:W-:Y:S05]  /*8350*/  ENDCOLLECTIVE ;  /* 0x000000000000791b */ /* 0x003fea0003800000 */
.L_x_10936:
[----:B------:R-:W-:Y:S05]  /*8360*/  BRA `(.L_x_10937) ;  /* 0xffffffc800387947 */ /* 0x000fea000383ffff */
.L_x_10909:
[----:B------:R-:W-:Y:S01]  /*8370*/  HFMA2 R11, -RZ, RZ, 0, 1.847743988037109375e-06 ;  /* 0x0000001fff0b7431 */ /* 0x000fe200000001ff */
[----:B------:R-:W-:Y:S01]  /*8380*/  BSSY B0, `(.L_x_10938) ;  /* 0x0000006000007945 */ /* 0x000fe20003800000 */
[----:B------:R-:W-:Y:S02]  /*8390*/  MOV R4, 0x10 ;  /* 0x0000001000047802 */ /* 0x000fe40000000f00 */
[----:B--2---:R-:W-:-:S07]  /*83a0*/  MOV R133, 0xffffffff ;  /* 0xffffffff00857802 */ /* 0x004fce0000000f00 */
[----:B0----5:R-:W-:Y:S05]  /*83b0*/  WARPSYNC.COLLECTIVE R133, `(.L_x_10939) ;  /* 0x0000000085087348 */ /* 0x021fea0003c00000 */
[----:B------:R1:W2:Y:S02]  /*83c0*/  SHFL.DOWN P1, R9, R202, R4, R11 ;  /* 0x08000004ca097389 */ /* 0x0002a4000002000b */
[----:B012--5:R-:W-:Y:S05]  /*83d0*/  ENDCOLLECTIVE ;  /* 0x000000000000791b */ /* 0x027fea0003800000 */
.L_x_10939:
[----:B------:R-:W-:Y:S05]  /*83e0*/  BSYNC B0 ;  /* 0x0000000000007941 */ /* 0x000fea0003800000 */
.L_x_10938:
        /* <DEDUP_REMOVED lines=9> */
.L_x_10940:
[----:B------:R-:W-:Y:S01]  /*8480*/  HFMA2 R4, -RZ, RZ, 0, 2.384185791015625e-07 ;  /* 0x00000004ff047431 */ /* 0x000fe200000001ff */
[----:B------:R-:W-:-:S04]  /*8490*/  MOV R0, R9 ;  /* 0x0000000900007202 */ /* 0x000fc80000000f00 */
[----:B------:R-:W-:-:S04]  /*84a0*/  FMNMX R0, R5, R0, !PT ;  /* 0x0000000005007209 */ /* 0x000fc80007800000 */
[----:B------:R-:W-:-:S07]  /*84b0*/  MOV R202, R0 ;  /* 0x0000000000ca7202 */ /* 0x000fce0000000f00 */
[----:B------:R-:W-:Y:S05]  /*84c0*/  WARPSYNC.COLLECTIVE R133, `(.L_x_10941) ;  /* 0x0000000085087348 */ /* 0x000fea0003c00000 */
[----:B------:R0:W1:Y:S02]  /*84d0*/  SHFL.DOWN P1, R9, R202, R4, R11 ;  /* 0x08000004ca097389 */ /* 0x000064000002000b */
[----:B01----:R-:W-:Y:S05]  /*84e0*/  ENDCOLLECTIVE ;  /* 0x000000000000791b */ /* 0x003fea0003800000 */
.L_x_10941:
[----:B------:R-:W-:Y:S01]  /*84f0*/  HFMA2 R4, -RZ, RZ, 0, 1.1920928955078125e-07 ;  /* 0x00000002ff047431 */ /* 0x000fe200000001ff */
[----:B------:R-:W-:-:S04]  /*8500*/  MOV R7, R9 ;  /* 0x0000000900077202 */ /* 0x000fc80000000f00 */
[----:B------:R-:W-:-:S04]  /*8510*/  FMNMX R7, R0, R7, !PT ;  /* 0x0000000700077209 */ /* 0x000fc80007800000 */
[----:B------:R-:W-:-:S07]  /*8520*/  MOV R202, R7 ;  /* 0x0000000700ca7202 */ /* 0x000fce0000000f00 */
[----:B------:R-:W-:Y:S05]  /*8530*/  WARPSYNC.COLLECTIVE R133, `(.L_x_10942) ;  /* 0x0000000085087348 */ /* 0x000fea0003c00000 */
[----:B------:R0:W1:Y:S02]  /*8540*/  SHFL.DOWN P1, R9, R202, R4, R11 ;  /* 0x08000004ca097389 */ /* 0x000064000002000b */
[----:B01----:R-:W-:Y:S05]  /*8550*/  ENDCOLLECTIVE ;  /* 0x000000000000791b */ /* 0x003fea0003800000 */
.L_x_10942:
[----:B------:R-:W-:Y:S01]  /*8560*/  HFMA2 R4, -RZ, RZ, 0, 5.9604644775390625e-08 ;  /* 0x00000001ff047431 */ /* 0x000fe200000001ff */
[----:B------:R-:W-:-:S04]  /*8570*/  MOV R2, R9 ;  /* 0x0000000900027202 */ /* 0x000fc80000000f00 */
[----:B------:R-:W-:-:S04]  /*8580*/  FMNMX R2, R7, R2, !PT ;  /* 0x0000000207027209 */ /* 0x000fc80007800000 */
[----:B------:R-:W-:-:S07]  /*8590*/  MOV R202, R2 ;  /* 0x0000000200ca7202 */ /* 0x000fce0000000f00 */
[----:B------:R-:W-:Y:S05]  /*85a0*/  WARPSYNC.COLLECTIVE R133, `(.L_x_10943) ;  /* 0x0000000085087348 */ /* 0x000fea0003c00000 */
[----:B------:R0:W1:Y:S02]  /*85b0*/  SHFL.DOWN P1, R9, R202, R4, R11 ;  /* 0x08000004ca097389 */ /* 0x000064000002000b */
[----:B01----:R-:W-:Y:S05]  /*85c0*/  ENDCOLLECTIVE ;  /* 0x000000000000791b */ /* 0x003fea0003800000 */
.L_x_10943:
[----:B------:R-:W-:Y:S05]  /*85d0*/  BRA `(.L_x_10944) ;  /* 0xffffffe000847947 */ /* 0x000fea000383ffff */
.L_x_10911:
[----:B--2---:R-:W-:Y:S02]  /*85e0*/  MOV R202, R0 ;  /* 0x0000000000ca7202 */ /* 0x004fe40000000f00 */
[----:B------:R-:W-:Y:S02]  /*85f0*/  MOV R4, 0x2 ;  /* 0x0000000200047802 */ /* 0x000fe40000000f00 */
[----:B------:R-:W-:Y:S02]  /*8600*/  MOV R11, 0x1f ;  /* 0x0000001f000b7802 */ /* 0x000fe40000000f00 */
[----:B------:R-:W-:-:S07]  /*8610*/  MOV R133, 0xffffffff ;  /* 0xffffffff00857802 */ /* 0x000fce0000000f00 */
[----:B01---5:R-:W-:Y:S05]  /*8620*/  WARPSYNC.COLLECTIVE R133, `(.L_x_10945) ;  /* 0x0000000085087348 */ /* 0x023fea0003c00000 */
[----:B------:R2:W3:Y:S02]  /*8630*/  SHFL.DOWN P1, R9, R202, R4, R11 ;  /* 0x08000004ca097389 */ /* 0x0004e4000002000b */
[----:B0123-5:R-:W-:Y:S05]  /*8640*/  ENDCOLLECTIVE ;  /* 0x000000000000791b */ /* 0x02ffea0003800000 */
.L_x_10945:
[----:B------:R-:W-:Y:S02]  /*8650*/  MOV R4, 0x1 ;  /* 0x0000000100047802 */ /* 0x000fe40000000f00 */
[----:B------:R-:W-:-:S04]  /*8660*/  MOV R5, R9 ;  /* 0x0000000900057202 */ /* 0x000fc80000000f00 */
[----:B------:R-:W-:-:S04]  /*8670*/  FMNMX R5, R5, R0, !PT ;  /* 0x0000000005057209 */ /* 0x000fc80007800000 */
[----:B------:R-:W-:-:S07]  /*8680*/  MOV R202, R5 ;  /* 0x0000000500ca7202 */ /* 0x000fce0000000f00 */
[----:B------:R-:W-:Y:S05]  /*8690*/  WARPSYNC.COLLECTIVE R133, `(.L_x_10946) ;  /* 0x0000000085087348 */ /* 0x000fea0003c00000 */
[----:B------:R0:W1:Y:S02]  /*86a0*/  SHFL.DOWN P1, R9, R202, R4, R11 ;  /* 0x08000004ca097389 */ /* 0x000064000002000b */
[----:B01----:R-:W-:Y:S05]  /*86b0*/  ENDCOLLECTIVE ;  /* 0x000000000000791b */ /* 0x003fea0003800000 */
.L_x_10946:
[----:B------:R-:W-:Y:S01]  /*86c0*/  MOV R2, R9 ;  /* 0x0000000900027202 */ /* 0x000fe20000000f00 */
[----:B------:R-:W-:Y:S06]  /*86d0*/  BRA `(.L_x_10947) ;  /* 0xffffffe000ac7947 */ /* 0x000fec000383ffff */
        .weak           $__internal_186_$__cuda_sm20_rcp_rn_f32_slowpath
        .type           $__internal_186_$__cuda_sm20_rcp_rn_f32_slowpath,@function
        .size           $__internal_186_$__cuda_sm20_rcp_rn_f32_slowpath,(.L_x_13054 - $__internal_186_$__cuda_sm20_rcp_rn_f32_slowpath)
$__internal_186_$__cuda_sm20_rcp_rn_f32_slowpath:
        /* <DEDUP_REMOVED lines=8> */
[----:B------:R-:W-:-:S04]  /*8760*/  FFMA R3, R0, 1.84467440737095516160e+19, RZ ;  /* 0x5f80000000037823 */ /* 0x000fc800000000ff */
[----:B--2---:R-:W3:Y:S02]  /*8770*/  MUFU.RCP R0, R3 ;  /* 0x0000000300007308 */ /* 0x004ee40000001000 */
[----:B---3--:R-:W-:-:S04]  /*8780*/  FFMA R2, R3, R0, -1 ;  /* 0xbf80000003027423 */ /* 0x008fc80000000000 */
[----:B------:R-:W-:-:S04]  /*8790*/  FADD.FTZ R5, -R2, -RZ ;  /* 0x800000ff02057221 */ /* 0x000fc80000010100 */
[----:B------:R-:W-:-:S04]  /*87a0*/  FFMA R0, R0, R5, R0 ;  /* 0x0000000500007223 */ /* 0x000fc80000000000 */
[----:B------:R-:W-:Y:S01]  /*87b0*/  FFMA R2, R0, 1.84467440737095516160e+19, RZ ;  /* 0x5f80000000027823 */ /* 0x000fe200000000ff */
[----:B------:R-:W-:Y:S06]  /*87c0*/  BRA `(.L_x_10949) ;  /* 0x0000000000887947 */ /* 0x000fec0003800000 */
.L_x_10948:
        /* <DEDUP_REMOVED lines=33> */
.L_x_10950:
[----:B------:R0:W1:Y:S02]  /*89e0*/  MUFU.RCP R2, R0 ;  /* 0x0000000000027308 */ /* 0x0000640000001000 */
.L_x_10949:
[----:B------:R-:W-:Y:S01]  /*89f0*/  HFMA2 R3, -RZ, RZ, 0, 0 ;  /* 0x00000000ff037431 */ /* 0x000fe200000001ff */
[----:B-1-3--:R-:W-:Y:S02]  /*8a00*/  MOV R5, R2 ;  /* 0x0000000200057202 */ /* 0x00afe40000000f00 */
[----:B------:R-:W-:-:S04]  /*8a10*/  MOV R2, R7 ;  /* 0x0000000700027202 */ /* 0x000fc80000000f00 */
[----:B0-2---:R-:W-:Y:S05]  /*8a20*/  RET.REL.NODEC R2 `(_ZN18transformer_engine13normalization19ln_fwd_tuned_kernelINS0_13Kernel_traitsIff13__nv_fp8_e4m3fjLj2048ELj1ELj4ELj1ELj16ENS0_18Kernel_traits_baseILj2048EffS3_fjLj128EEEEEEEvNS0_19ForwardKernelParamsE) ;  /* 0xffffff7402747950 */ /* 0x005fea0003c3ffff */
.L_x_10951:
        /* <DEDUP_REMOVED lines=13> */
.L_x_13054:


//--------------------- .text._ZN18transformer_engine13normalization19ln_fwd_tuned_kernelINS0_13Kernel_traitsIff13__nv_fp8_e4m3fjLj1536ELj1ELj4ELj1ELj16ENS0_18Kernel_traits_baseILj1536EffS3_fjLj128EEEEEEEvNS0_19ForwardKernelParamsE --------------------------
	.section	.text._ZN18transformer_engine13normalization19ln_fwd_tuned_kernelINS0_13Kernel_traitsIff13__nv_fp8_e4m3fjLj1536ELj1ELj4ELj1ELj16ENS0_18Kernel_traits_baseILj1536EffS3_fjLj128EEEEEEEvNS0_19ForwardKernelParamsE,"ax",@progbits
	.align	128
        .global         _ZN18transformer_engine13normalization19ln_fwd_tuned_kernelINS0_13Kernel_traitsIff13__nv_fp8_e4m3fjLj1536ELj1ELj4ELj1ELj16ENS0_18Kernel_traits_baseILj1536EffS3_fjLj128EEEEEEEvNS0_19ForwardKernelParamsE
        .type           _ZN18transformer_engine13normalization19ln_fwd_tuned_kernelINS0_13Kernel_traitsIff13__nv_fp8_e4m3fjLj1536ELj1ELj4ELj1ELj16ENS0_18Kernel_traits_baseILj1536EffS3_fjLj128EEEEEEEvNS0_19ForwardKernelParamsE,@function
        .size           _ZN18transformer_engine13normalization19ln_fwd_tuned_kernelINS0_13Kernel_traitsIff13__nv_fp8_e4m3fjLj1536ELj1ELj4ELj1ELj16ENS0_18Kernel_traits_baseILj1536EffS3_fjLj128EEEEEEEvNS0_19ForwardKernelParamsE,(.L_x_13055 - _ZN18transformer_engine13normalization19ln_fwd_tuned_kernelINS0_13Kernel_traitsIff13__nv_fp8_e4m3fjLj1536ELj1ELj4ELj1ELj16ENS0_18Kernel_traits_baseILj1536EffS3_fjLj128EEEEEEEvNS0_19ForwardKernelParamsE)
        .other          _ZN18transformer_engine13normalization19ln_fwd_tuned_kernelINS0_13Kernel_traitsIff13__nv_fp8_e4m3fjLj1536ELj1ELj4ELj1ELj16ENS0_18Kernel_traits_baseILj1536EffS3_fjLj128EEEEEEEvNS0_19ForwardKernelParamsE,@"STO_CUDA_ENTRY STV_DEFAULT"
_ZN18transformer_engine13normalization19ln_fwd_tuned_kernelINS0_13Kernel_traitsIff13__nv_fp8_e4m3fjLj1536ELj1ELj4ELj1ELj16ENS0_18Kernel_traits_baseILj1536EffS3_fjLj128EEEEEEEvNS0_19ForwardKernelParamsE:
.text._ZN18transformer_engine13normalization19ln_fwd_tuned_kernelINS0_13Kernel_traitsIff13__nv_fp8_e4m3fjLj1536ELj1ELj4ELj1ELj16ENS0_18Kernel_traits_baseILj1536EffS3_fjLj128EEEEEEEvNS0_19ForwardKernelParamsE:
        /* <DEDUP_REMOVED lines=21> */
[----:B------:R-:W-:Y:S02]  /*0150*/  MOV R165, RZ ;  /* 0x000000ff00a57202 */ /* 0x000fe40000000f00 */
[----:B------:R-:W-:Y:S02]  /*0160*/  IADD3.X R105, PT, PT, RZ, UR9, RZ, P3, !PT ;  /* 0x00000009ff697c10 */ /* 0x000fe40009ffe4ff */
[----:B---3--:R-:W-:Y:S02]  /*0170*/  LEA R3, R4, R7, 0x2 ;  /* 0x0000000704037211 */ /* 0x008fe400078e10ff */
[----:B------:R-:W-:-:S02]  /*0180*/  IADD3.X R7, PT, PT, RZ, UR7, RZ, P2, !PT ;  /* 0x00000007ff077c10 */ /* 0x000fc400097fe4ff */
[----:B------:R-:W-:Y:S02]  /*0190*/  ISETP.GE.AND P1, PT, R3, UR11, PT ;  /* 0x0000000b03007c0c */ /* 0x000fe4000bf26270 */
[----:B------:R-:W-:-:S11]  /*01a0*/  LOP3.LUT R2, R8, 0x1f, RZ, 0xc0, !PT ;  /* 0x0000001f08027812 */ /* 0x000fd600078ec0ff */
        /* <DEDUP_REMOVED lines=128> */
.L_x_10956:
        /* <DEDUP_REMOVED lines=198> */
.L_x_10977:
        /* <DEDUP_REMOVED lines=16> */
[----:B0-----:R-:W-:Y:S01]  /*1710*/  FFMA R6, R105, R0, R52 ;  /* 0x0000000069067223 */ /* 0x001fe20000000034 */
[----:B------:R-:W-:Y:S01]  /*1720*/  FFMA R0, R100, R57, R53 ;  /* 0x0000003964007223 */ /* 0x000fe20000000035 */
[----:B------:R-:W-:Y:S01]  /*1730*/  FMUL R62, R62, R153 ;  /* 0x000000993e3e7220 */ /* 0x000fe20000400000 */
[----:B------:R-:W-:Y:S01]  /*1740*/  FFMA R60, R103, R60, R48 ;  /* 0x0000003c673c7223 */ /* 0x000fe20000000030 */
[----:B------:R-:W-:Y:S01]  /*1750*/  FMUL R7, R6, R5 ;  /* 0x0000000506077220 */ /* 0x000fe20000400000 */
[----:B------:R-:W-:Y:S01]  /*1760*/  FMUL R64, R64, R153 ;  /* 0x0000009940407220 */ /* 0x000fe20000400000 */
[----:B------:R-:W-:Y:S01]  /*1770*/  FMNMX3 R165, R165, |R6|, |R0|, !PT ;  /* 0x40000006a5a57276 */ /* 0x000fe20007800400 */
[----:B------:R-:W-:Y:S01]  /*1780*/  @P0 FMUL R0, R0, R5 ;  /* 0x0000000500000220 */ /* 0x000fe20000400000 */
[----:B------:R-:W-:Y:S01]  /*1790*/  FFMA R62, R97, R62, R50 ;  /* 0x0000003e613e7223 */ /* 0x000fe20000000032 */
[----:B------:R-:W-:Y:S01]  /*17a0*/  FSEL R7, R6, R7, !P0 ;  /* 0x0000000706077208 */ /* 0x000fe20004000000 */
[----:B------:R-:W-:Y:S01]  /*17b0*/  FFMA R6, R101, R58, R54 ;  /* 0x0000003a65067223 */ /* 0x000fe20000000036 */
[----:B------:R-:W-:Y:S01]  /*17c0*/  FMUL R58, R61, R153 ;  /* 0x000000993d3a7220 */ /* 0x000fe20000400000 */
[----:B------:R-:W-:Y:S01]  /*17d0*/  F2FP.SATFINITE.E4M3.F32.PACK_AB_MERGE_C R0, RZ, R0, RZ ;  /* 0x00000000ff00723e */ /* 0x000fe200048070ff */
[----:B------:R-:W-:Y:S01]  /*17e0*/  FFMA R64, R99, R64, R44 ;  /* 0x0000004063407223 */ /* 0x000fe2000000002c */
[----:B------:R-:W-:Y:S01]  /*17f0*/  FMUL R57, R6, R5 ;  /* 0x0000000506397220 */ /* 0x000fe20000400000 */
[----:B------:R-:W-:Y:S01]  /*1800*/  F2FP.SATFINITE.E4M3.F32.PACK_AB_MERGE_C R7, RZ, R7, RZ ;  /* 0x00000007ff07723e */ /* 0x000fe200048070ff */
[----:B------:R-:W-:Y:S01]  /*1810*/  FFMA R58, R96, R58, R49 ;  /* 0x0000003a603a7223 */ /* 0x000fe20000000031 */
[-C--:B------:R-:W-:Y:S01]  /*1820*/  FMUL R65, R65, R153.reuse ;  /* 0x0000009941417220 */ /* 0x080fe20000400000 */
[----:B------:R-:W-:Y:S01]  /*1830*/  FMUL R66, R66, R153 ;  /* 0x0000009942427220 */ /* 0x000fe20000400000 */
[----:B------:R-:W-:Y:S01]  /*1840*/  FSEL R57, R6, R57, !P0 ;  /* 0x0000003906397208 */ /* 0x000fe20004000000 */
[----:B------:R-:W-:Y:S01]  /*1850*/  FMUL R68, R68, R153 ;  /* 0x0000009944447220 */ /* 0x000fe20000400000 */
[----:B------:R-:W-:Y:S01]  /*1860*/  LOP3.LUT R7, R7, 0xff, RZ, 0xc0, !PT ;  /* 0x000000ff07077812 */ /* 0x000fe200078ec0ff */
[----:B------:R-:W-:Y:S01]  /*1870*/  FFMA R66, R107, R66, R46 ;  /* 0x000000426b427223 */ /* 0x000fe2000000002e */
[----:B------:R-:W-:Y:S01]  /*1880*/  F2FP.SATFINITE.E4M3.F32.PACK_AB_MERGE_C R57, RZ, R57, RZ ;  /* 0x00000039ff39723e */ /* 0x000fe200048070ff */
[----:B------:R-:W-:Y:S01]  /*1890*/  FMUL R70, R70, R153 ;  /* 0x0000009946467220 */ /* 0x000fe20000400000 */
[----:B------:R-:W-:Y:S01]  /*18a0*/  LEA R7, R0, R7, 0x8 ;  /* 0x0000000700077211 */ /* 0x000fe200078e40ff */
[----:B------:R-:W-:Y:S01]  /*18b0*/  FMUL R0, R59, R153 ;  /* 0x000000993b007220 */ /* 0x000fe20000400000 */
[----:B------:R-:W-:Y:S01]  /*18c0*/  SHF.L.U32 R57, R57, 0x10, RZ ;  /* 0x0000001039397819 */ /* 0x000fe200000006ff */
[-C--:B------:R-:W-:Y:S01]  /*18d0*/  FMUL R59, R62, R5.reuse ;  /* 0x000000053e3b7220 */ /* 0x080fe20000400000 */
[----:B------:R-:W-:Y:S01]  /*18e0*/  FFMA R68, R117, R68, R40 ;  /* 0x0000004475447223 */ /* 0x000fe20000000028 */
[----:B------:R-:W-:Y:S01]  /*18f0*/  FFMA R0, R102, R0, R55 ;  /* 0x0000000066007223 */ /* 0x000fe20000000037 */
[----:B------:R-:W-:Y:S01]  /*1900*/  LOP3.LUT R56, R57, 0xff0000, RZ, 0xc0, !PT ;  /* 0x00ff000039387812 */ /* 0x000fe200078ec0ff */
[----:B------:R-:W-:Y:S01]  /*1910*/  FMUL R57, R60, R5 ;  /* 0x000000053c397220 */ /* 0x000fe20000400000 */
[----:B------:R-:W-:Y:S01]  /*1920*/  FSEL R59, R62, R59, !P0 ;  /* 0x0000003b3e3b7208 */ /* 0x000fe20004000000 */
[----:B------:R-:W-:Y:S01]  /*1930*/  FFMA R70, R119, R70, R42 ;  /* 0x0000004677467223 */ /* 0x000fe2000000002a */
[----:B------:R-:W-:Y:S01]  /*1940*/  FMNMX3 R165, R165, |R6|, |R0|, !PT ;  /* 0x40000006a5a57276 */ /* 0x000fe20007800400 */
[----:B------:R-:W-:Y:S01]  /*1950*/  @P0 FMUL R0, R0, R5 ;  /* 0x0000000500000220 */ /* 0x000fe20000400000 */
[----:B------:R-:W-:Y:S01]  /*1960*/  LOP3.LUT R6, R56, 0xffff, R7, 0xf8, !PT ;  /* 0x0000ffff38067812 */ /* 0x000fe200078ef807 */
[----:B------:R-:W-:Y:S01]  /*1970*/  FMUL R56, R63, R153 ;  /* 0x000000993f387220 */ /* 0x000fe20000400000 */
[----:B------:R-:W-:Y:S01]  /*1980*/  FSEL R57, R60, R57, !P0 ;  /* 0x000000393c397208 */ /* 0x000fe20004000000 */
[----:B------:R-:W-:Y:S01]  /*1990*/  FMUL R69, R69, R153 ;  /* 0x0000009945457220 */ /* 0x000fe20000400000 */
[----:B------:R-:W-:Y:S01]  /*19a0*/  FMNMX3 R7, R165, |R60|, |R58|, !PT ;  /* 0x4000003ca5077276 */ /* 0x000fe2000780043a */
[----:B------:R-:W-:Y:S01]  /*19b0*/  @P0 FMUL R58, R58, R5 ;  /* 0x000000053a3a0220 */ /* 0x000fe20000400000 */
[----:B------:R-:W-:Y:S01]  /*19c0*/  F2FP.SATFINITE.E4M3.F32.PACK_AB_MERGE_C R57, RZ, R57, RZ ;  /* 0x00000039ff39723e */ /* 0x000fe200048070ff */
[----:B------:R-:W-:Y:S01]  /*19d0*/  FFMA R56, R98, R56, R51 ;  /* 0x0000003862387223 */ /* 0x000fe20000000033 */
[----:B------:R-:W-:Y:S01]  /*19e0*/  F2FP.SATFINITE.E4M3.F32.PACK_AB_MERGE_C R59, RZ, R59, RZ ;  /* 0x0000003bff3b723e */ /* 0x000fe200048070ff */
[----:B------:R-:W-:Y:S01]  /*19f0*/  FMUL R61, R70, R5 ;  /* 0x00000005463d7220 */ /* 0x000fe20000400000 */
[----:B------:R-:W-:Y:S01]  /*1a00*/  LOP3.LUT R60, R57, 0xff, RZ, 0xc0, !PT ;  /* 0x000000ff393c7812 */ /* 0x000fe200078ec0ff */
[-C--:B------:R-:W-:Y:S01]  /*1a10*/  FMUL R72, R72, R153.reuse ;  /* 0x0000009948487220 */ /* 0x080fe20000400000 */
[----:B------:R-:W-:Y:S01]  /*1a20*/  F2FP.SATFINITE.E4M3.F32.PACK_AB_MERGE_C R57, RZ, R58, RZ ;  /* 0x0000003aff39723e */ /* 0x000fe200048070ff */
[----:B------:R-:W-:Y:S01]  /*1a30*/  FMUL R74, R74, R153 ;  /* 0x000000994a4a7220 */ /* 0x000fe20000400000 */
[----:B------:R-:W-:Y:S01]  /*1a40*/  FMNMX3 R7, R7, |R62|, |R56|, !PT ;  /* 0x4000003e07077276 */ /* 0x000fe20007800438 */
[----:B------:R-:W-:Y:S01]  /*1a50*/  @P0 FMUL R56, R56, R5 ;  /* 0x0000000538380220 */ /* 0x000fe20000400000 */
[----:B------:R-:W-:Y:S01]  /*1a60*/  SHF.L.U32 R59, R59, 0x10, RZ ;  /* 0x000000103b3b7819 */ /* 0x000fe200000006ff */
[----:B------:R-:W-:Y:S01]  /*1a70*/  FFMA R72, R121, R72, R36 ;  /* 0x0000004879487223 */ /* 0x000fe20000000024 */
[----:B------:R-:W-:Y:S01]  /*1a80*/  LEA R57, R57, R60, 0x8 ;  /* 0x0000003c39397211 */ /* 0x000fe200078e40ff */
[----:B------:R-:W-:Y:S01]  /*1a90*/  FMUL R76, R76, R153 ;  /* 0x000000994c4c7220 */ /* 0x000fe20000400000 */
[----:B------:R-:W-:Y:S01]  /*1aa0*/  F2FP.SATFINITE.E4M3.F32.PACK_AB_MERGE_C R58, RZ, R0, RZ ;  /* 0x00000000ff3a723e */ /* 0x000fe200048070ff */
[----:B------:R-:W-:Y:S01]  /*1ab0*/  FFMA R0, R104, R65, R45 ;  /* 0x0000004168007223 */ /* 0x000fe2000000002d */
[----:B------:R-:W-:Y:S01]  /*1ac0*/  LOP3.LUT R60, R59, 0xff0000, RZ, 0xc0, !PT ;  /* 0x00ff00003b3c7812 */ /* 0x000fe200078ec0ff */
[----:B------:R-:W-:Y:S01]  /*1ad0*/  FMUL R59, R64, R5 ;  /* 0x00000005403b7220 */ /* 0x000fe20000400000 */
[----:B------:R-:W-:Y:S01]  /*1ae0*/  F2FP.SATFINITE.E4M3.F32.PACK_AB_MERGE_C R56, RZ, R56, RZ ;  /* 0x00000038ff38723e */ /* 0x000fe200048070ff */
[----:B------:R-:W-:Y:S01]  /*1af0*/  FFMA R74, R123, R74, R38 ;  /* 0x0000004a7b4a7223 */ /* 0x000fe20000000026 */
[----:B------:R-:W-:Y:S01]  /*1b00*/  LOP3.LUT R58, R58, 0xffff, RZ, 0xc0, !PT ;  /* 0x0000ffff3a3a7812 */ /* 0x000fe200078ec0ff */
[----:B------:R-:W-:Y:S01]  /*1b10*/  FFMA R76, R125, R76, R32 ;  /* 0x0000004c7d4c7223 */ /* 0x000fe20000000020 */
[----:B------:R-:W-:Y:S01]  /*1b20*/  LOP3.LUT R56, R56, 0xffff, RZ, 0xc0, !PT ;  /* 0x0000ffff38387812 */ /* 0x000fe200078ec0ff */
[----:B------:R-:W-:Y:S01]  /*1b30*/  FMUL R78, R78, R153 ;  /* 0x000000994e4e7220 */ /* 0x000fe20000400000 */
[----:B------:R-:W-:Y:S01]  /*1b40*/  FSEL R59, R64, R59, !P0 ;  /* 0x0000003b403b7208 */ /* 0x000fe20004000000 */
[----:B------:R-:W-:Y:S01]  /*1b50*/  FMUL R80, R80, R153 ;  /* 0x0000009950507220 */ /* 0x000fe20000400000 */
[----:B------:R-:W-:Y:S01]  /*1b60*/  SHF.L.U32 R63, R58, 0x18, RZ ;  /* 0x000000183a3f7819 */ /* 0x000fe200000006ff */
[----:B------:R-:W-:Y:S01]  /*1b70*/  FFMA R58, R116, R69, R41 ;  /* 0x00000045743a7223 */ /* 0x000fe20000000029 */
[----:B------:R-:W-:Y:S01]  /*1b80*/  FMNMX3 R7, R7, |R64|, |R0|, !PT ;  /* 0x4000004007077276 */ /* 0x000fe20007800400 */
[----:B------:R-:W-:Y:S01]  /*1b90*/  @P0 FMUL R0, R0, R5 ;  /* 0x0000000500000220 */ /* 0x000fe20000400000 */
[----:B------:R-:W-:Y:S01]  /*1ba0*/  LOP3.LUT R57, R60, 0xffff, R57, 0xf8, !PT ;  /* 0x0000ffff3c397812 */ /* 0x000fe200078ef839 */
[----:B------:R-:W-:Y:S01]  /*1bb0*/  FMUL R60, R73, R153 ;  /* 0x00000099493c7220 */ /* 0x000fe20000400000 */
[----:B------:R-:W-:Y:S01]  /*1bc0*/  SHF.L.U32 R56, R56, 0x18, RZ ;  /* 0x0000001838387819 */ /* 0x000fe200000006ff */
[----:B------:R-:W-:Y:S01]  /*1bd0*/  FFMA R78, R127, R78, R34 ;  /* 0x0000004e7f4e7223 */ /* 0x000fe20000000022 */
[----:B------:R-:W-:Y:S01]  /*1be0*/  F2FP.SATFINITE.E4M3.F32.PACK_AB_MERGE_C R59, RZ, R59, RZ ;  /* 0x0000003bff3b723e */ /* 0x000fe200048070ff */
[----:B------:R-:W-:Y:S01]  /*1bf0*/  FFMA R60, R120, R60, R37 ;  /* 0x0000003c783c7223 */ /* 0x000fe20000000025 */
[----:B------:R-:W-:Y:S01]  /*1c00*/  LOP3.LUT R63, R6, R63, RZ, 0xfc, !PT ;  /* 0x0000003f063f7212 */ /* 0x000fe200078efcff */
[----:B------:R-:W-:Y:S01]  /*1c10*/  FMUL R6, R67, R153 ;  /* 0x0000009943067220 */ /* 0x000fe20000400000 */
[----:B------:R-:W-:Y:S01]  /*1c20*/  LOP3.LUT R65, R57, R56, RZ, 0xfc, !PT ;  /* 0x0000003839417212 */ /* 0x000fe200078efcff */
[----:B------:R-:W-:Y:S01]  /*1c30*/  FMUL R57, R66, R5 ;  /* 0x0000000542397220 */ /* 0x000fe20000400000 */
[----:B------:R-:W-:Y:S01]  /*1c40*/  LOP3.LUT R59, R59, 0xff, RZ, 0xc0, !PT ;  /* 0x000000ff3b3b7812 */ /* 0x000fe200078ec0ff */
[----:B------:R-:W-:Y:S01]  /*1c50*/  FFMA R6, R106, R6, R47 ;  /* 0x000000066a067223 */ /* 0x000fe2000000002f */
[----:B------:R-:W-:Y:S01]  /*1c60*/  F2FP.SATFINITE.E4M3.F32.PACK_AB_MERGE_C R0, RZ, R0, RZ ;  /* 0x00000000ff00723e */ /* 0x000fe200048070ff */
[----:B------:R-:W-:Y:S01]  /*1c70*/  FMUL R56, R71, R153 ;  /* 0x0000009947387220 */ /* 0x000fe20000400000 */
[----:B------:R-:W-:Y:S01]  /*1c80*/  FSEL R57, R66, R57, !P0 ;  /* 0x0000003942397208 */ /* 0x000fe20004000000 */
[----:B------:R-:W-:Y:S01]  /*1c90*/  FMUL R67, R76, R5 ;  /* 0x000000054c437220 */ /* 0x000fe20000400000 */
[----:B------:R-:W-:Y:S01]  /*1ca0*/  LEA R0, R0, R59, 0x8 ;  /* 0x0000003b00007211 */ /* 0x000fe200078e40ff */
[-C--:B------:R-:W-:Y:S01]  /*1cb0*/  FMUL R59, R68, R5.reuse ;  /* 0x00000005443b7220 */ /* 0x080fe20000400000 */
[----:B------:R-:W-:Y:S01]  /*1cc0*/  FMNMX3 R7, R7, |R66|, |R6|, !PT ;  /* 0x4000004207077276 */ /* 0x000fe20007800406 */
[----:B------:R-:W-:Y:S01]  /*1cd0*/  @P0 FMUL R6, R6, R5 ;  /* 0x0000000506060220 */ /* 0x000fe20000400000 */
[----:B------:R-:W-:Y:S01]  /*1ce0*/  F2FP.SATFINITE.E4M3.F32.PACK_AB_MERGE_C R57, RZ, R57, RZ ;  /* 0x00000039ff39723e */ /* 0x000fe200048070ff */
[----:B------:R-:W-:Y:S01]  /*1cf0*/  FFMA R56, R118, R56, R43 ;  /* 0x0000003876387223 */ /* 0x000fe2000000002b */
[----:B------:R-:W-:Y:S01]  /*1d00*/  FSEL R59, R68, R59, !P0 ;  /* 0x0000003b443b7208 */ /* 0x000fe20004000000 */
[----:B------:R-:W-:Y:S01]  /*1d10*/  FMUL R71, R78, R5 ;  /* 0x000000054e477220 */ /* 0x000fe20000400000 */
[----:B------:R-:W-:Y:S01]  /*1d20*/  FSEL R61, R70, R61, !P0 ;  /* 0x0000003d463d7208 */ /* 0x000fe20004000000 */
[----:B------:R-:W-:Y:S01]  /*1d30*/  FFMA R80, R129, R80, R28 ;  /* 0x0000005081507223 */ /* 0x000fe2000000001c */
[----:B------:R-:W-:Y:S01]  /*1d40*/  FMNMX3 R7, R7, |R68|, |R58|, !PT ;  /* 0x4000004407077276 */ /* 0x000fe2000780043a */
[----:B------:R-:W-:Y:S01]  /*1d50*/  @P0 FMUL R58, R58, R5 ;  /* 0x000000053a3a0220 */ /* 0x000fe20000400000 */
[----:B------:R-:W-:Y:S01]  /*1d60*/  SHF.L.U32 R57, R57, 0x10, RZ ;  /* 0x0000001039397819 */ /* 0x000fe200000006ff */
[-C--:B------:R-:W-:Y:S01]  /*1d70*/  FMUL R82, R82, R153.reuse ;  /* 0x0000009952527220 */ /* 0x080fe20000400000 */
[----:B------:R-:W-:Y:S01]  /*1d80*/  F2FP.SATFINITE.E4M3.F32.PACK_AB_MERGE_C R6, RZ, R6, RZ ;  /* 0x00000006ff06723e */ /* 0x000fe200048070ff */
[----:B------:R-:W-:Y:S01]  /*1d90*/  FMUL R79, R79, R153 ;  /* 0x000000994f4f7220 */ /* 0x000fe20000400000 */
[----:B------:R-:W-:Y:S01]  /*1da0*/  F2FP.SATFINITE.E4M3.F32.PACK_AB_MERGE_C R59, RZ, R59, RZ ;  /* 0x0000003bff3b723e */ /* 0x000fe200048070ff */
[----:B------:R-:W-:Y:S01]  /*1db0*/  FFMA R82, R131, R82, R30 ;  /* 0x0000005283527223 */ /* 0x000fe2000000001e */
[----:B------:R-:W-:Y:S01]  /*1dc0*/  F2FP.SATFINITE.E4M3.F32.PACK_AB_MERGE_C R61, RZ, R61, RZ ;  /* 0x0000003dff3d723e */ /* 0x000fe200048070ff */
[-C--:B------:R-:W-:Y:S01]  /*1dd0*/  FMUL R84, R84, R153.reuse ;  /* 0x0000009954547220 */ /* 0x080fe20000400000 */
[----:B------:R-:W-:Y:S01]  /*1de0*/  LOP3.LUT R57, R57, 0xff0000, RZ, 0xc0, !PT ;  /* 0x00ff000039397812 */ /* 0x000fe200078ec0ff */
[-C--:B------:R-:W-:Y:S01]  /*1df0*/  FMUL R86, R86, R153.reuse ;  /* 0x0000009956567220 */ /* 0x080fe20000400000 */
[----:B------:R-:W-:Y:S01]  /*1e00*/  LOP3.LUT R6, R6, 0xffff, RZ, 0xc0, !PT ;  /* 0x0000ffff06067812 */ /* 0x000fe200078ec0ff */
[----:B------:R-:W-:Y:S01]  /*1e10*/  FFMA R84, R133, R84, R24 ;  /* 0x0000005485547223 */ /* 0x000fe20000000018 */
[----:B------:R-:W-:Y:S01]  /*1e20*/  LOP3.LUT R59, R59, 0xff, RZ, 0xc0, !PT ;  /* 0x000000ff3b3b7812 */ /* 0x000fe200078ec0ff */
[-C--:B------:R-:W-:Y:S01]  /*1e30*/  FMUL R83, R83, R153.reuse ;  /* 0x0000009953537220 */ /* 0x080fe20000400000 */
[----:B------:R-:W-:Y:S01]  /*1e40*/  F2FP.SATFINITE.E4M3.F32.PACK_AB_MERGE_C R58, RZ, R58, RZ ;  /* 0x0000003aff3a723e */ /* 0x000fe200048070ff */
[----:B------:R-:W-:Y:S01]  /*1e50*/  FFMA R86, R135, R86, R26 ;  /* 0x0000005687567223 */ /* 0x000fe2000000001a */
[----:B------:R-:W-:Y:S01]  /*1e60*/  SHF.L.U32 R61, R61, 0x10, RZ ;  /* 0x000000103d3d7819 */ /* 0x000fe200000006ff */
[----:B------:R-:W-:Y:S01]  /*1e70*/  FMUL R85, R85, R153 ;  /* 0x0000009955557220 */ /* 0x000fe20000400000 */
[----:B------:R-:W-:Y:S01]  /*1e80*/  LOP3.LUT R0, R57, 0xffff, R0, 0xf8, !PT ;  /* 0x0000ffff39007812 */ /* 0x000fe200078ef800 */
[----:B------:R-:W-:Y:S01]  /*1e90*/  FMUL R57, R72, R5 ;  /* 0x0000000548397220 */ /* 0x000fe20000400000 */
[----:B------:R-:W-:Y:S01]  /*1ea0*/  SHF.L.U32 R69, R6, 0x18, RZ ;  /* 0x0000001806457819 */ /* 0x000fe200000006ff */
[----:B------:R-:W-:Y:S01]  /*1eb0*/  FMUL R6, R75, R153 ;  /* 0x000000994b067220 */ /* 0x000fe20000400000 */
[----:B------:R-:W-:Y:S01]  /*1ec0*/  LEA R58, R58, R59, 0x8 ;  /* 0x0000003b3a3a7211 */ /* 0x000fe200078e40ff */
[-C--:B------:R-:W-:Y:S01]  /*1ed0*/  FMUL R59, R74, R5.reuse ;  /* 0x000000054a3b7220 */ /* 0x080fe20000400000 */
[----:B------:R-:W-:Y:S01]  /*1ee0*/  LOP3.LUT R61, R61, 0xff0000, RZ, 0xc0, !PT ;  /* 0x00ff00003d3d7812 */ /* 0x000fe200078ec0ff */
[----:B------:R-:W-:Y:S01]  /*1ef0*/  FFMA R6, R122, R6, R39 ;  /* 0x000000067a067223 */ /* 0x000fe20000000027 */
[----:B------:R-:W-:Y:S01]  /*1f00*/  FMNMX3 R7, R7, |R70|, |R56|, !PT ;  /* 0x4000004607077276 */ /* 0x000fe20007800438 */
[----:B------:R-:W-:Y:S01]  /*1f10*/  @P0 FMUL R56, R56, R5 ;  /* 0x0000000538380220 */ /* 0x000fe20000400000 */
[----:B------:R-:W-:Y:S01]  /*1f20*/  LOP3.LUT R69, R0, R69, RZ, 0xfc, !PT ;  /* 0x0000004500457212 */ /* 0x000fe200078efcff */
[-C--:B------:R-:W-:Y:S01]  /*1f30*/  FMUL R88, R88, R153.reuse ;  /* 0x0000009958587220 */ /* 0x080fe20000400000 */
[----:B------:R-:W-:Y:S01]  /*1f40*/  LOP3.LUT R0, R61, 0xffff, R58, 0xf8, !PT ;  /* 0x0000ffff3d007812 */ /* 0x000fe200078ef83a */
[----:B------:R-:W-:Y:S01]  /*1f50*/  FMUL R58, R77, R153 ;  /* 0x000000994d3a7220 */ /* 0x000fe20000400000 */
[----:B------:R-:W-:Y:S01]  /*1f60*/  FMNMX3 R7, R7, |R72|, |R60|, !PT ;  /* 0x4000004807077276 */ /* 0x000fe2000780043c */
[----:B------:R-:W-:Y:S01]  /*1f70*/  @P0 FMUL R60, R60, R5 ;  /* 0x000000053c3c0220 */ /* 0x000fe20000400000 */
[----:B------:R-:W-:Y:S01]  /*1f80*/  FSEL R57, R72, R57, !P0 ;  /* 0x0000003948397208 */ /* 0x000fe20004000000 */
[----:B------:R-:W-:Y:S01]  /*1f90*/  FFMA R58, R124, R58, R33 ;  /* 0x0000003a7c3a7223 */ /* 0x000fe20000000021 */
[----:B------:R-:W-:Y:S01]  /*1fa0*/  FMNMX3 R61, R7, |R74|, |R6|, !PT ;  /* 0x4000004a073d7276 */ /* 0x000fe20007800406 */
[----:B------:R-:W-:Y:S01]  /*1fb0*/  @P0 FMUL R6, R6, R5 ;  /* 0x0000000506060220 */ /* 0x000fe20000400000 */
[----:B------:R-:W-:Y:S01]  /*1fc0*/  FSEL R74, R74, R59, !P0 ;  /* 0x0000003b4a4a7208 */ /* 0x000fe20004000000 */
[----:B------:R-:W-:Y:S01]  /*1fd0*/  FMUL R87, R87, R153 ;  /* 0x0000009957577220 */ /* 0x000fe20000400000 */
[----:B------:R-:W-:Y:S01]  /*1fe0*/  F2FP.SATFINITE.E4M3.F32.PACK_AB_MERGE_C R59, RZ, R57, RZ ;  /* 0x00000039ff3b723e */ /* 0x000fe200048070ff */
[----:B------:R-:W-:Y:S01]  /*1ff0*/  FFMA R88, R137, R88, R20 ;  /* 0x0000005889587223 */ /* 0x000fe20000000014 */
[----:B------:R-:W-:Y:S01]  /*2000*/  F2FP.SATFINITE.E4M3.F32.PACK_AB_MERGE_C R57, RZ, R56, RZ ;  /* 0x00000038ff39723e */ /* 0x000fe200048070ff */
[----:B------:R-:W-:Y:S01]  /*2010*/  FFMA R56, R126, R79, R35 ;  /* 0x0000004f7e387223 */ /* 0x000fe20000000023 */
[----:B------:R-:W-:Y:S01]  /*2020*/  FSEL R7, R76, R67, !P0 ;  /* 0x000000434c077208 */ /* 0x000fe20004000000 */
[----:B------:R-:W-:Y:S01]  /*2030*/  FMUL R90, R90, R153 ;  /* 0x000000995a5a7220 */ /* 0x000fe20000400000 */
[----:B------:R-:W-:Y:S01]  /*2040*/  FMNMX3 R67, R61, |R76|, |R58|, !PT ;  /* 0x4000004c3d437276 */ /* 0x000fe2000780043a */
[----:B------:R-:W-:Y:S01]  /*2050*/  @P0 FMUL R58, R58, R5 ;  /* 0x000000053a3a0220 */ /* 0x000fe20000400000 */
[----:B------:R-:W-:Y:S01]  /*2060*/  LOP3.LUT R61, R59, 0xff, RZ, 0xc0, !PT ;  /* 0x000000ff3b3d7812 */ /* 0x000fe200078ec0ff */
[-C--:B------:R-:W-:Y:S01]  /*2070*/  FMUL R89, R89, R153.reuse ;  /* 0x0000009959597220 */ /* 0x080fe20000400000 */
[----:B------:R-:W-:Y:S01]  /*2080*/  LOP3.LUT R59, R57, 0xffff, RZ, 0xc0, !PT ;  /* 0x0000ffff393b7812 */ /* 0x000fe200078ec0ff */
[-C--:B------:R-:W-:Y:S01]  /*2090*/  FMUL R92, R92, R153.reuse ;  /* 0x000000995c5c7220 */ /* 0x080fe20000400000 */
[----:B------:R-:W-:Y:S01]  /*20a0*/  F2FP.SATFINITE.E4M3.F32.PACK_AB_MERGE_C R74, RZ, R74, RZ ;  /* 0x0000004aff4a723e */ /* 0x000fe200048070ff */
[----:B------:R-:W-:Y:S01]  /*20b0*/  FFMA R90, R139, R90, R22 ;  /* 0x0000005a8b5a7223 */ /* 0x000fe20000000016 */
[----:B------:R-:W-:Y:S01]  /*20c0*/  F2FP.SATFINITE.E4M3.F32.PACK_AB_MERGE_C R60, RZ, R60, RZ ;  /* 0x0000003cff3c723e */ /* 0x000fe200048070ff */
[-C--:B------:R-:W-:Y:S01]  /*20d0*/  FMUL R91, R91, R153.reuse ;  /* 0x000000995b5b7220 */ /* 0x080fe20000400000 */
[----:B------:R-:W-:Y:S01]  /*20e0*/  SHF.L.U32 R59, R59, 0x18, RZ ;  /* 0x000000183b3b7819 */ /* 0x000fe200000006ff */
[----:B------:R-:W-:Y:S01]  /*20f0*/  FFMA R92, R141, R92, R16 ;  /* 0x0000005c8d5c7223 */ /* 0x000fe20000000010 */
[----:B------:R-:W-:Y:S01]  /*2100*/  SHF.L.U32 R74, R74, 0x10, RZ ;  /* 0x000000104a4a7819 */ /* 0x000fe200000006ff */
[----:B------:R-:W-:Y:S01]  /*2110*/  FMUL R94, R94, R153 ;  /* 0x000000995e5e7220 */ /* 0x000fe20000400000 */
[----:B------:R-:W-:Y:S01]  /*2120*/  F2FP.SATFINITE.E4M3.F32.PACK_AB_MERGE_C R7, RZ, R7, RZ ;  /* 0x00000007ff07723e */ /* 0x000fe200048070ff */
[----:B------:R-:W-:Y:S01]  /*2130*/  FMUL R108, R108, R153 ;  /* 0x000000996c6c7220 */ /* 0x000fe20000400000 */
[----:B------:R-:W-:Y:S01]  /*2140*/  LEA R60, R60, R61, 0x8 ;  /* 0x0000003d3c3c7211 */ /* 0x000fe200078e40ff */
[----:B------:R-:W-:Y:S01]  /*2150*/  FMUL R61, R80, R5 ;  /* 0x00000005503d7220 */ /* 0x000fe20000400000 */
[----:B------:R-:W-:Y:S01]  /*2160*/  FSEL R57, R78, R71, !P0 ;  /* 0x000000474e397208 */ /* 0x000fe20004000000 */
[----:B------:R-:W-:Y:S01]  /*2170*/  FMUL R71, R88, R5 ;  /* 0x0000000558477220 */ /* 0x000fe20000400000 */
[----:B------:R-:W-:Y:S01]  /*2180*/  LOP3.LUT R73, R0, R59, RZ, 0xfc, !PT ;  /* 0x0000003b00497212 */ /* 0x000fe200078efcff */
[-C--:B------:R-:W-:Y:S01]  /*2190*/  FMUL R0, R81, R153.reuse ;  /* 0x0000009951007220 */ /* 0x080fe20000400000 */
[----:B------:R-:W-:Y:S01]  /*21a0*/  LOP3.LUT R75, R74, 0xff0000, RZ, 0xc0, !PT ;  /* 0x00ff00004a4b7812 */ /* 0x000fe200078ec0ff */
[----:B------:R-:W-:Y:S01]  /*21b0*/  FFMA R94, R143, R94, R18 ;  /* 0x0000005e8f5e7223 */ /* 0x000fe20000000012 */
[----:B------:R-:W-:Y:S01]  /*21c0*/  LOP3.LUT R59, R7, 0xff, RZ, 0xc0, !PT ;  /* 0x000000ff073b7812 */ /* 0x000fe200078ec0ff */
[----:B------:R-:W-:Y:S01]  /*21d0*/  FFMA R0, R128, R0, R29 ;  /* 0x0000000080007223 */ /* 0x000fe2000000001d */
[----:B------:R-:W-:Y:S01]  /*21e0*/  F2FP.SATFINITE.E4M3.F32.PACK_AB_MERGE_C R58, RZ, R58, RZ ;  /* 0x0000003aff3a723e */ /* 0x000fe200048070ff */
[----:B------:R-:W-:Y:S01]  /*21f0*/  FMUL R109, R109, R153 ;  /* 0x000000996d6d7220 */ /* 0x000fe20000400000 */
[----:B------:R-:W-:Y:S01]  /*2200*/  F2FP.SATFINITE.E4M3.F32.PACK_AB_MERGE_C R57, RZ, R57, RZ ;  /* 0x00000039ff39723e */ /* 0x000fe200048070ff */
[----:B------:R-:W-:Y:S01]  /*2210*/  FFMA R108, R145, R108, R12 ;  /* 0x0000006c916c7223 */ /* 0x000fe2000000000c */
[----:B------:R-:W-:Y:S01]  /*2220*/  FSEL R7, R80, R61, !P0 ;  /* 0x0000003d50077208 */ /* 0x000fe20004000000 */
[----:B------:R-:W-:Y:S01]  /*2230*/  FMUL R61, R82, R5 ;  /* 0x00000005523d7220 */ /* 0x000fe20000400000 */
[----:B------:R-:W-:Y:S01]  /*2240*/  LOP3.LUT R75, R75, 0xffff, R60, 0xf8, !PT ;  /* 0x0000ffff4b4b7812 */ /* 0x000fe200078ef83c */
[----:B------:R-:W-:Y:S01]  /*2250*/  FMUL R112, R112, R153 ;  /* 0x0000009970707220 */ /* 0x000fe20000400000 */
[----:B------:R-:W-:Y:S01]  /*2260*/  LEA R59, R58, R59, 0x8 ;  /* 0x0000003b3a3b7211 */ /* 0x000fe200078e40ff */
[----:B------:R-:W-:Y:S01]  /*2270*/  FMUL R110, R110, R153 ;  /* 0x000000996e6e7220 */ /* 0x000fe20000400000 */
[----:B------:R-:W-:Y:S01]  /*2280*/  F2FP.SATFINITE.E4M3.F32.PACK_AB_MERGE_C R58, RZ, R6, RZ ;  /* 0x00000006ff3a723e */ /* 0x000fe200048070ff */
[----:B------:R-:W-:Y:S01]  /*2290*/  FFMA R6, R130, R83, R31 ;  /* 0x0000005382067223 */ /* 0x000fe2000000001f */
[----:B------:R-:W-:Y:S01]  /*22a0*/  SHF.L.U32 R60, R57, 0x10, RZ ;  /* 0x00000010393c7819 */ /* 0x000fe200000006ff */
[----:B------:R-:W-:Y:S01]  /*22b0*/  FFMA R64, R144, R109, R13 ;  /* 0x0000006d90407223 */ /* 0x000fe2000000000d */
[----:B------:R-:W-:Y:S01]  /*22c0*/  FMNMX3 R67, R67, |R78|, |R56|, !PT ;  /* 0x4000004e43437276 */ /* 0x000fe20007800438 */
[----:B------:R-:W-:Y:S01]  /*22d0*/  @P0 FMUL R56, R56, R5 ;  /* 0x0000000538380220 */ /* 0x000fe20000400000 */
[----:B------:R-:W-:Y:S01]  /*22e0*/  LOP3.LUT R58, R58, 0xffff, RZ, 0xc0, !PT ;  /* 0x0000ffff3a3a7812 */ /* 0x000fe200078ec0ff */
[----:B------:R-:W-:Y:S01]  /*22f0*/  FFMA R112, R149, R112, R8 ;  /* 0x0000007095707223 */ /* 0x000fe20000000008 */
[----:B------:R-:W-:Y:S01]  /*2300*/  FSEL R57, R82, R61, !P0 ;  /* 0x0000003d52397208 */ /* 0x000fe20004000000 */
[----:B------:R-:W-:Y:S01]  /*2310*/  FMUL R61, R84, R5 ;  /* 0x00000005543d7220 */ /* 0x000fe20000400000 */
[----:B------:R-:W-:Y:S01]  /*2320*/  LOP3.LUT R60, R60, 0xff0000, RZ, 0xc0, !PT ;  /* 0x00ff00003c3c7812 */ /* 0x000fe200078ec0ff */
[----:B------:R-:W-:Y:S01]  /*2330*/  FFMA R110, R147, R110, R14 ;  /* 0x0000006e936e7223 */ /* 0x000fe2000000000e */
[----:B------:R-:W-:Y:S01]  /*2340*/  SHF.L.U32 R58, R58, 0x18, RZ ;  /* 0x000000183a3a7819 */ /* 0x000fe200000006ff */
[-C--:B------:R-:W-:Y:S01]  /*2350*/  FMUL R113, R113, R153.reuse ;  /* 0x0000009971717220 */ /* 0x080fe20000400000 */
[----:B------:R-:W-:Y:S01]  /*2360*/  LOP3.LUT R77, R60, 0xffff, R59, 0xf8, !PT ;  /* 0x0000ffff3c4d7812 */ /* 0x000fe200078ef83b */
[----:B------:R-:W-:Y:S01]  /*2370*/  FMUL R114, R114, R153 ;  /* 0x0000009972727220 */ /* 0x000fe20000400000 */
[----:B------:R-:W-:Y:S01]  /*2380*/  F2FP.SATFINITE.E4M3.F32.PACK_AB_MERGE_C R59, RZ, R7, RZ ;  /* 0x00000007ff3b723e */ /* 0x000fe200048070ff */
[----:B------:R-:W-:Y:S01]  /*2390*/  FFMA R66, R148, R113, R9 ;  /* 0x0000007194427223 */ /* 0x000fe20000000009 */
[----:B------:R-:W-:Y:S01]  /*23a0*/  FMNMX3 R67, R67, |R80|, |R0|, !PT ;  /* 0x4000005043437276 */ /* 0x000fe20007800400 */
[----:B------:R-:W-:Y:S01]  /*23b0*/  @P0 FMUL R0, R0, R5 ;  /* 0x0000000500000220 */ /* 0x000fe20000400000 */
[----:B------:R-:W-:Y:S01]  /*23c0*/  FSEL R7, R84, R61, !P0 ;  /* 0x0000003d54077208 */ /* 0x000fe20004000000 */
[----:B------:R-:W-:Y:S01]  /*23d0*/  FMUL R61, R86, R5 ;  /* 0x00000005563d7220 */ /* 0x000fe20000400000 */
[----:B------:R-:W-:Y:S01]  /*23e0*/  F2FP.SATFINITE.E4M3.F32.PACK_AB_MERGE_C R56, RZ, R56, RZ ;  /* 0x00000038ff38723e */ /* 0x000fe200048070ff */
[----:B------:R-:W-:Y:S01]  /*23f0*/  FFMA R114, R151, R114, R10 ;  /* 0x0000007297727223 */ /* 0x000fe2000000000a */
[----:B------:R-:W-:Y:S01]  /*2400*/  LOP3.LUT R75, R75, R58, RZ, 0xfc, !PT ;  /* 0x0000003a4b4b7212 */ /* 0x000fe200078efcff */
[----:B------:R-:W-:Y:S01]  /*2410*/  FFMA R58, R132, R85, R25 ;  /* 0x00000055843a7223 */ /* 0x000fe20000000019 */
[----:B------:R-:W-:Y:S01]  /*2420*/  FMNMX3 R67, R67, |R82|, |R6|, !PT ;  /* 0x4000005243437276 */ /* 0x000fe20007800406 */
[----:B------:R-:W-:Y:S01]  /*2430*/  @P0 FMUL R6, R6, R5 ;  /* 0x0000000506060220 */ /* 0x000fe20000400000 */
[----:B------:R-:W-:Y:S01]  /*2440*/  LOP3.LUT R56, R56, 0xffff, RZ, 0xc0, !PT ;  /* 0x0000ffff38387812 */ /* 0x000fe200078ec0ff */
[----:B------:R-:W-:Y:S01]  /*2450*/  FMUL R115, R115, R153 ;  /* 0x0000009973737220 */ /* 0x000fe20000400000 */
[----:B------:R-:W-:Y:S01]  /*2460*/  F2FP.SATFINITE.E4M3.F32.PACK_AB_MERGE_C R57, RZ, R57, RZ ;  /* 0x00000039ff39723e */ /* 0x000fe200048070ff */
[----:B------:R-:W-:Y:S01]  /*2470*/  FMUL R83, R114, R5 ;  /* 0x0000000572537220 */ /* 0x000fe20000400000 */
[----:B------:R-:W-:Y:S01]  /*2480*/  FSEL R61, R86, R61, !P0 ;  /* 0x0000003d563d7208 */ /* 0x000fe20004000000 */
[----:B------:R-:W-:Y:S01]  /*2490*/  FFMA R68, R164, R115, R11 ;  /* 0x00000073a4447223 */ /* 0x000fe2000000000b */
[----:B------:R-:W-:Y:S01]  /*24a0*/  FMNMX3 R67, R67, |R84|, |R58|, !PT ;  /* 0x4000005443437276 */ /* 0x000fe2000780043a */
[----:B------:R-:W-:Y:S01]  /*24b0*/  @P0 FMUL R58, R58, R5 ;  /* 0x000000053a3a0220 */ /* 0x000fe20000400000 */
[----:B------:R-:W-:-:S02]  /*24c0*/  LOP3.LUT R59, R59, 0xff, RZ, 0xc0, !PT ;  /* 0x000000ff3b3b7812 */ /* 0x000fc400078ec0ff */
[----:B------:R-:W-:Y:S02]  /*24d0*/  F2FP.SATFINITE.E4M3.F32.PACK_AB_MERGE_C R0, RZ, R0, RZ ;  /* 0x00000000ff00723e */ /* 0x000fe400048070ff */
[----:B------:R-:W-:Y:S01]  /*24e0*/  SHF.L.U32 R60, R56, 0x18, RZ ;  /* 0x00000018383c7819 */ /* 0x000fe200000006ff */
[----:B------:R-:W-:Y:S01]  /*24f0*/  FFMA R56, R136, R89, R21 ;  /* 0x0000005988387223 */ /* 0x000fe20000000015 */
[----:B------:R-:W-:Y:S02]  /*2500*/  SHF.L.U32 R57, R57, 0x10, RZ ;  /* 0x0000001039397819 */ /* 0x000fe400000006ff */
[----:B------:R-:W-:Y:S02]  /*2510*/  F2FP.SATFINITE.E4M3.F32.PACK_AB_MERGE_C R7, RZ, R7, RZ ;  /* 0x00000007ff07723e */ /* 0x000fe400048070ff */
[----:B------:R-:W-:Y:S02]  /*2520*/  F2FP.SATFINITE.E4M3.F32.PACK_AB_MERGE_C R61, RZ, R61, RZ ;  /* 0x0000003dff3d723e */ /* 0x000fe400048070ff */
[----:B------:R-:W-:Y:S01]  /*2530*/  LEA R59, R0, R59, 0x8 ;  /* 0x0000003b003b7211 */ /* 0x000fe200078e40ff */
[----:B------:R-:W-:Y:S01]  /*2540*/  FFMA R0, R134, R87, R27 ;  /* 0x0000005786007223 */ /* 0x000fe2000000001b */
[----:B------:R-:W-:-:S02]  /*2550*/  LOP3.LUT R77, R77, R60, RZ, 0xfc, !PT ;  /* 0x0000003c4d4d7212 */ /* 0x000fc400078efcff */
[----:B------:R-:W-:Y:S02]  /*2560*/  LOP3.LUT R62, R57, 0xff0000, RZ, 0xc0, !PT ;  /* 0x00ff0000393e7812 */ /* 0x000fe400078ec0ff */
[----:B------:R-:W-:Y:S02]  /*2570*/  LOP3.LUT R60, R7, 0xff, RZ, 0xc0, !PT ;  /* 0x000000ff073c7812 */ /* 0x000fe400078ec0ff */
[----:B------:R-:W-:Y:S01]  /*2580*/  F2FP.SATFINITE.E4M3.F32.PACK_AB_MERGE_C R7, RZ, R58, RZ ;  /* 0x0000003aff07723e */ /* 0x000fe200048070ff */
[----:B------:R-:W-:Y:S01]  /*2590*/  FFMA R58, R138, R91, R23 ;  /* 0x0000005b8a3a7223 */ /* 0x000fe20000000017 */
[----:B------:R-:W-:Y:S02]  /*25a0*/  SHF.L.U32 R61, R61, 0x10, RZ ;  /* 0x000000103d3d7819 */ /* 0x000fe400000006ff */
[----:B------:R-:W-:Y:S02]  /*25b0*/  F2FP.SATFINITE.E4M3.F32.PACK_AB_MERGE_C R6, RZ, R6, RZ ;  /* 0x00000006ff06723e */ /* 0x000fe400048070ff */
[----:B------:R-:W-:-:S02]  /*25c0*/  LOP3.LUT R59, R62, 0xffff, R59, 0xf8, !PT ;  /* 0x0000ffff3e3b7812 */ /* 0x000fc400078ef83b */
[----:B------:R-:W-:Y:S01]  /*25d0*/  FMNMX3 R67, R67, |R86|, |R0|, !PT ;  /* 0x4000005643437276 */ /* 0x000fe20007800400 */
[-C--:B------:R-:W-:Y:S01]  /*25e0*/  @P0 FMUL R0, R0, R5.reuse ;  /* 0x0000000500000220 */ /* 0x080fe20000400000 */
[----:B------:R-:W-:Y:S02]  /*25f0*/  LEA R7, R7, R60, 0x8 ;  /* 0x0000003c07077211 */ /* 0x000fe400078e40ff */
[----:B------:R-:W-:Y:S01]  /*2600*/  LOP3.LUT R62, R61, 0xff0000, RZ, 0xc0, !PT ;  /* 0x00ff00003d3e7812 */ /* 0x000fe200078ec0ff */
[----:B------:R-:W-:Y:S01]  /*2610*/  FMUL R61, R94, R5 ;  /* 0x000000055e3d7220 */ /* 0x000fe20000400000 */
[----:B------:R-:W-:Y:S01]  /*2620*/  FSEL R57, R88, R71, !P0 ;  /* 0x0000004758397208 */ /* 0x000fe20004000000 */
[----:B------:R-:W-:Y:S01]  /*2630*/  FMUL R71, R90, R5 ;  /* 0x000000055a477220 */ /* 0x000fe20000400000 */
[----:B------:R-:W-:Y:S02]  /*2640*/  LOP3.LUT R6, R6, 0xffff, RZ, 0xc0, !PT ;  /* 0x0000ffff06067812 */ /* 0x000fe400078ec0ff */
[----:B------:R-:W-:Y:S01]  /*2650*/  LOP3.LUT R81, R62, 0xffff, R7, 0xf8, !PT ;  /* 0x0000ffff3e517812 */ /* 0x000fe200078ef807 */
[----:B------:R-:W-:Y:S01]  /*2660*/  FMUL R62, R93, R153 ;  /* 0x000000995d3e7220 */ /* 0x000fe20000400000 */
[----:B------:R-:W-:Y:S01]  /*2670*/  SHF.L.U32 R60, R6, 0x18, RZ ;  /* 0x00000018063c7819 */ /* 0x000fe200000006ff */
[-C--:B------:R-:W-:Y:S01]  /*2680*/  FMUL R7, R92, R5.reuse ;  /* 0x000000055c077220 */ /* 0x080fe20000400000 */
[----:B------:R-:W-:Y:S01]  /*2690*/  FMNMX3 R67, R67, |R88|, |R56|, !PT ;  /* 0x4000005843437276 */ /* 0x000fe20007800438 */
[----:B------:R-:W-:Y:S01]  /*26a0*/  @P0 FMUL R56, R56, R5 ;  /* 0x0000000538380220 */ /* 0x000fe20000400000 */
[----:B------:R-:W-:Y:S01]  /*26b0*/  F2FP.SATFINITE.E4M3.F32.PACK_AB_MERGE_C R0, RZ, R0, RZ ;  /* 0x00000000ff00723e */ /* 0x000fe200048070ff */
[----:B------:R-:W-:Y:S01]  /*26c0*/  FFMA R62, R140, R62, R17 ;  /* 0x0000003e8c3e7223 */ /* 0x000fe20000000011 */
[----:B------:R-:W-:Y:S01]  /*26d0*/  FSEL R6, R90, R71, !P0 ;  /* 0x000000475a067208 */ /* 0x000fe20004000000 */
[----:B------:R-:W-:Y:S01]  /*26e0*/  FMUL R71, R110, R5 ;  /* 0x000000056e477220 */ /* 0x000fe20000400000 */
[----:B------:R-:W-:Y:S01]  /*26f0*/  LOP3.LUT R79, R59, R60, RZ, 0xfc, !PT ;  /* 0x0000003c3b4f7212 */ /* 0x000fe200078efcff */
[----:B------:R-:W-:Y:S01]  /*2700*/  FMUL R60, R95, R153 ;  /* 0x000000995f3c7220 */ /* 0x000fe20000400000 */
[----:B------:R-:W-:-:S02]  /*2710*/  F2FP.SATFINITE.E4M3.F32.PACK_AB_MERGE_C R57, RZ, R57, RZ ;  /* 0x00000039ff39723e */ /* 0x000fc400048070ff */
[----:B------:R-:W-:Y:S01]  /*2720*/  FMNMX3 R67, R67, |R90|, |R58|, !PT ;  /* 0x4000005a43437276 */ /* 0x000fe2000780043a */
[----:B------:R-:W-:Y:S01]  /*2730*/  FFMA R60, R142, R60, R19 ;  /* 0x0000003c8e3c7223 */ /* 0x000fe20000000013 */
[----:B------:R-:W-:Y:S01]  /*2740*/  LOP3.LUT R0, R0, 0xffff, RZ, 0xc0, !PT ;  /* 0x0000ffff00007812 */ /* 0x000fe200078ec0ff */
[----:B------:R-:W-:Y:S01]  /*2750*/  @P0 FMUL R58, R58, R5 ;  /* 0x000000053a3a0220 */ /* 0x000fe20000400000 */
[----:B------:R-:W-:Y:S02]  /*2760*/  FSEL R59, R92, R7, !P0 ;  /* 0x000000075c3b7208 */ /* 0x000fe40004000000 */
[----:B------:R-:W-:Y:S02]  /*2770*/  F2FP.SATFINITE.E4M3.F32.PACK_AB_MERGE_C R6, RZ, R6, RZ ;  /* 0x00000006ff06723e */ /* 0x000fe400048070ff */
[----:B------:R-:W-:Y:S02]  /*2780*/  LOP3.LUT R57, R57, 0xff, RZ, 0xc0, !PT ;  /* 0x000000ff39397812 */ /* 0x000fe400078ec0ff */
[----:B------:R-:W-:-:S02]  /*2790*/  F2FP.SATFINITE.E4M3.F32.PACK_AB_MERGE_C R56, RZ, R56, RZ ;  /* 0x00000038ff38723e */ /* 0x000fc400048070ff */
[----:B------:R-:W-:Y:S01]  /*27a0*/  FMNMX3 R67, R67, |R92|, |R62|, !PT ;  /* 0x4000005c43437276 */ /* 0x000fe2000780043e */
[----:B------:R-:W-:Y:S01]  /*27b0*/  @P0 FMUL R62, R62, R5 ;  /* 0x000000053e3e0220 */ /* 0x000fe20000400000 */
[----:B------:R-:W-:Y:S02]  /*27c0*/  SHF.L.U32 R0, R0, 0x18, RZ ;  /* 0x0000001800007819 */ /* 0x000fe400000006ff */
[----:B------:R-:W-:Y:S02]  /*27d0*/  F2FP.SATFINITE.E4M3.F32.PACK_AB_MERGE_C R59, RZ, R59, RZ ;  /* 0x0000003bff3b723e */ /* 0x000fe400048070ff */
[----:B------:R-:W-:Y:S02]  /*27e0*/  SHF.L.U32 R6, R6, 0x10, RZ ;  /* 0x0000001006067819 */ /* 0x000fe400000006ff */
[----:B------:R-:W-:Y:S02]  /*27f0*/  LEA R56, R56, R57, 0x8 ;  /* 0x0000003938387211 */ /* 0x000fe400078e40ff */
[----:B------:R-:W-:Y:S01]  /*2800*/  LOP3.LUT R81, R81, R0, RZ, 0xfc, !PT ;  /* 0x0000000051517212 */ /* 0x000fe200078efcff */
[----:B------:R-:W-:Y:S01]  /*2810*/  FMUL R0, R111, R153 ;  /* 0x000000996f007220 */ /* 0x000fe20000400000 */
[----:B------:R-:W-:-:S02]  /*2820*/  LOP3.LUT R57, R59, 0xff, RZ, 0xc0, !PT ;  /* 0x000000ff3b397812 */ /* 0x000fc400078ec0ff */
[----:B------:R-:W-:Y:S01]  /*2830*/  FSEL R7, R94, R61, !P0 ;  /* 0x0000003d5e077208 */ /* 0x000fe20004000000 */
[-C--:B------:R-:W-:Y:S01]  /*2840*/  FMUL R61, R108, R5.reuse ;  /* 0x000000056c3d7220 */ /* 0x080fe20000400000 */
[----:B------:R-:W-:Y:S01]  /*2850*/  LOP3.LUT R59, R6, 0xff0000, RZ, 0xc0, !PT ;  /* 0x00ff0000063b7812 */ /* 0x000fe200078ec0ff */
[----:B------:R-:W-:Y:S01]  /*2860*/  FFMA R0, R146, R0, R15 ;  /* 0x0000000092007223 */ /* 0x000fe2000000000f */
[----:B------:R-:W-:Y:S01]  /*2870*/  FMNMX3 R67, R67, |R94|, |R60|, !PT ;  /* 0x4000005e43437276 */ /* 0x000fe2000780043c */
[-C--:B------:R-:W-:Y:S01]  /*2880*/  @P0 FMUL R60, R60, R5.reuse ;  /* 0x000000053c3c0220 */ /* 0x080fe20000400000 */
[----:B------:R-:W-:Y:S02]  /*2890*/  F2FP.SATFINITE.E4M3.F32.PACK_AB_MERGE_C R6, RZ, R62, RZ ;  /* 0x0000003eff06723e */ /* 0x000fe400048070ff */
[----:B------:R-:W-:Y:S01]  /*28a0*/  FMNMX3 R67, R67, |R108|, |R64|, !PT ;  /* 0x4000006c43437276 */ /* 0x000fe20007800440 */
[----:B------:R-:W-:Y:S01]  /*28b0*/  @P0 FMUL R64, R64, R5 ;  /* 0x0000000540400220 */ /* 0x000fe20000400000 */
[----:B------:R-:W-:Y:S01]  /*28c0*/  LEA R6, R6, R57, 0x8 ;  /* 0x0000003906067211 */ /* 0x000fe200078e40ff */
[----:B------:R-:W-:Y:S01]  /*28d0*/  FMUL R57, R112, R5 ;  /* 0x0000000570397220 */ /* 0x000fe20000400000 */
[----:B------:R-:W-:-:S02]  /*28e0*/  FSEL R61, R108, R61, !P0 ;  /* 0x0000003d6c3d7208 */ /* 0x000fc40004000000 */
[----:B------:R-:W-:Y:S01]  /*28f0*/  FMNMX3 R67, R67, |R110|, |R0|, !PT ;  /* 0x4000006e43437276 */ /* 0x000fe20007800400 */
[----:B------:R-:W-:Y:S01]  /*2900*/  @P0 FMUL R0, R0, R5 ;  /* 0x0000000500000220 */ /* 0x000fe20000400000 */
[----:B------:R-:W-:Y:S02]  /*2910*/  F2FP.SATFINITE.E4M3.F32.PACK_AB_MERGE_C R61, RZ, R61, RZ ;  /* 0x0000003dff3d723e */ /* 0x000fe400048070ff */
[----:B------:R-:W-:Y:S02]  /*2920*/  FSEL R62, R112, R57, !P0 ;  /* 0x00000039703e7208 */ /* 0x000fe40004000000 */
[----:B------:R-:W-:Y:S02]  /*2930*/  F2FP.SATFINITE.E4M3.F32.PACK_AB_MERGE_C R7, RZ, R7, RZ ;  /* 0x00000007ff07723e */ /* 0x000fe400048070ff */
[----:B------:R-:W-:Y:S01]  /*2940*/  FMNMX3 R67, R67, |R112|, |R66|, !PT ;  /* 0x4000007043437276 */ /* 0x000fe20007800442 */
[----:B------:R-:W-:Y:S01]  /*2950*/  @P0 FMUL R66, R66, R5 ;  /* 0x0000000542420220 */ /* 0x000fe20000400000 */
[----:B------:R-:W-:-:S02]  /*2960*/  LOP3.LUT R61, R61, 0xff, RZ, 0xc0, !PT ;  /* 0x000000ff3d3d7812 */ /* 0x000fc400078ec0ff */
[----:B------:R-:W-:Y:S02]  /*2970*/  F2FP.SATFINITE.E4M3.F32.PACK_AB_MERGE_C R64, RZ, R64, RZ ;  /* 0x00000040ff40723e */ /* 0x000fe400048070ff */
[----:B------:R-:W-:Y:S02]  /*2980*/  F2FP.SATFINITE.E4M3.F32.PACK_AB_MERGE_C R62, RZ, R62, RZ ;  /* 0x0000003eff3e723e */ /* 0x000fe400048070ff */
[----:B------:R-:W-:Y:S02]  /*2990*/  SHF.L.U32 R7, R7, 0x10, RZ ;  /* 0x0000001007077819 */ /* 0x000fe400000006ff */
[----:B------:R-:W-:Y:S02]  /*29a0*/  LEA R64, R64, R61, 0x8 ;  /* 0x0000003d40407211 */ /* 0x000fe400078e40ff */
[----:B------:R-:W-:Y:S02]  /*29b0*/  LOP3.LUT R61, R62, 0xff, RZ, 0xc0, !PT ;  /* 0x000000ff3e3d7812 */ /* 0x000fe400078ec0ff */
[----:B------:R-:W-:-:S02]  /*29c0*/  F2FP.SATFINITE.E4M3.F32.PACK_AB_MERGE_C R66, RZ, R66, RZ ;  /* 0x00000042ff42723e */ /* 0x000fc400048070ff */
[----:B------:R-:W-:Y:S02]  /*29d0*/  LOP3.LUT R7, R7, 0xff0000, RZ, 0xc0, !PT ;  /* 0x00ff000007077812 */ /* 0x000fe400078ec0ff */
[----:B------:R-:W-:Y:S02]  /*29e0*/  LOP3.LUT R59, R59, 0xffff, R56, 0xf8, !PT ;  /* 0x0000ffff3b3b7812 */ /* 0x000fe400078ef838 */
[----:B------:R-:W-:Y:S01]  /*29f0*/  LEA R66, R66, R61, 0x8 ;  /* 0x0000003d42427211 */ /* 0x000fe200078e40ff */
[----:B------:R-:W0:Y:S01]  /*2a00*/  @!P1 LDC.64 R56, c[0x0][0x3a0] ;  /* 0x0000e800ff389b82 */ /* 0x000e220000000a00 */
[----:B------:R-:W-:Y:S02]  /*2a10*/  LOP3.LUT R61, R7, 0xffff, R6, 0xf8, !PT ;  /* 0x0000ffff073d7812 */ /* 0x000fe400078ef806 */
[----:B------:R-:W-:Y:S02]  /*2a20*/  F2FP.SATFINITE.E4M3.F32.PACK_AB_MERGE_C R0, RZ, R0, RZ ;  /* 0x00000000ff00723e */ /* 0x000fe400048070ff */
[----:B------:R-:W-:-:S02]  /*2a30*/  FSEL R71, R110, R71, !P0 ;  /* 0x000000476e477208 */ /* 0x000fc40004000000 */
[----:B------:R-:W-:Y:S01]  /*2a40*/  FSEL R83, R114, R83, !P0 ;  /* 0x0000005372537208 */ /* 0x000fe20004000000 */
[----:B------:R-:W1:Y:S01]  /*2a50*/  LDC.64 R6, c[0x0][0x3c8] ;  /* 0x0000f200ff067b82 */ /* 0x000e620000000a00 */
[----:B------:R-:W-:Y:S02]  /*2a60*/  LOP3.LUT R0, R0, 0xffff, RZ, 0xc0, !PT ;  /* 0x0000ffff00007812 */ /* 0x000fe400078ec0ff */
[----:B------:R-:W-:Y:S01]  /*2a70*/  FMNMX3 R165, R67, |R114|, |R68|, !PT ;  /* 0x4000007243a57276 */ /* 0x000fe20007800444 */
[----:B------:R-:W-:Y:S01]  /*2a80*/  @P0 FMUL R68, R68, R5 ;  /* 0x0000000544440220 */ /* 0x000fe20000400000 */
[----:B------:R-:W-:Y:S02]  /*2a90*/  F2FP.SATFINITE.E4M3.F32.PACK_AB_MERGE_C R71, RZ, R71, RZ ;  /* 0x00000047ff47723e */ /* 0x000fe400048070ff */
[----:B------:R-:W-:Y:S02]  /*2aa0*/  F2FP.SATFINITE.E4M3.F32.PACK_AB_MERGE_C R83, RZ, R83, RZ ;  /* 0x00000053ff53723e */ /* 0x000fe400048070ff */
[----:B------:R-:W-:-:S02]  /*2ab0*/  F2FP.SATFINITE.E4M3.F32.PACK_AB_MERGE_C R58, RZ, R58, RZ ;  /* 0x0000003aff3a723e */ /* 0x000fc400048070ff */
[----:B------:R-:W-:Y:S02]  /*2ac0*/  F2FP.SATFINITE.E4M3.F32.PACK_AB_MERGE_C R60, RZ, R60, RZ ;  /* 0x0000003cff3c723e */ /* 0x000fe400048070ff */
[----:B------:R-:W-:Y:S02]  /*2ad0*/  SHF.L.U32 R67, R0, 0x18, RZ ;  /* 0x0000001800437819 */ /* 0x000fe400000006ff */
[----:B------:R-:W-:Y:S01]  /*2ae0*/  SHF.L.U32 R71, R71, 0x10, RZ ;  /* 0x0000001047477819 */ /* 0x000fe200000006ff */
[----:B------:R-:W2:Y:S01]  /*2af0*/  LDC R0, c[0x0][0x380] ;  /* 0x0000e000ff007b82 */ /* 0x000ea20000000800 */
[----:B------:R-:W-:Y:S01]  /*2b00*/  SHF.L.U32 R83, R83, 0x10, RZ ;  /* 0x0000001053537819 */ /* 0x000fe200000006ff */
[----:B0-----:R-:W-:Y:S01]  /*2b10*/  @!P1 IMAD.WIDE R56, R3, 0x4, R56 ;  /* 0x0000000403389825 */ /* 0x001fe200078e0238 */
[----:B------:R-:W-:Y:S02]  /*2b20*/  F2FP.SATFINITE.E4M3.F32.PACK_AB_MERGE_C R68, RZ, R68, RZ ;  /* 0x00000044ff44723e */ /* 0x000fe400048070ff */
[----:B------:R-:W-:-:S02]  /*2b30*/  LOP3.LUT R58, R58, 0xffff, RZ, 0xc0, !PT ;  /* 0x0000ffff3a3a7812 */ /* 0x000fc400078ec0ff */
[----:B------:R-:W-:Y:S01]  /*2b40*/  LOP3.LUT R60, R60, 0xffff, RZ, 0xc0, !PT ;  /* 0x0000ffff3c3c7812 */ /* 0x000fe200078ec0ff */
[----:B------:R0:W-:Y:S01]  /*2b50*/  @!P1 STG.E desc[UR4][R56.64], R153 ;  /* 0x0000009938009986 */ /* 0x0001e2000c101904 */
[----:B------:R-:W-:Y:S02]  /*2b60*/  LOP3.LUT R71, R71, 0xff0000, RZ, 0xc0, !PT ;  /* 0x00ff000047477812 */ /* 0x000fe400078ec0ff */
[----:B------:R-:W-:Y:S02]  /*2b70*/  LOP3.LUT R83, R83, 0xff0000, RZ, 0xc0, !PT ;  /* 0x00ff000053537812 */ /* 0x000fe400078ec0ff */
[----:B------:R-:W-:Y:S02]  /*2b80*/  LOP3.LUT R68, R68, 0xffff, RZ, 0xc0, !PT ;  /* 0x0000ffff44447812 */ /* 0x000fe400078ec0ff */
[----:B------:R-:W-:Y:S02]  /*2b90*/  SHF.L.U32 R58, R58, 0x18, RZ ;  /* 0x000000183a3a7819 */ /* 0x000fe400000006ff */
[----:B------:R-:W-:-:S02]  /*2ba0*/  SHF.L.U32 R60, R60, 0x18, RZ ;  /* 0x000000183c3c7819 */ /* 0x000fc400000006ff */
[----:B------:R-:W-:Y:S02]  /*2bb0*/  LOP3.LUT R64, R71, 0xffff, R64, 0xf8, !PT ;  /* 0x0000ffff47407812 */ /* 0x000fe400078ef840 */
[----:B------:R-:W-:Y:S02]  /*2bc0*/  LOP3.LUT R66, R83, 0xffff, R66, 0xf8, !PT ;  /* 0x0000ffff53427812 */ /* 0x000fe400078ef842 */
[----:B------:R-:W-:Y:S02]  /*2bd0*/  SHF.L.U32 R71, R68, 0x18, RZ ;  /* 0x0000001844477819 */ /* 0x000fe400000006ff */
[----:B------:R-:W-:Y:S01]  /*2be0*/  LOP3.LUT R83, R59, R58, RZ, 0xfc, !PT ;  /* 0x0000003a3b537212 */ /* 0x000fe200078efcff */
[--C-:B-1----:R-:W-:Y:S01]  /*2bf0*/  IMAD.WIDE.U32 R58, R163, 0x4, R6.reuse ;  /* 0x00000004a33a7825 */ /* 0x102fe200078e0006 */
[----:B------:R-:W-:Y:S02]  /*2c00*/  LOP3.LUT R85, R61, R60, RZ, 0xfc, !PT ;  /* 0x0000003c3d557212 */ /* 0x000fe400078efcff */
[----:B------:R-:W-:Y:S01]  /*2c10*/  LOP3.LUT R87, R64, R67, RZ, 0xfc, !PT ;  /* 0x0000004340577212 */ /* 0x000fe200078efcff */
[--C-:B------:R-:W-:Y:S01]  /*2c20*/  IMAD.WIDE.U32 R162, R162, 0x4, R6.reuse ;  /* 0x00000004a2a27825 */ /* 0x100fe200078e0006 */
[----:B------:R-:W-:Y:S01]  /*2c30*/  LOP3.LUT R89, R66, R71, RZ, 0xfc, !PT ;  /* 0x0000004742597212 */ /* 0x000fe200078efcff */
[----:B------:R0:W-:Y:S01]  /*2c40*/  STG.E desc[UR4][R58.64], R63 ;  /* 0x0000003f3a007986 */ /* 0x0001e2000c101904 */
[----:B--2---:R-:W-:Y:S01]  /*2c50*/  LEA R3, R0, R3, 0x2 ;  /* 0x0000000300037211 */ /* 0x004fe200078e10ff */
[----:B------:R-:W-:-:S02]  /*2c60*/  IMAD.WIDE.U32 R60, R161, 0x4, R6 ;  /* 0x00000004a13c7825 */ /* 0x000fc400078e0006 */
[----:B------:R0:W-:Y:S01]  /*2c70*/  STG.E desc[UR4][R58.64+0x80], R65 ;  /* 0x000080413a007986 */ /* 0x0001e2000c101904 */
[----:B------:R-:W-:Y:S01]  /*2c80*/  ISETP.GE.AND P1, PT, R3, UR12, PT ;  /* 0x0000000c03007c0c */ /* 0x000fe2000bf26270 */
        /* <DEDUP_REMOVED lines=15> */
[----:B------:R0:W-:Y:S01]  /*2d80*/  STG.E desc[UR4][R6.64], R89 ;  /* 0x0000005906007986 */ /* 0x0001e2000c101904 */
[----:B------:R-:W-:Y:S05]  /*2d90*/  @!P1 BRA `(.L_x_10956) ;  /* 0xffffffdc00049947 */ /* 0x000fea000383ffff */
[----:B------:R-:W-:Y:S05]  /*2da0*/  BRA `(.L_x_10953) ;  /* 0x00000024000c7947 */ /* 0x000fea0003800000 */
.L_x_10954:
        /* <DEDUP_REMOVED lines=50> */
.L_x_10959:
[----:B01----:R-:W0:Y:S01]  /*30d0*/  LDC.64 R6, c[0x0][0x390] ;  /* 0x0000e400ff067b82 */ /* 0x003e220000000a00 */
        /* <DEDUP_REMOVED lines=197> */
.L_x_10989:
[----:B------:R-:W2:Y:S01]  /*3d30*/  LDC R153, c[0x0][0x3d8] ;  /* 0x0000f600ff997b82 */ /* 0x000ea20000000800 */
[----:B-1----:R-:W-:Y:S01]  /*3d40*/  FADD R154, R164, R154 ;  /* 0x0000009aa49a7221 */ /* 0x002fe20000000000 */
[----:B------:R-:W-:-:S06]  /*3d50*/  UISETP.NE.AND UP0, UPT, UR10, URZ, UPT ;  /* 0x000000ff0a00728c */ /* 0x000fcc000bf05270 */
[----:B------:R-:W1:Y:S01]  /*3d60*/  @!P2 LDC.64 R6, c[0x0][0x398] ;  /* 0x0000e600ff06ab82 */ /* 0x000e620000000a00 */
[----:B------:R-:W-:Y:S01]  /*3d70*/  PLOP3.LUT P0, PT, PT, PT, UP0, 0x80, 0x8 ;  /* 0x000000000008781c */ /* 0x000fe20003f0f008 */
[----:B--2---:R-:W-:-:S05]  /*3d80*/  FFMA R153, R154, 0.00065104168606922030449, R153 ;  /* 0x3a2aaaab9a997823 */ /* 0x004fca0000000099 */
        /* <DEDUP_REMOVED lines=8> */
[-C--:B-1----:R-:W-:Y:S01]  /*3e10*/  FMUL R6, R105, R152.reuse ;  /* 0x0000009869067220 */ /* 0x082fe20000400000 */
        /* <DEDUP_REMOVED lines=12> */
[----:B------:R-:W-:-:S02]  /*3ee0*/  F2FP.SATFINITE.E4M3.F32.PACK_AB_MERGE_C R108, RZ, R108, RZ ;  /* 0x0000006cff6c723e */ /* 0x000fc400048070ff */
[----:B------:R-:W-:Y:S01]  /*3ef0*/  F2FP.SATFINITE.E4M3.F32.PACK_AB_MERGE_C R6, RZ, R6, RZ ;  /* 0x00000006ff06723e */ /* 0x000fe200048070ff */
[----:B------:R-:W-:Y:S01]  /*3f00*/  FFMA R124, R73, R124, R25 ;  /* 0x0000007c497c7223 */ /* 0x000fe20000000019 */
[----:B------:R-:W-:Y:S02]  /*3f10*/  LOP3.LUT R7, R0, 0xff, RZ, 0xc0, !PT ;  /* 0x000000ff00077812 */ /* 0x000fe400078ec0ff */
[----:B------:R-:W-:Y:S01]  /*3f20*/  F2FP.SATFINITE.E4M3.F32.PACK_AB_MERGE_C R104, RZ, R104, RZ ;  /* 0x00000068ff68723e */ /* 0x000fe200048070ff */
[----:B------:R-:W-:Y:S01]  /*3f30*/  @P0 FMUL R124, R124, R5 ;  /* 0x000000057c7c0220 */ /* 0x000fe20000400000 */
[----:B------:R-:W-:Y:S01]  /*3f40*/  LOP3.LUT R105, R108, 0xff, RZ, 0xc0, !PT ;  /* 0x000000ff6c697812 */ /* 0x000fe200078ec0ff */
[-C--:B------:R-:W-:Y:S01]  /*3f50*/  FMUL R108, R113, R152.reuse ;  /* 0x00000098716c7220 */ /* 0x080fe20000400000 */
[----:B------:R-:W-:Y:S01]  /*3f60*/  LEA R6, R6, R7, 0x8 ;  /* 0x0000000706067211 */ /* 0x000fe200078e40ff */
[-C--:B------:R-:W-:Y:S01]  /*3f70*/  FMUL R7, R112, R152.reuse ;  /* 0x0000009870077220 */ /* 0x080fe20000400000 */
        /* <DEDUP_REMOVED lines=15> */
[----:B------:R-:W-:Y:S01]  /*4070*/  FMUL R132, R149, R152 ;  /* 0x0000009895847220 */ /* 0x000fe20000400000 */
[----:B------:R-:W-:-:S02]  /*4080*/  F2FP.SATFINITE.E4M3.F32.PACK_AB_MERGE_C R108, RZ, R108, RZ ;  /* 0x0000006cff6c723e */ /* 0x000fc400048070ff */
[----:B------:R-:W-:Y:S01]  /*4090*/  LOP3.LUT R7, R104, 0xff, RZ, 0xc0, !PT ;  /* 0x000000ff68077812 */ /* 0x000fe200078ec0ff */
[----:B------:R-:W-:Y:S01]  /*40a0*/  FFMA R132, R57, R132, R9 ;  /* 0x0000008439847223 */ /* 0x000fe20000000009 */
[----:B------:R-:W-:Y:S02]  /*40b0*/  F2FP.SATFINITE.E4M3.F32.PACK_AB_MERGE_C R116, RZ, R116, RZ ;  /* 0x00000074ff74723e */ /* 0x000fe400048070ff */
        /* <DEDUP_REMOVED lines=15> */
[----:B------:R-:W-:Y:S01]  /*41b0*/  F2FP.SATFINITE.E4M3.F32.PACK_AB_MERGE_C R124, RZ, R124, RZ ;  /* 0x0000007cff7c723e */ /* 0x000fe200048070ff */
[----:B------:R-:W-:Y:S01]  /*41c0*/  FMUL R125, R148, R152 ;  /* 0x00000098947d7220 */ /* 0x000fe20000400000 */
[----:B------:R-:W-:Y:S01]  /*41d0*/  F2FP.SATFINITE.E4M3.F32.PACK_AB_MERGE_C R116, RZ, R116, RZ ;  /* 0x00000074ff74723e */ /* 0x000fe200048070ff */
[----:B------:R-:W-:Y:S01]  /*41e0*/  @P0 FMUL R132, R132, R5 ;  /* 0x0000000584840220 */ /* 0x000fe20000400000 */
[----:B------:R-:W-:-:S02]  /*41f0*/  F2FP.SATFINITE.E4M3.F32.PACK_AB_MERGE_C R108, RZ, R108, RZ ;  /* 0x0000006cff6c723e */ /* 0x000fc400048070ff */
[----:B------:R-:W-:Y:S02]  /*4200*/  F2FP.SATFINITE.E4M3.F32.PACK_AB_MERGE_C R112, RZ, R112, RZ ;  /* 0x00000070ff70723e */ /* 0x000fe400048070ff */
[----:B------:R-:W-:Y:S02]  /*4210*/  LOP3.LUT R105, R108, 0xff, RZ, 0xc0, !PT ;  /* 0x000000ff6c697812 */ /* 0x000fe400078ec0ff */
[----:B------:R-:W-:Y:S02]  /*4220*/  F2FP.SATFINITE.E4M3.F32.PACK_AB_MERGE_C R120, RZ, R120, RZ ;  /* 0x00000078ff78723e */ /* 0x000fe400048070ff */
[----:B------:R-:W-:Y:S01]  /*4230*/  LOP3.LUT R109, R116, 0xff, RZ, 0xc0, !PT ;  /* 0x000000ff746d7812 */ /* 0x000fe200078ec0ff */
[-C--:B------:R-:W-:Y:S01]  /*4240*/  FMUL R116, R129, R152.reuse ;  /* 0x0000009881747220 */ /* 0x080fe20000400000 */
[----:B------:R-:W-:Y:S02]  /*4250*/  LEA R108, R112, R105, 0x8 ;  /* 0x00000069706c7211 */ /* 0x000fe400078e40ff */
[----:B------:R-:W-:Y:S01]  /*4260*/  LEA R105, R120, R109, 0x8 ;  /* 0x0000006d78697211 */ /* 0x000fe200078e40ff */
[----:B------:R-:W-:Y:S01]  /*4270*/  FMUL R109, R128, R152 ;  /* 0x00000098806d7220 */ /* 0x000fe20000400000 */
[----:B------:R-:W-:Y:S01]  /*4280*/  FFMA R120, R72, R113, R24 ;  /* 0x0000007148787223 */ /* 0x000fe20000000018 */
[----:B------:R-:W-:Y:S01]  /*4290*/  FFMA R116, R77, R116, R29 ;  /* 0x000000744d747223 */ /* 0x000fe2000000001d */
[----:B------:R-:W-:Y:S01]  /*42a0*/  FMUL R128, R141, R152 ;  /* 0x000000988d807220 */ /* 0x000fe20000400000 */
[----:B------:R-:W-:Y:S01]  /*42b0*/  FFMA R112, R76, R109, R28 ;  /* 0x0000006d4c707223 */ /* 0x000fe2000000001c */
[-C--:B------:R-:W-:Y:S01]  /*42c0*/  @P0 FMUL R120, R120, R5.reuse ;  /* 0x0000000578780220 */ /* 0x080fe20000400000 */
[-C--:B------:R-:W-:Y:S01]  /*42d0*/  @P0 FMUL R116, R116, R5.reuse ;  /* 0x0000000574740220 */ /* 0x080fe20000400000 */
[----:B------:R-:W-:Y:S01]  /*42e0*/  FFMA R128, R65, R128, R17 ;  /* 0x0000008041807223 */ /* 0x000fe20000000011 */
[----:B------:R-:W-:Y:S01]  /*42f0*/  @P0 FMUL R112, R112, R5 ;  /* 0x0000000570700220 */ /* 0x000fe20000400000 */
[----:B------:R-:W-:-:S02]  /*4300*/  F2FP.SATFINITE.E4M3.F32.PACK_AB_MERGE_C R132, RZ, R132, RZ ;  /* 0x00000084ff84723e */ /* 0x000fc400048070ff */
[----:B------:R-:W-:Y:S01]  /*4310*/  F2FP.SATFINITE.E4M3.F32.PACK_AB_MERGE_C R120, RZ, R120, RZ ;  /* 0x00000078ff78723e */ /* 0x000fe200048070ff */
[----:B------:R-:W-:Y:S01]  /*4320*/  @P0 FMUL R128, R128, R5 ;  /* 0x0000000580800220 */ /* 0x000fe20000400000 */
[----:B------:R-:W-:Y:S02]  /*4330*/  F2FP.SATFINITE.E4M3.F32.PACK_AB_MERGE_C R112, RZ, R112, RZ ;  /* 0x00000070ff70723e */ /* 0x000fe400048070ff */
[----:B------:R-:W-:Y:S02]  /*4340*/  F2FP.SATFINITE.E4M3.F32.PACK_AB_MERGE_C R116, RZ, R116, RZ ;  /* 0x00000074ff74723e */ /* 0x000fe400048070ff */
[----:B------:R-:W-:Y:S02]  /*4350*/  LOP3.LUT R109, R112, 0xff, RZ, 0xc0, !PT ;  /* 0x000000ff706d7812 */ /* 0x000fe400078ec0ff */
[----:B------:R-:W-:Y:S01]  /*4360*/  LOP3.LUT R113, R120, 0xff, RZ, 0xc0, !PT ;  /* 0x000000ff78717812 */ /* 0x000fe200078ec0ff */
[----:B------:R-:W-:Y:S01]  /*4370*/  FMUL R120, R137, R152 ;  /* 0x0000009889787220 */ /* 0x000fe20000400000 */
[----:B------:R-:W-:-:S02]  /*4380*/  LEA R112, R116, R109, 0x8 ;  /* 0x0000006d74707211 */ /* 0x000fc400078e40ff */
[----:B------:R-:W-:Y:S01]  /*4390*/  LEA R109, R124, R113, 0x8 ;  /* 0x000000717c6d7211 */ /* 0x000fe200078e40ff */
[----:B------:R-:W-:Y:S01]  /*43a0*/  FMUL R113, R136, R152 ;  /* 0x0000009888717220 */ /* 0x000fe20000400000 */
[----:B------:R-:W-:Y:S01]  /*43b0*/  FFMA R124, R64, R117, R16 ;  /* 0x00000075407c7223 */ /* 0x000fe20000000010 */
[----:B------:R-:W-:Y:S01]  /*43c0*/  FFMA R120, R69, R120, R21 ;  /* 0x0000007845787223 */ /* 0x000fe20000000015 */
[----:B------:R-:W-:Y:S01]  /*43d0*/  F2FP.SATFINITE.E4M3.F32.PACK_AB_MERGE_C R128, RZ, R128, RZ ;  /* 0x00000080ff80723e */ /* 0x000fe200048070ff */
[----:B------:R-:W-:Y:S01]  /*43e0*/  FFMA R116, R68, R113, R20 ;  /* 0x0000007144747223 */ /* 0x000fe20000000014 */
[-C--:B------:R-:W-:Y:S01]  /*43f0*/  @P0 FMUL R124, R124, R5.reuse ;  /* 0x000000057c7c0220 */ /* 0x080fe20000400000 */
[-C--:B------:R-:W-:Y:S02]  /*4400*/  @P0 FMUL R120, R120, R5.reuse ;  /* 0x0000000578780220 */ /* 0x080fe40000400000 */
[----:B------:R-:W-:Y:S02]  /*4410*/  @P0 FMUL R116, R116, R5 ;  /* 0x0000000574740220 */ /* 0x000fe40000400000 */
[----:B------:R-:W-:-:S02]  /*4420*/  F2FP.SATFINITE.E4M3.F32.PACK_AB_MERGE_C R124, RZ, R124, RZ ;  /* 0x0000007cff7c723e */ /* 0x000fc400048070ff */
[----:B------:R-:W-:Y:S02]  /*4430*/  F2FP.SATFINITE.E4M3.F32.PACK_AB_MERGE_C R120, RZ, R120, RZ ;  /* 0x00000078ff78723e */ /* 0x000fe400048070ff */
[----:B------:R-:W-:Y:S02]  /*4440*/  F2FP.SATFINITE.E4M3.F32.PACK_AB_MERGE_C R116, RZ, R116, RZ ;  /* 0x00000074ff74723e */ /* 0x000fe400048070ff */
[----:B------:R-:W-:Y:S01]  /*4450*/  LOP3.LUT R117, R124, 0xff, RZ, 0xc0, !PT ;  /* 0x000000ff7c757812 */ /* 0x000fe200078ec0ff */
[----:B------:R-:W-:Y:S01]  /*4460*/  FMUL R124, R145, R152 ;  /* 0x00000098917c7220 */ /* 0x000fe20000400000 */
[----:B------:R-:W-:-:S03]  /*4470*/  LOP3.LUT R113, R116, 0xff, RZ, 0xc0, !PT ;  /* 0x000000ff74717812 */ /* 0x000fc600078ec0ff */
[----:B------:R-:W-:Y:S01]  /*4480*/  FFMA R124, R61, R124, R13 ;  /* 0x0000007c3d7c7223 */ /* 0x000fe2000000000d */
[----:B------:R-:W-:Y:S01]  /*4490*/  LEA R116, R120, R113, 0x8 ;  /* 0x0000007178747211 */ /* 0x000fe200078e40ff */
[----:B------:R-:W-:Y:S01]  /*44a0*/  FFMA R120, R60, R121, R12 ;  /* 0x000000793c787223 */ /* 0x000fe2000000000c */
[----:B------:R-:W-:Y:S01]  /*44b0*/  LEA R113, R128, R117, 0x8 ;  /* 0x0000007580717211 */ /* 0x000fe200078e40ff */
[-C--:B------:R-:W-:Y:S01]  /*44c0*/  FMUL R117, R106, R152.reuse ;  /* 0x000000986a757220 */ /* 0x080fe20000400000 */
[-C--:B------:R-:W-:Y:S01]  /*44d0*/  @P0 FMUL R124, R124, R5.reuse ;  /* 0x000000057c7c0220 */ /* 0x080fe20000400000 */
[----:B------:R-:W-:Y:S01]  /*44e0*/  @P0 FMUL R120, R120, R5 ;  /* 0x0000000578780220 */ /* 0x000fe20000400000 */
[----:B------:R-:W-:Y:S01]  /*44f0*/  FMUL R121, R110, R152 ;  /* 0x000000986e797220 */ /* 0x000fe20000400000 */
[----:B------:R-:W-:Y:S01]  /*4500*/  FFMA R106, R102, R117, R54 ;  /* 0x00000075666a7223 */ /* 0x000fe20000000036 */
[----:B------:R-:W-:Y:S01]  /*4510*/  FFMA R128, R56, R125, R8 ;  /* 0x0000007d38807223 */ /* 0x000fe20000000008 */
[----:B------:R-:W-:-:S02]  /*4520*/  F2FP.SATFINITE.E4M3.F32.PACK_AB_MERGE_C R124, RZ, R124, RZ ;  /* 0x0000007cff7c723e */ /* 0x000fc400048070ff */
[-C--:B------:R-:W-:Y:S01]  /*4530*/  @P0 FMUL R106, R106, R5.reuse ;  /* 0x000000056a6a0220 */ /* 0x080fe20000400000 */
[----:B------:R-:W-:Y:S01]  /*4540*/  F2FP.SATFINITE.E4M3.F32.PACK_AB_MERGE_C R120, RZ, R120, RZ ;  /* 0x00000078ff78723e */ /* 0x000fe200048070ff */
[----:B------:R-:W-:-:S03]  /*4550*/  @P0 FMUL R128, R128, R5 ;  /* 0x0000000580800220 */ /* 0x000fc60000400000 */
[----:B------:R-:W-:Y:S02]  /*4560*/  F2FP.SATFINITE.E4M3.F32.PACK_AB_MERGE_C R106, RZ, R106, RZ ;  /* 0x0000006aff6a723e */ /* 0x000fe400048070ff */
[----:B------:R-:W-:Y:S01]  /*4570*/  LOP3.LUT R125, R120, 0xff, RZ, 0xc0, !PT ;  /* 0x000000ff787d7812 */ /* 0x000fe200078ec0ff */
[----:B------:R-:W-:Y:S01]  /*4580*/  FFMA R120, R98, R121, R50 ;  /* 0x0000007962787223 */ /* 0x000fe20000000032 */
[----:B------:R-:W-:Y:S01]  /*4590*/  SHF.L.U32 R106, R106, 0x10, RZ ;  /* 0x000000106a6a7819 */ /* 0x000fe200000006ff */
[-C--:B------:R-:W-:Y:S01]  /*45a0*/  FMUL R121, R118, R152.reuse ;  /* 0x0000009876797220 */ /* 0x080fe20000400000 */
[----:B------:R-:W-:Y:S01]  /*45b0*/  LEA R110, R124, R125, 0x8 ;  /* 0x0000007d7c6e7211 */ /* 0x000fe200078e40ff */
[----:B------:R-:W-:Y:S01]  /*45c0*/  @P0 FMUL R120, R120, R5 ;  /* 0x0000000578780220 */ /* 0x000fe20000400000 */
[----:B------:R-:W-:Y:S01]  /*45d0*/  LOP3.LUT R117, R106, 0xff0000, RZ, 0xc0, !PT ;  /* 0x00ff00006a757812 */ /* 0x000fe200078ec0ff */
[-C--:B------:R-:W-:Y:S01]  /*45e0*/  FMUL R125, R122, R152.reuse ;  /* 0x000000987a7d7220 */ /* 0x080fe20000400000 */
[----:B------:R-:W-:Y:S01]  /*45f0*/  FFMA R118, R90, R121, R42 ;  /* 0x000000795a767223 */ /* 0x000fe2000000002a */
[-C--:B------:R-:W-:Y:S01]  /*4600*/  FMUL R121, R130, R152.reuse ;  /* 0x0000009882797220 */ /* 0x080fe20000400000 */
[----:B------:R-:W-:Y:S01]  /*4610*/  LOP3.LUT R6, R117, 0xffff, R6, 0xf8, !PT ;  /* 0x0000ffff75067812 */ /* 0x000fe200078ef806 */
[----:B------:R-:W-:Y:S01]  /*4620*/  FMUL R117, R114, R152 ;  /* 0x0000009872757220 */ /* 0x000fe20000400000 */
[----:B------:R-:W-:Y:S01]  /*4630*/  F2FP.SATFINITE.E4M3.F32.PACK_AB_MERGE_C R120, RZ, R120, RZ ;  /* 0x00000078ff78723e */ /* 0x000fe200048070ff */
[----:B------:R-:W-:Y:S01]  /*4640*/  FFMA R122, R86, R125, R38 ;  /* 0x0000007d567a7223 */ /* 0x000fe20000000026 */
[----:B------:R-:W-:Y:S01]  /*4650*/  @P0 FMUL R118, R118, R5 ;  /* 0x0000000576760220 */ /* 0x000fe20000400000 */
[----:B------:R-:W-:Y:S01]  /*4660*/  FFMA R114, R94, R117, R46 ;  /* 0x000000755e727223 */ /* 0x000fe2000000002e */
[-C--:B------:R-:W-:Y:S01]  /*4670*/  FMUL R117, R126, R152.reuse ;  /* 0x000000987e757220 */ /* 0x080fe20000400000 */
[----:B------:R-:W-:Y:S01]  /*4680*/  SHF.L.U32 R120, R120, 0x10, RZ ;  /* 0x0000001078787819 */ /* 0x000fe200000006ff */
[-C--:B------:R-:W-:Y:S01]  /*4690*/  @P0 FMUL R122, R122, R5.reuse ;  /* 0x000000057a7a0220 */ /* 0x080fe20000400000 */
[----:B------:R-:W-:Y:S01]  /*46a0*/  @P0 FMUL R114, R114, R5 ;  /* 0x0000000572720220 */ /* 0x000fe20000400000 */
[----:B------:R-:W-:Y:S01]  /*46b0*/  FFMA R124, R82, R117, R34 ;  /* 0x00000075527c7223 */ /* 0x000fe20000000022 */
[----:B------:R-:W-:Y:S01]  /*46c0*/  LOP3.LUT R117, R120, 0xff0000, RZ, 0xc0, !PT ;  /* 0x00ff000078757812 */ /* 0x000fe200078ec0ff */
[----:B------:R-:W-:Y:S01]  /*46d0*/  FMUL R125, R134, R152 ;  /* 0x00000098867d7220 */ /* 0x000fe20000400000 */
[----:B------:R-:W-:Y:S01]  /*46e0*/  F2FP.SATFINITE.E4M3.F32.PACK_AB_MERGE_C R122, RZ, R122, RZ ;  /* 0x0000007aff7a723e */ /* 0x000fe200048070ff */
[----:B------:R-:W-:Y:S01]  /*46f0*/  @P0 FMUL R124, R124, R5 ;  /* 0x000000057c7c0220 */ /* 0x000fe20000400000 */
[----:B------:R-:W-:-:S02]  /*4700*/  F2FP.SATFINITE.E4M3.F32.PACK_AB_MERGE_C R114, RZ, R114, RZ ;  /* 0x00000072ff72723e */ /* 0x000fc400048070ff */
[----:B------:R-:W-:Y:S02]  /*4710*/  LOP3.LUT R0, R117, 0xffff, R0, 0xf8, !PT ;  /* 0x0000ffff75007812 */ /* 0x000fe400078ef800 */
[----:B------:R-:W-:Y:S02]  /*4720*/  SHF.L.U32 R114, R114, 0x10, RZ ;  /* 0x0000001072727819 */ /* 0x000fe400000006ff */
[----:B------:R-:W-:Y:S02]  /*4730*/  SHF.L.U32 R122, R122, 0x10, RZ ;  /* 0x000000107a7a7819 */ /* 0x000fe400000006ff */
[----:B------:R-:W-:Y:S01]  /*4740*/  LOP3.LUT R117, R114, 0xff0000, RZ, 0xc0, !PT ;  /* 0x00ff000072757812 */ /* 0x000fe200078ec0ff */
[----:B------:R-:W-:Y:S01]  /*4750*/  FFMA R114, R78, R121, R30 ;  /* 0x000000794e727223 */ /* 0x000fe2000000001e */
[----:B------:R-:W-:Y:S01]  /*4760*/  F2FP.SATFINITE.E4M3.F32.PACK_AB_MERGE_C R118, RZ, R118, RZ ;  /* 0x00000076ff76723e */ /* 0x000fe200048070ff */
[-C--:B------:R-:W-:Y:S01]  /*4770*/  FMUL R121, R142, R152.reuse ;  /* 0x000000988e797220 */ /* 0x080fe20000400000 */
[----:B------:R-:W-:Y:S01]  /*4780*/  LOP3.LUT R104, R117, 0xffff, R104, 0xf8, !PT ;  /* 0x0000ffff75687812 */ /* 0x000fe200078ef868 */
[----:B------:R-:W-:Y:S01]  /*4790*/  @P0 FMUL R114, R114, R5 ;  /* 0x0000000572720220 */ /* 0x000fe20000400000 */
[----:B------:R-:W-:Y:S01]  /*47a0*/  LOP3.LUT R117, R122, 0xff0000, RZ, 0xc0, !PT ;  /* 0x00ff00007a757812 */ /* 0x000fe200078ec0ff */
[----:B------:R-:W-:Y:S01]  /*47b0*/  FFMA R122, R66, R121, R18 ;  /* 0x00000079427a7223 */ /* 0x000fe20000000012 */
[----:B------:R-:W-:Y:S01]  /*47c0*/  SHF.L.U32 R118, R118, 0x10, RZ ;  /* 0x0000001076767819 */ /* 0x000fe200000006ff */
[-C--:B------:R-:W-:Y:S01]  /*47d0*/  FMUL R121, R150, R152.reuse ;  /* 0x0000009896797220 */ /* 0x080fe20000400000 */
[----:B------:R-:W-:Y:S01]  /*47e0*/  LOP3.LUT R108, R117, 0xffff, R108, 0xf8, !PT ;  /* 0x0000ffff756c7812 */ /* 0x000fe200078ef86c */
[----:B------:R-:W-:Y:S01]  /*47f0*/  @P0 FMUL R122, R122, R5 ;  /* 0x000000057a7a0220 */ /* 0x000fe20000400000 */
[----:B------:R-:W-:Y:S01]  /*4800*/  LOP3.LUT R118, R118, 0xff0000, RZ, 0xc0, !PT ;  /* 0x00ff000076767812 */ /* 0x000fe200078ec0ff */
[----:B------:R-:W-:Y:S01]  /*4810*/  FMUL R117, R138, R152 ;  /* 0x000000988a757220 */ /* 0x000fe20000400000 */
[----:B------:R-:W-:Y:S01]  /*4820*/  F2FP.SATFINITE.E4M3.F32.PACK_AB_MERGE_C R114, RZ, R114, RZ ;  /* 0x00000072ff72723e */ /* 0x000fe200048070ff */
[----:B------:R-:W-:Y:S01]  /*4830*/  FFMA R126, R58, R121, R10 ;  /* 0x000000793a7e7223 */ /* 0x000fe2000000000a */
[----:B------:R-:W-:Y:S01]  /*4840*/  LOP3.LUT R7, R118, 0xffff, R7, 0xf8, !PT ;  /* 0x0000ffff76077812 */ /* 0x000fe200078ef807 */
[----:B------:R-:W-:Y:S01]  /*4850*/  FFMA R118, R74, R125, R26 ;  /* 0x0000007d4a767223 */ /* 0x000fe2000000001a */
[----:B------:R-:W-:Y:S01]  /*4860*/  F2FP.SATFINITE.E4M3.F32.PACK_AB_MERGE_C R122, RZ, R122, RZ ;  /* 0x0000007aff7a723e */ /* 0x000fe200048070ff */
[----:B------:R-:W-:Y:S01]  /*4870*/  FFMA R120, R70, R117, R22 ;  /* 0x0000007546787223 */ /* 0x000fe20000000016 */
[----:B------:R-:W-:Y:S01]  /*4880*/  SHF.L.U32 R114, R114, 0x10, RZ ;  /* 0x0000001072727819 */ /* 0x000fe200000006ff */
[-C--:B------:R-:W-:Y:S01]  /*4890*/  @P0 FMUL R118, R118, R5.reuse ;  /* 0x0000000576760220 */ /* 0x080fe20000400000 */
[----:B------:R-:W-:Y:S01]  /*48a0*/  SHF.L.U32 R122, R122, 0x10, RZ ;  /* 0x000000107a7a7819 */ /* 0x000fe200000006ff */
[-C--:B------:R-:W-:Y:S01]  /*48b0*/  @P0 FMUL R120, R120, R5.reuse ;  /* 0x0000000578780220 */ /* 0x080fe20000400000 */
[----:B------:R-:W-:Y:S01]  /*48c0*/  LOP3.LUT R117, R114, 0xff0000, RZ, 0xc0, !PT ;  /* 0x00ff000072757812 */ /* 0x000fe200078ec0ff */
[----:B------:R-:W-:Y:S01]  /*48d0*/  FMUL R114, R107, R152 ;  /* 0x000000986b727220 */ /* 0x000fe20000400000 */
[----:B------:R-:W-:Y:S01]  /*48e0*/  LOP3.LUT R122, R122, 0xff0000, RZ, 0xc0, !PT ;  /* 0x00ff00007a7a7812 */ /* 0x000fe200078ec0ff */
[-C--:B------:R-:W-:Y:S01]  /*48f0*/  @P0 FMUL R126, R126, R5.reuse ;  /* 0x000000057e7e0220 */ /* 0x080fe20000400000 */
[----:B------:R-:W-:Y:S01]  /*4900*/  F2FP.SATFINITE.E4M3.F32.PACK_AB_MERGE_C R118, RZ, R118, RZ ;  /* 0x00000076ff76723e */ /* 0x000fe200048070ff */
[----:B------:R-:W-:Y:S01]  /*4910*/  FFMA R114, R103, R114, R55 ;  /* 0x0000007267727223 */ /* 0x000fe20000000037 */
[----:B------:R-:W-:Y:S01]  /*4920*/  F2FP.SATFINITE.E4M3.F32.PACK_AB_MERGE_C R120, RZ, R120, RZ ;  /* 0x00000078ff78723e */ /* 0x000fe200048070ff */
[-C--:B------:R-:W-:Y:S01]  /*4930*/  FMUL R125, R146, R152.reuse ;  /* 0x00000098927d7220 */ /* 0x080fe20000400000 */
[----:B------:R-:W-:Y:S01]  /*4940*/  LOP3.LUT R113, R122, 0xffff, R113, 0xf8, !PT ;  /* 0x0000ffff7a717812 */ /* 0x000fe200078ef871 */
[----:B------:R-:W-:Y:S01]  /*4950*/  FMUL R122, R119, R152 ;  /* 0x00000098777a7220 */ /* 0x000fe20000400000 */
[----:B------:R-:W-:Y:S01]  /*4960*/  SHF.L.U32 R118, R118, 0x10, RZ ;  /* 0x0000001076767819 */ /* 0x000fe200000006ff */
[----:B------:R-:W-:Y:S01]  /*4970*/  @P0 FMUL R114, R114, R5 ;  /* 0x0000000572720220 */ /* 0x000fe20000400000 */
[----:B------:R-:W-:Y:S01]  /*4980*/  SHF.L.U32 R120, R120, 0x10, RZ ;  /* 0x0000001078787819 */ /* 0x000fe200000006ff */
[----:B------:R-:W-:Y:S01]  /*4990*/  FFMA R122, R91, R122, R43 ;  /* 0x0000007a5b7a7223 */ /* 0x000fe2000000002b */
[----:B------:R-:W-:-:S02]  /*49a0*/  LOP3.LUT R118, R118, 0xff0000, RZ, 0xc0, !PT ;  /* 0x00ff000076767812 */ /* 0x000fc400078ec0ff */
[----:B------:R-:W-:Y:S01]  /*49b0*/  LOP3.LUT R112, R117, 0xffff, R112, 0xf8, !PT ;  /* 0x0000ffff75707812 */ /* 0x000fe200078ef870 */
[-C--:B------:R-:W-:Y:S01]  /*49c0*/  @P0 FMUL R122, R122, R5.reuse ;  /* 0x000000057a7a0220 */ /* 0x080fe20000400000 */
[----:B------:R-:W-:Y:S01]  /*49d0*/  LOP3.LUT R117, R120, 0xff0000, RZ, 0xc0, !PT ;  /* 0x00ff000078757812 */ /* 0x000fe200078ec0ff */
[-C--:B------:R-:W-:Y:S01]  /*49e0*/  FMUL R120, R115, R152.reuse ;  /* 0x0000009873787220 */ /* 0x080fe20000400000 */
[----:B------:R-:W-:Y:S01]  /*49f0*/  LOP3.LUT R109, R118, 0xffff, R109, 0xf8, !PT ;  /* 0x0000ffff766d7812 */ /* 0x000fe200078ef86d */
[----:B------:R-:W-:Y:S01]  /*4a00*/  FMUL R118, R111, R152 ;  /* 0x000000986f767220 */ /* 0x000fe20000400000 */
        /* <DEDUP_REMOVED lines=8> */
[----:B------:R-:W-:-:S02]  /*4a90*/  LOP3.LUT R114, R114, 0xffff, RZ, 0xc0, !PT ;  /* 0x0000ffff72727812 */ /* 0x000fc400078ec0ff */
[----:B------:R-:W-:Y:S02]  /*4aa0*/  LOP3.LUT R122, R122, 0xffff, RZ, 0xc0, !PT ;  /* 0x0000ffff7a7a7812 */ /* 0x000fe400078ec0ff */
[----:B------:R-:W-:Y:S02]  /*4ab0*/  LOP3.LUT R129, R128, 0xff, RZ, 0xc0, !PT ;  /* 0x000000ff80817812 */ /* 0x000fe400078ec0ff */
[----:B------:R-:W-:Y:S02]  /*4ac0*/  SHF.L.U32 R126, R126, 0x10, RZ ;  /* 0x000000107e7e7819 */ /* 0x000fe400000006ff */
[----:B------:R-:W-:Y:S02]  /*4ad0*/  SHF.L.U32 R107, R114, 0x18, RZ ;  /* 0x00000018726b7819 */ /* 0x000fe400000006ff */
[----:B------:R-:W-:Y:S02]  /*4ae0*/  F2FP.SATFINITE.E4M3.F32.PACK_AB_MERGE_C R120, RZ, R120, RZ ;  /* 0x00000078ff78723e */ /* 0x000fe400048070ff */
[----:B------:R-:W-:Y:S01]  /*4af0*/  SHF.L.U32 R114, R122, 0x18, RZ ;  /* 0x000000187a727819 */ /* 0x000fe200000006ff */
[----:B------:R-:W-:Y:S01]  /*4b00*/  FMUL R122, R135, R152 ;  /* 0x00000098877a7220 */ /* 0x000fe20000400000 */
[----:B------:R-:W-:-:S02]  /*4b10*/  F2FP.SATFINITE.E4M3.F32.PACK_AB_MERGE_C R118, RZ, R118, RZ ;  /* 0x00000076ff76723e */ /* 0x000fc400048070ff */
[----:B------:R-:W-:Y:S01]  /*4b20*/  LEA R106, R132, R129, 0x8 ;  /* 0x00000081846a7211 */ /* 0x000fe200078e40ff */
[----:B------:R-:W-:Y:S01]  /*4b30*/  FFMA R122, R75, R122, R27 ;  /* 0x0000007a4b7a7223 */ /* 0x000fe2000000001b */
[----:B------:R-:W-:Y:S02]  /*4b40*/  F2FP.SATFINITE.E4M3.F32.PACK_AB_MERGE_C R124, RZ, R124, RZ ;  /* 0x0000007cff7c723e */ /* 0x000fe400048070ff */
[----:B------:R-:W-:Y:S01]  /*4b50*/  LOP3.LUT R111, R126, 0xff0000, RZ, 0xc0, !PT ;  /* 0x00ff00007e6f7812 */ /* 0x000fe200078ec0ff */
[----:B------:R-:W-:Y:S01]  /*4b60*/  @P0 FMUL R122, R122, R5 ;  /* 0x000000057a7a0220 */ /* 0x000fe20000400000 */
[----:B------:R-:W-:Y:S02]  /*4b70*/  LOP3.LUT R120, R120, 0xffff, RZ, 0xc0, !PT ;  /* 0x0000ffff78787812 */ /* 0x000fe400078ec0ff */
[----:B------:R-:W-:Y:S02]  /*4b80*/  LOP3.LUT R118, R118, 0xffff, RZ, 0xc0, !PT ;  /* 0x0000ffff76767812 */ /* 0x000fe400078ec0ff */
[----:B------:R-:W-:-:S02]  /*4b90*/  SHF.L.U32 R124, R124, 0x10, RZ ;  /* 0x000000107c7c7819 */ /* 0x000fc400000006ff */
[----:B------:R-:W-:Y:S02]  /*4ba0*/  LOP3.LUT R116, R117, 0xffff, R116, 0xf8, !PT ;  /* 0x0000ffff75747812 */ /* 0x000fe400078ef874 */
[----:B------:R-:W-:Y:S02]  /*4bb0*/  LOP3.LUT R111, R111, 0xffff, R106, 0xf8, !PT ;  /* 0x0000ffff6f6f7812 */ /* 0x000fe400078ef86a */
[----:B------:R-:W-:Y:S01]  /*4bc0*/  SHF.L.U32 R117, R120, 0x18, RZ ;  /* 0x0000001878757819 */ /* 0x000fe200000006ff */
[-C--:B------:R-:W-:Y:S01]  /*4bd0*/  FMUL R120, R131, R152.reuse ;  /* 0x0000009883787220 */ /* 0x080fe20000400000 */
[----:B------:R-:W-:Y:S01]  /*4be0*/  LOP3.LUT R106, R6, R107, RZ, 0xfc, !PT ;  /* 0x0000006b066a7212 */ /* 0x000fe200078efcff */
[-C--:B------:R-:W-:Y:S01]  /*4bf0*/  FMUL R6, R123, R152.reuse ;  /* 0x000000987b067220 */ /* 0x080fe20000400000 */
[----:B------:R-:W-:Y:S01]  /*4c00*/  SHF.L.U32 R115, R118, 0x18, RZ ;  /* 0x0000001876737819 */ /* 0x000fe200000006ff */
[----:B------:R-:W-:Y:S01]  /*4c10*/  FMUL R118, R127, R152 ;  /* 0x000000987f767220 */ /* 0x000fe20000400000 */
[----:B------:R-:W-:Y:S01]  /*4c20*/  LOP3.LUT R124, R124, 0xff0000, RZ, 0xc0, !PT ;  /* 0x00ff00007c7c7812 */ /* 0x000fe200078ec0ff */
[----:B------:R-:W-:Y:S01]  /*4c30*/  FFMA R120, R79, R120, R31 ;  /* 0x000000784f787223 */ /* 0x000fe2000000001f */
[----:B------:R-:W-:Y:S01]  /*4c40*/  LOP3.LUT R107, R104, R117, RZ, 0xfc, !PT ;  /* 0x00000075686b7212 */ /* 0x000fe200078efcff */
[----:B------:R-:W-:Y:S01]  /*4c50*/  FFMA R104, R87, R6, R39 ;  /* 0x0000000657687223 */ /* 0x000fe20000000027 */
[----:B------:R-:W-:Y:S01]  /*4c60*/  FFMA R118, R83, R118, R35 ;  /* 0x0000007653767223 */ /* 0x000fe20000000023 */
[----:B------:R-:W-:Y:S01]  /*4c70*/  F2FP.SATFINITE.E4M3.F32.PACK_AB_MERGE_C R122, RZ, R122, RZ ;  /* 0x0000007aff7a723e */ /* 0x000fe200048070ff */
[----:B------:R-:W-:Y:S01]  /*4c80*/  @P0 FMUL R120, R120, R5 ;  /* 0x0000000578780220 */ /* 0x000fe20000400000 */
[----:B------:R-:W-:Y:S01]  /*4c90*/  LOP3.LUT R105, R124, 0xffff, R105, 0xf8, !PT ;  /* 0x0000ffff7c697812 */ /* 0x000fe200078ef869 */
[----:B------:R-:W-:Y:S01]  /*4ca0*/  FFMA R124, R62, R125, R14 ;  /* 0x0000007d3e7c7223 */ /* 0x000fe2000000000e */
[-C--:B------:R-:W-:Y:S01]  /*4cb0*/  @P0 FMUL R104, R104, R5.reuse ;  /* 0x0000000568680220 */ /* 0x080fe20000400000 */
[-C--:B------:R-:W-:Y:S01]  /*4cc0*/  @P0 FMUL R118, R118, R5.reuse ;  /* 0x0000000576760220 */ /* 0x080fe20000400000 */
[----:B------:R-:W-:Y:S01]  /*4cd0*/  LOP3.LUT R122, R122, 0xffff, RZ, 0xc0, !PT ;  /* 0x0000ffff7a7a7812 */ /* 0x000fe200078ec0ff */
[----:B------:R-:W-:Y:S01]  /*4ce0*/  @P0 FMUL R124, R124, R5 ;  /* 0x000000057c7c0220 */ /* 0x000fe20000400000 */
[----:B------:R-:W-:-:S02]  /*4cf0*/  LOP3.LUT R0, R0, R115, RZ, 0xfc, !PT ;  /* 0x0000007300007212 */ /* 0x000fc400078efcff */
[----:B------:R-:W-:Y:S02]  /*4d00*/  F2FP.SATFINITE.E4M3.F32.PACK_AB_MERGE_C R104, RZ, R104, RZ ;  /* 0x00000068ff68723e */ /* 0x000fe400048070ff */
[----:B------:R-:W-:Y:S02]  /*4d10*/  SHF.L.U32 R122, R122, 0x18, RZ ;  /* 0x000000187a7a7819 */ /* 0x000fe400000006ff */
[----:B------:R-:W-:Y:S02]  /*4d20*/  F2FP.SATFINITE.E4M3.F32.PACK_AB_MERGE_C R118, RZ, R118, RZ ;  /* 0x00000076ff76723e */ /* 0x000fe400048070ff */
[----:B------:R-:W-:Y:S02]  /*4d30*/  F2FP.SATFINITE.E4M3.F32.PACK_AB_MERGE_C R124, RZ, R124, RZ ;  /* 0x0000007cff7c723e */ /* 0x000fe400048070ff */
[----:B------:R-:W-:Y:S02]  /*4d40*/  LOP3.LUT R104, R104, 0xffff, RZ, 0xc0, !PT ;  /* 0x0000ffff68687812 */ /* 0x000fe400078ec0ff */
[----:B------:R-:W-:Y:S01]  /*4d50*/  LOP3.LUT R109, R109, R122, RZ, 0xfc, !PT ;  /* 0x0000007a6d6d7212 */ /* 0x000fe200078efcff */
[----:B------:R-:W-:Y:S01]  /*4d60*/  FMUL R122, R147, R152 ;  /* 0x00000098937a7220 */ /* 0x000fe20000400000 */
[----:B------:R-:W-:-:S02]  /*4d70*/  LOP3.LUT R118, R118, 0xffff, RZ, 0xc0, !PT ;  /* 0x0000ffff76767812 */ /* 0x000fc400078ec0ff */
[----:B------:R-:W-:Y:S01]  /*4d80*/  SHF.L.U32 R124, R124, 0x10, RZ ;  /* 0x000000107c7c7819 */ /* 0x000fe200000006ff */
[----:B------:R-:W-:Y:S01]  /*4d90*/  FFMA R122, R63, R122, R15 ;  /* 0x0000007a3f7a7223 */ /* 0x000fe2000000000f */
[----:B------:R-:W-:Y:S02]  /*4da0*/  SHF.L.U32 R115, R104, 0x18, RZ ;  /* 0x0000001868737819 */ /* 0x000fe400000006ff */
[----:B------:R-:W-:Y:S01]  /*4db0*/  F2FP.SATFINITE.E4M3.F32.PACK_AB_MERGE_C R120, RZ, R120, RZ ;  /* 0x00000078ff78723e */ /* 0x000fe200048070ff */
[----:B------:R-:W-:Y:S01]  /*4dc0*/  @P0 FMUL R122, R122, R5 ;  /* 0x000000057a7a0220 */ /* 0x000fe20000400000 */
[----:B------:R-:W-:Y:S02]  /*4dd0*/  SHF.L.U32 R118, R118, 0x18, RZ ;  /* 0x0000001876767819 */ /* 0x000fe400000006ff */
[----:B------:R-:W-:Y:S01]  /*4de0*/  LOP3.LUT R121, R124, 0xff0000, RZ, 0xc0, !PT ;  /* 0x00ff00007c797812 */ /* 0x000fe200078ec0ff */
[----:B------:R-:W-:Y:S01]  /*4df0*/  FMUL R124, R151, R152 ;  /* 0x00000098977c7220 */ /* 0x000fe20000400000 */
[----:B------:R-:W-:-:S02]  /*4e00*/  LOP3.LUT R114, R7, R114, RZ, 0xfc, !PT ;  /* 0x0000007207727212 */ /* 0x000fc400078efcff */
[----:B------:R-:W-:Y:S01]  /*4e10*/  LOP3.LUT R108, R108, R115, RZ, 0xfc, !PT ;  /* 0x000000736c6c7212 */ /* 0x000fe200078efcff */
[----:B------:R-:W1:Y:S01]  /*4e20*/  @!P2 LDC.64 R6, c[0x0][0x3a0] ;  /* 0x0000e800ff06ab82 */ /* 0x000e620000000a00 */
[----:B------:R-:W-:Y:S01]  /*4e30*/  LOP3.LUT R120, R120, 0xffff, RZ, 0xc0, !PT ;  /* 0x0000ffff78787812 */ /* 0x000fe200078ec0ff */
[----:B------:R-:W-:Y:S01]  /*4e40*/  FFMA R124, R59, R124, R11 ;  /* 0x0000007c3b7c7223 */ /* 0x000fe2000000000b */
[----:B------:R-:W-:Y:S01]  /*4e50*/  LOP3.LUT R115, R105, R118, RZ, 0xfc, !PT ;  /* 0x0000007669737212 */ /* 0x000fe200078efcff */
[-C--:B------:R-:W-:Y:S01]  /*4e60*/  FMUL R118, R139, R152.reuse ;  /* 0x000000988b767220 */ /* 0x080fe20000400000 */
[----:B------:R-:W-:Y:S01]  /*4e70*/  SHF.L.U32 R117, R120, 0x18, RZ ;  /* 0x0000001878757819 */ /* 0x000fe200000006ff */
[----:B------:R-:W-:Y:S01]  /*4e80*/  FMUL R120, R143, R152 ;  /* 0x000000988f787220 */ /* 0x000fe20000400000 */
[----:B------:R-:W-:Y:S01]  /*4e90*/  F2FP.SATFINITE.E4M3.F32.PACK_AB_MERGE_C R122, RZ, R122, RZ ;  /* 0x0000007aff7a723e */ /* 0x000fe200048070ff */
[----:B------:R-:W2:Y:S01]  /*4ea0*/  LDC.64 R104, c[0x0][0x3c8] ;  /* 0x0000f200ff687b82 */ /* 0x000ea20000000a00 */
[----:B------:R-:W-:Y:S01]  /*4eb0*/  FFMA R118, R71, R118, R23 ;  /* 0x0000007647767223 */ /* 0x000fe20000000017 */
[-C--:B------:R-:W-:Y:S01]  /*4ec0*/  @P0 FMUL R124, R124, R5.reuse ;  /* 0x000000057c7c0220 */ /* 0x080fe20000400000 */
[----:B------:R-:W-:Y:S01]  /*4ed0*/  FFMA R120, R67, R120, R19 ;  /* 0x0000007843787223 */ /* 0x000fe20000000013 */
[----:B------:R-:W-:Y:S01]  /*4ee0*/  LOP3.LUT R122, R122, 0xffff, RZ, 0xc0, !PT ;  /* 0x0000ffff7a7a7812 */ /* 0x000fe200078ec0ff */
[-C--:B------:R-:W-:Y:S01]  /*4ef0*/  @P0 FMUL R118, R118, R5.reuse ;  /* 0x0000000576760220 */ /* 0x080fe20000400000 */
[----:B------:R-:W-:Y:S01]  /*4f00*/  LOP3.LUT R110, R121, 0xffff, R110, 0xf8, !PT ;  /* 0x0000ffff796e7812 */ /* 0x000fe200078ef86e */
[----:B------:R-:W-:Y:S01]  /*4f10*/  @P0 FMUL R120, R120, R5 ;  /* 0x0000000578780220 */ /* 0x000fe20000400000 */
[----:B------:R-:W-:-:S02]  /*4f20*/  F2FP.SATFINITE.E4M3.F32.PACK_AB_MERGE_C R124, RZ, R124, RZ ;  /* 0x0000007cff7c723e */ /* 0x000fc400048070ff */
[----:B------:R-:W-:Y:S02]  /*4f30*/  F2FP.SATFINITE.E4M3.F32.PACK_AB_MERGE_C R118, RZ, R118, RZ ;  /* 0x00000076ff76723e */ /* 0x000fe400048070ff */
[----:B------:R-:W-:Y:S02]  /*4f40*/  SHF.L.U32 R119, R122, 0x18, RZ ;  /* 0x000000187a777819 */ /* 0x000fe400000006ff */
[----:B------:R-:W3:Y:S01]  /*4f50*/  LDC R122, c[0x0][0x380] ;  /* 0x0000e000ff7a7b82 */ /* 0x000ee20000000800 */
[----:B------:R-:W-:Y:S01]  /*4f60*/  LOP3.LUT R124, R124, 0xffff, RZ, 0xc0, !PT ;  /* 0x0000ffff7c7c7812 */ /* 0x000fe200078ec0ff */
[----:B-1----:R-:W-:Y:S01]  /*4f70*/  @!P2 IMAD.WIDE R6, R3, 0x4, R6 ;  /* 0x000000040306a825 */ /* 0x002fe200078e0206 */
[----:B------:R-:W-:Y:S02]  /*4f80*/  F2FP.SATFINITE.E4M3.F32.PACK_AB_MERGE_C R120, RZ, R120, RZ ;  /* 0x00000078ff78723e */ /* 0x000fe400048070ff */
[----:B------:R-:W-:Y:S02]  /*4f90*/  LOP3.LUT R118, R118, 0xffff, RZ, 0xc0, !PT ;  /* 0x0000ffff76767812 */ /* 0x000fe400078ec0ff */
[----:B------:R-:W-:Y:S01]  /*4fa0*/  SHF.L.U32 R124, R124, 0x18, RZ ;  /* 0x000000187c7c7819 */ /* 0x000fe200000006ff */
[----:B------:R1:W-:Y:S01]  /*4fb0*/  @!P2 STG.E desc[UR4][R6.64], R152 ;  /* 0x000000980600a986 */ /* 0x0003e2000c101904 */
[----:B------:R-:W-:-:S02]  /*4fc0*/  LOP3.LUT R112, R112, R117, RZ, 0xfc, !PT ;  /* 0x0000007570707212 */ /* 0x000fc400078efcff */
[----:B------:R-:W-:Y:S02]  /*4fd0*/  LOP3.LUT R120, R120, 0xffff, RZ, 0xc0, !PT ;  /* 0x0000ffff78787812 */ /* 0x000fe400078ec0ff */
[----:B------:R-:W-:Y:S02]  /*4fe0*/  SHF.L.U32 R117, R118, 0x18, RZ ;  /* 0x0000001876757819 */ /* 0x000fe400000006ff */
[----:B------:R-:W-:Y:S01]  /*4ff0*/  LOP3.LUT R125, R110, R119, RZ, 0xfc, !PT ;  /* 0x000000776e7d7212 */ /* 0x000fe200078efcff */
[--C-:B--2---:R-:W-:Y:S01]  /*5000*/  IMAD.WIDE.U32 R118, R159, 0x4, R104.reuse ;  /* 0x000000049f767825 */ /* 0x104fe200078e0068 */
[----:B------:R-:W-:Y:S02]  /*5010*/  LOP3.LUT R127, R111, R124, RZ, 0xfc, !PT ;  /* 0x0000007c6f7f7212 */ /* 0x000fe400078efcff */
[----:B------:R-:W-:Y:S01]  /*5020*/  SHF.L.U32 R120, R120, 0x18, RZ ;  /* 0x0000001878787819 */ /* 0x000fe200000006ff */
[----:B------:R-:W-:Y:S01]  /*5030*/  IMAD.WIDE.U32 R110, R163, 0x4, R104 ;  /* 0x00000004a36e7825 */ /* 0x000fe200078e0068 */
[----:B------:R-:W-:-:S02]  /*5040*/  LOP3.LUT R123, R116, R117, RZ, 0xfc, !PT ;  /* 0x00000075747b7212 */ /* 0x000fc400078efcff */
[----:B------:R-:W-:Y:S01]  /*5050*/  LOP3.LUT R113, R113, R120, RZ, 0xfc, !PT ;  /* 0x0000007871717212 */ /* 0x000fe200078efcff */
[--C-:B------:R-:W-:Y:S01]  /*5060*/  IMAD.WIDE.U32 R162, R162, 0x4, R104.reuse ;  /* 0x00000004a2a27825 */ /* 0x100fe200078e0068 */
[----:B------:R1:W-:Y:S01]  /*5070*/  STG.E desc[UR4][R110.64], R106 ;  /* 0x0000006a6e007986 */ /* 0x0003e2000c101904 */
[----:B---3--:R-:W-:Y:S02]  /*5080*/  LEA R3, R122, R3, 0x2 ;  /* 0x000000037a037211 */ /* 0x008fe400078e10ff */
[--C-:B------:R-:W-:Y:S01]  /*5090*/  IMAD.WIDE.U32 R116, R161, 0x4, R104.reuse ;  /* 0x00000004a1747825 */ /* 0x100fe200078e0068 */
[----:B------:R1:W-:Y:S01]  /*50a0*/  STG.E desc[UR4][R110.64+0x80], R0 ;  /* 0x000080006e007986 */ /* 0x0003e2000c101904 */
[----:B------:R-:W-:Y:S02]  /*50b0*/  ISETP.GE.AND P1, PT, R3, UR13, PT ;  /* 0x0000000d03007c0c */ /* 0x000fe4000bf26270 */
        /* <DEDUP_REMOVED lines=17> */
.L_x_10957:
[----:B------:R-:W-:-:S07]  /*51d0*/  HFMA2 R165, -RZ, RZ, 0, 0 ;  /* 0x00000000ffa57431 */ /* 0x000fce00000001ff */
.L_x_10953:
[----:B------:R-:W-:Y:S05]  /*51e0*/  BSYNC B0 ;  /* 0x0000000000007941 */ /* 0x000fea0003800000 */
.L_x_10952:
[----:B------:R-:W2:Y:S01]  /*51f0*/  LDCU.64 UR6, c[0x0][0x3f8] ;  /* 0x00007f00ff0677ac */ /* 0x000ea20008000a00 */
[----:B------:R-:W3:Y:S01]  /*5200*/  S2R R9, SR_TID.X ;  /* 0x0000000000097919 */ /* 0x000ee20000002100 */
[----:B--2---:R-:W-:-:S04]  /*5210*/  UISETP.NE.U32.AND UP0, UPT, UR6, URZ, UPT ;  /* 0x000000ff0600728c */ /* 0x004fc8000bf05070 */
[----:B------:R-:W-:-:S09]  /*5220*/  UISETP.NE.AND.EX UP0, UPT, UR7, URZ, UPT, UP0 ;  /* 0x000000ff0700728c */ /* 0x000fd2000bf05300 */
[----:B------:R-:W-:Y:S05]  /*5230*/  BRA.U !UP0, `(.L_x_10960) ;  /* 0x0000000108ac7547 */ /* 0x000fea000b800000 */
[----:B------:R-:W-:-:S03]  /*5240*/  UMOV UR6, 0xffffffff ;  /* 0xffffffff00067882 */ /* 0x000fc60000000000 */
[----:B------:R-:W-:Y:S05]  /*5250*/  BRA.DIV UR6, `(.L_x_10961) ;  /* 0x0000001606f47947 */ /* 0x000fea000b800000 */
[----:B-1----:R-:W1:Y:S02]  /*5260*/  SHFL.DOWN PT, R0, R165, 0x10, 0x1f ;  /* 0x0a001f00a5007f89 */ /* 0x002e6400000e0000 */
[----:B-1----:R-:W-:-:S05]  /*5270*/  FMNMX R0, R0, R165, !PT ;  /* 0x000000a500007209 */ /* 0x002fca0007800000 */
[----:B------:R-:W1:Y:S02]  /*5280*/  SHFL.DOWN PT, R3, R0, 0x8, 0x1f ;  /* 0x09001f0000037f89 */ /* 0x000e6400000e0000 */
[----:B-1----:R-:W-:-:S05]  /*5290*/  FMNMX R3, R0, R3, !PT ;  /* 0x0000000300037209 */ /* 0x002fca0007800000 */
[----:B0-----:R-:W0:Y:S02]  /*52a0*/  SHFL.DOWN PT, R6, R3, 0x4, 0x1f ;  /* 0x08801f0003067f89 */ /* 0x001e2400000e0000 */
[----:B0-----:R-:W-:-:S05]  /*52b0*/  FMNMX R6, R3, R6, !PT ;  /* 0x0000000603067209 */ /* 0x001fca0007800000 */
[----:B------:R-:W0:Y:S02]  /*52c0*/  SHFL.DOWN PT, R7, R6, 0x2, 0x1f ;  /* 0x08401f0006077f89 */ /* 0x000e2400000e0000 */
[----:B0-----:R-:W-:-:S05]  /*52d0*/  FMNMX R7, R6, R7, !PT ;  /* 0x0000000706077209 */ /* 0x001fca0007800000 */
[----:B------:R0:W1:Y:S02]  /*52e0*/  SHFL.DOWN PT, R8, R7, 0x1, 0x1f ;  /* 0x08201f0007087f89 */ /* 0x00006400000e0000 */
.L_x_10996:
[----:B------:R-:W-:Y:S01]  /*52f0*/  ISETP.NE.AND P1, PT, R2, RZ, PT ;  /* 0x000000ff0200720c */ /* 0x000fe20003f25270 */
[----:B------:R-:W-:Y:S05]  /*5300*/  WARPSYNC.ALL ;  /* 0x0000000000007948 */ /* 0x000fea0003800000 */
[----:B01----:R-:W-:Y:S01]  /*5310*/  FMNMX R7, R7, R8, !PT ;  /* 0x0000000807077209 */ /* 0x003fe20007800000 */
[----:B------:R-:W-:Y:S06]  /*5320*/  BSSY B0, `(.L_x_10960) ;  /* 0x000001c000007945 */ /* 0x000fec0003800000 */
[----:B------:R-:W0:Y:S01]  /*5330*/  @!P1 S2R R3, SR_CgaCtaId ;  /* 0x0000000000039919 */ /* 0x000e220000008800 */
[----:B------:R-:W-:-:S02]  /*5340*/  @!P1 MOV R2, 0x400 ;  /* 0x0000040000029802 */ /* 0x000fc40000000f00 */
[----:B---3--:R-:W-:-:S04]  /*5350*/  @!P1 SHF.R.U32.HI R0, RZ, 0x3, R9 ;  /* 0x00000003ff009819 */ /* 0x008fc80000011609 */
        /* <DEDUP_REMOVED lines=19> */
.L_x_10999:
[----:B------:R-:W-:Y:S02]  /*5490*/  ISETP.NE.AND P1, PT, R9, RZ, PT ;  /* 0x000000ff0900720c */ /* 0x000fe40003f25270 */
[----:B-1----:R-:W-:-:S11]  /*54a0*/  FMNMX R7, R3, R2, !PT ;  /* 0x0000000203077209 */ /* 0x002fd60007800000 */
[----:B------:R-:W-:Y:S05]  /*54b0*/  @P1 BRA `(.L_x_10962) ;  /* 0x0000000000081947 */ /* 0x000fea0003800000 */
[----:B0-----:R-:W0:Y:S02]  /*54c0*/  LDC.64 R2, c[0x0][0x3f8] ;  /* 0x0000fe00ff027b82 */ /* 0x001e240000000a00 */
[----:B0-----:R1:W-:Y:S02]  /*54d0*/  REDG.E.MAX.S32.STRONG.GPU desc[UR4][R2.64], R7 ;  /* 0x000000070200798e */ /* 0x0013e4000d12e304 */
.L_x_10962:
[----:B------:R-:W-:Y:S05]  /*54e0*/  BSYNC B0 ;  /* 0x0000000000007941 */ /* 0x000fea0003800000 */
.L_x_10960:
[----:B------:R-:W-:Y:S05]  /*54f0*/  @!P0 EXIT ;  /* 0x000000000000894d */ /* 0x000fea0003800000 */
[----:B------:R-:W2:Y:S01]  /*5500*/  LDCU.64 UR6, c[0x0][0x3f0] ;  /* 0x00007e00ff0677ac */ /* 0x000ea20008000a00 */
[----:B---3--:R-:W-:Y:S02]  /*5510*/  LOP3.LUT P0, RZ, R4, R9, RZ, 0xfc, !PT ;  /* 0x0000000904ff7212 */ /* 0x008fe4000780fcff */
[----:B--2---:R-:W-:-:S04]  /*5520*/  ISETP.EQ.U32.AND P1, PT, RZ, UR6, PT ;  /* 0x00000006ff007c0c */ /* 0x004fc8000bf22070 */
[----:B------:R-:W-:-:S13]  /*5530*/  ISETP.EQ.OR.EX P0, PT, RZ, UR7, P0, P1 ;  /* 0x00000007ff007c0c */ /* 0x000fda0008702710 */
[----:B------:R-:W-:Y:S05]  /*5540*/  @P0 EXIT ;  /* 0x000000000000094d */ /* 0x000fea0003800000 */
[----:B-1---5:R-:W-:-:S04]  /*5550*/  IADD3 R0, PT, PT, R5, 0x1800000, RZ ;  /* 0x0180000005007810 */ /* 0x022fc80007ffe0ff */
[----:B------:R-:W-:-:S04]  /*5560*/  LOP3.LUT R0, R0, 0x7f800000, RZ, 0xc0, !PT ;  /* 0x7f80000000007812 */ /* 0x000fc800078ec0ff */
[----:B------:R-:W-:-:S13]  /*5570*/  ISETP.GT.U32.AND P0, PT, R0, 0x1ffffff, PT ;  /* 0x01ffffff0000780c */ /* 0x000fda0003f04070 */
[----:B------:R-:W-:Y:S05]  /*5580*/  @P0 BRA `(.L_x_10964) ;  /* 0x0000000000100947 */ /* 0x000fea0003800000 */
[----:B0-----:R-:W-:-:S07]  /*5590*/  MOV R6, 0x55b0 ;  /* 0x000055b000067802 */ /* 0x001fce0000000f00 */
[----:B------:R-:W-:Y:S05]  /*55a0*/  CALL.REL.NOINC `($__internal_187_$__cuda_sm20_rcp_rn_f32_slowpath) ;  /* 0x0000001400f87944 */ /* 0x000fea0003c00000 */
[----:B------:R-:W-:Y:S01]  /*55b0*/  MOV R7, R0 ;  /* 0x0000000000077202 */ /* 0x000fe20000000f00 */
[----:B------:R-:W-:Y:S06]  /*55c0*/  BRA `(.L_x_10965) ;  /* 0x0000000000107947 */ /* 0x000fec0003800000 */
.L_x_10964:
[----:B------:R-:W1:Y:S02]  /*55d0*/  MUFU.RCP R0, R5 ;  /* 0x0000000500007308 */ /* 0x000e640000001000 */
[----:B-1----:R-:W-:-:S04]  /*55e0*/  FFMA R2, R0, R5, -1 ;  /* 0xbf80000000027423 */ /* 0x002fc80000000005 */
[----:B0-----:R-:W-:-:S04]  /*55f0*/  FADD.FTZ R7, -R2, -RZ ;  /* 0x800000ff02077221 */ /* 0x001fc80000010100 */
[----:B------:R-:W-:-:S07]  /*5600*/  FFMA R7, R0, R7, R0 ;  /* 0x0000000700077223 */ /* 0x000fce0000000000 */
.L_x_10965:
[----:B------:R-:W0:Y:S02]  /*5610*/  LDC.64 R2, c[0x0][0x3f0] ;  /* 0x0000fc00ff027b82 */ /* 0x000e240000000a00 */
[----:B0-----:R-:W-:Y:S01]  /*5620*/  STG.E desc[UR4][R2.64], R7 ;  /* 0x0000000702007986 */ /* 0x001fe2000c101904 */
[----:B------:R-:W-:Y:S05]  /*5630*/  EXIT ;  /* 0x000000000000794d */ /* 0x000fea0003800000 */
.L_x_10955:
[----:B------:R-:W-:Y:S01]  /*5640*/  HFMA2 R7, -RZ, RZ, 0, 5.9604644775390625e-08 ;  /* 0x00000001ff077431 */ /* 0x000fe200000001ff */
[----:B------:R-:W-:Y:S01]  /*5650*/  BSSY B1, `(.L_x_10966) ;  /* 0x0000006000017945 */ /* 0x000fe20003800000 */
[----:B------:R-:W-:Y:S02]  /*5660*/  MOV R152, 0x1f ;  /* 0x0000001f00987802 */ /* 0x000fe40000000f00 */
[----:B------:R-:W-:-:S07]  /*5670*/  MOV R153, 0xffffffff ;  /* 0xffffffff00997802 */ /* 0x000fce0000000f00 */
[----:B------:R-:W-:Y:S05]  /*5680*/  WARPSYNC.COLLECTIVE R153, `(.L_x_10967) ;  /* 0x0000000099087348 */ /* 0x000fea0003c00000 */
[----:B------:R0:W1:Y:S02]  /*5690*/  SHFL.BFLY P0, R154, R6, R7, R152 ;  /* 0x0c000007069a7389 */ /* 0x0000640000000098 */
[----:B01----:R-:W-:Y:S05]  /*56a0*/  ENDCOLLECTIVE ;  /* 0x000000000000791b */ /* 0x003fea0003800000 */
.L_x_10967:
[----:B------:R-:W-:Y:S05]  /*56b0*/  BSYNC B1 ;  /* 0x0000000000017941 */ /* 0x000fea0003800000 */
.L_x_10966:
[----:B------:R-:W-:Y:S02]  /*56c0*/  HFMA2 R7, -RZ, RZ, 0, 1.1920928955078125e-07 ;  /* 0x00000002ff077431 */ /* 0x000fe400000001ff */
[----:B------:R-:W-:Y:S01]  /*56d0*/  FADD R6, R6, R154 ;  /* 0x0000009a06067221 */ /* 0x000fe20000000000 */
[----:B------:R-:W-:Y:S02]  /*56e0*/  MOV R152, 0x1f ;  /* 0x0000001f00987802 */ /* 0x000fe40000000f00 */
[----:B------:R-:W-:-:S07]  /*56f0*/  MOV R153, 0xffffffff ;  /* 0xffffffff00997802 */ /* 0x000fce0000000f00 */
[----:B------:R-:W-:Y:S05]  /*5700*/  WARPSYNC.COLLECTIVE R153, `(.L_x_10968) ;  /* 0x0000000099087348 */ /* 0x000fea0003c00000 */
[----:B------:R0:W1:Y:S02]  /*5710*/  SHFL.BFLY P0, R154, R6, R7, R152 ;  /* 0x0c000007069a7389 */ /* 0x0000640000000098 */
[----:B01----:R-:W-:Y:S05]  /*5720*/  ENDCOLLECTIVE ;  /* 0x000000000000791b */ /* 0x003fea0003800000 */
.L_x_10968:
[----:B------:R-:W-:Y:S02]  /*5730*/  HFMA2 R7, -RZ, RZ, 0, 2.384185791015625e-07 ;  /* 0x00000004ff077431 */ /* 0x000fe400000001ff */
[----:B------:R-:W-:-:S05]  /*5740*/  FADD R0, R6, R154 ;  /* 0x0000009a06007221 */ /* 0x000fca0000000000 */
[----:B------:R-:W-:-:S07]  /*5750*/  MOV R6, R0 ;  /* 0x0000000000067202 */ /* 0x000fce0000000f00 */
[----:B------:R-:W-:Y:S05]  /*5760*/  WARPSYNC.COLLECTIVE R153, `(.L_x_10969) ;  /* 0x0000000099087348 */ /* 0x000fea0003c00000 */
[----:B------:R0:W1:Y:S02]  /*5770*/  SHFL.BFLY P0, R154, R6, R7, R152 ;  /* 0x0c000007069a7389 */ /* 0x0000640000000098 */
[----:B01----:R-:W-:Y:S05]  /*5780*/  ENDCOLLECTIVE ;  /* 0x000000000000791b */ /* 0x003fea0003800000 */
.L_x_10969:
[----:B------:R-:W-:Y:S02]  /*5790*/  HFMA2 R7, -RZ, RZ, 0, 4.76837158203125e-07 ;  /* 0x00000008ff077431 */ /* 0x000fe400000001ff */
[----:B------:R-:W-:-:S05]  /*57a0*/  FADD R150, R0, R154 ;  /* 0x0000009a00967221 */ /* 0x000fca0000000000 */
[----:B------:R-:W-:-:S07]  /*57b0*/  MOV R6, R150 ;  /* 0x0000009600067202 */ /* 0x000fce0000000f00 */
[----:B------:R-:W-:Y:S05]  /*57c0*/  WARPSYNC.COLLECTIVE R153, `(.L_x_10970) ;  /* 0x0000000099087348 */ /* 0x000fea0003c00000 */
[----:B------:R0:W1:Y:S02]  /*57d0*/  SHFL.BFLY P0, R154, R6, R7, R152 ;  /* 0x0c000007069a7389 */ /* 0x0000640000000098 */
[----:B01----:R-:W-:Y:S05]  /*57e0*/  ENDCOLLECTIVE ;  /* 0x000000000000791b */ /* 0x003fea0003800000 */
.L_x_10970:
[----:B------:R-:W-:Y:S02]  /*57f0*/  HFMA2 R7, -RZ, RZ, 0, 9.5367431640625e-07 ;  /* 0x00000010ff077431 */ /* 0x000fe400000001ff */
[----:B------:R-:W-:-:S05]  /*5800*/  FADD R150, R150, R154 ;  /* 0x0000009a96967221 */ /* 0x000fca0000000000 */
[----:B------:R-:W-:-:S07]  /*5810*/  MOV R6, R150 ;  /* 0x0000009600067202 */ /* 0x000fce0000000f00 */
[----:B------:R-:W-:Y:S05]  /*5820*/  WARPSYNC.COLLECTIVE R153, `(.L_x_10971) ;  /* 0x0000000099087348 */ /* 0x000fea0003c00000 */
[----:B------:R0:W1:Y:S02]  /*5830*/  SHFL.BFLY P0, R154, R6, R7, R152 ;  /* 0x0c000007069a7389 */ /* 0x0000640000000098 */
[----:B01----:R-:W-:Y:S05]  /*5840*/  ENDCOLLECTIVE ;  /* 0x000000000000791b */ /* 0x003fea0003800000 */
.L_x_10971:
        /* <DEDUP_REMOVED lines=102> */
.L_x_10972:
[----:B------:R-:W-:Y:S02]  /*5eb0*/  HFMA2 R7, -RZ, RZ, 0, 1.1920928955078125e-07 ;  /* 0x00000002ff077431 */ /* 0x000fe400000001ff */
[----:B------:R-:W-:-:S05]  /*5ec0*/  FADD R56, R6, R154 ;  /* 0x0000009a06387221 */ /* 0x000fca0000000000 */
[----:B------:R-:W-:-:S07]  /*5ed0*/  MOV R6, R56 ;  /* 0x0000003800067202 */ /* 0x000fce0000000f00 */
[----:B------:R-:W-:Y:S05]  /*5ee0*/  WARPSYNC.COLLECTIVE R153, `(.L_x_10973) ;  /* 0x0000000099087348 */ /* 0x000fea0003c00000 */
[----:B------:R0:W1:Y:S02]  /*5ef0*/  SHFL.BFLY P0, R154, R6, R7, R152 ;  /* 0x0c000007069a7389 */ /* 0x0000640000000098 */
[----:B01----:R-:W-:Y:S05]  /*5f00*/  ENDCOLLECTIVE ;  /* 0x000000000000791b */ /* 0x003fea0003800000 */
.L_x_10973:
[----:B------:R-:W-:Y:S02]  /*5f10*/  HFMA2 R7, -RZ, RZ, 0, 2.384185791015625e-07 ;  /* 0x00000004ff077431 */ /* 0x000fe400000001ff */
[----:B------:R-:W-:-:S05]  /*5f20*/  FADD R56, R56, R154 ;  /* 0x0000009a38387221 */ /* 0x000fca0000000000 */
[----:B------:R-:W-:-:S07]  /*5f30*/  MOV R6, R56 ;  /* 0x0000003800067202 */ /* 0x000fce0000000f00 */
[----:B------:R-:W-:Y:S05]  /*5f40*/  WARPSYNC.COLLECTIVE R153, `(.L_x_10974) ;  /* 0x0000000099087348 */ /* 0x000fea0003c00000 */
[----:B------:R0:W1:Y:S02]  /*5f50*/  SHFL.BFLY P0, R154, R6, R7, R152 ;  /* 0x0c000007069a7389 */ /* 0x0000640000000098 */
[----:B01----:R-:W-:Y:S05]  /*5f60*/  ENDCOLLECTIVE ;  /* 0x000000000000791b */ /* 0x003fea0003800000 */
.L_x_10974:
[----:B------:R-:W-:Y:S02]  /*5f70*/  HFMA2 R7, -RZ, RZ, 0, 4.76837158203125e-07 ;  /* 0x00000008ff077431 */ /* 0x000fe400000001ff */
[----:B------:R-:W-:-:S05]  /*5f80*/  FADD R56, R56, R154 ;  /* 0x0000009a38387221 */ /* 0x000fca0000000000 */
[----:B------:R-:W-:-:S07]  /*5f90*/  MOV R6, R56 ;  /* 0x0000003800067202 */ /* 0x000fce0000000f00 */
[----:B------:R-:W-:Y:S05]  /*5fa0*/  WARPSYNC.COLLECTIVE R153, `(.L_x_10975) ;  /* 0x0000000099087348 */ /* 0x000fea0003c00000 */
[----:B------:R0:W1:Y:S02]  /*5fb0*/  SHFL.BFLY P0, R154, R6, R7, R152 ;  /* 0x0c000007069a7389 */ /* 0x0000640000000098 */
[----:B01----:R-:W-:Y:S05]  /*5fc0*/  ENDCOLLECTIVE ;  /* 0x000000000000791b */ /* 0x003fea0003800000 */
.L_x_10975:
[----:B------:R-:W-:Y:S01]  /*5fd0*/  MOV R7, 0x10 ;  /* 0x0000001000077802 */ /* 0x000fe20000000f00 */
[----:B------:R-:W-:-:S07]  /*5fe0*/  FADD R6, R56, R154 ;  /* 0x0000009a38067221 */ /* 0x000fce0000000000 */
[----:B------:R-:W-:Y:S05]  /*5ff0*/  WARPSYNC.COLLECTIVE R153, `(.L_x_10976) ;  /* 0x0000000099087348 */ /* 0x000fea0003c00000 */
[----:B------:R0:W1:Y:S02]  /*6000*/  SHFL.BFLY P0, R154, R6, R7, R152 ;  /* 0x0c000007069a7389 */ /* 0x0000640000000098 */
[----:B01----:R-:W-:Y:S05]  /*6010*/  ENDCOLLECTIVE ;  /* 0x000000000000791b */ /* 0x003fea0003800000 */
.L_x_10976:
[----:B------:R-:W-:Y:S05]  /*6020*/  BRA `(.L_x_10977) ;  /* 0xffffffb400787947 */ /* 0x000fea000383ffff */
.L_x_10958:
[----:B------:R-:W-:Y:S01]  /*6030*/  HFMA2 R7, -RZ, RZ, 0, 5.9604644775390625e-08 ;  /* 0x00000001ff077431 */ /* 0x000fe200000001ff */
[----:B------:R-:W-:Y:S01]  /*6040*/  BSSY B2, `(.L_x_10978) ;  /* 0x0000006000027945 */ /* 0x000fe20003800000 */
[----:B------:R-:W-:Y:S02]  /*6050*/  MOV R152, 0x1f ;  /* 0x0000001f00987802 */ /* 0x000fe40000000f00 */
[----:B------:R-:W-:-:S07]  /*6060*/  MOV R153, 0xffffffff ;  /* 0xffffffff00997802 */ /* 0x000fce0000000f00 */
[----:B------:R-:W-:Y:S05]  /*6070*/  WARPSYNC.COLLECTIVE R153, `(.L_x_10979) ;  /* 0x0000000099087348 */ /* 0x000fea0003c00000 */
[----:B------:R0:W1:Y:S02]  /*6080*/  SHFL.BFLY P0, R154, R6, R7, R152 ;  /* 0x0c000007069a7389 */ /* 0x0000640000000098 */
[----:B01----:R-:W-:Y:S05]  /*6090*/  ENDCOLLECTIVE ;  /* 0x000000000000791b */ /* 0x003fea0003800000 */
.L_x_10979:
[----:B------:R-:W-:Y:S05]  /*60a0*/  BSYNC B2 ;  /* 0x0000000000027941 */ /* 0x000fea0003800000 */
.L_x_10978:
[----:B------:R-:W-:Y:S02]  /*60b0*/  HFMA2 R7, -RZ, RZ, 0, 1.1920928955078125e-07 ;  /* 0x00000002ff077431 */ /* 0x000fe400000001ff */
[----:B------:R-:W-:Y:S01]  /*60c0*/  FADD R6, R6, R154 ;  /* 0x0000009a06067221 */ /* 0x000fe20000000000 */
[----:B------:R-:W-:Y:S02]  /*60d0*/  MOV R152, 0x1f ;  /* 0x0000001f00987802 */ /* 0x000fe40000000f00 */
[----:B------:R-:W-:-:S07]  /*60e0*/  MOV R153, 0xffffffff ;  /* 0xffffffff00997802 */ /* 0x000fce0000000f00 */
[----:B------:R-:W-:Y:S05]  /*60f0*/  WARPSYNC.COLLECTIVE R153, `(.L_x_10980) ;  /* 0x0000000099087348 */ /* 0x000fea0003c00000 */
[----:B------:R0:W1:Y:S02]  /*6100*/  SHFL.BFLY P0, R154, R6, R7, R152 ;  /* 0x0c000007069a7389 */ /* 0x0000640000000098 */
[----:B01----:R-:W-:Y:S05]  /*6110*/  ENDCOLLECTIVE ;  /* 0x000000000000791b */ /* 0x003fea0003800000 */
.L_x_10980:
[----:B------:R-:W-:Y:S02]  /*6120*/  HFMA2 R7, -RZ, RZ, 0, 2.384185791015625e-07 ;  /* 0x00000004ff077431 */ /* 0x000fe400000001ff */
[----:B------:R-:W-:-:S05]  /*6130*/  FADD R164, R6, R154 ;  /* 0x0000009a06a47221 */ /* 0x000fca0000000000 */
[----:B------:R-:W-:-:S07]  /*6140*/  MOV R6, R164 ;  /* 0x000000a400067202 */ /* 0x000fce0000000f00 */
[----:B------:R-:W-:Y:S05]  /*6150*/  WARPSYNC.COLLECTIVE R153, `(.L_x_10981) ;  /* 0x0000000099087348 */ /* 0x000fea0003c00000 */
[----:B------:R0:W1:Y:S02]  /*6160*/  SHFL.BFLY P0, R154, R6, R7, R152 ;  /* 0x0c000007069a7389 */ /* 0x0000640000000098 */
[----:B01----:R-:W-:Y:S05]  /*6170*/  ENDCOLLECTIVE ;  /* 0x000000000000791b */ /* 0x003fea0003800000 */
.L_x_10981:
[----:B------:R-:W-:Y:S02]  /*6180*/  HFMA2 R7, -RZ, RZ, 0, 4.76837158203125e-07 ;  /* 0x00000008ff077431 */ /* 0x000fe400000001ff */
[----:B------:R-:W-:-:S05]  /*6190*/  FADD R165, R164, R154 ;  /* 0x0000009aa4a57221 */ /* 0x000fca0000000000 */
[----:B------:R-:W-:-:S07]  /*61a0*/  MOV R6, R165 ;  /* 0x000000a500067202 */ /* 0x000fce0000000f00 */
[----:B------:R-:W-:Y:S05]  /*61b0*/  WARPSYNC.COLLECTIVE R153, `(.L_x_10982) ;  /* 0x0000000099087348 */ /* 0x000fea0003c00000 */
[----:B------:R0:W1:Y:S02]  /*61c0*/  SHFL.BFLY P0, R154, R6, R7, R152 ;  /* 0x0c000007069a7389 */ /* 0x0000640000000098 */
[----:B01----:R-:W-:Y:S05]  /*61d0*/  ENDCOLLECTIVE ;  /* 0x000000000000791b */ /* 0x003fea0003800000 */
.L_x_10982:
[----:B------:R-:W-:Y:S02]  /*61e0*/  HFMA2 R7, -RZ, RZ, 0, 9.5367431640625e-07 ;  /* 0x00000010ff077431 */ /* 0x000fe400000001ff */
[----:B------:R-:W-:-:S05]  /*61f0*/  FADD R165, R165, R154 ;  /* 0x0000009aa5a57221 */ /* 0x000fca0000000000 */
[----:B------:R-:W-:-:S07]  /*6200*/  MOV R6, R165 ;  /* 0x000000a500067202 */ /* 0x000fce0000000f00 */
[----:B------:R-:W-:Y:S05]  /*6210*/  WARPSYNC.COLLECTIVE R153, `(.L_x_10983) ;  /* 0x0000000099087348 */ /* 0x000fea0003c00000 */
[----:B------:R0:W1:Y:S02]  /*6220*/  SHFL.BFLY P0, R154, R6, R7, R152 ;  /* 0x0c000007069a7389 */ /* 0x0000640000000098 */
[----:B01----:R-:W-:Y:S05]  /*6230*/  ENDCOLLECTIVE ;  /* 0x000000000000791b */ /* 0x003fea0003800000 */
.L_x_10983:
        /* <DEDUP_REMOVED lines=102> */
.L_x_10984:
[----:B------:R-:W-:Y:S02]  /*68a0*/  HFMA2 R7, -RZ, RZ, 0, 1.1920928955078125e-07 ;  /* 0x00000002ff077431 */ /* 0x000fe400000001ff */
[----:B------:R-:W-:-:S05]  /*68b0*/  FADD R164, R6, R154 ;  /* 0x0000009a06a47221 */ /* 0x000fca0000000000 */
[----:B------:R-:W-:-:S07]  /*68c0*/  MOV R6, R164 ;  /* 0x000000a400067202 */ /* 0x000fce0000000f00 */
[----:B------:R-:W-:Y:S05]  /*68d0*/  WARPSYNC.COLLECTIVE R153, `(.L_x_10985) ;  /* 0x0000000099087348 */ /* 0x000fea0003c00000 */
[----:B------:R0:W1:Y:S02]  /*68e0*/  SHFL.BFLY P0, R154, R6, R7, R152 ;  /* 0x0c000007069a7389 */ /* 0x0000640000000098 */
[----:B01----:R-:W-:Y:S05]  /*68f0*/  ENDCOLLECTIVE ;  /* 0x000000000000791b */ /* 0x003fea0003800000 */
.L_x_10985:
[----:B------:R-:W-:Y:S02]  /*6900*/  HFMA2 R7, -RZ, RZ, 0, 2.384185791015625e-07 ;  /* 0x00000004ff077431 */ /* 0x000fe400000001ff */
[----:B------:R-:W-:-:S05]  /*6910*/  FADD R165, R164, R154 ;  /* 0x0000009aa4a57221 */ /* 0x000fca0000000000 */
[----:B------:R-:W-:-:S07]  /*6920*/  MOV R6, R165 ;  /* 0x000000a500067202 */ /* 0x000fce0000000f00 */
[----:B------:R-:W-:Y:S05]  /*6930*/  WARPSYNC.COLLECTIVE R153, `(.L_x_10986) ;  /* 0x0000000099087348 */ /* 0x000fea0003c00000 */
[----:B------:R0:W1:Y:S02]  /*6940*/  SHFL.BFLY P0, R154, R6, R7, R152 ;  /* 0x0c000007069a7389 */ /* 0x0000640000000098 */
[----:B01----:R-:W-:Y:S05]  /*6950*/  ENDCOLLECTIVE ;  /* 0x000000000000791b */ /* 0x003fea0003800000 */
.L_x_10986:
[----:B------:R-:W-:Y:S02]  /*6960*/  HFMA2 R7, -RZ, RZ, 0, 4.76837158203125e-07 ;  /* 0x00000008ff077431 */ /* 0x000fe400000001ff */
[----:B------:R-:W-:-:S05]  /*6970*/  FADD R165, R165, R154 ;  /* 0x0000009aa5a57221 */ /* 0x000fca0000000000 */
[----:B------:R-:W-:-:S07]  /*6980*/  MOV R6, R165 ;  /* 0x000000a500067202 */ /* 0x000fce0000000f00 */
[----:B------:R-:W-:Y:S05]  /*6990*/  WARPSYNC.COLLECTIVE R153, `(.L_x_10987) ;  /* 0x0000000099087348 */ /* 0x000fea0003c00000 */
[----:B------:R0:W1:Y:S02]  /*69a0*/  SHFL.BFLY P0, R154, R6, R7, R152 ;  /* 0x0c000007069a7389 */ /* 0x0000640000000098 */
[----:B01----:R-:W-:Y:S05]  /*69b0*/  ENDCOLLECTIVE ;  /* 0x000000000000791b */ /* 0x003fea0003800000 */
.L_x_10987:
[----:B------:R-:W-:Y:S02]  /*69c0*/  HFMA2 R7, -RZ, RZ, 0, 9.5367431640625e-07 ;  /* 0x00000010ff077431 */ /* 0x000fe400000001ff */
[----:B------:R-:W-:-:S05]  /*69d0*/  FADD R164, R165, R154 ;  /* 0x0000009aa5a47221 */ /* 0x000fca0000000000 */
[----:B------:R-:W-:-:S07]  /*69e0*/  MOV R6, R164 ;  /* 0x000000a400067202 */ /* 0x000fce0000000f00 */
[----:B------:R-:W-:Y:S05]  /*69f0*/  WARPSYNC.COLLECTIVE R153, `(.L_x_10988) ;  /* 0x0000000099087348 */ /* 0x000fea0003c00000 */
[----:B------:R0:W1:Y:S02]  /*6a00*/  SHFL.BFLY P0, R154, R6, R7, R152 ;  /* 0x0c000007069a7389 */ /* 0x0000640000000098 */
[----:B01----:R-:W-:Y:S05]  /*6a10*/  ENDCOLLECTIVE ;  /* 0x000000000000791b */ /* 0x003fea0003800000 */
.L_x_10988:
[----:B------:R-:W-:Y:S05]  /*6a20*/  BRA `(.L_x_10989) ;  /* 0xffffffd000c07947 */ /* 0x000fea000383ffff */
.L_x_10961:
[----:B------:R-:W-:Y:S01]  /*6a30*/  HFMA2 R10, -RZ, RZ, 0, 9.5367431640625e-07 ;  /* 0x00000010ff0a7431 */ /* 0x000fe200000001ff */
[----:B------:R-:W-:Y:S01]  /*6a40*/  BSSY B0, `(.L_x_10990) ;  /* 0x0000007000007945 */ /* 0x000fe20003800000 */
[----:B-1----:R-:W-:Y:S02]  /*6a50*/  MOV R0, R165 ;  /* 0x000000a500007202 */ /* 0x002fe40000000f00 */
[----:B------:R-:W-:Y:S02]  /*6a60*/  MOV R11, 0x1f ;  /* 0x0000001f000b7802 */ /* 0x000fe40000000f00 */
[----:B0-----:R-:W-:-:S07]  /*6a70*/  MOV R153, 0xffffffff ;  /* 0xffffffff00997802 */ /* 0x001fce0000000f00 */
[----:B---3-5:R-:W-:Y:S05]  /*6a80*/  WARPSYNC.COLLECTIVE R153, `(.L_x_10991) ;  /* 0x0000000099087348 */ /* 0x028fea0003c00000 */
[----:B------:R0:W1:Y:S02]  /*6a90*/  SHFL.DOWN P1, R8, R0, R10, R11 ;  /* 0x0800000a00087389 */ /* 0x000064000002000b */
[----:B01-3-5:R-:W-:Y:S05]  /*6aa0*/  ENDCOLLECTIVE ;  /* 0x000000000000791b */ /* 0x02bfea0003800000 */
.L_x_10991:
[----:B------:R-:W-:Y:S05]  /*6ab0*/  BSYNC B0 ;  /* 0x0000000000007941 */ /* 0x000fea0003800000 */
.L_x_10990:
        /* <DEDUP_REMOVED lines=8> */
.L_x_10992:
[----:B------:R-:W-:Y:S01]  /*6b40*/  HFMA2 R10, -RZ, RZ, 0, 2.384185791015625e-07 ;  /* 0x00000004ff0a7431 */ /* 0x000fe200000001ff */
[----:B------:R-:W-:-:S04]  /*6b50*/  MOV R3, R8 ;  /* 0x0000000800037202 */ /* 0x000fc80000000f00 */
[----:B------:R-:W-:-:S04]  /*6b60*/  FMNMX R3, R0, R3, !PT ;  /* 0x0000000300037209 */ /* 0x000fc80007800000 */
[----:B------:R-:W-:-:S07]  /*6b70*/  MOV R0, R3 ;  /* 0x0000000300007202 */ /* 0x000fce0000000f00 */
[----:B------:R-:W-:Y:S05]  /*6b80*/  WARPSYNC.COLLECTIVE R153, `(.L_x_10993) ;  /* 0x0000000099087348 */ /* 0x000fea0003c00000 */
[----:B------:R0:W1:Y:S02]  /*6b90*/  SHFL.DOWN P1, R8, R0, R10, R11 ;  /* 0x0800000a00087389 */ /* 0x000064000002000b */
[----:B01----:R-:W-:Y:S05]  /*6ba0*/  ENDCOLLECTIVE ;  /* 0x000000000000791b */ /* 0x003fea0003800000 */
.L_x_10993:
[----:B------:R-:W-:Y:S01]  /*6bb0*/  HFMA2 R10, -RZ, RZ, 0, 1.1920928955078125e-07 ;  /* 0x00000002ff0a7431 */ /* 0x000fe200000001ff */
[----:B------:R-:W-:-:S04]  /*6bc0*/  MOV R6, R8 ;  /* 0x0000000800067202 */ /* 0x000fc80000000f00 */
[----:B------:R-:W-:-:S04]  /*6bd0*/  FMNMX R6, R3, R6, !PT ;  /* 0x0000000603067209 */ /* 0x000fc80007800000 */
[----:B------:R-:W-:-:S07]  /*6be0*/  MOV R0, R6 ;  /* 0x0000000600007202 */ /* 0x000fce0000000f00 */
[----:B------:R-:W-:Y:S05]  /*6bf0*/  WARPSYNC.COLLECTIVE R153, `(.L_x_10994) ;  /* 0x0000000099087348 */ /* 0x000fea0003c00000 */
[----:B------:R0:W1:Y:S02]  /*6c00*/  SHFL.DOWN P1, R8, R0, R10, R11 ;  /* 0x0800000a00087389 */ /* 0x000064000002000b */
[----:B01----:R-:W-:Y:S05]  /*6c10*/  ENDCOLLECTIVE ;  /* 0x000000000000791b */ /* 0x003fea0003800000 */
.L_x_10994:
[----:B------:R-:W-:Y:S01]  /*6c20*/  HFMA2 R10, -RZ, RZ, 0, 5.9604644775390625e-08 ;  /* 0x00000001ff0a7431 */ /* 0x000fe200000001ff */
[----:B------:R-:W-:-:S04]  /*6c30*/  MOV R7, R8 ;  /* 0x0000000800077202 */ /* 0x000fc80000000f00 */
[----:B------:R-:W-:-:S04]  /*6c40*/  FMNMX R7, R6, R7, !PT ;  /* 0x0000000706077209 */ /* 0x000fc80007800000 */
[----:B------:R-:W-:-:S07]  /*6c50*/  MOV R0, R7 ;  /* 0x0000000700007202 */ /* 0x000fce0000000f00 */
[----:B------:R-:W-:Y:S05]  /*6c60*/  WARPSYNC.COLLECTIVE R153, `(.L_x_10995) ;  /* 0x0000000099087348 */ /* 0x000fea0003c00000 */
[----:B------:R0:W1:Y:S02]  /*6c70*/  SHFL.DOWN P1, R8, R0, R10, R11 ;  /* 0x0800000a00087389 */ /* 0x000064000002000b */
[----:B01----:R-:W-:Y:S05]  /*6c80*/  ENDCOLLECTIVE ;  /* 0x000000000000791b */ /* 0x003fea0003800000 */
.L_x_10995:
[----:B------:R-:W-:Y:S05]  /*6c90*/  BRA `(.L_x_10996) ;  /* 0xffffffe400947947 */ /* 0x000fea000383ffff */
.L_x_10963:
[----:B------:R-:W-:Y:S02]  /*6ca0*/  MOV R10, 0x2 ;  /* 0x00000002000a7802 */ /* 0x000fe40000000f00 */
[----:B------:R-:W-:Y:S02]  /*6cb0*/  MOV R11, 0x1f ;  /* 0x0000001f000b7802 */ /* 0x000fe40000000f00 */
[----:B------:R-:W-:-:S07]  /*6cc0*/  MOV R153, 0xffffffff ;  /* 0xffffffff00997802 */ /* 0x000fce0000000f00 */
[----:B01---5:R-:W-:Y:S05]  /*6cd0*/  WARPSYNC.COLLECTIVE R153, `(.L_x_10997) ;  /* 0x0000000099087348 */ /* 0x023fea0003c00000 */
[----:B-1----:R1:W2:Y:S02]  /*6ce0*/  SHFL.DOWN P1, R8, R0, R10, R11 ;  /* 0x0800000a00087389 */ /* 0x0022a4000002000b */
[----:B012--5:R-:W-:Y:S05]  /*6cf0*/  ENDCOLLECTIVE ;  /* 0x000000000000791b */ /* 0x027fea0003800000 */
.L_x_10997:
[----:B------:R-:W-:Y:S02]  /*6d00*/  MOV R10, 0x1 ;  /* 0x00000001000a7802 */ /* 0x000fe40000000f00 */
[----:B------:R-:W-:-:S04]  /*6d10*/  MOV R3, R8 ;  /* 0x0000000800037202 */ /* 0x000fc80000000f00 */
[----:B------:R-:W-:-:S04]  /*6d20*/  FMNMX R3, R3, R0, !PT ;  /* 0x0000000003037209 */ /* 0x000fc80007800000 */
[----:B------:R-:W-:-:S07]  /*6d30*/  MOV R0, R3 ;  /* 0x0000000300007202 */ /* 0x000fce0000000f00 */
[----:B------:R-:W-:Y:S05]  /*6d40*/  WARPSYNC.COLLECTIVE R153, `(.L_x_10998) ;  /* 0x0000000099087348 */ /* 0x000fea0003c00000 */
[----:B------:R0:W1:Y:S02]  /*6d50*/  SHFL.DOWN P1, R8, R0, R10, R11 ;  /* 0x0800000a00087389 */ /* 0x000064000002000b */
[----:B01----:R-:W-:Y:S05]  /*6d60*/  ENDCOLLECTIVE ;  /* 0x000000000000791b */ /* 0x003fea0003800000 */
.L_x_10998:
[----:B------:R-:W-:Y:S01]  /*6d70*/  MOV R2, R8 ;  /* 0x0000000800027202 */ /* 0x000fe20000000f00 */
[----:B------:R-:W-:Y:S06]  /*6d80*/  BRA `(.L_x_10999) ;  /* 0xffffffe400c07947 */ /* 0x000fec000383ffff */
        .weak           $__internal_187_$__cuda_sm20_rcp_rn_f32_slowpath
        .type           $__internal_187_$__cuda_sm20_rcp_rn_f32_slowpath,@function
        .size           $__internal_187_$__cuda_sm20_rcp_rn_f32_slowpath,(.L_x_13055 - $__internal_187_$__cuda_sm20_rcp_rn_f32_slowpath)
$__internal_187_$__cuda_sm20_rcp_rn_f32_slowpath:
        /* <DEDUP_REMOVED lines=9> */
[----:B---3--:R-:W0:Y:S02]  /*6e20*/  MUFU.RCP R0, R5 ;  /* 0x0000000500007308 */ /* 0x008e240000001000 */
[----:B0-----:R-:W-:-:S04]  /*6e30*/  FFMA R2, R5, R0, -1 ;  /* 0xbf80000005027423 */ /* 0x001fc80000000000 */
[----:B------:R-:W-:-:S04]  /*6e40*/  FADD.FTZ R3, -R2, -RZ ;  /* 0x800000ff02037221 */ /* 0x000fc80000010100 */
[----:B------:R-:W-:-:S04]  /*6e50*/  FFMA R0, R0, R3, R0 ;  /* 0x0000000300007223 */ /* 0x000fc80000000000 */
[----:B------:R-:W-:Y:S01]  /*6e60*/  FFMA R0, R0, 1.84467440737095516160e+19, RZ ;  /* 0x5f80000000007823 */ /* 0x000fe200000000ff */
[----:B------:R-:W-:Y:S06]  /*6e70*/  BRA `(.L_x_11001) ;  /* 0x0000000000887947 */ /* 0x000fec0003800000 */
.L_x_11000:
        /* <DEDUP_REMOVED lines=33> */
.L_x_11002:
[----:B------:R0:W1:Y:S02]  /*7090*/  MUFU.RCP R0, R5 ;  /* 0x0000000500007308 */ /* 0x0000640000001000 */
.L_x_11001:
[----:B------:R-:W-:Y:S01]  /*70a0*/  HFMA2 R3, -RZ, RZ, 0, 0 ;  /* 0x00000000ff037431 */ /* 0x000fe200000001ff */
[----:B------:R-:W-:-:S04]  /*70b0*/  MOV R2, R6 ;  /* 0x0000000600027202 */ /* 0x000fc80000000f00 */
[----:B0123--:R-:W-:Y:S05]  /*70c0*/  RET.REL.NODEC R2 `(_ZN18transformer_engine13normalization19ln_fwd_tuned_kernelINS0_13Kernel_traitsIff13__nv_fp8_e4m3fjLj1536ELj1ELj4ELj1ELj16ENS0_18Kernel_traits_baseILj1536EffS3_fjLj128EEEEEEEvNS0_19ForwardKernelParamsE) ;  /* 0xffffff8c02cc7950 */ /* 0x00ffea0003c3ffff */
.L_x_11003:
        /* <DEDUP_REMOVED lines=11> */
.L_x_13055:


//--------------------- .text._ZN18transformer_engine13normalization19ln_fwd_tuned_kernelINS0_13Kernel_traitsIff13__nv_fp8_e4m3fjLj1024ELj1ELj4ELj1ELj16ENS0_18Kernel_traits_baseILj1024EffS3_fjLj128EEEEEEEvNS0_19ForwardKernelParamsE --------------------------
	.section	.text._ZN18transformer_engine13normalization19ln_fwd_tuned_kernelINS0_13Kernel_traitsIff13__nv_fp8_e4m3fjLj1024ELj1ELj4ELj1ELj16ENS0_18Kernel_traits_baseILj1024EffS3_fjLj128EEEEEEEvNS0_19ForwardKernelParamsE,"ax",@progbits
	.align	128
        .global         _ZN18transformer_engine13normalization19ln_fwd_tuned_kernelINS0_13Kernel_traitsIff13__nv_fp8_e4m3fjLj1024ELj1ELj4ELj1ELj16ENS0_18Kernel_traits_baseILj1024EffS3_fjLj128EEEEEEEvNS0_19ForwardKernelParamsE
        .type           _ZN18transformer_engine13normalization19ln_fwd_tuned_kernelINS0_13Kernel_traitsIff13__nv_fp8_e4m3fjLj1024ELj1ELj4ELj1ELj16ENS0_18Kernel_traits_baseILj1024EffS3_fjLj128EEEEEEEvNS0_19ForwardKernelParamsE,@function
        .size           _ZN18transformer_engine13normalization19ln_fwd_tuned_kernelINS0_13Kernel_traitsIff13__nv_fp8_e4m3fjLj1024ELj1ELj4ELj1ELj16ENS0_18Kernel_traits_baseILj1024EffS3_fjLj128EEEEEEEvNS0_19ForwardKernelParamsE,(.L_x_13056 - _ZN18transformer_engine13normalization19ln_fwd_tuned_kernelINS0_13Kernel_traitsIff13__nv_fp8_e4m3fjLj1024ELj1ELj4ELj1ELj16ENS0_18Kernel_traits_baseILj1024EffS3_fjLj128EEEEEEEvNS0_19ForwardKernelParamsE)
        .other          _ZN18transformer_engine13normalization19ln_fwd_tuned_kernelINS0_13Kernel_traitsIff13__nv_fp8_e4m3fjLj1024ELj1ELj4ELj1ELj16ENS0_18Kernel_traits_baseILj1024EffS3_fjLj128EEEEEEEvNS0_19ForwardKernelParamsE,@"STO_CUDA_ENTRY STV_DEFAULT"
_ZN18transformer_engine13normalization19ln_fwd_tuned_kernelINS0_13Kernel_traitsIff13__nv_fp8_e4m3fjLj1024ELj1ELj4ELj1ELj16ENS0_18Kernel_traits_baseILj1024EffS3_fjLj128EEEEEEEvNS0_19ForwardKernelParamsE:
.text._ZN18transformer_engine13normalization19ln_fwd_tuned_kernelINS0_13Kernel_traitsIff13__nv_fp8_e4m3fjLj1024ELj1ELj4ELj1ELj16ENS0_18Kernel_traits_baseILj1024EffS3_fjLj128EEEEEEEvNS0_19ForwardKernelParamsE:
        /* <DEDUP_REMOVED lines=80> */
[----:B------:R-:W-:Y:S01]  /*0500*/  HFMA2 R108, -RZ, RZ, 0, 0 ;  /* 0x00000000ff6c7431 */ /* 0x000fe200000001ff */
[----:B------:R-:W-:-:S02]  /*0510*/  LOP3.LUT P1, R99, R0, 0x1f, RZ, 0xc0, !PT ;  /* 0x0000001f00637812 */ /* 0x000fc4000782c0ff */
        /* <DEDUP_REMOVED lines=33> */
.L_x_11008:
        /* <DEDUP_REMOVED lines=129> */
.L_x_11029:
        /* <DEDUP_REMOVED lines=19> */
[----:B------:R-:W-:Y:S01]  /*1070*/  FMUL R44, R44, R65 ;  /* 0x000000412c2c7220 */ /* 0x000fe20000400000 */
[----:B------:R-:W-:Y:S01]  /*1080*/  FMNMX3 R103, R108, |R101|, |R0|, !PT ;  /* 0x400000656c677276 */ /* 0x000fe20007800400 */
[----:B------:R-:W-:Y:S01]  /*1090*/  FFMA R100, R73, R40, R28 ;  /* 0x0000002849647223 */ /* 0x000fe2000000001c */
[----:B------:R-:W-:Y:S01]  /*10a0*/  FFMA R40, R72, R41, R29 ;  /* 0x0000002948287223 */ /* 0x000fe2000000001d */
[----:B------:R-:W-:Y:S01]  /*10b0*/  FSEL R80, R101, R80, !P0 ;  /* 0x0000005065507208 */ /* 0x000fe20004000000 */
[----:B------:R-:W-:Y:S01]  /*10c0*/  FMUL R101, R42, R65 ;  /* 0x000000412a657220 */ /* 0x000fe20000400000 */
[----:B------:R-:W-:Y:S01]  /*10d0*/  FFMA R42, R71, R38, R34 ;  /* 0x00000026472a7223 */ /* 0x000fe20000000022 */
[----:B------:R-:W-:Y:S01]  /*10e0*/  FFMA R38, R70, R39, R35 ;  /* 0x0000002746267223 */ /* 0x000fe20000000023 */
[-C--:B------:R-:W-:Y:S01]  /*10f0*/  FMUL R39, R100, R3.reuse ;  /* 0x0000000364277220 */ /* 0x080fe20000400000 */
[-C--:B------:R-:W-:Y:S01]  /*1100*/  @P0 FMUL R0, R0, R3.reuse ;  /* 0x0000000300000220 */ /* 0x080fe20000400000 */
[C---:B0-----:R-:W-:Y:S01]  /*1110*/  FMUL R37, R42.reuse, R3 ;  /* 0x000000032a257220 */ /* 0x041fe20000400000 */
[----:B------:R-:W-:Y:S01]  /*1120*/  FFMA R102, R75, R101, R30 ;  /* 0x000000654b667223 */ /* 0x000fe2000000001e */
[----:B------:R-:W-:Y:S01]  /*1130*/  FMNMX3 R103, R103, |R42|, |R38|, !PT ;  /* 0x4000002a67677276 */ /* 0x000fe20007800426 */
[----:B------:R-:W-:Y:S01]  /*1140*/  FMUL R43, R43, R65 ;  /* 0x000000412b2b7220 */ /* 0x000fe20000400000 */
[----:B------:R-:W-:Y:S01]  /*1150*/  F2FP.SATFINITE.E4M3.F32.PACK_AB_MERGE_C R80, RZ, R80, RZ ;  /* 0x00000050ff50723e */ /* 0x000fe200048070ff */
[----:B------:R-:W-:Y:S01]  /*1160*/  FFMA R44, R77, R44, R24 ;  /* 0x0000002c4d2c7223 */ /* 0x000fe20000000018 */
[----:B------:R-:W-:Y:S01]  /*1170*/  FSEL R37, R42, R37, !P0 ;  /* 0x000000252a257208 */ /* 0x000fe20004000000 */
[----:B------:R-:W-:Y:S01]  /*1180*/  FMUL R41, R102, R3 ;  /* 0x0000000366297220 */ /* 0x000fe20000400000 */
[----:B------:R-:W-:Y:S01]  /*1190*/  FMNMX3 R103, R103, |R100|, |R40|, !PT ;  /* 0x4000006467677276 */ /* 0x000fe20007800428 */
[----:B------:R-:W-:Y:S01]  /*11a0*/  FFMA R36, R74, R43, R31 ;  /* 0x0000002b4a247223 */ /* 0x000fe2000000001f */
[----:B------:R-:W-:Y:S01]  /*11b0*/  FSEL R100, R100, R39, !P0 ;  /* 0x0000002764647208 */ /* 0x000fe20004000000 */
[----:B------:R-:W-:Y:S01]  /*11c0*/  FMUL R45, R45, R65 ;  /* 0x000000412d2d7220 */ /* 0x000fe20000400000 */
[----:B------:R-:W-:Y:S01]  /*11d0*/  F2FP.SATFINITE.E4M3.F32.PACK_AB_MERGE_C R39, RZ, R37, RZ ;  /* 0x00000025ff27723e */ /* 0x000fe200048070ff */
[-C--:B------:R-:W-:Y:S01]  /*11e0*/  FMUL R43, R44, R3.reuse ;  /* 0x000000032c2b7220 */ /* 0x080fe20000400000 */
[----:B------:R-:W-:Y:S01]  /*11f0*/  F2FP.SATFINITE.E4M3.F32.PACK_AB_MERGE_C R37, RZ, R0, RZ ;  /* 0x00000000ff25723e */ /* 0x000fe200048070ff */
[-C--:B------:R-:W-:Y:S01]  /*1200*/  @P0 FMUL R38, R38, R3.reuse ;  /* 0x0000000326260220 */ /* 0x080fe20000400000 */
[----:B------:R-:W-:Y:S01]  /*1210*/  LOP3.LUT R80, R80, 0xff, RZ, 0xc0, !PT ;  /* 0x000000ff50507812 */ /* 0x000fe200078ec0ff */
[----:B------:R-:W-:Y:S01]  /*1220*/  @P0 FMUL R40, R40, R3 ;  /* 0x0000000328280220 */ /* 0x000fe20000400000 */
[----:B------:R-:W-:Y:S01]  /*1230*/  SHF.L.U32 R39, R39, 0x10, RZ ;  /* 0x0000001027277819 */ /* 0x000fe200000006ff */
[----:B------:R-:W-:Y:S01]  /*1240*/  FFMA R0, R76, R45, R25 ;  /* 0x0000002d4c007223 */ /* 0x000fe20000000019 */
[----:B------:R-:W-:Y:S01]  /*1250*/  LEA R37, R37, R80, 0x8 ;  /* 0x0000005025257211 */ /* 0x000fe200078e40ff */
[-C--:B------:R-:W-:Y:S01]  /*1260*/  FMUL R48, R48, R65.reuse ;  /* 0x0000004130307220 */ /* 0x080fe20000400000 */
[----:B------:R-:W-:Y:S01]  /*1270*/  LOP3.LUT R42, R39, 0xff0000, RZ, 0xc0, !PT ;  /* 0x00ff0000272a7812 */ /* 0x000fe200078ec0ff */
[----:B------:R-:W-:Y:S01]  /*1280*/  FMUL R50, R50, R65 ;  /* 0x0000004132327220 */ /* 0x000fe20000400000 */
[----:B------:R-:W-:Y:S01]  /*1290*/  FSEL R41, R102, R41, !P0 ;  /* 0x0000002966297208 */ /* 0x000fe20004000000 */
[----:B------:R-:W-:Y:S01]  /*12a0*/  FMUL R46, R46, R65 ;  /* 0x000000412e2e7220 */ /* 0x000fe20000400000 */
[----:B------:R-:W-:Y:S01]  /*12b0*/  F2FP.SATFINITE.E4M3.F32.PACK_AB_MERGE_C R100, RZ, R100, RZ ;  /* 0x00000064ff64723e */ /* 0x000fe200048070ff */
[----:B------:R-:W-:Y:S01]  /*12c0*/  FFMA R48, R83, R48, R20 ;  /* 0x0000003053307223 */ /* 0x000fe20000000014 */
[----:B------:R-:W-:Y:S01]  /*12d0*/  FSEL R45, R44, R43, !P0 ;  /* 0x0000002b2c2d7208 */ /* 0x000fe20004000000 */
[----:B------:R-:W-:Y:S01]  /*12e0*/  FMUL R43, R47, R65 ;  /* 0x000000412f2b7220 */ /* 0x000fe20000400000 */
[----:B------:R-:W-:Y:S01]  /*12f0*/  F2FP.SATFINITE.E4M3.F32.PACK_AB_MERGE_C R39, RZ, R38, RZ ;  /* 0x00000026ff27723e */ /* 0x000fe200048070ff */
[----:B------:R-:W-:Y:S01]  /*1300*/  FFMA R50, R85, R50, R22 ;  /* 0x0000003255327223 */ /* 0x000fe20000000016 */
[----:B------:R-:W-:Y:S01]  /*1310*/  LOP3.LUT R37, R42, 0xffff, R37, 0xf8, !PT ;  /* 0x0000ffff2a257812 */ /* 0x000fe200078ef825 */
[----:B------:R-:W-:Y:S01]  /*1320*/  FFMA R38, R78, R43, R27 ;  /* 0x0000002b4e267223 */ /* 0x000fe2000000001b */
[----:B------:R-:W-:Y:S01]  /*1330*/  F2FP.SATFINITE.E4M3.F32.PACK_AB_MERGE_C R42, RZ, R41, RZ ;  /* 0x00000029ff2a723e */ /* 0x000fe200048070ff */
[----:B------:R-:W-:Y:S01]  /*1340*/  FFMA R46, R79, R46, R26 ;  /* 0x0000002e4f2e7223 */ /* 0x000fe2000000001a */
[----:B------:R-:W-:Y:S01]  /*1350*/  FMNMX3 R103, R103, |R102|, |R36|, !PT ;  /* 0x4000006667677276 */ /* 0x000fe20007800424 */
[----:B------:R-:W-:Y:S01]  /*1360*/  @P0 FMUL R36, R36, R3 ;  /* 0x0000000324240220 */ /* 0x000fe20000400000 */
[----:B------:R-:W-:Y:S01]  /*1370*/  LOP3.LUT R41, R100, 0xff, RZ, 0xc0, !PT ;  /* 0x000000ff64297812 */ /* 0x000fe200078ec0ff */
[-C--:B------:R-:W-:Y:S01]  /*1380*/  FMUL R49, R49, R65.reuse ;  /* 0x0000004131317220 */ /* 0x080fe20000400000 */
[----:B------:R-:W-:Y:S01]  /*1390*/  F2FP.SATFINITE.E4M3.F32.PACK_AB_MERGE_C R40, RZ, R40, RZ ;  /* 0x00000028ff28723e */ /* 0x000fe200048070ff */
[----:B------:R-:W-:Y:S01]  /*13a0*/  FMUL R52, R52, R65 ;  /* 0x0000004134347220 */ /* 0x000fe20000400000 */
[----:B------:R-:W-:Y:S01]  /*13b0*/  LOP3.LUT R39, R39, 0xffff, RZ, 0xc0, !PT ;  /* 0x0000ffff27277812 */ /* 0x000fe200078ec0ff */
[----:B------:R-:W-:Y:S01]  /*13c0*/  FMUL R47, R46, R3 ;  /* 0x000000032e2f7220 */ /* 0x000fe20000400000 */
[----:B------:R-:W-:Y:S01]  /*13d0*/  SHF.L.U32 R43, R42, 0x10, RZ ;  /* 0x000000102a2b7819 */ /* 0x000fe200000006ff */
[----:B------:R-:W-:Y:S01]  /*13e0*/  FFMA R52, R87, R52, R16 ;  /* 0x0000003457347223 */ /* 0x000fe20000000010 */
[----:B------:R-:W-:Y:S01]  /*13f0*/  LEA R42, R40, R41, 0x8 ;  /* 0x00000029282a7211 */ /* 0x000fe200078e40ff */
[----:B------:R-:W-:Y:S01]  /*1400*/  FMUL R54, R54, R65 ;  /* 0x0000004136367220 */ /* 0x000fe20000400000 */
[----:B------:R-:W-:Y:S01]  /*1410*/  SHF.L.U32 R40, R39, 0x18, RZ ;  /* 0x0000001827287819 */ /* 0x000fe200000006ff */
[-C--:B------:R-:W-:Y:S01]  /*1420*/  FMUL R39, R50, R3.reuse ;  /* 0x0000000332277220 */ /* 0x080fe20000400000 */
[----:B------:R-:W-:Y:S01]  /*1430*/  FMNMX3 R103, R103, |R44|, |R0|, !PT ;  /* 0x4000002c67677276 */ /* 0x000fe20007800400 */
[----:B------:R-:W-:Y:S01]  /*1440*/  @P0 FMUL R0, R0, R3 ;  /* 0x0000000300000220 */ /* 0x000fe20000400000 */
[----:B------:R-:W-:Y:S01]  /*1450*/  F2FP.SATFINITE.E4M3.F32.PACK_AB_MERGE_C R36, RZ, R36, RZ ;  /* 0x00000024ff24723e */ /* 0x000fe200048070ff */
[----:B------:R-:W-:Y:S01]  /*1460*/  FFMA R44, R82, R49, R21 ;  /* 0x00000031522c7223 */ /* 0x000fe20000000015 */
[----:B------:R-:W-:Y:S01]  /*1470*/  F2FP.SATFINITE.E4M3.F32.PACK_AB_MERGE_C R45, RZ, R45, RZ ;  /* 0x0000002dff2d723e */ /* 0x000fe200048070ff */
[----:B------:R-:W-:Y:S01]  /*1480*/  FMUL R56, R56, R65 ;  /* 0x0000004138387220 */ /* 0x000fe20000400000 */
[----:B------:R-:W-:Y:S01]  /*1490*/  LOP3.LUT R41, R37, R40, RZ, 0xfc, !PT ;  /* 0x0000002825297212 */ /* 0x000fe200078efcff */
[----:B------:R-:W-:Y:S01]  /*14a0*/  FMUL R37, R48, R3 ;  /* 0x0000000330257220 */ /* 0x000fe20000400000 */
[----:B------:R-:W-:Y:S01]  /*14b0*/  LOP3.LUT R36, R36, 0xffff, RZ, 0xc0, !PT ;  /* 0x0000ffff24247812 */ /* 0x000fe200078ec0ff */
[----:B------:R-:W-:Y:S01]  /*14c0*/  FFMA R54, R89, R54, R18 ;  /* 0x0000003659367223 */ /* 0x000fe20000000012 */
[----:B------:R-:W-:Y:S01]  /*14d0*/  LOP3.LUT R45, R45, 0xff, RZ, 0xc0, !PT ;  /* 0x000000ff2d2d7812 */ /* 0x000fe200078ec0ff */
[----:B------:R-:W-:Y:S01]  /*14e0*/  FFMA R56, R91, R56, R12 ;  /* 0x000000385b387223 */ /* 0x000fe2000000000c */
[----:B------:R-:W-:Y:S01]  /*14f0*/  F2FP.SATFINITE.E4M3.F32.PACK_AB_MERGE_C R0, RZ, R0, RZ ;  /* 0x00000000ff00723e */ /* 0x000fe200048070ff */
[----:B------:R-:W-:Y:S01]  /*1500*/  FMUL R58, R58, R65 ;  /* 0x000000413a3a7220 */ /* 0x000fe20000400000 */
[----:B------:R-:W-:Y:S01]  /*1510*/  FMNMX3 R103, R103, |R46|, |R38|, !PT ;  /* 0x4000002e67677276 */ /* 0x000fe20007800426 */
[----:B------:R-:W-:Y:S01]  /*1520*/  @P0 FMUL R38, R38, R3 ;  /* 0x0000000326260220 */ /* 0x000fe20000400000 */
[----:B------:R-:W-:Y:S01]  /*1530*/  SHF.L.U32 R40, R36, 0x18, RZ ;  /* 0x0000001824287819 */ /* 0x000fe200000006ff */
[----:B------:R-:W-:Y:S01]  /*1540*/  FMUL R55, R55, R65 ;  /* 0x0000004137377220 */ /* 0x000fe20000400000 */
[----:B------:R-:W-:Y:S01]  /*1550*/  FSEL R37, R48, R37, !P0 ;  /* 0x0000002530257208 */ /* 0x000fe20004000000 */
[----:B------:R-:W-:Y:S01]  /*1560*/  FMUL R49, R56, R3 ;  /* 0x0000000338317220 */ /* 0x000fe20000400000 */
[----:B------:R-:W-:Y:S01]  /*1570*/  FSEL R36, R50, R39, !P0 ;  /* 0x0000002732247208 */ /* 0x000fe20004000000 */
[----:B------:R-:W-:Y:S01]  /*1580*/  FMUL R39, R52, R3 ;  /* 0x0000000334277220 */ /* 0x000fe20000400000 */
[----:B------:R-:W-:Y:S01]  /*1590*/  LEA R45, R0, R45, 0x8 ;  /* 0x0000002d002d7211 */ /* 0x000fe200078e40ff */
[----:B------:R-:W-:Y:S01]  /*15a0*/  FMUL R0, R51, R65 ;  /* 0x0000004133007220 */ /* 0x000fe20000400000 */
[----:B------:R-:W-:Y:S01]  /*15b0*/  FMNMX3 R103, R103, |R48|, |R44|, !PT ;  /* 0x4000003067677276 */ /* 0x000fe2000780042c */
[----:B------:R-:W-:Y:S01]  /*15c0*/  @P0 FMUL R44, R44, R3 ;  /* 0x000000032c2c0220 */ /* 0x000fe20000400000 */
[----:B------:R-:W-:Y:S01]  /*15d0*/  F2FP.SATFINITE.E4M3.F32.PACK_AB_MERGE_C R37, RZ, R37, RZ ;  /* 0x00000025ff25723e */ /* 0x000fe200048070ff */
[----:B------:R-:W-:Y:S01]  /*15e0*/  FFMA R0, R84, R0, R23 ;  /* 0x0000000054007223 */ /* 0x000fe20000000017 */
[----:B------:R-:W-:Y:S01]  /*15f0*/  F2FP.SATFINITE.E4M3.F32.PACK_AB_MERGE_C R36, RZ, R36, RZ ;  /* 0x00000024ff24723e */ /* 0x000fe200048070ff */
[----:B------:R-:W-:Y:S01]  /*1600*/  FFMA R58, R93, R58, R14 ;  /* 0x0000003a5d3a7223 */ /* 0x000fe2000000000e */
[----:B------:R-:W-:Y:S01]  /*1610*/  LOP3.LUT R37, R37, 0xff, RZ, 0xc0, !PT ;  /* 0x000000ff25257812 */ /* 0x000fe200078ec0ff */
[-C--:B------:R-:W-:Y:S01]  /*1620*/  FMUL R60, R60, R65.reuse ;  /* 0x000000413c3c7220 */ /* 0x080fe20000400000 */
[----:B------:R-:W-:Y:S01]  /*1630*/  F2FP.SATFINITE.E4M3.F32.PACK_AB_MERGE_C R44, RZ, R44, RZ ;  /* 0x0000002cff2c723e */ /* 0x000fe200048070ff */
[----:B------:R-:W-:Y:S01]  /*1640*/  FMUL R59, R59, R65 ;  /* 0x000000413b3b7220 */ /* 0x000fe20000400000 */
[----:B------:R-:W-:Y:S01]  /*1650*/  SHF.L.U32 R36, R36, 0x10, RZ ;  /* 0x0000001024247819 */ /* 0x000fe200000006ff */
[----:B------:R-:W-:Y:S01]  /*1660*/  FFMA R60, R95, R60, R8 ;  /* 0x0000003c5f3c7223 */ /* 0x000fe20000000008 */
[----:B------:R-:W-:Y:S01]  /*1670*/  FSEL R47, R46, R47, !P0 ;  /* 0x0000002f2e2f7208 */ /* 0x000fe20004000000 */
[----:B------:R-:W-:Y:S01]  /*1680*/  FMUL R61, R61, R65 ;  /* 0x000000413d3d7220 */ /* 0x000fe20000400000 */
[----:B------:R-:W-:Y:S01]  /*1690*/  FMNMX3 R103, R103, |R50|, |R0|, !PT ;  /* 0x4000003267677276 */ /* 0x000fe20007800400 */
[----:B------:R-:W-:Y:S01]  /*16a0*/  @P0 FMUL R0, R0, R3 ;  /* 0x0000000300000220 */ /* 0x000fe20000400000 */
[----:B------:R-:W-:Y:S01]  /*16b0*/  FSEL R46, R52, R39, !P0 ;  /* 0x00000027342e7208 */ /* 0x000fe20004000000 */
[----:B------:R-:W-:Y:S01]  /*16c0*/  FMUL R51, R60, R3 ;  /* 0x000000033c337220 */ /* 0x000fe20000400000 */
[----:B------:R-:W-:Y:S01]  /*16d0*/  LEA R39, R44, R37, 0x8 ;  /* 0x000000252c277211 */ /* 0x000fe200078e40ff */
[-C--:B------:R-:W-:Y:S01]  /*16e0*/  FMUL R62, R62, R65.reuse ;  /* 0x000000413e3e7220 */ /* 0x080fe20000400000 */
[----:B------:R-:W-:Y:S01]  /*16f0*/  LOP3.LUT R36, R36, 0xff0000, RZ, 0xc0, !PT ;  /* 0x00ff000024247812 */ /* 0x000fe200078ec0ff */
[-C--:B------:R-:W-:Y:S01]  /*1700*/  FMUL R64, R64, R65.reuse ;  /* 0x0000004140407220 */ /* 0x080fe20000400000 */
[----:B------:R-:W-:Y:S01]  /*1710*/  LOP3.LUT R43, R43, 0xff0000, RZ, 0xc0, !PT ;  /* 0x00ff00002b2b7812 */ /* 0x000fe200078ec0ff */
[----:B------:R-:W-:Y:S01]  /*1720*/  FFMA R62, R97, R62, R10 ;  /* 0x0000003e613e7223 */ /* 0x000fe2000000000a */
[----:B------:R-:W-:Y:S01]  /*1730*/  LOP3.LUT R36, R36, 0xffff, R39, 0xf8, !PT ;  /* 0x0000ffff24247812 */ /* 0x000fe200078ef827 */
[----:B------:R-:W-:Y:S01]  /*1740*/  FMUL R63, R63, R65 ;  /* 0x000000413f3f7220 */ /* 0x000fe20000400000 */
[----:B------:R-:W-:Y:S01]  /*1750*/  F2FP.SATFINITE.E4M3.F32.PACK_AB_MERGE_C R39, RZ, R0, RZ ;  /* 0x00000000ff27723e */ /* 0x000fe200048070ff */
[----:B------:R-:W-:Y:S01]  /*1760*/  FFMA R64, R105, R64, R4 ;  /* 0x0000004069407223 */ /* 0x000fe20000000004 */
[----:B------:R-:W0:Y:S01]  /*1770*/  S2R R0, SR_TID.X ;  /* 0x0000000000007919 */ /* 0x000e220000002100 */
[----:B------:R-:W-:Y:S01]  /*1780*/  F2FP.SATFINITE.E4M3.F32.PACK_AB_MERGE_C R47, RZ, R47, RZ ;  /* 0x0000002fff2f723e */ /* 0x000fe200048070ff */
[-C--:B------:R-:W-:Y:S01]  /*1790*/  FMUL R66, R66, R65.reuse ;  /* 0x0000004142427220 */ /* 0x080fe20000400000 */
[----:B------:R-:W-:Y:S01]  /*17a0*/  LOP3.LUT R43, R43, 0xffff, R42, 0xf8, !PT ;  /* 0x0000ffff2b2b7812 */ /* 0x000fe200078ef82a */
[-C--:B------:R-:W-:Y:S01]  /*17b0*/  FMUL R110, R110, R65.reuse ;  /* 0x000000416e6e7220 */ /* 0x080fe20000400000 */
[----:B------:R-:W-:Y:S01]  /*17c0*/  SHF.L.U32 R47, R47, 0x10, RZ ;  /* 0x000000102f2f7819 */ /* 0x000fe200000006ff */
[----:B------:R-:W-:Y:S01]  /*17d0*/  FFMA R66, R107, R66, R6 ;  /* 0x000000426b427223 */ /* 0x000fe20000000006 */
[----:B------:R-:W-:Y:S01]  /*17e0*/  LOP3.LUT R43, R43, R40, RZ, 0xfc, !PT ;  /* 0x000000282b2b7212 */ /* 0x000fe200078efcff */
[----:B------:R-:W-:Y:S01]  /*17f0*/  FMUL R40, R53, R65 ;  /* 0x0000004135287220 */ /* 0x000fe20000400000 */
[----:B------:R-:W-:Y:S01]  /*1800*/  F2FP.SATFINITE.E4M3.F32.PACK_AB_MERGE_C R38, RZ, R38, RZ ;  /* 0x00000026ff26723e */ /* 0x000fe200048070ff */
[----:B------:R-:W-:Y:S01]  /*1810*/  FFMA R110, R98, R110, R5 ;  /* 0x0000006e626e7223 */ /* 0x000fe20000000005 */
[----:B------:R-:W-:Y:S01]  /*1820*/  LOP3.LUT R42, R47, 0xff0000, RZ, 0xc0, !PT ;  /* 0x00ff00002f2a7812 */ /* 0x000fe200078ec0ff */
[----:B------:R-:W-:Y:S01]  /*1830*/  FMUL R47, R54, R3 ;  /* 0x00000003362f7220 */ /* 0x000fe20000400000 */
[----:B------:R-:W-:Y:S01]  /*1840*/  FFMA R40, R86, R40, R17 ;  /* 0x0000002856287223 */ /* 0x000fe20000000011 */
[----:B------:R-:W-:Y:S01]  /*1850*/  LOP3.LUT R37, R38, 0xffff, RZ, 0xc0, !PT ;  /* 0x0000ffff26257812 */ /* 0x000fe200078ec0ff */
[----:B------:R-:W-:Y:S01]  /*1860*/  FFMA R38, R88, R55, R19 ;  /* 0x0000003758267223 */ /* 0x000fe20000000013 */
[----:B------:R-:W-:Y:S01]  /*1870*/  LOP3.LUT R45, R42, 0xffff, R45, 0xf8, !PT ;  /* 0x0000ffff2a2d7812 */ /* 0x000fe200078ef82d */
[----:B------:R-:W-:Y:S01]  /*1880*/  FMUL R42, R57, R65 ;  /* 0x00000041392a7220 */ /* 0x000fe20000400000 */
[----:B------:R-:W-:Y:S01]  /*1890*/  FSEL R48, R54, R47, !P0 ;  /* 0x0000002f36307208 */ /* 0x000fe20004000000 */
[----:B------:R-:W-:Y:S01]  /*18a0*/  FMUL R67, R67, R65 ;  /* 0x0000004143437220 */ /* 0x000fe20000400000 */
[----:B------:R-:W-:Y:S01]  /*18b0*/  FMNMX3 R103, R103, |R52|, |R40|, !PT ;  /* 0x4000003467677276 */ /* 0x000fe20007800428 */
[----:B------:R-:W-:Y:S01]  /*18c0*/  @P0 FMUL R40, R40, R3 ;  /* 0x0000000328280220 */ /* 0x000fe20000400000 */
[----:B------:R-:W-:Y:S01]  /*18d0*/  SHF.L.U32 R44, R37, 0x18, RZ ;  /* 0x00000018252c7819 */ /* 0x000fe200000006ff */
[----:B------:R-:W-:Y:S01]  /*18e0*/  FFMA R42, R90, R42, R13 ;  /* 0x0000002a5a2a7223 */ /* 0x000fe2000000000d */
[----:B------:R-:W-:Y:S01]  /*18f0*/  FSEL R37, R56, R49, !P0 ;  /* 0x0000003138257208 */ /* 0x000fe20004000000 */
[----:B------:R-:W-:Y:S01]  /*1900*/  FMUL R49, R58, R3 ;  /* 0x000000033a317220 */ /* 0x000fe20000400000 */
[----:B------:R-:W-:-:S02]  /*1910*/  F2FP.SATFINITE.E4M3.F32.PACK_AB_MERGE_C R46, RZ, R46, RZ ;  /* 0x0000002eff2e723e */ /* 0x000fc400048070ff */
[----:B------:R-:W-:Y:S02]  /*1920*/  F2FP.SATFINITE.E4M3.F32.PACK_AB_MERGE_C R48, RZ, R48, RZ ;  /* 0x00000030ff30723e */ /* 0x000fe400048070ff */
[----:B------:R-:W-:Y:S01]  /*1930*/  FMNMX3 R103, R103, |R54|, |R38|, !PT ;  /* 0x4000003667677276 */ /* 0x000fe20007800426 */
[----:B------:R-:W-:Y:S01]  /*1940*/  @P0 FMUL R38, R38, R3 ;  /* 0x0000000326260220 */ /* 0x000fe20000400000 */
[----:B------:R-:W-:Y:S01]  /*1950*/  LOP3.LUT R39, R39, 0xffff, RZ, 0xc0, !PT ;  /* 0x0000ffff27277812 */ /* 0x000fe200078ec0ff */
[----:B------:R-:W-:Y:S01]  /*1960*/  FFMA R54, R106, R67, R7 ;  /* 0x000000436a367223 */ /* 0x000fe20000000007 */
[----:B------:R-:W-:Y:S02]  /*1970*/  LOP3.LUT R45, R45, R44, RZ, 0xfc, !PT ;  /* 0x0000002c2d2d7212 */ /* 0x000fe400078efcff */
[----:B------:R-:W-:Y:S02]  /*1980*/  LOP3.LUT R47, R46, 0xff, RZ, 0xc0, !PT ;  /* 0x000000ff2e2f7812 */ /* 0x000fe400078ec0ff */
[----:B------:R-:W-:Y:S01]  /*1990*/  F2FP.SATFINITE.E4M3.F32.PACK_AB_MERGE_C R44, RZ, R40, RZ ;  /* 0x00000028ff2c723e */ /* 0x000fe200048070ff */
[----:B------:R-:W-:Y:S01]  /*19a0*/  FFMA R40, R92, R59, R15 ;  /* 0x0000003b5c287223 */ /* 0x000fe2000000000f */
[----:B------:R-:W-:Y:S01]  /*19b0*/  FSEL R46, R58, R49, !P0 ;  /* 0x000000313a2e7208 */ /* 0x000fe20004000000 */
[----:B------:R-:W1:Y:S01]  /*19c0*/  LDC R59, c[0x0][0x380] ;  /* 0x0000e000ff3b7b82 */ /* 0x000e620000000800 */
[----:B------:R-:W-:-:S02]  /*19d0*/  SHF.L.U32 R48, R48, 0x10, RZ ;  /* 0x0000001030307819 */ /* 0x000fc400000006ff */
[----:B------:R-:W-:Y:S01]  /*19e0*/  FMNMX3 R103, R103, |R56|, |R42|, !PT ;  /* 0x4000003867677276 */ /* 0x000fe2000780042a */
[----:B------:R-:W-:Y:S01]  /*19f0*/  @P0 FMUL R42, R42, R3 ;  /* 0x000000032a2a0220 */ /* 0x000fe20000400000 */
[----:B------:R-:W-:Y:S02]  /*1a00*/  SHF.L.U32 R39, R39, 0x18, RZ ;  /* 0x0000001827277819 */ /* 0x000fe400000006ff */
[----:B------:R-:W-:Y:S02]  /*1a10*/  F2FP.SATFINITE.E4M3.F32.PACK_AB_MERGE_C R37, RZ, R37, RZ ;  /* 0x00000025ff25723e */ /* 0x000fe400048070ff */
[----:B------:R-:W-:Y:S01]  /*1a20*/  LOP3.LUT R49, R48, 0xff0000, RZ, 0xc0, !PT ;  /* 0x00ff000030317812 */ /* 0x000fe200078ec0ff */
[----:B------:R-:W-:Y:S01]  /*1a30*/  FFMA R48, R94, R61, R9 ;  /* 0x0000003d5e307223 */ /* 0x000fe20000000009 */
[----:B------:R-:W-:Y:S02]  /*1a40*/  F2FP.SATFINITE.E4M3.F32.PACK_AB_MERGE_C R46, RZ, R46, RZ ;  /* 0x0000002eff2e723e */ /* 0x000fe400048070ff */
[----:B------:R-:W-:-:S02]  /*1a50*/  LEA R44, R44, R47, 0x8 ;  /* 0x0000002f2c2c7211 */ /* 0x000fc400078e40ff */
[----:B------:R-:W-:Y:S01]  /*1a60*/  FMNMX3 R103, R103, |R58|, |R40|, !PT ;  /* 0x4000003a67677276 */ /* 0x000fe20007800428 */
[----:B------:R-:W-:Y:S01]  /*1a70*/  @P0 FMUL R40, R40, R3 ;  /* 0x0000000328280220 */ /* 0x000fe20000400000 */
[----:B------:R-:W-:Y:S01]  /*1a80*/  LOP3.LUT R47, R36, R39, RZ, 0xfc, !PT ;  /* 0x00000027242f7212 */ /* 0x000fe200078efcff */
[----:B------:R-:W-:Y:S01]  /*1a90*/  FMUL R39, R62, R3 ;  /* 0x000000033e277220 */ /* 0x000fe20000400000 */
[----:B------:R-:W-:Y:S02]  /*1aa0*/  LOP3.LUT R37, R37, 0xff, RZ, 0xc0, !PT ;  /* 0x000000ff25257812 */ /* 0x000fe400078ec0ff */
[----:B------:R-:W-:Y:S01]  /*1ab0*/  F2FP.SATFINITE.E4M3.F32.PACK_AB_MERGE_C R36, RZ, R42, RZ ;  /* 0x0000002aff24723e */ /* 0x000fe200048070ff */
[----:B------:R-:W-:Y:S01]  /*1ac0*/  FFMA R42, R96, R63, R11 ;  /* 0x0000003f602a7223 */ /* 0x000fe2000000000b */
[----:B------:R-:W-:Y:S02]  /*1ad0*/  FSEL R51, R60, R51, !P0 ;  /* 0x000000333c337208 */ /* 0x000fe40004000000 */
[----:B------:R-:W-:-:S02]  /*1ae0*/  F2FP.SATFINITE.E4M3.F32.PACK_AB_MERGE_C R38, RZ, R38, RZ ;  /* 0x00000026ff26723e */ /* 0x000fc400048070ff */
[----:B------:R-:W-:Y:S02]  /*1af0*/  SHF.L.U32 R46, R46, 0x10, RZ ;  /* 0x000000102e2e7819 */ /* 0x000fe400000006ff */
[----:B0-----:R-:W-:Y:S02]  /*1b00*/  LOP3.LUT P2, RZ, R0, 0x1f, RZ, 0xc0, !PT ;  /* 0x0000001f00ff7812 */ /* 0x001fe4000784c0ff */
[----:B------:R-:W-:Y:S01]  /*1b10*/  FMNMX3 R103, R103, |R60|, |R48|, !PT ;  /* 0x4000003c67677276 */ /* 0x000fe20007800430 */
[----:B------:R-:W-:Y:S01]  /*1b20*/  @P0 FMUL R48, R48, R3 ;  /* 0x0000000330300220 */ /* 0x000fe20000400000 */
[----:B------:R-:W-:Y:S02]  /*1b30*/  LEA R36, R36, R37, 0x8 ;  /* 0x0000002524247211 */ /* 0x000fe400078e40ff */
[----:B------:R-:W-:Y:S02]  /*1b40*/  LOP3.LUT R38, R38, 0xffff, RZ, 0xc0, !PT ;  /* 0x0000ffff26267812 */ /* 0x000fe400078ec0ff */
[----:B------:R-:W-:-:S02]  /*1b50*/  LOP3.LUT R37, R46, 0xff0000, RZ, 0xc0, !PT ;  /* 0x00ff00002e257812 */ /* 0x000fc400078ec0ff */
[----:B------:R-:W-:Y:S02]  /*1b60*/  F2FP.SATFINITE.E4M3.F32.PACK_AB_MERGE_C R51, RZ, R51, RZ ;  /* 0x00000033ff33723e */ /* 0x000fe400048070ff */
[----:B------:R-:W-:Y:S02]  /*1b70*/  LOP3.LUT R49, R49, 0xffff, R44, 0xf8, !PT ;  /* 0x0000ffff31317812 */ /* 0x000fe400078ef82c */
[----:B------:R-:W-:Y:S02]  /*1b80*/  SHF.L.U32 R38, R38, 0x18, RZ ;  /* 0x0000001826267819 */ /* 0x000fe400000006ff */
[----:B------:R-:W-:Y:S01]  /*1b90*/  LOP3.LUT R44, R37, 0xffff, R36, 0xf8, !PT ;  /* 0x0000ffff252c7812 */ /* 0x000fe200078ef824 */
[----:B------:R-:W-:Y:S01]  /*1ba0*/  FMUL R37, R64, R3 ;  /* 0x0000000340257220 */ /* 0x000fe20000400000 */
[----:B------:R-:W-:Y:S02]  /*1bb0*/  LOP3.LUT R51, R51, 0xff, RZ, 0xc0, !PT ;  /* 0x000000ff33337812 */ /* 0x000fe400078ec0ff */
[----:B------:R-:W-:-:S02]  /*1bc0*/  F2FP.SATFINITE.E4M3.F32.PACK_AB_MERGE_C R48, RZ, R48, RZ ;  /* 0x00000030ff30723e */ /* 0x000fc400048070ff */
[----:B------:R-:W-:Y:S02]  /*1bd0*/  FSEL R50, R62, R39, !P0 ;  /* 0x000000273e327208 */ /* 0x000fe40004000000 */
[----:B------:R-:W-:Y:S01]  /*1be0*/  LEA R48, R48, R51, 0x8 ;  /* 0x0000003330307211 */ /* 0x000fe200078e40ff */
[-C--:B------:R-:W-:Y:S01]  /*1bf0*/  FMUL R51, R66, R3.reuse ;  /* 0x0000000342337220 */ /* 0x080fe20000400000 */
[----:B------:R-:W-:Y:S01]  /*1c00*/  FMNMX3 R103, R103, |R62|, |R42|, !PT ;  /* 0x4000003e67677276 */ /* 0x000fe2000780042a */
[----:B------:R-:W-:Y:S01]  /*1c10*/  @P0 FMUL R42, R42, R3 ;  /* 0x000000032a2a0220 */ /* 0x000fe20000400000 */
[----:B------:R-:W-:Y:S02]  /*1c20*/  LOP3.LUT R49, R49, R38, RZ, 0xfc, !PT ;  /* 0x0000002631317212 */ /* 0x000fe400078efcff */
[----:B------:R-:W-:Y:S01]  /*1c30*/  FSEL R46, R64, R37, !P0 ;  /* 0x00000025402e7208 */ /* 0x000fe20004000000 */
[----:B------:R-:W0:Y:S01]  /*1c40*/  @!P2 LDC.64 R38, c[0x0][0x3a0] ;  /* 0x0000e800ff26ab82 */ /* 0x000e220000000a00 */
[----:B------:R-:W-:Y:S01]  /*1c50*/  FMNMX3 R103, R103, |R64|, |R110|, !PT ;  /* 0x4000004067677276 */ /* 0x000fe2000780046e */
[----:B------:R-:W-:Y:S01]  /*1c60*/  @P0 FMUL R110, R110, R3 ;  /* 0x000000036e6e0220 */ /* 0x000fe20000400000 */
[----:B------:R-:W-:-:S02]  /*1c70*/  FSEL R51, R66, R51, !P0 ;  /* 0x0000003342337208 */ /* 0x000fc40004000000 */
[----:B------:R-:W-:Y:S02]  /*1c80*/  F2FP.SATFINITE.E4M3.F32.PACK_AB_MERGE_C R50, RZ, R50, RZ ;  /* 0x00000032ff32723e */ /* 0x000fe400048070ff */
[----:B------:R-:W-:Y:S01]  /*1c90*/  FMNMX3 R108, R103, |R66|, |R54|, !PT ;  /* 0x40000042676c7276 */ /* 0x000fe20007800436 */
[----:B------:R-:W2:Y:S01]  /*1ca0*/  LDC.64 R36, c[0x0][0x3c8] ;  /* 0x0000f200ff247b82 */ /* 0x000ea20000000a00 */
[----:B------:R-:W-:Y:S01]  /*1cb0*/  F2FP.SATFINITE.E4M3.F32.PACK_AB_MERGE_C R46, RZ, R46, RZ ;  /* 0x0000002eff2e723e */ /* 0x000fe200048070ff */
[----:B------:R-:W-:Y:S01]  /*1cc0*/  @P0 FMUL R54, R54, R3 ;  /* 0x0000000336360220 */ /* 0x000fe20000400000 */
[----:B------:R-:W-:Y:S02]  /*1cd0*/  F2FP.SATFINITE.E4M3.F32.PACK_AB_MERGE_C R52, RZ, R51, RZ ;  /* 0x00000033ff34723e */ /* 0x000fe400048070ff */
[----:B------:R-:W-:Y:S02]  /*1ce0*/  SHF.L.U32 R50, R50, 0x10, RZ ;  /* 0x0000001032327819 */ /* 0x000fe400000006ff */
[----:B------:R-:W-:-:S02]  /*1cf0*/  LOP3.LUT R53, R46, 0xff, RZ, 0xc0, !PT ;  /* 0x000000ff2e357812 */ /* 0x000fc400078ec0ff */
[----:B------:R-:W-:Y:S02]  /*1d00*/  F2FP.SATFINITE.E4M3.F32.PACK_AB_MERGE_C R110, RZ, R110, RZ ;  /* 0x0000006eff6e723e */ /* 0x000fe400048070ff */
[----:B------:R-:W-:Y:S02]  /*1d10*/  SHF.L.U32 R52, R52, 0x10, RZ ;  /* 0x0000001034347819 */ /* 0x000fe400000006ff */
[----:B------:R-:W-:Y:S02]  /*1d20*/  F2FP.SATFINITE.E4M3.F32.PACK_AB_MERGE_C R40, RZ, R40, RZ ;  /* 0x00000028ff28723e */ /* 0x000fe400048070ff */
[----:B------:R-:W-:Y:S01]  /*1d30*/  F2FP.SATFINITE.E4M3.F32.PACK_AB_MERGE_C R42, RZ, R42, RZ ;  /* 0x0000002aff2a723e */ /* 0x000fe200048070ff */
[----:B0-----:R-:W-:Y:S01]  /*1d40*/  @!P2 IMAD.WIDE R38, R2, 0x4, R38 ;  /* 0x000000040226a825 */ /* 0x001fe200078e0226 */
[----:B------:R-:W-:Y:S02]  /*1d50*/  F2FP.SATFINITE.E4M3.F32.PACK_AB_MERGE_C R54, RZ, R54, RZ ;  /* 0x00000036ff36723e */ /* 0x000fe400048070ff */
[----:B------:R-:W-:-:S02]  /*1d60*/  LOP3.LUT R51, R50, 0xff0000, RZ, 0xc0, !PT ;  /* 0x00ff000032337812 */ /* 0x000fc400078ec0ff */
[----:B------:R-:W-:Y:S01]  /*1d70*/  LEA R53, R110, R53, 0x8 ;  /* 0x000000356e357211 */ /* 0x000fe200078e40ff */
[----:B------:R0:W-:Y:S01]  /*1d80*/  @!P2 STG.E desc[UR4][R38.64], R65 ;  /* 0x000000412600a986 */ /* 0x0001e2000c101904 */
[----:B------:R-:W-:Y:S02]  /*1d90*/  LOP3.LUT R52, R52, 0xff0000, RZ, 0xc0, !PT ;  /* 0x00ff000034347812 */ /* 0x000fe400078ec0ff */
[----:B------:R-:W-:Y:S02]  /*1da0*/  LOP3.LUT R40, R40, 0xffff, RZ, 0xc0, !PT ;  /* 0x0000ffff28287812 */ /* 0x000fe400078ec0ff */
[----:B------:R-:W-:Y:S02]  /*1db0*/  LOP3.LUT R42, R42, 0xffff, RZ, 0xc0, !PT ;  /* 0x0000ffff2a2a7812 */ /* 0x000fe400078ec0ff */
[----:B------:R-:W-:Y:S02]  /*1dc0*/  LOP3.LUT R54, R54, 0xffff, RZ, 0xc0, !PT ;  /* 0x0000ffff36367812 */ /* 0x000fe400078ec0ff */
[----:B------:R-:W-:-:S02]  /*1dd0*/  LOP3.LUT R48, R51, 0xffff, R48, 0xf8, !PT ;  /* 0x0000ffff33307812 */ /* 0x000fc400078ef830 */
[----:B------:R-:W-:Y:S02]  /*1de0*/  LOP3.LUT R52, R52, 0xffff, R53, 0xf8, !PT ;  /* 0x0000ffff34347812 */ /* 0x000fe400078ef835 */
[----:B------:R-:W-:Y:S02]  /*1df0*/  LEA R51, R2, R109, 0x8 ;  /* 0x0000006d02337211 */ /* 0x000fe400078e40ff */
[----:B------:R-:W-:Y:S02]  /*1e00*/  SHF.L.U32 R53, R40, 0x18, RZ ;  /* 0x0000001828357819 */ /* 0x000fe400000006ff */
[----:B------:R-:W-:Y:S01]  /*1e10*/  SHF.L.U32 R55, R42, 0x18, RZ ;  /* 0x000000182a377819 */ /* 0x000fe200000006ff */
[----:B--2---:R-:W-:Y:S01]  /*1e20*/  IMAD.WIDE.U32 R36, R51, 0x4, R36 ;  /* 0x0000000433247825 */ /* 0x004fe200078e0024 */
[----:B------:R-:W-:Y:S02]  /*1e30*/  SHF.L.U32 R57, R54, 0x18, RZ ;  /* 0x0000001836397819 */ /* 0x000fe400000006ff */
[----:B------:R-:W-:-:S02]  /*1e40*/  LOP3.LUT R53, R44, R53, RZ, 0xfc, !PT ;  /* 0x000000352c357212 */ /* 0x000fc400078efcff */
[----:B------:R-:W-:Y:S01]  /*1e50*/  LOP3.LUT R55, R48, R55, RZ, 0xfc, !PT ;  /* 0x0000003730377212 */ /* 0x000fe200078efcff */
[----:B------:R0:W-:Y:S01]  /*1e60*/  STG.E desc[UR4][R36.64], R41 ;  /* 0x0000002924007986 */ /* 0x0001e2000c101904 */
[----:B------:R-:W-:Y:S02]  /*1e70*/  LOP3.LUT R57, R52, R57, RZ, 0xfc, !PT ;  /* 0x0000003934397212 */ /* 0x000fe400078efcff */
[----:B-1----:R-:W-:Y:S01]  /*1e80*/  LEA R2, R59, R2, 0x2 ;  /* 0x000000023b027211 */ /* 0x002fe200078e10ff */
[----:B------:R0:W-:Y:S03]  /*1e90*/  STG.E desc[UR4][R36.64+0x80], R43 ;  /* 0x0000802b24007986 */ /* 0x0001e6000c101904 */
[----:B------:R-:W-:Y:S01]  /*1ea0*/  ISETP.GE.AND P2, PT, R2, UR11, PT ;  /* 0x0000000b02007c0c */ /* 0x000fe2000bf46270 */
        /* <DEDUP_REMOVED lines=8> */
.L_x_11006:
[----:B------:R-:W-:Y:S01]  /*1f30*/  ISETP.NE.AND P2, PT, RZ, UR8, PT ;  /* 0x00000008ff007c0c */ /* 0x000fe2000bf45270 */
[----:B------:R-:W-:Y:S01]  /*1f40*/  BSSY B1, `(.L_x_11009) ;  /* 0x0000182000017945 */ /* 0x000fe20003800000 */
        /* <DEDUP_REMOVED lines=34> */
.L_x_11011:
        /* <DEDUP_REMOVED lines=129> */
.L_x_11041:
[----:B------:R-:W2:Y:S01]  /*2980*/  LDC R78, c[0x0][0x3d8] ;  /* 0x0000f600ff4e7b82 */ /* 0x000ea20000000800 */
[----:B01----:R-:W-:-:S04]  /*2990*/  FADD R93, R93, R104 ;  /* 0x000000685d5d7221 */ /* 0x003fc80000000000 */
[----:B--2---:R-:W-:-:S03]  /*29a0*/  FFMA R93, R93, 0.0009765625, R78 ;  /* 0x3a8000005d5d7823 */ /* 0x004fc6000000004e */
[----:B------:R-:W0:Y:S02]  /*29b0*/  @!P1 LDC.64 R78, c[0x0][0x398] ;  /* 0x0000e600ff4e9b82 */ /* 0x000e240000000a00 */
[----:B------:R-:W-:-:S13]  /*29c0*/  FSETP.GEU.AND P2, PT, |R93|, 1.175494350822287508e-38, PT ;  /* 0x008000005d00780b */ /* 0x000fda0003f4e200 */
[----:B------:R-:W-:-:S04]  /*29d0*/  @!P2 FMUL R93, R93, 16777216 ;  /* 0x4b8000005d5da820 */ /* 0x000fc80000400000 */
[----:B------:R-:W1:Y:S01]  /*29e0*/  MUFU.RSQ R89, R93 ;  /* 0x0000005d00597308 */ /* 0x000e620000001400 */
[----:B0-----:R-:W-:-:S05]  /*29f0*/  @!P1 IMAD.WIDE R78, R2, 0x4, R78 ;  /* 0x00000004024e9825 */ /* 0x001fca00078e024e */
        /* <DEDUP_REMOVED lines=11> */
[----:B------:R-:W-:Y:S01]  /*2ab0*/  FFMA R102, R61, R102, R29 ;  /* 0x000000663d667223 */ /* 0x000fe2000000001d */
[-C--:B------:R-:W-:Y:S01]  /*2ac0*/  @P0 FMUL R72, R72, R3.reuse ;  /* 0x0000000348480220 */ /* 0x080fe20000400000 */
[----:B------:R-:W-:Y:S01]  /*2ad0*/  @P0 FMUL R100, R100, R3 ;  /* 0x0000000364640220 */ /* 0x000fe20000400000 */
[----:B------:R-:W-:Y:S01]  /*2ae0*/  FFMA R76, R56, R73, R24 ;  /* 0x00000049384c7223 */ /* 0x000fe20000000018 */
[----:B------:R-:W-:Y:S01]  /*2af0*/  @P0 FMUL R102, R102, R3 ;  /* 0x0000000366660220 */ /* 0x000fe20000400000 */
[----:B------:R-:W-:Y:S01]  /*2b00*/  F2FP.SATFINITE.E4M3.F32.PACK_AB_MERGE_C R0, RZ, R0, RZ ;  /* 0x00000000ff00723e */ /* 0x000fe200048070ff */
[----:B------:R-:W-:Y:S01]  /*2b10*/  FMUL R104, R77, R89 ;  /* 0x000000594d687220 */ /* 0x000fe20000400000 */
[----:B------:R-:W-:Y:S01]  /*2b20*/  F2FP.SATFINITE.E4M3.F32.PACK_AB_MERGE_C R72, RZ, R72, RZ ;  /* 0x00000048ff48723e */ /* 0x000fe200048070ff */
[----:B------:R-:W-:Y:S01]  /*2b30*/  @P0 FMUL R76, R76, R3 ;  /* 0x000000034c4c0220 */ /* 0x000fe20000400000 */
[----:B------:R-:W-:Y:S01]  /*2b40*/  F2FP.SATFINITE.E4M3.F32.PACK_AB_MERGE_C R100, RZ, R100, RZ ;  /* 0x00000064ff64723e */ /* 0x000fe200048070ff */
[-C--:B------:R-:W-:Y:S01]  /*2b50*/  FMUL R112, R112, R89.reuse ;  /* 0x0000005970707220 */ /* 0x080fe20000400000 */
[----:B------:R-:W-:Y:S01]  /*2b60*/  LOP3.LUT R69, R0, 0xff, RZ, 0xc0, !PT ;  /* 0x000000ff00457812 */ /* 0x000fe200078ec0ff */
[----:B------:R-:W-:Y:S01]  /*2b70*/  FFMA R104, R57, R104, R25 ;  /* 0x0000006839687223 */ /* 0x000fe20000000019 */
[----:B------:R-:W-:Y:S01]  /*2b80*/  F2FP.SATFINITE.E4M3.F32.PACK_AB_MERGE_C R102, RZ, R102, RZ ;  /* 0x00000066ff66723e */ /* 0x000fe200048070ff */
[----:B------:R-:W-:Y:S01]  /*2b90*/  FMUL R110, R110, R89 ;  /* 0x000000596e6e7220 */ /* 0x000fe20000400000 */
[----:B------:R-:W-:Y:S01]  /*2ba0*/  LOP3.LUT R73, R72, 0xff, RZ, 0xc0, !PT ;  /* 0x000000ff48497812 */ /* 0x000fe200078ec0ff */
[----:B------:R-:W-:Y:S01]  /*2bb0*/  FFMA R112, R41, R112, R9 ;  /* 0x0000007029707223 */ /* 0x000fe20000000009 */
[----:B------:R-:W-:Y:S01]  /*2bc0*/  LEA R0, R100, R69, 0x8 ;  /* 0x0000004564007211 */ /* 0x000fe200078e40ff */
[-C--:B------:R-:W-:Y:S01]  /*2bd0*/  FMUL R100, R85, R89.reuse ;  /* 0x0000005955647220 */ /* 0x080fe20000400000 */
[----:B------:R-:W-:Y:S01]  /*2be0*/  F2FP.SATFINITE.E4M3.F32.PACK_AB_MERGE_C R76, RZ, R76, RZ ;  /* 0x0000004cff4c723e */ /* 0x000fe200048070ff */
[----:B------:R-:W-:Y:S01]  /*2bf0*/  FMUL R85, R92, R89 ;  /* 0x000000595c557220 */ /* 0x000fe20000400000 */
[----:B------:R-:W-:Y:S01]  /*2c00*/  LEA R69, R102, R73, 0x8 ;  /* 0x0000004966457211 */ /* 0x000fe200078e40ff */
[-C--:B------:R-:W-:Y:S01]  /*2c10*/  FMUL R73, R80, R89.reuse ;  /* 0x0000005950497220 */ /* 0x080fe20000400000 */
[----:B------:R-:W-:Y:S01]  /*2c20*/  LOP3.LUT R77, R76, 0xff, RZ, 0xc0, !PT ;  /* 0x000000ff4c4d7812 */ /* 0x000fe200078ec0ff */
        /* <DEDUP_REMOVED lines=9> */
[----:B------:R-:W-:Y:S01]  /*2cc0*/  FFMA R110, R45, R110, R13 ;  /* 0x0000006e2d6e7223 */ /* 0x000fe2000000000d */
[-C--:B------:R-:W-:Y:S01]  /*2cd0*/  @P0 FMUL R80, R80, R3.reuse ;  /* 0x0000000350500220 */ /* 0x080fe20000400000 */
[-C--:B------:R-:W-:Y:S01]  /*2ce0*/  @P0 FMUL R88, R88, R3.reuse ;  /* 0x0000000358580220 */ /* 0x080fe20000400000 */
[-C--:B------:R-:W-:Y:S01]  /*2cf0*/  @P0 FMUL R112, R112, R3.reuse ;  /* 0x0000000370700220 */ /* 0x080fe20000400000 */
[----:B------:R-:W-:Y:S01]  /*2d00*/  F2FP.SATFINITE.E4M3.F32.PACK_AB_MERGE_C R76, RZ, R76, RZ ;  /* 0x0000004cff4c723e */ /* 0x000fe200048070ff */
[----:B------:R-:W-:Y:S01]  /*2d10*/  @P0 FMUL R110, R110, R3 ;  /* 0x000000036e6e0220 */ /* 0x000fe20000400000 */
[----:B------:R-:W-:Y:S01]  /*2d20*/  F2FP.SATFINITE.E4M3.F32.PACK_AB_MERGE_C R92, RZ, R92, RZ ;  /* 0x0000005cff5c723e */ /* 0x000fe200048070ff */
[-C--:B------:R-:W-:Y:S01]  /*2d30*/  FMUL R97, R96, R89.reuse ;  /* 0x0000005960617220 */ /* 0x080fe20000400000 */
[----:B------:R-:W-:Y:S01]  /*2d40*/  F2FP.SATFINITE.E4M3.F32.PACK_AB_MERGE_C R104, RZ, R104, RZ ;  /* 0x00000068ff68723e */ /* 0x000fe200048070ff */
[----:B------:R-:W-:Y:S01]  /*2d50*/  FFMA R100, R49, R100, R17 ;  /* 0x0000006431647223 */ /* 0x000fe20000000011 */
[----:B0-----:R-:W-:Y:S01]  /*2d60*/  F2FP.SATFINITE.E4M3.F32.PACK_AB_MERGE_C R78, RZ, R80, RZ ;  /* 0x00000050ff4e723e */ /* 0x001fe200048070ff */
[-C--:B------:R-:W-:Y:S01]  /*2d70*/  FMUL R114, R114, R89.reuse ;  /* 0x0000005972727220 */ /* 0x080fe20000400000 */
[----:B------:R-:W-:Y:S01]  /*2d80*/  F2FP.SATFINITE.E4M3.F32.PACK_AB_MERGE_C R88, RZ, R88, RZ ;  /* 0x00000058ff58723e */ /* 0x000fe200048070ff */
[----:B------:R-:W-:Y:S01]  /*2d90*/  FMUL R85, R108, R89 ;  /* 0x000000596c557220 */ /* 0x000fe20000400000 */
[----:B------:R-:W-:Y:S01]  /*2da0*/  LOP3.LUT R73, R76, 0xff, RZ, 0xc0, !PT ;  /* 0x000000ff4c497812 */ /* 0x000fe200078ec0ff */
[----:B------:R-:W-:Y:S01]  /*2db0*/  @P0 FMUL R100, R100, R3 ;  /* 0x0000000364640220 */ /* 0x000fe20000400000 */
[----:B------:R-:W-:Y:S01]  /*2dc0*/  F2FP.SATFINITE.E4M3.F32.PACK_AB_MERGE_C R112, RZ, R112, RZ ;  /* 0x00000070ff70723e */ /* 0x000fe200048070ff */
[----:B------:R-:W-:Y:S01]  /*2dd0*/  FFMA R114, R37, R114, R5 ;  /* 0x0000007225727223 */ /* 0x000fe20000000005 */
[----:B------:R-:W-:Y:S01]  /*2de0*/  LOP3.LUT R81, R92, 0xff, RZ, 0xc0, !PT ;  /* 0x000000ff5c517812 */ /* 0x000fe200078ec0ff */
[----:B------:R-:W-:Y:S01]  /*2df0*/  FMUL R93, R82, R89 ;  /* 0x00000059525d7220 */ /* 0x000fe20000400000 */
[----:B------:R-:W-:Y:S01]  /*2e00*/  LEA R72, R104, R77, 0x8 ;  /* 0x0000004d68487211 */ /* 0x000fe200078e40ff */
        /* <DEDUP_REMOVED lines=8> */
[----:B------:R-:W-:Y:S01]  /*2e90*/  FMUL R81, R74, R89 ;  /* 0x000000594a517220 */ /* 0x000fe20000400000 */
[----:B------:R-:W-:Y:S01]  /*2ea0*/  LEA R76, R110, R79, 0x8 ;  /* 0x0000004f6e4c7211 */ /* 0x000fe200078e40ff */
[----:B------:R-:W-:Y:S01]  /*2eb0*/  FFMA R74, R36, R97, R4 ;  /* 0x00000061244a7223 */ /* 0x000fe20000000004 */
[----:B------:R-:W-:Y:S01]  /*2ec0*/  FMUL R79, R70, R89 ;  /* 0x00000059464f7220 */ /* 0x000fe20000400000 */
[----:B------:R-:W-:Y:S01]  /*2ed0*/  FFMA R80, R62, R81, R30 ;  /* 0x000000513e507223 */ /* 0x000fe2000000001e */
[-C--:B------:R-:W-:Y:S01]  /*2ee0*/  @P0 FMUL R84, R84, R3.reuse ;  /* 0x0000000354540220 */ /* 0x080fe20000400000 */
[----:B------:R-:W-:Y:S01]  /*2ef0*/  @P0 FMUL R74, R74, R3 ;  /* 0x000000034a4a0220 */ /* 0x000fe20000400000 */
[----:B------:R-:W-:Y:S01]  /*2f00*/  FFMA R70, R66, R79, R34 ;  /* 0x0000004f42467223 */ /* 0x000fe20000000022 */
[-C--:B------:R-:W-:Y:S01]  /*2f10*/  @P0 FMUL R80, R80, R3.reuse ;  /* 0x0000000350500220 */ /* 0x080fe20000400000 */
[----:B------:R-:W-:Y:S01]  /*2f20*/  F2FP.SATFINITE.E4M3.F32.PACK_AB_MERGE_C R77, RZ, R100, RZ ;  /* 0x00000064ff4d723e */ /* 0x000fe200048070ff */
[-C--:B------:R-:W-:Y:S01]  /*2f30*/  @P0 FMUL R82, R82, R3.reuse ;  /* 0x0000000352520220 */ /* 0x080fe20000400000 */
        /* <DEDUP_REMOVED lines=10> */
[----:B------:R-:W-:-:S02]  /*2fe0*/  F2FP.SATFINITE.E4M3.F32.PACK_AB_MERGE_C R74, RZ, R70, RZ ;  /* 0x00000046ff4a723e */ /* 0x000fc400048070ff */
[----:B------:R-:W-:Y:S01]  /*2ff0*/  SHF.L.U32 R80, R80, 0x10, RZ ;  /* 0x0000001050507819 */ /* 0x000fe200000006ff */
[----:B------:R-:W-:Y:S01]  /*3000*/  @P0 FMUL R68, R68, R3 ;  /* 0x0000000344440220 */ /* 0x000fe20000400000 */
[----:B------:R-:W-:Y:S01]  /*3010*/  LEA R77, R77, R84, 0x8 ;  /* 0x000000544d4d7211 */ /* 0x000fe200078e40ff */
[----:B------:R-:W-:Y:S01]  /*3020*/  FFMA R84, R54, R93, R22 ;  /* 0x0000005d36547223 */ /* 0x000fe20000000016 */
[----:B------:R-:W-:Y:S01]  /*3030*/  F2FP.SATFINITE.E4M3.F32.PACK_AB_MERGE_C R114, RZ, R114, RZ ;  /* 0x00000072ff72723e */ /* 0x000fe200048070ff */
[----:B------:R-:W-:Y:S01]  /*3040*/  FMUL R93, R90, R89 ;  /* 0x000000595a5d7220 */ /* 0x000fe20000400000 */
[----:B------:R-:W-:Y:S01]  /*3050*/  SHF.L.U32 R74, R74, 0x10, RZ ;  /* 0x000000104a4a7819 */ /* 0x000fe200000006ff */
[----:B------:R-:W-:Y:S01]  /*3060*/  @P0 FMUL R84, R84, R3 ;  /* 0x0000000354540220 */ /* 0x000fe20000400000 */
[----:B------:R-:W-:Y:S02]  /*3070*/  F2FP.SATFINITE.E4M3.F32.PACK_AB_MERGE_C R82, RZ, R82, RZ ;  /* 0x00000052ff52723e */ /* 0x000fe400048070ff */
[----:B------:R-:W-:-:S02]  /*3080*/  LOP3.LUT R80, R80, 0xff0000, RZ, 0xc0, !PT ;  /* 0x00ff000050507812 */ /* 0x000fc400078ec0ff */
[----:B------:R-:W-:Y:S02]  /*3090*/  LEA R70, R114, R79, 0x8 ;  /* 0x0000004f72467211 */ /* 0x000fe400078e40ff */
[----:B------:R-:W-:Y:S02]  /*30a0*/  LOP3.LUT R79, R74, 0xff0000, RZ, 0xc0, !PT ;  /* 0x00ff00004a4f7812 */ /* 0x000fe400078ec0ff */
[----:B------:R-:W-:Y:S02]  /*30b0*/  SHF.L.U32 R82, R82, 0x10, RZ ;  /* 0x0000001052527819 */ /* 0x000fe400000006ff */
[----:B------:R-:W-:Y:S01]  /*30c0*/  LOP3.LUT R69, R80, 0xffff, R69, 0xf8, !PT ;  /* 0x0000ffff50457812 */ /* 0x000fe200078ef845 */
[----:B------:R-:W-:Y:S01]  /*30d0*/  FFMA R80, R50, R85, R18 ;  /* 0x0000005532507223 */ /* 0x000fe20000000012 */
[----:B------:R-:W-:Y:S02]  /*30e0*/  F2FP.SATFINITE.E4M3.F32.PACK_AB_MERGE_C R84, RZ, R84, RZ ;  /* 0x00000054ff54723e */ /* 0x000fe400048070ff */
[----:B------:R-:W-:Y:S01]  /*30f0*/  LOP3.LUT R79, R79, 0xffff, R0, 0xf8, !PT ;  /* 0x0000ffff4f4f7812 */ /* 0x000fe200078ef800 */
[----:B------:R-:W-:Y:S01]  /*3100*/  @P0 FMUL R80, R80, R3 ;  /* 0x0000000350500220 */ /* 0x000fe20000400000 */
[----:B------:R-:W-:Y:S01]  /*3110*/  LOP3.LUT R81, R82, 0xff0000, RZ, 0xc0, !PT ;  /* 0x00ff000052517812 */ /* 0x000fe200078ec0ff */
[----:B------:R-:W0:Y:S01]  /*3120*/  S2R R0, SR_TID.X ;  /* 0x0000000000007919 */ /* 0x000e220000002100 */
[----:B------:R-:W-:Y:S01]  /*3130*/  FFMA R82, R46, R93, R14 ;  /* 0x0000005d2e527223 */ /* 0x000fe2000000000e */
[----:B------:R-:W-:Y:S01]  /*3140*/  SHF.L.U32 R84, R84, 0x10, RZ ;  /* 0x0000001054547819 */ /* 0x000fe200000006ff */
[----:B------:R-:W1:Y:S01]  /*3150*/  LDC R93, c[0x0][0x380] ;  /* 0x0000e000ff5d7b82 */ /* 0x000e620000000800 */
[----:B------:R-:W-:Y:S01]  /*3160*/  LOP3.LUT R72, R81, 0xffff, R72, 0xf8, !PT ;  /* 0x0000ffff51487812 */ /* 0x000fe200078ef848 */
[----:B------:R-:W-:Y:S01]  /*3170*/  @P0 FMUL R82, R82, R3 ;  /* 0x0000000352520220 */ /* 0x000fe20000400000 */
[----:B------:R-:W-:-:S02]  /*3180*/  F2FP.SATFINITE.E4M3.F32.PACK_AB_MERGE_C R80, RZ, R80, RZ ;  /* 0x00000050ff50723e */ /* 0x000fc400048070ff */
[----:B------:R-:W-:Y:S01]  /*3190*/  LOP3.LUT R81, R84, 0xff0000, RZ, 0xc0, !PT ;  /* 0x00ff000054517812 */ /* 0x000fe200078ec0ff */
[----:B------:R-:W-:Y:S01]  /*31a0*/  FFMA R84, R42, R97, R10 ;  /* 0x000000612a547223 */ /* 0x000fe2000000000a */
[----:B------:R-:W-:Y:S02]  /*31b0*/  F2FP.SATFINITE.E4M3.F32.PACK_AB_MERGE_C R82, RZ, R82, RZ ;  /* 0x00000052ff52723e */ /* 0x000fe400048070ff */
[----:B------:R-:W-:Y:S01]  /*31c0*/  SHF.L.U32 R80, R80, 0x10, RZ ;  /* 0x0000001050507819 */ /* 0x000fe200000006ff */
[----:B------:R-:W-:Y:S01]  /*31d0*/  @P0 FMUL R84, R84, R3 ;  /* 0x0000000354540220 */ /* 0x000fe20000400000 */
[----:B------:R-:W-:Y:S01]  /*31e0*/  LOP3.LUT R74, R81, 0xffff, R78, 0xf8, !PT ;  /* 0x0000ffff514a7812 */ /* 0x000fe200078ef84e */
[-C--:B------:R-:W-:Y:S01]  /*31f0*/  FMUL R78, R71, R89.reuse ;  /* 0x00000059474e7220 */ /* 0x080fe20000400000 */
[----:B------:R-:W-:Y:S01]  /*3200*/  FMUL R71, R98, R89 ;  /* 0x0000005962477220 */ /* 0x000fe20000400000 */
[----:B------:R-:W-:Y:S02]  /*3210*/  SHF.L.U32 R82, R82, 0x10, RZ ;  /* 0x0000001052527819 */ /* 0x000fe400000006ff */
[----:B------:R-:W-:Y:S01]  /*3220*/  LOP3.LUT R80, R80, 0xff0000, RZ, 0xc0, !PT ;  /* 0x00ff000050507812 */ /* 0x000fe200078ec0ff */
[----:B------:R-:W-:Y:S01]  /*3230*/  FFMA R86, R38, R71, R6 ;  /* 0x0000004726567223 */ /* 0x000fe20000000006 */
[----:B------:R-:W-:Y:S01]  /*3240*/  LOP3.LUT R71, R82, 0xff0000, RZ, 0xc0, !PT ;  /* 0x00ff000052477812 */ /* 0x000fe200078ec0ff */
[-C--:B------:R-:W-:Y:S01]  /*3250*/  FMUL R82, R83, R89.reuse ;  /* 0x0000005953527220 */ /* 0x080fe20000400000 */
[----:B------:R-:W-:Y:S01]  /*3260*/  LOP3.LUT R77, R80, 0xffff, R77, 0xf8, !PT ;  /* 0x0000ffff504d7812 */ /* 0x000fe200078ef84d */
[----:B------:R-:W-:Y:S01]  /*3270*/  FMUL R80, R75, R89 ;  /* 0x000000594b507220 */ /* 0x000fe20000400000 */
[----:B------:R-:W-:Y:S01]  /*3280*/  FFMA R78, R67, R78, R35 ;  /* 0x0000004e434e7223 */ /* 0x000fe20000000023 */
[-C--:B------:R-:W-:Y:S01]  /*3290*/  @P0 FMUL R86, R86, R3.reuse ;  /* 0x0000000356560220 */ /* 0x080fe20000400000 */
[----:B------:R-:W-:Y:S01]  /*32a0*/  FFMA R82, R55, R82, R23 ;  /* 0x0000005237527223 */ /* 0x000fe20000000017 */
[----:B------:R-:W-:Y:S01]  /*32b0*/  FFMA R80, R63, R80, R31 ;  /* 0x000000503f507223 */ /* 0x000fe2000000001f */
[-C--:B------:R-:W-:Y:S01]  /*32c0*/  @P0 FMUL R78, R78, R3.reuse ;  /* 0x000000034e4e0220 */ /* 0x080fe20000400000 */
[----:B------:R-:W-:Y:S01]  /*32d0*/  F2FP.SATFINITE.E4M3.F32.PACK_AB_MERGE_C R68, RZ, R68, RZ ;  /* 0x00000044ff44723e */ /* 0x000fe200048070ff */
[-C--:B------:R-:W-:Y:S01]  /*32e0*/  @P0 FMUL R82, R82, R3.reuse ;  /* 0x0000000352520220 */ /* 0x080fe20000400000 */
[----:B------:R-:W-:Y:S01]  /*32f0*/  F2FP.SATFINITE.E4M3.F32.PACK_AB_MERGE_C R86, RZ, R86, RZ ;  /* 0x00000056ff56723e */ /* 0x000fe200048070ff */
[----:B------:R-:W-:Y:S01]  /*3300*/  @P0 FMUL R80, R80, R3 ;  /* 0x0000000350500220 */ /* 0x000fe20000400000 */
[----:B------:R-:W-:-:S02]  /*3310*/  F2FP.SATFINITE.E4M3.F32.PACK_AB_MERGE_C R78, RZ, R78, RZ ;  /* 0x0000004eff4e723e */ /* 0x000fc400048070ff */
[----:B------:R-:W-:Y:S02]  /*3320*/  SHF.L.U32 R86, R86, 0x10, RZ ;  /* 0x0000001056567819 */ /* 0x000fe400000006ff */
[----:B------:R-:W-:Y:S02]  /*3330*/  F2FP.SATFINITE.E4M3.F32.PACK_AB_MERGE_C R80, RZ, R80, RZ ;  /* 0x00000050ff50723e */ /* 0x000fe400048070ff */
[----:B0-----:R-:W-:Y:S02]  /*3340*/  LOP3.LUT P2, RZ, R0, 0x1f, RZ, 0xc0, !PT ;  /* 0x0000001f00ff7812 */ /* 0x001fe4000784c0ff */
[----:B------:R-:W-:Y:S02]  /*3350*/  F2FP.SATFINITE.E4M3.F32.PACK_AB_MERGE_C R82, RZ, R82, RZ ;  /* 0x00000052ff52723e */ /* 0x000fe400048070ff */
[----:B------:R-:W-:Y:S02]  /*3360*/  LOP3.LUT R75, R86, 0xff0000, RZ, 0xc0, !PT ;  /* 0x00ff0000564b7812 */ /* 0x000fe400078ec0ff */
[----:B------:R-:W-:-:S02]  /*3370*/  LOP3.LUT R78, R78, 0xffff, RZ, 0xc0, !PT ;  /* 0x0000ffff4e4e7812 */ /* 0x000fc400078ec0ff */
[----:B------:R-:W-:Y:S02]  /*3380*/  LOP3.LUT R80, R80, 0xffff, RZ, 0xc0, !PT ;  /* 0x0000ffff50507812 */ /* 0x000fe400078ec0ff */
[----:B------:R-:W-:Y:S02]  /*3390*/  LOP3.LUT R68, R68, 0xffff, RZ, 0xc0, !PT ;  /* 0x0000ffff44447812 */ /* 0x000fe400078ec0ff */
[----:B------:R-:W-:Y:S02]  /*33a0*/  LOP3.LUT R82, R82, 0xffff, RZ, 0xc0, !PT ;  /* 0x0000ffff52527812 */ /* 0x000fe400078ec0ff */
[----:B------:R-:W-:Y:S01]  /*33b0*/  LOP3.LUT R75, R75, 0xffff, R70, 0xf8, !PT ;  /* 0x0000ffff4b4b7812 */ /* 0x000fe200078ef846 */
[----:B------:R-:W-:Y:S01]  /*33c0*/  FMUL R70, R87, R89 ;  /* 0x0000005957467220 */ /* 0x000fe20000400000 */
[----:B------:R-:W-:Y:S02]  /*33d0*/  SHF.L.U32 R78, R78, 0x18, RZ ;  /* 0x000000184e4e7819 */ /* 0x000fe400000006ff */
[----:B------:R-:W-:-:S02]  /*33e0*/  LOP3.LUT R76, R71, 0xffff, R76, 0xf8, !PT ;  /* 0x0000ffff474c7812 */ /* 0x000fc400078ef84c */
[----:B------:R-:W-:Y:S02]  /*33f0*/  SHF.L.U32 R80, R80, 0x18, RZ ;  /* 0x0000001850507819 */ /* 0x000fe400000006ff */
[----:B------:R-:W-:Y:S02]  /*3400*/  SHF.L.U32 R71, R68, 0x18, RZ ;  /* 0x0000001844477819 */ /* 0x000fe400000006ff */
[----:B------:R-:W-:Y:S02]  /*3410*/  SHF.L.U32 R85, R82, 0x18, RZ ;  /* 0x0000001852557819 */ /* 0x000fe400000006ff */
[----:B------:R-:W-:Y:S01]  /*3420*/  LOP3.LUT R79, R79, R78, RZ, 0xfc, !PT ;  /* 0x0000004e4f4f7212 */ /* 0x000fe200078efcff */
[----:B------:R-:W-:Y:S01]  /*3430*/  FFMA R78, R51, R70, R19 ;  /* 0x00000046334e7223 */ /* 0x000fe20000000013 */
[----:B------:R-:W-:Y:S01]  /*3440*/  LOP3.LUT R81, R69, R80, RZ, 0xfc, !PT ;  /* 0x0000005045517212 */ /* 0x000fe200078efcff */
[----:B------:R-:W-:Y:S01]  /*3450*/  FMUL R80, R99, R89 ;  /* 0x0000005963507220 */ /* 0x000fe20000400000 */
[----:B------:R-:W-:Y:S01]  /*3460*/  LOP3.LUT R83, R72, R71, RZ, 0xfc, !PT ;  /* 0x0000004748537212 */ /* 0x000fe200078efcff */
[----:B------:R-:W0:Y:S01]  /*3470*/  @!P2 LDC.64 R68, c[0x0][0x3a0] ;  /* 0x0000e800ff44ab82 */ /* 0x000e220000000a00 */
[----:B------:R-:W-:Y:S01]  /*3480*/  LOP3.LUT R85, R74, R85, RZ, 0xfc, !PT ;  /* 0x000000554a557212 */ /* 0x000fe200078efcff */
[-C--:B------:R-:W-:Y:S01]  /*3490*/  FMUL R72, R91, R89.reuse ;  /* 0x000000595b487220 */ /* 0x080fe20000400000 */
[----:B------:R-:W-:Y:S01]  /*34a0*/  FMUL R74, R95, R89 ;  /* 0x000000595f4a7220 */ /* 0x000fe20000400000 */
[-C--:B------:R-:W-:Y:S01]  /*34b0*/  @P0 FMUL R78, R78, R3.reuse ;  /* 0x000000034e4e0220 */ /* 0x080fe20000400000 */
[----:B------:R-:W-:Y:S01]  /*34c0*/  FFMA R80, R39, R80, R7 ;  /* 0x0000005027507223 */ /* 0x000fe20000000007 */
[----:B------:R-:W-:Y:S01]  /*34d0*/  FFMA R72, R47, R72, R15 ;  /* 0x000000482f487223 */ /* 0x000fe2000000000f */
[----:B------:R-:W-:Y:S01]  /*34e0*/  FFMA R74, R43, R74, R11 ;  /* 0x0000004a2b4a7223 */ /* 0x000fe2000000000b */
[----:B------:R-:W2:Y:S01]  /*34f0*/  LDC.64 R70, c[0x0][0x3c8] ;  /* 0x0000f200ff467b82 */ /* 0x000ea20000000a00 */
[----:B------:R-:W-:Y:S01]  /*3500*/  F2FP.SATFINITE.E4M3.F32.PACK_AB_MERGE_C R78, RZ, R78, RZ ;  /* 0x0000004eff4e723e */ /* 0x000fe200048070ff */
[-C--:B------:R-:W-:Y:S01]  /*3510*/  @P0 FMUL R72, R72, R3.reuse ;  /* 0x0000000348480220 */ /* 0x080fe20000400000 */
[-C--:B------:R-:W-:Y:S01]  /*3520*/  @P0 FMUL R74, R74, R3.reuse ;  /* 0x000000034a4a0220 */ /* 0x080fe20000400000 */
[----:B------:R-:W-:Y:S01]  /*3530*/  @P0 FMUL R80, R80, R3 ;  /* 0x0000000350500220 */ /* 0x000fe20000400000 */
[----:B------:R-:W-:-:S02]  /*3540*/  F2FP.SATFINITE.E4M3.F32.PACK_AB_MERGE_C R84, RZ, R84, RZ ;  /* 0x00000054ff54723e */ /* 0x000fc400048070ff */
[----:B------:R-:W-:Y:S02]  /*3550*/  LOP3.LUT R78, R78, 0xffff, RZ, 0xc0, !PT ;  /* 0x0000ffff4e4e7812 */ /* 0x000fe400078ec0ff */
[----:B------:R-:W-:Y:S02]  /*3560*/  SHF.L.U32 R84, R84, 0x10, RZ ;  /* 0x0000001054547819 */ /* 0x000fe400000006ff */
[----:B------:R-:W-:Y:S02]  /*3570*/  F2FP.SATFINITE.E4M3.F32.PACK_AB_MERGE_C R72, RZ, R72, RZ ;  /* 0x00000048ff48723e */ /* 0x000fe400048070ff */
[----:B------:R-:W-:Y:S02]  /*3580*/  F2FP.SATFINITE.E4M3.F32.PACK_AB_MERGE_C R74, RZ, R74, RZ ;  /* 0x0000004aff4a723e */ /* 0x000fe400048070ff */
[----:B------:R-:W-:Y:S01]  /*3590*/  F2FP.SATFINITE.E4M3.F32.PACK_AB_MERGE_C R80, RZ, R80, RZ ;  /* 0x00000050ff50723e */ /* 0x000fe200048070ff */
[----:B0-----:R-:W-:Y:S01]  /*35a0*/  @!P2 IMAD.WIDE R68, R2, 0x4, R68 ;  /* 0x000000040244a825 */ /* 0x001fe200078e0244 */
[----:B------:R-:W-:-:S02]  /*35b0*/  SHF.L.U32 R78, R78, 0x18, RZ ;  /* 0x000000184e4e7819 */ /* 0x000fc400000006ff */
[----:B------:R-:W-:Y:S02]  /*35c0*/  LOP3.LUT R84, R84, 0xff0000, RZ, 0xc0, !PT ;  /* 0x00ff000054547812 */ /* 0x000fe400078ec0ff */
[----:B------:R-:W-:Y:S01]  /*35d0*/  LOP3.LUT R72, R72, 0xffff, RZ, 0xc0, !PT ;  /* 0x0000ffff48487812 */ /* 0x000fe200078ec0ff */
[----:B------:R0:W-:Y:S01]  /*35e0*/  @!P2 STG.E desc[UR4][R68.64], R89 ;  /* 0x000000594400a986 */ /* 0x0001e2000c101904 */
[----:B------:R-:W-:Y:S02]  /*35f0*/  LOP3.LUT R74, R74, 0xffff, RZ, 0xc0, !PT ;  /* 0x0000ffff4a4a7812 */ /* 0x000fe400078ec0ff */
[----:B------:R-:W-:Y:S02]  /*3600*/  LOP3.LUT R80, R80, 0xffff, RZ, 0xc0, !PT ;  /* 0x0000ffff50507812 */ /* 0x000fe400078ec0ff */
[----:B------:R-:W-:Y:S02]  /*3610*/  LOP3.LUT R87, R77, R78, RZ, 0xfc, !PT ;  /* 0x0000004e4d577212 */ /* 0x000fe400078efcff */
[----:B------:R-:W-:-:S02]  /*3620*/  LEA R77, R2, R105, 0x8 ;  /* 0x00000069024d7211 */ /* 0x000fc400078e40ff */
[----:B------:R-:W-:Y:S02]  /*3630*/  LOP3.LUT R73, R84, 0xffff, R73, 0xf8, !PT ;  /* 0x0000ffff54497812 */ /* 0x000fe400078ef849 */
[----:B------:R-:W-:Y:S01]  /*3640*/  SHF.L.U32 R91, R72, 0x18, RZ ;  /* 0x00000018485b7819 */ /* 0x000fe200000006ff */
[----:B--2---:R-:W-:Y:S01]  /*3650*/  IMAD.WIDE.U32 R70, R77, 0x4, R70 ;  /* 0x000000044d467825 */ /* 0x004fe200078e0046 */
[----:B------:R-:W-:Y:S02]  /*3660*/  SHF.L.U32 R74, R74, 0x18, RZ ;  /* 0x000000184a4a7819 */ /* 0x000fe400000006ff */
[----:B------:R-:W-:Y:S02]  /*3670*/  SHF.L.U32 R80, R80, 0x18, RZ ;  /* 0x0000001850507819 */ /* 0x000fe400000006ff */
        /* <DEDUP_REMOVED lines=12> */
[----:B------:R0:W-:Y:S01]  /*3740*/  STG.E desc[UR4][R70.64+0x380], R75 ;  /* 0x0003804b46007986 */ /* 0x0001e2000c101904 */
[----:B------:R-:W-:Y:S05]  /*3750*/  @!P2 BRA `(.L_x_11011) ;  /* 0xffffffe80084a947 */ /* 0x000fea000383ffff */
[----:B------:R-:W-:Y:S05]  /*3760*/  BSYNC B1 ;  /* 0x0000000000017941 */ /* 0x000fea0003800000 */
.L_x_11009:
[----:B------:R-:W-:-:S07]  /*3770*/  HFMA2 R108, -RZ, RZ, 0, 0 ;  /* 0x00000000ff6c7431 */ /* 0x000fce00000001ff */
.L_x_11005:
[----:B------:R-:W-:Y:S05]  /*3780*/  BSYNC B0 ;  /* 0x0000000000007941 */ /* 0x000fea0003800000 */
.L_x_11004:
        /* <DEDUP_REMOVED lines=15> */
.L_x_11048:
        /* <DEDUP_REMOVED lines=20> */
[----:B-1----:R-:W-:-:S05]  /*39c0*/  @!P0 LEA R4, R0, R5, 0x2 ;  /* 0x0000000500048211 */ /* 0x002fca00078e10ff */
[----:B------:R1:W2:Y:S01]  /*39d0*/  @!P0 LDS R2, [R4] ;  /* 0x0000000004028984 */ /* 0x0002a20000000800 */
[----:B------:R-:W-:Y:S05]  /*39e0*/  BRA.DIV UR6, `(.L_x_11015) ;  /* 0x0000001606207947 */ /* 0x000fea000b800000 */
[----:B--2---:R-:W2:Y:S02]  /*39f0*/  SHFL.DOWN PT, R5, R2, 0x2, 0x1f ;  /* 0x08401f0002057f89 */ /* 0x004ea400000e0000 */
[----:B--2---:R-:W-:-:S05]  /*3a00*/  FMNMX R5, R5, R2, !PT ;  /* 0x0000000205057209 */ /* 0x004fca0007800000 */
[----:B-1----:R1:W2:Y:S02]  /*3a10*/  SHFL.DOWN PT, R4, R5, 0x1, 0x1f ;  /* 0x08201f0005047f89 */ /* 0x0022a400000e0000 */
.L_x_11051:
[----:B------:R-:W-:Y:S02]  /*3a20*/  ISETP.NE.AND P0, PT, R0, RZ, PT ;  /* 0x000000ff0000720c */ /* 0x000fe40003f05270 */
[----:B--2---:R-:W-:-:S11]  /*3a30*/  FMNMX R7, R5, R4, !PT ;  /* 0x0000000405077209 */ /* 0x004fd60007800000 */
[----:B------:R-:W-:Y:S05]  /*3a40*/  @P0 BRA `(.L_x_11014) ;  /* 0x0000000000080947 */ /* 0x000fea0003800000 */
[----:B-1----:R-:W1:Y:S02]  /*3a50*/  LDC.64 R4, c[0x0][0x3f8] ;  /* 0x0000fe00ff047b82 */ /* 0x002e640000000a00 */
[----:B-1----:R2:W-:Y:S02]  /*3a60*/  REDG.E.MAX.S32.STRONG.GPU desc[UR4][R4.64], R7 ;  /* 0x000000070400798e */ /* 0x0025e4000d12e304 */
.L_x_11014:
[----:B------:R-:W-:Y:S05]  /*3a70*/  BSYNC B0 ;  /* 0x0000000000007941 */ /* 0x000fea0003800000 */
.L_x_11012:
        /* <DEDUP_REMOVED lines=15> */
[----:B01----:R-:W-:Y:S05]  /*3b70*/  CALL.REL.NOINC `($__internal_188_$__cuda_sm20_rcp_rn_f32_slowpath) ;  /* 0x0000001000fc7944 */ /* 0x003fea0003c00000 */
[----:B------:R-:W-:Y:S05]  /*3b80*/  BRA `(.L_x_11017) ;  /* 0x0000000000107947 */ /* 0x000fea0003800000 */
.L_x_11016:
[----:B------:R-:W3:Y:S02]  /*3b90*/  MUFU.RCP R0, R3 ;  /* 0x0000000300007308 */ /* 0x000ee40000001000 */
[----:B---3--:R-:W-:-:S04]  /*3ba0*/  FFMA R2, R0, R3, -1 ;  /* 0xbf80000000027423 */ /* 0x008fc80000000003 */
[----:B-12---:R-:W-:-:S04]  /*3bb0*/  FADD.FTZ R5, -R2, -RZ ;  /* 0x800000ff02057221 */ /* 0x006fc80000010100 */
[----:B------:R-:W-:-:S07]  /*3bc0*/  FFMA R5, R0, R5, R0 ;  /* 0x0000000500057223 */ /* 0x000fce0000000000 */
.L_x_11017:
[----:B------:R-:W1:Y:S02]  /*3bd0*/  LDC.64 R2, c[0x0][0x3f0] ;  /* 0x0000fc00ff027b82 */ /* 0x000e640000000a00 */
[----:B-1----:R-:W-:Y:S01]  /*3be0*/  STG.E desc[UR4][R2.64], R5 ;  /* 0x0000000502007986 */ /* 0x002fe2000c101904 */
[----:B------:R-:W-:Y:S05]  /*3bf0*/  EXIT ;  /* 0x000000000000794d */ /* 0x000fea0003800000 */
.L_x_11007:
[----:B------:R-:W-:Y:S01]  /*3c00*/  HFMA2 R101, -RZ, RZ, 0, 5.9604644775390625e-08 ;  /* 0x00000001ff657431 */ /* 0x000fe200000001ff */
[----:B------:R-:W-:Y:S01]  /*3c10*/  BSSY B1, `(.L_x_11018) ;  /* 0x0000006000017945 */ /* 0x000fe20003800000 */
[----:B------:R-:W-:Y:S02]  /*3c20*/  MOV R102, 0x1f ;  /* 0x0000001f00667802 */ /* 0x000fe40000000f00 */
[----:B------:R-:W-:-:S07]  /*3c30*/  MOV R103, 0xffffffff ;  /* 0xffffffff00677802 */ /* 0x000fce0000000f00 */
[----:B------:R-:W-:Y:S05]  /*3c40*/  WARPSYNC.COLLECTIVE R103, `(.L_x_11019) ;  /* 0x0000000067087348 */ /* 0x000fea0003c00000 */
[----:B------:R0:W1:Y:S02]  /*3c50*/  SHFL.BFLY P2, R104, R100, R101, R102 ;  /* 0x0c00006564687389 */ /* 0x0000640000040066 */
[----:B01----:R-:W-:Y:S05]  /*3c60*/  ENDCOLLECTIVE ;  /* 0x000000000000791b */ /* 0x003fea0003800000 */
.L_x_11019:
[----:B------:R-:W-:Y:S05]  /*3c70*/  BSYNC B1 ;  /* 0x0000000000017941 */ /* 0x000fea0003800000 */
.L_x_11018:
[----:B------:R-:W-:Y:S02]  /*3c80*/  HFMA2 R101, -RZ, RZ, 0, 1.1920928955078125e-07 ;  /* 0x00000002ff657431 */ /* 0x000fe400000001ff */
[----:B------:R-:W-:Y:S01]  /*3c90*/  FADD R100, R100, R104 ;  /* 0x0000006864647221 */ /* 0x000fe20000000000 */
[----:B------:R-:W-:Y:S02]  /*3ca0*/  MOV R102, 0x1f ;  /* 0x0000001f00667802 */ /* 0x000fe40000000f00 */
[----:B------:R-:W-:-:S07]  /*3cb0*/  MOV R103, 0xffffffff ;  /* 0xffffffff00677802 */ /* 0x000fce0000000f00 */
[----:B------:R-:W-:Y:S05]  /*3cc0*/  WARPSYNC.COLLECTIVE R103, `(.L_x_11020) ;  /* 0x0000000067087348 */ /* 0x000fea0003c00000 */
[----:B------:R0:W1:Y:S02]  /*3cd0*/  SHFL.BFLY P2, R104, R100, R101, R102 ;  /* 0x0c00006564687389 */ /* 0x0000640000040066 */
[----:B01----:R-:W-:Y:S05]  /*3ce0*/  ENDCOLLECTIVE ;  /* 0x000000000000791b */ /* 0x003fea0003800000 */
.L_x_11020:
[----:B------:R-:W-:Y:S02]  /*3cf0*/  HFMA2 R101, -RZ, RZ, 0, 2.384185791015625e-07 ;  /* 0x00000004ff657431 */ /* 0x000fe400000001ff */
[----:B------:R-:W-:-:S05]  /*3d00*/  FADD R110, R100, R104 ;  /* 0x00000068646e7221 */ /* 0x000fca0000000000 */
[----:B------:R-:W-:-:S07]  /*3d10*/  MOV R100, R110 ;  /* 0x0000006e00647202 */ /* 0x000fce0000000f00 */
[----:B------:R-:W-:Y:S05]  /*3d20*/  WARPSYNC.COLLECTIVE R103, `(.L_x_11021) ;  /* 0x0000000067087348 */ /* 0x000fea0003c00000 */
[----:B------:R0:W1:Y:S02]  /*3d30*/  SHFL.BFLY P2, R104, R100, R101, R102 ;  /* 0x0c00006564687389 */ /* 0x0000640000040066 */
[----:B01----:R-:W-:Y:S05]  /*3d40*/  ENDCOLLECTIVE ;  /* 0x000000000000791b */ /* 0x003fea0003800000 */
.L_x_11021:
[----:B------:R-:W-:Y:S02]  /*3d50*/  HFMA2 R101, -RZ, RZ, 0, 4.76837158203125e-07 ;  /* 0x00000008ff657431 */ /* 0x000fe400000001ff */
[----:B------:R-:W-:-:S05]  /*3d60*/  FADD R111, R110, R104 ;  /* 0x000000686e6f7221 */ /* 0x000fca0000000000 */
[----:B------:R-:W-:-:S07]  /*3d70*/  MOV R100, R111 ;  /* 0x0000006f00647202 */ /* 0x000fce0000000f00 */
[----:B------:R-:W-:Y:S05]  /*3d80*/  WARPSYNC.COLLECTIVE R103, `(.L_x_11022) ;  /* 0x0000000067087348 */ /* 0x000fea0003c00000 */
[----:B------:R0:W1:Y:S02]  /*3d90*/  SHFL.BFLY P2, R104, R100, R101, R102 ;  /* 0x0c00006564687389 */ /* 0x0000640000040066 */
[----:B01----:R-:W-:Y:S05]  /*3da0*/  ENDCOLLECTIVE ;  /* 0x000000000000791b */ /* 0x003fea0003800000 */
.L_x_11022:
[----:B------:R-:W-:Y:S02]  /*3db0*/  HFMA2 R101, -RZ, RZ, 0, 9.5367431640625e-07 ;  /* 0x00000010ff657431 */ /* 0x000fe400000001ff */
[----:B------:R-:W-:-:S05]  /*3dc0*/  FADD R112, R111, R104 ;  /* 0x000000686f707221 */ /* 0x000fca0000000000 */
[----:B------:R-:W-:-:S07]  /*3dd0*/  MOV R100, R112 ;  /* 0x0000007000647202 */ /* 0x000fce0000000f00 */
[----:B------:R-:W-:Y:S05]  /*3de0*/  WARPSYNC.COLLECTIVE R103, `(.L_x_11023) ;  /* 0x0000000067087348 */ /* 0x000fea0003c00000 */
[----:B------:R0:W1:Y:S02]  /*3df0*/  SHFL.BFLY P2, R104, R100, R101, R102 ;  /* 0x0c00006564687389 */ /* 0x0000640000040066 */
[----:B01----:R-:W-:Y:S05]  /*3e00*/  ENDCOLLECTIVE ;  /* 0x000000000000791b */ /* 0x003fea0003800000 */
.L_x_11023:
        /* <DEDUP_REMOVED lines=70> */
.L_x_11024:
[----:B------:R-:W-:Y:S02]  /*4270*/  HFMA2 R101, -RZ, RZ, 0, 1.1920928955078125e-07 ;  /* 0x00000002ff657431 */ /* 0x000fe400000001ff */
[----:B------:R-:W-:-:S05]  /*4280*/  FADD R36, R100, R104 ;  /* 0x0000006864247221 */ /* 0x000fca0000000000 */
[----:B------:R-:W-:-:S07]  /*4290*/  MOV R100, R36 ;  /* 0x0000002400647202 */ /* 0x000fce0000000f00 */
[----:B------:R-:W-:Y:S05]  /*42a0*/  WARPSYNC.COLLECTIVE R103, `(.L_x_11025) ;  /* 0x0000000067087348 */ /* 0x000fea0003c00000 */
[----:B------:R0:W1:Y:S02]  /*42b0*/  SHFL.BFLY P2, R104, R100, R101, R102 ;  /* 0x0c00006564687389 */ /* 0x0000640000040066 */
[----:B01----:R-:W-:Y:S05]  /*42c0*/  ENDCOLLECTIVE ;  /* 0x000000000000791b */ /* 0x003fea0003800000 */
.L_x_11025:
[----:B------:R-:W-:Y:S02]  /*42d0*/  HFMA2 R101, -RZ, RZ, 0, 2.384185791015625e-07 ;  /* 0x00000004ff657431 */ /* 0x000fe400000001ff */
[----:B------:R-:W-:-:S05]  /*42e0*/  FADD R37, R36, R104 ;  /* 0x0000006824257221 */ /* 0x000fca0000000000 */
[----:B------:R-:W-:-:S07]  /*42f0*/  MOV R100, R37 ;  /* 0x0000002500647202 */ /* 0x000fce0000000f00 */
[----:B------:R-:W-:Y:S05]  /*4300*/  WARPSYNC.COLLECTIVE R103, `(.L_x_11026) ;  /* 0x0000000067087348 */ /* 0x000fea0003c00000 */
[----:B------:R0:W1:Y:S02]  /*4310*/  SHFL.BFLY P2, R104, R100, R101, R102 ;  /* 0x0c00006564687389 */ /* 0x0000640000040066 */
[----:B01----:R-:W-:Y:S05]  /*4320*/  ENDCOLLECTIVE ;  /* 0x000000000000791b */ /* 0x003fea0003800000 */
.L_x_11026:
[----:B------:R-:W-:Y:S02]  /*4330*/  HFMA2 R101, -RZ, RZ, 0, 4.76837158203125e-07 ;  /* 0x00000008ff657431 */ /* 0x000fe400000001ff */
[----:B------:R-:W-:-:S05]  /*4340*/  FADD R65, R37, R104 ;  /* 0x0000006825417221 */ /* 0x000fca0000000000 */
[----:B------:R-:W-:-:S07]  /*4350*/  MOV R100, R65 ;  /* 0x0000004100647202 */ /* 0x000fce0000000f00 */
[----:B------:R-:W-:Y:S05]  /*4360*/  WARPSYNC.COLLECTIVE R103, `(.L_x_11027) ;  /* 0x0000000067087348 */ /* 0x000fea0003c00000 */
[----:B------:R0:W1:Y:S02]  /*4370*/  SHFL.BFLY P2, R104, R100, R101, R102 ;  /* 0x0c00006564687389 */ /* 0x0000640000040066 */
[----:B01----:R-:W-:Y:S05]  /*4380*/  ENDCOLLECTIVE ;  /* 0x000000000000791b */ /* 0x003fea0003800000 */
.L_x_11027:
[----:B------:R-:W-:Y:S02]  /*4390*/  HFMA2 R101, -RZ, RZ, 0, 9.5367431640625e-07 ;  /* 0x00000010ff657431 */ /* 0x000fe400000001ff */
[----:B------:R-:W-:-:S05]  /*43a0*/  FADD R111, R65, R104 ;  /* 0x00000068416f7221 */ /* 0x000fca0000000000 */
[----:B------:R-:W-:-:S07]  /*43b0*/  MOV R100, R111 ;  /* 0x0000006f00647202 */ /* 0x000fce0000000f00 */
[----:B------:R-:W-:Y:S05]  /*43c0*/  WARPSYNC.COLLECTIVE R103, `(.L_x_11028) ;  /* 0x0000000067087348 */ /* 0x000fea0003c00000 */
[----:B------:R0:W1:Y:S02]  /*43d0*/  SHFL.BFLY P2, R104, R100, R101, R102 ;  /* 0x0c00006564687389 */ /* 0x0000640000040066 */
[----:B01----:R-:W-:Y:S05]  /*43e0*/  ENDCOLLECTIVE ;  /* 0x000000000000791b */ /* 0x003fea0003800000 */
.L_x_11028:
[----:B------:R-:W-:Y:S05]  /*43f0*/  BRA `(.L_x_11029) ;  /* 0xffffffc800d07947 */ /* 0x000fea000383ffff */
.L_x_11010:
[----:B------:R-:W-:Y:S01]  /*4400*/  HFMA2 R102, -RZ, RZ, 0, 1.847743988037109375e-06 ;  /* 0x0000001fff667431 */ /* 0x000fe200000001ff */
[----:B------:R-:W-:Y:S01]  /*4410*/  BSSY B2, `(.L_x_11030) ;  /* 0x0000006000027945 */ /* 0x000fe20003800000 */
[----:B------:R-:W-:Y:S02]  /*4420*/  MOV R101, 0x1 ;  /* 0x0000000100657802 */ /* 0x000fe40000000f00 */
[----:B------:R-:W-:-:S07]  /*4430*/  MOV R103, 0xffffffff ;  /* 0xffffffff00677802 */ /* 0x000fce0000000f00 */
[----:B------:R-:W-:Y:S05]  /*4440*/  WARPSYNC.COLLECTIVE R103, `(.L_x_11031) ;  /* 0x0000000067087348 */ /* 0x000fea0003c00000 */
[----:B------:R0:W1:Y:S02]  /*4450*/  SHFL.BFLY P2, R104, R100, R101, R102 ;  /* 0x0c00006564687389 */ /* 0x0000640000040066 */
[----:B01----:R-:W-:Y:S05]  /*4460*/  ENDCOLLECTIVE ;  /* 0x000000000000791b */ /* 0x003fea0003800000 */
.L_x_11031:
[----:B------:R-:W-:Y:S05]  /*4470*/  BSYNC B2 ;  /* 0x0000000000027941 */ /* 0x000fea0003800000 */
.L_x_11030:
[----:B------:R-:W-:Y:S02]  /*4480*/  HFMA2 R101, -RZ, RZ, 0, 1.1920928955078125e-07 ;  /* 0x00000002ff657431 */ /* 0x000fe400000001ff */
[----:B------:R-:W-:Y:S01]  /*4490*/  FADD R100, R100, R104 ;  /* 0x0000006864647221 */ /* 0x000fe20000000000 */
[----:B------:R-:W-:Y:S02]  /*44a0*/  MOV R102, 0x1f ;  /* 0x0000001f00667802 */ /* 0x000fe40000000f00 */
[----:B------:R-:W-:-:S07]  /*44b0*/  MOV R103, 0xffffffff ;  /* 0xffffffff00677802 */ /* 0x000fce0000000f00 */
[----:B------:R-:W-:Y:S05]  /*44c0*/  WARPSYNC.COLLECTIVE R103, `(.L_x_11032) ;  /* 0x0000000067087348 */ /* 0x000fea0003c00000 */
[----:B------:R0:W1:Y:S02]  /*44d0*/  SHFL.BFLY P2, R104, R100, R101, R102 ;  /* 0x0c00006564687389 */ /* 0x0000640000040066 */
[----:B01----:R-:W-:Y:S05]  /*44e0*/  ENDCOLLECTIVE ;  /* 0x000000000000791b */ /* 0x003fea0003800000 */
.L_x_11032:
[----:B------:R-:W-:Y:S02]  /*44f0*/  HFMA2 R101, -RZ, RZ, 0, 2.384185791015625e-07 ;  /* 0x00000004ff657431 */ /* 0x000fe400000001ff */
[----:B------:R-:W-:-:S05]  /*4500*/  FADD R108, R100, R104 ;  /* 0x00000068646c7221 */ /* 0x000fca0000000000 */
[----:B------:R-:W-:-:S07]  /*4510*/  MOV R100, R108 ;  /* 0x0000006c00647202 */ /* 0x000fce0000000f00 */
[----:B------:R-:W-:Y:S05]  /*4520*/  WARPSYNC.COLLECTIVE R103, `(.L_x_11033) ;  /* 0x0000000067087348 */ /* 0x000fea0003c00000 */
[----:B------:R0:W1:Y:S02]  /*4530*/  SHFL.BFLY P2, R104, R100, R101, R102 ;  /* 0x0c00006564687389 */ /* 0x0000640000040066 */
[----:B01----:R-:W-:Y:S05]  /*4540*/  ENDCOLLECTIVE ;  /* 0x000000000000791b */ /* 0x003fea0003800000 */
.L_x_11033:
[----:B------:R-:W-:Y:S02]  /*4550*/  HFMA2 R101, -RZ, RZ, 0, 4.76837158203125e-07 ;  /* 0x00000008ff657431 */ /* 0x000fe400000001ff */
[----:B------:R-:W-:-:S05]  /*4560*/  FADD R109, R108, R104 ;  /* 0x000000686c6d7221 */ /* 0x000fca0000000000 */
[----:B------:R-:W-:-:S07]  /*4570*/  MOV R100, R109 ;  /* 0x0000006d00647202 */ /* 0x000fce0000000f00 */
[----:B------:R-:W-:Y:S05]  /*4580*/  WARPSYNC.COLLECTIVE R103, `(.L_x_11034) ;  /* 0x0000000067087348 */ /* 0x000fea0003c00000 */
[----:B------:R0:W1:Y:S02]  /*4590*/  SHFL.BFLY P2, R104, R100, R101, R102 ;  /* 0x0c00006564687389 */ /* 0x0000640000040066 */
[----:B01----:R-:W-:Y:S05]  /*45a0*/  ENDCOLLECTIVE ;  /* 0x000000000000791b */ /* 0x003fea0003800000 */
.L_x_11034:
[----:B------:R-:W-:Y:S02]  /*45b0*/  HFMA2 R101, -RZ, RZ, 0, 9.5367431640625e-07 ;  /* 0x00000010ff657431 */ /* 0x000fe400000001ff */
[----:B------:R-:W-:-:S05]  /*45c0*/  FADD R110, R109, R104 ;  /* 0x000000686d6e7221 */ /* 0x000fca0000000000 */
[----:B------:R-:W-:-:S07]  /*45d0*/  MOV R100, R110 ;  /* 0x0000006e00647202 */ /* 0x000fce0000000f00 */
[----:B------:R-:W-:Y:S05]  /*45e0*/  WARPSYNC.COLLECTIVE R103, `(.L_x_11035) ;  /* 0x0000000067087348 */ /* 0x000fea0003c00000 */
[----:B------:R0:W1:Y:S02]  /*45f0*/  SHFL.BFLY P2, R104, R100, R101, R102 ;  /* 0x0c00006564687389 */ /* 0x0000640000040066 */
[----:B01----:R-:W-:Y:S05]  /*4600*/  ENDCOLLECTIVE ;  /* 0x000000000000791b */ /* 0x003fea0003800000 */
.L_x_11035:
        /* <DEDUP_REMOVED lines=70> */
.L_x_11036:
[----:B------:R-:W-:Y:S02]  /*4a70*/  HFMA2 R101, -RZ, RZ, 0, 1.1920928955078125e-07 ;  /* 0x00000002ff657431 */ /* 0x000fe400000001ff */
[----:B------:R-:W-:-:S05]  /*4a80*/  FADD R78, R100, R104 ;  /* 0x00000068644e7221 */ /* 0x000fca0000000000 */
[----:B------:R-:W-:-:S07]  /*4a90*/  MOV R100, R78 ;  /* 0x0000004e00647202 */ /* 0x000fce0000000f00 */
[----:B------:R-:W-:Y:S05]  /*4aa0*/  WARPSYNC.COLLECTIVE R103, `(.L_x_11037) ;  /* 0x0000000067087348 */ /* 0x000fea0003c00000 */
[----:B------:R0:W1:Y:S02]  /*4ab0*/  SHFL.BFLY P2, R104, R100, R101, R102 ;  /* 0x0c00006564687389 */ /* 0x0000640000040066 */
[----:B01----:R-:W-:Y:S05]  /*4ac0*/  ENDCOLLECTIVE ;  /* 0x000000000000791b */ /* 0x003fea0003800000 */
.L_x_11037:
[----:B------:R-:W-:Y:S02]  /*4ad0*/  HFMA2 R101, -RZ, RZ, 0, 2.384185791015625e-07 ;  /* 0x00000004ff657431 */ /* 0x000fe400000001ff */
[----:B------:R-:W-:-:S05]  /*4ae0*/  FADD R79, R78, R104 ;  /* 0x000000684e4f7221 */ /* 0x000fca0000000000 */
[----:B------:R-:W-:-:S07]  /*4af0*/  MOV R100, R79 ;  /* 0x0000004f00647202 */ /* 0x000fce0000000f00 */
[----:B------:R-:W-:Y:S05]  /*4b00*/  WARPSYNC.COLLECTIVE R103, `(.L_x_11038) ;  /* 0x0000000067087348 */ /* 0x000fea0003c00000 */
[----:B------:R0:W1:Y:S02]  /*4b10*/  SHFL.BFLY P2, R104, R100, R101, R102 ;  /* 0x0c00006564687389 */ /* 0x0000640000040066 */
[----:B01----:R-:W-:Y:S05]  /*4b20*/  ENDCOLLECTIVE ;  /* 0x000000000000791b */ /* 0x003fea0003800000 */
.L_x_11038:
[----:B------:R-:W-:Y:S02]  /*4b30*/  HFMA2 R101, -RZ, RZ, 0, 4.76837158203125e-07 ;  /* 0x00000008ff657431 */ /* 0x000fe400000001ff */
[----:B------:R-:W-:-:S05]  /*4b40*/  FADD R89, R79, R104 ;  /* 0x000000684f597221 */ /* 0x000fca0000000000 */
[----:B------:R-:W-:-:S07]  /*4b50*/  MOV R100, R89 ;  /* 0x0000005900647202 */ /* 0x000fce0000000f00 */
[----:B------:R-:W-:Y:S05]  /*4b60*/  WARPSYNC.COLLECTIVE R103, `(.L_x_11039) ;  /* 0x0000000067087348 */ /* 0x000fea0003c00000 */
[----:B------:R0:W1:Y:S02]  /*4b70*/  SHFL.BFLY P2, R104, R100, R101, R102 ;  /* 0x0c00006564687389 */ /* 0x0000640000040066 */
[----:B01----:R-:W-:Y:S05]  /*4b80*/  ENDCOLLECTIVE ;  /* 0x000000000000791b */ /* 0x003fea0003800000 */
.L_x_11039:
[----:B------:R-:W-:Y:S02]  /*4b90*/  HFMA2 R101, -RZ, RZ, 0, 9.5367431640625e-07 ;  /* 0x00000010ff657431 */ /* 0x000fe400000001ff */
[----:B------:R-:W-:-:S05]  /*4ba0*/  FADD R93, R89, R104 ;  /* 0x00000068595d7221 */ /* 0x000fca0000000000 */
[----:B------:R-:W-:-:S07]  /*4bb0*/  MOV R100, R93 ;  /* 0x0000005d00647202 */ /* 0x000fce0000000f00 */
[----:B------:R-:W-:Y:S05]  /*4bc0*/  WARPSYNC.COLLECTIVE R103, `(.L_x_11040) ;  /* 0x0000000067087348 */ /* 0x000fea0003c00000 */
[----:B------:R0:W1:Y:S02]  /*4bd0*/  SHFL.BFLY P2, R104, R100, R101, R102 ;  /* 0x0c00006564687389 */ /* 0x0000640000040066 */
[----:B01----:R-:W-:Y:S05]  /*4be0*/  ENDCOLLECTIVE ;  /* 0x000000000000791b */ /* 0x003fea0003800000 */
.L_x_11040:
[----:B------:R-:W-:Y:S05]  /*4bf0*/  BRA `(.L_x_11041) ;  /* 0xffffffdc00607947 */ /* 0x000fea000383ffff */
.L_x_11013:
[----:B------:R-:W-:Y:S01]  /*4c00*/  HFMA2 R11, -RZ, RZ, 0, 1.847743988037109375e-06 ;  /* 0x0000001fff0b7431 */ /* 0x000fe200000001ff */
[----:B------:R-:W-:Y:S01]  /*4c10*/  BSSY B0, `(.L_x_11042) ;  /* 0x0000006000007945 */ /* 0x000fe20003800000 */
[----:B------:R-:W-:Y:S02]  /*4c20*/  MOV R6, 0x10 ;  /* 0x0000001000067802 */ /* 0x000fe40000000f00 */
[----:B------:R-:W-:-:S07]  /*4c30*/  MOV R103, 0xffffffff ;  /* 0xffffffff00677802 */ /* 0x000fce0000000f00 */
[----:B0----5:R-:W-:Y:S05]  /*4c40*/  WARPSYNC.COLLECTIVE R103, `(.L_x_11043) ;  /* 0x0000000067087348 */ /* 0x021fea0003c00000 */
[----:B------:R1:W2:Y:S02]  /*4c50*/  SHFL.DOWN P0, R9, R108, R6, R11 ;  /* 0x080000066c097389 */ /* 0x0002a4000000000b */
[----:B012--5:R-:W-:Y:S05]  /*4c60*/  ENDCOLLECTIVE ;  /* 0x000000000000791b */ /* 0x027fea0003800000 */
.L_x_11043:
[----:B------:R-:W-:Y:S05]  /*4c70*/  BSYNC B0 ;  /* 0x0000000000007941 */ /* 0x000fea0003800000 */
.L_x_11042:
        /* <DEDUP_REMOVED lines=9> */
.L_x_11044:
[----:B------:R-:W-:Y:S01]  /*4d10*/  HFMA2 R6, -RZ, RZ, 0, 2.384185791015625e-07 ;  /* 0x00000004ff067431 */ /* 0x000fe200000001ff */
[----:B------:R-:W-:-:S04]  /*4d20*/  MOV R2, R9 ;  /* 0x0000000900027202 */ /* 0x000fc80000000f00 */
[----:B------:R-:W-:-:S04]  /*4d30*/  FMNMX R2, R5, R2, !PT ;  /* 0x0000000205027209 */ /* 0x000fc80007800000 */
[----:B------:R-:W-:-:S07]  /*4d40*/  MOV R108, R2 ;  /* 0x00000002006c7202 */ /* 0x000fce0000000f00 */
[----:B------:R-:W-:Y:S05]  /*4d50*/  WARPSYNC.COLLECTIVE R103, `(.L_x_11045) ;  /* 0x0000000067087348 */ /* 0x000fea0003c00000 */
[----:B------:R0:W1:Y:S02]  /*4d60*/  SHFL.DOWN P0, R9, R108, R6, R11 ;  /* 0x080000066c097389 */ /* 0x000064000000000b */
[----:B01----:R-:W-:Y:S05]  /*4d70*/  ENDCOLLECTIVE ;  /* 0x000000000000791b */ /* 0x003fea0003800000 */
.L_x_11045:
[----:B------:R-:W-:Y:S01]  /*4d80*/  HFMA2 R6, -RZ, RZ, 0, 1.1920928955078125e-07 ;  /* 0x00000002ff067431 */ /* 0x000fe200000001ff */
[----:B------:R-:W-:-:S04]  /*4d90*/  MOV R7, R9 ;  /* 0x0000000900077202 */ /* 0x000fc80000000f00 */
[----:B------:R-:W-:-:S04]  /*4da0*/  FMNMX R7, R2, R7, !PT ;  /* 0x0000000702077209 */ /* 0x000fc80007800000 */
[----:B------:R-:W-:-:S07]  /*4db0*/  MOV R108, R7 ;  /* 0x00000007006c7202 */ /* 0x000fce0000000f00 */
[----:B------:R-:W-:Y:S05]  /*4dc0*/  WARPSYNC.COLLECTIVE R103, `(.L_x_11046) ;  /* 0x0000000067087348 */ /* 0x000fea0003c00000 */
[----:B------:R0:W1:Y:S02]  /*4dd0*/  SHFL.DOWN P0, R9, R108, R6, R11 ;  /* 0x080000066c097389 */ /* 0x000064000000000b */
[----:B01----:R-:W-:Y:S05]  /*4de0*/  ENDCOLLECTIVE ;  /* 0x000000000000791b */ /* 0x003fea0003800000 */
.L_x_11046:
[----:B------:R-:W-:Y:S01]  /*4df0*/  HFMA2 R6, -RZ, RZ, 0, 5.9604644775390625e-08 ;  /* 0x00000001ff067431 */ /* 0x000fe200000001ff */
[----:B------:R-:W-:-:S04]  /*4e00*/  MOV R4, R9 ;  /* 0x0000000900047202 */ /* 0x000fc80000000f00 */
[----:B------:R-:W-:-:S04]  /*4e10*/  FMNMX R4, R7, R4, !PT ;  /* 0x0000000407047209 */ /* 0x000fc80007800000 */
[----:B------:R-:W-:-:S07]  /*4e20*/  MOV R108, R4 ;  /* 0x00000004006c7202 */ /* 0x000fce0000000f00 */
[----:B------:R-:W-:Y:S05]  /*4e30*/  WARPSYNC.COLLECTIVE R103, `(.L_x_11047) ;  /* 0x0000000067087348 */ /* 0x000fea0003c00000 */
[----:B------:R0:W1:Y:S02]  /*4e40*/  SHFL.DOWN P0, R9, R108, R6, R11 ;  /* 0x080000066c097389 */ /* 0x000064000000000b */
[----:B01----:R-:W-:Y:S05]  /*4e50*/  ENDCOLLECTIVE ;  /* 0x000000000000791b */ /* 0x003fea0003800000 */
.L_x_11047:
[----:B------:R-:W-:Y:S05]  /*4e60*/  BRA `(.L_x_11048) ;  /* 0xffffffe800847947 */ /* 0x000fea000383ffff */
.L_x_11015:
[----:B--2---:R-:W-:Y:S02]  /*4e70*/  MOV R108, R2 ;  /* 0x00000002006c7202 */ /* 0x004fe40000000f00 */
[----:B------:R-:W-:Y:S02]  /*4e80*/  MOV R6, 0x2 ;  /* 0x0000000200067802 */ /* 0x000fe40000000f00 */
[----:B------:R-:W-:Y:S02]  /*4e90*/  MOV R11, 0x1f ;  /* 0x0000001f000b7802 */ /* 0x000fe40000000f00 */
[----:B------:R-:W-:-:S07]  /*4ea0*/  MOV R103, 0xffffffff ;  /* 0xffffffff00677802 */ /* 0x000fce0000000f00 */
[----:B01---5:R-:W-:Y:S05]  /*4eb0*/  WARPSYNC.COLLECTIVE R103, `(.L_x_11049) ;  /* 0x0000000067087348 */ /* 0x023fea0003c00000 */
[----:B------:R2:W3:Y:S02]  /*4ec0*/  SHFL.DOWN P0, R9, R108, R6, R11 ;  /* 0x080000066c097389 */ /* 0x0004e4000000000b */
[----:B0123-5:R-:W-:Y:S05]  /*4ed0*/  ENDCOLLECTIVE ;  /* 0x000000000000791b */ /* 0x02ffea0003800000 */
.L_x_11049:
[----:B------:R-:W-:Y:S02]  /*4ee0*/  MOV R6, 0x1 ;  /* 0x0000000100067802 */ /* 0x000fe40000000f00 */
[----:B------:R-:W-:-:S04]  /*4ef0*/  MOV R5, R9 ;  /* 0x0000000900057202 */ /* 0x000fc80000000f00 */
[----:B------:R-:W-:-:S04]  /*4f00*/  FMNMX R5, R5, R2, !PT ;  /* 0x0000000205057209 */ /* 0x000fc80007800000 */
[----:B------:R-:W-:-:S07]  /*4f10*/  MOV R108, R5 ;  /* 0x00000005006c7202 */ /* 0x000fce0000000f00 */
[----:B------:R-:W-:Y:S05]  /*4f20*/  WARPSYNC.COLLECTIVE R103, `(.L_x_11050) ;  /* 0x0000000067087348 */ /* 0x000fea0003c00000 */
[----:B------:R0:W1:Y:S02]  /*4f30*/  SHFL.DOWN P0, R9, R108, R6, R11 ;  /* 0x080000066c097389 */ /* 0x000064000000000b */
[----:B01----:R-:W-:Y:S05]  /*4f40*/  ENDCOLLECTIVE ;  /* 0x000000000000791b */ /* 0x003fea0003800000 */
.L_x_11050:
[----:B------:R-:W-:Y:S01]  /*4f50*/  MOV R4, R9 ;  /* 0x0000000900047202 */ /* 0x000fe20000000f00 */
[----:B------:R-:W-:Y:S06]  /*4f60*/  BRA `(.L_x_11051) ;  /* 0xffffffe800ac7947 */ /* 0x000fec000383ffff */
        .weak           $__internal_188_$__cuda_sm20_rcp_rn_f32_slowpath
        .type           $__internal_188_$__cuda_sm20_rcp_rn_f32_slowpath,@function
        .size           $__internal_188_$__cuda_sm20_rcp_rn_f32_slowpath,(.L_x_13056 - $__internal_188_$__cuda_sm20_rcp_rn_f32_slowpath)
$__internal_188_$__cuda_sm20_rcp_rn_f32_slowpath:
        /* <DEDUP_REMOVED lines=15> */
.L_x_11052:
        /* <DEDUP_REMOVED lines=33> */
.L_x_11054:
[----:B------:R0:W1:Y:S02]  /*5270*/  MUFU.RCP R2, R0 ;  /* 0x0000000000027308 */ /* 0x0000640000001000 */
.L_x_11053:
[----:B------:R-:W-:Y:S01]  /*5280*/  HFMA2 R3, -RZ, RZ, 0, 0 ;  /* 0x00000000ff037431 */ /* 0x000fe200000001ff */
[----:B-1-3--:R-:W-:Y:S02]  /*5290*/  MOV R5, R2 ;  /* 0x0000000200057202 */ /* 0x00afe40000000f00 */
[----:B------:R-:W-:-:S04]  /*52a0*/  MOV R2, R7 ;  /* 0x0000000700027202 */ /* 0x000fc80000000f00 */
[----:B0-2---:R-:W-:Y:S05]  /*52b0*/  RET.REL.NODEC R2 `(_ZN18transformer_engine13normalization19ln_fwd_tuned_kernelINS0_13Kernel_traitsIff13__nv_fp8_e4m3fjLj1024ELj1ELj4ELj1ELj16ENS0_18Kernel_traits_baseILj1024EffS3_fjLj128EEEEEEEvNS0_19ForwardKernelParamsE) ;  /* 0xffffffac02507950 */ /* 0x005fea0003c3ffff */
.L_x_11055:
        /* <DEDUP_REMOVED lines=12> */
.L_x_13056:


//--------------------- .text._ZN18transformer_engine13normalization19ln_fwd_tuned_kernelINS0_13Kernel_traitsIff13__nv_fp8_e4m3fjLj768ELj1ELj4ELj1ELj16ENS0_18Kernel_traits_baseILj768EffS3_fjLj128EEEEEEEvNS0_19ForwardKernelParamsE --------------------------
	.section	.text._ZN18transformer_engine13normalization19ln_fwd_tuned_kernelINS0_13Kernel_traitsIff13__nv_fp8_e4m3fjLj768ELj1ELj4ELj1ELj16ENS0_18Kernel_traits_baseILj768EffS3_fjLj128EEEEEEEvNS0_19ForwardKernelParamsE,"ax",@progbits
	.align	128
        .global         _ZN18transformer_engine13normalization19ln_fwd_tuned_kernelINS0_13Kernel_traitsIff13__nv_fp8_e4m3fjLj768ELj1ELj4ELj1ELj16ENS0_18Kernel_traits_baseILj768EffS3_fjLj128EEEEEEEvNS0_19ForwardKernelParamsE
        .type           _ZN18transformer_engine13normalization19ln_fwd_tuned_kernelINS0_13Kernel_traitsIff13__nv_fp8_e4m3fjLj768ELj1ELj4ELj1ELj16ENS0_18Kernel_traits_baseILj768EffS3_fjLj128EEEEEEEvNS0_19ForwardKernelParamsE,@function
        .size           _ZN18transformer_engine13normalization19ln_fwd_tuned_kernelINS0_13Kernel_traitsIff13__nv_fp8_e4m3fjLj768ELj1ELj4ELj1ELj16ENS0_18Kernel_traits_baseILj768EffS3_fjLj128EEEEEEEvNS0_19ForwardKernelParamsE,(.L_x_13057 - _ZN18transformer_engine13normalization19ln_fwd_tuned_kernelINS0_13Kernel_traitsIff13__nv_fp8_e4m3fjLj768ELj1ELj4ELj1ELj16ENS0_18Kernel_traits_baseILj768EffS3_fjLj128EEEEEEEvNS0_19ForwardKernelParamsE)
        .other          _ZN18transformer_engine13normalization19ln_fwd_tuned_kernelINS0_13Kernel_traitsIff13__nv_fp8_e4m3fjLj768ELj1ELj4ELj1ELj16ENS0_18Kernel_traits_baseILj768EffS3_fjLj128EEEEEEEvNS0_19ForwardKernelParamsE,@"STO_CUDA_ENTRY STV_DEFAULT"
_ZN18transformer_engine13normalization19ln_fwd_tuned_kernelINS0_13Kernel_traitsIff13__nv_fp8_e4m3fjLj768ELj1ELj4ELj1ELj16ENS0_18Kernel_traits_baseILj768EffS3_fjLj128EEEEEEEvNS0_19ForwardKernelParamsE:
.text._ZN18transformer_engine13normalization19ln_fwd_tuned_kernelINS0_13Kernel_traitsIff13__nv_fp8_e4m3fjLj768ELj1ELj4ELj1ELj16ENS0_18Kernel_traits_baseILj768EffS3_fjLj128EEEEEEEvNS0_19ForwardKernelParamsE:
        /* <DEDUP_REMOVED lines=9> */
[----:B0-----:R-:W-:Y:S01]  /*0090*/  ISETP.NE.AND P0, PT, RZ, UR10, PT ;  /* 0x0000000aff007c0c */ /* 0x001fe2000bf05270 */
[----:B------:R-:W0:Y:S01]  /*00a0*/  LDCU UR13, c[0x0][0x388] ;  /* 0x00007100ff0d77ac */ /* 0x000e220008000800 */
        /* <DEDUP_REMOVED lines=83> */
.L_x_11060:
        /* <DEDUP_REMOVED lines=15> */
[----:B0-----:R-:W-:-:S06]  /*06d0*/  IMAD.WIDE.U32 R52, R91, 0x10, R6 ;  /* 0x000000105b347825 */ /* 0x001fcc00078e0006 */
        /* <DEDUP_REMOVED lines=96> */
.L_x_11081:
        /* <DEDUP_REMOVED lines=18> */
[----:B-1----:R-:W-:Y:S01]  /*0e00*/  FFMA R7, R58, R80, R31 ;  /* 0x000000503a077223 */ /* 0x002fe2000000001f */
[-C--:B------:R-:W-:Y:S01]  /*0e10*/  FMUL R32, R33, R4.reuse ;  /* 0x0000000421207220 */ /* 0x080fe20000400000 */
[----:B------:R-:W-:Y:S01]  /*0e20*/  FMUL R36, R36, R5 ;  /* 0x0000000524247220 */ /* 0x000fe20000400000 */
[----:B------:R-:W-:Y:S01]  /*0e30*/  FMNMX3 R78, R78, |R33|, |R55|, !PT ;  /* 0x400000214e4e7276 */ /* 0x000fe20007800437 */
[-C--:B------:R-:W-:Y:S01]  /*0e40*/  FMUL R6, R35, R4.reuse ;  /* 0x0000000423067220 */ /* 0x080fe20000400000 */
[----:B------:R-:W-:Y:S01]  /*0e50*/  @P0 FMUL R55, R55, R4 ;  /* 0x0000000437370220 */ /* 0x000fe20000400000 */
[----:B------:R-:W-:Y:S01]  /*0e60*/  FSEL R32, R33, R32, !P0 ;  /* 0x0000002021207208 */ /* 0x000fe20004000000 */
[----:B------:R-:W-:Y:S01]  /*0e70*/  FMUL R33, R37, R5 ;  /* 0x0000000525217220 */ /* 0x000fe20000400000 */
[----:B------:R-:W-:Y:S01]  /*0e80*/  FFMA R37, R61, R36, R24 ;  /* 0x000000243d257223 */ /* 0x000fe20000000018 */
[----:B------:R-:W-:Y:S01]  /*0e90*/  FMNMX3 R34, R78, |R35|, |R7|, !PT ;  /* 0x400000234e227276 */ /* 0x000fe20007800407 */
[----:B------:R-:W-:Y:S01]  /*0ea0*/  FMUL R38, R38, R5 ;  /* 0x0000000526267220 */ /* 0x000fe20000400000 */
[----:B------:R-:W-:Y:S01]  /*0eb0*/  F2FP.SATFINITE.E4M3.F32.PACK_AB_MERGE_C R32, RZ, R32, RZ ;  /* 0x00000020ff20723e */ /* 0x000fe200048070ff */
[----:B------:R-:W-:Y:S01]  /*0ec0*/  FFMA R33, R60, R33, R25 ;  /* 0x000000213c217223 */ /* 0x000fe20000000019 */
[----:B------:R-:W-:Y:S01]  /*0ed0*/  FSEL R6, R35, R6, !P0 ;  /* 0x0000000623067208 */ /* 0x000fe20004000000 */
        /* <DEDUP_REMOVED lines=9> */
[----:B------:R-:W-:Y:S01]  /*0f70*/  FMNMX3 R34, R34, |R37|, |R33|, !PT ;  /* 0x4000002522227276 */ /* 0x000fe20007800421 */
[----:B------:R-:W-:Y:S01]  /*0f80*/  FMUL R41, R41, R5 ;  /* 0x0000000529297220 */ /* 0x000fe20000400000 */
[----:B------:R-:W-:Y:S01]  /*0f90*/  FSEL R32, R37, R78, !P0 ;  /* 0x0000004e25207208 */ /* 0x000fe20004000000 */
[----:B------:R-:W-:Y:S01]  /*0fa0*/  FMUL R38, R35, R4 ;  /* 0x0000000423267220 */ /* 0x000fe20000400000 */
[----:B------:R-:W-:Y:S01]  /*0fb0*/  FFMA R37, R65, R40, R20 ;  /* 0x0000002841257223 */ /* 0x000fe20000000014 */
[----:B------:R-:W-:Y:S01]  /*0fc0*/  SHF.L.U32 R6, R6, 0x10, RZ ;  /* 0x0000001006067819 */ /* 0x000fe200000006ff */
[----:B------:R-:W-:Y:S01]  /*0fd0*/  @P0 FMUL R33, R33, R4 ;  /* 0x0000000421210220 */ /* 0x000fe20000400000 */
[----:B------:R-:W-:Y:S01]  /*0fe0*/  F2FP.SATFINITE.E4M3.F32.PACK_AB_MERGE_C R32, RZ, R32, RZ ;  /* 0x00000020ff20723e */ /* 0x000fe200048070ff */
[----:B------:R-:W-:Y:S01]  /*0ff0*/  FFMA R41, R64, R41, R21 ;  /* 0x0000002940297223 */ /* 0x000fe20000000015 */
[----:B------:R-:W-:Y:S01]  /*1000*/  FSEL R38, R35, R38, !P0 ;  /* 0x0000002623267208 */ /* 0x000fe20004000000 */
[-C--:B------:R-:W-:Y:S01]  /*1010*/  FMUL R40, R37, R4.reuse ;  /* 0x0000000425287220 */ /* 0x080fe20000400000 */
[----:B------:R-:W-:Y:S01]  /*1020*/  FMNMX3 R34, R34, |R35|, |R39|, !PT ;  /* 0x4000002322227276 */ /* 0x000fe20007800427 */
[----:B------:R-:W-:Y:S01]  /*1030*/  @P0 FMUL R7, R7, R4 ;  /* 0x0000000407070220 */ /* 0x000fe20000400000 */
[----:B------:R-:W-:Y:S01]  /*1040*/  F2FP.SATFINITE.E4M3.F32.PACK_AB_MERGE_C R38, RZ, R38, RZ ;  /* 0x00000026ff26723e */ /* 0x000fe200048070ff */
[-C--:B------:R-:W-:Y:S01]  /*1050*/  FMUL R42, R42, R5.reuse ;  /* 0x000000052a2a7220 */ /* 0x080fe20000400000 */
[----:B------:R-:W-:Y:S01]  /*1060*/  LOP3.LUT R35, R6, 0xff0000, RZ, 0xc0, !PT ;  /* 0x00ff000006237812 */ /* 0x000fe200078ec0ff */
[-C--:B------:R-:W-:Y:S01]  /*1070*/  FMUL R44, R44, R5.reuse ;  /* 0x000000052c2c7220 */ /* 0x080fe20000400000 */
[----:B------:R-:W-:Y:S01]  /*1080*/  LOP3.LUT R32, R32, 0xff, RZ, 0xc0, !PT ;  /* 0x000000ff20207812 */ /* 0x000fe200078ec0ff */
[----:B------:R-:W-:Y:S01]  /*1090*/  FMUL R46, R46, R5 ;  /* 0x000000052e2e7220 */ /* 0x000fe20000400000 */
[----:B------:R-:W-:Y:S01]  /*10a0*/  F2FP.SATFINITE.E4M3.F32.PACK_AB_MERGE_C R33, RZ, R33, RZ ;  /* 0x00000021ff21723e */ /* 0x000fe200048070ff */
[----:B------:R-:W-:Y:S01]  /*10b0*/  @P0 FMUL R39, R39, R4 ;  /* 0x0000000427270220 */ /* 0x000fe20000400000 */
[----:B------:R-:W-:Y:S01]  /*10c0*/  SHF.L.U32 R38, R38, 0x10, RZ ;  /* 0x0000001026267819 */ /* 0x000fe200000006ff */
[-C--:B------:R-:W-:Y:S01]  /*10d0*/  FMUL R48, R48, R5.reuse ;  /* 0x0000000530307220 */ /* 0x080fe20000400000 */
[----:B------:R-:W-:Y:S01]  /*10e0*/  FSEL R6, R37, R40, !P0 ;  /* 0x0000002825067208 */ /* 0x000fe20004000000 */
[----:B------:R-:W-:Y:S01]  /*10f0*/  FMUL R50, R50, R5 ;  /* 0x0000000532327220 */ /* 0x000fe20000400000 */
[----:B------:R-:W-:Y:S01]  /*1100*/  FMNMX3 R34, R34, |R37|, |R41|, !PT ;  /* 0x4000002522227276 */ /* 0x000fe20007800429 */
[----:B------:R-:W-:Y:S01]  /*1110*/  FFMA R37, R67, R42, R22 ;  /* 0x0000002a43257223 */ /* 0x000fe20000000016 */
[----:B------:R-:W-:Y:S01]  /*1120*/  LOP3.LUT R36, R35, 0xffff, R36, 0xf8, !PT ;  /* 0x0000ffff23247812 */ /* 0x000fe200078ef824 */
[----:B------:R-:W-:Y:S01]  /*1130*/  FMUL R35, R43, R5 ;  /* 0x000000052b237220 */ /* 0x000fe20000400000 */
[----:B------:R-:W-:Y:S01]  /*1140*/  F2FP.SATFINITE.E4M3.F32.PACK_AB_MERGE_C R7, RZ, R7, RZ ;  /* 0x00000007ff07723e */ /* 0x000fe200048070ff */
[----:B------:R-:W-:Y:S01]  /*1150*/  FMUL R40, R37, R4 ;  /* 0x0000000425287220 */ /* 0x000fe20000400000 */
[----:B------:R-:W-:Y:S01]  /*1160*/  LEA R32, R33, R32, 0x8 ;  /* 0x0000002021207211 */ /* 0x000fe200078e40ff */
[----:B------:R-:W-:Y:S01]  /*1170*/  FFMA R35, R66, R35, R23 ;  /* 0x0000002342237223 */ /* 0x000fe20000000017 */
[----:B------:R-:W-:Y:S01]  /*1180*/  LOP3.LUT R33, R38, 0xff0000, RZ, 0xc0, !PT ;  /* 0x00ff000026217812 */ /* 0x000fe200078ec0ff */
[----:B------:R-:W-:Y:S01]  /*1190*/  @P0 FMUL R41, R41, R4 ;  /* 0x0000000429290220 */ /* 0x000fe20000400000 */
[----:B------:R-:W-:Y:S01]  /*11a0*/  LOP3.LUT R7, R7, 0xffff, RZ, 0xc0, !PT ;  /* 0x0000ffff07077812 */ /* 0x000fe200078ec0ff */
[-C--:B------:R-:W-:Y:S01]  /*11b0*/  FMUL R78, R54, R5.reuse ;  /* 0x00000005364e7220 */ /* 0x080fe20000400000 */
[----:B------:R-:W-:Y:S01]  /*11c0*/  LOP3.LUT R32, R33, 0xffff, R32, 0xf8, !PT ;  /* 0x0000ffff21207812 */ /* 0x000fe200078ef820 */
[----:B------:R-:W-:Y:S01]  /*11d0*/  FMUL R33, R45, R5 ;  /* 0x000000052d217220 */ /* 0x000fe20000400000 */
[----:B------:R-:W-:Y:S01]  /*11e0*/  SHF.L.U32 R43, R7, 0x18, RZ ;  /* 0x00000018072b7819 */ /* 0x000fe200000006ff */
[----:B------:R-:W-:Y:S01]  /*11f0*/  FFMA R45, R69, R44, R16 ;  /* 0x0000002c452d7223 */ /* 0x000fe20000000010 */
[----:B------:R-:W-:Y:S01]  /*1200*/  FSEL R7, R37, R40, !P0 ;  /* 0x0000002825077208 */ /* 0x000fe20004000000 */
[----:B------:R-:W-:Y:S01]  /*1210*/  FFMA R33, R68, R33, R17 ;  /* 0x0000002144217223 */ /* 0x000fe20000000011 */
[----:B------:R-:W-:Y:S01]  /*1220*/  FMNMX3 R34, R34, |R37|, |R35|, !PT ;  /* 0x4000002522227276 */ /* 0x000fe20007800423 */
[----:B------:R-:W-:Y:S01]  /*1230*/  FMUL R37, R47, R5 ;  /* 0x000000052f257220 */ /* 0x000fe20000400000 */
[----:B------:R-:W-:Y:S01]  /*1240*/  LOP3.LUT R43, R36, R43, RZ, 0xfc, !PT ;  /* 0x0000002b242b7212 */ /* 0x000fe200078efcff */
[----:B------:R-:W-:Y:S01]  /*1250*/  FFMA R47, R71, R46, R18 ;  /* 0x0000002e472f7223 */ /* 0x000fe20000000012 */
[----:B------:R-:W-:Y:S01]  /*1260*/  F2FP.SATFINITE.E4M3.F32.PACK_AB_MERGE_C R6, RZ, R6, RZ ;  /* 0x00000006ff06723e */ /* 0x000fe200048070ff */
[-C--:B------:R-:W-:Y:S01]  /*1270*/  FMUL R36, R45, R4.reuse ;  /* 0x000000042d247220 */ /* 0x080fe20000400000 */
[----:B------:R-:W-:Y:S01]  /*1280*/  F2FP.SATFINITE.E4M3.F32.PACK_AB_MERGE_C R39, RZ, R39, RZ ;  /* 0x00000027ff27723e */ /* 0x000fe200048070ff */
[----:B------:R-:W-:Y:S01]  /*1290*/  FFMA R37, R70, R37, R19 ;  /* 0x0000002546257223 */ /* 0x000fe20000000013 */
[----:B------:R-:W-:Y:S01]  /*12a0*/  FMUL R40, R47, R4 ;  /* 0x000000042f287220 */ /* 0x000fe20000400000 */
[----:B------:R-:W-:Y:S01]  /*12b0*/  LOP3.LUT R6, R6, 0xff, RZ, 0xc0, !PT ;  /* 0x000000ff06067812 */ /* 0x000fe200078ec0ff */
[----:B------:R-:W-:Y:S01]  /*12c0*/  FMUL R52, R52, R5 ;  /* 0x0000000534347220 */ /* 0x000fe20000400000 */
[----:B------:R-:W-:Y:S01]  /*12d0*/  F2FP.SATFINITE.E4M3.F32.PACK_AB_MERGE_C R41, RZ, R41, RZ ;  /* 0x00000029ff29723e */ /* 0x000fe200048070ff */
[----:B------:R-:W-:Y:S01]  /*12e0*/  FFMA R78, R79, R78, R10 ;  /* 0x0000004e4f4e7223 */ /* 0x000fe2000000000a */
[----:B------:R-:W-:Y:S01]  /*12f0*/  LOP3.LUT R39, R39, 0xffff, RZ, 0xc0, !PT ;  /* 0x0000ffff27277812 */ /* 0x000fe200078ec0ff */
[----:B------:R-:W-:Y:S01]  /*1300*/  FMUL R53, R53, R5 ;  /* 0x0000000535357220 */ /* 0x000fe20000400000 */
[----:B------:R-:W-:Y:S01]  /*1310*/  FMNMX3 R38, R34, |R45|, |R33|, !PT ;  /* 0x4000002d22267276 */ /* 0x000fe20007800421 */
[----:B------:R-:W-:Y:S01]  /*1320*/  @P0 FMUL R33, R33, R4 ;  /* 0x0000000421210220 */ /* 0x000fe20000400000 */
[----:B------:R-:W-:Y:S01]  /*1330*/  F2FP.SATFINITE.E4M3.F32.PACK_AB_MERGE_C R7, RZ, R7, RZ ;  /* 0x00000007ff07723e */ /* 0x000fe200048070ff */
[----:B------:R-:W-:Y:S01]  /*1340*/  FFMA R53, R76, R53, R9 ;  /* 0x000000354c357223 */ /* 0x000fe20000000009 */
[----:B------:R-:W-:Y:S01]  /*1350*/  FSEL R36, R45, R36, !P0 ;  /* 0x000000242d247208 */ /* 0x000fe20004000000 */
[-C--:B------:R-:W-:Y:S01]  /*1360*/  FMUL R84, R84, R5.reuse ;  /* 0x0000000554547220 */ /* 0x080fe20000400000 */
[----:B------:R-:W-:Y:S01]  /*1370*/  LEA R34, R41, R6, 0x8 ;  /* 0x0000000629227211 */ /* 0x000fe200078e40ff */
[----:B------:R-:W-:Y:S01]  /*1380*/  FMUL R41, R49, R5 ;  /* 0x0000000531297220 */ /* 0x000fe20000400000 */
[----:B------:R-:W-:Y:S01]  /*1390*/  SHF.L.U32 R39, R39, 0x18, RZ ;  /* 0x0000001827277819 */ /* 0x000fe200000006ff */
[----:B------:R-:W-:Y:S01]  /*13a0*/  FFMA R49, R75, R50, R14 ;  /* 0x000000324b317223 */ /* 0x000fe2000000000e */
[----:B------:R-:W-:Y:S01]  /*13b0*/  FSEL R6, R47, R40, !P0 ;  /* 0x000000282f067208 */ /* 0x000fe20004000000 */
[----:B------:R-:W-:Y:S01]  /*13c0*/  FFMA R41, R72, R41, R13 ;  /* 0x0000002948297223 */ /* 0x000fe2000000000d */
[----:B------:R-:W-:Y:S01]  /*13d0*/  FMNMX3 R38, R38, |R47|, |R37|, !PT ;  /* 0x4000002f26267276 */ /* 0x000fe20007800425 */
[----:B------:R-:W-:Y:S01]  /*13e0*/  FFMA R47, R73, R48, R12 ;  /* 0x00000030492f7223 */ /* 0x000fe2000000000c */
[----:B------:R-:W-:Y:S01]  /*13f0*/  SHF.L.U32 R7, R7, 0x10, RZ ;  /* 0x0000001007077819 */ /* 0x000fe200000006ff */
[----:B------:R-:W-:Y:S01]  /*1400*/  FMUL R40, R49, R4 ;  /* 0x0000000431287220 */ /* 0x000fe20000400000 */
[----:B------:R-:W-:Y:S01]  /*1410*/  F2FP.SATFINITE.E4M3.F32.PACK_AB_MERGE_C R36, RZ, R36, RZ ;  /* 0x00000024ff24723e */ /* 0x000fe200048070ff */
[-C--:B------:R-:W-:Y:S01]  /*1420*/  @P0 FMUL R35, R35, R4.reuse ;  /* 0x0000000423230220 */ /* 0x080fe20000400000 */
[----:B------:R-:W-:Y:S01]  /*1430*/  LOP3.LUT R45, R32, R39, RZ, 0xfc, !PT ;  /* 0x00000027202d7212 */ /* 0x000fe200078efcff */
[-C--:B------:R-:W-:Y:S01]  /*1440*/  FMUL R32, R47, R4.reuse ;  /* 0x000000042f207220 */ /* 0x080fe20000400000 */
[----:B------:R-:W-:Y:S01]  /*1450*/  LOP3.LUT R7, R7, 0xff0000, RZ, 0xc0, !PT ;  /* 0x00ff000007077812 */ /* 0x000fe200078ec0ff */
[----:B------:R-:W-:Y:S01]  /*1460*/  FMUL R39, R51, R5 ;  /* 0x0000000533277220 */ /* 0x000fe20000400000 */
[----:B------:R-:W-:Y:S01]  /*1470*/  LOP3.LUT R36, R36, 0xff, RZ, 0xc0, !PT ;  /* 0x000000ff24247812 */ /* 0x000fe200078ec0ff */
[----:B------:R-:W-:Y:S01]  /*1480*/  @P0 FMUL R37, R37, R4 ;  /* 0x0000000425250220 */ /* 0x000fe20000400000 */
[----:B------:R-:W-:Y:S01]  /*1490*/  F2FP.SATFINITE.E4M3.F32.PACK_AB_MERGE_C R33, RZ, R33, RZ ;  /* 0x00000021ff21723e */ /* 0x000fe200048070ff */
[----:B------:R-:W-:Y:S01]  /*14a0*/  FFMA R39, R74, R39, R15 ;  /* 0x000000274a277223 */ /* 0x000fe2000000000f */
[----:B------:R-:W-:-:S02]  /*14b0*/  LOP3.LUT R34, R7, 0xffff, R34, 0xf8, !PT ;  /* 0x0000ffff07227812 */ /* 0x000fc400078ef822 */
[----:B------:R-:W-:Y:S01]  /*14c0*/  LEA R7, R33, R36, 0x8 ;  /* 0x0000002421077211 */ /* 0x000fe200078e40ff */
[----:B------:R-:W-:Y:S01]  /*14d0*/  FFMA R33, R77, R52, R8 ;  /* 0x000000344d217223 */ /* 0x000fe20000000008 */
[----:B------:R-:W-:Y:S02]  /*14e0*/  FSEL R32, R47, R32, !P0 ;  /* 0x000000202f207208 */ /* 0x000fe40004000000 */
[----:B------:R-:W-:Y:S01]  /*14f0*/  FMNMX3 R38, R38, |R47|, |R41|, !PT ;  /* 0x4000002f26267276 */ /* 0x000fe20007800429 */
[----:B------:R-:W-:Y:S01]  /*1500*/  FMUL R47, R78, R4 ;  /* 0x000000044e2f7220 */ /* 0x000fe20000400000 */
[----:B------:R-:W-:Y:S01]  /*1510*/  FSEL R36, R49, R40, !P0 ;  /* 0x0000002831247208 */ /* 0x000fe20004000000 */
[----:B------:R-:W-:Y:S01]  /*1520*/  FMUL R40, R33, R4 ;  /* 0x0000000421287220 */ /* 0x000fe20000400000 */
[----:B------:R-:W-:Y:S01]  /*1530*/  F2FP.SATFINITE.E4M3.F32.PACK_AB_MERGE_C R6, RZ, R6, RZ ;  /* 0x00000006ff06723e */ /* 0x000fe200048070ff */
[----:B------:R-:W-:Y:S01]  /*1540*/  @P0 FMUL R41, R41, R4 ;  /* 0x0000000429290220 */ /* 0x000fe20000400000 */
[----:B------:R-:W-:-:S02]  /*1550*/  F2FP.SATFINITE.E4M3.F32.PACK_AB_MERGE_C R32, RZ, R32, RZ ;  /* 0x00000020ff20723e */ /* 0x000fc400048070ff */
[----:B------:R-:W-:Y:S02]  /*1560*/  FSEL R47, R78, R47, !P0 ;  /* 0x0000002f4e2f7208 */ /* 0x000fe40004000000 */
[----:B------:R-:W-:Y:S01]  /*1570*/  FMNMX3 R38, R38, |R49|, |R39|, !PT ;  /* 0x4000003126267276 */ /* 0x000fe20007800427 */
[----:B------:R-:W-:Y:S01]  /*1580*/  @P0 FMUL R39, R39, R4 ;  /* 0x0000000427270220 */ /* 0x000fe20000400000 */
[----:B------:R-:W-:Y:S02]  /*1590*/  F2FP.SATFINITE.E4M3.F32.PACK_AB_MERGE_C R36, RZ, R36, RZ ;  /* 0x00000024ff24723e */ /* 0x000fe400048070ff */
[----:B------:R-:W-:Y:S02]  /*15a0*/  SHF.L.U32 R6, R6, 0x10, RZ ;  /* 0x0000001006067819 */ /* 0x000fe400000006ff */
[----:B------:R-:W-:Y:S02]  /*15b0*/  FSEL R42, R33, R40, !P0 ;  /* 0x00000028212a7208 */ /* 0x000fe40004000000 */
[----:B------:R-:W-:-:S02]  /*15c0*/  LOP3.LUT R32, R32, 0xff, RZ, 0xc0, !PT ;  /* 0x000000ff20207812 */ /* 0x000fc400078ec0ff */
[----:B------:R-:W-:Y:S02]  /*15d0*/  F2FP.SATFINITE.E4M3.F32.PACK_AB_MERGE_C R47, RZ, R47, RZ ;  /* 0x0000002fff2f723e */ /* 0x000fe400048070ff */
[----:B------:R-:W-:Y:S02]  /*15e0*/  F2FP.SATFINITE.E4M3.F32.PACK_AB_MERGE_C R41, RZ, R41, RZ ;  /* 0x00000029ff29723e */ /* 0x000fe400048070ff */
[----:B------:R-:W-:Y:S01]  /*15f0*/  FMNMX3 R38, R38, |R33|, |R53|, !PT ;  /* 0x4000002126267276 */ /* 0x000fe20007800435 */
[----:B------:R-:W-:Y:S01]  /*1600*/  @P0 FMUL R53, R53, R4 ;  /* 0x0000000435350220 */ /* 0x000fe20000400000 */
[----:B------:R-:W-:Y:S02]  /*1610*/  SHF.L.U32 R36, R36, 0x10, RZ ;  /* 0x0000001024247819 */ /* 0x000fe400000006ff */
[----:B------:R-:W-:Y:S02]  /*1620*/  LOP3.LUT R6, R6, 0xff0000, RZ, 0xc0, !PT ;  /* 0x00ff000006067812 */ /* 0x000fe400078ec0ff */
[----:B------:R-:W-:-:S02]  /*1630*/  F2FP.SATFINITE.E4M3.F32.PACK_AB_MERGE_C R42, RZ, R42, RZ ;  /* 0x0000002aff2a723e */ /* 0x000fc400048070ff */
[----:B------:R-:W-:Y:S02]  /*1640*/  SHF.L.U32 R44, R47, 0x10, RZ ;  /* 0x000000102f2c7819 */ /* 0x000fe400000006ff */
[----:B------:R-:W-:Y:S01]  /*1650*/  LEA R40, R41, R32, 0x8 ;  /* 0x0000002029287211 */ /* 0x000fe200078e40ff */
[----:B------:R-:W-:Y:S01]  /*1660*/  FFMA R41, R82, R84, R11 ;  /* 0x0000005452297223 */ /* 0x000fe2000000000b */
[----:B------:R-:W-:Y:S01]  /*1670*/  LOP3.LUT R47, R36, 0xff0000, RZ, 0xc0, !PT ;  /* 0x00ff0000242f7812 */ /* 0x000fe200078ec0ff */
[----:B------:R-:W1:Y:S01]  /*1680*/  @!P1 LDC.64 R32, c[0x0][0x3a0] ;  /* 0x0000e800ff209b82 */ /* 0x000e620000000a00 */
[----:B------:R-:W-:Y:S02]  /*1690*/  LOP3.LUT R36, R6, 0xffff, R7, 0xf8, !PT ;  /* 0x0000ffff06247812 */ /* 0x000fe400078ef807 */
[----:B------:R-:W-:Y:S02]  /*16a0*/  LOP3.LUT R42, R42, 0xff, RZ, 0xc0, !PT ;  /* 0x000000ff2a2a7812 */ /* 0x000fe400078ec0ff */
[----:B------:R-:W-:-:S02]  /*16b0*/  F2FP.SATFINITE.E4M3.F32.PACK_AB_MERGE_C R53, RZ, R53, RZ ;  /* 0x00000035ff35723e */ /* 0x000fc400048070ff */
[----:B------:R-:W-:Y:S01]  /*16c0*/  LOP3.LUT R49, R44, 0xff0000, RZ, 0xc0, !PT ;  /* 0x00ff00002c317812 */ /* 0x000fe200078ec0ff */
[----:B------:R-:W2:Y:S01]  /*16d0*/  LDC.64 R6, c[0x0][0x3c8] ;  /* 0x0000f200ff067b82 */ /* 0x000ea20000000a00 */
[----:B------:R-:W-:Y:S02]  /*16e0*/  LEA R42, R53, R42, 0x8 ;  /* 0x0000002a352a7211 */ /* 0x000fe400078e40ff */
[----:B------:R-:W-:Y:S01]  /*16f0*/  FMNMX3 R78, R38, |R78|, |R41|, !PT ;  /* 0x4000004e264e7276 */ /* 0x000fe20007800429 */
[----:B------:R-:W-:Y:S01]  /*1700*/  @P0 FMUL R41, R41, R4 ;  /* 0x0000000429290220 */ /* 0x000fe20000400000 */
[----:B------:R-:W-:Y:S02]  /*1710*/  LOP3.LUT R38, R49, 0xffff, R42, 0xf8, !PT ;  /* 0x0000ffff31267812 */ /* 0x000fe400078ef82a */
[----:B------:R-:W-:Y:S01]  /*1720*/  F2FP.SATFINITE.E4M3.F32.PACK_AB_MERGE_C R35, RZ, R35, RZ ;  /* 0x00000023ff23723e */ /* 0x000fe200048070ff */
[----:B------:R-:W3:Y:S01]  /*1730*/  LDC R42, c[0x0][0x380] ;  /* 0x0000e000ff2a7b82 */ /* 0x000ee20000000800 */
[----:B------:R-:W-:-:S02]  /*1740*/  F2FP.SATFINITE.E4M3.F32.PACK_AB_MERGE_C R37, RZ, R37, RZ ;  /* 0x00000025ff25723e */ /* 0x000fc400048070ff */
[----:B------:R-:W-:Y:S02]  /*1750*/  F2FP.SATFINITE.E4M3.F32.PACK_AB_MERGE_C R39, RZ, R39, RZ ;  /* 0x00000027ff27723e */ /* 0x000fe400048070ff */
[----:B------:R-:W-:Y:S02]  /*1760*/  F2FP.SATFINITE.E4M3.F32.PACK_AB_MERGE_C R41, RZ, R41, RZ ;  /* 0x00000029ff29723e */ /* 0x000fe400048070ff */
[----:B------:R-:W-:Y:S01]  /*1770*/  LOP3.LUT R35, R35, 0xffff, RZ, 0xc0, !PT ;  /* 0x0000ffff23237812 */ /* 0x000fe200078ec0ff */
[----:B-1----:R-:W-:Y:S01]  /*1780*/  @!P1 IMAD.WIDE R32, R3, 0x4, R32 ;  /* 0x0000000403209825 */ /* 0x002fe200078e0220 */
[----:B------:R-:W-:Y:S02]  /*1790*/  LOP3.LUT R37, R37, 0xffff, RZ, 0xc0, !PT ;  /* 0x0000ffff25257812 */ /* 0x000fe400078ec0ff */
[----:B------:R-:W-:Y:S02]  /*17a0*/  LOP3.LUT R39, R39, 0xffff, RZ, 0xc0, !PT ;  /* 0x0000ffff27277812 */ /* 0x000fe400078ec0ff */
[----:B------:R-:W-:Y:S01]  /*17b0*/  LOP3.LUT R41, R41, 0xffff, RZ, 0xc0, !PT ;  /* 0x0000ffff29297812 */ /* 0x000fe200078ec0ff */
[----:B------:R1:W-:Y:S01]  /*17c0*/  @!P1 STG.E desc[UR4][R32.64], R5 ;  /* 0x0000000520009986 */ /* 0x0003e2000c101904 */
[----:B------:R-:W-:-:S02]  /*17d0*/  SHF.L.U32 R35, R35, 0x18, RZ ;  /* 0x0000001823237819 */ /* 0x000fc400000006ff */
[----:B------:R-:W-:Y:S02]  /*17e0*/  SHF.L.U32 R37, R37, 0x18, RZ ;  /* 0x0000001825257819 */ /* 0x000fe400000006ff */
[----:B------:R-:W-:Y:S02]  /*17f0*/  LOP3.LUT R40, R47, 0xffff, R40, 0xf8, !PT ;  /* 0x0000ffff2f287812 */ /* 0x000fe400078ef828 */
[----:B------:R-:W-:Y:S02]  /*1800*/  SHF.L.U32 R39, R39, 0x18, RZ ;  /* 0x0000001827277819 */ /* 0x000fe400000006ff */
[----:B------:R-:W-:Y:S02]  /*1810*/  SHF.L.U32 R41, R41, 0x18, RZ ;  /* 0x0000001829297819 */ /* 0x000fe400000006ff */
[----:B------:R-:W-:Y:S01]  /*1820*/  LOP3.LUT R47, R34, R35, RZ, 0xfc, !PT ;  /* 0x00000023222f7212 */ /* 0x000fe200078efcff */
[----:B--2---:R-:W-:Y:S01]  /*1830*/  IMAD.WIDE.U32 R34, R83, 0x4, R6 ;  /* 0x0000000453227825 */ /* 0x004fe200078e0006 */
[----:B------:R-:W-:-:S02]  /*1840*/  LOP3.LUT R49, R36, R37, RZ, 0xfc, !PT ;  /* 0x0000002524317212 */ /* 0x000fc400078efcff */
[----:B------:R-:W-:Y:S01]  /*1850*/  LOP3.LUT R51, R40, R39, RZ, 0xfc, !PT ;  /* 0x0000002728337212 */ /* 0x000fe200078efcff */
[--C-:B------:R-:W-:Y:S01]  /*1860*/  IMAD.WIDE.U32 R36, R85, 0x4, R6.reuse ;  /* 0x0000000455247825 */ /* 0x100fe200078e0006 */
[----:B------:R-:W-:Y:S01]  /*1870*/  LOP3.LUT R53, R38, R41, RZ, 0xfc, !PT ;  /* 0x0000002926357212 */ /* 0x000fe200078efcff */
[----:B------:R1:W-:Y:S01]  /*1880*/  STG.E desc[UR4][R34.64], R43 ;  /* 0x0000002b22007986 */ /* 0x0003e2000c101904 */
[----:B---3--:R-:W-:Y:S01]  /*1890*/  LEA R3, R42, R3, 0x2 ;  /* 0x000000032a037211 */ /* 0x008fe200078e10ff */
[--C-:B------:R-:W-:Y:S02]  /*18a0*/  IMAD.WIDE.U32 R38, R87, 0x4, R6.reuse ;  /* 0x0000000457267825 */ /* 0x100fe400078e0006 */
[----:B------:R1:W-:Y:S01]  /*18b0*/  STG.E desc[UR4][R34.64+0x80], R45 ;  /* 0x0000802d22007986 */ /* 0x0003e2000c101904 */
[----:B------:R-:W-:Y:S01]  /*18c0*/  ISETP.GE.AND P0, PT, R3, UR12, PT ;  /* 0x0000000c03007c0c */ /* 0x000fe2000bf06270 */
[--C-:B------:R-:W-:Y:S02]  /*18d0*/  IMAD.WIDE.U32 R40, R89, 0x4, R6.reuse ;  /* 0x0000000459287825 */ /* 0x100fe400078e0006 */
[----:B------:R1:W-:Y:S02]  /*18e0*/  STG.E desc[UR4][R36.64], R47 ;  /* 0x0000002f24007986 */ /* 0x0003e4000c101904 */
[----:B------:R-:W-:-:S02]  /*18f0*/  IMAD.WIDE.U32 R6, R91, 0x4, R6 ;  /* 0x000000045b067825 */ /* 0x000fc400078e0006 */
[----:B------:R1:W-:Y:S04]  /*1900*/  STG.E desc[UR4][R38.64], R49 ;  /* 0x0000003126007986 */ /* 0x0003e8000c101904 */
[----:B------:R1:W-:Y:S04]  /*1910*/  STG.E desc[UR4][R40.64], R51 ;  /* 0x0000003328007986 */ /* 0x0003e8000c101904 */
[----:B------:R1:W-:Y:S01]  /*1920*/  STG.E desc[UR4][R6.64], R53 ;  /* 0x0000003506007986 */ /* 0x0003e2000c101904 */
[----:B------:R-:W-:Y:S05]  /*1930*/  @!P0 BRA `(.L_x_11060) ;  /* 0xffffffec00288947 */ /* 0x000fea000383ffff */
[----:B------:R-:W-:Y:S05]  /*1940*/  BRA `(.L_x_11057) ;  /* 0x0000001000e47947 */ /* 0x000fea0003800000 */
.L_x_11058:
        /* <DEDUP_REMOVED lines=26> */
.L_x_11063:
[----:B0--3--:R-:W0:Y:S01]  /*1af0*/  LDC.64 R6, c[0x0][0x390] ;  /* 0x0000e400ff067b82 */ /* 0x009e220000000a00 */
        /* <DEDUP_REMOVED lines=111> */
.L_x_11093:
        /* <DEDUP_REMOVED lines=23> */
[----:B------:R-:W-:Y:S01]  /*2360*/  F2FP.SATFINITE.E4M3.F32.PACK_AB_MERGE_C R81, RZ, R81, RZ ;  /* 0x00000051ff51723e */ /* 0x000fe200048070ff */
[-C--:B------:R-:W-:Y:S01]  /*2370*/  @P0 FMUL R89, R89, R4.reuse ;  /* 0x0000000459590220 */ /* 0x080fe20000400000 */
[----:B------:R-:W-:Y:S01]  /*2380*/  F2FP.SATFINITE.E4M3.F32.PACK_AB_MERGE_C R57, RZ, R57, RZ ;  /* 0x00000039ff39723e */ /* 0x000fe200048070ff */
[----:B------:R-:W-:Y:S01]  /*2390*/  @P0 FMUL R65, R65, R4 ;  /* 0x0000000441410220 */ /* 0x000fe20000400000 */
[----:B------:R-:W-:Y:S01]  /*23a0*/  LOP3.LUT R56, R81, 0xff, RZ, 0xc0, !PT ;  /* 0x000000ff51387812 */ /* 0x000fe200078ec0ff */
[-C--:B------:R-:W-:Y:S01]  /*23b0*/  FMUL R81, R68, R5.reuse ;  /* 0x0000000544517220 */ /* 0x080fe20000400000 */
[----:B------:R-:W-:Y:S01]  /*23c0*/  FMUL R68, R73, R5 ;  /* 0x0000000549447220 */ /* 0x000fe20000400000 */
[----:B------:R-:W-:-:S02]  /*23d0*/  F2FP.SATFINITE.E4M3.F32.PACK_AB_MERGE_C R7, RZ, R7, RZ ;  /* 0x00000007ff07723e */ /* 0x000fc400048070ff */
        /* <DEDUP_REMOVED lines=17> */
[----:B------:R-:W-:Y:S01]  /*24f0*/  F2FP.SATFINITE.E4M3.F32.PACK_AB_MERGE_C R60, RZ, R57, RZ ;  /* 0x00000039ff3c723e */ /* 0x000fe200048070ff */
[----:B------:R-:W-:Y:S01]  /*2500*/  FMUL R57, R58, R5 ;  /* 0x000000053a397220 */ /* 0x000fe20000400000 */
[----:B------:R-:W-:Y:S01]  /*2510*/  F2FP.SATFINITE.E4M3.F32.PACK_AB_MERGE_C R65, RZ, R65, RZ ;  /* 0x00000041ff41723e */ /* 0x000fe200048070ff */
[-C--:B------:R-:W-:Y:S01]  /*2520*/  FMUL R58, R77, R5.reuse ;  /* 0x000000054d3a7220 */ /* 0x080fe20000400000 */
[----:B------:R-:W-:Y:S01]  /*2530*/  LOP3.LUT R7, R7, 0xff, RZ, 0xc0, !PT ;  /* 0x000000ff07077812 */ /* 0x000fe200078ec0ff */
[-C--:B------:R-:W-:Y:S01]  /*2540*/  FMUL R77, R70, R5.reuse ;  /* 0x00000005464d7220 */ /* 0x080fe20000400000 */
[----:B------:R-:W-:Y:S01]  /*2550*/  LOP3.LUT R56, R61, 0xff, RZ, 0xc0, !PT ;  /* 0x000000ff3d387812 */ /* 0x000fe200078ec0ff */
[----:B------:R-:W-:Y:S01]  /*2560*/  FMUL R70, R79, R5 ;  /* 0x000000054f467220 */ /* 0x000fe20000400000 */
[----:B------:R-:W-:Y:S01]  /*2570*/  F2FP.SATFINITE.E4M3.F32.PACK_AB_MERGE_C R69, RZ, R69, RZ ;  /* 0x00000045ff45723e */ /* 0x000fe200048070ff */
[----:B------:R-:W-:Y:S01]  /*2580*/  FFMA R77, R42, R77, R18 ;  /* 0x0000004d2a4d7223 */ /* 0x000fe20000000012 */
[----:B------:R-:W-:-:S02]  /*2590*/  F2FP.SATFINITE.E4M3.F32.PACK_AB_MERGE_C R73, RZ, R73, RZ ;  /* 0x00000049ff49723e */ /* 0x000fc400048070ff */
[----:B------:R-:W-:Y:S01]  /*25a0*/  LOP3.LUT R64, R81, 0xff, RZ, 0xc0, !PT ;  /* 0x000000ff51407812 */ /* 0x000fe200078ec0ff */
[----:B------:R-:W-:Y:S01]  /*25b0*/  @P0 FMUL R77, R77, R4 ;  /* 0x000000044d4d0220 */ /* 0x000fe20000400000 */
[----:B------:R-:W-:Y:S01]  /*25c0*/  LOP3.LUT R68, R89, 0xff, RZ, 0xc0, !PT ;  /* 0x000000ff59447812 */ /* 0x000fe200078ec0ff */
[----:B------:R-:W-:Y:S01]  /*25d0*/  FFMA R89, R33, R58, R9 ;  /* 0x0000003a21597223 */ /* 0x000fe20000000009 */
[----:B------:R-:W-:Y:S02]  /*25e0*/  LEA R60, R60, R7, 0x8 ;  /* 0x000000073c3c7211 */ /* 0x000fe400078e40ff */
[----:B------:R-:W-:Y:S01]  /*25f0*/  LEA R61, R65, R56, 0x8 ;  /* 0x00000038413d7211 */ /* 0x000fe200078e40ff */
[-C--:B------:R-:W-:Y:S01]  /*2600*/  FMUL R65, R76, R5.reuse ;  /* 0x000000054c417220 */ /* 0x080fe20000400000 */
[----:B------:R-:W-:Y:S01]  /*2610*/  LEA R7, R69, R64, 0x8 ;  /* 0x0000004045077211 */ /* 0x000fe200078e40ff */
[-C--:B------:R-:W-:Y:S01]  /*2620*/  FMUL R69, R62, R5.reuse ;  /* 0x000000053e457220 */ /* 0x080fe20000400000 */
[----:B------:R-:W-:Y:S01]  /*2630*/  LEA R56, R73, R68, 0x8 ;  /* 0x0000004449387211 */ /* 0x000fe200078e40ff */
        /* <DEDUP_REMOVED lines=10> */
[----:B------:R-:W-:Y:S01]  /*26e0*/  F2FP.SATFINITE.E4M3.F32.PACK_AB_MERGE_C R81, RZ, R81, RZ ;  /* 0x00000051ff51723e */ /* 0x000fe200048070ff */
[----:B------:R-:W-:Y:S01]  /*26f0*/  FMUL R68, R75, R5 ;  /* 0x000000054b447220 */ /* 0x000fe20000400000 */
[----:B------:R-:W-:-:S02]  /*2700*/  F2FP.SATFINITE.E4M3.F32.PACK_AB_MERGE_C R69, RZ, R69, RZ ;  /* 0x00000045ff45723e */ /* 0x000fc400048070ff */
[----:B------:R-:W-:Y:S02]  /*2710*/  F2FP.SATFINITE.E4M3.F32.PACK_AB_MERGE_C R73, RZ, R73, RZ ;  /* 0x00000049ff49723e */ /* 0x000fe400048070ff */
[----:B------:R-:W-:Y:S02]  /*2720*/  F2FP.SATFINITE.E4M3.F32.PACK_AB_MERGE_C R77, RZ, R77, RZ ;  /* 0x0000004dff4d723e */ /* 0x000fe400048070ff */
[----:B------:R-:W-:Y:S02]  /*2730*/  F2FP.SATFINITE.E4M3.F32.PACK_AB_MERGE_C R57, RZ, R89, RZ ;  /* 0x00000059ff39723e */ /* 0x000fe400048070ff */
[----:B------:R-:W-:Y:S02]  /*2740*/  LOP3.LUT R58, R81, 0xff, RZ, 0xc0, !PT ;  /* 0x000000ff513a7812 */ /* 0x000fe400078ec0ff */
[----:B------:R-:W-:Y:S02]  /*2750*/  F2FP.SATFINITE.E4M3.F32.PACK_AB_MERGE_C R65, RZ, R65, RZ ;  /* 0x00000041ff41723e */ /* 0x000fe400048070ff */
[----:B------:R-:W-:-:S02]  /*2760*/  SHF.L.U32 R69, R69, 0x10, RZ ;  /* 0x0000001045457819 */ /* 0x000fc400000006ff */
[----:B------:R-:W-:Y:S02]  /*2770*/  SHF.L.U32 R73, R73, 0x10, RZ ;  /* 0x0000001049497819 */ /* 0x000fe400000006ff */
[----:B------:R-:W-:Y:S02]  /*2780*/  SHF.L.U32 R77, R77, 0x10, RZ ;  /* 0x000000104d4d7819 */ /* 0x000fe400000006ff */
[----:B------:R-:W-:Y:S02]  /*2790*/  LEA R57, R57, R58, 0x8 ;  /* 0x0000003a39397211 */ /* 0x000fe400078e40ff */
[----:B------:R-:W-:Y:S02]  /*27a0*/  SHF.L.U32 R65, R65, 0x10, RZ ;  /* 0x0000001041417819 */ /* 0x000fe400000006ff */
[----:B------:R-:W-:Y:S02]  /*27b0*/  LOP3.LUT R69, R69, 0xff0000, RZ, 0xc0, !PT ;  /* 0x00ff000045457812 */ /* 0x000fe400078ec0ff */
[----:B------:R-:W-:Y:S01]  /*27c0*/  LOP3.LUT R58, R73, 0xff0000, RZ, 0xc0, !PT ;  /* 0x00ff0000493a7812 */ /* 0x000fe200078ec0ff */
[----:B------:R-:W-:Y:S01]  /*27d0*/  FFMA R73, R35, R70, R11 ;  /* 0x0000004623497223 */ /* 0x000fe2000000000b */
[----:B------:R-:W-:-:S02]  /*27e0*/  LOP3.LUT R66, R77, 0xff0000, RZ, 0xc0, !PT ;  /* 0x00ff00004d427812 */ /* 0x000fc400078ec0ff */
[----:B------:R-:W-:Y:S01]  /*27f0*/  LOP3.LUT R65, R65, 0xff0000, RZ, 0xc0, !PT ;  /* 0x00ff000041417812 */ /* 0x000fe200078ec0ff */
[----:B------:R-:W-:Y:S01]  /*2800*/  @P0 FMUL R73, R73, R4 ;  /* 0x0000000449490220 */ /* 0x000fe20000400000 */
[----:B------:R-:W-:Y:S02]  /*2810*/  LOP3.LUT R64, R69, 0xffff, R60, 0xf8, !PT ;  /* 0x0000ffff45407812 */ /* 0x000fe400078ef83c */
[----:B------:R-:W-:Y:S01]  /*2820*/  LOP3.LUT R58, R58, 0xffff, R61, 0xf8, !PT ;  /* 0x0000ffff3a3a7812 */ /* 0x000fe200078ef83d */
[-C--:B------:R-:W-:Y:S01]  /*2830*/  FMUL R61, R78, R5.reuse ;  /* 0x000000054e3d7220 */ /* 0x080fe20000400000 */
[----:B------:R-:W-:Y:S01]  /*2840*/  LOP3.LUT R60, R66, 0xffff, R7, 0xf8, !PT ;  /* 0x0000ffff423c7812 */ /* 0x000fe200078ef807 */
[-C--:B------:R-:W-:Y:S01]  /*2850*/  FMUL R7, R74, R5.reuse ;  /* 0x000000054a077220 */ /* 0x080fe20000400000 */
[----:B------:R-:W-:Y:S01]  /*2860*/  FMUL R66, R63, R5 ;  /* 0x000000053f427220 */ /* 0x000fe20000400000 */
[----:B------:R-:W-:Y:S01]  /*2870*/  LOP3.LUT R62, R65, 0xffff, R6, 0xf8, !PT ;  /* 0x0000ffff413e7812 */ /* 0x000fe200078ef806 */
[----:B------:R-:W-:Y:S01]  /*2880*/  FFMA R65, R34, R61, R10 ;  /* 0x0000003d22417223 */ /* 0x000fe2000000000a */
[----:B------:R-:W-:Y:S01]  /*2890*/  FFMA R63, R38, R7, R14 ;  /* 0x00000007263f7223 */ /* 0x000fe2000000000e */
[----:B------:R-:W-:Y:S01]  /*28a0*/  FFMA R61, R51, R66, R27 ;  /* 0x00000042333d7223 */ /* 0x000fe2000000001b */
[----:B------:R-:W-:Y:S01]  /*28b0*/  FMUL R6, R59, R5 ;  /* 0x000000053b067220 */ /* 0x000fe20000400000 */
[-C--:B------:R-:W-:Y:S01]  /*28c0*/  @P0 FMUL R65, R65, R4.reuse ;  /* 0x0000000441410220 */ /* 0x080fe20000400000 */
[-C--:B------:R-:W-:Y:S01]  /*28d0*/  @P0 FMUL R63, R63, R4.reuse ;  /* 0x000000043f3f0220 */ /* 0x080fe20000400000 */
[----:B------:R-:W-:Y:S01]  /*28e0*/  @P0 FMUL R61, R61, R4 ;  /* 0x000000043d3d0220 */ /* 0x000fe20000400000 */
[----:B------:R-:W-:Y:S01]  /*28f0*/  FFMA R59, R55, R6, R31 ;  /* 0x00000006373b7223 */ /* 0x000fe2000000001f */
[----:B------:R-:W-:Y:S01]  /*2900*/  F2FP.SATFINITE.E4M3.F32.PACK_AB_MERGE_C R73, RZ, R73, RZ ;  /* 0x00000049ff49723e */ /* 0x000fe200048070ff */
[----:B------:R-:W1:Y:S01]  /*2910*/  @!P2 LDC.64 R6, c[0x0][0x3a0] ;  /* 0x0000e800ff06ab82 */ /* 0x000e620000000a00 */
[----:B------:R-:W-:Y:S01]  /*2920*/  F2FP.SATFINITE.E4M3.F32.PACK_AB_MERGE_C R63, RZ, R63, RZ ;  /* 0x0000003fff3f723e */ /* 0x000fe200048070ff */
[----:B------:R-:W-:Y:S01]  /*2930*/  @P0 FMUL R59, R59, R4 ;  /* 0x000000043b3b0220 */ /* 0x000fe20000400000 */
[----:B------:R-:W-:-:S02]  /*2940*/  F2FP.SATFINITE.E4M3.F32.PACK_AB_MERGE_C R65, RZ, R65, RZ ;  /* 0x00000041ff41723e */ /* 0x000fc400048070ff */
[----:B------:R-:W-:Y:S02]  /*2950*/  F2FP.SATFINITE.E4M3.F32.PACK_AB_MERGE_C R61, RZ, R61, RZ ;  /* 0x0000003dff3d723e */ /* 0x000fe400048070ff */
[----:B------:R-:W-:Y:S02]  /*2960*/  SHF.L.U32 R63, R63, 0x10, RZ ;  /* 0x000000103f3f7819 */ /* 0x000fe400000006ff */
[----:B------:R-:W-:Y:S02]  /*2970*/  SHF.L.U32 R65, R65, 0x10, RZ ;  /* 0x0000001041417819 */ /* 0x000fe400000006ff */
[----:B------:R-:W-:Y:S02]  /*2980*/  LOP3.LUT R61, R61, 0xffff, RZ, 0xc0, !PT ;  /* 0x0000ffff3d3d7812 */ /* 0x000fe400078ec0ff */
[----:B------:R-:W-:Y:S02]  /*2990*/  LOP3.LUT R63, R63, 0xff0000, RZ, 0xc0, !PT ;  /* 0x00ff00003f3f7812 */ /* 0x000fe400078ec0ff */
[----:B------:R-:W-:-:S02]  /*29a0*/  LOP3.LUT R66, R65, 0xff0000, RZ, 0xc0, !PT ;  /* 0x00ff000041427812 */ /* 0x000fc400078ec0ff */
[----:B------:R-:W-:Y:S02]  /*29b0*/  SHF.L.U32 R61, R61, 0x18, RZ ;  /* 0x000000183d3d7819 */ /* 0x000fe400000006ff */
[----:B------:R-:W-:Y:S02]  /*29c0*/  F2FP.SATFINITE.E4M3.F32.PACK_AB_MERGE_C R59, RZ, R59, RZ ;  /* 0x0000003bff3b723e */ /* 0x000fe400048070ff */
[----:B------:R-:W-:Y:S02]  /*29d0*/  LOP3.LUT R63, R63, 0xffff, R56, 0xf8, !PT ;  /* 0x0000ffff3f3f7812 */ /* 0x000fe400078ef838 */
[----:B------:R-:W-:Y:S01]  /*29e0*/  LOP3.LUT R65, R66, 0xffff, R57, 0xf8, !PT ;  /* 0x0000ffff42417812 */ /* 0x000fe200078ef839 */
[----:B------:R-:W-:Y:S01]  /*29f0*/  FMUL R66, R71, R5 ;  /* 0x0000000547427220 */ /* 0x000fe20000400000 */
[----:B------:R-:W-:Y:S01]  /*2a00*/  LOP3.LUT R61, R64, R61, RZ, 0xfc, !PT ;  /* 0x0000003d403d7212 */ /* 0x000fe200078efcff */
[----:B------:R-:W2:Y:S01]  /*2a10*/  LDC.64 R56, c[0x0][0x3c8] ;  /* 0x0000f200ff387b82 */ /* 0x000ea20000000a00 */
[----:B------:R-:W-:Y:S01]  /*2a20*/  FMUL R64, R67, R5 ;  /* 0x0000000543407220 */ /* 0x000fe20000400000 */
[----:B------:R-:W-:Y:S01]  /*2a30*/  LOP3.LUT R59, R59, 0xffff, RZ, 0xc0, !PT ;  /* 0x0000ffff3b3b7812 */ /* 0x000fe200078ec0ff */
[----:B------:R-:W-:Y:S01]  /*2a40*/  FFMA R71, R39, R68, R15 ;  /* 0x0000004427477223 */ /* 0x000fe2000000000f */
[----:B------:R-:W-:Y:S01]  /*2a50*/  FFMA R69, R43, R66, R19 ;  /* 0x000000422b457223 */ /* 0x000fe20000000013 */
[----:B------:R-:W-:Y:S01]  /*2a60*/  FFMA R67, R47, R64, R23 ;  /* 0x000000402f437223 */ /* 0x000fe20000000017 */
[----:B------:R-:W-:Y:S01]  /*2a70*/  SHF.L.U32 R59, R59, 0x18, RZ ;  /* 0x000000183b3b7819 */ /* 0x000fe200000006ff */
[-C--:B------:R-:W-:Y:S01]  /*2a80*/  @P0 FMUL R71, R71, R4.reuse ;  /* 0x0000000447470220 */ /* 0x080fe20000400000 */
[-C--:B------:R-:W-:Y:S01]  /*2a90*/  @P0 FMUL R69, R69, R4.reuse ;  /* 0x0000000445450220 */ /* 0x080fe20000400000 */
[----:B------:R-:W-:Y:S01]  /*2aa0*/  @P0 FMUL R67, R67, R4 ;  /* 0x0000000443430220 */ /* 0x000fe20000400000 */
[----:B------:R-:W-:Y:S01]  /*2ab0*/  LOP3.LUT R59, R62, R59, RZ, 0xfc, !PT ;  /* 0x0000003b3e3b7212 */ /* 0x000fe200078efcff */
[----:B-1----:R-:W-:Y:S01]  /*2ac0*/  @!P2 IMAD.WIDE R6, R3, 0x4, R6 ;  /* 0x000000040306a825 */ /* 0x002fe200078e0206 */
[----:B------:R-:W1:Y:S01]  /*2ad0*/  LDC R62, c[0x0][0x380] ;  /* 0x0000e000ff3e7b82 */ /* 0x000e620000000800 */
[----:B------:R-:W-:-:S02]  /*2ae0*/  F2FP.SATFINITE.E4M3.F32.PACK_AB_MERGE_C R71, RZ, R71, RZ ;  /* 0x00000047ff47723e */ /* 0x000fc400048070ff */
[----:B------:R-:W-:Y:S01]  /*2af0*/  F2FP.SATFINITE.E4M3.F32.PACK_AB_MERGE_C R67, RZ, R67, RZ ;  /* 0x00000043ff43723e */ /* 0x000fe200048070ff */
[----:B------:R3:W-:Y:S01]  /*2b00*/  @!P2 STG.E desc[UR4][R6.64], R5 ;  /* 0x000000050600a986 */ /* 0x0007e2000c101904 */
[----:B------:R-:W-:Y:S02]  /*2b10*/  F2FP.SATFINITE.E4M3.F32.PACK_AB_MERGE_C R69, RZ, R69, RZ ;  /* 0x00000045ff45723e */ /* 0x000fe400048070ff */
[----:B------:R-:W-:Y:S02]  /*2b20*/  LOP3.LUT R64, R71, 0xffff, RZ, 0xc0, !PT ;  /* 0x0000ffff47407812 */ /* 0x000fe400078ec0ff */
[----:B------:R-:W-:Y:S02]  /*2b30*/  LOP3.LUT R73, R73, 0xffff, RZ, 0xc0, !PT ;  /* 0x0000ffff49497812 */ /* 0x000fe400078ec0ff */
[----:B------:R-:W-:Y:S02]  /*2b40*/  LOP3.LUT R67, R67, 0xffff, RZ, 0xc0, !PT ;  /* 0x0000ffff43437812 */ /* 0x000fe400078ec0ff */
[----:B------:R-:W-:-:S02]  /*2b50*/  LOP3.LUT R69, R69, 0xffff, RZ, 0xc0, !PT ;  /* 0x0000ffff45457812 */ /* 0x000fc400078ec0ff */
[----:B------:R-:W-:Y:S02]  /*2b60*/  SHF.L.U32 R64, R64, 0x18, RZ ;  /* 0x0000001840407819 */ /* 0x000fe400000006ff */
[----:B------:R-:W-:Y:S02]  /*2b70*/  SHF.L.U32 R66, R73, 0x18, RZ ;  /* 0x0000001849427819 */ /* 0x000fe400000006ff */
[----:B------:R-:W-:Y:S02]  /*2b80*/  SHF.L.U32 R67, R67, 0x18, RZ ;  /* 0x0000001843437819 */ /* 0x000fe400000006ff */
[----:B------:R-:W-:Y:S02]  /*2b90*/  SHF.L.U32 R71, R69, 0x18, RZ ;  /* 0x0000001845477819 */ /* 0x000fe400000006ff */
[----:B------:R-:W-:Y:S02]  /*2ba0*/  LOP3.LUT R63, R63, R64, RZ, 0xfc, !PT ;  /* 0x000000403f3f7212 */ /* 0x000fe400078efcff */
[----:B------:R-:W-:Y:S01]  /*2bb0*/  LOP3.LUT R73, R65, R66, RZ, 0xfc, !PT ;  /* 0x0000004241497212 */ /* 0x000fe200078efcff */
[----:B--2---:R-:W-:Y:S01]  /*2bc0*/  IMAD.WIDE.U32 R64, R87, 0x4, R56 ;  /* 0x0000000457407825 */ /* 0x004fe200078e0038 */
[----:B------:R-:W-:-:S02]  /*2bd0*/  LOP3.LUT R69, R58, R67, RZ, 0xfc, !PT ;  /* 0x000000433a457212 */ /* 0x000fc400078efcff */
[----:B------:R-:W-:Y:S01]  /*2be0*/  LOP3.LUT R71, R60, R71, RZ, 0xfc, !PT ;  /* 0x000000473c477212 */ /* 0x000fe200078efcff */
[--C-:B------:R-:W-:Y:S01]  /*2bf0*/  IMAD.WIDE.U32 R86, R86, 0x4, R56.reuse ;  /* 0x0000000456567825 */ /* 0x100fe200078e0038 */
[----:B------:R3:W-:Y:S01]  /*2c00*/  STG.E desc[UR4][R64.64], R59 ;  /* 0x0000003b40007986 */ /* 0x0007e2000c101904 */
[----:B-1----:R-:W-:Y:S02]  /*2c10*/  LEA R3, R62, R3, 0x2 ;  /* 0x000000033e037211 */ /* 0x002fe400078e10ff */
[--C-:B------:R-:W-:Y:S01]  /*2c20*/  IMAD.WIDE.U32 R66, R85, 0x4, R56.reuse ;  /* 0x0000000455427825 */ /* 0x100fe200078e0038 */
[----:B------:R3:W-:Y:S01]  /*2c30*/  STG.E desc[UR4][R64.64+0x80], R61 ;  /* 0x0000803d40007986 */ /* 0x0007e2000c101904 */
[----:B------:R-:W-:Y:S02]  /*2c40*/  ISETP.GE.AND P1, PT, R3, UR13, PT ;  /* 0x0000000d03007c0c */ /* 0x000fe4000bf26270 */
[--C-:B------:R-:W-:Y:S01]  /*2c50*/  IMAD.WIDE.U32 R84, R84, 0x4, R56.reuse ;  /* 0x0000000454547825 */ /* 0x100fe200078e0038 */
[----:B------:R3:W-:Y:S03]  /*2c60*/  STG.E desc[UR4][R86.64], R69 ;  /* 0x0000004556007986 */ /* 0x0007e6000c101904 */
[----:B------:R-:W-:Y:S01]  /*2c70*/  IMAD.WIDE.U32 R56, R83, 0x4, R56 ;  /* 0x0000000453387825 */ /* 0x000fe200078e0038 */
[----:B------:R3:W-:Y:S04]  /*2c80*/  STG.E desc[UR4][R66.64], R71 ;  /* 0x0000004742007986 */ /* 0x0007e8000c101904 */
[----:B------:R3:W-:Y:S04]  /*2c90*/  STG.E desc[UR4][R84.64], R63 ;  /* 0x0000003f54007986 */ /* 0x0007e8000c101904 */
[----:B------:R3:W-:Y:S01]  /*2ca0*/  STG.E desc[UR4][R56.64], R73 ;  /* 0x0000004938007986 */ /* 0x0007e2000c101904 */
[----:B------:R-:W-:Y:S05]  /*2cb0*/  @!P1 BRA `(.L_x_11063) ;  /* 0xffffffec008c9947 */ /* 0x000fea000383ffff */
[----:B------:R-:W-:Y:S05]  /*2cc0*/  BSYNC B1 ;  /* 0x0000000000017941 */ /* 0x000fea0003800000 */
.L_x_11061:
[----:B------:R-:W-:-:S07]  /*2cd0*/  HFMA2 R78, -RZ, RZ, 0, 0 ;  /* 0x00000000ff4e7431 */ /* 0x000fce00000001ff */
.L_x_11057:
[----:B------:R-:W-:Y:S05]  /*2ce0*/  BSYNC B0 ;  /* 0x0000000000007941 */ /* 0x000fea0003800000 */
.L_x_11056:
[----:B------:R-:W2:Y:S01]  /*2cf0*/  LDCU.64 UR6, c[0x0][0x3f8] ;  /* 0x00007f00ff0677ac */ /* 0x000ea20008000a00 */
[----:B------:R-:W4:Y:S01]  /*2d00*/  S2R R9, SR_TID.X ;  /* 0x0000000000097919 */ /* 0x000f220000002100 */
[----:B--2---:R-:W-:-:S04]  /*2d10*/  UISETP.NE.U32.AND UP0, UPT, UR6, URZ, UPT ;  /* 0x000000ff0600728c */ /* 0x004fc8000bf05070 */
[----:B------:R-:W-:-:S09]  /*2d20*/  UISETP.NE.AND.EX UP0, UPT, UR7, URZ, UPT, UP0 ;  /* 0x000000ff0700728c */ /* 0x000fd2000bf05300 */
[----:B------:R-:W-:Y:S05]  /*2d30*/  BRA.U !UP0, `(.L_x_11064) ;  /* 0x0000000108ac7547 */ /* 0x000fea000b800000 */
[----:B------:R-:W-:-:S03]  /*2d40*/  UMOV UR6, 0xffffffff ;  /* 0xffffffff00067882 */ /* 0x000fc60000000000 */
[----:B------:R-:W-:Y:S05]  /*2d50*/  BRA.DIV UR6, `(.L_x_11065) ;  /* 0x0000001206807947 */ /* 0x000fea000b800000 */
[----:B------:R-:W2:Y:S02]  /*2d60*/  SHFL.DOWN PT, R3, R78, 0x10, 0x1f ;  /* 0x0a001f004e037f89 */ /* 0x000ea400000e0000 */
[----:B--2---:R-:W-:-:S05]  /*2d70*/  FMNMX R3, R3, R78, !PT ;  /* 0x0000004e03037209 */ /* 0x004fca0007800000 */
[----:B-1-3--:R-:W1:Y:S02]  /*2d80*/  SHFL.DOWN PT, R6, R3, 0x8, 0x1f ;  /* 0x09001f0003067f89 */ /* 0x00ae6400000e0000 */
[----:B-1----:R-:W-:-:S05]  /*2d90*/  FMNMX R6, R3, R6, !PT ;  /* 0x0000000603067209 */ /* 0x002fca0007800000 */
[----:B------:R-:W1:Y:S02]  /*2da0*/  SHFL.DOWN PT, R5, R6, 0x4, 0x1f ;  /* 0x08801f0006057f89 */ /* 0x000e6400000e0000 */
[----:B-1----:R-:W-:-:S05]  /*2db0*/  FMNMX R5, R6, R5, !PT ;  /* 0x0000000506057209 */ /* 0x002fca0007800000 */
[----:B------:R-:W1:Y:S02]  /*2dc0*/  SHFL.DOWN PT, R8, R5, 0x2, 0x1f ;  /* 0x08401f0005087f89 */ /* 0x000e6400000e0000 */
[----:B-1----:R-:W-:-:S05]  /*2dd0*/  FMNMX R8, R5, R8, !PT ;  /* 0x0000000805087209 */ /* 0x002fca0007800000 */
[----:B------:R1:W2:Y:S02]  /*2de0*/  SHFL.DOWN PT, R7, R8, 0x1, 0x1f ;  /* 0x08201f0008077f89 */ /* 0x0002a400000e0000 */
.L_x_11100:
[----:B------:R-:W-:Y:S01]  /*2df0*/  ISETP.NE.AND P0, PT, R0, RZ, PT ;  /* 0x000000ff0000720c */ /* 0x000fe20003f05270 */
[----:B------:R-:W-:Y:S05]  /*2e00*/  WARPSYNC.ALL ;  /* 0x0000000000007948 */ /* 0x000fea0003800000 */
[----:B--2---:R-:W-:Y:S01]  /*2e10*/  FMNMX R7, R8, R7, !PT ;  /* 0x0000000708077209 */ /* 0x004fe20007800000 */
[----:B------:R-:W-:Y:S06]  /*2e20*/  BSSY B0, `(.L_x_11064) ;  /* 0x000001c000007945 */ /* 0x000fec0003800000 */
[----:B------:R-:W2:Y:S01]  /*2e30*/  @!P0 S2R R6, SR_CgaCtaId ;  /* 0x0000000000068919 */ /* 0x000ea20000008800 */
[----:B------:R-:W-:-:S02]  /*2e40*/  @!P0 MOV R3, 0x400 ;  /* 0x0000040000038802 */ /* 0x000fc40000000f00 */
[----:B----4-:R-:W-:-:S04]  /*2e50*/  @!P0 SHF.R.U32.HI R0, RZ, 0x3, R9 ;  /* 0x00000003ff008819 */ /* 0x010fc80000011609 */
        /* <DEDUP_REMOVED lines=19> */
.L_x_11103:
[----:B------:R-:W-:Y:S02]  /*2f90*/  ISETP.NE.AND P0, PT, R9, RZ, PT ;  /* 0x000000ff0900720c */ /* 0x000fe40003f05270 */
[----:B--23--:R-:W-:-:S11]  /*2fa0*/  FMNMX R3, R3, R6, !PT ;  /* 0x0000000603037209 */ /* 0x00cfd60007800000 */
[----:B------:R-:W-:Y:S05]  /*2fb0*/  @P0 BRA `(.L_x_11066) ;  /* 0x0000000000080947 */ /* 0x000fea0003800000 */
[----:B------:R-:W2:Y:S02]  /*2fc0*/  LDC.64 R6, c[0x0][0x3f8] ;  /* 0x0000fe00ff067b82 */ /* 0x000ea40000000a00 */
[----:B--2---:R2:W-:Y:S02]  /*2fd0*/  REDG.E.MAX.S32.STRONG.GPU desc[UR4][R6.64], R3 ;  /* 0x000000030600798e */ /* 0x0045e4000d12e304 */
.L_x_11066:
[----:B------:R-:W-:Y:S05]  /*2fe0*/  BSYNC B0 ;  /* 0x0000000000007941 */ /* 0x000fea0003800000 */
.L_x_11064:
[----:B------:R-:W0:Y:S02]  /*2ff0*/  LDCU.U8 UR6, c[0x0][0x404] ;  /* 0x00008080ff0677ac */ /* 0x000e240008000000 */
[----:B0-----:R-:W-:-:S13]  /*3000*/  ISETP.NE.AND P0, PT, RZ, UR6, PT ;  /* 0x00000006ff007c0c */ /* 0x001fda000bf05270 */
        /* <DEDUP_REMOVED lines=10> */
[----:B-1----:R-:W-:-:S07]  /*30b0*/  MOV R8, 0x30d0 ;  /* 0x000030d000087802 */ /* 0x002fce0000000f00 */
[----:B--23--:R-:W-:Y:S05]  /*30c0*/  CALL.REL.NOINC `($__internal_189_$__cuda_sm20_rcp_rn_f32_slowpath) ;  /* 0x0000001000847944 */ /* 0x00cfea0003c00000 */
[----:B------:R-:W-:Y:S01]  /*30d0*/  MOV R5, R0 ;  /* 0x0000000000057202 */ /* 0x000fe20000000f00 */
[----:B------:R-:W-:Y:S06]  /*30e0*/  BRA `(.L_x_11069) ;  /* 0x0000000000107947 */ /* 0x000fec0003800000 */
.L_x_11068:
[----:B-1-3--:R-:W0:Y:S02]  /*30f0*/  MUFU.RCP R5, R4 ;  /* 0x0000000400057308 */ /* 0x00ae240000001000 */
[----:B0-----:R-:W-:-:S04]  /*3100*/  FFMA R0, R5, R4, -1 ;  /* 0xbf80000005007423 */ /* 0x001fc80000000004 */
[----:B------:R-:W-:-:S04]  /*3110*/  FADD.FTZ R0, -R0, -RZ ;  /* 0x800000ff00007221 */ /* 0x000fc80000010100 */
[----:B------:R-:W-:-:S07]  /*3120*/  FFMA R5, R5, R0, R5 ;  /* 0x0000000005057223 */ /* 0x000fce0000000005 */
.L_x_11069:
[----:B--2---:R-:W0:Y:S02]  /*3130*/  LDC.64 R2, c[0x0][0x3f0] ;  /* 0x0000fc00ff027b82 */ /* 0x004e240000000a00 */
[----:B0-----:R-:W-:Y:S01]  /*3140*/  STG.E desc[UR4][R2.64], R5 ;  /* 0x0000000502007986 */ /* 0x001fe2000c101904 */
[----:B------:R-:W-:Y:S05]  /*3150*/  EXIT ;  /* 0x000000000000794d */ /* 0x000fea0003800000 */
.L_x_11059:
[----:B------:R-:W-:Y:S01]  /*3160*/  HFMA2 R6, -RZ, RZ, 0, 5.9604644775390625e-08 ;  /* 0x00000001ff067431 */ /* 0x000fe200000001ff */
[----:B------:R-:W-:Y:S01]  /*3170*/  BSSY B1, `(.L_x_11070) ;  /* 0x0000006000017945 */ /* 0x000fe20003800000 */
[----:B------:R-:W-:Y:S02]  /*3180*/  MOV R7, 0x1f ;  /* 0x0000001f00077802 */ /* 0x000fe40000000f00 */
[----:B------:R-:W-:-:S07]  /*3190*/  MOV R80, 0xffffffff ;  /* 0xffffffff00507802 */ /* 0x000fce0000000f00 */
[----:B------:R-:W-:Y:S05]  /*31a0*/  WARPSYNC.COLLECTIVE R80, `(.L_x_11071) ;  /* 0x0000000050087348 */ /* 0x000fea0003c00000 */
[----:B------:R0:W1:Y:S02]  /*31b0*/  SHFL.BFLY P3, R81, R5, R6, R7 ;  /* 0x0c00000605517389 */ /* 0x0000640000060007 */
[----:B01----:R-:W-:Y:S05]  /*31c0*/  ENDCOLLECTIVE ;  /* 0x000000000000791b */ /* 0x003fea0003800000 */
.L_x_11071:
[----:B------:R-:W-:Y:S05]  /*31d0*/  BSYNC B1 ;  /* 0x0000000000017941 */ /* 0x000fea0003800000 */
.L_x_11070:
[----:B------:R-:W-:Y:S02]  /*31e0*/  HFMA2 R6, -RZ, RZ, 0, 1.1920928955078125e-07 ;  /* 0x00000002ff067431 */ /* 0x000fe400000001ff */
[----:B------:R-:W-:Y:S01]  /*31f0*/  FADD R5, R5, R81 ;  /* 0x0000005105057221 */ /* 0x000fe20000000000 */
[----:B------:R-:W-:Y:S02]  /*3200*/  MOV R7, 0x1f ;  /* 0x0000001f00077802 */ /* 0x000fe40000000f00 */
[----:B------:R-:W-:-:S07]  /*3210*/  MOV R80, 0xffffffff ;  /* 0xffffffff00507802 */ /* 0x000fce0000000f00 */
[----:B------:R-:W-:Y:S05]  /*3220*/  WARPSYNC.COLLECTIVE R80, `(.L_x_11072) ;  /* 0x0000000050087348 */ /* 0x000fea0003c00000 */
[----:B------:R0:W1:Y:S02]  /*3230*/  SHFL.BFLY P3, R81, R5, R6, R7 ;  /* 0x0c00000605517389 */ /* 0x0000640000060007 */
[----:B01----:R-:W-:Y:S05]  /*3240*/  ENDCOLLECTIVE ;  /* 0x000000000000791b */ /* 0x003fea0003800000 */
.L_x_11072:
[----:B------:R-:W-:Y:S02]  /*3250*/  HFMA2 R6, -RZ, RZ, 0, 2.384185791015625e-07 ;  /* 0x00000004ff067431 */ /* 0x000fe400000001ff */
[----:B------:R-:W-:-:S05]  /*3260*/  FADD R84, R5, R81 ;  /* 0x0000005105547221 */ /* 0x000fca0000000000 */
[----:B------:R-:W-:-:S07]  /*3270*/  MOV R5, R84 ;  /* 0x0000005400057202 */ /* 0x000fce0000000f00 */
[----:B------:R-:W-:Y:S05]  /*3280*/  WARPSYNC.COLLECTIVE R80, `(.L_x_11073) ;  /* 0x0000000050087348 */ /* 0x000fea0003c00000 */
[----:B------:R0:W1:Y:S02]  /*3290*/  SHFL.BFLY P3, R81, R5, R6, R7 ;  /* 0x0c00000605517389 */ /* 0x0000640000060007 */
[----:B01----:R-:W-:Y:S05]  /*32a0*/  ENDCOLLECTIVE ;  /* 0x000000000000791b */ /* 0x003fea0003800000 */
.L_x_11073:
[----:B------:R-:W-:Y:S02]  /*32b0*/  HFMA2 R6, -RZ, RZ, 0, 4.76837158203125e-07 ;  /* 0x00000008ff067431 */ /* 0x000fe400000001ff */
[----:B------:R-:W-:-:S05]  /*32c0*/  FADD R86, R84, R81 ;  /* 0x0000005154567221 */ /* 0x000fca0000000000 */
[----:B------:R-:W-:-:S07]  /*32d0*/  MOV R5, R86 ;  /* 0x0000005600057202 */ /* 0x000fce0000000f00 */
[----:B------:R-:W-:Y:S05]  /*32e0*/  WARPSYNC.COLLECTIVE R80, `(.L_x_11074) ;  /* 0x0000000050087348 */ /* 0x000fea0003c00000 */
[----:B------:R0:W1:Y:S02]  /*32f0*/  SHFL.BFLY P3, R81, R5, R6, R7 ;  /* 0x0c00000605517389 */ /* 0x0000640000060007 */
[----:B01----:R-:W-:Y:S05]  /*3300*/  ENDCOLLECTIVE ;  /* 0x000000000000791b */ /* 0x003fea0003800000 */
.L_x_11074:
[----:B------:R-:W-:Y:S02]  /*3310*/  HFMA2 R6, -RZ, RZ, 0, 9.5367431640625e-07 ;  /* 0x00000010ff067431 */ /* 0x000fe400000001ff */
[----:B------:R-:W-:-:S05]  /*3320*/  FADD R88, R86, R81 ;  /* 0x0000005156587221 */ /* 0x000fca0000000000 */
[----:B------:R-:W-:-:S07]  /*3330*/  MOV R5, R88 ;  /* 0x0000005800057202 */ /* 0x000fce0000000f00 */
[----:B------:R-:W-:Y:S05]  /*3340*/  WARPSYNC.COLLECTIVE R80, `(.L_x_11075) ;  /* 0x0000000050087348 */ /* 0x000fea0003c00000 */
[----:B------:R0:W1:Y:S02]  /*3350*/  SHFL.BFLY P3, R81, R5, R6, R7 ;  /* 0x0c00000605517389 */ /* 0x0000640000060007 */
[----:B01----:R-:W-:Y:S05]  /*3360*/  ENDCOLLECTIVE ;  /* 0x000000000000791b */ /* 0x003fea0003800000 */
.L_x_11075:
        /* <DEDUP_REMOVED lines=50> */
[----:B------:R-:W-:-:S07]  /*3690*/  FFMA R5, R84, R84, R5 ;  /* 0x0000005454057223 */ /* 0x000fce0000000005 */
[----:B------:R-:W-:Y:S05]  /*36a0*/  WARPSYNC.COLLECTIVE R80, `(.L_x_11076) ;  /* 0x0000000050087348 */ /* 0x000fea0003c00000 */
[----:B------:R0:W1:Y:S02]  /*36b0*/  SHFL.BFLY P3, R81, R5, R6, R7 ;  /* 0x0c00000605517389 */ /* 0x0000640000060007 */
[----:B01----:R-:W-:Y:S05]  /*36c0*/  ENDCOLLECTIVE ;  /* 0x000000000000791b */ /* 0x003fea0003800000 */
.L_x_11076:
[----:B------:R-:W-:Y:S02]  /*36d0*/  HFMA2 R6, -RZ, RZ, 0, 1.1920928955078125e-07 ;  /* 0x00000002ff067431 */ /* 0x000fe400000001ff */
[----:B------:R-:W-:-:S05]  /*36e0*/  FADD R55, R5, R81 ;  /* 0x0000005105377221 */ /* 0x000fca0000000000 */
[----:B------:R-:W-:-:S07]  /*36f0*/  MOV R5, R55 ;  /* 0x0000003700057202 */ /* 0x000fce0000000f00 */
[----:B------:R-:W-:Y:S05]  /*3700*/  WARPSYNC.COLLECTIVE R80, `(.L_x_11077) ;  /* 0x0000000050087348 */ /* 0x000fea0003c00000 */
[----:B------:R0:W1:Y:S02]  /*3710*/  SHFL.BFLY P3, R81, R5, R6, R7 ;  /* 0x0c00000605517389 */ /* 0x0000640000060007 */
[----:B01----:R-:W-:Y:S05]  /*3720*/  ENDCOLLECTIVE ;  /* 0x000000000000791b */ /* 0x003fea0003800000 */
.L_x_11077:
[----:B------:R-:W-:Y:S02]  /*3730*/  HFMA2 R6, -RZ, RZ, 0, 2.384185791015625e-07 ;  /* 0x00000004ff067431 */ /* 0x000fe400000001ff */
[----:B------:R-:W-:-:S05]  /*3740*/  FADD R86, R55, R81 ;  /* 0x0000005137567221 */ /* 0x000fca0000000000 */
[----:B------:R-:W-:-:S07]  /*3750*/  MOV R5, R86 ;  /* 0x0000005600057202 */ /* 0x000fce0000000f00 */
[----:B------:R-:W-:Y:S05]  /*3760*/  WARPSYNC.COLLECTIVE R80, `(.L_x_11078) ;  /* 0x0000000050087348 */ /* 0x000fea0003c00000 */
[----:B------:R0:W1:Y:S02]  /*3770*/  SHFL.BFLY P3, R81, R5, R6, R7 ;  /* 0x0c00000605517389 */ /* 0x0000640000060007 */
[----:B01----:R-:W-:Y:S05]  /*3780*/  ENDCOLLECTIVE ;  /* 0x000000000000791b */ /* 0x003fea0003800000 */
.L_x_11078:
[----:B------:R-:W-:Y:S02]  /*3790*/  HFMA2 R6, -RZ, RZ, 0, 4.76837158203125e-07 ;  /* 0x00000008ff067431 */ /* 0x000fe400000001ff */
[----:B------:R-:W-:-:S05]  /*37a0*/  FADD R88, R86, R81 ;  /* 0x0000005156587221 */ /* 0x000fca0000000000 */
[----:B------:R-:W-:-:S07]  /*37b0*/  MOV R5, R88 ;  /* 0x0000005800057202 */ /* 0x000fce0000000f00 */
[----:B------:R-:W-:Y:S05]  /*37c0*/  WARPSYNC.COLLECTIVE R80, `(.L_x_11079) ;  /* 0x0000000050087348 */ /* 0x000fea0003c00000 */
[----:B------:R0:W1:Y:S02]  /*37d0*/  SHFL.BFLY P3, R81, R5, R6, R7 ;  /* 0x0c00000605517389 */ /* 0x0000640000060007 */
[----:B01----:R-:W-:Y:S05]  /*37e0*/  ENDCOLLECTIVE ;  /* 0x000000000000791b */ /* 0x003fea0003800000 */
.L_x_11079:
[----:B------:R-:W-:Y:S02]  /*37f0*/  HFMA2 R6, -RZ, RZ, 0, 9.5367431640625e-07 ;  /* 0x00000010ff067431 */ /* 0x000fe400000001ff */
[----:B------:R-:W-:-:S05]  /*3800*/  FADD R90, R88, R81 ;  /* 0x00000051585a7221 */ /* 0x000fca0000000000 */
[----:B------:R-:W-:-:S07]  /*3810*/  MOV R5, R90 ;  /* 0x0000005a00057202 */ /* 0x000fce0000000f00 */
[----:B------:R-:W-:Y:S05]  /*3820*/  WARPSYNC.COLLECTIVE R80, `(.L_x_11080) ;  /* 0x0000000050087348 */ /* 0x000fea0003c00000 */
[----:B------:R0:W1:Y:S02]  /*3830*/  SHFL.BFLY P3, R81, R5, R6, R7 ;  /* 0x0c00000605517389 */ /* 0x0000640000060007 */
[----:B01----:R-:W-:Y:S05]  /*3840*/  ENDCOLLECTIVE ;  /* 0x000000000000791b */ /* 0x003fea0003800000 */
.L_x_11080:
[----:B------:R-:W-:Y:S05]  /*3850*/  BRA `(.L_x_11081) ;  /* 0xffffffd400207947 */ /* 0x000fea000383ffff */
.L_x_11062:
[----:B------:R-:W-:Y:S01]  /*3860*/  HFMA2 R7, -RZ, RZ, 0, 1.847743988037109375e-06 ;  /* 0x0000001fff077431 */ /* 0x000fe200000001ff */
[----:B------:R-:W-:Y:S01]  /*3870*/  BSSY B2, `(.L_x_11082) ;  /* 0x0000006000027945 */ /* 0x000fe20003800000 */
[----:B------:R-:W-:Y:S02]  /*3880*/  MOV R6, 0x1 ;  /* 0x0000000100067802 */ /* 0x000fe40000000f00 */
[----:B------:R-:W-:-:S07]  /*3890*/  MOV R80, 0xffffffff ;  /* 0xffffffff00507802 */ /* 0x000fce0000000f00 */
[----:B------:R-:W-:Y:S05]  /*38a0*/  WARPSYNC.COLLECTIVE R80, `(.L_x_11083) ;  /* 0x0000000050087348 */ /* 0x000fea0003c00000 */
[----:B------:R0:W1:Y:S02]  /*38b0*/  SHFL.BFLY P3, R81, R5, R6, R7 ;  /* 0x0c00000605517389 */ /* 0x0000640000060007 */
[----:B01----:R-:W-:Y:S05]  /*38c0*/  ENDCOLLECTIVE ;  /* 0x000000000000791b */ /* 0x003fea0003800000 */
.L_x_11083:
[----:B------:R-:W-:Y:S05]  /*38d0*/  BSYNC B2 ;  /* 0x0000000000027941 */ /* 0x000fea0003800000 */
.L_x_11082:
[----:B------:R-:W-:Y:S02]  /*38e0*/  HFMA2 R6, -RZ, RZ, 0, 1.1920928955078125e-07 ;  /* 0x00000002ff067431 */ /* 0x000fe400000001ff */
[----:B------:R-:W-:Y:S01]  /*38f0*/  FADD R5, R5, R81 ;  /* 0x0000005105057221 */ /* 0x000fe20000000000 */
[----:B------:R-:W-:Y:S02]  /*3900*/  MOV R7, 0x1f ;  /* 0x0000001f00077802 */ /* 0x000fe40000000f00 */
[----:B------:R-:W-:-:S07]  /*3910*/  MOV R80, 0xffffffff ;  /* 0xffffffff00507802 */ /* 0x000fce0000000f00 */
[----:B------:R-:W-:Y:S05]  /*3920*/  WARPSYNC.COLLECTIVE R80, `(.L_x_11084) ;  /* 0x0000000050087348 */ /* 0x000fea0003c00000 */
[----:B------:R0:W1:Y:S02]  /*3930*/  SHFL.BFLY P3, R81, R5, R6, R7 ;  /* 0x0c00000605517389 */ /* 0x0000640000060007 */
[----:B01----:R-:W-:Y:S05]  /*3940*/  ENDCOLLECTIVE ;  /* 0x000000000000791b */ /* 0x003fea0003800000 */
.L_x_11084:
[----:B------:R-:W-:Y:S02]  /*3950*/  HFMA2 R6, -RZ, RZ, 0, 2.384185791015625e-07 ;  /* 0x00000004ff067431 */ /* 0x000fe400000001ff */
[----:B------:R-:W-:-:S05]  /*3960*/  FADD R88, R5, R81 ;  /* 0x0000005105587221 */ /* 0x000fca0000000000 */
[----:B------:R-:W-:-:S07]  /*3970*/  MOV R5, R88 ;  /* 0x0000005800057202 */ /* 0x000fce0000000f00 */
[----:B------:R-:W-:Y:S05]  /*3980*/  WARPSYNC.COLLECTIVE R80, `(.L_x_11085) ;  /* 0x0000000050087348 */ /* 0x000fea0003c00000 */
[----:B------:R0:W1:Y:S02]  /*3990*/  SHFL.BFLY P3, R81, R5, R6, R7 ;  /* 0x0c00000605517389 */ /* 0x0000640000060007 */
[----:B01----:R-:W-:Y:S05]  /*39a0*/  ENDCOLLECTIVE ;  /* 0x000000000000791b */ /* 0x003fea0003800000 */
.L_x_11085:
[----:B------:R-:W-:Y:S02]  /*39b0*/  HFMA2 R6, -RZ, RZ, 0, 4.76837158203125e-07 ;  /* 0x00000008ff067431 */ /* 0x000fe400000001ff */
[----:B------:R-:W-:-:S05]  /*39c0*/  FADD R89, R88, R81 ;  /* 0x0000005158597221 */ /* 0x000fca0000000000 */
[----:B------:R-:W-:-:S07]  /*39d0*/  MOV R5, R89 ;  /* 0x0000005900057202 */ /* 0x000fce0000000f00 */
[----:B------:R-:W-:Y:S05]  /*39e0*/  WARPSYNC.COLLECTIVE R80, `(.L_x_11086) ;  /* 0x0000000050087348 */ /* 0x000fea0003c00000 */
[----:B------:R0:W1:Y:S02]  /*39f0*/  SHFL.BFLY P3, R81, R5, R6, R7 ;  /* 0x0c00000605517389 */ /* 0x0000640000060007 */
[----:B01----:R-:W-:Y:S05]  /*3a00*/  ENDCOLLECTIVE ;  /* 0x000000000000791b */ /* 0x003fea0003800000 */
.L_x_11086:
[----:B------:R-:W-:Y:S02]  /*3a10*/  HFMA2 R6, -RZ, RZ, 0, 9.5367431640625e-07 ;  /* 0x00000010ff067431 */ /* 0x000fe400000001ff */
[----:B------:R-:W-:-:S05]  /*3a20*/  FADD R90, R89, R81 ;  /* 0x00000051595a7221 */ /* 0x000fca0000000000 */
[----:B------:R-:W-:-:S07]  /*3a30*/  MOV R5, R90 ;  /* 0x0000005a00057202 */ /* 0x000fce0000000f00 */
[----:B------:R-:W-:Y:S05]  /*3a40*/  WARPSYNC.COLLECTIVE R80, `(.L_x_11087) ;  /* 0x0000000050087348 */ /* 0x000fea0003c00000 */
[----:B------:R0:W1:Y:S02]  /*3a50*/  SHFL.BFLY P3, R81, R5, R6, R7 ;  /* 0x0c00000605517389 */ /* 0x0000640000060007 */
[----:B01----:R-:W-:Y:S05]  /*3a60*/  ENDCOLLECTIVE ;  /* 0x000000000000791b */ /* 0x003fea0003800000 */
.L_x_11087:
        /* <DEDUP_REMOVED lines=54> */
.L_x_11088:
[----:B------:R-:W-:Y:S02]  /*3dd0*/  HFMA2 R6, -RZ, RZ, 0, 1.1920928955078125e-07 ;  /* 0x00000002ff067431 */ /* 0x000fe400000001ff */
[----:B------:R-:W-:-:S05]  /*3de0*/  FADD R88, R5, R81 ;  /* 0x0000005105587221 */ /* 0x000fca0000000000 */
[----:B------:R-:W-:-:S07]  /*3df0*/  MOV R5, R88 ;  /* 0x0000005800057202 */ /* 0x000fce0000000f00 */
[----:B------:R-:W-:Y:S05]  /*3e00*/  WARPSYNC.COLLECTIVE R80, `(.L_x_11089) ;  /* 0x0000000050087348 */ /* 0x000fea0003c00000 */
[----:B------:R0:W1:Y:S02]  /*3e10*/  SHFL.BFLY P3, R81, R5, R6, R7 ;  /* 0x0c00000605517389 */ /* 0x0000640000060007 */
[----:B01----:R-:W-:Y:S05]  /*3e20*/  ENDCOLLECTIVE ;  /* 0x000000000000791b */ /* 0x003fea0003800000 */
.L_x_11089:
[----:B------:R-:W-:Y:S02]  /*3e30*/  HFMA2 R6, -RZ, RZ, 0, 2.384185791015625e-07 ;  /* 0x00000004ff067431 */ /* 0x000fe400000001ff */
[----:B------:R-:W-:-:S05]  /*3e40*/  FADD R89, R88, R81 ;  /* 0x0000005158597221 */ /* 0x000fca0000000000 */
[----:B------:R-:W-:-:S07]  /*3e50*/  MOV R5, R89 ;  /* 0x0000005900057202 */ /* 0x000fce0000000f00 */
[----:B------:R-:W-:Y:S05]  /*3e60*/  WARPSYNC.COLLECTIVE R80, `(.L_x_11090) ;  /* 0x0000000050087348 */ /* 0x000fea0003c00000 */
[----:B------:R0:W1:Y:S02]  /*3e70*/  SHFL.BFLY P3, R81, R5, R6, R7 ;  /* 0x0c00000605517389 */ /* 0x0000640000060007 */
[----:B01----:R-:W-:Y:S05]  /*3e80*/  ENDCOLLECTIVE ;  /* 0x000000000000791b */ /* 0x003fea0003800000 */
.L_x_11090:
[----:B------:R-:W-:Y:S02]  /*3e90*/  HFMA2 R6, -RZ, RZ, 0, 4.76837158203125e-07 ;  /* 0x00000008ff067431 */ /* 0x000fe400000001ff */
[----:B------:R-:W-:-:S05]  /*3ea0*/  FADD R90, R89, R81 ;  /* 0x00000051595a7221 */ /* 0x000fca0000000000 */
[----:B------:R-:W-:-:S07]  /*3eb0*/  MOV R5, R90 ;  /* 0x0000005a00057202 */ /* 0x000fce0000000f00 */
[----:B------:R-:W-:Y:S05]  /*3ec0*/  WARPSYNC.COLLECTIVE R80, `(.L_x_11091) ;  /* 0x0000000050087348 */ /* 0x000fea0003c00000 */
[----:B------:R0:W1:Y:S02]  /*3ed0*/  SHFL.BFLY P3, R81, R5, R6, R7 ;  /* 0x0c00000605517389 */ /* 0x0000640000060007 */
[----:B01----:R-:W-:Y:S05]  /*3ee0*/  ENDCOLLECTIVE ;  /* 0x000000000000791b */ /* 0x003fea0003800000 */
.L_x_11091:
[----:B------:R-:W-:Y:S02]  /*3ef0*/  HFMA2 R6, -RZ, RZ, 0, 9.5367431640625e-07 ;  /* 0x00000010ff067431 */ /* 0x000fe400000001ff */
[----:B------:R-:W-:-:S05]  /*3f00*/  FADD R91, R90, R81 ;  /* 0x000000515a5b7221 */ /* 0x000fca0000000000 */
[----:B------:R-:W-:-:S07]  /*3f10*/  MOV R5, R91 ;  /* 0x0000005b00057202 */ /* 0x000fce0000000f00 */
[----:B------:R-:W-:Y:S05]  /*3f20*/  WARPSYNC.COLLECTIVE R80, `(.L_x_11092) ;  /* 0x0000000050087348 */ /* 0x000fea0003c00000 */
[----:B------:R0:W1:Y:S02]  /*3f30*/  SHFL.BFLY P3, R81, R5, R6, R7 ;  /* 0x0c00000605517389 */ /* 0x0000640000060007 */
[----:B01----:R-:W-:Y:S05]  /*3f40*/  ENDCOLLECTIVE ;  /* 0x000000000000791b */ /* 0x003fea0003800000 */
.L_x_11092:
[----:B------:R-:W-:Y:S05]  /*3f50*/  BRA `(.L_x_11093) ;  /* 0xffffffe000a47947 */ /* 0x000fea000383ffff */
.L_x_11065:
[----:B------:R-:W-:Y:S01]  /*3f60*/  HFMA2 R10, -RZ, RZ, 0, 9.5367431640625e-07 ;  /* 0x00000010ff0a7431 */ /* 0x000fe200000001ff */
[----:B------:R-:W-:Y:S01]  /*3f70*/  BSSY B0, `(.L_x_11094) ;  /* 0x0000007000007945 */ /* 0x000fe20003800000 */
[----:B------:R-:W-:Y:S02]  /*3f80*/  MOV R11, R78 ;  /* 0x0000004e000b7202 */ /* 0x000fe40000000f00 */
[----:B------:R-:W-:Y:S02]  /*3f90*/  MOV R13, 0x1f ;  /* 0x0000001f000d7802 */ /* 0x000fe40000000f00 */
[----:B------:R-:W-:-:S07]  /*3fa0*/  MOV R80, 0xffffffff ;  /* 0xffffffff00507802 */ /* 0x000fce0000000f00 */
[----:B01-345:R-:W-:Y:S05]  /*3fb0*/  WARPSYNC.COLLECTIVE R80, `(.L_x_11095) ;  /* 0x0000000050087348 */ /* 0x03bfea0003c00000 */
[----:B-1-3--:R1:W2:Y:S02]  /*3fc0*/  SHFL.DOWN P0, R7, R11, R10, R13 ;  /* 0x0800000a0b077389 */ /* 0x00a2a4000000000d */
[----:B012-45:R-:W-:Y:S05]  /*3fd0*/  ENDCOLLECTIVE ;  /* 0x000000000000791b */ /* 0x037fea0003800000 */
.L_x_11095:
[----:B------:R-:W-:Y:S05]  /*3fe0*/  BSYNC B0 ;  /* 0x0000000000007941 */ /* 0x000fea0003800000 */
.L_x_11094:
        /* <DEDUP_REMOVED lines=9> */
.L_x_11096:
[----:B------:R-:W-:Y:S01]  /*4080*/  HFMA2 R10, -RZ, RZ, 0, 2.384185791015625e-07 ;  /* 0x00000004ff0a7431 */ /* 0x000fe200000001ff */
[----:B------:R-:W-:-:S04]  /*4090*/  MOV R6, R7 ;  /* 0x0000000700067202 */ /* 0x000fc80000000f00 */
[----:B------:R-:W-:-:S04]  /*40a0*/  FMNMX R6, R3, R6, !PT ;  /* 0x0000000603067209 */ /* 0x000fc80007800000 */
[----:B------:R-:W-:-:S07]  /*40b0*/  MOV R11, R6 ;  /* 0x00000006000b7202 */ /* 0x000fce0000000f00 */
[----:B------:R-:W-:Y:S05]  /*40c0*/  WARPSYNC.COLLECTIVE R80, `(.L_x_11097) ;  /* 0x0000000050087348 */ /* 0x000fea0003c00000 */
[----:B------:R0:W1:Y:S02]  /*40d0*/  SHFL.DOWN P0, R7, R11, R10, R13 ;  /* 0x0800000a0b077389 */ /* 0x000064000000000d */
[----:B01----:R-:W-:Y:S05]  /*40e0*/  ENDCOLLECTIVE ;  /* 0x000000000000791b */ /* 0x003fea0003800000 */
.L_x_11097:
[----:B------:R-:W-:Y:S01]  /*40f0*/  HFMA2 R10, -RZ, RZ, 0, 1.1920928955078125e-07 ;  /* 0x00000002ff0a7431 */ /* 0x000fe200000001ff */
[----:B------:R-:W-:-:S04]  /*4100*/  MOV R5, R7 ;  /* 0x0000000700057202 */ /* 0x000fc80000000f00 */
[----:B------:R-:W-:-:S04]  /*4110*/  FMNMX R5, R6, R5, !PT ;  /* 0x0000000506057209 */ /* 0x000fc80007800000 */
[----:B------:R-:W-:-:S07]  /*4120*/  MOV R11, R5 ;  /* 0x00000005000b7202 */ /* 0x000fce0000000f00 */
[----:B------:R-:W-:Y:S05]  /*4130*/  WARPSYNC.COLLECTIVE R80, `(.L_x_11098) ;  /* 0x0000000050087348 */ /* 0x000fea0003c00000 */
[----:B------:R0:W1:Y:S02]  /*4140*/  SHFL.DOWN P0, R7, R11, R10, R13 ;  /* 0x0800000a0b077389 */ /* 0x000064000000000d */
[----:B01----:R-:W-:Y:S05]  /*4150*/  ENDCOLLECTIVE ;  /* 0x000000000000791b */ /* 0x003fea0003800000 */
.L_x_11098:
[----:B------:R-:W-:Y:S01]  /*4160*/  HFMA2 R10, -RZ, RZ, 0, 5.9604644775390625e-08 ;  /* 0x00000001ff0a7431 */ /* 0x000fe200000001ff */
[----:B------:R-:W-:-:S04]  /*4170*/  MOV R8, R7 ;  /* 0x0000000700087202 */ /* 0x000fc80000000f00 */
[----:B------:R-:W-:-:S04]  /*4180*/  FMNMX R8, R5, R8, !PT ;  /* 0x0000000805087209 */ /* 0x000fc80007800000 */
[----:B------:R-:W-:-:S07]  /*4190*/  MOV R11, R8 ;  /* 0x00000008000b7202 */ /* 0x000fce0000000f00 */
[----:B------:R-:W-:Y:S05]  /*41a0*/  WARPSYNC.COLLECTIVE R80, `(.L_x_11099) ;  /* 0x0000000050087348 */ /* 0x000fea0003c00000 */
[----:B------:R0:W1:Y:S02]  /*41b0*/  SHFL.DOWN P0, R7, R11, R10, R13 ;  /* 0x0800000a0b077389 */ /* 0x000064000000000d */
[----:B01----:R-:W-:Y:S05]  /*41c0*/  ENDCOLLECTIVE ;  /* 0x000000000000791b */ /* 0x003fea0003800000 */
.L_x_11099:
[----:B------:R-:W-:Y:S05]  /*41d0*/  BRA `(.L_x_11100) ;  /* 0xffffffec00047947 */ /* 0x000fea000383ffff */
.L_x_11067:
[----:B---3--:R-:W-:Y:S02]  /*41e0*/  MOV R11, R0 ;  /* 0x00000000000b7202 */ /* 0x008fe40000000f00 */
[----:B------:R-:W-:Y:S02]  /*41f0*/  MOV R10, 0x2 ;  /* 0x00000002000a7802 */ /* 0x000fe40000000f00 */
[----:B------:R-:W-:Y:S02]  /*4200*/  MOV R13, 0x1f ;  /* 0x0000001f000d7802 */ /* 0x000fe40000000f00 */
[----:B------:R-:W-:-:S07]  /*4210*/  MOV R80, 0xffffffff ;  /* 0xffffffff00507802 */ /* 0x000fce0000000f00 */
[----:B012--5:R-:W-:Y:S05]  /*4220*/  WARPSYNC.COLLECTIVE R80, `(.L_x_11101) ;  /* 0x0000000050087348 */ /* 0x027fea0003c00000 */
[----:B------:R3:W4:Y:S02]  /*4230*/  SHFL.DOWN P0, R7, R11, R10, R13 ;  /* 0x0800000a0b077389 */ /* 0x000724000000000d */
[----:B012345:R-:W-:Y:S05]  /*4240*/  ENDCOLLECTIVE ;  /* 0x000000000000791b */ /* 0x03ffea0003800000 */
.L_x_11101:
[----:B------:R-:W-:Y:S02]  /*4250*/  MOV R10, 0x1 ;  /* 0x00000001000a7802 */ /* 0x000fe40000000f00 */
[----:B------:R-:W-:-:S04]  /*4260*/  MOV R3, R7 ;  /* 0x0000000700037202 */ /* 0x000fc80000000f00 */
[----:B------:R-:W-:-:S04]  /*4270*/  FMNMX R3, R3, R0, !PT ;  /* 0x0000000003037209 */ /* 0x000fc80007800000 */
[----:B------:R-:W-:-:S07]  /*4280*/  MOV R11, R3 ;  /* 0x00000003000b7202 */ /* 0x000fce0000000f00 */
[----:B------:R-:W-:Y:S05]  /*4290*/  WARPSYNC.COLLECTIVE R80, `(.L_x_11102) ;  /* 0x0000000050087348 */ /* 0x000fea0003c00000 */
[----:B------:R0:W1:Y:S02]  /*42a0*/  SHFL.DOWN P0, R7, R11, R10, R13 ;  /* 0x0800000a0b077389 */ /* 0x000064000000000d */
[----:B01----:R-:W-:Y:S05]  /*42b0*/  ENDCOLLECTIVE ;  /* 0x000000000000791b */ /* 0x003fea0003800000 */
.L_x_11102:
[----:B------:R-:W-:Y:S01]  /*42c0*/  MOV R6, R7 ;  /* 0x0000000700067202 */ /* 0x000fe20000000f00 */
[----:B------:R-:W-:Y:S06]  /*42d0*/  BRA `(.L_x_11103) ;  /* 0xffffffec002c7947 */ /* 0x000fec000383ffff */
        .weak           $__internal_189_$__cuda_sm20_rcp_rn_f32_slowpath
        .type           $__internal_189_$__cuda_sm20_rcp_rn_f32_slowpath,@function
        .size           $__internal_189_$__cuda_sm20_rcp_rn_f32_slowpath,(.L_x_13057 - $__internal_189_$__cuda_sm20_rcp_rn_f32_slowpath)
$__internal_189_$__cuda_sm20_rcp_rn_f32_slowpath:
        /* <DEDUP_REMOVED lines=15> */
.L_x_11104:
        /* <DEDUP_REMOVED lines=33> */
.L_x_11106:
[----:B------:R0:W1:Y:S02]  /*45e0*/  MUFU.RCP R0, R4 ;  /* 0x0000000400007308 */ /* 0x0000640000001000 */
.L_x_11105:
[----:B------:R-:W-:Y:S01]  /*45f0*/  HFMA2 R3, -RZ, RZ, 0, 0 ;  /* 0x00000000ff037431 */ /* 0x000fe200000001ff */
[----:B------:R-:W-:-:S04]  /*4600*/  MOV R2, R8 ;  /* 0x0000000800027202 */ /* 0x000fc80000000f00 */
[----:B0123--:R-:W-:Y:S05]  /*4610*/  RET.REL.NODEC R2 `(_ZN18transformer_engine13normalization19ln_fwd_tuned_kernelINS0_13Kernel_traitsIff13__nv_fp8_e4m3fjLj768ELj1ELj4ELj1ELj16ENS0_18Kernel_traits_baseILj768EffS3_fjLj128EEEEEEEvNS0_19ForwardKernelParamsE) ;  /* 0xffffffb802787950 */ /* 0x00ffea0003c3ffff */
.L_x_11107:
        /* <DEDUP_REMOVED lines=14> */
.L_x_13057:


//--------------------- .text._ZN18transformer_engine13normalization19ln_fwd_tuned_kernelINS0_13Kernel_traitsI6__halfS3_13__nv_fp8_e4m3fjLj65536ELj8ELj1ELj4ELj16ENS0_18Kernel_traits_baseILj65536ES3_S3_S4_fjLj128EEEEEEEvNS0_19ForwardKernelParamsE --------------------------
	.section	.text._ZN18transformer_engine13normalization19ln_fwd_tuned_kernelINS0_13Kernel_traitsI6__halfS3_13__nv_fp8_e4m3fjLj65536ELj8ELj1ELj4ELj16ENS0_18Kernel_traits_baseILj65536ES3_S3_S4_fjLj128EEEEEEEvNS0_19ForwardKernelParamsE,"ax",@progbits
	.align	128
        .global         _ZN18transformer_engine13normalization19ln_fwd_tuned_kernelINS0_13Kernel_traitsI6__halfS3_13__nv_fp8_e4m3fjLj65536ELj8ELj1ELj4ELj16ENS0_18Kernel_traits_baseILj65536ES3_S3_S4_fjLj128EEEEEEEvNS0_19ForwardKernelParamsE
        .type           _ZN18transformer_engine13normalization19ln_fwd_tuned_kernelINS0_13Kernel_traitsI6__halfS3_13__nv_fp8_e4m3fjLj65536ELj8ELj1ELj4ELj16ENS0_18Kernel_traits_baseILj65536ES3_S3_S4_fjLj128EEEEEEEvNS0_19ForwardKernelParamsE,@function
        .size           _ZN18transformer_engine13normalization19ln_fwd_tuned_kernelINS0_13Kernel_traitsI6__halfS3_13__nv_fp8_e4m3fjLj65536ELj8ELj1ELj4ELj16ENS0_18Kernel_traits_baseILj65536ES3_S3_S4_fjLj128EEEEEEEvNS0_19ForwardKernelParamsE,(.L_x_13058 - _ZN18transformer_engine13normalization19ln_fwd_tuned_kernelINS0_13Kernel_traitsI6__halfS3_13__nv_fp8_e4m3fjLj65536ELj8ELj1ELj4ELj16ENS0_18Kernel_traits_baseILj65536ES3_S3_S4_fjLj128EEEEEEEvNS0_19ForwardKernelParamsE)
        .other          _ZN18transformer_engine13normalization19ln_fwd_tuned_kernelINS0_13Kernel_traitsI6__halfS3_13__nv_fp8_e4m3fjLj65536ELj8ELj1ELj4ELj16ENS0_18Kernel_traits_baseILj65536ES3_S3_S4_fjLj128EEEEEEEvNS0_19ForwardKernelParamsE,@"STO_CUDA_ENTRY STV_DEFAULT"
_ZN18transformer_engine13normalization19ln_fwd_tuned_kernelINS0_13Kernel_traitsI6__halfS3_13__nv_fp8_e4m3fjLj65536ELj8ELj1ELj4ELj16ENS0_18Kernel_traits_baseILj65536ES3_S3_S4_fjLj128EEEEEEEvNS0_19ForwardKernelParamsE:
.text._ZN18transformer_engine13normalization19ln_fwd_tuned_kernelINS0_13Kernel_traitsI6__halfS3_13__nv_fp8_e4m3fjLj65536ELj8ELj1ELj4ELj16ENS0_18Kernel_traits_baseILj65536ES3_S3_S4_fjLj128EEEEEEEvNS0_19ForwardKernelParamsE:
        /* <DEDUP_REMOVED lines=12> */
[----:B------:R-:W-:Y:S02]  /*00c0*/  USHF.L.U32 UR4, UR5, 0x7, URZ ;  /* 0x0000000705047899 */ /* 0x000fe400080006ff */
[----:B----4-:R-:W-:Y:S01]  /*00d0*/  UISETP.GE.AND UP0, UPT, UR7, UR6, UPT ;  /* 0x000000060700728c */ /* 0x010fe2000bf06270 */
[----:B------:R-:W-:-:S03]  /*00e0*/  UMOV UR10, 0x3f800000 ;  /* 0x3f800000000a7882 */ /* 0x000fc60000000000 */
[----:B------:R-:W-:-:S04]  /*00f0*/  MOV R5, UR4 ;  /* 0x0000000400057c02 */ /* 0x000fc80008000f00 */
[----:B------:R-:W-:Y:S02]  /*0100*/  LOP3.LUT R94, R0, 0x380, R5, 0xf8, !PT ;  /* 0x00000380005e7812 */ /* 0x000fe400078ef805 */
[----:B-----5:R-:W-:Y:S01]  /*0110*/  @P1 R2UR UR10, R2 ;  /* 0x00000000020a12ca */ /* 0x020fe200000e0000 */
[----:B------:R-:W-:Y:S01]  /*0120*/  HFMA2 R2, -RZ, RZ, 0, 0 ;  /* 0x00000000ff027431 */ /* 0x000fe200000001ff */
[----:B------:R-:W-:-:S13]  /*0130*/  BRA.U UP0, `(.L_x_11108) ;  /* 0x0000007d00d07547 */ /* 0x000fda000b800000 */
[----:B------:R-:W0:Y:S08]  /*0140*/  LDC.64 R4, c[0x0][0x3d0] ;  /* 0x0000f400ff047b82 */ /* 0x000e300000000a00 */
[----:B------:R-:W1:Y:S01]  /*0150*/  LDC.64 R2, c[0x0][0x3a8] ;  /* 0x0000ea00ff027b82 */ /* 0x000e620000000a00 */
[----:B0-----:R-:W-:-:S05]  /*0160*/  IMAD.WIDE.U32 R4, R94, 0x10, R4 ;  /* 0x000000105e047825 */ /* 0x001fca00078e0004 */
[----:B------:R-:W5:Y:S02]  /*0170*/  LDG.E.128 R52, desc[UR8][R4.64] ;  /* 0x0000000804347981 */ /* 0x000f64000c1e1d00 */
[----:B------:R-:W0:Y:S01]  /*0180*/  S2UR UR6, SR_CgaCtaId ;  /* 0x00000000000679c3 */ /* 0x000e220000008800 */
[----:B------:R-:W-:Y:S01]  /*0190*/  ULOP3.LUT UR4, UR5, 0x7, URZ, 0xc0, !UPT ;  /* 0x0000000705047892 */ /* 0x000fe2000f8ec0ff */
[----:B------:R-:W-:Y:S01]  /*01a0*/  LOP3.LUT R8, R16, 0x1f, RZ, 0xc0, !PT ;  /* 0x0000001f10087812 */ /* 0x000fe200078ec0ff */
[----:B------:R-:W5:Y:S01]  /*01b0*/  LDG.E.128 R56, desc[UR8][R4.64+0x4000] ;  /* 0x0040000804387981 */ /* 0x000f62000c1e1d00 */
[----:B-1----:R-:W-:-:S03]  /*01c0*/  IMAD.WIDE.U32 R2, R94, 0x10, R2 ;  /* 0x000000105e027825 */ /* 0x002fc600078e0002 */
[----:B------:R-:W5:Y:S04]  /*01d0*/  LDG.E.128 R60, desc[UR8][R4.64+0x8000] ;  /* 0x00800008043c7981 */ /* 0x000f68000c1e1d00 */
[----:B------:R-:W5:Y:S04]  /*01e0*/  LDG.E.128 R64, desc[UR8][R4.64+0xc000] ;  /* 0x00c0000804407981 */ /* 0x000f68000c1e1d00 */
[----:B------:R-:W5:Y:S04]  /*01f0*/  LDG.E.128 R68, desc[UR8][R4.64+0x10000] ;  /* 0x0100000804447981 */ /* 0x000f68000c1e1d00 */
[----:B------:R-:W5:Y:S04]  /*0200*/  LDG.E.128 R72, desc[UR8][R4.64+0x14000] ;  /* 0x0140000804487981 */ /* 0x000f68000c1e1d00 */
[----:B------:R-:W5:Y:S04]  /*0210*/  LDG.E.128 R76, desc[UR8][R4.64+0x18000] ;  /* 0x01800008044c7981 */ /* 0x000f68000c1e1d00 */
[----:B------:R-:W5:Y:S01]  /*0220*/  LDG.E.128 R80, desc[UR8][R4.64+0x1c000] ;  /* 0x01c0000804507981 */ /* 0x000f62000c1e1d00 */
[----:B------:R-:W-:-:S02]  /*0230*/  UMOV UR5, 0x400 ;  /* 0x0000040000057882 */ /* 0x000fc40000000000 */
[----:B------:R-:W-:Y:S01]  /*0240*/  UIADD3 UR5, UPT, UPT, UR5, 0x10, URZ ;  /* 0x0000001005057890 */ /* 0x000fe2000fffe0ff */
[----:B------:R-:W-:Y:S01]  /*0250*/  LOP3.LUT P0, RZ, R8, UR4, RZ, 0xfc, !PT ;  /* 0x0000000408ff7c12 */ /* 0x000fe2000f80fcff */
[----:B------:R-:W5:Y:S02]  /*0260*/  LDG.E.128 R20, desc[UR8][R2.64] ;  /* 0x0000000802147981 */ /* 0x000f64000c1e1d00 */
[----:B0-----:R-:W-:Y:S01]  /*0270*/  ULEA UR5, UR6, UR5, 0x18 ;  /* 0x0000000506057291 */ /* 0x001fe2000f8ec0ff */
[----:B------:R-:W-:Y:S01]  /*0280*/  PLOP3.LUT P4, PT, PT, PT, PT, 0x8, 0x80 ;  /* 0x000000000080781c */ /* 0x000fe20003f8e170 */
[----:B------:R-:W5:Y:S01]  /*0290*/  LDG.E.128 R24, desc[UR8][R2.64+0x4000] ;  /* 0x0040000802187981 */ /* 0x000f62000c1e1d00 */
[----:B------:R-:W-:-:S03]  /*02a0*/  ISETP.LT.U32.AND P0, PT, R16, 0x20, !P0 ;  /* 0x000000201000780c */ /* 0x000fc60004701070 */
[----:B------:R-:W5:Y:S04]  /*02b0*/  LDG.E.128 R28, desc[UR8][R2.64+0x8000] ;  /* 0x00800008021c7981 */ /* 0x000f68000c1e1d00 */
[----:B------:R-:W5:Y:S04]  /*02c0*/  LDG.E.128 R32, desc[UR8][R2.64+0xc000] ;  /* 0x00c0000802207981 */ /* 0x000f68000c1e1d00 */
[----:B------:R-:W5:Y:S04]  /*02d0*/  LDG.E.128 R36, desc[UR8][R2.64+0x10000] ;  /* 0x0100000802247981 */ /* 0x000f68000c1e1d00 */
[----:B------:R-:W5:Y:S04]  /*02e0*/  LDG.E.128 R40, desc[UR8][R2.64+0x14000] ;  /* 0x0140000802287981 */ /* 0x000f68000c1e1d00 */
[----:B------:R-:W5:Y:S04]  /*02f0*/  LDG.E.128 R44, desc[UR8][R2.64+0x18000] ;  /* 0x01800008022c7981 */ /* 0x000f68000c1e1d00 */
[----:B------:R0:W5:Y:S01]  /*0300*/  LDG.E.128 R48, desc[UR8][R2.64+0x1c000] ;  /* 0x01c0000802307981 */ /* 0x000162000c1e1d00 */
[----:B------:R-:W-:Y:S01]  /*0310*/  UMOV UR4, URZ ;  /* 0x000000ff00047c82 */ /* 0x000fe20008000000 */
[----:B0-----:R-:W-:-:S02]  /*0320*/  MOV R2, RZ ;  /* 0x000000ff00027202 */ /* 0x001fc40000000f00 */
[----:B------:R-:W-:-:S07]  /*0330*/  MOV R3, UR5 ;  /* 0x0000000500037c02 */ /* 0x000fce0008000f00 */
.L_x_11132:
[----:B01----:R-:W0:Y:S01]  /*0340*/  LDC.64 R18, c[0x0][0x390] ;  /* 0x0000e400ff127b82 */ /* 0x003e220000000a00 */
[----:B------:R-:W-:-:S04]  /*0350*/  MOV R5, UR7 ;  /* 0x0000000700057c02 */ /* 0x000fc80008000f00 */
[----:B------:R-:W-:-:S05]  /*0360*/  LEA R5, R5, R94, 0xd ;  /* 0x0000005e05057211 */ /* 0x000fca00078e68ff */
[----:B0-----:R-:W-:-:S05]  /*0370*/  IMAD.WIDE.U32 R18, R5, 0x10, R18 ;  /* 0x0000001005127825 */ /* 0x001fca00078e0012 */
[----:B------:R-:W2:Y:S04]  /*0380*/  LDG.E.128 R84, desc[UR8][R18.64] ;  /* 0x0000000812547981 */ /* 0x000ea8000c1e1d00 */
[----:B------:R-:W3:Y:S04]  /*0390*/  LDG.E.128 R88, desc[UR8][R18.64+0x4000] ;  /* 0x0040000812587981 */ /* 0x000ee8000c1e1d00 */
[----:B------:R-:W4:Y:S04]  /*03a0*/  LDG.E.128 R92, desc[UR8][R18.64+0x8000] ;  /* 0x00800008125c7981 */ /* 0x000f28000c1e1d00 */
[----:B------:R-:W4:Y:S04]  /*03b0*/  LDG.E.128 R96, desc[UR8][R18.64+0xc000] ;  /* 0x00c0000812607981 */ /* 0x000f28000c1e1d00 */
[----:B------:R-:W3:Y:S04]  /*03c0*/  LDG.E.128 R100, desc[UR8][R18.64+0x10000] ;  /* 0x0100000812647981 */ /* 0x000ee8000c1e1d00 */
        /* <DEDUP_REMOVED lines=15> */
[----:B------:R-:W-:-:S03]  /*04c0*/  HADD2.F32 R87, -RZ, R87.H1_H1 ;  /* 0x30000057ff577230 */ /* 0x000fc60000004100 */
[----:B------:R-:W-:Y:S01]  /*04d0*/  FADD R84, R6, R7 ;  /* 0x0000000706547221 */ /* 0x000fe20000000000 */
[--C-:B------:R-:W-:Y:S02]  /*04e0*/  HADD2.F32 R7, -RZ, R86.reuse.H0_H0 ;  /* 0x20000056ff077230 */ /* 0x100fe40000004100 */
[----:B------:R-:W-:Y:S02]  /*04f0*/  HADD2.F32 R86, -RZ, R86.H1_H1 ;  /* 0x30000056ff567230 */ /* 0x000fe40000004100 */
[----:B------:R-:W-:Y:S01]  /*0500*/  FADD R84, R85, R84 ;  /* 0x0000005455547221 */ /* 0x000fe20000000000 */
[----:B---3--:R-:W-:Y:S02]  /*0510*/  HADD2.F32 R131, -RZ, R103.H1_H1 ;  /* 0x30000067ff837230 */ /* 0x008fe40000004100 */
[--C-:B----4-:R-:W-:Y:S02]  /*0520*/  HADD2.F32 R130, -RZ, R104.reuse.H0_H0 ;  /* 0x20000068ff827230 */ /* 0x110fe40000004100 */
[----:B0-----:R-:W-:Y:S01]  /*0530*/  FADD R19, R7, R84 ;  /* 0x0000005407137221 */ /* 0x001fe20000000000 */
[----:B------:R-:W-:-:S02]  /*0540*/  HADD2.F32 R132, -RZ, R104.H1_H1 ;  /* 0x30000068ff847230 */ /* 0x000fc40000004100 */
[----:B------:R-:W-:Y:S02]  /*0550*/  HADD2.F32 R104, -RZ, R105.H0_H0 ;  /* 0x20000069ff687230 */ /* 0x000fe40000004100 */
[----:B------:R-:W-:Y:S01]  /*0560*/  FADD R18, R86, R19 ;  /* 0x0000001356127221 */ /* 0x000fe20000000000 */
[----:B------:R-:W-:Y:S02]  /*0570*/  HADD2.F32 R134, -RZ, R106.H1_H1 ;  /* 0x3000006aff867230 */ /* 0x000fe40000004100 */
[----:B------:R-:W-:Y:S02]  /*0580*/  HADD2.F32 R135, -RZ, R107.H1_H1 ;  /* 0x3000006bff877230 */ /* 0x000fe40000004100 */
[----:B------:R-:W-:Y:S01]  /*0590*/  FADD R84, R17, R18 ;  /* 0x0000001211547221 */ /* 0x000fe20000000000 */
[--C-:B------:R-:W-:Y:S02]  /*05a0*/  HADD2.F32 R18, -RZ, R88.reuse.H0_H0 ;  /* 0x20000058ff127230 */ /* 0x100fe40000004100 */
[----:B------:R-:W-:-:S02]  /*05b0*/  HADD2.F32 R88, -RZ, R88.H1_H1 ;  /* 0x30000058ff587230 */ /* 0x000fc40000004100 */
[----:B------:R-:W-:Y:S01]  /*05c0*/  FADD R19, R87, R84 ;  /* 0x0000005457137221 */ /* 0x000fe20000000000 */
[----:B------:R-:W-:Y:S02]  /*05d0*/  HADD2.F32 R136, -RZ, R108.H1_H1 ;  /* 0x3000006cff887230 */ /* 0x000fe40000004100 */
[----:B------:R-:W-:Y:S02]  /*05e0*/  HADD2.F32 R137, -RZ, R109.H1_H1 ;  /* 0x3000006dff897230 */ /* 0x000fe40000004100 */
        /* <DEDUP_REMOVED lines=8> */
[----:B------:R-:W-:Y:S02]  /*0670*/  HADD2.F32 R140, -RZ, R112.H1_H1 ;  /* 0x30000070ff8c7230 */ /* 0x000fe40000004100 */
[----:B------:R-:W-:Y:S01]  /*0680*/  FADD R117, R89, R116 ;  /* 0x0000007459757221 */ /* 0x000fe20000000000 */
[----:B------:R-:W-:Y:S02]  /*0690*/  HADD2.F32 R116, -RZ, R90.H1_H1 ;  /* 0x3000005aff747230 */ /* 0x000fe40000004100 */
[----:B------:R-:W-:-:S02]  /*06a0*/  HADD2.F32 R90, -RZ, R91.H0_H0 ;  /* 0x2000005bff5a7230 */ /* 0x000fc40000004100 */
[----:B------:R-:W-:Y:S01]  /*06b0*/  FADD R117, R84, R117 ;  /* 0x0000007554757221 */ /* 0x000fe20000000000 */
[----:B------:R-:W-:Y:S02]  /*06c0*/  HADD2.F32 R141, -RZ, R113.H1_H1 ;  /* 0x30000071ff8d7230 */ /* 0x000fe40000004100 */
[----:B------:R-:W-:Y:S02]  /*06d0*/  HADD2.F32 R142, -RZ, R114.H1_H1 ;  /* 0x30000072ff8e7230 */ /* 0x000fe40000004100 */
        /* <DEDUP_REMOVED lines=48> */
[----:B------:R-:W-:-:S04]  /*09e0*/  FADD R133, R129, R102 ;  /* 0x0000006681857221 */ /* 0x000fc80000000000 */
[----:B------:R-:W-:Y:S01]  /*09f0*/  FADD R102, R128, R133 ;  /* 0x0000008580667221 */ /* 0x000fe20000000000 */
[----:B------:R-:W-:Y:S02]  /*0a00*/  HADD2.F32 R133, -RZ, R105.H1_H1 ;  /* 0x30000069ff857230 */ /* 0x000fe40000004100 */
        /* <DEDUP_REMOVED lines=8> */
[----:B------:R-:W-:Y:S02]  /*0a90*/  HADD2.F32 R110, -RZ, R111.H0_H0 ;  /* 0x2000006fff6e7230 */ /* 0x000fe40000004100 */
[----:B------:R-:W-:Y:S02]  /*0aa0*/  HADD2.F32 R111, -RZ, R112.H0_H0 ;  /* 0x20000070ff6f7230 */ /* 0x000fe40000004100 */
[----:B------:R-:W-:Y:S01]  /*0ab0*/  FADD R102, R104, R103 ;  /* 0x0000006768667221 */ /* 0x000fe20000000000 */
[----:B------:R-:W-:Y:S02]  /*0ac0*/  HADD2.F32 R112, -RZ, R113.H0_H0 ;  /* 0x20000071ff707230 */ /* 0x000fe40000004100 */
[----:B------:R-:W-:-:S02]  /*0ad0*/  HADD2.F32 R113, -RZ, R114.H0_H0 ;  /* 0x20000072ff717230 */ /* 0x000fc40000004100 */
        /* <DEDUP_REMOVED lines=163> */
[----:B------:R-:W1:Y:S02]  /*1510*/  SHFL.BFLY PT, R144, R103, 0x1, 0x1f ;  /* 0x0c201f0067907f89 */ /* 0x000e6400000e0000 */
[----:B-1----:R-:W-:Y:S01]  /*1520*/  FADD R144, R103, R144 ;  /* 0x0000009067907221 */ /* 0x002fe20000000000 */
[----:B------:R-:W-:-:S04]  /*1530*/  @!P1 LOP3.LUT R103, R16, 0xf8, RZ, 0xc0, !PT ;  /* 0x000000f810679812 */ /* 0x000fc800078ec0ff */
[----:B------:R-:W1:Y:S01]  /*1540*/  SHFL.BFLY PT, R143, R144, 0x2, 0x1f ;  /* 0x0c401f00908f7f89 */ /* 0x000e6200000e0000 */
[----:B------:R-:W-:Y:S02]  /*1550*/  @!P1 IADD3 R16, PT, PT, R8, R103, RZ ;  /* 0x0000006708109210 */ /* 0x000fe40007ffe0ff */
[----:B------:R-:W-:Y:S01]  /*1560*/  MOV R8, RZ ;  /* 0x000000ff00087202 */ /* 0x000fe20000000f00 */
        /* <DEDUP_REMOVED lines=22> */
[----:B------:R-:W-:Y:S01]  /*16d0*/  IADD3 R102, PT, PT, R103, R8, RZ ;  /* 0x0000000867667210 */ /* 0x000fe20007ffe0ff */
[----:B------:R-:W-:-:S05]  /*16e0*/  HFMA2 R8, -RZ, RZ, 5, 0 ;  /* 0x45000000ff087431 */ /* 0x000fca00000001ff */
[----:B------:R-:W0:Y:S02]  /*16f0*/  LDS.64 R102, [R102] ;  /* 0x0000000066667984 */ /* 0x000e240000000a00 */
.L_x_11110:
[----:B------:R-:W-:Y:S05]  /*1700*/  BSYNC.RECONVERGENT B0 ;  /* 0x0000000000007941 */ /* 0x000fea0003800200 */
.L_x_11109:
[----:B------:R-:W1:Y:S01]  /*1710*/  SHFL.DOWN PT, R151, R8, 0x2, 0x1f ;  /* 0x08401f0008977f89 */ /* 0x000e6200000e0000 */
[----:B------:R-:W-:Y:S01]  /*1720*/  BSSY.RECONVERGENT B0, `(.L_x_11111) ;  /* 0x0000017000007945 */ /* 0x000fe20003800200 */
[----:B------:R-:W-:Y:S02]  /*1730*/  MOV R144, R10 ;  /* 0x0000000a00907202 */ /* 0x000fe40000000f00 */
[----:B0-----:R0:W2:Y:S01]  /*1740*/  SHFL.DOWN PT, R152, R102, 0x2, 0x1f ;  /* 0x08401f0066987f89 */ /* 0x0010a200000e0000 */
[----:B------:R-:W-:Y:S02]  /*1750*/  MOV R145, R11 ;  /* 0x0000000b00917202 */ /* 0x000fe40000000f00 */
[----:B------:R-:W-:Y:S01]  /*1760*/  MOV R146, R12 ;  /* 0x0000000c00927202 */ /* 0x000fe20000000f00 */
[----:B------:R0:W3:Y:S01]  /*1770*/  SHFL.DOWN PT, R153, R103, 0x2, 0x1f ;  /* 0x08401f0067997f89 */ /* 0x0000e200000e0000 */
[----:B------:R-:W-:Y:S02]  /*1780*/  MOV R148, R13 ;  /* 0x0000000d00947202 */ /* 0x000fe40000000f00 */
[----:B------:R-:W-:-:S02]  /*1790*/  MOV R149, R14 ;  /* 0x0000000e00957202 */ /* 0x000fc40000000f00 */
[----:B------:R-:W-:Y:S01]  /*17a0*/  MOV R150, R15 ;  /* 0x0000000f00967202 */ /* 0x000fe20000000f00 */
[----:B-1----:R-:W-:-:S05]  /*17b0*/  FADD R16, R151, R8 ;  /* 0x0000000897107221 */ /* 0x002fca0000000000 */
[----:B------:R-:W-:-:S04]  /*17c0*/  IADD3 R143, PT, PT, R16, 0x1800000, RZ ;  /* 0x01800000108f7810 */ /* 0x000fc80007ffe0ff */
[----:B------:R-:W-:-:S04]  /*17d0*/  LOP3.LUT R143, R143, 0x7f800000, RZ, 0xc0, !PT ;  /* 0x7f8000008f8f7812 */ /* 0x000fc800078ec0ff */
[----:B------:R-:W-:Y:S02]  /*17e0*/  ISETP.GT.U32.AND P1, PT, R143, 0x1ffffff, PT ;  /* 0x01ffffff8f00780c */ /* 0x000fe40003f24070 */
[----:B------:R-:W-:-:S11]  /*17f0*/  MOV R143, R0 ;  /* 0x00000000008f7202 */ /* 0x000fd60000000f00 */
[----:B0-23--:R-:W-:Y:S05]  /*1800*/  @P1 BRA `(.L_x_11112) ;  /* 0x0000000000101947 */ /* 0x00dfea0003800000 */
[----:B------:R-:W-:Y:S02]  /*1810*/  MOV R0, R16 ;  /* 0x0000001000007202 */ /* 0x000fe40000000f00 */
[----:B------:R-:W-:-:S07]  /*1820*/  MOV R12, 0x1840 ;  /* 0x00001840000c7802 */ /* 0x000fce0000000f00 */
[----:B-----5:R-:W-:Y:S05]  /*1830*/  CALL.REL.NOINC `($__internal_190_$__cuda_sm20_rcp_rn_f32_slowpath) ;  /* 0x0000006c00507944 */ /* 0x020fea0003c00000 */
[----:B------:R-:W-:Y:S05]  /*1840*/  BRA `(.L_x_11113) ;  /* 0x0000000000107947 */ /* 0x000fea0003800000 */
.L_x_11112:
[----:B------:R-:W0:Y:S02]  /*1850*/  MUFU.RCP R11, R16 ;  /* 0x00000010000b7308 */ /* 0x000e240000001000 */
[----:B0-----:R-:W-:-:S04]  /*1860*/  FFMA R0, R16, R11, -1 ;  /* 0xbf80000010007423 */ /* 0x001fc8000000000b */
[----:B------:R-:W-:-:S04]  /*1870*/  FADD.FTZ R0, -R0, -RZ ;  /* 0x800000ff00007221 */ /* 0x000fc80000010100 */
[----:B------:R-:W-:-:S07]  /*1880*/  FFMA R0, R11, R0, R11 ;  /* 0x000000000b007223 */ /* 0x000fce000000000b */
.L_x_11113:
[----:B------:R-:W-:Y:S05]  /*1890*/  BSYNC.RECONVERGENT B0 ;  /* 0x0000000000007941 */ /* 0x000fea0003800200 */
.L_x_11111:
        /* <DEDUP_REMOVED lines=20> */
[----:B-----5:R-:W-:Y:S05]  /*19e0*/  CALL.REL.NOINC `($__internal_190_$__cuda_sm20_rcp_rn_f32_slowpath) ;  /* 0x0000006800e47944 */ /* 0x020fea0003c00000 */
[----:B------:R-:W-:Y:S05]  /*19f0*/  BRA `(.L_x_11116) ;  /* 0x0000000000107947 */ /* 0x000fea0003800000 */
.L_x_11115:
[----:B------:R-:W0:Y:S02]  /*1a00*/  MUFU.RCP R0, R151 ;  /* 0x0000009700007308 */ /* 0x000e240000001000 */
[----:B0-----:R-:W-:-:S04]  /*1a10*/  FFMA R8, R151, R0, -1 ;  /* 0xbf80000097087423 */ /* 0x001fc80000000000 */
[----:B------:R-:W-:-:S04]  /*1a20*/  FADD.FTZ R13, -R8, -RZ ;  /* 0x800000ff080d7221 */ /* 0x000fc80000010100 */
[----:B------:R-:W-:-:S07]  /*1a30*/  FFMA R0, R0, R13, R0 ;  /* 0x0000000d00007223 */ /* 0x000fce0000000000 */
.L_x_11116:
[----:B------:R-:W-:Y:S05]  /*1a40*/  BSYNC.RECONVERGENT B0 ;  /* 0x0000000000007941 */ /* 0x000fea0003800200 */
.L_x_11114:
[----:B------:R-:W0:Y:S01]  /*1a50*/  S2R R12, SR_TID.X ;  /* 0x00000000000c7919 */ /* 0x000e220000002100 */
[----:B------:R-:W1:Y:S01]  /*1a60*/  LDCU UR12, c[0x0][0x380] ;  /* 0x00007000ff0c77ac */ /* 0x000e620008000800 */
[----:B------:R-:W-:Y:S01]  /*1a70*/  FADD R13, R11, R10 ;  /* 0x0000000a0b0d7221 */ /* 0x000fe20000000000 */
[----:B------:R-:W-:Y:S01]  /*1a80*/  MOV R14, UR4 ;  /* 0x00000004000e7c02 */ /* 0x000fe20008000f00 */
[----:B------:R-:W-:Y:S01]  /*1a90*/  FMUL R151, R15, R102 ;  /* 0x000000660f977220 */ /* 0x000fe20000400000 */
[----:B------:R-:W-:Y:S01]  /*1aa0*/  FADD R102, R103, -R102 ;  /* 0x8000006667667221 */ /* 0x000fe20000000000 */
[----:B------:R-:W-:Y:S01]  /*1ab0*/  ISETP.NE.AND P3, PT, R147, RZ, PT ;  /* 0x000000ff9300720c */ /* 0x000fe20003f65270 */
[----:B------:R-:W-:Y:S01]  /*1ac0*/  BSSY.RECONVERGENT B0, `(.L_x_11117) ;  /* 0x000002c000007945 */ /* 0x000fe20003800200 */
[----:B------:R-:W-:Y:S01]  /*1ad0*/  FFMA R151, R16, R103, R151 ;  /* 0x0000006710977223 */ /* 0x000fe20000000097 */
[----:B------:R-:W-:-:S04]  /*1ae0*/  FMUL R103, R102, R102 ;  /* 0x0000006666677220 */ /* 0x000fc80000400000 */
[----:B------:R-:W-:-:S04]  /*1af0*/  FMUL R16, R16, R103 ;  /* 0x0000006710107220 */ /* 0x000fc80000400000 */
[----:B------:R-:W-:Y:S01]  /*1b00*/  FMUL R16, R15, R16 ;  /* 0x000000100f107220 */ /* 0x000fe20000400000 */
[----:B-1----:R-:W-:-:S03]  /*1b10*/  USHF.L.U32 UR11, UR12, 0x3, URZ ;  /* 0x000000030c0b7899 */ /* 0x002fc600080006ff */
[----:B------:R-:W-:-:S06]  /*1b20*/  FFMA R13, R16, R0, R13 ;  /* 0x00000000100d7223 */ /* 0x000fcc000000000d */
[----:B------:R-:W1:Y:S01]  /*1b30*/  SHFL.IDX PT, R13, R13, RZ, 0x1f ;  /* 0x00001fff0d0d7589 */ /* 0x000e6200000e0000 */
[C---:B0-----:R-:W-:Y:S02]  /*1b40*/  LOP3.LUT R8, R12.reuse, 0x1f, RZ, 0xc0, !PT ;  /* 0x0000001f0c087812 */ /* 0x041fe400078ec0ff */
[----:B------:R-:W-:Y:S02]  /*1b50*/  ISETP.NE.AND P2, PT, R12, RZ, PT ;  /* 0x000000ff0c00720c */ /* 0x000fe40003f45270 */
[----:B------:R-:W-:-:S13]  /*1b60*/  ISETP.GT.U32.AND P1, PT, R8, 0x7, PT ;  /* 0x000000070800780c */ /* 0x000fda0003f24070 */
[----:B------:R-:W0:Y:S01]  /*1b70*/  @!P1 S2R R152, SR_CTAID.X ;  /* 0x0000000000989919 */ /* 0x000e220000002500 */
[----:B------:R-:W2:Y:S01]  /*1b80*/  @!P1 LDC.64 R10, c[0x0][0x3b0] ;  /* 0x0000ec00ff0a9b82 */ /* 0x000ea20000000a00 */
[----:B------:R-:W-:Y:S02]  /*1b90*/  @!P1 LOP3.LUT R14, R14, 0x1, RZ, 0xc0, !PT ;  /* 0x000000010e0e9812 */ /* 0x000fe400078ec0ff */
[----:B------:R-:W-:Y:S02]  /*1ba0*/  @!P1 SHF.L.U32 R12, R12, 0x3, RZ ;  /* 0x000000030c0c9819 */ /* 0x000fe400000006ff */
[----:B------:R-:W-:Y:S02]  /*1bb0*/  @!P1 IADD3 R14, PT, PT, -R14, RZ, RZ ;  /* 0x000000ff0e0e9210 */ /* 0x000fe40007ffe1ff */
[----:B------:R-:W-:Y:S01]  /*1bc0*/  @!P1 LOP3.LUT R103, R12, 0xf8, RZ, 0xc0, !PT ;  /* 0x000000f80c679812 */ /* 0x000fe200078ec0ff */
[----:B------:R-:W-:Y:S01]  /*1bd0*/  FMUL R12, R151, R0 ;  /* 0x00000000970c7220 */ /* 0x000fe20000400000 */
[----:B------:R-:W-:-:S05]  /*1be0*/  @!P1 LOP3.LUT R14, R14, UR11, RZ, 0xc0, !PT ;  /* 0x0000000b0e0e9c12 */ /* 0x000fca000f8ec0ff */
[----:B------:R-:W3:Y:S01]  /*1bf0*/  SHFL.IDX PT, R12, R12, RZ, 0x1f ;  /* 0x00001fff0c0c7589 */ /* 0x000ee200000e0000 */
[----:B0-----:R-:W-:-:S04]  /*1c00*/  @!P1 LOP3.LUT R147, R152, 0x7ffffff8, RZ, 0xc0, !PT ;  /* 0x7ffffff898939812 */ /* 0x001fc800078ec0ff */
[----:B------:R-:W-:-:S04]  /*1c10*/  @!P1 IADD3 R14, P5, PT, R14, R147, RZ ;  /* 0x000000930e0e9210 */ /* 0x000fc80007fbe0ff */
[----:B------:R-:W-:Y:S02]  /*1c20*/  @!P1 IADD3.X R15, PT, PT, RZ, RZ, RZ, P5, !PT ;  /* 0x000000ffff0f9210 */ /* 0x000fe40002ffe4ff */
[----:B--2---:R-:W-:-:S04]  /*1c30*/  @!P1 LEA R10, P5, R14, R10, 0x3 ;  /* 0x0000000a0e0a9211 */ /* 0x004fc800078a18ff */
[----:B------:R-:W-:Y:S02]  /*1c40*/  @!P1 LEA.HI.X R15, R14, R11, R15, 0x3, P5 ;  /* 0x0000000b0e0f9211 */ /* 0x000fe400028f1c0f */
[----:B------:R-:W-:Y:S02]  /*1c50*/  @!P1 IADD3 R102, P5, PT, R103, R10, RZ ;  /* 0x0000000a67669210 */ /* 0x000fe40007fbe0ff */
[----:B------:R-:W-:Y:S02]  /*1c60*/  CS2R R10, SRZ ;  /* 0x00000000000a7805 */ /* 0x000fe4000001ff00 */
[----:B------:R-:W-:Y:S01]  /*1c70*/  @!P1 IADD3.X R103, PT, PT, RZ, R15, RZ, P5, !PT ;  /* 0x0000000fff679210 */ /* 0x000fe20002ffe4ff */
[----:B-1-3--:R-:W-:Y:S08]  /*1c80*/  @P3 BRA `(.L_x_11118) ;  /* 0x00000000003c3947 */ /* 0x00aff00003800000 */
        /* <DEDUP_REMOVED lines=15> */
.L_x_11118:
[----:B------:R-:W-:Y:S05]  /*1d80*/  BSYNC.RECONVERGENT B0 ;  /* 0x0000000000007941 */ /* 0x000fea0003800200 */
.L_x_11117:
[----:B------:R-:W-:Y:S05]  /*1d90*/  @P2 BRA `(.L_x_11119) ;  /* 0x0000000000642947 */ /* 0x000fea0003800000 */
[----:B0-----:R-:W0:Y:S01]  /*1da0*/  S2R R13, SR_CTAID.X ;  /* 0x00000000000d7919 */ /* 0x001e220000002500 */
        /* <DEDUP_REMOVED lines=19> */
.L_x_11120:
[----:B------:R-:W2:Y:S04]  /*1ee0*/  LDG.E.STRONG.GPU R0, desc[UR8][R12.64] ;  /* 0x000000080c007981 */ /* 0x000ea8000c1ef900 */
[----:B--2---:R-:W-:Y:S01]  /*1ef0*/  CCTL.IVALL ;  /* 0x00000000ff00798f */ /* 0x004fe20002000000 */
[----:B------:R-:W-:Y:S05]  /*1f00*/  YIELD ;  /* 0x0000000000007946 */ /* 0x000fea0003800000 */
[----:B------:R-:W-:-:S13]  /*1f10*/  ISETP.NE.AND P2, PT, R0, R15, PT ;  /* 0x0000000f0000720c */ /* 0x000fda0003f45270 */
[----:B------:R-:W-:Y:S05]  /*1f20*/  @P2 BRA `(.L_x_11120) ;  /* 0xfffffffc00ec2947 */ /* 0x000fea000383ffff */
.L_x_11119:
[----:B------:R-:W-:Y:S05]  /*1f30*/  WARPSYNC.ALL ;  /* 0x0000000000007948 */ /* 0x000fea0003800000 */
[----:B------:R-:W-:Y:S06]  /*1f40*/  BAR.SYNC.DEFER_BLOCKING 0x0 ;  /* 0x0000000000007b1d */ /* 0x000fec0000010000 */
[----:B------:R1:W2:Y:S01]  /*1f50*/  @!P1 LDG.E.64 R10, desc[UR8][R102.64] ;  /* 0x00000008660a9981 */ /* 0x0002a2000c1e1b00 */
[----:B------:R-:W-:Y:S01]  /*1f60*/  HFMA2 R151, -RZ, RZ, 0, 0 ;  /* 0x00000000ff977431 */ /* 0x000fe200000001ff */
[----:B------:R-:W-:Y:S01]  /*1f70*/  BSSY.RECONVERGENT B0, `(.L_x_11121) ;  /* 0x0000012000007945 */ /* 0x000fe20003800200 */
[----:B------:R-:W-:-:S05]  /*1f80*/  @!P1 MOV R151, 0x46000000 ;  /* 0x4600000000979802 */ /* 0x000fca0000000f00 */
[----:B-1----:R-:W0:Y:S02]  /*1f90*/  SHFL.DOWN PT, R102, R151, 0x4, 0x1f ;  /* 0x08801f0097667f89 */ /* 0x002e2400000e0000 */
        /* <DEDUP_REMOVED lines=9> */
[----:B012--5:R-:W-:Y:S05]  /*2030*/  CALL.REL.NOINC `($__internal_190_$__cuda_sm20_rcp_rn_f32_slowpath) ;  /* 0x0000006400507944 */ /* 0x027fea0003c00000 */
[----:B------:R-:W-:Y:S05]  /*2040*/  BRA `(.L_x_11123) ;  /* 0x0000000000107947 */ /* 0x000fea0003800000 */
.L_x_11122:
[----:B------:R-:W3:Y:S02]  /*2050*/  MUFU.RCP R0, R15 ;  /* 0x0000000f00007308 */ /* 0x000ee40000001000 */
[----:B---3--:R-:W-:-:S04]  /*2060*/  FFMA R12, R15, R0, -1 ;  /* 0xbf8000000f0c7423 */ /* 0x008fc80000000000 */
[----:B------:R-:W-:-:S04]  /*2070*/  FADD.FTZ R13, -R12, -RZ ;  /* 0x800000ff0c0d7221 */ /* 0x000fc80000010100 */
[----:B------:R-:W-:-:S07]  /*2080*/  FFMA R0, R0, R13, R0 ;  /* 0x0000000d00007223 */ /* 0x000fce0000000000 */
.L_x_11123:
[----:B------:R-:W-:Y:S05]  /*2090*/  BSYNC.RECONVERGENT B0 ;  /* 0x0000000000007941 */ /* 0x000fea0003800200 */
.L_x_11121:
        /* <DEDUP_REMOVED lines=20> */
[----:B-----5:R-:W-:Y:S05]  /*21e0*/  CALL.REL.NOINC `($__internal_190_$__cuda_sm20_rcp_rn_f32_slowpath) ;  /* 0x0000006000e47944 */ /* 0x020fea0003c00000 */
[----:B------:R-:W-:Y:S05]  /*21f0*/  BRA `(.L_x_11126) ;  /* 0x0000000000107947 */ /* 0x000fea0003800000 */
.L_x_11125:
[----:B------:R-:W0:Y:S02]  /*2200*/  MUFU.RCP R13, R102 ;  /* 0x00000066000d7308 */ /* 0x000e240000001000 */
[----:B0-----:R-:W-:-:S04]  /*2210*/  FFMA R0, R102, R13, -1 ;  /* 0xbf80000066007423 */ /* 0x001fc8000000000d */
[----:B------:R-:W-:-:S04]  /*2220*/  FADD.FTZ R0, -R0, -RZ ;  /* 0x800000ff00007221 */ /* 0x000fc80000010100 */
[----:B------:R-:W-:-:S07]  /*2230*/  FFMA R0, R13, R0, R13 ;  /* 0x000000000d007223 */ /* 0x000fce000000000d */
.L_x_11126:
[----:B------:R-:W-:Y:S05]  /*2240*/  BSYNC.RECONVERGENT B0 ;  /* 0x0000000000007941 */ /* 0x000fea0003800200 */
.L_x_11124:
[----:B------:R-:W0:Y:S01]  /*2250*/  SHFL.DOWN PT, R151, R102, 0x1, 0x1f ;  /* 0x08201f0066977f89 */ /* 0x000e2200000e0000 */
[----:B------:R-:W-:Y:S01]  /*2260*/  FADD R12, R10, -R103 ;  /* 0x800000670a0c7221 */ /* 0x000fe20000000000 */
[----:B------:R-:W-:Y:S01]  /*2270*/  FMUL R14, R16, R103 ;  /* 0x00000067100e7220 */ /* 0x000fe20000400000 */
[----:B------:R-:W-:Y:S01]  /*2280*/  FADD R147, R11, R147 ;  /* 0x000000930b937221 */ /* 0x000fe20000000000 */
[----:B------:R-:W-:Y:S01]  /*2290*/  BSSY.RECONVERGENT B0, `(.L_x_11127) ;  /* 0x0000016000007945 */ /* 0x000fe20003800200 */
[----:B------:R-:W-:-:S04]  /*22a0*/  FMUL R12, R12, R12 ;  /* 0x0000000c0c0c7220 */ /* 0x000fc80000400000 */
[C---:B------:R-:W-:Y:S01]  /*22b0*/  FMUL R13, R15.reuse, R12 ;  /* 0x0000000c0f0d7220 */ /* 0x040fe20000400000 */
        /* <DEDUP_REMOVED lines=15> */
.L_x_11128:
[----:B------:R-:W0:Y:S02]  /*23b0*/  MUFU.RCP R0, R103 ;  /* 0x0000006700007308 */ /* 0x000e240000001000 */
[----:B0-----:R-:W-:-:S04]  /*23c0*/  FFMA R12, R103, R0, -1 ;  /* 0xbf800000670c7423 */ /* 0x001fc80000000000 */
[----:B------:R-:W-:-:S04]  /*23d0*/  FADD.FTZ R13, -R12, -RZ ;  /* 0x800000ff0c0d7221 */ /* 0x000fc80000010100 */
[----:B------:R-:W-:-:S07]  /*23e0*/  FFMA R0, R0, R13, R0 ;  /* 0x0000000d00007223 */ /* 0x000fce0000000000 */
.L_x_11129:
[----:B------:R-:W-:Y:S05]  /*23f0*/  BSYNC.RECONVERGENT B0 ;  /* 0x0000000000007941 */ /* 0x000fea0003800200 */
.L_x_11127:
[----:B------:R-:W-:Y:S01]  /*2400*/  FADD R12, R15, -R11 ;  /* 0x8000000b0f0c7221 */ /* 0x000fe20000000000 */
[----:B------:R-:W0:Y:S01]  /*2410*/  LDC R14, c[0x0][0x3d8] ;  /* 0x0000f600ff0e7b82 */ /* 0x000e220000000800 */
[----:B------:R-:W-:Y:S01]  /*2420*/  FMUL R11, R151, R11 ;  /* 0x0000000b970b7220 */ /* 0x000fe20000400000 */
[----:B------:R-:W1:Y:S01]  /*2430*/  LDCU.64 UR12, c[0x0][0x3f8] ;  /* 0x00007f00ff0c77ac */ /* 0x000e620008000a00 */
[----:B------:R-:W-:Y:S01]  /*2440*/  FMUL R13, R12, R12 ;  /* 0x0000000c0c0d7220 */ /* 0x000fe20000400000 */
[----:B------:R-:W-:Y:S01]  /*2450*/  MOV R103, UR7 ;  /* 0x0000000700677c02 */ /* 0x000fe20008000f00 */
[C---:B------:R-:W-:Y:S02]  /*2460*/  FFMA R11, R102.reuse, R15, R11 ;  /* 0x0000000f660b7223 */ /* 0x040fe4000000000b */
[----:B------:R-:W-:Y:S01]  /*2470*/  FMUL R12, R102, R13 ;  /* 0x0000000d660c7220 */ /* 0x000fe20000400000 */
[----:B------:R-:W-:-:S03]  /*2480*/  FADD R13, R16, R10 ;  /* 0x0000000a100d7221 */ /* 0x000fc60000000000 */
[----:B------:R-:W-:-:S04]  /*2490*/  FMUL R12, R151, R12 ;  /* 0x0000000c970c7220 */ /* 0x000fc80000400000 */
[-C--:B------:R-:W-:Y:S01]  /*24a0*/  FFMA R10, R12, R0.reuse, R13 ;  /* 0x000000000c0a7223 */ /* 0x080fe2000000000d */
[----:B------:R-:W-:-:S04]  /*24b0*/  FMUL R0, R11, R0 ;  /* 0x000000000b007220 */ /* 0x000fc80000400000 */
[----:B------:R2:W0:Y:S01]  /*24c0*/  SHFL.IDX PT, R13, R10, RZ, 0x1f ;  /* 0x00001fff0a0d7589 */ /* 0x00042200000e0000 */
[----:B-1----:R-:W-:-:S03]  /*24d0*/  UISETP.NE.U32.AND UP0, UPT, UR12, URZ, UPT ;  /* 0x000000ff0c00728c */ /* 0x002fc6000bf05070 */
[----:B------:R-:W1:Y:S01]  /*24e0*/  SHFL.IDX PT, R0, R0, RZ, 0x1f ;  /* 0x00001fff00007589 */ /* 0x000e6200000e0000 */
[----:B------:R-:W-:Y:S01]  /*24f0*/  UISETP.NE.AND.EX UP0, UPT, UR13, URZ, UPT, UP0 ;  /* 0x000000ff0d00728c */ /* 0x000fe2000bf05300 */
[----:B--2---:R-:W2:Y:S01]  /*2500*/  @P0 LDC.64 R10, c[0x0][0x3a0] ;  /* 0x0000e800ff0a0b82 */ /* 0x004ea20000000a00 */
[----:B0-----:R-:W-:-:S07]  /*2510*/  FFMA R14, R13, 1.52587890625e-05, R14 ;  /* 0x378000000d0e7823 */ /* 0x001fce000000000e */
[----:B------:R-:W0:Y:S01]  /*2520*/  @P0 LDC.64 R12, c[0x0][0x398] ;  /* 0x0000e600ff0c0b82 */ /* 0x000e220000000a00 */
[----:B-1----:R-:W-:Y:S02]  /*2530*/  R2UR UR11, R0 ;  /* 0x00000000000b72ca */ /* 0x002fe400000e0000 */
[----:B------:R-:W-:Y:S01]  /*2540*/  FSETP.GEU.AND P1, PT, |R14|, 1.175494350822287508e-38, PT ;  /* 0x008000000e00780b */ /* 0x000fe20003f2e200 */
[----:B--2---:R-:W-:-:S12]  /*2550*/  @P0 IMAD.WIDE R10, R103, 0x4, R10 ;  /* 0x00000004670a0825 */ /* 0x004fd800078e020a */
        /* <DEDUP_REMOVED lines=14> */
[----:B0----5:R-:W-:Y:S02]  /*2640*/  HADD2.F32 R11, -RZ, R20.H0_H0 ;  /* 0x20000014ff0b7230 */ /* 0x021fe40000004100 */
[----:B------:R-:W-:Y:S01]  /*2650*/  FADD R4, R4, -UR11 ;  /* 0x8000000b04047e21 */ /* 0x000fe20008000000 */
[----:B------:R-:W-:Y:S02]  /*2660*/  HADD2.F32 R13, -RZ, R52.H0_H0 ;  /* 0x20000034ff0d7230 */ /* 0x000fe40000004100 */
[----:B------:R-:W-:Y:S01]  /*2670*/  FADD R10, R6, -UR11 ;  /* 0x8000000b060a7e21 */ /* 0x000fe20008000000 */
[----:B------:R-:W-:Y:S02]  /*2680*/  HADD2.F32 R6, -RZ, R20.H1_H1 ;  /* 0x30000014ff067230 */ /* 0x000fe40000004100 */
[----:B------:R-:W-:Y:S01]  /*2690*/  FMUL R4, R4, UR6 ;  /* 0x0000000604047c20 */ /* 0x000fe20008400000 */
[----:B------:R-:W-:Y:S01]  /*26a0*/  FADD R5, R5, -UR11 ;  /* 0x8000000b05057e21 */ /* 0x000fe20008000000 */
[----:B------:R-:W-:-:S02]  /*26b0*/  HADD2.F32 R16, -RZ, R22.H0_H0 ;  /* 0x20000016ff107230 */ /* 0x000fc40000004100 */
[----:B------:R-:W-:Y:S01]  /*26c0*/  FADD R85, R85, -UR11 ;  /* 0x8000000b55557e21 */ /* 0x000fe20008000000 */
[----:B------:R-:W-:Y:S02]  /*26d0*/  HADD2.F32 R12, -RZ, R21.H1_H1 ;  /* 0x30000015ff0c7230 */ /* 0x000fe40000004100 */
[----:B------:R-:W-:Y:S01]  /*26e0*/  FMUL R5, R5, UR6 ;  /* 0x0000000605057c20 */ /* 0x000fe20008400000 */
[----:B------:R-:W-:Y:S01]  /*26f0*/  FMUL R10, R10, UR6 ;  /* 0x000000060a0a7c20 */ /* 0x000fe20008400000 */
[----:B------:R-:W-:Y:S02]  /*2700*/  HADD2.F32 R102, -RZ, R54.H0_H0 ;  /* 0x20000036ff667230 */ /* 0x000fe40000004100 */
[----:B------:R-:W-:Y:S01]  /*2710*/  FMUL R85, R85, UR6 ;  /* 0x0000000655557c20 */ /* 0x000fe20008400000 */
[----:B------:R-:W-:Y:S02]  /*2720*/  HADD2.F32 R14, -RZ, R53.H1_H1 ;  /* 0x30000035ff0e7230 */ /* 0x000fe40000004100 */
[----:B------:R-:W-:Y:S01]  /*2730*/  FADD R86, R86, -UR11 ;  /* 0x8000000b56567e21 */ /* 0x000fe20008000000 */
[----:B------:R-:W-:Y:S01]  /*2740*/  FADD R17, R17, -UR11 ;  /* 0x8000000b11117e21 */ /* 0x000fe20008000000 */
[----:B-1----:R-:W-:Y:S01]  /*2750*/  ISETP.NE.AND P2, PT, RZ, UR5, PT ;  /* 0x00000005ff007c0c */ /* 0x002fe2000bf45270 */
[----:B------:R-:W-:Y:S01]  /*2760*/  FADD R87, R87, -UR11 ;  /* 0x8000000b57577e21 */ /* 0x000fe20008000000 */
[----:B------:R-:W-:Y:S01]  /*2770*/  FMUL R86, R86, UR6 ;  /* 0x0000000656567c20 */ /* 0x000fe20008400000 */
[----:B------:R-:W-:Y:S01]  /*2780*/  FMUL R17, R17, UR6 ;  /* 0x0000000611117c20 */ /* 0x000fe20008400000 */
[----:B------:R-:W-:-:S02]  /*2790*/  HADD2.F32 R152, -RZ, R56.H0_H0 ;  /* 0x20000038ff987230 */ /* 0x000fc40000004100 */
        /* <DEDUP_REMOVED lines=8> */
[----:B------:R-:W-:Y:S01]  /*2820*/  @P2 FADD R11, R11, 1 ;  /* 0x3f8000000b0b2421 */ /* 0x000fe20000000000 */
[----:B------:R-:W-:Y:S01]  /*2830*/  @P2 FADD R6, R6, 1 ;  /* 0x3f80000006062421 */ /* 0x000fe20000000000 */
[----:B------:R-:W-:Y:S01]  /*2840*/  @P2 FADD R16, R16, 1 ;  /* 0x3f80000010102421 */ /* 0x000fe20000000000 */
[----:B------:R-:W-:Y:S01]  /*2850*/  @P2 FADD R12, R12, 1 ;  /* 0x3f8000000c0c2421 */ /* 0x000fe20000000000 */
[----:B------:R-:W-:Y:S01]  /*2860*/  FFMA R0, R4, R11, R13 ;  /* 0x0000000b04007223 */ /* 0x000fe2000000000d */
[----:B------:R-:W-:Y:S01]  /*2870*/  FADD R13, R7, -UR11 ;  /* 0x8000000b070d7e21 */ /* 0x000fe20008000000 */
[----:B------:R-:W-:-:S02]  /*2880*/  HADD2.F32 R7, -RZ, R21.H0_H0 ;  /* 0x20000015ff077230 */ /* 0x000fc40000004100 */
[----:B------:R-:W-:Y:S01]  /*2890*/  FADD R90, R90, -UR11 ;  /* 0x8000000b5a5a7e21 */ /* 0x000fe20008000000 */
[----:B------:R-:W-:Y:S02]  /*28a0*/  HADD2.F32 R4, -RZ, R52.H1_H1 ;  /* 0x30000034ff047230 */ /* 0x000fe40000004100 */
[----:B------:R-:W-:Y:S01]  /*28b0*/  FMUL R13, R13, UR6 ;  /* 0x000000060d0d7c20 */ /* 0x000fe20008400000 */
[----:B------:R-:W-:Y:S02]  /*28c0*/  HADD2.F32 R11, -RZ, R53.H0_H0 ;  /* 0x20000035ff0b7230 */ /* 0x000fe40000004100 */
[----:B------:R-:W-:Y:S01]  /*28d0*/  @P2 FADD R7, R7, 1 ;  /* 0x3f80000007072421 */ /* 0x000fe20000000000 */
[----:B------:R-:W-:Y:S01]  /*28e0*/  FADD R91, R91, -UR11 ;  /* 0x8000000b5b5b7e21 */ /* 0x000fe20008000000 */
[----:B------:R-:W-:Y:S01]  /*28f0*/  FFMA R6, R5, R6, R4 ;  /* 0x0000000605067223 */ /* 0x000fe20000000004 */
[----:B------:R-:W-:Y:S01]  /*2900*/  FFMA R4, R85, R12, R14 ;  /* 0x0000000c55047223 */ /* 0x000fe2000000000e */
[----:B------:R-:W-:Y:S01]  /*2910*/  FFMA R5, R10, R7, R11 ;  /* 0x000000070a057223 */ /* 0x000fe2000000000b */
[----:B------:R-:W-:-:S02]  /*2920*/  HADD2.F32 R11, -RZ, R22.H1_H1 ;  /* 0x30000016ff0b7230 */ /* 0x000fc40000004100 */
[----:B------:R-:W-:Y:S01]  /*2930*/  FFMA R7, R13, R16, R102 ;  /* 0x000000100d077223 */ /* 0x000fe20000000066 */
[--C-:B------:R-:W-:Y:S02]  /*2940*/  HADD2.F32 R10, -RZ, R23.reuse.H0_H0 ;  /* 0x20000017ff0a7230 */ /* 0x100fe40000004100 */
[----:B------:R-:W-:Y:S01]  /*2950*/  FADD R12, R18, -UR11 ;  /* 0x8000000b120c7e21 */ /* 0x000fe20008000000 */
[----:B------:R-:W-:Y:S02]  /*2960*/  HADD2.F32 R16, -RZ, R23.H1_H1 ;  /* 0x30000017ff107230 */ /* 0x000fe40000004100 */
[----:B------:R-:W-:Y:S01]  /*2970*/  @P2 FADD R11, R11, 1 ;  /* 0x3f8000000b0b2421 */ /* 0x000fe20000000000 */
[----:B------:R-:W-:Y:S02]  /*2980*/  HADD2.F32 R13, -RZ, R54.H1_H1 ;  /* 0x30000036ff0d7230 */ /* 0x000fe40000004100 */
[----:B------:R-:W-:Y:S01]  /*2990*/  @P2 FADD R10, R10, 1 ;  /* 0x3f8000000a0a2421 */ /* 0x000fe20000000000 */
[----:B------:R-:W-:-:S02]  /*29a0*/  HADD2.F32 R14, -RZ, R55.H0_H0 ;  /* 0x20000037ff0e7230 */ /* 0x000fc40000004100 */
[----:B------:R-:W-:Y:S01]  /*29b0*/  FMUL R15, R12, UR6 ;  /* 0x000000060c0f7c20 */ /* 0x000fe20008400000 */
[--C-:B------:R-:W-:Y:S02]  /*29c0*/  HADD2.F32 R102, -RZ, R24.reuse.H0_H0 ;  /* 0x20000018ff667230 */ /* 0x100fe40000004100 */
[----:B------:R-:W-:Y:S01]  /*29d0*/  @P2 FADD R16, R16, 1 ;  /* 0x3f80000010102421 */ /* 0x000fe20000000000 */
[----:B------:R-:W-:Y:S02]  /*29e0*/  HADD2.F32 R18, -RZ, R55.H1_H1 ;  /* 0x30000037ff127230 */ /* 0x000fe40000004100 */
[----:B------:R-:W-:Y:S01]  /*29f0*/  FFMA R12, R86, R11, R13 ;  /* 0x0000000b560c7223 */ /* 0x000fe2000000000d */
[----:B------:R-:W-:Y:S01]  /*2a00*/  FFMA R11, R17, R10, R14 ;  /* 0x0000000a110b7223 */ /* 0x000fe2000000000e */
[----:B------:R-:W-:Y:S01]  /*2a10*/  @P2 FADD R102, R102, 1 ;  /* 0x3f80000066662421 */ /* 0x000fe20000000000 */
[----:B------:R-:W-:Y:S02]  /*2a20*/  HADD2.F32 R17, -RZ, R24.H1_H1 ;  /* 0x30000018ff117230 */ /* 0x000fe40000004100 */
[----:B------:R-:W-:Y:S01]  /*2a30*/  FFMA R10, R87, R16, R18 ;  /* 0x00000010570a7223 */ /* 0x000fe20000000012 */
[----:B------:R-:W-:-:S02]  /*2a40*/  HADD2.F32 R14, -RZ, R25.H0_H0 ;  /* 0x20000019ff0e7230 */ /* 0x000fc40000004100 */
[----:B------:R-:W-:Y:S01]  /*2a50*/  FFMA R13, R15, R102, R152 ;  /* 0x000000660f0d7223 */ /* 0x000fe20000000098 */
[----:B------:R-:W-:Y:S02]  /*2a60*/  HADD2.F32 R18, -RZ, R25.H1_H1 ;  /* 0x30000019ff127230 */ /* 0x000fe40000004100 */
[----:B------:R-:W-:Y:S01]  /*2a70*/  FADD R85, R84, -UR11 ;  /* 0x8000000b54557e21 */ /* 0x000fe20008000000 */
[----:B------:R-:W-:Y:S02]  /*2a80*/  HADD2.F32 R86, -RZ, R26.H0_H0 ;  /* 0x2000001aff567230 */ /* 0x000fe40000004100 */
[----:B------:R-:W-:Y:S01]  /*2a90*/  @P2 FADD R17, R17, 1 ;  /* 0x3f80000011112421 */ /* 0x000fe20000000000 */
[----:B------:R-:W-:Y:S02]  /*2aa0*/  HADD2.F32 R15, -RZ, R56.H1_H1 ;  /* 0x30000038ff0f7230 */ /* 0x000fe40000004100 */
[----:B------:R-:W-:Y:S01]  /*2ab0*/  @P2 FADD R14, R14, 1 ;  /* 0x3f8000000e0e2421 */ /* 0x000fe20000000000 */
[----:B------:R-:W-:-:S02]  /*2ac0*/  HADD2.F32 R16, -RZ, R57.H0_H0 ;  /* 0x20000039ff107230 */ /* 0x000fc40000004100 */
[----:B------:R-:W-:Y:S01]  /*2ad0*/  @P2 FADD R18, R18, 1 ;  /* 0x3f80000012122421 */ /* 0x000fe20000000000 */
[----:B------:R-:W-:Y:S02]  /*2ae0*/  HADD2.F32 R84, -RZ, R57.H1_H1 ;  /* 0x30000039ff547230 */ /* 0x000fe40000004100 */
[----:B------:R-:W-:Y:S01]  /*2af0*/  FMUL R85, R85, UR6 ;  /* 0x0000000655557c20 */ /* 0x000fe20008400000 */
[----:B------:R-:W-:Y:S02]  /*2b00*/  HADD2.F32 R102, -RZ, R58.H0_H0 ;  /* 0x2000003aff667230 */ /* 0x000fe40000004100 */
        /* <DEDUP_REMOVED lines=8> */
[----:B------:R-:W-:Y:S01]  /*2b90*/  FMUL R116, R116, UR6 ;  /* 0x0000000674747c20 */ /* 0x000fe20008400000 */
[----:B------:R-:W-:Y:S02]  /*2ba0*/  HADD2.F32 R86, -RZ, R28.H0_H0 ;  /* 0x2000001cff567230 */ /* 0x000fe40000004100 */
[----:B------:R-:W-:Y:S01]  /*2bb0*/  @P2 FADD R85, R85, 1 ;  /* 0x3f80000055552421 */ /* 0x000fe20000000000 */
[----:B------:R-:W-:Y:S02]  /*2bc0*/  HADD2.F32 R84, -RZ, R27.H1_H1 ;  /* 0x3000001bff547230 */ /* 0x000fe40000004100 */
[----:B------:R-:W-:Y:S01]  /*2bd0*/  FMUL R90, R90, UR6 ;  /* 0x000000065a5a7c20 */ /* 0x000fe20008400000 */
[----:B------:R-:W-:-:S02]  /*2be0*/  HADD2.F32 R19, -RZ, R58.H1_H1 ;  /* 0x3000003aff137230 */ /* 0x000fc40000004100 */
[----:B------:R-:W-:Y:S01]  /*2bf0*/  FMUL R91, R91, UR6 ;  /* 0x000000065b5b7c20 */ /* 0x000fe20008400000 */
[--C-:B------:R-:W-:Y:S02]  /*2c00*/  HADD2.F32 R89, -RZ, R59.reuse.H0_H0 ;  /* 0x2000003bff597230 */ /* 0x100fe40000004100 */
[----:B------:R-:W-:Y:S01]  /*2c10*/  @P2 FADD R87, R87, 1 ;  /* 0x3f80000057572421 */ /* 0x000fe20000000000 */
[----:B------:R-:W-:Y:S02]  /*2c20*/  HADD2.F32 R88, -RZ, R60.H0_H0 ;  /* 0x2000003cff587230 */ /* 0x000fe40000004100 */
[----:B------:R-:W-:Y:S01]  /*2c30*/  @P2 FADD R86, R86, 1 ;  /* 0x3f80000056562421 */ /* 0x000fe20000000000 */
[----:B------:R-:W-:Y:S02]  /*2c40*/  HADD2.F32 R16, -RZ, R59.H1_H1 ;  /* 0x3000003bff107230 */ /* 0x000fe40000004100 */
        /* <DEDUP_REMOVED lines=10> */
[----:B------:R-:W-:Y:S02]  /*2cf0*/  HADD2.F32 R16, -RZ, R29.H1_H1 ;  /* 0x3000001dff107230 */ /* 0x000fe40000004100 */
[----:B------:R-:W-:Y:S01]  /*2d00*/  FADD R119, R119, -UR11 ;  /* 0x8000000b77777e21 */ /* 0x000fe20008000000 */
[----:B------:R-:W-:Y:S01]  /*2d10*/  FADD R88, R93, -UR11 ;  /* 0x8000000b5d587e21 */ /* 0x000fe20008000000 */
[----:B------:R-:W-:Y:S02]  /*2d20*/  HADD2.F32 R87, -RZ, R60.H1_H1 ;  /* 0x3000003cff577230 */ /* 0x000fe40000004100 */
[----:B------:R-:W-:Y:S01]  /*2d30*/  FMUL R118, R118, UR6 ;  /* 0x0000000676767c20 */ /* 0x000fe20008400000 */
[----:B------:R-:W-:-:S02]  /*2d40*/  HADD2.F32 R93, -RZ, R61.H0_H0 ;  /* 0x2000003dff5d7230 */ /* 0x000fc40000004100 */
[----:B------:R-:W-:Y:S01]  /*2d50*/  FMUL R92, R92, UR6 ;  /* 0x000000065c5c7c20 */ /* 0x000fe20008400000 */
[----:B------:R-:W-:Y:S02]  /*2d60*/  HADD2.F32 R103, -RZ, R30.H0_H0 ;  /* 0x2000001eff677230 */ /* 0x000fe40000004100 */
[----:B------:R-:W-:Y:S01]  /*2d70*/  @P2 FADD R89, R89, 1 ;  /* 0x3f80000059592421 */ /* 0x000fe20000000000 */
[----:B------:R-:W-:Y:S02]  /*2d80*/  HADD2.F32 R90, -RZ, R61.H1_H1 ;  /* 0x3000003dff5a7230 */ /* 0x000fe40000004100 */
[----:B------:R-:W-:Y:S01]  /*2d90*/  @P2 FADD R91, R91, 1 ;  /* 0x3f8000005b5b2421 */ /* 0x000fe20000000000 */
        /* <DEDUP_REMOVED lines=8> */
[----:B------:R-:W-:-:S02]  /*2e20*/  HADD2.F32 R93, -RZ, R30.H1_H1 ;  /* 0x3000001eff5d7230 */ /* 0x000fc40000004100 */
[----:B------:R-:W-:Y:S01]  /*2e30*/  FADD R120, R120, -UR11 ;  /* 0x8000000b78787e21 */ /* 0x000fe20008000000 */
[--C-:B------:R-:W-:Y:S02]  /*2e40*/  HADD2.F32 R16, -RZ, R31.reuse.H1_H1 ;  /* 0x3000001fff107230 */ /* 0x100fe40000004100 */
[----:B------:R-:W-:Y:S01]  /*2e50*/  FADD R121, R121, -UR11 ;  /* 0x8000000b79797e21 */ /* 0x000fe20008000000 */
[----:B------:R-:W-:Y:S01]  /*2e60*/  FADD R92, R95, -UR11 ;  /* 0x8000000b5f5c7e21 */ /* 0x000fe20008000000 */
[----:B------:R-:W-:Y:S01]  /*2e70*/  FFMA R90, R102, R103, R117 ;  /* 0x00000067665a7223 */ /* 0x000fe20000000075 */
[----:B------:R-:W-:Y:S02]  /*2e80*/  HADD2.F32 R95, -RZ, R31.H0_H0 ;  /* 0x2000001fff5f7230 */ /* 0x000fe40000004100 */
[----:B------:R-:W-:Y:S01]  /*2e90*/  FADD R94, R94, -UR11 ;  /* 0x8000000b5e5e7e21 */ /* 0x000fe20008000000 */
[----:B------:R-:W-:Y:S02]  /*2ea0*/  HADD2.F32 R91, -RZ, R62.H1_H1 ;  /* 0x3000003eff5b7230 */ /* 0x000fe40000004100 */
[----:B------:R-:W-:Y:S01]  /*2eb0*/  FMUL R120, R120, UR6 ;  /* 0x0000000678787c20 */ /* 0x000fe20008400000 */
[----:B------:R-:W-:-:S02]  /*2ec0*/  HADD2.F32 R117, -RZ, R32.H0_H0 ;  /* 0x20000020ff757230 */ /* 0x000fc40000004100 */
[----:B------:R-:W-:Y:S01]  /*2ed0*/  @P2 FADD R93, R93, 1 ;  /* 0x3f8000005d5d2421 */ /* 0x000fe20000000000 */
[--C-:B------:R-:W-:Y:S02]  /*2ee0*/  HADD2.F32 R102, -RZ, R63.reuse.H1_H1 ;  /* 0x3000003fff667230 */ /* 0x100fe40000004100 */
[----:B------:R-:W-:Y:S01]  /*2ef0*/  FMUL R121, R121, UR6 ;  /* 0x0000000679797c20 */ /* 0x000fe20008400000 */
[----:B------:R-:W-:Y:S01]  /*2f00*/  @P2 FADD R16, R16, 1 ;  /* 0x3f80000010102421 */ /* 0x000fe20000000000 */
[----:B------:R-:W-:Y:S02]  /*2f10*/  HADD2.F32 R103, -RZ, R63.H0_H0 ;  /* 0x2000003fff677230 */ /* 0x000fe40000004100 */
[----:B------:R-:W-:Y:S01]  /*2f20*/  FMUL R94, R94, UR6 ;  /* 0x000000065e5e7c20 */ /* 0x000fe20008400000 */
[----:B------:R-:W-:Y:S02]  /*2f30*/  HADD2.F32 R119, -RZ, R64.H0_H0 ;  /* 0x20000040ff777230 */ /* 0x000fe40000004100 */
[----:B------:R-:W-:Y:S01]  /*2f40*/  @P2 FADD R95, R95, 1 ;  /* 0x3f8000005f5f2421 */ /* 0x000fe20000000000 */
[----:B------:R-:W-:Y:S01]  /*2f50*/  FMUL R116, R92, UR6 ;  /* 0x000000065c747c20 */ /* 0x000fe20008400000 */
[----:B------:R-:W-:Y:S01]  /*2f60*/  @P2 FADD R117, R117, 1 ;  /* 0x3f80000075752421 */ /* 0x000fe20000000000 */
[----:B------:R-:W-:Y:S01]  /*2f70*/  FFMA R93, R120, R93, R91 ;  /* 0x0000005d785d7223 */ /* 0x000fe2000000005b */
[----:B------:R-:W-:Y:S01]  /*2f80*/  FFMA R91, R121, R16, R102 ;  /* 0x00000010795b7223 */ /* 0x000fe20000000066 */
[----:B------:R-:W-:Y:S01]  /*2f90*/  FADD R102, R97, -UR11 ;  /* 0x8000000b61667e21 */ /* 0x000fe20008000000 */
[----:B------:R-:W-:Y:S01]  /*2fa0*/  FFMA R92, R94, R95, R103 ;  /* 0x0000005f5e5c7223 */ /* 0x000fe20000000067 */
[----:B------:R-:W-:-:S02]  /*2fb0*/  HADD2.F32 R97, -RZ, R32.H1_H1 ;  /* 0x30000020ff617230 */ /* 0x000fc40000004100 */
[----:B------:R-:W-:Y:S01]  /*2fc0*/  FFMA R95, R116, R117, R119 ;  /* 0x00000075745f7223 */ /* 0x000fe20000000077 */
[----:B------:R-:W-:Y:S01]  /*2fd0*/  FADD R122, R122, -UR11 ;  /* 0x8000000b7a7a7e21 */ /* 0x000fe20008000000 */
[----:B------:R-:W-:Y:S02]  /*2fe0*/  HADD2.F32 R121, -RZ, R34.H0_H0 ;  /* 0x20000022ff797230 */ /* 0x000fe40000004100 */
[----:B------:R-:W-:Y:S01]  /*2ff0*/  FADD R96, R96, -UR11 ;  /* 0x8000000b60607e21 */ /* 0x000fe20008000000 */
[--C-:B------:R-:W-:Y:S02]  /*3000*/  HADD2.F32 R117, -RZ, R33.reuse.H0_H0 ;  /* 0x20000021ff757230 */ /* 0x100fe40000004100 */
[----:B------:R-:W-:Y:S01]  /*3010*/  FADD R123, R123, -UR11 ;  /* 0x8000000b7b7b7e21 */ /* 0x000fe20008000000 */
[----:B------:R-:W-:Y:S02]  /*3020*/  HADD2.F32 R16, -RZ, R33.H1_H1 ;  /* 0x30000021ff107230 */ /* 0x000fe40000004100 */
[----:B------:R-:W-:Y:S01]  /*3030*/  FMUL R122, R122, UR6 ;  /* 0x000000067a7a7c20 */ /* 0x000fe20008400000 */
[----:B------:R-:W-:-:S02]  /*3040*/  HADD2.F32 R103, -RZ, R64.H1_H1 ;  /* 0x30000040ff677230 */ /* 0x000fc40000004100 */
[----:B------:R-:W-:Y:S01]  /*3050*/  @P2 FADD R97, R97, 1 ;  /* 0x3f80000061612421 */ /* 0x000fe20000000000 */
[----:B------:R-:W-:Y:S02]  /*3060*/  HADD2.F32 R147, -RZ, R66.H0_H0 ;  /* 0x20000042ff937230 */ /* 0x000fe40000004100 */
[----:B------:R-:W-:Y:S01]  /*3070*/  FMUL R116, R102, UR6 ;  /* 0x0000000666747c20 */ /* 0x000fe20008400000 */
[--C-:B------:R-:W-:Y:S02]  /*3080*/  HADD2.F32 R119, -RZ, R65.reuse.H0_H0 ;  /* 0x20000041ff777230 */ /* 0x100fe40000004100 */
        /* <DEDUP_REMOVED lines=11> */
[----:B------:R-:W-:-:S02]  /*3140*/  HADD2.F32 R99, -RZ, R34.H1_H1 ;  /* 0x30000022ff637230 */ /* 0x000fc40000004100 */
[----:B------:R-:W-:Y:S01]  /*3150*/  FADD R124, R124, -UR11 ;  /* 0x8000000b7c7c7e21 */ /* 0x000fe20008000000 */
[----:B------:R-:W-:Y:S02]  /*3160*/  HADD2.F32 R123, -RZ, R36.H0_H0 ;  /* 0x20000024ff7b7230 */ /* 0x000fe40000004100 */
[----:B------:R-:W-:Y:S01]  /*3170*/  FADD R98, R98, -UR11 ;  /* 0x8000000b62627e21 */ /* 0x000fe20008000000 */
[--C-:B------:R-:W-:Y:S02]  /*3180*/  HADD2.F32 R119, -RZ, R35.reuse.H0_H0 ;  /* 0x20000023ff777230 */ /* 0x100fe40000004100 */
[----:B------:R-:W-:Y:S01]  /*3190*/  FMUL R124, R124, UR6 ;  /* 0x000000067c7c7c20 */ /* 0x000fe20008400000 */
[----:B------:R-:W-:Y:S02]  /*31a0*/  HADD2.F32 R117, -RZ, R66.H1_H1 ;  /* 0x30000042ff757230 */ /* 0x000fe40000004100 */
[----:B------:R-:W-:Y:S01]  /*31b0*/  @P2 FADD R99, R99, 1 ;  /* 0x3f80000063632421 */ /* 0x000fe20000000000 */
[----:B------:R-:W-:-:S02]  /*31c0*/  HADD2.F32 R16, -RZ, R35.H1_H1 ;  /* 0x30000023ff107230 */ /* 0x000fc40000004100 */
[----:B------:R-:W-:Y:S01]  /*31d0*/  FADD R125, R125, -UR11 ;  /* 0x8000000b7d7d7e21 */ /* 0x000fe20008000000 */
[----:B------:R-:W-:Y:S02]  /*31e0*/  HADD2.F32 R147, -RZ, R68.H0_H0 ;  /* 0x20000044ff937230 */ /* 0x000fe40000004100 */
[----:B------:R-:W-:Y:S01]  /*31f0*/  FMUL R118, R116, UR6 ;  /* 0x0000000674767c20 */ /* 0x000fe20008400000 */
[----:B------:R-:W-:Y:S01]  /*3200*/  @P2 FADD R123, R123, 1 ;  /* 0x3f8000007b7b2421 */ /* 0x000fe20000000000 */
[--C-:B------:R-:W-:Y:S02]  /*3210*/  HADD2.F32 R121, -RZ, R67.reuse.H0_H0 ;  /* 0x20000043ff797230 */ /* 0x100fe40000004100 */
[----:B------:R-:W-:Y:S01]  /*3220*/  FMUL R98, R98, UR6 ;  /* 0x0000000662627c20 */ /* 0x000fe20008400000 */
[----:B------:R-:W-:Y:S01]  /*3230*/  @P2 FADD R119, R119, 1 ;  /* 0x3f80000077772421 */ /* 0x000fe20000000000 */
[----:B------:R-:W-:Y:S02]  /*3240*/  HADD2.F32 R94, -RZ, R67.H1_H1 ;  /* 0x30000043ff5e7230 */ /* 0x000fe40000004100 */
[----:B------:R-:W-:Y:S01]  /*3250*/  FFMA R116, R124, R99, R117 ;  /* 0x000000637c747223 */ /* 0x000fe20000000075 */
[----:B------:R-:W-:Y:S01]  /*3260*/  FMUL R125, R125, UR6 ;  /* 0x000000067d7d7c20 */ /* 0x000fe20008400000 */
[----:B------:R-:W-:Y:S01]  /*3270*/  @P2 FADD R16, R16, 1 ;  /* 0x3f80000010102421 */ /* 0x000fe20000000000 */
[----:B------:R-:W-:Y:S01]  /*3280*/  FFMA R117, R118, R123, R147 ;  /* 0x0000007b76757223 */ /* 0x000fe20000000093 */
[----:B------:R-:W-:Y:S01]  /*3290*/  FADD R118, R101, -UR11 ;  /* 0x8000000b65767e21 */ /* 0x000fe20008000000 */
[----:B------:R-:W-:Y:S01]  /*32a0*/  FFMA R99, R98, R119, R121 ;  /* 0x0000007762637223 */ /* 0x000fe20000000079 */
[----:B------:R-:W-:-:S02]  /*32b0*/  HADD2.F32 R101, -RZ, R36.H1_H1 ;  /* 0x30000024ff657230 */ /* 0x000fc40000004100 */
[----:B------:R-:W-:Y:S01]  /*32c0*/  FADD R126, R126, -UR11 ;  /* 0x8000000b7e7e7e21 */ /* 0x000fe20008000000 */
[--C-:B------:R-:W-:Y:S02]  /*32d0*/  HADD2.F32 R121, -RZ, R37.reuse.H0_H0 ;  /* 0x20000025ff797230 */ /* 0x100fe40000004100 */
[----:B------:R-:W-:Y:S01]  /*32e0*/  FFMA R98, R125, R16, R94 ;  /* 0x000000107d627223 */ /* 0x000fe2000000005e */
[----:B------:R-:W-:Y:S01]  /*32f0*/  FADD R100, R100, -UR11 ;  /* 0x8000000b64647e21 */ /* 0x000fe20008000000 */
[----:B------:R-:W-:Y:S02]  /*3300*/  HADD2.F32 R16, -RZ, R37.H1_H1 ;  /* 0x30000025ff107230 */ /* 0x000fe40000004100 */
[----:B------:R-:W-:Y:S01]  /*3310*/  FADD R127, R127, -UR11 ;  /* 0x8000000b7f7f7e21 */ /* 0x000fe20008000000 */
[----:B------:R-:W-:Y:S02]  /*3320*/  HADD2.F32 R119, -RZ, R68.H1_H1 ;  /* 0x30000044ff777230 */ /* 0x000fe40000004100 */
[----:B------:R-:W-:Y:S01]  /*3330*/  FMUL R126, R126, UR6 ;  /* 0x000000067e7e7c20 */ /* 0x000fe20008400000 */
[----:B------:R-:W-:-:S02]  /*3340*/  HADD2.F32 R123, -RZ, R69.H0_H0 ;  /* 0x20000045ff7b7230 */ /* 0x000fc40000004100 */
[----:B------:R-:W-:Y:S01]  /*3350*/  @P2 FADD R101, R101, 1 ;  /* 0x3f80000065652421 */ /* 0x000fe20000000000 */
[----:B------:R-:W-:Y:S02]  /*3360*/  HADD2.F32 R125, -RZ, R38.H0_H0 ;  /* 0x20000026ff7d7230 */ /* 0x000fe40000004100 */
        /* <DEDUP_REMOVED lines=10> */
[----:B------:R-:W-:-:S02]  /*3410*/  HADD2.F32 R123, -RZ, R39.H0_H0 ;  /* 0x20000027ff7b7230 */ /* 0x000fc40000004100 */
[----:B------:R-:W-:Y:S01]  /*3420*/  FFMA R101, R127, R16, R94 ;  /* 0x000000107f657223 */ /* 0x000fe2000000005e */
[----:B------:R-:W-:Y:S01]  /*3430*/  FADD R128, R128, -UR11 ;  /* 0x8000000b80807e21 */ /* 0x000fe20008000000 */
[----:B------:R-:W-:Y:S02]  /*3440*/  HADD2.F32 R122, -RZ, R38.H1_H1 ;  /* 0x30000026ff7a7230 */ /* 0x000fe40000004100 */
[----:B------:R-:W-:Y:S01]  /*3450*/  FADD R129, R129, -UR11 ;  /* 0x8000000b81817e21 */ /* 0x000fe20008000000 */
[----:B------:R-:W-:Y:S02]  /*3460*/  HADD2.F32 R127, -RZ, R40.H0_H0 ;  /* 0x20000028ff7f7230 */ /* 0x000fe40000004100 */
[----:B------:R-:W-:Y:S01]  /*3470*/  FFMA R121, R118, R125, R147 ;  /* 0x0000007d76797223 */ /* 0x000fe20000000093 */
        /* <DEDUP_REMOVED lines=9> */
[----:B------:R-:W-:Y:S01]  /*3510*/  @P2 FADD R122, R122, 1 ;  /* 0x3f8000007a7a2421 */ /* 0x000fe20000000000 */
[----:B------:R-:W-:Y:S01]  /*3520*/  FMUL R130, R130, UR6 ;  /* 0x0000000682827c20 */ /* 0x000fe20008400000 */
[----:B------:R-:W-:Y:S01]  /*3530*/  @P2 FADD R127, R127, 1 ;  /* 0x3f8000007f7f2421 */ /* 0x000fe20000000000 */
[----:B------:R-:W-:-:S02]  /*3540*/  HADD2.F32 R94, -RZ, R71.H1_H1 ;  /* 0x30000047ff5e7230 */ /* 0x000fc40000004100 */
[----:B------:R-:W-:Y:S01]  /*3550*/  FFMA R118, R128, R123, R125 ;  /* 0x0000007b80767223 */ /* 0x000fe2000000007d */
[----:B------:R-:W-:Y:S01]  /*3560*/  FMUL R131, R131, UR6 ;  /* 0x0000000683837c20 */ /* 0x000fe20008400000 */
[----:B------:R-:W-:Y:S01]  /*3570*/  @P2 FADD R100, R100, 1 ;  /* 0x3f80000064642421 */ /* 0x000fe20000000000 */
[----:B------:R-:W-:Y:S01]  /*3580*/  FFMA R122, R129, R122, R16 ;  /* 0x0000007a817a7223 */ /* 0x000fe20000000010 */
[----:B------:R-:W-:Y:S02]  /*3590*/  HADD2.F32 R125, -RZ, R40.H1_H1 ;  /* 0x30000028ff7d7230 */ /* 0x000fe40000004100 */
[----:B------:R-:W-:Y:S01]  /*35a0*/  FFMA R123, R130, R127, R147 ;  /* 0x0000007f827b7223 */ /* 0x000fe20000000093 */
[----:B------:R-:W-:Y:S01]  /*35b0*/  FADD R132, R132, -UR11 ;  /* 0x8000000b84847e21 */ /* 0x000fe20008000000 */
[--C-:B------:R-:W-:Y:S02]  /*35c0*/  HADD2.F32 R16, -RZ, R41.reuse.H1_H1 ;  /* 0x30000029ff107230 */ /* 0x100fe40000004100 */
[----:B------:R-:W-:Y:S01]  /*35d0*/  FADD R133, R133, -UR11 ;  /* 0x8000000b85857e21 */ /* 0x000fe20008000000 */
[----:B------:R-:W-:-:S02]  /*35e0*/  HADD2.F32 R127, -RZ, R41.H0_H0 ;  /* 0x20000029ff7f7230 */ /* 0x000fc40000004100 */
[----:B------:R-:W-:Y:S01]  /*35f0*/  FADD R104, R104, -UR11 ;  /* 0x8000000b68687e21 */ /* 0x000fe20008000000 */
[----:B------:R-:W-:Y:S01]  /*3600*/  FADD R124, R105, -UR11 ;  /* 0x8000000b697c7e21 */ /* 0x000fe20008000000 */
[----:B------:R-:W-:Y:S01]  /*3610*/  FFMA R100, R131, R100, R94 ;  /* 0x0000006483647223 */ /* 0x000fe2000000005e */
[----:B------:R-:W-:Y:S02]  /*3620*/  HADD2.F32 R105, -RZ, R72.H1_H1 ;  /* 0x30000048ff697230 */ /* 0x000fe40000004100 */
[----:B------:R-:W-:Y:S01]  /*3630*/  FMUL R132, R132, UR6 ;  /* 0x0000000684847c20 */ /* 0x000fe20008400000 */
[--C-:B------:R-:W-:Y:S02]  /*3640*/  HADD2.F32 R94, -RZ, R73.reuse.H1_H1 ;  /* 0x30000049ff5e7230 */ /* 0x100fe40000004100 */
[----:B------:R-:W-:Y:S01]  /*3650*/  @P2 FADD R125, R125, 1 ;  /* 0x3f8000007d7d2421 */ /* 0x000fe20000000000 */
[----:B------:R-:W-:Y:S02]  /*3660*/  HADD2.F32 R129, -RZ, R73.H0_H0 ;  /* 0x20000049ff817230 */ /* 0x000fe40000004100 */
[----:B------:R-:W-:Y:S01]  /*3670*/  FMUL R133, R133, UR6 ;  /* 0x0000000685857c20 */ /* 0x000fe20008400000 */
[----:B------:R-:W-:Y:S01]  /*3680*/  @P2 FADD R16, R16, 1 ;  /* 0x3f80000010102421 */ /* 0x000fe20000000000 */
[----:B------:R-:W-:Y:S01]  /*3690*/  FMUL R104, R104, UR6 ;  /* 0x0000000668687c20 */ /* 0x000fe20008400000 */
[----:B------:R-:W-:Y:S01]  /*36a0*/  @P2 FADD R127, R127, 1 ;  /* 0x3f8000007f7f2421 */ /* 0x000fe20000000000 */
[----:B------:R-:W-:Y:S01]  /*36b0*/  FFMA R125, R132, R125, R105 ;  /* 0x0000007d847d7223 */ /* 0x000fe20000000069 */
[----:B------:R-:W-:Y:S01]  /*36c0*/  FMUL R147, R124, UR6 ;  /* 0x000000067c937c20 */ /* 0x000fe20008400000 */
[----:B------:R-:W-:Y:S01]  /*36d0*/  FFMA R105, R133, R16, R94 ;  /* 0x0000001085697223 */ /* 0x000fe2000000005e */
[----:B------:R-:W-:-:S02]  /*36e0*/  HADD2.F32 R126, -RZ, R42.H0_H0 ;  /* 0x2000002aff7e7230 */ /* 0x000fc40000004100 */
[----:B------:R-:W-:Y:S01]  /*36f0*/  FFMA R124, R104, R127, R129 ;  /* 0x0000007f687c7223 */ /* 0x000fe20000000081 */
[----:B------:R-:W-:Y:S01]  /*3700*/  FADD R94, R107, -UR11 ;  /* 0x8000000b6b5e7e21 */ /* 0x000fe20008000000 */
[----:B------:R-:W-:Y:S02]  /*3710*/  HADD2.F32 R107, -RZ, R42.H1_H1 ;  /* 0x3000002aff6b7230 */ /* 0x000fe40000004100 */
[----:B------:R-:W-:Y:S01]  /*3720*/  FADD R134, R134, -UR11 ;  /* 0x8000000b86867e21 */ /* 0x000fe20008000000 */
[--C-:B------:R-:W-:Y:S02]  /*3730*/  HADD2.F32 R129, -RZ, R43.reuse.H0_H0 ;  /* 0x2000002bff817230 */ /* 0x100fe40000004100 */
[----:B------:R-:W-:Y:S01]  /*3740*/  FADD R106, R106, -UR11 ;  /* 0x8000000b6a6a7e21 */ /* 0x000fe20008000000 */
[----:B------:R-:W-:Y:S02]  /*3750*/  HADD2.F32 R104, -RZ, R43.H1_H1 ;  /* 0x3000002bff687230 */ /* 0x000fe40000004100 */
[----:B------:R-:W-:Y:S01]  /*3760*/  FADD R135, R135, -UR11 ;  /* 0x8000000b87877e21 */ /* 0x000fe20008000000 */
[----:B------:R-:W-:-:S02]  /*3770*/  HADD2.F32 R128, -RZ, R74.H0_H0 ;  /* 0x2000004aff807230 */ /* 0x000fc40000004100 */
[----:B------:R-:W-:Y:S01]  /*3780*/  @P2 FADD R126, R126, 1 ;  /* 0x3f8000007e7e2421 */ /* 0x000fe20000000000 */
[----:B------:R-:W-:Y:S02]  /*3790*/  HADD2.F32 R127, -RZ, R74.H1_H1 ;  /* 0x3000004aff7f7230 */ /* 0x000fe40000004100 */
[----:B------:R-:W-:Y:S01]  /*37a0*/  FMUL R134, R134, UR6 ;  /* 0x0000000686867c20 */ /* 0x000fe20008400000 */
[--C-:B------:R-:W-:Y:S02]  /*37b0*/  HADD2.F32 R131, -RZ, R75.reuse.H0_H0 ;  /* 0x2000004bff837230 */ /* 0x100fe40000004100 */
[----:B------:R-:W-:Y:S01]  /*37c0*/  FMUL R106, R106, UR6 ;  /* 0x000000066a6a7c20 */ /* 0x000fe20008400000 */
[----:B------:R-:W-:Y:S02]  /*37d0*/  HADD2.F32 R133, -RZ, R44.H0_H0 ;  /* 0x2000002cff857230 */ /* 0x000fe40000004100 */
[----:B------:R-:W-:Y:S01]  /*37e0*/  @P2 FADD R107, R107, 1 ;  /* 0x3f8000006b6b2421 */ /* 0x000fe20000000000 */
[----:B------:R-:W-:-:S02]  /*37f0*/  HADD2.F32 R16, -RZ, R75.H1_H1 ;  /* 0x3000004bff107230 */ /* 0x000fc40000004100 */
[----:B------:R-:W-:Y:S01]  /*3800*/  @P2 FADD R129, R129, 1 ;  /* 0x3f80000081812421 */ /* 0x000fe20000000000 */
[----:B------:R-:W-:Y:S01]  /*3810*/  FMUL R135, R135, UR6 ;  /* 0x0000000687877c20 */ /* 0x000fe20008400000 */
[----:B------:R-:W-:Y:S01]  /*3820*/  @P2 FADD R104, R104, 1 ;  /* 0x3f80000068682421 */ /* 0x000fe20000000000 */
[----:B------:R-:W-:Y:S01]  /*3830*/  FFMA R147, R147, R126, R128 ;  /* 0x0000007e93937223 */ /* 0x000fe20000000080 */
        /* <DEDUP_REMOVED lines=14> */
[----:B------:R-:W-:Y:S01]  /*3920*/  FFMA R130, R94, R133, R151 ;  /* 0x000000855e827223 */ /* 0x000fe20000000097 */
[----:B------:R-:W-:-:S02]  /*3930*/  HADD2.F32 R107, -RZ, R76.H1_H1 ;  /* 0x3000004cff6b7230 */ /* 0x000fc40000004100 */
[----:B------:R-:W-:Y:S01]  /*3940*/  FMUL R136, R136, UR6 ;  /* 0x0000000688887c20 */ /* 0x000fe20008400000 */
[--C-:B------:R-:W-:Y:S02]  /*3950*/  HADD2.F32 R109, -RZ, R77.reuse.H0_H0 ;  /* 0x2000004dff6d7230 */ /* 0x100fe40000004100 */
[----:B------:R-:W-:Y:S01]  /*3960*/  FMUL R108, R108, UR6 ;  /* 0x000000066c6c7c20 */ /* 0x000fe20008400000 */
[----:B------:R-:W-:Y:S02]  /*3970*/  HADD2.F32 R133, -RZ, R78.H0_H0 ;  /* 0x2000004eff857230 */ /* 0x000fe40000004100 */
[----:B------:R-:W-:Y:S01]  /*3980*/  FMUL R128, R128, UR6 ;  /* 0x0000000680807c20 */ /* 0x000fe20008400000 */
[----:B------:R-:W-:Y:S02]  /*3990*/  HADD2.F32 R94, -RZ, R77.H1_H1 ;  /* 0x3000004dff5e7230 */ /* 0x000fe40000004100 */
[----:B------:R-:W-:Y:S01]  /*39a0*/  @P2 FADD R131, R131, 1 ;  /* 0x3f80000083832421 */ /* 0x000fe20000000000 */
[----:B------:R-:W-:Y:S01]  /*39b0*/  @P2 FADD R127, R127, 1 ;  /* 0x3f8000007f7f2421 */ /* 0x000fe20000000000 */
[----:B------:R-:W-:Y:S01]  /*39c0*/  @P2 FADD R129, R129, 1 ;  /* 0x3f80000081812421 */ /* 0x000fe20000000000 */
[----:B------:R-:W-:Y:S01]  /*39d0*/  FMUL R137, R137, UR6 ;  /* 0x0000000689897c20 */ /* 0x000fe20008400000 */
[----:B------:R-:W-:Y:S01]  /*39e0*/  @P2 FADD R16, R16, 1 ;  /* 0x3f80000010102421 */ /* 0x000fe20000000000 */
[----:B------:R-:W0:Y:S01]  /*39f0*/  LDCU.U8 UR12, c[0x0][0x404] ;  /* 0x00008080ff0c77ac */ /* 0x000e220008000000 */
[----:B------:R-:W-:Y:S01]  /*3a00*/  FFMA R131, R136, R131, R107 ;  /* 0x0000008388837223 */ /* 0x000fe2000000006b */
[----:B------:R-:W-:Y:S01]  /*3a10*/  FFMA R127, R108, R127, R109 ;  /* 0x0000007f6c7f7223 */ /* 0x000fe2000000006d */
[----:B------:R-:W-:Y:S01]  /*3a20*/  FFMA R134, R128, R129, R133 ;  /* 0x0000008180867223 */ /* 0x000fe20000000085 */
[----:B------:R-:W-:Y:S01]  /*3a30*/  FFMA R108, R137, R16, R94 ;  /* 0x00000010896c7223 */ /* 0x000fe2000000005e */
[----:B------:R-:W-:Y:S01]  /*3a40*/  FADD R128, R111, -UR11 ;  /* 0x8000000b6f807e21 */ /* 0x000fe20008000000 */
[----:B------:R-:W-:-:S02]  /*3a50*/  HADD2.F32 R107, -RZ, R46.H1_H1 ;  /* 0x3000002eff6b7230 */ /* 0x000fc40000004100 */
        /* <DEDUP_REMOVED lines=8> */
[----:B------:R-:W-:Y:S01]  /*3ae0*/  FMUL R132, R128, UR6 ;  /* 0x0000000680847c20 */ /* 0x000fe20008400000 */
[----:B------:R-:W-:Y:S02]  /*3af0*/  HADD2.F32 R135, -RZ, R80.H0_H0 ;  /* 0x20000050ff877230 */ /* 0x000fe40000004100 */
[----:B------:R-:W-:Y:S01]  /*3b00*/  @P2 FADD R107, R107, 1 ;  /* 0x3f8000006b6b2421 */ /* 0x000fe20000000000 */
[--C-:B------:R-:W-:Y:S02]  /*3b10*/  HADD2.F32 R129, -RZ, R79.reuse.H0_H0 ;  /* 0x2000004fff817230 */ /* 0x100fe40000004100 */
[----:B------:R-:W-:Y:S01]  /*3b20*/  @P2 FADD R133, R133, 1 ;  /* 0x3f80000085852421 */ /* 0x000fe20000000000 */
[----:B------:R-:W-:Y:S02]  /*3b30*/  HADD2.F32 R94, -RZ, R79.H1_H1 ;  /* 0x3000004fff5e7230 */ /* 0x000fe40000004100 */
        /* <DEDUP_REMOVED lines=14> */
[----:B------:R-:W-:Y:S01]  /*3c20*/  HADD2.F32 R111, -RZ, R80.H1_H1 ;  /* 0x30000050ff6f7230 */ /* 0x000fe20000004100 */
[----:B0-----:R-:W-:Y:S01]  /*3c30*/  ISETP.NE.AND P1, PT, RZ, UR12, PT ;  /* 0x0000000cff007c0c */ /* 0x001fe2000bf25270 */
[--C-:B------:R-:W-:Y:S02]  /*3c40*/  HADD2.F32 R135, -RZ, R81.reuse.H0_H0 ;  /* 0x20000051ff877230 */ /* 0x100fe40000004100 */
[----:B------:R-:W-:Y:S01]  /*3c50*/  FMUL R140, R140, UR6 ;  /* 0x000000068c8c7c20 */ /* 0x000fe20008400000 */
[----:B------:R-:W-:-:S02]  /*3c60*/  HADD2.F32 R94, -RZ, R81.H1_H1 ;  /* 0x30000051ff5e7230 */ /* 0x000fc40000004100 */
[----:B------:R-:W-:Y:S01]  /*3c70*/  @P2 FADD R133, R133, 1 ;  /* 0x3f80000085852421 */ /* 0x000fe20000000000 */
[----:B------:R-:W-:Y:S01]  /*3c80*/  FMUL R112, R112, UR6 ;  /* 0x0000000670707c20 */ /* 0x000fe20008400000 */
[----:B------:R-:W-:Y:S01]  /*3c90*/  FMUL R141, R141, UR6 ;  /* 0x000000068d8d7c20 */ /* 0x000fe20008400000 */
[----:B------:R-:W-:Y:S01]  /*3ca0*/  @P2 FADD R129, R129, 1 ;  /* 0x3f80000081812421 */ /* 0x000fe20000000000 */
[----:B------:R-:W-:Y:S01]  /*3cb0*/  @P2 FADD R16, R16, 1 ;  /* 0x3f80000010102421 */ /* 0x000fe20000000000 */
[----:B------:R-:W-:Y:S01]  /*3cc0*/  FFMA R133, R140, R133, R111 ;  /* 0x000000858c857223 */ /* 0x000fe2000000006f */
[----:B------:R-:W-:Y:S01]  /*3cd0*/  FADD R113, R113, -UR11 ;  /* 0x8000000b71717e21 */ /* 0x000fe20008000000 */
[----:B------:R-:W-:Y:S01]  /*3ce0*/  FFMA R129, R112, R129, R135 ;  /* 0x0000008170817223 */ /* 0x000fe20000000087 */
[----:B------:R-:W-:Y:S01]  /*3cf0*/  FFMA R111, R141, R16, R94 ;  /* 0x000000108d6f7223 */ /* 0x000fe2000000005e */
[----:B------:R-:W-:Y:S01]  /*3d00*/  FADD R112, R115, -UR11 ;  /* 0x8000000b73707e21 */ /* 0x000fe20008000000 */
[----:B------:R-:W-:-:S02]  /*3d10*/  HADD2.F32 R94, -RZ, R50.H0_H0 ;  /* 0x20000032ff5e7230 */ /* 0x000fc40000004100 */
[----:B------:R-:W-:Y:S01]  /*3d20*/  FADD R142, R142, -UR11 ;  /* 0x8000000b8e8e7e21 */ /* 0x000fe20008000000 */
[----:B------:R-:W-:Y:S02]  /*3d30*/  HADD2.F32 R115, -RZ, R50.H1_H1 ;  /* 0x30000032ff737230 */ /* 0x000fe40000004100 */
[----:B------:R-:W-:Y:S01]  /*3d40*/  FMUL R113, R113, UR6 ;  /* 0x0000000671717c20 */ /* 0x000fe20008400000 */
[--C-:B------:R-:W-:Y:S02]  /*3d50*/  HADD2.F32 R110, -RZ, R82.reuse.H0_H0 ;  /* 0x20000052ff6e7230 */ /* 0x100fe40000004100 */
[----:B------:R-:W-:Y:S01]  /*3d60*/  @P2 FADD R94, R94, 1 ;  /* 0x3f8000005e5e2421 */ /* 0x000fe20000000000 */
[----:B------:R-:W-:Y:S02]  /*3d70*/  HADD2.F32 R137, -RZ, R82.H1_H1 ;  /* 0x30000052ff897230 */ /* 0x000fe40000004100 */
[----:B------:R-:W-:Y:S01]  /*3d80*/  FMUL R142, R142, UR6 ;  /* 0x000000068e8e7c20 */ /* 0x000fe20008400000 */
[----:B------:R-:W-:Y:S01]  /*3d90*/  @P2 FADD R115, R115, 1 ;  /* 0x3f80000073732421 */ /* 0x000fe20000000000 */
[----:B------:R-:W-:Y:S01]  /*3da0*/  @P1 FMUL R18, R18, UR10 ;  /* 0x0000000a12121c20 */ /* 0x000fe20008400000 */
[----:B------:R-:W-:-:S02]  /*3db0*/  HADD2.F32 R139, -RZ, R51.H0_H0 ;  /* 0x20000033ff8b7230 */ /* 0x000fc40000004100 */
[----:B------:R-:W-:Y:S01]  /*3dc0*/  FADD R114, R114, -UR11 ;  /* 0x8000000b72727e21 */ /* 0x000fe20008000000 */
[----:B------:R-:W-:Y:S02]  /*3dd0*/  HADD2.F32 R151, -RZ, R51.H1_H1 ;  /* 0x30000033ff977230 */ /* 0x000fe40000004100 */
[----:B------:R-:W-:Y:S01]  /*3de0*/  FFMA R135, R113, R94, R110 ;  /* 0x0000005e71877223 */ /* 0x000fe2000000006e */
[----:B------:R-:W-:Y:S01]  /*3df0*/  FFMA R113, R142, R115, R137 ;  /* 0x000000738e717223 */ /* 0x000fe20000000089 */
[--C-:B------:R-:W-:Y:S01]  /*3e00*/  HADD2.F32 R141, -RZ, R83.reuse.H0_H0 ;  /* 0x20000053ff8d7230 */ /* 0x100fe20000004100 */
[----:B------:R-:W-:Y:S01]  /*3e10*/  LOP3.LUT R115, R9, 0xffffff00, RZ, 0xc0, !PT ;  /* 0xffffff0009737812 */ /* 0x000fe200078ec0ff */
[----:B------:R-:W-:Y:S01]  /*3e20*/  @P1 FMUL R103, R103, UR10 ;  /* 0x0000000a67671c20 */ /* 0x000fe20008400000 */
[----:B------:R-:W-:Y:S01]  /*3e30*/  F2FP.SATFINITE.E4M3.F32.PACK_AB_MERGE_C R18, RZ, R18, RZ ;  /* 0x00000012ff12723e */ /* 0x000fe200048070ff */
[----:B------:R-:W-:Y:S02]  /*3e40*/  HADD2.F32 R153, -RZ, R83.H1_H1 ;  /* 0x30000053ff997230 */ /* 0x000fe40000004100 */
[----:B------:R-:W-:Y:S01]  /*3e50*/  FMUL R114, R114, UR6 ;  /* 0x0000000672727c20 */ /* 0x000fe20008400000 */
[----:B------:R-:W-:Y:S01]  /*3e60*/  @P2 FADD R139, R139, 1 ;  /* 0x3f8000008b8b2421 */ /* 0x000fe20000000000 */
        /* <DEDUP_REMOVED lines=10> */
[----:B------:R-:W-:Y:S01]  /*3f10*/  LOP3.LUT R18, R115, 0xffff, R18, 0xf8, !PT ;  /* 0x0000ffff73127812 */ /* 0x000fe200078ef812 */
[----:B------:R-:W-:Y:S01]  /*3f20*/  @P1 FMUL R95, R95, UR10 ;  /* 0x0000000a5f5f1c20 */ /* 0x000fe20008400000 */
[----:B------:R-:W-:Y:S01]  /*3f30*/  @P1 FMUL R102, R102, UR10 ;  /* 0x0000000a66661c20 */ /* 0x000fe20008400000 */
[----:B------:R-:W-:Y:S01]  /*3f40*/  FFMA R112, R114, R139, R141 ;  /* 0x0000008b72707223 */ /* 0x000fe2000000008d */
[----:B------:R-:W-:Y:S01]  /*3f50*/  F2FP.SATFINITE.E4M3.F32.PACK_AB_MERGE_C R115, RZ, R103, RZ ;  /* 0x00000067ff73723e */ /* 0x000fe200048070ff */
[----:B------:R-:W-:Y:S01]  /*3f60*/  FFMA R110, R136, R151, R153 ;  /* 0x00000097886e7223 */ /* 0x000fe20000000099 */
[----:B------:R-:W-:Y:S01]  /*3f70*/  F2FP.SATFINITE.E4M3.F32.PACK_AB_MERGE_C R114, RZ, R7, RZ ;  /* 0x00000007ff72723e */ /* 0x000fe200048070ff */
[----:B------:R-:W-:Y:S01]  /*3f80*/  @P1 FMUL R132, R132, UR10 ;  /* 0x0000000a84841c20 */ /* 0x000fe20008400000 */
[----:B------:R-:W-:Y:S01]  /*3f90*/  F2FP.SATFINITE.E4M3.F32.PACK_AB_MERGE_C R103, RZ, R121, RZ ;  /* 0x00000079ff67723e */ /* 0x000fe200048070ff */
[----:B------:R-:W-:Y:S01]  /*3fa0*/  @P1 FMUL R133, R133, UR10 ;  /* 0x0000000a85851c20 */ /* 0x000fe20008400000 */
[----:B------:R-:W-:Y:S01]  /*3fb0*/  LOP3.LUT R136, R149, 0xffffff00, RZ, 0xc0, !PT ;  /* 0xffffff0095887812 */ /* 0x000fe200078ec0ff */
        /* <DEDUP_REMOVED lines=14> */
[----:B------:R-:W0:Y:S01]  /*40a0*/  S2R R16, SR_TID.X ;  /* 0x0000000000107919 */ /* 0x000e220000002100 */
[----:B------:R-:W-:Y:S01]  /*40b0*/  F2FP.SATFINITE.E4M3.F32.PACK_AB_MERGE_C R102, RZ, R102, RZ ;  /* 0x00000066ff66723e */ /* 0x000fe200048070ff */
[----:B------:R-:W-:Y:S01]  /*40c0*/  @P1 FMUL R17, R17, UR10 ;  /* 0x0000000a11111c20 */ /* 0x000fe20008400000 */
[----:B------:R-:W-:Y:S01]  /*40d0*/  LOP3.LUT R7, R136, 0xffff, R7, 0xf8, !PT ;  /* 0x0000ffff88077812 */ /* 0x000fe200078ef807 */
[----:B------:R-:W-:Y:S01]  /*40e0*/  @P1 FMUL R116, R116, UR10 ;  /* 0x0000000a74741c20 */ /* 0x000fe20008400000 */
[----:B------:R-:W-:Y:S01]  /*40f0*/  LOP3.LUT R13, R0, 0xff, RZ, 0xc0, !PT ;  /* 0x000000ff000d7812 */ /* 0x000fe200078ec0ff */
[----:B------:R-:W1:Y:S01]  /*4100*/  S2UR UR5, SR_CTAID.X ;  /* 0x00000000000579c3 */ /* 0x000e620000002500 */
[----:B------:R-:W-:Y:S01]  /*4110*/  SHF.L.U32 R6, R6, 0x8, RZ ;  /* 0x0000000806067819 */ /* 0x000fe200000006ff */
[----:B------:R-:W-:Y:S01]  /*4120*/  @P1 FMUL R130, R130, UR10 ;  /* 0x0000000a82821c20 */ /* 0x000fe20008400000 */
[----:B------:R-:W-:Y:S01]  /*4130*/  LOP3.LUT R134, R121, 0xff, RZ, 0xc0, !PT ;  /* 0x000000ff79867812 */ /* 0x000fe200078ec0ff */
[----:B------:R-:W-:Y:S01]  /*4140*/  @P1 FMUL R122, R122, UR10 ;  /* 0x0000000a7a7a1c20 */ /* 0x000fe20008400000 */
[----:B------:R-:W-:Y:S01]  /*4150*/  LOP3.LUT R143, R143, 0xffffff00, RZ, 0xc0, !PT ;  /* 0xffffff008f8f7812 */ /* 0x000fe200078ec0ff */
[----:B------:R-:W-:Y:S01]  /*4160*/  @P1 FMUL R131, R131, UR10 ;  /* 0x0000000a83831c20 */ /* 0x000fe20008400000 */
[----:B------:R-:W-:Y:S01]  /*4170*/  LOP3.LUT R136, R86, 0xff, RZ, 0xc0, !PT ;  /* 0x000000ff56887812 */ /* 0x000fe200078ec0ff */
[----:B------:R-:W-:Y:S01]  /*4180*/  @P1 FMUL R14, R14, UR10 ;  /* 0x0000000a0e0e1c20 */ /* 0x000fe20008400000 */
[----:B------:R-:W-:Y:S01]  /*4190*/  SHF.L.U32 R121, R89, 0x8, RZ ;  /* 0x0000000859797819 */ /* 0x000fe200000006ff */
[----:B------:R-:W-:Y:S01]  /*41a0*/  @P1 FMUL R127, R127, UR10 ;  /* 0x0000000a7f7f1c20 */ /* 0x000fe20008400000 */
[----:B------:R-:W-:Y:S01]  /*41b0*/  LOP3.LUT R95, R95, 0xff, RZ, 0xc0, !PT ;  /* 0x000000ff5f5f7812 */ /* 0x000fe200078ec0ff */
[----:B------:R-:W-:Y:S01]  /*41c0*/  @P1 FMUL R92, R92, UR10 ;  /* 0x0000000a5c5c1c20 */ /* 0x000fe20008400000 */
[----:B------:R-:W-:Y:S01]  /*41d0*/  SHF.L.U32 R102, R102, 0x8, RZ ;  /* 0x0000000866667819 */ /* 0x000fe200000006ff */
[----:B------:R-:W-:Y:S01]  /*41e0*/  @P1 FMUL R19, R19, UR10 ;  /* 0x0000000a13131c20 */ /* 0x000fe20008400000 */
[----:B------:R-:W-:Y:S01]  /*41f0*/  F2FP.SATFINITE.E4M3.F32.PACK_AB_MERGE_C R132, RZ, R132, RZ ;  /* 0x00000084ff84723e */ /* 0x000fe200048070ff */
[----:B------:R-:W-:Y:S01]  /*4200*/  @P1 FMUL R99, R99, UR10 ;  /* 0x0000000a63631c20 */ /* 0x000fe20008400000 */
[----:B------:R-:W-:Y:S01]  /*4210*/  F2FP.SATFINITE.E4M3.F32.PACK_AB_MERGE_C R133, RZ, R133, RZ ;  /* 0x00000085ff85723e */ /* 0x000fe200048070ff */
[----:B------:R-:W-:Y:S01]  /*4220*/  @P1 FMUL R84, R84, UR10 ;  /* 0x0000000a54541c20 */ /* 0x000fe20008400000 */
[----:B------:R-:W-:Y:S01]  /*4230*/  LOP3.LUT R86, R13, 0xffff, R6, 0xf8, !PT ;  /* 0x0000ffff0d567812 */ /* 0x000fe200078ef806 */
[----:B------:R-:W-:Y:S01]  /*4240*/  @P1 FMUL R118, R118, UR10 ;  /* 0x0000000a76761c20 */ /* 0x000fe20008400000 */
[----:B------:R-:W-:Y:S01]  /*4250*/  F2FP.SATFINITE.E4M3.F32.PACK_AB_MERGE_C R5, RZ, R5, RZ ;  /* 0x00000005ff05723e */ /* 0x000fe200048070ff */
[----:B------:R-:W-:Y:S01]  /*4260*/  @P1 FMUL R117, R117, UR10 ;  /* 0x0000000a75751c20 */ /* 0x000fe20008400000 */
[----:B------:R-:W-:Y:S01]  /*4270*/  LOP3.LUT R114, R143, 0xffff, R114, 0xf8, !PT ;  /* 0x0000ffff8f727812 */ /* 0x000fe200078ef872 */
[----:B-1----:R-:W-:Y:S01]  /*4280*/  USHF.L.U32 UR6, UR5, 0x7, URZ ;  /* 0x0000000705067899 */ /* 0x002fe200080006ff */
[----:B------:R-:W-:Y:S01]  /*4290*/  LOP3.LUT R6, R136, 0xffff, R121, 0xf8, !PT ;  /* 0x0000ffff88067812 */ /* 0x000fe200078ef879 */
[----:B------:R-:W-:Y:S01]  /*42a0*/  @P1 FMUL R120, R120, UR10 ;  /* 0x0000000a78781c20 */ /* 0x000fe20008400000 */
[----:B------:R-:W-:Y:S01]  /*42b0*/  F2FP.SATFINITE.E4M3.F32.PACK_AB_MERGE_C R12, RZ, R12, RZ ;  /* 0x0000000cff0c723e */ /* 0x000fe200048070ff */
[----:B------:R-:W-:Y:S01]  /*42c0*/  @P1 FMUL R123, R123, UR10 ;  /* 0x0000000a7b7b1c20 */ /* 0x000fe20008400000 */
[----:B------:R-:W-:Y:S01]  /*42d0*/  LOP3.LUT R144, R144, 0xffffff00, RZ, 0xc0, !PT ;  /* 0xffffff0090907812 */ /* 0x000fe200078ec0ff */
[----:B------:R-:W-:Y:S01]  /*42e0*/  @P1 FMUL R125, R125, UR10 ;  /* 0x0000000a7d7d1c20 */ /* 0x000fe20008400000 */
[----:B------:R-:W-:Y:S01]  /*42f0*/  F2FP.SATFINITE.E4M3.F32.PACK_AB_MERGE_C R9, RZ, R90, RZ ;  /* 0x0000005aff09723e */ /* 0x000fe200048070ff */
[----:B------:R-:W-:Y:S01]  /*4300*/  @P1 FMUL R147, R147, UR10 ;  /* 0x0000000a93931c20 */ /* 0x000fe20008400000 */
[----:B------:R-:W-:Y:S01]  /*4310*/  LOP3.LUT R136, R95, 0xffff, R102, 0xf8, !PT ;  /* 0x0000ffff5f887812 */ /* 0x000fe200078ef866 */
[----:B------:R-:W-:Y:S01]  /*4320*/  @P1 FMUL R135, R135, UR10 ;  /* 0x0000000a87871c20 */ /* 0x000fe20008400000 */
[----:B------:R-:W-:Y:S01]  /*4330*/  LOP3.LUT R95, R132, 0xff, RZ, 0xc0, !PT ;  /* 0x000000ff845f7812 */ /* 0x000fe200078ec0ff */
[----:B------:R-:W-:Y:S01]  /*4340*/  @P1 FMUL R128, R128, UR10 ;  /* 0x0000000a80801c20 */ /* 0x000fe20008400000 */
[----:B------:R-:W-:Y:S01]  /*4350*/  SHF.L.U32 R102, R133, 0x8, RZ ;  /* 0x0000000885667819 */ /* 0x000fe200000006ff */
[----:B------:R-:W-:Y:S01]  /*4360*/  @P1 FMUL R124, R124, UR10 ;  /* 0x0000000a7c7c1c20 */ /* 0x000fe20008400000 */
[----:B------:R-:W-:Y:S01]  /*4370*/  F2FP.SATFINITE.E4M3.F32.PACK_AB_MERGE_C R15, RZ, R15, RZ ;  /* 0x0000000fff0f723e */ /* 0x000fe200048070ff */
[----:B------:R-:W-:Y:S01]  /*4380*/  @P1 FMUL R126, R126, UR10 ;  /* 0x0000000a7e7e1c20 */ /* 0x000fe20008400000 */
[----:B------:R-:W-:Y:S01]  /*4390*/  SHF.L.U32 R5, R5, 0x10, RZ ;  /* 0x0000001005057819 */ /* 0x000fe200000006ff */
[----:B------:R-:W-:Y:S01]  /*43a0*/  @P1 FMUL R113, R113, UR10 ;  /* 0x0000000a71711c20 */ /* 0x000fe20008400000 */
[----:B------:R-:W-:Y:S01]  /*43b0*/  PRMT R12, R12, 0x7104, RZ ;  /* 0x000071040c0c7816 */ /* 0x000fe200000000ff */
[----:B------:R-:W-:Y:S01]  /*43c0*/  @P1 FMUL R109, R109, UR10 ;  /* 0x0000000a6d6d1c20 */ /* 0x000fe20008400000 */
[----:B------:R-:W-:Y:S01]  /*43d0*/  LOP3.LUT R121, R114, 0xff, RZ, 0xc0, !PT ;  /* 0x000000ff72797812 */ /* 0x000fe200078ec0ff */
[----:B------:R-:W-:Y:S01]  /*43e0*/  @P1 FMUL R11, R11, UR10 ;  /* 0x0000000a0b0b1c20 */ /* 0x000fe20008400000 */
[----:B------:R-:W-:Y:S01]  /*43f0*/  F2FP.SATFINITE.E4M3.F32.PACK_AB_MERGE_C R85, RZ, R85, RZ ;  /* 0x00000055ff55723e */ /* 0x000fe200048070ff */
[----:B------:R-:W-:Y:S01]  /*4400*/  @P1 FMUL R108, R108, UR10 ;  /* 0x0000000a6c6c1c20 */ /* 0x000fe20008400000 */
[----:B------:R-:W-:Y:S01]  /*4410*/  LOP3.LUT R9, R144, 0xffff, R9, 0xf8, !PT ;  /* 0x0000ffff90097812 */ /* 0x000fe200078ef809 */
[----:B------:R-:W-:Y:S01]  /*4420*/  @P1 FMUL R10, R10, UR10 ;  /* 0x0000000a0a0a1c20 */ /* 0x000fe20008400000 */
[----:B------:R-:W-:Y:S01]  /*4430*/  F2FP.SATFINITE.E4M3.F32.PACK_AB_MERGE_C R88, RZ, R88, RZ ;  /* 0x00000058ff58723e */ /* 0x000fe200048070ff */
[----:B------:R-:W-:Y:S01]  /*4440*/  @P1 FMUL R100, R100, UR10 ;  /* 0x0000000a64641c20 */ /* 0x000fe20008400000 */
[----:B------:R-:W-:Y:S01]  /*4450*/  F2FP.SATFINITE.E4M3.F32.PACK_AB_MERGE_C R93, RZ, R93, RZ ;  /* 0x0000005dff5d723e */ /* 0x000fe200048070ff */
[----:B------:R-:W-:Y:S01]  /*4460*/  @P1 FMUL R106, R106, UR10 ;  /* 0x0000000a6a6a1c20 */ /* 0x000fe20008400000 */
[----:B------:R-:W-:Y:S01]  /*4470*/  LOP3.LUT R138, R145, 0xffffff00, RZ, 0xc0, !PT ;  /* 0xffffff00918a7812 */ /* 0x000fe200078ec0ff */
[----:B------:R-:W-:Y:S01]  /*4480*/  @P1 FMUL R112, R112, UR10 ;  /* 0x0000000a70701c20 */ /* 0x000fe20008400000 */
[----:B------:R-:W-:Y:S01]  /*4490*/  LOP3.LUT R102, R95, 0xffff, R102, 0xf8, !PT ;  /* 0x0000ffff5f667812 */ /* 0x000fe200078ef866 */
[----:B------:R-:W-:Y:S01]  /*44a0*/  @P1 FMUL R91, R91, UR10 ;  /* 0x0000000a5b5b1c20 */ /* 0x000fe20008400000 */
[----:B------:R-:W-:Y:S01]  /*44b0*/  SHF.L.U32 R114, R15, 0x10, RZ ;  /* 0x000000100f727819 */ /* 0x000fe200000006ff */
[----:B------:R-:W-:Y:S01]  /*44c0*/  @P1 FMUL R98, R98, UR10 ;  /* 0x0000000a62621c20 */ /* 0x000fe20008400000 */
[----:B------:R-:W-:Y:S01]  /*44d0*/  LOP3.LUT R95, R86, 0xff0000, R5, 0xf8, !PT ;  /* 0x00ff0000565f7812 */ /* 0x000fe200078ef805 */
[----:B------:R-:W-:Y:S01]  /*44e0*/  @P1 FMUL R104, R104, UR10 ;  /* 0x0000000a68681c20 */ /* 0x000fe20008400000 */
[----:B------:R-:W-:Y:S01]  /*44f0*/  LOP3.LUT R86, R121, 0xff00, R12, 0xf8, !PT ;  /* 0x0000ff0079567812 */ /* 0x000fe200078ef80c */
[----:B------:R-:W-:Y:S01]  /*4500*/  @P1 FMUL R107, R107, UR10 ;  /* 0x0000000a6b6b1c20 */ /* 0x000fe20008400000 */
[----:B------:R-:W-:Y:S01]  /*4510*/  PRMT R15, R85, 0x7104, RZ ;  /* 0x00007104550f7816 */ /* 0x000fe200000000ff */
[----:B------:R-:W-:Y:S01]  /*4520*/  @P1 FMUL R110, R110, UR10 ;  /* 0x0000000a6e6e1c20 */ /* 0x000fe20008400000 */
[----:B------:R-:W-:Y:S01]  /*4530*/  LOP3.LUT R18, R18, 0xff, RZ, 0xc0, !PT ;  /* 0x000000ff12127812 */ /* 0x000fe200078ec0ff */
[----:B------:R-:W-:Y:S01]  /*4540*/  @P1 FMUL R97, R97, UR10 ;  /* 0x0000000a61611c20 */ /* 0x000fe20008400000 */
[----:B------:R-:W-:Y:S01]  /*4550*/  SHF.L.U32 R85, R88, 0x10, RZ ;  /* 0x0000001058557819 */ /* 0x000fe200000006ff */
[----:B------:R-:W-:Y:S01]  /*4560*/  @P1 FMUL R87, R87, UR10 ;  /* 0x0000000a57571c20 */ /* 0x000fe20008400000 */
[----:B------:R-:W-:Y:S01]  /*4570*/  PRMT R12, R93, 0x7104, RZ ;  /* 0x000071045d0c7816 */ /* 0x000fe200000000ff */
[----:B------:R-:W-:Y:S01]  /*4580*/  @P1 FMUL R96, R96, UR10 ;  /* 0x0000000a60601c20 */ /* 0x000fe20008400000 */
[----:B------:R-:W-:Y:S01]  /*4590*/  LOP3.LUT R9, R9, 0xff, RZ, 0xc0, !PT ;  /* 0x000000ff09097812 */ /* 0x000fe200078ec0ff */
        /* <DEDUP_REMOVED lines=11> */
[----:B------:R-:W-:-:S02]  /*4650*/  LOP3.LUT R18, R6, 0xff0000, R85, 0xf8, !PT ;  /* 0x00ff000006127812 */ /* 0x000fc400078ef855 */
[----:B------:R-:W-:Y:S02]  /*4660*/  LOP3.LUT R12, R9, 0xff00, R12, 0xf8, !PT ;  /* 0x0000ff00090c7812 */ /* 0x000fe400078ef80c */
[----:B------:R-:W-:Y:S02]  /*4670*/  SHF.L.U32 R17, R17, 0x8, RZ ;  /* 0x0000000811117819 */ /* 0x000fe400000006ff */
[----:B------:R-:W-:Y:S02]  /*4680*/  PRMT R9, R116, 0x7104, RZ ;  /* 0x0000710474097816 */ /* 0x000fe400000000ff */
[----:B------:R-:W-:Y:S02]  /*4690*/  LOP3.LUT R6, R115, 0xff, RZ, 0xc0, !PT ;  /* 0x000000ff73067812 */ /* 0x000fe400078ec0ff */
[----:B------:R-:W-:Y:S02]  /*46a0*/  LOP3.LUT R103, R146, 0xffff, R103, 0xf8, !PT ;  /* 0x0000ffff92677812 */ /* 0x000fe400078ef867 */
[----:B------:R-:W-:-:S02]  /*46b0*/  F2FP.SATFINITE.E4M3.F32.PACK_AB_MERGE_C R13, RZ, R130, RZ ;  /* 0x00000082ff0d723e */ /* 0x000fc400048070ff */
[----:B------:R-:W-:Y:S02]  /*46c0*/  F2FP.SATFINITE.E4M3.F32.PACK_AB_MERGE_C R122, RZ, R122, RZ ;  /* 0x0000007aff7a723e */ /* 0x000fe400048070ff */
[----:B------:R-:W-:Y:S02]  /*46d0*/  F2FP.SATFINITE.E4M3.F32.PACK_AB_MERGE_C R131, RZ, R131, RZ ;  /* 0x00000083ff83723e */ /* 0x000fe400048070ff */
[----:B------:R-:W-:Y:S02]  /*46e0*/  F2FP.SATFINITE.E4M3.F32.PACK_AB_MERGE_C R14, RZ, R14, RZ ;  /* 0x0000000eff0e723e */ /* 0x000fe400048070ff */
[----:B------:R-:W-:Y:S02]  /*46f0*/  LOP3.LUT R89, R134, 0xffff, R17, 0xf8, !PT ;  /* 0x0000ffff86597812 */ /* 0x000fe400078ef811 */
[----:B------:R-:W-:Y:S02]  /*4700*/  LOP3.LUT R9, R6, 0xff00, R9, 0xf8, !PT ;  /* 0x0000ff0006097812 */ /* 0x000fe400078ef809 */
[----:B------:R-:W-:-:S02]  /*4710*/  LOP3.LUT R134, R13, 0xff, RZ, 0xc0, !PT ;  /* 0x000000ff0d867812 */ /* 0x000fc400078ec0ff */
[----:B------:R-:W-:Y:S02]  /*4720*/  PRMT R85, R122, 0x7104, RZ ;  /* 0x000071047a557816 */ /* 0x000fe400000000ff */
[----:B------:R-:W-:Y:S02]  /*4730*/  LOP3.LUT R6, R103, 0xff, RZ, 0xc0, !PT ;  /* 0x000000ff67067812 */ /* 0x000fe400078ec0ff */
[----:B------:R-:W-:Y:S02]  /*4740*/  SHF.L.U32 R13, R131, 0x8, RZ ;  /* 0x00000008830d7819 */ /* 0x000fe400000006ff */
[----:B------:R-:W-:Y:S02]  /*4750*/  F2FP.SATFINITE.E4M3.F32.PACK_AB_MERGE_C R127, RZ, R127, RZ ;  /* 0x0000007fff7f723e */ /* 0x000fe400048070ff */
[----:B------:R-:W-:Y:S02]  /*4760*/  LOP3.LUT R14, R14, 0xffff, RZ, 0xc0, !PT ;  /* 0x0000ffff0e0e7812 */ /* 0x000fe400078ec0ff */
[----:B------:R-:W-:-:S02]  /*4770*/  LOP3.LUT R85, R6, 0xff00, R85, 0xf8, !PT ;  /* 0x0000ff0006557812 */ /* 0x000fc400078ef855 */
[----:B------:R-:W-:Y:S02]  /*4780*/  LOP3.LUT R13, R134, 0xffff, R13, 0xf8, !PT ;  /* 0x0000ffff860d7812 */ /* 0x000fe400078ef80d */
[----:B------:R-:W-:Y:S02]  /*4790*/  SHF.L.U32 R6, R127, 0x10, RZ ;  /* 0x000000107f067819 */ /* 0x000fe400000006ff */
[----:B------:R-:W-:Y:S02]  /*47a0*/  LOP3.LUT R5, R89, 0xff0000, R114, 0xf8, !PT ;  /* 0x00ff000059057812 */ /* 0x000fe400078ef872 */
[----:B------:R-:W-:Y:S02]  /*47b0*/  SHF.L.U32 R14, R14, 0x18, RZ ;  /* 0x000000180e0e7819 */ /* 0x000fe400000006ff */
[----:B------:R-:W-:Y:S02]  /*47c0*/  F2FP.SATFINITE.E4M3.F32.PACK_AB_MERGE_C R92, RZ, R92, RZ ;  /* 0x0000005cff5c723e */ /* 0x000fe400048070ff */
[----:B------:R-:W-:-:S02]  /*47d0*/  LOP3.LUT R13, R13, 0xff0000, R6, 0xf8, !PT ;  /* 0x00ff00000d0d7812 */ /* 0x000fc400078ef806 */
[----:B------:R-:W-:Y:S02]  /*47e0*/  LOP3.LUT R6, R5, 0xff000000, R14, 0xf8, !PT ;  /* 0xff00000005067812 */ /* 0x000fe400078ef80e */
[----:B------:R-:W-:Y:S02]  /*47f0*/  SHF.L.U32 R5, R92, 0x10, RZ ;  /* 0x000000105c057819 */ /* 0x000fe400000006ff */
[----:B------:R-:W-:Y:S02]  /*4800*/  F2FP.SATFINITE.E4M3.F32.PACK_AB_MERGE_C R19, RZ, R19, RZ ;  /* 0x00000013ff13723e */ /* 0x000fe400048070ff */
[----:B------:R-:W-:Y:S02]  /*4810*/  F2FP.SATFINITE.E4M3.F32.PACK_AB_MERGE_C R99, RZ, R99, RZ ;  /* 0x00000063ff63723e */ /* 0x000fe400048070ff */
[----:B------:R-:W-:Y:S02]  /*4820*/  F2FP.SATFINITE.E4M3.F32.PACK_AB_MERGE_C R84, RZ, R84, RZ ;  /* 0x00000054ff54723e */ /* 0x000fe400048070ff */
[----:B------:R-:W-:-:S02]  /*4830*/  F2FP.SATFINITE.E4M3.F32.PACK_AB_MERGE_C R118, RZ, R118, RZ ;  /* 0x00000076ff76723e */ /* 0x000fc400048070ff */
[----:B------:R-:W-:Y:S02]  /*4840*/  LOP3.LUT R114, R12, 0xff0000, R5, 0xf8, !PT ;  /* 0x00ff00000c727812 */ /* 0x000fe400078ef805 */
[----:B------:R-:W-:Y:S02]  /*4850*/  SHF.L.U32 R14, R19, 0x10, RZ ;  /* 0x00000010130e7819 */ /* 0x000fe400000006ff */
[----:B------:R-:W-:Y:S02]  /*4860*/  SHF.L.U32 R12, R99, 0x10, RZ ;  /* 0x00000010630c7819 */ /* 0x000fe400000006ff */
[----:B------:R-:W-:Y:S02]  /*4870*/  LOP3.LUT R84, R84, 0xffff, RZ, 0xc0, !PT ;  /* 0x0000ffff54547812 */ /* 0x000fe400078ec0ff */
[----:B------:R-:W-:Y:S02]  /*4880*/  SHF.L.U32 R118, R118, 0x10, RZ ;  /* 0x0000001076767819 */ /* 0x000fe400000006ff */
[----:B0-----:R-:W-:-:S02]  /*4890*/  LOP3.LUT R94, R16, 0x7f, RZ, 0xc0, !PT ;  /* 0x0000007f105e7812 */ /* 0x001fc400078ec0ff */
[----:B------:R-:W-:Y:S02]  /*48a0*/  MOV R137, UR6 ;  /* 0x0000000600897c02 */ /* 0x000fe40008000f00 */
[----:B------:R-:W-:Y:S02]  /*48b0*/  F2FP.SATFINITE.E4M3.F32.PACK_AB_MERGE_C R117, RZ, R117, RZ ;  /* 0x00000075ff75723e */ /* 0x000fe400048070ff */
[----:B------:R-:W-:Y:S02]  /*48c0*/  LOP3.LUT R116, R15, 0xff0000, R14, 0xf8, !PT ;  /* 0x00ff00000f747812 */ /* 0x000fe400078ef80e */
[----:B------:R-:W-:Y:S02]  /*48d0*/  LOP3.LUT R19, R9, 0xff0000, R12, 0xf8, !PT ;  /* 0x00ff000009137812 */ /* 0x000fe400078ef80c */
[----:B------:R-:W-:Y:S02]  /*48e0*/  F2FP.SATFINITE.E4M3.F32.PACK_AB_MERGE_C R120, RZ, R120, RZ ;  /* 0x00000078ff78723e */ /* 0x000fe400048070ff */
[----:B------:R-:W-:-:S02]  /*48f0*/  LOP3.LUT R15, R85, 0xff0000, R118, 0xf8, !PT ;  /* 0x00ff0000550f7812 */ /* 0x000fc400078ef876 */
[----:B------:R-:W-:Y:S02]  /*4900*/  SHF.L.U32 R9, R84, 0x18, RZ ;  /* 0x0000001854097819 */ /* 0x000fe400000006ff */
[----:B------:R-:W-:Y:S01]  /*4910*/  LOP3.LUT R94, R94, 0x380, R137, 0xf8, !PT ;  /* 0x000003805e5e7812 */ /* 0x000fe200078ef889 */
[----:B------:R-:W0:Y:S01]  /*4920*/  LDC.64 R84, c[0x0][0x3c8] ;  /* 0x0000f200ff547b82 */ /* 0x000e220000000a00 */
[----:B------:R-:W-:Y:S02]  /*4930*/  F2FP.SATFINITE.E4M3.F32.PACK_AB_MERGE_C R123, RZ, R123, RZ ;  /* 0x0000007bff7b723e */ /* 0x000fe400048070ff */
[----:B------:R-:W-:Y:S02]  /*4940*/  F2FP.SATFINITE.E4M3.F32.PACK_AB_MERGE_C R125, RZ, R125, RZ ;  /* 0x0000007dff7d723e */ /* 0x000fe400048070ff */
[----:B------:R-:W-:Y:S02]  /*4950*/  LOP3.LUT R137, R148, 0xffffff00, RZ, 0xc0, !PT ;  /* 0xffffff0094897812 */ /* 0x000fe400078ec0ff */
[----:B------:R-:W-:-:S02]  /*4960*/  F2FP.SATFINITE.E4M3.F32.PACK_AB_MERGE_C R90, RZ, R147, RZ ;  /* 0x00000093ff5a723e */ /* 0x000fc400048070ff */
[----:B------:R-:W-:Y:S02]  /*4970*/  LOP3.LUT R150, R150, 0xffffff00, RZ, 0xc0, !PT ;  /* 0xffffff0096967812 */ /* 0x000fe400078ec0ff */
[----:B------:R-:W-:Y:S02]  /*4980*/  F2FP.SATFINITE.E4M3.F32.PACK_AB_MERGE_C R135, RZ, R135, RZ ;  /* 0x00000087ff87723e */ /* 0x000fe400048070ff */
[----:B------:R-:W-:Y:S02]  /*4990*/  LOP3.LUT R130, R117, 0xff, RZ, 0xc0, !PT ;  /* 0x000000ff75827812 */ /* 0x000fe400078ec0ff */
[----:B------:R-:W-:Y:S02]  /*49a0*/  F2FP.SATFINITE.E4M3.F32.PACK_AB_MERGE_C R128, RZ, R128, RZ ;  /* 0x00000080ff80723e */ /* 0x000fe400048070ff */
[----:B------:R-:W-:Y:S02]  /*49b0*/  SHF.L.U32 R117, R120, 0x8, RZ ;  /* 0x0000000878757819 */ /* 0x000fe400000006ff */
[----:B------:R-:W-:-:S02]  /*49c0*/  LOP3.LUT R120, R123, 0xff, RZ, 0xc0, !PT ;  /* 0x000000ff7b787812 */ /* 0x000fc400078ec0ff */
[----:B------:R-:W-:Y:S02]  /*49d0*/  SHF.L.U32 R17, R125, 0x8, RZ ;  /* 0x000000087d117819 */ /* 0x000fe400000006ff */
[----:B------:R-:W-:Y:S02]  /*49e0*/  F2FP.SATFINITE.E4M3.F32.PACK_AB_MERGE_C R124, RZ, R124, RZ ;  /* 0x0000007cff7c723e */ /* 0x000fe400048070ff */
[----:B------:R-:W-:Y:S02]  /*49f0*/  LOP3.LUT R90, R137, 0xffff, R90, 0xf8, !PT ;  /* 0x0000ffff895a7812 */ /* 0x000fe400078ef85a */
[----:B------:R-:W-:Y:S02]  /*4a00*/  LOP3.LUT R0, R150, 0xffff, R135, 0xf8, !PT ;  /* 0x0000ffff96007812 */ /* 0x000fe400078ef887 */
[----:B------:R-:W-:Y:S02]  /*4a10*/  F2FP.SATFINITE.E4M3.F32.PACK_AB_MERGE_C R126, RZ, R126, RZ ;  /* 0x0000007eff7e723e */ /* 0x000fe400048070ff */
[----:B------:R-:W-:-:S02]  /*4a20*/  F2FP.SATFINITE.E4M3.F32.PACK_AB_MERGE_C R113, RZ, R113, RZ ;  /* 0x00000071ff71723e */ /* 0x000fc400048070ff */
[----:B------:R-:W-:Y:S02]  /*4a30*/  PRMT R128, R128, 0x7104, RZ ;  /* 0x0000710480807816 */ /* 0x000fe400000000ff */
[----:B------:R-:W-:Y:S02]  /*4a40*/  LOP3.LUT R7, R7, 0xff, RZ, 0xc0, !PT ;  /* 0x000000ff07077812 */ /* 0x000fe400078ec0ff */
[----:B------:R-:W-:Y:S02]  /*4a50*/  F2FP.SATFINITE.E4M3.F32.PACK_AB_MERGE_C R109, RZ, R109, RZ ;  /* 0x0000006dff6d723e */ /* 0x000fe400048070ff */
[----:B------:R-:W-:Y:S02]  /*4a60*/  LOP3.LUT R17, R120, 0xffff, R17, 0xf8, !PT ;  /* 0x0000ffff78117812 */ /* 0x000fe400078ef811 */
[----:B------:R-:W-:Y:S02]  /*4a70*/  SHF.L.U32 R124, R124, 0x10, RZ ;  /* 0x000000107c7c7819 */ /* 0x000fe400000006ff */
[----:B------:R-:W-:-:S02]  /*4a80*/  F2FP.SATFINITE.E4M3.F32.PACK_AB_MERGE_C R11, RZ, R11, RZ ;  /* 0x0000000bff0b723e */ /* 0x000fc400048070ff */
[----:B------:R-:W-:Y:S02]  /*4a90*/  F2FP.SATFINITE.E4M3.F32.PACK_AB_MERGE_C R108, RZ, R108, RZ ;  /* 0x0000006cff6c723e */ /* 0x000fe400048070ff */
[----:B------:R-:W-:Y:S02]  /*4aa0*/  F2FP.SATFINITE.E4M3.F32.PACK_AB_MERGE_C R10, RZ, R10, RZ ;  /* 0x0000000aff0a723e */ /* 0x000fe400048070ff */
[----:B------:R-:W-:Y:S02]  /*4ab0*/  F2FP.SATFINITE.E4M3.F32.PACK_AB_MERGE_C R100, RZ, R100, RZ ;  /* 0x00000064ff64723e */ /* 0x000fe400048070ff */
[----:B------:R-:W-:Y:S02]  /*4ac0*/  PRMT R126, R126, 0x7104, RZ ;  /* 0x000071047e7e7816 */ /* 0x000fe400000000ff */
[----:B------:R-:W-:Y:S02]  /*4ad0*/  LOP3.LUT R93, R90, 0xff, RZ, 0xc0, !PT ;  /* 0x000000ff5a5d7812 */ /* 0x000fe400078ec0ff */
[----:B------:R-:W-:-:S02]  /*4ae0*/  PRMT R113, R113, 0x7104, RZ ;  /* 0x0000710471717816 */ /* 0x000fc400000000ff */
[----:B------:R-:W-:Y:S02]  /*4af0*/  LOP3.LUT R0, R0, 0xff, RZ, 0xc0, !PT ;  /* 0x000000ff00007812 */ /* 0x000fe400078ec0ff */
[----:B------:R-:W-:Y:S02]  /*4b00*/  F2FP.SATFINITE.E4M3.F32.PACK_AB_MERGE_C R106, RZ, R106, RZ ;  /* 0x0000006aff6a723e */ /* 0x000fe400048070ff */
[----:B------:R-:W-:Y:S02]  /*4b10*/  F2FP.SATFINITE.E4M3.F32.PACK_AB_MERGE_C R112, RZ, R112, RZ ;  /* 0x00000070ff70723e */ /* 0x000fe400048070ff */
[----:B------:R-:W-:Y:S02]  /*4b20*/  F2FP.SATFINITE.E4M3.F32.PACK_AB_MERGE_C R91, RZ, R91, RZ ;  /* 0x0000005bff5b723e */ /* 0x000fe400048070ff */
[----:B------:R-:W-:Y:S02]  /*4b30*/  F2FP.SATFINITE.E4M3.F32.PACK_AB_MERGE_C R98, RZ, R98, RZ ;  /* 0x00000062ff62723e */ /* 0x000fe400048070ff */
[----:B------:R-:W-:-:S02]  /*4b40*/  F2FP.SATFINITE.E4M3.F32.PACK_AB_MERGE_C R104, RZ, R104, RZ ;  /* 0x00000068ff68723e */ /* 0x000fc400048070ff */
[----:B------:R-:W-:Y:S02]  /*4b50*/  F2FP.SATFINITE.E4M3.F32.PACK_AB_MERGE_C R107, RZ, R107, RZ ;  /* 0x0000006bff6b723e */ /* 0x000fe400048070ff */
[----:B------:R-:W-:Y:S02]  /*4b60*/  F2FP.SATFINITE.E4M3.F32.PACK_AB_MERGE_C R110, RZ, R110, RZ ;  /* 0x0000006eff6e723e */ /* 0x000fe400048070ff */
[----:B------:R-:W-:Y:S02]  /*4b70*/  LOP3.LUT R7, R7, 0xff00, R128, 0xf8, !PT ;  /* 0x0000ff0007077812 */ /* 0x000fe400078ef880 */
[----:B------:R-:W-:Y:S02]  /*4b80*/  SHF.L.U32 R12, R109, 0x10, RZ ;  /* 0x000000106d0c7819 */ /* 0x000fe400000006ff */
[----:B------:R-:W-:Y:S02]  /*4b90*/  F2FP.SATFINITE.E4M3.F32.PACK_AB_MERGE_C R97, RZ, R97, RZ ;  /* 0x00000061ff61723e */ /* 0x000fe400048070ff */
[----:B------:R-:W-:-:S02]  /*4ba0*/  LOP3.LUT R90, R17, 0xff0000, R124, 0xf8, !PT ;  /* 0x00ff0000115a7812 */ /* 0x000fc400078ef87c */
[----:B------:R-:W-:Y:S02]  /*4bb0*/  SHF.L.U32 R11, R11, 0x10, RZ ;  /* 0x000000100b0b7819 */ /* 0x000fe400000006ff */
[----:B------:R-:W-:Y:S02]  /*4bc0*/  F2FP.SATFINITE.E4M3.F32.PACK_AB_MERGE_C R87, RZ, R87, RZ ;  /* 0x00000057ff57723e */ /* 0x000fe400048070ff */
[----:B------:R-:W-:Y:S02]  /*4bd0*/  F2FP.SATFINITE.E4M3.F32.PACK_AB_MERGE_C R96, RZ, R96, RZ ;  /* 0x00000060ff60723e */ /* 0x000fe400048070ff */
[----:B------:R-:W-:Y:S02]  /*4be0*/  LOP3.LUT R108, R108, 0xffff, RZ, 0xc0, !PT ;  /* 0x0000ffff6c6c7812 */ /* 0x000fe400078ec0ff */
[----:B------:R-:W-:Y:S02]  /*4bf0*/  LOP3.LUT R10, R10, 0xffff, RZ, 0xc0, !PT ;  /* 0x0000ffff0a0a7812 */ /* 0x000fe400078ec0ff */
[----:B------:R-:W-:-:S02]  /*4c00*/  LOP3.LUT R100, R100, 0xffff, RZ, 0xc0, !PT ;  /* 0x0000ffff64647812 */ /* 0x000fc400078ec0ff */
[----:B------:R-:W-:Y:S02]  /*4c10*/  F2FP.SATFINITE.E4M3.F32.PACK_AB_MERGE_C R119, RZ, R119, RZ ;  /* 0x00000077ff77723e */ /* 0x000fe400048070ff */
[----:B------:R-:W-:Y:S02]  /*4c20*/  LOP3.LUT R17, R93, 0xff00, R126, 0xf8, !PT ;  /* 0x0000ff005d117812 */ /* 0x000fe400078ef87e */
[----:B------:R-:W-:Y:S02]  /*4c30*/  F2FP.SATFINITE.E4M3.F32.PACK_AB_MERGE_C R129, RZ, R129, RZ ;  /* 0x00000081ff81723e */ /* 0x000fe400048070ff */
[----:B------:R-:W-:Y:S02]  /*4c40*/  F2FP.SATFINITE.E4M3.F32.PACK_AB_MERGE_C R4, RZ, R4, RZ ;  /* 0x00000004ff04723e */ /* 0x000fe400048070ff */
[----:B------:R-:W-:Y:S02]  /*4c50*/  LOP3.LUT R0, R0, 0xff00, R113, 0xf8, !PT ;  /* 0x0000ff0000007812 */ /* 0x000fe400078ef871 */
[----:B------:R-:W-:-:S02]  /*4c60*/  F2FP.SATFINITE.E4M3.F32.PACK_AB_MERGE_C R101, RZ, R101, RZ ;  /* 0x00000065ff65723e */ /* 0x000fc400048070ff */
[----:B------:R-:W-:Y:S02]  /*4c70*/  F2FP.SATFINITE.E4M3.F32.PACK_AB_MERGE_C R105, RZ, R105, RZ ;  /* 0x00000069ff69723e */ /* 0x000fe400048070ff */
[----:B------:R-:W-:Y:S02]  /*4c80*/  SHF.L.U32 R106, R106, 0x10, RZ ;  /* 0x000000106a6a7819 */ /* 0x000fe400000006ff */
[----:B------:R-:W-:Y:S02]  /*4c90*/  F2FP.SATFINITE.E4M3.F32.PACK_AB_MERGE_C R111, RZ, R111, RZ ;  /* 0x0000006fff6f723e */ /* 0x000fe400048070ff */
[----:B------:R-:W-:Y:S02]  /*4ca0*/  SHF.L.U32 R5, R112, 0x10, RZ ;  /* 0x0000001070057819 */ /* 0x000fe400000006ff */
[----:B------:R-:W-:Y:S02]  /*4cb0*/  LOP3.LUT R91, R91, 0xffff, RZ, 0xc0, !PT ;  /* 0x0000ffff5b5b7812 */ /* 0x000fe400078ec0ff */
[----:B------:R-:W-:-:S02]  /*4cc0*/  LOP3.LUT R98, R98, 0xffff, RZ, 0xc0, !PT ;  /* 0x0000ffff62627812 */ /* 0x000fc400078ec0ff */
[----:B------:R-:W-:Y:S02]  /*4cd0*/  LOP3.LUT R104, R104, 0xffff, RZ, 0xc0, !PT ;  /* 0x0000ffff68687812 */ /* 0x000fe400078ec0ff */
[----:B------:R-:W-:Y:S02]  /*4ce0*/  LOP3.LUT R107, R107, 0xffff, RZ, 0xc0, !PT ;  /* 0x0000ffff6b6b7812 */ /* 0x000fe400078ec0ff */
[----:B------:R-:W-:Y:S02]  /*4cf0*/  LOP3.LUT R110, R110, 0xffff, RZ, 0xc0, !PT ;  /* 0x0000ffff6e6e7812 */ /* 0x000fe400078ec0ff */
[----:B------:R-:W-:Y:S02]  /*4d00*/  LOP3.LUT R14, R7, 0xff0000, R12, 0xf8, !PT ;  /* 0x00ff0000070e7812 */ /* 0x000fe400078ef80c */
[----:B------:R-:W-:Y:S02]  /*4d10*/  MOV R7, UR7 ;  /* 0x0000000700077c02 */ /* 0x000fe40008000f00 */
[----:B------:R-:W-:-:S02]  /*4d20*/  SHF.L.U32 R89, R97, 0x10, RZ ;  /* 0x0000001061597819 */ /* 0x000fc400000006ff */
[----:B------:R-:W-:Y:S02]  /*4d30*/  LOP3.LUT R11, R86, 0xff0000, R11, 0xf8, !PT ;  /* 0x00ff0000560b7812 */ /* 0x000fe400078ef80b */
[----:B------:R-:W-:Y:S02]  /*4d40*/  LOP3.LUT R87, R87, 0xffff, RZ, 0xc0, !PT ;  /* 0x0000ffff57577812 */ /* 0x000fe400078ec0ff */
[----:B------:R-:W-:Y:S02]  /*4d50*/  LOP3.LUT R96, R96, 0xffff, RZ, 0xc0, !PT ;  /* 0x0000ffff60607812 */ /* 0x000fe400078ec0ff */
[----:B------:R-:W-:Y:S02]  /*4d60*/  SHF.L.U32 R108, R108, 0x18, RZ ;  /* 0x000000186c6c7819 */ /* 0x000fe400000006ff */
[----:B------:R-:W-:Y:S02]  /*4d70*/  SHF.L.U32 R10, R10, 0x18, RZ ;  /* 0x000000180a0a7819 */ /* 0x000fe400000006ff */
[----:B------:R-:W-:-:S02]  /*4d80*/  SHF.L.U32 R100, R100, 0x18, RZ ;  /* 0x0000001864647819 */ /* 0x000fc400000006ff */
[----:B------:R-:W-:Y:S02]  /*4d90*/  LOP3.LUT R117, R130, 0xffff, R117, 0xf8, !PT ;  /* 0x0000ffff82757812 */ /* 0x000fe400078ef875 */
[----:B------:R-:W-:Y:S02]  /*4da0*/  SHF.L.U32 R88, R119, 0x10, RZ ;  /* 0x0000001077587819 */ /* 0x000fe400000006ff */
[----:B------:R-:W-:Y:S02]  /*4db0*/  SHF.L.U32 R129, R129, 0x10, RZ ;  /* 0x0000001081817819 */ /* 0x000fe400000006ff */
[----:B------:R-:W-:Y:S02]  /*4dc0*/  LOP3.LUT R4, R4, 0xffff, RZ, 0xc0, !PT ;  /* 0x0000ffff04047812 */ /* 0x000fe400078ec0ff */
[----:B------:R-:W-:Y:S02]  /*4dd0*/  LOP3.LUT R101, R101, 0xffff, RZ, 0xc0, !PT ;  /* 0x0000ffff65657812 */ /* 0x000fe400078ec0ff */
[----:B------:R-:W-:-:S02]  /*4de0*/  LOP3.LUT R105, R105, 0xffff, RZ, 0xc0, !PT ;  /* 0x0000ffff69697812 */ /* 0x000fc400078ec0ff */
[----:B------:R-:W-:Y:S02]  /*4df0*/  LOP3.LUT R17, R17, 0xff0000, R106, 0xf8, !PT ;  /* 0x00ff000011117812 */ /* 0x000fe400078ef86a */
[----:B------:R-:W-:Y:S02]  /*4e00*/  LOP3.LUT R111, R111, 0xffff, RZ, 0xc0, !PT ;  /* 0x0000ffff6f6f7812 */ /* 0x000fe400078ec0ff */
[----:B------:R-:W-:Y:S02]  /*4e10*/  LOP3.LUT R5, R0, 0xff0000, R5, 0xf8, !PT ;  /* 0x00ff000000057812 */ /* 0x000fe400078ef805 */
[----:B------:R-:W-:Y:S02]  /*4e20*/  SHF.L.U32 R91, R91, 0x18, RZ ;  /* 0x000000185b5b7819 */ /* 0x000fe400000006ff */
[----:B------:R-:W-:Y:S02]  /*4e30*/  SHF.L.U32 R98, R98, 0x18, RZ ;  /* 0x0000001862627819 */ /* 0x000fe400000006ff */
[----:B------:R-:W-:-:S02]  /*4e40*/  SHF.L.U32 R104, R104, 0x18, RZ ;  /* 0x0000001868687819 */ /* 0x000fc400000006ff */
[----:B------:R-:W-:Y:S02]  /*4e50*/  SHF.L.U32 R107, R107, 0x18, RZ ;  /* 0x000000186b6b7819 */ /* 0x000fe400000006ff */
[----:B------:R-:W-:Y:S02]  /*4e60*/  SHF.L.U32 R110, R110, 0x18, RZ ;  /* 0x000000186e6e7819 */ /* 0x000fe400000006ff */
[----:B------:R-:W-:Y:S02]  /*4e70*/  LEA R7, R7, R94, 0xd ;  /* 0x0000005e07077211 */ /* 0x000fe400078e68ff */
[----:B------:R-:W-:Y:S02]  /*4e80*/  LOP3.LUT R89, R136, 0xff0000, R89, 0xf8, !PT ;  /* 0x00ff000088597812 */ /* 0x000fe400078ef859 */
[----:B------:R-:W-:Y:S01]  /*4e90*/  SHF.L.U32 R87, R87, 0x18, RZ ;  /* 0x0000001857577819 */ /* 0x000fe200000006ff */
[----:B0-----:R-:W-:Y:S01]  /*4ea0*/  IMAD.WIDE.U32 R84, R7, 0x8, R84 ;  /* 0x0000000807547825 */ /* 0x001fe200078e0054 */
[----:B------:R-:W-:-:S02]  /*4eb0*/  SHF.L.U32 R96, R96, 0x18, RZ ;  /* 0x0000001860607819 */ /* 0x000fc400000006ff */
[----:B------:R-:W-:Y:S02]  /*4ec0*/  LOP3.LUT R92, R13, 0xff000000, R108, 0xf8, !PT ;  /* 0xff0000000d5c7812 */ /* 0x000fe400078ef86c */
[----:B------:R-:W-:Y:S02]  /*4ed0*/  LOP3.LUT R0, R11, R10, RZ, 0xfc, !PT ;  /* 0x0000000a0b007212 */ /* 0x000fe400078efcff */
[----:B------:R-:W-:Y:S02]  /*4ee0*/  LOP3.LUT R12, R15, R100, RZ, 0xfc, !PT ;  /* 0x000000640f0c7212 */ /* 0x000fe400078efcff */
        /* <DEDUP_REMOVED lines=8> */
[----:B------:R-:W-:-:S02]  /*4f70*/  LOP3.LUT R11, R19, R98, RZ, 0xfc, !PT ;  /* 0x00000062130b7212 */ /* 0x000fc400078efcff */
[----:B------:R-:W-:Y:S02]  /*4f80*/  LOP3.LUT R13, R17, R104, RZ, 0xfc, !PT ;  /* 0x00000068110d7212 */ /* 0x000fe400078efcff */
[----:B------:R-:W-:Y:S02]  /*4f90*/  LOP3.LUT R14, R14, R107, RZ, 0xfc, !PT ;  /* 0x0000006b0e0e7212 */ /* 0x000fe400078efcff */
[----:B------:R-:W-:Y:S02]  /*4fa0*/  LOP3.LUT R15, R5, R110, RZ, 0xfc, !PT ;  /* 0x0000006e050f7212 */ /* 0x000fe400078efcff */
[----:B------:R-:W-:Y:S02]  /*4fb0*/  LOP3.LUT R18, R18, 0xff000000, R87, 0xf8, !PT ;  /* 0xff00000012127812 */ /* 0x000fe400078ef857 */
[----:B------:R-:W-:Y:S02]  /*4fc0*/  LOP3.LUT R86, R89, 0xff000000, R96, 0xf8, !PT ;  /* 0xff00000059567812 */ /* 0x000fe400078ef860 */
[----:B------:R-:W-:-:S02]  /*4fd0*/  LOP3.LUT R4, R95, 0xff000000, R4, 0xf8, !PT ;  /* 0xff0000005f047812 */ /* 0x000fc400078ef804 */
[----:B------:R-:W-:Y:S02]  /*4fe0*/  LOP3.LUT R88, R88, 0xff000000, R101, 0xf8, !PT ;  /* 0xff00000058587812 */ /* 0x000fe400078ef865 */
[----:B------:R-:W-:Y:S02]  /*4ff0*/  LOP3.LUT R90, R90, 0xff000000, R105, 0xf8, !PT ;  /* 0xff0000005a5a7812 */ /* 0x000fe400078ef869 */
[----:B------:R-:W-:Y:S02]  /*5000*/  LOP3.LUT R96, R102, 0xff000000, R111, 0xf8, !PT ;  /* 0xff00000066607812 */ /* 0x000fe400078ef86f */
[----:B------:R-:W-:Y:S02]  /*5010*/  MOV R5, R0 ;  /* 0x0000000000057202 */ /* 0x000fe40000000f00 */
[----:B------:R-:W-:Y:S02]  /*5020*/  MOV R7, R9 ;  /* 0x0000000900077202 */ /* 0x000fe40000000f00 */
[----:B------:R-:W-:Y:S01]  /*5030*/  MOV R19, R10 ;  /* 0x0000000a00137202 */ /* 0x000fe20000000f00 */
[----:B------:R0:W-:Y:S01]  /*5040*/  STG.E.64 desc[UR8][R84.64], R4 ;  /* 0x0000000454007986 */ /* 0x0001e2000c101b08 */
[----:B------:R-:W-:-:S02]  /*5050*/  MOV R87, R11 ;  /* 0x0000000b00577202 */ /* 0x000fc40000000f00 */
[----:B------:R-:W-:Y:S01]  /*5060*/  MOV R89, R12 ;  /* 0x0000000c00597202 */ /* 0x000fe20000000f00 */
[----:B------:R0:W-:Y:S01]  /*5070*/  STG.E.64 desc[UR8][R84.64+0x2000], R6 ;  /* 0x0020000654007986 */ /* 0x0001e2000c101b08 */
[----:B------:R-:W-:Y:S02]  /*5080*/  MOV R91, R13 ;  /* 0x0000000d005b7202 */ /* 0x000fe40000000f00 */
[----:B------:R-:W-:Y:S01]  /*5090*/  MOV R93, R14 ;  /* 0x0000000e005d7202 */ /* 0x000fe20000000f00 */
[----:B------:R0:W-:Y:S01]  /*50a0*/  STG.E.64 desc[UR8][R84.64+0x4000], R18 ;  /* 0x0040001254007986 */ /* 0x0001e2000c101b08 */
[----:B------:R-:W-:-:S03]  /*50b0*/  MOV R97, R15 ;  /* 0x0000000f00617202 */ /* 0x000fc60000000f00 */
[----:B------:R0:W-:Y:S04]  /*50c0*/  STG.E.64 desc[UR8][R84.64+0x6000], R86 ;  /* 0x0060005654007986 */ /* 0x0001e8000c101b08 */
[----:B------:R0:W-:Y:S04]  /*50d0*/  STG.E.64 desc[UR8][R84.64+0x8000], R88 ;  /* 0x0080005854007986 */ /* 0x0001e8000c101b08 */
[----:B------:R0:W-:Y:S04]  /*50e0*/  STG.E.64 desc[UR8][R84.64+0xa000], R90 ;  /* 0x00a0005a54007986 */ /* 0x0001e8000c101b08 */
[----:B------:R0:W-:Y:S04]  /*50f0*/  STG.E.64 desc[UR8][R84.64+0xc000], R92 ;  /* 0x00c0005c54007986 */ /* 0x0001e8000c101b08 */
[----:B------:R0:W-:Y:S01]  /*5100*/  STG.E.64 desc[UR8][R84.64+0xe000], R96 ;  /* 0x00e0006054007986 */ /* 0x0001e2000c101b08 */
[----:B------:R-:W-:Y:S05]  /*5110*/  BRA `(.L_x_11131) ;  /* 0x0000002c00b87947 */ /* 0x000fea0003800000 */
.L_x_11130:
        /* <DEDUP_REMOVED lines=8> */
[----:B------:R-:W-:Y:S01]  /*51a0*/  FADD R6, R6, -UR11 ;  /* 0x8000000b06067e21 */ /* 0x000fe20008000000 */
[----:B------:R-:W-:-:S02]  /*51b0*/  HADD2.F32 R103, -RZ, R22.H0_H0 ;  /* 0x20000016ff677230 */ /* 0x000fc40000004100 */
[----:B------:R-:W-:Y:S01]  /*51c0*/  FMUL R0, R0, UR6 ;  /* 0x0000000600007c20 */ /* 0x000fe20008400000 */
[--C-:B------:R-:W-:Y:S02]  /*51d0*/  HADD2.F32 R12, -RZ, R53.reuse.H1_H1 ;  /* 0x30000035ff0c7230 */ /* 0x100fe40000004100 */
[----:B------:R-:W-:Y:S01]  /*51e0*/  FMUL R85, R85, UR6 ;  /* 0x0000000655557c20 */ /* 0x000fe20008400000 */
[----:B------:R-:W-:Y:S02]  /*51f0*/  HADD2.F32 R15, -RZ, R53.H0_H0 ;  /* 0x20000035ff0f7230 */ /* 0x000fe40000004100 */
[----:B------:R-:W-:Y:S01]  /*5200*/  FMUL R6, R6, UR6 ;  /* 0x0000000606067c20 */ /* 0x000fe20008400000 */
[----:B------:R-:W-:Y:S02]  /*5210*/  HADD2.F32 R147, -RZ, R54.H0_H0 ;  /* 0x20000036ff937230 */ /* 0x000fe40000004100 */
[----:B------:R-:W-:Y:S01]  /*5220*/  FADD R86, R86, -UR11 ;  /* 0x8000000b56567e21 */ /* 0x000fe20008000000 */
[----:B------:R-:W-:Y:S01]  /*5230*/  FADD R17, R17, -UR11 ;  /* 0x8000000b11117e21 */ /* 0x000fe20008000000 */
[----:B-1----:R-:W-:Y:S01]  /*5240*/  ISETP.NE.AND P1, PT, RZ, UR5, PT ;  /* 0x00000005ff007c0c */ /* 0x002fe2000bf25270 */
[----:B------:R-:W-:Y:S01]  /*5250*/  FADD R18, R18, -UR11 ;  /* 0x8000000b12127e21 */ /* 0x000fe20008000000 */
[----:B------:R-:W-:Y:S01]  /*5260*/  FADD R87, R87, -UR11 ;  /* 0x8000000b57577e21 */ /* 0x000fe20008000000 */
[----:B------:R-:W-:Y:S01]  /*5270*/  FMUL R86, R86, UR6 ;  /* 0x0000000656567c20 */ /* 0x000fe20008400000 */
[----:B------:R-:W-:Y:S01]  /*5280*/  FMUL R17, R17, UR6 ;  /* 0x0000000611117c20 */ /* 0x000fe20008400000 */
[----:B------:R-:W-:-:S02]  /*5290*/  HADD2.F32 R16, -RZ, R55.H1_H1 ;  /* 0x30000037ff107230 */ /* 0x000fc40000004100 */
[----:B------:R-:W-:Y:S01]  /*52a0*/  FMUL R18, R18, UR6 ;  /* 0x0000000612127c20 */ /* 0x000fe20008400000 */
[----:B------:R-:W-:Y:S01]  /*52b0*/  FMUL R87, R87, UR6 ;  /* 0x0000000657577c20 */ /* 0x000fe20008400000 */
[----:B------:R-:W-:Y:S01]  /*52c0*/  FADD R88, R88, -UR11 ;  /* 0x8000000b58587e21 */ /* 0x000fe20008000000 */
[----:B------:R-:W-:Y:S01]  /*52d0*/  FADD R19, R19, -UR11 ;  /* 0x8000000b13137e21 */ /* 0x000fe20008000000 */
[----:B------:R-:W-:Y:S01]  /*52e0*/  FADD R89, R89, -UR11 ;  /* 0x8000000b59597e21 */ /* 0x000fe20008000000 */
[----:B------:R-:W-:Y:S02]  /*52f0*/  HADD2.F32 R102, -RZ, R58.H0_H0 ;  /* 0x2000003aff667230 */ /* 0x000fe40000004100 */
[----:B------:R-:W-:Y:S01]  /*5300*/  FMUL R88, R88, UR6 ;  /* 0x0000000658587c20 */ /* 0x000fe20008400000 */
[----:B------:R-:W-:Y:S01]  /*5310*/  @P1 FADD R11, R11, 1 ;  /* 0x3f8000000b0b1421 */ /* 0x000fe20000000000 */
[----:B------:R-:W-:Y:S01]  /*5320*/  @P1 FADD R10, R10, 1 ;  /* 0x3f8000000a0a1421 */ /* 0x000fe20000000000 */
[----:B------:R-:W-:Y:S01]  /*5330*/  @P1 FADD R103, R103, 1 ;  /* 0x3f80000067671421 */ /* 0x000fe20000000000 */
[----:B------:R-:W-:Y:S01]  /*5340*/  FMUL R19, R19, UR6 ;  /* 0x0000000613137c20 */ /* 0x000fe20008400000 */
[----:B------:R-:W-:Y:S01]  /*5350*/  FFMA R5, R4, R11, R13 ;  /* 0x0000000b04057223 */ /* 0x000fe2000000000d */
[----:B------:R-:W-:Y:S01]  /*5360*/  FADD R4, R7, -UR11 ;  /* 0x8000000b07047e21 */ /* 0x000fe20008000000 */
[----:B------:R-:W-:-:S02]  /*5370*/  HADD2.F32 R7, -RZ, R20.H1_H1 ;  /* 0x30000014ff077230 */ /* 0x000fc40000004100 */
[----:B------:R-:W-:Y:S01]  /*5380*/  FMUL R89, R89, UR6 ;  /* 0x0000000659597c20 */ /* 0x000fe20008400000 */
[----:B------:R-:W-:Y:S02]  /*5390*/  HADD2.F32 R13, -RZ, R21.H0_H0 ;  /* 0x20000015ff0d7230 */ /* 0x000fe40000004100 */
[----:B------:R-:W-:Y:S01]  /*53a0*/  FMUL R14, R4, UR6 ;  /* 0x00000006040e7c20 */ /* 0x000fe20008400000 */
[----:B------:R-:W-:Y:S02]  /*53b0*/  HADD2.F32 R11, -RZ, R52.H1_H1 ;  /* 0x30000034ff0b7230 */ /* 0x000fe40000004100 */
[----:B------:R-:W-:Y:S01]  /*53c0*/  @P1 FADD R7, R7, 1 ;  /* 0x3f80000007071421 */ /* 0x000fe20000000000 */
[----:B------:R-:W-:Y:S01]  /*53d0*/  FADD R116, R116, -UR11 ;  /* 0x8000000b74747e21 */ /* 0x000fe20008000000 */
[----:B------:R-:W-:Y:S01]  /*53e0*/  @P1 FADD R13, R13, 1 ;  /* 0x3f8000000d0d1421 */ /* 0x000fe20000000000 */
[----:B------:R-:W-:Y:S01]  /*53f0*/  FADD R90, R90, -UR11 ;  /* 0x8000000b5a5a7e21 */ /* 0x000fe20008000000 */
[----:B------:R-:W-:Y:S01]  /*5400*/  FFMA R4, R0, R7, R11 ;  /* 0x0000000700047223 */ /* 0x000fe2000000000b */
[----:B------:R-:W-:Y:S01]  /*5410*/  FFMA R0, R85, R10, R12 ;  /* 0x0000000a55007223 */ /* 0x000fe2000000000c */
[----:B------:R-:W-:-:S02]  /*5420*/  HADD2.F32 R11, -RZ, R22.H1_H1 ;  /* 0x30000016ff0b7230 */ /* 0x000fc40000004100 */
[----:B------:R-:W-:Y:S01]  /*5430*/  FFMA R7, R6, R13, R15 ;  /* 0x0000000d06077223 */ /* 0x000fe2000000000f */
[--C-:B------:R-:W-:Y:S02]  /*5440*/  HADD2.F32 R10, -RZ, R23.reuse.H0_H0 ;  /* 0x20000017ff0a7230 */ /* 0x100fe40000004100 */
        /* <DEDUP_REMOVED lines=13> */
[----:B------:R-:W-:Y:S01]  /*5520*/  FFMA R10, R87, R14, R16 ;  /* 0x0000000e570a7223 */ /* 0x000fe20000000010 */
[----:B------:R-:W-:Y:S01]  /*5530*/  FFMA R12, R18, R15, R85 ;  /* 0x0000000f120c7223 */ /* 0x000fe20000000055 */
[----:B------:R-:W-:-:S02]  /*5540*/  HADD2.F32 R15, -RZ, R24.H1_H1 ;  /* 0x30000018ff0f7230 */ /* 0x000fc40000004100 */
[----:B------:R-:W-:Y:S01]  /*5550*/  FADD R85, R84, -UR11 ;  /* 0x8000000b54557e21 */ /* 0x000fe20008000000 */
[--C-:B------:R-:W-:Y:S02]  /*5560*/  HADD2.F32 R14, -RZ, R25.reuse.H0_H0 ;  /* 0x20000019ff0e7230 */ /* 0x100fe40000004100 */
[----:B------:R-:W-:Y:S01]  /*5570*/  @P1 FADD R86, R86, 1 ;  /* 0x3f80000056561421 */ /* 0x000fe20000000000 */
[----:B------:R-:W-:Y:S02]  /*5580*/  HADD2.F32 R18, -RZ, R25.H1_H1 ;  /* 0x30000019ff127230 */ /* 0x000fe40000004100 */
[----:B------:R-:W-:Y:S01]  /*5590*/  @P1 FADD R15, R15, 1 ;  /* 0x3f8000000f0f1421 */ /* 0x000fe20000000000 */
[----:B------:R-:W-:Y:S02]  /*55a0*/  HADD2.F32 R17, -RZ, R56.H1_H1 ;  /* 0x30000038ff117230 */ /* 0x000fe40000004100 */
[----:B------:R-:W-:Y:S01]  /*55b0*/  FMUL R85, R85, UR6 ;  /* 0x0000000655557c20 */ /* 0x000fe20008400000 */
[----:B------:R-:W-:-:S02]  /*55c0*/  HADD2.F32 R16, -RZ, R57.H0_H0 ;  /* 0x20000039ff107230 */ /* 0x000fc40000004100 */
[----:B------:R-:W-:Y:S01]  /*55d0*/  @P1 FADD R14, R14, 1 ;  /* 0x3f8000000e0e1421 */ /* 0x000fe20000000000 */
[----:B------:R-:W-:Y:S02]  /*55e0*/  HADD2.F32 R84, -RZ, R57.H1_H1 ;  /* 0x30000039ff547230 */ /* 0x000fe40000004100 */
[----:B------:R-:W-:Y:S01]  /*55f0*/  @P1 FADD R18, R18, 1 ;  /* 0x3f80000012121421 */ /* 0x000fe20000000000 */
[----:B------:R-:W-:Y:S01]  /*5600*/  FFMA R15, R88, R15, R17 ;  /* 0x0000000f580f7223 */ /* 0x000fe20000000011 */
[----:B------:R-:W-:Y:S01]  /*5610*/  FFMA R19, R19, R14, R16 ;  /* 0x0000000e13137223 */ /* 0x000fe20000000010 */
[----:B------:R-:W-:Y:S01]  /*5620*/  FFMA R17, R85, R86, R102 ;  /* 0x0000005655117223 */ /* 0x000fe20000000066 */
[----:B------:R-:W-:Y:S01]  /*5630*/  FFMA R14, R89, R18, R84 ;  /* 0x00000012590e7223 */ /* 0x000fe20000000054 */
[----:B------:R-:W-:Y:S02]  /*5640*/  HADD2.F32 R85, -RZ, R26.H1_H1 ;  /* 0x3000001aff557230 */ /* 0x000fe40000004100 */
[----:B------:R-:W-:Y:S01]  /*5650*/  FADD R84, R91, -UR11 ;  /* 0x8000000b5b547e21 */ /* 0x000fe20008000000 */
[----:B------:R-:W-:-:S02]  /*5660*/  HADD2.F32 R89, -RZ, R27.H0_H0 ;  /* 0x2000001bff597230 */ /* 0x000fc40000004100 */
[----:B------:R-:W-:Y:S01]  /*5670*/  FMUL R116, R116, UR6 ;  /* 0x0000000674747c20 */ /* 0x000fe20008400000 */
[----:B------:R-:W-:Y:S02]  /*5680*/  HADD2.F32 R103, -RZ, R28.H0_H0 ;  /* 0x2000001cff677230 */ /* 0x000fe40000004100 */
[----:B------:R-:W-:Y:S01]  /*5690*/  @P1 FADD R85, R85, 1 ;  /* 0x3f80000055551421 */ /* 0x000fe20000000000 */
[----:B------:R-:W-:Y:S02]  /*56a0*/  HADD2.F32 R87, -RZ, R58.H1_H1 ;  /* 0x3000003aff577230 */ /* 0x000fe40000004100 */
[----:B------:R-:W-:Y:S01]  /*56b0*/  FADD R117, R117, -UR11 ;  /* 0x8000000b75757e21 */ /* 0x000fe20008000000 */
[----:B------:R-:W-:Y:S02]  /*56c0*/  HADD2.F32 R91, -RZ, R59.H0_H0 ;  /* 0x2000003bff5b7230 */ /* 0x000fe40000004100 */
[----:B------:R-:W-:Y:S01]  /*56d0*/  FMUL R90, R90, UR6 ;  /* 0x000000065a5a7c20 */ /* 0x000fe20008400000 */
[----:B------:R-:W-:-:S02]  /*56e0*/  HADD2.F32 R18, -RZ, R27.H1_H1 ;  /* 0x3000001bff127230 */ /* 0x000fc40000004100 */
[----:B------:R-:W-:Y:S01]  /*56f0*/  @P1 FADD R89, R89, 1 ;  /* 0x3f80000059591421 */ /* 0x000fe20000000000 */
[----:B------:R-:W-:Y:S02]  /*5700*/  HADD2.F32 R147, -RZ, R60.H0_H0 ;  /* 0x2000003cff937230 */ /* 0x000fe40000004100 */
        /* <DEDUP_REMOVED lines=8> */
[----:B------:R-:W-:-:S02]  /*5790*/  HADD2.F32 R89, -RZ, R28.H1_H1 ;  /* 0x3000001cff597230 */ /* 0x000fc40000004100 */
[----:B------:R-:W-:Y:S01]  /*57a0*/  FFMA R85, R86, R103, R147 ;  /* 0x0000006756557223 */ /* 0x000fe20000000093 */
[----:B------:R-:W-:Y:S01]  /*57b0*/  FADD R118, R118, -UR11 ;  /* 0x8000000b76767e21 */ /* 0x000fe20008000000 */
[--C-:B------:R-:W-:Y:S02]  /*57c0*/  HADD2.F32 R93, -RZ, R29.reuse.H0_H0 ;  /* 0x2000001dff5d7230 */ /* 0x100fe40000004100 */
[----:B------:R-:W-:Y:S01]  /*57d0*/  FADD R92, R92, -UR11 ;  /* 0x8000000b5c5c7e21 */ /* 0x000fe20008000000 */
[----:B------:R-:W-:Y:S02]  /*57e0*/  HADD2.F32 R86, -RZ, R29.H1_H1 ;  /* 0x3000001dff567230 */ /* 0x000fe40000004100 */
[----:B------:R-:W-:Y:S01]  /*57f0*/  FFMA R18, R117, R18, R16 ;  /* 0x0000001275127223 */ /* 0x000fe20000000010 */
[----:B------:R-:W-:Y:S01]  /*5800*/  FADD R119, R119, -UR11 ;  /* 0x8000000b77777e21 */ /* 0x000fe20008000000 */
[----:B------:R-:W-:Y:S02]  /*5810*/  HADD2.F32 R91, -RZ, R60.H1_H1 ;  /* 0x3000003cff5b7230 */ /* 0x000fe40000004100 */
[----:B------:R-:W-:Y:S01]  /*5820*/  FMUL R118, R118, UR6 ;  /* 0x0000000676767c20 */ /* 0x000fe20008400000 */
[----:B------:R-:W-:-:S02]  /*5830*/  HADD2.F32 R117, -RZ, R30.H0_H0 ;  /* 0x2000001eff757230 */ /* 0x000fc40000004100 */
[----:B------:R-:W-:Y:S01]  /*5840*/  @P1 FADD R89, R89, 1 ;  /* 0x3f80000059591421 */ /* 0x000fe20000000000 */
[--C-:B------:R-:W-:Y:S02]  /*5850*/  HADD2.F32 R103, -RZ, R61.reuse.H0_H0 ;  /* 0x2000003dff677230 */ /* 0x100fe40000004100 */
[----:B------:R-:W-:Y:S01]  /*5860*/  FMUL R92, R92, UR6 ;  /* 0x000000065c5c7c20 */ /* 0x000fe20008400000 */
        /* <DEDUP_REMOVED lines=12> */
[----:B------:R-:W-:Y:S02]  /*5930*/  HADD2.F32 R119, -RZ, R32.H0_H0 ;  /* 0x20000020ff777230 */ /* 0x000fe40000004100 */
[----:B------:R-:W-:Y:S01]  /*5940*/  FFMA R89, R90, R117, R147 ;  /* 0x000000755a597223 */ /* 0x000fe20000000093 */
[----:B------:R-:W-:Y:S01]  /*5950*/  FADD R92, R95, -UR11 ;  /* 0x8000000b5f5c7e21 */ /* 0x000fe20008000000 */
[--C-:B------:R-:W-:Y:S02]  /*5960*/  HADD2.F32 R90, -RZ, R31.reuse.H1_H1 ;  /* 0x3000001fff5a7230 */ /* 0x100fe40000004100 */
[----:B------:R-:W-:Y:S01]  /*5970*/  FADD R121, R121, -UR11 ;  /* 0x8000000b79797e21 */ /* 0x000fe20008000000 */
[----:B------:R-:W-:Y:S02]  /*5980*/  HADD2.F32 R95, -RZ, R62.H1_H1 ;  /* 0x3000003eff5f7230 */ /* 0x000fe40000004100 */
[----:B------:R-:W-:Y:S01]  /*5990*/  FADD R94, R94, -UR11 ;  /* 0x8000000b5e5e7e21 */ /* 0x000fe20008000000 */
[----:B------:R-:W-:-:S02]  /*59a0*/  HADD2.F32 R103, -RZ, R31.H0_H0 ;  /* 0x2000001fff677230 */ /* 0x000fc40000004100 */
[----:B------:R-:W-:Y:S01]  /*59b0*/  FMUL R120, R120, UR6 ;  /* 0x0000000678787c20 */ /* 0x000fe20008400000 */
[----:B------:R-:W-:Y:S02]  /*59c0*/  HADD2.F32 R147, -RZ, R64.H0_H0 ;  /* 0x20000040ff937230 */ /* 0x000fe40000004100 */
[----:B------:R-:W-:Y:S01]  /*59d0*/  @P1 FADD R93, R93, 1 ;  /* 0x3f8000005d5d1421 */ /* 0x000fe20000000000 */
[----:B------:R-:W-:Y:S01]  /*59e0*/  FMUL R102, R92, UR6 ;  /* 0x000000065c667c20 */ /* 0x000fe20008400000 */
        /* <DEDUP_REMOVED lines=62> */
[--C-:B------:R-:W-:Y:S02]  /*5dd0*/  HADD2.F32 R121, -RZ, R37.reuse.H0_H0 ;  /* 0x20000025ff797230 */ /* 0x100fe40000004100 */
[----:B------:R-:W-:Y:S01]  /*5de0*/  FADD R100, R100, -UR11 ;  /* 0x8000000b64647e21 */ /* 0x000fe20008000000 */
[----:B------:R-:W-:Y:S02]  /*5df0*/  HADD2.F32 R16, -RZ, R37.H1_H1 ;  /* 0x30000025ff107230 */ /* 0x000fe40000004100 */
[----:B------:R-:W-:Y:S01]  /*5e00*/  FADD R127, R127, -UR11 ;  /* 0x8000000b7f7f7e21 */ /* 0x000fe20008000000 */
[----:B------:R-:W-:Y:S02]  /*5e10*/  HADD2.F32 R119, -RZ, R68.H1_H1 ;  /* 0x30000044ff777230 */ /* 0x000fe40000004100 */
[----:B------:R-:W-:Y:S01]  /*5e20*/  FMUL R126, R126, UR6 ;  /* 0x000000067e7e7c20 */ /* 0x000fe20008400000 */
[----:B------:R-:W-:-:S02]  /*5e30*/  HADD2.F32 R123, -RZ, R69.H0_H0 ;  /* 0x20000045ff7b7230 */ /* 0x000fc40000004100 */
[----:B------:R-:W-:Y:S01]  /*5e40*/  @P1 FADD R101, R101, 1 ;  /* 0x3f80000065651421 */ /* 0x000fe20000000000 */
[----:B------:R-:W-:Y:S02]  /*5e50*/  HADD2.F32 R94, -RZ, R69.H1_H1 ;  /* 0x30000045ff5e7230 */ /* 0x000fe40000004100 */
[----:B------:R-:W-:Y:S01]  /*5e60*/  FMUL R100, R100, UR6 ;  /* 0x0000000664647c20 */ /* 0x000fe20008400000 */
[----:B------:R-:W-:Y:S02]  /*5e70*/  HADD2.F32 R125, -RZ, R38.H0_H0 ;  /* 0x20000026ff7d7230 */ /* 0x000fe40000004100 */
[----:B------:R-:W-:Y:S01]  /*5e80*/  @P1 FADD R121, R121, 1 ;  /* 0x3f80000079791421 */ /* 0x000fe20000000000 */
[----:B------:R-:W-:Y:S01]  /*5e90*/  FMUL R127, R127, UR6 ;  /* 0x000000067f7f7c20 */ /* 0x000fe20008400000 */
[----:B------:R-:W-:Y:S01]  /*5ea0*/  @P1 FADD R16, R16, 1 ;  /* 0x3f80000010101421 */ /* 0x000fe20000000000 */
[----:B------:R-:W-:Y:S01]  /*5eb0*/  FMUL R120, R118, UR6 ;  /* 0x0000000676787c20 */ /* 0x000fe20008400000 */
[----:B------:R-:W-:Y:S01]  /*5ec0*/  FFMA R118, R126, R101, R119 ;  /* 0x000000657e767223 */ /* 0x000fe20000000077 */
[----:B------:R-:W-:-:S02]  /*5ed0*/  HADD2.F32 R147, -RZ, R70.H0_H0 ;  /* 0x20000046ff937230 */ /* 0x000fc40000004100 */
[----:B------:R-:W-:Y:S01]  /*5ee0*/  FFMA R119, R100, R121, R123 ;  /* 0x0000007964777223 */ /* 0x000fe2000000007b */
[----:B------:R-:W-:Y:S01]  /*5ef0*/  @P1 FADD R125, R125, 1 ;  /* 0x3f8000007d7d1421 */ /* 0x000fe20000000000 */
[----:B------:R-:W-:Y:S01]  /*5f00*/  FFMA R100, R127, R16, R94 ;  /* 0x000000107f647223 */ /* 0x000fe2000000005e */
        /* <DEDUP_REMOVED lines=9> */
[----:B------:R-:W-:Y:S02]  /*5fa0*/  HADD2.F32 R126, -RZ, R71.H1_H1 ;  /* 0x30000047ff7e7230 */ /* 0x000fe40000004100 */
[----:B------:R-:W-:Y:S01]  /*5fb0*/  FADD R129, R129, -UR11 ;  /* 0x8000000b81817e21 */ /* 0x000fe20008000000 */
        /* <DEDUP_REMOVED lines=9> */
[----:B------:R-:W-:Y:S01]  /*6050*/  FADD R132, R132, -UR11 ;  /* 0x8000000b84847e21 */ /* 0x000fe20008000000 */
[----:B------:R-:W-:Y:S02]  /*6060*/  HADD2.F32 R131, -RZ, R42.H0_H0 ;  /* 0x2000002aff837230 */ /* 0x000fe40000004100 */
[----:B------:R-:W-:Y:S01]  /*6070*/  FFMA R122, R129, R122, R16 ;  /* 0x0000007a817a7223 */ /* 0x000fe20000000010 */
[--C-:B------:R-:W-:Y:S02]  /*6080*/  HADD2.F32 R127, -RZ, R41.reuse.H0_H0 ;  /* 0x20000029ff7f7230 */ /* 0x100fe40000004100 */
[----:B------:R-:W-:Y:S01]  /*6090*/  FADD R104, R104, -UR11 ;  /* 0x8000000b68687e21 */ /* 0x000fe20008000000 */
[----:B------:R-:W-:Y:S02]  /*60a0*/  HADD2.F32 R16, -RZ, R41.H1_H1 ;  /* 0x30000029ff107230 */ /* 0x000fe40000004100 */
[----:B------:R-:W-:Y:S01]  /*60b0*/  FADD R133, R133, -UR11 ;  /* 0x8000000b85857e21 */ /* 0x000fe20008000000 */
[----:B------:R-:W-:-:S02]  /*60c0*/  HADD2.F32 R125, -RZ, R72.H1_H1 ;  /* 0x30000048ff7d7230 */ /* 0x000fc40000004100 */
[----:B------:R-:W-:Y:S01]  /*60d0*/  FMUL R132, R132, UR6 ;  /* 0x0000000684847c20 */ /* 0x000fe20008400000 */
[----:B------:R-:W-:Y:S02]  /*60e0*/  HADD2.F32 R147, -RZ, R74.H0_H0 ;  /* 0x2000004aff937230 */ /* 0x000fe40000004100 */
        /* <DEDUP_REMOVED lines=40> */
[----:B------:R-:W-:Y:S01]  /*6370*/  FADD R136, R136, -UR11 ;  /* 0x8000000b88887e21 */ /* 0x000fe20008000000 */
[----:B------:R-:W-:Y:S02]  /*6380*/  HADD2.F32 R135, -RZ, R46.H0_H0 ;  /* 0x2000002eff877230 */ /* 0x000fe40000004100 */
[----:B------:R-:W-:Y:S01]  /*6390*/  FADD R108, R108, -UR11 ;  /* 0x8000000b6c6c7e21 */ /* 0x000fe20008000000 */
[--C-:B------:R-:W-:Y:S02]  /*63a0*/  HADD2.F32 R131, -RZ, R45.reuse.H0_H0 ;  /* 0x2000002dff837230 */ /* 0x100fe40000004100 */
[----:B------:R-:W-:Y:S01]  /*63b0*/  FMUL R121, R130, UR6 ;  /* 0x0000000682797c20 */ /* 0x000fe20008400000 */
[----:B------:R-:W-:Y:S02]  /*63c0*/  HADD2.F32 R129, -RZ, R76.H1_H1 ;  /* 0x3000004cff817230 */ /* 0x000fe40000004100 */
[----:B------:R-:W-:Y:S01]  /*63d0*/  FADD R137, R137, -UR11 ;  /* 0x8000000b89897e21 */ /* 0x000fe20008000000 */
[----:B------:R-:W-:-:S02]  /*63e0*/  HADD2.F32 R16, -RZ, R45.H1_H1 ;  /* 0x3000002dff107230 */ /* 0x000fc40000004100 */
[----:B------:R-:W-:Y:S01]  /*63f0*/  FMUL R136, R136, UR6 ;  /* 0x0000000688887c20 */ /* 0x000fe20008400000 */
[----:B------:R-:W-:Y:S02]  /*6400*/  HADD2.F32 R147, -RZ, R78.H0_H0 ;  /* 0x2000004eff937230 */ /* 0x000fe40000004100 */
[----:B------:R-:W-:Y:S01]  /*6410*/  @P1 FADD R109, R109, 1 ;  /* 0x3f8000006d6d1421 */ /* 0x000fe20000000000 */
        /* <DEDUP_REMOVED lines=30> */
[----:B------:R-:W-:-:S02]  /*6600*/  HADD2.F32 R147, -RZ, R80.H0_H0 ;  /* 0x20000050ff937230 */ /* 0x000fc40000004100 */
[----:B------:R-:W-:Y:S01]  /*6610*/  FFMA R130, R138, R111, R131 ;  /* 0x0000006f8a827223 */ /* 0x000fe20000000083 */
[----:B------:R-:W-:Y:S01]  /*6620*/  FADD R134, R113, -UR11 ;  /* 0x8000000b71867e21 */ /* 0x000fe20008000000 */
[----:B------:R-:W-:Y:S01]  /*6630*/  @P1 FADD R137, R137, 1 ;  /* 0x3f80000089891421 */ /* 0x000fe20000000000 */
[----:B------:R-:W-:Y:S01]  /*6640*/  FFMA R131, R110, R133, R135 ;  /* 0x000000856e837223 */ /* 0x000fe20000000087 */
[----:B------:R-:W-:Y:S02]  /*6650*/  HADD2.F32 R113, -RZ, R48.H1_H1 ;  /* 0x30000030ff717230 */ /* 0x000fe40000004100 */
[----:B------:R-:W-:Y:S01]  /*6660*/  FFMA R110, R139, R16, R94 ;  /* 0x000000108b6e7223 */ /* 0x000fe2000000005e */
[----:B------:R-:W-:Y:S01]  /*6670*/  FADD R140, R140, -UR11 ;  /* 0x8000000b8c8c7e21 */ /* 0x000fe20008000000 */
[--C-:B------:R-:W-:Y:S02]  /*6680*/  HADD2.F32 R135, -RZ, R49.reuse.H0_H0 ;  /* 0x20000031ff877230 */ /* 0x100fe40000004100 */
[----:B------:R-:W-:Y:S01]  /*6690*/  FADD R112, R112, -UR11 ;  /* 0x8000000b70707e21 */ /* 0x000fe20008000000 */
[----:B------:R-:W-:-:S02]  /*66a0*/  HADD2.F32 R94, -RZ, R49.H1_H1 ;  /* 0x30000031ff5e7230 */ /* 0x000fc40000004100 */
[----:B------:R-:W-:Y:S01]  /*66b0*/  FADD R141, R141, -UR11 ;  /* 0x8000000b8d8d7e21 */ /* 0x000fe20008000000 */
[----:B------:R-:W-:Y:S01]  /*66c0*/  FFMA R111, R132, R137, R147 ;  /* 0x00000089846f7223 */ /* 0x000fe20000000093 */
[----:B------:R-:W-:Y:S02]  /*66d0*/  HADD2.F32 R133, -RZ, R80.H1_H1 ;  /* 0x30000050ff857230 */ /* 0x000fe40000004100 */
        /* <DEDUP_REMOVED lines=8> */
[----:B------:R-:W0:Y:S01]  /*6760*/  LDCU.U8 UR12, c[0x0][0x404] ;  /* 0x00008080ff0c77ac */ /* 0x000e220008000000 */
[----:B------:R-:W-:Y:S01]  /*6770*/  FMUL R136, R134, UR6 ;  /* 0x0000000686887c20 */ /* 0x000fe20008400000 */
[----:B------:R-:W-:-:S02]  /*6780*/  HADD2.F32 R139, -RZ, R50.H0_H0 ;  /* 0x20000032ff8b7230 */ /* 0x000fc40000004100 */
[----:B------:R-:W-:Y:S01]  /*6790*/  FFMA R134, R140, R113, R133 ;  /* 0x000000718c867223 */ /* 0x000fe20000000085 */
[----:B------:R-:W-:Y:S01]  /*67a0*/  FFMA R113, R112, R135, R137 ;  /* 0x0000008770717223 */ /* 0x000fe20000000089 */
[----:B------:R-:W-:Y:S01]  /*67b0*/  FFMA R112, R141, R94, R132 ;  /* 0x0000005e8d707223 */ /* 0x000fe20000000084 */
[----:B------:R-:W-:Y:S01]  /*67c0*/  FADD R94, R115, -UR11 ;  /* 0x8000000b735e7e21 */ /* 0x000fe20008000000 */
[----:B------:R-:W-:Y:S02]  /*67d0*/  HADD2.F32 R147, -RZ, R82.H0_H0 ;  /* 0x20000052ff937230 */ /* 0x000fe40000004100 */
[----:B------:R-:W-:Y:S01]  /*67e0*/  @P1 FADD R139, R139, 1 ;  /* 0x3f8000008b8b1421 */ /* 0x000fe20000000000 */
[----:B------:R-:W-:Y:S02]  /*67f0*/  HADD2.F32 R115, -RZ, R50.H1_H1 ;  /* 0x30000032ff737230 */ /* 0x000fe40000004100 */
[----:B------:R-:W-:Y:S01]  /*6800*/  FADD R142, R142, -UR11 ;  /* 0x8000000b8e8e7e21 */ /* 0x000fe20008000000 */
[----:B------:R-:W-:-:S02]  /*6810*/  HADD2.F32 R135, -RZ, R51.H0_H0 ;  /* 0x20000033ff877230 */ /* 0x000fc40000004100 */
[----:B------:R-:W-:Y:S01]  /*6820*/  FADD R114, R114, -UR11 ;  /* 0x8000000b72727e21 */ /* 0x000fe20008000000 */
[----:B------:R-:W-:Y:S02]  /*6830*/  HADD2.F32 R133, -RZ, R82.H1_H1 ;  /* 0x30000052ff857230 */ /* 0x000fe40000004100 */
[----:B------:R-:W-:Y:S01]  /*6840*/  FFMA R132, R136, R139, R147 ;  /* 0x0000008b88847223 */ /* 0x000fe20000000093 */
[----:B------:R-:W-:Y:S02]  /*6850*/  HADD2.F32 R137, -RZ, R83.H0_H0 ;  /* 0x20000053ff897230 */ /* 0x000fe40000004100 */
[----:B------:R-:W-:Y:S01]  /*6860*/  FMUL R142, R142, UR6 ;  /* 0x000000068e8e7c20 */ /* 0x000fe20008400000 */
[----:B------:R-:W-:Y:S01]  /*6870*/  @P1 FADD R115, R115, 1 ;  /* 0x3f80000073731421 */ /* 0x000fe20000000000 */
[----:B------:R-:W-:Y:S02]  /*6880*/  HADD2.F32 R152, -RZ, R40.H0_H0 ;  /* 0x20000028ff987230 */ /* 0x000fe40000004100 */
[----:B------:R-:W-:Y:S01]  /*6890*/  FMUL R114, R114, UR6 ;  /* 0x0000000672727c20 */ /* 0x000fe20008400000 */
[----:B------:R-:W-:-:S02]  /*68a0*/  HADD2.F32 R139, -RZ, R51.H1_H1 ;  /* 0x30000033ff8b7230 */ /* 0x000fc40000004100 */
[----:B------:R-:W-:Y:S01]  /*68b0*/  @P1 FADD R135, R135, 1 ;  /* 0x3f80000087871421 */ /* 0x000fe20000000000 */
[----:B------:R-:W-:Y:S01]  /*68c0*/  FFMA R115, R142, R115, R133 ;  /* 0x000000738e737223 */ /* 0x000fe20000000085 */
[----:B------:R-:W-:Y:S01]  /*68d0*/  @P1 FADD R152, R152, 1 ;  /* 0x3f80000098981421 */ /* 0x000fe20000000000 */
[----:B------:R-:W-:Y:S01]  /*68e0*/  FMNMX3 R2, R2, |R5|, |R4|, !PT ;  /* 0x4000000502027276 */ /* 0x000fe20007800404 */
[----:B------:R-:W-:Y:S01]  /*68f0*/  FFMA R133, R114, R135, R137 ;  /* 0x0000008772857223 */ /* 0x000fe20000000089 */
[----:B------:R-:W-:Y:S01]  /*6900*/  @P1 FADD R139, R139, 1 ;  /* 0x3f8000008b8b1421 */ /* 0x000fe20000000000 */
[----:B------:R-:W-:Y:S01]  /*6910*/  FMUL R135, R6, UR10 ;  /* 0x0000000a06877c20 */ /* 0x000fe20008400000 */
[----:B0-----:R-:W-:Y:S01]  /*6920*/  ISETP.NE.AND P1, PT, RZ, UR12, PT ;  /* 0x0000000cff007c0c */ /* 0x001fe2000bf25270 */
[----:B------:R-:W-:Y:S01]  /*6930*/  HADD2.F32 R141, -RZ, R83.H1_H1 ;  /* 0x30000053ff8d7230 */ /* 0x000fe20000004100 */
[----:B------:R-:W-:Y:S01]  /*6940*/  FMNMX3 R2, R2, |R7|, |R0|, !PT ;  /* 0x4000000702027276 */ /* 0x000fe20007800400 */
[----:B------:R-:W-:Y:S01]  /*6950*/  FMUL R136, R94, UR6 ;  /* 0x000000065e887c20 */ /* 0x000fe20008400000 */
[----:B------:R-:W-:Y:S01]  /*6960*/  FSEL R135, R6, R135, !P1 ;  /* 0x0000008706877208 */ /* 0x000fe20004800000 */
[----:B------:R-:W-:Y:S01]  /*6970*/  FMUL R138, R7, UR10 ;  /* 0x0000000a078a7c20 */ /* 0x000fe20008400000 */
[----:B------:R-:W-:Y:S01]  /*6980*/  LOP3.LUT R137, R143, 0xffffff00, RZ, 0xc0, !PT ;  /* 0xffffff008f897812 */ /* 0x000fe200078ec0ff */
[----:B------:R-:W-:Y:S01]  /*6990*/  FFMA R114, R136, R139, R141 ;  /* 0x0000008b88727223 */ /* 0x000fe2000000008d */
[----:B------:R-:W-:Y:S01]  /*69a0*/  F2FP.SATFINITE.E4M3.F32.PACK_AB_MERGE_C R140, RZ, R135, RZ ;  /* 0x00000087ff8c723e */ /* 0x000fe200048070ff */
[----:B------:R-:W-:Y:S01]  /*69b0*/  FMUL R136, R5, UR10 ;  /* 0x0000000a05887c20 */ /* 0x000fe20008400000 */
[----:B------:R-:W-:Y:S01]  /*69c0*/  FMNMX3 R2, R2, |R6|, |R11|, !PT ;  /* 0x4000000602027276 */ /* 0x000fe2000780040b */
[----:B------:R-:W-:Y:S01]  /*69d0*/  FMUL R141, R132, UR10 ;  /* 0x0000000a848d7c20 */ /* 0x000fe20008400000 */
[----:B------:R-:W-:Y:S01]  /*69e0*/  FSEL R139, R7, R138, !P1 ;  /* 0x0000008a078b7208 */ /* 0x000fe20004800000 */
[----:B------:R-:W-:Y:S01]  /*69f0*/  @P1 FMUL R4, R4, UR10 ;  /* 0x0000000a04041c20 */ /* 0x000fe20008400000 */
[----:B------:R-:W-:Y:S01]  /*6a00*/  LOP3.LUT R137, R137, 0xffff, R140, 0xf8, !PT ;  /* 0x0000ffff89897812 */ /* 0x000fe200078ef88c */
[----:B------:R-:W-:Y:S01]  /*6a10*/  FMUL R140, R89, UR10 ;  /* 0x0000000a598c7c20 */ /* 0x000fe20008400000 */
[----:B------:R-:W-:Y:S01]  /*6a20*/  FMNMX3 R138, R2, |R13|, |R10|, !PT ;  /* 0x4000000d028a7276 */ /* 0x000fe2000780040a */
[----:B------:R-:W-:Y:S01]  /*6a30*/  FMUL R2, R17, UR10 ;  /* 0x0000000a11027c20 */ /* 0x000fe20008400000 */
[----:B------:R-:W-:Y:S01]  /*6a40*/  LOP3.LUT R9, R9, 0xffffff00, RZ, 0xc0, !PT ;  /* 0xffffff0009097812 */ /* 0x000fe200078ec0ff */
[----:B------:R-:W-:Y:S01]  /*6a50*/  @P1 FMUL R0, R0, UR10 ;  /* 0x0000000a00001c20 */ /* 0x000fe20008400000 */
[----:B------:R-:W-:Y:S01]  /*6a60*/  FSEL R140, R89, R140, !P1 ;  /* 0x0000008c598c7208 */ /* 0x000fe20004800000 */
[----:B------:R-:W-:Y:S01]  /*6a70*/  FMUL R142, R13, UR10 ;  /* 0x0000000a0d8e7c20 */ /* 0x000fe20008400000 */
[----:B------:R-:W-:Y:S01]  /*6a80*/  FSEL R2, R17, R2, !P1 ;  /* 0x0000000211027208 */ /* 0x000fe20004800000 */
[----:B------:R-:W-:Y:S01]  /*6a90*/  @P1 FMUL R11, R11, UR10 ;  /* 0x0000000a0b0b1c20 */ /* 0x000fe20008400000 */
[----:B------:R-:W-:Y:S01]  /*6aa0*/  F2FP.SATFINITE.E4M3.F32.PACK_AB_MERGE_C R7, RZ, R140, RZ ;  /* 0x0000008cff07723e */ /* 0x000fe200048070ff */
[----:B------:R-:W-:Y:S01]  /*6ab0*/  FMUL R140, R125, UR10 ;  /* 0x0000000a7d8c7c20 */ /* 0x000fe20008400000 */
[----:B------:R-:W-:Y:S01]  /*6ac0*/  F2FP.SATFINITE.E4M3.F32.PACK_AB_MERGE_C R2, RZ, R2, RZ ;  /* 0x00000002ff02723e */ /* 0x000fe200048070ff */
[----:B------:R-:W-:Y:S01]  /*6ad0*/  FMUL R143, R12, UR10 ;  /* 0x0000000a0c8f7c20 */ /* 0x000fe20008400000 */
[----:B------:R-:W-:Y:S01]  /*6ae0*/  FSEL R5, R5, R136, !P1 ;  /* 0x0000008805057208 */ /* 0x000fe20004800000 */
[----:B------:R-:W-:Y:S01]  /*6af0*/  @P1 FMUL R10, R10, UR10 ;  /* 0x0000000a0a0a1c20 */ /* 0x000fe20008400000 */
[----:B------:R-:W-:Y:S01]  /*6b00*/  LOP3.LUT R9, R9, 0xffff, R2, 0xf8, !PT ;  /* 0x0000ffff09097812 */ /* 0x000fe200078ef802 */
[----:B------:R-:W-:Y:S01]  /*6b10*/  FMUL R2, R109, UR10 ;  /* 0x0000000a6d027c20 */ /* 0x000fe20008400000 */
[----:B------:R-:W-:Y:S01]  /*6b20*/  LOP3.LUT R136, R144, 0xffffff00, RZ, 0xc0, !PT ;  /* 0xffffff0090887812 */ /* 0x000fe200078ec0ff */
[----:B------:R-:W-:Y:S01]  /*6b30*/  HADD2.F32 R154, -RZ, R72.H0_H0 ;  /* 0x20000048ff9a7230 */ /* 0x000fe20000004100 */
[----:B------:R-:W-:Y:S01]  /*6b40*/  FSEL R140, R125, R140, !P1 ;  /* 0x0000008c7d8c7208 */ /* 0x000fe20004800000 */
[----:B------:R-:W-:Y:S01]  /*6b50*/  FMUL R144, R101, UR10 ;  /* 0x0000000a65907c20 */ /* 0x000fe20008400000 */
[----:B------:R-:W-:Y:S01]  /*6b60*/  LOP3.LUT R136, R136, 0xffff, R7, 0xf8, !PT ;  /* 0x0000ffff88887812 */ /* 0x000fe200078ef807 */
[----:B------:R-:W0:Y:S01]  /*6b70*/  S2R R16, SR_TID.X ;  /* 0x0000000000107919 */ /* 0x000e220000002100 */
[----:B------:R-:W-:Y:S01]  /*6b80*/  LOP3.LUT R7, R148, 0xffffff00, RZ, 0xc0, !PT ;  /* 0xffffff0094077812 */ /* 0x000fe200078ec0ff */
[----:B------:R-:W-:Y:S01]  /*6b90*/  FFMA R121, R121, R152, R154 ;  /* 0x0000009879797223 */ /* 0x000fe2000000009a */
[----:B------:R-:W-:Y:S01]  /*6ba0*/  F2FP.SATFINITE.E4M3.F32.PACK_AB_MERGE_C R140, RZ, R140, RZ ;  /* 0x0000008cff8c723e */ /* 0x000fe200048070ff */
[----:B------:R-:W1:Y:S01]  /*6bb0*/  S2UR UR5, SR_CTAID.X ;  /* 0x00000000000579c3 */ /* 0x000e620000002500 */
[----:B------:R-:W-:-:S02]  /*6bc0*/  FSEL R2, R109, R2, !P1 ;  /* 0x000000026d027208 */ /* 0x000fc40004800000 */
[----:B------:R-:W-:Y:S02]  /*6bd0*/  FSEL R141, R132, R141, !P1 ;  /* 0x0000008d848d7208 */ /* 0x000fe40004800000 */
[----:B------:R-:W-:Y:S02]  /*6be0*/  LOP3.LUT R7, R7, 0xffff, R140, 0xf8, !PT ;  /* 0x0000ffff07077812 */ /* 0x000fe400078ef88c */
[----:B------:R-:W-:Y:S02]  /*6bf0*/  LOP3.LUT R149, R149, 0xffffff00, RZ, 0xc0, !PT ;  /* 0xffffff0095957812 */ /* 0x000fe400078ec0ff */
[----:B------:R-:W-:Y:S02]  /*6c00*/  F2FP.SATFINITE.E4M3.F32.PACK_AB_MERGE_C R2, RZ, R2, RZ ;  /* 0x00000002ff02723e */ /* 0x000fe400048070ff */
[----:B------:R-:W-:Y:S02]  /*6c10*/  LOP3.LUT R150, R150, 0xffffff00, RZ, 0xc0, !PT ;  /* 0xffffff0096967812 */ /* 0x000fe400078ec0ff */
[----:B------:R-:W-:-:S02]  /*6c20*/  F2FP.SATFINITE.E4M3.F32.PACK_AB_MERGE_C R141, RZ, R141, RZ ;  /* 0x0000008dff8d723e */ /* 0x000fc400048070ff */
[----:B------:R-:W-:Y:S02]  /*6c30*/  F2FP.SATFINITE.E4M3.F32.PACK_AB_MERGE_C R140, RZ, R4, RZ ;  /* 0x00000004ff8c723e */ /* 0x000fe400048070ff */
[----:B------:R-:W-:Y:S02]  /*6c40*/  F2FP.SATFINITE.E4M3.F32.PACK_AB_MERGE_C R4, RZ, R5, RZ ;  /* 0x00000005ff04723e */ /* 0x000fe400048070ff */
[----:B------:R-:W-:Y:S02]  /*6c50*/  LOP3.LUT R5, R149, 0xffff, R2, 0xf8, !PT ;  /* 0x0000ffff95057812 */ /* 0x000fe400078ef802 */
[----:B------:R-:W-:Y:S02]  /*6c60*/  LOP3.LUT R2, R150, 0xffff, R141, 0xf8, !PT ;  /* 0x0000ffff96027812 */ /* 0x000fe400078ef88d */
[----:B------:R-:W-:Y:S01]  /*6c70*/  SHF.L.U32 R140, R140, 0x8, RZ ;  /* 0x000000088c8c7819 */ /* 0x000fe200000006ff */
[----:B-1----:R-:W-:Y:S01]  /*6c80*/  USHF.L.U32 UR11, UR5, 0x7, URZ ;  /* 0x00000007050b7899 */ /* 0x002fe200080006ff */
[----:B------:R-:W-:Y:S01]  /*6c90*/  LOP3.LUT R141, R4, 0xff, RZ, 0xc0, !PT ;  /* 0x000000ff048d7812 */ /* 0x000fe200078ec0ff */
[----:B------:R-:W-:Y:S01]  /*6ca0*/  FMUL R4, R19, UR10 ;  /* 0x0000000a13047c20 */ /* 0x000fe20008400000 */
[----:B------:R-:W-:-:S02]  /*6cb0*/  F2FP.SATFINITE.E4M3.F32.PACK_AB_MERGE_C R139, RZ, R139, RZ ;  /* 0x0000008bff8b723e */ /* 0x000fc400048070ff */
[----:B------:R-:W-:Y:S02]  /*6cc0*/  F2FP.SATFINITE.E4M3.F32.PACK_AB_MERGE_C R0, RZ, R0, RZ ;  /* 0x00000000ff00723e */ /* 0x000fe400048070ff */
[----:B------:R-:W-:Y:S01]  /*6cd0*/  FSEL R6, R13, R142, !P1 ;  /* 0x0000008e0d067208 */ /* 0x000fe20004800000 */
[----:B------:R-:W-:Y:S01]  /*6ce0*/  FMUL R142, R97, UR10 ;  /* 0x0000000a618e7c20 */ /* 0x000fe20008400000 */
[----:B------:R-:W-:Y:S02]  /*6cf0*/  F2FP.SATFINITE.E4M3.F32.PACK_AB_MERGE_C R11, RZ, R11, RZ ;  /* 0x0000000bff0b723e */ /* 0x000fe400048070ff */
[----:B------:R-:W-:Y:S02]  /*6d00*/  LOP3.LUT R140, R141, 0xffff, R140, 0xf8, !PT ;  /* 0x0000ffff8d8c7812 */ /* 0x000fe400078ef88c */
[----:B------:R-:W-:Y:S02]  /*6d10*/  SHF.L.U32 R139, R139, 0x10, RZ ;  /* 0x000000108b8b7819 */ /* 0x000fe400000006ff */
[----:B------:R-:W-:-:S02]  /*6d20*/  LOP3.LUT R0, R0, 0xffff, RZ, 0xc0, !PT ;  /* 0x0000ffff00007812 */ /* 0x000fc400078ec0ff */
[----:B------:R-:W-:Y:S02]  /*6d30*/  FSEL R143, R12, R143, !P1 ;  /* 0x0000008f0c8f7208 */ /* 0x000fe40004800000 */
[----:B------:R-:W-:Y:S01]  /*6d40*/  FMNMX3 R138, R138, |R12|, |R15|, !PT ;  /* 0x4000000c8a8a7276 */ /* 0x000fe2000780040f */
[----:B------:R-:W-:Y:S01]  /*6d50*/  @P1 FMUL R15, R15, UR10 ;  /* 0x0000000a0f0f1c20 */ /* 0x000fe20008400000 */
[----:B------:R-:W-:Y:S02]  /*6d60*/  LOP3.LUT R12, R137, 0xff, RZ, 0xc0, !PT ;  /* 0x000000ff890c7812 */ /* 0x000fe400078ec0ff */
[----:B------:R-:W-:Y:S02]  /*6d70*/  PRMT R11, R11, 0x7104, RZ ;  /* 0x000071040b0b7816 */ /* 0x000fe400000000ff */
[----:B------:R-:W-:Y:S02]  /*6d80*/  F2FP.SATFINITE.E4M3.F32.PACK_AB_MERGE_C R6, RZ, R6, RZ ;  /* 0x00000006ff06723e */ /* 0x000fe400048070ff */
[----:B------:R-:W-:-:S02]  /*6d90*/  F2FP.SATFINITE.E4M3.F32.PACK_AB_MERGE_C R10, RZ, R10, RZ ;  /* 0x0000000aff0a723e */ /* 0x000fc400048070ff */
[----:B------:R-:W-:Y:S02]  /*6da0*/  LOP3.LUT R139, R140, 0xff0000, R139, 0xf8, !PT ;  /* 0x00ff00008c8b7812 */ /* 0x000fe400078ef88b */
[----:B------:R-:W-:Y:S02]  /*6db0*/  SHF.L.U32 R0, R0, 0x18, RZ ;  /* 0x0000001800007819 */ /* 0x000fe400000006ff */
[----:B------:R-:W-:Y:S02]  /*6dc0*/  LOP3.LUT R11, R12, 0xff00, R11, 0xf8, !PT ;  /* 0x0000ff000c0b7812 */ /* 0x000fe400078ef80b */
[----:B------:R-:W-:Y:S02]  /*6dd0*/  SHF.L.U32 R6, R6, 0x10, RZ ;  /* 0x0000001006067819 */ /* 0x000fe400000006ff */
[----:B------:R-:W-:Y:S02]  /*6de0*/  FSEL R140, R19, R4, !P1 ;  /* 0x00000004138c7208 */ /* 0x000fe40004800000 */
[----:B------:R-:W-:-:S02]  /*6df0*/  LOP3.LUT R10, R10, 0xffff, RZ, 0xc0, !PT ;  /* 0x0000ffff0a0a7812 */ /* 0x000fc400078ec0ff */
[----:B------:R-:W-:Y:S01]  /*6e00*/  FMNMX3 R138, R138, |R19|, |R14|, !PT ;  /* 0x400000138a8a7276 */ /* 0x000fe2000780040e */
[----:B------:R-:W-:Y:S01]  /*6e10*/  @P1 FMUL R14, R14, UR10 ;  /* 0x0000000a0e0e1c20 */ /* 0x000fe20008400000 */
[----:B------:R-:W-:Y:S01]  /*6e20*/  LOP3.LUT R4, R139, 0xff000000, R0, 0xf8, !PT ;  /* 0xff0000008b047812 */ /* 0x000fe200078ef800 */
[----:B------:R-:W-:Y:S01]  /*6e30*/  FMUL R0, R87, UR10 ;  /* 0x0000000a57007c20 */ /* 0x000fe20008400000 */
[----:B------:R-:W-:Y:S02]  /*6e40*/  LOP3.LUT R6, R11, 0xff0000, R6, 0xf8, !PT ;  /* 0x00ff00000b067812 */ /* 0x000fe400078ef806 */
[----:B------:R-:W-:Y:S01]  /*6e50*/  SHF.L.U32 R11, R10, 0x18, RZ ;  /* 0x000000180a0b7819 */ /* 0x000fe200000006ff */
[----:B------:R-:W-:Y:S01]  /*6e60*/  FMUL R10, R85, UR10 ;  /* 0x0000000a550a7c20 */ /* 0x000fe20008400000 */
[----:B------:R-:W-:Y:S01]  /*6e70*/  FMNMX3 R138, R138, |R17|, |R84|, !PT ;  /* 0x400000118a8a7276 */ /* 0x000fe20007800454 */
[----:B------:R-:W-:Y:S01]  /*6e80*/  @P1 FMUL R84, R84, UR10 ;  /* 0x0000000a54541c20 */ /* 0x000fe20008400000 */
[----:B------:R-:W-:-:S02]  /*6e90*/  F2FP.SATFINITE.E4M3.F32.PACK_AB_MERGE_C R143, RZ, R143, RZ ;  /* 0x0000008fff8f723e */ /* 0x000fc400048070ff */
[----:B------:R-:W-:Y:S02]  /*6ea0*/  F2FP.SATFINITE.E4M3.F32.PACK_AB_MERGE_C R15, RZ, R15, RZ ;  /* 0x0000000fff0f723e */ /* 0x000fe400048070ff */
[----:B------:R-:W-:Y:S02]  /*6eb0*/  FSEL R12, R87, R0, !P1 ;  /* 0x00000000570c7208 */ /* 0x000fe40004800000 */
[----:B------:R-:W-:Y:S02]  /*6ec0*/  LOP3.LUT R0, R6, R11, RZ, 0xfc, !PT ;  /* 0x0000000b06007212 */ /* 0x000fe400078efcff */
[----:B------:R-:W-:Y:S02]  /*6ed0*/  FSEL R142, R97, R142, !P1 ;  /* 0x0000008e618e7208 */ /* 0x000fe40004800000 */
[----:B------:R-:W-:Y:S01]  /*6ee0*/  FMNMX3 R138, R138, |R87|, |R18|, !PT ;  /* 0x400000578a8a7276 */ /* 0x000fe20007800412 */
[----:B------:R-:W-:Y:S01]  /*6ef0*/  @P1 FMUL R18, R18, UR10 ;  /* 0x0000000a12121c20 */ /* 0x000fe20008400000 */
[----:B------:R-:W-:-:S02]  /*6f00*/  LOP3.LUT R6, R143, 0xff, RZ, 0xc0, !PT ;  /* 0x000000ff8f067812 */ /* 0x000fc400078ec0ff */
[----:B------:R-:W-:Y:S02]  /*6f10*/  SHF.L.U32 R15, R15, 0x8, RZ ;  /* 0x000000080f0f7819 */ /* 0x000fe400000006ff */
[----:B------:R-:W-:Y:S02]  /*6f20*/  F2FP.SATFINITE.E4M3.F32.PACK_AB_MERGE_C R140, RZ, R140, RZ ;  /* 0x0000008cff8c723e */ /* 0x000fe400048070ff */
[----:B------:R-:W-:Y:S02]  /*6f30*/  F2FP.SATFINITE.E4M3.F32.PACK_AB_MERGE_C R14, RZ, R14, RZ ;  /* 0x0000000eff0e723e */ /* 0x000fe400048070ff */
[----:B------:R-:W-:Y:S02]  /*6f40*/  LOP3.LUT R135, R145, 0xffffff00, RZ, 0xc0, !PT ;  /* 0xffffff0091877812 */ /* 0x000fe400078ec0ff */
[----:B------:R-:W-:Y:S02]  /*6f50*/  F2FP.SATFINITE.E4M3.F32.PACK_AB_MERGE_C R142, RZ, R142, RZ ;  /* 0x0000008eff8e723e */ /* 0x000fe400048070ff */
[----:B------:R-:W-:-:S02]  /*6f60*/  LOP3.LUT R6, R6, 0xffff, R15, 0xf8, !PT ;  /* 0x0000ffff06067812 */ /* 0x000fc400078ef80f */
[----:B------:R-:W-:Y:S02]  /*6f70*/  SHF.L.U32 R11, R140, 0x10, RZ ;  /* 0x000000108c0b7819 */ /* 0x000fe400000006ff */
[----:B------:R-:W-:Y:S01]  /*6f80*/  FMNMX3 R138, R138, |R85|, |R88|, !PT ;  /* 0x400000558a8a7276 */ /* 0x000fe20007800458 */
[----:B------:R-:W-:Y:S01]  /*6f90*/  @P1 FMUL R88, R88, UR10 ;  /* 0x0000000a58581c20 */ /* 0x000fe20008400000 */
[----:B------:R-:W-:Y:S02]  /*6fa0*/  LOP3.LUT R14, R14, 0xffff, RZ, 0xc0, !PT ;  /* 0x0000ffff0e0e7812 */ /* 0x000fe400078ec0ff */
[----:B------:R-:W-:Y:S02]  /*6fb0*/  F2FP.SATFINITE.E4M3.F32.PACK_AB_MERGE_C R84, RZ, R84, RZ ;  /* 0x00000054ff54723e */ /* 0x000fe400048070ff */
[----:B------:R-:W-:Y:S01]  /*6fc0*/  LOP3.LUT R135, R135, 0xffff, R142, 0xf8, !PT ;  /* 0x0000ffff87877812 */ /* 0x000fe200078ef88e */
[----:B------:R-:W-:Y:S01]  /*6fd0*/  FMUL R142, R91, UR10 ;  /* 0x0000000a5b8e7c20 */ /* 0x000fe20008400000 */
[----:B------:R-:W-:-:S02]  /*6fe0*/  LOP3.LUT R11, R6, 0xff0000, R11, 0xf8, !PT ;  /* 0x00ff0000060b7812 */ /* 0x000fc400078ef80b */
[----:B------:R-:W-:Y:S02]  /*6ff0*/  SHF.L.U32 R14, R14, 0x18, RZ ;  /* 0x000000180e0e7819 */ /* 0x000fe400000006ff */
[----:B------:R-:W-:Y:S01]  /*7000*/  FMNMX3 R138, R138, |R91|, |R86|, !PT ;  /* 0x4000005b8a8a7276 */ /* 0x000fe20007800456 */
[----:B------:R-:W-:Y:S01]  /*7010*/  @P1 FMUL R86, R86, UR10 ;  /* 0x0000000a56561c20 */ /* 0x000fe20008400000 */
[----:B------:R-:W-:Y:S02]  /*7020*/  FSEL R10, R85, R10, !P1 ;  /* 0x0000000a550a7208 */ /* 0x000fe40004800000 */
[----:B------:R-:W-:Y:S02]  /*7030*/  LOP3.LUT R9, R9, 0xff, RZ, 0xc0, !PT ;  /* 0x000000ff09097812 */ /* 0x000fe400078ec0ff */
[----:B------:R-:W-:Y:S02]  /*7040*/  PRMT R84, R84, 0x7104, RZ ;  /* 0x0000710454547816 */ /* 0x000fe400000000ff */
[----:B------:R-:W-:-:S02]  /*7050*/  F2FP.SATFINITE.E4M3.F32.PACK_AB_MERGE_C R12, RZ, R12, RZ ;  /* 0x0000000cff0c723e */ /* 0x000fc400048070ff */
[----:B------:R-:W-:Y:S01]  /*7060*/  LOP3.LUT R6, R11, 0xff000000, R14, 0xf8, !PT ;  /* 0xff0000000b067812 */ /* 0x000fe200078ef80e */
[----:B------:R-:W-:Y:S01]  /*7070*/  FMUL R14, R95, UR10 ;  /* 0x0000000a5f0e7c20 */ /* 0x000fe20008400000 */
[----:B------:R-:W-:Y:S01]  /*7080*/  FMNMX3 R138, R138, |R89|, |R92|, !PT ;  /* 0x400000598a8a7276 */ /* 0x000fe2000780045c */
[----:B------:R-:W-:Y:S01]  /*7090*/  @P1 FMUL R92, R92, UR10 ;  /* 0x0000000a5c5c1c20 */ /* 0x000fe20008400000 */
[----:B------:R-:W-:Y:S02]  /*70a0*/  FSEL R142, R91, R142, !P1 ;  /* 0x0000008e5b8e7208 */ /* 0x000fe40004800000 */
[----:B------:R-:W-:Y:S02]  /*70b0*/  F2FP.SATFINITE.E4M3.F32.PACK_AB_MERGE_C R10, RZ, R10, RZ ;  /* 0x0000000aff0a723e */ /* 0x000fe400048070ff */
[----:B------:R-:W-:Y:S02]  /*70c0*/  F2FP.SATFINITE.E4M3.F32.PACK_AB_MERGE_C R88, RZ, R88, RZ ;  /* 0x00000058ff58723e */ /* 0x000fe400048070ff */
[----:B------:R-:W-:Y:S01]  /*70d0*/  LOP3.LUT R9, R9, 0xff00, R84, 0xf8, !PT ;  /* 0x0000ff0009097812 */ /* 0x000fe200078ef854 */
[----:B------:R-:W-:Y:S01]  /*70e0*/  FMUL R84, R119, UR10 ;  /* 0x0000000a77547c20 */ /* 0x000fe20008400000 */
[----:B------:R-:W-:-:S02]  /*70f0*/  SHF.L.U32 R12, R12, 0x10, RZ ;  /* 0x000000100c0c7819 */ /* 0x000fc400000006ff */
[----:B------:R-:W-:Y:S02]  /*7100*/  F2FP.SATFINITE.E4M3.F32.PACK_AB_MERGE_C R18, RZ, R18, RZ ;  /* 0x00000012ff12723e */ /* 0x000fe400048070ff */
[----:B------:R-:W-:Y:S01]  /*7110*/  FMNMX3 R138, R138, |R95|, |R90|, !PT ;  /* 0x4000005f8a8a7276 */ /* 0x000fe2000780045a */
[----:B------:R-:W-:Y:S01]  /*7120*/  @P1 FMUL R90, R90, UR10 ;  /* 0x0000000a5a5a1c20 */ /* 0x000fe20008400000 */
[----:B------:R-:W-:Y:S02]  /*7130*/  FSEL R14, R95, R14, !P1 ;  /* 0x0000000e5f0e7208 */ /* 0x000fe40004800000 */
[----:B------:R-:W-:Y:S01]  /*7140*/  LOP3.LUT R11, R10, 0xff, RZ, 0xc0, !PT ;  /* 0x000000ff0a0b7812 */ /* 0x000fe200078ec0ff */
[----:B------:R-:W-:Y:S01]  /*7150*/  FMUL R10, R93, UR10 ;  /* 0x0000000a5d0a7c20 */ /* 0x000fe20008400000 */
[----:B------:R-:W-:Y:S02]  /*7160*/  SHF.L.U32 R88, R88, 0x8, RZ ;  /* 0x0000000858587819 */ /* 0x000fe400000006ff */
[----:B------:R-:W-:-:S02]  /*7170*/  F2FP.SATFINITE.E4M3.F32.PACK_AB_MERGE_C R142, RZ, R142, RZ ;  /* 0x0000008eff8e723e */ /* 0x000fc400048070ff */
[----:B------:R-:W-:Y:S02]  /*7180*/  F2FP.SATFINITE.E4M3.F32.PACK_AB_MERGE_C R86, RZ, R86, RZ ;  /* 0x00000056ff56723e */ /* 0x000fe400048070ff */
[----:B------:R-:W-:Y:S02]  /*7190*/  F2FP.SATFINITE.E4M3.F32.PACK_AB_MERGE_C R92, RZ, R92, RZ ;  /* 0x0000005cff5c723e */ /* 0x000fe400048070ff */
[----:B------:R-:W-:Y:S01]  /*71a0*/  LOP3.LUT R9, R9, 0xff0000, R12, 0xf8, !PT ;  /* 0x00ff000009097812 */ /* 0x000fe200078ef80c */
[----:B------:R-:W-:Y:S01]  /*71b0*/  FMUL R12, R103, UR10 ;  /* 0x0000000a670c7c20 */ /* 0x000fe20008400000 */
[----:B------:R-:W-:Y:S02]  /*71c0*/  LOP3.LUT R18, R18, 0xffff, RZ, 0xc0, !PT ;  /* 0x0000ffff12127812 */ /* 0x000fe400078ec0ff */
[----:B------:R-:W-:Y:S01]  /*71d0*/  LOP3.LUT R11, R11, 0xffff, R88, 0xf8, !PT ;  /* 0x0000ffff0b0b7812 */ /* 0x000fe200078ef858 */
[----:B------:R-:W-:Y:S01]  /*71e0*/  FMUL R88, R105, UR10 ;  /* 0x0000000a69587c20 */ /* 0x000fe20008400000 */
[----:B------:R-:W-:-:S02]  /*71f0*/  SHF.L.U32 R142, R142, 0x10, RZ ;  /* 0x000000108e8e7819 */ /* 0x000fc400000006ff */
[----:B------:R-:W-:Y:S01]  /*7200*/  FMNMX3 R138, R138, |R93|, |R102|, !PT ;  /* 0x4000005d8a8a7276 */ /* 0x000fe20007800466 */
[----:B------:R-:W-:Y:S01]  /*7210*/  @P1 FMUL R102, R102, UR10 ;  /* 0x0000000a66661c20 */ /* 0x000fe20008400000 */
[----:B------:R-:W-:Y:S02]  /*7220*/  LOP3.LUT R86, R86, 0xffff, RZ, 0xc0, !PT ;  /* 0x0000ffff56567812 */ /* 0x000fe400078ec0ff */
[----:B------:R-:W-:Y:S02]  /*7230*/  LOP3.LUT R15, R136, 0xff, RZ, 0xc0, !PT ;  /* 0x000000ff880f7812 */ /* 0x000fe400078ec0ff */
[----:B------:R-:W-:Y:S02]  /*7240*/  PRMT R92, R92, 0x7104, RZ ;  /* 0x000071045c5c7816 */ /* 0x000fe400000000ff */
[----:B------:R-:W-:Y:S02]  /*7250*/  F2FP.SATFINITE.E4M3.F32.PACK_AB_MERGE_C R14, RZ, R14, RZ ;  /* 0x0000000eff0e723e */ /* 0x000fe400048070ff */
[----:B------:R-:W-:-:S02]  /*7260*/  F2FP.SATFINITE.E4M3.F32.PACK_AB_MERGE_C R90, RZ, R90, RZ ;  /* 0x0000005aff5a723e */ /* 0x000fc400048070ff */
[----:B------:R-:W-:Y:S02]  /*7270*/  SHF.L.U32 R18, R18, 0x18, RZ ;  /* 0x0000001812127819 */ /* 0x000fe400000006ff */
[----:B------:R-:W-:Y:S01]  /*7280*/  FSEL R17, R103, R12, !P1 ;  /* 0x0000000c67117208 */ /* 0x000fe20004800000 */
[----:B------:R-:W-:Y:S01]  /*7290*/  FMUL R12, R117, UR10 ;  /* 0x0000000a750c7c20 */ /* 0x000fe20008400000 */
[----:B------:R-:W-:Y:S02]  /*72a0*/  LOP3.LUT R11, R11, 0xff0000, R142, 0xf8, !PT ;  /* 0x00ff00000b0b7812 */ /* 0x000fe400078ef88e */
[----:B------:R-:W-:Y:S02]  /*72b0*/  SHF.L.U32 R86, R86, 0x18, RZ ;  /* 0x0000001856567819 */ /* 0x000fe400000006ff */
[----:B------:R-:W-:Y:S01]  /*72c0*/  FMNMX3 R138, R138, |R103|, |R96|, !PT ;  /* 0x400000678a8a7276 */ /* 0x000fe20007800460 */
[----:B------:R-:W-:Y:S01]  /*72d0*/  @P1 FMUL R96, R96, UR10 ;  /* 0x0000000a60601c20 */ /* 0x000fe20008400000 */
[----:B------:R-:W-:Y:S01]  /*72e0*/  LOP3.LUT R15, R15, 0xff00, R92, 0xf8, !PT ;  /* 0x0000ff000f0f7812 */ /* 0x000fe200078ef85c */
[----:B------:R-:W-:Y:S01]  /*72f0*/  FMUL R92, R129, UR10 ;  /* 0x0000000a815c7c20 */ /* 0x000fe20008400000 */
[----:B------:R-:W-:-:S02]  /*7300*/  SHF.L.U32 R14, R14, 0x10, RZ ;  /* 0x000000100e0e7819 */ /* 0x000fc400000006ff */
[----:B------:R-:W-:Y:S02]  /*7310*/  LOP3.LUT R90, R90, 0xffff, RZ, 0xc0, !PT ;  /* 0x0000ffff5a5a7812 */ /* 0x000fe400078ec0ff */
[----:B------:R-:W-:Y:S02]  /*7320*/  FSEL R10, R93, R10, !P1 ;  /* 0x0000000a5d0a7208 */ /* 0x000fe40004800000 */
[----:B------:R-:W-:Y:S02]  /*7330*/  LOP3.LUT R9, R9, R18, RZ, 0xfc, !PT ;  /* 0x0000001209097212 */ /* 0x000fe400078efcff */
[----:B------:R-:W-:Y:S01]  /*7340*/  LOP3.LUT R18, R11, 0xff000000, R86, 0xf8, !PT ;  /* 0xff0000000b127812 */ /* 0x000fe200078ef856 */
[----:B------:R-:W-:Y:S01]  /*7350*/  FMUL R86, R123, UR10 ;  /* 0x0000000a7b567c20 */ /* 0x000fe20008400000 */
[----:B------:R-:W-:Y:S01]  /*7360*/  FMNMX3 R138, R138, |R97|, |R116|, !PT ;  /* 0x400000618a8a7276 */ /* 0x000fe20007800474 */
[----:B------:R-:W-:Y:S01]  /*7370*/  @P1 FMUL R116, R116, UR10 ;  /* 0x0000000a74741c20 */ /* 0x000fe20008400000 */
[----:B------:R-:W-:-:S02]  /*7380*/  LOP3.LUT R14, R15, 0xff0000, R14, 0xf8, !PT ;  /* 0x00ff00000f0e7812 */ /* 0x000fc400078ef80e */
[----:B------:R-:W-:Y:S02]  /*7390*/  FSEL R15, R117, R12, !P1 ;  /* 0x0000000c750f7208 */ /* 0x000fe40004800000 */
[----:B------:R-:W-:Y:S01]  /*73a0*/  SHF.L.U32 R11, R90, 0x18, RZ ;  /* 0x000000185a0b7819 */ /* 0x000fe200000006ff */
[----:B------:R-:W-:Y:S01]  /*73b0*/  FMUL R90, R127, UR10 ;  /* 0x0000000a7f5a7c20 */ /* 0x000fe20008400000 */
[----:B------:R-:W-:Y:S02]  /*73c0*/  F2FP.SATFINITE.E4M3.F32.PACK_AB_MERGE_C R12, RZ, R10, RZ ;  /* 0x0000000aff0c723e */ /* 0x000fe400048070ff */
[----:B------:R-:W-:Y:S01]  /*73d0*/  FMNMX3 R138, R138, |R117|, |R98|, !PT ;  /* 0x400000758a8a7276 */ /* 0x000fe20007800462 */
[----:B------:R-:W-:Y:S01]  /*73e0*/  @P1 FMUL R98, R98, UR10 ;  /* 0x0000000a62621c20 */ /* 0x000fe20008400000 */
[----:B------:R-:W-:Y:S02]  /*73f0*/  F2FP.SATFINITE.E4M3.F32.PACK_AB_MERGE_C R102, RZ, R102, RZ ;  /* 0x00000066ff66723e */ /* 0x000fe400048070ff */
[----:B------:R-:W-:-:S02]  /*7400*/  LOP3.LUT R10, R14, R11, RZ, 0xfc, !PT ;  /* 0x0000000b0e0a7212 */ /* 0x000fc400078efcff */
[----:B------:R-:W-:Y:S01]  /*7410*/  LOP3.LUT R11, R12, 0xff, RZ, 0xc0, !PT ;  /* 0x000000ff0c0b7812 */ /* 0x000fe200078ec0ff */
[----:B------:R-:W-:Y:S01]  /*7420*/  FMUL R12, R99, UR10 ;  /* 0x0000000a630c7c20 */ /* 0x000fe20008400000 */
[----:B------:R-:W-:Y:S02]  /*7430*/  F2FP.SATFINITE.E4M3.F32.PACK_AB_MERGE_C R116, RZ, R116, RZ ;  /* 0x00000074ff74723e */ /* 0x000fe400048070ff */
[----:B------:R-:W-:Y:S02]  /*7440*/  SHF.L.U32 R102, R102, 0x8, RZ ;  /* 0x0000000866667819 */ /* 0x000fe400000006ff */
[----:B------:R-:W-:Y:S02]  /*7450*/  F2FP.SATFINITE.E4M3.F32.PACK_AB_MERGE_C R17, RZ, R17, RZ ;  /* 0x00000011ff11723e */ /* 0x000fe400048070ff */
[----:B------:R-:W-:Y:S02]  /*7460*/  F2FP.SATFINITE.E4M3.F32.PACK_AB_MERGE_C R96, RZ, R96, RZ ;  /* 0x00000060ff60723e */ /* 0x000fe400048070ff */
[----:B------:R-:W-:-:S02]  /*7470*/  LOP3.LUT R135, R135, 0xff, RZ, 0xc0, !PT ;  /* 0x000000ff87877812 */ /* 0x000fc400078ec0ff */
[----:B------:R-:W-:Y:S02]  /*7480*/  PRMT R116, R116, 0x7104, RZ ;  /* 0x0000710474747816 */ /* 0x000fe400000000ff */
[----:B------:R-:W-:Y:S02]  /*7490*/  F2FP.SATFINITE.E4M3.F32.PACK_AB_MERGE_C R15, RZ, R15, RZ ;  /* 0x0000000fff0f723e */ /* 0x000fe400048070ff */
[----:B------:R-:W-:Y:S02]  /*74a0*/  F2FP.SATFINITE.E4M3.F32.PACK_AB_MERGE_C R98, RZ, R98, RZ ;  /* 0x00000062ff62723e */ /* 0x000fe400048070ff */
[----:B------:R-:W-:Y:S01]  /*74b0*/  FMNMX3 R138, R138, |R99|, |R118|, !PT ;  /* 0x400000638a8a7276 */ /* 0x000fe20007800476 */
[----:B------:R-:W-:Y:S01]  /*74c0*/  @P1 FMUL R118, R118, UR10 ;  /* 0x0000000a76761c20 */ /* 0x000fe20008400000 */
[----:B------:R-:W-:Y:S02]  /*74d0*/  FSEL R14, R99, R12, !P1 ;  /* 0x0000000c630e7208 */ /* 0x000fe40004800000 */
[----:B------:R-:W-:-:S02]  /*74e0*/  LOP3.LUT R11, R11, 0xffff, R102, 0xf8, !PT ;  /* 0x0000ffff0b0b7812 */ /* 0x000fc400078ef866 */
[----:B------:R-:W-:Y:S02]  /*74f0*/  SHF.L.U32 R12, R17, 0x10, RZ ;  /* 0x00000010110c7819 */ /* 0x000fe400000006ff */
[----:B------:R-:W-:Y:S02]  /*7500*/  LOP3.LUT R96, R96, 0xffff, RZ, 0xc0, !PT ;  /* 0x0000ffff60607812 */ /* 0x000fe400078ec0ff */
[----:B------:R-:W-:Y:S02]  /*7510*/  LOP3.LUT R116, R135, 0xff00, R116, 0xf8, !PT ;  /* 0x0000ff0087747812 */ /* 0x000fe400078ef874 */
[----:B------:R-:W-:Y:S02]  /*7520*/  SHF.L.U32 R15, R15, 0x10, RZ ;  /* 0x000000100f0f7819 */ /* 0x000fe400000006ff */
[----:B------:R-:W-:Y:S02]  /*7530*/  LOP3.LUT R98, R98, 0xffff, RZ, 0xc0, !PT ;  /* 0x0000ffff62627812 */ /* 0x000fe400078ec0ff */
[----:B------:R-:W-:Y:S01]  /*7540*/  FMNMX3 R138, R138, |R119|, |R100|, !PT ;  /* 0x400000778a8a7276 */ /* 0x000fe20007800464 */
[----:B------:R-:W-:Y:S01]  /*7550*/  @P1 FMUL R100, R100, UR10 ;  /* 0x0000000a64641c20 */ /* 0x000fe20008400000 */
[----:B------:R-:W-:-:S02]  /*7560*/  LOP3.LUT R11, R11, 0xff0000, R12, 0xf8, !PT ;  /* 0x00ff00000b0b7812 */ /* 0x000fc400078ef80c */
[----:B------:R-:W-:Y:S02]  /*7570*/  SHF.L.U32 R96, R96, 0x18, RZ ;  /* 0x0000001860607819 */ /* 0x000fe400000006ff */
[----:B------:R-:W-:Y:S02]  /*7580*/  LOP3.LUT R15, R116, 0xff0000, R15, 0xf8, !PT ;  /* 0x00ff0000740f7812 */ /* 0x000fe400078ef80f */
[----:B------:R-:W-:Y:S02]  /*7590*/  SHF.L.U32 R98, R98, 0x18, RZ ;  /* 0x0000001862627819 */ /* 0x000fe400000006ff */
[----:B------:R-:W-:Y:S01]  /*75a0*/  FMNMX3 R138, R138, |R101|, |R122|, !PT ;  /* 0x400000658a8a7276 */ /* 0x000fe2000780047a */
[----:B------:R-:W-:Y:S01]  /*75b0*/  @P1 FMUL R122, R122, UR10 ;  /* 0x0000000a7a7a1c20 */ /* 0x000fe20008400000 */
[----:B------:R-:W-:Y:S02]  /*75c0*/  F2FP.SATFINITE.E4M3.F32.PACK_AB_MERGE_C R14, RZ, R14, RZ ;  /* 0x0000000eff0e723e */ /* 0x000fe400048070ff */
[----:B------:R-:W-:-:S02]  /*75d0*/  FSEL R12, R119, R84, !P1 ;  /* 0x00000054770c7208 */ /* 0x000fc40004800000 */
[----:B------:R-:W-:Y:S02]  /*75e0*/  F2FP.SATFINITE.E4M3.F32.PACK_AB_MERGE_C R118, RZ, R118, RZ ;  /* 0x00000076ff76723e */ /* 0x000fe400048070ff */
[----:B------:R-:W-:Y:S01]  /*75f0*/  LOP3.LUT R84, R11, 0xff000000, R96, 0xf8, !PT ;  /* 0xff0000000b547812 */ /* 0x000fe200078ef860 */
[----:B------:R-:W-:Y:S01]  /*7600*/  FMUL R96, R131, UR10 ;  /* 0x0000000a83607c20 */ /* 0x000fe20008400000 */
[----:B------:R-:W-:Y:S01]  /*7610*/  LOP3.LUT R11, R15, R98, RZ, 0xfc, !PT ;  /* 0x000000620f0b7212 */ /* 0x000fe200078efcff */
[----:B------:R-:W-:Y:S01]  /*7620*/  FMUL R98, R133, UR10 ;  /* 0x0000000a85627c20 */ /* 0x000fe20008400000 */
[----:B------:R-:W-:Y:S01]  /*7630*/  FMNMX3 R138, R138, |R123|, |R120|, !PT ;  /* 0x4000007b8a8a7276 */ /* 0x000fe20007800478 */
[----:B------:R-:W-:Y:S01]  /*7640*/  @P1 FMUL R120, R120, UR10 ;  /* 0x0000000a78781c20 */ /* 0x000fe20008400000 */
[----:B------:R-:W-:Y:S01]  /*7650*/  LOP3.LUT R15, R14, 0xff, RZ, 0xc0, !PT ;  /* 0x000000ff0e0f7812 */ /* 0x000fe200078ec0ff */
[----:B------:R-:W-:Y:S01]  /*7660*/  FMUL R14, R121, UR10 ;  /* 0x0000000a790e7c20 */ /* 0x000fe20008400000 */
[----:B------:R-:W-:-:S02]  /*7670*/  SHF.L.U32 R118, R118, 0x8, RZ ;  /* 0x0000000876767819 */ /* 0x000fc400000006ff */
[----:B------:R-:W-:Y:S02]  /*7680*/  F2FP.SATFINITE.E4M3.F32.PACK_AB_MERGE_C R12, RZ, R12, RZ ;  /* 0x0000000cff0c723e */ /* 0x000fe400048070ff */
[----:B------:R-:W-:Y:S02]  /*7690*/  F2FP.SATFINITE.E4M3.F32.PACK_AB_MERGE_C R100, RZ, R100, RZ ;  /* 0x00000064ff64723e */ /* 0x000fe400048070ff */
[----:B------:R-:W-:Y:S01]  /*76a0*/  FMNMX3 R138, R138, |R121|, |R124|, !PT ;  /* 0x400000798a8a7276 */ /* 0x000fe2000780047c */
[----:B------:R-:W-:Y:S01]  /*76b0*/  @P1 FMUL R124, R124, UR10 ;  /* 0x0000000a7c7c1c20 */ /* 0x000fe20008400000 */
[----:B------:R-:W-:Y:S02]  /*76c0*/  LOP3.LUT R15, R15, 0xffff, R118, 0xf8, !PT ;  /* 0x0000ffff0f0f7812 */ /* 0x000fe400078ef876 */
[----:B------:R-:W-:Y:S02]  /*76d0*/  SHF.L.U32 R12, R12, 0x10, RZ ;  /* 0x000000100c0c7819 */ /* 0x000fe400000006ff */
[----:B------:R-:W-:-:S02]  /*76e0*/  LOP3.LUT R100, R100, 0xffff, RZ, 0xc0, !PT ;  /* 0x0000ffff64647812 */ /* 0x000fc400078ec0ff */
[----:B------:R-:W-:Y:S02]  /*76f0*/  FSEL R14, R121, R14, !P1 ;  /* 0x0000000e790e7208 */ /* 0x000fe40004800000 */
[----:B------:R-:W-:Y:S02]  /*7700*/  FSEL R86, R123, R86, !P1 ;  /* 0x000000567b567208 */ /* 0x000fe40004800000 */
[----:B------:R-:W-:Y:S01]  /*7710*/  FMNMX3 R138, R138, |R105|, |R104|, !PT ;  /* 0x400000698a8a7276 */ /* 0x000fe20007800468 */
[----:B------:R-:W-:Y:S01]  /*7720*/  @P1 FMUL R104, R104, UR10 ;  /* 0x0000000a68681c20 */ /* 0x000fe20008400000 */
[----:B------:R-:W-:Y:S02]  /*7730*/  LOP3.LUT R15, R15, 0xff0000, R12, 0xf8, !PT ;  /* 0x00ff00000f0f7812 */ /* 0x000fe400078ef80c */
[----:B------:R-:W-:Y:S02]  /*7740*/  SHF.L.U32 R100, R100, 0x18, RZ ;  /* 0x0000001864647819 */ /* 0x000fe400000006ff */
[----:B------:R-:W-:-:S02]  /*7750*/  F2FP.SATFINITE.E4M3.F32.PACK_AB_MERGE_C R14, RZ, R14, RZ ;  /* 0x0000000eff0e723e */ /* 0x000fc400048070ff */
[----:B------:R-:W-:Y:S02]  /*7760*/  FSEL R88, R105, R88, !P1 ;  /* 0x0000005869587208 */ /* 0x000fe40004800000 */
[----:B------:R-:W-:Y:S02]  /*7770*/  F2FP.SATFINITE.E4M3.F32.PACK_AB_MERGE_C R124, RZ, R124, RZ ;  /* 0x0000007cff7c723e */ /* 0x000fe400048070ff */
[----:B------:R-:W-:Y:S02]  /*7780*/  F2FP.SATFINITE.E4M3.F32.PACK_AB_MERGE_C R12, RZ, R86, RZ ;  /* 0x00000056ff0c723e */ /* 0x000fe400048070ff */
[----:B------:R-:W-:Y:S01]  /*7790*/  FMNMX3 R138, R138, |R125|, |R126|, !PT ;  /* 0x4000007d8a8a7276 */ /* 0x000fe2000780047e */
[----:B------:R-:W-:Y:S01]  /*77a0*/  @P1 FMUL R126, R126, UR10 ;  /* 0x0000000a7e7e1c20 */ /* 0x000fe20008400000 */
[----:B------:R-:W-:Y:S02]  /*77b0*/  LOP3.LUT R86, R15, 0xff000000, R100, 0xf8, !PT ;  /* 0xff0000000f567812 */ /* 0x000fe400078ef864 */
[----:B------:R-:W-:Y:S01]  /*77c0*/  LOP3.LUT R15, R14, 0xff, RZ, 0xc0, !PT ;  /* 0x000000ff0e0f7812 */ /* 0x000fe200078ec0ff */
[----:B------:R-:W-:Y:S01]  /*77d0*/  FMUL R14, R107, UR10 ;  /* 0x0000000a6b0e7c20 */ /* 0x000fe20008400000 */
[----:B------:R-:W-:-:S02]  /*77e0*/  SHF.L.U32 R124, R124, 0x8, RZ ;  /* 0x000000087c7c7819 */ /* 0x000fc400000006ff */
[----:B------:R-:W-:Y:S02]  /*77f0*/  F2FP.SATFINITE.E4M3.F32.PACK_AB_MERGE_C R88, RZ, R88, RZ ;  /* 0x00000058ff58723e */ /* 0x000fe400048070ff */
[----:B------:R-:W-:Y:S02]  /*7800*/  F2FP.SATFINITE.E4M3.F32.PACK_AB_MERGE_C R104, RZ, R104, RZ ;  /* 0x00000068ff68723e */ /* 0x000fe400048070ff */
[----:B------:R-:W-:Y:S02]  /*7810*/  FSEL R144, R101, R144, !P1 ;  /* 0x0000009065907208 */ /* 0x000fe40004800000 */
[----:B------:R-:W-:Y:S01]  /*7820*/  FMNMX3 R138, R138, |R127|, |R106|, !PT ;  /* 0x4000007f8a8a7276 */ /* 0x000fe2000780046a */
[----:B------:R-:W-:Y:S01]  /*7830*/  @P1 FMUL R106, R106, UR10 ;  /* 0x0000000a6a6a1c20 */ /* 0x000fe20008400000 */
[----:B------:R-:W-:Y:S02]  /*7840*/  LOP3.LUT R15, R15, 0xffff, R124, 0xf8, !PT ;  /* 0x0000ffff0f0f7812 */ /* 0x000fe400078ef87c */
[----:B------:R-:W-:-:S02]  /*7850*/  SHF.L.U32 R88, R88, 0x10, RZ ;  /* 0x0000001058587819 */ /* 0x000fc400000006ff */
[----:B------:R-:W-:Y:S02]  /*7860*/  LOP3.LUT R104, R104, 0xffff, RZ, 0xc0, !PT ;  /* 0x0000ffff68687812 */ /* 0x000fe400078ec0ff */
[----:B------:R-:W-:Y:S02]  /*7870*/  LOP3.LUT R13, R146, 0xffffff00, RZ, 0xc0, !PT ;  /* 0xffffff00920d7812 */ /* 0x000fe400078ec0ff */
[----:B------:R-:W-:Y:S02]  /*7880*/  F2FP.SATFINITE.E4M3.F32.PACK_AB_MERGE_C R144, RZ, R144, RZ ;  /* 0x00000090ff90723e */ /* 0x000fe400048070ff */
[----:B------:R-:W-:Y:S02]  /*7890*/  FSEL R14, R107, R14, !P1 ;  /* 0x0000000e6b0e7208 */ /* 0x000fe40004800000 */
[----:B------:R-:W-:Y:S01]  /*78a0*/  FMNMX3 R138, R138, |R107|, |R128|, !PT ;  /* 0x4000006b8a8a7276 */ /* 0x000fe20007800480 */
[----:B------:R-:W-:Y:S01]  /*78b0*/  @P1 FMUL R128, R128, UR10 ;  /* 0x0000000a80801c20 */ /* 0x000fe20008400000 */
[----:B------:R-:W-:-:S02]  /*78c0*/  LOP3.LUT R15, R15, 0xff0000, R88, 0xf8, !PT ;  /* 0x00ff00000f0f7812 */ /* 0x000fc400078ef858 */
[----:B------:R-:W-:Y:S02]  /*78d0*/  SHF.L.U32 R104, R104, 0x18, RZ ;  /* 0x0000001868687819 */ /* 0x000fe400000006ff */
[----:B------:R-:W-:Y:S02]  /*78e0*/  LOP3.LUT R13, R13, 0xffff, R144, 0xf8, !PT ;  /* 0x0000ffff0d0d7812 */ /* 0x000fe400078ef890 */
[----:B------:R-:W-:Y:S02]  /*78f0*/  F2FP.SATFINITE.E4M3.F32.PACK_AB_MERGE_C R122, RZ, R122, RZ ;  /* 0x0000007aff7a723e */ /* 0x000fe400048070ff */
[----:B------:R-:W-:Y:S02]  /*7900*/  FSEL R90, R127, R90, !P1 ;  /* 0x0000005a7f5a7208 */ /* 0x000fe40004800000 */
[----:B------:R-:W-:Y:S02]  /*7910*/  F2FP.SATFINITE.E4M3.F32.PACK_AB_MERGE_C R126, RZ, R126, RZ ;  /* 0x0000007eff7e723e */ /* 0x000fe400048070ff */
[----:B------:R-:W-:-:S02]  /*7920*/  F2FP.SATFINITE.E4M3.F32.PACK_AB_MERGE_C R14, RZ, R14, RZ ;  /* 0x0000000eff0e723e */ /* 0x000fc400048070ff */
[----:B------:R-:W-:Y:S01]  /*7930*/  FMNMX3 R138, R138, |R129|, |R108|, !PT ;  /* 0x400000818a8a7276 */ /* 0x000fe2000780046c */
[----:B------:R-:W-:Y:S01]  /*7940*/  @P1 FMUL R108, R108, UR10 ;  /* 0x0000000a6c6c1c20 */ /* 0x000fe20008400000 */
[----:B------:R-:W-:Y:S02]  /*7950*/  FSEL R92, R129, R92, !P1 ;  /* 0x0000005c815c7208 */ /* 0x000fe40004800000 */
[----:B------:R-:W-:Y:S02]  /*7960*/  F2FP.SATFINITE.E4M3.F32.PACK_AB_MERGE_C R128, RZ, R128, RZ ;  /* 0x00000080ff80723e */ /* 0x000fe400048070ff */
[----:B------:R-:W-:Y:S02]  /*7970*/  LOP3.LUT R88, R15, 0xff000000, R104, 0xf8, !PT ;  /* 0xff0000000f587812 */ /* 0x000fe400078ef868 */
[----:B------:R-:W-:Y:S02]  /*7980*/  LOP3.LUT R13, R13, 0xff, RZ, 0xc0, !PT ;  /* 0x000000ff0d0d7812 */ /* 0x000fe400078ec0ff */
[----:B------:R-:W-:-:S02]  /*7990*/  PRMT R122, R122, 0x7104, RZ ;  /* 0x000071047a7a7816 */ /* 0x000fc400000000ff */
[----:B------:R-:W-:Y:S02]  /*79a0*/  LOP3.LUT R7, R7, 0xff, RZ, 0xc0, !PT ;  /* 0x000000ff07077812 */ /* 0x000fe400078ec0ff */
[----:B------:R-:W-:Y:S02]  /*79b0*/  PRMT R126, R126, 0x7104, RZ ;  /* 0x000071047e7e7816 */ /* 0x000fe400000000ff */
[----:B------:R-:W-:Y:S02]  /*79c0*/  F2FP.SATFINITE.E4M3.F32.PACK_AB_MERGE_C R90, RZ, R90, RZ ;  /* 0x0000005aff5a723e */ /* 0x000fe400048070ff */
[----:B------:R-:W-:Y:S01]  /*79d0*/  LOP3.LUT R15, R14, 0xff, RZ, 0xc0, !PT ;  /* 0x000000ff0e0f7812 */ /* 0x000fe200078ec0ff */
[----:B------:R-:W-:Y:S01]  /*79e0*/  FMUL R14, R111, UR10 ;  /* 0x0000000a6f0e7c20 */ /* 0x000fe20008400000 */
[----:B------:R-:W-:Y:S02]  /*79f0*/  F2FP.SATFINITE.E4M3.F32.PACK_AB_MERGE_C R120, RZ, R120, RZ ;  /* 0x00000078ff78723e */ /* 0x000fe400048070ff */
[----:B------:R-:W-:-:S02]  /*7a00*/  F2FP.SATFINITE.E4M3.F32.PACK_AB_MERGE_C R106, RZ, R106, RZ ;  /* 0x0000006aff6a723e */ /* 0x000fc400048070ff */
[----:B------:R-:W-:Y:S02]  /*7a10*/  SHF.L.U32 R128, R128, 0x8, RZ ;  /* 0x0000000880807819 */ /* 0x000fe400000006ff */
[----:B------:R-:W-:Y:S02]  /*7a20*/  F2FP.SATFINITE.E4M3.F32.PACK_AB_MERGE_C R92, RZ, R92, RZ ;  /* 0x0000005cff5c723e */ /* 0x000fe400048070ff */
[----:B------:R-:W-:Y:S01]  /*7a30*/  FMNMX3 R138, R138, |R109|, |R130|, !PT ;  /* 0x4000006d8a8a7276 */ /* 0x000fe20007800482 */
[----:B------:R-:W-:Y:S01]  /*7a40*/  @P1 FMUL R130, R130, UR10 ;  /* 0x0000000a82821c20 */ /* 0x000fe20008400000 */
[----:B------:R-:W-:Y:S02]  /*7a50*/  F2FP.SATFINITE.E4M3.F32.PACK_AB_MERGE_C R108, RZ, R108, RZ ;  /* 0x0000006cff6c723e */ /* 0x000fe400048070ff */
[----:B------:R-:W-:Y:S02]  /*7a60*/  LOP3.LUT R13, R13, 0xff00, R122, 0xf8, !PT ;  /* 0x0000ff000d0d7812 */ /* 0x000fe400078ef87a */
[----:B------:R-:W-:-:S02]  /*7a70*/  SHF.L.U32 R12, R12, 0x10, RZ ;  /* 0x000000100c0c7819 */ /* 0x000fc400000006ff */
[----:B------:R-:W-:Y:S02]  /*7a80*/  LOP3.LUT R7, R7, 0xff00, R126, 0xf8, !PT ;  /* 0x0000ff0007077812 */ /* 0x000fe400078ef87e */
[----:B------:R-:W-:Y:S02]  /*7a90*/  SHF.L.U32 R90, R90, 0x10, RZ ;  /* 0x000000105a5a7819 */ /* 0x000fe400000006ff */
[----:B------:R-:W-:Y:S02]  /*7aa0*/  LOP3.LUT R120, R120, 0xffff, RZ, 0xc0, !PT ;  /* 0x0000ffff78787812 */ /* 0x000fe400078ec0ff */
[----:B------:R-:W-:Y:S02]  /*7ab0*/  LOP3.LUT R106, R106, 0xffff, RZ, 0xc0, !PT ;  /* 0x0000ffff6a6a7812 */ /* 0x000fe400078ec0ff */
[----:B------:R-:W-:Y:S02]  /*7ac0*/  LOP3.LUT R15, R15, 0xffff, R128, 0xf8, !PT ;  /* 0x0000ffff0f0f7812 */ /* 0x000fe400078ef880 */
[----:B------:R-:W-:-:S02]  /*7ad0*/  FSEL R14, R111, R14, !P1 ;  /* 0x0000000e6f0e7208 */ /* 0x000fc40004800000 */
[----:B------:R-:W-:Y:S02]  /*7ae0*/  SHF.L.U32 R92, R92, 0x10, RZ ;  /* 0x000000105c5c7819 */ /* 0x000fe400000006ff */
[----:B------:R-:W-:Y:S01]  /*7af0*/  FMNMX3 R138, R138, |R131|, |R110|, !PT ;  /* 0x400000838a8a7276 */ /* 0x000fe2000780046e */
[----:B------:R-:W-:Y:S01]  /*7b00*/  @P1 FMUL R110, R110, UR10 ;  /* 0x0000000a6e6e1c20 */ /* 0x000fe20008400000 */
[----:B------:R-:W-:Y:S02]  /*7b10*/  LOP3.LUT R108, R108, 0xffff, RZ, 0xc0, !PT ;  /* 0x0000ffff6c6c7812 */ /* 0x000fe400078ec0ff */
[----:B------:R-:W-:Y:S02]  /*7b20*/  LOP3.LUT R12, R13, 0xff0000, R12, 0xf8, !PT ;  /* 0x00ff00000d0c7812 */ /* 0x000fe400078ef80c */
[----:B------:R-:W-:Y:S01]  /*7b30*/  LOP3.LUT R7, R7, 0xff0000, R90, 0xf8, !PT ;  /* 0x00ff000007077812 */ /* 0x000fe200078ef85a */
[----:B------:R-:W-:Y:S01]  /*7b40*/  FMUL R90, R113, UR10 ;  /* 0x0000000a715a7c20 */ /* 0x000fe20008400000 */
[----:B------:R-:W-:-:S02]  /*7b50*/  SHF.L.U32 R13, R120, 0x18, RZ ;  /* 0x00000018780d7819 */ /* 0x000fc400000006ff */
[----:B------:R-:W-:Y:S02]  /*7b60*/  FSEL R96, R131, R96, !P1 ;  /* 0x0000006083607208 */ /* 0x000fe40004800000 */
[----:B------:R-:W-:Y:S02]  /*7b70*/  F2FP.SATFINITE.E4M3.F32.PACK_AB_MERGE_C R130, RZ, R130, RZ ;  /* 0x00000082ff82723e */ /* 0x000fe400048070ff */
[----:B------:R-:W-:Y:S02]  /*7b80*/  SHF.L.U32 R106, R106, 0x18, RZ ;  /* 0x000000186a6a7819 */ /* 0x000fe400000006ff */
[----:B------:R-:W-:Y:S02]  /*7b90*/  LOP3.LUT R15, R15, 0xff0000, R92, 0xf8, !PT ;  /* 0x00ff00000f0f7812 */ /* 0x000fe400078ef85c */
[----:B------:R-:W-:Y:S02]  /*7ba0*/  F2FP.SATFINITE.E4M3.F32.PACK_AB_MERGE_C R14, RZ, R14, RZ ;  /* 0x0000000eff0e723e */ /* 0x000fe400048070ff */
[----:B------:R-:W-:Y:S01]  /*7bb0*/  FMNMX3 R138, R138, |R111|, |R134|, !PT ;  /* 0x4000006f8a8a7276 */ /* 0x000fe20007800486 */
[----:B------:R-:W-:Y:S01]  /*7bc0*/  @P1 FMUL R134, R134, UR10 ;  /* 0x0000000a86861c20 */ /* 0x000fe20008400000 */
[----:B------:R-:W-:-:S02]  /*7bd0*/  SHF.L.U32 R108, R108, 0x18, RZ ;  /* 0x000000186c6c7819 */ /* 0x000fc400000006ff */
[----:B------:R-:W-:Y:S02]  /*7be0*/  LOP3.LUT R12, R12, R13, RZ, 0xfc, !PT ;  /* 0x0000000d0c0c7212 */ /* 0x000fe400078efcff */
[----:B------:R-:W-:Y:S02]  /*7bf0*/  LOP3.LUT R5, R5, 0xff, RZ, 0xc0, !PT ;  /* 0x000000ff05057812 */ /* 0x000fe400078ec0ff */
[----:B------:R-:W-:Y:S02]  /*7c00*/  PRMT R130, R130, 0x7104, RZ ;  /* 0x0000710482827816 */ /* 0x000fe400000000ff */
[----:B------:R-:W-:Y:S02]  /*7c10*/  F2FP.SATFINITE.E4M3.F32.PACK_AB_MERGE_C R96, RZ, R96, RZ ;  /* 0x00000060ff60723e */ /* 0x000fe400048070ff */
[----:B------:R-:W-:Y:S02]  /*7c20*/  LOP3.LUT R13, R7, R106, RZ, 0xfc, !PT ;  /* 0x0000006a070d7212 */ /* 0x000fe400078efcff */
[----:B------:R-:W-:-:S02]  /*7c30*/  FSEL R17, R113, R90, !P1 ;  /* 0x0000005a71117208 */ /* 0x000fc40004800000 */
[----:B------:R-:W-:Y:S01]  /*7c40*/  FMNMX3 R138, R138, |R113|, |R112|, !PT ;  /* 0x400000718a8a7276 */ /* 0x000fe20007800470 */
[----:B------:R-:W-:Y:S01]  /*7c50*/  @P1 FMUL R112, R112, UR10 ;  /* 0x0000000a70701c20 */ /* 0x000fe20008400000 */
[----:B------:R-:W-:Y:S02]  /*7c60*/  LOP3.LUT R90, R15, 0xff000000, R108, 0xf8, !PT ;  /* 0xff0000000f5a7812 */ /* 0x000fe400078ef86c */
[----:B------:R-:W-:Y:S02]  /*7c70*/  LOP3.LUT R7, R14, 0xff, RZ, 0xc0, !PT ;  /* 0x000000ff0e077812 */ /* 0x000fe400078ec0ff */
[----:B------:R-:W1:Y:S01]  /*7c80*/  LDC.64 R14, c[0x0][0x3c8] ;  /* 0x0000f200ff0e7b82 */ /* 0x000e620000000a00 */
[----:B------:R-:W-:Y:S02]  /*7c90*/  LOP3.LUT R5, R5, 0xff00, R130, 0xf8, !PT ;  /* 0x0000ff0005057812 */ /* 0x000fe400078ef882 */
[----:B------:R-:W-:Y:S02]  /*7ca0*/  SHF.L.U32 R96, R96, 0x10, RZ ;  /* 0x0000001060607819 */ /* 0x000fe400000006ff */
[----:B------:R-:W-:Y:S01]  /*7cb0*/  FMNMX3 R138, R138, |R132|, |R115|, !PT ;  /* 0x400000848a8a7276 */ /* 0x000fe20007800473 */
[----:B------:R-:W-:Y:S01]  /*7cc0*/  @P1 FMUL R115, R115, UR10 ;  /* 0x0000000a73731c20 */ /* 0x000fe20008400000 */
[----:B------:R-:W-:-:S02]  /*7cd0*/  LOP3.LUT R5, R5, 0xff0000, R96, 0xf8, !PT ;  /* 0x00ff000005057812 */ /* 0x000fc400078ef860 */
[----:B------:R-:W-:Y:S02]  /*7ce0*/  LOP3.LUT R96, R2, 0xff, RZ, 0xc0, !PT ;  /* 0x000000ff02607812 */ /* 0x000fe400078ec0ff */
[----:B------:R-:W-:Y:S01]  /*7cf0*/  FMNMX3 R2, R138, |R133|, |R114|, !PT ;  /* 0x400000858a027276 */ /* 0x000fe20007800472 */
[----:B------:R-:W-:Y:S01]  /*7d00*/  @P1 FMUL R114, R114, UR10 ;  /* 0x0000000a72721c20 */ /* 0x000fe20008400000 */
[----:B------:R-:W-:Y:S02]  /*7d10*/  F2FP.SATFINITE.E4M3.F32.PACK_AB_MERGE_C R115, RZ, R115, RZ ;  /* 0x00000073ff73723e */ /* 0x000fe400048070ff */
[----:B------:R-:W-:Y:S02]  /*7d20*/  FSEL R98, R133, R98, !P1 ;  /* 0x0000006285627208 */ /* 0x000fe40004800000 */
[----:B0-----:R-:W-:Y:S02]  /*7d30*/  LOP3.LUT R94, R16, 0x7f, RZ, 0xc0, !PT ;  /* 0x0000007f105e7812 */ /* 0x001fe400078ec0ff */
[----:B------:R-:W-:-:S02]  /*7d40*/  MOV R147, UR11 ;  /* 0x0000000b00937c02 */ /* 0x000fc40008000f00 */
[----:B------:R-:W-:Y:S02]  /*7d50*/  F2FP.SATFINITE.E4M3.F32.PACK_AB_MERGE_C R134, RZ, R134, RZ ;  /* 0x00000086ff86723e */ /* 0x000fe400048070ff */
[----:B------:R-:W-:Y:S02]  /*7d60*/  PRMT R115, R115, 0x7104, RZ ;  /* 0x0000710473737816 */ /* 0x000fe400000000ff */
[----:B------:R-:W-:Y:S02]  /*7d70*/  F2FP.SATFINITE.E4M3.F32.PACK_AB_MERGE_C R98, RZ, R98, RZ ;  /* 0x00000062ff62723e */ /* 0x000fe400048070ff */
[----:B------:R-:W-:Y:S02]  /*7d80*/  F2FP.SATFINITE.E4M3.F32.PACK_AB_MERGE_C R110, RZ, R110, RZ ;  /* 0x0000006eff6e723e */ /* 0x000fe400048070ff */
[----:B------:R-:W-:Y:S02]  /*7d90*/  F2FP.SATFINITE.E4M3.F32.PACK_AB_MERGE_C R114, RZ, R114, RZ ;  /* 0x00000072ff72723e */ /* 0x000fe400048070ff */
[----:B------:R-:W-:-:S02]  /*7da0*/  LOP3.LUT R94, R94, 0x380, R147, 0xf8, !PT ;  /* 0x000003805e5e7812 */ /* 0x000fc400078ef893 */
[----:B------:R-:W-:Y:S02]  /*7db0*/  SHF.L.U32 R134, R134, 0x8, RZ ;  /* 0x0000000886867819 */ /* 0x000fe400000006ff */
[----:B------:R-:W-:Y:S02]  /*7dc0*/  F2FP.SATFINITE.E4M3.F32.PACK_AB_MERGE_C R17, RZ, R17, RZ ;  /* 0x00000011ff11723e */ /* 0x000fe400048070ff */
[----:B------:R-:W-:Y:S02]  /*7dd0*/  MOV R93, UR7 ;  /* 0x00000007005d7c02 */ /* 0x000fe40008000f00 */
[----:B------:R-:W-:Y:S02]  /*7de0*/  F2FP.SATFINITE.E4M3.F32.PACK_AB_MERGE_C R112, RZ, R112, RZ ;  /* 0x00000070ff70723e */ /* 0x000fe400048070ff */
[----:B------:R-:W-:Y:S02]  /*7df0*/  LOP3.LUT R115, R96, 0xff00, R115, 0xf8, !PT ;  /* 0x0000ff0060737812 */ /* 0x000fe400078ef873 */
[----:B------:R-:W-:-:S02]  /*7e00*/  SHF.L.U32 R98, R98, 0x10, RZ ;  /* 0x0000001062627819 */ /* 0x000fc400000006ff */
[----:B------:R-:W-:Y:S02]  /*7e10*/  LOP3.LUT R110, R110, 0xffff, RZ, 0xc0, !PT ;  /* 0x0000ffff6e6e7812 */ /* 0x000fe400078ec0ff */
[----:B------:R-:W-:Y:S02]  /*7e20*/  LOP3.LUT R114, R114, 0xffff, RZ, 0xc0, !PT ;  /* 0x0000ffff72727812 */ /* 0x000fe400078ec0ff */
[----:B------:R-:W-:Y:S02]  /*7e30*/  LOP3.LUT R7, R7, 0xffff, R134, 0xf8, !PT ;  /* 0x0000ffff07077812 */ /* 0x000fe400078ef886 */
[----:B------:R-:W-:Y:S02]  /*7e40*/  SHF.L.U32 R92, R17, 0x10, RZ ;  /* 0x00000010115c7819 */ /* 0x000fe400000006ff */
[----:B------:R-:W-:Y:S02]  /*7e50*/  LEA R93, R93, R94, 0xd ;  /* 0x0000005e5d5d7211 */ /* 0x000fe400078e68ff */
[----:B------:R-:W-:-:S02]  /*7e60*/  LOP3.LUT R112, R112, 0xffff, RZ, 0xc0, !PT ;  /* 0x0000ffff70707812 */ /* 0x000fc400078ec0ff */
[----:B------:R-:W-:Y:S02]  /*7e70*/  LOP3.LUT R98, R115, 0xff0000, R98, 0xf8, !PT ;  /* 0x00ff000073627812 */ /* 0x000fe400078ef862 */
[----:B------:R-:W-:Y:S02]  /*7e80*/  SHF.L.U32 R110, R110, 0x18, RZ ;  /* 0x000000186e6e7819 */ /* 0x000fe400000006ff */
[----:B------:R-:W-:Y:S02]  /*7e90*/  SHF.L.U32 R17, R114, 0x18, RZ ;  /* 0x0000001872117819 */ /* 0x000fe400000006ff */
[----:B------:R-:W-:Y:S01]  /*7ea0*/  LOP3.LUT R7, R7, 0xff0000, R92, 0xf8, !PT ;  /* 0x00ff000007077812 */ /* 0x000fe200078ef85c */
[----:B-1----:R-:W-:Y:S01]  /*7eb0*/  IMAD.WIDE.U32 R92, R93, 0x8, R14 ;  /* 0x000000085d5c7825 */ /* 0x002fe200078e000e */
[----:B------:R-:W-:Y:S02]  /*7ec0*/  SHF.L.U32 R112, R112, 0x18, RZ ;  /* 0x0000001870707819 */ /* 0x000fe400000006ff */
[----:B------:R-:W-:-:S02]  /*7ed0*/  LOP3.LUT R14, R5, R110, RZ, 0xfc, !PT ;  /* 0x0000006e050e7212 */ /* 0x000fc400078efcff */
[----:B------:R-:W-:Y:S02]  /*7ee0*/  LOP3.LUT R15, R98, R17, RZ, 0xfc, !PT ;  /* 0x00000011620f7212 */ /* 0x000fe400078efcff */
        /* <DEDUP_REMOVED lines=16> */
[----:B------:R1:W-:Y:S02]  /*7ff0*/  STG.E.64 desc[UR8][R92.64+0xe000], R96 ;  /* 0x00e000605c007986 */ /* 0x0003e4000c101b08 */
.L_x_11131:
        /* <DEDUP_REMOVED lines=8> */
.L_x_11108:
        /* <DEDUP_REMOVED lines=9> */
[----:B--2---:R-:W-:Y:S02]  /*8110*/  FMNMX R3, R3, R2, !PT ;  /* 0x0000000203037209 */ /* 0x004fe40007800000 */
        /* <DEDUP_REMOVED lines=28> */
.L_x_11140:
[----:B------:R-:W-:Y:S02]  /*82e0*/  ISETP.NE.AND P0, PT, R16, RZ, PT ;  /* 0x000000ff1000720c */ /* 0x000fe40003f05270 */
[----:B-1----:R-:W-:-:S11]  /*82f0*/  FMNMX R5, R3, R2, !PT ;  /* 0x0000000203057209 */ /* 0x002fd60007800000 */
[----:B------:R-:W-:Y:S05]  /*8300*/  @P0 BRA `(.L_x_11134) ;  /* 0x0000000000080947 */ /* 0x000fea0003800000 */
[----:B0-----:R-:W0:Y:S02]  /*8310*/  LDC.64 R2, c[0x0][0x3f8] ;  /* 0x0000fe00ff027b82 */ /* 0x001e240000000a00 */
[----:B0-----:R1:W-:Y:S02]  /*8320*/  REDG.E.MAX.S32.STRONG.GPU desc[UR8][R2.64], R5 ;  /* 0x000000050200798e */ /* 0x0013e4000d12e308 */
.L_x_11134:
[----:B------:R-:W-:Y:S05]  /*8330*/  BSYNC B0 ;  /* 0x0000000000007941 */ /* 0x000fea0003800000 */
.L_x_11133:
        /* <DEDUP_REMOVED lines=12> */
[----:B01----:R-:W-:Y:S05]  /*8400*/  CALL.REL.NOINC `($__internal_190_$__cuda_sm20_rcp_rn_f32_slowpath) ;  /* 0x00000000005c7944 */ /* 0x003fea0003c00000 */
[----:B------:R-:W-:Y:S05]  /*8410*/  BRA `(.L_x_11137) ;  /* 0x0000000000147947 */ /* 0x000fea0003800000 */
.L_x_11136:
[----:B------:R-:W2:Y:S01]  /*8420*/  MUFU.RCP R0, UR10 ;  /* 0x0000000a00007d08 */ /* 0x000ea20008001000 */
[----:B01----:R-:W-:-:S05]  /*8430*/  MOV R3, UR10 ;  /* 0x0000000a00037c02 */ /* 0x003fca0008000f00 */
[----:B--2---:R-:W-:-:S04]  /*8440*/  FFMA R2, R0, R3, -1 ;  /* 0xbf80000000027423 */ /* 0x004fc80000000003 */
[----:B------:R-:W-:-:S04]  /*8450*/  FADD.FTZ R3, -R2, -RZ ;  /* 0x800000ff02037221 */ /* 0x000fc80000010100 */
[----:B------:R-:W-:-:S07]  /*8460*/  FFMA R0, R0, R3, R0 ;  /* 0x0000000300007223 */ /* 0x000fce0000000000 */
.L_x_11137:
[----:B------:R-:W0:Y:S02]  /*8470*/  LDC.64 R2, c[0x0][0x3f0] ;  /* 0x0000fc00ff027b82 */ /* 0x000e240000000a00 */
[----:B0-----:R-:W-:Y:S01]  /*8480*/  STG.E desc[UR8][R2.64], R0 ;  /* 0x0000000002007986 */ /* 0x001fe2000c101908 */
[----:B------:R-:W-:Y:S05]  /*8490*/  EXIT ;  /* 0x000000000000794d */ /* 0x000fea0003800000 */
.L_x_11135:
[----:B------:R-:W-:Y:S02]  /*84a0*/  MOV R5, 0x2 ;  /* 0x0000000200057802 */ /* 0x000fe40000000f00 */
[----:B------:R-:W-:Y:S02]  /*84b0*/  MOV R7, 0x1f ;  /* 0x0000001f00077802 */ /* 0x000fe40000000f00 */
[----:B------:R-:W-:-:S07]  /*84c0*/  MOV R4, 0xffffffff ;  /* 0xffffffff00047802 */ /* 0x000fce0000000f00 */
[----:B01----:R-:W-:Y:S05]  /*84d0*/  WARPSYNC.COLLECTIVE R4, `(.L_x_11138) ;  /* 0x0000000004087348 */ /* 0x003fea0003c00000 */
[----:B01----:R0:W1:Y:S02]  /*84e0*/  SHFL.DOWN P0, R2, R0, R5, R7 ;  /* 0x0800000500027389 */ /* 0x0030640000000007 */
[----:B01----:R-:W-:Y:S05]  /*84f0*/  ENDCOLLECTIVE ;  /* 0x000000000000791b */ /* 0x003fea0003800000 */
.L_x_11138:
[----:B------:R-:W-:Y:S02]  /*8500*/  MOV R5, 0x1 ;  /* 0x0000000100057802 */ /* 0x000fe40000000f00 */
[----:B------:R-:W-:-:S04]  /*8510*/  MOV R3, R2 ;  /* 0x0000000200037202 */ /* 0x000fc80000000f00 */
[----:B------:R-:W-:-:S04]  /*8520*/  FMNMX R3, R3, R0, !PT ;  /* 0x0000000003037209 */ /* 0x000fc80007800000 */
[----:B------:R-:W-:-:S07]  /*8530*/  MOV R0, R3 ;  /* 0x0000000300007202 */ /* 0x000fce0000000f00 */
[----:B------:R-:W-:Y:S05]  /*8540*/  WARPSYNC.COLLECTIVE R4, `(.L_x_11139) ;  /* 0x0000000004087348 */ /* 0x000fea0003c00000 */
[----:B------:R0:W1:Y:S02]  /*8550*/  SHFL.DOWN P0, R2, R0, R5, R7 ;  /* 0x0800000500027389 */ /* 0x0000640000000007 */
[----:B01----:R-:W-:Y:S05]  /*8560*/  ENDCOLLECTIVE ;  /* 0x000000000000791b */ /* 0x003fea0003800000 */
.L_x_11139:
[----:B------:R-:W-:Y:S05]  /*8570*/  BRA `(.L_x_11140) ;  /* 0xfffffffc00587947 */ /* 0x000fea000383ffff */
        .weak           $__internal_190_$__cuda_sm20_rcp_rn_f32_slowpath
        .type           $__internal_190_$__cuda_sm20_rcp_rn_f32_slowpath,@function
        .size           $__internal_190_$__cuda_sm20_rcp_rn_f32_slowpath,(.L_x_13058 - $__internal_190_$__cuda_sm20_rcp_rn_f32_slowpath)
$__internal_190_$__cuda_sm20_rcp_rn_f32_slowpath:
        /* <DEDUP_REMOVED lines=15> */
.L_x_11142:
        /* <DEDUP_REMOVED lines=33> */
.L_x_11144:
[----:B------:R-:W0:Y:S02]  /*8880*/  MUFU.RCP R0, R0 ;  /* 0x0000000000007308 */ /* 0x000e240000001000 */
.L_x_11143:
[----:B------:R-:W-:Y:S05]  /*8890*/  BSYNC B1 ;  /* 0x0000000000017941 */ /* 0x000fea0003800000 */
.L_x_11141:
[----:B------:R-:W-:-:S04]  /*88a0*/  MOV R13, 0x0 ;  /* 0x00000000000d7802 */ /* 0x000fc80000000f00 */
[----:B0-----:R-:W-:Y:S05]  /*88b0*/  RET.REL.NODEC R12 `(_ZN18transformer_engine13normalization19ln_fwd_tuned_kernelINS0_13Kernel_traitsI6__halfS3_13__nv_fp8_e4m3fjLj65536ELj8ELj1ELj4ELj16ENS0_18Kernel_traits_baseILj65536ES3_S3_S4_fjLj128EEEEEEEvNS0_19ForwardKernelParamsE) ;  /* 0xffffff740cd07950 */ /* 0x001fea0003c3ffff */
.L_x_11145:
        /* <DEDUP_REMOVED lines=12> */
.L_x_13058:


//--------------------- .text._ZN18transformer_engine13normalization19ln_fwd_tuned_kernelINS0_13Kernel_traitsI6__halfS3_13__nv_fp8_e4m3fjLj49152ELj4ELj1ELj4ELj16ENS0_18Kernel_traits_baseILj49152ES3_S3_S4_fjLj128EEEEEEEvNS0_19ForwardKernelParamsE --------------------------
	.section	.text._ZN18transformer_engine13normalization19ln_fwd_tuned_kernelINS0_13Kernel_traitsI6__halfS3_13__nv_fp8_e4m3fjLj49152ELj4ELj1ELj4ELj16ENS0_18Kernel_traits_baseILj49152ES3_S3_S4_fjLj128EEEEEEEvNS0_19ForwardKernelParamsE,"ax",@progbits
	.align	128
        .global         _ZN18transformer_engine13normalization19ln_fwd_tuned_kernelINS0_13Kernel_traitsI6__halfS3_13__nv_fp8_e4m3fjLj49152ELj4ELj1ELj4ELj16ENS0_18Kernel_traits_baseILj49152ES3_S3_S4_fjLj128EEEEEEEvNS0_19ForwardKernelParamsE
        .type           _ZN18transformer_engine13normalization19ln_fwd_tuned_kernelINS0_13Kernel_traitsI6__halfS3_13__nv_fp8_e4m3fjLj49152ELj4ELj1ELj4ELj16ENS0_18Kernel_traits_baseILj49152ES3_S3_S4_fjLj128EEEEEEEvNS0_19ForwardKernelParamsE,@function
        .size           _ZN18transformer_engine13normalization19ln_fwd_tuned_kernelINS0_13Kernel_traitsI6__halfS3_13__nv_fp8_e4m3fjLj49152ELj4ELj1ELj4ELj16ENS0_18Kernel_traits_baseILj49152ES3_S3_S4_fjLj128EEEEEEEvNS0_19ForwardKernelParamsE,(.L_x_13059 - _ZN18transformer_engine13normalization19ln_fwd_tuned_kernelINS0_13Kernel_traitsI6__halfS3_13__nv_fp8_e4m3fjLj49152ELj4ELj1ELj4ELj16ENS0_18Kernel_traits_baseILj49152ES3_S3_S4_fjLj128EEEEEEEvNS0_19ForwardKernelParamsE)
        .other          _ZN18transformer_engine13normalization19ln_fwd_tuned_kernelINS0_13Kernel_traitsI6__halfS3_13__nv_fp8_e4m3fjLj49152ELj4ELj1ELj4ELj16ENS0_18Kernel_traits_baseILj49152ES3_S3_S4_fjLj128EEEEEEEvNS0_19ForwardKernelParamsE,@"STO_CUDA_ENTRY STV_DEFAULT"
_ZN18transformer_engine13normalization19ln_fwd_tuned_kernelINS0_13Kernel_traitsI6__halfS3_13__nv_fp8_e4m3fjLj49152ELj4ELj1ELj4ELj16ENS0_18Kernel_traits_baseILj49152ES3_S3_S4_fjLj128EEEEEEEvNS0_19ForwardKernelParamsE:
.text._ZN18transformer_engine13normalization19ln_fwd_tuned_kernelINS0_13Kernel_traitsI6__halfS3_13__nv_fp8_e4m3fjLj49152ELj4ELj1ELj4ELj16ENS0_18Kernel_traits_baseILj49152ES3_S3_S4_fjLj128EEEEEEEvNS0_19ForwardKernelParamsE:
        /* <DEDUP_REMOVED lines=47> */
[----:B------:R-:W-:-:S02]  /*02f0*/  LOP3.LUT R101, R0, 0x3, RZ, 0xc0, !PT ;  /* 0x0000000300657812 */ /* 0x000fc400078ec0ff */
[----:B------:R-:W-:-:S04]  /*0300*/  LOP3.LUT R144, R3, 0x1f, RZ, 0xc0, !PT ;  /* 0x0000001f03907812 */ /* 0x000fc800078ec0ff */
[----:B------:R-:W-:Y:S02]  /*0310*/  LOP3.LUT P0, RZ, R144, R101, RZ, 0xfc, !PT ;  /* 0x0000006590ff7212 */ /* 0x000fe4000780fcff */
[----:B------:R-:W-:Y:S02]  /*0320*/  MOV R136, RZ ;  /* 0x000000ff00887202 */ /* 0x000fe40000000f00 */
[----:B------:R-:W-:Y:S02]  /*0330*/  ISETP.LT.U32.AND P0, PT, R3, 0x20, !P0 ;  /* 0x000000200300780c */ /* 0x000fe40004701070 */
[----:B------:R-:W-:Y:S01]  /*0340*/  MOV R138, RZ ;  /* 0x000000ff008a7202 */ /* 0x000fe20000000f00 */
[----:B0-----:R-:W-:-:S11]  /*0350*/  UPLOP3.LUT UP1, UPT, UPT, UPT, UPT, 0x40, 0x4 ;  /* 0x000000000004789c */ /* 0x001fd60003f2e870 */
.L_x_11169:
[----:B------:R-:W0:Y:S01]  /*0360*/  LDC.64 R2, c[0x0][0x390] ;  /* 0x0000e400ff027b82 */ /* 0x000e220000000a00 */
        /* <DEDUP_REMOVED lines=47> */
[----:B------:R-:W-:-:S03]  /*0660*/  IADD3 R133, PT, PT, R159, 0x1600, RZ ;  /* 0x000016009f857810 */ /* 0x000fc60007ffe0ff */
[----:B------:R-:W-:Y:S01]  /*0670*/  FADD R0, R157, R0 ;  /* 0x000000009d007221 */ /* 0x000fe20000000000 */
[----:B------:R-:W-:Y:S02]  /*0680*/  HADD2.F32 R161, -RZ, R161.H1_H1 ;  /* 0x300000a1ffa17230 */ /* 0x000fe40000004100 */
[----:B------:R-:W-:-:S04]  /*0690*/  IMAD.WIDE.U32 R132, R133, 0x10, R2 ;  /* 0x0000001085847825 */ /* 0x000fc800078e0002 */
[----:B------:R-:W-:Y:S01]  /*06a0*/  FADD R0, R155, R0 ;  /* 0x000000009b007221 */ /* 0x000fe20000000000 */
[----:B------:R-:W-:-:S03]  /*06b0*/  HADD2.F32 R159, -RZ, R162.H0_H0 ;  /* 0x200000a2ff9f7230 */ /* 0x000fc60000004100 */
[----:B------:R-:W-:Y:S01]  /*06c0*/  FADD R0, R161, R0 ;  /* 0x00000000a1007221 */ /* 0x000fe20000000000 */
[----:B------:R-:W-:Y:S01]  /*06d0*/  HADD2.F32 R171, -RZ, R162.H1_H1 ;  /* 0x300000a2ffab7230 */ /* 0x000fe20000004100 */
[----:B------:R-:W2:Y:S02]  /*06e0*/  LDG.E.128 R132, desc[UR8][R132.64] ;  /* 0x0000000884847981 */ /* 0x000ea4000c1e1d00 */
        /* <DEDUP_REMOVED lines=149> */
[----:B--2---:R-:W-:-:S03]  /*1040*/  HADD2.F32 R131, -RZ, R132.H0_H0 ;  /* 0x20000084ff837230 */ /* 0x004fc60000004100 */
        /* <DEDUP_REMOVED lines=223> */
[----:B------:R-:W0:Y:S01]  /*1e40*/  SHFL.BFLY PT, R97, R96, 0x4, 0x1f ;  /* 0x0c801f0060617f89 */ /* 0x000e2200000e0000 */
[----:B------:R-:W1:Y:S01]  /*1e50*/  S2R R98, SR_TID.X ;  /* 0x0000000000627919 */ /* 0x000e620000002100 */
[----:B0-----:R-:W-:-:S05]  /*1e60*/  FADD R97, R96, R97 ;  /* 0x0000006160617221 */ /* 0x001fca0000000000 */
[----:B------:R-:W0:Y:S01]  /*1e70*/  SHFL.BFLY PT, R100, R97, 0x8, 0x1f ;  /* 0x0d001f0061647f89 */ /* 0x000e2200000e0000 */
[----:B------:R-:W-:Y:S01]  /*1e80*/  ISETP.NE.AND P1, PT, R144, RZ, PT ;  /* 0x000000ff9000720c */ /* 0x000fe20003f25270 */
[----:B0-----:R-:W-:-:S05]  /*1e90*/  FADD R100, R97, R100 ;  /* 0x0000006461647221 */ /* 0x001fca0000000000 */
[----:B------:R-:W0:Y:S01]  /*1ea0*/  SHFL.BFLY PT, R99, R100, 0x10, 0x1f ;  /* 0x0e001f0064637f89 */ /* 0x000e2200000e0000 */
[----:B-1----:R-:W-:Y:S01]  /*1eb0*/  LOP3.LUT R101, R98, 0x1f, RZ, 0xc0, !PT ;  /* 0x0000001f62657812 */ /* 0x002fe200078ec0ff */
[----:B------:R-:W-:Y:S03]  /*1ec0*/  BSSY.RECONVERGENT B0, `(.L_x_11147) ;  /* 0x000000e000007945 */ /* 0x000fe60003800200 */
[----:B------:R-:W-:Y:S01]  /*1ed0*/  ISETP.GT.U32.AND P2, PT, R101, 0x3, PT ;  /* 0x000000036500780c */ /* 0x000fe20003f44070 */
[----:B------:R-:W-:Y:S02]  /*1ee0*/  HFMA2 R101, -RZ, RZ, 0, 0 ;  /* 0x00000000ff657431 */ /* 0x000fe400000001ff */
[----:B0-----:R-:W-:Y:S01]  /*1ef0*/  FADD R3, R100, R99 ;  /* 0x0000006364037221 */ /* 0x001fe20000000000 */
[----:B------:R-:W-:Y:S09]  /*1f00*/  @P1 BRA `(.L_x_11148) ;  /* 0x0000000000241947 */ /* 0x000ff20003800000 */
        /* <DEDUP_REMOVED lines=9> */
.L_x_11148:
[----:B------:R-:W-:Y:S05]  /*1fa0*/  BSYNC.RECONVERGENT B0 ;  /* 0x0000000000007941 */ /* 0x000fea0003800200 */
.L_x_11147:
        /* <DEDUP_REMOVED lines=13> */
.L_x_11150:
[----:B------:R-:W-:Y:S05]  /*2080*/  BSYNC.RECONVERGENT B0 ;  /* 0x0000000000007941 */ /* 0x000fea0003800200 */
.L_x_11149:
        /* <DEDUP_REMOVED lines=11> */
[----:B-----5:R-:W-:Y:S05]  /*2140*/  CALL.REL.NOINC `($__internal_191_$__cuda_sm20_rcp_rn_f32_slowpath) ;  /* 0x0000009800287944 */ /* 0x020fea0003c00000 */
[----:B------:R-:W-:Y:S05]  /*2150*/  BRA `(.L_x_11153) ;  /* 0x0000000000107947 */ /* 0x000fea0003800000 */
.L_x_11152:
[----:B------:R-:W0:Y:S02]  /*2160*/  MUFU.RCP R0, R99 ;  /* 0x0000006300007308 */ /* 0x000e240000001000 */
[----:B0-----:R-:W-:-:S04]  /*2170*/  FFMA R2, R99, R0, -1 ;  /* 0xbf80000063027423 */ /* 0x001fc80000000000 */
[----:B------:R-:W-:-:S04]  /*2180*/  FADD.FTZ R3, -R2, -RZ ;  /* 0x800000ff02037221 */ /* 0x000fc80000010100 */
[----:B------:R-:W-:-:S07]  /*2190*/  FFMA R0, R0, R3, R0 ;  /* 0x0000000300007223 */ /* 0x000fce0000000000 */
.L_x_11153:
[----:B------:R-:W-:Y:S05]  /*21a0*/  BSYNC.RECONVERGENT B0 ;  /* 0x0000000000007941 */ /* 0x000fea0003800200 */
.L_x_11151:
        /* <DEDUP_REMOVED lines=20> */
[----:B-----5:R-:W-:Y:S05]  /*22f0*/  CALL.REL.NOINC `($__internal_191_$__cuda_sm20_rcp_rn_f32_slowpath) ;  /* 0x0000009400bc7944 */ /* 0x020fea0003c00000 */
[----:B------:R-:W-:Y:S05]  /*2300*/  BRA `(.L_x_11156) ;  /* 0x0000000000107947 */ /* 0x000fea0003800000 */
.L_x_11155:
[----:B------:R-:W0:Y:S02]  /*2310*/  MUFU.RCP R0, R144 ;  /* 0x0000009000007308 */ /* 0x000e240000001000 */
[----:B0-----:R-:W-:-:S04]  /*2320*/  FFMA R2, R144, R0, -1 ;  /* 0xbf80000090027423 */ /* 0x001fc80000000000 */
[----:B------:R-:W-:-:S04]  /*2330*/  FADD.FTZ R3, -R2, -RZ ;  /* 0x800000ff02037221 */ /* 0x000fc80000010100 */
[----:B------:R-:W-:-:S07]  /*2340*/  FFMA R0, R0, R3, R0 ;  /* 0x0000000300007223 */ /* 0x000fce0000000000 */
.L_x_11156:
[----:B------:R-:W-:Y:S05]  /*2350*/  BSYNC.RECONVERGENT B0 ;  /* 0x0000000000007941 */ /* 0x000fea0003800200 */
.L_x_11154:
        /* <DEDUP_REMOVED lines=14> */
[----:B------:R-:W1:Y:S04]  /*2440*/  SHFL.IDX PT, R98, R98, RZ, 0x1f ;  /* 0x00001fff62627589 */ /* 0x000e6800000e0000 */
[----:B------:R-:W2:Y:S01]  /*2450*/  SHFL.IDX PT, R99, R99, RZ, 0x1f ;  /* 0x00001fff63637589 */ /* 0x000ea200000e0000 */
[C---:B0-----:R-:W-:Y:S02]  /*2460*/  LOP3.LUT R144, R190.reuse, 0x1f, RZ, 0xc0, !PT ;  /* 0x0000001fbe907812 */ /* 0x041fe400078ec0ff */
[----:B------:R-:W-:Y:S02]  /*2470*/  ISETP.NE.AND P2, PT, R190, RZ, PT ;  /* 0x000000ffbe00720c */ /* 0x000fe40003f45270 */
[----:B------:R-:W-:-:S13]  /*2480*/  ISETP.GT.U32.AND P1, PT, R144, 0x3, PT ;  /* 0x000000039000780c */ /* 0x000fda0003f24070 */
[----:B------:R-:W0:Y:S01]  /*2490*/  @!P1 S2R R194, SR_CTAID.X ;  /* 0x0000000000c29919 */ /* 0x000e220000002500 */
[----:B------:R-:W3:Y:S01]  /*24a0*/  @!P1 LDC.64 R2, c[0x0][0x3b0] ;  /* 0x0000ec00ff029b82 */ /* 0x000ee20000000a00 */
        /* <DEDUP_REMOVED lines=8> */
[----:B---3--:R-:W-:-:S04]  /*2530*/  @!P1 LEA R2, P4, R192, R2, 0x3 ;  /* 0x00000002c0029211 */ /* 0x008fc800078818ff */
[----:B------:R-:W-:Y:S02]  /*2540*/  @!P1 LEA.HI.X R3, R192, R3, R96, 0x3, P4 ;  /* 0x00000003c0039211 */ /* 0x000fe400020f1c60 */
[----:B------:R-:W-:Y:S02]  /*2550*/  CS2R R96, SRZ ;  /* 0x0000000000607805 */ /* 0x000fe4000001ff00 */
[----:B------:R-:W-:-:S04]  /*2560*/  @!P1 IADD3 R2, P4, PT, R190, R2, RZ ;  /* 0x00000002be029210 */ /* 0x000fc80007f9e0ff */
[----:B------:R-:W-:Y:S01]  /*2570*/  @!P1 IADD3.X R3, PT, PT, RZ, R3, RZ, P4, !PT ;  /* 0x00000003ff039210 */ /* 0x000fe200027fe4ff */
[----:B-12---:R-:W-:Y:S08]  /*2580*/  @P3 BRA `(.L_x_11158) ;  /* 0x00000000003c3947 */ /* 0x006ff00003800000 */
        /* <DEDUP_REMOVED lines=15> */
.L_x_11158:
[----:B------:R-:W-:Y:S05]  /*2680*/  BSYNC.RECONVERGENT B0 ;  /* 0x0000000000007941 */ /* 0x000fea0003800200 */
.L_x_11157:
        /* <DEDUP_REMOVED lines=19> */
.L_x_11160:
[----:B------:R-:W2:Y:S04]  /*27c0*/  LDG.E.STRONG.GPU R0, desc[UR8][R98.64] ;  /* 0x0000000862007981 */ /* 0x000ea8000c1ef900 */
[----:B--2---:R-:W-:Y:S01]  /*27d0*/  CCTL.IVALL ;  /* 0x00000000ff00798f */ /* 0x004fe20002000000 */
[----:B------:R-:W-:Y:S05]  /*27e0*/  YIELD ;  /* 0x0000000000007946 */ /* 0x000fea0003800000 */
[----:B------:R-:W-:-:S13]  /*27f0*/  ISETP.NE.AND P2, PT, R0, R100, PT ;  /* 0x000000640000720c */ /* 0x000fda0003f45270 */
[----:B------:R-:W-:Y:S05]  /*2800*/  @P2 BRA `(.L_x_11160) ;  /* 0xfffffffc00ec2947 */ /* 0x000fea000383ffff */
.L_x_11159:
        /* <DEDUP_REMOVED lines=16> */
[----:B012--5:R-:W-:Y:S05]  /*2910*/  CALL.REL.NOINC `($__internal_191_$__cuda_sm20_rcp_rn_f32_slowpath) ;  /* 0x0000009000347944 */ /* 0x027fea0003c00000 */
[----:B------:R-:W-:Y:S05]  /*2920*/  BRA `(.L_x_11163) ;  /* 0x0000000000107947 */ /* 0x000fea0003800000 */
.L_x_11162:
[----:B------:R-:W3:Y:S02]  /*2930*/  MUFU.RCP R3, R98 ;  /* 0x0000006200037308 */ /* 0x000ee40000001000 */
[----:B---3--:R-:W-:-:S04]  /*2940*/  FFMA R0, R98, R3, -1 ;  /* 0xbf80000062007423 */ /* 0x008fc80000000003 */
[----:B------:R-:W-:-:S04]  /*2950*/  FADD.FTZ R0, -R0, -RZ ;  /* 0x800000ff00007221 */ /* 0x000fc80000010100 */
[----:B------:R-:W-:-:S07]  /*2960*/  FFMA R0, R3, R0, R3 ;  /* 0x0000000003007223 */ /* 0x000fce0000000003 */
.L_x_11163:
[----:B------:R-:W-:Y:S05]  /*2970*/  BSYNC.RECONVERGENT B0 ;  /* 0x0000000000007941 */ /* 0x000fea0003800200 */
.L_x_11161:
        /* <DEDUP_REMOVED lines=20> */
[----:B-----5:R-:W-:Y:S05]  /*2ac0*/  CALL.REL.NOINC `($__internal_191_$__cuda_sm20_rcp_rn_f32_slowpath) ;  /* 0x0000008c00c87944 */ /* 0x020fea0003c00000 */
[----:B------:R-:W-:Y:S05]  /*2ad0*/  BRA `(.L_x_11166) ;  /* 0x0000000000107947 */ /* 0x000fea0003800000 */
.L_x_11165:
[----:B------:R-:W0:Y:S02]  /*2ae0*/  MUFU.RCP R0, R186 ;  /* 0x000000ba00007308 */ /* 0x000e240000001000 */
[----:B0-----:R-:W-:-:S04]  /*2af0*/  FFMA R2, R186, R0, -1 ;  /* 0xbf800000ba027423 */ /* 0x001fc80000000000 */
[----:B------:R-:W-:-:S04]  /*2b00*/  FADD.FTZ R3, -R2, -RZ ;  /* 0x800000ff02037221 */ /* 0x000fc80000010100 */
[----:B------:R-:W-:-:S07]  /*2b10*/  FFMA R0, R0, R3, R0 ;  /* 0x0000000300007223 */ /* 0x000fce0000000000 */
.L_x_11166:
[----:B------:R-:W-:Y:S05]  /*2b20*/  BSYNC.RECONVERGENT B0 ;  /* 0x0000000000007941 */ /* 0x000fea0003800200 */
.L_x_11164:
[----:B------:R-:W-:Y:S01]  /*2b30*/  FADD R2, R97, -R96 ;  /* 0x8000006061027221 */ /* 0x000fe20000000000 */
[----:B------:R-:W-:Y:S01]  /*2b40*/  FADD R101, R100, R101 ;  /* 0x0000006564657221 */ /* 0x000fe20000000000 */
[----:B------:R-:W0:Y:S01]  /*2b50*/  LDCU.64 UR4, c[0x0][0x3f8] ;  /* 0x00007f00ff0477ac */ /* 0x000e220008000a00 */
[----:B------:R-:W1:Y:S01]  /*2b60*/  LDC R100, c[0x0][0x3d8] ;  /* 0x0000f600ff647b82 */ /* 0x000e620000000800 */
[----:B------:R-:W-:-:S04]  /*2b70*/  FMUL R3, R2, R2 ;  /* 0x0000000202037220 */ /* 0x000fc80000400000 */
[----:B------:R-:W-:-:S04]  /*2b80*/  FMUL R2, R98, R3 ;  /* 0x0000000362027220 */ /* 0x000fc80000400000 */
[C---:B------:R-:W-:Y:S01]  /*2b90*/  FMUL R2, R99.reuse, R2 ;  /* 0x0000000263027220 */ /* 0x040fe20000400000 */
[----:B------:R-:W-:-:S03]  /*2ba0*/  FMUL R99, R99, R96 ;  /* 0x0000006063637220 */ /* 0x000fc60000400000 */
[-C--:B------:R-:W-:Y:S01]  /*2bb0*/  FFMA R101, R2, R0.reuse, R101 ;  /* 0x0000000002657223 */ /* 0x080fe20000000065 */
[----:B------:R-:W-:Y:S01]  /*2bc0*/  FFMA R99, R98, R97, R99 ;  /* 0x0000006162637223 */ /* 0x000fe20000000063 */
[----:B------:R-:W2:Y:S01]  /*2bd0*/  @P0 LDC.64 R2, c[0x0][0x3a0] ;  /* 0x0000e800ff020b82 */ /* 0x000ea20000000a00 */
[----:B0-----:R-:W-:Y:S02]  /*2be0*/  UISETP.NE.U32.AND UP0, UPT, UR4, URZ, UPT ;  /* 0x000000ff0400728c */ /* 0x001fe4000bf05070 */
[----:B------:R-:W-:Y:S01]  /*2bf0*/  FMUL R0, R99, R0 ;  /* 0x0000000063007220 */ /* 0x000fe20000400000 */
[----:B------:R-:W1:Y:S01]  /*2c00*/  SHFL.IDX PT, R101, R101, RZ, 0x1f ;  /* 0x00001fff65657589 */ /* 0x000e6200000e0000 */
[----:B------:R-:W-:-:S03]  /*2c10*/  UISETP.NE.AND.EX UP0, UPT, UR5, URZ, UPT, UP0 ;  /* 0x000000ff0500728c */ /* 0x000fc6000bf05300 */
[----:B------:R-:W0:Y:S01]  /*2c20*/  @P0 LDC.64 R96, c[0x0][0x398] ;  /* 0x0000e600ff600b82 */ /* 0x000e220000000a00 */
[----:B------:R-:W3:Y:S01]  /*2c30*/  SHFL.IDX PT, R0, R0, RZ, 0x1f ;  /* 0x00001fff00007589 */ /* 0x000ee200000e0000 */
[----:B--2---:R-:W-:-:S04]  /*2c40*/  @P0 IMAD.WIDE R2, R140, 0x4, R2 ;  /* 0x000000048c020825 */ /* 0x004fc800078e0202 */
[----:B-1----:R-:W-:Y:S01]  /*2c50*/  FFMA R100, R101, 2.0345052689663134515e-05, R100 ;  /* 0x37aaaaab65647823 */ /* 0x002fe20000000064 */
[----:B0-----:R-:W-:-:S04]  /*2c60*/  @P0 IMAD.WIDE R96, R140, 0x4, R96 ;  /* 0x000000048c600825 */ /* 0x001fc800078e0260 */
        /* <DEDUP_REMOVED lines=210> */
[----:B------:R-:W-:Y:S01]  /*3990*/  HADD2.F32 R101, -RZ, R164.H1_H1 ;  /* 0x300000a4ff657230 */ /* 0x000fe20000004100 */
[----:B------:R-:W-:Y:S01]  /*39a0*/  LOP3.LUT R146, R146, 0xffffff00, RZ, 0xc0, !PT ;  /* 0xffffff0092927812 */ /* 0x000fe200078ec0ff */
[--C-:B------:R-:W-:Y:S01]  /*39b0*/  HADD2.F32 R105, -RZ, R165.reuse.H0_H0 ;  /* 0x200000a5ff697230 */ /* 0x100fe20000004100 */
[----:B------:R-:W-:Y:S01]  /*39c0*/  LOP3.LUT R148, R148, 0xffffff00, RZ, 0xc0, !PT ;  /* 0xffffff0094947812 */ /* 0x000fe200078ec0ff */
[----:B------:R-:W-:-:S02]  /*39d0*/  HADD2.F32 R139, -RZ, R165.H1_H1 ;  /* 0x300000a5ff8b7230 */ /* 0x000fc40000004100 */
[----:B------:R-:W-:Y:S01]  /*39e0*/  @P2 FADD R101, R101, 1 ;  /* 0x3f80000065652421 */ /* 0x000fe20000000000 */
[----:B------:R-:W-:Y:S02]  /*39f0*/  HADD2.F32 R143, -RZ, R166.H0_H0 ;  /* 0x200000a6ff8f7230 */ /* 0x000fe40000004100 */
        /* <DEDUP_REMOVED lines=9> */
[--C-:B------:R-:W-:Y:S02]  /*3a90*/  HADD2.F32 R147, -RZ, R167.reuse.H1_H1 ;  /* 0x300000a7ff937230 */ /* 0x100fe40000004100 */
        /* <DEDUP_REMOVED lines=129> */
[----:B------:R-:W-:Y:S01]  /*42b0*/  HADD2.F32 R100, -RZ, R35.H1_H1 ;  /* 0x30000023ff647230 */ /* 0x000fe20000004100 */
[----:B------:R-:W-:Y:S01]  /*42c0*/  LOP3.LUT R150, R150, 0xffffff00, RZ, 0xc0, !PT ;  /* 0xffffff0096967812 */ /* 0x000fe200078ec0ff */
        /* <DEDUP_REMOVED lines=9> */
[----:B------:R-:W-:Y:S01]  /*4360*/  @P2 FADD R98, R98, 1 ;  /* 0x3f80000062622421 */ /* 0x000fe20000000000 */
[----:B------:R-:W-:-:S02]  /*4370*/  HADD2.F32 R190, -RZ, R78.H0_H0 ;  /* 0x2000004effbe7230 */ /* 0x000fc40000004100 */
[----:B------:R-:W-:Y:S01]  /*4380*/  @P2 FADD R2, R2, 1 ;  /* 0x3f80000002022421 */ /* 0x000fe20000000000 */
[----:B------:R-:W-:Y:S01]  /*4390*/  FFMA R107, R107, R186, R188 ;  /* 0x000000ba6b6b7223 */ /* 0x000fe200000000bc */
[----:B------:R-:W-:Y:S01]  /*43a0*/  HADD2.F32 R100, -RZ, R29.H0_H0 ;  /* 0x2000001dff647230 */ /* 0x000fe20000004100 */
[----:B------:R-:W-:Y:S01]  /*43b0*/  LOP3.LUT R152, R152, 0xffffff00, RZ, 0xc0, !PT ;  /* 0xffffff0098987812 */ /* 0x000fe200078ec0ff */
        /* <DEDUP_REMOVED lines=45> */
[----:B------:R-:W-:Y:S01]  /*4690*/  FFMA R229, R229, R98, R100 ;  /* 0x00000062e5e57223 */ /* 0x000fe20000000064 */
[----:B------:R-:W-:Y:S02]  /*46a0*/  HADD2.F32 R188, -RZ, R25.H1_H1 ;  /* 0x30000019ffbc7230 */ /* 0x000fe40000004100 */
[----:B------:R-:W-:Y:S01]  /*46b0*/  @P2 FADD R186, R186, 1 ;  /* 0x3f800000baba2421 */ /* 0x000fe20000000000 */
[----:B------:R-:W-:Y:S01]  /*46c0*/  FFMA R209, R113, R190, R192 ;  /* 0x000000be71d17223 */ /* 0x000fe200000000c0 */
[----:B------:R-:W-:Y:S02]  /*46d0*/  HADD2.F32 R98, -RZ, R75.H0_H0 ;  /* 0x2000004bff627230 */ /* 0x000fe40000004100 */
[----:B------:R-:W-:Y:S01]  /*46e0*/  @P2 FADD R2, R2, 1 ;  /* 0x3f80000002022421 */ /* 0x000fe20000000000 */
[----:B------:R-:W-:Y:S02]  /*46f0*/  HADD2.F32 R96, -RZ, R26.H1_H1 ;  /* 0x3000001aff607230 */ /* 0x000fe40000004100 */
        /* <DEDUP_REMOVED lines=8> */
[----:B------:R-:W-:Y:S01]  /*4780*/  FFMA R235, R235, R98, R100 ;  /* 0x00000062ebeb7223 */ /* 0x000fe20000000064 */
        /* <DEDUP_REMOVED lines=20> */
[----:B------:R-:W-:Y:S02]  /*48d0*/  HADD2.F32 R96, -RZ, R22.H1_H1 ;  /* 0x30000016ff607230 */ /* 0x000fe40000004100 */
        /* <DEDUP_REMOVED lines=10> */
[----:B------:R-:W-:Y:S01]  /*4980*/  FFMA R247, R247, R100, R186 ;  /* 0x00000064f7f77223 */ /* 0x000fe200000000ba */
[----:B------:R-:W-:-:S02]  /*4990*/  HADD2.F32 R113, -RZ, R64.H1_H1 ;  /* 0x30000040ff717230 */ /* 0x000fc40000004100 */
[----:B------:R-:W-:Y:S01]  /*49a0*/  @P2 FADD R188, R188, 1 ;  /* 0x3f800000bcbc2421 */ /* 0x000fe20000000000 */
[--C-:B------:R-:W-:Y:S02]  /*49b0*/  HADD2.F32 R117, -RZ, R65.reuse.H0_H0 ;  /* 0x20000041ff757230 */ /* 0x100fe40000004100 */
        /* <DEDUP_REMOVED lines=17> */
[--C-:B------:R-:W-:Y:S01]  /*4ad0*/  HADD2.F32 R119, -RZ, R67.reuse.H0_H0 ;  /* 0x20000043ff777230 */ /* 0x100fe20000004100 */
[----:B------:R-:W0:Y:S01]  /*4ae0*/  LDC.U8 R190, c[0x0][0x404] ;  /* 0x00010100ffbe7b82 */ /* 0x000e220000000000 */
[----:B------:R-:W-:Y:S02]  /*4af0*/  HADD2.F32 R96, -RZ, R67.H1_H1 ;  /* 0x30000043ff607230 */ /* 0x000fe40000004100 */
[----:B------:R-:W-:Y:S01]  /*4b00*/  FFMA R186, R121, R186, R188 ;  /* 0x000000ba79ba7223 */ /* 0x000fe200000000bc */
[----:B------:R-:W-:Y:S02]  /*4b10*/  HADD2.F32 R104, -RZ, R60.H0_H0 ;  /* 0x2000003cff687230 */ /* 0x000fe40000004100 */
        /* <DEDUP_REMOVED lines=9> */
[----:B------:R-:W-:Y:S01]  /*4bb0*/  FFMA R117, R106, R119, R121 ;  /* 0x000000776a757223 */ /* 0x000fe20000000079 */
[----:B------:R-:W-:Y:S01]  /*4bc0*/  FFMA R113, R108, R96, R100 ;  /* 0x000000606c717223 */ /* 0x000fe20000000064 */
[----:B------:R-:W-:-:S02]  /*4bd0*/  HADD2.F32 R119, -RZ, R60.H1_H1 ;  /* 0x3000003cff777230 */ /* 0x000fc40000004100 */
[----:B------:R-:W-:Y:S01]  /*4be0*/  FFMA R96, R123, R104, R188 ;  /* 0x000000687b607223 */ /* 0x000fe200000000bc */
[----:B------:R-:W-:Y:S01]  /*4bf0*/  HADD2.F32 R188, -RZ, R62.H0_H0 ;  /* 0x2000003effbc7230 */ /* 0x000fe20000004100 */
[----:B------:R-:W-:Y:S01]  /*4c00*/  LOP3.LUT R154, R154, 0xffffff00, RZ, 0xc0, !PT ;  /* 0xffffff009a9a7812 */ /* 0x000fe200078ec0ff */
[--C-:B------:R-:W-:Y:S02]  /*4c10*/  HADD2.F32 R104, -RZ, R61.reuse.H1_H1 ;  /* 0x3000003dff687230 */ /* 0x100fe40000004100 */
[----:B------:R-:W-:Y:S01]  /*4c20*/  @P2 FADD R119, R119, 1 ;  /* 0x3f80000077772421 */ /* 0x000fe20000000000 */
        /* <DEDUP_REMOVED lines=58> */
[----:B0-----:R-:W-:Y:S01]  /*4fd0*/  ISETP.NE.AND P1, PT, R190, RZ, PT ;  /* 0x000000ffbe00720c */ /* 0x001fe20003f25270 */
[----:B------:R-:W-:Y:S01]  /*4fe0*/  @P2 FADD R108, R108, 1 ;  /* 0x3f8000006c6c2421 */ /* 0x000fe20000000000 */
[----:B------:R-:W-:Y:S01]  /*4ff0*/  HADD2.F32 R131, -RZ, R52.H1_H1 ;  /* 0x30000034ff837230 */ /* 0x000fe20000004100 */
[----:B------:R-:W-:Y:S01]  /*5000*/  LOP3.LUT R168, R168, 0xffffff00, RZ, 0xc0, !PT ;  /* 0xffffff00a8a87812 */ /* 0x000fe200078ec0ff */
        /* <DEDUP_REMOVED lines=15> */
[----:B------:R-:W-:Y:S01]  /*5100*/  @P1 FMUL R137, R137, R142 ;  /* 0x0000008e89891220 */ /* 0x000fe20000400000 */
[----:B------:R-:W-:Y:S01]  /*5110*/  FFMA R178, R133, R178, R130 ;  /* 0x000000b285b27223 */ /* 0x000fe20000000082 */
[----:B------:R-:W-:-:S02]  /*5120*/  HADD2.F32 R130, -RZ, R7.H1_H1 ;  /* 0x30000007ff827230 */ /* 0x000fc40000004100 */
[----:B------:R-:W-:Y:S01]  /*5130*/  FFMA R132, R132, R108, R112 ;  /* 0x0000006c84847223 */ /* 0x000fe20000000070 */
[----:B------:R-:W-:Y:S01]  /*5140*/  @P2 FADD R116, R116, 1 ;  /* 0x3f80000074742421 */ /* 0x000fe20000000000 */
[-C--:B------:R-:W-:Y:S01]  /*5150*/  @P1 FMUL R109, R109, R142.reuse ;  /* 0x0000008e6d6d1220 */ /* 0x080fe20000400000 */
[----:B------:R-:W-:Y:S01]  /*5160*/  HADD2.F32 R133, -RZ, R54.H1_H1 ;  /* 0x30000036ff857230 */ /* 0x000fe20000004100 */
[----:B------:R-:W-:Y:S01]  /*5170*/  F2FP.SATFINITE.E4M3.F32.PACK_AB_MERGE_C R112, RZ, R137, RZ ;  /* 0x00000089ff70723e */ /* 0x000fe200048070ff */
[-C--:B------:R-:W-:Y:S01]  /*5180*/  @P1 FMUL R153, R153, R142.reuse ;  /* 0x0000008e99991220 */ /* 0x080fe20000400000 */
[-C--:B------:R-:W-:Y:S01]  /*5190*/  @P1 FMUL R98, R98, R142.reuse ;  /* 0x0000008e62621220 */ /* 0x080fe20000400000 */
[----:B------:R-:W-:Y:S02]  /*51a0*/  HADD2.F32 R108, -RZ, R55.H0_H0 ;  /* 0x20000037ff6c7230 */ /* 0x000fe40000004100 */
[-C--:B------:R-:W-:Y:S01]  /*51b0*/  @P1 FMUL R186, R186, R142.reuse ;  /* 0x0000008ebaba1220 */ /* 0x080fe20000400000 */
[-C--:B------:R-:W-:Y:S01]  /*51c0*/  @P1 FMUL R97, R97, R142.reuse ;  /* 0x0000008e61611220 */ /* 0x080fe20000400000 */
[----:B------:R-:W-:Y:S01]  /*51d0*/  @P1 FMUL R101, R101, R142 ;  /* 0x0000008e65651220 */ /* 0x000fe20000400000 */
[----:B------:R-:W-:Y:S01]  /*51e0*/  FFMA R135, R135, R116, R130 ;  /* 0x0000007487877223 */ /* 0x000fe20000000082 */
[----:B------:R-:W-:Y:S01]  /*51f0*/  HADD2.F32 R106, -RZ, R6.H1_H1 ;  /* 0x30000006ff6a7230 */ /* 0x000fe20000004100 */
[----:B------:R-:W-:Y:S01]  /*5200*/  LOP3.LUT R112, R146, 0xffff, R112, 0xf8, !PT ;  /* 0x0000ffff92707812 */ /* 0x000fe200078ef870 */
[----:B------:R-:W-:Y:S01]  /*5210*/  HADD2.F32 R114, -RZ, R7.H0_H0 ;  /* 0x20000007ff727230 */ /* 0x000fe20000004100 */
[----:B------:R-:W-:Y:S01]  /*5220*/  F2FP.SATFINITE.E4M3.F32.PACK_AB_MERGE_C R130, RZ, R109, RZ ;  /* 0x0000006dff82723e */ /* 0x000fe200048070ff */
[----:B------:R-:W-:Y:S01]  /*5230*/  @P2 FADD R133, R133, 1 ;  /* 0x3f80000085852421 */ /* 0x000fe20000000000 */
[----:B------:R-:W-:Y:S01]  /*5240*/  F2FP.SATFINITE.E4M3.F32.PACK_AB_MERGE_C R146, RZ, R153, RZ ;  /* 0x00000099ff92723e */ /* 0x000fe200048070ff */
[----:B------:R-:W-:Y:S01]  /*5250*/  @P2 FADD R108, R108, 1 ;  /* 0x3f8000006c6c2421 */ /* 0x000fe20000000000 */
[----:B------:R-:W-:Y:S01]  /*5260*/  F2FP.SATFINITE.E4M3.F32.PACK_AB_MERGE_C R109, RZ, R98, RZ ;  /* 0x00000062ff6d723e */ /* 0x000fe200048070ff */
[-C--:B------:R-:W-:Y:S01]  /*5270*/  @P1 FMUL R173, R173, R142.reuse ;  /* 0x0000008eadad1220 */ /* 0x080fe20000400000 */
[-C--:B------:R-:W-:Y:S01]  /*5280*/  @P1 FMUL R189, R189, R142.reuse ;  /* 0x0000008ebdbd1220 */ /* 0x080fe20000400000 */
[----:B------:R-:W-:Y:S01]  /*5290*/  LOP3.LUT R153, R170, 0xffffff00, RZ, 0xc0, !PT ;  /* 0xffffff00aa997812 */ /* 0x000fe200078ec0ff */
[----:B------:R-:W-:Y:S01]  /*52a0*/  @P1 FMUL R205, R205, R142 ;  /* 0x0000008ecdcd1220 */ /* 0x000fe20000400000 */
[----:B------:R-:W-:Y:S01]  /*52b0*/  F2FP.SATFINITE.E4M3.F32.PACK_AB_MERGE_C R98, RZ, R186, RZ ;  /* 0x000000baff62723e */ /* 0x000fe200048070ff */
[-C--:B------:R-:W-:Y:S01]  /*52c0*/  @P1 FMUL R145, R145, R142.reuse ;  /* 0x0000008e91911220 */ /* 0x080fe20000400000 */
[----:B------:R-:W-:Y:S01]  /*52d0*/  F2FP.SATFINITE.E4M3.F32.PACK_AB_MERGE_C R97, RZ, R97, RZ ;  /* 0x00000061ff61723e */ /* 0x000fe200048070ff */
[-C--:B------:R-:W-:Y:S01]  /*52e0*/  @P1 FMUL R161, R161, R142.reuse ;  /* 0x0000008ea1a11220 */ /* 0x080fe20000400000 */
[----:B------:R-:W-:Y:S01]  /*52f0*/  F2FP.SATFINITE.E4M3.F32.PACK_AB_MERGE_C R101, RZ, R101, RZ ;  /* 0x00000065ff65723e */ /* 0x000fe200048070ff */
[-C--:B------:R-:W-:Y:S01]  /*5300*/  @P1 FMUL R163, R163, R142.reuse ;  /* 0x0000008ea3a31220 */ /* 0x080fe20000400000 */
[-C--:B------:R-:W-:Y:S01]  /*5310*/  @P1 FMUL R181, R181, R142.reuse ;  /* 0x0000008eb5b51220 */ /* 0x080fe20000400000 */
[-C--:B------:R-:W-:Y:S01]  /*5320*/  @P1 FMUL R183, R183, R142.reuse ;  /* 0x0000008eb7b71220 */ /* 0x080fe20000400000 */
[-C--:B------:R-:W-:Y:S01]  /*5330*/  @P1 FMUL R197, R197, R142.reuse ;  /* 0x0000008ec5c51220 */ /* 0x080fe20000400000 */
[----:B------:R-:W-:Y:S01]  /*5340*/  @P1 FMUL R199, R199, R142 ;  /* 0x0000008ec7c71220 */ /* 0x000fe20000400000 */
[----:B------:R-:W-:Y:S01]  /*5350*/  FFMA R137, R184, R133, R106 ;  /* 0x00000085b8897223 */ /* 0x000fe2000000006a */
[----:B------:R-:W-:Y:S01]  /*5360*/  FFMA R133, R134, R108, R114 ;  /* 0x0000006c86857223 */ /* 0x000fe20000000072 */
[----:B------:R-:W-:Y:S01]  /*5370*/  LOP3.LUT R146, R148, 0xffff, R146, 0xf8, !PT ;  /* 0x0000ffff94927812 */ /* 0x000fe200078ef892 */
[-C--:B------:R-:W-:Y:S01]  /*5380*/  @P1 FMUL R147, R147, R142.reuse ;  /* 0x0000008e93931220 */ /* 0x080fe20000400000 */
[----:B------:R-:W-:Y:S01]  /*5390*/  LOP3.LUT R98, R153, 0xffff, R98, 0xf8, !PT ;  /* 0x0000ffff99627812 */ /* 0x000fe200078ef862 */
[-C--:B------:R-:W-:Y:S01]  /*53a0*/  @P1 FMUL R107, R107, R142.reuse ;  /* 0x0000008e6b6b1220 */ /* 0x080fe20000400000 */
[----:B------:R-:W-:Y:S01]  /*53b0*/  F2FP.SATFINITE.E4M3.F32.PACK_AB_MERGE_C R116, RZ, R173, RZ ;  /* 0x000000adff74723e */ /* 0x000fe200048070ff */
[-C--:B------:R-:W-:Y:S01]  /*53c0*/  @P1 FMUL R219, R219, R142.reuse ;  /* 0x0000008edbdb1220 */ /* 0x080fe20000400000 */
[----:B------:R-:W-:Y:S01]  /*53d0*/  F2FP.SATFINITE.E4M3.F32.PACK_AB_MERGE_C R108, RZ, R189, RZ ;  /* 0x000000bdff6c723e */ /* 0x000fe200048070ff */
[-C--:B------:R-:W-:Y:S01]  /*53e0*/  @P1 FMUL R2, R2, R142.reuse ;  /* 0x0000008e02021220 */ /* 0x080fe20000400000 */
[----:B------:R-:W-:Y:S01]  /*53f0*/  SHF.L.U32 R148, R101, 0x8, RZ ;  /* 0x0000000865947819 */ /* 0x000fe200000006ff */
[-C--:B------:R-:W-:Y:S01]  /*5400*/  @P1 FMUL R120, R120, R142.reuse ;  /* 0x0000008e78781220 */ /* 0x080fe20000400000 */
[----:B------:R-:W-:Y:S01]  /*5410*/  LOP3.LUT R153, R97, 0xff, RZ, 0xc0, !PT ;  /* 0x000000ff61997812 */ /* 0x000fe200078ec0ff */
[-C--:B------:R-:W-:Y:S01]  /*5420*/  @P1 FMUL R111, R111, R142.reuse ;  /* 0x0000008e6f6f1220 */ /* 0x080fe20000400000 */
[----:B------:R-:W-:Y:S01]  /*5430*/  F2FP.SATFINITE.E4M3.F32.PACK_AB_MERGE_C R106, RZ, R205, RZ ;  /* 0x000000cdff6a723e */ /* 0x000fe200048070ff */
        /* <DEDUP_REMOVED lines=15> */
[----:B------:R-:W-:Y:S01]  /*5530*/  LOP3.LUT R116, R150, 0xffff, R116, 0xf8, !PT ;  /* 0x0000ffff96747812 */ /* 0x000fe200078ef874 */
[-C--:B------:R-:W-:Y:S01]  /*5540*/  @P1 FMUL R207, R207, R142.reuse ;  /* 0x0000008ecfcf1220 */ /* 0x080fe20000400000 */
[----:B------:R-:W-:Y:S01]  /*5550*/  LOP3.LUT R108, R152, 0xffff, R108, 0xf8, !PT ;  /* 0x0000ffff986c7812 */ /* 0x000fe200078ef86c */
[-C--:B------:R-:W-:Y:S01]  /*5560*/  @P1 FMUL R225, R225, R142.reuse ;  /* 0x0000008ee1e11220 */ /* 0x080fe20000400000 */
[----:B------:R-:W-:Y:S01]  /*5570*/  LOP3.LUT R148, R153, 0xffff, R148, 0xf8, !PT ;  /* 0x0000ffff99947812 */ /* 0x000fe200078ef894 */
[-C--:B------:R-:W-:Y:S01]  /*5580*/  @P1 FMUL R209, R209, R142.reuse ;  /* 0x0000008ed1d11220 */ /* 0x080fe20000400000 */
[----:B------:R-:W-:Y:S01]  /*5590*/  LOP3.LUT R106, R154, 0xffff, R106, 0xf8, !PT ;  /* 0x0000ffff9a6a7812 */ /* 0x000fe200078ef86a */
[-C--:B------:R-:W-:Y:S01]  /*55a0*/  @P1 FMUL R241, R241, R142.reuse ;  /* 0x0000008ef1f11220 */ /* 0x080fe20000400000 */
[----:B------:R-:W-:Y:S01]  /*55b0*/  LOP3.LUT R189, R156, 0xffffff00, RZ, 0xc0, !PT ;  /* 0xffffff009cbd7812 */ /* 0x000fe200078ec0ff */
[-C--:B------:R-:W-:Y:S01]  /*55c0*/  @P1 FMUL R237, R237, R142.reuse ;  /* 0x0000008eeded1220 */ /* 0x080fe20000400000 */
[----:B------:R-:W-:Y:S01]  /*55d0*/  LOP3.LUT R150, R145, 0xff, RZ, 0xc0, !PT ;  /* 0x000000ff91967812 */ /* 0x000fe200078ec0ff */
[-C--:B------:R-:W-:Y:S01]  /*55e0*/  @P1 FMUL R102, R102, R142.reuse ;  /* 0x0000008e66661220 */ /* 0x080fe20000400000 */
[----:B------:R-:W-:Y:S01]  /*55f0*/  LOP3.LUT R152, R161, 0xff, RZ, 0xc0, !PT ;  /* 0x000000ffa1987812 */ /* 0x000fe200078ec0ff */
[-C--:B------:R-:W-:Y:S01]  /*5600*/  @P1 FMUL R160, R160, R142.reuse ;  /* 0x0000008ea0a01220 */ /* 0x080fe20000400000 */
[----:B------:R-:W-:Y:S01]  /*5610*/  SHF.L.U32 R153, R163, 0x8, RZ ;  /* 0x00000008a3997819 */ /* 0x000fe200000006ff */
        /* <DEDUP_REMOVED lines=9> */
[----:B------:R-:W-:Y:S01]  /*56b0*/  LOP3.LUT R153, R152, 0xffff, R153, 0xf8, !PT ;  /* 0x0000ffff98997812 */ /* 0x000fe200078ef899 */
[-C--:B------:R-:W-:Y:S01]  /*56c0*/  @P1 FMUL R126, R126, R142.reuse ;  /* 0x0000008e7e7e1220 */ /* 0x080fe20000400000 */
[----:B------:R-:W-:Y:S01]  /*56d0*/  F2FP.SATFINITE.E4M3.F32.PACK_AB_MERGE_C R147, RZ, R147, RZ ;  /* 0x00000093ff93723e */ /* 0x000fe200048070ff */
[-C--:B------:R-:W-:Y:S01]  /*56e0*/  @P1 FMUL R103, R103, R142.reuse ;  /* 0x0000008e67671220 */ /* 0x080fe20000400000 */
[----:B------:R-:W-:Y:S01]  /*56f0*/  LOP3.LUT R152, R154, 0xffff, R183, 0xf8, !PT ;  /* 0x0000ffff9a987812 */ /* 0x000fe200078ef8b7 */
[-C--:B------:R-:W-:Y:S01]  /*5700*/  @P1 FMUL R139, R139, R142.reuse ;  /* 0x0000008e8b8b1220 */ /* 0x080fe20000400000 */
[----:B------:R-:W-:Y:S01]  /*5710*/  LOP3.LUT R145, R156, 0xffff, R145, 0xf8, !PT ;  /* 0x0000ffff9c917812 */ /* 0x000fe200078ef891 */
[-C--:B------:R-:W-:Y:S01]  /*5720*/  @P1 FMUL R118, R118, R142.reuse ;  /* 0x0000008e76761220 */ /* 0x080fe20000400000 */
[----:B------:R-:W-:Y:S01]  /*5730*/  F2FP.SATFINITE.E4M3.F32.PACK_AB_MERGE_C R107, RZ, R107, RZ ;  /* 0x0000006bff6b723e */ /* 0x000fe200048070ff */
[-C--:B------:R-:W-:Y:S01]  /*5740*/  @P1 FMUL R104, R104, R142.reuse ;  /* 0x0000008e68681220 */ /* 0x080fe20000400000 */
[----:B------:R-:W-:Y:S01]  /*5750*/  F2FP.SATFINITE.E4M3.F32.PACK_AB_MERGE_C R219, RZ, R219, RZ ;  /* 0x000000dbffdb723e */ /* 0x000fe200048070ff */
[----:B------:R-:W-:Y:S01]  /*5760*/  @P1 FMUL R180, R180, R142 ;  /* 0x0000008eb4b41220 */ /* 0x000fe20000400000 */
        /* <DEDUP_REMOVED lines=12> */
[----:B------:R-:W-:Y:S01]  /*5830*/  SHF.L.U32 R219, R219, 0x8, RZ ;  /* 0x00000008dbdb7819 */ /* 0x000fe200000006ff */
[-C--:B------:R-:W-:Y:S01]  /*5840*/  @P1 FMUL R129, R129, R142.reuse ;  /* 0x0000008e81811220 */ /* 0x080fe20000400000 */
[----:B------:R-:W-:Y:S01]  /*5850*/  F2FP.SATFINITE.E4M3.F32.PACK_AB_MERGE_C R213, RZ, R213, RZ ;  /* 0x000000d5ffd5723e */ /* 0x000fe200048070ff */
[-C--:B------:R-:W-:Y:S01]  /*5860*/  @P1 FMUL R157, R157, R142.reuse ;  /* 0x0000008e9d9d1220 */ /* 0x080fe20000400000 */
[----:B------:R-:W-:Y:S01]  /*5870*/  F2FP.SATFINITE.E4M3.F32.PACK_AB_MERGE_C R243, RZ, R243, RZ ;  /* 0x000000f3fff3723e */ /* 0x000fe200048070ff */
        /* <DEDUP_REMOVED lines=13> */
[----:B------:R-:W-:Y:S01]  /*5950*/  LOP3.LUT R173, R158, 0xffffff00, RZ, 0xc0, !PT ;  /* 0xffffff009ead7812 */ /* 0x000fe200078ec0ff */
[----:B------:R-:W-:Y:S01]  /*5960*/  @P1 FMUL R185, R185, R142 ;  /* 0x0000008eb9b91220 */ /* 0x000fe20000400000 */
[----:B------:R-:W-:Y:S01]  /*5970*/  F2FP.SATFINITE.E4M3.F32.PACK_AB_MERGE_C R100, RZ, R100, RZ ;  /* 0x00000064ff64723e */ /* 0x000fe200048070ff */
[----:B------:R-:W-:Y:S01]  /*5980*/  @P1 FMUL R127, R127, R142 ;  /* 0x0000008e7f7f1220 */ /* 0x000fe20000400000 */
[----:B------:R-:W-:Y:S01]  /*5990*/  F2FP.SATFINITE.E4M3.F32.PACK_AB_MERGE_C R128, RZ, R128, RZ ;  /* 0x00000080ff80723e */ /* 0x000fe200048070ff */
[-C--:B------:R-:W-:Y:S01]  /*59a0*/  @P1 FMUL R133, R133, R142.reuse ;  /* 0x0000008e85851220 */ /* 0x080fe20000400000 */
[----:B------:R-:W-:Y:S01]  /*59b0*/  LOP3.LUT R158, R150, 0xffff, R147, 0xf8, !PT ;  /* 0x0000ffff969e7812 */ /* 0x000fe200078ef893 */
[-C--:B------:R-:W-:Y:S01]  /*59c0*/  @P1 FMUL R125, R125, R142.reuse ;  /* 0x0000008e7d7d1220 */ /* 0x080fe20000400000 */
[----:B------:R-:W-:Y:S01]  /*59d0*/  LOP3.LUT R154, R2, 0xffff, R219, 0xf8, !PT ;  /* 0x0000ffff029a7812 */ /* 0x000fe200078ef8db */
[-C--:B------:R-:W-:Y:S01]  /*59e0*/  @P1 FMUL R135, R135, R142.reuse ;  /* 0x0000008e87871220 */ /* 0x080fe20000400000 */
[----:B------:R-:W-:Y:S01]  /*59f0*/  LOP3.LUT R150, R213, 0xff, RZ, 0xc0, !PT ;  /* 0x000000ffd5967812 */ /* 0x000fe200078ec0ff */
[-C--:B------:R-:W-:Y:S01]  /*5a00*/  @P1 FMUL R193, R193, R142.reuse ;  /* 0x0000008ec1c11220 */ /* 0x080fe20000400000 */
[----:B------:R-:W-:Y:S01]  /*5a10*/  SHF.L.U32 R147, R243, 0x8, RZ ;  /* 0x00000008f3937819 */ /* 0x000fe200000006ff */
        /* <DEDUP_REMOVED lines=23> */
[----:B------:R-:W-:Y:S01]  /*5b90*/  SHF.L.U32 R111, R149, 0x10, RZ ;  /* 0x00000010956f7819 */ /* 0x000fe200000006ff */
[-C--:B------:R-:W-:Y:S01]  /*5ba0*/  @P1 FMUL R235, R235, R142.reuse ;  /* 0x0000008eebeb1220 */ /* 0x080fe20000400000 */
[----:B------:R-:W-:Y:S01]  /*5bb0*/  PRMT R128, R207, 0x7104, RZ ;  /* 0x00007104cf807816 */ /* 0x000fe200000000ff */
[-C--:B------:R-:W-:Y:S01]  /*5bc0*/  @P1 FMUL R115, R115, R142.reuse ;  /* 0x0000008e73731220 */ /* 0x080fe20000400000 */
[----:B------:R-:W-:Y:S01]  /*5bd0*/  LOP3.LUT R149, R106, 0xff, RZ, 0xc0, !PT ;  /* 0x000000ff6a957812 */ /* 0x000fe200078ec0ff */
[-C--:B------:R-:W-:Y:S01]  /*5be0*/  @P1 FMUL R121, R121, R142.reuse ;  /* 0x0000008e79791220 */ /* 0x080fe20000400000 */
[----:B------:R-:W-:Y:S01]  /*5bf0*/  LOP3.LUT R130, R189, 0xffff, R130, 0xf8, !PT ;  /* 0x0000ffffbd827812 */ /* 0x000fe200078ef882 */
[-C--:B------:R-:W-:Y:S01]  /*5c00*/  @P1 FMUL R215, R215, R142.reuse ;  /* 0x0000008ed7d71220 */ /* 0x080fe20000400000 */
[----:B------:R-:W-:Y:S01]  /*5c10*/  F2FP.SATFINITE.E4M3.F32.PACK_AB_MERGE_C R225, RZ, R225, RZ ;  /* 0x000000e1ffe1723e */ /* 0x000fe200048070ff */
[-C--:B------:R-:W-:Y:S01]  /*5c20*/  @P1 FMUL R239, R239, R142.reuse ;  /* 0x0000008eefef1220 */ /* 0x080fe20000400000 */
[----:B------:R-:W-:Y:S01]  /*5c30*/  F2FP.SATFINITE.E4M3.F32.PACK_AB_MERGE_C R114, RZ, R209, RZ ;  /* 0x000000d1ff72723e */ /* 0x000fe200048070ff */
[-C--:B------:R-:W-:Y:S01]  /*5c40*/  @P1 FMUL R227, R227, R142.reuse ;  /* 0x0000008ee3e31220 */ /* 0x080fe20000400000 */
[----:B------:R-:W-:Y:S01]  /*5c50*/  LOP3.LUT R107, R112, 0xff, RZ, 0xc0, !PT ;  /* 0x000000ff706b7812 */ /* 0x000fe200078ec0ff */
[-C--:B------:R-:W-:Y:S01]  /*5c60*/  @P1 FMUL R217, R217, R142.reuse ;  /* 0x0000008ed9d91220 */ /* 0x080fe20000400000 */
[----:B------:R-:W-:Y:S01]  /*5c70*/  LOP3.LUT R128, R149, 0xff00, R128, 0xf8, !PT ;  /* 0x0000ff0095807812 */ /* 0x000fe200078ef880 */
[-C--:B------:R-:W-:Y:S01]  /*5c80*/  @P1 FMUL R171, R171, R142.reuse ;  /* 0x0000008eabab1220 */ /* 0x080fe20000400000 */
[----:B------:R-:W-:Y:S01]  /*5c90*/  F2FP.SATFINITE.E4M3.F32.PACK_AB_MERGE_C R241, RZ, R241, RZ ;  /* 0x000000f1fff1723e */ /* 0x000fe200048070ff */
        /* <DEDUP_REMOVED lines=9> */
[----:B------:R-:W-:Y:S01]  /*5d30*/  SHF.L.U32 R106, R241, 0x10, RZ ;  /* 0x00000010f16a7819 */ /* 0x000fe200000006ff */
[----:B------:R-:W-:Y:S01]  /*5d40*/  @P1 FMUL R119, R119, R142 ;  /* 0x0000008e77771220 */ /* 0x000fe20000400000 */
[----:B------:R-:W-:-:S02]  /*5d50*/  LOP3.LUT R112, R149, 0xff00, R112, 0xf8, !PT ;  /* 0x0000ff0095707812 */ /* 0x000fc400078ef870 */
[----:B------:R-:W-:Y:S02]  /*5d60*/  F2FP.SATFINITE.E4M3.F32.PACK_AB_MERGE_C R102, RZ, R102, RZ ;  /* 0x00000066ff66723e */ /* 0x000fe400048070ff */
[----:B------:R-:W-:Y:S02]  /*5d70*/  PRMT R130, R237, 0x7104, RZ ;  /* 0x00007104ed827816 */ /* 0x000fe400000000ff */
[----:B------:R-:W-:Y:S02]  /*5d80*/  LOP3.LUT R149, R114, 0xff, RZ, 0xc0, !PT ;  /* 0x000000ff72957812 */ /* 0x000fe400078ec0ff */
[----:B------:R-:W-:Y:S02]  /*5d90*/  LOP3.LUT R189, R174, 0xffffff00, RZ, 0xc0, !PT ;  /* 0xffffff00aebd7812 */ /* 0x000fe400078ec0ff */
[----:B------:R-:W-:Y:S02]  /*5da0*/  F2FP.SATFINITE.E4M3.F32.PACK_AB_MERGE_C R160, RZ, R160, RZ ;  /* 0x000000a0ffa0723e */ /* 0x000fe400048070ff */
[----:B------:R-:W-:-:S02]  /*5db0*/  F2FP.SATFINITE.E4M3.F32.PACK_AB_MERGE_C R122, RZ, R122, RZ ;  /* 0x0000007aff7a723e */ /* 0x000fc400048070ff */
[----:B------:R-:W-:Y:S02]  /*5dc0*/  LOP3.LUT R205, R172, 0xffffff00, RZ, 0xc0, !PT ;  /* 0xffffff00accd7812 */ /* 0x000fe400078ec0ff */
[----:B------:R-:W-:Y:S02]  /*5dd0*/  F2FP.SATFINITE.E4M3.F32.PACK_AB_MERGE_C R134, RZ, R188, RZ ;  /* 0x000000bcff86723e */ /* 0x000fe400048070ff */
[----:B------:R-:W-:Y:S02]  /*5de0*/  LOP3.LUT R114, R147, 0xff0000, R106, 0xf8, !PT ;  /* 0x00ff000093727812 */ /* 0x000fe400078ef86a */
[----:B------:R-:W-:Y:S02]  /*5df0*/  SHF.L.U32 R147, R102, 0x10, RZ ;  /* 0x0000001066937819 */ /* 0x000fe400000006ff */
[----:B------:R-:W-:Y:S02]  /*5e00*/  LOP3.LUT R130, R149, 0xff00, R130, 0xf8, !PT ;  /* 0x0000ff0095827812 */ /* 0x000fe400078ef882 */
[----:B------:R-:W-:-:S02]  /*5e10*/  F2FP.SATFINITE.E4M3.F32.PACK_AB_MERGE_C R110, RZ, R110, RZ ;  /* 0x0000006eff6e723e */ /* 0x000fc400048070ff */
[----:B------:R-:W-:Y:S02]  /*5e20*/  F2FP.SATFINITE.E4M3.F32.PACK_AB_MERGE_C R162, RZ, R162, RZ ;  /* 0x000000a2ffa2723e */ /* 0x000fe400048070ff */
[----:B------:R-:W-:Y:S02]  /*5e30*/  LOP3.LUT R101, R189, 0xffff, R160, 0xf8, !PT ;  /* 0x0000ffffbd657812 */ /* 0x000fe400078ef8a0 */
[----:B------:R-:W-:Y:S02]  /*5e40*/  PRMT R102, R122, 0x7104, RZ ;  /* 0x000071047a667816 */ /* 0x000fe400000000ff */
[----:B------:R-:W-:Y:S02]  /*5e50*/  LOP3.LUT R149, R98, 0xff, RZ, 0xc0, !PT ;  /* 0x000000ff62957812 */ /* 0x000fe400078ec0ff */
[----:B------:R-:W-:Y:S02]  /*5e60*/  LOP3.LUT R173, R176, 0xffffff00, RZ, 0xc0, !PT ;  /* 0xffffff00b0ad7812 */ /* 0x000fe400078ec0ff */
[----:B------:R-:W-:-:S02]  /*5e70*/  F2FP.SATFINITE.E4M3.F32.PACK_AB_MERGE_C R178, RZ, R178, RZ ;  /* 0x000000b2ffb2723e */ /* 0x000fc400048070ff */
[----:B------:R-:W-:Y:S02]  /*5e80*/  LOP3.LUT R134, R205, 0xffff, R134, 0xf8, !PT ;  /* 0x0000ffffcd867812 */ /* 0x000fe400078ef886 */
[----:B------:R-:W-:Y:S02]  /*5e90*/  F2FP.SATFINITE.E4M3.F32.PACK_AB_MERGE_C R126, RZ, R126, RZ ;  /* 0x0000007eff7e723e */ /* 0x000fe400048070ff */
[----:B------:R-:W-:Y:S02]  /*5ea0*/  F2FP.SATFINITE.E4M3.F32.PACK_AB_MERGE_C R103, RZ, R103, RZ ;  /* 0x00000067ff67723e */ /* 0x000fe400048070ff */
[----:B------:R-:W-:Y:S02]  /*5eb0*/  LOP3.LUT R122, R2, 0xff0000, R147, 0xf8, !PT ;  /* 0x00ff0000027a7812 */ /* 0x000fe400078ef893 */
[----:B------:R-:W-:Y:S02]  /*5ec0*/  F2FP.SATFINITE.E4M3.F32.PACK_AB_MERGE_C R139, RZ, R139, RZ ;  /* 0x0000008bff8b723e */ /* 0x000fe400048070ff */
[----:B------:R-:W-:-:S02]  /*5ed0*/  SHF.L.U32 R147, R110, 0x10, RZ ;  /* 0x000000106e937819 */ /* 0x000fc400000006ff */
[----:B------:R-:W-:Y:S02]  /*5ee0*/  PRMT R162, R162, 0x7104, RZ ;  /* 0x00007104a2a27816 */ /* 0x000fe400000000ff */
[----:B------:R-:W-:Y:S02]  /*5ef0*/  LOP3.LUT R98, R149, 0xff00, R102, 0xf8, !PT ;  /* 0x0000ff0095627812 */ /* 0x000fe400078ef866 */
[----:B------:R-:W-:Y:S02]  /*5f00*/  F2FP.SATFINITE.E4M3.F32.PACK_AB_MERGE_C R118, RZ, R118, RZ ;  /* 0x00000076ff76723e */ /* 0x000fe400048070ff */
[----:B------:R-:W-:Y:S02]  /*5f10*/  LOP3.LUT R101, R101, 0xff, RZ, 0xc0, !PT ;  /* 0x000000ff65657812 */ /* 0x000fe400078ec0ff */
[----:B------:R-:W-:Y:S02]  /*5f20*/  LOP3.LUT R97, R173, 0xffff, R178, 0xf8, !PT ;  /* 0x0000ffffad617812 */ /* 0x000fe400078ef8b2 */
[----:B------:R-:W-:-:S02]  /*5f30*/  F2FP.SATFINITE.E4M3.F32.PACK_AB_MERGE_C R104, RZ, R104, RZ ;  /* 0x00000068ff68723e */ /* 0x000fc400048070ff */
[----:B------:R-:W-:Y:S02]  /*5f40*/  F2FP.SATFINITE.E4M3.F32.PACK_AB_MERGE_C R180, RZ, R180, RZ ;  /* 0x000000b4ffb4723e */ /* 0x000fe400048070ff */
[----:B------:R-:W-:Y:S02]  /*5f50*/  PRMT R2, R126, 0x7104, RZ ;  /* 0x000071047e027816 */ /* 0x000fe400000000ff */
[----:B------:R-:W-:Y:S02]  /*5f60*/  LOP3.LUT R149, R134, 0xff, RZ, 0xc0, !PT ;  /* 0x000000ff86957812 */ /* 0x000fe400078ec0ff */
[----:B------:R-:W-:Y:S02]  /*5f70*/  F2FP.SATFINITE.E4M3.F32.PACK_AB_MERGE_C R137, RZ, R137, RZ ;  /* 0x00000089ff89723e */ /* 0x000fe400048070ff */
[----:B------:R-:W-:Y:S02]  /*5f80*/  F2FP.SATFINITE.E4M3.F32.PACK_AB_MERGE_C R123, RZ, R123, RZ ;  /* 0x0000007bff7b723e */ /* 0x000fe400048070ff */
[----:B------:R-:W-:-:S02]  /*5f90*/  SHF.L.U32 R103, R103, 0x10, RZ ;  /* 0x0000001067677819 */ /* 0x000fc400000006ff */
[----:B------:R-:W-:Y:S02]  /*5fa0*/  F2FP.SATFINITE.E4M3.F32.PACK_AB_MERGE_C R102, RZ, R105, RZ ;  /* 0x00000069ff66723e */ /* 0x000fe400048070ff */
[----:B------:R-:W-:Y:S02]  /*5fb0*/  PRMT R100, R139, 0x7104, RZ ;  /* 0x000071048b647816 */ /* 0x000fe400000000ff */
[----:B------:R-:W-:Y:S02]  /*5fc0*/  F2FP.SATFINITE.E4M3.F32.PACK_AB_MERGE_C R155, RZ, R155, RZ ;  /* 0x0000009bff9b723e */ /* 0x000fe400048070ff */
[----:B------:R-:W-:Y:S02]  /*5fd0*/  LOP3.LUT R126, R150, 0xff0000, R147, 0xf8, !PT ;  /* 0x00ff0000967e7812 */ /* 0x000fe400078ef893 */
[----:B------:R-:W-:Y:S02]  /*5fe0*/  F2FP.SATFINITE.E4M3.F32.PACK_AB_MERGE_C R191, RZ, R191, RZ ;  /* 0x000000bfffbf723e */ /* 0x000fe400048070ff */
[----:B------:R-:W-:-:S02]  /*5ff0*/  SHF.L.U32 R147, R118, 0x10, RZ ;  /* 0x0000001076937819 */ /* 0x000fc400000006ff */
[----:B------:R-:W-:Y:S02]  /*6000*/  LOP3.LUT R101, R101, 0xff00, R162, 0xf8, !PT ;  /* 0x0000ff0065657812 */ /* 0x000fe400078ef8a2 */
[----:B------:R-:W-:Y:S01]  /*6010*/  LOP3.LUT R161, R104, 0xff, RZ, 0xc0, !PT ;  /* 0x000000ff68a17812 */ /* 0x000fe200078ec0ff */
[----:B------:R-:W0:Y:S01]  /*6020*/  LDC.64 R162, c[0x0][0x3c8] ;  /* 0x0000f200ffa27b82 */ /* 0x000e220000000a00 */
[----:B------:R-:W-:Y:S02]  /*6030*/  SHF.L.U32 R96, R180, 0x8, RZ ;  /* 0x00000008b4607819 */ /* 0x000fe400000006ff */
[----:B------:R-:W-:Y:S02]  /*6040*/  LOP3.LUT R2, R149, 0xff00, R2, 0xf8, !PT ;  /* 0x0000ff0095027812 */ /* 0x000fe400078ef802 */
[----:B------:R-:W-:Y:S02]  /*6050*/  F2FP.SATFINITE.E4M3.F32.PACK_AB_MERGE_C R132, RZ, R132, RZ ;  /* 0x00000084ff84723e */ /* 0x000fe400048070ff */
[----:B------:R-:W-:-:S02]  /*6060*/  PRMT R137, R137, 0x7104, RZ ;  /* 0x0000710489897816 */ /* 0x000fc400000000ff */
[----:B------:R-:W-:Y:S02]  /*6070*/  LOP3.LUT R106, R97, 0xff, RZ, 0xc0, !PT ;  /* 0x000000ff616a7812 */ /* 0x000fe400078ec0ff */
[----:B------:R-:W-:Y:S02]  /*6080*/  SHF.L.U32 R123, R123, 0x10, RZ ;  /* 0x000000107b7b7819 */ /* 0x000fe400000006ff */
[----:B------:R-:W-:Y:S02]  /*6090*/  LOP3.LUT R148, R148, 0xff0000, R103, 0xf8, !PT ;  /* 0x00ff000094947812 */ /* 0x000fe400078ef867 */
[----:B------:R-:W-:Y:S02]  /*60a0*/  LOP3.LUT R102, R102, 0xffff, RZ, 0xc0, !PT ;  /* 0x0000ffff66667812 */ /* 0x000fe400078ec0ff */
[----:B------:R-:W-:Y:S02]  /*60b0*/  F2FP.SATFINITE.E4M3.F32.PACK_AB_MERGE_C R129, RZ, R129, RZ ;  /* 0x00000081ff81723e */ /* 0x000fe400048070ff */
[----:B------:R-:W-:-:S02]  /*60c0*/  LOP3.LUT R100, R107, 0xff00, R100, 0xf8, !PT ;  /* 0x0000ff006b647812 */ /* 0x000fc400078ef864 */
[----:B------:R-:W-:Y:S02]  /*60d0*/  PRMT R103, R155, 0x7104, RZ ;  /* 0x000071049b677816 */ /* 0x000fe400000000ff */
[----:B------:R-:W-:Y:S02]  /*60e0*/  LOP3.LUT R146, R146, 0xff, RZ, 0xc0, !PT ;  /* 0x000000ff92927812 */ /* 0x000fe400078ec0ff */
[----:B------:R-:W-:Y:S02]  /*60f0*/  F2FP.SATFINITE.E4M3.F32.PACK_AB_MERGE_C R157, RZ, R157, RZ ;  /* 0x0000009dff9d723e */ /* 0x000fe400048070ff */
[----:B------:R-:W-:Y:S02]  /*6100*/  PRMT R107, R191, 0x7104, RZ ;  /* 0x00007104bf6b7816 */ /* 0x000fe400000000ff */
[----:B------:R-:W-:Y:S02]  /*6110*/  LOP3.LUT R108, R108, 0xff, RZ, 0xc0, !PT ;  /* 0x000000ff6c6c7812 */ /* 0x000fe400078ec0ff */
[----:B------:R-:W-:-:S02]  /*6120*/  LOP3.LUT R124, R124, 0xff0000, R147, 0xf8, !PT ;  /* 0x00ff00007c7c7812 */ /* 0x000fc400078ef893 */
[----:B------:R-:W-:Y:S02]  /*6130*/  LOP3.LUT R96, R161, 0xffff, R96, 0xf8, !PT ;  /* 0x0000ffffa1607812 */ /* 0x000fe400078ef860 */
[----:B------:R-:W-:Y:S02]  /*6140*/  F2FP.SATFINITE.E4M3.F32.PACK_AB_MERGE_C R169, RZ, R169, RZ ;  /* 0x000000a9ffa9723e */ /* 0x000fe400048070ff */
[----:B------:R-:W-:Y:S02]  /*6150*/  F2FP.SATFINITE.E4M3.F32.PACK_AB_MERGE_C R201, RZ, R201, RZ ;  /* 0x000000c9ffc9723e */ /* 0x000fe400048070ff */
[----:B------:R-:W-:Y:S02]  /*6160*/  SHF.L.U32 R147, R132, 0x10, RZ ;  /* 0x0000001084937819 */ /* 0x000fe400000006ff */
[----:B------:R-:W-:Y:S02]  /*6170*/  LOP3.LUT R97, R106, 0xff00, R137, 0xf8, !PT ;  /* 0x0000ff006a617812 */ /* 0x000fe400078ef889 */
[----:B------:R-:W-:-:S02]  /*6180*/  F2FP.SATFINITE.E4M3.F32.PACK_AB_MERGE_C R203, RZ, R203, RZ ;  /* 0x000000cbffcb723e */ /* 0x000fc400048070ff */
[----:B------:R-:W-:Y:S01]  /*6190*/  LOP3.LUT R172, R2, 0xff0000, R123, 0xf8, !PT ;  /* 0x00ff000002ac7812 */ /* 0x000fe200078ef87b */
[----:B------:R-:W-:Y:S01]  /*61a0*/  IMAD R123, R140, 0x1800, R99 ;  /* 0x000018008c7b7824 */ /* 0x000fe200078e0263 */
[----:B------:R-:W-:Y:S02]  /*61b0*/  F2FP.SATFINITE.E4M3.F32.PACK_AB_MERGE_C R175, RZ, R175, RZ ;  /* 0x000000afffaf723e */ /* 0x000fe400048070ff */
[----:B------:R-:W-:Y:S02]  /*61c0*/  F2FP.SATFINITE.E4M3.F32.PACK_AB_MERGE_C R229, RZ, R229, RZ ;  /* 0x000000e5ffe5723e */ /* 0x000fe400048070ff */
[----:B------:R-:W-:Y:S02]  /*61d0*/  SHF.L.U32 R137, R102, 0x18, RZ ;  /* 0x0000001866897819 */ /* 0x000fe400000006ff */
[----:B------:R-:W-:Y:S02]  /*61e0*/  F2FP.SATFINITE.E4M3.F32.PACK_AB_MERGE_C R233, RZ, R233, RZ ;  /* 0x000000e9ffe9723e */ /* 0x000fe400048070ff */
[----:B------:R-:W-:-:S02]  /*61f0*/  F2FP.SATFINITE.E4M3.F32.PACK_AB_MERGE_C R245, RZ, R245, RZ ;  /* 0x000000f5fff5723e */ /* 0x000fc400048070ff */
[----:B------:R-:W-:Y:S02]  /*6200*/  SHF.L.U32 R2, R129, 0x10, RZ ;  /* 0x0000001081027819 */ /* 0x000fe400000006ff */
[----:B------:R-:W-:Y:S02]  /*6210*/  LOP3.LUT R103, R146, 0xff00, R103, 0xf8, !PT ;  /* 0x0000ff0092677812 */ /* 0x000fe400078ef867 */
[----:B------:R-:W-:Y:S02]  /*6220*/  F2FP.SATFINITE.E4M3.F32.PACK_AB_MERGE_C R185, RZ, R185, RZ ;  /* 0x000000b9ffb9723e */ /* 0x000fe400048070ff */
[----:B------:R-:W-:Y:S02]  /*6230*/  SHF.L.U32 R106, R157, 0x10, RZ ;  /* 0x000000109d6a7819 */ /* 0x000fe400000006ff */
[----:B------:R-:W-:Y:S02]  /*6240*/  F2FP.SATFINITE.E4M3.F32.PACK_AB_MERGE_C R127, RZ, R127, RZ ;  /* 0x0000007fff7f723e */ /* 0x000fe400048070ff */
[----:B------:R-:W-:-:S02]  /*6250*/  F2FP.SATFINITE.E4M3.F32.PACK_AB_MERGE_C R133, RZ, R133, RZ ;  /* 0x00000085ff85723e */ /* 0x000fc400048070ff */
[----:B------:R-:W-:Y:S02]  /*6260*/  F2FP.SATFINITE.E4M3.F32.PACK_AB_MERGE_C R125, RZ, R125, RZ ;  /* 0x0000007dff7d723e */ /* 0x000fe400048070ff */
[----:B------:R-:W-:Y:S02]  /*6270*/  F2FP.SATFINITE.E4M3.F32.PACK_AB_MERGE_C R135, RZ, R135, RZ ;  /* 0x00000087ff87723e */ /* 0x000fe400048070ff */
[----:B------:R-:W-:Y:S02]  /*6280*/  LOP3.LUT R107, R108, 0xff00, R107, 0xf8, !PT ;  /* 0x0000ff006c6b7812 */ /* 0x000fe400078ef86b */
[----:B------:R-:W-:Y:S02]  /*6290*/  F2FP.SATFINITE.E4M3.F32.PACK_AB_MERGE_C R193, RZ, R193, RZ ;  /* 0x000000c1ffc1723e */ /* 0x000fe400048070ff */
[----:B------:R-:W-:Y:S02]  /*62a0*/  SHF.L.U32 R104, R169, 0x10, RZ ;  /* 0x00000010a9687819 */ /* 0x000fe400000006ff */
[----:B------:R-:W-:-:S02]  /*62b0*/  SHF.L.U32 R108, R201, 0x10, RZ ;  /* 0x00000010c96c7819 */ /* 0x000fc400000006ff */
[----:B------:R-:W-:Y:S02]  /*62c0*/  LOP3.LUT R105, R96, 0xff0000, R147, 0xf8, !PT ;  /* 0x00ff000060697812 */ /* 0x000fe400078ef893 */
[----:B------:R-:W-:Y:S02]  /*62d0*/  LOP3.LUT R203, R203, 0xffff, RZ, 0xc0, !PT ;  /* 0x0000ffffcbcb7812 */ /* 0x000fe400078ec0ff */
[----:B------:R-:W-:Y:S02]  /*62e0*/  F2FP.SATFINITE.E4M3.F32.PACK_AB_MERGE_C R223, RZ, R223, RZ ;  /* 0x000000dfffdf723e */ /* 0x000fe400048070ff */
[----:B------:R-:W-:Y:S02]  /*62f0*/  LOP3.LUT R109, R168, 0xffff, R109, 0xf8, !PT ;  /* 0x0000ffffa86d7812 */ /* 0x000fe400078ef86d */
[----:B------:R-:W-:Y:S02]  /*6300*/  PRMT R175, R175, 0x7104, RZ ;  /* 0x00007104afaf7816 */ /* 0x000fe400000000ff */
[----:B------:R-:W-:-:S02]  /*6310*/  LOP3.LUT R116, R116, 0xff, RZ, 0xc0, !PT ;  /* 0x000000ff74747812 */ /* 0x000fc400078ec0ff */
[----:B------:R-:W-:Y:S02]  /*6320*/  SHF.L.U32 R229, R229, 0x10, RZ ;  /* 0x00000010e5e57819 */ /* 0x000fe400000006ff */
[----:B------:R-:W-:Y:S02]  /*6330*/  F2FP.SATFINITE.E4M3.F32.PACK_AB_MERGE_C R249, RZ, R249, RZ ;  /* 0x000000f9fff9723e */ /* 0x000fe400048070ff */
[----:B------:R-:W-:Y:S02]  /*6340*/  F2FP.SATFINITE.E4M3.F32.PACK_AB_MERGE_C R151, RZ, R151, RZ ;  /* 0x00000097ff97723e */ /* 0x000fe400048070ff */
[----:B------:R-:W-:Y:S02]  /*6350*/  LOP3.LUT R96, R148, 0xff000000, R137, 0xf8, !PT ;  /* 0xff00000094607812 */ /* 0x000fe400078ef889 */
[----:B------:R-:W-:Y:S02]  /*6360*/  LOP3.LUT R233, R233, 0xffff, RZ, 0xc0, !PT ;  /* 0x0000ffffe9e97812 */ /* 0x000fe400078ec0ff */
[----:B------:R-:W-:-:S02]  /*6370*/  LOP3.LUT R245, R245, 0xffff, RZ, 0xc0, !PT ;  /* 0x0000fffff5f57812 */ /* 0x000fc400078ec0ff */
[----:B------:R-:W-:Y:S02]  /*6380*/  LOP3.LUT R174, R101, 0xff0000, R2, 0xf8, !PT ;  /* 0x00ff000065ae7812 */ /* 0x000fe400078ef802 */
[----:B------:R-:W-:Y:S02]  /*6390*/  SHF.L.U32 R185, R185, 0x10, RZ ;  /* 0x00000010b9b97819 */ /* 0x000fe400000006ff */
[----:B------:R-:W-:Y:S02]  /*63a0*/  F2FP.SATFINITE.E4M3.F32.PACK_AB_MERGE_C R141, RZ, R141, RZ ;  /* 0x0000008dff8d723e */ /* 0x000fe400048070ff */
[----:B------:R-:W-:Y:S02]  /*63b0*/  LOP3.LUT R148, R103, 0xff0000, R106, 0xf8, !PT ;  /* 0x00ff000067947812 */ /* 0x000fe400078ef86a */
[----:B------:R-:W-:Y:S02]  /*63c0*/  F2FP.SATFINITE.E4M3.F32.PACK_AB_MERGE_C R187, RZ, R187, RZ ;  /* 0x000000bbffbb723e */ /* 0x000fe400048070ff */
[----:B------:R-:W-:-:S02]  /*63d0*/  F2FP.SATFINITE.E4M3.F32.PACK_AB_MERGE_C R177, RZ, R177, RZ ;  /* 0x000000b1ffb1723e */ /* 0x000fc400048070ff */
[----:B------:R-:W-:Y:S02]  /*63e0*/  F2FP.SATFINITE.E4M3.F32.PACK_AB_MERGE_C R131, RZ, R131, RZ ;  /* 0x00000083ff83723e */ /* 0x000fe400048070ff */
[----:B------:R-:W-:Y:S02]  /*63f0*/  LOP3.LUT R127, R127, 0xffff, RZ, 0xc0, !PT ;  /* 0x0000ffff7f7f7812 */ /* 0x000fe400078ec0ff */
[----:B------:R-:W-:Y:S02]  /*6400*/  F2FP.SATFINITE.E4M3.F32.PACK_AB_MERGE_C R143, RZ, R143, RZ ;  /* 0x0000008fff8f723e */ /* 0x000fe400048070ff */
[----:B------:R-:W-:Y:S02]  /*6410*/  SHF.L.U32 R2, R133, 0x10, RZ ;  /* 0x0000001085027819 */ /* 0x000fe400000006ff */
[----:B------:R-:W-:Y:S02]  /*6420*/  F2FP.SATFINITE.E4M3.F32.PACK_AB_MERGE_C R159, RZ, R159, RZ ;  /* 0x0000009fff9f723e */ /* 0x000fe400048070ff */
[----:B------:R-:W-:-:S02]  /*6430*/  F2FP.SATFINITE.E4M3.F32.PACK_AB_MERGE_C R179, RZ, R179, RZ ;  /* 0x000000b3ffb3723e */ /* 0x000fc400048070ff */
[----:B------:R-:W-:Y:S02]  /*6440*/  F2FP.SATFINITE.E4M3.F32.PACK_AB_MERGE_C R195, RZ, R195, RZ ;  /* 0x000000c3ffc3723e */ /* 0x000fe400048070ff */
[----:B------:R-:W-:Y:S02]  /*6450*/  LOP3.LUT R125, R125, 0xffff, RZ, 0xc0, !PT ;  /* 0x0000ffff7d7d7812 */ /* 0x000fe400078ec0ff */
[----:B------:R-:W-:Y:S02]  /*6460*/  LOP3.LUT R135, R135, 0xffff, RZ, 0xc0, !PT ;  /* 0x0000ffff87877812 */ /* 0x000fe400078ec0ff */
[----:B------:R-:W-:Y:S02]  /*6470*/  SHF.L.U32 R106, R193, 0x10, RZ ;  /* 0x00000010c16a7819 */ /* 0x000fe400000006ff */
[----:B------:R-:W-:Y:S02]  /*6480*/  F2FP.SATFINITE.E4M3.F32.PACK_AB_MERGE_C R211, RZ, R211, RZ ;  /* 0x000000d3ffd3723e */ /* 0x000fe400048070ff */
[----:B------:R-:W-:-:S02]  /*6490*/  F2FP.SATFINITE.E4M3.F32.PACK_AB_MERGE_C R235, RZ, R235, RZ ;  /* 0x000000ebffeb723e */ /* 0x000fc400048070ff */
[----:B------:R-:W-:Y:S02]  /*64a0*/  F2FP.SATFINITE.E4M3.F32.PACK_AB_MERGE_C R115, RZ, R115, RZ ;  /* 0x00000073ff73723e */ /* 0x000fe400048070ff */
[----:B------:R-:W-:Y:S02]  /*64b0*/  F2FP.SATFINITE.E4M3.F32.PACK_AB_MERGE_C R121, RZ, R121, RZ ;  /* 0x00000079ff79723e */ /* 0x000fe400048070ff */
[----:B------:R-:W-:Y:S02]  /*64c0*/  F2FP.SATFINITE.E4M3.F32.PACK_AB_MERGE_C R215, RZ, R215, RZ ;  /* 0x000000d7ffd7723e */ /* 0x000fe400048070ff */
[----:B------:R-:W-:Y:S02]  /*64d0*/  F2FP.SATFINITE.E4M3.F32.PACK_AB_MERGE_C R239, RZ, R239, RZ ;  /* 0x000000efffef723e */ /* 0x000fe400048070ff */
[----:B------:R-:W-:Y:S02]  /*64e0*/  LOP3.LUT R139, R153, 0xff0000, R104, 0xf8, !PT ;  /* 0x00ff0000998b7812 */ /* 0x000fe400078ef868 */
[----:B------:R-:W-:-:S02]  /*64f0*/  LOP3.LUT R145, R145, 0xff0000, R108, 0xf8, !PT ;  /* 0x00ff000091917812 */ /* 0x000fc400078ef86c */
[----:B------:R-:W-:Y:S02]  /*6500*/  SHF.L.U32 R110, R203, 0x18, RZ ;  /* 0x00000018cb6e7819 */ /* 0x000fe400000006ff */
[----:B------:R-:W-:Y:S02]  /*6510*/  SHF.L.U32 R223, R223, 0x10, RZ ;  /* 0x00000010dfdf7819 */ /* 0x000fe400000006ff */
[----:B------:R-:W-:Y:S02]  /*6520*/  F2FP.SATFINITE.E4M3.F32.PACK_AB_MERGE_C R227, RZ, R227, RZ ;  /* 0x000000e3ffe3723e */ /* 0x000fe400048070ff */
[----:B------:R-:W-:Y:S02]  /*6530*/  LOP3.LUT R104, R116, 0xff00, R175, 0xf8, !PT ;  /* 0x0000ff0074687812 */ /* 0x000fe400078ef8af */
[----:B------:R-:W-:Y:S02]  /*6540*/  LOP3.LUT R120, R120, 0xff0000, R229, 0xf8, !PT ;  /* 0x00ff000078787812 */ /* 0x000fe400078ef8e5 */
[----:B------:R-:W-:-:S02]  /*6550*/  PRMT R249, R249, 0x7104, RZ ;  /* 0x00007104f9f97816 */ /* 0x000fc400000000ff */
[----:B------:R-:W-:Y:S02]  /*6560*/  LOP3.LUT R146, R109, 0xff, RZ, 0xc0, !PT ;  /* 0x000000ff6d927812 */ /* 0x000fe400078ec0ff */
[----:B------:R-:W-:Y:S02]  /*6570*/  LOP3.LUT R151, R151, 0xffff, RZ, 0xc0, !PT ;  /* 0x0000ffff97977812 */ /* 0x000fe400078ec0ff */
[----:B------:R-:W-:Y:S02]  /*6580*/  SHF.L.U32 R233, R233, 0x18, RZ ;  /* 0x00000018e9e97819 */ /* 0x000fe400000006ff */
[----:B------:R-:W-:Y:S02]  /*6590*/  SHF.L.U32 R245, R245, 0x18, RZ ;  /* 0x00000018f5f57819 */ /* 0x000fe400000006ff */
[----:B------:R-:W-:Y:S02]  /*65a0*/  LOP3.LUT R116, R152, 0xff0000, R185, 0xf8, !PT ;  /* 0x00ff000098747812 */ /* 0x000fe400078ef8b9 */
[----:B------:R-:W-:-:S02]  /*65b0*/  F2FP.SATFINITE.E4M3.F32.PACK_AB_MERGE_C R217, RZ, R217, RZ ;  /* 0x000000d9ffd9723e */ /* 0x000fc400048070ff */
[----:B------:R-:W-:Y:S02]  /*65c0*/  F2FP.SATFINITE.E4M3.F32.PACK_AB_MERGE_C R171, RZ, R171, RZ ;  /* 0x000000abffab723e */ /* 0x000fe400048070ff */
[----:B------:R-:W-:Y:S02]  /*65d0*/  SHF.L.U32 R141, R141, 0x10, RZ ;  /* 0x000000108d8d7819 */ /* 0x000fe400000006ff */
[----:B------:R-:W-:Y:S02]  /*65e0*/  LOP3.LUT R187, R187, 0xffff, RZ, 0xc0, !PT ;  /* 0x0000ffffbbbb7812 */ /* 0x000fe400078ec0ff */
[----:B------:R-:W-:Y:S02]  /*65f0*/  SHF.L.U32 R177, R177, 0x10, RZ ;  /* 0x00000010b1b17819 */ /* 0x000fe400000006ff */
[----:B------:R-:W-:Y:S02]  /*6600*/  F2FP.SATFINITE.E4M3.F32.PACK_AB_MERGE_C R247, RZ, R247, RZ ;  /* 0x000000f7fff7723e */ /* 0x000fe400048070ff */
[----:B------:R-:W-:-:S02]  /*6610*/  LOP3.LUT R131, R131, 0xffff, RZ, 0xc0, !PT ;  /* 0x0000ffff83837812 */ /* 0x000fc400078ec0ff */
[----:B------:R-:W-:Y:S02]  /*6620*/  SHF.L.U32 R127, R127, 0x18, RZ ;  /* 0x000000187f7f7819 */ /* 0x000fe400000006ff */
[----:B------:R-:W-:Y:S02]  /*6630*/  LOP3.LUT R143, R143, 0xffff, RZ, 0xc0, !PT ;  /* 0x0000ffff8f8f7812 */ /* 0x000fe400078ec0ff */
[----:B------:R-:W-:Y:S02]  /*6640*/  LOP3.LUT R2, R97, 0xff0000, R2, 0xf8, !PT ;  /* 0x00ff000061027812 */ /* 0x000fe400078ef802 */
[----:B------:R-:W-:Y:S02]  /*6650*/  LOP3.LUT R159, R159, 0xffff, RZ, 0xc0, !PT ;  /* 0x0000ffff9f9f7812 */ /* 0x000fe400078ec0ff */
[----:B------:R-:W-:Y:S02]  /*6660*/  LOP3.LUT R179, R179, 0xffff, RZ, 0xc0, !PT ;  /* 0x0000ffffb3b37812 */ /* 0x000fe400078ec0ff */
[----:B------:R-:W-:-:S02]  /*6670*/  LOP3.LUT R195, R195, 0xffff, RZ, 0xc0, !PT ;  /* 0x0000ffffc3c37812 */ /* 0x000fc400078ec0ff */
[----:B------:R-:W-:Y:S02]  /*6680*/  F2FP.SATFINITE.E4M3.F32.PACK_AB_MERGE_C R251, RZ, R251, RZ ;  /* 0x000000fbfffb723e */ /* 0x000fe400048070ff */
[----:B------:R-:W-:Y:S02]  /*6690*/  SHF.L.U32 R125, R125, 0x18, RZ ;  /* 0x000000187d7d7819 */ /* 0x000fe400000006ff */
[----:B------:R-:W-:Y:S02]  /*66a0*/  SHF.L.U32 R135, R135, 0x18, RZ ;  /* 0x0000001887877819 */ /* 0x000fe400000006ff */
[----:B------:R-:W-:Y:S02]  /*66b0*/  LOP3.LUT R152, R107, 0xff0000, R106, 0xf8, !PT ;  /* 0x00ff00006b987812 */ /* 0x000fe400078ef86a */
[----:B------:R-:W-:Y:S02]  /*66c0*/  SHF.L.U32 R211, R211, 0x10, RZ ;  /* 0x00000010d3d37819 */ /* 0x000fe400000006ff */
[----:B------:R-:W-:-:S02]  /*66d0*/  SHF.L.U32 R235, R235, 0x10, RZ ;  /* 0x00000010ebeb7819 */ /* 0x000fc400000006ff */
[----:B------:R-:W-:Y:S02]  /*66e0*/  LOP3.LUT R115, R115, 0xffff, RZ, 0xc0, !PT ;  /* 0x0000ffff73737812 */ /* 0x000fe400078ec0ff */
[----:B------:R-:W-:Y:S02]  /*66f0*/  F2FP.SATFINITE.E4M3.F32.PACK_AB_MERGE_C R117, RZ, R117, RZ ;  /* 0x00000075ff75723e */ /* 0x000fe400048070ff */
[----:B------:R-:W-:Y:S02]  /*6700*/  LOP3.LUT R121, R121, 0xffff, RZ, 0xc0, !PT ;  /* 0x0000ffff79797812 */ /* 0x000fe400078ec0ff */
[----:B------:R-:W-:Y:S02]  /*6710*/  LOP3.LUT R215, R215, 0xffff, RZ, 0xc0, !PT ;  /* 0x0000ffffd7d77812 */ /* 0x000fe400078ec0ff */
[----:B------:R-:W-:Y:S02]  /*6720*/  LOP3.LUT R239, R239, 0xffff, RZ, 0xc0, !PT ;  /* 0x0000ffffefef7812 */ /* 0x000fe400078ec0ff */
[----:B------:R-:W-:-:S02]  /*6730*/  F2FP.SATFINITE.E4M3.F32.PACK_AB_MERGE_C R113, RZ, R113, RZ ;  /* 0x00000071ff71723e */ /* 0x000fc400048070ff */
[----:B------:R-:W-:Y:S02]  /*6740*/  LOP3.LUT R106, R145, 0xff000000, R110, 0xf8, !PT ;  /* 0xff000000916a7812 */ /* 0x000fe400078ef86e */
[----:B------:R-:W-:Y:S02]  /*6750*/  F2FP.SATFINITE.E4M3.F32.PACK_AB_MERGE_C R221, RZ, R221, RZ ;  /* 0x000000ddffdd723e */ /* 0x000fe400048070ff */
[----:B------:R-:W-:Y:S02]  /*6760*/  LOP3.LUT R156, R112, 0xff0000, R223, 0xf8, !PT ;  /* 0x00ff0000709c7812 */ /* 0x000fe400078ef8df */
[----:B------:R-:W-:Y:S02]  /*6770*/  LOP3.LUT R227, R227, 0xffff, RZ, 0xc0, !PT ;  /* 0x0000ffffe3e37812 */ /* 0x000fe400078ec0ff */
[----:B------:R-:W-:Y:S02]  /*6780*/  F2FP.SATFINITE.E4M3.F32.PACK_AB_MERGE_C R119, RZ, R119, RZ ;  /* 0x00000077ff77723e */ /* 0x000fe400048070ff */
[----:B------:R-:W-:-:S02]  /*6790*/  LOP3.LUT R111, R158, 0xff0000, R111, 0xf8, !PT ;  /* 0x00ff00009e6f7812 */ /* 0x000fc400078ef86f */
[----:B------:R-:W-:Y:S02]  /*67a0*/  LOP3.LUT R109, R146, 0xff00, R249, 0xf8, !PT ;  /* 0x0000ff00926d7812 */ /* 0x000fe400078ef8f9 */
[----:B------:R-:W-:Y:S02]  /*67b0*/  SHF.L.U32 R102, R151, 0x18, RZ ;  /* 0x0000001897667819 */ /* 0x000fe400000006ff */
[----:B------:R-:W-:Y:S02]  /*67c0*/  LOP3.LUT R110, R120, 0xff000000, R233, 0xf8, !PT ;  /* 0xff000000786e7812 */ /* 0x000fe400078ef8e9 */
[----:B------:R-:W-:Y:S02]  /*67d0*/  LOP3.LUT R112, R114, 0xff000000, R245, 0xf8, !PT ;  /* 0xff00000072707812 */ /* 0x000fe400078ef8f5 */
[----:B------:R-:W-:Y:S02]  /*67e0*/  SHF.L.U32 R217, R217, 0x10, RZ ;  /* 0x00000010d9d97819 */ /* 0x000fe400000006ff */
[----:B------:R-:W-:-:S02]  /*67f0*/  LOP3.LUT R171, R171, 0xffff, RZ, 0xc0, !PT ;  /* 0x0000ffffabab7812 */ /* 0x000fc400078ec0ff */
[----:B------:R-:W-:Y:S02]  /*6800*/  LOP3.LUT R146, R100, 0xff0000, R141, 0xf8, !PT ;  /* 0x00ff000064927812 */ /* 0x000fe400078ef88d */
[----:B------:R-:W-:Y:S02]  /*6810*/  SHF.L.U32 R187, R187, 0x18, RZ ;  /* 0x00000018bbbb7819 */ /* 0x000fe400000006ff */
[----:B------:R-:W-:Y:S02]  /*6820*/  LOP3.LUT R150, R104, 0xff0000, R177, 0xf8, !PT ;  /* 0x00ff000068967812 */ /* 0x000fe400078ef8b1 */
[----:B------:R-:W-:Y:S02]  /*6830*/  SHF.L.U32 R114, R247, 0x10, RZ ;  /* 0x00000010f7727819 */ /* 0x000fe400000006ff */
[----:B------:R-:W-:Y:S02]  /*6840*/  SHF.L.U32 R120, R131, 0x18, RZ ;  /* 0x0000001883787819 */ /* 0x000fe400000006ff */
[----:B------:R-:W-:-:S02]  /*6850*/  LOP3.LUT R118, R124, 0xff000000, R127, 0xf8, !PT ;  /* 0xff0000007c767812 */ /* 0x000fc400078ef87f */
[----:B------:R-:W-:Y:S02]  /*6860*/  SHF.L.U32 R143, R143, 0x18, RZ ;  /* 0x000000188f8f7819 */ /* 0x000fe400000006ff */
[----:B------:R-:W-:Y:S02]  /*6870*/  SHF.L.U32 R159, R159, 0x18, RZ ;  /* 0x000000189f9f7819 */ /* 0x000fe400000006ff */
[----:B------:R-:W-:Y:S02]  /*6880*/  SHF.L.U32 R179, R179, 0x18, RZ ;  /* 0x00000018b3b37819 */ /* 0x000fe400000006ff */
[----:B------:R-:W-:Y:S02]  /*6890*/  SHF.L.U32 R195, R195, 0x18, RZ ;  /* 0x00000018c3c37819 */ /* 0x000fe400000006ff */
[----:B------:R-:W-:Y:S02]  /*68a0*/  LOP3.LUT R251, R251, 0xffff, RZ, 0xc0, !PT ;  /* 0x0000fffffbfb7812 */ /* 0x000fe400078ec0ff */
[----:B------:R-:W-:-:S02]  /*68b0*/  LOP3.LUT R174, R174, R125, RZ, 0xfc, !PT ;  /* 0x0000007daeae7212 */ /* 0x000fc400078efcff */
[----:B------:R-:W-:Y:S02]  /*68c0*/  LOP3.LUT R176, R2, R135, RZ, 0xfc, !PT ;  /* 0x0000008702b07212 */ /* 0x000fe400078efcff */
[----:B------:R-:W-:Y:S02]  /*68d0*/  LOP3.LUT R128, R128, 0xff0000, R211, 0xf8, !PT ;  /* 0x00ff000080807812 */ /* 0x000fe400078ef8d3 */
[----:B------:R-:W-:Y:S02]  /*68e0*/  LOP3.LUT R130, R130, 0xff0000, R235, 0xf8, !PT ;  /* 0x00ff000082827812 */ /* 0x000fe400078ef8eb */
[----:B------:R-:W-:Y:S02]  /*68f0*/  SHF.L.U32 R115, R115, 0x18, RZ ;  /* 0x0000001873737819 */ /* 0x000fe400000006ff */
[----:B------:R-:W-:Y:S02]  /*6900*/  SHF.L.U32 R117, R117, 0x10, RZ ;  /* 0x0000001075757819 */ /* 0x000fe400000006ff */
[----:B------:R-:W-:-:S02]  /*6910*/  SHF.L.U32 R121, R121, 0x18, RZ ;  /* 0x0000001879797819 */ /* 0x000fc400000006ff */
[----:B------:R-:W-:Y:S02]  /*6920*/  SHF.L.U32 R215, R215, 0x18, RZ ;  /* 0x00000018d7d77819 */ /* 0x000fe400000006ff */
[----:B------:R-:W-:Y:S02]  /*6930*/  SHF.L.U32 R239, R239, 0x18, RZ ;  /* 0x00000018efef7819 */ /* 0x000fe400000006ff */
[----:B------:R-:W-:Y:S02]  /*6940*/  LOP3.LUT R113, R113, 0xffff, RZ, 0xc0, !PT ;  /* 0x0000ffff71717812 */ /* 0x000fe400078ec0ff */
[C---:B------:R-:W-:Y:S02]  /*6950*/  IADD3 R161, PT, PT, R123.reuse, 0x1400, RZ ;  /* 0x000014007ba17810 */ /* 0x040fe40007ffe0ff */
[C---:B------:R-:W-:Y:S02]  /*6960*/  IADD3 R135, PT, PT, R123.reuse, 0x1200, RZ ;  /* 0x000012007b877810 */ /* 0x040fe40007ffe0ff */
[----:B------:R-:W-:Y:S01]  /*6970*/  IADD3 R133, PT, PT, R123, 0x1000, RZ ;  /* 0x000010007b857810 */ /* 0x000fe20007ffe0ff */
[----:B0-----:R-:W-:Y:S01]  /*6980*/  IMAD.WIDE.U32 R160, R161, 0x8, R162 ;  /* 0x00000008a1a07825 */ /* 0x001fe200078e00a2 */
[----:B------:R-:W-:-:S02]  /*6990*/  IADD3 R125, PT, PT, R123, 0x800, RZ ;  /* 0x000008007b7d7810 */ /* 0x000fc40007ffe0ff */
[----:B------:R-:W-:Y:S01]  /*69a0*/  IADD3 R127, PT, PT, R123, 0xa00, RZ ;  /* 0x00000a007b7f7810 */ /* 0x000fe20007ffe0ff */
[--C-:B------:R-:W-:Y:S01]  /*69b0*/  IMAD.WIDE.U32 R132, R133, 0x8, R162.reuse ;  /* 0x0000000885847825 */ /* 0x100fe200078e00a2 */
[C---:B------:R-:W-:Y:S02]  /*69c0*/  IADD3 R129, PT, PT, R123.reuse, 0xc00, RZ ;  /* 0x00000c007b817810 */ /* 0x040fe40007ffe0ff */
[----:B------:R-:W-:Y:S01]  /*69d0*/  IADD3 R131, PT, PT, R123, 0xe00, RZ ;  /* 0x00000e007b837810 */ /* 0x000fe20007ffe0ff */
[--C-:B------:R-:W-:Y:S01]  /*69e0*/  IMAD.WIDE.U32 R124, R125, 0x8, R162.reuse ;  /* 0x000000087d7c7825 */ /* 0x100fe200078e00a2 */
[----:B------:R-:W-:Y:S02]  /*69f0*/  LOP3.LUT R221, R221, 0xffff, RZ, 0xc0, !PT ;  /* 0x0000ffffdddd7812 */ /* 0x000fe400078ec0ff */
[----:B------:R-:W-:Y:S01]  /*6a00*/  SHF.L.U32 R227, R227, 0x18, RZ ;  /* 0x00000018e3e37819 */ /* 0x000fe200000006ff */
[----:B------:R-:W-:Y:S01]  /*6a10*/  IMAD.WIDE.U32 R134, R135, 0x8, R162 ;  /* 0x0000000887867825 */ /* 0x000fe200078e00a2 */
[----:B------:R-:W-:-:S02]  /*6a20*/  LOP3.LUT R119, R119, 0xffff, RZ, 0xc0, !PT ;  /* 0x0000ffff77777812 */ /* 0x000fc400078ec0ff */
[----:B------:R-:W-:Y:S02]  /*6a30*/  IADD3 R97, PT, PT, R123, 0x1600, RZ ;  /* 0x000016007b617810 */ /* 0x000fe40007ffe0ff */
[----:B------:R-:W-:Y:S02]  /*6a40*/  LOP3.LUT R100, R111, 0xff000000, R102, 0xf8, !PT ;  /* 0xff0000006f647812 */ /* 0x000fe400078ef866 */
[----:B------:R-:W-:Y:S02]  /*6a50*/  LOP3.LUT R108, R154, 0xff0000, R217, 0xf8, !PT ;  /* 0x00ff00009a6c7812 */ /* 0x000fe400078ef8d9 */
[----:B------:R-:W-:Y:S02]  /*6a60*/  SHF.L.U32 R102, R171, 0x18, RZ ;  /* 0x00000018ab667819 */ /* 0x000fe400000006ff */
[----:B------:R-:W-:Y:S02]  /*6a70*/  LOP3.LUT R104, R116, 0xff000000, R187, 0xf8, !PT ;  /* 0xff00000074687812 */ /* 0x000fe400078ef8bb */
[----:B------:R-:W-:-:S02]  /*6a80*/  LOP3.LUT R168, R109, 0xff0000, R114, 0xf8, !PT ;  /* 0x00ff00006da87812 */ /* 0x000fc400078ef872 */
[----:B------:R-:W-:Y:S02]  /*6a90*/  LOP3.LUT R146, R146, R143, RZ, 0xfc, !PT ;  /* 0x0000008f92927212 */ /* 0x000fe400078efcff */
[----:B------:R-:W-:Y:S02]  /*6aa0*/  LOP3.LUT R148, R148, R159, RZ, 0xfc, !PT ;  /* 0x0000009f94947212 */ /* 0x000fe400078efcff */
[----:B------:R-:W-:Y:S02]  /*6ab0*/  LOP3.LUT R150, R150, R179, RZ, 0xfc, !PT ;  /* 0x000000b396967212 */ /* 0x000fe400078efcff */
[----:B------:R-:W-:Y:S02]  /*6ac0*/  LOP3.LUT R152, R152, R195, RZ, 0xfc, !PT ;  /* 0x000000c398987212 */ /* 0x000fe400078efcff */
[----:B------:R-:W-:Y:S02]  /*6ad0*/  SHF.L.U32 R251, R251, 0x18, RZ ;  /* 0x00000018fbfb7819 */ /* 0x000fe400000006ff */
[----:B------:R-:W-:Y:S01]  /*6ae0*/  LOP3.LUT R114, R122, 0xff000000, R115, 0xf8, !PT ;  /* 0xff0000007a727812 */ /* 0x000fe200078ef873 */
[----:B------:R-:W-:Y:S01]  /*6af0*/  IMAD.WIDE.U32 R122, R123, 0x8, R162 ;  /* 0x000000087b7a7825 */ /* 0x000fe200078e00a2 */
[----:B------:R-:W-:-:S02]  /*6b00*/  LOP3.LUT R98, R98, 0xff0000, R117, 0xf8, !PT ;  /* 0x00ff000062627812 */ /* 0x000fc400078ef875 */
[----:B------:R-:W-:Y:S01]  /*6b10*/  LOP3.LUT R116, R126, 0xff000000, R121, 0xf8, !PT ;  /* 0xff0000007e747812 */ /* 0x000fe200078ef879 */
[--C-:B------:R-:W-:Y:S01]  /*6b20*/  IMAD.WIDE.U32 R126, R127, 0x8, R162.reuse ;  /* 0x000000087f7e7825 */ /* 0x100fe200078e00a2 */
[----:B------:R-:W-:Y:S02]  /*6b30*/  LOP3.LUT R154, R128, R215, RZ, 0xfc, !PT ;  /* 0x000000d7809a7212 */ /* 0x000fe400078efcff */
[----:B------:R-:W-:Y:S01]  /*6b40*/  LOP3.LUT R158, R130, R239, RZ, 0xfc, !PT ;  /* 0x000000ef829e7212 */ /* 0x000fe200078efcff */
[--C-:B------:R-:W-:Y:S01]  /*6b50*/  IMAD.WIDE.U32 R128, R129, 0x8, R162.reuse ;  /* 0x0000000881807825 */ /* 0x100fe200078e00a2 */
[----:B------:R-:W-:Y:S02]  /*6b60*/  SHF.L.U32 R113, R113, 0x18, RZ ;  /* 0x0000001871717819 */ /* 0x000fe400000006ff */
[----:B------:R-:W-:Y:S01]  /*6b70*/  SHF.L.U32 R221, R221, 0x18, RZ ;  /* 0x00000018dddd7819 */ /* 0x000fe200000006ff */
[----:B------:R-:W-:Y:S01]  /*6b80*/  IMAD.WIDE.U32 R130, R131, 0x8, R162 ;  /* 0x0000000883827825 */ /* 0x000fe200078e00a2 */
[----:B------:R-:W-:-:S02]  /*6b90*/  LOP3.LUT R156, R156, R227, RZ, 0xfc, !PT ;  /* 0x000000e39c9c7212 */ /* 0x000fc400078efcff */
[----:B------:R-:W-:Y:S01]  /*6ba0*/  SHF.L.U32 R119, R119, 0x18, RZ ;  /* 0x0000001877777819 */ /* 0x000fe200000006ff */
[----:B------:R-:W-:Y:S01]  /*6bb0*/  IMAD.WIDE.U32 R162, R97, 0x8, R162 ;  /* 0x0000000861a27825 */ /* 0x000fe200078e00a2 */
[----:B------:R-:W-:Y:S02]  /*6bc0*/  LOP3.LUT R120, R105, 0xff000000, R120, 0xf8, !PT ;  /* 0xff00000069787812 */ /* 0x000fe400078ef878 */
[----:B------:R-:W-:Y:S02]  /*6bd0*/  LOP3.LUT R102, R139, 0xff000000, R102, 0xf8, !PT ;  /* 0xff0000008b667812 */ /* 0x000fe400078ef866 */
[----:B------:R-:W-:Y:S02]  /*6be0*/  LOP3.LUT R168, R168, R251, RZ, 0xfc, !PT ;  /* 0x000000fba8a87212 */ /* 0x000fe400078efcff */
[----:B------:R-:W-:Y:S02]  /*6bf0*/  MOV R97, R146 ;  /* 0x0000009200617202 */ /* 0x000fe40000000f00 */
[----:B------:R-:W-:-:S02]  /*6c00*/  MOV R101, R148 ;  /* 0x0000009400657202 */ /* 0x000fc40000000f00 */
[----:B------:R-:W-:Y:S01]  /*6c10*/  MOV R103, R150 ;  /* 0x0000009600677202 */ /* 0x000fe20000000f00 */
[----:B------:R1:W-:Y:S01]  /*6c20*/  STG.E.64 desc[UR8][R122.64], R96 ;  /* 0x000000607a007986 */ /* 0x0003e2000c101b08 */
[----:B------:R-:W-:Y:S02]  /*6c30*/  MOV R105, R152 ;  /* 0x0000009800697202 */ /* 0x000fe40000000f00 */
[----:B------:R-:W-:Y:S01]  /*6c40*/  LOP3.LUT R170, R98, R113, RZ, 0xfc, !PT ;  /* 0x0000007162aa7212 */ /* 0x000fe200078efcff */
[----:B------:R1:W-:Y:S01]  /*6c50*/  STG.E.64 desc[UR8][R122.64+0x1000], R100 ;  /* 0x001000647a007986 */ /* 0x0003e2000c101b08 */
[----:B------:R-:W-:Y:S02]  /*6c60*/  MOV R107, R154 ;  /* 0x0000009a006b7202 */ /* 0x000fe40000000f00 */
[----:B------:R-:W-:Y:S01]  /*6c70*/  LOP3.LUT R108, R108, 0xff000000, R221, 0xf8, !PT ;  /* 0xff0000006c6c7812 */ /* 0x000fe200078ef8dd */
[----:B------:R1:W-:Y:S01]  /*6c80*/  STG.E.64 desc[UR8][R122.64+0x2000], R102 ;  /* 0x002000667a007986 */ /* 0x0003e2000c101b08 */
[----:B------:R-:W-:-:S02]  /*6c90*/  LOP3.LUT R172, R172, R119, RZ, 0xfc, !PT ;  /* 0x00000077acac7212 */ /* 0x000fc400078efcff */
[----:B------:R-:W-:Y:S01]  /*6ca0*/  MOV R109, R156 ;  /* 0x0000009c006d7202 */ /* 0x000fe20000000f00 */
[----:B------:R1:W-:Y:S01]  /*6cb0*/  STG.E.64 desc[UR8][R122.64+0x3000], R104 ;  /* 0x003000687a007986 */ /* 0x0003e2000c101b08 */
[----:B------:R-:W-:Y:S02]  /*6cc0*/  MOV R111, R158 ;  /* 0x0000009e006f7202 */ /* 0x000fe40000000f00 */
[----:B------:R-:W-:Y:S01]  /*6cd0*/  MOV R113, R168 ;  /* 0x000000a800717202 */ /* 0x000fe20000000f00 */
[----:B------:R1:W-:Y:S01]  /*6ce0*/  STG.E.64 desc[UR8][R124.64], R106 ;  /* 0x0000006a7c007986 */ /* 0x0003e2000c101b08 */
[----:B------:R-:W-:Y:S02]  /*6cf0*/  MOV R115, R170 ;  /* 0x000000aa00737202 */ /* 0x000fe40000000f00 */
[----:B------:R-:W-:Y:S01]  /*6d00*/  MOV R117, R172 ;  /* 0x000000ac00757202 */ /* 0x000fe20000000f00 */
[----:B------:R1:W-:Y:S01]  /*6d10*/  STG.E.64 desc[UR8][R126.64], R108 ;  /* 0x0000006c7e007986 */ /* 0x0003e2000c101b08 */
[----:B------:R-:W-:-:S02]  /*6d20*/  MOV R119, R174 ;  /* 0x000000ae00777202 */ /* 0x000fc40000000f00 */
[----:B------:R-:W-:Y:S01]  /*6d30*/  MOV R121, R176 ;  /* 0x000000b000797202 */ /* 0x000fe20000000f00 */
[----:B------:R1:W-:Y:S04]  /*6d40*/  STG.E.64 desc[UR8][R128.64], R110 ;  /* 0x0000006e80007986 */ /* 0x0003e8000c101b08 */
[----:B------:R1:W-:Y:S04]  /*6d50*/  STG.E.64 desc[UR8][R130.64], R112 ;  /* 0x0000007082007986 */ /* 0x0003e8000c101b08 */
[----:B------:R1:W-:Y:S04]  /*6d60*/  STG.E.64 desc[UR8][R132.64], R114 ;  /* 0x0000007284007986 */ /* 0x0003e8000c101b08 */
[----:B------:R1:W-:Y:S04]  /*6d70*/  STG.E.64 desc[UR8][R134.64], R116 ;  /* 0x0000007486007986 */ /* 0x0003e8000c101b08 */
[----:B------:R1:W-:Y:S04]  /*6d80*/  STG.E.64 desc[UR8][R160.64], R118 ;  /* 0x00000076a0007986 */ /* 0x0003e8000c101b08 */
[----:B------:R1:W-:Y:S01]  /*6d90*/  STG.E.64 desc[UR8][R162.64], R120 ;  /* 0x00000078a2007986 */ /* 0x0003e2000c101b08 */
[----:B------:R-:W-:Y:S05]  /*6da0*/  BRA `(.L_x_11168) ;  /* 0x0000004400b07947 */ /* 0x000fea0003800000 */
.L_x_11167:
        /* <DEDUP_REMOVED lines=209> */
[----:B------:R-:W-:Y:S02]  /*7ac0*/  HADD2.F32 R103, -RZ, R48.H1_H1 ;  /* 0x30000030ff677230 */ /* 0x000fe40000004100 */
[----:B------:R-:W-:Y:S01]  /*7ad0*/  @P2 FADD R105, R105, 1 ;  /* 0x3f80000069692421 */ /* 0x000fe20000000000 */
[--C-:B------:R-:W-:Y:S02]  /*7ae0*/  HADD2.F32 R137, -RZ, R49.reuse.H0_H0 ;  /* 0x20000031ff897230 */ /* 0x100fe40000004100 */
[----:B------:R-:W-:Y:S01]  /*7af0*/  @P2 FADD R139, R139, 1 ;  /* 0x3f8000008b8b2421 */ /* 0x000fe20000000000 */
[----:B------:R-:W-:Y:S02]  /*7b00*/  HADD2.F32 R141, -RZ, R49.H1_H1 ;  /* 0x30000031ff8d7230 */ /* 0x000fe40000004100 */
[----:B------:R-:W-:Y:S01]  /*7b10*/  FFMA R97, R96, R97, R103 ;  /* 0x0000006160617223 */ /* 0x000fe20000000067 */
[----:B------:R-:W-:-:S02]  /*7b20*/  HADD2.F32 R143, -RZ, R166.H0_H0 ;  /* 0x200000a6ff8f7230 */ /* 0x000fc40000004100 */
[----:B------:R-:W-:Y:S01]  /*7b30*/  FFMA R103, R98, R105, R137 ;  /* 0x0000006962677223 */ /* 0x000fe20000000089 */
[----:B------:R-:W-:Y:S02]  /*7b40*/  HADD2.F32 R145, -RZ, R50.H0_H0 ;  /* 0x20000032ff917230 */ /* 0x000fe40000004100 */
[----:B------:R-:W-:Y:S01]  /*7b50*/  FFMA R100, R100, R139, R141 ;  /* 0x0000008b64647223 */ /* 0x000fe2000000008d */
[----:B------:R-:W-:Y:S02]  /*7b60*/  HADD2.F32 R137, -RZ, R166.H1_H1 ;  /* 0x300000a6ff897230 */ /* 0x000fe40000004100 */
[----:B------:R-:W-:Y:S01]  /*7b70*/  @P2 FADD R143, R143, 1 ;  /* 0x3f8000008f8f2421 */ /* 0x000fe20000000000 */
[----:B------:R-:W-:Y:S01]  /*7b80*/  HADD2.F32 R141, -RZ, R167.H0_H0 ;  /* 0x200000a7ff8d7230 */ /* 0x000fe20000004100 */
[----:B------:R-:W-:Y:S01]  /*7b90*/  FMNMX3 R138, R138, |R101|, |R97|, !PT ;  /* 0x400000658a8a7276 */ /* 0x000fe20007800461 */
[----:B------:R-:W-:Y:S02]  /*7ba0*/  HADD2.F32 R149, -RZ, R92.H0_H0 ;  /* 0x2000005cff957230 */ /* 0x000fe40000004100 */
[----:B------:R-:W-:Y:S01]  /*7bb0*/  FFMA R105, R186, R143, R145 ;  /* 0x0000008fba697223 */ /* 0x000fe20000000091 */
[----:B------:R-:W-:-:S02]  /*7bc0*/  HADD2.F32 R139, -RZ, R50.H1_H1 ;  /* 0x30000032ff8b7230 */ /* 0x000fc40000004100 */
[----:B------:R-:W-:Y:S01]  /*7bd0*/  @P2 FADD R137, R137, 1 ;  /* 0x3f80000089892421 */ /* 0x000fe20000000000 */
        /* <DEDUP_REMOVED lines=8> */
[----:B------:R-:W-:Y:S01]  /*7c60*/  FFMA R137, R190, R141, R143 ;  /* 0x0000008dbe897223 */ /* 0x000fe2000000008f */
[----:B------:R-:W-:Y:S01]  /*7c70*/  FFMA R139, R194, R149, R151 ;  /* 0x00000095c28b7223 */ /* 0x000fe20000000097 */
[----:B------:R-:W-:Y:S02]  /*7c80*/  HADD2.F32 R141, -RZ, R92.H1_H1 ;  /* 0x3000005cff8d7230 */ /* 0x000fe40000004100 */
[----:B------:R-:W-:Y:S01]  /*7c90*/  FFMA R192, R192, R145, R147 ;  /* 0x00000091c0c07223 */ /* 0x000fe20000000093 */
[--C-:B------:R-:W-:Y:S01]  /*7ca0*/  HADD2.F32 R149, -RZ, R93.reuse.H1_H1 ;  /* 0x3000005dff957230 */ /* 0x100fe20000004100 */
[----:B------:R-:W-:Y:S01]  /*7cb0*/  FMNMX3 R138, R138, |R103|, |R100|, !PT ;  /* 0x400000678a8a7276 */ /* 0x000fe20007800464 */
[----:B------:R-:W-:Y:S02]  /*7cc0*/  HADD2.F32 R143, -RZ, R44.H1_H1 ;  /* 0x3000002cff8f7230 */ /* 0x000fe40000004100 */
[----:B------:R-:W-:Y:S01]  /*7cd0*/  @P2 FADD R141, R141, 1 ;  /* 0x3f8000008d8d2421 */ /* 0x000fe20000000000 */
[----:B------:R-:W-:-:S02]  /*7ce0*/  HADD2.F32 R145, -RZ, R93.H0_H0 ;  /* 0x2000005dff917230 */ /* 0x000fc40000004100 */
[----:B------:R-:W-:Y:S01]  /*7cf0*/  @P2 FADD R149, R149, 1 ;  /* 0x3f80000095952421 */ /* 0x000fe20000000000 */
[--C-:B------:R-:W-:Y:S02]  /*7d00*/  HADD2.F32 R151, -RZ, R45.reuse.H1_H1 ;  /* 0x3000002dff977230 */ /* 0x100fe40000004100 */
        /* <DEDUP_REMOVED lines=39> */
[--C-:B------:R-:W-:Y:S02]  /*7f80*/  HADD2.F32 R194, -RZ, R28.reuse.H0_H0 ;  /* 0x2000001cffc27230 */ /* 0x100fe40000004100 */
        /* <DEDUP_REMOVED lines=63> */
[----:B------:R-:W-:Y:S02]  /*8380*/  HADD2.F32 R173, -RZ, R38.H0_H0 ;  /* 0x20000026ffad7230 */ /* 0x000fe40000004100 */
        /* <DEDUP_REMOVED lines=35> */
[----:B------:R-:W-:Y:S02]  /*85c0*/  HADD2.F32 R186, -RZ, R75.H0_H0 ;  /* 0x2000004bffba7230 */ /* 0x000fe40000004100 */
[----:B------:R-:W-:Y:S01]  /*85d0*/  FFMA R233, R233, R190, R194 ;  /* 0x000000bee9e97223 */ /* 0x000fe200000000c2 */
[----:B------:R-:W-:Y:S02]  /*85e0*/  HADD2.F32 R204, -RZ, R68.H0_H0 ;  /* 0x20000044ffcc7230 */ /* 0x000fe40000004100 */
[----:B------:R-:W-:Y:S01]  /*85f0*/  FFMA R161, R240, R171, R173 ;  /* 0x000000abf0a17223 */ /* 0x000fe200000000ad */
[----:B------:R-:W-:Y:S01]  /*8600*/  HADD2.F32 R157, -RZ, R36.H1_H1 ;  /* 0x30000024ff9d7230 */ /* 0x000fe20000004100 */
[----:B------:R-:W-:Y:S01]  /*8610*/  FMNMX3 R138, R138, |R137|, |R192|, !PT ;  /* 0x400000898a8a7276 */ /* 0x000fe200078004c0 */
        /* <DEDUP_REMOVED lines=9> */
[----:B------:R-:W-:Y:S01]  /*86b0*/  FFMA R157, R232, R163, R169 ;  /* 0x000000a3e89d7223 */ /* 0x000fe200000000a9 */
[----:B------:R-:W-:Y:S01]  /*86c0*/  HADD2.F32 R98, -RZ, R68.H1_H1 ;  /* 0x30000044ff627230 */ /* 0x000fe20000004100 */
[----:B------:R-:W-:Y:S01]  /*86d0*/  FMNMX3 R138, R138, |R139|, |R196|, !PT ;  /* 0x4000008b8a8a7276 */ /* 0x000fe200078004c4 */
        /* <DEDUP_REMOVED lines=8> */
[----:B------:R-:W-:Y:S02]  /*8760*/  HADD2.F32 R186, -RZ, R20.H1_H1 ;  /* 0x30000014ffba7230 */ /* 0x000fe40000004100 */
[----:B------:R-:W-:Y:S01]  /*8770*/  @P2 FADD R98, R98, 1 ;  /* 0x3f80000062622421 */ /* 0x000fe20000000000 */
[----:B------:R-:W-:Y:S01]  /*8780*/  HADD2.F32 R190, -RZ, R69.H0_H0 ;  /* 0x20000045ffbe7230 */ /* 0x000fe20000004100 */
[----:B------:R-:W-:Y:S01]  /*8790*/  FMNMX3 R138, R138, |R198|, |R141|, !PT ;  /* 0x400000c68a8a7276 */ /* 0x000fe2000780048d */
[----:B------:R-:W-:Y:S02]  /*87a0*/  HADD2.F32 R208, -RZ, R70.H0_H0 ;  /* 0x20000046ffd07230 */ /* 0x000fe40000004100 */
[----:B------:R-:W-:Y:S01]  /*87b0*/  @P2 FADD R163, R163, 1 ;  /* 0x3f800000a3a32421 */ /* 0x000fe20000000000 */
[----:B------:R-:W-:Y:S02]  /*87c0*/  HADD2.F32 R169, -RZ, R39.H0_H0 ;  /* 0x20000027ffa97230 */ /* 0x000fe40000004100 */
[----:B------:R-:W-:Y:S01]  /*87d0*/  FFMA R239, R239, R194, R200 ;  /* 0x000000c2efef7223 */ /* 0x000fe200000000c8 */
[----:B------:R-:W-:-:S02]  /*87e0*/  HADD2.F32 R177, -RZ, R32.H0_H0 ;  /* 0x20000020ffb17230 */ /* 0x000fc40000004100 */
[----:B------:R-:W-:Y:S01]  /*87f0*/  @P2 FADD R175, R175, 1 ;  /* 0x3f800000afaf2421 */ /* 0x000fe20000000000 */
[----:B------:R-:W-:Y:S01]  /*8800*/  FFMA R246, R246, R171, R173 ;  /* 0x000000abf6f67223 */ /* 0x000fe200000000ad */
[----:B------:R-:W-:Y:S02]  /*8810*/  HADD2.F32 R194, -RZ, R21.H0_H0 ;  /* 0x20000015ffc27230 */ /* 0x000fe40000004100 */
[----:B------:R-:W-:Y:S01]  /*8820*/  @P2 FADD R190, R190, 1 ;  /* 0x3f800000bebe2421 */ /* 0x000fe20000000000 */
[----:B------:R-:W-:Y:S02]  /*8830*/  HADD2.F32 R212, -RZ, R22.H0_H0 ;  /* 0x20000016ffd47230 */ /* 0x000fe40000004100 */
[----:B------:R-:W-:Y:S01]  /*8840*/  @P2 FADD R208, R208, 1 ;  /* 0x3f800000d0d02421 */ /* 0x000fe20000000000 */
[----:B------:R-:W-:Y:S02]  /*8850*/  HADD2.F32 R171, -RZ, R82.H1_H1 ;  /* 0x30000052ffab7230 */ /* 0x000fe40000004100 */
[----:B------:R-:W-:Y:S01]  /*8860*/  FFMA R243, R243, R98, R186 ;  /* 0x00000062f3f37223 */ /* 0x000fe200000000ba */
[----:B------:R-:W-:Y:S01]  /*8870*/  HADD2.F32 R186, -RZ, R70.H1_H1 ;  /* 0x30000046ffba7230 */ /* 0x000fe20000004100 */
[----:B------:R-:W-:Y:S01]  /*8880*/  FMNMX3 R138, R138, |R202|, |R143|, !PT ;  /* 0x400000ca8a8a7276 */ /* 0x000fe2000780048f */
[----:B------:R-:W-:Y:S01]  /*8890*/  FFMA R238, R238, R163, R169 ;  /* 0x000000a3eeee7223 */ /* 0x000fe200000000a9 */
[----:B------:R-:W-:Y:S01]  /*88a0*/  FFMA R242, R242, R175, R177 ;  /* 0x000000aff2f27223 */ /* 0x000fe200000000b1 */
[----:B------:R-:W-:-:S02]  /*88b0*/  HADD2.F32 R163, -RZ, R80.H1_H1 ;  /* 0x30000050ffa37230 */ /* 0x000fc40000004100 */
[----:B------:R-:W-:Y:S01]  /*88c0*/  FFMA R241, R241, R190, R194 ;  /* 0x000000bef1f17223 */ /* 0x000fe200000000c2 */
[----:B------:R-:W-:Y:S02]  /*88d0*/  HADD2.F32 R175, -RZ, R81.H1_H1 ;  /* 0x30000051ffaf7230 */ /* 0x000fe40000004100 */
[----:B------:R-:W-:Y:S01]  /*88e0*/  FFMA R98, R117, R208, R212 ;  /* 0x000000d075627223 */ /* 0x000fe200000000d4 */
[----:B------:R-:W-:Y:S02]  /*88f0*/  HADD2.F32 R173, -RZ, R34.H1_H1 ;  /* 0x30000022ffad7230 */ /* 0x000fe40000004100 */
[----:B------:R-:W-:Y:S01]  /*8900*/  @P2 FADD R171, R171, 1 ;  /* 0x3f800000abab2421 */ /* 0x000fe20000000000 */
[----:B------:R-:W-:Y:S01]  /*8910*/  HADD2.F32 R190, -RZ, R22.H1_H1 ;  /* 0x30000016ffbe7230 */ /* 0x000fe20000004100 */
[----:B------:R-:W-:Y:S01]  /*8920*/  FMNMX3 R138, R138, |R206|, |R145|, !PT ;  /* 0x400000ce8a8a7276 */ /* 0x000fe20007800491 */
[----:B------:R-:W-:Y:S02]  /*8930*/  HADD2.F32 R212, -RZ, R64.H0_H0 ;  /* 0x20000040ffd47230 */ /* 0x000fe40000004100 */
[----:B------:R-:W-:Y:S01]  /*8940*/  @P2 FADD R186, R186, 1 ;  /* 0x3f800000baba2421 */ /* 0x000fe20000000000 */
[----:B------:R-:W-:-:S02]  /*8950*/  HADD2.F32 R169, -RZ, R32.H1_H1 ;  /* 0x30000020ffa97230 */ /* 0x000fc40000004100 */
[----:B------:R-:W-:Y:S01]  /*8960*/  @P2 FADD R163, R163, 1 ;  /* 0x3f800000a3a32421 */ /* 0x000fe20000000000 */
[----:B------:R-:W-:Y:S02]  /*8970*/  HADD2.F32 R177, -RZ, R33.H1_H1 ;  /* 0x30000021ffb17230 */ /* 0x000fe40000004100 */
[----:B------:R-:W-:Y:S01]  /*8980*/  @P2 FADD R175, R175, 1 ;  /* 0x3f800000afaf2421 */ /* 0x000fe20000000000 */
[----:B------:R-:W-:Y:S01]  /*8990*/  FFMA R171, R252, R171, R173 ;  /* 0x000000abfcab7223 */ /* 0x000fe200000000ad */
[----:B------:R-:W-:Y:S01]  /*89a0*/  HADD2.F32 R216, -RZ, R16.H0_H0 ;  /* 0x20000010ffd87230 */ /* 0x000fe20000004100 */
[----:B------:R-:W-:Y:S01]  /*89b0*/  FMNMX3 R138, R138, |R210|, |R147|, !PT ;  /* 0x400000d28a8a7276 */ /* 0x000fe20007800493 */
[----:B------:R-:W-:Y:S02]  /*89c0*/  HADD2.F32 R113, -RZ, R64.H1_H1 ;  /* 0x30000040ff717230 */ /* 0x000fe40000004100 */
[----:B------:R-:W-:Y:S01]  /*89d0*/  @P2 FADD R212, R212, 1 ;  /* 0x3f800000d4d42421 */ /* 0x000fe20000000000 */
[----:B------:R-:W-:Y:S01]  /*89e0*/  FFMA R249, R249, R186, R190 ;  /* 0x000000baf9f97223 */ /* 0x000fe200000000be */
[----:B------:R-:W-:-:S02]  /*89f0*/  HADD2.F32 R173, -RZ, R65.H1_H1 ;  /* 0x30000041ffad7230 */ /* 0x000fc40000004100 */
[----:B------:R-:W-:Y:S01]  /*8a00*/  FFMA R163, R244, R163, R169 ;  /* 0x000000a3f4a37223 */ /* 0x000fe200000000a9 */
[----:B------:R-:W-:Y:S02]  /*8a10*/  HADD2.F32 R117, -RZ, R65.H0_H0 ;  /* 0x20000041ff757230 */ /* 0x000fe40000004100 */
[----:B------:R-:W-:Y:S01]  /*8a20*/  FFMA R169, R248, R175, R177 ;  /* 0x000000aff8a97223 */ /* 0x000fe200000000b1 */
[----:B------:R-:W-:Y:S01]  /*8a30*/  HADD2.F32 R186, -RZ, R66.H0_H0 ;  /* 0x20000042ffba7230 */ /* 0x000fe20000004100 */
[----:B------:R-:W-:Y:S01]  /*8a40*/  FMNMX3 R138, R138, |R214|, |R149|, !PT ;  /* 0x400000d68a8a7276 */ /* 0x000fe20007800495 */
[----:B------:R-:W-:Y:S02]  /*8a50*/  HADD2.F32 R115, -RZ, R16.H1_H1 ;  /* 0x30000010ff737230 */ /* 0x000fe40000004100 */
[----:B------:R-:W-:Y:S01]  /*8a60*/  FFMA R177, R119, R212, R216 ;  /* 0x000000d477b17223 */ /* 0x000fe200000000d8 */
[--C-:B------:R-:W-:Y:S02]  /*8a70*/  HADD2.F32 R175, -RZ, R17.reuse.H1_H1 ;  /* 0x30000011ffaf7230 */ /* 0x100fe40000004100 */
[----:B------:R-:W-:Y:S01]  /*8a80*/  @P2 FADD R113, R113, 1 ;  /* 0x3f80000071712421 */ /* 0x000fe20000000000 */
[----:B------:R-:W-:-:S02]  /*8a90*/  HADD2.F32 R119, -RZ, R17.H0_H0 ;  /* 0x20000011ff777230 */ /* 0x000fc40000004100 */
[----:B------:R-:W-:Y:S01]  /*8aa0*/  @P2 FADD R173, R173, 1 ;  /* 0x3f800000adad2421 */ /* 0x000fe20000000000 */
[----:B------:R-:W-:Y:S02]  /*8ab0*/  HADD2.F32 R190, -RZ, R18.H0_H0 ;  /* 0x20000012ffbe7230 */ /* 0x000fe40000004100 */
[----:B------:R-:W-:Y:S01]  /*8ac0*/  @P2 FADD R117, R117, 1 ;  /* 0x3f80000075752421 */ /* 0x000fe20000000000 */
[----:B------:R-:W-:Y:S02]  /*8ad0*/  HADD2.F32 R179, -RZ, R82.H0_H0 ;  /* 0x20000052ffb37230 */ /* 0x000fe40000004100 */
[----:B------:R-:W-:Y:S01]  /*8ae0*/  @P2 FADD R186, R186, 1 ;  /* 0x3f800000baba2421 */ /* 0x000fe20000000000 */
[----:B------:R-:W-:Y:S01]  /*8af0*/  FMNMX3 R138, R138, |R218|, |R151|, !PT ;  /* 0x400000da8a8a7276 */ /* 0x000fe20007800497 */
[----:B------:R-:W-:Y:S01]  /*8b00*/  FFMA R113, R120, R113, R115 ;  /* 0x0000007178717223 */ /* 0x000fe20000000073 */
[----:B------:R-:W-:Y:S01]  /*8b10*/  FFMA R115, R104, R173, R175 ;  /* 0x000000ad68737223 */ /* 0x000fe200000000af */
[----:B------:R-:W-:-:S02]  /*8b20*/  HADD2.F32 R181, -RZ, R34.H0_H0 ;  /* 0x20000022ffb57230 */ /* 0x000fc40000004100 */
[----:B------:R-:W-:Y:S01]  /*8b30*/  FFMA R102, R102, R117, R119 ;  /* 0x0000007566667223 */ /* 0x000fe20000000077 */
[----:B------:R-:W-:Y:S01]  /*8b40*/  FFMA R104, R121, R186, R190 ;  /* 0x000000ba79687223 */ /* 0x000fe200000000be */
[----:B------:R-:W-:Y:S01]  /*8b50*/  @P2 FADD R179, R179, 1 ;  /* 0x3f800000b3b32421 */ /* 0x000fe20000000000 */
[----:B------:R-:W-:Y:S01]  /*8b60*/  HADD2.F32 R117, -RZ, R66.H1_H1 ;  /* 0x30000042ff757230 */ /* 0x000fe20000004100 */
[----:B------:R-:W-:Y:S01]  /*8b70*/  FMNMX3 R138, R138, |R222|, |R153|, !PT ;  /* 0x400000de8a8a7276 */ /* 0x000fe20007800499 */
[--C-:B------:R-:W-:Y:S02]  /*8b80*/  HADD2.F32 R121, -RZ, R67.reuse.H0_H0 ;  /* 0x20000043ff797230 */ /* 0x100fe40000004100 */
[----:B------:R-:W-:Y:S01]  /*8b90*/  FFMA R250, R250, R179, R181 ;  /* 0x000000b3fafa7223 */ /* 0x000fe200000000b5 */
[----:B------:R-:W-:Y:S01]  /*8ba0*/  HADD2.F32 R175, -RZ, R67.H1_H1 ;  /* 0x30000043ffaf7230 */ /* 0x000fe20000004100 */
[----:B------:R-:W-:Y:S01]  /*8bb0*/  FMNMX3 R138, R138, |R226|, |R155|, !PT ;  /* 0x400000e28a8a7276 */ /* 0x000fe2000780049b */
        /* <DEDUP_REMOVED lines=8> */
[----:B------:R-:W-:Y:S01]  /*8c40*/  HADD2.F32 R186, -RZ, R12.H0_H0 ;  /* 0x2000000cffba7230 */ /* 0x000fe20000004100 */
[----:B------:R-:W-:Y:S01]  /*8c50*/  FMNMX3 R138, R138, |R230|, |R157|, !PT ;  /* 0x400000e68a8a7276 */ /* 0x000fe2000780049d */
[----:B------:R-:W-:Y:S01]  /*8c60*/  FFMA R117, R122, R117, R119 ;  /* 0x000000757a757223 */ /* 0x000fe20000000077 */
[----:B------:R-:W-:Y:S01]  /*8c70*/  FFMA R106, R106, R121, R173 ;  /* 0x000000796a6a7223 */ /* 0x000fe200000000ad */
[----:B------:R-:W-:Y:S01]  /*8c80*/  FFMA R119, R108, R175, R179 ;  /* 0x000000af6c777223 */ /* 0x000fe200000000b3 */
[----:B------:R-:W-:-:S02]  /*8c90*/  HADD2.F32 R121, -RZ, R60.H1_H1 ;  /* 0x3000003cff797230 */ /* 0x000fc40000004100 */
[----:B------:R-:W-:Y:S01]  /*8ca0*/  FFMA R108, R123, R120, R186 ;  /* 0x000000787b6c7223 */ /* 0x000fe200000000ba */
[--C-:B------:R-:W-:Y:S01]  /*8cb0*/  HADD2.F32 R173, -RZ, R61.reuse.H0_H0 ;  /* 0x2000003dffad7230 */ /* 0x100fe20000004100 */
[----:B------:R-:W-:Y:S01]  /*8cc0*/  FMNMX3 R138, R138, |R234|, |R159|, !PT ;  /* 0x400000ea8a8a7276 */ /* 0x000fe2000780049f */
[----:B------:R-:W-:Y:S02]  /*8cd0*/  HADD2.F32 R179, -RZ, R61.H1_H1 ;  /* 0x3000003dffb37230 */ /* 0x000fe40000004100 */
[----:B------:R-:W-:Y:S01]  /*8ce0*/  @P2 FADD R121, R121, 1 ;  /* 0x3f80000079792421 */ /* 0x000fe20000000000 */
[----:B------:R-:W-:Y:S02]  /*8cf0*/  HADD2.F32 R120, -RZ, R62.H0_H0 ;  /* 0x2000003eff787230 */ /* 0x000fe40000004100 */
[----:B------:R-:W-:Y:S01]  /*8d00*/  @P2 FADD R173, R173, 1 ;  /* 0x3f800000adad2421 */ /* 0x000fe20000000000 */
[----:B------:R-:W-:Y:S02]  /*8d10*/  HADD2.F32 R123, -RZ, R12.H1_H1 ;  /* 0x3000000cff7b7230 */ /* 0x000fe40000004100 */
[----:B------:R-:W-:Y:S01]  /*8d20*/  @P2 FADD R179, R179, 1 ;  /* 0x3f800000b3b32421 */ /* 0x000fe20000000000 */
[--C-:B------:R-:W-:Y:S01]  /*8d30*/  HADD2.F32 R175, -RZ, R13.reuse.H0_H0 ;  /* 0x2000000dffaf7230 */ /* 0x100fe20000004100 */
[----:B------:R-:W-:Y:S01]  /*8d40*/  FMNMX3 R138, R138, |R238|, |R161|, !PT ;  /* 0x400000ee8a8a7276 */ /* 0x000fe200078004a1 */
[----:B------:R-:W-:-:S02]  /*8d50*/  HADD2.F32 R181, -RZ, R13.H1_H1 ;  /* 0x3000000dffb57230 */ /* 0x000fc40000004100 */
[----:B------:R-:W-:Y:S01]  /*8d60*/  @P2 FADD R120, R120, 1 ;  /* 0x3f80000078782421 */ /* 0x000fe20000000000 */
[----:B------:R-:W-:Y:S02]  /*8d70*/  HADD2.F32 R122, -RZ, R14.H0_H0 ;  /* 0x2000000eff7a7230 */ /* 0x000fe40000004100 */
[----:B------:R-:W-:Y:S01]  /*8d80*/  FFMA R121, R124, R121, R123 ;  /* 0x000000797c797223 */ /* 0x000fe2000000007b */
[----:B------:R-:W-:Y:S01]  /*8d90*/  FFMA R110, R110, R173, R175 ;  /* 0x000000ad6e6e7223 */ /* 0x000fe200000000af */
[----:B------:R-:W-:Y:S01]  /*8da0*/  FFMA R123, R112, R179, R181 ;  /* 0x000000b3707b7223 */ /* 0x000fe200000000b5 */
[----:B------:R-:W-:Y:S01]  /*8db0*/  FMNMX3 R138, R138, |R242|, |R163|, !PT ;  /* 0x400000f28a8a7276 */ /* 0x000fe200078004a3 */
[----:B------:R-:W-:Y:S01]  /*8dc0*/  FFMA R112, R125, R120, R122 ;  /* 0x000000787d707223 */ /* 0x000fe2000000007a */
[--C-:B------:R-:W-:Y:S01]  /*8dd0*/  HADD2.F32 R175, -RZ, R63.reuse.H0_H0 ;  /* 0x2000003fffaf7230 */ /* 0x100fe20000004100 */
[----:B------:R-:W-:Y:S01]  /*8de0*/  LOP3.LUT R172, R172, 0xffffff00, RZ, 0xc0, !PT ;  /* 0xffffff00acac7812 */ /* 0x000fe200078ec0ff */
[----:B------:R-:W-:Y:S01]  /*8df0*/  HADD2.F32 R125, -RZ, R62.H1_H1 ;  /* 0x3000003eff7d7230 */ /* 0x000fe20000004100 */
[----:B------:R-:W-:Y:S01]  /*8e00*/  FMNMX3 R138, R138, |R246|, |R169|, !PT ;  /* 0x400000f68a8a7276 */ /* 0x000fe200078004a9 */
[----:B------:R-:W-:-:S02]  /*8e10*/  HADD2.F32 R181, -RZ, R63.H1_H1 ;  /* 0x3000003fffb57230 */ /* 0x000fc40000004100 */
[----:B------:R-:W-:Y:S01]  /*8e20*/  @P2 FADD R175, R175, 1 ;  /* 0x3f800000afaf2421 */ /* 0x000fe20000000000 */
[----:B------:R-:W-:Y:S02]  /*8e30*/  HADD2.F32 R120, -RZ, R56.H0_H0 ;  /* 0x20000038ff787230 */ /* 0x000fe40000004100 */
[----:B------:R-:W-:Y:S01]  /*8e40*/  @P2 FADD R125, R125, 1 ;  /* 0x3f8000007d7d2421 */ /* 0x000fe20000000000 */
[--C-:B------:R-:W-:Y:S02]  /*8e50*/  HADD2.F32 R179, -RZ, R15.reuse.H0_H0 ;  /* 0x2000000fffb37230 */ /* 0x100fe40000004100 */
[----:B------:R-:W-:Y:S01]  /*8e60*/  @P2 FADD R181, R181, 1 ;  /* 0x3f800000b5b52421 */ /* 0x000fe20000000000 */
[----:B------:R-:W-:Y:S01]  /*8e70*/  HADD2.F32 R173, -RZ, R14.H1_H1 ;  /* 0x3000000effad7230 */ /* 0x000fe20000004100 */
[----:B------:R-:W-:Y:S01]  /*8e80*/  FMNMX3 R138, R138, |R250|, |R171|, !PT ;  /* 0x400000fa8a8a7276 */ /* 0x000fe200078004ab */
[----:B------:R-:W-:Y:S02]  /*8e90*/  HADD2.F32 R183, -RZ, R15.H1_H1 ;  /* 0x3000000fffb77230 */ /* 0x000fe40000004100 */
[----:B------:R-:W-:Y:S01]  /*8ea0*/  @P2 FADD R120, R120, 1 ;  /* 0x3f80000078782421 */ /* 0x000fe20000000000 */
[----:B------:R-:W-:-:S02]  /*8eb0*/  HADD2.F32 R122, -RZ, R8.H0_H0 ;  /* 0x20000008ff7a7230 */ /* 0x000fc40000004100 */
[----:B------:R-:W-:Y:S01]  /*8ec0*/  FFMA R114, R114, R175, R179 ;  /* 0x000000af72727223 */ /* 0x000fe200000000b3 */
[----:B------:R-:W-:Y:S01]  /*8ed0*/  FFMA R125, R126, R125, R173 ;  /* 0x0000007d7e7d7223 */ /* 0x000fe200000000ad */
[----:B------:R-:W-:Y:S02]  /*8ee0*/  HADD2.F32 R179, -RZ, R57.H0_H0 ;  /* 0x20000039ffb37230 */ /* 0x000fe40000004100 */
[----:B------:R-:W-:Y:S01]  /*8ef0*/  FFMA R173, R116, R181, R183 ;  /* 0x000000b574ad7223 */ /* 0x000fe200000000b7 */
[----:B------:R-:W-:Y:S01]  /*8f00*/  FMNMX3 R138, R138, |R211|, |R215|, !PT ;  /* 0x400000d38a8a7276 */ /* 0x000fe200078004d7 */
[----:B------:R-:W-:Y:S01]  /*8f10*/  FFMA R116, R127, R120, R122 ;  /* 0x000000787f747223 */ /* 0x000fe2000000007a */
[----:B------:R-:W-:Y:S02]  /*8f20*/  HADD2.F32 R127, -RZ, R56.H1_H1 ;  /* 0x30000038ff7f7230 */ /* 0x000fe40000004100 */
[----:B------:R-:W-:Y:S01]  /*8f30*/  @P2 FADD R179, R179, 1 ;  /* 0x3f800000b3b32421 */ /* 0x000fe20000000000 */
[----:B------:R-:W-:Y:S01]  /*8f40*/  HADD2.F32 R181, -RZ, R9.H0_H0 ;  /* 0x20000009ffb57230 */ /* 0x000fe20000004100 */
[----:B------:R-:W-:Y:S01]  /*8f50*/  FMNMX3 R138, R138, |R107|, |R219|, !PT ;  /* 0x4000006b8a8a7276 */ /* 0x000fe200078004db */
[----:B------:R-:W-:-:S02]  /*8f60*/  HADD2.F32 R183, -RZ, R57.H1_H1 ;  /* 0x30000039ffb77230 */ /* 0x000fc40000004100 */
[----:B------:R-:W-:Y:S01]  /*8f70*/  @P2 FADD R127, R127, 1 ;  /* 0x3f8000007f7f2421 */ /* 0x000fe20000000000 */
[----:B------:R-:W-:Y:S02]  /*8f80*/  HADD2.F32 R120, -RZ, R58.H0_H0 ;  /* 0x2000003aff787230 */ /* 0x000fe40000004100 */
[----:B------:R-:W-:Y:S01]  /*8f90*/  FFMA R118, R118, R179, R181 ;  /* 0x000000b376767223 */ /* 0x000fe200000000b5 */
[----:B------:R-:W-:Y:S02]  /*8fa0*/  HADD2.F32 R175, -RZ, R8.H1_H1 ;  /* 0x30000008ffaf7230 */ /* 0x000fe40000004100 */
[----:B------:R-:W-:Y:S01]  /*8fb0*/  @P2 FADD R183, R183, 1 ;  /* 0x3f800000b7b72421 */ /* 0x000fe20000000000 */
[----:B------:R-:W-:Y:S01]  /*8fc0*/  HADD2.F32 R185, -RZ, R9.H1_H1 ;  /* 0x30000009ffb97230 */ /* 0x000fe20000004100 */
[----:B------:R-:W-:Y:S01]  /*8fd0*/  FMNMX3 R138, R138, |R217|, |R221|, !PT ;  /* 0x400000d98a8a7276 */ /* 0x000fe200078004dd */
[----:B------:R-:W-:Y:S02]  /*8fe0*/  HADD2.F32 R122, -RZ, R10.H0_H0 ;  /* 0x2000000aff7a7230 */ /* 0x000fe40000004100 */
[----:B------:R-:W-:Y:S01]  /*8ff0*/  @P2 FADD R120, R120, 1 ;  /* 0x3f80000078782421 */ /* 0x000fe20000000000 */
[----:B------:R-:W-:-:S02]  /*9000*/  HADD2.F32 R181, -RZ, R59.H0_H0 ;  /* 0x2000003bffb57230 */ /* 0x000fc40000004100 */
[----:B------:R-:W-:Y:S01]  /*9010*/  FFMA R127, R128, R127, R175 ;  /* 0x0000007f807f7223 */ /* 0x000fe200000000af */
[----:B------:R-:W-:Y:S01]  /*9020*/  FFMA R175, R160, R183, R185 ;  /* 0x000000b7a0af7223 */ /* 0x000fe200000000b9 */
[----:B------:R-:W-:Y:S01]  /*9030*/  FMNMX3 R138, R138, |R109|, |R225|, !PT ;  /* 0x4000006d8a8a7276 */ /* 0x000fe200078004e1 */
[----:B------:R-:W-:Y:S01]  /*9040*/  FFMA R120, R129, R120, R122 ;  /* 0x0000007881787223 */ /* 0x000fe2000000007a */
[----:B------:R-:W-:Y:S01]  /*9050*/  HADD2.F32 R183, -RZ, R11.H0_H0 ;  /* 0x2000000bffb77230 */ /* 0x000fe20000004100 */
[----:B------:R-:W0:Y:S01]  /*9060*/  LDC.U8 R128, c[0x0][0x404] ;  /* 0x00010100ff807b82 */ /* 0x000e220000000000 */
[----:B------:R-:W-:Y:S02]  /*9070*/  HADD2.F32 R129, -RZ, R58.H1_H1 ;  /* 0x3000003aff817230 */ /* 0x000fe40000004100 */
[----:B------:R-:W-:Y:S01]  /*9080*/  @P2 FADD R181, R181, 1 ;  /* 0x3f800000b5b52421 */ /* 0x000fe20000000000 */
[----:B------:R-:W-:Y:S01]  /*9090*/  HADD2.F32 R185, -RZ, R59.H1_H1 ;  /* 0x3000003bffb97230 */ /* 0x000fe20000004100 */
[----:B------:R-:W-:Y:S01]  /*90a0*/  FMNMX3 R138, R138, |R223|, |R227|, !PT ;  /* 0x400000df8a8a7276 */ /* 0x000fe200078004e3 */
[----:B------:R-:W-:-:S02]  /*90b0*/  HADD2.F32 R122, -RZ, R52.H0_H0 ;  /* 0x20000034ff7a7230 */ /* 0x000fc40000004100 */
[----:B------:R-:W-:Y:S01]  /*90c0*/  FFMA R130, R130, R181, R183 ;  /* 0x000000b582827223 */ /* 0x000fe200000000b7 */
[----:B------:R-:W-:Y:S02]  /*90d0*/  HADD2.F32 R179, -RZ, R10.H1_H1 ;  /* 0x3000000affb37230 */ /* 0x000fe40000004100 */
[----:B------:R-:W-:Y:S01]  /*90e0*/  @P2 FADD R129, R129, 1 ;  /* 0x3f80000081812421 */ /* 0x000fe20000000000 */
[----:B------:R-:W-:Y:S02]  /*90f0*/  HADD2.F32 R187, -RZ, R11.H1_H1 ;  /* 0x3000000bffbb7230 */ /* 0x000fe40000004100 */
[----:B------:R-:W-:Y:S01]  /*9100*/  @P2 FADD R185, R185, 1 ;  /* 0x3f800000b9b92421 */ /* 0x000fe20000000000 */
[----:B------:R-:W-:Y:S01]  /*9110*/  HADD2.F32 R181, -RZ, R52.H1_H1 ;  /* 0x30000034ffb57230 */ /* 0x000fe20000004100 */
[----:B------:R-:W-:Y:S01]  /*9120*/  FMNMX3 R138, R138, |R111|, |R231|, !PT ;  /* 0x4000006f8a8a7276 */ /* 0x000fe200078004e7 */
[--C-:B------:R-:W-:Y:S02]  /*9130*/  HADD2.F32 R124, -RZ, R4.reuse.H0_H0 ;  /* 0x20000004ff7c7230 */ /* 0x100fe40000004100 */
[----:B------:R-:W-:Y:S01]  /*9140*/  @P2 FADD R122, R122, 1 ;  /* 0x3f8000007a7a2421 */ /* 0x000fe20000000000 */
[----:B------:R-:W-:Y:S01]  /*9150*/  FFMA R129, R162, R129, R179 ;  /* 0x00000081a2817223 */ /* 0x000fe200000000b3 */
[----:B------:R-:W-:-:S02]  /*9160*/  HADD2.F32 R183, -RZ, R4.H1_H1 ;  /* 0x30000004ffb77230 */ /* 0x000fc40000004100 */
[----:B------:R-:W-:Y:S01]  /*9170*/  FFMA R179, R178, R185, R187 ;  /* 0x000000b9b2b37223 */ /* 0x000fe200000000bb */
[----:B------:R-:W-:Y:S02]  /*9180*/  HADD2.F32 R200, -RZ, R69.H1_H1 ;  /* 0x30000045ffc87230 */ /* 0x000fe40000004100 */
[----:B------:R-:W-:Y:S01]  /*9190*/  @P2 FADD R181, R181, 1 ;  /* 0x3f800000b5b52421 */ /* 0x000fe20000000000 */
[----:B------:R-:W-:Y:S01]  /*91a0*/  FMNMX3 R138, R138, |R229|, |R233|, !PT ;  /* 0x400000e58a8a7276 */ /* 0x000fe200078004e9 */
[----:B------:R-:W-:Y:S02]  /*91b0*/  HADD2.F32 R185, -RZ, R53.H0_H0 ;  /* 0x20000035ffb97230 */ /* 0x000fe40000004100 */
[----:B------:R-:W-:Y:S01]  /*91c0*/  FFMA R122, R131, R122, R124 ;  /* 0x0000007a837a7223 */ /* 0x000fe2000000007c */
[----:B------:R-:W-:Y:S02]  /*91d0*/  HADD2.F32 R124, -RZ, R54.H0_H0 ;  /* 0x20000036ff7c7230 */ /* 0x000fe40000004100 */
[----:B------:R-:W-:Y:S01]  /*91e0*/  FFMA R131, R180, R181, R183 ;  /* 0x000000b5b4837223 */ /* 0x000fe200000000b7 */
[----:B------:R-:W-:Y:S01]  /*91f0*/  HADD2.F32 R204, -RZ, R21.H1_H1 ;  /* 0x30000015ffcc7230 */ /* 0x000fe20000004100 */
[----:B------:R-:W-:Y:S01]  /*9200*/  FMNMX3 R138, R138, |R2|, |R237|, !PT ;  /* 0x400000028a8a7276 */ /* 0x000fe200078004ed */
[----:B------:R-:W-:Y:S01]  /*9210*/  @P2 FADD R200, R200, 1 ;  /* 0x3f800000c8c82421 */ /* 0x000fe20000000000 */
[----:B------:R-:W-:-:S02]  /*9220*/  HADD2.F32 R181, -RZ, R5.H0_H0 ;  /* 0x20000005ffb57230 */ /* 0x000fc40000004100 */
[----:B------:R-:W-:Y:S01]  /*9230*/  @P2 FADD R185, R185, 1 ;  /* 0x3f800000b9b92421 */ /* 0x000fe20000000000 */
[----:B------:R-:W-:Y:S02]  /*9240*/  HADD2.F32 R126, -RZ, R6.H0_H0 ;  /* 0x20000006ff7e7230 */ /* 0x000fe40000004100 */
[----:B------:R-:W-:Y:S01]  /*9250*/  @P2 FADD R124, R124, 1 ;  /* 0x3f8000007c7c2421 */ /* 0x000fe20000000000 */
[----:B------:R-:W-:Y:S01]  /*9260*/  HADD2.F32 R183, -RZ, R53.H1_H1 ;  /* 0x30000035ffb77230 */ /* 0x000fe20000004100 */
[----:B------:R-:W-:Y:S01]  /*9270*/  FMNMX3 R138, R138, |R235|, |R239|, !PT ;  /* 0x400000eb8a8a7276 */ /* 0x000fe200078004ef */
[----:B------:R-:W-:Y:S01]  /*9280*/  FFMA R245, R245, R200, R204 ;  /* 0x000000c8f5f57223 */ /* 0x000fe200000000cc */
[--C-:B------:R-:W-:Y:S02]  /*9290*/  HADD2.F32 R194, -RZ, R71.reuse.H0_H0 ;  /* 0x20000047ffc27230 */ /* 0x100fe40000004100 */
[----:B------:R-:W-:Y:S01]  /*92a0*/  FFMA R132, R132, R185, R181 ;  /* 0x000000b984847223 */ /* 0x000fe200000000b5 */
[----:B------:R-:W-:-:S02]  /*92b0*/  HADD2.F32 R204, -RZ, R71.H1_H1 ;  /* 0x30000047ffcc7230 */ /* 0x000fc40000004100 */
[----:B------:R-:W-:Y:S01]  /*92c0*/  FFMA R124, R133, R124, R126 ;  /* 0x0000007c857c7223 */ /* 0x000fe2000000007e */
[----:B------:R-:W-:Y:S02]  /*92d0*/  HADD2.F32 R181, -RZ, R5.H1_H1 ;  /* 0x30000005ffb57230 */ /* 0x000fe40000004100 */
[----:B------:R-:W-:Y:S01]  /*92e0*/  @P2 FADD R183, R183, 1 ;  /* 0x3f800000b7b72421 */ /* 0x000fe20000000000 */
[----:B------:R-:W-:Y:S01]  /*92f0*/  FMUL R126, R101, R142 ;  /* 0x0000008e657e7220 */ /* 0x000fe20000400000 */
[----:B------:R-:W-:Y:S01]  /*9300*/  FMNMX3 R138, R138, |R96|, |R243|, !PT ;  /* 0x400000608a8a7276 */ /* 0x000fe200078004f3 */
[----:B------:R-:W-:Y:S01]  /*9310*/  FMUL R160, R105, R142 ;  /* 0x0000008e69a07220 */ /* 0x000fe20000400000 */
[----:B0-----:R-:W-:Y:S01]  /*9320*/  ISETP.NE.AND P1, PT, R128, RZ, PT ;  /* 0x000000ff8000720c */ /* 0x001fe20003f25270 */
[--C-:B------:R-:W-:Y:S02]  /*9330*/  HADD2.F32 R200, -RZ, R23.reuse.H0_H0 ;  /* 0x20000017ffc87230 */ /* 0x100fe40000004100 */
[----:B------:R-:W-:Y:S01]  /*9340*/  @P2 FADD R194, R194, 1 ;  /* 0x3f800000c2c22421 */ /* 0x000fe20000000000 */
[----:B------:R-:W-:-:S02]  /*9350*/  HADD2.F32 R208, -RZ, R23.H1_H1 ;  /* 0x30000017ffd07230 */ /* 0x000fc40000004100 */
[----:B------:R-:W-:Y:S01]  /*9360*/  @P2 FADD R204, R204, 1 ;  /* 0x3f800000cccc2421 */ /* 0x000fe20000000000 */
[----:B------:R-:W-:Y:S01]  /*9370*/  FFMA R181, R182, R183, R181 ;  /* 0x000000b7b6b57223 */ /* 0x000fe200000000b5 */
[----:B------:R-:W-:Y:S01]  /*9380*/  FMNMX3 R138, R138, |R241|, |R245|, !PT ;  /* 0x400000f18a8a7276 */ /* 0x000fe200078004f5 */
[----:B------:R-:W-:Y:S01]  /*9390*/  HADD2.F32 R183, -RZ, R54.H1_H1 ;  /* 0x30000036ffb77230 */ /* 0x000fe20000004100 */
[----:B------:R-:W-:Y:S01]  /*93a0*/  FSEL R101, R101, R126, !P1 ;  /* 0x0000007e65657208 */ /* 0x000fe20004800000 */
[----:B------:R-:W-:Y:S01]  /*93b0*/  FFMA R247, R247, R194, R200 ;  /* 0x000000c2f7f77223 */ /* 0x000fe200000000c8 */
[----:B------:R-:W-:Y:S01]  /*93c0*/  FSEL R126, R105, R160, !P1 ;  /* 0x000000a0697e7208 */ /* 0x000fe20004800000 */
[----:B------:R-:W-:Y:S01]  /*93d0*/  FFMA R251, R251, R204, R208 ;  /* 0x000000ccfbfb7223 */ /* 0x000fe200000000d0 */
[----:B------:R-:W-:Y:S01]  /*93e0*/  FMUL R105, R198, R142 ;  /* 0x0000008ec6697220 */ /* 0x000fe20000400000 */
[----:B------:R-:W-:Y:S01]  /*93f0*/  FMNMX3 R138, R138, |R98|, |R249|, !PT ;  /* 0x400000628a8a7276 */ /* 0x000fe200078004f9 */
[----:B------:R-:W-:-:S02]  /*9400*/  HADD2.F32 R133, -RZ, R6.H1_H1 ;  /* 0x30000006ff857230 */ /* 0x000fc40000004100 */
[----:B------:R-:W-:Y:S01]  /*9410*/  @P2 FADD R183, R183, 1 ;  /* 0x3f800000b7b72421 */ /* 0x000fe20000000000 */
[CC--:B------:R-:W-:Y:S01]  /*9420*/  FMUL R128, R103.reuse, R142.reuse ;  /* 0x0000008e67807220 */ /* 0x0c0fe20000400000 */
[----:B------:R-:W-:Y:S01]  /*9430*/  FSEL R198, R198, R105, !P1 ;  /* 0x00000069c6c67208 */ /* 0x000fe20004800000 */
[-C--:B------:R-:W-:Y:S01]  /*9440*/  FMUL R105, R206, R142.reuse ;  /* 0x0000008ece697220 */ /* 0x080fe20000400000 */
[----:B------:R-:W-:Y:S01]  /*9450*/  FMNMX3 R138, R138, |R247|, |R251|, !PT ;  /* 0x400000f78a8a7276 */ /* 0x000fe200078004fb */
[----:B------:R-:W-:Y:S01]  /*9460*/  FFMA R133, R184, R183, R133 ;  /* 0x000000b7b8857223 */ /* 0x000fe20000000085 */
        /* <DEDUP_REMOVED lines=10> */
[----:B------:R-:W-:Y:S01]  /*9510*/  HADD2.F32 R185, -RZ, R55.H0_H0 ;  /* 0x20000037ffb97230 */ /* 0x000fe20000004100 */
        /* <DEDUP_REMOVED lines=16> */
[----:B------:R-:W-:Y:S01]  /*9620*/  FSEL R107, R107, R160, !P1 ;  /* 0x000000a06b6b7208 */ /* 0x000fe20004800000 */
[----:B------:R-:W-:Y:S01]  /*9630*/  FMUL R160, R111, R142 ;  /* 0x0000008e6fa07220 */ /* 0x000fe20000400000 */
[----:B------:R-:W-:Y:S01]  /*9640*/  FSEL R226, R226, R183, !P1 ;  /* 0x000000b7e2e27208 */ /* 0x000fe20004800000 */
[----:B------:R-:W-:Y:S01]  /*9650*/  FFMA R134, R134, R185, R187 ;  /* 0x000000b986867223 */ /* 0x000fe200000000bb */
[----:B------:R-:W-:Y:S01]  /*9660*/  FMNMX3 R138, R138, |R108|, |R121|, !PT ;  /* 0x4000006c8a8a7276 */ /* 0x000fe20007800479 */
[-C--:B------:R-:W-:Y:S01]  /*9670*/  FMUL R183, R242, R142.reuse ;  /* 0x0000008ef2b77220 */ /* 0x080fe20000400000 */
[----:B------:R-:W-:Y:S01]  /*9680*/  FMUL R187, R218, R142 ;  /* 0x0000008edabb7220 */ /* 0x000fe20000400000 */
[----:B------:R-:W-:Y:S01]  /*9690*/  HADD2.F32 R162, -RZ, R55.H1_H1 ;  /* 0x30000037ffa27230 */ /* 0x000fe20000004100 */
[----:B------:R-:W-:Y:S01]  /*96a0*/  FSEL R223, R223, R128, !P1 ;  /* 0x00000080dfdf7208 */ /* 0x000fe20004800000 */
[----:B------:R-:W-:Y:S01]  /*96b0*/  HADD2.F32 R178, -RZ, R7.H1_H1 ;  /* 0x30000007ffb27230 */ /* 0x000fe20000004100 */
        /* <DEDUP_REMOVED lines=8> */
[----:B------:R-:W-:Y:S01]  /*9740*/  FSEL R218, R218, R187, !P1 ;  /* 0x000000bbdada7208 */ /* 0x000fe20004800000 */
[----:B------:R-:W-:Y:S01]  /*9750*/  @P2 FADD R162, R162, 1 ;  /* 0x3f800000a2a22421 */ /* 0x000fe20000000000 */
[----:B------:R-:W-:Y:S01]  /*9760*/  FMUL R187, R234, R142 ;  /* 0x0000008eeabb7220 */ /* 0x000fe20000400000 */
[----:B------:R-:W-:Y:S01]  /*9770*/  FMNMX3 R138, R138, |R112|, |R125|, !PT ;  /* 0x400000708a8a7276 */ /* 0x000fe2000780047d */
[----:B------:R-:W-:Y:S01]  /*9780*/  FMUL R185, R214, R142 ;  /* 0x0000008ed6b97220 */ /* 0x000fe20000400000 */
[----:B------:R-:W-:Y:S01]  /*9790*/  FSEL R235, R235, R2, !P1 ;  /* 0x00000002ebeb7208 */ /* 0x000fe20004800000 */
[----:B------:R-:W-:Y:S01]  /*97a0*/  FFMA R135, R135, R162, R178 ;  /* 0x000000a287877223 */ /* 0x000fe200000000b2 */
[----:B------:R-:W-:Y:S01]  /*97b0*/  FSEL R2, R96, R105, !P1 ;  /* 0x0000006960027208 */ /* 0x000fe20004800000 */
        /* <DEDUP_REMOVED lines=12> */
[----:B------:R-:W-:Y:S01]  /*9880*/  FMUL R105, R102, R142 ;  /* 0x0000008e66697220 */ /* 0x000fe20000400000 */
[----:B------:R-:W-:Y:S01]  /*9890*/  FSEL R177, R177, R160, !P1 ;  /* 0x000000a0b1b17208 */ /* 0x000fe20004800000 */
[----:B------:R-:W-:Y:S01]  /*98a0*/  @P1 FMUL R188, R188, R142 ;  /* 0x0000008ebcbc1220 */ /* 0x000fe20000400000 */
[----:B------:R-:W-:Y:S01]  /*98b0*/  FSEL R217, R217, R162, !P1 ;  /* 0x000000a2d9d97208 */ /* 0x000fe20004800000 */
[CC--:B------:R-:W-:Y:S01]  /*98c0*/  FMUL R162, R229.reuse, R142.reuse ;  /* 0x0000008ee5a27220 */ /* 0x0c0fe20000400000 */
        /* <DEDUP_REMOVED lines=34> */
[----:B------:R-:W-:Y:S01]  /*9af0*/  FSEL R98, R102, R105, !P1 ;  /* 0x0000006966627208 */ /* 0x000fe20004800000 */
[-C--:B------:R-:W-:Y:S01]  /*9b00*/  FMUL R105, R106, R142.reuse ;  /* 0x0000008e6a697220 */ /* 0x080fe20000400000 */
[----:B------:R-:W-:Y:S01]  /*9b10*/  FSEL R132, R132, R187, !P1 ;  /* 0x000000bb84847208 */ /* 0x000fe20004800000 */
[----:B------:R-:W-:Y:S01]  /*9b20*/  FMUL R189, R120, R142 ;  /* 0x0000008e78bd7220 */ /* 0x000fe20000400000 */
[----:B------:R-:W-:Y:S01]  /*9b30*/  F2FP.SATFINITE.E4M3.F32.PACK_AB_MERGE_C R183, RZ, R126, RZ ;  /* 0x0000007effb7723e */ /* 0x000fe200048070ff */
[-C--:B------:R-:W-:Y:S01]  /*9b40*/  @P1 FMUL R243, R243, R142.reuse ;  /* 0x0000008ef3f31220 */ /* 0x080fe20000400000 */
[----:B------:R-:W-:Y:S01]  /*9b50*/  LOP3.LUT R102, R150, 0xffffff00, RZ, 0xc0, !PT ;  /* 0xffffff0096667812 */ /* 0x000fe200078ec0ff */
[----:B------:R-:W-:Y:S01]  /*9b60*/  @P1 FMUL R233, R233, R142 ;  /* 0x0000008ee9e91220 */ /* 0x000fe20000400000 */
[----:B------:R-:W-:Y:S01]  /*9b70*/  F2FP.SATFINITE.E4M3.F32.PACK_AB_MERGE_C R187, RZ, R218, RZ ;  /* 0x000000daffbb723e */ /* 0x000fe200048070ff */
[-C--:B------:R-:W-:Y:S01]  /*9b80*/  @P1 FMUL R97, R97, R142.reuse ;  /* 0x0000008e61611220 */ /* 0x080fe20000400000 */
[----:B------:R-:W-:Y:S01]  /*9b90*/  FSEL R116, R116, R185, !P1 ;  /* 0x000000b974747208 */ /* 0x000fe20004800000 */
[-C--:B------:R-:W-:Y:S01]  /*9ba0*/  FMUL R185, R122, R142.reuse ;  /* 0x0000008e7ab97220 */ /* 0x080fe20000400000 */
[----:B------:R-:W-:Y:S01]  /*9bb0*/  LOP3.LUT R146, R146, 0xffff, R183, 0xf8, !PT ;  /* 0x0000ffff92927812 */ /* 0x000fe200078ef8b7 */
[----:B------:R-:W-:Y:S01]  /*9bc0*/  @P1 FMUL R245, R245, R142 ;  /* 0x0000008ef5f51220 */ /* 0x000fe20000400000 */
[----:B------:R-:W-:Y:S01]  /*9bd0*/  F2FP.SATFINITE.E4M3.F32.PACK_AB_MERGE_C R188, RZ, R188, RZ ;  /* 0x000000bcffbc723e */ /* 0x000fe200048070ff */
[-C--:B------:R-:W-:Y:S01]  /*9be0*/  @P1 FMUL R100, R100, R142.reuse ;  /* 0x0000008e64641220 */ /* 0x080fe20000400000 */
[----:B------:R-:W-:Y:S01]  /*9bf0*/  LOP3.LUT R102, R102, 0xffff, R187, 0xf8, !PT ;  /* 0x0000ffff66667812 */ /* 0x000fe200078ef8bb */
[----:B------:R-:W-:Y:S01]  /*9c00*/  @P1 FMUL R113, R113, R142 ;  /* 0x0000008e71711220 */ /* 0x000fe20000400000 */
[----:B------:R-:W-:Y:S01]  /*9c10*/  F2FP.SATFINITE.E4M3.F32.PACK_AB_MERGE_C R187, RZ, R128, RZ ;  /* 0x00000080ffbb723e */ /* 0x000fe200048070ff */
[-C--:B------:R-:W-:Y:S01]  /*9c20*/  @P1 FMUL R115, R115, R142.reuse ;  /* 0x0000008e73731220 */ /* 0x080fe20000400000 */
[----:B------:R-:W-:Y:S01]  /*9c30*/  F2FP.SATFINITE.E4M3.F32.PACK_AB_MERGE_C R128, RZ, R137, RZ ;  /* 0x00000089ff80723e */ /* 0x000fe200048070ff */
[-C--:B------:R-:W-:Y:S01]  /*9c40*/  @P1 FMUL R117, R117, R142.reuse ;  /* 0x0000008e75751220 */ /* 0x080fe20000400000 */
[----:B------:R-:W-:Y:S01]  /*9c50*/  LOP3.LUT R137, R146, 0xff, RZ, 0xc0, !PT ;  /* 0x000000ff92897812 */ /* 0x000fe200078ec0ff */
[-C--:B------:R-:W-:Y:S01]  /*9c60*/  @P1 FMUL R119, R119, R142.reuse ;  /* 0x0000008e77771220 */ /* 0x080fe20000400000 */
[----:B------:R-:W-:Y:S01]  /*9c70*/  PRMT R188, R188, 0x7104, RZ ;  /* 0x00007104bcbc7816 */ /* 0x000fe200000000ff */
[-C--:B------:R-:W-:Y:S01]  /*9c80*/  @P1 FMUL R125, R125, R142.reuse ;  /* 0x0000008e7d7d1220 */ /* 0x080fe20000400000 */
[----:B------:R-:W-:Y:S01]  /*9c90*/  FSEL R122, R122, R185, !P1 ;  /* 0x000000b97a7a7208 */ /* 0x000fe20004800000 */
[----:B------:R-:W-:Y:S01]  /*9ca0*/  FMUL R191, R134, R142 ;  /* 0x0000008e86bf7220 */ /* 0x000fe20000400000 */
[----:B------:R-:W-:Y:S01]  /*9cb0*/  F2FP.SATFINITE.E4M3.F32.PACK_AB_MERGE_C R192, RZ, R192, RZ ;  /* 0x000000c0ffc0723e */ /* 0x000fe200048070ff */
[----:B------:R-:W-:Y:S01]  /*9cc0*/  @P1 FMUL R121, R121, R142 ;  /* 0x0000008e79791220 */ /* 0x000fe20000400000 */
[----:B------:R-:W-:Y:S01]  /*9cd0*/  F2FP.SATFINITE.E4M3.F32.PACK_AB_MERGE_C R185, RZ, R202, RZ ;  /* 0x000000caffb9723e */ /* 0x000fe200048070ff */
[-C--:B------:R-:W-:Y:S01]  /*9ce0*/  @P1 FMUL R129, R129, R142.reuse ;  /* 0x0000008e81811220 */ /* 0x080fe20000400000 */
[----:B------:R-:W-:Y:S01]  /*9cf0*/  LOP3.LUT R137, R137, 0xff00, R188, 0xf8, !PT ;  /* 0x0000ff0089897812 */ /* 0x000fe200078ef8bc */
[-C--:B------:R-:W-:Y:S01]  /*9d00*/  @P1 FMUL R143, R143, R142.reuse ;  /* 0x0000008e8f8f1220 */ /* 0x080fe20000400000 */
[----:B------:R-:W-:Y:S01]  /*9d10*/  SHF.L.U32 R128, R128, 0x10, RZ ;  /* 0x0000001080807819 */ /* 0x000fe200000006ff */
[-C--:B------:R-:W-:Y:S01]  /*9d20*/  @P1 FMUL R159, R159, R142.reuse ;  /* 0x0000008e9f9f1220 */ /* 0x080fe20000400000 */
[----:B------:R-:W-:Y:S01]  /*9d30*/  LOP3.LUT R192, R192, 0xffff, RZ, 0xc0, !PT ;  /* 0x0000ffffc0c07812 */ /* 0x000fe200078ec0ff */
[-C--:B------:R-:W-:Y:S01]  /*9d40*/  @P1 FMUL R123, R123, R142.reuse ;  /* 0x0000008e7b7b1220 */ /* 0x080fe20000400000 */
[----:B------:R-:W-:Y:S01]  /*9d50*/  FSEL R105, R106, R105, !P1 ;  /* 0x000000696a697208 */ /* 0x000fe20004800000 */
[-C--:B------:R-:W-:Y:S01]  /*9d60*/  @P1 FMUL R179, R179, R142.reuse ;  /* 0x0000008eb3b31220 */ /* 0x080fe20000400000 */
[----:B------:R-:W-:Y:S01]  /*9d70*/  LOP3.LUT R148, R148, 0xffff, R185, 0xf8, !PT ;  /* 0x0000ffff94947812 */ /* 0x000fe200078ef8b9 */
[-C--:B------:R-:W-:Y:S01]  /*9d80*/  @P1 FMUL R249, R249, R142.reuse ;  /* 0x0000008ef9f91220 */ /* 0x080fe20000400000 */
[----:B------:R-:W-:Y:S01]  /*9d90*/  LOP3.LUT R106, R154, 0xffffff00, RZ, 0xc0, !PT ;  /* 0xffffff009a6a7812 */ /* 0x000fe200078ec0ff */
[----:B------:R-:W-:Y:S01]  /*9da0*/  @P1 FMUL R127, R127, R142 ;  /* 0x0000008e7f7f1220 */ /* 0x000fe20000400000 */
[----:B------:R-:W-:Y:S01]  /*9db0*/  F2FP.SATFINITE.E4M3.F32.PACK_AB_MERGE_C R185, RZ, R250, RZ ;  /* 0x000000faffb9723e */ /* 0x000fe200048070ff */
[-C--:B------:R-:W-:Y:S01]  /*9dc0*/  @P1 FMUL R131, R131, R142.reuse ;  /* 0x0000008e83831220 */ /* 0x080fe20000400000 */
[----:B------:R-:W-:Y:S01]  /*9dd0*/  LOP3.LUT R128, R137, 0xff0000, R128, 0xf8, !PT ;  /* 0x00ff000089807812 */ /* 0x000fe200078ef880 */
[-C--:B------:R-:W-:Y:S01]  /*9de0*/  @P1 FMUL R237, R237, R142.reuse ;  /* 0x0000008eeded1220 */ /* 0x080fe20000400000 */
[----:B------:R-:W-:Y:S01]  /*9df0*/  SHF.L.U32 R137, R192, 0x18, RZ ;  /* 0x00000018c0897819 */ /* 0x000fe200000006ff */
[----:B------:R-:W-:Y:S01]  /*9e00*/  @P1 FMUL R196, R196, R142 ;  /* 0x0000008ec4c41220 */ /* 0x000fe20000400000 */
[----:B------:R-:W-:Y:S01]  /*9e10*/  FSEL R109, R109, R178, !P1 ;  /* 0x000000b26d6d7208 */ /* 0x000fe20004800000 */
[-C--:B------:R-:W-:Y:S01]  /*9e20*/  @P1 FMUL R145, R145, R142.reuse ;  /* 0x0000008e91911220 */ /* 0x080fe20000400000 */
[----:B------:R-:W-:Y:S01]  /*9e30*/  F2FP.SATFINITE.E4M3.F32.PACK_AB_MERGE_C R151, RZ, R151, RZ ;  /* 0x00000097ff97723e */ /* 0x000fe200048070ff */
[-C--:B------:R-:W-:Y:S01]  /*9e40*/  @P1 FMUL R147, R147, R142.reuse ;  /* 0x0000008e93931220 */ /* 0x080fe20000400000 */
[----:B------:R-:W-:Y:S01]  /*9e50*/  LOP3.LUT R106, R106, 0xffff, R185, 0xf8, !PT ;  /* 0x0000ffff6a6a7812 */ /* 0x000fe200078ef8b9 */
[-C--:B------:R-:W-:Y:S01]  /*9e60*/  @P1 FMUL R155, R155, R142.reuse ;  /* 0x0000008e9b9b1220 */ /* 0x080fe20000400000 */
[----:B------:R-:W-:Y:S01]  /*9e70*/  F2FP.SATFINITE.E4M3.F32.PACK_AB_MERGE_C R171, RZ, R171, RZ ;  /* 0x000000abffab723e */ /* 0x000fe200048070ff */
[-C--:B------:R-:W-:Y:S01]  /*9e80*/  @P1 FMUL R153, R153, R142.reuse ;  /* 0x0000008e99991220 */ /* 0x080fe20000400000 */
[----:B------:R-:W-:Y:S01]  /*9e90*/  LOP3.LUT R146, R128, R137, RZ, 0xfc, !PT ;  /* 0x0000008980927212 */ /* 0x000fe200078efcff */
        /* <DEDUP_REMOVED lines=8> */
[-C--:B------:R-:W-:Y:S01]  /*9f20*/  @P1 FMUL R175, R175, R142.reuse ;  /* 0x0000008eafaf1220 */ /* 0x080fe20000400000 */
[----:B------:R-:W-:Y:S01]  /*9f30*/  LOP3.LUT R128, R102, 0xff, RZ, 0xc0, !PT ;  /* 0x000000ff66807812 */ /* 0x000fe200078ec0ff */
[-C--:B------:R-:W-:Y:S01]  /*9f40*/  @P1 FMUL R181, R181, R142.reuse ;  /* 0x0000008eb5b51220 */ /* 0x080fe20000400000 */
[----:B------:R-:W-:Y:S01]  /*9f50*/  PRMT R151, R151, 0x7104, RZ ;  /* 0x0000710497977816 */ /* 0x000fe200000000ff */
[-C--:B------:R-:W-:Y:S01]  /*9f60*/  @P1 FMUL R227, R227, R142.reuse ;  /* 0x0000008ee3e31220 */ /* 0x080fe20000400000 */
[----:B------:R-:W-:Y:S01]  /*9f70*/  LOP3.LUT R106, R106, 0xff, RZ, 0xc0, !PT ;  /* 0x000000ff6a6a7812 */ /* 0x000fe200078ec0ff */
[-C--:B------:R-:W-:Y:S01]  /*9f80*/  @P1 FMUL R239, R239, R142.reuse ;  /* 0x0000008eefef1220 */ /* 0x080fe20000400000 */
[----:B------:R-:W-:Y:S01]  /*9f90*/  PRMT R171, R171, 0x7104, RZ ;  /* 0x00007104abab7816 */ /* 0x000fe200000000ff */
        /* <DEDUP_REMOVED lines=9> */
[----:B------:R-:W-:-:S02]  /*a030*/  LOP3.LUT R112, R112, 0xffff, R109, 0xf8, !PT ;  /* 0x0000ffff70707812 */ /* 0x000fc400078ef86d */
[----:B------:R-:W-:Y:S02]  /*a040*/  LOP3.LUT R151, R128, 0xff00, R151, 0xf8, !PT ;  /* 0x0000ff0080977812 */ /* 0x000fe400078ef897 */
[----:B------:R-:W-:Y:S02]  /*a050*/  F2FP.SATFINITE.E4M3.F32.PACK_AB_MERGE_C R225, RZ, R225, RZ ;  /* 0x000000e1ffe1723e */ /* 0x000fe400048070ff */
[----:B------:R-:W-:Y:S02]  /*a060*/  LOP3.LUT R128, R106, 0xff00, R171, 0xf8, !PT ;  /* 0x0000ff006a807812 */ /* 0x000fe400078ef8ab */
[----:B------:R-:W-:Y:S02]  /*a070*/  SHF.L.U32 R211, R211, 0x10, RZ ;  /* 0x00000010d3d37819 */ /* 0x000fe400000006ff */
[----:B------:R-:W-:Y:S02]  /*a080*/  LOP3.LUT R215, R215, 0xffff, RZ, 0xc0, !PT ;  /* 0x0000ffffd7d77812 */ /* 0x000fe400078ec0ff */
[----:B------:R-:W-:-:S02]  /*a090*/  LOP3.LUT R219, R154, 0xffff, R219, 0xf8, !PT ;  /* 0x0000ffff9adb7812 */ /* 0x000fc400078ef8db */
[----:B------:R-:W-:Y:S02]  /*a0a0*/  LOP3.LUT R154, R112, 0xff, RZ, 0xc0, !PT ;  /* 0x000000ff709a7812 */ /* 0x000fe400078ec0ff */
[----:B------:R-:W-:Y:S02]  /*a0b0*/  PRMT R225, R225, 0x7104, RZ ;  /* 0x00007104e1e17816 */ /* 0x000fe400000000ff */
[----:B------:R-:W-:Y:S02]  /*a0c0*/  LOP3.LUT R128, R128, 0xff0000, R211, 0xf8, !PT ;  /* 0x00ff000080807812 */ /* 0x000fe400078ef8d3 */
[----:B------:R-:W-:Y:S02]  /*a0d0*/  SHF.L.U32 R215, R215, 0x18, RZ ;  /* 0x00000018d7d77819 */ /* 0x000fe400000006ff */
[----:B------:R-:W-:Y:S02]  /*a0e0*/  LOP3.LUT R104, R152, 0xffffff00, RZ, 0xc0, !PT ;  /* 0xffffff0098687812 */ /* 0x000fe400078ec0ff */
[----:B------:R-:W-:-:S02]  /*a0f0*/  F2FP.SATFINITE.E4M3.F32.PACK_AB_MERGE_C R183, RZ, R234, RZ ;  /* 0x000000eaffb7723e */ /* 0x000fc400048070ff */
[----:B------:R-:W-:Y:S02]  /*a100*/  F2FP.SATFINITE.E4M3.F32.PACK_AB_MERGE_C R111, RZ, R111, RZ ;  /* 0x0000006fff6f723e */ /* 0x000fe400048070ff */
[----:B------:R-:W-:Y:S02]  /*a110*/  F2FP.SATFINITE.E4M3.F32.PACK_AB_MERGE_C R231, RZ, R231, RZ ;  /* 0x000000e7ffe7723e */ /* 0x000fe400048070ff */
[----:B------:R-:W-:Y:S01]  /*a120*/  FSEL R178, R120, R189, !P1 ;  /* 0x000000bd78b27208 */ /* 0x000fe20004800000 */
[----:B------:R-:W-:Y:S01]  /*a130*/  FMUL R189, R124, R142 ;  /* 0x0000008e7cbd7220 */ /* 0x000fe20000400000 */
[----:B------:R-:W-:Y:S02]  /*a140*/  LOP3.LUT R156, R154, 0xff00, R225, 0xf8, !PT ;  /* 0x0000ff009a9c7812 */ /* 0x000fe400078ef8e1 */
[----:B------:R-:W-:Y:S02]  /*a150*/  F2FP.SATFINITE.E4M3.F32.PACK_AB_MERGE_C R2, RZ, R2, RZ ;  /* 0x00000002ff02723e */ /* 0x000fe400048070ff */
[----:B------:R-:W-:-:S02]  /*a160*/  F2FP.SATFINITE.E4M3.F32.PACK_AB_MERGE_C R243, RZ, R243, RZ ;  /* 0x000000f3fff3723e */ /* 0x000fc400048070ff */
[----:B------:R-:W-:Y:S02]  /*a170*/  LOP3.LUT R154, R128, R215, RZ, 0xfc, !PT ;  /* 0x000000d7809a7212 */ /* 0x000fe400078efcff */
[----:B------:R-:W-:Y:S02]  /*a180*/  LOP3.LUT R104, R104, 0xffff, R183, 0xf8, !PT ;  /* 0x0000ffff68687812 */ /* 0x000fe400078ef8b7 */
[----:B------:R-:W-:Y:S02]  /*a190*/  F2FP.SATFINITE.E4M3.F32.PACK_AB_MERGE_C R229, RZ, R229, RZ ;  /* 0x000000e5ffe5723e */ /* 0x000fe400048070ff */
[----:B------:R-:W-:Y:S02]  /*a1a0*/  LOP3.LUT R128, R111, 0xff, RZ, 0xc0, !PT ;  /* 0x000000ff6f807812 */ /* 0x000fe400078ec0ff */
[----:B------:R-:W-:Y:S02]  /*a1b0*/  SHF.L.U32 R231, R231, 0x8, RZ ;  /* 0x00000008e7e77819 */ /* 0x000fe400000006ff */
[----:B------:R-:W-:-:S02]  /*a1c0*/  F2FP.SATFINITE.E4M3.F32.PACK_AB_MERGE_C R233, RZ, R233, RZ ;  /* 0x000000e9ffe9723e */ /* 0x000fc400048070ff */
[----:B------:R-:W-:Y:S02]  /*a1d0*/  LOP3.LUT R126, R170, 0xffffff00, RZ, 0xc0, !PT ;  /* 0xffffff00aa7e7812 */ /* 0x000fe400078ec0ff */
[----:B------:R-:W-:Y:S02]  /*a1e0*/  F2FP.SATFINITE.E4M3.F32.PACK_AB_MERGE_C R183, RZ, R160, RZ ;  /* 0x000000a0ffb7723e */ /* 0x000fe400048070ff */
[----:B------:R-:W-:Y:S02]  /*a1f0*/  F2FP.SATFINITE.E4M3.F32.PACK_AB_MERGE_C R97, RZ, R97, RZ ;  /* 0x00000061ff61723e */ /* 0x000fe400048070ff */
[----:B------:R-:W-:Y:S02]  /*a200*/  F2FP.SATFINITE.E4M3.F32.PACK_AB_MERGE_C R101, RZ, R101, RZ ;  /* 0x00000065ff65723e */ /* 0x000fe400048070ff */
[----:B------:R-:W-:Y:S02]  /*a210*/  LOP3.LUT R2, R2, 0xff, RZ, 0xc0, !PT ;  /* 0x000000ff02027812 */ /* 0x000fe400078ec0ff */
[----:B------:R-:W-:-:S02]  /*a220*/  SHF.L.U32 R243, R243, 0x8, RZ ;  /* 0x00000008f3f37819 */ /* 0x000fc400000006ff */
[----:B------:R-:W-:Y:S02]  /*a230*/  F2FP.SATFINITE.E4M3.F32.PACK_AB_MERGE_C R241, RZ, R241, RZ ;  /* 0x000000f1fff1723e */ /* 0x000fe400048070ff */
[----:B------:R-:W-:Y:S02]  /*a240*/  F2FP.SATFINITE.E4M3.F32.PACK_AB_MERGE_C R245, RZ, R245, RZ ;  /* 0x000000f5fff5723e */ /* 0x000fe400048070ff */
[----:B------:R-:W-:Y:S02]  /*a250*/  LOP3.LUT R120, R158, 0xffffff00, RZ, 0xc0, !PT ;  /* 0xffffff009e787812 */ /* 0x000fe400078ec0ff */
[----:B------:R-:W-:Y:S01]  /*a260*/  FMNMX3 R138, R138, |R124|, |R133|, !PT ;  /* 0x4000007c8a8a7276 */ /* 0x000fe20007800485 */
[----:B------:R-:W-:Y:S01]  /*a270*/  @P1 FMUL R133, R133, R142 ;  /* 0x0000008e85851220 */ /* 0x000fe20000400000 */
[----:B------:R-:W-:Y:S02]  /*a280*/  FSEL R189, R124, R189, !P1 ;  /* 0x000000bd7cbd7208 */ /* 0x000fe40004800000 */
[----:B------:R-:W-:-:S02]  /*a290*/  LOP3.LUT R128, R128, 0xffff, R231, 0xf8, !PT ;  /* 0x0000ffff80807812 */ /* 0x000fc400078ef8e7 */
[----:B------:R-:W-:Y:S02]  /*a2a0*/  SHF.L.U32 R229, R229, 0x10, RZ ;  /* 0x00000010e5e57819 */ /* 0x000fe400000006ff */
[----:B------:R-:W-:Y:S02]  /*a2b0*/  LOP3.LUT R233, R233, 0xffff, RZ, 0xc0, !PT ;  /* 0x0000ffffe9e97812 */ /* 0x000fe400078ec0ff */
[----:B------:R-:W-:Y:S02]  /*a2c0*/  LOP3.LUT R124, R168, 0xffffff00, RZ, 0xc0, !PT ;  /* 0xffffff00a87c7812 */ /* 0x000fe400078ec0ff */
[----:B------:R-:W-:Y:S02]  /*a2d0*/  F2FP.SATFINITE.E4M3.F32.PACK_AB_MERGE_C R109, RZ, R96, RZ ;  /* 0x00000060ff6d723e */ /* 0x000fe400048070ff */
[----:B------:R-:W-:Y:S02]  /*a2e0*/  LOP3.LUT R126, R126, 0xffff, R183, 0xf8, !PT ;  /* 0x0000ffff7e7e7812 */ /* 0x000fe400078ef8b7 */
[----:B------:R-:W-:-:S02]  /*a2f0*/  SHF.L.U32 R96, R97, 0x8, RZ ;  /* 0x0000000861607819 */ /* 0x000fc400000006ff */
[----:B------:R-:W-:Y:S02]  /*a300*/  LOP3.LUT R183, R101, 0xff, RZ, 0xc0, !PT ;  /* 0x000000ff65b77812 */ /* 0x000fe400078ec0ff */
[----:B------:R-:W-:Y:S02]  /*a310*/  F2FP.SATFINITE.E4M3.F32.PACK_AB_MERGE_C R103, RZ, R103, RZ ;  /* 0x00000067ff67723e */ /* 0x000fe400048070ff */
[----:B------:R-:W-:Y:S02]  /*a320*/  F2FP.SATFINITE.E4M3.F32.PACK_AB_MERGE_C R100, RZ, R100, RZ ;  /* 0x00000064ff64723e */ /* 0x000fe400048070ff */
[----:B------:R-:W-:Y:S02]  /*a330*/  LOP3.LUT R2, R2, 0xffff, R243, 0xf8, !PT ;  /* 0x0000ffff02027812 */ /* 0x000fe400078ef8f3 */
[----:B------:R-:W-:Y:S02]  /*a340*/  SHF.L.U32 R241, R241, 0x10, RZ ;  /* 0x00000010f1f17819 */ /* 0x000fe400000006ff */
[----:B------:R-:W-:-:S02]  /*a350*/  LOP3.LUT R245, R245, 0xffff, RZ, 0xc0, !PT ;  /* 0x0000fffff5f57812 */ /* 0x000fc400078ec0ff */
[----:B------:R-:W-:Y:S02]  /*a360*/  LOP3.LUT R120, R120, 0xffff, R187, 0xf8, !PT ;  /* 0x0000ffff78787812 */ /* 0x000fe400078ef8bb */
[----:B------:R-:W-:Y:S02]  /*a370*/  LOP3.LUT R128, R128, 0xff0000, R229, 0xf8, !PT ;  /* 0x00ff000080807812 */ /* 0x000fe400078ef8e5 */
[----:B------:R-:W-:Y:S02]  /*a380*/  SHF.L.U32 R233, R233, 0x18, RZ ;  /* 0x00000018e9e97819 */ /* 0x000fe400000006ff */
[----:B------:R-:W-:Y:S02]  /*a390*/  LOP3.LUT R124, R124, 0xffff, R109, 0xf8, !PT ;  /* 0x0000ffff7c7c7812 */ /* 0x000fe400078ef86d */
[----:B------:R-:W-:Y:S02]  /*a3a0*/  LOP3.LUT R96, R183, 0xffff, R96, 0xf8, !PT ;  /* 0x0000ffffb7607812 */ /* 0x000fe400078ef860 */
[----:B------:R-:W-:-:S02]  /*a3b0*/  SHF.L.U32 R103, R103, 0x10, RZ ;  /* 0x0000001067677819 */ /* 0x000fc400000006ff */
[----:B------:R-:W-:Y:S02]  /*a3c0*/  LOP3.LUT R100, R100, 0xffff, RZ, 0xc0, !PT ;  /* 0x0000ffff64647812 */ /* 0x000fe400078ec0ff */
[----:B------:R-:W-:Y:S02]  /*a3d0*/  LOP3.LUT R2, R2, 0xff0000, R241, 0xf8, !PT ;  /* 0x00ff000002027812 */ /* 0x000fe400078ef8f1 */
[----:B------:R-:W-:Y:S02]  /*a3e0*/  SHF.L.U32 R245, R245, 0x18, RZ ;  /* 0x00000018f5f57819 */ /* 0x000fe400000006ff */
[----:B------:R-:W-:Y:S02]  /*a3f0*/  LOP3.LUT R158, R120, 0xff, RZ, 0xc0, !PT ;  /* 0x000000ff789e7812 */ /* 0x000fe400078ec0ff */
[----:B------:R-:W-:Y:S02]  /*a400*/  F2FP.SATFINITE.E4M3.F32.PACK_AB_MERGE_C R177, RZ, R177, RZ ;  /* 0x000000b1ffb1723e */ /* 0x000fe400048070ff */
[----:B------:R-:W-:-:S02]  /*a410*/  F2FP.SATFINITE.E4M3.F32.PACK_AB_MERGE_C R113, RZ, R113, RZ ;  /* 0x00000071ff71723e */ /* 0x000fc400048070ff */
[----:B------:R-:W-:Y:S02]  /*a420*/  LOP3.LUT R120, R128, 0xff000000, R233, 0xf8, !PT ;  /* 0xff00000080787812 */ /* 0x000fe400078ef8e9 */
[----:B------:R-:W-:Y:S02]  /*a430*/  LOP3.LUT R128, R124, 0xff, RZ, 0xc0, !PT ;  /* 0x000000ff7c807812 */ /* 0x000fe400078ec0ff */
[----:B------:R-:W-:Y:S02]  /*a440*/  LOP3.LUT R103, R96, 0xff0000, R103, 0xf8, !PT ;  /* 0x00ff000060677812 */ /* 0x000fe400078ef867 */
[----:B------:R-:W-:Y:S02]  /*a450*/  SHF.L.U32 R100, R100, 0x18, RZ ;  /* 0x0000001864647819 */ /* 0x000fe400000006ff */
[----:B------:R-:W-:Y:S02]  /*a460*/  LOP3.LUT R124, R2, 0xff000000, R245, 0xf8, !PT ;  /* 0xff000000027c7812 */ /* 0x000fe400078ef8f5 */
[----:B------:R-:W-:-:S02]  /*a470*/  F2FP.SATFINITE.E4M3.F32.PACK_AB_MERGE_C R98, RZ, R98, RZ ;  /* 0x00000062ff62723e */ /* 0x000fc400048070ff */
[----:B------:R-:W-:Y:S02]  /*a480*/  LOP3.LUT R2, R177, 0xff, RZ, 0xc0, !PT ;  /* 0x000000ffb1027812 */ /* 0x000fe400078ec0ff */
[----:B------:R-:W-:Y:S02]  /*a490*/  SHF.L.U32 R113, R113, 0x8, RZ ;  /* 0x0000000871717819 */ /* 0x000fe400000006ff */
[----:B------:R-:W-:Y:S02]  /*a4a0*/  F2FP.SATFINITE.E4M3.F32.PACK_AB_MERGE_C R115, RZ, R115, RZ ;  /* 0x00000073ff73723e */ /* 0x000fe400048070ff */
[----:B------:R-:W-:Y:S02]  /*a4b0*/  F2FP.SATFINITE.E4M3.F32.PACK_AB_MERGE_C R117, RZ, R117, RZ ;  /* 0x00000075ff75723e */ /* 0x000fe400048070ff */
[----:B------:R-:W-:Y:S02]  /*a4c0*/  LOP3.LUT R96, R103, 0xff000000, R100, 0xf8, !PT ;  /* 0xff00000067607812 */ /* 0x000fe400078ef864 */
[----:B------:R-:W-:-:S02]  /*a4d0*/  LOP3.LUT R2, R2, 0xffff, R113, 0xf8, !PT ;  /* 0x0000ffff02027812 */ /* 0x000fc400078ef871 */
[----:B------:R-:W-:Y:S02]  /*a4e0*/  SHF.L.U32 R103, R98, 0x10, RZ ;  /* 0x0000001062677819 */ /* 0x000fe400000006ff */
[----:B------:R-:W-:Y:S02]  /*a4f0*/  LOP3.LUT R115, R115, 0xffff, RZ, 0xc0, !PT ;  /* 0x0000ffff73737812 */ /* 0x000fe400078ec0ff */
[----:B------:R-:W-:Y:S02]  /*a500*/  F2FP.SATFINITE.E4M3.F32.PACK_AB_MERGE_C R185, RZ, R162, RZ ;  /* 0x000000a2ffb9723e */ /* 0x000fe400048070ff */
[----:B------:R-:W-:Y:S02]  /*a510*/  LOP3.LUT R98, R126, 0xff, RZ, 0xc0, !PT ;  /* 0x000000ff7e627812 */ /* 0x000fe400078ec0ff */
[----:B------:R-:W-:Y:S02]  /*a520*/  PRMT R117, R117, 0x7104, RZ ;  /* 0x0000710475757816 */ /* 0x000fe400000000ff */
[----:B------:R-:W-:-:S02]  /*a530*/  F2FP.SATFINITE.E4M3.F32.PACK_AB_MERGE_C R105, RZ, R105, RZ ;  /* 0x00000069ff69723e */ /* 0x000fc400048070ff */
[----:B------:R-:W-:Y:S02]  /*a540*/  F2FP.SATFINITE.E4M3.F32.PACK_AB_MERGE_C R119, RZ, R119, RZ ;  /* 0x00000077ff77723e */ /* 0x000fe400048070ff */
[----:B------:R-:W-:Y:S02]  /*a550*/  F2FP.SATFINITE.E4M3.F32.PACK_AB_MERGE_C R110, RZ, R110, RZ ;  /* 0x0000006eff6e723e */ /* 0x000fe400048070ff */
[----:B------:R-:W-:Y:S02]  /*a560*/  LOP3.LUT R2, R2, 0xff0000, R103, 0xf8, !PT ;  /* 0x00ff000002027812 */ /* 0x000fe400078ef867 */
[----:B------:R-:W-:Y:S02]  /*a570*/  SHF.L.U32 R115, R115, 0x18, RZ ;  /* 0x0000001873737819 */ /* 0x000fe400000006ff */
[----:B------:R-:W-:Y:S02]  /*a580*/  LOP3.LUT R109, R172, 0xffff, R185, 0xf8, !PT ;  /* 0x0000ffffac6d7812 */ /* 0x000fe400078ef8b9 */
[----:B------:R-:W-:-:S02]  /*a590*/  LOP3.LUT R98, R98, 0xff00, R117, 0xf8, !PT ;  /* 0x0000ff0062627812 */ /* 0x000fc400078ef875 */
[----:B------:R-:W-:Y:S02]  /*a5a0*/  SHF.L.U32 R105, R105, 0x10, RZ ;  /* 0x0000001069697819 */ /* 0x000fe400000006ff */
[----:B------:R-:W-:Y:S02]  /*a5b0*/  LOP3.LUT R119, R119, 0xffff, RZ, 0xc0, !PT ;  /* 0x0000ffff77777812 */ /* 0x000fe400078ec0ff */
[----:B------:R-:W-:Y:S02]  /*a5c0*/  F2FP.SATFINITE.E4M3.F32.PACK_AB_MERGE_C R125, RZ, R125, RZ ;  /* 0x0000007dff7d723e */ /* 0x000fe400048070ff */
[----:B------:R-:W-:Y:S02]  /*a5d0*/  LOP3.LUT R174, R174, 0xffffff00, RZ, 0xc0, !PT ;  /* 0xffffff00aeae7812 */ /* 0x000fe400078ec0ff */
[----:B------:R-:W-:Y:S02]  /*a5e0*/  LOP3.LUT R176, R176, 0xffffff00, RZ, 0xc0, !PT ;  /* 0xffffff00b0b07812 */ /* 0x000fe400078ec0ff */
[----:B------:R-:W-:-:S02]  /*a5f0*/  F2FP.SATFINITE.E4M3.F32.PACK_AB_MERGE_C R185, RZ, R178, RZ ;  /* 0x000000b2ffb9723e */ /* 0x000fc400048070ff */
[----:B------:R-:W-:Y:S02]  /*a600*/  F2FP.SATFINITE.E4M3.F32.PACK_AB_MERGE_C R189, RZ, R189, RZ ;  /* 0x000000bdffbd723e */ /* 0x000fe400048070ff */
[----:B------:R-:W-:Y:S02]  /*a610*/  SHF.L.U32 R103, R110, 0x10, RZ ;  /* 0x000000106e677819 */ /* 0x000fe400000006ff */
[----:B------:R-:W-:Y:S01]  /*a620*/  FMNMX3 R138, R138, |R134|, |R135|, !PT ;  /* 0x400000868a8a7276 */ /* 0x000fe20007800487 */
[----:B------:R-:W0:Y:S01]  /*a630*/  LDC.64 R110, c[0x0][0x3c8] ;  /* 0x0000f200ff6e7b82 */ /* 0x000e220000000a00 */
[----:B------:R-:W-:Y:S01]  /*a640*/  LOP3.LUT R126, R2, 0xff000000, R115, 0xf8, !PT ;  /* 0xff000000027e7812 */ /* 0x000fe200078ef873 */
[----:B------:R-:W-:Y:S01]  /*a650*/  @P1 FMUL R135, R135, R142 ;  /* 0x0000008e87871220 */ /* 0x000fe20000400000 */
[----:B------:R-:W-:Y:S01]  /*a660*/  LOP3.LUT R98, R98, 0xff0000, R105, 0xf8, !PT ;  /* 0x00ff000062627812 */ /* 0x000fe200078ef869 */
[----:B------:R-:W-:Y:S01]  /*a670*/  IMAD R115, R140, 0x1800, R99 ;  /* 0x000018008c737824 */ /* 0x000fe200078e0263 */
[----:B------:R-:W-:-:S02]  /*a680*/  SHF.L.U32 R119, R119, 0x18, RZ ;  /* 0x0000001877777819 */ /* 0x000fc400000006ff */
[----:B------:R-:W-:Y:S02]  /*a690*/  LOP3.LUT R2, R109, 0xff, RZ, 0xc0, !PT ;  /* 0x000000ff6d027812 */ /* 0x000fe400078ec0ff */
[----:B------:R-:W-:Y:S02]  /*a6a0*/  PRMT R125, R125, 0x7104, RZ ;  /* 0x000071047d7d7816 */ /* 0x000fe400000000ff */
[----:B------:R-:W-:Y:S02]  /*a6b0*/  FSEL R134, R134, R191, !P1 ;  /* 0x000000bf86867208 */ /* 0x000fe40004800000 */
[----:B------:R-:W-:Y:S02]  /*a6c0*/  LOP3.LUT R97, R174, 0xffff, R185, 0xf8, !PT ;  /* 0x0000ffffae617812 */ /* 0x000fe400078ef8b9 */
[----:B------:R-:W-:Y:S02]  /*a6d0*/  LOP3.LUT R101, R176, 0xffff, R189, 0xf8, !PT ;  /* 0x0000ffffb0657812 */ /* 0x000fe400078ef8bd */
[----:B------:R-:W-:-:S02]  /*a6e0*/  F2FP.SATFINITE.E4M3.F32.PACK_AB_MERGE_C R108, RZ, R108, RZ ;  /* 0x0000006cff6c723e */ /* 0x000fc400048070ff */
[----:B------:R-:W-:Y:S02]  /*a6f0*/  F2FP.SATFINITE.E4M3.F32.PACK_AB_MERGE_C R121, RZ, R121, RZ ;  /* 0x00000079ff79723e */ /* 0x000fe400048070ff */
[----:B------:R-:W-:Y:S02]  /*a700*/  F2FP.SATFINITE.E4M3.F32.PACK_AB_MERGE_C R129, RZ, R129, RZ ;  /* 0x00000081ff81723e */ /* 0x000fe400048070ff */
[----:B------:R-:W-:Y:S02]  /*a710*/  F2FP.SATFINITE.E4M3.F32.PACK_AB_MERGE_C R133, RZ, R133, RZ ;  /* 0x00000085ff85723e */ /* 0x000fe400048070ff */
[----:B------:R-:W-:Y:S02]  /*a720*/  LOP3.LUT R170, R98, R119, RZ, 0xfc, !PT ;  /* 0x0000007762aa7212 */ /* 0x000fe400078efcff */
[----:B------:R-:W-:Y:S02]  /*a730*/  LOP3.LUT R125, R2, 0xff00, R125, 0xf8, !PT ;  /* 0x0000ff00027d7812 */ /* 0x000fe400078ef87d */
[----:B------:R-:W-:-:S02]  /*a740*/  F2FP.SATFINITE.E4M3.F32.PACK_AB_MERGE_C R143, RZ, R143, RZ ;  /* 0x0000008fff8f723e */ /* 0x000fc400048070ff */
[----:B------:R-:W-:Y:S02]  /*a750*/  F2FP.SATFINITE.E4M3.F32.PACK_AB_MERGE_C R159, RZ, R159, RZ ;  /* 0x0000009fff9f723e */ /* 0x000fe400048070ff */
[----:B------:R-:W-:Y:S02]  /*a760*/  LOP3.LUT R108, R108, 0xff, RZ, 0xc0, !PT ;  /* 0x000000ff6c6c7812 */ /* 0x000fe400078ec0ff */
[----:B------:R-:W-:Y:S02]  /*a770*/  SHF.L.U32 R121, R121, 0x8, RZ ;  /* 0x0000000879797819 */ /* 0x000fe400000006ff */
[----:B------:R-:W-:Y:S02]  /*a780*/  F2FP.SATFINITE.E4M3.F32.PACK_AB_MERGE_C R123, RZ, R123, RZ ;  /* 0x0000007bff7b723e */ /* 0x000fe400048070ff */
[----:B------:R-:W-:Y:S02]  /*a790*/  LOP3.LUT R2, R97, 0xff, RZ, 0xc0, !PT ;  /* 0x000000ff61027812 */ /* 0x000fe400078ec0ff */
[----:B------:R-:W-:-:S02]  /*a7a0*/  LOP3.LUT R98, R101, 0xff, RZ, 0xc0, !PT ;  /* 0x000000ff65627812 */ /* 0x000fc400078ec0ff */
[----:B------:R-:W-:Y:S02]  /*a7b0*/  PRMT R129, R129, 0x7104, RZ ;  /* 0x0000710481817816 */ /* 0x000fe400000000ff */
[----:B------:R-:W-:Y:S02]  /*a7c0*/  PRMT R133, R133, 0x7104, RZ ;  /* 0x0000710485857816 */ /* 0x000fe400000000ff */
        /* <DEDUP_REMOVED lines=14> */
[----:B------:R-:W-:Y:S02]  /*a8b0*/  PRMT R143, R143, 0x7104, RZ ;  /* 0x000071048f8f7816 */ /* 0x000fe400000000ff */
        /* <DEDUP_REMOVED lines=8> */
[----:B------:R-:W-:Y:S02]  /*a940*/  PRMT R159, R159, 0x7104, RZ ;  /* 0x000071049f9f7816 */ /* 0x000fe400000000ff */
[----:B------:R-:W-:Y:S02]  /*a950*/  F2FP.SATFINITE.E4M3.F32.PACK_AB_MERGE_C R238, RZ, R238, RZ ;  /* 0x000000eeffee723e */ /* 0x000fe400048070ff */
[----:B------:R-:W-:Y:S02]  /*a960*/  F2FP.SATFINITE.E4M3.F32.PACK_AB_MERGE_C R161, RZ, R161, RZ ;  /* 0x000000a1ffa1723e */ /* 0x000fe400048070ff */
[----:B------:R-:W-:Y:S02]  /*a970*/  LOP3.LUT R108, R108, 0xffff, R121, 0xf8, !PT ;  /* 0x0000ffff6c6c7812 */ /* 0x000fe400078ef879 */
[----:B------:R-:W-:-:S02]  /*a980*/  LOP3.LUT R123, R123, 0xffff, RZ, 0xc0, !PT ;  /* 0x0000ffff7b7b7812 */ /* 0x000fc400078ec0ff */
[----:B------:R-:W-:Y:S02]  /*a990*/  LOP3.LUT R129, R2, 0xff00, R129, 0xf8, !PT ;  /* 0x0000ff0002817812 */ /* 0x000fe400078ef881 */
[----:B------:R-:W-:Y:S02]  /*a9a0*/  LOP3.LUT R133, R98, 0xff00, R133, 0xf8, !PT ;  /* 0x0000ff0062857812 */ /* 0x000fe400078ef885 */
[----:B------:R-:W-:Y:S02]  /*a9b0*/  SHF.L.U32 R130, R130, 0x10, RZ ;  /* 0x0000001082827819 */ /* 0x000fe400000006ff */
[----:B------:R-:W-:Y:S02]  /*a9c0*/  SHF.L.U32 R134, R134, 0x10, RZ ;  /* 0x0000001086867819 */ /* 0x000fe400000006ff */
[----:B------:R-:W-:Y:S02]  /*a9d0*/  LOP3.LUT R179, R179, 0xffff, RZ, 0xc0, !PT ;  /* 0x0000ffffb3b37812 */ /* 0x000fe400078ec0ff */
[----:B------:R-:W-:-:S02]  /*a9e0*/  LOP3.LUT R135, R135, 0xffff, RZ, 0xc0, !PT ;  /* 0x0000ffff87877812 */ /* 0x000fc400078ec0ff */
[----:B------:R-:W-:Y:S02]  /*a9f0*/  F2FP.SATFINITE.E4M3.F32.PACK_AB_MERGE_C R242, RZ, R242, RZ ;  /* 0x000000f2fff2723e */ /* 0x000fe400048070ff */
[----:B------:R-:W-:Y:S02]  /*aa00*/  F2FP.SATFINITE.E4M3.F32.PACK_AB_MERGE_C R163, RZ, R163, RZ ;  /* 0x000000a3ffa3723e */ /* 0x000fe400048070ff */
[----:B------:R-:W-:Y:S02]  /*aa10*/  PRMT R249, R249, 0x7104, RZ ;  /* 0x00007104f9f97816 */ /* 0x000fe400000000ff */
[----:B------:R-:W-:Y:S02]  /*aa20*/  F2FP.SATFINITE.E4M3.F32.PACK_AB_MERGE_C R247, RZ, R247, RZ ;  /* 0x000000f7fff7723e */ /* 0x000fe400048070ff */
[----:B------:R-:W-:Y:S02]  /*aa30*/  F2FP.SATFINITE.E4M3.F32.PACK_AB_MERGE_C R251, RZ, R251, RZ ;  /* 0x000000fbfffb723e */ /* 0x000fe400048070ff */
[----:B------:R-:W-:-:S02]  /*aa40*/  F2FP.SATFINITE.E4M3.F32.PACK_AB_MERGE_C R114, RZ, R114, RZ ;  /* 0x00000072ff72723e */ /* 0x000fc400048070ff */
[----:B------:R-:W-:Y:S02]  /*aa50*/  F2FP.SATFINITE.E4M3.F32.PACK_AB_MERGE_C R173, RZ, R173, RZ ;  /* 0x000000adffad723e */ /* 0x000fe400048070ff */
[----:B------:R-:W-:Y:S02]  /*aa60*/  LOP3.LUT R116, R116, 0xff, RZ, 0xc0, !PT ;  /* 0x000000ff74747812 */ /* 0x000fe400078ec0ff */
        /* <DEDUP_REMOVED lines=9> */
[----:B------:R-:W-:-:S02]  /*ab00*/  PRMT R237, R237, 0x7104, RZ ;  /* 0x00007104eded7816 */ /* 0x000fc400000000ff */
[----:B------:R-:W-:Y:S02]  /*ab10*/  F2FP.SATFINITE.E4M3.F32.PACK_AB_MERGE_C R235, RZ, R235, RZ ;  /* 0x000000ebffeb723e */ /* 0x000fe400048070ff */
[----:B------:R-:W-:Y:S02]  /*ab20*/  F2FP.SATFINITE.E4M3.F32.PACK_AB_MERGE_C R239, RZ, R239, RZ ;  /* 0x000000efffef723e */ /* 0x000fe400048070ff */
[----:B------:R-:W-:Y:S02]  /*ab30*/  LOP3.LUT R139, R139, 0xff, RZ, 0xc0, !PT ;  /* 0x000000ff8b8b7812 */ /* 0x000fe400078ec0ff */
[----:B------:R-:W-:Y:S02]  /*ab40*/  SHF.L.U32 R196, R196, 0x8, RZ ;  /* 0x00000008c4c47819 */ /* 0x000fe400000006ff */
[----:B------:R-:W-:Y:S02]  /*ab50*/  F2FP.SATFINITE.E4M3.F32.PACK_AB_MERGE_C R198, RZ, R198, RZ ;  /* 0x000000c6ffc6723e */ /* 0x000fe400048070ff */
[----:B------:R-:W-:-:S02]  /*ab60*/  F2FP.SATFINITE.E4M3.F32.PACK_AB_MERGE_C R141, RZ, R141, RZ ;  /* 0x0000008dff8d723e */ /* 0x000fc400048070ff */
[----:B------:R-:W-:Y:S02]  /*ab70*/  LOP3.LUT R143, R148, 0xff00, R143, 0xf8, !PT ;  /* 0x0000ff00948f7812 */ /* 0x000fe400078ef88f */
[----:B------:R-:W-:Y:S02]  /*ab80*/  SHF.L.U32 R206, R206, 0x10, RZ ;  /* 0x00000010cece7819 */ /* 0x000fe400000006ff */
[----:B------:R-:W-:Y:S02]  /*ab90*/  LOP3.LUT R145, R145, 0xffff, RZ, 0xc0, !PT ;  /* 0x0000ffff91917812 */ /* 0x000fe400078ec0ff */
[----:B------:R-:W-:Y:S02]  /*aba0*/  F2FP.SATFINITE.E4M3.F32.PACK_AB_MERGE_C R214, RZ, R214, RZ ;  /* 0x000000d6ffd6723e */ /* 0x000fe400048070ff */
[----:B------:R-:W-:Y:S02]  /*abb0*/  LOP3.LUT R210, R210, 0xff, RZ, 0xc0, !PT ;  /* 0x000000ffd2d27812 */ /* 0x000fe400078ec0ff */
[----:B------:R-:W-:-:S02]  /*abc0*/  SHF.L.U32 R147, R147, 0x8, RZ ;  /* 0x0000000893937819 */ /* 0x000fc400000006ff */
[----:B------:R-:W-:Y:S02]  /*abd0*/  F2FP.SATFINITE.E4M3.F32.PACK_AB_MERGE_C R149, RZ, R149, RZ ;  /* 0x00000095ff95723e */ /* 0x000fe400048070ff */
[----:B------:R-:W-:Y:S02]  /*abe0*/  SHF.L.U32 R222, R222, 0x10, RZ ;  /* 0x00000010dede7819 */ /* 0x000fe400000006ff */
[----:B------:R-:W-:Y:S02]  /*abf0*/  LOP3.LUT R226, R226, 0xff, RZ, 0xc0, !PT ;  /* 0x000000ffe2e27812 */ /* 0x000fe400078ec0ff */
[----:B------:R-:W-:Y:S02]  /*ac00*/  SHF.L.U32 R155, R155, 0x8, RZ ;  /* 0x000000089b9b7819 */ /* 0x000fe400000006ff */
[----:B------:R-:W-:Y:S02]  /*ac10*/  LOP3.LUT R153, R153, 0xffff, RZ, 0xc0, !PT ;  /* 0x0000ffff99997812 */ /* 0x000fe400078ec0ff */
[----:B------:R-:W-:-:S02]  /*ac20*/  F2FP.SATFINITE.E4M3.F32.PACK_AB_MERGE_C R230, RZ, R230, RZ ;  /* 0x000000e6ffe6723e */ /* 0x000fc400048070ff */
[----:B------:R-:W-:Y:S02]  /*ac30*/  LOP3.LUT R159, R104, 0xff00, R159, 0xf8, !PT ;  /* 0x0000ff00689f7812 */ /* 0x000fe400078ef89f */
[----:B------:R-:W-:Y:S02]  /*ac40*/  SHF.L.U32 R238, R238, 0x10, RZ ;  /* 0x00000010eeee7819 */ /* 0x000fe400000006ff */
[----:B------:R-:W-:Y:S02]  /*ac50*/  F2FP.SATFINITE.E4M3.F32.PACK_AB_MERGE_C R157, RZ, R157, RZ ;  /* 0x0000009dff9d723e */ /* 0x000fe400048070ff */
[----:B------:R-:W-:Y:S02]  /*ac60*/  LOP3.LUT R161, R161, 0xffff, RZ, 0xc0, !PT ;  /* 0x0000ffffa1a17812 */ /* 0x000fe400078ec0ff */
[----:B------:R-:W-:Y:S02]  /*ac70*/  LOP3.LUT R108, R108, 0xff0000, R103, 0xf8, !PT ;  /* 0x00ff00006c6c7812 */ /* 0x000fe400078ef867 */
[----:B------:R-:W-:-:S02]  /*ac80*/  SHF.L.U32 R123, R123, 0x18, RZ ;  /* 0x000000187b7b7819 */ /* 0x000fc400000006ff */
[----:B------:R-:W-:Y:S02]  /*ac90*/  LOP3.LUT R129, R129, 0xff0000, R130, 0xf8, !PT ;  /* 0x00ff000081817812 */ /* 0x000fe400078ef882 */
[----:B------:R-:W-:Y:S02]  /*aca0*/  LOP3.LUT R133, R133, 0xff0000, R134, 0xf8, !PT ;  /* 0x00ff000085857812 */ /* 0x000fe400078ef886 */
[----:B------:R-:W-:Y:S02]  /*acb0*/  SHF.L.U32 R174, R179, 0x18, RZ ;  /* 0x00000018b3ae7819 */ /* 0x000fe400000006ff */
[----:B------:R-:W-:Y:S02]  /*acc0*/  SHF.L.U32 R176, R135, 0x18, RZ ;  /* 0x0000001887b07819 */ /* 0x000fe400000006ff */
[----:B------:R-:W-:Y:S02]  /*acd0*/  F2FP.SATFINITE.E4M3.F32.PACK_AB_MERGE_C R246, RZ, R246, RZ ;  /* 0x000000f6fff6723e */ /* 0x000fe400048070ff */
[----:B------:R-:W-:-:S02]  /*ace0*/  LOP3.LUT R242, R242, 0xff, RZ, 0xc0, !PT ;  /* 0x000000fff2f27812 */ /* 0x000fc400078ec0ff */
[----:B------:R-:W-:Y:S02]  /*acf0*/  SHF.L.U32 R163, R163, 0x8, RZ ;  /* 0x00000008a3a37819 */ /* 0x000fe400000006ff */
[----:B------:R-:W-:Y:S02]  /*ad00*/  F2FP.SATFINITE.E4M3.F32.PACK_AB_MERGE_C R169, RZ, R169, RZ ;  /* 0x000000a9ffa9723e */ /* 0x000fe400048070ff */
[----:B------:R-:W-:Y:S02]  /*ad10*/  LOP3.LUT R128, R128, 0xff00, R249, 0xf8, !PT ;  /* 0x0000ff0080807812 */ /* 0x000fe400078ef8f9 */
[----:B------:R-:W-:Y:S02]  /*ad20*/  SHF.L.U32 R247, R247, 0x10, RZ ;  /* 0x00000010f7f77819 */ /* 0x000fe400000006ff */
[----:B------:R-:W-:Y:S02]  /*ad30*/  LOP3.LUT R251, R251, 0xffff, RZ, 0xc0, !PT ;  /* 0x0000fffffbfb7812 */ /* 0x000fe400078ec0ff */
[----:B------:R-:W-:-:S02]  /*ad40*/  SHF.L.U32 R114, R114, 0x10, RZ ;  /* 0x0000001072727819 */ /* 0x000fc400000006ff */
[----:B------:R-:W-:Y:S02]  /*ad50*/  LOP3.LUT R173, R173, 0xffff, RZ, 0xc0, !PT ;  /* 0x0000ffffadad7812 */ /* 0x000fe400078ec0ff */
[----:B------:R-:W-:Y:S02]  /*ad60*/  LOP3.LUT R116, R116, 0xffff, R127, 0xf8, !PT ;  /* 0x0000ffff74747812 */ /* 0x000fe400078ef87f */
[----:B------:R-:W-:Y:S02]  /*ad70*/  LOP3.LUT R122, R122, 0xffff, R131, 0xf8, !PT ;  /* 0x0000ffff7a7a7812 */ /* 0x000fe400078ef883 */
[----:B------:R-:W-:Y:S02]  /*ad80*/  SHF.L.U32 R97, R118, 0x10, RZ ;  /* 0x0000001076617819 */ /* 0x000fe400000006ff */
[----:B------:R-:W-:Y:S02]  /*ad90*/  SHF.L.U32 R101, R132, 0x10, RZ ;  /* 0x0000001084657819 */ /* 0x000fe400000006ff */
[----:B------:R-:W-:-:S02]  /*ada0*/  LOP3.LUT R175, R175, 0xffff, RZ, 0xc0, !PT ;  /* 0x0000ffffafaf7812 */ /* 0x000fc400078ec0ff */
[----:B------:R-:W-:Y:S02]  /*adb0*/  LOP3.LUT R181, R181, 0xffff, RZ, 0xc0, !PT ;  /* 0x0000ffffb5b57812 */ /* 0x000fe400078ec0ff */
[----:B------:R-:W-:Y:S02]  /*adc0*/  F2FP.SATFINITE.E4M3.F32.PACK_AB_MERGE_C R217, RZ, R217, RZ ;  /* 0x000000d9ffd9723e */ /* 0x000fe400048070ff */
[----:B------:R-:W-:Y:S02]  /*add0*/  SHF.L.U32 R223, R223, 0x10, RZ ;  /* 0x00000010dfdf7819 */ /* 0x000fe400000006ff */
[----:B------:R-:W-:Y:S02]  /*ade0*/  F2FP.SATFINITE.E4M3.F32.PACK_AB_MERGE_C R221, RZ, R221, RZ ;  /* 0x000000ddffdd723e */ /* 0x000fe400048070ff */
[----:B------:R-:W-:Y:S02]  /*adf0*/  LOP3.LUT R227, R227, 0xffff, RZ, 0xc0, !PT ;  /* 0x0000ffffe3e37812 */ /* 0x000fe400078ec0ff */
[----:B------:R-:W-:-:S02]  /*ae00*/  LOP3.LUT R158, R158, 0xff00, R237, 0xf8, !PT ;  /* 0x0000ff009e9e7812 */ /* 0x000fc400078ef8ed */
[----:B------:R-:W-:Y:S02]  /*ae10*/  SHF.L.U32 R235, R235, 0x10, RZ ;  /* 0x00000010ebeb7819 */ /* 0x000fe400000006ff */
[----:B------:R-:W-:Y:S02]  /*ae20*/  LOP3.LUT R239, R239, 0xffff, RZ, 0xc0, !PT ;  /* 0x0000ffffefef7812 */ /* 0x000fe400078ec0ff */
[----:B------:R-:W-:Y:S02]  /*ae30*/  LOP3.LUT R139, R139, 0xffff, R196, 0xf8, !PT ;  /* 0x0000ffff8b8b7812 */ /* 0x000fe400078ef8c4 */
[----:B------:R-:W-:Y:S02]  /*ae40*/  SHF.L.U32 R198, R198, 0x10, RZ ;  /* 0x00000010c6c67819 */ /* 0x000fe400000006ff */
[----:B------:R-:W-:Y:S02]  /*ae50*/  LOP3.LUT R141, R141, 0xffff, RZ, 0xc0, !PT ;  /* 0x0000ffff8d8d7812 */ /* 0x000fe400078ec0ff */
[----:B------:R-:W-:-:S02]  /*ae60*/  LOP3.LUT R143, R143, 0xff0000, R206, 0xf8, !PT ;  /* 0x00ff00008f8f7812 */ /* 0x000fc400078ef8ce */
[----:B------:R-:W-:Y:S02]  /*ae70*/  SHF.L.U32 R148, R145, 0x18, RZ ;  /* 0x0000001891947819 */ /* 0x000fe400000006ff */
[----:B------:R-:W-:Y:S02]  /*ae80*/  LOP3.LUT R147, R210, 0xffff, R147, 0xf8, !PT ;  /* 0x0000ffffd2937812 */ /* 0x000fe400078ef893 */
[----:B------:R-:W-:Y:S02]  /*ae90*/  SHF.L.U32 R214, R214, 0x10, RZ ;  /* 0x00000010d6d67819 */ /* 0x000fe400000006ff */
[----:B------:R-:W-:Y:S02]  /*aea0*/  LOP3.LUT R149, R149, 0xffff, RZ, 0xc0, !PT ;  /* 0x0000ffff95957812 */ /* 0x000fe400078ec0ff */
[----:B------:R-:W-:Y:S02]  /*aeb0*/  LOP3.LUT R151, R151, 0xff0000, R222, 0xf8, !PT ;  /* 0x00ff000097977812 */ /* 0x000fe400078ef8de */
[----:B------:R-:W-:-:S02]  /*aec0*/  LOP3.LUT R155, R226, 0xffff, R155, 0xf8, !PT ;  /* 0x0000ffffe29b7812 */ /* 0x000fc400078ef89b */
[----:B------:R-:W-:Y:S02]  /*aed0*/  SHF.L.U32 R150, R153, 0x18, RZ ;  /* 0x0000001899967819 */ /* 0x000fe400000006ff */
[----:B------:R-:W-:Y:S02]  /*aee0*/  SHF.L.U32 R230, R230, 0x10, RZ ;  /* 0x00000010e6e67819 */ /* 0x000fe400000006ff */
[----:B------:R-:W-:Y:S02]  /*aef0*/  LOP3.LUT R159, R159, 0xff0000, R238, 0xf8, !PT ;  /* 0x00ff00009f9f7812 */ /* 0x000fe400078ef8ee */
[----:B------:R-:W-:Y:S02]  /*af00*/  LOP3.LUT R157, R157, 0xffff, RZ, 0xc0, !PT ;  /* 0x0000ffff9d9d7812 */ /* 0x000fe400078ec0ff */
[----:B------:R-:W-:Y:S02]  /*af10*/  SHF.L.U32 R152, R161, 0x18, RZ ;  /* 0x00000018a1987819 */ /* 0x000fe400000006ff */
[----:B------:R-:W-:-:S02]  /*af20*/  LOP3.LUT R108, R108, 0xff000000, R123, 0xf8, !PT ;  /* 0xff0000006c6c7812 */ /* 0x000fc400078ef87b */
[----:B------:R-:W-:Y:S02]  /*af30*/  LOP3.LUT R174, R129, R174, RZ, 0xfc, !PT ;  /* 0x000000ae81ae7212 */ /* 0x000fe400078efcff */
[----:B------:R-:W-:Y:S02]  /*af40*/  LOP3.LUT R176, R133, R176, RZ, 0xfc, !PT ;  /* 0x000000b085b07212 */ /* 0x000fe400078efcff */
[----:B------:R-:W-:Y:S02]  /*af50*/  LOP3.LUT R163, R242, 0xffff, R163, 0xf8, !PT ;  /* 0x0000fffff2a37812 */ /* 0x000fe400078ef8a3 */
[----:B------:R-:W-:Y:S02]  /*af60*/  SHF.L.U32 R246, R246, 0x10, RZ ;  /* 0x00000010f6f67819 */ /* 0x000fe400000006ff */
[----:B------:R-:W-:Y:S02]  /*af70*/  LOP3.LUT R169, R169, 0xffff, RZ, 0xc0, !PT ;  /* 0x0000ffffa9a97812 */ /* 0x000fe400078ec0ff */
[----:B------:R-:W-:-:S02]  /*af80*/  LOP3.LUT R128, R128, 0xff0000, R247, 0xf8, !PT ;  /* 0x00ff000080807812 */ /* 0x000fc400078ef8f7 */
[----:B------:R-:W-:Y:S02]  /*af90*/  SHF.L.U32 R251, R251, 0x18, RZ ;  /* 0x00000018fbfb7819 */ /* 0x000fe400000006ff */
[----:B------:R-:W-:Y:S02]  /*afa0*/  LOP3.LUT R114, R125, 0xff0000, R114, 0xf8, !PT ;  /* 0x00ff00007d727812 */ /* 0x000fe400078ef872 */
[----:B------:R-:W-:Y:S02]  /*afb0*/  SHF.L.U32 R173, R173, 0x18, RZ ;  /* 0x00000018adad7819 */ /* 0x000fe400000006ff */
[----:B------:R-:W-:Y:S02]  /*afc0*/  LOP3.LUT R116, R116, 0xff0000, R97, 0xf8, !PT ;  /* 0x00ff000074747812 */ /* 0x000fe400078ef861 */
[----:B------:R-:W-:Y:S02]  /*afd0*/  LOP3.LUT R122, R122, 0xff0000, R101, 0xf8, !PT ;  /* 0x00ff00007a7a7812 */ /* 0x000fe400078ef865 */
[----:B------:R-:W-:-:S02]  /*afe0*/  SHF.L.U32 R175, R175, 0x18, RZ ;  /* 0x00000018afaf7819 */ /* 0x000fc400000006ff */
[----:B------:R-:W-:Y:S02]  /*aff0*/  SHF.L.U32 R181, R181, 0x18, RZ ;  /* 0x00000018b5b57819 */ /* 0x000fe400000006ff */
        /* <DEDUP_REMOVED lines=8> */
[----:B------:R-:W-:Y:S01]  /*b080*/  IADD3 R129, PT, PT, R115, 0xe00, RZ ;  /* 0x00000e0073817810 */ /* 0x000fe20007ffe0ff */
[----:B------:R-:W-:Y:S01]  /*b090*/  IMAD.WIDE.U32 R118, R119, 0x8, R110 ;  /* 0x0000000877767825 */ /* 0x000fe200078e006e */
[----:B------:R-:W-:Y:S02]  /*b0a0*/  SHF.L.U32 R112, R217, 0x10, RZ ;  /* 0x00000010d9707819 */ /* 0x000fe400000006ff */
[----:B------:R-:W-:Y:S01]  /*b0b0*/  LOP3.LUT R156, R156, 0xff0000, R223, 0xf8, !PT ;  /* 0x00ff00009c9c7812 */ /* 0x000fe200078ef8df */
[----:B------:R-:W-:Y:S01]  /*b0c0*/  IMAD.WIDE.U32 R132, R133, 0x8, R110 ;  /* 0x0000000885847825 */ /* 0x000fe200078e006e */
[----:B------:R-:W-:Y:S02]  /*b0d0*/  LOP3.LUT R221, R221, 0xffff, RZ, 0xc0, !PT ;  /* 0x0000ffffdddd7812 */ /* 0x000fe400078ec0ff */
[----:B------:R-:W-:Y:S02]  /*b0e0*/  SHF.L.U32 R227, R227, 0x18, RZ ;  /* 0x00000018e3e37819 */ /* 0x000fe400000006ff */
[----:B------:R-:W-:-:S02]  /*b0f0*/  IADD3 R97, PT, PT, R115, 0x1600, RZ ;  /* 0x0000160073617810 */ /* 0x000fc40007ffe0ff */
[----:B------:R-:W-:Y:S02]  /*b100*/  LOP3.LUT R158, R158, 0xff0000, R235, 0xf8, !PT ;  /* 0x00ff00009e9e7812 */ /* 0x000fe400078ef8eb */
[----:B------:R-:W-:Y:S02]  /*b110*/  SHF.L.U32 R239, R239, 0x18, RZ ;  /* 0x00000018efef7819 */ /* 0x000fe400000006ff */
[----:B------:R-:W-:Y:S02]  /*b120*/  LOP3.LUT R198, R139, 0xff0000, R198, 0xf8, !PT ;  /* 0x00ff00008bc67812 */ /* 0x000fe400078ef8c6 */
[----:B------:R-:W-:Y:S02]  /*b130*/  SHF.L.U32 R141, R141, 0x18, RZ ;  /* 0x000000188d8d7819 */ /* 0x000fe400000006ff */
[----:B------:R-:W-:Y:S02]  /*b140*/  LOP3.LUT R148, R143, R148, RZ, 0xfc, !PT ;  /* 0x000000948f947212 */ /* 0x000fe400078efcff */
[----:B------:R-:W-:-:S02]  /*b150*/  LOP3.LUT R214, R147, 0xff0000, R214, 0xf8, !PT ;  /* 0x00ff000093d67812 */ /* 0x000fc400078ef8d6 */
[----:B------:R-:W-:Y:S02]  /*b160*/  SHF.L.U32 R149, R149, 0x18, RZ ;  /* 0x0000001895957819 */ /* 0x000fe400000006ff */
[----:B------:R-:W-:Y:S02]  /*b170*/  LOP3.LUT R150, R151, R150, RZ, 0xfc, !PT ;  /* 0x0000009697967212 */ /* 0x000fe400078efcff */
[----:B------:R-:W-:Y:S02]  /*b180*/  LOP3.LUT R230, R155, 0xff0000, R230, 0xf8, !PT ;  /* 0x00ff00009be67812 */ /* 0x000fe400078ef8e6 */
[----:B------:R-:W-:Y:S02]  /*b190*/  SHF.L.U32 R157, R157, 0x18, RZ ;  /* 0x000000189d9d7819 */ /* 0x000fe400000006ff */
[----:B------:R-:W-:Y:S02]  /*b1a0*/  LOP3.LUT R152, R159, R152, RZ, 0xfc, !PT ;  /* 0x000000989f987212 */ /* 0x000fe400078efcff */
[----:B------:R-:W-:-:S02]  /*b1b0*/  LOP3.LUT R246, R163, 0xff0000, R246, 0xf8, !PT ;  /* 0x00ff0000a3f67812 */ /* 0x000fc400078ef8f6 */
[----:B------:R-:W-:Y:S02]  /*b1c0*/  SHF.L.U32 R169, R169, 0x18, RZ ;  /* 0x00000018a9a97819 */ /* 0x000fe400000006ff */
[----:B------:R-:W-:Y:S01]  /*b1d0*/  LOP3.LUT R168, R128, R251, RZ, 0xfc, !PT ;  /* 0x000000fb80a87212 */ /* 0x000fe200078efcff */
[----:B------:R-:W-:Y:S01]  /*b1e0*/  IMAD.WIDE.U32 R128, R129, 0x8, R110 ;  /* 0x0000000881807825 */ /* 0x000fe200078e006e */
[----:B------:R-:W-:Y:S02]  /*b1f0*/  LOP3.LUT R172, R114, R173, RZ, 0xfc, !PT ;  /* 0x000000ad72ac7212 */ /* 0x000fe400078efcff */
[----:B------:R-:W-:Y:S01]  /*b200*/  LOP3.LUT R160, R116, 0xff000000, R175, 0xf8, !PT ;  /* 0xff00000074a07812 */ /* 0x000fe200078ef8af */
[----:B------:R-:W-:Y:S01]  /*b210*/  IMAD.WIDE.U32 R114, R115, 0x8, R110 ;  /* 0x0000000873727825 */ /* 0x000fe200078e006e */
[----:B------:R-:W-:Y:S02]  /*b220*/  LOP3.LUT R162, R122, 0xff000000, R181, 0xf8, !PT ;  /* 0xff0000007aa27812 */ /* 0x000fe400078ef8b5 */
[----:B------:R-:W-:Y:S01]  /*b230*/  LOP3.LUT R112, R219, 0xff0000, R112, 0xf8, !PT ;  /* 0x00ff0000db707812 */ /* 0x000fe200078ef870 */
[----:B------:R-:W-:Y:S01]  /*b240*/  IMAD.WIDE.U32 R116, R117, 0x8, R110 ;  /* 0x0000000875747825 */ /* 0x000fe200078e006e */
[----:B------:R-:W-:-:S02]  /*b250*/  SHF.L.U32 R221, R221, 0x18, RZ ;  /* 0x00000018dddd7819 */ /* 0x000fc400000006ff */
[----:B------:R-:W-:Y:S01]  /*b260*/  LOP3.LUT R156, R156, R227, RZ, 0xfc, !PT ;  /* 0x000000e39c9c7212 */ /* 0x000fe200078efcff */
[----:B------:R-:W-:Y:S01]  /*b270*/  IMAD.WIDE.U32 R122, R123, 0x8, R110 ;  /* 0x000000087b7a7825 */ /* 0x000fe200078e006e */
[----:B------:R-:W-:Y:S02]  /*b280*/  LOP3.LUT R158, R158, R239, RZ, 0xfc, !PT ;  /* 0x000000ef9e9e7212 */ /* 0x000fe400078efcff */
[----:B------:R-:W-:Y:S01]  /*b290*/  LOP3.LUT R100, R198, 0xff000000, R141, 0xf8, !PT ;  /* 0xff000000c6647812 */ /* 0x000fe200078ef88d */
[----:B------:R-:W-:Y:S01]  /*b2a0*/  IMAD.WIDE.U32 R110, R97, 0x8, R110 ;  /* 0x00000008616e7825 */ /* 0x000fe200078e006e */
[----:B------:R-:W-:Y:S02]  /*b2b0*/  LOP3.LUT R102, R214, 0xff000000, R149, 0xf8, !PT ;  /* 0xff000000d6667812 */ /* 0x000fe400078ef895 */
[----:B------:R-:W-:Y:S02]  /*b2c0*/  LOP3.LUT R104, R230, 0xff000000, R157, 0xf8, !PT ;  /* 0xff000000e6687812 */ /* 0x000fe400078ef89d */
[----:B------:R-:W-:-:S02]  /*b2d0*/  MOV R97, R146 ;  /* 0x0000009200617202 */ /* 0x000fc40000000f00 */
[----:B------:R-:W-:Y:S02]  /*b2e0*/  MOV R101, R148 ;  /* 0x0000009400657202 */ /* 0x000fe40000000f00 */
[----:B------:R-:W-:Y:S01]  /*b2f0*/  MOV R103, R150 ;  /* 0x0000009600677202 */ /* 0x000fe20000000f00 */
[----:B------:R0:W-:Y:S01]  /*b300*/  STG.E.64 desc[UR8][R114.64], R96 ;  /* 0x0000006072007986 */ /* 0x0001e2000c101b08 */
[----:B------:R-:W-:Y:S02]  /*b310*/  MOV R105, R152 ;  /* 0x0000009800697202 */ /* 0x000fe40000000f00 */
[----:B------:R-:W-:Y:S01]  /*b320*/  LOP3.LUT R106, R246, 0xff000000, R169, 0xf8, !PT ;  /* 0xff000000f66a7812 */ /* 0x000fe200078ef8a9 */
[----:B------:R0:W-:Y:S01]  /*b330*/  STG.E.64 desc[UR8][R114.64+0x1000], R100 ;  /* 0x0010006472007986 */ /* 0x0001e2000c101b08 */
[----:B------:R-:W-:Y:S02]  /*b340*/  MOV R107, R154 ;  /* 0x0000009a006b7202 */ /* 0x000fe40000000f00 */
[----:B------:R-:W-:Y:S01]  /*b350*/  LOP3.LUT R112, R112, 0xff000000, R221, 0xf8, !PT ;  /* 0xff00000070707812 */ /* 0x000fe200078ef8dd */
[----:B------:R0:W-:Y:S01]  /*b360*/  STG.E.64 desc[UR8][R114.64+0x2000], R102 ;  /* 0x0020006672007986 */ /* 0x0001e2000c101b08 */
[----:B------:R-:W-:-:S02]  /*b370*/  MOV R113, R156 ;  /* 0x0000009c00717202 */ /* 0x000fc40000000f00 */
        /* <DEDUP_REMOVED lines=13> */
[----:B------:R0:W-:Y:S04]  /*b450*/  STG.E.64 desc[UR8][R134.64], R160 ;  /* 0x000000a086007986 */ /* 0x0001e8000c101b08 */
[----:B------:R0:W-:Y:S02]  /*b460*/  STG.E.64 desc[UR8][R110.64], R162 ;  /* 0x000000a26e007986 */ /* 0x0001e4000c101b08 */
.L_x_11168:
        /* <DEDUP_REMOVED lines=8> */
.L_x_11146:
        /* <DEDUP_REMOVED lines=38> */
.L_x_11177:
[----:B------:R-:W-:Y:S02]  /*b750*/  ISETP.NE.AND P0, PT, R3, RZ, PT ;  /* 0x000000ff0300720c */ /* 0x000fe40003f05270 */
[----:B-1----:R-:W-:-:S11]  /*b760*/  FMNMX R7, R5, R4, !PT ;  /* 0x0000000405077209 */ /* 0x002fd60007800000 */
[----:B------:R-:W-:Y:S05]  /*b770*/  @P0 BRA `(.L_x_11171) ;  /* 0x0000000000080947 */ /* 0x000fea0003800000 */
[----:B0-----:R-:W0:Y:S02]  /*b780*/  LDC.64 R4, c[0x0][0x3f8] ;  /* 0x0000fe00ff047b82 */ /* 0x001e240000000a00 */
[----:B0-----:R1:W-:Y:S02]  /*b790*/  REDG.E.MAX.S32.STRONG.GPU desc[UR8][R4.64], R7 ;  /* 0x000000070400798e */ /* 0x0013e4000d12e308 */
.L_x_11171:
[----:B------:R-:W-:Y:S05]  /*b7a0*/  BSYNC B0 ;  /* 0x0000000000007941 */ /* 0x000fea0003800000 */
.L_x_11170:
        /* <DEDUP_REMOVED lines=12> */
[----:B01----:R-:W-:Y:S05]  /*b870*/  CALL.REL.NOINC `($__internal_191_$__cuda_sm20_rcp_rn_f32_slowpath) ;  /* 0x00000000005c7944 */ /* 0x003fea0003c00000 */
[----:B------:R-:W-:Y:S01]  /*b880*/  MOV R5, R0 ;  /* 0x0000000000057202 */ /* 0x000fe20000000f00 */
[----:B------:R-:W-:Y:S06]  /*b890*/  BRA `(.L_x_11174) ;  /* 0x0000000000107947 */ /* 0x000fec0003800000 */
.L_x_11173:
[----:B01----:R-:W0:Y:S02]  /*b8a0*/  MUFU.RCP R5, R142 ;  /* 0x0000008e00057308 */ /* 0x003e240000001000 */
[----:B0-----:R-:W-:-:S04]  /*b8b0*/  FFMA R0, R5, R142, -1 ;  /* 0xbf80000005007423 */ /* 0x001fc8000000008e */
[----:B------:R-:W-:-:S04]  /*b8c0*/  FADD.FTZ R0, -R0, -RZ ;  /* 0x800000ff00007221 */ /* 0x000fc80000010100 */
[----:B------:R-:W-:-:S07]  /*b8d0*/  FFMA R5, R5, R0, R5 ;  /* 0x0000000005057223 */ /* 0x000fce0000000005 */
.L_x_11174:
[----:B------:R-:W0:Y:S02]  /*b8e0*/  LDC.64 R2, c[0x0][0x3f0] ;  /* 0x0000fc00ff027b82 */ /* 0x000e240000000a00 */
[----:B0-----:R-:W-:Y:S01]  /*b8f0*/  STG.E desc[UR8][R2.64], R5 ;  /* 0x0000000502007986 */ /* 0x001fe2000c101908 */
[----:B------:R-:W-:Y:S05]  /*b900*/  EXIT ;  /* 0x000000000000794d */ /* 0x000fea0003800000 */
.L_x_11172:
[----:B------:R-:W-:Y:S02]  /*b910*/  MOV R7, 0x2 ;  /* 0x0000000200077802 */ /* 0x000fe40000000f00 */
[----:B------:R-:W-:Y:S02]  /*b920*/  MOV R9, 0x1f ;  /* 0x0000001f00097802 */ /* 0x000fe40000000f00 */
[----:B------:R-:W-:-:S07]  /*b930*/  MOV R6, 0xffffffff ;  /* 0xffffffff00067802 */ /* 0x000fce0000000f00 */
[----:B01---5:R-:W-:Y:S05]  /*b940*/  WARPSYNC.COLLECTIVE R6, `(.L_x_11175) ;  /* 0x0000000006087348 */ /* 0x023fea0003c00000 */
[----:B01----:R0:W1:Y:S02]  /*b950*/  SHFL.DOWN P0, R4, R2, R7, R9 ;  /* 0x0800000702047389 */ /* 0x0030640000000009 */
[----:B01---5:R-:W-:Y:S05]  /*b960*/  ENDCOLLECTIVE ;  /* 0x000000000000791b */ /* 0x023fea0003800000 */
.L_x_11175:
[----:B------:R-:W-:Y:S02]  /*b970*/  MOV R7, 0x1 ;  /* 0x0000000100077802 */ /* 0x000fe40000000f00 */
[----:B------:R-:W-:-:S04]  /*b980*/  MOV R5, R4 ;  /* 0x0000000400057202 */ /* 0x000fc80000000f00 */
[----:B------:R-:W-:-:S04]  /*b990*/  FMNMX R5, R5, R2, !PT ;  /* 0x0000000205057209 */ /* 0x000fc80007800000 */
[----:B------:R-:W-:-:S07]  /*b9a0*/  MOV R2, R5 ;  /* 0x0000000500027202 */ /* 0x000fce0000000f00 */
[----:B------:R-:W-:Y:S05]  /*b9b0*/  WARPSYNC.COLLECTIVE R6, `(.L_x_11176) ;  /* 0x0000000006087348 */ /* 0x000fea0003c00000 */
[----:B------:R0:W1:Y:S02]  /*b9c0*/  SHFL.DOWN P0, R4, R2, R7, R9 ;  /* 0x0800000702047389 */ /* 0x0000640000000009 */
[----:B01----:R-:W-:Y:S05]  /*b9d0*/  ENDCOLLECTIVE ;  /* 0x000000000000791b */ /* 0x003fea0003800000 */
.L_x_11176:
[----:B------:R-:W-:Y:S05]  /*b9e0*/  BRA `(.L_x_11177) ;  /* 0xfffffffc00587947 */ /* 0x000fea000383ffff */
        .weak           $__internal_191_$__cuda_sm20_rcp_rn_f32_slowpath
        .type           $__internal_191_$__cuda_sm20_rcp_rn_f32_slowpath,@function
        .size           $__internal_191_$__cuda_sm20_rcp_rn_f32_slowpath,(.L_x_13059 - $__internal_191_$__cuda_sm20_rcp_rn_f32_slowpath)
$__internal_191_$__cuda_sm20_rcp_rn_f32_slowpath:
        /* <DEDUP_REMOVED lines=15> */
.L_x_11179:
        /* <DEDUP_REMOVED lines=33> */
.L_x_11181:
[----:B------:R0:W1:Y:S02]  /*bcf0*/  MUFU.RCP R3, R0 ;  /* 0x0000000000037308 */ /* 0x0000640000001000 */
.L_x_11180:
[----:B------:R-:W-:Y:S05]  /*bd00*/  BSYNC B1 ;  /* 0x0000000000017941 */ /* 0x000fea0003800000 */
.L_x_11178:
[----:B01----:R-:W-:Y:S01]  /*bd10*/  MOV R0, R3 ;  /* 0x0000000300007202 */ /* 0x003fe20000000f00 */
[----:B------:R-:W-:Y:S01]  /*bd20*/  HFMA2 R3, -RZ, RZ, 0, 0 ;  /* 0x00000000ff037431 */ /* 0x000fe200000001ff */
[----:B------:R-:W-:-:S04]  /*bd30*/  MOV R2, R190 ;  /* 0x000000be00027202 */ /* 0x000fc80000000f00 */
[----:B------:R-:W-:Y:S05]  /*bd40*/  RET.REL.NODEC R2 `(_ZN18transformer_engine13normalization19ln_fwd_tuned_kernelINS0_13Kernel_traitsI6__halfS3_13__nv_fp8_e4m3fjLj49152ELj4ELj1ELj4ELj16ENS0_18Kernel_traits_baseILj49152ES3_S3_S4_fjLj128EEEEEEEvNS0_19ForwardKernelParamsE) ;  /* 0xffffff4002ac7950 */ /* 0x000fea0003c3ffff */
.L_x_11182:
        /* <DEDUP_REMOVED lines=11> */
.L_x_13059:


//--------------------- .text._ZN18transformer_engine13normalization19ln_fwd_tuned_kernelINS0_13Kernel_traitsI6__halfS3_13__nv_fp8_e4m3fjLj40960ELj4ELj1ELj4ELj16ENS0_18Kernel_traits_baseILj40960ES3_S3_S4_fjLj128EEEEEEEvNS0_19ForwardKernelParamsE --------------------------
	.section	.text._ZN18transformer_engine13normalization19ln_fwd_tuned_kernelINS0_13Kernel_traitsI6__halfS3_13__nv_fp8_e4m3fjLj40960ELj4ELj1ELj4ELj16ENS0_18Kernel_traits_baseILj40960ES3_S3_S4_fjLj128EEEEEEEvNS0_19ForwardKernelParamsE,"ax",@progbits
	.align	128
        .global         _ZN18transformer_engine13normalization19ln_fwd_tuned_kernelINS0_13Kernel_traitsI6__halfS3_13__nv_fp8_e4m3fjLj40960ELj4ELj1ELj4ELj16ENS0_18Kernel_traits_baseILj40960ES3_S3_S4_fjLj128EEEEEEEvNS0_19ForwardKernelParamsE
        .type           _ZN18transformer_engine13normalization19ln_fwd_tuned_kernelINS0_13Kernel_traitsI6__halfS3_13__nv_fp8_e4m3fjLj40960ELj4ELj1ELj4ELj16ENS0_18Kernel_traits_baseILj40960ES3_S3_S4_fjLj128EEEEEEEvNS0_19ForwardKernelParamsE,@function
        .size           _ZN18transformer_engine13normalization19ln_fwd_tuned_kernelINS0_13Kernel_traitsI6__halfS3_13__nv_fp8_e4m3fjLj40960ELj4ELj1ELj4ELj16ENS0_18Kernel_traits_baseILj40960ES3_S3_S4_fjLj128EEEEEEEvNS0_19ForwardKernelParamsE,(.L_x_13060 - _ZN18transformer_engine13normalization19ln_fwd_tuned_kernelINS0_13Kernel_traitsI6__halfS3_13__nv_fp8_e4m3fjLj40960ELj4ELj1ELj4ELj16ENS0_18Kernel_traits_baseILj40960ES3_S3_S4_fjLj128EEEEEEEvNS0_19ForwardKernelParamsE)
        .other          _ZN18transformer_engine13normalization19ln_fwd_tuned_kernelINS0_13Kernel_traitsI6__halfS3_13__nv_fp8_e4m3fjLj40960ELj4ELj1ELj4ELj16ENS0_18Kernel_traits_baseILj40960ES3_S3_S4_fjLj128EEEEEEEvNS0_19ForwardKernelParamsE,@"STO_CUDA_ENTRY STV_DEFAULT"
_ZN18transformer_engine13normalization19ln_fwd_tuned_kernelINS0_13Kernel_traitsI6__halfS3_13__nv_fp8_e4m3fjLj40960ELj4ELj1ELj4ELj16ENS0_18Kernel_traits_baseILj40960ES3_S3_S4_fjLj128EEEEEEEvNS0_19ForwardKernelParamsE:
.text._ZN18transformer_engine13normalization19ln_fwd_tuned_kernelINS0_13Kernel_traitsI6__halfS3_13__nv_fp8_e4m3fjLj40960ELj4ELj1ELj4ELj16ENS0_18Kernel_traits_baseILj40960ES3_S3_S4_fjLj128EEEEEEEvNS0_19ForwardKernelParamsE:
        /* <DEDUP_REMOVED lines=44> */
[----:B------:R-:W-:-:S02]  /*02c0*/  CS2R R102, SRZ ;  /* 0x0000000000667805 */ /* 0x000fc4000001ff00 */
[----:B0-----:R-:W-:-:S04]  /*02d0*/  LOP3.LUT R81, R0, 0x3, RZ, 0xc0, !PT ;  /* 0x0000000300517812 */ /* 0x001fc800078ec0ff */
[----:B------:R-:W-:Y:S01]  /*02e0*/  LOP3.LUT P0, RZ, R104, R81, RZ, 0xfc, !PT ;  /* 0x0000005168ff7212 */ /* 0x000fe2000780fcff */
[----:B------:R-:W-:-:S03]  /*02f0*/  UPLOP3.LUT UP1, UPT, UPT, UPT, UPT, 0x40, 0x4 ;  /* 0x000000000004789c */ /* 0x000fc60003f2e870 */
[----:B------:R-:W-:-:S13]  /*0300*/  ISETP.LT.U32.AND P0, PT, R3, 0x20, !P0 ;  /* 0x000000200300780c */ /* 0x000fda0004701070 */
.L_x_11206:
[----:B01----:R-:W0:Y:S01]  /*0310*/  LDC.64 R96, c[0x0][0x390] ;  /* 0x0000e400ff607b82 */ /* 0x003e220000000a00 */
        /* <DEDUP_REMOVED lines=385> */
.L_x_11185:
[----:B------:R-:W-:Y:S05]  /*1b30*/  BSYNC.RECONVERGENT B0 ;  /* 0x0000000000007941 */ /* 0x000fea0003800200 */
.L_x_11184:
        /* <DEDUP_REMOVED lines=13> */
.L_x_11187:
[----:B------:R-:W-:Y:S05]  /*1c10*/  BSYNC.RECONVERGENT B0 ;  /* 0x0000000000007941 */ /* 0x000fea0003800200 */
.L_x_11186:
[----:B------:R-:W3:Y:S01]  /*1c20*/  SHFL.DOWN PT, R134, R85, 0x2, 0x1f ;  /* 0x08401f0055867f89 */ /* 0x000ee200000e0000 */
[----:B------:R-:W-:Y:S01]  /*1c30*/  BSSY.RECONVERGENT B0, `(.L_x_11188) ;  /* 0x000001a000007945 */ /* 0x000fe20003800200 */
[----:B------:R-:W-:Y:S02]  /*1c40*/  MOV R94, R106 ;  /* 0x0000006a005e7202 */ /* 0x000fe40000000f00 */
[----:B--2---:R2:W4:Y:S01]  /*1c50*/  SHFL.DOWN PT, R104, R80, 0x2, 0x1f ;  /* 0x08401f0050687f89 */ /* 0x00452200000e0000 */
[----:B------:R-:W-:Y:S02]  /*1c60*/  MOV R86, R108 ;  /* 0x0000006c00567202 */ /* 0x000fe40000000f00 */
[----:B------:R-:W-:Y:S01]  /*1c70*/  MOV R92, R110 ;  /* 0x0000006e005c7202 */ /* 0x000fe20000000f00 */
[----:B------:R2:W2:Y:S01]  /*1c80*/  SHFL.DOWN PT, R140, R81, 0x2, 0x1f ;  /* 0x08401f00518c7f89 */ /* 0x0004a200000e0000 */
[----:B------:R-:W-:Y:S02]  /*1c90*/  MOV R110, R114 ;  /* 0x00000072006e7202 */ /* 0x000fe40000000f00 */
[----:B------:R-:W-:-:S02]  /*1ca0*/  MOV R108, R122 ;  /* 0x0000007a006c7202 */ /* 0x000fc40000000f00 */
[----:B------:R-:W-:Y:S02]  /*1cb0*/  MOV R106, R124 ;  /* 0x0000007c006a7202 */ /* 0x000fe40000000f00 */
[----:B------:R-:W-:Y:S02]  /*1cc0*/  MOV R88, R126 ;  /* 0x0000007e00587202 */ /* 0x000fe40000000f00 */
[----:B------:R-:W-:Y:S02]  /*1cd0*/  MOV R98, R128 ;  /* 0x0000008000627202 */ /* 0x000fe40000000f00 */
[----:B------:R-:W-:Y:S02]  /*1ce0*/  MOV R96, R132 ;  /* 0x0000008400607202 */ /* 0x000fe40000000f00 */
[----:B------:R-:W-:Y:S01]  /*1cf0*/  MOV R90, R130 ;  /* 0x00000082005a7202 */ /* 0x000fe20000000f00 */
[----:B---3--:R-:W-:-:S05]  /*1d00*/  FADD R83, R134, R85 ;  /* 0x0000005586537221 */ /* 0x008fca0000000000 */
[----:B01----:R-:W-:-:S04]  /*1d10*/  IADD3 R0, PT, PT, R83, 0x1800000, RZ ;  /* 0x0180000053007810 */ /* 0x003fc80007ffe0ff */
[----:B------:R-:W-:-:S04]  /*1d20*/  LOP3.LUT R0, R0, 0x7f800000, RZ, 0xc0, !PT ;  /* 0x7f80000000007812 */ /* 0x000fc800078ec0ff */
[----:B------:R-:W-:-:S13]  /*1d30*/  ISETP.GT.U32.AND P1, PT, R0, 0x1ffffff, PT ;  /* 0x01ffffff0000780c */ /* 0x000fda0003f24070 */
[----:B--2-4-:R-:W-:Y:S05]  /*1d40*/  @P1 BRA `(.L_x_11189) ;  /* 0x0000000000101947 */ /* 0x014fea0003800000 */
[----:B------:R-:W-:Y:S02]  /*1d50*/  MOV R2, R83 ;  /* 0x0000005300027202 */ /* 0x000fe40000000f00 */
[----:B------:R-:W-:-:S07]  /*1d60*/  MOV R120, 0x1d80 ;  /* 0x00001d8000787802 */ /* 0x000fce0000000f00 */
[----:B-----5:R-:W-:Y:S05]  /*1d70*/  CALL.REL.NOINC `($__internal_192_$__cuda_sm20_rcp_rn_f32_slowpath) ;  /* 0x0000008000a47944 */ /* 0x020fea0003c00000 */
[----:B------:R-:W-:Y:S05]  /*1d80*/  BRA `(.L_x_11190) ;  /* 0x0000000000107947 */ /* 0x000fea0003800000 */
.L_x_11189:
[----:B------:R-:W0:Y:S02]  /*1d90*/  MUFU.RCP R0, R83 ;  /* 0x0000005300007308 */ /* 0x000e240000001000 */
[----:B0-----:R-:W-:-:S04]  /*1da0*/  FFMA R2, R83, R0, -1 ;  /* 0xbf80000053027423 */ /* 0x001fc80000000000 */
[----:B------:R-:W-:-:S04]  /*1db0*/  FADD.FTZ R3, -R2, -RZ ;  /* 0x800000ff02037221 */ /* 0x000fc80000010100 */
[----:B------:R-:W-:-:S07]  /*1dc0*/  FFMA R0, R0, R3, R0 ;  /* 0x0000000300007223 */ /* 0x000fce0000000000 */
.L_x_11190:
[----:B------:R-:W-:Y:S05]  /*1dd0*/  BSYNC.RECONVERGENT B0 ;  /* 0x0000000000007941 */ /* 0x000fea0003800200 */
.L_x_11188:
        /* <DEDUP_REMOVED lines=19> */
[----:B-----5:R-:W-:Y:S05]  /*1f10*/  CALL.REL.NOINC `($__internal_192_$__cuda_sm20_rcp_rn_f32_slowpath) ;  /* 0x00000080003c7944 */ /* 0x020fea0003c00000 */
[----:B------:R-:W-:Y:S05]  /*1f20*/  BRA `(.L_x_11193) ;  /* 0x0000000000107947 */ /* 0x000fea0003800000 */
.L_x_11192:
[----:B------:R-:W0:Y:S02]  /*1f30*/  MUFU.RCP R0, R2 ;  /* 0x0000000200007308 */ /* 0x000e240000001000 */
[----:B0-----:R-:W-:-:S04]  /*1f40*/  FFMA R2, R2, R0, -1 ;  /* 0xbf80000002027423 */ /* 0x001fc80000000000 */
[----:B------:R-:W-:-:S04]  /*1f50*/  FADD.FTZ R3, -R2, -RZ ;  /* 0x800000ff02037221 */ /* 0x000fc80000010100 */
[----:B------:R-:W-:-:S07]  /*1f60*/  FFMA R0, R0, R3, R0 ;  /* 0x0000000300007223 */ /* 0x000fce0000000000 */
.L_x_11193:
[----:B------:R-:W-:Y:S05]  /*1f70*/  BSYNC.RECONVERGENT B0 ;  /* 0x0000000000007941 */ /* 0x000fea0003800200 */
.L_x_11191:
        /* <DEDUP_REMOVED lines=50> */
.L_x_11195:
[----:B------:R-:W-:Y:S05]  /*22a0*/  BSYNC.RECONVERGENT B0 ;  /* 0x0000000000007941 */ /* 0x000fea0003800200 */
.L_x_11194:
        /* <DEDUP_REMOVED lines=19> */
.L_x_11197:
[----:B------:R-:W2:Y:S04]  /*23e0*/  LDG.E.STRONG.GPU R0, desc[UR8][R82.64] ;  /* 0x0000000852007981 */ /* 0x000ea8000c1ef900 */
[----:B--2---:R-:W-:Y:S01]  /*23f0*/  CCTL.IVALL ;  /* 0x00000000ff00798f */ /* 0x004fe20002000000 */
[----:B------:R-:W-:Y:S05]  /*2400*/  YIELD ;  /* 0x0000000000007946 */ /* 0x000fea0003800000 */
[----:B------:R-:W-:-:S13]  /*2410*/  ISETP.NE.AND P2, PT, R0, R84, PT ;  /* 0x000000540000720c */ /* 0x000fda0003f45270 */
[----:B------:R-:W-:Y:S05]  /*2420*/  @P2 BRA `(.L_x_11197) ;  /* 0xfffffffc00ec2947 */ /* 0x000fea000383ffff */
.L_x_11196:
        /* <DEDUP_REMOVED lines=16> */
[----:B012--5:R-:W-:Y:S05]  /*2530*/  CALL.REL.NOINC `($__internal_192_$__cuda_sm20_rcp_rn_f32_slowpath) ;  /* 0x0000007800b47944 */ /* 0x027fea0003c00000 */
[----:B------:R-:W-:Y:S05]  /*2540*/  BRA `(.L_x_11200) ;  /* 0x0000000000107947 */ /* 0x000fea0003800000 */
.L_x_11199:
[----:B------:R-:W3:Y:S02]  /*2550*/  MUFU.RCP R3, R82 ;  /* 0x0000005200037308 */ /* 0x000ee40000001000 */
[----:B---3--:R-:W-:-:S04]  /*2560*/  FFMA R0, R82, R3, -1 ;  /* 0xbf80000052007423 */ /* 0x008fc80000000003 */
[----:B------:R-:W-:-:S04]  /*2570*/  FADD.FTZ R0, -R0, -RZ ;  /* 0x800000ff00007221 */ /* 0x000fc80000010100 */
[----:B------:R-:W-:-:S07]  /*2580*/  FFMA R0, R3, R0, R3 ;  /* 0x0000000003007223 */ /* 0x000fce0000000003 */
.L_x_11200:
[----:B------:R-:W-:Y:S05]  /*2590*/  BSYNC.RECONVERGENT B0 ;  /* 0x0000000000007941 */ /* 0x000fea0003800200 */
.L_x_11198:
        /* <DEDUP_REMOVED lines=20> */
[----:B-----5:R-:W-:Y:S05]  /*26e0*/  CALL.REL.NOINC `($__internal_192_$__cuda_sm20_rcp_rn_f32_slowpath) ;  /* 0x0000007800487944 */ /* 0x020fea0003c00000 */
[----:B------:R-:W-:Y:S05]  /*26f0*/  BRA `(.L_x_11203) ;  /* 0x0000000000107947 */ /* 0x000fea0003800000 */
.L_x_11202:
[----:B------:R-:W0:Y:S02]  /*2700*/  MUFU.RCP R0, R85 ;  /* 0x0000005500007308 */ /* 0x000e240000001000 */
[----:B0-----:R-:W-:-:S04]  /*2710*/  FFMA R2, R85, R0, -1 ;  /* 0xbf80000055027423 */ /* 0x001fc80000000000 */
[----:B------:R-:W-:-:S04]  /*2720*/  FADD.FTZ R3, -R2, -RZ ;  /* 0x800000ff02037221 */ /* 0x000fc80000010100 */
[----:B------:R-:W-:-:S07]  /*2730*/  FFMA R0, R0, R3, R0 ;  /* 0x0000000300007223 */ /* 0x000fce0000000000 */
.L_x_11203:
[----:B------:R-:W-:Y:S05]  /*2740*/  BSYNC.RECONVERGENT B0 ;  /* 0x0000000000007941 */ /* 0x000fea0003800200 */
.L_x_11201:
[----:B------:R-:W-:Y:S01]  /*2750*/  FADD R2, R83, -R80 ;  /* 0x8000005053027221 */ /* 0x000fe20000000000 */
[----:B------:R-:W0:Y:S01]  /*2760*/  LDC R85, c[0x0][0x3d8] ;  /* 0x0000f600ff557b82 */ /* 0x000e220000000800 */
[----:B------:R-:W1:Y:S02]  /*2770*/  LDCU.64 UR4, c[0x0][0x3f8] ;  /* 0x00007f00ff0477ac */ /* 0x000e640008000a00 */
[----:B------:R-:W-:-:S04]  /*2780*/  FMUL R3, R2, R2 ;  /* 0x0000000202037220 */ /* 0x000fc80000400000 */
[----:B------:R-:W-:Y:S01]  /*2790*/  FMUL R2, R82, R3 ;  /* 0x0000000352027220 */ /* 0x000fe20000400000 */
[----:B------:R-:W-:-:S03]  /*27a0*/  FADD R3, R81, R84 ;  /* 0x0000005451037221 */ /* 0x000fc60000000000 */
[----:B------:R-:W-:-:S04]  /*27b0*/  FMUL R2, R124, R2 ;  /* 0x000000027c027220 */ /* 0x000fc80000400000 */
[----:B------:R-:W-:Y:S01]  /*27c0*/  FFMA R84, R2, R0, R3 ;  /* 0x0000000002547223 */ /* 0x000fe20000000003 */
[----:B------:R-:W-:Y:S02]  /*27d0*/  FMUL R3, R124, R80 ;  /* 0x000000507c037220 */ /* 0x000fe40000400000 */
[----:B------:R-:W2:Y:S01]  /*27e0*/  @P0 LDC.64 R80, c[0x0][0x398] ;  /* 0x0000e600ff500b82 */ /* 0x000ea20000000a00 */
[----:B-1----:R-:W-:Y:S01]  /*27f0*/  UISETP.NE.U32.AND UP0, UPT, UR4, URZ, UPT ;  /* 0x000000ff0400728c */ /* 0x002fe2000bf05070 */
[----:B------:R-:W-:Y:S01]  /*2800*/  FFMA R3, R82, R83, R3 ;  /* 0x0000005352037223 */ /* 0x000fe20000000003 */
[----:B------:R-:W0:Y:S02]  /*2810*/  SHFL.IDX PT, R84, R84, RZ, 0x1f ;  /* 0x00001fff54547589 */ /* 0x000e2400000e0000 */
[----:B------:R-:W-:Y:S01]  /*2820*/  UISETP.NE.AND.EX UP0, UPT, UR5, URZ, UPT, UP0 ;  /* 0x000000ff0500728c */ /* 0x000fe2000bf05300 */
[----:B------:R-:W-:Y:S02]  /*2830*/  FMUL R0, R3, R0 ;  /* 0x0000000003007220 */ /* 0x000fe40000400000 */
[----:B------:R-:W1:Y:S04]  /*2840*/  @P0 LDC.64 R2, c[0x0][0x3a0] ;  /* 0x0000e800ff020b82 */ /* 0x000e680000000a00 */
[----:B------:R-:W3:Y:S01]  /*2850*/  SHFL.IDX PT, R0, R0, RZ, 0x1f ;  /* 0x00001fff00007589 */ /* 0x000ee200000e0000 */
[----:B--2---:R-:W-:-:S04]  /*2860*/  @P0 IMAD.WIDE R80, R101, 0x4, R80 ;  /* 0x0000000465500825 */ /* 0x004fc800078e0250 */
[----:B0-----:R-:W-:-:S05]  /*2870*/  FFMA R85, R84, 2.4414062863797880709e-05, R85 ;  /* 0x37cccccd54557823 */ /* 0x001fca0000000055 */
        /* <DEDUP_REMOVED lines=88> */
[----:B------:R-:W0:Y:S01]  /*2e00*/  S2R R3, SR_TID.X ;  /* 0x0000000000037919 */ /* 0x000e220000002100 */
[----:B------:R-:W1:Y:S01]  /*2e10*/  LDCU.U8 UR4, c[0x0][0x3c0] ;  /* 0x00007800ff0477ac */ /* 0x000e620008000000 */
[C---:B------:R-:W-:Y:S01]  /*2e20*/  FMUL R81, R83.reuse, R120 ;  /* 0x0000007853517220 */ /* 0x040fe20000400000 */
[C---:B------:R-:W-:Y:S01]  /*2e30*/  FMUL R2, R83.reuse, R2 ;  /* 0x0000000253027220 */ /* 0x040fe20000400000 */
        /* <DEDUP_REMOVED lines=82> */
[--C-:B-----5:R-:W-:Y:S01]  /*3360*/  HADD2.F32 R83, -RZ, R136.reuse.H0_H0 ;  /* 0x20000088ff537230 */ /* 0x120fe20000004100 */
[----:B------:R-:W-:Y:S01]  /*3370*/  LOP3.LUT R120, R120, 0x180, R95, 0xf8, !PT ;  /* 0x0000018078787812 */ /* 0x000fe200078ef85f */
[----:B------:R-:W-:Y:S01]  /*3380*/  HADD2.F32 R87, -RZ, R136.H1_H1 ;  /* 0x30000088ff577230 */ /* 0x000fe20000004100 */
[----:B------:R-:W-:Y:S01]  /*3390*/  LOP3.LUT R98, R98, 0xffffff00, RZ, 0xc0, !PT ;  /* 0xffffff0062627812 */ /* 0x000fe200078ec0ff */
[----:B------:R-:W-:-:S02]  /*33a0*/  HADD2.F32 R91, -RZ, R137.H0_H0 ;  /* 0x20000089ff5b7230 */ /* 0x000fc40000004100 */
        /* <DEDUP_REMOVED lines=15> */
[----:B------:R-:W-:-:S02]  /*34a0*/  HADD2.F32 R93, -RZ, R137.H1_H1 ;  /* 0x30000089ff5d7230 */ /* 0x000fc40000004100 */
        /* <DEDUP_REMOVED lines=81> */
[--C-:B------:R-:W-:Y:S02]  /*39c0*/  HADD2.F32 R135, -RZ, R69.reuse.H1_H1 ;  /* 0x30000045ff877230 */ /* 0x100fe40000004100 */
        /* <DEDUP_REMOVED lines=100> */
[----:B------:R-:W0:Y:S01]  /*4010*/  LDC.U8 R112, c[0x0][0x404] ;  /* 0x00010100ff707b82 */ /* 0x000e220000000000 */
[----:B------:R-:W-:Y:S02]  /*4020*/  HADD2.F32 R165, -RZ, R23.H0_H0 ;  /* 0x20000017ffa57230 */ /* 0x000fe40000004100 */
        /* <DEDUP_REMOVED lines=63> */
[----:B------:R-:W-:Y:S02]  /*4420*/  HADD2.F32 R165, -RZ, R14.H0_H0 ;  /* 0x2000000effa57230 */ /* 0x000fe40000004100 */
[----:B------:R-:W-:Y:S01]  /*4430*/  @P2 FADD R245, R245, 1 ;  /* 0x3f800000f5f52421 */ /* 0x000fe20000000000 */
[----:B------:R-:W-:-:S02]  /*4440*/  HADD2.F32 R82, -RZ, R45.H0_H0 ;  /* 0x2000002dff527230 */ /* 0x000fc40000004100 */
[----:B------:R-:W-:Y:S01]  /*4450*/  FFMA R181, R226, R181, R157 ;  /* 0x000000b5e2b57223 */ /* 0x000fe2000000009d */
[----:B------:R-:W-:Y:S01]  /*4460*/  HADD2.F32 R2, -RZ, R44.H1_H1 ;  /* 0x3000002cff027230 */ /* 0x000fe20000004100 */
[----:B0-----:R-:W-:Y:S01]  /*4470*/  ISETP.NE.AND P1, PT, R112, RZ, PT ;  /* 0x000000ff7000720c */ /* 0x001fe20003f25270 */
        /* <DEDUP_REMOVED lines=10> */
[----:B------:R-:W-:Y:S01]  /*4520*/  FFMA R241, R238, R241, R189 ;  /* 0x000000f1eef17223 */ /* 0x000fe200000000bd */
        /* <DEDUP_REMOVED lines=13> */
[----:B------:R-:W-:Y:S01]  /*4600*/  @P2 FADD R112, R112, 1 ;  /* 0x3f80000070702421 */ /* 0x000fe20000000000 */
[--C-:B------:R-:W-:Y:S02]  /*4610*/  HADD2.F32 R84, -RZ, R6.reuse.H0_H0 ;  /* 0x20000006ff547230 */ /* 0x100fe40000004100 */
[----:B------:R-:W-:Y:S01]  /*4620*/  @P1 FMUL R133, R133, R100 ;  /* 0x0000006485851220 */ /* 0x000fe20000400000 */
[----:B------:R-:W-:Y:S02]  /*4630*/  HADD2.F32 R114, -RZ, R6.H1_H1 ;  /* 0x30000006ff727230 */ /* 0x000fe40000004100 */
[----:B------:R-:W-:Y:S01]  /*4640*/  @P2 FADD R2, R2, 1 ;  /* 0x3f80000002022421 */ /* 0x000fe20000000000 */
[----:B------:R-:W-:Y:S02]  /*4650*/  HADD2.F32 R80, -RZ, R5.H1_H1 ;  /* 0x30000005ff507230 */ /* 0x000fe40000004100 */
[----:B------:R-:W-:Y:S01]  /*4660*/  FFMA R189, R242, R189, R165 ;  /* 0x000000bdf2bd7223 */ /* 0x000fe200000000a5 */
[----:B------:R-:W-:Y:S01]  /*4670*/  FFMA R225, R246, R243, R249 ;  /* 0x000000f3f6e17223 */ /* 0x000fe200000000f9 */
[----:B------:R-:W-:-:S02]  /*4680*/  HADD2.F32 R165, -RZ, R51.H1_H1 ;  /* 0x30000033ffa57230 */ /* 0x000fc40000004100 */
[----:B------:R-:W-:Y:S01]  /*4690*/  FFMA R231, R231, R82, R84 ;  /* 0x00000052e7e77223 */ /* 0x000fe20000000054 */
[----:B------:R-:W-:Y:S02]  /*46a0*/  HADD2.F32 R249, -RZ, R44.H0_H0 ;  /* 0x2000002cfff97230 */ /* 0x000fe40000004100 */
[----:B------:R-:W-:Y:S01]  /*46b0*/  FFMA R233, R233, R112, R114 ;  /* 0x00000070e9e97223 */ /* 0x000fe20000000072 */
[----:B------:R-:W-:Y:S01]  /*46c0*/  FFMA R97, R97, R2, R80 ;  /* 0x0000000261617223 */ /* 0x000fe20000000050 */
[----:B------:R-:W-:Y:S01]  /*46d0*/  LOP3.LUT R82, R94, 0xffffff00, RZ, 0xc0, !PT ;  /* 0xffffff005e527812 */ /* 0x000fe200078ec0ff */
[-C--:B------:R-:W-:Y:S01]  /*46e0*/  @P1 FMUL R155, R155, R100.reuse ;  /* 0x000000649b9b1220 */ /* 0x080fe20000400000 */
[----:B------:R-:W-:Y:S01]  /*46f0*/  F2FP.SATFINITE.E4M3.F32.PACK_AB_MERGE_C R112, RZ, R133, RZ ;  /* 0x00000085ff70723e */ /* 0x000fe200048070ff */
[-C--:B------:R-:W-:Y:S01]  /*4700*/  @P1 FMUL R237, R237, R100.reuse ;  /* 0x00000064eded1220 */ /* 0x080fe20000400000 */
[----:B------:R-:W-:Y:S02]  /*4710*/  HADD2.F32 R2, -RZ, R47.H1_H1 ;  /* 0x3000002fff027230 */ /* 0x000fe40000004100 */
[----:B------:R-:W-:Y:S01]  /*4720*/  @P1 FMUL R219, R219, R100 ;  /* 0x00000064dbdb1220 */ /* 0x000fe20000400000 */
[----:B------:R-:W-:-:S02]  /*4730*/  HADD2.F32 R243, -RZ, R11.H1_H1 ;  /* 0x3000000bfff37230 */ /* 0x000fc40000004100 */
[-C--:B------:R-:W-:Y:S01]  /*4740*/  @P1 FMUL R83, R83, R100.reuse ;  /* 0x0000006453531220 */ /* 0x080fe20000400000 */
[-C--:B------:R-:W-:Y:S01]  /*4750*/  @P1 FMUL R85, R85, R100.reuse ;  /* 0x0000006455551220 */ /* 0x080fe20000400000 */
[----:B------:R-:W-:Y:S02]  /*4760*/  HADD2.F32 R251, -RZ, R4.H0_H0 ;  /* 0x20000004fffb7230 */ /* 0x000fe40000004100 */
[----:B------:R-:W-:Y:S01]  /*4770*/  @P2 FADD R165, R165, 1 ;  /* 0x3f800000a5a52421 */ /* 0x000fe20000000000 */
[-C--:B------:R-:W-:Y:S01]  /*4780*/  @P1 FMUL R193, R193, R100.reuse ;  /* 0x00000064c1c11220 */ /* 0x080fe20000400000 */
[-C--:B------:R-:W-:Y:S01]  /*4790*/  @P1 FMUL R195, R195, R100.reuse ;  /* 0x00000064c3c31220 */ /* 0x080fe20000400000 */
[----:B------:R-:W-:Y:S01]  /*47a0*/  @P2 FADD R249, R249, 1 ;  /* 0x3f800000f9f92421 */ /* 0x000fe20000000000 */
[----:B------:R-:W-:Y:S01]  /*47b0*/  LOP3.LUT R112, R82, 0xffff, R112, 0xf8, !PT ;  /* 0x0000ffff52707812 */ /* 0x000fe200078ef870 */
[-C--:B------:R-:W-:Y:S01]  /*47c0*/  @P1 FMUL R179, R179, R100.reuse ;  /* 0x00000064b3b31220 */ /* 0x080fe20000400000 */
[----:B------:R-:W-:Y:S01]  /*47d0*/  HADD2.F32 R80, -RZ, R7.H1_H1 ;  /* 0x30000007ff507230 */ /* 0x000fe20000004100 */
[----:B------:R-:W-:Y:S01]  /*47e0*/  F2FP.SATFINITE.E4M3.F32.PACK_AB_MERGE_C R94, RZ, R155, RZ ;  /* 0x0000009bff5e723e */ /* 0x000fe200048070ff */
[----:B------:R-:W-:Y:S01]  /*47f0*/  @P2 FADD R2, R2, 1 ;  /* 0x3f80000002022421 */ /* 0x000fe20000000000 */
[----:B------:R-:W-:Y:S01]  /*4800*/  LOP3.LUT R133, R88, 0xffffff00, RZ, 0xc0, !PT ;  /* 0xffffff0058857812 */ /* 0x000fe200078ec0ff */
[-C--:B------:R-:W-:Y:S01]  /*4810*/  @P1 FMUL R209, R209, R100.reuse ;  /* 0x00000064d1d11220 */ /* 0x080fe20000400000 */
[----:B------:R-:W-:Y:S01]  /*4820*/  F2FP.SATFINITE.E4M3.F32.PACK_AB_MERGE_C R82, RZ, R237, RZ ;  /* 0x000000edff52723e */ /* 0x000fe200048070ff */
[-C--:B------:R-:W-:Y:S01]  /*4830*/  @P1 FMUL R247, R247, R100.reuse ;  /* 0x00000064f7f71220 */ /* 0x080fe20000400000 */
[----:B------:R-:W-:Y:S01]  /*4840*/  LOP3.LUT R155, R106, 0xffffff00, RZ, 0xc0, !PT ;  /* 0xffffff006a9b7812 */ /* 0x000fe200078ec0ff */
[-C--:B------:R-:W-:Y:S01]  /*4850*/  @P1 FMUL R89, R89, R100.reuse ;  /* 0x0000006459591220 */ /* 0x080fe20000400000 */
[----:B------:R-:W-:Y:S01]  /*4860*/  F2FP.SATFINITE.E4M3.F32.PACK_AB_MERGE_C R84, RZ, R219, RZ ;  /* 0x000000dbff54723e */ /* 0x000fe200048070ff */
[-C--:B------:R-:W-:Y:S01]  /*4870*/  @P1 FMUL R95, R95, R100.reuse ;  /* 0x000000645f5f1220 */ /* 0x080fe20000400000 */
[-C--:B------:R-:W-:Y:S01]  /*4880*/  @P1 FMUL R149, R149, R100.reuse ;  /* 0x0000006495951220 */ /* 0x080fe20000400000 */
[----:B------:R-:W-:Y:S01]  /*4890*/  FFMA R165, R250, R165, R243 ;  /* 0x000000a5faa57223 */ /* 0x000fe200000000f3 */
[----:B------:R-:W-:Y:S01]  /*48a0*/  F2FP.SATFINITE.E4M3.F32.PACK_AB_MERGE_C R83, RZ, R83, RZ ;  /* 0x00000053ff53723e */ /* 0x000fe200048070ff */
[-C--:B------:R-:W-:Y:S01]  /*48b0*/  @P1 FMUL R167, R167, R100.reuse ;  /* 0x00000064a7a71220 */ /* 0x080fe20000400000 */
[----:B------:R-:W-:Y:S01]  /*48c0*/  F2FP.SATFINITE.E4M3.F32.PACK_AB_MERGE_C R85, RZ, R85, RZ ;  /* 0x00000055ff55723e */ /* 0x000fe200048070ff */
[----:B------:R-:W-:Y:S01]  /*48d0*/  @P1 FMUL R93, R93, R100 ;  /* 0x000000645d5d1220 */ /* 0x000fe20000400000 */
[----:B------:R-:W-:Y:S01]  /*48e0*/  FFMA R243, R252, R249, R251 ;  /* 0x000000f9fcf37223 */ /* 0x000fe200000000fb */
[----:B------:R-:W-:Y:S01]  /*48f0*/  F2FP.SATFINITE.E4M3.F32.PACK_AB_MERGE_C R193, RZ, R193, RZ ;  /* 0x000000c1ffc1723e */ /* 0x000fe200048070ff */
[----:B------:R-:W-:Y:S01]  /*4900*/  FFMA R99, R99, R2, R80 ;  /* 0x0000000263637223 */ /* 0x000fe20000000050 */
        /* <DEDUP_REMOVED lines=8> */
[----:B------:R-:W-:Y:S01]  /*4990*/  LOP3.LUT R84, R155, 0xffff, R84, 0xf8, !PT ;  /* 0x0000ffff9b547812 */ /* 0x000fe200078ef854 */
[-C--:B------:R-:W-:Y:S01]  /*49a0*/  @P1 FMUL R129, R129, R100.reuse ;  /* 0x0000006481811220 */ /* 0x080fe20000400000 */
[----:B------:R-:W-:Y:S01]  /*49b0*/  LOP3.LUT R133, R90, 0xffffff00, RZ, 0xc0, !PT ;  /* 0xffffff005a857812 */ /* 0x000fe200078ec0ff */
[-C--:B------:R-:W-:Y:S01]  /*49c0*/  @P1 FMUL R159, R159, R100.reuse ;  /* 0x000000649f9f1220 */ /* 0x080fe20000400000 */
[----:B------:R-:W-:Y:S01]  /*49d0*/  LOP3.LUT R179, R108, 0xffffff00, RZ, 0xc0, !PT ;  /* 0xffffff006cb37812 */ /* 0x000fe200078ec0ff */
[-C--:B------:R-:W-:Y:S01]  /*49e0*/  @P1 FMUL R107, R107, R100.reuse ;  /* 0x000000646b6b1220 */ /* 0x080fe20000400000 */
[----:B------:R-:W-:Y:S01]  /*49f0*/  F2FP.SATFINITE.E4M3.F32.PACK_AB_MERGE_C R88, RZ, R209, RZ ;  /* 0x000000d1ff58723e */ /* 0x000fe200048070ff */
[-C--:B------:R-:W-:Y:S01]  /*4a00*/  @P1 FMUL R109, R109, R100.reuse ;  /* 0x000000646d6d1220 */ /* 0x080fe20000400000 */
[----:B------:R-:W-:Y:S01]  /*4a10*/  LOP3.LUT R155, R96, 0xffffff00, RZ, 0xc0, !PT ;  /* 0xffffff00609b7812 */ /* 0x000fe200078ec0ff */
[----:B------:R-:W-:Y:S01]  /*4a20*/  HADD2.F32 R116, -RZ, R47.H0_H0 ;  /* 0x2000002fff747230 */ /* 0x000fe20000004100 */
        /* <DEDUP_REMOVED lines=24> */
[----:B------:R-:W-:Y:S01]  /*4bb0*/  LOP3.LUT R80, R155, 0xffff, R80, 0xf8, !PT ;  /* 0x0000ffff9b507812 */ /* 0x000fe200078ef850 */
[----:B------:R-:W-:Y:S01]  /*4bc0*/  HADD2.F32 R118, -RZ, R7.H0_H0 ;  /* 0x20000007ff767230 */ /* 0x000fe20000004100 */
[----:B------:R-:W-:Y:S01]  /*4bd0*/  LOP3.LUT R148, R90, 0xffff, R85, 0xf8, !PT ;  /* 0x0000ffff5a947812 */ /* 0x000fe200078ef855 */
[----:B------:R-:W-:Y:S01]  /*4be0*/  @P2 FADD R116, R116, 1 ;  /* 0x3f80000074742421 */ /* 0x000fe20000000000 */
[----:B------:R-:W-:Y:S01]  /*4bf0*/  SHF.L.U32 R89, R89, 0x10, RZ ;  /* 0x0000001059597819 */ /* 0x000fe200000006ff */
[-C--:B------:R-:W-:Y:S01]  /*4c00*/  @P1 FMUL R231, R231, R100.reuse ;  /* 0x00000064e7e71220 */ /* 0x080fe20000400000 */
[----:B------:R-:W-:Y:S01]  /*4c10*/  PRMT R95, R95, 0x7104, RZ ;  /* 0x000071045f5f7816 */ /* 0x000fe200000000ff */
[-C--:B------:R-:W-:Y:S01]  /*4c20*/  @P1 FMUL R151, R151, R100.reuse ;  /* 0x0000006497971220 */ /* 0x080fe20000400000 */
[----:B------:R-:W-:Y:S01]  /*4c30*/  LOP3.LUT R112, R112, 0xff, RZ, 0xc0, !PT ;  /* 0x000000ff70707812 */ /* 0x000fe200078ec0ff */
        /* <DEDUP_REMOVED lines=9> */
[----:B------:R-:W-:Y:S01]  /*4cd0*/  SHF.L.U32 R167, R167, 0x10, RZ ;  /* 0x00000010a7a77819 */ /* 0x000fe200000006ff */
[-C--:B------:R-:W-:Y:S01]  /*4ce0*/  @P1 FMUL R145, R145, R100.reuse ;  /* 0x0000006491911220 */ /* 0x080fe20000400000 */
[----:B------:R-:W-:Y:S01]  /*4cf0*/  LOP3.LUT R93, R93, 0xffff, RZ, 0xc0, !PT ;  /* 0x0000ffff5d5d7812 */ /* 0x000fe200078ec0ff */
[-C--:B------:R-:W-:Y:S01]  /*4d00*/  @P1 FMUL R221, R221, R100.reuse ;  /* 0x00000064dddd1220 */ /* 0x080fe20000400000 */
[----:B------:R-:W-:Y:S01]  /*4d10*/  LOP3.LUT R86, R249, 0xffff, R86, 0xf8, !PT ;  /* 0x0000fffff9567812 */ /* 0x000fe200078ef856 */
[-C--:B------:R-:W-:Y:S01]  /*4d20*/  @P1 FMUL R223, R223, R100.reuse ;  /* 0x00000064dfdf1220 */ /* 0x080fe20000400000 */
[----:B------:R-:W-:Y:S01]  /*4d30*/  LOP3.LUT R249, R110, 0xffffff00, RZ, 0xc0, !PT ;  /* 0xffffff006ef97812 */ /* 0x000fe200078ec0ff */
[-C--:B------:R-:W-:Y:S01]  /*4d40*/  @P1 FMUL R141, R141, R100.reuse ;  /* 0x000000648d8d1220 */ /* 0x080fe20000400000 */
[----:B------:R-:W-:Y:S01]  /*4d50*/  F2FP.SATFINITE.E4M3.F32.PACK_AB_MERGE_C R92, RZ, R197, RZ ;  /* 0x000000c5ff5c723e */ /* 0x000fe200048070ff */
[-C--:B------:R-:W-:Y:S01]  /*4d60*/  @P1 FMUL R117, R117, R100.reuse ;  /* 0x0000006475751220 */ /* 0x080fe20000400000 */
[----:B------:R-:W-:Y:S01]  /*4d70*/  LOP3.LUT R148, R148, 0xff0000, R89, 0xf8, !PT ;  /* 0x00ff000094947812 */ /* 0x000fe200078ef859 */
[-C--:B------:R-:W-:Y:S01]  /*4d80*/  @P1 FMUL R81, R81, R100.reuse ;  /* 0x0000006451511220 */ /* 0x080fe20000400000 */
[----:B------:R-:W-:Y:S01]  /*4d90*/  LOP3.LUT R146, R112, 0xff00, R95, 0xf8, !PT ;  /* 0x0000ff0070927812 */ /* 0x000fe200078ef85f */
[-C--:B------:R-:W-:Y:S01]  /*4da0*/  @P1 FMUL R239, R239, R100.reuse ;  /* 0x00000064efef1220 */ /* 0x080fe20000400000 */
[----:B------:R-:W-:Y:S01]  /*4db0*/  PRMT R175, R175, 0x7104, RZ ;  /* 0x00007104afaf7816 */ /* 0x000fe200000000ff */
[-C--:B------:R-:W-:Y:S01]  /*4dc0*/  @P1 FMUL R241, R241, R100.reuse ;  /* 0x00000064f1f11220 */ /* 0x080fe20000400000 */
[----:B------:R-:W-:Y:S01]  /*4dd0*/  LOP3.LUT R88, R88, 0xff, RZ, 0xc0, !PT ;  /* 0x000000ff58587812 */ /* 0x000fe200078ec0ff */
[-C--:B------:R-:W-:Y:S01]  /*4de0*/  @P1 FMUL R243, R243, R100.reuse ;  /* 0x00000064f3f31220 */ /* 0x080fe20000400000 */
[----:B------:R-:W-:Y:S01]  /*4df0*/  PRMT R225, R225, 0x7104, RZ ;  /* 0x00007104e1e17816 */ /* 0x000fe200000000ff */
[----:B------:R-:W-:Y:S01]  /*4e00*/  @P1 FMUL R229, R229, R100 ;  /* 0x00000064e5e51220 */ /* 0x000fe20000400000 */
[----:B------:R-:W-:Y:S01]  /*4e10*/  LOP3.LUT R80, R80, 0xff, RZ, 0xc0, !PT ;  /* 0x000000ff50507812 */ /* 0x000fe200078ec0ff */
[----:B------:R-:W-:Y:S01]  /*4e20*/  FFMA R235, R235, R116, R118 ;  /* 0x00000074ebeb7223 */ /* 0x000fe20000000076 */
[----:B------:R-:W-:Y:S01]  /*4e30*/  SHF.L.U32 R149, R149, 0x18, RZ ;  /* 0x0000001895957819 */ /* 0x000fe200000006ff */
[-C--:B------:R-:W-:Y:S01]  /*4e40*/  @P1 FMUL R185, R185, R100.reuse ;  /* 0x00000064b9b91220 */ /* 0x080fe20000400000 */
[----:B------:R-:W-:Y:S01]  /*4e50*/  LOP3.LUT R112, R114, 0xff0000, R167, 0xf8, !PT ;  /* 0x00ff000072707812 */ /* 0x000fe200078ef8a7 */
[-C--:B------:R-:W-:Y:S01]  /*4e60*/  @P1 FMUL R233, R233, R100.reuse ;  /* 0x00000064e9e91220 */ /* 0x080fe20000400000 */
[----:B------:R-:W-:Y:S01]  /*4e70*/  SHF.L.U32 R93, R93, 0x18, RZ ;  /* 0x000000185d5d7819 */ /* 0x000fe200000006ff */
[-C--:B------:R-:W-:Y:S01]  /*4e80*/  @P1 FMUL R161, R161, R100.reuse ;  /* 0x00000064a1a11220 */ /* 0x080fe20000400000 */
[----:B------:R-:W-:Y:S01]  /*4e90*/  LOP3.LUT R92, R249, 0xffff, R92, 0xf8, !PT ;  /* 0x0000fffff95c7812 */ /* 0x000fe200078ef85c */
        /* <DEDUP_REMOVED lines=19> */
[----:B------:R-:W0:Y:S01]  /*4fd0*/  LDC.64 R148, c[0x0][0x3c8] ;  /* 0x0000f200ff947b82 */ /* 0x000e220000000a00 */
[----:B------:R-:W-:Y:S01]  /*4fe0*/  F2FP.SATFINITE.E4M3.F32.PACK_AB_MERGE_C R245, RZ, R245, RZ ;  /* 0x000000f5fff5723e */ /* 0x000fe200048070ff */
[-C--:B------:R-:W-:Y:S01]  /*4ff0*/  @P1 FMUL R227, R227, R100.reuse ;  /* 0x00000064e3e31220 */ /* 0x080fe20000400000 */
[----:B------:R-:W-:Y:S01]  /*5000*/  LOP3.LUT R96, R123, 0xff, RZ, 0xc0, !PT ;  /* 0x000000ff7b607812 */ /* 0x000fe200078ec0ff */
[-C--:B------:R-:W-:Y:S01]  /*5010*/  @P1 FMUL R153, R153, R100.reuse ;  /* 0x0000006499991220 */ /* 0x080fe20000400000 */
        /* <DEDUP_REMOVED lines=22> */
[----:B------:R-:W-:Y:S01]  /*5180*/  F2FP.SATFINITE.E4M3.F32.PACK_AB_MERGE_C R191, RZ, R191, RZ ;  /* 0x000000bfffbf723e */ /* 0x000fe200048070ff */
[----:B------:R-:W-:Y:S01]  /*5190*/  @P1 FMUL R189, R189, R100 ;  /* 0x00000064bdbd1220 */ /* 0x000fe20000400000 */
[----:B------:R-:W-:-:S02]  /*51a0*/  F2FP.SATFINITE.E4M3.F32.PACK_AB_MERGE_C R205, RZ, R205, RZ ;  /* 0x000000cdffcd723e */ /* 0x000fc400048070ff */
[----:B------:R-:W-:Y:S02]  /*51b0*/  LOP3.LUT R94, R251, 0xffff, R94, 0xf8, !PT ;  /* 0x0000fffffb5e7812 */ /* 0x000fe400078ef85e */
[----:B------:R-:W-:Y:S02]  /*51c0*/  F2FP.SATFINITE.E4M3.F32.PACK_AB_MERGE_C R201, RZ, R201, RZ ;  /* 0x000000c9ffc9723e */ /* 0x000fe400048070ff */
[----:B------:R-:W-:Y:S02]  /*51d0*/  F2FP.SATFINITE.E4M3.F32.PACK_AB_MERGE_C R203, RZ, R203, RZ ;  /* 0x000000cbffcb723e */ /* 0x000fe400048070ff */
[----:B------:R-:W-:Y:S02]  /*51e0*/  F2FP.SATFINITE.E4M3.F32.PACK_AB_MERGE_C R119, RZ, R119, RZ ;  /* 0x00000077ff77723e */ /* 0x000fe400048070ff */
[----:B------:R-:W-:Y:S02]  /*51f0*/  F2FP.SATFINITE.E4M3.F32.PACK_AB_MERGE_C R2, RZ, R231, RZ ;  /* 0x000000e7ff02723e */ /* 0x000fe400048070ff */
[----:B------:R-:W-:-:S02]  /*5200*/  LOP3.LUT R83, R98, 0xffff, R245, 0xf8, !PT ;  /* 0x0000ffff62537812 */ /* 0x000fc400078ef8f5 */
[----:B------:R-:W-:Y:S02]  /*5210*/  LOP3.LUT R140, R96, 0xffff, R129, 0xf8, !PT ;  /* 0x0000ffff608c7812 */ /* 0x000fe400078ef881 */
[----:B------:R-:W-:Y:S02]  /*5220*/  LOP3.LUT R116, R92, 0xff00, R159, 0xf8, !PT ;  /* 0x0000ff005c747812 */ /* 0x000fe400078ef89f */
[----:B------:R-:W-:Y:S02]  /*5230*/  SHF.L.U32 R147, R147, 0x10, RZ ;  /* 0x0000001093937819 */ /* 0x000fe400000006ff */
[----:B------:R-:W-:Y:S02]  /*5240*/  LOP3.LUT R113, R113, 0xffff, RZ, 0xc0, !PT ;  /* 0x0000ffff71717812 */ /* 0x000fe400078ec0ff */
[----:B------:R-:W-:Y:S02]  /*5250*/  LOP3.LUT R98, R169, 0xff, RZ, 0xc0, !PT ;  /* 0x000000ffa9627812 */ /* 0x000fe400078ec0ff */
[----:B------:R-:W-:-:S02]  /*5260*/  SHF.L.U32 R177, R177, 0x8, RZ ;  /* 0x00000008b1b17819 */ /* 0x000fc400000006ff */
[----:B------:R-:W-:Y:S02]  /*5270*/  LOP3.LUT R144, R90, 0xffff, R109, 0xf8, !PT ;  /* 0x0000ffff5a907812 */ /* 0x000fe400078ef86d */
[----:B------:R-:W-:Y:S02]  /*5280*/  LOP3.LUT R96, R211, 0xff, RZ, 0xc0, !PT ;  /* 0x000000ffd3607812 */ /* 0x000fe400078ec0ff */
[----:B------:R-:W-:Y:S02]  /*5290*/  SHF.L.U32 R213, R213, 0x8, RZ ;  /* 0x00000008d5d57819 */ /* 0x000fe400000006ff */
[----:B------:R-:W-:Y:S02]  /*52a0*/  F2FP.SATFINITE.E4M3.F32.PACK_AB_MERGE_C R151, RZ, R151, RZ ;  /* 0x00000097ff97723e */ /* 0x000fe400048070ff */
[----:B------:R-:W-:Y:S02]  /*52b0*/  F2FP.SATFINITE.E4M3.F32.PACK_AB_MERGE_C R199, RZ, R199, RZ ;  /* 0x000000c7ffc7723e */ /* 0x000fe400048070ff */
[----:B------:R-:W-:-:S02]  /*52c0*/  PRMT R191, R191, 0x7104, RZ ;  /* 0x00007104bfbf7816 */ /* 0x000fc400000000ff */
[----:B------:R-:W-:Y:S02]  /*52d0*/  LOP3.LUT R84, R84, 0xff, RZ, 0xc0, !PT ;  /* 0x000000ff54547812 */ /* 0x000fe400078ec0ff */
[----:B------:R-:W-:Y:S02]  /*52e0*/  PRMT R205, R205, 0x7104, RZ ;  /* 0x00007104cdcd7816 */ /* 0x000fe400000000ff */
[----:B------:R-:W-:Y:S02]  /*52f0*/  LOP3.LUT R82, R82, 0xff, RZ, 0xc0, !PT ;  /* 0x000000ff52527812 */ /* 0x000fe400078ec0ff */
[----:B------:R-:W-:Y:S02]  /*5300*/  F2FP.SATFINITE.E4M3.F32.PACK_AB_MERGE_C R135, RZ, R135, RZ ;  /* 0x00000087ff87723e */ /* 0x000fe400048070ff */
[----:B------:R-:W-:Y:S02]  /*5310*/  F2FP.SATFINITE.E4M3.F32.PACK_AB_MERGE_C R163, RZ, R163, RZ ;  /* 0x000000a3ffa3723e */ /* 0x000fe400048070ff */
[----:B------:R-:W-:-:S02]  /*5320*/  F2FP.SATFINITE.E4M3.F32.PACK_AB_MERGE_C R173, RZ, R173, RZ ;  /* 0x000000adffad723e */ /* 0x000fc400048070ff */
[----:B------:R-:W-:Y:S02]  /*5330*/  F2FP.SATFINITE.E4M3.F32.PACK_AB_MERGE_C R143, RZ, R143, RZ ;  /* 0x0000008fff8f723e */ /* 0x000fe400048070ff */
[----:B------:R-:W-:Y:S02]  /*5340*/  F2FP.SATFINITE.E4M3.F32.PACK_AB_MERGE_C R145, RZ, R145, RZ ;  /* 0x00000091ff91723e */ /* 0x000fe400048070ff */
[----:B------:R-:W-:Y:S02]  /*5350*/  F2FP.SATFINITE.E4M3.F32.PACK_AB_MERGE_C R221, RZ, R221, RZ ;  /* 0x000000ddffdd723e */ /* 0x000fe400048070ff */
[----:B------:R-:W-:Y:S02]  /*5360*/  F2FP.SATFINITE.E4M3.F32.PACK_AB_MERGE_C R223, RZ, R223, RZ ;  /* 0x000000dfffdf723e */ /* 0x000fe400048070ff */
[----:B------:R-:W-:Y:S02]  /*5370*/  LOP3.LUT R90, R201, 0xff, RZ, 0xc0, !PT ;  /* 0x000000ffc95a7812 */ /* 0x000fe400078ec0ff */
[----:B------:R-:W-:-:S02]  /*5380*/  SHF.L.U32 R203, R203, 0x8, RZ ;  /* 0x00000008cbcb7819 */ /* 0x000fc400000006ff */
[----:B------:R-:W-:Y:S02]  /*5390*/  PRMT R119, R119, 0x7104, RZ ;  /* 0x0000710477777816 */ /* 0x000fe400000000ff */
[----:B------:R-:W-:Y:S02]  /*53a0*/  LOP3.LUT R94, R94, 0xff, RZ, 0xc0, !PT ;  /* 0x000000ff5e5e7812 */ /* 0x000fe400078ec0ff */
[----:B------:R-:W-:Y:S02]  /*53b0*/  F2FP.SATFINITE.E4M3.F32.PACK_AB_MERGE_C R141, RZ, R141, RZ ;  /* 0x0000008dff8d723e */ /* 0x000fe400048070ff */
[----:B------:R-:W-:Y:S02]  /*53c0*/  F2FP.SATFINITE.E4M3.F32.PACK_AB_MERGE_C R117, RZ, R117, RZ ;  /* 0x00000075ff75723e */ /* 0x000fe400048070ff */
[----:B------:R-:W-:Y:S02]  /*53d0*/  F2FP.SATFINITE.E4M3.F32.PACK_AB_MERGE_C R81, RZ, R81, RZ ;  /* 0x00000051ff51723e */ /* 0x000fe400048070ff */
[----:B------:R-:W-:-:S02]  /*53e0*/  F2FP.SATFINITE.E4M3.F32.PACK_AB_MERGE_C R239, RZ, R239, RZ ;  /* 0x000000efffef723e */ /* 0x000fc400048070ff */
[----:B------:R-:W-:Y:S02]  /*53f0*/  F2FP.SATFINITE.E4M3.F32.PACK_AB_MERGE_C R241, RZ, R241, RZ ;  /* 0x000000f1fff1723e */ /* 0x000fe400048070ff */
[----:B------:R-:W-:Y:S02]  /*5400*/  F2FP.SATFINITE.E4M3.F32.PACK_AB_MERGE_C R243, RZ, R243, RZ ;  /* 0x000000f3fff3723e */ /* 0x000fe400048070ff */
[----:B------:R-:W-:Y:S02]  /*5410*/  F2FP.SATFINITE.E4M3.F32.PACK_AB_MERGE_C R229, RZ, R229, RZ ;  /* 0x000000e5ffe5723e */ /* 0x000fe400048070ff */
[----:B------:R-:W-:Y:S02]  /*5420*/  LOP3.LUT R2, R133, 0xffff, R2, 0xf8, !PT ;  /* 0x0000ffff85027812 */ /* 0x000fe400078ef802 */
[----:B------:R-:W-:Y:S02]  /*5430*/  F2FP.SATFINITE.E4M3.F32.PACK_AB_MERGE_C R185, RZ, R185, RZ ;  /* 0x000000b9ffb9723e */ /* 0x000fe400048070ff */
[----:B------:R-:W-:-:S02]  /*5440*/  F2FP.SATFINITE.E4M3.F32.PACK_AB_MERGE_C R233, RZ, R233, RZ ;  /* 0x000000e9ffe9723e */ /* 0x000fc400048070ff */
[----:B------:R-:W-:Y:S02]  /*5450*/  LOP3.LUT R114, R116, 0xff0000, R147, 0xf8, !PT ;  /* 0x00ff000074727812 */ /* 0x000fe400078ef893 */
[----:B------:R-:W-:Y:S02]  /*5460*/  F2FP.SATFINITE.E4M3.F32.PACK_AB_MERGE_C R161, RZ, R161, RZ ;  /* 0x000000a1ffa1723e */ /* 0x000fe400048070ff */
[----:B------:R-:W-:Y:S02]  /*5470*/  SHF.L.U32 R113, R113, 0x18, RZ ;  /* 0x0000001871717819 */ /* 0x000fe400000006ff */
[----:B------:R-:W-:Y:S02]  /*5480*/  LOP3.LUT R118, R98, 0xffff, R177, 0xf8, !PT ;  /* 0x0000ffff62767812 */ /* 0x000fe400078ef8b1 */
[----:B------:R-:W-:Y:S02]  /*5490*/  LOP3.LUT R108, R96, 0xffff, R213, 0xf8, !PT ;  /* 0x0000ffff606c7812 */ /* 0x000fe400078ef8d5 */
[----:B------:R-:W-:-:S02]  /*54a0*/  SHF.L.U32 R151, R151, 0x10, RZ ;  /* 0x0000001097977819 */ /* 0x000fc400000006ff */
[----:B------:R-:W-:Y:S02]  /*54b0*/  SHF.L.U32 R199, R199, 0x10, RZ ;  /* 0x00000010c7c77819 */ /* 0x000fe400000006ff */
[----:B------:R-:W-:Y:S02]  /*54c0*/  LOP3.LUT R124, R84, 0xff00, R191, 0xf8, !PT ;  /* 0x0000ff00547c7812 */ /* 0x000fe400078ef8bf */
[----:B------:R-:W-:Y:S02]  /*54d0*/  LOP3.LUT R126, R82, 0xff00, R205, 0xf8, !PT ;  /* 0x0000ff00527e7812 */ /* 0x000fe400078ef8cd */
[----:B------:R-:W-:Y:S02]  /*54e0*/  F2FP.SATFINITE.E4M3.F32.PACK_AB_MERGE_C R105, RZ, R105, RZ ;  /* 0x00000069ff69723e */ /* 0x000fe400048070ff */
[----:B------:R-:W-:Y:S02]  /*54f0*/  LOP3.LUT R135, R135, 0xffff, RZ, 0xc0, !PT ;  /* 0x0000ffff87877812 */ /* 0x000fe400078ec0ff */
[----:B------:R-:W-:-:S02]  /*5500*/  SHF.L.U32 R163, R163, 0x10, RZ ;  /* 0x00000010a3a37819 */ /* 0x000fc400000006ff */
[----:B------:R-:W-:Y:S02]  /*5510*/  SHF.L.U32 R173, R173, 0x10, RZ ;  /* 0x00000010adad7819 */ /* 0x000fe400000006ff */
[----:B------:R-:W-:Y:S02]  /*5520*/  F2FP.SATFINITE.E4M3.F32.PACK_AB_MERGE_C R87, RZ, R87, RZ ;  /* 0x00000057ff57723e */ /* 0x000fe400048070ff */
[----:B------:R-:W-:Y:S02]  /*5530*/  LOP3.LUT R143, R143, 0xffff, RZ, 0xc0, !PT ;  /* 0x0000ffff8f8f7812 */ /* 0x000fe400078ec0ff */
[----:B------:R-:W-:Y:S02]  /*5540*/  LOP3.LUT R145, R145, 0xffff, RZ, 0xc0, !PT ;  /* 0x0000ffff91917812 */ /* 0x000fe400078ec0ff */
[----:B------:R-:W-:Y:S02]  /*5550*/  LOP3.LUT R98, R221, 0xff, RZ, 0xc0, !PT ;  /* 0x000000ffdd627812 */ /* 0x000fe400078ec0ff */
[----:B------:R-:W-:-:S02]  /*5560*/  SHF.L.U32 R223, R223, 0x8, RZ ;  /* 0x00000008dfdf7819 */ /* 0x000fc400000006ff */
[----:B------:R-:W-:Y:S02]  /*5570*/  LOP3.LUT R110, R90, 0xffff, R203, 0xf8, !PT ;  /* 0x0000ffff5a6e7812 */ /* 0x000fe400078ef8cb */
[----:B------:R-:W-:Y:S02]  /*5580*/  F2FP.SATFINITE.E4M3.F32.PACK_AB_MERGE_C R111, RZ, R111, RZ ;  /* 0x0000006fff6f723e */ /* 0x000fe400048070ff */
[----:B------:R-:W-:Y:S02]  /*5590*/  F2FP.SATFINITE.E4M3.F32.PACK_AB_MERGE_C R131, RZ, R131, RZ ;  /* 0x00000083ff83723e */ /* 0x000fe400048070ff */
[----:B------:R-:W-:Y:S02]  /*55a0*/  LOP3.LUT R142, R94, 0xff00, R119, 0xf8, !PT ;  /* 0x0000ff005e8e7812 */ /* 0x000fe400078ef877 */
[----:B------:R-:W-:Y:S02]  /*55b0*/  PRMT R141, R141, 0x7104, RZ ;  /* 0x000071048d8d7816 */ /* 0x000fe400000000ff */
[----:B------:R-:W-:-:S02]  /*55c0*/  LOP3.LUT R86, R86, 0xff, RZ, 0xc0, !PT ;  /* 0x000000ff56567812 */ /* 0x000fc400078ec0ff */
[----:B------:R-:W-:Y:S02]  /*55d0*/  F2FP.SATFINITE.E4M3.F32.PACK_AB_MERGE_C R207, RZ, R207, RZ ;  /* 0x000000cfffcf723e */ /* 0x000fe400048070ff */
[----:B------:R-:W-:Y:S02]  /*55e0*/  F2FP.SATFINITE.E4M3.F32.PACK_AB_MERGE_C R115, RZ, R115, RZ ;  /* 0x00000073ff73723e */ /* 0x000fe400048070ff */
[----:B------:R-:W-:Y:S02]  /*55f0*/  SHF.L.U32 R117, R117, 0x10, RZ ;  /* 0x0000001075757819 */ /* 0x000fe400000006ff */
[----:B------:R-:W-:Y:S02]  /*5600*/  F2FP.SATFINITE.E4M3.F32.PACK_AB_MERGE_C R121, RZ, R121, RZ ;  /* 0x00000079ff79723e */ /* 0x000fe400048070ff */
[----:B------:R-:W-:Y:S02]  /*5610*/  F2FP.SATFINITE.E4M3.F32.PACK_AB_MERGE_C R127, RZ, R127, RZ ;  /* 0x0000007fff7f723e */ /* 0x000fe400048070ff */
[----:B------:R-:W-:-:S02]  /*5620*/  LOP3.LUT R81, R81, 0xffff, RZ, 0xc0, !PT ;  /* 0x0000ffff51517812 */ /* 0x000fc400078ec0ff */
[----:B------:R-:W-:Y:S02]  /*5630*/  F2FP.SATFINITE.E4M3.F32.PACK_AB_MERGE_C R91, RZ, R91, RZ ;  /* 0x0000005bff5b723e */ /* 0x000fe400048070ff */
[----:B------:R-:W-:Y:S02]  /*5640*/  LOP3.LUT R106, R239, 0xff, RZ, 0xc0, !PT ;  /* 0x000000ffef6a7812 */ /* 0x000fe400078ec0ff */
[----:B------:R-:W-:Y:S02]  /*5650*/  SHF.L.U32 R241, R241, 0x8, RZ ;  /* 0x00000008f1f17819 */ /* 0x000fe400000006ff */
[----:B------:R-:W-:Y:S02]  /*5660*/  LOP3.LUT R90, R243, 0xff, RZ, 0xc0, !PT ;  /* 0x000000fff35a7812 */ /* 0x000fe400078ec0ff */
[----:B------:R-:W-:Y:S02]  /*5670*/  SHF.L.U32 R229, R229, 0x8, RZ ;  /* 0x00000008e5e57819 */ /* 0x000fe400000006ff */
[----:B------:R-:W-:-:S02]  /*5680*/  F2FP.SATFINITE.E4M3.F32.PACK_AB_MERGE_C R215, RZ, R215, RZ ;  /* 0x000000d7ffd7723e */ /* 0x000fc400048070ff */
[----:B------:R-:W-:Y:S02]  /*5690*/  F2FP.SATFINITE.E4M3.F32.PACK_AB_MERGE_C R227, RZ, R227, RZ ;  /* 0x000000e3ffe3723e */ /* 0x000fe400048070ff */
[----:B------:R-:W-:Y:S02]  /*56a0*/  SHF.L.U32 R185, R185, 0x10, RZ ;  /* 0x00000010b9b97819 */ /* 0x000fe400000006ff */
[----:B------:R-:W-:Y:S02]  /*56b0*/  PRMT R233, R233, 0x7104, RZ ;  /* 0x00007104e9e97816 */ /* 0x000fe400000000ff */
[----:B------:R-:W-:Y:S02]  /*56c0*/  LOP3.LUT R2, R2, 0xff, RZ, 0xc0, !PT ;  /* 0x000000ff02027812 */ /* 0x000fe400078ec0ff */
[----:B------:R-:W-:Y:S02]  /*56d0*/  F2FP.SATFINITE.E4M3.F32.PACK_AB_MERGE_C R153, RZ, R153, RZ ;  /* 0x00000099ff99723e */ /* 0x000fe400048070ff */
[----:B------:R-:W-:-:S02]  /*56e0*/  LOP3.LUT R161, R161, 0xffff, RZ, 0xc0, !PT ;  /* 0x0000ffffa1a17812 */ /* 0x000fc400078ec0ff */
[----:B------:R-:W-:Y:S02]  /*56f0*/  F2FP.SATFINITE.E4M3.F32.PACK_AB_MERGE_C R125, RZ, R125, RZ ;  /* 0x0000007dff7d723e */ /* 0x000fe400048070ff */
[----:B------:R-:W-:Y:S01]  /*5700*/  LOP3.LUT R114, R114, R113, RZ, 0xfc, !PT ;  /* 0x0000007172727212 */ /* 0x000fe200078efcff */
[----:B------:R-:W-:Y:S01]  /*5710*/  IMAD R113, R101, 0x1400, R120 ;  /* 0x0000140065717824 */ /* 0x000fe200078e0278 */
[----:B------:R-:W-:Y:S02]  /*5720*/  LOP3.LUT R118, R118, 0xff0000, R151, 0xf8, !PT ;  /* 0x00ff000076767812 */ /* 0x000fe400078ef897 */
[----:B------:R-:W-:Y:S02]  /*5730*/  LOP3.LUT R92, R108, 0xff0000, R199, 0xf8, !PT ;  /* 0x00ff00006c5c7812 */ /* 0x000fe400078ef8c7 */
[----:B------:R-:W-:Y:S02]  /*5740*/  SHF.L.U32 R105, R105, 0x10, RZ ;  /* 0x0000001069697819 */ /* 0x000fe400000006ff */
[----:B------:R-:W-:-:S02]  /*5750*/  SHF.L.U32 R135, R135, 0x18, RZ ;  /* 0x0000001887877819 */ /* 0x000fc400000006ff */
[----:B------:R-:W-:Y:S02]  /*5760*/  LOP3.LUT R124, R124, 0xff0000, R163, 0xf8, !PT ;  /* 0x00ff00007c7c7812 */ /* 0x000fe400078ef8a3 */
[----:B------:R-:W-:Y:S02]  /*5770*/  LOP3.LUT R126, R126, 0xff0000, R173, 0xf8, !PT ;  /* 0x00ff00007e7e7812 */ /* 0x000fe400078ef8ad */
[----:B------:R-:W-:Y:S02]  /*5780*/  LOP3.LUT R87, R87, 0xffff, RZ, 0xc0, !PT ;  /* 0x0000ffff57577812 */ /* 0x000fe400078ec0ff */
[----:B------:R-:W-:Y:S02]  /*5790*/  SHF.L.U32 R143, R143, 0x18, RZ ;  /* 0x000000188f8f7819 */ /* 0x000fe400000006ff */
[----:B------:R-:W-:Y:S02]  /*57a0*/  SHF.L.U32 R145, R145, 0x18, RZ ;  /* 0x0000001891917819 */ /* 0x000fe400000006ff */
[----:B------:R-:W-:-:S02]  /*57b0*/  LOP3.LUT R98, R98, 0xffff, R223, 0xf8, !PT ;  /* 0x0000ffff62627812 */ /* 0x000fc400078ef8df */
[----:B------:R-:W-:Y:S02]  /*57c0*/  SHF.L.U32 R111, R111, 0x10, RZ ;  /* 0x000000106f6f7819 */ /* 0x000fe400000006ff */
[----:B------:R-:W-:Y:S02]  /*57d0*/  SHF.L.U32 R131, R131, 0x10, RZ ;  /* 0x0000001083837819 */ /* 0x000fe400000006ff */
[----:B------:R-:W-:Y:S02]  /*57e0*/  LOP3.LUT R134, R86, 0xff00, R141, 0xf8, !PT ;  /* 0x0000ff0056867812 */ /* 0x000fe400078ef88d */
[----:B------:R-:W-:Y:S02]  /*57f0*/  SHF.L.U32 R207, R207, 0x10, RZ ;  /* 0x00000010cfcf7819 */ /* 0x000fe400000006ff */
[----:B------:R-:W-:Y:S02]  /*5800*/  LOP3.LUT R115, R115, 0xffff, RZ, 0xc0, !PT ;  /* 0x0000ffff73737812 */ /* 0x000fe400078ec0ff */
[----:B------:R-:W-:-:S02]  /*5810*/  LOP3.LUT R108, R142, 0xff0000, R117, 0xf8, !PT ;  /* 0x00ff00008e6c7812 */ /* 0x000fc400078ef875 */
[----:B------:R-:W-:Y:S02]  /*5820*/  LOP3.LUT R121, R121, 0xffff, RZ, 0xc0, !PT ;  /* 0x0000ffff79797812 */ /* 0x000fe400078ec0ff */
[----:B------:R-:W-:Y:S02]  /*5830*/  SHF.L.U32 R127, R127, 0x10, RZ ;  /* 0x000000107f7f7819 */ /* 0x000fe400000006ff */
[----:B------:R-:W-:Y:S02]  /*5840*/  SHF.L.U32 R81, R81, 0x18, RZ ;  /* 0x0000001851517819 */ /* 0x000fe400000006ff */
[----:B------:R-:W-:Y:S02]  /*5850*/  LOP3.LUT R91, R91, 0xffff, RZ, 0xc0, !PT ;  /* 0x0000ffff5b5b7812 */ /* 0x000fe400078ec0ff */
[----:B------:R-:W-:Y:S02]  /*5860*/  LOP3.LUT R96, R106, 0xffff, R241, 0xf8, !PT ;  /* 0x0000ffff6a607812 */ /* 0x000fe400078ef8f1 */
[----:B------:R-:W-:-:S02]  /*5870*/  LOP3.LUT R90, R90, 0xffff, R229, 0xf8, !PT ;  /* 0x0000ffff5a5a7812 */ /* 0x000fc400078ef8e5 */
[----:B------:R-:W-:Y:S02]  /*5880*/  PRMT R215, R215, 0x7104, RZ ;  /* 0x00007104d7d77816 */ /* 0x000fe400000000ff */
[----:B------:R-:W-:Y:S02]  /*5890*/  LOP3.LUT R128, R83, 0xff, RZ, 0xc0, !PT ;  /* 0x000000ff53807812 */ /* 0x000fe400078ec0ff */
[----:B------:R-:W-:Y:S02]  /*58a0*/  SHF.L.U32 R227, R227, 0x10, RZ ;  /* 0x00000010e3e37819 */ /* 0x000fe400000006ff */
[----:B------:R-:W-:Y:S02]  /*58b0*/  F2FP.SATFINITE.E4M3.F32.PACK_AB_MERGE_C R183, RZ, R183, RZ ;  /* 0x000000b7ffb7723e */ /* 0x000fe400048070ff */
[----:B------:R-:W-:Y:S02]  /*58c0*/  F2FP.SATFINITE.E4M3.F32.PACK_AB_MERGE_C R157, RZ, R157, RZ ;  /* 0x0000009dff9d723e */ /* 0x000fe400048070ff */
[----:B------:R-:W-:-:S02]  /*58d0*/  LOP3.LUT R106, R110, 0xff0000, R185, 0xf8, !PT ;  /* 0x00ff00006e6a7812 */ /* 0x000fc400078ef8b9 */
[----:B------:R-:W-:Y:S02]  /*58e0*/  LOP3.LUT R130, R2, 0xff00, R233, 0xf8, !PT ;  /* 0x0000ff0002827812 */ /* 0x000fe400078ef8e9 */
[----:B------:R-:W-:Y:S02]  /*58f0*/  SHF.L.U32 R153, R153, 0x10, RZ ;  /* 0x0000001099997819 */ /* 0x000fe400000006ff */
[----:B------:R-:W-:Y:S02]  /*5900*/  SHF.L.U32 R161, R161, 0x18, RZ ;  /* 0x00000018a1a17819 */ /* 0x000fe400000006ff */
[----:B------:R-:W-:Y:S02]  /*5910*/  F2FP.SATFINITE.E4M3.F32.PACK_AB_MERGE_C R187, RZ, R187, RZ ;  /* 0x000000bbffbb723e */ /* 0x000fe400048070ff */
[----:B------:R-:W-:Y:S02]  /*5920*/  LOP3.LUT R125, R125, 0xffff, RZ, 0xc0, !PT ;  /* 0x0000ffff7d7d7812 */ /* 0x000fe400078ec0ff */
[----:B------:R-:W-:-:S02]  /*5930*/  F2FP.SATFINITE.E4M3.F32.PACK_AB_MERGE_C R165, RZ, R165, RZ ;  /* 0x000000a5ffa5723e */ /* 0x000fc400048070ff */
[----:B------:R-:W-:Y:S02]  /*5940*/  LOP3.LUT R2, R146, 0xff0000, R105, 0xf8, !PT ;  /* 0x00ff000092027812 */ /* 0x000fe400078ef869 */
[----:B------:R-:W-:Y:S02]  /*5950*/  LOP3.LUT R84, R118, 0xff000000, R135, 0xf8, !PT ;  /* 0xff00000076547812 */ /* 0x000fe400078ef887 */
[----:B------:R-:W-:Y:S02]  /*5960*/  F2FP.SATFINITE.E4M3.F32.PACK_AB_MERGE_C R235, RZ, R235, RZ ;  /* 0x000000ebffeb723e */ /* 0x000fe400048070ff */
[----:B------:R-:W-:Y:S02]  /*5970*/  SHF.L.U32 R87, R87, 0x18, RZ ;  /* 0x0000001857577819 */ /* 0x000fe400000006ff */
[----:B------:R-:W-:Y:S02]  /*5980*/  LOP3.LUT R124, R124, R143, RZ, 0xfc, !PT ;  /* 0x0000008f7c7c7212 */ /* 0x000fe400078efcff */
[----:B------:R-:W-:-:S02]  /*5990*/  F2FP.SATFINITE.E4M3.F32.PACK_AB_MERGE_C R99, RZ, R99, RZ ;  /* 0x00000063ff63723e */ /* 0x000fc400048070ff */
[----:B------:R-:W-:Y:S02]  /*59a0*/  LOP3.LUT R126, R126, R145, RZ, 0xfc, !PT ;  /* 0x000000917e7e7212 */ /* 0x000fe400078efcff */
[----:B------:R-:W-:Y:S02]  /*59b0*/  LOP3.LUT R144, R144, 0xff0000, R111, 0xf8, !PT ;  /* 0x00ff000090907812 */ /* 0x000fe400078ef86f */
[----:B------:R-:W-:Y:S02]  /*59c0*/  LOP3.LUT R140, R140, 0xff0000, R131, 0xf8, !PT ;  /* 0x00ff00008c8c7812 */ /* 0x000fe400078ef883 */
[----:B------:R-:W-:Y:S02]  /*59d0*/  LOP3.LUT R94, R98, 0xff0000, R207, 0xf8, !PT ;  /* 0x00ff0000625e7812 */ /* 0x000fe400078ef8cf */
[----:B------:R-:W-:Y:S02]  /*59e0*/  SHF.L.U32 R115, R115, 0x18, RZ ;  /* 0x0000001873737819 */ /* 0x000fe400000006ff */
[----:B------:R-:W-:-:S02]  /*59f0*/  SHF.L.U32 R121, R121, 0x18, RZ ;  /* 0x0000001879797819 */ /* 0x000fc400000006ff */
[----:B------:R-:W-:Y:S02]  /*5a00*/  LOP3.LUT R110, R134, 0xff0000, R127, 0xf8, !PT ;  /* 0x00ff0000866e7812 */ /* 0x000fe400078ef87f */
[----:B------:R-:W-:Y:S02]  /*5a10*/  F2FP.SATFINITE.E4M3.F32.PACK_AB_MERGE_C R171, RZ, R171, RZ ;  /* 0x000000abffab723e */ /* 0x000fe400048070ff */
[----:B------:R-:W-:Y:S02]  /*5a20*/  LOP3.LUT R108, R108, R81, RZ, 0xfc, !PT ;  /* 0x000000516c6c7212 */ /* 0x000fe400078efcff */
[----:B------:R-:W-:Y:S02]  /*5a30*/  SHF.L.U32 R91, R91, 0x18, RZ ;  /* 0x000000185b5b7819 */ /* 0x000fe400000006ff */
[C---:B------:R-:W-:Y:S02]  /*5a40*/  IADD3 R147, PT, PT, R113.reuse, 0x1000, RZ ;  /* 0x0000100071937810 */ /* 0x040fe40007ffe0ff */
[----:B------:R-:W-:-:S02]  /*5a50*/  IADD3 R145, PT, PT, R113, 0xe00, RZ ;  /* 0x00000e0071917810 */ /* 0x000fc40007ffe0ff */
[----:B------:R-:W-:Y:S01]  /*5a60*/  IADD3 R143, PT, PT, R113, 0xc00, RZ ;  /* 0x00000c00718f7810 */ /* 0x000fe20007ffe0ff */
[--C-:B0-----:R-:W-:Y:S01]  /*5a70*/  IMAD.WIDE.U32 R146, R147, 0x8, R148.reuse ;  /* 0x0000000893927825 */ /* 0x101fe200078e0094 */
[C---:B------:R-:W-:Y:S02]  /*5a80*/  IADD3 R117, PT, PT, R113.reuse, 0x400, RZ ;  /* 0x0000040071757810 */ /* 0x040fe40007ffe0ff */
[----:B------:R-:W-:Y:S01]  /*5a90*/  IADD3 R119, PT, PT, R113, 0x600, RZ ;  /* 0x0000060071777810 */ /* 0x000fe20007ffe0ff */
[--C-:B------:R-:W-:Y:S01]  /*5aa0*/  IMAD.WIDE.U32 R142, R143, 0x8, R148.reuse ;  /* 0x000000088f8e7825 */ /* 0x100fe200078e0094 */
[C---:B------:R-:W-:Y:S02]  /*5ab0*/  IADD3 R135, PT, PT, R113.reuse, 0x800, RZ ;  /* 0x0000080071877810 */ /* 0x040fe40007ffe0ff */
[----:B------:R-:W-:Y:S01]  /*5ac0*/  IADD3 R141, PT, PT, R113, 0xa00, RZ ;  /* 0x00000a00718d7810 */ /* 0x000fe20007ffe0ff */
[----:B------:R-:W-:Y:S01]  /*5ad0*/  IMAD.WIDE.U32 R116, R117, 0x8, R148 ;  /* 0x0000000875747825 */ /* 0x000fe200078e0094 */
[----:B------:R-:W-:-:S02]  /*5ae0*/  LOP3.LUT R128, R128, 0xff00, R215, 0xf8, !PT ;  /* 0x0000ff0080807812 */ /* 0x000fc400078ef8d7 */
[----:B------:R-:W-:Y:S01]  /*5af0*/  LOP3.LUT R98, R90, 0xff0000, R227, 0xf8, !PT ;  /* 0x00ff00005a627812 */ /* 0x000fe200078ef8e3 */
[--C-:B------:R-:W-:Y:S01]  /*5b00*/  IMAD.WIDE.U32 R118, R119, 0x8, R148.reuse ;  /* 0x0000000877767825 */ /* 0x100fe200078e0094 */
[----:B------:R-:W-:Y:S02]  /*5b10*/  F2FP.SATFINITE.E4M3.F32.PACK_AB_MERGE_C R181, RZ, R181, RZ ;  /* 0x000000b5ffb5723e */ /* 0x000fe400048070ff */
[----:B------:R-:W-:Y:S01]  /*5b20*/  SHF.L.U32 R183, R183, 0x10, RZ ;  /* 0x00000010b7b77819 */ /* 0x000fe200000006ff */
[--C-:B------:R-:W-:Y:S01]  /*5b30*/  IMAD.WIDE.U32 R134, R135, 0x8, R148.reuse ;  /* 0x0000000887867825 */ /* 0x100fe200078e0094 */
[----:B------:R-:W-:Y:S02]  /*5b40*/  F2FP.SATFINITE.E4M3.F32.PACK_AB_MERGE_C R97, RZ, R97, RZ ;  /* 0x00000061ff61723e */ /* 0x000fe400048070ff */
[----:B------:R-:W-:Y:S02]  /*5b50*/  LOP3.LUT R157, R157, 0xffff, RZ, 0xc0, !PT ;  /* 0x0000ffff9d9d7812 */ /* 0x000fe400078ec0ff */
[C---:B------:R-:W-:Y:S01]  /*5b60*/  IADD3 R81, PT, PT, R113.reuse, 0x1200, RZ ;  /* 0x0000120071517810 */ /* 0x040fe20007ffe0ff */
[----:B------:R-:W-:Y:S01]  /*5b70*/  IMAD.WIDE.U32 R112, R113, 0x8, R148 ;  /* 0x0000000871707825 */ /* 0x000fe200078e0094 */
[----:B------:R-:W-:-:S02]  /*5b80*/  F2FP.SATFINITE.E4M3.F32.PACK_AB_MERGE_C R217, RZ, R217, RZ ;  /* 0x000000d9ffd9723e */ /* 0x000fc400048070ff */
[----:B------:R-:W-:Y:S02]  /*5b90*/  LOP3.LUT R122, R122, 0xff0000, R153, 0xf8, !PT ;  /* 0x00ff00007a7a7812 */ /* 0x000fe400078ef899 */
[----:B------:R-:W-:Y:S02]  /*5ba0*/  LOP3.LUT R90, R106, 0xff000000, R161, 0xf8, !PT ;  /* 0xff0000006a5a7812 */ /* 0x000fe400078ef8a1 */
[----:B------:R-:W-:Y:S02]  /*5bb0*/  F2FP.SATFINITE.E4M3.F32.PACK_AB_MERGE_C R189, RZ, R189, RZ ;  /* 0x000000bdffbd723e */ /* 0x000fe400048070ff */
[----:B------:R-:W-:Y:S02]  /*5bc0*/  SHF.L.U32 R187, R187, 0x10, RZ ;  /* 0x00000010bbbb7819 */ /* 0x000fe400000006ff */
[----:B------:R-:W-:Y:S02]  /*5bd0*/  SHF.L.U32 R125, R125, 0x18, RZ ;  /* 0x000000187d7d7819 */ /* 0x000fe400000006ff */
[----:B------:R-:W-:-:S02]  /*5be0*/  LOP3.LUT R165, R165, 0xffff, RZ, 0xc0, !PT ;  /* 0x0000ffffa5a57812 */ /* 0x000fc400078ec0ff */
[----:B------:R-:W-:Y:S02]  /*5bf0*/  SHF.L.U32 R235, R235, 0x10, RZ ;  /* 0x00000010ebeb7819 */ /* 0x000fe400000006ff */
[----:B------:R-:W-:Y:S02]  /*5c00*/  LOP3.LUT R106, R2, R87, RZ, 0xfc, !PT ;  /* 0x00000057026a7212 */ /* 0x000fe400078efcff */
[----:B------:R-:W-:Y:S02]  /*5c10*/  LOP3.LUT R99, R99, 0xffff, RZ, 0xc0, !PT ;  /* 0x0000ffff63637812 */ /* 0x000fe400078ec0ff */
[----:B------:R-:W-:Y:S01]  /*5c20*/  LOP3.LUT R82, R144, 0xff000000, R115, 0xf8, !PT ;  /* 0xff00000090527812 */ /* 0x000fe200078ef873 */
[----:B------:R-:W-:Y:S01]  /*5c30*/  IMAD.WIDE.U32 R144, R145, 0x8, R148 ;  /* 0x0000000891907825 */ /* 0x000fe200078e0094 */
[----:B------:R-:W-:Y:S02]  /*5c40*/  LOP3.LUT R86, R140, 0xff000000, R121, 0xf8, !PT ;  /* 0xff0000008c567812 */ /* 0x000fe400078ef879 */
[----:B------:R-:W-:Y:S01]  /*5c50*/  LOP3.LUT R171, R171, 0xffff, RZ, 0xc0, !PT ;  /* 0x0000ffffabab7812 */ /* 0x000fe200078ec0ff */
[----:B------:R-:W-:Y:S01]  /*5c60*/  IMAD.WIDE.U32 R140, R141, 0x8, R148 ;  /* 0x000000088d8c7825 */ /* 0x000fe200078e0094 */
[----:B------:R-:W-:-:S02]  /*5c70*/  LOP3.LUT R110, R110, R91, RZ, 0xfc, !PT ;  /* 0x0000005b6e6e7212 */ /* 0x000fc400078efcff */
[----:B------:R-:W-:Y:S01]  /*5c80*/  LOP3.LUT R181, R181, 0xffff, RZ, 0xc0, !PT ;  /* 0x0000ffffb5b57812 */ /* 0x000fe200078ec0ff */
[----:B------:R-:W-:Y:S01]  /*5c90*/  IMAD.WIDE.U32 R148, R81, 0x8, R148 ;  /* 0x0000000851947825 */ /* 0x000fe200078e0094 */
[----:B------:R-:W-:Y:S02]  /*5ca0*/  LOP3.LUT R128, R128, 0xff0000, R183, 0xf8, !PT ;  /* 0x00ff000080807812 */ /* 0x000fe400078ef8b7 */
[----:B------:R-:W-:Y:S02]  /*5cb0*/  LOP3.LUT R97, R97, 0xffff, RZ, 0xc0, !PT ;  /* 0x0000ffff61617812 */ /* 0x000fe400078ec0ff */
[----:B------:R-:W-:Y:S02]  /*5cc0*/  SHF.L.U32 R157, R157, 0x18, RZ ;  /* 0x000000189d9d7819 */ /* 0x000fe400000006ff */
[----:B------:R-:W-:Y:S02]  /*5cd0*/  SHF.L.U32 R217, R217, 0x10, RZ ;  /* 0x00000010d9d97819 */ /* 0x000fe400000006ff */
[----:B------:R-:W-:-:S02]  /*5ce0*/  LOP3.LUT R189, R189, 0xffff, RZ, 0xc0, !PT ;  /* 0x0000ffffbdbd7812 */ /* 0x000fc400078ec0ff */
[----:B------:R-:W-:Y:S02]  /*5cf0*/  LOP3.LUT R132, R132, 0xff0000, R187, 0xf8, !PT ;  /* 0x00ff000084847812 */ /* 0x000fe400078ef8bb */
[----:B------:R-:W-:Y:S02]  /*5d00*/  LOP3.LUT R122, R122, R125, RZ, 0xfc, !PT ;  /* 0x0000007d7a7a7212 */ /* 0x000fe400078efcff */
[----:B------:R-:W-:Y:S02]  /*5d10*/  SHF.L.U32 R165, R165, 0x18, RZ ;  /* 0x00000018a5a57819 */ /* 0x000fe400000006ff */
[----:B------:R-:W-:Y:S02]  /*5d20*/  LOP3.LUT R130, R130, 0xff0000, R235, 0xf8, !PT ;  /* 0x00ff000082827812 */ /* 0x000fe400078ef8eb */
[----:B------:R-:W-:Y:S02]  /*5d30*/  SHF.L.U32 R99, R99, 0x18, RZ ;  /* 0x0000001863637819 */ /* 0x000fe400000006ff */
[----:B------:R-:W-:-:S02]  /*5d40*/  MOV R81, R106 ;  /* 0x0000006a00517202 */ /* 0x000fc40000000f00 */
[----:B------:R-:W-:Y:S02]  /*5d50*/  MOV R83, R108 ;  /* 0x0000006c00537202 */ /* 0x000fe40000000f00 */
[----:B------:R-:W-:Y:S01]  /*5d60*/  SHF.L.U32 R171, R171, 0x18, RZ ;  /* 0x00000018abab7819 */ /* 0x000fe200000006ff */
[----:B------:R1:W-:Y:S01]  /*5d70*/  STG.E.64 desc[UR8][R112.64], R80 ;  /* 0x0000005070007986 */ /* 0x0003e2000c101b08 */
[----:B------:R-:W-:Y:S02]  /*5d80*/  MOV R87, R110 ;  /* 0x0000006e00577202 */ /* 0x000fe40000000f00 */
[----:B------:R-:W-:Y:S01]  /*5d90*/  SHF.L.U32 R181, R181, 0x18, RZ ;  /* 0x00000018b5b57819 */ /* 0x000fe200000006ff */
[----:B------:R1:W-:Y:S01]  /*5da0*/  STG.E.64 desc[UR8][R112.64+0x1000], R82 ;  /* 0x0010005270007986 */ /* 0x0003e2000c101b08 */
[----:B------:R-:W-:Y:S02]  /*5db0*/  SHF.L.U32 R97, R97, 0x18, RZ ;  /* 0x0000001861617819 */ /* 0x000fe400000006ff */
[----:B------:R-:W-:Y:S01]  /*5dc0*/  LOP3.LUT R128, R128, R157, RZ, 0xfc, !PT ;  /* 0x0000009d80807212 */ /* 0x000fe200078efcff */
[----:B------:R1:W-:Y:S01]  /*5dd0*/  STG.E.64 desc[UR8][R116.64], R86 ;  /* 0x0000005674007986 */ /* 0x0003e2000c101b08 */
[----:B------:R-:W-:-:S02]  /*5de0*/  MOV R85, R114 ;  /* 0x0000007200557202 */ /* 0x000fc40000000f00 */
[----:B------:R-:W-:Y:S02]  /*5df0*/  LOP3.LUT R96, R96, 0xff0000, R217, 0xf8, !PT ;  /* 0x00ff000060607812 */ /* 0x000fe400078ef8d9 */
[----:B------:R-:W-:Y:S01]  /*5e00*/  SHF.L.U32 R189, R189, 0x18, RZ ;  /* 0x00000018bdbd7819 */ /* 0x000fe200000006ff */
[----:B------:R1:W-:Y:S01]  /*5e10*/  STG.E.64 desc[UR8][R118.64], R84 ;  /* 0x0000005476007986 */ /* 0x0003e2000c101b08 */
[----:B------:R-:W-:Y:S02]  /*5e20*/  LOP3.LUT R132, R132, R165, RZ, 0xfc, !PT ;  /* 0x000000a584847212 */ /* 0x000fe400078efcff */
[----:B------:R-:W-:Y:S02]  /*5e30*/  MOV R89, R122 ;  /* 0x0000007a00597202 */ /* 0x000fe40000000f00 */
[----:B------:R-:W-:Y:S02]  /*5e40*/  LOP3.LUT R130, R130, R99, RZ, 0xfc, !PT ;  /* 0x0000006382827212 */ /* 0x000fe400078efcff */
[----:B------:R-:W-:Y:S01]  /*5e50*/  MOV R91, R124 ;  /* 0x0000007c005b7202 */ /* 0x000fe20000000f00 */
[----:B------:R1:W-:Y:S01]  /*5e60*/  STG.E.64 desc[UR8][R134.64], R88 ;  /* 0x0000005886007986 */ /* 0x0003e2000c101b08 */
[----:B------:R-:W-:-:S02]  /*5e70*/  LOP3.LUT R92, R92, 0xff000000, R171, 0xf8, !PT ;  /* 0xff0000005c5c7812 */ /* 0x000fc400078ef8ab */
[----:B------:R-:W-:Y:S01]  /*5e80*/  MOV R93, R126 ;  /* 0x0000007e005d7202 */ /* 0x000fe20000000f00 */
[----:B------:R1:W-:Y:S01]  /*5e90*/  STG.E.64 desc[UR8][R140.64], R90 ;  /* 0x0000005a8c007986 */ /* 0x0003e2000c101b08 */
[----:B------:R-:W-:Y:S02]  /*5ea0*/  LOP3.LUT R94, R94, 0xff000000, R181, 0xf8, !PT ;  /* 0xff0000005e5e7812 */ /* 0x000fe400078ef8b5 */
[----:B------:R-:W-:Y:S01]  /*5eb0*/  LOP3.LUT R98, R98, 0xff000000, R97, 0xf8, !PT ;  /* 0xff00000062627812 */ /* 0x000fe200078ef861 */
[----:B------:R1:W-:Y:S01]  /*5ec0*/  STG.E.64 desc[UR8][R142.64], R92 ;  /* 0x0000005c8e007986 */ /* 0x0003e2000c101b08 */
[----:B------:R-:W-:Y:S02]  /*5ed0*/  MOV R95, R128 ;  /* 0x00000080005f7202 */ /* 0x000fe40000000f00 */
[----:B------:R-:W-:Y:S02]  /*5ee0*/  LOP3.LUT R96, R96, 0xff000000, R189, 0xf8, !PT ;  /* 0xff00000060607812 */ /* 0x000fe400078ef8bd */
[----:B------:R-:W-:Y:S01]  /*5ef0*/  MOV R97, R132 ;  /* 0x0000008400617202 */ /* 0x000fe20000000f00 */
[----:B------:R1:W-:Y:S01]  /*5f00*/  STG.E.64 desc[UR8][R144.64], R94 ;  /* 0x0000005e90007986 */ /* 0x0003e2000c101b08 */
[----:B------:R-:W-:-:S03]  /*5f10*/  MOV R99, R130 ;  /* 0x0000008200637202 */ /* 0x000fc60000000f00 */
[----:B------:R1:W-:Y:S04]  /*5f20*/  STG.E.64 desc[UR8][R146.64], R96 ;  /* 0x0000006092007986 */ /* 0x0003e8000c101b08 */
[----:B------:R1:W-:Y:S01]  /*5f30*/  STG.E.64 desc[UR8][R148.64], R98 ;  /* 0x0000006294007986 */ /* 0x0003e2000c101b08 */
[----:B------:R-:W-:Y:S05]  /*5f40*/  BRA `(.L_x_11205) ;  /* 0x0000003800d07947 */ /* 0x000fea0003800000 */
.L_x_11204:
[----:B------:R-:W1:Y:S01]  /*5f50*/  LDCU.U8 UR4, c[0x0][0x3c0] ;  /* 0x00007800ff0477ac */ /* 0x000e620008000000 */
        /* <DEDUP_REMOVED lines=81> */
[----:B-1----:R-:W-:Y:S01]  /*6470*/  ISETP.NE.AND P2, PT, RZ, UR4, PT ;  /* 0x00000004ff007c0c */ /* 0x002fe2000bf45270 */
[----:B-----5:R-:W-:-:S02]  /*6480*/  HADD2.F32 R81, -RZ, R136.H0_H0 ;  /* 0x20000088ff517230 */ /* 0x020fc40000004100 */
[C---:B------:R-:W-:Y:S01]  /*6490*/  FMUL R2, R83.reuse, R2 ;  /* 0x0000000253027220 */ /* 0x040fe20000400000 */
[----:B------:R-:W1:Y:S01]  /*64a0*/  S2R R0, SR_CTAID.X ;  /* 0x0000000000007919 */ /* 0x000e620000002500 */
[----:B------:R-:W-:Y:S02]  /*64b0*/  HADD2.F32 R85, -RZ, R40.H0_H0 ;  /* 0x20000028ff557230 */ /* 0x000fe40000004100 */
[C---:B------:R-:W-:Y:S01]  /*64c0*/  FMUL R87, R83.reuse, R120 ;  /* 0x0000007853577220 */ /* 0x040fe20000400000 */
        /* <DEDUP_REMOVED lines=82> */
[----:B-1----:R-:W-:Y:S01]  /*69f0*/  SHF.L.U32 R89, R0, 0x7, RZ ;  /* 0x0000000700597819 */ /* 0x002fe200000006ff */
[----:B------:R-:W-:Y:S01]  /*6a00*/  FMUL R99, R83, R99 ;  /* 0x0000006353637220 */ /* 0x000fe20000400000 */
[----:B------:R-:W-:-:S02]  /*6a10*/  HADD2.F32 R83, -RZ, R40.H1_H1 ;  /* 0x30000028ff537230 */ /* 0x000fc40000004100 */
[----:B------:R-:W-:Y:S01]  /*6a20*/  @P2 FADD R81, R81, 1 ;  /* 0x3f80000051512421 */ /* 0x000fe20000000000 */
[----:B------:R-:W-:Y:S02]  /*6a30*/  HADD2.F32 R85, -RZ, R137.H0_H0 ;  /* 0x20000089ff557230 */ /* 0x000fe40000004100 */
[----:B------:R-:W-:Y:S01]  /*6a40*/  @P2 FADD R91, R91, 1 ;  /* 0x3f8000005b5b2421 */ /* 0x000fe20000000000 */
[--C-:B------:R-:W-:Y:S01]  /*6a50*/  HADD2.F32 R93, -RZ, R41.reuse.H1_H1 ;  /* 0x30000029ff5d7230 */ /* 0x100fe20000004100 */
[----:B------:R-:W-:Y:S01]  /*6a60*/  LOP3.LUT R120, R120, 0x180, R89, 0xf8, !PT ;  /* 0x0000018078787812 */ /* 0x000fe200078ef859 */
        /* <DEDUP_REMOVED lines=8> */
[----:B------:R-:W-:Y:S01]  /*6af0*/  FFMA R82, R82, R85, R89 ;  /* 0x0000005552527223 */ /* 0x000fe20000000059 */
[----:B------:R-:W-:Y:S01]  /*6b00*/  FFMA R112, R112, R95, R105 ;  /* 0x0000005f70707223 */ /* 0x000fe20000000069 */
[----:B------:R-:W-:Y:S01]  /*6b10*/  HADD2.F32 R89, -RZ, R138.H1_H1 ;  /* 0x3000008aff597230 */ /* 0x000fe20000004100 */
[----:B------:R-:W-:Y:S01]  /*6b20*/  FMNMX3 R103, R103, |R2|, |R81|, !PT ;  /* 0x4000000267677276 */ /* 0x000fe20007800451 */
        /* <DEDUP_REMOVED lines=29> */
[----:B------:R-:W-:Y:S01]  /*6d00*/  FFMA R87, R122, R87, R91 ;  /* 0x000000577a577223 */ /* 0x000fe2000000005b */
[--C-:B------:R-:W-:Y:S02]  /*6d10*/  HADD2.F32 R109, -RZ, R79.reuse.H1_H1 ;  /* 0x3000004fff6d7230 */ /* 0x100fe40000004100 */
[----:B------:R-:W-:Y:S01]  /*6d20*/  FFMA R91, R126, R105, R107 ;  /* 0x000000697e5b7223 */ /* 0x000fe2000000006b */
        /* <DEDUP_REMOVED lines=100> */
[--C-:B------:R-:W-:Y:S01]  /*7370*/  HADD2.F32 R135, -RZ, R27.reuse.H1_H1 ;  /* 0x3000001bff877230 */ /* 0x100fe20000004100 */
[----:B------:R-:W-:Y:S01]  /*7380*/  FMNMX3 R103, R103, |R82|, |R83|, !PT ;  /* 0x4000005267677276 */ /* 0x000fe20007800453 */
[----:B------:R-:W-:Y:S02]  /*7390*/  HADD2.F32 R141, -RZ, R60.H0_H0 ;  /* 0x2000003cff8d7230 */ /* 0x000fe40000004100 */
[----:B------:R-:W-:Y:S01]  /*73a0*/  @P2 FADD R129, R129, 1 ;  /* 0x3f80000081812421 */ /* 0x000fe20000000000 */
[----:B------:R-:W-:Y:S02]  /*73b0*/  HADD2.F32 R131, -RZ, R27.H0_H0 ;  /* 0x2000001bff837230 */ /* 0x000fe40000004100 */
[----:B------:R-:W-:Y:S01]  /*73c0*/  FFMA R125, R182, R125, R123 ;  /* 0x0000007db67d7223 */ /* 0x000fe2000000007b */
[----:B------:R-:W-:Y:S02]  /*73d0*/  HADD2.F32 R143, -RZ, R20.H0_H0 ;  /* 0x20000014ff8f7230 */ /* 0x000fe40000004100 */
[----:B------:R-:W-:Y:S01]  /*73e0*/  @P2 FADD R141, R141, 1 ;  /* 0x3f8000008d8d2421 */ /* 0x000fe20000000000 */
[----:B------:R-:W-:Y:S01]  /*73f0*/  FFMA R123, R186, R133, R135 ;  /* 0x00000085ba7b7223 */ /* 0x000fe20000000087 */
[----:B------:R-:W-:Y:S01]  /*7400*/  HADD2.F32 R133, -RZ, R61.H0_H0 ;  /* 0x2000003dff857230 */ /* 0x000fe20000004100 */
[----:B------:R-:W-:Y:S01]  /*7410*/  FMNMX3 R103, R103, |R112|, |R89|, !PT ;  /* 0x4000007067677276 */ /* 0x000fe20007800459 */
[----:B------:R-:W-:-:S02]  /*7420*/  HADD2.F32 R145, -RZ, R62.H0_H0 ;  /* 0x2000003eff917230 */ /* 0x000fc40000004100 */
[----:B------:R-:W-:Y:S01]  /*7430*/  FFMA R184, R184, R129, R131 ;  /* 0x00000081b8b87223 */ /* 0x000fe20000000083 */
[----:B------:R-:W-:Y:S01]  /*7440*/  FFMA R188, R188, R141, R143 ;  /* 0x0000008dbcbc7223 */ /* 0x000fe2000000008f */
[----:B------:R-:W-:Y:S02]  /*7450*/  HADD2.F32 R129, -RZ, R60.H1_H1 ;  /* 0x3000003cff817230 */ /* 0x000fe40000004100 */
[----:B------:R-:W-:Y:S01]  /*7460*/  @P2 FADD R133, R133, 1 ;  /* 0x3f80000085852421 */ /* 0x000fe20000000000 */
[----:B------:R-:W-:Y:S01]  /*7470*/  HADD2.F32 R135, -RZ, R21.H0_H0 ;  /* 0x20000015ff877230 */ /* 0x000fe20000004100 */
[----:B------:R-:W-:Y:S01]  /*7480*/  FMNMX3 R103, R103, |R116|, |R85|, !PT ;  /* 0x4000007467677276 */ /* 0x000fe20007800455 */
        /* <DEDUP_REMOVED lines=8> */
[----:B------:R-:W-:Y:S01]  /*7510*/  FMNMX3 R103, R103, |R80|, |R87|, !PT ;  /* 0x4000005067677276 */ /* 0x000fe20007800457 */
[----:B------:R-:W-:Y:S01]  /*7520*/  FFMA R196, R196, R145, R147 ;  /* 0x00000091c4c47223 */ /* 0x000fe20000000093 */
[----:B------:R-:W-:Y:S02]  /*7530*/  HADD2.F32 R133, -RZ, R62.H1_H1 ;  /* 0x3000003eff857230 */ /* 0x000fe40000004100 */
[----:B------:R-:W-:Y:S01]  /*7540*/  FFMA R129, R190, R129, R131 ;  /* 0x00000081be817223 */ /* 0x000fe20000000083 */
[----:B------:R-:W-:-:S02]  /*7550*/  HADD2.F32 R145, -RZ, R63.H1_H1 ;  /* 0x3000003fff917230 */ /* 0x000fc40000004100 */
[----:B------:R-:W-:Y:S01]  /*7560*/  FFMA R131, R194, R141, R143 ;  /* 0x0000008dc2837223 */ /* 0x000fe2000000008f */
[----:B------:R-:W-:Y:S01]  /*7570*/  FMNMX3 R103, R103, |R124|, |R91|, !PT ;  /* 0x4000007c67677276 */ /* 0x000fe2000780045b */
[----:B------:R-:W-:Y:S02]  /*7580*/  HADD2.F32 R135, -RZ, R22.H1_H1 ;  /* 0x30000016ff877230 */ /* 0x000fe40000004100 */
[----:B------:R-:W-:Y:S01]  /*7590*/  @P2 FADD R133, R133, 1 ;  /* 0x3f80000085852421 */ /* 0x000fe20000000000 */
[----:B------:R-:W-:Y:S02]  /*75a0*/  HADD2.F32 R141, -RZ, R63.H0_H0 ;  /* 0x2000003fff8d7230 */ /* 0x000fe40000004100 */
[----:B------:R-:W-:Y:S01]  /*75b0*/  @P2 FADD R145, R145, 1 ;  /* 0x3f80000091912421 */ /* 0x000fe20000000000 */
[----:B------:R-:W-:Y:S01]  /*75c0*/  HADD2.F32 R147, -RZ, R23.H1_H1 ;  /* 0x30000017ff937230 */ /* 0x000fe20000004100 */
[----:B------:R-:W-:Y:S01]  /*75d0*/  FMNMX3 R103, R103, |R128|, |R93|, !PT ;  /* 0x4000008067677276 */ /* 0x000fe2000780045d */
[----:B------:R-:W-:-:S02]  /*75e0*/  HADD2.F32 R149, -RZ, R56.H0_H0 ;  /* 0x20000038ff957230 */ /* 0x000fc40000004100 */
        /* <DEDUP_REMOVED lines=11> */
[----:B------:R-:W-:Y:S01]  /*76a0*/  HADD2.F32 R141, -RZ, R56.H1_H1 ;  /* 0x30000038ff8d7230 */ /* 0x000fe20000004100 */
[----:B------:R-:W-:Y:S01]  /*76b0*/  FMNMX3 R103, R103, |R140|, |R107|, !PT ;  /* 0x4000008c67677276 */ /* 0x000fe2000780046b */
[----:B------:R-:W-:Y:S02]  /*76c0*/  HADD2.F32 R147, -RZ, R17.H0_H0 ;  /* 0x20000011ff937230 */ /* 0x000fe40000004100 */
[----:B------:R-:W-:Y:S01]  /*76d0*/  @P2 FADD R145, R145, 1 ;  /* 0x3f80000091912421 */ /* 0x000fe20000000000 */
[----:B------:R-:W-:Y:S02]  /*76e0*/  HADD2.F32 R149, -RZ, R57.H1_H1 ;  /* 0x30000039ff957230 */ /* 0x000fe40000004100 */
[----:B------:R-:W-:Y:S01]  /*76f0*/  @P2 FADD R153, R153, 1 ;  /* 0x3f80000099992421 */ /* 0x000fe20000000000 */
[----:B------:R-:W-:-:S02]  /*7700*/  HADD2.F32 R155, -RZ, R18.H0_H0 ;  /* 0x20000012ff9b7230 */ /* 0x000fc40000004100 */
[----:B------:R-:W-:Y:S01]  /*7710*/  @P2 FADD R141, R141, 1 ;  /* 0x3f8000008d8d2421 */ /* 0x000fe20000000000 */
[----:B------:R-:W-:Y:S01]  /*7720*/  HADD2.F32 R143, -RZ, R16.H1_H1 ;  /* 0x30000010ff8f7230 */ /* 0x000fe20000004100 */
[----:B------:R-:W-:Y:S01]  /*7730*/  FMNMX3 R103, R103, |R144|, |R105|, !PT ;  /* 0x4000009067677276 */ /* 0x000fe20007800469 */
[----:B------:R-:W-:Y:S02]  /*7740*/  HADD2.F32 R151, -RZ, R17.H1_H1 ;  /* 0x30000011ff977230 */ /* 0x000fe40000004100 */
[----:B------:R-:W-:Y:S01]  /*7750*/  @P2 FADD R149, R149, 1 ;  /* 0x3f80000095952421 */ /* 0x000fe20000000000 */
[----:B------:R-:W-:Y:S01]  /*7760*/  FFMA R208, R208, R145, R147 ;  /* 0x00000091d0d07223 */ /* 0x000fe20000000093 */
[----:B------:R-:W-:Y:S01]  /*7770*/  FFMA R212, R212, R153, R155 ;  /* 0x00000099d4d47223 */ /* 0x000fe2000000009b */
[----:B------:R-:W-:Y:S02]  /*7780*/  HADD2.F32 R145, -RZ, R58.H1_H1 ;  /* 0x3000003aff917230 */ /* 0x000fe40000004100 */
[----:B------:R-:W-:Y:S01]  /*7790*/  FFMA R141, R206, R141, R143 ;  /* 0x0000008dce8d7223 */ /* 0x000fe2000000008f */
[----:B------:R-:W-:Y:S01]  /*77a0*/  HADD2.F32 R153, -RZ, R59.H1_H1 ;  /* 0x3000003bff997230 */ /* 0x000fe20000004100 */
[----:B------:R-:W-:Y:S01]  /*77b0*/  FMNMX3 R103, R103, |R148|, |R111|, !PT ;  /* 0x4000009467677276 */ /* 0x000fe2000780046f */
[----:B------:R-:W-:Y:S01]  /*77c0*/  FFMA R143, R210, R149, R151 ;  /* 0x00000095d28f7223 */ /* 0x000fe20000000097 */
[----:B------:R-:W-:-:S02]  /*77d0*/  HADD2.F32 R147, -RZ, R18.H1_H1 ;  /* 0x30000012ff937230 */ /* 0x000fc40000004100 */
[----:B------:R-:W-:Y:S01]  /*77e0*/  @P2 FADD R145, R145, 1 ;  /* 0x3f80000091912421 */ /* 0x000fe20000000000 */
[----:B------:R-:W-:Y:S02]  /*77f0*/  HADD2.F32 R149, -RZ, R59.H0_H0 ;  /* 0x2000003bff957230 */ /* 0x000fe40000004100 */
[----:B------:R-:W-:Y:S01]  /*7800*/  @P2 FADD R153, R153, 1 ;  /* 0x3f80000099992421 */ /* 0x000fe20000000000 */
[--C-:B------:R-:W-:Y:S01]  /*7810*/  HADD2.F32 R155, -RZ, R19.reuse.H1_H1 ;  /* 0x30000013ff9b7230 */ /* 0x100fe20000004100 */
        /* <DEDUP_REMOVED lines=8> */
[----:B------:R-:W-:Y:S01]  /*78a0*/  FMNMX3 R103, R103, |R156|, |R115|, !PT ;  /* 0x4000009c67677276 */ /* 0x000fe20007800473 */
[----:B------:R-:W-:Y:S02]  /*78b0*/  HADD2.F32 R153, -RZ, R53.H0_H0 ;  /* 0x20000035ff997230 */ /* 0x000fe40000004100 */
[----:B------:R-:W-:Y:S01]  /*78c0*/  FFMA R216, R216, R149, R151 ;  /* 0x00000095d8d87223 */ /* 0x000fe20000000097 */
[----:B------:R-:W-:Y:S01]  /*78d0*/  FFMA R220, R220, R157, R159 ;  /* 0x0000009ddcdc7223 */ /* 0x000fe2000000009f */
[----:B------:R-:W-:Y:S01]  /*78e0*/  HADD2.F32 R149, -RZ, R52.H1_H1 ;  /* 0x30000034ff957230 */ /* 0x000fe20000004100 */
[----:B------:R-:W-:Y:S01]  /*78f0*/  FMNMX3 R103, R103, |R160|, |R113|, !PT ;  /* 0x400000a067677276 */ /* 0x000fe20007800471 */
[----:B------:R-:W-:Y:S02]  /*7900*/  HADD2.F32 R155, -RZ, R13.H0_H0 ;  /* 0x2000000dff9b7230 */ /* 0x000fe40000004100 */
[----:B------:R-:W-:Y:S01]  /*7910*/  @P2 FADD R153, R153, 1 ;  /* 0x3f80000099992421 */ /* 0x000fe20000000000 */
[----:B------:R-:W-:Y:S01]  /*7920*/  HADD2.F32 R157, -RZ, R53.H1_H1 ;  /* 0x30000035ff9d7230 */ /* 0x000fe20000004100 */
[----:B------:R-:W-:Y:S01]  /*7930*/  FMNMX3 R103, R103, |R164|, |R117|, !PT ;  /* 0x400000a467677276 */ /* 0x000fe20007800475 */
[----:B------:R-:W-:-:S02]  /*7940*/  HADD2.F32 R151, -RZ, R12.H1_H1 ;  /* 0x3000000cff977230 */ /* 0x000fc40000004100 */
[----:B------:R-:W-:Y:S01]  /*7950*/  @P2 FADD R149, R149, 1 ;  /* 0x3f80000095952421 */ /* 0x000fe20000000000 */
[----:B------:R-:W-:Y:S02]  /*7960*/  HADD2.F32 R159, -RZ, R13.H1_H1 ;  /* 0x3000000dff9f7230 */ /* 0x000fe40000004100 */
[----:B------:R-:W-:Y:S01]  /*7970*/  @P2 FADD R157, R157, 1 ;  /* 0x3f8000009d9d2421 */ /* 0x000fe20000000000 */
[----:B------:R-:W-:Y:S01]  /*7980*/  FFMA R224, R224, R153, R155 ;  /* 0x00000099e0e07223 */ /* 0x000fe2000000009b */
[----:B------:R-:W-:Y:S01]  /*7990*/  HADD2.F32 R153, -RZ, R54.H1_H1 ;  /* 0x30000036ff997230 */ /* 0x000fe20000004100 */
[----:B------:R-:W-:Y:S01]  /*79a0*/  FMNMX3 R103, R103, |R168|, |R119|, !PT ;  /* 0x400000a867677276 */ /* 0x000fe20007800477 */
[----:B------:R-:W-:Y:S02]  /*79b0*/  HADD2.F32 R165, -RZ, R48.H0_H0 ;  /* 0x20000030ffa57230 */ /* 0x000fe40000004100 */
[----:B------:R-:W-:Y:S01]  /*79c0*/  FFMA R149, R222, R149, R151 ;  /* 0x00000095de957223 */ /* 0x000fe20000000097 */
[----:B------:R-:W-:Y:S01]  /*79d0*/  FFMA R151, R226, R157, R159 ;  /* 0x0000009de2977223 */ /* 0x000fe2000000009f */
[----:B------:R-:W-:-:S02]  /*79e0*/  HADD2.F32 R155, -RZ, R14.H1_H1 ;  /* 0x3000000eff9b7230 */ /* 0x000fc40000004100 */
[----:B------:R-:W-:Y:S01]  /*79f0*/  @P2 FADD R153, R153, 1 ;  /* 0x3f80000099992421 */ /* 0x000fe20000000000 */
[----:B------:R-:W-:Y:S01]  /*7a00*/  HADD2.F32 R157, -RZ, R55.H0_H0 ;  /* 0x20000037ff9d7230 */ /* 0x000fe20000004100 */
[----:B------:R-:W-:Y:S01]  /*7a10*/  FMNMX3 R103, R103, |R172|, |R121|, !PT ;  /* 0x400000ac67677276 */ /* 0x000fe20007800479 */
[----:B------:R-:W-:Y:S02]  /*7a20*/  HADD2.F32 R84, -RZ, R44.H1_H1 ;  /* 0x3000002cff547230 */ /* 0x000fe40000004100 */
[----:B------:R-:W-:Y:S01]  /*7a30*/  @P2 FADD R165, R165, 1 ;  /* 0x3f800000a5a52421 */ /* 0x000fe20000000000 */
[----:B------:R-:W-:Y:S02]  /*7a40*/  HADD2.F32 R167, -RZ, R8.H0_H0 ;  /* 0x20000008ffa77230 */ /* 0x000fe40000004100 */
[----:B------:R-:W-:Y:S01]  /*7a50*/  @P2 FADD R157, R157, 1 ;  /* 0x3f8000009d9d2421 */ /* 0x000fe20000000000 */
[----:B------:R-:W-:Y:S02]  /*7a60*/  HADD2.F32 R159, -RZ, R15.H0_H0 ;  /* 0x2000000fff9f7230 */ /* 0x000fe40000004100 */
[----:B------:R-:W-:Y:S01]  /*7a70*/  FFMA R153, R230, R153, R155 ;  /* 0x00000099e6997223 */ /* 0x000fe2000000009b */
[----:B------:R-:W-:-:S02]  /*7a80*/  HADD2.F32 R114, -RZ, R4.H1_H1 ;  /* 0x30000004ff727230 */ /* 0x000fc40000004100 */
[----:B------:R-:W-:Y:S01]  /*7a90*/  @P2 FADD R84, R84, 1 ;  /* 0x3f80000054542421 */ /* 0x000fe20000000000 */
[----:B------:R-:W-:Y:S01]  /*7aa0*/  FMNMX3 R103, R103, |R176|, |R127|, !PT ;  /* 0x400000b067677276 */ /* 0x000fe2000780047f */
[----:B------:R-:W-:Y:S01]  /*7ab0*/  FFMA R236, R236, R165, R167 ;  /* 0x000000a5ecec7223 */ /* 0x000fe200000000a7 */
[----:B------:R-:W-:Y:S02]  /*7ac0*/  HADD2.F32 R155, -RZ, R48.H1_H1 ;  /* 0x30000030ff9b7230 */ /* 0x000fe40000004100 */
        /* <DEDUP_REMOVED lines=10> */
[----:B------:R-:W-:Y:S01]  /*7b70*/  @P2 FADD R165, R165, 1 ;  /* 0x3f800000a5a52421 */ /* 0x000fe20000000000 */
[----:B------:R-:W-:Y:S01]  /*7b80*/  HADD2.F32 R114, -RZ, R45.H1_H1 ;  /* 0x3000002dff727230 */ /* 0x000fe20000004100 */
[----:B------:R-:W-:Y:S01]  /*7b90*/  FMNMX3 R103, R103, |R184|, |R123|, !PT ;  /* 0x400000b867677276 */ /* 0x000fe2000780047b */
[----:B------:R-:W-:Y:S01]  /*7ba0*/  HADD2.F32 R161, -RZ, R54.H0_H0 ;  /* 0x20000036ffa17230 */ /* 0x000fe20000004100 */
[----:B------:R-:W0:Y:S01]  /*7bb0*/  LDC.U8 R126, c[0x0][0x404] ;  /* 0x00010100ff7e7b82 */ /* 0x000e220000000000 */
[----:B------:R-:W-:Y:S01]  /*7bc0*/  FFMA R155, R238, R155, R159 ;  /* 0x0000009bee9b7223 */ /* 0x000fe2000000009f */
        /* <DEDUP_REMOVED lines=8> */
[----:B------:R-:W-:Y:S02]  /*7c50*/  HADD2.F32 R167, -RZ, R11.H0_H0 ;  /* 0x2000000bffa77230 */ /* 0x000fe40000004100 */
[----:B------:R-:W-:Y:S01]  /*7c60*/  FFMA R97, R97, R114, R84 ;  /* 0x0000007261617223 */ /* 0x000fe20000000054 */
[----:B------:R-:W-:Y:S01]  /*7c70*/  FMNMX3 R103, R103, |R192|, |R131|, !PT ;  /* 0x400000c067677276 */ /* 0x000fe20007800483 */
[----:B------:R-:W-:Y:S01]  /*7c80*/  FFMA R228, R228, R161, R163 ;  /* 0x000000a1e4e47223 */ /* 0x000fe200000000a3 */
[----:B------:R-:W-:Y:S01]  /*7c90*/  @P2 FADD R165, R165, 1 ;  /* 0x3f800000a5a52421 */ /* 0x000fe20000000000 */
[----:B------:R-:W-:Y:S01]  /*7ca0*/  HADD2.F32 R84, -RZ, R46.H1_H1 ;  /* 0x3000002eff547230 */ /* 0x000fe20000004100 */
[----:B------:R-:W-:Y:S01]  /*7cb0*/  FMNMX3 R103, R103, |R196|, |R133|, !PT ;  /* 0x400000c467677276 */ /* 0x000fe20007800485 */
[----:B------:R-:W-:-:S02]  /*7cc0*/  HADD2.F32 R161, -RZ, R55.H1_H1 ;  /* 0x30000037ffa17230 */ /* 0x000fc40000004100 */
[----:B------:R-:W-:Y:S01]  /*7cd0*/  FFMA R248, R248, R165, R167 ;  /* 0x000000a5f8f87223 */ /* 0x000fe200000000a7 */
[----:B------:R-:W-:Y:S02]  /*7ce0*/  HADD2.F32 R114, -RZ, R6.H1_H1 ;  /* 0x30000006ff727230 */ /* 0x000fe40000004100 */
[----:B------:R-:W-:Y:S01]  /*7cf0*/  @P2 FADD R84, R84, 1 ;  /* 0x3f80000054542421 */ /* 0x000fe20000000000 */
[----:B------:R-:W-:Y:S02]  /*7d00*/  HADD2.F32 R163, -RZ, R15.H1_H1 ;  /* 0x3000000fffa37230 */ /* 0x000fe40000004100 */
[----:B------:R-:W-:Y:S01]  /*7d10*/  @P2 FADD R161, R161, 1 ;  /* 0x3f800000a1a12421 */ /* 0x000fe20000000000 */
[----:B------:R-:W-:Y:S01]  /*7d20*/  HADD2.F32 R165, -RZ, R44.H0_H0 ;  /* 0x2000002cffa57230 */ /* 0x000fe20000004100 */
[----:B------:R-:W-:Y:S01]  /*7d30*/  FMNMX3 R103, R103, |R200|, |R135|, !PT ;  /* 0x400000c867677276 */ /* 0x000fe20007800487 */
[----:B------:R-:W-:Y:S02]  /*7d40*/  HADD2.F32 R167, -RZ, R4.H0_H0 ;  /* 0x20000004ffa77230 */ /* 0x000fe40000004100 */
[----:B------:R-:W-:Y:S01]  /*7d50*/  FFMA R233, R233, R84, R114 ;  /* 0x00000054e9e97223 */ /* 0x000fe20000000072 */
[----:B------:R-:W-:Y:S01]  /*7d60*/  FFMA R157, R234, R161, R163 ;  /* 0x000000a1ea9d7223 */ /* 0x000fe200000000a3 */
[----:B------:R-:W-:Y:S01]  /*7d70*/  @P2 FADD R165, R165, 1 ;  /* 0x3f800000a5a52421 */ /* 0x000fe20000000000 */
[----:B------:R-:W-:Y:S01]  /*7d80*/  HADD2.F32 R84, -RZ, R47.H1_H1 ;  /* 0x3000002fff547230 */ /* 0x000fe20000004100 */
[----:B------:R-:W-:Y:S01]  /*7d90*/  FMNMX3 R103, R103, |R204|, |R141|, !PT ;  /* 0x400000cc67677276 */ /* 0x000fe2000780048d */
[----:B------:R-:W-:-:S02]  /*7da0*/  HADD2.F32 R161, -RZ, R49.H0_H0 ;  /* 0x20000031ffa17230 */ /* 0x000fc40000004100 */
[----:B------:R-:W-:Y:S01]  /*7db0*/  FFMA R252, R252, R165, R167 ;  /* 0x000000a5fcfc7223 */ /* 0x000fe200000000a7 */
[----:B------:R-:W-:Y:S02]  /*7dc0*/  HADD2.F32 R169, -RZ, R50.H0_H0 ;  /* 0x20000032ffa97230 */ /* 0x000fe40000004100 */
[----:B------:R-:W-:Y:S01]  /*7dd0*/  @P2 FADD R84, R84, 1 ;  /* 0x3f80000054542421 */ /* 0x000fe20000000000 */
[----:B------:R-:W-:Y:S02]  /*7de0*/  HADD2.F32 R114, -RZ, R7.H1_H1 ;  /* 0x30000007ff727230 */ /* 0x000fe40000004100 */
[----:B------:R-:W-:Y:S01]  /*7df0*/  FMUL R165, R2, R100 ;  /* 0x0000006402a57220 */ /* 0x000fe20000400000 */
[----:B------:R-:W-:Y:S01]  /*7e00*/  HADD2.F32 R163, -RZ, R9.H0_H0 ;  /* 0x20000009ffa37230 */ /* 0x000fe20000004100 */
[----:B------:R-:W-:Y:S01]  /*7e10*/  FMNMX3 R103, R103, |R208|, |R143|, !PT ;  /* 0x400000d067677276 */ /* 0x000fe2000780048f */
[----:B------:R-:W-:Y:S02]  /*7e20*/  HADD2.F32 R171, -RZ, R10.H0_H0 ;  /* 0x2000000affab7230 */ /* 0x000fe40000004100 */
[----:B------:R-:W-:Y:S01]  /*7e30*/  @P2 FADD R161, R161, 1 ;  /* 0x3f800000a1a12421 */ /* 0x000fe20000000000 */
[----:B0-----:R-:W-:Y:S01]  /*7e40*/  ISETP.NE.AND P1, PT, R126, RZ, PT ;  /* 0x000000ff7e00720c */ /* 0x001fe20003f25270 */
[----:B------:R-:W-:Y:S01]  /*7e50*/  @P2 FADD R169, R169, 1 ;  /* 0x3f800000a9a92421 */ /* 0x000fe20000000000 */
[----:B------:R-:W-:Y:S01]  /*7e60*/  FFMA R99, R99, R84, R114 ;  /* 0x0000005463637223 */ /* 0x000fe20000000072 */
[----:B------:R-:W-:Y:S01]  /*7e70*/  FMNMX3 R103, R103, |R212|, |R145|, !PT ;  /* 0x400000d467677276 */ /* 0x000fe20007800491 */
[----:B------:R-:W-:Y:S01]  /*7e80*/  FFMA R240, R240, R161, R163 ;  /* 0x000000a1f0f07223 */ /* 0x000fe200000000a3 */
[----:B------:R-:W-:Y:S01]  /*7e90*/  FSEL R84, R2, R165, !P1 ;  /* 0x000000a502547208 */ /* 0x000fe20004800000 */
[----:B------:R-:W-:Y:S01]  /*7ea0*/  FFMA R244, R244, R169, R171 ;  /* 0x000000a9f4f47223 */ /* 0x000fe200000000ab */
[----:B------:R-:W-:-:S02]  /*7eb0*/  HADD2.F32 R161, -RZ, R50.H1_H1 ;  /* 0x30000032ffa17230 */ /* 0x000fc40000004100 */
[----:B------:R-:W-:Y:S01]  /*7ec0*/  FMUL R165, R116, R100 ;  /* 0x0000006474a57220 */ /* 0x000fe20000400000 */
[----:B------:R-:W-:Y:S01]  /*7ed0*/  HADD2.F32 R169, -RZ, R51.H1_H1 ;  /* 0x30000033ffa97230 */ /* 0x000fe20000004100 */
[----:B------:R-:W-:Y:S01]  /*7ee0*/  FMNMX3 R103, R103, |R216|, |R147|, !PT ;  /* 0x400000d867677276 */ /* 0x000fe20007800493 */
[----:B------:R-:W-:Y:S02]  /*7ef0*/  HADD2.F32 R163, -RZ, R10.H1_H1 ;  /* 0x3000000affa37230 */ /* 0x000fe40000004100 */
[----:B------:R-:W-:Y:S01]  /*7f00*/  @P2 FADD R161, R161, 1 ;  /* 0x3f800000a1a12421 */ /* 0x000fe20000000000 */
[----:B------:R-:W-:Y:S02]  /*7f10*/  HADD2.F32 R171, -RZ, R11.H1_H1 ;  /* 0x3000000bffab7230 */ /* 0x000fe40000004100 */
[-C--:B------:R-:W-:Y:S01]  /*7f20*/  FMUL R167, R82, R100.reuse ;  /* 0x0000006452a77220 */ /* 0x080fe20000400000 */
[----:B------:R-:W-:Y:S01]  /*7f30*/  FSEL R116, R116, R165, !P1 ;  /* 0x000000a574747208 */ /* 0x000fe20004800000 */
[----:B------:R-:W-:Y:S01]  /*7f40*/  @P2 FADD R169, R169, 1 ;  /* 0x3f800000a9a92421 */ /* 0x000fe20000000000 */
[----:B------:R-:W-:Y:S01]  /*7f50*/  FMUL R165, R132, R100 ;  /* 0x0000006484a57220 */ /* 0x000fe20000400000 */
[----:B------:R-:W-:Y:S01]  /*7f60*/  FMNMX3 R103, R103, |R220|, |R149|, !PT ;  /* 0x400000dc67677276 */ /* 0x000fe20007800495 */
[----:B------:R-:W-:Y:S01]  /*7f70*/  FFMA R161, R246, R161, R163 ;  /* 0x000000a1f6a17223 */ /* 0x000fe200000000a3 */
        /* <DEDUP_REMOVED lines=26> */
[----:B------:R-:W-:Y:S01]  /*8120*/  FMUL R165, R184, R100 ;  /* 0x00000064b8a57220 */ /* 0x000fe20000400000 */
[----:B------:R-:W-:Y:S01]  /*8130*/  FMNMX3 R103, R103, |R240|, |R159|, !PT ;  /* 0x400000f067677276 */ /* 0x000fe2000780049f */
[----:B------:R-:W-:Y:S01]  /*8140*/  @P2 FADD R118, R118, 1 ;  /* 0x3f80000076762421 */ /* 0x000fe20000000000 */
        /* <DEDUP_REMOVED lines=21> */
[----:B------:R-:W-:Y:S01]  /*82a0*/  HADD2.F32 R122, -RZ, R7.H0_H0 ;  /* 0x20000007ff7a7230 */ /* 0x000fe20000004100 */
[----:B------:R-:W-:Y:S01]  /*82b0*/  FSEL R176, R176, R169, !P1 ;  /* 0x000000a9b0b07208 */ /* 0x000fe20004800000 */
[----:B------:R-:W-:Y:S01]  /*82c0*/  @P2 FADD R118, R118, 1 ;  /* 0x3f80000076762421 */ /* 0x000fe20000000000 */
[----:B------:R-:W-:Y:S01]  /*82d0*/  FSEL R180, R180, R171, !P1 ;  /* 0x000000abb4b47208 */ /* 0x000fe20004800000 */
[-C--:B------:R-:W-:Y:S01]  /*82e0*/  FMUL R169, R192, R100.reuse ;  /* 0x00000064c0a97220 */ /* 0x080fe20000400000 */
[----:B------:R-:W-:Y:S01]  /*82f0*/  FSEL R188, R188, R167, !P1 ;  /* 0x000000a7bcbc7208 */ /* 0x000fe20004800000 */
[-C--:B------:R-:W-:Y:S01]  /*8300*/  FMUL R171, R196, R100.reuse ;  /* 0x00000064c4ab7220 */ /* 0x080fe20000400000 */
[-C--:B------:R-:W-:Y:S01]  /*8310*/  FMUL R167, R204, R100.reuse ;  /* 0x00000064cca77220 */ /* 0x080fe20000400000 */
[----:B------:R-:W-:Y:S01]  /*8320*/  FSEL R216, R216, R165, !P1 ;  /* 0x000000a5d8d87208 */ /* 0x000fe20004800000 */
[-C--:B------:R-:W-:Y:S01]  /*8330*/  FMUL R165, R232, R100.reuse ;  /* 0x00000064e8a57220 */ /* 0x080fe20000400000 */
[----:B------:R-:W-:Y:S01]  /*8340*/  FMNMX3 R80, R80, |R227|, |R97|, !PT ;  /* 0x400000e350507276 */ /* 0x000fe20007800461 */
[-C--:B------:R-:W-:Y:S01]  /*8350*/  @P1 FMUL R81, R81, R100.reuse ;  /* 0x0000006451511220 */ /* 0x080fe20000400000 */
[----:B------:R-:W-:Y:S01]  /*8360*/  FMUL R103, R252, R100 ;  /* 0x00000064fc677220 */ /* 0x000fe20000400000 */
[----:B------:R-:W-:Y:S01]  /*8370*/  FFMA R235, R235, R118, R122 ;  /* 0x00000076ebeb7223 */ /* 0x000fe2000000007a */
[----:B------:R-:W-:Y:S01]  /*8380*/  FSEL R192, R192, R169, !P1 ;  /* 0x000000a9c0c07208 */ /* 0x000fe20004800000 */
[-C--:B------:R-:W-:Y:S01]  /*8390*/  @P1 FMUL R83, R83, R100.reuse ;  /* 0x0000006453531220 */ /* 0x080fe20000400000 */
[----:B------:R-:W-:Y:S01]  /*83a0*/  FSEL R196, R196, R171, !P1 ;  /* 0x000000abc4c47208 */ /* 0x000fe20004800000 */
[-C--:B------:R-:W-:Y:S01]  /*83b0*/  FMUL R169, R208, R100.reuse ;  /* 0x00000064d0a97220 */ /* 0x080fe20000400000 */
[----:B------:R-:W-:Y:S01]  /*83c0*/  FSEL R204, R204, R167, !P1 ;  /* 0x000000a7cccc7208 */ /* 0x000fe20004800000 */
[-C--:B------:R-:W-:Y:S01]  /*83d0*/  FMUL R171, R212, R100.reuse ;  /* 0x00000064d4ab7220 */ /* 0x080fe20000400000 */
[----:B------:R-:W-:Y:S01]  /*83e0*/  FMNMX3 R80, R80, |R231|, |R233|, !PT ;  /* 0x400000e750507276 */ /* 0x000fe200078004e9 */
[-C--:B------:R-:W-:Y:S01]  /*83f0*/  FMUL R167, R220, R100.reuse ;  /* 0x00000064dca77220 */ /* 0x080fe20000400000 */
[----:B------:R-:W-:Y:S01]  /*8400*/  FSEL R232, R232, R165, !P1 ;  /* 0x000000a5e8e87208 */ /* 0x000fe20004800000 */
[-C--:B------:R-:W-:Y:S01]  /*8410*/  FMUL R165, R248, R100.reuse ;  /* 0x00000064f8a57220 */ /* 0x080fe20000400000 */
[----:B------:R-:W-:Y:S01]  /*8420*/  F2FP.SATFINITE.E4M3.F32.PACK_AB_MERGE_C R81, RZ, R81, RZ ;  /* 0x00000051ff51723e */ /* 0x000fe200048070ff */
[----:B------:R-:W-:Y:S01]  /*8430*/  @P1 FMUL R87, R87, R100 ;  /* 0x0000006457571220 */ /* 0x000fe20000400000 */
[----:B------:R-:W-:Y:S01]  /*8440*/  F2FP.SATFINITE.E4M3.F32.PACK_AB_MERGE_C R84, RZ, R84, RZ ;  /* 0x00000054ff54723e */ /* 0x000fe200048070ff */
[-C--:B------:R-:W-:Y:S01]  /*8450*/  @P1 FMUL R89, R89, R100.reuse ;  /* 0x0000006459591220 */ /* 0x080fe20000400000 */
[----:B------:R-:W-:Y:S01]  /*8460*/  FSEL R252, R252, R103, !P1 ;  /* 0x00000067fcfc7208 */ /* 0x000fe20004800000 */
[-C--:B------:R-:W-:Y:S01]  /*8470*/  @P1 FMUL R91, R91, R100.reuse ;  /* 0x000000645b5b1220 */ /* 0x080fe20000400000 */
[----:B------:R-:W-:Y:S01]  /*8480*/  FMNMX3 R103, R80, |R235|, |R99|, !PT ;  /* 0x400000eb50677276 */ /* 0x000fe20007800463 */
[----:B------:R-:W-:Y:S01]  /*8490*/  @P1 FMUL R93, R93, R100 ;  /* 0x000000645d5d1220 */ /* 0x000fe20000400000 */
[----:B------:R-:W-:Y:S01]  /*84a0*/  F2FP.SATFINITE.E4M3.F32.PACK_AB_MERGE_C R82, RZ, R82, RZ ;  /* 0x00000052ff52723e */ /* 0x000fe200048070ff */
[-C--:B------:R-:W-:Y:S01]  /*84b0*/  @P1 FMUL R111, R111, R100.reuse ;  /* 0x000000646f6f1220 */ /* 0x080fe20000400000 */
[----:B------:R-:W-:Y:S01]  /*84c0*/  SHF.L.U32 R81, R81, 0x8, RZ ;  /* 0x0000000851517819 */ /* 0x000fe200000006ff */
[-C--:B------:R-:W-:Y:S01]  /*84d0*/  FMUL R118, R231, R100.reuse ;  /* 0x00000064e7767220 */ /* 0x080fe20000400000 */
[----:B------:R-:W-:Y:S01]  /*84e0*/  LOP3.LUT R84, R84, 0xff, RZ, 0xc0, !PT ;  /* 0x000000ff54547812 */ /* 0x000fe200078ec0ff */
[-C--:B------:R-:W-:Y:S01]  /*84f0*/  FMUL R114, R227, R100.reuse ;  /* 0x00000064e3727220 */ /* 0x080fe20000400000 */
[----:B------:R-:W-:Y:S01]  /*8500*/  F2FP.SATFINITE.E4M3.F32.PACK_AB_MERGE_C R80, RZ, R83, RZ ;  /* 0x00000053ff50723e */ /* 0x000fe200048070ff */
        /* <DEDUP_REMOVED lines=18> */
[----:B------:R-:W-:Y:S01]  /*8630*/  @P1 FMUL R141, R141, R100 ;  /* 0x000000648d8d1220 */ /* 0x000fe20000400000 */
[----:B------:R-:W-:Y:S01]  /*8640*/  F2FP.SATFINITE.E4M3.F32.PACK_AB_MERGE_C R2, RZ, R2, RZ ;  /* 0x00000002ff02723e */ /* 0x000fe200048070ff */
[-C--:B------:R-:W-:Y:S01]  /*8650*/  @P1 FMUL R113, R113, R100.reuse ;  /* 0x0000006471711220 */ /* 0x080fe20000400000 */
[----:B------:R-:W-:Y:S01]  /*8660*/  F2FP.SATFINITE.E4M3.F32.PACK_AB_MERGE_C R87, RZ, R87, RZ ;  /* 0x00000057ff57723e */ /* 0x000fe200048070ff */
[-C--:B------:R-:W-:Y:S01]  /*8670*/  @P1 FMUL R119, R119, R100.reuse ;  /* 0x0000006477771220 */ /* 0x080fe20000400000 */
[----:B------:R-:W-:Y:S01]  /*8680*/  FSEL R224, R224, R169, !P1 ;  /* 0x000000a9e0e07208 */ /* 0x000fe20004800000 */
[-C--:B------:R-:W-:Y:S01]  /*8690*/  FMUL R169, R240, R100.reuse ;  /* 0x00000064f0a97220 */ /* 0x080fe20000400000 */
[----:B------:R-:W-:Y:S01]  /*86a0*/  FSEL R228, R228, R171, !P1 ;  /* 0x000000abe4e47208 */ /* 0x000fe20004800000 */
[-C--:B------:R-:W-:Y:S01]  /*86b0*/  FMUL R171, R244, R100.reuse ;  /* 0x00000064f4ab7220 */ /* 0x080fe20000400000 */
[----:B------:R-:W-:Y:S01]  /*86c0*/  FSEL R236, R236, R167, !P1 ;  /* 0x000000a7ecec7208 */ /* 0x000fe20004800000 */
[-C--:B------:R-:W-:Y:S01]  /*86d0*/  @P1 FMUL R143, R143, R100.reuse ;  /* 0x000000648f8f1220 */ /* 0x080fe20000400000 */
[----:B------:R-:W-:Y:S01]  /*86e0*/  LOP3.LUT R165, R94, 0xffff, R165, 0xf8, !PT ;  /* 0x0000ffff5ea57812 */ /* 0x000fe200078ef8a5 */
[-C--:B------:R-:W-:Y:S01]  /*86f0*/  @P1 FMUL R147, R147, R100.reuse ;  /* 0x0000006493931220 */ /* 0x080fe20000400000 */
[----:B------:R-:W-:Y:S01]  /*8700*/  F2FP.SATFINITE.E4M3.F32.PACK_AB_MERGE_C R89, RZ, R89, RZ ;  /* 0x00000059ff59723e */ /* 0x000fe200048070ff */
        /* <DEDUP_REMOVED lines=21> */
[----:B------:R-:W-:Y:S01]  /*8860*/  LOP3.LUT R167, R86, 0xffff, R167, 0xf8, !PT ;  /* 0x0000ffff56a77812 */ /* 0x000fe200078ef8a7 */
[-C--:B------:R-:W-:Y:S01]  /*8870*/  @P1 FMUL R229, R229, R100.reuse ;  /* 0x00000064e5e51220 */ /* 0x080fe20000400000 */
[----:B------:R-:W-:Y:S01]  /*8880*/  LOP3.LUT R80, R83, 0xff000000, R80, 0xf8, !PT ;  /* 0xff00000053507812 */ /* 0x000fe200078ef850 */
[-C--:B------:R-:W-:Y:S01]  /*8890*/  @P1 FMUL R99, R99, R100.reuse ;  /* 0x0000006463631220 */ /* 0x080fe20000400000 */
[----:B------:R-:W-:Y:S01]  /*88a0*/  F2FP.SATFINITE.E4M3.F32.PACK_AB_MERGE_C R93, RZ, R93, RZ ;  /* 0x0000005dff5d723e */ /* 0x000fe200048070ff */
[-C--:B------:R-:W-:Y:S01]  /*88b0*/  @P1 FMUL R149, R149, R100.reuse ;  /* 0x0000006495951220 */ /* 0x080fe20000400000 */
[----:B------:R-:W-:Y:S01]  /*88c0*/  FSEL R240, R240, R169, !P1 ;  /* 0x000000a9f0f07208 */ /* 0x000fe20004800000 */
[-C--:B------:R-:W-:Y:S01]  /*88d0*/  @P1 FMUL R157, R157, R100.reuse ;  /* 0x000000649d9d1220 */ /* 0x080fe20000400000 */
[----:B------:R-:W-:Y:S01]  /*88e0*/  FSEL R244, R244, R171, !P1 ;  /* 0x000000abf4f47208 */ /* 0x000fe20004800000 */
[-C--:B------:R-:W-:Y:S01]  /*88f0*/  @P1 FMUL R127, R127, R100.reuse ;  /* 0x000000647f7f1220 */ /* 0x080fe20000400000 */
[----:B------:R-:W-:Y:S01]  /*8900*/  LOP3.LUT R2, R2, 0xffff, R87, 0xf8, !PT ;  /* 0x0000ffff02027812 */ /* 0x000fe200078ef857 */
[-C--:B------:R-:W-:Y:S01]  /*8910*/  @P1 FMUL R155, R155, R100.reuse ;  /* 0x000000649b9b1220 */ /* 0x080fe20000400000 */
[----:B------:R-:W-:Y:S01]  /*8920*/  SHF.L.U32 R83, R124, 0x10, RZ ;  /* 0x000000107c537819 */ /* 0x000fe200000006ff */
[-C--:B------:R-:W-:Y:S01]  /*8930*/  @P1 FMUL R163, R163, R100.reuse ;  /* 0x00000064a3a31220 */ /* 0x080fe20000400000 */
[----:B------:R-:W-:Y:S01]  /*8940*/  LOP3.LUT R91, R91, 0xffff, RZ, 0xc0, !PT ;  /* 0x0000ffff5b5b7812 */ /* 0x000fe200078ec0ff */
[-C--:B------:R-:W-:Y:S01]  /*8950*/  @P1 FMUL R131, R131, R100.reuse ;  /* 0x0000006483831220 */ /* 0x080fe20000400000 */
[----:B------:R-:W-:Y:S01]  /*8960*/  LOP3.LUT R92, R92, 0xffffff00, RZ, 0xc0, !PT ;  /* 0xffffff005c5c7812 */ /* 0x000fe200078ec0ff */
[-C--:B------:R-:W-:Y:S01]  /*8970*/  @P1 FMUL R97, R97, R100.reuse ;  /* 0x0000006461611220 */ /* 0x080fe20000400000 */
[----:B------:R-:W-:Y:S01]  /*8980*/  LOP3.LUT R86, R110, 0xffffff00, RZ, 0xc0, !PT ;  /* 0xffffff006e567812 */ /* 0x000fe200078ec0ff */
[----:B------:R-:W-:Y:S01]  /*8990*/  @P1 FMUL R151, R151, R100 ;  /* 0x0000006497971220 */ /* 0x000fe20000400000 */
[----:B------:R-:W-:Y:S01]  /*89a0*/  F2FP.SATFINITE.E4M3.F32.PACK_AB_MERGE_C R169, RZ, R148, RZ ;  /* 0x00000094ffa9723e */ /* 0x000fe200048070ff */
[----:B------:R-:W-:Y:S01]  /*89b0*/  @P1 FMUL R159, R159, R100 ;  /* 0x000000649f9f1220 */ /* 0x000fe20000400000 */
[----:B------:R-:W-:-:S02]  /*89c0*/  F2FP.SATFINITE.E4M3.F32.PACK_AB_MERGE_C R171, RZ, R164, RZ ;  /* 0x000000a4ffab723e */ /* 0x000fc400048070ff */
[----:B------:R-:W-:Y:S02]  /*89d0*/  LOP3.LUT R89, R82, 0xff00, R89, 0xf8, !PT ;  /* 0x0000ff0052597812 */ /* 0x000fe400078ef859 */
[----:B------:R-:W-:Y:S02]  /*89e0*/  LOP3.LUT R82, R167, 0xff, RZ, 0xc0, !PT ;  /* 0x000000ffa7527812 */ /* 0x000fe400078ec0ff */
[----:B------:R-:W-:Y:S02]  /*89f0*/  PRMT R93, R93, 0x7104, RZ ;  /* 0x000071045d5d7816 */ /* 0x000fe400000000ff */
[----:B------:R-:W-:Y:S02]  /*8a00*/  LOP3.LUT R2, R2, 0xff0000, R83, 0xf8, !PT ;  /* 0x00ff000002027812 */ /* 0x000fe400078ef853 */
[----:B------:R-:W-:Y:S02]  /*8a10*/  SHF.L.U32 R91, R91, 0x18, RZ ;  /* 0x000000185b5b7819 */ /* 0x000fe400000006ff */
[----:B------:R-:W-:-:S02]  /*8a20*/  LOP3.LUT R112, R106, 0xffffff00, RZ, 0xc0, !PT ;  /* 0xffffff006a707812 */ /* 0x000fc400078ec0ff */
[----:B------:R-:W-:Y:S02]  /*8a30*/  F2FP.SATFINITE.E4M3.F32.PACK_AB_MERGE_C R175, RZ, R196, RZ ;  /* 0x000000c4ffaf723e */ /* 0x000fe400048070ff */
[----:B------:R-:W-:Y:S02]  /*8a40*/  LOP3.LUT R169, R92, 0xffff, R169, 0xf8, !PT ;  /* 0x0000ffff5ca97812 */ /* 0x000fe400078ef8a9 */
[----:B------:R-:W-:Y:S02]  /*8a50*/  LOP3.LUT R86, R86, 0xffff, R171, 0xf8, !PT ;  /* 0x0000ffff56567812 */ /* 0x000fe400078ef8ab */
[----:B------:R-:W-:Y:S02]  /*8a60*/  F2FP.SATFINITE.E4M3.F32.PACK_AB_MERGE_C R111, RZ, R111, RZ ;  /* 0x0000006fff6f723e */ /* 0x000fe400048070ff */
[----:B------:R-:W-:Y:S02]  /*8a70*/  LOP3.LUT R88, R88, 0xffffff00, RZ, 0xc0, !PT ;  /* 0xffffff0058587812 */ /* 0x000fe400078ec0ff */
[----:B------:R-:W-:-:S02]  /*8a80*/  F2FP.SATFINITE.E4M3.F32.PACK_AB_MERGE_C R171, RZ, R212, RZ ;  /* 0x000000d4ffab723e */ /* 0x000fc400048070ff */
[----:B------:R-:W-:Y:S02]  /*8a90*/  FSEL R231, R231, R118, !P1 ;  /* 0x00000076e7e77208 */ /* 0x000fe40004800000 */
[----:B------:R-:W-:Y:S02]  /*8aa0*/  LOP3.LUT R93, R82, 0xff00, R93, 0xf8, !PT ;  /* 0x0000ff00525d7812 */ /* 0x000fe400078ef85d */
[----:B------:R-:W-:Y:S02]  /*8ab0*/  LOP3.LUT R82, R2, 0xff000000, R91, 0xf8, !PT ;  /* 0xff00000002527812 */ /* 0x000fe400078ef85b */
[----:B------:R-:W-:Y:S02]  /*8ac0*/  LOP3.LUT R112, R112, 0xffff, R175, 0xf8, !PT ;  /* 0x0000ffff70707812 */ /* 0x000fe400078ef8af */
[----:B------:R-:W-:Y:S02]  /*8ad0*/  LOP3.LUT R92, R96, 0xffffff00, RZ, 0xc0, !PT ;  /* 0xffffff00605c7812 */ /* 0x000fe400078ec0ff */
[----:B------:R-:W-:-:S02]  /*8ae0*/  LOP3.LUT R2, R169, 0xff, RZ, 0xc0, !PT ;  /* 0x000000ffa9027812 */ /* 0x000fc400078ec0ff */
[----:B------:R-:W-:Y:S02]  /*8af0*/  PRMT R111, R111, 0x7104, RZ ;  /* 0x000071046f6f7816 */ /* 0x000fe400000000ff */
[----:B------:R-:W-:Y:S01]  /*8b00*/  FSEL R227, R227, R114, !P1 ;  /* 0x00000072e3e37208 */ /* 0x000fe20004800000 */
[----:B------:R-:W-:Y:S01]  /*8b10*/  FMUL R114, R235, R100 ;  /* 0x00000064eb727220 */ /* 0x000fe20000400000 */
[----:B------:R-:W-:Y:S02]  /*8b20*/  F2FP.SATFINITE.E4M3.F32.PACK_AB_MERGE_C R175, RZ, R244, RZ ;  /* 0x000000f4ffaf723e */ /* 0x000fe400048070ff */
[----:B------:R-:W-:Y:S02]  /*8b30*/  LOP3.LUT R96, R88, 0xffff, R171, 0xf8, !PT ;  /* 0x0000ffff58607812 */ /* 0x000fe400078ef8ab */
[----:B------:R-:W-:Y:S02]  /*8b40*/  F2FP.SATFINITE.E4M3.F32.PACK_AB_MERGE_C R145, RZ, R145, RZ ;  /* 0x00000091ff91723e */ /* 0x000fe400048070ff */
[----:B------:R-:W-:-:S02]  /*8b50*/  LOP3.LUT R90, R90, 0xffffff00, RZ, 0xc0, !PT ;  /* 0xffffff005a5a7812 */ /* 0x000fc400078ec0ff */
[----:B------:R-:W-:Y:S02]  /*8b60*/  F2FP.SATFINITE.E4M3.F32.PACK_AB_MERGE_C R231, RZ, R231, RZ ;  /* 0x000000e7ffe7723e */ /* 0x000fe400048070ff */
[----:B------:R-:W-:Y:S02]  /*8b70*/  LOP3.LUT R111, R2, 0xff00, R111, 0xf8, !PT ;  /* 0x0000ff00026f7812 */ /* 0x000fe400078ef86f */
[----:B------:R-:W-:Y:S02]  /*8b80*/  LOP3.LUT R92, R92, 0xffff, R175, 0xf8, !PT ;  /* 0x0000ffff5c5c7812 */ /* 0x000fe400078ef8af */
[----:B------:R-:W-:Y:S02]  /*8b90*/  LOP3.LUT R2, R96, 0xff, RZ, 0xc0, !PT ;  /* 0x000000ff60027812 */ /* 0x000fe400078ec0ff */
[----:B------:R-:W-:Y:S02]  /*8ba0*/  PRMT R145, R145, 0x7104, RZ ;  /* 0x0000710491917816 */ /* 0x000fe400000000ff */
[----:B------:R-:W-:-:S02]  /*8bb0*/  F2FP.SATFINITE.E4M3.F32.PACK_AB_MERGE_C R161, RZ, R161, RZ ;  /* 0x000000a1ffa1723e */ /* 0x000fc400048070ff */
[----:B------:R-:W-:Y:S02]  /*8bc0*/  LOP3.LUT R81, R90, 0xffff, R231, 0xf8, !PT ;  /* 0x0000ffff5a517812 */ /* 0x000fe400078ef8e7 */
[----:B------:R-:W-:Y:S02]  /*8bd0*/  F2FP.SATFINITE.E4M3.F32.PACK_AB_MERGE_C R132, RZ, R132, RZ ;  /* 0x00000084ff84723e */ /* 0x000fe400048070ff */
[----:B------:R-:W-:Y:S02]  /*8be0*/  F2FP.SATFINITE.E4M3.F32.PACK_AB_MERGE_C R233, RZ, R233, RZ ;  /* 0x000000e9ffe9723e */ /* 0x000fe400048070ff */
[----:B------:R-:W-:Y:S02]  /*8bf0*/  FSEL R235, R235, R114, !P1 ;  /* 0x00000072ebeb7208 */ /* 0x000fe40004800000 */
[----:B------:R-:W-:Y:S02]  /*8c00*/  F2FP.SATFINITE.E4M3.F32.PACK_AB_MERGE_C R95, RZ, R95, RZ ;  /* 0x0000005fff5f723e */ /* 0x000fe400048070ff */
[----:B------:R-:W-:-:S02]  /*8c10*/  LOP3.LUT R145, R2, 0xff00, R145, 0xf8, !PT ;  /* 0x0000ff0002917812 */ /* 0x000fc400078ef891 */
[----:B------:R-:W-:Y:S02]  /*8c20*/  LOP3.LUT R92, R92, 0xff, RZ, 0xc0, !PT ;  /* 0x000000ff5c5c7812 */ /* 0x000fe400078ec0ff */
[----:B------:R-:W-:Y:S02]  /*8c30*/  PRMT R161, R161, 0x7104, RZ ;  /* 0x00007104a1a17816 */ /* 0x000fe400000000ff */
[----:B------:R-:W-:Y:S02]  /*8c40*/  SHF.L.U32 R132, R132, 0x10, RZ ;  /* 0x0000001084847819 */ /* 0x000fe400000006ff */
[----:B------:R-:W-:Y:S01]  /*8c50*/  LOP3.LUT R2, R81, 0xff, RZ, 0xc0, !PT ;  /* 0x000000ff51027812 */ /* 0x000fe200078ec0ff */
[----:B------:R-:W-:Y:S01]  /*8c60*/  IMAD R81, R101, 0x1400, R120 ;  /* 0x0000140065517824 */ /* 0x000fe200078e0278 */
[----:B------:R-:W-:Y:S02]  /*8c70*/  PRMT R233, R233, 0x7104, RZ ;  /* 0x00007104e9e97816 */ /* 0x000fe400000000ff */
[----:B------:R-:W-:-:S02]  /*8c80*/  LOP3.LUT R95, R95, 0xffff, RZ, 0xc0, !PT ;  /* 0x0000ffff5f5f7812 */ /* 0x000fc400078ec0ff */
[----:B------:R-:W-:Y:S02]  /*8c90*/  F2FP.SATFINITE.E4M3.F32.PACK_AB_MERGE_C R235, RZ, R235, RZ ;  /* 0x000000ebffeb723e */ /* 0x000fe400048070ff */
[----:B------:R-:W-:Y:S02]  /*8ca0*/  LOP3.LUT R161, R92, 0xff00, R161, 0xf8, !PT ;  /* 0x0000ff005ca17812 */ /* 0x000fe400078ef8a1 */
[----:B------:R-:W-:Y:S02]  /*8cb0*/  LOP3.LUT R118, R108, 0xffffff00, RZ, 0xc0, !PT ;  /* 0xffffff006c767812 */ /* 0x000fe400078ec0ff */
[----:B------:R-:W-:Y:S02]  /*8cc0*/  LOP3.LUT R93, R93, 0xff0000, R132, 0xf8, !PT ;  /* 0x00ff00005d5d7812 */ /* 0x000fe400078ef884 */
[----:B------:R-:W-:Y:S02]  /*8cd0*/  LOP3.LUT R92, R2, 0xff00, R233, 0xf8, !PT ;  /* 0x0000ff00025c7812 */ /* 0x000fe400078ef8e9 */
[----:B------:R-:W-:-:S02]  /*8ce0*/  SHF.L.U32 R108, R95, 0x18, RZ ;  /* 0x000000185f6c7819 */ /* 0x000fc400000006ff */
[----:B------:R-:W-:Y:S02]  /*8cf0*/  SHF.L.U32 R235, R235, 0x10, RZ ;  /* 0x00000010ebeb7819 */ /* 0x000fe400000006ff */
[----:B------:R-:W-:Y:S02]  /*8d00*/  LOP3.LUT R108, R93, R108, RZ, 0xfc, !PT ;  /* 0x0000006c5d6c7212 */ /* 0x000fe400078efcff */
[----:B------:R-:W-:Y:S02]  /*8d10*/  LOP3.LUT R235, R92, 0xff0000, R235, 0xf8, !PT ;  /* 0x00ff00005ceb7812 */ /* 0x000fe400078ef8eb */
[----:B------:R-:W0:Y:S01]  /*8d20*/  LDC.64 R92, c[0x0][0x3c8] ;  /* 0x0000f200ff5c7b82 */ /* 0x000e220000000a00 */
[----:B------:R-:W-:Y:S02]  /*8d30*/  F2FP.SATFINITE.E4M3.F32.PACK_AB_MERGE_C R156, RZ, R156, RZ ;  /* 0x0000009cff9c723e */ /* 0x000fe400048070ff */
[----:B------:R-:W-:Y:S02]  /*8d40*/  F2FP.SATFINITE.E4M3.F32.PACK_AB_MERGE_C R115, RZ, R115, RZ ;  /* 0x00000073ff73723e */ /* 0x000fe400048070ff */
[----:B------:R-:W-:-:S02]  /*8d50*/  F2FP.SATFINITE.E4M3.F32.PACK_AB_MERGE_C R117, RZ, R117, RZ ;  /* 0x00000075ff75723e */ /* 0x000fc400048070ff */
[----:B------:R-:W-:Y:S02]  /*8d60*/  F2FP.SATFINITE.E4M3.F32.PACK_AB_MERGE_C R204, RZ, R204, RZ ;  /* 0x000000ccffcc723e */ /* 0x000fe400048070ff */
[----:B------:R-:W-:Y:S02]  /*8d70*/  F2FP.SATFINITE.E4M3.F32.PACK_AB_MERGE_C R141, RZ, R141, RZ ;  /* 0x0000008dff8d723e */ /* 0x000fe400048070ff */
[----:B------:R-:W-:Y:S02]  /*8d80*/  F2FP.SATFINITE.E4M3.F32.PACK_AB_MERGE_C R173, RZ, R180, RZ ;  /* 0x000000b4ffad723e */ /* 0x000fe400048070ff */
[----:B------:R-:W-:Y:S02]  /*8d90*/  LOP3.LUT R156, R156, 0xff, RZ, 0xc0, !PT ;  /* 0x000000ff9c9c7812 */ /* 0x000fe400078ec0ff */
[----:B------:R-:W-:Y:S02]  /*8da0*/  SHF.L.U32 R115, R115, 0x8, RZ ;  /* 0x0000000873737819 */ /* 0x000fe400000006ff */
[----:B------:R-:W-:-:S02]  /*8db0*/  F2FP.SATFINITE.E4M3.F32.PACK_AB_MERGE_C R160, RZ, R160, RZ ;  /* 0x000000a0ffa0723e */ /* 0x000fc400048070ff */
[----:B------:R-:W-:Y:S02]  /*8dc0*/  LOP3.LUT R86, R86, 0xff, RZ, 0xc0, !PT ;  /* 0x000000ff56567812 */ /* 0x000fe400078ec0ff */
[----:B------:R-:W-:Y:S02]  /*8dd0*/  PRMT R117, R117, 0x7104, RZ ;  /* 0x0000710475757816 */ /* 0x000fe400000000ff */
[----:B------:R-:W-:Y:S02]  /*8de0*/  F2FP.SATFINITE.E4M3.F32.PACK_AB_MERGE_C R168, RZ, R168, RZ ;  /* 0x000000a8ffa8723e */ /* 0x000fe400048070ff */
[----:B------:R-:W-:Y:S02]  /*8df0*/  F2FP.SATFINITE.E4M3.F32.PACK_AB_MERGE_C R113, RZ, R113, RZ ;  /* 0x00000071ff71723e */ /* 0x000fe400048070ff */
[----:B------:R-:W-:Y:S02]  /*8e00*/  F2FP.SATFINITE.E4M3.F32.PACK_AB_MERGE_C R119, RZ, R119, RZ ;  /* 0x00000077ff77723e */ /* 0x000fe400048070ff */
[----:B------:R-:W-:-:S02]  /*8e10*/  F2FP.SATFINITE.E4M3.F32.PACK_AB_MERGE_C R208, RZ, R208, RZ ;  /* 0x000000d0ffd0723e */ /* 0x000fc400048070ff */
[----:B------:R-:W-:Y:S02]  /*8e20*/  LOP3.LUT R204, R204, 0xff, RZ, 0xc0, !PT ;  /* 0x000000ffcccc7812 */ /* 0x000fe400078ec0ff */
[----:B------:R-:W-:Y:S02]  /*8e30*/  SHF.L.U32 R141, R141, 0x8, RZ ;  /* 0x000000088d8d7819 */ /* 0x000fe400000006ff */
[----:B------:R-:W-:Y:S02]  /*8e40*/  F2FP.SATFINITE.E4M3.F32.PACK_AB_MERGE_C R143, RZ, R143, RZ ;  /* 0x0000008fff8f723e */ /* 0x000fe400048070ff */
[----:B------:R-:W-:Y:S02]  /*8e50*/  F2FP.SATFINITE.E4M3.F32.PACK_AB_MERGE_C R216, RZ, R216, RZ ;  /* 0x000000d8ffd8723e */ /* 0x000fe400048070ff */
[----:B------:R-:W-:Y:S02]  /*8e60*/  F2FP.SATFINITE.E4M3.F32.PACK_AB_MERGE_C R147, RZ, R147, RZ ;  /* 0x00000093ff93723e */ /* 0x000fe400048070ff */
[----:B------:R-:W-:-:S02]  /*8e70*/  LOP3.LUT R118, R118, 0xffff, R173, 0xf8, !PT ;  /* 0x0000ffff76767812 */ /* 0x000fc400078ef8ad */
[----:B------:R-:W-:Y:S02]  /*8e80*/  F2FP.SATFINITE.E4M3.F32.PACK_AB_MERGE_C R140, RZ, R140, RZ ;  /* 0x0000008cff8c723e */ /* 0x000fe400048070ff */
[----:B------:R-:W-:Y:S02]  /*8e90*/  F2FP.SATFINITE.E4M3.F32.PACK_AB_MERGE_C R107, RZ, R107, RZ ;  /* 0x0000006bff6b723e */ /* 0x000fe400048070ff */
[----:B------:R-:W-:Y:S02]  /*8ea0*/  LOP3.LUT R94, R98, 0xffffff00, RZ, 0xc0, !PT ;  /* 0xffffff00625e7812 */ /* 0x000fe400078ec0ff */
[----:B------:R-:W-:Y:S02]  /*8eb0*/  F2FP.SATFINITE.E4M3.F32.PACK_AB_MERGE_C R173, RZ, R228, RZ ;  /* 0x000000e4ffad723e */ /* 0x000fe400048070ff */
[----:B------:R-:W-:Y:S02]  /*8ec0*/  F2FP.SATFINITE.E4M3.F32.PACK_AB_MERGE_C R125, RZ, R125, RZ ;  /* 0x0000007dff7d723e */ /* 0x000fe400048070ff */
[----:B------:R-:W-:-:S02]  /*8ed0*/  F2FP.SATFINITE.E4M3.F32.PACK_AB_MERGE_C R116, RZ, R116, RZ ;  /* 0x00000074ff74723e */ /* 0x000fc400048070ff */
[----:B------:R-:W-:Y:S02]  /*8ee0*/  F2FP.SATFINITE.E4M3.F32.PACK_AB_MERGE_C R85, RZ, R85, RZ ;  /* 0x00000055ff55723e */ /* 0x000fe400048070ff */
[----:B------:R-:W-:Y:S02]  /*8ef0*/  LOP3.LUT R115, R156, 0xffff, R115, 0xf8, !PT ;  /* 0x0000ffff9c737812 */ /* 0x000fe400078ef873 */
[----:B------:R-:W-:Y:S02]  /*8f00*/  SHF.L.U32 R160, R160, 0x10, RZ ;  /* 0x00000010a0a07819 */ /* 0x000fe400000006ff */
[----:B------:R-:W-:Y:S02]  /*8f10*/  LOP3.LUT R117, R86, 0xff00, R117, 0xf8, !PT ;  /* 0x0000ff0056757812 */ /* 0x000fe400078ef875 */
[----:B------:R-:W-:Y:S02]  /*8f20*/  SHF.L.U32 R168, R168, 0x10, RZ ;  /* 0x00000010a8a87819 */ /* 0x000fe400000006ff */
[----:B------:R-:W-:-:S02]  /*8f30*/  LOP3.LUT R113, R113, 0xffff, RZ, 0xc0, !PT ;  /* 0x0000ffff71717812 */ /* 0x000fc400078ec0ff */
[----:B------:R-:W-:Y:S02]  /*8f40*/  LOP3.LUT R119, R119, 0xffff, RZ, 0xc0, !PT ;  /* 0x0000ffff77777812 */ /* 0x000fe400078ec0ff */
[----:B------:R-:W-:Y:S02]  /*8f50*/  F2FP.SATFINITE.E4M3.F32.PACK_AB_MERGE_C R133, RZ, R133, RZ ;  /* 0x00000085ff85723e */ /* 0x000fe400048070ff */
[----:B------:R-:W-:Y:S02]  /*8f60*/  LOP3.LUT R141, R204, 0xffff, R141, 0xf8, !PT ;  /* 0x0000ffffcc8d7812 */ /* 0x000fe400078ef88d */
[----:B------:R-:W-:Y:S02]  /*8f70*/  SHF.L.U32 R208, R208, 0x10, RZ ;  /* 0x00000010d0d07819 */ /* 0x000fe400000006ff */
[----:B------:R-:W-:Y:S02]  /*8f80*/  F2FP.SATFINITE.E4M3.F32.PACK_AB_MERGE_C R135, RZ, R135, RZ ;  /* 0x00000087ff87723e */ /* 0x000fe400048070ff */
[----:B------:R-:W-:-:S02]  /*8f90*/  LOP3.LUT R143, R143, 0xffff, RZ, 0xc0, !PT ;  /* 0x0000ffff8f8f7812 */ /* 0x000fc400078ec0ff */
[----:B------:R-:W-:Y:S02]  /*8fa0*/  SHF.L.U32 R216, R216, 0x10, RZ ;  /* 0x00000010d8d87819 */ /* 0x000fe400000006ff */
[----:B------:R-:W-:Y:S02]  /*8fb0*/  LOP3.LUT R147, R147, 0xffff, RZ, 0xc0, !PT ;  /* 0x0000ffff93937812 */ /* 0x000fe400078ec0ff */
[----:B------:R-:W-:Y:S02]  /*8fc0*/  F2FP.SATFINITE.E4M3.F32.PACK_AB_MERGE_C R144, RZ, R144, RZ ;  /* 0x00000090ff90723e */ /* 0x000fe400048070ff */
[----:B------:R-:W-:Y:S02]  /*8fd0*/  LOP3.LUT R140, R140, 0xff, RZ, 0xc0, !PT ;  /* 0x000000ff8c8c7812 */ /* 0x000fe400078ec0ff */
[----:B------:R-:W-:Y:S02]  /*8fe0*/  SHF.L.U32 R107, R107, 0x8, RZ ;  /* 0x000000086b6b7819 */ /* 0x000fe400000006ff */
[----:B------:R-:W-:-:S02]  /*8ff0*/  F2FP.SATFINITE.E4M3.F32.PACK_AB_MERGE_C R152, RZ, R152, RZ ;  /* 0x00000098ff98723e */ /* 0x000fc400048070ff */
[----:B------:R-:W-:Y:S02]  /*9000*/  F2FP.SATFINITE.E4M3.F32.PACK_AB_MERGE_C R105, RZ, R105, RZ ;  /* 0x00000069ff69723e */ /* 0x000fe400048070ff */
[----:B------:R-:W-:Y:S02]  /*9010*/  F2FP.SATFINITE.E4M3.F32.PACK_AB_MERGE_C R109, RZ, R109, RZ ;  /* 0x0000006dff6d723e */ /* 0x000fe400048070ff */
[----:B------:R-:W-:Y:S02]  /*9020*/  LOP3.LUT R94, R94, 0xffff, R173, 0xf8, !PT ;  /* 0x0000ffff5e5e7812 */ /* 0x000fe400078ef8ad */
[----:B------:R-:W-:Y:S02]  /*9030*/  F2FP.SATFINITE.E4M3.F32.PACK_AB_MERGE_C R153, RZ, R153, RZ ;  /* 0x00000099ff99723e */ /* 0x000fe400048070ff */
[----:B------:R-:W-:Y:S02]  /*9040*/  F2FP.SATFINITE.E4M3.F32.PACK_AB_MERGE_C R172, RZ, R172, RZ ;  /* 0x000000acffac723e */ /* 0x000fe400048070ff */
[----:B------:R-:W-:-:S02]  /*9050*/  F2FP.SATFINITE.E4M3.F32.PACK_AB_MERGE_C R121, RZ, R121, RZ ;  /* 0x00000079ff79723e */ /* 0x000fc400048070ff */
[----:B------:R-:W-:Y:S02]  /*9060*/  LOP3.LUT R118, R118, 0xff, RZ, 0xc0, !PT ;  /* 0x000000ff76767812 */ /* 0x000fe400078ec0ff */
[----:B------:R-:W-:Y:S02]  /*9070*/  PRMT R125, R125, 0x7104, RZ ;  /* 0x000071047d7d7816 */ /* 0x000fe400000000ff */
[----:B------:R-:W-:Y:S02]  /*9080*/  F2FP.SATFINITE.E4M3.F32.PACK_AB_MERGE_C R184, RZ, R184, RZ ;  /* 0x000000b8ffb8723e */ /* 0x000fe400048070ff */
[----:B------:R-:W-:Y:S02]  /*9090*/  F2FP.SATFINITE.E4M3.F32.PACK_AB_MERGE_C R123, RZ, R123, RZ ;  /* 0x0000007bff7b723e */ /* 0x000fe400048070ff */
[----:B------:R-:W-:Y:S02]  /*90a0*/  SHF.L.U32 R116, R116, 0x10, RZ ;  /* 0x0000001074747819 */ /* 0x000fe400000006ff */
[----:B------:R-:W-:-:S02]  /*90b0*/  LOP3.LUT R85, R85, 0xffff, RZ, 0xc0, !PT ;  /* 0x0000ffff55557812 */ /* 0x000fc400078ec0ff */
[----:B------:R-:W-:Y:S02]  /*90c0*/  LOP3.LUT R160, R115, 0xff0000, R160, 0xf8, !PT ;  /* 0x00ff000073a07812 */ /* 0x000fe400078ef8a0 */
[----:B------:R-:W-:Y:S02]  /*90d0*/  LOP3.LUT R117, R117, 0xff0000, R168, 0xf8, !PT ;  /* 0x00ff000075757812 */ /* 0x000fe400078ef8a8 */
[----:B------:R-:W-:Y:S02]  /*90e0*/  SHF.L.U32 R113, R113, 0x18, RZ ;  /* 0x0000001871717819 */ /* 0x000fe400000006ff */
[----:B------:R-:W-:Y:S02]  /*90f0*/  SHF.L.U32 R114, R119, 0x18, RZ ;  /* 0x0000001877727819 */ /* 0x000fe400000006ff */
[----:B------:R-:W-:Y:S02]  /*9100*/  F2FP.SATFINITE.E4M3.F32.PACK_AB_MERGE_C R188, RZ, R188, RZ ;  /* 0x000000bcffbc723e */ /* 0x000fe400048070ff */
[----:B------:R-:W-:-:S02]  /*9110*/  F2FP.SATFINITE.E4M3.F32.PACK_AB_MERGE_C R129, RZ, R129, RZ ;  /* 0x00000081ff81723e */ /* 0x000fc400048070ff */
[----:B------:R-:W-:Y:S02]  /*9120*/  LOP3.LUT R112, R112, 0xff, RZ, 0xc0, !PT ;  /* 0x000000ff70707812 */ /* 0x000fe400078ec0ff */
[----:B------:R-:W-:Y:S02]  /*9130*/  PRMT R133, R133, 0x7104, RZ ;  /* 0x0000710485857816 */ /* 0x000fe400000000ff */
[----:B------:R-:W-:Y:S02]  /*9140*/  F2FP.SATFINITE.E4M3.F32.PACK_AB_MERGE_C R200, RZ, R200, RZ ;  /* 0x000000c8ffc8723e */ /* 0x000fe400048070ff */
[----:B------:R-:W-:Y:S02]  /*9150*/  LOP3.LUT R208, R141, 0xff0000, R208, 0xf8, !PT ;  /* 0x00ff00008dd07812 */ /* 0x000fe400078ef8d0 */
[----:B------:R-:W-:Y:S02]  /*9160*/  LOP3.LUT R135, R135, 0xffff, RZ, 0xc0, !PT ;  /* 0x0000ffff87877812 */ /* 0x000fe400078ec0ff */
[----:B------:R-:W-:-:S02]  /*9170*/  SHF.L.U32 R143, R143, 0x18, RZ ;  /* 0x000000188f8f7819 */ /* 0x000fc400000006ff */
[----:B------:R-:W-:Y:S02]  /*9180*/  LOP3.LUT R145, R145, 0xff0000, R216, 0xf8, !PT ;  /* 0x00ff000091917812 */ /* 0x000fe400078ef8d8 */
[----:B------:R-:W-:Y:S02]  /*9190*/  SHF.L.U32 R126, R147, 0x18, RZ ;  /* 0x00000018937e7819 */ /* 0x000fe400000006ff */
[----:B------:R-:W-:Y:S02]  /*91a0*/  F2FP.SATFINITE.E4M3.F32.PACK_AB_MERGE_C R252, RZ, R252, RZ ;  /* 0x000000fcfffc723e */ /* 0x000fe400048070ff */
[----:B------:R-:W-:Y:S02]  /*91b0*/  F2FP.SATFINITE.E4M3.F32.PACK_AB_MERGE_C R229, RZ, R229, RZ ;  /* 0x000000e5ffe5723e */ /* 0x000fe400048070ff */
[----:B------:R-:W-:Y:S02]  /*91c0*/  LOP3.LUT R107, R140, 0xffff, R107, 0xf8, !PT ;  /* 0x0000ffff8c6b7812 */ /* 0x000fe400078ef86b */
[----:B------:R-:W-:-:S02]  /*91d0*/  SHF.L.U32 R144, R144, 0x10, RZ ;  /* 0x0000001090907819 */ /* 0x000fc400000006ff */
[----:B------:R-:W-:Y:S02]  /*91e0*/  LOP3.LUT R105, R105, 0xffff, RZ, 0xc0, !PT ;  /* 0x0000ffff69697812 */ /* 0x000fe400078ec0ff */
[----:B------:R-:W-:Y:S02]  /*91f0*/  SHF.L.U32 R152, R152, 0x10, RZ ;  /* 0x0000001098987819 */ /* 0x000fe400000006ff */
[----:B------:R-:W-:Y:S02]  /*9200*/  LOP3.LUT R109, R109, 0xffff, RZ, 0xc0, !PT ;  /* 0x0000ffff6d6d7812 */ /* 0x000fe400078ec0ff */
[----:B------:R-:W-:Y:S02]  /*9210*/  F2FP.SATFINITE.E4M3.F32.PACK_AB_MERGE_C R99, RZ, R99, RZ ;  /* 0x00000063ff63723e */ /* 0x000fe400048070ff */
[----:B------:R-:W-:Y:S02]  /*9220*/  F2FP.SATFINITE.E4M3.F32.PACK_AB_MERGE_C R220, RZ, R220, RZ ;  /* 0x000000dcffdc723e */ /* 0x000fe400048070ff */
[----:B------:R-:W-:-:S02]  /*9230*/  F2FP.SATFINITE.E4M3.F32.PACK_AB_MERGE_C R149, RZ, R149, RZ ;  /* 0x00000095ff95723e */ /* 0x000fc400048070ff */
[----:B------:R-:W-:Y:S02]  /*9240*/  LOP3.LUT R94, R94, 0xff, RZ, 0xc0, !PT ;  /* 0x000000ff5e5e7812 */ /* 0x000fe400078ec0ff */
[----:B------:R-:W-:Y:S02]  /*9250*/  PRMT R153, R153, 0x7104, RZ ;  /* 0x0000710499997816 */ /* 0x000fe400000000ff */
[----:B------:R-:W-:Y:S02]  /*9260*/  F2FP.SATFINITE.E4M3.F32.PACK_AB_MERGE_C R232, RZ, R232, RZ ;  /* 0x000000e8ffe8723e */ /* 0x000fe400048070ff */
[----:B------:R-:W-:Y:S02]  /*9270*/  F2FP.SATFINITE.E4M3.F32.PACK_AB_MERGE_C R157, RZ, R157, RZ ;  /* 0x0000009dff9d723e */ /* 0x000fe400048070ff */
[----:B------:R-:W-:Y:S02]  /*9280*/  F2FP.SATFINITE.E4M3.F32.PACK_AB_MERGE_C R176, RZ, R176, RZ ;  /* 0x000000b0ffb0723e */ /* 0x000fe400048070ff */
[----:B------:R-:W-:-:S02]  /*9290*/  LOP3.LUT R172, R172, 0xff, RZ, 0xc0, !PT ;  /* 0x000000ffacac7812 */ /* 0x000fc400078ec0ff */
[----:B------:R-:W-:Y:S02]  /*92a0*/  SHF.L.U32 R121, R121, 0x8, RZ ;  /* 0x0000000879797819 */ /* 0x000fe400000006ff */
[----:B------:R-:W-:Y:S02]  /*92b0*/  F2FP.SATFINITE.E4M3.F32.PACK_AB_MERGE_C R127, RZ, R127, RZ ;  /* 0x0000007fff7f723e */ /* 0x000fe400048070ff */
[----:B------:R-:W-:Y:S02]  /*92c0*/  LOP3.LUT R125, R118, 0xff00, R125, 0xf8, !PT ;  /* 0x0000ff00767d7812 */ /* 0x000fe400078ef87d */
[----:B------:R-:W-:Y:S02]  /*92d0*/  SHF.L.U32 R184, R184, 0x10, RZ ;  /* 0x00000010b8b87819 */ /* 0x000fe400000006ff */
[----:B------:R-:W-:Y:S02]  /*92e0*/  LOP3.LUT R123, R123, 0xffff, RZ, 0xc0, !PT ;  /* 0x0000ffff7b7b7812 */ /* 0x000fe400078ec0ff */
[----:B------:R-:W-:-:S02]  /*92f0*/  F2FP.SATFINITE.E4M3.F32.PACK_AB_MERGE_C R236, RZ, R236, RZ ;  /* 0x000000ecffec723e */ /* 0x000fc400048070ff */
[----:B------:R-:W-:Y:S02]  /*9300*/  F2FP.SATFINITE.E4M3.F32.PACK_AB_MERGE_C R155, RZ, R155, RZ ;  /* 0x0000009bff9b723e */ /* 0x000fe400048070ff */
[----:B------:R-:W-:Y:S02]  /*9310*/  F2FP.SATFINITE.E4M3.F32.PACK_AB_MERGE_C R248, RZ, R248, RZ ;  /* 0x000000f8fff8723e */ /* 0x000fe400048070ff */
[----:B------:R-:W-:Y:S02]  /*9320*/  F2FP.SATFINITE.E4M3.F32.PACK_AB_MERGE_C R163, RZ, R163, RZ ;  /* 0x000000a3ffa3723e */ /* 0x000fe400048070ff */
[----:B------:R-:W-:Y:S02]  /*9330*/  LOP3.LUT R89, R89, 0xff0000, R116, 0xf8, !PT ;  /* 0x00ff000059597812 */ /* 0x000fe400078ef874 */
[----:B------:R-:W-:Y:S02]  /*9340*/  SHF.L.U32 R106, R85, 0x18, RZ ;  /* 0x00000018556a7819 */ /* 0x000fe400000006ff */
[----:B------:R-:W-:-:S02]  /*9350*/  LOP3.LUT R86, R160, 0xff000000, R113, 0xf8, !PT ;  /* 0xff000000a0567812 */ /* 0x000fc400078ef871 */
[----:B------:R-:W-:Y:S02]  /*9360*/  LOP3.LUT R114, R117, R114, RZ, 0xfc, !PT ;  /* 0x0000007275727212 */ /* 0x000fe400078efcff */
[----:B------:R-:W-:Y:S02]  /*9370*/  LOP3.LUT R188, R188, 0xff, RZ, 0xc0, !PT ;  /* 0x000000ffbcbc7812 */ /* 0x000fe400078ec0ff */
[----:B------:R-:W-:Y:S02]  /*9380*/  SHF.L.U32 R129, R129, 0x8, RZ ;  /* 0x0000000881817819 */ /* 0x000fe400000006ff */
[----:B------:R-:W-:Y:S02]  /*9390*/  F2FP.SATFINITE.E4M3.F32.PACK_AB_MERGE_C R192, RZ, R192, RZ ;  /* 0x000000c0ffc0723e */ /* 0x000fe400048070ff */
[----:B------:R-:W-:Y:S02]  /*93a0*/  F2FP.SATFINITE.E4M3.F32.PACK_AB_MERGE_C R131, RZ, R131, RZ ;  /* 0x00000083ff83723e */ /* 0x000fe400048070ff */
[----:B------:R-:W-:-:S02]  /*93b0*/  LOP3.LUT R133, R112, 0xff00, R133, 0xf8, !PT ;  /* 0x0000ff0070857812 */ /* 0x000fc400078ef885 */
[----:B------:R-:W-:Y:S02]  /*93c0*/  SHF.L.U32 R200, R200, 0x10, RZ ;  /* 0x00000010c8c87819 */ /* 0x000fe400000006ff */
[----:B------:R-:W-:Y:S02]  /*93d0*/  SHF.L.U32 R124, R135, 0x18, RZ ;  /* 0x00000018877c7819 */ /* 0x000fe400000006ff */
[----:B------:R-:W-:Y:S02]  /*93e0*/  LOP3.LUT R96, R208, 0xff000000, R143, 0xf8, !PT ;  /* 0xff000000d0607812 */ /* 0x000fe400078ef88f */
[----:B------:R-:W-:Y:S02]  /*93f0*/  LOP3.LUT R126, R145, R126, RZ, 0xfc, !PT ;  /* 0x0000007e917e7212 */ /* 0x000fe400078efcff */
[----:B------:R-:W-:Y:S02]  /*9400*/  LOP3.LUT R252, R252, 0xff, RZ, 0xc0, !PT ;  /* 0x000000fffcfc7812 */ /* 0x000fe400078ec0ff */
[----:B------:R-:W-:-:S02]  /*9410*/  SHF.L.U32 R229, R229, 0x8, RZ ;  /* 0x00000008e5e57819 */ /* 0x000fc400000006ff */
[----:B------:R-:W-:Y:S02]  /*9420*/  F2FP.SATFINITE.E4M3.F32.PACK_AB_MERGE_C R227, RZ, R227, RZ ;  /* 0x000000e3ffe3723e */ /* 0x000fe400048070ff */
[----:B------:R-:W-:Y:S02]  /*9430*/  F2FP.SATFINITE.E4M3.F32.PACK_AB_MERGE_C R97, RZ, R97, RZ ;  /* 0x00000061ff61723e */ /* 0x000fe400048070ff */
[----:B------:R-:W-:Y:S02]  /*9440*/  LOP3.LUT R144, R107, 0xff0000, R144, 0xf8, !PT ;  /* 0x00ff00006b907812 */ /* 0x000fe400078ef890 */
[----:B------:R-:W-:Y:S02]  /*9450*/  SHF.L.U32 R105, R105, 0x18, RZ ;  /* 0x0000001869697819 */ /* 0x000fe400000006ff */
[----:B------:R-:W-:Y:S02]  /*9460*/  LOP3.LUT R111, R111, 0xff0000, R152, 0xf8, !PT ;  /* 0x00ff00006f6f7812 */ /* 0x000fe400078ef898 */
[----:B------:R-:W-:-:S02]  /*9470*/  SHF.L.U32 R110, R109, 0x18, RZ ;  /* 0x000000186d6e7819 */ /* 0x000fc400000006ff */
[----:B------:R-:W-:Y:S02]  /*9480*/  LOP3.LUT R99, R99, 0xffff, RZ, 0xc0, !PT ;  /* 0x0000ffff63637812 */ /* 0x000fe400078ec0ff */
[C---:B------:R-:W-:Y:S02]  /*9490*/  IADD3 R145, PT, PT, R81.reuse, 0x1000, RZ ;  /* 0x0000100051917810 */ /* 0x040fe40007ffe0ff */
[C---:B------:R-:W-:Y:S02]  /*94a0*/  IADD3 R143, PT, PT, R81.reuse, 0xe00, RZ ;  /* 0x00000e00518f7810 */ /* 0x040fe40007ffe0ff */
[C---:B------:R-:W-:Y:S02]  /*94b0*/  IADD3 R141, PT, PT, R81.reuse, 0xc00, RZ ;  /* 0x00000c00518d7810 */ /* 0x040fe40007ffe0ff */
[----:B------:R-:W-:Y:S01]  /*94c0*/  IADD3 R113, PT, PT, R81, 0x400, RZ ;  /* 0x0000040051717810 */ /* 0x000fe20007ffe0ff */
[----:B0-----:R-:W-:Y:S01]  /*94d0*/  IMAD.WIDE.U32 R142, R143, 0x8, R92 ;  /* 0x000000088f8e7825 */ /* 0x001fe200078e005c */
[----:B------:R-:W-:-:S02]  /*94e0*/  IADD3 R117, PT, PT, R81, 0x600, RZ ;  /* 0x0000060051757810 */ /* 0x000fc40007ffe0ff */
[----:B------:R-:W-:Y:S01]  /*94f0*/  IADD3 R119, PT, PT, R81, 0x800, RZ ;  /* 0x0000080051777810 */ /* 0x000fe20007ffe0ff */
[--C-:B------:R-:W-:Y:S01]  /*9500*/  IMAD.WIDE.U32 R112, R113, 0x8, R92.reuse ;  /* 0x0000000871707825 */ /* 0x100fe200078e005c */
[----:B------:R-:W-:Y:S02]  /*9510*/  IADD3 R135, PT, PT, R81, 0xa00, RZ ;  /* 0x00000a0051877810 */ /* 0x000fe40007ffe0ff */
[----:B------:R-:W-:Y:S01]  /*9520*/  LOP3.LUT R220, R220, 0xff, RZ, 0xc0, !PT ;  /* 0x000000ffdcdc7812 */ /* 0x000fe200078ec0ff */
[----:B------:R-:W-:Y:S01]  /*9530*/  IMAD.WIDE.U32 R116, R117, 0x8, R92 ;  /* 0x0000000875747825 */ /* 0x000fe200078e005c */
[----:B------:R-:W-:Y:S02]  /*9540*/  SHF.L.U32 R149, R149, 0x8, RZ ;  /* 0x0000000895957819 */ /* 0x000fe400000006ff */
[----:B------:R-:W-:Y:S01]  /*9550*/  LOP3.LUT R153, R94, 0xff00, R153, 0xf8, !PT ;  /* 0x0000ff005e997812 */ /* 0x000fe200078ef899 */
[----:B------:R-:W-:Y:S01]  /*9560*/  IMAD.WIDE.U32 R118, R119, 0x8, R92 ;  /* 0x0000000877767825 */ /* 0x000fe200078e005c */
[----:B------:R-:W-:-:S02]  /*9570*/  F2FP.SATFINITE.E4M3.F32.PACK_AB_MERGE_C R224, RZ, R224, RZ ;  /* 0x000000e0ffe0723e */ /* 0x000fc400048070ff */
[----:B------:R-:W-:Y:S01]  /*9580*/  F2FP.SATFINITE.E4M3.F32.PACK_AB_MERGE_C R151, RZ, R151, RZ ;  /* 0x00000097ff97723e */ /* 0x000fe200048070ff */
[--C-:B------:R-:W-:Y:S01]  /*9590*/  IMAD.WIDE.U32 R134, R135, 0x8, R92.reuse ;  /* 0x0000000887867825 */ /* 0x100fe200078e005c */
[----:B------:R-:W-:Y:S02]  /*95a0*/  SHF.L.U32 R232, R232, 0x10, RZ ;  /* 0x00000010e8e87819 */ /* 0x000fe400000006ff */
[----:B------:R-:W-:Y:S01]  /*95b0*/  LOP3.LUT R157, R157, 0xffff, RZ, 0xc0, !PT ;  /* 0x0000ffff9d9d7812 */ /* 0x000fe200078ec0ff */
[----:B------:R-:W-:Y:S01]  /*95c0*/  IMAD.WIDE.U32 R140, R141, 0x8, R92 ;  /* 0x000000088d8c7825 */ /* 0x000fe200078e005c */
[----:B------:R-:W-:Y:S02]  /*95d0*/  IADD3 R83, PT, PT, R81, 0x1200, RZ ;  /* 0x0000120051537810 */ /* 0x000fe40007ffe0ff */
[----:B------:R-:W-:Y:S02]  /*95e0*/  LOP3.LUT R121, R172, 0xffff, R121, 0xf8, !PT ;  /* 0x0000ffffac797812 */ /* 0x000fe400078ef879 */
[----:B------:R-:W-:-:S02]  /*95f0*/  SHF.L.U32 R176, R176, 0x10, RZ ;  /* 0x00000010b0b07819 */ /* 0x000fc400000006ff */
[----:B------:R-:W-:Y:S02]  /*9600*/  LOP3.LUT R127, R127, 0xffff, RZ, 0xc0, !PT ;  /* 0x0000ffff7f7f7812 */ /* 0x000fe400078ec0ff */
[----:B------:R-:W-:Y:S02]  /*9610*/  LOP3.LUT R125, R125, 0xff0000, R184, 0xf8, !PT ;  /* 0x00ff00007d7d7812 */ /* 0x000fe400078ef8b8 */
[----:B------:R-:W-:Y:S02]  /*9620*/  SHF.L.U32 R122, R123, 0x18, RZ ;  /* 0x000000187b7a7819 */ /* 0x000fe400000006ff */
[----:B------:R-:W-:Y:S02]  /*9630*/  LOP3.LUT R236, R236, 0xff, RZ, 0xc0, !PT ;  /* 0x000000ffecec7812 */ /* 0x000fe400078ec0ff */
[----:B------:R-:W-:Y:S02]  /*9640*/  SHF.L.U32 R155, R155, 0x8, RZ ;  /* 0x000000089b9b7819 */ /* 0x000fe400000006ff */
[----:B------:R-:W-:-:S02]  /*9650*/  F2FP.SATFINITE.E4M3.F32.PACK_AB_MERGE_C R240, RZ, R240, RZ ;  /* 0x000000f0fff0723e */ /* 0x000fc400048070ff */
[----:B------:R-:W-:Y:S02]  /*9660*/  SHF.L.U32 R248, R248, 0x10, RZ ;  /* 0x00000010f8f87819 */ /* 0x000fe400000006ff */
[----:B------:R-:W-:Y:S02]  /*9670*/  F2FP.SATFINITE.E4M3.F32.PACK_AB_MERGE_C R159, RZ, R159, RZ ;  /* 0x0000009fff9f723e */ /* 0x000fe400048070ff */
[----:B------:R-:W-:Y:S02]  /*9680*/  LOP3.LUT R163, R163, 0xffff, RZ, 0xc0, !PT ;  /* 0x0000ffffa3a37812 */ /* 0x000fe400078ec0ff */
[----:B------:R-:W-:Y:S02]  /*9690*/  LOP3.LUT R106, R89, R106, RZ, 0xfc, !PT ;  /* 0x0000006a596a7212 */ /* 0x000fe400078efcff */
[----:B------:R-:W-:Y:S02]  /*96a0*/  LOP3.LUT R129, R188, 0xffff, R129, 0xf8, !PT ;  /* 0x0000ffffbc817812 */ /* 0x000fe400078ef881 */
[----:B------:R-:W-:-:S02]  /*96b0*/  SHF.L.U32 R192, R192, 0x10, RZ ;  /* 0x00000010c0c07819 */ /* 0x000fc400000006ff */
[----:B------:R-:W-:Y:S02]  /*96c0*/  LOP3.LUT R131, R131, 0xffff, RZ, 0xc0, !PT ;  /* 0x0000ffff83837812 */ /* 0x000fe400078ec0ff */
[----:B------:R-:W-:Y:S02]  /*96d0*/  LOP3.LUT R133, R133, 0xff0000, R200, 0xf8, !PT ;  /* 0x00ff000085857812 */ /* 0x000fe400078ef8c8 */
[----:B------:R-:W-:Y:S02]  /*96e0*/  LOP3.LUT R229, R252, 0xffff, R229, 0xf8, !PT ;  /* 0x0000fffffce57812 */ /* 0x000fe400078ef8e5 */
[----:B------:R-:W-:Y:S02]  /*96f0*/  SHF.L.U32 R2, R227, 0x10, RZ ;  /* 0x00000010e3027819 */ /* 0x000fe400000006ff */
[----:B------:R-:W-:Y:S02]  /*9700*/  LOP3.LUT R97, R97, 0xffff, RZ, 0xc0, !PT ;  /* 0x0000ffff61617812 */ /* 0x000fe400078ec0ff */
[----:B------:R-:W-:Y:S01]  /*9710*/  LOP3.LUT R84, R144, 0xff000000, R105, 0xf8, !PT ;  /* 0xff00000090547812 */ /* 0x000fe200078ef869 */
[----:B------:R-:W-:Y:S01]  /*9720*/  IMAD.WIDE.U32 R144, R145, 0x8, R92 ;  /* 0x0000000891907825 */ /* 0x000fe200078e005c */
[----:B------:R-:W-:-:S02]  /*9730*/  LOP3.LUT R110, R111, R110, RZ, 0xfc, !PT ;  /* 0x0000006e6f6e7212 */ /* 0x000fc400078efcff */
[----:B------:R-:W-:Y:S01]  /*9740*/  SHF.L.U32 R130, R99, 0x18, RZ ;  /* 0x0000001863827819 */ /* 0x000fe200000006ff */
[----:B------:R-:W-:Y:S01]  /*9750*/  IMAD.WIDE.U32 R98, R81, 0x8, R92 ;  /* 0x0000000851627825 */ /* 0x000fe200078e005c */
[----:B------:R-:W-:Y:S02]  /*9760*/  LOP3.LUT R149, R220, 0xffff, R149, 0xf8, !PT ;  /* 0x0000ffffdc957812 */ /* 0x000fe400078ef895 */
[----:B------:R-:W-:Y:S01]  /*9770*/  SHF.L.U32 R224, R224, 0x10, RZ ;  /* 0x00000010e0e07819 */ /* 0x000fe200000006ff */
[----:B------:R-:W-:Y:S01]  /*9780*/  IMAD.WIDE.U32 R92, R83, 0x8, R92 ;  /* 0x00000008535c7825 */ /* 0x000fe200078e005c */
[----:B------:R-:W-:Y:S02]  /*9790*/  LOP3.LUT R151, R151, 0xffff, RZ, 0xc0, !PT ;  /* 0x0000ffff97977812 */ /* 0x000fe400078ec0ff */
[----:B------:R-:W-:Y:S02]  /*97a0*/  LOP3.LUT R153, R153, 0xff0000, R232, 0xf8, !PT ;  /* 0x00ff000099997812 */ /* 0x000fe400078ef8e8 */
[----:B------:R-:W-:-:S02]  /*97b0*/  SHF.L.U32 R128, R157, 0x18, RZ ;  /* 0x000000189d807819 */ /* 0x000fc400000006ff */
[----:B------:R-:W-:Y:S02]  /*97c0*/  LOP3.LUT R176, R121, 0xff0000, R176, 0xf8, !PT ;  /* 0x00ff000079b07812 */ /* 0x000fe400078ef8b0 */
[----:B------:R-:W-:Y:S02]  /*97d0*/  SHF.L.U32 R127, R127, 0x18, RZ ;  /* 0x000000187f7f7819 */ /* 0x000fe400000006ff */
[----:B------:R-:W-:Y:S02]  /*97e0*/  LOP3.LUT R122, R125, R122, RZ, 0xfc, !PT ;  /* 0x0000007a7d7a7212 */ /* 0x000fe400078efcff */
[----:B------:R-:W-:Y:S02]  /*97f0*/  LOP3.LUT R155, R236, 0xffff, R155, 0xf8, !PT ;  /* 0x0000ffffec9b7812 */ /* 0x000fe400078ef89b */
[----:B------:R-:W-:Y:S02]  /*9800*/  SHF.L.U32 R240, R240, 0x10, RZ ;  /* 0x00000010f0f07819 */ /* 0x000fe400000006ff */
[----:B------:R-:W-:-:S02]  /*9810*/  LOP3.LUT R161, R161, 0xff0000, R248, 0xf8, !PT ;  /* 0x00ff0000a1a17812 */ /* 0x000fc400078ef8f8 */
[----:B------:R-:W-:Y:S02]  /*9820*/  LOP3.LUT R159, R159, 0xffff, RZ, 0xc0, !PT ;  /* 0x0000ffff9f9f7812 */ /* 0x000fe400078ec0ff */
[----:B------:R-:W-:Y:S02]  /*9830*/  SHF.L.U32 R132, R163, 0x18, RZ ;  /* 0x00000018a3847819 */ /* 0x000fe400000006ff */
[----:B------:R-:W-:Y:S02]  /*9840*/  LOP3.LUT R192, R129, 0xff0000, R192, 0xf8, !PT ;  /* 0x00ff000081c07812 */ /* 0x000fe400078ef8c0 */
[----:B------:R-:W-:Y:S02]  /*9850*/  SHF.L.U32 R131, R131, 0x18, RZ ;  /* 0x0000001883837819 */ /* 0x000fe400000006ff */
[----:B------:R-:W-:Y:S02]  /*9860*/  LOP3.LUT R124, R133, R124, RZ, 0xfc, !PT ;  /* 0x0000007c857c7212 */ /* 0x000fe400078efcff */
[----:B------:R-:W-:-:S02]  /*9870*/  LOP3.LUT R2, R229, 0xff0000, R2, 0xf8, !PT ;  /* 0x00ff0000e5027812 */ /* 0x000fc400078ef802 */
[----:B------:R-:W-:Y:S02]  /*9880*/  SHF.L.U32 R97, R97, 0x18, RZ ;  /* 0x0000001861617819 */ /* 0x000fe400000006ff */
[----:B------:R-:W-:Y:S02]  /*9890*/  MOV R81, R106 ;  /* 0x0000006a00517202 */ /* 0x000fe40000000f00 */
[----:B------:R-:W-:Y:S02]  /*98a0*/  MOV R83, R108 ;  /* 0x0000006c00537202 */ /* 0x000fe40000000f00 */
[----:B------:R-:W-:Y:S01]  /*98b0*/  MOV R85, R110 ;  /* 0x0000006e00557202 */ /* 0x000fe20000000f00 */
[----:B------:R0:W-:Y:S01]  /*98c0*/  STG.E.64 desc[UR8][R98.64], R80 ;  /* 0x0000005062007986 */ /* 0x0001e2000c101b08 */
[----:B------:R-:W-:Y:S02]  /*98d0*/  LOP3.LUT R224, R149, 0xff0000, R224, 0xf8, !PT ;  /* 0x00ff000095e07812 */ /* 0x000fe400078ef8e0 */
[----:B------:R-:W-:Y:S01]  /*98e0*/  SHF.L.U32 R151, R151, 0x18, RZ ;  /* 0x0000001897977819 */ /* 0x000fe200000006ff */
[----:B------:R0:W-:Y:S01]  /*98f0*/  STG.E.64 desc[UR8][R98.64+0x1000], R82 ;  /* 0x0010005262007986 */ /* 0x0001e2000c101b08 */
[----:B------:R-:W-:-:S02]  /*9900*/  LOP3.LUT R128, R153, R128, RZ, 0xfc, !PT ;  /* 0x0000008099807212 */ /* 0x000fc400078efcff */
[----:B------:R-:W-:Y:S01]  /*9910*/  MOV R87, R114 ;  /* 0x0000007200577202 */ /* 0x000fe20000000f00 */
[----:B------:R0:W-:Y:S01]  /*9920*/  STG.E.64 desc[UR8][R112.64], R84 ;  /* 0x0000005470007986 */ /* 0x0001e2000c101b08 */
[----:B------:R-:W-:Y:S02]  /*9930*/  LOP3.LUT R88, R176, 0xff000000, R127, 0xf8, !PT ;  /* 0xff000000b0587812 */ /* 0x000fe400078ef87f */
[----:B------:R-:W-:Y:S01]  /*9940*/  LOP3.LUT R240, R155, 0xff0000, R240, 0xf8, !PT ;  /* 0x00ff00009bf07812 */ /* 0x000fe200078ef8f0 */
[----:B------:R0:W-:Y:S01]  /*9950*/  STG.E.64 desc[UR8][R116.64], R86 ;  /* 0x0000005674007986 */ /* 0x0001e2000c101b08 */
[----:B------:R-:W-:Y:S02]  /*9960*/  SHF.L.U32 R159, R159, 0x18, RZ ;  /* 0x000000189f9f7819 */ /* 0x000fe400000006ff */
[----:B------:R-:W-:Y:S02]  /*9970*/  LOP3.LUT R132, R161, R132, RZ, 0xfc, !PT ;  /* 0x00000084a1847212 */ /* 0x000fe400078efcff */
[----:B------:R-:W-:-:S02]  /*9980*/  MOV R89, R122 ;  /* 0x0000007a00597202 */ /* 0x000fc40000000f00 */
[----:B------:R-:W-:Y:S02]  /*9990*/  LOP3.LUT R90, R192, 0xff000000, R131, 0xf8, !PT ;  /* 0xff000000c05a7812 */ /* 0x000fe400078ef883 */
[----:B------:R-:W-:Y:S01]  /*99a0*/  LOP3.LUT R148, R2, 0xff000000, R97, 0xf8, !PT ;  /* 0xff00000002947812 */ /* 0x000fe200078ef861 */
[----:B------:R0:W-:Y:S01]  /*99b0*/  STG.E.64 desc[UR8][R118.64], R88 ;  /* 0x0000005876007986 */ /* 0x0001e2000c101b08 */
[----:B------:R-:W-:Y:S02]  /*99c0*/  LOP3.LUT R130, R235, R130, RZ, 0xfc, !PT ;  /* 0x00000082eb827212 */ /* 0x000fe400078efcff */
[----:B------:R-:W-:Y:S02]  /*99d0*/  MOV R91, R124 ;  /* 0x0000007c005b7202 */ /* 0x000fe40000000f00 */
[----:B------:R-:W-:Y:S02]  /*99e0*/  MOV R97, R126 ;  /* 0x0000007e00617202 */ /* 0x000fe40000000f00 */
[----:B------:R-:W-:Y:S01]  /*99f0*/  LOP3.LUT R94, R224, 0xff000000, R151, 0xf8, !PT ;  /* 0xff000000e05e7812 */ /* 0x000fe200078ef897 */
[----:B------:R0:W-:Y:S01]  /*9a00*/  STG.E.64 desc[UR8][R134.64], R90 ;  /* 0x0000005a86007986 */ /* 0x0001e2000c101b08 */
[----:B------:R-:W-:-:S02]  /*9a10*/  MOV R95, R128 ;  /* 0x00000080005f7202 */ /* 0x000fc40000000f00 */
[----:B------:R-:W-:Y:S01]  /*9a20*/  LOP3.LUT R146, R240, 0xff000000, R159, 0xf8, !PT ;  /* 0xff000000f0927812 */ /* 0x000fe200078ef89f */
[----:B------:R0:W-:Y:S01]  /*9a30*/  STG.E.64 desc[UR8][R140.64], R96 ;  /* 0x000000608c007986 */ /* 0x0001e2000c101b08 */
[----:B------:R-:W-:Y:S02]  /*9a40*/  MOV R147, R132 ;  /* 0x0000008400937202 */ /* 0x000fe40000000f00 */
[----:B------:R-:W-:Y:S01]  /*9a50*/  MOV R149, R130 ;  /* 0x0000008200957202 */ /* 0x000fe20000000f00 */
[----:B------:R0:W-:Y:S04]  /*9a60*/  STG.E.64 desc[UR8][R142.64], R94 ;  /* 0x0000005e8e007986 */ /* 0x0001e8000c101b08 */
[----:B------:R0:W-:Y:S04]  /*9a70*/  STG.E.64 desc[UR8][R144.64], R146 ;  /* 0x0000009290007986 */ /* 0x0001e8000c101b08 */
[----:B------:R0:W-:Y:S02]  /*9a80*/  STG.E.64 desc[UR8][R92.64], R148 ;  /* 0x000000945c007986 */ /* 0x0001e4000c101b08 */
.L_x_11205:
        /* <DEDUP_REMOVED lines=8> */
.L_x_11183:
        /* <DEDUP_REMOVED lines=38> */
.L_x_11214:
[----:B------:R-:W-:Y:S02]  /*9d70*/  ISETP.NE.AND P0, PT, R3, RZ, PT ;  /* 0x000000ff0300720c */ /* 0x000fe40003f05270 */
[----:B---3--:R-:W-:-:S11]  /*9d80*/  FMNMX R7, R5, R4, !PT ;  /* 0x0000000405077209 */ /* 0x008fd60007800000 */
[----:B------:R-:W-:Y:S05]  /*9d90*/  @P0 BRA `(.L_x_11208) ;  /* 0x0000000000080947 */ /* 0x000fea0003800000 */
[----:B--2---:R-:W2:Y:S02]  /*9da0*/  LDC.64 R4, c[0x0][0x3f8] ;  /* 0x0000fe00ff047b82 */ /* 0x004ea40000000a00 */
[----:B--2---:R3:W-:Y:S02]  /*9db0*/  REDG.E.MAX.S32.STRONG.GPU desc[UR8][R4.64], R7 ;  /* 0x000000070400798e */ /* 0x0047e4000d12e308 */
.L_x_11208:
[----:B------:R-:W-:Y:S05]  /*9dc0*/  BSYNC B0 ;  /* 0x0000000000007941 */ /* 0x000fea0003800000 */
.L_x_11207:
        /* <DEDUP_REMOVED lines=12> */
[----:B0123--:R-:W-:Y:S05]  /*9e90*/  CALL.REL.NOINC `($__internal_192_$__cuda_sm20_rcp_rn_f32_slowpath) ;  /* 0x00000000005c7944 */ /* 0x00ffea0003c00000 */
[----:B------:R-:W-:Y:S01]  /*9ea0*/  MOV R5, R0 ;  /* 0x0000000000057202 */ /* 0x000fe20000000f00 */
[----:B------:R-:W-:Y:S06]  /*9eb0*/  BRA `(.L_x_11211) ;  /* 0x0000000000107947 */ /* 0x000fec0003800000 */
.L_x_11210:
[----:B--23--:R-:W2:Y:S02]  /*9ec0*/  MUFU.RCP R5, R100 ;  /* 0x0000006400057308 */ /* 0x00cea40000001000 */
[----:B--2---:R-:W-:-:S04]  /*9ed0*/  FFMA R0, R5, R100, -1 ;  /* 0xbf80000005007423 */ /* 0x004fc80000000064 */
[----:B------:R-:W-:-:S04]  /*9ee0*/  FADD.FTZ R0, -R0, -RZ ;  /* 0x800000ff00007221 */ /* 0x000fc80000010100 */
[----:B------:R-:W-:-:S07]  /*9ef0*/  FFMA R5, R5, R0, R5 ;  /* 0x0000000005057223 */ /* 0x000fce0000000005 */
.L_x_11211:
[----:B------:R-:W2:Y:S02]  /*9f00*/  LDC.64 R2, c[0x0][0x3f0] ;  /* 0x0000fc00ff027b82 */ /* 0x000ea40000000a00 */
[----:B--2---:R-:W-:Y:S01]  /*9f10*/  STG.E desc[UR8][R2.64], R5 ;  /* 0x0000000502007986 */ /* 0x004fe2000c101908 */
[----:B------:R-:W-:Y:S05]  /*9f20*/  EXIT ;  /* 0x000000000000794d */ /* 0x000fea0003800000 */
.L_x_11209:
[----:B------:R-:W-:Y:S02]  /*9f30*/  MOV R7, 0x2 ;  /* 0x0000000200077802 */ /* 0x000fe40000000f00 */
[----:B------:R-:W-:Y:S02]  /*9f40*/  MOV R9, 0x1f ;  /* 0x0000001f00097802 */ /* 0x000fe40000000f00 */
[----:B------:R-:W-:-:S07]  /*9f50*/  MOV R6, 0xffffffff ;  /* 0xffffffff00067802 */ /* 0x000fce0000000f00 */
[----:B0123-5:R-:W-:Y:S05]  /*9f60*/  WARPSYNC.COLLECTIVE R6, `(.L_x_11212) ;  /* 0x0000000006087348 */ /* 0x02ffea0003c00000 */
[----:B--23--:R2:W3:Y:S02]  /*9f70*/  SHFL.DOWN P0, R4, R2, R7, R9 ;  /* 0x0800000702047389 */ /* 0x00c4e40000000009 */
[----:B0123-5:R-:W-:Y:S05]  /*9f80*/  ENDCOLLECTIVE ;  /* 0x000000000000791b */ /* 0x02ffea0003800000 */
.L_x_11212:
[----:B------:R-:W-:Y:S02]  /*9f90*/  MOV R7, 0x1 ;  /* 0x0000000100077802 */ /* 0x000fe40000000f00 */
[----:B------:R-:W-:-:S04]  /*9fa0*/  MOV R5, R4 ;  /* 0x0000000400057202 */ /* 0x000fc80000000f00 */
[----:B------:R-:W-:-:S04]  /*9fb0*/  FMNMX R5, R5, R2, !PT ;  /* 0x0000000205057209 */ /* 0x000fc80007800000 */
[----:B------:R-:W-:-:S07]  /*9fc0*/  MOV R2, R5 ;  /* 0x0000000500027202 */ /* 0x000fce0000000f00 */
[----:B------:R-:W-:Y:S05]  /*9fd0*/  WARPSYNC.COLLECTIVE R6, `(.L_x_11213) ;  /* 0x0000000006087348 */ /* 0x000fea0003c00000 */
[----:B------:R0:W1:Y:S02]  /*9fe0*/  SHFL.DOWN P0, R4, R2, R7, R9 ;  /* 0x0800000702047389 */ /* 0x0000640000000009 */
[----:B01----:R-:W-:Y:S05]  /*9ff0*/  ENDCOLLECTIVE ;  /* 0x000000000000791b */ /* 0x003fea0003800000 */
.L_x_11213:
[----:B------:R-:W-:Y:S05]  /*a000*/  BRA `(.L_x_11214) ;  /* 0xfffffffc00587947 */ /* 0x000fea000383ffff */
        .weak           $__internal_192_$__cuda_sm20_rcp_rn_f32_slowpath
        .type           $__internal_192_$__cuda_sm20_rcp_rn_f32_slowpath,@function
        .size           $__internal_192_$__cuda_sm20_rcp_rn_f32_slowpath,(.L_x_13060 - $__internal_192_$__cuda_sm20_rcp_rn_f32_slowpath)
$__internal_192_$__cuda_sm20_rcp_rn_f32_slowpath:
        /* <DEDUP_REMOVED lines=15> */
.L_x_11216:
        /* <DEDUP_REMOVED lines=33> */
.L_x_11218:
[----:B------:R0:W1:Y:S02]  /*a310*/  MUFU.RCP R3, R2 ;  /* 0x0000000200037308 */ /* 0x0000640000001000 */
.L_x_11217:
[----:B------:R-:W-:Y:S05]  /*a320*/  BSYNC B1 ;  /* 0x0000000000017941 */ /* 0x000fea0003800000 */
.L_x_11215:
[----:B-1----:R-:W-:Y:S01]  /*a330*/  MOV R0, R3 ;  /* 0x0000000300007202 */ /* 0x002fe20000000f00 */
[----:B------:R-:W-:Y:S01]  /*a340*/  HFMA2 R3, -RZ, RZ, 0, 0 ;  /* 0x00000000ff037431 */ /* 0x000fe200000001ff */
[----:B0-----:R-:W-:-:S04]  /*a350*/  MOV R2, R120 ;  /* 0x0000007800027202 */ /* 0x001fc80000000f00 */
[----:B------:R-:W-:Y:S05]  /*a360*/  RET.REL.NODEC R2 `(_ZN18transformer_engine13normalization19ln_fwd_tuned_kernelINS0_13Kernel_traitsI6__halfS3_13__nv_fp8_e4m3fjLj40960ELj4ELj1ELj4ELj16ENS0_18Kernel_traits_baseILj40960ES3_S3_S4_fjLj128EEEEEEEvNS0_19ForwardKernelParamsE) ;  /* 0xffffff5c02247950 */ /* 0x000fea0003c3ffff */
.L_x_11219:
        /* <DEDUP_REMOVED lines=9> */
.L_x_13060:


//--------------------- .text._ZN18transformer_engine13normalization19ln_fwd_tuned_kernelINS0_13Kernel_traitsI6__halfS3_13__nv_fp8_e4m3fjLj32768ELj4ELj1ELj4ELj16ENS0_18Kernel_traits_baseILj32768ES3_S3_S4_fjLj128EEEEEEEvNS0_19ForwardKernelParamsE --------------------------
	.section	.text._ZN18transformer_engine13normalization19ln_fwd_tuned_kernelINS0_13Kernel_traitsI6__halfS3_13__nv_fp8_e4m3fjLj32768ELj4ELj1ELj4ELj16ENS0_18Kernel_traits_baseILj32768ES3_S3_S4_fjLj128EEEEEEEvNS0_19ForwardKernelParamsE,"ax",@progbits
	.align	128
        .global         _ZN18transformer_engine13normalization19ln_fwd_tuned_kernelINS0_13Kernel_traitsI6__halfS3_13__nv_fp8_e4m3fjLj32768ELj4ELj1ELj4ELj16ENS0_18Kernel_traits_baseILj32768ES3_S3_S4_fjLj128EEEEEEEvNS0_19ForwardKernelParamsE
        .type           _ZN18transformer_engine13normalization19ln_fwd_tuned_kernelINS0_13Kernel_traitsI6__halfS3_13__nv_fp8_e4m3fjLj32768ELj4ELj1ELj4ELj16ENS0_18Kernel_traits_baseILj32768ES3_S3_S4_fjLj128EEEEEEEvNS0_19ForwardKernelParamsE,@function
        .size           _ZN18transformer_engine13normalization19ln_fwd_tuned_kernelINS0_13Kernel_traitsI6__halfS3_13__nv_fp8_e4m3fjLj32768ELj4ELj1ELj4ELj16ENS0_18Kernel_traits_baseILj32768ES3_S3_S4_fjLj128EEEEEEEvNS0_19ForwardKernelParamsE,(.L_x_13061 - _ZN18transformer_engine13normalization19ln_fwd_tuned_kernelINS0_13Kernel_traitsI6__halfS3_13__nv_fp8_e4m3fjLj32768ELj4ELj1ELj4ELj16ENS0_18Kernel_traits_baseILj32768ES3_S3_S4_fjLj128EEEEEEEvNS0_19ForwardKernelParamsE)
        .other          _ZN18transformer_engine13normalization19ln_fwd_tuned_kernelINS0_13Kernel_traitsI6__halfS3_13__nv_fp8_e4m3fjLj32768ELj4ELj1ELj4ELj16ENS0_18Kernel_traits_baseILj32768ES3_S3_S4_fjLj128EEEEEEEvNS0_19ForwardKernelParamsE,@"STO_CUDA_ENTRY STV_DEFAULT"
_ZN18transformer_engine13normalization19ln_fwd_tuned_kernelINS0_13Kernel_traitsI6__halfS3_13__nv_fp8_e4m3fjLj32768ELj4ELj1ELj4ELj16ENS0_18Kernel_traits_baseILj32768ES3_S3_S4_fjLj128EEEEEEEvNS0_19ForwardKernelParamsE:
.text._ZN18transformer_engine13normalization19ln_fwd_tuned_kernelINS0_13Kernel_traitsI6__halfS3_13__nv_fp8_e4m3fjLj32768ELj4ELj1ELj4ELj16ENS0_18Kernel_traits_baseILj32768ES3_S3_S4_fjLj128EEEEEEEvNS0_19ForwardKernelParamsE:
        /* <DEDUP_REMOVED lines=52> */
.L_x_11241:
        /* <DEDUP_REMOVED lines=316> */
.L_x_11222:
[----:B------:R-:W-:Y:S05]  /*1700*/  BSYNC.RECONVERGENT B0 ;  /* 0x0000000000007941 */ /* 0x000fea0003800200 */
.L_x_11221:
        /* <DEDUP_REMOVED lines=18> */
[----:B-----5:R-:W-:Y:S05]  /*1830*/  CALL.REL.NOINC `($__internal_193_$__cuda_sm20_rcp_rn_f32_slowpath) ;  /* 0x0000006800e47944 */ /* 0x020fea0003c00000 */
[----:B------:R-:W-:Y:S05]  /*1840*/  BRA `(.L_x_11225) ;  /* 0x0000000000107947 */ /* 0x000fea0003800000 */
.L_x_11224:
[----:B------:R-:W0:Y:S02]  /*1850*/  MUFU.RCP R11, R16 ;  /* 0x00000010000b7308 */ /* 0x000e240000001000 */
[----:B0-----:R-:W-:-:S04]  /*1860*/  FFMA R0, R16, R11, -1 ;  /* 0xbf80000010007423 */ /* 0x001fc8000000000b */
[----:B------:R-:W-:-:S04]  /*1870*/  FADD.FTZ R0, -R0, -RZ ;  /* 0x800000ff00007221 */ /* 0x000fc80000010100 */
[----:B------:R-:W-:-:S07]  /*1880*/  FFMA R0, R11, R0, R11 ;  /* 0x000000000b007223 */ /* 0x000fce000000000b */
.L_x_11225:
[----:B------:R-:W-:Y:S05]  /*1890*/  BSYNC.RECONVERGENT B0 ;  /* 0x0000000000007941 */ /* 0x000fea0003800200 */
.L_x_11223:
        /* <DEDUP_REMOVED lines=20> */
[----:B-----5:R-:W-:Y:S05]  /*19e0*/  CALL.REL.NOINC `($__internal_193_$__cuda_sm20_rcp_rn_f32_slowpath) ;  /* 0x0000006800787944 */ /* 0x020fea0003c00000 */
[----:B------:R-:W-:Y:S05]  /*19f0*/  BRA `(.L_x_11228) ;  /* 0x0000000000107947 */ /* 0x000fea0003800000 */
.L_x_11227:
[----:B------:R-:W0:Y:S02]  /*1a00*/  MUFU.RCP R0, R15 ;  /* 0x0000000f00007308 */ /* 0x000e240000001000 */
[----:B0-----:R-:W-:-:S04]  /*1a10*/  FFMA R8, R15, R0, -1 ;  /* 0xbf8000000f087423 */ /* 0x001fc80000000000 */
[----:B------:R-:W-:-:S04]  /*1a20*/  FADD.FTZ R13, -R8, -RZ ;  /* 0x800000ff080d7221 */ /* 0x000fc80000010100 */
[----:B------:R-:W-:-:S07]  /*1a30*/  FFMA R0, R0, R13, R0 ;  /* 0x0000000d00007223 */ /* 0x000fce0000000000 */
.L_x_11228:
[----:B------:R-:W-:Y:S05]  /*1a40*/  BSYNC.RECONVERGENT B0 ;  /* 0x0000000000007941 */ /* 0x000fea0003800200 */
.L_x_11226:
        /* <DEDUP_REMOVED lines=51> */
.L_x_11230:
[----:B------:R-:W-:Y:S05]  /*1d80*/  BSYNC.RECONVERGENT B0 ;  /* 0x0000000000007941 */ /* 0x000fea0003800200 */
.L_x_11229:
        /* <DEDUP_REMOVED lines=21> */
.L_x_11232:
[----:B------:R-:W2:Y:S04]  /*1ee0*/  LDG.E.STRONG.GPU R0, desc[UR8][R12.64] ;  /* 0x000000080c007981 */ /* 0x000ea8000c1ef900 */
[----:B--2---:R-:W-:Y:S01]  /*1ef0*/  CCTL.IVALL ;  /* 0x00000000ff00798f */ /* 0x004fe20002000000 */
[----:B------:R-:W-:Y:S05]  /*1f00*/  YIELD ;  /* 0x0000000000007946 */ /* 0x000fea0003800000 */
[----:B------:R-:W-:-:S13]  /*1f10*/  ISETP.NE.AND P2, PT, R0, R15, PT ;  /* 0x0000000f0000720c */ /* 0x000fda0003f45270 */
[----:B------:R-:W-:Y:S05]  /*1f20*/  @P2 BRA `(.L_x_11232) ;  /* 0xfffffffc00ec2947 */ /* 0x000fea000383ffff */
.L_x_11231:
[----:B------:R-:W-:Y:S05]  /*1f30*/  WARPSYNC.ALL ;  /* 0x0000000000007948 */ /* 0x000fea0003800000 */
[----:B------:R-:W-:Y:S06]  /*1f40*/  BAR.SYNC.DEFER_BLOCKING 0x0 ;  /* 0x0000000000007b1d */ /* 0x000fec0000010000 */
[----:B------:R1:W0:Y:S01]  /*1f50*/  @!P1 LDG.E.64 R10, desc[UR8][R102.64] ;  /* 0x00000008660a9981 */ /* 0x000222000c1e1b00 */
[----:B------:R-:W-:Y:S01]  /*1f60*/  HFMA2 R16, -RZ, RZ, 0, 0 ;  /* 0x00000000ff107431 */ /* 0x000fe200000001ff */
[----:B------:R-:W-:Y:S01]  /*1f70*/  BSSY.RECONVERGENT B0, `(.L_x_11233) ;  /* 0x0000012000007945 */ /* 0x000fe20003800200 */
[----:B------:R-:W-:-:S05]  /*1f80*/  @!P1 MOV R16, 0x46000000 ;  /* 0x4600000000109802 */ /* 0x000fca0000000f00 */
[----:B-1----:R-:W1:Y:S02]  /*1f90*/  SHFL.DOWN PT, R102, R16, 0x2, 0x1f ;  /* 0x08401f0010667f89 */ /* 0x002e6400000e0000 */
[----:B-1----:R-:W-:-:S05]  /*1fa0*/  FADD R103, R102, R16 ;  /* 0x0000001066677221 */ /* 0x002fca0000000000 */
[----:B------:R-:W-:-:S04]  /*1fb0*/  IADD3 R0, PT, PT, R103, 0x1800000, RZ ;  /* 0x0180000067007810 */ /* 0x000fc80007ffe0ff */
[----:B------:R-:W-:-:S04]  /*1fc0*/  LOP3.LUT R0, R0, 0x7f800000, RZ, 0xc0, !PT ;  /* 0x7f80000000007812 */ /* 0x000fc800078ec0ff */
[----:B------:R-:W-:Y:S01]  /*1fd0*/  ISETP.GT.U32.AND P1, PT, R0, 0x1ffffff, PT ;  /* 0x01ffffff0000780c */ /* 0x000fe20003f24070 */
[----:B0-----:R0:W1:Y:S04]  /*1fe0*/  SHFL.DOWN PT, R147, R10, 0x2, 0x1f ;  /* 0x08401f000a937f89 */ /* 0x00106800000e0000 */
[----:B------:R0:W2:Y:S08]  /*1ff0*/  SHFL.DOWN PT, R151, R11, 0x2, 0x1f ;  /* 0x08401f000b977f89 */ /* 0x0000b000000e0000 */
[----:B------:R-:W-:Y:S05]  /*2000*/  @P1 BRA `(.L_x_11234) ;  /* 0x0000000000101947 */ /* 0x000fea0003800000 */
[----:B------:R-:W-:Y:S02]  /*2010*/  MOV R0, R103 ;  /* 0x0000006700007202 */ /* 0x000fe40000000f00 */
[----:B------:R-:W-:-:S07]  /*2020*/  MOV R12, 0x2040 ;  /* 0x00002040000c7802 */ /* 0x000fce0000000f00 */
[----:B012--5:R-:W-:Y:S05]  /*2030*/  CALL.REL.NOINC `($__internal_193_$__cuda_sm20_rcp_rn_f32_slowpath) ;  /* 0x0000006000e47944 */ /* 0x027fea0003c00000 */
[----:B------:R-:W-:Y:S05]  /*2040*/  BRA `(.L_x_11235) ;  /* 0x0000000000107947 */ /* 0x000fea0003800000 */
.L_x_11234:
[----:B------:R-:W3:Y:S02]  /*2050*/  MUFU.RCP R0, R103 ;  /* 0x0000006700007308 */ /* 0x000ee40000001000 */
[----:B---3--:R-:W-:-:S04]  /*2060*/  FFMA R12, R103, R0, -1 ;  /* 0xbf800000670c7423 */ /* 0x008fc80000000000 */
[----:B------:R-:W-:-:S04]  /*2070*/  FADD.FTZ R13, -R12, -RZ ;  /* 0x800000ff0c0d7221 */ /* 0x000fc80000010100 */
[----:B------:R-:W-:-:S07]  /*2080*/  FFMA R0, R0, R13, R0 ;  /* 0x0000000d00007223 */ /* 0x000fce0000000000 */
.L_x_11235:
[----:B------:R-:W-:Y:S05]  /*2090*/  BSYNC.RECONVERGENT B0 ;  /* 0x0000000000007941 */ /* 0x000fea0003800200 */
.L_x_11233:
        /* <DEDUP_REMOVED lines=9> */
[----:B------:R-:W-:Y:S02]  /*2130*/  FMUL R102, R102, R13 ;  /* 0x0000000d66667220 */ /* 0x000fe40000400000 */
[----:B0-----:R0:W1:Y:S02]  /*2140*/  SHFL.DOWN PT, R10, R16, 0x1, 0x1f ;  /* 0x08201f00100a7f89 */ /* 0x00106400000e0000 */
        /* <DEDUP_REMOVED lines=9> */
[----:B-----5:R-:W-:Y:S05]  /*21e0*/  CALL.REL.NOINC `($__internal_193_$__cuda_sm20_rcp_rn_f32_slowpath) ;  /* 0x0000006000787944 */ /* 0x020fea0003c00000 */
[----:B------:R-:W-:Y:S05]  /*21f0*/  BRA `(.L_x_11238) ;  /* 0x0000000000107947 */ /* 0x000fea0003800000 */
.L_x_11237:
[----:B------:R-:W0:Y:S02]  /*2200*/  MUFU.RCP R0, R15 ;  /* 0x0000000f00007308 */ /* 0x000e240000001000 */
[----:B0-----:R-:W-:-:S04]  /*2210*/  FFMA R12, R15, R0, -1 ;  /* 0xbf8000000f0c7423 */ /* 0x001fc80000000000 */
[----:B------:R-:W-:-:S04]  /*2220*/  FADD.FTZ R13, -R12, -RZ ;  /* 0x800000ff0c0d7221 */ /* 0x000fc80000010100 */
[----:B------:R-:W-:-:S07]  /*2230*/  FFMA R0, R0, R13, R0 ;  /* 0x0000000d00007223 */ /* 0x000fce0000000000 */
.L_x_11238:
[----:B------:R-:W-:Y:S05]  /*2240*/  BSYNC.RECONVERGENT B0 ;  /* 0x0000000000007941 */ /* 0x000fea0003800200 */
.L_x_11236:
[----:B------:R-:W-:Y:S01]  /*2250*/  FADD R12, R16, -R10 ;  /* 0x8000000a100c7221 */ /* 0x000fe20000000000 */
[----:B------:R-:W-:Y:S01]  /*2260*/  FADD R11, R102, R11 ;  /* 0x0000000b660b7221 */ /* 0x000fe20000000000 */
[----:B------:R-:W0:Y:S01]  /*2270*/  LDC R14, c[0x0][0x3d8] ;  /* 0x0000f600ff0e7b82 */ /* 0x000e220000000800 */
[----:B------:R-:W-:Y:S01]  /*2280*/  FMUL R10, R152, R10 ;  /* 0x0000000a980a7220 */ /* 0x000fe20000400000 */
[----:B------:R-:W-:Y:S01]  /*2290*/  FMUL R12, R12, R12 ;  /* 0x0000000c0c0c7220 */ /* 0x000fe20000400000 */
[----:B------:R-:W1:Y:S01]  /*22a0*/  LDCU.64 UR12, c[0x0][0x3f8] ;  /* 0x00007f00ff0c77ac */ /* 0x000e620008000a00 */
[----:B------:R-:W-:Y:S02]  /*22b0*/  MOV R15, UR7 ;  /* 0x00000007000f7c02 */ /* 0x000fe40008000f00 */
[C---:B------:R-:W-:Y:S01]  /*22c0*/  FMUL R13, R103.reuse, R12 ;  /* 0x0000000c670d7220 */ /* 0x040fe20000400000 */
[----:B------:R-:W-:Y:S01]  /*22d0*/  FFMA R103, R103, R16, R10 ;  /* 0x0000001067677223 */ /* 0x000fe2000000000a */
[----:B------:R-:W-:-:S02]  /*22e0*/  MOV R147, UR7 ;  /* 0x0000000700937c02 */ /* 0x000fc40008000f00 */
[----:B------:R-:W-:Y:S01]  /*22f0*/  FMUL R12, R152, R13 ;  /* 0x0000000d980c7220 */ /* 0x000fe20000400000 */
[----:B------:R-:W-:-:S03]  /*2300*/  FMUL R103, R103, R0 ;  /* 0x0000000067677220 */ /* 0x000fc60000400000 */
[----:B------:R-:W-:Y:S02]  /*2310*/  FFMA R11, R12, R0, R11 ;  /* 0x000000000c0b7223 */ /* 0x000fe4000000000b */
[----:B------:R-:W2:Y:S01]  /*2320*/  @P0 LDC.64 R12, c[0x0][0x398] ;  /* 0x0000e600ff0c0b82 */ /* 0x000ea20000000a00 */
[----:B------:R-:W3:Y:S04]  /*2330*/  SHFL.IDX PT, R103, R103, RZ, 0x1f ;  /* 0x00001fff67677589 */ /* 0x000ee800000e0000 */
[----:B------:R-:W0:Y:S01]  /*2340*/  SHFL.IDX PT, R11, R11, RZ, 0x1f ;  /* 0x00001fff0b0b7589 */ /* 0x000e2200000e0000 */
[----:B-1----:R-:W-:-:S04]  /*2350*/  UISETP.NE.U32.AND UP0, UPT, UR12, URZ, UPT ;  /* 0x000000ff0c00728c */ /* 0x002fc8000bf05070 */
[----:B------:R-:W-:Y:S01]  /*2360*/  UISETP.NE.AND.EX UP0, UPT, UR13, URZ, UPT, UP0 ;  /* 0x000000ff0d00728c */ /* 0x000fe2000bf05300 */
[----:B--2---:R-:W-:Y:S01]  /*2370*/  @P0 IMAD.WIDE R12, R15, 0x4, R12 ;  /* 0x000000040f0c0825 */ /* 0x004fe200078e020c */
[----:B---3--:R-:W-:-:S03]  /*2380*/  R2UR UR11, R103 ;  /* 0x00000000670b72ca */ /* 0x008fc600000e0000 */
[----:B0-----:R-:W-:Y:S02]  /*2390*/  FFMA R14, R11, 3.0517578125e-05, R14 ;  /* 0x380000000b0e7823 */ /* 0x001fe4000000000e */
[----:B------:R-:W0:Y:S03]  /*23a0*/  @P0 LDC.64 R10, c[0x0][0x3a0] ;  /* 0x0000e800ff0a0b82 */ /* 0x000e260000000a00 */
[----:B------:R-:W-:-:S05]  /*23b0*/  FSETP.GEU.AND P1, PT, |R14|, 1.175494350822287508e-38, PT ;  /* 0x008000000e00780b */ /* 0x000fca0003f2e200 */
[----:B------:R-:W-:-:S05]  /*23c0*/  MOV R15, UR11 ;  /* 0x0000000b000f7c02 */ /* 0x000fca0008000f00 */
[----:B------:R1:W-:Y:S03]  /*23d0*/  @P0 STG.E desc[UR8][R12.64], R15 ;  /* 0x0000000f0c000986 */ /* 0x0003e6000c101908 */
        /* <DEDUP_REMOVED lines=11> */
[----:B-1---5:R-:W-:Y:S02]  /*2490*/  HADD2.F32 R11, -RZ, R20.H0_H0 ;  /* 0x20000014ff0b7230 */ /* 0x022fe40000004100 */
        /* <DEDUP_REMOVED lines=16> */
[----:B0-----:R-:W-:Y:S01]  /*25a0*/  ISETP.NE.AND P2, PT, RZ, UR5, PT ;  /* 0x00000005ff007c0c */ /* 0x001fe2000bf45270 */
        /* <DEDUP_REMOVED lines=668> */
.L_x_11239:
        /* <DEDUP_REMOVED lines=18> */
[----:B0-----:R-:W-:Y:S01]  /*5090*/  ISETP.NE.AND P1, PT, RZ, UR5, PT ;  /* 0x00000005ff007c0c */ /* 0x001fe2000bf25270 */
        /* <DEDUP_REMOVED lines=731> */
.L_x_11240:
        /* <DEDUP_REMOVED lines=8> */
.L_x_11220:
        /* <DEDUP_REMOVED lines=38> */
.L_x_11249:
[----:B------:R-:W-:Y:S02]  /*8130*/  ISETP.NE.AND P0, PT, R16, RZ, PT ;  /* 0x000000ff1000720c */ /* 0x000fe40003f05270 */
[----:B-1----:R-:W-:-:S11]  /*8140*/  FMNMX R5, R3, R2, !PT ;  /* 0x0000000203057209 */ /* 0x002fd60007800000 */
[----:B------:R-:W-:Y:S05]  /*8150*/  @P0 BRA `(.L_x_11243) ;  /* 0x0000000000080947 */ /* 0x000fea0003800000 */
[----:B0-----:R-:W0:Y:S02]  /*8160*/  LDC.64 R2, c[0x0][0x3f8] ;  /* 0x0000fe00ff027b82 */ /* 0x001e240000000a00 */
[----:B0-----:R1:W-:Y:S02]  /*8170*/  REDG.E.MAX.S32.STRONG.GPU desc[UR8][R2.64], R5 ;  /* 0x000000050200798e */ /* 0x0013e4000d12e308 */
.L_x_11243:
[----:B------:R-:W-:Y:S05]  /*8180*/  BSYNC B0 ;  /* 0x0000000000007941 */ /* 0x000fea0003800000 */
.L_x_11242:
        /* <DEDUP_REMOVED lines=12> */
[----:B01----:R-:W-:Y:S05]  /*8250*/  CALL.REL.NOINC `($__internal_193_$__cuda_sm20_rcp_rn_f32_slowpath) ;  /* 0x00000000005c7944 */ /* 0x003fea0003c00000 */
[----:B------:R-:W-:Y:S05]  /*8260*/  BRA `(.L_x_11246) ;  /* 0x0000000000147947 */ /* 0x000fea0003800000 */
.L_x_11245:
[----:B------:R-:W2:Y:S01]  /*8270*/  MUFU.RCP R0, UR10 ;  /* 0x0000000a00007d08 */ /* 0x000ea20008001000 */
[----:B01----:R-:W-:-:S05]  /*8280*/  MOV R3, UR10 ;  /* 0x0000000a00037c02 */ /* 0x003fca0008000f00 */
[----:B--2---:R-:W-:-:S04]  /*8290*/  FFMA R2, R0, R3, -1 ;  /* 0xbf80000000027423 */ /* 0x004fc80000000003 */
[----:B------:R-:W-:-:S04]  /*82a0*/  FADD.FTZ R3, -R2, -RZ ;  /* 0x800000ff02037221 */ /* 0x000fc80000010100 */
[----:B------:R-:W-:-:S07]  /*82b0*/  FFMA R0, R0, R3, R0 ;  /* 0x0000000300007223 */ /* 0x000fce0000000000 */
.L_x_11246:
[----:B------:R-:W0:Y:S02]  /*82c0*/  LDC.64 R2, c[0x0][0x3f0] ;  /* 0x0000fc00ff027b82 */ /* 0x000e240000000a00 */
[----:B0-----:R-:W-:Y:S01]  /*82d0*/  STG.E desc[UR8][R2.64], R0 ;  /* 0x0000000002007986 */ /* 0x001fe2000c101908 */
[----:B------:R-:W-:Y:S05]  /*82e0*/  EXIT ;  /* 0x000000000000794d */ /* 0x000fea0003800000 */
.L_x_11244:
[----:B------:R-:W-:Y:S02]  /*82f0*/  MOV R5, 0x2 ;  /* 0x0000000200057802 */ /* 0x000fe40000000f00 */
[----:B------:R-:W-:Y:S02]  /*8300*/  MOV R7, 0x1f ;  /* 0x0000001f00077802 */ /* 0x000fe40000000f00 */
[----:B------:R-:W-:-:S07]  /*8310*/  MOV R4, 0xffffffff ;  /* 0xffffffff00047802 */ /* 0x000fce0000000f00 */
[----:B01----:R-:W-:Y:S05]  /*8320*/  WARPSYNC.COLLECTIVE R4, `(.L_x_11247) ;  /* 0x0000000004087348 */ /* 0x003fea0003c00000 */
[----:B01----:R0:W1:Y:S02]  /*8330*/  SHFL.DOWN P0, R2, R0, R5, R7 ;  /* 0x0800000500027389 */ /* 0x0030640000000007 */
[----:B01----:R-:W-:Y:S05]  /*8340*/  ENDCOLLECTIVE ;  /* 0x000000000000791b */ /* 0x003fea0003800000 */
.L_x_11247:
[----:B------:R-:W-:Y:S02]  /*8350*/  MOV R5, 0x1 ;  /* 0x0000000100057802 */ /* 0x000fe40000000f00 */
[----:B------:R-:W-:-:S04]  /*8360*/  MOV R3, R2 ;  /* 0x0000000200037202 */ /* 0x000fc80000000f00 */
[----:B------:R-:W-:-:S04]  /*8370*/  FMNMX R3, R3, R0, !PT ;  /* 0x0000000003037209 */ /* 0x000fc80007800000 */
[----:B------:R-:W-:-:S07]  /*8380*/  MOV R0, R3 ;  /* 0x0000000300007202 */ /* 0x000fce0000000f00 */
[----:B------:R-:W-:Y:S05]  /*8390*/  WARPSYNC.COLLECTIVE R4, `(.L_x_11248) ;  /* 0x0000000004087348 */ /* 0x000fea0003c00000 */
[----:B------:R0:W1:Y:S02]  /*83a0*/  SHFL.DOWN P0, R2, R0, R5, R7 ;  /* 0x0800000500027389 */ /* 0x0000640000000007 */
[----:B01----:R-:W-:Y:S05]  /*83b0*/  ENDCOLLECTIVE ;  /* 0x000000000000791b */ /* 0x003fea0003800000 */
.L_x_11248:
[----:B------:R-:W-:Y:S05]  /*83c0*/  BRA `(.L_x_11249) ;  /* 0xfffffffc00587947 */ /* 0x000fea000383ffff */
        .weak           $__internal_193_$__cuda_sm20_rcp_rn_f32_slowpath
        .type           $__internal_193_$__cuda_sm20_rcp_rn_f32_slowpath,@function
        .size           $__internal_193_$__cuda_sm20_rcp_rn_f32_slowpath,(.L_x_13061 - $__internal_193_$__cuda_sm20_rcp_rn_f32_slowpath)
$__internal_193_$__cuda_sm20_rcp_rn_f32_slowpath:
        /* <DEDUP_REMOVED lines=15> */
.L_x_11251:
        /* <DEDUP_REMOVED lines=33> */
.L_x_11253:
[----:B------:R-:W0:Y:S02]  /*86d0*/  MUFU.RCP R0, R0 ;  /* 0x0000000000007308 */ /* 0x000e240000001000 */
.L_x_11252:
[----:B------:R-:W-:Y:S05]  /*86e0*/  BSYNC B1 ;  /* 0x0000000000017941 */ /* 0x000fea0003800000 */
.L_x_11250:
[----:B------:R-:W-:-:S04]  /*86f0*/  MOV R13, 0x0 ;  /* 0x00000000000d7802 */ /* 0x000fc80000000f00 */
[----:B0-----:R-:W-:Y:S05]  /*8700*/  RET.REL.NODEC R12 `(_ZN18transformer_engine13normalization19ln_fwd_tuned_kernelINS0_13Kernel_traitsI6__halfS3_13__nv_fp8_e4m3fjLj32768ELj4ELj1ELj4ELj16ENS0_18Kernel_traits_baseILj32768ES3_S3_S4_fjLj128EEEEEEEvNS0_19ForwardKernelParamsE) ;  /* 0xffffff780c3c7950 */ /* 0x001fea0003c3ffff */
.L_x_11254:
        /* <DEDUP_REMOVED lines=15> */
.L_x_13061:


//--------------------- .text._ZN18transformer_engine13normalization19ln_fwd_tuned_kernelINS0_13Kernel_traitsI6__halfS3_13__nv_fp8_e4m3fjLj30720ELj4ELj1ELj4ELj4ENS0_18Kernel_traits_baseILj30720ES3_S3_S4_fjLj128EEEEEEEvNS0_19ForwardKernelParamsE --------------------------
	.section	.text._ZN18transformer_engine13normalization19ln_fwd_tuned_kernelINS0_13Kernel_traitsI6__halfS3_13__nv_fp8_e4m3fjLj30720ELj4ELj1ELj4ELj4ENS0_18Kernel_traits_baseILj30720ES3_S3_S4_fjLj128EEEEEEEvNS0_19ForwardKernelParamsE,"ax",@progbits
	.align	128
        .global         _ZN18transformer_engine13normalization19ln_fwd_tuned_kernelINS0_13Kernel_traitsI6__halfS3_13__nv_fp8_e4m3fjLj30720ELj4ELj1ELj4ELj4ENS0_18Kernel_traits_baseILj30720ES3_S3_S4_fjLj128EEEEEEEvNS0_19ForwardKernelParamsE
        .type           _ZN18transformer_engine13normalization19ln_fwd_tuned_kernelINS0_13Kernel_traitsI6__halfS3_13__nv_fp8_e4m3fjLj30720ELj4ELj1ELj4ELj4ENS0_18Kernel_traits_baseILj30720ES3_S3_S4_fjLj128EEEEEEEvNS0_19ForwardKernelParamsE,@function
        .size           _ZN18transformer_engine13normalization19ln_fwd_tuned_kernelINS0_13Kernel_traitsI6__halfS3_13__nv_fp8_e4m3fjLj30720ELj4ELj1ELj4ELj4ENS0_18Kernel_traits_baseILj30720ES3_S3_S4_fjLj128EEEEEEEvNS0_19ForwardKernelParamsE,(.L_x_13062 - _ZN18transformer_engine13normalization19ln_fwd_tuned_kernelINS0_13Kernel_traitsI6__halfS3_13__nv_fp8_e4m3fjLj30720ELj4ELj1ELj4ELj4ENS0_18Kernel_traits_baseILj30720ES3_S3_S4_fjLj128EEEEEEEvNS0_19ForwardKernelParamsE)
        .other          _ZN18transformer_engine13normalization19ln_fwd_tuned_kernelINS0_13Kernel_traitsI6__halfS3_13__nv_fp8_e4m3fjLj30720ELj4ELj1ELj4ELj4ENS0_18Kernel_traits_baseILj30720ES3_S3_S4_fjLj128EEEEEEEvNS0_19ForwardKernelParamsE,@"STO_CUDA_ENTRY STV_DEFAULT"
_ZN18transformer_engine13normalization19ln_fwd_tuned_kernelINS0_13Kernel_traitsI6__halfS3_13__nv_fp8_e4m3fjLj30720ELj4ELj1ELj4ELj4ENS0_18Kernel_traits_baseILj30720ES3_S3_S4_fjLj128EEEEEEEvNS0_19ForwardKernelParamsE:
.text._ZN18transformer_engine13normalization19ln_fwd_tuned_kernelINS0_13Kernel_traitsI6__halfS3_13__nv_fp8_e4m3fjLj30720ELj4ELj1ELj4ELj4ENS0_18Kernel_traits_baseILj30720ES3_S3_S4_fjLj128EEEEEEEvNS0_19ForwardKernelParamsE:
        /* <DEDUP_REMOVED lines=98> */
.L_x_11272:
        /* <DEDUP_REMOVED lines=9> */
[----:B------:R-:W4:Y:S01]  /*06b0*/  LDG.E R56, desc[UR12][R56.64] ;  /* 0x0000000c38387981 */ /* 0x000f22000c1e1900 */
[----:B------:R-:W-:Y:S01]  /*06c0*/  IADD3 R53, PT, PT, R15, 0x800, RZ ;  /* 0x000008000f357810 */ /* 0x000fe20007ffe0ff */
[----:B------:R-:W-:Y:S01]  /*06d0*/  IMAD.WIDE.U32 R54, R55, 0x4, R2 ;  /* 0x0000000437367825 */ /* 0x000fe200078e0002 */
[----:B------:R-:W-:-:S03]  /*06e0*/  IADD3 R51, PT, PT, R15, 0xa00, RZ ;  /* 0x00000a000f337810 */ /* 0x000fc60007ffe0ff */
[--C-:B------:R-:W-:Y:S02]  /*06f0*/  IMAD.WIDE.U32 R52, R53, 0x4, R2.reuse ;  /* 0x0000000435347825 */ /* 0x100fe400078e0002 */
[----:B------:R-:W4:Y:S02]  /*0700*/  LDG.E R54, desc[UR12][R54.64] ;  /* 0x0000000c36367981 */ /* 0x000f24000c1e1900 */
[----:B------:R-:W-:Y:S02]  /*0710*/  IMAD.WIDE.U32 R50, R51, 0x4, R2 ;  /* 0x0000000433327825 */ /* 0x000fe400078e0002 */
[----:B------:R-:W4:Y:S01]  /*0720*/  LDG.E R52, desc[UR12][R52.64] ;  /* 0x0000000c34347981 */ /* 0x000f22000c1e1900 */
        /* <DEDUP_REMOVED lines=11> */
[C---:B------:R-:W-:Y:S01]  /*07e0*/  IADD3 R81, PT, PT, R15.reuse, 0x1400, RZ ;  /* 0x000014000f517810 */ /* 0x040fe20007ffe0ff */
        /* <DEDUP_REMOVED lines=18> */
[----:B------:R-:W-:-:S04]  /*0910*/  IMAD.WIDE.U32 R30, R76, 0x4, R2 ;  /* 0x000000044c1e7825 */ /* 0x000fc800078e0002 */
[----:B------:R-:W-:Y:S02]  /*0920*/  IMAD.WIDE.U32 R28, R75, 0x4, R2 ;  /* 0x000000044b1c7825 */ /* 0x000fe400078e0002 */
[----:B------:R-:W4:Y:S01]  /*0930*/  LDG.E R30, desc[UR12][R30.64] ;  /* 0x0000000c1e1e7981 */ /* 0x000f22000c1e1900 */
[----:B------:R-:W-:-:S03]  /*0940*/  IADD3 R74, PT, PT, R15, 0x2200, RZ ;  /* 0x000022000f4a7810 */ /* 0x000fc60007ffe0ff */
[----:B------:R-:W4:Y:S01]  /*0950*/  LDG.E R28, desc[UR12][R28.64] ;  /* 0x0000000c1c1c7981 */ /* 0x000f22000c1e1900 */
[----:B------:R-:W-:Y:S01]  /*0960*/  IADD3 R73, PT, PT, R15, 0x2400, RZ ;  /* 0x000024000f497810 */ /* 0x000fe20007ffe0ff */
[----:B------:R-:W-:-:S05]  /*0970*/  IMAD.WIDE.U32 R8, R74, 0x4, R2 ;  /* 0x000000044a087825 */ /* 0x000fca00078e0002 */
        /* <DEDUP_REMOVED lines=8> */
[----:B------:R-:W-:-:S05]  /*0a00*/  IADD3 R70, PT, PT, R15, 0x2a00, RZ ;  /* 0x00002a000f467810 */ /* 0x000fca0007ffe0ff */
[----:B------:R-:W4:Y:S01]  /*0a10*/  LDG.E R12, desc[UR12][R12.64] ;  /* 0x0000000c0c0c7981 */ /* 0x000f22000c1e1900 */
[----:B------:R-:W-:Y:S01]  /*0a20*/  IMAD.WIDE.U32 R10, R70, 0x4, R2 ;  /* 0x00000004460a7825 */ /* 0x000fe200078e0002 */
[----:B------:R-:W-:-:S05]  /*0a30*/  IADD3 R69, PT, PT, R15, 0x2c00, RZ ;  /* 0x00002c000f457810 */ /* 0x000fca0007ffe0ff */
[----:B------:R-:W4:Y:S01]  /*0a40*/  LDG.E R10, desc[UR12][R10.64] ;  /* 0x0000000c0a0a7981 */ /* 0x000f22000c1e1900 */
[----:B-1----:R-:W-:Y:S01]  /*0a50*/  IMAD.WIDE.U32 R8, R69, 0x4, R2 ;  /* 0x0000000445087825 */ /* 0x002fe200078e0002 */
[----:B------:R-:W-:-:S05]  /*0a60*/  IADD3 R68, PT, PT, R15, 0x2e00, RZ ;  /* 0x00002e000f447810 */ /* 0x000fca0007ffe0ff */
[----:B------:R-:W4:Y:S01]  /*0a70*/  LDG.E R8, desc[UR12][R8.64] ;  /* 0x0000000c08087981 */ /* 0x000f22000c1e1900 */
[----:B------:R-:W-:Y:S01]  /*0a80*/  IMAD.WIDE.U32 R6, R68, 0x4, R2 ;  /* 0x0000000444067825 */ /* 0x000fe200078e0002 */
[----:B------:R-:W-:-:S05]  /*0a90*/  IADD3 R67, PT, PT, R15, 0x3000, RZ ;  /* 0x000030000f437810 */ /* 0x000fca0007ffe0ff */
[----:B------:R-:W4:Y:S01]  /*0aa0*/  LDG.E R6, desc[UR12][R6.64] ;  /* 0x0000000c06067981 */ /* 0x000f22000c1e1900 */
[----:B0-----:R-:W-:Y:S01]  /*0ab0*/  IMAD.WIDE.U32 R4, R67, 0x4, R2 ;  /* 0x0000000443047825 */ /* 0x001fe200078e0002 */
[----:B------:R-:W-:-:S04]  /*0ac0*/  IADD3 R66, PT, PT, R15, 0x3200, RZ ;  /* 0x000032000f427810 */ /* 0x000fc80007ffe0ff */
[----:B------:R0:W4:Y:S01]  /*0ad0*/  LDG.E R0, desc[UR12][R4.64] ;  /* 0x0000000c04007981 */ /* 0x000122000c1e1900 */
[----:B------:R-:W-:Y:S01]  /*0ae0*/  IADD3 R65, PT, PT, R15, 0x3400, RZ ;  /* 0x000034000f417810 */ /* 0x000fe20007ffe0ff */
[----:B0-----:R-:W-:-:S05]  /*0af0*/  IMAD.WIDE.U32 R4, R66, 0x4, R2 ;  /* 0x0000000442047825 */ /* 0x001fca00078e0002 */
        /* <DEDUP_REMOVED lines=10> */
[----:B------:R-:W-:-:S06]  /*0ba0*/  IMAD.WIDE.U32 R2, R62, 0x4, R2 ;  /* 0x000000043e027825 */ /* 0x000fcc00078e0002 */
[----:B------:R1:W4:Y:S01]  /*0bb0*/  LDG.E R2, desc[UR12][R2.64] ;  /* 0x0000000c02027981 */ /* 0x000322000c1e1900 */
        /* <DEDUP_REMOVED lines=21> */
[----:B------:R-:W-:Y:S02]  /*0d10*/  HADD2.F32 R54, -RZ, R54.H1_H1 ;  /* 0x30000036ff367230 */ /* 0x000fe40000004100 */
[--C-:B------:R-:W-:Y:S02]  /*0d20*/  HADD2.F32 R53, -RZ, R52.reuse.H0_H0 ;  /* 0x20000034ff357230 */ /* 0x100fe40000004100 */
[----:B-1----:R-:W-:Y:S01]  /*0d30*/  FADD R3, R57, R4 ;  /* 0x0000000439037221 */ /* 0x002fe20000000000 */
        /* <DEDUP_REMOVED lines=73> */
[----:B------:R-:W-:-:S03]  /*11d0*/  HADD2.F32 R11, -RZ, R82.H0_H0 ;  /* 0x20000052ff0b7230 */ /* 0x000fc60000004100 */
[----:B------:R-:W-:Y:S01]  /*11e0*/  FADD R4, R24, R3 ;  /* 0x0000000318047221 */ /* 0x000fe20000000000 */
[----:B------:R-:W-:-:S03]  /*11f0*/  HADD2.F32 R10, -RZ, R82.H1_H1 ;  /* 0x30000052ff0a7230 */ /* 0x000fc60000004100 */
        /* <DEDUP_REMOVED lines=186> */
[----:B012--5:R-:W-:Y:S05]  /*1da0*/  CALL.REL.NOINC `($__internal_194_$__cuda_sm20_rcp_rn_f32_slowpath) ;  /* 0x0000005c00347944 */ /* 0x027fea0003c00000 */
[----:B------:R-:W-:Y:S05]  /*1db0*/  BRA `(.L_x_11258) ;  /* 0x0000000000107947 */ /* 0x000fea0003800000 */
.L_x_11257:
[----:B------:R-:W3:Y:S02]  /*1dc0*/  MUFU.RCP R85, R156 ;  /* 0x0000009c00557308 */ /* 0x000ee40000001000 */
[----:B---3--:R-:W-:-:S04]  /*1dd0*/  FFMA R0, R156, R85, -1 ;  /* 0xbf8000009c007423 */ /* 0x008fc80000000055 */
[----:B------:R-:W-:-:S04]  /*1de0*/  FADD.FTZ R0, -R0, -RZ ;  /* 0x800000ff00007221 */ /* 0x000fc80000010100 */
[----:B------:R-:W-:-:S07]  /*1df0*/  FFMA R0, R85, R0, R85 ;  /* 0x0000000055007223 */ /* 0x000fce0000000055 */
.L_x_11258:
[----:B------:R-:W-:Y:S05]  /*1e00*/  BSYNC.RECONVERGENT B0 ;  /* 0x0000000000007941 */ /* 0x000fea0003800200 */
.L_x_11256:
        /* <DEDUP_REMOVED lines=20> */
[----:B-----5:R-:W-:Y:S05]  /*1f50*/  CALL.REL.NOINC `($__internal_194_$__cuda_sm20_rcp_rn_f32_slowpath) ;  /* 0x0000005800c87944 */ /* 0x020fea0003c00000 */
[----:B------:R-:W-:Y:S05]  /*1f60*/  BRA `(.L_x_11261) ;  /* 0x0000000000107947 */ /* 0x000fea0003800000 */
.L_x_11260:
[----:B------:R-:W0:Y:S02]  /*1f70*/  MUFU.RCP R0, R153 ;  /* 0x0000009900007308 */ /* 0x000e240000001000 */
[----:B0-----:R-:W-:-:S04]  /*1f80*/  FFMA R84, R153, R0, -1 ;  /* 0xbf80000099547423 */ /* 0x001fc80000000000 */
[----:B------:R-:W-:-:S04]  /*1f90*/  FADD.FTZ R85, -R84, -RZ ;  /* 0x800000ff54557221 */ /* 0x000fc80000010100 */
[----:B------:R-:W-:-:S07]  /*1fa0*/  FFMA R0, R0, R85, R0 ;  /* 0x0000005500007223 */ /* 0x000fce0000000000 */
.L_x_11261:
[----:B------:R-:W-:Y:S05]  /*1fb0*/  BSYNC.RECONVERGENT B0 ;  /* 0x0000000000007941 */ /* 0x000fea0003800200 */
.L_x_11259:
[----:B------:R-:W-:Y:S01]  /*1fc0*/  FADD R84, R157, -R83 ;  /* 0x800000539d547221 */ /* 0x000fe20000000000 */
[C---:B------:R-:W-:Y:S01]  /*1fd0*/  FMUL R83, R159.reuse, R83 ;  /* 0x000000539f537220 */ /* 0x040fe20000400000 */
[----:B------:R-:W-:Y:S02]  /*1fe0*/  ULOP3.LUT UR18, UR4, 0x1, URZ, 0xc0, !UPT ;  /* 0x0000000104127892 */ /* 0x000fe4000f8ec0ff */
[----:B------:R-:W-:Y:S01]  /*1ff0*/  FMUL R85, R84, R84 ;  /* 0x0000005454557220 */ /* 0x000fe20000400000 */
[C---:B------:R-:W-:Y:S01]  /*2000*/  FFMA R157, R156.reuse, R157, R83 ;  /* 0x0000009d9c9d7223 */ /* 0x040fe20000000053 */
[----:B------:R-:W-:Y:S02]  /*2010*/  ULOP3.LUT UR7, UR17, 0x7ffffffc, URZ, 0xc0, !UPT ;  /* 0x7ffffffc11077892 */ /* 0x000fe4000f8ec0ff */
[----:B------:R-:W-:Y:S01]  /*2020*/  FMUL R84, R156, R85 ;  /* 0x000000559c547220 */ /* 0x000fe20000400000 */
[----:B------:R-:W-:Y:S02]  /*2030*/  FADD R85, R158, R82 ;  /* 0x000000529e557221 */ /* 0x000fe40000000000 */
[----:B------:R-:W0:Y:S01]  /*2040*/  LDC.64 R82, c[0x0][0x3b0] ;  /* 0x0000ec00ff527b82 */ /* 0x000e220000000a00 */
[----:B------:R-:W-:-:S04]  /*2050*/  FMUL R84, R159, R84 ;  /* 0x000000549f547220 */ /* 0x000fc80000400000 */
[-C--:B------:R-:W-:Y:S01]  /*2060*/  FFMA R85, R84, R0.reuse, R85 ;  /* 0x0000000054557223 */ /* 0x080fe20000000055 */
[----:B------:R-:W-:Y:S01]  /*2070*/  FMUL R84, R157, R0 ;  /* 0x000000009d547220 */ /* 0x000fe20000400000 */
[----:B------:R-:W-:-:S04]  /*2080*/  IADD3 R0, PT, PT, RZ, -UR18, RZ ;  /* 0x80000012ff007c10 */ /* 0x000fc8000fffe0ff */
[----:B------:R-:W-:Y:S01]  /*2090*/  LOP3.LUT R0, R0, UR6, RZ, 0xc0, !PT ;  /* 0x0000000600007c12 */ /* 0x000fe2000f8ec0ff */
[----:B------:R-:W-:Y:S03]  /*20a0*/  SHFL.IDX PT, R84, R84, RZ, 0x1f ;  /* 0x00001fff54547589 */ /* 0x000fe600000e0000 */
[----:B------:R-:W-:Y:S01]  /*20b0*/  IADD3 R0, P1, PT, R0, UR7, RZ ;  /* 0x0000000700007c10 */ /* 0x000fe2000ff3e0ff */
[----:B------:R-:W1:Y:S03]  /*20c0*/  SHFL.IDX PT, R85, R85, RZ, 0x1f ;  /* 0x00001fff55557589 */ /* 0x000e6600000e0000 */
[----:B0-----:R-:W-:Y:S02]  /*20d0*/  LEA R152, P2, R0, R82, 0x3 ;  /* 0x0000005200987211 */ /* 0x001fe400078418ff */
[----:B------:R-:W-:-:S04]  /*20e0*/  IADD3.X R82, PT, PT, RZ, RZ, RZ, P1, !PT ;  /* 0x000000ffff527210 */ /* 0x000fc80000ffe4ff */
[----:B------:R-:W-:Y:S02]  /*20f0*/  LEA.HI.X R153, R0, R83, R82, 0x3, P2 ;  /* 0x0000005300997211 */ /* 0x000fe400010f1c52 */
[----:B------:R-:W-:Y:S02]  /*2100*/  ISETP.GT.U32.AND P2, PT, R148, 0x3, PT ;  /* 0x000000039400780c */ /* 0x000fe40003f44070 */
[----:B------:R-:W-:-:S05]  /*2110*/  MOV R83, UR14 ;  /* 0x0000000e00537c02 */ /* 0x000fca0008000f00 */
[----:B------:R-:W-:-:S05]  /*2120*/  @!P4 IMAD.WIDE.U32 R82, R83, 0x8, R152 ;  /* 0x000000085352c825 */ /* 0x000fca00078e0098 */
[----:B-1----:R0:W-:Y:S01]  /*2130*/  @!P4 STG.E.64 desc[UR12][R82.64], R84 ;  /* 0x000000545200c986 */ /* 0x0021e2000c101b0c */
[----:B------:R-:W-:-:S04]  /*2140*/  @!P2 IMAD.WIDE.U32 R152, R148, 0x8, R152 ;  /* 0x000000089498a825 */ /* 0x000fc800078e0098 */
[----:B0-----:R-:W-:Y:S01]  /*2150*/  HFMA2 R83, -RZ, RZ, 0, 0 ;  /* 0x00000000ff537431 */ /* 0x001fe200000001ff */
[----:B------:R-:W-:Y:S06]  /*2160*/  @P4 BRA `(.L_x_11262) ;  /* 0x0000000000684947 */ /* 0x000fec0003800000 */
[----:B------:R-:W0:Y:S01]  /*2170*/  LDCU UR7, c[0x0][0x380] ;  /* 0x00007000ff0777ac */ /* 0x000e220008000800 */
[----:B------:R-:W1:Y:S01]  /*2180*/  LDCU.64 UR8, c[0x0][0x3b8] ;  /* 0x00007700ff0877ac */ /* 0x000e620008000a00 */
[----:B------:R-:W-:-:S04]  /*2190*/  UISETP.NE.AND UP0, UPT, UR18, URZ, UPT ;  /* 0x000000ff1200728c */ /* 0x000fc8000bf05270 */
[----:B0-----:R-:W-:-:S04]  /*21a0*/  USEL UR7, UR7, URZ, UP0 ;  /* 0x000000ff07077287 */ /* 0x001fc80008000000 */
[----:B------:R-:W-:-:S04]  /*21b0*/  ULEA.HI UR10, UP0, UR17, UR7, URZ, 0x1e ;  /* 0x00000007110a7291 */ /* 0x000fc8000f81f0ff */
[----:B------:R-:W-:Y:S02]  /*21c0*/  ULEA.HI.X.SX32 UR11, UR7, URZ, 0x1, UP0 ;  /* 0x000000ff070b7291 */ /* 0x000fe400080f0eff */
[----:B-1----:R-:W-:Y:S02]  /*21d0*/  ULEA UR8, UP2, UR10, UR8, 0x2 ;  /* 0x000000080a087291 */ /* 0x002fe4000f8410ff */
[----:B------:R-:W-:Y:S01]  /*21e0*/  UISETP.GT.U32.AND UP0, UPT, UR4, 0x1, UPT ;  /* 0x000000010400788c */ /* 0x000fe2000bf04070 */
[----:B------:R-:W-:Y:S01]  /*21f0*/  UMOV UR7, 0xffffffff ;  /* 0xffffffff00077882 */ /* 0x000fe20000000000 */
[----:B------:R-:W-:Y:S02]  /*2200*/  ULEA.HI.X UR9, UR10, UR9, UR11, 0x2, UP2 ;  /* 0x000000090a097291 */ /* 0x000fe400090f140b */
[----:B------:R-:W-:Y:S01]  /*2210*/  MOV R84, UR8 ;  /* 0x0000000800547c02 */ /* 0x000fe20008000f00 */
        /* <DEDUP_REMOVED lines=10> */
.L_x_11263:
[----:B------:R-:W2:Y:S04]  /*22c0*/  LDG.E.STRONG.GPU R0, desc[UR12][R84.64] ;  /* 0x0000000c54007981 */ /* 0x000ea8000c1ef900 */
[----:B--2---:R-:W-:Y:S01]  /*22d0*/  CCTL.IVALL ;  /* 0x00000000ff00798f */ /* 0x004fe20002000000 */
[----:B------:R-:W-:Y:S05]  /*22e0*/  YIELD ;  /* 0x0000000000007946 */ /* 0x000fea0003800000 */
[----:B------:R-:W-:-:S13]  /*22f0*/  ISETP.NE.AND P1, PT, R0, R155, PT ;  /* 0x0000009b0000720c */ /* 0x000fda0003f25270 */
[----:B------:R-:W-:Y:S05]  /*2300*/  @P1 BRA `(.L_x_11263) ;  /* 0xfffffffc00ec1947 */ /* 0x000fea000383ffff */
.L_x_11262:
[----:B------:R-:W-:Y:S05]  /*2310*/  WARPSYNC.ALL ;  /* 0x0000000000007948 */ /* 0x000fea0003800000 */
[----:B------:R-:W-:Y:S01]  /*2320*/  BAR.SYNC.DEFER_BLOCKING 0x0 ;  /* 0x0000000000007b1d */ /* 0x000fe20000010000 */
[----:B------:R-:W-:-:S06]  /*2330*/  MOV R82, RZ ;  /* 0x000000ff00527202 */ /* 0x000fcc0000000f00 */
        /* <DEDUP_REMOVED lines=14> */
[----:B012--5:R-:W-:Y:S05]  /*2420*/  CALL.REL.NOINC `($__internal_194_$__cuda_sm20_rcp_rn_f32_slowpath) ;  /* 0x0000005400947944 */ /* 0x027fea0003c00000 */
[----:B------:R-:W-:Y:S05]  /*2430*/  BRA `(.L_x_11266) ;  /* 0x0000000000107947 */ /* 0x000fea0003800000 */
.L_x_11265:
[----:B------:R-:W3:Y:S02]  /*2440*/  MUFU.RCP R85, R158 ;  /* 0x0000009e00557308 */ /* 0x000ee40000001000 */
[----:B---3--:R-:W-:-:S04]  /*2450*/  FFMA R0, R158, R85, -1 ;  /* 0xbf8000009e007423 */ /* 0x008fc80000000055 */
[----:B------:R-:W-:-:S04]  /*2460*/  FADD.FTZ R0, -R0, -RZ ;  /* 0x800000ff00007221 */ /* 0x000fc80000010100 */
[----:B------:R-:W-:-:S07]  /*2470*/  FFMA R0, R85, R0, R85 ;  /* 0x0000000055007223 */ /* 0x000fce0000000055 */
.L_x_11266:
[----:B------:R-:W-:Y:S05]  /*2480*/  BSYNC.RECONVERGENT B0 ;  /* 0x0000000000007941 */ /* 0x000fea0003800200 */
.L_x_11264:
        /* <DEDUP_REMOVED lines=22> */
.L_x_11268:
[----:B------:R-:W0:Y:S02]  /*25f0*/  MUFU.RCP R0, R153 ;  /* 0x0000009900007308 */ /* 0x000e240000001000 */
[----:B0-----:R-:W-:-:S04]  /*2600*/  FFMA R84, R153, R0, -1 ;  /* 0xbf80000099547423 */ /* 0x001fc80000000000 */
[----:B------:R-:W-:-:S04]  /*2610*/  FADD.FTZ R85, -R84, -RZ ;  /* 0x800000ff54557221 */ /* 0x000fc80000010100 */
[----:B------:R-:W-:-:S07]  /*2620*/  FFMA R0, R0, R85, R0 ;  /* 0x0000005500007223 */ /* 0x000fce0000000000 */
.L_x_11269:
[----:B------:R-:W-:Y:S05]  /*2630*/  BSYNC.RECONVERGENT B0 ;  /* 0x0000000000007941 */ /* 0x000fea0003800200 */
.L_x_11267:
[----:B------:R-:W-:Y:S01]  /*2640*/  FADD R84, R156, -R83 ;  /* 0x800000539c547221 */ /* 0x000fe20000000000 */
[----:B------:R-:W-:Y:S01]  /*2650*/  FADD R157, R157, R82 ;  /* 0x000000529d9d7221 */ /* 0x000fe20000000000 */
[----:B------:R-:W0:Y:S01]  /*2660*/  LDC R152, c[0x0][0x3d8] ;  /* 0x0000f600ff987b82 */ /* 0x000e220000000800 */
[----:B------:R-:W-:Y:S01]  /*2670*/  FMUL R83, R161, R83 ;  /* 0x00000053a1537220 */ /* 0x000fe20000400000 */
[----:B------:R-:W-:Y:S01]  /*2680*/  FMUL R85, R84, R84 ;  /* 0x0000005454557220 */ /* 0x000fe20000400000 */
[----:B------:R-:W1:Y:S01]  /*2690*/  LDCU.64 UR8, c[0x0][0x3f8] ;  /* 0x00007f00ff0877ac */ /* 0x000e620008000a00 */
[----:B------:R-:W-:Y:S01]  /*26a0*/  MOV R155, UR15 ;  /* 0x0000000f009b7c02 */ /* 0x000fe20008000f00 */
[C---:B------:R-:W-:Y:S01]  /*26b0*/  FFMA R83, R158.reuse, R156, R83 ;  /* 0x0000009c9e537223 */ /* 0x040fe20000000053 */
[----:B------:R-:W-:-:S04]  /*26c0*/  FMUL R84, R158, R85 ;  /* 0x000000559e547220 */ /* 0x000fc80000400000 */
[----:B------:R-:W-:-:S04]  /*26d0*/  FMUL R84, R161, R84 ;  /* 0x00000054a1547220 */ /* 0x000fc80000400000 */
[-C--:B------:R-:W-:Y:S01]  /*26e0*/  FFMA R84, R84, R0.reuse, R157 ;  /* 0x0000000054547223 */ /* 0x080fe2000000009d */
[----:B------:R-:W-:Y:S02]  /*26f0*/  FMUL R0, R83, R0 ;  /* 0x0000000053007220 */ /* 0x000fe40000400000 */
[----:B------:R-:W2:Y:S02]  /*2700*/  @P0 LDC.64 R82, c[0x0][0x3a0] ;  /* 0x0000e800ff520b82 */ /* 0x000ea40000000a00 */
[----:B------:R-:W0:Y:S01]  /*2710*/  SHFL.IDX PT, R85, R84, RZ, 0x1f ;  /* 0x00001fff54557589 */ /* 0x000e2200000e0000 */
[----:B-1----:R-:W-:-:S03]  /*2720*/  UISETP.NE.U32.AND UP0, UPT, UR8, URZ, UPT ;  /* 0x000000ff0800728c */ /* 0x002fc6000bf05070 */
[----:B------:R-:W1:Y:S01]  /*2730*/  SHFL.IDX PT, R0, R0, RZ, 0x1f ;  /* 0x00001fff00007589 */ /* 0x000e6200000e0000 */
[----:B------:R-:W-:Y:S01]  /*2740*/  UISETP.NE.AND.EX UP0, UPT, UR9, URZ, UPT, UP0 ;  /* 0x000000ff0900728c */ /* 0x000fe2000bf05300 */
[----:B--2---:R-:W-:-:S04]  /*2750*/  @P0 IMAD.WIDE R82, R155, 0x4, R82 ;  /* 0x000000049b520825 */ /* 0x004fc800078e0252 */
[----:B0-----:R-:W-:Y:S02]  /*2760*/  FFMA R152, R85, 3.2552085031056776643e-05, R152 ;  /* 0x3808888955987823 */ /* 0x001fe40000000098 */
[----:B------:R-:W0:Y:S01]  /*2770*/  @P0 LDC.64 R84, c[0x0][0x398] ;  /* 0x0000e600ff540b82 */ /* 0x000e220000000a00 */
[----:B-1----:R-:W-:Y:S02]  /*2780*/  R2UR UR10, R0 ;  /* 0x00000000000a72ca */ /* 0x002fe400000e0000 */
        /* <DEDUP_REMOVED lines=15> */
[----:B-----5:R-:W-:Y:S02]  /*2880*/  HADD2.F32 R0, -RZ, R147.H0_H0 ;  /* 0x20000093ff007230 */ /* 0x020fe40000004100 */
[----:B------:R-:W-:Y:S01]  /*2890*/  FADD R61, R61, -UR10 ;  /* 0x8000000a3d3d7e21 */ /* 0x000fe20008000000 */
[----:B0-----:R-:W-:Y:S02]  /*28a0*/  HADD2.F32 R82, -RZ, R117.H0_H0 ;  /* 0x20000075ff527230 */ /* 0x001fe40000004100 */
[----:B------:R-:W-:Y:S01]  /*28b0*/  FADD R60, R60, -UR10 ;  /* 0x8000000a3c3c7e21 */ /* 0x000fe20008000000 */
[----:B------:R-:W-:Y:S02]  /*28c0*/  HADD2.F32 R83, -RZ, R147.H1_H1 ;  /* 0x30000093ff537230 */ /* 0x000fe40000004100 */
[----:B------:R-:W-:Y:S01]  /*28d0*/  FMUL R61, R61, UR7 ;  /* 0x000000073d3d7c20 */ /* 0x000fe20008400000 */
[----:B------:R-:W-:-:S02]  /*28e0*/  HADD2.F32 R85, -RZ, R146.H0_H0 ;  /* 0x20000092ff557230 */ /* 0x000fc40000004100 */
[----:B------:R-:W-:Y:S01]  /*28f0*/  FMUL R60, R60, UR7 ;  /* 0x000000073c3c7c20 */ /* 0x000fe20008400000 */
[----:B------:R-:W-:Y:S01]  /*2900*/  FADD R25, R25, -UR10 ;  /* 0x8000000a19197e21 */ /* 0x000fe20008000000 */
[----:B------:R-:W-:Y:S02]  /*2910*/  HADD2.F32 R84, -RZ, R99.H0_H0 ;  /* 0x20000063ff547230 */ /* 0x000fe40000004100 */
[----:B------:R-:W-:Y:S01]  /*2920*/  FADD R24, R24, -UR10 ;  /* 0x8000000a18187e21 */ /* 0x000fe20008000000 */
[----:B------:R-:W-:Y:S01]  /*2930*/  FADD R23, R23, -UR10 ;  /* 0x8000000a17177e21 */ /* 0x000fe20008000000 */
[----:B------:R-:W-:Y:S01]  /*2940*/  FMUL R25, R25, UR7 ;  /* 0x0000000719197c20 */ /* 0x000fe20008400000 */
[----:B------:R-:W-:Y:S01]  /*2950*/  FADD R22, R22, -UR10 ;  /* 0x8000000a16167e21 */ /* 0x000fe20008000000 */
[----:B------:R-:W-:Y:S01]  /*2960*/  FMUL R24, R24, UR7 ;  /* 0x0000000718187c20 */ /* 0x000fe20008400000 */
[----:B------:R-:W-:Y:S01]  /*2970*/  FMUL R23, R23, UR7 ;  /* 0x0000000717177c20 */ /* 0x000fe20008400000 */
[----:B------:R-:W-:Y:S01]  /*2980*/  FADD R5, R5, -UR10 ;  /* 0x8000000a05057e21 */ /* 0x000fe20008000000 */
[----:B-1----:R-:W-:Y:S01]  /*2990*/  ISETP.NE.AND P2, PT, RZ, UR8, PT ;  /* 0x00000008ff007c0c */ /* 0x002fe2000bf45270 */
[----:B------:R-:W-:Y:S01]  /*29a0*/  FMUL R22, R22, UR7 ;  /* 0x0000000716167c20 */ /* 0x000fe20008400000 */
[----:B------:R-:W0:Y:S01]  /*29b0*/  LDCU.U8 UR8, c[0x0][0x404] ;  /* 0x00008080ff0877ac */ /* 0x000e220008000000 */
[----:B------:R-:W-:Y:S01]  /*29c0*/  FMUL R5, R5, UR7 ;  /* 0x0000000705057c20 */ /* 0x000fe20008400000 */
[----:B------:R-:W-:Y:S01]  /*29d0*/  FADD R4, R4, -UR10 ;  /* 0x8000000a04047e21 */ /* 0x000fe20008000000 */
[----:B------:R-:W-:-:S03]  /*29e0*/  FADD R2, R2, -UR10 ;  /* 0x8000000a02027e21 */ /* 0x000fc60008000000 */
[----:B------:R-:W-:-:S05]  /*29f0*/  FMUL R4, R4, UR7 ;  /* 0x0000000704047c20 */ /* 0x000fca0008400000 */
[----:B------:R-:W-:Y:S01]  /*2a00*/  @P2 FADD R0, R0, 1 ;  /* 0x3f80000000002421 */ /* 0x000fe20000000000 */
[----:B------:R-:W-:Y:S01]  /*2a10*/  @P2 FADD R83, R83, 1 ;  /* 0x3f80000053532421 */ /* 0x000fe20000000000 */
[----:B------:R-:W-:Y:S02]  /*2a20*/  @P2 FADD R85, R85, 1 ;  /* 0x3f80000055552421 */ /* 0x000fe40000000000 */
[----:B------:R-:W-:Y:S01]  /*2a30*/  FFMA R0, R61, R0, R82 ;  /* 0x000000003d007223 */ /* 0x000fe20000000052 */
[----:B------:R-:W-:Y:S02]  /*2a40*/  HADD2.F32 R61, -RZ, R117.H1_H1 ;  /* 0x30000075ff3d7230 */ /* 0x000fe40000004100 */
[----:B------:R-:W-:Y:S01]  /*2a50*/  FADD R82, R59, -UR10 ;  /* 0x8000000a3b527e21 */ /* 0x000fe20008000000 */
[----:B0-----:R-:W-:Y:S02]  /*2a60*/  ISETP.NE.AND P1, PT, RZ, UR8, PT ;  /* 0x00000008ff007c0c */ /* 0x001fe4000bf25270 */
[----:B------:R-:W-:Y:S01]  /*2a70*/  FFMA R59, R60, R83, R61 ;  /* 0x000000533c3b7223 */ /* 0x000fe2000000003d */
[----:B------:R-:W-:-:S02]  /*2a80*/  HADD2.F32 R61, -RZ, R116.H0_H0 ;  /* 0x20000074ff3d7230 */ /* 0x000fc40000004100 */
[----:B------:R-:W-:Y:S01]  /*2a90*/  FMUL R82, R82, UR7 ;  /* 0x0000000752527c20 */ /* 0x000fe20008400000 */
[----:B------:R-:W-:Y:S02]  /*2aa0*/  HADD2.F32 R83, -RZ, R146.H1_H1 ;  /* 0x30000092ff537230 */ /* 0x000fe40000004100 */
[----:B------:R-:W-:Y:S01]  /*2ab0*/  FADD R60, R58, -UR10 ;  /* 0x8000000a3a3c7e21 */ /* 0x000fe20008000000 */
        /* <DEDUP_REMOVED lines=34> */
[----:B------:R-:W-:Y:S01]  /*2ce0*/  F2FP.SATFINITE.E4M3.F32.PACK_AB_MERGE_C R0, RZ, R0, RZ ;  /* 0x00000000ff00723e */ /* 0x000fe200048070ff */
[----:B------:R-:W-:Y:S01]  /*2cf0*/  FFMA R53, R60, R83, R61 ;  /* 0x000000533c357223 */ /* 0x000fe2000000003d */
[----:B------:R-:W-:Y:S02]  /*2d00*/  HADD2.F32 R61, -RZ, R113.H0_H0 ;  /* 0x20000071ff3d7230 */ /* 0x000fe40000004100 */
[----:B------:R-:W-:Y:S01]  /*2d10*/  FMUL R82, R82, UR7 ;  /* 0x0000000752527c20 */ /* 0x000fe20008400000 */
[----:B------:R-:W-:Y:S01]  /*2d20*/  @P2 FADD R85, R85, 1 ;  /* 0x3f80000055552421 */ /* 0x000fe20000000000 */
[----:B------:R-:W-:-:S02]  /*2d30*/  HADD2.F32 R83, -RZ, R143.H1_H1 ;  /* 0x3000008fff537230 */ /* 0x000fc40000004100 */
[----:B------:R-:W-:Y:S01]  /*2d40*/  FADD R60, R52, -UR10 ;  /* 0x8000000a343c7e21 */ /* 0x000fe20008000000 */
[----:B------:R-:W-:Y:S01]  /*2d50*/  F2FP.SATFINITE.E4M3.F32.PACK_AB_MERGE_C R59, RZ, R59, RZ ;  /* 0x0000003bff3b723e */ /* 0x000fe200048070ff */
        /* <DEDUP_REMOVED lines=104> */
[----:B------:R-:W-:Y:S01]  /*33e0*/  F2FP.SATFINITE.E4M3.F32.PACK_AB_MERGE_C R44, RZ, R44, RZ ;  /* 0x0000002cff2c723e */ /* 0x000fe200048070ff */
[----:B------:R-:W-:Y:S01]  /*33f0*/  FFMA R37, R60, R83, R61 ;  /* 0x000000533c257223 */ /* 0x000fe2000000003d */
[----:B------:R-:W-:Y:S02]  /*3400*/  HADD2.F32 R61, -RZ, R105.H0_H0 ;  /* 0x20000069ff3d7230 */ /* 0x000fe40000004100 */
[----:B------:R-:W-:Y:S01]  /*3410*/  FMUL R82, R82, UR7 ;  /* 0x0000000752527c20 */ /* 0x000fe20008400000 */
[----:B------:R-:W-:Y:S01]  /*3420*/  @P2 FADD R85, R85, 1 ;  /* 0x3f80000055552421 */ /* 0x000fe20000000000 */
[----:B------:R-:W-:Y:S02]  /*3430*/  HADD2.F32 R83, -RZ, R135.H1_H1 ;  /* 0x30000087ff537230 */ /* 0x000fe40000004100 */
[----:B------:R-:W-:Y:S01]  /*3440*/  FADD R60, R36, -UR10 ;  /* 0x8000000a243c7e21 */ /* 0x000fe20008000000 */
[----:B------:R-:W-:Y:S01]  /*3450*/  F2FP.SATFINITE.E4M3.F32.PACK_AB_MERGE_C R43, RZ, R43, RZ ;  /* 0x0000002bff2b723e */ /* 0x000fe200048070ff */
        /* <DEDUP_REMOVED lines=73> */
[----:B------:R-:W-:-:S02]  /*38f0*/  HADD2.F32 R82, -RZ, R129.H0_H0 ;  /* 0x20000081ff527230 */ /* 0x000fc40000004100 */
[----:B------:R-:W-:Y:S01]  /*3900*/  @P2 FADD R83, R83, 1 ;  /* 0x3f80000053532421 */ /* 0x000fe20000000000 */
[----:B------:R-:W-:Y:S02]  /*3910*/  HADD2.F32 R85, -RZ, R127.H0_H0 ;  /* 0x2000007fff557230 */ /* 0x000fe40000004100 */
[----:B------:R-:W-:Y:S01]  /*3920*/  @P1 FMUL R26, R26, UR16 ;  /* 0x000000101a1a1c20 */ /* 0x000fe20008400000 */
[----:B------:R-:W-:Y:S01]  /*3930*/  PRMT R33, R33, 0x7604, R34 ;  /* 0x0000760421217816 */ /* 0x000fe20000000022 */
[----:B------:R-:W-:Y:S01]  /*3940*/  FFMA R60, R60, R83, R61 ;  /* 0x000000533c3c7223 */ /* 0x000fe2000000003d */
[----:B------:R-:W-:Y:S01]  /*3950*/  @P2 FADD R82, R82, 1 ;  /* 0x3f80000052522421 */ /* 0x000fe20000000000 */
[----:B------:R-:W-:Y:S02]  /*3960*/  HADD2.F32 R83, -RZ, R129.H1_H1 ;  /* 0x30000081ff537230 */ /* 0x000fe40000004100 */
[----:B------:R-:W-:Y:S01]  /*3970*/  @P2 FADD R85, R85, 1 ;  /* 0x3f80000055552421 */ /* 0x000fe20000000000 */
[----:B------:R-:W-:Y:S01]  /*3980*/  @P1 FMUL R60, R60, UR16 ;  /* 0x000000103c3c1c20 */ /* 0x000fe20008400000 */
[----:B------:R-:W-:Y:S01]  /*3990*/  FFMA R82, R25, R82, R84 ;  /* 0x0000005219527223 */ /* 0x000fe20000000054 */
[----:B------:R-:W-:-:S02]  /*39a0*/  HADD2.F32 R25, -RZ, R99.H1_H1 ;  /* 0x30000063ff197230 */ /* 0x000fc40000004100 */
[----:B------:R-:W-:Y:S01]  /*39b0*/  @P2 FADD R83, R83, 1 ;  /* 0x3f80000053532421 */ /* 0x000fe20000000000 */
[----:B------:R-:W-:Y:S01]  /*39c0*/  HADD2.F32 R84, -RZ, R128.H0_H0 ;  /* 0x20000080ff547230 */ /* 0x000fe20000004100 */
[----:B------:R-:W-:Y:S01]  /*39d0*/  F2FP.SATFINITE.E4M3.F32.PACK_AB_MERGE_C R28, RZ, R28, RZ ;  /* 0x0000001cff1c723e */ /* 0x000fe200048070ff */
[----:B------:R-:W-:Y:S01]  /*39e0*/  @P1 FMUL R82, R82, UR16 ;  /* 0x0000001052521c20 */ /* 0x000fe20008400000 */
[----:B------:R-:W-:Y:S01]  /*39f0*/  FFMA R83, R24, R83, R25 ;  /* 0x0000005318537223 */ /* 0x000fe20000000019 */
[----:B------:R-:W-:Y:S02]  /*3a00*/  HADD2.F32 R24, -RZ, R98.H0_H0 ;  /* 0x20000062ff187230 */ /* 0x000fe40000004100 */
[----:B------:R-:W-:Y:S01]  /*3a10*/  @P2 FADD R84, R84, 1 ;  /* 0x3f80000054542421 */ /* 0x000fe20000000000 */
[----:B------:R-:W-:Y:S01]  /*3a20*/  HADD2.F32 R25, -RZ, R128.H1_H1 ;  /* 0x30000080ff197230 */ /* 0x000fe20000004100 */
[----:B------:R-:W-:Y:S01]  /*3a30*/  F2FP.SATFINITE.E4M3.F32.PACK_AB_MERGE_C R27, RZ, R27, RZ ;  /* 0x0000001bff1b723e */ /* 0x000fe200048070ff */
[----:B------:R-:W-:Y:S01]  /*3a40*/  @P1 FMUL R83, R83, UR16 ;  /* 0x0000001053531c20 */ /* 0x000fe20008400000 */
[----:B------:R-:W-:Y:S01]  /*3a50*/  FFMA R61, R23, R84, R24 ;  /* 0x00000054173d7223 */ /* 0x000fe20000000018 */
[----:B------:R-:W-:-:S02]  /*3a60*/  HADD2.F32 R23, -RZ, R98.H1_H1 ;  /* 0x30000062ff177230 */ /* 0x000fc40000004100 */
[----:B------:R-:W-:Y:S01]  /*3a70*/  @P2 FADD R25, R25, 1 ;  /* 0x3f80000019192421 */ /* 0x000fe20000000000 */
[----:B------:R-:W-:Y:S01]  /*3a80*/  FADD R24, R21, -UR10 ;  /* 0x8000000a15187e21 */ /* 0x000fe20008000000 */
[----:B------:R-:W-:Y:S01]  /*3a90*/  F2FP.SATFINITE.E4M3.F32.PACK_AB_MERGE_C R26, RZ, R26, RZ ;  /* 0x0000001aff1a723e */ /* 0x000fe200048070ff */
[----:B------:R-:W-:Y:S01]  /*3aa0*/  @P1 FMUL R61, R61, UR16 ;  /* 0x000000103d3d1c20 */ /* 0x000fe20008400000 */
[----:B------:R-:W-:Y:S01]  /*3ab0*/  FFMA R21, R22, R25, R23 ;  /* 0x0000001916157223 */ /* 0x000fe20000000017 */
[----:B------:R-:W-:Y:S02]  /*3ac0*/  HADD2.F32 R23, -RZ, R97.H0_H0 ;  /* 0x20000061ff177230 */ /* 0x000fe40000004100 */
[----:B------:R-:W-:Y:S01]  /*3ad0*/  FMUL R24, R24, UR7 ;  /* 0x0000000718187c20 */ /* 0x000fe20008400000 */
[----:B------:R-:W-:Y:S02]  /*3ae0*/  HADD2.F32 R25, -RZ, R127.H1_H1 ;  /* 0x3000007fff197230 */ /* 0x000fe40000004100 */
[----:B------:R-:W-:Y:S01]  /*3af0*/  FADD R22, R20, -UR10 ;  /* 0x8000000a14167e21 */ /* 0x000fe20008000000 */
[----:B------:R-:W-:Y:S01]  /*3b00*/  PRMT R28, R27, 0x7604, R28 ;  /* 0x000076041b1c7816 */ /* 0x000fe2000000001c */
        /* <DEDUP_REMOVED lines=103> */
[----:B------:R-:W-:Y:S01]  /*4180*/  @P1 FMUL R29, R29, UR16 ;  /* 0x000000101d1d1c20 */ /* 0x000fe20008400000 */
[----:B------:R-:W-:Y:S01]  /*4190*/  F2FP.SATFINITE.E4M3.F32.PACK_AB_MERGE_C R82, RZ, R82, RZ ;  /* 0x00000052ff52723e */ /* 0x000fe200048070ff */
[----:B------:R-:W-:Y:S01]  /*41a0*/  FFMA R84, R22, R25, R23 ;  /* 0x0000001916547223 */ /* 0x000fe20000000017 */
[----:B------:R-:W-:-:S02]  /*41b0*/  HADD2.F32 R22, -RZ, R89.H0_H0 ;  /* 0x20000059ff167230 */ /* 0x000fc40000004100 */
[----:B------:R-:W-:Y:S01]  /*41c0*/  @P2 FADD R24, R24, 1 ;  /* 0x3f80000018182421 */ /* 0x000fe20000000000 */
[----:B------:R-:W-:Y:S01]  /*41d0*/  HADD2.F32 R23, -RZ, R119.H1_H1 ;  /* 0x30000077ff177230 */ /* 0x000fe20000004100 */
[----:B------:R-:W-:Y:S01]  /*41e0*/  F2FP.SATFINITE.E4M3.F32.PACK_AB_MERGE_C R25, RZ, R48, RZ ;  /* 0x00000030ff19723e */ /* 0x000fe200048070ff */
[----:B------:R-:W-:Y:S01]  /*41f0*/  @P1 FMUL R8, R8, UR16 ;  /* 0x0000001008081c20 */ /* 0x000fe20008400000 */
[----:B------:R-:W-:Y:S01]  /*4200*/  FFMA R85, R5, R24, R22 ;  /* 0x0000001805557223 */ /* 0x000fe20000000016 */
[----:B------:R-:W-:Y:S01]  /*4210*/  FADD R5, R3, -UR10 ;  /* 0x8000000a03057e21 */ /* 0x000fe20008000000 */
[----:B------:R-:W-:Y:S02]  /*4220*/  HADD2.F32 R3, -RZ, R89.H1_H1 ;  /* 0x30000059ff037230 */ /* 0x000fe40000004100 */
[----:B------:R-:W-:Y:S01]  /*4230*/  @P2 FADD R23, R23, 1 ;  /* 0x3f80000017172421 */ /* 0x000fe20000000000 */
[----:B------:R-:W-:Y:S02]  /*4240*/  HADD2.F32 R22, -RZ, R118.H0_H0 ;  /* 0x20000076ff167230 */ /* 0x000fe40000004100 */
[----:B------:R-:W-:Y:S01]  /*4250*/  FMUL R5, R5, UR7 ;  /* 0x0000000705057c20 */ /* 0x000fe20008400000 */
        /* <DEDUP_REMOVED lines=8> */
[----:B------:R-:W-:Y:S02]  /*42e0*/  HADD2.F32 R5, -RZ, R88.H1_H1 ;  /* 0x30000058ff057230 */ /* 0x000fe40000004100 */
[----:B------:R-:W-:Y:S01]  /*42f0*/  FMUL R4, R2, UR7 ;  /* 0x0000000702047c20 */ /* 0x000fe20008400000 */
[----:B------:R-:W-:Y:S01]  /*4300*/  @P2 FADD R23, R23, 1 ;  /* 0x3f80000017172421 */ /* 0x000fe20000000000 */
[----:B------:R-:W-:Y:S01]  /*4310*/  F2FP.SATFINITE.E4M3.F32.PACK_AB_MERGE_C R2, RZ, R56, RZ ;  /* 0x00000038ff02723e */ /* 0x000fe200048070ff */
[----:B------:R-:W-:Y:S01]  /*4320*/  @P1 FMUL R153, R153, UR16 ;  /* 0x0000001099991c20 */ /* 0x000fe20008400000 */
[----:B------:R-:W-:Y:S01]  /*4330*/  PRMT R56, R59, 0x7604, R0 ;  /* 0x000076043b387816 */ /* 0x000fe20000000000 */
[----:B------:R-:W-:Y:S01]  /*4340*/  FFMA R55, R4, R23, R5 ;  /* 0x0000001704377223 */ /* 0x000fe20000000005 */
[----:B------:R-:W-:Y:S01]  /*4350*/  PRMT R0, R3, 0x7604, R2 ;  /* 0x0000760403007816 */ /* 0x000fe20000000002 */
[----:B------:R-:W-:Y:S01]  /*4360*/  @P1 FMUL R7, R7, UR16 ;  /* 0x0000001007071c20 */ /* 0x000fe20008400000 */
[----:B------:R-:W-:Y:S01]  /*4370*/  F2FP.SATFINITE.E4M3.F32.PACK_AB_MERGE_C R23, RZ, R52, RZ ;  /* 0x00000034ff17723e */ /* 0x000fe200048070ff */
[----:B------:R-:W-:Y:S01]  /*4380*/  @P1 FMUL R55, R55, UR16 ;  /* 0x0000001037371c20 */ /* 0x000fe20008400000 */
[----:B------:R-:W-:Y:S01]  /*4390*/  F2FP.SATFINITE.E4M3.F32.PACK_AB_MERGE_C R2, RZ, R51, RZ ;  /* 0x00000033ff02723e */ /* 0x000fe200048070ff */
[----:B------:R-:W-:Y:S01]  /*43a0*/  @P1 FMUL R49, R49, UR16 ;  /* 0x0000001031311c20 */ /* 0x000fe20008400000 */
[----:B------:R-:W-:Y:S01]  /*43b0*/  F2FP.SATFINITE.E4M3.F32.PACK_AB_MERGE_C R4, RZ, R47, RZ ;  /* 0x0000002fff04723e */ /* 0x000fe200048070ff */
[----:B------:R-:W-:Y:S01]  /*43c0*/  @P1 FMUL R20, R20, UR16 ;  /* 0x0000001014141c20 */ /* 0x000fe20008400000 */
[----:B------:R-:W-:Y:S01]  /*43d0*/  PRMT R23, R2, 0x7604, R23 ;  /* 0x0000760402177816 */ /* 0x000fe20000000017 */
        /* <DEDUP_REMOVED lines=17> */
[----:B------:R-:W-:Y:S01]  /*44f0*/  PRMT R34, R3, 0x7604, R2 ;  /* 0x0000760403227816 */ /* 0x000fe20000000002 */
[----:B------:R-:W-:Y:S01]  /*4500*/  @P1 FMUL R84, R84, UR16 ;  /* 0x0000001054541c20 */ /* 0x000fe20008400000 */
[----:B------:R-:W-:Y:S01]  /*4510*/  F2FP.SATFINITE.E4M3.F32.PACK_AB_MERGE_C R3, RZ, R60, RZ ;  /* 0x0000003cff03723e */ /* 0x000fe200048070ff */
[----:B------:R-:W-:Y:S01]  /*4520*/  @P1 FMUL R85, R85, UR16 ;  /* 0x0000001055551c20 */ /* 0x000fe20008400000 */
[----:B------:R-:W-:Y:S01]  /*4530*/  PRMT R39, R39, 0x7604, R4 ;  /* 0x0000760427277816 */ /* 0x000fe20000000004 */
[----:B------:R-:W-:Y:S01]  /*4540*/  @P1 FMUL R152, R152, UR16 ;  /* 0x0000001098981c20 */ /* 0x000fe20008400000 */
[----:B------:R-:W-:-:S02]  /*4550*/  PRMT R27, R3, 0x7604, R26 ;  /* 0x00007604031b7816 */ /* 0x000fc4000000001a */
[----:B------:R-:W0:Y:S01]  /*4560*/  LDC.64 R2, c[0x0][0x3c8] ;  /* 0x0000f200ff027b82 */ /* 0x000e220000000a00 */
[----:B------:R-:W-:Y:S02]  /*4570*/  F2FP.SATFINITE.E4M3.F32.PACK_AB_MERGE_C R43, RZ, R61, RZ ;  /* 0x0000003dff2b723e */ /* 0x000fe400048070ff */
[----:B------:R-:W-:Y:S02]  /*4580*/  F2FP.SATFINITE.E4M3.F32.PACK_AB_MERGE_C R4, RZ, R21, RZ ;  /* 0x00000015ff04723e */ /* 0x000fe400048070ff */
[----:B------:R-:W-:Y:S02]  /*4590*/  MOV R47, UR15 ;  /* 0x0000000f002f7c02 */ /* 0x000fe40008000f00 */
[----:B------:R-:W-:Y:S02]  /*45a0*/  PRMT R42, R45, 0x7604, R46 ;  /* 0x000076042d2a7816 */ /* 0x000fe4000000002e */
[----:B------:R-:W-:Y:S01]  /*45b0*/  PRMT R43, R4, 0x7604, R43 ;  /* 0x00007604042b7816 */ /* 0x000fe2000000002b */
[----:B------:R-:W-:Y:S01]  /*45c0*/  IMAD R47, R47, 0x3c00, R150 ;  /* 0x00003c002f2f7824 */ /* 0x000fe200078e0296 */
[----:B------:R-:W-:-:S02]  /*45d0*/  F2FP.SATFINITE.E4M3.F32.PACK_AB_MERGE_C R45, RZ, R12, RZ ;  /* 0x0000000cff2d723e */ /* 0x000fc400048070ff */
[----:B------:R-:W-:Y:S02]  /*45e0*/  F2FP.SATFINITE.E4M3.F32.PACK_AB_MERGE_C R4, RZ, R11, RZ ;  /* 0x0000000bff04723e */ /* 0x000fe400048070ff */
[----:B------:R-:W-:Y:S02]  /*45f0*/  F2FP.SATFINITE.E4M3.F32.PACK_AB_MERGE_C R22, RZ, R54, RZ ;  /* 0x00000036ff16723e */ /* 0x000fe400048070ff */
[----:B------:R-:W-:Y:S02]  /*4600*/  F2FP.SATFINITE.E4M3.F32.PACK_AB_MERGE_C R53, RZ, R53, RZ ;  /* 0x00000035ff35723e */ /* 0x000fe400048070ff */
[----:B------:R-:W-:Y:S02]  /*4610*/  PRMT R45, R4, 0x7604, R45 ;  /* 0x00007604042d7816 */ /* 0x000fe4000000002d */
[----:B------:R-:W-:Y:S02]  /*4620*/  PRMT R57, R57, 0x7604, R58 ;  /* 0x0000760439397816 */ /* 0x000fe4000000003a */
[----:B------:R-:W-:Y:S01]  /*4630*/  F2FP.SATFINITE.E4M3.F32.PACK_AB_MERGE_C R36, RZ, R36, RZ ;  /* 0x00000024ff24723e */ /* 0x000fe200048070ff */
[----:B0-----:R-:W-:Y:S01]  /*4640*/  IMAD.WIDE.U32 R4, R47, 0x2, R2 ;  /* 0x000000022f047825 */ /* 0x001fe200078e0002 */
[----:B------:R-:W-:-:S02]  /*4650*/  F2FP.SATFINITE.E4M3.F32.PACK_AB_MERGE_C R35, RZ, R35, RZ ;  /* 0x00000023ff23723e */ /* 0x000fc400048070ff */
[----:B------:R-:W-:Y:S02]  /*4660*/  F2FP.SATFINITE.E4M3.F32.PACK_AB_MERGE_C R24, RZ, R50, RZ ;  /* 0x00000032ff18723e */ /* 0x000fe400048070ff */
[----:B------:R-:W-:Y:S01]  /*4670*/  F2FP.SATFINITE.E4M3.F32.PACK_AB_MERGE_C R38, RZ, R38, RZ ;  /* 0x00000026ff26723e */ /* 0x000fe200048070ff */
[----:B------:R-:W-:Y:S01]  /*4680*/  STG.E.U16 desc[UR12][R4.64+0x400], R57 ;  /* 0x0004003904007986 */ /* 0x000fe2000c10150c */
[----:B------:R-:W-:Y:S02]  /*4690*/  F2FP.SATFINITE.E4M3.F32.PACK_AB_MERGE_C R37, RZ, R37, RZ ;  /* 0x00000025ff25723e */ /* 0x000fe400048070ff */
[----:B------:R-:W-:Y:S01]  /*46a0*/  F2FP.SATFINITE.E4M3.F32.PACK_AB_MERGE_C R30, RZ, R30, RZ ;  /* 0x0000001eff1e723e */ /* 0x000fe200048070ff */
[----:B------:R0:W-:Y:S01]  /*46b0*/  STG.E.U16 desc[UR12][R4.64], R56 ;  /* 0x0000003804007986 */ /* 0x0001e2000c10150c */
[----:B------:R-:W-:Y:S02]  /*46c0*/  F2FP.SATFINITE.E4M3.F32.PACK_AB_MERGE_C R29, RZ, R29, RZ ;  /* 0x0000001dff1d723e */ /* 0x000fe400048070ff */
[----:B------:R-:W-:-:S02]  /*46d0*/  PRMT R26, R83, 0x7604, R82 ;  /* 0x00007604531a7816 */ /* 0x000fc40000000052 */
[----:B------:R-:W-:Y:S02]  /*46e0*/  F2FP.SATFINITE.E4M3.F32.PACK_AB_MERGE_C R50, RZ, R153, RZ ;  /* 0x00000099ff32723e */ /* 0x000fe400048070ff */
[----:B------:R-:W-:Y:S02]  /*46f0*/  F2FP.SATFINITE.E4M3.F32.PACK_AB_MERGE_C R55, RZ, R55, RZ ;  /* 0x00000037ff37723e */ /* 0x000fe400048070ff */
[----:B------:R-:W-:Y:S02]  /*4700*/  PRMT R22, R53, 0x7604, R22 ;  /* 0x0000760435167816 */ /* 0x000fe40000000016 */
[----:B------:R-:W-:Y:S01]  /*4710*/  IADD3 R83, PT, PT, R47, 0x400, RZ ;  /* 0x000004002f537810 */ /* 0x000fe20007ffe0ff */
[----:B0-----:R-:W-:Y:S01]  /*4720*/  IMAD.WIDE.U32 R4, R87, 0x2, R2 ;  /* 0x0000000257047825 */ /* 0x001fe200078e0002 */
[----:B------:R-:W-:Y:S02]  /*4730*/  PRMT R32, R35, 0x7604, R36 ;  /* 0x0000760423207816 */ /* 0x000fe40000000024 */
[----:B------:R-:W-:Y:S01]  /*4740*/  F2FP.SATFINITE.E4M3.F32.PACK_AB_MERGE_C R53, RZ, R8, RZ ;  /* 0x00000008ff35723e */ /* 0x000fe200048070ff */
[----:B------:R-:W-:Y:S01]  /*4750*/  IMAD.WIDE.U32 R82, R83, 0x2, R2 ;  /* 0x0000000253527825 */ /* 0x000fe200078e0002 */
[----:B------:R-:W-:-:S02]  /*4760*/  IADD3 R61, PT, PT, R47, 0x600, RZ ;  /* 0x000006002f3d7810 */ /* 0x000fc40007ffe0ff */
[----:B------:R-:W-:Y:S01]  /*4770*/  PRMT R31, R37, 0x7604, R38 ;  /* 0x00007604251f7816 */ /* 0x000fe20000000026 */
[----:B------:R-:W-:Y:S01]  /*4780*/  IMAD.WIDE.U32 R36, R65, 0x2, R2 ;  /* 0x0000000241247825 */ /* 0x000fe200078e0002 */
[----:B------:R-:W-:Y:S01]  /*4790*/  PRMT R29, R29, 0x7604, R30 ;  /* 0x000076041d1d7816 */ /* 0x000fe2000000001e */
[----:B------:R0:W-:Y:S01]  /*47a0*/  STG.E.U16 desc[UR12][R82.64], R0 ;  /* 0x0000000052007986 */ /* 0x0001e2000c10150c */
[----:B------:R-:W-:Y:S01]  /*47b0*/  F2FP.SATFINITE.E4M3.F32.PACK_AB_MERGE_C R35, RZ, R18, RZ ;  /* 0x00000012ff23723e */ /* 0x000fe200048070ff */
[--C-:B------:R-:W-:Y:S01]  /*47c0*/  IMAD.WIDE.U32 R60, R61, 0x2, R2.reuse ;  /* 0x000000023d3c7825 */ /* 0x100fe200078e0002 */
[----:B------:R-:W-:Y:S02]  /*47d0*/  F2FP.SATFINITE.E4M3.F32.PACK_AB_MERGE_C R8, RZ, R7, RZ ;  /* 0x00000007ff08723e */ /* 0x000fe400048070ff */
[----:B------:R-:W-:Y:S01]  /*47e0*/  IADD3 R59, PT, PT, R47, 0x800, RZ ;  /* 0x000008002f3b7810 */ /* 0x000fe20007ffe0ff */
[--C-:B------:R-:W-:Y:S01]  /*47f0*/  IMAD.WIDE.U32 R86, R86, 0x2, R2.reuse ;  /* 0x0000000256567825 */ /* 0x100fe200078e0002 */
[----:B------:R-:W-:Y:S01]  /*4800*/  F2FP.SATFINITE.E4M3.F32.PACK_AB_MERGE_C R49, RZ, R49, RZ ;  /* 0x00000031ff31723e */ /* 0x000fe200048070ff */
[----:B------:R0:W-:Y:S01]  /*4810*/  STG.E.U16 desc[UR12][R60.64], R22 ;  /* 0x000000163c007986 */ /* 0x0001e2000c10150c */
[----:B------:R-:W-:Y:S01]  /*4820*/  F2FP.SATFINITE.E4M3.F32.PACK_AB_MERGE_C R38, RZ, R20, RZ ;  /* 0x00000014ff26723e */ /* 0x000fe200048070ff */
[----:B------:R-:W-:Y:S01]  /*4830*/  IMAD.WIDE.U32 R58, R59, 0x2, R2 ;  /* 0x000000023b3a7825 */ /* 0x000fe200078e0002 */
[----:B------:R-:W-:-:S02]  /*4840*/  F2FP.SATFINITE.E4M3.F32.PACK_AB_MERGE_C R19, RZ, R19, RZ ;  /* 0x00000013ff13723e */ /* 0x000fc400048070ff */
[----:B------:R-:W-:Y:S01]  /*4850*/  F2FP.SATFINITE.E4M3.F32.PACK_AB_MERGE_C R18, RZ, R17, RZ ;  /* 0x00000011ff12723e */ /* 0x000fe200048070ff */
[--C-:B------:R-:W-:Y:S01]  /*4860*/  IMAD.WIDE.U32 R20, R67, 0x2, R2.reuse ;  /* 0x0000000243147825 */ /* 0x100fe200078e0002 */
[----:B------:R-:W-:Y:S01]  /*4870*/  F2FP.SATFINITE.E4M3.F32.PACK_AB_MERGE_C R30, RZ, R16, RZ ;  /* 0x00000010ff1e723e */ /* 0x000fe200048070ff */
[----:B------:R0:W-:Y:S01]  /*4880*/  STG.E.U16 desc[UR12][R58.64], R23 ;  /* 0x000000173a007986 */ /* 0x0001e2000c10150c */
[----:B------:R-:W-:Y:S01]  /*4890*/  F2FP.SATFINITE.E4M3.F32.PACK_AB_MERGE_C R15, RZ, R15, RZ ;  /* 0x0000000fff0f723e */ /* 0x000fe200048070ff */
[--C-:B------:R-:W-:Y:S01]  /*48a0*/  IMAD.WIDE.U32 R16, R71, 0x2, R2.reuse ;  /* 0x0000000247107825 */ /* 0x100fe200078e0002 */
[----:B------:R-:W-:Y:S02]  /*48b0*/  F2FP.SATFINITE.E4M3.F32.PACK_AB_MERGE_C R46, RZ, R14, RZ ;  /* 0x0000000eff2e723e */ /* 0x000fe400048070ff */
[----:B------:R-:W-:Y:S01]  /*48c0*/  F2FP.SATFINITE.E4M3.F32.PACK_AB_MERGE_C R13, RZ, R13, RZ ;  /* 0x0000000dff0d723e */ /* 0x000fe200048070ff */
[----:B------:R-:W-:Y:S01]  /*48d0*/  IMAD.WIDE.U32 R70, R70, 0x2, R2 ;  /* 0x0000000246467825 */ /* 0x000fe200078e0002 */
[----:B------:R-:W-:-:S02]  /*48e0*/  F2FP.SATFINITE.E4M3.F32.PACK_AB_MERGE_C R44, RZ, R10, RZ ;  /* 0x0000000aff2c723e */ /* 0x000fc400048070ff */
[----:B------:R-:W-:Y:S01]  /*48f0*/  F2FP.SATFINITE.E4M3.F32.PACK_AB_MERGE_C R9, RZ, R9, RZ ;  /* 0x00000009ff09723e */ /* 0x000fe200048070ff */
[--C-:B------:R-:W-:Y:S01]  /*4900*/  IMAD.WIDE.U32 R10, R77, 0x2, R2.reuse ;  /* 0x000000024d0a7825 */ /* 0x100fe200078e0002 */
[----:B------:R-:W-:Y:S02]  /*4910*/  F2FP.SATFINITE.E4M3.F32.PACK_AB_MERGE_C R52, RZ, R6, RZ ;  /* 0x00000006ff34723e */ /* 0x000fe400048070ff */
[----:B------:R-:W-:Y:S01]  /*4920*/  F2FP.SATFINITE.E4M3.F32.PACK_AB_MERGE_C R7, RZ, R84, RZ ;  /* 0x00000054ff07723e */ /* 0x000fe200048070ff */
[----:B------:R-:W-:Y:S01]  /*4930*/  IMAD.WIDE.U32 R76, R76, 0x2, R2 ;  /* 0x000000024c4c7825 */ /* 0x000fe200078e0002 */
[----:B------:R-:W-:Y:S02]  /*4940*/  PRMT R50, R55, 0x7604, R50 ;  /* 0x0000760437327816 */ /* 0x000fe40000000032 */
[C---:B------:R-:W-:Y:S01]  /*4950*/  IADD3 R57, PT, PT, R47.reuse, 0xa00, RZ ;  /* 0x00000a002f397810 */ /* 0x040fe20007ffe0ff */
[----:B------:R-:W-:Y:S01]  /*4960*/  IMAD.WIDE.U32 R66, R66, 0x2, R2 ;  /* 0x0000000242427825 */ /* 0x000fe200078e0002 */
[----:B------:R-:W-:-:S02]  /*4970*/  IADD3 R55, PT, PT, R47, 0xc00, RZ ;  /* 0x00000c002f377810 */ /* 0x000fc40007ffe0ff */
[----:B------:R-:W-:Y:S01]  /*4980*/  IADD3 R47, PT, PT, R47, 0xe00, RZ ;  /* 0x00000e002f2f7810 */ /* 0x000fe20007ffe0ff */
[----:B------:R-:W-:Y:S01]  /*4990*/  IMAD.WIDE.U32 R56, R57, 0x2, R2 ;  /* 0x0000000239387825 */ /* 0x000fe200078e0002 */
[----:B------:R-:W-:Y:S02]  /*49a0*/  PRMT R24, R49, 0x7604, R24 ;  /* 0x0000760431187816 */ /* 0x000fe40000000018 */
[----:B------:R-:W-:Y:S01]  /*49b0*/  PRMT R38, R19, 0x7604, R38 ;  /* 0x0000760413267816 */ /* 0x000fe20000000026 */
[----:B------:R-:W-:Y:S01]  /*49c0*/  IMAD.WIDE.U32 R48, R63, 0x2, R2 ;  /* 0x000000023f307825 */ /* 0x000fe200078e0002 */
[----:B------:R-:W-:Y:S01]  /*49d0*/  PRMT R35, R18, 0x7604, R35 ;  /* 0x0000760412237816 */ /* 0x000fe20000000023 */
[----:B------:R0:W-:Y:S01]  /*49e0*/  STG.E.U16 desc[UR12][R56.64], R24 ;  /* 0x0000001838007986 */ /* 0x0001e2000c10150c */
[----:B------:R-:W-:Y:S01]  /*49f0*/  PRMT R30, R15, 0x7604, R30 ;  /* 0x000076040f1e7816 */ /* 0x000fe2000000001e */
[----:B------:R-:W-:Y:S01]  /*4a00*/  IMAD.WIDE.U32 R14, R73, 0x2, R2 ;  /* 0x00000002490e7825 */ /* 0x000fe200078e0002 */
[----:B------:R-:W-:-:S02]  /*4a10*/  PRMT R46, R13, 0x7604, R46 ;  /* 0x000076040d2e7816 */ /* 0x000fc4000000002e */
[----:B------:R-:W-:Y:S01]  /*4a20*/  PRMT R44, R9, 0x7604, R44 ;  /* 0x00007604092c7816 */ /* 0x000fe2000000002c */
[----:B------:R-:W-:Y:S01]  /*4a30*/  IMAD.WIDE.U32 R12, R75, 0x2, R2 ;  /* 0x000000024b0c7825 */ /* 0x000fe200078e0002 */
[----:B------:R-:W-:Y:S02]  /*4a40*/  PRMT R53, R8, 0x7604, R53 ;  /* 0x0000760408357816 */ /* 0x000fe40000000035 */
[----:B------:R-:W-:Y:S01]  /*4a50*/  PRMT R52, R7, 0x7604, R52 ;  /* 0x0000760407347816 */ /* 0x000fe20000000034 */
[--C-:B------:R-:W-:Y:S01]  /*4a60*/  IMAD.WIDE.U32 R6, R81, 0x2, R2.reuse ;  /* 0x0000000251067825 */ /* 0x100fe200078e0002 */
[----:B------:R-:W-:Y:S02]  /*4a70*/  F2FP.SATFINITE.E4M3.F32.PACK_AB_MERGE_C R51, RZ, R85, RZ ;  /* 0x00000055ff33723e */ /* 0x000fe400048070ff */
[----:B------:R-:W-:Y:S01]  /*4a80*/  F2FP.SATFINITE.E4M3.F32.PACK_AB_MERGE_C R152, RZ, R152, RZ ;  /* 0x00000098ff98723e */ /* 0x000fe200048070ff */
[----:B------:R-:W-:-:S03]  /*4a90*/  IMAD.WIDE.U32 R8, R79, 0x2, R2 ;  /* 0x000000024f087825 */ /* 0x000fc600078e0002 */
[----:B------:R-:W-:Y:S01]  /*4aa0*/  PRMT R51, R152, 0x7604, R51 ;  /* 0x0000760498337816 */ /* 0x000fe20000000033 */
        /* <DEDUP_REMOVED lines=35> */
.L_x_11270:
        /* <DEDUP_REMOVED lines=9> */
[----:B------:R-:W-:Y:S01]  /*4d70*/  FMUL R82, R82, UR7 ;  /* 0x0000000752527c20 */ /* 0x000fe20008400000 */
[----:B------:R-:W-:Y:S01]  /*4d80*/  FADD R27, R27, -UR10 ;  /* 0x8000000a1b1b7e21 */ /* 0x000fe20008000000 */
[----:B------:R-:W-:-:S02]  /*4d90*/  HADD2.F32 R84, -RZ, R100.H0_H0 ;  /* 0x20000064ff547230 */ /* 0x000fc40000004100 */
[----:B------:R-:W-:Y:S01]  /*4da0*/  FADD R26, R26, -UR10 ;  /* 0x8000000a1a1a7e21 */ /* 0x000fe20008000000 */
[----:B------:R-:W-:Y:S01]  /*4db0*/  FADD R25, R25, -UR10 ;  /* 0x8000000a19197e21 */ /* 0x000fe20008000000 */
[----:B------:R-:W-:Y:S01]  /*4dc0*/  FMUL R27, R27, UR7 ;  /* 0x000000071b1b7c20 */ /* 0x000fe20008400000 */
[----:B------:R-:W-:Y:S01]  /*4dd0*/  FADD R24, R24, -UR10 ;  /* 0x8000000a18187e21 */ /* 0x000fe20008000000 */
[----:B------:R-:W-:Y:S01]  /*4de0*/  FMUL R26, R26, UR7 ;  /* 0x000000071a1a7c20 */ /* 0x000fe20008400000 */
[----:B------:R-:W-:Y:S01]  /*4df0*/  FMUL R25, R25, UR7 ;  /* 0x0000000719197c20 */ /* 0x000fe20008400000 */
[----:B-1----:R-:W-:Y:S01]  /*4e00*/  ISETP.NE.AND P2, PT, RZ, UR8, PT ;  /* 0x00000008ff007c0c */ /* 0x002fe2000bf45270 */
[----:B------:R-:W-:Y:S01]  /*4e10*/  FMUL R24, R24, UR7 ;  /* 0x0000000718187c20 */ /* 0x000fe20008400000 */
[----:B------:R-:W0:Y:S01]  /*4e20*/  LDCU.U8 UR8, c[0x0][0x404] ;  /* 0x00008080ff0877ac */ /* 0x000e220008000000 */
[----:B------:R-:W-:Y:S01]  /*4e30*/  FADD R5, R5, -UR10 ;  /* 0x8000000a05057e21 */ /* 0x000fe20008000000 */
[----:B------:R-:W-:Y:S01]  /*4e40*/  FADD R6, R6, -UR10 ;  /* 0x8000000a06067e21 */ /* 0x000fe20008000000 */
[----:B------:R-:W-:Y:S01]  /*4e50*/  FADD R4, R4, -UR10 ;  /* 0x8000000a04047e21 */ /* 0x000fe20008000000 */
[----:B------:R-:W-:Y:S01]  /*4e60*/  FADD R3, R3, -UR10 ;  /* 0x8000000a03037e21 */ /* 0x000fe20008000000 */
[----:B------:R-:W-:Y:S01]  /*4e70*/  FMUL R5, R5, UR7 ;  /* 0x0000000705057c20 */ /* 0x000fe20008400000 */
[----:B------:R-:W-:Y:S01]  /*4e80*/  FMUL R6, R6, UR7 ;  /* 0x0000000706067c20 */ /* 0x000fe20008400000 */
[----:B------:R-:W-:-:S04]  /*4e90*/  FMUL R4, R4, UR7 ;  /* 0x0000000704047c20 */ /* 0x000fc80008400000 */
[----:B------:R-:W-:Y:S01]  /*4ea0*/  @P2 FADD R83, R83, 1 ;  /* 0x3f80000053532421 */ /* 0x000fe20000000000 */
[----:B------:R-:W-:-:S03]  /*4eb0*/  @P2 FADD R61, R61, 1 ;  /* 0x3f8000003d3d2421 */ /* 0x000fc60000000000 */
[----:B------:R-:W-:Y:S01]  /*4ec0*/  FFMA R0, R0, R83, R85 ;  /* 0x0000005300007223 */ /* 0x000fe20000000055 */
[----:B------:R-:W-:Y:S02]  /*4ed0*/  HADD2.F32 R83, -RZ, R117.H1_H1 ;  /* 0x30000075ff537230 */ /* 0x000fe40000004100 */
[----:B------:R-:W-:Y:S01]  /*4ee0*/  HADD2.F32 R85, -RZ, R146.H0_H0 ;  /* 0x20000092ff557230 */ /* 0x000fe20000004100 */
[----:B0-----:R-:W-:Y:S02]  /*4ef0*/  ISETP.NE.AND P1, PT, RZ, UR8, PT ;  /* 0x00000008ff007c0c */ /* 0x001fe4000bf25270 */
[----:B------:R-:W-:Y:S01]  /*4f00*/  FFMA R59, R60, R61, R83 ;  /* 0x0000003d3c3b7223 */ /* 0x000fe20000000053 */
[----:B------:R-:W-:Y:S02]  /*4f10*/  HADD2.F32 R61, -RZ, R116.H0_H0 ;  /* 0x20000074ff3d7230 */ /* 0x000fe40000004100 */
[----:B------:R-:W-:Y:S01]  /*4f20*/  @P2 FADD R85, R85, 1 ;  /* 0x3f80000055552421 */ /* 0x000fe20000000000 */
[----:B------:R-:W-:-:S02]  /*4f30*/  HADD2.F32 R83, -RZ, R146.H1_H1 ;  /* 0x30000092ff537230 */ /* 0x000fc40000004100 */
[----:B------:R-:W-:Y:S01]  /*4f40*/  FADD R60, R58, -UR10 ;  /* 0x8000000a3a3c7e21 */ /* 0x000fe20008000000 */
[----:B------:R-:W-:Y:S01]  /*4f50*/  FMNMX3 R149, R149, |R0|, |R59|, !PT ;  /* 0x4000000095957276 */ /* 0x000fe2000780043b */
        /* <DEDUP_REMOVED lines=13> */
[----:B------:R-:W-:Y:S01]  /*5030*/  FMNMX3 R149, R149, |R58|, |R57|, !PT ;  /* 0x4000003a95957276 */ /* 0x000fe20007800439 */
        /* <DEDUP_REMOVED lines=13> */
[----:B------:R-:W-:Y:S01]  /*5110*/  FMNMX3 R149, R149, |R56|, |R55|, !PT ;  /* 0x4000003895957276 */ /* 0x000fe20007800437 */
        /* <DEDUP_REMOVED lines=185> */
[----:B------:R-:W-:Y:S02]  /*5cb0*/  HADD2.F32 R82, -RZ, R130.H0_H0 ;  /* 0x20000082ff527230 */ /* 0x000fe40000004100 */
[----:B------:R-:W-:Y:S01]  /*5cc0*/  @P2 FADD R83, R83, 1 ;  /* 0x3f80000053532421 */ /* 0x000fe20000000000 */
[----:B------:R-:W-:Y:S01]  /*5cd0*/  HADD2.F32 R85, -RZ, R128.H0_H0 ;  /* 0x20000080ff557230 */ /* 0x000fe20000004100 */
[----:B------:R-:W-:Y:S01]  /*5ce0*/  F2FP.SATFINITE.E4M3.F32.PACK_AB_MERGE_C R33, RZ, R33, RZ ;  /* 0x00000021ff21723e */ /* 0x000fe200048070ff */
[----:B------:R-:W-:Y:S01]  /*5cf0*/  @P1 FMUL R29, R29, UR16 ;  /* 0x000000101d1d1c20 */ /* 0x000fe20008400000 */
[----:B------:R-:W-:Y:S01]  /*5d00*/  FFMA R60, R60, R83, R61 ;  /* 0x000000533c3c7223 */ /* 0x000fe2000000003d */
[----:B------:R-:W-:Y:S01]  /*5d10*/  @P2 FADD R82, R82, 1 ;  /* 0x3f80000052522421 */ /* 0x000fe20000000000 */
[----:B------:R-:W-:-:S02]  /*5d20*/  HADD2.F32 R83, -RZ, R130.H1_H1 ;  /* 0x30000082ff537230 */ /* 0x000fc40000004100 */
[----:B------:R-:W-:Y:S01]  /*5d30*/  @P2 FADD R85, R85, 1 ;  /* 0x3f80000055552421 */ /* 0x000fe20000000000 */
[----:B------:R-:W-:Y:S01]  /*5d40*/  F2FP.SATFINITE.E4M3.F32.PACK_AB_MERGE_C R41, RZ, R41, RZ ;  /* 0x00000029ff29723e */ /* 0x000fe200048070ff */
[----:B------:R-:W-:Y:S01]  /*5d50*/  FFMA R61, R27, R82, R84 ;  /* 0x000000521b3d7223 */ /* 0x000fe20000000054 */
[----:B------:R-:W-:Y:S02]  /*5d60*/  HADD2.F32 R27, -RZ, R100.H1_H1 ;  /* 0x30000064ff1b7230 */ /* 0x000fe40000004100 */
[----:B------:R-:W-:Y:S01]  /*5d70*/  @P2 FADD R83, R83, 1 ;  /* 0x3f80000053532421 */ /* 0x000fe20000000000 */
[----:B------:R-:W-:Y:S01]  /*5d80*/  HADD2.F32 R84, -RZ, R129.H0_H0 ;  /* 0x20000081ff547230 */ /* 0x000fe20000004100 */
[----:B------:R-:W-:Y:S01]  /*5d90*/  FMNMX3 R149, R149, |R28|, |R60|, !PT ;  /* 0x4000001c95957276 */ /* 0x000fe2000780043c */
[----:B------:R-:W-:Y:S01]  /*5da0*/  @P1 FMUL R60, R60, UR16 ;  /* 0x000000103c3c1c20 */ /* 0x000fe20008400000 */
[----:B------:R-:W-:Y:S01]  /*5db0*/  FFMA R82, R26, R83, R27 ;  /* 0x000000531a527223 */ /* 0x000fe2000000001b */
[----:B------:R-:W-:-:S02]  /*5dc0*/  HADD2.F32 R26, -RZ, R99.H0_H0 ;  /* 0x20000063ff1a7230 */ /* 0x000fc40000004100 */
[----:B------:R-:W-:Y:S01]  /*5dd0*/  @P2 FADD R84, R84, 1 ;  /* 0x3f80000054542421 */ /* 0x000fe20000000000 */
[----:B------:R-:W-:Y:S01]  /*5de0*/  HADD2.F32 R27, -RZ, R129.H1_H1 ;  /* 0x30000081ff1b7230 */ /* 0x000fe20000004100 */
[----:B------:R-:W-:Y:S02]  /*5df0*/  F2FP.SATFINITE.E4M3.F32.PACK_AB_MERGE_C R60, RZ, R60, RZ ;  /* 0x0000003cff3c723e */ /* 0x000fe400048070ff */
[----:B------:R-:W-:Y:S01]  /*5e00*/  FFMA R83, R25, R84, R26 ;  /* 0x0000005419537223 */ /* 0x000fe2000000001a */
[----:B------:R-:W-:Y:S02]  /*5e10*/  HADD2.F32 R25, -RZ, R99.H1_H1 ;  /* 0x30000063ff197230 */ /* 0x000fe40000004100 */
[----:B------:R-:W-:Y:S01]  /*5e20*/  @P2 FADD R27, R27, 1 ;  /* 0x3f8000001b1b2421 */ /* 0x000fe20000000000 */
[----:B------:R-:W-:Y:S01]  /*5e30*/  FADD R26, R23, -UR10 ;  /* 0x8000000a171a7e21 */ /* 0x000fe20008000000 */
[----:B------:R-:W-:Y:S02]  /*5e40*/  F2FP.SATFINITE.E4M3.F32.PACK_AB_MERGE_C R49, RZ, R49, RZ ;  /* 0x00000031ff31723e */ /* 0x000fe400048070ff */
[----:B------:R-:W-:Y:S01]  /*5e50*/  FFMA R23, R24, R27, R25 ;  /* 0x0000001b18177223 */ /* 0x000fe20000000019 */
[----:B------:R-:W-:-:S02]  /*5e60*/  HADD2.F32 R25, -RZ, R98.H0_H0 ;  /* 0x20000062ff197230 */ /* 0x000fc40000004100 */
[----:B------:R-:W-:Y:S01]  /*5e70*/  FMUL R26, R26, UR7 ;  /* 0x000000071a1a7c20 */ /* 0x000fe20008400000 */
[----:B------:R-:W-:Y:S02]  /*5e80*/  HADD2.F32 R27, -RZ, R128.H1_H1 ;  /* 0x30000080ff1b7230 */ /* 0x000fe40000004100 */
[----:B------:R-:W-:Y:S01]  /*5e90*/  FADD R24, R22, -UR10 ;  /* 0x8000000a16187e21 */ /* 0x000fe20008000000 */
[----:B------:R-:W-:Y:S01]  /*5ea0*/  F2FP.SATFINITE.E4M3.F32.PACK_AB_MERGE_C R53, RZ, R53, RZ ;  /* 0x00000035ff35723e */ /* 0x000fe200048070ff */
[----:B------:R-:W-:Y:S01]  /*5eb0*/  FFMA R22, R26, R85, R25 ;  /* 0x000000551a167223 */ /* 0x000fe20000000019 */
[----:B------:R-:W-:Y:S02]  /*5ec0*/  HADD2.F32 R25, -RZ, R98.H1_H1 ;  /* 0x30000062ff197230 */ /* 0x000fe40000004100 */
[----:B------:R-:W-:Y:S01]  /*5ed0*/  FMUL R24, R24, UR7 ;  /* 0x0000000718187c20 */ /* 0x000fe20008400000 */
[----:B------:R-:W-:Y:S01]  /*5ee0*/  @P2 FADD R27, R27, 1 ;  /* 0x3f8000001b1b2421 */ /* 0x000fe20000000000 */
[----:B------:R-:W-:-:S02]  /*5ef0*/  HADD2.F32 R85, -RZ, R127.H0_H0 ;  /* 0x2000007fff557230 */ /* 0x000fc40000004100 */
[----:B------:R-:W-:Y:S01]  /*5f00*/  FADD R26, R21, -UR10 ;  /* 0x8000000a151a7e21 */ /* 0x000fe20008000000 */
[----:B------:R-:W-:Y:S01]  /*5f10*/  FFMA R21, R24, R27, R25 ;  /* 0x0000001b18157223 */ /* 0x000fe20000000019 */
[----:B------:R-:W-:Y:S02]  /*5f20*/  HADD2.F32 R25, -RZ, R97.H0_H0 ;  /* 0x20000061ff197230 */ /* 0x000fe40000004100 */
[----:B------:R-:W-:Y:S01]  /*5f30*/  FMUL R26, R26, UR7 ;  /* 0x000000071a1a7c20 */ /* 0x000fe20008400000 */
[----:B------:R-:W-:Y:S01]  /*5f40*/  @P2 FADD R85, R85, 1 ;  /* 0x3f80000055552421 */ /* 0x000fe20000000000 */
[----:B------:R-:W-:Y:S02]  /*5f50*/  HADD2.F32 R27, -RZ, R127.H1_H1 ;  /* 0x3000007fff1b7230 */ /* 0x000fe40000004100 */
[----:B------:R-:W-:Y:S01]  /*5f60*/  FADD R24, R20, -UR10 ;  /* 0x8000000a14187e21 */ /* 0x000fe20008000000 */
[----:B------:R-:W-:Y:S01]  /*5f70*/  FFMA R20, R26, R85, R25 ;  /* 0x000000551a147223 */ /* 0x000fe20000000019 */
[----:B------:R-:W-:-:S02]  /*5f80*/  HADD2.F32 R25, -RZ, R97.H1_H1 ;  /* 0x30000061ff197230 */ /* 0x000fc40000004100 */
[----:B------:R-:W-:Y:S01]  /*5f90*/  FMUL R24, R24, UR7 ;  /* 0x0000000718187c20 */ /* 0x000fe20008400000 */
[----:B------:R-:W-:Y:S01]  /*5fa0*/  @P2 FADD R27, R27, 1 ;  /* 0x3f8000001b1b2421 */ /* 0x000fe20000000000 */
[----:B------:R-:W-:Y:S02]  /*5fb0*/  HADD2.F32 R85, -RZ, R126.H0_H0 ;  /* 0x2000007eff557230 */ /* 0x000fe40000004100 */
[----:B------:R-:W-:Y:S01]  /*5fc0*/  FADD R26, R19, -UR10 ;  /* 0x8000000a131a7e21 */ /* 0x000fe20008000000 */
[----:B------:R-:W-:Y:S01]  /*5fd0*/  FFMA R19, R24, R27, R25 ;  /* 0x0000001b18137223 */ /* 0x000fe20000000019 */
[----:B------:R-:W-:Y:S02]  /*5fe0*/  HADD2.F32 R25, -RZ, R96.H0_H0 ;  /* 0x20000060ff197230 */ /* 0x000fe40000004100 */
[----:B------:R-:W-:Y:S01]  /*5ff0*/  FMUL R26, R26, UR7 ;  /* 0x000000071a1a7c20 */ /* 0x000fe20008400000 */
[----:B------:R-:W-:Y:S01]  /*6000*/  @P2 FADD R85, R85, 1 ;  /* 0x3f80000055552421 */ /* 0x000fe20000000000 */
[----:B------:R-:W-:-:S02]  /*6010*/  HADD2.F32 R27, -RZ, R126.H1_H1 ;  /* 0x3000007eff1b7230 */ /* 0x000fc40000004100 */
[----:B------:R-:W-:Y:S01]  /*6020*/  FADD R24, R18, -UR10 ;  /* 0x8000000a12187e21 */ /* 0x000fe20008000000 */
[----:B------:R-:W-:Y:S01]  /*6030*/  FFMA R18, R26, R85, R25 ;  /* 0x000000551a127223 */ /* 0x000fe20000000019 */
[----:B------:R-:W-:Y:S02]  /*6040*/  HADD2.F32 R25, -RZ, R96.H1_H1 ;  /* 0x30000060ff197230 */ /* 0x000fe40000004100 */
[----:B------:R-:W-:Y:S01]  /*6050*/  FMUL R24, R24, UR7 ;  /* 0x0000000718187c20 */ /* 0x000fe20008400000 */
[----:B------:R-:W-:Y:S01]  /*6060*/  @P2 FADD R27, R27, 1 ;  /* 0x3f8000001b1b2421 */ /* 0x000fe20000000000 */
[----:B------:R-:W-:Y:S02]  /*6070*/  HADD2.F32 R85, -RZ, R125.H0_H0 ;  /* 0x2000007dff557230 */ /* 0x000fe40000004100 */
[----:B------:R-:W-:Y:S01]  /*6080*/  FADD R26, R17, -UR10 ;  /* 0x8000000a111a7e21 */ /* 0x000fe20008000000 */
[----:B------:R-:W-:Y:S01]  /*6090*/  FFMA R17, R24, R27, R25 ;  /* 0x0000001b18117223 */ /* 0x000fe20000000019 */
[----:B------:R-:W-:-:S02]  /*60a0*/  HADD2.F32 R25, -RZ, R95.H0_H0 ;  /* 0x2000005fff197230 */ /* 0x000fc40000004100 */
[----:B------:R-:W-:Y:S01]  /*60b0*/  FMUL R26, R26, UR7 ;  /* 0x000000071a1a7c20 */ /* 0x000fe20008400000 */
[----:B------:R-:W-:Y:S01]  /*60c0*/  @P2 FADD R85, R85, 1 ;  /* 0x3f80000055552421 */ /* 0x000fe20000000000 */
[----:B------:R-:W-:Y:S02]  /*60d0*/  HADD2.F32 R27, -RZ, R125.H1_H1 ;  /* 0x3000007dff1b7230 */ /* 0x000fe40000004100 */
[----:B------:R-:W-:Y:S01]  /*60e0*/  FADD R24, R16, -UR10 ;  /* 0x8000000a10187e21 */ /* 0x000fe20008000000 */
        /* <DEDUP_REMOVED lines=58> */
[----:B------:R-:W-:-:S02]  /*6490*/  HADD2.F32 R24, -RZ, R119.H0_H0 ;  /* 0x20000077ff187230 */ /* 0x000fc40000004100 */
[----:B------:R-:W-:Y:S02]  /*64a0*/  HADD2.F32 R27, -RZ, R120.H1_H1 ;  /* 0x30000078ff1b7230 */ /* 0x000fe40000004100 */
[----:B------:R-:W-:Y:S01]  /*64b0*/  FFMA R84, R26, R85, R25 ;  /* 0x000000551a547223 */ /* 0x000fe20000000019 */
        /* <DEDUP_REMOVED lines=8> */
[--C-:B------:R-:W-:Y:S02]  /*6540*/  HADD2.F32 R25, -RZ, R118.reuse.H0_H0 ;  /* 0x20000076ff197230 */ /* 0x100fe40000004100 */
[----:B------:R-:W-:Y:S01]  /*6550*/  @P2 FADD R85, R85, 1 ;  /* 0x3f80000055552421 */ /* 0x000fe20000000000 */
[----:B------:R-:W-:-:S03]  /*6560*/  HADD2.F32 R27, -RZ, R118.H1_H1 ;  /* 0x30000076ff1b7230 */ /* 0x000fc60000004100 */
[----:B------:R-:W-:Y:S01]  /*6570*/  FFMA R85, R4, R85, R5 ;  /* 0x0000005504557223 */ /* 0x000fe20000000005 */
[----:B------:R-:W-:Y:S01]  /*6580*/  FADD R4, R2, -UR10 ;  /* 0x8000000a02047e21 */ /* 0x000fe20008000000 */
[--C-:B------:R-:W-:Y:S02]  /*6590*/  HADD2.F32 R5, -RZ, R88.reuse.H0_H0 ;  /* 0x20000058ff057230 */ /* 0x100fe40000004100 */
[----:B------:R-:W-:Y:S01]  /*65a0*/  FMUL R2, R3, UR7 ;  /* 0x0000000703027c20 */ /* 0x000fe20008400000 */
[----:B------:R-:W-:Y:S01]  /*65b0*/  @P2 FADD R25, R25, 1 ;  /* 0x3f80000019192421 */ /* 0x000fe20000000000 */
[----:B------:R-:W-:Y:S01]  /*65c0*/  FMUL R3, R0, UR16 ;  /* 0x0000001000037c20 */ /* 0x000fe20008400000 */
[----:B------:R-:W-:Y:S01]  /*65d0*/  FMUL R4, R4, UR7 ;  /* 0x0000000704047c20 */ /* 0x000fe20008400000 */
[----:B------:R-:W-:Y:S01]  /*65e0*/  @P2 FADD R27, R27, 1 ;  /* 0x3f8000001b1b2421 */ /* 0x000fe20000000000 */
[----:B------:R-:W-:Y:S01]  /*65f0*/  FFMA R2, R2, R25, R5 ;  /* 0x0000001902027223 */ /* 0x000fe20000000005 */
[----:B------:R-:W-:Y:S01]  /*6600*/  HADD2.F32 R5, -RZ, R88.H1_H1 ;  /* 0x30000058ff057230 */ /* 0x000fe20000004100 */
[----:B------:R-:W-:Y:S01]  /*6610*/  FSEL R3, R0, R3, !P1 ;  /* 0x0000000300037208 */ /* 0x000fe20004800000 */
[----:B------:R-:W-:Y:S01]  /*6620*/  FMUL R25, R56, UR16 ;  /* 0x0000001038197c20 */ /* 0x000fe20008400000 */
[----:B------:R-:W-:Y:S01]  /*6630*/  F2FP.SATFINITE.E4M3.F32.PACK_AB_MERGE_C R0, RZ, R59, RZ ;  /* 0x0000003bff00723e */ /* 0x000fe200048070ff */
[----:B------:R-:W-:Y:S01]  /*6640*/  FMUL R59, R50, UR16 ;  /* 0x00000010323b7c20 */ /* 0x000fe20008400000 */
[----:B------:R-:W-:Y:S01]  /*6650*/  FFMA R152, R4, R27, R5 ;  /* 0x0000001b04987223 */ /* 0x000fe20000000005 */
[----:B------:R-:W-:Y:S01]  /*6660*/  FMUL R5, R58, UR16 ;  /* 0x000000103a057c20 */ /* 0x000fe20008400000 */
[----:B------:R-:W-:Y:S01]  /*6670*/  F2FP.SATFINITE.E4M3.F32.PACK_AB_MERGE_C R3, RZ, R3, RZ ;  /* 0x00000003ff03723e */ /* 0x000fe200048070ff */
[----:B------:R-:W-:Y:S01]  /*6680*/  FMUL R27, R54, UR16 ;  /* 0x00000010361b7c20 */ /* 0x000fe20008400000 */
[----:B------:R-:W-:-:S02]  /*6690*/  FSEL R25, R56, R25, !P1 ;  /* 0x0000001938197208 */ /* 0x000fc40004800000 */
[----:B------:R-:W-:Y:S02]  /*66a0*/  FSEL R5, R58, R5, !P1 ;  /* 0x000000053a057208 */ /* 0x000fe40004800000 */
[----:B------:R-:W-:Y:S01]  /*66b0*/  PRMT R56, R0, 0x7604, R3 ;  /* 0x0000760400387816 */ /* 0x000fe20000000003 */
[----:B------:R-:W-:Y:S01]  /*66c0*/  FMUL R3, R52, UR16 ;  /* 0x0000001034037c20 */ /* 0x000fe20008400000 */
[----:B------:R-:W-:Y:S02]  /*66d0*/  F2FP.SATFINITE.E4M3.F32.PACK_AB_MERGE_C R5, RZ, R5, RZ ;  /* 0x00000005ff05723e */ /* 0x000fe400048070ff */
[----:B------:R-:W-:Y:S02]  /*66e0*/  F2FP.SATFINITE.E4M3.F32.PACK_AB_MERGE_C R0, RZ, R57, RZ ;  /* 0x00000039ff00723e */ /* 0x000fe400048070ff */
[----:B------:R-:W-:Y:S02]  /*66f0*/  F2FP.SATFINITE.E4M3.F32.PACK_AB_MERGE_C R25, RZ, R25, RZ ;  /* 0x00000019ff19723e */ /* 0x000fe400048070ff */
[----:B------:R-:W-:Y:S01]  /*6700*/  F2FP.SATFINITE.E4M3.F32.PACK_AB_MERGE_C R4, RZ, R55, RZ ;  /* 0x00000037ff04723e */ /* 0x000fe200048070ff */
[----:B------:R-:W-:Y:S01]  /*6710*/  FMUL R55, R46, UR16 ;  /* 0x000000102e377c20 */ /* 0x000fe20008400000 */
[----:B------:R-:W-:-:S02]  /*6720*/  FSEL R3, R52, R3, !P1 ;  /* 0x0000000334037208 */ /* 0x000fc40004800000 */
[----:B------:R-:W-:Y:S01]  /*6730*/  PRMT R52, R0, 0x7604, R5 ;  /* 0x0000760400347816 */ /* 0x000fe20000000005 */
[----:B------:R-:W-:Y:S01]  /*6740*/  FMUL R5, R48, UR16 ;  /* 0x0000001030057c20 */ /* 0x000fe20008400000 */
[----:B------:R-:W-:Y:S02]  /*6750*/  PRMT R0, R4, 0x7604, R25 ;  /* 0x0000760404007816 */ /* 0x000fe40000000019 */
[----:B------:R-:W-:Y:S02]  /*6760*/  F2FP.SATFINITE.E4M3.F32.PACK_AB_MERGE_C R3, RZ, R3, RZ ;  /* 0x00000003ff03723e */ /* 0x000fe400048070ff */
[----:B------:R-:W-:Y:S01]  /*6770*/  F2FP.SATFINITE.E4M3.F32.PACK_AB_MERGE_C R4, RZ, R51, RZ ;  /* 0x00000033ff04723e */ /* 0x000fe200048070ff */
[----:B------:R-:W-:Y:S01]  /*6780*/  FMUL R51, R42, UR16 ;  /* 0x000000102a337c20 */ /* 0x000fe20008400000 */
[----:B------:R-:W-:Y:S02]  /*6790*/  FSEL R5, R48, R5, !P1 ;  /* 0x0000000530057208 */ /* 0x000fe40004800000 */
[----:B------:R-:W-:Y:S01]  /*67a0*/  PRMT R25, R4, 0x7604, R3 ;  /* 0x0000760404197816 */ /* 0x000fe20000000003 */
[----:B------:R-:W-:Y:S01]  /*67b0*/  FMUL R3, R44, UR16 ;  /* 0x000000102c037c20 */ /* 0x000fe20008400000 */
[----:B------:R-:W-:-:S02]  /*67c0*/  FSEL R27, R54, R27, !P1 ;  /* 0x0000001b361b7208 */ /* 0x000fc40004800000 */
[----:B------:R-:W-:Y:S02]  /*67d0*/  F2FP.SATFINITE.E4M3.F32.PACK_AB_MERGE_C R5, RZ, R5, RZ ;  /* 0x00000005ff05723e */ /* 0x000fe400048070ff */
[----:B------:R-:W-:Y:S01]  /*67e0*/  F2FP.SATFINITE.E4M3.F32.PACK_AB_MERGE_C R4, RZ, R47, RZ ;  /* 0x0000002fff04723e */ /* 0x000fe200048070ff */
[----:B------:R-:W-:Y:S01]  /*67f0*/  FMUL R47, R38, UR16 ;  /* 0x00000010262f7c20 */ /* 0x000fe20008400000 */
[----:B------:R-:W-:Y:S02]  /*6800*/  F2FP.SATFINITE.E4M3.F32.PACK_AB_MERGE_C R24, RZ, R27, RZ ;  /* 0x0000001bff18723e */ /* 0x000fe400048070ff */
[----:B------:R-:W-:Y:S01]  /*6810*/  FSEL R3, R44, R3, !P1 ;  /* 0x000000032c037208 */ /* 0x000fe20004800000 */
[----:B------:R-:W-:Y:S01]  /*6820*/  FMUL R44, R61, UR16 ;  /* 0x000000103d2c7c20 */ /* 0x000fe20008400000 */
[----:B------:R-:W-:Y:S01]  /*6830*/  PRMT R27, R4, 0x7604, R5 ;  /* 0x00007604041b7816 */ /* 0x000fe20000000005 */
[----:B------:R-:W-:Y:S01]  /*6840*/  FMUL R5, R40, UR16 ;  /* 0x0000001028057c20 */ /* 0x000fe20008400000 */
[----:B------:R-:W-:Y:S01]  /*6850*/  FSEL R55, R46, R55, !P1 ;  /* 0x000000372e377208 */ /* 0x000fe20004800000 */
[----:B------:R-:W-:Y:S01]  /*6860*/  FMUL R46, R83, UR16 ;  /* 0x00000010532e7c20 */ /* 0x000fe20008400000 */
[----:B------:R-:W-:-:S02]  /*6870*/  FSEL R51, R42, R51, !P1 ;  /* 0x000000332a337208 */ /* 0x000fc40004800000 */
[----:B------:R-:W-:Y:S02]  /*6880*/  F2FP.SATFINITE.E4M3.F32.PACK_AB_MERGE_C R3, RZ, R3, RZ ;  /* 0x00000003ff03723e */ /* 0x000fe400048070ff */
[----:B------:R-:W-:Y:S01]  /*6890*/  F2FP.SATFINITE.E4M3.F32.PACK_AB_MERGE_C R42, RZ, R43, RZ ;  /* 0x0000002bff2a723e */ /* 0x000fe200048070ff */
[----:B------:R-:W-:Y:S01]  /*68a0*/  FMUL R43, R34, UR16 ;  /* 0x00000010222b7c20 */ /* 0x000fe20008400000 */
[----:B------:R-:W-:Y:S02]  /*68b0*/  F2FP.SATFINITE.E4M3.F32.PACK_AB_MERGE_C R55, RZ, R55, RZ ;  /* 0x00000037ff37723e */ /* 0x000fe400048070ff */
[----:B------:R-:W-:Y:S02]  /*68c0*/  F2FP.SATFINITE.E4M3.F32.PACK_AB_MERGE_C R4, RZ, R45, RZ ;  /* 0x0000002dff04723e */ /* 0x000fe400048070ff */
[----:B------:R-:W-:Y:S02]  /*68d0*/  FSEL R5, R40, R5, !P1 ;  /* 0x0000000528057208 */ /* 0x000fe40004800000 */
[----:B------:R-:W-:Y:S01]  /*68e0*/  PRMT R42, R42, 0x7604, R3 ;  /* 0x000076042a2a7816 */ /* 0x000fe20000000003 */
[----:B------:R-:W-:Y:S01]  /*68f0*/  FMUL R3, R36, UR16 ;  /* 0x0000001024037c20 */ /* 0x000fe20008400000 */
[----:B------:R-:W-:-:S02]  /*6900*/  PRMT R40, R4, 0x7604, R55 ;  /* 0x0000760404287816 */ /* 0x000fc40000000037 */
[----:B------:R-:W-:Y:S02]  /*6910*/  F2FP.SATFINITE.E4M3.F32.PACK_AB_MERGE_C R5, RZ, R5, RZ ;  /* 0x00000005ff05723e */ /* 0x000fe400048070ff */
[----:B------:R-:W-:Y:S01]  /*6920*/  F2FP.SATFINITE.E4M3.F32.PACK_AB_MERGE_C R4, RZ, R39, RZ ;  /* 0x00000027ff04723e */ /* 0x000fe200048070ff */
[----:B------:R-:W-:Y:S01]  /*6930*/  FMUL R39, R30, UR16 ;  /* 0x000000101e277c20 */ /* 0x000fe20008400000 */
[----:B------:R-:W-:Y:S02]  /*6940*/  FSEL R3, R36, R3, !P1 ;  /* 0x0000000324037208 */ /* 0x000fe40004800000 */
[----:B------:R-:W-:Y:S01]  /*6950*/  PRMT R36, R4, 0x7604, R5 ;  /* 0x0000760404247816 */ /* 0x000fe20000000005 */
[----:B------:R-:W-:Y:S01]  /*6960*/  FMUL R5, R32, UR16 ;  /* 0x0000001020057c20 */ /* 0x000fe20008400000 */
[----:B------:R-:W-:Y:S02]  /*6970*/  FSEL R47, R38, R47, !P1 ;  /* 0x0000002f262f7208 */ /* 0x000fe40004800000 */
[----:B------:R-:W-:-:S02]  /*6980*/  FSEL R43, R34, R43, !P1 ;  /* 0x0000002b222b7208 */ /* 0x000fc40004800000 */
[----:B------:R-:W-:Y:S02]  /*6990*/  F2FP.SATFINITE.E4M3.F32.PACK_AB_MERGE_C R3, RZ, R3, RZ ;  /* 0x00000003ff03723e */ /* 0x000fe400048070ff */
[----:B------:R-:W-:Y:S02]  /*69a0*/  F2FP.SATFINITE.E4M3.F32.PACK_AB_MERGE_C R34, RZ, R35, RZ ;  /* 0x00000023ff22723e */ /* 0x000fe400048070ff */
[----:B------:R-:W-:Y:S02]  /*69b0*/  F2FP.SATFINITE.E4M3.F32.PACK_AB_MERGE_C R47, RZ, R47, RZ ;  /* 0x0000002fff2f723e */ /* 0x000fe400048070ff */
[----:B------:R-:W-:Y:S01]  /*69c0*/  F2FP.SATFINITE.E4M3.F32.PACK_AB_MERGE_C R4, RZ, R37, RZ ;  /* 0x00000025ff04723e */ /* 0x000fe200048070ff */
[----:B------:R-:W-:Y:S01]  /*69d0*/  FMUL R37, R18, UR16 ;  /* 0x0000001012257c20 */ /* 0x000fe20008400000 */
[----:B------:R-:W-:Y:S02]  /*69e0*/  FSEL R5, R32, R5, !P1 ;  /* 0x0000000520057208 */ /* 0x000fe40004800000 */
[----:B------:R-:W-:Y:S01]  /*69f0*/  PRMT R34, R34, 0x7604, R3 ;  /* 0x0000760422227816 */ /* 0x000fe20000000003 */
[----:B------:R-:W-:Y:S01]  /*6a00*/  FMUL R3, R28, UR16 ;  /* 0x000000101c037c20 */ /* 0x000fe20008400000 */
[----:B------:R-:W-:-:S02]  /*6a10*/  PRMT R32, R4, 0x7604, R47 ;  /* 0x0000760404207816 */ /* 0x000fc4000000002f */
[----:B------:R-:W-:Y:S02]  /*6a20*/  F2FP.SATFINITE.E4M3.F32.PACK_AB_MERGE_C R5, RZ, R5, RZ ;  /* 0x00000005ff05723e */ /* 0x000fe400048070ff */
[----:B------:R-:W-:Y:S02]  /*6a30*/  F2FP.SATFINITE.E4M3.F32.PACK_AB_MERGE_C R4, RZ, R31, RZ ;  /* 0x0000001fff04723e */ /* 0x000fe400048070ff */
[----:B------:R-:W-:Y:S02]  /*6a40*/  FSEL R3, R28, R3, !P1 ;  /* 0x000000031c037208 */ /* 0x000fe40004800000 */
[----:B------:R-:W-:Y:S02]  /*6a50*/  PRMT R28, R4, 0x7604, R5 ;  /* 0x00007604041c7816 */ /* 0x000fe40000000005 */
[----:B------:R-:W-:Y:S02]  /*6a60*/  FSEL R39, R30, R39, !P1 ;  /* 0x000000271e277208 */ /* 0x000fe40004800000 */
[----:B------:R-:W-:Y:S01]  /*6a70*/  FMNMX3 R4, R149, |R61|, |R82|, !PT ;  /* 0x4000003d95047276 */ /* 0x000fe20007800452 */
[----:B------:R-:W-:Y:S01]  /*6a80*/  @P1 FMUL R82, R82, UR16 ;  /* 0x0000001052521c20 */ /* 0x000fe20008400000 */
[----:B------:R-:W-:-:S02]  /*6a90*/  F2FP.SATFINITE.E4M3.F32.PACK_AB_MERGE_C R30, RZ, R43, RZ ;  /* 0x0000002bff1e723e */ /* 0x000fc400048070ff */
[----:B------:R-:W-:Y:S01]  /*6aa0*/  FMNMX3 R4, R4, |R83|, |R23|, !PT ;  /* 0x4000005304047276 */ /* 0x000fe20007800417 */
[----:B------:R-:W-:Y:S01]  /*6ab0*/  @P1 FMUL R23, R23, UR16 ;  /* 0x0000001017171c20 */ /* 0x000fe20008400000 */
[----:B------:R-:W-:Y:S01]  /*6ac0*/  PRMT R30, R33, 0x7604, R30 ;  /* 0x00007604211e7816 */ /* 0x000fe2000000001e */
[----:B------:R-:W-:Y:S01]  /*6ad0*/  FMUL R33, R22, UR16 ;  /* 0x0000001016217c20 */ /* 0x000fe20008400000 */
[----:B------:R-:W-:Y:S02]  /*6ae0*/  F2FP.SATFINITE.E4M3.F32.PACK_AB_MERGE_C R3, RZ, R3, RZ ;  /* 0x00000003ff03723e */ /* 0x000fe400048070ff */
[----:B------:R-:W-:Y:S01]  /*6af0*/  FMNMX3 R4, R4, |R22|, |R21|, !PT ;  /* 0x4000001604047276 */ /* 0x000fe20007800415 */
[----:B------:R-:W-:Y:S01]  /*6b00*/  @P1 FMUL R21, R21, UR16 ;  /* 0x0000001015151c20 */ /* 0x000fe20008400000 */
[----:B------:R-:W-:Y:S02]  /*6b10*/  FSEL R5, R61, R44, !P1 ;  /* 0x0000002c3d057208 */ /* 0x000fe40004800000 */
[----:B------:R-:W-:-:S02]  /*6b20*/  PRMT R31, R60, 0x7604, R3 ;  /* 0x000076043c1f7816 */ /* 0x000fc40000000003 */
[----:B------:R-:W-:Y:S01]  /*6b30*/  FSEL R3, R22, R33, !P1 ;  /* 0x0000002116037208 */ /* 0x000fe20004800000 */
[----:B------:R-:W-:Y:S01]  /*6b40*/  FMUL R33, R20, UR16 ;  /* 0x0000001014217c20 */ /* 0x000fe20008400000 */
[----:B------:R-:W-:Y:S01]  /*6b50*/  FMNMX3 R4, R4, |R20|, |R19|, !PT ;  /* 0x4000001404047276 */ /* 0x000fe20007800413 */
[----:B------:R-:W-:Y:S01]  /*6b60*/  @P1 FMUL R19, R19, UR16 ;  /* 0x0000001013131c20 */ /* 0x000fe20008400000 */
[----:B------:R-:W-:Y:S02]  /*6b70*/  F2FP.SATFINITE.E4M3.F32.PACK_AB_MERGE_C R5, RZ, R5, RZ ;  /* 0x00000005ff05723e */ /* 0x000fe400048070ff */
[----:B------:R-:W-:Y:S02]  /*6b80*/  F2FP.SATFINITE.E4M3.F32.PACK_AB_MERGE_C R82, RZ, R82, RZ ;  /* 0x00000052ff52723e */ /* 0x000fe400048070ff */
[----:B------:R-:W-:Y:S02]  /*6b90*/  F2FP.SATFINITE.E4M3.F32.PACK_AB_MERGE_C R22, RZ, R23, RZ ;  /* 0x00000017ff16723e */ /* 0x000fe400048070ff */
[----:B------:R-:W-:Y:S01]  /*6ba0*/  FMNMX3 R4, R4, |R18|, |R17|, !PT ;  /* 0x4000001204047276 */ /* 0x000fe20007800411 */
[----:B------:R-:W-:Y:S01]  /*6bb0*/  @P1 FMUL R17, R17, UR16 ;  /* 0x0000001011111c20 */ /* 0x000fe20008400000 */
[----:B------:R-:W-:-:S02]  /*6bc0*/  FSEL R23, R20, R33, !P1 ;  /* 0x0000002114177208 */ /* 0x000fc40004800000 */
[----:B------:R-:W-:Y:S02]  /*6bd0*/  F2FP.SATFINITE.E4M3.F32.PACK_AB_MERGE_C R38, RZ, R51, RZ ;  /* 0x00000033ff26723e */ /* 0x000fe400048070ff */
[----:B------:R-:W-:Y:S02]  /*6be0*/  PRMT R33, R82, 0x7604, R5 ;  /* 0x0000760452217816 */ /* 0x000fe40000000005 */
[----:B------:R-:W-:Y:S01]  /*6bf0*/  FSEL R5, R18, R37, !P1 ;  /* 0x0000002512057208 */ /* 0x000fe20004800000 */
[----:B------:R-:W-:Y:S01]  /*6c00*/  FMUL R37, R16, UR16 ;  /* 0x0000001010257c20 */ /* 0x000fe20008400000 */
[----:B------:R-:W-:Y:S01]  /*6c10*/  FMNMX3 R4, R4, |R16|, |R15|, !PT ;  /* 0x4000001004047276 */ /* 0x000fe2000780040f */
[----:B------:R-:W-:Y:S01]  /*6c20*/  @P1 FMUL R15, R15, UR16 ;  /* 0x000000100f0f1c20 */ /* 0x000fe20008400000 */
[----:B------:R-:W-:Y:S01]  /*6c30*/  PRMT R38, R41, 0x7604, R38 ;  /* 0x0000760429267816 */ /* 0x000fe20000000026 */
[----:B------:R-:W-:Y:S01]  /*6c40*/  FMUL R41, R14, UR16 ;  /* 0x000000100e297c20 */ /* 0x000fe20008400000 */
[----:B------:R-:W-:-:S02]  /*6c50*/  F2FP.SATFINITE.E4M3.F32.PACK_AB_MERGE_C R39, RZ, R39, RZ ;  /* 0x00000027ff27723e */ /* 0x000fc400048070ff */
[----:B------:R-:W-:Y:S02]  /*6c60*/  F2FP.SATFINITE.E4M3.F32.PACK_AB_MERGE_C R44, RZ, R29, RZ ;  /* 0x0000001dff2c723e */ /* 0x000fe400048070ff */
[----:B------:R-:W-:Y:S02]  /*6c70*/  F2FP.SATFINITE.E4M3.F32.PACK_AB_MERGE_C R23, RZ, R23, RZ ;  /* 0x00000017ff17723e */ /* 0x000fe400048070ff */
[----:B------:R-:W-:Y:S02]  /*6c80*/  F2FP.SATFINITE.E4M3.F32.PACK_AB_MERGE_C R20, RZ, R19, RZ ;  /* 0x00000013ff14723e */ /* 0x000fe400048070ff */
[----:B------:R-:W-:Y:S02]  /*6c90*/  F2FP.SATFINITE.E4M3.F32.PACK_AB_MERGE_C R3, RZ, R3, RZ ;  /* 0x00000003ff03723e */ /* 0x000fe400048070ff */
[----:B------:R-:W-:Y:S01]  /*6ca0*/  F2FP.SATFINITE.E4M3.F32.PACK_AB_MERGE_C R18, RZ, R21, RZ ;  /* 0x00000015ff12723e */ /* 0x000fe200048070ff */
[----:B------:R-:W-:Y:S01]  /*6cb0*/  FMUL R21, R12, UR16 ;  /* 0x000000100c157c20 */ /* 0x000fe20008400000 */
[----:B------:R-:W-:Y:S01]  /*6cc0*/  FMNMX3 R4, R4, |R14|, |R13|, !PT ;  /* 0x4000000e04047276 */ /* 0x000fe2000780040d */
[----:B------:R-:W-:Y:S01]  /*6cd0*/  @P1 FMUL R13, R13, UR16 ;  /* 0x000000100d0d1c20 */ /* 0x000fe20008400000 */
[----:B------:R-:W-:-:S02]  /*6ce0*/  FSEL R19, R16, R37, !P1 ;  /* 0x0000002510137208 */ /* 0x000fc40004800000 */
[----:B------:R-:W-:Y:S02]  /*6cf0*/  PRMT R29, R44, 0x7604, R39 ;  /* 0x000076042c1d7816 */ /* 0x000fe40000000027 */
[----:B------:R-:W-:Y:S01]  /*6d00*/  PRMT R37, R20, 0x7604, R23 ;  /* 0x0000760414257816 */ /* 0x000fe20000000017 */
[----:B------:R-:W-:Y:S01]  /*6d10*/  FMUL R23, R10, UR16 ;  /* 0x000000100a177c20 */ /* 0x000fe20008400000 */
[----:B------:R-:W-:Y:S02]  /*6d20*/  PRMT R39, R18, 0x7604, R3 ;  /* 0x0000760412277816 */ /* 0x000fe40000000003 */
[----:B------:R-:W-:Y:S02]  /*6d30*/  FSEL R3, R14, R41, !P1 ;  /* 0x000000290e037208 */ /* 0x000fe40004800000 */
[----:B------:R-:W-:Y:S02]  /*6d40*/  F2FP.SATFINITE.E4M3.F32.PACK_AB_MERGE_C R5, RZ, R5, RZ ;  /* 0x00000005ff05723e */ /* 0x000fe400048070ff */
[----:B------:R-:W-:Y:S01]  /*6d50*/  FMNMX3 R4, R4, |R12|, |R11|, !PT ;  /* 0x4000000c04047276 */ /* 0x000fe2000780040b */
[----:B------:R-:W-:Y:S01]  /*6d60*/  @P1 FMUL R11, R11, UR16 ;  /* 0x000000100b0b1c20 */ /* 0x000fe20008400000 */
[----:B------:R-:W-:Y:S01]  /*6d70*/  F2FP.SATFINITE.E4M3.F32.PACK_AB_MERGE_C R14, RZ, R17, RZ ;  /* 0x00000011ff0e723e */ /* 0x000fe200048070ff */
[----:B------:R-:W-:Y:S01]  /*6d80*/  FMUL R17, R84, UR16 ;  /* 0x0000001054117c20 */ /* 0x000fe20008400000 */
[----:B------:R-:W-:-:S02]  /*6d90*/  FSEL R23, R10, R23, !P1 ;  /* 0x000000170a177208 */ /* 0x000fc40004800000 */
[----:B------:R-:W-:Y:S02]  /*6da0*/  PRMT R43, R14, 0x7604, R5 ;  /* 0x000076040e2b7816 */ /* 0x000fe40000000005 */
[----:B------:R-:W-:Y:S01]  /*6db0*/  FMNMX3 R10, R4, |R10|, |R9|, !PT ;  /* 0x4000000a040a7276 */ /* 0x000fe20007800409 */
[----:B------:R-:W-:Y:S01]  /*6dc0*/  @P1 FMUL R9, R9, UR16 ;  /* 0x0000001009091c20 */ /* 0x000fe20008400000 */
[----:B------:R-:W0:Y:S01]  /*6dd0*/  LDC.64 R4, c[0x0][0x3c8] ;  /* 0x0000f200ff047b82 */ /* 0x000e220000000a00 */
[----:B------:R-:W-:Y:S02]  /*6de0*/  FSEL R59, R50, R59, !P1 ;  /* 0x0000003b323b7208 */ /* 0x000fe40004800000 */
[----:B------:R-:W-:Y:S02]  /*6df0*/  F2FP.SATFINITE.E4M3.F32.PACK_AB_MERGE_C R47, RZ, R3, RZ ;  /* 0x00000003ff2f723e */ /* 0x000fe400048070ff */
        /* <DEDUP_REMOVED lines=8> */
[----:B------:R-:W-:Y:S01]  /*6e80*/  FMUL R3, R2, UR16 ;  /* 0x0000001002037c20 */ /* 0x000fe20008400000 */
[----:B------:R-:W-:Y:S01]  /*6e90*/  MOV R49, UR15 ;  /* 0x0000000f00317c02 */ /* 0x000fe20008000f00 */
[----:B------:R-:W-:Y:S01]  /*6ea0*/  @P1 FMUL R6, R6, UR16 ;  /* 0x0000001006061c20 */ /* 0x000fe20008400000 */
[----:B------:R-:W-:Y:S01]  /*6eb0*/  FSEL R15, R8, R15, !P1 ;  /* 0x0000000f080f7208 */ /* 0x000fe20004800000 */
[----:B------:R-:W-:Y:S01]  /*6ec0*/  FMUL R8, R153, UR16 ;  /* 0x0000001099087c20 */ /* 0x000fe20008400000 */
[----:B------:R-:W-:Y:S01]  /*6ed0*/  FMNMX3 R149, R84, |R153|, |R85|, !PT ;  /* 0x4000009954957276 */ /* 0x000fe20007800455 */
[----:B------:R-:W-:Y:S01]  /*6ee0*/  @P1 FMUL R85, R85, UR16 ;  /* 0x0000001055551c20 */ /* 0x000fe20008400000 */
[----:B------:R-:W-:Y:S01]  /*6ef0*/  IMAD R49, R49, 0x3c00, R150 ;  /* 0x00003c0031317824 */ /* 0x000fe200078e0296 */
[----:B------:R-:W-:Y:S01]  /*6f00*/  FSEL R46, R83, R46, !P1 ;  /* 0x0000002e532e7208 */ /* 0x000fe20004800000 */
[----:B0-----:R-:W-:Y:S01]  /*6f10*/  IMAD.WIDE.U32 R44, R63, 0x2, R4 ;  /* 0x000000023f2c7825 */ /* 0x001fe200078e0004 */
[----:B------:R-:W-:-:S03]  /*6f20*/  FMNMX3 R149, R149, |R2|, |R152|, !PT ;  /* 0x4000000295957276 */ /* 0x000fc60007800498 */
[----:B------:R-:W-:Y:S01]  /*6f30*/  @P1 FMUL R152, R152, UR16 ;  /* 0x0000001098981c20 */ /* 0x000fe20008400000 */
[----:B------:R-:W-:Y:S01]  /*6f40*/  F2FP.SATFINITE.E4M3.F32.PACK_AB_MERGE_C R48, RZ, R9, RZ ;  /* 0x00000009ff30723e */ /* 0x000fe200048070ff */
[--C-:B------:R-:W-:Y:S01]  /*6f50*/  IMAD.WIDE.U32 R62, R62, 0x2, R4.reuse ;  /* 0x000000023e3e7825 */ /* 0x100fe200078e0004 */
[----:B------:R-:W-:Y:S02]  /*6f60*/  FSEL R21, R12, R21, !P1 ;  /* 0x000000150c157208 */ /* 0x000fe40004800000 */
[----:B------:R-:W-:Y:S02]  /*6f70*/  FSEL R8, R153, R8, !P1 ;  /* 0x0000000899087208 */ /* 0x000fe40004800000 */
[----:B------:R-:W-:Y:S01]  /*6f80*/  FSEL R9, R2, R3, !P1 ;  /* 0x0000000302097208 */ /* 0x000fe20004800000 */
[C---:B------:R-:W-:Y:S01]  /*6f90*/  IMAD.WIDE.U32 R2, R49.reuse, 0x2, R4 ;  /* 0x0000000231027825 */ /* 0x040fe200078e0004 */
[----:B------:R-:W-:Y:S02]  /*6fa0*/  F2FP.SATFINITE.E4M3.F32.PACK_AB_MERGE_C R51, RZ, R85, RZ ;  /* 0x00000055ff33723e */ /* 0x000fe400048070ff */
[----:B------:R-:W-:-:S02]  /*6fb0*/  IADD3 R85, PT, PT, R49, 0x400, RZ ;  /* 0x0000040031557810 */ /* 0x000fc40007ffe0ff */
[----:B------:R-:W-:Y:S01]  /*6fc0*/  IADD3 R83, PT, PT, R49, 0x600, RZ ;  /* 0x0000060031537810 */ /* 0x000fe20007ffe0ff */
[----:B------:R-:W-:Y:S01]  /*6fd0*/  STG.E.U16 desc[UR12][R2.64], R56 ;  /* 0x0000003802007986 */ /* 0x000fe2000c10150c */
[----:B------:R-:W-:Y:S01]  /*6fe0*/  F2FP.SATFINITE.E4M3.F32.PACK_AB_MERGE_C R35, RZ, R46, RZ ;  /* 0x0000002eff23723e */ /* 0x000fe200048070ff */
[--C-:B------:R-:W-:Y:S01]  /*6ff0*/  IMAD.WIDE.U32 R84, R85, 0x2, R4.reuse ;  /* 0x0000000255547825 */ /* 0x100fe200078e0004 */
[----:B------:R-:W-:Y:S01]  /*7000*/  IADD3 R61, PT, PT, R49, 0x800, RZ ;  /* 0x00000800313d7810 */ /* 0x000fe20007ffe0ff */
        /* <DEDUP_REMOVED lines=10> */
[----:B------:R-:W-:Y:S02]  /*70b0*/  F2FP.SATFINITE.E4M3.F32.PACK_AB_MERGE_C R15, RZ, R15, RZ ;  /* 0x0000000fff0f723e */ /* 0x000fe400048070ff */
[----:B------:R-:W-:Y:S01]  /*70c0*/  F2FP.SATFINITE.E4M3.F32.PACK_AB_MERGE_C R17, RZ, R17, RZ ;  /* 0x00000011ff11723e */ /* 0x000fe200048070ff */
[--C-:B0-----:R-:W-:Y:S01]  /*70d0*/  IMAD.WIDE.U32 R2, R87, 0x2, R4.reuse ;  /* 0x0000000257027825 */ /* 0x101fe200078e0004 */
[----:B------:R-:W-:Y:S02]  /*70e0*/  F2FP.SATFINITE.E4M3.F32.PACK_AB_MERGE_C R8, RZ, R8, RZ ;  /* 0x00000008ff08723e */ /* 0x000fe400048070ff */
[----:B------:R-:W-:Y:S01]  /*70f0*/  F2FP.SATFINITE.E4M3.F32.PACK_AB_MERGE_C R9, RZ, R9, RZ ;  /* 0x00000009ff09723e */ /* 0x000fe200048070ff */
[----:B------:R-:W-:Y:S01]  /*7100*/  IMAD.WIDE.U32 R86, R86, 0x2, R4 ;  /* 0x0000000256567825 */ /* 0x000fe200078e0004 */
[----:B------:R-:W-:-:S02]  /*7110*/  F2FP.SATFINITE.E4M3.F32.PACK_AB_MERGE_C R54, RZ, R7, RZ ;  /* 0x00000007ff36723e */ /* 0x000fc400048070ff */
[----:B------:R-:W-:Y:S01]  /*7120*/  F2FP.SATFINITE.E4M3.F32.PACK_AB_MERGE_C R6, RZ, R6, RZ ;  /* 0x00000006ff06723e */ /* 0x000fe200048070ff */
[--C-:B------:R-:W-:Y:S01]  /*7130*/  IMAD.WIDE.U32 R76, R76, 0x2, R4.reuse ;  /* 0x000000024c4c7825 */ /* 0x100fe200078e0004 */
[----:B------:R-:W-:Y:S02]  /*7140*/  F2FP.SATFINITE.E4M3.F32.PACK_AB_MERGE_C R50, RZ, R152, RZ ;  /* 0x00000098ff32723e */ /* 0x000fe400048070ff */
[C---:B------:R-:W-:Y:S02]  /*7150*/  IADD3 R59, PT, PT, R49.reuse, 0xa00, RZ ;  /* 0x00000a00313b7810 */ /* 0x040fe40007ffe0ff */
[C---:B------:R-:W-:Y:S02]  /*7160*/  IADD3 R57, PT, PT, R49.reuse, 0xc00, RZ ;  /* 0x00000c0031397810 */ /* 0x040fe40007ffe0ff */
[----:B------:R-:W-:Y:S01]  /*7170*/  IADD3 R49, PT, PT, R49, 0xe00, RZ ;  /* 0x00000e0031317810 */ /* 0x000fe20007ffe0ff */
[----:B------:R-:W-:Y:S01]  /*7180*/  IMAD.WIDE.U32 R58, R59, 0x2, R4 ;  /* 0x000000023b3a7825 */ /* 0x000fe200078e0004 */
[----:B------:R-:W-:-:S02]  /*7190*/  PRMT R24, R53, 0x7604, R24 ;  /* 0x0000760435187816 */ /* 0x000fc40000000018 */
[----:B------:R-:W-:Y:S01]  /*71a0*/  PRMT R35, R22, 0x7604, R35 ;  /* 0x0000760416237816 */ /* 0x000fe20000000023 */
        /* <DEDUP_REMOVED lines=29> */
[----:B------:R-:W-:-:S05]  /*7380*/  IMAD.WIDE.U32 R4, R49, 0x2, R4 ;  /* 0x0000000231047825 */ /* 0x000fca00078e0004 */
        /* <DEDUP_REMOVED lines=23> */
.L_x_11271:
        /* <DEDUP_REMOVED lines=8> */
.L_x_11255:
        /* <DEDUP_REMOVED lines=38> */
.L_x_11280:
[----:B------:R-:W-:Y:S02]  /*77e0*/  ISETP.NE.AND P0, PT, R151, RZ, PT ;  /* 0x000000ff9700720c */ /* 0x000fe40003f05270 */
[----:B-1----:R-:W-:-:S11]  /*77f0*/  FMNMX R5, R3, R2, !PT ;  /* 0x0000000203057209 */ /* 0x002fd60007800000 */
[----:B------:R-:W-:Y:S05]  /*7800*/  @P0 BRA `(.L_x_11274) ;  /* 0x0000000000080947 */ /* 0x000fea0003800000 */
[----:B0-----:R-:W0:Y:S02]  /*7810*/  LDC.64 R2, c[0x0][0x3f8] ;  /* 0x0000fe00ff027b82 */ /* 0x001e240000000a00 */
[----:B0-----:R1:W-:Y:S02]  /*7820*/  REDG.E.MAX.S32.STRONG.GPU desc[UR12][R2.64], R5 ;  /* 0x000000050200798e */ /* 0x0013e4000d12e30c */
.L_x_11274:
[----:B------:R-:W-:Y:S05]  /*7830*/  BSYNC B0 ;  /* 0x0000000000007941 */ /* 0x000fea0003800000 */
.L_x_11273:
        /* <DEDUP_REMOVED lines=12> */
[----:B------:R-:W-:Y:S05]  /*7900*/  CALL.REL.NOINC `($__internal_194_$__cuda_sm20_rcp_rn_f32_slowpath) ;  /* 0x00000000005c7944 */ /* 0x000fea0003c00000 */
[----:B------:R-:W-:Y:S05]  /*7910*/  BRA `(.L_x_11277) ;  /* 0x0000000000147947 */ /* 0x000fea0003800000 */
.L_x_11276:
[----:B01----:R-:W0:Y:S01]  /*7920*/  MUFU.RCP R0, UR16 ;  /* 0x0000001000007d08 */ /* 0x003e220008001000 */
[----:B------:R-:W-:-:S05]  /*7930*/  MOV R3, UR16 ;  /* 0x0000001000037c02 */ /* 0x000fca0008000f00 */
[----:B0-----:R-:W-:-:S04]  /*7940*/  FFMA R2, R0, R3, -1 ;  /* 0xbf80000000027423 */ /* 0x001fc80000000003 */
[----:B------:R-:W-:-:S04]  /*7950*/  FADD.FTZ R3, -R2, -RZ ;  /* 0x800000ff02037221 */ /* 0x000fc80000010100 */
[----:B------:R-:W-:-:S07]  /*7960*/  FFMA R0, R0, R3, R0 ;  /* 0x0000000300007223 */ /* 0x000fce0000000000 */
.L_x_11277:
[----:B------:R-:W0:Y:S02]  /*7970*/  LDC.64 R2, c[0x0][0x3f0] ;  /* 0x0000fc00ff027b82 */ /* 0x000e240000000a00 */
[----:B0-----:R-:W-:Y:S01]  /*7980*/  STG.E desc[UR12][R2.64], R0 ;  /* 0x0000000002007986 */ /* 0x001fe2000c10190c */
[----:B------:R-:W-:Y:S05]  /*7990*/  EXIT ;  /* 0x000000000000794d */ /* 0x000fea0003800000 */
.L_x_11275:
[----:B------:R-:W-:Y:S02]  /*79a0*/  MOV R5, 0x2 ;  /* 0x0000000200057802 */ /* 0x000fe40000000f00 */
[----:B------:R-:W-:Y:S02]  /*79b0*/  MOV R7, 0x1f ;  /* 0x0000001f00077802 */ /* 0x000fe40000000f00 */
[----:B------:R-:W-:-:S07]  /*79c0*/  MOV R4, 0xffffffff ;  /* 0xffffffff00047802 */ /* 0x000fce0000000f00 */
[----:B01----:R-:W-:Y:S05]  /*79d0*/  WARPSYNC.COLLECTIVE R4, `(.L_x_11278) ;  /* 0x0000000004087348 */ /* 0x003fea0003c00000 */
[----:B01----:R0:W1:Y:S02]  /*79e0*/  SHFL.DOWN P0, R2, R0, R5, R7 ;  /* 0x0800000500027389 */ /* 0x0030640000000007 */
[----:B01----:R-:W-:Y:S05]  /*79f0*/  ENDCOLLECTIVE ;  /* 0x000000000000791b */ /* 0x003fea0003800000 */
.L_x_11278:
[----:B------:R-:W-:Y:S02]  /*7a00*/  MOV R5, 0x1 ;  /* 0x0000000100057802 */ /* 0x000fe40000000f00 */
[----:B------:R-:W-:-:S04]  /*7a10*/  MOV R3, R2 ;  /* 0x0000000200037202 */ /* 0x000fc80000000f00 */
[----:B------:R-:W-:-:S04]  /*7a20*/  FMNMX R3, R3, R0, !PT ;  /* 0x0000000003037209 */ /* 0x000fc80007800000 */
[----:B------:R-:W-:-:S07]  /*7a30*/  MOV R0, R3 ;  /* 0x0000000300007202 */ /* 0x000fce0000000f00 */
[----:B------:R-:W-:Y:S05]  /*7a40*/  WARPSYNC.COLLECTIVE R4, `(.L_x_11279) ;  /* 0x0000000004087348 */ /* 0x000fea0003c00000 */
[----:B------:R0:W1:Y:S02]  /*7a50*/  SHFL.DOWN P0, R2, R0, R5, R7 ;  /* 0x0800000500027389 */ /* 0x0000640000000007 */
[----:B01----:R-:W-:Y:S05]  /*7a60*/  ENDCOLLECTIVE ;  /* 0x000000000000791b */ /* 0x003fea0003800000 */
.L_x_11279:
[----:B------:R-:W-:Y:S05]  /*7a70*/  BRA `(.L_x_11280) ;  /* 0xfffffffc00587947 */ /* 0x000fea000383ffff */
        .weak           $__internal_194_$__cuda_sm20_rcp_rn_f32_slowpath
        .type           $__internal_194_$__cuda_sm20_rcp_rn_f32_slowpath,@function
        .size           $__internal_194_$__cuda_sm20_rcp_rn_f32_slowpath,(.L_x_13062 - $__internal_194_$__cuda_sm20_rcp_rn_f32_slowpath)
$__internal_194_$__cuda_sm20_rcp_rn_f32_slowpath:
        /* <DEDUP_REMOVED lines=15> */
.L_x_11282:
        /* <DEDUP_REMOVED lines=33> */
.L_x_11284:
[----:B------:R-:W0:Y:S02]  /*7d80*/  MUFU.RCP R0, R0 ;  /* 0x0000000000007308 */ /* 0x000e240000001000 */
.L_x_11283:
[----:B------:R-:W-:Y:S05]  /*7d90*/  BSYNC B1 ;  /* 0x0000000000017941 */ /* 0x000fea0003800000 */
.L_x_11281:
[----:B------:R-:W-:-:S04]  /*7da0*/  MOV R85, 0x0 ;  /* 0x0000000000557802 */ /* 0x000fc80000000f00 */
[----:B0-----:R-:W-:Y:S05]  /*7db0*/  RET.REL.NODEC R84 `(_ZN18transformer_engine13normalization19ln_fwd_tuned_kernelINS0_13Kernel_traitsI6__halfS3_13__nv_fp8_e4m3fjLj30720ELj4ELj1ELj4ELj4ENS0_18Kernel_traits_baseILj30720ES3_S3_S4_fjLj128EEEEEEEvNS0_19ForwardKernelParamsE) ;  /* 0xffffff8054907950 */ /* 0x001fea0003c3ffff */
.L_x_11285:
        /* <DEDUP_REMOVED lines=12> */
.L_x_13062:


//--------------------- .text._ZN18transformer_engine13normalization19ln_fwd_tuned_kernelINS0_13Kernel_traitsI6__halfS3_13__nv_fp8_e4m3fjLj25600ELj2ELj1ELj4ELj8ENS0_18Kernel_traits_baseILj25600ES3_S3_S4_fjLj128EEEEEEEvNS0_19ForwardKernelParamsE --------------------------
	.section	.text._ZN18transformer_engine13normalization19ln_fwd_tuned_kernelINS0_13Kernel_traitsI6__halfS3_13__nv_fp8_e4m3fjLj25600ELj2ELj1ELj4ELj8ENS0_18Kernel_traits_baseILj25600ES3_S3_S4_fjLj128EEEEEEEvNS0_19ForwardKernelParamsE,"ax",@progbits
	.align	128
        .global         _ZN18transformer_engine13normalization19ln_fwd_tuned_kernelINS0_13Kernel_traitsI6__halfS3_13__nv_fp8_e4m3fjLj25600ELj2ELj1ELj4ELj8ENS0_18Kernel_traits_baseILj25600ES3_S3_S4_fjLj128EEEEEEEvNS0_19ForwardKernelParamsE
        .type           _ZN18transformer_engine13normalization19ln_fwd_tuned_kernelINS0_13Kernel_traitsI6__halfS3_13__nv_fp8_e4m3fjLj25600ELj2ELj1ELj4ELj8ENS0_18Kernel_traits_baseILj25600ES3_S3_S4_fjLj128EEEEEEEvNS0_19ForwardKernelParamsE,@function
        .size           _ZN18transformer_engine13normalization19ln_fwd_tuned_kernelINS0_13Kernel_traitsI6__halfS3_13__nv_fp8_e4m3fjLj25600ELj2ELj1ELj4ELj8ENS0_18Kernel_traits_baseILj25600ES3_S3_S4_fjLj128EEEEEEEvNS0_19ForwardKernelParamsE,(.L_x_13063 - _ZN18transformer_engine13normalization19ln_fwd_tuned_kernelINS0_13Kernel_traitsI6__halfS3_13__nv_fp8_e4m3fjLj25600ELj2ELj1ELj4ELj8ENS0_18Kernel_traits_baseILj25600ES3_S3_S4_fjLj128EEEEEEEvNS0_19ForwardKernelParamsE)
        .other          _ZN18transformer_engine13normalization19ln_fwd_tuned_kernelINS0_13Kernel_traitsI6__halfS3_13__nv_fp8_e4m3fjLj25600ELj2ELj1ELj4ELj8ENS0_18Kernel_traits_baseILj25600ES3_S3_S4_fjLj128EEEEEEEvNS0_19ForwardKernelParamsE,@"STO_CUDA_ENTRY STV_DEFAULT"
_ZN18transformer_engine13normalization19ln_fwd_tuned_kernelINS0_13Kernel_traitsI6__halfS3_13__nv_fp8_e4m3fjLj25600ELj2ELj1ELj4ELj8ENS0_18Kernel_traits_baseILj25600ES3_S3_S4_fjLj128EEEEEEEvNS0_19ForwardKernelParamsE:
.text._ZN18transformer_engine13normalization19ln_fwd_tuned_kernelINS0_13Kernel_traitsI6__halfS3_13__nv_fp8_e4m3fjLj25600ELj2ELj1ELj4ELj8ENS0_18Kernel_traits_baseILj25600ES3_S3_S4_fjLj128EEEEEEEvNS0_19ForwardKernelParamsE:
        /* <DEDUP_REMOVED lines=158> */
[----:B------:R-:W-:Y:S02]  /*09e0*/  SHF.R.U64 R102, R56, 0x10, R57 ;  /* 0x0000001038667819 */ /* 0x000fe40000001239 */
[----:B------:R-:W-:Y:S02]  /*09f0*/  SHF.R.U32.HI R192, RZ, 0x10, R59 ;  /* 0x00000010ffc07819 */ /* 0x000fe4000001163b */
[----:B------:R-:W-:-:S02]  /*0a00*/  SHF.R.U32.HI R250, RZ, 0x10, R57 ;  /* 0x00000010fffa7819 */ /* 0x000fc40000011639 */
[----:B------:R-:W-:Y:S02]  /*0a10*/  PRMT R193, R0, 0x7610, R193 ;  /* 0x0000761000c17816 */ /* 0x000fe400000000c1 */
[----:B------:R-:W-:Y:S02]  /*0a20*/  PRMT R251, R102, 0x7610, R251 ;  /* 0x0000761066fb7816 */ /* 0x000fe400000000fb */
[----:B------:R-:W-:Y:S02]  /*0a30*/  PRMT R192, R192, 0x5410, R192 ;  /* 0x00005410c0c07816 */ /* 0x000fe400000000c0 */
[----:B------:R-:W-:Y:S02]  /*0a40*/  PRMT R250, R250, 0x5410, R250 ;  /* 0x00005410fafa7816 */ /* 0x000fe400000000fa */
[----:B------:R-:W-:Y:S02]  /*0a50*/  SHF.R.U64 R0, R54, 0x10, R55 ;  /* 0x0000001036007819 */ /* 0x000fe40000001237 */
[----:B------:R-:W-:-:S02]  /*0a60*/  SHF.R.U64 R102, R52, 0x10, R53 ;  /* 0x0000001034667819 */ /* 0x000fc40000001235 */
[----:B------:R-:W-:Y:S02]  /*0a70*/  SHF.R.U32.HI R191, RZ, 0x10, R55 ;  /* 0x00000010ffbf7819 */ /* 0x000fe40000011637 */
[----:B------:R-:W-:Y:S02]  /*0a80*/  SHF.R.U32.HI R249, RZ, 0x10, R53 ;  /* 0x00000010fff97819 */ /* 0x000fe40000011635 */
[----:B------:R-:W-:Y:S02]  /*0a90*/  PRMT R192, R0, 0x7610, R192 ;  /* 0x0000761000c07816 */ /* 0x000fe400000000c0 */
[----:B------:R-:W-:Y:S02]  /*0aa0*/  PRMT R250, R102, 0x7610, R250 ;  /* 0x0000761066fa7816 */ /* 0x000fe400000000fa */
[----:B------:R-:W-:Y:S02]  /*0ab0*/  PRMT R191, R191, 0x5410, R191 ;  /* 0x00005410bfbf7816 */ /* 0x000fe400000000bf */
        /* <DEDUP_REMOVED lines=31> */
[----:B------:R-:W-:Y:S02]  /*0cb0*/  PRMT R219, R219, 0x5410, R0 ;  /* 0x00005410dbdb7816 */ /* 0x000fe40000000000 */
[----:B------:R-:W-:Y:S02]  /*0cc0*/  PRMT R245, R102, 0x7610, R245 ;  /* 0x0000761066f57816 */ /* 0x000fe400000000f5 */
[----:B------:R-:W-:Y:S02]  /*0cd0*/  SHF.R.U32.HI R220, RZ, 0x10, R35 ;  /* 0x00000010ffdc7819 */ /* 0x000fe40000011623 */
[--C-:B------:R-:W-:Y:S02]  /*0ce0*/  SHF.R.U64 R0, R30, 0x10, R31.reuse ;  /* 0x000000101e007819 */ /* 0x100fe4000000121f */
[----:B------:R-:W-:Y:S02]  /*0cf0*/  SHF.R.U32.HI R229, RZ, 0x10, R31 ;  /* 0x00000010ffe57819 */ /* 0x000fe4000001161f */
[----:B------:R-:W-:-:S02]  /*0d00*/  SHF.R.U32.HI R102, RZ, 0x10, R29 ;  /* 0x00000010ff667819 */ /* 0x000fc4000001161d */
[----:B------:R-:W-:Y:S02]  /*0d10*/  PRMT R220, R220, 0x5410, R0 ;  /* 0x00005410dcdc7816 */ /* 0x000fe40000000000 */
[----:B------:R-:W-:Y:S02]  /*0d20*/  PRMT R229, R229, 0x5410, R102 ;  /* 0x00005410e5e57816 */ /* 0x000fe40000000066 */
[----:B------:R-:W-:Y:S02]  /*0d30*/  SHF.R.U32.HI R243, RZ, 0x10, R27 ;  /* 0x00000010fff37819 */ /* 0x000fe4000001161b */
[--C-:B------:R-:W-:Y:S02]  /*0d40*/  SHF.R.U64 R230, R24, 0x10, R25.reuse ;  /* 0x0000001018e67819 */ /* 0x100fe40000001219 */
[----:B------:R-:W-:Y:S02]  /*0d50*/  SHF.R.U32.HI R0, RZ, 0x10, R25 ;  /* 0x00000010ff007819 */ /* 0x000fe40000011619 */
[----:B------:R-:W-:-:S02]  /*0d60*/  SHF.R.U64 R102, R22, 0x10, R23 ;  /* 0x0000001016667819 */ /* 0x000fc40000001217 */
        /* <DEDUP_REMOVED lines=11> */
[----:B------:R-:W-:Y:S01]  /*0e20*/  SHF.R.U64 R102, R14, 0x10, R15 ;  /* 0x000000100e667819 */ /* 0x000fe2000000120f */
[----:B------:R-:W-:Y:S01]  /*0e30*/  ULOP3.LUT UR4, UR5, 0x1, URZ, 0xc0, !UPT ;  /* 0x0000000105047892 */ /* 0x000fe2000f8ec0ff */
[----:B------:R-:W-:-:S02]  /*0e40*/  PRMT R232, R232, 0x5410, R0 ;  /* 0x00005410e8e87816 */ /* 0x000fc40000000000 */
[----:B------:R-:W-:Y:S02]  /*0e50*/  PRMT R241, R102, 0x5410, R241 ;  /* 0x0000541066f17816 */ /* 0x000fe400000000f1 */
[----:B------:R-:W-:Y:S02]  /*0e60*/  SHF.R.U32.HI R240, RZ, 0x10, R15 ;  /* 0x00000010fff07819 */ /* 0x000fe4000001160f */
[--C-:B------:R-:W-:Y:S02]  /*0e70*/  SHF.R.U64 R233, R12, 0x10, R13.reuse ;  /* 0x000000100ce97819 */ /* 0x100fe4000000120d */
[----:B------:R-:W-:Y:S02]  /*0e80*/  SHF.R.U32.HI R0, RZ, 0x10, R13 ;  /* 0x00000010ff007819 */ /* 0x000fe4000001160d */
[----:B------:R-:W-:Y:S02]  /*0e90*/  SHF.R.U64 R102, R10, 0x10, R11 ;  /* 0x000000100a667819 */ /* 0x000fe4000000120b */
[----:B------:R-:W-:-:S02]  /*0ea0*/  LOP3.LUT R200, R209, 0x1f, RZ, 0xc0, !PT ;  /* 0x0000001fd1c87812 */ /* 0x000fc400078ec0ff */
[----:B------:R-:W-:Y:S02]  /*0eb0*/  SHF.R.U32.HI R244, RZ, 0x10, R33 ;  /* 0x00000010fff47819 */ /* 0x000fe40000011621 */
[----:B------:R-:W-:Y:S02]  /*0ec0*/  PRMT R240, R102, 0x5410, R240 ;  /* 0x0000541066f07816 */ /* 0x000fe400000000f0 */
[----:B------:R-:W-:Y:S02]  /*0ed0*/  PRMT R233, R233, 0x5410, R0 ;  /* 0x00005410e9e97816 */ /* 0x000fe40000000000 */
[----:B------:R-:W-:Y:S02]  /*0ee0*/  LOP3.LUT P0, RZ, R200, UR4, RZ, 0xfc, !PT ;  /* 0x00000004c8ff7c12 */ /* 0x000fe4000f80fcff */
[----:B------:R-:W-:Y:S02]  /*0ef0*/  SHF.R.U64 R239, R98, 0x10, R99 ;  /* 0x0000001062ef7819 */ /* 0x000fe40000001263 */
[----:B------:R-:W-:-:S02]  /*0f00*/  PRMT R244, R244, 0x5410, R244 ;  /* 0x00005410f4f47816 */ /* 0x000fc400000000f4 */
[----:B------:R-:W-:Y:S02]  /*0f10*/  SHF.R.U64 R103, R26, 0x10, R27 ;  /* 0x000000101a677819 */ /* 0x000fe4000000121b */
[----:B------:R-:W-:Y:S02]  /*0f20*/  SHF.R.U32.HI R0, RZ, 0x10, R11 ;  /* 0x00000010ff007819 */ /* 0x000fe4000001160b */
[--C-:B------:R-:W-:Y:S02]  /*0f30*/  SHF.R.U64 R234, R8, 0x10, R9.reuse ;  /* 0x0000001008ea7819 */ /* 0x100fe40000001209 */
[----:B------:R-:W-:Y:S02]  /*0f40*/  SHF.R.U32.HI R102, RZ, 0x10, R9 ;  /* 0x00000010ff667819 */ /* 0x000fe40000011609 */
[----:B------:R-:W-:Y:S02]  /*0f50*/  ISETP.LT.U32.AND P0, PT, R209, 0x20, !P0 ;  /* 0x00000020d100780c */ /* 0x000fe40004701070 */
[----:B------:R-:W-:-:S02]  /*0f60*/  PRMT R244, R103, 0x7610, R244 ;  /* 0x0000761067f47816 */ /* 0x000fc400000000f4 */
[----:B------:R-:W-:Y:S02]  /*0f70*/  PRMT R239, R239, 0x5410, R0 ;  /* 0x00005410efef7816 */ /* 0x000fe40000000000 */
[----:B------:R-:W-:Y:S02]  /*0f80*/  PRMT R234, R234, 0x5410, R102 ;  /* 0x00005410eaea7816 */ /* 0x000fe40000000066 */
[----:B------:R-:W-:Y:S01]  /*0f90*/  MOV R174, RZ ;  /* 0x000000ff00ae7202 */ /* 0x000fe20000000f00 */
[----:B------:R-:W-:Y:S01]  /*0fa0*/  UPLOP3.LUT UP1, UPT, UPT, UPT, UPT, 0x40, 0x4 ;  /* 0x000000000004789c */ /* 0x000fe20003f2e870 */
[----:B------:R-:W-:-:S10]  /*0fb0*/  UMOV UR4, URZ ;  /* 0x000000ff00047c82 */ /* 0x000fd40008000000 */
.L_x_11307:
[----:B01----:R-:W0:Y:S01]  /*0fc0*/  LDC.64 R120, c[0x0][0x390] ;  /* 0x0000e400ff787b82 */ /* 0x003e220000000a00 */
[----:B------:R-:W-:-:S05]  /*0fd0*/  MOV R0, UR7 ;  /* 0x0000000700007c02 */ /* 0x000fca0008000f00 */
[----:B------:R-:W-:-:S05]  /*0fe0*/  IMAD R0, R0, 0x1900, R105 ;  /* 0x0000190000007824 */ /* 0x000fca00078e0269 */
[C---:B------:R-:W-:Y:S01]  /*0ff0*/  IADD3 R115, PT, PT, R0.reuse, 0x100, RZ ;  /* 0x0000010000737810 */ /* 0x040fe20007ffe0ff */
[----:B0-----:R-:W-:-:S06]  /*1000*/  IMAD.WIDE.U32 R112, R0, 0x8, R120 ;  /* 0x0000000800707825 */ /* 0x001fcc00078e0078 */
[----:B------:R-:W2:Y:S01]  /*1010*/  LDG.E.64 R112, desc[UR8][R112.64] ;  /* 0x0000000870707981 */ /* 0x000ea2000c1e1b00 */
[----:B------:R-:W-:-:S06]  /*1020*/  IMAD.WIDE.U32 R114, R115, 0x8, R120 ;  /* 0x0000000873727825 */ /* 0x000fcc00078e0078 */
[----:B------:R-:W3:Y:S01]  /*1030*/  LDG.E.64 R114, desc[UR8][R114.64] ;  /* 0x0000000872727981 */ /* 0x000ee2000c1e1b00 */
        /* <DEDUP_REMOVED lines=63> */
[----:B---3--:R-:W-:Y:S02]  /*1430*/  SHF.R.U64 R168, R114, 0x10, R115 ;  /* 0x0000001072a87819 */ /* 0x008fe40000001273 */
[----:B------:R-:W-:Y:S01]  /*1440*/  FADD R137, R171, R112 ;  /* 0x00000070ab897221 */ /* 0x000fe20000000000 */
[----:B------:R-:W-:-:S04]  /*1450*/  IMAD.WIDE.U32 R112, R113, 0x8, R120 ;  /* 0x0000000871707825 */ /* 0x000fc800078e0078 */
[----:B------:R-:W-:Y:S02]  /*1460*/  HADD2.F32 R169, -RZ, R114.H0_H0 ;  /* 0x20000072ffa97230 */ /* 0x000fe40000004100 */
[----:B------:R-:W-:Y:S01]  /*1470*/  FADD R114, R170, R137 ;  /* 0x00000089aa727221 */ /* 0x000fe20000000000 */
[----:B------:R-:W2:Y:S01]  /*1480*/  LDG.E.64 R112, desc[UR8][R112.64] ;  /* 0x0000000870707981 */ /* 0x000ea2000c1e1b00 */
        /* <DEDUP_REMOVED lines=9> */
[----:B----4-:R-:W-:-:S03]  /*1520*/  SHF.R.U64 R164, R116, 0x10, R117 ;  /* 0x0000001074a47819 */ /* 0x010fc60000001275 */
[----:B------:R-:W-:Y:S02]  /*1530*/  HADD2.F32 R165, -RZ, R116.H0_H0 ;  /* 0x20000074ffa57230 */ /* 0x000fe40000004100 */
[----:B------:R-:W-:Y:S01]  /*1540*/  FADD R116, R166, R137 ;  /* 0x00000089a6747221 */ /* 0x000fe20000000000 */
[----:B------:R-:W3:Y:S01]  /*1550*/  LDG.E.64 R114, desc[UR8][R114.64] ;  /* 0x0000000872727981 */ /* 0x000ee2000c1e1b00 */
        /* <DEDUP_REMOVED lines=15> */
[----:B------:R-:W-:Y:S01]  /*1650*/  SHF.R.U32.HI R158, RZ, 0x10, R119 ;  /* 0x00000010ff9e7819 */ /* 0x000fe20000011677 */
[----:B------:R-:W-:Y:S01]  /*1660*/  HADD2.F32 R159, -RZ, R119.H0_H0 ;  /* 0x20000077ff9f7230 */ /* 0x000fe20000004100 */
        /* <DEDUP_REMOVED lines=39> */
[--C-:B------:R-:W-:Y:S01]  /*18e0*/  SHF.R.U64 R144, R142, 0x10, R143.reuse ;  /* 0x000000108e907819 */ /* 0x100fe2000000128f */
        /* <DEDUP_REMOVED lines=149> */
[--C-:B----4-:R-:W-:Y:S01]  /*2240*/  SHF.R.U64 R0, R116, 0x10, R117.reuse ;  /* 0x0000001074007819 */ /* 0x110fe20000001275 */
        /* <DEDUP_REMOVED lines=266> */
.L_x_11288:
[----:B------:R-:W-:Y:S05]  /*32f0*/  BSYNC.RECONVERGENT B0 ;  /* 0x0000000000007941 */ /* 0x000fea0003800200 */
.L_x_11287:
        /* <DEDUP_REMOVED lines=14> */
.L_x_11290:
[----:B------:R-:W-:Y:S05]  /*33e0*/  BSYNC.RECONVERGENT B0 ;  /* 0x0000000000007941 */ /* 0x000fea0003800200 */
.L_x_11289:
        /* <DEDUP_REMOVED lines=11> */
[----:B-----5:R-:W-:Y:S05]  /*34a0*/  CALL.REL.NOINC `($__internal_195_$__cuda_sm20_rcp_rn_f32_slowpath) ;  /* 0x000000a000547944 */ /* 0x020fea0003c00000 */
[----:B------:R-:W-:Y:S05]  /*34b0*/  BRA `(.L_x_11293) ;  /* 0x0000000000107947 */ /* 0x000fea0003800000 */
.L_x_11292:
[----:B------:R-:W0:Y:S02]  /*34c0*/  MUFU.RCP R0, R223 ;  /* 0x000000df00007308 */ /* 0x000e240000001000 */
[----:B0-----:R-:W-:-:S04]  /*34d0*/  FFMA R104, R223, R0, -1 ;  /* 0xbf800000df687423 */ /* 0x001fc80000000000 */
[----:B------:R-:W-:-:S04]  /*34e0*/  FADD.FTZ R104, -R104, -RZ ;  /* 0x800000ff68687221 */ /* 0x000fc80000010100 */
[----:B------:R-:W-:-:S07]  /*34f0*/  FFMA R0, R0, R104, R0 ;  /* 0x0000006800007223 */ /* 0x000fce0000000000 */
.L_x_11293:
[----:B------:R-:W-:Y:S05]  /*3500*/  BSYNC.RECONVERGENT B0 ;  /* 0x0000000000007941 */ /* 0x000fea0003800200 */
.L_x_11291:
        /* <DEDUP_REMOVED lines=20> */
[----:B-----5:R-:W-:Y:S05]  /*3650*/  CALL.REL.NOINC `($__internal_195_$__cuda_sm20_rcp_rn_f32_slowpath) ;  /* 0x0000009c00e87944 */ /* 0x020fea0003c00000 */
[----:B------:R-:W-:Y:S05]  /*3660*/  BRA `(.L_x_11296) ;  /* 0x0000000000107947 */ /* 0x000fea0003800000 */
.L_x_11295:
[----:B------:R-:W0:Y:S02]  /*3670*/  MUFU.RCP R0, R104 ;  /* 0x0000006800007308 */ /* 0x000e240000001000 */
[----:B0-----:R-:W-:-:S04]  /*3680*/  FFMA R104, R104, R0, -1 ;  /* 0xbf80000068687423 */ /* 0x001fc80000000000 */
[----:B------:R-:W-:-:S04]  /*3690*/  FADD.FTZ R104, -R104, -RZ ;  /* 0x800000ff68687221 */ /* 0x000fc80000010100 */
[----:B------:R-:W-:-:S07]  /*36a0*/  FFMA R0, R0, R104, R0 ;  /* 0x0000006800007223 */ /* 0x000fce0000000000 */
.L_x_11296:
[----:B------:R-:W-:Y:S05]  /*36b0*/  BSYNC.RECONVERGENT B0 ;  /* 0x0000000000007941 */ /* 0x000fea0003800200 */
.L_x_11294:
        /* <DEDUP_REMOVED lines=32> */
.L_x_11298:
[----:B------:R-:W-:Y:S05]  /*38c0*/  BSYNC.RECONVERGENT B0 ;  /* 0x0000000000007941 */ /* 0x000fea0003800200 */
.L_x_11297:
[----:B0-----:R-:W0:Y:S01]  /*38d0*/  S2R R105, SR_TID.X ;  /* 0x0000000000697919 */ /* 0x001e220000002100 */
[----:B------:R-:W-:Y:S01]  /*38e0*/  BSSY B0, `(.L_x_11299) ;  /* 0x000001d000007945 */ /* 0x000fe20003800000 */
[----:B0-----:R-:W-:-:S13]  /*38f0*/  ISETP.NE.AND P1, PT, R105, RZ, PT ;  /* 0x000000ff6900720c */ /* 0x001fda0003f25270 */
[----:B------:R-:W-:Y:S05]  /*3900*/  @P1 BRA `(.L_x_11300) ;  /* 0x0000000000681947 */ /* 0x000fea0003800000 */
[----:B------:R-:W0:Y:S01]  /*3910*/  S2R R0, SR_CTAID.X ;  /* 0x0000000000007919 */ /* 0x000e220000002500 */
[----:B------:R-:W-:Y:S01]  /*3920*/  ULOP3.LUT UR5, UR4, 0x1, URZ, 0xc0, !UPT ;  /* 0x0000000104057892 */ /* 0x000fe2000f8ec0ff */
[----:B------:R-:W2:Y:S05]  /*3930*/  LDCU.64 UR14, c[0x0][0x3b8] ;  /* 0x00007700ff0e77ac */ /* 0x000eaa0008000a00 */
[----:B-1----:R-:W-:Y:S01]  /*3940*/  IADD3 R103, PT, PT, RZ, -UR5, RZ ;  /* 0x80000005ff677c10 */ /* 0x002fe2000fffe0ff */
        /* <DEDUP_REMOVED lines=17> */
.L_x_11301:
[----:B------:R-:W2:Y:S04]  /*3a60*/  LDG.E.STRONG.GPU R104, desc[UR8][R102.64] ;  /* 0x0000000866687981 */ /* 0x000ea8000c1ef900 */
[----:B--2---:R-:W-:Y:S01]  /*3a70*/  CCTL.IVALL ;  /* 0x00000000ff00798f */ /* 0x004fe20002000000 */
[----:B------:R-:W-:Y:S05]  /*3a80*/  YIELD ;  /* 0x0000000000007946 */ /* 0x000fea0003800000 */
[----:B------:R-:W-:-:S13]  /*3a90*/  ISETP.NE.AND P1, PT, R104, R0, PT ;  /* 0x000000006800720c */ /* 0x000fda0003f25270 */
[----:B------:R-:W-:Y:S05]  /*3aa0*/  @P1 BRA `(.L_x_11301) ;  /* 0xfffffffc00ec1947 */ /* 0x000fea000383ffff */
.L_x_11300:
[----:B------:R-:W-:Y:S05]  /*3ab0*/  BSYNC B0 ;  /* 0x0000000000007941 */ /* 0x000fea0003800000 */
.L_x_11299:
[----:B------:R-:W-:Y:S01]  /*3ac0*/  LOP3.LUT R200, R105, 0x1f, RZ, 0xc0, !PT ;  /* 0x0000001f69c87812 */ /* 0x000fe200078ec0ff */
[----:B------:R-:W-:Y:S05]  /*3ad0*/  WARPSYNC.ALL ;  /* 0x0000000000007948 */ /* 0x000fea0003800000 */
[----:B------:R-:W-:Y:S01]  /*3ae0*/  BAR.SYNC.DEFER_BLOCKING 0x0 ;  /* 0x0000000000007b1d */ /* 0x000fe20000010000 */
[----:B------:R-:W-:Y:S02]  /*3af0*/  ISETP.GT.U32.AND P1, PT, R200, 0x1, PT ;  /* 0x00000001c800780c */ /* 0x000fe40003f24070 */
[----:B------:R-:W-:-:S11]  /*3b00*/  MOV R0, UR4 ;  /* 0x0000000400007c02 */ /* 0x000fd60008000f00 */
        /* <DEDUP_REMOVED lines=29> */
[----:B012--5:R-:W-:Y:S05]  /*3ce0*/  CALL.REL.NOINC `($__internal_195_$__cuda_sm20_rcp_rn_f32_slowpath) ;  /* 0x0000009800447944 */ /* 0x027fea0003c00000 */
[----:B------:R-:W-:Y:S01]  /*3cf0*/  MOV R104, R0 ;  /* 0x0000000000687202 */ /* 0x000fe20000000f00 */
[----:B------:R-:W-:Y:S06]  /*3d00*/  BRA `(.L_x_11304) ;  /* 0x0000000000107947 */ /* 0x000fec0003800000 */
.L_x_11303:
[----:B------:R-:W3:Y:S02]  /*3d10*/  MUFU.RCP R0, R104 ;  /* 0x0000006800007308 */ /* 0x000ee40000001000 */
[----:B---3--:R-:W-:-:S04]  /*3d20*/  FFMA R104, R104, R0, -1 ;  /* 0xbf80000068687423 */ /* 0x008fc80000000000 */
[----:B------:R-:W-:-:S04]  /*3d30*/  FADD.FTZ R104, -R104, -RZ ;  /* 0x800000ff68687221 */ /* 0x000fc80000010100 */
[----:B------:R-:W-:-:S07]  /*3d40*/  FFMA R104, R0, R104, R0 ;  /* 0x0000006800687223 */ /* 0x000fce0000000000 */
.L_x_11304:
[----:B------:R-:W-:Y:S05]  /*3d50*/  BSYNC.RECONVERGENT B0 ;  /* 0x0000000000007941 */ /* 0x000fea0003800200 */
.L_x_11302:
        /* <DEDUP_REMOVED lines=44> */
[----:B------:R-:W1:Y:S01]  /*4020*/  LDCU.U8 UR6, c[0x0][0x3c0] ;  /* 0x00007800ff0677ac */ /* 0x000e620008000000 */
[----:B0-----:R-:W-:Y:S02]  /*4030*/  HADD2.F32 R0, -RZ, R100.H0_H0 ;  /* 0x20000064ff007230 */ /* 0x001fe40000004100 */
[----:B------:R-:W-:Y:S01]  /*4040*/  FADD R102, R173, -UR11 ;  /* 0x8000000bad667e21 */ /* 0x000fe20008000000 */
[----:B------:R-:W3:Y:S01]  /*4050*/  LDL.S16 R105, [R1+0x22] ;  /* 0x0000220001697983 */ /* 0x000ee20000100600 */
[----:B------:R-:W-:Y:S02]  /*4060*/  HADD2.F32 R103, -RZ, R98.H0_H0 ;  /* 0x20000062ff677230 */ /* 0x000fe40000004100 */
[----:B------:R-:W-:Y:S01]  /*4070*/  FMUL R102, R102, UR5 ;  /* 0x0000000566667c20 */ /* 0x000fe20008400000 */
[----:B------:R-:W4:Y:S01]  /*4080*/  LDL.S16 R173, [R1+0x20] ;  /* 0x0000200001ad7983 */ /* 0x000f220000100600 */
        /* <DEDUP_REMOVED lines=8> */
[----:B------:R-:W-:-:S05]  /*4110*/  @P1 FMUL R0, R0, UR10 ;  /* 0x0000000a00001c20 */ /* 0x000fca0008400000 */
[----:B------:R-:W-:-:S04]  /*4120*/  F2FP.SATFINITE.E4M3.F32.PACK_AB_MERGE_C R0, RZ, R0, RZ ;  /* 0x00000000ff00723e */ /* 0x000fc800048070ff */
[----:B------:R-:W-:Y:S01]  /*4130*/  LOP3.LUT R0, R0, 0xff, RZ, 0xc0, !PT ;  /* 0x000000ff00007812 */ /* 0x000fe200078ec0ff */
[----:B--2---:R-:W-:Y:S02]  /*4140*/  HADD2.F32 R102, -RZ, R104.H0_H0 ;  /* 0x20000068ff667230 */ /* 0x004fe40000004100 */
[----:B------:R-:W-:-:S03]  /*4150*/  HADD2.F32 R104, -RZ, R239.H0_H0 ;  /* 0x200000efff687230 */ /* 0x000fc60000004100 */
[----:B------:R-:W-:-:S04]  /*4160*/  @P2 FADD R102, R102, 1 ;  /* 0x3f80000066662421 */ /* 0x000fc80000000000 */
[----:B------:R-:W-:-:S04]  /*4170*/  FFMA R102, R103, R102, R104 ;  /* 0x0000006667667223 */ /* 0x000fc80000000068 */
[----:B------:R-:W-:-:S05]  /*4180*/  @P1 FMUL R102, R102, UR10 ;  /* 0x0000000a66661c20 */ /* 0x000fca0008400000 */
[----:B------:R-:W-:Y:S01]  /*4190*/  F2FP.SATFINITE.E4M3.F32.PACK_AB_MERGE_C R102, RZ, R102, RZ ;  /* 0x00000066ff66723e */ /* 0x000fe200048070ff */
[----:B------:R-:W-:Y:S01]  /*41a0*/  FADD R103, R171, -UR11 ;  /* 0x8000000bab677e21 */ /* 0x000fe20008000000 */
[----:B------:R-:W-:Y:S01]  /*41b0*/  HADD2.F32 R104, -RZ, R99.H0_H0 ;  /* 0x20000063ff687230 */ /* 0x000fe20000004100 */
[----:B------:R-:W2:Y:S01]  /*41c0*/  LDL.S16 R171, [R1+0x1a] ;  /* 0x00001a0001ab7983 */ /* 0x000ea20000100600 */
[----:B------:R-:W-:Y:S01]  /*41d0*/  LEA R0, R102, R0, 0x8 ;  /* 0x0000000066007211 */ /* 0x000fe200078e40ff */
[----:B------:R-:W-:Y:S02]  /*41e0*/  HADD2.F32 R102, -RZ, R101.H0_H0 ;  /* 0x20000065ff667230 */ /* 0x000fe40000004100 */
[----:B------:R-:W-:-:S03]  /*41f0*/  FMUL R103, R103, UR5 ;  /* 0x0000000567677c20 */ /* 0x000fc60008400000 */
[----:B------:R-:W-:-:S04]  /*4200*/  @P2 FADD R102, R102, 1 ;  /* 0x3f80000066662421 */ /* 0x000fc80000000000 */
[----:B------:R-:W-:Y:S01]  /*4210*/  FFMA R102, R103, R102, R104 ;  /* 0x0000006667667223 */ /* 0x000fe20000000068 */
[----:B------:R-:W-:Y:S02]  /*4220*/  FADD R103, R170, -UR11 ;  /* 0x8000000baa677e21 */ /* 0x000fe40008000000 */
[----:B------:R-:W2:Y:S01]  /*4230*/  LDL.S16 R170, [R1+0x1e] ;  /* 0x00001e0001aa7983 */ /* 0x000ea20000100600 */
[----:B------:R-:W-:-:S05]  /*4240*/  @P1 FMUL R102, R102, UR10 ;  /* 0x0000000a66661c20 */ /* 0x000fca0008400000 */
[----:B------:R-:W-:-:S04]  /*4250*/  F2FP.SATFINITE.E4M3.F32.PACK_AB_MERGE_C R102, RZ, R102, RZ ;  /* 0x00000066ff66723e */ /* 0x000fc800048070ff */
[----:B------:R-:W-:-:S04]  /*4260*/  SHF.L.U32 R102, R102, 0x10, RZ ;  /* 0x0000001066667819 */ /* 0x000fc800000006ff */
[----:B------:R-:W-:-:S04]  /*4270*/  LOP3.LUT R102, R102, 0xff0000, RZ, 0xc0, !PT ;  /* 0x00ff000066667812 */ /* 0x000fc800078ec0ff */
[----:B------:R-:W-:Y:S01]  /*4280*/  LOP3.LUT R0, R102, 0xffff, R0, 0xf8, !PT ;  /* 0x0000ffff66007812 */ /* 0x000fe200078ef800 */
[----:B---3--:R-:W-:Y:S02]  /*4290*/  HADD2.F32 R102, -RZ, R105.H0_H0 ;  /* 0x20000069ff667230 */ /* 0x008fe40000004100 */
[----:B------:R-:W-:Y:S01]  /*42a0*/  FMUL R103, R103, UR5 ;  /* 0x0000000567677c20 */ /* 0x000fe20008400000 */
[----:B------:R-:W-:Y:S02]  /*42b0*/  HADD2.F32 R104, -RZ, R238.H1_H1 ;  /* 0x300000eeff687230 */ /* 0x000fe40000004100 */
[----:B------:R-:W-:-:S04]  /*42c0*/  @P2 FADD R102, R102, 1 ;  /* 0x3f80000066662421 */ /* 0x000fc80000000000 */
[----:B------:R-:W-:Y:S01]  /*42d0*/  FFMA R102, R103, R102, R104 ;  /* 0x0000006667667223 */ /* 0x000fe20000000068 */
[----:B------:R-:W-:Y:S02]  /*42e0*/  HADD2.F32 R103, -RZ, R96.H0_H0 ;  /* 0x20000060ff677230 */ /* 0x000fe40000004100 */
[----:B------:R-:W-:Y:S01]  /*42f0*/  FADD R104, R169, -UR11 ;  /* 0x8000000ba9687e21 */ /* 0x000fe20008000000 */
[----:B------:R-:W-:Y:S01]  /*4300*/  HADD2.F32 R105, -RZ, R94.H0_H0 ;  /* 0x2000005eff697230 */ /* 0x000fe20000004100 */
[----:B------:R-:W3:Y:S02]  /*4310*/  LDL.S16 R169, [R1+0x16] ;  /* 0x0000160001a97983 */ /* 0x000ee40000100600 */
[----:B------:R-:W-:Y:S01]  /*4320*/  FMUL R104, R104, UR5 ;  /* 0x0000000568687c20 */ /* 0x000fe20008400000 */
[----:B------:R-:W-:-:S04]  /*4330*/  @P2 FADD R103, R103, 1 ;  /* 0x3f80000067672421 */ /* 0x000fc80000000000 */
[----:B------:R-:W-:Y:S01]  /*4340*/  FFMA R103, R104, R103, R105 ;  /* 0x0000006768677223 */ /* 0x000fe20000000069 */
[----:B----4-:R-:W-:Y:S02]  /*4350*/  HADD2.F32 R104, -RZ, R173.H0_H0 ;  /* 0x200000adff687230 */ /* 0x010fe40000004100 */
        /* <DEDUP_REMOVED lines=12> */
[----:B--2---:R-:W-:Y:S02]  /*4420*/  HADD2.F32 R166, -RZ, R170.H0_H0 ;  /* 0x200000aaffa67230 */ /* 0x004fe40000004100 */
[----:B------:R-:W2:Y:S01]  /*4430*/  LDL.S16 R170, [R1+0x18] ;  /* 0x0000180001aa7983 */ /* 0x000ea20000100600 */
        /* <DEDUP_REMOVED lines=24> */
[----:B------:R-:W4:Y:S01]  /*45c0*/  LDL.S16 R171, [R1+0x14] ;  /* 0x0000140001ab7983 */ /* 0x000f220000100600 */
[----:B------:R-:W-:Y:S02]  /*45d0*/  HADD2.F32 R168, -RZ, R236.H1_H1 ;  /* 0x300000ecffa87230 */ /* 0x000fe40000004100 */
        /* <DEDUP_REMOVED lines=10> */
[----:B------:R-:W-:-:S03]  /*4680*/  HADD2.F32 R168, -RZ, R236.H0_H0 ;  /* 0x200000ecffa87230 */ /* 0x000fc60000004100 */
[----:B------:R-:W-:Y:S01]  /*4690*/  FMUL R165, R165, UR5 ;  /* 0x00000005a5a57c20 */ /* 0x000fe20008400000 */
[----:B--2---:R-:W-:Y:S02]  /*46a0*/  HADD2.F32 R160, -RZ, R170.H0_H0 ;  /* 0x200000aaffa07230 */ /* 0x004fe40000004100 */
[----:B------:R-:W2:Y:S03]  /*46b0*/  LDL.S16 R170, [R1+0x12] ;  /* 0x0000120001aa7983 */ /* 0x000ea60000100600 */
        /* <DEDUP_REMOVED lines=9> */
[----:B---3--:R-:W-:Y:S02]  /*4750*/  HADD2.F32 R158, -RZ, R169.H0_H0 ;  /* 0x200000a9ff9e7230 */ /* 0x008fe40000004100 */
[----:B------:R-:W3:Y:S01]  /*4760*/  LDL.S16 R169, [R1+0x10] ;  /* 0x0000100001a97983 */ /* 0x000ee20000100600 */
        /* <DEDUP_REMOVED lines=11> */
[----:B----4-:R-:W-:Y:S02]  /*4820*/  HADD2.F32 R156, -RZ, R171.H0_H0 ;  /* 0x200000abff9c7230 */ /* 0x010fe40000004100 */
        /* <DEDUP_REMOVED lines=11> */
[----:B------:R-:W-:-:S03]  /*48e0*/  HADD2.F32 R168, -RZ, R198.H1_H1 ;  /* 0x300000c6ffa87230 */ /* 0x000fc60000004100 */
[----:B------:R-:W-:Y:S01]  /*48f0*/  FMUL R165, R165, UR5 ;  /* 0x00000005a5a57c20 */ /* 0x000fe20008400000 */
[----:B--2---:R-:W-:-:S05]  /*4900*/  HADD2.F32 R154, -RZ, R170.H0_H0 ;  /* 0x200000aaff9a7230 */ /* 0x004fca0000004100 */
        /* <DEDUP_REMOVED lines=21> */
[----:B-----5:R-:W-:Y:S02]  /*4a60*/  HADD2.F32 R150, -RZ, R223.H0_H0 ;  /* 0x200000dfff967230 */ /* 0x020fe40000004100 */
        /* <DEDUP_REMOVED lines=95> */
[----:B------:R-:W-:Y:S02]  /*5060*/  HADD2.F32 R134, -RZ, R252.H1_H1 ;  /* 0x300000fcff867230 */ /* 0x000fe40000004100 */
        /* <DEDUP_REMOVED lines=109> */
[----:B------:R-:W-:Y:S02]  /*5740*/  HADD2.F32 R176, -RZ, R217.H1_H1 ;  /* 0x300000d9ffb07230 */ /* 0x000fe40000004100 */
        /* <DEDUP_REMOVED lines=126> */
[----:B------:R-:W-:-:S05]  /*5f30*/  HADD2.F32 R189, -RZ, R189.H0_H0 ;  /* 0x200000bdffbd7230 */ /* 0x000fca0000004100 */
        /* <DEDUP_REMOVED lines=8> */
[----:B------:R-:W-:-:S04]  /*5fc0*/  FADD R111, R111, -UR11 ;  /* 0x8000000b6f6f7e21 */ /* 0x000fc80008000000 */
        /* <DEDUP_REMOVED lines=124> */
[----:B------:R-:W0:Y:S03]  /*6790*/  S2UR UR5, SR_CTAID.X ;  /* 0x00000000000579c3 */ /* 0x000e260000002500 */
[----:B------:R-:W-:-:S02]  /*67a0*/  FFMA R121, R209, R121, R210 ;  /* 0x00000079d1797223 */ /* 0x000fc400000000d2 */
[----:B------:R-:W1:Y:S01]  /*67b0*/  S2R R209, SR_TID.X ;  /* 0x0000000000d17919 */ /* 0x000e620000002100 */
[----:B------:R-:W-:Y:S01]  /*67c0*/  @P1 FMUL R109, R109, UR10 ;  /* 0x0000000a6d6d1c20 */ /* 0x000fe20008400000 */
[----:B------:R-:W-:Y:S01]  /*67d0*/  @P1 FMUL R110, R110, UR10 ;  /* 0x0000000a6e6e1c20 */ /* 0x000fe20008400000 */
[----:B------:R-:W-:Y:S01]  /*67e0*/  @P1 FMUL R145, R145, UR10 ;  /* 0x0000000a91911c20 */ /* 0x000fe20008400000 */
[----:B------:R-:W-:Y:S01]  /*67f0*/  @P1 FMUL R133, R133, UR10 ;  /* 0x0000000a85851c20 */ /* 0x000fe20008400000 */
[----:B------:R-:W-:Y:S01]  /*6800*/  @P1 FMUL R143, R143, UR10 ;  /* 0x0000000a8f8f1c20 */ /* 0x000fe20008400000 */
[----:B------:R-:W-:Y:S01]  /*6810*/  F2FP.SATFINITE.E4M3.F32.PACK_AB_MERGE_C R109, RZ, R109, RZ ;  /* 0x0000006dff6d723e */ /* 0x000fe200048070ff */
[----:B------:R-:W-:Y:S01]  /*6820*/  @P1 FMUL R131, R131, UR10 ;  /* 0x0000000a83831c20 */ /* 0x000fe20008400000 */
[----:B------:R-:W-:Y:S01]  /*6830*/  @P1 FMUL R144, R144, UR10 ;  /* 0x0000000a90901c20 */ /* 0x000fe20008400000 */
        /* <DEDUP_REMOVED lines=13> */
[----:B------:R-:W-:Y:S01]  /*6910*/  @P1 FMUL R153, R153, UR10 ;  /* 0x0000000a99991c20 */ /* 0x000fe20008400000 */
[----:B------:R-:W-:Y:S01]  /*6920*/  @P1 FMUL R169, R169, UR10 ;  /* 0x0000000aa9a91c20 */ /* 0x000fe20008400000 */
[----:B------:R-:W-:Y:S01]  /*6930*/  @P1 FMUL R163, R163, UR10 ;  /* 0x0000000aa3a31c20 */ /* 0x000fe20008400000 */
[----:B------:R-:W-:Y:S01]  /*6940*/  @P1 FMUL R151, R151, UR10 ;  /* 0x0000000a97971c20 */ /* 0x000fe20008400000 */
[----:B------:R-:W-:Y:S01]  /*6950*/  @P1 FMUL R126, R126, UR10 ;  /* 0x0000000a7e7e1c20 */ /* 0x000fe20008400000 */
[----:B------:R-:W-:Y:S01]  /*6960*/  LEA R109, R110, R109, 0x8 ;  /* 0x0000006d6e6d7211 */ /* 0x000fe200078e40ff */
        /* <DEDUP_REMOVED lines=8> */
[----:B------:R-:W-:Y:S01]  /*69f0*/  LOP3.LUT R133, R133, 0xff, RZ, 0xc0, !PT ;  /* 0x000000ff85857812 */ /* 0x000fe200078ec0ff */
[----:B------:R-:W-:Y:S01]  /*6a00*/  @P1 FMUL R102, R102, UR10 ;  /* 0x0000000a66661c20 */ /* 0x000fe20008400000 */
[----:B------:R-:W-:Y:S01]  /*6a10*/  SHF.L.U32 R110, R143, 0x10, RZ ;  /* 0x000000108f6e7819 */ /* 0x000fe200000006ff */
[----:B------:R-:W-:Y:S01]  /*6a20*/  @P1 FMUL R150, R150, UR10 ;  /* 0x0000000a96961c20 */ /* 0x000fe20008400000 */
[----:B------:R-:W-:Y:S01]  /*6a30*/  SHF.L.U32 R131, R131, 0x10, RZ ;  /* 0x0000001083837819 */ /* 0x000fe200000006ff */
        /* <DEDUP_REMOVED lines=12> */
[----:B0-----:R-:W-:Y:S01]  /*6b00*/  USHF.L.U32 UR6, UR5, 0x7, URZ ;  /* 0x0000000705067899 */ /* 0x001fe200080006ff */
[----:B------:R-:W-:Y:S01]  /*6b10*/  F2FP.SATFINITE.E4M3.F32.PACK_AB_MERGE_C R153, RZ, R153, RZ ;  /* 0x00000099ff99723e */ /* 0x000fe200048070ff */
[----:B------:R-:W-:Y:S01]  /*6b20*/  @P1 FMUL R190, R190, UR10 ;  /* 0x0000000abebe1c20 */ /* 0x000fe20008400000 */
[----:B------:R-:W-:Y:S01]  /*6b30*/  F2FP.SATFINITE.E4M3.F32.PACK_AB_MERGE_C R169, RZ, R169, RZ ;  /* 0x000000a9ffa9723e */ /* 0x000fe200048070ff */
[----:B------:R-:W-:Y:S01]  /*6b40*/  @P1 FMUL R199, R199, UR10 ;  /* 0x0000000ac7c71c20 */ /* 0x000fe20008400000 */
[----:B------:R-:W-:-:S02]  /*6b50*/  F2FP.SATFINITE.E4M3.F32.PACK_AB_MERGE_C R163, RZ, R163, RZ ;  /* 0x000000a3ffa3723e */ /* 0x000fc400048070ff */
[----:B------:R-:W-:Y:S02]  /*6b60*/  F2FP.SATFINITE.E4M3.F32.PACK_AB_MERGE_C R151, RZ, R151, RZ ;  /* 0x00000097ff97723e */ /* 0x000fe400048070ff */
[----:B------:R-:W-:Y:S01]  /*6b70*/  F2FP.SATFINITE.E4M3.F32.PACK_AB_MERGE_C R126, RZ, R126, RZ ;  /* 0x0000007eff7e723e */ /* 0x000fe200048070ff */
[----:B------:R-:W-:Y:S01]  /*6b80*/  @P1 FMUL R160, R160, UR10 ;  /* 0x0000000aa0a01c20 */ /* 0x000fe20008400000 */
[----:B------:R-:W-:Y:S02]  /*6b90*/  LEA R144, R144, R145, 0x8 ;  /* 0x0000009190907211 */ /* 0x000fe400078e40ff */
[----:B------:R-:W-:Y:S02]  /*6ba0*/  LEA R132, R132, R133, 0x8 ;  /* 0x0000008584847211 */ /* 0x000fe400078e40ff */
[----:B------:R-:W-:Y:S02]  /*6bb0*/  LOP3.LUT R110, R110, 0xff0000, RZ, 0xc0, !PT ;  /* 0x00ff00006e6e7812 */ /* 0x000fe400078ec0ff */
[----:B------:R-:W-:Y:S01]  /*6bc0*/  LOP3.LUT R131, R131, 0xff0000, RZ, 0xc0, !PT ;  /* 0x00ff000083837812 */ /* 0x000fe200078ec0ff */
[----:B------:R-:W-:Y:S01]  /*6bd0*/  @P1 FMUL R166, R166, UR10 ;  /* 0x0000000aa6a61c20 */ /* 0x000fe20008400000 */
[----:B------:R-:W-:-:S02]  /*6be0*/  F2FP.SATFINITE.E4M3.F32.PACK_AB_MERGE_C R104, RZ, R104, RZ ;  /* 0x00000068ff68723e */ /* 0x000fc400048070ff */
[----:B------:R-:W-:Y:S02]  /*6bf0*/  F2FP.SATFINITE.E4M3.F32.PACK_AB_MERGE_C R164, RZ, R164, RZ ;  /* 0x000000a4ffa4723e */ /* 0x000fe400048070ff */
[----:B------:R-:W-:Y:S02]  /*6c00*/  LOP3.LUT R103, R103, 0xff, RZ, 0xc0, !PT ;  /* 0x000000ff67677812 */ /* 0x000fe400078ec0ff */
[----:B------:R-:W-:Y:S02]  /*6c10*/  LOP3.LUT R105, R105, 0xff, RZ, 0xc0, !PT ;  /* 0x000000ff69697812 */ /* 0x000fe400078ec0ff */
[----:B------:R-:W-:Y:S02]  /*6c20*/  F2FP.SATFINITE.E4M3.F32.PACK_AB_MERGE_C R120, RZ, R120, RZ ;  /* 0x00000078ff78723e */ /* 0x000fe400048070ff */
[----:B------:R-:W-:Y:S02]  /*6c30*/  LOP3.LUT R207, R207, 0xff, RZ, 0xc0, !PT ;  /* 0x000000ffcfcf7812 */ /* 0x000fe400078ec0ff */
[----:B------:R-:W-:Y:S01]  /*6c40*/  SHF.L.U32 R208, R208, 0x10, RZ ;  /* 0x00000010d0d07819 */ /* 0x000fe200000006ff */
[----:B------:R-:W-:Y:S01]  /*6c50*/  @P1 FMUL R177, R177, UR10 ;  /* 0x0000000ab1b11c20 */ /* 0x000fe20008400000 */
[----:B------:R-:W-:Y:S01]  /*6c60*/  F2FP.SATFINITE.E4M3.F32.PACK_AB_MERGE_C R161, RZ, R161, RZ ;  /* 0x000000a1ffa1723e */ /* 0x000fe200048070ff */
[----:B------:R-:W-:Y:S01]  /*6c70*/  @P1 FMUL R179, R179, UR10 ;  /* 0x0000000ab3b31c20 */ /* 0x000fe20008400000 */
[----:B------:R-:W-:-:S02]  /*6c80*/  F2FP.SATFINITE.E4M3.F32.PACK_AB_MERGE_C R156, RZ, R156, RZ ;  /* 0x0000009cff9c723e */ /* 0x000fc400048070ff */
[----:B------:R-:W-:Y:S02]  /*6c90*/  LOP3.LUT R157, R157, 0xff, RZ, 0xc0, !PT ;  /* 0x000000ff9d9d7812 */ /* 0x000fe400078ec0ff */
[----:B------:R-:W-:Y:S02]  /*6ca0*/  SHF.L.U32 R155, R155, 0x10, RZ ;  /* 0x000000109b9b7819 */ /* 0x000fe400000006ff */
[----:B------:R-:W-:Y:S02]  /*6cb0*/  F2FP.SATFINITE.E4M3.F32.PACK_AB_MERGE_C R102, RZ, R102, RZ ;  /* 0x00000066ff66723e */ /* 0x000fe400048070ff */
[----:B------:R-:W-:Y:S01]  /*6cc0*/  F2FP.SATFINITE.E4M3.F32.PACK_AB_MERGE_C R150, RZ, R150, RZ ;  /* 0x00000096ff96723e */ /* 0x000fe200048070ff */
[----:B------:R-:W-:Y:S01]  /*6cd0*/  @P1 FMUL R112, R112, UR10 ;  /* 0x0000000a70701c20 */ /* 0x000fe20008400000 */
[----:B------:R-:W-:Y:S01]  /*6ce0*/  F2FP.SATFINITE.E4M3.F32.PACK_AB_MERGE_C R152, RZ, R152, RZ ;  /* 0x00000098ff98723e */ /* 0x000fe200048070ff */
[----:B------:R-:W-:Y:S01]  /*6cf0*/  @P1 FMUL R189, R189, UR10 ;  /* 0x0000000abdbd1c20 */ /* 0x000fe20008400000 */
[----:B------:R-:W-:-:S02]  /*6d00*/  LOP3.LUT R153, R153, 0xff, RZ, 0xc0, !PT ;  /* 0x000000ff99997812 */ /* 0x000fc400078ec0ff */
[----:B------:R-:W-:Y:S02]  /*6d10*/  F2FP.SATFINITE.E4M3.F32.PACK_AB_MERGE_C R170, RZ, R170, RZ ;  /* 0x000000aaffaa723e */ /* 0x000fe400048070ff */
[----:B------:R-:W-:Y:S02]  /*6d20*/  LOP3.LUT R169, R169, 0xff, RZ, 0xc0, !PT ;  /* 0x000000ffa9a97812 */ /* 0x000fe400078ec0ff */
[----:B------:R-:W-:Y:S02]  /*6d30*/  F2FP.SATFINITE.E4M3.F32.PACK_AB_MERGE_C R167, RZ, R167, RZ ;  /* 0x000000a7ffa7723e */ /* 0x000fe400048070ff */
[----:B------:R-:W-:Y:S02]  /*6d40*/  SHF.L.U32 R163, R163, 0x10, RZ ;  /* 0x00000010a3a37819 */ /* 0x000fe400000006ff */
[----:B------:R-:W-:Y:S02]  /*6d50*/  SHF.L.U32 R151, R151, 0x10, RZ ;  /* 0x0000001097977819 */ /* 0x000fe400000006ff */
[----:B------:R-:W-:-:S02]  /*6d60*/  SHF.L.U32 R126, R126, 0x10, RZ ;  /* 0x000000107e7e7819 */ /* 0x000fc400000006ff */
[----:B------:R-:W-:Y:S02]  /*6d70*/  F2FP.SATFINITE.E4M3.F32.PACK_AB_MERGE_C R127, RZ, R127, RZ ;  /* 0x0000007fff7f723e */ /* 0x000fe400048070ff */
[----:B------:R-:W-:Y:S02]  /*6d80*/  F2FP.SATFINITE.E4M3.F32.PACK_AB_MERGE_C R176, RZ, R176, RZ ;  /* 0x000000b0ffb0723e */ /* 0x000fe400048070ff */
[----:B------:R-:W-:Y:S02]  /*6d90*/  LOP3.LUT R144, R110, 0xffff, R144, 0xf8, !PT ;  /* 0x0000ffff6e907812 */ /* 0x000fe400078ef890 */
[----:B------:R-:W-:Y:S02]  /*6da0*/  LOP3.LUT R132, R131, 0xffff, R132, 0xf8, !PT ;  /* 0x0000ffff83847812 */ /* 0x000fe400078ef884 */
[----:B------:R-:W-:Y:S02]  /*6db0*/  F2FP.SATFINITE.E4M3.F32.PACK_AB_MERGE_C R178, RZ, R178, RZ ;  /* 0x000000b2ffb2723e */ /* 0x000fe400048070ff */
[----:B------:R-:W-:-:S02]  /*6dc0*/  LEA R103, R104, R103, 0x8 ;  /* 0x0000006768677211 */ /* 0x000fc400078e40ff */
[----:B------:R-:W-:Y:S02]  /*6dd0*/  LEA R164, R164, R105, 0x8 ;  /* 0x00000069a4a47211 */ /* 0x000fe400078e40ff */
[----:B------:R-:W-:Y:S02]  /*6de0*/  F2FP.SATFINITE.E4M3.F32.PACK_AB_MERGE_C R190, RZ, R190, RZ ;  /* 0x000000beffbe723e */ /* 0x000fe400048070ff */
[----:B------:R-:W-:Y:S02]  /*6df0*/  LEA R120, R120, R207, 0x8 ;  /* 0x000000cf78787211 */ /* 0x000fe400078e40ff */
[----:B------:R-:W-:Y:S02]  /*6e00*/  F2FP.SATFINITE.E4M3.F32.PACK_AB_MERGE_C R110, RZ, R199, RZ ;  /* 0x000000c7ff6e723e */ /* 0x000fe400048070ff */
[----:B------:R-:W-:Y:S01]  /*6e10*/  LOP3.LUT R131, R208, 0xff0000, RZ, 0xc0, !PT ;  /* 0x00ff0000d0837812 */ /* 0x000fe200078ec0ff */
[----:B------:R-:W-:Y:S01]  /*6e20*/  @P1 FMUL R154, R154, UR10 ;  /* 0x0000000a9a9a1c20 */ /* 0x000fe20008400000 */
[----:B------:R-:W-:-:S02]  /*6e30*/  F2FP.SATFINITE.E4M3.F32.PACK_AB_MERGE_C R160, RZ, R160, RZ ;  /* 0x000000a0ffa0723e */ /* 0x000fc400048070ff */
[----:B------:R-:W-:Y:S02]  /*6e40*/  LOP3.LUT R161, R161, 0xff, RZ, 0xc0, !PT ;  /* 0x000000ffa1a17812 */ /* 0x000fe400078ec0ff */
[----:B------:R-:W-:Y:S02]  /*6e50*/  LEA R156, R156, R157, 0x8 ;  /* 0x0000009d9c9c7211 */ /* 0x000fe400078e40ff */
[----:B-1----:R-:W-:Y:S02]  /*6e60*/  LOP3.LUT R104, R209, 0x7f, RZ, 0xc0, !PT ;  /* 0x0000007fd1687812 */ /* 0x002fe400078ec0ff */
[----:B------:R-:W-:Y:S02]  /*6e70*/  MOV R105, UR6 ;  /* 0x0000000600697c02 */ /* 0x000fe40008000f00 */
[----:B------:R-:W-:Y:S02]  /*6e80*/  LOP3.LUT R155, R155, 0xff0000, RZ, 0xc0, !PT ;  /* 0x00ff00009b9b7812 */ /* 0x000fe400078ec0ff */
[----:B------:R-:W-:-:S02]  /*6e90*/  LOP3.LUT R102, R102, 0xffff, RZ, 0xc0, !PT ;  /* 0x0000ffff66667812 */ /* 0x000fc400078ec0ff */
[----:B------:R-:W-:Y:S01]  /*6ea0*/  LOP3.LUT R150, R150, 0xffff, RZ, 0xc0, !PT ;  /* 0x0000ffff96967812 */ /* 0x000fe200078ec0ff */
[----:B------:R-:W-:Y:S01]  /*6eb0*/  @P1 FMUL R111, R111, UR10 ;  /* 0x0000000a6f6f1c20 */ /* 0x000fe20008400000 */
[----:B------:R-:W-:Y:S02]  /*6ec0*/  LEA R152, R152, R153, 0x8 ;  /* 0x0000009998987211 */ /* 0x000fe400078e40ff */
[----:B------:R-:W-:Y:S02]  /*6ed0*/  LEA R169, R170, R169, 0x8 ;  /* 0x000000a9aaa97211 */ /* 0x000fe400078e40ff */
[----:B------:R-:W-:Y:S02]  /*6ee0*/  SHF.L.U32 R167, R167, 0x10, RZ ;  /* 0x00000010a7a77819 */ /* 0x000fe400000006ff */
[----:B------:R-:W-:Y:S02]  /*6ef0*/  LOP3.LUT R163, R163, 0xff0000, RZ, 0xc0, !PT ;  /* 0x00ff0000a3a37812 */ /* 0x000fe400078ec0ff */
[----:B------:R-:W-:-:S02]  /*6f00*/  LOP3.LUT R151, R151, 0xff0000, RZ, 0xc0, !PT ;  /* 0x00ff000097977812 */ /* 0x000fc400078ec0ff */
[----:B------:R-:W-:Y:S02]  /*6f10*/  LOP3.LUT R126, R126, 0xff0000, RZ, 0xc0, !PT ;  /* 0x00ff00007e7e7812 */ /* 0x000fe400078ec0ff */
[----:B------:R-:W-:Y:S02]  /*6f20*/  F2FP.SATFINITE.E4M3.F32.PACK_AB_MERGE_C R166, RZ, R166, RZ ;  /* 0x000000a6ffa6723e */ /* 0x000fe400048070ff */
[----:B------:R-:W-:Y:S01]  /*6f30*/  LOP3.LUT R127, R127, 0xffff, RZ, 0xc0, !PT ;  /* 0x0000ffff7f7f7812 */ /* 0x000fe200078ec0ff */
[----:B------:R-:W-:Y:S01]  /*6f40*/  @P1 FMUL R107, R107, UR10 ;  /* 0x0000000a6b6b1c20 */ /* 0x000fe20008400000 */
[----:B------:R-:W-:Y:S01]  /*6f50*/  F2FP.SATFINITE.E4M3.F32.PACK_AB_MERGE_C R177, RZ, R177, RZ ;  /* 0x000000b1ffb1723e */ /* 0x000fe200048070ff */
[----:B------:R-:W-:Y:S01]  /*6f60*/  @P1 FMUL R187, R187, UR10 ;  /* 0x0000000abbbb1c20 */ /* 0x000fe20008400000 */
[----:B------:R-:W-:Y:S02]  /*6f70*/  LOP3.LUT R176, R176, 0xff, RZ, 0xc0, !PT ;  /* 0x000000ffb0b07812 */ /* 0x000fe400078ec0ff */
[----:B------:R-:W-:-:S02]  /*6f80*/  SHF.L.U32 R178, R178, 0x10, RZ ;  /* 0x00000010b2b27819 */ /* 0x000fc400000006ff */
[----:B------:R-:W-:Y:S02]  /*6f90*/  F2FP.SATFINITE.E4M3.F32.PACK_AB_MERGE_C R179, RZ, R179, RZ ;  /* 0x000000b3ffb3723e */ /* 0x000fe400048070ff */
[----:B------:R-:W-:Y:S02]  /*6fa0*/  F2FP.SATFINITE.E4M3.F32.PACK_AB_MERGE_C R112, RZ, R112, RZ ;  /* 0x00000070ff70723e */ /* 0x000fe400048070ff */
[----:B------:R-:W-:Y:S02]  /*6fb0*/  LOP3.LUT R190, R190, 0xff, RZ, 0xc0, !PT ;  /* 0x000000ffbebe7812 */ /* 0x000fe400078ec0ff */
[----:B------:R-:W-:Y:S02]  /*6fc0*/  F2FP.SATFINITE.E4M3.F32.PACK_AB_MERGE_C R189, RZ, R189, RZ ;  /* 0x000000bdffbd723e */ /* 0x000fe400048070ff */
[----:B------:R-:W-:Y:S02]  /*6fd0*/  SHF.L.U32 R110, R110, 0x10, RZ ;  /* 0x000000106e6e7819 */ /* 0x000fe400000006ff */
[----:B------:R-:W-:-:S02]  /*6fe0*/  LOP3.LUT R120, R131, 0xffff, R120, 0xf8, !PT ;  /* 0x0000ffff83787812 */ /* 0x000fc400078ef878 */
[----:B------:R-:W-:Y:S02]  /*6ff0*/  LEA R160, R160, R161, 0x8 ;  /* 0x000000a1a0a07211 */ /* 0x000fe400078e40ff */
[----:B------:R-:W-:Y:S02]  /*7000*/  LOP3.LUT R105, R104, 0x80, R105, 0xf8, !PT ;  /* 0x0000008068697812 */ /* 0x000fe400078ef869 */
[----:B------:R-:W-:Y:S02]  /*7010*/  LOP3.LUT R156, R155, 0xffff, R156, 0xf8, !PT ;  /* 0x0000ffff9b9c7812 */ /* 0x000fe400078ef89c */
[----:B------:R-:W-:Y:S02]  /*7020*/  SHF.L.U32 R131, R102, 0x18, RZ ;  /* 0x0000001866837819 */ /* 0x000fe400000006ff */
[----:B------:R-:W-:Y:S01]  /*7030*/  SHF.L.U32 R150, R150, 0x18, RZ ;  /* 0x0000001896967819 */ /* 0x000fe200000006ff */
[----:B------:R-:W-:Y:S01]  /*7040*/  @P1 FMUL R159, R159, UR10 ;  /* 0x0000000a9f9f1c20 */ /* 0x000fe20008400000 */
[----:B------:R-:W-:Y:S01]  /*7050*/  LOP3.LUT R167, R167, 0xff0000, RZ, 0xc0, !PT ;  /* 0x00ff0000a7a77812 */ /* 0x000fe200078ec0ff */
[----:B------:R-:W-:Y:S01]  /*7060*/  @P1 FMUL R142, R142, UR10 ;  /* 0x0000000a8e8e1c20 */ /* 0x000fe20008400000 */
[----:B------:R-:W-:-:S02]  /*7070*/  LOP3.LUT R104, R163, 0xffff, R164, 0xf8, !PT ;  /* 0x0000ffffa3687812 */ /* 0x000fc400078ef8a4 */
[----:B------:R-:W-:Y:S02]  /*7080*/  LOP3.LUT R155, R151, 0xffff, R152, 0xf8, !PT ;  /* 0x0000ffff979b7812 */ /* 0x000fe400078ef898 */
[----:B------:R-:W-:Y:S02]  /*7090*/  LOP3.LUT R161, R126, 0xffff, R169, 0xf8, !PT ;  /* 0x0000ffff7ea17812 */ /* 0x000fe400078ef8a9 */
[----:B------:R-:W-:Y:S02]  /*70a0*/  LOP3.LUT R166, R166, 0xffff, RZ, 0xc0, !PT ;  /* 0x0000ffffa6a67812 */ /* 0x000fe400078ec0ff */
[----:B------:R-:W-:Y:S01]  /*70b0*/  SHF.L.U32 R102, R127, 0x18, RZ ;  /* 0x000000187f667819 */ /* 0x000fe200000006ff */
[----:B------:R-:W-:Y:S01]  /*70c0*/  @P1 FMUL R137, R137, UR10 ;  /* 0x0000000a89891c20 */ /* 0x000fe20008400000 */
[----:B------:R-:W-:Y:S01]  /*70d0*/  LEA R176, R177, R176, 0x8 ;  /* 0x000000b0b1b07211 */ /* 0x000fe200078e40ff */
[----:B------:R-:W-:Y:S01]  /*70e0*/  @P1 FMUL R188, R188, UR10 ;  /* 0x0000000abcbc1c20 */ /* 0x000fe20008400000 */
[----:B------:R-:W-:Y:S01]  /*70f0*/  LOP3.LUT R163, R178, 0xff0000, RZ, 0xc0, !PT ;  /* 0x00ff0000b2a37812 */ /* 0x000fe200078ec0ff */
[----:B------:R-:W-:Y:S01]  /*7100*/  @P1 FMUL R135, R135, UR10 ;  /* 0x0000000a87871c20 */ /* 0x000fe20008400000 */
[----:B------:R-:W-:Y:S01]  /*7110*/  F2FP.SATFINITE.E4M3.F32.PACK_AB_MERGE_C R154, RZ, R154, RZ ;  /* 0x0000009aff9a723e */ /* 0x000fe200048070ff */
[----:B------:R-:W-:Y:S01]  /*7120*/  @P1 FMUL R108, R108, UR10 ;  /* 0x0000000a6c6c1c20 */ /* 0x000fe20008400000 */
[----:B------:R-:W-:-:S02]  /*7130*/  LOP3.LUT R179, R179, 0xffff, RZ, 0xc0, !PT ;  /* 0x0000ffffb3b37812 */ /* 0x000fc400078ec0ff */
[----:B------:R-:W-:Y:S02]  /*7140*/  LEA R112, R112, R190, 0x8 ;  /* 0x000000be70707211 */ /* 0x000fe400078e40ff */
[----:B------:R-:W-:Y:S02]  /*7150*/  SHF.L.U32 R189, R189, 0x10, RZ ;  /* 0x00000010bdbd7819 */ /* 0x000fe400000006ff */
[----:B------:R-:W-:Y:S02]  /*7160*/  LOP3.LUT R110, R110, 0xff0000, RZ, 0xc0, !PT ;  /* 0x00ff00006e6e7812 */ /* 0x000fe400078ec0ff */
[----:B------:R-:W-:Y:S02]  /*7170*/  F2FP.SATFINITE.E4M3.F32.PACK_AB_MERGE_C R111, RZ, R111, RZ ;  /* 0x0000006fff6f723e */ /* 0x000fe400048070ff */
[----:B------:R-:W-:Y:S02]  /*7180*/  F2FP.SATFINITE.E4M3.F32.PACK_AB_MERGE_C R107, RZ, R107, RZ ;  /* 0x0000006bff6b723e */ /* 0x000fe400048070ff */
[----:B------:R-:W-:Y:S01]  /*7190*/  F2FP.SATFINITE.E4M3.F32.PACK_AB_MERGE_C R187, RZ, R187, RZ ;  /* 0x000000bbffbb723e */ /* 0x000fe200048070ff */
[----:B------:R-:W-:Y:S01]  /*71a0*/  @P1 FMUL R158, R158, UR10 ;  /* 0x0000000a9e9e1c20 */ /* 0x000fe20008400000 */
[----:B------:R-:W-:-:S02]  /*71b0*/  LOP3.LUT R103, R167, 0xffff, R103, 0xf8, !PT ;  /* 0x0000ffffa7677812 */ /* 0x000fc400078ef867 */
[----:B------:R-:W-:Y:S02]  /*71c0*/  SHF.L.U32 R166, R166, 0x18, RZ ;  /* 0x00000018a6a67819 */ /* 0x000fe400000006ff */
[----:B------:R-:W-:Y:S02]  /*71d0*/  LOP3.LUT R155, R155, R150, RZ, 0xfc, !PT ;  /* 0x000000969b9b7212 */ /* 0x000fe400078efcff */
[----:B------:R-:W-:Y:S01]  /*71e0*/  LOP3.LUT R161, R161, R102, RZ, 0xfc, !PT ;  /* 0x00000066a1a17212 */ /* 0x000fe200078efcff */
[----:B------:R-:W0:Y:S01]  /*71f0*/  LDC.64 R150, c[0x0][0x3c8] ;  /* 0x0000f200ff967b82 */ /* 0x000e220000000a00 */
        /* <DEDUP_REMOVED lines=8> */
[----:B------:R-:W-:-:S02]  /*7280*/  LOP3.LUT R189, R189, 0xff0000, RZ, 0xc0, !PT ;  /* 0x00ff0000bdbd7812 */ /* 0x000fc400078ec0ff */
[----:B------:R-:W-:Y:S02]  /*7290*/  LOP3.LUT R112, R110, 0xffff, R112, 0xf8, !PT ;  /* 0x0000ffff6e707812 */ /* 0x000fe400078ef870 */
[----:B------:R-:W-:Y:S02]  /*72a0*/  F2FP.SATFINITE.E4M3.F32.PACK_AB_MERGE_C R142, RZ, R142, RZ ;  /* 0x0000008eff8e723e */ /* 0x000fe400048070ff */
[----:B------:R-:W-:Y:S01]  /*72b0*/  LOP3.LUT R111, R111, 0xffff, RZ, 0xc0, !PT ;  /* 0x0000ffff6f6f7812 */ /* 0x000fe200078ec0ff */
[----:B------:R-:W-:Y:S01]  /*72c0*/  @P1 FMUL R149, R149, UR10 ;  /* 0x0000000a95951c20 */ /* 0x000fe20008400000 */
[----:B------:R-:W-:Y:S01]  /*72d0*/  F2FP.SATFINITE.E4M3.F32.PACK_AB_MERGE_C R137, RZ, R137, RZ ;  /* 0x00000089ff89723e */ /* 0x000fe200048070ff */
[----:B------:R-:W-:Y:S01]  /*72e0*/  @P1 FMUL R147, R147, UR10 ;  /* 0x0000000a93931c20 */ /* 0x000fe20008400000 */
[----:B------:R-:W-:Y:S02]  /*72f0*/  F2FP.SATFINITE.E4M3.F32.PACK_AB_MERGE_C R188, RZ, R188, RZ ;  /* 0x000000bcffbc723e */ /* 0x000fe400048070ff */
[----:B------:R-:W-:-:S02]  /*7300*/  LOP3.LUT R107, R107, 0xff, RZ, 0xc0, !PT ;  /* 0x000000ff6b6b7812 */ /* 0x000fc400078ec0ff */
[----:B------:R-:W-:Y:S02]  /*7310*/  F2FP.SATFINITE.E4M3.F32.PACK_AB_MERGE_C R135, RZ, R135, RZ ;  /* 0x00000087ff87723e */ /* 0x000fe400048070ff */
[----:B------:R-:W-:Y:S02]  /*7320*/  SHF.L.U32 R187, R187, 0x10, RZ ;  /* 0x00000010bbbb7819 */ /* 0x000fe400000006ff */
[----:B------:R-:W-:Y:S02]  /*7330*/  LOP3.LUT R110, R0, R131, RZ, 0xfc, !PT ;  /* 0x00000083006e7212 */ /* 0x000fe400078efcff */
[----:B------:R-:W-:Y:S02]  /*7340*/  F2FP.SATFINITE.E4M3.F32.PACK_AB_MERGE_C R108, RZ, R108, RZ ;  /* 0x0000006cff6c723e */ /* 0x000fe400048070ff */
[----:B------:R-:W-:Y:S02]  /*7350*/  LOP3.LUT R0, R103, R166, RZ, 0xfc, !PT ;  /* 0x000000a667007212 */ /* 0x000fe400078efcff */
[----:B------:R-:W-:-:S02]  /*7360*/  SHF.L.U32 R103, R154, 0x18, RZ ;  /* 0x000000189a677819 */ /* 0x000fc400000006ff */
[----:B------:R-:W-:Y:S01]  /*7370*/  LOP3.LUT R163, R163, R102, RZ, 0xfc, !PT ;  /* 0x00000066a3a37212 */ /* 0x000fe200078efcff */
[----:B------:R-:W-:Y:S01]  /*7380*/  @P1 FMUL R185, R185, UR10 ;  /* 0x0000000ab9b91c20 */ /* 0x000fe20008400000 */
[----:B------:R-:W-:Y:S01]  /*7390*/  SHF.L.U32 R159, R159, 0x10, RZ ;  /* 0x000000109f9f7819 */ /* 0x000fe200000006ff */
[----:B------:R-:W-:Y:S01]  /*73a0*/  @P1 FMUL R106, R106, UR10 ;  /* 0x0000000a6a6a1c20 */ /* 0x000fe20008400000 */
[----:B------:R-:W-:Y:S02]  /*73b0*/  LOP3.LUT R109, R189, 0xffff, R109, 0xf8, !PT ;  /* 0x0000ffffbd6d7812 */ /* 0x000fe400078ef86d */
[----:B------:R-:W-:Y:S02]  /*73c0*/  F2FP.SATFINITE.E4M3.F32.PACK_AB_MERGE_C R158, RZ, R158, RZ ;  /* 0x0000009eff9e723e */ /* 0x000fe400048070ff */
[----:B------:R-:W-:Y:S02]  /*73d0*/  LOP3.LUT R142, R142, 0xffff, RZ, 0xc0, !PT ;  /* 0x0000ffff8e8e7812 */ /* 0x000fe400078ec0ff */
[----:B------:R-:W-:Y:S01]  /*73e0*/  SHF.L.U32 R102, R111, 0x18, RZ ;  /* 0x000000186f667819 */ /* 0x000fe200000006ff */
[----:B------:R-:W-:Y:S01]  /*73f0*/  @P1 FMUL R148, R148, UR10 ;  /* 0x0000000a94941c20 */ /* 0x000fe20008400000 */
[----:B------:R-:W-:Y:S01]  /*7400*/  F2FP.SATFINITE.E4M3.F32.PACK_AB_MERGE_C R136, RZ, R136, RZ ;  /* 0x00000088ff88723e */ /* 0x000fe200048070ff */
[----:B------:R-:W-:Y:S01]  /*7410*/  @P1 FMUL R141, R141, UR10 ;  /* 0x0000000a8d8d1c20 */ /* 0x000fe20008400000 */
[----:B------:R-:W-:Y:S01]  /*7420*/  LOP3.LUT R137, R137, 0xff, RZ, 0xc0, !PT ;  /* 0x000000ff89897812 */ /* 0x000fe200078ec0ff */
[----:B------:R-:W-:Y:S01]  /*7430*/  @P1 FMUL R139, R139, UR10 ;  /* 0x0000000a8b8b1c20 */ /* 0x000fe20008400000 */
[----:B------:R-:W-:Y:S01]  /*7440*/  LEA R107, R188, R107, 0x8 ;  /* 0x0000006bbc6b7211 */ /* 0x000fe200078e40ff */
[----:B------:R-:W-:Y:S01]  /*7450*/  @P1 FMUL R146, R146, UR10 ;  /* 0x0000000a92921c20 */ /* 0x000fe20008400000 */
[----:B------:R-:W-:-:S02]  /*7460*/  SHF.L.U32 R135, R135, 0x10, RZ ;  /* 0x0000001087877819 */ /* 0x000fc400000006ff */
[----:B------:R-:W-:Y:S02]  /*7470*/  LOP3.LUT R187, R187, 0xff0000, RZ, 0xc0, !PT ;  /* 0x00ff0000bbbb7812 */ /* 0x000fe400078ec0ff */
[----:B------:R-:W-:Y:S02]  /*7480*/  F2FP.SATFINITE.E4M3.F32.PACK_AB_MERGE_C R134, RZ, R134, RZ ;  /* 0x00000086ff86723e */ /* 0x000fe400048070ff */
[----:B------:R-:W-:Y:S01]  /*7490*/  LOP3.LUT R108, R108, 0xffff, RZ, 0xc0, !PT ;  /* 0x0000ffff6c6c7812 */ /* 0x000fe200078ec0ff */
[----:B------:R-:W-:Y:S01]  /*74a0*/  @P1 FMUL R165, R165, UR10 ;  /* 0x0000000aa5a51c20 */ /* 0x000fe20008400000 */
[----:B------:R-:W-:Y:S01]  /*74b0*/  F2FP.SATFINITE.E4M3.F32.PACK_AB_MERGE_C R184, RZ, R184, RZ ;  /* 0x000000b8ffb8723e */ /* 0x000fe200048070ff */
[----:B------:R-:W-:Y:S01]  /*74c0*/  @P1 FMUL R168, R168, UR10 ;  /* 0x0000000aa8a81c20 */ /* 0x000fe20008400000 */
[----:B------:R-:W-:Y:S01]  /*74d0*/  F2FP.SATFINITE.E4M3.F32.PACK_AB_MERGE_C R186, RZ, R186, RZ ;  /* 0x000000baffba723e */ /* 0x000fe200048070ff */
[----:B------:R-:W-:Y:S01]  /*74e0*/  @P1 FMUL R162, R162, UR10 ;  /* 0x0000000aa2a21c20 */ /* 0x000fe20008400000 */
[----:B------:R-:W-:-:S02]  /*74f0*/  F2FP.SATFINITE.E4M3.F32.PACK_AB_MERGE_C R149, RZ, R149, RZ ;  /* 0x00000095ff95723e */ /* 0x000fc400048070ff */
[----:B------:R-:W-:Y:S02]  /*7500*/  F2FP.SATFINITE.E4M3.F32.PACK_AB_MERGE_C R147, RZ, R147, RZ ;  /* 0x00000093ff93723e */ /* 0x000fe400048070ff */
[----:B------:R-:W-:Y:S01]  /*7510*/  LOP3.LUT R154, R156, R103, RZ, 0xfc, !PT ;  /* 0x000000679c9a7212 */ /* 0x000fe200078efcff */
[----:B------:R-:W-:Y:S01]  /*7520*/  @P1 FMUL R171, R171, UR10 ;  /* 0x0000000aabab1c20 */ /* 0x000fe20008400000 */
[----:B------:R-:W-:Y:S01]  /*7530*/  LOP3.LUT R159, R159, 0xff0000, RZ, 0xc0, !PT ;  /* 0x00ff00009f9f7812 */ /* 0x000fe200078ec0ff */
[----:B------:R-:W-:Y:S01]  /*7540*/  @P1 FMUL R172, R172, UR10 ;  /* 0x0000000aacac1c20 */ /* 0x000fe20008400000 */
[----:B------:R-:W-:Y:S01]  /*7550*/  LOP3.LUT R158, R158, 0xffff, RZ, 0xc0, !PT ;  /* 0x0000ffff9e9e7812 */ /* 0x000fe200078ec0ff */
[----:B------:R-:W-:Y:S01]  /*7560*/  @P1 FMUL R130, R130, UR10 ;  /* 0x0000000a82821c20 */ /* 0x000fe20008400000 */
[----:B------:R-:W-:Y:S02]  /*7570*/  SHF.L.U32 R103, R142, 0x18, RZ ;  /* 0x000000188e677819 */ /* 0x000fe400000006ff */
[----:B------:R-:W-:Y:S01]  /*7580*/  LOP3.LUT R169, R109, R102, RZ, 0xfc, !PT ;  /* 0x000000666da97212 */ /* 0x000fe200078efcff */
[----:B------:R-:W-:Y:S01]  /*7590*/  @P1 FMUL R140, R140, UR10 ;  /* 0x0000000a8c8c1c20 */ /* 0x000fe20008400000 */
[----:B------:R-:W-:Y:S01]  /*75a0*/  LEA R136, R136, R137, 0x8 ;  /* 0x0000008988887211 */ /* 0x000fe200078e40ff */
[----:B------:R-:W-:Y:S01]  /*75b0*/  @P1 FMUL R138, R138, UR10 ;  /* 0x0000000a8a8a1c20 */ /* 0x000fe20008400000 */
[----:B------:R-:W-:-:S02]  /*75c0*/  LOP3.LUT R135, R135, 0xff0000, RZ, 0xc0, !PT ;  /* 0x00ff000087877812 */ /* 0x000fc400078ec0ff */
[----:B------:R-:W-:Y:S02]  /*75d0*/  LOP3.LUT R107, R187, 0xffff, R107, 0xf8, !PT ;  /* 0x0000ffffbb6b7812 */ /* 0x000fe400078ef86b */
[----:B------:R-:W-:Y:S02]  /*75e0*/  LOP3.LUT R134, R134, 0xffff, RZ, 0xc0, !PT ;  /* 0x0000ffff86867812 */ /* 0x000fe400078ec0ff */
[----:B------:R-:W-:Y:S02]  /*75f0*/  SHF.L.U32 R108, R108, 0x18, RZ ;  /* 0x000000186c6c7819 */ /* 0x000fe400000006ff */
[----:B------:R-:W-:Y:S01]  /*7600*/  MOV R102, UR7 ;  /* 0x0000000700667c02 */ /* 0x000fe20008000f00 */
[----:B------:R-:W-:Y:S01]  /*7610*/  @P1 FMUL R128, R128, UR10 ;  /* 0x0000000a80801c20 */ /* 0x000fe20008400000 */
[----:B------:R-:W-:Y:S01]  /*7620*/  F2FP.SATFINITE.E4M3.F32.PACK_AB_MERGE_C R185, RZ, R185, RZ ;  /* 0x000000b9ffb9723e */ /* 0x000fe200048070ff */
[----:B------:R-:W-:Y:S01]  /*7630*/  @P1 FMUL R129, R129, UR10 ;  /* 0x0000000a81811c20 */ /* 0x000fe20008400000 */
[----:B------:R-:W-:-:S02]  /*7640*/  LOP3.LUT R184, R184, 0xff, RZ, 0xc0, !PT ;  /* 0x000000ffb8b87812 */ /* 0x000fc400078ec0ff */
[----:B------:R-:W-:Y:S02]  /*7650*/  SHF.L.U32 R186, R186, 0x10, RZ ;  /* 0x00000010baba7819 */ /* 0x000fe400000006ff */
[----:B------:R-:W-:Y:S01]  /*7660*/  F2FP.SATFINITE.E4M3.F32.PACK_AB_MERGE_C R106, RZ, R106, RZ ;  /* 0x0000006aff6a723e */ /* 0x000fe200048070ff */
[----:B------:R-:W-:Y:S01]  /*7670*/  @P1 FMUL R205, R205, UR10 ;  /* 0x0000000acdcd1c20 */ /* 0x000fe20008400000 */
[----:B------:R-:W-:Y:S01]  /*7680*/  F2FP.SATFINITE.E4M3.F32.PACK_AB_MERGE_C R148, RZ, R148, RZ ;  /* 0x00000094ff94723e */ /* 0x000fe200048070ff */
[----:B------:R-:W-:Y:S01]  /*7690*/  @P1 FMUL R206, R206, UR10 ;  /* 0x0000000acece1c20 */ /* 0x000fe20008400000 */
[----:B------:R-:W-:Y:S02]  /*76a0*/  LOP3.LUT R149, R149, 0xff, RZ, 0xc0, !PT ;  /* 0x000000ff95957812 */ /* 0x000fe400078ec0ff */
[----:B------:R-:W-:Y:S02]  /*76b0*/  F2FP.SATFINITE.E4M3.F32.PACK_AB_MERGE_C R141, RZ, R141, RZ ;  /* 0x0000008dff8d723e */ /* 0x000fe400048070ff */
[----:B------:R-:W-:-:S02]  /*76c0*/  SHF.L.U32 R147, R147, 0x10, RZ ;  /* 0x0000001093937819 */ /* 0x000fc400000006ff */
[----:B------:R-:W-:Y:S02]  /*76d0*/  F2FP.SATFINITE.E4M3.F32.PACK_AB_MERGE_C R139, RZ, R139, RZ ;  /* 0x0000008bff8b723e */ /* 0x000fe400048070ff */
        /* <DEDUP_REMOVED lines=8> */
[----:B------:R-:W-:-:S02]  /*7760*/  SHF.L.U32 R131, R158, 0x18, RZ ;  /* 0x000000189e837819 */ /* 0x000fc400000006ff */
[----:B------:R-:W-:Y:S01]  /*7770*/  LOP3.LUT R156, R144, R103, RZ, 0xfc, !PT ;  /* 0x00000067909c7212 */ /* 0x000fe200078efcff */
[----:B------:R-:W-:Y:S01]  /*7780*/  @P1 FMUL R173, R173, UR10 ;  /* 0x0000000aadad1c20 */ /* 0x000fe20008400000 */
[----:B------:R-:W-:Y:S01]  /*7790*/  LOP3.LUT R136, R135, 0xffff, R136, 0xf8, !PT ;  /* 0x0000ffff87887812 */ /* 0x000fe200078ef888 */
[----:B------:R-:W-:Y:S01]  /*77a0*/  @P1 FMUL R201, R201, UR10 ;  /* 0x0000000ac9c91c20 */ /* 0x000fe20008400000 */
[----:B------:R-:W-:Y:S01]  /*77b0*/  F2FP.SATFINITE.E4M3.F32.PACK_AB_MERGE_C R162, RZ, R162, RZ ;  /* 0x000000a2ffa2723e */ /* 0x000fe200048070ff */
[----:B------:R-:W-:Y:S01]  /*77c0*/  @P1 FMUL R122, R122, UR10 ;  /* 0x0000000a7a7a1c20 */ /* 0x000fe20008400000 */
[----:B------:R-:W-:Y:S01]  /*77d0*/  SHF.L.U32 R103, R134, 0x18, RZ ;  /* 0x0000001886677819 */ /* 0x000fe200000006ff */
[----:B------:R-:W-:Y:S01]  /*77e0*/  @P1 FMUL R202, R202, UR10 ;  /* 0x0000000acaca1c20 */ /* 0x000fe20008400000 */
[----:B------:R-:W-:Y:S01]  /*77f0*/  LOP3.LUT R167, R107, R108, RZ, 0xfc, !PT ;  /* 0x0000006c6ba77212 */ /* 0x000fe200078efcff */
[----:B------:R-:W-:Y:S01]  /*7800*/  IMAD R107, R102, 0x1900, R105 ;  /* 0x00001900666b7824 */ /* 0x000fe200078e0269 */
[----:B------:R-:W-:Y:S01]  /*7810*/  F2FP.SATFINITE.E4M3.F32.PACK_AB_MERGE_C R171, RZ, R171, RZ ;  /* 0x000000abffab723e */ /* 0x000fe200048070ff */
[----:B------:R-:W-:Y:S01]  /*7820*/  @P1 FMUL R121, R121, UR10 ;  /* 0x0000000a79791c20 */ /* 0x000fe20008400000 */
[----:B------:R-:W-:-:S02]  /*7830*/  LEA R184, R185, R184, 0x8 ;  /* 0x000000b8b9b87211 */ /* 0x000fc400078e40ff */
[----:B------:R-:W-:Y:S02]  /*7840*/  F2FP.SATFINITE.E4M3.F32.PACK_AB_MERGE_C R172, RZ, R172, RZ ;  /* 0x000000acffac723e */ /* 0x000fe400048070ff */
[----:B------:R-:W-:Y:S02]  /*7850*/  LOP3.LUT R186, R186, 0xff0000, RZ, 0xc0, !PT ;  /* 0x00ff0000baba7812 */ /* 0x000fe400078ec0ff */
[----:B------:R-:W-:Y:S02]  /*7860*/  F2FP.SATFINITE.E4M3.F32.PACK_AB_MERGE_C R130, RZ, R130, RZ ;  /* 0x00000082ff82723e */ /* 0x000fe400048070ff */
[----:B------:R-:W-:Y:S01]  /*7870*/  LOP3.LUT R106, R106, 0xffff, RZ, 0xc0, !PT ;  /* 0x0000ffff6a6a7812 */ /* 0x000fe200078ec0ff */
[----:B------:R-:W-:Y:S01]  /*7880*/  @P1 FMUL R118, R118, UR10 ;  /* 0x0000000a76761c20 */ /* 0x000fe20008400000 */
[----:B------:R-:W-:Y:S01]  /*7890*/  LEA R148, R148, R149, 0x8 ;  /* 0x0000009594947211 */ /* 0x000fe200078e40ff */
[----:B------:R-:W-:Y:S01]  /*78a0*/  @P1 FMUL R119, R119, UR10 ;  /* 0x0000000a77771c20 */ /* 0x000fe20008400000 */
[----:B------:R-:W-:-:S02]  /*78b0*/  F2FP.SATFINITE.E4M3.F32.PACK_AB_MERGE_C R140, RZ, R140, RZ ;  /* 0x0000008cff8c723e */ /* 0x000fc400048070ff */
[----:B------:R-:W-:Y:S02]  /*78c0*/  LOP3.LUT R141, R141, 0xff, RZ, 0xc0, !PT ;  /* 0x000000ff8d8d7812 */ /* 0x000fe400078ec0ff */
[----:B------:R-:W-:Y:S02]  /*78d0*/  LOP3.LUT R147, R147, 0xff0000, RZ, 0xc0, !PT ;  /* 0x00ff000093937812 */ /* 0x000fe400078ec0ff */
[----:B------:R-:W-:Y:S02]  /*78e0*/  SHF.L.U32 R139, R139, 0x10, RZ ;  /* 0x000000108b8b7819 */ /* 0x000fe400000006ff */
[----:B------:R-:W-:Y:S02]  /*78f0*/  LOP3.LUT R146, R146, 0xffff, RZ, 0xc0, !PT ;  /* 0x0000ffff92927812 */ /* 0x000fe400078ec0ff */
[----:B------:R-:W-:Y:S01]  /*7900*/  F2FP.SATFINITE.E4M3.F32.PACK_AB_MERGE_C R138, RZ, R138, RZ ;  /* 0x0000008aff8a723e */ /* 0x000fe200048070ff */
[----:B------:R-:W-:Y:S01]  /*7910*/  @P1 FMUL R116, R116, UR10 ;  /* 0x0000000a74741c20 */ /* 0x000fe20008400000 */
[----:B------:R-:W-:Y:S01]  /*7920*/  F2FP.SATFINITE.E4M3.F32.PACK_AB_MERGE_C R128, RZ, R128, RZ ;  /* 0x00000080ff80723e */ /* 0x000fe200048070ff */
[----:B------:R-:W-:Y:S01]  /*7930*/  @P1 FMUL R117, R117, UR10 ;  /* 0x0000000a75751c20 */ /* 0x000fe20008400000 */
[----:B------:R-:W-:-:S02]  /*7940*/  LOP3.LUT R165, R165, 0xff, RZ, 0xc0, !PT ;  /* 0x000000ffa5a57812 */ /* 0x000fc400078ec0ff */
[----:B------:R-:W-:Y:S02]  /*7950*/  SHF.L.U32 R168, R168, 0x10, RZ ;  /* 0x00000010a8a87819 */ /* 0x000fe400000006ff */
[----:B------:R-:W-:Y:S02]  /*7960*/  LOP3.LUT R152, R160, R131, RZ, 0xfc, !PT ;  /* 0x00000083a0987212 */ /* 0x000fe400078efcff */
[----:B------:R-:W-:Y:S01]  /*7970*/  F2FP.SATFINITE.E4M3.F32.PACK_AB_MERGE_C R129, RZ, R129, RZ ;  /* 0x00000081ff81723e */ /* 0x000fe200048070ff */
[----:B------:R-:W-:Y:S01]  /*7980*/  @P1 FMUL R175, R175, UR10 ;  /* 0x0000000aafaf1c20 */ /* 0x000fe20008400000 */
[----:B------:R-:W-:Y:S01]  /*7990*/  F2FP.SATFINITE.E4M3.F32.PACK_AB_MERGE_C R205, RZ, R205, RZ ;  /* 0x000000cdffcd723e */ /* 0x000fe200048070ff */
[----:B------:R-:W-:Y:S01]  /*79a0*/  @P1 FMUL R180, R180, UR10 ;  /* 0x0000000ab4b41c20 */ /* 0x000fe20008400000 */
[----:B------:R-:W-:Y:S01]  /*79b0*/  F2FP.SATFINITE.E4M3.F32.PACK_AB_MERGE_C R206, RZ, R206, RZ ;  /* 0x000000ceffce723e */ /* 0x000fe200048070ff */
[----:B------:R-:W-:Y:S01]  /*79c0*/  @P1 FMUL R114, R114, UR10 ;  /* 0x0000000a72721c20 */ /* 0x000fe20008400000 */
[----:B------:R-:W-:Y:S01]  /*79d0*/  LOP3.LUT R162, R162, 0xffff, RZ, 0xc0, !PT ;  /* 0x0000ffffa2a27812 */ /* 0x000fe200078ec0ff */
[----:B------:R-:W-:Y:S01]  /*79e0*/  @P1 FMUL R181, R181, UR10 ;  /* 0x0000000ab5b51c20 */ /* 0x000fe20008400000 */
[----:B------:R-:W-:Y:S01]  /*79f0*/  LOP3.LUT R160, R136, R103, RZ, 0xfc, !PT ;  /* 0x0000006788a07212 */ /* 0x000fe200078efcff */
[----:B------:R-:W-:Y:S01]  /*7a00*/  @P1 FMUL R115, R115, UR10 ;  /* 0x0000000a73731c20 */ /* 0x000fe20008400000 */
[----:B------:R-:W-:Y:S01]  /*7a10*/  F2FP.SATFINITE.E4M3.F32.PACK_AB_MERGE_C R124, RZ, R124, RZ ;  /* 0x0000007cff7c723e */ /* 0x000fe200048070ff */
[----:B------:R-:W-:Y:S01]  /*7a20*/  @P1 FMUL R123, R123, UR10 ;  /* 0x0000000a7b7b1c20 */ /* 0x000fe20008400000 */
[----:B------:R-:W-:Y:S01]  /*7a30*/  LOP3.LUT R171, R171, 0xff, RZ, 0xc0, !PT ;  /* 0x000000ffabab7812 */ /* 0x000fe200078ec0ff */
[----:B------:R-:W-:Y:S01]  /*7a40*/  @P1 FMUL R113, R113, UR10 ;  /* 0x0000000a71711c20 */ /* 0x000fe20008400000 */
[----:B------:R-:W-:-:S02]  /*7a50*/  F2FP.SATFINITE.E4M3.F32.PACK_AB_MERGE_C R203, RZ, R203, RZ ;  /* 0x000000cbffcb723e */ /* 0x000fc400048070ff */
[----:B------:R-:W-:Y:S02]  /*7a60*/  SHF.L.U32 R172, R172, 0x10, RZ ;  /* 0x00000010acac7819 */ /* 0x000fe400000006ff */
[----:B------:R-:W-:Y:S02]  /*7a70*/  LOP3.LUT R184, R186, 0xffff, R184, 0xf8, !PT ;  /* 0x0000ffffbab87812 */ /* 0x000fe400078ef8b8 */
[----:B------:R-:W-:Y:S02]  /*7a80*/  F2FP.SATFINITE.E4M3.F32.PACK_AB_MERGE_C R204, RZ, R204, RZ ;  /* 0x000000ccffcc723e */ /* 0x000fe400048070ff */
[----:B------:R-:W-:Y:S02]  /*7a90*/  LOP3.LUT R130, R130, 0xffff, RZ, 0xc0, !PT ;  /* 0x0000ffff82827812 */ /* 0x000fe400078ec0ff */
[----:B------:R-:W-:Y:S02]  /*7aa0*/  F2FP.SATFINITE.E4M3.F32.PACK_AB_MERGE_C R125, RZ, R125, RZ ;  /* 0x0000007dff7d723e */ /* 0x000fe400048070ff */
[----:B------:R-:W-:-:S02]  /*7ab0*/  SHF.L.U32 R103, R106, 0x18, RZ ;  /* 0x000000186a677819 */ /* 0x000fc400000006ff */
[----:B------:R-:W-:Y:S02]  /*7ac0*/  LEA R140, R140, R141, 0x8 ;  /* 0x0000008d8c8c7211 */ /* 0x000fe400078e40ff */
[----:B------:R-:W-:Y:S02]  /*7ad0*/  F2FP.SATFINITE.E4M3.F32.PACK_AB_MERGE_C R173, RZ, R173, RZ ;  /* 0x000000adffad723e */ /* 0x000fe400048070ff */
[----:B------:R-:W-:Y:S02]  /*7ae0*/  F2FP.SATFINITE.E4M3.F32.PACK_AB_MERGE_C R201, RZ, R201, RZ ;  /* 0x000000c9ffc9723e */ /* 0x000fe400048070ff */
[----:B------:R-:W-:Y:S02]  /*7af0*/  LOP3.LUT R148, R147, 0xffff, R148, 0xf8, !PT ;  /* 0x0000ffff93947812 */ /* 0x000fe400078ef894 */
[----:B------:R-:W-:Y:S02]  /*7b00*/  LOP3.LUT R139, R139, 0xff0000, RZ, 0xc0, !PT ;  /* 0x00ff00008b8b7812 */ /* 0x000fe400078ec0ff */
[----:B------:R-:W-:-:S02]  /*7b10*/  F2FP.SATFINITE.E4M3.F32.PACK_AB_MERGE_C R122, RZ, R122, RZ ;  /* 0x0000007aff7a723e */ /* 0x000fc400048070ff */
[----:B------:R-:W-:Y:S02]  /*7b20*/  F2FP.SATFINITE.E4M3.F32.PACK_AB_MERGE_C R202, RZ, R202, RZ ;  /* 0x000000caffca723e */ /* 0x000fe400048070ff */
[----:B------:R-:W-:Y:S02]  /*7b30*/  SHF.L.U32 R153, R146, 0x18, RZ ;  /* 0x0000001892997819 */ /* 0x000fe400000006ff */
[----:B------:R-:W-:Y:S02]  /*7b40*/  LOP3.LUT R138, R138, 0xffff, RZ, 0xc0, !PT ;  /* 0x0000ffff8a8a7812 */ /* 0x000fe400078ec0ff */
[----:B------:R-:W-:Y:S02]  /*7b50*/  IADD3 R149, PT, PT, R107, 0x100, RZ ;  /* 0x000001006b957810 */ /* 0x000fe40007ffe0ff */
[----:B------:R-:W-:Y:S02]  /*7b60*/  LEA R128, R128, R165, 0x8 ;  /* 0x000000a580807211 */ /* 0x000fe400078e40ff */
[----:B------:R-:W-:-:S02]  /*7b70*/  LOP3.LUT R168, R168, 0xff0000, RZ, 0xc0, !PT ;  /* 0x00ff0000a8a87812 */ /* 0x000fc400078ec0ff */
[----:B------:R-:W-:Y:S02]  /*7b80*/  LOP3.LUT R129, R129, 0xffff, RZ, 0xc0, !PT ;  /* 0x0000ffff81817812 */ /* 0x000fe400078ec0ff */
[----:B------:R-:W-:Y:S02]  /*7b90*/  F2FP.SATFINITE.E4M3.F32.PACK_AB_MERGE_C R121, RZ, R121, RZ ;  /* 0x00000079ff79723e */ /* 0x000fe400048070ff */
[----:B------:R-:W-:Y:S01]  /*7ba0*/  IADD3 R147, PT, PT, R107, 0x200, RZ ;  /* 0x000002006b937810 */ /* 0x000fe20007ffe0ff */
[----:B------:R-:W-:Y:S01]  /*7bb0*/  @P1 FMUL R182, R182, UR10 ;  /* 0x0000000ab6b61c20 */ /* 0x000fe20008400000 */
[----:B------:R-:W-:Y:S01]  /*7bc0*/  F2FP.SATFINITE.E4M3.F32.PACK_AB_MERGE_C R118, RZ, R118, RZ ;  /* 0x00000076ff76723e */ /* 0x000fe200048070ff */
[----:B------:R-:W-:Y:S01]  /*7bd0*/  @P1 FMUL R183, R183, UR10 ;  /* 0x0000000ab7b71c20 */ /* 0x000fe20008400000 */
[----:B------:R-:W-:Y:S02]  /*7be0*/  LOP3.LUT R205, R205, 0xff, RZ, 0xc0, !PT ;  /* 0x000000ffcdcd7812 */ /* 0x000fe400078ec0ff */
[----:B------:R-:W-:-:S02]  /*7bf0*/  SHF.L.U32 R206, R206, 0x10, RZ ;  /* 0x00000010cece7819 */ /* 0x000fc400000006ff */
[----:B------:R-:W-:Y:S02]  /*7c00*/  SHF.L.U32 R133, R162, 0x18, RZ ;  /* 0x00000018a2857819 */ /* 0x000fe400000006ff */
[----:B------:R-:W-:Y:S02]  /*7c10*/  F2FP.SATFINITE.E4M3.F32.PACK_AB_MERGE_C R119, RZ, R119, RZ ;  /* 0x00000077ff77723e */ /* 0x000fe400048070ff */
[----:B------:R-:W-:Y:S02]  /*7c20*/  IADD3 R145, PT, PT, R107, 0x300, RZ ;  /* 0x000003006b917810 */ /* 0x000fe40007ffe0ff */
[----:B------:R-:W-:Y:S02]  /*7c30*/  LEA R124, R124, R171, 0x8 ;  /* 0x000000ab7c7c7211 */ /* 0x000fe400078e40ff */
[----:B------:R-:W-:Y:S02]  /*7c40*/  F2FP.SATFINITE.E4M3.F32.PACK_AB_MERGE_C R116, RZ, R116, RZ ;  /* 0x00000074ff74723e */ /* 0x000fe400048070ff */
[----:B------:R-:W-:-:S02]  /*7c50*/  LOP3.LUT R203, R203, 0xff, RZ, 0xc0, !PT ;  /* 0x000000ffcbcb7812 */ /* 0x000fc400078ec0ff */
[----:B------:R-:W-:Y:S02]  /*7c60*/  LOP3.LUT R172, R172, 0xff0000, RZ, 0xc0, !PT ;  /* 0x00ff0000acac7812 */ /* 0x000fe400078ec0ff */
[----:B------:R-:W-:Y:S02]  /*7c70*/  SHF.L.U32 R204, R204, 0x10, RZ ;  /* 0x00000010cccc7819 */ /* 0x000fe400000006ff */
[----:B------:R-:W-:Y:S02]  /*7c80*/  SHF.L.U32 R159, R130, 0x18, RZ ;  /* 0x00000018829f7819 */ /* 0x000fe400000006ff */
[----:B------:R-:W-:Y:S02]  /*7c90*/  LOP3.LUT R125, R125, 0xffff, RZ, 0xc0, !PT ;  /* 0x0000ffff7d7d7812 */ /* 0x000fe400078ec0ff */
[----:B------:R-:W-:Y:S01]  /*7ca0*/  LOP3.LUT R166, R184, R103, RZ, 0xfc, !PT ;  /* 0x00000067b8a67212 */ /* 0x000fe200078efcff */
[----:B0-----:R-:W-:Y:S01]  /*7cb0*/  IMAD.WIDE.U32 R102, R107, 0x4, R150 ;  /* 0x000000046b667825 */ /* 0x001fe200078e0096 */
[----:B------:R-:W-:-:S02]  /*7cc0*/  F2FP.SATFINITE.E4M3.F32.PACK_AB_MERGE_C R117, RZ, R117, RZ ;  /* 0x00000075ff75723e */ /* 0x000fc400048070ff */
[----:B------:R-:W-:Y:S02]  /*7cd0*/  IADD3 R143, PT, PT, R107, 0x400, RZ ;  /* 0x000004006b8f7810 */ /* 0x000fe40007ffe0ff */
[----:B------:R-:W-:Y:S02]  /*7ce0*/  F2FP.SATFINITE.E4M3.F32.PACK_AB_MERGE_C R175, RZ, R175, RZ ;  /* 0x000000afffaf723e */ /* 0x000fe400048070ff */
[----:B------:R-:W-:Y:S02]  /*7cf0*/  LOP3.LUT R173, R173, 0xff, RZ, 0xc0, !PT ;  /* 0x000000ffadad7812 */ /* 0x000fe400078ec0ff */
[----:B------:R-:W-:Y:S02]  /*7d00*/  F2FP.SATFINITE.E4M3.F32.PACK_AB_MERGE_C R180, RZ, R180, RZ ;  /* 0x000000b4ffb4723e */ /* 0x000fe400048070ff */
[----:B------:R-:W-:Y:S02]  /*7d10*/  F2FP.SATFINITE.E4M3.F32.PACK_AB_MERGE_C R114, RZ, R114, RZ ;  /* 0x00000072ff72723e */ /* 0x000fe400048070ff */
[----:B------:R-:W-:-:S02]  /*7d20*/  LOP3.LUT R201, R201, 0xff, RZ, 0xc0, !PT ;  /* 0x000000ffc9c97812 */ /* 0x000fc400078ec0ff */
[----:B------:R-:W-:Y:S02]  /*7d30*/  LOP3.LUT R140, R139, 0xffff, R140, 0xf8, !PT ;  /* 0x0000ffff8b8c7812 */ /* 0x000fe400078ef88c */
[----:B------:R-:W-:Y:S02]  /*7d40*/  SHF.L.U32 R122, R122, 0x10, RZ ;  /* 0x000000107a7a7819 */ /* 0x000fe400000006ff */
[----:B------:R-:W-:Y:S02]  /*7d50*/  F2FP.SATFINITE.E4M3.F32.PACK_AB_MERGE_C R181, RZ, R181, RZ ;  /* 0x000000b5ffb5723e */ /* 0x000fe400048070ff */
[----:B------:R-:W-:Y:S02]  /*7d60*/  SHF.L.U32 R202, R202, 0x10, RZ ;  /* 0x00000010caca7819 */ /* 0x000fe400000006ff */
[----:B------:R-:W-:Y:S01]  /*7d70*/  LOP3.LUT R153, R148, R153, RZ, 0xfc, !PT ;  /* 0x0000009994997212 */ /* 0x000fe200078efcff */
[----:B------:R-:W-:Y:S01]  /*7d80*/  IMAD.WIDE.U32 R148, R149, 0x4, R150 ;  /* 0x0000000495947825 */ /* 0x000fe200078e0096 */
[----:B------:R-:W-:-:S02]  /*7d90*/  SHF.L.U32 R157, R138, 0x18, RZ ;  /* 0x000000188a9d7819 */ /* 0x000fc400000006ff */
[----:B------:R-:W-:Y:S02]  /*7da0*/  F2FP.SATFINITE.E4M3.F32.PACK_AB_MERGE_C R115, RZ, R115, RZ ;  /* 0x00000073ff73723e */ /* 0x000fe400048070ff */
[----:B------:R-:W-:Y:S01]  /*7db0*/  IADD3 R141, PT, PT, R107, 0x500, RZ ;  /* 0x000005006b8d7810 */ /* 0x000fe20007ffe0ff */
[----:B------:R-:W-:Y:S01]  /*7dc0*/  IMAD.WIDE.U32 R146, R147, 0x4, R150 ;  /* 0x0000000493927825 */ /* 0x000fe200078e0096 */
[----:B------:R-:W-:Y:S02]  /*7dd0*/  LOP3.LUT R128, R168, 0xffff, R128, 0xf8, !PT ;  /* 0x0000ffffa8807812 */ /* 0x000fe400078ef880 */
[----:B------:R-:W-:Y:S02]  /*7de0*/  SHF.L.U32 R129, R129, 0x18, RZ ;  /* 0x0000001881817819 */ /* 0x000fe400000006ff */
[----:B------:R-:W-:Y:S02]  /*7df0*/  F2FP.SATFINITE.E4M3.F32.PACK_AB_MERGE_C R123, RZ, R123, RZ ;  /* 0x0000007bff7b723e */ /* 0x000fe400048070ff */
[----:B------:R-:W-:-:S02]  /*7e00*/  F2FP.SATFINITE.E4M3.F32.PACK_AB_MERGE_C R113, RZ, R113, RZ ;  /* 0x00000071ff71723e */ /* 0x000fc400048070ff */
[----:B------:R-:W-:Y:S02]  /*7e10*/  LOP3.LUT R121, R121, 0xffff, RZ, 0xc0, !PT ;  /* 0x0000ffff79797812 */ /* 0x000fe400078ec0ff */
[----:B------:R-:W-:Y:S01]  /*7e20*/  IADD3 R138, PT, PT, R107, 0x600, RZ ;  /* 0x000006006b8a7810 */ /* 0x000fe20007ffe0ff */
[----:B------:R-:W-:Y:S01]  /*7e30*/  IMAD.WIDE.U32 R144, R145, 0x4, R150 ;  /* 0x0000000491907825 */ /* 0x000fe200078e0096 */
[----:B------:R-:W-:Y:S02]  /*7e40*/  LEA R118, R118, R205, 0x8 ;  /* 0x000000cd76767211 */ /* 0x000fe400078e40ff */
[----:B------:R-:W-:Y:S02]  /*7e50*/  LOP3.LUT R206, R206, 0xff0000, RZ, 0xc0, !PT ;  /* 0x00ff0000cece7812 */ /* 0x000fe400078ec0ff */
[----:B------:R-:W-:Y:S02]  /*7e60*/  LOP3.LUT R104, R104, R133, RZ, 0xfc, !PT ;  /* 0x0000008568687212 */ /* 0x000fe400078efcff */
[----:B------:R-:W-:-:S02]  /*7e70*/  LOP3.LUT R119, R119, 0xffff, RZ, 0xc0, !PT ;  /* 0x0000ffff77777812 */ /* 0x000fc400078ec0ff */
[----:B------:R-:W-:Y:S01]  /*7e80*/  IADD3 R136, PT, PT, R107, 0x700, RZ ;  /* 0x000007006b887810 */ /* 0x000fe20007ffe0ff */
[----:B------:R-:W-:Y:S01]  /*7e90*/  IMAD.WIDE.U32 R142, R143, 0x4, R150 ;  /* 0x000000048f8e7825 */ /* 0x000fe200078e0096 */
[----:B------:R-:W-:Y:S02]  /*7ea0*/  LEA R116, R116, R203, 0x8 ;  /* 0x000000cb74747211 */ /* 0x000fe400078e40ff */
[----:B------:R-:W-:Y:S02]  /*7eb0*/  LOP3.LUT R124, R172, 0xffff, R124, 0xf8, !PT ;  /* 0x0000ffffac7c7812 */ /* 0x000fe400078ef87c */
[----:B------:R-:W-:Y:S02]  /*7ec0*/  LOP3.LUT R204, R204, 0xff0000, RZ, 0xc0, !PT ;  /* 0x00ff0000cccc7812 */ /* 0x000fe400078ec0ff */
[----:B------:R-:W-:Y:S02]  /*7ed0*/  LOP3.LUT R159, R132, R159, RZ, 0xfc, !PT ;  /* 0x0000009f849f7212 */ /* 0x000fe400078efcff */
[----:B------:R-:W-:-:S02]  /*7ee0*/  SHF.L.U32 R125, R125, 0x18, RZ ;  /* 0x000000187d7d7819 */ /* 0x000fc400000006ff */
[----:B------:R-:W-:Y:S02]  /*7ef0*/  LOP3.LUT R117, R117, 0xffff, RZ, 0xc0, !PT ;  /* 0x0000ffff75757812 */ /* 0x000fe400078ec0ff */
[----:B------:R-:W-:Y:S01]  /*7f00*/  IADD3 R134, PT, PT, R107, 0x800, RZ ;  /* 0x000008006b867810 */ /* 0x000fe20007ffe0ff */
[----:B------:R0:W-:Y:S01]  /*7f10*/  STG.E desc[UR8][R102.64], R110 ;  /* 0x0000006e66007986 */ /* 0x0001e2000c101908 */
[----:B------:R-:W-:Y:S02]  /*7f20*/  LEA R173, R175, R173, 0x8 ;  /* 0x000000adafad7211 */ /* 0x000fe400078e40ff */
[----:B------:R-:W-:Y:S02]  /*7f30*/  F2FP.SATFINITE.E4M3.F32.PACK_AB_MERGE_C R182, RZ, R182, RZ ;  /* 0x000000b6ffb6723e */ /* 0x000fe400048070ff */
[----:B------:R-:W-:Y:S02]  /*7f40*/  LOP3.LUT R180, R180, 0xff, RZ, 0xc0, !PT ;  /* 0x000000ffb4b47812 */ /* 0x000fe400078ec0ff */
[----:B------:R-:W-:-:S02]  /*7f50*/  LEA R114, R114, R201, 0x8 ;  /* 0x000000c972727211 */ /* 0x000fc400078e40ff */
[----:B------:R-:W-:Y:S02]  /*7f60*/  LOP3.LUT R122, R122, 0xff0000, RZ, 0xc0, !PT ;  /* 0x00ff00007a7a7812 */ /* 0x000fe400078ec0ff */
[----:B------:R-:W-:Y:S02]  /*7f70*/  SHF.L.U32 R181, R181, 0x10, RZ ;  /* 0x00000010b5b57819 */ /* 0x000fe400000006ff */
[----:B------:R-:W-:Y:S02]  /*7f80*/  LOP3.LUT R202, R202, 0xff0000, RZ, 0xc0, !PT ;  /* 0x00ff0000caca7812 */ /* 0x000fe400078ec0ff */
[----:B------:R-:W-:Y:S01]  /*7f90*/  LOP3.LUT R157, R140, R157, RZ, 0xfc, !PT ;  /* 0x0000009d8c9d7212 */ /* 0x000fe200078efcff */
[----:B------:R-:W-:Y:S01]  /*7fa0*/  IMAD.WIDE.U32 R140, R141, 0x4, R150 ;  /* 0x000000048d8c7825 */ /* 0x000fe200078e0096 */
[----:B------:R-:W-:Y:S02]  /*7fb0*/  F2FP.SATFINITE.E4M3.F32.PACK_AB_MERGE_C R183, RZ, R183, RZ ;  /* 0x000000b7ffb7723e */ /* 0x000fe400048070ff */
[----:B------:R-:W-:-:S02]  /*7fc0*/  LOP3.LUT R115, R115, 0xffff, RZ, 0xc0, !PT ;  /* 0x0000ffff73737812 */ /* 0x000fc400078ec0ff */
[----:B------:R-:W-:Y:S01]  /*7fd0*/  IADD3 R132, PT, PT, R107, 0x900, RZ ;  /* 0x000009006b847810 */ /* 0x000fe20007ffe0ff */
[--C-:B------:R-:W-:Y:S01]  /*7fe0*/  IMAD.WIDE.U32 R138, R138, 0x4, R150.reuse ;  /* 0x000000048a8a7825 */ /* 0x100fe200078e0096 */
[----:B------:R-:W-:Y:S01]  /*7ff0*/  LOP3.LUT R158, R128, R129, RZ, 0xfc, !PT ;  /* 0x00000081809e7212 */ /* 0x000fe200078efcff */
[----:B------:R1:W-:Y:S01]  /*8000*/  STG.E desc[UR8][R148.64], R0 ;  /* 0x0000000094007986 */ /* 0x0003e2000c101908 */
[----:B------:R-:W-:Y:S02]  /*8010*/  LOP3.LUT R123, R123, 0xffff, RZ, 0xc0, !PT ;  /* 0x0000ffff7b7b7812 */ /* 0x000fe400078ec0ff */
[----:B------:R-:W-:Y:S02]  /*8020*/  LOP3.LUT R113, R113, 0xffff, RZ, 0xc0, !PT ;  /* 0x0000ffff71717812 */ /* 0x000fe400078ec0ff */
[----:B------:R-:W-:Y:S02]  /*8030*/  SHF.L.U32 R121, R121, 0x18, RZ ;  /* 0x0000001879797819 */ /* 0x000fe400000006ff */
[----:B------:R-:W-:Y:S01]  /*8040*/  IADD3 R130, PT, PT, R107, 0xa00, RZ ;  /* 0x00000a006b827810 */ /* 0x000fe20007ffe0ff */
[----:B------:R-:W-:Y:S01]  /*8050*/  IMAD.WIDE.U32 R136, R136, 0x4, R150 ;  /* 0x0000000488887825 */ /* 0x000fe200078e0096 */
[----:B------:R-:W-:Y:S01]  /*8060*/  LOP3.LUT R118, R206, 0xffff, R118, 0xf8, !PT ;  /* 0x0000ffffce767812 */ /* 0x000fe200078ef876 */
[----:B------:R1:W-:Y:S01]  /*8070*/  STG.E desc[UR8][R146.64], R104 ;  /* 0x0000006892007986 */ /* 0x0003e2000c101908 */
[----:B------:R-:W-:-:S02]  /*8080*/  SHF.L.U32 R119, R119, 0x18, RZ ;  /* 0x0000001877777819 */ /* 0x000fc400000006ff */
[----:B------:R-:W-:Y:S01]  /*8090*/  IADD3 R128, PT, PT, R107, 0xb00, RZ ;  /* 0x00000b006b807810 */ /* 0x000fe20007ffe0ff */
[----:B------:R-:W-:Y:S01]  /*80a0*/  IMAD.WIDE.U32 R134, R134, 0x4, R150 ;  /* 0x0000000486867825 */ /* 0x000fe200078e0096 */
[----:B------:R-:W-:Y:S01]  /*80b0*/  LOP3.LUT R116, R204, 0xffff, R116, 0xf8, !PT ;  /* 0x0000ffffcc747812 */ /* 0x000fe200078ef874 */
[----:B------:R1:W-:Y:S01]  /*80c0*/  STG.E desc[UR8][R144.64], R152 ;  /* 0x0000009890007986 */ /* 0x0003e2000c101908 */
[----:B------:R-:W-:Y:S02]  /*80d0*/  LOP3.LUT R165, R124, R125, RZ, 0xfc, !PT ;  /* 0x0000007d7ca57212 */ /* 0x000fe400078efcff */
[----:B------:R-:W-:Y:S02]  /*80e0*/  SHF.L.U32 R117, R117, 0x18, RZ ;  /* 0x0000001875757819 */ /* 0x000fe400000006ff */
[----:B------:R-:W-:Y:S01]  /*80f0*/  IADD3 R126, PT, PT, R107, 0xc00, RZ ;  /* 0x00000c006b7e7810 */ /* 0x000fe20007ffe0ff */
[----:B------:R-:W-:Y:S01]  /*8100*/  IMAD.WIDE.U32 R132, R132, 0x4, R150 ;  /* 0x0000000484847825 */ /* 0x000fe200078e0096 */
[----:B------:R-:W-:Y:S01]  /*8110*/  LEA R180, R182, R180, 0x8 ;  /* 0x000000b4b6b47211 */ /* 0x000fe200078e40ff */
[----:B------:R1:W-:Y:S01]  /*8120*/  STG.E desc[UR8][R142.64], R154 ;  /* 0x0000009a8e007986 */ /* 0x0003e2000c101908 */
[----:B------:R-:W-:-:S02]  /*8130*/  LOP3.LUT R164, R122, 0xffff, R173, 0xf8, !PT ;  /* 0x0000ffff7aa47812 */ /* 0x000fc400078ef8ad */
[----:B------:R-:W-:Y:S02]  /*8140*/  LOP3.LUT R181, R181, 0xff0000, RZ, 0xc0, !PT ;  /* 0x00ff0000b5b57812 */ /* 0x000fe400078ec0ff */
[----:B------:R-:W-:Y:S02]  /*8150*/  LOP3.LUT R114, R202, 0xffff, R114, 0xf8, !PT ;  /* 0x0000ffffca727812 */ /* 0x000fe400078ef872 */
[----:B------:R-:W-:Y:S02]  /*8160*/  LOP3.LUT R183, R183, 0xffff, RZ, 0xc0, !PT ;  /* 0x0000ffffb7b77812 */ /* 0x000fe400078ec0ff */
[----:B------:R-:W-:Y:S02]  /*8170*/  SHF.L.U32 R115, R115, 0x18, RZ ;  /* 0x0000001873737819 */ /* 0x000fe400000006ff */
[----:B------:R-:W-:Y:S01]  /*8180*/  IADD3 R124, PT, PT, R107, 0xd00, RZ ;  /* 0x00000d006b7c7810 */ /* 0x000fe20007ffe0ff */
[----:B------:R-:W-:Y:S01]  /*8190*/  IMAD.WIDE.U32 R130, R130, 0x4, R150 ;  /* 0x0000000482827825 */ /* 0x000fe200078e0096 */
[----:B------:R-:W-:Y:S01]  /*81a0*/  SHF.L.U32 R123, R123, 0x18, RZ ;  /* 0x000000187b7b7819 */ /* 0x000fe200000006ff */
[----:B------:R1:W-:Y:S01]  /*81b0*/  STG.E desc[UR8][R140.64], R155 ;  /* 0x0000009b8c007986 */ /* 0x0003e2000c101908 */
[----:B------:R-:W-:-:S02]  /*81c0*/  SHF.L.U32 R113, R113, 0x18, RZ ;  /* 0x0000001871717819 */ /* 0x000fc400000006ff */
[----:B------:R-:W-:Y:S02]  /*81d0*/  LOP3.LUT R173, R120, R121, RZ, 0xfc, !PT ;  /* 0x0000007978ad7212 */ /* 0x000fe400078efcff */
[C---:B------:R-:W-:Y:S01]  /*81e0*/  IADD3 R122, PT, PT, R107.reuse, 0xe00, RZ ;  /* 0x00000e006b7a7810 */ /* 0x040fe20007ffe0ff */
[--C-:B------:R-:W-:Y:S01]  /*81f0*/  IMAD.WIDE.U32 R128, R128, 0x4, R150.reuse ;  /* 0x0000000480807825 */ /* 0x100fe200078e0096 */
[----:B------:R-:W-:Y:S01]  /*8200*/  LOP3.LUT R172, R118, R119, RZ, 0xfc, !PT ;  /* 0x0000007776ac7212 */ /* 0x000fe200078efcff */
[----:B------:R1:W-:Y:S01]  /*8210*/  STG.E desc[UR8][R138.64], R153 ;  /* 0x000000998a007986 */ /* 0x0003e2000c101908 */
[C---:B------:R-:W-:Y:S01]  /*8220*/  IADD3 R120, PT, PT, R107.reuse, 0xf00, RZ ;  /* 0x00000f006b787810 */ /* 0x040fe20007ffe0ff */
[--C-:B------:R-:W-:Y:S01]  /*8230*/  IMAD.WIDE.U32 R126, R126, 0x4, R150.reuse ;  /* 0x000000047e7e7825 */ /* 0x100fe200078e0096 */
[----:B------:R-:W-:Y:S01]  /*8240*/  LOP3.LUT R171, R116, R117, RZ, 0xfc, !PT ;  /* 0x0000007574ab7212 */ /* 0x000fe200078efcff */
[----:B------:R1:W-:Y:S01]  /*8250*/  STG.E desc[UR8][R136.64], R156 ;  /* 0x0000009c88007986 */ /* 0x0003e2000c101908 */
[----:B------:R-:W-:Y:S01]  /*8260*/  IADD3 R118, PT, PT, R107, 0x1000, RZ ;  /* 0x000010006b767810 */ /* 0x000fe20007ffe0ff */
[----:B------:R-:W-:Y:S01]  /*8270*/  IMAD.WIDE.U32 R124, R124, 0x4, R150 ;  /* 0x000000047c7c7825 */ /* 0x000fe200078e0096 */
[----:B------:R-:W-:Y:S01]  /*8280*/  LOP3.LUT R180, R181, 0xffff, R180, 0xf8, !PT ;  /* 0x0000ffffb5b47812 */ /* 0x000fe200078ef8b4 */
[----:B------:R1:W-:Y:S01]  /*8290*/  STG.E desc[UR8][R134.64], R157 ;  /* 0x0000009d86007986 */ /* 0x0003e2000c101908 */
[----:B------:R-:W-:-:S02]  /*82a0*/  SHF.L.U32 R183, R183, 0x18, RZ ;  /* 0x00000018b7b77819 */ /* 0x000fc400000006ff */
[----:B------:R-:W-:Y:S02]  /*82b0*/  LOP3.LUT R170, R114, R115, RZ, 0xfc, !PT ;  /* 0x0000007372aa7212 */ /* 0x000fe400078efcff */
[C---:B------:R-:W-:Y:S01]  /*82c0*/  IADD3 R116, PT, PT, R107.reuse, 0x1100, RZ ;  /* 0x000011006b747810 */ /* 0x040fe20007ffe0ff */
[----:B------:R1:W-:Y:S01]  /*82d0*/  STG.E desc[UR8][R132.64], R160 ;  /* 0x000000a084007986 */ /* 0x0003e2000c101908 */
[----:B------:R-:W-:Y:S01]  /*82e0*/  LOP3.LUT R164, R164, R123, RZ, 0xfc, !PT ;  /* 0x0000007ba4a47212 */ /* 0x000fe200078efcff */
[--C-:B------:R-:W-:Y:S01]  /*82f0*/  IMAD.WIDE.U32 R122, R122, 0x4, R150.reuse ;  /* 0x000000047a7a7825 */ /* 0x100fe200078e0096 */
[----:B------:R-:W-:Y:S02]  /*8300*/  LOP3.LUT R168, R112, R113, RZ, 0xfc, !PT ;  /* 0x0000007170a87212 */ /* 0x000fe400078efcff */
[C---:B------:R-:W-:Y:S01]  /*8310*/  IADD3 R114, PT, PT, R107.reuse, 0x1200, RZ ;  /* 0x000012006b727810 */ /* 0x040fe20007ffe0ff */
[--C-:B------:R-:W-:Y:S01]  /*8320*/  IMAD.WIDE.U32 R120, R120, 0x4, R150.reuse ;  /* 0x0000000478787825 */ /* 0x100fe200078e0096 */
[C---:B------:R-:W-:Y:S01]  /*8330*/  IADD3 R112, PT, PT, R107.reuse, 0x1300, RZ ;  /* 0x000013006b707810 */ /* 0x040fe20007ffe0ff */
[----:B------:R1:W-:Y:S01]  /*8340*/  STG.E desc[UR8][R130.64], R159 ;  /* 0x0000009f82007986 */ /* 0x0003e2000c101908 */
[C---:B0-----:R-:W-:Y:S01]  /*8350*/  IADD3 R110, PT, PT, R107.reuse, 0x1400, RZ ;  /* 0x000014006b6e7810 */ /* 0x041fe20007ffe0ff */
        /* <DEDUP_REMOVED lines=27> */
[----:B------:R1:W-:Y:S01]  /*8510*/  STG.E desc[UR8][R150.64], R173 ;  /* 0x000000ad96007986 */ /* 0x0003e2000c101908 */
[----:B------:R-:W-:Y:S05]  /*8520*/  BRA `(.L_x_11306) ;  /* 0x0000004800d47947 */ /* 0x000fea0003800000 */
.L_x_11305:
[----:B------:R-:W2:Y:S01]  /*8530*/  LDL.S16 R104, [R1+0x24] ;  /* 0x0000240001687983 */ /* 0x000ea20000100600 */
[----:B------:R-:W1:Y:S01]  /*8540*/  LDCU.U8 UR6, c[0x0][0x3c0] ;  /* 0x00007800ff0677ac */ /* 0x000e620008000000 */
[----:B0-----:R-:W-:Y:S02]  /*8550*/  HADD2.F32 R0, -RZ, R100.H0_H0 ;  /* 0x20000064ff007230 */ /* 0x001fe40000004100 */
[----:B------:R-:W-:Y:S01]  /*8560*/  FADD R102, R173, -UR11 ;  /* 0x8000000bad667e21 */ /* 0x000fe20008000000 */
[----:B------:R-:W-:Y:S01]  /*8570*/  HADD2.F32 R103, -RZ, R98.H0_H0 ;  /* 0x20000062ff677230 */ /* 0x000fe20000004100 */
[----:B------:R-:W3:Y:S02]  /*8580*/  LDL.S16 R173, [R1+0x20] ;  /* 0x0000200001ad7983 */ /* 0x000ee40000100600 */
[----:B------:R-:W-:Y:S01]  /*8590*/  FMUL R102, R102, UR5 ;  /* 0x0000000566667c20 */ /* 0x000fe20008400000 */
[----:B-1----:R-:W-:Y:S01]  /*85a0*/  ISETP.NE.AND P2, PT, RZ, UR6, PT ;  /* 0x00000006ff007c0c */ /* 0x002fe2000bf45270 */
[----:B------:R-:W0:-:S12]  /*85b0*/  LDCU.U8 UR6, c[0x0][0x404] ;  /* 0x00008080ff0677ac */ /* 0x000e180008000000 */
[----:B------:R-:W-:-:S04]  /*85c0*/  @P2 FADD R0, R0, 1 ;  /* 0x3f80000000002421 */ /* 0x000fc80000000000 */
[----:B------:R-:W-:Y:S01]  /*85d0*/  FFMA R102, R102, R0, R103 ;  /* 0x0000000066667223 */ /* 0x000fe20000000067 */
[----:B------:R-:W-:Y:S02]  /*85e0*/  FADD R103, R172, -UR11 ;  /* 0x8000000bac677e21 */ /* 0x000fe40008000000 */
[----:B------:R-:W4:Y:S01]  /*85f0*/  LDL.S16 R172, [R1+0x22] ;  /* 0x0000220001ac7983 */ /* 0x000f220000100600 */
[----:B0-----:R-:W-:Y:S01]  /*8600*/  ISETP.NE.AND P1, PT, RZ, UR6, PT ;  /* 0x00000006ff007c0c */ /* 0x001fe2000bf25270 */
[----:B------:R-:W-:Y:S01]  /*8610*/  FMUL R103, R103, UR5 ;  /* 0x0000000567677c20 */ /* 0x000fe20008400000 */
[----:B------:R-:W-:Y:S02]  /*8620*/  HADD2.F32 R105, -RZ, R99.H0_H0 ;  /* 0x20000063ff697230 */ /* 0x000fe40000004100 */
[----:B--2---:R-:W-:Y:S02]  /*8630*/  HADD2.F32 R0, -RZ, R104.H0_H0 ;  /* 0x20000068ff007230 */ /* 0x004fe40000004100 */
[----:B------:R-:W-:-:S03]  /*8640*/  HADD2.F32 R104, -RZ, R239.H0_H0 ;  /* 0x200000efff687230 */ /* 0x000fc60000004100 */
[----:B------:R-:W-:-:S04]  /*8650*/  @P2 FADD R0, R0, 1 ;  /* 0x3f80000000002421 */ /* 0x000fc80000000000 */
[----:B------:R-:W-:Y:S01]  /*8660*/  FFMA R0, R103, R0, R104 ;  /* 0x0000000067007223 */ /* 0x000fe20000000068 */
[----:B------:R-:W-:-:S05]  /*8670*/  FMUL R103, R102, UR10 ;  /* 0x0000000a66677c20 */ /* 0x000fca0008400000 */
[----:B------:R-:W-:Y:S02]  /*8680*/  FSEL R103, R102, R103, !P1 ;  /* 0x0000006766677208 */ /* 0x000fe40004800000 */
[----:B------:R-:W-:Y:S01]  /*8690*/  FMNMX3 R102, R174, |R102|, |R0|, !PT ;  /* 0x40000066ae667276 */ /* 0x000fe20007800400 */
[----:B------:R-:W-:Y:S01]  /*86a0*/  @P1 FMUL R0, R0, UR10 ;  /* 0x0000000a00001c20 */ /* 0x000fe20008400000 */
[----:B------:R-:W-:Y:S01]  /*86b0*/  F2FP.SATFINITE.E4M3.F32.PACK_AB_MERGE_C R103, RZ, R103, RZ ;  /* 0x00000067ff67723e */ /* 0x000fe200048070ff */
[----:B------:R-:W-:Y:S01]  /*86c0*/  FADD R104, R171, -UR11 ;  /* 0x8000000bab687e21 */ /* 0x000fe20008000000 */
[----:B------:R-:W-:Y:S01]  /*86d0*/  FADD R168, R168, -UR11 ;  /* 0x8000000ba8a87e21 */ /* 0x000fe20008000000 */
[----:B------:R-:W2:Y:S01]  /*86e0*/  LDL.S16 R174, [R1+0x1a] ;  /* 0x00001a0001ae7983 */ /* 0x000ea20000100600 */
[----:B------:R-:W-:Y:S02]  /*86f0*/  F2FP.SATFINITE.E4M3.F32.PACK_AB_MERGE_C R0, RZ, R0, RZ ;  /* 0x00000000ff00723e */ /* 0x000fe400048070ff */
[----:B------:R-:W-:-:S04]  /*8700*/  LOP3.LUT R103, R103, 0xff, RZ, 0xc0, !PT ;  /* 0x000000ff67677812 */ /* 0x000fc800078ec0ff */
[----:B------:R-:W-:Y:S01]  /*8710*/  LEA R103, R0, R103, 0x8 ;  /* 0x0000006700677211 */ /* 0x000fe200078e40ff */
[----:B------:R-:W-:Y:S02]  /*8720*/  HADD2.F32 R0, -RZ, R101.H0_H0 ;  /* 0x20000065ff007230 */ /* 0x000fe40000004100 */
[----:B------:R-:W-:-:S03]  /*8730*/  FMUL R104, R104, UR5 ;  /* 0x0000000568687c20 */ /* 0x000fc60008400000 */
[----:B------:R-:W-:-:S04]  /*8740*/  @P2 FADD R0, R0, 1 ;  /* 0x3f80000000002421 */ /* 0x000fc80000000000 */
[----:B------:R-:W-:Y:S01]  /*8750*/  FFMA R104, R104, R0, R105 ;  /* 0x0000000068687223 */ /* 0x000fe20000000069 */
[----:B----4-:R-:W-:Y:S02]  /*8760*/  HADD2.F32 R0, -RZ, R172.H0_H0 ;  /* 0x200000acff007230 */ /* 0x010fe40000004100 */
[----:B------:R-:W-:Y:S01]  /*8770*/  FADD R105, R170, -UR11 ;  /* 0x8000000baa697e21 */ /* 0x000fe20008000000 */
[----:B------:R-:W-:Y:S01]  /*8780*/  HADD2.F32 R170, -RZ, R238.H1_H1 ;  /* 0x300000eeffaa7230 */ /* 0x000fe20000004100 */
[----:B------:R-:W4:Y:S02]  /*8790*/  LDL.S16 R172, [R1+0x1e] ;  /* 0x00001e0001ac7983 */ /* 0x000f240000100600 */
[----:B------:R-:W-:Y:S01]  /*87a0*/  FMUL R105, R105, UR5 ;  /* 0x0000000569697c20 */ /* 0x000fe20008400000 */
[----:B------:R-:W-:-:S04]  /*87b0*/  @P2 FADD R0, R0, 1 ;  /* 0x3f80000000002421 */ /* 0x000fc80000000000 */
[----:B------:R-:W-:Y:S01]  /*87c0*/  FFMA R0, R105, R0, R170 ;  /* 0x0000000069007223 */ /* 0x000fe200000000aa */
[----:B------:R-:W-:-:S05]  /*87d0*/  FMUL R105, R104, UR10 ;  /* 0x0000000a68697c20 */ /* 0x000fca0008400000 */
[----:B------:R-:W-:-:S04]  /*87e0*/  FSEL R105, R104, R105, !P1 ;  /* 0x0000006968697208 */ /* 0x000fc80004800000 */
[----:B------:R-:W-:-:S04]  /*87f0*/  F2FP.SATFINITE.E4M3.F32.PACK_AB_MERGE_C R105, RZ, R105, RZ ;  /* 0x00000069ff69723e */ /* 0x000fc800048070ff */
[----:B------:R-:W-:-:S04]  /*8800*/  SHF.L.U32 R105, R105, 0x10, RZ ;  /* 0x0000001069697819 */ /* 0x000fc800000006ff */
[----:B------:R-:W-:Y:S02]  /*8810*/  LOP3.LUT R105, R105, 0xff0000, RZ, 0xc0, !PT ;  /* 0x00ff000069697812 */ /* 0x000fe400078ec0ff */
[----:B------:R-:W-:Y:S02]  /*8820*/  FMNMX3 R104, R102, |R104|, |R0|, !PT ;  /* 0x4000006866687276 */ /* 0x000fe40007800400 */
[----:B------:R-:W-:Y:S01]  /*8830*/  LOP3.LUT R102, R105, 0xffff, R103, 0xf8, !PT ;  /* 0x0000ffff69667812 */ /* 0x000fe200078ef867 */
[----:B------:R-:W-:Y:S02]  /*8840*/  HADD2.F32 R105, -RZ, R96.H0_H0 ;  /* 0x20000060ff697230 */ /* 0x000fe40000004100 */
[----:B------:R-:W-:Y:S01]  /*8850*/  FADD R103, R169, -UR11 ;  /* 0x8000000ba9677e21 */ /* 0x000fe20008000000 */
[----:B------:R-:W-:-:S03]  /*8860*/  HADD2.F32 R169, -RZ, R94.H0_H0 ;  /* 0x2000005effa97230 */ /* 0x000fc60000004100 */
[----:B------:R-:W-:Y:S01]  /*8870*/  FMUL R103, R103, UR5 ;  /* 0x0000000567677c20 */ /* 0x000fe20008400000 */
[----:B------:R-:W-:-:S04]  /*8880*/  @P2 FADD R105, R105, 1 ;  /* 0x3f80000069692421 */ /* 0x000fc80000000000 */
[----:B------:R-:W-:Y:S01]  /*8890*/  FFMA R105, R103, R105, R169 ;  /* 0x0000006967697223 */ /* 0x000fe200000000a9 */
[----:B---3--:R-:W-:Y:S02]  /*88a0*/  HADD2.F32 R103, -RZ, R173.H0_H0 ;  /* 0x200000adff677230 */ /* 0x008fe40000004100 */
[----:B------:R-:W3:Y:S01]  /*88b0*/  LDL.S16 R173, [R1+0x1c] ;  /* 0x00001c0001ad7983 */ /* 0x000ee20000100600 */
[----:B------:R-:W-:Y:S02]  /*88c0*/  HADD2.F32 R169, -RZ, R238.H0_H0 ;  /* 0x200000eeffa97230 */ /* 0x000fe40000004100 */
[----:B------:R-:W-:Y:S01]  /*88d0*/  FMUL R168, R168, UR5 ;  /* 0x00000005a8a87c20 */ /* 0x000fe20008400000 */
[----:B------:R-:W-:-:S04]  /*88e0*/  @P2 FADD R103, R103, 1 ;  /* 0x3f80000067672421 */ /* 0x000fc80000000000 */
[----:B------:R-:W-:Y:S01]  /*88f0*/  FFMA R103, R168, R103, R169 ;  /* 0x00000067a8677223 */ /* 0x000fe200000000a9 */
[----:B------:R-:W-:-:S04]  /*8900*/  FMUL R169, R105, UR10 ;  /* 0x0000000a69a97c20 */ /* 0x000fc80008400000 */
[----:B------:R-:W-:Y:S02]  /*8910*/  FMNMX3 R168, R104, |R105|, |R103|, !PT ;  /* 0x4000006968a87276 */ /* 0x000fe40007800467 */
[----:B------:R-:W-:Y:S01]  /*8920*/  FSEL R104, R105, R169, !P1 ;  /* 0x000000a969687208 */ /* 0x000fe20004800000 */
        /* <DEDUP_REMOVED lines=9> */
[----:B----4-:R-:W-:Y:S02]  /*89c0*/  HADD2.F32 R105, -RZ, R172.H0_H0 ;  /* 0x200000acff697230 */ /* 0x010fe40000004100 */
[----:B------:R-:W4:Y:S03]  /*89d0*/  LDL.S16 R172, [R1+0x18] ;  /* 0x0000180001ac7983 */ /* 0x000f260000100600 */
[----:B------:R-:W-:-:S04]  /*89e0*/  @P2 FADD R105, R105, 1 ;  /* 0x3f80000069692421 */ /* 0x000fc80000000000 */
[----:B------:R-:W-:Y:S01]  /*89f0*/  FFMA R105, R166, R105, R167 ;  /* 0x00000069a6697223 */ /* 0x000fe200000000a7 */
[----:B------:R-:W-:-:S04]  /*8a00*/  FMUL R166, R169, UR10 ;  /* 0x0000000aa9a67c20 */ /* 0x000fc80008400000 */
[----:B------:R-:W-:Y:S01]  /*8a10*/  FMNMX3 R167, R168, |R169|, |R105|, !PT ;  /* 0x400000a9a8a77276 */ /* 0x000fe20007800469 */
[----:B------:R-:W-:Y:S01]  /*8a20*/  FADD R168, R165, -UR11 ;  /* 0x8000000ba5a87e21 */ /* 0x000fe20008000000 */
[----:B------:R-:W-:Y:S01]  /*8a30*/  HADD2.F32 R165, -RZ, R92.H0_H0 ;  /* 0x2000005cffa57230 */ /* 0x000fe20000004100 */
[----:B------:R-:W-:Y:S01]  /*8a40*/  FSEL R166, R169, R166, !P1 ;  /* 0x000000a6a9a67208 */ /* 0x000fe20004800000 */
[----:B------:R-:W-:Y:S02]  /*8a50*/  HADD2.F32 R169, -RZ, R90.H0_H0 ;  /* 0x2000005affa97230 */ /* 0x000fe40000004100 */
[----:B------:R-:W-:Y:S01]  /*8a60*/  FMUL R168, R168, UR5 ;  /* 0x00000005a8a87c20 */ /* 0x000fe20008400000 */
[----:B------:R-:W-:-:S04]  /*8a70*/  @P2 FADD R165, R165, 1 ;  /* 0x3f800000a5a52421 */ /* 0x000fc80000000000 */
[----:B------:R-:W-:Y:S01]  /*8a80*/  FFMA R165, R168, R165, R169 ;  /* 0x000000a5a8a57223 */ /* 0x000fe200000000a9 */
[----:B------:R-:W-:Y:S01]  /*8a90*/  FADD R168, R164, -UR11 ;  /* 0x8000000ba4a87e21 */ /* 0x000fe20008000000 */
[----:B---3--:R-:W-:Y:S02]  /*8aa0*/  HADD2.F32 R164, -RZ, R173.H0_H0 ;  /* 0x200000adffa47230 */ /* 0x008fe40000004100 */
[----:B------:R-:W3:Y:S01]  /*8ab0*/  LDL.S16 R173, [R1+0x16] ;  /* 0x0000160001ad7983 */ /* 0x000ee20000100600 */
        /* <DEDUP_REMOVED lines=26> */
[----:B----4-:R-:W-:Y:S02]  /*8c60*/  HADD2.F32 R160, -RZ, R172.H0_H0 ;  /* 0x200000acffa07230 */ /* 0x010fe40000004100 */
[----:B------:R-:W4:Y:S03]  /*8c70*/  LDL.S16 R172, [R1+0x12] ;  /* 0x0000120001ac7983 */ /* 0x000f260000100600 */
        /* <DEDUP_REMOVED lines=36> */
[----:B----4-:R-:W-:-:S05]  /*8ec0*/  HADD2.F32 R154, -RZ, R172.H0_H0 ;  /* 0x200000acff9a7230 */ /* 0x010fca0000004100 */
        /* <DEDUP_REMOVED lines=11> */
[----:B---3--:R-:W-:-:S05]  /*8f80*/  HADD2.F32 R152, -RZ, R173.H0_H0 ;  /* 0x200000adff987230 */ /* 0x008fca0000004100 */
        /* <DEDUP_REMOVED lines=324> */
[----:B------:R-:W-:Y:S01]  /*a3d0*/  HADD2.F32 R109, -RZ, R188.H0_H0 ;  /* 0x200000bcff6d7230 */ /* 0x000fe20000004100 */
[----:B------:R-:W-:Y:S01]  /*a3e0*/  SHF.R.U32.HI R188, RZ, 0x10, R3 ;  /* 0x00000010ffbc7819 */ /* 0x000fe20000011603 */
        /* <DEDUP_REMOVED lines=101> */
[----:B------:R-:W-:Y:S01]  /*aa40*/  @P2 FADD R117, R117, 1 ;  /* 0x3f80000075752421 */ /* 0x000fe20000000000 */
[----:B------:R-:W-:Y:S01]  /*aa50*/  @P1 FMUL R103, R103, UR10 ;  /* 0x0000000a67671c20 */ /* 0x000fe20008400000 */
[----:B------:R-:W-:Y:S02]  /*aa60*/  F2FP.SATFINITE.E4M3.F32.PACK_AB_MERGE_C R104, RZ, R104, RZ ;  /* 0x00000068ff68723e */ /* 0x000fe400048070ff */
[----:B------:R-:W-:Y:S01]  /*aa70*/  FFMA R117, R205, R117, R206 ;  /* 0x00000075cd757223 */ /* 0x000fe200000000ce */
[----:B------:R-:W-:-:S02]  /*aa80*/  HADD2.F32 R205, -RZ, R14.H0_H0 ;  /* 0x2000000effcd7230 */ /* 0x000fc40000004100 */
[----:B------:R-:W-:Y:S01]  /*aa90*/  FADD R206, R212, -UR11 ;  /* 0x8000000bd4ce7e21 */ /* 0x000fe20008000000 */
[----:B------:R-:W-:Y:S01]  /*aaa0*/  @P1 FMUL R0, R0, UR10 ;  /* 0x0000000a00001c20 */ /* 0x000fe20008400000 */
[----:B------:R-:W-:Y:S01]  /*aab0*/  HADD2.F32 R207, -RZ, R12.H0_H0 ;  /* 0x2000000cffcf7230 */ /* 0x000fe20000004100 */
[----:B------:R-:W-:Y:S01]  /*aac0*/  LOP3.LUT R104, R104, 0xff, RZ, 0xc0, !PT ;  /* 0x000000ff68687812 */ /* 0x000fe200078ec0ff */
[----:B------:R-:W-:Y:S01]  /*aad0*/  FMUL R206, R206, UR5 ;  /* 0x00000005cece7c20 */ /* 0x000fe20008400000 */
[----:B------:R-:W-:Y:S01]  /*aae0*/  F2FP.SATFINITE.E4M3.F32.PACK_AB_MERGE_C R103, RZ, R103, RZ ;  /* 0x00000067ff67723e */ /* 0x000fe200048070ff */
[----:B------:R-:W-:Y:S01]  /*aaf0*/  @P2 FADD R205, R205, 1 ;  /* 0x3f800000cdcd2421 */ /* 0x000fe20000000000 */
[----:B------:R-:W-:Y:S02]  /*ab00*/  F2FP.SATFINITE.E4M3.F32.PACK_AB_MERGE_C R166, RZ, R166, RZ ;  /* 0x000000a6ffa6723e */ /* 0x000fe400048070ff */
[----:B------:R-:W-:Y:S01]  /*ab10*/  LEA R103, R103, R104, 0x8 ;  /* 0x0000006867677211 */ /* 0x000fe200078e40ff */
[----:B------:R-:W-:Y:S01]  /*ab20*/  FFMA R205, R206, R205, R207 ;  /* 0x000000cdcecd7223 */ /* 0x000fe200000000cf */
[----:B------:R-:W-:Y:S01]  /*ab30*/  F2FP.SATFINITE.E4M3.F32.PACK_AB_MERGE_C R0, RZ, R0, RZ ;  /* 0x00000000ff00723e */ /* 0x000fe200048070ff */
[----:B------:R-:W-:Y:S01]  /*ab40*/  FADD R206, R118, -UR11 ;  /* 0x8000000b76ce7e21 */ /* 0x000fe20008000000 */
[----:B------:R-:W-:Y:S01]  /*ab50*/  SHF.L.U32 R104, R166, 0x10, RZ ;  /* 0x00000010a6687819 */ /* 0x000fe200000006ff */
[----:B------:R-:W-:Y:S01]  /*ab60*/  HADD2.F32 R118, -RZ, R241.H0_H0 ;  /* 0x200000f1ff767230 */ /* 0x000fe20000004100 */
[----:B------:R-:W-:-:S02]  /*ab70*/  LOP3.LUT R166, R0, 0xffff, RZ, 0xc0, !PT ;  /* 0x0000ffff00a67812 */ /* 0x000fc400078ec0ff */
[----:B------:R-:W-:Y:S01]  /*ab80*/  LOP3.LUT R0, R104, 0xff0000, RZ, 0xc0, !PT ;  /* 0x00ff000068007812 */ /* 0x000fe200078ec0ff */
[----:B------:R-:W-:Y:S01]  /*ab90*/  FMUL R104, R165, UR10 ;  /* 0x0000000aa5687c20 */ /* 0x000fe20008400000 */
[----:B------:R-:W-:Y:S02]  /*aba0*/  HADD2.F32 R207, -RZ, R233.H0_H0 ;  /* 0x200000e9ffcf7230 */ /* 0x000fe40000004100 */
[----:B------:R-:W-:Y:S01]  /*abb0*/  FMUL R206, R206, UR5 ;  /* 0x00000005cece7c20 */ /* 0x000fe20008400000 */
[----:B------:R-:W-:Y:S01]  /*abc0*/  @P2 FADD R118, R118, 1 ;  /* 0x3f80000076762421 */ /* 0x000fe20000000000 */
[----:B------:R-:W-:Y:S02]  /*abd0*/  SHF.L.U32 R166, R166, 0x18, RZ ;  /* 0x00000018a6a67819 */ /* 0x000fe400000006ff */
[----:B------:R-:W-:Y:S01]  /*abe0*/  FMNMX3 R167, R167, |R165|, |R164|, !PT ;  /* 0x400000a5a7a77276 */ /* 0x000fe200078004a4 */
[----:B------:R-:W-:Y:S01]  /*abf0*/  FFMA R118, R206, R118, R207 ;  /* 0x00000076ce767223 */ /* 0x000fe200000000cf */
[----:B------:R-:W-:Y:S01]  /*ac00*/  FSEL R104, R165, R104, !P1 ;  /* 0x00000068a5687208 */ /* 0x000fe20004800000 */
[----:B------:R-:W-:Y:S01]  /*ac10*/  HADD2.F32 R206, -RZ, R15.H0_H0 ;  /* 0x2000000fffce7230 */ /* 0x000fe20000004100 */
[----:B------:R-:W-:Y:S01]  /*ac20*/  LOP3.LUT R165, R102, R166, RZ, 0xfc, !PT ;  /* 0x000000a666a57212 */ /* 0x000fe200078efcff */
[----:B------:R-:W-:Y:S01]  /*ac30*/  FMUL R102, R163, UR10 ;  /* 0x0000000aa3667c20 */ /* 0x000fe20008400000 */
[----:B------:R-:W-:Y:S01]  /*ac40*/  FADD R207, R213, -UR11 ;  /* 0x8000000bd5cf7e21 */ /* 0x000fe20008000000 */
[----:B------:R-:W-:-:S02]  /*ac50*/  HADD2.F32 R208, -RZ, R13.H0_H0 ;  /* 0x2000000dffd07230 */ /* 0x000fc40000004100 */
[----:B------:R-:W-:Y:S01]  /*ac60*/  @P2 FADD R206, R206, 1 ;  /* 0x3f800000cece2421 */ /* 0x000fe20000000000 */
[----:B------:R-:W-:Y:S01]  /*ac70*/  FMUL R207, R207, UR5 ;  /* 0x00000005cfcf7c20 */ /* 0x000fe20008400000 */
[----:B------:R-:W-:Y:S01]  /*ac80*/  FSEL R102, R163, R102, !P1 ;  /* 0x00000066a3667208 */ /* 0x000fe20004800000 */
[----:B------:R-:W-:Y:S01]  /*ac90*/  @P1 FMUL R164, R164, UR10 ;  /* 0x0000000aa4a41c20 */ /* 0x000fe20008400000 */
[----:B------:R-:W-:Y:S01]  /*aca0*/  F2FP.SATFINITE.E4M3.F32.PACK_AB_MERGE_C R104, RZ, R104, RZ ;  /* 0x00000068ff68723e */ /* 0x000fe200048070ff */
[----:B------:R-:W-:Y:S01]  /*acb0*/  FFMA R206, R207, R206, R208 ;  /* 0x000000cecfce7223 */ /* 0x000fe200000000d0 */
[----:B------:R-:W-:Y:S01]  /*acc0*/  F2FP.SATFINITE.E4M3.F32.PACK_AB_MERGE_C R102, RZ, R102, RZ ;  /* 0x00000066ff66723e */ /* 0x000fe200048070ff */
[----:B------:R-:W-:Y:S01]  /*acd0*/  FADD R207, R119, -UR11 ;  /* 0x8000000b77cf7e21 */ /* 0x000fe20008000000 */
[----:B------:R-:W-:Y:S02]  /*ace0*/  HADD2.F32 R119, -RZ, R240.H1_H1 ;  /* 0x300000f0ff777230 */ /* 0x000fe40000004100 */
[----:B------:R-:W-:Y:S01]  /*acf0*/  @P1 FMUL R105, R105, UR10 ;  /* 0x0000000a69691c20 */ /* 0x000fe20008400000 */
[----:B------:R-:W-:-:S02]  /*ad00*/  LOP3.LUT R104, R104, 0xff, RZ, 0xc0, !PT ;  /* 0x000000ff68687812 */ /* 0x000fc400078ec0ff */
[----:B------:R-:W-:Y:S02]  /*ad10*/  F2FP.SATFINITE.E4M3.F32.PACK_AB_MERGE_C R164, RZ, R164, RZ ;  /* 0x000000a4ffa4723e */ /* 0x000fe400048070ff */
[----:B------:R-:W-:Y:S01]  /*ad20*/  SHF.L.U32 R102, R102, 0x10, RZ ;  /* 0x0000001066667819 */ /* 0x000fe200000006ff */
[----:B------:R-:W-:Y:S02]  /*ad30*/  HADD2.F32 R208, -RZ, R233.H1_H1 ;  /* 0x300000e9ffd07230 */ /* 0x000fe40000004100 */
[----:B------:R-:W-:Y:S01]  /*ad40*/  FMUL R207, R207, UR5 ;  /* 0x00000005cfcf7c20 */ /* 0x000fe20008400000 */
[----:B------:R-:W-:Y:S01]  /*ad50*/  @P2 FADD R119, R119, 1 ;  /* 0x3f80000077772421 */ /* 0x000fe20000000000 */
[----:B------:R-:W-:Y:S02]  /*ad60*/  LEA R104, R164, R104, 0x8 ;  /* 0x00000068a4687211 */ /* 0x000fe400078e40ff */
[----:B------:R-:W-:Y:S02]  /*ad70*/  LOP3.LUT R102, R102, 0xff0000, RZ, 0xc0, !PT ;  /* 0x00ff000066667812 */ /* 0x000fe400078ec0ff */
[----:B------:R-:W-:Y:S01]  /*ad80*/  F2FP.SATFINITE.E4M3.F32.PACK_AB_MERGE_C R105, RZ, R105, RZ ;  /* 0x00000069ff69723e */ /* 0x000fe200048070ff */
[----:B------:R-:W-:Y:S01]  /*ad90*/  FFMA R119, R207, R119, R208 ;  /* 0x00000077cf777223 */ /* 0x000fe200000000d0 */
[----:B------:R-:W-:Y:S01]  /*ada0*/  HADD2.F32 R207, -RZ, R10.H0_H0 ;  /* 0x2000000affcf7230 */ /* 0x000fe20000004100 */
[----:B------:R-:W-:Y:S01]  /*adb0*/  LOP3.LUT R102, R102, 0xffff, R104, 0xf8, !PT ;  /* 0x0000ffff66667812 */ /* 0x000fe200078ef868 */
[----:B------:R-:W-:Y:S01]  /*adc0*/  FADD R208, R214, -UR11 ;  /* 0x8000000bd6d07e21 */ /* 0x000fe20008000000 */
[----:B------:R-:W-:Y:S01]  /*add0*/  LOP3.LUT R105, R105, 0xffff, RZ, 0xc0, !PT ;  /* 0x0000ffff69697812 */ /* 0x000fe200078ec0ff */
[----:B------:R-:W-:Y:S01]  /*ade0*/  FMUL R104, R159, UR10 ;  /* 0x0000000a9f687c20 */ /* 0x000fe20008400000 */
[----:B------:R-:W-:-:S02]  /*adf0*/  HADD2.F32 R209, -RZ, R8.H0_H0 ;  /* 0x20000008ffd17230 */ /* 0x000fc40000004100 */
[----:B------:R-:W-:Y:S01]  /*ae00*/  FMUL R208, R208, UR5 ;  /* 0x00000005d0d07c20 */ /* 0x000fe20008400000 */
[----:B------:R-:W-:Y:S01]  /*ae10*/  @P2 FADD R207, R207, 1 ;  /* 0x3f800000cfcf2421 */ /* 0x000fe20000000000 */
[----:B------:R-:W-:Y:S02]  /*ae20*/  LOP3.LUT R0, R0, 0xffff, R103, 0xf8, !PT ;  /* 0x0000ffff00007812 */ /* 0x000fe400078ef867 */
[----:B------:R-:W-:Y:S02]  /*ae30*/  SHF.L.U32 R105, R105, 0x18, RZ ;  /* 0x0000001869697819 */ /* 0x000fe400000006ff */
[----:B------:R-:W-:Y:S02]  /*ae40*/  FMNMX3 R167, R167, |R163|, |R162|, !PT ;  /* 0x400000a3a7a77276 */ /* 0x000fe400078004a2 */
[----:B------:R-:W-:Y:S01]  /*ae50*/  FSEL R104, R159, R104, !P1 ;  /* 0x000000689f687208 */ /* 0x000fe20004800000 */
[----:B------:R-:W-:Y:S01]  /*ae60*/  FFMA R207, R208, R207, R209 ;  /* 0x000000cfd0cf7223 */ /* 0x000fe200000000d1 */
[----:B------:R-:W-:Y:S01]  /*ae70*/  LOP3.LUT R0, R0, R105, RZ, 0xfc, !PT ;  /* 0x0000006900007212 */ /* 0x000fe200078efcff */
[----:B------:R-:W-:Y:S01]  /*ae80*/  FADD R208, R120, -UR11 ;  /* 0x8000000b78d07e21 */ /* 0x000fe20008000000 */
[----:B------:R-:W-:Y:S01]  /*ae90*/  FMNMX3 R167, R167, |R161|, |R160|, !PT ;  /* 0x400000a1a7a77276 */ /* 0x000fe200078004a0 */
[----:B------:R-:W-:Y:S01]  /*aea0*/  FMUL R105, R157, UR10 ;  /* 0x0000000a9d697c20 */ /* 0x000fe20008400000 */
[----:B------:R-:W-:Y:S01]  /*aeb0*/  F2FP.SATFINITE.E4M3.F32.PACK_AB_MERGE_C R104, RZ, R104, RZ ;  /* 0x00000068ff68723e */ /* 0x000fe200048070ff */
[----:B------:R-:W-:Y:S01]  /*aec0*/  HADD2.F32 R120, -RZ, R240.H0_H0 ;  /* 0x200000f0ff787230 */ /* 0x000fe20000004100 */
[----:B------:R-:W-:Y:S01]  /*aed0*/  FMNMX3 R167, R167, |R159|, |R158|, !PT ;  /* 0x4000009fa7a77276 */ /* 0x000fe2000780049e */
[----:B------:R-:W-:Y:S01]  /*aee0*/  HADD2.F32 R209, -RZ, R234.H0_H0 ;  /* 0x200000eaffd17230 */ /* 0x000fe20000004100 */
[----:B------:R-:W-:Y:S01]  /*aef0*/  SHF.L.U32 R104, R104, 0x10, RZ ;  /* 0x0000001068687819 */ /* 0x000fe200000006ff */
[----:B------:R-:W-:Y:S01]  /*af00*/  FMUL R208, R208, UR5 ;  /* 0x00000005d0d07c20 */ /* 0x000fe20008400000 */
[----:B------:R-:W-:Y:S01]  /*af10*/  FSEL R105, R157, R105, !P1 ;  /* 0x000000699d697208 */ /* 0x000fe20004800000 */
[----:B------:R-:W-:Y:S01]  /*af20*/  @P2 FADD R120, R120, 1 ;  /* 0x3f80000078782421 */ /* 0x000fe20000000000 */
[----:B------:R-:W-:Y:S01]  /*af30*/  FMNMX3 R167, R167, |R157|, |R156|, !PT ;  /* 0x4000009da7a77276 */ /* 0x000fe2000780049c */
[----:B------:R-:W-:Y:S01]  /*af40*/  @P1 FMUL R156, R156, UR10 ;  /* 0x0000000a9c9c1c20 */ /* 0x000fe20008400000 */
[----:B------:R-:W-:Y:S01]  /*af50*/  LOP3.LUT R157, R104, 0xff0000, RZ, 0xc0, !PT ;  /* 0x00ff0000689d7812 */ /* 0x000fe200078ec0ff */
[----:B------:R-:W-:Y:S01]  /*af60*/  FMUL R104, R155, UR10 ;  /* 0x0000000a9b687c20 */ /* 0x000fe20008400000 */
[----:B------:R-:W-:Y:S01]  /*af70*/  F2FP.SATFINITE.E4M3.F32.PACK_AB_MERGE_C R105, RZ, R105, RZ ;  /* 0x00000069ff69723e */ /* 0x000fe200048070ff */
[----:B------:R-:W-:Y:S01]  /*af80*/  FFMA R120, R208, R120, R209 ;  /* 0x00000078d0787223 */ /* 0x000fe200000000d1 */
[----:B------:R-:W-:Y:S01]  /*af90*/  FADD R208, R121, -UR11 ;  /* 0x8000000b79d07e21 */ /* 0x000fe20008000000 */
[----:B------:R-:W-:Y:S01]  /*afa0*/  HADD2.F32 R121, -RZ, R11.H0_H0 ;  /* 0x2000000bff797230 */ /* 0x000fe20000004100 */
[----:B------:R-:W-:-:S02]  /*afb0*/  LOP3.LUT R105, R105, 0xff, RZ, 0xc0, !PT ;  /* 0x000000ff69697812 */ /* 0x000fc400078ec0ff */
[----:B------:R-:W-:Y:S02]  /*afc0*/  F2FP.SATFINITE.E4M3.F32.PACK_AB_MERGE_C R156, RZ, R156, RZ ;  /* 0x0000009cff9c723e */ /* 0x000fe400048070ff */
[----:B------:R-:W-:Y:S01]  /*afd0*/  FSEL R104, R155, R104, !P1 ;  /* 0x000000689b687208 */ /* 0x000fe20004800000 */
[----:B------:R-:W-:Y:S02]  /*afe0*/  HADD2.F32 R209, -RZ, R9.H0_H0 ;  /* 0x20000009ffd17230 */ /* 0x000fe40000004100 */
[----:B------:R-:W-:Y:S01]  /*aff0*/  FMUL R208, R208, UR5 ;  /* 0x00000005d0d07c20 */ /* 0x000fe20008400000 */
[----:B------:R-:W-:Y:S01]  /*b000*/  @P2 FADD R121, R121, 1 ;  /* 0x3f80000079792421 */ /* 0x000fe20000000000 */
[----:B------:R-:W-:Y:S02]  /*b010*/  LEA R105, R156, R105, 0x8 ;  /* 0x000000699c697211 */ /* 0x000fe400078e40ff */
[----:B------:R-:W-:Y:S01]  /*b020*/  F2FP.SATFINITE.E4M3.F32.PACK_AB_MERGE_C R156, RZ, R104, RZ ;  /* 0x00000068ff9c723e */ /* 0x000fe200048070ff */
[----:B------:R-:W-:Y:S01]  /*b030*/  FMUL R104, R153, UR10 ;  /* 0x0000000a99687c20 */ /* 0x000fe20008400000 */
[----:B------:R-:W-:Y:S01]  /*b040*/  FFMA R121, R208, R121, R209 ;  /* 0x00000079d0797223 */ /* 0x000fe200000000d1 */
[----:B------:R-:W-:Y:S01]  /*b050*/  FADD R209, R215, -UR11 ;  /* 0x8000000bd7d17e21 */ /* 0x000fe20008000000 */
[----:B------:R-:W-:Y:S01]  /*b060*/  HADD2.F32 R208, -RZ, R239.H1_H1 ;  /* 0x300000efffd07230 */ /* 0x000fe20000004100 */
[----:B------:R-:W-:Y:S01]  /*b070*/  FMNMX3 R167, R167, |R155|, |R154|, !PT ;  /* 0x4000009ba7a77276 */ /* 0x000fe2000780049a */
[----:B------:R-:W-:Y:S01]  /*b080*/  @P1 FMUL R154, R154, UR10 ;  /* 0x0000000a9a9a1c20 */ /* 0x000fe20008400000 */
[----:B------:R-:W-:Y:S01]  /*b090*/  FSEL R104, R153, R104, !P1 ;  /* 0x0000006899687208 */ /* 0x000fe20004800000 */
[----:B------:R-:W-:Y:S01]  /*b0a0*/  FMUL R209, R209, UR5 ;  /* 0x00000005d1d17c20 */ /* 0x000fe20008400000 */
[----:B------:R-:W-:Y:S01]  /*b0b0*/  HADD2.F32 R210, -RZ, R234.H1_H1 ;  /* 0x300000eaffd27230 */ /* 0x000fe20000004100 */
[----:B------:R-:W-:Y:S01]  /*b0c0*/  FMNMX3 R167, R167, |R153|, |R152|, !PT ;  /* 0x40000099a7a77276 */ /* 0x000fe20007800498 */
[----:B------:R-:W-:Y:S01]  /*b0d0*/  @P2 FADD R208, R208, 1 ;  /* 0x3f800000d0d02421 */ /* 0x000fe20000000000 */
[----:B------:R-:W-:Y:S01]  /*b0e0*/  @P1 FMUL R152, R152, UR10 ;  /* 0x0000000a98981c20 */ /* 0x000fe20008400000 */
[----:B------:R-:W-:-:S02]  /*b0f0*/  F2FP.SATFINITE.E4M3.F32.PACK_AB_MERGE_C R104, RZ, R104, RZ ;  /* 0x00000068ff68723e */ /* 0x000fc400048070ff */
[----:B------:R-:W-:Y:S02]  /*b100*/  SHF.L.U32 R156, R156, 0x10, RZ ;  /* 0x000000109c9c7819 */ /* 0x000fe400000006ff */
[----:B------:R-:W-:Y:S01]  /*b110*/  F2FP.SATFINITE.E4M3.F32.PACK_AB_MERGE_C R154, RZ, R154, RZ ;  /* 0x0000009aff9a723e */ /* 0x000fe200048070ff */
[----:B------:R-:W-:Y:S01]  /*b120*/  FFMA R208, R209, R208, R210 ;  /* 0x000000d0d1d07223 */ /* 0x000fe200000000d2 */
[----:B------:R-:W-:Y:S01]  /*b130*/  LOP3.LUT R104, R104, 0xff, RZ, 0xc0, !PT ;  /* 0x000000ff68687812 */ /* 0x000fe200078ec0ff */
[----:B------:R-:W0:Y:S01]  /*b140*/  S2R R209, SR_TID.X ;  /* 0x0000000000d17919 */ /* 0x000e220000002100 */
[----:B------:R-:W-:Y:S01]  /*b150*/  F2FP.SATFINITE.E4M3.F32.PACK_AB_MERGE_C R152, RZ, R152, RZ ;  /* 0x00000098ff98723e */ /* 0x000fe200048070ff */
[----:B------:R-:W1:Y:S01]  /*b160*/  S2UR UR5, SR_CTAID.X ;  /* 0x00000000000579c3 */ /* 0x000e620000002500 */
[----:B------:R-:W-:Y:S02]  /*b170*/  LOP3.LUT R156, R156, 0xff0000, RZ, 0xc0, !PT ;  /* 0x00ff00009c9c7812 */ /* 0x000fe400078ec0ff */
[----:B------:R-:W-:-:S02]  /*b180*/  LOP3.LUT R154, R154, 0xffff, RZ, 0xc0, !PT ;  /* 0x0000ffff9a9a7812 */ /* 0x000fc400078ec0ff */
[----:B------:R-:W-:Y:S02]  /*b190*/  LEA R152, R152, R104, 0x8 ;  /* 0x0000006898987211 */ /* 0x000fe400078e40ff */
[----:B------:R-:W-:Y:S02]  /*b1a0*/  LOP3.LUT R105, R156, 0xffff, R105, 0xf8, !PT ;  /* 0x0000ffff9c697812 */ /* 0x000fe400078ef869 */
[----:B------:R-:W-:-:S04]  /*b1b0*/  SHF.L.U32 R104, R154, 0x18, RZ ;  /* 0x000000189a687819 */ /* 0x000fc800000006ff */
[----:B------:R-:W-:Y:S01]  /*b1c0*/  LOP3.LUT R104, R105, R104, RZ, 0xfc, !PT ;  /* 0x0000006869687212 */ /* 0x000fe200078efcff */
[----:B------:R-:W-:-:S05]  /*b1d0*/  FMUL R105, R151, UR10 ;  /* 0x0000000a97697c20 */ /* 0x000fca0008400000 */
[----:B------:R-:W-:-:S04]  /*b1e0*/  FSEL R105, R151, R105, !P1 ;  /* 0x0000006997697208 */ /* 0x000fc80004800000 */
[----:B------:R-:W-:Y:S01]  /*b1f0*/  F2FP.SATFINITE.E4M3.F32.PACK_AB_MERGE_C R105, RZ, R105, RZ ;  /* 0x00000069ff69723e */ /* 0x000fe200048070ff */
[----:B-1----:R-:W-:Y:S01]  /*b200*/  USHF.L.U32 UR6, UR5, 0x7, URZ ;  /* 0x0000000705067899 */ /* 0x002fe200080006ff */
[----:B------:R-:W-:Y:S02]  /*b210*/  FMNMX3 R167, R167, |R151|, |R150|, !PT ;  /* 0x40000097a7a77276 */ /* 0x000fe40007800496 */
[----:B------:R-:W-:Y:S01]  /*b220*/  SHF.L.U32 R105, R105, 0x10, RZ ;  /* 0x0000001069697819 */ /* 0x000fe200000006ff */
[----:B------:R-:W-:-:S03]  /*b230*/  FMUL R151, R149, UR10 ;  /* 0x0000000a95977c20 */ /* 0x000fc60008400000 */
[----:B------:R-:W-:Y:S02]  /*b240*/  LOP3.LUT R105, R105, 0xff0000, RZ, 0xc0, !PT ;  /* 0x00ff000069697812 */ /* 0x000fe400078ec0ff */
[----:B------:R-:W-:Y:S02]  /*b250*/  FMNMX3 R167, R167, |R149|, |R148|, !PT ;  /* 0x40000095a7a77276 */ /* 0x000fe40007800494 */
[----:B------:R-:W-:Y:S02]  /*b260*/  FSEL R151, R149, R151, !P1 ;  /* 0x0000009795977208 */ /* 0x000fe40004800000 */
[----:B------:R-:W-:Y:S02]  /*b270*/  LOP3.LUT R152, R105, 0xffff, R152, 0xf8, !PT ;  /* 0x0000ffff69987812 */ /* 0x000fe400078ef898 */
[----:B0-----:R-:W-:Y:S02]  /*b280*/  LOP3.LUT R149, R209, 0x7f, RZ, 0xc0, !PT ;  /* 0x0000007fd1957812 */ /* 0x001fe400078ec0ff */
[----:B------:R-:W-:-:S04]  /*b290*/  MOV R105, UR6 ;  /* 0x0000000600697c02 */ /* 0x000fc80008000f00 */
[----:B------:R-:W-:Y:S01]  /*b2a0*/  LOP3.LUT R105, R149, 0x80, R105, 0xf8, !PT ;  /* 0x0000008095697812 */ /* 0x000fe200078ef869 */
[----:B------:R-:W-:Y:S01]  /*b2b0*/  FMUL R149, R147, UR10 ;  /* 0x0000000a93957c20 */ /* 0x000fe20008400000 */
[----:B------:R-:W-:-:S04]  /*b2c0*/  FMNMX3 R167, R167, |R147|, |R146|, !PT ;  /* 0x40000093a7a77276 */ /* 0x000fc80007800492 */
[----:B------:R-:W-:Y:S01]  /*b2d0*/  FSEL R149, R147, R149, !P1 ;  /* 0x0000009593957208 */ /* 0x000fe20004800000 */
[----:B------:R-:W-:Y:S01]  /*b2e0*/  FMUL R147, R145, UR10 ;  /* 0x0000000a91937c20 */ /* 0x000fe20008400000 */
[----:B------:R-:W-:Y:S02]  /*b2f0*/  @P1 FMUL R150, R150, UR10 ;  /* 0x0000000a96961c20 */ /* 0x000fe40008400000 */
[----:B------:R-:W-:Y:S02]  /*b300*/  F2FP.SATFINITE.E4M3.F32.PACK_AB_MERGE_C R149, RZ, R149, RZ ;  /* 0x00000095ff95723e */ /* 0x000fe400048070ff */
[----:B------:R-:W-:Y:S02]  /*b310*/  FMNMX3 R167, R167, |R145|, |R144|, !PT ;  /* 0x40000091a7a77276 */ /* 0x000fe40007800490 */
[----:B------:R-:W-:Y:S02]  /*b320*/  FSEL R147, R145, R147, !P1 ;  /* 0x0000009391937208 */ /* 0x000fe40004800000 */
[----:B------:R-:W-:Y:S01]  /*b330*/  SHF.L.U32 R145, R149, 0x10, RZ ;  /* 0x0000001095917819 */ /* 0x000fe200000006ff */
[----:B------:R-:W-:Y:S01]  /*b340*/  FMUL R149, R143, UR10 ;  /* 0x0000000a8f957c20 */ /* 0x000fe20008400000 */
[----:B------:R-:W-:Y:S01]  /*b350*/  F2FP.SATFINITE.E4M3.F32.PACK_AB_MERGE_C R150, RZ, R150, RZ ;  /* 0x00000096ff96723e */ /* 0x000fe200048070ff */
[----:B------:R-:W-:Y:S01]  /*b360*/  @P1 FMUL R148, R148, UR10 ;  /* 0x0000000a94941c20 */ /* 0x000fe20008400000 */
[----:B------:R-:W-:Y:S01]  /*b370*/  F2FP.SATFINITE.E4M3.F32.PACK_AB_MERGE_C R151, RZ, R151, RZ ;  /* 0x00000097ff97723e */ /* 0x000fe200048070ff */
[----:B------:R-:W-:Y:S01]  /*b380*/  @P1 FMUL R146, R146, UR10 ;  /* 0x0000000a92921c20 */ /* 0x000fe20008400000 */
[----:B------:R-:W-:-:S02]  /*b390*/  LOP3.LUT R150, R150, 0xffff, RZ, 0xc0, !PT ;  /* 0x0000ffff96967812 */ /* 0x000fc400078ec0ff */
[----:B------:R-:W-:Y:S01]  /*b3a0*/  FSEL R149, R143, R149, !P1 ;  /* 0x000000958f957208 */ /* 0x000fe20004800000 */
[----:B------:R-:W-:Y:S01]  /*b3b0*/  @P1 FMUL R144, R144, UR10 ;  /* 0x0000000a90901c20 */ /* 0x000fe20008400000 */
[----:B------:R-:W-:Y:S02]  /*b3c0*/  LOP3.LUT R151, R151, 0xff, RZ, 0xc0, !PT ;  /* 0x000000ff97977812 */ /* 0x000fe400078ec0ff */
[----:B------:R-:W-:Y:S02]  /*b3d0*/  F2FP.SATFINITE.E4M3.F32.PACK_AB_MERGE_C R148, RZ, R148, RZ ;  /* 0x00000094ff94723e */ /* 0x000fe400048070ff */
[----:B------:R-:W-:Y:S01]  /*b3e0*/  FMNMX3 R167, R167, |R143|, |R142|, !PT ;  /* 0x4000008fa7a77276 */ /* 0x000fe2000780048e */
[----:B------:R-:W-:Y:S01]  /*b3f0*/  @P1 FMUL R142, R142, UR10 ;  /* 0x0000000a8e8e1c20 */ /* 0x000fe20008400000 */
[----:B------:R-:W-:Y:S02]  /*b400*/  SHF.L.U32 R150, R150, 0x18, RZ ;  /* 0x0000001896967819 */ /* 0x000fe400000006ff */
[----:B------:R-:W-:-:S02]  /*b410*/  F2FP.SATFINITE.E4M3.F32.PACK_AB_MERGE_C R147, RZ, R147, RZ ;  /* 0x00000093ff93723e */ /* 0x000fc400048070ff */
[----:B------:R-:W-:Y:S02]  /*b420*/  F2FP.SATFINITE.E4M3.F32.PACK_AB_MERGE_C R149, RZ, R149, RZ ;  /* 0x00000095ff95723e */ /* 0x000fe400048070ff */
[----:B------:R-:W-:Y:S02]  /*b430*/  F2FP.SATFINITE.E4M3.F32.PACK_AB_MERGE_C R146, RZ, R146, RZ ;  /* 0x00000092ff92723e */ /* 0x000fe400048070ff */
[----:B------:R-:W-:Y:S02]  /*b440*/  LEA R148, R148, R151, 0x8 ;  /* 0x0000009794947211 */ /* 0x000fe400078e40ff */
[----:B------:R-:W-:Y:S02]  /*b450*/  LOP3.LUT R145, R145, 0xff0000, RZ, 0xc0, !PT ;  /* 0x00ff000091917812 */ /* 0x000fe400078ec0ff */
[----:B------:R-:W-:Y:S01]  /*b460*/  LOP3.LUT R143, R152, R150, RZ, 0xfc, !PT ;  /* 0x00000096988f7212 */ /* 0x000fe200078efcff */
[----:B------:R-:W-:Y:S01]  /*b470*/  FMUL R150, R141, UR10 ;  /* 0x0000000a8d967c20 */ /* 0x000fe20008400000 */
[----:B------:R-:W-:-:S02]  /*b480*/  FMNMX3 R167, R167, |R141|, |R140|, !PT ;  /* 0x4000008da7a77276 */ /* 0x000fc4000780048c */
[----:B------:R-:W-:Y:S02]  /*b490*/  LOP3.LUT R147, R147, 0xff, RZ, 0xc0, !PT ;  /* 0x000000ff93937812 */ /* 0x000fe400078ec0ff */
[----:B------:R-:W-:Y:S02]  /*b4a0*/  F2FP.SATFINITE.E4M3.F32.PACK_AB_MERGE_C R144, RZ, R144, RZ ;  /* 0x00000090ff90723e */ /* 0x000fe400048070ff */
[----:B------:R-:W-:Y:S02]  /*b4b0*/  SHF.L.U32 R149, R149, 0x10, RZ ;  /* 0x0000001095957819 */ /* 0x000fe400000006ff */
[----:B------:R-:W-:Y:S02]  /*b4c0*/  F2FP.SATFINITE.E4M3.F32.PACK_AB_MERGE_C R142, RZ, R142, RZ ;  /* 0x0000008eff8e723e */ /* 0x000fe400048070ff */
[----:B------:R-:W-:Y:S02]  /*b4d0*/  LOP3.LUT R146, R146, 0xffff, RZ, 0xc0, !PT ;  /* 0x0000ffff92927812 */ /* 0x000fe400078ec0ff */
[----:B------:R-:W-:Y:S01]  /*b4e0*/  LOP3.LUT R148, R145, 0xffff, R148, 0xf8, !PT ;  /* 0x0000ffff91947812 */ /* 0x000fe200078ef894 */
[----:B------:R-:W-:Y:S01]  /*b4f0*/  FMUL R145, R139, UR10 ;  /* 0x0000000a8b917c20 */ /* 0x000fe20008400000 */
[----:B------:R-:W-:-:S02]  /*b500*/  FMNMX3 R167, R167, |R139|, |R138|, !PT ;  /* 0x4000008ba7a77276 */ /* 0x000fc4000780048a */
[----:B------:R-:W-:Y:S02]  /*b510*/  LEA R144, R144, R147, 0x8 ;  /* 0x0000009390907211 */ /* 0x000fe400078e40ff */
[----:B------:R-:W-:Y:S02]  /*b520*/  LOP3.LUT R149, R149, 0xff0000, RZ, 0xc0, !PT ;  /* 0x00ff000095957812 */ /* 0x000fe400078ec0ff */
[----:B------:R-:W-:Y:S02]  /*b530*/  LOP3.LUT R142, R142, 0xffff, RZ, 0xc0, !PT ;  /* 0x0000ffff8e8e7812 */ /* 0x000fe400078ec0ff */
[----:B------:R-:W-:Y:S01]  /*b540*/  FSEL R150, R141, R150, !P1 ;  /* 0x000000968d967208 */ /* 0x000fe20004800000 */
[----:B------:R-:W-:Y:S01]  /*b550*/  FMUL R141, R135, UR10 ;  /* 0x0000000a878d7c20 */ /* 0x000fe20008400000 */
[----:B------:R-:W-:Y:S02]  /*b560*/  SHF.L.U32 R146, R146, 0x18, RZ ;  /* 0x0000001892927819 */ /* 0x000fe400000006ff */
[----:B------:R-:W-:-:S02]  /*b570*/  FMNMX3 R167, R167, |R137|, |R136|, !PT ;  /* 0x40000089a7a77276 */ /* 0x000fc40007800488 */
[----:B------:R-:W-:Y:S02]  /*b580*/  FSEL R145, R139, R145, !P1 ;  /* 0x000000918b917208 */ /* 0x000fe40004800000 */
[----:B------:R-:W-:Y:S02]  /*b590*/  LOP3.LUT R144, R149, 0xffff, R144, 0xf8, !PT ;  /* 0x0000ffff95907812 */ /* 0x000fe400078ef890 */
[----:B------:R-:W-:Y:S02]  /*b5a0*/  SHF.L.U32 R142, R142, 0x18, RZ ;  /* 0x000000188e8e7819 */ /* 0x000fe400000006ff */
[----:B------:R-:W-:Y:S01]  /*b5b0*/  LOP3.LUT R139, R148, R146, RZ, 0xfc, !PT ;  /* 0x00000092948b7212 */ /* 0x000fe200078efcff */
[----:B------:R-:W-:Y:S01]  /*b5c0*/  FMUL R146, R137, UR10 ;  /* 0x0000000a89927c20 */ /* 0x000fe20008400000 */
[----:B------:R-:W-:Y:S01]  /*b5d0*/  FSEL R141, R135, R141, !P1 ;  /* 0x0000008d878d7208 */ /* 0x000fe20004800000 */
[----:B------:R-:W-:Y:S01]  /*b5e0*/  @P1 FMUL R140, R140, UR10 ;  /* 0x0000000a8c8c1c20 */ /* 0x000fe20008400000 */
[----:B------:R-:W-:Y:S01]  /*b5f0*/  FMNMX3 R167, R167, |R135|, |R134|, !PT ;  /* 0x40000087a7a77276 */ /* 0x000fe20007800486 */
[----:B------:R-:W-:Y:S01]  /*b600*/  @P1 FMUL R138, R138, UR10 ;  /* 0x0000000a8a8a1c20 */ /* 0x000fe20008400000 */
[----:B------:R-:W-:Y:S01]  /*b610*/  LOP3.LUT R135, R144, R142, RZ, 0xfc, !PT ;  /* 0x0000008e90877212 */ /* 0x000fe200078efcff */
[----:B------:R-:W-:Y:S01]  /*b620*/  FMUL R142, R133, UR10 ;  /* 0x0000000a858e7c20 */ /* 0x000fe20008400000 */
[----:B------:R-:W-:-:S02]  /*b630*/  F2FP.SATFINITE.E4M3.F32.PACK_AB_MERGE_C R150, RZ, R150, RZ ;  /* 0x00000096ff96723e */ /* 0x000fc400048070ff */
[----:B------:R-:W-:Y:S02]  /*b640*/  F2FP.SATFINITE.E4M3.F32.PACK_AB_MERGE_C R145, RZ, R145, RZ ;  /* 0x00000091ff91723e */ /* 0x000fe400048070ff */
[----:B------:R-:W-:Y:S01]  /*b650*/  FSEL R146, R137, R146, !P1 ;  /* 0x0000009289927208 */ /* 0x000fe20004800000 */
[----:B------:R-:W-:Y:S01]  /*b660*/  @P1 FMUL R136, R136, UR10 ;  /* 0x0000000a88881c20 */ /* 0x000fe20008400000 */
[----:B------:R-:W-:Y:S01]  /*b670*/  LOP3.LUT R150, R150, 0xff, RZ, 0xc0, !PT ;  /* 0x000000ff96967812 */ /* 0x000fe200078ec0ff */
[----:B------:R-:W-:Y:S01]  /*b680*/  @P1 FMUL R134, R134, UR10 ;  /* 0x0000000a86861c20 */ /* 0x000fe20008400000 */
[----:B------:R-:W-:Y:S02]  /*b690*/  F2FP.SATFINITE.E4M3.F32.PACK_AB_MERGE_C R140, RZ, R140, RZ ;  /* 0x0000008cff8c723e */ /* 0x000fe400048070ff */
[----:B------:R-:W-:Y:S02]  /*b6a0*/  SHF.L.U32 R145, R145, 0x10, RZ ;  /* 0x0000001091917819 */ /* 0x000fe400000006ff */
[----:B------:R-:W-:-:S02]  /*b6b0*/  F2FP.SATFINITE.E4M3.F32.PACK_AB_MERGE_C R138, RZ, R138, RZ ;  /* 0x0000008aff8a723e */ /* 0x000fc400048070ff */
[----:B------:R-:W-:Y:S02]  /*b6c0*/  FSEL R142, R133, R142, !P1 ;  /* 0x0000008e858e7208 */ /* 0x000fe40004800000 */
[----:B------:R-:W-:Y:S02]  /*b6d0*/  F2FP.SATFINITE.E4M3.F32.PACK_AB_MERGE_C R146, RZ, R146, RZ ;  /* 0x00000092ff92723e */ /* 0x000fe400048070ff */
[----:B------:R-:W-:Y:S02]  /*b6e0*/  F2FP.SATFINITE.E4M3.F32.PACK_AB_MERGE_C R141, RZ, R141, RZ ;  /* 0x0000008dff8d723e */ /* 0x000fe400048070ff */
[----:B------:R-:W-:Y:S01]  /*b6f0*/  FMNMX3 R167, R167, |R133|, |R132|, !PT ;  /* 0x40000085a7a77276 */ /* 0x000fe20007800484 */
[----:B------:R-:W-:Y:S01]  /*b700*/  @P1 FMUL R132, R132, UR10 ;  /* 0x0000000a84841c20 */ /* 0x000fe20008400000 */
[----:B------:R-:W-:Y:S02]  /*b710*/  LEA R140, R140, R150, 0x8 ;  /* 0x000000968c8c7211 */ /* 0x000fe400078e40ff */
[----:B------:R-:W-:-:S02]  /*b720*/  LOP3.LUT R145, R145, 0xff0000, RZ, 0xc0, !PT ;  /* 0x00ff000091917812 */ /* 0x000fc400078ec0ff */
[----:B------:R-:W-:Y:S01]  /*b730*/  LOP3.LUT R138, R138, 0xffff, RZ, 0xc0, !PT ;  /* 0x0000ffff8a8a7812 */ /* 0x000fe200078ec0ff */
[----:B------:R-:W-:Y:S01]  /*b740*/  FMUL R137, R131, UR10 ;  /* 0x0000000a83897c20 */ /* 0x000fe20008400000 */
[----:B------:R-:W-:Y:S02]  /*b750*/  F2FP.SATFINITE.E4M3.F32.PACK_AB_MERGE_C R142, RZ, R142, RZ ;  /* 0x0000008eff8e723e */ /* 0x000fe400048070ff */
[----:B------:R-:W-:Y:S02]  /*b760*/  LOP3.LUT R146, R146, 0xff, RZ, 0xc0, !PT ;  /* 0x000000ff92927812 */ /* 0x000fe400078ec0ff */
[----:B------:R-:W-:Y:S02]  /*b770*/  F2FP.SATFINITE.E4M3.F32.PACK_AB_MERGE_C R136, RZ, R136, RZ ;  /* 0x00000088ff88723e */ /* 0x000fe400048070ff */
[----:B------:R-:W-:Y:S02]  /*b780*/  SHF.L.U32 R141, R141, 0x10, RZ ;  /* 0x000000108d8d7819 */ /* 0x000fe400000006ff */
[----:B------:R-:W-:-:S02]  /*b790*/  F2FP.SATFINITE.E4M3.F32.PACK_AB_MERGE_C R134, RZ, R134, RZ ;  /* 0x00000086ff86723e */ /* 0x000fc400048070ff */
[----:B------:R-:W-:Y:S02]  /*b7a0*/  LOP3.LUT R140, R145, 0xffff, R140, 0xf8, !PT ;  /* 0x0000ffff918c7812 */ /* 0x000fe400078ef88c */
[----:B------:R-:W-:Y:S02]  /*b7b0*/  SHF.L.U32 R138, R138, 0x18, RZ ;  /* 0x000000188a8a7819 */ /* 0x000fe400000006ff */
[----:B------:R-:W-:Y:S02]  /*b7c0*/  LOP3.LUT R142, R142, 0xff, RZ, 0xc0, !PT ;  /* 0x000000ff8e8e7812 */ /* 0x000fe400078ec0ff */
[----:B------:R-:W-:Y:S02]  /*b7d0*/  F2FP.SATFINITE.E4M3.F32.PACK_AB_MERGE_C R132, RZ, R132, RZ ;  /* 0x00000084ff84723e */ /* 0x000fe400048070ff */
[----:B------:R-:W-:Y:S02]  /*b7e0*/  LEA R136, R136, R146, 0x8 ;  /* 0x0000009288887211 */ /* 0x000fe400078e40ff */
[----:B------:R-:W-:-:S02]  /*b7f0*/  LOP3.LUT R141, R141, 0xff0000, RZ, 0xc0, !PT ;  /* 0x00ff00008d8d7812 */ /* 0x000fc400078ec0ff */
[----:B------:R-:W-:Y:S02]  /*b800*/  LOP3.LUT R134, R134, 0xffff, RZ, 0xc0, !PT ;  /* 0x0000ffff86867812 */ /* 0x000fe400078ec0ff */
[----:B------:R-:W-:Y:S02]  /*b810*/  FSEL R137, R131, R137, !P1 ;  /* 0x0000008983897208 */ /* 0x000fe40004800000 */
[----:B------:R-:W-:Y:S02]  /*b820*/  FMNMX3 R167, R167, |R131|, |R130|, !PT ;  /* 0x40000083a7a77276 */ /* 0x000fe40007800482 */
[----:B------:R-:W-:Y:S01]  /*b830*/  LOP3.LUT R131, R140, R138, RZ, 0xfc, !PT ;  /* 0x0000008a8c837212 */ /* 0x000fe200078efcff */
[----:B------:R-:W-:Y:S01]  /*b840*/  FMUL R138, R168, UR10 ;  /* 0x0000000aa88a7c20 */ /* 0x000fe20008400000 */
[----:B------:R-:W-:Y:S01]  /*b850*/  LEA R142, R132, R142, 0x8 ;  /* 0x0000008e848e7211 */ /* 0x000fe200078e40ff */
[----:B------:R-:W-:Y:S01]  /*b860*/  FMUL R133, R169, UR10 ;  /* 0x0000000aa9857c20 */ /* 0x000fe20008400000 */
[----:B------:R-:W-:-:S02]  /*b870*/  LOP3.LUT R136, R141, 0xffff, R136, 0xf8, !PT ;  /* 0x0000ffff8d887812 */ /* 0x000fc400078ef888 */
[----:B------:R-:W-:Y:S01]  /*b880*/  SHF.L.U32 R132, R134, 0x18, RZ ;  /* 0x0000001886847819 */ /* 0x000fe200000006ff */
[----:B------:R-:W-:Y:S01]  /*b890*/  @P1 FMUL R130, R130, UR10 ;  /* 0x0000000a82821c20 */ /* 0x000fe20008400000 */
[----:B------:R-:W-:Y:S01]  /*b8a0*/  FSEL R138, R168, R138, !P1 ;  /* 0x0000008aa88a7208 */ /* 0x000fe20004800000 */
[----:B------:R-:W-:Y:S01]  /*b8b0*/  FMUL R134, R171, UR10 ;  /* 0x0000000aab867c20 */ /* 0x000fe20008400000 */
[----:B------:R-:W-:Y:S02]  /*b8c0*/  FMNMX3 R167, R167, |R168|, |R128|, !PT ;  /* 0x400000a8a7a77276 */ /* 0x000fe40007800480 */
[----:B------:R-:W-:Y:S01]  /*b8d0*/  LOP3.LUT R132, R136, R132, RZ, 0xfc, !PT ;  /* 0x0000008488847212 */ /* 0x000fe200078efcff */
[----:B------:R-:W-:Y:S01]  /*b8e0*/  FMUL R136, R170, UR10 ;  /* 0x0000000aaa887c20 */ /* 0x000fe20008400000 */
[----:B------:R-:W-:Y:S01]  /*b8f0*/  F2FP.SATFINITE.E4M3.F32.PACK_AB_MERGE_C R137, RZ, R137, RZ ;  /* 0x00000089ff89723e */ /* 0x000fe200048070ff */
[----:B------:R-:W-:Y:S01]  /*b900*/  @P1 FMUL R128, R128, UR10 ;  /* 0x0000000a80801c20 */ /* 0x000fe20008400000 */
[----:B------:R-:W-:-:S02]  /*b910*/  FSEL R133, R169, R133, !P1 ;  /* 0x00000085a9857208 */ /* 0x000fc40004800000 */
[----:B------:R-:W-:Y:S01]  /*b920*/  FMNMX3 R167, R167, |R169|, |R129|, !PT ;  /* 0x400000a9a7a77276 */ /* 0x000fe20007800481 */
[----:B------:R-:W-:Y:S01]  /*b930*/  @P1 FMUL R129, R129, UR10 ;  /* 0x0000000a81811c20 */ /* 0x000fe20008400000 */
[----:B------:R-:W-:Y:S02]  /*b940*/  F2FP.SATFINITE.E4M3.F32.PACK_AB_MERGE_C R138, RZ, R138, RZ ;  /* 0x0000008aff8a723e */ /* 0x000fe400048070ff */
[----:B------:R-:W-:Y:S02]  /*b950*/  SHF.L.U32 R137, R137, 0x10, RZ ;  /* 0x0000001089897819 */ /* 0x000fe400000006ff */
[----:B------:R-:W-:Y:S02]  /*b960*/  F2FP.SATFINITE.E4M3.F32.PACK_AB_MERGE_C R130, RZ, R130, RZ ;  /* 0x00000082ff82723e */ /* 0x000fe400048070ff */
[----:B------:R-:W-:Y:S02]  /*b970*/  FSEL R136, R170, R136, !P1 ;  /* 0x00000088aa887208 */ /* 0x000fe40004800000 */
[----:B------:R-:W-:-:S02]  /*b980*/  F2FP.SATFINITE.E4M3.F32.PACK_AB_MERGE_C R133, RZ, R133, RZ ;  /* 0x00000085ff85723e */ /* 0x000fc400048070ff */
[----:B------:R-:W-:Y:S02]  /*b990*/  FSEL R134, R171, R134, !P1 ;  /* 0x00000086ab867208 */ /* 0x000fe40004800000 */
[----:B------:R-:W-:Y:S02]  /*b9a0*/  LOP3.LUT R138, R138, 0xff, RZ, 0xc0, !PT ;  /* 0x000000ff8a8a7812 */ /* 0x000fe400078ec0ff */
[----:B------:R-:W-:Y:S02]  /*b9b0*/  F2FP.SATFINITE.E4M3.F32.PACK_AB_MERGE_C R128, RZ, R128, RZ ;  /* 0x00000080ff80723e */ /* 0x000fe400048070ff */
[----:B------:R-:W-:Y:S01]  /*b9c0*/  FMNMX3 R167, R167, |R170|, |R126|, !PT ;  /* 0x400000aaa7a77276 */ /* 0x000fe2000780047e */
[----:B------:R-:W-:Y:S01]  /*b9d0*/  @P1 FMUL R126, R126, UR10 ;  /* 0x0000000a7e7e1c20 */ /* 0x000fe20008400000 */
[----:B------:R-:W-:Y:S02]  /*b9e0*/  LOP3.LUT R137, R137, 0xff0000, RZ, 0xc0, !PT ;  /* 0x00ff000089897812 */ /* 0x000fe400078ec0ff */
[----:B------:R-:W-:-:S02]  /*b9f0*/  LOP3.LUT R130, R130, 0xffff, RZ, 0xc0, !PT ;  /* 0x0000ffff82827812 */ /* 0x000fc400078ec0ff */
[----:B------:R-:W-:Y:S02]  /*ba00*/  SHF.L.U32 R133, R133, 0x10, RZ ;  /* 0x0000001085857819 */ /* 0x000fe400000006ff */
[----:B------:R-:W-:Y:S02]  /*ba10*/  F2FP.SATFINITE.E4M3.F32.PACK_AB_MERGE_C R136, RZ, R136, RZ ;  /* 0x00000088ff88723e */ /* 0x000fe400048070ff */
[----:B------:R-:W-:Y:S02]  /*ba20*/  F2FP.SATFINITE.E4M3.F32.PACK_AB_MERGE_C R129, RZ, R129, RZ ;  /* 0x00000081ff81723e */ /* 0x000fe400048070ff */
[----:B------:R-:W-:Y:S02]  /*ba30*/  F2FP.SATFINITE.E4M3.F32.PACK_AB_MERGE_C R134, RZ, R134, RZ ;  /* 0x00000086ff86723e */ /* 0x000fe400048070ff */
[----:B------:R-:W-:Y:S02]  /*ba40*/  LEA R138, R128, R138, 0x8 ;  /* 0x0000008a808a7211 */ /* 0x000fe400078e40ff */
[----:B------:R-:W-:-:S02]  /*ba50*/  LOP3.LUT R137, R137, 0xffff, R142, 0xf8, !PT ;  /* 0x0000ffff89897812 */ /* 0x000fc400078ef88e */
[----:B------:R-:W-:Y:S02]  /*ba60*/  SHF.L.U32 R128, R130, 0x18, RZ ;  /* 0x0000001882807819 */ /* 0x000fe400000006ff */
[----:B------:R-:W-:Y:S02]  /*ba70*/  LOP3.LUT R133, R133, 0xff0000, RZ, 0xc0, !PT ;  /* 0x00ff000085857812 */ /* 0x000fe400078ec0ff */
[----:B------:R-:W-:Y:S02]  /*ba80*/  LOP3.LUT R136, R136, 0xff, RZ, 0xc0, !PT ;  /* 0x000000ff88887812 */ /* 0x000fe400078ec0ff */
[----:B------:R-:W-:Y:S02]  /*ba90*/  F2FP.SATFINITE.E4M3.F32.PACK_AB_MERGE_C R126, RZ, R126, RZ ;  /* 0x0000007eff7e723e */ /* 0x000fe400048070ff */
[----:B------:R-:W-:Y:S02]  /*baa0*/  LOP3.LUT R129, R129, 0xffff, RZ, 0xc0, !PT ;  /* 0x0000ffff81817812 */ /* 0x000fe400078ec0ff */
[----:B------:R-:W-:Y:S01]  /*bab0*/  SHF.L.U32 R134, R134, 0x10, RZ ;  /* 0x0000001086867819 */ /* 0x000fe200000006ff */
[----:B------:R-:W-:Y:S01]  /*bac0*/  FMUL R130, R173, UR10 ;  /* 0x0000000aad827c20 */ /* 0x000fe20008400000 */
[----:B------:R-:W-:Y:S01]  /*bad0*/  LOP3.LUT R128, R137, R128, RZ, 0xfc, !PT ;  /* 0x0000008089807212 */ /* 0x000fe200078efcff */
[----:B------:R-:W-:Y:S01]  /*bae0*/  FMUL R137, R172, UR10 ;  /* 0x0000000aac897c20 */ /* 0x000fe20008400000 */
[----:B------:R-:W-:-:S02]  /*baf0*/  FMNMX3 R167, R167, |R171|, |R127|, !PT ;  /* 0x400000aba7a77276 */ /* 0x000fc4000780047f */
[----:B------:R-:W-:Y:S02]  /*bb00*/  LOP3.LUT R133, R133, 0xffff, R138, 0xf8, !PT ;  /* 0x0000ffff85857812 */ /* 0x000fe400078ef88a */
[----:B------:R-:W-:Y:S02]  /*bb10*/  LEA R126, R126, R136, 0x8 ;  /* 0x000000887e7e7211 */ /* 0x000fe400078e40ff */
[----:B------:R-:W-:Y:S02]  /*bb20*/  SHF.L.U32 R129, R129, 0x18, RZ ;  /* 0x0000001881817819 */ /* 0x000fe400000006ff */
[----:B------:R-:W-:Y:S01]  /*bb30*/  LOP3.LUT R134, R134, 0xff0000, RZ, 0xc0, !PT ;  /* 0x00ff000086867812 */ /* 0x000fe200078ec0ff */
[----:B------:R-:W-:Y:S01]  /*bb40*/  @P1 FMUL R127, R127, UR10 ;  /* 0x0000000a7f7f1c20 */ /* 0x000fe20008400000 */
[----:B------:R-:W-:Y:S02]  /*bb50*/  FMNMX3 R167, R167, |R172|, |R124|, !PT ;  /* 0x400000aca7a77276 */ /* 0x000fe4000780047c */
[----:B------:R-:W-:Y:S01]  /*bb60*/  LOP3.LUT R129, R133, R129, RZ, 0xfc, !PT ;  /* 0x0000008185817212 */ /* 0x000fe200078efcff */
[----:B------:R-:W-:Y:S01]  /*bb70*/  FMUL R133, R174, UR10 ;  /* 0x0000000aae857c20 */ /* 0x000fe20008400000 */
[----:B------:R-:W-:Y:S01]  /*bb80*/  LOP3.LUT R134, R134, 0xffff, R126, 0xf8, !PT ;  /* 0x0000ffff86867812 */ /* 0x000fe200078ef87e */
[----:B------:R-:W-:Y:S01]  /*bb90*/  FMUL R126, R175, UR10 ;  /* 0x0000000aaf7e7c20 */ /* 0x000fe20008400000 */
[----:B------:R-:W-:-:S02]  /*bba0*/  FSEL R137, R172, R137, !P1 ;  /* 0x00000089ac897208 */ /* 0x000fc40004800000 */
[----:B------:R-:W-:Y:S01]  /*bbb0*/  FSEL R130, R173, R130, !P1 ;  /* 0x00000082ad827208 */ /* 0x000fe20004800000 */
[----:B------:R-:W-:Y:S01]  /*bbc0*/  @P1 FMUL R124, R124, UR10 ;  /* 0x0000000a7c7c1c20 */ /* 0x000fe20008400000 */
[----:B------:R-:W-:Y:S01]  /*bbd0*/  FMNMX3 R167, R167, |R173|, |R125|, !PT ;  /* 0x400000ada7a77276 */ /* 0x000fe2000780047d */
[----:B------:R-:W-:Y:S01]  /*bbe0*/  @P1 FMUL R125, R125, UR10 ;  /* 0x0000000a7d7d1c20 */ /* 0x000fe20008400000 */
[----:B------:R-:W-:Y:S02]  /*bbf0*/  F2FP.SATFINITE.E4M3.F32.PACK_AB_MERGE_C R137, RZ, R137, RZ ;  /* 0x00000089ff89723e */ /* 0x000fe400048070ff */
[----:B------:R-:W-:Y:S02]  /*bc00*/  F2FP.SATFINITE.E4M3.F32.PACK_AB_MERGE_C R127, RZ, R127, RZ ;  /* 0x0000007fff7f723e */ /* 0x000fe400048070ff */
[----:B------:R-:W-:Y:S02]  /*bc10*/  F2FP.SATFINITE.E4M3.F32.PACK_AB_MERGE_C R130, RZ, R130, RZ ;  /* 0x00000082ff82723e */ /* 0x000fe400048070ff */
[----:B------:R-:W-:-:S02]  /*bc20*/  FSEL R133, R174, R133, !P1 ;  /* 0x00000085ae857208 */ /* 0x000fc40004800000 */
[----:B------:R-:W-:Y:S02]  /*bc30*/  FSEL R126, R175, R126, !P1 ;  /* 0x0000007eaf7e7208 */ /* 0x000fe40004800000 */
[----:B------:R-:W-:Y:S01]  /*bc40*/  FMNMX3 R167, R167, |R174|, |R122|, !PT ;  /* 0x400000aea7a77276 */ /* 0x000fe2000780047a */
[----:B------:R-:W-:Y:S01]  /*bc50*/  @P1 FMUL R122, R122, UR10 ;  /* 0x0000000a7a7a1c20 */ /* 0x000fe20008400000 */
[----:B------:R-:W-:Y:S02]  /*bc60*/  LOP3.LUT R137, R137, 0xff, RZ, 0xc0, !PT ;  /* 0x000000ff89897812 */ /* 0x000fe400078ec0ff */
[----:B------:R-:W-:Y:S02]  /*bc70*/  F2FP.SATFINITE.E4M3.F32.PACK_AB_MERGE_C R124, RZ, R124, RZ ;  /* 0x0000007cff7c723e */ /* 0x000fe400048070ff */
[----:B------:R-:W-:Y:S02]  /*bc80*/  LOP3.LUT R127, R127, 0xffff, RZ, 0xc0, !PT ;  /* 0x0000ffff7f7f7812 */ /* 0x000fe400078ec0ff */
[----:B------:R-:W-:-:S02]  /*bc90*/  SHF.L.U32 R130, R130, 0x10, RZ ;  /* 0x0000001082827819 */ /* 0x000fc400000006ff */
[----:B------:R-:W-:Y:S02]  /*bca0*/  F2FP.SATFINITE.E4M3.F32.PACK_AB_MERGE_C R133, RZ, R133, RZ ;  /* 0x00000085ff85723e */ /* 0x000fe400048070ff */
[----:B------:R-:W-:Y:S02]  /*bcb0*/  F2FP.SATFINITE.E4M3.F32.PACK_AB_MERGE_C R125, RZ, R125, RZ ;  /* 0x0000007dff7d723e */ /* 0x000fe400048070ff */
[----:B------:R-:W-:Y:S02]  /*bcc0*/  F2FP.SATFINITE.E4M3.F32.PACK_AB_MERGE_C R126, RZ, R126, RZ ;  /* 0x0000007eff7e723e */ /* 0x000fe400048070ff */
[----:B------:R-:W-:Y:S02]  /*bcd0*/  LEA R124, R124, R137, 0x8 ;  /* 0x000000897c7c7211 */ /* 0x000fe400078e40ff */
[----:B------:R-:W-:Y:S02]  /*bce0*/  SHF.L.U32 R127, R127, 0x18, RZ ;  /* 0x000000187f7f7819 */ /* 0x000fe400000006ff */
[----:B------:R-:W-:-:S02]  /*bcf0*/  LOP3.LUT R136, R130, 0xff0000, RZ, 0xc0, !PT ;  /* 0x00ff000082887812 */ /* 0x000fc400078ec0ff */
[----:B------:R-:W-:Y:S02]  /*bd00*/  LOP3.LUT R133, R133, 0xff, RZ, 0xc0, !PT ;  /* 0x000000ff85857812 */ /* 0x000fe400078ec0ff */
[----:B------:R-:W-:Y:S02]  /*bd10*/  F2FP.SATFINITE.E4M3.F32.PACK_AB_MERGE_C R122, RZ, R122, RZ ;  /* 0x0000007aff7a723e */ /* 0x000fe400048070ff */
[----:B------:R-:W-:Y:S02]  /*bd20*/  LOP3.LUT R125, R125, 0xffff, RZ, 0xc0, !PT ;  /* 0x0000ffff7d7d7812 */ /* 0x000fe400078ec0ff */
[----:B------:R-:W-:Y:S02]  /*bd30*/  SHF.L.U32 R126, R126, 0x10, RZ ;  /* 0x000000107e7e7819 */ /* 0x000fe400000006ff */
[----:B------:R-:W-:Y:S01]  /*bd40*/  FMNMX3 R167, R167, |R175|, |R123|, !PT ;  /* 0x400000afa7a77276 */ /* 0x000fe2000780047b */
[----:B------:R-:W-:Y:S01]  /*bd50*/  @P1 FMUL R123, R123, UR10 ;  /* 0x0000000a7b7b1c20 */ /* 0x000fe20008400000 */
[----:B------:R-:W-:Y:S01]  /*bd60*/  LOP3.LUT R130, R134, R127, RZ, 0xfc, !PT ;  /* 0x0000007f86827212 */ /* 0x000fe200078efcff */
[----:B------:R-:W-:Y:S01]  /*bd70*/  FMUL R127, R176, UR10 ;  /* 0x0000000ab07f7c20 */ /* 0x000fe20008400000 */
[----:B------:R-:W-:Y:S01]  /*bd80*/  LOP3.LUT R136, R136, 0xffff, R124, 0xf8, !PT ;  /* 0x0000ffff88887812 */ /* 0x000fe200078ef87c */
[----:B------:R-:W-:Y:S01]  /*bd90*/  FMUL R124, R178, UR10 ;  /* 0x0000000ab27c7c20 */ /* 0x000fe20008400000 */
[----:B------:R-:W-:-:S02]  /*bda0*/  LEA R122, R122, R133, 0x8 ;  /* 0x000000857a7a7211 */ /* 0x000fc400078e40ff */
[----:B------:R-:W-:Y:S02]  /*bdb0*/  SHF.L.U32 R125, R125, 0x18, RZ ;  /* 0x000000187d7d7819 */ /* 0x000fe400000006ff */
[----:B------:R-:W-:Y:S02]  /*bdc0*/  LOP3.LUT R126, R126, 0xff0000, RZ, 0xc0, !PT ;  /* 0x00ff00007e7e7812 */ /* 0x000fe400078ec0ff */
[----:B------:R-:W-:Y:S02]  /*bdd0*/  FMNMX3 R167, R167, |R176|, |R177|, !PT ;  /* 0x400000b0a7a77276 */ /* 0x000fe400078004b1 */
[----:B------:R-:W-:Y:S01]  /*bde0*/  LOP3.LUT R133, R136, R125, RZ, 0xfc, !PT ;  /* 0x0000007d88857212 */ /* 0x000fe200078efcff */
[----:B------:R-:W-:Y:S01]  /*bdf0*/  FMUL R125, R180, UR10 ;  /* 0x0000000ab47d7c20 */ /* 0x000fe20008400000 */
[----:B------:R-:W-:Y:S01]  /*be00*/  LOP3.LUT R126, R126, 0xffff, R122, 0xf8, !PT ;  /* 0x0000ffff7e7e7812 */ /* 0x000fe200078ef87a */
[----:B------:R-:W-:Y:S01]  /*be10*/  FMUL R122, R182, UR10 ;  /* 0x0000000ab67a7c20 */ /* 0x000fe20008400000 */
[----:B------:R-:W-:-:S02]  /*be20*/  FSEL R127, R176, R127, !P1 ;  /* 0x0000007fb07f7208 */ /* 0x000fc40004800000 */
[----:B------:R-:W-:Y:S02]  /*be30*/  FSEL R124, R178, R124, !P1 ;  /* 0x0000007cb27c7208 */ /* 0x000fe40004800000 */
[----:B------:R-:W-:Y:S01]  /*be40*/  F2FP.SATFINITE.E4M3.F32.PACK_AB_MERGE_C R123, RZ, R123, RZ ;  /* 0x0000007bff7b723e */ /* 0x000fe200048070ff */
[----:B------:R-:W-:Y:S01]  /*be50*/  @P1 FMUL R177, R177, UR10 ;  /* 0x0000000ab1b11c20 */ /* 0x000fe20008400000 */
[----:B------:R-:W-:Y:S02]  /*be60*/  FMNMX3 R167, R167, |R178|, |R179|, !PT ;  /* 0x400000b2a7a77276 */ /* 0x000fe400078004b3 */
[----:B------:R-:W-:Y:S02]  /*be70*/  F2FP.SATFINITE.E4M3.F32.PACK_AB_MERGE_C R127, RZ, R127, RZ ;  /* 0x0000007fff7f723e */ /* 0x000fe400048070ff */
[----:B------:R-:W-:Y:S02]  /*be80*/  F2FP.SATFINITE.E4M3.F32.PACK_AB_MERGE_C R124, RZ, R124, RZ ;  /* 0x0000007cff7c723e */ /* 0x000fe400048070ff */
[----:B------:R-:W-:Y:S01]  /*be90*/  LOP3.LUT R123, R123, 0xffff, RZ, 0xc0, !PT ;  /* 0x0000ffff7b7b7812 */ /* 0x000fe200078ec0ff */
[----:B------:R-:W-:Y:S01]  /*bea0*/  @P1 FMUL R179, R179, UR10 ;  /* 0x0000000ab3b31c20 */ /* 0x000fe20008400000 */
[----:B------:R-:W-:-:S02]  /*beb0*/  FSEL R125, R180, R125, !P1 ;  /* 0x0000007db47d7208 */ /* 0x000fc40004800000 */
[----:B------:R-:W-:Y:S02]  /*bec0*/  FSEL R122, R182, R122, !P1 ;  /* 0x0000007ab67a7208 */ /* 0x000fe40004800000 */
[----:B------:R-:W-:Y:S01]  /*bed0*/  FMNMX3 R167, R167, |R180|, |R181|, !PT ;  /* 0x400000b4a7a77276 */ /* 0x000fe200078004b5 */
[----:B------:R-:W-:Y:S01]  /*bee0*/  @P1 FMUL R181, R181, UR10 ;  /* 0x0000000ab5b51c20 */ /* 0x000fe20008400000 */
[----:B------:R-:W-:Y:S02]  /*bef0*/  LOP3.LUT R127, R127, 0xff, RZ, 0xc0, !PT ;  /* 0x000000ff7f7f7812 */ /* 0x000fe400078ec0ff */
[----:B------:R-:W-:Y:S02]  /*bf00*/  F2FP.SATFINITE.E4M3.F32.PACK_AB_MERGE_C R177, RZ, R177, RZ ;  /* 0x000000b1ffb1723e */ /* 0x000fe400048070ff */
[----:B------:R-:W-:Y:S02]  /*bf10*/  SHF.L.U32 R124, R124, 0x10, RZ ;  /* 0x000000107c7c7819 */ /* 0x000fe400000006ff */
[----:B------:R-:W-:-:S02]  /*bf20*/  SHF.L.U32 R123, R123, 0x18, RZ ;  /* 0x000000187b7b7819 */ /* 0x000fc400000006ff */
[----:B------:R-:W-:Y:S02]  /*bf30*/  F2FP.SATFINITE.E4M3.F32.PACK_AB_MERGE_C R125, RZ, R125, RZ ;  /* 0x0000007dff7d723e */ /* 0x000fe400048070ff */
[----:B------:R-:W-:Y:S02]  /*bf40*/  F2FP.SATFINITE.E4M3.F32.PACK_AB_MERGE_C R122, RZ, R122, RZ ;  /* 0x0000007aff7a723e */ /* 0x000fe400048070ff */
[----:B------:R-:W-:Y:S02]  /*bf50*/  F2FP.SATFINITE.E4M3.F32.PACK_AB_MERGE_C R179, RZ, R179, RZ ;  /* 0x000000b3ffb3723e */ /* 0x000fe400048070ff */
[----:B------:R-:W-:Y:S02]  /*bf60*/  LEA R127, R177, R127, 0x8 ;  /* 0x0000007fb17f7211 */ /* 0x000fe400078e40ff */
[----:B------:R-:W-:Y:S02]  /*bf70*/  LOP3.LUT R124, R124, 0xff0000, RZ, 0xc0, !PT ;  /* 0x00ff00007c7c7812 */ /* 0x000fe400078ec0ff */
[----:B------:R-:W-:Y:S01]  /*bf80*/  LOP3.LUT R134, R126, R123, RZ, 0xfc, !PT ;  /* 0x0000007b7e867212 */ /* 0x000fe200078efcff */
[----:B------:R-:W-:Y:S01]  /*bf90*/  FMUL R126, R184, UR10 ;  /* 0x0000000ab87e7c20 */ /* 0x000fe20008400000 */
[----:B------:R-:W-:Y:S01]  /*bfa0*/  LOP3.LUT R125, R125, 0xff, RZ, 0xc0, !PT ;  /* 0x000000ff7d7d7812 */ /* 0x000fe200078ec0ff */
[----:B------:R-:W-:Y:S01]  /*bfb0*/  FMUL R123, R185, UR10 ;  /* 0x0000000ab97b7c20 */ /* 0x000fe20008400000 */
[----:B------:R-:W-:-:S02]  /*bfc0*/  F2FP.SATFINITE.E4M3.F32.PACK_AB_MERGE_C R136, RZ, R181, RZ ;  /* 0x000000b5ff88723e */ /* 0x000fc400048070ff */
[----:B------:R-:W-:Y:S02]  /*bfd0*/  SHF.L.U32 R122, R122, 0x10, RZ ;  /* 0x000000107a7a7819 */ /* 0x000fe400000006ff */
[----:B------:R-:W-:Y:S02]  /*bfe0*/  FMNMX3 R167, R167, |R182|, |R183|, !PT ;  /* 0x400000b6a7a77276 */ /* 0x000fe400078004b7 */
[----:B------:R-:W-:Y:S02]  /*bff0*/  LOP3.LUT R179, R179, 0xffff, RZ, 0xc0, !PT ;  /* 0x0000ffffb3b37812 */ /* 0x000fe400078ec0ff */
[----:B------:R-:W-:Y:S01]  /*c000*/  LOP3.LUT R124, R124, 0xffff, R127, 0xf8, !PT ;  /* 0x0000ffff7c7c7812 */ /* 0x000fe200078ef87f */
[----:B------:R-:W-:Y:S01]  /*c010*/  FMUL R127, R186, UR10 ;  /* 0x0000000aba7f7c20 */ /* 0x000fe20008400000 */
[----:B------:R-:W-:Y:S02]  /*c020*/  LEA R125, R136, R125, 0x8 ;  /* 0x0000007d887d7211 */ /* 0x000fe400078e40ff */
[----:B------:R-:W-:-:S02]  /*c030*/  LOP3.LUT R122, R122, 0xff0000, RZ, 0xc0, !PT ;  /* 0x00ff00007a7a7812 */ /* 0x000fc400078ec0ff */
[----:B------:R-:W-:Y:S02]  /*c040*/  FSEL R126, R184, R126, !P1 ;  /* 0x0000007eb87e7208 */ /* 0x000fe40004800000 */
[----:B------:R-:W-:Y:S02]  /*c050*/  FMNMX3 R184, R167, |R184|, |R106|, !PT ;  /* 0x400000b8a7b87276 */ /* 0x000fe4000780046a */
[----:B------:R-:W-:Y:S02]  /*c060*/  SHF.L.U32 R179, R179, 0x18, RZ ;  /* 0x00000018b3b37819 */ /* 0x000fe400000006ff */
[----:B------:R-:W-:Y:S01]  /*c070*/  FSEL R123, R185, R123, !P1 ;  /* 0x0000007bb97b7208 */ /* 0x000fe20004800000 */
[----:B------:R-:W-:Y:S01]  /*c080*/  @P1 FMUL R106, R106, UR10 ;  /* 0x0000000a6a6a1c20 */ /* 0x000fe20008400000 */
[----:B------:R-:W-:Y:S02]  /*c090*/  LOP3.LUT R125, R122, 0xffff, R125, 0xf8, !PT ;  /* 0x0000ffff7a7d7812 */ /* 0x000fe400078ef87d */
[----:B------:R-:W-:-:S02]  /*c0a0*/  F2FP.SATFINITE.E4M3.F32.PACK_AB_MERGE_C R126, RZ, R126, RZ ;  /* 0x0000007eff7e723e */ /* 0x000fc400048070ff */
[----:B------:R-:W-:Y:S02]  /*c0b0*/  FSEL R122, R186, R127, !P1 ;  /* 0x0000007fba7a7208 */ /* 0x000fe40004800000 */
[----:B------:R-:W-:Y:S01]  /*c0c0*/  FMNMX3 R185, R184, |R185|, |R107|, !PT ;  /* 0x400000b9b8b97276 */ /* 0x000fe2000780046b */
[----:B------:R-:W-:Y:S01]  /*c0d0*/  @P1 FMUL R107, R107, UR10 ;  /* 0x0000000a6b6b1c20 */ /* 0x000fe20008400000 */
[----:B------:R-:W-:Y:S01]  /*c0e0*/  LOP3.LUT R138, R124, R179, RZ, 0xfc, !PT ;  /* 0x000000b37c8a7212 */ /* 0x000fe200078efcff */
[----:B------:R-:W-:Y:S01]  /*c0f0*/  FMUL R124, R187, UR10 ;  /* 0x0000000abb7c7c20 */ /* 0x000fe20008400000 */
[----:B------:R-:W-:Y:S02]  /*c100*/  F2FP.SATFINITE.E4M3.F32.PACK_AB_MERGE_C R127, RZ, R123, RZ ;  /* 0x0000007bff7f723e */ /* 0x000fe400048070ff */
[----:B------:R-:W-:Y:S02]  /*c110*/  LOP3.LUT R123, R126, 0xff, RZ, 0xc0, !PT ;  /* 0x000000ff7e7b7812 */ /* 0x000fe400078ec0ff */
[----:B------:R-:W-:-:S02]  /*c120*/  F2FP.SATFINITE.E4M3.F32.PACK_AB_MERGE_C R106, RZ, R106, RZ ;  /* 0x0000006aff6a723e */ /* 0x000fc400048070ff */
[----:B------:R-:W-:Y:S02]  /*c130*/  SHF.L.U32 R127, R127, 0x10, RZ ;  /* 0x000000107f7f7819 */ /* 0x000fe400000006ff */
[----:B------:R-:W-:Y:S02]  /*c140*/  FSEL R124, R187, R124, !P1 ;  /* 0x0000007cbb7c7208 */ /* 0x000fe40004800000 */
[----:B------:R-:W-:Y:S02]  /*c150*/  F2FP.SATFINITE.E4M3.F32.PACK_AB_MERGE_C R107, RZ, R107, RZ ;  /* 0x0000006bff6b723e */ /* 0x000fe400048070ff */
[----:B------:R-:W-:Y:S01]  /*c160*/  LEA R106, R106, R123, 0x8 ;  /* 0x0000007b6a6a7211 */ /* 0x000fe200078e40ff */
[----:B------:R-:W-:Y:S01]  /*c170*/  FMUL R123, R188, UR10 ;  /* 0x0000000abc7b7c20 */ /* 0x000fe20008400000 */
[----:B------:R-:W-:Y:S01]  /*c180*/  FMNMX3 R186, R185, |R186|, |R108|, !PT ;  /* 0x400000bab9ba7276 */ /* 0x000fe2000780046c */
[----:B------:R-:W-:Y:S01]  /*c190*/  @P1 FMUL R108, R108, UR10 ;  /* 0x0000000a6c6c1c20 */ /* 0x000fe20008400000 */
[----:B------:R-:W-:Y:S01]  /*c1a0*/  LOP3.LUT R127, R127, 0xff0000, RZ, 0xc0, !PT ;  /* 0x00ff00007f7f7812 */ /* 0x000fe200078ec0ff */
[----:B------:R-:W-:Y:S01]  /*c1b0*/  FMUL R126, R189, UR10 ;  /* 0x0000000abd7e7c20 */ /* 0x000fe20008400000 */
[----:B------:R-:W-:-:S02]  /*c1c0*/  F2FP.SATFINITE.E4M3.F32.PACK_AB_MERGE_C R122, RZ, R122, RZ ;  /* 0x0000007aff7a723e */ /* 0x000fc400048070ff */
[----:B------:R-:W-:Y:S02]  /*c1d0*/  F2FP.SATFINITE.E4M3.F32.PACK_AB_MERGE_C R124, RZ, R124, RZ ;  /* 0x0000007cff7c723e */ /* 0x000fe400048070ff */
[----:B------:R-:W-:Y:S02]  /*c1e0*/  LOP3.LUT R107, R107, 0xffff, RZ, 0xc0, !PT ;  /* 0x0000ffff6b6b7812 */ /* 0x000fe400078ec0ff */
[----:B------:R-:W-:Y:S02]  /*c1f0*/  LOP3.LUT R166, R127, 0xffff, R106, 0xf8, !PT ;  /* 0x0000ffff7fa67812 */ /* 0x000fe400078ef86a */
[----:B------:R-:W-:Y:S02]  /*c200*/  FMNMX3 R187, R186, |R187|, |R109|, !PT ;  /* 0x400000bbbabb7276 */ /* 0x000fe4000780046d */
[----:B------:R-:W-:Y:S02]  /*c210*/  FSEL R106, R188, R123, !P1 ;  /* 0x0000007bbc6a7208 */ /* 0x000fe40004800000 */
[----:B------:R-:W-:-:S02]  /*c220*/  LOP3.LUT R123, R122, 0xff, RZ, 0xc0, !PT ;  /* 0x000000ff7a7b7812 */ /* 0x000fc400078ec0ff */
[----:B------:R-:W-:Y:S02]  /*c230*/  F2FP.SATFINITE.E4M3.F32.PACK_AB_MERGE_C R108, RZ, R108, RZ ;  /* 0x0000006cff6c723e */ /* 0x000fe400048070ff */
[----:B------:R-:W-:Y:S02]  /*c240*/  SHF.L.U32 R124, R124, 0x10, RZ ;  /* 0x000000107c7c7819 */ /* 0x000fe400000006ff */
[----:B------:R-:W-:Y:S02]  /*c250*/  SHF.L.U32 R107, R107, 0x18, RZ ;  /* 0x000000186b6b7819 */ /* 0x000fe400000006ff */
[----:B------:R-:W-:Y:S01]  /*c260*/  FSEL R126, R189, R126, !P1 ;  /* 0x0000007ebd7e7208 */ /* 0x000fe20004800000 */
[----:B------:R-:W-:Y:S01]  /*c270*/  @P1 FMUL R109, R109, UR10 ;  /* 0x0000000a6d6d1c20 */ /* 0x000fe20008400000 */
[----:B------:R-:W-:Y:S01]  /*c280*/  FMNMX3 R188, R187, |R188|, |R110|, !PT ;  /* 0x400000bcbbbc7276 */ /* 0x000fe2000780046e */
[----:B------:R-:W-:Y:S01]  /*c290*/  @P1 FMUL R110, R110, UR10 ;  /* 0x0000000a6e6e1c20 */ /* 0x000fe20008400000 */
[----:B------:R-:W-:-:S02]  /*c2a0*/  LEA R108, R108, R123, 0x8 ;  /* 0x0000007b6c6c7211 */ /* 0x000fc400078e40ff */
[----:B------:R-:W-:Y:S02]  /*c2b0*/  LOP3.LUT R167, R124, 0xff0000, RZ, 0xc0, !PT ;  /* 0x00ff00007ca77812 */ /* 0x000fe400078ec0ff */
[----:B------:R-:W-:Y:S02]  /*c2c0*/  LOP3.LUT R166, R166, R107, RZ, 0xfc, !PT ;  /* 0x0000006ba6a67212 */ /* 0x000fe400078efcff */
[----:B------:R-:W-:Y:S02]  /*c2d0*/  F2FP.SATFINITE.E4M3.F32.PACK_AB_MERGE_C R107, RZ, R106, RZ ;  /* 0x0000006aff6b723e */ /* 0x000fe400048070ff */
[----:B------:R-:W-:Y:S01]  /*c2e0*/  F2FP.SATFINITE.E4M3.F32.PACK_AB_MERGE_C R126, RZ, R126, RZ ;  /* 0x0000007eff7e723e */ /* 0x000fe200048070ff */
[----:B------:R-:W-:Y:S01]  /*c2f0*/  FMUL R123, R190, UR10 ;  /* 0x0000000abe7b7c20 */ /* 0x000fe20008400000 */
[----:B------:R-:W-:Y:S01]  /*c300*/  LOP3.LUT R167, R167, 0xffff, R108, 0xf8, !PT ;  /* 0x0000ffffa7a77812 */ /* 0x000fe200078ef86c */
[----:B------:R-:W-:Y:S01]  /*c310*/  FMUL R108, R199, UR10 ;  /* 0x0000000ac76c7c20 */ /* 0x000fe20008400000 */
[----:B------:R-:W-:-:S02]  /*c320*/  F2FP.SATFINITE.E4M3.F32.PACK_AB_MERGE_C R109, RZ, R109, RZ ;  /* 0x0000006dff6d723e */ /* 0x000fc400048070ff */
[----:B------:R-:W-:Y:S02]  /*c330*/  LOP3.LUT R107, R107, 0xff, RZ, 0xc0, !PT ;  /* 0x000000ff6b6b7812 */ /* 0x000fe400078ec0ff */
[----:B------:R-:W-:Y:S02]  /*c340*/  F2FP.SATFINITE.E4M3.F32.PACK_AB_MERGE_C R110, RZ, R110, RZ ;  /* 0x0000006eff6e723e */ /* 0x000fe400048070ff */
[----:B------:R-:W-:Y:S02]  /*c350*/  SHF.L.U32 R126, R126, 0x10, RZ ;  /* 0x000000107e7e7819 */ /* 0x000fe400000006ff */
[----:B------:R-:W-:Y:S02]  /*c360*/  FMNMX3 R189, R188, |R189|, |R111|, !PT ;  /* 0x400000bdbcbd7276 */ /* 0x000fe4000780046f */
[----:B------:R-:W-:Y:S02]  /*c370*/  LOP3.LUT R109, R109, 0xffff, RZ, 0xc0, !PT ;  /* 0x0000ffff6d6d7812 */ /* 0x000fe400078ec0ff */
[----:B------:R-:W-:-:S02]  /*c380*/  LEA R107, R110, R107, 0x8 ;  /* 0x0000006b6e6b7211 */ /* 0x000fc400078e40ff */
[----:B------:R-:W-:Y:S02]  /*c390*/  LOP3.LUT R126, R126, 0xff0000, RZ, 0xc0, !PT ;  /* 0x00ff00007e7e7812 */ /* 0x000fe400078ec0ff */
[----:B------:R-:W-:Y:S02]  /*c3a0*/  FSEL R106, R190, R123, !P1 ;  /* 0x0000007bbe6a7208 */ /* 0x000fe40004800000 */
[----:B------:R-:W-:Y:S02]  /*c3b0*/  FSEL R108, R199, R108, !P1 ;  /* 0x0000006cc76c7208 */ /* 0x000fe40004800000 */
[----:B------:R-:W-:Y:S01]  /*c3c0*/  FMNMX3 R190, R189, |R190|, |R112|, !PT ;  /* 0x400000bebdbe7276 */ /* 0x000fe20007800470 */
[----:B------:R-:W-:Y:S01]  /*c3d0*/  @P1 FMUL R112, R112, UR10 ;  /* 0x0000000a70701c20 */ /* 0x000fe20008400000 */
[----:B------:R-:W-:Y:S02]  /*c3e0*/  SHF.L.U32 R110, R109, 0x18, RZ ;  /* 0x000000186d6e7819 */ /* 0x000fe400000006ff */
[----:B------:R-:W-:-:S02]  /*c3f0*/  LOP3.LUT R168, R126, 0xffff, R107, 0xf8, !PT ;  /* 0x0000ffff7ea87812 */ /* 0x000fc400078ef86b */
[----:B------:R-:W-:Y:S02]  /*c400*/  F2FP.SATFINITE.E4M3.F32.PACK_AB_MERGE_C R107, RZ, R106, RZ ;  /* 0x0000006aff6b723e */ /* 0x000fe400048070ff */
[----:B------:R-:W-:Y:S01]  /*c410*/  F2FP.SATFINITE.E4M3.F32.PACK_AB_MERGE_C R108, RZ, R108, RZ ;  /* 0x0000006cff6c723e */ /* 0x000fe200048070ff */
[----:B------:R-:W-:Y:S01]  /*c420*/  FMUL R109, R202, UR10 ;  /* 0x0000000aca6d7c20 */ /* 0x000fe20008400000 */
[----:B------:R-:W-:Y:S01]  /*c430*/  LOP3.LUT R167, R167, R110, RZ, 0xfc, !PT ;  /* 0x0000006ea7a77212 */ /* 0x000fe200078efcff */
[----:B------:R-:W-:Y:S01]  /*c440*/  FMUL R110, R201, UR10 ;  /* 0x0000000ac96e7c20 */ /* 0x000fe20008400000 */
[----:B------:R-:W-:Y:S02]  /*c450*/  LOP3.LUT R107, R107, 0xff, RZ, 0xc0, !PT ;  /* 0x000000ff6b6b7812 */ /* 0x000fe400078ec0ff */
[----:B------:R-:W-:Y:S02]  /*c460*/  F2FP.SATFINITE.E4M3.F32.PACK_AB_MERGE_C R112, RZ, R112, RZ ;  /* 0x00000070ff70723e */ /* 0x000fe400048070ff */
[----:B------:R-:W-:-:S02]  /*c470*/  SHF.L.U32 R108, R108, 0x10, RZ ;  /* 0x000000106c6c7819 */ /* 0x000fc400000006ff */
[----:B------:R-:W-:Y:S01]  /*c480*/  FMNMX3 R190, R190, |R199|, |R113|, !PT ;  /* 0x400000c7bebe7276 */ /* 0x000fe20007800471 */
[----:B------:R-:W-:Y:S01]  /*c490*/  @P1 FMUL R113, R113, UR10 ;  /* 0x0000000a71711c20 */ /* 0x000fe20008400000 */
[----:B------:R-:W-:Y:S02]  /*c4a0*/  LEA R107, R112, R107, 0x8 ;  /* 0x0000006b706b7211 */ /* 0x000fe400078e40ff */
[----:B------:R-:W-:Y:S02]  /*c4b0*/  LOP3.LUT R108, R108, 0xff0000, RZ, 0xc0, !PT ;  /* 0x00ff00006c6c7812 */ /* 0x000fe400078ec0ff */
[----:B------:R-:W-:Y:S02]  /*c4c0*/  FSEL R106, R201, R110, !P1 ;  /* 0x0000006ec96a7208 */ /* 0x000fe40004800000 */
[----:B------:R-:W-:Y:S02]  /*c4d0*/  FSEL R109, R202, R109, !P1 ;  /* 0x0000006dca6d7208 */ /* 0x000fe40004800000 */
[----:B------:R-:W-:Y:S01]  /*c4e0*/  FMNMX3 R190, R190, |R201|, |R114|, !PT ;  /* 0x400000c9bebe7276 */ /* 0x000fe20007800472 */
[----:B------:R-:W-:Y:S01]  /*c4f0*/  @P1 FMUL R114, R114, UR10 ;  /* 0x0000000a72721c20 */ /* 0x000fe20008400000 */
[----:B------:R-:W-:Y:S01]  /*c500*/  LOP3.LUT R169, R108, 0xffff, R107, 0xf8, !PT ;  /* 0x0000ffff6ca97812 */ /* 0x000fe200078ef86b */
[----:B------:R-:W-:Y:S01]  /*c510*/  @P1 FMUL R111, R111, UR10 ;  /* 0x0000000a6f6f1c20 */ /* 0x000fe20008400000 */
[----:B------:R-:W-:Y:S01]  /*c520*/  FMUL R108, R203, UR10 ;  /* 0x0000000acb6c7c20 */ /* 0x000fe20008400000 */
[----:B------:R-:W-:-:S02]  /*c530*/  F2FP.SATFINITE.E4M3.F32.PACK_AB_MERGE_C R106, RZ, R106, RZ ;  /* 0x0000006aff6a723e */ /* 0x000fc400048070ff */
[----:B------:R-:W-:Y:S02]  /*c540*/  F2FP.SATFINITE.E4M3.F32.PACK_AB_MERGE_C R109, RZ, R109, RZ ;  /* 0x0000006dff6d723e */ /* 0x000fe400048070ff */
[----:B------:R-:W-:Y:S02]  /*c550*/  F2FP.SATFINITE.E4M3.F32.PACK_AB_MERGE_C R113, RZ, R113, RZ ;  /* 0x00000071ff71723e */ /* 0x000fe400048070ff */
[----:B------:R-:W-:Y:S02]  /*c560*/  FMNMX3 R190, R190, |R202|, |R115|, !PT ;  /* 0x400000cabebe7276 */ /* 0x000fe40007800473 */
[----:B------:R-:W-:Y:S02]  /*c570*/  LOP3.LUT R107, R106, 0xff, RZ, 0xc0, !PT ;  /* 0x000000ff6a6b7812 */ /* 0x000fe400078ec0ff */
[----:B------:R-:W-:Y:S02]  /*c580*/  F2FP.SATFINITE.E4M3.F32.PACK_AB_MERGE_C R114, RZ, R114, RZ ;  /* 0x00000072ff72723e */ /* 0x000fe400048070ff */
[----:B------:R-:W-:Y:S01]  /*c590*/  SHF.L.U32 R109, R109, 0x10, RZ ;  /* 0x000000106d6d7819 */ /* 0x000fe200000006ff */
[----:B------:R-:W-:Y:S01]  /*c5a0*/  FMUL R112, R205, UR10 ;  /* 0x0000000acd707c20 */ /* 0x000fe20008400000 */
[----:B------:R-:W-:-:S02]  /*c5b0*/  F2FP.SATFINITE.E4M3.F32.PACK_AB_MERGE_C R111, RZ, R111, RZ ;  /* 0x0000006fff6f723e */ /* 0x000fc400048070ff */
[----:B------:R-:W-:Y:S02]  /*c5c0*/  FSEL R110, R203, R108, !P1 ;  /* 0x0000006ccb6e7208 */ /* 0x000fe40004800000 */
[----:B------:R-:W-:Y:S02]  /*c5d0*/  LOP3.LUT R113, R113, 0xffff, RZ, 0xc0, !PT ;  /* 0x0000ffff71717812 */ /* 0x000fe400078ec0ff */
[----:B------:R-:W-:Y:S01]  /*c5e0*/  FMNMX3 R190, R190, |R203|, |R116|, !PT ;  /* 0x400000cbbebe7276 */ /* 0x000fe20007800474 */
[----:B------:R-:W-:Y:S01]  /*c5f0*/  @P1 FMUL R116, R116, UR10 ;  /* 0x0000000a74741c20 */ /* 0x000fe20008400000 */
[----:B------:R-:W-:Y:S02]  /*c600*/  LEA R107, R114, R107, 0x8 ;  /* 0x0000006b726b7211 */ /* 0x000fe400078e40ff */
[----:B------:R-:W-:Y:S02]  /*c610*/  LOP3.LUT R170, R109, 0xff0000, RZ, 0xc0, !PT ;  /* 0x00ff00006daa7812 */ /* 0x000fe400078ec0ff */
[----:B------:R-:W-:-:S02]  /*c620*/  LOP3.LUT R111, R111, 0xffff, RZ, 0xc0, !PT ;  /* 0x0000ffff6f6f7812 */ /* 0x000fc400078ec0ff */
[----:B------:R-:W-:Y:S02]  /*c630*/  F2FP.SATFINITE.E4M3.F32.PACK_AB_MERGE_C R110, RZ, R110, RZ ;  /* 0x0000006eff6e723e */ /* 0x000fe400048070ff */
[----:B------:R-:W-:Y:S02]  /*c640*/  SHF.L.U32 R106, R113, 0x18, RZ ;  /* 0x00000018716a7819 */ /* 0x000fe400000006ff */
[----:B------:R-:W-:Y:S02]  /*c650*/  FMNMX3 R190, R190, |R204|, |R117|, !PT ;  /* 0x400000ccbebe7276 */ /* 0x000fe40007800475 */
[----:B------:R-:W-:Y:S02]  /*c660*/  FSEL R112, R205, R112, !P1 ;  /* 0x00000070cd707208 */ /* 0x000fe40004800000 */
[----:B------:R-:W-:Y:S01]  /*c670*/  LOP3.LUT R170, R170, 0xffff, R107, 0xf8, !PT ;  /* 0x0000ffffaaaa7812 */ /* 0x000fe200078ef86b */
[----:B------:R-:W-:Y:S01]  /*c680*/  FMUL R107, R206, UR10 ;  /* 0x0000000ace6b7c20 */ /* 0x000fe20008400000 */
[----:B------:R-:W-:-:S02]  /*c690*/  SHF.L.U32 R111, R111, 0x18, RZ ;  /* 0x000000186f6f7819 */ /* 0x000fc400000006ff */
[----:B------:R-:W-:Y:S01]  /*c6a0*/  LOP3.LUT R169, R169, R106, RZ, 0xfc, !PT ;  /* 0x0000006aa9a97212 */ /* 0x000fe200078efcff */
[----:B------:R-:W-:Y:S01]  /*c6b0*/  FMUL R106, R207, UR10 ;  /* 0x0000000acf6a7c20 */ /* 0x000fe20008400000 */
[----:B------:R-:W-:Y:S02]  /*c6c0*/  LOP3.LUT R110, R110, 0xff, RZ, 0xc0, !PT ;  /* 0x000000ff6e6e7812 */ /* 0x000fe400078ec0ff */
[----:B------:R-:W-:Y:S02]  /*c6d0*/  F2FP.SATFINITE.E4M3.F32.PACK_AB_MERGE_C R109, RZ, R116, RZ ;  /* 0x00000074ff6d723e */ /* 0x000fe400048070ff */
[----:B------:R-:W-:Y:S01]  /*c6e0*/  FMNMX3 R190, R190, |R205|, |R118|, !PT ;  /* 0x400000cdbebe7276 */ /* 0x000fe20007800476 */
[----:B------:R-:W-:Y:S01]  /*c6f0*/  @P1 FMUL R118, R118, UR10 ;  /* 0x0000000a76761c20 */ /* 0x000fe20008400000 */
[----:B------:R-:W-:Y:S02]  /*c700*/  F2FP.SATFINITE.E4M3.F32.PACK_AB_MERGE_C R112, RZ, R112, RZ ;  /* 0x00000070ff70723e */ /* 0x000fe400048070ff */
[----:B------:R-:W-:Y:S01]  /*c710*/  LOP3.LUT R168, R168, R111, RZ, 0xfc, !PT ;  /* 0x0000006fa8a87212 */ /* 0x000fe200078efcff */
[----:B------:R-:W-:Y:S01]  /*c720*/  FMUL R111, R204, UR10 ;  /* 0x0000000acc6f7c20 */ /* 0x000fe20008400000 */
[----:B------:R-:W-:-:S02]  /*c730*/  LEA R109, R109, R110, 0x8 ;  /* 0x0000006e6d6d7211 */ /* 0x000fc400078e40ff */
[----:B------:R-:W-:Y:S02]  /*c740*/  FSEL R110, R206, R107, !P1 ;  /* 0x0000006bce6e7208 */ /* 0x000fe40004800000 */
[----:B------:R-:W-:Y:S02]  /*c750*/  LOP3.LUT R107, R112, 0xff, RZ, 0xc0, !PT ;  /* 0x000000ff706b7812 */ /* 0x000fe400078ec0ff */
[----:B------:R-:W-:Y:S02]  /*c760*/  FSEL R106, R207, R106, !P1 ;  /* 0x0000006acf6a7208 */ /* 0x000fe40004800000 */
[----:B------:R-:W-:Y:S01]  /*c770*/  F2FP.SATFINITE.E4M3.F32.PACK_AB_MERGE_C R118, RZ, R118, RZ ;  /* 0x00000076ff76723e */ /* 0x000fe200048070ff */
[----:B------:R-:W-:Y:S01]  /*c780*/  FMUL R112, R121, UR10 ;  /* 0x0000000a79707c20 */ /* 0x000fe20008400000 */
[----:B------:R-:W-:Y:S02]  /*c790*/  FSEL R108, R204, R111, !P1 ;  /* 0x0000006fcc6c7208 */ /* 0x000fe40004800000 */
[----:B------:R-:W-:-:S02]  /*c7a0*/  FMNMX3 R190, R190, |R206|, |R119|, !PT ;  /* 0x400000cebebe7276 */ /* 0x000fc40007800477 */
[----:B------:R-:W-:Y:S02]  /*c7b0*/  LEA R118, R118, R107, 0x8 ;  /* 0x0000006b76767211 */ /* 0x000fe400078e40ff */
[----:B------:R-:W-:Y:S02]  /*c7c0*/  F2FP.SATFINITE.E4M3.F32.PACK_AB_MERGE_C R111, RZ, R106, RZ ;  /* 0x0000006aff6f723e */ /* 0x000fe400048070ff */
[----:B------:R-:W0:Y:S01]  /*c7d0*/  LDC.64 R106, c[0x0][0x3c8] ;  /* 0x0000f200ff6a7b82 */ /* 0x000e220000000a00 */
[----:B------:R-:W-:Y:S01]  /*c7e0*/  FMNMX3 R190, R190, |R207|, |R120|, !PT ;  /* 0x400000cfbebe7276 */ /* 0x000fe20007800478 */
[----:B------:R-:W-:Y:S01]  /*c7f0*/  FMUL R103, R161, UR10 ;  /* 0x0000000aa1677c20 */ /* 0x000fe20008400000 */
[----:B------:R-:W-:Y:S01]  /*c800*/  FSEL R112, R121, R112, !P1 ;  /* 0x0000007079707208 */ /* 0x000fe20004800000 */
[----:B------:R-:W-:Y:S01]  /*c810*/  @P1 FMUL R120, R120, UR10 ;  /* 0x0000000a78781c20 */ /* 0x000fe20008400000 */
[----:B------:R-:W-:Y:S01]  /*c820*/  FMNMX3 R174, R190, |R121|, |R208|, !PT ;  /* 0x40000079beae7276 */ /* 0x000fe200078004d0 */
[----:B------:R-:W-:Y:S01]  /*c830*/  @P1 FMUL R208, R208, UR10 ;  /* 0x0000000ad0d01c20 */ /* 0x000fe20008400000 */
[----:B------:R-:W-:-:S02]  /*c840*/  F2FP.SATFINITE.E4M3.F32.PACK_AB_MERGE_C R110, RZ, R110, RZ ;  /* 0x0000006eff6e723e */ /* 0x000fc400048070ff */
[----:B------:R-:W-:Y:S01]  /*c850*/  F2FP.SATFINITE.E4M3.F32.PACK_AB_MERGE_C R112, RZ, R112, RZ ;  /* 0x00000070ff70723e */ /* 0x000fe200048070ff */
[----:B------:R-:W-:Y:S01]  /*c860*/  @P1 FMUL R162, R162, UR10 ;  /* 0x0000000aa2a21c20 */ /* 0x000fe20008400000 */
[----:B------:R-:W-:Y:S02]  /*c870*/  FSEL R103, R161, R103, !P1 ;  /* 0x00000067a1677208 */ /* 0x000fe40004800000 */
[----:B------:R-:W-:Y:S02]  /*c880*/  LOP3.LUT R111, R111, 0xff, RZ, 0xc0, !PT ;  /* 0x000000ff6f6f7812 */ /* 0x000fe400078ec0ff */
[----:B------:R-:W-:Y:S01]  /*c890*/  F2FP.SATFINITE.E4M3.F32.PACK_AB_MERGE_C R120, RZ, R120, RZ ;  /* 0x00000078ff78723e */ /* 0x000fe200048070ff */
[----:B------:R-:W-:Y:S01]  /*c8a0*/  @P1 FMUL R160, R160, UR10 ;  /* 0x0000000aa0a01c20 */ /* 0x000fe20008400000 */
[----:B------:R-:W-:Y:S01]  /*c8b0*/  F2FP.SATFINITE.E4M3.F32.PACK_AB_MERGE_C R108, RZ, R108, RZ ;  /* 0x0000006cff6c723e */ /* 0x000fe200048070ff */
[----:B------:R-:W-:Y:S01]  /*c8c0*/  @P1 FMUL R158, R158, UR10 ;  /* 0x0000000a9e9e1c20 */ /* 0x000fe20008400000 */
[----:B------:R-:W-:-:S02]  /*c8d0*/  SHF.L.U32 R110, R110, 0x10, RZ ;  /* 0x000000106e6e7819 */ /* 0x000fc400000006ff */
[----:B------:R-:W-:Y:S02]  /*c8e0*/  SHF.L.U32 R112, R112, 0x10, RZ ;  /* 0x0000001070707819 */ /* 0x000fe400000006ff */
[----:B------:R-:W-:Y:S02]  /*c8f0*/  F2FP.SATFINITE.E4M3.F32.PACK_AB_MERGE_C R208, RZ, R208, RZ ;  /* 0x000000d0ffd0723e */ /* 0x000fe400048070ff */
[----:B------:R-:W-:Y:S02]  /*c900*/  F2FP.SATFINITE.E4M3.F32.PACK_AB_MERGE_C R103, RZ, R103, RZ ;  /* 0x00000067ff67723e */ /* 0x000fe400048070ff */
[----:B------:R-:W-:Y:S02]  /*c910*/  LEA R120, R120, R111, 0x8 ;  /* 0x0000006f78787211 */ /* 0x000fe400078e40ff */
[----:B------:R-:W-:Y:S02]  /*c920*/  F2FP.SATFINITE.E4M3.F32.PACK_AB_MERGE_C R162, RZ, R162, RZ ;  /* 0x000000a2ffa2723e */ /* 0x000fe400048070ff */
[----:B------:R-:W-:-:S02]  /*c930*/  SHF.L.U32 R108, R108, 0x10, RZ ;  /* 0x000000106c6c7819 */ /* 0x000fc400000006ff */
[----:B------:R-:W-:Y:S02]  /*c940*/  MOV R114, UR7 ;  /* 0x0000000700727c02 */ /* 0x000fe40008000f00 */
[----:B------:R-:W-:Y:S02]  /*c950*/  LOP3.LUT R111, R110, 0xff0000, RZ, 0xc0, !PT ;  /* 0x00ff00006e6f7812 */ /* 0x000fe400078ec0ff */
[----:B------:R-:W-:Y:S02]  /*c960*/  LOP3.LUT R113, R112, 0xff0000, RZ, 0xc0, !PT ;  /* 0x00ff000070717812 */ /* 0x000fe400078ec0ff */
[----:B------:R-:W-:Y:S02]  /*c970*/  LOP3.LUT R208, R208, 0xffff, RZ, 0xc0, !PT ;  /* 0x0000ffffd0d07812 */ /* 0x000fe400078ec0ff */
[----:B------:R-:W-:Y:S02]  /*c980*/  LOP3.LUT R103, R103, 0xff, RZ, 0xc0, !PT ;  /* 0x000000ff67677812 */ /* 0x000fe400078ec0ff */
[----:B------:R-:W-:-:S02]  /*c990*/  F2FP.SATFINITE.E4M3.F32.PACK_AB_MERGE_C R160, RZ, R160, RZ ;  /* 0x000000a0ffa0723e */ /* 0x000fc400048070ff */
[----:B------:R-:W-:Y:S02]  /*c9a0*/  F2FP.SATFINITE.E4M3.F32.PACK_AB_MERGE_C R155, RZ, R158, RZ ;  /* 0x0000009eff9b723e */ /* 0x000fe400048070ff */
[----:B------:R-:W-:Y:S02]  /*c9b0*/  LOP3.LUT R159, R162, 0xffff, RZ, 0xc0, !PT ;  /* 0x0000ffffa29f7812 */ /* 0x000fe400078ec0ff */
[----:B------:R-:W-:Y:S02]  /*c9c0*/  LOP3.LUT R108, R108, 0xff0000, RZ, 0xc0, !PT ;  /* 0x00ff00006c6c7812 */ /* 0x000fe400078ec0ff */
[----:B------:R-:W-:Y:S01]  /*c9d0*/  LOP3.LUT R118, R111, 0xffff, R118, 0xf8, !PT ;  /* 0x0000ffff6f767812 */ /* 0x000fe200078ef876 */
[----:B------:R-:W-:Y:S01]  /*c9e0*/  IMAD R111, R114, 0x1900, R105 ;  /* 0x00001900726f7824 */ /* 0x000fe200078e0269 */
[----:B------:R-:W-:Y:S02]  /*c9f0*/  LOP3.LUT R113, R113, 0xffff, R120, 0xf8, !PT ;  /* 0x0000ffff71717812 */ /* 0x000fe400078ef878 */
[----:B------:R-:W-:-:S02]  /*ca00*/  SHF.L.U32 R208, R208, 0x18, RZ ;  /* 0x00000018d0d07819 */ /* 0x000fc400000006ff */
[----:B------:R-:W-:Y:S02]  /*ca10*/  LEA R103, R160, R103, 0x8 ;  /* 0x00000067a0677211 */ /* 0x000fe400078e40ff */
[----:B------:R-:W-:Y:S01]  /*ca20*/  LOP3.LUT R155, R155, 0xffff, RZ, 0xc0, !PT ;  /* 0x0000ffff9b9b7812 */ /* 0x000fe200078ec0ff */
[----:B------:R-:W-:Y:S01]  /*ca30*/  @P1 FMUL R119, R119, UR10 ;  /* 0x0000000a77771c20 */ /* 0x000fe20008400000 */
[----:B------:R-:W-:Y:S02]  /*ca40*/  SHF.L.U32 R159, R159, 0x18, RZ ;  /* 0x000000189f9f7819 */ /* 0x000fe400000006ff */
[----:B------:R-:W-:Y:S01]  /*ca50*/  LOP3.LUT R171, R108, 0xffff, R109, 0xf8, !PT ;  /* 0x0000ffff6cab7812 */ /* 0x000fe200078ef86d */
[----:B0-----:R-:W-:Y:S01]  /*ca60*/  IMAD.WIDE.U32 R108, R111, 0x4, R106 ;  /* 0x000000046f6c7825 */ /* 0x001fe200078e006a */
[----:B------:R-:W-:-:S03]  /*ca70*/  LOP3.LUT R173, R113, R208, RZ, 0xfc, !PT ;  /* 0x000000d071ad7212 */ /* 0x000fc600078efcff */
[----:B------:R-:W-:Y:S01]  /*ca80*/  @P1 FMUL R183, R183, UR10 ;  /* 0x0000000ab7b71c20 */ /* 0x000fe20008400000 */
[----:B------:R-:W-:Y:S02]  /*ca90*/  LOP3.LUT R103, R157, 0xffff, R103, 0xf8, !PT ;  /* 0x0000ffff9d677812 */ /* 0x000fe400078ef867 */
[----:B------:R-:W-:Y:S02]  /*caa0*/  SHF.L.U32 R155, R155, 0x18, RZ ;  /* 0x000000189b9b7819 */ /* 0x000fe400000006ff */
[C---:B------:R-:W-:Y:S02]  /*cab0*/  IADD3 R113, PT, PT, R111.reuse, 0x100, RZ ;  /* 0x000001006f717810 */ /* 0x040fe40007ffe0ff */
[----:B------:R-:W-:Y:S01]  /*cac0*/  IADD3 R163, PT, PT, R111, 0x200, RZ ;  /* 0x000002006fa37810 */ /* 0x000fe20007ffe0ff */
[----:B------:R-:W-:Y:S01]  /*cad0*/  @P1 FMUL R117, R117, UR10 ;  /* 0x0000000a75751c20 */ /* 0x000fe20008400000 */
[----:B------:R-:W-:Y:S02]  /*cae0*/  LOP3.LUT R102, R102, R159, RZ, 0xfc, !PT ;  /* 0x0000009f66667212 */ /* 0x000fe400078efcff */
[C---:B------:R-:W-:Y:S01]  /*caf0*/  IADD3 R161, PT, PT, R111.reuse, 0x300, RZ ;  /* 0x000003006fa17810 */ /* 0x040fe20007ffe0ff */
[----:B------:R0:W-:Y:S01]  /*cb00*/  STG.E desc[UR8][R108.64], R165 ;  /* 0x000000a56c007986 */ /* 0x0001e2000c101908 */
[----:B------:R-:W-:-:S02]  /*cb10*/  IADD3 R159, PT, PT, R111, 0x400, RZ ;  /* 0x000004006f9f7810 */ /* 0x000fc40007ffe0ff */
[----:B------:R-:W-:Y:S02]  /*cb20*/  LOP3.LUT R103, R103, R155, RZ, 0xfc, !PT ;  /* 0x0000009b67677212 */ /* 0x000fe400078efcff */
[----:B------:R-:W-:Y:S02]  /*cb30*/  F2FP.SATFINITE.E4M3.F32.PACK_AB_MERGE_C R119, RZ, R119, RZ ;  /* 0x00000077ff77723e */ /* 0x000fe400048070ff */
[----:B------:R-:W-:Y:S01]  /*cb40*/  IADD3 R157, PT, PT, R111, 0x500, RZ ;  /* 0x000005006f9d7810 */ /* 0x000fe20007ffe0ff */
[----:B------:R-:W-:Y:S01]  /*cb50*/  @P1 FMUL R115, R115, UR10 ;  /* 0x0000000a73731c20 */ /* 0x000fe20008400000 */
[----:B------:R-:W-:Y:S01]  /*cb60*/  IADD3 R155, PT, PT, R111, 0x600, RZ ;  /* 0x000006006f9b7810 */ /* 0x000fe20007ffe0ff */
[--C-:B------:R-:W-:Y:S01]  /*cb70*/  IMAD.WIDE.U32 R162, R163, 0x4, R106.reuse ;  /* 0x00000004a3a27825 */ /* 0x100fe200078e006a */
[----:B------:R-:W-:Y:S02]  /*cb80*/  F2FP.SATFINITE.E4M3.F32.PACK_AB_MERGE_C R183, RZ, R183, RZ ;  /* 0x000000b7ffb7723e */ /* 0x000fe400048070ff */
[----:B------:R-:W-:Y:S01]  /*cb90*/  IADD3 R152, PT, PT, R111, 0x700, RZ ;  /* 0x000007006f987810 */ /* 0x000fe20007ffe0ff */
[----:B0-----:R-:W-:Y:S01]  /*cba0*/  IMAD.WIDE.U32 R164, R113, 0x4, R106 ;  /* 0x0000000471a47825 */ /* 0x001fe200078e006a */
[----:B------:R-:W-:-:S02]  /*cbb0*/  IADD3 R150, PT, PT, R111, 0x800, RZ ;  /* 0x000008006f967810 */ /* 0x000fc40007ffe0ff */
[----:B------:R-:W-:Y:S01]  /*cbc0*/  F2FP.SATFINITE.E4M3.F32.PACK_AB_MERGE_C R117, RZ, R117, RZ ;  /* 0x00000075ff75723e */ /* 0x000fe200048070ff */
[--C-:B------:R-:W-:Y:S01]  /*cbd0*/  IMAD.WIDE.U32 R160, R161, 0x4, R106.reuse ;  /* 0x00000004a1a07825 */ /* 0x100fe200078e006a */
[----:B------:R-:W-:Y:S02]  /*cbe0*/  LOP3.LUT R119, R119, 0xffff, RZ, 0xc0, !PT ;  /* 0x0000ffff77777812 */ /* 0x000fe400078ec0ff */
[----:B------:R-:W-:Y:S01]  /*cbf0*/  IADD3 R148, PT, PT, R111, 0x900, RZ ;  /* 0x000009006f947810 */ /* 0x000fe20007ffe0ff */
[--C-:B------:R-:W-:Y:S01]  /*cc00*/  IMAD.WIDE.U32 R158, R159, 0x4, R106.reuse ;  /* 0x000000049f9e7825 */ /* 0x100fe200078e006a */
[----:B------:R-:W-:Y:S01]  /*cc10*/  IADD3 R146, PT, PT, R111, 0xa00, RZ ;  /* 0x00000a006f927810 */ /* 0x000fe20007ffe0ff */
[----:B------:R0:W-:Y:S01]  /*cc20*/  STG.E desc[UR8][R164.64], R0 ;  /* 0x00000000a4007986 */ /* 0x0001e2000c101908 */
[----:B------:R-:W-:Y:S01]  /*cc30*/  LOP3.LUT R183, R183, 0xffff, RZ, 0xc0, !PT ;  /* 0x0000ffffb7b77812 */ /* 0x000fe200078ec0ff */
[--C-:B------:R-:W-:Y:S01]  /*cc40*/  IMAD.WIDE.U32 R156, R157, 0x4, R106.reuse ;  /* 0x000000049d9c7825 */ /* 0x100fe200078e006a */
[----:B------:R-:W-:Y:S01]  /*cc50*/  IADD3 R144, PT, PT, R111, 0xb00, RZ ;  /* 0x00000b006f907810 */ /* 0x000fe20007ffe0ff */
[----:B------:R0:W-:Y:S01]  /*cc60*/  STG.E desc[UR8][R162.64], R102 ;  /* 0x00000066a2007986 */ /* 0x0001e2000c101908 */
[----:B------:R-:W-:Y:S01]  /*cc70*/  F2FP.SATFINITE.E4M3.F32.PACK_AB_MERGE_C R115, RZ, R115, RZ ;  /* 0x00000073ff73723e */ /* 0x000fe200048070ff */
[--C-:B------:R-:W-:Y:S01]  /*cc80*/  IMAD.WIDE.U32 R154, R155, 0x4, R106.reuse ;  /* 0x000000049b9a7825 */ /* 0x100fe200078e006a */
[----:B------:R-:W-:Y:S01]  /*cc90*/  IADD3 R140, PT, PT, R111, 0xc00, RZ ;  /* 0x00000c006f8c7810 */ /* 0x000fe20007ffe0ff */
[----:B------:R0:W-:Y:S01]  /*cca0*/  STG.E desc[UR8][R160.64], R103 ;  /* 0x00000067a0007986 */ /* 0x0001e2000c101908 */
[----:B------:R-:W-:Y:S01]  /*ccb0*/  LOP3.LUT R117, R117, 0xffff, RZ, 0xc0, !PT ;  /* 0x0000ffff75757812 */ /* 0x000fe200078ec0ff */
[--C-:B------:R-:W-:Y:S01]  /*ccc0*/  IMAD.WIDE.U32 R152, R152, 0x4, R106.reuse ;  /* 0x0000000498987825 */ /* 0x100fe200078e006a */
[----:B------:R-:W-:Y:S01]  /*ccd0*/  SHF.L.U32 R119, R119, 0x18, RZ ;  /* 0x0000001877777819 */ /* 0x000fe200000006ff */
[----:B------:R0:W-:Y:S01]  /*cce0*/  STG.E desc[UR8][R158.64], R104 ;  /* 0x000000689e007986 */ /* 0x0001e2000c101908 */
[C---:B------:R-:W-:Y:S01]  /*ccf0*/  IADD3 R136, PT, PT, R111.reuse, 0xd00, RZ ;  /* 0x00000d006f887810 */ /* 0x040fe20007ffe0ff */
[--C-:B------:R-:W-:Y:S01]  /*cd00*/  IMAD.WIDE.U32 R150, R150, 0x4, R106.reuse ;  /* 0x0000000496967825 */ /* 0x100fe200078e006a */
[----:B------:R-:W-:Y:S01]  /*cd10*/  IADD3 R126, PT, PT, R111, 0xe00, RZ ;  /* 0x00000e006f7e7810 */ /* 0x000fe20007ffe0ff */
[----:B------:R0:W-:Y:S01]  /*cd20*/  STG.E desc[UR8][R156.64], R143 ;  /* 0x0000008f9c007986 */ /* 0x0001e2000c101908 */
[----:B------:R-:W-:Y:S01]  /*cd30*/  SHF.L.U32 R142, R183, 0x18, RZ ;  /* 0x00000018b78e7819 */ /* 0x000fe200000006ff */
[--C-:B------:R-:W-:Y:S01]  /*cd40*/  IMAD.WIDE.U32 R148, R148, 0x4, R106.reuse ;  /* 0x0000000494947825 */ /* 0x100fe200078e006a */
[----:B------:R-:W-:Y:S01]  /*cd50*/  IADD3 R124, PT, PT, R111, 0xf00, RZ ;  /* 0x00000f006f7c7810 */ /* 0x000fe20007ffe0ff */
[----:B------:R0:W-:Y:S01]  /*cd60*/  STG.E desc[UR8][R154.64], R139 ;  /* 0x0000008b9a007986 */ /* 0x0001e2000c101908 */
[----:B------:R-:W-:Y:S01]  /*cd70*/  LOP3.LUT R115, R115, 0xffff, RZ, 0xc0, !PT ;  /* 0x0000ffff73737812 */ /* 0x000fe200078ec0ff */
[--C-:B------:R-:W-:Y:S01]  /*cd80*/  IMAD.WIDE.U32 R146, R146, 0x4, R106.reuse ;  /* 0x0000000492927825 */ /* 0x100fe200078e006a */
[----:B------:R-:W-:Y:S01]  /*cd90*/  IADD3 R122, PT, PT, R111, 0x1000, RZ ;  /* 0x000010006f7a7810 */ /* 0x000fe20007ffe0ff */
[----:B------:R0:W-:Y:S01]  /*cda0*/  STG.E desc[UR8][R152.64], R135 ;  /* 0x0000008798007986 */ /* 0x0001e2000c101908 */
[----:B------:R-:W-:Y:S01]  /*cdb0*/  SHF.L.U32 R110, R117, 0x18, RZ ;  /* 0x00000018756e7819 */ /* 0x000fe200000006ff */
[--C-:B------:R-:W-:Y:S01]  /*cdc0*/  IMAD.WIDE.U32 R144, R144, 0x4, R106.reuse ;  /* 0x0000000490907825 */ /* 0x100fe200078e006a */
[----:B------:R-:W-:Y:S01]  /*cdd0*/  LOP3.LUT R172, R118, R119, RZ, 0xfc, !PT ;  /* 0x0000007776ac7212 */ /* 0x000fe200078efcff */
[----:B------:R0:W-:Y:S01]  /*cde0*/  STG.E desc[UR8][R150.64], R131 ;  /* 0x0000008396007986 */ /* 0x0001e2000c101908 */
[C---:B------:R-:W-:Y:S01]  /*cdf0*/  IADD3 R120, PT, PT, R111.reuse, 0x1100, RZ ;  /* 0x000011006f787810 */ /* 0x040fe20007ffe0ff */
[--C-:B------:R-:W-:Y:S01]  /*ce00*/  IMAD.WIDE.U32 R140, R140, 0x4, R106.reuse ;  /* 0x000000048c8c7825 */ /* 0x100fe200078e006a */
[----:B------:R-:W-:Y:S01]  /*ce10*/  IADD3 R118, PT, PT, R111, 0x1200, RZ ;  /* 0x000012006f767810 */ /* 0x000fe20007ffe0ff */
[----:B------:R0:W-:Y:S01]  /*ce20*/  STG.E desc[UR8][R148.64], R132 ;  /* 0x0000008494007986 */ /* 0x0001e2000c101908 */
[----:B------:R-:W-:Y:S01]  /*ce30*/  LOP3.LUT R142, R125, R142, RZ, 0xfc, !PT ;  /* 0x0000008e7d8e7212 */ /* 0x000fe200078efcff */
[--C-:B------:R-:W-:Y:S01]  /*ce40*/  IMAD.WIDE.U32 R136, R136, 0x4, R106.reuse ;  /* 0x0000000488887825 */ /* 0x100fe200078e006a */
[----:B------:R-:W-:Y:S01]  /*ce50*/  IADD3 R116, PT, PT, R111, 0x1300, RZ ;  /* 0x000013006f747810 */ /* 0x000fe20007ffe0ff */
[----:B------:R0:W-:Y:S01]  /*ce60*/  STG.E desc[UR8][R146.64], R128 ;  /* 0x0000008092007986 */ /* 0x0001e2000c101908 */
[----:B------:R-:W-:Y:S01]  /*ce70*/  SHF.L.U32 R115, R115, 0x18, RZ ;  /* 0x0000001873737819 */ /* 0x000fe200000006ff */
[--C-:B------:R-:W-:Y:S01]  /*ce80*/  IMAD.WIDE.U32 R126, R126, 0x4, R106.reuse ;  /* 0x000000047e7e7825 */ /* 0x100fe200078e006a */
[----:B------:R-:W-:Y:S01]  /*ce90*/  IADD3 R114, PT, PT, R111, 0x1400, RZ ;  /* 0x000014006f727810 */ /* 0x000fe20007ffe0ff */
[----:B------:R0:W-:Y:S01]  /*cea0*/  STG.E desc[UR8][R144.64], R129 ;  /* 0x0000008190007986 */ /* 0x0001e2000c101908 */
[----:B------:R-:W-:Y:S01]  /*ceb0*/  LOP3.LUT R171, R171, R110, RZ, 0xfc, !PT ;  /* 0x0000006eabab7212 */ /* 0x000fe200078efcff */
[--C-:B------:R-:W-:Y:S01]  /*cec0*/  IMAD.WIDE.U32 R124, R124, 0x4, R106.reuse ;  /* 0x000000047c7c7825 */ /* 0x100fe200078e006a */
[C---:B------:R-:W-:Y:S01]  /*ced0*/  IADD3 R112, PT, PT, R111.reuse, 0x1500, RZ ;  /* 0x000015006f707810 */ /* 0x040fe20007ffe0ff */
[----:B------:R0:W-:Y:S01]  /*cee0*/  STG.E desc[UR8][R140.64], R130 ;  /* 0x000000828c007986 */ /* 0x0001e2000c101908 */
[C---:B------:R-:W-:Y:S01]  /*cef0*/  IADD3 R110, PT, PT, R111.reuse, 0x1600, RZ ;  /* 0x000016006f6e7810 */ /* 0x040fe20007ffe0ff */
[--C-:B------:R-:W-:Y:S01]  /*cf00*/  IMAD.WIDE.U32 R122, R122, 0x4, R106.reuse ;  /* 0x000000047a7a7825 */ /* 0x100fe200078e006a */
[C---:B------:R-:W-:Y:S01]  /*cf10*/  IADD3 R108, PT, PT, R111.reuse, 0x1700, RZ ;  /* 0x000017006f6c7810 */ /* 0x040fe20007ffe0ff */
[----:B------:R0:W-:Y:S02]  /*cf20*/  STG.E desc[UR8][R136.64], R133 ;  /* 0x0000008588007986 */ /* 0x0001e4000c101908 */
[--C-:B------:R-:W-:Y:S01]  /*cf30*/  IMAD.WIDE.U32 R120, R120, 0x4, R106.reuse ;  /* 0x0000000478787825 */ /* 0x100fe200078e006a */
[----:B------:R-:W-:Y:S01]  /*cf40*/  LOP3.LUT R170, R170, R115, RZ, 0xfc, !PT ;  /* 0x00000073aaaa7212 */ /* 0x000fe200078efcff */
        /* <DEDUP_REMOVED lines=18> */
[----:B------:R0:W-:Y:S02]  /*d070*/  STG.E desc[UR8][R106.64], R173 ;  /* 0x000000ad6a007986 */ /* 0x0001e4000c101908 */
.L_x_11306:
        /* <DEDUP_REMOVED lines=8> */
.L_x_11286:
        /* <DEDUP_REMOVED lines=12> */
[----:B01----:R-:W0:Y:S02]  /*d1c0*/  SHFL.DOWN PT, R0, R3, 0x8, 0x1f ;  /* 0x09001f0003007f89 */ /* 0x003e2400000e0000 */
        /* <DEDUP_REMOVED lines=25> */
.L_x_11315:
[----:B------:R-:W-:Y:S02]  /*d360*/  ISETP.NE.AND P0, PT, R209, RZ, PT ;  /* 0x000000ffd100720c */ /* 0x000fe40003f05270 */
[----:B-1----:R-:W-:-:S11]  /*d370*/  FMNMX R5, R3, R2, !PT ;  /* 0x0000000203057209 */ /* 0x002fd60007800000 */
[----:B------:R-:W-:Y:S05]  /*d380*/  @P0 BRA `(.L_x_11309) ;  /* 0x0000000000080947 */ /* 0x000fea0003800000 */
[----:B0-----:R-:W0:Y:S02]  /*d390*/  LDC.64 R2, c[0x0][0x3f8] ;  /* 0x0000fe00ff027b82 */ /* 0x001e240000000a00 */
[----:B0-----:R1:W-:Y:S02]  /*d3a0*/  REDG.E.MAX.S32.STRONG.GPU desc[UR8][R2.64], R5 ;  /* 0x000000050200798e */ /* 0x0013e4000d12e308 */
.L_x_11309:
[----:B------:R-:W-:Y:S05]  /*d3b0*/  BSYNC B0 ;  /* 0x0000000000007941 */ /* 0x000fea0003800000 */
.L_x_11308:
        /* <DEDUP_REMOVED lines=12> */
[----:B------:R-:W-:Y:S05]  /*d480*/  CALL.REL.NOINC `($__internal_195_$__cuda_sm20_rcp_rn_f32_slowpath) ;  /* 0x00000000005c7944 */ /* 0x000fea0003c00000 */
[----:B------:R-:W-:Y:S05]  /*d490*/  BRA `(.L_x_11312) ;  /* 0x0000000000147947 */ /* 0x000fea0003800000 */
.L_x_11311:
[----:B01----:R-:W0:Y:S01]  /*d4a0*/  MUFU.RCP R0, UR10 ;  /* 0x0000000a00007d08 */ /* 0x003e220008001000 */
[----:B------:R-:W-:-:S05]  /*d4b0*/  MOV R3, UR10 ;  /* 0x0000000a00037c02 */ /* 0x000fca0008000f00 */
[----:B0-----:R-:W-:-:S04]  /*d4c0*/  FFMA R2, R0, R3, -1 ;  /* 0xbf80000000027423 */ /* 0x001fc80000000003 */
[----:B------:R-:W-:-:S04]  /*d4d0*/  FADD.FTZ R3, -R2, -RZ ;  /* 0x800000ff02037221 */ /* 0x000fc80000010100 */
[----:B------:R-:W-:-:S07]  /*d4e0*/  FFMA R0, R0, R3, R0 ;  /* 0x0000000300007223 */ /* 0x000fce0000000000 */
.L_x_11312:
[----:B------:R-:W0:Y:S02]  /*d4f0*/  LDC.64 R2, c[0x0][0x3f0] ;  /* 0x0000fc00ff027b82 */ /* 0x000e240000000a00 */
[----:B0-----:R-:W-:Y:S01]  /*d500*/  STG.E desc[UR8][R2.64], R0 ;  /* 0x0000000002007986 */ /* 0x001fe2000c101908 */
[----:B------:R-:W-:Y:S05]  /*d510*/  EXIT ;  /* 0x000000000000794d */ /* 0x000fea0003800000 */
.L_x_11310:
[----:B------:R-:W-:Y:S02]  /*d520*/  MOV R5, 0x2 ;  /* 0x0000000200057802 */ /* 0x000fe40000000f00 */
[----:B------:R-:W-:Y:S02]  /*d530*/  MOV R7, 0x1f ;  /* 0x0000001f00077802 */ /* 0x000fe40000000f00 */
[----:B------:R-:W-:-:S07]  /*d540*/  MOV R4, 0xffffffff ;  /* 0xffffffff00047802 */ /* 0x000fce0000000f00 */
[----:B01----:R-:W-:Y:S05]  /*d550*/  WARPSYNC.COLLECTIVE R4, `(.L_x_11313) ;  /* 0x0000000004087348 */ /* 0x003fea0003c00000 */
[----:B01----:R0:W1:Y:S02]  /*d560*/  SHFL.DOWN P0, R2, R0, R5, R7 ;  /* 0x0800000500027389 */ /* 0x0030640000000007 */
[----:B01----:R-:W-:Y:S05]  /*d570*/  ENDCOLLECTIVE ;  /* 0x000000000000791b */ /* 0x003fea0003800000 */
.L_x_11313:
[----:B------:R-:W-:Y:S02]  /*d580*/  MOV R5, 0x1 ;  /* 0x0000000100057802 */ /* 0x000fe40000000f00 */
[----:B------:R-:W-:-:S04]  /*d590*/  MOV R3, R2 ;  /* 0x0000000200037202 */ /* 0x000fc80000000f00 */
[----:B------:R-:W-:-:S04]  /*d5a0*/  FMNMX R3, R3, R0, !PT ;  /* 0x0000000003037209 */ /* 0x000fc80007800000 */
[----:B------:R-:W-:-:S07]  /*d5b0*/  MOV R0, R3 ;  /* 0x0000000300007202 */ /* 0x000fce0000000f00 */
[----:B------:R-:W-:Y:S05]  /*d5c0*/  WARPSYNC.COLLECTIVE R4, `(.L_x_11314) ;  /* 0x0000000004087348 */ /* 0x000fea0003c00000 */
[----:B------:R0:W1:Y:S02]  /*d5d0*/  SHFL.DOWN P0, R2, R0, R5, R7 ;  /* 0x0800000500027389 */ /* 0x0000640000000007 */
[----:B01----:R-:W-:Y:S05]  /*d5e0*/  ENDCOLLECTIVE ;  /* 0x000000000000791b */ /* 0x003fea0003800000 */
.L_x_11314:
[----:B------:R-:W-:Y:S05]  /*d5f0*/  BRA `(.L_x_11315) ;  /* 0xfffffffc00587947 */ /* 0x000fea000383ffff */
        .weak           $__internal_195_$__cuda_sm20_rcp_rn_f32_slowpath
        .type           $__internal_195_$__cuda_sm20_rcp_rn_f32_slowpath,@function
        .size           $__internal_195_$__cuda_sm20_rcp_rn_f32_slowpath,(.L_x_13063 - $__internal_195_$__cuda_sm20_rcp_rn_f32_slowpath)
$__internal_195_$__cuda_sm20_rcp_rn_f32_slowpath:
        /* <DEDUP_REMOVED lines=15> */
.L_x_11317:
        /* <DEDUP_REMOVED lines=33> */
.L_x_11319:
[----:B------:R0:W1:Y:S02]  /*d900*/  MUFU.RCP R226, R0 ;  /* 0x0000000000e27308 */ /* 0x0000640000001000 */
.L_x_11318:
[----:B------:R-:W-:Y:S05]  /*d910*/  BSYNC B1 ;  /* 0x0000000000017941 */ /* 0x000fea0003800000 */
.L_x_11316:
[----:B------:R-:W-:Y:S01]  /*d920*/  HFMA2 R105, -RZ, RZ, 0, 0 ;  /* 0x00000000ff697431 */ /* 0x000fe200000001ff */
[----:B01----:R-:W-:-:S03]  /*d930*/  MOV R0, R226 ;  /* 0x000000e200007202 */ /* 0x003fc60000000f00 */
[----:B------:R-:W-:Y:S05]  /*d940*/  RET.REL.NODEC R104 `(_ZN18transformer_engine13normalization19ln_fwd_tuned_kernelINS0_13Kernel_traitsI6__halfS3_13__nv_fp8_e4m3fjLj25600ELj2ELj1ELj4ELj8ENS0_18Kernel_traits_baseILj25600ES3_S3_S4_fjLj128EEEEEEEvNS0_19ForwardKernelParamsE) ;  /* 0xffffff2468ac7950 */ /* 0x000fea0003c3ffff */
.L_x_11320:
        /* <DEDUP_REMOVED lines=11> */
.L_x_13063:


//--------------------- .text._ZN18transformer_engine13normalization19ln_fwd_tuned_kernelINS0_13Kernel_traitsI6__halfS3_13__nv_fp8_e4m3fjLj24576ELj2ELj1ELj4ELj16ENS0_18Kernel_traits_baseILj24576ES3_S3_S4_fjLj128EEEEEEEvNS0_19ForwardKernelParamsE --------------------------
	.section	.text._ZN18transformer_engine13normalization19ln_fwd_tuned_kernelINS0_13Kernel_traitsI6__halfS3_13__nv_fp8_e4m3fjLj24576ELj2ELj1ELj4ELj16ENS0_18Kernel_traits_baseILj24576ES3_S3_S4_fjLj128EEEEEEEvNS0_19ForwardKernelParamsE,"ax",@progbits
	.align	128
        .global         _ZN18transformer_engine13normalization19ln_fwd_tuned_kernelINS0_13Kernel_traitsI6__halfS3_13__nv_fp8_e4m3fjLj24576ELj2ELj1ELj4ELj16ENS0_18Kernel_traits_baseILj24576ES3_S3_S4_fjLj128EEEEEEEvNS0_19ForwardKernelParamsE
        .type           _ZN18transformer_engine13normalization19ln_fwd_tuned_kernelINS0_13Kernel_traitsI6__halfS3_13__nv_fp8_e4m3fjLj24576ELj2ELj1ELj4ELj16ENS0_18Kernel_traits_baseILj24576ES3_S3_S4_fjLj128EEEEEEEvNS0_19ForwardKernelParamsE,@function
        .size           _ZN18transformer_engine13normalization19ln_fwd_tuned_kernelINS0_13Kernel_traitsI6__halfS3_13__nv_fp8_e4m3fjLj24576ELj2ELj1ELj4ELj16ENS0_18Kernel_traits_baseILj24576ES3_S3_S4_fjLj128EEEEEEEvNS0_19ForwardKernelParamsE,(.L_x_13064 - _ZN18transformer_engine13normalization19ln_fwd_tuned_kernelINS0_13Kernel_traitsI6__halfS3_13__nv_fp8_e4m3fjLj24576ELj2ELj1ELj4ELj16ENS0_18Kernel_traits_baseILj24576ES3_S3_S4_fjLj128EEEEEEEvNS0_19ForwardKernelParamsE)
        .other          _ZN18transformer_engine13normalization19ln_fwd_tuned_kernelINS0_13Kernel_traitsI6__halfS3_13__nv_fp8_e4m3fjLj24576ELj2ELj1ELj4ELj16ENS0_18Kernel_traits_baseILj24576ES3_S3_S4_fjLj128EEEEEEEvNS0_19ForwardKernelParamsE,@"STO_CUDA_ENTRY STV_DEFAULT"
_ZN18transformer_engine13normalization19ln_fwd_tuned_kernelINS0_13Kernel_traitsI6__halfS3_13__nv_fp8_e4m3fjLj24576ELj2ELj1ELj4ELj16ENS0_18Kernel_traits_baseILj24576ES3_S3_S4_fjLj128EEEEEEEvNS0_19ForwardKernelParamsE:
.text._ZN18transformer_engine13normalization19ln_fwd_tuned_kernelINS0_13Kernel_traitsI6__halfS3_13__nv_fp8_e4m3fjLj24576ELj2ELj1ELj4ELj16ENS0_18Kernel_traits_baseILj24576ES3_S3_S4_fjLj128EEEEEEEvNS0_19ForwardKernelParamsE:
        /* <DEDUP_REMOVED lines=54> */
.L_x_11341:
        /* <DEDUP_REMOVED lines=452> */
.L_x_11323:
[----:B------:R-:W-:Y:S05]  /*1fa0*/  BSYNC.RECONVERGENT B0 ;  /* 0x0000000000007941 */ /* 0x000fea0003800200 */
.L_x_11322:
        /* <DEDUP_REMOVED lines=13> */
.L_x_11325:
[----:B------:R-:W-:Y:S05]  /*2080*/  BSYNC.RECONVERGENT B0 ;  /* 0x0000000000007941 */ /* 0x000fea0003800200 */
.L_x_11324:
        /* <DEDUP_REMOVED lines=11> */
[----:B-----5:R-:W-:Y:S05]  /*2140*/  CALL.REL.NOINC `($__internal_196_$__cuda_sm20_rcp_rn_f32_slowpath) ;  /* 0x0000009400c07944 */ /* 0x020fea0003c00000 */
[----:B------:R-:W-:Y:S05]  /*2150*/  BRA `(.L_x_11328) ;  /* 0x0000000000107947 */ /* 0x000fea0003800000 */
.L_x_11327:
[----:B------:R-:W0:Y:S02]  /*2160*/  MUFU.RCP R0, R99 ;  /* 0x0000006300007308 */ /* 0x000e240000001000 */
[----:B0-----:R-:W-:-:S04]  /*2170*/  FFMA R2, R99, R0, -1 ;  /* 0xbf80000063027423 */ /* 0x001fc80000000000 */
[----:B------:R-:W-:-:S04]  /*2180*/  FADD.FTZ R3, -R2, -RZ ;  /* 0x800000ff02037221 */ /* 0x000fc80000010100 */
[----:B------:R-:W-:-:S07]  /*2190*/  FFMA R0, R0, R3, R0 ;  /* 0x0000000300007223 */ /* 0x000fce0000000000 */
.L_x_11328:
[----:B------:R-:W-:Y:S05]  /*21a0*/  BSYNC.RECONVERGENT B0 ;  /* 0x0000000000007941 */ /* 0x000fea0003800200 */
.L_x_11326:
        /* <DEDUP_REMOVED lines=20> */
[----:B-----5:R-:W-:Y:S05]  /*22f0*/  CALL.REL.NOINC `($__internal_196_$__cuda_sm20_rcp_rn_f32_slowpath) ;  /* 0x0000009400547944 */ /* 0x020fea0003c00000 */
[----:B------:R-:W-:Y:S05]  /*2300*/  BRA `(.L_x_11331) ;  /* 0x0000000000107947 */ /* 0x000fea0003800000 */
.L_x_11330:
[----:B------:R-:W0:Y:S02]  /*2310*/  MUFU.RCP R0, R144 ;  /* 0x0000009000007308 */ /* 0x000e240000001000 */
[----:B0-----:R-:W-:-:S04]  /*2320*/  FFMA R2, R144, R0, -1 ;  /* 0xbf80000090027423 */ /* 0x001fc80000000000 */
[----:B------:R-:W-:-:S04]  /*2330*/  FADD.FTZ R3, -R2, -RZ ;  /* 0x800000ff02037221 */ /* 0x000fc80000010100 */
[----:B------:R-:W-:-:S07]  /*2340*/  FFMA R0, R0, R3, R0 ;  /* 0x0000000300007223 */ /* 0x000fce0000000000 */
.L_x_11331:
[----:B------:R-:W-:Y:S05]  /*2350*/  BSYNC.RECONVERGENT B0 ;  /* 0x0000000000007941 */ /* 0x000fea0003800200 */
.L_x_11329:
        /* <DEDUP_REMOVED lines=50> */
.L_x_11333:
[----:B------:R-:W-:Y:S05]  /*2680*/  BSYNC.RECONVERGENT B0 ;  /* 0x0000000000007941 */ /* 0x000fea0003800200 */
.L_x_11332:
        /* <DEDUP_REMOVED lines=20> */
.L_x_11335:
[----:B------:R-:W2:Y:S04]  /*27d0*/  LDG.E.STRONG.GPU R0, desc[UR8][R98.64] ;  /* 0x0000000862007981 */ /* 0x000ea8000c1ef900 */
[----:B--2---:R-:W-:Y:S01]  /*27e0*/  CCTL.IVALL ;  /* 0x00000000ff00798f */ /* 0x004fe20002000000 */
[----:B------:R-:W-:Y:S05]  /*27f0*/  YIELD ;  /* 0x0000000000007946 */ /* 0x000fea0003800000 */
[----:B------:R-:W-:-:S13]  /*2800*/  ISETP.NE.AND P2, PT, R0, R100, PT ;  /* 0x000000640000720c */ /* 0x000fda0003f45270 */
[----:B------:R-:W-:Y:S05]  /*2810*/  @P2 BRA `(.L_x_11335) ;  /* 0xfffffffc00ec2947 */ /* 0x000fea000383ffff */
.L_x_11334:
        /* <DEDUP_REMOVED lines=16> */
[----:B012--5:R-:W-:Y:S05]  /*2920*/  CALL.REL.NOINC `($__internal_196_$__cuda_sm20_rcp_rn_f32_slowpath) ;  /* 0x0000008c00c87944 */ /* 0x027fea0003c00000 */
[----:B------:R-:W-:Y:S05]  /*2930*/  BRA `(.L_x_11338) ;  /* 0x0000000000107947 */ /* 0x000fea0003800000 */
.L_x_11337:
[----:B------:R-:W3:Y:S02]  /*2940*/  MUFU.RCP R0, R186 ;  /* 0x000000ba00007308 */ /* 0x000ee40000001000 */
[----:B---3--:R-:W-:-:S04]  /*2950*/  FFMA R2, R186, R0, -1 ;  /* 0xbf800000ba027423 */ /* 0x008fc80000000000 */
[----:B------:R-:W-:-:S04]  /*2960*/  FADD.FTZ R3, -R2, -RZ ;  /* 0x800000ff02037221 */ /* 0x000fc80000010100 */
[----:B------:R-:W-:-:S07]  /*2970*/  FFMA R0, R0, R3, R0 ;  /* 0x0000000300007223 */ /* 0x000fce0000000000 */
.L_x_11338:
[----:B------:R-:W-:Y:S05]  /*2980*/  BSYNC.RECONVERGENT B0 ;  /* 0x0000000000007941 */ /* 0x000fea0003800200 */
.L_x_11336:
        /* <DEDUP_REMOVED lines=9> */
[----:B------:R-:W-:Y:S02]  /*2a20*/  FFMA R99, R99, R96, R98 ;  /* 0x0000006063637223 */ /* 0x000fe40000000062 */
[----:B------:R-:W2:Y:S02]  /*2a30*/  @P0 LDC.64 R96, c[0x0][0x398] ;  /* 0x0000e600ff600b82 */ /* 0x000ea40000000a00 */
[----:B------:R-:W0:Y:S01]  /*2a40*/  SHFL.IDX PT, R3, R100, RZ, 0x1f ;  /* 0x00001fff64037589 */ /* 0x000e2200000e0000 */
[----:B------:R-:W-:Y:S01]  /*2a50*/  FMUL R0, R99, R0 ;  /* 0x0000000063007220 */ /* 0x000fe20000400000 */
[----:B-1----:R-:W-:-:S04]  /*2a60*/  UISETP.NE.U32.AND UP0, UPT, UR4, URZ, UPT ;  /* 0x000000ff0400728c */ /* 0x002fc8000bf05070 */
[----:B------:R-:W-:Y:S01]  /*2a70*/  UISETP.NE.AND.EX UP0, UPT, UR5, URZ, UPT, UP0 ;  /* 0x000000ff0500728c */ /* 0x000fe2000bf05300 */
[----:B------:R-:W1:Y:S01]  /*2a80*/  SHFL.IDX PT, R0, R0, RZ, 0x1f ;  /* 0x00001fff00007589 */ /* 0x000e6200000e0000 */
[----:B--2---:R-:W-:-:S04]  /*2a90*/  @P0 IMAD.WIDE R96, R140, 0x4, R96 ;  /* 0x000000048c600825 */ /* 0x004fc800078e0260 */
[----:B0-----:R-:W-:Y:S02]  /*2aa0*/  FFMA R186, R3, 4.0690105379326269031e-05, R186 ;  /* 0x382aaaab03ba7823 */ /* 0x001fe400000000ba */
        /* <DEDUP_REMOVED lines=1046> */
.L_x_11339:
        /* <DEDUP_REMOVED lines=1132> */
.L_x_11340:
        /* <DEDUP_REMOVED lines=8> */
.L_x_11321:
        /* <DEDUP_REMOVED lines=38> */
.L_x_11349:
[----:B------:R-:W-:Y:S02]  /*b5b0*/  ISETP.NE.AND P0, PT, R3, RZ, PT ;  /* 0x000000ff0300720c */ /* 0x000fe40003f05270 */
[----:B-1----:R-:W-:-:S11]  /*b5c0*/  FMNMX R7, R5, R4, !PT ;  /* 0x0000000405077209 */ /* 0x002fd60007800000 */
[----:B------:R-:W-:Y:S05]  /*b5d0*/  @P0 BRA `(.L_x_11343) ;  /* 0x0000000000080947 */ /* 0x000fea0003800000 */
[----:B0-----:R-:W0:Y:S02]  /*b5e0*/  LDC.64 R4, c[0x0][0x3f8] ;  /* 0x0000fe00ff047b82 */ /* 0x001e240000000a00 */
[----:B0-----:R1:W-:Y:S02]  /*b5f0*/  REDG.E.MAX.S32.STRONG.GPU desc[UR8][R4.64], R7 ;  /* 0x000000070400798e */ /* 0x0013e4000d12e308 */
.L_x_11343:
[----:B------:R-:W-:Y:S05]  /*b600*/  BSYNC B0 ;  /* 0x0000000000007941 */ /* 0x000fea0003800000 */
.L_x_11342:
        /* <DEDUP_REMOVED lines=12> */
[----:B01----:R-:W-:Y:S05]  /*b6d0*/  CALL.REL.NOINC `($__internal_196_$__cuda_sm20_rcp_rn_f32_slowpath) ;  /* 0x00000000005c7944 */ /* 0x003fea0003c00000 */
[----:B------:R-:W-:Y:S01]  /*b6e0*/  MOV R5, R0 ;  /* 0x0000000000057202 */ /* 0x000fe20000000f00 */
[----:B------:R-:W-:Y:S06]  /*b6f0*/  BRA `(.L_x_11346) ;  /* 0x0000000000107947 */ /* 0x000fec0003800000 */
.L_x_11345:
[----:B01----:R-:W0:Y:S02]  /*b700*/  MUFU.RCP R5, R142 ;  /* 0x0000008e00057308 */ /* 0x003e240000001000 */
[----:B0-----:R-:W-:-:S04]  /*b710*/  FFMA R0, R5, R142, -1 ;  /* 0xbf80000005007423 */ /* 0x001fc8000000008e */
[----:B------:R-:W-:-:S04]  /*b720*/  FADD.FTZ R0, -R0, -RZ ;  /* 0x800000ff00007221 */ /* 0x000fc80000010100 */
[----:B------:R-:W-:-:S07]  /*b730*/  FFMA R5, R5, R0, R5 ;  /* 0x0000000005057223 */ /* 0x000fce0000000005 */
.L_x_11346:
[----:B------:R-:W0:Y:S02]  /*b740*/  LDC.64 R2, c[0x0][0x3f0] ;  /* 0x0000fc00ff027b82 */ /* 0x000e240000000a00 */
[----:B0-----:R-:W-:Y:S01]  /*b750*/  STG.E desc[UR8][R2.64], R5 ;  /* 0x0000000502007986 */ /* 0x001fe2000c101908 */
[----:B------:R-:W-:Y:S05]  /*b760*/  EXIT ;  /* 0x000000000000794d */ /* 0x000fea0003800000 */
.L_x_11344:
[----:B------:R-:W-:Y:S02]  /*b770*/  MOV R7, 0x2 ;  /* 0x0000000200077802 */ /* 0x000fe40000000f00 */
[----:B------:R-:W-:Y:S02]  /*b780*/  MOV R9, 0x1f ;  /* 0x0000001f00097802 */ /* 0x000fe40000000f00 */
[----:B------:R-:W-:-:S07]  /*b790*/  MOV R6, 0xffffffff ;  /* 0xffffffff00067802 */ /* 0x000fce0000000f00 */
[----:B01---5:R-:W-:Y:S05]  /*b7a0*/  WARPSYNC.COLLECTIVE R6, `(.L_x_11347) ;  /* 0x0000000006087348 */ /* 0x023fea0003c00000 */
[----:B01----:R0:W1:Y:S02]  /*b7b0*/  SHFL.DOWN P0, R4, R2, R7, R9 ;  /* 0x0800000702047389 */ /* 0x0030640000000009 */
[----:B01---5:R-:W-:Y:S05]  /*b7c0*/  ENDCOLLECTIVE ;  /* 0x000000000000791b */ /* 0x023fea0003800000 */
.L_x_11347:
[----:B------:R-:W-:Y:S02]  /*b7d0*/  MOV R7, 0x1 ;  /* 0x0000000100077802 */ /* 0x000fe40000000f00 */
[----:B------:R-:W-:-:S04]  /*b7e0*/  MOV R5, R4 ;  /* 0x0000000400057202 */ /* 0x000fc80000000f00 */
[----:B------:R-:W-:-:S04]  /*b7f0*/  FMNMX R5, R5, R2, !PT ;  /* 0x0000000205057209 */ /* 0x000fc80007800000 */
[----:B------:R-:W-:-:S07]  /*b800*/  MOV R2, R5 ;  /* 0x0000000500027202 */ /* 0x000fce0000000f00 */
[----:B------:R-:W-:Y:S05]  /*b810*/  WARPSYNC.COLLECTIVE R6, `(.L_x_11348) ;  /* 0x0000000006087348 */ /* 0x000fea0003c00000 */
[----:B------:R0:W1:Y:S02]  /*b820*/  SHFL.DOWN P0, R4, R2, R7, R9 ;  /* 0x0800000702047389 */ /* 0x0000640000000009 */
[----:B01----:R-:W-:Y:S05]  /*b830*/  ENDCOLLECTIVE ;  /* 0x000000000000791b */ /* 0x003fea0003800000 */
.L_x_11348:
[----:B------:R-:W-:Y:S05]  /*b840*/  BRA `(.L_x_11349) ;  /* 0xfffffffc00587947 */ /* 0x000fea000383ffff */
        .weak           $__internal_196_$__cuda_sm20_rcp_rn_f32_slowpath
        .type           $__internal_196_$__cuda_sm20_rcp_rn_f32_slowpath,@function
        .size           $__internal_196_$__cuda_sm20_rcp_rn_f32_slowpath,(.L_x_13064 - $__internal_196_$__cuda_sm20_rcp_rn_f32_slowpath)
$__internal_196_$__cuda_sm20_rcp_rn_f32_slowpath:
        /* <DEDUP_REMOVED lines=15> */
.L_x_11351:
        /* <DEDUP_REMOVED lines=33> */
.L_x_11353:
[----:B------:R0:W1:Y:S02]  /*bb50*/  MUFU.RCP R3, R0 ;  /* 0x0000000000037308 */ /* 0x0000640000001000 */
.L_x_11352:
[----:B------:R-:W-:Y:S05]  /*bb60*/  BSYNC B1 ;  /* 0x0000000000017941 */ /* 0x000fea0003800000 */
.L_x_11350:
[----:B01----:R-:W-:Y:S01]  /*bb70*/  MOV R0, R3 ;  /* 0x0000000300007202 */ /* 0x003fe20000000f00 */
[----:B------:R-:W-:Y:S01]  /*bb80*/  HFMA2 R3, -RZ, RZ, 0, 0 ;  /* 0x00000000ff037431 */ /* 0x000fe200000001ff */
[----:B------:R-:W-:-:S04]  /*bb90*/  MOV R2, R190 ;  /* 0x000000be00027202 */ /* 0x000fc80000000f00 */
[----:B------:R-:W-:Y:S05]  /*bba0*/  RET.REL.NODEC R2 `(_ZN18transformer_engine13normalization19ln_fwd_tuned_kernelINS0_13Kernel_traitsI6__halfS3_13__nv_fp8_e4m3fjLj24576ELj2ELj1ELj4ELj16ENS0_18Kernel_traits_baseILj24576ES3_S3_S4_fjLj128EEEEEEEvNS0_19ForwardKernelParamsE) ;  /* 0xffffff4402147950 */ /* 0x000fea0003c3ffff */
.L_x_11354:
        /* <DEDUP_REMOVED lines=13> */
.L_x_13064:


//--------------------- .text._ZN18transformer_engine13normalization19ln_fwd_tuned_kernelINS0_13Kernel_traitsI6__halfS3_13__nv_fp8_e4m3fjLj20480ELj2ELj1ELj4ELj16ENS0_18Kernel_traits_baseILj20480ES3_S3_S4_fjLj128EEEEEEEvNS0_19ForwardKernelParamsE --------------------------
	.section	.text._ZN18transformer_engine13normalization19ln_fwd_tuned_kernelINS0_13Kernel_traitsI6__halfS3_13__nv_fp8_e4m3fjLj20480ELj2ELj1ELj4ELj16ENS0_18Kernel_traits_baseILj20480ES3_S3_S4_fjLj128EEEEEEEvNS0_19ForwardKernelParamsE,"ax",@progbits
	.align	128
        .global         _ZN18transformer_engine13normalization19ln_fwd_tuned_kernelINS0_13Kernel_traitsI6__halfS3_13__nv_fp8_e4m3fjLj20480ELj2ELj1ELj4ELj16ENS0_18Kernel_traits_baseILj20480ES3_S3_S4_fjLj128EEEEEEEvNS0_19ForwardKernelParamsE
        .type           _ZN18transformer_engine13normalization19ln_fwd_tuned_kernelINS0_13Kernel_traitsI6__halfS3_13__nv_fp8_e4m3fjLj20480ELj2ELj1ELj4ELj16ENS0_18Kernel_traits_baseILj20480ES3_S3_S4_fjLj128EEEEEEEvNS0_19ForwardKernelParamsE,@function
        .size           _ZN18transformer_engine13normalization19ln_fwd_tuned_kernelINS0_13Kernel_traitsI6__halfS3_13__nv_fp8_e4m3fjLj20480ELj2ELj1ELj4ELj16ENS0_18Kernel_traits_baseILj20480ES3_S3_S4_fjLj128EEEEEEEvNS0_19ForwardKernelParamsE,(.L_x_13065 - _ZN18transformer_engine13normalization19ln_fwd_tuned_kernelINS0_13Kernel_traitsI6__halfS3_13__nv_fp8_e4m3fjLj20480ELj2ELj1ELj4ELj16ENS0_18Kernel_traits_baseILj20480ES3_S3_S4_fjLj128EEEEEEEvNS0_19ForwardKernelParamsE)
        .other          _ZN18transformer_engine13normalization19ln_fwd_tuned_kernelINS0_13Kernel_traitsI6__halfS3_13__nv_fp8_e4m3fjLj20480ELj2ELj1ELj4ELj16ENS0_18Kernel_traits_baseILj20480ES3_S3_S4_fjLj128EEEEEEEvNS0_19ForwardKernelParamsE,@"STO_CUDA_ENTRY STV_DEFAULT"
_ZN18transformer_engine13normalization19ln_fwd_tuned_kernelINS0_13Kernel_traitsI6__halfS3_13__nv_fp8_e4m3fjLj20480ELj2ELj1ELj4ELj16ENS0_18Kernel_traits_baseILj20480ES3_S3_S4_fjLj128EEEEEEEvNS0_19ForwardKernelParamsE:
.text._ZN18transformer_engine13normalization19ln_fwd_tuned_kernelINS0_13Kernel_traitsI6__halfS3_13__nv_fp8_e4m3fjLj20480ELj2ELj1ELj4ELj16ENS0_18Kernel_traits_baseILj20480ES3_S3_S4_fjLj128EEEEEEEvNS0_19ForwardKernelParamsE:
        /* <DEDUP_REMOVED lines=49> */
.L_x_11375:
        /* <DEDUP_REMOVED lines=386> */
.L_x_11357:
[----:B------:R-:W-:Y:S05]  /*1b30*/  BSYNC.RECONVERGENT B0 ;  /* 0x0000000000007941 */ /* 0x000fea0003800200 */
.L_x_11356:
        /* <DEDUP_REMOVED lines=13> */
.L_x_11359:
[----:B------:R-:W-:Y:S05]  /*1c10*/  BSYNC.RECONVERGENT B0 ;  /* 0x0000000000007941 */ /* 0x000fea0003800200 */
.L_x_11358:
        /* <DEDUP_REMOVED lines=21> */
[----:B-----5:R-:W-:Y:S05]  /*1d70*/  CALL.REL.NOINC `($__internal_197_$__cuda_sm20_rcp_rn_f32_slowpath) ;  /* 0x00000080003c7944 */ /* 0x020fea0003c00000 */
[----:B------:R-:W-:Y:S05]  /*1d80*/  BRA `(.L_x_11362) ;  /* 0x0000000000107947 */ /* 0x000fea0003800000 */
.L_x_11361:
[----:B------:R-:W0:Y:S02]  /*1d90*/  MUFU.RCP R0, R83 ;  /* 0x0000005300007308 */ /* 0x000e240000001000 */
[----:B0-----:R-:W-:-:S04]  /*1da0*/  FFMA R2, R83, R0, -1 ;  /* 0xbf80000053027423 */ /* 0x001fc80000000000 */
[----:B------:R-:W-:-:S04]  /*1db0*/  FADD.FTZ R3, -R2, -RZ ;  /* 0x800000ff02037221 */ /* 0x000fc80000010100 */
[----:B------:R-:W-:-:S07]  /*1dc0*/  FFMA R0, R0, R3, R0 ;  /* 0x0000000300007223 */ /* 0x000fce0000000000 */
.L_x_11362:
[----:B------:R-:W-:Y:S05]  /*1dd0*/  BSYNC.RECONVERGENT B0 ;  /* 0x0000000000007941 */ /* 0x000fea0003800200 */
.L_x_11360:
        /* <DEDUP_REMOVED lines=19> */
[----:B-----5:R-:W-:Y:S05]  /*1f10*/  CALL.REL.NOINC `($__internal_197_$__cuda_sm20_rcp_rn_f32_slowpath) ;  /* 0x0000007c00d47944 */ /* 0x020fea0003c00000 */
[----:B------:R-:W-:Y:S05]  /*1f20*/  BRA `(.L_x_11365) ;  /* 0x0000000000107947 */ /* 0x000fea0003800000 */
.L_x_11364:
[----:B------:R-:W0:Y:S02]  /*1f30*/  MUFU.RCP R0, R2 ;  /* 0x0000000200007308 */ /* 0x000e240000001000 */
[----:B0-----:R-:W-:-:S04]  /*1f40*/  FFMA R2, R2, R0, -1 ;  /* 0xbf80000002027423 */ /* 0x001fc80000000000 */
[----:B------:R-:W-:-:S04]  /*1f50*/  FADD.FTZ R3, -R2, -RZ ;  /* 0x800000ff02037221 */ /* 0x000fc80000010100 */
[----:B------:R-:W-:-:S07]  /*1f60*/  FFMA R0, R0, R3, R0 ;  /* 0x0000000300007223 */ /* 0x000fce0000000000 */
.L_x_11365:
[----:B------:R-:W-:Y:S05]  /*1f70*/  BSYNC.RECONVERGENT B0 ;  /* 0x0000000000007941 */ /* 0x000fea0003800200 */
.L_x_11363:
        /* <DEDUP_REMOVED lines=50> */
.L_x_11367:
[----:B------:R-:W-:Y:S05]  /*22a0*/  BSYNC.RECONVERGENT B0 ;  /* 0x0000000000007941 */ /* 0x000fea0003800200 */
.L_x_11366:
        /* <DEDUP_REMOVED lines=20> */
.L_x_11369:
[----:B------:R-:W2:Y:S04]  /*23f0*/  LDG.E.STRONG.GPU R0, desc[UR8][R82.64] ;  /* 0x0000000852007981 */ /* 0x000ea8000c1ef900 */
[----:B--2---:R-:W-:Y:S01]  /*2400*/  CCTL.IVALL ;  /* 0x00000000ff00798f */ /* 0x004fe20002000000 */
[----:B------:R-:W-:Y:S05]  /*2410*/  YIELD ;  /* 0x0000000000007946 */ /* 0x000fea0003800000 */
[----:B------:R-:W-:-:S13]  /*2420*/  ISETP.NE.AND P2, PT, R0, R84, PT ;  /* 0x000000540000720c */ /* 0x000fda0003f45270 */
[----:B------:R-:W-:Y:S05]  /*2430*/  @P2 BRA `(.L_x_11369) ;  /* 0xfffffffc00ec2947 */ /* 0x000fea000383ffff */
.L_x_11368:
        /* <DEDUP_REMOVED lines=16> */
[----:B012--5:R-:W-:Y:S05]  /*2540*/  CALL.REL.NOINC `($__internal_197_$__cuda_sm20_rcp_rn_f32_slowpath) ;  /* 0x0000007800487944 */ /* 0x027fea0003c00000 */
[----:B------:R-:W-:Y:S05]  /*2550*/  BRA `(.L_x_11372) ;  /* 0x0000000000107947 */ /* 0x000fea0003800000 */
.L_x_11371:
[----:B------:R-:W3:Y:S02]  /*2560*/  MUFU.RCP R0, R84 ;  /* 0x0000005400007308 */ /* 0x000ee40000001000 */
[----:B---3--:R-:W-:-:S04]  /*2570*/  FFMA R2, R84, R0, -1 ;  /* 0xbf80000054027423 */ /* 0x008fc80000000000 */
[----:B------:R-:W-:-:S04]  /*2580*/  FADD.FTZ R3, -R2, -RZ ;  /* 0x800000ff02037221 */ /* 0x000fc80000010100 */
[----:B------:R-:W-:-:S07]  /*2590*/  FFMA R0, R0, R3, R0 ;  /* 0x0000000300007223 */ /* 0x000fce0000000000 */
.L_x_11372:
[----:B------:R-:W-:Y:S05]  /*25a0*/  BSYNC.RECONVERGENT B0 ;  /* 0x0000000000007941 */ /* 0x000fea0003800200 */
.L_x_11370:
        /* <DEDUP_REMOVED lines=16> */
[----:B0-----:R-:W-:Y:S02]  /*26b0*/  FFMA R84, R3, 4.8828125727595761418e-05, R84 ;  /* 0x384ccccd03547823 */ /* 0x001fe40000000054 */
        /* <DEDUP_REMOVED lines=879> */
.L_x_11373:
[----:B------:R-:W0:Y:S01]  /*5db0*/  LDCU.U8 UR4, c[0x0][0x3c0] ;  /* 0x00007800ff0477ac */ /* 0x000e220008000000 */
        /* <DEDUP_REMOVED lines=80> */
[----:B------:R-:W1:Y:S01]  /*62c0*/  S2R R3, SR_TID.X ;  /* 0x0000000000037919 */ /* 0x000e620000002100 */
[----:B0-----:R-:W-:Y:S01]  /*62d0*/  ISETP.NE.AND P2, PT, RZ, UR4, PT ;  /* 0x00000004ff007c0c */ /* 0x001fe2000bf45270 */
[----:B-----5:R-:W-:-:S02]  /*62e0*/  HADD2.F32 R81, -RZ, R136.H0_H0 ;  /* 0x20000088ff517230 */ /* 0x020fc40000004100 */
[C---:B------:R-:W-:Y:S01]  /*62f0*/  FMUL R2, R83.reuse, R2 ;  /* 0x0000000253027220 */ /* 0x040fe20000400000 */
[----:B------:R-:W0:Y:S01]  /*6300*/  S2R R0, SR_CTAID.X ;  /* 0x0000000000007919 */ /* 0x000e220000002500 */
        /* <DEDUP_REMOVED lines=82> */
[----:B-1----:R-:W-:Y:S01]  /*6830*/  LOP3.LUT R120, R3, 0x7f, RZ, 0xc0, !PT ;  /* 0x0000007f03787812 */ /* 0x002fe200078ec0ff */
[C---:B------:R-:W-:Y:S01]  /*6840*/  FMUL R235, R83.reuse, R235 ;  /* 0x000000eb53eb7220 */ /* 0x040fe20000400000 */
[----:B0-----:R-:W-:Y:S01]  /*6850*/  SHF.L.U32 R89, R0, 0x7, RZ ;  /* 0x0000000700597819 */ /* 0x001fe200000006ff */
        /* <DEDUP_REMOVED lines=777> */
.L_x_11374:
        /* <DEDUP_REMOVED lines=8> */
.L_x_11355:
        /* <DEDUP_REMOVED lines=38> */
.L_x_11383:
[----:B------:R-:W-:Y:S02]  /*9bd0*/  ISETP.NE.AND P0, PT, R3, RZ, PT ;  /* 0x000000ff0300720c */ /* 0x000fe40003f05270 */
[----:B---3--:R-:W-:-:S11]  /*9be0*/  FMNMX R7, R5, R4, !PT ;  /* 0x0000000405077209 */ /* 0x008fd60007800000 */
[----:B------:R-:W-:Y:S05]  /*9bf0*/  @P0 BRA `(.L_x_11377) ;  /* 0x0000000000080947 */ /* 0x000fea0003800000 */
[----:B--2---:R-:W2:Y:S02]  /*9c00*/  LDC.64 R4, c[0x0][0x3f8] ;  /* 0x0000fe00ff047b82 */ /* 0x004ea40000000a00 */
[----:B--2---:R3:W-:Y:S02]  /*9c10*/  REDG.E.MAX.S32.STRONG.GPU desc[UR8][R4.64], R7 ;  /* 0x000000070400798e */ /* 0x0047e4000d12e308 */
.L_x_11377:
[----:B------:R-:W-:Y:S05]  /*9c20*/  BSYNC B0 ;  /* 0x0000000000007941 */ /* 0x000fea0003800000 */
.L_x_11376:
        /* <DEDUP_REMOVED lines=12> */
[----:B0123--:R-:W-:Y:S05]  /*9cf0*/  CALL.REL.NOINC `($__internal_197_$__cuda_sm20_rcp_rn_f32_slowpath) ;  /* 0x00000000005c7944 */ /* 0x00ffea0003c00000 */
[----:B------:R-:W-:Y:S01]  /*9d00*/  MOV R5, R0 ;  /* 0x0000000000057202 */ /* 0x000fe20000000f00 */
[----:B------:R-:W-:Y:S06]  /*9d10*/  BRA `(.L_x_11380) ;  /* 0x0000000000107947 */ /* 0x000fec0003800000 */
.L_x_11379:
[----:B--23--:R-:W2:Y:S02]  /*9d20*/  MUFU.RCP R5, R100 ;  /* 0x0000006400057308 */ /* 0x00cea40000001000 */
[----:B--2---:R-:W-:-:S04]  /*9d30*/  FFMA R0, R5, R100, -1 ;  /* 0xbf80000005007423 */ /* 0x004fc80000000064 */
[----:B------:R-:W-:-:S04]  /*9d40*/  FADD.FTZ R0, -R0, -RZ ;  /* 0x800000ff00007221 */ /* 0x000fc80000010100 */
[----:B------:R-:W-:-:S07]  /*9d50*/  FFMA R5, R5, R0, R5 ;  /* 0x0000000005057223 */ /* 0x000fce0000000005 */
.L_x_11380:
[----:B------:R-:W2:Y:S02]  /*9d60*/  LDC.64 R2, c[0x0][0x3f0] ;  /* 0x0000fc00ff027b82 */ /* 0x000ea40000000a00 */
[----:B--2---:R-:W-:Y:S01]  /*9d70*/  STG.E desc[UR8][R2.64], R5 ;  /* 0x0000000502007986 */ /* 0x004fe2000c101908 */
[----:B------:R-:W-:Y:S05]  /*9d80*/  EXIT ;  /* 0x000000000000794d */ /* 0x000fea0003800000 */
.L_x_11378:
[----:B------:R-:W-:Y:S02]  /*9d90*/  MOV R7, 0x2 ;  /* 0x0000000200077802 */ /* 0x000fe40000000f00 */
[----:B------:R-:W-:Y:S02]  /*9da0*/  MOV R9, 0x1f ;  /* 0x0000001f00097802 */ /* 0x000fe40000000f00 */
[----:B------:R-:W-:-:S07]  /*9db0*/  MOV R6, 0xffffffff ;  /* 0xffffffff00067802 */ /* 0x000fce0000000f00 */
[----:B0123-5:R-:W-:Y:S05]  /*9dc0*/  WARPSYNC.COLLECTIVE R6, `(.L_x_11381) ;  /* 0x0000000006087348 */ /* 0x02ffea0003c00000 */
[----:B--23--:R2:W3:Y:S02]  /*9dd0*/  SHFL.DOWN P0, R4, R2, R7, R9 ;  /* 0x0800000702047389 */ /* 0x00c4e40000000009 */
[----:B0123-5:R-:W-:Y:S05]  /*9de0*/  ENDCOLLECTIVE ;  /* 0x000000000000791b */ /* 0x02ffea0003800000 */
.L_x_11381:
[----:B------:R-:W-:Y:S02]  /*9df0*/  MOV R7, 0x1 ;  /* 0x0000000100077802 */ /* 0x000fe40000000f00 */
[----:B------:R-:W-:-:S04]  /*9e00*/  MOV R5, R4 ;  /* 0x0000000400057202 */ /* 0x000fc80000000f00 */
[----:B------:R-:W-:-:S04]  /*9e10*/  FMNMX R5, R5, R2, !PT ;  /* 0x0000000205057209 */ /* 0x000fc80007800000 */
[----:B------:R-:W-:-:S07]  /*9e20*/  MOV R2, R5 ;  /* 0x0000000500027202 */ /* 0x000fce0000000f00 */
[----:B------:R-:W-:Y:S05]  /*9e30*/  WARPSYNC.COLLECTIVE R6, `(.L_x_11382) ;  /* 0x0000000006087348 */ /* 0x000fea0003c00000 */
[----:B------:R0:W1:Y:S02]  /*9e40*/  SHFL.DOWN P0, R4, R2, R7, R9 ;  /* 0x0800000702047389 */ /* 0x0000640000000009 */
[----:B01----:R-:W-:Y:S05]  /*9e50*/  ENDCOLLECTIVE ;  /* 0x000000000000791b */ /* 0x003fea0003800000 */
.L_x_11382:
[----:B------:R-:W-:Y:S05]  /*9e60*/  BRA `(.L_x_11383) ;  /* 0xfffffffc00587947 */ /* 0x000fea000383ffff */
        .weak           $__internal_197_$__cuda_sm20_rcp_rn_f32_slowpath
        .type           $__internal_197_$__cuda_sm20_rcp_rn_f32_slowpath,@function
        .size           $__internal_197_$__cuda_sm20_rcp_rn_f32_slowpath,(.L_x_13065 - $__internal_197_$__cuda_sm20_rcp_rn_f32_slowpath)
$__internal_197_$__cuda_sm20_rcp_rn_f32_slowpath:
        /* <DEDUP_REMOVED lines=15> */
.L_x_11385:
        /* <DEDUP_REMOVED lines=33> */
.L_x_11387:
[----:B------:R0:W1:Y:S02]  /*a170*/  MUFU.RCP R3, R2 ;  /* 0x0000000200037308 */ /* 0x0000640000001000 */
.L_x_11386:
[----:B------:R-:W-:Y:S05]  /*a180*/  BSYNC B1 ;  /* 0x0000000000017941 */ /* 0x000fea0003800000 */
.L_x_11384:
[----:B-1----:R-:W-:Y:S01]  /*a190*/  MOV R0, R3 ;  /* 0x0000000300007202 */ /* 0x002fe20000000f00 */
[----:B------:R-:W-:Y:S01]  /*a1a0*/  HFMA2 R3, -RZ, RZ, 0, 0 ;  /* 0x00000000ff037431 */ /* 0x000fe200000001ff */
[----:B0-----:R-:W-:-:S04]  /*a1b0*/  MOV R2, R120 ;  /* 0x0000007800027202 */ /* 0x001fc80000000f00 */
[----:B------:R-:W-:Y:S05]  /*a1c0*/  RET.REL.NODEC R2 `(_ZN18transformer_engine13normalization19ln_fwd_tuned_kernelINS0_13Kernel_traitsI6__halfS3_13__nv_fp8_e4m3fjLj20480ELj2ELj1ELj4ELj16ENS0_18Kernel_traits_baseILj20480ES3_S3_S4_fjLj128EEEEEEEvNS0_19ForwardKernelParamsE) ;  /* 0xffffff5c028c7950 */ /* 0x000fea0003c3ffff */
.L_x_11388:
        /* <DEDUP_REMOVED lines=11> */
.L_x_13065:


//--------------------- .text._ZN18transformer_engine13normalization19ln_fwd_tuned_kernelINS0_13Kernel_traitsI6__halfS3_13__nv_fp8_e4m3fjLj18432ELj2ELj1ELj4ELj16ENS0_18Kernel_traits_baseILj18432ES3_S3_S4_fjLj128EEEEEEEvNS0_19ForwardKernelParamsE --------------------------
	.section	.text._ZN18transformer_engine13normalization19ln_fwd_tuned_kernelINS0_13Kernel_traitsI6__halfS3_13__nv_fp8_e4m3fjLj18432ELj2ELj1ELj4ELj16ENS0_18Kernel_traits_baseILj18432ES3_S3_S4_fjLj128EEEEEEEvNS0_19ForwardKernelParamsE,"ax",@progbits
	.align	128
        .global         _ZN18transformer_engine13normalization19ln_fwd_tuned_kernelINS0_13Kernel_traitsI6__halfS3_13__nv_fp8_e4m3fjLj18432ELj2ELj1ELj4ELj16ENS0_18Kernel_traits_baseILj18432ES3_S3_S4_fjLj128EEEEEEEvNS0_19ForwardKernelParamsE
        .type           _ZN18transformer_engine13normalization19ln_fwd_tuned_kernelINS0_13Kernel_traitsI6__halfS3_13__nv_fp8_e4m3fjLj18432ELj2ELj1ELj4ELj16ENS0_18Kernel_traits_baseILj18432ES3_S3_S4_fjLj128EEEEEEEvNS0_19ForwardKernelParamsE,@function
        .size           _ZN18transformer_engine13normalization19ln_fwd_tuned_kernelINS0_13Kernel_traitsI6__halfS3_13__nv_fp8_e4m3fjLj18432ELj2ELj1ELj4ELj16ENS0_18Kernel_traits_baseILj18432ES3_S3_S4_fjLj128EEEEEEEvNS0_19ForwardKernelParamsE,(.L_x_13066 - _ZN18transformer_engine13normalization19ln_fwd_tuned_kernelINS0_13Kernel_traitsI6__halfS3_13__nv_fp8_e4m3fjLj18432ELj2ELj1ELj4ELj16ENS0_18Kernel_traits_baseILj18432ES3_S3_S4_fjLj128EEEEEEEvNS0_19ForwardKernelParamsE)
        .other          _ZN18transformer_engine13normalization19ln_fwd_tuned_kernelINS0_13Kernel_traitsI6__halfS3_13__nv_fp8_e4m3fjLj18432ELj2ELj1ELj4ELj16ENS0_18Kernel_traits_baseILj18432ES3_S3_S4_fjLj128EEEEEEEvNS0_19ForwardKernelParamsE,@"STO_CUDA_ENTRY STV_DEFAULT"
_ZN18transformer_engine13normalization19ln_fwd_tuned_kernelINS0_13Kernel_traitsI6__halfS3_13__nv_fp8_e4m3fjLj18432ELj2ELj1ELj4ELj16ENS0_18Kernel_traits_baseILj18432ES3_S3_S4_fjLj128EEEEEEEvNS0_19ForwardKernelParamsE:
.text._ZN18transformer_engine13normalization19ln_fwd_tuned_kernelINS0_13Kernel_traitsI6__halfS3_13__nv_fp8_e4m3fjLj18432ELj2ELj1ELj4ELj16ENS0_18Kernel_traits_baseILj18432ES3_S3_S4_fjLj128EEEEEEEvNS0_19ForwardKernelParamsE:
        /* <DEDUP_REMOVED lines=11> */
[----:B------:R-:W2:Y:S01]  /*00b0*/  @P1 LDC.64 R2, c[0x0][0x3e0] ;  /* 0x0000f800ff021b82 */ /* 0x000ea20000000a00 */
[----:B-1----:R-:W-:Y:S02]  /*00c0*/  SHF.R.U32.HI R103, RZ, 0x1, R105 ;  /* 0x00000001ff677819 */ /* 0x002fe40000011669 */
[----:B------:R-:W-:Y:S02]  /*00d0*/  SHF.L.U32 R0, R105, 0x7, RZ ;  /* 0x0000000769007819 */ /* 0x000fe400000006ff */
[----:B0-----:R-:W-:Y:S02]  /*00e0*/  ISETP.GE.AND P0, PT, R103, UR4, PT ;  /* 0x0000000467007c0c */ /* 0x001fe4000bf06270 */
[----:B------:R-:W-:-:S04]  /*00f0*/  LOP3.LUT R75, R0, 0x80, RZ, 0xc0, !PT ;  /* 0x00000080004b7812 */ /* 0x000fc800078ec0ff */
[----:B----4-:R-:W-:Y:S02]  /*0100*/  LOP3.LUT R7, R75, 0x7f, R104, 0xf8, !PT ;  /* 0x0000007f4b077812 */ /* 0x010fe400078ef868 */
[----:B------:R-:W-:Y:S02]  /*0110*/  MOV R102, RZ ;  /* 0x000000ff00667202 */ /* 0x000fe40000000f00 */
[----:B------:R-:W-:Y:S01]  /*0120*/  LOP3.LUT R101, R104, 0x1f, RZ, 0xc0, !PT ;  /* 0x0000001f68657812 */ /* 0x000fe200078ec0ff */
[C---:B---3--:R-:W-:Y:S01]  /*0130*/  IMAD.WIDE.U32 R72, R7.reuse, 0x10, R72 ;  /* 0x0000001007487825 */ /* 0x048fe200078e0048 */
[----:B--2---:R0:W5:Y:S03]  /*0140*/  @P1 LDG.E R106, desc[UR6][R2.64] ;  /* 0x00000006026a1981 */ /* 0x004166000c1e1900 */
[----:B0-----:R-:W-:Y:S01]  /*0150*/  IMAD.WIDE.U32 R2, R7, 0x10, R4 ;  /* 0x0000001007027825 */ /* 0x001fe200078e0004 */
[----:B------:R-:W-:Y:S06]  /*0160*/  @P0 BRA `(.L_x_11389) ;  /* 0x0000008800400947 */ /* 0x000fec0003800000 */
        /* <DEDUP_REMOVED lines=18> */
[C---:B------:R-:W-:Y:S01]  /*0290*/  LOP3.LUT P0, RZ, R101.reuse, 0x1, R105, 0xf8, !PT ;  /* 0x0000000165ff7812 */ /* 0x040fe2000780f869 */
[----:B------:R-:W-:Y:S01]  /*02a0*/  UPLOP3.LUT UP1, UPT, UPT, UPT, UPT, 0x40, 0x4 ;  /* 0x000000000004789c */ /* 0x000fe20003f2e870 */
[----:B------:R-:W-:-:S02]  /*02b0*/  LOP3.LUT R0, R101, 0x60, R104, 0xf8, !PT ;  /* 0x0000006065007812 */ /* 0x000fc400078ef868 */
[----:B------:R-:W-:Y:S02]  /*02c0*/  ISETP.LT.U32.AND P0, PT, R104, 0x20, !P0 ;  /* 0x000000206800780c */ /* 0x000fe40004701070 */
[----:B------:R-:W-:Y:S02]  /*02d0*/  LOP3.LUT R0, R0, R75, RZ, 0xfc, !PT ;  /* 0x0000004b00007212 */ /* 0x000fe400078efcff */
[----:B------:R-:W-:Y:S02]  /*02e0*/  MOV R100, RZ ;  /* 0x000000ff00647202 */ /* 0x000fe40000000f00 */
[----:B0-----:R-:W-:-:S07]  /*02f0*/  MOV R102, RZ ;  /* 0x000000ff00667202 */ /* 0x001fce0000000f00 */
.L_x_11407:
        /* <DEDUP_REMOVED lines=72> */
[----:B------:R-:W-:-:S02]  /*0780*/  HFMA2 R77, -RZ, RZ, 0, 0 ;  /* 0x00000000ff4d7431 */ /* 0x000fc400000001ff */
        /* <DEDUP_REMOVED lines=277> */
.L_x_11391:
[----:B------:R-:W-:Y:S05]  /*18e0*/  BSYNC.RECONVERGENT B0 ;  /* 0x0000000000007941 */ /* 0x000fea0003800200 */
.L_x_11390:
        /* <DEDUP_REMOVED lines=12> */
.L_x_11393:
[----:B------:R-:W-:Y:S05]  /*19b0*/  BSYNC.RECONVERGENT B0 ;  /* 0x0000000000007941 */ /* 0x000fea0003800200 */
.L_x_11392:
[----:B------:R-:W2:Y:S01]  /*19c0*/  SHFL.DOWN PT, R75, R77, 0x2, 0x1f ;  /* 0x08401f004d4b7f89 */ /* 0x000ea200000e0000 */
[----:B------:R-:W-:Y:S01]  /*19d0*/  BSSY.RECONVERGENT B0, `(.L_x_11394) ;  /* 0x000001a000007945 */ /* 0x000fe20003800200 */
[----:B------:R-:W-:Y:S02]  /*19e0*/  MOV R80, R107 ;  /* 0x0000006b00507202 */ /* 0x000fe40000000f00 */
[----:B-1----:R1:W3:Y:S01]  /*19f0*/  SHFL.DOWN PT, R112, R72, 0x2, 0x1f ;  /* 0x08401f0048707f89 */ /* 0x0022e200000e0000 */
[----:B------:R-:W-:Y:S02]  /*1a00*/  MOV R81, R113 ;  /* 0x0000007100517202 */ /* 0x000fe40000000f00 */
[----:B------:R-:W-:Y:S01]  /*1a10*/  MOV R82, R115 ;  /* 0x0000007300527202 */ /* 0x000fe20000000f00 */
[----:B------:R1:W4:Y:S01]  /*1a20*/  SHFL.DOWN PT, R114, R73, 0x2, 0x1f ;  /* 0x08401f0049727f89 */ /* 0x00032200000e0000 */
[----:B------:R-:W-:Y:S02]  /*1a30*/  ISETP.NE.AND P4, PT, R104, RZ, PT ;  /* 0x000000ff6800720c */ /* 0x000fe40003f85270 */
[----:B------:R-:W-:-:S02]  /*1a40*/  MOV R83, R117 ;  /* 0x0000007500537202 */ /* 0x000fc40000000f00 */
[----:B------:R-:W-:Y:S02]  /*1a50*/  MOV R84, R119 ;  /* 0x0000007700547202 */ /* 0x000fe40000000f00 */
[----:B------:R-:W-:Y:S02]  /*1a60*/  MOV R85, R121 ;  /* 0x0000007900557202 */ /* 0x000fe40000000f00 */
[----:B------:R-:W-:Y:S02]  /*1a70*/  MOV R86, R123 ;  /* 0x0000007b00567202 */ /* 0x000fe40000000f00 */
[----:B------:R-:W-:Y:S02]  /*1a80*/  MOV R87, R125 ;  /* 0x0000007d00577202 */ /* 0x000fe40000000f00 */
[----:B------:R-:W-:Y:S01]  /*1a90*/  MOV R88, R127 ;  /* 0x0000007f00587202 */ /* 0x000fe20000000f00 */
[----:B--2---:R-:W-:-:S05]  /*1aa0*/  FADD R116, R75, R77 ;  /* 0x0000004d4b747221 */ /* 0x004fca0000000000 */
[----:B0-----:R-:W-:-:S04]  /*1ab0*/  IADD3 R0, PT, PT, R116, 0x1800000, RZ ;  /* 0x0180000074007810 */ /* 0x001fc80007ffe0ff */
[----:B------:R-:W-:-:S04]  /*1ac0*/  LOP3.LUT R0, R0, 0x7f800000, RZ, 0xc0, !PT ;  /* 0x7f80000000007812 */ /* 0x000fc800078ec0ff */
[----:B------:R-:W-:-:S13]  /*1ad0*/  ISETP.GT.U32.AND P1, PT, R0, 0x1ffffff, PT ;  /* 0x01ffffff0000780c */ /* 0x000fda0003f24070 */
[----:B-1-34-:R-:W-:Y:S05]  /*1ae0*/  @P1 BRA `(.L_x_11395) ;  /* 0x0000000000101947 */ /* 0x01afea0003800000 */
[----:B------:R-:W-:Y:S02]  /*1af0*/  MOV R2, R116 ;  /* 0x0000007400027202 */ /* 0x000fe40000000f00 */
[----:B------:R-:W-:-:S07]  /*1b00*/  MOV R96, 0x1b20 ;  /* 0x00001b2000607802 */ /* 0x000fce0000000f00 */
[----:B-----5:R-:W-:Y:S05]  /*1b10*/  CALL.REL.NOINC `($__internal_198_$__cuda_sm20_rcp_rn_f32_slowpath) ;  /* 0x0000007400147944 */ /* 0x020fea0003c00000 */
[----:B------:R-:W-:Y:S05]  /*1b20*/  BRA `(.L_x_11396) ;  /* 0x0000000000107947 */ /* 0x000fea0003800000 */
.L_x_11395:
[----:B------:R-:W0:Y:S02]  /*1b30*/  MUFU.RCP R0, R116 ;  /* 0x0000007400007308 */ /* 0x000e240000001000 */
[----:B0-----:R-:W-:-:S04]  /*1b40*/  FFMA R2, R116, R0, -1 ;  /* 0xbf80000074027423 */ /* 0x001fc80000000000 */
[----:B------:R-:W-:-:S04]  /*1b50*/  FADD.FTZ R3, -R2, -RZ ;  /* 0x800000ff02037221 */ /* 0x000fc80000010100 */
[----:B------:R-:W-:-:S07]  /*1b60*/  FFMA R0, R0, R3, R0 ;  /* 0x0000000300007223 */ /* 0x000fce0000000000 */
.L_x_11396:
[----:B------:R-:W-:Y:S05]  /*1b70*/  BSYNC.RECONVERGENT B0 ;  /* 0x0000000000007941 */ /* 0x000fea0003800200 */
.L_x_11394:
        /* <DEDUP_REMOVED lines=20> */
[----:B-----5:R-:W-:Y:S05]  /*1cc0*/  CALL.REL.NOINC `($__internal_198_$__cuda_sm20_rcp_rn_f32_slowpath) ;  /* 0x0000007000a87944 */ /* 0x020fea0003c00000 */
[----:B------:R-:W-:Y:S05]  /*1cd0*/  BRA `(.L_x_11399) ;  /* 0x0000000000107947 */ /* 0x000fea0003800000 */
.L_x_11398:
[----:B------:R-:W0:Y:S02]  /*1ce0*/  MUFU.RCP R0, R75 ;  /* 0x0000004b00007308 */ /* 0x000e240000001000 */
[----:B0-----:R-:W-:-:S04]  /*1cf0*/  FFMA R2, R75, R0, -1 ;  /* 0xbf8000004b027423 */ /* 0x001fc80000000000 */
[----:B------:R-:W-:-:S04]  /*1d00*/  FADD.FTZ R3, -R2, -RZ ;  /* 0x800000ff02037221 */ /* 0x000fc80000010100 */
[----:B------:R-:W-:-:S07]  /*1d10*/  FFMA R0, R0, R3, R0 ;  /* 0x0000000300007223 */ /* 0x000fce0000000000 */
.L_x_11399:
[----:B------:R-:W-:Y:S05]  /*1d20*/  BSYNC.RECONVERGENT B0 ;  /* 0x0000000000007941 */ /* 0x000fea0003800200 */
.L_x_11397:
[----:B------:R-:W0:Y:S01]  /*1d30*/  LDCU UR5, c[0x0][0x380] ;  /* 0x00007000ff0577ac */ /* 0x000e220008000800 */
[----:B------:R-:W-:Y:S01]  /*1d40*/  ISETP.GT.U32.AND P1, PT, R101, 0x1, PT ;  /* 0x000000016500780c */ /* 0x000fe20003f24070 */
[----:B------:R-:W-:Y:S01]  /*1d50*/  FADD R72, R77, -R112 ;  /* 0x800000704d487221 */ /* 0x000fe20000000000 */
[----:B------:R-:W-:-:S03]  /*1d60*/  FADD R73, R73, R114 ;  /* 0x0000007249497221 */ /* 0x000fc60000000000 */
[----:B------:R-:W-:-:S04]  /*1d70*/  FMUL R72, R72, R72 ;  /* 0x0000004848487220 */ /* 0x000fc80000400000 */
[----:B------:R-:W-:-:S04]  /*1d80*/  FMUL R72, R116, R72 ;  /* 0x0000004874487220 */ /* 0x000fc80000400000 */
[----:B------:R-:W1:Y:S01]  /*1d90*/  @!P1 LDC.64 R2, c[0x0][0x3b0] ;  /* 0x0000ec00ff029b82 */ /* 0x000e620000000a00 */
[----:B------:R-:W-:Y:S01]  /*1da0*/  @!P1 LOP3.LUT R74, R100, 0x1, RZ, 0xc0, !PT ;  /* 0x00000001644a9812 */ /* 0x000fe200078ec0ff */
[----:B------:R-:W-:Y:S01]  /*1db0*/  FMUL R72, R107, R72 ;  /* 0x000000486b487220 */ /* 0x000fe20000400000 */
[----:B------:R-:W-:Y:S01]  /*1dc0*/  @!P1 LOP3.LUT R76, R105, 0x7ffffffe, RZ, 0xc0, !PT ;  /* 0x7ffffffe694c9812 */ /* 0x000fe200078ec0ff */
[----:B0-----:R-:W-:Y:S01]  /*1dd0*/  USHF.L.U32 UR4, UR5, 0x1, URZ ;  /* 0x0000000105047899 */ /* 0x001fe200080006ff */
[----:B------:R-:W-:Y:S01]  /*1de0*/  @!P1 IADD3 R74, PT, PT, -R74, RZ, RZ ;  /* 0x000000ff4a4a9210 */ /* 0x000fe20007ffe1ff */
[----:B------:R-:W-:Y:S01]  /*1df0*/  FFMA R72, R72, R0, R73 ;  /* 0x0000000048487223 */ /* 0x000fe20000000049 */
[----:B------:R-:W-:-:S03]  /*1e00*/  HFMA2 R73, -RZ, RZ, 0, 0 ;  /* 0x00000000ff497431 */ /* 0x000fc600000001ff */
[----:B------:R-:W-:Y:S01]  /*1e10*/  @!P1 LOP3.LUT R75, R74, UR4, RZ, 0xc0, !PT ;  /* 0x000000044a4b9c12 */ /* 0x000fe2000f8ec0ff */
[----:B------:R-:W-:-:S03]  /*1e20*/  FMUL R74, R107, R112 ;  /* 0x000000706b4a7220 */ /* 0x000fc60000400000 */
[----:B------:R-:W-:Y:S01]  /*1e30*/  @!P1 IADD3 R76, P2, PT, R75, R76, RZ ;  /* 0x0000004c4b4c9210 */ /* 0x000fe20007f5e0ff */
[----:B------:R-:W-:-:S03]  /*1e40*/  FFMA R75, R116, R77, R74 ;  /* 0x0000004d744b7223 */ /* 0x000fc6000000004a */
[----:B------:R-:W-:Y:S01]  /*1e50*/  @!P1 IADD3.X R77, PT, PT, RZ, RZ, RZ, P2, !PT ;  /* 0x000000ffff4d9210 */ /* 0x000fe200017fe4ff */
[----:B------:R-:W-:Y:S02]  /*1e60*/  FMUL R74, R75, R0 ;  /* 0x000000004b4a7220 */ /* 0x000fe40000400000 */
[----:B------:R0:W2:Y:S01]  /*1e70*/  SHFL.IDX PT, R75, R72, RZ, 0x1f ;  /* 0x00001fff484b7589 */ /* 0x0000a200000e0000 */
[----:B-1----:R-:W-:-:S03]  /*1e80*/  @!P1 LEA R2, P2, R76, R2, 0x3 ;  /* 0x000000024c029211 */ /* 0x002fc600078418ff */
[----:B------:R-:W1:Y:S01]  /*1e90*/  SHFL.IDX PT, R74, R74, RZ, 0x1f ;  /* 0x00001fff4a4a7589 */ /* 0x000e6200000e0000 */
[----:B------:R-:W-:Y:S01]  /*1ea0*/  @!P1 LEA.HI.X R3, R76, R3, R77, 0x3, P2 ;  /* 0x000000034c039211 */ /* 0x000fe200010f1c4d */
[----:B0-2---:R-:W-:Y:S08]  /*1eb0*/  @P4 BRA `(.L_x_11400) ;  /* 0x0000000000944947 */ /* 0x005ff00003800000 */
[----:B------:R-:W0:Y:S01]  /*1ec0*/  LDC.64 R78, c[0x0][0x3b0] ;  /* 0x0000ec00ff4e7b82 */ /* 0x000e220000000a00 */
[C---:B------:R-:W-:Y:S02]  /*1ed0*/  LOP3.LUT R0, R100.reuse, 0x1, RZ, 0xc0, !PT ;  /* 0x0000000164007812 */ /* 0x040fe400078ec0ff */
[----:B------:R-:W-:Y:S02]  /*1ee0*/  LOP3.LUT R72, R100, 0x1, RZ, 0xc0, !PT ;  /* 0x0000000164487812 */ /* 0x000fe400078ec0ff */
[----:B------:R-:W-:Y:S02]  /*1ef0*/  IADD3 R0, PT, PT, -R0, RZ, RZ ;  /* 0x000000ff00007210 */ /* 0x000fe40007ffe1ff */
[----:B------:R-:W-:Y:S01]  /*1f00*/  LOP3.LUT R107, R105, 0x7ffffffe, RZ, 0xc0, !PT ;  /* 0x7ffffffe696b7812 */ /* 0x000fe200078ec0ff */
[----:B------:R-:W2:Y:S01]  /*1f10*/  LDC.64 R76, c[0x0][0x3b8] ;  /* 0x0000ee00ff4c7b82 */ /* 0x000ea20000000a00 */
[----:B------:R-:W-:Y:S02]  /*1f20*/  LOP3.LUT R0, R0, UR4, RZ, 0xc0, !PT ;  /* 0x0000000400007c12 */ /* 0x000fe4000f8ec0ff */
[----:B------:R-:W-:-:S02]  /*1f30*/  IADD3 R72, PT, PT, -R72, RZ, RZ ;  /* 0x000000ff48487210 */ /* 0x000fc40007ffe1ff */
[----:B------:R-:W-:Y:S02]  /*1f40*/  IADD3 R112, P2, PT, R0, R107, RZ ;  /* 0x0000006b00707210 */ /* 0x000fe40007f5e0ff */
[----:B------:R-:W-:Y:S02]  /*1f50*/  SHF.R.U32.HI R115, RZ, 0x1, R105 ;  /* 0x00000001ff737819 */ /* 0x000fe40000011669 */
[----:B------:R-:W-:Y:S02]  /*1f60*/  LOP3.LUT R72, R72, UR5, RZ, 0xc0, !PT ;  /* 0x0000000548487c12 */ /* 0x000fe4000f8ec0ff */
[----:B------:R-:W-:Y:S02]  /*1f70*/  SHF.L.U32 R0, R105, 0x3, RZ ;  /* 0x0000000369007819 */ /* 0x000fe400000006ff */
[----:B------:R-:W-:Y:S02]  /*1f80*/  IADD3.X R113, PT, PT, RZ, RZ, RZ, P2, !PT ;  /* 0x000000ffff717210 */ /* 0x000fe400017fe4ff */
[----:B------:R-:W-:-:S02]  /*1f90*/  IADD3 R96, P3, PT, R115, R72, RZ ;  /* 0x0000004873607210 */ /* 0x000fc40007f7e0ff */
[----:B0-----:R-:W-:Y:S02]  /*1fa0*/  LEA R107, P2, R112, R78, 0x3 ;  /* 0x0000004e706b7211 */ /* 0x001fe400078418ff */
[----:B------:R-:W-:Y:S02]  /*1fb0*/  LOP3.LUT R0, R0, 0x8, RZ, 0xc0, !PT ;  /* 0x0000000800007812 */ /* 0x000fe400078ec0ff */
[----:B------:R-:W-:Y:S02]  /*1fc0*/  LEA.HI.X.SX32 R72, R72, RZ, 0x1, P3 ;  /* 0x000000ff48487211 */ /* 0x000fe400018f0eff */
[----:B------:R-:W-:Y:S02]  /*1fd0*/  LEA.HI.X R79, R112, R79, R113, 0x3, P2 ;  /* 0x0000004f704f7211 */ /* 0x000fe400010f1c71 */
[----:B------:R-:W-:Y:S02]  /*1fe0*/  IADD3 R78, P3, PT, R0, R107, RZ ;  /* 0x0000006b004e7210 */ /* 0x000fe40007f7e0ff */
[----:B--2---:R-:W-:-:S02]  /*1ff0*/  LEA R76, P4, R96, R76, 0x2 ;  /* 0x0000004c604c7211 */ /* 0x004fc400078810ff */
[----:B------:R-:W-:Y:S02]  /*2000*/  ISETP.GT.U32.AND P2, PT, R100, 0x1, PT ;  /* 0x000000016400780c */ /* 0x000fe40003f44070 */
[----:B------:R-:W-:Y:S02]  /*2010*/  MOV R107, 0xffffffff ;  /* 0xffffffff006b7802 */ /* 0x000fe40000000f00 */
[----:B------:R-:W-:Y:S02]  /*2020*/  IADD3.X R79, PT, PT, RZ, R79, RZ, P3, !PT ;  /* 0x0000004fff4f7210 */ /* 0x000fe40001ffe4ff */
[----:B------:R-:W-:Y:S02]  /*2030*/  LEA.HI.X R77, R96, R77, R72, 0x2, P4 ;  /* 0x0000004d604d7211 */ /* 0x000fe400020f1448 */
[----:B------:R-:W-:Y:S01]  /*2040*/  SEL R107, R107, 0x1, P2 ;  /* 0x000000016b6b7807 */ /* 0x000fe20001000000 */
[----:B-1----:R0:W-:Y:S01]  /*2050*/  STG.E.64 desc[UR6][R78.64], R74 ;  /* 0x0000004a4e007986 */ /* 0x0021e2000c101b06 */
[----:B------:R-:W-:Y:S06]  /*2060*/  MEMBAR.ALL.GPU ;  /* 0x0000000000007992 */ /* 0x000fec000000a000 */
[----:B------:R-:W-:-:S00]  /*2070*/  ERRBAR ;  /* 0x00000000000079ab */ /* 0x000fc00000000000 */
[----:B------:R-:W-:Y:S06]  /*2080*/  CGAERRBAR ;  /* 0x00000000000075ab */ /* 0x000fec0000000000 */
[----:B------:R0:W-:Y:S01]  /*2090*/  REDG.E.ADD.S32.STRONG.GPU desc[UR6][R76.64], R107 ;  /* 0x0000006b4c00798e */ /* 0x0001e2000c12e306 */
[----:B------:R-:W-:-:S04]  /*20a0*/  ISETP.GE.U32.AND P2, PT, R100, 0x2, PT ;  /* 0x000000026400780c */ /* 0x000fc80003f46070 */
[----:B------:R-:W-:-:S09]  /*20b0*/  SEL R113, RZ, 0x2, P2 ;  /* 0x00000002ff717807 */ /* 0x000fd20001000000 */
.L_x_11401:
[----:B------:R-:W2:Y:S04]  /*20c0*/  LDG.E.STRONG.GPU R0, desc[UR6][R76.64] ;  /* 0x000000064c007981 */ /* 0x000ea8000c1ef900 */
[----:B--2---:R-:W-:Y:S01]  /*20d0*/  CCTL.IVALL ;  /* 0x00000000ff00798f */ /* 0x004fe20002000000 */
[----:B------:R-:W-:Y:S05]  /*20e0*/  YIELD ;  /* 0x0000000000007946 */ /* 0x000fea0003800000 */
[----:B------:R-:W-:-:S13]  /*20f0*/  ISETP.NE.AND P2, PT, R0, R113, PT ;  /* 0x000000710000720c */ /* 0x000fda0003f45270 */
[----:B------:R-:W-:Y:S05]  /*2100*/  @P2 BRA `(.L_x_11401) ;  /* 0xfffffffc00ec2947 */ /* 0x000fea000383ffff */
.L_x_11400:
        /* <DEDUP_REMOVED lines=13> */
[----:B--2---:R0:W2:Y:S04]  /*21e0*/  SHFL.DOWN PT, R107, R72, 0x1, 0x1f ;  /* 0x08201f00486b7f89 */ /* 0x0040a800000e0000 */
[----:B------:R0:W3:Y:S08]  /*21f0*/  SHFL.DOWN PT, R112, R73, 0x1, 0x1f ;  /* 0x08201f0049707f89 */ /* 0x0000f000000e0000 */
[----:B------:R-:W-:Y:S05]  /*2200*/  @P1 BRA `(.L_x_11403) ;  /* 0x0000000000101947 */ /* 0x000fea0003800000 */
[----:B------:R-:W-:Y:S02]  /*2210*/  MOV R2, R79 ;  /* 0x0000004f00027202 */ /* 0x000fe40000000f00 */
[----:B------:R-:W-:-:S07]  /*2220*/  MOV R96, 0x2240 ;  /* 0x0000224000607802 */ /* 0x000fce0000000f00 */
[----:B0123-5:R-:W-:Y:S05]  /*2230*/  CALL.REL.NOINC `($__internal_198_$__cuda_sm20_rcp_rn_f32_slowpath) ;  /* 0x0000006c004c7944 */ /* 0x02ffea0003c00000 */
[----:B------:R-:W-:Y:S05]  /*2240*/  BRA `(.L_x_11404) ;  /* 0x0000000000107947 */ /* 0x000fea0003800000 */
.L_x_11403:
[----:B------:R-:W4:Y:S02]  /*2250*/  MUFU.RCP R0, R79 ;  /* 0x0000004f00007308 */ /* 0x000f240000001000 */
[----:B----4-:R-:W-:-:S04]  /*2260*/  FFMA R2, R79, R0, -1 ;  /* 0xbf8000004f027423 */ /* 0x010fc80000000000 */
[----:B------:R-:W-:-:S04]  /*2270*/  FADD.FTZ R3, -R2, -RZ ;  /* 0x800000ff02037221 */ /* 0x000fc80000010100 */
[----:B------:R-:W-:-:S07]  /*2280*/  FFMA R0, R0, R3, R0 ;  /* 0x0000000300007223 */ /* 0x000fce0000000000 */
.L_x_11404:
[----:B------:R-:W-:Y:S05]  /*2290*/  BSYNC.RECONVERGENT B0 ;  /* 0x0000000000007941 */ /* 0x000fea0003800200 */
.L_x_11402:
[----:B--2---:R-:W-:Y:S01]  /*22a0*/  FADD R2, -R107, R72 ;  /* 0x000000486b027221 */ /* 0x004fe20000000100 */
[----:B0--3--:R-:W-:Y:S01]  /*22b0*/  FADD R73, R112, R73 ;  /* 0x0000004970497221 */ /* 0x009fe20000000000 */
[----:B------:R-:W0:Y:S01]  /*22c0*/  LDC R76, c[0x0][0x3d8] ;  /* 0x0000f600ff4c7b82 */ /* 0x000e220000000800 */
[----:B------:R-:W2:Y:S01]  /*22d0*/  LDCU.64 UR4, c[0x0][0x3f8] ;  /* 0x00007f00ff0477ac */ /* 0x000ea20008000a00 */
[----:B------:R-:W-:-:S04]  /*22e0*/  FMUL R2, R2, R2 ;  /* 0x0000000202027220 */ /* 0x000fc80000400000 */
[----:B------:R-:W-:-:S04]  /*22f0*/  FMUL R2, R2, R75 ;  /* 0x0000004b02027220 */ /* 0x000fc80000400000 */
[----:B------:R-:W-:-:S04]  /*2300*/  FMUL R2, R77, R2 ;  /* 0x000000024d027220 */ /* 0x000fc80000400000 */
[----:B-1----:R-:W-:Y:S01]  /*2310*/  FFMA R74, R2, R0, R73 ;  /* 0x00000000024a7223 */ /* 0x002fe20000000049 */
[----:B------:R-:W-:-:S04]  /*2320*/  FMUL R2, R77, R107 ;  /* 0x0000006b4d027220 */ /* 0x000fc80000400000 */
[----:B------:R-:W0:Y:S01]  /*2330*/  SHFL.IDX PT, R3, R74, RZ, 0x1f ;  /* 0x00001fff4a037589 */ /* 0x000e2200000e0000 */
[----:B------:R-:W-:Y:S01]  /*2340*/  FFMA R75, R75, R72, R2 ;  /* 0x000000484b4b7223 */ /* 0x000fe20000000002 */
[----:B--2---:R-:W-:Y:S01]  /*2350*/  UISETP.NE.U32.AND UP0, UPT, UR4, URZ, UPT ;  /* 0x000000ff0400728c */ /* 0x004fe2000bf05070 */
[----:B------:R-:W1:Y:S02]  /*2360*/  @P0 LDC.64 R72, c[0x0][0x398] ;  /* 0x0000e600ff480b82 */ /* 0x000e640000000a00 */
[----:B------:R-:W-:Y:S01]  /*2370*/  FMUL R0, R75, R0 ;  /* 0x000000004b007220 */ /* 0x000fe20000400000 */
[----:B------:R-:W-:-:S05]  /*2380*/  UISETP.NE.AND.EX UP0, UPT, UR5, URZ, UPT, UP0 ;  /* 0x000000ff0500728c */ /* 0x000fca000bf05300 */
[----:B------:R-:W2:Y:S01]  /*2390*/  SHFL.IDX PT, R0, R0, RZ, 0x1f ;  /* 0x00001fff00007589 */ /* 0x000ea200000e0000 */
[----:B0-----:R-:W-:Y:S02]  /*23a0*/  FFMA R76, R3, 5.4253472626442089677e-05, R76 ;  /* 0x38638e39034c7823 */ /* 0x001fe4000000004c */
        /* <DEDUP_REMOVED lines=13> */
[--C-:B------:R-:W-:Y:S01]  /*2480*/  FADD R118, R151, -R0.reuse ;  /* 0x8000000097767221 */ /* 0x100fe20000000000 */
[--C-:B------:R-:W-:Y:S01]  /*2490*/  FADD R162, R191, -R0.reuse ;  /* 0x80000000bfa27221 */ /* 0x100fe20000000000 */
[C---:B------:R-:W-:Y:S01]  /*24a0*/  FMUL R151, R75.reuse, R150 ;  /* 0x000000964b977220 */ /* 0x040fe20000400000 */
[----:B------:R-:W-:Y:S01]  /*24b0*/  FMUL R150, R75, R160 ;  /* 0x000000a04b967220 */ /* 0x000fe20000400000 */
[----:B-----5:R-:W-:Y:S02]  /*24c0*/  HADD2.F32 R160, -RZ, R108.H0_H0 ;  /* 0x2000006cffa07230 */ /* 0x020fe40000004100 */
[--C-:B-1----:R-:W-:Y:S01]  /*24d0*/  FADD R2, R137, -R0.reuse ;  /* 0x8000000089027221 */ /* 0x102fe20000000000 */
[----:B------:R-:W-:Y:S01]  /*24e0*/  FADD R116, R149, -R0 ;  /* 0x8000000095747221 */ /* 0x000fe20000000000 */
[----:B------:R-:W-:Y:S01]  /*24f0*/  FMUL R149, R75, R162 ;  /* 0x000000a24b957220 */ /* 0x000fe20000400000 */
[----:B------:R-:W-:-:S02]  /*2500*/  HADD2.F32 R162, -RZ, R36.H0_H0 ;  /* 0x20000024ffa27230 */ /* 0x000fc40000004100 */
[----:B------:R-:W-:Y:S01]  /*2510*/  FMUL R77, R75, R2 ;  /* 0x000000024b4d7220 */ /* 0x000fe20000400000 */
[--C-:B------:R-:W-:Y:S01]  /*2520*/  FADD R78, R143, -R0.reuse ;  /* 0x800000008f4e7221 */ /* 0x100fe20000000000 */
[--C-:B------:R-:W-:Y:S01]  /*2530*/  FADD R122, R129, -R0.reuse ;  /* 0x80000000817a7221 */ /* 0x100fe20000000000 */
[----:B------:R-:W-:Y:S01]  /*2540*/  FMUL R129, R75, R116 ;  /* 0x000000744b817220 */ /* 0x000fe20000400000 */
[--C-:B------:R-:W-:Y:S01]  /*2550*/  FADD R124, R155, -R0.reuse ;  /* 0x800000009b7c7221 */ /* 0x100fe20000000000 */
[----:B------:R-:W-:Y:S01]  /*2560*/  FMUL R121, R75, R78 ;  /* 0x0000004e4b797220 */ /* 0x000fe20000400000 */
[----:B0-----:R-:W-:Y:S01]  /*2570*/  ISETP.NE.AND P2, PT, RZ, UR4, PT ;  /* 0x00000004ff007c0c */ /* 0x001fe2000bf45270 */
[--C-:B------:R-:W-:Y:S01]  /*2580*/  FADD R120, R153, -R0.reuse ;  /* 0x8000000099787221 */ /* 0x100fe20000000000 */
[----:B------:R-:W-:Y:S01]  /*2590*/  FMUL R153, R75, R124 ;  /* 0x0000007c4b997220 */ /* 0x000fe20000400000 */
[--C-:B------:R-:W-:Y:S01]  /*25a0*/  FADD R142, R171, -R0.reuse ;  /* 0x80000000ab8e7221 */ /* 0x100fe20000000000 */
[--C-:B------:R-:W-:Y:S01]  /*25b0*/  FADD R172, R201, -R0.reuse ;  /* 0x80000000c9ac7221 */ /* 0x100fe20000000000 */
[--C-:B------:R-:W-:Y:S01]  /*25c0*/  FADD R132, R161, -R0.reuse ;  /* 0x80000000a1847221 */ /* 0x100fe20000000000 */
[----:B------:R-:W-:Y:S01]  /*25d0*/  FADD R174, R203, -R0 ;  /* 0x80000000cbae7221 */ /* 0x000fe20000000000 */
[C---:B------:R-:W-:Y:S01]  /*25e0*/  FMUL R155, R75.reuse, R142 ;  /* 0x0000008e4b9b7220 */ /* 0x040fe20000400000 */
[----:B------:R-:W-:Y:S01]  /*25f0*/  FMUL R142, R75, R172 ;  /* 0x000000ac4b8e7220 */ /* 0x000fe20000400000 */
[----:B------:R-:W-:-:S02]  /*2600*/  HADD2.F32 R172, -RZ, R109.H1_H1 ;  /* 0x3000006dffac7230 */ /* 0x000fc40000004100 */
[--C-:B------:R-:W-:Y:S01]  /*2610*/  FADD R76, R133, -R0.reuse ;  /* 0x80000000854c7221 */ /* 0x100fe20000000000 */
[--C-:B------:R-:W-:Y:S01]  /*2620*/  FADD R128, R159, -R0.reuse ;  /* 0x800000009f807221 */ /* 0x100fe20000000000 */
[--C-:B------:R-:W-:Y:S01]  /*2630*/  FADD R74, R141, -R0.reuse ;  /* 0x800000008d4a7221 */ /* 0x100fe20000000000 */
[----:B------:R-:W-:Y:S01]  /*2640*/  @P2 FADD R160, R160, 1 ;  /* 0x3f800000a0a02421 */ /* 0x000fe20000000000 */
[----:B------:R-:W-:Y:S01]  /*2650*/  FMUL R159, R75, R132 ;  /* 0x000000844b9f7220 */ /* 0x000fe20000400000 */
[----:B------:R-:W-:Y:S01]  /*2660*/  FADD R144, R173, -R0 ;  /* 0x80000000ad907221 */ /* 0x000fe20000000000 */
[----:B------:R-:W-:Y:S01]  /*2670*/  FMUL R141, R75, R174 ;  /* 0x000000ae4b8d7220 */ /* 0x000fe20000400000 */
[----:B------:R-:W-:Y:S01]  /*2680*/  FFMA R77, R77, R160, R162 ;  /* 0x000000a04d4d7223 */ /* 0x000fe200000000a2 */
[----:B------:R-:W-:Y:S02]  /*2690*/  HADD2.F32 R160, -RZ, R110.H0_H0 ;  /* 0x2000006effa07230 */ /* 0x000fe40000004100 */
[----:B------:R-:W-:Y:S01]  /*26a0*/  FADD R168, R197, -R0 ;  /* 0x80000000c5a87221 */ /* 0x000fe20000000000 */
[----:B------:R-:W-:-:S02]  /*26b0*/  HADD2.F32 R162, -RZ, R38.H0_H0 ;  /* 0x20000026ffa27230 */ /* 0x000fc40000004100 */
[----:B------:R-:W-:Y:S01]  /*26c0*/  FMUL R73, R75, R76 ;  /* 0x0000004c4b497220 */ /* 0x000fe20000400000 */
[----:B------:R-:W-:Y:S02]  /*26d0*/  HADD2.F32 R174, -RZ, R37.H1_H1 ;  /* 0x30000025ffae7230 */ /* 0x000fe40000004100 */
[----:B------:R-:W-:Y:S01]  /*26e0*/  @P2 FADD R160, R160, 1 ;  /* 0x3f800000a0a02421 */ /* 0x000fe20000000000 */
[----:B------:R-:W-:Y:S01]  /*26f0*/  @P2 FADD R172, R172, 1 ;  /* 0x3f800000acac2421 */ /* 0x000fe20000000000 */
[----:B------:R-:W-:Y:S01]  /*2700*/  FADD R96, R145, -R0 ;  /* 0x8000000091607221 */ /* 0x000fe20000000000 */
[----:B------:R-:W-:Y:S01]  /*2710*/  FMUL R145, R75, R144 ;  /* 0x000000904b917220 */ /* 0x000fe20000400000 */
[----:B------:R-:W-:Y:S01]  /*2720*/  FFMA R121, R121, R160, R162 ;  /* 0x000000a079797223 */ /* 0x000fe200000000a2 */
[----:B------:R-:W-:Y:S02]  /*2730*/  HADD2.F32 R160, -RZ, R68.H0_H0 ;  /* 0x20000044ffa07230 */ /* 0x000fe40000004100 */
[----:B------:R-:W-:Y:S01]  /*2740*/  FADD R140, R169, -R0 ;  /* 0x80000000a98c7221 */ /* 0x000fe20000000000 */
[----:B------:R-:W-:-:S02]  /*2750*/  HADD2.F32 R162, -RZ, R32.H0_H0 ;  /* 0x20000020ffa27230 */ /* 0x000fc40000004100 */
[--C-:B------:R-:W-:Y:S01]  /*2760*/  FADD R170, R199, -R0.reuse ;  /* 0x80000000c7aa7221 */ /* 0x100fe20000000000 */
[----:B------:R-:W-:Y:S01]  /*2770*/  FADD R232, R90, -R0 ;  /* 0x800000005ae87221 */ /* 0x000fe20000000000 */
[----:B------:R-:W-:Y:S01]  /*2780*/  @P2 FADD R160, R160, 1 ;  /* 0x3f800000a0a02421 */ /* 0x000fe20000000000 */
[----:B------:R-:W-:Y:S01]  /*2790*/  FMUL R144, R75, R168 ;  /* 0x000000a84b907220 */ /* 0x000fe20000400000 */
[----:B------:R-:W-:Y:S01]  /*27a0*/  LOP3.LUT R3, R101, 0x60, R104, 0xf8, !PT ;  /* 0x0000006065037812 */ /* 0x000fe200078ef868 */
[----:B------:R-:W-:Y:S02]  /*27b0*/  HADD2.F32 R168, -RZ, R109.H0_H0 ;  /* 0x2000006dffa87230 */ /* 0x000fe40000004100 */
[----:B------:R-:W-:Y:S01]  /*27c0*/  FFMA R129, R129, R160, R162 ;  /* 0x000000a081817223 */ /* 0x000fe200000000a2 */
[----:B------:R-:W-:Y:S01]  /*27d0*/  HADD2.F32 R160, -RZ, R70.H0_H0 ;  /* 0x20000046ffa07230 */ /* 0x000fe20000004100 */
[----:B------:R-:W-:Y:S01]  /*27e0*/  SHF.L.U32 R90, R105, 0x7, RZ ;  /* 0x00000007695a7819 */ /* 0x000fe200000006ff */
[----:B------:R-:W-:-:S02]  /*27f0*/  HADD2.F32 R162, -RZ, R34.H0_H0 ;  /* 0x20000022ffa27230 */ /* 0x000fc40000004100 */
[----:B------:R-:W-:Y:S01]  /*2800*/  FFMA R73, R73, R172, R174 ;  /* 0x000000ac49497223 */ /* 0x000fe200000000ae */
[----:B------:R-:W-:Y:S02]  /*2810*/  HADD2.F32 R172, -RZ, R111.H1_H1 ;  /* 0x3000006fffac7230 */ /* 0x000fe40000004100 */
[----:B------:R-:W-:Y:S01]  /*2820*/  @P2 FADD R160, R160, 1 ;  /* 0x3f800000a0a02421 */ /* 0x000fe20000000000 */
[--C-:B------:R-:W-:Y:S01]  /*2830*/  FADD R114, R135, -R0.reuse ;  /* 0x8000000087727221 */ /* 0x100fe20000000000 */
[--C-:B------:R-:W-:Y:S01]  /*2840*/  FADD R72, R139, -R0.reuse ;  /* 0x800000008b487221 */ /* 0x100fe20000000000 */
[----:B------:R-:W-:Y:S01]  /*2850*/  FADD R112, R147, -R0 ;  /* 0x8000000093707221 */ /* 0x000fe20000000000 */
[----:B------:R-:W-:Y:S01]  /*2860*/  FFMA R153, R153, R160, R162 ;  /* 0x000000a099997223 */ /* 0x000fe200000000a2 */
[----:B------:R-:W-:Y:S02]  /*2870*/  HADD2.F32 R160, -RZ, R64.H0_H0 ;  /* 0x20000040ffa07230 */ /* 0x000fe40000004100 */
[----:B------:R-:W-:Y:S01]  /*2880*/  FADD R126, R157, -R0 ;  /* 0x800000009d7e7221 */ /* 0x000fe20000000000 */
[----:B------:R-:W-:-:S02]  /*2890*/  HADD2.F32 R162, -RZ, R28.H0_H0 ;  /* 0x2000001cffa27230 */ /* 0x000fc40000004100 */
[--C-:B------:R-:W-:Y:S01]  /*28a0*/  FADD R130, R131, -R0.reuse ;  /* 0x8000000083827221 */ /* 0x100fe20000000000 */
[--C-:B------:R-:W-:Y:S01]  /*28b0*/  FADD R134, R163, -R0.reuse ;  /* 0x80000000a3867221 */ /* 0x100fe20000000000 */
        /* <DEDUP_REMOVED lines=50> */
[----:B------:R-:W-:Y:S01]  /*2be0*/  LOP3.LUT R0, R3, 0x80, R90, 0xf8, !PT ;  /* 0x0000008003007812 */ /* 0x000fe200078ef85a */
[----:B------:R-:W-:-:S02]  /*2bf0*/  HADD2.F32 R170, -RZ, R37.H0_H0 ;  /* 0x20000025ffaa7230 */ /* 0x000fc40000004100 */
[C---:B------:R-:W-:Y:S01]  /*2c00*/  FMUL R3, R75.reuse, R74 ;  /* 0x0000004a4b037220 */ /* 0x040fe20000400000 */
[----:B------:R-:W-:Y:S01]  /*2c10*/  @P2 FADD R168, R168, 1 ;  /* 0x3f800000a8a82421 */ /* 0x000fe20000000000 */
[----:B------:R-:W-:Y:S02]  /*2c20*/  HADD2.F32 R174, -RZ, R39.H1_H1 ;  /* 0x30000027ffae7230 */ /* 0x000fe40000004100 */
[C---:B------:R-:W-:Y:S01]  /*2c30*/  FMUL R163, R75.reuse, R114 ;  /* 0x000000724ba37220 */ /* 0x040fe20000400000 */
        /* <DEDUP_REMOVED lines=71> */
[----:B------:R-:W-:Y:S01]  /*30b0*/  FFMA R163, R157, R160, R162 ;  /* 0x000000a09da37223 */ /* 0x000fe200000000a2 */
[--C-:B------:R-:W-:Y:S02]  /*30c0*/  HADD2.F32 R189, -RZ, R62.reuse.H0_H0 ;  /* 0x2000003effbd7230 */ /* 0x100fe40000004100 */
[----:B------:R-:W-:Y:S01]  /*30d0*/  FFMA R157, R158, R173, R175 ;  /* 0x000000ad9e9d7223 */ /* 0x000fe200000000af */
[----:B------:R-:W-:-:S02]  /*30e0*/  HADD2.F32 R154, -RZ, R62.H1_H1 ;  /* 0x3000003eff9a7230 */ /* 0x000fc40000004100 */
[----:B------:R-:W-:Y:S01]  /*30f0*/  FFMA R169, R156, R169, R165 ;  /* 0x000000a99ca97223 */ /* 0x000fe200000000a5 */
[----:B------:R-:W-:Y:S02]  /*3100*/  HADD2.F32 R173, -RZ, R63.H0_H0 ;  /* 0x2000003fffad7230 */ /* 0x000fe40000004100 */
[----:B------:R-:W-:Y:S01]  /*3110*/  @P2 FADD R189, R189, 1 ;  /* 0x3f800000bdbd2421 */ /* 0x000fe20000000000 */
[--C-:B------:R-:W-:Y:S02]  /*3120*/  HADD2.F32 R165, -RZ, R26.reuse.H0_H0 ;  /* 0x2000001affa57230 */ /* 0x100fe40000004100 */
        /* <DEDUP_REMOVED lines=17> */
[--C-:B------:R-:W-:Y:S02]  /*3240*/  HADD2.F32 R144, -RZ, R58.reuse.H1_H1 ;  /* 0x3000003aff907230 */ /* 0x100fe40000004100 */
[----:B------:R-:W-:Y:S01]  /*3250*/  @P2 FADD R183, R183, 1 ;  /* 0x3f800000b7b72421 */ /* 0x000fe20000000000 */
[----:B------:R-:W-:Y:S01]  /*3260*/  HADD2.F32 R187, -RZ, R59.H1_H1 ;  /* 0x3000003bffbb7230 */ /* 0x000fe20000004100 */
[----:B------:R-:W-:Y:S01]  /*3270*/  LOP3.LUT R88, R88, 0xffffff00, RZ, 0xc0, !PT ;  /* 0xffffff0058587812 */ /* 0x000fe200078ec0ff */
[----:B------:R-:W-:-:S02]  /*3280*/  HADD2.F32 R199, -RZ, R58.H0_H0 ;  /* 0x2000003affc77230 */ /* 0x000fc40000004100 */
[----:B------:R-:W-:Y:S01]  /*3290*/  @P2 FADD R144, R144, 1 ;  /* 0x3f80000090902421 */ /* 0x000fe20000000000 */
[--C-:B------:R-:W-:Y:S02]  /*32a0*/  HADD2.F32 R146, -RZ, R22.reuse.H1_H1 ;  /* 0x30000016ff927230 */ /* 0x100fe40000004100 */
        /* <DEDUP_REMOVED lines=39> */
[----:B------:R-:W-:Y:S01]  /*3520*/  FFMA R181, R126, R195, R201 ;  /* 0x000000c37eb57223 */ /* 0x000fe200000000c9 */
[----:B------:R-:W-:Y:S02]  /*3530*/  HADD2.F32 R209, -RZ, R48.H1_H1 ;  /* 0x30000030ffd17230 */ /* 0x000fe40000004100 */
[----:B------:R-:W-:Y:S01]  /*3540*/  FFMA R221, R130, R221, R137 ;  /* 0x000000dd82dd7223 */ /* 0x000fe20000000089 */
        /* <DEDUP_REMOVED lines=12> */
[----:B------:R-:W-:-:S02]  /*3610*/  HADD2.F32 R203, -RZ, R50.H1_H1 ;  /* 0x30000032ffcb7230 */ /* 0x000fc40000004100 */
[----:B------:R-:W-:Y:S01]  /*3620*/  @P2 FADD R137, R137, 1 ;  /* 0x3f80000089892421 */ /* 0x000fe20000000000 */
[----:B------:R-:W-:Y:S01]  /*3630*/  HADD2.F32 R201, -RZ, R14.H0_H0 ;  /* 0x2000000effc97230 */ /* 0x000fe20000004100 */
[----:B------:R-:W-:Y:S01]  /*3640*/  LOP3.LUT R82, R82, 0xffffff00, RZ, 0xc0, !PT ;  /* 0xffffff0052527812 */ /* 0x000fe200078ec0ff */
[----:B------:R-:W-:Y:S02]  /*3650*/  HADD2.F32 R120, -RZ, R51.H0_H0 ;  /* 0x20000033ff787230 */ /* 0x000fe40000004100 */
[----:B------:R-:W-:Y:S01]  /*3660*/  @P2 FADD R203, R203, 1 ;  /* 0x3f800000cbcb2421 */ /* 0x000fe20000000000 */
[----:B------:R-:W-:Y:S02]  /*3670*/  HADD2.F32 R122, -RZ, R15.H0_H0 ;  /* 0x2000000fff7a7230 */ /* 0x000fe40000004100 */
[----:B------:R-:W-:Y:S01]  /*3680*/  FFMA R223, R116, R137, R201 ;  /* 0x0000008974df7223 */ /* 0x000fe200000000c9 */
[----:B------:R-:W-:Y:S02]  /*3690*/  HADD2.F32 R211, -RZ, R51.H1_H1 ;  /* 0x30000033ffd37230 */ /* 0x000fe40000004100 */
[----:B------:R-:W-:Y:S01]  /*36a0*/  FFMA R201, R118, R203, R205 ;  /* 0x000000cb76c97223 */ /* 0x000fe200000000cd */
[----:B------:R-:W-:Y:S01]  /*36b0*/  @P2 FADD R120, R120, 1 ;  /* 0x3f80000078782421 */ /* 0x000fe20000000000 */
[----:B------:R-:W-:Y:S01]  /*36c0*/  HADD2.F32 R118, -RZ, R45.H0_H0 ;  /* 0x2000002dff767230 */ /* 0x000fe20000004100 */
[----:B------:R-:W-:Y:S01]  /*36d0*/  LOP3.LUT R87, R87, 0xffffff00, RZ, 0xc0, !PT ;  /* 0xffffff0057577812 */ /* 0x000fe200078ec0ff */
[----:B------:R-:W-:-:S02]  /*36e0*/  HADD2.F32 R213, -RZ, R15.H1_H1 ;  /* 0x3000000fffd57230 */ /* 0x000fc40000004100 */
[----:B------:R-:W-:Y:S01]  /*36f0*/  FFMA R115, R115, R120, R122 ;  /* 0x0000007873737223 */ /* 0x000fe2000000007a */
[----:B------:R-:W-:Y:S02]  /*3700*/  HADD2.F32 R120, -RZ, R9.H0_H0 ;  /* 0x20000009ff787230 */ /* 0x000fe40000004100 */
[----:B------:R-:W-:Y:S01]  /*3710*/  @P2 FADD R118, R118, 1 ;  /* 0x3f80000076762421 */ /* 0x000fe20000000000 */
[----:B------:R-:W-:Y:S01]  /*3720*/  @P2 FADD R211, R211, 1 ;  /* 0x3f800000d3d32421 */ /* 0x000fe20000000000 */
[----:B------:R-:W-:Y:S01]  /*3730*/  HADD2.F32 R164, -RZ, R108.H1_H1 ;  /* 0x3000006cffa47230 */ /* 0x000fe20000004100 */
[----:B------:R-:W-:Y:S01]  /*3740*/  LOP3.LUT R86, R86, 0xffffff00, RZ, 0xc0, !PT ;  /* 0xffffff0056567812 */ /* 0x000fe200078ec0ff */
[----:B------:R-:W-:Y:S01]  /*3750*/  FFMA R205, R107, R118, R120 ;  /* 0x000000766bcd7223 */ /* 0x000fe20000000078 */
[----:B------:R-:W-:Y:S01]  /*3760*/  FFMA R137, R114, R211, R213 ;  /* 0x000000d372897223 */ /* 0x000fe200000000d5 */
[----:B------:R-:W0:Y:S01]  /*3770*/  LDC.U8 R118, c[0x0][0x404] ;  /* 0x00010100ff767b82 */ /* 0x000e220000000000 */
[----:B------:R-:W-:-:S02]  /*3780*/  HADD2.F32 R211, -RZ, R45.H1_H1 ;  /* 0x3000002dffd37230 */ /* 0x000fc40000004100 */
[----:B------:R-:W-:Y:S01]  /*3790*/  @P2 FADD R164, R164, 1 ;  /* 0x3f800000a4a42421 */ /* 0x000fe20000000000 */
[--C-:B------:R-:W-:Y:S02]  /*37a0*/  HADD2.F32 R219, -RZ, R44.reuse.H1_H1 ;  /* 0x3000002cffdb7230 */ /* 0x100fe40000004100 */
        /* <DEDUP_REMOVED lines=30> */
[----:B------:R-:W-:Y:S01]  /*3990*/  HADD2.F32 R213, -RZ, R40.H1_H1 ;  /* 0x30000028ffd57230 */ /* 0x000fe20000004100 */
[----:B0-----:R-:W-:Y:S01]  /*39a0*/  ISETP.NE.AND P1, PT, R118, RZ, PT ;  /* 0x000000ff7600720c */ /* 0x001fe20003f25270 */
[----:B------:R-:W-:-:S02]  /*39b0*/  HADD2.F32 R94, -RZ, R41.H0_H0 ;  /* 0x20000029ff5e7230 */ /* 0x000fc40000004100 */
[----:B------:R-:W-:Y:S01]  /*39c0*/  FFMA R225, R96, R113, R203 ;  /* 0x0000007160e17223 */ /* 0x000fe200000000cb */
[----:B------:R-:W-:Y:S02]  /*39d0*/  HADD2.F32 R164, -RZ, R68.H1_H1 ;  /* 0x30000044ffa47230 */ /* 0x000fe40000004100 */
[----:B------:R-:W-:Y:S01]  /*39e0*/  FFMA R89, R89, R168, R170 ;  /* 0x000000a859597223 */ /* 0x000fe200000000aa */
        /* <DEDUP_REMOVED lines=8> */
[--C-:B------:R-:W-:Y:S02]  /*3a70*/  HADD2.F32 R168, -RZ, R69.reuse.H0_H0 ;  /* 0x20000045ffa87230 */ /* 0x100fe40000004100 */
        /* <DEDUP_REMOVED lines=16> */
[-C--:B------:R-:W-:Y:S01]  /*3b80*/  @P1 FMUL R129, R129, R106.reuse ;  /* 0x0000006a81811220 */ /* 0x080fe20000400000 */
[----:B------:R-:W-:Y:S02]  /*3b90*/  HADD2.F32 R203, -RZ, R6.H0_H0 ;  /* 0x20000006ffcb7230 */ /* 0x000fe40000004100 */
[----:B------:R-:W-:Y:S01]  /*3ba0*/  @P1 FMUL R135, R135, R106 ;  /* 0x0000006a87871220 */ /* 0x000fe20000400000 */
[----:B------:R-:W-:Y:S01]  /*3bb0*/  FFMA R117, R117, R172, R174 ;  /* 0x000000ac75757223 */ /* 0x000fe200000000ae */
        /* <DEDUP_REMOVED lines=8> */
[----:B------:R-:W-:Y:S01]  /*3c40*/  HADD2.F32 R170, -RZ, R35.H0_H0 ;  /* 0x20000023ffaa7230 */ /* 0x000fe20000004100 */
[----:B------:R-:W-:Y:S01]  /*3c50*/  F2FP.SATFINITE.E4M3.F32.PACK_AB_MERGE_C R129, RZ, R129, RZ ;  /* 0x00000081ff81723e */ /* 0x000fe200048070ff */
[----:B------:R-:W-:Y:S01]  /*3c60*/  HADD2.F32 R237, -RZ, R7.H0_H0 ;  /* 0x20000007ffed7230 */ /* 0x000fe20000004100 */
[----:B------:R-:W-:Y:S01]  /*3c70*/  F2FP.SATFINITE.E4M3.F32.PACK_AB_MERGE_C R135, RZ, R135, RZ ;  /* 0x00000087ff87723e */ /* 0x000fe200048070ff */
[-C--:B------:R-:W-:Y:S01]  /*3c80*/  @P1 FMUL R183, R183, R106.reuse ;  /* 0x0000006ab7b71220 */ /* 0x080fe20000400000 */
[----:B------:R-:W-:Y:S01]  /*3c90*/  @P1 FMUL R185, R185, R106 ;  /* 0x0000006ab9b91220 */ /* 0x000fe20000400000 */
[----:B------:R-:W-:-:S02]  /*3ca0*/  HADD2.F32 R174, -RZ, R35.H1_H1 ;  /* 0x30000023ffae7230 */ /* 0x000fc40000004100 */
[----:B------:R-:W-:Y:S01]  /*3cb0*/  @P2 FADD R168, R168, 1 ;  /* 0x3f800000a8a82421 */ /* 0x000fe20000000000 */
[----:B------:R-:W-:Y:S01]  /*3cc0*/  FFMA R133, R133, R164, R166 ;  /* 0x000000a485857223 */ /* 0x000fe200000000a6 */
[----:B------:R-:W-:Y:S01]  /*3cd0*/  @P2 FADD R235, R235, 1 ;  /* 0x3f800000ebeb2421 */ /* 0x000fe20000000000 */
[-C--:B------:R-:W-:Y:S01]  /*3ce0*/  @P1 FMUL R153, R153, R106.reuse ;  /* 0x0000006a99991220 */ /* 0x080fe20000400000 */
[----:B------:R-:W-:Y:S01]  /*3cf0*/  @P2 FADD R172, R172, 1 ;  /* 0x3f800000acac2421 */ /* 0x000fe20000000000 */
[----:B------:R-:W-:Y:S02]  /*3d00*/  HADD2.F32 R164, -RZ, R64.H1_H1 ;  /* 0x30000040ffa47230 */ /* 0x000fe40000004100 */
[----:B------:R-:W-:Y:S01]  /*3d10*/  @P1 FMUL R231, R231, R106 ;  /* 0x0000006ae7e71220 */ /* 0x000fe20000400000 */
[----:B------:R-:W-:Y:S01]  /*3d20*/  LOP3.LUT R74, R129, 0xff, RZ, 0xc0, !PT ;  /* 0x000000ff814a7812 */ /* 0x000fe200078ec0ff */
[----:B------:R-:W-:Y:S01]  /*3d30*/  FFMA R127, R127, R168, R170 ;  /* 0x000000a87f7f7223 */ /* 0x000fe200000000aa */
[----:B------:R-:W-:Y:S01]  /*3d40*/  SHF.L.U32 R135, R135, 0x8, RZ ;  /* 0x0000000887877819 */ /* 0x000fe200000006ff */
[----:B------:R-:W-:Y:S01]  /*3d50*/  FFMA R203, R72, R235, R237 ;  /* 0x000000eb48cb7223 */ /* 0x000fe200000000ed */
[----:B------:R-:W-:Y:S01]  /*3d60*/  F2FP.SATFINITE.E4M3.F32.PACK_AB_MERGE_C R183, RZ, R183, RZ ;  /* 0x000000b7ffb7723e */ /* 0x000fe200048070ff */
[-C--:B------:R-:W-:Y:S01]  /*3d70*/  @P1 FMUL R227, R227, R106.reuse ;  /* 0x0000006ae3e31220 */ /* 0x080fe20000400000 */
[----:B------:R-:W-:Y:S01]  /*3d80*/  F2FP.SATFINITE.E4M3.F32.PACK_AB_MERGE_C R185, RZ, R185, RZ ;  /* 0x000000b9ffb9723e */ /* 0x000fe200048070ff */
[-C--:B------:R-:W-:Y:S01]  /*3d90*/  @P1 FMUL R229, R229, R106.reuse ;  /* 0x0000006ae5e51220 */ /* 0x080fe20000400000 */
[----:B------:R-:W-:Y:S01]  /*3da0*/  @P1 FMUL R133, R133, R106 ;  /* 0x0000006a85851220 */ /* 0x000fe20000400000 */
[----:B------:R-:W-:Y:S01]  /*3db0*/  FFMA R99, R99, R172, R174 ;  /* 0x000000ac63637223 */ /* 0x000fe200000000ae */
[----:B------:R-:W-:Y:S01]  /*3dc0*/  LOP3.LUT R72, R81, 0xffffff00, RZ, 0xc0, !PT ;  /* 0xffffff0051487812 */ /* 0x000fe200078ec0ff */
[-C--:B------:R-:W-:Y:S01]  /*3dd0*/  @P1 FMUL R121, R121, R106.reuse ;  /* 0x0000006a79791220 */ /* 0x080fe20000400000 */
[----:B------:R-:W-:Y:S01]  /*3de0*/  F2FP.SATFINITE.E4M3.F32.PACK_AB_MERGE_C R153, RZ, R153, RZ ;  /* 0x00000099ff99723e */ /* 0x000fe200048070ff */
[----:B------:R-:W-:Y:S01]  /*3df0*/  HADD2.F32 R166, -RZ, R28.H1_H1 ;  /* 0x3000001cffa67230 */ /* 0x000fe20000004100 */
[----:B------:R-:W-:Y:S01]  /*3e00*/  LOP3.LUT R112, R74, 0xffff, R135, 0xf8, !PT ;  /* 0x0000ffff4a707812 */ /* 0x000fe200078ef887 */
[----:B------:R-:W-:Y:S01]  /*3e10*/  @P2 FADD R164, R164, 1 ;  /* 0x3f800000a4a42421 */ /* 0x000fe20000000000 */
[----:B------:R-:W-:Y:S01]  /*3e20*/  F2FP.SATFINITE.E4M3.F32.PACK_AB_MERGE_C R231, RZ, R231, RZ ;  /* 0x000000e7ffe7723e */ /* 0x000fe200048070ff */
        /* <DEDUP_REMOVED lines=10> */
[--C-:B------:R-:W-:Y:S01]  /*3ed0*/  HADD2.F32 R168, -RZ, R65.reuse.H0_H0 ;  /* 0x20000041ffa87230 */ /* 0x100fe20000004100 */
[----:B------:R-:W-:Y:S01]  /*3ee0*/  F2FP.SATFINITE.E4M3.F32.PACK_AB_MERGE_C R133, RZ, R133, RZ ;  /* 0x00000085ff85723e */ /* 0x000fe200048070ff */
[----:B------:R-:W-:Y:S01]  /*3ef0*/  HADD2.F32 R172, -RZ, R65.H1_H1 ;  /* 0x30000041ffac7230 */ /* 0x000fe20000004100 */
[----:B------:R-:W-:Y:S01]  /*3f00*/  LOP3.LUT R90, R80, 0xffffff00, RZ, 0xc0, !PT ;  /* 0xffffff00505a7812 */ /* 0x000fe200078ec0ff */
[-C--:B------:R-:W-:Y:S01]  /*3f10*/  @P1 FMUL R77, R77, R106.reuse ;  /* 0x0000006a4d4d1220 */ /* 0x080fe20000400000 */
[----:B------:R-:W-:Y:S01]  /*3f20*/  F2FP.SATFINITE.E4M3.F32.PACK_AB_MERGE_C R121, RZ, R121, RZ ;  /* 0x00000079ff79723e */ /* 0x000fe200048070ff */
[----:B------:R-:W-:Y:S01]  /*3f30*/  @P1 FMUL R79, R79, R106 ;  /* 0x0000006a4f4f1220 */ /* 0x000fe20000400000 */
[----:B------:R-:W-:-:S02]  /*3f40*/  HADD2.F32 R126, -RZ, R49.H1_H1 ;  /* 0x30000031ff7e7230 */ /* 0x000fc40000004100 */
[----:B------:R-:W-:Y:S01]  /*3f50*/  FFMA R161, R161, R164, R166 ;  /* 0x000000a4a1a17223 */ /* 0x000fe200000000a6 */
[----:B------:R-:W-:Y:S01]  /*3f60*/  HADD2.F32 R239, -RZ, R43.H1_H1 ;  /* 0x3000002bffef7230 */ /* 0x000fe20000004100 */
[----:B------:R-:W-:Y:S01]  /*3f70*/  LOP3.LUT R231, R88, 0xffff, R231, 0xf8, !PT ;  /* 0x0000ffff58e77812 */ /* 0x000fe200078ef8e7 */
[-C--:B------:R-:W-:Y:S01]  /*3f80*/  @P1 FMUL R89, R89, R106.reuse ;  /* 0x0000006a59591220 */ /* 0x080fe20000400000 */
[----:B------:R-:W-:Y:S01]  /*3f90*/  LOP3.LUT R118, R74, 0xffff, R185, 0xf8, !PT ;  /* 0x0000ffff4a767812 */ /* 0x000fe200078ef8b9 */
[--C-:B------:R-:W-:Y:S01]  /*3fa0*/  HADD2.F32 R170, -RZ, R29.reuse.H0_H0 ;  /* 0x2000001dffaa7230 */ /* 0x100fe20000004100 */
[----:B------:R-:W-:Y:S01]  /*3fb0*/  LOP3.LUT R74, R227, 0xff, RZ, 0xc0, !PT ;  /* 0x000000ffe34a7812 */ /* 0x000fe200078ec0ff */
[----:B------:R-:W-:Y:S01]  /*3fc0*/  HADD2.F32 R174, -RZ, R29.H1_H1 ;  /* 0x3000001dffae7230 */ /* 0x000fe20000004100 */
[----:B------:R-:W-:Y:S01]  /*3fd0*/  SHF.L.U32 R229, R229, 0x8, RZ ;  /* 0x00000008e5e57819 */ /* 0x000fe200000006ff */
[----:B------:R-:W-:Y:S01]  /*3fe0*/  @P2 FADD R168, R168, 1 ;  /* 0x3f800000a8a82421 */ /* 0x000fe20000000000 */
[----:B------:R-:W-:Y:S01]  /*3ff0*/  PRMT R133, R133, 0x7104, RZ ;  /* 0x0000710485857816 */ /* 0x000fe200000000ff */
[----:B------:R-:W-:Y:S01]  /*4000*/  @P2 FADD R172, R172, 1 ;  /* 0x3f800000acac2421 */ /* 0x000fe20000000000 */
[----:B------:R-:W-:Y:S01]  /*4010*/  LOP3.LUT R88, R153, 0xff, RZ, 0xc0, !PT ;  /* 0x000000ff99587812 */ /* 0x000fe200078ec0ff */
[----:B------:R-:W-:Y:S01]  /*4020*/  HADD2.F32 R128, -RZ, R13.H1_H1 ;  /* 0x3000000dff807230 */ /* 0x000fe20000004100 */
[----:B------:R-:W-:Y:S01]  /*4030*/  F2FP.SATFINITE.E4M3.F32.PACK_AB_MERGE_C R213, RZ, R213, RZ ;  /* 0x000000d5ffd5723e */ /* 0x000fe200048070ff */
[----:B------:R-:W-:Y:S01]  /*4040*/  HADD2.F32 R215, -RZ, R42.H1_H1 ;  /* 0x3000002affd77230 */ /* 0x000fe20000004100 */
[----:B------:R-:W-:Y:S01]  /*4050*/  F2FP.SATFINITE.E4M3.F32.PACK_AB_MERGE_C R127, RZ, R127, RZ ;  /* 0x0000007fff7f723e */ /* 0x000fe200048070ff */
[-C--:B------:R-:W-:Y:S01]  /*4060*/  @P1 FMUL R167, R167, R106.reuse ;  /* 0x0000006aa7a71220 */ /* 0x080fe20000400000 */
[----:B------:R-:W-:Y:S01]  /*4070*/  F2FP.SATFINITE.E4M3.F32.PACK_AB_MERGE_C R113, RZ, R113, RZ ;  /* 0x00000071ff71723e */ /* 0x000fe200048070ff */
[-C--:B------:R-:W-:Y:S01]  /*4080*/  @P1 FMUL R169, R169, R106.reuse ;  /* 0x0000006aa9a91220 */ /* 0x080fe20000400000 */
[----:B------:R-:W-:Y:S01]  /*4090*/  LOP3.LUT R90, R90, 0xffff, R121, 0xf8, !PT ;  /* 0x0000ffff5a5a7812 */ /* 0x000fe200078ef879 */
[----:B------:R-:W-:Y:S01]  /*40a0*/  HADD2.F32 R164, -RZ, R66.H1_H1 ;  /* 0x30000042ffa47230 */ /* 0x000fe20000004100 */
[----:B------:R-:W-:Y:S01]  /*40b0*/  F2FP.SATFINITE.E4M3.F32.PACK_AB_MERGE_C R95, RZ, R95, RZ ;  /* 0x0000005fff5f723e */ /* 0x000fe200048070ff */
[----:B------:R-:W-:Y:S01]  /*40c0*/  @P2 FADD R126, R126, 1 ;  /* 0x3f8000007e7e2421 */ /* 0x000fe20000000000 */
[----:B------:R-:W-:Y:S01]  /*40d0*/  F2FP.SATFINITE.E4M3.F32.PACK_AB_MERGE_C R99, RZ, R99, RZ ;  /* 0x00000063ff63723e */ /* 0x000fe200048070ff */
[----:B------:R-:W-:Y:S01]  /*40e0*/  HADD2.F32 R241, -RZ, R7.H1_H1 ;  /* 0x30000007fff17230 */ /* 0x000fe20000004100 */
[----:B------:R-:W-:Y:S01]  /*40f0*/  F2FP.SATFINITE.E4M3.F32.PACK_AB_MERGE_C R77, RZ, R77, RZ ;  /* 0x0000004dff4d723e */ /* 0x000fe200048070ff */
[-C--:B------:R-:W-:Y:S01]  /*4100*/  @P1 FMUL R159, R159, R106.reuse ;  /* 0x0000006a9f9f1220 */ /* 0x080fe20000400000 */
[----:B------:R-:W-:Y:S01]  /*4110*/  F2FP.SATFINITE.E4M3.F32.PACK_AB_MERGE_C R79, RZ, R79, RZ ;  /* 0x0000004fff4f723e */ /* 0x000fe200048070ff */
[-C--:B------:R-:W-:Y:S01]  /*4120*/  @P1 FMUL R161, R161, R106.reuse ;  /* 0x0000006aa1a11220 */ /* 0x080fe20000400000 */
[----:B------:R-:W-:Y:S01]  /*4130*/  @P2 FADD R239, R239, 1 ;  /* 0x3f800000efef2421 */ /* 0x000fe20000000000 */
[----:B------:R-:W-:Y:S01]  /*4140*/  @P1 FMUL R189, R189, R106 ;  /* 0x0000006abdbd1220 */ /* 0x000fe20000400000 */
[----:B------:R-:W-:Y:S01]  /*4150*/  LOP3.LUT R74, R74, 0xffff, R229, 0xf8, !PT ;  /* 0x0000ffff4a4a7812 */ /* 0x000fe200078ef8e5 */
[----:B------:R-:W-:Y:S01]  /*4160*/  HADD2.F32 R114, -RZ, R47.H1_H1 ;  /* 0x3000002fff727230 */ /* 0x000fe20000004100 */
[----:B------:R-:W-:Y:S01]  /*4170*/  LOP3.LUT R88, R88, 0xff00, R133, 0xf8, !PT ;  /* 0x0000ff0058587812 */ /* 0x000fe200078ef885 */
[----:B------:R-:W-:Y:S01]  /*4180*/  FFMA R147, R147, R168, R170 ;  /* 0x000000a893937223 */ /* 0x000fe200000000aa */
[----:B------:R-:W-:Y:S01]  /*4190*/  SHF.L.U32 R213, R213, 0x10, RZ ;  /* 0x00000010d5d57819 */ /* 0x000fe200000006ff */
[----:B------:R-:W-:Y:S01]  /*41a0*/  FFMA R139, R139, R172, R174 ;  /* 0x000000ac8b8b7223 */ /* 0x000fe200000000ae */
[----:B------:R-:W-:Y:S01]  /*41b0*/  F2FP.SATFINITE.E4M3.F32.PACK_AB_MERGE_C R89, RZ, R89, RZ ;  /* 0x00000059ff59723e */ /* 0x000fe200048070ff */
[----:B------:R-:W-:Y:S01]  /*41c0*/  HADD2.F32 R132, -RZ, R55.H1_H1 ;  /* 0x30000037ff847230 */ /* 0x000fe20000004100 */
[----:B------:R-:W-:Y:S01]  /*41d0*/  SHF.L.U32 R127, R127, 0x10, RZ ;  /* 0x000000107f7f7819 */ /* 0x000fe200000006ff */
[----:B------:R-:W-:Y:S01]  /*41e0*/  HADD2.F32 R233, -RZ, R6.H1_H1 ;  /* 0x30000006ffe97230 */ /* 0x000fe20000004100 */
[----:B------:R-:W-:Y:S01]  /*41f0*/  LOP3.LUT R113, R113, 0xffff, RZ, 0xc0, !PT ;  /* 0x0000ffff71717812 */ /* 0x000fe200078ec0ff */
[----:B------:R-:W-:Y:S01]  /*4200*/  HADD2.F32 R166, -RZ, R30.H1_H1 ;  /* 0x3000001effa67230 */ /* 0x000fe20000004100 */
[----:B------:R-:W-:Y:S01]  /*4210*/  PRMT R95, R95, 0x7104, RZ ;  /* 0x000071045f5f7816 */ /* 0x000fe200000000ff */
[--C-:B------:R-:W-:Y:S01]  /*4220*/  HADD2.F32 R168, -RZ, R67.reuse.H0_H0 ;  /* 0x20000043ffa87230 */ /* 0x100fe20000004100 */
[----:B------:R-:W-:Y:S01]  /*4230*/  LOP3.LUT R90, R90, 0xff, RZ, 0xc0, !PT ;  /* 0x000000ff5a5a7812 */ /* 0x000fe200078ec0ff */
[----:B------:R-:W-:Y:S01]  /*4240*/  HADD2.F32 R172, -RZ, R67.H1_H1 ;  /* 0x30000043ffac7230 */ /* 0x000fe20000004100 */
[----:B------:R-:W-:Y:S01]  /*4250*/  LOP3.LUT R99, R99, 0xffff, RZ, 0xc0, !PT ;  /* 0x0000ffff63637812 */ /* 0x000fe200078ec0ff */
[----:B------:R-:W-:Y:S01]  /*4260*/  HADD2.F32 R158, -RZ, R63.H1_H1 ;  /* 0x3000003fff9e7230 */ /* 0x000fe20000004100 */
[----:B------:R-:W-:Y:S01]  /*4270*/  SHF.L.U32 R79, R79, 0x8, RZ ;  /* 0x000000084f4f7819 */ /* 0x000fe200000006ff */
[----:B------:R-:W-:Y:S01]  /*4280*/  FFMA R119, R119, R126, R128 ;  /* 0x0000007e77777223 */ /* 0x000fe20000000080 */
[----:B------:R-:W-:Y:S01]  /*4290*/  LOP3.LUT R72, R77, 0xff, RZ, 0xc0, !PT ;  /* 0x000000ff4d487812 */ /* 0x000fe200078ec0ff */
[----:B------:R-:W-:Y:S01]  /*42a0*/  @P2 FADD R215, R215, 1 ;  /* 0x3f800000d7d72421 */ /* 0x000fe20000000000 */
[-C--:B------:R-:W-:Y:S01]  /*42b0*/  @P1 FMUL R171, R171, R106.reuse ;  /* 0x0000006aabab1220 */ /* 0x080fe20000400000 */
[----:B------:R-:W-:Y:S01]  /*42c0*/  F2FP.SATFINITE.E4M3.F32.PACK_AB_MERGE_C R167, RZ, R167, RZ ;  /* 0x000000a7ffa7723e */ /* 0x000fe200048070ff */
[-C--:B------:R-:W-:Y:S01]  /*42d0*/  @P1 FMUL R217, R217, R106.reuse ;  /* 0x0000006ad9d91220 */ /* 0x080fe20000400000 */
[----:B------:R-:W-:Y:S01]  /*42e0*/  F2FP.SATFINITE.E4M3.F32.PACK_AB_MERGE_C R169, RZ, R169, RZ ;  /* 0x000000a9ffa9723e */ /* 0x000fe200048070ff */
[-C--:B------:R-:W-:Y:S01]  /*42f0*/  @P1 FMUL R219, R219, R106.reuse ;  /* 0x0000006adbdb1220 */ /* 0x080fe20000400000 */
[----:B------:R-:W-:Y:S01]  /*4300*/  @P2 FADD R164, R164, 1 ;  /* 0x3f800000a4a42421 */ /* 0x000fe20000000000 */
[----:B------:R-:W-:Y:S01]  /*4310*/  FFMA R91, R2, R239, R241 ;  /* 0x000000ef025b7223 */ /* 0x000fe200000000f1 */
[----:B------:R-:W-:Y:S01]  /*4320*/  F2FP.SATFINITE.E4M3.F32.PACK_AB_MERGE_C R159, RZ, R159, RZ ;  /* 0x0000009fff9f723e */ /* 0x000fe200048070ff */
[-C--:B------:R-:W-:Y:S01]  /*4330*/  @P1 FMUL R193, R193, R106.reuse ;  /* 0x0000006ac1c11220 */ /* 0x080fe20000400000 */
[----:B------:R-:W-:Y:S01]  /*4340*/  F2FP.SATFINITE.E4M3.F32.PACK_AB_MERGE_C R161, RZ, R161, RZ ;  /* 0x000000a1ffa1723e */ /* 0x000fe200048070ff */
[-C--:B------:R-:W-:Y:S01]  /*4350*/  @P1 FMUL R197, R197, R106.reuse ;  /* 0x0000006ac5c51220 */ /* 0x080fe20000400000 */
[----:B------:R-:W-:Y:S01]  /*4360*/  LOP3.LUT R126, R74, 0xff0000, R213, 0xf8, !PT ;  /* 0x00ff00004a7e7812 */ /* 0x000fe200078ef8d5 */
[----:B------:R-:W-:Y:S01]  /*4370*/  HADD2.F32 R116, -RZ, R11.H1_H1 ;  /* 0x3000000bff747230 */ /* 0x000fe20000004100 */
[----:B------:R-:W-:Y:S01]  /*4380*/  SHF.L.U32 R89, R89, 0x10, RZ ;  /* 0x0000001059597819 */ /* 0x000fe200000006ff */
[-C--:B------:R-:W-:Y:S01]  /*4390*/  @P1 FMUL R225, R225, R106.reuse ;  /* 0x0000006ae1e11220 */ /* 0x080fe20000400000 */
[----:B------:R-:W-:Y:S01]  /*43a0*/  LOP3.LUT R88, R88, 0xff0000, R127, 0xf8, !PT ;  /* 0x00ff000058587812 */ /* 0x000fe200078ef87f */
[----:B------:R-:W-:Y:S01]  /*43b0*/  HADD2.F32 R134, -RZ, R19.H1_H1 ;  /* 0x30000013ff867230 */ /* 0x000fe20000004100 */
[----:B------:R-:W-:Y:S01]  /*43c0*/  SHF.L.U32 R113, R113, 0x18, RZ ;  /* 0x0000001871717819 */ /* 0x000fe200000006ff */
[----:B------:R-:W-:Y:S01]  /*43d0*/  @P2 FADD R114, R114, 1 ;  /* 0x3f80000072722421 */ /* 0x000fe20000000000 */
[----:B------:R-:W-:Y:S01]  /*43e0*/  LOP3.LUT R2, R83, 0xffffff00, RZ, 0xc0, !PT ;  /* 0xffffff0053027812 */ /* 0x000fe200078ec0ff */
[-C--:B------:R-:W-:Y:S01]  /*43f0*/  @P1 FMUL R75, R75, R106.reuse ;  /* 0x0000006a4b4b1220 */ /* 0x080fe20000400000 */
[----:B------:R-:W-:Y:S01]  /*4400*/  F2FP.SATFINITE.E4M3.F32.PACK_AB_MERGE_C R189, RZ, R189, RZ ;  /* 0x000000bdffbd723e */ /* 0x000fe200048070ff */
[----:B------:R-:W-:Y:S01]  /*4410*/  @P1 FMUL R73, R73, R106 ;  /* 0x0000006a49491220 */ /* 0x000fe20000400000 */
[----:B------:R-:W-:Y:S01]  /*4420*/  LOP3.LUT R90, R90, 0xff00, R95, 0xf8, !PT ;  /* 0x0000ff005a5a7812 */ /* 0x000fe200078ef85f */
[--C-:B------:R-:W-:Y:S01]  /*4430*/  HADD2.F32 R170, -RZ, R31.reuse.H0_H0 ;  /* 0x2000001fffaa7230 */ /* 0x100fe20000004100 */
[----:B------:R-:W-:Y:S01]  /*4440*/  SHF.L.U32 R99, R99, 0x18, RZ ;  /* 0x0000001863637819 */ /* 0x000fe200000006ff */
[----:B------:R-:W-:Y:S01]  /*4450*/  HADD2.F32 R174, -RZ, R31.H1_H1 ;  /* 0x3000001fffae7230 */ /* 0x000fe20000004100 */
[----:B------:R-:W-:Y:S01]  /*4460*/  LOP3.LUT R92, R72, 0xffff, R79, 0xf8, !PT ;  /* 0x0000ffff485c7812 */ /* 0x000fe200078ef84f */
[----:B------:R-:W-:-:S02]  /*4470*/  HADD2.F32 R160, -RZ, R27.H1_H1 ;  /* 0x3000001bffa07230 */ /* 0x000fc40000004100 */
[----:B------:R-:W-:Y:S01]  /*4480*/  @P2 FADD R132, R132, 1 ;  /* 0x3f80000084842421 */ /* 0x000fe20000000000 */
[----:B------:R-:W-:Y:S01]  /*4490*/  FFMA R215, R76, R215, R233 ;  /* 0x000000d74cd77223 */ /* 0x000fe200000000e9 */
[-C--:B------:R-:W-:Y:S01]  /*44a0*/  @P1 FMUL R221, R221, R106.reuse ;  /* 0x0000006adddd1220 */ /* 0x080fe20000400000 */
[-C--:B------:R-:W-:Y:S01]  /*44b0*/  @P1 FMUL R207, R207, R106.reuse ;  /* 0x0000006acfcf1220 */ /* 0x080fe20000400000 */
[-C--:B------:R-:W-:Y:S01]  /*44c0*/  @P1 FMUL R209, R209, R106.reuse ;  /* 0x0000006ad1d11220 */ /* 0x080fe20000400000 */
[----:B------:R-:W-:Y:S01]  /*44d0*/  LOP3.LUT R72, R167, 0xff, RZ, 0xc0, !PT ;  /* 0x000000ffa7487812 */ /* 0x000fe200078ec0ff */
[----:B------:R-:W-:Y:S01]  /*44e0*/  @P1 FMUL R205, R205, R106 ;  /* 0x0000006acdcd1220 */ /* 0x000fe20000400000 */
[----:B------:R-:W-:Y:S01]  /*44f0*/  SHF.L.U32 R169, R169, 0x8, RZ ;  /* 0x00000008a9a97819 */ /* 0x000fe200000006ff */
[----:B------:R-:W-:Y:S01]  /*4500*/  @P2 FADD R168, R168, 1 ;  /* 0x3f800000a8a82421 */ /* 0x000fe20000000000 */
[----:B------:R-:W-:Y:S01]  /*4510*/  @P2 FADD R172, R172, 1 ;  /* 0x3f800000acac2421 */ /* 0x000fe20000000000 */
[----:B------:R-:W-:Y:S01]  /*4520*/  FFMA R155, R155, R164, R166 ;  /* 0x000000a49b9b7223 */ /* 0x000fe200000000a6 */
[----:B------:R-:W-:Y:S01]  /*4530*/  @P2 FADD R158, R158, 1 ;  /* 0x3f8000009e9e2421 */ /* 0x000fe20000000000 */
[----:B------:R-:W-:Y:S01]  /*4540*/  F2FP.SATFINITE.E4M3.F32.PACK_AB_MERGE_C R171, RZ, R171, RZ ;  /* 0x000000abffab723e */ /* 0x000fe200048070ff */
[-C--:B------:R-:W-:Y:S01]  /*4550*/  @P1 FMUL R199, R199, R106.reuse ;  /* 0x0000006ac7c71220 */ /* 0x080fe20000400000 */
[-C--:B------:R-:W-:Y:S01]  /*4560*/  @P1 FMUL R223, R223, R106.reuse ;  /* 0x0000006adfdf1220 */ /* 0x080fe20000400000 */
[----:B------:R-:W-:Y:S01]  /*4570*/  LOP3.LUT R76, R159, 0xff, RZ, 0xc0, !PT ;  /* 0x000000ff9f4c7812 */ /* 0x000fe200078ec0ff */
[-C--:B------:R-:W-:Y:S01]  /*4580*/  @P1 FMUL R187, R187, R106.reuse ;  /* 0x0000006abbbb1220 */ /* 0x080fe20000400000 */
[----:B------:R-:W-:Y:S01]  /*4590*/  SHF.L.U32 R161, R161, 0x8, RZ ;  /* 0x00000008a1a17819 */ /* 0x000fe200000006ff */
[----:B------:R-:W-:Y:S01]  /*45a0*/  @P1 FMUL R211, R211, R106 ;  /* 0x0000006ad3d31220 */ /* 0x000fe20000400000 */
[----:B------:R-:W-:Y:S01]  /*45b0*/  F2FP.SATFINITE.E4M3.F32.PACK_AB_MERGE_C R217, RZ, R217, RZ ;  /* 0x000000d9ffd9723e */ /* 0x000fe200048070ff */
[----:B------:R-:W-:Y:S01]  /*45c0*/  HADD2.F32 R150, -RZ, R57.H1_H1 ;  /* 0x30000039ff967230 */ /* 0x000fe20000004100 */
[----:B------:R-:W-:Y:S01]  /*45d0*/  F2FP.SATFINITE.E4M3.F32.PACK_AB_MERGE_C R219, RZ, R219, RZ ;  /* 0x000000dbffdb723e */ /* 0x000fe200048070ff */
[----:B------:R-:W-:Y:S01]  /*45e0*/  FFMA R93, R93, R114, R116 ;  /* 0x000000725d5d7223 */ /* 0x000fe20000000074 */
[----:B------:R-:W-:Y:S01]  /*45f0*/  LOP3.LUT R126, R126, 0xff000000, R113, 0xf8, !PT ;  /* 0xff0000007e7e7812 */ /* 0x000fe200078ef871 */
[----:B------:R-:W-:Y:S01]  /*4600*/  FFMA R125, R125, R132, R134 ;  /* 0x000000847d7d7223 */ /* 0x000fe20000000086 */
[----:B------:R-:W-:Y:S01]  /*4610*/  LOP3.LUT R189, R2, 0xffff, R189, 0xf8, !PT ;  /* 0x0000ffff02bd7812 */ /* 0x000fe200078ef8bd */
[-C--:B------:R-:W-:Y:S01]  /*4620*/  @P1 FMUL R191, R191, R106.reuse ;  /* 0x0000006abfbf1220 */ /* 0x080fe20000400000 */
[----:B------:R-:W-:Y:S01]  /*4630*/  F2FP.SATFINITE.E4M3.F32.PACK_AB_MERGE_C R193, RZ, R193, RZ ;  /* 0x000000c1ffc1723e */ /* 0x000fe200048070ff */
[----:B------:R-:W-:Y:S01]  /*4640*/  @P1 FMUL R107, R107, R106 ;  /* 0x0000006a6b6b1220 */ /* 0x000fe20000400000 */
[----:B------:R-:W-:Y:S01]  /*4650*/  F2FP.SATFINITE.E4M3.F32.PACK_AB_MERGE_C R197, RZ, R197, RZ ;  /* 0x000000c5ffc5723e */ /* 0x000fe200048070ff */
[----:B------:R-:W-:Y:S01]  /*4660*/  FFMA R145, R145, R168, R170 ;  /* 0x000000a891917223 */ /* 0x000fe200000000aa */
[----:B------:R-:W-:Y:S01]  /*4670*/  LOP3.LUT R90, R90, 0xff0000, R89, 0xf8, !PT ;  /* 0x00ff00005a5a7812 */ /* 0x000fe200078ef859 */
[----:B------:R-:W-:Y:S01]  /*4680*/  FFMA R131, R131, R172, R174 ;  /* 0x000000ac83837223 */ /* 0x000fe200000000ae */
[----:B------:R-:W-:Y:S01]  /*4690*/  LOP3.LUT R113, R88, R99, RZ, 0xfc, !PT ;  /* 0x0000006358717212 */ /* 0x000fe200078efcff */
[----:B------:R-:W-:Y:S01]  /*46a0*/  FFMA R149, R149, R158, R160 ;  /* 0x0000009e95957223 */ /* 0x000fe200000000a0 */
[----:B------:R-:W-:Y:S01]  /*46b0*/  F2FP.SATFINITE.E4M3.F32.PACK_AB_MERGE_C R2, RZ, R225, RZ ;  /* 0x000000e1ff02723e */ /* 0x000fe200048070ff */
[----:B------:R-:W0:Y:S01]  /*46c0*/  LDC.64 R88, c[0x0][0x3c8] ;  /* 0x0000f200ff587b82 */ /* 0x000e220000000a00 */
[----:B------:R-:W-:Y:S01]  /*46d0*/  LOP3.LUT R116, R72, 0xffff, R169, 0xf8, !PT ;  /* 0x0000ffff48747812 */ /* 0x000fe200078ef8a9 */
[-C--:B------:R-:W-:Y:S01]  /*46e0*/  @P1 FMUL R155, R155, R106.reuse ;  /* 0x0000006a9b9b1220 */ /* 0x080fe20000400000 */
[----:B------:R-:W-:Y:S01]  /*46f0*/  F2FP.SATFINITE.E4M3.F32.PACK_AB_MERGE_C R75, RZ, R75, RZ ;  /* 0x0000004bff4b723e */ /* 0x000fe200048070ff */
[-C--:B------:R-:W-:Y:S01]  /*4700*/  @P1 FMUL R165, R165, R106.reuse ;  /* 0x0000006aa5a51220 */ /* 0x080fe20000400000 */
[----:B------:R-:W-:Y:S01]  /*4710*/  F2FP.SATFINITE.E4M3.F32.PACK_AB_MERGE_C R73, RZ, R73, RZ ;  /* 0x00000049ff49723e */ /* 0x000fe200048070ff */
        /* <DEDUP_REMOVED lines=46> */
[----:B------:R-:W-:Y:S01]  /*4a00*/  @P1 FMUL R91, R91, R106 ;  /* 0x0000006a5b5b1220 */ /* 0x000fe20000400000 */
[----:B------:R-:W-:Y:S01]  /*4a10*/  F2FP.SATFINITE.E4M3.F32.PACK_AB_MERGE_C R191, RZ, R191, RZ ;  /* 0x000000bfffbf723e */ /* 0x000fe200048070ff */
[----:B------:R-:W-:Y:S01]  /*4a20*/  FFMA R143, R143, R150, R152 ;  /* 0x000000968f8f7223 */ /* 0x000fe20000000098 */
[----:B------:R-:W-:Y:S01]  /*4a30*/  SHF.L.U32 R205, R205, 0x10, RZ ;  /* 0x00000010cdcd7819 */ /* 0x000fe200000006ff */
        /* <DEDUP_REMOVED lines=16> */
[----:B------:R-:W-:Y:S02]  /*4b40*/  F2FP.SATFINITE.E4M3.F32.PACK_AB_MERGE_C R215, RZ, R215, RZ ;  /* 0x000000d7ffd7723e */ /* 0x000fe400048070ff */
[----:B------:R-:W-:Y:S02]  /*4b50*/  F2FP.SATFINITE.E4M3.F32.PACK_AB_MERGE_C R3, RZ, R3, RZ ;  /* 0x00000003ff03723e */ /* 0x000fe400048070ff */
[----:B------:R-:W-:Y:S02]  /*4b60*/  PRMT R211, R211, 0x7104, RZ ;  /* 0x00007104d3d37816 */ /* 0x000fe400000000ff */
[----:B------:R-:W-:-:S02]  /*4b70*/  LOP3.LUT R2, R2, 0xff, RZ, 0xc0, !PT ;  /* 0x000000ff02027812 */ /* 0x000fc400078ec0ff */
[----:B------:R-:W-:Y:S02]  /*4b80*/  LOP3.LUT R92, R92, 0xff0000, R75, 0xf8, !PT ;  /* 0x00ff00005c5c7812 */ /* 0x000fe400078ef84b */
[----:B------:R-:W-:Y:S02]  /*4b90*/  SHF.L.U32 R73, R73, 0x18, RZ ;  /* 0x0000001849497819 */ /* 0x000fe400000006ff */
[----:B------:R-:W-:Y:S02]  /*4ba0*/  LOP3.LUT R122, R78, 0xffff, R209, 0xf8, !PT ;  /* 0x0000ffff4e7a7812 */ /* 0x000fe400078ef8d1 */
[----:B------:R-:W-:Y:S02]  /*4bb0*/  F2FP.SATFINITE.E4M3.F32.PACK_AB_MERGE_C R123, RZ, R123, RZ ;  /* 0x0000007bff7b723e */ /* 0x000fe400048070ff */
[----:B------:R-:W-:Y:S02]  /*4bc0*/  F2FP.SATFINITE.E4M3.F32.PACK_AB_MERGE_C R195, RZ, R195, RZ ;  /* 0x000000c3ffc3723e */ /* 0x000fe400048070ff */
[----:B------:R-:W-:-:S02]  /*4bd0*/  PRMT R191, R191, 0x7104, RZ ;  /* 0x00007104bfbf7816 */ /* 0x000fc400000000ff */
[----:B------:R-:W-:Y:S02]  /*4be0*/  LOP3.LUT R80, R80, 0xff, RZ, 0xc0, !PT ;  /* 0x000000ff50507812 */ /* 0x000fe400078ec0ff */
[----:B------:R-:W-:Y:S02]  /*4bf0*/  LOP3.LUT R124, R72, 0xff0000, R205, 0xf8, !PT ;  /* 0x00ff0000487c7812 */ /* 0x000fe400078ef8cd */
[----:B------:R-:W-:Y:S02]  /*4c00*/  F2FP.SATFINITE.E4M3.F32.PACK_AB_MERGE_C R117, RZ, R117, RZ ;  /* 0x00000075ff75723e */ /* 0x000fe400048070ff */
[----:B------:R-:W-:Y:S02]  /*4c10*/  F2FP.SATFINITE.E4M3.F32.PACK_AB_MERGE_C R119, RZ, R119, RZ ;  /* 0x00000077ff77723e */ /* 0x000fe400048070ff */
[----:B------:R-:W-:Y:S02]  /*4c20*/  F2FP.SATFINITE.E4M3.F32.PACK_AB_MERGE_C R181, RZ, R181, RZ ;  /* 0x000000b5ffb5723e */ /* 0x000fe400048070ff */
[----:B------:R-:W-:-:S02]  /*4c30*/  LOP3.LUT R107, R107, 0xffff, RZ, 0xc0, !PT ;  /* 0x0000ffff6b6b7812 */ /* 0x000fc400078ec0ff */
[----:B------:R-:W-:Y:S02]  /*4c40*/  F2FP.SATFINITE.E4M3.F32.PACK_AB_MERGE_C R125, RZ, R125, RZ ;  /* 0x0000007dff7d723e */ /* 0x000fe400048070ff */
[----:B------:R-:W-:Y:S02]  /*4c50*/  PRMT R155, R155, 0x7104, RZ ;  /* 0x000071049b9b7816 */ /* 0x000fe400000000ff */
[----:B------:R-:W-:Y:S02]  /*4c60*/  LOP3.LUT R86, R171, 0xff, RZ, 0xc0, !PT ;  /* 0x000000ffab567812 */ /* 0x000fe400078ec0ff */
[----:B------:R-:W-:Y:S02]  /*4c70*/  PRMT R165, R165, 0x7104, RZ ;  /* 0x00007104a5a57816 */ /* 0x000fe400000000ff */
[----:B------:R-:W-:Y:S02]  /*4c80*/  LOP3.LUT R84, R189, 0xff, RZ, 0xc0, !PT ;  /* 0x000000ffbd547812 */ /* 0x000fe400078ec0ff */
[----:B------:R-:W-:-:S02]  /*4c90*/  PRMT R179, R179, 0x7104, RZ ;  /* 0x00007104b3b37816 */ /* 0x000fc400000000ff */
[----:B------:R-:W-:Y:S02]  /*4ca0*/  LOP3.LUT R82, R82, 0xff, RZ, 0xc0, !PT ;  /* 0x000000ff52527812 */ /* 0x000fe400078ec0ff */
[----:B------:R-:W-:Y:S02]  /*4cb0*/  LOP3.LUT R120, R76, 0xff0000, R187, 0xf8, !PT ;  /* 0x00ff00004c787812 */ /* 0x000fe400078ef8bb */
[----:B------:R-:W-:Y:S02]  /*4cc0*/  PRMT R201, R201, 0x7104, RZ ;  /* 0x00007104c9c97816 */ /* 0x000fe400000000ff */
[----:B------:R-:W-:Y:S02]  /*4cd0*/  LOP3.LUT R78, R223, 0xff, RZ, 0xc0, !PT ;  /* 0x000000ffdf4e7812 */ /* 0x000fe400078ec0ff */
[----:B------:R-:W-:Y:S02]  /*4ce0*/  PRMT R215, R215, 0x7104, RZ ;  /* 0x00007104d7d77816 */ /* 0x000fe400000000ff */
[----:B------:R-:W-:-:S02]  /*4cf0*/  LOP3.LUT R72, R231, 0xff, RZ, 0xc0, !PT ;  /* 0x000000ffe7487812 */ /* 0x000fc400078ec0ff */
[----:B------:R-:W-:Y:S02]  /*4d00*/  F2FP.SATFINITE.E4M3.F32.PACK_AB_MERGE_C R145, RZ, R145, RZ ;  /* 0x00000091ff91723e */ /* 0x000fe400048070ff */
[----:B------:R-:W-:Y:S02]  /*4d10*/  F2FP.SATFINITE.E4M3.F32.PACK_AB_MERGE_C R151, RZ, R151, RZ ;  /* 0x00000097ff97723e */ /* 0x000fe400048070ff */
[----:B------:R-:W-:Y:S02]  /*4d20*/  F2FP.SATFINITE.E4M3.F32.PACK_AB_MERGE_C R173, RZ, R173, RZ ;  /* 0x000000adffad723e */ /* 0x000fe400048070ff */
[----:B------:R-:W-:Y:S02]  /*4d30*/  F2FP.SATFINITE.E4M3.F32.PACK_AB_MERGE_C R115, RZ, R115, RZ ;  /* 0x00000073ff73723e */ /* 0x000fe400048070ff */
[----:B------:R-:W-:Y:S02]  /*4d40*/  F2FP.SATFINITE.E4M3.F32.PACK_AB_MERGE_C R97, RZ, R97, RZ ;  /* 0x00000061ff61723e */ /* 0x000fe400048070ff */
[----:B------:R-:W-:-:S02]  /*4d50*/  F2FP.SATFINITE.E4M3.F32.PACK_AB_MERGE_C R203, RZ, R203, RZ ;  /* 0x000000cbffcb723e */ /* 0x000fc400048070ff */
[----:B------:R-:W-:Y:S02]  /*4d60*/  LOP3.LUT R3, R3, 0xffff, RZ, 0xc0, !PT ;  /* 0x0000ffff03037812 */ /* 0x000fe400078ec0ff */
[----:B------:R-:W-:Y:S02]  /*4d70*/  F2FP.SATFINITE.E4M3.F32.PACK_AB_MERGE_C R131, RZ, R131, RZ ;  /* 0x00000083ff83723e */ /* 0x000fe400048070ff */
[----:B------:R-:W-:Y:S02]  /*4d80*/  F2FP.SATFINITE.E4M3.F32.PACK_AB_MERGE_C R149, RZ, R149, RZ ;  /* 0x00000095ff95723e */ /* 0x000fe400048070ff */
[----:B------:R-:W-:Y:S02]  /*4d90*/  F2FP.SATFINITE.E4M3.F32.PACK_AB_MERGE_C R141, RZ, R141, RZ ;  /* 0x0000008dff8d723e */ /* 0x000fe400048070ff */
[----:B------:R-:W-:Y:S02]  /*4da0*/  F2FP.SATFINITE.E4M3.F32.PACK_AB_MERGE_C R137, RZ, R137, RZ ;  /* 0x00000089ff89723e */ /* 0x000fe400048070ff */
[----:B------:R-:W-:-:S02]  /*4db0*/  F2FP.SATFINITE.E4M3.F32.PACK_AB_MERGE_C R93, RZ, R93, RZ ;  /* 0x0000005dff5d723e */ /* 0x000fc400048070ff */
[----:B------:R-:W-:Y:S02]  /*4dc0*/  F2FP.SATFINITE.E4M3.F32.PACK_AB_MERGE_C R91, RZ, R91, RZ ;  /* 0x0000005bff5b723e */ /* 0x000fe400048070ff */
[----:B------:R-:W-:Y:S02]  /*4dd0*/  LOP3.LUT R76, R2, 0xff00, R211, 0xf8, !PT ;  /* 0x0000ff00024c7812 */ /* 0x000fe400078ef8d3 */
[----:B------:R-:W-:Y:S01]  /*4de0*/  LOP3.LUT R2, R92, 0xff000000, R73, 0xf8, !PT ;  /* 0xff0000005c027812 */ /* 0x000fe200078ef849 */
[----:B------:R-:W-:Y:S01]  /*4df0*/  IMAD R73, R103, 0x900, R0 ;  /* 0x0000090067497824 */ /* 0x000fe200078e0200 */
[----:B------:R-:W-:Y:S02]  /*4e00*/  SHF.L.U32 R123, R123, 0x10, RZ ;  /* 0x000000107b7b7819 */ /* 0x000fe400000006ff */
[----:B------:R-:W-:Y:S02]  /*4e10*/  SHF.L.U32 R195, R195, 0x10, RZ ;  /* 0x00000010c3c37819 */ /* 0x000fe400000006ff */
[----:B------:R-:W-:-:S02]  /*4e20*/  LOP3.LUT R80, R80, 0xff00, R191, 0xf8, !PT ;  /* 0x0000ff0050507812 */ /* 0x000fc400078ef8bf */
[----:B------:R-:W-:Y:S02]  /*4e30*/  LOP3.LUT R117, R117, 0xffff, RZ, 0xc0, !PT ;  /* 0x0000ffff75757812 */ /* 0x000fe400078ec0ff */
[----:B------:R-:W-:Y:S02]  /*4e40*/  LOP3.LUT R119, R119, 0xffff, RZ, 0xc0, !PT ;  /* 0x0000ffff77777812 */ /* 0x000fe400078ec0ff */
[----:B------:R-:W-:Y:S02]  /*4e50*/  SHF.L.U32 R181, R181, 0x10, RZ ;  /* 0x00000010b5b57819 */ /* 0x000fe400000006ff */
[----:B------:R-:W-:Y:S02]  /*4e60*/  SHF.L.U32 R107, R107, 0x18, RZ ;  /* 0x000000186b6b7819 */ /* 0x000fe400000006ff */
[----:B------:R-:W-:Y:S02]  /*4e70*/  LOP3.LUT R125, R125, 0xffff, RZ, 0xc0, !PT ;  /* 0x0000ffff7d7d7812 */ /* 0x000fe400078ec0ff */
[----:B------:R-:W-:-:S02]  /*4e80*/  LOP3.LUT R86, R86, 0xff00, R155, 0xf8, !PT ;  /* 0x0000ff0056567812 */ /* 0x000fc400078ef89b */
[----:B------:R-:W-:Y:S02]  /*4e90*/  LOP3.LUT R84, R84, 0xff00, R165, 0xf8, !PT ;  /* 0x0000ff0054547812 */ /* 0x000fe400078ef8a5 */
[----:B------:R-:W-:Y:S02]  /*4ea0*/  LOP3.LUT R82, R82, 0xff00, R179, 0xf8, !PT ;  /* 0x0000ff0052527812 */ /* 0x000fe400078ef8b3 */
[----:B------:R-:W-:Y:S02]  /*4eb0*/  LOP3.LUT R78, R78, 0xff00, R201, 0xf8, !PT ;  /* 0x0000ff004e4e7812 */ /* 0x000fe400078ef8c9 */
[----:B------:R-:W-:Y:S02]  /*4ec0*/  LOP3.LUT R72, R72, 0xff00, R215, 0xf8, !PT ;  /* 0x0000ff0048487812 */ /* 0x000fe400078ef8d7 */
[----:B------:R-:W-:Y:S02]  /*4ed0*/  SHF.L.U32 R145, R145, 0x10, RZ ;  /* 0x0000001091917819 */ /* 0x000fe400000006ff */
[----:B------:R-:W-:-:S02]  /*4ee0*/  SHF.L.U32 R151, R151, 0x10, RZ ;  /* 0x0000001097977819 */ /* 0x000fc400000006ff */
[----:B------:R-:W-:Y:S02]  /*4ef0*/  SHF.L.U32 R173, R173, 0x10, RZ ;  /* 0x00000010adad7819 */ /* 0x000fe400000006ff */
[----:B------:R-:W-:Y:S02]  /*4f00*/  SHF.L.U32 R115, R115, 0x10, RZ ;  /* 0x0000001073737819 */ /* 0x000fe400000006ff */
[----:B------:R-:W-:Y:S02]  /*4f10*/  SHF.L.U32 R97, R97, 0x10, RZ ;  /* 0x0000001061617819 */ /* 0x000fe400000006ff */
[----:B------:R-:W-:Y:S02]  /*4f20*/  SHF.L.U32 R203, R203, 0x10, RZ ;  /* 0x00000010cbcb7819 */ /* 0x000fe400000006ff */
[----:B------:R-:W-:Y:S02]  /*4f30*/  SHF.L.U32 R3, R3, 0x18, RZ ;  /* 0x0000001803037819 */ /* 0x000fe400000006ff */
[----:B------:R-:W-:-:S02]  /*4f40*/  LOP3.LUT R131, R131, 0xffff, RZ, 0xc0, !PT ;  /* 0x0000ffff83837812 */ /* 0x000fc400078ec0ff */
[----:B------:R-:W-:Y:S02]  /*4f50*/  LOP3.LUT R149, R149, 0xffff, RZ, 0xc0, !PT ;  /* 0x0000ffff95957812 */ /* 0x000fe400078ec0ff */
[----:B------:R-:W-:Y:S02]  /*4f60*/  LOP3.LUT R141, R141, 0xffff, RZ, 0xc0, !PT ;  /* 0x0000ffff8d8d7812 */ /* 0x000fe400078ec0ff */
[----:B------:R-:W-:Y:S02]  /*4f70*/  LOP3.LUT R137, R137, 0xffff, RZ, 0xc0, !PT ;  /* 0x0000ffff89897812 */ /* 0x000fe400078ec0ff */
[----:B------:R-:W-:Y:S02]  /*4f80*/  LOP3.LUT R93, R93, 0xffff, RZ, 0xc0, !PT ;  /* 0x0000ffff5d5d7812 */ /* 0x000fe400078ec0ff */
[----:B------:R-:W-:Y:S02]  /*4f90*/  LOP3.LUT R91, R91, 0xffff, RZ, 0xc0, !PT ;  /* 0x0000ffff5b5b7812 */ /* 0x000fe400078ec0ff */
[----:B------:R-:W-:-:S02]  /*4fa0*/  F2FP.SATFINITE.E4M3.F32.PACK_AB_MERGE_C R147, RZ, R147, RZ ;  /* 0x00000093ff93723e */ /* 0x000fc400048070ff */
[----:B------:R-:W-:Y:S02]  /*4fb0*/  F2FP.SATFINITE.E4M3.F32.PACK_AB_MERGE_C R139, RZ, R139, RZ ;  /* 0x0000008bff8b723e */ /* 0x000fe400048070ff */
[----:B------:R-:W-:Y:S02]  /*4fc0*/  F2FP.SATFINITE.E4M3.F32.PACK_AB_MERGE_C R163, RZ, R163, RZ ;  /* 0x000000a3ffa3723e */ /* 0x000fe400048070ff */
[----:B------:R-:W-:Y:S02]  /*4fd0*/  F2FP.SATFINITE.E4M3.F32.PACK_AB_MERGE_C R157, RZ, R157, RZ ;  /* 0x0000009dff9d723e */ /* 0x000fe400048070ff */
[----:B------:R-:W-:Y:S02]  /*4fe0*/  LOP3.LUT R112, R112, 0xff0000, R123, 0xf8, !PT ;  /* 0x00ff000070707812 */ /* 0x000fe400078ef87b */
[----:B------:R-:W-:Y:S02]  /*4ff0*/  F2FP.SATFINITE.E4M3.F32.PACK_AB_MERGE_C R175, RZ, R175, RZ ;  /* 0x000000afffaf723e */ /* 0x000fe400048070ff */
[----:B------:R-:W-:-:S02]  /*5000*/  LOP3.LUT R122, R122, 0xff0000, R195, 0xf8, !PT ;  /* 0x00ff00007a7a7812 */ /* 0x000fc400078ef8c3 */
[----:B------:R-:W-:Y:S02]  /*5010*/  SHF.L.U32 R117, R117, 0x18, RZ ;  /* 0x0000001875757819 */ /* 0x000fe400000006ff */
[----:B------:R-:W-:Y:S02]  /*5020*/  F2FP.SATFINITE.E4M3.F32.PACK_AB_MERGE_C R143, RZ, R143, RZ ;  /* 0x0000008fff8f723e */ /* 0x000fe400048070ff */
[----:B------:R-:W-:Y:S02]  /*5030*/  SHF.L.U32 R119, R119, 0x18, RZ ;  /* 0x0000001877777819 */ /* 0x000fe400000006ff */
[----:B------:R-:W-:Y:S02]  /*5040*/  LOP3.LUT R80, R80, 0xff0000, R181, 0xf8, !PT ;  /* 0x00ff000050507812 */ /* 0x000fe400078ef8b5 */
[----:B------:R-:W-:Y:S02]  /*5050*/  LOP3.LUT R124, R124, 0xff000000, R107, 0xf8, !PT ;  /* 0xff0000007c7c7812 */ /* 0x000fe400078ef86b */
[----:B------:R-:W-:-:S02]  /*5060*/  SHF.L.U32 R125, R125, 0x18, RZ ;  /* 0x000000187d7d7819 */ /* 0x000fc400000006ff */
[----:B------:R-:W-:Y:S02]  /*5070*/  LOP3.LUT R86, R86, 0xff0000, R145, 0xf8, !PT ;  /* 0x00ff000056567812 */ /* 0x000fe400078ef891 */
[----:B------:R-:W-:Y:S02]  /*5080*/  LOP3.LUT R84, R84, 0xff0000, R151, 0xf8, !PT ;  /* 0x00ff000054547812 */ /* 0x000fe400078ef897 */
[----:B------:R-:W-:Y:S02]  /*5090*/  F2FP.SATFINITE.E4M3.F32.PACK_AB_MERGE_C R177, RZ, R177, RZ ;  /* 0x000000b1ffb1723e */ /* 0x000fe400048070ff */
[----:B------:R-:W-:Y:S02]  /*50a0*/  LOP3.LUT R82, R82, 0xff0000, R173, 0xf8, !PT ;  /* 0x00ff000052527812 */ /* 0x000fe400078ef8ad */
[----:B------:R-:W-:Y:S02]  /*50b0*/  LOP3.LUT R78, R78, 0xff0000, R115, 0xf8, !PT ;  /* 0x00ff00004e4e7812 */ /* 0x000fe400078ef873 */
[----:B------:R-:W-:-:S02]  /*50c0*/  LOP3.LUT R74, R76, 0xff0000, R97, 0xf8, !PT ;  /* 0x00ff00004c4a7812 */ /* 0x000fc400078ef861 */
[----:B------:R-:W-:Y:S02]  /*50d0*/  LOP3.LUT R72, R72, 0xff0000, R203, 0xf8, !PT ;  /* 0x00ff000048487812 */ /* 0x000fe400078ef8cb */
[----:B------:R-:W-:Y:S02]  /*50e0*/  LOP3.LUT R107, R90, R3, RZ, 0xfc, !PT ;  /* 0x000000035a6b7212 */ /* 0x000fe400078efcff */
[----:B------:R-:W-:Y:S02]  /*50f0*/  SHF.L.U32 R131, R131, 0x18, RZ ;  /* 0x0000001883837819 */ /* 0x000fe400000006ff */
[----:B------:R-:W-:Y:S02]  /*5100*/  SHF.L.U32 R149, R149, 0x18, RZ ;  /* 0x0000001895957819 */ /* 0x000fe400000006ff */
[----:B------:R-:W-:Y:S02]  /*5110*/  SHF.L.U32 R141, R141, 0x18, RZ ;  /* 0x000000188d8d7819 */ /* 0x000fe400000006ff */
[----:B------:R-:W-:-:S02]  /*5120*/  SHF.L.U32 R137, R137, 0x18, RZ ;  /* 0x0000001889897819 */ /* 0x000fc400000006ff */
[----:B------:R-:W-:Y:S02]  /*5130*/  SHF.L.U32 R93, R93, 0x18, RZ ;  /* 0x000000185d5d7819 */ /* 0x000fe400000006ff */
[----:B------:R-:W-:Y:S02]  /*5140*/  SHF.L.U32 R91, R91, 0x18, RZ ;  /* 0x000000185b5b7819 */ /* 0x000fe400000006ff */
[C---:B------:R-:W-:Y:S02]  /*5150*/  IADD3 R87, PT, PT, R73.reuse, 0x700, RZ ;  /* 0x0000070049577810 */ /* 0x040fe40007ffe0ff */
[C---:B------:R-:W-:Y:S02]  /*5160*/  IADD3 R85, PT, PT, R73.reuse, 0x600, RZ ;  /* 0x0000060049557810 */ /* 0x040fe40007ffe0ff */
[C---:B------:R-:W-:Y:S02]  /*5170*/  IADD3 R83, PT, PT, R73.reuse, 0x500, RZ ;  /* 0x0000050049537810 */ /* 0x040fe40007ffe0ff */
[----:B------:R-:W-:-:S02]  /*5180*/  IADD3 R75, PT, PT, R73, 0x100, RZ ;  /* 0x00000100494b7810 */ /* 0x000fc40007ffe0ff */
[C---:B------:R-:W-:Y:S02]  /*5190*/  IADD3 R77, PT, PT, R73.reuse, 0x200, RZ ;  /* 0x00000200494d7810 */ /* 0x040fe40007ffe0ff */
[C---:B------:R-:W-:Y:S02]  /*51a0*/  IADD3 R79, PT, PT, R73.reuse, 0x300, RZ ;  /* 0x00000300494f7810 */ /* 0x040fe40007ffe0ff */
[----:B------:R-:W-:Y:S01]  /*51b0*/  IADD3 R81, PT, PT, R73, 0x400, RZ ;  /* 0x0000040049517810 */ /* 0x000fe20007ffe0ff */
[----:B0-----:R-:W-:Y:S01]  /*51c0*/  IMAD.WIDE.U32 R76, R77, 0x8, R88 ;  /* 0x000000084d4c7825 */ /* 0x001fe200078e0058 */
[----:B------:R-:W-:Y:S02]  /*51d0*/  SHF.L.U32 R147, R147, 0x10, RZ ;  /* 0x0000001093937819 */ /* 0x000fe400000006ff */
[----:B------:R-:W-:Y:S02]  /*51e0*/  LOP3.LUT R139, R139, 0xffff, RZ, 0xc0, !PT ;  /* 0x0000ffff8b8b7812 */ /* 0x000fe400078ec0ff */
[----:B------:R-:W-:-:S02]  /*51f0*/  IADD3 R3, PT, PT, R73, 0x800, RZ ;  /* 0x0000080049037810 */ /* 0x000fc40007ffe0ff */
[----:B------:R-:W-:Y:S02]  /*5200*/  SHF.L.U32 R163, R163, 0x10, RZ ;  /* 0x00000010a3a37819 */ /* 0x000fe400000006ff */
[----:B------:R-:W-:Y:S02]  /*5210*/  LOP3.LUT R157, R157, 0xffff, RZ, 0xc0, !PT ;  /* 0x0000ffff9d9d7812 */ /* 0x000fe400078ec0ff */
[----:B------:R-:W-:Y:S02]  /*5220*/  SHF.L.U32 R175, R175, 0x10, RZ ;  /* 0x00000010afaf7819 */ /* 0x000fe400000006ff */
[----:B------:R-:W-:Y:S02]  /*5230*/  LOP3.LUT R112, R112, 0xff000000, R117, 0xf8, !PT ;  /* 0xff00000070707812 */ /* 0x000fe400078ef875 */
[----:B------:R-:W-:Y:S02]  /*5240*/  LOP3.LUT R143, R143, 0xffff, RZ, 0xc0, !PT ;  /* 0x0000ffff8f8f7812 */ /* 0x000fe400078ec0ff */
[----:B------:R-:W-:-:S02]  /*5250*/  LOP3.LUT R122, R122, 0xff000000, R119, 0xf8, !PT ;  /* 0xff0000007a7a7812 */ /* 0x000fc400078ef877 */
[----:B------:R-:W-:Y:S01]  /*5260*/  LOP3.LUT R121, R80, R125, RZ, 0xfc, !PT ;  /* 0x0000007d50797212 */ /* 0x000fe200078efcff */
[--C-:B------:R-:W-:Y:S01]  /*5270*/  IMAD.WIDE.U32 R80, R81, 0x8, R88.reuse ;  /* 0x0000000851507825 */ /* 0x100fe200078e0058 */
[----:B------:R-:W-:Y:S02]  /*5280*/  LOP3.LUT R177, R177, 0xffff, RZ, 0xc0, !PT ;  /* 0x0000ffffb1b17812 */ /* 0x000fe400078ec0ff */
[----:B------:R-:W-:Y:S01]  /*5290*/  LOP3.LUT R115, R86, R131, RZ, 0xfc, !PT ;  /* 0x0000008356737212 */ /* 0x000fe200078efcff */
[--C-:B------:R-:W-:Y:S01]  /*52a0*/  IMAD.WIDE.U32 R86, R87, 0x8, R88.reuse ;  /* 0x0000000857567825 */ /* 0x100fe200078e0058 */
[----:B------:R-:W-:Y:S02]  /*52b0*/  LOP3.LUT R117, R84, R149, RZ, 0xfc, !PT ;  /* 0x0000009554757212 */ /* 0x000fe400078efcff */
[----:B------:R-:W-:Y:S01]  /*52c0*/  LOP3.LUT R119, R82, R141, RZ, 0xfc, !PT ;  /* 0x0000008d52777212 */ /* 0x000fe200078efcff */
[----:B------:R-:W-:Y:S01]  /*52d0*/  IMAD.WIDE.U32 R82, R83, 0x8, R88 ;  /* 0x0000000853527825 */ /* 0x000fe200078e0058 */
[----:B------:R-:W-:-:S02]  /*52e0*/  LOP3.LUT R123, R78, R137, RZ, 0xfc, !PT ;  /* 0x000000894e7b7212 */ /* 0x000fc400078efcff */
[----:B------:R-:W-:Y:S01]  /*52f0*/  LOP3.LUT R125, R74, R93, RZ, 0xfc, !PT ;  /* 0x0000005d4a7d7212 */ /* 0x000fe200078efcff */
[----:B------:R-:W-:Y:S01]  /*5300*/  IMAD.WIDE.U32 R74, R75, 0x8, R88 ;  /* 0x000000084b4a7825 */ /* 0x000fe200078e0058 */
[----:B------:R-:W-:Y:S02]  /*5310*/  LOP3.LUT R127, R72, R91, RZ, 0xfc, !PT ;  /* 0x0000005b487f7212 */ /* 0x000fe400078efcff */
[----:B------:R-:W-:Y:S01]  /*5320*/  LOP3.LUT R114, R114, 0xff0000, R147, 0xf8, !PT ;  /* 0x00ff000072727812 */ /* 0x000fe200078ef893 */
[----:B------:R-:W-:Y:S01]  /*5330*/  IMAD.WIDE.U32 R72, R73, 0x8, R88 ;  /* 0x0000000849487825 */ /* 0x000fe200078e0058 */
[----:B------:R-:W-:Y:S02]  /*5340*/  SHF.L.U32 R139, R139, 0x18, RZ ;  /* 0x000000188b8b7819 */ /* 0x000fe400000006ff */
[----:B------:R-:W-:Y:S01]  /*5350*/  LOP3.LUT R116, R116, 0xff0000, R163, 0xf8, !PT ;  /* 0x00ff000074747812 */ /* 0x000fe200078ef8a3 */
[----:B------:R-:W-:Y:S01]  /*5360*/  IMAD.WIDE.U32 R78, R79, 0x8, R88 ;  /* 0x000000084f4e7825 */ /* 0x000fe200078e0058 */
[----:B------:R-:W-:-:S02]  /*5370*/  SHF.L.U32 R157, R157, 0x18, RZ ;  /* 0x000000189d9d7819 */ /* 0x000fc400000006ff */
[----:B------:R-:W-:Y:S01]  /*5380*/  LOP3.LUT R118, R118, 0xff0000, R175, 0xf8, !PT ;  /* 0x00ff000076767812 */ /* 0x000fe200078ef8af */
[--C-:B------:R-:W-:Y:S01]  /*5390*/  IMAD.WIDE.U32 R84, R85, 0x8, R88.reuse ;  /* 0x0000000855547825 */ /* 0x100fe200078e0058 */
[----:B------:R-:W-:Y:S02]  /*53a0*/  SHF.L.U32 R143, R143, 0x18, RZ ;  /* 0x000000188f8f7819 */ /* 0x000fe400000006ff */
[----:B------:R-:W-:Y:S01]  /*53b0*/  SHF.L.U32 R177, R177, 0x18, RZ ;  /* 0x00000018b1b17819 */ /* 0x000fe200000006ff */
[----:B------:R-:W-:Y:S01]  /*53c0*/  IMAD.WIDE.U32 R88, R3, 0x8, R88 ;  /* 0x0000000803587825 */ /* 0x000fe200078e0058 */
[----:B------:R-:W-:Y:S02]  /*53d0*/  MOV R3, R107 ;  /* 0x0000006b00037202 */ /* 0x000fe40000000f00 */
[----:B------:R-:W-:Y:S02]  /*53e0*/  LOP3.LUT R114, R114, 0xff000000, R139, 0xf8, !PT ;  /* 0xff00000072727812 */ /* 0x000fe400078ef88b */
[----:B------:R-:W-:Y:S01]  /*53f0*/  LOP3.LUT R116, R116, 0xff000000, R157, 0xf8, !PT ;  /* 0xff00000074747812 */ /* 0x000fe200078ef89d */
[----:B------:R0:W-:Y:S01]  /*5400*/  STG.E.64 desc[UR6][R72.64], R2 ;  /* 0x0000000248007986 */ /* 0x0001e2000c101b06 */
[----:B------:R-:W-:-:S02]  /*5410*/  LOP3.LUT R118, R118, 0xff000000, R143, 0xf8, !PT ;  /* 0xff00000076767812 */ /* 0x000fc400078ef88f */
[----:B------:R-:W-:Y:S01]  /*5420*/  LOP3.LUT R120, R120, 0xff000000, R177, 0xf8, !PT ;  /* 0xff00000078787812 */ /* 0x000fe200078ef8b1 */
        /* <DEDUP_REMOVED lines=9> */
.L_x_11405:
[----:B------:R-:W0:Y:S01]  /*54c0*/  LDCU.U8 UR4, c[0x0][0x3c0] ;  /* 0x00007800ff0477ac */ /* 0x000e220008000000 */
        /* <DEDUP_REMOVED lines=14> */
[----:B-1----:R-:W-:Y:S01]  /*55b0*/  LOP3.LUT R2, R101, 0x60, R104, 0xf8, !PT ;  /* 0x0000006065027812 */ /* 0x002fe200078ef868 */
[--C-:B------:R-:W-:Y:S01]  /*55c0*/  FADD R74, R139, -R0.reuse ;  /* 0x800000008b4a7221 */ /* 0x100fe20000000000 */
[----:B------:R-:W-:Y:S01]  /*55d0*/  SHF.L.U32 R3, R105, 0x7, RZ ;  /* 0x0000000769037819 */ /* 0x000fe200000006ff */
        /* <DEDUP_REMOVED lines=68> */
[----:B------:R-:W-:-:S02]  /*5a20*/  HADD2.F32 R76, -RZ, R108.H1_H1 ;  /* 0x3000006cff4c7230 */ /* 0x000fc40000004100 */
[C---:B------:R-:W-:Y:S01]  /*5a30*/  FMUL R93, R75.reuse, R96 ;  /* 0x000000604b5d7220 */ /* 0x040fe20000400000 */
[C---:B------:R-:W-:Y:S01]  /*5a40*/  FMUL R167, R75.reuse, R114 ;  /* 0x000000724ba77220 */ /* 0x040fe20000400000 */
[C---:B------:R-:W-:Y:S01]  /*5a50*/  FMUL R120, R75.reuse, R132 ;  /* 0x000000844b787220 */ /* 0x040fe20000400000 */
[C---:B------:R-:W-:Y:S01]  /*5a60*/  FMUL R126, R75.reuse, R136 ;  /* 0x000000884b7e7220 */ /* 0x040fe20000400000 */
[C---:B------:R-:W-:Y:S01]  /*5a70*/  FMUL R144, R75.reuse, R152 ;  /* 0x000000984b907220 */ /* 0x040fe20000400000 */
[C---:B------:R-:W-:Y:S01]  /*5a80*/  FMUL R121, R75.reuse, R158 ;  /* 0x0000009e4b797220 */ /* 0x040fe20000400000 */
[--C-:B------:R-:W-:Y:S02]  /*5a90*/  HADD2.F32 R162, -RZ, R109.reuse.H0_H0 ;  /* 0x2000006dffa27230 */ /* 0x100fe40000004100 */
        /* <DEDUP_REMOVED lines=70> */
[--C-:B------:R-:W-:Y:S02]  /*5f00*/  HADD2.F32 R76, -RZ, R110.reuse.H0_H0 ;  /* 0x2000006eff4c7230 */ /* 0x100fe40000004100 */
[----:B------:R-:W-:Y:S01]  /*5f10*/  FFMA R77, R79, R166, R168 ;  /* 0x000000a64f4d7223 */ /* 0x000fe200000000a8 */
[----:B------:R-:W-:Y:S01]  /*5f20*/  HADD2.F32 R162, -RZ, R110.H1_H1 ;  /* 0x3000006effa27230 */ /* 0x000fe20000004100 */
[----:B------:R-:W-:Y:S01]  /*5f30*/  FMNMX3 R102, R102, |R107|, |R91|, !PT ;  /* 0x4000006b66667276 */ /* 0x000fe2000780045b */
        /* <DEDUP_REMOVED lines=28> */
[--C-:B------:R-:W-:Y:S02]  /*6100*/  HADD2.F32 R171, -RZ, R71.reuse.H1_H1 ;  /* 0x30000047ffab7230 */ /* 0x100fe40000004100 */
[----:B------:R-:W-:Y:S01]  /*6110*/  @P2 FADD R75, R75, 1 ;  /* 0x3f8000004b4b2421 */ /* 0x000fe20000000000 */
[----:B------:R-:W-:Y:S02]  /*6120*/  HADD2.F32 R167, -RZ, R71.H0_H0 ;  /* 0x20000047ffa77230 */ /* 0x000fe40000004100 */
[----:B------:R-:W-:Y:S01]  /*6130*/  @P2 FADD R162, R162, 1 ;  /* 0x3f800000a2a22421 */ /* 0x000fe20000000000 */
[--C-:B------:R-:W-:Y:S02]  /*6140*/  HADD2.F32 R165, -RZ, R34.reuse.H0_H0 ;  /* 0x20000022ffa57230 */ /* 0x100fe40000004100 */
[----:B------:R-:W-:Y:S01]  /*6150*/  @P2 FADD R171, R171, 1 ;  /* 0x3f800000abab2421 */ /* 0x000fe20000000000 */
[----:B------:R-:W-:-:S02]  /*6160*/  HADD2.F32 R164, -RZ, R34.H1_H1 ;  /* 0x30000022ffa47230 */ /* 0x000fc40000004100 */
[----:B------:R-:W-:Y:S01]  /*6170*/  @P2 FADD R167, R167, 1 ;  /* 0x3f800000a7a72421 */ /* 0x000fe20000000000 */
[--C-:B------:R-:W-:Y:S02]  /*6180*/  HADD2.F32 R173, -RZ, R35.reuse.H1_H1 ;  /* 0x30000023ffad7230 */ /* 0x100fe40000004100 */
        /* <DEDUP_REMOVED lines=157> */
[----:B------:R-:W-:Y:S01]  /*6b60*/  HADD2.F32 R167, -RZ, R16.H0_H0 ;  /* 0x20000010ffa77230 */ /* 0x000fe20000004100 */
[----:B------:R-:W-:Y:S01]  /*6b70*/  FMNMX3 R102, R102, |R72|, |R77|, !PT ;  /* 0x4000004866667276 */ /* 0x000fe2000780044d */
[----:B------:R-:W-:Y:S01]  /*6b80*/  FFMA R145, R145, R166, R168 ;  /* 0x000000a691917223 */ /* 0x000fe200000000a8 */
[----:B------:R-:W-:Y:S01]  /*6b90*/  FFMA R166, R98, R169, R171 ;  /* 0x000000a962a67223 */ /* 0x000fe200000000ab */
[----:B------:R-:W-:-:S02]  /*6ba0*/  HADD2.F32 R116, -RZ, R46.H0_H0 ;  /* 0x2000002eff747230 */ /* 0x000fc40000004100 */
[----:B------:R-:W-:Y:S01]  /*6bb0*/  FFMA R146, R146, R165, R167 ;  /* 0x000000a592927223 */ /* 0x000fe200000000a7 */
[----:B------:R-:W-:Y:S01]  /*6bc0*/  FMNMX3 R98, R102, |R76|, |R93|, !PT ;  /* 0x4000004c66627276 */ /* 0x000fe2000780045d */
[----:B------:R-:W-:Y:S02]  /*6bd0*/  HADD2.F32 R165, -RZ, R54.H0_H0 ;  /* 0x20000036ffa57230 */ /* 0x000fe40000004100 */
[----:B------:R-:W-:Y:S01]  /*6be0*/  FMUL R175, R92, R106 ;  /* 0x0000006a5caf7220 */ /* 0x000fe20000400000 */
[----:B------:R-:W-:Y:S01]  /*6bf0*/  HADD2.F32 R167, -RZ, R18.H0_H0 ;  /* 0x20000012ffa77230 */ /* 0x000fe20000004100 */
[----:B------:R-:W-:Y:S01]  /*6c00*/  FMNMX3 R98, R98, |R78|, |R79|, !PT ;  /* 0x4000004e62627276 */ /* 0x000fe2000780044f */
[----:B------:R-:W-:Y:S01]  /*6c10*/  @P2 FADD R116, R116, 1 ;  /* 0x3f80000074742421 */ /* 0x000fe20000000000 */
[----:B------:R-:W-:Y:S01]  /*6c20*/  @P2 FADD R165, R165, 1 ;  /* 0x3f800000a5a52421 */ /* 0x000fe20000000000 */
[----:B------:R-:W-:Y:S01]  /*6c30*/  HADD2.F32 R169, -RZ, R4.H0_H0 ;  /* 0x20000004ffa97230 */ /* 0x000fe20000004100 */
[----:B------:R-:W-:Y:S01]  /*6c40*/  FMNMX3 R98, R98, |R92|, |R89|, !PT ;  /* 0x4000005c62627276 */ /* 0x000fe20007800459 */
[----:B------:R-:W-:-:S02]  /*6c50*/  HADD2.F32 R171, -RZ, R41.H0_H0 ;  /* 0x20000029ffab7230 */ /* 0x000fc40000004100 */
[----:B------:R-:W-:Y:S01]  /*6c60*/  FFMA R140, R140, R165, R167 ;  /* 0x000000a58c8c7223 */ /* 0x000fe200000000a7 */
[----:B------:R-:W-:Y:S01]  /*6c70*/  HADD2.F32 R165, -RZ, R48.H0_H0 ;  /* 0x20000030ffa57230 */ /* 0x000fe20000004100 */
[----:B------:R-:W-:Y:S01]  /*6c80*/  FMNMX3 R98, R98, |R96|, |R73|, !PT ;  /* 0x4000006062627276 */ /* 0x000fe20007800449 */
[----:B------:R-:W-:Y:S02]  /*6c90*/  HADD2.F32 R167, -RZ, R12.H0_H0 ;  /* 0x2000000cffa77230 */ /* 0x000fe40000004100 */
[----:B------:R-:W-:Y:S01]  /*6ca0*/  @P2 FADD R171, R171, 1 ;  /* 0x3f800000abab2421 */ /* 0x000fe20000000000 */
[----:B------:R-:W-:Y:S02]  /*6cb0*/  HADD2.F32 R134, -RZ, R48.H1_H1 ;  /* 0x30000030ff867230 */ /* 0x000fe40000004100 */
[----:B------:R-:W-:Y:S01]  /*6cc0*/  @P2 FADD R165, R165, 1 ;  /* 0x3f800000a5a52421 */ /* 0x000fe20000000000 */
[----:B------:R-:W-:Y:S01]  /*6cd0*/  FMNMX3 R98, R98, |R112|, |R75|, !PT ;  /* 0x4000007062627276 */ /* 0x000fe2000780044b */
[----:B------:R-:W-:-:S02]  /*6ce0*/  HADD2.F32 R162, -RZ, R12.H1_H1 ;  /* 0x3000000cffa27230 */ /* 0x000fc40000004100 */
[----:B------:R-:W-:Y:S01]  /*6cf0*/  FMUL R183, R144, R106 ;  /* 0x0000006a90b77220 */ /* 0x000fe20000400000 */
[----:B------:R-:W-:Y:S01]  /*6d00*/  FFMA R130, R130, R165, R167 ;  /* 0x000000a582827223 */ /* 0x000fe200000000a7 */
[----:B------:R-:W-:Y:S01]  /*6d10*/  FMNMX3 R98, R98, |R114|, |R3|, !PT ;  /* 0x4000007262627276 */ /* 0x000fe20007800403 */
[----:B------:R-:W-:Y:S02]  /*6d20*/  HADD2.F32 R165, -RZ, R50.H0_H0 ;  /* 0x20000032ffa57230 */ /* 0x000fe40000004100 */
[----:B------:R-:W-:Y:S01]  /*6d30*/  @P2 FADD R134, R134, 1 ;  /* 0x3f80000086862421 */ /* 0x000fe20000000000 */
[----:B------:R-:W-:Y:S01]  /*6d40*/  HADD2.F32 R167, -RZ, R14.H0_H0 ;  /* 0x2000000effa77230 */ /* 0x000fe20000004100 */
[----:B------:R-:W-:Y:S01]  /*6d50*/  FMNMX3 R98, R98, |R120|, |R97|, !PT ;  /* 0x4000007862627276 */ /* 0x000fe20007800461 */
[----:B------:R-:W-:Y:S02]  /*6d60*/  HADD2.F32 R168, -RZ, R47.H1_H1 ;  /* 0x3000002fffa87230 */ /* 0x000fe40000004100 */
[----:B------:R-:W-:Y:S01]  /*6d70*/  @P2 FADD R165, R165, 1 ;  /* 0x3f800000a5a52421 */ /* 0x000fe20000000000 */
[----:B------:R-:W-:Y:S01]  /*6d80*/  FFMA R141, R141, R134, R162 ;  /* 0x000000868d8d7223 */ /* 0x000fe200000000a2 */
[----:B------:R-:W-:Y:S01]  /*6d90*/  FMNMX3 R98, R98, |R126|, |R95|, !PT ;  /* 0x4000007e62627276 */ /* 0x000fe2000780045f */
[----:B------:R-:W-:-:S02]  /*6da0*/  HADD2.F32 R134, -RZ, R50.H1_H1 ;  /* 0x30000032ff867230 */ /* 0x000fc40000004100 */
        /* <DEDUP_REMOVED lines=9> */
[----:B------:R-:W-:Y:S01]  /*6e40*/  @P2 FADD R134, R134, 1 ;  /* 0x3f80000086862421 */ /* 0x000fe20000000000 */
[----:B------:R-:W-:Y:S01]  /*6e50*/  FFMA R165, R118, R165, R167 ;  /* 0x000000a576a57223 */ /* 0x000fe200000000a7 */
[----:B------:R-:W-:Y:S01]  /*6e60*/  FMNMX3 R98, R98, |R136|, |R117|, !PT ;  /* 0x4000008862627276 */ /* 0x000fe20007800475 */
[----:B------:R-:W-:Y:S02]  /*6e70*/  HADD2.F32 R118, -RZ, R10.H0_H0 ;  /* 0x2000000aff767230 */ /* 0x000fe40000004100 */
[----:B------:R-:W-:Y:S01]  /*6e80*/  FFMA R153, R153, R168, R170 ;  /* 0x000000a899997223 */ /* 0x000fe200000000aa */
[----:B------:R-:W-:Y:S01]  /*6e90*/  FFMA R149, R149, R134, R162 ;  /* 0x0000008695957223 */ /* 0x000fe200000000a2 */
[----:B------:R-:W-:Y:S01]  /*6ea0*/  FMNMX3 R98, R98, |R144|, |R123|, !PT ;  /* 0x4000009062627276 */ /* 0x000fe2000780047b */
[----:B------:R-:W-:Y:S02]  /*6eb0*/  HADD2.F32 R134, -RZ, R44.H1_H1 ;  /* 0x3000002cff867230 */ /* 0x000fe40000004100 */
[----:B------:R-:W-:Y:S01]  /*6ec0*/  FFMA R167, R113, R116, R118 ;  /* 0x0000007471a77223 */ /* 0x000fe20000000076 */
[--C-:B------:R-:W-:Y:S01]  /*6ed0*/  HADD2.F32 R113, -RZ, R40.reuse.H0_H0 ;  /* 0x20000028ff717230 */ /* 0x100fe20000004100 */
[----:B------:R-:W-:Y:S01]  /*6ee0*/  FMNMX3 R98, R98, |R152|, |R121|, !PT ;  /* 0x4000009862627276 */ /* 0x000fe20007800479 */
[----:B------:R-:W-:-:S02]  /*6ef0*/  HADD2.F32 R116, -RZ, R40.H1_H1 ;  /* 0x30000028ff747230 */ /* 0x000fc40000004100 */
[----:B------:R-:W-:Y:S01]  /*6f00*/  @P2 FADD R134, R134, 1 ;  /* 0x3f80000086862421 */ /* 0x000fe20000000000 */
[----:B------:R-:W-:Y:S02]  /*6f10*/  HADD2.F32 R118, -RZ, R4.H1_H1 ;  /* 0x30000004ff767230 */ /* 0x000fe40000004100 */
[----:B------:R-:W-:Y:S01]  /*6f20*/  @P2 FADD R113, R113, 1 ;  /* 0x3f80000071712421 */ /* 0x000fe20000000000 */
[----:B------:R-:W-:Y:S01]  /*6f30*/  FMNMX3 R98, R98, |R150|, |R119|, !PT ;  /* 0x4000009662627276 */ /* 0x000fe20007800477 */
[----:B------:R-:W-:Y:S01]  /*6f40*/  @P2 FADD R116, R116, 1 ;  /* 0x3f80000074742421 */ /* 0x000fe20000000000 */
[----:B------:R-:W-:Y:S02]  /*6f50*/  HADD2.F32 R162, -RZ, R8.H1_H1 ;  /* 0x30000008ffa27230 */ /* 0x000fe40000004100 */
[----:B------:R-:W-:Y:S01]  /*6f60*/  FFMA R102, R94, R113, R169 ;  /* 0x000000715e667223 */ /* 0x000fe200000000a9 */
[----:B------:R-:W-:Y:S01]  /*6f70*/  FMNMX3 R98, R98, |R158|, |R125|, !PT ;  /* 0x4000009e62627276 */ /* 0x000fe2000780047d */
[----:B------:R-:W-:-:S02]  /*6f80*/  HADD2.F32 R169, -RZ, R5.H0_H0 ;  /* 0x20000005ffa97230 */ /* 0x000fc40000004100 */
[----:B------:R-:W-:Y:S01]  /*6f90*/  FFMA R157, R157, R116, R118 ;  /* 0x000000749d9d7223 */ /* 0x000fe20000000076 */
[----:B------:R-:W-:Y:S01]  /*6fa0*/  HADD2.F32 R94, -RZ, R41.H1_H1 ;  /* 0x30000029ff5e7230 */ /* 0x000fe20000004100 */
[----:B------:R-:W-:Y:S01]  /*6fb0*/  FMNMX3 R98, R98, |R156|, |R127|, !PT ;  /* 0x4000009c62627276 */ /* 0x000fe2000780047f */
[----:B------:R-:W0:Y:S01]  /*6fc0*/  LDC.U8 R116, c[0x0][0x404] ;  /* 0x00010100ff747b82 */ /* 0x000e220000000000 */
[----:B------:R-:W-:Y:S01]  /*6fd0*/  FFMA R169, R90, R171, R169 ;  /* 0x000000ab5aa97223 */ /* 0x000fe200000000a9 */
[----:B------:R-:W-:Y:S02]  /*6fe0*/  HADD2.F32 R113, -RZ, R42.H0_H0 ;  /* 0x2000002aff717230 */ /* 0x000fe40000004100 */
[----:B------:R-:W-:Y:S01]  /*6ff0*/  @P2 FADD R94, R94, 1 ;  /* 0x3f8000005e5e2421 */ /* 0x000fe20000000000 */
[----:B------:R-:W-:Y:S01]  /*7000*/  HADD2.F32 R90, -RZ, R5.H1_H1 ;  /* 0x30000005ff5a7230 */ /* 0x000fe20000004100 */
[----:B------:R-:W-:Y:S01]  /*7010*/  FMNMX3 R98, R98, |R154|, |R131|, !PT ;  /* 0x4000009a62627276 */ /* 0x000fe20007800483 */
[----:B------:R-:W-:-:S02]  /*7020*/  HADD2.F32 R171, -RZ, R6.H0_H0 ;  /* 0x20000006ffab7230 */ /* 0x000fc40000004100 */
[----:B------:R-:W-:Y:S01]  /*7030*/  @P2 FADD R113, R113, 1 ;  /* 0x3f80000071712421 */ /* 0x000fe20000000000 */
[----:B------:R-:W-:Y:S01]  /*7040*/  FFMA R147, R147, R134, R162 ;  /* 0x0000008693937223 */ /* 0x000fe200000000a2 */
[----:B------:R-:W-:Y:S01]  /*7050*/  FFMA R159, R159, R94, R90 ;  /* 0x0000005e9f9f7223 */ /* 0x000fe2000000005a */
[----:B------:R-:W-:Y:S01]  /*7060*/  FMNMX3 R98, R98, |R148|, |R129|, !PT ;  /* 0x4000009462627276 */ /* 0x000fe20007800481 */
[----:B------:R-:W-:Y:S02]  /*7070*/  HADD2.F32 R90, -RZ, R42.H1_H1 ;  /* 0x3000002aff5a7230 */ /* 0x000fe40000004100 */
[----:B------:R-:W-:Y:S01]  /*7080*/  FFMA R170, R74, R113, R171 ;  /* 0x000000714aaa7223 */ /* 0x000fe200000000ab */
[----:B------:R-:W-:Y:S01]  /*7090*/  HADD2.F32 R171, -RZ, R43.H0_H0 ;  /* 0x2000002bffab7230 */ /* 0x000fe20000004100 */
[----:B------:R-:W-:Y:S01]  /*70a0*/  FMNMX3 R98, R98, |R146|, |R133|, !PT ;  /* 0x4000009262627276 */ /* 0x000fe20007800485 */
[----:B------:R-:W-:Y:S02]  /*70b0*/  HADD2.F32 R74, -RZ, R6.H1_H1 ;  /* 0x30000006ff4a7230 */ /* 0x000fe40000004100 */
[----:B------:R-:W-:Y:S01]  /*70c0*/  @P2 FADD R90, R90, 1 ;  /* 0x3f8000005a5a2421 */ /* 0x000fe20000000000 */
[----:B------:R-:W-:Y:S01]  /*70d0*/  HADD2.F32 R113, -RZ, R7.H0_H0 ;  /* 0x20000007ff717230 */ /* 0x000fe20000004100 */
[----:B------:R-:W-:Y:S01]  /*70e0*/  FMNMX3 R98, R98, |R142|, |R135|, !PT ;  /* 0x4000008e62627276 */ /* 0x000fe20007800487 */
[----:B------:R-:W-:Y:S01]  /*70f0*/  @P2 FADD R171, R171, 1 ;  /* 0x3f800000abab2421 */ /* 0x000fe20000000000 */
[----:B------:R-:W-:Y:S01]  /*7100*/  FFMA R161, R161, R90, R74 ;  /* 0x0000005aa1a17223 */ /* 0x000fe2000000004a */
[----:B------:R-:W-:Y:S01]  /*7110*/  HADD2.F32 R74, -RZ, R43.H1_H1 ;  /* 0x3000002bff4a7230 */ /* 0x000fe20000004100 */
[----:B------:R-:W-:Y:S01]  /*7120*/  FMNMX3 R98, R98, |R140|, |R139|, !PT ;  /* 0x4000008c62627276 */ /* 0x000fe2000780048b */
[----:B------:R-:W-:Y:S01]  /*7130*/  FFMA R171, R2, R171, R113 ;  /* 0x000000ab02ab7223 */ /* 0x000fe20000000071 */
[----:B------:R-:W-:Y:S01]  /*7140*/  HADD2.F32 R2, -RZ, R7.H1_H1 ;  /* 0x30000007ff027230 */ /* 0x000fe20000004100 */
[----:B0-----:R-:W-:Y:S01]  /*7150*/  ISETP.NE.AND P1, PT, R116, RZ, PT ;  /* 0x000000ff7400720c */ /* 0x001fe20003f25270 */
[----:B------:R-:W-:Y:S01]  /*7160*/  @P2 FADD R74, R74, 1 ;  /* 0x3f8000004a4a2421 */ /* 0x000fe20000000000 */
[----:B------:R-:W-:Y:S01]  /*7170*/  FMNMX3 R98, R98, |R160|, |R137|, !PT ;  /* 0x400000a062627276 */ /* 0x000fe20007800489 */
[----:B------:R-:W-:-:S02]  /*7180*/  HADD2.F32 R134, -RZ, R46.H1_H1 ;  /* 0x3000002eff867230 */ /* 0x000fc40000004100 */
[-C--:B------:R-:W-:Y:S01]  /*7190*/  FMUL R168, R107, R106.reuse ;  /* 0x0000006a6ba87220 */ /* 0x080fe20000400000 */
[----:B------:R-:W-:Y:S01]  /*71a0*/  FMUL R113, R72, R106 ;  /* 0x0000006a48717220 */ /* 0x000fe20000400000 */
[----:B------:R-:W-:Y:S01]  /*71b0*/  FFMA R163, R163, R74, R2 ;  /* 0x0000004aa3a37223 */ /* 0x000fe20000000002 */
[----:B------:R-:W-:Y:S01]  /*71c0*/  FMNMX3 R98, R98, |R130|, |R141|, !PT ;  /* 0x4000008262627276 */ /* 0x000fe2000780048d */
[----:B------:R-:W-:Y:S02]  /*71d0*/  HADD2.F32 R162, -RZ, R10.H1_H1 ;  /* 0x3000000affa27230 */ /* 0x000fe40000004100 */
[-C--:B------:R-:W-:Y:S01]  /*71e0*/  FMUL R179, R112, R106.reuse ;  /* 0x0000006a70b37220 */ /* 0x080fe20000400000 */
[----:B------:R-:W-:Y:S01]  /*71f0*/  FSEL R2, R92, R175, !P1 ;  /* 0x000000af5c027208 */ /* 0x000fe20004800000 */
[----:B------:R-:W-:Y:S01]  /*7200*/  @P2 FADD R134, R134, 1 ;  /* 0x3f80000086862421 */ /* 0x000fe20000000000 */
[-C--:B------:R-:W-:Y:S01]  /*7210*/  FMUL R177, R96, R106.reuse ;  /* 0x0000006a60b17220 */ /* 0x080fe20000400000 */
[----:B------:R-:W-:Y:S01]  /*7220*/  FMUL R175, R120, R106 ;  /* 0x0000006a78af7220 */ /* 0x000fe20000400000 */
[----:B------:R-:W-:Y:S01]  /*7230*/  FSEL R168, R107, R168, !P1 ;  /* 0x000000a86ba87208 */ /* 0x000fe20004800000 */
        /* <DEDUP_REMOVED lines=57> */
[----:B------:R-:W-:Y:S01]  /*75d0*/  LOP3.LUT R81, R81, 0xffffff00, RZ, 0xc0, !PT ;  /* 0xffffff0051517812 */ /* 0x000fe200078ec0ff */
[-C--:B------:R-:W-:Y:S01]  /*75e0*/  @P1 FMUL R139, R139, R106.reuse ;  /* 0x0000006a8b8b1220 */ /* 0x080fe20000400000 */
[----:B------:R-:W-:Y:S01]  /*75f0*/  F2FP.SATFINITE.E4M3.F32.PACK_AB_MERGE_C R140, RZ, R179, RZ ;  /* 0x000000b3ff8c723e */ /* 0x000fe200048070ff */
[-C--:B------:R-:W-:Y:S01]  /*7600*/  @P1 FMUL R3, R3, R106.reuse ;  /* 0x0000006a03031220 */ /* 0x080fe20000400000 */
[----:B------:R-:W-:Y:S01]  /*7610*/  FSEL R181, R132, R181, !P1 ;  /* 0x000000b584b57208 */ /* 0x000fe20004800000 */
[-C--:B------:R-:W-:Y:S01]  /*7620*/  FMUL R132, R167, R106.reuse ;  /* 0x0000006aa7847220 */ /* 0x080fe20000400000 */
[----:B------:R-:W-:Y:S01]  /*7630*/  FSEL R191, R124, R191, !P1 ;  /* 0x000000bf7cbf7208 */ /* 0x000fe20004800000 */
[-C--:B------:R-:W-:Y:S01]  /*7640*/  @P1 FMUL R117, R117, R106.reuse ;  /* 0x0000006a75751220 */ /* 0x080fe20000400000 */
[----:B------:R-:W-:Y:S01]  /*7650*/  FMNMX3 R136, R128, |R169|, |R159|, !PT ;  /* 0x400000a980887276 */ /* 0x000fe2000780049f */
[-C--:B------:R-:W-:Y:S01]  /*7660*/  @P1 FMUL R125, R125, R106.reuse ;  /* 0x0000006a7d7d1220 */ /* 0x080fe20000400000 */
[----:B------:R-:W-:Y:S01]  /*7670*/  FSEL R185, R152, R185, !P1 ;  /* 0x000000b998b97208 */ /* 0x000fe20004800000 */
[-C--:B------:R-:W-:Y:S01]  /*7680*/  @P1 FMUL R115, R115, R106.reuse ;  /* 0x0000006a73731220 */ /* 0x080fe20000400000 */
[----:B------:R-:W-:Y:S01]  /*7690*/  FSEL R120, R130, R177, !P1 ;  /* 0x000000b182787208 */ /* 0x000fe20004800000 */
[-C--:B------:R-:W-:Y:S01]  /*76a0*/  FMUL R177, R164, R106.reuse ;  /* 0x0000006aa4b17220 */ /* 0x080fe20000400000 */
[----:B------:R-:W-:Y:S01]  /*76b0*/  FSEL R124, R122, R175, !P1 ;  /* 0x000000af7a7c7208 */ /* 0x000fe20004800000 */
[-C--:B------:R-:W-:Y:S01]  /*76c0*/  FMUL R175, R102, R106.reuse ;  /* 0x0000006a66af7220 */ /* 0x080fe20000400000 */
[----:B------:R-:W-:Y:S01]  /*76d0*/  LOP3.LUT R140, R81, 0xffff, R140, 0xf8, !PT ;  /* 0x0000ffff518c7812 */ /* 0x000fe200078ef88c */
[----:B------:R-:W-:Y:S01]  /*76e0*/  @P1 FMUL R133, R133, R106 ;  /* 0x0000006a85851220 */ /* 0x000fe20000400000 */
[----:B------:R-:W-:Y:S01]  /*76f0*/  F2FP.SATFINITE.E4M3.F32.PACK_AB_MERGE_C R168, RZ, R168, RZ ;  /* 0x000000a8ffa8723e */ /* 0x000fe200048070ff */
[-C--:B------:R-:W-:Y:S01]  /*7700*/  @P1 FMUL R123, R123, R106.reuse ;  /* 0x0000006a7b7b1220 */ /* 0x080fe20000400000 */
[----:B------:R-:W-:Y:S01]  /*7710*/  F2FP.SATFINITE.E4M3.F32.PACK_AB_MERGE_C R91, RZ, R91, RZ ;  /* 0x0000005bff5b723e */ /* 0x000fe200048070ff */
[----:B------:R-:W-:Y:S01]  /*7720*/  @P1 FMUL R75, R75, R106 ;  /* 0x0000006a4b4b1220 */ /* 0x000fe20000400000 */
[----:B------:R-:W-:Y:S01]  /*7730*/  FMNMX3 R136, R136, |R170|, |R161|, !PT ;  /* 0x400000aa88887276 */ /* 0x000fe200078004a1 */
[-C--:B------:R-:W-:Y:S01]  /*7740*/  @P1 FMUL R161, R161, R106.reuse ;  /* 0x0000006aa1a11220 */ /* 0x080fe20000400000 */
[----:B------:R-:W-:Y:S01]  /*7750*/  LOP3.LUT R81, R84, 0xffffff00, RZ, 0xc0, !PT ;  /* 0xffffff0054517812 */ /* 0x000fe200078ec0ff */
[-C--:B------:R-:W-:Y:S01]  /*7760*/  @P1 FMUL R97, R97, R106.reuse ;  /* 0x0000006a61611220 */ /* 0x080fe20000400000 */
[----:B------:R-:W-:Y:S01]  /*7770*/  LOP3.LUT R83, R83, 0xffffff00, RZ, 0xc0, !PT ;  /* 0xffffff0053537812 */ /* 0x000fe200078ec0ff */
[-C--:B------:R-:W-:Y:S01]  /*7780*/  @P1 FMUL R141, R141, R106.reuse ;  /* 0x0000006a8d8d1220 */ /* 0x080fe20000400000 */
[----:B------:R-:W-:Y:S01]  /*7790*/  F2FP.SATFINITE.E4M3.F32.PACK_AB_MERGE_C R84, RZ, R185, RZ ;  /* 0x000000b9ff54723e */ /* 0x000fe200048070ff */
[-C--:B------:R-:W-:Y:S01]  /*77a0*/  FMUL R130, R165, R106.reuse ;  /* 0x0000006aa5827220 */ /* 0x080fe20000400000 */
[----:B------:R-:W-:Y:S01]  /*77b0*/  FSEL R187, R154, R187, !P1 ;  /* 0x000000bb9abb7208 */ /* 0x000fe20004800000 */
[----:B------:R-:W-:Y:S01]  /*77c0*/  @P1 FMUL R121, R121, R106 ;  /* 0x0000006a79791220 */ /* 0x000fe20000400000 */
[----:B------:R-:W-:Y:S01]  /*77d0*/  FSEL R167, R167, R132, !P1 ;  /* 0x00000084a7a77208 */ /* 0x000fe20004800000 */
[-C--:B------:R-:W-:Y:S01]  /*77e0*/  @P1 FMUL R95, R95, R106.reuse ;  /* 0x0000006a5f5f1220 */ /* 0x080fe20000400000 */
[----:B------:R-:W-:Y:S01]  /*77f0*/  LOP3.LUT R138, R80, 0xffffff00, RZ, 0xc0, !PT ;  /* 0xffffff00508a7812 */ /* 0x000fe200078ec0ff */
[-C--:B------:R-:W-:Y:S01]  /*7800*/  FMUL R80, R171, R106.reuse ;  /* 0x0000006aab507220 */ /* 0x080fe20000400000 */
[----:B------:R-:W-:Y:S01]  /*7810*/  F2FP.SATFINITE.E4M3.F32.PACK_AB_MERGE_C R173, RZ, R173, RZ ;  /* 0x000000adffad723e */ /* 0x000fe200048070ff */
[-C--:B------:R-:W-:Y:S01]  /*7820*/  @P1 FMUL R131, R131, R106.reuse ;  /* 0x0000006a83831220 */ /* 0x080fe20000400000 */
[----:B------:R-:W-:Y:S01]  /*7830*/  FSEL R122, R164, R177, !P1 ;  /* 0x000000b1a47a7208 */ /* 0x000fe20004800000 */
[-C--:B------:R-:W-:Y:S01]  /*7840*/  FMUL R177, R170, R106.reuse ;  /* 0x0000006aaab17220 */ /* 0x080fe20000400000 */
[----:B------:R-:W-:Y:S01]  /*7850*/  FSEL R132, R102, R175, !P1 ;  /* 0x000000af66847208 */ /* 0x000fe20004800000 */
        /* <DEDUP_REMOVED lines=27> */
[----:B------:R-:W-:Y:S01]  /*7a10*/  F2FP.SATFINITE.E4M3.F32.PACK_AB_MERGE_C R144, RZ, R189, RZ ;  /* 0x000000bdff90723e */ /* 0x000fe200048070ff */
[----:B------:R-:W-:Y:S01]  /*7a20*/  @P1 FMUL R159, R159, R106 ;  /* 0x0000006a9f9f1220 */ /* 0x000fe20000400000 */
[----:B------:R-:W-:-:S02]  /*7a30*/  LOP3.LUT R91, R168, 0xffff, R91, 0xf8, !PT ;  /* 0x0000ffffa85b7812 */ /* 0x000fc400078ef85b */
[----:B------:R-:W-:Y:S02]  /*7a40*/  SHF.L.U32 R86, R107, 0x10, RZ ;  /* 0x000000106b567819 */ /* 0x000fe400000006ff */
[----:B------:R-:W-:Y:S02]  /*7a50*/  LOP3.LUT R77, R77, 0xffff, RZ, 0xc0, !PT ;  /* 0x0000ffff4d4d7812 */ /* 0x000fe400078ec0ff */
[----:B------:R-:W-:Y:S02]  /*7a60*/  F2FP.SATFINITE.E4M3.F32.PACK_AB_MERGE_C R2, RZ, R2, RZ ;  /* 0x00000002ff02723e */ /* 0x000fe400048070ff */
[----:B------:R-:W-:Y:S02]  /*7a70*/  F2FP.SATFINITE.E4M3.F32.PACK_AB_MERGE_C R89, RZ, R89, RZ ;  /* 0x00000059ff59723e */ /* 0x000fe400048070ff */
[----:B------:R-:W-:Y:S02]  /*7a80*/  FSEL R177, R170, R177, !P1 ;  /* 0x000000b1aab17208 */ /* 0x000fe40004800000 */
[----:B------:R-:W-:-:S02]  /*7a90*/  LOP3.LUT R181, R82, 0xffff, R181, 0xf8, !PT ;  /* 0x0000ffff52b57812 */ /* 0x000fc400078ef8b5 */
[----:B------:R-:W-:Y:S02]  /*7aa0*/  LOP3.LUT R83, R81, 0xffff, R142, 0xf8, !PT ;  /* 0x0000ffff51537812 */ /* 0x000fe400078ef88e */
[----:B------:R-:W-:Y:S02]  /*7ab0*/  LOP3.LUT R82, R87, 0xffffff00, RZ, 0xc0, !PT ;  /* 0xffffff0057527812 */ /* 0x000fe400078ec0ff */
[----:B------:R-:W-:Y:S02]  /*7ac0*/  LOP3.LUT R138, R138, 0xff, RZ, 0xc0, !PT ;  /* 0x000000ff8a8a7812 */ /* 0x000fe400078ec0ff */
[----:B------:R-:W-:Y:S02]  /*7ad0*/  PRMT R93, R93, 0x7104, RZ ;  /* 0x000071045d5d7816 */ /* 0x000fe400000000ff */
[----:B------:R-:W-:Y:S02]  /*7ae0*/  F2FP.SATFINITE.E4M3.F32.PACK_AB_MERGE_C R162, RZ, R162, RZ ;  /* 0x000000a2ffa2723e */ /* 0x000fe400048070ff */
[----:B------:R-:W-:-:S02]  /*7af0*/  F2FP.SATFINITE.E4M3.F32.PACK_AB_MERGE_C R79, RZ, R79, RZ ;  /* 0x0000004fff4f723e */ /* 0x000fc400048070ff */
[----:B------:R-:W-:Y:S02]  /*7b00*/  LOP3.LUT R81, R85, 0xffff, R144, 0xf8, !PT ;  /* 0x0000ffff55517812 */ /* 0x000fe400078ef890 */
[----:B------:R-:W-:Y:S02]  /*7b10*/  LOP3.LUT R86, R91, 0xff0000, R86, 0xf8, !PT ;  /* 0x00ff00005b567812 */ /* 0x000fe400078ef856 */
[----:B------:R-:W-:Y:S02]  /*7b20*/  F2FP.SATFINITE.E4M3.F32.PACK_AB_MERGE_C R87, RZ, R134, RZ ;  /* 0x00000086ff57723e */ /* 0x000fe400048070ff */
[----:B------:R-:W-:Y:S02]  /*7b30*/  SHF.L.U32 R77, R77, 0x18, RZ ;  /* 0x000000184d4d7819 */ /* 0x000fe400000006ff */
[----:B------:R-:W-:Y:S02]  /*7b40*/  LOP3.LUT R85, R88, 0xffffff00, RZ, 0xc0, !PT ;  /* 0xffffff0058557812 */ /* 0x000fe400078ec0ff */
[----:B------:R-:W-:-:S02]  /*7b50*/  LOP3.LUT R134, R2, 0xff, RZ, 0xc0, !PT ;  /* 0x000000ff02867812 */ /* 0x000fc400078ec0ff */
[----:B------:R-:W-:Y:S02]  /*7b60*/  SHF.L.U32 R89, R89, 0x8, RZ ;  /* 0x0000000859597819 */ /* 0x000fe400000006ff */
        /* <DEDUP_REMOVED lines=8> */
[----:B------:R-:W-:Y:S02]  /*7bf0*/  LOP3.LUT R73, R73, 0xffff, RZ, 0xc0, !PT ;  /* 0x0000ffff49497812 */ /* 0x000fe400078ec0ff */
[----:B------:R-:W-:Y:S02]  /*7c00*/  LOP3.LUT R85, R85, 0xffff, R88, 0xf8, !PT ;  /* 0x0000ffff55557812 */ /* 0x000fe400078ef858 */
[----:B------:R-:W-:-:S02]  /*7c10*/  LOP3.LUT R93, R93, 0xff0000, R162, 0xf8, !PT ;  /* 0x00ff00005d5d7812 */ /* 0x000fc400078ef8a2 */
[----:B------:R-:W-:Y:S02]  /*7c20*/  SHF.L.U32 R88, R79, 0x18, RZ ;  /* 0x000000184f587819 */ /* 0x000fe400000006ff */
[----:B------:R-:W-:Y:S02]  /*7c30*/  F2FP.SATFINITE.E4M3.F32.PACK_AB_MERGE_C R112, RZ, R112, RZ ;  /* 0x00000070ff70723e */ /* 0x000fe400048070ff */
[----:B------:R-:W-:Y:S02]  /*7c40*/  LOP3.LUT R86, R89, 0xff0000, R86, 0xf8, !PT ;  /* 0x00ff000059567812 */ /* 0x000fe400078ef856 */
[----:B------:R-:W-:Y:S02]  /*7c50*/  SHF.L.U32 R73, R73, 0x18, RZ ;  /* 0x0000001849497819 */ /* 0x000fe400000006ff */
[----:B------:R-:W-:Y:S02]  /*7c60*/  F2FP.SATFINITE.E4M3.F32.PACK_AB_MERGE_C R99, RZ, R99, RZ ;  /* 0x00000063ff63723e */ /* 0x000fe400048070ff */
[----:B------:R-:W-:-:S02]  /*7c70*/  LOP3.LUT R107, R93, R88, RZ, 0xfc, !PT ;  /* 0x000000585d6b7212 */ /* 0x000fc400078efcff */
[----:B------:R-:W-:Y:S02]  /*7c80*/  LOP3.LUT R88, R112, 0xff, RZ, 0xc0, !PT ;  /* 0x000000ff70587812 */ /* 0x000fe400078ec0ff */
[----:B------:R-:W-:Y:S02]  /*7c90*/  LOP3.LUT R112, R86, 0xff000000, R73, 0xf8, !PT ;  /* 0xff00000056707812 */ /* 0x000fe400078ef849 */
[----:B------:R-:W-:Y:S02]  /*7ca0*/  LOP3.LUT R86, R181, 0xff, RZ, 0xc0, !PT ;  /* 0x000000ffb5567812 */ /* 0x000fe400078ec0ff */
[----:B------:R-:W-:Y:S02]  /*7cb0*/  PRMT R99, R99, 0x7104, RZ ;  /* 0x0000710463637816 */ /* 0x000fe400000000ff */
[----:B------:R-:W-:Y:S02]  /*7cc0*/  F2FP.SATFINITE.E4M3.F32.PACK_AB_MERGE_C R139, RZ, R139, RZ ;  /* 0x0000008bff8b723e */ /* 0x000fe400048070ff */
[----:B------:R-:W-:-:S02]  /*7cd0*/  LOP3.LUT R99, R86, 0xff00, R99, 0xf8, !PT ;  /* 0x0000ff0056637812 */ /* 0x000fc400078ef863 */
[----:B------:R-:W-:Y:S02]  /*7ce0*/  FSEL R80, R171, R80, !P1 ;  /* 0x00000050ab507208 */ /* 0x000fe40004800000 */
[----:B------:R-:W-:Y:S02]  /*7cf0*/  F2FP.SATFINITE.E4M3.F32.PACK_AB_MERGE_C R3, RZ, R3, RZ ;  /* 0x00000003ff03723e */ /* 0x000fe400048070ff */
[----:B------:R-:W-:Y:S02]  /*7d00*/  LOP3.LUT R86, R81, 0xff, RZ, 0xc0, !PT ;  /* 0x000000ff51567812 */ /* 0x000fe400078ec0ff */
[----:B------:R-:W-:Y:S02]  /*7d10*/  PRMT R139, R139, 0x7104, RZ ;  /* 0x000071048b8b7816 */ /* 0x000fe400000000ff */
[----:B------:R-:W-:Y:S02]  /*7d20*/  F2FP.SATFINITE.E4M3.F32.PACK_AB_MERGE_C R78, RZ, R78, RZ ;  /* 0x0000004eff4e723e */ /* 0x000fe400048070ff */
[----:B------:R-:W-:-:S02]  /*7d30*/  F2FP.SATFINITE.E4M3.F32.PACK_AB_MERGE_C R117, RZ, R117, RZ ;  /* 0x00000075ff75723e */ /* 0x000fc400048070ff */
[----:B------:R-:W-:Y:S02]  /*7d40*/  F2FP.SATFINITE.E4M3.F32.PACK_AB_MERGE_C R161, RZ, R161, RZ ;  /* 0x000000a1ffa1723e */ /* 0x000fe400048070ff */
[----:B------:R-:W-:Y:S02]  /*7d50*/  LOP3.LUT R3, R3, 0xffff, RZ, 0xc0, !PT ;  /* 0x0000ffff03037812 */ /* 0x000fe400078ec0ff */
[----:B------:R-:W-:Y:S02]  /*7d60*/  LOP3.LUT R139, R86, 0xff00, R139, 0xf8, !PT ;  /* 0x0000ff00568b7812 */ /* 0x000fe400078ef88b */
[----:B------:R-:W-:Y:S02]  /*7d70*/  F2FP.SATFINITE.E4M3.F32.PACK_AB_MERGE_C R80, RZ, R80, RZ ;  /* 0x00000050ff50723e */ /* 0x000fe400048070ff */
[----:B------:R-:W-:Y:S02]  /*7d80*/  F2FP.SATFINITE.E4M3.F32.PACK_AB_MERGE_C R92, RZ, R92, RZ ;  /* 0x0000005cff5c723e */ /* 0x000fe400048070ff */
[----:B------:R-:W-:-:S02]  /*7d90*/  LOP3.LUT R78, R78, 0xff, RZ, 0xc0, !PT ;  /* 0x000000ff4e4e7812 */ /* 0x000fc400078ec0ff */
[----:B------:R-:W-:Y:S02]  /*7da0*/  SHF.L.U32 R117, R117, 0x8, RZ ;  /* 0x0000000875757819 */ /* 0x000fe400000006ff */
[----:B------:R-:W-:Y:S02]  /*7db0*/  LOP3.LUT R86, R85, 0xff, RZ, 0xc0, !PT ;  /* 0x000000ff55567812 */ /* 0x000fe400078ec0ff */
[----:B------:R-:W-:Y:S02]  /*7dc0*/  PRMT R161, R161, 0x7104, RZ ;  /* 0x00007104a1a17816 */ /* 0x000fe400000000ff */
[----:B------:R-:W-:Y:S02]  /*7dd0*/  F2FP.SATFINITE.E4M3.F32.PACK_AB_MERGE_C R90, RZ, R90, RZ ;  /* 0x0000005aff5a723e */ /* 0x000fe400048070ff */
[----:B------:R-:W-:Y:S02]  /*7de0*/  F2FP.SATFINITE.E4M3.F32.PACK_AB_MERGE_C R125, RZ, R125, RZ ;  /* 0x0000007dff7d723e */ /* 0x000fe400048070ff */
[----:B------:R-:W-:-:S02]  /*7df0*/  F2FP.SATFINITE.E4M3.F32.PACK_AB_MERGE_C R73, RZ, R72, RZ ;  /* 0x00000048ff49723e */ /* 0x000fc400048070ff */
[----:B------:R-:W-:Y:S02]  /*7e00*/  SHF.L.U32 R72, R3, 0x18, RZ ;  /* 0x0000001803487819 */ /* 0x000fe400000006ff */
[----:B------:R-:W-:Y:S02]  /*7e10*/  SHF.L.U32 R80, R80, 0x10, RZ ;  /* 0x0000001050507819 */ /* 0x000fe400000006ff */
[----:B------:R-:W-:Y:S02]  /*7e20*/  LOP3.LUT R78, R78, 0xffff, R117, 0xf8, !PT ;  /* 0x0000ffff4e4e7812 */ /* 0x000fe400078ef875 */
[----:B------:R-:W-:Y:S02]  /*7e30*/  SHF.L.U32 R3, R92, 0x10, RZ ;  /* 0x000000105c037819 */ /* 0x000fe400000006ff */
[----:B------:R-:W-:Y:S02]  /*7e40*/  LOP3.LUT R161, R86, 0xff00, R161, 0xf8, !PT ;  /* 0x0000ff0056a17812 */ /* 0x000fe400078ef8a1 */
[----:B------:R-:W-:-:S02]  /*7e50*/  LOP3.LUT R90, R90, 0xff, RZ, 0xc0, !PT ;  /* 0x000000ff5a5a7812 */ /* 0x000fc400078ec0ff */
[----:B------:R-:W-:Y:S02]  /*7e60*/  SHF.L.U32 R125, R125, 0x8, RZ ;  /* 0x000000087d7d7819 */ /* 0x000fe400000006ff */
[----:B------:R-:W-:Y:S02]  /*7e70*/  F2FP.SATFINITE.E4M3.F32.PACK_AB_MERGE_C R94, RZ, R94, RZ ;  /* 0x0000005eff5e723e */ /* 0x000fe400048070ff */
[----:B------:R-:W-:Y:S02]  /*7e80*/  F2FP.SATFINITE.E4M3.F32.PACK_AB_MERGE_C R74, RZ, R74, RZ ;  /* 0x0000004aff4a723e */ /* 0x000fe400048070ff */
[----:B------:R-:W-:Y:S02]  /*7e90*/  F2FP.SATFINITE.E4M3.F32.PACK_AB_MERGE_C R115, RZ, R115, RZ ;  /* 0x00000073ff73723e */ /* 0x000fe400048070ff */
[----:B------:R-:W-:Y:S02]  /*7ea0*/  F2FP.SATFINITE.E4M3.F32.PACK_AB_MERGE_C R98, RZ, R98, RZ ;  /* 0x00000062ff62723e */ /* 0x000fe400048070ff */
[----:B------:R-:W-:-:S02]  /*7eb0*/  F2FP.SATFINITE.E4M3.F32.PACK_AB_MERGE_C R133, RZ, R133, RZ ;  /* 0x00000085ff85723e */ /* 0x000fc400048070ff */
[----:B------:R-:W-:Y:S02]  /*7ec0*/  F2FP.SATFINITE.E4M3.F32.PACK_AB_MERGE_C R123, RZ, R123, RZ ;  /* 0x0000007bff7b723e */ /* 0x000fe400048070ff */
[----:B------:R-:W-:Y:S02]  /*7ed0*/  LOP3.LUT R78, R78, 0xff0000, R3, 0xf8, !PT ;  /* 0x00ff00004e4e7812 */ /* 0x000fe400078ef803 */
[----:B------:R-:W-:Y:S02]  /*7ee0*/  LOP3.LUT R161, R161, 0xff0000, R80, 0xf8, !PT ;  /* 0x00ff0000a1a17812 */ /* 0x000fe400078ef850 */
[----:B------:R-:W-:Y:S01]  /*7ef0*/  LOP3.LUT R90, R90, 0xffff, R125, 0xf8, !PT ;  /* 0x0000ffff5a5a7812 */ /* 0x000fe200078ef87d */
[----:B------:R-:W0:Y:S01]  /*7f00*/  LDC.64 R80, c[0x0][0x3c8] ;  /* 0x0000f200ff507b82 */ /* 0x000e220000000a00 */
[----:B------:R-:W-:Y:S02]  /*7f10*/  SHF.L.U32 R3, R94, 0x10, RZ ;  /* 0x000000105e037819 */ /* 0x000fe400000006ff */
[----:B------:R-:W-:-:S02]  /*7f20*/  F2FP.SATFINITE.E4M3.F32.PACK_AB_MERGE_C R75, RZ, R75, RZ ;  /* 0x0000004bff4b723e */ /* 0x000fc400048070ff */
[----:B------:R-:W-:Y:S02]  /*7f30*/  SHF.L.U32 R74, R74, 0x10, RZ ;  /* 0x000000104a4a7819 */ /* 0x000fe400000006ff */
[----:B------:R-:W-:Y:S02]  /*7f40*/  LOP3.LUT R115, R115, 0xffff, RZ, 0xc0, !PT ;  /* 0x0000ffff73737812 */ /* 0x000fe400078ec0ff */
[----:B------:R-:W-:Y:S02]  /*7f50*/  F2FP.SATFINITE.E4M3.F32.PACK_AB_MERGE_C R114, RZ, R114, RZ ;  /* 0x00000072ff72723e */ /* 0x000fe400048070ff */
[----:B------:R-:W-:Y:S02]  /*7f60*/  LOP3.LUT R98, R98, 0xff, RZ, 0xc0, !PT ;  /* 0x000000ff62627812 */ /* 0x000fe400078ec0ff */
[----:B------:R-:W-:Y:S02]  /*7f70*/  SHF.L.U32 R133, R133, 0x8, RZ ;  /* 0x0000000885857819 */ /* 0x000fe400000006ff */
[----:B------:R-:W-:-:S02]  /*7f80*/  F2FP.SATFINITE.E4M3.F32.PACK_AB_MERGE_C R97, RZ, R97, RZ ;  /* 0x00000061ff61723e */ /* 0x000fc400048070ff */
[----:B------:R-:W-:Y:S02]  /*7f90*/  LOP3.LUT R123, R123, 0xffff, RZ, 0xc0, !PT ;  /* 0x0000ffff7b7b7812 */ /* 0x000fe400078ec0ff */
[----:B------:R-:W-:Y:S02]  /*7fa0*/  F2FP.SATFINITE.E4M3.F32.PACK_AB_MERGE_C R120, RZ, R120, RZ ;  /* 0x00000078ff78723e */ /* 0x000fe400048070ff */
[----:B------:R-:W-:Y:S02]  /*7fb0*/  F2FP.SATFINITE.E4M3.F32.PACK_AB_MERGE_C R141, RZ, R141, RZ ;  /* 0x0000008dff8d723e */ /* 0x000fe400048070ff */
[----:B------:R-:W-:Y:S01]  /*7fc0*/  FSEL R126, R165, R130, !P1 ;  /* 0x00000082a57e7208 */ /* 0x000fe20004800000 */
[-C--:B------:R-:W-:Y:S01]  /*7fd0*/  FMUL R130, R169, R106.reuse ;  /* 0x0000006aa9827220 */ /* 0x080fe20000400000 */
[----:B------:R-:W-:Y:S01]  /*7fe0*/  LOP3.LUT R90, R90, 0xff0000, R3, 0xf8, !PT ;  /* 0x00ff00005a5a7812 */ /* 0x000fe200078ef803 */
[----:B------:R-:W-:Y:S01]  /*7ff0*/  FMUL R165, R166, R106 ;  /* 0x0000006aa6a57220 */ /* 0x000fe20000400000 */
[----:B------:R-:W-:-:S02]  /*8000*/  LOP3.LUT R140, R140, 0xff, RZ, 0xc0, !PT ;  /* 0x000000ff8c8c7812 */ /* 0x000fc400078ec0ff */
[----:B------:R-:W-:Y:S02]  /*8010*/  PRMT R75, R75, 0x7104, RZ ;  /* 0x000071044b4b7816 */ /* 0x000fe400000000ff */
[----:B------:R-:W-:Y:S02]  /*8020*/  F2FP.SATFINITE.E4M3.F32.PACK_AB_MERGE_C R113, RZ, R113, RZ ;  /* 0x00000071ff71723e */ /* 0x000fe400048070ff */
[----:B------:R-:W-:Y:S02]  /*8030*/  LOP3.LUT R74, R99, 0xff0000, R74, 0xf8, !PT ;  /* 0x00ff0000634a7812 */ /* 0x000fe400078ef84a */
[----:B------:R-:W-:Y:S02]  /*8040*/  SHF.L.U32 R115, R115, 0x18, RZ ;  /* 0x0000001873737819 */ /* 0x000fe400000006ff */
[----:B------:R-:W-:Y:S02]  /*8050*/  F2FP.SATFINITE.E4M3.F32.PACK_AB_MERGE_C R121, RZ, R121, RZ ;  /* 0x00000079ff79723e */ /* 0x000fe400048070ff */
[----:B------:R-:W-:-:S02]  /*8060*/  LOP3.LUT R98, R98, 0xffff, R133, 0xf8, !PT ;  /* 0x0000ffff62627812 */ /* 0x000fc400078ef885 */
[----:B------:R-:W-:Y:S02]  /*8070*/  SHF.L.U32 R3, R114, 0x10, RZ ;  /* 0x0000001072037819 */ /* 0x000fe400000006ff */
[----:B------:R-:W-:Y:S02]  /*8080*/  F2FP.SATFINITE.E4M3.F32.PACK_AB_MERGE_C R167, RZ, R167, RZ ;  /* 0x000000a7ffa7723e */ /* 0x000fe400048070ff */
[----:B------:R-:W-:Y:S02]  /*8090*/  SHF.L.U32 R97, R97, 0x8, RZ ;  /* 0x0000000861617819 */ /* 0x000fe400000006ff */
[----:B------:R-:W-:Y:S02]  /*80a0*/  F2FP.SATFINITE.E4M3.F32.PACK_AB_MERGE_C R95, RZ, R95, RZ ;  /* 0x0000005fff5f723e */ /* 0x000fe400048070ff */
[----:B------:R-:W-:Y:S02]  /*80b0*/  SHF.L.U32 R123, R123, 0x18, RZ ;  /* 0x000000187b7b7819 */ /* 0x000fe400000006ff */
[----:B------:R-:W-:-:S02]  /*80c0*/  LOP3.LUT R120, R120, 0xff, RZ, 0xc0, !PT ;  /* 0x000000ff78787812 */ /* 0x000fc400078ec0ff */
[----:B------:R-:W-:Y:S02]  /*80d0*/  SHF.L.U32 R141, R141, 0x8, RZ ;  /* 0x000000088d8d7819 */ /* 0x000fe400000006ff */
[----:B------:R-:W-:Y:S02]  /*80e0*/  F2FP.SATFINITE.E4M3.F32.PACK_AB_MERGE_C R118, RZ, R118, RZ ;  /* 0x00000076ff76723e */ /* 0x000fe400048070ff */
[----:B------:R-:W-:Y:S02]  /*80f0*/  F2FP.SATFINITE.E4M3.F32.PACK_AB_MERGE_C R131, RZ, R131, RZ ;  /* 0x00000083ff83723e */ /* 0x000fe400048070ff */
[----:B------:R-:W-:Y:S02]  /*8100*/  F2FP.SATFINITE.E4M3.F32.PACK_AB_MERGE_C R126, RZ, R126, RZ ;  /* 0x0000007eff7e723e */ /* 0x000fe400048070ff */
[----:B------:R-:W-:Y:S02]  /*8110*/  F2FP.SATFINITE.E4M3.F32.PACK_AB_MERGE_C R147, RZ, R147, RZ ;  /* 0x00000093ff93723e */ /* 0x000fe400048070ff */
[----:B------:R-:W-:-:S02]  /*8120*/  F2FP.SATFINITE.E4M3.F32.PACK_AB_MERGE_C R191, RZ, R191, RZ ;  /* 0x000000bfffbf723e */ /* 0x000fc400048070ff */
[----:B------:R-:W-:Y:S02]  /*8130*/  LOP3.LUT R140, R140, 0xff00, R75, 0xf8, !PT ;  /* 0x0000ff008c8c7812 */ /* 0x000fe400078ef84b */
[----:B------:R-:W-:Y:S02]  /*8140*/  SHF.L.U32 R113, R113, 0x10, RZ ;  /* 0x0000001071717819 */ /* 0x000fe400000006ff */
[----:B------:R-:W-:Y:S02]  /*8150*/  LOP3.LUT R115, R74, R115, RZ, 0xfc, !PT ;  /* 0x000000734a737212 */ /* 0x000fe400078efcff */
[----:B------:R-:W-:Y:S02]  /*8160*/  LOP3.LUT R136, R136, 0xff, RZ, 0xc0, !PT ;  /* 0x000000ff88887812 */ /* 0x000fe400078ec0ff */
[----:B------:R-:W-:Y:S02]  /*8170*/  PRMT R121, R121, 0x7104, RZ ;  /* 0x0000710479797816 */ /* 0x000fe400000000ff */
[----:B------:R-:W-:-:S02]  /*8180*/  F2FP.SATFINITE.E4M3.F32.PACK_AB_MERGE_C R76, RZ, R76, RZ ;  /* 0x0000004cff4c723e */ /* 0x000fc400048070ff */
[----:B------:R-:W-:Y:S02]  /*8190*/  F2FP.SATFINITE.E4M3.F32.PACK_AB_MERGE_C R119, RZ, R119, RZ ;  /* 0x00000077ff77723e */ /* 0x000fe400048070ff */
[----:B------:R-:W-:Y:S02]  /*81a0*/  LOP3.LUT R98, R98, 0xff0000, R3, 0xf8, !PT ;  /* 0x00ff000062627812 */ /* 0x000fe400078ef803 */
[----:B------:R-:W-:Y:S02]  /*81b0*/  LOP3.LUT R82, R82, 0xffff, R167, 0xf8, !PT ;  /* 0x0000ffff52527812 */ /* 0x000fe400078ef8a7 */
[----:B------:R-:W-:Y:S02]  /*81c0*/  LOP3.LUT R88, R88, 0xffff, R97, 0xf8, !PT ;  /* 0x0000ffff58587812 */ /* 0x000fe400078ef861 */
[----:B------:R-:W-:Y:S02]  /*81d0*/  SHF.L.U32 R73, R73, 0x10, RZ ;  /* 0x0000001049497819 */ /* 0x000fe400000006ff */
[----:B------:R-:W-:-:S02]  /*81e0*/  LOP3.LUT R95, R95, 0xffff, RZ, 0xc0, !PT ;  /* 0x0000ffff5f5f7812 */ /* 0x000fc400078ec0ff */
[----:B------:R-:W-:Y:S02]  /*81f0*/  LOP3.LUT R74, R78, 0xff000000, R123, 0xf8, !PT ;  /* 0xff0000004e4a7812 */ /* 0x000fe400078ef87b */
[----:B------:R-:W-:Y:S02]  /*8200*/  F2FP.SATFINITE.E4M3.F32.PACK_AB_MERGE_C R127, RZ, R127, RZ ;  /* 0x0000007fff7f723e */ /* 0x000fe400048070ff */
[----:B------:R-:W-:Y:S02]  /*8210*/  LOP3.LUT R120, R120, 0xffff, R141, 0xf8, !PT ;  /* 0x0000ffff78787812 */ /* 0x000fe400078ef88d */
[----:B------:R-:W-:Y:S02]  /*8220*/  SHF.L.U32 R3, R118, 0x10, RZ ;  /* 0x0000001076037819 */ /* 0x000fe400000006ff */
[----:B------:R-:W-:Y:S02]  /*8230*/  F2FP.SATFINITE.E4M3.F32.PACK_AB_MERGE_C R155, RZ, R155, RZ ;  /* 0x0000009bff9b723e */ /* 0x000fe400048070ff */
[----:B------:R-:W-:Y:S01]  /*8240*/  LOP3.LUT R78, R83, 0xff, RZ, 0xc0, !PT ;  /* 0x000000ff534e7812 */ /* 0x000fe200078ec0ff */
[----:B------:R-:W-:Y:S01]  /*8250*/  IMAD R83, R103, 0x900, R0 ;  /* 0x0000090067537824 */ /* 0x000fe200078e0200 */
[----:B------:R-:W-:-:S02]  /*8260*/  PRMT R131, R131, 0x7104, RZ ;  /* 0x0000710483837816 */ /* 0x000fc400000000ff */
[----:B------:R-:W-:Y:S02]  /*8270*/  F2FP.SATFINITE.E4M3.F32.PACK_AB_MERGE_C R96, RZ, R96, RZ ;  /* 0x00000060ff60723e */ /* 0x000fe400048070ff */
[----:B------:R-:W-:Y:S02]  /*8280*/  F2FP.SATFINITE.E4M3.F32.PACK_AB_MERGE_C R129, RZ, R129, RZ ;  /* 0x00000081ff81723e */ /* 0x000fe400048070ff */
[----:B------:R-:W-:Y:S02]  /*8290*/  F2FP.SATFINITE.E4M3.F32.PACK_AB_MERGE_C R135, RZ, R135, RZ ;  /* 0x00000087ff87723e */ /* 0x000fe400048070ff */
[----:B------:R-:W-:Y:S02]  /*82a0*/  LOP3.LUT R126, R126, 0xff, RZ, 0xc0, !PT ;  /* 0x000000ff7e7e7812 */ /* 0x000fe400078ec0ff */
[----:B------:R-:W-:Y:S02]  /*82b0*/  SHF.L.U32 R147, R147, 0x8, RZ ;  /* 0x0000000893937819 */ /* 0x000fe400000006ff */
[----:B------:R-:W-:-:S02]  /*82c0*/  F2FP.SATFINITE.E4M3.F32.PACK_AB_MERGE_C R122, RZ, R122, RZ ;  /* 0x0000007aff7a723e */ /* 0x000fc400048070ff */
[----:B------:R-:W-:Y:S02]  /*82d0*/  F2FP.SATFINITE.E4M3.F32.PACK_AB_MERGE_C R163, RZ, R163, RZ ;  /* 0x000000a3ffa3723e */ /* 0x000fe400048070ff */
[----:B------:R-:W-:Y:S02]  /*82e0*/  LOP3.LUT R84, R84, 0xffff, R191, 0xf8, !PT ;  /* 0x0000ffff54547812 */ /* 0x000fe400078ef8bf */
[----:B------:R-:W-:Y:S02]  /*82f0*/  F2FP.SATFINITE.E4M3.F32.PACK_AB_MERGE_C R149, RZ, R149, RZ ;  /* 0x00000095ff95723e */ /* 0x000fe400048070ff */
[----:B------:R-:W-:Y:S02]  /*8300*/  LOP3.LUT R113, R140, 0xff0000, R113, 0xf8, !PT ;  /* 0x00ff00008c717812 */ /* 0x000fe400078ef871 */
[----:B------:R-:W-:Y:S02]  /*8310*/  LOP3.LUT R121, R136, 0xff00, R121, 0xf8, !PT ;  /* 0x0000ff0088797812 */ /* 0x000fe400078ef879 */
[----:B------:R-:W-:-:S02]  /*8320*/  SHF.L.U32 R76, R76, 0x10, RZ ;  /* 0x000000104c4c7819 */ /* 0x000fc400000006ff */
[----:B------:R-:W-:Y:S02]  /*8330*/  LOP3.LUT R119, R119, 0xffff, RZ, 0xc0, !PT ;  /* 0x0000ffff77777812 */ /* 0x000fe400078ec0ff */
[----:B------:R-:W-:Y:S02]  /*8340*/  LOP3.LUT R88, R88, 0xff0000, R73, 0xf8, !PT ;  /* 0x00ff000058587812 */ /* 0x000fe400078ef849 */
[----:B------:R-:W-:Y:S02]  /*8350*/  SHF.L.U32 R95, R95, 0x18, RZ ;  /* 0x000000185f5f7819 */ /* 0x000fe400000006ff */
[----:B------:R-:W-:Y:S02]  /*8360*/  LOP3.LUT R127, R127, 0xffff, RZ, 0xc0, !PT ;  /* 0x0000ffff7f7f7812 */ /* 0x000fe400078ec0ff */
[----:B------:R-:W-:Y:S02]  /*8370*/  LOP3.LUT R120, R120, 0xff0000, R3, 0xf8, !PT ;  /* 0x00ff000078787812 */ /* 0x000fe400078ef803 */
[----:B------:R-:W-:-:S02]  /*8380*/  LOP3.LUT R82, R82, 0xff, RZ, 0xc0, !PT ;  /* 0x000000ff52527812 */ /* 0x000fc400078ec0ff */
[----:B------:R-:W-:Y:S02]  /*8390*/  PRMT R155, R155, 0x7104, RZ ;  /* 0x000071049b9b7816 */ /* 0x000fe400000000ff */
[----:B------:R-:W-:Y:S02]  /*83a0*/  FSEL R130, R169, R130, !P1 ;  /* 0x00000082a9827208 */ /* 0x000fe40004800000 */
[----:B------:R-:W-:Y:S02]  /*83b0*/  LOP3.LUT R131, R78, 0xff00, R131, 0xf8, !PT ;  /* 0x0000ff004e837812 */ /* 0x000fe400078ef883 */
[----:B------:R-:W-:Y:S02]  /*83c0*/  SHF.L.U32 R96, R96, 0x10, RZ ;  /* 0x0000001060607819 */ /* 0x000fe400000006ff */
[----:B------:R-:W-:Y:S02]  /*83d0*/  LOP3.LUT R129, R129, 0xffff, RZ, 0xc0, !PT ;  /* 0x0000ffff81817812 */ /* 0x000fe400078ec0ff */
[----:B------:R-:W-:-:S02]  /*83e0*/  LOP3.LUT R135, R135, 0xffff, RZ, 0xc0, !PT ;  /* 0x0000ffff87877812 */ /* 0x000fc400078ec0ff */
[----:B------:R-:W-:Y:S02]  /*83f0*/  F2FP.SATFINITE.E4M3.F32.PACK_AB_MERGE_C R116, RZ, R116, RZ ;  /* 0x00000074ff74723e */ /* 0x000fe400048070ff */
[----:B------:R-:W-:Y:S02]  /*8400*/  F2FP.SATFINITE.E4M3.F32.PACK_AB_MERGE_C R137, RZ, R137, RZ ;  /* 0x00000089ff89723e */ /* 0x000fe400048070ff */
[----:B------:R-:W-:Y:S02]  /*8410*/  F2FP.SATFINITE.E4M3.F32.PACK_AB_MERGE_C R132, RZ, R132, RZ ;  /* 0x00000084ff84723e */ /* 0x000fe400048070ff */
[----:B------:R-:W-:Y:S02]  /*8420*/  F2FP.SATFINITE.E4M3.F32.PACK_AB_MERGE_C R157, RZ, R157, RZ ;  /* 0x0000009dff9d723e */ /* 0x000fe400048070ff */
[----:B------:R-:W-:Y:S02]  /*8430*/  LOP3.LUT R126, R126, 0xffff, R147, 0xf8, !PT ;  /* 0x0000ffff7e7e7812 */ /* 0x000fe400078ef893 */
[----:B------:R-:W-:-:S02]  /*8440*/  SHF.L.U32 R3, R122, 0x10, RZ ;  /* 0x000000107a037819 */ /* 0x000fc400000006ff */
[----:B------:R-:W-:Y:S02]  /*8450*/  LOP3.LUT R163, R163, 0xffff, RZ, 0xc0, !PT ;  /* 0x0000ffffa3a37812 */ /* 0x000fe400078ec0ff */
[----:B------:R-:W-:Y:S02]  /*8460*/  LOP3.LUT R84, R84, 0xff, RZ, 0xc0, !PT ;  /* 0x000000ff54547812 */ /* 0x000fe400078ec0ff */
[----:B------:R-:W-:Y:S02]  /*8470*/  PRMT R149, R149, 0x7104, RZ ;  /* 0x0000710495957816 */ /* 0x000fe400000000ff */
[----:B------:R-:W-:Y:S02]  /*8480*/  F2FP.SATFINITE.E4M3.F32.PACK_AB_MERGE_C R124, RZ, R124, RZ ;  /* 0x0000007cff7c723e */ /* 0x000fe400048070ff */
[----:B------:R-:W-:Y:S02]  /*8490*/  F2FP.SATFINITE.E4M3.F32.PACK_AB_MERGE_C R151, RZ, R151, RZ ;  /* 0x00000097ff97723e */ /* 0x000fe400048070ff */
[----:B------:R-:W-:-:S02]  /*84a0*/  FSEL R128, R166, R165, !P1 ;  /* 0x000000a5a6807208 */ /* 0x000fc40004800000 */
[----:B------:R-:W-:Y:S02]  /*84b0*/  LOP3.LUT R113, R113, R72, RZ, 0xfc, !PT ;  /* 0x0000004871717212 */ /* 0x000fe400078efcff */
[----:B------:R-:W-:Y:S02]  /*84c0*/  LOP3.LUT R76, R121, 0xff0000, R76, 0xf8, !PT ;  /* 0x00ff0000794c7812 */ /* 0x000fe400078ef84c */
[----:B------:R-:W-:Y:S02]  /*84d0*/  SHF.L.U32 R119, R119, 0x18, RZ ;  /* 0x0000001877777819 */ /* 0x000fe400000006ff */
[----:B------:R-:W-:Y:S02]  /*84e0*/  LOP3.LUT R72, R88, 0xff000000, R95, 0xf8, !PT ;  /* 0xff00000058487812 */ /* 0x000fe400078ef85f */
[----:B------:R-:W-:Y:S02]  /*84f0*/  SHF.L.U32 R127, R127, 0x18, RZ ;  /* 0x000000187f7f7819 */ /* 0x000fe400000006ff */
[----:B------:R-:W-:-:S02]  /*8500*/  LOP3.LUT R155, R82, 0xff00, R155, 0xf8, !PT ;  /* 0x0000ff00529b7812 */ /* 0x000fc400078ef89b */
[----:B------:R-:W-:Y:S02]  /*8510*/  LOP3.LUT R96, R131, 0xff0000, R96, 0xf8, !PT ;  /* 0x00ff000083607812 */ /* 0x000fe400078ef860 */
[----:B------:R-:W-:Y:S02]  /*8520*/  SHF.L.U32 R129, R129, 0x18, RZ ;  /* 0x0000001881817819 */ /* 0x000fe400000006ff */
[----:B------:R-:W-:Y:S02]  /*8530*/  SHF.L.U32 R135, R135, 0x18, RZ ;  /* 0x0000001887877819 */ /* 0x000fe400000006ff */
[----:B------:R-:W-:Y:S02]  /*8540*/  SHF.L.U32 R116, R116, 0x10, RZ ;  /* 0x0000001074747819 */ /* 0x000fe400000006ff */
[----:B------:R-:W-:Y:S02]  /*8550*/  LOP3.LUT R137, R137, 0xffff, RZ, 0xc0, !PT ;  /* 0x0000ffff89897812 */ /* 0x000fe400078ec0ff */
[----:B------:R-:W-:-:S02]  /*8560*/  LOP3.LUT R132, R132, 0xff, RZ, 0xc0, !PT ;  /* 0x000000ff84847812 */ /* 0x000fc400078ec0ff */
[----:B------:R-:W-:Y:S02]  /*8570*/  SHF.L.U32 R157, R157, 0x8, RZ ;  /* 0x000000089d9d7819 */ /* 0x000fe400000006ff */
[----:B------:R-:W-:Y:S02]  /*8580*/  F2FP.SATFINITE.E4M3.F32.PACK_AB_MERGE_C R130, RZ, R130, RZ ;  /* 0x00000082ff82723e */ /* 0x000fe400048070ff */
[----:B------:R-:W-:Y:S02]  /*8590*/  LOP3.LUT R126, R126, 0xff0000, R3, 0xf8, !PT ;  /* 0x00ff00007e7e7812 */ /* 0x000fe400078ef803 */
[----:B------:R-:W-:Y:S02]  /*85a0*/  SHF.L.U32 R82, R163, 0x18, RZ ;  /* 0x00000018a3527819 */ /* 0x000fe400000006ff */
[C---:B------:R-:W-:Y:S02]  /*85b0*/  IADD3 R99, PT, PT, R83.reuse, 0x700, RZ ;  /* 0x0000070053637810 */ /* 0x040fe40007ffe0ff */
[----:B------:R-:W-:-:S02]  /*85c0*/  IADD3 R97, PT, PT, R83, 0x600, RZ ;  /* 0x0000060053617810 */ /* 0x000fc40007ffe0ff */
[C---:B------:R-:W-:Y:S02]  /*85d0*/  IADD3 R95, PT, PT, R83.reuse, 0x500, RZ ;  /* 0x00000500535f7810 */ /* 0x040fe40007ffe0ff */
[C---:B------:R-:W-:Y:S02]  /*85e0*/  IADD3 R87, PT, PT, R83.reuse, 0x100, RZ ;  /* 0x0000010053577810 */ /* 0x040fe40007ffe0ff */
[----:B------:R-:W-:Y:S01]  /*85f0*/  IADD3 R89, PT, PT, R83, 0x200, RZ ;  /* 0x0000020053597810 */ /* 0x000fe20007ffe0ff */
[--C-:B0-----:R-:W-:Y:S01]  /*8600*/  IMAD.WIDE.U32 R94, R95, 0x8, R80.reuse ;  /* 0x000000085f5e7825 */ /* 0x101fe200078e0050 */
[C---:B------:R-:W-:Y:S02]  /*8610*/  IADD3 R91, PT, PT, R83.reuse, 0x300, RZ ;  /* 0x00000300535b7810 */ /* 0x040fe40007ffe0ff */
[----:B------:R-:W-:Y:S01]  /*8620*/  IADD3 R93, PT, PT, R83, 0x400, RZ ;  /* 0x00000400535d7810 */ /* 0x000fe20007ffe0ff */
[----:B------:R-:W-:Y:S01]  /*8630*/  IMAD.WIDE.U32 R86, R87, 0x8, R80 ;  /* 0x0000000857567825 */ /* 0x000fe200078e0050 */
[----:B------:R-:W-:-:S02]  /*8640*/  LOP3.LUT R149, R84, 0xff00, R149, 0xf8, !PT ;  /* 0x0000ff0054957812 */ /* 0x000fc400078ef895 */
[----:B------:R-:W-:Y:S01]  /*8650*/  F2FP.SATFINITE.E4M3.F32.PACK_AB_MERGE_C R143, RZ, R143, RZ ;  /* 0x0000008fff8f723e */ /* 0x000fe200048070ff */
[--C-:B------:R-:W-:Y:S01]  /*8660*/  IMAD.WIDE.U32 R88, R89, 0x8, R80.reuse ;  /* 0x0000000859587825 */ /* 0x100fe200078e0050 */
[----:B------:R-:W-:Y:S02]  /*8670*/  SHF.L.U32 R124, R124, 0x10, RZ ;  /* 0x000000107c7c7819 */ /* 0x000fe400000006ff */
[----:B------:R-:W-:Y:S01]  /*8680*/  LOP3.LUT R151, R151, 0xffff, RZ, 0xc0, !PT ;  /* 0x0000ffff97977812 */ /* 0x000fe200078ec0ff */
[----:B------:R-:W-:Y:S01]  /*8690*/  IMAD.WIDE.U32 R92, R93, 0x8, R80 ;  /* 0x000000085d5c7825 */ /* 0x000fe200078e0050 */
[----:B------:R-:W-:Y:S02]  /*86a0*/  IADD3 R3, PT, PT, R83, 0x800, RZ ;  /* 0x0000080053037810 */ /* 0x000fe40007ffe0ff */
[----:B------:R-:W-:Y:S02]  /*86b0*/  LOP3.LUT R117, R76, R119, RZ, 0xfc, !PT ;  /* 0x000000774c757212 */ /* 0x000fe400078efcff */
[----:B------:R-:W-:-:S02]  /*86c0*/  F2FP.SATFINITE.E4M3.F32.PACK_AB_MERGE_C R128, RZ, R128, RZ ;  /* 0x00000080ff80723e */ /* 0x000fc400048070ff */
[----:B------:R-:W-:Y:S02]  /*86d0*/  F2FP.SATFINITE.E4M3.F32.PACK_AB_MERGE_C R145, RZ, R145, RZ ;  /* 0x00000091ff91723e */ /* 0x000fe400048070ff */
[----:B------:R-:W-:Y:S02]  /*86e0*/  F2FP.SATFINITE.E4M3.F32.PACK_AB_MERGE_C R153, RZ, R153, RZ ;  /* 0x00000099ff99723e */ /* 0x000fe400048070ff */
[----:B------:R-:W-:Y:S01]  /*86f0*/  LOP3.LUT R76, R90, 0xff000000, R127, 0xf8, !PT ;  /* 0xff0000005a4c7812 */ /* 0x000fe200078ef87f */
[--C-:B------:R-:W-:Y:S01]  /*8700*/  IMAD.WIDE.U32 R90, R91, 0x8, R80.reuse ;  /* 0x000000085b5a7825 */ /* 0x100fe200078e0050 */
[----:B------:R-:W-:Y:S02]  /*8710*/  F2FP.SATFINITE.E4M3.F32.PACK_AB_MERGE_C R159, RZ, R159, RZ ;  /* 0x0000009fff9f723e */ /* 0x000fe400048070ff */
[----:B------:R-:W-:Y:S01]  /*8720*/  LOP3.LUT R119, R96, R129, RZ, 0xfc, !PT ;  /* 0x0000008160777212 */ /* 0x000fe200078efcff */
[----:B------:R-:W-:Y:S01]  /*8730*/  IMAD.WIDE.U32 R96, R97, 0x8, R80 ;  /* 0x0000000861607825 */ /* 0x000fe200078e0050 */
[----:B------:R-:W-:-:S02]  /*8740*/  LOP3.LUT R78, R98, 0xff000000, R135, 0xf8, !PT ;  /* 0xff000000624e7812 */ /* 0x000fc400078ef887 */
[----:B------:R-:W-:Y:S01]  /*8750*/  LOP3.LUT R116, R139, 0xff0000, R116, 0xf8, !PT ;  /* 0x00ff00008b747812 */ /* 0x000fe200078ef874 */
[----:B------:R-:W-:Y:S01]  /*8760*/  IMAD.WIDE.U32 R98, R99, 0x8, R80 ;  /* 0x0000000863627825 */ /* 0x000fe200078e0050 */
[----:B------:R-:W-:Y:S02]  /*8770*/  SHF.L.U32 R137, R137, 0x18, RZ ;  /* 0x0000001889897819 */ /* 0x000fe400000006ff */
[----:B------:R-:W-:Y:S02]  /*8780*/  LOP3.LUT R132, R132, 0xffff, R157, 0xf8, !PT ;  /* 0x0000ffff84847812 */ /* 0x000fe400078ef89d */
[----:B------:R-:W-:Y:S02]  /*8790*/  SHF.L.U32 R73, R130, 0x10, RZ ;  /* 0x0000001082497819 */ /* 0x000fe400000006ff */
[----:B------:R-:W-:Y:S01]  /*87a0*/  LOP3.LUT R127, R161, R82, RZ, 0xfc, !PT ;  /* 0x00000052a17f7212 */ /* 0x000fe200078efcff */
[----:B------:R-:W-:Y:S01]  /*87b0*/  IMAD.WIDE.U32 R82, R83, 0x8, R80 ;  /* 0x0000000853527825 */ /* 0x000fe200078e0050 */
[----:B------:R-:W-:-:S02]  /*87c0*/  LOP3.LUT R143, R143, 0xffff, RZ, 0xc0, !PT ;  /* 0x0000ffff8f8f7812 */ /* 0x000fc400078ec0ff */
[----:B------:R-:W-:Y:S01]  /*87d0*/  LOP3.LUT R124, R149, 0xff0000, R124, 0xf8, !PT ;  /* 0x00ff0000957c7812 */ /* 0x000fe200078ef87c */
[----:B------:R-:W-:Y:S01]  /*87e0*/  IMAD.WIDE.U32 R80, R3, 0x8, R80 ;  /* 0x0000000803507825 */ /* 0x000fe200078e0050 */
[----:B------:R-:W-:Y:S02]  /*87f0*/  SHF.L.U32 R151, R151, 0x18, RZ ;  /* 0x0000001897977819 */ /* 0x000fe400000006ff */
[----:B------:R-:W-:Y:S02]  /*8800*/  SHF.L.U32 R128, R128, 0x10, RZ ;  /* 0x0000001080807819 */ /* 0x000fe400000006ff */
[----:B------:R-:W-:Y:S02]  /*8810*/  LOP3.LUT R145, R145, 0xffff, RZ, 0xc0, !PT ;  /* 0x0000ffff91917812 */ /* 0x000fe400078ec0ff */
[----:B------:R-:W-:Y:S02]  /*8820*/  LOP3.LUT R153, R153, 0xffff, RZ, 0xc0, !PT ;  /* 0x0000ffff99997812 */ /* 0x000fe400078ec0ff */
[----:B------:R-:W-:-:S02]  /*8830*/  LOP3.LUT R159, R159, 0xffff, RZ, 0xc0, !PT ;  /* 0x0000ffff9f9f7812 */ /* 0x000fc400078ec0ff */
[----:B------:R-:W-:Y:S02]  /*8840*/  MOV R3, R107 ;  /* 0x0000006b00037202 */ /* 0x000fe40000000f00 */
[----:B------:R-:W-:Y:S02]  /*8850*/  LOP3.LUT R121, R116, R137, RZ, 0xfc, !PT ;  /* 0x0000008974797212 */ /* 0x000fe400078efcff */
[----:B------:R-:W-:Y:S01]  /*8860*/  LOP3.LUT R132, R132, 0xff0000, R73, 0xf8, !PT ;  /* 0x00ff000084847812 */ /* 0x000fe200078ef849 */
        /* <DEDUP_REMOVED lines=8> */
[----:B------:R-:W-:Y:S02]  /*88f0*/  SHF.L.U32 R153, R153, 0x18, RZ ;  /* 0x0000001899997819 */ /* 0x000fe400000006ff */
[----:B------:R-:W-:Y:S02]  /*8900*/  MOV R75, R117 ;  /* 0x00000075004b7202 */ /* 0x000fe40000000f00 */
[----:B------:R-:W-:Y:S02]  /*8910*/  SHF.L.U32 R159, R159, 0x18, RZ ;  /* 0x000000189f9f7819 */ /* 0x000fe400000006ff */
[----:B------:R-:W-:Y:S01]  /*8920*/  MOV R77, R119 ;  /* 0x00000077004d7202 */ /* 0x000fe20000000f00 */
[----:B------:R1:W-:Y:S01]  /*8930*/  STG.E.64 desc[UR6][R90.64], R74 ;  /* 0x0000004a5a007986 */ /* 0x0003e2000c101b06 */
[----:B------:R-:W-:-:S02]  /*8940*/  MOV R79, R121 ;  /* 0x00000079004f7202 */ /* 0x000fc40000000f00 */
[----:B------:R-:W-:Y:S01]  /*8950*/  LOP3.LUT R84, R120, 0xff000000, R143, 0xf8, !PT ;  /* 0xff00000078547812 */ /* 0x000fe200078ef88f */
[----:B------:R1:W-:Y:S01]  /*8960*/  STG.E.64 desc[UR6][R92.64], R76 ;  /* 0x0000004c5c007986 */ /* 0x0003e2000c101b06 */
[----:B------:R-:W-:Y:S02]  /*8970*/  MOV R85, R123 ;  /* 0x0000007b00557202 */ /* 0x000fe40000000f00 */
[----:B------:R-:W-:Y:S01]  /*8980*/  LOP3.LUT R124, R126, 0xff000000, R145, 0xf8, !PT ;  /* 0xff0000007e7c7812 */ /* 0x000fe200078ef891 */
[----:B------:R1:W-:Y:S01]  /*8990*/  STG.E.64 desc[UR6][R94.64], R78 ;  /* 0x0000004e5e007986 */ /* 0x0003e2000c101b06 */
[----:B------:R-:W-:Y:S02]  /*89a0*/  LOP3.LUT R125, R128, R153, RZ, 0xfc, !PT ;  /* 0x00000099807d7212 */ /* 0x000fe400078efcff */
[----:B------:R-:W-:Y:S01]  /*89b0*/  LOP3.LUT R126, R132, 0xff000000, R159, 0xf8, !PT ;  /* 0xff000000847e7812 */ /* 0x000fe200078ef89f */
[----:B------:R1:W-:Y:S04]  /*89c0*/  STG.E.64 desc[UR6][R96.64], R84 ;  /* 0x0000005460007986 */ /* 0x0003e8000c101b06 */
[----:B------:R1:W-:Y:S04]  /*89d0*/  STG.E.64 desc[UR6][R98.64], R124 ;  /* 0x0000007c62007986 */ /* 0x0003e8000c101b06 */
[----:B------:R1:W-:Y:S02]  /*89e0*/  STG.E.64 desc[UR6][R80.64], R126 ;  /* 0x0000007e50007986 */ /* 0x0003e4000c101b06 */
.L_x_11406:
        /* <DEDUP_REMOVED lines=8> */
.L_x_11389:
        /* <DEDUP_REMOVED lines=38> */
.L_x_11415:
[----:B------:R-:W-:Y:S02]  /*8cd0*/  ISETP.NE.AND P0, PT, R104, RZ, PT ;  /* 0x000000ff6800720c */ /* 0x000fe40003f05270 */
[----:B-1----:R-:W-:-:S11]  /*8ce0*/  FMNMX R5, R3, R2, !PT ;  /* 0x0000000203057209 */ /* 0x002fd60007800000 */
[----:B------:R-:W-:Y:S05]  /*8cf0*/  @P0 BRA `(.L_x_11409) ;  /* 0x0000000000080947 */ /* 0x000fea0003800000 */
[----:B0-----:R-:W0:Y:S02]  /*8d00*/  LDC.64 R2, c[0x0][0x3f8] ;  /* 0x0000fe00ff027b82 */ /* 0x001e240000000a00 */
[----:B0-----:R1:W-:Y:S02]  /*8d10*/  REDG.E.MAX.S32.STRONG.GPU desc[UR6][R2.64], R5 ;  /* 0x000000050200798e */ /* 0x0013e4000d12e306 */
.L_x_11409:
[----:B------:R-:W-:Y:S05]  /*8d20*/  BSYNC B0 ;  /* 0x0000000000007941 */ /* 0x000fea0003800000 */
.L_x_11408:
        /* <DEDUP_REMOVED lines=12> */
[----:B0-----:R-:W-:Y:S05]  /*8df0*/  CALL.REL.NOINC `($__internal_198_$__cuda_sm20_rcp_rn_f32_slowpath) ;  /* 0x00000000005c7944 */ /* 0x001fea0003c00000 */
[----:B------:R-:W-:Y:S01]  /*8e00*/  MOV R5, R0 ;  /* 0x0000000000057202 */ /* 0x000fe20000000f00 */
[----:B------:R-:W-:Y:S06]  /*8e10*/  BRA `(.L_x_11412) ;  /* 0x0000000000107947 */ /* 0x000fec0003800000 */
.L_x_11411:
[----:B-1----:R-:W1:Y:S02]  /*8e20*/  MUFU.RCP R5, R106 ;  /* 0x0000006a00057308 */ /* 0x002e640000001000 */
[----:B-1----:R-:W-:-:S04]  /*8e30*/  FFMA R0, R5, R106, -1 ;  /* 0xbf80000005007423 */ /* 0x002fc8000000006a */
[----:B------:R-:W-:-:S04]  /*8e40*/  FADD.FTZ R0, -R0, -RZ ;  /* 0x800000ff00007221 */ /* 0x000fc80000010100 */
[----:B------:R-:W-:-:S07]  /*8e50*/  FFMA R5, R5, R0, R5 ;  /* 0x0000000005057223 */ /* 0x000fce0000000005 */
.L_x_11412:
[----:B0-----:R-:W0:Y:S02]  /*8e60*/  LDC.64 R2, c[0x0][0x3f0] ;  /* 0x0000fc00ff027b82 */ /* 0x001e240000000a00 */
[----:B0-----:R-:W-:Y:S01]  /*8e70*/  STG.E desc[UR6][R2.64], R5 ;  /* 0x0000000502007986 */ /* 0x001fe2000c101906 */
[----:B------:R-:W-:Y:S05]  /*8e80*/  EXIT ;  /* 0x000000000000794d */ /* 0x000fea0003800000 */
.L_x_11410:
[----:B------:R-:W-:Y:S02]  /*8e90*/  MOV R5, 0x2 ;  /* 0x0000000200057802 */ /* 0x000fe40000000f00 */
[----:B------:R-:W-:Y:S02]  /*8ea0*/  MOV R7, 0x1f ;  /* 0x0000001f00077802 */ /* 0x000fe40000000f00 */
[----:B------:R-:W-:-:S07]  /*8eb0*/  MOV R4, 0xffffffff ;  /* 0xffffffff00047802 */ /* 0x000fce0000000f00 */
[----:B01---5:R-:W-:Y:S05]  /*8ec0*/  WARPSYNC.COLLECTIVE R4, `(.L_x_11413) ;  /* 0x0000000004087348 */ /* 0x023fea0003c00000 */
[----:B01----:R0:W1:Y:S02]  /*8ed0*/  SHFL.DOWN P0, R2, R0, R5, R7 ;  /* 0x0800000500027389 */ /* 0x0030640000000007 */
[----:B01---5:R-:W-:Y:S05]  /*8ee0*/  ENDCOLLECTIVE ;  /* 0x000000000000791b */ /* 0x023fea0003800000 */
.L_x_11413:
[----:B------:R-:W-:Y:S02]  /*8ef0*/  MOV R5, 0x1 ;  /* 0x0000000100057802 */ /* 0x000fe40000000f00 */
[----:B------:R-:W-:-:S04]  /*8f00*/  MOV R3, R2 ;  /* 0x0000000200037202 */ /* 0x000fc80000000f00 */
[----:B------:R-:W-:-:S04]  /*8f10*/  FMNMX R3, R3, R0, !PT ;  /* 0x0000000003037209 */ /* 0x000fc80007800000 */
[----:B------:R-:W-:-:S07]  /*8f20*/  MOV R0, R3 ;  /* 0x0000000300007202 */ /* 0x000fce0000000f00 */
[----:B------:R-:W-:Y:S05]  /*8f30*/  WARPSYNC.COLLECTIVE R4, `(.L_x_11414) ;  /* 0x0000000004087348 */ /* 0x000fea0003c00000 */
[----:B------:R0:W1:Y:S02]  /*8f40*/  SHFL.DOWN P0, R2, R0, R5, R7 ;  /* 0x0800000500027389 */ /* 0x0000640000000007 */
[----:B01----:R-:W-:Y:S05]  /*8f50*/  ENDCOLLECTIVE ;  /* 0x000000000000791b */ /* 0x003fea0003800000 */
.L_x_11414:
[----:B------:R-:W-:Y:S05]  /*8f60*/  BRA `(.L_x_11415) ;  /* 0xfffffffc00587947 */ /* 0x000fea000383ffff */
        .weak           $__internal_198_$__cuda_sm20_rcp_rn_f32_slowpath
        .type           $__internal_198_$__cuda_sm20_rcp_rn_f32_slowpath,@function
        .size           $__internal_198_$__cuda_sm20_rcp_rn_f32_slowpath,(.L_x_13066 - $__internal_198_$__cuda_sm20_rcp_rn_f32_slowpath)
$__internal_198_$__cuda_sm20_rcp_rn_f32_slowpath:
        /* <DEDUP_REMOVED lines=15> */
.L_x_11417:
        /* <DEDUP_REMOVED lines=33> */
.L_x_11419:
[----:B------:R0:W1:Y:S02]  /*9270*/  MUFU.RCP R3, R2 ;  /* 0x0000000200037308 */ /* 0x0000640000001000 */
.L_x_11418:
[----:B------:R-:W-:Y:S05]  /*9280*/  BSYNC B1 ;  /* 0x0000000000017941 */ /* 0x000fea0003800000 */
.L_x_11416:
[----:B-1----:R-:W-:Y:S01]  /*9290*/  MOV R0, R3 ;  /* 0x0000000300007202 */ /* 0x002fe20000000f00 */
[----:B------:R-:W-:Y:S01]  /*92a0*/  HFMA2 R3, -RZ, RZ, 0, 0 ;  /* 0x00000000ff037431 */ /* 0x000fe200000001ff */
[----:B0-----:R-:W-:-:S04]  /*92b0*/  MOV R2, R96 ;  /* 0x0000006000027202 */ /* 0x001fc80000000f00 */
[----:B------:R-:W-:Y:S05]  /*92c0*/  RET.REL.NODEC R2 `(_ZN18transformer_engine13normalization19ln_fwd_tuned_kernelINS0_13Kernel_traitsI6__halfS3_13__nv_fp8_e4m3fjLj18432ELj2ELj1ELj4ELj16ENS0_18Kernel_traits_baseILj18432ES3_S3_S4_fjLj128EEEEEEEvNS0_19ForwardKernelParamsE) ;  /* 0xffffff6c024c7950 */ /* 0x000fea0003c3ffff */
.L_x_11420:
        /* <DEDUP_REMOVED lines=11> */
.L_x_13066:


//--------------------- .text._ZN18transformer_engine13normalization19ln_fwd_tuned_kernelINS0_13Kernel_traitsI6__halfS3_13__nv_fp8_e4m3fjLj16384ELj2ELj1ELj4ELj16ENS0_18Kernel_traits_baseILj16384ES3_S3_S4_fjLj128EEEEEEEvNS0_19ForwardKernelParamsE --------------------------
	.section	.text._ZN18transformer_engine13normalization19ln_fwd_tuned_kernelINS0_13Kernel_traitsI6__halfS3_13__nv_fp8_e4m3fjLj16384ELj2ELj1ELj4ELj16ENS0_18Kernel_traits_baseILj16384ES3_S3_S4_fjLj128EEEEEEEvNS0_19ForwardKernelParamsE,"ax",@progbits
	.align	128
        .global         _ZN18transformer_engine13normalization19ln_fwd_tuned_kernelINS0_13Kernel_traitsI6__halfS3_13__nv_fp8_e4m3fjLj16384ELj2ELj1ELj4ELj16ENS0_18Kernel_traits_baseILj16384ES3_S3_S4_fjLj128EEEEEEEvNS0_19ForwardKernelParamsE
        .type           _ZN18transformer_engine13normalization19ln_fwd_tuned_kernelINS0_13Kernel_traitsI6__halfS3_13__nv_fp8_e4m3fjLj16384ELj2ELj1ELj4ELj16ENS0_18Kernel_traits_baseILj16384ES3_S3_S4_fjLj128EEEEEEEvNS0_19ForwardKernelParamsE,@function
        .size           _ZN18transformer_engine13normalization19ln_fwd_tuned_kernelINS0_13Kernel_traitsI6__halfS3_13__nv_fp8_e4m3fjLj16384ELj2ELj1ELj4ELj16ENS0_18Kernel_traits_baseILj16384ES3_S3_S4_fjLj128EEEEEEEvNS0_19ForwardKernelParamsE,(.L_x_13067 - _ZN18transformer_engine13normalization19ln_fwd_tuned_kernelINS0_13Kernel_traitsI6__halfS3_13__nv_fp8_e4m3fjLj16384ELj2ELj1ELj4ELj16ENS0_18Kernel_traits_baseILj16384ES3_S3_S4_fjLj128EEEEEEEvNS0_19ForwardKernelParamsE)
        .other          _ZN18transformer_engine13normalization19ln_fwd_tuned_kernelINS0_13Kernel_traitsI6__halfS3_13__nv_fp8_e4m3fjLj16384ELj2ELj1ELj4ELj16ENS0_18Kernel_traits_baseILj16384ES3_S3_S4_fjLj128EEEEEEEvNS0_19ForwardKernelParamsE,@"STO_CUDA_ENTRY STV_DEFAULT"
_ZN18transformer_engine13normalization19ln_fwd_tuned_kernelINS0_13Kernel_traitsI6__halfS3_13__nv_fp8_e4m3fjLj16384ELj2ELj1ELj4ELj16ENS0_18Kernel_traits_baseILj16384ES3_S3_S4_fjLj128EEEEEEEvNS0_19ForwardKernelParamsE:
.text._ZN18transformer_engine13normalization19ln_fwd_tuned_kernelINS0_13Kernel_traitsI6__halfS3_13__nv_fp8_e4m3fjLj16384ELj2ELj1ELj4ELj16ENS0_18Kernel_traits_baseILj16384ES3_S3_S4_fjLj128EEEEEEEvNS0_19ForwardKernelParamsE:
        /* <DEDUP_REMOVED lines=43> */
[----:B------:R-:W5:Y:S01]  /*02b0*/  LDG.E.128 R80, desc[UR8][R2.64+0x2000] ;  /* 0x0020000802507981 */ /* 0x000f62000c1e1d00 */
[----:B------:R-:W-:-:S03]  /*02c0*/  MOV R0, UR5 ;  /* 0x0000000500007c02 */ /* 0x000fc60008000f00 */
[----:B------:R-:W5:Y:S04]  /*02d0*/  LDG.E.128 R76, desc[UR8][R2.64+0x3000] ;  /* 0x00300008024c7981 */ /* 0x000f68000c1e1d00 */
[----:B------:R-:W5:Y:S04]  /*02e0*/  LDG.E.128 R72, desc[UR8][R2.64+0x4000] ;  /* 0x0040000802487981 */ /* 0x000f68000c1e1d00 */
[----:B------:R-:W5:Y:S04]  /*02f0*/  LDG.E.128 R68, desc[UR8][R2.64+0x5000] ;  /* 0x0050000802447981 */ /* 0x000f68000c1e1d00 */
[----:B------:R-:W5:Y:S04]  /*0300*/  LDG.E.128 R64, desc[UR8][R2.64+0x6000] ;  /* 0x0060000802407981 */ /* 0x000f68000c1e1d00 */
[----:B------:R0:W5:Y:S01]  /*0310*/  LDG.E.128 R60, desc[UR8][R2.64+0x7000] ;  /* 0x00700008023c7981 */ /* 0x000162000c1e1d00 */
[----:B------:R-:W-:Y:S01]  /*0320*/  UMOV UR4, URZ ;  /* 0x000000ff00047c82 */ /* 0x000fe20008000000 */
[----:B0-----:R-:W-:-:S07]  /*0330*/  MOV R2, RZ ;  /* 0x000000ff00027202 */ /* 0x001fce0000000f00 */
.L_x_11439:
[----:B0-----:R-:W0:Y:S01]  /*0340*/  LDC.64 R124, c[0x0][0x390] ;  /* 0x0000e400ff7c7b82 */ /* 0x001e220000000a00 */
[----:B------:R-:W-:-:S04]  /*0350*/  MOV R3, UR7 ;  /* 0x0000000700037c02 */ /* 0x000fc80008000f00 */
        /* <DEDUP_REMOVED lines=22> */
[--C-:B0-----:R-:W-:Y:S02]  /*04c0*/  HADD2.F32 R125, -RZ, R95.reuse.H0_H0 ;  /* 0x2000005fff7d7230 */ /* 0x101fe40000004100 */
        /* <DEDUP_REMOVED lines=84> */
[----:B------:R-:W-:Y:S01]  /*0a10*/  FADD R8, R108, R6 ;  /* 0x000000066c087221 */ /* 0x000fe20000000000 */
[----:B------:R-:W-:Y:S02]  /*0a20*/  HADD2.F32 R6, -RZ, R109.H1_H1 ;  /* 0x3000006dff067230 */ /* 0x000fe40000004100 */
[----:B------:R-:W-:Y:S02]  /*0a30*/  HADD2.F32 R109, -RZ, R110.H0_H0 ;  /* 0x2000006eff6d7230 */ /* 0x000fe40000004100 */
[----:B------:R-:W-:-:S04]  /*0a40*/  FADD R8, R165, R8 ;  /* 0x00000008a5087221 */ /* 0x000fc80000000000 */
[----:B------:R-:W-:-:S04]  /*0a50*/  FADD R8, R6, R8 ;  /* 0x0000000806087221 */ /* 0x000fc80000000000 */
[----:B------:R-:W-:Y:S01]  /*0a60*/  FADD R12, R109, R8 ;  /* 0x000000086d0c7221 */ /* 0x000fe20000000000 */
[----:B------:R-:W-:-:S03]  /*0a70*/  HADD2.F32 R8, -RZ, R111.H0_H0 ;  /* 0x2000006fff087230 */ /* 0x000fc60000004100 */
        /* <DEDUP_REMOVED lines=182> */
[----:B------:R-:W-:Y:S01]  /*15e0*/  MOV R4, RZ ;  /* 0x000000ff00047202 */ /* 0x000fe20000000f00 */
[----:B0-----:R-:W-:Y:S01]  /*15f0*/  FADD R111, R112, R130 ;  /* 0x00000082706f7221 */ /* 0x001fe20000000000 */
[----:B------:R-:W-:-:S04]  /*1600*/  CS2R R112, SRZ ;  /* 0x0000000000707805 */ /* 0x000fc8000001ff00 */
        /* <DEDUP_REMOVED lines=10> */
[----:B0-----:R-:W-:-:S04]  /*16b0*/  IADD3 R111, PT, PT, R0, 0x20, RZ ;  /* 0x00000020006f7810 */ /* 0x001fc80007ffe0ff */
[----:B------:R-:W-:-:S04]  /*16c0*/  SEL R111, R111, R0, P4 ;  /* 0x000000006f6f7207 */ /* 0x000fc80002000000 */
[----:B------:R-:W-:Y:S01]  /*16d0*/  IADD3 R112, PT, PT, R111, R4, RZ ;  /* 0x000000046f707210 */ /* 0x000fe20007ffe0ff */
[----:B------:R-:W-:-:S05]  /*16e0*/  HFMA2 R4, -RZ, RZ, 5, 0 ;  /* 0x45000000ff047431 */ /* 0x000fca00000001ff */
[----:B------:R-:W1:Y:S02]  /*16f0*/  LDS.64 R112, [R112] ;  /* 0x0000000070707984 */ /* 0x000e640000000a00 */
.L_x_11423:
[----:B------:R-:W-:Y:S05]  /*1700*/  BSYNC.RECONVERGENT B0 ;  /* 0x0000000000007941 */ /* 0x000fea0003800200 */
.L_x_11422:
[----:B------:R-:W2:Y:S01]  /*1710*/  SHFL.DOWN PT, R26, R4, 0x2, 0x1f ;  /* 0x08401f00041a7f89 */ /* 0x000ea200000e0000 */
[----:B------:R-:W-:Y:S01]  /*1720*/  BSSY.RECONVERGENT B0, `(.L_x_11424) ;  /* 0x0000015000007945 */ /* 0x000fe20003800200 */
[----:B0-----:R-:W-:Y:S02]  /*1730*/  MOV R110, R21 ;  /* 0x00000015006e7202 */ /* 0x001fe40000000f00 */
[----:B-1----:R0:W1:Y:S01]  /*1740*/  SHFL.DOWN PT, R134, R112, 0x2, 0x1f ;  /* 0x08401f0070867f89 */ /* 0x00206200000e0000 */
[----:B------:R-:W-:Y:S02]  /*1750*/  MOV R111, R23 ;  /* 0x00000017006f7202 */ /* 0x000fe40000000f00 */
[----:B------:R-:W-:Y:S01]  /*1760*/  MOV R130, R25 ;  /* 0x0000001900827202 */ /* 0x000fe20000000f00 */
[----:B------:R0:W3:Y:S01]  /*1770*/  SHFL.DOWN PT, R136, R113, 0x2, 0x1f ;  /* 0x08401f0071887f89 */ /* 0x0000e200000e0000 */
[----:B------:R-:W-:Y:S01]  /*1780*/  MOV R132, R27 ;  /* 0x0000001b00847202 */ /* 0x000fe20000000f00 */
[----:B--2---:R-:W-:-:S05]  /*1790*/  FADD R24, R26, R4 ;  /* 0x000000041a187221 */ /* 0x004fca0000000000 */
[----:B------:R-:W-:-:S04]  /*17a0*/  IADD3 R20, PT, PT, R24, 0x1800000, RZ ;  /* 0x0180000018147810 */ /* 0x000fc80007ffe0ff */
[----:B------:R-:W-:-:S04]  /*17b0*/  LOP3.LUT R20, R20, 0x7f800000, RZ, 0xc0, !PT ;  /* 0x7f80000014147812 */ /* 0x000fc800078ec0ff */
[----:B------:R-:W-:-:S13]  /*17c0*/  ISETP.GT.U32.AND P1, PT, R20, 0x1ffffff, PT ;  /* 0x01ffffff1400780c */ /* 0x000fda0003f24070 */
[----:B01-3--:R-:W-:Y:S05]  /*17d0*/  @P1 BRA `(.L_x_11425) ;  /* 0x0000000000141947 */ /* 0x00bfea0003800000 */
[----:B------:R-:W-:Y:S02]  /*17e0*/  MOV R20, R24 ;  /* 0x0000001800147202 */ /* 0x000fe40000000f00 */
[----:B------:R-:W-:-:S07]  /*17f0*/  MOV R25, 0x1810 ;  /* 0x0000181000197802 */ /* 0x000fce0000000f00 */
[----:B-----5:R-:W-:Y:S05]  /*1800*/  CALL.REL.NOINC `($__internal_199_$__cuda_sm20_rcp_rn_f32_slowpath) ;  /* 0x0000006800647944 */ /* 0x020fea0003c00000 */
[----:B------:R-:W-:Y:S01]  /*1810*/  MOV R20, R27 ;  /* 0x0000001b00147202 */ /* 0x000fe20000000f00 */
[----:B------:R-:W-:Y:S06]  /*1820*/  BRA `(.L_x_11426) ;  /* 0x0000000000107947 */ /* 0x000fec0003800000 */
.L_x_11425:
[----:B------:R-:W0:Y:S02]  /*1830*/  MUFU.RCP R21, R24 ;  /* 0x0000001800157308 */ /* 0x000e240000001000 */
[----:B0-----:R-:W-:-:S04]  /*1840*/  FFMA R20, R24, R21, -1 ;  /* 0xbf80000018147423 */ /* 0x001fc80000000015 */
[----:B------:R-:W-:-:S04]  /*1850*/  FADD.FTZ R20, -R20, -RZ ;  /* 0x800000ff14147221 */ /* 0x000fc80000010100 */
[----:B------:R-:W-:-:S07]  /*1860*/  FFMA R20, R21, R20, R21 ;  /* 0x0000001415147223 */ /* 0x000fce0000000015 */
.L_x_11426:
[----:B------:R-:W-:Y:S05]  /*1870*/  BSYNC.RECONVERGENT B0 ;  /* 0x0000000000007941 */ /* 0x000fea0003800200 */
.L_x_11424:
        /* <DEDUP_REMOVED lines=18> */
[----:B------:R-:W-:-:S07]  /*19a0*/  MOV R25, 0x19c0 ;  /* 0x000019c000197802 */ /* 0x000fce0000000f00 */
[----:B-----5:R-:W-:Y:S05]  /*19b0*/  CALL.REL.NOINC `($__internal_199_$__cuda_sm20_rcp_rn_f32_slowpath) ;  /* 0x0000006400f87944 */ /* 0x020fea0003c00000 */
[----:B------:R-:W-:Y:S01]  /*19c0*/  MOV R25, R27 ;  /* 0x0000001b00197202 */ /* 0x000fe20000000f00 */
[----:B------:R-:W-:Y:S06]  /*19d0*/  BRA `(.L_x_11429) ;  /* 0x0000000000107947 */ /* 0x000fec0003800000 */
.L_x_11428:
[----:B------:R-:W0:Y:S02]  /*19e0*/  MUFU.RCP R25, R20 ;  /* 0x0000001400197308 */ /* 0x000e240000001000 */
[----:B0-----:R-:W-:-:S04]  /*19f0*/  FFMA R4, R20, R25, -1 ;  /* 0xbf80000014047423 */ /* 0x001fc80000000019 */
[----:B------:R-:W-:-:S04]  /*1a00*/  FADD.FTZ R4, -R4, -RZ ;  /* 0x800000ff04047221 */ /* 0x000fc80000010100 */
[----:B------:R-:W-:-:S07]  /*1a10*/  FFMA R25, R25, R4, R25 ;  /* 0x0000000419197223 */ /* 0x000fce0000000019 */
.L_x_11429:
[----:B------:R-:W-:Y:S05]  /*1a20*/  BSYNC.RECONVERGENT B0 ;  /* 0x0000000000007941 */ /* 0x000fea0003800200 */
.L_x_11427:
[----:B------:R-:W0:Y:S01]  /*1a30*/  S2R R136, SR_TID.X ;  /* 0x0000000000887919 */ /* 0x000e220000002100 */
[----:B------:R-:W1:Y:S01]  /*1a40*/  LDCU UR12, c[0x0][0x380] ;  /* 0x00007000ff0c77ac */ /* 0x000e620008000800 */
[----:B------:R-:W-:Y:S01]  /*1a50*/  FMUL R27, R23, R26 ;  /* 0x0000001a171b7220 */ /* 0x000fe20000400000 */
[----:B------:R-:W-:Y:S01]  /*1a60*/  ISETP.NE.AND P3, PT, R22, RZ, PT ;  /* 0x000000ff1600720c */ /* 0x000fe20003f65270 */
[----:B------:R-:W-:Y:S01]  /*1a70*/  FADD R26, R113, -R26 ;  /* 0x8000001a711a7221 */ /* 0x000fe20000000000 */
[----:B------:R-:W-:Y:S01]  /*1a80*/  FADD R134, R112, R134 ;  /* 0x0000008670867221 */ /* 0x000fe20000000000 */
[----:B------:R-:W-:Y:S01]  /*1a90*/  FFMA R22, R24, R113, R27 ;  /* 0x0000007118167223 */ /* 0x000fe2000000001b */
[----:B------:R-:W-:Y:S01]  /*1aa0*/  MOV R27, UR4 ;  /* 0x00000004001b7c02 */ /* 0x000fe20008000f00 */
[----:B------:R-:W-:Y:S01]  /*1ab0*/  BSSY.RECONVERGENT B0, `(.L_x_11430) ;  /* 0x000002b000007945 */ /* 0x000fe20003800200 */
[----:B-1----:R-:W-:Y:S01]  /*1ac0*/  USHF.L.U32 UR11, UR12, 0x1, URZ ;  /* 0x000000010c0b7899 */ /* 0x002fe200080006ff */
[----:B0-----:R-:W-:-:S02]  /*1ad0*/  LOP3.LUT R4, R136, 0x1f, RZ, 0xc0, !PT ;  /* 0x0000001f88047812 */ /* 0x001fc400078ec0ff */
[----:B------:R-:W-:Y:S02]  /*1ae0*/  ISETP.NE.AND P2, PT, R136, RZ, PT ;  /* 0x000000ff8800720c */ /* 0x000fe40003f45270 */
        /* <DEDUP_REMOVED lines=8> */
[----:B------:R-:W-:Y:S01]  /*1b70*/  FMUL R24, R24, R27 ;  /* 0x0000001b18187220 */ /* 0x000fe20000400000 */
[----:B------:R-:W-:-:S03]  /*1b80*/  @!P1 LOP3.LUT R27, R136, 0xf8, RZ, 0xc0, !PT ;  /* 0x000000f8881b9812 */ /* 0x000fc600078ec0ff */
[----:B------:R-:W-:Y:S01]  /*1b90*/  FMUL R23, R23, R24 ;  /* 0x0000001817177220 */ /* 0x000fe20000400000 */
[----:B------:R-:W-:-:S03]  /*1ba0*/  FMUL R24, R22, R25 ;  /* 0x0000001916187220 */ /* 0x000fc60000400000 */
[----:B------:R-:W-:Y:S01]  /*1bb0*/  FFMA R25, R23, R25, R134 ;  /* 0x0000001917197223 */ /* 0x000fe20000000086 */
[----:B------:R-:W-:Y:S02]  /*1bc0*/  CS2R R22, SRZ ;  /* 0x0000000000167805 */ /* 0x000fe4000001ff00 */
[----:B------:R-:W2:Y:S04]  /*1bd0*/  SHFL.IDX PT, R24, R24, RZ, 0x1f ;  /* 0x00001fff18187589 */ /* 0x000ea800000e0000 */
[----:B------:R-:W3:Y:S01]  /*1be0*/  SHFL.IDX PT, R25, R25, RZ, 0x1f ;  /* 0x00001fff19197589 */ /* 0x000ee200000e0000 */
[----:B0-----:R-:W-:-:S04]  /*1bf0*/  @!P1 LOP3.LUT R113, R138, 0x7ffffffe, RZ, 0xc0, !PT ;  /* 0x7ffffffe8a719812 */ /* 0x001fc800078ec0ff */
[----:B------:R-:W-:-:S04]  /*1c00*/  @!P1 IADD3 R112, P5, PT, R112, R113, RZ ;  /* 0x0000007170709210 */ /* 0x000fc80007fbe0ff */
[----:B------:R-:W-:Y:S02]  /*1c10*/  @!P1 IADD3.X R26, PT, PT, RZ, RZ, RZ, P5, !PT ;  /* 0x000000ffff1a9210 */ /* 0x000fe40002ffe4ff */
[----:B-1----:R-:W-:-:S04]  /*1c20*/  @!P1 LEA R20, P5, R112, R20, 0x3 ;  /* 0x0000001470149211 */ /* 0x002fc800078a18ff */
[----:B------:R-:W-:Y:S02]  /*1c30*/  @!P1 LEA.HI.X R21, R112, R21, R26, 0x3, P5 ;  /* 0x0000001570159211 */ /* 0x000fe400028f1c1a */
[----:B------:R-:W-:-:S04]  /*1c40*/  @!P1 IADD3 R20, P5, PT, R27, R20, RZ ;  /* 0x000000141b149210 */ /* 0x000fc80007fbe0ff */
[----:B------:R-:W-:Y:S01]  /*1c50*/  @!P1 IADD3.X R21, PT, PT, RZ, R21, RZ, P5, !PT ;  /* 0x00000015ff159210 */ /* 0x000fe20002ffe4ff */
[----:B--23--:R-:W-:Y:S08]  /*1c60*/  @P3 BRA `(.L_x_11431) ;  /* 0x00000000003c3947 */ /* 0x00cff00003800000 */
        /* <DEDUP_REMOVED lines=15> */
.L_x_11431:
[----:B------:R-:W-:Y:S05]  /*1d60*/  BSYNC.RECONVERGENT B0 ;  /* 0x0000000000007941 */ /* 0x000fea0003800200 */
.L_x_11430:
        /* <DEDUP_REMOVED lines=22> */
.L_x_11433:
[----:B------:R-:W2:Y:S04]  /*1ed0*/  LDG.E.STRONG.GPU R26, desc[UR8][R24.64] ;  /* 0x00000008181a7981 */ /* 0x000ea8000c1ef900 */
[----:B--2---:R-:W-:Y:S01]  /*1ee0*/  CCTL.IVALL ;  /* 0x00000000ff00798f */ /* 0x004fe20002000000 */
[----:B------:R-:W-:Y:S05]  /*1ef0*/  YIELD ;  /* 0x0000000000007946 */ /* 0x000fea0003800000 */
[----:B------:R-:W-:-:S13]  /*1f00*/  ISETP.NE.AND P2, PT, R26, R27, PT ;  /* 0x0000001b1a00720c */ /* 0x000fda0003f45270 */
[----:B------:R-:W-:Y:S05]  /*1f10*/  @P2 BRA `(.L_x_11433) ;  /* 0xfffffffc00ec2947 */ /* 0x000fea000383ffff */
.L_x_11432:
        /* <DEDUP_REMOVED lines=16> */
[----:B012--5:R-:W-:Y:S05]  /*2020*/  CALL.REL.NOINC `($__internal_199_$__cuda_sm20_rcp_rn_f32_slowpath) ;  /* 0x00000060005c7944 */ /* 0x027fea0003c00000 */
[----:B------:R-:W-:Y:S01]  /*2030*/  MOV R20, R27 ;  /* 0x0000001b00147202 */ /* 0x000fe20000000f00 */
[----:B------:R-:W-:Y:S06]  /*2040*/  BRA `(.L_x_11436) ;  /* 0x0000000000107947 */ /* 0x000fec0003800000 */
.L_x_11435:
[----:B------:R-:W3:Y:S02]  /*2050*/  MUFU.RCP R20, R27 ;  /* 0x0000001b00147308 */ /* 0x000ee40000001000 */
[----:B---3--:R-:W-:-:S04]  /*2060*/  FFMA R21, R27, R20, -1 ;  /* 0xbf8000001b157423 */ /* 0x008fc80000000014 */
[----:B------:R-:W-:-:S04]  /*2070*/  FADD.FTZ R21, -R21, -RZ ;  /* 0x800000ff15157221 */ /* 0x000fc80000010100 */
[----:B------:R-:W-:-:S07]  /*2080*/  FFMA R20, R20, R21, R20 ;  /* 0x0000001514147223 */ /* 0x000fce0000000014 */
.L_x_11436:
[----:B------:R-:W-:Y:S05]  /*2090*/  BSYNC.RECONVERGENT B0 ;  /* 0x0000000000007941 */ /* 0x000fea0003800200 */
.L_x_11434:
[----:B-1----:R-:W-:Y:S01]  /*20a0*/  FADD R21, -R113, R22 ;  /* 0x0000001671157221 */ /* 0x002fe20000000100 */
[----:B0-2---:R-:W-:Y:S01]  /*20b0*/  FADD R23, R112, R23 ;  /* 0x0000001770177221 */ /* 0x005fe20000000000 */
[----:B------:R-:W0:Y:S01]  /*20c0*/  LDC R25, c[0x0][0x3d8] ;  /* 0x0000f600ff197b82 */ /* 0x000e220000000800 */
[----:B------:R-:W-:Y:S01]  /*20d0*/  FMUL R113, R26, R113 ;  /* 0x000000711a717220 */ /* 0x000fe20000400000 */
[----:B------:R-:W-:Y:S01]  /*20e0*/  FMUL R21, R21, R21 ;  /* 0x0000001515157220 */ /* 0x000fe20000400000 */
[----:B------:R-:W1:Y:S01]  /*20f0*/  LDCU.64 UR12, c[0x0][0x3f8] ;  /* 0x00007f00ff0c77ac */ /* 0x000e620008000a00 */
[----:B------:R-:W-:Y:S01]  /*2100*/  MOV R27, UR7 ;  /* 0x00000007001b7c02 */ /* 0x000fe20008000f00 */
[----:B------:R-:W-:Y:S01]  /*2110*/  FFMA R113, R24, R22, R113 ;  /* 0x0000001618717223 */ /* 0x000fe20000000071 */
[----:B------:R-:W-:-:S03]  /*2120*/  FMUL R21, R21, R24 ;  /* 0x0000001815157220 */ /* 0x000fc60000400000 */
[----:B------:R-:W-:Y:S01]  /*2130*/  FMUL R113, R113, R20 ;  /* 0x0000001471717220 */ /* 0x000fe20000400000 */
[----:B------:R-:W-:-:S04]  /*2140*/  FMUL R112, R26, R21 ;  /* 0x000000151a707220 */ /* 0x000fc80000400000 */
[----:B------:R-:W-:Y:S01]  /*2150*/  FFMA R112, R112, R20, R23 ;  /* 0x0000001470707223 */ /* 0x000fe20000000017 */
[----:B------:R-:W2:Y:S01]  /*2160*/  SHFL.IDX PT, R113, R113, RZ, 0x1f ;  /* 0x00001fff71717589 */ /* 0x000ea200000e0000 */
[----:B------:R-:W3:Y:S04]  /*2170*/  @P0 LDC.64 R22, c[0x0][0x398] ;  /* 0x0000e600ff160b82 */ /* 0x000ee80000000a00 */
[----:B------:R-:W0:Y:S01]  /*2180*/  SHFL.IDX PT, R112, R112, RZ, 0x1f ;  /* 0x00001fff70707589 */ /* 0x000e2200000e0000 */
[----:B-1----:R-:W-:-:S03]  /*2190*/  UISETP.NE.U32.AND UP0, UPT, UR12, URZ, UPT ;  /* 0x000000ff0c00728c */ /* 0x002fc6000bf05070 */
[----:B------:R-:W1:Y:S01]  /*21a0*/  @P0 LDC.64 R20, c[0x0][0x3a0] ;  /* 0x0000e800ff140b82 */ /* 0x000e620000000a00 */
[----:B------:R-:W-:Y:S01]  /*21b0*/  UISETP.NE.AND.EX UP0, UPT, UR13, URZ, UPT, UP0 ;  /* 0x000000ff0d00728c */ /* 0x000fe2000bf05300 */
[----:B--2---:R-:W-:Y:S01]  /*21c0*/  R2UR UR11, R113 ;  /* 0x00000000710b72ca */ /* 0x004fe200000e0000 */
[----:B0-----:R-:W-:Y:S01]  /*21d0*/  FFMA R25, R112, 6.103515625e-05, R25 ;  /* 0x3880000070197823 */ /* 0x001fe20000000019 */
[----:B-1----:R-:W-:-:S04]  /*21e0*/  @P0 IMAD.WIDE R20, R27, 0x4, R20 ;  /* 0x000000041b140825 */ /* 0x002fc800078e0214 */
[----:B------:R-:W-:-:S13]  /*21f0*/  FSETP.GEU.AND P1, PT, |R25|, 1.175494350822287508e-38, PT ;  /* 0x008000001900780b */ /* 0x000fda0003f2e200 */
[----:B------:R-:W-:-:S06]  /*2200*/  @!P1 FMUL R25, R25, 16777216 ;  /* 0x4b80000019199820 */ /* 0x000fcc0000400000 */
[----:B------:R-:W0:Y:S02]  /*2210*/  MUFU.RSQ R25, R25 ;  /* 0x0000001900197308 */ /* 0x000e240000001400 */
[----:B0-----:R-:W-:Y:S02]  /*2220*/  R2UR UR6, R25 ;  /* 0x00000000190672ca */ /* 0x001fe400000e0000 */
[----:B------:R-:W-:-:S05]  /*2230*/  MOV R25, UR7 ;  /* 0x0000000700197c02 */ /* 0x000fca0008000f00 */
[----:B---3--:R-:W-:Y:S01]  /*2240*/  @P0 IMAD.WIDE R22, R25, 0x4, R22 ;  /* 0x0000000419160825 */ /* 0x008fe200078e0216 */
        /* <DEDUP_REMOVED lines=15> */
[--C-:B------:R-:W-:Y:S02]  /*2340*/  HADD2.F32 R112, -RZ, R89.reuse.H1_H1 ;  /* 0x30000059ff707230 */ /* 0x100fe40000004100 */
[----:B------:R-:W-:Y:S01]  /*2350*/  FADD R9, R9, -UR11 ;  /* 0x8000000b09097e21 */ /* 0x000fe20008000000 */
[----:B------:R-:W-:-:S02]  /*2360*/  HADD2.F32 R24, -RZ, R89.H0_H0 ;  /* 0x20000059ff187230 */ /* 0x000fc40000004100 */
[----:B------:R-:W-:Y:S01]  /*2370*/  FMUL R5, R5, UR6 ;  /* 0x0000000605057c20 */ /* 0x000fe20008400000 */
[--C-:B------:R-:W-:Y:S02]  /*2380*/  HADD2.F32 R134, -RZ, R57.reuse.H1_H1 ;  /* 0x30000039ff867230 */ /* 0x100fe40000004100 */
[----:B------:R-:W-:Y:S01]  /*2390*/  FMUL R21, R21, UR6 ;  /* 0x0000000615157c20 */ /* 0x000fe20008400000 */
[----:B------:R-:W-:Y:S02]  /*23a0*/  HADD2.F32 R136, -RZ, R90.H0_H0 ;  /* 0x2000005aff887230 */ /* 0x000fe40000004100 */
[----:B------:R-:W-:Y:S01]  /*23b0*/  FADD R93, R93, -UR11 ;  /* 0x8000000b5d5d7e21 */ /* 0x000fe20008000000 */
[----:B------:R-:W-:Y:S02]  /*23c0*/  HADD2.F32 R26, -RZ, R57.H0_H0 ;  /* 0x20000039ff1a7230 */ /* 0x000fe40000004100 */
[----:B------:R-:W-:Y:S01]  /*23d0*/  FADD R95, R95, -UR11 ;  /* 0x8000000b5f5f7e21 */ /* 0x000fe20008000000 */
[----:B------:R-:W-:Y:S01]  /*23e0*/  HADD2.F32 R138, -RZ, R58.H0_H0 ;  /* 0x2000003aff8a7230 */ /* 0x000fe20000004100 */
[----:B-1----:R-:W-:Y:S01]  /*23f0*/  ISETP.NE.AND P2, PT, RZ, UR5, PT ;  /* 0x00000005ff007c0c */ /* 0x002fe2000bf45270 */
        /* <DEDUP_REMOVED lines=8> */
[----:B------:R-:W-:-:S02]  /*2480*/  HADD2.F32 R140, -RZ, R86.H0_H0 ;  /* 0x20000056ff8c7230 */ /* 0x000fc40000004100 */
        /* <DEDUP_REMOVED lines=8> */
[----:B------:R-:W-:Y:S02]  /*2510*/  HADD2.F32 R20, -RZ, R88.H1_H1 ;  /* 0x30000058ff147230 */ /* 0x000fe40000004100 */
[----:B------:R-:W-:Y:S01]  /*2520*/  FADD R7, R11, -UR11 ;  /* 0x8000000b0b077e21 */ /* 0x000fe20008000000 */
[----:B------:R-:W-:-:S02]  /*2530*/  HADD2.F32 R22, -RZ, R56.H1_H1 ;  /* 0x30000038ff167230 */ /* 0x000fc40000004100 */
[----:B------:R-:W-:Y:S01]  /*2540*/  FMUL R11, R9, UR6 ;  /* 0x00000006090b7c20 */ /* 0x000fe20008400000 */
[----:B------:R-:W-:Y:S02]  /*2550*/  HADD2.F32 R142, -RZ, R54.H0_H0 ;  /* 0x20000036ff8e7230 */ /* 0x000fe40000004100 */
[----:B------:R-:W-:Y:S01]  /*2560*/  @P2 FADD R20, R20, 1 ;  /* 0x3f80000014142421 */ /* 0x000fe20000000000 */
[----:B------:R-:W-:Y:S01]  /*2570*/  FMUL R23, R7, UR6 ;  /* 0x0000000607177c20 */ /* 0x000fe20008400000 */
[----:B------:R-:W-:Y:S01]  /*2580*/  FFMA R7, R21, R24, R26 ;  /* 0x0000001815077223 */ /* 0x000fe2000000001a */
[----:B------:R-:W-:Y:S02]  /*2590*/  HADD2.F32 R24, -RZ, R91.H0_H0 ;  /* 0x2000005bff187230 */ /* 0x000fe40000004100 */
[----:B------:R-:W-:Y:S01]  /*25a0*/  FFMA R9, R5, R20, R22 ;  /* 0x0000001405097223 */ /* 0x000fe20000000016 */
        /* <DEDUP_REMOVED lines=22> */
[----:B------:R-:W-:Y:S01]  /*2710*/  FMUL R131, R131, UR6 ;  /* 0x0000000683837c20 */ /* 0x000fe20008400000 */
[----:B------:R-:W-:Y:S02]  /*2720*/  HADD2.F32 R136, -RZ, R85.H1_H1 ;  /* 0x30000055ff887230 */ /* 0x000fe40000004100 */
        /* <DEDUP_REMOVED lines=21> */
[----:B------:R-:W-:Y:S01]  /*2880*/  FADD R139, R139, -UR11 ;  /* 0x8000000b8b8b7e21 */ /* 0x000fe20008000000 */
[----:B------:R-:W-:-:S02]  /*2890*/  HADD2.F32 R144, -RZ, R48.H0_H0 ;  /* 0x20000030ff907230 */ /* 0x000fc40000004100 */
[----:B------:R-:W-:Y:S01]  /*28a0*/  FMUL R137, R137, UR6 ;  /* 0x0000000689897c20 */ /* 0x000fe20008400000 */
[----:B------:R-:W-:Y:S01]  /*28b0*/  @P2 FADD R134, R134, 1 ;  /* 0x3f80000086862421 */ /* 0x000fe20000000000 */
[----:B------:R-:W-:Y:S01]  /*28c0*/  FMUL R113, R99, UR6 ;  /* 0x0000000663717c20 */ /* 0x000fe20008400000 */
[----:B------:R-:W-:Y:S01]  /*28d0*/  @P2 FADD R142, R142, 1 ;  /* 0x3f8000008e8e2421 */ /* 0x000fe20000000000 */
[----:B------:R-:W-:Y:S02]  /*28e0*/  HADD2.F32 R140, -RZ, R55.H1_H1 ;  /* 0x30000037ff8c7230 */ /* 0x000fe40000004100 */
[----:B------:R-:W-:Y:S01]  /*28f0*/  FFMA R99, R135, R20, R112 ;  /* 0x0000001487637223 */ /* 0x000fe20000000070 */
[----:B------:R-:W-:Y:S01]  /*2900*/  FMUL R139, R139, UR6 ;  /* 0x000000068b8b7c20 */ /* 0x000fe20008400000 */
[----:B------:R-:W-:Y:S01]  /*2910*/  @P2 FADD R138, R138, 1 ;  /* 0x3f8000008a8a2421 */ /* 0x000fe20000000000 */
[----:B------:R-:W-:Y:S01]  /*2920*/  FFMA R95, R137, R134, R136 ;  /* 0x00000086895f7223 */ /* 0x000fe20000000088 */
[----:B------:R-:W-:-:S02]  /*2930*/  HADD2.F32 R20, -RZ, R80.H1_H1 ;  /* 0x30000050ff147230 */ /* 0x000fc40000004100 */
[----:B------:R-:W-:Y:S01]  /*2940*/  FFMA R112, R113, R142, R144 ;  /* 0x0000008e71707223 */ /* 0x000fe20000000090 */
[----:B------:R-:W-:Y:S01]  /*2950*/  FADD R143, R143, -UR11 ;  /* 0x8000000b8f8f7e21 */ /* 0x000fe20008000000 */
[----:B------:R-:W-:Y:S02]  /*2960*/  HADD2.F32 R136, -RZ, R81.H0_H0 ;  /* 0x20000051ff887230 */ /* 0x000fe40000004100 */
[----:B------:R-:W-:Y:S01]  /*2970*/  FADD R141, R141, -UR11 ;  /* 0x8000000b8d8d7e21 */ /* 0x000fe20008000000 */
[----:B------:R-:W-:Y:S02]  /*2980*/  HADD2.F32 R144, -RZ, R82.H0_H0 ;  /* 0x20000052ff907230 */ /* 0x000fe40000004100 */
[----:B------:R-:W-:Y:S01]  /*2990*/  FADD R145, R145, -UR11 ;  /* 0x8000000b91917e21 */ /* 0x000fe20008000000 */
[----:B------:R-:W-:Y:S01]  /*29a0*/  FFMA R97, R139, R138, R140 ;  /* 0x0000008a8b617223 */ /* 0x000fe2000000008c */
[----:B------:R-:W-:Y:S02]  /*29b0*/  HADD2.F32 R134, -RZ, R48.H1_H1 ;  /* 0x30000030ff867230 */ /* 0x000fe40000004100 */
[----:B------:R-:W-:Y:S01]  /*29c0*/  FMUL R143, R143, UR6 ;  /* 0x000000068f8f7c20 */ /* 0x000fe20008400000 */
[----:B------:R-:W-:-:S02]  /*29d0*/  HADD2.F32 R138, -RZ, R49.H0_H0 ;  /* 0x20000031ff8a7230 */ /* 0x000fc40000004100 */
        /* <DEDUP_REMOVED lines=61> */
[----:B------:R-:W-:Y:S01]  /*2db0*/  FFMA R136, R137, R144, R146 ;  /* 0x0000009089887223 */ /* 0x000fe20000000092 */
[--C-:B------:R-:W-:Y:S02]  /*2dc0*/  HADD2.F32 R144, -RZ, R79.reuse.H1_H1 ;  /* 0x3000004fff907230 */ /* 0x100fe40000004100 */
[----:B------:R-:W-:Y:S01]  /*2dd0*/  FADD R163, R163, -UR11 ;  /* 0x8000000ba3a37e21 */ /* 0x000fe20008000000 */
[----:B------:R-:W-:Y:S01]  /*2de0*/  FFMA R105, R157, R140, R142 ;  /* 0x0000008c9d697223 */ /* 0x000fe2000000008e */
[----:B------:R-:W-:Y:S02]  /*2df0*/  HADD2.F32 R140, -RZ, R79.H0_H0 ;  /* 0x2000004fff8c7230 */ /* 0x000fe40000004100 */
[----:B------:R-:W-:Y:S01]  /*2e00*/  FADD R159, R159, -UR11 ;  /* 0x8000000b9f9f7e21 */ /* 0x000fe20008000000 */
[----:B------:R-:W-:Y:S01]  /*2e10*/  FADD R107, R107, -UR11 ;  /* 0x8000000b6b6b7e21 */ /* 0x000fe20008000000 */
[----:B------:R-:W-:-:S02]  /*2e20*/  HADD2.F32 R146, -RZ, R47.H1_H1 ;  /* 0x3000002fff927230 */ /* 0x000fc40000004100 */
[----:B------:R-:W-:Y:S01]  /*2e30*/  FMUL R163, R163, UR6 ;  /* 0x00000006a3a37c20 */ /* 0x000fe20008400000 */
[----:B------:R-:W-:Y:S01]  /*2e40*/  @P2 FADD R144, R144, 1 ;  /* 0x3f80000090902421 */ /* 0x000fe20000000000 */
[----:B------:R-:W-:Y:S02]  /*2e50*/  HADD2.F32 R142, -RZ, R47.H0_H0 ;  /* 0x2000002fff8e7230 */ /* 0x000fe40000004100 */
[----:B------:R-:W-:Y:S01]  /*2e60*/  FMUL R159, R159, UR6 ;  /* 0x000000069f9f7c20 */ /* 0x000fe20008400000 */
[----:B------:R-:W-:Y:S01]  /*2e70*/  FMUL R139, R107, UR6 ;  /* 0x000000066b8b7c20 */ /* 0x000fe20008400000 */
[----:B------:R-:W-:Y:S01]  /*2e80*/  @P2 FADD R140, R140, 1 ;  /* 0x3f8000008c8c2421 */ /* 0x000fe20000000000 */
[----:B------:R-:W-:Y:S01]  /*2e90*/  FFMA R107, R163, R144, R146 ;  /* 0x00000090a36b7223 */ /* 0x000fe20000000092 */
[----:B------:R-:W-:Y:S01]  /*2ea0*/  FADD R144, R109, -UR11 ;  /* 0x8000000b6d907e21 */ /* 0x000fe20008000000 */
[----:B------:R-:W-:Y:S02]  /*2eb0*/  HADD2.F32 R109, -RZ, R72.H1_H1 ;  /* 0x30000048ff6d7230 */ /* 0x000fe40000004100 */
[----:B------:R-:W-:Y:S01]  /*2ec0*/  FFMA R137, R159, R140, R142 ;  /* 0x0000008c9f897223 */ /* 0x000fe2000000008e */
[----:B------:R-:W-:Y:S01]  /*2ed0*/  FADD R108, R108, -UR11 ;  /* 0x8000000b6c6c7e21 */ /* 0x000fe20008000000 */
[----:B------:R-:W-:-:S02]  /*2ee0*/  HADD2.F32 R143, -RZ, R73.H1_H1 ;  /* 0x30000049ff8f7230 */ /* 0x000fc40000004100 */
[----:B------:R-:W-:Y:S01]  /*2ef0*/  FADD R140, R6, -UR11 ;  /* 0x8000000b068c7e21 */ /* 0x000fe20008000000 */
[----:B------:R-:W-:Y:S02]  /*2f00*/  HADD2.F32 R147, -RZ, R74.H0_H0 ;  /* 0x2000004aff937230 */ /* 0x000fe40000004100 */
        /* <DEDUP_REMOVED lines=9> */
[----:B------:R-:W-:Y:S01]  /*2fa0*/  FFMA R140, R108, R109, R141 ;  /* 0x0000006d6c8c7223 */ /* 0x000fe2000000008d */
        /* <DEDUP_REMOVED lines=8> */
[----:B------:R-:W-:Y:S02]  /*3030*/  HADD2.F32 R145, -RZ, R42.H1_H1 ;  /* 0x3000002aff917230 */ /* 0x000fe40000004100 */
[----:B------:R-:W-:Y:S01]  /*3040*/  FMUL R10, R10, UR6 ;  /* 0x000000060a0a7c20 */ /* 0x000fe20008400000 */
[----:B------:R-:W-:Y:S02]  /*3050*/  HADD2.F32 R138, -RZ, R78.H1_H1 ;  /* 0x3000004eff8a7230 */ /* 0x000fe40000004100 */
[----:B------:R-:W-:Y:S01]  /*3060*/  @P2 FADD R143, R143, 1 ;  /* 0x3f8000008f8f2421 */ /* 0x000fe20000000000 */
[--C-:B------:R-:W-:Y:S02]  /*3070*/  HADD2.F32 R149, -RZ, R43.reuse.H0_H0 ;  /* 0x2000002bff957230 */ /* 0x100fe40000004100 */
[----:B------:R-:W-:Y:S01]  /*3080*/  FADD R161, R161, -UR11 ;  /* 0x8000000ba1a17e21 */ /* 0x000fe20008000000 */
[----:B------:R-:W-:-:S02]  /*3090*/  HADD2.F32 R153, -RZ, R43.H1_H1 ;  /* 0x3000002bff997230 */ /* 0x000fc40000004100 */
[----:B------:R-:W-:Y:S01]  /*30a0*/  FMUL R8, R8, UR6 ;  /* 0x0000000608087c20 */ /* 0x000fe20008400000 */
[----:B------:R-:W-:Y:S02]  /*30b0*/  HADD2.F32 R155, -RZ, R68.H0_H0 ;  /* 0x20000044ff9b7230 */ /* 0x000fe40000004100 */
[----:B------:R-:W-:Y:S01]  /*30c0*/  @P2 FADD R147, R147, 1 ;  /* 0x3f80000093932421 */ /* 0x000fe20000000000 */
[----:B------:R-:W-:Y:S01]  /*30d0*/  FADD R12, R12, -UR11 ;  /* 0x8000000b0c0c7e21 */ /* 0x000fe20008000000 */
[----:B------:R-:W-:Y:S01]  /*30e0*/  FMUL R14, R14, UR6 ;  /* 0x000000060e0e7c20 */ /* 0x000fe20008400000 */
[----:B------:R-:W-:Y:S01]  /*30f0*/  @P2 FADD R151, R151, 1 ;  /* 0x3f80000097972421 */ /* 0x000fe20000000000 */
[----:B------:R-:W-:Y:S02]  /*3100*/  HADD2.F32 R20, -RZ, R46.H1_H1 ;  /* 0x3000002eff147230 */ /* 0x000fe40000004100 */
[----:B------:R-:W-:Y:S01]  /*3110*/  FFMA R142, R10, R143, R145 ;  /* 0x0000008f0a8e7223 */ /* 0x000fe20000000091 */
[----:B------:R-:W-:Y:S01]  /*3120*/  FMUL R161, R161, UR6 ;  /* 0x00000006a1a17c20 */ /* 0x000fe20008400000 */
[----:B------:R-:W-:Y:S01]  /*3130*/  @P2 FADD R138, R138, 1 ;  /* 0x3f8000008a8a2421 */ /* 0x000fe20000000000 */
[----:B------:R-:W-:-:S02]  /*3140*/  HADD2.F32 R157, -RZ, R36.H0_H0 ;  /* 0x20000024ff9d7230 */ /* 0x000fc40000004100 */
[----:B------:R-:W-:Y:S01]  /*3150*/  FFMA R10, R8, R147, R149 ;  /* 0x00000093080a7223 */ /* 0x000fe20000000095 */
[----:B------:R-:W-:Y:S02]  /*3160*/  HADD2.F32 R6, -RZ, R73.H0_H0 ;  /* 0x20000049ff067230 */ /* 0x000fe40000004100 */
[----:B------:R-:W-:Y:S01]  /*3170*/  FMUL R12, R12, UR6 ;  /* 0x000000060c0c7c20 */ /* 0x000fe20008400000 */
[----:B------:R-:W-:Y:S01]  /*3180*/  @P2 FADD R155, R155, 1 ;  /* 0x3f8000009b9b2421 */ /* 0x000fe20000000000 */
[----:B------:R-:W-:Y:S01]  /*3190*/  FFMA R8, R14, R151, R153 ;  /* 0x000000970e087223 */ /* 0x000fe20000000099 */
[----:B------:R-:W-:Y:S01]  /*31a0*/  FADD R165, R165, -UR11 ;  /* 0x8000000ba5a57e21 */ /* 0x000fe20008000000 */
[----:B------:R-:W-:Y:S02]  /*31b0*/  HADD2.F32 R153, -RZ, R69.H1_H1 ;  /* 0x30000045ff997230 */ /* 0x000fe40000004100 */
[----:B------:R-:W-:Y:S01]  /*31c0*/  FADD R94, R94, -UR11 ;  /* 0x8000000b5e5e7e21 */ /* 0x000fe20008000000 */
[----:B------:R-:W-:Y:S01]  /*31d0*/  FFMA R138, R161, R138, R20 ;  /* 0x0000008aa18a7223 */ /* 0x000fe20000000014 */
[----:B------:R-:W-:-:S02]  /*31e0*/  HADD2.F32 R20, -RZ, R41.H0_H0 ;  /* 0x20000029ff147230 */ /* 0x000fc40000004100 */
[----:B------:R-:W-:Y:S01]  /*31f0*/  FFMA R143, R12, R155, R157 ;  /* 0x0000009b0c8f7223 */ /* 0x000fe2000000009d */
[----:B------:R-:W-:Y:S02]  /*3200*/  HADD2.F32 R145, -RZ, R68.H1_H1 ;  /* 0x30000044ff917230 */ /* 0x000fe40000004100 */
[----:B------:R-:W-:Y:S01]  /*3210*/  FMUL R165, R165, UR6 ;  /* 0x00000006a5a57c20 */ /* 0x000fe20008400000 */
[----:B------:R-:W-:Y:S01]  /*3220*/  @P2 FADD R6, R6, 1 ;  /* 0x3f80000006062421 */ /* 0x000fe20000000000 */
[----:B------:R-:W-:Y:S01]  /*3230*/  FADD R18, R18, -UR11 ;  /* 0x8000000b12127e21 */ /* 0x000fe20008000000 */
[----:B------:R-:W-:Y:S02]  /*3240*/  HADD2.F32 R149, -RZ, R69.H0_H0 ;  /* 0x20000045ff957230 */ /* 0x000fe40000004100 */
[----:B------:R-:W-:Y:S01]  /*3250*/  FADD R16, R16, -UR11 ;  /* 0x8000000b10107e21 */ /* 0x000fe20008000000 */
[----:B------:R-:W-:Y:S02]  /*3260*/  HADD2.F32 R155, -RZ, R37.H1_H1 ;  /* 0x30000025ff9b7230 */ /* 0x000fe40000004100 */
[----:B------:R-:W-:Y:S01]  /*3270*/  FADD R92, R92, -UR11 ;  /* 0x8000000b5c5c7e21 */ /* 0x000fe20008000000 */
[----:B------:R-:W-:-:S02]  /*3280*/  HADD2.F32 R157, -RZ, R70.H0_H0 ;  /* 0x20000046ff9d7230 */ /* 0x000fc40000004100 */
[----:B------:R-:W-:Y:S01]  /*3290*/  FMUL R94, R94, UR6 ;  /* 0x000000065e5e7c20 */ /* 0x000fe20008400000 */
[----:B------:R-:W-:Y:S01]  /*32a0*/  @P2 FADD R153, R153, 1 ;  /* 0x3f80000099992421 */ /* 0x000fe20000000000 */
[----:B------:R-:W-:Y:S02]  /*32b0*/  HADD2.F32 R147, -RZ, R36.H1_H1 ;  /* 0x30000024ff937230 */ /* 0x000fe40000004100 */
[----:B------:R-:W-:Y:S01]  /*32c0*/  FFMA R109, R165, R6, R20 ;  /* 0x00000006a56d7223 */ /* 0x000fe20000000014 */
[----:B------:R-:W-:Y:S02]  /*32d0*/  HADD2.F32 R151, -RZ, R37.H0_H0 ;  /* 0x20000025ff977230 */ /* 0x000fe40000004100 */
[----:B------:R-:W-:Y:S01]  /*32e0*/  FMUL R18, R18, UR6 ;  /* 0x0000000612127c20 */ /* 0x000fe20008400000 */
[----:B------:R-:W-:Y:S02]  /*32f0*/  HADD2.F32 R159, -RZ, R38.H0_H0 ;  /* 0x20000026ff9f7230 */ /* 0x000fe40000004100 */
[----:B------:R-:W-:Y:S01]  /*3300*/  @P2 FADD R145, R145, 1 ;  /* 0x3f80000091912421 */ /* 0x000fe20000000000 */
[----:B------:R-:W-:Y:S01]  /*3310*/  FMUL R16, R16, UR6 ;  /* 0x0000000610107c20 */ /* 0x000fe20008400000 */
[----:B------:R-:W-:Y:S01]  /*3320*/  FMUL R146, R92, UR6 ;  /* 0x000000065c927c20 */ /* 0x000fe20008400000 */
[----:B------:R-:W-:Y:S01]  /*3330*/  @P2 FADD R149, R149, 1 ;  /* 0x3f80000095952421 */ /* 0x000fe20000000000 */
[----:B------:R-:W-:Y:S01]  /*3340*/  @P2 FADD R157, R157, 1 ;  /* 0x3f8000009d9d2421 */ /* 0x000fe20000000000 */
[----:B------:R-:W-:Y:S01]  /*3350*/  FFMA R14, R94, R153, R155 ;  /* 0x000000995e0e7223 */ /* 0x000fe2000000009b */
[----:B------:R-:W-:Y:S01]  /*3360*/  FADD R6, R115, -UR11 ;  /* 0x8000000b73067e21 */ /* 0x000fe20008000000 */
[----:B------:R-:W-:-:S02]  /*3370*/  HADD2.F32 R115, -RZ, R70.H1_H1 ;  /* 0x30000046ff737230 */ /* 0x000fc40000004100 */
[----:B------:R-:W-:Y:S01]  /*3380*/  FADD R114, R114, -UR11 ;  /* 0x8000000b72727e21 */ /* 0x000fe20008000000 */
[----:B------:R-:W-:Y:S02]  /*3390*/  HADD2.F32 R155, -RZ, R64.H0_H0 ;  /* 0x20000040ff9b7230 */ /* 0x000fe40000004100 */
[----:B------:R-:W-:Y:S01]  /*33a0*/  FFMA R92, R18, R145, R147 ;  /* 0x00000091125c7223 */ /* 0x000fe20000000093 */
[----:B------:R-:W-:Y:S01]  /*33b0*/  FFMA R18, R16, R149, R151 ;  /* 0x0000009510127223 */ /* 0x000fe20000000097 */
[----:B------:R-:W-:Y:S01]  /*33c0*/  FFMA R146, R146, R157, R159 ;  /* 0x0000009d92927223 */ /* 0x000fe2000000009f */
[----:B------:R-:W-:Y:S02]  /*33d0*/  HADD2.F32 R145, -RZ, R38.H1_H1 ;  /* 0x30000026ff917230 */ /* 0x000fe40000004100 */
[----:B------:R-:W-:Y:S01]  /*33e0*/  FADD R98, R98, -UR11 ;  /* 0x8000000b62627e21 */ /* 0x000fe20008000000 */
[----:B------:R-:W-:Y:S02]  /*33f0*/  HADD2.F32 R151, -RZ, R71.H1_H1 ;  /* 0x30000047ff977230 */ /* 0x000fe40000004100 */
[----:B------:R-:W-:Y:S01]  /*3400*/  FMUL R114, R114, UR6 ;  /* 0x0000000672727c20 */ /* 0x000fe20008400000 */
[----:B------:R-:W-:-:S02]  /*3410*/  HADD2.F32 R157, -RZ, R32.H0_H0 ;  /* 0x20000020ff9d7230 */ /* 0x000fc40000004100 */
[----:B------:R-:W-:Y:S01]  /*3420*/  FMUL R6, R6, UR6 ;  /* 0x0000000606067c20 */ /* 0x000fe20008400000 */
[----:B------:R-:W-:Y:S02]  /*3430*/  HADD2.F32 R147, -RZ, R71.H0_H0 ;  /* 0x20000047ff937230 */ /* 0x000fe40000004100 */
[----:B------:R-:W-:Y:S01]  /*3440*/  @P2 FADD R115, R115, 1 ;  /* 0x3f80000073732421 */ /* 0x000fe20000000000 */
[----:B------:R-:W-:Y:S01]  /*3450*/  @P2 FADD R155, R155, 1 ;  /* 0x3f8000009b9b2421 */ /* 0x000fe20000000000 */
[----:B------:R-:W-:Y:S01]  /*3460*/  FADD R96, R96, -UR11 ;  /* 0x8000000b60607e21 */ /* 0x000fe20008000000 */
[--C-:B------:R-:W-:Y:S02]  /*3470*/  HADD2.F32 R153, -RZ, R39.reuse.H1_H1 ;  /* 0x30000027ff997230 */ /* 0x100fe40000004100 */
[----:B------:R-:W-:Y:S01]  /*3480*/  FMUL R98, R98, UR6 ;  /* 0x0000000662627c20 */ /* 0x000fe20008400000 */
[----:B------:R-:W-:Y:S02]  /*3490*/  HADD2.F32 R149, -RZ, R39.H0_H0 ;  /* 0x20000027ff957230 */ /* 0x000fe40000004100 */
[----:B------:R-:W-:Y:S01]  /*34a0*/  @P2 FADD R151, R151, 1 ;  /* 0x3f80000097972421 */ /* 0x000fe20000000000 */
[----:B------:R-:W-:Y:S01]  /*34b0*/  FFMA R114, R114, R115, R145 ;  /* 0x0000007372727223 */ /* 0x000fe20000000091 */
[----:B------:R-:W-:Y:S01]  /*34c0*/  FFMA R144, R6, R155, R157 ;  /* 0x0000009b06907223 */ /* 0x000fe2000000009d */
[----:B------:R-:W-:Y:S01]  /*34d0*/  FMUL R96, R96, UR6 ;  /* 0x0000000660607c20 */ /* 0x000fe20008400000 */
[----:B------:R-:W-:Y:S01]  /*34e0*/  @P2 FADD R147, R147, 1 ;  /* 0x3f80000093932421 */ /* 0x000fe20000000000 */
[----:B------:R-:W-:Y:S01]  /*34f0*/  FADD R6, R117, -UR11 ;  /* 0x8000000b75067e21 */ /* 0x000fe20008000000 */
[----:B------:R-:W-:-:S02]  /*3500*/  HADD2.F32 R145, -RZ, R64.H1_H1 ;  /* 0x30000040ff917230 */ /* 0x000fc40000004100 */
[----:B------:R-:W-:Y:S01]  /*3510*/  FADD R116, R116, -UR11 ;  /* 0x8000000b74747e21 */ /* 0x000fe20008000000 */
[----:B------:R-:W-:Y:S02]  /*3520*/  HADD2.F32 R117, -RZ, R65.H0_H0 ;  /* 0x20000041ff757230 */ /* 0x000fe40000004100 */
[----:B------:R-:W-:Y:S01]  /*3530*/  FADD R100, R100, -UR11 ;  /* 0x8000000b64647e21 */ /* 0x000fe20008000000 */
[----:B------:R-:W-:Y:S01]  /*3540*/  FFMA R12, R98, R151, R153 ;  /* 0x00000097620c7223 */ /* 0x000fe20000000099 */
[----:B------:R-:W0:Y:S01]  /*3550*/  LDCU.U8 UR12, c[0x0][0x404] ;  /* 0x00008080ff0c77ac */ /* 0x000e220008000000 */
[----:B------:R-:W-:Y:S01]  /*3560*/  FFMA R16, R96, R147, R149 ;  /* 0x0000009360107223 */ /* 0x000fe20000000095 */
[----:B------:R-:W-:Y:S02]  /*3570*/  HADD2.F32 R115, -RZ, R32.H1_H1 ;  /* 0x30000020ff737230 */ /* 0x000fe40000004100 */
[----:B------:R-:W-:Y:S01]  /*3580*/  FMUL R116, R116, UR6 ;  /* 0x0000000674747c20 */ /* 0x000fe20008400000 */
[----:B------:R-:W-:-:S02]  /*3590*/  HADD2.F32 R153, -RZ, R66.H0_H0 ;  /* 0x20000042ff997230 */ /* 0x000fc40000004100 */
[----:B------:R-:W-:Y:S01]  /*35a0*/  @P2 FADD R145, R145, 1 ;  /* 0x3f80000091912421 */ /* 0x000fe20000000000 */
[----:B------:R-:W-:Y:S02]  /*35b0*/  HADD2.F32 R147, -RZ, R33.H0_H0 ;  /* 0x20000021ff937230 */ /* 0x000fe40000004100 */
[----:B------:R-:W-:Y:S01]  /*35c0*/  FADD R102, R102, -UR11 ;  /* 0x8000000b66667e21 */ /* 0x000fe20008000000 */
[----:B------:R-:W-:Y:S02]  /*35d0*/  HADD2.F32 R149, -RZ, R65.H1_H1 ;  /* 0x30000041ff957230 */ /* 0x000fe40000004100 */
[----:B------:R-:W-:Y:S01]  /*35e0*/  FMUL R100, R100, UR6 ;  /* 0x0000000664647c20 */ /* 0x000fe20008400000 */
[----:B------:R-:W-:Y:S01]  /*35f0*/  @P2 FADD R117, R117, 1 ;  /* 0x3f80000075752421 */ /* 0x000fe20000000000 */
[----:B------:R-:W-:Y:S02]  /*3600*/  HADD2.F32 R155, -RZ, R34.H0_H0 ;  /* 0x20000022ff9b7230 */ /* 0x000fe40000004100 */
[----:B------:R-:W-:Y:S01]  /*3610*/  FMUL R6, R6, UR6 ;  /* 0x0000000606067c20 */ /* 0x000fe20008400000 */
[----:B------:R-:W-:-:S02]  /*3620*/  HADD2.F32 R151, -RZ, R33.H1_H1 ;  /* 0x30000021ff977230 */ /* 0x000fc40000004100 */
[----:B------:R-:W-:Y:S01]  /*3630*/  @P2 FADD R153, R153, 1 ;  /* 0x3f80000099992421 */ /* 0x000fe20000000000 */
[----:B------:R-:W-:Y:S01]  /*3640*/  FFMA R145, R116, R145, R115 ;  /* 0x0000009174917223 */ /* 0x000fe20000000073 */
[----:B------:R-:W-:Y:S01]  /*3650*/  FMUL R102, R102, UR6 ;  /* 0x0000000666667c20 */ /* 0x000fe20008400000 */
[----:B------:R-:W-:Y:S01]  /*3660*/  @P2 FADD R149, R149, 1 ;  /* 0x3f80000095952421 */ /* 0x000fe20000000000 */
[----:B------:R-:W-:Y:S01]  /*3670*/  FFMA R115, R100, R117, R147 ;  /* 0x0000007564737223 */ /* 0x000fe20000000093 */
[----:B------:R-:W-:Y:S02]  /*3680*/  HADD2.F32 R117, -RZ, R66.H1_H1 ;  /* 0x30000042ff757230 */ /* 0x000fe40000004100 */
[----:B------:R-:W-:Y:S01]  /*3690*/  FADD R118, R118, -UR11 ;  /* 0x8000000b76767e21 */ /* 0x000fe20008000000 */
[----:B------:R-:W-:Y:S01]  /*36a0*/  FFMA R147, R6, R153, R155 ;  /* 0x0000009906937223 */ /* 0x000fe2000000009b */
[----:B------:R-:W-:Y:S01]  /*36b0*/  FFMA R96, R102, R149, R151 ;  /* 0x0000009566607223 */ /* 0x000fe20000000097 */
[----:B------:R-:W-:Y:S01]  /*36c0*/  FADD R6, R119, -UR11 ;  /* 0x8000000b77067e21 */ /* 0x000fe20008000000 */
[----:B------:R-:W-:Y:S01]  /*36d0*/  FADD R106, R106, -UR11 ;  /* 0x8000000b6a6a7e21 */ /* 0x000fe20008000000 */
[----:B------:R-:W-:Y:S01]  /*36e0*/  HADD2.F32 R119, -RZ, R34.H1_H1 ;  /* 0x30000022ff777230 */ /* 0x000fe20000004100 */
[----:B------:R-:W1:Y:S01]  /*36f0*/  S2R R20, SR_TID.X ;  /* 0x0000000000147919 */ /* 0x000e620000002100 */
[----:B------:R-:W-:-:S02]  /*3700*/  HADD2.F32 R149, -RZ, R67.H0_H0 ;  /* 0x20000043ff957230 */ /* 0x000fc40000004100 */
[----:B------:R-:W-:Y:S01]  /*3710*/  FADD R104, R104, -UR11 ;  /* 0x8000000b68687e21 */ /* 0x000fe20008000000 */
[----:B------:R-:W-:Y:S01]  /*3720*/  FMUL R118, R118, UR6 ;  /* 0x0000000676767c20 */ /* 0x000fe20008400000 */
[----:B------:R-:W-:Y:S01]  /*3730*/  @P2 FADD R117, R117, 1 ;  /* 0x3f80000075752421 */ /* 0x000fe20000000000 */
[----:B------:R-:W2:Y:S01]  /*3740*/  S2UR UR5, SR_CTAID.X ;  /* 0x00000000000579c3 */ /* 0x000ea20000002500 */
[----:B------:R-:W-:Y:S02]  /*3750*/  HADD2.F32 R151, -RZ, R35.H0_H0 ;  /* 0x20000023ff977230 */ /* 0x000fe40000004100 */
[----:B------:R-:W-:Y:S01]  /*3760*/  FMUL R94, R106, UR6 ;  /* 0x000000066a5e7c20 */ /* 0x000fe20008400000 */
[----:B------:R-:W-:Y:S02]  /*3770*/  HADD2.F32 R153, -RZ, R67.H1_H1 ;  /* 0x30000043ff997230 */ /* 0x000fe40000004100 */
[----:B------:R-:W-:Y:S01]  /*3780*/  FMUL R104, R104, UR6 ;  /* 0x0000000668687c20 */ /* 0x000fe20008400000 */
[----:B------:R-:W-:Y:S01]  /*3790*/  @P2 FADD R149, R149, 1 ;  /* 0x3f80000095952421 */ /* 0x000fe20000000000 */
[----:B------:R-:W-:Y:S01]  /*37a0*/  FFMA R106, R118, R117, R119 ;  /* 0x00000075766a7223 */ /* 0x000fe20000000077 */
[----:B------:R-:W-:Y:S01]  /*37b0*/  HADD2.F32 R119, -RZ, R60.H1_H1 ;  /* 0x3000003cff777230 */ /* 0x000fe20000004100 */
[----:B0-----:R-:W-:Y:S01]  /*37c0*/  ISETP.NE.AND P1, PT, RZ, UR12, PT ;  /* 0x0000000cff007c0c */ /* 0x001fe2000bf25270 */
[----:B------:R-:W-:Y:S01]  /*37d0*/  FADD R124, R124, -UR11 ;  /* 0x8000000b7c7c7e21 */ /* 0x000fe20008000000 */
[----:B------:R-:W-:-:S02]  /*37e0*/  HADD2.F32 R155, -RZ, R35.H1_H1 ;  /* 0x30000023ff9b7230 */ /* 0x000fc40000004100 */
[----:B------:R-:W-:Y:S01]  /*37f0*/  FFMA R98, R104, R149, R151 ;  /* 0x0000009568627223 */ /* 0x000fe20000000097 */
[----:B------:R-:W-:Y:S01]  /*3800*/  @P2 FADD R153, R153, 1 ;  /* 0x3f80000099992421 */ /* 0x000fe20000000000 */
[----:B------:R-:W-:Y:S02]  /*3810*/  HADD2.F32 R117, -RZ, R28.H1_H1 ;  /* 0x3000001cff757230 */ /* 0x000fe40000004100 */
[----:B------:R-:W-:Y:S01]  /*3820*/  FADD R120, R120, -UR11 ;  /* 0x8000000b78787e21 */ /* 0x000fe20008000000 */
[----:B------:R-:W-:Y:S02]  /*3830*/  HADD2.F32 R149, -RZ, R61.H0_H0 ;  /* 0x2000003dff957230 */ /* 0x000fe40000004100 */
[----:B------:R-:W-:Y:S01]  /*3840*/  FMUL R124, R124, UR6 ;  /* 0x000000067c7c7c20 */ /* 0x000fe20008400000 */
[----:B------:R-:W-:Y:S01]  /*3850*/  @P2 FADD R119, R119, 1 ;  /* 0x3f80000077772421 */ /* 0x000fe20000000000 */
[----:B------:R-:W-:Y:S02]  /*3860*/  HADD2.F32 R157, -RZ, R60.H0_H0 ;  /* 0x2000003cff9d7230 */ /* 0x000fe40000004100 */
[----:B------:R-:W-:Y:S01]  /*3870*/  FFMA R94, R94, R153, R155 ;  /* 0x000000995e5e7223 */ /* 0x000fe2000000009b */
[----:B------:R-:W-:-:S02]  /*3880*/  HADD2.F32 R151, -RZ, R29.H0_H0 ;  /* 0x2000001dff977230 */ /* 0x000fc40000004100 */
[----:B------:R-:W-:Y:S01]  /*3890*/  FMUL R120, R120, UR6 ;  /* 0x0000000678787c20 */ /* 0x000fe20008400000 */
[----:B------:R-:W-:Y:S02]  /*38a0*/  HADD2.F32 R153, -RZ, R61.H1_H1 ;  /* 0x3000003dff997230 */ /* 0x000fe40000004100 */
[----:B------:R-:W-:Y:S01]  /*38b0*/  @P2 FADD R149, R149, 1 ;  /* 0x3f80000095952421 */ /* 0x000fe20000000000 */
[----:B------:R-:W-:Y:S01]  /*38c0*/  FFMA R119, R124, R119, R117 ;  /* 0x000000777c777223 */ /* 0x000fe20000000075 */
[----:B------:R-:W-:Y:S01]  /*38d0*/  FADD R126, R126, -UR11 ;  /* 0x8000000b7e7e7e21 */ /* 0x000fe20008000000 */
[----:B------:R-:W-:Y:S02]  /*38e0*/  HADD2.F32 R117, -RZ, R62.H1_H1 ;  /* 0x3000003eff757230 */ /* 0x000fe40000004100 */
[----:B------:R-:W-:Y:S01]  /*38f0*/  FADD R122, R122, -UR11 ;  /* 0x8000000b7a7a7e21 */ /* 0x000fe20008000000 */
[----:B------:R-:W-:Y:S02]  /*3900*/  HADD2.F32 R159, -RZ, R28.H0_H0 ;  /* 0x2000001cff9f7230 */ /* 0x000fe40000004100 */
[----:B------:R-:W-:Y:S01]  /*3910*/  FMUL R6, R6, UR6 ;  /* 0x0000000606067c20 */ /* 0x000fe20008400000 */
[----:B------:R-:W-:Y:S01]  /*3920*/  @P2 FADD R157, R157, 1 ;  /* 0x3f8000009d9d2421 */ /* 0x000fe20000000000 */
[----:B------:R-:W-:-:S02]  /*3930*/  HADD2.F32 R155, -RZ, R29.H1_H1 ;  /* 0x3000001dff9b7230 */ /* 0x000fc40000004100 */
[----:B------:R-:W-:Y:S01]  /*3940*/  FFMA R116, R120, R149, R151 ;  /* 0x0000009578747223 */ /* 0x000fe20000000097 */
[----:B------:R-:W-:Y:S01]  /*3950*/  FADD R100, R123, -UR11 ;  /* 0x8000000b7b647e21 */ /* 0x000fe20008000000 */
[----:B------:R-:W-:Y:S01]  /*3960*/  @P1 FMUL R93, R93, UR10 ;  /* 0x0000000a5d5d1c20 */ /* 0x000fe20008400000 */
[----:B------:R-:W-:Y:S01]  /*3970*/  FMUL R126, R126, UR6 ;  /* 0x000000067e7e7c20 */ /* 0x000fe20008400000 */
[----:B------:R-:W-:Y:S01]  /*3980*/  @P2 FADD R153, R153, 1 ;  /* 0x3f80000099992421 */ /* 0x000fe20000000000 */
[----:B------:R-:W-:Y:S02]  /*3990*/  HADD2.F32 R120, -RZ, R62.H0_H0 ;  /* 0x2000003eff787230 */ /* 0x000fe40000004100 */
[----:B------:R-:W-:Y:S01]  /*39a0*/  FADD R121, R121, -UR11 ;  /* 0x8000000b79797e21 */ /* 0x000fe20008000000 */
[--C-:B------:R-:W-:Y:S02]  /*39b0*/  HADD2.F32 R123, -RZ, R30.reuse.H1_H1 ;  /* 0x3000001eff7b7230 */ /* 0x100fe40000004100 */
[----:B------:R-:W-:Y:S01]  /*39c0*/  FADD R128, R128, -UR11 ;  /* 0x8000000b80807e21 */ /* 0x000fe20008000000 */
[----:B------:R-:W-:Y:S01]  /*39d0*/  FMUL R122, R122, UR6 ;  /* 0x000000067a7a7c20 */ /* 0x000fe20008400000 */
[----:B------:R-:W-:Y:S01]  /*39e0*/  @P2 FADD R117, R117, 1 ;  /* 0x3f80000075752421 */ /* 0x000fe20000000000 */
[----:B------:R-:W-:Y:S01]  /*39f0*/  @P1 FMUL R127, R127, UR10 ;  /* 0x0000000a7f7f1c20 */ /* 0x000fe20008400000 */
[----:B------:R-:W-:Y:S01]  /*3a00*/  FFMA R118, R6, R157, R159 ;  /* 0x0000009d06767223 */ /* 0x000fe2000000009f */
[----:B------:R-:W-:Y:S01]  /*3a10*/  LOP3.LUT R124, R15, 0xffffff00, RZ, 0xc0, !PT ;  /* 0xffffff000f7c7812 */ /* 0x000fe200078ec0ff */
[----:B------:R-:W-:Y:S01]  /*3a20*/  FFMA R102, R126, R153, R155 ;  /* 0x000000997e667223 */ /* 0x000fe2000000009b */
[----:B------:R-:W-:Y:S01]  /*3a30*/  HADD2.F32 R6, -RZ, R30.H0_H0 ;  /* 0x2000001eff067230 */ /* 0x000fe20000004100 */
[----:B------:R-:W-:Y:S01]  /*3a40*/  F2FP.SATFINITE.E4M3.F32.PACK_AB_MERGE_C R15, RZ, R93, RZ ;  /* 0x0000005dff0f723e */ /* 0x000fe200048070ff */
[----:B------:R-:W-:Y:S01]  /*3a50*/  FMUL R121, R121, UR6 ;  /* 0x0000000679797c20 */ /* 0x000fe20008400000 */
[----:B------:R-:W-:Y:S01]  /*3a60*/  FMUL R128, R128, UR6 ;  /* 0x0000000680807c20 */ /* 0x000fe20008400000 */
[----:B------:R-:W-:Y:S01]  /*3a70*/  FMUL R100, R100, UR6 ;  /* 0x0000000664647c20 */ /* 0x000fe20008400000 */
[----:B------:R-:W-:Y:S01]  /*3a80*/  @P2 FADD R120, R120, 1 ;  /* 0x3f80000078782421 */ /* 0x000fe20000000000 */
[----:B------:R-:W-:Y:S01]  /*3a90*/  FFMA R117, R122, R117, R123 ;  /* 0x000000757a757223 */ /* 0x000fe2000000007b */
[----:B------:R-:W-:Y:S01]  /*3aa0*/  LOP3.LUT R126, R13, 0xffffff00, RZ, 0xc0, !PT ;  /* 0xffffff000d7e7812 */ /* 0x000fe200078ec0ff */
[----:B------:R-:W-:Y:S01]  /*3ab0*/  @P1 FMUL R136, R136, UR10 ;  /* 0x0000000a88881c20 */ /* 0x000fe20008400000 */
[----:B--2---:R-:W-:Y:S01]  /*3ac0*/  USHF.L.U32 UR6, UR5, 0x7, URZ ;  /* 0x0000000705067899 */ /* 0x004fe200080006ff */
[----:B------:R-:W-:Y:S01]  /*3ad0*/  LOP3.LUT R122, R17, 0xffffff00, RZ, 0xc0, !PT ;  /* 0xffffff00117a7812 */ /* 0x000fe200078ec0ff */
[----:B------:R-:W-:Y:S01]  /*3ae0*/  @P1 FMUL R24, R24, UR10 ;  /* 0x0000000a18181c20 */ /* 0x000fe20008400000 */
[----:B------:R-:W-:Y:S01]  /*3af0*/  F2FP.SATFINITE.E4M3.F32.PACK_AB_MERGE_C R13, RZ, R127, RZ ;  /* 0x0000007fff0d723e */ /* 0x000fe200048070ff */
[----:B------:R-:W-:Y:S01]  /*3b00*/  @P1 FMUL R27, R27, UR10 ;  /* 0x0000000a1b1b1c20 */ /* 0x000fe20008400000 */
[----:B------:R-:W-:Y:S01]  /*3b10*/  LOP3.LUT R15, R124, 0xffff, R15, 0xf8, !PT ;  /* 0x0000ffff7c0f7812 */ /* 0x000fe200078ef80f */
[----:B------:R-:W-:Y:S01]  /*3b20*/  FFMA R120, R121, R120, R6 ;  /* 0x0000007879787223 */ /* 0x000fe20000000006 */
[----:B------:R-:W-:Y:S01]  /*3b30*/  LOP3.LUT R124, R110, 0xffffff00, RZ, 0xc0, !PT ;  /* 0xffffff006e7c7812 */ /* 0x000fe200078ec0ff */
[----:B------:R-:W-:Y:S01]  /*3b40*/  @P1 FMUL R112, R112, UR10 ;  /* 0x0000000a70701c20 */ /* 0x000fe20008400000 */
[----:B------:R-:W-:Y:S01]  /*3b50*/  LOP3.LUT R13, R122, 0xffff, R13, 0xf8, !PT ;  /* 0x0000ffff7a0d7812 */ /* 0x000fe200078ef80d */
[----:B------:R-:W-:Y:S01]  /*3b60*/  @P1 FMUL R146, R146, UR10 ;  /* 0x0000000a92921c20 */ /* 0x000fe20008400000 */
[----:B------:R-:W-:Y:S01]  /*3b70*/  LOP3.LUT R121, R19, 0xffffff00, RZ, 0xc0, !PT ;  /* 0xffffff0013797812 */ /* 0x000fe200078ec0ff */
[----:B------:R-:W-:Y:S01]  /*3b80*/  @P1 FMUL R143, R143, UR10 ;  /* 0x0000000a8f8f1c20 */ /* 0x000fe20008400000 */
[----:B------:R-:W-:Y:S01]  /*3b90*/  F2FP.SATFINITE.E4M3.F32.PACK_AB_MERGE_C R110, RZ, R136, RZ ;  /* 0x00000088ff6e723e */ /* 0x000fe200048070ff */
[----:B------:R-:W-:Y:S01]  /*3ba0*/  @P1 FMUL R92, R92, UR10 ;  /* 0x0000000a5c5c1c20 */ /* 0x000fe20008400000 */
[----:B------:R-:W-:Y:S01]  /*3bb0*/  LOP3.LUT R122, R111, 0xffffff00, RZ, 0xc0, !PT ;  /* 0xffffff006f7a7812 */ /* 0x000fe200078ec0ff */
[----:B------:R-:W-:Y:S01]  /*3bc0*/  @P1 FMUL R11, R11, UR10 ;  /* 0x0000000a0b0b1c20 */ /* 0x000fe20008400000 */
[----:B-1----:R-:W-:Y:S01]  /*3bd0*/  LOP3.LUT R6, R20, 0x7f, RZ, 0xc0, !PT ;  /* 0x0000007f14067812 */ /* 0x002fe200078ec0ff */
[----:B------:R-:W-:Y:S01]  /*3be0*/  @P1 FMUL R3, R3, UR10 ;  /* 0x0000000a03031c20 */ /* 0x000fe20008400000 */
[----:B------:R-:W-:Y:S01]  /*3bf0*/  MOV R17, UR6 ;  /* 0x0000000600117c02 */ /* 0x000fe20008000f00 */
        /* <DEDUP_REMOVED lines=16> */
[----:B------:R-:W-:Y:S01]  /*3d00*/  HADD2.F32 R148, -RZ, R72.H0_H0 ;  /* 0x20000048ff947230 */ /* 0x000fe20000004100 */
        /* <DEDUP_REMOVED lines=10> */
[----:B------:R-:W-:Y:S01]  /*3db0*/  F2FP.SATFINITE.E4M3.F32.PACK_AB_MERGE_C R3, RZ, R3, RZ ;  /* 0x00000003ff03723e */ /* 0x000fe200048070ff */
[----:B------:R-:W-:Y:S01]  /*3dc0*/  @P1 FMUL R97, R97, UR10 ;  /* 0x0000000a61611c20 */ /* 0x000fe20008400000 */
[----:B------:R-:W-:Y:S01]  /*3dd0*/  LOP3.LUT R112, R143, 0xff, RZ, 0xc0, !PT ;  /* 0x000000ff8f707812 */ /* 0x000fe200078ec0ff */
[----:B------:R-:W-:Y:S01]  /*3de0*/  @P1 FMUL R9, R9, UR10 ;  /* 0x0000000a09091c20 */ /* 0x000fe20008400000 */
[----:B------:R-:W-:Y:S01]  /*3df0*/  SHF.L.U32 R27, R92, 0x8, RZ ;  /* 0x000000085c1b7819 */ /* 0x000fe200000006ff */
[----:B------:R-:W-:Y:S01]  /*3e00*/  @P1 FMUL R26, R26, UR10 ;  /* 0x0000000a1a1a1c20 */ /* 0x000fe20008400000 */
[----:B------:R-:W-:Y:S01]  /*3e10*/  F2FP.SATFINITE.E4M3.F32.PACK_AB_MERGE_C R18, RZ, R18, RZ ;  /* 0x00000012ff12723e */ /* 0x000fe200048070ff */
[----:B------:R-:W-:Y:S01]  /*3e20*/  HADD2.F32 R150, -RZ, R40.H0_H0 ;  /* 0x20000028ff967230 */ /* 0x000fe20000004100 */
[----:B------:R-:W-:Y:S01]  /*3e30*/  LOP3.LUT R123, R132, 0xffffff00, RZ, 0xc0, !PT ;  /* 0xffffff00847b7812 */ /* 0x000fe200078ec0ff */
[----:B------:R-:W-:Y:S01]  /*3e40*/  @P1 FMUL R125, R125, UR10 ;  /* 0x0000000a7d7d1c20 */ /* 0x000fe20008400000 */
[----:B------:R-:W-:Y:S01]  /*3e50*/  F2FP.SATFINITE.E4M3.F32.PACK_AB_MERGE_C R122, RZ, R120, RZ ;  /* 0x00000078ff7a723e */ /* 0x000fe200048070ff */
[----:B------:R-:W-:Y:S01]  /*3e60*/  @P2 FADD R148, R148, 1 ;  /* 0x3f80000094942421 */ /* 0x000fe20000000000 */
[----:B------:R-:W-:Y:S01]  /*3e70*/  F2FP.SATFINITE.E4M3.F32.PACK_AB_MERGE_C R118, RZ, R118, RZ ;  /* 0x00000076ff76723e */ /* 0x000fe200048070ff */
[----:B------:R-:W-:Y:S01]  /*3e80*/  @P1 FMUL R7, R7, UR10 ;  /* 0x0000000a07071c20 */ /* 0x000fe20008400000 */
[----:B------:R-:W-:Y:S01]  /*3e90*/  LOP3.LUT R93, R126, 0xffff, R11, 0xf8, !PT ;  /* 0x0000ffff7e5d7812 */ /* 0x000fe200078ef80b */
[----:B------:R-:W-:Y:S01]  /*3ea0*/  @P1 FMUL R113, R113, UR10 ;  /* 0x0000000a71711c20 */ /* 0x000fe20008400000 */
[----:B------:R-:W-:Y:S01]  /*3eb0*/  LOP3.LUT R24, R3, 0xff, RZ, 0xc0, !PT ;  /* 0x000000ff03187812 */ /* 0x000fe200078ec0ff */
[----:B------:R-:W-:Y:S01]  /*3ec0*/  FFMA R139, R139, R148, R150 ;  /* 0x000000948b8b7223 */ /* 0x000fe20000000096 */
[----:B------:R-:W-:Y:S01]  /*3ed0*/  LOP3.LUT R27, R112, 0xffff, R27, 0xf8, !PT ;  /* 0x0000ffff701b7812 */ /* 0x000fe200078ef81b */
[----:B------:R-:W-:Y:S01]  /*3ee0*/  @P1 FMUL R5, R5, UR10 ;  /* 0x0000000a05051c20 */ /* 0x000fe20008400000 */
[----:B------:R-:W-:Y:S01]  /*3ef0*/  F2FP.SATFINITE.E4M3.F32.PACK_AB_MERGE_C R23, RZ, R23, RZ ;  /* 0x00000017ff17723e */ /* 0x000fe200048070ff */
[--C-:B------:R-:W-:Y:S01]  /*3f00*/  HADD2.F32 R149, -RZ, R63.reuse.H0_H0 ;  /* 0x2000003fff957230 */ /* 0x100fe20000004100 */
[----:B------:R-:W-:Y:S01]  /*3f10*/  SHF.L.U32 R18, R18, 0x10, RZ ;  /* 0x0000001012127819 */ /* 0x000fe200000006ff */
[----:B------:R-:W-:Y:S01]  /*3f20*/  HADD2.F32 R153, -RZ, R63.H1_H1 ;  /* 0x3000003fff997230 */ /* 0x000fe20000004100 */
[----:B------:R-:W-:Y:S01]  /*3f30*/  LOP3.LUT R130, R130, 0xffffff00, RZ, 0xc0, !PT ;  /* 0xffffff0082827812 */ /* 0x000fe200078ec0ff */
        /* <DEDUP_REMOVED lines=8> */
[--C-:B------:R-:W-:Y:S01]  /*3fc0*/  HADD2.F32 R151, -RZ, R31.reuse.H0_H0 ;  /* 0x2000001fff977230 */ /* 0x100fe20000004100 */
[----:B------:R-:W-:Y:S01]  /*3fd0*/  F2FP.SATFINITE.E4M3.F32.PACK_AB_MERGE_C R99, RZ, R99, RZ ;  /* 0x00000063ff63723e */ /* 0x000fe200048070ff */
[----:B------:R-:W-:Y:S01]  /*3fe0*/  HADD2.F32 R155, -RZ, R31.H1_H1 ;  /* 0x3000001fff9b7230 */ /* 0x000fe20000004100 */
[----:B------:R-:W-:Y:S01]  /*3ff0*/  LOP3.LUT R123, R118, 0xff, RZ, 0xc0, !PT ;  /* 0x000000ff767b7812 */ /* 0x000fe200078ec0ff */
[----:B------:R-:W-:Y:S01]  /*4000*/  @P1 FMUL R108, R108, UR10 ;  /* 0x0000000a6c6c1c20 */ /* 0x000fe20008400000 */
[----:B------:R-:W-:Y:S01]  /*4010*/  PRMT R23, R23, 0x7104, RZ ;  /* 0x0000710417177816 */ /* 0x000fe200000000ff */
[----:B------:R-:W-:Y:S01]  /*4020*/  @P1 FMUL R14, R14, UR10 ;  /* 0x0000000a0e0e1c20 */ /* 0x000fe20008400000 */
[----:B------:R-:W-:Y:S01]  /*4030*/  LOP3.LUT R118, R93, 0xff, RZ, 0xc0, !PT ;  /* 0x000000ff5d767812 */ /* 0x000fe200078ec0ff */
[----:B------:R-:W-:Y:S01]  /*4040*/  @P2 FADD R149, R149, 1 ;  /* 0x3f80000095952421 */ /* 0x000fe20000000000 */
[----:B------:R-:W-:Y:S01]  /*4050*/  LOP3.LUT R27, R27, 0xff0000, R18, 0xf8, !PT ;  /* 0x00ff00001b1b7812 */ /* 0x000fe200078ef812 */
[----:B------:R-:W-:Y:S01]  /*4060*/  @P2 FADD R153, R153, 1 ;  /* 0x3f80000099992421 */ /* 0x000fe20000000000 */
[----:B------:R-:W-:Y:S01]  /*4070*/  LOP3.LUT R19, R124, 0xffff, R19, 0xf8, !PT ;  /* 0x0000ffff7c137812 */ /* 0x000fe200078ef813 */
[----:B------:R-:W-:Y:S01]  /*4080*/  @P1 FMUL R142, R142, UR10 ;  /* 0x0000000a8e8e1c20 */ /* 0x000fe20008400000 */
[----:B------:R-:W-:Y:S01]  /*4090*/  LOP3.LUT R11, R130, 0xffff, R11, 0xf8, !PT ;  /* 0x0000ffff820b7812 */ /* 0x000fe200078ef80b */
[----:B------:R-:W-:Y:S01]  /*40a0*/  @P1 FMUL R133, R133, UR10 ;  /* 0x0000000a85851c20 */ /* 0x000fe20008400000 */
[----:B------:R-:W-:Y:S01]  /*40b0*/  F2FP.SATFINITE.E4M3.F32.PACK_AB_MERGE_C R131, RZ, R131, RZ ;  /* 0x00000083ff83723e */ /* 0x000fe200048070ff */
[----:B------:R-:W-:Y:S01]  /*40c0*/  @P1 FMUL R135, R135, UR10 ;  /* 0x0000000a87871c20 */ /* 0x000fe20008400000 */
[----:B------:R-:W-:Y:S01]  /*40d0*/  F2FP.SATFINITE.E4M3.F32.PACK_AB_MERGE_C R106, RZ, R106, RZ ;  /* 0x0000006aff6a723e */ /* 0x000fe200048070ff */
[----:B------:R-:W-:Y:S01]  /*40e0*/  @P1 FMUL R114, R114, UR10 ;  /* 0x0000000a72721c20 */ /* 0x000fe20008400000 */
[----:B------:R-:W-:Y:S01]  /*40f0*/  PRMT R117, R117, 0x7104, RZ ;  /* 0x0000710475757816 */ /* 0x000fe200000000ff */
[----:B------:R-:W-:Y:S01]  /*4100*/  @P1 FMUL R144, R144, UR10 ;  /* 0x0000000a90901c20 */ /* 0x000fe20008400000 */
[----:B------:R-:W-:Y:S01]  /*4110*/  LOP3.LUT R18, R3, 0xff, RZ, 0xc0, !PT ;  /* 0x000000ff03127812 */ /* 0x000fe200078ec0ff */
[----:B------:R-:W-:Y:S01]  /*4120*/  @P1 FMUL R145, R145, UR10 ;  /* 0x0000000a91911c20 */ /* 0x000fe20008400000 */
[----:B------:R-:W-:Y:S01]  /*4130*/  PRMT R99, R99, 0x7104, RZ ;  /* 0x0000710463637816 */ /* 0x000fe200000000ff */
[----:B------:R-:W-:Y:S01]  /*4140*/  @P1 FMUL R109, R109, UR10 ;  /* 0x0000000a6d6d1c20 */ /* 0x000fe20008400000 */
[----:B------:R-:W-:Y:S01]  /*4150*/  LOP3.LUT R124, R15, 0xff, RZ, 0xc0, !PT ;  /* 0x000000ff0f7c7812 */ /* 0x000fe200078ec0ff */
[----:B------:R-:W-:Y:S01]  /*4160*/  @P1 FMUL R137, R137, UR10 ;  /* 0x0000000a89891c20 */ /* 0x000fe20008400000 */
[----:B------:R-:W-:Y:S01]  /*4170*/  F2FP.SATFINITE.E4M3.F32.PACK_AB_MERGE_C R25, RZ, R25, RZ ;  /* 0x00000019ff19723e */ /* 0x000fe200048070ff */
[----:B------:R-:W-:Y:S01]  /*4180*/  @P1 FMUL R119, R119, UR10 ;  /* 0x0000000a77771c20 */ /* 0x000fe20008400000 */
[----:B------:R-:W-:Y:S01]  /*4190*/  F2FP.SATFINITE.E4M3.F32.PACK_AB_MERGE_C R95, RZ, R95, RZ ;  /* 0x0000005fff5f723e */ /* 0x000fe200048070ff */
[----:B------:R-:W-:Y:S01]  /*41a0*/  FFMA R104, R128, R149, R151 ;  /* 0x0000009580687223 */ /* 0x000fe20000000097 */
[----:B------:R-:W-:Y:S01]  /*41b0*/  F2FP.SATFINITE.E4M3.F32.PACK_AB_MERGE_C R96, RZ, R96, RZ ;  /* 0x00000060ff60723e */ /* 0x000fe200048070ff */
[----:B------:R-:W-:Y:S01]  /*41c0*/  FFMA R100, R100, R153, R155 ;  /* 0x0000009964647223 */ /* 0x000fe2000000009b */
[----:B------:R-:W-:Y:S01]  /*41d0*/  F2FP.SATFINITE.E4M3.F32.PACK_AB_MERGE_C R97, RZ, R97, RZ ;  /* 0x00000061ff61723e */ /* 0x000fe200048070ff */
        /* <DEDUP_REMOVED lines=17> */
[----:B------:R-:W-:Y:S01]  /*42f0*/  LOP3.LUT R3, R18, 0xff00, R117, 0xf8, !PT ;  /* 0x0000ff0012037812 */ /* 0x000fe200078ef875 */
[----:B------:R-:W-:Y:S01]  /*4300*/  @P1 FMUL R105, R105, UR10 ;  /* 0x0000000a69691c20 */ /* 0x000fe20008400000 */
[----:B------:R-:W-:Y:S01]  /*4310*/  LOP3.LUT R15, R124, 0xff00, R99, 0xf8, !PT ;  /* 0x0000ff007c0f7812 */ /* 0x000fe200078ef863 */
[----:B------:R-:W-:Y:S01]  /*4320*/  @P1 FMUL R16, R16, UR10 ;  /* 0x0000000a10101c20 */ /* 0x000fe20008400000 */
[----:B------:R-:W-:Y:S01]  /*4330*/  LOP3.LUT R25, R25, 0xffff, RZ, 0xc0, !PT ;  /* 0x0000ffff19197812 */ /* 0x000fe200078ec0ff */
[----:B------:R-:W-:Y:S01]  /*4340*/  @P1 FMUL R102, R102, UR10 ;  /* 0x0000000a66661c20 */ /* 0x000fe20008400000 */
[----:B------:R-:W-:Y:S01]  /*4350*/  SHF.L.U32 R18, R95, 0x10, RZ ;  /* 0x000000105f127819 */ /* 0x000fe200000006ff */
[----:B------:R-:W-:Y:S01]  /*4360*/  @P1 FMUL R98, R98, UR10 ;  /* 0x0000000a62621c20 */ /* 0x000fe20008400000 */
[----:B------:R-:W-:Y:S01]  /*4370*/  LOP3.LUT R96, R96, 0xffff, RZ, 0xc0, !PT ;  /* 0x0000ffff60607812 */ /* 0x000fe200078ec0ff */
[----:B------:R-:W-:Y:S01]  /*4380*/  @P1 FMUL R107, R107, UR10 ;  /* 0x0000000a6b6b1c20 */ /* 0x000fe20008400000 */
[----:B------:R-:W-:Y:S01]  /*4390*/  LOP3.LUT R97, R97, 0xffff, RZ, 0xc0, !PT ;  /* 0x0000ffff61617812 */ /* 0x000fe200078ec0ff */
[----:B------:R-:W-:Y:S01]  /*43a0*/  @P1 FMUL R94, R94, UR10 ;  /* 0x0000000a5e5e1c20 */ /* 0x000fe20008400000 */
[----:B------:R-:W-:Y:S01]  /*43b0*/  F2FP.SATFINITE.E4M3.F32.PACK_AB_MERGE_C R7, RZ, R7, RZ ;  /* 0x00000007ff07723e */ /* 0x000fe200048070ff */
[----:B------:R-:W-:Y:S01]  /*43c0*/  @P1 FMUL R104, R104, UR10 ;  /* 0x0000000a68681c20 */ /* 0x000fe20008400000 */
[----:B------:R-:W-:Y:S01]  /*43d0*/  SHF.L.U32 R9, R9, 0x8, RZ ;  /* 0x0000000809097819 */ /* 0x000fe200000006ff */
[----:B------:R-:W-:Y:S01]  /*43e0*/  @P1 FMUL R12, R12, UR10 ;  /* 0x0000000a0c0c1c20 */ /* 0x000fe20008400000 */
[----:B------:R-:W-:Y:S01]  /*43f0*/  SHF.L.U32 R26, R26, 0x10, RZ ;  /* 0x000000101a1a7819 */ /* 0x000fe200000006ff */
[----:B------:R-:W-:Y:S01]  /*4400*/  @P1 FMUL R100, R100, UR10 ;  /* 0x0000000a64641c20 */ /* 0x000fe20008400000 */
[----:B------:R-:W-:-:S02]  /*4410*/  LOP3.LUT R120, R121, 0xff, RZ, 0xc0, !PT ;  /* 0x000000ff79787812 */ /* 0x000fc400078ec0ff */
[----:B------:R-:W-:Y:S02]  /*4420*/  SHF.L.U32 R125, R125, 0x8, RZ ;  /* 0x000000087d7d7819 */ /* 0x000fe400000006ff */
[----:B------:R-:W-:Y:S02]  /*4430*/  F2FP.SATFINITE.E4M3.F32.PACK_AB_MERGE_C R113, RZ, R113, RZ ;  /* 0x00000071ff71723e */ /* 0x000fe400048070ff */
[----:B------:R-:W-:Y:S02]  /*4440*/  LOP3.LUT R13, R118, 0xff00, R131, 0xf8, !PT ;  /* 0x0000ff00760d7812 */ /* 0x000fe400078ef883 */
[----:B------:R-:W-:Y:S02]  /*4450*/  LOP3.LUT R11, R11, 0xff00, R106, 0xf8, !PT ;  /* 0x0000ff000b0b7812 */ /* 0x000fe400078ef86a */
[----:B------:R-:W-:Y:S02]  /*4460*/  F2FP.SATFINITE.E4M3.F32.PACK_AB_MERGE_C R5, RZ, R5, RZ ;  /* 0x00000005ff05723e */ /* 0x000fe400048070ff */
[----:B------:R-:W-:-:S02]  /*4470*/  SHF.L.U32 R106, R25, 0x18, RZ ;  /* 0x00000018196a7819 */ /* 0x000fc400000006ff */
[----:B------:R-:W-:Y:S02]  /*4480*/  LOP3.LUT R118, R15, 0xff0000, R18, 0xf8, !PT ;  /* 0x00ff00000f767812 */ /* 0x000fe400078ef812 */
[----:B------:R-:W-:Y:S02]  /*4490*/  SHF.L.U32 R92, R7, 0x10, RZ ;  /* 0x00000010075c7819 */ /* 0x000fe400000006ff */
[----:B------:R-:W-:Y:S02]  /*44a0*/  SHF.L.U32 R25, R96, 0x18, RZ ;  /* 0x0000001860197819 */ /* 0x000fe400000006ff */
[----:B------:R-:W-:Y:S02]  /*44b0*/  SHF.L.U32 R15, R97, 0x18, RZ ;  /* 0x00000018610f7819 */ /* 0x000fe400000006ff */
[----:B------:R-:W-:Y:S01]  /*44c0*/  LOP3.LUT R121, R24, 0xffff, R9, 0xf8, !PT ;  /* 0x0000ffff18797812 */ /* 0x000fe200078ef809 */
[----:B------:R-:W0:Y:S01]  /*44d0*/  LDC.64 R96, c[0x0][0x3c8] ;  /* 0x0000f200ff607b82 */ /* 0x000e220000000a00 */
[----:B------:R-:W-:-:S02]  /*44e0*/  LOP3.LUT R7, R111, 0xff0000, R26, 0xf8, !PT ;  /* 0x00ff00006f077812 */ /* 0x000fc400078ef81a */
[----:B------:R-:W-:Y:S02]  /*44f0*/  LOP3.LUT R9, R120, 0xffff, R125, 0xf8, !PT ;  /* 0x0000ffff78097812 */ /* 0x000fe400078ef87d */
[----:B------:R-:W-:Y:S02]  /*4500*/  SHF.L.U32 R26, R113, 0x10, RZ ;  /* 0x00000010711a7819 */ /* 0x000fe400000006ff */
        /* <DEDUP_REMOVED lines=10> */
[----:B------:R-:W-:Y:S02]  /*45b0*/  LOP3.LUT R111, R9, 0xff0000, R26, 0xf8, !PT ;  /* 0x00ff0000096f7812 */ /* 0x000fe400078ef81a */
[----:B------:R-:W-:Y:S02]  /*45c0*/  F2FP.SATFINITE.E4M3.F32.PACK_AB_MERGE_C R114, RZ, R114, RZ ;  /* 0x00000072ff72723e */ /* 0x000fe400048070ff */
[----:B------:R-:W-:Y:S02]  /*45d0*/  SHF.L.U32 R22, R22, 0x10, RZ ;  /* 0x0000001016167819 */ /* 0x000fe400000006ff */
[----:B------:R-:W-:Y:S02]  /*45e0*/  F2FP.SATFINITE.E4M3.F32.PACK_AB_MERGE_C R144, RZ, R144, RZ ;  /* 0x00000090ff90723e */ /* 0x000fe400048070ff */
[----:B------:R-:W-:Y:S02]  /*45f0*/  F2FP.SATFINITE.E4M3.F32.PACK_AB_MERGE_C R145, RZ, R145, RZ ;  /* 0x00000091ff91723e */ /* 0x000fe400048070ff */
[----:B------:R-:W-:-:S02]  /*4600*/  LOP3.LUT R139, R139, 0xff, RZ, 0xc0, !PT ;  /* 0x000000ff8b8b7812 */ /* 0x000fc400078ec0ff */
[----:B------:R-:W-:Y:S02]  /*4610*/  SHF.L.U32 R120, R140, 0x8, RZ ;  /* 0x000000088c787819 */ /* 0x000fe400000006ff */
[----:B------:R-:W-:Y:S02]  /*4620*/  LOP3.LUT R92, R121, 0xff0000, R92, 0xf8, !PT ;  /* 0x00ff0000795c7812 */ /* 0x000fe400078ef85c */
[----:B------:R-:W-:Y:S02]  /*4630*/  PRMT R9, R138, 0x7104, RZ ;  /* 0x000071048a097816 */ /* 0x000fe400000000ff */
[----:B------:R-:W-:Y:S02]  /*4640*/  LOP3.LUT R110, R110, 0xff, RZ, 0xc0, !PT ;  /* 0x000000ff6e6e7812 */ /* 0x000fe400078ec0ff */
[----:B------:R-:W-:Y:S02]  /*4650*/  F2FP.SATFINITE.E4M3.F32.PACK_AB_MERGE_C R109, RZ, R109, RZ ;  /* 0x0000006dff6d723e */ /* 0x000fe400048070ff */
[----:B------:R-:W-:-:S02]  /*4660*/  SHF.L.U32 R5, R5, 0x18, RZ ;  /* 0x0000001805057819 */ /* 0x000fc400000006ff */
[----:B------:R-:W-:Y:S02]  /*4670*/  F2FP.SATFINITE.E4M3.F32.PACK_AB_MERGE_C R137, RZ, R137, RZ ;  /* 0x00000089ff89723e */ /* 0x000fe400048070ff */
[----:B------:R-:W-:Y:S02]  /*4680*/  F2FP.SATFINITE.E4M3.F32.PACK_AB_MERGE_C R119, RZ, R119, RZ ;  /* 0x00000077ff77723e */ /* 0x000fe400048070ff */
[----:B------:R-:W-:Y:S02]  /*4690*/  LOP3.LUT R108, R108, 0xffff, RZ, 0xc0, !PT ;  /* 0x0000ffff6c6c7812 */ /* 0x000fe400078ec0ff */
        /* <DEDUP_REMOVED lines=8> */
[----:B------:R-:W-:-:S02]  /*4720*/  LOP3.LUT R24, R133, 0xff, RZ, 0xc0, !PT ;  /* 0x000000ff85187812 */ /* 0x000fc400078ec0ff */
[----:B------:R-:W-:Y:S02]  /*4730*/  SHF.L.U32 R135, R135, 0x8, RZ ;  /* 0x0000000887877819 */ /* 0x000fe400000006ff */
[----:B------:R-:W-:Y:S02]  /*4740*/  PRMT R114, R114, 0x7104, RZ ;  /* 0x0000710472727816 */ /* 0x000fe400000000ff */
[----:B------:R-:W-:Y:S02]  /*4750*/  LOP3.LUT R17, R17, 0xff, RZ, 0xc0, !PT ;  /* 0x000000ff11117812 */ /* 0x000fe400078ec0ff */
[----:B------:R-:W-:Y:S02]  /*4760*/  LOP3.LUT R23, R23, 0xff0000, R22, 0xf8, !PT ;  /* 0x00ff000017177812 */ /* 0x000fe400078ef816 */
[----:B------:R-:W-:Y:S02]  /*4770*/  LOP3.LUT R144, R144, 0xff, RZ, 0xc0, !PT ;  /* 0x000000ff90907812 */ /* 0x000fe400078ec0ff */
[----:B------:R-:W-:-:S02]  /*4780*/  SHF.L.U32 R145, R145, 0x8, RZ ;  /* 0x0000000891917819 */ /* 0x000fc400000006ff */
[----:B------:R-:W-:Y:S02]  /*4790*/  LOP3.LUT R120, R139, 0xffff, R120, 0xf8, !PT ;  /* 0x0000ffff8b787812 */ /* 0x000fe400078ef878 */
[----:B------:R-:W-:Y:S02]  /*47a0*/  LOP3.LUT R9, R110, 0xff00, R9, 0xf8, !PT ;  /* 0x0000ff006e097812 */ /* 0x000fe400078ef809 */
[----:B------:R-:W-:Y:S02]  /*47b0*/  SHF.L.U32 R109, R109, 0x10, RZ ;  /* 0x000000106d6d7819 */ /* 0x000fe400000006ff */
[----:B------:R-:W-:Y:S02]  /*47c0*/  F2FP.SATFINITE.E4M3.F32.PACK_AB_MERGE_C R115, RZ, R115, RZ ;  /* 0x00000073ff73723e */ /* 0x000fe400048070ff */
[----:B------:R-:W-:Y:S02]  /*47d0*/  LOP3.LUT R92, R92, 0xff000000, R5, 0xf8, !PT ;  /* 0xff0000005c5c7812 */ /* 0x000fe400078ef805 */
[----:B------:R-:W-:-:S02]  /*47e0*/  SHF.L.U32 R22, R137, 0x10, RZ ;  /* 0x0000001089167819 */ /* 0x000fc400000006ff */
[----:B------:R-:W-:Y:S02]  /*47f0*/  SHF.L.U32 R112, R119, 0x8, RZ ;  /* 0x0000000877707819 */ /* 0x000fe400000006ff */
[----:B------:R-:W-:Y:S02]  /*4800*/  F2FP.SATFINITE.E4M3.F32.PACK_AB_MERGE_C R134, RZ, R134, RZ ;  /* 0x00000086ff86723e */ /* 0x000fe400048070ff */
[----:B------:R-:W-:Y:S02]  /*4810*/  F2FP.SATFINITE.E4M3.F32.PACK_AB_MERGE_C R116, RZ, R116, RZ ;  /* 0x00000074ff74723e */ /* 0x000fe400048070ff */
[----:B------:R-:W-:Y:S02]  /*4820*/  F2FP.SATFINITE.E4M3.F32.PACK_AB_MERGE_C R101, RZ, R101, RZ ;  /* 0x00000065ff65723e */ /* 0x000fe400048070ff */
[----:B------:R-:W-:Y:S02]  /*4830*/  F2FP.SATFINITE.E4M3.F32.PACK_AB_MERGE_C R105, RZ, R105, RZ ;  /* 0x00000069ff69723e */ /* 0x000fe400048070ff */
[----:B------:R-:W-:-:S02]  /*4840*/  SHF.L.U32 R5, R108, 0x18, RZ ;  /* 0x000000186c057819 */ /* 0x000fc400000006ff */
[----:B------:R-:W-:Y:S02]  /*4850*/  F2FP.SATFINITE.E4M3.F32.PACK_AB_MERGE_C R16, RZ, R16, RZ ;  /* 0x00000010ff10723e */ /* 0x000fe400048070ff */
        /* <DEDUP_REMOVED lines=8> */
[----:B------:R-:W-:Y:S02]  /*48e0*/  F2FP.SATFINITE.E4M3.F32.PACK_AB_MERGE_C R104, RZ, R104, RZ ;  /* 0x00000068ff68723e */ /* 0x000fe400048070ff */
[----:B------:R-:W-:Y:S02]  /*48f0*/  LOP3.LUT R21, R21, 0xffff, RZ, 0xc0, !PT ;  /* 0x0000ffff15157812 */ /* 0x000fe400078ec0ff */
[----:B------:R-:W-:-:S02]  /*4900*/  LOP3.LUT R103, R103, 0xffff, RZ, 0xc0, !PT ;  /* 0x0000ffff67677812 */ /* 0x000fc400078ec0ff */
[----:B------:R-:W-:Y:S02]  /*4910*/  LOP3.LUT R8, R8, 0xffff, RZ, 0xc0, !PT ;  /* 0x0000ffff08087812 */ /* 0x000fe400078ec0ff */
[----:B------:R-:W-:Y:S02]  /*4920*/  F2FP.SATFINITE.E4M3.F32.PACK_AB_MERGE_C R12, RZ, R12, RZ ;  /* 0x0000000cff0c723e */ /* 0x000fe400048070ff */
[----:B------:R-:W-:Y:S02]  /*4930*/  F2FP.SATFINITE.E4M3.F32.PACK_AB_MERGE_C R100, RZ, R100, RZ ;  /* 0x00000064ff64723e */ /* 0x000fe400048070ff */
[----:B------:R-:W-:Y:S02]  /*4940*/  LOP3.LUT R122, R24, 0xffff, R135, 0xf8, !PT ;  /* 0x0000ffff187a7812 */ /* 0x000fe400078ef887 */
[----:B------:R-:W-:Y:S02]  /*4950*/  LOP3.LUT R17, R17, 0xff00, R114, 0xf8, !PT ;  /* 0x0000ff0011117812 */ /* 0x000fe400078ef872 */
[----:B------:R-:W-:-:S02]  /*4960*/  LOP3.LUT R24, R144, 0xffff, R145, 0xf8, !PT ;  /* 0x0000ffff90187812 */ /* 0x000fc400078ef891 */
[----:B------:R-:W-:Y:S02]  /*4970*/  LOP3.LUT R26, R120, 0xff0000, R109, 0xf8, !PT ;  /* 0x00ff0000781a7812 */ /* 0x000fe400078ef86d */
[----:B------:R-:W-:Y:S02]  /*4980*/  SHF.L.U32 R115, R115, 0x10, RZ ;  /* 0x0000001073737819 */ /* 0x000fe400000006ff */
[----:B------:R-:W-:Y:S02]  /*4990*/  LOP3.LUT R114, R9, 0xff0000, R22, 0xf8, !PT ;  /* 0x00ff000009727812 */ /* 0x000fe400078ef816 */
[----:B------:R-:W-:Y:S02]  /*49a0*/  LOP3.LUT R112, R123, 0xffff, R112, 0xf8, !PT ;  /* 0x0000ffff7b707812 */ /* 0x000fe400078ef870 */
[----:B------:R-:W-:Y:S02]  /*49b0*/  SHF.L.U32 R93, R134, 0x10, RZ ;  /* 0x00000010865d7819 */ /* 0x000fe400000006ff */
[----:B------:R-:W-:-:S02]  /*49c0*/  SHF.L.U32 R99, R116, 0x10, RZ ;  /* 0x0000001074637819 */ /* 0x000fc400000006ff */
[----:B------:R-:W-:Y:S02]  /*49d0*/  LOP3.LUT R106, R7, 0xff000000, R106, 0xf8, !PT ;  /* 0xff000000076a7812 */ /* 0x000fe400078ef86a */
[----:B------:R-:W-:Y:S02]  /*49e0*/  LOP3.LUT R101, R101, 0xffff, RZ, 0xc0, !PT ;  /* 0x0000ffff65657812 */ /* 0x000fe400078ec0ff */
[----:B------:R-:W-:Y:S02]  /*49f0*/  LOP3.LUT R105, R105, 0xffff, RZ, 0xc0, !PT ;  /* 0x0000ffff69697812 */ /* 0x000fe400078ec0ff */
[----:B------:R-:W-:Y:S02]  /*4a00*/  SHF.L.U32 R16, R16, 0x10, RZ ;  /* 0x0000001010107819 */ /* 0x000fe400000006ff */
[----:B------:R-:W-:Y:S02]  /*4a10*/  LOP3.LUT R22, R27, 0xff000000, R14, 0xf8, !PT ;  /* 0xff0000001b167812 */ /* 0x000fe400078ef80e */
[----:B------:R-:W-:-:S02]  /*4a20*/  LOP3.LUT R102, R102, 0xffff, RZ, 0xc0, !PT ;  /* 0x0000ffff66667812 */ /* 0x000fc400078ec0ff */
[----:B------:R-:W-:Y:S02]  /*4a30*/  SHF.L.U32 R98, R98, 0x10, RZ ;  /* 0x0000001062627819 */ /* 0x000fe400000006ff */
[----:B------:R-:W-:Y:S02]  /*4a40*/  LOP3.LUT R107, R107, 0xffff, RZ, 0xc0, !PT ;  /* 0x0000ffff6b6b7812 */ /* 0x000fe400078ec0ff */
[----:B------:R-:W-:Y:S02]  /*4a50*/  MOV R9, UR7 ;  /* 0x0000000700097c02 */ /* 0x000fe40008000f00 */
[----:B------:R-:W-:Y:S02]  /*4a60*/  LOP3.LUT R94, R94, 0xffff, RZ, 0xc0, !PT ;  /* 0x0000ffff5e5e7812 */ /* 0x000fe400078ec0ff */
[----:B------:R-:W-:Y:S02]  /*4a70*/  LOP3.LUT R116, R13, 0xff0000, R18, 0xf8, !PT ;  /* 0x00ff00000d747812 */ /* 0x000fe400078ef812 */
[----:B------:R-:W-:-:S02]  /*4a80*/  LOP3.LUT R7, R19, 0xff0000, R108, 0xf8, !PT ;  /* 0x00ff000013077812 */ /* 0x000fc400078ef86c */
[----:B------:R-:W-:Y:S02]  /*4a90*/  SHF.L.U32 R104, R104, 0x10, RZ ;  /* 0x0000001068687819 */ /* 0x000fe400000006ff */
[----:B------:R-:W-:Y:S02]  /*4aa0*/  SHF.L.U32 R14, R21, 0x18, RZ ;  /* 0x00000018150e7819 */ /* 0x000fe400000006ff */
[----:B------:R-:W-:Y:S02]  /*4ab0*/  SHF.L.U32 R103, R103, 0x18, RZ ;  /* 0x0000001867677819 */ /* 0x000fe400000006ff */
[----:B------:R-:W-:Y:S02]  /*4ac0*/  SHF.L.U32 R8, R8, 0x18, RZ ;  /* 0x0000001808087819 */ /* 0x000fe400000006ff */
[----:B------:R-:W-:Y:S02]  /*4ad0*/  LOP3.LUT R12, R12, 0xffff, RZ, 0xc0, !PT ;  /* 0x0000ffff0c0c7812 */ /* 0x000fe400078ec0ff */
[----:B------:R-:W-:-:S02]  /*4ae0*/  LOP3.LUT R100, R100, 0xffff, RZ, 0xc0, !PT ;  /* 0x0000ffff64647812 */ /* 0x000fc400078ec0ff */
[----:B------:R-:W-:Y:S02]  /*4af0*/  LOP3.LUT R24, R24, 0xff0000, R115, 0xf8, !PT ;  /* 0x00ff000018187812 */ /* 0x000fe400078ef873 */
[----:B------:R-:W-:Y:S02]  /*4b00*/  LOP3.LUT R10, R26, 0xff000000, R5, 0xf8, !PT ;  /* 0xff0000001a0a7812 */ /* 0x000fe400078ef805 */
[----:B------:R-:W-:Y:S02]  /*4b10*/  LOP3.LUT R93, R122, 0xff0000, R93, 0xf8, !PT ;  /* 0x00ff00007a5d7812 */ /* 0x000fe400078ef85d */
[----:B------:R-:W-:Y:S02]  /*4b20*/  LOP3.LUT R112, R112, 0xff0000, R99, 0xf8, !PT ;  /* 0x00ff000070707812 */ /* 0x000fe400078ef863 */
[----:B------:R-:W-:Y:S02]  /*4b30*/  SHF.L.U32 R110, R101, 0x18, RZ ;  /* 0x00000018656e7819 */ /* 0x000fe400000006ff */
[----:B------:R-:W-:-:S02]  /*4b40*/  SHF.L.U32 R18, R105, 0x18, RZ ;  /* 0x0000001869127819 */ /* 0x000fc400000006ff */
[----:B------:R-:W-:Y:S02]  /*4b50*/  LOP3.LUT R5, R17, 0xff0000, R16, 0xf8, !PT ;  /* 0x00ff000011057812 */ /* 0x000fe400078ef810 */
[----:B------:R-:W-:Y:S02]  /*4b60*/  SHF.L.U32 R27, R102, 0x18, RZ ;  /* 0x00000018661b7819 */ /* 0x000fe400000006ff */
[----:B------:R-:W-:Y:S02]  /*4b70*/  LOP3.LUT R11, R11, 0xff0000, R98, 0xf8, !PT ;  /* 0x00ff00000b0b7812 */ /* 0x000fe400078ef862 */
[----:B------:R-:W-:Y:S02]  /*4b80*/  SHF.L.U32 R107, R107, 0x18, RZ ;  /* 0x000000186b6b7819 */ /* 0x000fe400000006ff */
[----:B------:R-:W-:Y:S02]  /*4b90*/  LEA R9, R9, R6, 0xb ;  /* 0x0000000609097211 */ /* 0x000fe400078e58ff */
[----:B------:R-:W-:-:S02]  /*4ba0*/  SHF.L.U32 R94, R94, 0x18, RZ ;  /* 0x000000185e5e7819 */ /* 0x000fc400000006ff */
[----:B------:R-:W-:Y:S02]  /*4bb0*/  LOP3.LUT R3, R3, 0xff0000, R104, 0xf8, !PT ;  /* 0x00ff000003037812 */ /* 0x000fe400078ef868 */
[----:B------:R-:W-:Y:S02]  /*4bc0*/  LOP3.LUT R13, R23, R14, RZ, 0xfc, !PT ;  /* 0x0000000e170d7212 */ /* 0x000fe400078efcff */
[----:B------:R-:W-:Y:S02]  /*4bd0*/  LOP3.LUT R15, R118, R15, RZ, 0xfc, !PT ;  /* 0x0000000f760f7212 */ /* 0x000fe400078efcff */
[----:B------:R-:W-:Y:S02]  /*4be0*/  LOP3.LUT R17, R116, R103, RZ, 0xfc, !PT ;  /* 0x0000006774117212 */ /* 0x000fe400078efcff */
[----:B------:R-:W-:Y:S01]  /*4bf0*/  LOP3.LUT R21, R7, R8, RZ, 0xfc, !PT ;  /* 0x0000000807157212 */ /* 0x000fe200078efcff */
[----:B0-----:R-:W-:Y:S01]  /*4c00*/  IMAD.WIDE.U32 R8, R9, 0x8, R96 ;  /* 0x0000000809087825 */ /* 0x001fe200078e0060 */
[----:B------:R-:W-:-:S02]  /*4c10*/  SHF.L.U32 R12, R12, 0x18, RZ ;  /* 0x000000180c0c7819 */ /* 0x000fc400000006ff */
[----:B------:R-:W-:Y:S02]  /*4c20*/  SHF.L.U32 R100, R100, 0x18, RZ ;  /* 0x0000001864647819 */ /* 0x000fe400000006ff */
[----:B------:R-:W-:Y:S02]  /*4c30*/  LOP3.LUT R24, R24, 0xff000000, R25, 0xf8, !PT ;  /* 0xff00000018187812 */ /* 0x000fe400078ef819 */
[----:B------:R-:W-:Y:S02]  /*4c40*/  LOP3.LUT R110, R111, 0xff000000, R110, 0xf8, !PT ;  /* 0xff0000006f6e7812 */ /* 0x000fe400078ef86e */
[----:B------:R-:W-:Y:S02]  /*4c50*/  LOP3.LUT R18, R93, 0xff000000, R18, 0xf8, !PT ;  /* 0xff0000005d127812 */ /* 0x000fe400078ef812 */
[----:B------:R-:W-:Y:S02]  /*4c60*/  LOP3.LUT R26, R112, 0xff000000, R27, 0xf8, !PT ;  /* 0xff000000701a7812 */ /* 0x000fe400078ef81b */
[----:B------:R-:W-:-:S02]  /*4c70*/  LOP3.LUT R19, R114, R107, RZ, 0xfc, !PT ;  /* 0x0000006b72137212 */ /* 0x000fc400078efcff */
[----:B------:R-:W-:Y:S02]  /*4c80*/  LOP3.LUT R25, R11, R94, RZ, 0xfc, !PT ;  /* 0x0000005e0b197212 */ /* 0x000fe400078efcff */
[----:B------:R-:W-:Y:S01]  /*4c90*/  LOP3.LUT R23, R5, R12, RZ, 0xfc, !PT ;  /* 0x0000000c05177212 */ /* 0x000fe200078efcff */
[----:B------:R0:W-:Y:S01]  /*4ca0*/  STG.E.64 desc[UR8][R8.64+0x1800], R18 ;  /* 0x0018001208007986 */ /* 0x0001e2000c101b08 */
[----:B------:R-:W-:Y:S02]  /*4cb0*/  LOP3.LUT R27, R3, R100, RZ, 0xfc, !PT ;  /* 0x00000064031b7212 */ /* 0x000fe400078efcff */
        /* <DEDUP_REMOVED lines=12> */
.L_x_11437:
        /* <DEDUP_REMOVED lines=8> */
[----:B------:R-:W-:Y:S01]  /*4e00*/  FADD R9, R9, -UR11 ;  /* 0x8000000b09097e21 */ /* 0x000fe20008000000 */
[----:B------:R-:W-:-:S02]  /*4e10*/  HADD2.F32 R136, -RZ, R90.H0_H0 ;  /* 0x2000005aff887230 */ /* 0x000fc40000004100 */
[----:B------:R-:W-:Y:S01]  /*4e20*/  FADD R11, R11, -UR11 ;  /* 0x8000000b0b0b7e21 */ /* 0x000fe20008000000 */
[----:B------:R-:W-:Y:S02]  /*4e30*/  HADD2.F32 R134, -RZ, R57.H1_H1 ;  /* 0x30000039ff867230 */ /* 0x000fe40000004100 */
[----:B------:R-:W-:Y:S01]  /*4e40*/  FMUL R5, R5, UR6 ;  /* 0x0000000605057c20 */ /* 0x000fe20008400000 */
[----:B------:R-:W-:Y:S02]  /*4e50*/  HADD2.F32 R24, -RZ, R89.H0_H0 ;  /* 0x20000059ff187230 */ /* 0x000fe40000004100 */
[----:B------:R-:W-:Y:S01]  /*4e60*/  FMUL R9, R9, UR6 ;  /* 0x0000000609097c20 */ /* 0x000fe20008400000 */
[----:B------:R-:W-:Y:S02]  /*4e70*/  HADD2.F32 R138, -RZ, R58.H0_H0 ;  /* 0x2000003aff8a7230 */ /* 0x000fe40000004100 */
[----:B------:R-:W-:Y:S01]  /*4e80*/  FMUL R11, R11, UR6 ;  /* 0x000000060b0b7c20 */ /* 0x000fe20008400000 */
[----:B------:R-:W-:Y:S01]  /*4e90*/  HADD2.F32 R26, -RZ, R57.H0_H0 ;  /* 0x20000039ff1a7230 */ /* 0x000fe20000004100 */
[----:B-1----:R-:W-:Y:S01]  /*4ea0*/  ISETP.NE.AND P1, PT, RZ, UR5, PT ;  /* 0x00000005ff007c0c */ /* 0x002fe2000bf25270 */
[----:B------:R-:W-:Y:S01]  /*4eb0*/  FMUL R21, R21, UR6 ;  /* 0x0000000615157c20 */ /* 0x000fe20008400000 */
[----:B------:R-:W-:Y:S01]  /*4ec0*/  FADD R125, R125, -UR11 ;  /* 0x8000000b7d7d7e21 */ /* 0x000fe20008000000 */
[----:B------:R-:W-:Y:S01]  /*4ed0*/  FADD R127, R127, -UR11 ;  /* 0x8000000b7f7f7e21 */ /* 0x000fe20008000000 */
[----:B------:R-:W-:Y:S01]  /*4ee0*/  FADD R93, R93, -UR11 ;  /* 0x8000000b5d5d7e21 */ /* 0x000fe20008000000 */
[----:B------:R-:W-:-:S02]  /*4ef0*/  HADD2.F32 R146, -RZ, R80.H0_H0 ;  /* 0x20000050ff927230 */ /* 0x000fc40000004100 */
[----:B------:R-:W-:Y:S01]  /*4f00*/  FADD R99, R99, -UR11 ;  /* 0x8000000b63637e21 */ /* 0x000fe20008000000 */
[----:B------:R-:W-:Y:S01]  /*4f10*/  FMUL R127, R127, UR6 ;  /* 0x000000067f7f7c20 */ /* 0x000fe20008400000 */
[----:B------:R-:W-:Y:S01]  /*4f20*/  FMUL R93, R93, UR6 ;  /* 0x000000065d5d7c20 */ /* 0x000fe20008400000 */
[----:B------:R-:W-:Y:S01]  /*4f30*/  FADD R97, R97, -UR11 ;  /* 0x8000000b61617e21 */ /* 0x000fe20008000000 */
[----:B------:R-:W-:Y:S02]  /*4f40*/  HADD2.F32 R148, -RZ, R48.H0_H0 ;  /* 0x20000030ff947230 */ /* 0x000fe40000004100 */
[----:B------:R-:W-:Y:S01]  /*4f50*/  FADD R145, R145, -UR11 ;  /* 0x8000000b91917e21 */ /* 0x000fe20008000000 */
[----:B------:R-:W-:Y:S02]  /*4f60*/  HADD2.F32 R140, -RZ, R53.H1_H1 ;  /* 0x30000035ff8c7230 */ /* 0x000fe40000004100 */
[----:B------:R-:W-:Y:S01]  /*4f70*/  @P1 FADD R20, R20, 1 ;  /* 0x3f80000014141421 */ /* 0x000fe20000000000 */
[----:B------:R-:W-:Y:S01]  /*4f80*/  @P1 FADD R112, R112, 1 ;  /* 0x3f80000070701421 */ /* 0x000fe20000000000 */
[----:B------:R-:W-:Y:S01]  /*4f90*/  @P1 FADD R136, R136, 1 ;  /* 0x3f80000088881421 */ /* 0x000fe20000000000 */
[----:B------:R-:W-:Y:S01]  /*4fa0*/  @P1 FADD R24, R24, 1 ;  /* 0x3f80000018181421 */ /* 0x000fe20000000000 */
[----:B------:R-:W-:Y:S01]  /*4fb0*/  FFMA R3, R7, R20, R22 ;  /* 0x0000001407037223 */ /* 0x000fe20000000016 */
[----:B------:R-:W-:-:S02]  /*4fc0*/  HADD2.F32 R20, -RZ, R88.H1_H1 ;  /* 0x30000058ff147230 */ /* 0x000fc40000004100 */
[----:B------:R-:W-:Y:S01]  /*4fd0*/  @P1 FADD R146, R146, 1 ;  /* 0x3f80000092921421 */ /* 0x000fe20000000000 */
[----:B------:R-:W-:Y:S02]  /*4fe0*/  HADD2.F32 R22, -RZ, R56.H1_H1 ;  /* 0x30000038ff167230 */ /* 0x000fe40000004100 */
[----:B------:R-:W-:Y:S01]  /*4ff0*/  FMUL R97, R97, UR6 ;  /* 0x0000000661617c20 */ /* 0x000fe20008400000 */
[----:B------:R-:W-:Y:S02]  /*5000*/  HADD2.F32 R150, -RZ, R82.H0_H0 ;  /* 0x20000052ff967230 */ /* 0x000fe40000004100 */
[----:B------:R-:W-:Y:S01]  /*5010*/  @P1 FADD R20, R20, 1 ;  /* 0x3f80000014141421 */ /* 0x000fe20000000000 */
[----:B------:R-:W-:Y:S01]  /*5020*/  FADD R95, R95, -UR11 ;  /* 0x8000000b5f5f7e21 */ /* 0x000fe20008000000 */
[----:B------:R-:W-:Y:S01]  /*5030*/  FADD R101, R101, -UR11 ;  /* 0x8000000b65657e21 */ /* 0x000fe20008000000 */
[----:B------:R-:W-:Y:S02]  /*5040*/  HADD2.F32 R152, -RZ, R50.H0_H0 ;  /* 0x20000032ff987230 */ /* 0x000fe40000004100 */
[----:B------:R-:W-:Y:S01]  /*5050*/  FFMA R7, R5, R20, R22 ;  /* 0x0000001405077223 */ /* 0x000fe20000000016 */
        /* <DEDUP_REMOVED lines=16> */
[----:B------:R-:W-:Y:S02]  /*5160*/  HADD2.F32 R138, -RZ, R85.H1_H1 ;  /* 0x30000055ff8a7230 */ /* 0x000fe40000004100 */
[----:B------:R-:W-:Y:S01]  /*5170*/  FFMA R24, R93, R24, R20 ;  /* 0x000000185d187223 */ /* 0x000fe20000000014 */
[----:B------:R-:W-:Y:S01]  /*5180*/  FMUL R93, R99, UR6 ;  /* 0x00000006635d7c20 */ /* 0x000fe20008400000 */
[----:B------:R-:W-:Y:S01]  /*5190*/  @P1 FADD R150, R150, 1 ;  /* 0x3f80000096961421 */ /* 0x000fe20000000000 */
[----:B------:R-:W-:-:S02]  /*51a0*/  HADD2.F32 R134, -RZ, R59.H1_H1 ;  /* 0x3000003bff867230 */ /* 0x000fc40000004100 */
[----:B------:R-:W-:Y:S01]  /*51b0*/  @P1 FADD R138, R138, 1 ;  /* 0x3f8000008a8a1421 */ /* 0x000fe20000000000 */
[----:B------:R-:W-:Y:S01]  /*51c0*/  FFMA R93, R93, R146, R148 ;  /* 0x000000925d5d7223 */ /* 0x000fe20000000094 */
[----:B------:R-:W-:Y:S02]  /*51d0*/  HADD2.F32 R146, -RZ, R81.H1_H1 ;  /* 0x30000051ff927230 */ /* 0x000fe40000004100 */
[----:B------:R-:W-:Y:S01]  /*51e0*/  FMUL R95, R95, UR6 ;  /* 0x000000065f5f7c20 */ /* 0x000fe20008400000 */
[----:B------:R-:W-:Y:S01]  /*51f0*/  FFMA R23, R97, R138, R140 ;  /* 0x0000008a61177223 */ /* 0x000fe2000000008c */
[----:B------:R-:W-:Y:S01]  /*5200*/  FMUL R97, R145, UR6 ;  /* 0x0000000691617c20 */ /* 0x000fe20008400000 */
[----:B------:R-:W-:Y:S01]  /*5210*/  @P1 FADD R112, R112, 1 ;  /* 0x3f80000070701421 */ /* 0x000fe20000000000 */
[----:B------:R-:W-:Y:S02]  /*5220*/  HADD2.F32 R148, -RZ, R49.H1_H1 ;  /* 0x30000031ff947230 */ /* 0x000fe40000004100 */
[----:B------:R-:W-:Y:S01]  /*5230*/  FMUL R101, R101, UR6 ;  /* 0x0000000665657c20 */ /* 0x000fe20008400000 */
[----:B------:R-:W-:Y:S01]  /*5240*/  @P1 FADD R146, R146, 1 ;  /* 0x3f80000092921421 */ /* 0x000fe20000000000 */
[----:B------:R-:W-:Y:S01]  /*5250*/  FFMA R97, R97, R150, R152 ;  /* 0x0000009661617223 */ /* 0x000fe20000000098 */
[----:B------:R-:W-:-:S02]  /*5260*/  HADD2.F32 R99, -RZ, R83.H0_H0 ;  /* 0x20000053ff637230 */ /* 0x000fc40000004100 */
[----:B------:R-:W-:Y:S01]  /*5270*/  FADD R149, R149, -UR11 ;  /* 0x8000000b95957e21 */ /* 0x000fe20008000000 */
[----:B------:R-:W-:Y:S02]  /*5280*/  HADD2.F32 R152, -RZ, R76.H0_H0 ;  /* 0x2000004cff987230 */ /* 0x000fe40000004100 */
[----:B------:R-:W-:Y:S01]  /*5290*/  FFMA R11, R95, R112, R134 ;  /* 0x000000705f0b7223 */ /* 0x000fe20000000086 */
[----:B------:R-:W-:Y:S01]  /*52a0*/  FADD R103, R103, -UR11 ;  /* 0x8000000b67677e21 */ /* 0x000fe20008000000 */
[----:B------:R-:W-:Y:S01]  /*52b0*/  FFMA R95, R101, R146, R148 ;  /* 0x00000092655f7223 */ /* 0x000fe20000000094 */
[----:B------:R-:W-:Y:S02]  /*52c0*/  HADD2.F32 R142, -RZ, R86.H0_H0 ;  /* 0x20000056ff8e7230 */ /* 0x000fe40000004100 */
[----:B------:R-:W-:Y:S01]  /*52d0*/  FADD R133, R133, -UR11 ;  /* 0x8000000b85857e21 */ /* 0x000fe20008000000 */
[----:B------:R-:W-:Y:S02]  /*52e0*/  HADD2.F32 R101, -RZ, R51.H0_H0 ;  /* 0x20000033ff657230 */ /* 0x000fe40000004100 */
[----:B------:R-:W-:Y:S01]  /*52f0*/  FMUL R146, R149, UR6 ;  /* 0x0000000695927c20 */ /* 0x000fe20008400000 */
[----:B------:R-:W-:-:S02]  /*5300*/  HADD2.F32 R154, -RZ, R44.H0_H0 ;  /* 0x2000002cff9a7230 */ /* 0x000fc40000004100 */
[----:B------:R-:W-:Y:S01]  /*5310*/  @P1 FADD R99, R99, 1 ;  /* 0x3f80000063631421 */ /* 0x000fe20000000000 */
[----:B------:R-:W-:Y:S02]  /*5320*/  HADD2.F32 R148, -RZ, R83.H1_H1 ;  /* 0x30000053ff947230 */ /* 0x000fe40000004100 */
[----:B------:R-:W-:Y:S01]  /*5330*/  FMUL R103, R103, UR6 ;  /* 0x0000000667677c20 */ /* 0x000fe20008400000 */
        /* <DEDUP_REMOVED lines=10> */
[----:B------:R-:W-:Y:S02]  /*53e0*/  HADD2.F32 R103, -RZ, R77.H0_H0 ;  /* 0x2000004dff677230 */ /* 0x000fe40000004100 */
[----:B------:R-:W-:Y:S01]  /*53f0*/  FADD R155, R155, -UR11 ;  /* 0x8000000b9b9b7e21 */ /* 0x000fe20008000000 */
[----:B------:R-:W-:Y:S02]  /*5400*/  HADD2.F32 R134, -RZ, R85.H0_H0 ;  /* 0x20000055ff867230 */ /* 0x000fe40000004100 */
        /* <DEDUP_REMOVED lines=8> */
[----:B------:R-:W-:Y:S01]  /*5490*/  FMUL R150, R155, UR6 ;  /* 0x000000069b967c20 */ /* 0x000fe20008400000 */
[----:B------:R-:W-:Y:S02]  /*54a0*/  HADD2.F32 R112, -RZ, R84.H1_H1 ;  /* 0x30000054ff707230 */ /* 0x000fe40000004100 */
[----:B------:R-:W-:Y:S01]  /*54b0*/  @P1 FADD R103, R103, 1 ;  /* 0x3f80000067671421 */ /* 0x000fe20000000000 */
[----:B------:R-:W-:Y:S02]  /*54c0*/  HADD2.F32 R136, -RZ, R53.H0_H0 ;  /* 0x20000035ff887230 */ /* 0x000fe40000004100 */
        /* <DEDUP_REMOVED lines=8> */
[----:B------:R-:W-:Y:S02]  /*5550*/  HADD2.F32 R138, -RZ, R87.H0_H0 ;  /* 0x20000057ff8a7230 */ /* 0x000fe40000004100 */
[----:B------:R-:W-:Y:S01]  /*5560*/  FADD R137, R137, -UR11 ;  /* 0x8000000b89897e21 */ /* 0x000fe20008000000 */
[----:B------:R-:W-:-:S02]  /*5570*/  HADD2.F32 R144, -RZ, R55.H1_H1 ;  /* 0x30000037ff907230 */ /* 0x000fc40000004100 */
[----:B------:R-:W-:Y:S01]  /*5580*/  FMUL R139, R139, UR6 ;  /* 0x000000068b8b7c20 */ /* 0x000fe20008400000 */
[----:B------:R-:W-:Y:S01]  /*5590*/  @P1 FADD R142, R142, 1 ;  /* 0x3f8000008e8e1421 */ /* 0x000fe20000000000 */
[----:B------:R-:W-:Y:S02]  /*55a0*/  HADD2.F32 R20, -RZ, R52.H1_H1 ;  /* 0x30000034ff147230 */ /* 0x000fe40000004100 */
[----:B------:R-:W-:Y:S01]  /*55b0*/  FFMA R150, R150, R103, R105 ;  /* 0x0000006796967223 */ /* 0x000fe20000000069 */
[----:B------:R-:W-:Y:S02]  /*55c0*/  HADD2.F32 R154, -RZ, R45.H1_H1 ;  /* 0x3000002dff9a7230 */ /* 0x000fe40000004100 */
[----:B------:R-:W-:Y:S01]  /*55d0*/  FADD R125, R107, -UR11 ;  /* 0x8000000b6b7d7e21 */ /* 0x000fe20008000000 */
[----:B------:R-:W-:Y:S01]  /*55e0*/  FMUL R129, R129, UR6 ;  /* 0x0000000681817c20 */ /* 0x000fe20008400000 */
[----:B------:R-:W-:Y:S01]  /*55f0*/  @P1 FADD R112, R112, 1 ;  /* 0x3f80000070701421 */ /* 0x000fe20000000000 */
[----:B------:R-:W-:Y:S01]  /*5600*/  FFMA R134, R131, R134, R136 ;  /* 0x0000008683867223 */ /* 0x000fe20000000088 */
[----:B------:R-:W-:Y:S01]  /*5610*/  FMUL R157, R157, UR6 ;  /* 0x000000069d9d7c20 */ /* 0x000fe20008400000 */
[----:B------:R-:W-:Y:S01]  /*5620*/  @P1 FADD R152, R152, 1 ;  /* 0x3f80000098981421 */ /* 0x000fe20000000000 */
[----:B------:R-:W-:Y:S01]  /*5630*/  FFMA R105, R113, R156, R158 ;  /* 0x0000009c71697223 */ /* 0x000fe2000000009e */
[----:B------:R-:W-:-:S02]  /*5640*/  HADD2.F32 R107, -RZ, R79.H0_H0 ;  /* 0x2000004fff6b7230 */ /* 0x000fc40000004100 */
[----:B------:R-:W-:Y:S01]  /*5650*/  FADD R159, R159, -UR11 ;  /* 0x8000000b9f9f7e21 */ /* 0x000fe20008000000 */
[----:B------:R-:W-:Y:S02]  /*5660*/  HADD2.F32 R136, -RZ, R86.H1_H1 ;  /* 0x30000056ff887230 */ /* 0x000fe40000004100 */
[----:B------:R-:W-:Y:S01]  /*5670*/  FADD R135, R135, -UR11 ;  /* 0x8000000b87877e21 */ /* 0x000fe20008000000 */
[----:B------:R-:W-:Y:S02]  /*5680*/  HADD2.F32 R140, -RZ, R55.H0_H0 ;  /* 0x20000037ff8c7230 */ /* 0x000fe40000004100 */
[----:B------:R-:W-:Y:S01]  /*5690*/  FMUL R137, R137, UR6 ;  /* 0x0000000689897c20 */ /* 0x000fe20008400000 */
[----:B------:R-:W-:Y:S02]  /*56a0*/  HADD2.F32 R156, -RZ, R79.H1_H1 ;  /* 0x3000004fff9c7230 */ /* 0x000fe40000004100 */
[----:B------:R-:W-:Y:S01]  /*56b0*/  @P1 FADD R138, R138, 1 ;  /* 0x3f8000008a8a1421 */ /* 0x000fe20000000000 */
[----:B------:R-:W-:Y:S01]  /*56c0*/  FFMA R27, R139, R142, R144 ;  /* 0x0000008e8b1b7223 */ /* 0x000fe20000000090 */
[----:B------:R-:W-:Y:S01]  /*56d0*/  FADD R163, R163, -UR11 ;  /* 0x8000000ba3a37e21 */ /* 0x000fe20008000000 */
[----:B------:R-:W-:-:S02]  /*56e0*/  HADD2.F32 R142, -RZ, R81.H0_H0 ;  /* 0x20000051ff8e7230 */ /* 0x000fc40000004100 */
[----:B------:R-:W-:Y:S01]  /*56f0*/  FFMA R112, R129, R112, R20 ;  /* 0x0000007081707223 */ /* 0x000fe20000000014 */
[----:B------:R-:W-:Y:S01]  /*5700*/  FADD R141, R141, -UR11 ;  /* 0x8000000b8d8d7e21 */ /* 0x000fe20008000000 */
[----:B------:R-:W-:Y:S01]  /*5710*/  FFMA R103, R157, R152, R154 ;  /* 0x000000989d677223 */ /* 0x000fe2000000009a */
[--C-:B------:R-:W-:Y:S02]  /*5720*/  HADD2.F32 R113, -RZ, R47.reuse.H0_H0 ;  /* 0x2000002fff717230 */ /* 0x100fe40000004100 */
[----:B------:R-:W-:Y:S01]  /*5730*/  FMUL R154, R159, UR6 ;  /* 0x000000069f9a7c20 */ /* 0x000fe20008400000 */
[----:B------:R-:W-:Y:S02]  /*5740*/  HADD2.F32 R160, -RZ, R72.H0_H0 ;  /* 0x20000048ffa07230 */ /* 0x000fe40000004100 */
[----:B------:R-:W-:Y:S01]  /*5750*/  @P1 FADD R107, R107, 1 ;  /* 0x3f8000006b6b1421 */ /* 0x000fe20000000000 */
[----:B------:R-:W-:Y:S02]  /*5760*/  HADD2.F32 R20, -RZ, R54.H1_H1 ;  /* 0x30000036ff147230 */ /* 0x000fe40000004100 */
[----:B------:R-:W-:Y:S01]  /*5770*/  FMUL R135, R135, UR6 ;  /* 0x0000000687877c20 */ /* 0x000fe20008400000 */
[----:B------:R-:W-:-:S02]  /*5780*/  HADD2.F32 R158, -RZ, R47.H1_H1 ;  /* 0x3000002fff9e7230 */ /* 0x000fc40000004100 */
[----:B------:R-:W-:Y:S01]  /*5790*/  @P1 FADD R136, R136, 1 ;  /* 0x3f80000088881421 */ /* 0x000fe20000000000 */
[----:B------:R-:W-:Y:S01]  /*57a0*/  FFMA R138, R137, R138, R140 ;  /* 0x0000008a898a7223 */ /* 0x000fe2000000008c */
[----:B------:R-:W-:Y:S01]  /*57b0*/  FMUL R163, R163, UR6 ;  /* 0x00000006a3a37c20 */ /* 0x000fe20008400000 */
[----:B------:R-:W-:Y:S01]  /*57c0*/  @P1 FADD R156, R156, 1 ;  /* 0x3f8000009c9c1421 */ /* 0x000fe20000000000 */
[----:B------:R-:W-:Y:S02]  /*57d0*/  HADD2.F32 R140, -RZ, R80.H1_H1 ;  /* 0x30000050ff8c7230 */ /* 0x000fe40000004100 */
[----:B------:R-:W-:Y:S01]  /*57e0*/  FADD R143, R143, -UR11 ;  /* 0x8000000b8f8f7e21 */ /* 0x000fe20008000000 */
[----:B------:R-:W-:Y:S02]  /*57f0*/  HADD2.F32 R144, -RZ, R49.H0_H0 ;  /* 0x20000031ff907230 */ /* 0x000fe40000004100 */
[----:B------:R-:W-:Y:S01]  /*5800*/  FMUL R141, R141, UR6 ;  /* 0x000000068d8d7c20 */ /* 0x000fe20008400000 */
[----:B------:R-:W-:Y:S01]  /*5810*/  @P1 FADD R142, R142, 1 ;  /* 0x3f8000008e8e1421 */ /* 0x000fe20000000000 */
[----:B------:R-:W-:-:S02]  /*5820*/  HADD2.F32 R162, -RZ, R40.H0_H0 ;  /* 0x20000028ffa27230 */ /* 0x000fc40000004100 */
[----:B------:R-:W-:Y:S01]  /*5830*/  FMUL R125, R125, UR6 ;  /* 0x000000067d7d7c20 */ /* 0x000fe20008400000 */
[----:B------:R-:W-:Y:S01]  /*5840*/  @P1 FADD R160, R160, 1 ;  /* 0x3f800000a0a01421 */ /* 0x000fe20000000000 */
[----:B------:R-:W-:Y:S01]  /*5850*/  FFMA R154, R154, R107, R113 ;  /* 0x0000006b9a9a7223 */ /* 0x000fe20000000071 */
[----:B------:R-:W-:Y:S01]  /*5860*/  FADD R129, R109, -UR11 ;  /* 0x8000000b6d817e21 */ /* 0x000fe20008000000 */
[----:B------:R-:W-:Y:S01]  /*5870*/  FFMA R136, R135, R136, R20 ;  /* 0x0000008887887223 */ /* 0x000fe20000000014 */
[----:B------:R-:W-:Y:S01]  /*5880*/  FFMA R107, R163, R156, R158 ;  /* 0x0000009ca36b7223 */ /* 0x000fe2000000009e */
[----:B------:R-:W-:Y:S02]  /*5890*/  HADD2.F32 R109, -RZ, R72.H1_H1 ;  /* 0x30000048ff6d7230 */ /* 0x000fe40000004100 */
[----:B------:R-:W-:Y:S01]  /*58a0*/  FADD R108, R108, -UR11 ;  /* 0x8000000b6c6c7e21 */ /* 0x000fe20008000000 */
[----:B------:R-:W-:Y:S02]  /*58b0*/  HADD2.F32 R20, -RZ, R48.H1_H1 ;  /* 0x30000030ff147230 */ /* 0x000fe40000004100 */
[----:B------:R-:W-:Y:S01]  /*58c0*/  FMUL R143, R143, UR6 ;  /* 0x000000068f8f7c20 */ /* 0x000fe20008400000 */
[----:B------:R-:W-:-:S02]  /*58d0*/  HADD2.F32 R158, -RZ, R73.H1_H1 ;  /* 0x30000049ff9e7230 */ /* 0x000fc40000004100 */
[----:B------:R-:W-:Y:S01]  /*58e0*/  @P1 FADD R140, R140, 1 ;  /* 0x3f8000008c8c1421 */ /* 0x000fe20000000000 */
[----:B------:R-:W-:Y:S01]  /*58f0*/  FFMA R142, R141, R142, R144 ;  /* 0x0000008e8d8e7223 */ /* 0x000fe20000000090 */
[----:B------:R-:W-:Y:S01]  /*5900*/  FADD R127, R6, -UR11 ;  /* 0x8000000b067f7e21 */ /* 0x000fe20008000000 */
[----:B------:R-:W-:Y:S02]  /*5910*/  HADD2.F32 R144, -RZ, R82.H1_H1 ;  /* 0x30000052ff907230 */ /* 0x000fe40000004100 */
[----:B------:R-:W-:Y:S01]  /*5920*/  FFMA R113, R125, R160, R162 ;  /* 0x000000a07d717223 */ /* 0x000fe200000000a2 */
[----:B------:R-:W-:Y:S01]  /*5930*/  FADD R147, R147, -UR11 ;  /* 0x8000000b93937e21 */ /* 0x000fe20008000000 */
[----:B------:R-:W-:Y:S02]  /*5940*/  HADD2.F32 R125, -RZ, R40.H1_H1 ;  /* 0x30000028ff7d7230 */ /* 0x000fe40000004100 */
[----:B------:R-:W-:Y:S01]  /*5950*/  FMUL R108, R108, UR6 ;  /* 0x000000066c6c7c20 */ /* 0x000fe20008400000 */
[----:B------:R-:W-:-:S02]  /*5960*/  HADD2.F32 R160, -RZ, R41.H1_H1 ;  /* 0x30000029ffa07230 */ /* 0x000fc40000004100 */
[----:B------:R-:W-:Y:S01]  /*5970*/  @P1 FADD R109, R109, 1 ;  /* 0x3f8000006d6d1421 */ /* 0x000fe20000000000 */
[----:B------:R-:W-:Y:S02]  /*5980*/  HADD2.F32 R162, -RZ, R74.H0_H0 ;  /* 0x2000004affa27230 */ /* 0x000fe40000004100 */
[----:B------:R-:W-:Y:S01]  /*5990*/  FFMA R140, R143, R140, R20 ;  /* 0x0000008c8f8c7223 */ /* 0x000fe20000000014 */
        /* <DEDUP_REMOVED lines=8> */
[----:B------:R-:W-:Y:S01]  /*5a20*/  FADD R153, R153, -UR11 ;  /* 0x8000000b99997e21 */ /* 0x000fe20008000000 */
[----:B------:R-:W-:Y:S01]  /*5a30*/  FMUL R129, R129, UR6 ;  /* 0x0000000681817c20 */ /* 0x000fe20008400000 */
[----:B------:R-:W-:Y:S01]  /*5a40*/  @P1 FADD R162, R162, 1 ;  /* 0x3f800000a2a21421 */ /* 0x000fe20000000000 */
[----:B------:R-:W-:Y:S01]  /*5a50*/  FFMA R108, R127, R158, R160 ;  /* 0x0000009e7f6c7223 */ /* 0x000fe200000000a0 */
[----:B------:R-:W-:Y:S02]  /*5a60*/  HADD2.F32 R127, -RZ, R74.H1_H1 ;  /* 0x3000004aff7f7230 */ /* 0x000fe40000004100 */
[----:B------:R-:W-:Y:S01]  /*5a70*/  FFMA R144, R147, R144, R20 ;  /* 0x0000009093907223 */ /* 0x000fe20000000014 */
[----:B------:R-:W-:Y:S01]  /*5a80*/  FADD R10, R10, -UR11 ;  /* 0x8000000b0a0a7e21 */ /* 0x000fe20008000000 */
[----:B------:R-:W-:-:S02]  /*5a90*/  HADD2.F32 R131, -RZ, R75.H0_H0 ;  /* 0x2000004bff837230 */ /* 0x000fc40000004100 */
[----:B------:R-:W-:Y:S01]  /*5aa0*/  FADD R8, R8, -UR11 ;  /* 0x8000000b08087e21 */ /* 0x000fe20008000000 */
[----:B------:R-:W-:Y:S02]  /*5ab0*/  HADD2.F32 R20, -RZ, R44.H1_H1 ;  /* 0x3000002cff147230 */ /* 0x000fe40000004100 */
[----:B------:R-:W-:Y:S01]  /*5ac0*/  FMUL R153, R153, UR6 ;  /* 0x0000000699997c20 */ /* 0x000fe20008400000 */
[----:B------:R-:W-:Y:S02]  /*5ad0*/  HADD2.F32 R135, -RZ, R75.H1_H1 ;  /* 0x3000004bff877230 */ /* 0x000fe40000004100 */
[----:B------:R-:W-:Y:S01]  /*5ae0*/  @P1 FADD R148, R148, 1 ;  /* 0x3f80000094941421 */ /* 0x000fe20000000000 */
[----:B------:R-:W-:Y:S01]  /*5af0*/  FFMA R109, R129, R162, R164 ;  /* 0x000000a2816d7223 */ /* 0x000fe200000000a4 */
[----:B------:R-:W-:Y:S01]  /*5b00*/  FADD R14, R14, -UR11 ;  /* 0x8000000b0e0e7e21 */ /* 0x000fe20008000000 */
[----:B------:R-:W-:Y:S02]  /*5b10*/  HADD2.F32 R139, -RZ, R68.H0_H0 ;  /* 0x20000044ff8b7230 */ /* 0x000fe40000004100 */
[----:B------:R-:W-:Y:S01]  /*5b20*/  FADD R12, R12, -UR11 ;  /* 0x8000000b0c0c7e21 */ /* 0x000fe20008000000 */
[----:B------:R-:W-:-:S02]  /*5b30*/  HADD2.F32 R152, -RZ, R78.H1_H1 ;  /* 0x3000004eff987230 */ /* 0x000fc40000004100 */
        /* <DEDUP_REMOVED lines=18> */
[----:B------:R-:W-:Y:S02]  /*5c60*/  HADD2.F32 R6, -RZ, R73.H0_H0 ;  /* 0x20000049ff067230 */ /* 0x000fe40000004100 */
[----:B------:R-:W-:Y:S01]  /*5c70*/  FFMA R129, R8, R131, R133 ;  /* 0x0000008308817223 */ /* 0x000fe20000000085 */
[----:B------:R-:W-:Y:S01]  /*5c80*/  FADD R165, R165, -UR11 ;  /* 0x8000000ba5a57e21 */ /* 0x000fe20008000000 */
[----:B------:R-:W-:Y:S01]  /*5c90*/  FFMA R8, R14, R135, R137 ;  /* 0x000000870e087223 */ /* 0x000fe20000000089 */
[----:B------:R-:W-:-:S02]  /*5ca0*/  HADD2.F32 R131, -RZ, R68.H1_H1 ;  /* 0x30000044ff837230 */ /* 0x000fc40000004100 */
[----:B------:R-:W-:Y:S01]  /*5cb0*/  FFMA R127, R12, R139, R141 ;  /* 0x0000008b0c7f7223 */ /* 0x000fe2000000008d */
[----:B------:R-:W-:Y:S01]  /*5cc0*/  FADD R18, R18, -UR11 ;  /* 0x8000000b12127e21 */ /* 0x000fe20008000000 */
[--C-:B------:R-:W-:Y:S02]  /*5cd0*/  HADD2.F32 R135, -RZ, R69.reuse.H0_H0 ;  /* 0x20000045ff877230 */ /* 0x100fe40000004100 */
[----:B------:R-:W-:Y:S01]  /*5ce0*/  FFMA R152, R161, R152, R20 ;  /* 0x00000098a1987223 */ /* 0x000fe20000000014 */
[----:B------:R-:W-:Y:S01]  /*5cf0*/  FADD R16, R16, -UR11 ;  /* 0x8000000b10107e21 */ /* 0x000fe20008000000 */
[----:B------:R-:W-:Y:S02]  /*5d00*/  HADD2.F32 R139, -RZ, R69.H1_H1 ;  /* 0x30000045ff8b7230 */ /* 0x000fe40000004100 */
[----:B------:R-:W-:Y:S01]  /*5d10*/  FADD R94, R94, -UR11 ;  /* 0x8000000b5e5e7e21 */ /* 0x000fe20008000000 */
[----:B------:R-:W-:Y:S02]  /*5d20*/  HADD2.F32 R20, -RZ, R41.H0_H0 ;  /* 0x20000029ff147230 */ /* 0x000fe40000004100 */
[----:B------:R-:W-:Y:S01]  /*5d30*/  FMUL R165, R165, UR6 ;  /* 0x00000006a5a57c20 */ /* 0x000fe20008400000 */
[----:B------:R-:W-:-:S02]  /*5d40*/  HADD2.F32 R143, -RZ, R70.H0_H0 ;  /* 0x20000046ff8f7230 */ /* 0x000fc40000004100 */
[----:B------:R-:W-:Y:S01]  /*5d50*/  @P1 FADD R6, R6, 1 ;  /* 0x3f80000006061421 */ /* 0x000fe20000000000 */
        /* <DEDUP_REMOVED lines=8> */
[----:B------:R-:W-:-:S02]  /*5de0*/  HADD2.F32 R145, -RZ, R38.H0_H0 ;  /* 0x20000026ff917230 */ /* 0x000fc40000004100 */
[----:B------:R-:W-:Y:S01]  /*5df0*/  FMUL R94, R94, UR6 ;  /* 0x000000065e5e7c20 */ /* 0x000fe20008400000 */
[----:B------:R-:W-:Y:S01]  /*5e00*/  @P1 FADD R139, R139, 1 ;  /* 0x3f8000008b8b1421 */ /* 0x000fe20000000000 */
[----:B------:R-:W-:Y:S01]  /*5e10*/  FFMA R125, R165, R6, R20 ;  /* 0x00000006a57d7223 */ /* 0x000fe20000000014 */
[----:B------:R-:W-:Y:S01]  /*5e20*/  FMUL R92, R92, UR6 ;  /* 0x000000065c5c7c20 */ /* 0x000fe20008400000 */
[----:B------:R-:W-:Y:S01]  /*5e30*/  @P1 FADD R143, R143, 1 ;  /* 0x3f8000008f8f1421 */ /* 0x000fe20000000000 */
[----:B------:R-:W-:Y:S01]  /*5e40*/  FFMA R18, R18, R131, R133 ;  /* 0x0000008312127223 */ /* 0x000fe20000000085 */
[----:B------:R-:W-:Y:S01]  /*5e50*/  FADD R6, R115, -UR11 ;  /* 0x8000000b73067e21 */ /* 0x000fe20008000000 */
[----:B------:R-:W-:Y:S01]  /*5e60*/  FFMA R131, R16, R135, R137 ;  /* 0x0000008710837223 */ /* 0x000fe20000000089 */
[----:B------:R-:W-:Y:S02]  /*5e70*/  HADD2.F32 R115, -RZ, R70.H1_H1 ;  /* 0x30000046ff737230 */ /* 0x000fe40000004100 */
        /* <DEDUP_REMOVED lines=8> */
[----:B------:R-:W-:Y:S01]  /*5f00*/  FMUL R114, R114, UR6 ;  /* 0x0000000672727c20 */ /* 0x000fe20008400000 */
[----:B------:R-:W-:Y:S02]  /*5f10*/  HADD2.F32 R133, -RZ, R38.H1_H1 ;  /* 0x30000026ff857230 */ /* 0x000fe40000004100 */
[----:B------:R-:W-:Y:S01]  /*5f20*/  @P1 FADD R115, R115, 1 ;  /* 0x3f80000073731421 */ /* 0x000fe20000000000 */
[----:B------:R-:W-:-:S02]  /*5f30*/  HADD2.F32 R137, -RZ, R39.H0_H0 ;  /* 0x20000027ff897230 */ /* 0x000fc40000004100 */
        /* <DEDUP_REMOVED lines=41> */
[----:B------:R-:W-:Y:S02]  /*61d0*/  HADD2.F32 R147, -RZ, R60.H0_H0 ;  /* 0x2000003cff937230 */ /* 0x000fe40000004100 */
[----:B------:R-:W-:Y:S01]  /*61e0*/  FADD R106, R106, -UR11 ;  /* 0x8000000b6a6a7e21 */ /* 0x000fe20008000000 */
[----:B------:R-:W-:Y:S02]  /*61f0*/  HADD2.F32 R143, -RZ, R67.H1_H1 ;  /* 0x30000043ff8f7230 */ /* 0x000fe40000004100 */
[----:B------:R-:W-:Y:S01]  /*6200*/  FMUL R118, R118, UR6 ;  /* 0x0000000676767c20 */ /* 0x000fe20008400000 */
[----:B------:R-:W-:-:S02]  /*6210*/  HADD2.F32 R137, -RZ, R34.H1_H1 ;  /* 0x30000022ff897230 */ /* 0x000fc40000004100 */
[----:B------:R-:W-:Y:S01]  /*6220*/  @P1 FADD R119, R119, 1 ;  /* 0x3f80000077771421 */ /* 0x000fe20000000000 */
[--C-:B------:R-:W-:Y:S02]  /*6230*/  HADD2.F32 R141, -RZ, R35.reuse.H0_H0 ;  /* 0x20000023ff8d7230 */ /* 0x100fe40000004100 */
        /* <DEDUP_REMOVED lines=11> */
[----:B------:R-:W0:Y:S01]  /*62f0*/  LDCU.U8 UR12, c[0x0][0x404] ;  /* 0x00008080ff0c77ac */ /* 0x000e220008000000 */
        /* <DEDUP_REMOVED lines=8> */
[----:B------:R-:W-:Y:S01]  /*6380*/  FADD R126, R126, -UR11 ;  /* 0x8000000b7e7e7e21 */ /* 0x000fe20008000000 */
[----:B------:R-:W-:-:S02]  /*6390*/  HADD2.F32 R121, -RZ, R28.H1_H1 ;  /* 0x3000001cff797230 */ /* 0x000fc40000004100 */
[----:B------:R-:W-:Y:S01]  /*63a0*/  FMUL R124, R124, UR6 ;  /* 0x000000067c7c7c20 */ /* 0x000fe20008400000 */
[----:B------:R-:W-:Y:S02]  /*63b0*/  HADD2.F32 R151, -RZ, R30.H0_H0 ;  /* 0x2000001eff977230 */ /* 0x000fe40000004100 */
[----:B------:R-:W-:Y:S01]  /*63c0*/  FMUL R6, R6, UR6 ;  /* 0x0000000606067c20 */ /* 0x000fe20008400000 */
[--C-:B------:R-:W-:Y:S02]  /*63d0*/  HADD2.F32 R143, -RZ, R29.reuse.H0_H0 ;  /* 0x2000001dff8f7230 */ /* 0x100fe40000004100 */
[----:B------:R-:W-:Y:S01]  /*63e0*/  @P1 FADD R139, R139, 1 ;  /* 0x3f8000008b8b1421 */ /* 0x000fe20000000000 */
[----:B------:R-:W-:Y:S02]  /*63f0*/  HADD2.F32 R147, -RZ, R29.H1_H1 ;  /* 0x3000001dff937230 */ /* 0x000fe40000004100 */
[----:B------:R-:W-:Y:S01]  /*6400*/  @P1 FADD R149, R149, 1 ;  /* 0x3f80000095951421 */ /* 0x000fe20000000000 */
        /* <DEDUP_REMOVED lines=14> */
[----:B------:R-:W-:Y:S01]  /*64f0*/  @P1 FADD R123, R123, 1 ;  /* 0x3f8000007b7b1421 */ /* 0x000fe20000000000 */
[----:B------:R-:W-:Y:S01]  /*6500*/  FMUL R14, R9, UR10 ;  /* 0x0000000a090e7c20 */ /* 0x000fe20008400000 */
[----:B------:R-:W-:Y:S01]  /*6510*/  @P1 FADD R143, R143, 1 ;  /* 0x3f8000008f8f1421 */ /* 0x000fe20000000000 */
[----:B------:R-:W-:Y:S02]  /*6520*/  HADD2.F32 R141, -RZ, R30.H1_H1 ;  /* 0x3000001eff8d7230 */ /* 0x000fe40000004100 */
[----:B------:R-:W-:Y:S01]  /*6530*/  @P1 FADD R147, R147, 1 ;  /* 0x3f80000093931421 */ /* 0x000fe20000000000 */
[----:B0-----:R-:W-:Y:S01]  /*6540*/  ISETP.NE.AND P1, PT, RZ, UR12, PT ;  /* 0x0000000cff007c0c */ /* 0x001fe2000bf25270 */
[----:B------:R-:W-:-:S02]  /*6550*/  HADD2.F32 R145, -RZ, R31.H0_H0 ;  /* 0x2000001fff917230 */ /* 0x000fc40000004100 */
[----:B------:R-:W-:Y:S01]  /*6560*/  FMUL R122, R122, UR6 ;  /* 0x000000067a7a7c20 */ /* 0x000fe20008400000 */
[----:B------:R-:W-:Y:S01]  /*6570*/  FMNMX3 R2, R2, |R3|, |R7|, !PT ;  /* 0x4000000302027276 */ /* 0x000fe20007800407 */
[----:B------:R-:W-:Y:S01]  /*6580*/  FMUL R128, R128, UR6 ;  /* 0x0000000680807c20 */ /* 0x000fe20008400000 */
[----:B------:R-:W-:Y:S01]  /*6590*/  FSEL R14, R9, R14, !P1 ;  /* 0x0000000e090e7208 */ /* 0x000fe20004800000 */
[----:B------:R-:W-:Y:S01]  /*65a0*/  FFMA R123, R122, R123, R141 ;  /* 0x0000007b7a7b7223 */ /* 0x000fe2000000008d */
[----:B------:R-:W-:Y:S01]  /*65b0*/  FMUL R12, R3, UR10 ;  /* 0x0000000a030c7c20 */ /* 0x000fe20008400000 */
[----:B------:R-:W-:Y:S01]  /*65c0*/  FMNMX3 R2, R2, |R22|, |R5|, !PT ;  /* 0x4000001602027276 */ /* 0x000fe20007800405 */
[----:B------:R-:W-:Y:S01]  /*65d0*/  FFMA R141, R128, R143, R145 ;  /* 0x0000008f808d7223 */ /* 0x000fe20000000091 */
[----:B------:R-:W-:Y:S01]  /*65e0*/  LOP3.LUT R13, R13, 0xffffff00, RZ, 0xc0, !PT ;  /* 0xffffff000d0d7812 */ /* 0x000fe200078ec0ff */
[----:B------:R-:W-:Y:S01]  /*65f0*/  FMUL R145, R26, UR10 ;  /* 0x0000000a1a917c20 */ /* 0x000fe20008400000 */
[----:B------:R-:W-:Y:S01]  /*6600*/  F2FP.SATFINITE.E4M3.F32.PACK_AB_MERGE_C R14, RZ, R14, RZ ;  /* 0x0000000eff0e723e */ /* 0x000fe200048070ff */
[----:B------:R-:W-:Y:S01]  /*6610*/  FMUL R143, R22, UR10 ;  /* 0x0000000a168f7c20 */ /* 0x000fe20008400000 */
[----:B------:R-:W-:Y:S01]  /*6620*/  FMNMX3 R2, R2, |R9|, |R24|, !PT ;  /* 0x4000000902027276 */ /* 0x000fe20007800418 */
[----:B------:R-:W-:Y:S01]  /*6630*/  FMUL R122, R109, UR10 ;  /* 0x0000000a6d7a7c20 */ /* 0x000fe20008400000 */
[----:B------:R-:W-:Y:S01]  /*6640*/  FSEL R3, R3, R12, !P1 ;  /* 0x0000000c03037208 */ /* 0x000fe20004800000 */
[----:B------:R-:W-:Y:S01]  /*6650*/  FMUL R104, R105, UR10 ;  /* 0x0000000a69687c20 */ /* 0x000fe20008400000 */
[----:B------:R-:W-:Y:S01]  /*6660*/  LOP3.LUT R12, R13, 0xffff, R14, 0xf8, !PT ;  /* 0x0000ffff0d0c7812 */ /* 0x000fe200078ef80e */
[----:B------:R-:W-:Y:S01]  /*6670*/  @P1 FMUL R7, R7, UR10 ;  /* 0x0000000a07071c20 */ /* 0x000fe20008400000 */
[----:B------:R-:W-:Y:S01]  /*6680*/  FSEL R13, R26, R145, !P1 ;  /* 0x000000911a0d7208 */ /* 0x000fe20004800000 */
[----:B------:R-:W-:Y:S01]  /*6690*/  @P1 FMUL R24, R24, UR10 ;  /* 0x0000000a18181c20 */ /* 0x000fe20008400000 */
[----:B------:R-:W-:Y:S01]  /*66a0*/  FSEL R94, R22, R143, !P1 ;  /* 0x0000008f165e7208 */ /* 0x000fe20004800000 */
[----:B------:R-:W-:Y:S01]  /*66b0*/  FMUL R22, R97, UR10 ;  /* 0x0000000a61167c20 */ /* 0x000fe20008400000 */
[----:B------:R-:W-:Y:S01]  /*66c0*/  FMNMX3 R26, R2, |R26|, |R11|, !PT ;  /* 0x4000001a021a7276 */ /* 0x000fe2000780040b */
[----:B------:R-:W-:Y:S01]  /*66d0*/  FMUL R2, R25, UR10 ;  /* 0x0000000a19027c20 */ /* 0x000fe20008400000 */
[----:B------:R-:W-:Y:S01]  /*66e0*/  LOP3.LUT R14, R15, 0xffffff00, RZ, 0xc0, !PT ;  /* 0xffffff000f0e7812 */ /* 0x000fe200078ec0ff */
[C---:B------:R-:W-:Y:S01]  /*66f0*/  FMUL R15, R92.reuse, UR10 ;  /* 0x0000000a5c0f7c20 */ /* 0x040fe20008400000 */
[----:B------:R-:W-:Y:S01]  /*6700*/  FSEL R22, R97, R22, !P1 ;  /* 0x0000001661167208 */ /* 0x000fe20004800000 */
[----:B------:R-:W-:Y:S01]  /*6710*/  @P1 FMUL R5, R5, UR10 ;  /* 0x0000000a05051c20 */ /* 0x000fe20008400000 */
[----:B------:R-:W-:Y:S01]  /*6720*/  FSEL R2, R25, R2, !P1 ;  /* 0x0000000219027208 */ /* 0x000fe20004800000 */
[----:B------:R-:W-:Y:S01]  /*6730*/  @P1 FMUL R11, R11, UR10 ;  /* 0x0000000a0b0b1c20 */ /* 0x000fe20008400000 */
[----:B------:R-:W-:Y:S01]  /*6740*/  FSEL R15, R92, R15, !P1 ;  /* 0x0000000f5c0f7208 */ /* 0x000fe20004800000 */
[----:B------:R-:W0:Y:S01]  /*6750*/  S2R R20, SR_TID.X ;  /* 0x0000000000147919 */ /* 0x000e220000002100 */
[----:B------:R-:W-:Y:S01]  /*6760*/  LOP3.LUT R17, R17, 0xffffff00, RZ, 0xc0, !PT ;  /* 0xffffff0011117812 */ /* 0x000fe200078ec0ff */
[----:B------:R-:W1:Y:S01]  /*6770*/  S2UR UR5, SR_CTAID.X ;  /* 0x00000000000579c3 */ /* 0x000e620000002500 */
[----:B------:R-:W-:Y:S01]  /*6780*/  F2FP.SATFINITE.E4M3.F32.PACK_AB_MERGE_C R9, RZ, R2, RZ ;  /* 0x00000002ff09723e */ /* 0x000fe200048070ff */
[----:B------:R-:W-:Y:S01]  /*6790*/  FMUL R143, R118, UR10 ;  /* 0x0000000a768f7c20 */ /* 0x000fe20008400000 */
[----:B------:R-:W-:Y:S01]  /*67a0*/  F2FP.SATFINITE.E4M3.F32.PACK_AB_MERGE_C R22, RZ, R22, RZ ;  /* 0x00000016ff16723e */ /* 0x000fe200048070ff */
[----:B------:R-:W-:Y:S01]  /*67b0*/  HADD2.F32 R149, -RZ, R31.H1_H1 ;  /* 0x3000001fff957230 */ /* 0x000fe20000004100 */
[----:B------:R-:W-:Y:S01]  /*67c0*/  FSEL R122, R109, R122, !P1 ;  /* 0x0000007a6d7a7208 */ /* 0x000fe20004800000 */
[----:B------:R-:W-:Y:S01]  /*67d0*/  FMUL R120, R6, UR6 ;  /* 0x0000000606787c20 */ /* 0x000fe20008400000 */
[----:B------:R-:W-:Y:S01]  /*67e0*/  F2FP.SATFINITE.E4M3.F32.PACK_AB_MERGE_C R2, RZ, R15, RZ ;  /* 0x0000000fff02723e */ /* 0x000fe200048070ff */
[----:B------:R-:W-:Y:S01]  /*67f0*/  FMUL R15, R102, UR10 ;  /* 0x0000000a660f7c20 */ /* 0x000fe20008400000 */
[----:B------:R-:W-:Y:S01]  /*6800*/  LOP3.LUT R14, R14, 0xffff, R9, 0xf8, !PT ;  /* 0x0000ffff0e0e7812 */ /* 0x000fe200078ef809 */
[----:B------:R-:W-:Y:S01]  /*6810*/  FFMA R120, R120, R147, R149 ;  /* 0x0000009378787223 */ /* 0x000fe20000000095 */
[----:B------:R-:W-:-:S02]  /*6820*/  LOP3.LUT R17, R17, 0xffff, R22, 0xf8, !PT ;  /* 0x0000ffff11117812 */ /* 0x000fc400078ef816 */
[----:B------:R-:W-:Y:S01]  /*6830*/  LOP3.LUT R22, R110, 0xffffff00, RZ, 0xc0, !PT ;  /* 0xffffff006e167812 */ /* 0x000fe200078ec0ff */
[----:B------:R-:W-:Y:S01]  /*6840*/  FMUL R110, R21, UR10 ;  /* 0x0000000a156e7c20 */ /* 0x000fe20008400000 */
[----:B------:R-:W-:Y:S02]  /*6850*/  F2FP.SATFINITE.E4M3.F32.PACK_AB_MERGE_C R9, RZ, R122, RZ ;  /* 0x0000007aff09723e */ /* 0x000fe400048070ff */
[----:B------:R-:W-:Y:S02]  /*6860*/  LOP3.LUT R111, R111, 0xffffff00, RZ, 0xc0, !PT ;  /* 0xffffff006f6f7812 */ /* 0x000fe400078ec0ff */
[----:B------:R-:W-:Y:S02]  /*6870*/  FSEL R15, R102, R15, !P1 ;  /* 0x0000000f660f7208 */ /* 0x000fe40004800000 */
[----:B------:R-:W-:Y:S02]  /*6880*/  FSEL R104, R105, R104, !P1 ;  /* 0x0000006869687208 */ /* 0x000fe40004800000 */
[----:B------:R-:W-:Y:S01]  /*6890*/  LOP3.LUT R22, R22, 0xffff, R9, 0xf8, !PT ;  /* 0x0000ffff16167812 */ /* 0x000fe200078ef809 */
[----:B-1----:R-:W-:Y:S01]  /*68a0*/  USHF.L.U32 UR11, UR5, 0x7, URZ ;  /* 0x00000007050b7899 */ /* 0x002fe200080006ff */
[----:B------:R-:W-:-:S02]  /*68b0*/  LOP3.LUT R9, R111, 0xffff, R2, 0xf8, !PT ;  /* 0x0000ffff6f097812 */ /* 0x000fc400078ef802 */
[----:B------:R-:W-:Y:S02]  /*68c0*/  F2FP.SATFINITE.E4M3.F32.PACK_AB_MERGE_C R111, RZ, R15, RZ ;  /* 0x0000000fff6f723e */ /* 0x000fe400048070ff */
[----:B------:R-:W-:Y:S02]  /*68d0*/  LOP3.LUT R19, R19, 0xffffff00, RZ, 0xc0, !PT ;  /* 0xffffff0013137812 */ /* 0x000fe400078ec0ff */
[----:B------:R-:W-:Y:S02]  /*68e0*/  F2FP.SATFINITE.E4M3.F32.PACK_AB_MERGE_C R104, RZ, R104, RZ ;  /* 0x00000068ff68723e */ /* 0x000fe400048070ff */
[----:B------:R-:W-:Y:S02]  /*68f0*/  F2FP.SATFINITE.E4M3.F32.PACK_AB_MERGE_C R15, RZ, R7, RZ ;  /* 0x00000007ff0f723e */ /* 0x000fe400048070ff */
[----:B------:R-:W-:Y:S02]  /*6900*/  F2FP.SATFINITE.E4M3.F32.PACK_AB_MERGE_C R7, RZ, R3, RZ ;  /* 0x00000003ff07723e */ /* 0x000fe400048070ff */
[----:B------:R-:W-:-:S02]  /*6910*/  LOP3.LUT R19, R19, 0xffff, R104, 0xf8, !PT ;  /* 0x0000ffff13137812 */ /* 0x000fc400078ef868 */
[----:B------:R-:W-:Y:S02]  /*6920*/  SHF.L.U32 R15, R15, 0x8, RZ ;  /* 0x000000080f0f7819 */ /* 0x000fe400000006ff */
[----:B------:R-:W-:Y:S01]  /*6930*/  LOP3.LUT R104, R7, 0xff, RZ, 0xc0, !PT ;  /* 0x000000ff07687812 */ /* 0x000fe200078ec0ff */
[----:B------:R-:W-:Y:S01]  /*6940*/  FMUL R7, R134, UR10 ;  /* 0x0000000a86077c20 */ /* 0x000fe20008400000 */
[----:B------:R-:W-:Y:S02]  /*6950*/  F2FP.SATFINITE.E4M3.F32.PACK_AB_MERGE_C R94, RZ, R94, RZ ;  /* 0x0000005eff5e723e */ /* 0x000fe400048070ff */
[----:B------:R-:W-:Y:S01]  /*6960*/  LOP3.LUT R15, R104, 0xffff, R15, 0xf8, !PT ;  /* 0x0000ffff680f7812 */ /* 0x000fe200078ef80f */
[----:B------:R-:W-:Y:S01]  /*6970*/  FMUL R104, R125, UR10 ;  /* 0x0000000a7d687c20 */ /* 0x000fe20008400000 */
[----:B------:R-:W-:Y:S02]  /*6980*/  SHF.L.U32 R94, R94, 0x10, RZ ;  /* 0x000000105e5e7819 */ /* 0x000fe400000006ff */
[----:B------:R-:W-:-:S02]  /*6990*/  F2FP.SATFINITE.E4M3.F32.PACK_AB_MERGE_C R24, RZ, R24, RZ ;  /* 0x00000018ff18723e */ /* 0x000fc400048070ff */
[----:B------:R-:W-:Y:S02]  /*69a0*/  F2FP.SATFINITE.E4M3.F32.PACK_AB_MERGE_C R5, RZ, R5, RZ ;  /* 0x00000005ff05723e */ /* 0x000fe400048070ff */
[----:B------:R-:W-:Y:S02]  /*69b0*/  LOP3.LUT R94, R15, 0xff0000, R94, 0xf8, !PT ;  /* 0x00ff00000f5e7812 */ /* 0x000fe400078ef85e */
[----:B------:R-:W-:Y:S02]  /*69c0*/  FSEL R15, R134, R7, !P1 ;  /* 0x00000007860f7208 */ /* 0x000fe40004800000 */
[----:B------:R-:W-:Y:S02]  /*69d0*/  LOP3.LUT R7, R12, 0xff, RZ, 0xc0, !PT ;  /* 0x000000ff0c077812 */ /* 0x000fe400078ec0ff */
[----:B------:R-:W-:Y:S02]  /*69e0*/  PRMT R24, R24, 0x7104, RZ ;  /* 0x0000710418187816 */ /* 0x000fe400000000ff */
[----:B------:R-:W-:-:S02]  /*69f0*/  F2FP.SATFINITE.E4M3.F32.PACK_AB_MERGE_C R13, RZ, R13, RZ ;  /* 0x0000000dff0d723e */ /* 0x000fc400048070ff */
[----:B------:R-:W-:Y:S02]  /*6a00*/  LOP3.LUT R5, R5, 0xffff, RZ, 0xc0, !PT ;  /* 0x0000ffff05057812 */ /* 0x000fe400078ec0ff */
[----:B------:R-:W-:Y:S02]  /*6a10*/  F2FP.SATFINITE.E4M3.F32.PACK_AB_MERGE_C R11, RZ, R11, RZ ;  /* 0x0000000bff0b723e */ /* 0x000fe400048070ff */
[----:B------:R-:W-:Y:S02]  /*6a20*/  LOP3.LUT R24, R7, 0xff00, R24, 0xf8, !PT ;  /* 0x0000ff0007187812 */ /* 0x000fe400078ef818 */
[----:B------:R-:W-:Y:S02]  /*6a30*/  SHF.L.U32 R13, R13, 0x10, RZ ;  /* 0x000000100d0d7819 */ /* 0x000fe400000006ff */
[----:B------:R-:W-:Y:S02]  /*6a40*/  SHF.L.U32 R5, R5, 0x18, RZ ;  /* 0x0000001805057819 */ /* 0x000fe400000006ff */
[----:B------:R-:W-:-:S02]  /*6a50*/  LOP3.LUT R11, R11, 0xffff, RZ, 0xc0, !PT ;  /* 0x0000ffff0b0b7812 */ /* 0x000fc400078ec0ff */
[----:B------:R-:W-:Y:S01]  /*6a60*/  FMNMX3 R26, R26, |R21|, |R112|, !PT ;  /* 0x400000151a1a7276 */ /* 0x000fe20007800470 */
[----:B------:R-:W-:Y:S01]  /*6a70*/  @P1 FMUL R112, R112, UR10 ;  /* 0x0000000a70701c20 */ /* 0x000fe20008400000 */
[----:B------:R-:W-:Y:S01]  /*6a80*/  FSEL R110, R21, R110, !P1 ;  /* 0x0000006e156e7208 */ /* 0x000fe20004800000 */
[----:B------:R-:W-:Y:S01]  /*6a90*/  FMUL R21, R142, UR10 ;  /* 0x0000000a8e157c20 */ /* 0x000fe20008400000 */
[----:B------:R-:W-:Y:S02]  /*6aa0*/  LOP3.LUT R13, R24, 0xff0000, R13, 0xf8, !PT ;  /* 0x00ff0000180d7812 */ /* 0x000fe400078ef80d */
[----:B------:R-:W-:Y:S01]  /*6ab0*/  LOP3.LUT R12, R94, 0xff000000, R5, 0xf8, !PT ;  /* 0xff0000005e0c7812 */ /* 0x000fe200078ef805 */
[----:B------:R-:W-:Y:S01]  /*6ac0*/  FMUL R5, R138, UR10 ;  /* 0x0000000a8a057c20 */ /* 0x000fe20008400000 */
[----:B------:R-:W-:Y:S02]  /*6ad0*/  SHF.L.U32 R24, R11, 0x18, RZ ;  /* 0x000000180b187819 */ /* 0x000fe400000006ff */
[----:B------:R-:W-:Y:S01]  /*6ae0*/  FMNMX3 R26, R26, |R134|, |R23|, !PT ;  /* 0x400000861a1a7276 */ /* 0x000fe20007800417 */
[----:B------:R-:W-:Y:S01]  /*6af0*/  @P1 FMUL R23, R23, UR10 ;  /* 0x0000000a17171c20 */ /* 0x000fe20008400000 */
[----:B------:R-:W-:-:S02]  /*6b00*/  F2FP.SATFINITE.E4M3.F32.PACK_AB_MERGE_C R110, RZ, R110, RZ ;  /* 0x0000006eff6e723e */ /* 0x000fc400048070ff */
[----:B------:R-:W-:Y:S02]  /*6b10*/  F2FP.SATFINITE.E4M3.F32.PACK_AB_MERGE_C R112, RZ, R112, RZ ;  /* 0x00000070ff70723e */ /* 0x000fe400048070ff */
[----:B------:R-:W-:Y:S01]  /*6b20*/  LOP3.LUT R13, R13, R24, RZ, 0xfc, !PT ;  /* 0x000000180d0d7212 */ /* 0x000fe200078efcff */
[----:B------:R-:W-:Y:S01]  /*6b30*/  FMUL R24, R93, UR10 ;  /* 0x0000000a5d187c20 */ /* 0x000fe20008400000 */
[----:B------:R-:W-:Y:S01]  /*6b40*/  FMNMX3 R26, R26, |R25|, |R136|, !PT ;  /* 0x400000191a1a7276 */ /* 0x000fe20007800488 */
[----:B------:R-:W-:Y:S01]  /*6b50*/  @P1 FMUL R136, R136, UR10 ;  /* 0x0000000a88881c20 */ /* 0x000fe20008400000 */
[----:B------:R-:W-:Y:S02]  /*6b60*/  FSEL R7, R138, R5, !P1 ;  /* 0x000000058a077208 */ /* 0x000fe40004800000 */
[----:B------:R-:W-:Y:S01]  /*6b70*/  LOP3.LUT R5, R110, 0xff, RZ, 0xc0, !PT ;  /* 0x000000ff6e057812 */ /* 0x000fe200078ec0ff */
[----:B------:R-:W-:Y:S01]  /*6b80*/  FMUL R110, R131, UR10 ;  /* 0x0000000a836e7c20 */ /* 0x000fe20008400000 */
[----:B------:R-:W-:-:S02]  /*6b90*/  SHF.L.U32 R112, R112, 0x8, RZ ;  /* 0x0000000870707819 */ /* 0x000fc400000006ff */
[----:B------:R-:W-:Y:S02]  /*6ba0*/  F2FP.SATFINITE.E4M3.F32.PACK_AB_MERGE_C R15, RZ, R15, RZ ;  /* 0x0000000fff0f723e */ /* 0x000fe400048070ff */
[----:B------:R-:W-:Y:S01]  /*6bb0*/  FMNMX3 R26, R26, |R138|, |R27|, !PT ;  /* 0x4000008a1a1a7276 */ /* 0x000fe2000780041b */
[----:B------:R-:W-:Y:S01]  /*6bc0*/  @P1 FMUL R27, R27, UR10 ;  /* 0x0000000a1b1b1c20 */ /* 0x000fe20008400000 */
[----:B------:R-:W-:Y:S02]  /*6bd0*/  FSEL R11, R93, R24, !P1 ;  /* 0x000000185d0b7208 */ /* 0x000fe40004800000 */
[----:B------:R-:W-:Y:S02]  /*6be0*/  LOP3.LUT R5, R5, 0xffff, R112, 0xf8, !PT ;  /* 0x0000ffff05057812 */ /* 0x000fe400078ef870 */
[----:B------:R-:W-:Y:S02]  /*6bf0*/  SHF.L.U32 R24, R15, 0x10, RZ ;  /* 0x000000100f187819 */ /* 0x000fe400000006ff */
[----:B------:R-:W-:-:S02]  /*6c00*/  F2FP.SATFINITE.E4M3.F32.PACK_AB_MERGE_C R23, RZ, R23, RZ ;  /* 0x00000017ff17723e */ /* 0x000fc400048070ff */
[----:B------:R-:W-:Y:S02]  /*6c10*/  F2FP.SATFINITE.E4M3.F32.PACK_AB_MERGE_C R136, RZ, R136, RZ ;  /* 0x00000088ff88723e */ /* 0x000fe400048070ff */
[----:B------:R-:W-:Y:S02]  /*6c20*/  LOP3.LUT R24, R5, 0xff0000, R24, 0xf8, !PT ;  /* 0x00ff000005187812 */ /* 0x000fe400078ef818 */
[----:B------:R-:W-:Y:S02]  /*6c30*/  LOP3.LUT R23, R23, 0xffff, RZ, 0xc0, !PT ;  /* 0x0000ffff17177812 */ /* 0x000fe400078ec0ff */
[----:B------:R-:W-:Y:S02]  /*6c40*/  LOP3.LUT R5, R14, 0xff, RZ, 0xc0, !PT ;  /* 0x000000ff0e057812 */ /* 0x000fe400078ec0ff */
[----:B------:R-:W-:Y:S02]  /*6c50*/  PRMT R136, R136, 0x7104, RZ ;  /* 0x0000710488887816 */ /* 0x000fe400000000ff */
[----:B------:R-:W-:-:S02]  /*6c60*/  F2FP.SATFINITE.E4M3.F32.PACK_AB_MERGE_C R7, RZ, R7, RZ ;  /* 0x00000007ff07723e */ /* 0x000fc400048070ff */
[----:B------:R-:W-:Y:S02]  /*6c70*/  F2FP.SATFINITE.E4M3.F32.PACK_AB_MERGE_C R27, RZ, R27, RZ ;  /* 0x0000001bff1b723e */ /* 0x000fe400048070ff */
[----:B------:R-:W-:Y:S01]  /*6c80*/  FMNMX3 R26, R26, |R93|, |R140|, !PT ;  /* 0x4000005d1a1a7276 */ /* 0x000fe2000780048c */
[----:B------:R-:W-:Y:S01]  /*6c90*/  @P1 FMUL R140, R140, UR10 ;  /* 0x0000000a8c8c1c20 */ /* 0x000fe20008400000 */
[----:B------:R-:W-:Y:S02]  /*6ca0*/  SHF.L.U32 R23, R23, 0x18, RZ ;  /* 0x0000001817177819 */ /* 0x000fe400000006ff */
[----:B------:R-:W-:Y:S01]  /*6cb0*/  LOP3.LUT R136, R5, 0xff00, R136, 0xf8, !PT ;  /* 0x0000ff0005887812 */ /* 0x000fe200078ef888 */
[----:B------:R-:W-:Y:S01]  /*6cc0*/  FMUL R5, R146, UR10 ;  /* 0x0000000a92057c20 */ /* 0x000fe20008400000 */
[----:B------:R-:W-:Y:S02]  /*6cd0*/  SHF.L.U32 R7, R7, 0x10, RZ ;  /* 0x0000001007077819 */ /* 0x000fe400000006ff */
[----:B------:R-:W-:-:S02]  /*6ce0*/  LOP3.LUT R27, R27, 0xffff, RZ, 0xc0, !PT ;  /* 0x0000ffff1b1b7812 */ /* 0x000fc400078ec0ff */
[----:B------:R-:W-:Y:S01]  /*6cf0*/  FMNMX3 R26, R26, |R142|, |R95|, !PT ;  /* 0x4000008e1a1a7276 */ /* 0x000fe2000780045f */
[----:B------:R-:W-:Y:S01]  /*6d00*/  @P1 FMUL R95, R95, UR10 ;  /* 0x0000000a5f5f1c20 */ /* 0x000fe20008400000 */
[----:B------:R-:W-:Y:S01]  /*6d10*/  LOP3.LUT R14, R24, 0xff000000, R23, 0xf8, !PT ;  /* 0xff000000180e7812 */ /* 0x000fe200078ef817 */
[----:B------:R-:W-:Y:S01]  /*6d20*/  FMUL R23, R150, UR10 ;  /* 0x0000000a96177c20 */ /* 0x000fe20008400000 */
[----:B------:R-:W-:Y:S02]  /*6d30*/  LOP3.LUT R7, R136, 0xff0000, R7, 0xf8, !PT ;  /* 0x00ff000088077812 */ /* 0x000fe400078ef807 */
[----:B------:R-:W-:Y:S02]  /*6d40*/  SHF.L.U32 R24, R27, 0x18, RZ ;  /* 0x000000181b187819 */ /* 0x000fe400000006ff */
[----:B------:R-:W-:Y:S01]  /*6d50*/  FMNMX3 R26, R26, |R97|, |R144|, !PT ;  /* 0x400000611a1a7276 */ /* 0x000fe20007800490 */
[----:B------:R-:W-:Y:S01]  /*6d60*/  @P1 FMUL R144, R144, UR10 ;  /* 0x0000000a90901c20 */ /* 0x000fe20008400000 */
[----:B------:R-:W-:-:S02]  /*6d70*/  FSEL R21, R142, R21, !P1 ;  /* 0x000000158e157208 */ /* 0x000fc40004800000 */
[----:B------:R-:W-:Y:S02]  /*6d80*/  F2FP.SATFINITE.E4M3.F32.PACK_AB_MERGE_C R11, RZ, R11, RZ ;  /* 0x0000000bff0b723e */ /* 0x000fe400048070ff */
[----:B------:R-:W-:Y:S02]  /*6d90*/  F2FP.SATFINITE.E4M3.F32.PACK_AB_MERGE_C R140, RZ, R140, RZ ;  /* 0x0000008cff8c723e */ /* 0x000fe400048070ff */
[----:B------:R-:W-:Y:S01]  /*6da0*/  LOP3.LUT R15, R7, R24, RZ, 0xfc, !PT ;  /* 0x00000018070f7212 */ /* 0x000fe200078efcff */
[----:B------:R-:W-:Y:S01]  /*6db0*/  FMUL R24, R101, UR10 ;  /* 0x0000000a65187c20 */ /* 0x000fe20008400000 */
[----:B------:R-:W-:Y:S01]  /*6dc0*/  FMNMX3 R26, R26, |R146|, |R99|, !PT ;  /* 0x400000921a1a7276 */ /* 0x000fe20007800463 */
[----:B------:R-:W-:Y:S01]  /*6dd0*/  @P1 FMUL R99, R99, UR10 ;  /* 0x0000000a63631c20 */ /* 0x000fe20008400000 */
[----:B------:R-:W-:Y:S02]  /*6de0*/  LOP3.LUT R11, R11, 0xff, RZ, 0xc0, !PT ;  /* 0x000000ff0b0b7812 */ /* 0x000fe400078ec0ff */
[----:B------:R-:W-:-:S02]  /*6df0*/  SHF.L.U32 R140, R140, 0x8, RZ ;  /* 0x000000088c8c7819 */ /* 0x000fc400000006ff */
[----:B------:R-:W-:Y:S02]  /*6e00*/  F2FP.SATFINITE.E4M3.F32.PACK_AB_MERGE_C R21, RZ, R21, RZ ;  /* 0x00000015ff15723e */ /* 0x000fe400048070ff */
[----:B------:R-:W-:Y:S02]  /*6e10*/  F2FP.SATFINITE.E4M3.F32.PACK_AB_MERGE_C R95, RZ, R95, RZ ;  /* 0x0000005fff5f723e */ /* 0x000fe400048070ff */
[----:B------:R-:W-:Y:S02]  /*6e20*/  FSEL R5, R146, R5, !P1 ;  /* 0x0000000592057208 */ /* 0x000fe40004800000 */
[----:B------:R-:W-:Y:S02]  /*6e30*/  F2FP.SATFINITE.E4M3.F32.PACK_AB_MERGE_C R144, RZ, R144, RZ ;  /* 0x00000090ff90723e */ /* 0x000fe400048070ff */
[----:B------:R-:W-:Y:S02]  /*6e40*/  FSEL R7, R101, R24, !P1 ;  /* 0x0000001865077208 */ /* 0x000fe40004800000 */
[----:B------:R-:W-:-:S02]  /*6e50*/  LOP3.LUT R11, R11, 0xffff, R140, 0xf8, !PT ;  /* 0x0000ffff0b0b7812 */ /* 0x000fc400078ef88c */
[----:B------:R-:W-:Y:S02]  /*6e60*/  SHF.L.U32 R24, R21, 0x10, RZ ;  /* 0x0000001015187819 */ /* 0x000fe400000006ff */
[----:B------:R-:W-:Y:S02]  /*6e70*/  LOP3.LUT R95, R95, 0xffff, RZ, 0xc0, !PT ;  /* 0x0000ffff5f5f7812 */ /* 0x000fe400078ec0ff */
[----:B------:R-:W-:Y:S02]  /*6e80*/  LOP3.LUT R17, R17, 0xff, RZ, 0xc0, !PT ;  /* 0x000000ff11117812 */ /* 0x000fe400078ec0ff */
[----:B------:R-:W-:Y:S02]  /*6e90*/  PRMT R144, R144, 0x7104, RZ ;  /* 0x0000710490907816 */ /* 0x000fe400000000ff */
[----:B------:R-:W-:Y:S02]  /*6ea0*/  F2FP.SATFINITE.E4M3.F32.PACK_AB_MERGE_C R5, RZ, R5, RZ ;  /* 0x00000005ff05723e */ /* 0x000fe400048070ff */
[----:B------:R-:W-:-:S02]  /*6eb0*/  F2FP.SATFINITE.E4M3.F32.PACK_AB_MERGE_C R99, RZ, R99, RZ ;  /* 0x00000063ff63723e */ /* 0x000fc400048070ff */
[----:B------:R-:W-:Y:S01]  /*6ec0*/  LOP3.LUT R24, R11, 0xff0000, R24, 0xf8, !PT ;  /* 0x00ff00000b187812 */ /* 0x000fe200078ef818 */
[----:B------:R-:W-:Y:S01]  /*6ed0*/  FMUL R11, R154, UR10 ;  /* 0x0000000a9a0b7c20 */ /* 0x000fe20008400000 */
[----:B------:R-:W-:Y:S02]  /*6ee0*/  SHF.L.U32 R95, R95, 0x18, RZ ;  /* 0x000000185f5f7819 */ /* 0x000fe400000006ff */
[----:B------:R-:W-:Y:S02]  /*6ef0*/  LOP3.LUT R144, R17, 0xff00, R144, 0xf8, !PT ;  /* 0x0000ff0011907812 */ /* 0x000fe400078ef890 */
[----:B------:R-:W-:Y:S02]  /*6f00*/  SHF.L.U32 R5, R5, 0x10, RZ ;  /* 0x0000001005057819 */ /* 0x000fe400000006ff */
[----:B------:R-:W-:Y:S02]  /*6f10*/  LOP3.LUT R99, R99, 0xffff, RZ, 0xc0, !PT ;  /* 0x0000ffff63637812 */ /* 0x000fe400078ec0ff */
[----:B------:R-:W-:Y:S01]  /*6f20*/  FMNMX3 R26, R26, |R101|, |R148|, !PT ;  /* 0x400000651a1a7276 */ /* 0x000fe20007800494 */
[----:B------:R-:W-:Y:S01]  /*6f30*/  @P1 FMUL R148, R148, UR10 ;  /* 0x0000000a94941c20 */ /* 0x000fe20008400000 */
[----:B------:R-:W-:-:S02]  /*6f40*/  LOP3.LUT R94, R24, 0xff000000, R95, 0xf8, !PT ;  /* 0xff000000185e7812 */ /* 0x000fc400078ef85f */
[----:B------:R-:W-:Y:S02]  /*6f50*/  LOP3.LUT R5, R144, 0xff0000, R5, 0xf8, !PT ;  /* 0x00ff000090057812 */ /* 0x000fe400078ef805 */
[----:B------:R-:W-:Y:S02]  /*6f60*/  SHF.L.U32 R24, R99, 0x18, RZ ;  /* 0x0000001863187819 */ /* 0x000fe400000006ff */
[----:B------:R-:W-:Y:S01]  /*6f70*/  FMNMX3 R26, R26, |R150|, |R103|, !PT ;  /* 0x400000961a1a7276 */ /* 0x000fe20007800467 */
[----:B------:R-:W-:Y:S01]  /*6f80*/  @P1 FMUL R103, R103, UR10 ;  /* 0x0000000a67671c20 */ /* 0x000fe20008400000 */
[----:B------:R-:W-:Y:S02]  /*6f90*/  FSEL R23, R150, R23, !P1 ;  /* 0x0000001796177208 */ /* 0x000fe40004800000 */
[----:B------:R-:W-:Y:S02]  /*6fa0*/  F2FP.SATFINITE.E4M3.F32.PACK_AB_MERGE_C R7, RZ, R7, RZ ;  /* 0x00000007ff07723e */ /* 0x000fe400048070ff */
[----:B------:R-:W-:-:S02]  /*6fb0*/  F2FP.SATFINITE.E4M3.F32.PACK_AB_MERGE_C R148, RZ, R148, RZ ;  /* 0x00000094ff94723e */ /* 0x000fc400048070ff */
[----:B------:R-:W-:Y:S01]  /*6fc0*/  LOP3.LUT R17, R5, R24, RZ, 0xfc, !PT ;  /* 0x0000001805117212 */ /* 0x000fe200078efcff */
[----:B------:R-:W-:Y:S01]  /*6fd0*/  FMUL R24, R113, UR10 ;  /* 0x0000000a71187c20 */ /* 0x000fe20008400000 */
[----:B------:R-:W-:Y:S02]  /*6fe0*/  LOP3.LUT R7, R7, 0xff, RZ, 0xc0, !PT ;  /* 0x000000ff07077812 */ /* 0x000fe400078ec0ff */
[----:B------:R-:W-:Y:S02]  /*6ff0*/  SHF.L.U32 R148, R148, 0x8, RZ ;  /* 0x0000000894947819 */ /* 0x000fe400000006ff */
[----:B------:R-:W-:Y:S02]  /*7000*/  F2FP.SATFINITE.E4M3.F32.PACK_AB_MERGE_C R23, RZ, R23, RZ ;  /* 0x00000017ff17723e */ /* 0x000fe400048070ff */
[----:B------:R-:W-:Y:S02]  /*7010*/  F2FP.SATFINITE.E4M3.F32.PACK_AB_MERGE_C R103, RZ, R103, RZ ;  /* 0x00000067ff67723e */ /* 0x000fe400048070ff */
[----:B------:R-:W-:Y:S01]  /*7020*/  FMNMX3 R26, R26, |R105|, |R152|, !PT ;  /* 0x400000691a1a7276 */ /* 0x000fe20007800498 */
[----:B------:R-:W-:Y:S01]  /*7030*/  @P1 FMUL R152, R152, UR10 ;  /* 0x0000000a98981c20 */ /* 0x000fe20008400000 */
[----:B------:R-:W-:-:S02]  /*7040*/  FSEL R5, R113, R24, !P1 ;  /* 0x0000001871057208 */ /* 0x000fc40004800000 */
[----:B------:R-:W-:Y:S02]  /*7050*/  LOP3.LUT R7, R7, 0xffff, R148, 0xf8, !PT ;  /* 0x0000ffff07077812 */ /* 0x000fe400078ef894 */
[----:B------:R-:W-:Y:S02]  /*7060*/  SHF.L.U32 R24, R23, 0x10, RZ ;  /* 0x0000001017187819 */ /* 0x000fe400000006ff */
[----:B------:R-:W-:Y:S02]  /*7070*/  LOP3.LUT R103, R103, 0xffff, RZ, 0xc0, !PT ;  /* 0x0000ffff67677812 */ /* 0x000fe400078ec0ff */
[----:B------:R-:W-:Y:S01]  /*7080*/  FMNMX3 R26, R26, |R154|, |R107|, !PT ;  /* 0x4000009a1a1a7276 */ /* 0x000fe2000780046b */
[----:B------:R-:W-:Y:S01]  /*7090*/  @P1 FMUL R107, R107, UR10 ;  /* 0x0000000a6b6b1c20 */ /* 0x000fe20008400000 */
[----:B------:R-:W-:Y:S02]  /*70a0*/  FSEL R11, R154, R11, !P1 ;  /* 0x0000000b9a0b7208 */ /* 0x000fe40004800000 */
[----:B------:R-:W-:-:S02]  /*70b0*/  F2FP.SATFINITE.E4M3.F32.PACK_AB_MERGE_C R152, RZ, R152, RZ ;  /* 0x00000098ff98723e */ /* 0x000fc400048070ff */
[----:B------:R-:W-:Y:S02]  /*70c0*/  LOP3.LUT R24, R7, 0xff0000, R24, 0xf8, !PT ;  /* 0x00ff000007187812 */ /* 0x000fe400078ef818 */
[----:B------:R-:W-:Y:S02]  /*70d0*/  SHF.L.U32 R103, R103, 0x18, RZ ;  /* 0x0000001867677819 */ /* 0x000fe400000006ff */
[----:B------:R-:W-:Y:S02]  /*70e0*/  FSEL R7, R125, R104, !P1 ;  /* 0x000000687d077208 */ /* 0x000fe40004800000 */
[----:B------:R-:W-:Y:S02]  /*70f0*/  LOP3.LUT R19, R19, 0xff, RZ, 0xc0, !PT ;  /* 0x000000ff13137812 */ /* 0x000fe400078ec0ff */
[----:B------:R-:W-:Y:S02]  /*7100*/  PRMT R152, R152, 0x7104, RZ ;  /* 0x0000710498987816 */ /* 0x000fe400000000ff */
[----:B------:R-:W-:-:S02]  /*7110*/  F2FP.SATFINITE.E4M3.F32.PACK_AB_MERGE_C R11, RZ, R11, RZ ;  /* 0x0000000bff0b723e */ /* 0x000fc400048070ff */
[----:B------:R-:W-:Y:S02]  /*7120*/  F2FP.SATFINITE.E4M3.F32.PACK_AB_MERGE_C R107, RZ, R107, RZ ;  /* 0x0000006bff6b723e */ /* 0x000fe400048070ff */
[----:B------:R-:W-:Y:S01]  /*7130*/  LOP3.LUT R104, R24, 0xff000000, R103, 0xf8, !PT ;  /* 0xff00000018687812 */ /* 0x000fe200078ef867 */
[----:B------:R-:W-:Y:S01]  /*7140*/  FMUL R24, R129, UR10 ;  /* 0x0000000a81187c20 */ /* 0x000fe20008400000 */
[----:B------:R-:W-:Y:S01]  /*7150*/  FMNMX3 R26, R26, |R113|, |R156|, !PT ;  /* 0x400000711a1a7276 */ /* 0x000fe2000780049c */
[----:B------:R-:W-:Y:S01]  /*7160*/  @P1 FMUL R156, R156, UR10 ;  /* 0x0000000a9c9c1c20 */ /* 0x000fe20008400000 */
[----:B------:R-:W-:Y:S02]  /*7170*/  LOP3.LUT R152, R19, 0xff00, R152, 0xf8, !PT ;  /* 0x0000ff0013987812 */ /* 0x000fe400078ef898 */
[----:B------:R-:W-:Y:S02]  /*7180*/  SHF.L.U32 R11, R11, 0x10, RZ ;  /* 0x000000100b0b7819 */ /* 0x000fe400000006ff */
[----:B------:R-:W-:-:S02]  /*7190*/  LOP3.LUT R107, R107, 0xffff, RZ, 0xc0, !PT ;  /* 0x0000ffff6b6b7812 */ /* 0x000fc400078ec0ff */
[----:B------:R-:W-:Y:S01]  /*71a0*/  FMNMX3 R26, R26, |R125|, |R108|, !PT ;  /* 0x4000007d1a1a7276 */ /* 0x000fe2000780046c */
[----:B------:R-:W-:Y:S01]  /*71b0*/  @P1 FMUL R108, R108, UR10 ;  /* 0x0000000a6c6c1c20 */ /* 0x000fe20008400000 */
[----:B------:R-:W-:Y:S02]  /*71c0*/  FSEL R21, R129, R24, !P1 ;  /* 0x0000001881157208 */ /* 0x000fe40004800000 */
[----:B------:R-:W-:Y:S02]  /*71d0*/  LOP3.LUT R11, R152, 0xff0000, R11, 0xf8, !PT ;  /* 0x00ff0000980b7812 */ /* 0x000fe400078ef80b */
[----:B------:R-:W-:Y:S02]  /*71e0*/  SHF.L.U32 R24, R107, 0x18, RZ ;  /* 0x000000186b187819 */ /* 0x000fe400000006ff */
[----:B------:R-:W-:Y:S01]  /*71f0*/  FMNMX3 R26, R26, |R109|, |R10|, !PT ;  /* 0x4000006d1a1a7276 */ /* 0x000fe2000780040a */
[----:B------:R-:W-:Y:S01]  /*7200*/  @P1 FMUL R10, R10, UR10 ;  /* 0x0000000a0a0a1c20 */ /* 0x000fe20008400000 */
[----:B------:R-:W-:Y:S01]  /*7210*/  LOP3.LUT R19, R11, R24, RZ, 0xfc, !PT ;  /* 0x000000180b137212 */ /* 0x000fe200078efcff */
[----:B------:R-:W-:Y:S01]  /*7220*/  FMUL R24, R127, UR10 ;  /* 0x0000000a7f187c20 */ /* 0x000fe20008400000 */
[----:B------:R-:W-:Y:S01]  /*7230*/  FMNMX3 R26, R26, |R129|, |R8|, !PT ;  /* 0x400000811a1a7276 */ /* 0x000fe20007800408 */
[----:B------:R-:W-:Y:S01]  /*7240*/  @P1 FMUL R8, R8, UR10 ;  /* 0x0000000a08081c20 */ /* 0x000fe20008400000 */
[----:B------:R-:W-:-:S02]  /*7250*/  F2FP.SATFINITE.E4M3.F32.PACK_AB_MERGE_C R7, RZ, R7, RZ ;  /* 0x00000007ff07723e */ /* 0x000fc400048070ff */
[----:B------:R-:W-:Y:S02]  /*7260*/  F2FP.SATFINITE.E4M3.F32.PACK_AB_MERGE_C R10, RZ, R10, RZ ;  /* 0x0000000aff0a723e */ /* 0x000fe400048070ff */
[----:B------:R-:W-:Y:S02]  /*7270*/  FSEL R11, R127, R24, !P1 ;  /* 0x000000187f0b7208 */ /* 0x000fe40004800000 */
        /* <DEDUP_REMOVED lines=9> */
[----:B------:R-:W-:Y:S02]  /*7310*/  LOP3.LUT R5, R5, 0xff, RZ, 0xc0, !PT ;  /* 0x000000ff05057812 */ /* 0x000fe400078ec0ff */
[----:B------:R-:W-:-:S02]  /*7320*/  SHF.L.U32 R156, R156, 0x8, RZ ;  /* 0x000000089c9c7819 */ /* 0x000fc400000006ff */
[----:B------:R-:W-:Y:S02]  /*7330*/  F2FP.SATFINITE.E4M3.F32.PACK_AB_MERGE_C R108, RZ, R108, RZ ;  /* 0x0000006cff6c723e */ /* 0x000fe400048070ff */
[----:B------:R-:W-:Y:S02]  /*7340*/  LOP3.LUT R22, R22, 0xff00, R7, 0xf8, !PT ;  /* 0x0000ff0016167812 */ /* 0x000fe400078ef807 */
[----:B------:R-:W-:Y:S02]  /*7350*/  SHF.L.U32 R21, R21, 0x10, RZ ;  /* 0x0000001015157819 */ /* 0x000fe400000006ff */
[----:B------:R-:W-:Y:S02]  /*7360*/  LOP3.LUT R8, R8, 0xffff, RZ, 0xc0, !PT ;  /* 0x0000ffff08087812 */ /* 0x000fe400078ec0ff */
[----:B------:R-:W-:Y:S01]  /*7370*/  FMNMX3 R26, R26, |R131|, |R16|, !PT ;  /* 0x400000831a1a7276 */ /* 0x000fe20007800410 */
[----:B------:R-:W-:Y:S01]  /*7380*/  @P1 FMUL R16, R16, UR10 ;  /* 0x0000000a10101c20 */ /* 0x000fe20008400000 */
[----:B------:R-:W-:-:S02]  /*7390*/  LOP3.LUT R5, R5, 0xffff, R156, 0xf8, !PT ;  /* 0x0000ffff05057812 */ /* 0x000fc400078ef89c */
[----:B------:R-:W-:Y:S02]  /*73a0*/  LOP3.LUT R108, R108, 0xffff, RZ, 0xc0, !PT ;  /* 0x0000ffff6c6c7812 */ /* 0x000fe400078ec0ff */
[----:B------:R-:W-:Y:S02]  /*73b0*/  LOP3.LUT R21, R22, 0xff0000, R21, 0xf8, !PT ;  /* 0x00ff000016157812 */ /* 0x000fe400078ef815 */
[----:B------:R-:W-:Y:S02]  /*73c0*/  SHF.L.U32 R8, R8, 0x18, RZ ;  /* 0x0000001808087819 */ /* 0x000fe400000006ff */
[----:B------:R-:W-:Y:S01]  /*73d0*/  FMNMX3 R26, R26, |R92|, |R115|, !PT ;  /* 0x4000005c1a1a7276 */ /* 0x000fe20007800473 */
[----:B------:R-:W-:Y:S01]  /*73e0*/  @P1 FMUL R115, R115, UR10 ;  /* 0x0000000a73731c20 */ /* 0x000fe20008400000 */
[----:B------:R-:W-:Y:S01]  /*73f0*/  LOP3.LUT R5, R5, 0xff0000, R24, 0xf8, !PT ;  /* 0x00ff000005057812 */ /* 0x000fe200078ef818 */
[----:B------:R-:W-:Y:S01]  /*7400*/  FMUL R24, R133, UR10 ;  /* 0x0000000a85187c20 */ /* 0x000fe20008400000 */
[----:B------:R-:W-:Y:S01]  /*7410*/  SHF.L.U32 R108, R108, 0x18, RZ ;  /* 0x000000186c6c7819 */ /* 0x000fe200000006ff */
[----:B------:R-:W-:Y:S01]  /*7420*/  FMUL R92, R141, UR10 ;  /* 0x0000000a8d5c7c20 */ /* 0x000fe20008400000 */
[----:B------:R-:W-:Y:S01]  /*7430*/  LOP3.LUT R21, R21, R8, RZ, 0xfc, !PT ;  /* 0x0000000815157212 */ /* 0x000fe200078efcff */
[----:B------:R-:W-:Y:S01]  /*7440*/  FMUL R8, R135, UR10 ;  /* 0x0000000a87087c20 */ /* 0x000fe20008400000 */
[----:B------:R-:W-:-:S02]  /*7450*/  F2FP.SATFINITE.E4M3.F32.PACK_AB_MERGE_C R115, RZ, R115, RZ ;  /* 0x00000073ff73723e */ /* 0x000fc400048070ff */
[----:B------:R-:W-:Y:S01]  /*7460*/  LOP3.LUT R10, R5, 0xff000000, R108, 0xf8, !PT ;  /* 0xff000000050a7812 */ /* 0x000fe200078ef86c */
[----:B------:R-:W-:Y:S01]  /*7470*/  FMUL R5, R98, UR10 ;  /* 0x0000000a62057c20 */ /* 0x000fe20008400000 */
[----:B------:R-:W-:Y:S01]  /*7480*/  FMNMX3 R26, R26, |R133|, |R96|, !PT ;  /* 0x400000851a1a7276 */ /* 0x000fe20007800460 */
[----:B------:R-:W-:Y:S01]  /*7490*/  @P1 FMUL R96, R96, UR10 ;  /* 0x0000000a60601c20 */ /* 0x000fe20008400000 */
[----:B------:R-:W-:Y:S02]  /*74a0*/  FSEL R7, R135, R8, !P1 ;  /* 0x0000000887077208 */ /* 0x000fe40004800000 */
[----:B------:R-:W-:Y:S02]  /*74b0*/  LOP3.LUT R8, R9, 0xff, RZ, 0xc0, !PT ;  /* 0x000000ff09087812 */ /* 0x000fe400078ec0ff */
[----:B------:R-:W-:Y:S02]  /*74c0*/  PRMT R115, R115, 0x7104, RZ ;  /* 0x0000710473737816 */ /* 0x000fe400000000ff */
[----:B------:R-:W-:Y:S01]  /*74d0*/  FMNMX3 R26, R26, |R98|, |R117|, !PT ;  /* 0x400000621a1a7276 */ /* 0x000fe20007800475 */
[----:B------:R-:W-:Y:S01]  /*74e0*/  @P1 FMUL R117, R117, UR10 ;  /* 0x0000000a75751c20 */ /* 0x000fe20008400000 */
[----:B------:R-:W-:-:S02]  /*74f0*/  FSEL R5, R98, R5, !P1 ;  /* 0x0000000562057208 */ /* 0x000fc40004800000 */
[----:B------:R-:W-:Y:S01]  /*7500*/  LOP3.LUT R115, R8, 0xff00, R115, 0xf8, !PT ;  /* 0x0000ff0008737812 */ /* 0x000fe200078ef873 */
[----:B------:R-:W-:Y:S01]  /*7510*/  FMUL R8, R137, UR10 ;  /* 0x0000000a89087c20 */ /* 0x000fe20008400000 */
[----:B------:R-:W-:Y:S01]  /*7520*/  FMNMX3 R26, R26, |R135|, |R100|, !PT ;  /* 0x400000871a1a7276 */ /* 0x000fe20007800464 */
[----:B------:R-:W-:Y:S01]  /*7530*/  @P1 FMUL R100, R100, UR10 ;  /* 0x0000000a64641c20 */ /* 0x000fe20008400000 */
[----:B------:R-:W-:Y:S02]  /*7540*/  F2FP.SATFINITE.E4M3.F32.PACK_AB_MERGE_C R5, RZ, R5, RZ ;  /* 0x00000005ff05723e */ /* 0x000fe400048070ff */
[----:B------:R-:W-:Y:S02]  /*7550*/  F2FP.SATFINITE.E4M3.F32.PACK_AB_MERGE_C R117, RZ, R117, RZ ;  /* 0x00000075ff75723e */ /* 0x000fe400048070ff */
[----:B------:R-:W-:Y:S01]  /*7560*/  FMNMX3 R26, R26, |R102|, |R119|, !PT ;  /* 0x400000661a1a7276 */ /* 0x000fe20007800477 */
[----:B------:R-:W-:Y:S01]  /*7570*/  @P1 FMUL R119, R119, UR10 ;  /* 0x0000000a77771c20 */ /* 0x000fe20008400000 */
[----:B------:R-:W-:-:S02]  /*7580*/  FSEL R9, R137, R8, !P1 ;  /* 0x0000000889097208 */ /* 0x000fc40004800000 */
[----:B------:R-:W-:Y:S01]  /*7590*/  LOP3.LUT R8, R5, 0xff, RZ, 0xc0, !PT ;  /* 0x000000ff05087812 */ /* 0x000fe200078ec0ff */
[----:B------:R-:W-:Y:S01]  /*75a0*/  FMUL R5, R114, UR10 ;  /* 0x0000000a72057c20 */ /* 0x000fe20008400000 */
[----:B------:R-:W-:Y:S02]  /*75b0*/  SHF.L.U32 R117, R117, 0x8, RZ ;  /* 0x0000000875757819 */ /* 0x000fe400000006ff */
[----:B------:R-:W-:Y:S02]  /*75c0*/  F2FP.SATFINITE.E4M3.F32.PACK_AB_MERGE_C R7, RZ, R7, RZ ;  /* 0x00000007ff07723e */ /* 0x000fe400048070ff */
[----:B------:R-:W-:Y:S02]  /*75d0*/  LOP3.LUT R130, R130, 0xffffff00, RZ, 0xc0, !PT ;  /* 0xffffff0082827812 */ /* 0x000fe400078ec0ff */
[----:B------:R-:W-:Y:S02]  /*75e0*/  FSEL R110, R131, R110, !P1 ;  /* 0x0000006e836e7208 */ /* 0x000fe40004800000 */
[----:B------:R-:W-:-:S02]  /*75f0*/  F2FP.SATFINITE.E4M3.F32.PACK_AB_MERGE_C R11, RZ, R11, RZ ;  /* 0x0000000bff0b723e */ /* 0x000fc400048070ff */
[----:B------:R-:W-:Y:S02]  /*7600*/  F2FP.SATFINITE.E4M3.F32.PACK_AB_MERGE_C R18, RZ, R18, RZ ;  /* 0x00000012ff12723e */ /* 0x000fe400048070ff */
[----:B------:R-:W-:Y:S02]  /*7610*/  LOP3.LUT R8, R8, 0xffff, R117, 0xf8, !PT ;  /* 0x0000ffff08087812 */ /* 0x000fe400078ef875 */
[----:B------:R-:W-:Y:S02]  /*7620*/  SHF.L.U32 R7, R7, 0x10, RZ ;  /* 0x0000001007077819 */ /* 0x000fe400000006ff */
[----:B------:R-:W-:Y:S02]  /*7630*/  LOP3.LUT R3, R130, 0xffff, R111, 0xf8, !PT ;  /* 0x0000ffff82037812 */ /* 0x000fe400078ef86f */
[----:B------:R-:W-:Y:S02]  /*7640*/  F2FP.SATFINITE.E4M3.F32.PACK_AB_MERGE_C R119, RZ, R119, RZ ;  /* 0x00000077ff77723e */ /* 0x000fe400048070ff */
[----:B------:R-:W-:-:S02]  /*7650*/  LOP3.LUT R11, R11, 0xff, RZ, 0xc0, !PT ;  /* 0x000000ff0b0b7812 */ /* 0x000fc400078ec0ff */
[----:B------:R-:W-:Y:S02]  /*7660*/  SHF.L.U32 R18, R18, 0x8, RZ ;  /* 0x0000000812127819 */ /* 0x000fe400000006ff */
[----:B------:R-:W-:Y:S02]  /*7670*/  F2FP.SATFINITE.E4M3.F32.PACK_AB_MERGE_C R110, RZ, R110, RZ ;  /* 0x0000006eff6e723e */ /* 0x000fe400048070ff */
[----:B------:R-:W-:Y:S02]  /*7680*/  F2FP.SATFINITE.E4M3.F32.PACK_AB_MERGE_C R16, RZ, R16, RZ ;  /* 0x00000010ff10723e */ /* 0x000fe400048070ff */
[----:B------:R-:W-:Y:S02]  /*7690*/  LOP3.LUT R7, R8, 0xff0000, R7, 0xf8, !PT ;  /* 0x00ff000008077812 */ /* 0x000fe400078ef807 */
[----:B------:R-:W-:Y:S01]  /*76a0*/  FMNMX3 R26, R26, |R137|, |R106|, !PT ;  /* 0x400000891a1a7276 */ /* 0x000fe2000780046a */
[----:B------:R-:W-:Y:S01]  /*76b0*/  @P1 FMUL R106, R106, UR10 ;  /* 0x0000000a6a6a1c20 */ /* 0x000fe20008400000 */
[----:B------:R-:W-:-:S02]  /*76c0*/  LOP3.LUT R8, R3, 0xff, RZ, 0xc0, !PT ;  /* 0x000000ff03087812 */ /* 0x000fc400078ec0ff */
[----:B------:R-:W-:Y:S02]  /*76d0*/  PRMT R119, R119, 0x7104, RZ ;  /* 0x0000710477777816 */ /* 0x000fe400000000ff */
[----:B------:R-:W-:Y:S02]  /*76e0*/  F2FP.SATFINITE.E4M3.F32.PACK_AB_MERGE_C R9, RZ, R9, RZ ;  /* 0x00000009ff09723e */ /* 0x000fe400048070ff */
[----:B------:R-:W-:Y:S02]  /*76f0*/  FSEL R143, R118, R143, !P1 ;  /* 0x0000008f768f7208 */ /* 0x000fe40004800000 */
[----:B------:R-:W-:Y:S02]  /*7700*/  LOP3.LUT R11, R11, 0xffff, R18, 0xf8, !PT ;  /* 0x0000ffff0b0b7812 */ /* 0x000fe400078ef812 */
[----:B------:R-:W-:Y:S02]  /*7710*/  SHF.L.U32 R110, R110, 0x10, RZ ;  /* 0x000000106e6e7819 */ /* 0x000fe400000006ff */
[----:B------:R-:W-:-:S02]  /*7720*/  LOP3.LUT R16, R16, 0xffff, RZ, 0xc0, !PT ;  /* 0x0000ffff10107812 */ /* 0x000fc400078ec0ff */
[----:B------:R-:W-:Y:S01]  /*7730*/  FMNMX3 R26, R26, |R114|, |R139|, !PT ;  /* 0x400000721a1a7276 */ /* 0x000fe2000780048b */
[----:B------:R-:W-:Y:S01]  /*7740*/  @P1 FMUL R139, R139, UR10 ;  /* 0x0000000a8b8b1c20 */ /* 0x000fe20008400000 */
[----:B------:R-:W-:Y:S02]  /*7750*/  LOP3.LUT R8, R8, 0xff00, R119, 0xf8, !PT ;  /* 0x0000ff0008087812 */ /* 0x000fe400078ef877 */
[----:B------:R-:W-:Y:S02]  /*7760*/  SHF.L.U32 R9, R9, 0x10, RZ ;  /* 0x0000001009097819 */ /* 0x000fe400000006ff */
[----:B------:R-:W-:Y:S02]  /*7770*/  LOP3.LUT R2, R132, 0xffffff00, RZ, 0xc0, !PT ;  /* 0xffffff0084027812 */ /* 0x000fe400078ec0ff */
[----:B------:R-:W-:Y:S02]  /*7780*/  F2FP.SATFINITE.E4M3.F32.PACK_AB_MERGE_C R143, RZ, R143, RZ ;  /* 0x0000008fff8f723e */ /* 0x000fe400048070ff */
[----:B------:R-:W-:-:S02]  /*7790*/  LOP3.LUT R11, R11, 0xff0000, R110, 0xf8, !PT ;  /* 0x00ff00000b0b7812 */ /* 0x000fc400078ef86e */
[----:B------:R-:W-:Y:S02]  /*77a0*/  SHF.L.U32 R16, R16, 0x18, RZ ;  /* 0x0000001810107819 */ /* 0x000fe400000006ff */
[----:B------:R-:W-:Y:S01]  /*77b0*/  FMNMX3 R26, R26, |R121|, |R116|, !PT ;  /* 0x400000791a1a7276 */ /* 0x000fe20007800474 */
[----:B------:R-:W-:Y:S01]  /*77c0*/  @P1 FMUL R116, R116, UR10 ;  /* 0x0000000a74741c20 */ /* 0x000fe20008400000 */
[----:B------:R-:W-:Y:S02]  /*77d0*/  LOP3.LUT R25, R8, 0xff0000, R9, 0xf8, !PT ;  /* 0x00ff000008197812 */ /* 0x000fe400078ef809 */
[----:B------:R-:W1:Y:S01]  /*77e0*/  LDC.64 R8, c[0x0][0x3c8] ;  /* 0x0000f200ff087b82 */ /* 0x000e620000000a00 */
[----:B------:R-:W-:Y:S02]  /*77f0*/  LOP3.LUT R2, R2, 0xffff, R143, 0xf8, !PT ;  /* 0x0000ffff02027812 */ /* 0x000fe400078ef88f */
[----:B------:R-:W-:Y:S01]  /*7800*/  LOP3.LUT R22, R11, 0xff000000, R16, 0xf8, !PT ;  /* 0xff0000000b167812 */ /* 0x000fe200078ef810 */
[----:B------:R-:W-:Y:S01]  /*7810*/  FMUL R16, R121, UR10 ;  /* 0x0000000a79107c20 */ /* 0x000fe20008400000 */
[----:B------:R-:W-:Y:S01]  /*7820*/  FMNMX3 R26, R26, |R118|, |R123|, !PT ;  /* 0x400000761a1a7276 */ /* 0x000fe2000780047b */
[----:B------:R-:W-:Y:S01]  /*7830*/  @P1 FMUL R123, R123, UR10 ;  /* 0x0000000a7b7b1c20 */ /* 0x000fe20008400000 */
[----:B------:R-:W-:-:S02]  /*7840*/  FSEL R5, R114, R5, !P1 ;  /* 0x0000000572057208 */ /* 0x000fc40004800000 */
[----:B------:R-:W-:Y:S02]  /*7850*/  LOP3.LUT R18, R2, 0xff, RZ, 0xc0, !PT ;  /* 0x000000ff02127812 */ /* 0x000fe400078ec0ff */
[----:B------:R-:W-:Y:S01]  /*7860*/  FMNMX3 R2, R26, |R141|, |R120|, !PT ;  /* 0x4000008d1a027276 */ /* 0x000fe20007800478 */
[----:B------:R-:W-:Y:S01]  /*7870*/  @P1 FMUL R120, R120, UR10 ;  /* 0x0000000a78781c20 */ /* 0x000fe20008400000 */
[----:B------:R-:W-:Y:S02]  /*7880*/  FSEL R24, R133, R24, !P1 ;  /* 0x0000001885187208 */ /* 0x000fe40004800000 */
[----:B------:R-:W-:Y:S02]  /*7890*/  FSEL R11, R121, R16, !P1 ;  /* 0x00000010790b7208 */ /* 0x000fe40004800000 */
[----:B------:R-:W-:Y:S02]  /*78a0*/  F2FP.SATFINITE.E4M3.F32.PACK_AB_MERGE_C R5, RZ, R5, RZ ;  /* 0x00000005ff05723e */ /* 0x000fe400048070ff */
[----:B------:R-:W-:-:S02]  /*78b0*/  F2FP.SATFINITE.E4M3.F32.PACK_AB_MERGE_C R139, RZ, R139, RZ ;  /* 0x0000008bff8b723e */ /* 0x000fc400048070ff */
[----:B------:R-:W-:Y:S02]  /*78c0*/  F2FP.SATFINITE.E4M3.F32.PACK_AB_MERGE_C R123, RZ, R123, RZ ;  /* 0x0000007bff7b723e */ /* 0x000fe400048070ff */
[----:B------:R-:W-:Y:S02]  /*78d0*/  FSEL R92, R141, R92, !P1 ;  /* 0x0000005c8d5c7208 */ /* 0x000fe40004800000 */
[----:B0-----:R-:W-:Y:S02]  /*78e0*/  LOP3.LUT R6, R20, 0x7f, RZ, 0xc0, !PT ;  /* 0x0000007f14067812 */ /* 0x001fe400078ec0ff */
[----:B------:R-:W-:Y:S02]  /*78f0*/  MOV R151, UR11 ;  /* 0x0000000b00977c02 */ /* 0x000fe40008000f00 */
[----:B------:R-:W-:Y:S02]  /*7900*/  F2FP.SATFINITE.E4M3.F32.PACK_AB_MERGE_C R24, RZ, R24, RZ ;  /* 0x00000018ff18723e */ /* 0x000fe400048070ff */
[----:B------:R-:W-:-:S02]  /*7910*/  F2FP.SATFINITE.E4M3.F32.PACK_AB_MERGE_C R96, RZ, R96, RZ ;  /* 0x00000060ff60723e */ /* 0x000fc400048070ff */
[----:B------:R-:W-:Y:S02]  /*7920*/  LOP3.LUT R16, R5, 0xff, RZ, 0xc0, !PT ;  /* 0x000000ff05107812 */ /* 0x000fe400078ec0ff */
[----:B------:R-:W-:Y:S02]  /*7930*/  SHF.L.U32 R139, R139, 0x8, RZ ;  /* 0x000000088b8b7819 */ /* 0x000fe400000006ff */
[----:B------:R-:W-:Y:S02]  /*7940*/  F2FP.SATFINITE.E4M3.F32.PACK_AB_MERGE_C R11, RZ, R11, RZ ;  /* 0x0000000bff0b723e */ /* 0x000fe400048070ff */
[----:B------:R-:W-:Y:S02]  /*7950*/  F2FP.SATFINITE.E4M3.F32.PACK_AB_MERGE_C R116, RZ, R116, RZ ;  /* 0x00000074ff74723e */ /* 0x000fe400048070ff */
[----:B------:R-:W-:Y:S02]  /*7960*/  F2FP.SATFINITE.E4M3.F32.PACK_AB_MERGE_C R100, RZ, R100, RZ ;  /* 0x00000064ff64723e */ /* 0x000fe400048070ff */
[----:B------:R-:W-:-:S02]  /*7970*/  PRMT R123, R123, 0x7104, RZ ;  /* 0x000071047b7b7816 */ /* 0x000fc400000000ff */
[----:B------:R-:W-:Y:S02]  /*7980*/  F2FP.SATFINITE.E4M3.F32.PACK_AB_MERGE_C R92, RZ, R92, RZ ;  /* 0x0000005cff5c723e */ /* 0x000fe400048070ff */
[----:B------:R-:W-:Y:S02]  /*7990*/  F2FP.SATFINITE.E4M3.F32.PACK_AB_MERGE_C R106, RZ, R106, RZ ;  /* 0x0000006aff6a723e */ /* 0x000fe400048070ff */
[----:B------:R-:W-:Y:S02]  /*79a0*/  F2FP.SATFINITE.E4M3.F32.PACK_AB_MERGE_C R120, RZ, R120, RZ ;  /* 0x00000078ff78723e */ /* 0x000fe400048070ff */
[----:B------:R-:W-:Y:S02]  /*79b0*/  LOP3.LUT R6, R6, 0x80, R151, 0xf8, !PT ;  /* 0x0000008006067812 */ /* 0x000fe400078ef897 */
[----:B------:R-:W-:Y:S02]  /*79c0*/  SHF.L.U32 R24, R24, 0x10, RZ ;  /* 0x0000001018187819 */ /* 0x000fe400000006ff */
[----:B------:R-:W-:-:S02]  /*79d0*/  LOP3.LUT R96, R96, 0xffff, RZ, 0xc0, !PT ;  /* 0x0000ffff60607812 */ /* 0x000fc400078ec0ff */
[----:B------:R-:W-:Y:S02]  /*79e0*/  LOP3.LUT R16, R16, 0xffff, R139, 0xf8, !PT ;  /* 0x0000ffff10107812 */ /* 0x000fe400078ef88b */
[----:B------:R-:W-:Y:S02]  /*79f0*/  SHF.L.U32 R11, R11, 0x10, RZ ;  /* 0x000000100b0b7819 */ /* 0x000fe400000006ff */
[----:B------:R-:W-:Y:S02]  /*7a00*/  MOV R3, UR7 ;  /* 0x0000000700037c02 */ /* 0x000fe40008000f00 */
[----:B------:R-:W-:Y:S02]  /*7a10*/  LOP3.LUT R116, R116, 0xffff, RZ, 0xc0, !PT ;  /* 0x0000ffff74747812 */ /* 0x000fe400078ec0ff */
[----:B------:R-:W-:Y:S02]  /*7a20*/  LOP3.LUT R100, R100, 0xffff, RZ, 0xc0, !PT ;  /* 0x0000ffff64647812 */ /* 0x000fe400078ec0ff */
[----:B------:R-:W-:-:S02]  /*7a30*/  LOP3.LUT R123, R18, 0xff00, R123, 0xf8, !PT ;  /* 0x0000ff00127b7812 */ /* 0x000fc400078ef87b */
[----:B------:R-:W-:Y:S02]  /*7a40*/  SHF.L.U32 R92, R92, 0x10, RZ ;  /* 0x000000105c5c7819 */ /* 0x000fe400000006ff */
[----:B------:R-:W-:Y:S02]  /*7a50*/  LOP3.LUT R106, R106, 0xffff, RZ, 0xc0, !PT ;  /* 0x0000ffff6a6a7812 */ /* 0x000fe400078ec0ff */
[----:B------:R-:W-:Y:S02]  /*7a60*/  LOP3.LUT R120, R120, 0xffff, RZ, 0xc0, !PT ;  /* 0x0000ffff78787812 */ /* 0x000fe400078ec0ff */
[----:B------:R-:W-:Y:S02]  /*7a70*/  LOP3.LUT R24, R115, 0xff0000, R24, 0xf8, !PT ;  /* 0x00ff000073187812 */ /* 0x000fe400078ef818 */
[----:B------:R-:W-:Y:S02]  /*7a80*/  SHF.L.U32 R23, R96, 0x18, RZ ;  /* 0x0000001860177819 */ /* 0x000fe400000006ff */
[----:B------:R-:W-:-:S02]  /*7a90*/  LOP3.LUT R11, R16, 0xff0000, R11, 0xf8, !PT ;  /* 0x00ff0000100b7812 */ /* 0x000fc400078ef80b */
[----:B------:R-:W-:Y:S02]  /*7aa0*/  LEA R3, R3, R6, 0xb ;  /* 0x0000000603037211 */ /* 0x000fe400078e58ff */
[----:B------:R-:W-:Y:S02]  /*7ab0*/  SHF.L.U32 R116, R116, 0x18, RZ ;  /* 0x0000001874747819 */ /* 0x000fe400000006ff */
[----:B------:R-:W-:Y:S01]  /*7ac0*/  SHF.L.U32 R100, R100, 0x18, RZ ;  /* 0x0000001864647819 */ /* 0x000fe200000006ff */
[----:B-1----:R-:W-:Y:S01]  /*7ad0*/  IMAD.WIDE.U32 R8, R3, 0x8, R8 ;  /* 0x0000000803087825 */ /* 0x002fe200078e0008 */
[----:B------:R-:W-:Y:S02]  /*7ae0*/  LOP3.LUT R92, R123, 0xff0000, R92, 0xf8, !PT ;  /* 0x00ff00007b5c7812 */ /* 0x000fe400078ef85c */
[----:B------:R-:W-:Y:S02]  /*7af0*/  SHF.L.U32 R106, R106, 0x18, RZ ;  /* 0x000000186a6a7819 */ /* 0x000fe400000006ff */
[----:B------:R-:W-:Y:S01]  /*7b00*/  SHF.L.U32 R27, R120, 0x18, RZ ;  /* 0x00000018781b7819 */ /* 0x000fe200000006ff */
[----:B------:R1:W-:Y:S01]  /*7b10*/  STG.E.64 desc[UR8][R8.64], R12 ;  /* 0x0000000c08007986 */ /* 0x0003e2000c101b08 */
[----:B------:R-:W-:-:S02]  /*7b20*/  LOP3.LUT R23, R24, R23, RZ, 0xfc, !PT ;  /* 0x0000001718177212 */ /* 0x000fc400078efcff */
[----:B------:R-:W-:Y:S01]  /*7b30*/  LOP3.LUT R26, R11, 0xff000000, R116, 0xf8, !PT ;  /* 0xff0000000b1a7812 */ /* 0x000fe200078ef874 */
[----:B------:R1:W-:Y:S01]  /*7b40*/  STG.E.64 desc[UR8][R8.64+0x800], R14 ;  /* 0x0008000e08007986 */ /* 0x0003e2000c101b08 */
[----:B------:R-:W-:Y:S02]  /*7b50*/  LOP3.LUT R24, R7, 0xff000000, R100, 0xf8, !PT ;  /* 0xff00000007187812 */ /* 0x000fe400078ef864 */
[----:B------:R-:W-:Y:S01]  /*7b60*/  LOP3.LUT R25, R25, R106, RZ, 0xfc, !PT ;  /* 0x0000006a19197212 */ /* 0x000fe200078efcff */
[----:B------:R1:W-:Y:S01]  /*7b70*/  STG.E.64 desc[UR8][R8.64+0x2800], R22 ;  /* 0x0028001608007986 */ /* 0x0003e2000c101b08 */
[----:B------:R-:W-:Y:S02]  /*7b80*/  LOP3.LUT R27, R92, R27, RZ, 0xfc, !PT ;  /* 0x0000001b5c1b7212 */ /* 0x000fe400078efcff */
[----:B------:R-:W-:Y:S01]  /*7b90*/  MOV R95, R17 ;  /* 0x00000011005f7202 */ /* 0x000fe20000000f00 */
[----:B------:R1:W-:Y:S01]  /*7ba0*/  STG.E.64 desc[UR8][R8.64+0x3000], R24 ;  /* 0x0030001808007986 */ /* 0x0003e2000c101b08 */
[----:B------:R-:W-:-:S02]  /*7bb0*/  MOV R105, R19 ;  /* 0x0000001300697202 */ /* 0x000fc40000000f00 */
[----:B------:R-:W-:Y:S01]  /*7bc0*/  MOV R11, R21 ;  /* 0x00000015000b7202 */ /* 0x000fe20000000f00 */
[----:B------:R1:W-:Y:S04]  /*7bd0*/  STG.E.64 desc[UR8][R8.64+0x1000], R94 ;  /* 0x0010005e08007986 */ /* 0x0003e8000c101b08 */
[----:B------:R1:W-:Y:S04]  /*7be0*/  STG.E.64 desc[UR8][R8.64+0x1800], R104 ;  /* 0x0018006808007986 */ /* 0x0003e8000c101b08 */
[----:B------:R1:W-:Y:S04]  /*7bf0*/  STG.E.64 desc[UR8][R8.64+0x2000], R10 ;  /* 0x0020000a08007986 */ /* 0x0003e8000c101b08 */
[----:B------:R1:W-:Y:S02]  /*7c00*/  STG.E.64 desc[UR8][R8.64+0x3800], R26 ;  /* 0x0038001a08007986 */ /* 0x0003e4000c101b08 */
.L_x_11438:
        /* <DEDUP_REMOVED lines=8> */
.L_x_11421:
[----:B------:R-:W2:Y:S02]  /*7c90*/  LDCU.64 UR6, c[0x0][0x3f8] ;  /* 0x00007f00ff0677ac */ /* 0x000ea40008000a00 */
[----:B--2---:R-:W-:-:S04]  /*7ca0*/  UISETP.NE.U32.AND UP0, UPT, UR6, URZ, UPT ;  /* 0x000000ff0600728c */ /* 0x004fc8000bf05070 */
[----:B------:R-:W-:-:S09]  /*7cb0*/  UISETP.NE.AND.EX UP0, UPT, UR7, URZ, UPT, UP0 ;  /* 0x000000ff0700728c */ /* 0x000fd2000bf05300 */
[----:B------:R-:W-:Y:S05]  /*7cc0*/  BRA.U !UP0, `(.L_x_11440) ;  /* 0x0000000108a07547 */ /* 0x000fea000b800000 */
[----:B------:R-:W2:Y:S01]  /*7cd0*/  SHFL.DOWN PT, R3, R2, 0x10, 0x1f ;  /* 0x0a001f0002037f89 */ /* 0x000ea200000e0000 */
[----:B------:R-:W-:Y:S01]  /*7ce0*/  LOP3.LUT P0, RZ, R20, 0x1f, RZ, 0xc0, !PT ;  /* 0x0000001f14ff7812 */ /* 0x000fe2000780c0ff */
        /* <DEDUP_REMOVED lines=32> */
.L_x_11447:
[----:B------:R-:W-:Y:S02]  /*7ef0*/  ISETP.NE.AND P0, PT, R20, RZ, PT ;  /* 0x000000ff1400720c */ /* 0x000fe40003f05270 */
[----:B-1----:R-:W-:-:S11]  /*7f00*/  FMNMX R5, R3, R2, !PT ;  /* 0x0000000203057209 */ /* 0x002fd60007800000 */
[----:B------:R-:W-:Y:S05]  /*7f10*/  @P0 BRA `(.L_x_11441) ;  /* 0x0000000000080947 */ /* 0x000fea0003800000 */
[----:B0-----:R-:W0:Y:S02]  /*7f20*/  LDC.64 R2, c[0x0][0x3f8] ;  /* 0x0000fe00ff027b82 */ /* 0x001e240000000a00 */
[----:B0-----:R1:W-:Y:S02]  /*7f30*/  REDG.E.MAX.S32.STRONG.GPU desc[UR8][R2.64], R5 ;  /* 0x000000050200798e */ /* 0x0013e4000d12e308 */
.L_x_11441:
[----:B------:R-:W-:Y:S05]  /*7f40*/  BSYNC B0 ;  /* 0x0000000000007941 */ /* 0x000fea0003800000 */
.L_x_11440:
        /* <DEDUP_REMOVED lines=12> */
[----:B------:R-:W-:Y:S05]  /*8010*/  CALL.REL.NOINC `($__internal_199_$__cuda_sm20_rcp_rn_f32_slowpath) ;  /* 0x0000000000607944 */ /* 0x000fea0003c00000 */
[----:B------:R-:W-:Y:S01]  /*8020*/  MOV R5, R27 ;  /* 0x0000001b00057202 */ /* 0x000fe20000000f00 */
[----:B------:R-:W-:Y:S06]  /*8030*/  BRA `(.L_x_11444) ;  /* 0x0000000000147947 */ /* 0x000fec0003800000 */
.L_x_11443:
[----:B-1----:R-:W1:Y:S01]  /*8040*/  MUFU.RCP R5, UR10 ;  /* 0x0000000a00057d08 */ /* 0x002e620008001000 */
[----:B------:R-:W-:-:S05]  /*8050*/  MOV R0, UR10 ;  /* 0x0000000a00007c02 */ /* 0x000fca0008000f00 */
[----:B-1----:R-:W-:-:S04]  /*8060*/  FFMA R0, R5, R0, -1 ;  /* 0xbf80000005007423 */ /* 0x002fc80000000000 */
[----:B------:R-:W-:-:S04]  /*8070*/  FADD.FTZ R0, -R0, -RZ ;  /* 0x800000ff00007221 */ /* 0x000fc80000010100 */
[----:B------:R-:W-:-:S07]  /*8080*/  FFMA R5, R5, R0, R5 ;  /* 0x0000000005057223 */ /* 0x000fce0000000005 */
.L_x_11444:
[----:B0-----:R-:W0:Y:S02]  /*8090*/  LDC.64 R2, c[0x0][0x3f0] ;  /* 0x0000fc00ff027b82 */ /* 0x001e240000000a00 */
[----:B0-----:R-:W-:Y:S01]  /*80a0*/  STG.E desc[UR8][R2.64], R5 ;  /* 0x0000000502007986 */ /* 0x001fe2000c101908 */
[----:B------:R-:W-:Y:S05]  /*80b0*/  EXIT ;  /* 0x000000000000794d */ /* 0x000fea0003800000 */
.L_x_11442:
[----:B------:R-:W-:Y:S02]  /*80c0*/  MOV R5, 0x2 ;  /* 0x0000000200057802 */ /* 0x000fe40000000f00 */
[----:B------:R-:W-:Y:S02]  /*80d0*/  MOV R7, 0x1f ;  /* 0x0000001f00077802 */ /* 0x000fe40000000f00 */
[----:B------:R-:W-:-:S07]  /*80e0*/  MOV R4, 0xffffffff ;  /* 0xffffffff00047802 */ /* 0x000fce0000000f00 */
[----:B01----:R-:W-:Y:S05]  /*80f0*/  WARPSYNC.COLLECTIVE R4, `(.L_x_11445) ;  /* 0x0000000004087348 */ /* 0x003fea0003c00000 */
[----:B01----:R0:W1:Y:S02]  /*8100*/  SHFL.DOWN P0, R2, R0, R5, R7 ;  /* 0x0800000500027389 */ /* 0x0030640000000007 */
[----:B01----:R-:W-:Y:S05]  /*8110*/  ENDCOLLECTIVE ;  /* 0x000000000000791b */ /* 0x003fea0003800000 */
.L_x_11445:
[----:B------:R-:W-:Y:S02]  /*8120*/  MOV R5, 0x1 ;  /* 0x0000000100057802 */ /* 0x000fe40000000f00 */
[----:B------:R-:W-:-:S04]  /*8130*/  MOV R3, R2 ;  /* 0x0000000200037202 */ /* 0x000fc80000000f00 */
[----:B------:R-:W-:-:S04]  /*8140*/  FMNMX R3, R3, R0, !PT ;  /* 0x0000000003037209 */ /* 0x000fc80007800000 */
[----:B------:R-:W-:-:S07]  /*8150*/  MOV R0, R3 ;  /* 0x0000000300007202 */ /* 0x000fce0000000f00 */
[----:B------:R-:W-:Y:S05]  /*8160*/  WARPSYNC.COLLECTIVE R4, `(.L_x_11446) ;  /* 0x0000000004087348 */ /* 0x000fea0003c00000 */
[----:B------:R0:W1:Y:S02]  /*8170*/  SHFL.DOWN P0, R2, R0, R5, R7 ;  /* 0x0800000500027389 */ /* 0x0000640000000007 */
[----:B01----:R-:W-:Y:S05]  /*8180*/  ENDCOLLECTIVE ;  /* 0x000000000000791b */ /* 0x003fea0003800000 */
.L_x_11446:
[----:B------:R-:W-:Y:S05]  /*8190*/  BRA `(.L_x_11447) ;  /* 0xfffffffc00547947 */ /* 0x000fea000383ffff */
        .weak           $__internal_199_$__cuda_sm20_rcp_rn_f32_slowpath
        .type           $__internal_199_$__cuda_sm20_rcp_rn_f32_slowpath,@function
        .size           $__internal_199_$__cuda_sm20_rcp_rn_f32_slowpath,(.L_x_13067 - $__internal_199_$__cuda_sm20_rcp_rn_f32_slowpath)
$__internal_199_$__cuda_sm20_rcp_rn_f32_slowpath:
        /* <DEDUP_REMOVED lines=15> */
.L_x_11449:
        /* <DEDUP_REMOVED lines=33> */
.L_x_11451:
[----:B------:R0:W1:Y:S02]  /*84a0*/  MUFU.RCP R27, R20 ;  /* 0x00000014001b7308 */ /* 0x0000640000001000 */
.L_x_11450:
[----:B------:R-:W-:Y:S05]  /*84b0*/  BSYNC B1 ;  /* 0x0000000000017941 */ /* 0x000fea0003800000 */
.L_x_11448:
[----:B------:R-:W-:Y:S01]  /*84c0*/  HFMA2 R21, -RZ, RZ, 0, 0 ;  /* 0x00000000ff157431 */ /* 0x000fe200000001ff */
[----:B0-----:R-:W-:-:S04]  /*84d0*/  MOV R20, R25 ;  /* 0x0000001900147202 */ /* 0x001fc80000000f00 */
[----:B-1----:R-:W-:Y:S05]  /*84e0*/  RET.REL.NODEC R20 `(_ZN18transformer_engine13normalization19ln_fwd_tuned_kernelINS0_13Kernel_traitsI6__halfS3_13__nv_fp8_e4m3fjLj16384ELj2ELj1ELj4ELj16ENS0_18Kernel_traits_baseILj16384ES3_S3_S4_fjLj128EEEEEEEvNS0_19ForwardKernelParamsE) ;  /* 0xffffff7814c47950 */ /* 0x002fea0003c3ffff */
.L_x_11452:
        /* <DEDUP_REMOVED lines=9> */
.L_x_13067:


//--------------------- .text._ZN18transformer_engine13normalization19ln_fwd_tuned_kernelINS0_13Kernel_traitsI6__halfS3_13__nv_fp8_e4m3fjLj15360ELj2ELj1ELj4ELj8ENS0_18Kernel_traits_baseILj15360ES3_S3_S4_fjLj128EEEEEEEvNS0_19ForwardKernelParamsE --------------------------
	.section	.text._ZN18transformer_engine13normalization19ln_fwd_tuned_kernelINS0_13Kernel_traitsI6__halfS3_13__nv_fp8_e4m3fjLj15360ELj2ELj1ELj4ELj8ENS0_18Kernel_traits_baseILj15360ES3_S3_S4_fjLj128EEEEEEEvNS0_19ForwardKernelParamsE,"ax",@progbits
	.align	128
        .global         _ZN18transformer_engine13normalization19ln_fwd_tuned_kernelINS0_13Kernel_traitsI6__halfS3_13__nv_fp8_e4m3fjLj15360ELj2ELj1ELj4ELj8ENS0_18Kernel_traits_baseILj15360ES3_S3_S4_fjLj128EEEEEEEvNS0_19ForwardKernelParamsE
        .type           _ZN18transformer_engine13normalization19ln_fwd_tuned_kernelINS0_13Kernel_traitsI6__halfS3_13__nv_fp8_e4m3fjLj15360ELj2ELj1ELj4ELj8ENS0_18Kernel_traits_baseILj15360ES3_S3_S4_fjLj128EEEEEEEvNS0_19ForwardKernelParamsE,@function
        .size           _ZN18transformer_engine13normalization19ln_fwd_tuned_kernelINS0_13Kernel_traitsI6__halfS3_13__nv_fp8_e4m3fjLj15360ELj2ELj1ELj4ELj8ENS0_18Kernel_traits_baseILj15360ES3_S3_S4_fjLj128EEEEEEEvNS0_19ForwardKernelParamsE,(.L_x_13068 - _ZN18transformer_engine13normalization19ln_fwd_tuned_kernelINS0_13Kernel_traitsI6__halfS3_13__nv_fp8_e4m3fjLj15360ELj2ELj1ELj4ELj8ENS0_18Kernel_traits_baseILj15360ES3_S3_S4_fjLj128EEEEEEEvNS0_19ForwardKernelParamsE)
        .other          _ZN18transformer_engine13normalization19ln_fwd_tuned_kernelINS0_13Kernel_traitsI6__halfS3_13__nv_fp8_e4m3fjLj15360ELj2ELj1ELj4ELj8ENS0_18Kernel_traits_baseILj15360ES3_S3_S4_fjLj128EEEEEEEvNS0_19ForwardKernelParamsE,@"STO_CUDA_ENTRY STV_DEFAULT"
_ZN18transformer_engine13normalization19ln_fwd_tuned_kernelINS0_13Kernel_traitsI6__halfS3_13__nv_fp8_e4m3fjLj15360ELj2ELj1ELj4ELj8ENS0_18Kernel_traits_baseILj15360ES3_S3_S4_fjLj128EEEEEEEvNS0_19ForwardKernelParamsE:
.text._ZN18transformer_engine13normalization19ln_fwd_tuned_kernelINS0_13Kernel_traitsI6__halfS3_13__nv_fp8_e4m3fjLj15360ELj2ELj1ELj4ELj8ENS0_18Kernel_traits_baseILj15360ES3_S3_S4_fjLj128EEEEEEEvNS0_19ForwardKernelParamsE:
        /* <DEDUP_REMOVED lines=52> */
[----:B------:R-:W3:Y:S01]  /*0340*/  LDG.E.64 R62, desc[UR8][R66.64+0x7000] ;  /* 0x00700008423e7981 */ /* 0x000ee2000c1e1b00 */
[----:B------:R-:W-:-:S02]  /*0350*/  LOP3.LUT R3, R3, 0x1, RZ, 0xc0, !PT ;  /* 0x0000000103037812 */ /* 0x000fc400078ec0ff */
[----:B------:R-:W-:-:S04]  /*0360*/  LOP3.LUT R118, R2, 0x1f, RZ, 0xc0, !PT ;  /* 0x0000001f02767812 */ /* 0x000fc800078ec0ff */
[----:B------:R-:W-:-:S04]  /*0370*/  LOP3.LUT P0, RZ, R118, R3, RZ, 0xfc, !PT ;  /* 0x0000000376ff7212 */ /* 0x000fc8000780fcff */
[----:B------:R-:W-:Y:S02]  /*0380*/  ISETP.LT.U32.AND P0, PT, R2, 0x20, !P0 ;  /* 0x000000200200780c */ /* 0x000fe40004701070 */
[----:B------:R-:W-:Y:S01]  /*0390*/  CS2R R84, SRZ ;  /* 0x0000000000547805 */ /* 0x000fe2000001ff00 */
[----:B------:R-:W-:Y:S01]  /*03a0*/  UPLOP3.LUT UP1, UPT, UPT, UPT, UPT, 0x40, 0x4 ;  /* 0x000000000004789c */ /* 0x000fe20003f2e870 */
[--C-:B--2---:R-:W-:Y:S02]  /*03b0*/  SHF.R.U64 R117, R4, 0x10, R5.reuse ;  /* 0x0000001004757819 */ /* 0x104fe40000001205 */
[----:B------:R-:W-:Y:S02]  /*03c0*/  SHF.R.U32.HI R2, RZ, 0x10, R5 ;  /* 0x00000010ff027819 */ /* 0x000fe40000011605 */
[--C-:B----4-:R-:W-:Y:S02]  /*03d0*/  SHF.R.U64 R116, R6, 0x10, R7.reuse ;  /* 0x0000001006747819 */ /* 0x110fe40000001207 */
[----:B------:R-:W-:-:S02]  /*03e0*/  SHF.R.U32.HI R3, RZ, 0x10, R7 ;  /* 0x00000010ff037819 */ /* 0x000fc40000011607 */
[----:B------:R-:W-:Y:S02]  /*03f0*/  PRMT R117, R2, 0x5410, R117 ;  /* 0x0000541002757816 */ /* 0x000fe40000000075 */
[----:B------:R-:W-:Y:S02]  /*0400*/  PRMT R116, R3, 0x5410, R116 ;  /* 0x0000541003747816 */ /* 0x000fe40000000074 */
[--C-:B---3--:R-:W-:Y:S02]  /*0410*/  SHF.R.U64 R115, R8, 0x10, R9.reuse ;  /* 0x0000001008737819 */ /* 0x108fe40000001209 */
[----:B------:R-:W-:Y:S02]  /*0420*/  SHF.R.U32.HI R2, RZ, 0x10, R9 ;  /* 0x00000010ff027819 */ /* 0x000fe40000011609 */
[--C-:B------:R-:W-:Y:S02]  /*0430*/  SHF.R.U64 R114, R10, 0x10, R11.reuse ;  /* 0x000000100a727819 */ /* 0x100fe4000000120b */
[----:B------:R-:W-:-:S02]  /*0440*/  SHF.R.U32.HI R3, RZ, 0x10, R11 ;  /* 0x00000010ff037819 */ /* 0x000fc4000001160b */
[----:B------:R-:W-:Y:S02]  /*0450*/  PRMT R115, R2, 0x5410, R115 ;  /* 0x0000541002737816 */ /* 0x000fe40000000073 */
[----:B------:R-:W-:Y:S02]  /*0460*/  PRMT R114, R3, 0x5410, R114 ;  /* 0x0000541003727816 */ /* 0x000fe40000000072 */
[--C-:B------:R-:W-:Y:S02]  /*0470*/  SHF.R.U64 R113, R12, 0x10, R13.reuse ;  /* 0x000000100c717819 */ /* 0x100fe4000000120d */
        /* <DEDUP_REMOVED lines=76> */
[----:B------:R-:W-:-:S07]  /*0940*/  PRMT R88, R3, 0x5410, R88 ;  /* 0x0000541003587816 */ /* 0x000fce0000000058 */
.L_x_11473:
        /* <DEDUP_REMOVED lines=353> */
.L_x_11455:
[----:B------:R-:W-:Y:S05]  /*1f60*/  BSYNC.RECONVERGENT B0 ;  /* 0x0000000000007941 */ /* 0x000fea0003800200 */
.L_x_11454:
        /* <DEDUP_REMOVED lines=13> */
.L_x_11457:
[----:B------:R-:W-:Y:S05]  /*2040*/  BSYNC.RECONVERGENT B0 ;  /* 0x0000000000007941 */ /* 0x000fea0003800200 */
.L_x_11456:
        /* <DEDUP_REMOVED lines=11> */
[----:B-----5:R-:W-:Y:S05]  /*2100*/  CALL.REL.NOINC `($__internal_200_$__cuda_sm20_rcp_rn_f32_slowpath) ;  /* 0x0000006400487944 */ /* 0x020fea0003c00000 */
[----:B------:R-:W-:Y:S05]  /*2110*/  BRA `(.L_x_11460) ;  /* 0x0000000000107947 */ /* 0x000fea0003800000 */
.L_x_11459:
[----:B------:R-:W0:Y:S02]  /*2120*/  MUFU.RCP R0, R67 ;  /* 0x0000004300007308 */ /* 0x000e240000001000 */
[----:B0-----:R-:W-:-:S04]  /*2130*/  FFMA R2, R67, R0, -1 ;  /* 0xbf80000043027423 */ /* 0x001fc80000000000 */
[----:B------:R-:W-:-:S04]  /*2140*/  FADD.FTZ R3, -R2, -RZ ;  /* 0x800000ff02037221 */ /* 0x000fc80000010100 */
[----:B------:R-:W-:-:S07]  /*2150*/  FFMA R0, R0, R3, R0 ;  /* 0x0000000300007223 */ /* 0x000fce0000000000 */
.L_x_11460:
[----:B------:R-:W-:Y:S05]  /*2160*/  BSYNC.RECONVERGENT B0 ;  /* 0x0000000000007941 */ /* 0x000fea0003800200 */
.L_x_11458:
        /* <DEDUP_REMOVED lines=20> */
[----:B-----5:R-:W-:Y:S05]  /*22b0*/  CALL.REL.NOINC `($__internal_200_$__cuda_sm20_rcp_rn_f32_slowpath) ;  /* 0x0000006000dc7944 */ /* 0x020fea0003c00000 */
[----:B------:R-:W-:Y:S05]  /*22c0*/  BRA `(.L_x_11463) ;  /* 0x0000000000107947 */ /* 0x000fea0003800000 */
.L_x_11462:
[----:B------:R-:W0:Y:S02]  /*22d0*/  MUFU.RCP R0, R225 ;  /* 0x000000e100007308 */ /* 0x000e240000001000 */
[----:B0-----:R-:W-:-:S04]  /*22e0*/  FFMA R2, R225, R0, -1 ;  /* 0xbf800000e1027423 */ /* 0x001fc80000000000 */
[----:B------:R-:W-:-:S04]  /*22f0*/  FADD.FTZ R3, -R2, -RZ ;  /* 0x800000ff02037221 */ /* 0x000fc80000010100 */
[----:B------:R-:W-:-:S07]  /*2300*/  FFMA R0, R0, R3, R0 ;  /* 0x0000000300007223 */ /* 0x000fce0000000000 */
.L_x_11463:
[----:B------:R-:W-:Y:S05]  /*2310*/  BSYNC.RECONVERGENT B0 ;  /* 0x0000000000007941 */ /* 0x000fea0003800200 */
.L_x_11461:
        /* <DEDUP_REMOVED lines=50> */
.L_x_11465:
[----:B------:R-:W-:Y:S05]  /*2640*/  BSYNC.RECONVERGENT B0 ;  /* 0x0000000000007941 */ /* 0x000fea0003800200 */
.L_x_11464:
        /* <DEDUP_REMOVED lines=20> */
.L_x_11467:
[----:B------:R-:W2:Y:S04]  /*2790*/  LDG.E.STRONG.GPU R0, desc[UR8][R66.64] ;  /* 0x0000000842007981 */ /* 0x000ea8000c1ef900 */
[----:B--2---:R-:W-:Y:S01]  /*27a0*/  CCTL.IVALL ;  /* 0x00000000ff00798f */ /* 0x004fe20002000000 */
[----:B------:R-:W-:Y:S05]  /*27b0*/  YIELD ;  /* 0x0000000000007946 */ /* 0x000fea0003800000 */
[----:B------:R-:W-:-:S13]  /*27c0*/  ISETP.NE.AND P2, PT, R0, R225, PT ;  /* 0x000000e10000720c */ /* 0x000fda0003f45270 */
[----:B------:R-:W-:Y:S05]  /*27d0*/  @P2 BRA `(.L_x_11467) ;  /* 0xfffffffc00ec2947 */ /* 0x000fea000383ffff */
.L_x_11466:
        /* <DEDUP_REMOVED lines=16> */
[----:B012--5:R-:W-:Y:S05]  /*28e0*/  CALL.REL.NOINC `($__internal_200_$__cuda_sm20_rcp_rn_f32_slowpath) ;  /* 0x0000005c00507944 */ /* 0x027fea0003c00000 */
[----:B------:R-:W-:Y:S05]  /*28f0*/  BRA `(.L_x_11470) ;  /* 0x0000000000107947 */ /* 0x000fea0003800000 */
.L_x_11469:
[----:B------:R-:W3:Y:S02]  /*2900*/  MUFU.RCP R0, R225 ;  /* 0x000000e100007308 */ /* 0x000ee40000001000 */
[----:B---3--:R-:W-:-:S04]  /*2910*/  FFMA R2, R225, R0, -1 ;  /* 0xbf800000e1027423 */ /* 0x008fc80000000000 */
[----:B------:R-:W-:-:S04]  /*2920*/  FADD.FTZ R3, -R2, -RZ ;  /* 0x800000ff02037221 */ /* 0x000fc80000010100 */
[----:B------:R-:W-:-:S07]  /*2930*/  FFMA R0, R0, R3, R0 ;  /* 0x0000000300007223 */ /* 0x000fce0000000000 */
.L_x_11470:
[----:B------:R-:W-:Y:S05]  /*2940*/  BSYNC.RECONVERGENT B0 ;  /* 0x0000000000007941 */ /* 0x000fea0003800200 */
.L_x_11468:
        /* <DEDUP_REMOVED lines=28> */
[----:B-1----:R-:W1:Y:S01]  /*2b10*/  S2R R2, SR_TID.X ;  /* 0x0000000000027919 */ /* 0x002e620000002100 */
[--C-:B------:R-:W-:Y:S01]  /*2b20*/  FADD R158, R177, -R0.reuse ;  /* 0x80000000b19e7221 */ /* 0x100fe20000000000 */
[----:B------:R-:W-:Y:S02]  /*2b30*/  HADD2.F32 R177, -RZ, R107.H1_H1 ;  /* 0x3000006bffb17230 */ /* 0x000fe40000004100 */
[--C-:B------:R-:W-:Y:S01]  /*2b40*/  FADD R154, R161, -R0.reuse ;  /* 0x80000000a19a7221 */ /* 0x100fe20000000000 */
[----:B------:R-:W2:Y:S01]  /*2b50*/  S2R R3, SR_CTAID.X ;  /* 0x0000000000037919 */ /* 0x000ea20000002500 */
[--C-:B------:R-:W-:Y:S01]  /*2b60*/  FADD R156, R159, -R0.reuse ;  /* 0x800000009f9c7221 */ /* 0x100fe20000000000 */
[--C-:B------:R-:W-:Y:S01]  /*2b70*/  FADD R146, R173, -R0.reuse ;  /* 0x80000000ad927221 */ /* 0x100fe20000000000 */
[----:B------:R-:W-:Y:S02]  /*2b80*/  HADD2.F32 R159, -RZ, R106.H1_H1 ;  /* 0x3000006aff9f7230 */ /* 0x000fe40000004100 */
[----:B------:R-:W-:Y:S01]  /*2b90*/  FADD R170, R187, -R0 ;  /* 0x80000000bbaa7221 */ /* 0x000fe20000000000 */
[----:B------:R-:W-:Y:S01]  /*2ba0*/  FMUL R154, R67, R154 ;  /* 0x0000009a439a7220 */ /* 0x000fe20000400000 */
[----:B------:R-:W-:-:S02]  /*2bb0*/  HADD2.F32 R187, -RZ, R105.H1_H1 ;  /* 0x30000069ffbb7230 */ /* 0x000fc40000004100 */
        /* <DEDUP_REMOVED lines=58> */
[----:B------:R-:W-:Y:S01]  /*2f60*/  FMUL R146, R67, R158 ;  /* 0x0000009e43927220 */ /* 0x000fe20000400000 */
[----:B------:R-:W-:Y:S01]  /*2f70*/  FFMA R177, R154, R177, R159 ;  /* 0x000000b19ab17223 */ /* 0x000fe2000000009f */
[----:B-1----:R-:W-:Y:S01]  /*2f80*/  LOP3.LUT R157, R2, 0x7f, RZ, 0xc0, !PT ;  /* 0x0000007f029d7812 */ /* 0x002fe200078ec0ff */
[----:B------:R-:W-:Y:S01]  /*2f90*/  HADD2.F32 R159, -RZ, R104.H1_H1 ;  /* 0x30000068ff9f7230 */ /* 0x000fe20000004100 */
        /* <DEDUP_REMOVED lines=60> */
[----:B------:R-:W-:Y:S01]  /*3360*/  FMUL R67, R67, R0 ;  /* 0x0000000043437220 */ /* 0x000fe20000400000 */
[----:B------:R-:W-:Y:S01]  /*3370*/  HADD2.F32 R161, -RZ, R33.H0_H0 ;  /* 0x20000021ffa17230 */ /* 0x000fe20000004100 */
[----:B------:R-:W-:Y:S01]  /*3380*/  LOP3.LUT R0, R157, 0x80, R158, 0xf8, !PT ;  /* 0x000000809d007812 */ /* 0x000fe200078ef89e */
[----:B------:R-:W-:Y:S02]  /*3390*/  HADD2.F32 R157, -RZ, R26.H0_H0 ;  /* 0x2000001aff9d7230 */ /* 0x000fe40000004100 */
[----:B------:R-:W-:Y:S01]  /*33a0*/  FFMA R187, R150, R187, R159 ;  /* 0x000000bb96bb7223 */ /* 0x000fe2000000009f */
        /* <DEDUP_REMOVED lines=9> */
[----:B------:R-:W-:Y:S01]  /*3440*/  @P2 FADD R183, R183, 1 ;  /* 0x3f800000b7b72421 */ /* 0x000fe20000000000 */
[----:B------:R-:W-:Y:S01]  /*3450*/  FFMA R159, R144, R161, R165 ;  /* 0x000000a1909f7223 */ /* 0x000fe200000000a5 */
[----:B------:R-:W-:Y:S02]  /*3460*/  HADD2.F32 R185, -RZ, R32.H0_H0 ;  /* 0x20000020ffb97230 */ /* 0x000fe40000004100 */
        /* <DEDUP_REMOVED lines=8> */
[----:B------:R-:W-:-:S02]  /*34f0*/  HADD2.F32 R165, -RZ, R37.H0_H0 ;  /* 0x20000025ffa57230 */ /* 0x000fc40000004100 */
[----:B------:R-:W-:Y:S01]  /*3500*/  FFMA R185, R148, R185, R157 ;  /* 0x000000b994b97223 */ /* 0x000fe2000000009d */
[--C-:B------:R-:W-:Y:S02]  /*3510*/  HADD2.F32 R171, -RZ, R100.reuse.H0_H0 ;  /* 0x20000064ffab7230 */ /* 0x100fe40000004100 */
[----:B------:R-:W-:Y:S01]  /*3520*/  FFMA R191, R143, R144, R146 ;  /* 0x000000908fbf7223 */ /* 0x000fe20000000092 */
        /* <DEDUP_REMOVED lines=53> */
[----:B------:R-:W-:Y:S01]  /*3880*/  FFMA R125, R125, R158, R160 ;  /* 0x0000009e7d7d7223 */ /* 0x000fe200000000a0 */
[----:B------:R-:W0:Y:S01]  /*3890*/  LDC.U8 R82, c[0x0][0x404] ;  /* 0x00010100ff527b82 */ /* 0x000e220000000000 */
[----:B------:R-:W-:Y:S01]  /*38a0*/  @P2 FADD R197, R197, 1 ;  /* 0x3f800000c5c52421 */ /* 0x000fe20000000000 */
[----:B------:R-:W-:Y:S02]  /*38b0*/  HADD2.F32 R158, -RZ, R12.H0_H0 ;  /* 0x2000000cff9e7230 */ /* 0x000fe40000004100 */
        /* <DEDUP_REMOVED lines=17> */
[----:B------:R-:W-:Y:S01]  /*39d0*/  FFMA R73, R73, R166, R168 ;  /* 0x000000a649497223 */ /* 0x000fe200000000a8 */
[----:B------:R-:W-:Y:S02]  /*39e0*/  HADD2.F32 R209, -RZ, R93.H1_H1 ;  /* 0x3000005dffd17230 */ /* 0x000fe40000004100 */
[----:B------:R-:W-:Y:S01]  /*39f0*/  @P2 FADD R158, R158, 1 ;  /* 0x3f8000009e9e2421 */ /* 0x000fe20000000000 */
        /* <DEDUP_REMOVED lines=23> */
[----:B------:R-:W-:Y:S01]  /*3b70*/  FFMA R161, R74, R213, R215 ;  /* 0x000000d54aa17223 */ /* 0x000fe200000000d7 */
        /* <DEDUP_REMOVED lines=36> */
[----:B------:R-:W-:Y:S02]  /*3dc0*/  HADD2.F32 R164, -RZ, R112.H1_H1 ;  /* 0x30000070ffa47230 */ /* 0x000fe40000004100 */
[----:B------:R-:W-:Y:S01]  /*3dd0*/  FFMA R135, R135, R166, R168 ;  /* 0x000000a687877223 */ /* 0x000fe200000000a8 */
[----:B------:R-:W-:Y:S02]  /*3de0*/  HADD2.F32 R160, -RZ, R27.H0_H0 ;  /* 0x2000001bffa07230 */ /* 0x000fe40000004100 */
[----:B------:R-:W-:Y:S01]  /*3df0*/  @P2 FADD R158, R158, 1 ;  /* 0x3f8000009e9e2421 */ /* 0x000fe20000000000 */
[----:B------:R-:W-:Y:S02]  /*3e00*/  HADD2.F32 R68, -RZ, R90.H1_H1 ;  /* 0x3000005aff447230 */ /* 0x000fe40000004100 */
[----:B-----5:R-:W-:Y:S01]  /*3e10*/  @P1 FMUL R75, R75, R86 ;  /* 0x000000564b4b1220 */ /* 0x020fe20000400000 */
[----:B------:R-:W-:-:S02]  /*3e20*/  HADD2.F32 R219, -RZ, R59.H0_H0 ;  /* 0x2000003bffdb7230 */ /* 0x000fc40000004100 */
[----:B------:R-:W-:Y:S01]  /*3e30*/  @P1 FMUL R73, R73, R86 ;  /* 0x0000005649491220 */ /* 0x000fe20000400000 */
[----:B------:R-:W-:Y:S02]  /*3e40*/  HADD2.F32 R170, -RZ, R115.H0_H0 ;  /* 0x20000073ffaa7230 */ /* 0x000fe40000004100 */
[----:B------:R-:W-:Y:S01]  /*3e50*/  @P2 FADD R215, R215, 1 ;  /* 0x3f800000d7d72421 */ /* 0x000fe20000000000 */
[----:B------:R-:W-:Y:S02]  /*3e60*/  HADD2.F32 R154, -RZ, R29.H0_H0 ;  /* 0x2000001dff9a7230 */ /* 0x000fe40000004100 */
[----:B------:R-:W-:Y:S01]  /*3e70*/  FFMA R147, R147, R162, R164 ;  /* 0x000000a293937223 */ /* 0x000fe200000000a4 */
[----:B------:R-:W-:Y:S02]  /*3e80*/  HADD2.F32 R217, -RZ, R62.H0_H0 ;  /* 0x2000003effd97230 */ /* 0x000fe40000004100 */
[----:B------:R-:W-:Y:S01]  /*3e90*/  FFMA R141, R141, R158, R160 ;  /* 0x0000009e8d8d7223 */ /* 0x000fe200000000a0 */
[----:B------:R-:W-:-:S02]  /*3ea0*/  HADD2.F32 R70, -RZ, R88.H1_H1 ;  /* 0x30000058ff467230 */ /* 0x000fc40000004100 */
[----:B------:R-:W-:Y:S01]  /*3eb0*/  @P2 FADD R68, R68, 1 ;  /* 0x3f80000044442421 */ /* 0x000fe20000000000 */
[----:B------:R-:W-:Y:S02]  /*3ec0*/  HADD2.F32 R221, -RZ, R63.H0_H0 ;  /* 0x2000003fffdd7230 */ /* 0x000fe40000004100 */
[-C--:B------:R-:W-:Y:S01]  /*3ed0*/  @P1 FMUL R145, R145, R86.reuse ;  /* 0x0000005691911220 */ /* 0x080fe20000400000 */
[-C--:B------:R-:W-:Y:S01]  /*3ee0*/  @P1 FMUL R135, R135, R86.reuse ;  /* 0x0000005687871220 */ /* 0x080fe20000400000 */
[----:B------:R-:W-:Y:S02]  /*3ef0*/  HADD2.F32 R172, -RZ, R114.H0_H0 ;  /* 0x20000072ffac7230 */ /* 0x000fe40000004100 */
[----:B------:R-:W-:Y:S01]  /*3f00*/  @P2 FADD R219, R219, 1 ;  /* 0x3f800000dbdb2421 */ /* 0x000fe20000000000 */
[----:B------:R-:W-:Y:S02]  /*3f10*/  HADD2.F32 R166, -RZ, R17.H0_H0 ;  /* 0x20000011ffa67230 */ /* 0x000fe40000004100 */
[----:B------:R-:W-:Y:S01]  /*3f20*/  @P1 FMUL R77, R77, R86 ;  /* 0x000000564d4d1220 */ /* 0x000fe20000400000 */
[----:B------:R-:W-:-:S02]  /*3f30*/  HADD2.F32 R158, -RZ, R105.H0_H0 ;  /* 0x20000069ff9e7230 */ /* 0x000fc40000004100 */
[----:B------:R-:W-:Y:S01]  /*3f40*/  @P1 FMUL R71, R71, R86 ;  /* 0x0000005647471220 */ /* 0x000fe20000400000 */
[----:B------:R-:W-:Y:S01]  /*3f50*/  @P2 FADD R170, R170, 1 ;  /* 0x3f800000aaaa2421 */ /* 0x000fe20000000000 */
[----:B------:R-:W-:Y:S01]  /*3f60*/  HADD2.F32 R156, -RZ, R31.H0_H0 ;  /* 0x2000001fff9c7230 */ /* 0x000fe20000004100 */
[----:B------:R-:W-:Y:S01]  /*3f70*/  F2FP.SATFINITE.E4M3.F32.PACK_AB_MERGE_C R75, RZ, R75, RZ ;  /* 0x0000004bff4b723e */ /* 0x000fe200048070ff */
[----:B------:R-:W-:Y:S01]  /*3f80*/  @P2 FADD R154, R154, 1 ;  /* 0x3f8000009a9a2421 */ /* 0x000fe20000000000 */
[----:B------:R-:W-:Y:S01]  /*3f90*/  F2FP.SATFINITE.E4M3.F32.PACK_AB_MERGE_C R73, RZ, R73, RZ ;  /* 0x00000049ff49723e */ /* 0x000fe200048070ff */
[----:B------:R-:W-:Y:S01]  /*3fa0*/  FFMA R215, R66, R215, R217 ;  /* 0x000000d742d77223 */ /* 0x000fe200000000d9 */
[----:B------:R-:W-:Y:S01]  /*3fb0*/  FFMA R217, R65, R68, R70 ;  /* 0x0000004441d97223 */ /* 0x000fe20000000046 */
[----:B------:R-:W-:Y:S01]  /*3fc0*/  @P1 FMUL R147, R147, R86 ;  /* 0x0000005693931220 */ /* 0x000fe20000400000 */
[----:B------:R-:W-:Y:S02]  /*3fd0*/  HADD2.F32 R162, -RZ, R111.H1_H1 ;  /* 0x3000006fffa27230 */ /* 0x000fe40000004100 */
[----:B------:R-:W-:Y:S01]  /*3fe0*/  FFMA R65, R64, R219, R221 ;  /* 0x000000db40417223 */ /* 0x000fe200000000dd */
[----:B------:R-:W-:Y:S01]  /*3ff0*/  HADD2.F32 R168, -RZ, R19.H0_H0 ;  /* 0x20000013ffa87230 */ /* 0x000fe20000004100 */
[----:B------:R-:W-:Y:S01]  /*4000*/  F2FP.SATFINITE.E4M3.F32.PACK_AB_MERGE_C R145, RZ, R145, RZ ;  /* 0x00000091ff91723e */ /* 0x000fe200048070ff */
[----:B------:R-:W-:Y:S01]  /*4010*/  HADD2.F32 R160, -RZ, R104.H0_H0 ;  /* 0x20000068ffa07230 */ /* 0x000fe20000004100 */
[----:B------:R-:W-:Y:S01]  /*4020*/  F2FP.SATFINITE.E4M3.F32.PACK_AB_MERGE_C R135, RZ, R135, RZ ;  /* 0x00000087ff87723e */ /* 0x000fe200048070ff */
[----:B------:R-:W-:Y:S01]  /*4030*/  FFMA R79, R79, R170, R172 ;  /* 0x000000aa4f4f7223 */ /* 0x000fe200000000ac */
[----:B------:R-:W-:Y:S01]  /*4040*/  @P2 FADD R166, R166, 1 ;  /* 0x3f800000a6a62421 */ /* 0x000fe20000000000 */
[----:B------:R-:W-:Y:S01]  /*4050*/  @P2 FADD R158, R158, 1 ;  /* 0x3f8000009e9e2421 */ /* 0x000fe20000000000 */
[----:B------:R-:W-:Y:S01]  /*4060*/  F2FP.SATFINITE.E4M3.F32.PACK_AB_MERGE_C R77, RZ, R77, RZ ;  /* 0x0000004dff4d723e */ /* 0x000fe200048070ff */
[----:B------:R-:W-:Y:S01]  /*4070*/  HADD2.F32 R170, -RZ, R113.H0_H0 ;  /* 0x20000071ffaa7230 */ /* 0x000fe20000004100 */
[----:B------:R-:W-:Y:S01]  /*4080*/  LOP3.LUT R64, R75, 0xff, RZ, 0xc0, !PT ;  /* 0x000000ff4b407812 */ /* 0x000fe200078ec0ff */
[----:B------:R-:W-:Y:S01]  /*4090*/  FFMA R155, R155, R154, R156 ;  /* 0x0000009a9b9b7223 */ /* 0x000fe2000000009c */
[----:B------:R-:W-:Y:S01]  /*40a0*/  SHF.L.U32 R73, R73, 0x10, RZ ;  /* 0x0000001049497819 */ /* 0x000fe200000006ff */
[----:B------:R-:W-:Y:S01]  /*40b0*/  HADD2.F32 R164, -RZ, R110.H1_H1 ;  /* 0x3000006effa47230 */ /* 0x000fe20000004100 */
[----:B------:R-:W-:Y:S01]  /*40c0*/  F2FP.SATFINITE.E4M3.F32.PACK_AB_MERGE_C R71, RZ, R71, RZ ;  /* 0x00000047ff47723e */ /* 0x000fe200048070ff */
[-C--:B------:R-:W-:Y:S01]  /*40d0*/  @P1 FMUL R215, R215, R86.reuse ;  /* 0x00000056d7d71220 */ /* 0x080fe20000400000 */
[----:B------:R-:W-:Y:S01]  /*40e0*/  F2FP.SATFINITE.E4M3.F32.PACK_AB_MERGE_C R147, RZ, R147, RZ ;  /* 0x00000093ff93723e */ /* 0x000fe200048070ff */
[----:B------:R-:W-:Y:S01]  /*40f0*/  @P1 FMUL R65, R65, R86 ;  /* 0x0000005641411220 */ /* 0x000fe20000400000 */
[----:B------:R-:W-:Y:S01]  /*4100*/  LOP3.LUT R68, R145, 0xff, RZ, 0xc0, !PT ;  /* 0x000000ff91447812 */ /* 0x000fe200078ec0ff */
[----:B------:R-:W-:Y:S01]  /*4110*/  @P2 FADD R162, R162, 1 ;  /* 0x3f800000a2a22421 */ /* 0x000fe20000000000 */
[----:B------:R-:W-:Y:S01]  /*4120*/  SHF.L.U32 R135, R135, 0x10, RZ ;  /* 0x0000001087877819 */ /* 0x000fe200000006ff */
[----:B------:R-:W-:Y:S01]  /*4130*/  FFMA R149, R149, R166, R168 ;  /* 0x000000a695957223 */ /* 0x000fe200000000a8 */
[----:B------:R-:W-:Y:S01]  /*4140*/  FFMA R131, R131, R158, R160 ;  /* 0x0000009e83837223 */ /* 0x000fe200000000a0 */
[----:B------:R-:W-:Y:S01]  /*4150*/  LEA R64, R77, R64, 0x8 ;  /* 0x000000404d407211 */ /* 0x000fe200078e40ff */
[----:B------:R-:W-:Y:S01]  /*4160*/  HADD2.F32 R172, -RZ, R112.H0_H0 ;  /* 0x20000070ffac7230 */ /* 0x000fe20000004100 */
[----:B------:R-:W-:Y:S01]  /*4170*/  LOP3.LUT R73, R73, 0xff0000, RZ, 0xc0, !PT ;  /* 0x00ff000049497812 */ /* 0x000fe200078ec0ff */
[-C--:B------:R-:W-:Y:S01]  /*4180*/  @P1 FMUL R183, R183, R86.reuse ;  /* 0x00000056b7b71220 */ /* 0x080fe20000400000 */
[----:B------:R-:W-:Y:S01]  /*4190*/  LOP3.LUT R71, R71, 0xffff, RZ, 0xc0, !PT ;  /* 0x0000ffff47477812 */ /* 0x000fe200078ec0ff */
[----:B------:R-:W-:Y:S01]  /*41a0*/  @P1 FMUL R155, R155, R86 ;  /* 0x000000569b9b1220 */ /* 0x000fe20000400000 */
[----:B------:R-:W-:Y:S01]  /*41b0*/  @P2 FADD R170, R170, 1 ;  /* 0x3f800000aaaa2421 */ /* 0x000fe20000000000 */
[----:B------:R-:W-:Y:S01]  /*41c0*/  HADD2.F32 R72, -RZ, R90.H0_H0 ;  /* 0x2000005aff487230 */ /* 0x000fe20000004100 */
[----:B------:R-:W-:Y:S01]  /*41d0*/  LEA R68, R147, R68, 0x8 ;  /* 0x0000004493447211 */ /* 0x000fe200078e40ff */
[----:B------:R-:W-:Y:S01]  /*41e0*/  @P1 FMUL R217, R217, R86 ;  /* 0x00000056d9d91220 */ /* 0x000fe20000400000 */
[----:B------:R-:W-:Y:S01]  /*41f0*/  LOP3.LUT R135, R135, 0xff0000, RZ, 0xc0, !PT ;  /* 0x00ff000087877812 */ /* 0x000fe200078ec0ff */
[----:B------:R-:W-:Y:S01]  /*4200*/  FFMA R153, R153, R162, R164 ;  /* 0x000000a299997223 */ /* 0x000fe200000000a4 */
[-C--:B------:R-:W-:Y:S01]  /*4210*/  @P1 FMUL R151, R151, R86.reuse ;  /* 0x0000005697971220 */ /* 0x080fe20000400000 */
[----:B------:R-:W-:Y:S01]  /*4220*/  F2FP.SATFINITE.E4M3.F32.PACK_AB_MERGE_C R215, RZ, R215, RZ ;  /* 0x000000d7ffd7723e */ /* 0x000fe200048070ff */
[-C--:B------:R-:W-:Y:S01]  /*4230*/  @P1 FMUL R149, R149, R86.reuse ;  /* 0x0000005695951220 */ /* 0x080fe20000400000 */
[----:B------:R-:W-:Y:S01]  /*4240*/  LOP3.LUT R64, R73, 0xffff, R64, 0xf8, !PT ;  /* 0x0000ffff49407812 */ /* 0x000fe200078ef840 */
[-C--:B------:R-:W-:Y:S01]  /*4250*/  @P1 FMUL R131, R131, R86.reuse ;  /* 0x0000005683831220 */ /* 0x080fe20000400000 */
[----:B------:R-:W-:Y:S01]  /*4260*/  F2FP.SATFINITE.E4M3.F32.PACK_AB_MERGE_C R65, RZ, R65, RZ ;  /* 0x00000041ff41723e */ /* 0x000fe200048070ff */
[----:B------:R-:W-:Y:S01]  /*4270*/  @P1 FMUL R187, R187, R86 ;  /* 0x00000056bbbb1220 */ /* 0x000fe20000400000 */
[----:B------:R-:W-:Y:S01]  /*4280*/  SHF.L.U32 R71, R71, 0x18, RZ ;  /* 0x0000001847477819 */ /* 0x000fe200000006ff */
[----:B------:R-:W-:Y:S01]  /*4290*/  FFMA R81, R81, R170, R172 ;  /* 0x000000aa51517223 */ /* 0x000fe200000000ac */
[----:B------:R-:W-:Y:S01]  /*42a0*/  F2FP.SATFINITE.E4M3.F32.PACK_AB_MERGE_C R183, RZ, R183, RZ ;  /* 0x000000b7ffb7723e */ /* 0x000fe200048070ff */
[----:B------:R-:W-:Y:S01]  /*42b0*/  HADD2.F32 R170, -RZ, R111.H0_H0 ;  /* 0x2000006fffaa7230 */ /* 0x000fe20000004100 */
[----:B------:R-:W-:Y:S01]  /*42c0*/  F2FP.SATFINITE.E4M3.F32.PACK_AB_MERGE_C R155, RZ, R155, RZ ;  /* 0x0000009bff9b723e */ /* 0x000fe200048070ff */
[----:B------:R-:W-:Y:S01]  /*42d0*/  HADD2.F32 R162, -RZ, R109.H1_H1 ;  /* 0x3000006dffa27230 */ /* 0x000fe20000004100 */
[----:B------:R-:W-:Y:S01]  /*42e0*/  LOP3.LUT R68, R135, 0xffff, R68, 0xf8, !PT ;  /* 0x0000ffff87447812 */ /* 0x000fe200078ef844 */
[----:B------:R-:W-:-:S02]  /*42f0*/  HADD2.F32 R70, -RZ, R88.H0_H0 ;  /* 0x20000058ff467230 */ /* 0x000fc40000004100 */
[----:B------:R-:W-:Y:S01]  /*4300*/  @P2 FADD R72, R72, 1 ;  /* 0x3f80000048482421 */ /* 0x000fe20000000000 */
[----:B------:R-:W-:Y:S01]  /*4310*/  @P1 FMUL R153, R153, R86 ;  /* 0x0000005699991220 */ /* 0x000fe20000400000 */
[----:B------:R-:W-:Y:S01]  /*4320*/  F2FP.SATFINITE.E4M3.F32.PACK_AB_MERGE_C R217, RZ, R217, RZ ;  /* 0x000000d9ffd9723e */ /* 0x000fe200048070ff */
[----:B------:R-:W-:Y:S01]  /*4330*/  HADD2.F32 R172, -RZ, R110.H0_H0 ;  /* 0x2000006effac7230 */ /* 0x000fe20000004100 */
[----:B------:R-:W-:Y:S01]  /*4340*/  LOP3.LUT R128, R215, 0xff, RZ, 0xc0, !PT ;  /* 0x000000ffd7807812 */ /* 0x000fe200078ec0ff */
[--C-:B------:R-:W-:Y:S01]  /*4350*/  HADD2.F32 R164, -RZ, R108.reuse.H1_H1 ;  /* 0x3000006cffa47230 */ /* 0x100fe20000004100 */
[----:B------:R-:W-:Y:S01]  /*4360*/  SHF.L.U32 R65, R65, 0x10, RZ ;  /* 0x0000001041417819 */ /* 0x000fe200000006ff */
[----:B------:R-:W-:Y:S01]  /*4370*/  @P2 FADD R170, R170, 1 ;  /* 0x3f800000aaaa2421 */ /* 0x000fe20000000000 */
[----:B------:R-:W-:Y:S01]  /*4380*/  LOP3.LUT R135, R64, R71, RZ, 0xfc, !PT ;  /* 0x0000004740877212 */ /* 0x000fe200078efcff */
[----:B------:R-:W-:Y:S01]  /*4390*/  @P2 FADD R162, R162, 1 ;  /* 0x3f800000a2a22421 */ /* 0x000fe20000000000 */
[----:B------:R-:W-:Y:S01]  /*43a0*/  F2FP.SATFINITE.E4M3.F32.PACK_AB_MERGE_C R151, RZ, R151, RZ ;  /* 0x00000097ff97723e */ /* 0x000fe200048070ff */
[----:B------:R-:W-:Y:S01]  /*43b0*/  FFMA R67, R67, R72, R70 ;  /* 0x0000004843437223 */ /* 0x000fe20000000046 */
[----:B------:R-:W-:Y:S01]  /*43c0*/  F2FP.SATFINITE.E4M3.F32.PACK_AB_MERGE_C R149, RZ, R149, RZ ;  /* 0x00000095ff95723e */ /* 0x000fe200048070ff */
[----:B------:R-:W-:Y:S01]  /*43d0*/  HADD2.F32 R166, -RZ, R21.H0_H0 ;  /* 0x20000015ffa67230 */ /* 0x000fe20000004100 */
[----:B------:R-:W-:Y:S01]  /*43e0*/  F2FP.SATFINITE.E4M3.F32.PACK_AB_MERGE_C R64, RZ, R131, RZ ;  /* 0x00000083ff40723e */ /* 0x000fe200048070ff */
[----:B------:R-:W-:Y:S01]  /*43f0*/  FFMA R83, R83, R170, R172 ;  /* 0x000000aa53537223 */ /* 0x000fe200000000ac */
[----:B------:R-:W-:Y:S01]  /*4400*/  F2FP.SATFINITE.E4M3.F32.PACK_AB_MERGE_C R187, RZ, R187, RZ ;  /* 0x000000bbffbb723e */ /* 0x000fe200048070ff */
[----:B------:R-:W-:Y:S01]  /*4410*/  FFMA R167, R167, R162, R164 ;  /* 0x000000a2a7a77223 */ /* 0x000fe200000000a4 */
[----:B------:R-:W-:Y:S01]  /*4420*/  LOP3.LUT R76, R183, 0xff, RZ, 0xc0, !PT ;  /* 0x000000ffb74c7812 */ /* 0x000fe200078ec0ff */
[----:B------:R-:W-:Y:S01]  /*4430*/  HADD2.F32 R168, -RZ, R23.H0_H0 ;  /* 0x20000017ffa87230 */ /* 0x000fe20000004100 */
[----:B------:R-:W-:Y:S01]  /*4440*/  SHF.L.U32 R155, R155, 0x10, RZ ;  /* 0x000000109b9b7819 */ /* 0x000fe200000006ff */
[----:B------:R-:W-:Y:S01]  /*4450*/  HADD2.F32 R170, -RZ, R109.H0_H0 ;  /* 0x2000006dffaa7230 */ /* 0x000fe20000004100 */
[----:B------:R-:W-:Y:S01]  /*4460*/  LEA R128, R217, R128, 0x8 ;  /* 0x00000080d9807211 */ /* 0x000fe200078e40ff */
[----:B------:R-:W-:Y:S01]  /*4470*/  HADD2.F32 R162, -RZ, R107.H0_H0 ;  /* 0x2000006bffa27230 */ /* 0x000fe20000004100 */
[----:B------:R-:W-:Y:S01]  /*4480*/  LOP3.LUT R65, R65, 0xff0000, RZ, 0xc0, !PT ;  /* 0x00ff000041417812 */ /* 0x000fe200078ec0ff */
[----:B------:R-:W-:Y:S01]  /*4490*/  @P2 FADD R166, R166, 1 ;  /* 0x3f800000a6a62421 */ /* 0x000fe20000000000 */
[----:B------:R-:W-:Y:S01]  /*44a0*/  F2FP.SATFINITE.E4M3.F32.PACK_AB_MERGE_C R153, RZ, R153, RZ ;  /* 0x00000099ff99723e */ /* 0x000fe200048070ff */
[----:B------:R-:W-:Y:S01]  /*44b0*/  HADD2.F32 R172, -RZ, R108.H0_H0 ;  /* 0x2000006cffac7230 */ /* 0x000fe20000004100 */
[----:B------:R-:W-:Y:S01]  /*44c0*/  LOP3.LUT R70, R151, 0xff, RZ, 0xc0, !PT ;  /* 0x000000ff97467812 */ /* 0x000fe200078ec0ff */
[----:B------:R-:W-:Y:S01]  /*44d0*/  HADD2.F32 R164, -RZ, R106.H0_H0 ;  /* 0x2000006affa47230 */ /* 0x000fe20000004100 */
[----:B------:R-:W-:Y:S01]  /*44e0*/  SHF.L.U32 R149, R149, 0x10, RZ ;  /* 0x0000001095957819 */ /* 0x000fe200000006ff */
[-C--:B------:R-:W-:Y:S01]  /*44f0*/  @P1 FMUL R211, R211, R86.reuse ;  /* 0x00000056d3d31220 */ /* 0x080fe20000400000 */
[----:B------:R-:W-:Y:S01]  /*4500*/  LOP3.LUT R64, R64, 0xffff, RZ, 0xc0, !PT ;  /* 0x0000ffff40407812 */ /* 0x000fe200078ec0ff */
[----:B------:R-:W-:Y:S01]  /*4510*/  @P1 FMUL R181, R181, R86 ;  /* 0x00000056b5b51220 */ /* 0x000fe20000400000 */
[----:B------:R-:W-:Y:S01]  /*4520*/  LEA R76, R187, R76, 0x8 ;  /* 0x0000004cbb4c7211 */ /* 0x000fe200078e40ff */
[----:B------:R-:W-:Y:S01]  /*4530*/  @P2 FADD R170, R170, 1 ;  /* 0x3f800000aaaa2421 */ /* 0x000fe20000000000 */
[----:B------:R-:W-:Y:S01]  /*4540*/  LOP3.LUT R155, R155, 0xff0000, RZ, 0xc0, !PT ;  /* 0x00ff00009b9b7812 */ /* 0x000fe200078ec0ff */
[----:B------:R-:W-:Y:S01]  /*4550*/  FFMA R137, R137, R166, R168 ;  /* 0x000000a689897223 */ /* 0x000fe200000000a8 */
[----:B------:R-:W-:Y:S01]  /*4560*/  LOP3.LUT R128, R65, 0xffff, R128, 0xf8, !PT ;  /* 0x0000ffff41807812 */ /* 0x000fe200078ef880 */
[----:B------:R-:W-:Y:S01]  /*4570*/  @P2 FADD R162, R162, 1 ;  /* 0x3f800000a2a22421 */ /* 0x000fe20000000000 */
[----:B------:R-:W-:Y:S01]  /*4580*/  LEA R70, R153, R70, 0x8 ;  /* 0x0000004699467211 */ /* 0x000fe200078e40ff */
[----:B------:R-:W-:Y:S01]  /*4590*/  HADD2.F32 R150, -RZ, R103.H0_H0 ;  /* 0x20000067ff967230 */ /* 0x000fe20000004100 */
[----:B------:R-:W-:Y:S01]  /*45a0*/  LOP3.LUT R149, R149, 0xff0000, RZ, 0xc0, !PT ;  /* 0x00ff000095957812 */ /* 0x000fe200078ec0ff */
[-C--:B------:R-:W-:Y:S01]  /*45b0*/  @P1 FMUL R125, R125, R86.reuse ;  /* 0x000000567d7d1220 */ /* 0x080fe20000400000 */
[----:B------:R-:W-:Y:S01]  /*45c0*/  SHF.L.U32 R65, R64, 0x18, RZ ;  /* 0x0000001840417819 */ /* 0x000fe200000006ff */
[-C--:B------:R-:W-:Y:S01]  /*45d0*/  @P1 FMUL R213, R213, R86.reuse ;  /* 0x00000056d5d51220 */ /* 0x080fe20000400000 */
[----:B------:R-:W-:Y:S01]  /*45e0*/  LOP3.LUT R76, R155, 0xffff, R76, 0xf8, !PT ;  /* 0x0000ffff9b4c7812 */ /* 0x000fe200078ef84c */
[-C--:B------:R-:W-:Y:S01]  /*45f0*/  @P1 FMUL R121, R121, R86.reuse ;  /* 0x0000005679791220 */ /* 0x080fe20000400000 */
[----:B------:R-:W-:Y:S01]  /*4600*/  LOP3.LUT R70, R149, 0xffff, R70, 0xf8, !PT ;  /* 0x0000ffff95467812 */ /* 0x000fe200078ef846 */
[----:B------:R-:W-:Y:S01]  /*4610*/  @P1 FMUL R69, R69, R86 ;  /* 0x0000005645451220 */ /* 0x000fe20000400000 */
[----:B------:R-:W-:Y:S01]  /*4620*/  LOP3.LUT R149, R76, R65, RZ, 0xfc, !PT ;  /* 0x000000414c957212 */ /* 0x000fe200078efcff */
[----:B------:R-:W-:Y:S01]  /*4630*/  FFMA R123, R123, R170, R172 ;  /* 0x000000aa7b7b7223 */ /* 0x000fe200000000ac */
[----:B------:R-:W0:Y:S01]  /*4640*/  LDC.64 R64, c[0x0][0x3c8] ;  /* 0x0000f200ff407b82 */ /* 0x000e220000000a00 */
[----:B------:R-:W-:Y:S01]  /*4650*/  FFMA R127, R127, R162, R164 ;  /* 0x000000a27f7f7223 */ /* 0x000fe200000000a4 */
[----:B------:R-:W-:-:S02]  /*4660*/  HADD2.F32 R152, -RZ, R102.H0_H0 ;  /* 0x20000066ff987230 */ /* 0x000fc40000004100 */
[-C--:B------:R-:W-:Y:S01]  /*4670*/  @P1 FMUL R163, R163, R86.reuse ;  /* 0x00000056a3a31220 */ /* 0x080fe20000400000 */
[-C--:B------:R-:W-:Y:S01]  /*4680*/  @P1 FMUL R173, R173, R86.reuse ;  /* 0x00000056adad1220 */ /* 0x080fe20000400000 */
[-C--:B------:R-:W-:Y:S01]  /*4690*/  @P1 FMUL R185, R185, R86.reuse ;  /* 0x00000056b9b91220 */ /* 0x080fe20000400000 */
[----:B------:R-:W-:Y:S01]  /*46a0*/  F2FP.SATFINITE.E4M3.F32.PACK_AB_MERGE_C R211, RZ, R211, RZ ;  /* 0x000000d3ffd3723e */ /* 0x000fe200048070ff */
[-C--:B------:R-:W-:Y:S01]  /*46b0*/  @P1 FMUL R137, R137, R86.reuse ;  /* 0x0000005689891220 */ /* 0x080fe20000400000 */
[-C--:B------:R-:W-:Y:S01]  /*46c0*/  @P1 FMUL R141, R141, R86.reuse ;  /* 0x000000568d8d1220 */ /* 0x080fe20000400000 */
[-C--:B------:R-:W-:Y:S01]  /*46d0*/  @P1 FMUL R159, R159, R86.reuse ;  /* 0x000000569f9f1220 */ /* 0x080fe20000400000 */
[----:B------:R-:W-:Y:S01]  /*46e0*/  F2FP.SATFINITE.E4M3.F32.PACK_AB_MERGE_C R181, RZ, R181, RZ ;  /* 0x000000b5ffb5723e */ /* 0x000fe200048070ff */
[----:B------:R-:W-:Y:S01]  /*46f0*/  @P2 FADD R150, R150, 1 ;  /* 0x3f80000096962421 */ /* 0x000fe20000000000 */
        /* <DEDUP_REMOVED lines=32> */
[----:B------:R-:W-:Y:S01]  /*4900*/  @P1 FMUL R175, R175, R86 ;  /* 0x00000056afaf1220 */ /* 0x000fe20000400000 */
[----:B------:R-:W-:Y:S01]  /*4910*/  LEA R126, R213, R126, 0x8 ;  /* 0x0000007ed57e7211 */ /* 0x000fe200078e40ff */
        /* <DEDUP_REMOVED lines=17> */
[----:B------:R-:W-:Y:S01]  /*4a30*/  LOP3.LUT R74, R173, 0xff, RZ, 0xc0, !PT ;  /* 0x000000ffad4a7812 */ /* 0x000fe200078ec0ff */
[----:B------:R-:W-:Y:S01]  /*4a40*/  IMAD R71, R87, 0xf00, R0 ;  /* 0x00000f0057477824 */ /* 0x000fe200078e0200 */
[----:B------:R-:W-:Y:S01]  /*4a50*/  F2FP.SATFINITE.E4M3.F32.PACK_AB_MERGE_C R189, RZ, R189, RZ ;  /* 0x000000bdffbd723e */ /* 0x000fe200048070ff */
[-C--:B------:R-:W-:Y:S01]  /*4a60*/  @P1 FMUL R205, R205, R86.reuse ;  /* 0x00000056cdcd1220 */ /* 0x080fe20000400000 */
[----:B------:R-:W-:Y:S01]  /*4a70*/  LOP3.LUT R78, R185, 0xff, RZ, 0xc0, !PT ;  /* 0x000000ffb94e7812 */ /* 0x000fe200078ec0ff */
[-C--:B------:R-:W-:Y:S01]  /*4a80*/  @P1 FMUL R119, R119, R86.reuse ;  /* 0x0000005677771220 */ /* 0x080fe20000400000 */
[----:B------:R-:W-:Y:S01]  /*4a90*/  SHF.L.U32 R137, R137, 0x10, RZ ;  /* 0x0000001089897819 */ /* 0x000fe200000006ff */
[-C--:B------:R-:W-:Y:S01]  /*4aa0*/  @P1 FMUL R209, R209, R86.reuse ;  /* 0x00000056d1d11220 */ /* 0x080fe20000400000 */
[----:B------:R-:W-:Y:S01]  /*4ab0*/  SHF.L.U32 R141, R141, 0x10, RZ ;  /* 0x000000108d8d7819 */ /* 0x000fe200000006ff */
[----:B------:R-:W-:Y:S01]  /*4ac0*/  @P1 FMUL R161, R161, R86 ;  /* 0x00000056a1a11220 */ /* 0x000fe20000400000 */
[----:B------:R-:W-:-:S02]  /*4ad0*/  SHF.L.U32 R159, R159, 0x10, RZ ;  /* 0x000000109f9f7819 */ /* 0x000fc400000006ff */
[----:B------:R-:W-:Y:S02]  /*4ae0*/  F2FP.SATFINITE.E4M3.F32.PACK_AB_MERGE_C R81, RZ, R81, RZ ;  /* 0x00000051ff51723e */ /* 0x000fe400048070ff */
[----:B------:R-:W-:Y:S02]  /*4af0*/  F2FP.SATFINITE.E4M3.F32.PACK_AB_MERGE_C R83, RZ, R83, RZ ;  /* 0x00000053ff53723e */ /* 0x000fe400048070ff */
[----:B------:R-:W-:Y:S02]  /*4b00*/  F2FP.SATFINITE.E4M3.F32.PACK_AB_MERGE_C R123, RZ, R123, RZ ;  /* 0x0000007bff7b723e */ /* 0x000fe400048070ff */
[----:B------:R-:W-:Y:S02]  /*4b10*/  F2FP.SATFINITE.E4M3.F32.PACK_AB_MERGE_C R127, RZ, R127, RZ ;  /* 0x0000007fff7f723e */ /* 0x000fe400048070ff */
[----:B------:R-:W-:Y:S02]  /*4b20*/  F2FP.SATFINITE.E4M3.F32.PACK_AB_MERGE_C R191, RZ, R191, RZ ;  /* 0x000000bfffbf723e */ /* 0x000fe400048070ff */
[----:B------:R-:W-:-:S02]  /*4b30*/  F2FP.SATFINITE.E4M3.F32.PACK_AB_MERGE_C R165, RZ, R165, RZ ;  /* 0x000000a5ffa5723e */ /* 0x000fc400048070ff */
[----:B------:R-:W-:Y:S02]  /*4b40*/  LEA R66, R129, R66, 0x8 ;  /* 0x0000004281427211 */ /* 0x000fe400078e40ff */
[----:B------:R-:W-:Y:S02]  /*4b50*/  F2FP.SATFINITE.E4M3.F32.PACK_AB_MERGE_C R195, RZ, R195, RZ ;  /* 0x000000c3ffc3723e */ /* 0x000fe400048070ff */
[----:B------:R-:W-:Y:S02]  /*4b60*/  LOP3.LUT R121, R121, 0xff0000, RZ, 0xc0, !PT ;  /* 0x00ff000079797812 */ /* 0x000fe400078ec0ff */
[----:B------:R-:W-:Y:S02]  /*4b70*/  F2FP.SATFINITE.E4M3.F32.PACK_AB_MERGE_C R169, RZ, R169, RZ ;  /* 0x000000a9ffa9723e */ /* 0x000fe400048070ff */
[----:B------:R-:W-:Y:S02]  /*4b80*/  LOP3.LUT R79, R79, 0xffff, RZ, 0xc0, !PT ;  /* 0x0000ffff4f4f7812 */ /* 0x000fe400078ec0ff */
[----:B------:R-:W-:-:S02]  /*4b90*/  LOP3.LUT R126, R181, 0xffff, R126, 0xf8, !PT ;  /* 0x0000ffffb57e7812 */ /* 0x000fc400078ef87e */
[----:B------:R-:W-:Y:S02]  /*4ba0*/  LOP3.LUT R67, R67, 0xffff, RZ, 0xc0, !PT ;  /* 0x0000ffff43437812 */ /* 0x000fe400078ec0ff */
[----:B------:R-:W-:Y:S02]  /*4bb0*/  SHF.L.U32 R69, R69, 0x18, RZ ;  /* 0x0000001845457819 */ /* 0x000fe400000006ff */
[----:B------:R-:W-:Y:S02]  /*4bc0*/  LEA R72, R167, R72, 0x8 ;  /* 0x00000048a7487211 */ /* 0x000fe400078e40ff */
[----:B------:R-:W-:Y:S02]  /*4bd0*/  LEA R74, R177, R74, 0x8 ;  /* 0x0000004ab14a7211 */ /* 0x000fe400078e40ff */
[----:B------:R-:W-:Y:S02]  /*4be0*/  F2FP.SATFINITE.E4M3.F32.PACK_AB_MERGE_C R199, RZ, R199, RZ ;  /* 0x000000c7ffc7723e */ /* 0x000fe400048070ff */
[----:B------:R-:W-:-:S02]  /*4bf0*/  LEA R78, R189, R78, 0x8 ;  /* 0x0000004ebd4e7211 */ /* 0x000fc400078e40ff */
[----:B------:R-:W-:Y:S02]  /*4c00*/  LOP3.LUT R137, R137, 0xff0000, RZ, 0xc0, !PT ;  /* 0x00ff000089897812 */ /* 0x000fe400078ec0ff */
[----:B------:R-:W-:Y:S02]  /*4c10*/  LOP3.LUT R141, R141, 0xff0000, RZ, 0xc0, !PT ;  /* 0x00ff00008d8d7812 */ /* 0x000fe400078ec0ff */
[----:B------:R-:W-:Y:S02]  /*4c20*/  LOP3.LUT R159, R159, 0xff0000, RZ, 0xc0, !PT ;  /* 0x00ff00009f9f7812 */ /* 0x000fe400078ec0ff */
[----:B------:R-:W-:Y:S02]  /*4c30*/  F2FP.SATFINITE.E4M3.F32.PACK_AB_MERGE_C R171, RZ, R171, RZ ;  /* 0x000000abffab723e */ /* 0x000fe400048070ff */
[----:B------:R-:W-:Y:S02]  /*4c40*/  LOP3.LUT R81, R81, 0xffff, RZ, 0xc0, !PT ;  /* 0x0000ffff51517812 */ /* 0x000fe400078ec0ff */
[----:B------:R-:W-:-:S02]  /*4c50*/  LOP3.LUT R83, R83, 0xffff, RZ, 0xc0, !PT ;  /* 0x0000ffff53537812 */ /* 0x000fc400078ec0ff */
[----:B------:R-:W-:Y:S02]  /*4c60*/  LOP3.LUT R123, R123, 0xffff, RZ, 0xc0, !PT ;  /* 0x0000ffff7b7b7812 */ /* 0x000fe400078ec0ff */
[----:B------:R-:W-:Y:S02]  /*4c70*/  LOP3.LUT R127, R127, 0xffff, RZ, 0xc0, !PT ;  /* 0x0000ffff7f7f7812 */ /* 0x000fe400078ec0ff */
[----:B------:R-:W-:Y:S02]  /*4c80*/  F2FP.SATFINITE.E4M3.F32.PACK_AB_MERGE_C R203, RZ, R203, RZ ;  /* 0x000000cbffcb723e */ /* 0x000fe400048070ff */
[----:B------:R-:W-:Y:S02]  /*4c90*/  F2FP.SATFINITE.E4M3.F32.PACK_AB_MERGE_C R175, RZ, R175, RZ ;  /* 0x000000afffaf723e */ /* 0x000fe400048070ff */
[----:B------:R-:W-:Y:S02]  /*4ca0*/  F2FP.SATFINITE.E4M3.F32.PACK_AB_MERGE_C R139, RZ, R139, RZ ;  /* 0x0000008bff8b723e */ /* 0x000fe400048070ff */
[----:B------:R-:W-:-:S02]  /*4cb0*/  F2FP.SATFINITE.E4M3.F32.PACK_AB_MERGE_C R193, RZ, R193, RZ ;  /* 0x000000c1ffc1723e */ /* 0x000fc400048070ff */
[----:B------:R-:W-:Y:S02]  /*4cc0*/  LOP3.LUT R80, R191, 0xff, RZ, 0xc0, !PT ;  /* 0x000000ffbf507812 */ /* 0x000fe400078ec0ff */
[----:B------:R-:W-:Y:S02]  /*4cd0*/  F2FP.SATFINITE.E4M3.F32.PACK_AB_MERGE_C R207, RZ, R207, RZ ;  /* 0x000000cfffcf723e */ /* 0x000fe400048070ff */
[----:B------:R-:W-:Y:S02]  /*4ce0*/  SHF.L.U32 R165, R165, 0x10, RZ ;  /* 0x00000010a5a57819 */ /* 0x000fe400000006ff */
[----:B------:R-:W-:Y:S02]  /*4cf0*/  F2FP.SATFINITE.E4M3.F32.PACK_AB_MERGE_C R179, RZ, R179, RZ ;  /* 0x000000b3ffb3723e */ /* 0x000fe400048070ff */
[----:B------:R-:W-:Y:S02]  /*4d00*/  F2FP.SATFINITE.E4M3.F32.PACK_AB_MERGE_C R143, RZ, R143, RZ ;  /* 0x0000008fff8f723e */ /* 0x000fe400048070ff */
[----:B------:R-:W-:-:S02]  /*4d10*/  F2FP.SATFINITE.E4M3.F32.PACK_AB_MERGE_C R197, RZ, R197, RZ ;  /* 0x000000c5ffc5723e */ /* 0x000fc400048070ff */
[----:B------:R-:W-:Y:S02]  /*4d20*/  LOP3.LUT R82, R195, 0xff, RZ, 0xc0, !PT ;  /* 0x000000ffc3527812 */ /* 0x000fe400078ec0ff */
[----:B------:R-:W-:Y:S02]  /*4d30*/  LOP3.LUT R66, R121, 0xffff, R66, 0xf8, !PT ;  /* 0x0000ffff79427812 */ /* 0x000fe400078ef842 */
[----:B------:R-:W-:Y:S02]  /*4d40*/  SHF.L.U32 R169, R169, 0x10, RZ ;  /* 0x00000010a9a97819 */ /* 0x000fe400000006ff */
[----:B------:R-:W-:Y:S02]  /*4d50*/  SHF.L.U32 R79, R79, 0x18, RZ ;  /* 0x000000184f4f7819 */ /* 0x000fe400000006ff */
[----:B------:R-:W-:Y:S02]  /*4d60*/  F2FP.SATFINITE.E4M3.F32.PACK_AB_MERGE_C R133, RZ, R133, RZ ;  /* 0x00000085ff85723e */ /* 0x000fe400048070ff */
[----:B------:R-:W-:-:S02]  /*4d70*/  SHF.L.U32 R67, R67, 0x18, RZ ;  /* 0x0000001843437819 */ /* 0x000fc400000006ff */
[----:B------:R-:W-:Y:S02]  /*4d80*/  LOP3.LUT R151, R126, R69, RZ, 0xfc, !PT ;  /* 0x000000457e977212 */ /* 0x000fe400078efcff */
[----:B------:R-:W-:Y:S02]  /*4d90*/  F2FP.SATFINITE.E4M3.F32.PACK_AB_MERGE_C R201, RZ, R201, RZ ;  /* 0x000000c9ffc9723e */ /* 0x000fe400048070ff */
[----:B------:R-:W-:Y:S02]  /*4da0*/  LOP3.LUT R120, R199, 0xff, RZ, 0xc0, !PT ;  /* 0x000000ffc7787812 */ /* 0x000fe400078ec0ff */
[----:B------:R-:W-:Y:S02]  /*4db0*/  LOP3.LUT R72, R137, 0xffff, R72, 0xf8, !PT ;  /* 0x0000ffff89487812 */ /* 0x000fe400078ef848 */
[----:B------:R-:W-:Y:S02]  /*4dc0*/  LOP3.LUT R74, R141, 0xffff, R74, 0xf8, !PT ;  /* 0x0000ffff8d4a7812 */ /* 0x000fe400078ef84a */
[----:B------:R-:W-:-:S02]  /*4dd0*/  LOP3.LUT R78, R159, 0xffff, R78, 0xf8, !PT ;  /* 0x0000ffff9f4e7812 */ /* 0x000fc400078ef84e */
[----:B------:R-:W-:Y:S02]  /*4de0*/  SHF.L.U32 R171, R171, 0x10, RZ ;  /* 0x00000010abab7819 */ /* 0x000fe400000006ff */
[----:B------:R-:W-:Y:S02]  /*4df0*/  SHF.L.U32 R81, R81, 0x18, RZ ;  /* 0x0000001851517819 */ /* 0x000fe400000006ff */
[----:B------:R-:W-:Y:S02]  /*4e00*/  SHF.L.U32 R83, R83, 0x18, RZ ;  /* 0x0000001853537819 */ /* 0x000fe400000006ff */
[----:B------:R-:W-:Y:S02]  /*4e10*/  SHF.L.U32 R123, R123, 0x18, RZ ;  /* 0x000000187b7b7819 */ /* 0x000fe400000006ff */
[----:B------:R-:W-:Y:S02]  /*4e20*/  SHF.L.U32 R127, R127, 0x18, RZ ;  /* 0x000000187f7f7819 */ /* 0x000fe400000006ff */
[----:B------:R-:W-:-:S02]  /*4e30*/  F2FP.SATFINITE.E4M3.F32.PACK_AB_MERGE_C R157, RZ, R157, RZ ;  /* 0x0000009dff9d723e */ /* 0x000fc400048070ff */
[----:B------:R-:W-:Y:S02]  /*4e40*/  IADD3 R69, PT, PT, R71, 0x100, RZ ;  /* 0x0000010047457810 */ /* 0x000fe40007ffe0ff */
[----:B------:R-:W-:Y:S02]  /*4e50*/  F2FP.SATFINITE.E4M3.F32.PACK_AB_MERGE_C R205, RZ, R205, RZ ;  /* 0x000000cdffcd723e */ /* 0x000fe400048070ff */
[----:B------:R-:W-:Y:S02]  /*4e60*/  LOP3.LUT R122, R203, 0xff, RZ, 0xc0, !PT ;  /* 0x000000ffcb7a7812 */ /* 0x000fe400078ec0ff */
[----:B------:R-:W-:Y:S02]  /*4e70*/  SHF.L.U32 R175, R175, 0x10, RZ ;  /* 0x00000010afaf7819 */ /* 0x000fe400000006ff */
[----:B------:R-:W-:Y:S02]  /*4e80*/  LOP3.LUT R139, R139, 0xffff, RZ, 0xc0, !PT ;  /* 0x0000ffff8b8b7812 */ /* 0x000fe400078ec0ff */
[----:B------:R-:W-:-:S02]  /*4e90*/  F2FP.SATFINITE.E4M3.F32.PACK_AB_MERGE_C R119, RZ, R119, RZ ;  /* 0x00000077ff77723e */ /* 0x000fc400048070ff */
[----:B------:R-:W-:Y:S02]  /*4ea0*/  IADD3 R159, PT, PT, R71, 0x200, RZ ;  /* 0x00000200479f7810 */ /* 0x000fe40007ffe0ff */
[----:B------:R-:W-:Y:S02]  /*4eb0*/  LEA R80, R193, R80, 0x8 ;  /* 0x00000050c1507211 */ /* 0x000fe400078e40ff */
[----:B------:R-:W-:Y:S02]  /*4ec0*/  F2FP.SATFINITE.E4M3.F32.PACK_AB_MERGE_C R209, RZ, R209, RZ ;  /* 0x000000d1ffd1723e */ /* 0x000fe400048070ff */
[----:B------:R-:W-:Y:S02]  /*4ed0*/  LOP3.LUT R124, R207, 0xff, RZ, 0xc0, !PT ;  /* 0x000000ffcf7c7812 */ /* 0x000fe400078ec0ff */
[----:B------:R-:W-:Y:S02]  /*4ee0*/  LOP3.LUT R165, R165, 0xff0000, RZ, 0xc0, !PT ;  /* 0x00ff0000a5a57812 */ /* 0x000fe400078ec0ff */
[----:B------:R-:W-:-:S02]  /*4ef0*/  SHF.L.U32 R179, R179, 0x10, RZ ;  /* 0x00000010b3b37819 */ /* 0x000fc400000006ff */
[----:B------:R-:W-:Y:S02]  /*4f00*/  LOP3.LUT R143, R143, 0xffff, RZ, 0xc0, !PT ;  /* 0x0000ffff8f8f7812 */ /* 0x000fe400078ec0ff */
[----:B------:R-:W-:Y:S02]  /*4f10*/  F2FP.SATFINITE.E4M3.F32.PACK_AB_MERGE_C R161, RZ, R161, RZ ;  /* 0x000000a1ffa1723e */ /* 0x000fe400048070ff */
[----:B------:R-:W-:Y:S02]  /*4f20*/  IADD3 R73, PT, PT, R71, 0x300, RZ ;  /* 0x0000030047497810 */ /* 0x000fe40007ffe0ff */
[----:B------:R-:W-:Y:S02]  /*4f30*/  LEA R82, R197, R82, 0x8 ;  /* 0x00000052c5527211 */ /* 0x000fe400078e40ff */
[----:B------:R-:W-:Y:S02]  /*4f40*/  LOP3.LUT R169, R169, 0xff0000, RZ, 0xc0, !PT ;  /* 0x00ff0000a9a97812 */ /* 0x000fe400078ec0ff */
[----:B------:R-:W-:-:S02]  /*4f50*/  LOP3.LUT R137, R66, R79, RZ, 0xfc, !PT ;  /* 0x0000004f42897212 */ /* 0x000fc400078efcff */
[----:B------:R-:W-:Y:S02]  /*4f60*/  LOP3.LUT R133, R133, 0xffff, RZ, 0xc0, !PT ;  /* 0x0000ffff85857812 */ /* 0x000fe400078ec0ff */
[----:B------:R-:W-:Y:S01]  /*4f70*/  LOP3.LUT R153, R128, R67, RZ, 0xfc, !PT ;  /* 0x0000004380997212 */ /* 0x000fe200078efcff */
[C-C-:B0-----:R-:W-:Y:S01]  /*4f80*/  IMAD.WIDE.U32 R66, R71.reuse, 0x4, R64.reuse ;  /* 0x0000000447427825 */ /* 0x141fe200078e0040 */
[----:B------:R-:W-:Y:S02]  /*4f90*/  IADD3 R75, PT, PT, R71, 0x400, RZ ;  /* 0x00000400474b7810 */ /* 0x000fe40007ffe0ff */
[----:B------:R-:W-:Y:S02]  /*4fa0*/  LEA R120, R201, R120, 0x8 ;  /* 0x00000078c9787211 */ /* 0x000fe400078e40ff */
[----:B------:R-:W-:Y:S01]  /*4fb0*/  LOP3.LUT R171, R171, 0xff0000, RZ, 0xc0, !PT ;  /* 0x00ff0000abab7812 */ /* 0x000fe200078ec0ff */
[----:B------:R1:W-:Y:S01]  /*4fc0*/  STG.E desc[UR8][R66.64], R135 ;  /* 0x0000008742007986 */ /* 0x0003e2000c101908 */
[----:B------:R-:W-:Y:S01]  /*4fd0*/  LOP3.LUT R141, R68, R81, RZ, 0xfc, !PT ;  /* 0x00000051448d7212 */ /* 0x000fe200078efcff */
[----:B------:R-:W-:Y:S01]  /*4fe0*/  IMAD.WIDE.U32 R68, R69, 0x4, R64 ;  /* 0x0000000445447825 */ /* 0x000fe200078e0040 */
[----:B------:R-:W-:-:S02]  /*4ff0*/  LOP3.LUT R131, R70, R83, RZ, 0xfc, !PT ;  /* 0x0000005346837212 */ /* 0x000fc400078efcff */
[----:B------:R-:W-:Y:S01]  /*5000*/  LOP3.LUT R145, R72, R123, RZ, 0xfc, !PT ;  /* 0x0000007b48917212 */ /* 0x000fe200078efcff */
[--C-:B------:R-:W-:Y:S01]  /*5010*/  IMAD.WIDE.U32 R72, R73, 0x4, R64.reuse ;  /* 0x0000000449487825 */ /* 0x100fe200078e0040 */
[----:B------:R-:W-:Y:S01]  /*5020*/  LOP3.LUT R147, R74, R127, RZ, 0xfc, !PT ;  /* 0x0000007f4a937212 */ /* 0x000fe200078efcff */
[----:B------:R1:W-:Y:S01]  /*5030*/  STG.E desc[UR8][R68.64], R137 ;  /* 0x0000008944007986 */ /* 0x0003e2000c101908 */
[----:B------:R-:W-:Y:S01]  /*5040*/  LOP3.LUT R157, R157, 0xffff, RZ, 0xc0, !PT ;  /* 0x0000ffff9d9d7812 */ /* 0x000fe200078ec0ff */
[--C-:B------:R-:W-:Y:S01]  /*5050*/  IMAD.WIDE.U32 R74, R75, 0x4, R64.reuse ;  /* 0x000000044b4a7825 */ /* 0x100fe200078e0040 */
[----:B------:R-:W-:Y:S02]  /*5060*/  IADD3 R77, PT, PT, R71, 0x500, RZ ;  /* 0x00000500474d7810 */ /* 0x000fe40007ffe0ff */
[----:B------:R-:W-:Y:S02]  /*5070*/  LEA R122, R205, R122, 0x8 ;  /* 0x0000007acd7a7211 */ /* 0x000fe400078e40ff */
[----:B------:R-:W-:Y:S01]  /*5080*/  LOP3.LUT R175, R175, 0xff0000, RZ, 0xc0, !PT ;  /* 0x00ff0000afaf7812 */ /* 0x000fe200078ec0ff */
[----:B------:R-:W-:Y:S01]  /*5090*/  IMAD.WIDE.U32 R76, R77, 0x4, R64 ;  /* 0x000000044d4c7825 */ /* 0x000fe200078e0040 */
[----:B------:R-:W-:-:S02]  /*50a0*/  SHF.L.U32 R139, R139, 0x18, RZ ;  /* 0x000000188b8b7819 */ /* 0x000fc400000006ff */
[----:B------:R-:W-:Y:S02]  /*50b0*/  LOP3.LUT R119, R119, 0xffff, RZ, 0xc0, !PT ;  /* 0x0000ffff77777812 */ /* 0x000fe400078ec0ff */
        /* <DEDUP_REMOVED lines=8> */
[----:B------:R-:W-:Y:S01]  /*5140*/  IADD3 R129, PT, PT, R71, 0xd00, RZ ;  /* 0x00000d0047817810 */ /* 0x000fe20007ffe0ff */
[----:B------:R-:W-:Y:S01]  /*5150*/  IMAD.WIDE.U32 R70, R159, 0x4, R64 ;  /* 0x000000049f467825 */ /* 0x000fe200078e0040 */
[----:B------:R-:W-:Y:S02]  /*5160*/  LEA R124, R209, R124, 0x8 ;  /* 0x0000007cd17c7211 */ /* 0x000fe400078e40ff */
[----:B------:R-:W-:Y:S01]  /*5170*/  LOP3.LUT R80, R165, 0xffff, R80, 0xf8, !PT ;  /* 0x0000ffffa5507812 */ /* 0x000fe200078ef850 */
[--C-:B------:R-:W-:Y:S01]  /*5180*/  IMAD.WIDE.U32 R126, R127, 0x4, R64.reuse ;  /* 0x000000047f7e7825 */ /* 0x100fe200078e0040 */
[----:B------:R-:W-:Y:S01]  /*5190*/  LOP3.LUT R179, R179, 0xff0000, RZ, 0xc0, !PT ;  /* 0x00ff0000b3b37812 */ /* 0x000fe200078ec0ff */
[----:B------:R1:W-:Y:S01]  /*51a0*/  STG.E desc[UR8][R70.64], R141 ;  /* 0x0000008d46007986 */ /* 0x0003e2000c101908 */
[----:B------:R-:W-:Y:S01]  /*51b0*/  SHF.L.U32 R143, R143, 0x18, RZ ;  /* 0x000000188f8f7819 */ /* 0x000fe200000006ff */
[----:B------:R-:W-:Y:S01]  /*51c0*/  IMAD.WIDE.U32 R128, R129, 0x4, R64 ;  /* 0x0000000481807825 */ /* 0x000fe200078e0040 */
[----:B------:R-:W-:Y:S01]  /*51d0*/  LOP3.LUT R161, R161, 0xffff, RZ, 0xc0, !PT ;  /* 0x0000ffffa1a17812 */ /* 0x000fe200078ec0ff */
        /* <DEDUP_REMOVED lines=8> */
[----:B------:R-:W-:Y:S01]  /*5260*/  LOP3.LUT R139, R78, R139, RZ, 0xfc, !PT ;  /* 0x0000008b4e8b7212 */ /* 0x000fe200078efcff */
[----:B------:R-:W-:Y:S01]  /*5270*/  IMAD.WIDE.U32 R78, R79, 0x4, R64 ;  /* 0x000000044f4e7825 */ /* 0x000fe200078e0040 */
[----:B------:R-:W-:-:S02]  /*5280*/  SHF.L.U32 R119, R119, 0x18, RZ ;  /* 0x0000001877777819 */ /* 0x000fc400000006ff */
[----:B------:R-:W-:Y:S02]  /*5290*/  LOP3.LUT R124, R179, 0xffff, R124, 0xf8, !PT ;  /* 0x0000ffffb37c7812 */ /* 0x000fe400078ef87c */
[----:B------:R-:W-:Y:S01]  /*52a0*/  LOP3.LUT R143, R80, R143, RZ, 0xfc, !PT ;  /* 0x0000008f508f7212 */ /* 0x000fe200078efcff */
[--C-:B------:R-:W-:Y:S01]  /*52b0*/  IMAD.WIDE.U32 R80, R81, 0x4, R64.reuse ;  /* 0x0000000451507825 */ /* 0x100fe200078e0040 */
[----:B------:R-:W-:Y:S01]  /*52c0*/  SHF.L.U32 R161, R161, 0x18, RZ ;  /* 0x00000018a1a17819 */ /* 0x000fe200000006ff */
[----:B------:R1:W-:Y:S01]  /*52d0*/  STG.E desc[UR8][R78.64], R149 ;  /* 0x000000954e007986 */ /* 0x0003e2000c101908 */
[----:B------:R-:W-:Y:S01]  /*52e0*/  LOP3.LUT R133, R82, R133, RZ, 0xfc, !PT ;  /* 0x0000008552857212 */ /* 0x000fe200078efcff */
[--C-:B------:R-:W-:Y:S01]  /*52f0*/  IMAD.WIDE.U32 R82, R83, 0x4, R64.reuse ;  /* 0x0000000453527825 */ /* 0x100fe200078e0040 */
[----:B------:R-:W-:Y:S01]  /*5300*/  LOP3.LUT R157, R120, R157, RZ, 0xfc, !PT ;  /* 0x0000009d789d7212 */ /* 0x000fe200078efcff */
[----:B------:R1:W-:Y:S01]  /*5310*/  STG.E desc[UR8][R80.64], R139 ;  /* 0x0000008b50007986 */ /* 0x0003e2000c101908 */
        /* <DEDUP_REMOVED lines=12> */
[----:B------:R1:W-:Y:S01]  /*53e0*/  STG.E desc[UR8][R64.64], R153 ;  /* 0x0000009940007986 */ /* 0x0003e2000c101908 */
[----:B------:R-:W-:Y:S05]  /*53f0*/  BRA `(.L_x_11472) ;  /* 0x0000002c002c7947 */ /* 0x000fea0003800000 */
.L_x_11471:
[----:B-1----:R-:W0:Y:S01]  /*5400*/  S2R R2, SR_TID.X ;  /* 0x0000000000027919 */ /* 0x002e220000002100 */
[----:B------:R-:W1:Y:S01]  /*5410*/  LDCU.U8 UR4, c[0x0][0x3c0] ;  /* 0x00007800ff0477ac */ /* 0x000e620008000000 */
[--C-:B------:R-:W-:Y:S01]  /*5420*/  FADD R74, R135, -R0.reuse ;  /* 0x80000000874a7221 */ /* 0x100fe20000000000 */
[--C-:B------:R-:W-:Y:S01]  /*5430*/  FADD R122, R143, -R0.reuse ;  /* 0x800000008f7a7221 */ /* 0x100fe20000000000 */
[----:B------:R-:W2:Y:S01]  /*5440*/  S2R R3, SR_CTAID.X ;  /* 0x0000000000037919 */ /* 0x000ea20000002500 */
        /* <DEDUP_REMOVED lines=117> */
[----:B0-----:R-:W-:Y:S01]  /*5ba0*/  LOP3.LUT R0, R2, 0x7f, RZ, 0xc0, !PT ;  /* 0x0000007f02007812 */ /* 0x001fe200078ec0ff */
[----:B------:R-:W-:Y:S01]  /*5bb0*/  FMUL R155, R67, R214 ;  /* 0x000000d6439b7220 */ /* 0x000fe20000400000 */
[----:B--2---:R-:W-:Y:S01]  /*5bc0*/  SHF.L.U32 R161, R3, 0x7, RZ ;  /* 0x0000000703a17819 */ /* 0x004fe200000006ff */
[C---:B------:R-:W-:Y:S01]  /*5bd0*/  FMUL R68, R67.reuse, R216 ;  /* 0x000000d843447220 */ /* 0x040fe20000400000 */
[----:B------:R-:W-:Y:S01]  /*5be0*/  FMUL R66, R67, R218 ;  /* 0x000000da43427220 */ /* 0x000fe20000400000 */
[----:B------:R-:W-:-:S02]  /*5bf0*/  HADD2.F32 R67, -RZ, R117.H1_H1 ;  /* 0x30000075ff437230 */ /* 0x000fc40000004100 */
[----:B------:R-:W-:Y:S01]  /*5c00*/  @P1 FADD R160, R160, 1 ;  /* 0x3f800000a0a01421 */ /* 0x000fe20000000000 */
[----:B------:R-:W-:Y:S01]  /*5c10*/  HADD2.F32 R162, -RZ, R6.H0_H0 ;  /* 0x20000006ffa27230 */ /* 0x000fe20000004100 */
[----:B------:R-:W-:Y:S01]  /*5c20*/  LOP3.LUT R0, R0, 0x80, R161, 0xf8, !PT ;  /* 0x0000008000007812 */ /* 0x000fe200078ef8a1 */
        /* <DEDUP_REMOVED lines=124> */
[----:B------:R-:W-:Y:S01]  /*63f0*/  HADD2.F32 R163, -RZ, R37.H0_H0 ;  /* 0x20000025ffa37230 */ /* 0x000fe20000004100 */
[----:B------:R-:W-:Y:S01]  /*6400*/  FMNMX3 R85, R85, |R137|, |R64|, !PT ;  /* 0x4000008955557276 */ /* 0x000fe20007800440 */
[----:B------:R-:W-:Y:S02]  /*6410*/  HADD2.F32 R166, -RZ, R104.H0_H0 ;  /* 0x20000068ffa67230 */ /* 0x000fe40000004100 */
[----:B------:R-:W-:Y:S01]  /*6420*/  @P1 FADD R164, R164, 1 ;  /* 0x3f800000a4a41421 */ /* 0x000fe20000000000 */
[----:B------:R-:W-:-:S02]  /*6430*/  HADD2.F32 R160, -RZ, R99.H1_H1 ;  /* 0x30000063ffa07230 */ /* 0x000fc40000004100 */
[----:B------:R-:W-:Y:S01]  /*6440*/  @P1 FADD R163, R163, 1 ;  /* 0x3f800000a3a31421 */ /* 0x000fe20000000000 */
[----:B------:R-:W-:Y:S02]  /*6450*/  HADD2.F32 R165, -RZ, R39.H0_H0 ;  /* 0x20000027ffa57230 */ /* 0x000fe40000004100 */
[----:B------:R-:W-:Y:S01]  /*6460*/  FFMA R142, R142, R159, R161 ;  /* 0x0000009f8e8e7223 */ /* 0x000fe200000000a1 */
[----:B------:R-:W-:Y:S01]  /*6470*/  FMNMX3 R85, R85, |R70|, |R75|, !PT ;  /* 0x4000004655557276 */ /* 0x000fe2000780044b */
[----:B------:R-:W-:Y:S02]  /*6480*/  HADD2.F32 R159, -RZ, R40.H0_H0 ;  /* 0x20000028ff9f7230 */ /* 0x000fe40000004100 */
[----:B------:R-:W-:Y:S01]  /*6490*/  FFMA R123, R123, R164, R166 ;  /* 0x000000a47b7b7223 */ /* 0x000fe200000000a6 */
[----:B------:R-:W-:Y:S02]  /*64a0*/  HADD2.F32 R162, -RZ, R98.H1_H1 ;  /* 0x30000062ffa27230 */ /* 0x000fe40000004100 */
[----:B------:R-:W-:Y:S01]  /*64b0*/  @P1 FADD R160, R160, 1 ;  /* 0x3f800000a0a01421 */ /* 0x000fe20000000000 */
[----:B------:R-:W-:-:S02]  /*64c0*/  HADD2.F32 R164, -RZ, R103.H0_H0 ;  /* 0x20000067ffa47230 */ /* 0x000fc40000004100 */
[----:B------:R-:W-:Y:S01]  /*64d0*/  FFMA R138, R138, R163, R165 ;  /* 0x000000a38a8a7223 */ /* 0x000fe200000000a5 */
[----:B------:R-:W-:Y:S01]  /*64e0*/  FMNMX3 R85, R85, |R72|, |R77|, !PT ;  /* 0x4000004855557276 */ /* 0x000fe2000780044d */
[----:B------:R-:W-:Y:S02]  /*64f0*/  HADD2.F32 R161, -RZ, R42.H0_H0 ;  /* 0x2000002affa17230 */ /* 0x000fe40000004100 */
[----:B------:R-:W-:Y:S01]  /*6500*/  @P1 FADD R159, R159, 1 ;  /* 0x3f8000009f9f1421 */ /* 0x000fe20000000000 */
[----:B------:R-:W-:Y:S02]  /*6510*/  HADD2.F32 R163, -RZ, R41.H0_H0 ;  /* 0x20000029ffa37230 */ /* 0x000fe40000004100 */
        /* <DEDUP_REMOVED lines=8> */
[----:B------:R-:W-:Y:S02]  /*65a0*/  HADD2.F32 R159, -RZ, R44.H0_H0 ;  /* 0x2000002cff9f7230 */ /* 0x000fe40000004100 */
[----:B------:R-:W-:Y:S01]  /*65b0*/  FFMA R127, R127, R164, R166 ;  /* 0x000000a47f7f7223 */ /* 0x000fe200000000a6 */
[----:B------:R-:W-:Y:S02]  /*65c0*/  HADD2.F32 R162, -RZ, R96.H1_H1 ;  /* 0x30000060ffa27230 */ /* 0x000fe40000004100 */
[----:B------:R-:W-:Y:S01]  /*65d0*/  @P1 FADD R160, R160, 1 ;  /* 0x3f800000a0a01421 */ /* 0x000fe20000000000 */
[----:B------:R-:W-:Y:S01]  /*65e0*/  FMNMX3 R85, R85, |R76|, |R81|, !PT ;  /* 0x4000004c55557276 */ /* 0x000fe20007800451 */
[----:B------:R-:W-:Y:S02]  /*65f0*/  HADD2.F32 R164, -RZ, R101.H0_H0 ;  /* 0x20000065ffa47230 */ /* 0x000fe40000004100 */
[----:B------:R-:W-:Y:S01]  /*6600*/  FFMA R146, R146, R163, R165 ;  /* 0x000000a392927223 */ /* 0x000fe200000000a5 */
[----:B------:R-:W-:-:S02]  /*6610*/  HADD2.F32 R161, -RZ, R46.H0_H0 ;  /* 0x2000002effa17230 */ /* 0x000fc40000004100 */
[----:B------:R-:W-:Y:S01]  /*6620*/  @P1 FADD R159, R159, 1 ;  /* 0x3f8000009f9f1421 */ /* 0x000fe20000000000 */
[----:B------:R-:W-:Y:S02]  /*6630*/  HADD2.F32 R163, -RZ, R45.H0_H0 ;  /* 0x2000002dffa37230 */ /* 0x000fe40000004100 */
[----:B------:R-:W-:Y:S01]  /*6640*/  FFMA R139, R139, R160, R162 ;  /* 0x000000a08b8b7223 */ /* 0x000fe200000000a2 */
[----:B------:R-:W-:Y:S01]  /*6650*/  FMNMX3 R85, R85, |R78|, |R71|, !PT ;  /* 0x4000004e55557276 */ /* 0x000fe20007800447 */
[----:B------:R-:W-:Y:S02]  /*6660*/  HADD2.F32 R166, -RZ, R100.H0_H0 ;  /* 0x20000064ffa67230 */ /* 0x000fe40000004100 */
[----:B------:R-:W-:Y:S01]  /*6670*/  @P1 FADD R164, R164, 1 ;  /* 0x3f800000a4a41421 */ /* 0x000fe20000000000 */
[----:B------:R-:W-:Y:S02]  /*6680*/  HADD2.F32 R160, -RZ, R95.H1_H1 ;  /* 0x3000005fffa07230 */ /* 0x000fe40000004100 */
[----:B------:R-:W-:Y:S01]  /*6690*/  @P1 FADD R163, R163, 1 ;  /* 0x3f800000a3a31421 */ /* 0x000fe20000000000 */
[----:B------:R-:W-:-:S02]  /*66a0*/  HADD2.F32 R165, -RZ, R47.H0_H0 ;  /* 0x2000002fffa57230 */ /* 0x000fc40000004100 */
[----:B------:R-:W-:Y:S01]  /*66b0*/  FFMA R158, R158, R159, R161 ;  /* 0x0000009f9e9e7223 */ /* 0x000fe200000000a1 */
[----:B------:R-:W-:Y:S01]  /*66c0*/  FMNMX3 R85, R85, |R80|, |R73|, !PT ;  /* 0x4000005055557276 */ /* 0x000fe20007800449 */
[----:B------:R-:W-:Y:S02]  /*66d0*/  HADD2.F32 R159, -RZ, R48.H0_H0 ;  /* 0x20000030ff9f7230 */ /* 0x000fe40000004100 */
[----:B------:R-:W-:Y:S01]  /*66e0*/  FFMA R131, R131, R164, R166 ;  /* 0x000000a483837223 */ /* 0x000fe200000000a6 */
[----:B------:R-:W-:Y:S02]  /*66f0*/  HADD2.F32 R162, -RZ, R94.H1_H1 ;  /* 0x3000005effa27230 */ /* 0x000fe40000004100 */
[----:B------:R-:W-:Y:S01]  /*6700*/  @P1 FADD R160, R160, 1 ;  /* 0x3f800000a0a01421 */ /* 0x000fe20000000000 */
[----:B------:R-:W-:Y:S02]  /*6710*/  HADD2.F32 R164, -RZ, R99.H0_H0 ;  /* 0x20000063ffa47230 */ /* 0x000fe40000004100 */
[----:B------:R-:W-:Y:S01]  /*6720*/  FFMA R148, R148, R163, R165 ;  /* 0x000000a394947223 */ /* 0x000fe200000000a5 */
[----:B------:R-:W-:Y:S01]  /*6730*/  FMNMX3 R85, R85, |R82|, |R69|, !PT ;  /* 0x4000005255557276 */ /* 0x000fe20007800445 */
[----:B------:R-:W-:-:S02]  /*6740*/  HADD2.F32 R161, -RZ, R50.H0_H0 ;  /* 0x20000032ffa17230 */ /* 0x000fc40000004100 */
[----:B------:R-:W-:Y:S01]  /*6750*/  @P1 FADD R159, R159, 1 ;  /* 0x3f8000009f9f1421 */ /* 0x000fe20000000000 */
[----:B------:R-:W-:Y:S02]  /*6760*/  HADD2.F32 R163, -RZ, R49.H0_H0 ;  /* 0x20000031ffa37230 */ /* 0x000fe40000004100 */
[----:B------:R-:W-:Y:S01]  /*6770*/  FFMA R145, R145, R160, R162 ;  /* 0x000000a091917223 */ /* 0x000fe200000000a2 */
[----:B------:R-:W-:Y:S02]  /*6780*/  HADD2.F32 R166, -RZ, R98.H0_H0 ;  /* 0x20000062ffa67230 */ /* 0x000fe40000004100 */
[----:B------:R-:W-:Y:S01]  /*6790*/  @P1 FADD R164, R164, 1 ;  /* 0x3f800000a4a41421 */ /* 0x000fe20000000000 */
[----:B------:R-:W-:Y:S01]  /*67a0*/  HADD2.F32 R160, -RZ, R52.H0_H0 ;  /* 0x20000034ffa07230 */ /* 0x000fe20000004100 */
[----:B------:R-:W-:Y:S01]  /*67b0*/  FMNMX3 R85, R85, |R120|, |R65|, !PT ;  /* 0x4000007855557276 */ /* 0x000fe20007800441 */
[----:B------:R-:W-:Y:S02]  /*67c0*/  HADD2.F32 R165, -RZ, R51.H0_H0 ;  /* 0x20000033ffa57230 */ /* 0x000fe40000004100 */
[----:B------:R-:W-:Y:S01]  /*67d0*/  @P1 FADD R163, R163, 1 ;  /* 0x3f800000a3a31421 */ /* 0x000fe20000000000 */
[----:B------:R-:W-:Y:S01]  /*67e0*/  FFMA R156, R156, R159, R161 ;  /* 0x0000009f9c9c7223 */ /* 0x000fe200000000a1 */
[----:B------:R-:W-:-:S02]  /*67f0*/  HADD2.F32 R162, -RZ, R54.H0_H0 ;  /* 0x20000036ffa27230 */ /* 0x000fc40000004100 */
[----:B------:R-:W-:Y:S01]  /*6800*/  FFMA R133, R133, R164, R166 ;  /* 0x000000a485857223 */ /* 0x000fe200000000a6 */
[----:B------:R-:W-:Y:S02]  /*6810*/  HADD2.F32 R161, -RZ, R53.H0_H0 ;  /* 0x20000035ffa17230 */ /* 0x000fe40000004100 */
[----:B------:R-:W-:Y:S01]  /*6820*/  @P1 FADD R160, R160, 1 ;  /* 0x3f800000a0a01421 */ /* 0x000fe20000000000 */
[----:B------:R-:W-:Y:S01]  /*6830*/  FMNMX3 R85, R85, |R122|, |R67|, !PT ;  /* 0x4000007a55557276 */ /* 0x000fe20007800443 */
[----:B------:R-:W-:Y:S02]  /*6840*/  HADD2.F32 R164, -RZ, R97.H0_H0 ;  /* 0x20000061ffa47230 */ /* 0x000fe40000004100 */
[----:B------:R-:W-:Y:S01]  /*6850*/  FFMA R154, R154, R163, R165 ;  /* 0x000000a39a9a7223 */ /* 0x000fe200000000a5 */
[----:B------:R-:W-:Y:S02]  /*6860*/  HADD2.F32 R163, -RZ, R55.H0_H0 ;  /* 0x20000037ffa37230 */ /* 0x000fe40000004100 */
[----:B------:R-:W-:Y:S01]  /*6870*/  @P1 FADD R161, R161, 1 ;  /* 0x3f800000a1a11421 */ /* 0x000fe20000000000 */
[----:B------:R-:W-:Y:S01]  /*6880*/  FFMA R159, R157, R160, R162 ;  /* 0x000000a09d9f7223 */ /* 0x000fe200000000a2 */
[----:B------:R-:W-:Y:S01]  /*6890*/  FMNMX3 R85, R85, |R124|, |R83|, !PT ;  /* 0x4000007c55557276 */ /* 0x000fe20007800453 */
[----:B------:R-:W-:-:S02]  /*68a0*/  HADD2.F32 R166, -RZ, R96.H0_H0 ;  /* 0x20000060ffa67230 */ /* 0x000fc40000004100 */
[----:B------:R-:W-:Y:S01]  /*68b0*/  @P1 FADD R164, R164, 1 ;  /* 0x3f800000a4a41421 */ /* 0x000fe20000000000 */
[----:B------:R-:W-:Y:S02]  /*68c0*/  HADD2.F32 R157, -RZ, R56.H0_H0 ;  /* 0x20000038ff9d7230 */ /* 0x000fe40000004100 */
[----:B------:R-:W-:Y:S01]  /*68d0*/  FFMA R152, R152, R161, R163 ;  /* 0x000000a198987223 */ /* 0x000fe200000000a3 */
[----:B------:R-:W-:Y:S01]  /*68e0*/  FMNMX3 R85, R85, |R126|, |R119|, !PT ;  /* 0x4000007e55557276 */ /* 0x000fe20007800477 */
[----:B------:R-:W-:Y:S02]  /*68f0*/  HADD2.F32 R161, -RZ, R60.H0_H0 ;  /* 0x2000003cffa17230 */ /* 0x000fe40000004100 */
[----:B------:R-:W-:Y:S01]  /*6900*/  FFMA R141, R141, R164, R166 ;  /* 0x000000a48d8d7223 */ /* 0x000fe200000000a6 */
[----:B------:R-:W-:Y:S01]  /*6910*/  @P1 FADD R157, R157, 1 ;  /* 0x3f8000009d9d1421 */ /* 0x000fe20000000000 */
[----:B------:R-:W-:Y:S01]  /*6920*/  HADD2.F32 R164, -RZ, R95.H0_H0 ;  /* 0x2000005fffa47230 */ /* 0x000fe20000004100 */
[----:B------:R-:W-:Y:S01]  /*6930*/  FMNMX3 R85, R85, |R128|, |R121|, !PT ;  /* 0x4000008055557276 */ /* 0x000fe20007800479 */
[----:B------:R-:W0:Y:S01]  /*6940*/  LDC.U8 R167, c[0x0][0x404] ;  /* 0x00010100ffa77b82 */ /* 0x000e220000000000 */
[----:B------:R-:W-:-:S02]  /*6950*/  HADD2.F32 R160, -RZ, R91.H1_H1 ;  /* 0x3000005bffa07230 */ /* 0x000fc40000004100 */
[----:B------:R-:W-:Y:S01]  /*6960*/  FFMA R150, R150, R157, R161 ;  /* 0x0000009d96967223 */ /* 0x000fe200000000a1 */
[----:B------:R-:W-:Y:S02]  /*6970*/  HADD2.F32 R166, -RZ, R94.H0_H0 ;  /* 0x2000005effa67230 */ /* 0x000fe40000004100 */
[----:B------:R-:W-:Y:S01]  /*6980*/  @P1 FADD R164, R164, 1 ;  /* 0x3f800000a4a41421 */ /* 0x000fe20000000000 */
[----:B------:R-:W-:Y:S01]  /*6990*/  HADD2.F32 R157, -RZ, R58.H0_H0 ;  /* 0x2000003aff9d7230 */ /* 0x000fe20000004100 */
[----:B------:R-:W-:Y:S01]  /*69a0*/  FMNMX3 R85, R85, |R130|, |R123|, !PT ;  /* 0x4000008255557276 */ /* 0x000fe2000780047b */
[----:B------:R-:W-:Y:S02]  /*69b0*/  HADD2.F32 R163, -RZ, R57.H0_H0 ;  /* 0x20000039ffa37230 */ /* 0x000fe40000004100 */
[----:B------:R-:W-:Y:S01]  /*69c0*/  @P1 FADD R160, R160, 1 ;  /* 0x3f800000a0a01421 */ /* 0x000fe20000000000 */
[----:B------:R-:W-:Y:S02]  /*69d0*/  HADD2.F32 R162, -RZ, R89.H1_H1 ;  /* 0x30000059ffa27230 */ /* 0x000fe40000004100 */
[----:B------:R-:W-:Y:S01]  /*69e0*/  FFMA R143, R143, R164, R166 ;  /* 0x000000a48f8f7223 */ /* 0x000fe200000000a6 */
[----:B------:R-:W-:-:S02]  /*69f0*/  HADD2.F32 R161, -RZ, R62.H0_H0 ;  /* 0x2000003effa17230 */ /* 0x000fc40000004100 */
[----:B------:R-:W-:Y:S01]  /*6a00*/  @P1 FADD R157, R157, 1 ;  /* 0x3f8000009d9d1421 */ /* 0x000fe20000000000 */
[----:B------:R-:W-:Y:S01]  /*6a10*/  HADD2.F32 R165, -RZ, R61.H0_H0 ;  /* 0x2000003dffa57230 */ /* 0x000fe20000004100 */
[----:B------:R-:W-:Y:S01]  /*6a20*/  FMNMX3 R85, R85, |R132|, |R125|, !PT ;  /* 0x4000008455557276 */ /* 0x000fe2000780047d */
[----:B------:R-:W-:Y:S02]  /*6a30*/  HADD2.F32 R164, -RZ, R93.H1_H1 ;  /* 0x3000005dffa47230 */ /* 0x000fe40000004100 */
[----:B------:R-:W-:Y:S01]  /*6a40*/  @P1 FADD R163, R163, 1 ;  /* 0x3f800000a3a31421 */ /* 0x000fe20000000000 */
[----:B------:R-:W-:Y:S01]  /*6a50*/  FFMA R151, R151, R160, R162 ;  /* 0x000000a097977223 */ /* 0x000fe200000000a2 */
[----:B------:R-:W-:Y:S02]  /*6a60*/  HADD2.F32 R160, -RZ, R91.H0_H0 ;  /* 0x2000005bffa07230 */ /* 0x000fe40000004100 */
[----:B------:R-:W-:Y:S01]  /*6a70*/  FFMA R134, R134, R157, R161 ;  /* 0x0000009d86867223 */ /* 0x000fe200000000a1 */
[----:B------:R-:W-:Y:S01]  /*6a80*/  FMNMX3 R85, R85, |R136|, |R127|, !PT ;  /* 0x4000008855557276 */ /* 0x000fe2000780047f */
        /* <DEDUP_REMOVED lines=12> */
[----:B------:R-:W-:Y:S02]  /*6b50*/  HADD2.F32 R168, -RZ, R93.H0_H0 ;  /* 0x2000005dffa87230 */ /* 0x000fe40000004100 */
[----:B------:R-:W-:Y:S01]  /*6b60*/  @P1 FADD R163, R163, 1 ;  /* 0x3f800000a3a31421 */ /* 0x000fe20000000000 */
[----:B------:R-:W-:Y:S01]  /*6b70*/  HADD2.F32 R164, -RZ, R90.H1_H1 ;  /* 0x3000005affa47230 */ /* 0x000fe20000004100 */
[----:B------:R-:W-:Y:S01]  /*6b80*/  FMNMX3 R85, R85, |R138|, |R131|, !PT ;  /* 0x4000008a55557276 */ /* 0x000fe20007800483 */
[----:B------:R-:W-:Y:S01]  /*6b90*/  FFMA R153, R153, R160, R162 ;  /* 0x000000a099997223 */ /* 0x000fe200000000a2 */
[----:B------:R-:W-:Y:S01]  /*6ba0*/  FFMA R160, R68, R157, R161 ;  /* 0x0000009d44a07223 */ /* 0x000fe200000000a1 */
[----:B------:R-:W-:Y:S01]  /*6bb0*/  FFMA R157, R66, R163, R165 ;  /* 0x000000a3429d7223 */ /* 0x000fe200000000a5 */
[----:B------:R-:W-:Y:S01]  /*6bc0*/  @P1 FADD R168, R168, 1 ;  /* 0x3f800000a8a81421 */ /* 0x000fe20000000000 */
[----:B------:R-:W-:Y:S01]  /*6bd0*/  @P1 FADD R164, R164, 1 ;  /* 0x3f800000a4a41421 */ /* 0x000fe20000000000 */
[----:B-----5:R-:W-:Y:S01]  /*6be0*/  FMUL R163, R72, R86 ;  /* 0x0000005648a37220 */ /* 0x020fe20000400000 */
[----:B------:R-:W-:Y:S01]  /*6bf0*/  FMNMX3 R85, R85, |R140|, |R135|, !PT ;  /* 0x4000008c55557276 */ /* 0x000fe20007800487 */
[----:B------:R-:W-:Y:S01]  /*6c00*/  HADD2.F32 R170, -RZ, R92.H0_H0 ;  /* 0x2000005cffaa7230 */ /* 0x000fe20000004100 */
[----:B0-----:R-:W-:Y:S01]  /*6c10*/  ISETP.NE.AND P1, PT, R167, RZ, PT ;  /* 0x000000ffa700720c */ /* 0x001fe20003f25270 */
[----:B------:R-:W-:Y:S01]  /*6c20*/  HADD2.F32 R166, -RZ, R88.H1_H1 ;  /* 0x30000058ffa67230 */ /* 0x000fe20000004100 */
[----:B------:R-:W-:Y:S01]  /*6c30*/  FMNMX3 R85, R85, |R146|, |R133|, !PT ;  /* 0x4000009255557276 */ /* 0x000fe20007800485 */
[-C--:B------:R-:W-:Y:S01]  /*6c40*/  FMUL R161, R70, R86.reuse ;  /* 0x0000005646a17220 */ /* 0x080fe20000400000 */
[----:B------:R-:W-:Y:S01]  /*6c50*/  FSEL R72, R72, R163, !P1 ;  /* 0x000000a348487208 */ /* 0x000fe20004800000 */
[C---:B------:R-:W-:Y:S01]  /*6c60*/  FMUL R163, R80.reuse, R86 ;  /* 0x0000005650a37220 */ /* 0x040fe20000400000 */
[----:B------:R-:W-:Y:S01]  /*6c70*/  FMNMX3 R85, R85, |R158|, |R139|, !PT ;  /* 0x4000009e55557276 */ /* 0x000fe2000780048b */
[----:B------:R-:W-:Y:S01]  /*6c80*/  FFMA R147, R147, R168, R170 ;  /* 0x000000a893937223 */ /* 0x000fe200000000aa */
[----:B------:R-:W-:Y:S01]  /*6c90*/  FMUL R162, R137, R86 ;  /* 0x0000005689a27220 */ /* 0x000fe20000400000 */
        /* <DEDUP_REMOVED lines=39> */
[----:B------:R-:W-:Y:S01]  /*6f10*/  F2FP.SATFINITE.E4M3.F32.PACK_AB_MERGE_C R137, RZ, R137, RZ ;  /* 0x00000089ff89723e */ /* 0x000fe200048070ff */
[----:B------:R-:W-:Y:S01]  /*6f20*/  @P1 FMUL R83, R83, R86 ;  /* 0x0000005653531220 */ /* 0x000fe20000400000 */
[----:B------:R-:W-:Y:S01]  /*6f30*/  F2FP.SATFINITE.E4M3.F32.PACK_AB_MERGE_C R134, RZ, R70, RZ ;  /* 0x00000046ff86723e */ /* 0x000fe200048070ff */
[----:B------:R-:W-:Y:S01]  /*6f40*/  @P1 FMUL R119, R119, R86 ;  /* 0x0000005677771220 */ /* 0x000fe20000400000 */
[----:B------:R-:W-:Y:S01]  /*6f50*/  F2FP.SATFINITE.E4M3.F32.PACK_AB_MERGE_C R64, RZ, R64, RZ ;  /* 0x00000040ff40723e */ /* 0x000fe200048070ff */
[-C--:B------:R-:W-:Y:S01]  /*6f60*/  @P1 FMUL R121, R121, R86.reuse ;  /* 0x0000005679791220 */ /* 0x080fe20000400000 */
[----:B------:R-:W-:Y:S01]  /*6f70*/  LOP3.LUT R137, R137, 0xff, RZ, 0xc0, !PT ;  /* 0x000000ff89897812 */ /* 0x000fe200078ec0ff */
[-C--:B------:R-:W-:Y:S01]  /*6f80*/  @P1 FMUL R123, R123, R86.reuse ;  /* 0x000000567b7b1220 */ /* 0x080fe20000400000 */
[----:B------:R-:W-:Y:S01]  /*6f90*/  SHF.L.U32 R134, R134, 0x10, RZ ;  /* 0x0000001086867819 */ /* 0x000fe200000006ff */
[-C--:B------:R-:W-:Y:S01]  /*6fa0*/  FMUL R162, R159, R86.reuse ;  /* 0x000000569fa27220 */ /* 0x080fe20000400000 */
[----:B------:R-:W-:Y:S01]  /*6fb0*/  FSEL R122, R122, R161, !P1 ;  /* 0x000000a17a7a7208 */ /* 0x000fe20004800000 */
[-C--:B------:R-:W-:Y:S01]  /*6fc0*/  FMUL R161, R130, R86.reuse ;  /* 0x0000005682a17220 */ /* 0x080fe20000400000 */
[----:B------:R-:W-:Y:S01]  /*6fd0*/  F2FP.SATFINITE.E4M3.F32.PACK_AB_MERGE_C R75, RZ, R75, RZ ;  /* 0x0000004bff4b723e */ /* 0x000fe200048070ff */
[-C--:B------:R-:W-:Y:S01]  /*6fe0*/  @P1 FMUL R77, R77, R86.reuse ;  /* 0x000000564d4d1220 */ /* 0x080fe20000400000 */
[----:B------:R-:W-:Y:S01]  /*6ff0*/  LEA R64, R64, R137, 0x8 ;  /* 0x0000008940407211 */ /* 0x000fe200078e40ff */
[-C--:B------:R-:W-:Y:S01]  /*7000*/  @P1 FMUL R79, R79, R86.reuse ;  /* 0x000000564f4f1220 */ /* 0x080fe20000400000 */
[----:B------:R-:W-:Y:S01]  /*7010*/  LOP3.LUT R137, R134, 0xff0000, RZ, 0xc0, !PT ;  /* 0x00ff000086897812 */ /* 0x000fe200078ec0ff */
[-C--:B------:R-:W-:Y:S01]  /*7020*/  @P1 FMUL R125, R125, R86.reuse ;  /* 0x000000567d7d1220 */ /* 0x080fe20000400000 */
[----:B------:R-:W-:Y:S01]  /*7030*/  FSEL R74, R74, R165, !P1 ;  /* 0x000000a54a4a7208 */ /* 0x000fe20004800000 */
[-C--:B------:R-:W-:Y:S01]  /*7040*/  FMUL R165, R82, R86.reuse ;  /* 0x0000005652a57220 */ /* 0x080fe20000400000 */
[----:B------:R-:W-:Y:S01]  /*7050*/  LOP3.LUT R75, R75, 0xffff, RZ, 0xc0, !PT ;  /* 0x0000ffff4b4b7812 */ /* 0x000fe200078ec0ff */
[-C--:B------:R-:W-:Y:S01]  /*7060*/  @P1 FMUL R127, R127, R86.reuse ;  /* 0x000000567f7f1220 */ /* 0x080fe20000400000 */
[----:B------:R-:W-:Y:S01]  /*7070*/  FSEL R76, R76, R167, !P1 ;  /* 0x000000a74c4c7208 */ /* 0x000fe20004800000 */
[-C--:B------:R-:W-:Y:S01]  /*7080*/  FMUL R167, R120, R86.reuse ;  /* 0x0000005678a77220 */ /* 0x080fe20000400000 */
[----:B------:R-:W-:Y:S01]  /*7090*/  FSEL R130, R130, R161, !P1 ;  /* 0x000000a182827208 */ /* 0x000fe20004800000 */
[-C--:B------:R-:W-:Y:S01]  /*70a0*/  FMUL R161, R138, R86.reuse ;  /* 0x000000568aa17220 */ /* 0x080fe20000400000 */
[----:B------:R-:W-:Y:S01]  /*70b0*/  LOP3.LUT R137, R137, 0xffff, R64, 0xf8, !PT ;  /* 0x0000ffff89897812 */ /* 0x000fe200078ef840 */
[-C--:B------:R-:W-:Y:S01]  /*70c0*/  @P1 FMUL R131, R131, R86.reuse ;  /* 0x0000005683831220 */ /* 0x080fe20000400000 */
[----:B------:R-:W-:Y:S01]  /*70d0*/  SHF.L.U32 R64, R75, 0x18, RZ ;  /* 0x000000184b407819 */ /* 0x000fe200000006ff */
[----:B------:R-:W-:Y:S01]  /*70e0*/  @P1 FMUL R135, R135, R86 ;  /* 0x0000005687871220 */ /* 0x000fe20000400000 */
[----:B------:R-:W-:Y:S01]  /*70f0*/  F2FP.SATFINITE.E4M3.F32.PACK_AB_MERGE_C R76, RZ, R76, RZ ;  /* 0x0000004cff4c723e */ /* 0x000fe200048070ff */
[----:B------:R-:W-:Y:S01]  /*7100*/  @P1 FMUL R133, R133, R86 ;  /* 0x0000005685851220 */ /* 0x000fe20000400000 */
[----:B------:R-:W-:Y:S01]  /*7110*/  F2FP.SATFINITE.E4M3.F32.PACK_AB_MERGE_C R78, RZ, R78, RZ ;  /* 0x0000004eff4e723e */ /* 0x000fe200048070ff */
[-C--:B------:R-:W-:Y:S01]  /*7120*/  @P1 FMUL R141, R141, R86.reuse ;  /* 0x000000568d8d1220 */ /* 0x080fe20000400000 */
[----:B------:R-:W-:Y:S01]  /*7130*/  FSEL R82, R82, R165, !P1 ;  /* 0x000000a552527208 */ /* 0x000fe20004800000 */
[-C--:B------:R-:W-:Y:S01]  /*7140*/  FMUL R165, R126, R86.reuse ;  /* 0x000000567ea57220 */ /* 0x080fe20000400000 */
[----:B------:R-:W-:Y:S01]  /*7150*/  FSEL R138, R138, R161, !P1 ;  /* 0x000000a18a8a7208 */ /* 0x000fe20004800000 */
[----:B------:R-:W-:Y:S01]  /*7160*/  FMUL R161, R156, R86 ;  /* 0x000000569ca17220 */ /* 0x000fe20000400000 */
[----:B------:R-:W-:Y:S01]  /*7170*/  LOP3.LUT R137, R137, R64, RZ, 0xfc, !PT ;  /* 0x0000004089897212 */ /* 0x000fe200078efcff */
        /* <DEDUP_REMOVED lines=8> */
[----:B------:R-:W-:Y:S01]  /*7200*/  @P1 FMUL R129, R129, R86 ;  /* 0x0000005681811220 */ /* 0x000fe20000400000 */
[----:B------:R-:W-:Y:S01]  /*7210*/  F2FP.SATFINITE.E4M3.F32.PACK_AB_MERGE_C R80, RZ, R80, RZ ;  /* 0x00000050ff50723e */ /* 0x000fe200048070ff */
[----:B------:R-:W-:Y:S01]  /*7220*/  @P1 FMUL R145, R145, R86 ;  /* 0x0000005691911220 */ /* 0x000fe20000400000 */
[----:B------:R-:W-:Y:S01]  /*7230*/  F2FP.SATFINITE.E4M3.F32.PACK_AB_MERGE_C R82, RZ, R82, RZ ;  /* 0x00000052ff52723e */ /* 0x000fe200048070ff */
[-C--:B------:R-:W-:Y:S01]  /*7240*/  @P1 FMUL R143, R143, R86.reuse ;  /* 0x000000568f8f1220 */ /* 0x080fe20000400000 */
[----:B------:R-:W-:Y:S01]  /*7250*/  FSEL R120, R120, R167, !P1 ;  /* 0x000000a778787208 */ /* 0x000fe20004800000 */
[----:B------:R-:W-:Y:S01]  /*7260*/  FMUL R167, R128, R86 ;  /* 0x0000005680a77220 */ /* 0x000fe20000400000 */
[----:B------:R-:W-:Y:S01]  /*7270*/  LEA R76, R81, R76, 0x8 ;  /* 0x0000004c514c7211 */ /* 0x000fe200078e40ff */
[-C--:B------:R-:W-:Y:S01]  /*7280*/  @P1 FMUL R147, R147, R86.reuse ;  /* 0x0000005693931220 */ /* 0x080fe20000400000 */
[----:B------:R-:W-:Y:S01]  /*7290*/  LOP3.LUT R71, R78, 0xff0000, RZ, 0xc0, !PT ;  /* 0x00ff00004e477812 */ /* 0x000fe200078ec0ff */
[----:B------:R-:W-:Y:S01]  /*72a0*/  @P1 FMUL R153, R153, R86 ;  /* 0x0000005699991220 */ /* 0x000fe20000400000 */
[----:B------:R-:W-:-:S02]  /*72b0*/  LOP3.LUT R64, R64, 0xffff, RZ, 0xc0, !PT ;  /* 0x0000ffff40407812 */ /* 0x000fc400078ec0ff */
[----:B------:R-:W-:Y:S01]  /*72c0*/  FSEL R156, R156, R161, !P1 ;  /* 0x000000a19c9c7208 */ /* 0x000fe20004800000 */
[----:B------:R-:W-:Y:S01]  /*72d0*/  FMUL R161, R144, R86 ;  /* 0x0000005690a17220 */ /* 0x000fe20000400000 */
[----:B------:R-:W-:Y:S02]  /*72e0*/  LOP3.LUT R80, R80, 0xff, RZ, 0xc0, !PT ;  /* 0x000000ff50507812 */ /* 0x000fe400078ec0ff */
[----:B------:R-:W-:Y:S02]  /*72f0*/  F2FP.SATFINITE.E4M3.F32.PACK_AB_MERGE_C R73, RZ, R73, RZ ;  /* 0x00000049ff49723e */ /* 0x000fe400048070ff */
[----:B------:R-:W-:Y:S02]  /*7300*/  SHF.L.U32 R82, R82, 0x10, RZ ;  /* 0x0000001052527819 */ /* 0x000fe400000006ff */
[----:B------:R-:W-:Y:S02]  /*7310*/  F2FP.SATFINITE.E4M3.F32.PACK_AB_MERGE_C R69, RZ, R69, RZ ;  /* 0x00000045ff45723e */ /* 0x000fe400048070ff */
[----:B------:R-:W-:-:S02]  /*7320*/  F2FP.SATFINITE.E4M3.F32.PACK_AB_MERGE_C R120, RZ, R120, RZ ;  /* 0x00000078ff78723e */ /* 0x000fc400048070ff */
[----:B------:R-:W-:Y:S02]  /*7330*/  F2FP.SATFINITE.E4M3.F32.PACK_AB_MERGE_C R122, RZ, R122, RZ ;  /* 0x0000007aff7a723e */ /* 0x000fe400048070ff */
[----:B------:R-:W-:Y:S01]  /*7340*/  FSEL R126, R126, R165, !P1 ;  /* 0x000000a57e7e7208 */ /* 0x000fe20004800000 */
[----:B------:R-:W-:Y:S01]  /*7350*/  FMUL R165, R136, R86 ;  /* 0x0000005688a57220 */ /* 0x000fe20000400000 */
[----:B------:R-:W-:Y:S02]  /*7360*/  LOP3.LUT R71, R71, 0xffff, R76, 0xf8, !PT ;  /* 0x0000ffff47477812 */ /* 0x000fe400078ef84c */
[----:B------:R-:W-:Y:S02]  /*7370*/  SHF.L.U32 R64, R64, 0x18, RZ ;  /* 0x0000001840407819 */ /* 0x000fe400000006ff */
[----:B------:R-:W-:Y:S02]  /*7380*/  LEA R73, R73, R80, 0x8 ;  /* 0x0000005049497211 */ /* 0x000fe400078e40ff */
[----:B------:R-:W-:-:S02]  /*7390*/  LOP3.LUT R82, R82, 0xff0000, RZ, 0xc0, !PT ;  /* 0x00ff000052527812 */ /* 0x000fc400078ec0ff */
[----:B------:R-:W-:Y:S02]  /*73a0*/  LOP3.LUT R69, R69, 0xffff, RZ, 0xc0, !PT ;  /* 0x0000ffff45457812 */ /* 0x000fe400078ec0ff */
[----:B------:R-:W-:Y:S02]  /*73b0*/  LOP3.LUT R120, R120, 0xff, RZ, 0xc0, !PT ;  /* 0x000000ff78787812 */ /* 0x000fe400078ec0ff */
[----:B------:R-:W-:Y:S02]  /*73c0*/  F2FP.SATFINITE.E4M3.F32.PACK_AB_MERGE_C R65, RZ, R65, RZ ;  /* 0x00000041ff41723e */ /* 0x000fe400048070ff */
[----:B------:R-:W-:Y:S02]  /*73d0*/  SHF.L.U32 R122, R122, 0x10, RZ ;  /* 0x000000107a7a7819 */ /* 0x000fe400000006ff */
[----:B------:R-:W-:Y:S02]  /*73e0*/  F2FP.SATFINITE.E4M3.F32.PACK_AB_MERGE_C R67, RZ, R67, RZ ;  /* 0x00000043ff43723e */ /* 0x000fe400048070ff */
[----:B------:R-:W-:-:S02]  /*73f0*/  FSEL R144, R144, R161, !P1 ;  /* 0x000000a190907208 */ /* 0x000fc40004800000 */
[----:B------:R-:W-:Y:S02]  /*7400*/  F2FP.SATFINITE.E4M3.F32.PACK_AB_MERGE_C R124, RZ, R124, RZ ;  /* 0x0000007cff7c723e */ /* 0x000fe400048070ff */
[----:B------:R-:W-:Y:S02]  /*7410*/  F2FP.SATFINITE.E4M3.F32.PACK_AB_MERGE_C R126, RZ, R126, RZ ;  /* 0x0000007eff7e723e */ /* 0x000fe400048070ff */
[----:B------:R-:W-:Y:S01]  /*7420*/  FSEL R128, R128, R167, !P1 ;  /* 0x000000a780807208 */ /* 0x000fe20004800000 */
[----:B------:R-:W-:Y:S01]  /*7430*/  FMUL R167, R142, R86 ;  /* 0x000000568ea77220 */ /* 0x000fe20000400000 */
[----:B------:R-:W-:Y:S02]  /*7440*/  LOP3.LUT R161, R71, R64, RZ, 0xfc, !PT ;  /* 0x0000004047a17212 */ /* 0x000fe400078efcff */
[----:B------:R-:W-:Y:S02]  /*7450*/  LOP3.LUT R73, R82, 0xffff, R73, 0xf8, !PT ;  /* 0x0000ffff52497812 */ /* 0x000fe400078ef849 */
[----:B------:R-:W-:-:S02]  /*7460*/  SHF.L.U32 R64, R69, 0x18, RZ ;  /* 0x0000001845407819 */ /* 0x000fc400000006ff */
[----:B------:R-:W-:Y:S02]  /*7470*/  LEA R65, R65, R120, 0x8 ;  /* 0x0000007841417211 */ /* 0x000fe400078e40ff */
[----:B------:R-:W-:Y:S02]  /*7480*/  LOP3.LUT R122, R122, 0xff0000, RZ, 0xc0, !PT ;  /* 0x00ff00007a7a7812 */ /* 0x000fe400078ec0ff */
[----:B------:R-:W-:Y:S02]  /*7490*/  LOP3.LUT R67, R67, 0xffff, RZ, 0xc0, !PT ;  /* 0x0000ffff43437812 */ /* 0x000fe400078ec0ff */
[----:B------:R-:W-:Y:S01]  /*74a0*/  FSEL R136, R136, R165, !P1 ;  /* 0x000000a588887208 */ /* 0x000fe20004800000 */
[----:B------:R-:W-:Y:S01]  /*74b0*/  FMUL R165, R146, R86 ;  /* 0x0000005692a57220 */ /* 0x000fe20000400000 */
[----:B------:R-:W-:Y:S02]  /*74c0*/  LOP3.LUT R124, R124, 0xff, RZ, 0xc0, !PT ;  /* 0x000000ff7c7c7812 */ /* 0x000fe400078ec0ff */
[----:B------:R-:W-:-:S02]  /*74d0*/  F2FP.SATFINITE.E4M3.F32.PACK_AB_MERGE_C R83, RZ, R83, RZ ;  /* 0x00000053ff53723e */ /* 0x000fc400048070ff */
[----:B------:R-:W-:Y:S02]  /*74e0*/  SHF.L.U32 R126, R126, 0x10, RZ ;  /* 0x000000107e7e7819 */ /* 0x000fe400000006ff */
[----:B------:R-:W-:Y:S02]  /*74f0*/  F2FP.SATFINITE.E4M3.F32.PACK_AB_MERGE_C R119, RZ, R119, RZ ;  /* 0x00000077ff77723e */ /* 0x000fe400048070ff */
[----:B------:R-:W-:Y:S02]  /*7500*/  F2FP.SATFINITE.E4M3.F32.PACK_AB_MERGE_C R128, RZ, R128, RZ ;  /* 0x00000080ff80723e */ /* 0x000fe400048070ff */
[----:B------:R-:W-:Y:S02]  /*7510*/  F2FP.SATFINITE.E4M3.F32.PACK_AB_MERGE_C R130, RZ, R130, RZ ;  /* 0x00000082ff82723e */ /* 0x000fe400048070ff */
[----:B------:R-:W-:Y:S02]  /*7520*/  LOP3.LUT R163, R73, R64, RZ, 0xfc, !PT ;  /* 0x0000004049a37212 */ /* 0x000fe400078efcff */
[----:B------:R-:W-:-:S02]  /*7530*/  LOP3.LUT R65, R122, 0xffff, R65, 0xf8, !PT ;  /* 0x0000ffff7a417812 */ /* 0x000fc400078ef841 */
[----:B------:R-:W-:Y:S02]  /*7540*/  SHF.L.U32 R64, R67, 0x18, RZ ;  /* 0x0000001843407819 */ /* 0x000fe400000006ff */
[----:B------:R-:W-:Y:S02]  /*7550*/  F2FP.SATFINITE.E4M3.F32.PACK_AB_MERGE_C R72, RZ, R72, RZ ;  /* 0x00000048ff48723e */ /* 0x000fe400048070ff */
[----:B------:R-:W-:Y:S02]  /*7560*/  F2FP.SATFINITE.E4M3.F32.PACK_AB_MERGE_C R74, RZ, R74, RZ ;  /* 0x0000004aff4a723e */ /* 0x000fe400048070ff */
[----:B------:R-:W-:Y:S02]  /*7570*/  LEA R83, R83, R124, 0x8 ;  /* 0x0000007c53537211 */ /* 0x000fe400078e40ff */
[----:B------:R-:W-:Y:S02]  /*7580*/  LOP3.LUT R126, R126, 0xff0000, RZ, 0xc0, !PT ;  /* 0x00ff00007e7e7812 */ /* 0x000fe400078ec0ff */
[----:B------:R-:W-:-:S02]  /*7590*/  LOP3.LUT R119, R119, 0xffff, RZ, 0xc0, !PT ;  /* 0x0000ffff77777812 */ /* 0x000fc400078ec0ff */
[----:B------:R-:W-:Y:S02]  /*75a0*/  LOP3.LUT R128, R128, 0xff, RZ, 0xc0, !PT ;  /* 0x000000ff80807812 */ /* 0x000fe400078ec0ff */
[----:B------:R-:W-:Y:S02]  /*75b0*/  F2FP.SATFINITE.E4M3.F32.PACK_AB_MERGE_C R121, RZ, R121, RZ ;  /* 0x00000079ff79723e */ /* 0x000fe400048070ff */
[----:B------:R-:W-:Y:S02]  /*75c0*/  SHF.L.U32 R130, R130, 0x10, RZ ;  /* 0x0000001082827819 */ /* 0x000fe400000006ff */
[----:B------:R-:W-:Y:S02]  /*75d0*/  F2FP.SATFINITE.E4M3.F32.PACK_AB_MERGE_C R123, RZ, R123, RZ ;  /* 0x0000007bff7b723e */ /* 0x000fe400048070ff */
[----:B------:R-:W-:Y:S02]  /*75e0*/  FSEL R146, R146, R165, !P1 ;  /* 0x000000a592927208 */ /* 0x000fe40004800000 */
[----:B------:R-:W-:-:S02]  /*75f0*/  F2FP.SATFINITE.E4M3.F32.PACK_AB_MERGE_C R132, RZ, R132, RZ ;  /* 0x00000084ff84723e */ /* 0x000fc400048070ff */
[----:B------:R-:W-:Y:S02]  /*7600*/  F2FP.SATFINITE.E4M3.F32.PACK_AB_MERGE_C R136, RZ, R136, RZ ;  /* 0x00000088ff88723e */ /* 0x000fe400048070ff */
[----:B------:R-:W-:Y:S01]  /*7610*/  FSEL R142, R142, R167, !P1 ;  /* 0x000000a78e8e7208 */ /* 0x000fe20004800000 */
[----:B------:R-:W-:Y:S01]  /*7620*/  FMUL R167, R158, R86 ;  /* 0x000000569ea77220 */ /* 0x000fe20000400000 */
[----:B------:R-:W-:Y:S01]  /*7630*/  FSEL R66, R159, R162, !P1 ;  /* 0x000000a29f427208 */ /* 0x000fe20004800000 */
[----:B------:R-:W-:Y:S01]  /*7640*/  FMUL R159, R150, R86 ;  /* 0x00000056969f7220 */ /* 0x000fe20000400000 */
[----:B------:R-:W-:Y:S02]  /*7650*/  LOP3.LUT R165, R65, R64, RZ, 0xfc, !PT ;  /* 0x0000004041a57212 */ /* 0x000fe400078efcff */
[----:B------:R-:W-:Y:S02]  /*7660*/  LOP3.LUT R72, R72, 0xff, RZ, 0xc0, !PT ;  /* 0x000000ff48487812 */ /* 0x000fe400078ec0ff */
[----:B------:R-:W-:-:S02]  /*7670*/  F2FP.SATFINITE.E4M3.F32.PACK_AB_MERGE_C R77, RZ, R77, RZ ;  /* 0x0000004dff4d723e */ /* 0x000fc400048070ff */
[----:B------:R-:W-:Y:S02]  /*7680*/  SHF.L.U32 R74, R74, 0x10, RZ ;  /* 0x000000104a4a7819 */ /* 0x000fe400000006ff */
[----:B------:R-:W-:Y:S02]  /*7690*/  F2FP.SATFINITE.E4M3.F32.PACK_AB_MERGE_C R79, RZ, R79, RZ ;  /* 0x0000004fff4f723e */ /* 0x000fe400048070ff */
        /* <DEDUP_REMOVED lines=9> */
[----:B------:R-:W-:-:S02]  /*7730*/  F2FP.SATFINITE.E4M3.F32.PACK_AB_MERGE_C R140, RZ, R140, RZ ;  /* 0x0000008cff8c723e */ /* 0x000fc400048070ff */
[----:B------:R-:W-:Y:S02]  /*7740*/  F2FP.SATFINITE.E4M3.F32.PACK_AB_MERGE_C R146, RZ, R146, RZ ;  /* 0x00000092ff92723e */ /* 0x000fe400048070ff */
[----:B------:R-:W-:Y:S02]  /*7750*/  LEA R72, R77, R72, 0x8 ;  /* 0x000000484d487211 */ /* 0x000fe400078e40ff */
[----:B------:R-:W-:Y:S02]  /*7760*/  LOP3.LUT R75, R74, 0xff0000, RZ, 0xc0, !PT ;  /* 0x00ff00004a4b7812 */ /* 0x000fe400078ec0ff */
[----:B------:R-:W-:Y:S02]  /*7770*/  LOP3.LUT R79, R79, 0xffff, RZ, 0xc0, !PT ;  /* 0x0000ffff4f4f7812 */ /* 0x000fe400078ec0ff */
[----:B------:R-:W-:Y:S02]  /*7780*/  LOP3.LUT R119, R83, R64, RZ, 0xfc, !PT ;  /* 0x0000004053777212 */ /* 0x000fe400078efcff */
[----:B------:R-:W-:-:S02]  /*7790*/  FSEL R158, R158, R167, !P1 ;  /* 0x000000a79e9e7208 */ /* 0x000fc40004800000 */
[----:B------:R-:W-:Y:S01]  /*77a0*/  FSEL R150, R150, R159, !P1 ;  /* 0x0000009f96967208 */ /* 0x000fe20004800000 */
[----:B------:R-:W-:Y:S01]  /*77b0*/  FMUL R159, R160, R86 ;  /* 0x00000056a09f7220 */ /* 0x000fe20000400000 */
[----:B------:R-:W-:Y:S02]  /*77c0*/  LOP3.LUT R121, R130, 0xffff, R121, 0xf8, !PT ;  /* 0x0000ffff82797812 */ /* 0x000fe400078ef879 */
[----:B------:R-:W-:Y:S02]  /*77d0*/  SHF.L.U32 R64, R123, 0x18, RZ ;  /* 0x000000187b407819 */ /* 0x000fe400000006ff */
[----:B------:R-:W-:Y:S02]  /*77e0*/  F2FP.SATFINITE.E4M3.F32.PACK_AB_MERGE_C R131, RZ, R131, RZ ;  /* 0x00000083ff83723e */ /* 0x000fe400048070ff */
[----:B------:R-:W-:Y:S02]  /*77f0*/  LEA R125, R125, R132, 0x8 ;  /* 0x000000847d7d7211 */ /* 0x000fe400078e40ff */
[----:B------:R-:W-:-:S02]  /*7800*/  LOP3.LUT R136, R136, 0xff0000, RZ, 0xc0, !PT ;  /* 0x00ff000088887812 */ /* 0x000fc400078ec0ff */
[----:B------:R-:W-:Y:S02]  /*7810*/  LOP3.LUT R127, R127, 0xffff, RZ, 0xc0, !PT ;  /* 0x0000ffff7f7f7812 */ /* 0x000fe400078ec0ff */
[----:B------:R-:W-:Y:S02]  /*7820*/  LOP3.LUT R140, R140, 0xff, RZ, 0xc0, !PT ;  /* 0x000000ff8c8c7812 */ /* 0x000fe400078ec0ff */
[----:B------:R-:W-:Y:S02]  /*7830*/  F2FP.SATFINITE.E4M3.F32.PACK_AB_MERGE_C R135, RZ, R135, RZ ;  /* 0x00000087ff87723e */ /* 0x000fe400048070ff */
[----:B------:R-:W-:Y:S02]  /*7840*/  SHF.L.U32 R146, R146, 0x10, RZ ;  /* 0x0000001092927819 */ /* 0x000fe400000006ff */
[----:B------:R-:W-:Y:S02]  /*7850*/  F2FP.SATFINITE.E4M3.F32.PACK_AB_MERGE_C R133, RZ, R133, RZ ;  /* 0x00000085ff85723e */ /* 0x000fe400048070ff */
[----:B------:R-:W-:-:S02]  /*7860*/  LOP3.LUT R72, R75, 0xffff, R72, 0xf8, !PT ;  /* 0x0000ffff4b487812 */ /* 0x000fc400078ef848 */
[----:B------:R-:W-:Y:S02]  /*7870*/  SHF.L.U32 R79, R79, 0x18, RZ ;  /* 0x000000184f4f7819 */ /* 0x000fe400000006ff */
[----:B------:R-:W-:Y:S02]  /*7880*/  LOP3.LUT R167, R121, R64, RZ, 0xfc, !PT ;  /* 0x0000004079a77212 */ /* 0x000fe400078efcff */
[----:B------:R-:W-:Y:S02]  /*7890*/  LOP3.LUT R131, R131, 0xffff, RZ, 0xc0, !PT ;  /* 0x0000ffff83837812 */ /* 0x000fe400078ec0ff */
[----:B------:R-:W-:Y:S02]  /*78a0*/  F2FP.SATFINITE.E4M3.F32.PACK_AB_MERGE_C R158, RZ, R158, RZ ;  /* 0x0000009eff9e723e */ /* 0x000fe400048070ff */
[----:B------:R-:W-:Y:S02]  /*78b0*/  F2FP.SATFINITE.E4M3.F32.PACK_AB_MERGE_C R148, RZ, R148, RZ ;  /* 0x00000094ff94723e */ /* 0x000fe400048070ff */
[----:B------:R-:W-:-:S02]  /*78c0*/  LOP3.LUT R125, R136, 0xffff, R125, 0xf8, !PT ;  /* 0x0000ffff887d7812 */ /* 0x000fc400078ef87d */
[----:B------:R-:W-:Y:S02]  /*78d0*/  SHF.L.U32 R64, R127, 0x18, RZ ;  /* 0x000000187f407819 */ /* 0x000fe400000006ff */
[----:B------:R-:W-:Y:S02]  /*78e0*/  FSEL R70, R160, R159, !P1 ;  /* 0x0000009fa0467208 */ /* 0x000fe40004800000 */
[----:B------:R-:W-:Y:S02]  /*78f0*/  LEA R140, R135, R140, 0x8 ;  /* 0x0000008c878c7211 */ /* 0x000fe400078e40ff */
[----:B------:R-:W-:Y:S02]  /*7900*/  LOP3.LUT R65, R146, 0xff0000, RZ, 0xc0, !PT ;  /* 0x00ff000092417812 */ /* 0x000fe400078ec0ff */
[----:B------:R-:W-:Y:S02]  /*7910*/  LOP3.LUT R133, R133, 0xffff, RZ, 0xc0, !PT ;  /* 0x0000ffff85857812 */ /* 0x000fe400078ec0ff */
[----:B------:R-:W-:-:S02]  /*7920*/  LOP3.LUT R159, R72, R79, RZ, 0xfc, !PT ;  /* 0x0000004f489f7212 */ /* 0x000fc400078efcff */
[----:B------:R-:W-:Y:S02]  /*7930*/  F2FP.SATFINITE.E4M3.F32.PACK_AB_MERGE_C R141, RZ, R141, RZ ;  /* 0x0000008dff8d723e */ /* 0x000fe400048070ff */
[----:B------:R-:W-:Y:S02]  /*7940*/  F2FP.SATFINITE.E4M3.F32.PACK_AB_MERGE_C R152, RZ, R152, RZ ;  /* 0x00000098ff98723e */ /* 0x000fe400048070ff */
[----:B------:R-:W-:Y:S02]  /*7950*/  SHF.L.U32 R72, R131, 0x18, RZ ;  /* 0x0000001883487819 */ /* 0x000fe400000006ff */
[----:B------:R-:W-:Y:S02]  /*7960*/  LOP3.LUT R158, R158, 0xff, RZ, 0xc0, !PT ;  /* 0x000000ff9e9e7812 */ /* 0x000fe400078ec0ff */
[----:B------:R-:W-:Y:S02]  /*7970*/  F2FP.SATFINITE.E4M3.F32.PACK_AB_MERGE_C R139, RZ, R139, RZ ;  /* 0x0000008bff8b723e */ /* 0x000fe400048070ff */
[----:B------:R-:W-:-:S02]  /*7980*/  SHF.L.U32 R148, R148, 0x10, RZ ;  /* 0x0000001094947819 */ /* 0x000fc400000006ff */
[----:B------:R-:W-:Y:S02]  /*7990*/  F2FP.SATFINITE.E4M3.F32.PACK_AB_MERGE_C R66, RZ, R66, RZ ;  /* 0x00000042ff42723e */ /* 0x000fe400048070ff */
[----:B------:R-:W-:Y:S02]  /*79a0*/  LOP3.LUT R131, R125, R64, RZ, 0xfc, !PT ;  /* 0x000000407d837212 */ /* 0x000fe400078efcff */
[----:B------:R-:W-:Y:S02]  /*79b0*/  LOP3.LUT R65, R65, 0xffff, R140, 0xf8, !PT ;  /* 0x0000ffff41417812 */ /* 0x000fe400078ef88c */
[----:B------:R-:W-:Y:S02]  /*79c0*/  SHF.L.U32 R64, R133, 0x18, RZ ;  /* 0x0000001885407819 */ /* 0x000fe400000006ff */
[----:B------:R-:W-:Y:S02]  /*79d0*/  F2FP.SATFINITE.E4M3.F32.PACK_AB_MERGE_C R68, RZ, R68, RZ ;  /* 0x00000044ff44723e */ /* 0x000fe400048070ff */
[----:B------:R-:W-:-:S02]  /*79e0*/  LOP3.LUT R141, R141, 0xffff, RZ, 0xc0, !PT ;  /* 0x0000ffff8d8d7812 */ /* 0x000fc400078ec0ff */
[----:B------:R-:W-:Y:S02]  /*79f0*/  SHF.L.U32 R152, R152, 0x10, RZ ;  /* 0x0000001098987819 */ /* 0x000fe400000006ff */
[----:B------:R-:W-:Y:S02]  /*7a00*/  LEA R139, R139, R158, 0x8 ;  /* 0x0000009e8b8b7211 */ /* 0x000fe400078e40ff */
[----:B------:R-:W-:Y:S02]  /*7a10*/  LOP3.LUT R148, R148, 0xff0000, RZ, 0xc0, !PT ;  /* 0x00ff000094947812 */ /* 0x000fe400078ec0ff */
[----:B------:R-:W-:Y:S02]  /*7a20*/  LOP3.LUT R66, R66, 0xff, RZ, 0xc0, !PT ;  /* 0x000000ff42427812 */ /* 0x000fe400078ec0ff */
[----:B------:R-:W-:Y:S02]  /*7a30*/  F2FP.SATFINITE.E4M3.F32.PACK_AB_MERGE_C R149, RZ, R149, RZ ;  /* 0x00000095ff95723e */ /* 0x000fe400048070ff */
[----:B------:R-:W-:-:S02]  /*7a40*/  LOP3.LUT R133, R65, R64, RZ, 0xfc, !PT ;  /* 0x0000004041857212 */ /* 0x000fc400078efcff */
[----:B------:R-:W-:Y:S02]  /*7a50*/  LOP3.LUT R68, R68, 0xff, RZ, 0xc0, !PT ;  /* 0x000000ff44447812 */ /* 0x000fe400078ec0ff */
[----:B------:R-:W-:Y:S02]  /*7a60*/  SHF.L.U32 R64, R141, 0x18, RZ ;  /* 0x000000188d407819 */ /* 0x000fe400000006ff */
[----:B------:R-:W-:Y:S02]  /*7a70*/  F2FP.SATFINITE.E4M3.F32.PACK_AB_MERGE_C R155, RZ, R155, RZ ;  /* 0x0000009bff9b723e */ /* 0x000fe400048070ff */
[----:B------:R-:W-:Y:S02]  /*7a80*/  LOP3.LUT R65, R152, 0xff0000, RZ, 0xc0, !PT ;  /* 0x00ff000098417812 */ /* 0x000fe400078ec0ff */
[----:B------:R-:W-:Y:S02]  /*7a90*/  LOP3.LUT R139, R148, 0xffff, R139, 0xf8, !PT ;  /* 0x0000ffff948b7812 */ /* 0x000fe400078ef88b */
[----:B------:R-:W-:-:S02]  /*7aa0*/  LEA R66, R149, R66, 0x8 ;  /* 0x0000004295427211 */ /* 0x000fc400078e40ff */
[----:B------:R-:W-:Y:S02]  /*7ab0*/  LEA R155, R155, R68, 0x8 ;  /* 0x000000449b9b7211 */ /* 0x000fe400078e40ff */
[----:B------:R-:W-:Y:S02]  /*7ac0*/  LOP3.LUT R141, R139, R64, RZ, 0xfc, !PT ;  /* 0x000000408b8d7212 */ /* 0x000fe400078efcff */
[----:B------:R-:W-:Y:S02]  /*7ad0*/  LOP3.LUT R68, R65, 0xffff, R66, 0xf8, !PT ;  /* 0x0000ffff41447812 */ /* 0x000fe400078ef842 */
[----:B------:R-:W0:Y:S01]  /*7ae0*/  LDC.64 R64, c[0x0][0x3c8] ;  /* 0x0000f200ff407b82 */ /* 0x000e220000000a00 */
[----:B------:R-:W-:Y:S02]  /*7af0*/  F2FP.SATFINITE.E4M3.F32.PACK_AB_MERGE_C R150, RZ, R150, RZ ;  /* 0x00000096ff96723e */ /* 0x000fe400048070ff */
[----:B------:R-:W-:Y:S02]  /*7b00*/  F2FP.SATFINITE.E4M3.F32.PACK_AB_MERGE_C R144, RZ, R144, RZ ;  /* 0x00000090ff90723e */ /* 0x000fe400048070ff */
[----:B------:R-:W-:-:S02]  /*7b10*/  F2FP.SATFINITE.E4M3.F32.PACK_AB_MERGE_C R142, RZ, R142, RZ ;  /* 0x0000008eff8e723e */ /* 0x000fc400048070ff */
[----:B------:R-:W-:Y:S02]  /*7b20*/  F2FP.SATFINITE.E4M3.F32.PACK_AB_MERGE_C R138, RZ, R138, RZ ;  /* 0x0000008aff8a723e */ /* 0x000fe400048070ff */
[----:B------:R-:W-:Y:S02]  /*7b30*/  LOP3.LUT R150, R150, 0xff, RZ, 0xc0, !PT ;  /* 0x000000ff96967812 */ /* 0x000fe400078ec0ff */
[----:B------:R-:W-:Y:S02]  /*7b40*/  F2FP.SATFINITE.E4M3.F32.PACK_AB_MERGE_C R151, RZ, R151, RZ ;  /* 0x00000097ff97723e */ /* 0x000fe400048070ff */
[----:B------:R-:W-:Y:S02]  /*7b50*/  SHF.L.U32 R144, R144, 0x10, RZ ;  /* 0x0000001090907819 */ /* 0x000fe400000006ff */
[----:B------:R-:W-:Y:S01]  /*7b60*/  FMNMX3 R85, R85, |R160|, |R157|, !PT ;  /* 0x400000a055557276 */ /* 0x000fe2000780049d */
[----:B------:R-:W-:Y:S01]  /*7b70*/  @P1 FMUL R157, R157, R86 ;  /* 0x000000569d9d1220 */ /* 0x000fe20000400000 */
[----:B------:R-:W-:-:S02]  /*7b80*/  F2FP.SATFINITE.E4M3.F32.PACK_AB_MERGE_C R156, RZ, R156, RZ ;  /* 0x0000009cff9c723e */ /* 0x000fc400048070ff */
[----:B------:R-:W-:Y:S02]  /*7b90*/  F2FP.SATFINITE.E4M3.F32.PACK_AB_MERGE_C R154, RZ, R154, RZ ;  /* 0x0000009aff9a723e */ /* 0x000fe400048070ff */
[----:B------:R-:W-:Y:S02]  /*7ba0*/  F2FP.SATFINITE.E4M3.F32.PACK_AB_MERGE_C R70, RZ, R70, RZ ;  /* 0x00000046ff46723e */ /* 0x000fe400048070ff */
[----:B------:R-:W-:Y:S02]  /*7bb0*/  LOP3.LUT R142, R142, 0xff, RZ, 0xc0, !PT ;  /* 0x000000ff8e8e7812 */ /* 0x000fe400078ec0ff */
[----:B------:R-:W-:Y:S02]  /*7bc0*/  F2FP.SATFINITE.E4M3.F32.PACK_AB_MERGE_C R129, RZ, R129, RZ ;  /* 0x00000081ff81723e */ /* 0x000fe400048070ff */
[----:B------:R-:W-:Y:S02]  /*7bd0*/  SHF.L.U32 R138, R138, 0x10, RZ ;  /* 0x000000108a8a7819 */ /* 0x000fe400000006ff */
[----:B------:R-:W-:-:S02]  /*7be0*/  LEA R150, R151, R150, 0x8 ;  /* 0x0000009697967211 */ /* 0x000fc400078e40ff */
[----:B------:R-:W-:Y:S02]  /*7bf0*/  LOP3.LUT R67, R144, 0xff0000, RZ, 0xc0, !PT ;  /* 0x00ff000090437812 */ /* 0x000fe400078ec0ff */
[----:B------:R-:W-:Y:S02]  /*7c00*/  LOP3.LUT R156, R156, 0xff, RZ, 0xc0, !PT ;  /* 0x000000ff9c9c7812 */ /* 0x000fe400078ec0ff */
[----:B------:R-:W-:Y:S02]  /*7c10*/  F2FP.SATFINITE.E4M3.F32.PACK_AB_MERGE_C R145, RZ, R145, RZ ;  /* 0x00000091ff91723e */ /* 0x000fe400048070ff */
[----:B------:R-:W-:Y:S02]  /*7c20*/  SHF.L.U32 R154, R154, 0x10, RZ ;  /* 0x000000109a9a7819 */ /* 0x000fe400000006ff */
[----:B------:R-:W-:Y:S02]  /*7c30*/  F2FP.SATFINITE.E4M3.F32.PACK_AB_MERGE_C R143, RZ, R143, RZ ;  /* 0x0000008fff8f723e */ /* 0x000fe400048070ff */
[----:B------:R-:W-:-:S02]  /*7c40*/  F2FP.SATFINITE.E4M3.F32.PACK_AB_MERGE_C R147, RZ, R147, RZ ;  /* 0x00000093ff93723e */ /* 0x000fc400048070ff */
[----:B------:R-:W-:Y:S02]  /*7c50*/  SHF.L.U32 R70, R70, 0x10, RZ ;  /* 0x0000001046467819 */ /* 0x000fe400000006ff */
[----:B------:R-:W-:Y:S02]  /*7c60*/  F2FP.SATFINITE.E4M3.F32.PACK_AB_MERGE_C R157, RZ, R157, RZ ;  /* 0x0000009dff9d723e */ /* 0x000fe400048070ff */
[----:B------:R-:W-:Y:S02]  /*7c70*/  LEA R129, R129, R142, 0x8 ;  /* 0x0000008e81817211 */ /* 0x000fe400078e40ff */
[----:B------:R-:W-:Y:S02]  /*7c80*/  LOP3.LUT R138, R138, 0xff0000, RZ, 0xc0, !PT ;  /* 0x00ff00008a8a7812 */ /* 0x000fe400078ec0ff */
[----:B------:R-:W-:Y:S01]  /*7c90*/  LOP3.LUT R150, R67, 0xffff, R150, 0xf8, !PT ;  /* 0x0000ffff43967812 */ /* 0x000fe200078ef896 */
[----:B------:R-:W-:Y:S01]  /*7ca0*/  IMAD R67, R87, 0xf00, R0 ;  /* 0x00000f0057437824 */ /* 0x000fe200078e0200 */
[----:B------:R-:W-:-:S02]  /*7cb0*/  LEA R145, R145, R156, 0x8 ;  /* 0x0000009c91917211 */ /* 0x000fc400078e40ff */
[----:B------:R-:W-:Y:S02]  /*7cc0*/  LOP3.LUT R154, R154, 0xff0000, RZ, 0xc0, !PT ;  /* 0x00ff00009a9a7812 */ /* 0x000fe400078ec0ff */
[----:B------:R-:W-:Y:S02]  /*7cd0*/  LOP3.LUT R143, R143, 0xffff, RZ, 0xc0, !PT ;  /* 0x0000ffff8f8f7812 */ /* 0x000fe400078ec0ff */
[----:B------:R-:W-:Y:S02]  /*7ce0*/  LOP3.LUT R147, R147, 0xffff, RZ, 0xc0, !PT ;  /* 0x0000ffff93937812 */ /* 0x000fe400078ec0ff */
[----:B------:R-:W-:Y:S02]  /*7cf0*/  LOP3.LUT R70, R70, 0xff0000, RZ, 0xc0, !PT ;  /* 0x00ff000046467812 */ /* 0x000fe400078ec0ff */
[----:B------:R-:W-:Y:S02]  /*7d00*/  LOP3.LUT R157, R157, 0xffff, RZ, 0xc0, !PT ;  /* 0x0000ffff9d9d7812 */ /* 0x000fe400078ec0ff */
[----:B------:R-:W-:-:S02]  /*7d10*/  LOP3.LUT R129, R138, 0xffff, R129, 0xf8, !PT ;  /* 0x0000ffff8a817812 */ /* 0x000fc400078ef881 */
[----:B------:R-:W-:Y:S02]  /*7d20*/  LOP3.LUT R145, R154, 0xffff, R145, 0xf8, !PT ;  /* 0x0000ffff9a917812 */ /* 0x000fe400078ef891 */
[----:B------:R-:W-:Y:S02]  /*7d30*/  SHF.L.U32 R66, R143, 0x18, RZ ;  /* 0x000000188f427819 */ /* 0x000fe400000006ff */
[----:B------:R-:W-:Y:S02]  /*7d40*/  SHF.L.U32 R147, R147, 0x18, RZ ;  /* 0x0000001893937819 */ /* 0x000fe400000006ff */
[----:B------:R-:W-:Y:S02]  /*7d50*/  IADD3 R69, PT, PT, R67, 0x100, RZ ;  /* 0x0000010043457810 */ /* 0x000fe40007ffe0ff */
[----:B------:R-:W-:Y:S02]  /*7d60*/  LOP3.LUT R70, R70, 0xffff, R155, 0xf8, !PT ;  /* 0x0000ffff46467812 */ /* 0x000fe400078ef89b */
[----:B------:R-:W-:-:S02]  /*7d70*/  SHF.L.U32 R157, R157, 0x18, RZ ;  /* 0x000000189d9d7819 */ /* 0x000fc400000006ff */
[----:B------:R-:W-:Y:S02]  /*7d80*/  IADD3 R71, PT, PT, R67, 0x200, RZ ;  /* 0x0000020043477810 */ /* 0x000fe40007ffe0ff */
[----:B------:R-:W-:Y:S02]  /*7d90*/  LOP3.LUT R135, R129, R72, RZ, 0xfc, !PT ;  /* 0x0000004881877212 */ /* 0x000fe400078efcff */
[----:B------:R-:W-:Y:S02]  /*7da0*/  IADD3 R73, PT, PT, R67, 0x300, RZ ;  /* 0x0000030043497810 */ /* 0x000fe40007ffe0ff */
[----:B------:R-:W-:Y:S02]  /*7db0*/  LOP3.LUT R145, R145, R66, RZ, 0xfc, !PT ;  /* 0x0000004291917212 */ /* 0x000fe400078efcff */
        /* <DEDUP_REMOVED lines=15> */
[C---:B------:R-:W-:Y:S01]  /*7eb0*/  IADD3 R129, PT, PT, R67.reuse, 0xd00, RZ ;  /* 0x00000d0043817810 */ /* 0x040fe20007ffe0ff */
[--C-:B------:R-:W-:Y:S01]  /*7ec0*/  IMAD.WIDE.U32 R66, R67, 0x4, R64.reuse ;  /* 0x0000000443427825 */ /* 0x100fe200078e0040 */
[----:B------:R-:W-:Y:S02]  /*7ed0*/  LOP3.LUT R147, R68, R147, RZ, 0xfc, !PT ;  /* 0x0000009344937212 */ /* 0x000fe400078efcff */
[----:B------:R-:W-:Y:S01]  /*7ee0*/  F2FP.SATFINITE.E4M3.F32.PACK_AB_MERGE_C R153, RZ, R153, RZ ;  /* 0x00000099ff99723e */ /* 0x000fe200048070ff */
[--C-:B------:R-:W-:Y:S01]  /*7ef0*/  IMAD.WIDE.U32 R68, R69, 0x4, R64.reuse ;  /* 0x0000000445447825 */ /* 0x100fe200078e0040 */
[----:B------:R-:W-:Y:S01]  /*7f00*/  LOP3.LUT R157, R70, R157, RZ, 0xfc, !PT ;  /* 0x0000009d469d7212 */ /* 0x000fe200078efcff */
[----:B------:R0:W-:Y:S01]  /*7f10*/  STG.E desc[UR8][R66.64], R137 ;  /* 0x0000008942007986 */ /* 0x0001e2000c101908 */
[----:B------:R-:W-:Y:S01]  /*7f20*/  LOP3.LUT R153, R153, 0xffff, RZ, 0xc0, !PT ;  /* 0x0000ffff99997812 */ /* 0x000fe200078ec0ff */
[----:B------:R-:W-:-:S02]  /*7f30*/  IMAD.WIDE.U32 R70, R71, 0x4, R64 ;  /* 0x0000000447467825 */ /* 0x000fc400078e0040 */
[----:B------:R0:W-:Y:S01]  /*7f40*/  STG.E desc[UR8][R68.64], R159 ;  /* 0x0000009f44007986 */ /* 0x0001e2000c101908 */
[----:B------:R-:W-:Y:S01]  /*7f50*/  SHF.L.U32 R153, R153, 0x18, RZ ;  /* 0x0000001899997819 */ /* 0x000fe200000006ff */
        /* <DEDUP_REMOVED lines=20> */
[----:B------:R0:W-:Y:S02]  /*80a0*/  STG.E desc[UR8][R64.64], R157 ;  /* 0x0000009d40007986 */ /* 0x0001e4000c101908 */
.L_x_11472:
        /* <DEDUP_REMOVED lines=8> */
.L_x_11453:
        /* <DEDUP_REMOVED lines=38> */
.L_x_11481:
[----:B------:R-:W-:Y:S02]  /*8390*/  ISETP.NE.AND P0, PT, R2, RZ, PT ;  /* 0x000000ff0200720c */ /* 0x000fe40003f05270 */
[----:B-1----:R-:W-:-:S11]  /*83a0*/  FMNMX R7, R5, R4, !PT ;  /* 0x0000000405077209 */ /* 0x002fd60007800000 */
[----:B------:R-:W-:Y:S05]  /*83b0*/  @P0 BRA `(.L_x_11475) ;  /* 0x0000000000080947 */ /* 0x000fea0003800000 */
[----:B0-----:R-:W0:Y:S02]  /*83c0*/  LDC.64 R4, c[0x0][0x3f8] ;  /* 0x0000fe00ff047b82 */ /* 0x001e240000000a00 */
[----:B0-----:R1:W-:Y:S02]  /*83d0*/  REDG.E.MAX.S32.STRONG.GPU desc[UR8][R4.64], R7 ;  /* 0x000000070400798e */ /* 0x0013e4000d12e308 */
.L_x_11475:
[----:B------:R-:W-:Y:S05]  /*83e0*/  BSYNC B0 ;  /* 0x0000000000007941 */ /* 0x000fea0003800000 */
.L_x_11474:
        /* <DEDUP_REMOVED lines=12> */
[----:B01----:R-:W-:Y:S05]  /*84b0*/  CALL.REL.NOINC `($__internal_200_$__cuda_sm20_rcp_rn_f32_slowpath) ;  /* 0x00000000005c7944 */ /* 0x003fea0003c00000 */
[----:B------:R-:W-:Y:S01]  /*84c0*/  MOV R5, R0 ;  /* 0x0000000000057202 */ /* 0x000fe20000000f00 */
[----:B------:R-:W-:Y:S06]  /*84d0*/  BRA `(.L_x_11478) ;  /* 0x0000000000107947 */ /* 0x000fec0003800000 */
.L_x_11477:
[----:B01----:R-:W0:Y:S02]  /*84e0*/  MUFU.RCP R5, R86 ;  /* 0x0000005600057308 */ /* 0x003e240000001000 */
[----:B0-----:R-:W-:-:S04]  /*84f0*/  FFMA R0, R5, R86, -1 ;  /* 0xbf80000005007423 */ /* 0x001fc80000000056 */
[----:B------:R-:W-:-:S04]  /*8500*/  FADD.FTZ R0, -R0, -RZ ;  /* 0x800000ff00007221 */ /* 0x000fc80000010100 */
[----:B------:R-:W-:-:S07]  /*8510*/  FFMA R5, R5, R0, R5 ;  /* 0x0000000005057223 */ /* 0x000fce0000000005 */
.L_x_11478:
[----:B------:R-:W0:Y:S02]  /*8520*/  LDC.64 R2, c[0x0][0x3f0] ;  /* 0x0000fc00ff027b82 */ /* 0x000e240000000a00 */
[----:B0-----:R-:W-:Y:S01]  /*8530*/  STG.E desc[UR8][R2.64], R5 ;  /* 0x0000000502007986 */ /* 0x001fe2000c101908 */
[----:B------:R-:W-:Y:S05]  /*8540*/  EXIT ;  /* 0x000000000000794d */ /* 0x000fea0003800000 */
.L_x_11476:
[----:B------:R-:W-:Y:S02]  /*8550*/  MOV R7, 0x2 ;  /* 0x0000000200077802 */ /* 0x000fe40000000f00 */
[----:B------:R-:W-:Y:S02]  /*8560*/  MOV R9, 0x1f ;  /* 0x0000001f00097802 */ /* 0x000fe40000000f00 */
[----:B------:R-:W-:-:S07]  /*8570*/  MOV R6, 0xffffffff ;  /* 0xffffffff00067802 */ /* 0x000fce0000000f00 */
[----:B01---5:R-:W-:Y:S05]  /*8580*/  WARPSYNC.COLLECTIVE R6, `(.L_x_11479) ;  /* 0x0000000006087348 */ /* 0x023fea0003c00000 */
[----:B01----:R0:W1:Y:S02]  /*8590*/  SHFL.DOWN P0, R4, R0, R7, R9 ;  /* 0x0800000700047389 */ /* 0x0030640000000009 */
[----:B01---5:R-:W-:Y:S05]  /*85a0*/  ENDCOLLECTIVE ;  /* 0x000000000000791b */ /* 0x023fea0003800000 */
.L_x_11479:
[----:B------:R-:W-:Y:S02]  /*85b0*/  MOV R7, 0x1 ;  /* 0x0000000100077802 */ /* 0x000fe40000000f00 */
[----:B------:R-:W-:-:S04]  /*85c0*/  MOV R5, R4 ;  /* 0x0000000400057202 */ /* 0x000fc80000000f00 */
[----:B------:R-:W-:-:S04]  /*85d0*/  FMNMX R5, R5, R0, !PT ;  /* 0x0000000005057209 */ /* 0x000fc80007800000 */
[----:B------:R-:W-:-:S07]  /*85e0*/  MOV R0, R5 ;  /* 0x0000000500007202 */ /* 0x000fce0000000f00 */
[----:B------:R-:W-:Y:S05]  /*85f0*/  WARPSYNC.COLLECTIVE R6, `(.L_x_11480) ;  /* 0x0000000006087348 */ /* 0x000fea0003c00000 */
[----:B------:R0:W1:Y:S02]  /*8600*/  SHFL.DOWN P0, R4, R0, R7, R9 ;  /* 0x0800000700047389 */ /* 0x0000640000000009 */
[----:B01----:R-:W-:Y:S05]  /*8610*/  ENDCOLLECTIVE ;  /* 0x000000000000791b */ /* 0x003fea0003800000 */
.L_x_11480:
[----:B------:R-:W-:Y:S05]  /*8620*/  BRA `(.L_x_11481) ;  /* 0xfffffffc00587947 */ /* 0x000fea000383ffff */
        .weak           $__internal_200_$__cuda_sm20_rcp_rn_f32_slowpath
        .type           $__internal_200_$__cuda_sm20_rcp_rn_f32_slowpath,@function
        .size           $__internal_200_$__cuda_sm20_rcp_rn_f32_slowpath,(.L_x_13068 - $__internal_200_$__cuda_sm20_rcp_rn_f32_slowpath)
$__internal_200_$__cuda_sm20_rcp_rn_f32_slowpath:
        /* <DEDUP_REMOVED lines=15> */
.L_x_11483:
        /* <DEDUP_REMOVED lines=33> */
.L_x_11485:
[----:B------:R0:W1:Y:S02]  /*8930*/  MUFU.RCP R3, R2 ;  /* 0x0000000200037308 */ /* 0x0000640000001000 */
.L_x_11484:
[----:B------:R-:W-:Y:S05]  /*8940*/  BSYNC B1 ;  /* 0x0000000000017941 */ /* 0x000fea0003800000 */
.L_x_11482:
[----:B-1----:R-:W-:Y:S01]  /*8950*/  MOV R0, R3 ;  /* 0x0000000300007202 */ /* 0x002fe20000000f00 */
[----:B------:R-:W-:Y:S01]  /*8960*/  HFMA2 R3, -RZ, RZ, 0, 0 ;  /* 0x00000000ff037431 */ /* 0x000fe200000001ff */
[----:B0-----:R-:W-:-:S04]  /*8970*/  MOV R2, R76 ;  /* 0x0000004c00027202 */ /* 0x001fc80000000f00 */
[----:B------:R-:W-:Y:S05]  /*8980*/  RET.REL.NODEC R2 `(_ZN18transformer_engine13normalization19ln_fwd_tuned_kernelINS0_13Kernel_traitsI6__halfS3_13__nv_fp8_e4m3fjLj15360ELj2ELj1ELj4ELj8ENS0_18Kernel_traits_baseILj15360ES3_S3_S4_fjLj128EEEEEEEvNS0_19ForwardKernelParamsE) ;  /* 0xffffff74029c7950 */ /* 0x000fea0003c3ffff */
.L_x_11486:
        /* <DEDUP_REMOVED lines=15> */
.L_x_13068:


//--------------------- .text._ZN18transformer_engine13normalization19ln_fwd_tuned_kernelINS0_13Kernel_traitsI6__halfS3_13__nv_fp8_e4m3fjLj12800ELj2ELj1ELj4ELj4ENS0_18Kernel_traits_baseILj12800ES3_S3_S4_fjLj128EEEEEEEvNS0_19ForwardKernelParamsE --------------------------
	.section	.text._ZN18transformer_engine13normalization19ln_fwd_tuned_kernelINS0_13Kernel_traitsI6__halfS3_13__nv_fp8_e4m3fjLj12800ELj2ELj1ELj4ELj4ENS0_18Kernel_traits_baseILj12800ES3_S3_S4_fjLj128EEEEEEEvNS0_19ForwardKernelParamsE,"ax",@progbits
	.align	128
        .global         _ZN18transformer_engine13normalization19ln_fwd_tuned_kernelINS0_13Kernel_traitsI6__halfS3_13__nv_fp8_e4m3fjLj12800ELj2ELj1ELj4ELj4ENS0_18Kernel_traits_baseILj12800ES3_S3_S4_fjLj128EEEEEEEvNS0_19ForwardKernelParamsE
        .type           _ZN18transformer_engine13normalization19ln_fwd_tuned_kernelINS0_13Kernel_traitsI6__halfS3_13__nv_fp8_e4m3fjLj12800ELj2ELj1ELj4ELj4ENS0_18Kernel_traits_baseILj12800ES3_S3_S4_fjLj128EEEEEEEvNS0_19ForwardKernelParamsE,@function
        .size           _ZN18transformer_engine13normalization19ln_fwd_tuned_kernelINS0_13Kernel_traitsI6__halfS3_13__nv_fp8_e4m3fjLj12800ELj2ELj1ELj4ELj4ENS0_18Kernel_traits_baseILj12800ES3_S3_S4_fjLj128EEEEEEEvNS0_19ForwardKernelParamsE,(.L_x_13069 - _ZN18transformer_engine13normalization19ln_fwd_tuned_kernelINS0_13Kernel_traitsI6__halfS3_13__nv_fp8_e4m3fjLj12800ELj2ELj1ELj4ELj4ENS0_18Kernel_traits_baseILj12800ES3_S3_S4_fjLj128EEEEEEEvNS0_19ForwardKernelParamsE)
        .other          _ZN18transformer_engine13normalization19ln_fwd_tuned_kernelINS0_13Kernel_traitsI6__halfS3_13__nv_fp8_e4m3fjLj12800ELj2ELj1ELj4ELj4ENS0_18Kernel_traits_baseILj12800ES3_S3_S4_fjLj128EEEEEEEvNS0_19ForwardKernelParamsE,@"STO_CUDA_ENTRY STV_DEFAULT"
_ZN18transformer_engine13normalization19ln_fwd_tuned_kernelINS0_13Kernel_traitsI6__halfS3_13__nv_fp8_e4m3fjLj12800ELj2ELj1ELj4ELj4ENS0_18Kernel_traits_baseILj12800ES3_S3_S4_fjLj128EEEEEEEvNS0_19ForwardKernelParamsE:
.text._ZN18transformer_engine13normalization19ln_fwd_tuned_kernelINS0_13Kernel_traitsI6__halfS3_13__nv_fp8_e4m3fjLj12800ELj2ELj1ELj4ELj4ENS0_18Kernel_traits_baseILj12800ES3_S3_S4_fjLj128EEEEEEEvNS0_19ForwardKernelParamsE:
        /* <DEDUP_REMOVED lines=80> */
.L_x_11507:
        /* <DEDUP_REMOVED lines=313> */
.L_x_11489:
[----:B------:R-:W-:Y:S05]  /*1890*/  BSYNC.RECONVERGENT B0 ;  /* 0x0000000000007941 */ /* 0x000fea0003800200 */
.L_x_11488:
        /* <DEDUP_REMOVED lines=13> */
.L_x_11491:
[----:B------:R-:W-:Y:S05]  /*1970*/  BSYNC.RECONVERGENT B0 ;  /* 0x0000000000007941 */ /* 0x000fea0003800200 */
.L_x_11490:
        /* <DEDUP_REMOVED lines=11> */
[----:B-----5:R-:W-:Y:S05]  /*1a30*/  CALL.REL.NOINC `($__internal_201_$__cuda_sm20_rcp_rn_f32_slowpath) ;  /* 0x0000005000947944 */ /* 0x020fea0003c00000 */
[----:B------:R-:W-:Y:S05]  /*1a40*/  BRA `(.L_x_11494) ;  /* 0x0000000000107947 */ /* 0x000fea0003800000 */
.L_x_11493:
[----:B------:R-:W0:Y:S02]  /*1a50*/  MUFU.RCP R67, R66 ;  /* 0x0000004200437308 */ /* 0x000e240000001000 */
[----:B0-----:R-:W-:-:S04]  /*1a60*/  FFMA R0, R66, R67, -1 ;  /* 0xbf80000042007423 */ /* 0x001fc80000000043 */
[----:B------:R-:W-:-:S04]  /*1a70*/  FADD.FTZ R0, -R0, -RZ ;  /* 0x800000ff00007221 */ /* 0x000fc80000010100 */
[----:B------:R-:W-:-:S07]  /*1a80*/  FFMA R0, R67, R0, R67 ;  /* 0x0000000043007223 */ /* 0x000fce0000000043 */
.L_x_11494:
[----:B------:R-:W-:Y:S05]  /*1a90*/  BSYNC.RECONVERGENT B0 ;  /* 0x0000000000007941 */ /* 0x000fea0003800200 */
.L_x_11492:
        /* <DEDUP_REMOVED lines=20> */
[----:B-----5:R-:W-:Y:S05]  /*1be0*/  CALL.REL.NOINC `($__internal_201_$__cuda_sm20_rcp_rn_f32_slowpath) ;  /* 0x0000005000287944 */ /* 0x020fea0003c00000 */
[----:B------:R-:W-:Y:S05]  /*1bf0*/  BRA `(.L_x_11497) ;  /* 0x0000000000107947 */ /* 0x000fea0003800000 */
.L_x_11496:
[----:B------:R-:W0:Y:S02]  /*1c00*/  MUFU.RCP R0, R115 ;  /* 0x0000007300007308 */ /* 0x000e240000001000 */
[----:B0-----:R-:W-:-:S04]  /*1c10*/  FFMA R64, R115, R0, -1 ;  /* 0xbf80000073407423 */ /* 0x001fc80000000000 */
[----:B------:R-:W-:-:S04]  /*1c20*/  FADD.FTZ R113, -R64, -RZ ;  /* 0x800000ff40717221 */ /* 0x000fc80000010100 */
[----:B------:R-:W-:-:S07]  /*1c30*/  FFMA R0, R0, R113, R0 ;  /* 0x0000007100007223 */ /* 0x000fce0000000000 */
.L_x_11497:
[----:B------:R-:W-:Y:S05]  /*1c40*/  BSYNC.RECONVERGENT B0 ;  /* 0x0000000000007941 */ /* 0x000fea0003800200 */
.L_x_11495:
        /* <DEDUP_REMOVED lines=50> */
.L_x_11499:
[----:B------:R-:W-:Y:S05]  /*1f70*/  BSYNC.RECONVERGENT B0 ;  /* 0x0000000000007941 */ /* 0x000fea0003800200 */
.L_x_11498:
        /* <DEDUP_REMOVED lines=20> */
.L_x_11501:
[----:B------:R-:W2:Y:S04]  /*20c0*/  LDG.E.STRONG.GPU R0, desc[UR8][R64.64] ;  /* 0x0000000840007981 */ /* 0x000ea8000c1ef900 */
[----:B--2---:R-:W-:Y:S01]  /*20d0*/  CCTL.IVALL ;  /* 0x00000000ff00798f */ /* 0x004fe20002000000 */
[----:B------:R-:W-:Y:S05]  /*20e0*/  YIELD ;  /* 0x0000000000007946 */ /* 0x000fea0003800000 */
[----:B------:R-:W-:-:S13]  /*20f0*/  ISETP.NE.AND P2, PT, R0, R113, PT ;  /* 0x000000710000720c */ /* 0x000fda0003f45270 */
[----:B------:R-:W-:Y:S05]  /*2100*/  @P2 BRA `(.L_x_11501) ;  /* 0xfffffffc00ec2947 */ /* 0x000fea000383ffff */
.L_x_11500:
        /* <DEDUP_REMOVED lines=16> */
[----:B012--5:R-:W-:Y:S05]  /*2210*/  CALL.REL.NOINC `($__internal_201_$__cuda_sm20_rcp_rn_f32_slowpath) ;  /* 0x00000048009c7944 */ /* 0x027fea0003c00000 */
[----:B------:R-:W-:Y:S05]  /*2220*/  BRA `(.L_x_11504) ;  /* 0x0000000000107947 */ /* 0x000fea0003800000 */
.L_x_11503:
[----:B------:R-:W3:Y:S02]  /*2230*/  MUFU.RCP R0, R117 ;  /* 0x0000007500007308 */ /* 0x000ee40000001000 */
[----:B---3--:R-:W-:-:S04]  /*2240*/  FFMA R64, R117, R0, -1 ;  /* 0xbf80000075407423 */ /* 0x008fc80000000000 */
[----:B------:R-:W-:-:S04]  /*2250*/  FADD.FTZ R113, -R64, -RZ ;  /* 0x800000ff40717221 */ /* 0x000fc80000010100 */
[----:B------:R-:W-:-:S07]  /*2260*/  FFMA R0, R0, R113, R0 ;  /* 0x0000007100007223 */ /* 0x000fce0000000000 */
.L_x_11504:
[----:B------:R-:W-:Y:S05]  /*2270*/  BSYNC.RECONVERGENT B0 ;  /* 0x0000000000007941 */ /* 0x000fea0003800200 */
.L_x_11502:
        /* <DEDUP_REMOVED lines=31> */
[----:B------:R-:W-:Y:S02]  /*2470*/  HADD2.F32 R62, -RZ, R5.H1_H1 ;  /* 0x30000005ff3e7230 */ /* 0x000fe40000004100 */
[----:B------:R-:W-:Y:S01]  /*2480*/  FADD R57, R57, -R67 ;  /* 0x8000004339397221 */ /* 0x000fe20000000000 */
[----:B------:R-:W-:Y:S02]  /*2490*/  HADD2.F32 R66, -RZ, R6.H0_H0 ;  /* 0x20000006ff427230 */ /* 0x000fe40000004100 */
[----:B------:R-:W-:Y:S01]  /*24a0*/  FMUL R63, R0, R63 ;  /* 0x0000003f003f7220 */ /* 0x000fe20000400000 */
[----:B------:R-:W-:-:S02]  /*24b0*/  HADD2.F32 R56, -RZ, R30.H0_H0 ;  /* 0x2000001eff387230 */ /* 0x000fc40000004100 */
[C---:B------:R-:W-:Y:S01]  /*24c0*/  FMUL R57, R0.reuse, R57 ;  /* 0x0000003900397220 */ /* 0x040fe20000400000 */
[----:B------:R-:W-:Y:S02]  /*24d0*/  HADD2.F32 R64, -RZ, R30.H1_H1 ;  /* 0x3000001eff407230 */ /* 0x000fe40000004100 */
[C---:B------:R-:W-:Y:S01]  /*24e0*/  FMUL R65, R0.reuse, R65 ;  /* 0x0000004100417220 */ /* 0x040fe20000400000 */
[----:B------:R-:W-:Y:S02]  /*24f0*/  HADD2.F32 R114, -RZ, R31.H0_H0 ;  /* 0x2000001fff727230 */ /* 0x000fe40000004100 */
[--C-:B------:R-:W-:Y:S01]  /*2500*/  FADD R59, R59, -R67.reuse ;  /* 0x800000433b3b7221 */ /* 0x100fe20000000000 */
[--C-:B------:R-:W-:Y:S01]  /*2510*/  FADD R61, R61, -R67.reuse ;  /* 0x800000433d3d7221 */ /* 0x100fe20000000000 */
[----:B------:R-:W-:Y:S02]  /*2520*/  HADD2.F32 R116, -RZ, R32.H1_H1 ;  /* 0x30000020ff747230 */ /* 0x000fe40000004100 */
[--C-:B------:R-:W-:Y:S01]  /*2530*/  FADD R69, R69, -R67.reuse ;  /* 0x8000004345457221 */ /* 0x100fe20000000000 */
[C---:B------:R-:W-:Y:S01]  /*2540*/  FMUL R59, R0.reuse, R59 ;  /* 0x0000003b003b7220 */ /* 0x040fe20000400000 */
[----:B-1----:R-:W-:Y:S01]  /*2550*/  ISETP.NE.AND P2, PT, RZ, UR4, PT ;  /* 0x00000004ff007c0c */ /* 0x002fe2000bf45270 */
[--C-:B------:R-:W-:Y:S01]  /*2560*/  FADD R71, R71, -R67.reuse ;  /* 0x8000004347477221 */ /* 0x100fe20000000000 */
[C---:B------:R-:W-:Y:S01]  /*2570*/  FMUL R69, R0.reuse, R69 ;  /* 0x0000004500457220 */ /* 0x040fe20000400000 */
[--C-:B------:R-:W-:Y:S01]  /*2580*/  FADD R73, R73, -R67.reuse ;  /* 0x8000004349497221 */ /* 0x100fe20000000000 */
[--C-:B------:R-:W-:Y:S01]  /*2590*/  FADD R75, R75, -R67.reuse ;  /* 0x800000434b4b7221 */ /* 0x100fe20000000000 */
[C---:B------:R-:W-:Y:S01]  /*25a0*/  FMUL R71, R0.reuse, R71 ;  /* 0x0000004700477220 */ /* 0x040fe20000400000 */
[--C-:B------:R-:W-:Y:S01]  /*25b0*/  FADD R77, R77, -R67.reuse ;  /* 0x800000434d4d7221 */ /* 0x100fe20000000000 */
[C---:B------:R-:W-:Y:S01]  /*25c0*/  FMUL R73, R0.reuse, R73 ;  /* 0x0000004900497220 */ /* 0x040fe20000400000 */
[C---:B------:R-:W-:Y:S01]  /*25d0*/  FMUL R75, R0.reuse, R75 ;  /* 0x0000004b004b7220 */ /* 0x040fe20000400000 */
[--C-:B------:R-:W-:Y:S01]  /*25e0*/  FADD R79, R79, -R67.reuse ;  /* 0x800000434f4f7221 */ /* 0x100fe20000000000 */
[----:B------:R-:W-:Y:S01]  /*25f0*/  FMUL R77, R0, R77 ;  /* 0x0000004d004d7220 */ /* 0x000fe20000400000 */
[--C-:B------:R-:W-:Y:S01]  /*2600*/  FADD R81, R81, -R67.reuse ;  /* 0x8000004351517221 */ /* 0x100fe20000000000 */
[--C-:B------:R-:W-:Y:S01]  /*2610*/  FADD R83, R83, -R67.reuse ;  /* 0x8000004353537221 */ /* 0x100fe20000000000 */
[----:B------:R-:W-:Y:S01]  /*2620*/  @P2 FADD R58, R58, 1 ;  /* 0x3f8000003a3a2421 */ /* 0x000fe20000000000 */
[----:B------:R-:W-:Y:S01]  /*2630*/  @P2 FADD R62, R62, 1 ;  /* 0x3f8000003e3e2421 */ /* 0x000fe20000000000 */
[----:B------:R-:W-:Y:S01]  /*2640*/  @P2 FADD R66, R66, 1 ;  /* 0x3f80000042422421 */ /* 0x000fe20000000000 */
[----:B------:R-:W-:Y:S01]  /*2650*/  FMUL R79, R0, R79 ;  /* 0x0000004f004f7220 */ /* 0x000fe20000400000 */
[----:B------:R-:W-:Y:S01]  /*2660*/  FFMA R58, R63, R58, R56 ;  /* 0x0000003a3f3a7223 */ /* 0x000fe20000000038 */
[----:B------:R-:W-:Y:S01]  /*2670*/  FADD R63, R60, -R67 ;  /* 0x800000433c3f7221 */ /* 0x000fe20000000000 */
[----:B------:R-:W-:Y:S01]  /*2680*/  FFMA R57, R57, R62, R64 ;  /* 0x0000003e39397223 */ /* 0x000fe20000000040 */
[----:B------:R-:W-:-:S02]  /*2690*/  HADD2.F32 R60, -RZ, R6.H1_H1 ;  /* 0x30000006ff3c7230 */ /* 0x000fc40000004100 */
[----:B------:R-:W-:Y:S01]  /*26a0*/  FFMA R56, R65, R66, R114 ;  /* 0x0000004241387223 */ /* 0x000fe20000000072 */
[--C-:B------:R-:W-:Y:S02]  /*26b0*/  HADD2.F32 R64, -RZ, R7.reuse.H0_H0 ;  /* 0x20000007ff407230 */ /* 0x100fe40000004100 */
[----:B------:R-:W-:Y:S01]  /*26c0*/  FMUL R63, R0, R63 ;  /* 0x0000003f003f7220 */ /* 0x000fe20000400000 */
[----:B------:R-:W-:Y:S02]  /*26d0*/  HADD2.F32 R114, -RZ, R7.H1_H1 ;  /* 0x30000007ff727230 */ /* 0x000fe40000004100 */
[----:B------:R-:W-:Y:S01]  /*26e0*/  @P2 FADD R60, R60, 1 ;  /* 0x3f8000003c3c2421 */ /* 0x000fe20000000000 */
[----:B------:R-:W-:Y:S02]  /*26f0*/  HADD2.F32 R62, -RZ, R31.H1_H1 ;  /* 0x3000001fff3e7230 */ /* 0x000fe40000004100 */
[----:B------:R-:W-:Y:S01]  /*2700*/  @P2 FADD R64, R64, 1 ;  /* 0x3f80000040402421 */ /* 0x000fe20000000000 */
[----:B------:R-:W-:-:S02]  /*2710*/  HADD2.F32 R66, -RZ, R32.H0_H0 ;  /* 0x20000020ff427230 */ /* 0x000fc40000004100 */
[----:B------:R-:W-:Y:S01]  /*2720*/  FMUL R65, R0, R61 ;  /* 0x0000003d00417220 */ /* 0x000fe20000400000 */
[----:B------:R-:W-:Y:S01]  /*2730*/  @P2 FADD R114, R114, 1 ;  /* 0x3f80000072722421 */ /* 0x000fe20000000000 */
[----:B------:R-:W-:Y:S01]  /*2740*/  FFMA R61, R59, R60, R62 ;  /* 0x0000003c3b3d7223 */ /* 0x000fe2000000003e */
[----:B------:R-:W-:Y:S02]  /*2750*/  HADD2.F32 R62, -RZ, R33.H0_H0 ;  /* 0x20000021ff3e7230 */ /* 0x000fe40000004100 */
[----:B------:R-:W-:Y:S01]  /*2760*/  FFMA R60, R63, R64, R66 ;  /* 0x000000403f3c7223 */ /* 0x000fe20000000042 */
[----:B------:R-:W-:Y:S01]  /*2770*/  FFMA R59, R65, R114, R116 ;  /* 0x00000072413b7223 */ /* 0x000fe20000000074 */
[--C-:B------:R-:W-:Y:S02]  /*2780*/  HADD2.F32 R64, -RZ, R8.reuse.H0_H0 ;  /* 0x20000008ff407230 */ /* 0x100fe40000004100 */
[--C-:B------:R-:W-:Y:S01]  /*2790*/  FADD R63, R68, -R67.reuse ;  /* 0x80000043443f7221 */ /* 0x100fe20000000000 */
[----:B------:R-:W-:Y:S01]  /*27a0*/  FADD R65, R70, -R67 ;  /* 0x8000004346417221 */ /* 0x000fe20000000000 */
[----:B------:R-:W-:-:S02]  /*27b0*/  HADD2.F32 R66, -RZ, R8.H1_H1 ;  /* 0x30000008ff427230 */ /* 0x000fc40000004100 */
[C---:B------:R-:W-:Y:S01]  /*27c0*/  FMUL R81, R0.reuse, R81 ;  /* 0x0000005100517220 */ /* 0x040fe20000400000 */
[----:B------:R-:W-:Y:S02]  /*27d0*/  HADD2.F32 R70, -RZ, R9.H0_H0 ;  /* 0x20000009ff467230 */ /* 0x000fe40000004100 */
[----:B------:R-:W-:Y:S01]  /*27e0*/  FMUL R63, R0, R63 ;  /* 0x0000003f003f7220 */ /* 0x000fe20000400000 */
[----:B------:R-:W-:Y:S02]  /*27f0*/  HADD2.F32 R68, -RZ, R33.H1_H1 ;  /* 0x30000021ff447230 */ /* 0x000fe40000004100 */
[----:B------:R-:W-:Y:S01]  /*2800*/  @P2 FADD R64, R64, 1 ;  /* 0x3f80000040402421 */ /* 0x000fe20000000000 */
[----:B------:R-:W-:Y:S02]  /*2810*/  HADD2.F32 R114, -RZ, R34.H0_H0 ;  /* 0x20000022ff727230 */ /* 0x000fe40000004100 */
[----:B------:R-:W-:Y:S01]  /*2820*/  @P2 FADD R66, R66, 1 ;  /* 0x3f80000042422421 */ /* 0x000fe20000000000 */
[----:B------:R-:W-:Y:S01]  /*2830*/  FMUL R65, R0, R65 ;  /* 0x0000004100417220 */ /* 0x000fe20000400000 */
[----:B------:R-:W-:Y:S01]  /*2840*/  @P2 FADD R70, R70, 1 ;  /* 0x3f80000046462421 */ /* 0x000fe20000000000 */
[----:B------:R-:W-:Y:S01]  /*2850*/  FFMA R64, R63, R64, R62 ;  /* 0x000000403f407223 */ /* 0x000fe2000000003e */
[----:B------:R-:W-:Y:S01]  /*2860*/  FFMA R63, R69, R66, R68 ;  /* 0x00000042453f7223 */ /* 0x000fe20000000044 */
[----:B------:R-:W-:-:S02]  /*2870*/  HADD2.F32 R68, -RZ, R9.H1_H1 ;  /* 0x30000009ff447230 */ /* 0x000fc40000004100 */
[----:B------:R-:W-:Y:S01]  /*2880*/  FFMA R62, R65, R70, R114 ;  /* 0x00000046413e7223 */ /* 0x000fe20000000072 */
[--C-:B------:R-:W-:Y:S02]  /*2890*/  HADD2.F32 R70, -RZ, R10.reuse.H0_H0 ;  /* 0x2000000aff467230 */ /* 0x100fe40000004100 */
[----:B------:R-:W-:Y:S01]  /*28a0*/  FADD R65, R72, -R67 ;  /* 0x8000004348417221 */ /* 0x000fe20000000000 */
[----:B------:R-:W-:Y:S02]  /*28b0*/  HADD2.F32 R114, -RZ, R10.H1_H1 ;  /* 0x3000000aff727230 */ /* 0x000fe40000004100 */
[----:B------:R-:W-:Y:S01]  /*28c0*/  @P2 FADD R68, R68, 1 ;  /* 0x3f80000044442421 */ /* 0x000fe20000000000 */
[----:B------:R-:W-:Y:S02]  /*28d0*/  HADD2.F32 R66, -RZ, R34.H1_H1 ;  /* 0x30000022ff427230 */ /* 0x000fe40000004100 */
[----:B------:R-:W-:Y:S01]  /*28e0*/  FMUL R65, R0, R65 ;  /* 0x0000004100417220 */ /* 0x000fe20000400000 */
[----:B------:R-:W-:-:S02]  /*28f0*/  HADD2.F32 R72, -RZ, R35.H0_H0 ;  /* 0x20000023ff487230 */ /* 0x000fc40000004100 */
[----:B------:R-:W-:Y:S01]  /*2900*/  @P2 FADD R70, R70, 1 ;  /* 0x3f80000046462421 */ /* 0x000fe20000000000 */
[----:B------:R-:W-:Y:S02]  /*2910*/  HADD2.F32 R116, -RZ, R35.H1_H1 ;  /* 0x30000023ff747230 */ /* 0x000fe40000004100 */
[----:B------:R-:W-:Y:S01]  /*2920*/  @P2 FADD R114, R114, 1 ;  /* 0x3f80000072722421 */ /* 0x000fe20000000000 */
[----:B------:R-:W-:Y:S01]  /*2930*/  FFMA R68, R71, R68, R66 ;  /* 0x0000004447447223 */ /* 0x000fe20000000042 */
[----:B------:R-:W-:Y:S01]  /*2940*/  FFMA R66, R65, R70, R72 ;  /* 0x0000004641427223 */ /* 0x000fe20000000048 */
[----:B------:R-:W-:Y:S01]  /*2950*/  FADD R69, R74, -R67 ;  /* 0x800000434a457221 */ /* 0x000fe20000000000 */
[--C-:B------:R-:W-:Y:S02]  /*2960*/  HADD2.F32 R70, -RZ, R11.reuse.H0_H0 ;  /* 0x2000000bff467230 */ /* 0x100fe40000004100 */
[----:B------:R-:W-:Y:S01]  /*2970*/  FFMA R65, R73, R114, R116 ;  /* 0x0000007249417223 */ /* 0x000fe20000000074 */
[----:B------:R-:W-:-:S02]  /*2980*/  HADD2.F32 R74, -RZ, R11.H1_H1 ;  /* 0x3000000bff4a7230 */ /* 0x000fc40000004100 */
[----:B------:R-:W-:Y:S01]  /*2990*/  FADD R71, R76, -R67 ;  /* 0x800000434c477221 */ /* 0x000fe20000000000 */
[----:B------:R-:W-:Y:S02]  /*29a0*/  HADD2.F32 R114, -RZ, R12.H0_H0 ;  /* 0x2000000cff727230 */ /* 0x000fe40000004100 */
[----:B------:R-:W-:Y:S01]  /*29b0*/  FMUL R69, R0, R69 ;  /* 0x0000004500457220 */ /* 0x000fe20000400000 */
[--C-:B------:R-:W-:Y:S02]  /*29c0*/  HADD2.F32 R72, -RZ, R36.reuse.H0_H0 ;  /* 0x20000024ff487230 */ /* 0x100fe40000004100 */
[----:B------:R-:W-:Y:S01]  /*29d0*/  @P2 FADD R70, R70, 1 ;  /* 0x3f80000046462421 */ /* 0x000fe20000000000 */
[----:B------:R-:W-:Y:S02]  /*29e0*/  HADD2.F32 R76, -RZ, R36.H1_H1 ;  /* 0x30000024ff4c7230 */ /* 0x000fe40000004100 */
[----:B------:R-:W-:Y:S01]  /*29f0*/  @P2 FADD R74, R74, 1 ;  /* 0x3f8000004a4a2421 */ /* 0x000fe20000000000 */
[----:B------:R-:W-:-:S02]  /*2a00*/  HADD2.F32 R116, -RZ, R37.H0_H0 ;  /* 0x20000025ff747230 */ /* 0x000fc40000004100 */
[----:B------:R-:W-:Y:S01]  /*2a10*/  FMUL R73, R0, R71 ;  /* 0x0000004700497220 */ /* 0x000fe20000400000 */
        /* <DEDUP_REMOVED lines=37> */
[----:B------:R-:W-:Y:S01]  /*2c70*/  FADD R85, R85, -R67 ;  /* 0x8000004355557221 */ /* 0x000fe20000000000 */
[----:B------:R-:W-:Y:S02]  /*2c80*/  HADD2.F32 R114, -RZ, R16.H1_H1 ;  /* 0x30000010ff727230 */ /* 0x000fe40000004100 */
[----:B------:R-:W-:Y:S01]  /*2c90*/  FMUL R79, R0, R79 ;  /* 0x0000004f004f7220 */ /* 0x000fe20000400000 */
[--C-:B------:R-:W-:Y:S02]  /*2ca0*/  HADD2.F32 R84, -RZ, R41.reuse.H0_H0 ;  /* 0x20000029ff547230 */ /* 0x100fe40000004100 */
[----:B------:R-:W-:Y:S01]  /*2cb0*/  @P2 FADD R82, R82, 1 ;  /* 0x3f80000052522421 */ /* 0x000fe20000000000 */
[----:B------:R-:W-:Y:S02]  /*2cc0*/  HADD2.F32 R78, -RZ, R40.H1_H1 ;  /* 0x30000028ff4e7230 */ /* 0x000fe40000004100 */
[----:B------:R-:W-:Y:S01]  /*2cd0*/  FMUL R83, R0, R83 ;  /* 0x0000005300537220 */ /* 0x000fe20000400000 */
[----:B------:R-:W-:-:S02]  /*2ce0*/  HADD2.F32 R116, -RZ, R41.H1_H1 ;  /* 0x30000029ff747230 */ /* 0x000fc40000004100 */
[----:B------:R-:W-:Y:S01]  /*2cf0*/  @P2 FADD R80, R80, 1 ;  /* 0x3f80000050502421 */ /* 0x000fe20000000000 */
        /* <DEDUP_REMOVED lines=40> */
[----:B------:R-:W-:Y:S02]  /*2f80*/  HADD2.F32 R88, -RZ, R20.H0_H0 ;  /* 0x20000014ff587230 */ /* 0x000fe40000004100 */
[----:B------:R-:W-:Y:S01]  /*2f90*/  FFMA R84, R91, R114, R116 ;  /* 0x000000725b547223 */ /* 0x000fe20000000074 */
[----:B------:R-:W-:Y:S01]  /*2fa0*/  FADD R87, R92, -R67 ;  /* 0x800000435c577221 */ /* 0x000fe20000000000 */
[----:B------:R-:W-:-:S02]  /*2fb0*/  HADD2.F32 R114, -RZ, R21.H0_H0 ;  /* 0x20000015ff727230 */ /* 0x000fc40000004100 */
[--C-:B------:R-:W-:Y:S01]  /*2fc0*/  FADD R89, R94, -R67.reuse ;  /* 0x800000435e597221 */ /* 0x100fe20000000000 */
[--C-:B------:R-:W-:Y:S02]  /*2fd0*/  HADD2.F32 R90, -RZ, R45.reuse.H0_H0 ;  /* 0x2000002dff5a7230 */ /* 0x100fe40000004100 */
[----:B------:R-:W-:Y:S01]  /*2fe0*/  FADD R93, R93, -R67 ;  /* 0x800000435d5d7221 */ /* 0x000fe20000000000 */
[----:B------:R-:W-:Y:S02]  /*2ff0*/  HADD2.F32 R92, -RZ, R20.H1_H1 ;  /* 0x30000014ff5c7230 */ /* 0x000fe40000004100 */
[----:B------:R-:W-:Y:S01]  /*3000*/  FMUL R87, R0, R87 ;  /* 0x0000005700577220 */ /* 0x000fe20000400000 */
[----:B------:R-:W-:Y:S01]  /*3010*/  @P2 FADD R88, R88, 1 ;  /* 0x3f80000058582421 */ /* 0x000fe20000000000 */
[----:B------:R-:W-:Y:S02]  /*3020*/  HADD2.F32 R116, -RZ, R46.H0_H0 ;  /* 0x2000002eff747230 */ /* 0x000fe40000004100 */
[----:B------:R-:W-:Y:S01]  /*3030*/  FMUL R91, R0, R89 ;  /* 0x00000059005b7220 */ /* 0x000fe20000400000 */
[----:B------:R-:W-:Y:S01]  /*3040*/  @P2 FADD R114, R114, 1 ;  /* 0x3f80000072722421 */ /* 0x000fe20000000000 */
[----:B------:R-:W-:-:S02]  /*3050*/  HADD2.F32 R94, -RZ, R45.H1_H1 ;  /* 0x3000002dff5e7230 */ /* 0x000fc40000004100 */
[----:B------:R-:W-:Y:S01]  /*3060*/  FMUL R93, R0, R93 ;  /* 0x0000005d005d7220 */ /* 0x000fe20000400000 */
[----:B------:R-:W-:Y:S01]  /*3070*/  @P2 FADD R92, R92, 1 ;  /* 0x3f8000005c5c2421 */ /* 0x000fe20000000000 */
[----:B------:R-:W-:Y:S01]  /*3080*/  FFMA R89, R87, R88, R90 ;  /* 0x0000005857597223 */ /* 0x000fe2000000005a */
[----:B------:R-:W-:Y:S02]  /*3090*/  HADD2.F32 R90, -RZ, R21.H1_H1 ;  /* 0x30000015ff5a7230 */ /* 0x000fe40000004100 */
[----:B------:R-:W-:Y:S01]  /*30a0*/  FFMA R87, R91, R114, R116 ;  /* 0x000000725b577223 */ /* 0x000fe20000000074 */
[--C-:B------:R-:W-:Y:S01]  /*30b0*/  FADD R95, R95, -R67.reuse ;  /* 0x800000435f5f7221 */ /* 0x100fe20000000000 */
[----:B------:R-:W-:Y:S02]  /*30c0*/  HADD2.F32 R114, -RZ, R22.H1_H1 ;  /* 0x30000016ff727230 */ /* 0x000fe40000004100 */
[----:B------:R-:W-:Y:S01]  /*30d0*/  FFMA R88, R93, R92, R94 ;  /* 0x0000005c5d587223 */ /* 0x000fe2000000005e */
[----:B------:R-:W-:Y:S01]  /*30e0*/  FADD R97, R97, -R67 ;  /* 0x8000004361617221 */ /* 0x000fe20000000000 */
[----:B------:R-:W-:-:S02]  /*30f0*/  HADD2.F32 R92, -RZ, R46.H1_H1 ;  /* 0x3000002eff5c7230 */ /* 0x000fc40000004100 */
[----:B------:R-:W-:Y:S01]  /*3100*/  FMUL R95, R0, R95 ;  /* 0x0000005f005f7220 */ /* 0x000fe20000400000 */
[----:B------:R-:W-:Y:S01]  /*3110*/  @P2 FADD R90, R90, 1 ;  /* 0x3f8000005a5a2421 */ /* 0x000fe20000000000 */
[----:B------:R-:W-:Y:S02]  /*3120*/  HADD2.F32 R116, -RZ, R47.H1_H1 ;  /* 0x3000002fff747230 */ /* 0x000fe40000004100 */
[----:B------:R-:W-:Y:S01]  /*3130*/  FMUL R93, R0, R97 ;  /* 0x00000061005d7220 */ /* 0x000fe20000400000 */
[----:B------:R-:W-:Y:S01]  /*3140*/  @P2 FADD R114, R114, 1 ;  /* 0x3f80000072722421 */ /* 0x000fe20000000000 */
[----:B------:R-:W-:Y:S01]  /*3150*/  FFMA R97, R95, R90, R92 ;  /* 0x0000005a5f617223 */ /* 0x000fe2000000005c */
[--C-:B------:R-:W-:Y:S01]  /*3160*/  FADD R95, R100, -R67.reuse ;  /* 0x80000043645f7221 */ /* 0x100fe20000000000 */
[----:B------:R-:W-:Y:S02]  /*3170*/  HADD2.F32 R100, -RZ, R23.H0_H0 ;  /* 0x20000017ff647230 */ /* 0x000fe40000004100 */
[----:B------:R-:W-:Y:S01]  /*3180*/  FFMA R90, R93, R114, R116 ;  /* 0x000000725d5a7223 */ /* 0x000fe20000000074 */
[----:B------:R-:W-:Y:S01]  /*3190*/  FADD R93, R98, -R67 ;  /* 0x80000043625d7221 */ /* 0x000fe20000000000 */
[----:B------:R-:W-:-:S02]  /*31a0*/  HADD2.F32 R94, -RZ, R22.H0_H0 ;  /* 0x20000016ff5e7230 */ /* 0x000fc40000004100 */
[--C-:B------:R-:W-:Y:S01]  /*31b0*/  FADD R91, R96, -R67.reuse ;  /* 0x80000043605b7221 */ /* 0x100fe20000000000 */
[----:B------:R-:W-:Y:S02]  /*31c0*/  HADD2.F32 R92, -RZ, R48.H0_H0 ;  /* 0x20000030ff5c7230 */ /* 0x000fe40000004100 */
[----:B------:R-:W-:Y:S01]  /*31d0*/  FMUL R93, R0, R93 ;  /* 0x0000005d005d7220 */ /* 0x000fe20000400000 */
[----:B------:R-:W-:Y:S01]  /*31e0*/  @P2 FADD R100, R100, 1 ;  /* 0x3f80000064642421 */ /* 0x000fe20000000000 */
[----:B------:R-:W-:Y:S02]  /*31f0*/  HADD2.F32 R96, -RZ, R47.H0_H0 ;  /* 0x2000002fff607230 */ /* 0x000fe40000004100 */
[----:B------:R-:W-:Y:S01]  /*3200*/  FMUL R91, R0, R91 ;  /* 0x0000005b005b7220 */ /* 0x000fe20000400000 */
[----:B------:R-:W-:Y:S01]  /*3210*/  @P2 FADD R94, R94, 1 ;  /* 0x3f8000005e5e2421 */ /* 0x000fe20000000000 */
[----:B------:R-:W-:Y:S02]  /*3220*/  HADD2.F32 R98, -RZ, R24.H0_H0 ;  /* 0x20000018ff627230 */ /* 0x000fe40000004100 */
[----:B------:R-:W-:Y:S01]  /*3230*/  FFMA R100, R93, R100, R92 ;  /* 0x000000645d647223 */ /* 0x000fe2000000005c */
[----:B------:R-:W-:Y:S01]  /*3240*/  FADD R93, R102, -R67 ;  /* 0x80000043665d7221 */ /* 0x000fe20000000000 */
[----:B------:R-:W-:-:S02]  /*3250*/  HADD2.F32 R102, -RZ, R25.H1_H1 ;  /* 0x30000019ff667230 */ /* 0x000fc40000004100 */
[----:B------:R-:W-:Y:S01]  /*3260*/  FFMA R91, R91, R94, R96 ;  /* 0x0000005e5b5b7223 */ /* 0x000fe20000000060 */
[--C-:B------:R-:W-:Y:S01]  /*3270*/  FADD R103, R103, -R67.reuse ;  /* 0x8000004367677221 */ /* 0x100fe20000000000 */
[----:B------:R-:W-:Y:S02]  /*3280*/  HADD2.F32 R94, -RZ, R23.H1_H1 ;  /* 0x30000017ff5e7230 */ /* 0x000fe40000004100 */
[----:B------:R-:W-:Y:S01]  /*3290*/  FADD R99, R99, -R67 ;  /* 0x8000004363637221 */ /* 0x000fe20000000000 */
[----:B------:R-:W-:Y:S02]  /*32a0*/  HADD2.F32 R114, -RZ, R49.H0_H0 ;  /* 0x20000031ff727230 */ /* 0x000fe40000004100 */
[----:B------:R-:W-:Y:S01]  /*32b0*/  FMUL R95, R0, R95 ;  /* 0x0000005f005f7220 */ /* 0x000fe20000400000 */
[----:B------:R-:W-:Y:S01]  /*32c0*/  @P2 FADD R98, R98, 1 ;  /* 0x3f80000062622421 */ /* 0x000fe20000000000 */
[----:B------:R-:W-:Y:S02]  /*32d0*/  HADD2.F32 R116, -RZ, R50.H1_H1 ;  /* 0x30000032ff747230 */ /* 0x000fe40000004100 */
[----:B------:R-:W-:Y:S01]  /*32e0*/  FMUL R103, R0, R103 ;  /* 0x0000006700677220 */ /* 0x000fe20000400000 */
[----:B------:R-:W-:Y:S01]  /*32f0*/  @P2 FADD R102, R102, 1 ;  /* 0x3f80000066662421 */ /* 0x000fe20000000000 */
[----:B------:R-:W-:-:S02]  /*3300*/  HADD2.F32 R96, -RZ, R48.H1_H1 ;  /* 0x30000030ff607230 */ /* 0x000fc40000004100 */
[----:B------:R-:W-:Y:S01]  /*3310*/  FMUL R99, R0, R99 ;  /* 0x0000006300637220 */ /* 0x000fe20000400000 */
[----:B------:R-:W-:Y:S01]  /*3320*/  @P2 FADD R94, R94, 1 ;  /* 0x3f8000005e5e2421 */ /* 0x000fe20000000000 */
[----:B------:R-:W-:Y:S01]  /*3330*/  FFMA R98, R95, R98, R114 ;  /* 0x000000625f627223 */ /* 0x000fe20000000072 */
[----:B------:R-:W-:Y:S02]  /*3340*/  HADD2.F32 R92, -RZ, R24.H1_H1 ;  /* 0x30000018ff5c7230 */ /* 0x000fe40000004100 */
[--C-:B------:R-:W-:Y:S01]  /*3350*/  FADD R101, R101, -R67.reuse ;  /* 0x8000004365657221 */ /* 0x100fe20000000000 */
[----:B------:R-:W-:Y:S02]  /*3360*/  HADD2.F32 R114, -RZ, R25.H0_H0 ;  /* 0x20000019ff727230 */ /* 0x000fe40000004100 */
[----:B------:R-:W-:Y:S01]  /*3370*/  FFMA R113, R103, R102, R116 ;  /* 0x0000006667717223 */ /* 0x000fe20000000074 */
[----:B------:R-:W-:Y:S01]  /*3380*/  FADD R103, R104, -R67 ;  /* 0x8000004368677221 */ /* 0x000fe20000000000 */
[----:B------:R-:W-:Y:S01]  /*3390*/  FFMA R99, R99, R94, R96 ;  /* 0x0000005e63637223 */ /* 0x000fe20000000060 */
[----:B------:R-:W0:Y:S01]  /*33a0*/  LDC.U8 R104, c[0x0][0x404] ;  /* 0x00010100ff687b82 */ /* 0x000e220000000000 */
[----:B------:R-:W-:-:S02]  /*33b0*/  HADD2.F32 R94, -RZ, R49.H1_H1 ;  /* 0x30000031ff5e7230 */ /* 0x000fc40000004100 */
[----:B------:R-:W-:Y:S01]  /*33c0*/  FMUL R93, R0, R93 ;  /* 0x0000005d005d7220 */ /* 0x000fe20000400000 */
[----:B------:R-:W-:Y:S02]  /*33d0*/  HADD2.F32 R96, -RZ, R50.H0_H0 ;  /* 0x20000032ff607230 */ /* 0x000fe40000004100 */
[----:B------:R-:W-:Y:S01]  /*33e0*/  @P2 FADD R92, R92, 1 ;  /* 0x3f8000005c5c2421 */ /* 0x000fe20000000000 */
[----:B------:R-:W-:Y:S01]  /*33f0*/  FMUL R101, R0, R101 ;  /* 0x0000006500657220 */ /* 0x000fe20000400000 */
[----:B------:R-:W-:Y:S01]  /*3400*/  @P2 FADD R114, R114, 1 ;  /* 0x3f80000072722421 */ /* 0x000fe20000000000 */
[----:B------:R-:W-:Y:S01]  /*3410*/  FADD R105, R105, -R67 ;  /* 0x8000004369697221 */ /* 0x000fe20000000000 */
[----:B------:R-:W-:Y:S02]  /*3420*/  HADD2.F32 R102, -RZ, R51.H1_H1 ;  /* 0x30000033ff667230 */ /* 0x000fe40000004100 */
[----:B------:R-:W-:Y:S01]  /*3430*/  FFMA R115, R101, R92, R94 ;  /* 0x0000005c65737223 */ /* 0x000fe2000000005e */
[----:B------:R-:W-:Y:S01]  /*3440*/  FFMA R114, R93, R114, R96 ;  /* 0x000000725d727223 */ /* 0x000fe20000000060 */
[----:B------:R-:W1:Y:S01]  /*3450*/  S2R R92, SR_CTAID.X ;  /* 0x00000000005c7919 */ /* 0x000e620000002500 */
[----:B------:R-:W-:-:S02]  /*3460*/  HADD2.F32 R96, -RZ, R26.H1_H1 ;  /* 0x3000001aff607230 */ /* 0x000fc40000004100 */
[----:B------:R-:W-:Y:S01]  /*3470*/  FMUL R105, R0, R105 ;  /* 0x0000006900697220 */ /* 0x000fe20000400000 */
[----:B------:R-:W-:Y:S01]  /*3480*/  HADD2.F32 R116, -RZ, R26.H0_H0 ;  /* 0x2000001aff747230 */ /* 0x000fe20000004100 */
[----:B------:R-:W2:Y:S01]  /*3490*/  S2R R93, SR_TID.X ;  /* 0x00000000005d7919 */ /* 0x000ea20000002100 */
[--C-:B------:R-:W-:Y:S01]  /*34a0*/  FADD R117, R110, -R67.reuse ;  /* 0x800000436e757221 */ /* 0x100fe20000000000 */
[----:B------:R-:W-:Y:S01]  /*34b0*/  @P2 FADD R96, R96, 1 ;  /* 0x3f80000060602421 */ /* 0x000fe20000000000 */
[----:B------:R-:W-:Y:S02]  /*34c0*/  HADD2.F32 R110, -RZ, R27.H0_H0 ;  /* 0x2000001bff6e7230 */ /* 0x000fe40000004100 */
[--C-:B------:R-:W-:Y:S01]  /*34d0*/  FADD R95, R106, -R67.reuse ;  /* 0x800000436a5f7221 */ /* 0x100fe20000000000 */
[----:B------:R-:W-:Y:S01]  /*34e0*/  FADD R119, R111, -R67 ;  /* 0x800000436f777221 */ /* 0x000fe20000000000 */
[----:B------:R-:W-:Y:S02]  /*34f0*/  HADD2.F32 R94, -RZ, R51.H0_H0 ;  /* 0x20000033ff5e7230 */ /* 0x000fe40000004100 */
[----:B------:R-:W-:Y:S01]  /*3500*/  FFMA R111, R105, R96, R102 ;  /* 0x00000060696f7223 */ /* 0x000fe20000000066 */
[----:B------:R-:W-:Y:S01]  /*3510*/  FMUL R103, R0, R103 ;  /* 0x0000006700677220 */ /* 0x000fe20000400000 */
[----:B0-----:R-:W-:Y:S01]  /*3520*/  ISETP.NE.AND P1, PT, R104, RZ, PT ;  /* 0x000000ff6800720c */ /* 0x001fe20003f25270 */
[----:B------:R-:W-:Y:S01]  /*3530*/  @P2 FADD R116, R116, 1 ;  /* 0x3f80000074742421 */ /* 0x000fe20000000000 */
[----:B------:R-:W-:-:S02]  /*3540*/  HADD2.F32 R96, -RZ, R52.H0_H0 ;  /* 0x20000034ff607230 */ /* 0x000fc40000004100 */
[--C-:B------:R-:W-:Y:S01]  /*3550*/  FADD R107, R107, -R67.reuse ;  /* 0x800000436b6b7221 */ /* 0x100fe20000000000 */
[----:B------:R-:W-:Y:S02]  /*3560*/  HADD2.F32 R102, -RZ, R27.H1_H1 ;  /* 0x3000001bff667230 */ /* 0x000fe40000004100 */
[--C-:B------:R-:W-:Y:S01]  /*3570*/  FADD R101, R108, -R67.reuse ;  /* 0x800000436c657221 */ /* 0x100fe20000000000 */
[----:B------:R-:W-:Y:S01]  /*3580*/  FADD R109, R109, -R67 ;  /* 0x800000436d6d7221 */ /* 0x000fe20000000000 */
[----:B------:R-:W-:Y:S01]  /*3590*/  FMUL R95, R0, R95 ;  /* 0x0000005f005f7220 */ /* 0x000fe20000400000 */
[----:B------:R-:W-:Y:S01]  /*35a0*/  @P2 FADD R110, R110, 1 ;  /* 0x3f8000006e6e2421 */ /* 0x000fe20000000000 */
[----:B------:R-:W-:Y:S01]  /*35b0*/  FFMA R116, R103, R116, R94 ;  /* 0x0000007467747223 */ /* 0x000fe2000000005e */
[----:B------:R-:W-:Y:S02]  /*35c0*/  HADD2.F32 R106, -RZ, R52.H1_H1 ;  /* 0x30000034ff6a7230 */ /* 0x000fe40000004100 */
[C---:B------:R-:W-:Y:S01]  /*35d0*/  FMUL R107, R0.reuse, R107 ;  /* 0x0000006b006b7220 */ /* 0x040fe20000400000 */
[----:B------:R-:W-:Y:S01]  /*35e0*/  FMUL R101, R0, R101 ;  /* 0x0000006500657220 */ /* 0x000fe20000400000 */
[----:B------:R-:W-:Y:S01]  /*35f0*/  @P1 FMUL R58, R58, R2 ;  /* 0x000000023a3a1220 */ /* 0x000fe20000400000 */
[----:B------:R-:W-:Y:S01]  /*3600*/  FMUL R67, R0, R109 ;  /* 0x0000006d00437220 */ /* 0x000fe20000400000 */
[----:B------:R-:W-:Y:S01]  /*3610*/  @P2 FADD R102, R102, 1 ;  /* 0x3f80000066662421 */ /* 0x000fe20000000000 */
[C---:B------:R-:W-:Y:S01]  /*3620*/  FMUL R117, R0.reuse, R117 ;  /* 0x0000007500757220 */ /* 0x040fe20000400000 */
[----:B------:R-:W-:Y:S01]  /*3630*/  FMUL R94, R0, R119 ;  /* 0x00000077005e7220 */ /* 0x000fe20000400000 */
[----:B------:R-:W-:Y:S01]  /*3640*/  FFMA R110, R95, R110, R96 ;  /* 0x0000006e5f6e7223 */ /* 0x000fe20000000060 */
[----:B------:R-:W-:-:S02]  /*3650*/  HADD2.F32 R108, -RZ, R28.H0_H0 ;  /* 0x2000001cff6c7230 */ /* 0x000fc40000004100 */
[-C--:B------:R-:W-:Y:S01]  /*3660*/  @P1 FMUL R57, R57, R2.reuse ;  /* 0x0000000239391220 */ /* 0x080fe20000400000 */
[----:B-1----:R-:W-:Y:S01]  /*3670*/  SHF.L.U32 R95, R92, 0x7, RZ ;  /* 0x000000075c5f7819 */ /* 0x002fe200000006ff */
[-C--:B------:R-:W-:Y:S01]  /*3680*/  @P1 FMUL R56, R56, R2.reuse ;  /* 0x0000000238381220 */ /* 0x080fe20000400000 */
[----:B--2---:R-:W-:Y:S01]  /*3690*/  LOP3.LUT R0, R93, 0x7f, RZ, 0xc0, !PT ;  /* 0x0000007f5d007812 */ /* 0x004fe200078ec0ff */
[----:B------:R-:W-:Y:S01]  /*36a0*/  @P1 FMUL R61, R61, R2 ;  /* 0x000000023d3d1220 */ /* 0x000fe20000400000 */
[----:B------:R-:W-:Y:S01]  /*36b0*/  FFMA R109, R107, R102, R106 ;  /* 0x000000666b6d7223 */ /* 0x000fe2000000006a */
[----:B------:R-:W-:Y:S01]  /*36c0*/  HADD2.F32 R96, -RZ, R53.H0_H0 ;  /* 0x20000035ff607230 */ /* 0x000fe20000004100 */
[----:B------:R-:W-:Y:S01]  /*36d0*/  F2FP.SATFINITE.E4M3.F32.PACK_AB_MERGE_C R119, RZ, R58, RZ ;  /* 0x0000003aff77723e */ /* 0x000fe200048070ff */
[----:B------:R-:W-:Y:S02]  /*36e0*/  HADD2.F32 R102, -RZ, R28.H1_H1 ;  /* 0x3000001cff667230 */ /* 0x000fe40000004100 */
[----:B------:R-:W-:Y:S01]  /*36f0*/  @P2 FADD R108, R108, 1 ;  /* 0x3f8000006c6c2421 */ /* 0x000fe20000000000 */
[----:B------:R-:W-:Y:S01]  /*3700*/  LOP3.LUT R0, R0, 0x80, R95, 0xf8, !PT ;  /* 0x0000008000007812 */ /* 0x000fe200078ef85f */
[-C--:B------:R-:W-:Y:S01]  /*3710*/  @P1 FMUL R60, R60, R2.reuse ;  /* 0x000000023c3c1220 */ /* 0x080fe20000400000 */
[----:B------:R-:W-:Y:S01]  /*3720*/  F2FP.SATFINITE.E4M3.F32.PACK_AB_MERGE_C R58, RZ, R57, RZ ;  /* 0x00000039ff3a723e */ /* 0x000fe200048070ff */
[----:B------:R-:W-:Y:S01]  /*3730*/  @P1 FMUL R59, R59, R2 ;  /* 0x000000023b3b1220 */ /* 0x000fe20000400000 */
[----:B------:R-:W-:Y:S01]  /*3740*/  HADD2.F32 R95, -RZ, R29.H1_H1 ;  /* 0x3000001dff5f7230 */ /* 0x000fe20000004100 */
[----:B------:R-:W-:Y:S01]  /*3750*/  F2FP.SATFINITE.E4M3.F32.PACK_AB_MERGE_C R118, RZ, R56, RZ ;  /* 0x00000038ff76723e */ /* 0x000fe200048070ff */
[-C--:B------:R-:W-:Y:S01]  /*3760*/  @P1 FMUL R64, R64, R2.reuse ;  /* 0x0000000240401220 */ /* 0x080fe20000400000 */
[----:B------:R-:W-:Y:S01]  /*3770*/  F2FP.SATFINITE.E4M3.F32.PACK_AB_MERGE_C R57, RZ, R61, RZ ;  /* 0x0000003dff39723e */ /* 0x000fe200048070ff */
[----:B------:R-:W-:Y:S01]  /*3780*/  @P1 FMUL R63, R63, R2 ;  /* 0x000000023f3f1220 */ /* 0x000fe20000400000 */
[----:B------:R-:W-:-:S02]  /*3790*/  HADD2.F32 R104, -RZ, R53.H1_H1 ;  /* 0x30000035ff687230 */ /* 0x000fc40000004100 */
[----:B------:R-:W-:Y:S01]  /*37a0*/  FFMA R108, R101, R108, R96 ;  /* 0x0000006c656c7223 */ /* 0x000fe20000000060 */
[----:B------:R-:W-:Y:S01]  /*37b0*/  @P2 FADD R102, R102, 1 ;  /* 0x3f80000066662421 */ /* 0x000fe20000000000 */
[--C-:B------:R-:W-:Y:S01]  /*37c0*/  HADD2.F32 R101, -RZ, R54.reuse.H1_H1 ;  /* 0x30000036ff657230 */ /* 0x100fe20000004100 */
[----:B------:R-:W-:Y:S01]  /*37d0*/  PRMT R118, R57, 0x7604, R118 ;  /* 0x0000760439767816 */ /* 0x000fe20000000076 */
[----:B------:R-:W-:Y:S01]  /*37e0*/  HADD2.F32 R96, -RZ, R29.H0_H0 ;  /* 0x2000001dff607230 */ /* 0x000fe20000004100 */
[----:B------:R-:W-:Y:S01]  /*37f0*/  F2FP.SATFINITE.E4M3.F32.PACK_AB_MERGE_C R60, RZ, R60, RZ ;  /* 0x0000003cff3c723e */ /* 0x000fe200048070ff */
[----:B------:R-:W-:Y:S01]  /*3800*/  @P2 FADD R95, R95, 1 ;  /* 0x3f8000005f5f2421 */ /* 0x000fe20000000000 */
[----:B------:R-:W-:Y:S01]  /*3810*/  F2FP.SATFINITE.E4M3.F32.PACK_AB_MERGE_C R59, RZ, R59, RZ ;  /* 0x0000003bff3b723e */ /* 0x000fe200048070ff */
[----:B------:R-:W-:Y:S01]  /*3820*/  @P1 FMUL R69, R69, R2 ;  /* 0x0000000245451220 */ /* 0x000fe20000400000 */
[----:B------:R-:W-:Y:S01]  /*3830*/  F2FP.SATFINITE.E4M3.F32.PACK_AB_MERGE_C R64, RZ, R64, RZ ;  /* 0x00000040ff40723e */ /* 0x000fe200048070ff */
[----:B------:R-:W-:Y:S01]  /*3840*/  @P1 FMUL R74, R74, R2 ;  /* 0x000000024a4a1220 */ /* 0x000fe20000400000 */
[----:B------:R-:W-:Y:S01]  /*3850*/  F2FP.SATFINITE.E4M3.F32.PACK_AB_MERGE_C R57, RZ, R63, RZ ;  /* 0x0000003fff39723e */ /* 0x000fe200048070ff */
[----:B------:R-:W-:Y:S01]  /*3860*/  FFMA R67, R67, R102, R104 ;  /* 0x0000006643437223 */ /* 0x000fe20000000068 */
[----:B------:R-:W-:Y:S01]  /*3870*/  PRMT R63, R59, 0x7604, R60 ;  /* 0x000076043b3f7816 */ /* 0x000fe2000000003c */
[----:B------:R-:W-:-:S02]  /*3880*/  HADD2.F32 R102, -RZ, R54.H0_H0 ;  /* 0x20000036ff667230 */ /* 0x000fc40000004100 */
[----:B------:R-:W-:Y:S01]  /*3890*/  FFMA R61, R94, R95, R101 ;  /* 0x0000005f5e3d7223 */ /* 0x000fe20000000065 */
[----:B------:R-:W-:Y:S01]  /*38a0*/  PRMT R60, R57, 0x7604, R64 ;  /* 0x00007604393c7816 */ /* 0x000fe20000000040 */
[----:B------:R-:W-:Y:S01]  /*38b0*/  @P2 FADD R96, R96, 1 ;  /* 0x3f80000060602421 */ /* 0x000fe20000000000 */
[----:B------:R-:W-:Y:S01]  /*38c0*/  F2FP.SATFINITE.E4M3.F32.PACK_AB_MERGE_C R94, RZ, R69, RZ ;  /* 0x00000045ff5e723e */ /* 0x000fe200048070ff */
[----:B------:R-:W-:Y:S01]  /*38d0*/  @P1 FMUL R79, R79, R2 ;  /* 0x000000024f4f1220 */ /* 0x000fe20000400000 */
[----:B------:R-:W-:Y:S01]  /*38e0*/  F2FP.SATFINITE.E4M3.F32.PACK_AB_MERGE_C R57, RZ, R74, RZ ;  /* 0x0000004aff39723e */ /* 0x000fe200048070ff */
[----:B------:R-:W-:Y:S01]  /*38f0*/  @P1 FMUL R78, R78, R2 ;  /* 0x000000024e4e1220 */ /* 0x000fe20000400000 */
[----:B------:R-:W-:Y:S01]  /*3900*/  FFMA R117, R117, R96, R102 ;  /* 0x0000006075757223 */ /* 0x000fe20000000066 */
[-C--:B------:R-:W-:Y:S01]  /*3910*/  @P1 FMUL R97, R97, R2.reuse ;  /* 0x0000000261611220 */ /* 0x080fe20000400000 */
[----:B------:R-:W-:Y:S01]  /*3920*/  PRMT R94, R57, 0x7604, R94 ;  /* 0x00007604395e7816 */ /* 0x000fe2000000005e */
[-C--:B------:R-:W-:Y:S01]  /*3930*/  @P1 FMUL R87, R87, R2.reuse ;  /* 0x0000000257571220 */ /* 0x080fe20000400000 */
[----:B------:R-:W-:Y:S01]  /*3940*/  F2FP.SATFINITE.E4M3.F32.PACK_AB_MERGE_C R102, RZ, R79, RZ ;  /* 0x0000004fff66723e */ /* 0x000fe200048070ff */
[----:B------:R-:W-:Y:S01]  /*3950*/  @P1 FMUL R77, R77, R2 ;  /* 0x000000024d4d1220 */ /* 0x000fe20000400000 */
[----:B------:R-:W-:Y:S01]  /*3960*/  F2FP.SATFINITE.E4M3.F32.PACK_AB_MERGE_C R57, RZ, R78, RZ ;  /* 0x0000004eff39723e */ /* 0x000fe200048070ff */
[-C--:B------:R-:W-:Y:S01]  /*3970*/  @P1 FMUL R76, R76, R2.reuse ;  /* 0x000000024c4c1220 */ /* 0x080fe20000400000 */
[----:B------:R-:W-:Y:S01]  /*3980*/  F2FP.SATFINITE.E4M3.F32.PACK_AB_MERGE_C R106, RZ, R87, RZ ;  /* 0x00000057ff6a723e */ /* 0x000fe200048070ff */
[-C--:B------:R-:W-:Y:S01]  /*3990*/  @P1 FMUL R62, R62, R2.reuse ;  /* 0x000000023e3e1220 */ /* 0x080fe20000400000 */
[----:B------:R-:W-:Y:S01]  /*39a0*/  PRMT R102, R57, 0x7604, R102 ;  /* 0x0000760439667816 */ /* 0x000fe20000000066 */
[-C--:B------:R-:W-:Y:S01]  /*39b0*/  @P1 FMUL R68, R68, R2.reuse ;  /* 0x0000000244441220 */ /* 0x080fe20000400000 */
[----:B------:R-:W-:Y:S01]  /*39c0*/  F2FP.SATFINITE.E4M3.F32.PACK_AB_MERGE_C R57, RZ, R97, RZ ;  /* 0x00000061ff39723e */ /* 0x000fe200048070ff */
[-C--:B------:R-:W-:Y:S01]  /*39d0*/  @P1 FMUL R66, R66, R2.reuse ;  /* 0x0000000242421220 */ /* 0x080fe20000400000 */
[-C--:B------:R-:W-:Y:S01]  /*39e0*/  @P1 FMUL R65, R65, R2.reuse ;  /* 0x0000000241411220 */ /* 0x080fe20000400000 */
[-C--:B------:R-:W-:Y:S01]  /*39f0*/  @P1 FMUL R100, R100, R2.reuse ;  /* 0x0000000264641220 */ /* 0x080fe20000400000 */
[----:B------:R-:W-:Y:S01]  /*3a00*/  PRMT R106, R57, 0x7604, R106 ;  /* 0x00007604396a7816 */ /* 0x000fe2000000006a */
[-C--:B------:R-:W-:Y:S01]  /*3a10*/  @P1 FMUL R99, R99, R2.reuse ;  /* 0x0000000263631220 */ /* 0x080fe20000400000 */
[----:B------:R-:W0:Y:S01]  /*3a20*/  LDC.64 R56, c[0x0][0x3c8] ;  /* 0x0000f200ff387b82 */ /* 0x000e220000000a00 */
[-C--:B------:R-:W-:Y:S01]  /*3a30*/  @P1 FMUL R110, R110, R2.reuse ;  /* 0x000000026e6e1220 */ /* 0x080fe20000400000 */
[-C--:B------:R-:W-:Y:S01]  /*3a40*/  @P1 FMUL R109, R109, R2.reuse ;  /* 0x000000026d6d1220 */ /* 0x080fe20000400000 */
[----:B------:R-:W-:Y:S01]  /*3a50*/  F2FP.SATFINITE.E4M3.F32.PACK_AB_MERGE_C R96, RZ, R77, RZ ;  /* 0x0000004dff60723e */ /* 0x000fe200048070ff */
[----:B------:R-:W-:Y:S01]  /*3a60*/  @P1 FMUL R75, R75, R2 ;  /* 0x000000024b4b1220 */ /* 0x000fe20000400000 */
[----:B------:R-:W-:Y:S01]  /*3a70*/  F2FP.SATFINITE.E4M3.F32.PACK_AB_MERGE_C R59, RZ, R76, RZ ;  /* 0x0000004cff3b723e */ /* 0x000fe200048070ff */
[-C--:B------:R-:W-:Y:S01]  /*3a80*/  @P1 FMUL R81, R81, R2.reuse ;  /* 0x0000000251511220 */ /* 0x080fe20000400000 */
[-C--:B------:R-:W-:Y:S01]  /*3a90*/  @P1 FMUL R86, R86, R2.reuse ;  /* 0x0000000256561220 */ /* 0x080fe20000400000 */
[-C--:B------:R-:W-:Y:S01]  /*3aa0*/  @P1 FMUL R98, R98, R2.reuse ;  /* 0x0000000262621220 */ /* 0x080fe20000400000 */
[-C--:B------:R-:W-:Y:S01]  /*3ab0*/  @P1 FMUL R115, R115, R2.reuse ;  /* 0x0000000273731220 */ /* 0x080fe20000400000 */
[-C--:B------:R-:W-:Y:S01]  /*3ac0*/  @P1 FMUL R108, R108, R2.reuse ;  /* 0x000000026c6c1220 */ /* 0x080fe20000400000 */
[----:B------:R-:W-:Y:S01]  /*3ad0*/  @P1 FMUL R67, R67, R2 ;  /* 0x0000000243431220 */ /* 0x000fe20000400000 */
[----:B------:R-:W-:Y:S01]  /*3ae0*/  F2FP.SATFINITE.E4M3.F32.PACK_AB_MERGE_C R62, RZ, R62, RZ ;  /* 0x0000003eff3e723e */ /* 0x000fe200048070ff */
[----:B------:R-:W-:Y:S01]  /*3af0*/  @P1 FMUL R73, R73, R2 ;  /* 0x0000000249491220 */ /* 0x000fe20000400000 */
[----:B------:R-:W-:Y:S01]  /*3b00*/  F2FP.SATFINITE.E4M3.F32.PACK_AB_MERGE_C R95, RZ, R68, RZ ;  /* 0x00000044ff5f723e */ /* 0x000fe200048070ff */
[----:B------:R-:W-:Y:S01]  /*3b10*/  IMAD R77, R3, 0x1900, R0 ;  /* 0x00001900034d7824 */ /* 0x000fe200078e0200 */
[----:B------:R-:W-:Y:S01]  /*3b20*/  F2FP.SATFINITE.E4M3.F32.PACK_AB_MERGE_C R66, RZ, R66, RZ ;  /* 0x00000042ff42723e */ /* 0x000fe200048070ff */
[-C--:B------:R-:W-:Y:S01]  /*3b30*/  @P1 FMUL R71, R71, R2.reuse ;  /* 0x0000000247471220 */ /* 0x080fe20000400000 */
[----:B------:R-:W-:Y:S01]  /*3b40*/  F2FP.SATFINITE.E4M3.F32.PACK_AB_MERGE_C R65, RZ, R65, RZ ;  /* 0x00000041ff41723e */ /* 0x000fe200048070ff */
[-C--:B------:R-:W-:Y:S01]  /*3b50*/  @P1 FMUL R72, R72, R2.reuse ;  /* 0x0000000248481220 */ /* 0x080fe20000400000 */
[-C--:B------:R-:W-:Y:S01]  /*3b60*/  @P1 FMUL R70, R70, R2.reuse ;  /* 0x0000000246461220 */ /* 0x080fe20000400000 */
[----:B------:R-:W-:Y:S01]  /*3b70*/  PRMT R119, R58, 0x7604, R119 ;  /* 0x000076043a777816 */ /* 0x000fe20000000077 */
[-C--:B------:R-:W-:Y:S01]  /*3b80*/  @P1 FMUL R85, R85, R2.reuse ;  /* 0x0000000255551220 */ /* 0x080fe20000400000 */
[----:B------:R-:W-:Y:S01]  /*3b90*/  PRMT R96, R59, 0x7604, R96 ;  /* 0x000076043b607816 */ /* 0x000fe20000000060 */
        /* <DEDUP_REMOVED lines=26> */
[----:B------:R-:W-:Y:S01]  /*3d40*/  @P1 FMUL R111, R111, R2 ;  /* 0x000000026f6f1220 */ /* 0x000fe20000400000 */
[----:B------:R-:W-:-:S02]  /*3d50*/  F2FP.SATFINITE.E4M3.F32.PACK_AB_MERGE_C R95, RZ, R73, RZ ;  /* 0x00000049ff5f723e */ /* 0x000fc400048070ff */
[----:B------:R-:W-:Y:S02]  /*3d60*/  IADD3 R75, PT, PT, R77, 0x100, RZ ;  /* 0x000001004d4b7810 */ /* 0x000fe40007ffe0ff */
[----:B------:R-:W-:Y:S02]  /*3d70*/  F2FP.SATFINITE.E4M3.F32.PACK_AB_MERGE_C R65, RZ, R71, RZ ;  /* 0x00000047ff41723e */ /* 0x000fe400048070ff */
[----:B------:R-:W-:Y:S01]  /*3d80*/  F2FP.SATFINITE.E4M3.F32.PACK_AB_MERGE_C R72, RZ, R72, RZ ;  /* 0x00000048ff48723e */ /* 0x000fe200048070ff */
[----:B0-----:R-:W-:Y:S01]  /*3d90*/  IMAD.WIDE.U32 R74, R75, 0x2, R56 ;  /* 0x000000024b4a7825 */ /* 0x001fe200078e0038 */
[----:B------:R-:W-:Y:S02]  /*3da0*/  IADD3 R73, PT, PT, R77, 0x200, RZ ;  /* 0x000002004d497810 */ /* 0x000fe40007ffe0ff */
[----:B------:R-:W-:Y:S02]  /*3db0*/  F2FP.SATFINITE.E4M3.F32.PACK_AB_MERGE_C R70, RZ, R70, RZ ;  /* 0x00000046ff46723e */ /* 0x000fe400048070ff */
[----:B------:R-:W-:-:S02]  /*3dc0*/  PRMT R98, R99, 0x7604, R100 ;  /* 0x0000760463627816 */ /* 0x000fc40000000064 */
[----:B------:R-:W-:Y:S02]  /*3dd0*/  PRMT R110, R109, 0x7604, R110 ;  /* 0x000076046d6e7816 */ /* 0x000fe4000000006e */
[----:B------:R-:W-:Y:S02]  /*3de0*/  IADD3 R71, PT, PT, R77, 0x300, RZ ;  /* 0x000003004d477810 */ /* 0x000fe40007ffe0ff */
[----:B------:R-:W-:Y:S02]  /*3df0*/  PRMT R104, R59, 0x7604, R104 ;  /* 0x000076043b687816 */ /* 0x000fe40000000068 */
[----:B------:R-:W-:Y:S01]  /*3e00*/  PRMT R99, R115, 0x7604, R58 ;  /* 0x0000760473637816 */ /* 0x000fe2000000003a */
[----:B------:R-:W-:Y:S01]  /*3e10*/  IMAD.WIDE.U32 R58, R77, 0x2, R56 ;  /* 0x000000024d3a7825 */ /* 0x000fe200078e0038 */
[----:B------:R-:W-:Y:S02]  /*3e20*/  PRMT R109, R67, 0x7604, R108 ;  /* 0x00007604436d7816 */ /* 0x000fe4000000006c */
[----:B------:R-:W-:-:S02]  /*3e30*/  IADD3 R69, PT, PT, R77, 0x400, RZ ;  /* 0x000004004d457810 */ /* 0x000fc40007ffe0ff */
[----:B------:R-:W-:Y:S01]  /*3e40*/  F2FP.SATFINITE.E4M3.F32.PACK_AB_MERGE_C R85, RZ, R85, RZ ;  /* 0x00000055ff55723e */ /* 0x000fe200048070ff */
[----:B------:R0:W-:Y:S01]  /*3e50*/  STG.E.U16 desc[UR8][R58.64], R119 ;  /* 0x000000773a007986 */ /* 0x0001e2000c101508 */
[----:B------:R-:W-:Y:S01]  /*3e60*/  F2FP.SATFINITE.E4M3.F32.PACK_AB_MERGE_C R84, RZ, R84, RZ ;  /* 0x00000054ff54723e */ /* 0x000fe200048070ff */
[----:B------:R-:W-:Y:S01]  /*3e70*/  IMAD.WIDE.U32 R68, R69, 0x2, R56 ;  /* 0x0000000245447825 */ /* 0x000fe200078e0038 */
[----:B------:R-:W-:Y:S01]  /*3e80*/  F2FP.SATFINITE.E4M3.F32.PACK_AB_MERGE_C R117, RZ, R117, RZ ;  /* 0x00000075ff75723e */ /* 0x000fe200048070ff */
[----:B------:R1:W-:Y:S01]  /*3e90*/  STG.E.U16 desc[UR8][R74.64], R118 ;  /* 0x000000764a007986 */ /* 0x0003e2000c101508 */
[----:B------:R-:W-:Y:S02]  /*3ea0*/  F2FP.SATFINITE.E4M3.F32.PACK_AB_MERGE_C R66, RZ, R61, RZ ;  /* 0x0000003dff42723e */ /* 0x000fe400048070ff */
[----:B------:R-:W-:Y:S02]  /*3eb0*/  IADD3 R67, PT, PT, R77, 0x500, RZ ;  /* 0x000005004d437810 */ /* 0x000fe40007ffe0ff */
[----:B------:R-:W-:Y:S01]  /*3ec0*/  PRMT R95, R72, 0x7604, R95 ;  /* 0x00007604485f7816 */ /* 0x000fe2000000005f */
[----:B------:R-:W-:Y:S01]  /*3ed0*/  IMAD.WIDE.U32 R72, R73, 0x2, R56 ;  /* 0x0000000249487825 */ /* 0x000fe200078e0038 */
[----:B------:R-:W-:-:S02]  /*3ee0*/  F2FP.SATFINITE.E4M3.F32.PACK_AB_MERGE_C R107, RZ, R91, RZ ;  /* 0x0000005bff6b723e */ /* 0x000fc400048070ff */
[----:B------:R-:W-:Y:S02]  /*3ef0*/  IADD3 R61, PT, PT, R77, 0x600, RZ ;  /* 0x000006004d3d7810 */ /* 0x000fe40007ffe0ff */
[----:B------:R-:W-:Y:S01]  /*3f00*/  PRMT R65, R70, 0x7604, R65 ;  /* 0x0000760446417816 */ /* 0x000fe20000000041 */
[--C-:B------:R-:W-:Y:S01]  /*3f10*/  IMAD.WIDE.U32 R70, R71, 0x2, R56.reuse ;  /* 0x0000000247467825 */ /* 0x100fe200078e0038 */
[----:B------:R-:W-:Y:S01]  /*3f20*/  F2FP.SATFINITE.E4M3.F32.PACK_AB_MERGE_C R105, RZ, R89, RZ ;  /* 0x00000059ff69723e */ /* 0x000fe200048070ff */
[----:B------:R2:W-:Y:S01]  /*3f30*/  STG.E.U16 desc[UR8][R72.64], R63 ;  /* 0x0000003f48007986 */ /* 0x0005e2000c101508 */
[----:B------:R-:W-:Y:S01]  /*3f40*/  F2FP.SATFINITE.E4M3.F32.PACK_AB_MERGE_C R90, RZ, R90, RZ ;  /* 0x0000005aff5a723e */ /* 0x000fe200048070ff */
[----:B0-----:R-:W-:Y:S01]  /*3f50*/  IMAD.WIDE.U32 R58, R61, 0x2, R56 ;  /* 0x000000023d3a7825 */ /* 0x001fe200078e0038 */
[----:B------:R-:W-:Y:S01]  /*3f60*/  IADD3 R91, PT, PT, R77, 0x700, RZ ;  /* 0x000007004d5b7810 */ /* 0x000fe20007ffe0ff */
[----:B------:R0:W-:Y:S01]  /*3f70*/  STG.E.U16 desc[UR8][R70.64], R60 ;  /* 0x0000003c46007986 */ /* 0x0001e2000c101508 */
[----:B------:R-:W-:-:S02]  /*3f80*/  F2FP.SATFINITE.E4M3.F32.PACK_AB_MERGE_C R88, RZ, R88, RZ ;  /* 0x00000058ff58723e */ /* 0x000fc400048070ff */
[----:B------:R-:W-:Y:S01]  /*3f90*/  IADD3 R89, PT, PT, R77, 0x800, RZ ;  /* 0x000008004d597810 */ /* 0x000fe20007ffe0ff */
[----:B------:R3:W-:Y:S01]  /*3fa0*/  STG.E.U16 desc[UR8][R68.64], R64 ;  /* 0x0000004044007986 */ /* 0x0007e2000c101508 */
[----:B------:R-:W-:Y:S02]  /*3fb0*/  PRMT R97, R84, 0x7604, R85 ;  /* 0x0000760454617816 */ /* 0x000fe40000000055 */
[----:B------:R-:W-:Y:S01]  /*3fc0*/  PRMT R108, R66, 0x7604, R117 ;  /* 0x00007604426c7816 */ /* 0x000fe20000000075 */
[--C-:B------:R-:W-:Y:S01]  /*3fd0*/  IMAD.WIDE.U32 R66, R67, 0x2, R56.reuse ;  /* 0x0000000243427825 */ /* 0x100fe200078e0038 */
[C---:B------:R-:W-:Y:S02]  /*3fe0*/  IADD3 R87, PT, PT, R77.reuse, 0x900, RZ ;  /* 0x000009004d577810 */ /* 0x040fe40007ffe0ff */
[----:B------:R-:W-:Y:S02]  /*3ff0*/  F2FP.SATFINITE.E4M3.F32.PACK_AB_MERGE_C R103, RZ, R83, RZ ;  /* 0x00000053ff67723e */ /* 0x000fe400048070ff */
[----:B------:R-:W-:Y:S01]  /*4000*/  IADD3 R85, PT, PT, R77, 0xa00, RZ ;  /* 0x00000a004d557810 */ /* 0x000fe20007ffe0ff */
[--C-:B------:R-:W-:Y:S01]  /*4010*/  IMAD.WIDE.U32 R86, R87, 0x2, R56.reuse ;  /* 0x0000000257567825 */ /* 0x100fe200078e0038 */
[----:B------:R-:W-:Y:S01]  /*4020*/  F2FP.SATFINITE.E4M3.F32.PACK_AB_MERGE_C R80, RZ, R80, RZ ;  /* 0x00000050ff50723e */ /* 0x000fe200048070ff */
[----:B------:R4:W-:Y:S01]  /*4030*/  STG.E.U16 desc[UR8][R66.64], R62 ;  /* 0x0000003e42007986 */ /* 0x0009e2000c101508 */
[----:B------:R-:W-:Y:S01]  /*4040*/  F2FP.SATFINITE.E4M3.F32.PACK_AB_MERGE_C R82, RZ, R82, RZ ;  /* 0x00000052ff52723e */ /* 0x000fe200048070ff */
[----:B------:R-:W-:Y:S01]  /*4050*/  IMAD.WIDE.U32 R84, R85, 0x2, R56 ;  /* 0x0000000255547825 */ /* 0x000fe200078e0038 */
[----:B------:R-:W-:Y:S01]  /*4060*/  PRMT R107, R90, 0x7604, R107 ;  /* 0x000076045a6b7816 */ /* 0x000fe2000000006b */
[----:B------:R4:W-:Y:S01]  /*4070*/  STG.E.U16 desc[UR8][R58.64], R65 ;  /* 0x000000413a007986 */ /* 0x0009e2000c101508 */
[----:B------:R-:W-:Y:S01]  /*4080*/  IADD3 R83, PT, PT, R77, 0xb00, RZ ;  /* 0x00000b004d537810 */ /* 0x000fe20007ffe0ff */
[----:B------:R-:W-:Y:S01]  /*4090*/  IMAD.WIDE.U32 R90, R91, 0x2, R56 ;  /* 0x000000025b5a7825 */ /* 0x000fe200078e0038 */
[----:B------:R-:W-:-:S02]  /*40a0*/  PRMT R105, R88, 0x7604, R105 ;  /* 0x0000760458697816 */ /* 0x000fc40000000069 */
[----:B------:R-:W-:Y:S01]  /*40b0*/  IADD3 R81, PT, PT, R77, 0xc00, RZ ;  /* 0x00000c004d517810 */ /* 0x000fe20007ffe0ff */
[----:B------:R-:W-:Y:S01]  /*40c0*/  IMAD.WIDE.U32 R88, R89, 0x2, R56 ;  /* 0x0000000259587825 */ /* 0x000fe200078e0038 */
[----:B------:R-:W-:Y:S01]  /*40d0*/  F2FP.SATFINITE.E4M3.F32.PACK_AB_MERGE_C R114, RZ, R114, RZ ;  /* 0x00000072ff72723e */ /* 0x000fe200048070ff */
[----:B------:R0:W-:Y:S01]  /*40e0*/  STG.E.U16 desc[UR8][R90.64], R94 ;  /* 0x0000005e5a007986 */ /* 0x0001e2000c101508 */
[----:B------:R-:W-:Y:S02]  /*40f0*/  F2FP.SATFINITE.E4M3.F32.PACK_AB_MERGE_C R113, RZ, R113, RZ ;  /* 0x00000071ff71723e */ /* 0x000fe400048070ff */
[C---:B------:R-:W-:Y:S01]  /*4100*/  IADD3 R79, PT, PT, R77.reuse, 0xd00, RZ ;  /* 0x00000d004d4f7810 */ /* 0x040fe20007ffe0ff */
[----:B------:R0:W-:Y:S01]  /*4110*/  STG.E.U16 desc[UR8][R88.64], R95 ;  /* 0x0000005f58007986 */ /* 0x0001e2000c101508 */
[----:B------:R-:W-:Y:S02]  /*4120*/  IADD3 R115, PT, PT, R77, 0xe00, RZ ;  /* 0x00000e004d737810 */ /* 0x000fe40007ffe0ff */
[----:B------:R-:W-:Y:S01]  /*4130*/  PRMT R101, R80, 0x7604, R101 ;  /* 0x0000760450657816 */ /* 0x000fe20000000065 */
[----:B------:R-:W-:Y:S01]  /*4140*/  IMAD.WIDE.U32 R80, R81, 0x2, R56 ;  /* 0x0000000251507825 */ /* 0x000fe200078e0038 */
[----:B------:R-:W-:Y:S01]  /*4150*/  PRMT R103, R82, 0x7604, R103 ;  /* 0x0000760452677816 */ /* 0x000fe20000000067 */
[----:B------:R4:W-:Y:S01]  /*4160*/  STG.E.U16 desc[UR8][R86.64], R96 ;  /* 0x0000006056007986 */ /* 0x0009e2000c101508 */
[----:B-1----:R-:W-:Y:S01]  /*4170*/  IADD3 R75, PT, PT, R77, 0xf00, RZ ;  /* 0x00000f004d4b7810 */ /* 0x002fe20007ffe0ff */
[----:B------:R-:W-:Y:S01]  /*4180*/  IMAD.WIDE.U32 R82, R83, 0x2, R56 ;  /* 0x0000000253527825 */ /* 0x000fe200078e0038 */
[----:B--2---:R-:W-:Y:S01]  /*4190*/  IADD3 R73, PT, PT, R77, 0x1000, RZ ;  /* 0x000010004d497810 */ /* 0x004fe20007ffe0ff */
[----:B------:R1:W-:Y:S01]  /*41a0*/  STG.E.U16 desc[UR8][R84.64], R101 ;  /* 0x0000006554007986 */ /* 0x0003e2000c101508 */
[----:B------:R-:W-:Y:S01]  /*41b0*/  PRMT R100, R113, 0x7604, R114 ;  /* 0x0000760471647816 */ /* 0x000fe20000000072 */
[--C-:B------:R-:W-:Y:S01]  /*41c0*/  IMAD.WIDE.U32 R78, R79, 0x2, R56.reuse ;  /* 0x000000024f4e7825 */ /* 0x100fe200078e0038 */
[C---:B0-----:R-:W-:Y:S01]  /*41d0*/  IADD3 R71, PT, PT, R77.reuse, 0x1100, RZ ;  /* 0x000011004d477810 */ /* 0x041fe20007ffe0ff */
[----:B------:R1:W-:Y:S01]  /*41e0*/  STG.E.U16 desc[UR8][R82.64], R102 ;  /* 0x0000006652007986 */ /* 0x0003e2000c101508 */
[----:B---3--:R-:W-:Y:S01]  /*41f0*/  IADD3 R69, PT, PT, R77, 0x1200, RZ ;  /* 0x000012004d457810 */ /* 0x008fe20007ffe0ff */
[--C-:B------:R-:W-:Y:S01]  /*4200*/  IMAD.WIDE.U32 R74, R75, 0x2, R56.reuse ;  /* 0x000000024b4a7825 */ /* 0x100fe200078e0038 */
[C---:B----4-:R-:W-:Y:S01]  /*4210*/  IADD3 R67, PT, PT, R77.reuse, 0x1300, RZ ;  /* 0x000013004d437810 */ /* 0x050fe20007ffe0ff */
[----:B------:R1:W-:Y:S01]  /*4220*/  STG.E.U16 desc[UR8][R80.64], R103 ;  /* 0x0000006750007986 */ /* 0x0003e2000c101508 */
[----:B------:R-:W-:Y:S01]  /*4230*/  IADD3 R65, PT, PT, R77, 0x1400, RZ ;  /* 0x000014004d417810 */ /* 0x000fe20007ffe0ff */
[--C-:B------:R-:W-:Y:S01]  /*4240*/  IMAD.WIDE.U32 R72, R73, 0x2, R56.reuse ;  /* 0x0000000249487825 */ /* 0x100fe200078e0038 */
[C---:B------:R-:W-:Y:S01]  /*4250*/  IADD3 R59, PT, PT, R77.reuse, 0x1500, RZ ;  /* 0x000015004d3b7810 */ /* 0x040fe20007ffe0ff */
[----:B------:R1:W-:Y:S01]  /*4260*/  STG.E.U16 desc[UR8][R78.64], R104 ;  /* 0x000000684e007986 */ /* 0x0003e2000c101508 */
[----:B------:R-:W-:Y:S01]  /*4270*/  IADD3 R61, PT, PT, R77, 0x1600, RZ ;  /* 0x000016004d3d7810 */ /* 0x000fe20007ffe0ff */
[----:B------:R-:W-:Y:S01]  /*4280*/  IMAD.WIDE.U32 R70, R71, 0x2, R56 ;  /* 0x0000000247467825 */ /* 0x000fe200078e0038 */
[----:B------:R-:W-:-:S02]  /*4290*/  IADD3 R113, PT, PT, R77, 0x1800, RZ ;  /* 0x000018004d717810 */ /* 0x000fc40007ffe0ff */
[----:B------:R-:W-:Y:S01]  /*42a0*/  IADD3 R63, PT, PT, R77, 0x1700, RZ ;  /* 0x000017004d3f7810 */ /* 0x000fe20007ffe0ff */
[--C-:B------:R-:W-:Y:S01]  /*42b0*/  IMAD.WIDE.U32 R76, R115, 0x2, R56.reuse ;  /* 0x00000002734c7825 */ /* 0x100fe200078e0038 */
[----:B------:R-:W-:Y:S02]  /*42c0*/  F2FP.SATFINITE.E4M3.F32.PACK_AB_MERGE_C R116, RZ, R116, RZ ;  /* 0x00000074ff74723e */ /* 0x000fe400048070ff */
[----:B------:R-:W-:Y:S01]  /*42d0*/  F2FP.SATFINITE.E4M3.F32.PACK_AB_MERGE_C R111, RZ, R111, RZ ;  /* 0x0000006fff6f723e */ /* 0x000fe200048070ff */
[----:B------:R-:W-:Y:S01]  /*42e0*/  IMAD.WIDE.U32 R68, R69, 0x2, R56 ;  /* 0x0000000245447825 */ /* 0x000fe200078e0038 */
[----:B------:R1:W-:Y:S02]  /*42f0*/  STG.E.U16 desc[UR8][R76.64], R97 ;  /* 0x000000614c007986 */ /* 0x0003e4000c101508 */
[----:B------:R-:W-:Y:S01]  /*4300*/  PRMT R111, R111, 0x7604, R116 ;  /* 0x000076046f6f7816 */ /* 0x000fe20000000074 */
[--C-:B------:R-:W-:Y:S01]  /*4310*/  IMAD.WIDE.U32 R66, R67, 0x2, R56.reuse ;  /* 0x0000000243427825 */ /* 0x100fe200078e0038 */
[----:B------:R1:W-:Y:S03]  /*4320*/  STG.E.U16 desc[UR8][R74.64], R105 ;  /* 0x000000694a007986 */ /* 0x0003e6000c101508 */
        /* <DEDUP_REMOVED lines=8> */
[----:B------:R-:W-:Y:S01]  /*43b0*/  IMAD.WIDE.U32 R56, R113, 0x2, R56 ;  /* 0x0000000271387825 */ /* 0x000fe200078e0038 */
[----:B------:R1:W-:Y:S04]  /*43c0*/  STG.E.U16 desc[UR8][R64.64], R100 ;  /* 0x0000006440007986 */ /* 0x0003e8000c101508 */
[----:B------:R1:W-:Y:S04]  /*43d0*/  STG.E.U16 desc[UR8][R58.64], R111 ;  /* 0x0000006f3a007986 */ /* 0x0003e8000c101508 */
[----:B------:R1:W-:Y:S04]  /*43e0*/  STG.E.U16 desc[UR8][R60.64], R110 ;  /* 0x0000006e3c007986 */ /* 0x0003e8000c101508 */
[----:B------:R1:W-:Y:S04]  /*43f0*/  STG.E.U16 desc[UR8][R62.64], R109 ;  /* 0x0000006d3e007986 */ /* 0x0003e8000c101508 */
[----:B------:R1:W-:Y:S01]  /*4400*/  STG.E.U16 desc[UR8][R56.64], R108 ;  /* 0x0000006c38007986 */ /* 0x0003e2000c101508 */
[----:B------:R-:W-:Y:S05]  /*4410*/  BRA `(.L_x_11506) ;  /* 0x0000002000c07947 */ /* 0x000fea0003800000 */
.L_x_11505:
        /* <DEDUP_REMOVED lines=134> */
[----:B------:R-:W-:Y:S02]  /*4c80*/  HADD2.F32 R116, -RZ, R41.H0_H0 ;  /* 0x20000029ff747230 */ /* 0x000fe40000004100 */
[----:B------:R-:W-:Y:S01]  /*4c90*/  @P1 FADD R82, R82, 1 ;  /* 0x3f80000052521421 */ /* 0x000fe20000000000 */
        /* <DEDUP_REMOVED lines=15> */
[----:B------:R-:W-:Y:S01]  /*4d90*/  FADD R87, R87, -R67 ;  /* 0x8000004357577221 */ /* 0x000fe20000000000 */
[----:B------:R-:W-:Y:S01]  /*4da0*/  FFMA R81, R85, R80, R82 ;  /* 0x0000005055517223 */ /* 0x000fe20000000052 */
[----:B------:R-:W-:-:S02]  /*4db0*/  HADD2.F32 R116, -RZ, R42.H1_H1 ;  /* 0x3000002aff747230 */ /* 0x000fc40000004100 */
[----:B------:R-:W-:Y:S01]  /*4dc0*/  FFMA R82, R83, R84, R86 ;  /* 0x0000005453527223 */ /* 0x000fe20000000056 */
[----:B------:R-:W-:Y:S01]  /*4dd0*/  FMUL R87, R0, R87 ;  /* 0x0000005700577220 */ /* 0x000fe20000400000 */
[----:B------:R-:W-:Y:S01]  /*4de0*/  @P1 FADD R114, R114, 1 ;  /* 0x3f80000072721421 */ /* 0x000fe20000000000 */
[--C-:B------:R-:W-:Y:S01]  /*4df0*/  FADD R83, R88, -R67.reuse ;  /* 0x8000004358537221 */ /* 0x100fe20000000000 */
[--C-:B------:R-:W-:Y:S02]  /*4e00*/  HADD2.F32 R84, -RZ, R18.reuse.H0_H0 ;  /* 0x20000012ff547230 */ /* 0x100fe40000004100 */
[--C-:B------:R-:W-:Y:S01]  /*4e10*/  FADD R89, R89, -R67.reuse ;  /* 0x8000004359597221 */ /* 0x100fe20000000000 */
[----:B------:R-:W-:Y:S02]  /*4e20*/  HADD2.F32 R88, -RZ, R18.H1_H1 ;  /* 0x30000012ff587230 */ /* 0x000fe40000004100 */
[----:B------:R-:W-:Y:S01]  /*4e30*/  FFMA R80, R87, R114, R116 ;  /* 0x0000007257507223 */ /* 0x000fe20000000074 */
[----:B------:R-:W-:Y:S01]  /*4e40*/  FADD R85, R90, -R67 ;  /* 0x800000435a557221 */ /* 0x000fe20000000000 */
[----:B------:R-:W-:-:S02]  /*4e50*/  HADD2.F32 R86, -RZ, R43.H0_H0 ;  /* 0x2000002bff567230 */ /* 0x000fc40000004100 */
[----:B------:R-:W-:Y:S01]  /*4e60*/  FMUL R83, R0, R83 ;  /* 0x0000005300537220 */ /* 0x000fe20000400000 */
[----:B------:R-:W-:Y:S02]  /*4e70*/  HADD2.F32 R90, -RZ, R43.H1_H1 ;  /* 0x3000002bff5a7230 */ /* 0x000fe40000004100 */
[----:B------:R-:W-:Y:S01]  /*4e80*/  @P1 FADD R84, R84, 1 ;  /* 0x3f80000054541421 */ /* 0x000fe20000000000 */
[--C-:B------:R-:W-:Y:S02]  /*4e90*/  HADD2.F32 R114, -RZ, R19.reuse.H0_H0 ;  /* 0x20000013ff727230 */ /* 0x100fe40000004100 */
[----:B------:R-:W-:Y:S01]  /*4ea0*/  FMUL R89, R0, R89 ;  /* 0x0000005900597220 */ /* 0x000fe20000400000 */
[----:B------:R-:W-:Y:S01]  /*4eb0*/  @P1 FADD R88, R88, 1 ;  /* 0x3f80000058581421 */ /* 0x000fe20000000000 */
[----:B------:R-:W-:Y:S02]  /*4ec0*/  HADD2.F32 R116, -RZ, R44.H0_H0 ;  /* 0x2000002cff747230 */ /* 0x000fe40000004100 */
[----:B------:R-:W-:Y:S01]  /*4ed0*/  FFMA R84, R83, R84, R86 ;  /* 0x0000005453547223 */ /* 0x000fe20000000056 */
[----:B------:R-:W-:Y:S01]  /*4ee0*/  FMUL R85, R0, R85 ;  /* 0x0000005500557220 */ /* 0x000fe20000400000 */
[----:B------:R-:W-:Y:S01]  /*4ef0*/  @P1 FADD R114, R114, 1 ;  /* 0x3f80000072721421 */ /* 0x000fe20000000000 */
[----:B------:R-:W-:Y:S01]  /*4f00*/  FFMA R83, R89, R88, R90 ;  /* 0x0000005859537223 */ /* 0x000fe2000000005a */
[----:B------:R-:W-:-:S02]  /*4f10*/  HADD2.F32 R86, -RZ, R19.H1_H1 ;  /* 0x30000013ff567230 */ /* 0x000fc40000004100 */
[--C-:B------:R-:W-:Y:S01]  /*4f20*/  FADD R91, R91, -R67.reuse ;  /* 0x800000435b5b7221 */ /* 0x100fe20000000000 */
[----:B------:R-:W-:Y:S02]  /*4f30*/  HADD2.F32 R90, -RZ, R20.H0_H0 ;  /* 0x20000014ff5a7230 */ /* 0x000fe40000004100 */
[----:B------:R-:W-:Y:S01]  /*4f40*/  FADD R87, R92, -R67 ;  /* 0x800000435c577221 */ /* 0x000fe20000000000 */
[----:B------:R-:W-:Y:S01]  /*4f50*/  FFMA R85, R85, R114, R116 ;  /* 0x0000007255557223 */ /* 0x000fe20000000074 */
[----:B------:R-:W-:Y:S02]  /*4f60*/  HADD2.F32 R88, -RZ, R44.H1_H1 ;  /* 0x3000002cff587230 */ /* 0x000fe40000004100 */
[----:B------:R-:W-:Y:S01]  /*4f70*/  FMUL R91, R0, R91 ;  /* 0x0000005b005b7220 */ /* 0x000fe20000400000 */
[----:B------:R-:W-:Y:S02]  /*4f80*/  HADD2.F32 R92, -RZ, R45.H0_H0 ;  /* 0x2000002dff5c7230 */ /* 0x000fe40000004100 */
[----:B------:R-:W-:Y:S01]  /*4f90*/  @P1 FADD R86, R86, 1 ;  /* 0x3f80000056561421 */ /* 0x000fe20000000000 */
[----:B------:R-:W-:-:S02]  /*4fa0*/  HADD2.F32 R114, -RZ, R20.H1_H1 ;  /* 0x30000014ff727230 */ /* 0x000fc40000004100 */
[--C-:B------:R-:W-:Y:S01]  /*4fb0*/  FADD R93, R93, -R67.reuse ;  /* 0x800000435d5d7221 */ /* 0x100fe20000000000 */
[----:B------:R-:W-:Y:S01]  /*4fc0*/  FMUL R89, R0, R87 ;  /* 0x0000005700597220 */ /* 0x000fe20000400000 */
[----:B------:R-:W-:Y:S01]  /*4fd0*/  @P1 FADD R90, R90, 1 ;  /* 0x3f8000005a5a1421 */ /* 0x000fe20000000000 */
[----:B------:R-:W-:Y:S02]  /*4fe0*/  HADD2.F32 R116, -RZ, R45.H1_H1 ;  /* 0x3000002dff747230 */ /* 0x000fe40000004100 */
[----:B------:R-:W-:Y:S01]  /*4ff0*/  FFMA R87, R91, R86, R88 ;  /* 0x000000565b577223 */ /* 0x000fe20000000058 */
[----:B------:R-:W-:Y:S01]  /*5000*/  FMUL R93, R0, R93 ;  /* 0x0000005d005d7220 */ /* 0x000fe20000400000 */
[----:B------:R-:W-:Y:S01]  /*5010*/  @P1 FADD R114, R114, 1 ;  /* 0x3f80000072721421 */ /* 0x000fe20000000000 */
[----:B------:R-:W-:Y:S01]  /*5020*/  FFMA R88, R89, R90, R92 ;  /* 0x0000005a59587223 */ /* 0x000fe2000000005c */
[----:B------:R-:W-:Y:S01]  /*5030*/  FADD R89, R94, -R67 ;  /* 0x800000435e597221 */ /* 0x000fe20000000000 */
[----:B------:R-:W-:-:S02]  /*5040*/  HADD2.F32 R90, -RZ, R21.H0_H0 ;  /* 0x20000015ff5a7230 */ /* 0x000fc40000004100 */
[--C-:B------:R-:W-:Y:S01]  /*5050*/  FADD R95, R95, -R67.reuse ;  /* 0x800000435f5f7221 */ /* 0x100fe20000000000 */
[----:B------:R-:W-:Y:S02]  /*5060*/  HADD2.F32 R94, -RZ, R21.H1_H1 ;  /* 0x30000015ff5e7230 */ /* 0x000fe40000004100 */
[----:B------:R-:W-:Y:S01]  /*5070*/  FFMA R86, R93, R114, R116 ;  /* 0x000000725d567223 */ /* 0x000fe20000000074 */
[----:B------:R-:W-:Y:S01]  /*5080*/  FADD R93, R96, -R67 ;  /* 0x80000043605d7221 */ /* 0x000fe20000000000 */
        /* <DEDUP_REMOVED lines=8> */
[----:B------:R-:W-:Y:S02]  /*5110*/  HADD2.F32 R116, -RZ, R47.H0_H0 ;  /* 0x2000002fff747230 */ /* 0x000fe40000004100 */
[----:B------:R-:W-:Y:S01]  /*5120*/  FMUL R93, R0, R93 ;  /* 0x0000005d005d7220 */ /* 0x000fe20000400000 */
[----:B------:R-:W-:Y:S01]  /*5130*/  FFMA R89, R91, R94, R96 ;  /* 0x0000005e5b597223 */ /* 0x000fe20000000060 */
[----:B------:R-:W-:Y:S01]  /*5140*/  @P1 FADD R114, R114, 1 ;  /* 0x3f80000072721421 */ /* 0x000fe20000000000 */
[--C-:B------:R-:W-:Y:S01]  /*5150*/  FADD R91, R98, -R67.reuse ;  /* 0x80000043625b7221 */ /* 0x100fe20000000000 */
[----:B------:R-:W-:Y:S02]  /*5160*/  HADD2.F32 R90, -RZ, R22.H1_H1 ;  /* 0x30000016ff5a7230 */ /* 0x000fe40000004100 */
[----:B------:R-:W-:Y:S01]  /*5170*/  FADD R97, R97, -R67 ;  /* 0x8000004361617221 */ /* 0x000fe20000000000 */
[----:B------:R-:W-:-:S02]  /*5180*/  HADD2.F32 R98, -RZ, R23.H1_H1 ;  /* 0x30000017ff627230 */ /* 0x000fc40000004100 */
[----:B------:R-:W-:Y:S01]  /*5190*/  FADD R113, R99, -R67 ;  /* 0x8000004363717221 */ /* 0x000fe20000000000 */
[----:B------:R-:W-:Y:S01]  /*51a0*/  FFMA R94, R93, R114, R116 ;  /* 0x000000725d5e7223 */ /* 0x000fe20000000074 */
[----:B------:R-:W-:Y:S02]  /*51b0*/  HADD2.F32 R92, -RZ, R47.H1_H1 ;  /* 0x3000002fff5c7230 */ /* 0x000fe40000004100 */
[----:B------:R-:W-:Y:S01]  /*51c0*/  FMUL R97, R0, R97 ;  /* 0x0000006100617220 */ /* 0x000fe20000400000 */
[----:B------:R-:W-:Y:S02]  /*51d0*/  HADD2.F32 R114, -RZ, R48.H1_H1 ;  /* 0x30000030ff727230 */ /* 0x000fe40000004100 */
[----:B------:R-:W-:Y:S01]  /*51e0*/  @P1 FADD R90, R90, 1 ;  /* 0x3f8000005a5a1421 */ /* 0x000fe20000000000 */
[----:B------:R-:W-:Y:S01]  /*51f0*/  FMUL R113, R0, R113 ;  /* 0x0000007100717220 */ /* 0x000fe20000400000 */
[----:B------:R-:W-:Y:S01]  /*5200*/  @P1 FADD R98, R98, 1 ;  /* 0x3f80000062621421 */ /* 0x000fe20000000000 */
[----:B------:R-:W-:-:S02]  /*5210*/  HADD2.F32 R93, -RZ, R23.H0_H0 ;  /* 0x20000017ff5d7230 */ /* 0x000fc40000004100 */
[----:B------:R-:W-:Y:S01]  /*5220*/  FMUL R96, R0, R91 ;  /* 0x0000005b00607220 */ /* 0x000fe20000400000 */
[----:B------:R-:W-:Y:S01]  /*5230*/  FFMA R91, R97, R90, R92 ;  /* 0x0000005a615b7223 */ /* 0x000fe2000000005c */
[----:B------:R-:W-:Y:S01]  /*5240*/  FFMA R90, R113, R98, R114 ;  /* 0x00000062715a7223 */ /* 0x000fe20000000072 */
[----:B------:R-:W-:Y:S02]  /*5250*/  HADD2.F32 R99, -RZ, R48.H0_H0 ;  /* 0x20000030ff637230 */ /* 0x000fe40000004100 */
[----:B------:R-:W-:Y:S01]  /*5260*/  @P1 FADD R93, R93, 1 ;  /* 0x3f8000005d5d1421 */ /* 0x000fe20000000000 */
[----:B------:R-:W-:Y:S02]  /*5270*/  HADD2.F32 R98, -RZ, R24.H1_H1 ;  /* 0x30000018ff627230 */ /* 0x000fe40000004100 */
[--C-:B------:R-:W-:Y:S01]  /*5280*/  FADD R101, R101, -R67.reuse ;  /* 0x8000004365657221 */ /* 0x100fe20000000000 */
[----:B------:R-:W-:Y:S02]  /*5290*/  HADD2.F32 R114, -RZ, R25.H0_H0 ;  /* 0x20000019ff727230 */ /* 0x000fe40000004100 */
[----:B------:R-:W-:Y:S01]  /*52a0*/  FADD R97, R102, -R67 ;  /* 0x8000004366617221 */ /* 0x000fe20000000000 */
[----:B------:R-:W-:-:S02]  /*52b0*/  HADD2.F32 R102, -RZ, R49.H1_H1 ;  /* 0x30000031ff667230 */ /* 0x000fc40000004100 */
[----:B------:R-:W-:Y:S01]  /*52c0*/  FFMA R96, R96, R93, R99 ;  /* 0x0000005d60607223 */ /* 0x000fe20000000063 */
[----:B------:R-:W-:Y:S02]  /*52d0*/  HADD2.F32 R116, -RZ, R50.H0_H0 ;  /* 0x20000032ff747230 */ /* 0x000fe40000004100 */
[----:B------:R-:W-:Y:S01]  /*52e0*/  FMUL R101, R0, R101 ;  /* 0x0000006500657220 */ /* 0x000fe20000400000 */
[----:B------:R-:W-:Y:S01]  /*52f0*/  @P1 FADD R98, R98, 1 ;  /* 0x3f80000062621421 */ /* 0x000fe20000000000 */
[----:B------:R-:W-:Y:S01]  /*5300*/  FMUL R99, R0, R97 ;  /* 0x0000006100637220 */ /* 0x000fe20000400000 */
[----:B------:R-:W-:Y:S01]  /*5310*/  @P1 FADD R114, R114, 1 ;  /* 0x3f80000072721421 */ /* 0x000fe20000000000 */
[----:B------:R-:W-:Y:S01]  /*5320*/  FADD R93, R100, -R67 ;  /* 0x80000043645d7221 */ /* 0x000fe20000000000 */
[----:B------:R-:W-:Y:S02]  /*5330*/  HADD2.F32 R100, -RZ, R24.H0_H0 ;  /* 0x20000018ff647230 */ /* 0x000fe40000004100 */
[----:B------:R-:W-:Y:S01]  /*5340*/  FFMA R97, R101, R98, R102 ;  /* 0x0000006265617223 */ /* 0x000fe20000000066 */
[----:B------:R-:W-:Y:S01]  /*5350*/  FFMA R101, R99, R114, R116 ;  /* 0x0000007263657223 */ /* 0x000fe20000000074 */
[----:B------:R-:W-:-:S02]  /*5360*/  HADD2.F32 R114, -RZ, R26.H1_H1 ;  /* 0x3000001aff727230 */ /* 0x000fc40000004100 */
[----:B------:R-:W-:Y:S01]  /*5370*/  FADD R105, R105, -R67 ;  /* 0x8000004369697221 */ /* 0x000fe20000000000 */
[----:B------:R-:W-:Y:S02]  /*5380*/  HADD2.F32 R92, -RZ, R49.H0_H0 ;  /* 0x20000031ff5c7230 */ /* 0x000fe40000004100 */
[----:B------:R-:W-:Y:S01]  /*5390*/  FMUL R93, R0, R93 ;  /* 0x0000005d005d7220 */ /* 0x000fe20000400000 */
[----:B------:R-:W-:Y:S01]  /*53a0*/  @P1 FADD R100, R100, 1 ;  /* 0x3f80000064641421 */ /* 0x000fe20000000000 */
[----:B------:R-:W-:Y:S02]  /*53b0*/  HADD2.F32 R116, -RZ, R51.H1_H1 ;  /* 0x30000033ff747230 */ /* 0x000fe40000004100 */
[----:B------:R-:W-:Y:S01]  /*53c0*/  FMUL R105, R0, R105 ;  /* 0x0000006900697220 */ /* 0x000fe20000400000 */
[----:B------:R-:W-:Y:S01]  /*53d0*/  @P1 FADD R114, R114, 1 ;  /* 0x3f80000072721421 */ /* 0x000fe20000000000 */
[----:B------:R-:W-:Y:S01]  /*53e0*/  FFMA R100, R93, R100, R92 ;  /* 0x000000645d647223 */ /* 0x000fe2000000005c */
[----:B------:R-:W-:-:S02]  /*53f0*/  HADD2.F32 R102, -RZ, R26.H0_H0 ;  /* 0x2000001aff667230 */ /* 0x000fc40000004100 */
[--C-:B------:R-:W-:Y:S01]  /*5400*/  FADD R93, R104, -R67.reuse ;  /* 0x80000043685d7221 */ /* 0x100fe20000000000 */
[----:B------:R-:W-:Y:S02]  /*5410*/  HADD2.F32 R98, -RZ, R25.H1_H1 ;  /* 0x30000019ff627230 */ /* 0x000fe40000004100 */
[--C-:B------:R-:W-:Y:S01]  /*5420*/  FADD R103, R103, -R67.reuse ;  /* 0x8000004367677221 */ /* 0x100fe20000000000 */
[----:B------:R-:W-:Y:S01]  /*5430*/  FFMA R99, R105, R114, R116 ;  /* 0x0000007269637223 */ /* 0x000fe20000000074 */
[----:B------:R-:W-:Y:S02]  /*5440*/  HADD2.F32 R104, -RZ, R51.H0_H0 ;  /* 0x20000033ff687230 */ /* 0x000fe40000004100 */
[----:B------:R-:W-:Y:S01]  /*5450*/  FADD R105, R108, -R67 ;  /* 0x800000436c697221 */ /* 0x000fe20000000000 */
[----:B------:R-:W-:Y:S02]  /*5460*/  HADD2.F32 R92, -RZ, R50.H1_H1 ;  /* 0x30000032ff5c7230 */ /* 0x000fe40000004100 */
[----:B------:R-:W-:Y:S01]  /*5470*/  FMUL R93, R0, R93 ;  /* 0x0000005d005d7220 */ /* 0x000fe20000400000 */
[----:B------:R-:W-:Y:S01]  /*5480*/  @P1 FADD R102, R102, 1 ;  /* 0x3f80000066661421 */ /* 0x000fe20000000000 */
[----:B------:R-:W-:-:S02]  /*5490*/  HADD2.F32 R108, -RZ, R27.H1_H1 ;  /* 0x3000001bff6c7230 */ /* 0x000fc40000004100 */
[----:B------:R-:W-:Y:S01]  /*54a0*/  FMUL R103, R0, R103 ;  /* 0x0000006700677220 */ /* 0x000fe20000400000 */
[----:B------:R-:W-:Y:S01]  /*54b0*/  @P1 FADD R98, R98, 1 ;  /* 0x3f80000062621421 */ /* 0x000fe20000000000 */
[--C-:B------:R-:W-:Y:S01]  /*54c0*/  FADD R107, R107, -R67.reuse ;  /* 0x800000436b6b7221 */ /* 0x100fe20000000000 */
[----:B------:R-:W-:Y:S01]  /*54d0*/  FFMA R102, R93, R102, R104 ;  /* 0x000000665d667223 */ /* 0x000fe20000000068 */
[--C-:B------:R-:W-:Y:S02]  /*54e0*/  HADD2.F32 R114, -RZ, R52.reuse.H1_H1 ;  /* 0x30000034ff727230 */ /* 0x100fe40000004100 */
[----:B------:R-:W-:Y:S01]  /*54f0*/  FFMA R98, R103, R98, R92 ;  /* 0x0000006267627223 */ /* 0x000fe2000000005c */
[----:B------:R-:W-:Y:S02]  /*5500*/  HADD2.F32 R104, -RZ, R27.H0_H0 ;  /* 0x2000001bff687230 */ /* 0x000fe40000004100 */
[----:B------:R-:W-:Y:S01]  /*5510*/  FMUL R107, R0, R107 ;  /* 0x0000006b006b7220 */ /* 0x000fe20000400000 */
[----:B------:R-:W-:Y:S01]  /*5520*/  @P1 FADD R108, R108, 1 ;  /* 0x3f8000006c6c1421 */ /* 0x000fe20000000000 */
[----:B------:R-:W-:Y:S01]  /*5530*/  FADD R103, R106, -R67 ;  /* 0x800000436a677221 */ /* 0x000fe20000000000 */
[----:B------:R-:W-:Y:S01]  /*5540*/  FMNMX3 R4, R4, |R56|, |R57|, !PT ;  /* 0x4000003804047276 */ /* 0x000fe20007800439 */
[--C-:B------:R-:W-:Y:S01]  /*5550*/  FADD R109, R109, -R67.reuse ;  /* 0x800000436d6d7221 */ /* 0x100fe20000000000 */
[----:B------:R-:W0:Y:S01]  /*5560*/  S2R R93, SR_TID.X ;  /* 0x00000000005d7919 */ /* 0x000e220000002100 */
[--C-:B------:R-:W-:Y:S01]  /*5570*/  FADD R113, R110, -R67.reuse ;  /* 0x800000436e717221 */ /* 0x100fe20000000000 */
[----:B------:R-:W-:Y:S01]  /*5580*/  FADD R111, R111, -R67 ;  /* 0x800000436f6f7221 */ /* 0x000fe20000000000 */
[----:B------:R-:W-:Y:S01]  /*5590*/  HADD2.F32 R106, -RZ, R52.H0_H0 ;  /* 0x20000034ff6a7230 */ /* 0x000fe20000004100 */
[----:B------:R-:W1:Y:S01]  /*55a0*/  S2R R92, SR_CTAID.X ;  /* 0x00000000005c7919 */ /* 0x000e620000002500 */
[----:B------:R-:W-:Y:S01]  /*55b0*/  FFMA R67, R107, R108, R114 ;  /* 0x0000006c6b437223 */ /* 0x000fe20000000072 */
[----:B------:R-:W-:Y:S01]  /*55c0*/  FMUL R103, R0, R103 ;  /* 0x0000006700677220 */ /* 0x000fe20000400000 */
[----:B------:R-:W-:Y:S01]  /*55d0*/  @P1 FADD R104, R104, 1 ;  /* 0x3f80000068681421 */ /* 0x000fe20000000000 */
[----:B------:R-:W-:Y:S01]  /*55e0*/  FMUL R107, R0, R105 ;  /* 0x00000069006b7220 */ /* 0x000fe20000400000 */
[----:B------:R-:W-:Y:S01]  /*55f0*/  FMNMX3 R105, R4, |R59|, |R58|, !PT ;  /* 0x4000003b04697276 */ /* 0x000fe2000780043a */
[----:B------:R-:W2:Y:S01]  /*5600*/  LDC.U8 R110, c[0x0][0x404] ;  /* 0x00010100ff6e7b82 */ /* 0x000ea20000000000 */
[----:B------:R-:W-:Y:S01]  /*5610*/  FFMA R103, R103, R104, R106 ;  /* 0x0000006867677223 */ /* 0x000fe2000000006a */
[--C-:B------:R-:W-:Y:S01]  /*5620*/  HADD2.F32 R114, -RZ, R28.reuse.H0_H0 ;  /* 0x2000001cff727230 */ /* 0x100fe20000004100 */
[----:B------:R-:W-:Y:S01]  /*5630*/  FMNMX3 R106, R105, |R60|, |R62|, !PT ;  /* 0x4000003c696a7276 */ /* 0x000fe2000780043e */
[----:B------:R-:W-:Y:S01]  /*5640*/  FMUL R108, R0, R111 ;  /* 0x0000006f006c7220 */ /* 0x000fe20000400000 */
[----:B------:R-:W-:-:S02]  /*5650*/  HADD2.F32 R118, -RZ, R28.H1_H1 ;  /* 0x3000001cff767230 */ /* 0x000fc40000004100 */
[----:B------:R-:W-:Y:S01]  /*5660*/  FMUL R109, R0, R109 ;  /* 0x0000006d006d7220 */ /* 0x000fe20000400000 */
[----:B------:R-:W-:Y:S01]  /*5670*/  FMNMX3 R106, R106, |R63|, |R61|, !PT ;  /* 0x4000003f6a6a7276 */ /* 0x000fe2000780043d */
[--C-:B------:R-:W-:Y:S02]  /*5680*/  HADD2.F32 R111, -RZ, R29.reuse.H0_H0 ;  /* 0x2000001dff6f7230 */ /* 0x100fe40000004100 */
[----:B------:R-:W-:Y:S01]  /*5690*/  @P1 FADD R114, R114, 1 ;  /* 0x3f80000072721421 */ /* 0x000fe20000000000 */
[----:B------:R-:W-:Y:S01]  /*56a0*/  HADD2.F32 R115, -RZ, R29.H1_H1 ;  /* 0x3000001dff737230 */ /* 0x000fe20000004100 */
[----:B------:R-:W-:Y:S01]  /*56b0*/  FMNMX3 R106, R106, |R65|, |R64|, !PT ;  /* 0x400000416a6a7276 */ /* 0x000fe20007800440 */
[--C-:B------:R-:W-:Y:S02]  /*56c0*/  HADD2.F32 R116, -RZ, R53.reuse.H0_H0 ;  /* 0x20000035ff747230 */ /* 0x100fe40000004100 */
[----:B------:R-:W-:Y:S01]  /*56d0*/  @P1 FADD R118, R118, 1 ;  /* 0x3f80000076761421 */ /* 0x000fe20000000000 */
[----:B------:R-:W-:Y:S01]  /*56e0*/  @P1 FADD R111, R111, 1 ;  /* 0x3f8000006f6f1421 */ /* 0x000fe20000000000 */
[----:B------:R-:W-:Y:S01]  /*56f0*/  FMNMX3 R105, R106, |R66|, |R69|, !PT ;  /* 0x400000426a697276 */ /* 0x000fe20007800445 */
[----:B------:R-:W-:Y:S01]  /*5700*/  @P1 FADD R115, R115, 1 ;  /* 0x3f80000073731421 */ /* 0x000fe20000000000 */
[----:B------:R-:W-:Y:S01]  /*5710*/  FMUL R106, R59, R2 ;  /* 0x000000023b6a7220 */ /* 0x000fe20000400000 */
[----:B------:R-:W-:Y:S01]  /*5720*/  FMUL R104, R0, R113 ;  /* 0x0000007100687220 */ /* 0x000fe20000400000 */
[----:B------:R-:W-:Y:S01]  /*5730*/  FMNMX3 R105, R105, |R70|, |R68|, !PT ;  /* 0x4000004669697276 */ /* 0x000fe20007800444 */
[----:B------:R-:W-:Y:S01]  /*5740*/  FFMA R4, R107, R114, R116 ;  /* 0x000000726b047223 */ /* 0x000fe20000000074 */
[--C-:B------:R-:W-:Y:S01]  /*5750*/  HADD2.F32 R113, -RZ, R54.reuse.H0_H0 ;  /* 0x20000036ff717230 */ /* 0x100fe20000004100 */
[----:B0-----:R-:W-:Y:S01]  /*5760*/  LOP3.LUT R0, R93, 0x7f, RZ, 0xc0, !PT ;  /* 0x0000007f5d007812 */ /* 0x001fe200078ec0ff */
[----:B------:R-:W-:Y:S01]  /*5770*/  HADD2.F32 R117, -RZ, R54.H1_H1 ;  /* 0x30000036ff757230 */ /* 0x000fe20000004100 */
[----:B------:R-:W-:Y:S01]  /*5780*/  FMNMX3 R105, R105, |R72|, |R71|, !PT ;  /* 0x4000004869697276 */ /* 0x000fe20007800447 */
[-C--:B------:R-:W-:Y:S01]  /*5790*/  FMUL R114, R65, R2.reuse ;  /* 0x0000000241727220 */ /* 0x080fe20000400000 */
[----:B--2---:R-:W-:Y:S01]  /*57a0*/  ISETP.NE.AND P1, PT, R110, RZ, PT ;  /* 0x000000ff6e00720c */ /* 0x004fe20003f25270 */
[----:B------:R-:W-:Y:S01]  /*57b0*/  FFMA R104, R104, R111, R113 ;  /* 0x0000006f68687223 */ /* 0x000fe20000000071 */
[----:B------:R-:W-:Y:S01]  /*57c0*/  FMNMX3 R105, R105, |R73|, |R76|, !PT ;  /* 0x4000004969697276 */ /* 0x000fe2000780044c */
[-C--:B------:R-:W-:Y:S01]  /*57d0*/  FMUL R111, R60, R2.reuse ;  /* 0x000000023c6f7220 */ /* 0x080fe20000400000 */
[----:B-1----:R-:W-:Y:S01]  /*57e0*/  SHF.L.U32 R107, R92, 0x7, RZ ;  /* 0x000000075c6b7819 */ /* 0x002fe200000006ff */
[----:B------:R-:W-:Y:S01]  /*57f0*/  FMUL R110, R63, R2 ;  /* 0x000000023f6e7220 */ /* 0x000fe20000400000 */
[----:B------:R-:W-:Y:S01]  /*5800*/  FSEL R59, R59, R106, !P1 ;  /* 0x0000006a3b3b7208 */ /* 0x000fe20004800000 */
[----:B------:R-:W-:Y:S01]  /*5810*/  FMUL R113, R72, R2 ;  /* 0x0000000248717220 */ /* 0x000fe20000400000 */
[----:B------:R-:W-:Y:S01]  /*5820*/  FMNMX3 R106, R105, |R74|, |R75|, !PT ;  /* 0x4000004a696a7276 */ /* 0x000fe2000780044b */
[-C--:B------:R-:W-:Y:S01]  /*5830*/  FMUL R105, R66, R2.reuse ;  /* 0x0000000242697220 */ /* 0x080fe20000400000 */
[----:B------:R-:W-:Y:S01]  /*5840*/  LOP3.LUT R0, R0, 0x80, R107, 0xf8, !PT ;  /* 0x0000008000007812 */ /* 0x000fe200078ef86b */
[-C--:B------:R-:W-:Y:S01]  /*5850*/  FMUL R107, R56, R2.reuse ;  /* 0x00000002386b7220 */ /* 0x080fe20000400000 */
[----:B------:R-:W-:Y:S01]  /*5860*/  FMNMX3 R106, R106, |R79|, |R77|, !PT ;  /* 0x4000004f6a6a7276 */ /* 0x000fe2000780044d */
[----:B------:R-:W-:Y:S01]  /*5870*/  FFMA R108, R108, R115, R117 ;  /* 0x000000736c6c7223 */ /* 0x000fe20000000075 */
        /* <DEDUP_REMOVED lines=11> */
[-C--:B------:R-:W-:Y:S01]  /*5930*/  @P1 FMUL R62, R62, R2.reuse ;  /* 0x000000023e3e1220 */ /* 0x080fe20000400000 */
[----:B------:R-:W-:Y:S01]  /*5940*/  FSEL R105, R70, R111, !P1 ;  /* 0x0000006f46697208 */ /* 0x000fe20004800000 */
[----:B------:R-:W-:Y:S01]  /*5950*/  FMUL R111, R74, R2 ;  /* 0x000000024a6f7220 */ /* 0x000fe20000400000 */
[----:B------:R-:W-:Y:S01]  /*5960*/  FMNMX3 R70, R107, |R84|, |R83|, !PT ;  /* 0x400000546b467276 */ /* 0x000fe20007800453 */
[----:B------:R-:W-:Y:S01]  /*5970*/  @P1 FMUL R68, R68, R2 ;  /* 0x0000000244441220 */ /* 0x000fe20000400000 */
[----:B------:R-:W-:Y:S01]  /*5980*/  FSEL R107, R73, R110, !P1 ;  /* 0x0000006e496b7208 */ /* 0x000fe20004800000 */
[----:B------:R-:W-:Y:S01]  /*5990*/  HADD2.F32 R120, -RZ, R53.H1_H1 ;  /* 0x30000035ff787230 */ /* 0x000fe20000004100 */
        /* <DEDUP_REMOVED lines=15> */
[----:B------:R-:W-:Y:S01]  /*5a90*/  FFMA R109, R109, R118, R120 ;  /* 0x000000766d6d7223 */ /* 0x000fe20000000078 */
[----:B------:R-:W-:Y:S01]  /*5aa0*/  FSEL R115, R84, R73, !P1 ;  /* 0x0000004954737208 */ /* 0x000fe20004800000 */
[----:B------:R-:W-:Y:S01]  /*5ab0*/  FMUL R119, R96, R2 ;  /* 0x0000000260777220 */ /* 0x000fe20000400000 */
[----:B------:R-:W-:Y:S01]  /*5ac0*/  FMNMX3 R73, R70, |R94|, |R91|, !PT ;  /* 0x4000005e46497276 */ /* 0x000fe2000780045b */
[----:B------:R-:W-:Y:S01]  /*5ad0*/  FMUL R78, R101, R2 ;  /* 0x00000002654e7220 */ /* 0x000fe20000400000 */
[----:B------:R-:W-:Y:S01]  /*5ae0*/  F2FP.SATFINITE.E4M3.F32.PACK_AB_MERGE_C R56, RZ, R56, RZ ;  /* 0x00000038ff38723e */ /* 0x000fe200048070ff */
[----:B------:R-:W-:Y:S01]  /*5af0*/  @P1 FMUL R58, R58, R2 ;  /* 0x000000023a3a1220 */ /* 0x000fe20000400000 */
[----:B------:R-:W-:Y:S01]  /*5b00*/  FMNMX3 R73, R73, |R96|, |R90|, !PT ;  /* 0x4000006049497276 */ /* 0x000fe2000780045a */
[-C--:B------:R-:W-:Y:S01]  /*5b10*/  @P1 FMUL R64, R64, R2.reuse ;  /* 0x0000000240401220 */ /* 0x080fe20000400000 */
[----:B------:R-:W-:Y:S01]  /*5b20*/  F2FP.SATFINITE.E4M3.F32.PACK_AB_MERGE_C R57, RZ, R57, RZ ;  /* 0x00000039ff39723e */ /* 0x000fe200048070ff */
[----:B------:R-:W-:Y:S01]  /*5b30*/  @P1 FMUL R75, R75, R2 ;  /* 0x000000024b4b1220 */ /* 0x000fe20000400000 */
[----:B------:R-:W-:Y:S01]  /*5b40*/  FMNMX3 R73, R73, |R100|, |R97|, !PT ;  /* 0x4000006449497276 */ /* 0x000fe20007800461 */
[----:B------:R-:W-:Y:S01]  /*5b50*/  @P1 FMUL R80, R80, R2 ;  /* 0x0000000250501220 */ /* 0x000fe20000400000 */
[----:B------:R-:W-:Y:S01]  /*5b60*/  FSEL R79, R79, R72, !P1 ;  /* 0x000000484f4f7208 */ /* 0x000fe20004800000 */
[----:B------:R-:W-:Y:S01]  /*5b70*/  FMUL R72, R85, R2 ;  /* 0x0000000255487220 */ /* 0x000fe20000400000 */
[----:B------:R-:W-:Y:S01]  /*5b80*/  FSEL R74, R95, R74, !P1 ;  /* 0x0000004a5f4a7208 */ /* 0x000fe20004800000 */
[-C--:B------:R-:W-:Y:S01]  /*5b90*/  FMUL R95, R100, R2.reuse ;  /* 0x00000002645f7220 */ /* 0x080fe20000400000 */
[----:B------:R-:W-:Y:S01]  /*5ba0*/  FMNMX3 R73, R73, |R101|, |R98|, !PT ;  /* 0x4000006549497276 */ /* 0x000fe20007800462 */
[-C--:B------:R-:W-:Y:S01]  /*5bb0*/  @P1 FMUL R97, R97, R2.reuse ;  /* 0x0000000261611220 */ /* 0x080fe20000400000 */
[----:B------:R-:W-:Y:S01]  /*5bc0*/  FSEL R88, R88, R117, !P1 ;  /* 0x0000007558587208 */ /* 0x000fe20004800000 */
[-C--:B------:R-:W-:Y:S01]  /*5bd0*/  FMUL R117, R94, R2.reuse ;  /* 0x000000025e757220 */ /* 0x080fe20000400000 */
[----:B------:R-:W-:Y:S01]  /*5be0*/  PRMT R116, R57, 0x7604, R56 ;  /* 0x0000760439747816 */ /* 0x000fe20000000038 */
[----:B------:R-:W-:Y:S01]  /*5bf0*/  @P1 FMUL R77, R77, R2 ;  /* 0x000000024d4d1220 */ /* 0x000fe20000400000 */
[----:B------:R-:W-:Y:S01]  /*5c00*/  F2FP.SATFINITE.E4M3.F32.PACK_AB_MERGE_C R60, RZ, R60, RZ ;  /* 0x0000003cff3c723e */ /* 0x000fe200048070ff */
[----:B------:R-:W-:Y:S01]  /*5c10*/  @P1 FMUL R98, R98, R2 ;  /* 0x0000000262621220 */ /* 0x000fe20000400000 */
[----:B------:R-:W-:Y:S01]  /*5c20*/  F2FP.SATFINITE.E4M3.F32.PACK_AB_MERGE_C R57, RZ, R62, RZ ;  /* 0x0000003eff39723e */ /* 0x000fe200048070ff */
[----:B------:R-:W-:Y:S01]  /*5c30*/  @P1 FMUL R81, R81, R2 ;  /* 0x0000000251511220 */ /* 0x000fe20000400000 */
[----:B------:R-:W-:Y:S01]  /*5c40*/  F2FP.SATFINITE.E4M3.F32.PACK_AB_MERGE_C R68, RZ, R68, RZ ;  /* 0x00000044ff44723e */ /* 0x000fe200048070ff */
[----:B------:R-:W-:Y:S01]  /*5c50*/  @P1 FMUL R90, R90, R2 ;  /* 0x000000025a5a1220 */ /* 0x000fe20000400000 */
[----:B------:R-:W-:Y:S01]  /*5c60*/  FSEL R85, R85, R72, !P1 ;  /* 0x0000004855557208 */ /* 0x000fe20004800000 */
[----:B------:R-:W-:Y:S01]  /*5c70*/  @P1 FMUL R83, R83, R2 ;  /* 0x0000000253531220 */ /* 0x000fe20000400000 */
[----:B------:R-:W-:Y:S01]  /*5c80*/  FMNMX3 R82, R73, |R102|, |R99|, !PT ;  /* 0x4000006649527276 */ /* 0x000fe20007800463 */
[-C--:B------:R-:W-:Y:S01]  /*5c90*/  @P1 FMUL R89, R89, R2.reuse ;  /* 0x0000000259591220 */ /* 0x080fe20000400000 */
[----:B------:R-:W-:Y:S01]  /*5ca0*/  F2FP.SATFINITE.E4M3.F32.PACK_AB_MERGE_C R105, RZ, R105, RZ ;  /* 0x00000069ff69723e */ /* 0x000fe200048070ff */
[-C--:B------:R-:W-:Y:S01]  /*5cb0*/  @P1 FMUL R99, R99, R2.reuse ;  /* 0x0000000263631220 */ /* 0x080fe20000400000 */
[----:B------:R-:W-:Y:S01]  /*5cc0*/  FSEL R72, R100, R95, !P1 ;  /* 0x0000005f64487208 */ /* 0x000fe20004800000 */
[-C--:B------:R-:W-:Y:S01]  /*5cd0*/  FMUL R95, R102, R2.reuse ;  /* 0x00000002665f7220 */ /* 0x080fe20000400000 */
[----:B------:R-:W-:Y:S01]  /*5ce0*/  PRMT R62, R57, 0x7604, R60 ;  /* 0x00007604393e7816 */ /* 0x000fe2000000003c */
[-C--:B------:R-:W-:Y:S01]  /*5cf0*/  @P1 FMUL R87, R87, R2.reuse ;  /* 0x0000000257571220 */ /* 0x080fe20000400000 */
[----:B------:R-:W-:Y:S01]  /*5d00*/  FSEL R84, R94, R117, !P1 ;  /* 0x000000755e547208 */ /* 0x000fe20004800000 */
[-C--:B------:R-:W-:Y:S01]  /*5d10*/  @P1 FMUL R91, R91, R2.reuse ;  /* 0x000000025b5b1220 */ /* 0x080fe20000400000 */
[----:B------:R-:W-:Y:S01]  /*5d20*/  F2FP.SATFINITE.E4M3.F32.PACK_AB_MERGE_C R56, RZ, R61, RZ ;  /* 0x0000003dff38723e */ /* 0x000fe200048070ff */
[-C--:B------:R-:W-:Y:S01]  /*5d30*/  @P1 FMUL R86, R86, R2.reuse ;  /* 0x0000000256561220 */ /* 0x080fe20000400000 */
[----:B------:R-:W-:Y:S01]  /*5d40*/  F2FP.SATFINITE.E4M3.F32.PACK_AB_MERGE_C R57, RZ, R71, RZ ;  /* 0x00000047ff39723e */ /* 0x000fe200048070ff */
[-C--:B------:R-:W-:Y:S01]  /*5d50*/  @P1 FMUL R76, R76, R2.reuse ;  /* 0x000000024c4c1220 */ /* 0x080fe20000400000 */
[----:B------:R-:W-:Y:S01]  /*5d60*/  FMNMX3 R94, R82, |R103|, |R67|, !PT ;  /* 0x40000067525e7276 */ /* 0x000fe20007800443 */
[----:B------:R-:W-:Y:S01]  /*5d70*/  @P1 FMUL R67, R67, R2 ;  /* 0x0000000243431220 */ /* 0x000fe20000400000 */
[----:B------:R-:W-:-:S02]  /*5d80*/  F2FP.SATFINITE.E4M3.F32.PACK_AB_MERGE_C R61, RZ, R69, RZ ;  /* 0x00000045ff3d723e */ /* 0x000fc400048070ff */
[----:B------:R-:W-:Y:S02]  /*5d90*/  PRMT R71, R68, 0x7604, R105 ;  /* 0x0000760444477816 */ /* 0x000fe40000000069 */
[----:B------:R-:W0:Y:S01]  /*5da0*/  LDC.64 R68, c[0x0][0x3c8] ;  /* 0x0000f200ff447b82 */ /* 0x000e220000000a00 */
[----:B------:R-:W-:Y:S02]  /*5db0*/  FSEL R82, R102, R95, !P1 ;  /* 0x0000005f66527208 */ /* 0x000fe40004800000 */
[----:B------:R-:W-:Y:S01]  /*5dc0*/  FSEL R70, R96, R119, !P1 ;  /* 0x0000007760467208 */ /* 0x000fe20004800000 */
[----:B------:R-:W-:Y:S01]  /*5dd0*/  FMUL R96, R103, R2 ;  /* 0x0000000267607220 */ /* 0x000fe20000400000 */
[----:B------:R-:W-:Y:S01]  /*5de0*/  FMNMX3 R95, R94, |R4|, |R109|, !PT ;  /* 0x400000045e5f7276 */ /* 0x000fe2000780046d */
[----:B------:R-:W-:Y:S01]  /*5df0*/  @P1 FMUL R109, R109, R2 ;  /* 0x000000026d6d1220 */ /* 0x000fe20000400000 */
[----:B------:R-:W-:Y:S01]  /*5e00*/  FSEL R78, R101, R78, !P1 ;  /* 0x0000004e654e7208 */ /* 0x000fe20004800000 */
[----:B------:R-:W-:Y:S01]  /*5e10*/  FMUL R101, R4, R2 ;  /* 0x0000000204657220 */ /* 0x000fe20000400000 */
[----:B------:R-:W-:-:S02]  /*5e20*/  F2FP.SATFINITE.E4M3.F32.PACK_AB_MERGE_C R59, RZ, R59, RZ ;  /* 0x0000003bff3b723e */ /* 0x000fc400048070ff */
[----:B------:R-:W-:Y:S02]  /*5e30*/  F2FP.SATFINITE.E4M3.F32.PACK_AB_MERGE_C R94, RZ, R58, RZ ;  /* 0x0000003aff5e723e */ /* 0x000fe400048070ff */
[----:B------:R-:W-:Y:S02]  /*5e40*/  FSEL R73, R103, R96, !P1 ;  /* 0x0000006067497208 */ /* 0x000fe40004800000 */
[----:B------:R-:W-:Y:S02]  /*5e50*/  PRMT R59, R94, 0x7604, R59 ;  /* 0x000076045e3b7816 */ /* 0x000fe4000000003b */
[----:B------:R-:W-:Y:S02]  /*5e60*/  F2FP.SATFINITE.E4M3.F32.PACK_AB_MERGE_C R63, RZ, R63, RZ ;  /* 0x0000003fff3f723e */ /* 0x000fe400048070ff */
[----:B------:R-:W-:Y:S02]  /*5e70*/  F2FP.SATFINITE.E4M3.F32.PACK_AB_MERGE_C R94, RZ, R106, RZ ;  /* 0x0000006aff5e723e */ /* 0x000fe400048070ff */
[----:B------:R-:W-:Y:S01]  /*5e80*/  FSEL R110, R4, R101, !P1 ;  /* 0x00000065046e7208 */ /* 0x000fe20004800000 */
[----:B------:R-:W-:Y:S01]  /*5e90*/  FMUL R101, R104, R2 ;  /* 0x0000000268657220 */ /* 0x000fe20000400000 */
[----:B------:R-:W-:-:S02]  /*5ea0*/  F2FP.SATFINITE.E4M3.F32.PACK_AB_MERGE_C R65, RZ, R65, RZ ;  /* 0x00000041ff41723e */ /* 0x000fc400048070ff */
[----:B------:R-:W-:Y:S02]  /*5eb0*/  F2FP.SATFINITE.E4M3.F32.PACK_AB_MERGE_C R64, RZ, R64, RZ ;  /* 0x00000040ff40723e */ /* 0x000fe400048070ff */
[----:B------:R-:W-:Y:S02]  /*5ec0*/  F2FP.SATFINITE.E4M3.F32.PACK_AB_MERGE_C R96, RZ, R114, RZ ;  /* 0x00000072ff60723e */ /* 0x000fe400048070ff */
[----:B------:R-:W-:Y:S02]  /*5ed0*/  F2FP.SATFINITE.E4M3.F32.PACK_AB_MERGE_C R75, RZ, R75, RZ ;  /* 0x0000004bff4b723e */ /* 0x000fe400048070ff */
[----:B------:R-:W-:Y:S02]  /*5ee0*/  F2FP.SATFINITE.E4M3.F32.PACK_AB_MERGE_C R66, RZ, R66, RZ ;  /* 0x00000042ff42723e */ /* 0x000fe400048070ff */
[----:B------:R-:W-:Y:S02]  /*5ef0*/  PRMT R60, R56, 0x7604, R63 ;  /* 0x00007604383c7816 */ /* 0x000fe4000000003f */
[----:B------:R-:W-:-:S02]  /*5f00*/  PRMT R94, R57, 0x7604, R94 ;  /* 0x00007604395e7816 */ /* 0x000fc4000000005e */
[----:B------:R-:W-:Y:S01]  /*5f10*/  FMNMX3 R4, R95, |R104|, |R108|, !PT ;  /* 0x400000685f047276 */ /* 0x000fe2000780046c */
[----:B------:R-:W-:Y:S01]  /*5f20*/  @P1 FMUL R108, R108, R2 ;  /* 0x000000026c6c1220 */ /* 0x000fe20000400000 */
[----:B------:R-:W-:Y:S02]  /*5f30*/  PRMT R63, R64, 0x7604, R65 ;  /* 0x00007604403f7816 */ /* 0x000fe40000000041 */
[----:B------:R-:W-:Y:S01]  /*5f40*/  PRMT R96, R75, 0x7604, R96 ;  /* 0x000076044b607816 */ /* 0x000fe20000000060 */
[----:B------:R-:W-:Y:S01]  /*5f50*/  IMAD R75, R3, 0x1900, R0 ;  /* 0x00001900034b7824 */ /* 0x000fe200078e0200 */
[----:B------:R-:W-:Y:S02]  /*5f60*/  F2FP.SATFINITE.E4M3.F32.PACK_AB_MERGE_C R102, RZ, R113, RZ ;  /* 0x00000071ff66723e */ /* 0x000fe400048070ff */
[----:B------:R-:W-:Y:S02]  /*5f70*/  F2FP.SATFINITE.E4M3.F32.PACK_AB_MERGE_C R57, RZ, R80, RZ ;  /* 0x00000050ff39723e */ /* 0x000fe400048070ff */
[----:B------:R-:W-:-:S02]  /*5f80*/  F2FP.SATFINITE.E4M3.F32.PACK_AB_MERGE_C R72, RZ, R72, RZ ;  /* 0x00000048ff48723e */ /* 0x000fc400048070ff */
[----:B------:R-:W-:Y:S02]  /*5f90*/  F2FP.SATFINITE.E4M3.F32.PACK_AB_MERGE_C R65, RZ, R97, RZ ;  /* 0x00000061ff41723e */ /* 0x000fe400048070ff */
[----:B------:R-:W-:Y:S02]  /*5fa0*/  FSEL R58, R104, R101, !P1 ;  /* 0x00000065683a7208 */ /* 0x000fe40004800000 */
[----:B------:R-:W-:Y:S02]  /*5fb0*/  PRMT R61, R61, 0x7604, R66 ;  /* 0x000076043d3d7816 */ /* 0x000fe40000000042 */
[----:B------:R-:W-:Y:S02]  /*5fc0*/  F2FP.SATFINITE.E4M3.F32.PACK_AB_MERGE_C R100, RZ, R77, RZ ;  /* 0x0000004dff64723e */ /* 0x000fe400048070ff */
[----:B------:R-:W-:Y:S02]  /*5fd0*/  PRMT R102, R57, 0x7604, R102 ;  /* 0x0000760439667816 */ /* 0x000fe40000000066 */
[----:B------:R-:W-:-:S02]  /*5fe0*/  F2FP.SATFINITE.E4M3.F32.PACK_AB_MERGE_C R77, RZ, R98, RZ ;  /* 0x00000062ff4d723e */ /* 0x000fc400048070ff */
[----:B------:R-:W-:Y:S02]  /*5ff0*/  F2FP.SATFINITE.E4M3.F32.PACK_AB_MERGE_C R66, RZ, R110, RZ ;  /* 0x0000006eff42723e */ /* 0x000fe400048070ff */
[----:B------:R-:W-:Y:S02]  /*6000*/  F2FP.SATFINITE.E4M3.F32.PACK_AB_MERGE_C R101, RZ, R111, RZ ;  /* 0x0000006fff65723e */ /* 0x000fe400048070ff */
[----:B------:R-:W-:Y:S02]  /*6010*/  F2FP.SATFINITE.E4M3.F32.PACK_AB_MERGE_C R56, RZ, R81, RZ ;  /* 0x00000051ff38723e */ /* 0x000fe400048070ff */
[----:B------:R-:W-:Y:S02]  /*6020*/  F2FP.SATFINITE.E4M3.F32.PACK_AB_MERGE_C R70, RZ, R70, RZ ;  /* 0x00000046ff46723e */ /* 0x000fe400048070ff */
[----:B------:R-:W-:Y:S02]  /*6030*/  F2FP.SATFINITE.E4M3.F32.PACK_AB_MERGE_C R57, RZ, R90, RZ ;  /* 0x0000005aff39723e */ /* 0x000fe400048070ff */
[----:B------:R-:W-:-:S02]  /*6040*/  PRMT R98, R65, 0x7604, R72 ;  /* 0x0000760441627816 */ /* 0x000fc40000000048 */
[----:B------:R-:W-:Y:S02]  /*6050*/  F2FP.SATFINITE.E4M3.F32.PACK_AB_MERGE_C R73, RZ, R73, RZ ;  /* 0x00000049ff49723e */ /* 0x000fe400048070ff */
[----:B------:R-:W-:Y:S02]  /*6060*/  F2FP.SATFINITE.E4M3.F32.PACK_AB_MERGE_C R110, RZ, R67, RZ ;  /* 0x00000043ff6e723e */ /* 0x000fe400048070ff */
[----:B------:R-:W-:Y:S02]  /*6070*/  F2FP.SATFINITE.E4M3.F32.PACK_AB_MERGE_C R103, RZ, R115, RZ ;  /* 0x00000073ff67723e */ /* 0x000fe400048070ff */
[----:B------:R-:W-:Y:S02]  /*6080*/  F2FP.SATFINITE.E4M3.F32.PACK_AB_MERGE_C R64, RZ, R83, RZ ;  /* 0x00000053ff40723e */ /* 0x000fe400048070ff */
[----:B------:R-:W-:Y:S02]  /*6090*/  IADD3 R65, PT, PT, R75, 0x100, RZ ;  /* 0x000001004b417810 */ /* 0x000fe40007ffe0ff */
[----:B------:R-:W-:-:S02]  /*60a0*/  F2FP.SATFINITE.E4M3.F32.PACK_AB_MERGE_C R58, RZ, R58, RZ ;  /* 0x0000003aff3a723e */ /* 0x000fc400048070ff */
[----:B------:R-:W-:Y:S02]  /*60b0*/  F2FP.SATFINITE.E4M3.F32.PACK_AB_MERGE_C R67, RZ, R108, RZ ;  /* 0x0000006cff43723e */ /* 0x000fe400048070ff */
[----:B------:R-:W-:Y:S02]  /*60c0*/  F2FP.SATFINITE.E4M3.F32.PACK_AB_MERGE_C R79, RZ, R79, RZ ;  /* 0x0000004fff4f723e */ /* 0x000fe400048070ff */
[----:B------:R-:W-:Y:S02]  /*60d0*/  PRMT R101, R56, 0x7604, R101 ;  /* 0x0000760438657816 */ /* 0x000fe40000000065 */
[----:B------:R-:W-:Y:S02]  /*60e0*/  F2FP.SATFINITE.E4M3.F32.PACK_AB_MERGE_C R78, RZ, R78, RZ ;  /* 0x0000004eff4e723e */ /* 0x000fe400048070ff */
[----:B------:R-:W-:Y:S01]  /*60f0*/  PRMT R97, R57, 0x7604, R70 ;  /* 0x0000760439617816 */ /* 0x000fe20000000046 */
[----:B0-----:R-:W-:Y:S01]  /*6100*/  IMAD.WIDE.U32 R56, R75, 0x2, R68 ;  /* 0x000000024b387825 */ /* 0x001fe200078e0044 */
[----:B------:R-:W-:-:S02]  /*6110*/  PRMT R110, R110, 0x7604, R73 ;  /* 0x000076046e6e7816 */ /* 0x000fc40000000049 */
[----:B------:R-:W-:Y:S01]  /*6120*/  PRMT R103, R64, 0x7604, R103 ;  /* 0x0000760440677816 */ /* 0x000fe20000000067 */
[----:B------:R-:W-:Y:S01]  /*6130*/  IMAD.WIDE.U32 R64, R65, 0x2, R68 ;  /* 0x0000000241407825 */ /* 0x000fe200078e0044 */
[----:B------:R-:W-:Y:S01]  /*6140*/  PRMT R108, R67, 0x7604, R58 ;  /* 0x00007604436c7816 */ /* 0x000fe2000000003a */
[----:B------:R-:W-:Y:S01]  /*6150*/  STG.E.U16 desc[UR8][R56.64], R116 ;  /* 0x0000007438007986 */ /* 0x000fe2000c101508 */
[----:B------:R-:W-:Y:S02]  /*6160*/  IADD3 R73, PT, PT, R75, 0x200, RZ ;  /* 0x000002004b497810 */ /* 0x000fe40007ffe0ff */
[----:B------:R-:W-:Y:S01]  /*6170*/  F2FP.SATFINITE.E4M3.F32.PACK_AB_MERGE_C R74, RZ, R74, RZ ;  /* 0x0000004aff4a723e */ /* 0x000fe200048070ff */
[----:B------:R0:W-:Y:S01]  /*6180*/  STG.E.U16 desc[UR8][R64.64], R59 ;  /* 0x0000003b40007986 */ /* 0x0001e2000c101508 */
[----:B------:R-:W-:Y:S01]  /*6190*/  F2FP.SATFINITE.E4M3.F32.PACK_AB_MERGE_C R89, RZ, R89, RZ ;  /* 0x00000059ff59723e */ /* 0x000fe200048070ff */
[----:B------:R-:W-:Y:S01]  /*61a0*/  IMAD.WIDE.U32 R72, R73, 0x2, R68 ;  /* 0x0000000249487825 */ /* 0x000fe200078e0044 */
[----:B------:R-:W-:-:S02]  /*61b0*/  F2FP.SATFINITE.E4M3.F32.PACK_AB_MERGE_C R109, RZ, R109, RZ ;  /* 0x0000006dff6d723e */ /* 0x000fc400048070ff */
[C---:B------:R-:W-:Y:S02]  /*61c0*/  IADD3 R67, PT, PT, R75.reuse, 0x300, RZ ;  /* 0x000003004b437810 */ /* 0x040fe40007ffe0ff */
[----:B------:R-:W-:Y:S01]  /*61d0*/  PRMT R100, R100, 0x7604, R79 ;  /* 0x0000760464647816 */ /* 0x000fe2000000004f */
[----:B------:R1:W-:Y:S01]  /*61e0*/  STG.E.U16 desc[UR8][R72.64], R62 ;  /* 0x0000003e48007986 */ /* 0x0003e2000c101508 */
[----:B------:R-:W-:Y:S02]  /*61f0*/  F2FP.SATFINITE.E4M3.F32.PACK_AB_MERGE_C R111, RZ, R99, RZ ;  /* 0x00000063ff6f723e */ /* 0x000fe400048070ff */
[----:B------:R-:W-:Y:S02]  /*6200*/  IADD3 R81, PT, PT, R75, 0x400, RZ ;  /* 0x000004004b517810 */ /* 0x000fe40007ffe0ff */
[----:B------:R-:W-:Y:S02]  /*6210*/  F2FP.SATFINITE.E4M3.F32.PACK_AB_MERGE_C R95, RZ, R107, RZ ;  /* 0x0000006bff5f723e */ /* 0x000fe400048070ff */
[----:B------:R-:W-:Y:S01]  /*6220*/  F2FP.SATFINITE.E4M3.F32.PACK_AB_MERGE_C R85, RZ, R85, RZ ;  /* 0x00000055ff55723e */ /* 0x000fe200048070ff */
[----:B0-----:R-:W-:Y:S01]  /*6230*/  IMAD.WIDE.U32 R64, R81, 0x2, R68 ;  /* 0x0000000251407825 */ /* 0x001fe200078e0044 */
[----:B------:R-:W-:-:S02]  /*6240*/  F2FP.SATFINITE.E4M3.F32.PACK_AB_MERGE_C R104, RZ, R87, RZ ;  /* 0x00000057ff68723e */ /* 0x000fc400048070ff */
[----:B------:R-:W-:Y:S02]  /*6250*/  PRMT R99, R77, 0x7604, R78 ;  /* 0x000076044d637816 */ /* 0x000fe4000000004e */
[C---:B------:R-:W-:Y:S02]  /*6260*/  IADD3 R79, PT, PT, R75.reuse, 0x500, RZ ;  /* 0x000005004b4f7810 */ /* 0x040fe40007ffe0ff */
[----:B------:R-:W-:Y:S02]  /*6270*/  F2FP.SATFINITE.E4M3.F32.PACK_AB_MERGE_C R107, RZ, R91, RZ ;  /* 0x0000005bff6b723e */ /* 0x000fe400048070ff */
[----:B------:R-:W-:Y:S01]  /*6280*/  IADD3 R77, PT, PT, R75, 0x600, RZ ;  /* 0x000006004b4d7810 */ /* 0x000fe20007ffe0ff */
[----:B------:R-:W-:Y:S01]  /*6290*/  IMAD.WIDE.U32 R58, R79, 0x2, R68 ;  /* 0x000000024f3a7825 */ /* 0x000fe200078e0044 */
[----:B------:R-:W-:Y:S02]  /*62a0*/  PRMT R106, R89, 0x7604, R74 ;  /* 0x00007604596a7816 */ /* 0x000fe4000000004a */
[----:B------:R-:W-:Y:S01]  /*62b0*/  PRMT R109, R109, 0x7604, R66 ;  /* 0x000076046d6d7816 */ /* 0x000fe20000000042 */
[----:B------:R-:W-:Y:S01]  /*62c0*/  IMAD.WIDE.U32 R66, R67, 0x2, R68 ;  /* 0x0000000243427825 */ /* 0x000fe200078e0044 */
[----:B------:R-:W-:-:S02]  /*62d0*/  IADD3 R91, PT, PT, R75, 0x700, RZ ;  /* 0x000007004b5b7810 */ /* 0x000fc40007ffe0ff */
[----:B------:R-:W-:Y:S01]  /*62e0*/  F2FP.SATFINITE.E4M3.F32.PACK_AB_MERGE_C R88, RZ, R88, RZ ;  /* 0x00000058ff58723e */ /* 0x000fe200048070ff */
[--C-:B------:R-:W-:Y:S01]  /*62f0*/  IMAD.WIDE.U32 R56, R77, 0x2, R68.reuse ;  /* 0x000000024d387825 */ /* 0x100fe200078e0044 */
[----:B------:R-:W-:Y:S01]  /*6300*/  F2FP.SATFINITE.E4M3.F32.PACK_AB_MERGE_C R105, RZ, R86, RZ ;  /* 0x00000056ff69723e */ /* 0x000fe200048070ff */
[----:B------:R-:W-:Y:S01]  /*6310*/  STG.E.U16 desc[UR8][R66.64], R60 ;  /* 0x0000003c42007986 */ /* 0x000fe2000c101508 */
[----:B------:R-:W-:Y:S01]  /*6320*/  IADD3 R89, PT, PT, R75, 0x800, RZ ;  /* 0x000008004b597810 */ /* 0x000fe20007ffe0ff */
[----:B------:R-:W-:Y:S01]  /*6330*/  IMAD.WIDE.U32 R90, R91, 0x2, R68 ;  /* 0x000000025b5a7825 */ /* 0x000fe200078e0044 */
[----:B------:R-:W-:Y:S01]  /*6340*/  F2FP.SATFINITE.E4M3.F32.PACK_AB_MERGE_C R76, RZ, R76, RZ ;  /* 0x0000004cff4c723e */ /* 0x000fe200048070ff */
[----:B------:R-:W-:Y:S01]  /*6350*/  STG.E.U16 desc[UR8][R64.64], R63 ;  /* 0x0000003f40007986 */ /* 0x000fe2000c101508 */
[----:B------:R-:W-:Y:S02]  /*6360*/  PRMT R104, R104, 0x7604, R85 ;  /* 0x0000760468687816 */ /* 0x000fe40000000055 */
[----:B------:R-:W-:Y:S01]  /*6370*/  IADD3 R87, PT, PT, R75, 0x900, RZ ;  /* 0x000009004b577810 */ /* 0x000fe20007ffe0ff */
[----:B------:R-:W-:Y:S01]  /*6380*/  STG.E.U16 desc[UR8][R58.64], R61 ;  /* 0x0000003d3a007986 */ /* 0x000fe2000c101508 */
[----:B------:R-:W-:-:S02]  /*6390*/  F2FP.SATFINITE.E4M3.F32.PACK_AB_MERGE_C R84, RZ, R84, RZ ;  /* 0x00000054ff54723e */ /* 0x000fc400048070ff */
[----:B------:R-:W-:Y:S01]  /*63a0*/  IADD3 R85, PT, PT, R75, 0xa00, RZ ;  /* 0x00000a004b557810 */ /* 0x000fe20007ffe0ff */
[----:B------:R-:W-:Y:S01]  /*63b0*/  IMAD.WIDE.U32 R86, R87, 0x2, R68 ;  /* 0x0000000257567825 */ /* 0x000fe200078e0044 */
[----:B------:R-:W-:Y:S01]  /*63c0*/  F2FP.SATFINITE.E4M3.F32.PACK_AB_MERGE_C R82, RZ, R82, RZ ;  /* 0x00000052ff52723e */ /* 0x000fe200048070ff */
[----:B------:R0:W-:Y:S01]  /*63d0*/  STG.E.U16 desc[UR8][R56.64], R71 ;  /* 0x0000004738007986 */ /* 0x0001e2000c101508 */
[----:B------:R-:W-:Y:S02]  /*63e0*/  IADD3 R83, PT, PT, R75, 0xb00, RZ ;  /* 0x00000b004b537810 */ /* 0x000fe40007ffe0ff */
[----:B------:R-:W-:Y:S01]  /*63f0*/  PRMT R105, R105, 0x7604, R88 ;  /* 0x0000760469697816 */ /* 0x000fe20000000058 */
[----:B------:R-:W-:Y:S01]  /*6400*/  IMAD.WIDE.U32 R88, R89, 0x2, R68 ;  /* 0x0000000259587825 */ /* 0x000fe200078e0044 */
[----:B------:R-:W-:Y:S01]  /*6410*/  IADD3 R81, PT, PT, R75, 0xc00, RZ ;  /* 0x00000c004b517810 */ /* 0x000fe20007ffe0ff */
[----:B------:R2:W-:Y:S01]  /*6420*/  STG.E.U16 desc[UR8][R90.64], R94 ;  /* 0x0000005e5a007986 */ /* 0x0005e2000c101508 */
[----:B------:R-:W-:-:S02]  /*6430*/  PRMT R95, R76, 0x7604, R95 ;  /* 0x000076044c5f7816 */ /* 0x000fc4000000005f */
        /* <DEDUP_REMOVED lines=10> */
[C---:B-1----:R-:W-:Y:S01]  /*64e0*/  IADD3 R73, PT, PT, R75.reuse, 0x1000, RZ ;  /* 0x000010004b497810 */ /* 0x042fe20007ffe0ff */
[----:B------:R2:W-:Y:S01]  /*64f0*/  STG.E.U16 desc[UR8][R84.64], R100 ;  /* 0x0000006454007986 */ /* 0x0005e2000c101508 */
[----:B0-----:R-:W-:Y:S01]  /*6500*/  IADD3 R71, PT, PT, R75, 0x1100, RZ ;  /* 0x000011004b477810 */ /* 0x001fe20007ffe0ff */
[--C-:B------:R-:W-:Y:S01]  /*6510*/  IMAD.WIDE.U32 R78, R79, 0x2, R68.reuse ;  /* 0x000000024f4e7825 */ /* 0x100fe200078e0044 */
[C---:B------:R-:W-:Y:S01]  /*6520*/  IADD3 R57, PT, PT, R75.reuse, 0x1200, RZ ;  /* 0x000012004b397810 */ /* 0x040fe20007ffe0ff */
[----:B------:R2:W-:Y:S01]  /*6530*/  STG.E.U16 desc[UR8][R82.64], R101 ;  /* 0x0000006552007986 */ /* 0x0005e2000c101508 */
[----:B------:R-:W-:Y:S01]  /*6540*/  IADD3 R59, PT, PT, R75, 0x1300, RZ ;  /* 0x000013004b3b7810 */ /* 0x000fe20007ffe0ff */
        /* <DEDUP_REMOVED lines=11> */
[----:B------:R-:W-:-:S04]  /*6600*/  IMAD.WIDE.U32 R74, R115, 0x2, R68 ;  /* 0x00000002734a7825 */ /* 0x000fc800078e0044 */
        /* <DEDUP_REMOVED lines=16> */
[----:B------:R2:W-:Y:S02]  /*6710*/  STG.E.U16 desc[UR8][R68.64], R108 ;  /* 0x0000006c44007986 */ /* 0x0005e4000c101508 */
.L_x_11506:
        /* <DEDUP_REMOVED lines=8> */
.L_x_11487:
        /* <DEDUP_REMOVED lines=38> */
.L_x_11515:
[----:B------:R-:W-:Y:S02]  /*6a00*/  ISETP.NE.AND P0, PT, R93, RZ, PT ;  /* 0x000000ff5d00720c */ /* 0x000fe40003f05270 */
[----:B01----:R-:W-:-:S11]  /*6a10*/  FMNMX R3, R3, R4, !PT ;  /* 0x0000000403037209 */ /* 0x003fd60007800000 */
[----:B------:R-:W-:Y:S05]  /*6a20*/  @P0 BRA `(.L_x_11509) ;  /* 0x0000000000080947 */ /* 0x000fea0003800000 */
[----:B------:R-:W0:Y:S02]  /*6a30*/  LDC.64 R4, c[0x0][0x3f8] ;  /* 0x0000fe00ff047b82 */ /* 0x000e240000000a00 */
[----:B0-----:R0:W-:Y:S02]  /*6a40*/  REDG.E.MAX.S32.STRONG.GPU desc[UR8][R4.64], R3 ;  /* 0x000000030400798e */ /* 0x0011e4000d12e308 */
.L_x_11509:
[----:B------:R-:W-:Y:S05]  /*6a50*/  BSYNC B0 ;  /* 0x0000000000007941 */ /* 0x000fea0003800000 */
.L_x_11508:
        /* <DEDUP_REMOVED lines=12> */
[----:B0-----:R-:W-:Y:S05]  /*6b20*/  CALL.REL.NOINC `($__internal_201_$__cuda_sm20_rcp_rn_f32_slowpath) ;  /* 0x0000000000587944 */ /* 0x001fea0003c00000 */
[----:B------:R-:W-:Y:S05]  /*6b30*/  BRA `(.L_x_11512) ;  /* 0x0000000000107947 */ /* 0x000fea0003800000 */
.L_x_11511:
[----:B0-----:R-:W0:Y:S02]  /*6b40*/  MUFU.RCP R3, R2 ;  /* 0x0000000200037308 */ /* 0x001e240000001000 */
[----:B0-----:R-:W-:-:S04]  /*6b50*/  FFMA R0, R3, R2, -1 ;  /* 0xbf80000003007423 */ /* 0x001fc80000000002 */
[----:B------:R-:W-:-:S04]  /*6b60*/  FADD.FTZ R0, -R0, -RZ ;  /* 0x800000ff00007221 */ /* 0x000fc80000010100 */
[----:B------:R-:W-:-:S07]  /*6b70*/  FFMA R0, R3, R0, R3 ;  /* 0x0000000003007223 */ /* 0x000fce0000000003 */
.L_x_11512:
[----:B------:R-:W0:Y:S02]  /*6b80*/  LDC.64 R2, c[0x0][0x3f0] ;  /* 0x0000fc00ff027b82 */ /* 0x000e240000000a00 */
[----:B0-----:R-:W-:Y:S01]  /*6b90*/  STG.E desc[UR8][R2.64], R0 ;  /* 0x0000000002007986 */ /* 0x001fe2000c101908 */
[----:B------:R-:W-:Y:S05]  /*6ba0*/  EXIT ;  /* 0x000000000000794d */ /* 0x000fea0003800000 */
.L_x_11510:
[----:B------:R-:W-:Y:S02]  /*6bb0*/  MOV R6, 0x2 ;  /* 0x0000000200067802 */ /* 0x000fe40000000f00 */
[----:B------:R-:W-:Y:S02]  /*6bc0*/  MOV R7, 0x1f ;  /* 0x0000001f00077802 */ /* 0x000fe40000000f00 */
[----:B------:R-:W-:-:S07]  /*6bd0*/  MOV R5, 0xffffffff ;  /* 0xffffffff00057802 */ /* 0x000fce0000000f00 */
[----:B01---5:R-:W-:Y:S05]  /*6be0*/  WARPSYNC.COLLECTIVE R5, `(.L_x_11513) ;  /* 0x0000000005087348 */ /* 0x023fea0003c00000 */
[----:B-1----:R1:W2:Y:S02]  /*6bf0*/  SHFL.DOWN P0, R4, R0, R6, R7 ;  /* 0x0800000600047389 */ /* 0x0022a40000000007 */
[----:B012--5:R-:W-:Y:S05]  /*6c00*/  ENDCOLLECTIVE ;  /* 0x000000000000791b */ /* 0x027fea0003800000 */
.L_x_11513:
[----:B------:R-:W-:Y:S02]  /*6c10*/  MOV R6, 0x1 ;  /* 0x0000000100067802 */ /* 0x000fe40000000f00 */
[----:B------:R-:W-:-:S04]  /*6c20*/  MOV R3, R4 ;  /* 0x0000000400037202 */ /* 0x000fc80000000f00 */
[----:B------:R-:W-:-:S04]  /*6c30*/  FMNMX R3, R3, R0, !PT ;  /* 0x0000000003037209 */ /* 0x000fc80007800000 */
[----:B------:R-:W-:-:S07]  /*6c40*/  MOV R0, R3 ;  /* 0x0000000300007202 */ /* 0x000fce0000000f00 */
[----:B------:R-:W-:Y:S05]  /*6c50*/  WARPSYNC.COLLECTIVE R5, `(.L_x_11514) ;  /* 0x0000000005087348 */ /* 0x000fea0003c00000 */
[----:B------:R0:W1:Y:S02]  /*6c60*/  SHFL.DOWN P0, R4, R0, R6, R7 ;  /* 0x0800000600047389 */ /* 0x0000640000000007 */
[----:B01----:R-:W-:Y:S05]  /*6c70*/  ENDCOLLECTIVE ;  /* 0x000000000000791b */ /* 0x003fea0003800000 */
.L_x_11514:
[----:B------:R-:W-:Y:S05]  /*6c80*/  BRA `(.L_x_11515) ;  /* 0xfffffffc005c7947 */ /* 0x000fea000383ffff */
        .weak           $__internal_201_$__cuda_sm20_rcp_rn_f32_slowpath
        .type           $__internal_201_$__cuda_sm20_rcp_rn_f32_slowpath,@function
        .size           $__internal_201_$__cuda_sm20_rcp_rn_f32_slowpath,(.L_x_13069 - $__internal_201_$__cuda_sm20_rcp_rn_f32_slowpath)
$__internal_201_$__cuda_sm20_rcp_rn_f32_slowpath:
        /* <DEDUP_REMOVED lines=15> */
.L_x_11517:
        /* <DEDUP_REMOVED lines=33> */
.L_x_11519:
[----:B------:R-:W0:Y:S02]  /*6f90*/  MUFU.RCP R0, R0 ;  /* 0x0000000000007308 */ /* 0x000e240000001000 */
.L_x_11518:
[----:B------:R-:W-:Y:S05]  /*6fa0*/  BSYNC B1 ;  /* 0x0000000000017941 */ /* 0x000fea0003800000 */
.L_x_11516:
[----:B------:R-:W-:Y:S01]  /*6fb0*/  HFMA2 R115, -RZ, RZ, 0, 0 ;  /* 0x00000000ff737431 */ /* 0x000fe200000001ff */
[----:B------:R-:W-:-:S04]  /*6fc0*/  MOV R114, R64 ;  /* 0x0000004000727202 */ /* 0x000fc80000000f00 */
[----:B0-----:R-:W-:Y:S05]  /*6fd0*/  RET.REL.NODEC R114 `(_ZN18transformer_engine13normalization19ln_fwd_tuned_kernelINS0_13Kernel_traitsI6__halfS3_13__nv_fp8_e4m3fjLj12800ELj2ELj1ELj4ELj4ENS0_18Kernel_traits_baseILj12800ES3_S3_S4_fjLj128EEEEEEEvNS0_19ForwardKernelParamsE) ;  /* 0xffffff9072087950 */ /* 0x001fea0003c3ffff */
.L_x_11520:
        /* <DEDUP_REMOVED lines=10> */
.L_x_13069:


//--------------------- .text._ZN18transformer_engine13normalization19ln_fwd_tuned_kernelINS0_13Kernel_traitsI6__halfS3_13__nv_fp8_e4m3fjLj12288ELj2ELj1ELj4ELj16ENS0_18Kernel_traits_baseILj12288ES3_S3_S4_fjLj128EEEEEEEvNS0_19ForwardKernelParamsE --------------------------
	.section	.text._ZN18transformer_engine13normalization19ln_fwd_tuned_kernelINS0_13Kernel_traitsI6__halfS3_13__nv_fp8_e4m3fjLj12288ELj2ELj1ELj4ELj16ENS0_18Kernel_traits_baseILj12288ES3_S3_S4_fjLj128EEEEEEEvNS0_19ForwardKernelParamsE,"ax",@progbits
	.align	128
        .global         _ZN18transformer_engine13normalization19ln_fwd_tuned_kernelINS0_13Kernel_traitsI6__halfS3_13__nv_fp8_e4m3fjLj12288ELj2ELj1ELj4ELj16ENS0_18Kernel_traits_baseILj12288ES3_S3_S4_fjLj128EEEEEEEvNS0_19ForwardKernelParamsE
        .type           _ZN18transformer_engine13normalization19ln_fwd_tuned_kernelINS0_13Kernel_traitsI6__halfS3_13__nv_fp8_e4m3fjLj12288ELj2ELj1ELj4ELj16ENS0_18Kernel_traits_baseILj12288ES3_S3_S4_fjLj128EEEEEEEvNS0_19ForwardKernelParamsE,@function
        .size           _ZN18transformer_engine13normalization19ln_fwd_tuned_kernelINS0_13Kernel_traitsI6__halfS3_13__nv_fp8_e4m3fjLj12288ELj2ELj1ELj4ELj16ENS0_18Kernel_traits_baseILj12288ES3_S3_S4_fjLj128EEEEEEEvNS0_19ForwardKernelParamsE,(.L_x_13070 - _ZN18transformer_engine13normalization19ln_fwd_tuned_kernelINS0_13Kernel_traitsI6__halfS3_13__nv_fp8_e4m3fjLj12288ELj2ELj1ELj4ELj16ENS0_18Kernel_traits_baseILj12288ES3_S3_S4_fjLj128EEEEEEEvNS0_19ForwardKernelParamsE)
        .other          _ZN18transformer_engine13normalization19ln_fwd_tuned_kernelINS0_13Kernel_traitsI6__halfS3_13__nv_fp8_e4m3fjLj12288ELj2ELj1ELj4ELj16ENS0_18Kernel_traits_baseILj12288ES3_S3_S4_fjLj128EEEEEEEvNS0_19ForwardKernelParamsE,@"STO_CUDA_ENTRY STV_DEFAULT"
_ZN18transformer_engine13normalization19ln_fwd_tuned_kernelINS0_13Kernel_traitsI6__halfS3_13__nv_fp8_e4m3fjLj12288ELj2ELj1ELj4ELj16ENS0_18Kernel_traits_baseILj12288ES3_S3_S4_fjLj128EEEEEEEvNS0_19ForwardKernelParamsE:
.text._ZN18transformer_engine13normalization19ln_fwd_tuned_kernelINS0_13Kernel_traitsI6__halfS3_13__nv_fp8_e4m3fjLj12288ELj2ELj1ELj4ELj16ENS0_18Kernel_traits_baseILj12288ES3_S3_S4_fjLj128EEEEEEEvNS0_19ForwardKernelParamsE:
        /* <DEDUP_REMOVED lines=16> */
[----:B0-----:R-:W-:-:S03]  /*0100*/  HFMA2 R3, -RZ, RZ, 0, 0 ;  /* 0x00000000ff037431 */ /* 0x001fc600000001ff */
[----:B------:R-:W-:Y:S02]  /*0110*/  LOP3.LUT R72, R0, 0x80, R5, 0xf8, !PT ;  /* 0x0000008000487812 */ /* 0x000fe400078ef805 */
[----:B-----5:R-:W-:Y:S01]  /*0120*/  @P1 R2UR UR10, R2 ;  /* 0x00000000020a12ca */ /* 0x020fe200000e0000 */
[----:B------:R-:W-:-:S14]  /*0130*/  BRA.U UP0, `(.L_x_11521) ;  /* 0x0000006100b47547 */ /* 0x000fdc000b800000 */
[----:B------:R-:W0:Y:S08]  /*0140*/  LDC.64 R4, c[0x0][0x3d0] ;  /* 0x0000f400ff047b82 */ /* 0x000e300000000a00 */
[----:B------:R-:W1:Y:S01]  /*0150*/  LDC.64 R2, c[0x0][0x3a8] ;  /* 0x0000ea00ff027b82 */ /* 0x000e620000000a00 */
[----:B0-----:R-:W-:-:S05]  /*0160*/  IMAD.WIDE.U32 R4, R72, 0x10, R4 ;  /* 0x0000001048047825 */ /* 0x001fca00078e0004 */
[----:B------:R-:W5:Y:S01]  /*0170*/  LDG.E.128 R40, desc[UR8][R4.64] ;  /* 0x0000000804287981 */ /* 0x000f62000c1e1d00 */
[----:B------:R-:W-:Y:S01]  /*0180*/  ULOP3.LUT UR4, UR5, 0x1, URZ, 0xc0, !UPT ;  /* 0x0000000105047892 */ /* 0x000fe2000f8ec0ff */
[----:B------:R-:W-:Y:S01]  /*0190*/  LOP3.LUT R7, R65, 0x1f, RZ, 0xc0, !PT ;  /* 0x0000001f41077812 */ /* 0x000fe200078ec0ff */
[----:B-1----:R-:W-:Y:S01]  /*01a0*/  IMAD.WIDE.U32 R2, R72, 0x10, R2 ;  /* 0x0000001048027825 */ /* 0x002fe200078e0002 */
[----:B------:R-:W5:Y:S04]  /*01b0*/  LDG.E.128 R44, desc[UR8][R4.64+0x1000] ;  /* 0x00100008042c7981 */ /* 0x000f68000c1e1d00 */
[----:B------:R-:W5:Y:S04]  /*01c0*/  LDG.E.128 R48, desc[UR8][R4.64+0x2000] ;  /* 0x0020000804307981 */ /* 0x000f68000c1e1d00 */
[----:B------:R-:W5:Y:S04]  /*01d0*/  LDG.E.128 R52, desc[UR8][R4.64+0x3000] ;  /* 0x0030000804347981 */ /* 0x000f68000c1e1d00 */
[----:B------:R-:W5:Y:S04]  /*01e0*/  LDG.E.128 R56, desc[UR8][R4.64+0x4000] ;  /* 0x0040000804387981 */ /* 0x000f68000c1e1d00 */
[----:B------:R-:W5:Y:S01]  /*01f0*/  LDG.E.128 R60, desc[UR8][R4.64+0x5000] ;  /* 0x00500008043c7981 */ /* 0x000f62000c1e1d00 */
[----:B------:R-:W-:-:S03]  /*0200*/  LOP3.LUT P0, RZ, R7, UR4, RZ, 0xfc, !PT ;  /* 0x0000000407ff7c12 */ /* 0x000fc6000f80fcff */
[----:B------:R-:W5:Y:S01]  /*0210*/  LDG.E.128 R16, desc[UR8][R2.64] ;  /* 0x0000000802107981 */ /* 0x000f62000c1e1d00 */
[----:B------:R-:W-:-:S03]  /*0220*/  ISETP.LT.U32.AND P0, PT, R65, 0x20, !P0 ;  /* 0x000000204100780c */ /* 0x000fc60004701070 */
[----:B------:R-:W5:Y:S04]  /*0230*/  LDG.E.128 R20, desc[UR8][R2.64+0x1000] ;  /* 0x0010000802147981 */ /* 0x000f68000c1e1d00 */
[----:B------:R-:W5:Y:S04]  /*0240*/  LDG.E.128 R24, desc[UR8][R2.64+0x2000] ;  /* 0x0020000802187981 */ /* 0x000f68000c1e1d00 */
[----:B------:R-:W5:Y:S04]  /*0250*/  LDG.E.128 R28, desc[UR8][R2.64+0x3000] ;  /* 0x00300008021c7981 */ /* 0x000f68000c1e1d00 */
[----:B------:R-:W5:Y:S04]  /*0260*/  LDG.E.128 R32, desc[UR8][R2.64+0x4000] ;  /* 0x0040000802207981 */ /* 0x000f68000c1e1d00 */
[----:B------:R0:W5:Y:S01]  /*0270*/  LDG.E.128 R36, desc[UR8][R2.64+0x5000] ;  /* 0x0050000802247981 */ /* 0x000162000c1e1d00 */
[----:B------:R-:W-:Y:S01]  /*0280*/  UPLOP3.LUT UP1, UPT, UPT, UPT, UPT, 0x40, 0x4 ;  /* 0x000000000004789c */ /* 0x000fe20003f2e870 */
[----:B------:R-:W-:Y:S01]  /*0290*/  UMOV UR4, URZ ;  /* 0x000000ff00047c82 */ /* 0x000fe20008000000 */
[----:B0-----:R-:W-:-:S09]  /*02a0*/  MOV R3, RZ ;  /* 0x000000ff00037202 */ /* 0x001fd20000000f00 */
.L_x_11541:
[----:B01----:R-:W0:Y:S01]  /*02b0*/  LDC.64 R84, c[0x0][0x390] ;  /* 0x0000e400ff547b82 */ /* 0x003e220000000a00 */
[----:B------:R-:W-:-:S05]  /*02c0*/  MOV R13, UR7 ;  /* 0x00000007000d7c02 */ /* 0x000fca0008000f00 */
        /* <DEDUP_REMOVED lines=18> */
[----:B------:R-:W-:Y:S01]  /*03f0*/  MOV R7, RZ ;  /* 0x000000ff00077202 */ /* 0x000fe20000000f00 */
[--C-:B--2---:R-:W-:Y:S02]  /*0400*/  HADD2.F32 R2, -RZ, R64.reuse.H0_H0 ;  /* 0x20000040ff027230 */ /* 0x104fe40000004100 */
[----:B0-----:R-:W-:Y:S02]  /*0410*/  HADD2.F32 R4, -RZ, R64.H1_H1 ;  /* 0x30000040ff047230 */ /* 0x001fe40000004100 */
[--C-:B------:R-:W-:Y:S02]  /*0420*/  HADD2.F32 R5, -RZ, R65.reuse.H0_H0 ;  /* 0x20000041ff057230 */ /* 0x100fe40000004100 */
[----:B------:R-:W-:Y:S01]  /*0430*/  FADD R13, RZ, R2 ;  /* 0x00000002ff0d7221 */ /* 0x000fe20000000000 */
        /* <DEDUP_REMOVED lines=10> */
[----:B---3--:R-:W-:-:S03]  /*04e0*/  HADD2.F32 R99, -RZ, R79.H1_H1 ;  /* 0x3000004fff637230 */ /* 0x008fc60000004100 */
        /* <DEDUP_REMOVED lines=8> */
[--C-:B----4-:R-:W-:Y:S02]  /*0570*/  HADD2.F32 R98, -RZ, R80.reuse.H0_H0 ;  /* 0x20000050ff627230 */ /* 0x110fe40000004100 */
[----:B------:R-:W-:Y:S02]  /*0580*/  HADD2.F32 R100, -RZ, R80.H1_H1 ;  /* 0x30000050ff647230 */ /* 0x000fe40000004100 */
[----:B------:R-:W-:Y:S01]  /*0590*/  FADD R88, R64, R65 ;  /* 0x0000004140587221 */ /* 0x000fe20000000000 */
[----:B------:R-:W-:-:S02]  /*05a0*/  HADD2.F32 R65, -RZ, R70.H0_H0 ;  /* 0x20000046ff417230 */ /* 0x000fc40000004100 */
[----:B------:R-:W-:Y:S02]  /*05b0*/  HADD2.F32 R80, -RZ, R81.H0_H0 ;  /* 0x20000051ff507230 */ /* 0x000fe40000004100 */
[----:B------:R-:W-:Y:S01]  /*05c0*/  FADD R90, R69, R88 ;  /* 0x00000058455a7221 */ /* 0x000fe20000000000 */
[----:B------:R-:W-:Y:S02]  /*05d0*/  HADD2.F32 R88, -RZ, R70.H1_H1 ;  /* 0x30000046ff587230 */ /* 0x000fe40000004100 */
[----:B------:R-:W-:Y:S02]  /*05e0*/  HADD2.F32 R70, -RZ, R71.H0_H0 ;  /* 0x20000047ff467230 */ /* 0x000fe40000004100 */
[----:B------:R-:W-:Y:S01]  /*05f0*/  FADD R89, R65, R90 ;  /* 0x0000005a41597221 */ /* 0x000fe20000000000 */
[----:B------:R-:W-:Y:S02]  /*0600*/  HADD2.F32 R102, -RZ, R82.H1_H1 ;  /* 0x30000052ff667230 */ /* 0x000fe40000004100 */
[----:B------:R-:W-:-:S02]  /*0610*/  HADD2.F32 R103, -RZ, R83.H1_H1 ;  /* 0x30000053ff677230 */ /* 0x000fc40000004100 */
        /* <DEDUP_REMOVED lines=84> */
[----:B------:R-:W-:Y:S02]  /*0b60*/  FFMA R79, R112, R112, R79 ;  /* 0x00000070704f7223 */ /* 0x000fe4000000004f */
[----:B------:R-:W0:Y:S02]  /*0b70*/  S2R R112, SR_TID.X ;  /* 0x0000000000707919 */ /* 0x000e240000002100 */
        /* <DEDUP_REMOVED lines=15> */
[--C-:B------:R-:W-:Y:S01]  /*0c70*/  FADD R110, R70, -R78.reuse ;  /* 0x8000004e466e7221 */ /* 0x100fe20000000000 */
[----:B0-----:R-:W-:Y:S02]  /*0c80*/  LOP3.LUT R111, R112, 0x1f, RZ, 0xc0, !PT ;  /* 0x0000001f706f7812 */ /* 0x001fe400078ec0ff */
[----:B------:R-:W-:Y:S01]  /*0c90*/  FFMA R79, R108, R108, R79 ;  /* 0x0000006c6c4f7223 */ /* 0x000fe2000000004f */
[--C-:B------:R-:W-:Y:S01]  /*0ca0*/  FADD R108, R89, -R78.reuse ;  /* 0x8000004e596c7221 */ /* 0x100fe20000000000 */
        /* <DEDUP_REMOVED lines=87> */
.L_x_11523:
[----:B------:R-:W-:Y:S05]  /*1220*/  BSYNC.RECONVERGENT B0 ;  /* 0x0000000000007941 */ /* 0x000fea0003800200 */
.L_x_11522:
[----:B------:R-:W-:Y:S01]  /*1230*/  BAR.SYNC.DEFER_BLOCKING 0x0 ;  /* 0x0000000000007b1d */ /* 0x000fe20000010000 */
[----:B0-----:R-:W-:-:S05]  /*1240*/  CS2R R78, SRZ ;  /* 0x00000000004e7805 */ /* 0x001fca000001ff00 */
[----:B------:R-:W-:Y:S04]  /*1250*/  BSSY.RECONVERGENT B0, `(.L_x_11524) ;  /* 0x000000b000007945 */ /* 0x000fe80003800200 */
[----:B------:R-:W-:Y:S05]  /*1260*/  @P2 BRA `(.L_x_11525) ;  /* 0x0000000000242947 */ /* 0x000fea0003800000 */
[----:B------:R-:W0:Y:S01]  /*1270*/  S2UR UR6, SR_CgaCtaId ;  /* 0x00000000000679c3 */ /* 0x000e220000008800 */
[----:B------:R-:W-:Y:S01]  /*1280*/  UMOV UR5, 0x400 ;  /* 0x0000040000057882 */ /* 0x000fe20000000000 */
[----:B------:R-:W-:Y:S01]  /*1290*/  SHF.L.U32 R7, R112, 0x3, RZ ;  /* 0x0000000370077819 */ /* 0x000fe200000006ff */
[----:B------:R-:W-:-:S03]  /*12a0*/  UIADD3 UR5, UPT, UPT, UR5, 0x10, URZ ;  /* 0x0000001005057890 */ /* 0x000fc6000fffe0ff */
[----:B------:R-:W-:Y:S01]  /*12b0*/  LOP3.LUT R78, R7, 0xf8, RZ, 0xc0, !PT ;  /* 0x000000f8074e7812 */ /* 0x000fe200078ec0ff */
[----:B------:R-:W-:Y:S01]  /*12c0*/  HFMA2 R7, -RZ, RZ, 4.75, 0 ;  /* 0x44c00000ff077431 */ /* 0x000fe200000001ff */
[----:B0-----:R-:W-:-:S04]  /*12d0*/  ULEA UR5, UR6, UR5, 0x18 ;  /* 0x0000000506057291 */ /* 0x001fc8000f8ec0ff */
[----:B------:R-:W-:-:S09]  /*12e0*/  @UP1 UIADD3 UR5, UPT, UPT, UR5, 0x20, URZ ;  /* 0x0000002005051890 */ /* 0x000fd2000fffe0ff */
[----:B------:R-:W0:Y:S03]  /*12f0*/  LDS.64 R78, [R78+UR5] ;  /* 0x000000054e4e7984 */ /* 0x000e260008000a00 */
.L_x_11525:
[----:B------:R-:W-:Y:S05]  /*1300*/  BSYNC.RECONVERGENT B0 ;  /* 0x0000000000007941 */ /* 0x000fea0003800200 */
.L_x_11524:
[----:B------:R-:W1:Y:S01]  /*1310*/  SHFL.DOWN PT, R114, R7, 0x2, 0x1f ;  /* 0x08401f0007727f89 */ /* 0x000e6200000e0000 */
[----:B------:R-:W-:Y:S01]  /*1320*/  BSSY.RECONVERGENT B0, `(.L_x_11526) ;  /* 0x0000015000007945 */ /* 0x000fe20003800200 */
[----:B------:R-:W-:Y:S02]  /*1330*/  MOV R108, R8 ;  /* 0x00000008006c7202 */ /* 0x000fe40000000f00 */
[----:B0-----:R0:W2:Y:S01]  /*1340*/  SHFL.DOWN PT, R115, R78, 0x2, 0x1f ;  /* 0x08401f004e737f89 */ /* 0x0010a200000e0000 */
[----:B------:R-:W-:Y:S02]  /*1350*/  MOV R109, R9 ;  /* 0x00000009006d7202 */ /* 0x000fe40000000f00 */
[----:B------:R-:W-:Y:S01]  /*1360*/  MOV R110, R10 ;  /* 0x0000000a006e7202 */ /* 0x000fe20000000f00 */
[----:B------:R0:W3:Y:S01]  /*1370*/  SHFL.DOWN PT, R116, R79, 0x2, 0x1f ;  /* 0x08401f004f747f89 */ /* 0x0000e200000e0000 */
        /* <DEDUP_REMOVED lines=9> */
[----:B-----5:R-:W-:Y:S05]  /*1410*/  CALL.REL.NOINC `($__internal_202_$__cuda_sm20_rcp_rn_f32_slowpath) ;  /* 0x00000054003c7944 */ /* 0x020fea0003c00000 */
[----:B------:R-:W-:Y:S05]  /*1420*/  BRA `(.L_x_11528) ;  /* 0x0000000000107947 */ /* 0x000fea0003800000 */
.L_x_11527:
[----:B------:R-:W0:Y:S02]  /*1430*/  MUFU.RCP R0, R113 ;  /* 0x0000007100007308 */ /* 0x000e240000001000 */
[----:B0-----:R-:W-:-:S04]  /*1440*/  FFMA R8, R113, R0, -1 ;  /* 0xbf80000071087423 */ /* 0x001fc80000000000 */
[----:B------:R-:W-:-:S04]  /*1450*/  FADD.FTZ R9, -R8, -RZ ;  /* 0x800000ff08097221 */ /* 0x000fc80000010100 */
[----:B------:R-:W-:-:S07]  /*1460*/  FFMA R0, R0, R9, R0 ;  /* 0x0000000900007223 */ /* 0x000fce0000000000 */
.L_x_11528:
[----:B------:R-:W-:Y:S05]  /*1470*/  BSYNC.RECONVERGENT B0 ;  /* 0x0000000000007941 */ /* 0x000fea0003800200 */
.L_x_11526:
        /* <DEDUP_REMOVED lines=20> */
[----:B-----5:R-:W-:Y:S05]  /*15c0*/  CALL.REL.NOINC `($__internal_202_$__cuda_sm20_rcp_rn_f32_slowpath) ;  /* 0x0000005000d07944 */ /* 0x020fea0003c00000 */
[----:B------:R-:W-:Y:S05]  /*15d0*/  BRA `(.L_x_11531) ;  /* 0x0000000000107947 */ /* 0x000fea0003800000 */
.L_x_11530:
[----:B------:R-:W0:Y:S02]  /*15e0*/  MUFU.RCP R0, R115 ;  /* 0x0000007300007308 */ /* 0x000e240000001000 */
[----:B0-----:R-:W-:-:S04]  /*15f0*/  FFMA R7, R115, R0, -1 ;  /* 0xbf80000073077423 */ /* 0x001fc80000000000 */
[----:B------:R-:W-:-:S04]  /*1600*/  FADD.FTZ R7, -R7, -RZ ;  /* 0x800000ff07077221 */ /* 0x000fc80000010100 */
[----:B------:R-:W-:-:S07]  /*1610*/  FFMA R0, R0, R7, R0 ;  /* 0x0000000700007223 */ /* 0x000fce0000000000 */
.L_x_11531:
[----:B------:R-:W-:Y:S05]  /*1620*/  BSYNC.RECONVERGENT B0 ;  /* 0x0000000000007941 */ /* 0x000fea0003800200 */
.L_x_11529:
[----:B------:R-:W0:Y:S01]  /*1630*/  S2R R10, SR_TID.X ;  /* 0x00000000000a7919 */ /* 0x000e220000002100 */
[----:B------:R-:W1:Y:S01]  /*1640*/  LDCU UR12, c[0x0][0x380] ;  /* 0x00007000ff0c77ac */ /* 0x000e620008000800 */
[----:B------:R-:W-:Y:S01]  /*1650*/  FMUL R114, R11, R78 ;  /* 0x0000004e0b727220 */ /* 0x000fe20000400000 */
[----:B------:R-:W-:Y:S01]  /*1660*/  FADD R79, R9, R79 ;  /* 0x0000004f094f7221 */ /* 0x000fe20000000000 */
[----:B------:R-:W-:Y:S01]  /*1670*/  FADD R78, R8, -R78 ;  /* 0x8000004e084e7221 */ /* 0x000fe20000000000 */
[----:B------:R-:W-:Y:S01]  /*1680*/  ISETP.NE.AND P3, PT, R112, RZ, PT ;  /* 0x000000ff7000720c */ /* 0x000fe20003f65270 */
[C---:B------:R-:W-:Y:S01]  /*1690*/  FFMA R115, R113.reuse, R8, R114 ;  /* 0x0000000871737223 */ /* 0x040fe20000000072 */
[----:B------:R-:W-:Y:S01]  /*16a0*/  MOV R112, UR4 ;  /* 0x0000000400707c02 */ /* 0x000fe20008000f00 */
[----:B------:R-:W-:Y:S01]  /*16b0*/  FMUL R78, R78, R78 ;  /* 0x0000004e4e4e7220 */ /* 0x000fe20000400000 */
[----:B------:R-:W-:Y:S03]  /*16c0*/  BSSY.RECONVERGENT B0, `(.L_x_11532) ;  /* 0x000002a000007945 */ /* 0x000fe60003800200 */
        /* <DEDUP_REMOVED lines=12> */
[----:B------:R-:W-:-:S04]  /*1790*/  @!P1 IADD3 R112, PT, PT, -R112, RZ, RZ ;  /* 0x000000ff70709210 */ /* 0x000fc80007ffe1ff */
[----:B------:R-:W-:Y:S02]  /*17a0*/  @!P1 LOP3.LUT R112, R112, UR11, RZ, 0xc0, !PT ;  /* 0x0000000b70709c12 */ /* 0x000fe4000f8ec0ff */
[----:B0-----:R-:W-:-:S04]  /*17b0*/  @!P1 LOP3.LUT R117, R116, 0x7ffffffe, RZ, 0xc0, !PT ;  /* 0x7ffffffe74759812 */ /* 0x001fc800078ec0ff */
[----:B------:R-:W-:Y:S02]  /*17c0*/  @!P1 IADD3 R112, P4, PT, R112, R117, RZ ;  /* 0x0000007570709210 */ /* 0x000fe40007f9e0ff */
[----:B------:R-:W-:Y:S01]  /*17d0*/  @!P1 LOP3.LUT R117, R10, 0xf8, RZ, 0xc0, !PT ;  /* 0x000000f80a759812 */ /* 0x000fe200078ec0ff */
[----:B------:R-:W-:Y:S01]  /*17e0*/  FMUL R10, R115, R0 ;  /* 0x00000000730a7220 */ /* 0x000fe20000400000 */
[----:B------:R-:W-:Y:S02]  /*17f0*/  @!P1 IADD3.X R113, PT, PT, RZ, RZ, RZ, P4, !PT ;  /* 0x000000ffff719210 */ /* 0x000fe400027fe4ff */
[----:B--2---:R-:W-:-:S03]  /*1800*/  @!P1 LEA R8, P4, R112, R8, 0x3 ;  /* 0x0000000870089211 */ /* 0x004fc600078818ff */
[----:B------:R-:W0:Y:S01]  /*1810*/  SHFL.IDX PT, R10, R10, RZ, 0x1f ;  /* 0x00001fff0a0a7589 */ /* 0x000e2200000e0000 */
[----:B------:R-:W-:Y:S02]  /*1820*/  @!P1 LEA.HI.X R113, R112, R9, R113, 0x3, P4 ;  /* 0x0000000970719211 */ /* 0x000fe400020f1c71 */
[----:B------:R-:W-:Y:S02]  /*1830*/  @!P1 IADD3 R112, P4, PT, R117, R8, RZ ;  /* 0x0000000875709210 */ /* 0x000fe40007f9e0ff */
[----:B------:R-:W-:Y:S02]  /*1840*/  CS2R R8, SRZ ;  /* 0x0000000000087805 */ /* 0x000fe4000001ff00 */
[----:B------:R-:W-:Y:S01]  /*1850*/  @!P1 IADD3.X R113, PT, PT, RZ, R113, RZ, P4, !PT ;  /* 0x00000071ff719210 */ /* 0x000fe200027fe4ff */
[----:B-1----:R-:W-:Y:S08]  /*1860*/  @P3 BRA `(.L_x_11533) ;  /* 0x00000000003c3947 */ /* 0x002ff00003800000 */
        /* <DEDUP_REMOVED lines=15> */
.L_x_11533:
[----:B------:R-:W-:Y:S05]  /*1960*/  BSYNC.RECONVERGENT B0 ;  /* 0x0000000000007941 */ /* 0x000fea0003800200 */
.L_x_11532:
        /* <DEDUP_REMOVED lines=22> */
.L_x_11535:
[----:B------:R-:W2:Y:S04]  /*1ad0*/  LDG.E.STRONG.GPU R0, desc[UR8][R10.64] ;  /* 0x000000080a007981 */ /* 0x000ea8000c1ef900 */
[----:B--2---:R-:W-:Y:S01]  /*1ae0*/  CCTL.IVALL ;  /* 0x00000000ff00798f */ /* 0x004fe20002000000 */
[----:B------:R-:W-:Y:S05]  /*1af0*/  YIELD ;  /* 0x0000000000007946 */ /* 0x000fea0003800000 */
[----:B------:R-:W-:-:S13]  /*1b00*/  ISETP.NE.AND P2, PT, R0, R79, PT ;  /* 0x0000004f0000720c */ /* 0x000fda0003f45270 */
[----:B------:R-:W-:Y:S05]  /*1b10*/  @P2 BRA `(.L_x_11535) ;  /* 0xfffffffc00ec2947 */ /* 0x000fea000383ffff */
.L_x_11534:
[----:B------:R-:W-:Y:S05]  /*1b20*/  WARPSYNC.ALL ;  /* 0x0000000000007948 */ /* 0x000fea0003800000 */
[----:B------:R-:W-:Y:S06]  /*1b30*/  BAR.SYNC.DEFER_BLOCKING 0x0 ;  /* 0x0000000000007b1d */ /* 0x000fec0000010000 */
[----:B------:R2:W3:Y:S01]  /*1b40*/  @!P1 LDG.E.64 R8, desc[UR8][R112.64] ;  /* 0x0000000870089981 */ /* 0x0004e2000c1e1b00 */
[----:B------:R-:W-:Y:S01]  /*1b50*/  BSSY.RECONVERGENT B0, `(.L_x_11536) ;  /* 0x0000013000007945 */ /* 0x000fe20003800200 */
[----:B--2---:R-:W-:Y:S01]  /*1b60*/  HFMA2 R112, -RZ, RZ, 0, 0 ;  /* 0x00000000ff707431 */ /* 0x004fe200000001ff */
        /* <DEDUP_REMOVED lines=11> */
[----:B012--5:R-:W-:Y:S05]  /*1c20*/  CALL.REL.NOINC `($__internal_202_$__cuda_sm20_rcp_rn_f32_slowpath) ;  /* 0x0000004c00387944 */ /* 0x027fea0003c00000 */
[----:B------:R-:W-:Y:S05]  /*1c30*/  BRA `(.L_x_11538) ;  /* 0x0000000000107947 */ /* 0x000fea0003800000 */
.L_x_11537:
[----:B------:R-:W3:Y:S02]  /*1c40*/  MUFU.RCP R0, R115 ;  /* 0x0000007300007308 */ /* 0x000ee40000001000 */
[----:B---3--:R-:W-:-:S04]  /*1c50*/  FFMA R10, R115, R0, -1 ;  /* 0xbf800000730a7423 */ /* 0x008fc80000000000 */
[----:B------:R-:W-:-:S04]  /*1c60*/  FADD.FTZ R113, -R10, -RZ ;  /* 0x800000ff0a717221 */ /* 0x000fc80000010100 */
[----:B------:R-:W-:-:S07]  /*1c70*/  FFMA R0, R0, R113, R0 ;  /* 0x0000007100007223 */ /* 0x000fce0000000000 */
.L_x_11538:
[----:B------:R-:W-:Y:S05]  /*1c80*/  BSYNC.RECONVERGENT B0 ;  /* 0x0000000000007941 */ /* 0x000fea0003800200 */
.L_x_11536:
        /* <DEDUP_REMOVED lines=8> */
[----:B------:R-:W-:-:S03]  /*1d10*/  FMUL R79, R79, R78 ;  /* 0x0000004e4f4f7220 */ /* 0x000fc60000400000 */
[----:B0-----:R-:W-:Y:S01]  /*1d20*/  FFMA R9, R10, R0, R11 ;  /* 0x000000000a097223 */ /* 0x001fe2000000000b */
[----:B------:R-:W-:Y:S01]  /*1d30*/  FFMA R79, R112, R8, R79 ;  /* 0x00000008704f7223 */ /* 0x000fe2000000004f */
[----:B-1----:R-:W-:-:S03]  /*1d40*/  UISETP.NE.U32.AND UP0, UPT, UR12, URZ, UPT ;  /* 0x000000ff0c00728c */ /* 0x002fc6000bf05070 */
[----:B------:R0:W2:Y:S01]  /*1d50*/  SHFL.IDX PT, R10, R9, RZ, 0x1f ;  /* 0x00001fff090a7589 */ /* 0x0000a200000e0000 */
[----:B------:R-:W-:Y:S01]  /*1d60*/  FMUL R79, R79, R0 ;  /* 0x000000004f4f7220 */ /* 0x000fe20000400000 */
[----:B------:R-:W-:-:S05]  /*1d70*/  UISETP.NE.AND.EX UP0, UPT, UR13, URZ, UPT, UP0 ;  /* 0x000000ff0d00728c */ /* 0x000fca000bf05300 */
[----:B------:R-:W1:Y:S01]  /*1d80*/  SHFL.IDX PT, R79, R79, RZ, 0x1f ;  /* 0x00001fff4f4f7589 */ /* 0x000e6200000e0000 */
[----:B0-----:R-:W0:Y:S01]  /*1d90*/  @P0 LDC.64 R8, c[0x0][0x3a0] ;  /* 0x0000e800ff080b82 */ /* 0x001e220000000a00 */
[----:B--2---:R-:W-:-:S07]  /*1da0*/  FFMA R113, R10, 8.1380210758652538061e-05, R113 ;  /* 0x38aaaaab0a717823 */ /* 0x004fce0000000071 */
[----:B------:R-:W2:Y:S01]  /*1db0*/  @P0 LDC.64 R10, c[0x0][0x398] ;  /* 0x0000e600ff0a0b82 */ /* 0x000ea20000000a00 */
[----:B------:R-:W-:Y:S02]  /*1dc0*/  FSETP.GEU.AND P1, PT, |R113|, 1.175494350822287508e-38, PT ;  /* 0x008000007100780b */ /* 0x000fe40003f2e200 */
[----:B-1----:R-:W-:Y:S01]  /*1dd0*/  R2UR UR11, R79 ;  /* 0x000000004f0b72ca */ /* 0x002fe200000e0000 */
[----:B0-----:R-:W-:-:S10]  /*1de0*/  @P0 IMAD.WIDE R8, R115, 0x4, R8 ;  /* 0x0000000473080825 */ /* 0x001fd400078e0208 */
[----:B------:R-:W-:Y:S02]  /*1df0*/  @!P1 FMUL R113, R113, 16777216 ;  /* 0x4b80000071719820 */ /* 0x000fe40000400000 */
[----:B------:R-:W-:-:S04]  /*1e00*/  MOV R79, UR11 ;  /* 0x0000000b004f7c02 */ /* 0x000fc80008000f00 */
[----:B------:R-:W0:Y:S02]  /*1e10*/  MUFU.RSQ R113, R113 ;  /* 0x0000007100717308 */ /* 0x000e240000001400 */
[----:B0-----:R-:W-:Y:S02]  /*1e20*/  R2UR UR6, R113 ;  /* 0x00000000710672ca */ /* 0x001fe400000e0000 */
[----:B------:R-:W-:-:S05]  /*1e30*/  MOV R113, UR7 ;  /* 0x0000000700717c02 */ /* 0x000fca0008000f00 */
[----:B--2---:R-:W-:-:S05]  /*1e40*/  @P0 IMAD.WIDE R10, R113, 0x4, R10 ;  /* 0x00000004710a0825 */ /* 0x004fca00078e020a */
[----:B------:R0:W-:Y:S01]  /*1e50*/  @P0 STG.E desc[UR8][R10.64], R79 ;  /* 0x0000004f0a000986 */ /* 0x0001e2000c101908 */
        /* <DEDUP_REMOVED lines=14> */
[----:B------:R-:W-:Y:S01]  /*1f40*/  FMUL R8, R8, UR6 ;  /* 0x0000000608087c20 */ /* 0x000fe20008400000 */
[----:B------:R-:W-:-:S02]  /*1f50*/  HADD2.F32 R79, -RZ, R17.H1_H1 ;  /* 0x30000011ff4f7230 */ /* 0x000fc40000004100 */
[----:B------:R-:W-:Y:S01]  /*1f60*/  FADD R6, R6, -UR11 ;  /* 0x8000000b06067e21 */ /* 0x000fe20008000000 */
[----:B------:R-:W-:Y:S01]  /*1f70*/  FMUL R4, R4, UR6 ;  /* 0x0000000604047c20 */ /* 0x000fe20008400000 */
[----:B------:R-:W-:Y:S01]  /*1f80*/  FADD R14, R14, -UR11 ;  /* 0x8000000b0e0e7e21 */ /* 0x000fe20008000000 */
[----:B------:R-:W-:Y:S02]  /*1f90*/  HADD2.F32 R113, -RZ, R41.H1_H1 ;  /* 0x30000029ff717230 */ /* 0x000fe40000004100 */
[----:B------:R-:W-:Y:S01]  /*1fa0*/  FMUL R6, R6, UR6 ;  /* 0x0000000606067c20 */ /* 0x000fe20008400000 */
[----:B------:R-:W-:Y:S02]  /*1fb0*/  HADD2.F32 R115, -RZ, R18.H0_H0 ;  /* 0x20000012ff737230 */ /* 0x000fe40000004100 */
[----:B------:R-:W-:Y:S01]  /*1fc0*/  FADD R66, R66, -UR11 ;  /* 0x8000000b42427e21 */ /* 0x000fe20008000000 */
[----:B------:R-:W-:Y:S01]  /*1fd0*/  HADD2.F32 R78, -RZ, R19.H1_H1 ;  /* 0x30000013ff4e7230 */ /* 0x000fe20000004100 */
[----:B-1----:R-:W-:Y:S01]  /*1fe0*/  ISETP.NE.AND P2, PT, RZ, UR5, PT ;  /* 0x00000005ff007c0c */ /* 0x002fe2000bf45270 */
[----:B------:R-:W-:Y:S01]  /*1ff0*/  FMUL R14, R14, UR6 ;  /* 0x000000060e0e7c20 */ /* 0x000fe20008400000 */
[----:B------:R-:W-:-:S02]  /*2000*/  HADD2.F32 R117, -RZ, R42.H0_H0 ;  /* 0x2000002aff757230 */ /* 0x000fc40000004100 */
[----:B------:R-:W-:Y:S01]  /*2010*/  FADD R67, R67, -UR11 ;  /* 0x8000000b43437e21 */ /* 0x000fe20008000000 */
[----:B------:R-:W-:Y:S01]  /*2020*/  FMUL R66, R66, UR6 ;  /* 0x0000000642427c20 */ /* 0x000fe20008400000 */
[----:B------:R-:W-:Y:S02]  /*2030*/  HADD2.F32 R112, -RZ, R43.H1_H1 ;  /* 0x3000002bff707230 */ /* 0x000fe40000004100 */
[----:B------:R-:W-:Y:S01]  /*2040*/  FADD R64, R64, -UR11 ;  /* 0x8000000b40407e21 */ /* 0x000fe20008000000 */
[----:B------:R-:W-:Y:S02]  /*2050*/  HADD2.F32 R114, -RZ, R20.H0_H0 ;  /* 0x20000014ff727230 */ /* 0x000fe40000004100 */
[----:B------:R-:W-:Y:S01]  /*2060*/  FMUL R67, R67, UR6 ;  /* 0x0000000643437c20 */ /* 0x000fe20008400000 */
[----:B------:R-:W-:Y:S02]  /*2070*/  HADD2.F32 R116, -RZ, R44.H0_H0 ;  /* 0x2000002cff747230 */ /* 0x000fe40000004100 */
[----:B------:R-:W-:Y:S01]  /*2080*/  FADD R68, R68, -UR11 ;  /* 0x8000000b44447e21 */ /* 0x000fe20008000000 */
[----:B------:R-:W-:Y:S01]  /*2090*/  FADD R69, R69, -UR11 ;  /* 0x8000000b45457e21 */ /* 0x000fe20008000000 */
[----:B------:R-:W-:Y:S01]  /*20a0*/  FMUL R64, R64, UR6 ;  /* 0x0000000640407c20 */ /* 0x000fe20008400000 */
[----:B------:R-:W-:Y:S01]  /*20b0*/  @P2 FADD R9, R9, 1 ;  /* 0x3f80000009092421 */ /* 0x000fe20000000000 */
[----:B------:R-:W-:Y:S01]  /*20c0*/  @P2 FADD R5, R5, 1 ;  /* 0x3f80000005052421 */ /* 0x000fe20000000000 */
[----:B------:R-:W-:Y:S01]  /*20d0*/  @P2 FADD R79, R79, 1 ;  /* 0x3f8000004f4f2421 */ /* 0x000fe20000000000 */
[----:B------:R-:W-:Y:S01]  /*20e0*/  @P2 FADD R115, R115, 1 ;  /* 0x3f80000073732421 */ /* 0x000fe20000000000 */
[----:B------:R-:W-:Y:S01]  /*20f0*/  FFMA R0, R2, R9, R11 ;  /* 0x0000000902007223 */ /* 0x000fe2000000000b */
[----:B------:R-:W-:-:S02]  /*2100*/  HADD2.F32 R11, -RZ, R17.H0_H0 ;  /* 0x20000011ff0b7230 */ /* 0x000fc40000004100 */
[----:B------:R-:W-:Y:S01]  /*2110*/  FADD R2, R13, -UR11 ;  /* 0x8000000b0d027e21 */ /* 0x000fe20008000000 */
[----:B------:R-:W-:Y:S02]  /*2120*/  HADD2.F32 R9, -RZ, R40.H1_H1 ;  /* 0x30000028ff097230 */ /* 0x000fe40000004100 */
[----:B------:R-:W-:Y:S01]  /*2130*/  @P2 FADD R78, R78, 1 ;  /* 0x3f8000004e4e2421 */ /* 0x000fe20000000000 */
[----:B------:R-:W-:Y:S02]  /*2140*/  HADD2.F32 R13, -RZ, R41.H0_H0 ;  /* 0x20000029ff0d7230 */ /* 0x000fe40000004100 */
[----:B------:R-:W-:Y:S01]  /*2150*/  @P2 FADD R11, R11, 1 ;  /* 0x3f8000000b0b2421 */ /* 0x000fe20000000000 */
[----:B------:R-:W-:Y:S01]  /*2160*/  FMUL R10, R2, UR6 ;  /* 0x00000006020a7c20 */ /* 0x000fe20008400000 */
[----:B------:R-:W-:Y:S01]  /*2170*/  FFMA R5, R4, R5, R9 ;  /* 0x0000000504057223 */ /* 0x000fe20000000009 */
[----:B------:R-:W-:Y:S02]  /*2180*/  HADD2.F32 R9, -RZ, R18.H1_H1 ;  /* 0x30000012ff097230 */ /* 0x000fe40000004100 */
[----:B------:R-:W-:Y:S01]  /*2190*/  FFMA R4, R8, R11, R13 ;  /* 0x0000000b08047223 */ /* 0x000fe2000000000d */
[----:B------:R-:W-:-:S02]  /*21a0*/  HADD2.F32 R13, -RZ, R19.H0_H0 ;  /* 0x20000013ff0d7230 */ /* 0x000fc40000004100 */
[----:B------:R-:W-:Y:S01]  /*21b0*/  FADD R8, R15, -UR11 ;  /* 0x8000000b0f087e21 */ /* 0x000fe20008000000 */
[----:B------:R-:W-:Y:S02]  /*21c0*/  HADD2.F32 R15, -RZ, R43.H0_H0 ;  /* 0x2000002bff0f7230 */ /* 0x000fe40000004100 */
[----:B------:R-:W-:Y:S01]  /*21d0*/  FFMA R2, R6, R79, R113 ;  /* 0x0000004f06027223 */ /* 0x000fe20000000071 */
[----:B------:R-:W-:Y:S02]  /*21e0*/  HADD2.F32 R11, -RZ, R42.H1_H1 ;  /* 0x3000002aff0b7230 */ /* 0x000fe40000004100 */
[----:B------:R-:W-:Y:S01]  /*21f0*/  @P2 FADD R13, R13, 1 ;  /* 0x3f8000000d0d2421 */ /* 0x000fe20000000000 */
[----:B------:R-:W-:Y:S01]  /*2200*/  FMUL R79, R8, UR6 ;  /* 0x00000006084f7c20 */ /* 0x000fe20008400000 */
[----:B------:R-:W-:Y:S01]  /*2210*/  @P2 FADD R9, R9, 1 ;  /* 0x3f80000009092421 */ /* 0x000fe20000000000 */
[----:B------:R-:W-:Y:S01]  /*2220*/  FFMA R6, R10, R115, R117 ;  /* 0x000000730a067223 */ /* 0x000fe20000000075 */
[----:B------:R-:W-:Y:S01]  /*2230*/  FFMA R8, R14, R13, R15 ;  /* 0x0000000d0e087223 */ /* 0x000fe2000000000f */
[----:B------:R-:W-:Y:S01]  /*2240*/  FADD R14, R65, -UR11 ;  /* 0x8000000b410e7e21 */ /* 0x000fe20008000000 */
        /* <DEDUP_REMOVED lines=9> */
[----:B------:R-:W-:Y:S01]  /*22e0*/  FMUL R68, R68, UR6 ;  /* 0x0000000644447c20 */ /* 0x000fe20008400000 */
[----:B------:R-:W-:Y:S02]  /*22f0*/  HADD2.F32 R78, -RZ, R45.H1_H1 ;  /* 0x3000002dff4e7230 */ /* 0x000fe40000004100 */
[----:B------:R-:W-:Y:S01]  /*2300*/  @P2 FADD R15, R15, 1 ;  /* 0x3f8000000f0f2421 */ /* 0x000fe20000000000 */
[----:B------:R-:W-:Y:S02]  /*2310*/  HADD2.F32 R112, -RZ, R22.H0_H0 ;  /* 0x20000016ff707230 */ /* 0x000fe40000004100 */
[----:B------:R-:W-:Y:S01]  /*2320*/  FFMA R11, R79, R114, R116 ;  /* 0x000000724f0b7223 */ /* 0x000fe20000000074 */
[----:B------:R-:W-:Y:S01]  /*2330*/  FMUL R69, R69, UR6 ;  /* 0x0000000645457c20 */ /* 0x000fe20008400000 */
[----:B------:R-:W-:Y:S01]  /*2340*/  @P2 FADD R66, R66, 1 ;  /* 0x3f80000042422421 */ /* 0x000fe20000000000 */
[----:B------:R-:W-:Y:S01]  /*2350*/  FMUL R79, R14, UR6 ;  /* 0x000000060e4f7c20 */ /* 0x000fe20008400000 */
[----:B------:R-:W-:Y:S01]  /*2360*/  FFMA R14, R64, R65, R67 ;  /* 0x00000041400e7223 */ /* 0x000fe20000000043 */
[----:B------:R-:W-:-:S02]  /*2370*/  HADD2.F32 R114, -RZ, R46.H0_H0 ;  /* 0x2000002eff727230 */ /* 0x000fc40000004100 */
[----:B------:R-:W-:Y:S01]  /*2380*/  FFMA R15, R68, R15, R13 ;  /* 0x0000000f440f7223 */ /* 0x000fe2000000000d */
[----:B------:R-:W-:Y:S02]  /*2390*/  HADD2.F32 R65, -RZ, R22.H1_H1 ;  /* 0x30000016ff417230 */ /* 0x000fe40000004100 */
[----:B------:R-:W-:Y:S01]  /*23a0*/  @P2 FADD R112, R112, 1 ;  /* 0x3f80000070702421 */ /* 0x000fe20000000000 */
[----:B------:R-:W-:Y:S01]  /*23b0*/  FFMA R13, R69, R66, R78 ;  /* 0x00000042450d7223 */ /* 0x000fe2000000004e */
[----:B------:R-:W-:Y:S01]  /*23c0*/  FADD R88, R88, -UR11 ;  /* 0x8000000b58587e21 */ /* 0x000fe20008000000 */
[--C-:B------:R-:W-:Y:S02]  /*23d0*/  HADD2.F32 R69, -RZ, R23.reuse.H0_H0 ;  /* 0x20000017ff457230 */ /* 0x100fe40000004100 */
[----:B------:R-:W-:Y:S01]  /*23e0*/  FADD R70, R70, -UR11 ;  /* 0x8000000b46467e21 */ /* 0x000fe20008000000 */
[----:B------:R-:W-:Y:S02]  /*23f0*/  HADD2.F32 R66, -RZ, R23.H1_H1 ;  /* 0x30000017ff427230 */ /* 0x000fe40000004100 */
[----:B------:R-:W-:Y:S01]  /*2400*/  FADD R89, R89, -UR11 ;  /* 0x8000000b59597e21 */ /* 0x000fe20008000000 */
[----:B------:R-:W-:Y:S01]  /*2410*/  FADD R68, R71, -UR11 ;  /* 0x8000000b47447e21 */ /* 0x000fe20008000000 */
[----:B------:R-:W-:-:S02]  /*2420*/  HADD2.F32 R67, -RZ, R46.H1_H1 ;  /* 0x3000002eff437230 */ /* 0x000fc40000004100 */
[----:B------:R-:W-:Y:S01]  /*2430*/  FFMA R64, R79, R112, R114 ;  /* 0x000000704f407223 */ /* 0x000fe20000000072 */
[----:B------:R-:W-:Y:S01]  /*2440*/  FMUL R88, R88, UR6 ;  /* 0x0000000658587c20 */ /* 0x000fe20008400000 */
[----:B------:R-:W-:Y:S01]  /*2450*/  @P2 FADD R65, R65, 1 ;  /* 0x3f80000041412421 */ /* 0x000fe20000000000 */
[--C-:B------:R-:W-:Y:S02]  /*2460*/  HADD2.F32 R71, -RZ, R47.reuse.H0_H0 ;  /* 0x2000002fff477230 */ /* 0x100fe40000004100 */
[----:B------:R-:W-:Y:S01]  /*2470*/  FMUL R70, R70, UR6 ;  /* 0x0000000646467c20 */ /* 0x000fe20008400000 */
[----:B------:R-:W-:Y:S02]  /*2480*/  HADD2.F32 R112, -RZ, R24.H0_H0 ;  /* 0x20000018ff707230 */ /* 0x000fe40000004100 */
[----:B------:R-:W-:Y:S01]  /*2490*/  @P2 FADD R69, R69, 1 ;  /* 0x3f80000045452421 */ /* 0x000fe20000000000 */
[----:B------:R-:W-:Y:S02]  /*24a0*/  HADD2.F32 R78, -RZ, R47.H1_H1 ;  /* 0x3000002fff4e7230 */ /* 0x000fe40000004100 */
[----:B------:R-:W-:Y:S01]  /*24b0*/  FMUL R89, R89, UR6 ;  /* 0x0000000659597c20 */ /* 0x000fe20008400000 */
[----:B------:R-:W-:Y:S01]  /*24c0*/  FMUL R79, R68, UR6 ;  /* 0x00000006444f7c20 */ /* 0x000fe20008400000 */
[----:B------:R-:W-:Y:S01]  /*24d0*/  @P2 FADD R66, R66, 1 ;  /* 0x3f80000042422421 */ /* 0x000fe20000000000 */
[----:B------:R-:W-:Y:S01]  /*24e0*/  FFMA R68, R88, R65, R67 ;  /* 0x0000004158447223 */ /* 0x000fe20000000043 */
[----:B------:R-:W-:-:S02]  /*24f0*/  HADD2.F32 R114, -RZ, R48.H0_H0 ;  /* 0x20000030ff727230 */ /* 0x000fc40000004100 */
[----:B------:R-:W-:Y:S01]  /*2500*/  FADD R88, R73, -UR11 ;  /* 0x8000000b49587e21 */ /* 0x000fe20008000000 */
        /* <DEDUP_REMOVED lines=8> */
[----:B------:R-:W-:Y:S01]  /*2590*/  FFMA R69, R79, R112, R114 ;  /* 0x000000704f457223 */ /* 0x000fe20000000072 */
[----:B------:R-:W-:Y:S02]  /*25a0*/  HADD2.F32 R70, -RZ, R25.H1_H1 ;  /* 0x30000019ff467230 */ /* 0x000fe40000004100 */
[----:B------:R-:W-:Y:S01]  /*25b0*/  FADD R91, R91, -UR11 ;  /* 0x8000000b5b5b7e21 */ /* 0x000fe20008000000 */
[----:B------:R-:W-:Y:S02]  /*25c0*/  HADD2.F32 R65, -RZ, R48.H1_H1 ;  /* 0x30000030ff417230 */ /* 0x000fe40000004100 */
[----:B------:R-:W-:Y:S01]  /*25d0*/  FMUL R90, R90, UR6 ;  /* 0x000000065a5a7c20 */ /* 0x000fe20008400000 */
[----:B------:R-:W-:Y:S02]  /*25e0*/  HADD2.F32 R79, -RZ, R49.H0_H0 ;  /* 0x20000031ff4f7230 */ /* 0x000fe40000004100 */
[----:B------:R-:W-:Y:S01]  /*25f0*/  @P2 FADD R73, R73, 1 ;  /* 0x3f80000049492421 */ /* 0x000fe20000000000 */
        /* <DEDUP_REMOVED lines=18> */
[----:B------:R-:W-:Y:S01]  /*2720*/  FADD R78, R75, -UR11 ;  /* 0x8000000b4b4e7e21 */ /* 0x000fe20008000000 */
[----:B------:R-:W-:-:S02]  /*2730*/  HADD2.F32 R75, -RZ, R50.H1_H1 ;  /* 0x30000032ff4b7230 */ /* 0x000fc40000004100 */
[----:B------:R-:W-:Y:S01]  /*2740*/  FMUL R92, R92, UR6 ;  /* 0x000000065c5c7c20 */ /* 0x000fe20008400000 */
[--C-:B------:R-:W-:Y:S02]  /*2750*/  HADD2.F32 R89, -RZ, R51.reuse.H0_H0 ;  /* 0x20000033ff597230 */ /* 0x100fe40000004100 */
        /* <DEDUP_REMOVED lines=10> */
[----:B------:R-:W-:Y:S01]  /*2800*/  @P2 FADD R112, R112, 1 ;  /* 0x3f80000070702421 */ /* 0x000fe20000000000 */
[----:B------:R-:W-:Y:S01]  /*2810*/  FFMA R75, R74, R79, R89 ;  /* 0x0000004f4a4b7223 */ /* 0x000fe20000000059 */
[----:B------:R-:W-:Y:S01]  /*2820*/  FFMA R74, R93, R88, R90 ;  /* 0x000000585d4a7223 */ /* 0x000fe2000000005a */
[--C-:B------:R-:W-:Y:S02]  /*2830*/  HADD2.F32 R89, -RZ, R29.reuse.H0_H0 ;  /* 0x2000001dff597230 */ /* 0x100fe40000004100 */
[----:B------:R-:W-:Y:S01]  /*2840*/  FADD R76, R76, -UR11 ;  /* 0x8000000b4c4c7e21 */ /* 0x000fe20008000000 */
[----:B------:R-:W-:Y:S02]  /*2850*/  HADD2.F32 R88, -RZ, R29.H1_H1 ;  /* 0x3000001dff587230 */ /* 0x000fe40000004100 */
[----:B------:R-:W-:Y:S01]  /*2860*/  FADD R95, R95, -UR11 ;  /* 0x8000000b5f5f7e21 */ /* 0x000fe20008000000 */
[----:B------:R-:W-:-:S02]  /*2870*/  HADD2.F32 R65, -RZ, R28.H1_H1 ;  /* 0x3000001cff417230 */ /* 0x000fc40000004100 */
[----:B------:R-:W-:Y:S01]  /*2880*/  FFMA R79, R91, R112, R114 ;  /* 0x000000705b4f7223 */ /* 0x000fe20000000072 */
[----:B------:R-:W-:Y:S01]  /*2890*/  FADD R94, R94, -UR11 ;  /* 0x8000000b5e5e7e21 */ /* 0x000fe20008000000 */
[--C-:B------:R-:W-:Y:S02]  /*28a0*/  HADD2.F32 R91, -RZ, R53.reuse.H0_H0 ;  /* 0x20000035ff5b7230 */ /* 0x100fe40000004100 */
[----:B------:R-:W-:Y:S01]  /*28b0*/  FADD R90, R77, -UR11 ;  /* 0x8000000b4d5a7e21 */ /* 0x000fe20008000000 */
[----:B------:R-:W-:Y:S02]  /*28c0*/  HADD2.F32 R92, -RZ, R53.H1_H1 ;  /* 0x30000035ff5c7230 */ /* 0x000fe40000004100 */
[----:B------:R-:W-:Y:S01]  /*28d0*/  FMUL R76, R76, UR6 ;  /* 0x000000064c4c7c20 */ /* 0x000fe20008400000 */
[----:B------:R-:W-:Y:S02]  /*28e0*/  HADD2.F32 R112, -RZ, R30.H0_H0 ;  /* 0x2000001eff707230 */ /* 0x000fe40000004100 */
[----:B------:R-:W-:Y:S01]  /*28f0*/  @P2 FADD R89, R89, 1 ;  /* 0x3f80000059592421 */ /* 0x000fe20000000000 */
[----:B------:R-:W-:-:S02]  /*2900*/  HADD2.F32 R77, -RZ, R52.H1_H1 ;  /* 0x30000034ff4d7230 */ /* 0x000fc40000004100 */
[----:B------:R-:W-:Y:S01]  /*2910*/  FMUL R95, R95, UR6 ;  /* 0x000000065f5f7c20 */ /* 0x000fe20008400000 */
[----:B------:R-:W-:Y:S01]  /*2920*/  @P2 FADD R88, R88, 1 ;  /* 0x3f80000058582421 */ /* 0x000fe20000000000 */
[----:B------:R-:W-:Y:S01]  /*2930*/  FMUL R94, R94, UR6 ;  /* 0x000000065e5e7c20 */ /* 0x000fe20008400000 */
[----:B------:R-:W-:Y:S01]  /*2940*/  @P2 FADD R65, R65, 1 ;  /* 0x3f80000041412421 */ /* 0x000fe20000000000 */
[----:B------:R-:W-:Y:S02]  /*2950*/  HADD2.F32 R114, -RZ, R54.H0_H0 ;  /* 0x20000036ff727230 */ /* 0x000fe40000004100 */
[----:B------:R-:W-:Y:S01]  /*2960*/  FFMA R89, R76, R89, R91 ;  /* 0x000000594c597223 */ /* 0x000fe2000000005b */
[----:B------:R-:W-:Y:S01]  /*2970*/  FMUL R93, R90, UR6 ;  /* 0x000000065a5d7c20 */ /* 0x000fe20008400000 */
[----:B------:R-:W-:Y:S01]  /*2980*/  @P2 FADD R112, R112, 1 ;  /* 0x3f80000070702421 */ /* 0x000fe20000000000 */
[----:B------:R-:W-:Y:S01]  /*2990*/  FFMA R76, R95, R88, R92 ;  /* 0x000000585f4c7223 */ /* 0x000fe2000000005c */
[----:B------:R-:W-:Y:S01]  /*29a0*/  FFMA R90, R94, R65, R77 ;  /* 0x000000415e5a7223 */ /* 0x000fe2000000004d */
[----:B------:R-:W-:-:S02]  /*29b0*/  HADD2.F32 R88, -RZ, R30.H1_H1 ;  /* 0x3000001eff587230 */ /* 0x000fc40000004100 */
[----:B------:R-:W-:Y:S01]  /*29c0*/  FADD R97, R97, -UR11 ;  /* 0x8000000b61617e21 */ /* 0x000fe20008000000 */
[--C-:B------:R-:W-:Y:S02]  /*29d0*/  HADD2.F32 R65, -RZ, R31.reuse.H0_H0 ;  /* 0x2000001fff417230 */ /* 0x100fe40000004100 */
[----:B------:R-:W-:Y:S01]  /*29e0*/  FADD R96, R96, -UR11 ;  /* 0x8000000b60607e21 */ /* 0x000fe20008000000 */
[----:B------:R-:W-:Y:S02]  /*29f0*/  HADD2.F32 R94, -RZ, R31.H1_H1 ;  /* 0x3000001fff5e7230 */ /* 0x000fe40000004100 */
[----:B------:R-:W-:Y:S01]  /*2a00*/  FFMA R91, R93, R112, R114 ;  /* 0x000000705d5b7223 */ /* 0x000fe20000000072 */
[----:B------:R-:W-:Y:S01]  /*2a10*/  FADD R99, R99, -UR11 ;  /* 0x8000000b63637e21 */ /* 0x000fe20008000000 */
        /* <DEDUP_REMOVED lines=17> */
[----:B------:R-:W-:Y:S01]  /*2b30*/  FADD R94, R81, -UR11 ;  /* 0x8000000b515e7e21 */ /* 0x000fe20008000000 */
[--C-:B------:R-:W-:Y:S02]  /*2b40*/  HADD2.F32 R81, -RZ, R33.reuse.H0_H0 ;  /* 0x20000021ff517230 */ /* 0x100fe40000004100 */
[----:B------:R-:W-:Y:S01]  /*2b50*/  FFMA R92, R95, R112, R114 ;  /* 0x000000705f5c7223 */ /* 0x000fe20000000072 */
[----:B------:R-:W-:Y:S01]  /*2b60*/  FADD R80, R80, -UR11 ;  /* 0x8000000b50507e21 */ /* 0x000fe20008000000 */
[----:B------:R-:W-:Y:S02]  /*2b70*/  HADD2.F32 R97, -RZ, R32.H1_H1 ;  /* 0x30000020ff617230 */ /* 0x000fe40000004100 */
[----:B------:R-:W-:Y:S01]  /*2b80*/  FADD R100, R100, -UR11 ;  /* 0x8000000b64647e21 */ /* 0x000fe20008000000 */
[----:B------:R-:W-:-:S02]  /*2b90*/  HADD2.F32 R96, -RZ, R33.H1_H1 ;  /* 0x30000021ff607230 */ /* 0x000fc40000004100 */
[----:B------:R-:W-:Y:S01]  /*2ba0*/  FADD R101, R101, -UR11 ;  /* 0x8000000b65657e21 */ /* 0x000fe20008000000 */
[----:B------:R-:W-:Y:S02]  /*2bb0*/  HADD2.F32 R112, -RZ, R34.H0_H0 ;  /* 0x20000022ff707230 */ /* 0x000fe40000004100 */
[----:B------:R-:W-:Y:S01]  /*2bc0*/  FMUL R80, R80, UR6 ;  /* 0x0000000650507c20 */ /* 0x000fe20008400000 */
[--C-:B------:R-:W-:Y:S02]  /*2bd0*/  HADD2.F32 R95, -RZ, R57.reuse.H0_H0 ;  /* 0x20000039ff5f7230 */ /* 0x100fe40000004100 */
[----:B------:R-:W-:Y:S01]  /*2be0*/  @P2 FADD R81, R81, 1 ;  /* 0x3f80000051512421 */ /* 0x000fe20000000000 */
[----:B------:R-:W-:Y:S02]  /*2bf0*/  HADD2.F32 R65, -RZ, R56.H1_H1 ;  /* 0x30000038ff417230 */ /* 0x000fe40000004100 */
[----:B------:R-:W-:Y:S01]  /*2c00*/  FMUL R100, R100, UR6 ;  /* 0x0000000664647c20 */ /* 0x000fe20008400000 */
[----:B------:R-:W-:-:S02]  /*2c10*/  HADD2.F32 R98, -RZ, R57.H1_H1 ;  /* 0x30000039ff627230 */ /* 0x000fc40000004100 */
[----:B------:R-:W-:Y:S01]  /*2c20*/  FMUL R101, R101, UR6 ;  /* 0x0000000665657c20 */ /* 0x000fe20008400000 */
[----:B------:R-:W-:Y:S02]  /*2c30*/  HADD2.F32 R114, -RZ, R58.H0_H0 ;  /* 0x2000003aff727230 */ /* 0x000fe40000004100 */
        /* <DEDUP_REMOVED lines=18> */
[----:B------:R-:W-:Y:S02]  /*2d60*/  HADD2.F32 R95, -RZ, R34.H1_H1 ;  /* 0x30000022ff5f7230 */ /* 0x000fe40000004100 */
[----:B------:R-:W-:Y:S01]  /*2d70*/  FMUL R103, R103, UR6 ;  /* 0x0000000667677c20 */ /* 0x000fe20008400000 */
[----:B------:R-:W-:Y:S02]  /*2d80*/  HADD2.F32 R114, -RZ, R60.H0_H0 ;  /* 0x2000003cff727230 */ /* 0x000fe40000004100 */
[----:B------:R-:W-:Y:S01]  /*2d90*/  @P2 FADD R96, R96, 1 ;  /* 0x3f80000060602421 */ /* 0x000fe20000000000 */
[----:B------:R-:W-:Y:S01]  /*2da0*/  FADD R102, R102, -UR11 ;  /* 0x8000000b66667e21 */ /* 0x000fe20008000000 */
[----:B------:R-:W-:Y:S01]  /*2db0*/  FMUL R99, R99, UR6 ;  /* 0x0000000663637c20 */ /* 0x000fe20008400000 */
[----:B------:R-:W-:Y:S01]  /*2dc0*/  @P2 FADD R112, R112, 1 ;  /* 0x3f80000070702421 */ /* 0x000fe20000000000 */
[----:B------:R-:W-:Y:S01]  /*2dd0*/  FFMA R82, R82, R81, R83 ;  /* 0x0000005152527223 */ /* 0x000fe20000000053 */
[----:B------:R-:W-:-:S02]  /*2de0*/  HADD2.F32 R65, -RZ, R58.H1_H1 ;  /* 0x3000003aff417230 */ /* 0x000fc40000004100 */
[----:B------:R-:W-:Y:S01]  /*2df0*/  FFMA R81, R103, R96, R98 ;  /* 0x0000006067517223 */ /* 0x000fe20000000062 */
[----:B------:R-:W-:Y:S01]  /*2e00*/  FMUL R102, R102, UR6 ;  /* 0x0000000666667c20 */ /* 0x000fe20008400000 */
[----:B------:R-:W-:Y:S01]  /*2e10*/  @P2 FADD R95, R95, 1 ;  /* 0x3f8000005f5f2421 */ /* 0x000fe20000000000 */
[----:B------:R-:W-:Y:S01]  /*2e20*/  FFMA R98, R99, R112, R114 ;  /* 0x0000007063627223 */ /* 0x000fe20000000072 */
[----:B------:R-:W-:Y:S02]  /*2e30*/  HADD2.F32 R99, -RZ, R36.H1_H1 ;  /* 0x30000024ff637230 */ /* 0x000fe40000004100 */
[----:B------:R-:W-:Y:S01]  /*2e40*/  FADD R104, R104, -UR11 ;  /* 0x8000000b68687e21 */ /* 0x000fe20008000000 */
[----:B------:R-:W-:Y:S01]  /*2e50*/  FFMA R95, R102, R95, R65 ;  /* 0x0000005f665f7223 */ /* 0x000fe20000000041 */
[----:B------:R-:W-:Y:S01]  /*2e60*/  HADD2.F32 R65, -RZ, R60.H1_H1 ;  /* 0x3000003cff417230 */ /* 0x000fe20000004100 */
[----:B------:R-:W0:Y:S01]  /*2e70*/  LDCU.U8 UR12, c[0x0][0x404] ;  /* 0x00008080ff0c77ac */ /* 0x000e220008000000 */
[----:B------:R-:W-:Y:S01]  /*2e80*/  FMUL R104, R104, UR6 ;  /* 0x0000000668687c20 */ /* 0x000fe20008400000 */
[----:B------:R-:W-:Y:S01]  /*2e90*/  @P2 FADD R99, R99, 1 ;  /* 0x3f80000063632421 */ /* 0x000fe20000000000 */
[----:B------:R-:W1:Y:S01]  /*2ea0*/  S2UR UR5, SR_CTAID.X ;  /* 0x00000000000579c3 */ /* 0x000e620000002500 */
[----:B------:R-:W-:-:S02]  /*2eb0*/  HADD2.F32 R83, -RZ, R37.H0_H0 ;  /* 0x20000025ff537230 */ /* 0x000fc40000004100 */
[----:B------:R-:W-:Y:S01]  /*2ec0*/  FADD R84, R84, -UR11 ;  /* 0x8000000b54547e21 */ /* 0x000fe20008000000 */
[----:B------:R-:W-:Y:S01]  /*2ed0*/  FFMA R99, R104, R99, R65 ;  /* 0x0000006368637223 */ /* 0x000fe20000000041 */
[----:B------:R-:W-:Y:S01]  /*2ee0*/  HADD2.F32 R102, -RZ, R37.H1_H1 ;  /* 0x30000025ff667230 */ /* 0x000fe20000004100 */
[----:B------:R-:W2:Y:S01]  /*2ef0*/  S2R R65, SR_TID.X ;  /* 0x0000000000417919 */ /* 0x000ea20000002100 */
[----:B------:R-:W-:Y:S01]  /*2f00*/  FADD R105, R105, -UR11 ;  /* 0x8000000b69697e21 */ /* 0x000fe20008000000 */
[--C-:B------:R-:W-:Y:S02]  /*2f10*/  HADD2.F32 R101, -RZ, R61.reuse.H0_H0 ;  /* 0x2000003dff657230 */ /* 0x100fe40000004100 */
[----:B------:R-:W-:Y:S01]  /*2f20*/  FMUL R84, R84, UR6 ;  /* 0x0000000654547c20 */ /* 0x000fe20008400000 */
[----:B------:R-:W-:Y:S02]  /*2f30*/  HADD2.F32 R112, -RZ, R61.H1_H1 ;  /* 0x3000003dff707230 */ /* 0x000fe40000004100 */
[----:B------:R-:W-:Y:S01]  /*2f40*/  @P2 FADD R83, R83, 1 ;  /* 0x3f80000053532421 */ /* 0x000fe20000000000 */
[----:B------:R-:W-:Y:S01]  /*2f50*/  FMUL R105, R105, UR6 ;  /* 0x0000000669697c20 */ /* 0x000fe20008400000 */
[----:B------:R-:W-:Y:S01]  /*2f60*/  @P2 FADD R102, R102, 1 ;  /* 0x3f80000066662421 */ /* 0x000fe20000000000 */
[----:B------:R-:W-:Y:S01]  /*2f70*/  FADD R85, R85, -UR11 ;  /* 0x8000000b55557e21 */ /* 0x000fe20008000000 */
[----:B------:R-:W-:Y:S01]  /*2f80*/  FFMA R96, R84, R83, R101 ;  /* 0x0000005354607223 */ /* 0x000fe20000000065 */
[----:B0-----:R-:W-:Y:S01]  /*2f90*/  ISETP.NE.AND P1, PT, RZ, UR12, PT ;  /* 0x0000000cff007c0c */ /* 0x001fe2000bf25270 */
[----:B------:R-:W-:Y:S01]  /*2fa0*/  FFMA R83, R105, R102, R112 ;  /* 0x0000006669537223 */ /* 0x000fe20000000070 */
[----:B------:R-:W-:Y:S01]  /*2fb0*/  FADD R106, R106, -UR11 ;  /* 0x8000000b6a6a7e21 */ /* 0x000fe20008000000 */
[----:B------:R-:W-:Y:S01]  /*2fc0*/  FADD R101, R86, -UR11 ;  /* 0x8000000b56657e21 */ /* 0x000fe20008000000 */
[----:B------:R-:W-:Y:S01]  /*2fd0*/  FADD R104, R87, -UR11 ;  /* 0x8000000b57687e21 */ /* 0x000fe20008000000 */
[----:B------:R-:W-:-:S02]  /*2fe0*/  HADD2.F32 R84, -RZ, R38.H0_H0 ;  /* 0x20000026ff547230 */ /* 0x000fc40000004100 */
[----:B------:R-:W-:Y:S01]  /*2ff0*/  FMUL R85, R85, UR6 ;  /* 0x0000000655557c20 */ /* 0x000fe20008400000 */
[--C-:B------:R-:W-:Y:S02]  /*3000*/  HADD2.F32 R105, -RZ, R39.reuse.H0_H0 ;  /* 0x20000027ff697230 */ /* 0x100fe40000004100 */
[----:B------:R-:W-:Y:S01]  /*3010*/  FMUL R106, R106, UR6 ;  /* 0x000000066a6a7c20 */ /* 0x000fe20008400000 */
[----:B------:R-:W-:Y:S02]  /*3020*/  HADD2.F32 R115, -RZ, R39.H1_H1 ;  /* 0x30000027ff737230 */ /* 0x000fe40000004100 */
[----:B------:R-:W-:Y:S01]  /*3030*/  FMUL R102, R101, UR6 ;  /* 0x0000000665667c20 */ /* 0x000fe20008400000 */
[----:B------:R-:W-:Y:S02]  /*3040*/  HADD2.F32 R87, -RZ, R38.H1_H1 ;  /* 0x30000026ff577230 */ /* 0x000fe40000004100 */
[----:B------:R-:W-:Y:S01]  /*3050*/  FMUL R104, R104, UR6 ;  /* 0x0000000668687c20 */ /* 0x000fe20008400000 */
[----:B------:R-:W-:-:S02]  /*3060*/  HADD2.F32 R86, -RZ, R62.H0_H0 ;  /* 0x2000003eff567230 */ /* 0x000fc40000004100 */
[----:B------:R-:W-:Y:S01]  /*3070*/  @P2 FADD R84, R84, 1 ;  /* 0x3f80000054542421 */ /* 0x000fe20000000000 */
[--C-:B------:R-:W-:Y:S01]  /*3080*/  HADD2.F32 R113, -RZ, R63.reuse.H0_H0 ;  /* 0x2000003fff717230 */ /* 0x100fe20000004100 */
[----:B-1----:R-:W-:Y:S01]  /*3090*/  USHF.L.U32 UR6, UR5, 0x7, URZ ;  /* 0x0000000705067899 */ /* 0x002fe200080006ff */
[----:B------:R-:W-:Y:S02]  /*30a0*/  HADD2.F32 R117, -RZ, R63.H1_H1 ;  /* 0x3000003fff757230 */ /* 0x000fe40000004100 */
[----:B------:R-:W-:Y:S01]  /*30b0*/  @P2 FADD R105, R105, 1 ;  /* 0x3f80000069692421 */ /* 0x000fe20000000000 */
[----:B------:R-:W-:Y:S02]  /*30c0*/  HADD2.F32 R103, -RZ, R62.H1_H1 ;  /* 0x3000003eff677230 */ /* 0x000fe40000004100 */
[----:B------:R-:W-:Y:S01]  /*30d0*/  @P2 FADD R115, R115, 1 ;  /* 0x3f80000073732421 */ /* 0x000fe20000000000 */
[----:B------:R-:W-:Y:S01]  /*30e0*/  @P2 FADD R87, R87, 1 ;  /* 0x3f80000057572421 */ /* 0x000fe20000000000 */
[----:B------:R-:W-:Y:S01]  /*30f0*/  @P1 FMUL R6, R6, UR10 ;  /* 0x0000000a06061c20 */ /* 0x000fe20008400000 */
[----:B------:R-:W-:Y:S01]  /*3100*/  FFMA R101, R85, R84, R86 ;  /* 0x0000005455657223 */ /* 0x000fe20000000056 */
[----:B------:R-:W-:Y:S01]  /*3110*/  @P1 FMUL R72, R72, UR10 ;  /* 0x0000000a48481c20 */ /* 0x000fe20008400000 */
[----:B------:R-:W-:Y:S01]  /*3120*/  @P1 FMUL R0, R0, UR10 ;  /* 0x0000000a00001c20 */ /* 0x000fe20008400000 */
[----:B------:R-:W-:Y:S01]  /*3130*/  @P1 FMUL R5, R5, UR10 ;  /* 0x0000000a05051c20 */ /* 0x000fe20008400000 */
[----:B------:R-:W-:Y:S01]  /*3140*/  FFMA R85, R102, R105, R113 ;  /* 0x0000006966557223 */ /* 0x000fe20000000071 */
[----:B------:R-:W-:Y:S01]  /*3150*/  FFMA R84, R104, R115, R117 ;  /* 0x0000007368547223 */ /* 0x000fe20000000075 */
[----:B------:R-:W-:Y:S01]  /*3160*/  FFMA R86, R106, R87, R103 ;  /* 0x000000576a567223 */ /* 0x000fe20000000067 */
[----:B--2---:R-:W-:Y:S01]  /*3170*/  LOP3.LUT R104, R65, 0x7f, RZ, 0xc0, !PT ;  /* 0x0000007f41687812 */ /* 0x004fe200078ec0ff */
[----:B------:R-:W-:Y:S01]  /*3180*/  @P1 FMUL R91, R91, UR10 ;  /* 0x0000000a5b5b1c20 */ /* 0x000fe20008400000 */
[----:B------:R-:W-:Y:S01]  /*3190*/  MOV R105, UR6 ;  /* 0x0000000600697c02 */ /* 0x000fe20008000f00 */
        /* <DEDUP_REMOVED lines=13> */
[----:B------:R-:W-:Y:S01]  /*3270*/  LOP3.LUT R87, R102, 0xffff, R87, 0xf8, !PT ;  /* 0x0000ffff66577812 */ /* 0x000fe200078ef857 */
[----:B------:R-:W-:Y:S01]  /*3280*/  @P1 FMUL R73, R73, UR10 ;  /* 0x0000000a49491c20 */ /* 0x000fe20008400000 */
[----:B------:R-:W-:Y:S01]  /*3290*/  LOP3.LUT R104, R12, 0xffffff00, RZ, 0xc0, !PT ;  /* 0xffffff000c687812 */ /* 0x000fe200078ec0ff */
[----:B------:R-:W-:Y:S01]  /*32a0*/  @P1 FMUL R14, R14, UR10 ;  /* 0x0000000a0e0e1c20 */ /* 0x000fe20008400000 */
[----:B------:R-:W-:Y:S01]  /*32b0*/  F2FP.SATFINITE.E4M3.F32.PACK_AB_MERGE_C R12, RZ, R91, RZ ;  /* 0x0000005bff0c723e */ /* 0x000fe200048070ff */
        /* <DEDUP_REMOVED lines=39> */
[----:B------:R-:W-:Y:S01]  /*3530*/  LOP3.LUT R5, R111, 0xffff, R102, 0xf8, !PT ;  /* 0x0000ffff6f057812 */ /* 0x000fe200078ef866 */
[----:B------:R-:W-:Y:S01]  /*3540*/  @P1 FMUL R98, R98, UR10 ;  /* 0x0000000a62621c20 */ /* 0x000fe20008400000 */
[----:B------:R-:W-:Y:S01]  /*3550*/  SHF.L.U32 R4, R4, 0x10, RZ ;  /* 0x0000001004047819 */ /* 0x000fe200000006ff */
[----:B------:R-:W-:Y:S01]  /*3560*/  @P1 FMUL R99, R99, UR10 ;  /* 0x0000000a63631c20 */ /* 0x000fe20008400000 */
[----:B------:R-:W-:Y:S01]  /*3570*/  F2FP.SATFINITE.E4M3.F32.PACK_AB_MERGE_C R68, RZ, R68, RZ ;  /* 0x00000044ff44723e */ /* 0x000fe200048070ff */
[----:B------:R-:W-:Y:S01]  /*3580*/  @P1 FMUL R67, R67, UR10 ;  /* 0x0000000a43431c20 */ /* 0x000fe20008400000 */
[----:B------:R-:W-:Y:S01]  /*3590*/  LOP3.LUT R109, R109, 0xffffff00, RZ, 0xc0, !PT ;  /* 0xffffff006d6d7812 */ /* 0x000fe200078ec0ff */
        /* <DEDUP_REMOVED lines=17> */
[----:B------:R-:W-:Y:S01]  /*36b0*/  LOP3.LUT R91, R91, 0xff0000, R4, 0xf8, !PT ;  /* 0x00ff00005b5b7812 */ /* 0x000fe200078ef804 */
[----:B------:R-:W-:Y:S01]  /*36c0*/  @P1 FMUL R96, R96, UR10 ;  /* 0x0000000a60601c20 */ /* 0x000fe20008400000 */
[----:B------:R-:W-:Y:S01]  /*36d0*/  PRMT R68, R68, 0x7104, RZ ;  /* 0x0000710444447816 */ /* 0x000fe200000000ff */
[----:B------:R-:W-:Y:S01]  /*36e0*/  @P1 FMUL R83, R83, UR10 ;  /* 0x0000000a53531c20 */ /* 0x000fe20008400000 */
[----:B------:R-:W-:-:S02]  /*36f0*/  LOP3.LUT R87, R64, 0xff, RZ, 0xc0, !PT ;  /* 0x000000ff40577812 */ /* 0x000fc400078ec0ff */
[----:B------:R-:W-:Y:S02]  /*3700*/  LOP3.LUT R6, R109, 0xffff, R6, 0xf8, !PT ;  /* 0x0000ffff6d067812 */ /* 0x000fe400078ef806 */
[----:B------:R-:W-:Y:S02]  /*3710*/  LOP3.LUT R79, R102, 0xffff, R73, 0xf8, !PT ;  /* 0x0000ffff664f7812 */ /* 0x000fe400078ef849 */
[----:B------:R-:W-:Y:S02]  /*3720*/  LOP3.LUT R100, R11, 0xff, RZ, 0xc0, !PT ;  /* 0x000000ff0b647812 */ /* 0x000fe400078ec0ff */
[----:B------:R-:W-:Y:S02]  /*3730*/  SHF.L.U32 R4, R71, 0x10, RZ ;  /* 0x0000001047047819 */ /* 0x000fe400000006ff */
[----:B------:R-:W-:Y:S02]  /*3740*/  F2FP.SATFINITE.E4M3.F32.PACK_AB_MERGE_C R78, RZ, R78, RZ ;  /* 0x0000004eff4e723e */ /* 0x000fe400048070ff */
[----:B------:R-:W-:-:S02]  /*3750*/  SHF.L.U32 R11, R90, 0x8, RZ ;  /* 0x000000085a0b7819 */ /* 0x000fc400000006ff */
[----:B------:R-:W-:Y:S02]  /*3760*/  F2FP.SATFINITE.E4M3.F32.PACK_AB_MERGE_C R89, RZ, R89, RZ ;  /* 0x00000059ff59723e */ /* 0x000fe400048070ff */
[----:B------:R-:W-:Y:S02]  /*3770*/  LOP3.LUT R14, R15, 0xff0000, R14, 0xf8, !PT ;  /* 0x00ff00000f0e7812 */ /* 0x000fe400078ef80e */
[----:B------:R-:W-:Y:S02]  /*3780*/  F2FP.SATFINITE.E4M3.F32.PACK_AB_MERGE_C R101, RZ, R101, RZ ;  /* 0x00000065ff65723e */ /* 0x000fe400048070ff */
[----:B------:R-:W-:Y:S02]  /*3790*/  LOP3.LUT R15, R87, 0xff00, R68, 0xf8, !PT ;  /* 0x0000ff00570f7812 */ /* 0x000fe400078ef844 */
[----:B------:R-:W-:Y:S02]  /*37a0*/  LOP3.LUT R68, R79, 0xff0000, R4, 0xf8, !PT ;  /* 0x00ff00004f447812 */ /* 0x000fe400078ef804 */
[----:B------:R-:W-:-:S02]  /*37b0*/  PRMT R78, R78, 0x7104, RZ ;  /* 0x000071044e4e7816 */ /* 0x000fc400000000ff */
[----:B------:R-:W-:Y:S02]  /*37c0*/  LOP3.LUT R71, R6, 0xff, RZ, 0xc0, !PT ;  /* 0x000000ff06477812 */ /* 0x000fe400078ec0ff */
[----:B------:R-:W-:Y:S02]  /*37d0*/  LOP3.LUT R11, R100, 0xffff, R11, 0xf8, !PT ;  /* 0x0000ffff640b7812 */ /* 0x000fe400078ef80b */
[----:B------:R-:W-:Y:S02]  /*37e0*/  SHF.L.U32 R4, R89, 0x10, RZ ;  /* 0x0000001059047819 */ /* 0x000fe400000006ff */
[----:B------:R-:W-:Y:S02]  /*37f0*/  LOP3.LUT R0, R104, 0xffff, R101, 0xf8, !PT ;  /* 0x0000ffff68007812 */ /* 0x000fe400078ef865 */
[----:B------:R-:W-:Y:S02]  /*3800*/  F2FP.SATFINITE.E4M3.F32.PACK_AB_MERGE_C R86, RZ, R86, RZ ;  /* 0x00000056ff56723e */ /* 0x000fe400048070ff */
[----:B------:R-:W-:-:S02]  /*3810*/  LOP3.LUT R6, R71, 0xff00, R78, 0xf8, !PT ;  /* 0x0000ff0047067812 */ /* 0x000fc400078ef84e */
[----:B------:R-:W-:Y:S01]  /*3820*/  LOP3.LUT R103, R110, 0xffffff00, RZ, 0xc0, !PT ;  /* 0xffffff006e677812 */ /* 0x000fe200078ec0ff */
[----:B------:R-:W0:Y:S01]  /*3830*/  LDC.64 R78, c[0x0][0x3c8] ;  /* 0x0000f200ff4e7b82 */ /* 0x000e220000000a00 */
[----:B------:R-:W-:Y:S02]  /*3840*/  LOP3.LUT R71, R11, 0xff0000, R4, 0xf8, !PT ;  /* 0x00ff00000b477812 */ /* 0x000fe400078ef804 */
[----:B------:R-:W-:Y:S02]  /*3850*/  LOP3.LUT R4, R5, 0xff, RZ, 0xc0, !PT ;  /* 0x000000ff05047812 */ /* 0x000fe400078ec0ff */
[----:B------:R-:W-:Y:S02]  /*3860*/  PRMT R86, R86, 0x7104, RZ ;  /* 0x0000710456567816 */ /* 0x000fe400000000ff */
[----:B------:R-:W-:Y:S02]  /*3870*/  LOP3.LUT R5, R0, 0xff, RZ, 0xc0, !PT ;  /* 0x000000ff00057812 */ /* 0x000fe400078ec0ff */
[----:B------:R-:W-:-:S02]  /*3880*/  F2FP.SATFINITE.E4M3.F32.PACK_AB_MERGE_C R8, RZ, R8, RZ ;  /* 0x00000008ff08723e */ /* 0x000fc400048070ff */
[----:B------:R-:W-:Y:S02]  /*3890*/  LOP3.LUT R12, R103, 0xffff, R12, 0xf8, !PT ;  /* 0x0000ffff670c7812 */ /* 0x000fe400078ef80c */
[----:B------:R-:W-:Y:S02]  /*38a0*/  F2FP.SATFINITE.E4M3.F32.PACK_AB_MERGE_C R93, RZ, R93, RZ ;  /* 0x0000005dff5d723e */ /* 0x000fe400048070ff */
[----:B------:R-:W-:Y:S02]  /*38b0*/  F2FP.SATFINITE.E4M3.F32.PACK_AB_MERGE_C R70, RZ, R70, RZ ;  /* 0x00000046ff46723e */ /* 0x000fe400048070ff */
[----:B------:R-:W-:Y:S02]  /*38c0*/  F2FP.SATFINITE.E4M3.F32.PACK_AB_MERGE_C R92, RZ, R92, RZ ;  /* 0x0000005cff5c723e */ /* 0x000fe400048070ff */
[----:B------:R-:W-:Y:S02]  /*38d0*/  F2FP.SATFINITE.E4M3.F32.PACK_AB_MERGE_C R97, RZ, R97, RZ ;  /* 0x00000061ff61723e */ /* 0x000fe400048070ff */
[----:B------:R-:W-:-:S02]  /*38e0*/  LOP3.LUT R0, R5, 0xff00, R86, 0xf8, !PT ;  /* 0x0000ff0005007812 */ /* 0x000fc400078ef856 */
[----:B------:R-:W-:Y:S02]  /*38f0*/  SHF.L.U32 R5, R8, 0x10, RZ ;  /* 0x0000001008057819 */ /* 0x000fe400000006ff */
[----:B------:R-:W-:Y:S02]  /*3900*/  PRMT R93, R93, 0x7104, RZ ;  /* 0x000071045d5d7816 */ /* 0x000fe400000000ff */
[----:B------:R-:W-:Y:S02]  /*3910*/  LOP3.LUT R12, R12, 0xff, RZ, 0xc0, !PT ;  /* 0x000000ff0c0c7812 */ /* 0x000fe400078ec0ff */
[----:B------:R-:W-:Y:S02]  /*3920*/  LOP3.LUT R70, R70, 0xffff, RZ, 0xc0, !PT ;  /* 0x0000ffff46467812 */ /* 0x000fe400078ec0ff */
[----:B------:R-:W-:Y:S02]  /*3930*/  F2FP.SATFINITE.E4M3.F32.PACK_AB_MERGE_C R76, RZ, R76, RZ ;  /* 0x0000004cff4c723e */ /* 0x000fe400048070ff */
[----:B------:R-:W-:-:S02]  /*3940*/  LOP3.LUT R92, R92, 0xff, RZ, 0xc0, !PT ;  /* 0x000000ff5c5c7812 */ /* 0x000fc400078ec0ff */
[----:B------:R-:W-:Y:S02]  /*3950*/  SHF.L.U32 R73, R97, 0x8, RZ ;  /* 0x0000000861497819 */ /* 0x000fe400000006ff */
[----:B------:R-:W-:Y:S02]  /*3960*/  F2FP.SATFINITE.E4M3.F32.PACK_AB_MERGE_C R94, RZ, R94, RZ ;  /* 0x0000005eff5e723e */ /* 0x000fe400048070ff */
[----:B------:R-:W-:Y:S02]  /*3970*/  F2FP.SATFINITE.E4M3.F32.PACK_AB_MERGE_C R80, RZ, R80, RZ ;  /* 0x00000050ff50723e */ /* 0x000fe400048070ff */
[----:B------:R-:W-:Y:S02]  /*3980*/  F2FP.SATFINITE.E4M3.F32.PACK_AB_MERGE_C R2, RZ, R2, RZ ;  /* 0x00000002ff02723e */ /* 0x000fe400048070ff */
[----:B------:R-:W-:Y:S02]  /*3990*/  LOP3.LUT R10, R10, 0xff0000, R5, 0xf8, !PT ;  /* 0x00ff00000a0a7812 */ /* 0x000fe400078ef805 */
[----:B------:R-:W-:-:S02]  /*39a0*/  LOP3.LUT R11, R12, 0xff00, R93, 0xf8, !PT ;  /* 0x0000ff000c0b7812 */ /* 0x000fc400078ef85d */
[----:B------:R-:W-:Y:S02]  /*39b0*/  SHF.L.U32 R5, R70, 0x18, RZ ;  /* 0x0000001846057819 */ /* 0x000fe400000006ff */
[----:B------:R-:W-:Y:S02]  /*39c0*/  LOP3.LUT R76, R76, 0xffff, RZ, 0xc0, !PT ;  /* 0x0000ffff4c4c7812 */ /* 0x000fe400078ec0ff */
[----:B------:R-:W-:Y:S02]  /*39d0*/  LOP3.LUT R73, R92, 0xffff, R73, 0xf8, !PT ;  /* 0x0000ffff5c497812 */ /* 0x000fe400078ef849 */
[----:B------:R-:W-:Y:S02]  /*39e0*/  SHF.L.U32 R12, R94, 0x10, RZ ;  /* 0x000000105e0c7819 */ /* 0x000fe400000006ff */
[----:B------:R-:W-:Y:S02]  /*39f0*/  LOP3.LUT R80, R80, 0xffff, RZ, 0xc0, !PT ;  /* 0x0000ffff50507812 */ /* 0x000fe400078ec0ff */
[----:B------:R-:W-:-:S02]  /*3a00*/  F2FP.SATFINITE.E4M3.F32.PACK_AB_MERGE_C R95, RZ, R95, RZ ;  /* 0x0000005fff5f723e */ /* 0x000fc400048070ff */
[----:B------:R-:W-:Y:S02]  /*3a10*/  LOP3.LUT R2, R2, 0xffff, RZ, 0xc0, !PT ;  /* 0x0000ffff02027812 */ /* 0x000fe400078ec0ff */
[----:B------:R-:W-:Y:S02]  /*3a20*/  LOP3.LUT R68, R68, 0xff000000, R5, 0xf8, !PT ;  /* 0xff00000044447812 */ /* 0x000fe400078ef805 */
[----:B------:R-:W-:Y:S02]  /*3a30*/  SHF.L.U32 R76, R76, 0x18, RZ ;  /* 0x000000184c4c7819 */ /* 0x000fe400000006ff */
[----:B------:R-:W-:Y:S02]  /*3a40*/  LOP3.LUT R12, R73, 0xff0000, R12, 0xf8, !PT ;  /* 0x00ff0000490c7812 */ /* 0x000fe400078ef80c */
[----:B------:R-:W-:Y:S02]  /*3a50*/  SHF.L.U32 R5, R80, 0x18, RZ ;  /* 0x0000001850057819 */ /* 0x000fe400000006ff */
[----:B------:R-:W-:-:S02]  /*3a60*/  PRMT R95, R95, 0x7104, RZ ;  /* 0x000071045f5f7816 */ /* 0x000fc400000000ff */
[----:B------:R-:W-:Y:S02]  /*3a70*/  SHF.L.U32 R2, R2, 0x18, RZ ;  /* 0x0000001802027819 */ /* 0x000fe400000006ff */
[----:B------:R-:W-:Y:S02]  /*3a80*/  F2FP.SATFINITE.E4M3.F32.PACK_AB_MERGE_C R82, RZ, R82, RZ ;  /* 0x00000052ff52723e */ /* 0x000fe400048070ff */
[----:B------:R-:W-:Y:S02]  /*3a90*/  F2FP.SATFINITE.E4M3.F32.PACK_AB_MERGE_C R81, RZ, R81, RZ ;  /* 0x00000051ff51723e */ /* 0x000fe400048070ff */
[----:B------:R-:W-:Y:S02]  /*3aa0*/  F2FP.SATFINITE.E4M3.F32.PACK_AB_MERGE_C R98, RZ, R98, RZ ;  /* 0x00000062ff62723e */ /* 0x000fe400048070ff */
[----:B------:R-:W-:Y:S02]  /*3ab0*/  F2FP.SATFINITE.E4M3.F32.PACK_AB_MERGE_C R99, RZ, R99, RZ ;  /* 0x00000063ff63723e */ /* 0x000fe400048070ff */
[----:B------:R-:W-:-:S02]  /*3ac0*/  F2FP.SATFINITE.E4M3.F32.PACK_AB_MERGE_C R67, RZ, R67, RZ ;  /* 0x00000043ff43723e */ /* 0x000fc400048070ff */
[----:B------:R-:W-:Y:S02]  /*3ad0*/  LOP3.LUT R70, R71, 0xff000000, R76, 0xf8, !PT ;  /* 0xff00000047467812 */ /* 0x000fe400078ef84c */
[----:B------:R-:W-:Y:S02]  /*3ae0*/  F2FP.SATFINITE.E4M3.F32.PACK_AB_MERGE_C R9, RZ, R9, RZ ;  /* 0x00000009ff09723e */ /* 0x000fe400048070ff */
[----:B------:R-:W-:Y:S02]  /*3af0*/  F2FP.SATFINITE.E4M3.F32.PACK_AB_MERGE_C R66, RZ, R66, RZ ;  /* 0x00000042ff42723e */ /* 0x000fe400048070ff */
[----:B------:R-:W-:Y:S02]  /*3b00*/  F2FP.SATFINITE.E4M3.F32.PACK_AB_MERGE_C R75, RZ, R75, RZ ;  /* 0x0000004bff4b723e */ /* 0x000fe400048070ff */
[----:B------:R-:W-:Y:S02]  /*3b10*/  LOP3.LUT R76, R12, 0xff000000, R5, 0xf8, !PT ;  /* 0xff0000000c4c7812 */ /* 0x000fe400078ef805 */
[----:B------:R-:W-:-:S02]  /*3b20*/  F2FP.SATFINITE.E4M3.F32.PACK_AB_MERGE_C R85, RZ, R85, RZ ;  /* 0x00000055ff55723e */ /* 0x000fc400048070ff */
[----:B------:R-:W-:Y:S02]  /*3b30*/  F2FP.SATFINITE.E4M3.F32.PACK_AB_MERGE_C R74, RZ, R74, RZ ;  /* 0x0000004aff4a723e */ /* 0x000fe400048070ff */
[----:B------:R-:W-:Y:S02]  /*3b40*/  F2FP.SATFINITE.E4M3.F32.PACK_AB_MERGE_C R84, RZ, R84, RZ ;  /* 0x00000054ff54723e */ /* 0x000fe400048070ff */
[----:B------:R-:W-:Y:S02]  /*3b50*/  LOP3.LUT R95, R4, 0xff00, R95, 0xf8, !PT ;  /* 0x0000ff00045f7812 */ /* 0x000fe400078ef85f */
[----:B------:R-:W-:Y:S02]  /*3b60*/  F2FP.SATFINITE.E4M3.F32.PACK_AB_MERGE_C R13, RZ, R13, RZ ;  /* 0x0000000dff0d723e */ /* 0x000fe400048070ff */
[----:B------:R-:W-:Y:S02]  /*3b70*/  F2FP.SATFINITE.E4M3.F32.PACK_AB_MERGE_C R88, RZ, R88, RZ ;  /* 0x00000058ff58723e */ /* 0x000fe400048070ff */
[----:B------:R-:W-:-:S02]  /*3b80*/  MOV R5, UR7 ;  /* 0x0000000700057c02 */ /* 0x000fc40008000f00 */
[----:B------:R-:W-:Y:S02]  /*3b90*/  F2FP.SATFINITE.E4M3.F32.PACK_AB_MERGE_C R77, RZ, R77, RZ ;  /* 0x0000004dff4d723e */ /* 0x000fe400048070ff */
[----:B------:R-:W-:Y:S01]  /*3ba0*/  LOP3.LUT R4, R91, 0xff000000, R2, 0xf8, !PT ;  /* 0xff0000005b047812 */ /* 0x000fe200078ef802 */
[----:B------:R-:W-:Y:S01]  /*3bb0*/  IMAD R5, R5, 0x600, R72 ;  /* 0x0000060005057824 */ /* 0x000fe200078e0248 */
[----:B------:R-:W-:Y:S02]  /*3bc0*/  SHF.L.U32 R82, R82, 0x10, RZ ;  /* 0x0000001052527819 */ /* 0x000fe400000006ff */
[----:B------:R-:W-:Y:S02]  /*3bd0*/  LOP3.LUT R81, R81, 0xffff, RZ, 0xc0, !PT ;  /* 0x0000ffff51517812 */ /* 0x000fe400078ec0ff */
[----:B------:R-:W-:Y:S02]  /*3be0*/  LOP3.LUT R98, R98, 0xff, RZ, 0xc0, !PT ;  /* 0x000000ff62627812 */ /* 0x000fe400078ec0ff */
[----:B------:R-:W-:-:S02]  /*3bf0*/  SHF.L.U32 R69, R99, 0x8, RZ ;  /* 0x0000000863457819 */ /* 0x000fc400000006ff */
[----:B------:R-:W-:Y:S02]  /*3c00*/  F2FP.SATFINITE.E4M3.F32.PACK_AB_MERGE_C R96, RZ, R96, RZ ;  /* 0x00000060ff60723e */ /* 0x000fe400048070ff */
[----:B------:R-:W-:Y:S02]  /*3c10*/  SHF.L.U32 R2, R67, 0x10, RZ ;  /* 0x0000001043027819 */ /* 0x000fe400000006ff */
[----:B------:R-:W-:Y:S02]  /*3c20*/  F2FP.SATFINITE.E4M3.F32.PACK_AB_MERGE_C R83, RZ, R83, RZ ;  /* 0x00000053ff53723e */ /* 0x000fe400048070ff */
[----:B------:R-:W-:Y:S02]  /*3c30*/  LOP3.LUT R9, R9, 0xffff, RZ, 0xc0, !PT ;  /* 0x0000ffff09097812 */ /* 0x000fe400078ec0ff */
[----:B------:R-:W-:Y:S02]  /*3c40*/  LOP3.LUT R66, R66, 0xffff, RZ, 0xc0, !PT ;  /* 0x0000ffff42427812 */ /* 0x000fe400078ec0ff */
[----:B------:R-:W-:-:S02]  /*3c50*/  SHF.L.U32 R75, R75, 0x10, RZ ;  /* 0x000000104b4b7819 */ /* 0x000fc400000006ff */
[----:B------:R-:W-:Y:S02]  /*3c60*/  SHF.L.U32 R85, R85, 0x10, RZ ;  /* 0x0000001055557819 */ /* 0x000fe400000006ff */
[----:B------:R-:W-:Y:S02]  /*3c70*/  LOP3.LUT R74, R74, 0xffff, RZ, 0xc0, !PT ;  /* 0x0000ffff4a4a7812 */ /* 0x000fe400078ec0ff */
[----:B------:R-:W-:Y:S02]  /*3c80*/  LOP3.LUT R84, R84, 0xffff, RZ, 0xc0, !PT ;  /* 0x0000ffff54547812 */ /* 0x000fe400078ec0ff */
[----:B------:R-:W-:Y:S02]  /*3c90*/  LOP3.LUT R13, R13, 0xffff, RZ, 0xc0, !PT ;  /* 0x0000ffff0d0d7812 */ /* 0x000fe400078ec0ff */
[----:B------:R-:W-:Y:S02]  /*3ca0*/  SHF.L.U32 R88, R88, 0x10, RZ ;  /* 0x0000001058587819 */ /* 0x000fe400000006ff */
[----:B------:R-:W-:-:S02]  /*3cb0*/  LOP3.LUT R77, R77, 0xffff, RZ, 0xc0, !PT ;  /* 0x0000ffff4d4d7812 */ /* 0x000fc400078ec0ff */
[----:B------:R-:W-:Y:S02]  /*3cc0*/  LOP3.LUT R82, R95, 0xff0000, R82, 0xf8, !PT ;  /* 0x00ff00005f527812 */ /* 0x000fe400078ef852 */
[----:B------:R-:W-:Y:S02]  /*3cd0*/  SHF.L.U32 R81, R81, 0x18, RZ ;  /* 0x0000001851517819 */ /* 0x000fe400000006ff */
[----:B------:R-:W-:Y:S02]  /*3ce0*/  LOP3.LUT R69, R98, 0xffff, R69, 0xf8, !PT ;  /* 0x0000ffff62457812 */ /* 0x000fe400078ef845 */
[----:B------:R-:W-:Y:S02]  /*3cf0*/  SHF.L.U32 R96, R96, 0x10, RZ ;  /* 0x0000001060607819 */ /* 0x000fe400000006ff */
[----:B------:R-:W-:Y:S02]  /*3d00*/  LOP3.LUT R15, R15, 0xff0000, R2, 0xf8, !PT ;  /* 0x00ff00000f0f7812 */ /* 0x000fe400078ef802 */
[----:B------:R-:W-:-:S02]  /*3d10*/  LOP3.LUT R83, R83, 0xffff, RZ, 0xc0, !PT ;  /* 0x0000ffff53537812 */ /* 0x000fc400078ec0ff */
[----:B------:R-:W-:Y:S02]  /*3d20*/  SHF.L.U32 R9, R9, 0x18, RZ ;  /* 0x0000001809097819 */ /* 0x000fe400000006ff */
[----:B------:R-:W-:Y:S02]  /*3d30*/  SHF.L.U32 R8, R66, 0x18, RZ ;  /* 0x0000001842087819 */ /* 0x000fe400000006ff */
[----:B------:R-:W-:Y:S02]  /*3d40*/  LOP3.LUT R75, R6, 0xff0000, R75, 0xf8, !PT ;  /* 0x00ff0000064b7812 */ /* 0x000fe400078ef84b */
[----:B------:R-:W-:Y:S02]  /*3d50*/  LOP3.LUT R85, R0, 0xff0000, R85, 0xf8, !PT ;  /* 0x00ff000000557812 */ /* 0x000fe400078ef855 */
[----:B------:R-:W-:Y:S02]  /*3d60*/  SHF.L.U32 R74, R74, 0x18, RZ ;  /* 0x000000184a4a7819 */ /* 0x000fe400000006ff */
[----:B------:R-:W-:-:S02]  /*3d70*/  SHF.L.U32 R84, R84, 0x18, RZ ;  /* 0x0000001854547819 */ /* 0x000fc400000006ff */
[----:B------:R-:W-:Y:S02]  /*3d80*/  SHF.L.U32 R13, R13, 0x18, RZ ;  /* 0x000000180d0d7819 */ /* 0x000fe400000006ff */
[----:B------:R-:W-:Y:S02]  /*3d90*/  LOP3.LUT R88, R11, 0xff0000, R88, 0xf8, !PT ;  /* 0x00ff00000b587812 */ /* 0x000fe400078ef858 */
[----:B------:R-:W-:Y:S02]  /*3da0*/  SHF.L.U32 R77, R77, 0x18, RZ ;  /* 0x000000184d4d7819 */ /* 0x000fe400000006ff */
[----:B------:R-:W-:Y:S02]  /*3db0*/  LOP3.LUT R11, R82, R81, RZ, 0xfc, !PT ;  /* 0x00000051520b7212 */ /* 0x000fe400078efcff */
[----:B------:R-:W-:Y:S02]  /*3dc0*/  LOP3.LUT R69, R69, 0xff0000, R96, 0xf8, !PT ;  /* 0x00ff000045457812 */ /* 0x000fe400078ef860 */
[----:B------:R-:W-:-:S02]  /*3dd0*/  SHF.L.U32 R2, R83, 0x18, RZ ;  /* 0x0000001853027819 */ /* 0x000fc400000006ff */
[----:B------:R-:W-:Y:S02]  /*3de0*/  LOP3.LUT R0, R10, R9, RZ, 0xfc, !PT ;  /* 0x000000090a007212 */ /* 0x000fe400078efcff */
[----:B------:R-:W-:Y:S02]  /*3df0*/  LOP3.LUT R8, R15, R8, RZ, 0xfc, !PT ;  /* 0x000000080f087212 */ /* 0x000fe400078efcff */
[----:B------:R-:W-:Y:S02]  /*3e00*/  IADD3 R81, PT, PT, R5, 0x200, RZ ;  /* 0x0000020005517810 */ /* 0x000fe40007ffe0ff */
[----:B------:R-:W-:Y:S01]  /*3e10*/  LOP3.LUT R9, R75, R74, RZ, 0xfc, !PT ;  /* 0x0000004a4b097212 */ /* 0x000fe200078efcff */
[--C-:B0-----:R-:W-:Y:S01]  /*3e20*/  IMAD.WIDE.U32 R74, R5, 0x8, R78.reuse ;  /* 0x00000008054a7825 */ /* 0x101fe200078e004e */
[----:B------:R-:W-:Y:S02]  /*3e30*/  LOP3.LUT R12, R85, R84, RZ, 0xfc, !PT ;  /* 0x00000054550c7212 */ /* 0x000fe400078efcff */
[----:B------:R-:W-:Y:S01]  /*3e40*/  IADD3 R83, PT, PT, R5, 0x300, RZ ;  /* 0x0000030005537810 */ /* 0x000fe20007ffe0ff */
[----:B------:R-:W-:Y:S01]  /*3e50*/  IMAD.WIDE.U32 R80, R81, 0x8, R78 ;  /* 0x0000000851507825 */ /* 0x000fe200078e004e */
[----:B------:R-:W-:-:S02]  /*3e60*/  LOP3.LUT R14, R14, 0xff000000, R13, 0xf8, !PT ;  /* 0xff0000000e0e7812 */ /* 0x000fc400078ef80d */
[----:B------:R-:W-:Y:S01]  /*3e70*/  LOP3.LUT R10, R88, R77, RZ, 0xfc, !PT ;  /* 0x0000004d580a7212 */ /* 0x000fe200078efcff */
[----:B------:R-:W-:Y:S01]  /*3e80*/  IMAD.WIDE.U32 R82, R83, 0x8, R78 ;  /* 0x0000000853527825 */ /* 0x000fe200078e004e */
[C---:B------:R-:W-:Y:S02]  /*3e90*/  IADD3 R85, PT, PT, R5.reuse, 0x400, RZ ;  /* 0x0000040005557810 */ /* 0x040fe40007ffe0ff */
[----:B------:R-:W-:Y:S02]  /*3ea0*/  IADD3 R13, PT, PT, R5, 0x500, RZ ;  /* 0x00000500050d7810 */ /* 0x000fe40007ffe0ff */
[----:B------:R-:W-:Y:S01]  /*3eb0*/  LOP3.LUT R66, R69, 0xff000000, R2, 0xf8, !PT ;  /* 0xff00000045427812 */ /* 0x000fe200078ef802 */
[--C-:B------:R-:W-:Y:S01]  /*3ec0*/  IMAD.WIDE.U32 R84, R85, 0x8, R78.reuse ;  /* 0x0000000855547825 */ /* 0x100fe200078e004e */
[----:B------:R-:W-:Y:S02]  /*3ed0*/  MOV R5, R0 ;  /* 0x0000000000057202 */ /* 0x000fe40000000f00 */
[----:B------:R-:W-:Y:S01]  /*3ee0*/  MOV R15, R8 ;  /* 0x00000008000f7202 */ /* 0x000fe20000000f00 */
[----:B------:R-:W-:Y:S01]  /*3ef0*/  IMAD.WIDE.U32 R78, R13, 0x8, R78 ;  /* 0x000000080d4e7825 */ /* 0x000fe200078e004e */
[----:B------:R-:W-:Y:S01]  /*3f00*/  MOV R69, R9 ;  /* 0x0000000900457202 */ /* 0x000fe20000000f00 */
[----:B------:R1:W-:Y:S01]  /*3f10*/  STG.E.64 desc[UR8][R74.64], R4 ;  /* 0x000000044a007986 */ /* 0x0003e2000c101b08 */
[----:B------:R-:W-:-:S02]  /*3f20*/  MOV R71, R10 ;  /* 0x0000000a00477202 */ /* 0x000fc40000000f00 */
[----:B------:R-:W-:Y:S01]  /*3f30*/  MOV R77, R11 ;  /* 0x0000000b004d7202 */ /* 0x000fe20000000f00 */
[----:B------:R1:W-:Y:S01]  /*3f40*/  STG.E.64 desc[UR8][R74.64+0x800], R14 ;  /* 0x0008000e4a007986 */ /* 0x0003e2000c101b08 */
[----:B------:R-:W-:-:S03]  /*3f50*/  MOV R67, R12 ;  /* 0x0000000c00437202 */ /* 0x000fc60000000f00 */
[----:B------:R1:W-:Y:S04]  /*3f60*/  STG.E.64 desc[UR8][R80.64], R68 ;  /* 0x0000004450007986 */ /* 0x0003e8000c101b08 */
[----:B------:R1:W-:Y:S04]  /*3f70*/  STG.E.64 desc[UR8][R82.64], R70 ;  /* 0x0000004652007986 */ /* 0x0003e8000c101b08 */
[----:B------:R1:W-:Y:S04]  /*3f80*/  STG.E.64 desc[UR8][R84.64], R76 ;  /* 0x0000004c54007986 */ /* 0x0003e8000c101b08 */
[----:B------:R1:W-:Y:S01]  /*3f90*/  STG.E.64 desc[UR8][R78.64], R66 ;  /* 0x000000424e007986 */ /* 0x0003e2000c101b08 */
[----:B------:R-:W-:Y:S05]  /*3fa0*/  BRA `(.L_x_11540) ;  /* 0x0000002000f87947 */ /* 0x000fea0003800000 */
.L_x_11539:
        /* <DEDUP_REMOVED lines=9> */
[----:B------:R-:W-:Y:S01]  /*4040*/  FADD R6, R6, -UR11 ;  /* 0x8000000b06067e21 */ /* 0x000fe20008000000 */
[----:B------:R-:W-:Y:S02]  /*4050*/  HADD2.F32 R79, -RZ, R17.H1_H1 ;  /* 0x30000011ff4f7230 */ /* 0x000fe40000004100 */
[----:B------:R-:W-:Y:S01]  /*4060*/  FMUL R4, R4, UR6 ;  /* 0x0000000604047c20 */ /* 0x000fe20008400000 */
[--C-:B------:R-:W-:Y:S02]  /*4070*/  HADD2.F32 R13, -RZ, R41.reuse.H0_H0 ;  /* 0x20000029ff0d7230 */ /* 0x100fe40000004100 */
[----:B------:R-:W-:Y:S01]  /*4080*/  FMUL R2, R2, UR6 ;  /* 0x0000000602027c20 */ /* 0x000fe20008400000 */
[----:B------:R-:W-:Y:S02]  /*4090*/  HADD2.F32 R115, -RZ, R18.H0_H0 ;  /* 0x20000012ff737230 */ /* 0x000fe40000004100 */
[----:B------:R-:W-:Y:S01]  /*40a0*/  FMUL R6, R6, UR6 ;  /* 0x0000000606067c20 */ /* 0x000fe20008400000 */
[----:B------:R-:W-:-:S02]  /*40b0*/  HADD2.F32 R113, -RZ, R41.H1_H1 ;  /* 0x30000029ff717230 */ /* 0x000fc40000004100 */
[----:B------:R-:W-:Y:S01]  /*40c0*/  FMUL R8, R8, UR6 ;  /* 0x0000000608087c20 */ /* 0x000fe20008400000 */
[----:B-1----:R-:W-:Y:S01]  /*40d0*/  ISETP.NE.AND P1, PT, RZ, UR5, PT ;  /* 0x00000005ff007c0c */ /* 0x002fe2000bf25270 */
[----:B------:R-:W-:Y:S02]  /*40e0*/  HADD2.F32 R117, -RZ, R42.H0_H0 ;  /* 0x2000002aff757230 */ /* 0x000fe40000004100 */
[----:B------:R-:W-:Y:S01]  /*40f0*/  FADD R66, R66, -UR11 ;  /* 0x8000000b42427e21 */ /* 0x000fe20008000000 */
[----:B------:R-:W-:Y:S01]  /*4100*/  FADD R14, R14, -UR11 ;  /* 0x8000000b0e0e7e21 */ /* 0x000fe20008000000 */
[----:B------:R-:W-:Y:S01]  /*4110*/  FADD R78, R15, -UR11 ;  /* 0x8000000b0f4e7e21 */ /* 0x000fe20008000000 */
[--C-:B------:R-:W-:Y:S02]  /*4120*/  HADD2.F32 R15, -RZ, R43.reuse.H0_H0 ;  /* 0x2000002bff0f7230 */ /* 0x100fe40000004100 */
[----:B------:R-:W-:Y:S01]  /*4130*/  FMUL R66, R66, UR6 ;  /* 0x0000000642427c20 */ /* 0x000fe20008400000 */
[----:B------:R-:W-:Y:S01]  /*4140*/  FADD R67, R67, -UR11 ;  /* 0x8000000b43437e21 */ /* 0x000fe20008000000 */
[----:B------:R-:W-:Y:S01]  /*4150*/  FMUL R14, R14, UR6 ;  /* 0x000000060e0e7c20 */ /* 0x000fe20008400000 */
[----:B------:R-:W-:-:S02]  /*4160*/  HADD2.F32 R10, -RZ, R43.H1_H1 ;  /* 0x3000002bff0a7230 */ /* 0x000fc40000004100 */
[----:B------:R-:W-:Y:S01]  /*4170*/  FMUL R78, R78, UR6 ;  /* 0x000000064e4e7c20 */ /* 0x000fe20008400000 */
[----:B------:R-:W-:Y:S01]  /*4180*/  FMUL R67, R67, UR6 ;  /* 0x0000000643437c20 */ /* 0x000fe20008400000 */
[----:B------:R-:W-:Y:S01]  /*4190*/  FADD R68, R68, -UR11 ;  /* 0x8000000b44447e21 */ /* 0x000fe20008000000 */
[----:B------:R-:W-:Y:S01]  /*41a0*/  @P1 FADD R9, R9, 1 ;  /* 0x3f80000009091421 */ /* 0x000fe20000000000 */
[----:B------:R-:W-:Y:S01]  /*41b0*/  @P1 FADD R5, R5, 1 ;  /* 0x3f80000005051421 */ /* 0x000fe20000000000 */
[----:B------:R-:W-:Y:S01]  /*41c0*/  @P1 FADD R79, R79, 1 ;  /* 0x3f8000004f4f1421 */ /* 0x000fe20000000000 */
[----:B------:R-:W-:Y:S01]  /*41d0*/  @P1 FADD R115, R115, 1 ;  /* 0x3f80000073731421 */ /* 0x000fe20000000000 */
[----:B------:R-:W-:Y:S01]  /*41e0*/  FFMA R0, R0, R9, R11 ;  /* 0x0000000900007223 */ /* 0x000fe2000000000b */
[----:B------:R-:W-:Y:S02]  /*41f0*/  HADD2.F32 R11, -RZ, R17.H0_H0 ;  /* 0x20000011ff0b7230 */ /* 0x000fe40000004100 */
[----:B------:R-:W-:Y:S01]  /*4200*/  FADD R64, R64, -UR11 ;  /* 0x8000000b40407e21 */ /* 0x000fe20008000000 */
[----:B------:R-:W-:-:S02]  /*4210*/  HADD2.F32 R9, -RZ, R40.H1_H1 ;  /* 0x30000028ff097230 */ /* 0x000fc40000004100 */
[----:B------:R-:W-:Y:S01]  /*4220*/  FADD R69, R69, -UR11 ;  /* 0x8000000b45457e21 */ /* 0x000fe20008000000 */
[----:B------:R-:W-:Y:S02]  /*4230*/  HADD2.F32 R112, -RZ, R22.H0_H0 ;  /* 0x20000016ff707230 */ /* 0x000fe40000004100 */
[----:B------:R-:W-:Y:S01]  /*4240*/  @P1 FADD R11, R11, 1 ;  /* 0x3f8000000b0b1421 */ /* 0x000fe20000000000 */
[----:B------:R-:W-:Y:S01]  /*4250*/  FMUL R68, R68, UR6 ;  /* 0x0000000644447c20 */ /* 0x000fe20008400000 */
[----:B------:R-:W-:Y:S01]  /*4260*/  FFMA R4, R4, R5, R9 ;  /* 0x0000000504047223 */ /* 0x000fe20000000009 */
[----:B------:R-:W-:Y:S02]  /*4270*/  HADD2.F32 R9, -RZ, R18.H1_H1 ;  /* 0x30000012ff097230 */ /* 0x000fe40000004100 */
[----:B------:R-:W-:Y:S01]  /*4280*/  FFMA R5, R2, R11, R13 ;  /* 0x0000000b02057223 */ /* 0x000fe2000000000d */
[----:B------:R-:W-:Y:S02]  /*4290*/  HADD2.F32 R13, -RZ, R19.H0_H0 ;  /* 0x20000013ff0d7230 */ /* 0x000fe40000004100 */
[----:B------:R-:W-:Y:S01]  /*42a0*/  FFMA R2, R6, R79, R113 ;  /* 0x0000004f06027223 */ /* 0x000fe20000000071 */
[----:B------:R-:W-:Y:S01]  /*42b0*/  FFMA R6, R8, R115, R117 ;  /* 0x0000007308067223 */ /* 0x000fe20000000075 */
[----:B------:R-:W-:-:S02]  /*42c0*/  HADD2.F32 R11, -RZ, R42.H1_H1 ;  /* 0x3000002aff0b7230 */ /* 0x000fc40000004100 */
[----:B------:R-:W-:Y:S01]  /*42d0*/  @P1 FADD R9, R9, 1 ;  /* 0x3f80000009091421 */ /* 0x000fe20000000000 */
[----:B------:R-:W-:Y:S02]  /*42e0*/  HADD2.F32 R8, -RZ, R19.H1_H1 ;  /* 0x30000013ff087230 */ /* 0x000fe40000004100 */
[----:B------:R-:W-:Y:S01]  /*42f0*/  @P1 FADD R13, R13, 1 ;  /* 0x3f8000000d0d1421 */ /* 0x000fe20000000000 */
[----:B------:R-:W-:Y:S02]  /*4300*/  HADD2.F32 R79, -RZ, R20.H0_H0 ;  /* 0x20000014ff4f7230 */ /* 0x000fe40000004100 */
[----:B------:R-:W-:Y:S01]  /*4310*/  FFMA R9, R66, R9, R11 ;  /* 0x0000000942097223 */ /* 0x000fe2000000000b */
[----:B------:R-:W-:Y:S02]  /*4320*/  HADD2.F32 R113, -RZ, R44.H0_H0 ;  /* 0x2000002cff717230 */ /* 0x000fe40000004100 */
[----:B------:R-:W-:Y:S01]  /*4330*/  @P1 FADD R8, R8, 1 ;  /* 0x3f80000008081421 */ /* 0x000fe20000000000 */
[----:B------:R-:W-:Y:S01]  /*4340*/  FFMA R11, R14, R13, R15 ;  /* 0x0000000d0e0b7223 */ /* 0x000fe2000000000f */
[----:B------:R-:W-:Y:S01]  /*4350*/  @P1 FADD R79, R79, 1 ;  /* 0x3f8000004f4f1421 */ /* 0x000fe20000000000 */
[----:B------:R-:W-:Y:S01]  /*4360*/  FADD R66, R65, -UR11 ;  /* 0x8000000b41427e21 */ /* 0x000fe20008000000 */
[----:B------:R-:W-:-:S02]  /*4370*/  HADD2.F32 R15, -RZ, R20.H1_H1 ;  /* 0x30000014ff0f7230 */ /* 0x000fc40000004100 */
[----:B------:R-:W-:Y:S01]  /*4380*/  FFMA R8, R67, R8, R10 ;  /* 0x0000000843087223 */ /* 0x000fe2000000000a */
[--C-:B------:R-:W-:Y:S02]  /*4390*/  HADD2.F32 R65, -RZ, R21.reuse.H0_H0 ;  /* 0x20000015ff417230 */ /* 0x100fe40000004100 */
[----:B------:R-:W-:Y:S01]  /*43a0*/  FFMA R10, R78, R79, R113 ;  /* 0x0000004f4e0a7223 */ /* 0x000fe20000000071 */
[----:B------:R-:W-:Y:S02]  /*43b0*/  HADD2.F32 R14, -RZ, R21.H1_H1 ;  /* 0x30000015ff0e7230 */ /* 0x000fe40000004100 */
[----:B------:R-:W-:Y:S01]  /*43c0*/  @P1 FADD R15, R15, 1 ;  /* 0x3f8000000f0f1421 */ /* 0x000fe20000000000 */
[----:B------:R-:W-:Y:S02]  /*43d0*/  HADD2.F32 R13, -RZ, R44.H1_H1 ;  /* 0x3000002cff0d7230 */ /* 0x000fe40000004100 */
[----:B------:R-:W-:Y:S01]  /*43e0*/  FMUL R64, R64, UR6 ;  /* 0x0000000640407c20 */ /* 0x000fe20008400000 */
[----:B------:R-:W-:-:S02]  /*43f0*/  HADD2.F32 R67, -RZ, R45.H0_H0 ;  /* 0x2000002dff437230 */ /* 0x000fc40000004100 */
[----:B------:R-:W-:Y:S01]  /*4400*/  FMUL R69, R69, UR6 ;  /* 0x0000000645457c20 */ /* 0x000fe20008400000 */
[----:B------:R-:W-:Y:S02]  /*4410*/  HADD2.F32 R78, -RZ, R45.H1_H1 ;  /* 0x3000002dff4e7230 */ /* 0x000fe40000004100 */
[----:B------:R-:W-:Y:S01]  /*4420*/  @P1 FADD R65, R65, 1 ;  /* 0x3f80000041411421 */ /* 0x000fe20000000000 */
[----:B------:R-:W-:Y:S02]  /*4430*/  HADD2.F32 R114, -RZ, R46.H0_H0 ;  /* 0x2000002eff727230 */ /* 0x000fe40000004100 */
        /* <DEDUP_REMOVED lines=12> */
[----:B------:R-:W-:Y:S02]  /*4500*/  HADD2.F32 R79, -RZ, R24.H0_H0 ;  /* 0x20000018ff4f7230 */ /* 0x000fe40000004100 */
[----:B------:R-:W-:Y:S01]  /*4510*/  FMUL R89, R89, UR6 ;  /* 0x0000000659597c20 */ /* 0x000fe20008400000 */
[--C-:B------:R-:W-:Y:S02]  /*4520*/  HADD2.F32 R68, -RZ, R47.reuse.H1_H1 ;  /* 0x3000002fff447230 */ /* 0x100fe40000004100 */
[----:B------:R-:W-:Y:S01]  /*4530*/  @P1 FADD R64, R64, 1 ;  /* 0x3f80000040401421 */ /* 0x000fe20000000000 */
[----:B------:R-:W-:-:S02]  /*4540*/  HADD2.F32 R69, -RZ, R47.H0_H0 ;  /* 0x2000002fff457230 */ /* 0x000fc40000004100 */
[----:B------:R-:W-:Y:S01]  /*4550*/  FMUL R70, R70, UR6 ;  /* 0x0000000646467c20 */ /* 0x000fe20008400000 */
[----:B------:R-:W-:Y:S02]  /*4560*/  HADD2.F32 R113, -RZ, R48.H0_H0 ;  /* 0x20000030ff717230 */ /* 0x000fe40000004100 */
[----:B------:R-:W-:Y:S01]  /*4570*/  FMUL R78, R78, UR6 ;  /* 0x000000064e4e7c20 */ /* 0x000fe20008400000 */
[----:B------:R-:W-:Y:S02]  /*4580*/  HADD2.F32 R67, -RZ, R22.H1_H1 ;  /* 0x30000016ff437230 */ /* 0x000fe40000004100 */
[----:B------:R-:W-:Y:S01]  /*4590*/  @P1 FADD R71, R71, 1 ;  /* 0x3f80000047471421 */ /* 0x000fe20000000000 */
[----:B------:R-:W-:Y:S01]  /*45a0*/  @P1 FADD R79, R79, 1 ;  /* 0x3f8000004f4f1421 */ /* 0x000fe20000000000 */
[----:B------:R-:W-:Y:S01]  /*45b0*/  FADD R88, R88, -UR11 ;  /* 0x8000000b58587e21 */ /* 0x000fe20008000000 */
[----:B------:R-:W-:Y:S01]  /*45c0*/  FFMA R64, R89, R64, R68 ;  /* 0x0000004059407223 */ /* 0x000fe20000000044 */
[----:B------:R-:W-:-:S02]  /*45d0*/  HADD2.F32 R65, -RZ, R46.H1_H1 ;  /* 0x3000002eff417230 */ /* 0x000fc40000004100 */
        /* <DEDUP_REMOVED lines=78> */
[----:B------:R-:W-:Y:S01]  /*4ac0*/  FFMA R76, R95, R72, R90 ;  /* 0x000000485f4c7223 */ /* 0x000fe2000000005a */
[----:B------:R-:W-:Y:S01]  /*4ad0*/  FADD R65, R98, -UR11 ;  /* 0x8000000b62417e21 */ /* 0x000fe20008000000 */
[----:B------:R-:W-:Y:S02]  /*4ae0*/  HADD2.F32 R90, -RZ, R31.H0_H0 ;  /* 0x2000001fff5a7230 */ /* 0x000fe40000004100 */
[----:B------:R-:W-:Y:S01]  /*4af0*/  FADD R96, R96, -UR11 ;  /* 0x8000000b60607e21 */ /* 0x000fe20008000000 */
[----:B------:R-:W-:Y:S02]  /*4b00*/  HADD2.F32 R114, -RZ, R32.H0_H0 ;  /* 0x20000020ff727230 */ /* 0x000fe40000004100 */
[----:B------:R-:W-:Y:S01]  /*4b10*/  FADD R99, R99, -UR11 ;  /* 0x8000000b63637e21 */ /* 0x000fe20008000000 */
[----:B------:R-:W-:-:S02]  /*4b20*/  HADD2.F32 R72, -RZ, R54.H1_H1 ;  /* 0x30000036ff487230 */ /* 0x000fc40000004100 */
[----:B------:R-:W-:Y:S01]  /*4b30*/  FMUL R97, R97, UR6 ;  /* 0x0000000661617c20 */ /* 0x000fe20008400000 */
[----:B------:R-:W-:Y:S02]  /*4b40*/  HADD2.F32 R98, -RZ, R31.H1_H1 ;  /* 0x3000001fff627230 */ /* 0x000fe40000004100 */
[----:B------:R-:W-:Y:S01]  /*4b50*/  @P1 FADD R92, R92, 1 ;  /* 0x3f8000005c5c1421 */ /* 0x000fe20000000000 */
[--C-:B------:R-:W-:Y:S02]  /*4b60*/  HADD2.F32 R94, -RZ, R55.reuse.H0_H0 ;  /* 0x20000037ff5e7230 */ /* 0x100fe40000004100 */
[----:B------:R-:W-:Y:S01]  /*4b70*/  FMUL R95, R96, UR6 ;  /* 0x00000006605f7c20 */ /* 0x000fe20008400000 */
[----:B------:R-:W-:Y:S02]  /*4b80*/  HADD2.F32 R116, -RZ, R56.H0_H0 ;  /* 0x20000038ff747230 */ /* 0x000fe40000004100 */
[----:B------:R-:W-:Y:S01]  /*4b90*/  FMUL R65, R65, UR6 ;  /* 0x0000000641417c20 */ /* 0x000fe20008400000 */
[----:B------:R-:W-:-:S02]  /*4ba0*/  HADD2.F32 R112, -RZ, R55.H1_H1 ;  /* 0x30000037ff707230 */ /* 0x000fc40000004100 */
[----:B------:R-:W-:Y:S01]  /*4bb0*/  @P1 FADD R90, R90, 1 ;  /* 0x3f8000005a5a1421 */ /* 0x000fe20000000000 */
[----:B------:R-:W-:Y:S01]  /*4bc0*/  @P1 FADD R114, R114, 1 ;  /* 0x3f80000072721421 */ /* 0x000fe20000000000 */
[----:B------:R-:W-:Y:S01]  /*4bd0*/  FMUL R99, R99, UR6 ;  /* 0x0000000663637c20 */ /* 0x000fe20008400000 */
[----:B------:R-:W-:Y:S01]  /*4be0*/  @P1 FADD R98, R98, 1 ;  /* 0x3f80000062621421 */ /* 0x000fe20000000000 */
[----:B------:R-:W-:Y:S01]  /*4bf0*/  FFMA R92, R97, R92, R72 ;  /* 0x0000005c615c7223 */ /* 0x000fe20000000048 */
[--C-:B------:R-:W-:Y:S02]  /*4c00*/  HADD2.F32 R97, -RZ, R33.reuse.H0_H0 ;  /* 0x20000021ff617230 */ /* 0x100fe40000004100 */
[----:B------:R-:W-:Y:S01]  /*4c10*/  FADD R80, R80, -UR11 ;  /* 0x8000000b50507e21 */ /* 0x000fe20008000000 */
[----:B------:R-:W-:Y:S02]  /*4c20*/  HADD2.F32 R72, -RZ, R33.H1_H1 ;  /* 0x30000021ff487230 */ /* 0x000fe40000004100 */
[----:B------:R-:W-:Y:S01]  /*4c30*/  FFMA R95, R95, R90, R94 ;  /* 0x0000005a5f5f7223 */ /* 0x000fe2000000005e */
[----:B------:R-:W-:Y:S01]  /*4c40*/  FFMA R93, R65, R114, R116 ;  /* 0x00000072415d7223 */ /* 0x000fe20000000074 */
[----:B------:R-:W-:Y:S01]  /*4c50*/  FADD R101, R101, -UR11 ;  /* 0x8000000b65657e21 */ /* 0x000fe20008000000 */
[----:B------:R-:W-:Y:S01]  /*4c60*/  FFMA R90, R99, R98, R112 ;  /* 0x00000062635a7223 */ /* 0x000fe20000000070 */
[----:B------:R-:W-:-:S02]  /*4c70*/  HADD2.F32 R65, -RZ, R32.H1_H1 ;  /* 0x30000020ff417230 */ /* 0x000fc40000004100 */
[----:B------:R-:W-:Y:S01]  /*4c80*/  FADD R100, R100, -UR11 ;  /* 0x8000000b64647e21 */ /* 0x000fe20008000000 */
[--C-:B------:R-:W-:Y:S02]  /*4c90*/  HADD2.F32 R99, -RZ, R57.reuse.H0_H0 ;  /* 0x20000039ff637230 */ /* 0x100fe40000004100 */
[----:B------:R-:W-:Y:S01]  /*4ca0*/  FADD R94, R81, -UR11 ;  /* 0x8000000b515e7e21 */ /* 0x000fe20008000000 */
[----:B------:R-:W-:Y:S02]  /*4cb0*/  HADD2.F32 R113, -RZ, R34.H0_H0 ;  /* 0x20000022ff717230 */ /* 0x000fe40000004100 */
[----:B------:R-:W-:Y:S01]  /*4cc0*/  FMUL R80, R80, UR6 ;  /* 0x0000000650507c20 */ /* 0x000fe20008400000 */
[----:B------:R-:W-:Y:S02]  /*4cd0*/  HADD2.F32 R96, -RZ, R57.H1_H1 ;  /* 0x30000039ff607230 */ /* 0x000fe40000004100 */
[----:B------:R-:W-:Y:S01]  /*4ce0*/  @P1 FADD R97, R97, 1 ;  /* 0x3f80000061611421 */ /* 0x000fe20000000000 */
[----:B------:R-:W-:Y:S01]  /*4cf0*/  FMUL R101, R101, UR6 ;  /* 0x0000000665657c20 */ /* 0x000fe20008400000 */
[----:B------:R-:W-:Y:S01]  /*4d00*/  @P1 FADD R72, R72, 1 ;  /* 0x3f80000048481421 */ /* 0x000fe20000000000 */
[----:B------:R-:W-:-:S02]  /*4d10*/  HADD2.F32 R81, -RZ, R56.H1_H1 ;  /* 0x30000038ff517230 */ /* 0x000fc40000004100 */
[----:B------:R-:W-:Y:S01]  /*4d20*/  FMUL R100, R100, UR6 ;  /* 0x0000000664647c20 */ /* 0x000fe20008400000 */
[----:B------:R-:W-:Y:S02]  /*4d30*/  HADD2.F32 R115, -RZ, R58.H0_H0 ;  /* 0x2000003aff737230 */ /* 0x000fe40000004100 */
[----:B------:R-:W-:Y:S01]  /*4d40*/  @P1 FADD R65, R65, 1 ;  /* 0x3f80000041411421 */ /* 0x000fe20000000000 */
[----:B------:R-:W-:Y:S01]  /*4d50*/  FMUL R98, R94, UR6 ;  /* 0x000000065e627c20 */ /* 0x000fe20008400000 */
[----:B------:R-:W-:Y:S01]  /*4d60*/  @P1 FADD R113, R113, 1 ;  /* 0x3f80000071711421 */ /* 0x000fe20000000000 */
[----:B------:R-:W-:Y:S01]  /*4d70*/  FFMA R97, R80, R97, R99 ;  /* 0x0000006150617223 */ /* 0x000fe20000000063 */
[----:B------:R-:W-:Y:S01]  /*4d80*/  FFMA R80, R101, R72, R96 ;  /* 0x0000004865507223 */ /* 0x000fe20000000060 */
[--C-:B------:R-:W-:Y:S02]  /*4d90*/  HADD2.F32 R99, -RZ, R35.reuse.H0_H0 ;  /* 0x20000023ff637230 */ /* 0x100fe40000004100 */
[----:B------:R-:W-:Y:S01]  /*4da0*/  FADD R82, R82, -UR11 ;  /* 0x8000000b52527e21 */ /* 0x000fe20008000000 */
[----:B------:R-:W-:-:S02]  /*4db0*/  HADD2.F32 R72, -RZ, R35.H1_H1 ;  /* 0x30000023ff487230 */ /* 0x000fc40000004100 */
[----:B------:R-:W-:Y:S01]  /*4dc0*/  FFMA R94, R100, R65, R81 ;  /* 0x00000041645e7223 */ /* 0x000fe20000000051 */
[----:B------:R-:W-:Y:S01]  /*4dd0*/  FADD R103, R103, -UR11 ;  /* 0x8000000b67677e21 */ /* 0x000fe20008000000 */
[----:B------:R-:W-:Y:S01]  /*4de0*/  FFMA R81, R98, R113, R115 ;  /* 0x0000007162517223 */ /* 0x000fe20000000073 */
[----:B------:R-:W-:Y:S02]  /*4df0*/  HADD2.F32 R65, -RZ, R34.H1_H1 ;  /* 0x30000022ff417230 */ /* 0x000fe40000004100 */
[----:B------:R-:W-:Y:S01]  /*4e00*/  FADD R102, R102, -UR11 ;  /* 0x8000000b66667e21 */ /* 0x000fe20008000000 */
[--C-:B------:R-:W-:Y:S02]  /*4e10*/  HADD2.F32 R101, -RZ, R59.reuse.H0_H0 ;  /* 0x2000003bff657230 */ /* 0x100fe40000004100 */
[----:B------:R-:W-:Y:S01]  /*4e20*/  FADD R96, R83, -UR11 ;  /* 0x8000000b53607e21 */ /* 0x000fe20008000000 */
[----:B------:R-:W-:Y:S02]  /*4e30*/  HADD2.F32 R113, -RZ, R36.H0_H0 ;  /* 0x20000024ff717230 */ /* 0x000fe40000004100 */
[----:B------:R-:W-:Y:S01]  /*4e40*/  FMUL R82, R82, UR6 ;  /* 0x0000000652527c20 */ /* 0x000fe20008400000 */
[----:B------:R-:W-:-:S02]  /*4e50*/  HADD2.F32 R98, -RZ, R59.H1_H1 ;  /* 0x3000003bff627230 */ /* 0x000fc40000004100 */
[----:B------:R-:W-:Y:S01]  /*4e60*/  @P1 FADD R99, R99, 1 ;  /* 0x3f80000063631421 */ /* 0x000fe20000000000 */
[----:B------:R-:W-:Y:S01]  /*4e70*/  FMUL R103, R103, UR6 ;  /* 0x0000000667677c20 */ /* 0x000fe20008400000 */
[----:B------:R-:W-:Y:S01]  /*4e80*/  @P1 FADD R72, R72, 1 ;  /* 0x3f80000048481421 */ /* 0x000fe20000000000 */
[----:B------:R-:W-:Y:S02]  /*4e90*/  HADD2.F32 R83, -RZ, R58.H1_H1 ;  /* 0x3000003aff537230 */ /* 0x000fe40000004100 */
        /* <DEDUP_REMOVED lines=27> */
[----:B------:R-:W-:Y:S01]  /*5050*/  FFMA R98, R104, R85, R101 ;  /* 0x0000005568627223 */ /* 0x000fe20000000065 */
[----:B------:R-:W-:Y:S01]  /*5060*/  FFMA R101, R84, R103, R105 ;  /* 0x0000006754657223 */ /* 0x000fe20000000069 */
[----:B------:R-:W-:Y:S01]  /*5070*/  FFMA R84, R72, R113, R115 ;  /* 0x0000007148547223 */ /* 0x000fe20000000073 */
[----:B------:R-:W-:-:S02]  /*5080*/  HADD2.F32 R117, -RZ, R38.H0_H0 ;  /* 0x20000026ff757230 */ /* 0x000fc40000004100 */
[----:B------:R-:W-:Y:S01]  /*5090*/  FADD R72, R87, -UR11 ;  /* 0x8000000b57487e21 */ /* 0x000fe20008000000 */
[----:B------:R-:W-:Y:S02]  /*50a0*/  HADD2.F32 R87, -RZ, R38.H1_H1 ;  /* 0x30000026ff577230 */ /* 0x000fe40000004100 */
[----:B------:R-:W-:Y:S01]  /*50b0*/  FADD R106, R106, -UR11 ;  /* 0x8000000b6a6a7e21 */ /* 0x000fe20008000000 */
[----:B------:R-:W-:Y:S02]  /*50c0*/  HADD2.F32 R105, -RZ, R39.H0_H0 ;  /* 0x20000027ff697230 */ /* 0x000fe40000004100 */
[----:B------:R-:W-:Y:S01]  /*50d0*/  FADD R86, R86, -UR11 ;  /* 0x8000000b56567e21 */ /* 0x000fe20008000000 */
[--C-:B------:R-:W-:Y:S02]  /*50e0*/  HADD2.F32 R119, -RZ, R62.reuse.H0_H0 ;  /* 0x2000003eff777230 */ /* 0x100fe40000004100 */
[----:B------:R-:W-:Y:S01]  /*50f0*/  @P1 FADD R117, R117, 1 ;  /* 0x3f80000075751421 */ /* 0x000fe20000000000 */
[----:B------:R-:W-:-:S02]  /*5100*/  HADD2.F32 R103, -RZ, R62.H1_H1 ;  /* 0x3000003eff677230 */ /* 0x000fc40000004100 */
[----:B------:R-:W-:Y:S01]  /*5110*/  FMUL R106, R106, UR6 ;  /* 0x000000066a6a7c20 */ /* 0x000fe20008400000 */
[----:B------:R-:W-:Y:S02]  /*5120*/  HADD2.F32 R113, -RZ, R63.H0_H0 ;  /* 0x2000003fff717230 */ /* 0x000fe40000004100 */
[----:B------:R-:W-:Y:S01]  /*5130*/  @P1 FADD R87, R87, 1 ;  /* 0x3f80000057571421 */ /* 0x000fe20000000000 */
[----:B------:R-:W-:Y:S02]  /*5140*/  HADD2.F32 R115, -RZ, R39.H1_H1 ;  /* 0x30000027ff737230 */ /* 0x000fe40000004100 */
[----:B------:R-:W-:Y:S01]  /*5150*/  FMUL R86, R86, UR6 ;  /* 0x0000000656567c20 */ /* 0x000fe20008400000 */
[----:B------:R-:W-:Y:S01]  /*5160*/  @P1 FADD R105, R105, 1 ;  /* 0x3f80000069691421 */ /* 0x000fe20000000000 */
[----:B------:R-:W-:Y:S01]  /*5170*/  FFMA R85, R100, R117, R119 ;  /* 0x0000007564557223 */ /* 0x000fe20000000077 */
[----:B------:R-:W-:Y:S01]  /*5180*/  FFMA R100, R106, R87, R103 ;  /* 0x000000576a647223 */ /* 0x000fe20000000067 */
[----:B------:R-:W-:Y:S01]  /*5190*/  @P1 FADD R115, R115, 1 ;  /* 0x3f80000073731421 */ /* 0x000fe20000000000 */
[----:B------:R-:W-:Y:S01]  /*51a0*/  FFMA R87, R86, R105, R113 ;  /* 0x0000006956577223 */ /* 0x000fe20000000071 */
[----:B------:R-:W-:Y:S01]  /*51b0*/  FMUL R113, R6, UR10 ;  /* 0x0000000a06717c20 */ /* 0x000fe20008400000 */
[----:B0-----:R-:W-:Y:S01]  /*51c0*/  ISETP.NE.AND P1, PT, RZ, UR12, PT ;  /* 0x0000000cff007c0c */ /* 0x001fe2000bf25270 */
[----:B------:R-:W-:Y:S01]  /*51d0*/  HADD2.F32 R117, -RZ, R63.H1_H1 ;  /* 0x3000003fff757230 */ /* 0x000fe20000004100 */
[----:B------:R-:W-:Y:S01]  /*51e0*/  FMNMX3 R3, R3, |R0|, |R4|, !PT ;  /* 0x4000000003037276 */ /* 0x000fe20007800404 */
[----:B------:R-:W-:Y:S01]  /*51f0*/  FMUL R102, R72, UR6 ;  /* 0x0000000648667c20 */ /* 0x000fe20008400000 */
[----:B------:R-:W-:Y:S01]  /*5200*/  LOP3.LUT R103, R107, 0xffffff00, RZ, 0xc0, !PT ;  /* 0xffffff006b677812 */ /* 0x000fe200078ec0ff */
[----:B------:R-:W-:Y:S01]  /*5210*/  FMUL R104, R5, UR10 ;  /* 0x0000000a05687c20 */ /* 0x000fe20008400000 */
[----:B------:R-:W-:Y:S01]  /*5220*/  FSEL R113, R6, R113, !P1 ;  /* 0x0000007106717208 */ /* 0x000fe20004800000 */
[----:B------:R-:W-:Y:S01]  /*5230*/  FMUL R107, R14, UR10 ;  /* 0x0000000a0e6b7c20 */ /* 0x000fe20008400000 */
[----:B------:R-:W-:Y:S01]  /*5240*/  FMNMX3 R3, R3, |R5|, |R2|, !PT ;  /* 0x4000000503037276 */ /* 0x000fe20007800402 */
[----:B------:R-:W-:Y:S01]  /*5250*/  FFMA R86, R102, R115, R117 ;  /* 0x0000007366567223 */ /* 0x000fe20000000075 */
[----:B------:R-:W-:Y:S01]  /*5260*/  FMUL R105, R0, UR10 ;  /* 0x0000000a00697c20 */ /* 0x000fe20008400000 */
[----:B------:R-:W-:Y:S01]  /*5270*/  F2FP.SATFINITE.E4M3.F32.PACK_AB_MERGE_C R102, RZ, R113, RZ ;  /* 0x00000071ff66723e */ /* 0x000fe200048070ff */
[----:B------:R-:W-:Y:S01]  /*5280*/  FMUL R112, R85, UR10 ;  /* 0x0000000a55707c20 */ /* 0x000fe20008400000 */
[----:B------:R-:W-:Y:S01]  /*5290*/  FSEL R104, R5, R104, !P1 ;  /* 0x0000006805687208 */ /* 0x000fe20004800000 */
[----:B------:R-:W-:Y:S01]  /*52a0*/  FMUL R5, R70, UR10 ;  /* 0x0000000a46057c20 */ /* 0x000fe20008400000 */
[----:B------:R-:W-:Y:S01]  /*52b0*/  FMNMX3 R3, R3, |R6|, |R9|, !PT ;  /* 0x4000000603037276 */ /* 0x000fe20007800409 */
[----:B------:R-:W-:Y:S01]  /*52c0*/  FMUL R6, R77, UR10 ;  /* 0x0000000a4d067c20 */ /* 0x000fe20008400000 */
[----:B------:R-:W-:Y:S01]  /*52d0*/  FSEL R107, R14, R107, !P1 ;  /* 0x0000006b0e6b7208 */ /* 0x000fe20004800000 */
[----:B------:R-:W-:Y:S01]  /*52e0*/  @P1 FMUL R9, R9, UR10 ;  /* 0x0000000a09091c20 */ /* 0x000fe20008400000 */
[----:B------:R-:W-:Y:S01]  /*52f0*/  FSEL R105, R0, R105, !P1 ;  /* 0x0000006900697208 */ /* 0x000fe20004800000 */
[----:B------:R-:W-:Y:S01]  /*5300*/  FMUL R0, R11, UR10 ;  /* 0x0000000a0b007c20 */ /* 0x000fe20008400000 */
[----:B------:R-:W-:Y:S01]  /*5310*/  LOP3.LUT R103, R103, 0xffff, R102, 0xf8, !PT ;  /* 0x0000ffff67677812 */ /* 0x000fe200078ef866 */
[----:B------:R-:W-:Y:S01]  /*5320*/  @P1 FMUL R4, R4, UR10 ;  /* 0x0000000a04041c20 */ /* 0x000fe20008400000 */
[----:B------:R-:W-:Y:S01]  /*5330*/  LOP3.LUT R102, R108, 0xffffff00, RZ, 0xc0, !PT ;  /* 0xffffff006c667812 */ /* 0x000fe200078ec0ff */
[----:B------:R-:W-:Y:S01]  /*5340*/  @P1 FMUL R2, R2, UR10 ;  /* 0x0000000a02021c20 */ /* 0x000fe20008400000 */
[----:B------:R-:W-:Y:S01]  /*5350*/  F2FP.SATFINITE.E4M3.F32.PACK_AB_MERGE_C R107, RZ, R107, RZ ;  /* 0x0000006bff6b723e */ /* 0x000fe200048070ff */
[----:B------:R-:W0:Y:S01]  /*5360*/  S2R R65, SR_TID.X ;  /* 0x0000000000417919 */ /* 0x000e220000002100 */
[----:B------:R-:W-:Y:S01]  /*5370*/  FMNMX3 R106, R3, |R11|, |R8|, !PT ;  /* 0x4000000b036a7276 */ /* 0x000fe20007800408 */
[----:B------:R-:W-:Y:S01]  /*5380*/  @P1 FMUL R8, R8, UR10 ;  /* 0x0000000a08081c20 */ /* 0x000fe20008400000 */
[----:B------:R-:W-:Y:S01]  /*5390*/  LOP3.LUT R3, R110, 0xffffff00, RZ, 0xc0, !PT ;  /* 0xffffff006e037812 */ /* 0x000fe200078ec0ff */
[----:B------:R-:W-:Y:S01]  /*53a0*/  FMUL R110, R81, UR10 ;  /* 0x0000000a516e7c20 */ /* 0x000fe20008400000 */
[----:B------:R-:W-:Y:S01]  /*53b0*/  FSEL R5, R70, R5, !P1 ;  /* 0x0000000546057208 */ /* 0x000fe20004800000 */
[----:B------:R-:W1:Y:S01]  /*53c0*/  S2UR UR5, SR_CTAID.X ;  /* 0x00000000000579c3 */ /* 0x000e620000002500 */
[----:B------:R-:W-:-:S02]  /*53d0*/  LOP3.LUT R102, R102, 0xffff, R107, 0xf8, !PT ;  /* 0x0000ffff66667812 */ /* 0x000fc400078ef86b */
[----:B------:R-:W-:Y:S02]  /*53e0*/  FSEL R0, R11, R0, !P1 ;  /* 0x000000000b007208 */ /* 0x000fe40004800000 */
[----:B------:R-:W-:Y:S02]  /*53f0*/  FSEL R107, R77, R6, !P1 ;  /* 0x000000064d6b7208 */ /* 0x000fe40004800000 */
[----:B------:R-:W-:Y:S01]  /*5400*/  LOP3.LUT R11, R109, 0xffffff00, RZ, 0xc0, !PT ;  /* 0xffffff006d0b7812 */ /* 0x000fe200078ec0ff */
[----:B------:R-:W-:Y:S01]  /*5410*/  FMUL R109, R66, UR10 ;  /* 0x0000000a426d7c20 */ /* 0x000fe20008400000 */
[----:B------:R-:W-:Y:S02]  /*5420*/  F2FP.SATFINITE.E4M3.F32.PACK_AB_MERGE_C R6, RZ, R5, RZ ;  /* 0x00000005ff06723e */ /* 0x000fe400048070ff */
[----:B------:R-:W-:Y:S02]  /*5430*/  FSEL R110, R81, R110, !P1 ;  /* 0x0000006e516e7208 */ /* 0x000fe40004800000 */
[----:B------:R-:W-:-:S02]  /*5440*/  FSEL R112, R85, R112, !P1 ;  /* 0x0000007055707208 */ /* 0x000fc40004800000 */
[----:B------:R-:W-:Y:S02]  /*5450*/  LOP3.LUT R11, R11, 0xffff, R6, 0xf8, !PT ;  /* 0x0000ffff0b0b7812 */ /* 0x000fe400078ef806 */
[----:B------:R-:W-:Y:S02]  /*5460*/  F2FP.SATFINITE.E4M3.F32.PACK_AB_MERGE_C R108, RZ, R107, RZ ;  /* 0x0000006bff6c723e */ /* 0x000fe400048070ff */
[----:B------:R-:W-:Y:S02]  /*5470*/  LOP3.LUT R6, R111, 0xffffff00, RZ, 0xc0, !PT ;  /* 0xffffff006f067812 */ /* 0x000fe400078ec0ff */
[----:B------:R-:W-:Y:S02]  /*5480*/  F2FP.SATFINITE.E4M3.F32.PACK_AB_MERGE_C R5, RZ, R110, RZ ;  /* 0x0000006eff05723e */ /* 0x000fe400048070ff */
[----:B------:R-:W-:Y:S01]  /*5490*/  LOP3.LUT R12, R12, 0xffffff00, RZ, 0xc0, !PT ;  /* 0xffffff000c0c7812 */ /* 0x000fe200078ec0ff */
[----:B-1----:R-:W-:Y:S01]  /*54a0*/  USHF.L.U32 UR11, UR5, 0x7, URZ ;  /* 0x00000007050b7899 */ /* 0x002fe200080006ff */
[----:B------:R-:W-:-:S02]  /*54b0*/  F2FP.SATFINITE.E4M3.F32.PACK_AB_MERGE_C R107, RZ, R112, RZ ;  /* 0x00000070ff6b723e */ /* 0x000fc400048070ff */
[----:B------:R-:W-:Y:S01]  /*54c0*/  FMNMX3 R106, R106, |R10|, |R15|, !PT ;  /* 0x4000000a6a6a7276 */ /* 0x000fe2000780040f */
[----:B------:R-:W-:Y:S01]  /*54d0*/  @P1 FMUL R15, R15, UR10 ;  /* 0x0000000a0f0f1c20 */ /* 0x000fe20008400000 */
[----:B------:R-:W-:Y:S02]  /*54e0*/  LOP3.LUT R6, R6, 0xffff, R5, 0xf8, !PT ;  /* 0x0000ffff06067812 */ /* 0x000fe400078ef805 */
[----:B------:R-:W-:Y:S01]  /*54f0*/  LOP3.LUT R5, R12, 0xffff, R107, 0xf8, !PT ;  /* 0x0000ffff0c057812 */ /* 0x000fe200078ef86b */
[----:B------:R-:W-:Y:S01]  /*5500*/  FMUL R107, R10, UR10 ;  /* 0x0000000a0a6b7c20 */ /* 0x000fe20008400000 */
[----:B------:R-:W-:Y:S01]  /*5510*/  FMNMX3 R106, R106, |R66|, |R13|, !PT ;  /* 0x400000426a6a7276 */ /* 0x000fe2000780040d */
[----:B------:R-:W-:Y:S01]  /*5520*/  @P1 FMUL R13, R13, UR10 ;  /* 0x0000000a0d0d1c20 */ /* 0x000fe20008400000 */
[----:B------:R-:W-:Y:S02]  /*5530*/  F2FP.SATFINITE.E4M3.F32.PACK_AB_MERGE_C R9, RZ, R9, RZ ;  /* 0x00000009ff09723e */ /* 0x000fe400048070ff */
[----:B------:R-:W-:-:S02]  /*5540*/  F2FP.SATFINITE.E4M3.F32.PACK_AB_MERGE_C R4, RZ, R4, RZ ;  /* 0x00000004ff04723e */ /* 0x000fc400048070ff */
[----:B------:R-:W-:Y:S02]  /*5550*/  F2FP.SATFINITE.E4M3.F32.PACK_AB_MERGE_C R105, RZ, R105, RZ ;  /* 0x00000069ff69723e */ /* 0x000fe400048070ff */
[----:B------:R-:W-:Y:S01]  /*5560*/  FMNMX3 R106, R106, |R14|, |R67|, !PT ;  /* 0x4000000e6a6a7276 */ /* 0x000fe20007800443 */
[----:B------:R-:W-:Y:S01]  /*5570*/  @P1 FMUL R67, R67, UR10 ;  /* 0x0000000a43431c20 */ /* 0x000fe20008400000 */
[----:B------:R-:W-:Y:S02]  /*5580*/  FSEL R12, R10, R107, !P1 ;  /* 0x0000006b0a0c7208 */ /* 0x000fe40004800000 */
[----:B------:R-:W-:Y:S02]  /*5590*/  LOP3.LUT R10, R103, 0xff, RZ, 0xc0, !PT ;  /* 0x000000ff670a7812 */ /* 0x000fe400078ec0ff */
[----:B------:R-:W-:Y:S02]  /*55a0*/  PRMT R9, R9, 0x7104, RZ ;  /* 0x0000710409097816 */ /* 0x000fe400000000ff */
[----:B------:R-:W-:-:S02]  /*55b0*/  F2FP.SATFINITE.E4M3.F32.PACK_AB_MERGE_C R0, RZ, R0, RZ ;  /* 0x00000000ff00723e */ /* 0x000fc400048070ff */
[----:B------:R-:W-:Y:S02]  /*55c0*/  SHF.L.U32 R4, R4, 0x8, RZ ;  /* 0x0000000804047819 */ /* 0x000fe400000006ff */
[----:B------:R-:W-:Y:S02]  /*55d0*/  LOP3.LUT R105, R105, 0xff, RZ, 0xc0, !PT ;  /* 0x000000ff69697812 */ /* 0x000fe400078ec0ff */
[----:B------:R-:W-:Y:S02]  /*55e0*/  F2FP.SATFINITE.E4M3.F32.PACK_AB_MERGE_C R8, RZ, R8, RZ ;  /* 0x00000008ff08723e */ /* 0x000fe400048070ff */
[----:B------:R-:W-:Y:S01]  /*55f0*/  FMNMX3 R106, R106, |R71|, |R64|, !PT ;  /* 0x400000476a6a7276 */ /* 0x000fe20007800440 */
[----:B------:R-:W-:Y:S01]  /*5600*/  @P1 FMUL R64, R64, UR10 ;  /* 0x0000000a40401c20 */ /* 0x000fe20008400000 */
[----:B------:R-:W-:Y:S02]  /*5610*/  F2FP.SATFINITE.E4M3.F32.PACK_AB_MERGE_C R104, RZ, R104, RZ ;  /* 0x00000068ff68723e */ /* 0x000fe400048070ff */
[----:B------:R-:W-:-:S02]  /*5620*/  LOP3.LUT R9, R10, 0xff00, R9, 0xf8, !PT ;  /* 0x0000ff000a097812 */ /* 0x000fc400078ef809 */
[----:B------:R-:W-:Y:S02]  /*5630*/  SHF.L.U32 R0, R0, 0x10, RZ ;  /* 0x0000001000007819 */ /* 0x000fe400000006ff */
[----:B------:R-:W-:Y:S02]  /*5640*/  LOP3.LUT R4, R105, 0xffff, R4, 0xf8, !PT ;  /* 0x0000ffff69047812 */ /* 0x000fe400078ef804 */
[----:B------:R-:W-:Y:S02]  /*5650*/  LOP3.LUT R10, R8, 0xffff, RZ, 0xc0, !PT ;  /* 0x0000ffff080a7812 */ /* 0x000fe400078ec0ff */
[----:B------:R-:W-:Y:S01]  /*5660*/  FMNMX3 R106, R106, |R68|, |R73|, !PT ;  /* 0x400000446a6a7276 */ /* 0x000fe20007800449 */
[----:B------:R-:W-:Y:S01]  /*5670*/  @P1 FMUL R73, R73, UR10 ;  /* 0x0000000a49491c20 */ /* 0x000fe20008400000 */
[----:B------:R-:W-:Y:S02]  /*5680*/  SHF.L.U32 R105, R104, 0x10, RZ ;  /* 0x0000001068697819 */ /* 0x000fe400000006ff */
[----:B------:R-:W-:-:S02]  /*5690*/  F2FP.SATFINITE.E4M3.F32.PACK_AB_MERGE_C R2, RZ, R2, RZ ;  /* 0x00000002ff02723e */ /* 0x000fc400048070ff */
[----:B------:R-:W-:Y:S02]  /*56a0*/  LOP3.LUT R0, R9, 0xff0000, R0, 0xf8, !PT ;  /* 0x00ff000009007812 */ /* 0x000fe400078ef800 */
[----:B------:R-:W-:Y:S02]  /*56b0*/  SHF.L.U32 R9, R10, 0x18, RZ ;  /* 0x000000180a097819 */ /* 0x000fe400000006ff */
[----:B------:R-:W-:Y:S02]  /*56c0*/  F2FP.SATFINITE.E4M3.F32.PACK_AB_MERGE_C R12, RZ, R12, RZ ;  /* 0x0000000cff0c723e */ /* 0x000fe400048070ff */
[----:B------:R-:W-:Y:S02]  /*56d0*/  F2FP.SATFINITE.E4M3.F32.PACK_AB_MERGE_C R15, RZ, R15, RZ ;  /* 0x0000000fff0f723e */ /* 0x000fe400048070ff */
[----:B------:R-:W-:Y:S01]  /*56e0*/  FMNMX3 R106, R106, |R78|, |R69|, !PT ;  /* 0x4000004e6a6a7276 */ /* 0x000fe20007800445 */
[----:B------:R-:W-:Y:S01]  /*56f0*/  @P1 FMUL R69, R69, UR10 ;  /* 0x0000000a45451c20 */ /* 0x000fe20008400000 */
[----:B------:R-:W-:-:S02]  /*5700*/  LOP3.LUT R105, R4, 0xff0000, R105, 0xf8, !PT ;  /* 0x00ff000004697812 */ /* 0x000fc400078ef869 */
[----:B------:R-:W-:Y:S02]  /*5710*/  LOP3.LUT R4, R2, 0xffff, RZ, 0xc0, !PT ;  /* 0x0000ffff02047812 */ /* 0x000fe400078ec0ff */
[----:B------:R-:W-:Y:S01]  /*5720*/  FSEL R2, R66, R109, !P1 ;  /* 0x0000006d42027208 */ /* 0x000fe20004800000 */
[----:B------:R-:W-:Y:S01]  /*5730*/  FMUL R66, R71, UR10 ;  /* 0x0000000a47427c20 */ /* 0x000fe20008400000 */
[----:B------:R-:W-:Y:S01]  /*5740*/  LOP3.LUT R0, R0, R9, RZ, 0xfc, !PT ;  /* 0x0000000900007212 */ /* 0x000fe200078efcff */
[----:B------:R-:W-:Y:S01]  /*5750*/  FMUL R9, R68, UR10 ;  /* 0x0000000a44097c20 */ /* 0x000fe20008400000 */
[----:B------:R-:W-:Y:S02]  /*5760*/  LOP3.LUT R12, R12, 0xff, RZ, 0xc0, !PT ;  /* 0x000000ff0c0c7812 */ /* 0x000fe400078ec0ff */
[----:B------:R-:W-:Y:S02]  /*5770*/  SHF.L.U32 R15, R15, 0x8, RZ ;  /* 0x000000080f0f7819 */ /* 0x000fe400000006ff */
[----:B------:R-:W-:Y:S01]  /*5780*/  FMNMX3 R106, R106, |R70|, |R75|, !PT ;  /* 0x400000466a6a7276 */ /* 0x000fe2000780044b */
[----:B------:R-:W-:Y:S01]  /*5790*/  @P1 FMUL R75, R75, UR10 ;  /* 0x0000000a4b4b1c20 */ /* 0x000fe20008400000 */
[----:B------:R-:W-:Y:S01]  /*57a0*/  F2FP.SATFINITE.E4M3.F32.PACK_AB_MERGE_C R2, RZ, R2, RZ ;  /* 0x00000002ff02723e */ /* 0x000fe200048070ff */
[----:B------:R-:W-:Y:S01]  /*57b0*/  FMUL R70, R83, UR10 ;  /* 0x0000000a53467c20 */ /* 0x000fe20008400000 */
[----:B------:R-:W-:-:S02]  /*57c0*/  F2FP.SATFINITE.E4M3.F32.PACK_AB_MERGE_C R13, RZ, R13, RZ ;  /* 0x0000000dff0d723e */ /* 0x000fc400048070ff */
[----:B------:R-:W-:Y:S01]  /*57d0*/  LOP3.LUT R12, R12, 0xffff, R15, 0xf8, !PT ;  /* 0x0000ffff0c0c7812 */ /* 0x000fe200078ef80f */
[----:B------:R-:W-:Y:S01]  /*57e0*/  FMUL R15, R78, UR10 ;  /* 0x0000000a4e0f7c20 */ /* 0x000fe20008400000 */
[----:B------:R-:W-:Y:S01]  /*57f0*/  FMNMX3 R106, R106, |R89|, |R74|, !PT ;  /* 0x400000596a6a7276 */ /* 0x000fe2000780044a */
[----:B------:R-:W-:Y:S01]  /*5800*/  @P1 FMUL R74, R74, UR10 ;  /* 0x0000000a4a4a1c20 */ /* 0x000fe20008400000 */
[----:B------:R-:W-:Y:S02]  /*5810*/  FSEL R8, R71, R66, !P1 ;  /* 0x0000004247087208 */ /* 0x000fe40004800000 */
[----:B------:R-:W-:Y:S02]  /*5820*/  F2FP.SATFINITE.E4M3.F32.PACK_AB_MERGE_C R67, RZ, R67, RZ ;  /* 0x00000043ff43723e */ /* 0x000fe400048070ff */
[----:B------:R-:W-:Y:S02]  /*5830*/  FSEL R10, R68, R9, !P1 ;  /* 0x00000009440a7208 */ /* 0x000fe40004800000 */
[----:B------:R-:W-:Y:S01]  /*5840*/  SHF.L.U32 R9, R2, 0x10, RZ ;  /* 0x0000001002097819 */ /* 0x000fe200000006ff */
[----:B------:R-:W-:Y:S01]  /*5850*/  FMUL R2, R89, UR10 ;  /* 0x0000000a59027c20 */ /* 0x000fe20008400000 */
[----:B------:R-:W-:-:S02]  /*5860*/  LOP3.LUT R13, R13, 0xffff, RZ, 0xc0, !PT ;  /* 0x0000ffff0d0d7812 */ /* 0x000fc400078ec0ff */
[----:B------:R-:W-:Y:S01]  /*5870*/  FMNMX3 R106, R106, |R79|, |R88|, !PT ;  /* 0x4000004f6a6a7276 */ /* 0x000fe20007800458 */
[----:B------:R-:W-:Y:S01]  /*5880*/  @P1 FMUL R88, R88, UR10 ;  /* 0x0000000a58581c20 */ /* 0x000fe20008400000 */
[----:B------:R-:W-:Y:S02]  /*5890*/  LOP3.LUT R102, R102, 0xff, RZ, 0xc0, !PT ;  /* 0x000000ff66667812 */ /* 0x000fe400078ec0ff */
[----:B------:R-:W-:Y:S02]  /*58a0*/  PRMT R67, R67, 0x7104, RZ ;  /* 0x0000710443437816 */ /* 0x000fe400000000ff */
[----:B------:R-:W-:Y:S02]  /*58b0*/  F2FP.SATFINITE.E4M3.F32.PACK_AB_MERGE_C R8, RZ, R8, RZ ;  /* 0x00000008ff08723e */ /* 0x000fe400048070ff */
[----:B------:R-:W-:Y:S02]  /*58c0*/  F2FP.SATFINITE.E4M3.F32.PACK_AB_MERGE_C R64, RZ, R64, RZ ;  /* 0x00000040ff40723e */ /* 0x000fe400048070ff */
[----:B------:R-:W-:-:S02]  /*58d0*/  FSEL R15, R78, R15, !P1 ;  /* 0x0000000f4e0f7208 */ /* 0x000fc40004800000 */
[----:B------:R-:W-:Y:S02]  /*58e0*/  F2FP.SATFINITE.E4M3.F32.PACK_AB_MERGE_C R10, RZ, R10, RZ ;  /* 0x0000000aff0a723e */ /* 0x000fe400048070ff */
[----:B------:R-:W-:Y:S02]  /*58f0*/  F2FP.SATFINITE.E4M3.F32.PACK_AB_MERGE_C R73, RZ, R73, RZ ;  /* 0x00000049ff49723e */ /* 0x000fe400048070ff */
[----:B------:R-:W-:Y:S02]  /*5900*/  LOP3.LUT R12, R12, 0xff0000, R9, 0xf8, !PT ;  /* 0x00ff00000c0c7812 */ /* 0x000fe400078ef809 */
[----:B------:R-:W-:Y:S02]  /*5910*/  SHF.L.U32 R13, R13, 0x18, RZ ;  /* 0x000000180d0d7819 */ /* 0x000fe400000006ff */
[----:B------:R-:W-:Y:S01]  /*5920*/  FMNMX3 R106, R106, |R91|, |R76|, !PT ;  /* 0x4000005b6a6a7276 */ /* 0x000fe2000780044c */
[----:B------:R-:W-:Y:S01]  /*5930*/  @P1 FMUL R76, R76, UR10 ;  /* 0x0000000a4c4c1c20 */ /* 0x000fe20008400000 */
[----:B------:R-:W-:-:S02]  /*5940*/  LOP3.LUT R67, R102, 0xff00, R67, 0xf8, !PT ;  /* 0x0000ff0066437812 */ /* 0x000fc400078ef843 */
[----:B------:R-:W-:Y:S02]  /*5950*/  SHF.L.U32 R8, R8, 0x10, RZ ;  /* 0x0000001008087819 */ /* 0x000fe400000006ff */
[----:B------:R-:W-:Y:S02]  /*5960*/  LOP3.LUT R64, R64, 0xffff, RZ, 0xc0, !PT ;  /* 0x0000ffff40407812 */ /* 0x000fe400078ec0ff */
[----:B------:R-:W-:Y:S02]  /*5970*/  LOP3.LUT R10, R10, 0xff, RZ, 0xc0, !PT ;  /* 0x000000ff0a0a7812 */ /* 0x000fe400078ec0ff */
[----:B------:R-:W-:Y:S02]  /*5980*/  SHF.L.U32 R73, R73, 0x8, RZ ;  /* 0x0000000849497819 */ /* 0x000fe400000006ff */
[----:B------:R-:W-:Y:S02]  /*5990*/  F2FP.SATFINITE.E4M3.F32.PACK_AB_MERGE_C R15, RZ, R15, RZ ;  /* 0x0000000fff0f723e */ /* 0x000fe400048070ff */
[----:B------:R-:W-:-:S02]  /*59a0*/  F2FP.SATFINITE.E4M3.F32.PACK_AB_MERGE_C R69, RZ, R69, RZ ;  /* 0x00000045ff45723e */ /* 0x000fc400048070ff */
[----:B------:R-:W-:Y:S02]  /*59b0*/  LOP3.LUT R14, R12, 0xff000000, R13, 0xf8, !PT ;  /* 0xff0000000c0e7812 */ /* 0x000fe400078ef80d */
[----:B------:R-:W-:Y:S01]  /*59c0*/  FSEL R12, R89, R2, !P1 ;  /* 0x00000002590c7208 */ /* 0x000fe20004800000 */
[----:B------:R-:W-:Y:S01]  /*59d0*/  FMUL R2, R79, UR10 ;  /* 0x0000000a4f027c20 */ /* 0x000fe20008400000 */
[----:B------:R-:W-:Y:S01]  /*59e0*/  FMNMX3 R106, R106, |R77|, |R92|, !PT ;  /* 0x4000004d6a6a7276 */ /* 0x000fe2000780045c */
[----:B------:R-:W-:Y:S01]  /*59f0*/  @P1 FMUL R92, R92, UR10 ;  /* 0x0000000a5c5c1c20 */ /* 0x000fe20008400000 */
[----:B------:R-:W-:Y:S02]  /*5a00*/  LOP3.LUT R8, R67, 0xff0000, R8, 0xf8, !PT ;  /* 0x00ff000043087812 */ /* 0x000fe400078ef808 */
[----:B------:R-:W-:Y:S01]  /*5a10*/  SHF.L.U32 R9, R64, 0x18, RZ ;  /* 0x0000001840097819 */ /* 0x000fe200000006ff */
[----:B------:R-:W-:Y:S01]  /*5a20*/  FMUL R64, R91, UR10 ;  /* 0x0000000a5b407c20 */ /* 0x000fe20008400000 */
[----:B------:R-:W-:-:S02]  /*5a30*/  LOP3.LUT R10, R10, 0xffff, R73, 0xf8, !PT ;  /* 0x0000ffff0a0a7812 */ /* 0x000fc400078ef849 */
[----:B------:R-:W-:Y:S02]  /*5a40*/  SHF.L.U32 R15, R15, 0x10, RZ ;  /* 0x000000100f0f7819 */ /* 0x000fe400000006ff */
[----:B------:R-:W-:Y:S02]  /*5a50*/  LOP3.LUT R69, R69, 0xffff, RZ, 0xc0, !PT ;  /* 0x0000ffff45457812 */ /* 0x000fe400078ec0ff */
[----:B------:R-:W-:Y:S02]  /*5a60*/  F2FP.SATFINITE.E4M3.F32.PACK_AB_MERGE_C R75, RZ, R75, RZ ;  /* 0x0000004bff4b723e */ /* 0x000fe400048070ff */
[----:B------:R-:W-:Y:S01]  /*5a70*/  FMNMX3 R106, R106, |R95|, |R90|, !PT ;  /* 0x4000005f6a6a7276 */ /* 0x000fe2000780045a */
[----:B------:R-:W-:Y:S01]  /*5a80*/  @P1 FMUL R90, R90, UR10 ;  /* 0x0000000a5a5a1c20 */ /* 0x000fe20008400000 */
[----:B------:R-:W-:Y:S02]  /*5a90*/  LOP3.LUT R8, R8, R9, RZ, 0xfc, !PT ;  /* 0x0000000908087212 */ /* 0x000fe400078efcff */
[----:B------:R-:W-:-:S02]  /*5aa0*/  FSEL R9, R79, R2, !P1 ;  /* 0x000000024f097208 */ /* 0x000fc40004800000 */
[----:B------:R-:W-:Y:S02]  /*5ab0*/  LOP3.LUT R10, R10, 0xff0000, R15, 0xf8, !PT ;  /* 0x00ff00000a0a7812 */ /* 0x000fe400078ef80f */
[----:B------:R-:W-:Y:S02]  /*5ac0*/  SHF.L.U32 R69, R69, 0x18, RZ ;  /* 0x0000001845457819 */ /* 0x000fe400000006ff */
[----:B------:R-:W-:Y:S02]  /*5ad0*/  LOP3.LUT R2, R11, 0xff, RZ, 0xc0, !PT ;  /* 0x000000ff0b027812 */ /* 0x000fe400078ec0ff */
[----:B------:R-:W-:Y:S02]  /*5ae0*/  PRMT R75, R75, 0x7104, RZ ;  /* 0x000071044b4b7816 */ /* 0x000fe400000000ff */
[----:B------:R-:W-:Y:S01]  /*5af0*/  FMNMX3 R106, R106, |R93|, |R94|, !PT ;  /* 0x4000005d6a6a7276 */ /* 0x000fe2000780045e */
[----:B------:R-:W-:Y:S01]  /*5b00*/  @P1 FMUL R94, R94, UR10 ;  /* 0x0000000a5e5e1c20 */ /* 0x000fe20008400000 */
[----:B------:R-:W-:Y:S01]  /*5b10*/  LOP3.LUT R66, R10, 0xff000000, R69, 0xf8, !PT ;  /* 0xff0000000a427812 */ /* 0x000fe200078ef845 */
[----:B------:R-:W-:Y:S01]  /*5b20*/  FMUL R10, R95, UR10 ;  /* 0x0000000a5f0a7c20 */ /* 0x000fe20008400000 */
[----:B------:R-:W-:-:S02]  /*5b30*/  LOP3.LUT R75, R2, 0xff00, R75, 0xf8, !PT ;  /* 0x0000ff00024b7812 */ /* 0x000fc400078ef84b */
[----:B------:R-:W-:Y:S02]  /*5b40*/  FSEL R64, R91, R64, !P1 ;  /* 0x000000405b407208 */ /* 0x000fe40004800000 */
[----:B------:R-:W-:Y:S02]  /*5b50*/  F2FP.SATFINITE.E4M3.F32.PACK_AB_MERGE_C R2, RZ, R9, RZ ;  /* 0x00000009ff02723e */ /* 0x000fe400048070ff */
[----:B------:R-:W-:Y:S02]  /*5b60*/  F2FP.SATFINITE.E4M3.F32.PACK_AB_MERGE_C R88, RZ, R88, RZ ;  /* 0x00000058ff58723e */ /* 0x000fe400048070ff */
[----:B------:R-:W-:Y:S01]  /*5b70*/  FMNMX3 R106, R106, |R97|, |R80|, !PT ;  /* 0x400000616a6a7276 */ /* 0x000fe20007800450 */
[----:B------:R-:W-:Y:S01]  /*5b80*/  @P1 FMUL R80, R80, UR10 ;  /* 0x0000000a50501c20 */ /* 0x000fe20008400000 */
[----:B------:R-:W-:Y:S02]  /*5b90*/  LOP3.LUT R3, R3, 0xffff, R108, 0xf8, !PT ;  /* 0x0000ffff03037812 */ /* 0x000fe400078ef86c */
[----:B------:R-:W-:-:S02]  /*5ba0*/  FSEL R10, R95, R10, !P1 ;  /* 0x0000000a5f0a7208 */ /* 0x000fc40004800000 */
[----:B------:R-:W-:Y:S01]  /*5bb0*/  LOP3.LUT R11, R2, 0xff, RZ, 0xc0, !PT ;  /* 0x000000ff020b7812 */ /* 0x000fe200078ec0ff */
[----:B------:R-:W-:Y:S01]  /*5bc0*/  FMUL R2, R93, UR10 ;  /* 0x0000000a5d027c20 */ /* 0x000fe20008400000 */
[----:B------:R-:W-:Y:S02]  /*5bd0*/  SHF.L.U32 R88, R88, 0x8, RZ ;  /* 0x0000000858587819 */ /* 0x000fe400000006ff */
[----:B------:R-:W-:Y:S02]  /*5be0*/  F2FP.SATFINITE.E4M3.F32.PACK_AB_MERGE_C R64, RZ, R64, RZ ;  /* 0x00000040ff40723e */ /* 0x000fe400048070ff */
[----:B------:R-:W-:Y:S02]  /*5bf0*/  F2FP.SATFINITE.E4M3.F32.PACK_AB_MERGE_C R92, RZ, R92, RZ ;  /* 0x0000005cff5c723e */ /* 0x000fe400048070ff */
[----:B------:R-:W-:Y:S01]  /*5c00*/  FMNMX3 R106, R106, |R81|, |R96|, !PT ;  /* 0x400000516a6a7276 */ /* 0x000fe20007800460 */
[----:B------:R-:W-:Y:S01]  /*5c10*/  @P1 FMUL R96, R96, UR10 ;  /* 0x0000000a60601c20 */ /* 0x000fe20008400000 */
[----:B------:R-:W-:-:S02]  /*5c20*/  F2FP.SATFINITE.E4M3.F32.PACK_AB_MERGE_C R76, RZ, R76, RZ ;  /* 0x0000004cff4c723e */ /* 0x000fc400048070ff */
[----:B------:R-:W-:Y:S02]  /*5c30*/  F2FP.SATFINITE.E4M3.F32.PACK_AB_MERGE_C R12, RZ, R12, RZ ;  /* 0x0000000cff0c723e */ /* 0x000fe400048070ff */
[----:B------:R-:W-:Y:S02]  /*5c40*/  F2FP.SATFINITE.E4M3.F32.PACK_AB_MERGE_C R74, RZ, R74, RZ ;  /* 0x0000004aff4a723e */ /* 0x000fe400048070ff */
[----:B------:R-:W-:Y:S02]  /*5c50*/  LOP3.LUT R11, R11, 0xffff, R88, 0xf8, !PT ;  /* 0x0000ffff0b0b7812 */ /* 0x000fe400078ef858 */
[----:B------:R-:W-:Y:S02]  /*5c60*/  SHF.L.U32 R64, R64, 0x10, RZ ;  /* 0x0000001040407819 */ /* 0x000fe400000006ff */
[----:B------:R-:W-:Y:S02]  /*5c70*/  LOP3.LUT R3, R3, 0xff, RZ, 0xc0, !PT ;  /* 0x000000ff03037812 */ /* 0x000fe400078ec0ff */
[----:B------:R-:W-:-:S02]  /*5c80*/  PRMT R92, R92, 0x7104, RZ ;  /* 0x000071045c5c7816 */ /* 0x000fc400000000ff */
[----:B------:R-:W-:Y:S02]  /*5c90*/  F2FP.SATFINITE.E4M3.F32.PACK_AB_MERGE_C R10, RZ, R10, RZ ;  /* 0x0000000aff0a723e */ /* 0x000fe400048070ff */
[----:B------:R-:W-:Y:S01]  /*5ca0*/  FMNMX3 R106, R106, |R99|, |R82|, !PT ;  /* 0x400000636a6a7276 */ /* 0x000fe20007800452 */
[----:B------:R-:W-:Y:S01]  /*5cb0*/  @P1 FMUL R82, R82, UR10 ;  /* 0x0000000a52521c20 */ /* 0x000fe20008400000 */
[----:B------:R-:W-:Y:S02]  /*5cc0*/  F2FP.SATFINITE.E4M3.F32.PACK_AB_MERGE_C R90, RZ, R90, RZ ;  /* 0x0000005aff5a723e */ /* 0x000fe400048070ff */
[----:B------:R-:W-:Y:S02]  /*5cd0*/  LOP3.LUT R76, R76, 0xffff, RZ, 0xc0, !PT ;  /* 0x0000ffff4c4c7812 */ /* 0x000fe400078ec0ff */
[----:B------:R-:W-:Y:S02]  /*5ce0*/  SHF.L.U32 R12, R12, 0x10, RZ ;  /* 0x000000100c0c7819 */ /* 0x000fe400000006ff */
[----:B------:R-:W-:-:S02]  /*5cf0*/  LOP3.LUT R74, R74, 0xffff, RZ, 0xc0, !PT ;  /* 0x0000ffff4a4a7812 */ /* 0x000fc400078ec0ff */
[----:B------:R-:W-:Y:S02]  /*5d00*/  FSEL R2, R93, R2, !P1 ;  /* 0x000000025d027208 */ /* 0x000fe40004800000 */
[----:B------:R-:W-:Y:S01]  /*5d10*/  LOP3.LUT R11, R11, 0xff0000, R64, 0xf8, !PT ;  /* 0x00ff00000b0b7812 */ /* 0x000fe200078ef840 */
[----:B------:R-:W-:Y:S01]  /*5d20*/  FMUL R64, R99, UR10 ;  /* 0x0000000a63407c20 */ /* 0x000fe20008400000 */
[----:B------:R-:W-:Y:S02]  /*5d30*/  LOP3.LUT R3, R3, 0xff00, R92, 0xf8, !PT ;  /* 0x0000ff0003037812 */ /* 0x000fe400078ef85c */
[----:B------:R-:W-:Y:S02]  /*5d40*/  SHF.L.U32 R10, R10, 0x10, RZ ;  /* 0x000000100a0a7819 */ /* 0x000fe400000006ff */
[----:B------:R-:W-:Y:S01]  /*5d50*/  FMNMX3 R106, R106, |R83|, |R98|, !PT ;  /* 0x400000536a6a7276 */ /* 0x000fe20007800462 */
[----:B------:R-:W-:Y:S01]  /*5d60*/  @P1 FMUL R98, R98, UR10 ;  /* 0x0000000a62621c20 */ /* 0x000fe20008400000 */
[----:B------:R-:W-:-:S02]  /*5d70*/  LOP3.LUT R90, R90, 0xffff, RZ, 0xc0, !PT ;  /* 0x0000ffff5a5a7812 */ /* 0x000fc400078ec0ff */
[----:B------:R-:W-:Y:S02]  /*5d80*/  FSEL R70, R83, R70, !P1 ;  /* 0x0000004653467208 */ /* 0x000fe40004800000 */
[----:B------:R-:W-:Y:S02]  /*5d90*/  SHF.L.U32 R76, R76, 0x18, RZ ;  /* 0x000000184c4c7819 */ /* 0x000fe400000006ff */
[----:B------:R-:W-:Y:S02]  /*5da0*/  LOP3.LUT R12, R75, 0xff0000, R12, 0xf8, !PT ;  /* 0x00ff00004b0c7812 */ /* 0x000fe400078ef80c */
[----:B------:R-:W-:Y:S01]  /*5db0*/  SHF.L.U32 R9, R74, 0x18, RZ ;  /* 0x000000184a097819 */ /* 0x000fe200000006ff */
[----:B------:R-:W-:Y:S01]  /*5dc0*/  FMUL R74, R101, UR10 ;  /* 0x0000000a654a7c20 */ /* 0x000fe20008400000 */
[----:B------:R-:W-:Y:S02]  /*5dd0*/  LOP3.LUT R10, R3, 0xff0000, R10, 0xf8, !PT ;  /* 0x00ff0000030a7812 */ /* 0x000fe400078ef80a */
[----:B------:R-:W-:-:S02]  /*5de0*/  F2FP.SATFINITE.E4M3.F32.PACK_AB_MERGE_C R2, RZ, R2, RZ ;  /* 0x00000002ff02723e */ /* 0x000fc400048070ff */
[----:B------:R-:W-:Y:S01]  /*5df0*/  FMNMX3 R106, R106, |R101|, |R84|, !PT ;  /* 0x400000656a6a7276 */ /* 0x000fe20007800454 */
[----:B------:R-:W-:Y:S01]  /*5e00*/  @P1 FMUL R84, R84, UR10 ;  /* 0x0000000a54541c20 */ /* 0x000fe20008400000 */
[----:B------:R-:W-:Y:S02]  /*5e10*/  SHF.L.U32 R3, R90, 0x18, RZ ;  /* 0x000000185a037819 */ /* 0x000fe400000006ff */
[----:B------:R-:W-:Y:S02]  /*5e20*/  FSEL R64, R99, R64, !P1 ;  /* 0x0000004063407208 */ /* 0x000fe40004800000 */
[----:B------:R-:W-:Y:S02]  /*5e30*/  F2FP.SATFINITE.E4M3.F32.PACK_AB_MERGE_C R70, RZ, R70, RZ ;  /* 0x00000046ff46723e */ /* 0x000fe400048070ff */
[----:B------:R-:W-:Y:S02]  /*5e40*/  F2FP.SATFINITE.E4M3.F32.PACK_AB_MERGE_C R96, RZ, R96, RZ ;  /* 0x00000060ff60723e */ /* 0x000fe400048070ff */
[----:B------:R-:W-:-:S02]  /*5e50*/  LOP3.LUT R68, R11, 0xff000000, R76, 0xf8, !PT ;  /* 0xff0000000b447812 */ /* 0x000fc400078ef84c */
[----:B------:R-:W-:Y:S01]  /*5e60*/  LOP3.LUT R9, R12, R9, RZ, 0xfc, !PT ;  /* 0x000000090c097212 */ /* 0x000fe200078efcff */
[----:B------:R-:W-:Y:S01]  /*5e70*/  FMUL R12, R97, UR10 ;  /* 0x0000000a610c7c20 */ /* 0x000fe20008400000 */
[----:B------:R-:W-:Y:S01]  /*5e80*/  LOP3.LUT R11, R2, 0xff, RZ, 0xc0, !PT ;  /* 0x000000ff020b7812 */ /* 0x000fe200078ec0ff */
[----:B------:R-:W-:Y:S01]  /*5e90*/  FMUL R2, R87, UR10 ;  /* 0x0000000a57027c20 */ /* 0x000fe20008400000 */
[----:B------:R-:W-:Y:S01]  /*5ea0*/  FMNMX3 R106, R106, |R85|, |R100|, !PT ;  /* 0x400000556a6a7276 */ /* 0x000fe20007800464 */
[----:B------:R-:W-:Y:S01]  /*5eb0*/  @P1 FMUL R100, R100, UR10 ;  /* 0x0000000a64641c20 */ /* 0x000fe20008400000 */
[----:B------:R-:W-:Y:S02]  /*5ec0*/  LOP3.LUT R10, R10, R3, RZ, 0xfc, !PT ;  /* 0x000000030a0a7212 */ /* 0x000fe400078efcff */
[----:B------:R-:W-:Y:S02]  /*5ed0*/  LOP3.LUT R3, R6, 0xff, RZ, 0xc0, !PT ;  /* 0x000000ff06037812 */ /* 0x000fe400078ec0ff */
[----:B------:R-:W-:-:S02]  /*5ee0*/  PRMT R96, R96, 0x7104, RZ ;  /* 0x0000710460607816 */ /* 0x000fc400000000ff */
[----:B------:R-:W-:Y:S02]  /*5ef0*/  F2FP.SATFINITE.E4M3.F32.PACK_AB_MERGE_C R64, RZ, R64, RZ ;  /* 0x00000040ff40723e */ /* 0x000fe400048070ff */
[----:B------:R-:W-:Y:S02]  /*5f00*/  LOP3.LUT R13, R70, 0xff, RZ, 0xc0, !PT ;  /* 0x000000ff460d7812 */ /* 0x000fe400078ec0ff */
[----:B------:R-:W1:Y:S01]  /*5f10*/  LDC.64 R70, c[0x0][0x3c8] ;  /* 0x0000f200ff467b82 */ /* 0x000e620000000a00 */
[----:B------:R-:W-:Y:S02]  /*5f20*/  FSEL R12, R97, R12, !P1 ;  /* 0x0000000c610c7208 */ /* 0x000fe40004800000 */
[----:B------:R-:W-:Y:S02]  /*5f30*/  F2FP.SATFINITE.E4M3.F32.PACK_AB_MERGE_C R94, RZ, R94, RZ ;  /* 0x0000005eff5e723e */ /* 0x000fe400048070ff */
[----:B------:R-:W-:Y:S02]  /*5f40*/  LOP3.LUT R3, R3, 0xff00, R96, 0xf8, !PT ;  /* 0x0000ff0003037812 */ /* 0x000fe400078ef860 */
[----:B------:R-:W-:-:S02]  /*5f50*/  F2FP.SATFINITE.E4M3.F32.PACK_AB_MERGE_C R100, RZ, R100, RZ ;  /* 0x00000064ff64723e */ /* 0x000fc400048070ff */
[----:B------:R-:W-:Y:S02]  /*5f60*/  FSEL R2, R87, R2, !P1 ;  /* 0x0000000257027208 */ /* 0x000fe40004800000 */
[----:B------:R-:W-:Y:S02]  /*5f70*/  SHF.L.U32 R64, R64, 0x10, RZ ;  /* 0x0000001040407819 */ /* 0x000fe400000006ff */
[----:B0-----:R-:W-:Y:S02]  /*5f80*/  LOP3.LUT R72, R65, 0x7f, RZ, 0xc0, !PT ;  /* 0x0000007f41487812 */ /* 0x001fe400078ec0ff */
[----:B------:R-:W-:Y:S02]  /*5f90*/  MOV R119, UR11 ;  /* 0x0000000b00777c02 */ /* 0x000fe40008000f00 */
[----:B------:R-:W-:Y:S02]  /*5fa0*/  SHF.L.U32 R94, R94, 0x8, RZ ;  /* 0x000000085e5e7819 */ /* 0x000fe400000006ff */
[----:B------:R-:W-:-:S02]  /*5fb0*/  F2FP.SATFINITE.E4M3.F32.PACK_AB_MERGE_C R12, RZ, R12, RZ ;  /* 0x0000000cff0c723e */ /* 0x000fc400048070ff */
[----:B------:R-:W-:Y:S02]  /*5fc0*/  LOP3.LUT R5, R5, 0xff, RZ, 0xc0, !PT ;  /* 0x000000ff05057812 */ /* 0x000fe400078ec0ff */
[----:B------:R-:W-:Y:S02]  /*5fd0*/  PRMT R100, R100, 0x7104, RZ ;  /* 0x0000710464647816 */ /* 0x000fe400000000ff */
[----:B------:R-:W-:Y:S02]  /*5fe0*/  F2FP.SATFINITE.E4M3.F32.PACK_AB_MERGE_C R2, RZ, R2, RZ ;  /* 0x00000002ff02723e */ /* 0x000fe400048070ff */
[----:B------:R-:W-:Y:S02]  /*5ff0*/  LOP3.LUT R64, R3, 0xff0000, R64, 0xf8, !PT ;  /* 0x00ff000003407812 */ /* 0x000fe400078ef840 */
[----:B------:R-:W-:Y:S02]  /*6000*/  F2FP.SATFINITE.E4M3.F32.PACK_AB_MERGE_C R80, RZ, R80, RZ ;  /* 0x00000050ff50723e */ /* 0x000fe400048070ff */
[----:B------:R-:W-:Y:S01]  /*6010*/  FMNMX3 R3, R106, |R87|, |R86|, !PT ;  /* 0x400000576a037276 */ /* 0x000fe20007800456 */
[----:B------:R-:W-:Y:S01]  /*6020*/  @P1 FMUL R86, R86, UR10 ;  /* 0x0000000a56561c20 */ /* 0x000fe20008400000 */
[----:B------:R-:W-:-:S02]  /*6030*/  F2FP.SATFINITE.E4M3.F32.PACK_AB_MERGE_C R82, RZ, R82, RZ ;  /* 0x00000052ff52723e */ /* 0x000fc400048070ff */
[----:B------:R-:W-:Y:S02]  /*6040*/  LOP3.LUT R72, R72, 0x80, R119, 0xf8, !PT ;  /* 0x0000008048487812 */ /* 0x000fe400078ef877 */
[----:B------:R-:W-:Y:S02]  /*6050*/  MOV R75, UR7 ;  /* 0x00000007004b7c02 */ /* 0x000fe40008000f00 */
[----:B------:R-:W-:Y:S02]  /*6060*/  LOP3.LUT R11, R11, 0xffff, R94, 0xf8, !PT ;  /* 0x0000ffff0b0b7812 */ /* 0x000fe400078ef85e */
[----:B------:R-:W-:Y:S01]  /*6070*/  SHF.L.U32 R12, R12, 0x10, RZ ;  /* 0x000000100c0c7819 */ /* 0x000fe200000006ff */
[----:B------:R-:W-:Y:S01]  /*6080*/  IMAD R75, R75, 0x600, R72 ;  /* 0x000006004b4b7824 */ /* 0x000fe200078e0248 */
[----:B------:R-:W-:Y:S02]  /*6090*/  LOP3.LUT R5, R5, 0xff00, R100, 0xf8, !PT ;  /* 0x0000ff0005057812 */ /* 0x000fe400078ef864 */
[----:B------:R-:W-:-:S02]  /*60a0*/  SHF.L.U32 R2, R2, 0x10, RZ ;  /* 0x0000001002027819 */ /* 0x000fc400000006ff */
[----:B------:R-:W-:Y:S02]  /*60b0*/  LOP3.LUT R80, R80, 0xffff, RZ, 0xc0, !PT ;  /* 0x0000ffff50507812 */ /* 0x000fe400078ec0ff */
[----:B------:R-:W-:Y:S02]  /*60c0*/  FSEL R74, R101, R74, !P1 ;  /* 0x0000004a654a7208 */ /* 0x000fe40004800000 */
[----:B------:R-:W-:Y:S02]  /*60d0*/  F2FP.SATFINITE.E4M3.F32.PACK_AB_MERGE_C R98, RZ, R98, RZ ;  /* 0x00000062ff62723e */ /* 0x000fe400048070ff */
[----:B------:R-:W-:Y:S02]  /*60e0*/  LOP3.LUT R82, R82, 0xffff, RZ, 0xc0, !PT ;  /* 0x0000ffff52527812 */ /* 0x000fe400078ec0ff */
[----:B------:R-:W-:Y:S02]  /*60f0*/  F2FP.SATFINITE.E4M3.F32.PACK_AB_MERGE_C R86, RZ, R86, RZ ;  /* 0x00000056ff56723e */ /* 0x000fe400048070ff */
[----:B------:R-:W-:-:S02]  /*6100*/  LOP3.LUT R11, R11, 0xff0000, R12, 0xf8, !PT ;  /* 0x00ff00000b0b7812 */ /* 0x000fc400078ef80c */
[----:B------:R-:W-:Y:S02]  /*6110*/  LOP3.LUT R2, R5, 0xff0000, R2, 0xf8, !PT ;  /* 0x00ff000005027812 */ /* 0x000fe400078ef802 */
[----:B------:R-:W-:Y:S02]  /*6120*/  SHF.L.U32 R80, R80, 0x18, RZ ;  /* 0x0000001850507819 */ /* 0x000fe400000006ff */
[----:B------:R-:W-:Y:S02]  /*6130*/  SHF.L.U32 R98, R98, 0x8, RZ ;  /* 0x0000000862627819 */ /* 0x000fe400000006ff */
[----:B------:R-:W-:Y:S02]  /*6140*/  F2FP.SATFINITE.E4M3.F32.PACK_AB_MERGE_C R74, RZ, R74, RZ ;  /* 0x0000004aff4a723e */ /* 0x000fe400048070ff */
[----:B------:R-:W-:Y:S02]  /*6150*/  SHF.L.U32 R5, R82, 0x18, RZ ;  /* 0x0000001852057819 */ /* 0x000fe400000006ff */
[----:B------:R-:W-:-:S02]  /*6160*/  LOP3.LUT R86, R86, 0xffff, RZ, 0xc0, !PT ;  /* 0x0000ffff56567812 */ /* 0x000fc400078ec0ff */
[----:B------:R-:W-:Y:S02]  /*6170*/  F2FP.SATFINITE.E4M3.F32.PACK_AB_MERGE_C R84, RZ, R84, RZ ;  /* 0x00000054ff54723e */ /* 0x000fe400048070ff */
[----:B------:R-:W-:Y:S02]  /*6180*/  LOP3.LUT R82, R11, 0xff000000, R80, 0xf8, !PT ;  /* 0xff0000000b527812 */ /* 0x000fe400078ef850 */
[----:B------:R-:W-:Y:S02]  /*6190*/  LOP3.LUT R13, R13, 0xffff, R98, 0xf8, !PT ;  /* 0x0000ffff0d0d7812 */ /* 0x000fe400078ef862 */
[----:B------:R-:W-:Y:S02]  /*61a0*/  SHF.L.U32 R74, R74, 0x10, RZ ;  /* 0x000000104a4a7819 */ /* 0x000fe400000006ff */
[----:B------:R-:W-:Y:S02]  /*61b0*/  LOP3.LUT R11, R64, R5, RZ, 0xfc, !PT ;  /* 0x00000005400b7212 */ /* 0x000fe400078efcff */
[----:B------:R-:W-:-:S02]  /*61c0*/  IADD3 R77, PT, PT, R75, 0x200, RZ ;  /* 0x000002004b4d7810 */ /* 0x000fc40007ffe0ff */
[C---:B------:R-:W-:Y:S02]  /*61d0*/  IADD3 R79, PT, PT, R75.reuse, 0x300, RZ ;  /* 0x000003004b4f7810 */ /* 0x040fe40007ffe0ff */
[----:B------:R-:W-:Y:S01]  /*61e0*/  IADD3 R81, PT, PT, R75, 0x400, RZ ;  /* 0x000004004b517810 */ /* 0x000fe20007ffe0ff */
[--C-:B-1----:R-:W-:Y:S01]  /*61f0*/  IMAD.WIDE.U32 R76, R77, 0x8, R70.reuse ;  /* 0x000000084d4c7825 */ /* 0x102fe200078e0046 */
[----:B------:R-:W-:Y:S02]  /*6200*/  IADD3 R5, PT, PT, R75, 0x500, RZ ;  /* 0x000005004b057810 */ /* 0x000fe40007ffe0ff */
[----:B------:R-:W-:Y:S01]  /*6210*/  SHF.L.U32 R15, R86, 0x18, RZ ;  /* 0x00000018560f7819 */ /* 0x000fe200000006ff */
[--C-:B------:R-:W-:Y:S01]  /*6220*/  IMAD.WIDE.U32 R78, R79, 0x8, R70.reuse ;  /* 0x000000084f4e7825 */ /* 0x100fe200078e0046 */
[----:B------:R-:W-:Y:S02]  /*6230*/  SHF.L.U32 R4, R4, 0x18, RZ ;  /* 0x0000001804047819 */ /* 0x000fe400000006ff */
[----:B------:R-:W-:Y:S01]  /*6240*/  LOP3.LUT R84, R84, 0xffff, RZ, 0xc0, !PT ;  /* 0x0000ffff54547812 */ /* 0x000fe200078ec0ff */
[----:B------:R-:W-:Y:S01]  /*6250*/  IMAD.WIDE.U32 R80, R81, 0x8, R70 ;  /* 0x0000000851507825 */ /* 0x000fe200078e0046 */
[----:B------:R-:W-:-:S02]  /*6260*/  LOP3.LUT R13, R13, 0xff0000, R74, 0xf8, !PT ;  /* 0x00ff00000d0d7812 */ /* 0x000fc400078ef84a */
[----:B------:R-:W-:Y:S01]  /*6270*/  LOP3.LUT R12, R2, R15, RZ, 0xfc, !PT ;  /* 0x0000000f020c7212 */ /* 0x000fe200078efcff */
[----:B------:R-:W-:Y:S01]  /*6280*/  IMAD.WIDE.U32 R74, R75, 0x8, R70 ;  /* 0x000000084b4a7825 */ /* 0x000fe200078e0046 */
[----:B------:R-:W-:Y:S02]  /*6290*/  LOP3.LUT R4, R105, 0xff000000, R4, 0xf8, !PT ;  /* 0xff00000069047812 */ /* 0x000fe400078ef804 */
[----:B------:R-:W-:Y:S01]  /*62a0*/  SHF.L.U32 R84, R84, 0x18, RZ ;  /* 0x0000001854547819 */ /* 0x000fe200000006ff */
[----:B------:R-:W-:Y:S01]  /*62b0*/  IMAD.WIDE.U32 R70, R5, 0x8, R70 ;  /* 0x0000000805467825 */ /* 0x000fe200078e0046 */
[----:B------:R-:W-:Y:S02]  /*62c0*/  MOV R5, R0 ;  /* 0x0000000000057202 */ /* 0x000fe40000000f00 */
[----:B------:R-:W-:Y:S02]  /*62d0*/  MOV R15, R8 ;  /* 0x00000008000f7202 */ /* 0x000fe40000000f00 */
[----:B------:R-:W-:Y:S01]  /*62e0*/  MOV R67, R9 ;  /* 0x0000000900437202 */ /* 0x000fe20000000f00 */
[----:B------:R0:W-:Y:S01]  /*62f0*/  STG.E.64 desc[UR8][R74.64], R4 ;  /* 0x000000044a007986 */ /* 0x0001e2000c101b08 */
[----:B------:R-:W-:-:S02]  /*6300*/  MOV R69, R10 ;  /* 0x0000000a00457202 */ /* 0x000fc40000000f00 */
[----:B------:R-:W-:Y:S01]  /*6310*/  MOV R83, R11 ;  /* 0x0000000b00537202 */ /* 0x000fe20000000f00 */
[----:B------:R0:W-:Y:S01]  /*6320*/  STG.E.64 desc[UR8][R74.64+0x800], R14 ;  /* 0x0008000e4a007986 */ /* 0x0001e2000c101b08 */
[----:B------:R-:W-:Y:S02]  /*6330*/  LOP3.LUT R84, R13, 0xff000000, R84, 0xf8, !PT ;  /* 0xff0000000d547812 */ /* 0x000fe400078ef854 */
[----:B------:R-:W-:Y:S01]  /*6340*/  MOV R85, R12 ;  /* 0x0000000c00557202 */ /* 0x000fe20000000f00 */
[----:B------:R0:W-:Y:S04]  /*6350*/  STG.E.64 desc[UR8][R76.64], R66 ;  /* 0x000000424c007986 */ /* 0x0001e8000c101b08 */
[----:B------:R0:W-:Y:S04]  /*6360*/  STG.E.64 desc[UR8][R78.64], R68 ;  /* 0x000000444e007986 */ /* 0x0001e8000c101b08 */
[----:B------:R0:W-:Y:S04]  /*6370*/  STG.E.64 desc[UR8][R80.64], R82 ;  /* 0x0000005250007986 */ /* 0x0001e8000c101b08 */
[----:B------:R0:W-:Y:S02]  /*6380*/  STG.E.64 desc[UR8][R70.64], R84 ;  /* 0x0000005446007986 */ /* 0x0001e4000c101b08 */
.L_x_11540:
        /* <DEDUP_REMOVED lines=8> */
.L_x_11521:
        /* <DEDUP_REMOVED lines=38> */
.L_x_11549:
[----:B------:R-:W-:Y:S02]  /*6670*/  ISETP.NE.AND P0, PT, R65, RZ, PT ;  /* 0x000000ff4100720c */ /* 0x000fe40003f05270 */
[----:B-1----:R-:W-:-:S11]  /*6680*/  FMNMX R5, R3, R2, !PT ;  /* 0x0000000203057209 */ /* 0x002fd60007800000 */
[----:B------:R-:W-:Y:S05]  /*6690*/  @P0 BRA `(.L_x_11543) ;  /* 0x0000000000080947 */ /* 0x000fea0003800000 */
[----:B0-----:R-:W0:Y:S02]  /*66a0*/  LDC.64 R2, c[0x0][0x3f8] ;  /* 0x0000fe00ff027b82 */ /* 0x001e240000000a00 */
[----:B0-----:R1:W-:Y:S02]  /*66b0*/  REDG.E.MAX.S32.STRONG.GPU desc[UR8][R2.64], R5 ;  /* 0x000000050200798e */ /* 0x0013e4000d12e308 */
.L_x_11543:
[----:B------:R-:W-:Y:S05]  /*66c0*/  BSYNC B0 ;  /* 0x0000000000007941 */ /* 0x000fea0003800000 */
.L_x_11542:
        /* <DEDUP_REMOVED lines=12> */
[----:B01----:R-:W-:Y:S05]  /*6790*/  CALL.REL.NOINC `($__internal_202_$__cuda_sm20_rcp_rn_f32_slowpath) ;  /* 0x00000000005c7944 */ /* 0x003fea0003c00000 */
[----:B------:R-:W-:Y:S05]  /*67a0*/  BRA `(.L_x_11546) ;  /* 0x0000000000147947 */ /* 0x000fea0003800000 */
.L_x_11545:
[----:B------:R-:W2:Y:S01]  /*67b0*/  MUFU.RCP R0, UR10 ;  /* 0x0000000a00007d08 */ /* 0x000ea20008001000 */
[----:B01----:R-:W-:-:S05]  /*67c0*/  MOV R3, UR10 ;  /* 0x0000000a00037c02 */ /* 0x003fca0008000f00 */
[----:B--2---:R-:W-:-:S04]  /*67d0*/  FFMA R2, R0, R3, -1 ;  /* 0xbf80000000027423 */ /* 0x004fc80000000003 */
[----:B------:R-:W-:-:S04]  /*67e0*/  FADD.FTZ R3, -R2, -RZ ;  /* 0x800000ff02037221 */ /* 0x000fc80000010100 */
[----:B------:R-:W-:-:S07]  /*67f0*/  FFMA R0, R0, R3, R0 ;  /* 0x0000000300007223 */ /* 0x000fce0000000000 */
.L_x_11546:
[----:B------:R-:W0:Y:S02]  /*6800*/  LDC.64 R2, c[0x0][0x3f0] ;  /* 0x0000fc00ff027b82 */ /* 0x000e240000000a00 */
[----:B0-----:R-:W-:Y:S01]  /*6810*/  STG.E desc[UR8][R2.64], R0 ;  /* 0x0000000002007986 */ /* 0x001fe2000c101908 */
[----:B------:R-:W-:Y:S05]  /*6820*/  EXIT ;  /* 0x000000000000794d */ /* 0x000fea0003800000 */
.L_x_11544:
[----:B------:R-:W-:Y:S02]  /*6830*/  MOV R5, 0x2 ;  /* 0x0000000200057802 */ /* 0x000fe40000000f00 */
[----:B------:R-:W-:Y:S02]  /*6840*/  MOV R7, 0x1f ;  /* 0x0000001f00077802 */ /* 0x000fe40000000f00 */
[----:B------:R-:W-:-:S07]  /*6850*/  MOV R4, 0xffffffff ;  /* 0xffffffff00047802 */ /* 0x000fce0000000f00 */
[----:B01----:R-:W-:Y:S05]  /*6860*/  WARPSYNC.COLLECTIVE R4, `(.L_x_11547) ;  /* 0x0000000004087348 */ /* 0x003fea0003c00000 */
[----:B01----:R0:W1:Y:S02]  /*6870*/  SHFL.DOWN P0, R2, R0, R5, R7 ;  /* 0x0800000500027389 */ /* 0x0030640000000007 */
[----:B01----:R-:W-:Y:S05]  /*6880*/  ENDCOLLECTIVE ;  /* 0x000000000000791b */ /* 0x003fea0003800000 */
.L_x_11547:
[----:B------:R-:W-:Y:S02]  /*6890*/  MOV R5, 0x1 ;  /* 0x0000000100057802 */ /* 0x000fe40000000f00 */
[----:B------:R-:W-:-:S04]  /*68a0*/  MOV R3, R2 ;  /* 0x0000000200037202 */ /* 0x000fc80000000f00 */
[----:B------:R-:W-:-:S04]  /*68b0*/  FMNMX R3, R3, R0, !PT ;  /* 0x0000000003037209 */ /* 0x000fc80007800000 */
[----:B------:R-:W-:-:S07]  /*68c0*/  MOV R0, R3 ;  /* 0x0000000300007202 */ /* 0x000fce0000000f00 */
[----:B------:R-:W-:Y:S05]  /*68d0*/  WARPSYNC.COLLECTIVE R4, `(.L_x_11548) ;  /* 0x0000000004087348 */ /* 0x000fea0003c00000 */
[----:B------:R0:W1:Y:S02]  /*68e0*/  SHFL.DOWN P0, R2, R0, R5, R7 ;  /* 0x0800000500027389 */ /* 0x0000640000000007 */
[----:B01----:R-:W-:Y:S05]  /*68f0*/  ENDCOLLECTIVE ;  /* 0x000000000000791b */ /* 0x003fea0003800000 */
.L_x_11548:
[----:B------:R-:W-:Y:S05]  /*6900*/  BRA `(.L_x_11549) ;  /* 0xfffffffc00587947 */ /* 0x000fea000383ffff */
        .weak           $__internal_202_$__cuda_sm20_rcp_rn_f32_slowpath
        .type           $__internal_202_$__cuda_sm20_rcp_rn_f32_slowpath,@function
        .size           $__internal_202_$__cuda_sm20_rcp_rn_f32_slowpath,(.L_x_13070 - $__internal_202_$__cuda_sm20_rcp_rn_f32_slowpath)
$__internal_202_$__cuda_sm20_rcp_rn_f32_slowpath:
        /* <DEDUP_REMOVED lines=15> */
.L_x_11551:
        /* <DEDUP_REMOVED lines=33> */
.L_x_11553:
[----:B------:R-:W0:Y:S02]  /*6c10*/  MUFU.RCP R0, R0 ;  /* 0x0000000000007308 */ /* 0x000e240000001000 */
.L_x_11552:
[----:B------:R-:W-:Y:S05]  /*6c20*/  BSYNC B1 ;  /* 0x0000000000017941 */ /* 0x000fea0003800000 */
.L_x_11550:
[----:B------:R-:W-:Y:S01]  /*6c30*/  HFMA2 R119, -RZ, RZ, 0, 0 ;  /* 0x00000000ff777431 */ /* 0x000fe200000001ff */
[----:B------:R-:W-:-:S04]  /*6c40*/  MOV R118, R10 ;  /* 0x0000000a00767202 */ /* 0x000fc80000000f00 */
[----:B0-----:R-:W-:Y:S05]  /*6c50*/  RET.REL.NODEC R118 `(_ZN18transformer_engine13normalization19ln_fwd_tuned_kernelINS0_13Kernel_traitsI6__halfS3_13__nv_fp8_e4m3fjLj12288ELj2ELj1ELj4ELj16ENS0_18Kernel_traits_baseILj12288ES3_S3_S4_fjLj128EEEEEEEvNS0_19ForwardKernelParamsE) ;  /* 0xffffff9076e87950 */ /* 0x001fea0003c3ffff */
.L_x_11554:
        /* <DEDUP_REMOVED lines=10> */
.L_x_13070:


//--------------------- .text._ZN18transformer_engine13normalization19ln_fwd_tuned_kernelINS0_13Kernel_traitsI6__halfS3_13__nv_fp8_e4m3fjLj10240ELj1ELj1ELj4ELj16ENS0_18Kernel_traits_baseILj10240ES3_S3_S4_fjLj128EEEEEEEvNS0_19ForwardKernelParamsE --------------------------
	.section	.text._ZN18transformer_engine13normalization19ln_fwd_tuned_kernelINS0_13Kernel_traitsI6__halfS3_13__nv_fp8_e4m3fjLj10240ELj1ELj1ELj4ELj16ENS0_18Kernel_traits_baseILj10240ES3_S3_S4_fjLj128EEEEEEEvNS0_19ForwardKernelParamsE,"ax",@progbits
	.align	128
        .global         _ZN18transformer_engine13normalization19ln_fwd_tuned_kernelINS0_13Kernel_traitsI6__halfS3_13__nv_fp8_e4m3fjLj10240ELj1ELj1ELj4ELj16ENS0_18Kernel_traits_baseILj10240ES3_S3_S4_fjLj128EEEEEEEvNS0_19ForwardKernelParamsE
        .type           _ZN18transformer_engine13normalization19ln_fwd_tuned_kernelINS0_13Kernel_traitsI6__halfS3_13__nv_fp8_e4m3fjLj10240ELj1ELj1ELj4ELj16ENS0_18Kernel_traits_baseILj10240ES3_S3_S4_fjLj128EEEEEEEvNS0_19ForwardKernelParamsE,@function
        .size           _ZN18transformer_engine13normalization19ln_fwd_tuned_kernelINS0_13Kernel_traitsI6__halfS3_13__nv_fp8_e4m3fjLj10240ELj1ELj1ELj4ELj16ENS0_18Kernel_traits_baseILj10240ES3_S3_S4_fjLj128EEEEEEEvNS0_19ForwardKernelParamsE,(.L_x_13071 - _ZN18transformer_engine13normalization19ln_fwd_tuned_kernelINS0_13Kernel_traitsI6__halfS3_13__nv_fp8_e4m3fjLj10240ELj1ELj1ELj4ELj16ENS0_18Kernel_traits_baseILj10240ES3_S3_S4_fjLj128EEEEEEEvNS0_19ForwardKernelParamsE)
        .other          _ZN18transformer_engine13normalization19ln_fwd_tuned_kernelINS0_13Kernel_traitsI6__halfS3_13__nv_fp8_e4m3fjLj10240ELj1ELj1ELj4ELj16ENS0_18Kernel_traits_baseILj10240ES3_S3_S4_fjLj128EEEEEEEvNS0_19ForwardKernelParamsE,@"STO_CUDA_ENTRY STV_DEFAULT"
_ZN18transformer_engine13normalization19ln_fwd_tuned_kernelINS0_13Kernel_traitsI6__halfS3_13__nv_fp8_e4m3fjLj10240ELj1ELj1ELj4ELj16ENS0_18Kernel_traits_baseILj10240ES3_S3_S4_fjLj128EEEEEEEvNS0_19ForwardKernelParamsE:
.text._ZN18transformer_engine13normalization19ln_fwd_tuned_kernelINS0_13Kernel_traitsI6__halfS3_13__nv_fp8_e4m3fjLj10240ELj1ELj1ELj4ELj16ENS0_18Kernel_traits_baseILj10240ES3_S3_S4_fjLj128EEEEEEEvNS0_19ForwardKernelParamsE:
        /* <DEDUP_REMOVED lines=51> */
.L_x_11566:
        /* <DEDUP_REMOVED lines=97> */
[----:B------:R-:W-:Y:S01]  /*0940*/  HADD2.F32 R113, -RZ, R113.H1_H1 ;  /* 0x30000071ff717230 */ /* 0x000fe20000004100 */
[----:B------:R-:W0:Y:S01]  /*0950*/  S2R R112, SR_TID.X ;  /* 0x0000000000707919 */ /* 0x000e220000002100 */
        /* <DEDUP_REMOVED lines=32> */
[----:B------:R-:W-:Y:S01]  /*0b60*/  HADD2.F32 R189, -RZ, R88.H1_H1 ;  /* 0x30000058ffbd7230 */ /* 0x000fe20000004100 */
[----:B0-----:R-:W-:Y:S01]  /*0b70*/  LOP3.LUT R88, R112, 0x1f, RZ, 0xc0, !PT ;  /* 0x0000001f70587812 */ /* 0x001fe200078ec0ff */
[--C-:B------:R-:W-:Y:S02]  /*0b80*/  HADD2.F32 R187, -RZ, R89.reuse.H0_H0 ;  /* 0x20000059ffbb7230 */ /* 0x100fe40000004100 */
[----:B------:R-:W-:Y:S01]  /*0b90*/  FADD R0, R103, R0 ;  /* 0x0000000067007221 */ /* 0x000fe20000000000 */
[----:B------:R-:W-:Y:S01]  /*0ba0*/  HADD2.F32 R191, -RZ, R89.H1_H1 ;  /* 0x30000059ffbf7230 */ /* 0x000fe20000004100 */
[----:B------:R-:W-:Y:S01]  /*0bb0*/  ISETP.GT.U32.AND P1, PT, R88, 0x3, PT ;  /* 0x000000035800780c */ /* 0x000fe20003f24070 */
        /* <DEDUP_REMOVED lines=259> */
.L_x_11557:
[----:B------:R-:W-:Y:S05]  /*1bf0*/  BSYNC.RECONVERGENT B0 ;  /* 0x0000000000007941 */ /* 0x000fea0003800200 */
.L_x_11556:
        /* <DEDUP_REMOVED lines=21> */
[----:B-----5:R-:W-:Y:S05]  /*1d50*/  CALL.REL.NOINC `($__internal_203_$__cuda_sm20_rcp_rn_f32_slowpath) ;  /* 0x0000007800807944 */ /* 0x020fea0003c00000 */
[----:B------:R-:W-:Y:S05]  /*1d60*/  BRA `(.L_x_11560) ;  /* 0x0000000000107947 */ /* 0x000fea0003800000 */
.L_x_11559:
[----:B------:R-:W0:Y:S02]  /*1d70*/  MUFU.RCP R83, R114 ;  /* 0x0000007200537308 */ /* 0x000e240000001000 */
[----:B0-----:R-:W-:-:S04]  /*1d80*/  FFMA R0, R114, R83, -1 ;  /* 0xbf80000072007423 */ /* 0x001fc80000000053 */
[----:B------:R-:W-:-:S04]  /*1d90*/  FADD.FTZ R0, -R0, -RZ ;  /* 0x800000ff00007221 */ /* 0x000fc80000010100 */
[----:B------:R-:W-:-:S07]  /*1da0*/  FFMA R0, R83, R0, R83 ;  /* 0x0000000053007223 */ /* 0x000fce0000000053 */
.L_x_11560:
[----:B------:R-:W-:Y:S05]  /*1db0*/  BSYNC.RECONVERGENT B0 ;  /* 0x0000000000007941 */ /* 0x000fea0003800200 */
.L_x_11558:
        /* <DEDUP_REMOVED lines=20> */
[----:B-----5:R-:W-:Y:S05]  /*1f00*/  CALL.REL.NOINC `($__internal_203_$__cuda_sm20_rcp_rn_f32_slowpath) ;  /* 0x0000007800147944 */ /* 0x020fea0003c00000 */
[----:B------:R-:W-:Y:S05]  /*1f10*/  BRA `(.L_x_11563) ;  /* 0x0000000000107947 */ /* 0x000fea0003800000 */
.L_x_11562:
[----:B------:R-:W0:Y:S02]  /*1f20*/  MUFU.RCP R0, R83 ;  /* 0x0000005300007308 */ /* 0x000e240000001000 */
[----:B0-----:R-:W-:-:S04]  /*1f30*/  FFMA R2, R83, R0, -1 ;  /* 0xbf80000053027423 */ /* 0x001fc80000000000 */
[----:B------:R-:W-:-:S04]  /*1f40*/  FADD.FTZ R81, -R2, -RZ ;  /* 0x800000ff02517221 */ /* 0x000fc80000010100 */
[----:B------:R-:W-:-:S07]  /*1f50*/  FFMA R0, R0, R81, R0 ;  /* 0x0000005100007223 */ /* 0x000fce0000000000 */
.L_x_11563:
[----:B------:R-:W-:Y:S05]  /*1f60*/  BSYNC.RECONVERGENT B0 ;  /* 0x0000000000007941 */ /* 0x000fea0003800200 */
.L_x_11561:
        /* <DEDUP_REMOVED lines=8> */
[----:B------:R-:W-:Y:S02]  /*1ff0*/  FMUL R80, R243, R2 ;  /* 0x00000002f3507220 */ /* 0x000fe40000400000 */
[----:B------:R-:W1:Y:S01]  /*2000*/  S2R R2, SR_TID.X ;  /* 0x0000000000027919 */ /* 0x000e620000002100 */
[----:B------:R-:W2:Y:S01]  /*2010*/  @!P2 LDC.64 R82, c[0x0][0x398] ;  /* 0x0000e600ff52ab82 */ /* 0x000ea20000000a00 */
[----:B------:R-:W-:-:S05]  /*2020*/  FFMA R108, R80, R0, R81 ;  /* 0x00000000506c7223 */ /* 0x000fca0000000051 */
[----:B------:R-:W0:Y:S01]  /*2030*/  SHFL.IDX PT, R81, R108, RZ, 0x1f ;  /* 0x00001fff6c517589 */ /* 0x000e2200000e0000 */
[----:B--2---:R-:W-:-:S04]  /*2040*/  @!P2 IMAD.WIDE R82, R96, 0x4, R82 ;  /* 0x000000046052a825 */ /* 0x004fc800078e0252 */
[----:B0-----:R-:W-:Y:S01]  /*2050*/  FFMA R110, R81, 9.7656251455191522837e-05, R110 ;  /* 0x38cccccd516e7823 */ /* 0x001fe2000000006e */
[----:B-1----:R-:W-:Y:S01]  /*2060*/  ISETP.NE.AND P1, PT, R2, RZ, PT ;  /* 0x000000ff0200720c */ /* 0x002fe20003f25270 */
[----:B------:R-:W-:-:S03]  /*2070*/  FMUL R81, R243, R118 ;  /* 0x00000076f3517220 */ /* 0x000fc60000400000 */
[----:B------:R-:W-:Y:S01]  /*2080*/  FSETP.GEU.AND P0, PT, |R110|, 1.175494350822287508e-38, PT ;  /* 0x008000006e00780b */ /* 0x000fe20003f0e200 */
[----:B------:R-:W-:-:S04]  /*2090*/  FFMA R81, R114, R116, R81 ;  /* 0x0000007472517223 */ /* 0x000fc80000000051 */
[----:B------:R-:W-:-:S04]  /*20a0*/  FMUL R0, R81, R0 ;  /* 0x0000000051007220 */ /* 0x000fc80000400000 */
[----:B------:R-:W0:Y:S02]  /*20b0*/  @!P1 LDC.64 R80, c[0x0][0x3a0] ;  /* 0x0000e800ff509b82 */ /* 0x000e240000000a00 */
[----:B------:R-:W1:Y:S02]  /*20c0*/  SHFL.IDX PT, R0, R0, RZ, 0x1f ;  /* 0x00001fff00007589 */ /* 0x000e6400000e0000 */
[----:B------:R-:W-:-:S04]  /*20d0*/  @!P0 FMUL R110, R110, 16777216 ;  /* 0x4b8000006e6e8820 */ /* 0x000fc80000400000 */
[----:B------:R-:W2:Y:S01]  /*20e0*/  MUFU.RSQ R209, R110 ;  /* 0x0000006e00d17308 */ /* 0x000ea20000001400 */
[----:B0-----:R-:W-:-:S04]  /*20f0*/  @!P1 IMAD.WIDE R80, R96, 0x4, R80 ;  /* 0x0000000460509825 */ /* 0x001fc800078e0250 */
[----:B--2---:R-:W-:Y:S01]  /*2100*/  @!P0 FMUL R209, R209, 4096 ;  /* 0x45800000d1d18820 */ /* 0x004fe20000400000 */
[----:B-1----:R0:W-:Y:S04]  /*2110*/  @!P2 STG.E desc[UR6][R82.64], R0 ;  /* 0x000000005200a986 */ /* 0x0021e8000c101906 */
[----:B------:R0:W-:Y:S01]  /*2120*/  @!P1 STG.E desc[UR6][R80.64], R209 ;  /* 0x000000d150009986 */ /* 0x0001e2000c101906 */
[----:B------:R-:W-:Y:S05]  /*2130*/  BRA.U UP0, `(.L_x_11564) ;  /* 0x00000035007c7547 */ /* 0x000fea000b800000 */
[----:B------:R-:W-:Y:S01]  /*2140*/  ISETP.NE.AND P1, PT, RZ, UR10, PT ;  /* 0x0000000aff007c0c */ /* 0x000fe2000bf25270 */
[--C-:B------:R-:W-:Y:S01]  /*2150*/  FADD R234, R87, -R0.reuse ;  /* 0x8000000057ea7221 */ /* 0x100fe20000000000 */
[--C-:B-----5:R-:W-:Y:S02]  /*2160*/  HADD2.F32 R87, -RZ, R148.reuse.H1_H1 ;  /* 0x30000094ff577230 */ /* 0x120fe40000004100 */
[--C-:B------:R-:W-:Y:S01]  /*2170*/  FADD R138, R138, -R0.reuse ;  /* 0x800000008a8a7221 */ /* 0x100fe20000000000 */
[--C-:B------:R-:W-:Y:S01]  /*2180*/  FADD R228, R85, -R0.reuse ;  /* 0x8000000055e47221 */ /* 0x100fe20000000000 */
[--C-:B------:R-:W-:Y:S01]  /*2190*/  FADD R244, R89, -R0.reuse ;  /* 0x8000000059f47221 */ /* 0x100fe20000000000 */
[----:B------:R-:W-:Y:S02]  /*21a0*/  HADD2.F32 R89, -RZ, R148.H0_H0 ;  /* 0x20000094ff597230 */ /* 0x000fe40000004100 */
[----:B------:R-:W-:Y:S01]  /*21b0*/  FADD R146, R146, -R0 ;  /* 0x8000000092927221 */ /* 0x000fe20000000000 */
[----:B0-----:R-:W-:-:S02]  /*21c0*/  HADD2.F32 R81, -RZ, R40.H1_H1 ;  /* 0x30000028ff517230 */ /* 0x001fc40000004100 */
[--C-:B------:R-:W-:Y:S01]  /*21d0*/  FADD R124, R124, -R0.reuse ;  /* 0x800000007c7c7221 */ /* 0x100fe20000000000 */
[----:B------:R-:W-:Y:S02]  /*21e0*/  HADD2.F32 R85, -RZ, R149.H0_H0 ;  /* 0x20000095ff557230 */ /* 0x000fe40000004100 */
[----:B------:R-:W-:Y:S01]  /*21f0*/  FMUL R138, R209, R138 ;  /* 0x0000008ad18a7220 */ /* 0x000fe20000400000 */
        /* <DEDUP_REMOVED lines=93> */
[----:B------:R-:W-:Y:S01]  /*27d0*/  FFMA R122, R122, R81, R83 ;  /* 0x000000517a7a7223 */ /* 0x000fe20000000053 */
[----:B------:R-:W-:-:S02]  /*27e0*/  HADD2.F32 R81, -RZ, R151.H1_H1 ;  /* 0x30000097ff517230 */ /* 0x000fc40000004100 */
[----:B------:R-:W-:Y:S01]  /*27f0*/  FMUL R110, R209, R110 ;  /* 0x0000006ed16e7220 */ /* 0x000fe20000400000 */
[----:B------:R-:W-:Y:S02]  /*2800*/  HADD2.F32 R91, -RZ, R42.H1_H1 ;  /* 0x3000002aff5b7230 */ /* 0x000fe40000004100 */
[----:B------:R-:W-:Y:S01]  /*2810*/  @P1 FADD R89, R89, 1 ;  /* 0x3f80000059591421 */ /* 0x000fe20000000000 */
        /* <DEDUP_REMOVED lines=8> */
[----:B------:R-:W-:Y:S01]  /*28a0*/  @P1 FADD R101, R101, 1 ;  /* 0x3f80000065651421 */ /* 0x000fe20000000000 */
[----:B------:R-:W-:Y:S01]  /*28b0*/  FFMA R110, R110, R89, R91 ;  /* 0x000000596e6e7223 */ /* 0x000fe2000000005b */
[----:B------:R-:W-:Y:S02]  /*28c0*/  HADD2.F32 R87, -RZ, R36.H0_H0 ;  /* 0x20000024ff577230 */ /* 0x000fe40000004100 */
[----:B------:R-:W-:Y:S01]  /*28d0*/  FMUL R116, R209, R116 ;  /* 0x00000074d1747220 */ /* 0x000fe20000400000 */
[----:B------:R-:W-:Y:S02]  /*28e0*/  HADD2.F32 R89, -RZ, R76.H1_H1 ;  /* 0x3000004cff597230 */ /* 0x000fe40000004100 */
[----:B------:R-:W-:Y:S01]  /*28f0*/  @P1 FADD R85, R85, 1 ;  /* 0x3f80000055551421 */ /* 0x000fe20000000000 */
[----:B------:R-:W-:Y:S01]  /*2900*/  FFMA R114, R114, R81, R83 ;  /* 0x0000005172727223 */ /* 0x000fe20000000053 */
[----:B------:R-:W-:-:S02]  /*2910*/  HADD2.F32 R81, -RZ, R77.H1_H1 ;  /* 0x3000004dff517230 */ /* 0x000fc40000004100 */
[----:B------:R-:W-:Y:S01]  /*2920*/  FFMA R118, R118, R101, R103 ;  /* 0x0000006576767223 */ /* 0x000fe20000000067 */
[----:B------:R-:W-:Y:S02]  /*2930*/  HADD2.F32 R91, -RZ, R36.H1_H1 ;  /* 0x30000024ff5b7230 */ /* 0x000fe40000004100 */
[----:B------:R-:W-:Y:S01]  /*2940*/  FMUL R80, R209, R80 ;  /* 0x00000050d1507220 */ /* 0x000fe20000400000 */
[----:B------:R-:W-:Y:S02]  /*2950*/  HADD2.F32 R101, -RZ, R77.H0_H0 ;  /* 0x2000004dff657230 */ /* 0x000fe40000004100 */
[----:B------:R-:W-:Y:S01]  /*2960*/  @P1 FADD R89, R89, 1 ;  /* 0x3f80000059591421 */ /* 0x000fe20000000000 */
        /* <DEDUP_REMOVED lines=261> */
[----:B------:R-:W0:Y:S01]  /*39c0*/  LDC.U8 R111, c[0x0][0x404] ;  /* 0x00010100ff6f7b82 */ /* 0x000e220000000000 */
        /* <DEDUP_REMOVED lines=17> */
[----:B------:R-:W-:Y:S01]  /*3ae0*/  @P1 FADD R103, R103, 1 ;  /* 0x3f80000067671421 */ /* 0x000fe20000000000 */
[----:B------:R-:W-:Y:S01]  /*3af0*/  FFMA R236, R236, R91, R101 ;  /* 0x0000005becec7223 */ /* 0x000fe20000000065 */
[----:B------:R-:W-:Y:S02]  /*3b00*/  HADD2.F32 R89, -RZ, R9.H1_H1 ;  /* 0x30000009ff597230 */ /* 0x000fe40000004100 */
[----:B------:R-:W-:Y:S01]  /*3b10*/  FMUL R242, R209, R242 ;  /* 0x000000f2d1f27220 */ /* 0x000fe20000400000 */
[----:B------:R-:W-:Y:S02]  /*3b20*/  HADD2.F32 R91, -RZ, R50.H0_H0 ;  /* 0x20000032ff5b7230 */ /* 0x000fe40000004100 */
[----:B------:R-:W-:Y:S01]  /*3b30*/  @P1 FADD R87, R87, 1 ;  /* 0x3f80000057571421 */ /* 0x000fe20000000000 */
[----:B------:R-:W-:Y:S01]  /*3b40*/  FFMA R238, R238, R103, R105 ;  /* 0x00000067eeee7223 */ /* 0x000fe20000000069 */
[----:B------:R-:W-:-:S02]  /*3b50*/  HADD2.F32 R101, -RZ, R10.H0_H0 ;  /* 0x2000000aff657230 */ /* 0x000fc40000004100 */
        /* <DEDUP_REMOVED lines=11> */
[----:B------:R-:W-:Y:S02]  /*3c10*/  HADD2.F32 R91, -RZ, R44.H0_H0 ;  /* 0x2000002cff5b7230 */ /* 0x000fe40000004100 */
[----:B------:R-:W-:Y:S01]  /*3c20*/  @P1 FADD R87, R87, 1 ;  /* 0x3f80000057571421 */ /* 0x000fe20000000000 */
[----:B------:R-:W-:Y:S01]  /*3c30*/  FFMA R246, R246, R103, R105 ;  /* 0x00000067f6f67223 */ /* 0x000fe20000000069 */
[----:B0-----:R-:W-:Y:S01]  /*3c40*/  ISETP.NE.AND P0, PT, R111, RZ, PT ;  /* 0x000000ff6f00720c */ /* 0x001fe20003f05270 */
[----:B------:R-:W-:Y:S02]  /*3c50*/  HADD2.F32 R103, -RZ, R4.H0_H0 ;  /* 0x20000004ff677230 */ /* 0x000fe40000004100 */
[----:B------:R-:W-:Y:S01]  /*3c60*/  FMUL R252, R209, R252 ;  /* 0x000000fcd1fc7220 */ /* 0x000fe20000400000 */
[----:B------:R-:W-:Y:S01]  /*3c70*/  @P1 FADD R91, R91, 1 ;  /* 0x3f8000005b5b1421 */ /* 0x000fe20000000000 */
[----:B------:R-:W-:Y:S01]  /*3c80*/  FFMA R250, R250, R87, R89 ;  /* 0x00000057fafa7223 */ /* 0x000fe20000000059 */
[----:B------:R-:W-:-:S02]  /*3c90*/  HADD2.F32 R228, -RZ, R46.H0_H0 ;  /* 0x2000002effe47230 */ /* 0x000fc40000004100 */
[C---:B------:R-:W-:Y:S01]  /*3ca0*/  FMUL R93, R209.reuse, R93 ;  /* 0x0000005dd15d7220 */ /* 0x040fe20000400000 */
[----:B------:R-:W-:Y:S02]  /*3cb0*/  HADD2.F32 R89, -RZ, R46.H1_H1 ;  /* 0x3000002eff597230 */ /* 0x000fe40000004100 */
[----:B------:R-:W-:Y:S01]  /*3cc0*/  FFMA R252, R252, R91, R103 ;  /* 0x0000005bfcfc7223 */ /* 0x000fe20000000067 */
[----:B------:R-:W-:Y:S02]  /*3cd0*/  HADD2.F32 R107, -RZ, R49.H0_H0 ;  /* 0x20000031ff6b7230 */ /* 0x000fe40000004100 */
[----:B------:R-:W-:Y:S01]  /*3ce0*/  @P1 FADD R228, R228, 1 ;  /* 0x3f800000e4e41421 */ /* 0x000fe20000000000 */
[--C-:B------:R-:W-:Y:S02]  /*3cf0*/  HADD2.F32 R87, -RZ, R6.reuse.H0_H0 ;  /* 0x20000006ff577230 */ /* 0x100fe40000004100 */
[----:B------:R-:W-:Y:S01]  /*3d00*/  FMUL R207, R209, R207 ;  /* 0x000000cfd1cf7220 */ /* 0x000fe20000400000 */
[----:B------:R-:W-:-:S02]  /*3d10*/  HADD2.F32 R91, -RZ, R6.H1_H1 ;  /* 0x30000006ff5b7230 */ /* 0x000fc40000004100 */
[----:B------:R-:W-:Y:S01]  /*3d20*/  @P1 FADD R89, R89, 1 ;  /* 0x3f80000059591421 */ /* 0x000fe20000000000 */
[----:B------:R-:W-:Y:S02]  /*3d30*/  HADD2.F32 R109, -RZ, R9.H0_H0 ;  /* 0x20000009ff6d7230 */ /* 0x000fe40000004100 */
[----:B------:R-:W-:Y:S01]  /*3d40*/  FMUL R240, R209, R240 ;  /* 0x000000f0d1f07220 */ /* 0x000fe20000400000 */
[----:B------:R-:W-:Y:S01]  /*3d50*/  @P1 FADD R107, R107, 1 ;  /* 0x3f8000006b6b1421 */ /* 0x000fe20000000000 */
[----:B------:R-:W-:Y:S02]  /*3d60*/  HADD2.F32 R244, -RZ, R44.H1_H1 ;  /* 0x3000002cfff47230 */ /* 0x000fe40000004100 */
[----:B------:R-:W-:Y:S01]  /*3d70*/  FFMA R103, R93, R228, R87 ;  /* 0x000000e45d677223 */ /* 0x000fe20000000057 */
[----:B------:R-:W-:Y:S01]  /*3d80*/  FFMA R228, R207, R89, R91 ;  /* 0x00000059cfe47223 */ /* 0x000fe2000000005b */
[----:B------:R-:W-:Y:S01]  /*3d90*/  LOP3.LUT R91, R84, 0xffffff00, RZ, 0xc0, !PT ;  /* 0xffffff00545b7812 */ /* 0x000fe200078ec0ff */
[----:B------:R-:W-:Y:S01]  /*3da0*/  @P0 FMUL R82, R82, R3 ;  /* 0x0000000352520220 */ /* 0x000fe20000400000 */
[----:B------:R-:W-:-:S02]  /*3db0*/  HADD2.F32 R84, -RZ, R47.H1_H1 ;  /* 0x3000002fff547230 */ /* 0x000fc40000004100 */
[----:B------:R-:W-:Y:S01]  /*3dc0*/  FFMA R240, R240, R107, R109 ;  /* 0x0000006bf0f07223 */ /* 0x000fe2000000006d */
[----:B------:R-:W-:Y:S02]  /*3dd0*/  HADD2.F32 R124, -RZ, R4.H1_H1 ;  /* 0x30000004ff7c7230 */ /* 0x000fe40000004100 */
[C---:B------:R-:W-:Y:S01]  /*3de0*/  FMUL R201, R209.reuse, R201 ;  /* 0x000000c9d1c97220 */ /* 0x040fe20000400000 */
[----:B------:R-:W-:Y:S02]  /*3df0*/  HADD2.F32 R212, -RZ, R45.H0_H0 ;  /* 0x2000002dffd47230 */ /* 0x000fe40000004100 */
[----:B------:R-:W-:Y:S01]  /*3e00*/  @P1 FADD R244, R244, 1 ;  /* 0x3f800000f4f41421 */ /* 0x000fe20000000000 */
[----:B------:R-:W-:Y:S01]  /*3e10*/  HADD2.F32 R107, -RZ, R51.H0_H0 ;  /* 0x20000033ff6b7230 */ /* 0x000fe20000004100 */
[----:B------:R-:W-:Y:S01]  /*3e20*/  LOP3.LUT R87, R106, 0xffffff00, RZ, 0xc0, !PT ;  /* 0xffffff006a577812 */ /* 0x000fe200078ec0ff */
[----:B------:R-:W-:Y:S01]  /*3e30*/  @P0 FMUL R126, R126, R3 ;  /* 0x000000037e7e0220 */ /* 0x000fe20000400000 */
[----:B------:R-:W-:Y:S01]  /*3e40*/  LOP3.LUT R106, R104, 0xffffff00, RZ, 0xc0, !PT ;  /* 0xffffff00686a7812 */ /* 0x000fe200078ec0ff */
[----:B------:R-:W-:Y:S01]  /*3e50*/  HADD2.F32 R104, -RZ, R7.H1_H1 ;  /* 0x30000007ff687230 */ /* 0x000fe20000004100 */
[----:B------:R-:W-:Y:S01]  /*3e60*/  F2FP.SATFINITE.E4M3.F32.PACK_AB_MERGE_C R93, RZ, R82, RZ ;  /* 0x00000052ff5d723e */ /* 0x000fe200048070ff */
[----:B------:R-:W-:Y:S01]  /*3e70*/  FMUL R95, R209, R95 ;  /* 0x0000005fd15f7220 */ /* 0x000fe20000400000 */
[----:B------:R-:W-:-:S02]  /*3e80*/  HADD2.F32 R180, -RZ, R5.H0_H0 ;  /* 0x20000005ffb47230 */ /* 0x000fc40000004100 */
[----:B------:R-:W-:Y:S01]  /*3e90*/  @P1 FADD R84, R84, 1 ;  /* 0x3f80000054541421 */ /* 0x000fe20000000000 */
[----:B------:R-:W-:Y:S01]  /*3ea0*/  @P0 FMUL R83, R83, R3 ;  /* 0x0000000353530220 */ /* 0x000fe20000400000 */
[----:B------:R-:W-:Y:S01]  /*3eb0*/  FMUL R199, R209, R199 ;  /* 0x000000c7d1c77220 */ /* 0x000fe20000400000 */
[----:B------:R-:W-:Y:S02]  /*3ec0*/  HADD2.F32 R109, -RZ, R11.H0_H0 ;  /* 0x2000000bff6d7230 */ /* 0x000fe40000004100 */
[----:B------:R-:W-:Y:S01]  /*3ed0*/  @P1 FADD R212, R212, 1 ;  /* 0x3f800000d4d41421 */ /* 0x000fe20000000000 */
[----:B------:R-:W-:Y:S01]  /*3ee0*/  FFMA R244, R201, R244, R124 ;  /* 0x000000f4c9f47223 */ /* 0x000fe2000000007c */
[-C--:B------:R-:W-:Y:S01]  /*3ef0*/  @P0 FMUL R146, R146, R3.reuse ;  /* 0x0000000392920220 */ /* 0x080fe20000400000 */
[-C--:B------:R-:W-:Y:S01]  /*3f00*/  @P0 FMUL R138, R138, R3.reuse ;  /* 0x000000038a8a0220 */ /* 0x080fe20000400000 */
[----:B------:R-:W-:Y:S01]  /*3f10*/  @P0 FMUL R130, R130, R3 ;  /* 0x0000000382820220 */ /* 0x000fe20000400000 */
[----:B------:R-:W-:Y:S01]  /*3f20*/  FMUL R248, R209, R248 ;  /* 0x000000f8d1f87220 */ /* 0x000fe20000400000 */
[----:B------:R-:W-:Y:S01]  /*3f30*/  @P1 FADD R107, R107, 1 ;  /* 0x3f8000006b6b1421 */ /* 0x000fe20000000000 */
[----:B------:R-:W-:-:S02]  /*3f40*/  HADD2.F32 R124, -RZ, R45.H1_H1 ;  /* 0x3000002dff7c7230 */ /* 0x000fc40000004100 */
[-C--:B------:R-:W-:Y:S01]  /*3f50*/  @P0 FMUL R128, R128, R3.reuse ;  /* 0x0000000380800220 */ /* 0x080fe20000400000 */
[----:B------:R-:W-:Y:S01]  /*3f60*/  HADD2.F32 R105, -RZ, R47.H0_H0 ;  /* 0x2000002fff697230 */ /* 0x000fe20000004100 */
[----:B------:R-:W-:Y:S01]  /*3f70*/  LOP3.LUT R93, R87, 0xffff, R93, 0xf8, !PT ;  /* 0x0000ffff575d7812 */ /* 0x000fe200078ef85d */
[----:B------:R-:W-:Y:S01]  /*3f80*/  FFMA R82, R95, R84, R104 ;  /* 0x000000545f527223 */ /* 0x000fe20000000068 */
[----:B------:R-:W-:Y:S01]  /*3f90*/  F2FP.SATFINITE.E4M3.F32.PACK_AB_MERGE_C R126, RZ, R126, RZ ;  /* 0x0000007eff7e723e */ /* 0x000fe200048070ff */
[----:B------:R-:W-:Y:S01]  /*3fa0*/  FFMA R212, R199, R212, R180 ;  /* 0x000000d4c7d47223 */ /* 0x000fe200000000b4 */
[----:B------:R-:W-:Y:S01]  /*3fb0*/  @P0 FMUL R112, R112, R3 ;  /* 0x0000000370700220 */ /* 0x000fe20000400000 */
[----:B------:R-:W-:Y:S01]  /*3fc0*/  LOP3.LUT R95, R94, 0xffffff00, RZ, 0xc0, !PT ;  /* 0xffffff005e5f7812 */ /* 0x000fe200078ec0ff */
[----:B------:R-:W-:Y:S01]  /*3fd0*/  FFMA R248, R248, R107, R109 ;  /* 0x0000006bf8f87223 */ /* 0x000fe2000000006d */
[----:B------:R-:W-:Y:S01]  /*3fe0*/  F2FP.SATFINITE.E4M3.F32.PACK_AB_MERGE_C R84, RZ, R83, RZ ;  /* 0x00000053ff54723e */ /* 0x000fe200048070ff */
[----:B------:R-:W-:Y:S01]  /*3ff0*/  HADD2.F32 R180, -RZ, R5.H1_H1 ;  /* 0x30000005ffb47230 */ /* 0x000fe20000004100 */
[----:B------:R-:W-:Y:S01]  /*4000*/  F2FP.SATFINITE.E4M3.F32.PACK_AB_MERGE_C R146, RZ, R146, RZ ;  /* 0x00000092ff92723e */ /* 0x000fe200048070ff */
[-C--:B------:R-:W-:Y:S01]  /*4010*/  @P0 FMUL R116, R116, R3.reuse ;  /* 0x0000000374740220 */ /* 0x080fe20000400000 */
[----:B------:R-:W-:Y:S01]  /*4020*/  F2FP.SATFINITE.E4M3.F32.PACK_AB_MERGE_C R138, RZ, R138, RZ ;  /* 0x0000008aff8a723e */ /* 0x000fe200048070ff */
[----:B------:R-:W-:Y:S01]  /*4030*/  @P0 FMUL R80, R80, R3 ;  /* 0x0000000350500220 */ /* 0x000fe20000400000 */
[----:B------:R-:W-:Y:S01]  /*4040*/  F2FP.SATFINITE.E4M3.F32.PACK_AB_MERGE_C R130, RZ, R130, RZ ;  /* 0x00000082ff82723e */ /* 0x000fe200048070ff */
[----:B------:R-:W-:Y:S01]  /*4050*/  FMUL R203, R209, R203 ;  /* 0x000000cbd1cb7220 */ /* 0x000fe20000400000 */
[----:B------:R-:W-:-:S02]  /*4060*/  HADD2.F32 R107, -RZ, R7.H0_H0 ;  /* 0x20000007ff6b7230 */ /* 0x000fc40000004100 */
[----:B------:R-:W-:Y:S01]  /*4070*/  @P1 FADD R124, R124, 1 ;  /* 0x3f8000007c7c1421 */ /* 0x000fe20000000000 */
[-C--:B------:R-:W-:Y:S01]  /*4080*/  @P0 FMUL R156, R156, R3.reuse ;  /* 0x000000039c9c0220 */ /* 0x080fe20000400000 */
[----:B------:R-:W-:Y:S01]  /*4090*/  @P0 FMUL R158, R158, R3 ;  /* 0x000000039e9e0220 */ /* 0x000fe20000400000 */
[----:B------:R-:W-:Y:S01]  /*40a0*/  PRMT R126, R126, 0x7104, RZ ;  /* 0x000071047e7e7816 */ /* 0x000fe200000000ff */
[----:B------:R-:W-:Y:S01]  /*40b0*/  FMUL R205, R209, R205 ;  /* 0x000000cdd1cd7220 */ /* 0x000fe20000400000 */
[----:B------:R-:W-:Y:S01]  /*40c0*/  LOP3.LUT R93, R93, 0xff, RZ, 0xc0, !PT ;  /* 0x000000ff5d5d7812 */ /* 0x000fe200078ec0ff */
[----:B------:R-:W-:Y:S01]  /*40d0*/  @P1 FADD R105, R105, 1 ;  /* 0x3f80000069691421 */ /* 0x000fe20000000000 */
[----:B------:R-:W-:Y:S01]  /*40e0*/  F2FP.SATFINITE.E4M3.F32.PACK_AB_MERGE_C R128, RZ, R128, RZ ;  /* 0x00000080ff80723e */ /* 0x000fe200048070ff */
[-C--:B------:R-:W-:Y:S01]  /*40f0*/  @P0 FMUL R81, R81, R3.reuse ;  /* 0x0000000351510220 */ /* 0x080fe20000400000 */
[-C--:B------:R-:W-:Y:S01]  /*4100*/  @P0 FMUL R132, R132, R3.reuse ;  /* 0x0000000384840220 */ /* 0x080fe20000400000 */
[-C--:B------:R-:W-:Y:S01]  /*4110*/  @P0 FMUL R134, R134, R3.reuse ;  /* 0x0000000386860220 */ /* 0x080fe20000400000 */
[----:B------:R-:W-:Y:S01]  /*4120*/  LOP3.LUT R84, R95, 0xffff, R84, 0xf8, !PT ;  /* 0x0000ffff5f547812 */ /* 0x000fe200078ef854 */
[-C--:B------:R-:W-:Y:S01]  /*4130*/  @P0 FMUL R172, R172, R3.reuse ;  /* 0x00000003acac0220 */ /* 0x080fe20000400000 */
[-C--:B------:R-:W-:Y:S01]  /*4140*/  @P0 FMUL R174, R174, R3.reuse ;  /* 0x00000003aeae0220 */ /* 0x080fe20000400000 */
[----:B------:R-:W-:Y:S01]  /*4150*/  F2FP.SATFINITE.E4M3.F32.PACK_AB_MERGE_C R112, RZ, R112, RZ ;  /* 0x00000070ff70723e */ /* 0x000fe200048070ff */
[-C--:B------:R-:W-:Y:S01]  /*4160*/  @P0 FMUL R164, R164, R3.reuse ;  /* 0x00000003a4a40220 */ /* 0x080fe20000400000 */
[-C--:B------:R-:W-:Y:S01]  /*4170*/  @P0 FMUL R103, R103, R3.reuse ;  /* 0x0000000367670220 */ /* 0x080fe20000400000 */
[----:B------:R-:W-:Y:S01]  /*4180*/  SHF.L.U32 R138, R138, 0x8, RZ ;  /* 0x000000088a8a7819 */ /* 0x000fe200000006ff */
[----:B------:R-:W-:Y:S01]  /*4190*/  FFMA R124, R203, R124, R180 ;  /* 0x0000007ccb7c7223 */ /* 0x000fe200000000b4 */
[----:B------:R-:W-:Y:S01]  /*41a0*/  LOP3.LUT R95, R146, 0xff, RZ, 0xc0, !PT ;  /* 0x000000ff925f7812 */ /* 0x000fe200078ec0ff */
[-C--:B------:R-:W-:Y:S01]  /*41b0*/  @P0 FMUL R196, R196, R3.reuse ;  /* 0x00000003c4c40220 */ /* 0x080fe20000400000 */
[----:B------:R-:W-:Y:S01]  /*41c0*/  LOP3.LUT R130, R130, 0xffff, RZ, 0xc0, !PT ;  /* 0x0000ffff82827812 */ /* 0x000fe200078ec0ff */
[-C--:B------:R-:W-:Y:S01]  /*41d0*/  @P0 FMUL R101, R101, R3.reuse ;  /* 0x0000000365650220 */ /* 0x080fe20000400000 */
[----:B------:R-:W-:Y:S01]  /*41e0*/  F2FP.SATFINITE.E4M3.F32.PACK_AB_MERGE_C R116, RZ, R116, RZ ;  /* 0x00000074ff74723e */ /* 0x000fe200048070ff */
[-C--:B------:R-:W-:Y:S01]  /*41f0*/  @P0 FMUL R188, R188, R3.reuse ;  /* 0x00000003bcbc0220 */ /* 0x080fe20000400000 */
[----:B------:R-:W-:Y:S01]  /*4200*/  F2FP.SATFINITE.E4M3.F32.PACK_AB_MERGE_C R80, RZ, R80, RZ ;  /* 0x00000050ff50723e */ /* 0x000fe200048070ff */
[----:B------:R-:W-:Y:S01]  /*4210*/  @P0 FMUL R190, R190, R3 ;  /* 0x00000003bebe0220 */ /* 0x000fe20000400000 */
[----:B------:R-:W-:Y:S01]  /*4220*/  LOP3.LUT R243, R93, 0xff00, R126, 0xf8, !PT ;  /* 0x0000ff005df37812 */ /* 0x000fe200078ef87e */
[----:B------:R-:W-:Y:S01]  /*4230*/  FFMA R180, R205, R105, R107 ;  /* 0x00000069cdb47223 */ /* 0x000fe2000000006b */
        /* <DEDUP_REMOVED lines=36> */
[----:B------:R-:W-:Y:S01]  /*4480*/  LOP3.LUT R100, R100, 0xffffff00, RZ, 0xc0, !PT ;  /* 0xffffff0064647812 */ /* 0x000fe200078ec0ff */
        /* <DEDUP_REMOVED lines=43> */
[----:B------:R-:W-:Y:S01]  /*4740*/  LOP3.LUT R243, R243, R130, RZ, 0xfc, !PT ;  /* 0x00000082f3f37212 */ /* 0x000fe200078efcff */
[-C--:B------:R-:W-:Y:S01]  /*4750*/  @P0 FMUL R250, R250, R3.reuse ;  /* 0x00000003fafa0220 */ /* 0x080fe20000400000 */
[----:B------:R-:W-:Y:S01]  /*4760*/  LOP3.LUT R87, R100, 0xffff, R87, 0xf8, !PT ;  /* 0x0000ffff64577812 */ /* 0x000fe200078ef857 */
[----:B------:R-:W0:Y:S01]  /*4770*/  LDC.64 R130, c[0x0][0x3c8] ;  /* 0x0000f200ff827b82 */ /* 0x000e220000000a00 */
        /* <DEDUP_REMOVED lines=30> */
[----:B------:R-:W-:Y:S01]  /*4960*/  LOP3.LUT R81, R90, 0xffff, R81, 0xf8, !PT ;  /* 0x0000ffff5a517812 */ /* 0x000fe200078ef851 */
[----:B------:R-:W-:Y:S01]  /*4970*/  @P0 FMUL R242, R242, R3 ;  /* 0x00000003f2f20220 */ /* 0x000fe20000400000 */
[----:B------:R-:W-:-:S02]  /*4980*/  LOP3.LUT R105, R236, 0xff, RZ, 0xc0, !PT ;  /* 0x000000ffec697812 */ /* 0x000fc400078ec0ff */
[----:B------:R-:W-:Y:S02]  /*4990*/  SHF.L.U32 R238, R238, 0x8, RZ ;  /* 0x00000008eeee7819 */ /* 0x000fe400000006ff */
[----:B------:R-:W-:Y:S02]  /*49a0*/  PRMT R166, R166, 0x7104, RZ ;  /* 0x00007104a6a67816 */ /* 0x000fe400000000ff */
[----:B------:R-:W-:Y:S02]  /*49b0*/  LOP3.LUT R91, R91, 0xff, RZ, 0xc0, !PT ;  /* 0x000000ff5b5b7812 */ /* 0x000fe400078ec0ff */
[----:B------:R-:W-:Y:S02]  /*49c0*/  F2FP.SATFINITE.E4M3.F32.PACK_AB_MERGE_C R228, RZ, R228, RZ ;  /* 0x000000e4ffe4723e */ /* 0x000fe400048070ff */
[----:B------:R-:W-:Y:S02]  /*49d0*/  LOP3.LUT R109, R95, 0xffff, R190, 0xf8, !PT ;  /* 0x0000ffff5f6d7812 */ /* 0x000fe400078ef8be */
[----:B------:R-:W-:-:S02]  /*49e0*/  SHF.L.U32 R192, R192, 0x10, RZ ;  /* 0x00000010c0c07819 */ /* 0x000fc400000006ff */
[----:B------:R-:W-:Y:S02]  /*49f0*/  PRMT R198, R198, 0x7104, RZ ;  /* 0x00007104c6c67816 */ /* 0x000fe400000000ff */
[----:B------:R-:W-:Y:S02]  /*4a00*/  LOP3.LUT R87, R87, 0xff, RZ, 0xc0, !PT ;  /* 0x000000ff57577812 */ /* 0x000fe400078ec0ff */
[----:B------:R-:W-:Y:S02]  /*4a10*/  LOP3.LUT R103, R103, 0xffff, R222, 0xf8, !PT ;  /* 0x0000ffff67677812 */ /* 0x000fe400078ef8de */
[----:B------:R-:W-:Y:S02]  /*4a20*/  SHF.L.U32 R224, R224, 0x10, RZ ;  /* 0x00000010e0e07819 */ /* 0x000fe400000006ff */
[----:B------:R-:W-:Y:S02]  /*4a30*/  LOP3.LUT R226, R226, 0xffff, RZ, 0xc0, !PT ;  /* 0x0000ffffe2e27812 */ /* 0x000fe400078ec0ff */
[----:B------:R-:W-:-:S02]  /*4a40*/  LOP3.LUT R89, R106, 0xffff, R89, 0xf8, !PT ;  /* 0x0000ffff6a597812 */ /* 0x000fc400078ef859 */
[----:B------:R-:W-:Y:S02]  /*4a50*/  LOP3.LUT R107, R101, 0xffff, R206, 0xf8, !PT ;  /* 0x0000ffff656b7812 */ /* 0x000fe400078ef8ce */
[----:B------:R-:W-:Y:S02]  /*4a60*/  F2FP.SATFINITE.E4M3.F32.PACK_AB_MERGE_C R144, RZ, R144, RZ ;  /* 0x00000090ff90723e */ /* 0x000fe400048070ff */
[----:B------:R-:W-:Y:S02]  /*4a70*/  F2FP.SATFINITE.E4M3.F32.PACK_AB_MERGE_C R160, RZ, R160, RZ ;  /* 0x000000a0ffa0723e */ /* 0x000fe400048070ff */
[----:B------:R-:W-:Y:S02]  /*4a80*/  F2FP.SATFINITE.E4M3.F32.PACK_AB_MERGE_C R176, RZ, R176, RZ ;  /* 0x000000b0ffb0723e */ /* 0x000fe400048070ff */
[----:B------:R-:W-:Y:S02]  /*4a90*/  F2FP.SATFINITE.E4M3.F32.PACK_AB_MERGE_C R162, RZ, R162, RZ ;  /* 0x000000a2ffa2723e */ /* 0x000fe400048070ff */
[----:B------:R-:W-:-:S02]  /*4aa0*/  F2FP.SATFINITE.E4M3.F32.PACK_AB_MERGE_C R178, RZ, R178, RZ ;  /* 0x000000b2ffb2723e */ /* 0x000fc400048070ff */
[----:B------:R-:W-:Y:S02]  /*4ab0*/  F2FP.SATFINITE.E4M3.F32.PACK_AB_MERGE_C R194, RZ, R194, RZ ;  /* 0x000000c2ffc2723e */ /* 0x000fe400048070ff */
[----:B------:R-:W-:Y:S02]  /*4ac0*/  LOP3.LUT R86, R86, 0xffffff00, RZ, 0xc0, !PT ;  /* 0xffffff0056567812 */ /* 0x000fe400078ec0ff */
[----:B------:R-:W-:Y:S02]  /*4ad0*/  F2FP.SATFINITE.E4M3.F32.PACK_AB_MERGE_C R85, RZ, R85, RZ ;  /* 0x00000055ff55723e */ /* 0x000fe400048070ff */
[----:B------:R-:W-:Y:S02]  /*4ae0*/  LOP3.LUT R83, R92, 0xffff, R83, 0xf8, !PT ;  /* 0x0000ffff5c537812 */ /* 0x000fe400078ef853 */
[----:B------:R-:W-:Y:S02]  /*4af0*/  LOP3.LUT R101, R105, 0xffff, R238, 0xf8, !PT ;  /* 0x0000ffff69657812 */ /* 0x000fe400078ef8ee */
[----:B------:R-:W-:-:S02]  /*4b00*/  F2FP.SATFINITE.E4M3.F32.PACK_AB_MERGE_C R252, RZ, R252, RZ ;  /* 0x000000fcfffc723e */ /* 0x000fc400048070ff */
[----:B------:R-:W-:Y:S02]  /*4b10*/  F2FP.SATFINITE.E4M3.F32.PACK_AB_MERGE_C R244, RZ, R244, RZ ;  /* 0x000000f4fff4723e */ /* 0x000fe400048070ff */
[----:B------:R-:W-:Y:S02]  /*4b20*/  F2FP.SATFINITE.E4M3.F32.PACK_AB_MERGE_C R110, RZ, R110, RZ ;  /* 0x0000006eff6e723e */ /* 0x000fe400048070ff */
[----:B------:R-:W-:Y:S02]  /*4b30*/  LOP3.LUT R251, R91, 0xff00, R166, 0xf8, !PT ;  /* 0x0000ff005bfb7812 */ /* 0x000fe400078ef8a6 */
[----:B------:R-:W-:Y:S02]  /*4b40*/  F2FP.SATFINITE.E4M3.F32.PACK_AB_MERGE_C R246, RZ, R246, RZ ;  /* 0x000000f6fff6723e */ /* 0x000fe400048070ff */
[----:B------:R-:W-:Y:S02]  /*4b50*/  PRMT R228, R228, 0x7104, RZ ;  /* 0x00007104e4e47816 */ /* 0x000fe400000000ff */
[----:B------:R-:W-:-:S02]  /*4b60*/  LOP3.LUT R81, R81, 0xff, RZ, 0xc0, !PT ;  /* 0x000000ff51517812 */ /* 0x000fc400078ec0ff */
[----:B------:R-:W-:Y:S02]  /*4b70*/  F2FP.SATFINITE.E4M3.F32.PACK_AB_MERGE_C R180, RZ, R180, RZ ;  /* 0x000000b4ffb4723e */ /* 0x000fe400048070ff */
[----:B------:R-:W-:Y:S02]  /*4b80*/  F2FP.SATFINITE.E4M3.F32.PACK_AB_MERGE_C R82, RZ, R82, RZ ;  /* 0x00000052ff52723e */ /* 0x000fe400048070ff */
[----:B------:R-:W-:Y:S02]  /*4b90*/  LOP3.LUT R105, R109, 0xff0000, R192, 0xf8, !PT ;  /* 0x00ff00006d697812 */ /* 0x000fe400078ef8c0 */
[----:B------:R-:W-:Y:S02]  /*4ba0*/  LOP3.LUT R91, R87, 0xff00, R198, 0xf8, !PT ;  /* 0x0000ff00575b7812 */ /* 0x000fe400078ef8c6 */
[----:B------:R-:W-:Y:S02]  /*4bb0*/  F2FP.SATFINITE.E4M3.F32.PACK_AB_MERGE_C R182, RZ, R182, RZ ;  /* 0x000000b6ffb6723e */ /* 0x000fe400048070ff */
[----:B------:R-:W-:-:S02]  /*4bc0*/  LOP3.LUT R87, R103, 0xff0000, R224, 0xf8, !PT ;  /* 0x00ff000067577812 */ /* 0x000fc400078ef8e0 */
[----:B------:R-:W-:Y:S02]  /*4bd0*/  SHF.L.U32 R226, R226, 0x18, RZ ;  /* 0x00000018e2e27819 */ /* 0x000fe400000006ff */
[----:B------:R-:W-:Y:S02]  /*4be0*/  LOP3.LUT R109, R2, 0x7f, RZ, 0xc0, !PT ;  /* 0x0000007f026d7812 */ /* 0x000fe400078ec0ff */
[----:B------:R-:W-:Y:S02]  /*4bf0*/  F2FP.SATFINITE.E4M3.F32.PACK_AB_MERGE_C R0, RZ, R0, RZ ;  /* 0x00000000ff00723e */ /* 0x000fe400048070ff */
[----:B------:R-:W-:Y:S02]  /*4c00*/  F2FP.SATFINITE.E4M3.F32.PACK_AB_MERGE_C R120, RZ, R120, RZ ;  /* 0x00000078ff78723e */ /* 0x000fe400048070ff */
[----:B------:R-:W-:Y:S02]  /*4c10*/  PRMT R144, R144, 0x7104, RZ ;  /* 0x0000710490907816 */ /* 0x000fe400000000ff */
[----:B------:R-:W-:-:S02]  /*4c20*/  LOP3.LUT R89, R89, 0xff, RZ, 0xc0, !PT ;  /* 0x000000ff59597812 */ /* 0x000fc400078ec0ff */
[----:B------:R-:W-:Y:S02]  /*4c30*/  SHF.L.U32 R160, R160, 0x10, RZ ;  /* 0x00000010a0a07819 */ /* 0x000fe400000006ff */
[----:B------:R-:W-:Y:S02]  /*4c40*/  SHF.L.U32 R176, R176, 0x10, RZ ;  /* 0x00000010b0b07819 */ /* 0x000fe400000006ff */
[----:B------:R-:W-:Y:S02]  /*4c50*/  F2FP.SATFINITE.E4M3.F32.PACK_AB_MERGE_C R208, RZ, R208, RZ ;  /* 0x000000d0ffd0723e */ /* 0x000fe400048070ff */
[----:B------:R-:W-:Y:S02]  /*4c60*/  F2FP.SATFINITE.E4M3.F32.PACK_AB_MERGE_C R122, RZ, R122, RZ ;  /* 0x0000007aff7a723e */ /* 0x000fe400048070ff */
[----:B------:R-:W-:Y:S02]  /*4c70*/  LOP3.LUT R162, R162, 0xffff, RZ, 0xc0, !PT ;  /* 0x0000ffffa2a27812 */ /* 0x000fe400078ec0ff */
[----:B------:R-:W-:-:S02]  /*4c80*/  LOP3.LUT R178, R178, 0xffff, RZ, 0xc0, !PT ;  /* 0x0000ffffb2b27812 */ /* 0x000fc400078ec0ff */
[----:B------:R-:W-:Y:S02]  /*4c90*/  LOP3.LUT R194, R194, 0xffff, RZ, 0xc0, !PT ;  /* 0x0000ffffc2c27812 */ /* 0x000fe400078ec0ff */
[----:B------:R-:W-:Y:S02]  /*4ca0*/  LOP3.LUT R85, R86, 0xffff, R85, 0xf8, !PT ;  /* 0x0000ffff56557812 */ /* 0x000fe400078ef855 */
[----:B------:R-:W-:Y:S02]  /*4cb0*/  LOP3.LUT R95, R252, 0xff, RZ, 0xc0, !PT ;  /* 0x000000fffc5f7812 */ /* 0x000fe400078ec0ff */
[----:B------:R-:W-:Y:S02]  /*4cc0*/  SHF.L.U32 R244, R244, 0x8, RZ ;  /* 0x00000008f4f47819 */ /* 0x000fe400000006ff */
[----:B------:R-:W-:Y:S02]  /*4cd0*/  PRMT R110, R110, 0x7104, RZ ;  /* 0x000071046e6e7816 */ /* 0x000fe400000000ff */
[----:B------:R-:W-:-:S02]  /*4ce0*/  LOP3.LUT R209, R112, 0xff, RZ, 0xc0, !PT ;  /* 0x000000ff70d17812 */ /* 0x000fc400078ec0ff */
[----:B------:R-:W-:Y:S02]  /*4cf0*/  F2FP.SATFINITE.E4M3.F32.PACK_AB_MERGE_C R214, RZ, R214, RZ ;  /* 0x000000d6ffd6723e */ /* 0x000fe400048070ff */
[----:B------:R-:W-:Y:S02]  /*4d00*/  F2FP.SATFINITE.E4M3.F32.PACK_AB_MERGE_C R230, RZ, R230, RZ ;  /* 0x000000e6ffe6723e */ /* 0x000fe400048070ff */
[----:B------:R-:W-:Y:S02]  /*4d10*/  F2FP.SATFINITE.E4M3.F32.PACK_AB_MERGE_C R212, RZ, R212, RZ ;  /* 0x000000d4ffd4723e */ /* 0x000fe400048070ff */
        /* <DEDUP_REMOVED lines=8> */
[----:B------:R-:W-:-:S02]  /*4da0*/  SHF.L.U32 R180, R180, 0x10, RZ ;  /* 0x00000010b4b47819 */ /* 0x000fc400000006ff */
[----:B------:R-:W-:Y:S02]  /*4db0*/  F2FP.SATFINITE.E4M3.F32.PACK_AB_MERGE_C R154, RZ, R154, RZ ;  /* 0x0000009aff9a723e */ /* 0x000fe400048070ff */
[----:B------:R-:W-:Y:S02]  /*4dc0*/  F2FP.SATFINITE.E4M3.F32.PACK_AB_MERGE_C R250, RZ, R250, RZ ;  /* 0x000000fafffa723e */ /* 0x000fe400048070ff */
[----:B------:R-:W-:Y:S02]  /*4dd0*/  LOP3.LUT R82, R82, 0xffff, RZ, 0xc0, !PT ;  /* 0x0000ffff52527812 */ /* 0x000fe400078ec0ff */
[----:B------:R-:W-:Y:S02]  /*4de0*/  F2FP.SATFINITE.E4M3.F32.PACK_AB_MERGE_C R108, RZ, R108, RZ ;  /* 0x0000006cff6c723e */ /* 0x000fe400048070ff */
[----:B------:R-:W-:Y:S02]  /*4df0*/  F2FP.SATFINITE.E4M3.F32.PACK_AB_MERGE_C R168, RZ, R168, RZ ;  /* 0x000000a8ffa8723e */ /* 0x000fe400048070ff */
[----:B------:R-:W-:-:S02]  /*4e00*/  F2FP.SATFINITE.E4M3.F32.PACK_AB_MERGE_C R170, RZ, R170, RZ ;  /* 0x000000aaffaa723e */ /* 0x000fc400048070ff */
[----:B------:R-:W-:Y:S02]  /*4e10*/  PRMT R182, R182, 0x7104, RZ ;  /* 0x00007104b6b67816 */ /* 0x000fe400000000ff */
[----:B------:R-:W-:Y:S02]  /*4e20*/  LOP3.LUT R111, R88, 0xff, RZ, 0xc0, !PT ;  /* 0x000000ff586f7812 */ /* 0x000fe400078ec0ff */
[----:B------:R-:W-:Y:S02]  /*4e30*/  F2FP.SATFINITE.E4M3.F32.PACK_AB_MERGE_C R184, RZ, R184, RZ ;  /* 0x000000b8ffb8723e */ /* 0x000fe400048070ff */
[----:B------:R-:W-:Y:S01]  /*4e40*/  LOP3.LUT R94, R87, 0xff000000, R226, 0xf8, !PT ;  /* 0xff000000575e7812 */ /* 0x000fe200078ef8e2 */
[----:B------:R-:W-:Y:S01]  /*4e50*/  IMAD R87, R96, 0x500, R109 ;  /* 0x0000050060577824 */ /* 0x000fe200078e026d */
[----:B------:R-:W-:Y:S02]  /*4e60*/  F2FP.SATFINITE.E4M3.F32.PACK_AB_MERGE_C R186, RZ, R186, RZ ;  /* 0x000000baffba723e */ /* 0x000fe400048070ff */
[----:B------:R-:W-:-:S02]  /*4e70*/  SHF.L.U32 R0, R0, 0x10, RZ ;  /* 0x0000001000007819 */ /* 0x000fc400000006ff */
[----:B------:R-:W-:Y:S02]  /*4e80*/  SHF.L.U32 R120, R120, 0x10, RZ ;  /* 0x0000001078787819 */ /* 0x000fe400000006ff */
[----:B------:R-:W-:Y:S02]  /*4e90*/  LOP3.LUT R249, R89, 0xff00, R144, 0xf8, !PT ;  /* 0x0000ff0059f97812 */ /* 0x000fe400078ef890 */
[----:B------:R-:W-:Y:S02]  /*4ea0*/  LOP3.LUT R115, R115, 0xff0000, R160, 0xf8, !PT ;  /* 0x00ff000073737812 */ /* 0x000fe400078ef8a0 */
[----:B------:R-:W-:Y:S02]  /*4eb0*/  LOP3.LUT R113, R113, 0xff0000, R176, 0xf8, !PT ;  /* 0x00ff000071717812 */ /* 0x000fe400078ef8b0 */
[----:B------:R-:W-:Y:S02]  /*4ec0*/  SHF.L.U32 R208, R208, 0x10, RZ ;  /* 0x00000010d0d07819 */ /* 0x000fe400000006ff */
[----:B------:R-:W-:-:S02]  /*4ed0*/  LOP3.LUT R122, R122, 0xffff, RZ, 0xc0, !PT ;  /* 0x0000ffff7a7a7812 */ /* 0x000fc400078ec0ff */
[----:B------:R-:W-:Y:S02]  /*4ee0*/  SHF.L.U32 R162, R162, 0x18, RZ ;  /* 0x00000018a2a27819 */ /* 0x000fe400000006ff */
[----:B------:R-:W-:Y:S02]  /*4ef0*/  SHF.L.U32 R178, R178, 0x18, RZ ;  /* 0x00000018b2b27819 */ /* 0x000fe400000006ff */
[----:B------:R-:W-:Y:S02]  /*4f00*/  F2FP.SATFINITE.E4M3.F32.PACK_AB_MERGE_C R200, RZ, R200, RZ ;  /* 0x000000c8ffc8723e */ /* 0x000fe400048070ff */
[----:B------:R-:W-:Y:S02]  /*4f10*/  SHF.L.U32 R194, R194, 0x18, RZ ;  /* 0x00000018c2c27819 */ /* 0x000fe400000006ff */
[----:B------:R-:W-:Y:S02]  /*4f20*/  F2FP.SATFINITE.E4M3.F32.PACK_AB_MERGE_C R202, RZ, R202, RZ ;  /* 0x000000caffca723e */ /* 0x000fe400048070ff */
[----:B------:R-:W-:-:S02]  /*4f30*/  LOP3.LUT R95, R95, 0xffff, R244, 0xf8, !PT ;  /* 0x0000ffff5f5f7812 */ /* 0x000fc400078ef8f4 */
[----:B------:R-:W-:Y:S02]  /*4f40*/  LOP3.LUT R209, R209, 0xff00, R110, 0xf8, !PT ;  /* 0x0000ff00d1d17812 */ /* 0x000fe400078ef86e */
[----:B------:R-:W-:Y:S02]  /*4f50*/  F2FP.SATFINITE.E4M3.F32.PACK_AB_MERGE_C R136, RZ, R136, RZ ;  /* 0x00000088ff88723e */ /* 0x000fe400048070ff */
[----:B------:R-:W-:Y:S02]  /*4f60*/  PRMT R214, R214, 0x7104, RZ ;  /* 0x00007104d6d67816 */ /* 0x000fe400000000ff */
[----:B------:R-:W-:Y:S02]  /*4f70*/  LOP3.LUT R89, R84, 0xff, RZ, 0xc0, !PT ;  /* 0x000000ff54597812 */ /* 0x000fe400078ec0ff */
[----:B------:R-:W-:Y:S02]  /*4f80*/  PRMT R230, R230, 0x7104, RZ ;  /* 0x00007104e6e67816 */ /* 0x000fe400000000ff */
[----:B------:R-:W-:-:S02]  /*4f90*/  LOP3.LUT R85, R85, 0xff, RZ, 0xc0, !PT ;  /* 0x000000ff55557812 */ /* 0x000fc400078ec0ff */
[----:B------:R-:W-:Y:S02]  /*4fa0*/  SHF.L.U32 R212, R212, 0x10, RZ ;  /* 0x00000010d4d47819 */ /* 0x000fe400000006ff */
[----:B------:R-:W-:Y:S02]  /*4fb0*/  LOP3.LUT R83, R83, 0xff00, R246, 0xf8, !PT ;  /* 0x0000ff0053537812 */ /* 0x000fe400078ef8f6 */
[----:B------:R-:W-:Y:S02]  /*4fc0*/  SHF.L.U32 R118, R118, 0x10, RZ ;  /* 0x0000001076767819 */ /* 0x000fe400000006ff */
[----:B------:R-:W-:Y:S02]  /*4fd0*/  F2FP.SATFINITE.E4M3.F32.PACK_AB_MERGE_C R140, RZ, R140, RZ ;  /* 0x0000008cff8c723e */ /* 0x000fe400048070ff */
[----:B------:R-:W-:Y:S02]  /*4fe0*/  SHF.L.U32 R152, R152, 0x10, RZ ;  /* 0x0000001098987819 */ /* 0x000fe400000006ff */
[----:B------:R-:W-:-:S02]  /*4ff0*/  F2FP.SATFINITE.E4M3.F32.PACK_AB_MERGE_C R216, RZ, R216, RZ ;  /* 0x000000d8ffd8723e */ /* 0x000fc400048070ff */
[----:B------:R-:W-:Y:S02]  /*5000*/  F2FP.SATFINITE.E4M3.F32.PACK_AB_MERGE_C R232, RZ, R232, RZ ;  /* 0x000000e8ffe8723e */ /* 0x000fe400048070ff */
[----:B------:R-:W-:Y:S02]  /*5010*/  SHF.L.U32 R248, R248, 0x10, RZ ;  /* 0x00000010f8f87819 */ /* 0x000fe400000006ff */
[----:B------:R-:W-:Y:S02]  /*5020*/  LOP3.LUT R124, R124, 0xffff, RZ, 0xc0, !PT ;  /* 0x0000ffff7c7c7812 */ /* 0x000fe400078ec0ff */
[----:B------:R-:W-:Y:S02]  /*5030*/  LOP3.LUT R114, R114, 0xffff, RZ, 0xc0, !PT ;  /* 0x0000ffff72727812 */ /* 0x000fe400078ec0ff */
[----:B------:R-:W-:Y:S02]  /*5040*/  LOP3.LUT R81, R81, 0xff0000, R180, 0xf8, !PT ;  /* 0x00ff000051517812 */ /* 0x000fe400078ef8b4 */
[----:B------:R-:W-:-:S02]  /*5050*/  LOP3.LUT R154, R154, 0xffff, RZ, 0xc0, !PT ;  /* 0x0000ffff9a9a7812 */ /* 0x000fc400078ec0ff */
[----:B------:R-:W-:Y:S02]  /*5060*/  F2FP.SATFINITE.E4M3.F32.PACK_AB_MERGE_C R218, RZ, R218, RZ ;  /* 0x000000daffda723e */ /* 0x000fe400048070ff */
[----:B------:R-:W-:Y:S02]  /*5070*/  F2FP.SATFINITE.E4M3.F32.PACK_AB_MERGE_C R234, RZ, R234, RZ ;  /* 0x000000eaffea723e */ /* 0x000fe400048070ff */
[----:B------:R-:W-:Y:S02]  /*5080*/  LOP3.LUT R250, R250, 0xffff, RZ, 0xc0, !PT ;  /* 0x0000fffffafa7812 */ /* 0x000fe400078ec0ff */
[----:B------:R-:W-:Y:S02]  /*5090*/  SHF.L.U32 R82, R82, 0x18, RZ ;  /* 0x0000001852527819 */ /* 0x000fe400000006ff */
[----:B------:R-:W-:Y:S02]  /*50a0*/  LOP3.LUT R108, R108, 0xffff, RZ, 0xc0, !PT ;  /* 0x0000ffff6c6c7812 */ /* 0x000fe400078ec0ff */
[----:B------:R-:W-:-:S02]  /*50b0*/  SHF.L.U32 R168, R168, 0x10, RZ ;  /* 0x00000010a8a87819 */ /* 0x000fc400000006ff */
[----:B------:R-:W-:Y:S02]  /*50c0*/  LOP3.LUT R170, R170, 0xffff, RZ, 0xc0, !PT ;  /* 0x0000ffffaaaa7812 */ /* 0x000fe400078ec0ff */
[----:B------:R-:W-:Y:S02]  /*50d0*/  LOP3.LUT R111, R111, 0xff00, R182, 0xf8, !PT ;  /* 0x0000ff006f6f7812 */ /* 0x000fe400078ef8b6 */
[----:B------:R-:W-:Y:S02]  /*50e0*/  SHF.L.U32 R184, R184, 0x10, RZ ;  /* 0x00000010b8b87819 */ /* 0x000fe400000006ff */
[----:B------:R-:W-:Y:S02]  /*50f0*/  LOP3.LUT R186, R186, 0xffff, RZ, 0xc0, !PT ;  /* 0x0000ffffbaba7812 */ /* 0x000fe400078ec0ff */
[----:B------:R-:W-:Y:S02]  /*5100*/  LOP3.LUT R121, R121, 0xff0000, R0, 0xf8, !PT ;  /* 0x00ff000079797812 */ /* 0x000fe400078ef800 */
[----:B------:R-:W-:-:S02]  /*5110*/  LOP3.LUT R119, R119, 0xff0000, R120, 0xf8, !PT ;  /* 0x00ff000077777812 */ /* 0x000fc400078ef878 */
[----:B------:R-:W-:Y:S02]  /*5120*/  LOP3.LUT R93, R107, 0xff0000, R208, 0xf8, !PT ;  /* 0x00ff00006b5d7812 */ /* 0x000fe400078ef8d0 */
[----:B------:R-:W-:Y:S02]  /*5130*/  SHF.L.U32 R122, R122, 0x18, RZ ;  /* 0x000000187a7a7819 */ /* 0x000fe400000006ff */
[----:B------:R-:W-:Y:S02]  /*5140*/  LOP3.LUT R84, R115, 0xff000000, R162, 0xf8, !PT ;  /* 0xff00000073547812 */ /* 0x000fe400078ef8a2 */
[----:B------:R-:W-:Y:S02]  /*5150*/  LOP3.LUT R88, R113, 0xff000000, R178, 0xf8, !PT ;  /* 0xff00000071587812 */ /* 0x000fe400078ef8b2 */
[----:B------:R-:W-:Y:S02]  /*5160*/  F2FP.SATFINITE.E4M3.F32.PACK_AB_MERGE_C R210, RZ, R210, RZ ;  /* 0x000000d2ffd2723e */ /* 0x000fe400048070ff */
[----:B------:R-:W-:-:S02]  /*5170*/  SHF.L.U32 R200, R200, 0x10, RZ ;  /* 0x00000010c8c87819 */ /* 0x000fc400000006ff */
[----:B------:R-:W-:Y:S02]  /*5180*/  LOP3.LUT R90, R105, 0xff000000, R194, 0xf8, !PT ;  /* 0xff000000695a7812 */ /* 0x000fe400078ef8c2 */
[----:B------:R-:W-:Y:S02]  /*5190*/  LOP3.LUT R202, R202, 0xffff, RZ, 0xc0, !PT ;  /* 0x0000ffffcaca7812 */ /* 0x000fe400078ec0ff */
[----:B------:R-:W-:Y:S02]  /*51a0*/  SHF.L.U32 R136, R136, 0x10, RZ ;  /* 0x0000001088887819 */ /* 0x000fe400000006ff */
[----:B------:R-:W-:Y:S02]  /*51b0*/  LOP3.LUT R89, R89, 0xff00, R214, 0xf8, !PT ;  /* 0x0000ff0059597812 */ /* 0x000fe400078ef8d6 */
[----:B------:R-:W-:Y:S02]  /*51c0*/  LOP3.LUT R85, R85, 0xff00, R230, 0xf8, !PT ;  /* 0x0000ff0055557812 */ /* 0x000fe400078ef8e6 */
[----:B------:R-:W-:-:S02]  /*51d0*/  LOP3.LUT R103, R95, 0xff0000, R212, 0xf8, !PT ;  /* 0x00ff00005f677812 */ /* 0x000fc400078ef8d4 */
[----:B------:R-:W-:Y:S02]  /*51e0*/  LOP3.LUT R209, R209, 0xff0000, R118, 0xf8, !PT ;  /* 0x00ff0000d1d17812 */ /* 0x000fe400078ef876 */
[----:B------:R-:W-:Y:S02]  /*51f0*/  LOP3.LUT R140, R140, 0xffff, RZ, 0xc0, !PT ;  /* 0x0000ffff8c8c7812 */ /* 0x000fe400078ec0ff */
[----:B------:R-:W-:Y:S02]  /*5200*/  LOP3.LUT R249, R249, 0xff0000, R152, 0xf8, !PT ;  /* 0x00ff0000f9f97812 */ /* 0x000fe400078ef898 */
[----:B------:R-:W-:Y:S02]  /*5210*/  SHF.L.U32 R216, R216, 0x10, RZ ;  /* 0x00000010d8d87819 */ /* 0x000fe400000006ff */
[----:B------:R-:W-:Y:S02]  /*5220*/  SHF.L.U32 R232, R232, 0x10, RZ ;  /* 0x00000010e8e87819 */ /* 0x000fe400000006ff */
[----:B------:R-:W-:-:S02]  /*5230*/  LOP3.LUT R83, R83, 0xff0000, R248, 0xf8, !PT ;  /* 0x00ff000053537812 */ /* 0x000fc400078ef8f8 */
[----:B------:R-:W-:Y:S02]  /*5240*/  SHF.L.U32 R124, R124, 0x18, RZ ;  /* 0x000000187c7c7819 */ /* 0x000fe400000006ff */
[----:B------:R-:W-:Y:S02]  /*5250*/  SHF.L.U32 R114, R114, 0x18, RZ ;  /* 0x0000001872727819 */ /* 0x000fe400000006ff */
[----:B------:R-:W-:Y:S02]  /*5260*/  SHF.L.U32 R154, R154, 0x18, RZ ;  /* 0x000000189a9a7819 */ /* 0x000fe400000006ff */
[----:B------:R-:W-:Y:S02]  /*5270*/  LOP3.LUT R218, R218, 0xffff, RZ, 0xc0, !PT ;  /* 0x0000ffffdada7812 */ /* 0x000fe400078ec0ff */
[----:B------:R-:W-:Y:S02]  /*5280*/  LOP3.LUT R234, R234, 0xffff, RZ, 0xc0, !PT ;  /* 0x0000ffffeaea7812 */ /* 0x000fe400078ec0ff */
[----:B------:R-:W-:-:S02]  /*5290*/  SHF.L.U32 R250, R250, 0x18, RZ ;  /* 0x00000018fafa7819 */ /* 0x000fc400000006ff */
[----:B------:R-:W-:Y:S02]  /*52a0*/  LOP3.LUT R120, R81, R82, RZ, 0xfc, !PT ;  /* 0x0000005251787212 */ /* 0x000fe400078efcff */
        /* <DEDUP_REMOVED lines=9> */
[--C-:B------:R-:W-:Y:S01]  /*5340*/  IMAD.WIDE.U32 R104, R105, 0x8, R130.reuse ;  /* 0x0000000869687825 */ /* 0x100fe200078e0082 */
[----:B------:R-:W-:Y:S02]  /*5350*/  F2FP.SATFINITE.E4M3.F32.PACK_AB_MERGE_C R240, RZ, R240, RZ ;  /* 0x000000f0fff0723e */ /* 0x000fe400048070ff */
[----:B------:R-:W-:Y:S01]  /*5360*/  SHF.L.U32 R108, R108, 0x18, RZ ;  /* 0x000000186c6c7819 */ /* 0x000fe200000006ff */
[----:B------:R-:W-:Y:S01]  /*5370*/  IMAD.WIDE.U32 R106, R107, 0x8, R130 ;  /* 0x000000086b6a7825 */ /* 0x000fe200078e0082 */
[----:B------:R-:W-:Y:S02]  /*5380*/  LOP3.LUT R251, R251, 0xff0000, R168, 0xf8, !PT ;  /* 0x00ff0000fbfb7812 */ /* 0x000fe400078ef8a8 */
[----:B------:R-:W-:Y:S01]  /*5390*/  F2FP.SATFINITE.E4M3.F32.PACK_AB_MERGE_C R242, RZ, R242, RZ ;  /* 0x000000f2fff2723e */ /* 0x000fe200048070ff */
[----:B------:R-:W-:Y:S01]  /*53a0*/  IMAD.WIDE.U32 R112, R113, 0x8, R130 ;  /* 0x0000000871707825 */ /* 0x000fe200078e0082 */
[----:B------:R-:W-:-:S02]  /*53b0*/  SHF.L.U32 R170, R170, 0x18, RZ ;  /* 0x00000018aaaa7819 */ /* 0x000fc400000006ff */
[----:B------:R-:W-:Y:S02]  /*53c0*/  IADD3 R81, PT, PT, R87, 0x480, RZ ;  /* 0x0000048057517810 */ /* 0x000fe40007ffe0ff */
[----:B------:R-:W-:Y:S02]  /*53d0*/  LOP3.LUT R95, R111, 0xff0000, R184, 0xf8, !PT ;  /* 0x00ff00006f5f7812 */ /* 0x000fe400078ef8b8 */
[----:B------:R-:W-:Y:S02]  /*53e0*/  SHF.L.U32 R186, R186, 0x18, RZ ;  /* 0x00000018baba7819 */ /* 0x000fe400000006ff */
[----:B------:R-:W-:Y:S02]  /*53f0*/  LOP3.LUT R208, R121, 0xff000000, R122, 0xf8, !PT ;  /* 0xff00000079d07812 */ /* 0x000fe400078ef87a */
[----:B------:R-:W-:Y:S02]  /*5400*/  LOP3.LUT R210, R210, 0xffff, RZ, 0xc0, !PT ;  /* 0x0000ffffd2d27812 */ /* 0x000fe400078ec0ff */
[----:B------:R-:W-:-:S02]  /*5410*/  LOP3.LUT R91, R91, 0xff0000, R200, 0xf8, !PT ;  /* 0x00ff00005b5b7812 */ /* 0x000fc400078ef8c8 */
[----:B------:R-:W-:Y:S02]  /*5420*/  SHF.L.U32 R202, R202, 0x18, RZ ;  /* 0x00000018caca7819 */ /* 0x000fe400000006ff */
[----:B------:R-:W-:Y:S02]  /*5430*/  LOP3.LUT R117, R117, 0xff0000, R136, 0xf8, !PT ;  /* 0x00ff000075757812 */ /* 0x000fe400078ef888 */
[----:B------:R-:W-:Y:S02]  /*5440*/  SHF.L.U32 R140, R140, 0x18, RZ ;  /* 0x000000188c8c7819 */ /* 0x000fe400000006ff */
[----:B------:R-:W-:Y:S02]  /*5450*/  LOP3.LUT R89, R89, 0xff0000, R216, 0xf8, !PT ;  /* 0x00ff000059597812 */ /* 0x000fe400078ef8d8 */
[----:B------:R-:W-:Y:S02]  /*5460*/  LOP3.LUT R85, R85, 0xff0000, R232, 0xf8, !PT ;  /* 0x00ff000055557812 */ /* 0x000fe400078ef8e8 */
[----:B------:R-:W-:Y:S01]  /*5470*/  LOP3.LUT R102, R103, 0xff000000, R124, 0xf8, !PT ;  /* 0xff00000067667812 */ /* 0x000fe200078ef87c */
[----:B------:R-:W-:Y:S01]  /*5480*/  IMAD.WIDE.U32 R124, R125, 0x8, R130 ;  /* 0x000000087d7c7825 */ /* 0x000fe200078e0082 */
[----:B------:R-:W-:-:S02]  /*5490*/  LOP3.LUT R209, R209, R114, RZ, 0xfc, !PT ;  /* 0x00000072d1d17212 */ /* 0x000fc400078efcff */
[----:B------:R-:W-:Y:S01]  /*54a0*/  LOP3.LUT R249, R249, R154, RZ, 0xfc, !PT ;  /* 0x0000009af9f97212 */ /* 0x000fe200078efcff */
[--C-:B------:R-:W-:Y:S01]  /*54b0*/  IMAD.WIDE.U32 R114, R115, 0x8, R130.reuse ;  /* 0x0000000873727825 */ /* 0x100fe200078e0082 */
[----:B------:R-:W-:Y:S02]  /*54c0*/  SHF.L.U32 R218, R218, 0x18, RZ ;  /* 0x00000018dada7819 */ /* 0x000fe400000006ff */
[----:B------:R-:W-:Y:S02]  /*54d0*/  SHF.L.U32 R234, R234, 0x18, RZ ;  /* 0x00000018eaea7819 */ /* 0x000fe400000006ff */
[----:B------:R-:W-:Y:S01]  /*54e0*/  LOP3.LUT R122, R83, R250, RZ, 0xfc, !PT ;  /* 0x000000fa537a7212 */ /* 0x000fe200078efcff */
[----:B------:R-:W-:Y:S01]  /*54f0*/  IMAD.WIDE.U32 R82, R87, 0x8, R130 ;  /* 0x0000000857527825 */ /* 0x000fe200078e0082 */
[----:B------:R-:W-:Y:S02]  /*5500*/  SHF.L.U32 R240, R240, 0x10, RZ ;  /* 0x00000010f0f07819 */ /* 0x000fe400000006ff */
[----:B------:R-:W-:Y:S01]  /*5510*/  LOP3.LUT R80, R119, 0xff000000, R108, 0xf8, !PT ;  /* 0xff00000077507812 */ /* 0x000fe200078ef86c */
[----:B------:R-:W-:Y:S01]  /*5520*/  IMAD.WIDE.U32 R130, R81, 0x8, R130 ;  /* 0x0000000851827825 */ /* 0x000fe200078e0082 */
[----:B------:R-:W-:Y:S01]  /*5530*/  LOP3.LUT R242, R242, 0xffff, RZ, 0xc0, !PT ;  /* 0x0000fffff2f27812 */ /* 0x000fe200078ec0ff */
[----:B------:R0:W-:Y:S01]  /*5540*/  STG.E.64 desc[UR6][R82.64], R208 ;  /* 0x000000d052007986 */ /* 0x0001e2000c101b06 */
[----:B------:R-:W-:-:S02]  /*5550*/  LOP3.LUT R251, R251, R170, RZ, 0xfc, !PT ;  /* 0x000000aafbfb7212 */ /* 0x000fc400078efcff */
[----:B------:R-:W-:Y:S02]  /*5560*/  LOP3.LUT R108, R95, R186, RZ, 0xfc, !PT ;  /* 0x000000ba5f6c7212 */ /* 0x000fe400078efcff */
[----:B------:R-:W-:Y:S02]  /*5570*/  SHF.L.U32 R210, R210, 0x18, RZ ;  /* 0x00000018d2d27819 */ /* 0x000fe400000006ff */
[----:B------:R-:W-:Y:S02]  /*5580*/  LOP3.LUT R110, R91, R202, RZ, 0xfc, !PT ;  /* 0x000000ca5b6e7212 */ /* 0x000fe400078efcff */
[----:B------:R-:W-:Y:S02]  /*5590*/  MOV R81, R243 ;  /* 0x000000f300517202 */ /* 0x000fe40000000f00 */
[----:B------:R-:W-:Y:S02]  /*55a0*/  LOP3.LUT R86, R117, 0xff000000, R140, 0xf8, !PT ;  /* 0xff00000075567812 */ /* 0x000fe400078ef88c */
[----:B------:R-:W-:Y:S01]  /*55b0*/  LOP3.LUT R116, R89, R218, RZ, 0xfc, !PT ;  /* 0x000000da59747212 */ /* 0x000fe200078efcff */
[----:B------:R0:W-:Y:S01]  /*55c0*/  STG.E.64 desc[UR6][R82.64+0x400], R80 ;  /* 0x0004005052007986 */ /* 0x0001e2000c101b06 */
[----:B------:R-:W-:-:S02]  /*55d0*/  LOP3.LUT R118, R85, R234, RZ, 0xfc, !PT ;  /* 0x000000ea55767212 */ /* 0x000fc400078efcff */
[----:B------:R-:W-:Y:S02]  /*55e0*/  MOV R87, R249 ;  /* 0x000000f900577202 */ /* 0x000fe40000000f00 */
[----:B------:R-:W-:Y:S02]  /*55f0*/  LOP3.LUT R101, R101, 0xff0000, R240, 0xf8, !PT ;  /* 0x00ff000065657812 */ /* 0x000fe400078ef8f0 */
[----:B------:R-:W-:Y:S01]  /*5600*/  SHF.L.U32 R242, R242, 0x18, RZ ;  /* 0x00000018f2f27819 */ /* 0x000fe200000006ff */
[----:B------:R0:W-:Y:S01]  /*5610*/  STG.E.64 desc[UR6][R104.64], R86 ;  /* 0x0000005668007986 */ /* 0x0001e2000c101b06 */
[----:B------:R-:W-:Y:S02]  /*5620*/  MOV R85, R251 ;  /* 0x000000fb00557202 */ /* 0x000fe40000000f00 */
[----:B------:R-:W-:Y:S02]  /*5630*/  MOV R89, R108 ;  /* 0x0000006c00597202 */ /* 0x000fe40000000f00 */
[----:B------:R-:W-:Y:S01]  /*5640*/  LOP3.LUT R92, R93, 0xff000000, R210, 0xf8, !PT ;  /* 0xff0000005d5c7812 */ /* 0x000fe200078ef8d2 */
[----:B------:R0:W-:Y:S01]  /*5650*/  STG.E.64 desc[UR6][R106.64], R84 ;  /* 0x000000546a007986 */ /* 0x0001e2000c101b06 */
[----:B------:R-:W-:-:S02]  /*5660*/  MOV R91, R110 ;  /* 0x0000006e005b7202 */ /* 0x000fc40000000f00 */
[----:B------:R-:W-:Y:S01]  /*5670*/  MOV R93, R116 ;  /* 0x00000074005d7202 */ /* 0x000fe20000000f00 */
[----:B------:R0:W-:Y:S01]  /*5680*/  STG.E.64 desc[UR6][R112.64], R88 ;  /* 0x0000005870007986 */ /* 0x0001e2000c101b06 */
[----:B------:R-:W-:Y:S02]  /*5690*/  LOP3.LUT R100, R101, 0xff000000, R242, 0xf8, !PT ;  /* 0xff00000065647812 */ /* 0x000fe400078ef8f2 */
[----:B------:R-:W-:Y:S01]  /*56a0*/  MOV R95, R118 ;  /* 0x00000076005f7202 */ /* 0x000fe20000000f00 */
[----:B------:R0:W-:Y:S01]  /*56b0*/  STG.E.64 desc[UR6][R114.64], R90 ;  /* 0x0000005a72007986 */ /* 0x0001e2000c101b06 */
[----:B------:R-:W-:Y:S02]  /*56c0*/  MOV R101, R122 ;  /* 0x0000007a00657202 */ /* 0x000fe40000000f00 */
[----:B------:R-:W-:Y:S01]  /*56d0*/  MOV R103, R120 ;  /* 0x0000007800677202 */ /* 0x000fe20000000f00 */
[----:B------:R0:W-:Y:S04]  /*56e0*/  STG.E.64 desc[UR6][R124.64], R92 ;  /* 0x0000005c7c007986 */ /* 0x0001e8000c101b06 */
[----:B------:R0:W-:Y:S04]  /*56f0*/  STG.E.64 desc[UR6][R126.64], R94 ;  /* 0x0000005e7e007986 */ /* 0x0001e8000c101b06 */
[----:B------:R0:W-:Y:S04]  /*5700*/  STG.E.64 desc[UR6][R128.64], R100 ;  /* 0x0000006480007986 */ /* 0x0001e8000c101b06 */
[----:B------:R0:W-:Y:S01]  /*5710*/  STG.E.64 desc[UR6][R130.64], R102 ;  /* 0x0000006682007986 */ /* 0x0001e2000c101b06 */
[----:B------:R-:W-:Y:S05]  /*5720*/  BRA `(.L_x_11565) ;  /* 0x0000003800b47947 */ /* 0x000fea0003800000 */
.L_x_11564:
        /* <DEDUP_REMOVED lines=85> */
[----:B------:R-:W-:Y:S02]  /*5c80*/  HADD2.F32 R85, -RZ, R149.H0_H0 ;  /* 0x20000095ff557230 */ /* 0x000fe40000004100 */
[----:B------:R-:W-:Y:S01]  /*5c90*/  FMUL R152, R209, R152 ;  /* 0x00000098d1987220 */ /* 0x000fe20000400000 */
[----:B------:R-:W-:Y:S02]  /*5ca0*/  HADD2.F32 R87, -RZ, R41.H0_H0 ;  /* 0x20000029ff577230 */ /* 0x000fe40000004100 */
[----:B------:R-:W-:Y:S01]  /*5cb0*/  FFMA R0, R83, R81, R0 ;  /* 0x0000005153007223 */ /* 0x000fe20000000000 */
[----:B------:R-:W-:Y:S02]  /*5cc0*/  HADD2.F32 R81, -RZ, R148.H1_H1 ;  /* 0x30000094ff517230 */ /* 0x000fe40000004100 */
[----:B------:R-:W-:Y:S01]  /*5cd0*/  FMUL R122, R209, R122 ;  /* 0x0000007ad17a7220 */ /* 0x000fe20000400000 */
[----:B------:R-:W-:-:S02]  /*5ce0*/  HADD2.F32 R83, -RZ, R40.H1_H1 ;  /* 0x30000028ff537230 */ /* 0x000fc40000004100 */
[----:B------:R-:W-:Y:S01]  /*5cf0*/  @P1 FADD R85, R85, 1 ;  /* 0x3f80000055551421 */ /* 0x000fe20000000000 */
[----:B------:R-:W-:Y:S02]  /*5d00*/  HADD2.F32 R89, -RZ, R149.H1_H1 ;  /* 0x30000095ff597230 */ /* 0x000fe40000004100 */
[----:B------:R-:W-:Y:S01]  /*5d10*/  @P1 FADD R81, R81, 1 ;  /* 0x3f80000051511421 */ /* 0x000fe20000000000 */
[----:B------:R-:W-:Y:S02]  /*5d20*/  HADD2.F32 R91, -RZ, R41.H1_H1 ;  /* 0x30000029ff5b7230 */ /* 0x000fe40000004100 */
[----:B------:R-:W-:Y:S01]  /*5d30*/  FMUL R120, R209, R120 ;  /* 0x00000078d1787220 */ /* 0x000fe20000400000 */
[--C-:B------:R-:W-:Y:S02]  /*5d40*/  HADD2.F32 R101, -RZ, R150.reuse.H0_H0 ;  /* 0x20000096ff657230 */ /* 0x100fe40000004100 */
[----:B------:R-:W-:Y:S01]  /*5d50*/  FFMA R152, R152, R81, R83 ;  /* 0x0000005198987223 */ /* 0x000fe20000000053 */
[----:B------:R-:W-:Y:S01]  /*5d60*/  @P1 FADD R89, R89, 1 ;  /* 0x3f80000059591421 */ /* 0x000fe20000000000 */
[----:B------:R-:W-:Y:S01]  /*5d70*/  FFMA R122, R122, R85, R87 ;  /* 0x000000557a7a7223 */ /* 0x000fe20000000057 */
[----:B------:R-:W-:-:S02]  /*5d80*/  HADD2.F32 R81, -RZ, R150.H1_H1 ;  /* 0x30000096ff517230 */ /* 0x000fc40000004100 */
[----:B------:R-:W-:Y:S01]  /*5d90*/  FMUL R116, R209, R116 ;  /* 0x00000074d1747220 */ /* 0x000fe20000400000 */
[----:B------:R-:W-:Y:S02]  /*5da0*/  HADD2.F32 R85, -RZ, R151.H0_H0 ;  /* 0x20000097ff557230 */ /* 0x000fe40000004100 */
[----:B------:R-:W-:Y:S01]  /*5db0*/  @P1 FADD R101, R101, 1 ;  /* 0x3f80000065651421 */ /* 0x000fe20000000000 */
[--C-:B------:R-:W-:Y:S02]  /*5dc0*/  HADD2.F32 R103, -RZ, R42.reuse.H0_H0 ;  /* 0x2000002aff677230 */ /* 0x100fe40000004100 */
[----:B------:R-:W-:Y:S01]  /*5dd0*/  FFMA R120, R120, R89, R91 ;  /* 0x0000005978787223 */ /* 0x000fe2000000005b */
[----:B------:R-:W-:Y:S02]  /*5de0*/  HADD2.F32 R83, -RZ, R42.H1_H1 ;  /* 0x3000002aff537230 */ /* 0x000fe40000004100 */
[----:B------:R-:W-:Y:S01]  /*5df0*/  FMUL R82, R209, R82 ;  /* 0x00000052d1527220 */ /* 0x000fe20000400000 */
[----:B------:R-:W-:-:S02]  /*5e00*/  HADD2.F32 R87, -RZ, R43.H0_H0 ;  /* 0x2000002bff577230 */ /* 0x000fc40000004100 */
[----:B------:R-:W-:Y:S01]  /*5e10*/  @P1 FADD R81, R81, 1 ;  /* 0x3f80000051511421 */ /* 0x000fe20000000000 */
[----:B------:R-:W-:Y:S02]  /*5e20*/  HADD2.F32 R89, -RZ, R151.H1_H1 ;  /* 0x30000097ff597230 */ /* 0x000fe40000004100 */
[----:B------:R-:W-:Y:S01]  /*5e30*/  FMUL R112, R209, R112 ;  /* 0x00000070d1707220 */ /* 0x000fe20000400000 */
[----:B------:R-:W-:Y:S01]  /*5e40*/  @P1 FADD R85, R85, 1 ;  /* 0x3f80000055551421 */ /* 0x000fe20000000000 */
[----:B------:R-:W-:Y:S01]  /*5e50*/  FFMA R116, R116, R101, R103 ;  /* 0x0000006574747223 */ /* 0x000fe20000000067 */
[----:B------:R-:W-:Y:S02]  /*5e60*/  HADD2.F32 R91, -RZ, R43.H1_H1 ;  /* 0x3000002bff5b7230 */ /* 0x000fe40000004100 */
[----:B------:R-:W-:Y:S01]  /*5e70*/  FFMA R82, R82, R81, R83 ;  /* 0x0000005152527223 */ /* 0x000fe20000000053 */
[--C-:B------:R-:W-:Y:S02]  /*5e80*/  HADD2.F32 R101, -RZ, R76.reuse.H0_H0 ;  /* 0x2000004cff657230 */ /* 0x100fe40000004100 */
[----:B------:R-:W-:Y:S01]  /*5e90*/  FMUL R114, R209, R114 ;  /* 0x00000072d1727220 */ /* 0x000fe20000400000 */
        /* <DEDUP_REMOVED lines=198> */
[----:B------:R-:W-:Y:S01]  /*6b00*/  FMUL R202, R209, R202 ;  /* 0x000000cad1ca7220 */ /* 0x000fe20000400000 */
[----:B------:R-:W-:Y:S01]  /*6b10*/  @P1 FADD R101, R101, 1 ;  /* 0x3f80000065651421 */ /* 0x000fe20000000000 */
[----:B------:R-:W-:Y:S01]  /*6b20*/  FFMA R85, R200, R89, R91 ;  /* 0x00000059c8557223 */ /* 0x000fe2000000005b */
[----:B------:R-:W-:Y:S01]  /*6b30*/  FMNMX3 R99, R99, |R0|, |R152|, !PT ;  /* 0x4000000063637276 */ /* 0x000fe20007800498 */
[----:B------:R-:W-:-:S02]  /*6b40*/  HADD2.F32 R91, -RZ, R57.H0_H0 ;  /* 0x20000039ff5b7230 */ /* 0x000fc40000004100 */
[----:B------:R-:W-:Y:S01]  /*6b50*/  FFMA R202, R202, R101, R103 ;  /* 0x00000065caca7223 */ /* 0x000fe20000000067 */
[----:B------:R-:W-:Y:S01]  /*6b60*/  HADD2.F32 R101, -RZ, R17.H0_H0 ;  /* 0x20000011ff657230 */ /* 0x000fe20000004100 */
[----:B------:R-:W-:Y:S01]  /*6b70*/  FMNMX3 R99, R99, |R122|, |R120|, !PT ;  /* 0x4000007a63637276 */ /* 0x000fe20007800478 */
[----:B------:R-:W-:Y:S01]  /*6b80*/  FMUL R208, R209, R208 ;  /* 0x000000d0d1d07220 */ /* 0x000fe20000400000 */
[----:B------:R-:W-:Y:S02]  /*6b90*/  HADD2.F32 R87, -RZ, R56.H1_H1 ;  /* 0x30000038ff577230 */ /* 0x000fe40000004100 */
[----:B------:R-:W-:Y:S01]  /*6ba0*/  @P1 FADD R91, R91, 1 ;  /* 0x3f8000005b5b1421 */ /* 0x000fe20000000000 */
[----:B------:R-:W-:Y:S01]  /*6bb0*/  FMNMX3 R99, R99, |R116|, |R82|, !PT ;  /* 0x4000007463637276 */ /* 0x000fe20007800452 */
[----:B------:R-:W-:Y:S02]  /*6bc0*/  HADD2.F32 R89, -RZ, R16.H1_H1 ;  /* 0x30000010ff597230 */ /* 0x000fe40000004100 */
[----:B------:R-:W-:Y:S01]  /*6bd0*/  FMUL R206, R209, R206 ;  /* 0x000000ced1ce7220 */ /* 0x000fe20000400000 */
[----:B------:R-:W-:Y:S01]  /*6be0*/  FFMA R208, R208, R91, R101 ;  /* 0x0000005bd0d07223 */ /* 0x000fe20000000065 */
[----:B------:R-:W-:Y:S01]  /*6bf0*/  @P1 FADD R87, R87, 1 ;  /* 0x3f80000057571421 */ /* 0x000fe20000000000 */
[----:B------:R-:W-:Y:S01]  /*6c00*/  HADD2.F32 R91, -RZ, R59.H0_H0 ;  /* 0x2000003bff5b7230 */ /* 0x000fe20000004100 */
[----:B------:R-:W-:Y:S01]  /*6c10*/  FMNMX3 R99, R99, |R112|, |R114|, !PT ;  /* 0x4000007063637276 */ /* 0x000fe20007800472 */
[----:B------:R-:W-:-:S02]  /*6c20*/  HADD2.F32 R101, -RZ, R19.H0_H0 ;  /* 0x20000013ff657230 */ /* 0x000fc40000004100 */
[----:B------:R-:W-:Y:S01]  /*6c30*/  FFMA R206, R206, R87, R89 ;  /* 0x00000057cece7223 */ /* 0x000fe20000000059 */
[----:B------:R-:W-:Y:S01]  /*6c40*/  FMUL R216, R209, R216 ;  /* 0x000000d8d1d87220 */ /* 0x000fe20000400000 */
[----:B------:R-:W-:Y:S02]  /*6c50*/  HADD2.F32 R87, -RZ, R58.H1_H1 ;  /* 0x3000003aff577230 */ /* 0x000fe40000004100 */
[----:B------:R-:W-:Y:S01]  /*6c60*/  @P1 FADD R91, R91, 1 ;  /* 0x3f8000005b5b1421 */ /* 0x000fe20000000000 */
[----:B------:R-:W-:Y:S01]  /*6c70*/  FMNMX3 R99, R99, |R110|, |R80|, !PT ;  /* 0x4000006e63637276 */ /* 0x000fe20007800450 */
[----:B------:R-:W-:Y:S02]  /*6c80*/  HADD2.F32 R89, -RZ, R18.H1_H1 ;  /* 0x30000012ff597230 */ /* 0x000fe40000004100 */
[----:B------:R-:W-:Y:S01]  /*6c90*/  FMUL R214, R209, R214 ;  /* 0x000000d6d1d67220 */ /* 0x000fe20000400000 */
[----:B------:R-:W-:Y:S01]  /*6ca0*/  FFMA R216, R216, R91, R101 ;  /* 0x0000005bd8d87223 */ /* 0x000fe20000000065 */
[----:B------:R-:W-:Y:S01]  /*6cb0*/  FMNMX3 R99, R99, |R108|, |R118|, !PT ;  /* 0x4000006c63637276 */ /* 0x000fe20007800476 */
[----:B------:R-:W-:Y:S01]  /*6cc0*/  @P1 FADD R87, R87, 1 ;  /* 0x3f80000057571421 */ /* 0x000fe20000000000 */
[----:B------:R-:W-:-:S02]  /*6cd0*/  HADD2.F32 R91, -RZ, R53.H0_H0 ;  /* 0x20000035ff5b7230 */ /* 0x000fc40000004100 */
[----:B------:R-:W-:Y:S01]  /*6ce0*/  FMUL R224, R209, R224 ;  /* 0x000000e0d1e07220 */ /* 0x000fe20000400000 */
[----:B------:R-:W-:Y:S01]  /*6cf0*/  FMNMX3 R99, R99, |R124|, |R126|, !PT ;  /* 0x4000007c63637276 */ /* 0x000fe2000780047e */
[----:B------:R-:W-:Y:S01]  /*6d00*/  FFMA R214, R214, R87, R89 ;  /* 0x00000057d6d67223 */ /* 0x000fe20000000059 */
        /* <DEDUP_REMOVED lines=37> */
[----:B------:R-:W-:Y:S02]  /*6f60*/  HADD2.F32 R87, -RZ, R50.H1_H1 ;  /* 0x30000032ff577230 */ /* 0x000fe40000004100 */
[----:B------:R-:W-:Y:S01]  /*6f70*/  @P1 FADD R91, R91, 1 ;  /* 0x3f8000005b5b1421 */ /* 0x000fe20000000000 */
[----:B------:R-:W-:Y:S01]  /*6f80*/  HADD2.F32 R144, -RZ, R44.H1_H1 ;  /* 0x3000002cff907230 */ /* 0x000fe20000004100 */
[----:B------:R-:W-:Y:S01]  /*6f90*/  FMNMX3 R99, R99, |R164|, |R166|, !PT ;  /* 0x400000a463637276 */ /* 0x000fe200078004a6 */
[C---:B------:R-:W-:Y:S01]  /*6fa0*/  FMUL R248, R209.reuse, R248 ;  /* 0x000000f8d1f87220 */ /* 0x040fe20000400000 */
[----:B------:R-:W-:Y:S02]  /*6fb0*/  HADD2.F32 R89, -RZ, R10.H1_H1 ;  /* 0x3000000aff597230 */ /* 0x000fe40000004100 */
[----:B------:R-:W-:Y:S01]  /*6fc0*/  FMUL R246, R209, R246 ;  /* 0x000000f6d1f67220 */ /* 0x000fe20000400000 */
[----:B------:R-:W-:Y:S01]  /*6fd0*/  HADD2.F32 R154, -RZ, R4.H1_H1 ;  /* 0x30000004ff9a7230 */ /* 0x000fe20000004100 */
[----:B------:R-:W-:Y:S01]  /*6fe0*/  FMNMX3 R99, R99, |R168|, |R170|, !PT ;  /* 0x400000a863637276 */ /* 0x000fe200078004aa */
[----:B------:R-:W-:Y:S01]  /*6ff0*/  FMUL R201, R209, R201 ;  /* 0x000000c9d1c97220 */ /* 0x000fe20000400000 */
[----:B------:R-:W-:Y:S01]  /*7000*/  @P1 FADD R87, R87, 1 ;  /* 0x3f80000057571421 */ /* 0x000fe20000000000 */
[----:B------:R-:W-:Y:S01]  /*7010*/  FFMA R248, R248, R91, R101 ;  /* 0x0000005bf8f87223 */ /* 0x000fe20000000065 */
[----:B------:R-:W-:Y:S01]  /*7020*/  @P1 FADD R144, R144, 1 ;  /* 0x3f80000090901421 */ /* 0x000fe20000000000 */
[----:B------:R-:W-:Y:S01]  /*7030*/  HADD2.F32 R192, -RZ, R45.H0_H0 ;  /* 0x2000002dffc07230 */ /* 0x000fe20000004100 */
[----:B------:R-:W0:Y:S01]  /*7040*/  LDC.U8 R91, c[0x0][0x404] ;  /* 0x00010100ff5b7b82 */ /* 0x000e220000000000 */
[----:B------:R-:W-:Y:S01]  /*7050*/  FMNMX3 R99, R99, |R172|, |R174|, !PT ;  /* 0x400000ac63637276 */ /* 0x000fe200078004ae */
[----:B------:R-:W-:Y:S01]  /*7060*/  FFMA R246, R246, R87, R89 ;  /* 0x00000057f6f67223 */ /* 0x000fe20000000059 */
[----:B------:R-:W-:Y:S01]  /*7070*/  FFMA R144, R201, R144, R154 ;  /* 0x00000090c9907223 */ /* 0x000fe2000000009a */
[----:B------:R-:W-:-:S02]  /*7080*/  HADD2.F32 R87, -RZ, R44.H0_H0 ;  /* 0x2000002cff577230 */ /* 0x000fc40000004100 */
[----:B------:R-:W-:Y:S01]  /*7090*/  FMUL R199, R209, R199 ;  /* 0x000000c7d1c77220 */ /* 0x000fe20000400000 */
[----:B------:R-:W-:Y:S02]  /*70a0*/  HADD2.F32 R154, -RZ, R5.H0_H0 ;  /* 0x20000005ff9a7230 */ /* 0x000fe40000004100 */
[----:B------:R-:W-:Y:S01]  /*70b0*/  @P1 FADD R192, R192, 1 ;  /* 0x3f800000c0c01421 */ /* 0x000fe20000000000 */
[----:B------:R-:W-:Y:S01]  /*70c0*/  HADD2.F32 R200, -RZ, R45.H1_H1 ;  /* 0x3000002dffc87230 */ /* 0x000fe20000004100 */
[----:B------:R-:W-:Y:S01]  /*70d0*/  FMNMX3 R99, R99, |R176|, |R178|, !PT ;  /* 0x400000b063637276 */ /* 0x000fe200078004b2 */
[----:B------:R-:W-:Y:S02]  /*70e0*/  HADD2.F32 R105, -RZ, R56.H0_H0 ;  /* 0x20000038ff697230 */ /* 0x000fe40000004100 */
[----:B------:R-:W-:Y:S01]  /*70f0*/  FMUL R252, R209, R252 ;  /* 0x000000fcd1fc7220 */ /* 0x000fe20000400000 */
[----:B------:R-:W-:Y:S02]  /*7100*/  HADD2.F32 R89, -RZ, R4.H0_H0 ;  /* 0x20000004ff597230 */ /* 0x000fe40000004100 */
[----:B------:R-:W-:Y:S01]  /*7110*/  @P1 FADD R87, R87, 1 ;  /* 0x3f80000057571421 */ /* 0x000fe20000000000 */
[----:B------:R-:W-:Y:S01]  /*7120*/  FFMA R199, R199, R192, R154 ;  /* 0x000000c0c7c77223 */ /* 0x000fe2000000009a */
[----:B------:R-:W-:Y:S01]  /*7130*/  HADD2.F32 R192, -RZ, R46.H0_H0 ;  /* 0x2000002effc07230 */ /* 0x000fe20000004100 */
[----:B------:R-:W-:Y:S01]  /*7140*/  FMNMX3 R99, R99, |R180|, |R182|, !PT ;  /* 0x400000b463637276 */ /* 0x000fe200078004b6 */
[----:B------:R-:W-:-:S02]  /*7150*/  HADD2.F32 R154, -RZ, R5.H1_H1 ;  /* 0x30000005ff9a7230 */ /* 0x000fc40000004100 */
[C---:B------:R-:W-:Y:S01]  /*7160*/  FMUL R203, R209.reuse, R203 ;  /* 0x000000cbd1cb7220 */ /* 0x040fe20000400000 */
[----:B------:R-:W-:Y:S01]  /*7170*/  @P1 FADD R200, R200, 1 ;  /* 0x3f800000c8c81421 */ /* 0x000fe20000000000 */
[----:B------:R-:W-:Y:S02]  /*7180*/  HADD2.F32 R107, -RZ, R16.H0_H0 ;  /* 0x20000010ff6b7230 */ /* 0x000fe40000004100 */
[----:B------:R-:W-:Y:S01]  /*7190*/  FMUL R204, R209, R204 ;  /* 0x000000ccd1cc7220 */ /* 0x000fe20000400000 */
[----:B------:R-:W-:Y:S01]  /*71a0*/  @P1 FADD R105, R105, 1 ;  /* 0x3f80000069691421 */ /* 0x000fe20000000000 */
[----:B------:R-:W-:Y:S01]  /*71b0*/  FFMA R252, R252, R87, R89 ;  /* 0x00000057fcfc7223 */ /* 0x000fe20000000059 */
[----:B------:R-:W-:Y:S01]  /*71c0*/  HADD2.F32 R103, -RZ, R57.H1_H1 ;  /* 0x30000039ff677230 */ /* 0x000fe20000004100 */
[----:B------:R-:W-:Y:S01]  /*71d0*/  FMNMX3 R99, R99, |R184|, |R186|, !PT ;  /* 0x400000b863637276 */ /* 0x000fe200078004ba */
[----:B------:R-:W-:Y:S02]  /*71e0*/  HADD2.F32 R87, -RZ, R6.H0_H0 ;  /* 0x20000006ff577230 */ /* 0x000fe40000004100 */
[----:B------:R-:W-:Y:S01]  /*71f0*/  FMUL R93, R209, R93 ;  /* 0x0000005dd15d7220 */ /* 0x000fe20000400000 */
[----:B------:R-:W-:Y:S01]  /*7200*/  @P1 FADD R192, R192, 1 ;  /* 0x3f800000c0c01421 */ /* 0x000fe20000000000 */
[----:B------:R-:W-:Y:S01]  /*7210*/  FFMA R154, R203, R200, R154 ;  /* 0x000000c8cb9a7223 */ /* 0x000fe2000000009a */
[----:B------:R-:W-:-:S02]  /*7220*/  HADD2.F32 R200, -RZ, R46.H1_H1 ;  /* 0x3000002effc87230 */ /* 0x000fc40000004100 */
[----:B------:R-:W-:Y:S01]  /*7230*/  FFMA R204, R204, R105, R107 ;  /* 0x00000069cccc7223 */ /* 0x000fe2000000006b */
[----:B------:R-:W-:Y:S01]  /*7240*/  HADD2.F32 R105, -RZ, R17.H1_H1 ;  /* 0x30000011ff697230 */ /* 0x000fe20000004100 */
[----:B------:R-:W-:Y:S01]  /*7250*/  FMNMX3 R99, R99, |R188|, |R190|, !PT ;  /* 0x400000bc63637276 */ /* 0x000fe200078004be */
[----:B------:R-:W-:Y:S01]  /*7260*/  FMUL R210, R209, R210 ;  /* 0x000000d2d1d27220 */ /* 0x000fe20000400000 */
[----:B------:R-:W-:Y:S01]  /*7270*/  @P1 FADD R103, R103, 1 ;  /* 0x3f80000067671421 */ /* 0x000fe20000000000 */
[----:B------:R-:W-:Y:S01]  /*7280*/  FFMA R93, R93, R192, R87 ;  /* 0x000000c05d5d7223 */ /* 0x000fe20000000057 */
[----:B------:R-:W-:Y:S02]  /*7290*/  HADD2.F32 R107, -RZ, R58.H0_H0 ;  /* 0x2000003aff6b7230 */ /* 0x000fe40000004100 */
[----:B------:R-:W-:Y:S01]  /*72a0*/  FMUL R207, R209, R207 ;  /* 0x000000cfd1cf7220 */ /* 0x000fe20000400000 */
[----:B------:R-:W-:Y:S02]  /*72b0*/  HADD2.F32 R192, -RZ, R6.H1_H1 ;  /* 0x30000006ffc07230 */ /* 0x000fe40000004100 */
[----:B------:R-:W-:Y:S01]  /*72c0*/  @P1 FADD R200, R200, 1 ;  /* 0x3f800000c8c81421 */ /* 0x000fe20000000000 */
[----:B------:R-:W-:Y:S01]  /*72d0*/  FMNMX3 R99, R99, |R83|, |R194|, !PT ;  /* 0x4000005363637276 */ /* 0x000fe200078004c2 */
[----:B------:R-:W-:Y:S01]  /*72e0*/  FFMA R210, R210, R103, R105 ;  /* 0x00000067d2d27223 */ /* 0x000fe20000000069 */
[----:B------:R-:W-:Y:S01]  /*72f0*/  HADD2.F32 R109, -RZ, R18.H0_H0 ;  /* 0x20000012ff6d7230 */ /* 0x000fe20000004100 */
[----:B0-----:R-:W-:Y:S01]  /*7300*/  ISETP.NE.AND P0, PT, R91, RZ, PT ;  /* 0x000000ff5b00720c */ /* 0x001fe20003f05270 */
[----:B------:R-:W-:-:S02]  /*7310*/  HADD2.F32 R103, -RZ, R59.H1_H1 ;  /* 0x3000003bff677230 */ /* 0x000fc40000004100 */
[----:B------:R-:W-:Y:S01]  /*7320*/  FMUL R212, R209, R212 ;  /* 0x000000d4d1d47220 */ /* 0x000fe20000400000 */
[----:B------:R-:W-:Y:S01]  /*7330*/  @P1 FADD R107, R107, 1 ;  /* 0x3f8000006b6b1421 */ /* 0x000fe20000000000 */
[----:B------:R-:W-:Y:S01]  /*7340*/  FFMA R192, R207, R200, R192 ;  /* 0x000000c8cfc07223 */ /* 0x000fe200000000c0 */
[----:B------:R-:W-:Y:S01]  /*7350*/  FMUL R91, R116, R3 ;  /* 0x00000003745b7220 */ /* 0x000fe20000400000 */
[----:B------:R-:W-:Y:S01]  /*7360*/  HADD2.F32 R200, -RZ, R47.H1_H1 ;  /* 0x3000002fffc87230 */ /* 0x000fe20000004100 */
[----:B------:R-:W-:Y:S01]  /*7370*/  FMNMX3 R99, R99, |R196|, |R198|, !PT ;  /* 0x400000c463637276 */ /* 0x000fe200078004c6 */
[----:B------:R-:W-:Y:S02]  /*7380*/  HADD2.F32 R105, -RZ, R19.H1_H1 ;  /* 0x30000013ff697230 */ /* 0x000fe40000004100 */
[----:B------:R-:W-:Y:S01]  /*7390*/  FMUL R218, R209, R218 ;  /* 0x000000dad1da7220 */ /* 0x000fe20000400000 */
[----:B------:R-:W-:Y:S01]  /*73a0*/  FFMA R212, R212, R107, R109 ;  /* 0x0000006bd4d47223 */ /* 0x000fe2000000006d */
[----:B------:R-:W-:Y:S01]  /*73b0*/  @P1 FADD R103, R103, 1 ;  /* 0x3f80000067671421 */ /* 0x000fe20000000000 */
[----:B------:R-:W-:Y:S01]  /*73c0*/  HADD2.F32 R107, -RZ, R52.H0_H0 ;  /* 0x20000034ff6b7230 */ /* 0x000fe20000004100 */
[----:B------:R-:W-:Y:S01]  /*73d0*/  FSEL R116, R116, R91, !P0 ;  /* 0x0000005b74747208 */ /* 0x000fe20004000000 */
[----:B------:R-:W-:Y:S01]  /*73e0*/  HADD2.F32 R101, -RZ, R7.H1_H1 ;  /* 0x30000007ff657230 */ /* 0x000fe20000004100 */
[----:B------:R-:W-:Y:S01]  /*73f0*/  FMNMX3 R99, R99, |R85|, |R202|, !PT ;  /* 0x4000005563637276 */ /* 0x000fe200078004ca */
[----:B------:R-:W-:Y:S01]  /*7400*/  FMUL R95, R209, R95 ;  /* 0x0000005fd15f7220 */ /* 0x000fe20000400000 */
[----:B------:R-:W-:Y:S01]  /*7410*/  @P1 FADD R200, R200, 1 ;  /* 0x3f800000c8c81421 */ /* 0x000fe20000000000 */
[----:B------:R-:W-:Y:S01]  /*7420*/  FMUL R91, R110, R3 ;  /* 0x000000036e5b7220 */ /* 0x000fe20000400000 */
[----:B------:R-:W-:-:S02]  /*7430*/  HADD2.F32 R87, -RZ, R47.H0_H0 ;  /* 0x2000002fff577230 */ /* 0x000fc40000004100 */
[----:B------:R-:W-:Y:S01]  /*7440*/  FFMA R218, R218, R103, R105 ;  /* 0x00000067dada7223 */ /* 0x000fe20000000069 */
[----:B------:R-:W-:Y:S01]  /*7450*/  HADD2.F32 R109, -RZ, R12.H0_H0 ;  /* 0x2000000cff6d7230 */ /* 0x000fe20000004100 */
[----:B------:R-:W-:Y:S01]  /*7460*/  FMNMX3 R99, R99, |R204|, |R206|, !PT ;  /* 0x400000cc63637276 */ /* 0x000fe200078004ce */
[----:B------:R-:W-:Y:S02]  /*7470*/  HADD2.F32 R103, -RZ, R53.H1_H1 ;  /* 0x30000035ff677230 */ /* 0x000fe40000004100 */
[----:B------:R-:W-:Y:S01]  /*7480*/  FMUL R220, R209, R220 ;  /* 0x000000dcd1dc7220 */ /* 0x000fe20000400000 */
[----:B------:R-:W-:Y:S01]  /*7490*/  @P1 FADD R107, R107, 1 ;  /* 0x3f8000006b6b1421 */ /* 0x000fe20000000000 */
[----:B------:R-:W-:Y:S01]  /*74a0*/  FFMA R200, R95, R200, R101 ;  /* 0x000000c85fc87223 */ /* 0x000fe20000000065 */
[----:B------:R-:W-:Y:S02]  /*74b0*/  HADD2.F32 R89, -RZ, R7.H0_H0 ;  /* 0x20000007ff597230 */ /* 0x000fe40000004100 */
[----:B------:R-:W-:Y:S01]  /*74c0*/  FMUL R95, R108, R3 ;  /* 0x000000036c5f7220 */ /* 0x000fe20000400000 */
[----:B------:R-:W-:Y:S01]  /*74d0*/  FSEL R110, R110, R91, !P0 ;  /* 0x0000005b6e6e7208 */ /* 0x000fe20004000000 */
[----:B------:R-:W-:Y:S01]  /*74e0*/  FMUL R205, R209, R205 ;  /* 0x000000cdd1cd7220 */ /* 0x000fe20000400000 */
[----:B------:R-:W-:Y:S01]  /*74f0*/  @P1 FADD R87, R87, 1 ;  /* 0x3f80000057571421 */ /* 0x000fe20000000000 */
[----:B------:R-:W-:Y:S01]  /*7500*/  FMUL R91, R132, R3 ;  /* 0x00000003845b7220 */ /* 0x000fe20000400000 */
[----:B------:R-:W-:Y:S01]  /*7510*/  HADD2.F32 R105, -RZ, R13.H1_H1 ;  /* 0x3000000dff697230 */ /* 0x000fe20000004100 */
[----:B------:R-:W-:Y:S01]  /*7520*/  FMNMX3 R99, R99, |R208|, |R210|, !PT ;  /* 0x400000d063637276 */ /* 0x000fe200078004d2 */
[----:B------:R-:W-:Y:S01]  /*7530*/  FMUL R226, R209, R226 ;  /* 0x000000e2d1e27220 */ /* 0x000fe20000400000 */
[----:B------:R-:W-:Y:S01]  /*7540*/  FFMA R220, R220, R107, R109 ;  /* 0x0000006bdcdc7223 */ /* 0x000fe2000000006d */
[----:B------:R-:W-:Y:S01]  /*7550*/  @P1 FADD R103, R103, 1 ;  /* 0x3f80000067671421 */ /* 0x000fe20000000000 */
[----:B------:R-:W-:-:S02]  /*7560*/  HADD2.F32 R107, -RZ, R54.H0_H0 ;  /* 0x20000036ff6b7230 */ /* 0x000fc40000004100 */
[----:B------:R-:W-:Y:S01]  /*7570*/  FFMA R205, R205, R87, R89 ;  /* 0x00000057cdcd7223 */ /* 0x000fe20000000059 */
[----:B------:R-:W-:Y:S01]  /*7580*/  FSEL R108, R108, R95, !P0 ;  /* 0x0000005f6c6c7208 */ /* 0x000fe20004000000 */
[-C--:B------:R-:W-:Y:S01]  /*7590*/  FMUL R87, R0, R3.reuse ;  /* 0x0000000300577220 */ /* 0x080fe20000400000 */
[----:B------:R-:W-:Y:S01]  /*75a0*/  FMUL R95, R136, R3 ;  /* 0x00000003885f7220 */ /* 0x000fe20000400000 */
[----:B------:R-:W-:Y:S01]  /*75b0*/  FSEL R132, R132, R91, !P0 ;  /* 0x0000005b84847208 */ /* 0x000fe20004000000 */
[----:B------:R-:W-:Y:S01]  /*75c0*/  FFMA R226, R226, R103, R105 ;  /* 0x00000067e2e27223 */ /* 0x000fe20000000069 */
[----:B------:R-:W-:Y:S01]  /*75d0*/  FMNMX3 R99, R99, |R212|, |R214|, !PT ;  /* 0x400000d463637276 */ /* 0x000fe200078004d6 */
[----:B------:R-:W-:Y:S01]  /*75e0*/  FMUL R91, R160, R3 ;  /* 0x00000003a05b7220 */ /* 0x000fe20000400000 */
[----:B------:R-:W-:Y:S02]  /*75f0*/  HADD2.F32 R109, -RZ, R14.H0_H0 ;  /* 0x2000000eff6d7230 */ /* 0x000fe40000004100 */
[----:B------:R-:W-:Y:S01]  /*7600*/  FMUL R228, R209, R228 ;  /* 0x000000e4d1e47220 */ /* 0x000fe20000400000 */
[----:B------:R-:W-:-:S02]  /*7610*/  HADD2.F32 R103, -RZ, R55.H1_H1 ;  /* 0x30000037ff677230 */ /* 0x000fc40000004100 */
[----:B------:R-:W-:Y:S01]  /*7620*/  @P1 FADD R107, R107, 1 ;  /* 0x3f8000006b6b1421 */ /* 0x000fe20000000000 */
[----:B------:R-:W-:Y:S01]  /*7630*/  FMNMX3 R99, R99, |R216|, |R218|, !PT ;  /* 0x400000d863637276 */ /* 0x000fe200078004da */
[----:B------:R-:W-:Y:S01]  /*7640*/  HADD2.F32 R105, -RZ, R15.H1_H1 ;  /* 0x3000000fff697230 */ /* 0x000fe20000004100 */
[----:B------:R-:W-:Y:S01]  /*7650*/  FSEL R87, R0, R87, !P0 ;  /* 0x0000005700577208 */ /* 0x000fe20004000000 */
[----:B------:R-:W-:Y:S01]  /*7660*/  FMUL R0, R81, R3 ;  /* 0x0000000351007220 */ /* 0x000fe20000400000 */
[----:B------:R-:W-:Y:S01]  /*7670*/  FSEL R136, R136, R95, !P0 ;  /* 0x0000005f88887208 */ /* 0x000fe20004000000 */
[----:B------:R-:W-:Y:S01]  /*7680*/  FMUL R95, R164, R3 ;  /* 0x00000003a45f7220 */ /* 0x000fe20000400000 */
[----:B------:R-:W-:Y:S01]  /*7690*/  FSEL R160, R160, R91, !P0 ;  /* 0x0000005ba0a07208 */ /* 0x000fe20004000000 */
[----:B------:R-:W-:Y:S01]  /*76a0*/  FMUL R234, R209, R234 ;  /* 0x000000ead1ea7220 */ /* 0x000fe20000400000 */
[----:B------:R-:W-:Y:S01]  /*76b0*/  FFMA R228, R228, R107, R109 ;  /* 0x0000006be4e47223 */ /* 0x000fe2000000006d */
[----:B------:R-:W-:Y:S01]  /*76c0*/  @P1 FADD R103, R103, 1 ;  /* 0x3f80000067671421 */ /* 0x000fe20000000000 */
[----:B------:R-:W-:Y:S01]  /*76d0*/  FMUL R91, R172, R3 ;  /* 0x00000003ac5b7220 */ /* 0x000fe20000400000 */
[----:B------:R-:W-:Y:S01]  /*76e0*/  HADD2.F32 R107, -RZ, R48.H0_H0 ;  /* 0x20000030ff6b7230 */ /* 0x000fe20000004100 */
[----:B------:R-:W-:Y:S01]  /*76f0*/  FMNMX3 R99, R99, |R220|, |R222|, !PT ;  /* 0x400000dc63637276 */ /* 0x000fe200078004de */
[----:B------:R-:W-:Y:S01]  /*7700*/  FFMA R234, R234, R103, R105 ;  /* 0x00000067eaea7223 */ /* 0x000fe20000000069 */
[----:B------:R-:W-:Y:S01]  /*7710*/  FSEL R81, R81, R0, !P0 ;  /* 0x0000000051517208 */ /* 0x000fe20004000000 */
[----:B------:R-:W-:Y:S01]  /*7720*/  HADD2.F32 R109, -RZ, R8.H0_H0 ;  /* 0x20000008ff6d7230 */ /* 0x000fe20000004100 */
[----:B------:R-:W-:Y:S01]  /*7730*/  FSEL R164, R164, R95, !P0 ;  /* 0x0000005fa4a47208 */ /* 0x000fe20004000000 */
[----:B------:R-:W-:-:S02]  /*7740*/  HADD2.F32 R103, -RZ, R49.H1_H1 ;  /* 0x30000031ff677230 */ /* 0x000fc40000004100 */
[----:B------:R-:W-:Y:S01]  /*7750*/  FMUL R95, R176, R3 ;  /* 0x00000003b05f7220 */ /* 0x000fe20000400000 */
[----:B------:R-:W-:Y:S01]  /*7760*/  FSEL R172, R172, R91, !P0 ;  /* 0x0000005bacac7208 */ /* 0x000fe20004000000 */
[-C--:B------:R-:W-:Y:S01]  /*7770*/  FMUL R0, R83, R3.reuse ;  /* 0x0000000353007220 */ /* 0x080fe20000400000 */
[----:B------:R-:W-:Y:S01]  /*7780*/  FMNMX3 R99, R99, |R224|, |R226|, !PT ;  /* 0x400000e063637276 */ /* 0x000fe200078004e2 */
        /* <DEDUP_REMOVED lines=8> */
[----:B------:R-:W-:Y:S01]  /*7810*/  FMUL R101, R124, R3 ;  /* 0x000000037c657220 */ /* 0x000fe20000400000 */
[----:B------:R-:W-:Y:S01]  /*7820*/  FSEL R176, R176, R95, !P0 ;  /* 0x0000005fb0b07208 */ /* 0x000fe20004000000 */
[----:B------:R-:W-:Y:S01]  /*7830*/  HADD2.F32 R107, -RZ, R50.H0_H0 ;  /* 0x20000032ff6b7230 */ /* 0x000fe20000004100 */
[----:B------:R-:W-:Y:S01]  /*7840*/  FSEL R83, R83, R0, !P0 ;  /* 0x0000000053537208 */ /* 0x000fe20004000000 */
[----:B------:R-:W-:Y:S01]  /*7850*/  FMUL R95, R196, R3 ;  /* 0x00000003c45f7220 */ /* 0x000fe20000400000 */
[----:B------:R-:W-:Y:S01]  /*7860*/  FSEL R188, R188, R91, !P0 ;  /* 0x0000005bbcbc7208 */ /* 0x000fe20004000000 */
[-C--:B------:R-:W-:Y:S01]  /*7870*/  FMUL R0, R85, R3.reuse ;  /* 0x0000000355007220 */ /* 0x080fe20000400000 */
[----:B------:R-:W-:Y:S01]  /*7880*/  FMUL R91, R208, R3 ;  /* 0x00000003d05b7220 */ /* 0x000fe20000400000 */
[----:B------:R-:W-:Y:S01]  /*7890*/  FMNMX3 R99, R99, |R232|, |R234|, !PT ;  /* 0x400000e863637276 */ /* 0x000fe200078004ea */
[----:B------:R-:W-:Y:S01]  /*78a0*/  FFMA R242, R242, R103, R105 ;  /* 0x00000067f2f27223 */ /* 0x000fe20000000069 */
[----:B------:R-:W-:Y:S01]  /*78b0*/  HADD2.F32 R109, -RZ, R10.H0_H0 ;  /* 0x2000000aff6d7230 */ /* 0x000fe20000004100 */
[----:B------:R-:W-:Y:S01]  /*78c0*/  FSEL R124, R124, R101, !P0 ;  /* 0x000000657c7c7208 */ /* 0x000fe20004000000 */
[----:B------:R-:W-:-:S02]  /*78d0*/  HADD2.F32 R103, -RZ, R51.H1_H1 ;  /* 0x30000033ff677230 */ /* 0x000fc40000004100 */
[----:B------:R-:W-:Y:S01]  /*78e0*/  FMUL R244, R209, R244 ;  /* 0x000000f4d1f47220 */ /* 0x000fe20000400000 */
[----:B------:R-:W-:Y:S01]  /*78f0*/  @P1 FADD R107, R107, 1 ;  /* 0x3f8000006b6b1421 */ /* 0x000fe20000000000 */
[----:B------:R-:W-:Y:S01]  /*7900*/  FMUL R101, R140, R3 ;  /* 0x000000038c657220 */ /* 0x000fe20000400000 */
[----:B------:R-:W-:Y:S01]  /*7910*/  FSEL R196, R196, R95, !P0 ;  /* 0x0000005fc4c47208 */ /* 0x000fe20004000000 */
[----:B------:R-:W-:Y:S01]  /*7920*/  FMUL R95, R212, R3 ;  /* 0x00000003d45f7220 */ /* 0x000fe20000400000 */
[----:B------:R-:W-:Y:S01]  /*7930*/  FSEL R85, R85, R0, !P0 ;  /* 0x0000000055557208 */ /* 0x000fe20004000000 */
[----:B------:R-:W-:Y:S01]  /*7940*/  HADD2.F32 R105, -RZ, R11.H1_H1 ;  /* 0x3000000bff697230 */ /* 0x000fe20000004100 */
[----:B------:R-:W-:Y:S01]  /*7950*/  FSEL R0, R208, R91, !P0 ;  /* 0x0000005bd0007208 */ /* 0x000fe20004000000 */
[----:B------:R-:W-:Y:S01]  /*7960*/  FMUL R91, R220, R3 ;  /* 0x00000003dc5b7220 */ /* 0x000fe20000400000 */
[----:B------:R-:W-:Y:S01]  /*7970*/  FMNMX3 R99, R99, |R236|, |R238|, !PT ;  /* 0x400000ec63637276 */ /* 0x000fe200078004ee */
[----:B------:R-:W-:Y:S01]  /*7980*/  FMUL R250, R209, R250 ;  /* 0x000000fad1fa7220 */ /* 0x000fe20000400000 */
[----:B------:R-:W-:Y:S01]  /*7990*/  FFMA R244, R244, R107, R109 ;  /* 0x0000006bf4f47223 */ /* 0x000fe2000000006d */
[----:B------:R-:W-:Y:S01]  /*79a0*/  @P1 FADD R103, R103, 1 ;  /* 0x3f80000067671421 */ /* 0x000fe20000000000 */
[----:B------:R-:W-:Y:S01]  /*79b0*/  FSEL R140, R140, R101, !P0 ;  /* 0x000000658c8c7208 */ /* 0x000fe20004000000 */
[----:B------:R-:W-:Y:S01]  /*79c0*/  FMUL R101, R180, R3 ;  /* 0x00000003b4657220 */ /* 0x000fe20000400000 */
[----:B------:R-:W-:Y:S01]  /*79d0*/  FMNMX3 R99, R99, |R240|, |R242|, !PT ;  /* 0x400000f063637276 */ /* 0x000fe200078004f2 */
[----:B------:R-:W-:Y:S01]  /*79e0*/  FFMA R250, R250, R103, R105 ;  /* 0x00000067fafa7223 */ /* 0x000fe20000000069 */
[----:B------:R-:W-:Y:S01]  /*79f0*/  FSEL R212, R212, R95, !P0 ;  /* 0x0000005fd4d47208 */ /* 0x000fe20004000000 */
[----:B------:R-:W-:Y:S01]  /*7a00*/  FMUL R95, R224, R3 ;  /* 0x00000003e05f7220 */ /* 0x000fe20000400000 */
[----:B------:R-:W-:Y:S01]  /*7a10*/  FSEL R220, R220, R91, !P0 ;  /* 0x0000005bdcdc7208 */ /* 0x000fe20004000000 */
[-C--:B------:R-:W-:Y:S01]  /*7a20*/  FMUL R91, R236, R3.reuse ;  /* 0x00000003ec5b7220 */ /* 0x080fe20000400000 */
[----:B------:R-:W-:Y:S01]  /*7a30*/  FMNMX3 R99, R99, |R244|, |R246|, !PT ;  /* 0x400000f463637276 */ /* 0x000fe200078004f6 */
[----:B------:R-:W-:Y:S01]  /*7a40*/  FMUL R89, R122, R3 ;  /* 0x000000037a597220 */ /* 0x000fe20000400000 */
[----:B------:R-:W-:Y:S01]  /*7a50*/  FSEL R180, R180, R101, !P0 ;  /* 0x00000065b4b47208 */ /* 0x000fe20004000000 */
[----:B------:R-:W-:Y:S01]  /*7a60*/  FMUL R101, R228, R3 ;  /* 0x00000003e4657220 */ /* 0x000fe20000400000 */
[----:B------:R-:W-:Y:S01]  /*7a70*/  FSEL R224, R224, R95, !P0 ;  /* 0x0000005fe0e07208 */ /* 0x000fe20004000000 */
        /* <DEDUP_REMOVED lines=11> */
[----:B------:R-:W-:Y:S01]  /*7b30*/  FSEL R252, R252, R91, !P0 ;  /* 0x0000005bfcfc7208 */ /* 0x000fe20004000000 */
[-C--:B------:R-:W-:Y:S01]  /*7b40*/  FMUL R208, R199, R3.reuse ;  /* 0x00000003c7d07220 */ /* 0x080fe20000400000 */
[----:B------:R-:W-:Y:S01]  /*7b50*/  LOP3.LUT R84, R84, 0xffffff00, RZ, 0xc0, !PT ;  /* 0xffffff0054547812 */ /* 0x000fe200078ec0ff */
[-C--:B------:R-:W-:Y:S01]  /*7b60*/  @P0 FMUL R80, R80, R3.reuse ;  /* 0x0000000350500220 */ /* 0x080fe20000400000 */
[----:B------:R-:W-:Y:S01]  /*7b70*/  F2FP.SATFINITE.E4M3.F32.PACK_AB_MERGE_C R91, RZ, R116, RZ ;  /* 0x00000074ff5b723e */ /* 0x000fe200048070ff */
[----:B------:R-:W-:Y:S01]  /*7b80*/  @P0 FMUL R126, R126, R3 ;  /* 0x000000037e7e0220 */ /* 0x000fe20000400000 */
[----:B------:R-:W-:Y:S01]  /*7b90*/  FMNMX3 R99, R99, |R199|, |R154|, !PT ;  /* 0x400000c763637276 */ /* 0x000fe2000780049a */
[----:B------:R-:W-:Y:S01]  /*7ba0*/  @P0 FMUL R118, R118, R3 ;  /* 0x0000000376760220 */ /* 0x000fe20000400000 */
[----:B------:R-:W-:Y:S01]  /*7bb0*/  FSEL R244, R244, R101, !P0 ;  /* 0x00000065f4f47208 */ /* 0x000fe20004000000 */
[----:B------:R-:W-:Y:S01]  /*7bc0*/  @P0 FMUL R142, R142, R3 ;  /* 0x000000038e8e0220 */ /* 0x000fe20000400000 */
[----:B------:R-:W-:Y:S01]  /*7bd0*/  FSEL R107, R93, R95, !P0 ;  /* 0x0000005f5d6b7208 */ /* 0x000fe20004000000 */
[-C--:B------:R-:W-:Y:S01]  /*7be0*/  @P0 FMUL R146, R146, R3.reuse ;  /* 0x0000000392920220 */ /* 0x080fe20000400000 */
[----:B------:R-:W-:Y:S01]  /*7bf0*/  LOP3.LUT R101, R84, 0xffff, R91, 0xf8, !PT ;  /* 0x0000ffff54657812 */ /* 0x000fe200078ef85b */
[----:B------:R-:W-:Y:S01]  /*7c00*/  @P0 FMUL R166, R166, R3 ;  /* 0x00000003a6a60220 */ /* 0x000fe20000400000 */
[----:B------:R-:W-:Y:S01]  /*7c10*/  FMNMX3 R99, R99, |R93|, |R192|, !PT ;  /* 0x4000005d63637276 */ /* 0x000fe200078004c0 */
        /* <DEDUP_REMOVED lines=9> */
[----:B------:R-:W-:Y:S01]  /*7cb0*/  FSEL R122, R122, R89, !P0 ;  /* 0x000000597a7a7208 */ /* 0x000fe20004000000 */
[-C--:B------:R-:W-:Y:S01]  /*7cc0*/  FMUL R89, R112, R3.reuse ;  /* 0x0000000370597220 */ /* 0x080fe20000400000 */
        /* <DEDUP_REMOVED lines=22> */
[----:B------:R-:W-:Y:S01]  /*7e30*/  LOP3.LUT R88, R86, 0xffffff00, RZ, 0xc0, !PT ;  /* 0xffffff0056587812 */ /* 0x000fe200078ec0ff */
[-C--:B------:R-:W-:Y:S01]  /*7e40*/  @P0 FMUL R158, R158, R3.reuse ;  /* 0x000000039e9e0220 */ /* 0x080fe20000400000 */
[----:B------:R-:W-:Y:S01]  /*7e50*/  LOP3.LUT R86, R92, 0xffffff00, RZ, 0xc0, !PT ;  /* 0xffffff005c567812 */ /* 0x000fe200078ec0ff */
[-C--:B------:R-:W-:Y:S01]  /*7e60*/  @P0 FMUL R198, R198, R3.reuse ;  /* 0x00000003c6c60220 */ /* 0x080fe20000400000 */
[----:B------:R-:W-:Y:S01]  /*7e70*/  LOP3.LUT R92, R94, 0xffff, R95, 0xf8, !PT ;  /* 0x0000ffff5e5c7812 */ /* 0x000fe200078ef85f */
        /* <DEDUP_REMOVED lines=8> */
[-C--:B------:R-:W-:Y:S01]  /*7f00*/  FMUL R208, R205, R3.reuse ;  /* 0x00000003cdd07220 */ /* 0x080fe20000400000 */
[----:B------:R-:W-:Y:S01]  /*7f10*/  LOP3.LUT R95, R152, 0xff0000, R95, 0xf8, !PT ;  /* 0x00ff0000985f7812 */ /* 0x000fe200078ef85f */
[-C--:B------:R-:W-:Y:S01]  /*7f20*/  @P0 FMUL R130, R130, R3.reuse ;  /* 0x0000000382820220 */ /* 0x080fe20000400000 */
[----:B------:R-:W-:Y:S01]  /*7f30*/  SHF.L.U32 R120, R120, 0x18, RZ ;  /* 0x0000001878787819 */ /* 0x000fe200000006ff */
[-C--:B------:R-:W-:Y:S01]  /*7f40*/  @P0 FMUL R138, R138, R3.reuse ;  /* 0x000000038a8a0220 */ /* 0x080fe20000400000 */
[----:B------:R-:W-:Y:S01]  /*7f50*/  F2FP.SATFINITE.E4M3.F32.PACK_AB_MERGE_C R110, RZ, R110, RZ ;  /* 0x0000006eff6e723e */ /* 0x000fe200048070ff */
[-C--:B------:R-:W-:Y:S01]  /*7f60*/  @P0 FMUL R242, R242, R3.reuse ;  /* 0x00000003f2f20220 */ /* 0x080fe20000400000 */
[----:B------:R-:W-:Y:S01]  /*7f70*/  F2FP.SATFINITE.E4M3.F32.PACK_AB_MERGE_C R80, RZ, R80, RZ ;  /* 0x00000050ff50723e */ /* 0x000fe200048070ff */
[----:B------:R-:W-:Y:S01]  /*7f80*/  @P0 FMUL R182, R182, R3 ;  /* 0x00000003b6b60220 */ /* 0x000fe20000400000 */
        /* <DEDUP_REMOVED lines=13> */
[----:B------:R-:W-:Y:S02]  /*8060*/  LOP3.LUT R95, R110, 0xff, RZ, 0xc0, !PT ;  /* 0x000000ff6e5f7812 */ /* 0x000fe400078ec0ff */
[----:B------:R-:W-:Y:S02]  /*8070*/  SHF.L.U32 R80, R80, 0x8, RZ ;  /* 0x0000000850507819 */ /* 0x000fe400000006ff */
[----:B------:R-:W-:Y:S02]  /*8080*/  F2FP.SATFINITE.E4M3.F32.PACK_AB_MERGE_C R126, RZ, R126, RZ ;  /* 0x0000007eff7e723e */ /* 0x000fe400048070ff */
[----:B------:R-:W-:Y:S02]  /*8090*/  LOP3.LUT R104, R104, 0xffff, R91, 0xf8, !PT ;  /* 0x0000ffff68687812 */ /* 0x000fe400078ef85b */
[----:B------:R-:W-:Y:S02]  /*80a0*/  LOP3.LUT R91, R100, 0xffff, R103, 0xf8, !PT ;  /* 0x0000ffff645b7812 */ /* 0x000fe400078ef867 */
[----:B------:R-:W-:-:S02]  /*80b0*/  F2FP.SATFINITE.E4M3.F32.PACK_AB_MERGE_C R103, RZ, R228, RZ ;  /* 0x000000e4ff67723e */ /* 0x000fc400048070ff */
[----:B------:R-:W-:Y:S02]  /*80c0*/  LOP3.LUT R80, R95, 0xffff, R80, 0xf8, !PT ;  /* 0x0000ffff5f507812 */ /* 0x000fe400078ef850 */
[----:B------:R-:W-:Y:S02]  /*80d0*/  LOP3.LUT R95, R106, 0xff, RZ, 0xc0, !PT ;  /* 0x000000ff6a5f7812 */ /* 0x000fe400078ec0ff */
[----:B------:R-:W-:Y:S02]  /*80e0*/  PRMT R126, R126, 0x7104, RZ ;  /* 0x000071047e7e7816 */ /* 0x000fe400000000ff */
[----:B------:R-:W-:Y:S02]  /*80f0*/  F2FP.SATFINITE.E4M3.F32.PACK_AB_MERGE_C R108, RZ, R108, RZ ;  /* 0x0000006cff6c723e */ /* 0x000fe400048070ff */
[----:B------:R-:W-:Y:S02]  /*8100*/  F2FP.SATFINITE.E4M3.F32.PACK_AB_MERGE_C R118, RZ, R118, RZ ;  /* 0x00000076ff76723e */ /* 0x000fe400048070ff */
[----:B------:R-:W-:Y:S01]  /*8110*/  FSEL R112, R112, R89, !P0 ;  /* 0x0000005970707208 */ /* 0x000fe20004000000 */
[----:B------:R-:W-:Y:S01]  /*8120*/  FMUL R89, R128, R3 ;  /* 0x0000000380597220 */ /* 0x000fe20000400000 */
[----:B------:R-:W-:-:S02]  /*8130*/  LOP3.LUT R88, R88, 0xffff, R103, 0xf8, !PT ;  /* 0x0000ffff58587812 */ /* 0x000fc400078ef867 */
[----:B------:R-:W-:Y:S02]  /*8140*/  LOP3.LUT R103, R95, 0xff00, R126, 0xf8, !PT ;  /* 0x0000ff005f677812 */ /* 0x000fe400078ef87e */
[----:B------:R-:W-:Y:S02]  /*8150*/  SHF.L.U32 R95, R108, 0x10, RZ ;  /* 0x000000106c5f7819 */ /* 0x000fe400000006ff */
[----:B------:R-:W-:Y:S02]  /*8160*/  LOP3.LUT R118, R118, 0xffff, RZ, 0xc0, !PT ;  /* 0x0000ffff76767812 */ /* 0x000fe400078ec0ff */
[----:B------:R-:W-:Y:S01]  /*8170*/  FSEL R128, R128, R89, !P0 ;  /* 0x0000005980807208 */ /* 0x000fe20004000000 */
[----:B------:R-:W-:Y:S01]  /*8180*/  FMUL R89, R156, R3 ;  /* 0x000000039c597220 */ /* 0x000fe20000400000 */
[----:B------:R-:W-:Y:S02]  /*8190*/  LOP3.LUT R95, R80, 0xff0000, R95, 0xf8, !PT ;  /* 0x00ff0000505f7812 */ /* 0x000fe400078ef85f */
[----:B------:R-:W-:-:S02]  /*81a0*/  SHF.L.U32 R118, R118, 0x18, RZ ;  /* 0x0000001876767819 */ /* 0x000fc400000006ff */
[----:B------:R-:W-:Y:S02]  /*81b0*/  F2FP.SATFINITE.E4M3.F32.PACK_AB_MERGE_C R142, RZ, R142, RZ ;  /* 0x0000008eff8e723e */ /* 0x000fe400048070ff */
[----:B------:R-:W-:Y:S02]  /*81c0*/  LOP3.LUT R80, R95, 0xff000000, R118, 0xf8, !PT ;  /* 0xff0000005f507812 */ /* 0x000fe400078ef876 */
[----:B------:R-:W-:Y:S02]  /*81d0*/  LOP3.LUT R95, R104, 0xff, RZ, 0xc0, !PT ;  /* 0x000000ff685f7812 */ /* 0x000fe400078ec0ff */
[----:B------:R-:W-:Y:S02]  /*81e0*/  PRMT R142, R142, 0x7104, RZ ;  /* 0x000071048e8e7816 */ /* 0x000fe400000000ff */
[----:B------:R-:W-:Y:S02]  /*81f0*/  F2FP.SATFINITE.E4M3.F32.PACK_AB_MERGE_C R81, RZ, R81, RZ ;  /* 0x00000051ff51723e */ /* 0x000fe400048070ff */
[----:B------:R-:W-:-:S02]  /*8200*/  F2FP.SATFINITE.E4M3.F32.PACK_AB_MERGE_C R146, RZ, R146, RZ ;  /* 0x00000092ff92723e */ /* 0x000fc400048070ff */
[----:B------:R-:W-:Y:S01]  /*8210*/  FSEL R156, R156, R89, !P0 ;  /* 0x000000599c9c7208 */ /* 0x000fe20004000000 */
[----:B------:R-:W-:Y:S01]  /*8220*/  FMUL R89, R168, R3 ;  /* 0x00000003a8597220 */ /* 0x000fe20000400000 */
[----:B------:R-:W-:Y:S02]  /*8230*/  F2FP.SATFINITE.E4M3.F32.PACK_AB_MERGE_C R164, RZ, R164, RZ ;  /* 0x000000a4ffa4723e */ /* 0x000fe400048070ff */
[----:B------:R-:W-:Y:S02]  /*8240*/  LOP3.LUT R142, R95, 0xff00, R142, 0xf8, !PT ;  /* 0x0000ff005f8e7812 */ /* 0x000fe400078ef88e */
[----:B------:R-:W-:Y:S02]  /*8250*/  SHF.L.U32 R81, R81, 0x10, RZ ;  /* 0x0000001051517819 */ /* 0x000fe400000006ff */
[----:B------:R-:W-:Y:S02]  /*8260*/  LOP3.LUT R146, R146, 0xffff, RZ, 0xc0, !PT ;  /* 0x0000ffff92927812 */ /* 0x000fe400078ec0ff */
[----:B------:R-:W-:Y:S01]  /*8270*/  FSEL R168, R168, R89, !P0 ;  /* 0x00000059a8a87208 */ /* 0x000fe20004000000 */
[----:B------:R-:W-:Y:S01]  /*8280*/  FMUL R89, R184, R3 ;  /* 0x00000003b8597220 */ /* 0x000fe20000400000 */
[----:B------:R-:W-:-:S02]  /*8290*/  LOP3.LUT R93, R93, 0xffff, R164, 0xf8, !PT ;  /* 0x0000ffff5d5d7812 */ /* 0x000fc400078ef8a4 */
[----:B------:R-:W-:Y:S02]  /*82a0*/  F2FP.SATFINITE.E4M3.F32.PACK_AB_MERGE_C R166, RZ, R166, RZ ;  /* 0x000000a6ffa6723e */ /* 0x000fe400048070ff */
[----:B------:R-:W-:Y:S02]  /*82b0*/  LOP3.LUT R81, R142, 0xff0000, R81, 0xf8, !PT ;  /* 0x00ff00008e517812 */ /* 0x000fe400078ef851 */
[----:B------:R-:W-:Y:S02]  /*82c0*/  SHF.L.U32 R146, R146, 0x18, RZ ;  /* 0x0000001892927819 */ /* 0x000fe400000006ff */
[----:B------:R-:W-:Y:S02]  /*82d0*/  F2FP.SATFINITE.E4M3.F32.PACK_AB_MERGE_C R172, RZ, R172, RZ ;  /* 0x000000acffac723e */ /* 0x000fe400048070ff */
[----:B------:R-:W-:Y:S02]  /*82e0*/  F2FP.SATFINITE.E4M3.F32.PACK_AB_MERGE_C R174, RZ, R174, RZ ;  /* 0x000000aeffae723e */ /* 0x000fe400048070ff */
[----:B------:R-:W-:-:S02]  /*82f0*/  LOP3.LUT R93, R93, 0xff, RZ, 0xc0, !PT ;  /* 0x000000ff5d5d7812 */ /* 0x000fc400078ec0ff */
[----:B------:R-:W-:Y:S02]  /*8300*/  PRMT R166, R166, 0x7104, RZ ;  /* 0x00007104a6a67816 */ /* 0x000fe400000000ff */
[----:B------:R-:W-:Y:S02]  /*8310*/  F2FP.SATFINITE.E4M3.F32.PACK_AB_MERGE_C R168, RZ, R168, RZ ;  /* 0x000000a8ffa8723e */ /* 0x000fe400048070ff */
[----:B------:R-:W-:Y:S02]  /*8320*/  F2FP.SATFINITE.E4M3.F32.PACK_AB_MERGE_C R170, RZ, R170, RZ ;  /* 0x000000aaffaa723e */ /* 0x000fe400048070ff */
[----:B------:R-:W-:Y:S02]  /*8330*/  LOP3.LUT R249, R81, R146, RZ, 0xfc, !PT ;  /* 0x0000009251f97212 */ /* 0x000fe400078efcff */
[----:B------:R-:W-:Y:S02]  /*8340*/  F2FP.SATFINITE.E4M3.F32.PACK_AB_MERGE_C R176, RZ, R176, RZ ;  /* 0x000000b0ffb0723e */ /* 0x000fe400048070ff */
[----:B------:R-:W-:-:S02]  /*8350*/  LOP3.LUT R81, R172, 0xff, RZ, 0xc0, !PT ;  /* 0x000000ffac517812 */ /* 0x000fc400078ec0ff */
[----:B------:R-:W-:Y:S02]  /*8360*/  SHF.L.U32 R174, R174, 0x8, RZ ;  /* 0x00000008aeae7819 */ /* 0x000fe400000006ff */
[----:B------:R-:W-:Y:S02]  /*8370*/  F2FP.SATFINITE.E4M3.F32.PACK_AB_MERGE_C R178, RZ, R178, RZ ;  /* 0x000000b2ffb2723e */ /* 0x000fe400048070ff */
[----:B------:R-:W-:Y:S01]  /*8380*/  FSEL R184, R184, R89, !P0 ;  /* 0x00000059b8b87208 */ /* 0x000fe20004000000 */
[----:B------:R-:W-:Y:S01]  /*8390*/  FMUL R89, R204, R3 ;  /* 0x00000003cc597220 */ /* 0x000fe20000400000 */
[----:B------:R-:W-:Y:S02]  /*83a0*/  LOP3.LUT R93, R93, 0xff00, R166, 0xf8, !PT ;  /* 0x0000ff005d5d7812 */ /* 0x000fe400078ef8a6 */
[----:B------:R-:W-:Y:S02]  /*83b0*/  SHF.L.U32 R168, R168, 0x10, RZ ;  /* 0x00000010a8a87819 */ /* 0x000fe400000006ff */
[----:B------:R-:W-:-:S02]  /*83c0*/  LOP3.LUT R170, R170, 0xffff, RZ, 0xc0, !PT ;  /* 0x0000ffffaaaa7812 */ /* 0x000fc400078ec0ff */
[----:B------:R-:W-:Y:S02]  /*83d0*/  LOP3.LUT R81, R81, 0xffff, R174, 0xf8, !PT ;  /* 0x0000ffff51517812 */ /* 0x000fe400078ef8ae */
[----:B------:R-:W-:Y:S02]  /*83e0*/  SHF.L.U32 R176, R176, 0x10, RZ ;  /* 0x00000010b0b07819 */ /* 0x000fe400000006ff */
[----:B------:R-:W-:Y:S02]  /*83f0*/  LOP3.LUT R178, R178, 0xffff, RZ, 0xc0, !PT ;  /* 0x0000ffffb2b27812 */ /* 0x000fe400078ec0ff */
[----:B------:R-:W-:Y:S02]  /*8400*/  LOP3.LUT R93, R93, 0xff0000, R168, 0xf8, !PT ;  /* 0x00ff00005d5d7812 */ /* 0x000fe400078ef8a8 */
[----:B------:R-:W-:Y:S02]  /*8410*/  SHF.L.U32 R170, R170, 0x18, RZ ;  /* 0x00000018aaaa7819 */ /* 0x000fe400000006ff */
[----:B------:R-:W-:Y:S01]  /*8420*/  FSEL R204, R204, R89, !P0 ;  /* 0x00000059cccc7208 */ /* 0x000fe20004000000 */
[----:B------:R-:W-:Y:S01]  /*8430*/  FMUL R89, R216, R3 ;  /* 0x00000003d8597220 */ /* 0x000fe20000400000 */
[----:B------:R-:W-:-:S02]  /*8440*/  LOP3.LUT R81, R81, 0xff0000, R176, 0xf8, !PT ;  /* 0x00ff000051517812 */ /* 0x000fc400078ef8b0 */
[----:B------:R-:W-:Y:S02]  /*8450*/  SHF.L.U32 R178, R178, 0x18, RZ ;  /* 0x00000018b2b27819 */ /* 0x000fe400000006ff */
[----:B------:R-:W-:Y:S02]  /*8460*/  F2FP.SATFINITE.E4M3.F32.PACK_AB_MERGE_C R188, RZ, R188, RZ ;  /* 0x000000bcffbc723e */ /* 0x000fe400048070ff */
[----:B------:R-:W-:Y:S02]  /*8470*/  F2FP.SATFINITE.E4M3.F32.PACK_AB_MERGE_C R190, RZ, R190, RZ ;  /* 0x000000beffbe723e */ /* 0x000fe400048070ff */
[----:B------:R-:W-:Y:S02]  /*8480*/  LOP3.LUT R251, R93, R170, RZ, 0xfc, !PT ;  /* 0x000000aa5dfb7212 */ /* 0x000fe400078efcff */
[----:B------:R-:W-:Y:S02]  /*8490*/  LOP3.LUT R93, R84, 0xff, RZ, 0xc0, !PT ;  /* 0x000000ff545d7812 */ /* 0x000fe400078ec0ff */
[----:B------:R-:W-:-:S02]  /*84a0*/  LOP3.LUT R90, R90, 0xffffff00, RZ, 0xc0, !PT ;  /* 0xffffff005a5a7812 */ /* 0x000fc400078ec0ff */
[----:B------:R-:W-:Y:S02]  /*84b0*/  F2FP.SATFINITE.E4M3.F32.PACK_AB_MERGE_C R107, RZ, R107, RZ ;  /* 0x0000006bff6b723e */ /* 0x000fe400048070ff */
[----:B------:R-:W-:Y:S02]  /*84c0*/  LOP3.LUT R84, R81, 0xff000000, R178, 0xf8, !PT ;  /* 0xff00000051547812 */ /* 0x000fe400078ef8b2 */
[----:B------:R-:W-:Y:S02]  /*84d0*/  LOP3.LUT R81, R188, 0xff, RZ, 0xc0, !PT ;  /* 0x000000ffbc517812 */ /* 0x000fe400078ec0ff */
[----:B------:R-:W-:Y:S02]  /*84e0*/  SHF.L.U32 R190, R190, 0x8, RZ ;  /* 0x00000008bebe7819 */ /* 0x000fe400000006ff */
[----:B------:R-:W-:Y:S02]  /*84f0*/  F2FP.SATFINITE.E4M3.F32.PACK_AB_MERGE_C R83, RZ, R83, RZ ;  /* 0x00000053ff53723e */ /* 0x000fe400048070ff */
[----:B------:R-:W-:-:S02]  /*8500*/  F2FP.SATFINITE.E4M3.F32.PACK_AB_MERGE_C R194, RZ, R194, RZ ;  /* 0x000000c2ffc2723e */ /* 0x000fc400048070ff */
[----:B------:R-:W-:Y:S01]  /*8510*/  FSEL R216, R216, R89, !P0 ;  /* 0x00000059d8d87208 */ /* 0x000fe20004000000 */
[----:B------:R-:W-:Y:S01]  /*8520*/  FMUL R89, R232, R3 ;  /* 0x00000003e8597220 */ /* 0x000fe20000400000 */
[----:B------:R-:W-:Y:S02]  /*8530*/  F2FP.SATFINITE.E4M3.F32.PACK_AB_MERGE_C R214, RZ, R214, RZ ;  /* 0x000000d6ffd6723e */ /* 0x000fe400048070ff */
[----:B------:R-:W-:Y:S02]  /*8540*/  LOP3.LUT R87, R90, 0xffff, R107, 0xf8, !PT ;  /* 0x0000ffff5a577812 */ /* 0x000fe400078ef86b */
[----:B------:R-:W-:Y:S02]  /*8550*/  LOP3.LUT R81, R81, 0xffff, R190, 0xf8, !PT ;  /* 0x0000ffff51517812 */ /* 0x000fe400078ef8be */
[----:B------:R-:W-:Y:S02]  /*8560*/  SHF.L.U32 R90, R83, 0x10, RZ ;  /* 0x00000010535a7819 */ /* 0x000fe400000006ff */
[----:B------:R-:W-:-:S02]  /*8570*/  LOP3.LUT R194, R194, 0xffff, RZ, 0xc0, !PT ;  /* 0x0000ffffc2c27812 */ /* 0x000fc400078ec0ff */
[----:B------:R-:W-:Y:S02]  /*8580*/  LOP3.LUT R83, R92, 0xff, RZ, 0xc0, !PT ;  /* 0x000000ff5c537812 */ /* 0x000fe400078ec0ff */
[----:B------:R-:W-:Y:S02]  /*8590*/  PRMT R214, R214, 0x7104, RZ ;  /* 0x00007104d6d67816 */ /* 0x000fe400000000ff */
[----:B------:R-:W-:Y:S02]  /*85a0*/  F2FP.SATFINITE.E4M3.F32.PACK_AB_MERGE_C R216, RZ, R216, RZ ;  /* 0x000000d8ffd8723e */ /* 0x000fe400048070ff */
[----:B------:R-:W-:Y:S02]  /*85b0*/  F2FP.SATFINITE.E4M3.F32.PACK_AB_MERGE_C R218, RZ, R218, RZ ;  /* 0x000000daffda723e */ /* 0x000fe400048070ff */
[----:B------:R-:W-:Y:S02]  /*85c0*/  LOP3.LUT R81, R81, 0xff0000, R90, 0xf8, !PT ;  /* 0x00ff000051517812 */ /* 0x000fe400078ef85a */
[----:B------:R-:W-:-:S02]  /*85d0*/  SHF.L.U32 R194, R194, 0x18, RZ ;  /* 0x00000018c2c27819 */ /* 0x000fc400000006ff */
[----:B------:R-:W-:Y:S02]  /*85e0*/  F2FP.SATFINITE.E4M3.F32.PACK_AB_MERGE_C R204, RZ, R204, RZ ;  /* 0x000000ccffcc723e */ /* 0x000fe400048070ff */
[----:B------:R-:W-:Y:S02]  /*85f0*/  F2FP.SATFINITE.E4M3.F32.PACK_AB_MERGE_C R206, RZ, R206, RZ ;  /* 0x000000ceffce723e */ /* 0x000fe400048070ff */
[----:B------:R-:W-:Y:S02]  /*8600*/  LOP3.LUT R83, R83, 0xff00, R214, 0xf8, !PT ;  /* 0x0000ff0053537812 */ /* 0x000fe400078ef8d6 */
[----:B------:R-:W-:Y:S02]  /*8610*/  SHF.L.U32 R216, R216, 0x10, RZ ;  /* 0x00000010d8d87819 */ /* 0x000fe400000006ff */
[----:B------:R-:W-:Y:S02]  /*8620*/  LOP3.LUT R218, R218, 0xffff, RZ, 0xc0, !PT ;  /* 0x0000ffffdada7812 */ /* 0x000fe400078ec0ff */
[----:B------:R-:W-:-:S02]  /*8630*/  LOP3.LUT R90, R81, 0xff000000, R194, 0xf8, !PT ;  /* 0xff000000515a7812 */ /* 0x000fc400078ef8c2 */
[----:B------:R-:W-:Y:S02]  /*8640*/  F2FP.SATFINITE.E4M3.F32.PACK_AB_MERGE_C R0, RZ, R0, RZ ;  /* 0x00000000ff00723e */ /* 0x000fe400048070ff */
[----:B------:R-:W-:Y:S02]  /*8650*/  LOP3.LUT R81, R204, 0xff, RZ, 0xc0, !PT ;  /* 0x000000ffcc517812 */ /* 0x000fe400078ec0ff */
[----:B------:R-:W-:Y:S02]  /*8660*/  SHF.L.U32 R206, R206, 0x8, RZ ;  /* 0x00000008cece7819 */ /* 0x000fe400000006ff */
[----:B------:R-:W-:Y:S02]  /*8670*/  F2FP.SATFINITE.E4M3.F32.PACK_AB_MERGE_C R210, RZ, R210, RZ ;  /* 0x000000d2ffd2723e */ /* 0x000fe400048070ff */
[----:B------:R-:W-:Y:S02]  /*8680*/  LOP3.LUT R83, R83, 0xff0000, R216, 0xf8, !PT ;  /* 0x00ff000053537812 */ /* 0x000fe400078ef8d8 */
[----:B------:R-:W-:-:S02]  /*8690*/  SHF.L.U32 R218, R218, 0x18, RZ ;  /* 0x00000018dada7819 */ /* 0x000fc400000006ff */
[----:B------:R-:W-:Y:S01]  /*86a0*/  FSEL R232, R232, R89, !P0 ;  /* 0x00000059e8e87208 */ /* 0x000fe20004000000 */
[----:B------:R-:W-:Y:S01]  /*86b0*/  FMUL R89, R248, R3 ;  /* 0x00000003f8597220 */ /* 0x000fe20000400000 */
[----:B------:R-:W-:Y:S02]  /*86c0*/  F2FP.SATFINITE.E4M3.F32.PACK_AB_MERGE_C R230, RZ, R230, RZ ;  /* 0x000000e6ffe6723e */ /* 0x000fe400048070ff */
[----:B------:R-:W-:Y:S02]  /*86d0*/  LOP3.LUT R81, R81, 0xffff, R206, 0xf8, !PT ;  /* 0x0000ffff51517812 */ /* 0x000fe400078ef8ce */
[----:B------:R-:W-:Y:S02]  /*86e0*/  SHF.L.U32 R0, R0, 0x10, RZ ;  /* 0x0000001000007819 */ /* 0x000fe400000006ff */
[----:B------:R-:W-:Y:S02]  /*86f0*/  LOP3.LUT R210, R210, 0xffff, RZ, 0xc0, !PT ;  /* 0x0000ffffd2d27812 */ /* 0x000fe400078ec0ff */
[----:B------:R-:W-:-:S02]  /*8700*/  LOP3.LUT R116, R83, R218, RZ, 0xfc, !PT ;  /* 0x000000da53747212 */ /* 0x000fc400078efcff */
[----:B------:R-:W-:Y:S02]  /*8710*/  LOP3.LUT R83, R88, 0xff, RZ, 0xc0, !PT ;  /* 0x000000ff58537812 */ /* 0x000fe400078ec0ff */
[----:B------:R-:W-:Y:S02]  /*8720*/  PRMT R230, R230, 0x7104, RZ ;  /* 0x00007104e6e67816 */ /* 0x000fe400000000ff */
[----:B------:R-:W-:Y:S02]  /*8730*/  F2FP.SATFINITE.E4M3.F32.PACK_AB_MERGE_C R232, RZ, R232, RZ ;  /* 0x000000e8ffe8723e */ /* 0x000fe400048070ff */
[----:B------:R-:W-:Y:S02]  /*8740*/  F2FP.SATFINITE.E4M3.F32.PACK_AB_MERGE_C R234, RZ, R234, RZ ;  /* 0x000000eaffea723e */ /* 0x000fe400048070ff */
[----:B------:R-:W-:Y:S02]  /*8750*/  F2FP.SATFINITE.E4M3.F32.PACK_AB_MERGE_C R82, RZ, R82, RZ ;  /* 0x00000052ff52723e */ /* 0x000fe400048070ff */
[----:B------:R-:W-:-:S02]  /*8760*/  LOP3.LUT R81, R81, 0xff0000, R0, 0xf8, !PT ;  /* 0x00ff000051517812 */ /* 0x000fc400078ef800 */
[----:B------:R-:W-:Y:S02]  /*8770*/  SHF.L.U32 R210, R210, 0x18, RZ ;  /* 0x00000018d2d27819 */ /* 0x000fe400000006ff */
[----:B------:R-:W-:Y:S02]  /*8780*/  F2FP.SATFINITE.E4M3.F32.PACK_AB_MERGE_C R105, RZ, R244, RZ ;  /* 0x000000f4ff69723e */ /* 0x000fe400048070ff */
[----:B------:R-:W-:Y:S02]  /*8790*/  F2FP.SATFINITE.E4M3.F32.PACK_AB_MERGE_C R220, RZ, R220, RZ ;  /* 0x000000dcffdc723e */ /* 0x000fe400048070ff */
[----:B------:R-:W-:Y:S02]  /*87a0*/  F2FP.SATFINITE.E4M3.F32.PACK_AB_MERGE_C R222, RZ, R222, RZ ;  /* 0x000000deffde723e */ /* 0x000fe400048070ff */
[----:B------:R-:W-:Y:S02]  /*87b0*/  LOP3.LUT R83, R83, 0xff00, R230, 0xf8, !PT ;  /* 0x0000ff0053537812 */ /* 0x000fe400078ef8e6 */
[----:B------:R-:W-:-:S02]  /*87c0*/  SHF.L.U32 R232, R232, 0x10, RZ ;  /* 0x00000010e8e87819 */ /* 0x000fc400000006ff */
[----:B------:R-:W-:Y:S02]  /*87d0*/  LOP3.LUT R234, R234, 0xffff, RZ, 0xc0, !PT ;  /* 0x0000ffffeaea7812 */ /* 0x000fe400078ec0ff */
[----:B------:R-:W-:Y:S02]  /*87e0*/  F2FP.SATFINITE.E4M3.F32.PACK_AB_MERGE_C R192, RZ, R192, RZ ;  /* 0x000000c0ffc0723e */ /* 0x000fe400048070ff */
[----:B------:R-:W-:Y:S02]  /*87f0*/  LOP3.LUT R101, R101, 0xff, RZ, 0xc0, !PT ;  /* 0x000000ff65657812 */ /* 0x000fe400078ec0ff */
[----:B------:R-:W-:Y:S02]  /*8800*/  PRMT R82, R82, 0x7104, RZ ;  /* 0x0000710452527816 */ /* 0x000fe400000000ff */
[----:B------:R-:W-:Y:S02]  /*8810*/  F2FP.SATFINITE.E4M3.F32.PACK_AB_MERGE_C R112, RZ, R112, RZ ;  /* 0x00000070ff70723e */ /* 0x000fe400048070ff */
[----:B------:R-:W-:-:S02]  /*8820*/  F2FP.SATFINITE.E4M3.F32.PACK_AB_MERGE_C R114, RZ, R114, RZ ;  /* 0x00000072ff72723e */ /* 0x000fc400048070ff */
[----:B------:R-:W-:Y:S02]  /*8830*/  LOP3.LUT R92, R81, 0xff000000, R210, 0xf8, !PT ;  /* 0xff000000515c7812 */ /* 0x000fe400078ef8d2 */
[----:B------:R-:W-:Y:S02]  /*8840*/  LOP3.LUT R86, R86, 0xffff, R105, 0xf8, !PT ;  /* 0x0000ffff56567812 */ /* 0x000fe400078ef869 */
[----:B------:R-:W-:Y:S02]  /*8850*/  LOP3.LUT R81, R220, 0xff, RZ, 0xc0, !PT ;  /* 0x000000ffdc517812 */ /* 0x000fe400078ec0ff */
[----:B------:R-:W-:Y:S02]  /*8860*/  SHF.L.U32 R222, R222, 0x8, RZ ;  /* 0x00000008dede7819 */ /* 0x000fe400000006ff */
[----:B------:R-:W-:Y:S02]  /*8870*/  F2FP.SATFINITE.E4M3.F32.PACK_AB_MERGE_C R224, RZ, R224, RZ ;  /* 0x000000e0ffe0723e */ /* 0x000fe400048070ff */
[----:B------:R-:W-:-:S02]  /*8880*/  F2FP.SATFINITE.E4M3.F32.PACK_AB_MERGE_C R226, RZ, R226, RZ ;  /* 0x000000e2ffe2723e */ /* 0x000fc400048070ff */
[----:B------:R-:W-:Y:S02]  /*8890*/  LOP3.LUT R83, R83, 0xff0000, R232, 0xf8, !PT ;  /* 0x00ff000053537812 */ /* 0x000fe400078ef8e8 */
[----:B------:R-:W-:Y:S02]  /*88a0*/  SHF.L.U32 R234, R234, 0x18, RZ ;  /* 0x00000018eaea7819 */ /* 0x000fe400000006ff */
[----:B------:R-:W-:Y:S02]  /*88b0*/  LOP3.LUT R87, R87, 0xff, RZ, 0xc0, !PT ;  /* 0x000000ff57577812 */ /* 0x000fe400078ec0ff */
[----:B------:R-:W-:Y:S02]  /*88c0*/  PRMT R192, R192, 0x7104, RZ ;  /* 0x00007104c0c07816 */ /* 0x000fe400000000ff */
        /* <DEDUP_REMOVED lines=8> */
[----:B------:R-:W-:Y:S02]  /*8950*/  LOP3.LUT R118, R83, R234, RZ, 0xfc, !PT ;  /* 0x000000ea53767212 */ /* 0x000fe400078efcff */
[----:B------:R-:W-:Y:S02]  /*8960*/  F2FP.SATFINITE.E4M3.F32.PACK_AB_MERGE_C R198, RZ, R198, RZ ;  /* 0x000000c6ffc6723e */ /* 0x000fe400048070ff */
[----:B------:R-:W-:Y:S02]  /*8970*/  LOP3.LUT R83, R86, 0xff, RZ, 0xc0, !PT ;  /* 0x000000ff56537812 */ /* 0x000fe400078ec0ff */
[----:B------:R-:W-:Y:S02]  /*8980*/  LOP3.LUT R192, R87, 0xff00, R192, 0xf8, !PT ;  /* 0x0000ff0057c07812 */ /* 0x000fe400078ef8c0 */
[----:B------:R-:W0:Y:S01]  /*8990*/  LDC.64 R86, c[0x0][0x3c8] ;  /* 0x0000f200ff567b82 */ /* 0x000e220000000a00 */
[----:B------:R-:W-:Y:S02]  /*89a0*/  LOP3.LUT R101, R101, 0xff0000, R112, 0xf8, !PT ;  /* 0x00ff000065657812 */ /* 0x000fe400078ef870 */
[----:B------:R-:W-:-:S02]  /*89b0*/  SHF.L.U32 R114, R114, 0x18, RZ ;  /* 0x0000001872727819 */ /* 0x000fc400000006ff */
[----:B------:R-:W-:Y:S02]  /*89c0*/  LOP3.LUT R95, R156, 0xff, RZ, 0xc0, !PT ;  /* 0x000000ff9c5f7812 */ /* 0x000fe400078ec0ff */
[----:B------:R-:W-:Y:S02]  /*89d0*/  SHF.L.U32 R158, R158, 0x8, RZ ;  /* 0x000000089e9e7819 */ /* 0x000fe400000006ff */
[----:B------:R-:W-:Y:S02]  /*89e0*/  F2FP.SATFINITE.E4M3.F32.PACK_AB_MERGE_C R160, RZ, R160, RZ ;  /* 0x000000a0ffa0723e */ /* 0x000fe400048070ff */
[----:B------:R-:W-:Y:S02]  /*89f0*/  F2FP.SATFINITE.E4M3.F32.PACK_AB_MERGE_C R162, RZ, R162, RZ ;  /* 0x000000a2ffa2723e */ /* 0x000fe400048070ff */
[----:B------:R-:W-:Y:S02]  /*8a00*/  F2FP.SATFINITE.E4M3.F32.PACK_AB_MERGE_C R132, RZ, R132, RZ ;  /* 0x00000084ff84723e */ /* 0x000fe400048070ff */
[----:B------:R-:W-:-:S02]  /*8a10*/  F2FP.SATFINITE.E4M3.F32.PACK_AB_MERGE_C R134, RZ, R134, RZ ;  /* 0x00000086ff86723e */ /* 0x000fc400048070ff */
[----:B------:R-:W-:Y:S02]  /*8a20*/  LOP3.LUT R81, R81, 0xff0000, R224, 0xf8, !PT ;  /* 0x00ff000051517812 */ /* 0x000fe400078ef8e0 */
[----:B------:R-:W-:Y:S02]  /*8a30*/  SHF.L.U32 R226, R226, 0x18, RZ ;  /* 0x00000018e2e27819 */ /* 0x000fe400000006ff */
[----:B------:R-:W-:Y:S02]  /*8a40*/  LOP3.LUT R91, R91, 0xff, RZ, 0xc0, !PT ;  /* 0x000000ff5b5b7812 */ /* 0x000fe400078ec0ff */
[----:B------:R-:W-:Y:S02]  /*8a50*/  PRMT R198, R198, 0x7104, RZ ;  /* 0x00007104c6c67816 */ /* 0x000fe400000000ff */
[----:B------:R-:W-:Y:S02]  /*8a60*/  F2FP.SATFINITE.E4M3.F32.PACK_AB_MERGE_C R85, RZ, R85, RZ ;  /* 0x00000055ff55723e */ /* 0x000fe400048070ff */
[----:B------:R-:W-:-:S02]  /*8a70*/  F2FP.SATFINITE.E4M3.F32.PACK_AB_MERGE_C R202, RZ, R202, RZ ;  /* 0x000000caffca723e */ /* 0x000fc400048070ff */
[----:B------:R-:W-:Y:S02]  /*8a80*/  F2FP.SATFINITE.E4M3.F32.PACK_AB_MERGE_C R236, RZ, R236, RZ ;  /* 0x000000ecffec723e */ /* 0x000fe400048070ff */
[----:B------:R-:W-:Y:S02]  /*8a90*/  F2FP.SATFINITE.E4M3.F32.PACK_AB_MERGE_C R238, RZ, R238, RZ ;  /* 0x000000eeffee723e */ /* 0x000fe400048070ff */
[----:B------:R-:W-:Y:S02]  /*8aa0*/  LOP3.LUT R209, R101, R114, RZ, 0xfc, !PT ;  /* 0x0000007265d17212 */ /* 0x000fe400078efcff */
[----:B------:R-:W-:Y:S02]  /*8ab0*/  LOP3.LUT R95, R95, 0xffff, R158, 0xf8, !PT ;  /* 0x0000ffff5f5f7812 */ /* 0x000fe400078ef89e */
[----:B------:R-:W-:Y:S02]  /*8ac0*/  SHF.L.U32 R160, R160, 0x10, RZ ;  /* 0x00000010a0a07819 */ /* 0x000fe400000006ff */
[----:B------:R-:W-:-:S02]  /*8ad0*/  LOP3.LUT R162, R162, 0xffff, RZ, 0xc0, !PT ;  /* 0x0000ffffa2a27812 */ /* 0x000fc400078ec0ff */
[----:B------:R-:W-:Y:S02]  /*8ae0*/  F2FP.SATFINITE.E4M3.F32.PACK_AB_MERGE_C R128, RZ, R128, RZ ;  /* 0x00000080ff80723e */ /* 0x000fe400048070ff */
[----:B------:R-:W-:Y:S02]  /*8af0*/  F2FP.SATFINITE.E4M3.F32.PACK_AB_MERGE_C R130, RZ, R130, RZ ;  /* 0x00000082ff82723e */ /* 0x000fe400048070ff */
[----:B------:R-:W-:Y:S02]  /*8b00*/  F2FP.SATFINITE.E4M3.F32.PACK_AB_MERGE_C R136, RZ, R136, RZ ;  /* 0x00000088ff88723e */ /* 0x000fe400048070ff */
[----:B------:R-:W-:Y:S02]  /*8b10*/  LOP3.LUT R101, R132, 0xff, RZ, 0xc0, !PT ;  /* 0x000000ff84657812 */ /* 0x000fe400078ec0ff */
[----:B------:R-:W-:Y:S02]  /*8b20*/  SHF.L.U32 R134, R134, 0x8, RZ ;  /* 0x0000000886867819 */ /* 0x000fe400000006ff */
[----:B------:R-:W-:-:S02]  /*8b30*/  F2FP.SATFINITE.E4M3.F32.PACK_AB_MERGE_C R138, RZ, R138, RZ ;  /* 0x0000008aff8a723e */ /* 0x000fc400048070ff */
[----:B------:R-:W-:Y:S02]  /*8b40*/  LOP3.LUT R88, R81, 0xff000000, R226, 0xf8, !PT ;  /* 0xff00000051587812 */ /* 0x000fe400078ef8e2 */
[----:B------:R-:W-:Y:S02]  /*8b50*/  LOP3.LUT R198, R91, 0xff00, R198, 0xf8, !PT ;  /* 0x0000ff005bc67812 */ /* 0x000fe400078ef8c6 */
[----:B------:R-:W-:Y:S02]  /*8b60*/  SHF.L.U32 R85, R85, 0x10, RZ ;  /* 0x0000001055557819 */ /* 0x000fe400000006ff */
[----:B------:R-:W-:Y:S02]  /*8b70*/  LOP3.LUT R202, R202, 0xffff, RZ, 0xc0, !PT ;  /* 0x0000ffffcaca7812 */ /* 0x000fe400078ec0ff */
[----:B------:R-:W-:Y:S02]  /*8b80*/  LOP3.LUT R81, R236, 0xff, RZ, 0xc0, !PT ;  /* 0x000000ffec517812 */ /* 0x000fe400078ec0ff */
[----:B------:R-:W-:-:S02]  /*8b90*/  SHF.L.U32 R238, R238, 0x8, RZ ;  /* 0x00000008eeee7819 */ /* 0x000fc400000006ff */
[----:B------:R-:W-:Y:S02]  /*8ba0*/  F2FP.SATFINITE.E4M3.F32.PACK_AB_MERGE_C R240, RZ, R240, RZ ;  /* 0x000000f0fff0723e */ /* 0x000fe400048070ff */
[----:B------:R-:W-:Y:S02]  /*8bb0*/  F2FP.SATFINITE.E4M3.F32.PACK_AB_MERGE_C R242, RZ, R242, RZ ;  /* 0x000000f2fff2723e */ /* 0x000fe400048070ff */
[----:B------:R-:W-:Y:S02]  /*8bc0*/  LOP3.LUT R95, R95, 0xff0000, R160, 0xf8, !PT ;  /* 0x00ff00005f5f7812 */ /* 0x000fe400078ef8a0 */
[----:B------:R-:W-:Y:S02]  /*8bd0*/  SHF.L.U32 R162, R162, 0x18, RZ ;  /* 0x00000018a2a27819 */ /* 0x000fe400000006ff */
[----:B------:R-:W-:Y:S02]  /*8be0*/  F2FP.SATFINITE.E4M3.F32.PACK_AB_MERGE_C R182, RZ, R182, RZ ;  /* 0x000000b6ffb6723e */ /* 0x000fe400048070ff */
[----:B------:R-:W-:-:S02]  /*8bf0*/  LOP3.LUT R109, R2, 0x7f, RZ, 0xc0, !PT ;  /* 0x0000007f026d7812 */ /* 0x000fc400078ec0ff */
        /* <DEDUP_REMOVED lines=10> */
[----:B------:R-:W-:Y:S02]  /*8ca0*/  F2FP.SATFINITE.E4M3.F32.PACK_AB_MERGE_C R252, RZ, R252, RZ ;  /* 0x000000fcfffc723e */ /* 0x000fe400048070ff */
[----:B------:R-:W-:-:S02]  /*8cb0*/  F2FP.SATFINITE.E4M3.F32.PACK_AB_MERGE_C R144, RZ, R144, RZ ;  /* 0x00000090ff90723e */ /* 0x000fc400048070ff */
[----:B------:R-:W-:Y:S02]  /*8cc0*/  FSEL R89, R248, R89, !P0 ;  /* 0x00000059f8597208 */ /* 0x000fe40004000000 */
[----:B------:R-:W-:Y:S01]  /*8cd0*/  LOP3.LUT R82, R95, 0xff000000, R162, 0xf8, !PT ;  /* 0xff0000005f527812 */ /* 0x000fe200078ef8a2 */
[----:B------:R-:W-:Y:S01]  /*8ce0*/  IMAD R95, R96, 0x500, R109 ;  /* 0x00000500605f7824 */ /* 0x000fe200078e026d */
[----:B------:R-:W-:Y:S02]  /*8cf0*/  PRMT R182, R182, 0x7104, RZ ;  /* 0x00007104b6b67816 */ /* 0x000fe400000000ff */
[----:B------:R-:W-:Y:S02]  /*8d00*/  F2FP.SATFINITE.E4M3.F32.PACK_AB_MERGE_C R184, RZ, R184, RZ ;  /* 0x000000b8ffb8723e */ /* 0x000fe400048070ff */
[----:B------:R-:W-:Y:S02]  /*8d10*/  F2FP.SATFINITE.E4M3.F32.PACK_AB_MERGE_C R186, RZ, R186, RZ ;  /* 0x000000baffba723e */ /* 0x000fe400048070ff */
[----:B------:R-:W-:-:S02]  /*8d20*/  F2FP.SATFINITE.E4M3.F32.PACK_AB_MERGE_C R246, RZ, R246, RZ ;  /* 0x000000f6fff6723e */ /* 0x000fc400048070ff */
[----:B------:R-:W-:Y:S02]  /*8d30*/  LOP3.LUT R103, R103, 0xff0000, R128, 0xf8, !PT ;  /* 0x00ff000067677812 */ /* 0x000fe400078ef880 */
[----:B------:R-:W-:Y:S02]  /*8d40*/  SHF.L.U32 R130, R130, 0x18, RZ ;  /* 0x0000001882827819 */ /* 0x000fe400000006ff */
[----:B------:R-:W-:Y:S02]  /*8d50*/  LOP3.LUT R101, R101, 0xff0000, R136, 0xf8, !PT ;  /* 0x00ff000065657812 */ /* 0x000fe400078ef888 */
[----:B------:R-:W-:Y:S02]  /*8d60*/  SHF.L.U32 R138, R138, 0x18, RZ ;  /* 0x000000188a8a7819 */ /* 0x000fe400000006ff */
[----:B------:R-:W-:Y:S02]  /*8d70*/  LOP3.LUT R110, R85, R202, RZ, 0xfc, !PT ;  /* 0x000000ca556e7212 */ /* 0x000fe400078efcff */
[----:B------:R-:W-:-:S02]  /*8d80*/  F2FP.SATFINITE.E4M3.F32.PACK_AB_MERGE_C R205, RZ, R205, RZ ;  /* 0x000000cdffcd723e */ /* 0x000fc400048070ff */
[----:B------:R-:W-:Y:S02]  /*8d90*/  LOP3.LUT R81, R81, 0xff0000, R240, 0xf8, !PT ;  /* 0x00ff000051517812 */ /* 0x000fe400078ef8f0 */
[----:B------:R-:W-:Y:S02]  /*8da0*/  F2FP.SATFINITE.E4M3.F32.PACK_AB_MERGE_C R200, RZ, R200, RZ ;  /* 0x000000c8ffc8723e */ /* 0x000fe400048070ff */
[----:B------:R-:W-:Y:S02]  /*8db0*/  SHF.L.U32 R242, R242, 0x18, RZ ;  /* 0x00000018f2f27819 */ /* 0x000fe400000006ff */
[----:B------:R-:W-:Y:S02]  /*8dc0*/  LOP3.LUT R85, R252, 0xff, RZ, 0xc0, !PT ;  /* 0x000000fffc557812 */ /* 0x000fe400078ec0ff */
[----:B------:R-:W-:Y:S02]  /*8dd0*/  SHF.L.U32 R144, R144, 0x8, RZ ;  /* 0x0000000890907819 */ /* 0x000fe400000006ff */
[----:B------:R-:W-:-:S02]  /*8de0*/  F2FP.SATFINITE.E4M3.F32.PACK_AB_MERGE_C R199, RZ, R199, RZ ;  /* 0x000000c7ffc7723e */ /* 0x000fc400048070ff */
[----:B------:R-:W-:Y:S02]  /*8df0*/  F2FP.SATFINITE.E4M3.F32.PACK_AB_MERGE_C R154, RZ, R154, RZ ;  /* 0x0000009aff9a723e */ /* 0x000fe400048070ff */
[----:B------:R-:W-:Y:S02]  /*8e00*/  LOP3.LUT R93, R93, 0xff00, R182, 0xf8, !PT ;  /* 0x0000ff005d5d7812 */ /* 0x000fe400078ef8b6 */
[----:B------:R-:W-:Y:S02]  /*8e10*/  SHF.L.U32 R184, R184, 0x10, RZ ;  /* 0x00000010b8b87819 */ /* 0x000fe400000006ff */
[----:B------:R-:W-:Y:S02]  /*8e20*/  LOP3.LUT R186, R186, 0xffff, RZ, 0xc0, !PT ;  /* 0x0000ffffbaba7812 */ /* 0x000fe400078ec0ff */
[----:B------:R-:W-:Y:S02]  /*8e30*/  PRMT R246, R246, 0x7104, RZ ;  /* 0x00007104f6f67816 */ /* 0x000fe400000000ff */
[----:B------:R-:W-:-:S02]  /*8e40*/  F2FP.SATFINITE.E4M3.F32.PACK_AB_MERGE_C R89, RZ, R89, RZ ;  /* 0x00000059ff59723e */ /* 0x000fc400048070ff */
[----:B------:R-:W-:Y:S02]  /*8e50*/  F2FP.SATFINITE.E4M3.F32.PACK_AB_MERGE_C R250, RZ, R250, RZ ;  /* 0x000000fafffa723e */ /* 0x000fe400048070ff */
[----:B------:R-:W-:Y:S02]  /*8e60*/  LOP3.LUT R243, R103, R130, RZ, 0xfc, !PT ;  /* 0x0000008267f37212 */ /* 0x000fe400078efcff */
[----:B------:R-:W-:Y:S02]  /*8e70*/  LOP3.LUT R248, R101, 0xff000000, R138, 0xf8, !PT ;  /* 0xff00000065f87812 */ /* 0x000fe400078ef88a */
[----:B------:R-:W-:Y:S02]  /*8e80*/  SHF.L.U32 R205, R205, 0x10, RZ ;  /* 0x00000010cdcd7819 */ /* 0x000fe400000006ff */
[----:B------:R-:W-:Y:S02]  /*8e90*/  LOP3.LUT R200, R200, 0xffff, RZ, 0xc0, !PT ;  /* 0x0000ffffc8c87812 */ /* 0x000fe400078ec0ff */
[----:B------:R-:W-:-:S02]  /*8ea0*/  LOP3.LUT R126, R81, 0xff000000, R242, 0xf8, !PT ;  /* 0xff000000517e7812 */ /* 0x000fc400078ef8f2 */
        /* <DEDUP_REMOVED lines=10> */
[----:B------:R-:W-:Y:S02]  /*8f50*/  LOP3.LUT R85, R85, 0xffff, R144, 0xf8, !PT ;  /* 0x0000ffff55557812 */ /* 0x000fe400078ef890 */
[----:B------:R-:W-:Y:S01]  /*8f60*/  SHF.L.U32 R0, R199, 0x10, RZ ;  /* 0x00000010c7007819 */ /* 0x000fe200000006ff */
[--C-:B------:R-:W-:Y:S01]  /*8f70*/  IMAD.WIDE.U32 R102, R103, 0x8, R86.reuse ;  /* 0x0000000867667825 */ /* 0x100fe200078e0056 */
[----:B------:R-:W-:Y:S02]  /*8f80*/  LOP3.LUT R154, R154, 0xffff, RZ, 0xc0, !PT ;  /* 0x0000ffff9a9a7812 */ /* 0x000fe400078ec0ff */
[C---:B------:R-:W-:Y:S01]  /*8f90*/  IADD3 R81, PT, PT, R95.reuse, 0x480, RZ ;  /* 0x000004805f517810 */ /* 0x040fe20007ffe0ff */
[----:B------:R-:W-:Y:S01]  /*8fa0*/  IMAD.WIDE.U32 R94, R95, 0x8, R86 ;  /* 0x000000085f5e7825 */ /* 0x000fe200078e0056 */
[----:B------:R-:W-:-:S02]  /*8fb0*/  LOP3.LUT R93, R93, 0xff0000, R184, 0xf8, !PT ;  /* 0x00ff00005d5d7812 */ /* 0x000fc400078ef8b8 */
[----:B------:R-:W-:Y:S01]  /*8fc0*/  SHF.L.U32 R186, R186, 0x18, RZ ;  /* 0x00000018baba7819 */ /* 0x000fe200000006ff */
[----:B------:R-:W-:Y:S01]  /*8fd0*/  IMAD.WIDE.U32 R104, R105, 0x8, R86 ;  /* 0x0000000869687825 */ /* 0x000fe200078e0056 */
[----:B------:R-:W-:Y:S01]  /*8fe0*/  LOP3.LUT R246, R83, 0xff00, R246, 0xf8, !PT ;  /* 0x0000ff0053f67812 */ /* 0x000fe200078ef8f6 */
[----:B------:R1:W-:Y:S01]  /*8ff0*/  STG.E.64 desc[UR6][R94.64], R208 ;  /* 0x000000d05e007986 */ /* 0x0003e2000c101b06 */
[----:B------:R-:W-:Y:S01]  /*9000*/  SHF.L.U32 R89, R89, 0x10, RZ ;  /* 0x0000001059597819 */ /* 0x000fe200000006ff */
[----:B------:R-:W-:Y:S01]  /*9010*/  IMAD.WIDE.U32 R106, R107, 0x8, R86 ;  /* 0x000000086b6a7825 */ /* 0x000fe200078e0056 */
[----:B------:R-:W-:Y:S02]  /*9020*/  LOP3.LUT R250, R250, 0xffff, RZ, 0xc0, !PT ;  /* 0x0000fffffafa7812 */ /* 0x000fe400078ec0ff */
[----:B------:R-:W-:Y:S01]  /*9030*/  LOP3.LUT R192, R192, 0xff0000, R205, 0xf8, !PT ;  /* 0x00ff0000c0c07812 */ /* 0x000fe200078ef8cd */
[----:B------:R-:W-:Y:S01]  /*9040*/  IMAD.WIDE.U32 R114, R115, 0x8, R86 ;  /* 0x0000000873727825 */ /* 0x000fe200078e0056 */
[----:B------:R-:W-:-:S02]  /*9050*/  SHF.L.U32 R83, R200, 0x18, RZ ;  /* 0x00000018c8537819 */ /* 0x000fc400000006ff */
[----:B------:R-:W-:Y:S01]  /*9060*/  LOP3.LUT R85, R85, 0xff0000, R0, 0xf8, !PT ;  /* 0x00ff000055557812 */ /* 0x000fe200078ef800 */
[----:B------:R-:W-:Y:S01]  /*9070*/  IMAD.WIDE.U32 R86, R81, 0x8, R86 ;  /* 0x0000000851567825 */ /* 0x000fe200078e0056 */
[----:B------:R-:W-:Y:S02]  /*9080*/  SHF.L.U32 R154, R154, 0x18, RZ ;  /* 0x000000189a9a7819 */ /* 0x000fe400000006ff */
[----:B------:R-:W-:Y:S02]  /*9090*/  LOP3.LUT R108, R93, R186, RZ, 0xfc, !PT ;  /* 0x000000ba5d6c7212 */ /* 0x000fe400078efcff */
[----:B------:R-:W-:Y:S02]  /*90a0*/  LOP3.LUT R89, R246, 0xff0000, R89, 0xf8, !PT ;  /* 0x00ff0000f6597812 */ /* 0x000fe400078ef859 */
[----:B------:R-:W-:Y:S02]  /*90b0*/  SHF.L.U32 R250, R250, 0x18, RZ ;  /* 0x00000018fafa7819 */ /* 0x000fe400000006ff */
[----:B------:R-:W-:-:S02]  /*90c0*/  MOV R81, R243 ;  /* 0x000000f300517202 */ /* 0x000fc40000000f00 */
[----:B------:R-:W-:Y:S02]  /*90d0*/  LOP3.LUT R120, R192, R83, RZ, 0xfc, !PT ;  /* 0x00000053c0787212 */ /* 0x000fe400078efcff */
[----:B------:R-:W-:Y:S01]  /*90e0*/  LOP3.LUT R128, R85, 0xff000000, R154, 0xf8, !PT ;  /* 0xff00000055807812 */ /* 0x000fe200078ef89a */
[----:B------:R1:W-:Y:S01]  /*90f0*/  STG.E.64 desc[UR6][R94.64+0x400], R80 ;  /* 0x000400505e007986 */ /* 0x0003e2000c101b06 */
[----:B------:R-:W-:Y:S02]  /*9100*/  MOV R83, R251 ;  /* 0x000000fb00537202 */ /* 0x000fe40000000f00 */
[----:B------:R-:W-:Y:S01]  /*9110*/  LOP3.LUT R122, R89, R250, RZ, 0xfc, !PT ;  /* 0x000000fa597a7212 */ /* 0x000fe200078efcff */
[----:B------:R1:W-:Y:S01]  /*9120*/  STG.E.64 desc[UR6][R100.64], R248 ;  /* 0x000000f864007986 */ /* 0x0003e2000c101b06 */
        /* <DEDUP_REMOVED lines=8> */
[----:B------:R1:W-:Y:S04]  /*91b0*/  STG.E.64 desc[UR6][R106.64], R90 ;  /* 0x0000005a6a007986 */ /* 0x0003e8000c101b06 */
[----:B------:R1:W-:Y:S04]  /*91c0*/  STG.E.64 desc[UR6][R112.64], R92 ;  /* 0x0000005c70007986 */ /* 0x0003e8000c101b06 */
[----:B------:R1:W-:Y:S04]  /*91d0*/  STG.E.64 desc[UR6][R114.64], R88 ;  /* 0x0000005872007986 */ /* 0x0003e8000c101b06 */
[----:B------:R1:W-:Y:S04]  /*91e0*/  STG.E.64 desc[UR6][R124.64], R126 ;  /* 0x0000007e7c007986 */ /* 0x0003e8000c101b06 */
[----:B------:R1:W-:Y:S02]  /*91f0*/  STG.E.64 desc[UR6][R86.64], R128 ;  /* 0x0000008056007986 */ /* 0x0003e4000c101b06 */
.L_x_11565:
[----:B01----:R-:W0:Y:S01]  /*9200*/  LDC R81, c[0x0][0x380] ;  /* 0x0000e000ff517b82 */ /* 0x003e220000000800 */
[----:B------:R-:W-:Y:S02]  /*9210*/  PLOP3.LUT P3, PT, P3, PT, PT, 0x8, 0x80 ;  /* 0x000000000080781c */ /* 0x000fe40001f6e170 */
[----:B0-----:R-:W-:-:S04]  /*9220*/  IADD3 R96, PT, PT, R96, R81, RZ ;  /* 0x0000005160607210 */ /* 0x001fc80007ffe0ff */
[----:B------:R-:W-:-:S13]  /*9230*/  ISETP.GE.AND P1, PT, R96, UR11, PT ;  /* 0x0000000b60007c0c */ /* 0x000fda000bf26270 */
[----:B------:R-:W-:Y:S05]  /*9240*/  @!P1 BRA `(.L_x_11566) ;  /* 0xffffff7000389947 */ /* 0x000fea000383ffff */
.L_x_11555:
        /* <DEDUP_REMOVED lines=38> */
.L_x_11574:
[----:B------:R-:W-:Y:S02]  /*94b0*/  ISETP.NE.AND P1, PT, R2, RZ, PT ;  /* 0x000000ff0200720c */ /* 0x000fe40003f25270 */
[----:B-1----:R-:W-:-:S11]  /*94c0*/  FMNMX R7, R5, R4, !PT ;  /* 0x0000000405077209 */ /* 0x002fd60007800000 */
[----:B------:R-:W-:Y:S05]  /*94d0*/  @P1 BRA `(.L_x_11568) ;  /* 0x0000000000081947 */ /* 0x000fea0003800000 */
[----:B0-----:R-:W0:Y:S02]  /*94e0*/  LDC.64 R4, c[0x0][0x3f8] ;  /* 0x0000fe00ff047b82 */ /* 0x001e240000000a00 */
[----:B0-----:R1:W-:Y:S02]  /*94f0*/  REDG.E.MAX.S32.STRONG.GPU desc[UR6][R4.64], R7 ;  /* 0x000000070400798e */ /* 0x0013e4000d12e306 */
.L_x_11568:
[----:B------:R-:W-:Y:S05]  /*9500*/  BSYNC B0 ;  /* 0x0000000000007941 */ /* 0x000fea0003800000 */
.L_x_11567:
        /* <DEDUP_REMOVED lines=13> */
[----:B01----:R-:W-:Y:S05]  /*95e0*/  CALL.REL.NOINC `($__internal_203_$__cuda_sm20_rcp_rn_f32_slowpath) ;  /* 0x00000000005c7944 */ /* 0x003fea0003c00000 */
[----:B------:R-:W-:Y:S01]  /*95f0*/  MOV R5, R0 ;  /* 0x0000000000057202 */ /* 0x000fe20000000f00 */
[----:B------:R-:W-:Y:S06]  /*9600*/  BRA `(.L_x_11571) ;  /* 0x0000000000107947 */ /* 0x000fec0003800000 */
.L_x_11570:
[----:B------:R-:W2:Y:S02]  /*9610*/  MUFU.RCP R0, R3 ;  /* 0x0000000300007308 */ /* 0x000ea40000001000 */
[----:B--2---:R-:W-:-:S04]  /*9620*/  FFMA R2, R0, R3, -1 ;  /* 0xbf80000000027423 */ /* 0x004fc80000000003 */
[----:B01----:R-:W-:-:S04]  /*9630*/  FADD.FTZ R5, -R2, -RZ ;  /* 0x800000ff02057221 */ /* 0x003fc80000010100 */
[----:B------:R-:W-:-:S07]  /*9640*/  FFMA R5, R0, R5, R0 ;  /* 0x0000000500057223 */ /* 0x000fce0000000000 */
.L_x_11571:
[----:B------:R-:W0:Y:S02]  /*9650*/  LDC.64 R2, c[0x0][0x3f0] ;  /* 0x0000fc00ff027b82 */ /* 0x000e240000000a00 */
[----:B0-----:R-:W-:Y:S01]  /*9660*/  STG.E desc[UR6][R2.64], R5 ;  /* 0x0000000502007986 */ /* 0x001fe2000c101906 */
[----:B------:R-:W-:Y:S05]  /*9670*/  EXIT ;  /* 0x000000000000794d */ /* 0x000fea0003800000 */
.L_x_11569:
[----:B------:R-:W-:Y:S02]  /*9680*/  MOV R7, 0x2 ;  /* 0x0000000200077802 */ /* 0x000fe40000000f00 */
[----:B------:R-:W-:Y:S02]  /*9690*/  MOV R9, 0x1f ;  /* 0x0000001f00097802 */ /* 0x000fe40000000f00 */
[----:B------:R-:W-:-:S07]  /*96a0*/  MOV R6, 0xffffffff ;  /* 0xffffffff00067802 */ /* 0x000fce0000000f00 */
[----:B01---5:R-:W-:Y:S05]  /*96b0*/  WARPSYNC.COLLECTIVE R6, `(.L_x_11572) ;  /* 0x0000000006087348 */ /* 0x023fea0003c00000 */
[----:B01----:R0:W1:Y:S02]  /*96c0*/  SHFL.DOWN P1, R4, R0, R7, R9 ;  /* 0x0800000700047389 */ /* 0x0030640000020009 */
[----:B01---5:R-:W-:Y:S05]  /*96d0*/  ENDCOLLECTIVE ;  /* 0x000000000000791b */ /* 0x023fea0003800000 */
.L_x_11572:
[----:B------:R-:W-:Y:S02]  /*96e0*/  MOV R7, 0x1 ;  /* 0x0000000100077802 */ /* 0x000fe40000000f00 */
[----:B------:R-:W-:-:S04]  /*96f0*/  MOV R5, R4 ;  /* 0x0000000400057202 */ /* 0x000fc80000000f00 */
[----:B------:R-:W-:-:S04]  /*9700*/  FMNMX R5, R5, R0, !PT ;  /* 0x0000000005057209 */ /* 0x000fc80007800000 */
[----:B------:R-:W-:-:S07]  /*9710*/  MOV R0, R5 ;  /* 0x0000000500007202 */ /* 0x000fce0000000f00 */
[----:B------:R-:W-:Y:S05]  /*9720*/  WARPSYNC.COLLECTIVE R6, `(.L_x_11573) ;  /* 0x0000000006087348 */ /* 0x000fea0003c00000 */
[----:B------:R0:W1:Y:S02]  /*9730*/  SHFL.DOWN P1, R4, R0, R7, R9 ;  /* 0x0800000700047389 */ /* 0x0000640000020009 */
[----:B01----:R-:W-:Y:S05]  /*9740*/  ENDCOLLECTIVE ;  /* 0x000000000000791b */ /* 0x003fea0003800000 */
.L_x_11573:
[----:B------:R-:W-:Y:S05]  /*9750*/  BRA `(.L_x_11574) ;  /* 0xfffffffc00547947 */ /* 0x000fea000383ffff */
        .weak           $__internal_203_$__cuda_sm20_rcp_rn_f32_slowpath
        .type           $__internal_203_$__cuda_sm20_rcp_rn_f32_slowpath,@function
        .size           $__internal_203_$__cuda_sm20_rcp_rn_f32_slowpath,(.L_x_13071 - $__internal_203_$__cuda_sm20_rcp_rn_f32_slowpath)
$__internal_203_$__cuda_sm20_rcp_rn_f32_slowpath:
        /* <DEDUP_REMOVED lines=15> */
.L_x_11576:
        /* <DEDUP_REMOVED lines=33> */
.L_x_11578:
[----:B------:R0:W1:Y:S02]  /*9a60*/  MUFU.RCP R82, R2 ;  /* 0x0000000200527308 */ /* 0x0000640000001000 */
.L_x_11577:
[----:B------:R-:W-:Y:S05]  /*9a70*/  BSYNC B1 ;  /* 0x0000000000017941 */ /* 0x000fea0003800000 */
.L_x_11575:
[----:B------:R-:W-:Y:S01]  /*9a80*/  HFMA2 R83, -RZ, RZ, 0, 0 ;  /* 0x00000000ff537431 */ /* 0x000fe200000001ff */
[----:B-1----:R-:W-:Y:S02]  /*9a90*/  MOV R0, R82 ;  /* 0x0000005200007202 */ /* 0x002fe40000000f00 */
[----:B------:R-:W-:-:S04]  /*9aa0*/  MOV R82, R110 ;  /* 0x0000006e00527202 */ /* 0x000fc80000000f00 */
[----:B0-----:R-:W-:Y:S05]  /*9ab0*/  RET.REL.NODEC R82 `(_ZN18transformer_engine13normalization19ln_fwd_tuned_kernelINS0_13Kernel_traitsI6__halfS3_13__nv_fp8_e4m3fjLj10240ELj1ELj1ELj4ELj16ENS0_18Kernel_traits_baseILj10240ES3_S3_S4_fjLj128EEEEEEEvNS0_19ForwardKernelParamsE) ;  /* 0xffffff6452507950 */ /* 0x001fea0003c3ffff */
.L_x_11579:
        /* <DEDUP_REMOVED lines=12> */
.L_x_13071:


//--------------------- .text._ZN18transformer_engine13normalization19ln_fwd_tuned_kernelINS0_13Kernel_traitsI6__halfS3_13__nv_fp8_e4m3fjLj8192ELj1ELj1ELj4ELj16ENS0_18Kernel_traits_baseILj8192ES3_S3_S4_fjLj128EEEEEEEvNS0_19ForwardKernelParamsE --------------------------
	.section	.text._ZN18transformer_engine13normalization19ln_fwd_tuned_kernelINS0_13Kernel_traitsI6__halfS3_13__nv_fp8_e4m3fjLj8192ELj1ELj1ELj4ELj16ENS0_18Kernel_traits_baseILj8192ES3_S3_S4_fjLj128EEEEEEEvNS0_19ForwardKernelParamsE,"ax",@progbits
	.align	128
        .global         _ZN18transformer_engine13normalization19ln_fwd_tuned_kernelINS0_13Kernel_traitsI6__halfS3_13__nv_fp8_e4m3fjLj8192ELj1ELj1ELj4ELj16ENS0_18Kernel_traits_baseILj8192ES3_S3_S4_fjLj128EEEEEEEvNS0_19ForwardKernelParamsE
        .type           _ZN18transformer_engine13normalization19ln_fwd_tuned_kernelINS0_13Kernel_traitsI6__halfS3_13__nv_fp8_e4m3fjLj8192ELj1ELj1ELj4ELj16ENS0_18Kernel_traits_baseILj8192ES3_S3_S4_fjLj128EEEEEEEvNS0_19ForwardKernelParamsE,@function
        .size           _ZN18transformer_engine13normalization19ln_fwd_tuned_kernelINS0_13Kernel_traitsI6__halfS3_13__nv_fp8_e4m3fjLj8192ELj1ELj1ELj4ELj16ENS0_18Kernel_traits_baseILj8192ES3_S3_S4_fjLj128EEEEEEEvNS0_19ForwardKernelParamsE,(.L_x_13072 - _ZN18transformer_engine13normalization19ln_fwd_tuned_kernelINS0_13Kernel_traitsI6__halfS3_13__nv_fp8_e4m3fjLj8192ELj1ELj1ELj4ELj16ENS0_18Kernel_traits_baseILj8192ES3_S3_S4_fjLj128EEEEEEEvNS0_19ForwardKernelParamsE)
        .other          _ZN18transformer_engine13normalization19ln_fwd_tuned_kernelINS0_13Kernel_traitsI6__halfS3_13__nv_fp8_e4m3fjLj8192ELj1ELj1ELj4ELj16ENS0_18Kernel_traits_baseILj8192ES3_S3_S4_fjLj128EEEEEEEvNS0_19ForwardKernelParamsE,@"STO_CUDA_ENTRY STV_DEFAULT"
_ZN18transformer_engine13normalization19ln_fwd_tuned_kernelINS0_13Kernel_traitsI6__halfS3_13__nv_fp8_e4m3fjLj8192ELj1ELj1ELj4ELj16ENS0_18Kernel_traits_baseILj8192ES3_S3_S4_fjLj128EEEEEEEvNS0_19ForwardKernelParamsE:
.text._ZN18transformer_engine13normalization19ln_fwd_tuned_kernelINS0_13Kernel_traitsI6__halfS3_13__nv_fp8_e4m3fjLj8192ELj1ELj1ELj4ELj16ENS0_18Kernel_traits_baseILj8192ES3_S3_S4_fjLj128EEEEEEEvNS0_19ForwardKernelParamsE:
[----:B------:R-:W-:Y:S01]  /*0000*/  LDC R1, c[0x0][0x37c] ;  /* 0x0000df00ff017b82 */ /* 0x000fe20000000800 */
[----:B------:R-:W0:Y:S01]  /*0010*/  LDCU.U8 UR4, c[0x0][0x404] ;  /* 0x00008080ff0477ac */ /* 0x000e220008000000 */
[----:B------:R-:W1:Y:S01]  /*0020*/  LDCU.64 UR8, c[0x0][0x358] ;  /* 0x00006b00ff0877ac */ /* 0x000e620008000a00 */
[----:B0-----:R-:W-:-:S05]  /*0030*/  UISETP.NE.AND UP0, UPT, UR4, URZ, UPT ;  /* 0x000000ff0400728c */ /* 0x001fca000bf05270 */
[----:B------:R-:W0:Y:S01]  /*0040*/  S2UR UR6, SR_CTAID.X ;  /* 0x00000000000679c3 */ /* 0x000e220000002500 */
[----:B------:R-:W0:Y:S01]  /*0050*/  LDCU UR4, c[0x0][0x388] ;  /* 0x00007100ff0477ac */ /* 0x000e220008000800 */
[----:B------:R-:W-:-:S13]  /*0060*/  PLOP3.LUT P0, PT, PT, PT, UP0, 0x80, 0x8 ;  /* 0x000000000008781c */ /* 0x000fda0003f0f008 */
[----:B------:R-:W1:Y:S02]  /*0070*/  @P0 LDC.64 R2, c[0x0][0x3e0] ;  /* 0x0000f800ff020b82 */ /* 0x000e640000000a00 */
[----:B-1----:R-:W2:Y:S01]  /*0080*/  @P0 LDG.E R2, desc[UR8][R2.64] ;  /* 0x0000000802020981 */ /* 0x002ea2000c1e1900 */
[----:B0-----:R-:W-:Y:S01]  /*0090*/  UISETP.GE.AND UP0, UPT, UR6, UR4, UPT ;  /* 0x000000040600728c */ /* 0x001fe2000bf06270 */
[----:B------:R-:W-:Y:S01]  /*00a0*/  HFMA2 R98, -RZ, RZ, 0, 0 ;  /* 0x00000000ff627431 */ /* 0x000fe200000001ff */
[----:B------:R-:W-:Y:S01]  /*00b0*/  UMOV UR7, 0x3f800000 ;  /* 0x3f80000000077882 */ /* 0x000fe20000000000 */
[----:B------:R-:W0:Y:S01]  /*00c0*/  S2R R100, SR_TID.X ;  /* 0x0000000000647919 */ /* 0x000e220000002100 */
[----:B--2---:R-:W-:-:S05]  /*00d0*/  @P0 R2UR UR7, R2 ;  /* 0x00000000020702ca */ /* 0x004fca00000e0000 */
[----:B0-----:R-:W-:Y:S10]  /*00e0*/  BRA.U UP0, `(.L_x_11580) ;  /* 0x0000007100cc7547 */ /* 0x001ff4000b800000 */
[----:B------:R-:W0:Y:S01]  /*00f0*/  LDC.64 R2, c[0x0][0x3a8] ;  /* 0x0000ea00ff027b82 */ /* 0x000e220000000a00 */
[----:B------:R-:W-:-:S07]  /*0100*/  LOP3.LUT R0, R100, 0x7f, RZ, 0xc0, !PT ;  /* 0x0000007f64007812 */ /* 0x000fce00078ec0ff */
[----:B------:R-:W1:Y:S08]  /*0110*/  LDC.64 R64, c[0x0][0x3d0] ;  /* 0x0000f400ff407b82 */ /* 0x000e700000000a00 */
[----:B------:R-:W2:Y:S01]  /*0120*/  S2UR UR5, SR_CgaCtaId ;  /* 0x00000000000579c3 */ /* 0x000ea20000008800 */
[----:B------:R-:W-:Y:S01]  /*0130*/  UMOV UR4, 0x400 ;  /* 0x0000040000047882 */ /* 0x000fe20000000000 */
[----:B------:R-:W3:Y:S01]  /*0140*/  LDCU.U8 UR14, c[0x0][0x404] ;  /* 0x00008080ff0e77ac */ /* 0x000ee20008000000 */
[----:B------:R-:W4:Y:S01]  /*0150*/  LDCU.U8 UR12, c[0x0][0x3c0] ;  /* 0x00007800ff0c77ac */ /* 0x000f220008000000 */
[C---:B0-----:R-:W-:Y:S01]  /*0160*/  IMAD.WIDE.U32 R2, R0.reuse, 0x10, R2 ;  /* 0x0000001000027825 */ /* 0x041fe200078e0002 */
[----:B------:R-:W0:Y:S04]  /*0170*/  LDCU UR15, c[0x0][0x388] ;  /* 0x00007100ff0f77ac */ /* 0x000e280008000800 */
[----:B------:R0:W5:Y:S01]  /*0180*/  LDG.E.128 R112, desc[UR8][R2.64] ;  /* 0x0000000802707981 */ /* 0x000162000c1e1d00 */
[----:B------:R-:W0:Y:S01]  /*0190*/  LDCU UR13, c[0x0][0x380] ;  /* 0x00007000ff0d77ac */ /* 0x000e220008000800 */
[----:B-1----:R-:W-:-:S02]  /*01a0*/  IMAD.WIDE.U32 R64, R0, 0x10, R64 ;  /* 0x0000001000407825 */ /* 0x002fc400078e0040 */
[----:B------:R1:W5:Y:S01]  /*01b0*/  LDG.E.128 R4, desc[UR8][R2.64+0x800] ;  /* 0x0008000802047981 */ /* 0x000362000c1e1d00 */
[----:B------:R-:W0:Y:S03]  /*01c0*/  LDCU.64 UR10, c[0x0][0x3f8] ;  /* 0x00007f00ff0a77ac */ /* 0x000e260008000a00 */
        /* <DEDUP_REMOVED lines=20> */
.L_x_11591:
[----:B0-----:R-:W0:Y:S01]  /*0310*/  LDC.64 R2, c[0x0][0x390] ;  /* 0x0000e400ff027b82 */ /* 0x001e220000000a00 */
[----:B-1----:R-:W-:-:S04]  /*0320*/  MOV R65, UR6 ;  /* 0x0000000600417c02 */ /* 0x002fc80008000f00 */
        /* <DEDUP_REMOVED lines=288> */
[----:B------:R-:W-:Y:S02]  /*1530*/  @!P0 LOP3.LUT R3, R100, 0xf8, RZ, 0xc0, !PT ;  /* 0x000000f864038812 */ /* 0x000fe400078ec0ff */
[----:B------:R-:W-:Y:S02]  /*1540*/  MOV R100, RZ ;  /* 0x000000ff00647202 */ /* 0x000fe40000000f00 */
        /* <DEDUP_REMOVED lines=15> */
[----:B------:R-:W-:Y:S02]  /*1640*/  HFMA2 R100, -RZ, RZ, 5, 0 ;  /* 0x45000000ff647431 */ /* 0x000fe400000001ff */
[----:B------:R-:W-:Y:S01]  /*1650*/  LOP3.LUT R0, R0, 0xf8, RZ, 0xc0, !PT ;  /* 0x000000f800007812 */ /* 0x000fe200078ec0ff */
[----:B-1----:R-:W-:-:S06]  /*1660*/  ULEA UR4, UR5, UR4, 0x18 ;  /* 0x0000000405047291 */ /* 0x002fcc000f8ec0ff */
[----:B------:R-:W-:-:S04]  /*1670*/  MOV R99, UR4 ;  /* 0x0000000400637c02 */ /* 0x000fc80008000f00 */
[----:B------:R-:W-:-:S04]  /*1680*/  IADD3 R96, PT, PT, R99, 0x20, RZ ;  /* 0x0000002063607810 */ /* 0x000fc80007ffe0ff */
[----:B------:R-:W-:-:S04]  /*1690*/  SEL R3, R96, R99, P3 ;  /* 0x0000006360037207 */ /* 0x000fc80001800000 */
[----:B------:R-:W-:-:S05]  /*16a0*/  IADD3 R0, PT, PT, R3, R0, RZ ;  /* 0x0000000003007210 */ /* 0x000fca0007ffe0ff */
[----:B------:R1:W2:Y:S02]  /*16b0*/  LDS.64 R64, [R0] ;  /* 0x0000000000407984 */ /* 0x0002a40000000a00 */
.L_x_11582:
[----:B------:R-:W-:Y:S05]  /*16c0*/  BSYNC.RECONVERGENT B0 ;  /* 0x0000000000007941 */ /* 0x000fea0003800200 */
.L_x_11581:
        /* <DEDUP_REMOVED lines=11> */
[----:B-----5:R-:W-:Y:S05]  /*1780*/  CALL.REL.NOINC `($__internal_204_$__cuda_sm20_rcp_rn_f32_slowpath) ;  /* 0x00000060006c7944 */ /* 0x020fea0003c00000 */
[----:B------:R-:W-:Y:S05]  /*1790*/  BRA `(.L_x_11585) ;  /* 0x0000000000107947 */ /* 0x000fea0003800000 */
.L_x_11584:
[----:B------:R-:W0:Y:S02]  /*17a0*/  MUFU.RCP R3, R128 ;  /* 0x0000008000037308 */ /* 0x000e240000001000 */
[----:B0-----:R-:W-:-:S04]  /*17b0*/  FFMA R0, R128, R3, -1 ;  /* 0xbf80000080007423 */ /* 0x001fc80000000003 */
[----:B------:R-:W-:-:S04]  /*17c0*/  FADD.FTZ R0, -R0, -RZ ;  /* 0x800000ff00007221 */ /* 0x000fc80000010100 */
[----:B------:R-:W-:-:S07]  /*17d0*/  FFMA R0, R3, R0, R3 ;  /* 0x0000000003007223 */ /* 0x000fce0000000003 */
.L_x_11585:
[----:B------:R-:W-:Y:S05]  /*17e0*/  BSYNC.RECONVERGENT B0 ;  /* 0x0000000000007941 */ /* 0x000fea0003800200 */
.L_x_11583:
        /* <DEDUP_REMOVED lines=20> */
[----:B0----5:R-:W-:Y:S05]  /*1930*/  CALL.REL.NOINC `($__internal_204_$__cuda_sm20_rcp_rn_f32_slowpath) ;  /* 0x0000006000007944 */ /* 0x021fea0003c00000 */
[----:B------:R-:W-:Y:S05]  /*1940*/  BRA `(.L_x_11588) ;  /* 0x0000000000107947 */ /* 0x000fea0003800000 */
.L_x_11587:
[----:B------:R-:W1:Y:S02]  /*1950*/  MUFU.RCP R0, R132 ;  /* 0x0000008400007308 */ /* 0x000e640000001000 */
[----:B-1----:R-:W-:-:S04]  /*1960*/  FFMA R2, R132, R0, -1 ;  /* 0xbf80000084027423 */ /* 0x002fc80000000000 */
[----:B------:R-:W-:-:S04]  /*1970*/  FADD.FTZ R3, -R2, -RZ ;  /* 0x800000ff02037221 */ /* 0x000fc80000010100 */
[----:B------:R-:W-:-:S07]  /*1980*/  FFMA R0, R0, R3, R0 ;  /* 0x0000000300007223 */ /* 0x000fce0000000000 */
.L_x_11588:
[----:B------:R-:W-:Y:S05]  /*1990*/  BSYNC.RECONVERGENT B0 ;  /* 0x0000000000007941 */ /* 0x000fea0003800200 */
.L_x_11586:
        /* <DEDUP_REMOVED lines=8> */
[----:B------:R-:W-:Y:S01]  /*1a20*/  FMUL R2, R136, R2 ;  /* 0x0000000288027220 */ /* 0x000fe20000400000 */
[----:B------:R-:W1:Y:S03]  /*1a30*/  S2R R100, SR_TID.X ;  /* 0x0000000000647919 */ /* 0x000e660000002100 */
[----:B------:R-:W-:-:S05]  /*1a40*/  FFMA R2, R2, R0, R3 ;  /* 0x0000000002027223 */ /* 0x000fca0000000003 */
[----:B------:R-:W0:Y:S02]  /*1a50*/  SHFL.IDX PT, R3, R2, RZ, 0x1f ;  /* 0x00001fff02037589 */ /* 0x000e2400000e0000 */
[----:B0-----:R-:W-:Y:S01]  /*1a60*/  FFMA R130, R3, 0.0001220703125, R130 ;  /* 0x3900000003827823 */ /* 0x001fe20000000082 */
[----:B------:R-:W-:Y:S01]  /*1a70*/  FMUL R3, R136, R64 ;  /* 0x0000004088037220 */ /* 0x000fe20000400000 */
[----:B-1----:R-:W-:-:S03]  /*1a80*/  ISETP.NE.AND P1, PT, R100, RZ, PT ;  /* 0x000000ff6400720c */ /* 0x002fc60003f25270 */
[----:B------:R-:W-:Y:S01]  /*1a90*/  FSETP.GEU.AND P0, PT, |R130|, 1.175494350822287508e-38, PT ;  /* 0x008000008200780b */ /* 0x000fe20003f0e200 */
[----:B------:R-:W-:Y:S01]  /*1aa0*/  FFMA R3, R128, R65, R3 ;  /* 0x0000004180037223 */ /* 0x000fe20000000003 */
[----:B------:R-:W-:Y:S01]  /*1ab0*/  MOV R128, UR6 ;  /* 0x0000000600807c02 */ /* 0x000fe20008000f00 */
[----:B------:R-:W0:Y:S02]  /*1ac0*/  @!P2 LDC.64 R64, c[0x0][0x398] ;  /* 0x0000e600ff40ab82 */ /* 0x000e240000000a00 */
[----:B------:R-:W-:-:S06]  /*1ad0*/  FMUL R0, R3, R0 ;  /* 0x0000000003007220 */ /* 0x000fcc0000400000 */
[----:B------:R-:W1:Y:S01]  /*1ae0*/  SHFL.IDX PT, R0, R0, RZ, 0x1f ;  /* 0x00001fff00007589 */ /* 0x000e6200000e0000 */
[----:B------:R-:W2:Y:S01]  /*1af0*/  @!P1 LDC.64 R2, c[0x0][0x3a0] ;  /* 0x0000e800ff029b82 */ /* 0x000ea20000000a00 */
[----:B------:R-:W-:-:S06]  /*1b00*/  @!P0 FMUL R130, R130, 16777216 ;  /* 0x4b80000082828820 */ /* 0x000fcc0000400000 */
[----:B------:R-:W3:Y:S01]  /*1b10*/  MUFU.RSQ R130, R130 ;  /* 0x0000008200827308 */ /* 0x000ee20000001400 */
[----:B-1----:R-:W-:Y:S01]  /*1b20*/  R2UR UR5, R0 ;  /* 0x00000000000572ca */ /* 0x002fe200000e0000 */
[----:B--2---:R-:W-:Y:S01]  /*1b30*/  @!P1 IMAD.WIDE R2, R128, 0x4, R2 ;  /* 0x0000000480029825 */ /* 0x004fe200078e0202 */
[----:B---3--:R-:W-:-:S11]  /*1b40*/  R2UR UR4, R130 ;  /* 0x00000000820472ca */ /* 0x008fd600000e0000 */
[----:B------:R-:W-:Y:S02]  /*1b50*/  MOV R0, UR5 ;  /* 0x0000000500007c02 */ /* 0x000fe40008000f00 */
[----:B------:R-:W-:-:S05]  /*1b60*/  MOV R126, UR4 ;  /* 0x00000004007e7c02 */ /* 0x000fca0008000f00 */
[----:B------:R-:W-:-:S05]  /*1b70*/  @!P0 FMUL R126, R126, 4096 ;  /* 0x458000007e7e8820 */ /* 0x000fca0000400000 */
[----:B------:R-:W-:Y:S02]  /*1b80*/  @!P0 R2UR UR4, R126 ;  /* 0x000000007e0482ca */ /* 0x000fe400000e0000 */
[----:B------:R-:W-:-:S05]  /*1b90*/  MOV R126, UR6 ;  /* 0x00000006007e7c02 */ /* 0x000fca0008000f00 */
[----:B0-----:R-:W-:-:S05]  /*1ba0*/  @!P2 IMAD.WIDE R64, R126, 0x4, R64 ;  /* 0x000000047e40a825 */ /* 0x001fca00078e0240 */
        /* <DEDUP_REMOVED lines=14> */
[----:B------:R-:W-:Y:S01]  /*1c90*/  FMUL R103, R103, UR4 ;  /* 0x0000000467677c20 */ /* 0x000fe20008400000 */
[----:B------:R-:W-:Y:S02]  /*1ca0*/  HADD2.F32 R130, -RZ, R33.H0_H0 ;  /* 0x20000021ff827230 */ /* 0x000fe40000004100 */
[----:B------:R-:W-:Y:S01]  /*1cb0*/  FMUL R101, R101, UR4 ;  /* 0x0000000465657c20 */ /* 0x000fe20008400000 */
[----:B------:R-:W-:Y:S01]  /*1cc0*/  @P1 FADD R0, R0, 1 ;  /* 0x3f80000000001421 */ /* 0x000fe20000000000 */
[----:B------:R-:W-:Y:S01]  /*1cd0*/  @P1 FADD R64, R64, 1 ;  /* 0x3f80000040401421 */ /* 0x000fe20000000000 */
[----:B------:R-:W-:Y:S01]  /*1ce0*/  @P1 FADD R128, R128, 1 ;  /* 0x3f80000080801421 */ /* 0x000fe20000000000 */
[----:B------:R-:W-:Y:S01]  /*1cf0*/  FADD R105, R105, -UR5 ;  /* 0x8000000569697e21 */ /* 0x000fe20008000000 */
[----:B------:R-:W-:Y:S01]  /*1d00*/  FFMA R3, R97, R0, R2 ;  /* 0x0000000061037223 */ /* 0x000fe20000000002 */
[----:B------:R-:W-:Y:S01]  /*1d10*/  FFMA R2, R103, R64, R126 ;  /* 0x0000004067027223 */ /* 0x000fe2000000007e */
[----:B------:R-:W-:Y:S01]  /*1d20*/  FFMA R0, R101, R128, R130 ;  /* 0x0000008065007223 */ /* 0x000fe20000000082 */
[----:B------:R-:W-:-:S02]  /*1d30*/  HADD2.F32 R64, -RZ, R113.H1_H1 ;  /* 0x30000071ff407230 */ /* 0x000fc40000004100 */
[----:B------:R-:W-:Y:S01]  /*1d40*/  FADD R93, R93, -UR5 ;  /* 0x800000055d5d7e21 */ /* 0x000fe20008000000 */
        /* <DEDUP_REMOVED lines=11> */
[--C-:B------:R-:W-:Y:S02]  /*1e00*/  HADD2.F32 R136, -RZ, R115.reuse.H0_H0 ;  /* 0x20000073ff887230 */ /* 0x100fe40000004100 */
[----:B------:R-:W-:Y:S01]  /*1e10*/  FADD R107, R107, -UR5 ;  /* 0x800000056b6b7e21 */ /* 0x000fe20008000000 */
[----:B------:R-:W-:Y:S01]  /*1e20*/  FMUL R109, R109, UR4 ;  /* 0x000000046d6d7c20 */ /* 0x000fe20008400000 */
[----:B------:R-:W-:Y:S01]  /*1e30*/  @P1 FADD R132, R132, 1 ;  /* 0x3f80000084841421 */ /* 0x000fe20000000000 */
[----:B------:R-:W-:Y:S01]  /*1e40*/  FFMA R97, R93, R128, R130 ;  /* 0x000000805d617223 */ /* 0x000fe20000000082 */
[----:B------:R-:W-:-:S02]  /*1e50*/  HADD2.F32 R126, -RZ, R115.H1_H1 ;  /* 0x30000073ff7e7230 */ /* 0x000fc40000004100 */
[----:B------:R-:W-:Y:S01]  /*1e60*/  FADD R111, R111, -UR5 ;  /* 0x800000056f6f7e21 */ /* 0x000fe20008000000 */
[----:B------:R-:W-:Y:S02]  /*1e70*/  HADD2.F32 R130, -RZ, R4.H0_H0 ;  /* 0x20000004ff827230 */ /* 0x000fe40000004100 */
[----:B------:R-:W-:Y:S01]  /*1e80*/  FADD R95, R95, -UR5 ;  /* 0x800000055f5f7e21 */ /* 0x000fe20008000000 */
[--C-:B------:R-:W-:Y:S02]  /*1e90*/  HADD2.F32 R138, -RZ, R35.reuse.H0_H0 ;  /* 0x20000023ff8a7230 */ /* 0x100fe40000004100 */
[----:B------:R-:W-:Y:S01]  /*1ea0*/  FMUL R107, R107, UR4 ;  /* 0x000000046b6b7c20 */ /* 0x000fe20008400000 */
[----:B------:R-:W-:Y:S01]  /*1eb0*/  @P1 FADD R136, R136, 1 ;  /* 0x3f80000088881421 */ /* 0x000fe20000000000 */
[----:B------:R-:W-:Y:S01]  /*1ec0*/  FFMA R93, R109, R132, R134 ;  /* 0x000000846d5d7223 */ /* 0x000fe20000000086 */
[----:B------:R-:W-:Y:S02]  /*1ed0*/  HADD2.F32 R128, -RZ, R35.H1_H1 ;  /* 0x30000023ff807230 */ /* 0x000fe40000004100 */
[----:B------:R-:W-:Y:S01]  /*1ee0*/  FMUL R111, R111, UR4 ;  /* 0x000000046f6f7c20 */ /* 0x000fe20008400000 */
[----:B------:R-:W-:-:S02]  /*1ef0*/  HADD2.F32 R132, -RZ, R36.H0_H0 ;  /* 0x20000024ff847230 */ /* 0x000fc40000004100 */
[----:B------:R-:W-:Y:S01]  /*1f00*/  @P1 FADD R126, R126, 1 ;  /* 0x3f8000007e7e1421 */ /* 0x000fe20000000000 */
[----:B------:R-:W-:Y:S02]  /*1f10*/  HADD2.F32 R134, -RZ, R4.H1_H1 ;  /* 0x30000004ff867230 */ /* 0x000fe40000004100 */
[----:B------:R-:W-:Y:S01]  /*1f20*/  FADD R117, R117, -UR5 ;  /* 0x8000000575757e21 */ /* 0x000fe20008000000 */
[----:B------:R-:W-:Y:S01]  /*1f30*/  FMUL R105, R95, UR4 ;  /* 0x000000045f697c20 */ /* 0x000fe20008400000 */
[----:B------:R-:W-:Y:S01]  /*1f40*/  @P1 FADD R130, R130, 1 ;  /* 0x3f80000082821421 */ /* 0x000fe20000000000 */
[----:B------:R-:W-:Y:S01]  /*1f50*/  FFMA R64, R107, R136, R138 ;  /* 0x000000886b407223 */ /* 0x000fe2000000008a */
[----:B------:R-:W-:Y:S02]  /*1f60*/  HADD2.F32 R136, -RZ, R36.H1_H1 ;  /* 0x30000024ff887230 */ /* 0x000fe40000004100 */
[----:B------:R-:W-:Y:S01]  /*1f70*/  FFMA R95, R111, R126, R128 ;  /* 0x0000007e6f5f7223 */ /* 0x000fe20000000080 */
[----:B------:R-:W-:-:S02]  /*1f80*/  HADD2.F32 R138, -RZ, R5.H0_H0 ;  /* 0x20000005ff8a7230 */ /* 0x000fc40000004100 */
[----:B------:R-:W-:Y:S01]  /*1f90*/  FADD R119, R119, -UR5 ;  /* 0x8000000577777e21 */ /* 0x000fe20008000000 */
[----:B------:R-:W-:Y:S01]  /*1fa0*/  FMUL R117, R117, UR4 ;  /* 0x0000000475757c20 */ /* 0x000fe20008400000 */
[----:B------:R-:W-:Y:S01]  /*1fb0*/  @P1 FADD R134, R134, 1 ;  /* 0x3f80000086861421 */ /* 0x000fe20000000000 */
[----:B------:R-:W-:Y:S01]  /*1fc0*/  FFMA R105, R105, R130, R132 ;  /* 0x0000008269697223 */ /* 0x000fe20000000084 */
[----:B------:R-:W-:Y:S02]  /*1fd0*/  HADD2.F32 R126, -RZ, R5.H1_H1 ;  /* 0x30000005ff7e7230 */ /* 0x000fe40000004100 */
[----:B------:R-:W-:Y:S01]  /*1fe0*/  FADD R121, R121, -UR5 ;  /* 0x8000000579797e21 */ /* 0x000fe20008000000 */
[----:B------:R-:W-:Y:S02]  /*1ff0*/  HADD2.F32 R130, -RZ, R6.H0_H0 ;  /* 0x20000006ff827230 */ /* 0x000fe40000004100 */
[----:B------:R-:W-:Y:S01]  /*2000*/  FADD R123, R123, -UR5 ;  /* 0x800000057b7b7e21 */ /* 0x000fe20008000000 */
[----:B------:R-:W-:-:S02]  /*2010*/  HADD2.F32 R140, -RZ, R37.H0_H0 ;  /* 0x20000025ff8c7230 */ /* 0x000fc40000004100 */
[----:B------:R-:W-:Y:S01]  /*2020*/  FMUL R119, R119, UR4 ;  /* 0x0000000477777c20 */ /* 0x000fe20008400000 */
[----:B------:R-:W-:Y:S01]  /*2030*/  @P1 FADD R138, R138, 1 ;  /* 0x3f8000008a8a1421 */ /* 0x000fe20000000000 */
[----:B------:R-:W-:Y:S01]  /*2040*/  FFMA R103, R117, R134, R136 ;  /* 0x0000008675677223 */ /* 0x000fe20000000088 */
[----:B------:R-:W-:Y:S02]  /*2050*/  HADD2.F32 R128, -RZ, R37.H1_H1 ;  /* 0x30000025ff807230 */ /* 0x000fe40000004100 */
[----:B------:R-:W-:Y:S01]  /*2060*/  FMUL R121, R121, UR4 ;  /* 0x0000000479797c20 */ /* 0x000fe20008400000 */
[----:B------:R-:W-:Y:S02]  /*2070*/  HADD2.F32 R132, -RZ, R38.H0_H0 ;  /* 0x20000026ff847230 */ /* 0x000fe40000004100 */
[----:B------:R-:W-:Y:S01]  /*2080*/  @P1 FADD R126, R126, 1 ;  /* 0x3f8000007e7e1421 */ /* 0x000fe20000000000 */
[----:B------:R-:W-:Y:S02]  /*2090*/  HADD2.F32 R134, -RZ, R6.H1_H1 ;  /* 0x30000006ff867230 */ /* 0x000fe40000004100 */
[----:B------:R-:W-:Y:S01]  /*20a0*/  FADD R127, R127, -UR5 ;  /* 0x800000057f7f7e21 */ /* 0x000fe20008000000 */
[----:B------:R-:W-:Y:S01]  /*20b0*/  FMUL R123, R123, UR4 ;  /* 0x000000047b7b7c20 */ /* 0x000fe20008400000 */
[----:B------:R-:W-:Y:S01]  /*20c0*/  @P1 FADD R130, R130, 1 ;  /* 0x3f80000082821421 */ /* 0x000fe20000000000 */
[----:B------:R-:W-:Y:S01]  /*20d0*/  FFMA R101, R119, R138, R140 ;  /* 0x0000008a77657223 */ /* 0x000fe2000000008c */
[----:B------:R-:W-:-:S02]  /*20e0*/  HADD2.F32 R136, -RZ, R38.H1_H1 ;  /* 0x30000026ff887230 */ /* 0x000fc40000004100 */
[----:B------:R-:W-:Y:S01]  /*20f0*/  FFMA R109, R121, R126, R128 ;  /* 0x0000007e796d7223 */ /* 0x000fe20000000080 */
[--C-:B------:R-:W-:Y:S02]  /*2100*/  HADD2.F32 R138, -RZ, R7.reuse.H0_H0 ;  /* 0x20000007ff8a7230 */ /* 0x100fe40000004100 */
[----:B------:R-:W-:Y:S01]  /*2110*/  FADD R125, R125, -UR5 ;  /* 0x800000057d7d7e21 */ /* 0x000fe20008000000 */
[----:B------:R-:W-:Y:S01]  /*2120*/  FMUL R127, R127, UR4 ;  /* 0x000000047f7f7c20 */ /* 0x000fe20008400000 */
[----:B------:R-:W-:Y:S01]  /*2130*/  @P1 FADD R134, R134, 1 ;  /* 0x3f80000086861421 */ /* 0x000fe20000000000 */
[----:B------:R-:W-:Y:S01]  /*2140*/  FFMA R117, R123, R130, R132 ;  /* 0x000000827b757223 */ /* 0x000fe20000000084 */
[----:B------:R-:W-:Y:S02]  /*2150*/  HADD2.F32 R126, -RZ, R7.H1_H1 ;  /* 0x30000007ff7e7230 */ /* 0x000fe40000004100 */
[----:B------:R-:W-:Y:S01]  /*2160*/  FADD R129, R129, -UR5 ;  /* 0x8000000581817e21 */ /* 0x000fe20008000000 */
[----:B------:R-:W-:-:S02]  /*2170*/  HADD2.F32 R130, -RZ, R8.H0_H0 ;  /* 0x20000008ff827230 */ /* 0x000fc40000004100 */
[----:B------:R-:W-:Y:S01]  /*2180*/  FADD R67, R67, -UR5 ;  /* 0x8000000543437e21 */ /* 0x000fe20008000000 */
[--C-:B------:R-:W-:Y:S02]  /*2190*/  HADD2.F32 R140, -RZ, R39.reuse.H0_H0 ;  /* 0x20000027ff8c7230 */ /* 0x100fe40000004100 */
[----:B------:R-:W-:Y:S01]  /*21a0*/  FMUL R125, R125, UR4 ;  /* 0x000000047d7d7c20 */ /* 0x000fe20008400000 */
[----:B------:R-:W-:Y:S01]  /*21b0*/  @P1 FADD R138, R138, 1 ;  /* 0x3f8000008a8a1421 */ /* 0x000fe20000000000 */
[----:B------:R-:W-:Y:S01]  /*21c0*/  FFMA R111, R127, R134, R136 ;  /* 0x000000867f6f7223 */ /* 0x000fe20000000088 */
[----:B------:R-:W-:Y:S02]  /*21d0*/  HADD2.F32 R128, -RZ, R39.H1_H1 ;  /* 0x30000027ff807230 */ /* 0x000fe40000004100 */
[----:B------:R-:W-:Y:S01]  /*21e0*/  FMUL R129, R129, UR4 ;  /* 0x0000000481817c20 */ /* 0x000fe20008400000 */
[----:B------:R-:W-:Y:S02]  /*21f0*/  HADD2.F32 R132, -RZ, R40.H0_H0 ;  /* 0x20000028ff847230 */ /* 0x000fe40000004100 */
[----:B------:R-:W-:Y:S01]  /*2200*/  @P1 FADD R126, R126, 1 ;  /* 0x3f8000007e7e1421 */ /* 0x000fe20000000000 */
[----:B------:R-:W-:-:S02]  /*2210*/  HADD2.F32 R134, -RZ, R8.H1_H1 ;  /* 0x30000008ff867230 */ /* 0x000fc40000004100 */
[----:B------:R-:W-:Y:S01]  /*2220*/  FADD R133, R133, -UR5 ;  /* 0x8000000585857e21 */ /* 0x000fe20008000000 */
[----:B------:R-:W-:Y:S01]  /*2230*/  FMUL R123, R67, UR4 ;  /* 0x00000004437b7c20 */ /* 0x000fe20008400000 */
[----:B------:R-:W-:Y:S01]  /*2240*/  @P1 FADD R130, R130, 1 ;  /* 0x3f80000082821421 */ /* 0x000fe20000000000 */
[----:B------:R-:W-:Y:S01]  /*2250*/  FFMA R107, R125, R138, R140 ;  /* 0x0000008a7d6b7223 */ /* 0x000fe2000000008c */
        /* <DEDUP_REMOVED lines=50> */
[----:B------:R-:W-:Y:S01]  /*2580*/  FADD R131, R74, -UR5 ;  /* 0x800000054a837e21 */ /* 0x000fe20008000000 */
[----:B------:R-:W-:Y:S01]  /*2590*/  FMUL R145, R145, UR4 ;  /* 0x0000000491917c20 */ /* 0x000fe20008400000 */
[----:B------:R-:W-:Y:S01]  /*25a0*/  @P1 FADD R136, R136, 1 ;  /* 0x3f80000088881421 */ /* 0x000fe20000000000 */
[----:B------:R-:W-:Y:S01]  /*25b0*/  FFMA R130, R129, R132, R134 ;  /* 0x0000008481827223 */ /* 0x000fe20000000086 */
[--C-:B------:R-:W-:Y:S02]  /*25c0*/  HADD2.F32 R74, -RZ, R13.reuse.H1_H1 ;  /* 0x3000000dff4a7230 */ /* 0x100fe40000004100 */
[----:B------:R-:W-:Y:S01]  /*25d0*/  FADD R147, R147, -UR5 ;  /* 0x8000000593937e21 */ /* 0x000fe20008000000 */
[----:B------:R-:W-:Y:S02]  /*25e0*/  HADD2.F32 R134, -RZ, R14.H0_H0 ;  /* 0x2000000eff867230 */ /* 0x000fe40000004100 */
[----:B------:R-:W-:Y:S01]  /*25f0*/  FADD R73, R73, -UR5 ;  /* 0x8000000549497e21 */ /* 0x000fe20008000000 */
[----:B------:R-:W-:-:S02]  /*2600*/  HADD2.F32 R140, -RZ, R13.H0_H0 ;  /* 0x2000000dff8c7230 */ /* 0x000fc40000004100 */
[----:B------:R-:W-:Y:S01]  /*2610*/  FADD R143, R143, -UR5 ;  /* 0x800000058f8f7e21 */ /* 0x000fe20008000000 */
[----:B------:R-:W-:Y:S01]  /*2620*/  FFMA R129, R145, R136, R138 ;  /* 0x0000008891817223 */ /* 0x000fe2000000008a */
[--C-:B------:R-:W-:Y:S02]  /*2630*/  HADD2.F32 R132, -RZ, R45.reuse.H1_H1 ;  /* 0x3000002dff847230 */ /* 0x100fe40000004100 */
[----:B------:R-:W-:Y:S01]  /*2640*/  FMUL R147, R147, UR4 ;  /* 0x0000000493937c20 */ /* 0x000fe20008400000 */
[----:B------:R-:W-:Y:S02]  /*2650*/  HADD2.F32 R136, -RZ, R46.H0_H0 ;  /* 0x2000002eff887230 */ /* 0x000fe40000004100 */
[----:B------:R-:W-:Y:S01]  /*2660*/  @P1 FADD R74, R74, 1 ;  /* 0x3f8000004a4a1421 */ /* 0x000fe20000000000 */
[----:B------:R-:W-:Y:S01]  /*2670*/  FMUL R73, R73, UR4 ;  /* 0x0000000449497c20 */ /* 0x000fe20008400000 */
[----:B------:R-:W-:Y:S01]  /*2680*/  @P1 FADD R134, R134, 1 ;  /* 0x3f80000086861421 */ /* 0x000fe20000000000 */
[----:B------:R-:W-:-:S02]  /*2690*/  HADD2.F32 R142, -RZ, R45.H0_H0 ;  /* 0x2000002dff8e7230 */ /* 0x000fc40000004100 */
[----:B------:R-:W-:Y:S01]  /*26a0*/  FMUL R143, R143, UR4 ;  /* 0x000000048f8f7c20 */ /* 0x000fe20008400000 */
[----:B------:R-:W-:Y:S01]  /*26b0*/  @P1 FADD R140, R140, 1 ;  /* 0x3f8000008c8c1421 */ /* 0x000fe20000000000 */
[----:B------:R-:W-:Y:S01]  /*26c0*/  FFMA R74, R147, R74, R132 ;  /* 0x0000004a934a7223 */ /* 0x000fe20000000084 */
[----:B------:R-:W-:Y:S01]  /*26d0*/  FFMA R132, R73, R134, R136 ;  /* 0x0000008649847223 */ /* 0x000fe20000000088 */
[----:B------:R-:W-:Y:S01]  /*26e0*/  FADD R134, R75, -UR5 ;  /* 0x800000054b867e21 */ /* 0x000fe20008000000 */
[----:B------:R-:W-:Y:S01]  /*26f0*/  FFMA R128, R143, R140, R142 ;  /* 0x0000008c8f807223 */ /* 0x000fe2000000008e */
        /* <DEDUP_REMOVED lines=8> */
[----:B------:R-:W-:Y:S02]  /*2780*/  HADD2.F32 R145, -RZ, R49.H0_H0 ;  /* 0x20000031ff917230 */ /* 0x000fe40000004100 */
[----:B------:R-:W-:Y:S01]  /*2790*/  FMUL R68, R68, UR4 ;  /* 0x0000000444447c20 */ /* 0x000fe20008400000 */
[----:B------:R-:W-:Y:S01]  /*27a0*/  @P1 FADD R143, R143, 1 ;  /* 0x3f8000008f8f1421 */ /* 0x000fe20000000000 */
[----:B------:R-:W-:Y:S02]  /*27b0*/  HADD2.F32 R137, -RZ, R48.H0_H0 ;  /* 0x20000030ff897230 */ /* 0x000fe40000004100 */
[----:B------:R-:W-:Y:S01]  /*27c0*/  FADD R76, R76, -UR5 ;  /* 0x800000054c4c7e21 */ /* 0x000fe20008000000 */
[----:B------:R-:W-:-:S02]  /*27d0*/  HADD2.F32 R139, -RZ, R16.H1_H1 ;  /* 0x30000010ff8b7230 */ /* 0x000fc40000004100 */
[----:B------:R-:W-:Y:S01]  /*27e0*/  FMUL R134, R134, UR4 ;  /* 0x0000000486867c20 */ /* 0x000fe20008400000 */
[----:B------:R-:W-:Y:S01]  /*27f0*/  @P1 FADD R135, R135, 1 ;  /* 0x3f80000087871421 */ /* 0x000fe20000000000 */
[----:B------:R-:W-:Y:S01]  /*2800*/  FFMA R66, R66, R75, R133 ;  /* 0x0000004b42427223 */ /* 0x000fe20000000085 */
[----:B------:R-:W-:Y:S01]  /*2810*/  FFMA R75, R68, R143, R145 ;  /* 0x0000008f444b7223 */ /* 0x000fe20000000091 */
[----:B------:R-:W-:Y:S02]  /*2820*/  HADD2.F32 R141, -RZ, R48.H1_H1 ;  /* 0x30000030ff8d7230 */ /* 0x000fe40000004100 */
[----:B------:R-:W-:Y:S01]  /*2830*/  FADD R68, R77, -UR5 ;  /* 0x800000054d447e21 */ /* 0x000fe20008000000 */
[----:B------:R-:W-:Y:S01]  /*2840*/  FMUL R76, R76, UR4 ;  /* 0x000000044c4c7c20 */ /* 0x000fe20008400000 */
[----:B------:R-:W-:Y:S01]  /*2850*/  @P1 FADD R139, R139, 1 ;  /* 0x3f8000008b8b1421 */ /* 0x000fe20000000000 */
[----:B------:R-:W-:Y:S01]  /*2860*/  FFMA R133, R134, R135, R137 ;  /* 0x0000008786857223 */ /* 0x000fe20000000089 */
[----:B------:R-:W-:-:S02]  /*2870*/  HADD2.F32 R77, -RZ, R17.H1_H1 ;  /* 0x30000011ff4d7230 */ /* 0x000fc40000004100 */
[----:B------:R-:W-:Y:S01]  /*2880*/  FADD R70, R70, -UR5 ;  /* 0x8000000546467e21 */ /* 0x000fe20008000000 */
[----:B------:R-:W-:Y:S02]  /*2890*/  HADD2.F32 R137, -RZ, R18.H0_H0 ;  /* 0x20000012ff897230 */ /* 0x000fe40000004100 */
[----:B------:R-:W-:Y:S01]  /*28a0*/  FFMA R76, R76, R139, R141 ;  /* 0x0000008b4c4c7223 */ /* 0x000fe2000000008d */
[----:B------:R-:W-:Y:S01]  /*28b0*/  FADD R72, R72, -UR5 ;  /* 0x8000000548487e21 */ /* 0x000fe20008000000 */
        /* <DEDUP_REMOVED lines=16> */
[----:B------:R-:W-:Y:S01]  /*29c0*/  @P1 FADD R145, R145, 1 ;  /* 0x3f80000091911421 */ /* 0x000fe20000000000 */
[----:B------:R-:W-:-:S02]  /*29d0*/  HADD2.F32 R142, -RZ, R15.H0_H0 ;  /* 0x2000000fff8e7230 */ /* 0x000fc40000004100 */
[----:B------:R-:W-:Y:S01]  /*29e0*/  FADD R165, R165, -UR5 ;  /* 0x80000005a5a57e21 */ /* 0x000fe20008000000 */
[----:B------:R-:W-:Y:S02]  /*29f0*/  HADD2.F32 R137, -RZ, R51.H1_H1 ;  /* 0x30000033ff897230 */ /* 0x000fe40000004100 */
[----:B------:R-:W-:Y:S01]  /*2a00*/  FMUL R92, R92, UR4 ;  /* 0x000000045c5c7c20 */ /* 0x000fe20008400000 */
[----:B------:R-:W-:Y:S02]  /*2a10*/  HADD2.F32 R143, -RZ, R50.H1_H1 ;  /* 0x30000032ff8f7230 */ /* 0x000fe40000004100 */
[----:B------:R-:W-:Y:S01]  /*2a20*/  @P1 FADD R79, R79, 1 ;  /* 0x3f8000004f4f1421 */ /* 0x000fe20000000000 */
[----:B------:R-:W-:Y:S01]  /*2a30*/  FMUL R78, R78, UR4 ;  /* 0x000000044e4e7c20 */ /* 0x000fe20008400000 */
[----:B------:R-:W-:Y:S01]  /*2a40*/  @P1 FADD R141, R141, 1 ;  /* 0x3f8000008d8d1421 */ /* 0x000fe20000000000 */
[----:B------:R-:W-:Y:S02]  /*2a50*/  HADD2.F32 R144, -RZ, R47.H0_H0 ;  /* 0x2000002fff907230 */ /* 0x000fe40000004100 */
[----:B------:R-:W-:Y:S01]  /*2a60*/  FFMA R70, R134, R145, R147 ;  /* 0x0000009186467223 */ /* 0x000fe20000000093 */
[----:B------:R-:W-:-:S02]  /*2a70*/  HADD2.F32 R139, -RZ, R20.H0_H0 ;  /* 0x20000014ff8b7230 */ /* 0x000fc40000004100 */
[----:B------:R-:W-:Y:S01]  /*2a80*/  FMUL R165, R165, UR4 ;  /* 0x00000004a5a57c20 */ /* 0x000fe20008400000 */
[----:B------:R-:W-:Y:S01]  /*2a90*/  @P1 FADD R142, R142, 1 ;  /* 0x3f8000008e8e1421 */ /* 0x000fe20000000000 */
[----:B------:R-:W-:Y:S01]  /*2aa0*/  FMUL R134, R68, UR4 ;  /* 0x0000000444867c20 */ /* 0x000fe20008400000 */
[--C-:B------:R-:W-:Y:S02]  /*2ab0*/  HADD2.F32 R147, -RZ, R21.reuse.H0_H0 ;  /* 0x20000015ff937230 */ /* 0x100fe40000004100 */
[----:B------:R-:W-:Y:S01]  /*2ac0*/  FFMA R68, R92, R79, R137 ;  /* 0x0000004f5c447223 */ /* 0x000fe20000000089 */
[----:B------:R-:W-:Y:S01]  /*2ad0*/  FFMA R77, R78, R141, R143 ;  /* 0x0000008d4e4d7223 */ /* 0x000fe2000000008f */
[----:B------:R-:W-:Y:S01]  /*2ae0*/  FADD R80, R80, -UR5 ;  /* 0x8000000550507e21 */ /* 0x000fe20008000000 */
[----:B------:R-:W-:Y:S02]  /*2af0*/  HADD2.F32 R79, -RZ, R21.H1_H1 ;  /* 0x30000015ff4f7230 */ /* 0x000fe40000004100 */
[----:B------:R-:W-:Y:S01]  /*2b00*/  FADD R102, R102, -UR5 ;  /* 0x8000000566667e21 */ /* 0x000fe20008000000 */
[----:B------:R-:W-:-:S02]  /*2b10*/  HADD2.F32 R141, -RZ, R52.H0_H0 ;  /* 0x20000034ff8d7230 */ /* 0x000fc40000004100 */
[----:B------:R-:W-:Y:S01]  /*2b20*/  FFMA R73, R165, R142, R144 ;  /* 0x0000008ea5497223 */ /* 0x000fe20000000090 */
[----:B------:R-:W-:Y:S02]  /*2b30*/  HADD2.F32 R143, -RZ, R20.H1_H1 ;  /* 0x30000014ff8f7230 */ /* 0x000fe40000004100 */
[----:B------:R-:W-:Y:S01]  /*2b40*/  FADD R94, R94, -UR5 ;  /* 0x800000055e5e7e21 */ /* 0x000fe20008000000 */
[----:B------:R-:W-:Y:S01]  /*2b50*/  @P1 FADD R139, R139, 1 ;  /* 0x3f8000008b8b1421 */ /* 0x000fe20000000000 */
[--C-:B------:R-:W-:Y:S02]  /*2b60*/  HADD2.F32 R165, -RZ, R53.reuse.H0_H0 ;  /* 0x20000035ffa57230 */ /* 0x100fe40000004100 */
[----:B------:R-:W-:Y:S01]  /*2b70*/  FADD R78, R81, -UR5 ;  /* 0x80000005514e7e21 */ /* 0x000fe20008000000 */
[----:B------:R-:W-:Y:S02]  /*2b80*/  HADD2.F32 R137, -RZ, R22.H0_H0 ;  /* 0x20000016ff897230 */ /* 0x000fe40000004100 */
[----:B------:R-:W-:Y:S01]  /*2b90*/  FMUL R80, R80, UR4 ;  /* 0x0000000450507c20 */ /* 0x000fe20008400000 */
        /* <DEDUP_REMOVED lines=8> */
[----:B------:R-:W-:Y:S02]  /*2c20*/  HADD2.F32 R139, -RZ, R54.H0_H0 ;  /* 0x20000036ff8b7230 */ /* 0x000fe40000004100 */
[----:B------:R-:W-:Y:S01]  /*2c30*/  FFMA R92, R80, R147, R165 ;  /* 0x00000093505c7223 */ /* 0x000fe200000000a5 */
[----:B------:R-:W-:-:S02]  /*2c40*/  HADD2.F32 R141, -RZ, R22.H1_H1 ;  /* 0x30000016ff8d7230 */ /* 0x000fc40000004100 */
[----:B------:R-:W-:Y:S01]  /*2c50*/  FADD R104, R104, -UR5 ;  /* 0x8000000568687e21 */ /* 0x000fe20008000000 */
[----:B------:R-:W-:Y:S01]  /*2c60*/  FMUL R78, R78, UR4 ;  /* 0x000000044e4e7c20 */ /* 0x000fe20008400000 */
[----:B------:R-:W-:Y:S01]  /*2c70*/  @P1 FADD R137, R137, 1 ;  /* 0x3f80000089891421 */ /* 0x000fe20000000000 */
[----:B------:R-:W-:Y:S01]  /*2c80*/  FFMA R80, R102, R79, R81 ;  /* 0x0000004f66507223 */ /* 0x000fe20000000051 */
[----:B------:R-:W-:Y:S01]  /*2c90*/  FFMA R94, R94, R143, R145 ;  /* 0x0000008f5e5e7223 */ /* 0x000fe20000000091 */
[----:B------:R-:W-:Y:S02]  /*2ca0*/  HADD2.F32 R81, -RZ, R23.H1_H1 ;  /* 0x30000017ff517230 */ /* 0x000fe40000004100 */
[----:B------:R-:W-:Y:S01]  /*2cb0*/  FADD R106, R106, -UR5 ;  /* 0x800000056a6a7e21 */ /* 0x000fe20008000000 */
[----:B------:R-:W-:Y:S02]  /*2cc0*/  HADD2.F32 R143, -RZ, R54.H1_H1 ;  /* 0x30000036ff8f7230 */ /* 0x000fe40000004100 */
[----:B------:R-:W-:Y:S01]  /*2cd0*/  FMUL R104, R104, UR4 ;  /* 0x0000000468687c20 */ /* 0x000fe20008400000 */
[----:B------:R-:W-:Y:S01]  /*2ce0*/  @P1 FADD R141, R141, 1 ;  /* 0x3f8000008d8d1421 */ /* 0x000fe20000000000 */
[----:B------:R-:W-:Y:S01]  /*2cf0*/  FFMA R137, R78, R137, R139 ;  /* 0x000000894e897223 */ /* 0x000fe2000000008b */
[----:B------:R-:W-:Y:S01]  /*2d00*/  FADD R78, R83, -UR5 ;  /* 0x80000005534e7e21 */ /* 0x000fe20008000000 */
[----:B------:R-:W-:-:S02]  /*2d10*/  HADD2.F32 R139, -RZ, R24.H0_H0 ;  /* 0x20000018ff8b7230 */ /* 0x000fc40000004100 */
[----:B------:R-:W-:Y:S01]  /*2d20*/  FMUL R106, R106, UR4 ;  /* 0x000000046a6a7c20 */ /* 0x000fe20008400000 */
[----:B------:R-:W-:Y:S02]  /*2d30*/  HADD2.F32 R138, -RZ, R14.H1_H1 ;  /* 0x3000000eff8a7230 */ /* 0x000fe40000004100 */
[----:B------:R-:W-:Y:S01]  /*2d40*/  @P1 FADD R81, R81, 1 ;  /* 0x3f80000051511421 */ /* 0x000fe20000000000 */
[----:B------:R-:W-:Y:S02]  /*2d50*/  HADD2.F32 R83, -RZ, R55.H1_H1 ;  /* 0x30000037ff537230 */ /* 0x000fe40000004100 */
[----:B------:R-:W-:Y:S01]  /*2d60*/  FFMA R102, R104, R141, R143 ;  /* 0x0000008d68667223 */ /* 0x000fe2000000008f */
[----:B------:R-:W-:Y:S02]  /*2d70*/  HADD2.F32 R145, -RZ, R23.H0_H0 ;  /* 0x20000017ff917230 */ /* 0x000fe40000004100 */
[----:B------:R-:W-:Y:S01]  /*2d80*/  FADD R82, R82, -UR5 ;  /* 0x8000000552527e21 */ /* 0x000fe20008000000 */
[----:B------:R-:W-:-:S02]  /*2d90*/  HADD2.F32 R141, -RZ, R56.H0_H0 ;  /* 0x20000038ff8d7230 */ /* 0x000fc40000004100 */
[----:B------:R-:W-:Y:S01]  /*2da0*/  FMUL R136, R78, UR4 ;  /* 0x000000044e887c20 */ /* 0x000fe20008400000 */
[----:B------:R-:W-:Y:S02]  /*2db0*/  HADD2.F32 R140, -RZ, R46.H1_H1 ;  /* 0x3000002eff8c7230 */ /* 0x000fe40000004100 */
[----:B------:R-:W-:Y:S01]  /*2dc0*/  @P1 FADD R139, R139, 1 ;  /* 0x3f8000008b8b1421 */ /* 0x000fe20000000000 */
[----:B------:R-:W-:Y:S01]  /*2dd0*/  FMUL R131, R131, UR4 ;  /* 0x0000000483837c20 */ /* 0x000fe20008400000 */
[----:B------:R-:W-:Y:S01]  /*2de0*/  @P1 FADD R138, R138, 1 ;  /* 0x3f8000008a8a1421 */ /* 0x000fe20000000000 */
[----:B------:R-:W-:Y:S01]  /*2df0*/  FFMA R78, R106, R81, R83 ;  /* 0x000000516a4e7223 */ /* 0x000fe20000000053 */
[----:B------:R-:W-:Y:S02]  /*2e00*/  HADD2.F32 R81, -RZ, R25.H1_H1 ;  /* 0x30000019ff517230 */ /* 0x000fe40000004100 */
[----:B------:R-:W-:Y:S01]  /*2e10*/  FADD R110, R110, -UR5 ;  /* 0x800000056e6e7e21 */ /* 0x000fe20008000000 */
[----:B------:R-:W-:-:S02]  /*2e20*/  HADD2.F32 R147, -RZ, R55.H0_H0 ;  /* 0x20000037ff937230 */ /* 0x000fc40000004100 */
[----:B------:R-:W-:Y:S01]  /*2e30*/  FMUL R82, R82, UR4 ;  /* 0x0000000452527c20 */ /* 0x000fe20008400000 */
[----:B------:R-:W-:Y:S01]  /*2e40*/  @P1 FADD R145, R145, 1 ;  /* 0x3f80000091911421 */ /* 0x000fe20000000000 */
[----:B------:R-:W-:Y:S01]  /*2e50*/  FFMA R136, R136, R139, R141 ;  /* 0x0000008b88887223 */ /* 0x000fe2000000008d */
[----:B------:R-:W-:Y:S01]  /*2e60*/  FFMA R131, R131, R138, R140 ;  /* 0x0000008a83837223 */ /* 0x000fe2000000008c */
[--C-:B------:R-:W-:Y:S02]  /*2e70*/  HADD2.F32 R139, -RZ, R26.reuse.H1_H1 ;  /* 0x3000001aff8b7230 */ /* 0x100fe40000004100 */
[----:B------:R-:W-:Y:S01]  /*2e80*/  FADD R116, R116, -UR5 ;  /* 0x8000000574747e21 */ /* 0x000fe20008000000 */
[----:B------:R-:W-:Y:S02]  /*2e90*/  HADD2.F32 R83, -RZ, R57.H1_H1 ;  /* 0x30000039ff537230 */ /* 0x000fe40000004100 */
[----:B------:R-:W-:Y:S01]  /*2ea0*/  FADD R85, R85, -UR5 ;  /* 0x8000000555557e21 */ /* 0x000fe20008000000 */
[----:B------:R-:W-:-:S02]  /*2eb0*/  HADD2.F32 R138, -RZ, R26.H0_H0 ;  /* 0x2000001aff8a7230 */ /* 0x000fc40000004100 */
[----:B------:R-:W-:Y:S01]  /*2ec0*/  FMUL R110, R110, UR4 ;  /* 0x000000046e6e7c20 */ /* 0x000fe20008400000 */
[----:B------:R-:W-:Y:S01]  /*2ed0*/  @P1 FADD R81, R81, 1 ;  /* 0x3f80000051511421 */ /* 0x000fe20000000000 */
[----:B------:R-:W-:Y:S01]  /*2ee0*/  FFMA R79, R82, R145, R147 ;  /* 0x00000091524f7223 */ /* 0x000fe20000000093 */
[----:B------:R-:W-:Y:S02]  /*2ef0*/  HADD2.F32 R147, -RZ, R25.H0_H0 ;  /* 0x20000019ff937230 */ /* 0x000fe40000004100 */
[----:B------:R-:W-:Y:S01]  /*2f00*/  FADD R84, R84, -UR5 ;  /* 0x8000000554547e21 */ /* 0x000fe20008000000 */
[--C-:B------:R-:W-:Y:S02]  /*2f10*/  HADD2.F32 R141, -RZ, R58.reuse.H1_H1 ;  /* 0x3000003aff8d7230 */ /* 0x100fe40000004100 */
[----:B------:R-:W-:Y:S01]  /*2f20*/  FMUL R116, R116, UR4 ;  /* 0x0000000474747c20 */ /* 0x000fe20008400000 */
[----:B------:R-:W-:Y:S02]  /*2f30*/  HADD2.F32 R82, -RZ, R58.H0_H0 ;  /* 0x2000003aff527230 */ /* 0x000fe40000004100 */
[----:B------:R-:W-:Y:S01]  /*2f40*/  @P1 FADD R139, R139, 1 ;  /* 0x3f8000008b8b1421 */ /* 0x000fe20000000000 */
[----:B------:R-:W-:Y:S01]  /*2f50*/  FMUL R85, R85, UR4 ;  /* 0x0000000455557c20 */ /* 0x000fe20008400000 */
[----:B------:R-:W-:Y:S01]  /*2f60*/  @P1 FADD R138, R138, 1 ;  /* 0x3f8000008a8a1421 */ /* 0x000fe20000000000 */
[----:B------:R-:W-:Y:S01]  /*2f70*/  FFMA R81, R110, R81, R83 ;  /* 0x000000516e517223 */ /* 0x000fe20000000053 */
[----:B------:R-:W-:-:S02]  /*2f80*/  HADD2.F32 R83, -RZ, R27.H1_H1 ;  /* 0x3000001bff537230 */ /* 0x000fc40000004100 */
[----:B------:R-:W-:Y:S01]  /*2f90*/  FADD R118, R118, -UR5 ;  /* 0x8000000576767e21 */ /* 0x000fe20008000000 */
[----:B------:R-:W-:Y:S02]  /*2fa0*/  HADD2.F32 R165, -RZ, R57.H0_H0 ;  /* 0x20000039ffa57230 */ /* 0x000fe40000004100 */
        /* <DEDUP_REMOVED lines=12> */
[----:B------:R-:W-:Y:S01]  /*3070*/  FADD R108, R108, -UR5 ;  /* 0x800000056c6c7e21 */ /* 0x000fe20008000000 */
[----:B------:R-:W-:Y:S01]  /*3080*/  FFMA R104, R84, R147, R165 ;  /* 0x0000009354687223 */ /* 0x000fe200000000a5 */
[--C-:B------:R-:W-:Y:S02]  /*3090*/  HADD2.F32 R84, -RZ, R60.reuse.H0_H0 ;  /* 0x2000003cff547230 */ /* 0x100fe40000004100 */
[----:B------:R-:W-:Y:S01]  /*30a0*/  FMUL R87, R87, UR4 ;  /* 0x0000000457577c20 */ /* 0x000fe20008400000 */
[----:B------:R-:W-:-:S02]  /*30b0*/  HADD2.F32 R141, -RZ, R60.H1_H1 ;  /* 0x3000003cff8d7230 */ /* 0x000fc40000004100 */
[----:B------:R-:W-:Y:S01]  /*30c0*/  FMUL R120, R120, UR4 ;  /* 0x0000000478787c20 */ /* 0x000fe20008400000 */
[----:B------:R-:W-:Y:S01]  /*30d0*/  @P1 FADD R116, R116, 1 ;  /* 0x3f80000074741421 */ /* 0x000fe20000000000 */
[----:B------:R-:W-:Y:S01]  /*30e0*/  @P1 FADD R139, R139, 1 ;  /* 0x3f8000008b8b1421 */ /* 0x000fe20000000000 */
[----:B------:R-:W-:Y:S02]  /*30f0*/  HADD2.F32 R145, -RZ, R56.H1_H1 ;  /* 0x30000038ff917230 */ /* 0x000fe40000004100 */
[----:B------:R-:W-:Y:S01]  /*3100*/  FFMA R83, R118, R83, R85 ;  /* 0x0000005376537223 */ /* 0x000fe20000000055 */
[----:B------:R-:W-:Y:S01]  /*3110*/  FMUL R108, R108, UR4 ;  /* 0x000000046c6c7c20 */ /* 0x000fe20008400000 */
[----:B------:R-:W-:Y:S01]  /*3120*/  @P1 FADD R143, R143, 1 ;  /* 0x3f8000008f8f1421 */ /* 0x000fe20000000000 */
[----:B------:R-:W-:Y:S02]  /*3130*/  HADD2.F32 R85, -RZ, R29.H1_H1 ;  /* 0x3000001dff557230 */ /* 0x000fe40000004100 */
[----:B------:R-:W-:Y:S01]  /*3140*/  FADD R122, R122, -UR5 ;  /* 0x800000057a7a7e21 */ /* 0x000fe20008000000 */
[----:B------:R-:W-:Y:S01]  /*3150*/  FFMA R116, R87, R116, R84 ;  /* 0x0000007457747223 */ /* 0x000fe20000000054 */
[----:B------:R-:W-:Y:S01]  /*3160*/  FFMA R110, R120, R139, R141 ;  /* 0x0000008b786e7223 */ /* 0x000fe2000000008d */
[----:B------:R-:W-:Y:S01]  /*3170*/  ISETP.NE.AND P0, PT, RZ, UR14, PT ;  /* 0x0000000eff007c0c */ /* 0x000fe2000bf05270 */
[----:B------:R-:W-:Y:S01]  /*3180*/  FADD R84, R89, -UR5 ;  /* 0x8000000559547e21 */ /* 0x000fe20008000000 */
[----:B------:R-:W-:-:S02]  /*3190*/  HADD2.F32 R139, -RZ, R30.H0_H0 ;  /* 0x2000001eff8b7230 */ /* 0x000fc40000004100 */
[----:B------:R-:W-:Y:S01]  /*31a0*/  FFMA R108, R108, R143, R145 ;  /* 0x0000008f6c6c7223 */ /* 0x000fe20000000091 */
[----:B------:R-:W-:Y:S02]  /*31b0*/  HADD2.F32 R89, -RZ, R61.H1_H1 ;  /* 0x3000003dff597230 */ /* 0x000fe40000004100 */
[----:B------:R-:W-:Y:S01]  /*31c0*/  FMUL R122, R122, UR4 ;  /* 0x000000047a7a7c20 */ /* 0x000fe20008400000 */
[----:B------:R-:W-:Y:S02]  /*31d0*/  HADD2.F32 R143, -RZ, R27.H0_H0 ;  /* 0x2000001bff8f7230 */ /* 0x000fe40000004100 */
[----:B------:R-:W-:Y:S01]  /*31e0*/  @P1 FADD R85, R85, 1 ;  /* 0x3f80000055551421 */ /* 0x000fe20000000000 */
[----:B------:R-:W-:Y:S01]  /*31f0*/  FADD R86, R86, -UR5 ;  /* 0x8000000556567e21 */ /* 0x000fe20008000000 */
[----:B------:R-:W-:Y:S02]  /*3200*/  HADD2.F32 R141, -RZ, R62.H0_H0 ;  /* 0x2000003eff8d7230 */ /* 0x000fe40000004100 */
[----:B------:R-:W-:Y:S01]  /*3210*/  FMUL R84, R84, UR4 ;  /* 0x0000000454547c20 */ /* 0x000fe20008400000 */
[----:B------:R-:W-:Y:S01]  /*3220*/  @P1 FADD R139, R139, 1 ;  /* 0x3f8000008b8b1421 */ /* 0x000fe20000000000 */
[----:B------:R-:W-:-:S02]  /*3230*/  HADD2.F32 R145, -RZ, R59.H0_H0 ;  /* 0x2000003bff917230 */ /* 0x000fc40000004100 */
[----:B------:R-:W-:Y:S01]  /*3240*/  FFMA R85, R122, R85, R89 ;  /* 0x000000557a557223 */ /* 0x000fe20000000059 */
[----:B------:R-:W-:Y:S01]  /*3250*/  FMUL R86, R86, UR4 ;  /* 0x0000000456567c20 */ /* 0x000fe20008400000 */
[----:B------:R-:W-:Y:S01]  /*3260*/  @P1 FADD R143, R143, 1 ;  /* 0x3f8000008f8f1421 */ /* 0x000fe20000000000 */
[----:B------:R-:W-:Y:S02]  /*3270*/  HADD2.F32 R89, -RZ, R31.H0_H0 ;  /* 0x2000001fff597230 */ /* 0x000fe40000004100 */
[----:B------:R-:W-:Y:S01]  /*3280*/  FADD R90, R90, -UR5 ;  /* 0x800000055a5a7e21 */ /* 0x000fe20008000000 */
[----:B------:R-:W-:Y:S01]  /*3290*/  FFMA R120, R84, R139, R141 ;  /* 0x0000008b54787223 */ /* 0x000fe2000000008d */
[----:B------:R-:W-:Y:S01]  /*32a0*/  FADD R84, R91, -UR5 ;  /* 0x800000055b547e21 */ /* 0x000fe20008000000 */
[----:B------:R-:W-:Y:S01]  /*32b0*/  FFMA R82, R86, R143, R145 ;  /* 0x0000008f56527223 */ /* 0x000fe20000000091 */
[----:B------:R-:W-:Y:S02]  /*32c0*/  HADD2.F32 R91, -RZ, R63.H0_H0 ;  /* 0x2000003fff5b7230 */ /* 0x000fe40000004100 */
[----:B------:R-:W-:Y:S01]  /*32d0*/  FMUL R86, R90, UR4 ;  /* 0x000000045a567c20 */ /* 0x000fe20008400000 */
[----:B------:R-:W-:Y:S01]  /*32e0*/  @P1 FADD R89, R89, 1 ;  /* 0x3f80000059591421 */ /* 0x000fe20000000000 */
[----:B------:R-:W-:Y:S01]  /*32f0*/  @P0 FMUL R137, R137, UR7 ;  /* 0x0000000789890c20 */ /* 0x000fe20008400000 */
[----:B------:R-:W-:Y:S01]  /*3300*/  @P0 FMUL R3, R3, UR7 ;  /* 0x0000000703030c20 */ /* 0x000fe20008400000 */
[----:B------:R-:W-:Y:S01]  /*3310*/  @P0 FMUL R2, R2, UR7 ;  /* 0x0000000702020c20 */ /* 0x000fe20008400000 */
[----:B------:R-:W-:Y:S01]  /*3320*/  FFMA R86, R86, R89, R91 ;  /* 0x0000005956567223 */ /* 0x000fe2000000005b */
        /* <DEDUP_REMOVED lines=9> */
[----:B------:R-:W-:Y:S01]  /*33c0*/  HADD2.F32 R143, -RZ, R29.H0_H0 ;  /* 0x2000001dff8f7230 */ /* 0x000fe20000004100 */
[----:B------:R-:W-:Y:S01]  /*33d0*/  F2FP.SATFINITE.E4M3.F32.PACK_AB_MERGE_C R105, RZ, R105, RZ ;  /* 0x00000069ff69723e */ /* 0x000fe200048070ff */
[----:B------:R-:W-:Y:S01]  /*33e0*/  FADD R88, R88, -UR5 ;  /* 0x8000000558587e21 */ /* 0x000fe20008000000 */
[----:B------:R-:W-:Y:S01]  /*33f0*/  F2FP.SATFINITE.E4M3.F32.PACK_AB_MERGE_C R122, RZ, R103, RZ ;  /* 0x00000067ff7a723e */ /* 0x000fe200048070ff */
[----:B------:R-:W-:Y:S01]  /*3400*/  HADD2.F32 R145, -RZ, R61.H0_H0 ;  /* 0x2000003dff917230 */ /* 0x000fe20000004100 */
[----:B------:R-:W-:Y:S01]  /*3410*/  LOP3.LUT R103, R3, 0xff, RZ, 0xc0, !PT ;  /* 0x000000ff03677812 */ /* 0x000fe200078ec0ff */
[----:B------:R-:W-:Y:S01]  /*3420*/  @P0 FMUL R136, R136, UR7 ;  /* 0x0000000788880c20 */ /* 0x000fe20008400000 */
[----:B------:R-:W-:Y:S01]  /*3430*/  SHF.L.U32 R148, R2, 0x8, RZ ;  /* 0x0000000802947819 */ /* 0x000fe200000006ff */
[----:B------:R-:W-:Y:S01]  /*3440*/  @P0 FMUL R108, R108, UR7 ;  /* 0x000000076c6c0c20 */ /* 0x000fe20008400000 */
[----:B------:R-:W-:Y:S01]  /*3450*/  LOP3.LUT R105, R105, 0xff, RZ, 0xc0, !PT ;  /* 0x000000ff69697812 */ /* 0x000fe200078ec0ff */
[----:B------:R-:W-:Y:S01]  /*3460*/  FMUL R88, R88, UR4 ;  /* 0x0000000458587c20 */ /* 0x000fe20008400000 */
[----:B------:R-:W-:Y:S01]  /*3470*/  SHF.L.U32 R122, R122, 0x8, RZ ;  /* 0x000000087a7a7819 */ /* 0x000fe200000006ff */
[----:B------:R-:W-:Y:S01]  /*3480*/  @P1 FADD R143, R143, 1 ;  /* 0x3f8000008f8f1421 */ /* 0x000fe20000000000 */
[----:B------:R-:W-:Y:S01]  /*3490*/  LOP3.LUT R148, R103, 0xffff, R148, 0xf8, !PT ;  /* 0x0000ffff67947812 */ /* 0x000fe200078ef894 */
[----:B------:R-:W-:Y:S01]  /*34a0*/  @P0 FMUL R117, R117, UR7 ;  /* 0x0000000775750c20 */ /* 0x000fe20008400000 */
[----:B------:R-:W-:Y:S01]  /*34b0*/  LOP3.LUT R103, R105, 0xffff, R122, 0xf8, !PT ;  /* 0x0000ffff69677812 */ /* 0x000fe200078ef87a */
[----:B------:R-:W-:Y:S01]  /*34c0*/  FFMA R87, R88, R143, R145 ;  /* 0x0000008f58577223 */ /* 0x000fe20000000091 */
[----:B------:R-:W-:Y:S01]  /*34d0*/  F2FP.SATFINITE.E4M3.F32.PACK_AB_MERGE_C R133, RZ, R133, RZ ;  /* 0x00000085ff85723e */ /* 0x000fe200048070ff */
[----:B------:R-:W-:Y:S01]  /*34e0*/  @P0 FMUL R101, R101, UR7 ;  /* 0x0000000765650c20 */ /* 0x000fe20008400000 */
[----:B------:R-:W-:Y:S01]  /*34f0*/  F2FP.SATFINITE.E4M3.F32.PACK_AB_MERGE_C R105, RZ, R76, RZ ;  /* 0x0000004cff69723e */ /* 0x000fe200048070ff */
[----:B------:R-:W-:Y:S01]  /*3500*/  HADD2.F32 R143, -RZ, R30.H1_H1 ;  /* 0x3000001eff8f7230 */ /* 0x000fe20000004100 */
[----:B------:R-:W-:Y:S01]  /*3510*/  LOP3.LUT R156, R133, 0xff, RZ, 0xc0, !PT ;  /* 0x000000ff859c7812 */ /* 0x000fe200078ec0ff */
[----:B------:R-:W-:Y:S01]  /*3520*/  @P0 FMUL R132, R132, UR7 ;  /* 0x0000000784840c20 */ /* 0x000fe20008400000 */
[----:B------:R-:W-:Y:S01]  /*3530*/  SHF.L.U32 R105, R105, 0x8, RZ ;  /* 0x0000000869697819 */ /* 0x000fe200000006ff */
[----:B------:R-:W-:Y:S01]  /*3540*/  FADD R124, R124, -UR5 ;  /* 0x800000057c7c7e21 */ /* 0x000fe20008000000 */
[----:B------:R-:W-:Y:S01]  /*3550*/  F2FP.SATFINITE.E4M3.F32.PACK_AB_MERGE_C R136, RZ, R136, RZ ;  /* 0x00000088ff88723e */ /* 0x000fe200048070ff */
[----:B------:R-:W-:Y:S01]  /*3560*/  HADD2.F32 R145, -RZ, R62.H1_H1 ;  /* 0x3000003eff917230 */ /* 0x000fe20000004100 */
[----:B------:R-:W-:Y:S01]  /*3570*/  F2FP.SATFINITE.E4M3.F32.PACK_AB_MERGE_C R108, RZ, R108, RZ ;  /* 0x0000006cff6c723e */ /* 0x000fe200048070ff */
[----:B------:R-:W-:Y:S01]  /*3580*/  @P0 FMUL R131, R131, UR7 ;  /* 0x0000000783830c20 */ /* 0x000fe20008400000 */
[----:B------:R-:W-:Y:S01]  /*3590*/  LOP3.LUT R156, R156, 0xffff, R105, 0xf8, !PT ;  /* 0x0000ffff9c9c7812 */ /* 0x000fe200078ef869 */
[----:B------:R-:W-:Y:S01]  /*35a0*/  FMUL R124, R124, UR4 ;  /* 0x000000047c7c7c20 */ /* 0x000fe20008400000 */
[----:B------:R-:W-:Y:S01]  /*35b0*/  LOP3.LUT R105, R136, 0xff, RZ, 0xc0, !PT ;  /* 0x000000ff88697812 */ /* 0x000fe200078ec0ff */
[----:B------:R-:W-:Y:S01]  /*35c0*/  @P1 FADD R143, R143, 1 ;  /* 0x3f8000008f8f1421 */ /* 0x000fe20000000000 */
[----:B------:R-:W-:Y:S01]  /*35d0*/  SHF.L.U32 R108, R108, 0x8, RZ ;  /* 0x000000086c6c7819 */ /* 0x000fe200000006ff */
        /* <DEDUP_REMOVED lines=11> */
[----:B------:R-:W-:Y:S01]  /*3690*/  SHF.L.U32 R108, R101, 0x10, RZ ;  /* 0x00000010656c7819 */ /* 0x000fe200000006ff */
[----:B------:R-:W-:Y:S01]  /*36a0*/  FFMA R88, R124, R143, R145 ;  /* 0x0000008f7c587223 */ /* 0x000fe20000000091 */
        /* <DEDUP_REMOVED lines=31> */
[----:B------:R-:W-:Y:S01]  /*38a0*/  HADD2.F32 R139, -RZ, R31.H1_H1 ;  /* 0x3000001fff8b7230 */ /* 0x000fe20000004100 */
[----:B------:R-:W-:Y:S01]  /*38b0*/  SHF.L.U32 R94, R94, 0x8, RZ ;  /* 0x000000085e5e7819 */ /* 0x000fe200000006ff */
[----:B------:R-:W-:Y:S01]  /*38c0*/  @P0 FMUL R64, R64, UR7 ;  /* 0x0000000740400c20 */ /* 0x000fe20008400000 */
[----:B------:R-:W-:Y:S01]  /*38d0*/  F2FP.SATFINITE.E4M3.F32.PACK_AB_MERGE_C R92, RZ, R92, RZ ;  /* 0x0000005cff5c723e */ /* 0x000fe200048070ff */
[----:B------:R-:W-:Y:S01]  /*38e0*/  @P0 FMUL R127, R127, UR7 ;  /* 0x000000077f7f0c20 */ /* 0x000fe20008400000 */
[----:B------:R-:W-:Y:S01]  /*38f0*/  LOP3.LUT R161, R161, 0xffffff00, RZ, 0xc0, !PT ;  /* 0xffffff00a1a17812 */ /* 0x000fe200078ec0ff */
[----:B------:R-:W-:Y:S01]  /*3900*/  @P0 FMUL R65, R65, UR7 ;  /* 0x0000000741410c20 */ /* 0x000fe20008400000 */
[----:B------:R-:W-:Y:S01]  /*3910*/  F2FP.SATFINITE.E4M3.F32.PACK_AB_MERGE_C R138, RZ, R138, RZ ;  /* 0x0000008aff8a723e */ /* 0x000fe200048070ff */
[----:B------:R-:W-:Y:S01]  /*3920*/  @P0 FMUL R107, R107, UR7 ;  /* 0x000000076b6b0c20 */ /* 0x000fe20008400000 */
[----:B------:R-:W-:Y:S01]  /*3930*/  SHF.L.U32 R101, R75, 0x10, RZ ;  /* 0x000000104b657819 */ /* 0x000fe200000006ff */
[----:B------:R-:W-:Y:S01]  /*3940*/  @P0 FMUL R95, R95, UR7 ;  /* 0x000000075f5f0c20 */ /* 0x000fe20008400000 */
[----:B------:R-:W-:Y:S01]  /*3950*/  LOP3.LUT R75, R108, 0xff00, R131, 0xf8, !PT ;  /* 0x0000ff006c4b7812 */ /* 0x000fe200078ef883 */
[----:B------:R-:W-:Y:S01]  /*3960*/  HADD2.F32 R141, -RZ, R63.H1_H1 ;  /* 0x3000003fff8d7230 */ /* 0x000fe20000004100 */
[----:B------:R-:W-:Y:S01]  /*3970*/  LOP3.LUT R152, R76, 0xffff, R121, 0xf8, !PT ;  /* 0x0000ffff4c987812 */ /* 0x000fe200078ef879 */
[----:B------:R-:W-:Y:S01]  /*3980*/  FMUL R84, R84, UR4 ;  /* 0x0000000454547c20 */ /* 0x000fe20008400000 */
[----:B------:R-:W-:Y:S01]  /*3990*/  LOP3.LUT R108, R91, 0xff, RZ, 0xc0, !PT ;  /* 0x000000ff5b6c7812 */ /* 0x000fe200078ec0ff */
[----:B------:R-:W-:Y:S01]  /*39a0*/  @P1 FADD R139, R139, 1 ;  /* 0x3f8000008b8b1421 */ /* 0x000fe20000000000 */
[----:B------:R-:W-:Y:S01]  /*39b0*/  LOP3.LUT R76, R123, 0xffff, R94, 0xf8, !PT ;  /* 0x0000ffff7b4c7812 */ /* 0x000fe200078ef85e */
[----:B------:R-:W-:Y:S01]  /*39c0*/  @P0 FMUL R126, R126, UR7 ;  /* 0x000000077e7e0c20 */ /* 0x000fe20008400000 */
[----:B------:R-:W-:Y:S01]  /*39d0*/  SHF.L.U32 R91, R92, 0x10, RZ ;  /* 0x000000105c5b7819 */ /* 0x000fe200000006ff */
[----:B------:R-:W-:Y:S01]  /*39e0*/  @P0 FMUL R130, R130, UR7 ;  /* 0x0000000782820c20 */ /* 0x000fe20008400000 */
[----:B------:R-:W-:Y:S01]  /*39f0*/  LOP3.LUT R3, R161, 0xffff, R138, 0xf8, !PT ;  /* 0x0000ffffa1037812 */ /* 0x000fe200078ef88a */
[----:B------:R-:W-:Y:S01]  /*3a00*/  @P0 FMUL R129, R129, UR7 ;  /* 0x0000000781810c20 */ /* 0x000fe20008400000 */
[----:B------:R-:W-:Y:S01]  /*3a10*/  F2FP.SATFINITE.E4M3.F32.PACK_AB_MERGE_C R104, RZ, R104, RZ ;  /* 0x00000068ff68723e */ /* 0x000fe200048070ff */
[----:B------:R-:W-:Y:S01]  /*3a20*/  @P0 FMUL R73, R73, UR7 ;  /* 0x0000000749490c20 */ /* 0x000fe20008400000 */
[----:B------:R-:W-:Y:S01]  /*3a30*/  F2FP.SATFINITE.E4M3.F32.PACK_AB_MERGE_C R106, RZ, R106, RZ ;  /* 0x0000006aff6a723e */ /* 0x000fe200048070ff */
[----:B------:R-:W-:Y:S01]  /*3a40*/  FFMA R84, R84, R139, R141 ;  /* 0x0000008b54547223 */ /* 0x000fe2000000008d */
[----:B------:R-:W-:Y:S01]  /*3a50*/  LOP3.LUT R163, R163, 0xffffff00, RZ, 0xc0, !PT ;  /* 0xffffff00a3a37812 */ /* 0x000fe200078ec0ff */
[----:B------:R-:W-:Y:S01]  /*3a60*/  @P0 FMUL R77, R77, UR7 ;  /* 0x000000074d4d0c20 */ /* 0x000fe20008400000 */
[----:B------:R-:W-:Y:S01]  /*3a70*/  F2FP.SATFINITE.E4M3.F32.PACK_AB_MERGE_C R120, RZ, R120, RZ ;  /* 0x00000078ff78723e */ /* 0x000fe200048070ff */
[----:B------:R-:W-:Y:S01]  /*3a80*/  @P0 FMUL R102, R102, UR7 ;  /* 0x0000000766660c20 */ /* 0x000fe20008400000 */
[----:B------:R-:W-:Y:S01]  /*3a90*/  LOP3.LUT R76, R76, 0xff0000, R91, 0xf8, !PT ;  /* 0x00ff00004c4c7812 */ /* 0x000fe200078ef85b */
        /* <DEDUP_REMOVED lines=33> */
[----:B------:R-:W-:Y:S01]  /*3cb0*/  LOP3.LUT R151, R151, 0xffffff00, RZ, 0xc0, !PT ;  /* 0xffffff0097977812 */ /* 0x000fe200078ec0ff */
[----:B------:R-:W-:Y:S01]  /*3cc0*/  @P0 FMUL R83, R83, UR7 ;  /* 0x0000000753530c20 */ /* 0x000fe20008400000 */
[----:B------:R-:W-:Y:S01]  /*3cd0*/  F2FP.SATFINITE.E4M3.F32.PACK_AB_MERGE_C R97, RZ, R97, RZ ;  /* 0x00000061ff61723e */ /* 0x000fe200048070ff */
[----:B------:R-:W-:Y:S01]  /*3ce0*/  @P0 FMUL R84, R84, UR7 ;  /* 0x0000000754540c20 */ /* 0x000fe20008400000 */
[----:B------:R-:W-:-:S02]  /*3cf0*/  LOP3.LUT R2, R91, 0xff00, R88, 0xf8, !PT ;  /* 0x0000ff005b027812 */ /* 0x000fc400078ef858 */
[----:B------:R-:W-:Y:S02]  /*3d00*/  SHF.L.U32 R3, R86, 0x10, RZ ;  /* 0x0000001056037819 */ /* 0x000fe400000006ff */
[----:B------:R-:W-:Y:S02]  /*3d10*/  LOP3.LUT R121, R116, 0xff, RZ, 0xc0, !PT ;  /* 0x000000ff74797812 */ /* 0x000fe400078ec0ff */
[----:B------:R-:W-:Y:S02]  /*3d20*/  SHF.L.U32 R94, R110, 0x8, RZ ;  /* 0x000000086e5e7819 */ /* 0x000fe400000006ff */
[----:B------:R-:W-:Y:S02]  /*3d30*/  F2FP.SATFINITE.E4M3.F32.PACK_AB_MERGE_C R0, RZ, R0, RZ ;  /* 0x00000000ff00723e */ /* 0x000fe400048070ff */
[----:B------:R-:W-:Y:S02]  /*3d40*/  F2FP.SATFINITE.E4M3.F32.PACK_AB_MERGE_C R87, RZ, R87, RZ ;  /* 0x00000057ff57723e */ /* 0x000fe400048070ff */
[----:B------:R-:W-:-:S02]  /*3d50*/  F2FP.SATFINITE.E4M3.F32.PACK_AB_MERGE_C R93, RZ, R93, RZ ;  /* 0x0000005dff5d723e */ /* 0x000fc400048070ff */
[----:B------:R-:W-:Y:S02]  /*3d60*/  LOP3.LUT R97, R118, 0xffff, R97, 0xf8, !PT ;  /* 0x0000ffff76617812 */ /* 0x000fe400078ef861 */
[----:B------:R-:W-:Y:S02]  /*3d70*/  LOP3.LUT R90, R151, 0xffff, R90, 0xf8, !PT ;  /* 0x0000ffff975a7812 */ /* 0x000fe400078ef85a */
[----:B------:R-:W-:Y:S02]  /*3d80*/  F2FP.SATFINITE.E4M3.F32.PACK_AB_MERGE_C R111, RZ, R111, RZ ;  /* 0x0000006fff6f723e */ /* 0x000fe400048070ff */
[----:B------:R-:W-:Y:S02]  /*3d90*/  LOP3.LUT R163, R2, 0xff0000, R3, 0xf8, !PT ;  /* 0x00ff000002a37812 */ /* 0x000fe400078ef803 */
[----:B------:R-:W-:Y:S01]  /*3da0*/  LOP3.LUT R94, R121, 0xffff, R94, 0xf8, !PT ;  /* 0x0000ffff795e7812 */ /* 0x000fe200078ef85e */
[----:B------:R-:W0:Y:S01]  /*3db0*/  LDC.64 R2, c[0x0][0x3c8] ;  /* 0x0000f200ff027b82 */ /* 0x000e220000000a00 */
[----:B------:R-:W-:-:S02]  /*3dc0*/  SHF.L.U32 R105, R0, 0x10, RZ ;  /* 0x0000001000697819 */ /* 0x000fc400000006ff */
[----:B------:R-:W-:Y:S02]  /*3dd0*/  SHF.L.U32 R87, R87, 0x10, RZ ;  /* 0x0000001057577819 */ /* 0x000fe400000006ff */
[----:B------:R-:W-:Y:S02]  /*3de0*/  PRMT R0, R93, 0x7104, RZ ;  /* 0x000071045d007816 */ /* 0x000fe400000000ff */
[----:B------:R-:W-:Y:S02]  /*3df0*/  F2FP.SATFINITE.E4M3.F32.PACK_AB_MERGE_C R64, RZ, R64, RZ ;  /* 0x00000040ff40723e */ /* 0x000fe400048070ff */
[----:B------:R-:W-:Y:S02]  /*3e00*/  LOP3.LUT R153, R153, 0xffffff00, RZ, 0xc0, !PT ;  /* 0xffffff0099997812 */ /* 0x000fe400078ec0ff */
[----:B------:R-:W-:Y:S02]  /*3e10*/  F2FP.SATFINITE.E4M3.F32.PACK_AB_MERGE_C R118, RZ, R127, RZ ;  /* 0x0000007fff76723e */ /* 0x000fe400048070ff */
[----:B------:R-:W-:-:S02]  /*3e20*/  LOP3.LUT R97, R97, 0xff, RZ, 0xc0, !PT ;  /* 0x000000ff61617812 */ /* 0x000fc400078ec0ff */
[----:B------:R-:W-:Y:S02]  /*3e30*/  PRMT R93, R111, 0x7104, RZ ;  /* 0x000071046f5d7816 */ /* 0x000fe400000000ff */
[----:B------:R-:W-:Y:S02]  /*3e40*/  LOP3.LUT R90, R90, 0xff, RZ, 0xc0, !PT ;  /* 0x000000ff5a5a7812 */ /* 0x000fe400078ec0ff */
[----:B------:R-:W-:Y:S02]  /*3e50*/  F2FP.SATFINITE.E4M3.F32.PACK_AB_MERGE_C R65, RZ, R65, RZ ;  /* 0x00000041ff41723e */ /* 0x000fe400048070ff */
[----:B------:R-:W-:Y:S02]  /*3e60*/  F2FP.SATFINITE.E4M3.F32.PACK_AB_MERGE_C R107, RZ, R107, RZ ;  /* 0x0000006bff6b723e */ /* 0x000fe400048070ff */
[----:B------:R-:W-:Y:S02]  /*3e70*/  F2FP.SATFINITE.E4M3.F32.PACK_AB_MERGE_C R95, RZ, R95, RZ ;  /* 0x0000005fff5f723e */ /* 0x000fe400048070ff */
[----:B------:R-:W-:-:S02]  /*3e80*/  LOP3.LUT R94, R94, 0xff0000, R87, 0xf8, !PT ;  /* 0x00ff00005e5e7812 */ /* 0x000fc400078ef857 */
[----:B------:R-:W-:Y:S02]  /*3e90*/  SHF.L.U32 R87, R64, 0x10, RZ ;  /* 0x0000001040577819 */ /* 0x000fe400000006ff */
[----:B------:R-:W-:Y:S02]  /*3ea0*/  LOP3.LUT R118, R153, 0xffff, R118, 0xf8, !PT ;  /* 0x0000ffff99767812 */ /* 0x000fe400078ef876 */
[----:B------:R-:W-:Y:S02]  /*3eb0*/  LOP3.LUT R0, R97, 0xff00, R0, 0xf8, !PT ;  /* 0x0000ff0061007812 */ /* 0x000fe400078ef800 */
[----:B------:R-:W-:Y:S02]  /*3ec0*/  F2FP.SATFINITE.E4M3.F32.PACK_AB_MERGE_C R126, RZ, R126, RZ ;  /* 0x0000007eff7e723e */ /* 0x000fe400048070ff */
[----:B------:R-:W-:Y:S02]  /*3ed0*/  LOP3.LUT R93, R90, 0xff00, R93, 0xf8, !PT ;  /* 0x0000ff005a5d7812 */ /* 0x000fe400078ef85d */
[----:B------:R-:W-:-:S02]  /*3ee0*/  LOP3.LUT R65, R65, 0xffff, RZ, 0xc0, !PT ;  /* 0x0000ffff41417812 */ /* 0x000fc400078ec0ff */
[----:B------:R-:W-:Y:S02]  /*3ef0*/  SHF.L.U32 R64, R107, 0x10, RZ ;  /* 0x000000106b407819 */ /* 0x000fe400000006ff */
[----:B------:R-:W-:Y:S02]  /*3f00*/  LOP3.LUT R95, R95, 0xffff, RZ, 0xc0, !PT ;  /* 0x0000ffff5f5f7812 */ /* 0x000fe400078ec0ff */
[----:B------:R-:W-:Y:S02]  /*3f10*/  F2FP.SATFINITE.E4M3.F32.PACK_AB_MERGE_C R130, RZ, R130, RZ ;  /* 0x00000082ff82723e */ /* 0x000fe400048070ff */
[----:B------:R-:W-:Y:S02]  /*3f20*/  F2FP.SATFINITE.E4M3.F32.PACK_AB_MERGE_C R129, RZ, R129, RZ ;  /* 0x00000081ff81723e */ /* 0x000fe400048070ff */
[----:B------:R-:W-:Y:S02]  /*3f30*/  F2FP.SATFINITE.E4M3.F32.PACK_AB_MERGE_C R73, RZ, R73, RZ ;  /* 0x00000049ff49723e */ /* 0x000fe400048070ff */
[----:B------:R-:W-:-:S02]  /*3f40*/  F2FP.SATFINITE.E4M3.F32.PACK_AB_MERGE_C R77, RZ, R77, RZ ;  /* 0x0000004dff4d723e */ /* 0x000fc400048070ff */
[----:B------:R-:W-:Y:S02]  /*3f50*/  F2FP.SATFINITE.E4M3.F32.PACK_AB_MERGE_C R102, RZ, R102, RZ ;  /* 0x00000066ff66723e */ /* 0x000fe400048070ff */
[----:B------:R-:W-:Y:S02]  /*3f60*/  LOP3.LUT R148, R148, 0xff0000, R105, 0xf8, !PT ;  /* 0x00ff000094947812 */ /* 0x000fe400078ef869 */
[----:B------:R-:W-:Y:S02]  /*3f70*/  PRMT R90, R126, 0x7104, RZ ;  /* 0x000071047e5a7816 */ /* 0x000fe400000000ff */
[----:B------:R-:W-:Y:S02]  /*3f80*/  LOP3.LUT R97, R118, 0xff, RZ, 0xc0, !PT ;  /* 0x000000ff76617812 */ /* 0x000fe400078ec0ff */
[----:B------:R-:W-:Y:S02]  /*3f90*/  SHF.L.U32 R65, R65, 0x18, RZ ;  /* 0x0000001841417819 */ /* 0x000fe400000006ff */
[----:B------:R-:W-:-:S02]  /*3fa0*/  LOP3.LUT R0, R0, 0xff0000, R87, 0xf8, !PT ;  /* 0x00ff000000007812 */ /* 0x000fc400078ef857 */
[----:B------:R-:W-:Y:S02]  /*3fb0*/  LOP3.LUT R88, R93, 0xff0000, R64, 0xf8, !PT ;  /* 0x00ff00005d587812 */ /* 0x000fe400078ef840 */
[----:B------:R-:W-:Y:S02]  /*3fc0*/  SHF.L.U32 R95, R95, 0x18, RZ ;  /* 0x000000185f5f7819 */ /* 0x000fe400000006ff */
[----:B------:R-:W-:Y:S02]  /*3fd0*/  LOP3.LUT R130, R130, 0xff, RZ, 0xc0, !PT ;  /* 0x000000ff82827812 */ /* 0x000fe400078ec0ff */
[----:B------:R-:W-:Y:S02]  /*3fe0*/  SHF.L.U32 R129, R129, 0x8, RZ ;  /* 0x0000000881817819 */ /* 0x000fe400000006ff */
[----:B------:R-:W-:Y:S02]  /*3ff0*/  F2FP.SATFINITE.E4M3.F32.PACK_AB_MERGE_C R128, RZ, R128, RZ ;  /* 0x00000080ff80723e */ /* 0x000fe400048070ff */
[----:B------:R-:W-:-:S02]  /*4000*/  F2FP.SATFINITE.E4M3.F32.PACK_AB_MERGE_C R74, RZ, R74, RZ ;  /* 0x0000004aff4a723e */ /* 0x000fc400048070ff */
[----:B------:R-:W-:Y:S02]  /*4010*/  F2FP.SATFINITE.E4M3.F32.PACK_AB_MERGE_C R72, RZ, R72, RZ ;  /* 0x00000048ff48723e */ /* 0x000fe400048070ff */
[----:B------:R-:W-:Y:S02]  /*4020*/  SHF.L.U32 R64, R73, 0x10, RZ ;  /* 0x0000001049407819 */ /* 0x000fe400000006ff */
[----:B------:R-:W-:Y:S02]  /*4030*/  F2FP.SATFINITE.E4M3.F32.PACK_AB_MERGE_C R80, RZ, R80, RZ ;  /* 0x00000050ff50723e */ /* 0x000fe400048070ff */
[----:B------:R-:W-:Y:S02]  /*4040*/  F2FP.SATFINITE.E4M3.F32.PACK_AB_MERGE_C R119, RZ, R119, RZ ;  /* 0x00000077ff77723e */ /* 0x000fe400048070ff */
[----:B------:R-:W-:Y:S02]  /*4050*/  PRMT R77, R77, 0x7104, RZ ;  /* 0x000071044d4d7816 */ /* 0x000fe400000000ff */
        /* <DEDUP_REMOVED lines=17> */
[----:B------:R-:W-:Y:S02]  /*4170*/  LOP3.LUT R148, R148, 0xff000000, R65, 0xf8, !PT ;  /* 0xff00000094947812 */ /* 0x000fe400078ef841 */
[----:B------:R-:W-:-:S02]  /*4180*/  LOP3.LUT R149, R0, R95, RZ, 0xfc, !PT ;  /* 0x0000005f00957212 */ /* 0x000fc400078efcff */
[----:B------:R-:W-:Y:S02]  /*4190*/  LOP3.LUT R154, R130, 0xffff, R129, 0xf8, !PT ;  /* 0x0000ffff829a7812 */ /* 0x000fe400078ef881 */
[----:B------:R-:W-:Y:S02]  /*41a0*/  SHF.L.U32 R97, R128, 0x10, RZ ;  /* 0x0000001080617819 */ /* 0x000fe400000006ff */
[----:B------:R-:W-:Y:S02]  /*41b0*/  LOP3.LUT R74, R74, 0xffff, RZ, 0xc0, !PT ;  /* 0x0000ffff4a4a7812 */ /* 0x000fe400078ec0ff */
[----:B------:R-:W-:Y:S02]  /*41c0*/  LOP3.LUT R72, R72, 0xffff, RZ, 0xc0, !PT ;  /* 0x0000ffff48487812 */ /* 0x000fe400078ec0ff */
[----:B------:R-:W-:Y:S02]  /*41d0*/  LOP3.LUT R75, R75, 0xff0000, R64, 0xf8, !PT ;  /* 0x00ff00004b4b7812 */ /* 0x000fe400078ef840 */
[----:B------:R-:W-:-:S02]  /*41e0*/  LOP3.LUT R80, R80, 0xffff, RZ, 0xc0, !PT ;  /* 0x0000ffff50507812 */ /* 0x000fc400078ec0ff */
[----:B------:R-:W-:Y:S02]  /*41f0*/  LOP3.LUT R0, R100, 0x7f, RZ, 0xc0, !PT ;  /* 0x0000007f64007812 */ /* 0x000fe400078ec0ff */
[----:B------:R-:W-:Y:S02]  /*4200*/  MOV R65, UR6 ;  /* 0x0000000600417c02 */ /* 0x000fe40008000f00 */
[----:B------:R-:W-:Y:S02]  /*4210*/  SHF.L.U32 R119, R119, 0x10, RZ ;  /* 0x0000001077777819 */ /* 0x000fe400000006ff */
[----:B------:R-:W-:Y:S02]  /*4220*/  LOP3.LUT R77, R108, 0xff00, R77, 0xf8, !PT ;  /* 0x0000ff006c4d7812 */ /* 0x000fe400078ef84d */
[----:B------:R-:W-:Y:S02]  /*4230*/  LOP3.LUT R89, R89, 0xff00, R102, 0xf8, !PT ;  /* 0x0000ff0059597812 */ /* 0x000fe400078ef866 */
[----:B------:R-:W-:-:S02]  /*4240*/  LOP3.LUT R109, R109, 0xffff, RZ, 0xc0, !PT ;  /* 0x0000ffff6d6d7812 */ /* 0x000fc400078ec0ff */
[----:B------:R-:W-:Y:S02]  /*4250*/  LOP3.LUT R125, R125, 0xffff, RZ, 0xc0, !PT ;  /* 0x0000ffff7d7d7812 */ /* 0x000fe400078ec0ff */
[----:B------:R-:W-:Y:S02]  /*4260*/  SHF.L.U32 R69, R69, 0x10, RZ ;  /* 0x0000001045457819 */ /* 0x000fe400000006ff */
[----:B------:R-:W-:Y:S02]  /*4270*/  SHF.L.U32 R70, R70, 0x10, RZ ;  /* 0x0000001046467819 */ /* 0x000fe400000006ff */
[----:B------:R-:W-:Y:S02]  /*4280*/  SHF.L.U32 R64, R79, 0x10, RZ ;  /* 0x000000104f407819 */ /* 0x000fe400000006ff */
        /* <DEDUP_REMOVED lines=11> */
[----:B------:R-:W-:Y:S02]  /*4340*/  SHF.L.U32 R155, R74, 0x18, RZ ;  /* 0x000000184a9b7819 */ /* 0x000fe400000006ff */
[----:B------:R-:W-:Y:S02]  /*4350*/  SHF.L.U32 R157, R72, 0x18, RZ ;  /* 0x00000018489d7819 */ /* 0x000fe400000006ff */
[----:B------:R-:W-:-:S02]  /*4360*/  SHF.L.U32 R159, R80, 0x18, RZ ;  /* 0x00000018509f7819 */ /* 0x000fc400000006ff */
[----:B------:R-:W-:Y:S02]  /*4370*/  LEA R65, R65, R0, 0xa ;  /* 0x0000000041417211 */ /* 0x000fe400078e50ff */
[----:B------:R-:W-:Y:S02]  /*4380*/  LOP3.LUT R152, R152, 0xff0000, R119, 0xf8, !PT ;  /* 0x00ff000098987812 */ /* 0x000fe400078ef877 */
[----:B------:R-:W-:Y:S01]  /*4390*/  SHF.L.U32 R150, R109, 0x18, RZ ;  /* 0x000000186d967819 */ /* 0x000fe200000006ff */
[----:B0-----:R-:W-:Y:S01]  /*43a0*/  IMAD.WIDE.U32 R2, R65, 0x8, R2 ;  /* 0x0000000841027825 */ /* 0x001fe200078e0002 */
[----:B------:R-:W-:Y:S02]  /*43b0*/  SHF.L.U32 R125, R125, 0x18, RZ ;  /* 0x000000187d7d7819 */ /* 0x000fe400000006ff */
[----:B------:R-:W-:Y:S02]  /*43c0*/  LOP3.LUT R90, R90, 0xff0000, R69, 0xf8, !PT ;  /* 0x00ff00005a5a7812 */ /* 0x000fe400078ef845 */
[----:B------:R-:W-:Y:S01]  /*43d0*/  LOP3.LUT R77, R77, 0xff0000, R70, 0xf8, !PT ;  /* 0x00ff00004d4d7812 */ /* 0x000fe200078ef846 */
[----:B------:R0:W-:Y:S01]  /*43e0*/  STG.E.64 desc[UR8][R2.64], R148 ;  /* 0x0000009402007986 */ /* 0x0001e2000c101b08 */
[----:B------:R-:W-:-:S02]  /*43f0*/  LOP3.LUT R89, R89, 0xff0000, R64, 0xf8, !PT ;  /* 0x00ff000059597812 */ /* 0x000fc400078ef840 */
        /* <DEDUP_REMOVED lines=9> */
[----:B------:R-:W-:Y:S02]  /*4490*/  LOP3.LUT R154, R154, 0xff000000, R155, 0xf8, !PT ;  /* 0xff0000009a9a7812 */ /* 0x000fe400078ef89b */
[----:B------:R-:W-:Y:S02]  /*44a0*/  LOP3.LUT R156, R156, 0xff000000, R157, 0xf8, !PT ;  /* 0xff0000009c9c7812 */ /* 0x000fe400078ef89d */
[----:B------:R-:W-:-:S02]  /*44b0*/  LOP3.LUT R158, R76, 0xff000000, R159, 0xf8, !PT ;  /* 0xff0000004c9e7812 */ /* 0x000fc400078ef89f */
[----:B------:R-:W-:Y:S02]  /*44c0*/  LOP3.LUT R150, R103, 0xff000000, R150, 0xf8, !PT ;  /* 0xff00000067967812 */ /* 0x000fe400078ef896 */
[----:B------:R-:W-:Y:S02]  /*44d0*/  LOP3.LUT R152, R152, 0xff000000, R125, 0xf8, !PT ;  /* 0xff00000098987812 */ /* 0x000fe400078ef87d */
[----:B------:R-:W-:Y:S02]  /*44e0*/  LOP3.LUT R160, R160, 0xff000000, R81, 0xf8, !PT ;  /* 0xff000000a0a07812 */ /* 0x000fe400078ef851 */
[----:B------:R-:W-:Y:S02]  /*44f0*/  LOP3.LUT R162, R94, 0xff000000, R85, 0xf8, !PT ;  /* 0xff0000005ea27812 */ /* 0x000fe400078ef855 */
[----:B------:R-:W-:Y:S02]  /*4500*/  LOP3.LUT R151, R88, R67, RZ, 0xfc, !PT ;  /* 0x0000004358977212 */ /* 0x000fe400078efcff */
[----:B------:R-:W-:-:S02]  /*4510*/  LOP3.LUT R153, R90, R71, RZ, 0xfc, !PT ;  /* 0x000000475a997212 */ /* 0x000fc400078efcff */
[----:B------:R-:W-:Y:S01]  /*4520*/  LOP3.LUT R155, R75, R66, RZ, 0xfc, !PT ;  /* 0x000000424b9b7212 */ /* 0x000fe200078efcff */
[----:B------:R0:W-:Y:S01]  /*4530*/  STG.E.64 desc[UR8][R2.64+0x400], R150 ;  /* 0x0004009602007986 */ /* 0x0001e2000c101b08 */
[----:B------:R-:W-:Y:S02]  /*4540*/  LOP3.LUT R157, R77, R68, RZ, 0xfc, !PT ;  /* 0x000000444d9d7212 */ /* 0x000fe400078efcff */
[----:B------:R-:W-:Y:S01]  /*4550*/  LOP3.LUT R159, R89, R78, RZ, 0xfc, !PT ;  /* 0x0000004e599f7212 */ /* 0x000fe200078efcff */
[----:B------:R0:W-:Y:S01]  /*4560*/  STG.E.64 desc[UR8][R2.64+0x800], R152 ;  /* 0x0008009802007986 */ /* 0x0001e2000c101b08 */
[----:B------:R-:W-:Y:S02]  /*4570*/  LOP3.LUT R161, R82, R83, RZ, 0xfc, !PT ;  /* 0x0000005352a17212 */ /* 0x000fe400078efcff */
[----:B------:R-:W-:Y:S01]  /*4580*/  LOP3.LUT R163, R163, R84, RZ, 0xfc, !PT ;  /* 0x00000054a3a37212 */ /* 0x000fe200078efcff */
[----:B------:R0:W-:Y:S04]  /*4590*/  STG.E.64 desc[UR8][R2.64+0xc00], R154 ;  /* 0x000c009a02007986 */ /* 0x0001e8000c101b08 */
[----:B------:R0:W-:Y:S04]  /*45a0*/  STG.E.64 desc[UR8][R2.64+0x1000], R156 ;  /* 0x0010009c02007986 */ /* 0x0001e8000c101b08 */
[----:B------:R0:W-:Y:S04]  /*45b0*/  STG.E.64 desc[UR8][R2.64+0x1400], R158 ;  /* 0x0014009e02007986 */ /* 0x0001e8000c101b08 */
[----:B------:R0:W-:Y:S04]  /*45c0*/  STG.E.64 desc[UR8][R2.64+0x1800], R160 ;  /* 0x001800a002007986 */ /* 0x0001e8000c101b08 */
[----:B------:R0:W-:Y:S01]  /*45d0*/  STG.E.64 desc[UR8][R2.64+0x1c00], R162 ;  /* 0x001c00a202007986 */ /* 0x0001e2000c101b08 */
[----:B------:R-:W-:Y:S05]  /*45e0*/  BRA `(.L_x_11590) ;  /* 0x0000002c007c7947 */ /* 0x000fea0003800000 */
.L_x_11589:
[----:B------:R-:W-:Y:S01]  /*45f0*/  ISETP.NE.AND P0, PT, RZ, UR12, PT ;  /* 0x0000000cff007c0c */ /* 0x000fe2000bf05270 */
[----:B0----5:R-:W-:Y:S02]  /*4600*/  HADD2.F32 R3, -RZ, R112.H0_H0 ;  /* 0x20000070ff037230 */ /* 0x021fe40000004100 */
[----:B------:R-:W-:Y:S01]  /*4610*/  FADD R97, R97, -UR5 ;  /* 0x8000000561617e21 */ /* 0x000fe20008000000 */
[----:B------:R-:W-:Y:S02]  /*4620*/  HADD2.F32 R126, -RZ, R113.H0_H0 ;  /* 0x20000071ff7e7230 */ /* 0x000fe40000004100 */
[----:B------:R-:W-:Y:S01]  /*4630*/  FADD R101, R101, -UR5 ;  /* 0x8000000565657e21 */ /* 0x000fe20008000000 */
[----:B------:R-:W-:Y:S02]  /*4640*/  HADD2.F32 R65, -RZ, R32.H0_H0 ;  /* 0x20000020ff417230 */ /* 0x000fe40000004100 */
[----:B------:R-:W-:Y:S01]  /*4650*/  FMUL R2, R97, UR4 ;  /* 0x0000000461027c20 */ /* 0x000fe20008400000 */
[----:B------:R-:W-:-:S02]  /*4660*/  HADD2.F32 R0, -RZ, R112.H1_H1 ;  /* 0x30000070ff007230 */ /* 0x000fc40000004100 */
[----:B------:R-:W-:Y:S01]  /*4670*/  FADD R103, R103, -UR5 ;  /* 0x8000000567677e21 */ /* 0x000fe20008000000 */
[----:B------:R-:W-:Y:S02]  /*4680*/  HADD2.F32 R128, -RZ, R33.H0_H0 ;  /* 0x20000021ff807230 */ /* 0x000fe40000004100 */
[----:B------:R-:W-:Y:S01]  /*4690*/  FMUL R101, R101, UR4 ;  /* 0x0000000465657c20 */ /* 0x000fe20008400000 */
[----:B------:R-:W-:Y:S02]  /*46a0*/  HADD2.F32 R130, -RZ, R113.H1_H1 ;  /* 0x30000071ff827230 */ /* 0x000fe40000004100 */
[----:B------:R-:W-:Y:S01]  /*46b0*/  FADD R105, R105, -UR5 ;  /* 0x8000000569697e21 */ /* 0x000fe20008000000 */
[----:B------:R-:W-:Y:S01]  /*46c0*/  @P0 FADD R3, R3, 1 ;  /* 0x3f80000003030421 */ /* 0x000fe20000000000 */
[----:B------:R-:W-:Y:S01]  /*46d0*/  @P0 FADD R126, R126, 1 ;  /* 0x3f8000007e7e0421 */ /* 0x000fe20000000000 */
[----:B------:R-:W-:Y:S02]  /*46e0*/  HADD2.F32 R64, -RZ, R32.H1_H1 ;  /* 0x30000020ff407230 */ /* 0x000fe40000004100 */
[----:B------:R-:W-:Y:S01]  /*46f0*/  FMUL R103, R103, UR4 ;  /* 0x0000000467677c20 */ /* 0x000fe20008400000 */
[----:B------:R-:W-:Y:S01]  /*4700*/  FFMA R2, R2, R3, R65 ;  /* 0x0000000302027223 */ /* 0x000fe20000000041 */
[----:B------:R-:W-:-:S02]  /*4710*/  HADD2.F32 R132, -RZ, R33.H1_H1 ;  /* 0x30000021ff847230 */ /* 0x000fc40000004100 */
[----:B------:R-:W-:Y:S01]  /*4720*/  @P0 FADD R0, R0, 1 ;  /* 0x3f80000000000421 */ /* 0x000fe20000000000 */
[----:B------:R-:W-:Y:S01]  /*4730*/  FFMA R65, R101, R126, R128 ;  /* 0x0000007e65417223 */ /* 0x000fe20000000080 */
[----:B------:R-:W-:Y:S01]  /*4740*/  FMUL R105, R105, UR4 ;  /* 0x0000000469697c20 */ /* 0x000fe20008400000 */
[----:B------:R-:W-:Y:S01]  /*4750*/  @P0 FADD R130, R130, 1 ;  /* 0x3f80000082820421 */ /* 0x000fe20000000000 */
[--C-:B------:R-:W-:Y:S02]  /*4760*/  HADD2.F32 R126, -RZ, R114.reuse.H0_H0 ;  /* 0x20000072ff7e7230 */ /* 0x100fe40000004100 */
[----:B------:R-:W-:Y:S01]  /*4770*/  FADD R93, R93, -UR5 ;  /* 0x800000055d5d7e21 */ /* 0x000fe20008000000 */
[----:B------:R-:W-:Y:S02]  /*4780*/  HADD2.F32 R128, -RZ, R114.H1_H1 ;  /* 0x30000072ff807230 */ /* 0x000fe40000004100 */
[----:B------:R-:W-:Y:S01]  /*4790*/  FADD R109, R109, -UR5 ;  /* 0x800000056d6d7e21 */ /* 0x000fe20008000000 */
[----:B------:R-:W-:-:S02]  /*47a0*/  HADD2.F32 R136, -RZ, R115.H1_H1 ;  /* 0x30000073ff887230 */ /* 0x000fc40000004100 */
[----:B------:R-:W-:Y:S01]  /*47b0*/  FFMA R3, R103, R0, R64 ;  /* 0x0000000067037223 */ /* 0x000fe20000000040 */
[----:B------:R-:W-:Y:S01]  /*47c0*/  FADD R111, R111, -UR5 ;  /* 0x800000056f6f7e21 */ /* 0x000fe20008000000 */
[----:B------:R-:W-:Y:S01]  /*47d0*/  FFMA R0, R105, R130, R132 ;  /* 0x0000008269007223 */ /* 0x000fe20000000084 */
[--C-:B------:R-:W-:Y:S02]  /*47e0*/  HADD2.F32 R64, -RZ, R34.reuse.H0_H0 ;  /* 0x20000022ff407230 */ /* 0x100fe40000004100 */
        /* <DEDUP_REMOVED lines=16> */
[----:B------:R-:W-:-:S02]  /*48f0*/  HADD2.F32 R130, -RZ, R4.H0_H0 ;  /* 0x20000004ff827230 */ /* 0x000fc40000004100 */
[----:B------:R-:W-:Y:S01]  /*4900*/  FADD R95, R95, -UR5 ;  /* 0x800000055f5f7e21 */ /* 0x000fe20008000000 */
[----:B------:R-:W-:Y:S02]  /*4910*/  HADD2.F32 R136, -RZ, R5.H0_H0 ;  /* 0x20000005ff887230 */ /* 0x000fe40000004100 */
        /* <DEDUP_REMOVED lines=12> */
[----:B------:R-:W-:Y:S02]  /*49e0*/  HADD2.F32 R134, -RZ, R36.H1_H1 ;  /* 0x30000024ff867230 */ /* 0x000fe40000004100 */
[----:B------:R-:W-:Y:S01]  /*49f0*/  FMUL R117, R117, UR4 ;  /* 0x0000000475757c20 */ /* 0x000fe20008400000 */
[----:B------:R-:W-:Y:S02]  /*4a00*/  HADD2.F32 R142, -RZ, R37.H1_H1 ;  /* 0x30000025ff8e7230 */ /* 0x000fe40000004100 */
[----:B------:R-:W-:Y:S01]  /*4a10*/  @P0 FADD R132, R132, 1 ;  /* 0x3f80000084840421 */ /* 0x000fe20000000000 */
[----:B------:R-:W-:Y:S01]  /*4a20*/  FFMA R130, R95, R130, R128 ;  /* 0x000000825f827223 */ /* 0x000fe20000000080 */
[----:B------:R-:W-:Y:S01]  /*4a30*/  FMUL R121, R121, UR4 ;  /* 0x0000000479797c20 */ /* 0x000fe20008400000 */
[----:B------:R-:W-:Y:S01]  /*4a40*/  @P0 FADD R140, R140, 1 ;  /* 0x3f8000008c8c0421 */ /* 0x000fe20000000000 */
[----:B------:R-:W-:Y:S01]  /*4a50*/  FFMA R128, R119, R136, R138 ;  /* 0x0000008877807223 */ /* 0x000fe2000000008a */
[----:B------:R-:W-:-:S02]  /*4a60*/  HADD2.F32 R136, -RZ, R6.H1_H1 ;  /* 0x30000006ff887230 */ /* 0x000fc40000004100 */
[----:B------:R-:W-:Y:S01]  /*4a70*/  FADD R127, R127, -UR5 ;  /* 0x800000057f7f7e21 */ /* 0x000fe20008000000 */
[--C-:B------:R-:W-:Y:S02]  /*4a80*/  HADD2.F32 R144, -RZ, R7.reuse.H1_H1 ;  /* 0x30000007ff907230 */ /* 0x100fe40000004100 */
[----:B------:R-:W-:Y:S01]  /*4a90*/  FFMA R101, R117, R132, R134 ;  /* 0x0000008475657223 */ /* 0x000fe20000000086 */
[----:B------:R-:W-:Y:S01]  /*4aa0*/  FADD R129, R129, -UR5 ;  /* 0x8000000581817e21 */ /* 0x000fe20008000000 */
[----:B------:R-:W-:Y:S01]  /*4ab0*/  FFMA R95, R121, R140, R142 ;  /* 0x0000008c795f7223 */ /* 0x000fe2000000008e */
[----:B------:R-:W-:Y:S02]  /*4ac0*/  HADD2.F32 R132, -RZ, R6.H0_H0 ;  /* 0x20000006ff847230 */ /* 0x000fe40000004100 */
[----:B------:R-:W-:Y:S01]  /*4ad0*/  FADD R123, R123, -UR5 ;  /* 0x800000057b7b7e21 */ /* 0x000fe20008000000 */
[----:B------:R-:W-:Y:S02]  /*4ae0*/  HADD2.F32 R138, -RZ, R38.H1_H1 ;  /* 0x30000026ff8a7230 */ /* 0x000fe40000004100 */
[----:B------:R-:W-:Y:S01]  /*4af0*/  FADD R125, R125, -UR5 ;  /* 0x800000057d7d7e21 */ /* 0x000fe20008000000 */
[----:B------:R-:W-:-:S02]  /*4b00*/  HADD2.F32 R140, -RZ, R7.H0_H0 ;  /* 0x20000007ff8c7230 */ /* 0x000fc40000004100 */
[----:B------:R-:W-:Y:S01]  /*4b10*/  FMUL R127, R127, UR4 ;  /* 0x000000047f7f7c20 */ /* 0x000fe20008400000 */
[--C-:B------:R-:W-:Y:S02]  /*4b20*/  HADD2.F32 R146, -RZ, R39.reuse.H1_H1 ;  /* 0x30000027ff927230 */ /* 0x100fe40000004100 */
[----:B------:R-:W-:Y:S01]  /*4b30*/  @P0 FADD R136, R136, 1 ;  /* 0x3f80000088880421 */ /* 0x000fe20000000000 */
        /* <DEDUP_REMOVED lines=36> */
[----:B------:R-:W-:Y:S01]  /*4d80*/  FFMA R107, R133, R140, R142 ;  /* 0x0000008c856b7223 */ /* 0x000fe2000000008e */
[----:B------:R-:W-:Y:S01]  /*4d90*/  FFMA R67, R135, R148, R150 ;  /* 0x0000009487437223 */ /* 0x000fe20000000096 */
[----:B------:R-:W-:Y:S02]  /*4da0*/  HADD2.F32 R140, -RZ, R10.H0_H0 ;  /* 0x2000000aff8c7230 */ /* 0x000fe40000004100 */
[----:B------:R-:W-:Y:S01]  /*4db0*/  FADD R69, R69, -UR5 ;  /* 0x8000000545457e21 */ /* 0x000fe20008000000 */
[----:B------:R-:W-:Y:S02]  /*4dc0*/  HADD2.F32 R146, -RZ, R42.H1_H1 ;  /* 0x3000002aff927230 */ /* 0x000fe40000004100 */
[----:B------:R-:W-:Y:S01]  /*4dd0*/  FADD R137, R137, -UR5 ;  /* 0x8000000589897e21 */ /* 0x000fe20008000000 */
[--C-:B------:R-:W-:Y:S02]  /*4de0*/  HADD2.F32 R148, -RZ, R11.reuse.H0_H0 ;  /* 0x2000000bff947230 */ /* 0x100fe40000004100 */
[----:B------:R-:W-:Y:S01]  /*4df0*/  FMUL R139, R139, UR4 ;  /* 0x000000048b8b7c20 */ /* 0x000fe20008400000 */
[----:B------:R-:W-:-:S02]  /*4e00*/  HADD2.F32 R152, -RZ, R11.H1_H1 ;  /* 0x3000000bff987230 */ /* 0x000fc40000004100 */
[----:B------:R-:W-:Y:S01]  /*4e10*/  @P0 FADD R144, R144, 1 ;  /* 0x3f80000090900421 */ /* 0x000fe20000000000 */
[----:B------:R-:W-:Y:S01]  /*4e20*/  FADD R141, R141, -UR5 ;  /* 0x800000058d8d7e21 */ /* 0x000fe20008000000 */
[----:B------:R-:W-:Y:S02]  /*4e30*/  HADD2.F32 R142, -RZ, R42.H0_H0 ;  /* 0x2000002aff8e7230 */ /* 0x000fe40000004100 */
[----:B------:R-:W-:Y:S01]  /*4e40*/  FMUL R69, R69, UR4 ;  /* 0x0000000445457c20 */ /* 0x000fe20008400000 */
[--C-:B------:R-:W-:Y:S02]  /*4e50*/  HADD2.F32 R150, -RZ, R43.reuse.H0_H0 ;  /* 0x2000002bff967230 */ /* 0x100fe40000004100 */
[----:B------:R-:W-:Y:S01]  /*4e60*/  @P0 FADD R140, R140, 1 ;  /* 0x3f8000008c8c0421 */ /* 0x000fe20000000000 */
[----:B------:R-:W-:Y:S02]  /*4e70*/  HADD2.F32 R154, -RZ, R43.H1_H1 ;  /* 0x3000002bff9a7230 */ /* 0x000fe40000004100 */
[----:B------:R-:W-:Y:S01]  /*4e80*/  FMUL R137, R137, UR4 ;  /* 0x0000000489897c20 */ /* 0x000fe20008400000 */
[----:B------:R-:W-:Y:S01]  /*4e90*/  @P0 FADD R148, R148, 1 ;  /* 0x3f80000094940421 */ /* 0x000fe20000000000 */
[----:B------:R-:W-:Y:S01]  /*4ea0*/  FFMA R109, R139, R144, R146 ;  /* 0x000000908b6d7223 */ /* 0x000fe20000000092 */
[----:B------:R-:W-:Y:S01]  /*4eb0*/  FMUL R141, R141, UR4 ;  /* 0x000000048d8d7c20 */ /* 0x000fe20008400000 */
[----:B------:R-:W-:Y:S01]  /*4ec0*/  @P0 FADD R152, R152, 1 ;  /* 0x3f80000098980421 */ /* 0x000fe20000000000 */
[----:B------:R-:W-:-:S02]  /*4ed0*/  HADD2.F32 R146, -RZ, R12.H0_H0 ;  /* 0x2000000cff927230 */ /* 0x000fc40000004100 */
[----:B------:R-:W-:Y:S01]  /*4ee0*/  FADD R71, R71, -UR5 ;  /* 0x8000000547477e21 */ /* 0x000fe20008000000 */
[----:B------:R-:W-:Y:S02]  /*4ef0*/  HADD2.F32 R156, -RZ, R13.H1_H1 ;  /* 0x3000000dff9c7230 */ /* 0x000fe40000004100 */
[----:B------:R-:W-:Y:S01]  /*4f00*/  FFMA R140, R69, R140, R142 ;  /* 0x0000008c458c7223 */ /* 0x000fe2000000008e */
[----:B------:R-:W-:Y:S01]  /*4f10*/  FADD R147, R147, -UR5 ;  /* 0x8000000593937e21 */ /* 0x000fe20008000000 */
[----:B------:R-:W-:Y:S01]  /*4f20*/  FFMA R142, R137, R148, R150 ;  /* 0x00000094898e7223 */ /* 0x000fe20000000096 */
[----:B------:R-:W-:Y:S01]  /*4f30*/  FFMA R69, R141, R152, R154 ;  /* 0x000000988d457223 */ /* 0x000fe2000000009a */
[----:B------:R-:W-:Y:S02]  /*4f40*/  HADD2.F32 R144, -RZ, R44.H0_H0 ;  /* 0x2000002cff907230 */ /* 0x000fe40000004100 */
[----:B------:R-:W-:Y:S01]  /*4f50*/  FADD R145, R145, -UR5 ;  /* 0x8000000591917e21 */ /* 0x000fe20008000000 */
[----:B------:R-:W-:-:S02]  /*4f60*/  HADD2.F32 R148, -RZ, R12.H1_H1 ;  /* 0x3000000cff947230 */ /* 0x000fc40000004100 */
[----:B------:R-:W-:Y:S01]  /*4f70*/  FMUL R71, R71, UR4 ;  /* 0x0000000447477c20 */ /* 0x000fe20008400000 */
[----:B------:R-:W-:Y:S02]  /*4f80*/  HADD2.F32 R152, -RZ, R13.H0_H0 ;  /* 0x2000000dff987230 */ /* 0x000fe40000004100 */
[----:B------:R-:W-:Y:S01]  /*4f90*/  @P0 FADD R146, R146, 1 ;  /* 0x3f80000092920421 */ /* 0x000fe20000000000 */
[--C-:B------:R-:W-:Y:S02]  /*4fa0*/  HADD2.F32 R158, -RZ, R45.reuse.H1_H1 ;  /* 0x3000002dff9e7230 */ /* 0x100fe40000004100 */
[----:B------:R-:W-:Y:S01]  /*4fb0*/  FADD R143, R143, -UR5 ;  /* 0x800000058f8f7e21 */ /* 0x000fe20008000000 */
[----:B------:R-:W-:Y:S01]  /*4fc0*/  FMUL R147, R147, UR4 ;  /* 0x0000000493937c20 */ /* 0x000fe20008400000 */
[----:B------:R-:W-:Y:S01]  /*4fd0*/  @P0 FADD R156, R156, 1 ;  /* 0x3f8000009c9c0421 */ /* 0x000fe20000000000 */
[----:B------:R-:W-:Y:S02]  /*4fe0*/  HADD2.F32 R150, -RZ, R44.H1_H1 ;  /* 0x3000002cff967230 */ /* 0x000fe40000004100 */
[----:B------:R-:W-:Y:S01]  /*4ff0*/  FMUL R145, R145, UR4 ;  /* 0x0000000491917c20 */ /* 0x000fe20008400000 */
[----:B------:R-:W-:-:S02]  /*5000*/  HADD2.F32 R154, -RZ, R45.H0_H0 ;  /* 0x2000002dff9a7230 */ /* 0x000fc40000004100 */
[----:B------:R-:W-:Y:S01]  /*5010*/  @P0 FADD R148, R148, 1 ;  /* 0x3f80000094940421 */ /* 0x000fe20000000000 */
[----:B------:R-:W-:Y:S01]  /*5020*/  FFMA R146, R71, R146, R144 ;  /* 0x0000009247927223 */ /* 0x000fe20000000090 */
[----:B------:R-:W-:Y:S01]  /*5030*/  FADD R117, R74, -UR5 ;  /* 0x800000054a757e21 */ /* 0x000fe20008000000 */
[----:B------:R-:W-:Y:S01]  /*5040*/  FMUL R143, R143, UR4 ;  /* 0x000000048f8f7c20 */ /* 0x000fe20008400000 */
[----:B------:R-:W-:Y:S01]  /*5050*/  @P0 FADD R152, R152, 1 ;  /* 0x3f80000098980421 */ /* 0x000fe20000000000 */
[----:B------:R-:W-:Y:S01]  /*5060*/  FFMA R71, R147, R156, R158 ;  /* 0x0000009c93477223 */ /* 0x000fe2000000009e */
[----:B------:R-:W-:Y:S02]  /*5070*/  HADD2.F32 R74, -RZ, R14.H0_H0 ;  /* 0x2000000eff4a7230 */ /* 0x000fe40000004100 */
[----:B------:R-:W-:Y:S01]  /*5080*/  FADD R73, R73, -UR5 ;  /* 0x8000000549497e21 */ /* 0x000fe20008000000 */
[----:B------:R-:W-:Y:S02]  /*5090*/  HADD2.F32 R156, -RZ, R15.H1_H1 ;  /* 0x3000000fff9c7230 */ /* 0x000fe40000004100 */
[----:B------:R-:W-:Y:S01]  /*50a0*/  FADD R119, R66, -UR5 ;  /* 0x8000000542777e21 */ /* 0x000fe20008000000 */
[----:B------:R-:W-:Y:S01]  /*50b0*/  FFMA R111, R145, R148, R150 ;  /* 0x00000094916f7223 */ /* 0x000fe20000000096 */
[----:B------:R-:W-:Y:S01]  /*50c0*/  FFMA R144, R143, R152, R154 ;  /* 0x000000988f907223 */ /* 0x000fe2000000009a */
[----:B------:R-:W-:-:S02]  /*50d0*/  HADD2.F32 R66, -RZ, R46.H0_H0 ;  /* 0x2000002eff427230 */ /* 0x000fc40000004100 */
[----:B------:R-:W-:Y:S01]  /*50e0*/  FMUL R73, R73, UR4 ;  /* 0x0000000449497c20 */ /* 0x000fe20008400000 */
[----:B------:R-:W-:Y:S02]  /*50f0*/  HADD2.F32 R148, -RZ, R14.H1_H1 ;  /* 0x3000000eff947230 */ /* 0x000fe40000004100 */
[----:B------:R-:W-:Y:S01]  /*5100*/  @P0 FADD R74, R74, 1 ;  /* 0x3f8000004a4a0421 */ /* 0x000fe20000000000 */
[----:B------:R-:W-:Y:S02]  /*5110*/  HADD2.F32 R152, -RZ, R15.H0_H0 ;  /* 0x2000000fff987230 */ /* 0x000fe40000004100 */
[----:B------:R-:W-:Y:S01]  /*5120*/  FADD R165, R165, -UR5 ;  /* 0x80000005a5a57e21 */ /* 0x000fe20008000000 */
[----:B------:R-:W-:Y:S02]  /*5130*/  HADD2.F32 R158, -RZ, R47.H1_H1 ;  /* 0x3000002fff9e7230 */ /* 0x000fe40000004100 */
[----:B------:R-:W-:Y:S01]  /*5140*/  FMUL R119, R119, UR4 ;  /* 0x0000000477777c20 */ /* 0x000fe20008400000 */
[----:B------:R-:W-:Y:S01]  /*5150*/  @P0 FADD R156, R156, 1 ;  /* 0x3f8000009c9c0421 */ /* 0x000fe20000000000 */
[----:B------:R-:W-:-:S02]  /*5160*/  HADD2.F32 R150, -RZ, R46.H1_H1 ;  /* 0x3000002eff967230 */ /* 0x000fc40000004100 */
        /* <DEDUP_REMOVED lines=8> */
[--C-:B------:R-:W-:Y:S02]  /*51f0*/  HADD2.F32 R68, -RZ, R16.reuse.H0_H0 ;  /* 0x20000010ff447230 */ /* 0x100fe40000004100 */
[----:B------:R-:W-:Y:S01]  /*5200*/  FFMA R73, R117, R148, R150 ;  /* 0x0000009475497223 */ /* 0x000fe20000000096 */
[----:B------:R-:W-:Y:S01]  /*5210*/  FADD R75, R75, -UR5 ;  /* 0x800000054b4b7e21 */ /* 0x000fe20008000000 */
[----:B------:R-:W-:-:S02]  /*5220*/  HADD2.F32 R121, -RZ, R16.H1_H1 ;  /* 0x30000010ff797230 */ /* 0x000fc40000004100 */
[----:B------:R-:W-:Y:S01]  /*5230*/  FFMA R117, R165, R152, R154 ;  /* 0x00000098a5757223 */ /* 0x000fe2000000009a */
[----:B------:R-:W-:Y:S01]  /*5240*/  FADD R76, R76, -UR5 ;  /* 0x800000054c4c7e21 */ /* 0x000fe20008000000 */
[----:B------:R-:W-:Y:S01]  /*5250*/  FADD R127, R70, -UR5 ;  /* 0x80000005467f7e21 */ /* 0x000fe20008000000 */
[--C-:B------:R-:W-:Y:S02]  /*5260*/  HADD2.F32 R152, -RZ, R17.reuse.H1_H1 ;  /* 0x30000011ff987230 */ /* 0x100fe40000004100 */
        /* <DEDUP_REMOVED lines=8> */
[--C-:B------:R-:W-:Y:S02]  /*52f0*/  HADD2.F32 R154, -RZ, R49.reuse.H1_H1 ;  /* 0x30000031ff9a7230 */ /* 0x100fe40000004100 */
        /* <DEDUP_REMOVED lines=8> */
[----:B------:R-:W-:-:S02]  /*5380*/  HADD2.F32 R72, -RZ, R18.H0_H0 ;  /* 0x20000012ff487230 */ /* 0x000fc40000004100 */
[----:B------:R-:W-:Y:S01]  /*5390*/  FADD R77, R77, -UR5 ;  /* 0x800000054d4d7e21 */ /* 0x000fe20008000000 */
[----:B------:R-:W-:Y:S02]  /*53a0*/  HADD2.F32 R127, -RZ, R19.H0_H0 ;  /* 0x20000013ff7f7230 */ /* 0x000fe40000004100 */
        /* <DEDUP_REMOVED lines=11> */
[----:B------:R-:W-:Y:S02]  /*5460*/  HADD2.F32 R125, -RZ, R50.H1_H1 ;  /* 0x30000032ff7d7230 */ /* 0x000fe40000004100 */
[----:B------:R-:W-:Y:S01]  /*5470*/  FMUL R78, R78, UR4 ;  /* 0x000000044e4e7c20 */ /* 0x000fe20008400000 */
[----:B------:R-:W-:Y:S01]  /*5480*/  @P0 FADD R123, R123, 1 ;  /* 0x3f8000007b7b0421 */ /* 0x000fe20000000000 */
[----:B------:R-:W-:-:S02]  /*5490*/  HADD2.F32 R150, -RZ, R51.H1_H1 ;  /* 0x30000033ff967230 */ /* 0x000fc40000004100 */
[----:B------:R-:W-:Y:S01]  /*54a0*/  FFMA R121, R77, R72, R76 ;  /* 0x000000484d797223 */ /* 0x000fe2000000004c */
[----:B------:R-:W-:Y:S01]  /*54b0*/  FMUL R131, R131, UR4 ;  /* 0x0000000483837c20 */ /* 0x000fe20008400000 */
[----:B------:R-:W-:Y:S01]  /*54c0*/  @P0 FADD R148, R148, 1 ;  /* 0x3f80000094940421 */ /* 0x000fe20000000000 */
[----:B------:R-:W-:Y:S01]  /*54d0*/  FFMA R77, R92, R127, R129 ;  /* 0x0000007f5c4d7223 */ /* 0x000fe20000000081 */
[----:B------:R-:W-:Y:S01]  /*54e0*/  FADD R92, R80, -UR5 ;  /* 0x80000005505c7e21 */ /* 0x000fe20008000000 */
[----:B------:R-:W-:Y:S01]  /*54f0*/  FFMA R76, R78, R123, R125 ;  /* 0x0000007b4e4c7223 */ /* 0x000fe2000000007d */
[--C-:B------:R-:W-:Y:S02]  /*5500*/  HADD2.F32 R80, -RZ, R20.reuse.H0_H0 ;  /* 0x20000014ff507230 */ /* 0x100fe40000004100 */
[----:B------:R-:W-:Y:S01]  /*5510*/  FADD R79, R79, -UR5 ;  /* 0x800000054f4f7e21 */ /* 0x000fe20008000000 */
[----:B------:R-:W-:Y:S02]  /*5520*/  HADD2.F32 R123, -RZ, R20.H1_H1 ;  /* 0x30000014ff7b7230 */ /* 0x000fe40000004100 */
[----:B------:R-:W-:Y:S01]  /*5530*/  FFMA R72, R131, R148, R150 ;  /* 0x0000009483487223 */ /* 0x000fe20000000096 */
[----:B------:R-:W-:Y:S01]  /*5540*/  FADD R94, R94, -UR5 ;  /* 0x800000055e5e7e21 */ /* 0x000fe20008000000 */
[----:B------:R-:W-:-:S02]  /*5550*/  HADD2.F32 R131, -RZ, R21.H1_H1 ;  /* 0x30000015ff837230 */ /* 0x000fc40000004100 */
[----:B------:R-:W-:Y:S01]  /*5560*/  FADD R102, R102, -UR5 ;  /* 0x8000000566667e21 */ /* 0x000fe20008000000 */
[--C-:B------:R-:W-:Y:S02]  /*5570*/  HADD2.F32 R78, -RZ, R52.reuse.H0_H0 ;  /* 0x20000034ff4e7230 */ /* 0x100fe40000004100 */
[----:B------:R-:W-:Y:S01]  /*5580*/  FMUL R79, R79, UR4 ;  /* 0x000000044f4f7c20 */ /* 0x000fe20008400000 */
[----:B------:R-:W-:Y:S02]  /*5590*/  HADD2.F32 R125, -RZ, R52.H1_H1 ;  /* 0x30000034ff7d7230 */ /* 0x000fe40000004100 */
[----:B------:R-:W-:Y:S01]  /*55a0*/  @P0 FADD R80, R80, 1 ;  /* 0x3f80000050500421 */ /* 0x000fe20000000000 */
[----:B------:R-:W-:Y:S02]  /*55b0*/  HADD2.F32 R127, -RZ, R21.H0_H0 ;  /* 0x20000015ff7f7230 */ /* 0x000fe40000004100 */
[----:B------:R-:W-:Y:S01]  /*55c0*/  FMUL R94, R94, UR4 ;  /* 0x000000045e5e7c20 */ /* 0x000fe20008400000 */
[----:B------:R-:W-:Y:S01]  /*55d0*/  @P0 FADD R123, R123, 1 ;  /* 0x3f8000007b7b0421 */ /* 0x000fe20000000000 */
[----:B------:R-:W-:-:S02]  /*55e0*/  HADD2.F32 R133, -RZ, R53.H1_H1 ;  /* 0x30000035ff857230 */ /* 0x000fc40000004100 */
[----:B------:R-:W-:Y:S01]  /*55f0*/  FMUL R102, R102, UR4 ;  /* 0x0000000466667c20 */ /* 0x000fe20008400000 */
[----:B------:R-:W-:Y:S01]  /*5600*/  @P0 FADD R131, R131, 1 ;  /* 0x3f80000083830421 */ /* 0x000fe20000000000 */
[----:B------:R-:W-:Y:S01]  /*5610*/  FFMA R80, R79, R80, R78 ;  /* 0x000000504f507223 */ /* 0x000fe2000000004e */
[----:B------:R-:W-:Y:S02]  /*5620*/  HADD2.F32 R129, -RZ, R53.H0_H0 ;  /* 0x20000035ff817230 */ /* 0x000fe40000004100 */
[----:B------:R-:W-:Y:S01]  /*5630*/  FFMA R79, R94, R123, R125 ;  /* 0x0000007b5e4f7223 */ /* 0x000fe2000000007d */
[----:B------:R-:W-:Y:S01]  /*5640*/  FMUL R92, R92, UR4 ;  /* 0x000000045c5c7c20 */ /* 0x000fe20008400000 */
[----:B------:R-:W-:Y:S01]  /*5650*/  @P0 FADD R127, R127, 1 ;  /* 0x3f8000007f7f0421 */ /* 0x000fe20000000000 */
[----:B------:R-:W-:Y:S01]  /*5660*/  FADD R94, R82, -UR5 ;  /* 0x80000005525e7e21 */ /* 0x000fe20008000000 */
[----:B------:R-:W-:Y:S01]  /*5670*/  FFMA R78, R102, R131, R133 ;  /* 0x00000083664e7223 */ /* 0x000fe20000000085 */
[----:B------:R-:W-:-:S02]  /*5680*/  HADD2.F32 R82, -RZ, R22.H0_H0 ;  /* 0x20000016ff527230 */ /* 0x000fc40000004100 */
[----:B------:R-:W-:Y:S01]  /*5690*/  FADD R81, R81, -UR5 ;  /* 0x8000000551517e21 */ /* 0x000fe20008000000 */
[----:B------:R-:W-:Y:S02]  /*56a0*/  HADD2.F32 R131, -RZ, R23.H0_H0 ;  /* 0x20000017ff837230 */ /* 0x000fe40000004100 */
[----:B------:R-:W-:Y:S01]  /*56b0*/  FFMA R123, R92, R127, R129 ;  /* 0x0000007f5c7b7223 */ /* 0x000fe20000000081 */
[----:B------:R-:W-:Y:S02]  /*56c0*/  HADD2.F32 R92, -RZ, R54.H0_H0 ;  /* 0x20000036ff5c7230 */ /* 0x000fe40000004100 */
[----:B------:R-:W-:Y:S01]  /*56d0*/  FMUL R81, R81, UR4 ;  /* 0x0000000451517c20 */ /* 0x000fe20008400000 */
[----:B------:R-:W-:Y:S02]  /*56e0*/  HADD2.F32 R127, -RZ, R22.H1_H1 ;  /* 0x30000016ff7f7230 */ /* 0x000fe40000004100 */
[----:B------:R-:W-:Y:S01]  /*56f0*/  @P0 FADD R82, R82, 1 ;  /* 0x3f80000052520421 */ /* 0x000fe20000000000 */
[----:B------:R-:W-:-:S02]  /*5700*/  HADD2.F32 R133, -RZ, R55.H0_H0 ;  /* 0x20000037ff857230 */ /* 0x000fc40000004100 */
[----:B------:R-:W-:Y:S01]  /*5710*/  FADD R104, R104, -UR5 ;  /* 0x8000000568687e21 */ /* 0x000fe20008000000 */
[----:B------:R-:W-:Y:S02]  /*5720*/  HADD2.F32 R135, -RZ, R23.H1_H1 ;  /* 0x30000017ff877230 */ /* 0x000fe40000004100 */
[----:B------:R-:W-:Y:S01]  /*5730*/  FADD R106, R106, -UR5 ;  /* 0x800000056a6a7e21 */ /* 0x000fe20008000000 */
        /* <DEDUP_REMOVED lines=8> */
[----:B------:R-:W-:Y:S01]  /*57c0*/  FMUL R106, R106, UR4 ;  /* 0x000000046a6a7c20 */ /* 0x000fe20008400000 */
[----:B------:R-:W-:Y:S01]  /*57d0*/  @P0 FADD R135, R135, 1 ;  /* 0x3f80000087870421 */ /* 0x000fe20000000000 */
[----:B------:R-:W-:Y:S01]  /*57e0*/  FFMA R92, R94, R131, R133 ;  /* 0x000000835e5c7223 */ /* 0x000fe20000000085 */
[----:B------:R-:W-:-:S02]  /*57f0*/  HADD2.F32 R84, -RZ, R24.H0_H0 ;  /* 0x20000018ff547230 */ /* 0x000fc40000004100 */
[----:B------:R-:W-:Y:S01]  /*5800*/  FADD R83, R83, -UR5 ;  /* 0x8000000553537e21 */ /* 0x000fe20008000000 */
[----:B------:R-:W-:Y:S02]  /*5810*/  HADD2.F32 R133, -RZ, R25.H0_H0 ;  /* 0x20000019ff857230 */ /* 0x000fe40000004100 */
[----:B------:R-:W-:Y:S01]  /*5820*/  FFMA R82, R104, R127, R129 ;  /* 0x0000007f68527223 */ /* 0x000fe20000000081 */
        /* <DEDUP_REMOVED lines=56> */
[----:B------:R-:W-:Y:S01]  /*5bb0*/  FMUL R106, R106, UR4 ;  /* 0x000000046a6a7c20 */ /* 0x000fe20008400000 */
[----:B------:R-:W-:Y:S01]  /*5bc0*/  @P0 FADD R137, R137, 1 ;  /* 0x3f80000089890421 */ /* 0x000fe20000000000 */
[----:B------:R-:W-:Y:S01]  /*5bd0*/  FADD R122, R122, -UR5 ;  /* 0x800000057a7a7e21 */ /* 0x000fe20008000000 */
[----:B------:R-:W-:Y:S02]  /*5be0*/  HADD2.F32 R135, -RZ, R60.H1_H1 ;  /* 0x3000003cff877230 */ /* 0x000fe40000004100 */
[----:B------:R-:W-:Y:S01]  /*5bf0*/  FFMA R131, R87, R88, R104 ;  /* 0x0000005857837223 */ /* 0x000fe20000000068 */
[----:B------:R-:W-:Y:S02]  /*5c00*/  HADD2.F32 R143, -RZ, R61.H1_H1 ;  /* 0x3000003dff8f7230 */ /* 0x000fe40000004100 */
[----:B------:R-:W-:Y:S01]  /*5c10*/  FMUL R120, R120, UR4 ;  /* 0x0000000478787c20 */ /* 0x000fe20008400000 */
[----:B------:R-:W-:Y:S01]  /*5c20*/  @P0 FADD R133, R133, 1 ;  /* 0x3f80000085850421 */ /* 0x000fe20000000000 */
[----:B------:R-:W-:Y:S01]  /*5c30*/  FFMA R88, R106, R137, R139 ;  /* 0x000000896a587223 */ /* 0x000fe2000000008b */
[----:B------:R-:W-:Y:S01]  /*5c40*/  FADD R110, R91, -UR5 ;  /* 0x800000055b6e7e21 */ /* 0x000fe20008000000 */
[----:B------:R-:W-:Y:S01]  /*5c50*/  FMUL R122, R122, UR4 ;  /* 0x000000047a7a7c20 */ /* 0x000fe20008400000 */
[----:B------:R-:W-:Y:S01]  /*5c60*/  @P0 FADD R141, R141, 1 ;  /* 0x3f8000008d8d0421 */ /* 0x000fe20000000000 */
[----:B------:R-:W-:-:S02]  /*5c70*/  HADD2.F32 R106, -RZ, R30.H0_H0 ;  /* 0x2000001eff6a7230 */ /* 0x000fc40000004100 */
[----:B------:R-:W-:Y:S01]  /*5c80*/  FADD R89, R89, -UR5 ;  /* 0x8000000559597e21 */ /* 0x000fe20008000000 */
[----:B------:R-:W-:Y:S02]  /*5c90*/  HADD2.F32 R91, -RZ, R30.H1_H1 ;  /* 0x3000001eff5b7230 */ /* 0x000fe40000004100 */
[----:B------:R-:W-:Y:S01]  /*5ca0*/  FADD R124, R124, -UR5 ;  /* 0x800000057c7c7e21 */ /* 0x000fe20008000000 */
[----:B------:R-:W-:Y:S02]  /*5cb0*/  HADD2.F32 R139, -RZ, R31.H1_H1 ;  /* 0x3000001fff8b7230 */ /* 0x000fe40000004100 */
[----:B------:R-:W-:Y:S01]  /*5cc0*/  FFMA R104, R120, R133, R135 ;  /* 0x0000008578687223 */ /* 0x000fe20000000087 */
[----:B------:R-:W-:Y:S01]  /*5cd0*/  FADD R108, R90, -UR5 ;  /* 0x800000055a6c7e21 */ /* 0x000fe20008000000 */
[----:B------:R-:W-:Y:S01]  /*5ce0*/  FFMA R87, R122, R141, R143 ;  /* 0x0000008d7a577223 */ /* 0x000fe2000000008f */
[--C-:B------:R-:W-:Y:S01]  /*5cf0*/  HADD2.F32 R90, -RZ, R62.reuse.H0_H0 ;  /* 0x2000003eff5a7230 */ /* 0x100fe20000004100 */
[----:B------:R-:W-:Y:S01]  /*5d00*/  FMNMX3 R98, R98, |R2|, |R3|, !PT ;  /* 0x4000000262627276 */ /* 0x000fe20007800403 */
[----:B------:R-:W-:-:S02]  /*5d10*/  HADD2.F32 R133, -RZ, R62.H1_H1 ;  /* 0x3000003eff857230 */ /* 0x000fc40000004100 */
[----:B------:R-:W-:Y:S01]  /*5d20*/  FMUL R89, R89, UR4 ;  /* 0x0000000459597c20 */ /* 0x000fe20008400000 */
[----:B------:R-:W-:Y:S02]  /*5d30*/  HADD2.F32 R135, -RZ, R31.H0_H0 ;  /* 0x2000001fff877230 */ /* 0x000fe40000004100 */
[----:B------:R-:W-:Y:S01]  /*5d40*/  FMUL R124, R124, UR4 ;  /* 0x000000047c7c7c20 */ /* 0x000fe20008400000 */
[--C-:B------:R-:W-:Y:S02]  /*5d50*/  HADD2.F32 R141, -RZ, R63.reuse.H1_H1 ;  /* 0x3000003fff8d7230 */ /* 0x100fe40000004100 */
[----:B------:R-:W-:Y:S01]  /*5d60*/  @P0 FADD R106, R106, 1 ;  /* 0x3f8000006a6a0421 */ /* 0x000fe20000000000 */
[----:B------:R-:W-:Y:S01]  /*5d70*/  @P0 FADD R91, R91, 1 ;  /* 0x3f8000005b5b0421 */ /* 0x000fe20000000000 */
[----:B------:R-:W-:Y:S01]  /*5d80*/  FMUL R110, R110, UR4 ;  /* 0x000000046e6e7c20 */ /* 0x000fe20008400000 */
[----:B------:R-:W-:Y:S01]  /*5d90*/  @P0 FADD R139, R139, 1 ;  /* 0x3f8000008b8b0421 */ /* 0x000fe20000000000 */
[----:B------:R-:W-:Y:S01]  /*5da0*/  FMNMX3 R98, R98, |R65|, |R0|, !PT ;  /* 0x4000004162627276 */ /* 0x000fe20007800400 */
[----:B------:R-:W-:Y:S01]  /*5db0*/  FFMA R106, R89, R106, R90 ;  /* 0x0000006a596a7223 */ /* 0x000fe2000000005a */
[----:B------:R-:W-:Y:S01]  /*5dc0*/  FFMA R91, R124, R91, R133 ;  /* 0x0000005b7c5b7223 */ /* 0x000fe20000000085 */
[----:B------:R-:W-:-:S02]  /*5dd0*/  HADD2.F32 R137, -RZ, R63.H0_H0 ;  /* 0x2000003fff897230 */ /* 0x000fc40000004100 */
[----:B------:R-:W-:Y:S01]  /*5de0*/  @P0 FADD R135, R135, 1 ;  /* 0x3f80000087870421 */ /* 0x000fe20000000000 */
[----:B------:R-:W-:Y:S01]  /*5df0*/  FFMA R90, R110, R139, R141 ;  /* 0x0000008b6e5a7223 */ /* 0x000fe2000000008d */
[----:B------:R-:W-:Y:S01]  /*5e00*/  FMUL R133, R2, UR7 ;  /* 0x0000000702857c20 */ /* 0x000fe20008400000 */
[----:B------:R-:W-:Y:S01]  /*5e10*/  FMUL R108, R108, UR4 ;  /* 0x000000046c6c7c20 */ /* 0x000fe20008400000 */
[----:B------:R-:W-:Y:S01]  /*5e20*/  ISETP.NE.AND P0, PT, RZ, UR14, PT ;  /* 0x0000000eff007c0c */ /* 0x000fe2000bf05270 */
        /* <DEDUP_REMOVED lines=16> */
[----:B------:R-:W-:Y:S01]  /*5f30*/  FSEL R65, R132, R65, !P0 ;  /* 0x0000004184417208 */ /* 0x000fe20004000000 */
[----:B------:R-:W-:Y:S01]  /*5f40*/  @P0 FMUL R3, R3, UR7 ;  /* 0x0000000703030c20 */ /* 0x000fe20008400000 */
[----:B------:R-:W-:Y:S01]  /*5f50*/  FSEL R97, R140, R97, !P0 ;  /* 0x000000618c617208 */ /* 0x000fe20004000000 */
[----:B------:R-:W-:Y:S01]  /*5f60*/  @P0 FMUL R93, R93, UR7 ;  /* 0x000000075d5d0c20 */ /* 0x000fe20008400000 */
[----:B------:R-:W-:Y:S01]  /*5f70*/  LOP3.LUT R98, R155, 0xffffff00, RZ, 0xc0, !PT ;  /* 0xffffff009b627812 */ /* 0x000fe200078ec0ff */
[----:B------:R-:W-:Y:S01]  /*5f80*/  @P0 FMUL R0, R0, UR7 ;  /* 0x0000000700000c20 */ /* 0x000fe20008400000 */
[----:B------:R-:W-:Y:S01]  /*5f90*/  F2FP.SATFINITE.E4M3.F32.PACK_AB_MERGE_C R133, RZ, R133, RZ ;  /* 0x00000085ff85723e */ /* 0x000fe200048070ff */
[----:B------:R-:W-:Y:S01]  /*5fa0*/  @P0 FMUL R64, R64, UR7 ;  /* 0x0000000740400c20 */ /* 0x000fe20008400000 */
[----:B------:R-:W-:Y:S01]  /*5fb0*/  LOP3.LUT R116, R151, 0xffffff00, RZ, 0xc0, !PT ;  /* 0xffffff0097747812 */ /* 0x000fe200078ec0ff */
[----:B------:R-:W-:Y:S01]  /*5fc0*/  FMUL R148, R129, UR7 ;  /* 0x0000000781947c20 */ /* 0x000fe20008400000 */
[----:B------:R-:W-:Y:S01]  /*5fd0*/  LOP3.LUT R108, R153, 0xffffff00, RZ, 0xc0, !PT ;  /* 0xffffff00996c7812 */ /* 0x000fe200078ec0ff */
[----:B------:R-:W-:Y:S01]  /*5fe0*/  FMUL R137, R128, UR7 ;  /* 0x0000000780897c20 */ /* 0x000fe20008400000 */
[----:B------:R-:W-:-:S02]  /*5ff0*/  F2FP.SATFINITE.E4M3.F32.PACK_AB_MERGE_C R65, RZ, R65, RZ ;  /* 0x00000041ff41723e */ /* 0x000fc400048070ff */
[----:B------:R-:W-:Y:S02]  /*6000*/  F2FP.SATFINITE.E4M3.F32.PACK_AB_MERGE_C R97, RZ, R97, RZ ;  /* 0x00000061ff61723e */ /* 0x000fe400048070ff */
[----:B------:R-:W-:Y:S02]  /*6010*/  FSEL R124, R121, R124, !P0 ;  /* 0x0000007c797c7208 */ /* 0x000fe40004000000 */
[----:B------:R-:W-:Y:S02]  /*6020*/  FSEL R126, R125, R126, !P0 ;  /* 0x0000007e7d7e7208 */ /* 0x000fe40004000000 */
[----:B------:R-:W-:Y:S01]  /*6030*/  LOP3.LUT R98, R98, 0xffff, R133, 0xf8, !PT ;  /* 0x0000ffff62627812 */ /* 0x000fe200078ef885 */
[----:B------:R-:W-:Y:S01]  /*6040*/  FMUL R133, R106, UR7 ;  /* 0x000000076a857c20 */ /* 0x000fe20008400000 */
[----:B------:R-:W-:Y:S02]  /*6050*/  LOP3.LUT R116, R116, 0xffff, R65, 0xf8, !PT ;  /* 0x0000ffff74747812 */ /* 0x000fe400078ef841 */
[----:B------:R-:W-:-:S02]  /*6060*/  LOP3.LUT R108, R108, 0xffff, R97, 0xf8, !PT ;  /* 0x0000ffff6c6c7812 */ /* 0x000fc400078ef861 */
[----:B------:R-:W-:Y:S02]  /*6070*/  LOP3.LUT R97, R157, 0xffffff00, RZ, 0xc0, !PT ;  /* 0xffffff009d617812 */ /* 0x000fe400078ec0ff */
[----:B------:R-:W-:Y:S02]  /*6080*/  LOP3.LUT R65, R159, 0xffffff00, RZ, 0xc0, !PT ;  /* 0xffffff009f417812 */ /* 0x000fe400078ec0ff */
[----:B------:R-:W-:Y:S02]  /*6090*/  F2FP.SATFINITE.E4M3.F32.PACK_AB_MERGE_C R124, RZ, R124, RZ ;  /* 0x0000007cff7c723e */ /* 0x000fe400048070ff */
[----:B------:R-:W-:Y:S02]  /*60a0*/  F2FP.SATFINITE.E4M3.F32.PACK_AB_MERGE_C R126, RZ, R126, RZ ;  /* 0x0000007eff7e723e */ /* 0x000fe400048070ff */
[----:B------:R-:W-:Y:S02]  /*60b0*/  LOP3.LUT R118, R149, 0xffffff00, RZ, 0xc0, !PT ;  /* 0xffffff0095767812 */ /* 0x000fe400078ec0ff */
[----:B------:R-:W-:-:S02]  /*60c0*/  F2FP.SATFINITE.E4M3.F32.PACK_AB_MERGE_C R135, RZ, R135, RZ ;  /* 0x00000087ff87723e */ /* 0x000fc400048070ff */
[----:B------:R-:W-:Y:S02]  /*60d0*/  LOP3.LUT R97, R97, 0xffff, R124, 0xf8, !PT ;  /* 0x0000ffff61617812 */ /* 0x000fe400078ef87c */
[----:B------:R-:W-:Y:S02]  /*60e0*/  LOP3.LUT R65, R65, 0xffff, R126, 0xf8, !PT ;  /* 0x0000ffff41417812 */ /* 0x000fe400078ef87e */
[----:B------:R-:W-:Y:S02]  /*60f0*/  FSEL R133, R106, R133, !P0 ;  /* 0x000000856a857208 */ /* 0x000fe40004000000 */
[----:B------:R-:W-:Y:S02]  /*6100*/  F2FP.SATFINITE.E4M3.F32.PACK_AB_MERGE_C R126, RZ, R3, RZ ;  /* 0x00000003ff7e723e */ /* 0x000fe400048070ff */
[----:B------:R-:W-:Y:S02]  /*6110*/  F2FP.SATFINITE.E4M3.F32.PACK_AB_MERGE_C R124, RZ, R2, RZ ;  /* 0x00000002ff7c723e */ /* 0x000fe400048070ff */
[----:B------:R-:W-:Y:S01]  /*6120*/  LOP3.LUT R118, R118, 0xffff, R135, 0xf8, !PT ;  /* 0x0000ffff76767812 */ /* 0x000fe200078ef887 */
[----:B------:R-:W-:Y:S01]  /*6130*/  FMUL R135, R130, UR7 ;  /* 0x0000000782877c20 */ /* 0x000fe20008400000 */
[----:B------:R-:W-:-:S02]  /*6140*/  F2FP.SATFINITE.E4M3.F32.PACK_AB_MERGE_C R93, RZ, R93, RZ ;  /* 0x0000005dff5d723e */ /* 0x000fc400048070ff */
[----:B------:R-:W-:Y:S02]  /*6150*/  F2FP.SATFINITE.E4M3.F32.PACK_AB_MERGE_C R150, RZ, R133, RZ ;  /* 0x00000085ff96723e */ /* 0x000fe400048070ff */
[----:B------:R-:W-:Y:S02]  /*6160*/  SHF.L.U32 R126, R126, 0x8, RZ ;  /* 0x000000087e7e7819 */ /* 0x000fe400000006ff */
[----:B------:R-:W-:Y:S02]  /*6170*/  LOP3.LUT R133, R124, 0xff, RZ, 0xc0, !PT ;  /* 0x000000ff7c857812 */ /* 0x000fe400078ec0ff */
[----:B------:R-:W-:Y:S02]  /*6180*/  F2FP.SATFINITE.E4M3.F32.PACK_AB_MERGE_C R122, RZ, R122, RZ ;  /* 0x0000007aff7a723e */ /* 0x000fe400048070ff */
[----:B------:R-:W-:Y:S02]  /*6190*/  F2FP.SATFINITE.E4M3.F32.PACK_AB_MERGE_C R0, RZ, R0, RZ ;  /* 0x00000000ff00723e */ /* 0x000fe400048070ff */
[----:B------:R-:W-:Y:S01]  /*61a0*/  FMNMX3 R120, R120, |R130|, |R101|, !PT ;  /* 0x4000008278787276 */ /* 0x000fe20007800465 */
[----:B------:R-:W-:Y:S01]  /*61b0*/  @P0 FMUL R101, R101, UR7 ;  /* 0x0000000765650c20 */ /* 0x000fe20008400000 */
[----:B------:R-:W-:-:S02]  /*61c0*/  LOP3.LUT R118, R118, 0xff, RZ, 0xc0, !PT ;  /* 0x000000ff76767812 */ /* 0x000fc400078ec0ff */
[----:B------:R-:W-:Y:S02]  /*61d0*/  PRMT R93, R93, 0x7104, RZ ;  /* 0x000071045d5d7816 */ /* 0x000fe400000000ff */
[----:B------:R-:W-:Y:S02]  /*61e0*/  F2FP.SATFINITE.E4M3.F32.PACK_AB_MERGE_C R110, RZ, R110, RZ ;  /* 0x0000006eff6e723e */ /* 0x000fe400048070ff */
[----:B------:R-:W-:Y:S02]  /*61f0*/  F2FP.SATFINITE.E4M3.F32.PACK_AB_MERGE_C R64, RZ, R64, RZ ;  /* 0x00000040ff40723e */ /* 0x000fe400048070ff */
[----:B------:R-:W-:Y:S02]  /*6200*/  FSEL R148, R129, R148, !P0 ;  /* 0x0000009481947208 */ /* 0x000fe40004000000 */
[----:B------:R-:W-:Y:S02]  /*6210*/  LOP3.LUT R126, R133, 0xffff, R126, 0xf8, !PT ;  /* 0x0000ffff857e7812 */ /* 0x000fe400078ef87e */
[----:B------:R-:W-:-:S02]  /*6220*/  SHF.L.U32 R133, R122, 0x10, RZ ;  /* 0x000000107a857819 */ /* 0x000fc400000006ff */
[----:B------:R-:W-:Y:S02]  /*6230*/  LOP3.LUT R0, R0, 0xffff, RZ, 0xc0, !PT ;  /* 0x0000ffff00007812 */ /* 0x000fe400078ec0ff */
[----:B------:R-:W-:Y:S02]  /*6240*/  FSEL R135, R130, R135, !P0 ;  /* 0x0000008782877208 */ /* 0x000fe40004000000 */
[----:B------:R-:W-:Y:S01]  /*6250*/  FMNMX3 R120, R120, |R128|, |R95|, !PT ;  /* 0x4000008078787276 */ /* 0x000fe2000780045f */
[----:B------:R-:W-:Y:S01]  /*6260*/  @P0 FMUL R95, R95, UR7 ;  /* 0x000000075f5f0c20 */ /* 0x000fe20008400000 */
[----:B------:R-:W-:Y:S02]  /*6270*/  LOP3.LUT R93, R118, 0xff00, R93, 0xf8, !PT ;  /* 0x0000ff00765d7812 */ /* 0x000fe400078ef85d */
[----:B------:R-:W-:Y:S02]  /*6280*/  SHF.L.U32 R110, R110, 0x10, RZ ;  /* 0x000000106e6e7819 */ /* 0x000fe400000006ff */
[----:B------:R-:W-:-:S02]  /*6290*/  LOP3.LUT R64, R64, 0xffff, RZ, 0xc0, !PT ;  /* 0x0000ffff40407812 */ /* 0x000fc400078ec0ff */
[----:B------:R-:W-:Y:S02]  /*62a0*/  LOP3.LUT R161, R161, 0xffffff00, RZ, 0xc0, !PT ;  /* 0xffffff00a1a17812 */ /* 0x000fe400078ec0ff */
[----:B------:R-:W-:Y:S02]  /*62b0*/  F2FP.SATFINITE.E4M3.F32.PACK_AB_MERGE_C R148, RZ, R148, RZ ;  /* 0x00000094ff94723e */ /* 0x000fe400048070ff */
[----:B------:R-:W-:Y:S02]  /*62c0*/  LOP3.LUT R133, R126, 0xff0000, R133, 0xf8, !PT ;  /* 0x00ff00007e857812 */ /* 0x000fe400078ef885 */
[----:B------:R-:W-:Y:S02]  /*62d0*/  SHF.L.U32 R0, R0, 0x18, RZ ;  /* 0x0000001800007819 */ /* 0x000fe400000006ff */
[----:B------:R-:W-:Y:S01]  /*62e0*/  FMNMX3 R120, R120, |R132|, |R105|, !PT ;  /* 0x4000008478787276 */ /* 0x000fe20007800469 */
[----:B------:R-:W-:Y:S01]  /*62f0*/  @P0 FMUL R105, R105, UR7 ;  /* 0x0000000769690c20 */ /* 0x000fe20008400000 */
[----:B------:R-:W-:-:S02]  /*6300*/  LOP3.LUT R93, R93, 0xff0000, R110, 0xf8, !PT ;  /* 0x00ff00005d5d7812 */ /* 0x000fc400078ef86e */
[----:B------:R-:W-:Y:S02]  /*6310*/  SHF.L.U32 R64, R64, 0x18, RZ ;  /* 0x0000001840407819 */ /* 0x000fe400000006ff */
[----:B------:R-:W-:Y:S02]  /*6320*/  F2FP.SATFINITE.E4M3.F32.PACK_AB_MERGE_C R135, RZ, R135, RZ ;  /* 0x00000087ff87723e */ /* 0x000fe400048070ff */
[----:B------:R-:W-:Y:S02]  /*6330*/  F2FP.SATFINITE.E4M3.F32.PACK_AB_MERGE_C R101, RZ, R101, RZ ;  /* 0x00000065ff65723e */ /* 0x000fe400048070ff */
[----:B------:R-:W-:Y:S02]  /*6340*/  FSEL R137, R128, R137, !P0 ;  /* 0x0000008980897208 */ /* 0x000fe40004000000 */
[----:B------:R-:W-:Y:S02]  /*6350*/  LOP3.LUT R3, R161, 0xffff, R148, 0xf8, !PT ;  /* 0x0000ffffa1037812 */ /* 0x000fe400078ef894 */
[----:B------:R-:W-:Y:S01]  /*6360*/  LOP3.LUT R148, R133, 0xff000000, R0, 0xf8, !PT ;  /* 0xff00000085947812 */ /* 0x000fe200078ef800 */
[----:B------:R-:W-:Y:S01]  /*6370*/  FMUL R133, R134, UR7 ;  /* 0x0000000786857c20 */ /* 0x000fe20008400000 */
[----:B------:R-:W-:Y:S01]  /*6380*/  FMNMX3 R120, R120, |R134|, |R103|, !PT ;  /* 0x4000008678787276 */ /* 0x000fe20007800467 */
[----:B------:R-:W-:Y:S01]  /*6390*/  @P0 FMUL R103, R103, UR7 ;  /* 0x0000000767670c20 */ /* 0x000fe20008400000 */
[----:B------:R-:W-:Y:S01]  /*63a0*/  LOP3.LUT R149, R93, R64, RZ, 0xfc, !PT ;  /* 0x000000405d957212 */ /* 0x000fe200078efcff */
[----:B------:R-:W-:Y:S01]  /*63b0*/  FMUL R93, R138, UR7 ;  /* 0x000000078a5d7c20 */ /* 0x000fe20008400000 */
[----:B------:R-:W-:-:S02]  /*63c0*/  LOP3.LUT R0, R135, 0xff, RZ, 0xc0, !PT ;  /* 0x000000ff87007812 */ /* 0x000fc400078ec0ff */
[----:B------:R-:W-:Y:S02]  /*63d0*/  SHF.L.U32 R101, R101, 0x8, RZ ;  /* 0x0000000865657819 */ /* 0x000fe400000006ff */
[----:B------:R-:W-:Y:S02]  /*63e0*/  F2FP.SATFINITE.E4M3.F32.PACK_AB_MERGE_C R137, RZ, R137, RZ ;  /* 0x00000089ff89723e */ /* 0x000fe400048070ff */
[----:B------:R-:W-:Y:S02]  /*63f0*/  F2FP.SATFINITE.E4M3.F32.PACK_AB_MERGE_C R95, RZ, R95, RZ ;  /* 0x0000005fff5f723e */ /* 0x000fe400048070ff */
[----:B------:R-:W-:Y:S01]  /*6400*/  LOP3.LUT R0, R0, 0xffff, R101, 0xf8, !PT ;  /* 0x0000ffff00007812 */ /* 0x000fe200078ef865 */
[----:B------:R-:W-:Y:S01]  /*6410*/  FMUL R101, R136, UR7 ;  /* 0x0000000788657c20 */ /* 0x000fe20008400000 */
[----:B------:R-:W-:Y:S01]  /*6420*/  FMNMX3 R120, R120, |R138|, |R107|, !PT ;  /* 0x4000008a78787276 */ /* 0x000fe2000780046b */
[----:B------:R-:W-:Y:S01]  /*6430*/  @P0 FMUL R107, R107, UR7 ;  /* 0x000000076b6b0c20 */ /* 0x000fe20008400000 */
[----:B------:R-:W-:-:S02]  /*6440*/  SHF.L.U32 R137, R137, 0x10, RZ ;  /* 0x0000001089897819 */ /* 0x000fc400000006ff */
[----:B------:R-:W-:Y:S02]  /*6450*/  LOP3.LUT R95, R95, 0xffff, RZ, 0xc0, !PT ;  /* 0x0000ffff5f5f7812 */ /* 0x000fe400078ec0ff */
[----:B------:R-:W-:Y:S02]  /*6460*/  FSEL R93, R138, R93, !P0 ;  /* 0x0000005d8a5d7208 */ /* 0x000fe40004000000 */
[----:B------:R-:W-:Y:S02]  /*6470*/  LOP3.LUT R163, R163, 0xffffff00, RZ, 0xc0, !PT ;  /* 0xffffff00a3a37812 */ /* 0x000fe400078ec0ff */
[----:B------:R-:W-:Y:S01]  /*6480*/  FMNMX3 R120, R120, |R136|, |R67|, !PT ;  /* 0x4000008878787276 */ /* 0x000fe20007800443 */
[----:B------:R-:W-:Y:S01]  /*6490*/  @P0 FMUL R67, R67, UR7 ;  /* 0x0000000743430c20 */ /* 0x000fe20008400000 */
[----:B------:R-:W-:Y:S02]  /*64a0*/  LOP3.LUT R0, R0, 0xff0000, R137, 0xf8, !PT ;  /* 0x00ff000000007812 */ /* 0x000fe400078ef889 */
[----:B------:R-:W-:-:S02]  /*64b0*/  SHF.L.U32 R95, R95, 0x18, RZ ;  /* 0x000000185f5f7819 */ /* 0x000fc400000006ff */
[----:B------:R-:W-:Y:S02]  /*64c0*/  FSEL R101, R136, R101, !P0 ;  /* 0x0000006588657208 */ /* 0x000fe40004000000 */
[----:B------:R-:W-:Y:S02]  /*64d0*/  F2FP.SATFINITE.E4M3.F32.PACK_AB_MERGE_C R93, RZ, R93, RZ ;  /* 0x0000005dff5d723e */ /* 0x000fe400048070ff */
[----:B------:R-:W-:Y:S02]  /*64e0*/  F2FP.SATFINITE.E4M3.F32.PACK_AB_MERGE_C R107, RZ, R107, RZ ;  /* 0x0000006bff6b723e */ /* 0x000fe400048070ff */
[----:B------:R-:W-:Y:S02]  /*64f0*/  LOP3.LUT R2, R163, 0xffff, R150, 0xf8, !PT ;  /* 0x0000ffffa3027812 */ /* 0x000fe400078ef896 */
[----:B------:R-:W-:Y:S02]  /*6500*/  FSEL R133, R134, R133, !P0 ;  /* 0x0000008586857208 */ /* 0x000fe40004000000 */
[----:B------:R-:W-:-:S02]  /*6510*/  F2FP.SATFINITE.E4M3.F32.PACK_AB_MERGE_C R105, RZ, R105, RZ ;  /* 0x00000069ff69723e */ /* 0x000fc400048070ff */
[----:B------:R-:W-:Y:S01]  /*6520*/  LOP3.LUT R150, R0, 0xff000000, R95, 0xf8, !PT ;  /* 0xff00000000967812 */ /* 0x000fe200078ef85f */
[----:B------:R-:W-:Y:S01]  /*6530*/  FMUL R95, R142, UR7 ;  /* 0x000000078e5f7c20 */ /* 0x000fe20008400000 */
[----:B------:R-:W-:Y:S01]  /*6540*/  LOP3.LUT R0, R93, 0xff, RZ, 0xc0, !PT ;  /* 0x000000ff5d007812 */ /* 0x000fe200078ec0ff */
[----:B------:R-:W-:Y:S01]  /*6550*/  FMUL R93, R146, UR7 ;  /* 0x00000007925d7c20 */ /* 0x000fe20008400000 */
[----:B------:R-:W-:Y:S02]  /*6560*/  SHF.L.U32 R107, R107, 0x8, RZ ;  /* 0x000000086b6b7819 */ /* 0x000fe400000006ff */
        /* <DEDUP_REMOVED lines=16> */
[----:B------:R-:W-:Y:S02]  /*6670*/  FSEL R95, R142, R95, !P0 ;  /* 0x0000005f8e5f7208 */ /* 0x000fe40004000000 */
[----:B------:R-:W-:-:S02]  /*6680*/  F2FP.SATFINITE.E4M3.F32.PACK_AB_MERGE_C R109, RZ, R109, RZ ;  /* 0x0000006dff6d723e */ /* 0x000fc400048070ff */
[----:B------:R-:W-:Y:S02]  /*6690*/  LOP3.LUT R0, R0, 0xff0000, R101, 0xf8, !PT ;  /* 0x00ff000000007812 */ /* 0x000fe400078ef865 */
[----:B------:R-:W-:Y:S02]  /*66a0*/  SHF.L.U32 R67, R67, 0x18, RZ ;  /* 0x0000001843437819 */ /* 0x000fe400000006ff */
[----:B------:R-:W-:Y:S02]  /*66b0*/  LOP3.LUT R116, R116, 0xff0000, R133, 0xf8, !PT ;  /* 0x00ff000074747812 */ /* 0x000fe400078ef885 */
[----:B------:R-:W-:Y:S02]  /*66c0*/  SHF.L.U32 R103, R103, 0x18, RZ ;  /* 0x0000001867677819 */ /* 0x000fe400000006ff */
[----:B------:R-:W-:Y:S01]  /*66d0*/  FMNMX3 R120, R120, |R146|, |R111|, !PT ;  /* 0x4000009278787276 */ /* 0x000fe2000780046f */
[----:B------:R-:W-:Y:S01]  /*66e0*/  @P0 FMUL R111, R111, UR7 ;  /* 0x000000076f6f0c20 */ /* 0x000fe20008400000 */
[----:B------:R-:W-:-:S02]  /*66f0*/  LOP3.LUT R108, R108, 0xff, RZ, 0xc0, !PT ;  /* 0x000000ff6c6c7812 */ /* 0x000fc400078ec0ff */
[----:B------:R-:W-:Y:S02]  /*6700*/  PRMT R109, R109, 0x7104, RZ ;  /* 0x000071046d6d7816 */ /* 0x000fe400000000ff */
[----:B------:R-:W-:Y:S02]  /*6710*/  F2FP.SATFINITE.E4M3.F32.PACK_AB_MERGE_C R95, RZ, R95, RZ ;  /* 0x0000005fff5f723e */ /* 0x000fe400048070ff */
[----:B------:R-:W-:Y:S02]  /*6720*/  F2FP.SATFINITE.E4M3.F32.PACK_AB_MERGE_C R69, RZ, R69, RZ ;  /* 0x00000045ff45723e */ /* 0x000fe400048070ff */
[----:B------:R-:W-:Y:S01]  /*6730*/  LOP3.LUT R152, R0, 0xff000000, R67, 0xf8, !PT ;  /* 0xff00000000987812 */ /* 0x000fe200078ef843 */
[----:B------:R-:W-:Y:S01]  /*6740*/  FMUL R0, R117, UR7 ;  /* 0x0000000775007c20 */ /* 0x000fe20008400000 */
[----:B------:R-:W-:Y:S01]  /*6750*/  LOP3.LUT R151, R116, R103, RZ, 0xfc, !PT ;  /* 0x0000006774977212 */ /* 0x000fe200078efcff */
[----:B------:R-:W-:Y:S01]  /*6760*/  FMUL R103, R144, UR7 ;  /* 0x0000000790677c20 */ /* 0x000fe20008400000 */
[----:B------:R-:W-:Y:S01]  /*6770*/  FMNMX3 R120, R120, |R144|, |R71|, !PT ;  /* 0x4000009078787276 */ /* 0x000fe20007800447 */
[----:B------:R-:W-:Y:S01]  /*6780*/  @P0 FMUL R71, R71, UR7 ;  /* 0x0000000747470c20 */ /* 0x000fe20008400000 */
[----:B------:R-:W-:-:S02]  /*6790*/  LOP3.LUT R108, R108, 0xff00, R109, 0xf8, !PT ;  /* 0x0000ff006c6c7812 */ /* 0x000fc400078ef86d */
[----:B------:R-:W-:Y:S02]  /*67a0*/  SHF.L.U32 R95, R95, 0x10, RZ ;  /* 0x000000105f5f7819 */ /* 0x000fe400000006ff */
[----:B------:R-:W-:Y:S02]  /*67b0*/  LOP3.LUT R69, R69, 0xffff, RZ, 0xc0, !PT ;  /* 0x0000ffff45457812 */ /* 0x000fe400078ec0ff */
[----:B------:R-:W-:Y:S02]  /*67c0*/  FSEL R93, R146, R93, !P0 ;  /* 0x0000005d925d7208 */ /* 0x000fe40004000000 */
[----:B------:R-:W-:Y:S02]  /*67d0*/  FSEL R64, R117, R0, !P0 ;  /* 0x0000000075407208 */ /* 0x000fe40004000000 */
[----:B------:R-:W-:Y:S01]  /*67e0*/  FMNMX3 R120, R120, |R74|, |R73|, !PT ;  /* 0x4000004a78787276 */ /* 0x000fe20007800449 */
[----:B------:R-:W-:Y:S01]  /*67f0*/  FMUL R74, R119, UR7 ;  /* 0x00000007774a7c20 */ /* 0x000fe20008400000 */
[----:B------:R-:W-:Y:S01]  /*6800*/  LOP3.LUT R95, R108, 0xff0000, R95, 0xf8, !PT ;  /* 0x00ff00006c5f7812 */ /* 0x000fe200078ef85f */
[----:B------:R-:W-:Y:S01]  /*6810*/  @P0 FMUL R73, R73, UR7 ;  /* 0x0000000749490c20 */ /* 0x000fe20008400000 */
[----:B------:R-:W-:Y:S01]  /*6820*/  SHF.L.U32 R0, R69, 0x18, RZ ;  /* 0x0000001845007819 */ /* 0x000fe200000006ff */
[----:B------:R-:W-:Y:S01]  /*6830*/  FMUL R108, R75, UR7 ;  /* 0x000000074b6c7c20 */ /* 0x000fe20008400000 */
[----:B------:R-:W-:Y:S01]  /*6840*/  FSEL R103, R144, R103, !P0 ;  /* 0x0000006790677208 */ /* 0x000fe20004000000 */
[----:B------:R-:W-:Y:S01]  /*6850*/  FMUL R69, R80, UR7 ;  /* 0x0000000750457c20 */ /* 0x000fe20008400000 */
[----:B------:R-:W-:-:S02]  /*6860*/  F2FP.SATFINITE.E4M3.F32.PACK_AB_MERGE_C R93, RZ, R93, RZ ;  /* 0x0000005dff5d723e */ /* 0x000fc400048070ff */
[----:B------:R-:W-:Y:S02]  /*6870*/  F2FP.SATFINITE.E4M3.F32.PACK_AB_MERGE_C R111, RZ, R111, RZ ;  /* 0x0000006fff6f723e */ /* 0x000fe400048070ff */
[----:B------:R-:W-:Y:S01]  /*6880*/  FMNMX3 R120, R120, |R117|, |R66|, !PT ;  /* 0x4000007578787276 */ /* 0x000fe20007800442 */
[----:B------:R-:W-:Y:S01]  /*6890*/  @P0 FMUL R66, R66, UR7 ;  /* 0x0000000742420c20 */ /* 0x000fe20008400000 */
[----:B------:R-:W-:Y:S02]  /*68a0*/  LOP3.LUT R153, R95, R0, RZ, 0xfc, !PT ;  /* 0x000000005f997212 */ /* 0x000fe400078efcff */
[----:B------:R-:W-:Y:S02]  /*68b0*/  LOP3.LUT R0, R93, 0xff, RZ, 0xc0, !PT ;  /* 0x000000ff5d007812 */ /* 0x000fe400078ec0ff */
[----:B------:R-:W-:Y:S02]  /*68c0*/  SHF.L.U32 R111, R111, 0x8, RZ ;  /* 0x000000086f6f7819 */ /* 0x000fe400000006ff */
[----:B------:R-:W-:-:S02]  /*68d0*/  F2FP.SATFINITE.E4M3.F32.PACK_AB_MERGE_C R103, RZ, R103, RZ ;  /* 0x00000067ff67723e */ /* 0x000fc400048070ff */
[----:B------:R-:W-:Y:S02]  /*68e0*/  F2FP.SATFINITE.E4M3.F32.PACK_AB_MERGE_C R71, RZ, R71, RZ ;  /* 0x00000047ff47723e */ /* 0x000fe400048070ff */
[----:B------:R-:W-:Y:S01]  /*68f0*/  FMNMX3 R120, R120, |R119|, |R70|, !PT ;  /* 0x4000007778787276 */ /* 0x000fe20007800446 */
[----:B------:R-:W-:Y:S01]  /*6900*/  @P0 FMUL R70, R70, UR7 ;  /* 0x0000000746460c20 */ /* 0x000fe20008400000 */
[----:B------:R-:W-:Y:S02]  /*6910*/  LOP3.LUT R0, R0, 0xffff, R111, 0xf8, !PT ;  /* 0x0000ffff00007812 */ /* 0x000fe400078ef86f */
[----:B------:R-:W-:Y:S02]  /*6920*/  SHF.L.U32 R103, R103, 0x10, RZ ;  /* 0x0000001067677819 */ /* 0x000fe400000006ff */
[----:B------:R-:W-:Y:S02]  /*6930*/  LOP3.LUT R71, R71, 0xffff, RZ, 0xc0, !PT ;  /* 0x0000ffff47477812 */ /* 0x000fe400078ec0ff */
[----:B------:R-:W-:-:S02]  /*6940*/  FSEL R74, R119, R74, !P0 ;  /* 0x0000004a774a7208 */ /* 0x000fc40004000000 */
[----:B------:R-:W-:Y:S01]  /*6950*/  FMNMX3 R120, R120, |R75|, |R68|, !PT ;  /* 0x4000004b78787276 */ /* 0x000fe20007800444 */
[----:B------:R-:W-:Y:S01]  /*6960*/  @P0 FMUL R68, R68, UR7 ;  /* 0x0000000744440c20 */ /* 0x000fe20008400000 */
[----:B------:R-:W-:Y:S02]  /*6970*/  LOP3.LUT R0, R0, 0xff0000, R103, 0xf8, !PT ;  /* 0x00ff000000007812 */ /* 0x000fe400078ef867 */
[----:B------:R-:W-:Y:S02]  /*6980*/  F2FP.SATFINITE.E4M3.F32.PACK_AB_MERGE_C R73, RZ, R73, RZ ;  /* 0x00000049ff49723e */ /* 0x000fe400048070ff */
[----:B------:R-:W-:Y:S02]  /*6990*/  SHF.L.U32 R71, R71, 0x18, RZ ;  /* 0x0000001847477819 */ /* 0x000fe400000006ff */
[----:B------:R-:W-:Y:S02]  /*69a0*/  FSEL R108, R75, R108, !P0 ;  /* 0x0000006c4b6c7208 */ /* 0x000fe40004000000 */
[----:B------:R-:W-:Y:S01]  /*69b0*/  FMNMX3 R120, R120, |R121|, |R76|, !PT ;  /* 0x4000007978787276 */ /* 0x000fe2000780044c */
[----:B------:R-:W-:Y:S01]  /*69c0*/  @P0 FMUL R76, R76, UR7 ;  /* 0x000000074c4c0c20 */ /* 0x000fe20008400000 */
[----:B------:R-:W-:-:S02]  /*69d0*/  F2FP.SATFINITE.E4M3.F32.PACK_AB_MERGE_C R74, RZ, R74, RZ ;  /* 0x0000004aff4a723e */ /* 0x000fc400048070ff */
[----:B------:R-:W-:Y:S02]  /*69e0*/  F2FP.SATFINITE.E4M3.F32.PACK_AB_MERGE_C R70, RZ, R70, RZ ;  /* 0x00000046ff46723e */ /* 0x000fe400048070ff */
[----:B------:R-:W-:Y:S02]  /*69f0*/  LOP3.LUT R98, R98, 0xff, RZ, 0xc0, !PT ;  /* 0x000000ff62627812 */ /* 0x000fe400078ec0ff */
[----:B------:R-:W-:Y:S02]  /*6a00*/  PRMT R73, R73, 0x7104, RZ ;  /* 0x0000710449497816 */ /* 0x000fe400000000ff */
[----:B------:R-:W-:Y:S01]  /*6a10*/  LOP3.LUT R154, R0, 0xff000000, R71, 0xf8, !PT ;  /* 0xff000000009a7812 */ /* 0x000fe200078ef847 */
[----:B------:R-:W-:Y:S01]  /*6a20*/  FMUL R0, R77, UR7 ;  /* 0x000000074d007c20 */ /* 0x000fe20008400000 */
[----:B------:R-:W-:Y:S02]  /*6a30*/  F2FP.SATFINITE.E4M3.F32.PACK_AB_MERGE_C R64, RZ, R64, RZ ;  /* 0x00000040ff40723e */ /* 0x000fe400048070ff */
[----:B------:R-:W-:-:S02]  /*6a40*/  F2FP.SATFINITE.E4M3.F32.PACK_AB_MERGE_C R66, RZ, R66, RZ ;  /* 0x00000042ff42723e */ /* 0x000fc400048070ff */
[----:B------:R-:W-:Y:S01]  /*6a50*/  FMNMX3 R120, R120, |R77|, |R72|, !PT ;  /* 0x4000004d78787276 */ /* 0x000fe20007800448 */
[----:B------:R-:W-:Y:S01]  /*6a60*/  @P0 FMUL R72, R72, UR7 ;  /* 0x0000000748480c20 */ /* 0x000fe20008400000 */
[----:B------:R-:W-:Y:S02]  /*6a70*/  LOP3.LUT R67, R74, 0xff, RZ, 0xc0, !PT ;  /* 0x000000ff4a437812 */ /* 0x000fe400078ec0ff */
[----:B------:R-:W-:Y:S02]  /*6a80*/  SHF.L.U32 R70, R70, 0x8, RZ ;  /* 0x0000000846467819 */ /* 0x000fe400000006ff */
[----:B------:R-:W-:Y:S02]  /*6a90*/  F2FP.SATFINITE.E4M3.F32.PACK_AB_MERGE_C R108, RZ, R108, RZ ;  /* 0x0000006cff6c723e */ /* 0x000fe400048070ff */
[----:B------:R-:W-:Y:S02]  /*6aa0*/  F2FP.SATFINITE.E4M3.F32.PACK_AB_MERGE_C R68, RZ, R68, RZ ;  /* 0x00000044ff44723e */ /* 0x000fe400048070ff */
[----:B------:R-:W-:-:S02]  /*6ab0*/  LOP3.LUT R73, R98, 0xff00, R73, 0xf8, !PT ;  /* 0x0000ff0062497812 */ /* 0x000fc400078ef849 */
[----:B------:R-:W-:Y:S02]  /*6ac0*/  SHF.L.U32 R64, R64, 0x10, RZ ;  /* 0x0000001040407819 */ /* 0x000fe400000006ff */
[----:B------:R-:W-:Y:S02]  /*6ad0*/  LOP3.LUT R66, R66, 0xffff, RZ, 0xc0, !PT ;  /* 0x0000ffff42427812 */ /* 0x000fe400078ec0ff */
[----:B------:R-:W-:Y:S02]  /*6ae0*/  FSEL R0, R77, R0, !P0 ;  /* 0x000000004d007208 */ /* 0x000fe40004000000 */
[----:B------:R-:W-:Y:S02]  /*6af0*/  F2FP.SATFINITE.E4M3.F32.PACK_AB_MERGE_C R76, RZ, R76, RZ ;  /* 0x0000004cff4c723e */ /* 0x000fe400048070ff */
[----:B------:R-:W-:Y:S02]  /*6b00*/  LOP3.LUT R67, R67, 0xffff, R70, 0xf8, !PT ;  /* 0x0000ffff43437812 */ /* 0x000fe400078ef846 */
[----:B------:R-:W-:-:S02]  /*6b10*/  SHF.L.U32 R108, R108, 0x10, RZ ;  /* 0x000000106c6c7819 */ /* 0x000fc400000006ff */
[----:B------:R-:W-:Y:S01]  /*6b20*/  FMNMX3 R120, R120, |R80|, |R79|, !PT ;  /* 0x4000005078787276 */ /* 0x000fe2000780044f */
[----:B------:R-:W-:Y:S01]  /*6b30*/  @P0 FMUL R79, R79, UR7 ;  /* 0x000000074f4f0c20 */ /* 0x000fe20008400000 */
[----:B------:R-:W-:Y:S02]  /*6b40*/  LOP3.LUT R68, R68, 0xffff, RZ, 0xc0, !PT ;  /* 0x0000ffff44447812 */ /* 0x000fe400078ec0ff */
[----:B------:R-:W-:Y:S02]  /*6b50*/  LOP3.LUT R64, R73, 0xff0000, R64, 0xf8, !PT ;  /* 0x00ff000049407812 */ /* 0x000fe400078ef840 */
[----:B------:R-:W-:Y:S02]  /*6b60*/  SHF.L.U32 R155, R66, 0x18, RZ ;  /* 0x00000018429b7819 */ /* 0x000fe400000006ff */
[----:B------:R-:W-:Y:S02]  /*6b70*/  LOP3.LUT R97, R97, 0xff, RZ, 0xc0, !PT ;  /* 0x000000ff61617812 */ /* 0x000fe400078ec0ff */
[----:B------:R-:W-:-:S02]  /*6b80*/  PRMT R76, R76, 0x7104, RZ ;  /* 0x000071044c4c7816 */ /* 0x000fc400000000ff */
[----:B------:R-:W-:Y:S02]  /*6b90*/  F2FP.SATFINITE.E4M3.F32.PACK_AB_MERGE_C R0, RZ, R0, RZ ;  /* 0x00000000ff00723e */ /* 0x000fe400048070ff */
[----:B------:R-:W-:Y:S02]  /*6ba0*/  F2FP.SATFINITE.E4M3.F32.PACK_AB_MERGE_C R72, RZ, R72, RZ ;  /* 0x00000048ff48723e */ /* 0x000fe400048070ff */
[----:B------:R-:W-:Y:S02]  /*6bb0*/  LOP3.LUT R67, R67, 0xff0000, R108, 0xf8, !PT ;  /* 0x00ff000043437812 */ /* 0x000fe400078ef86c */
[----:B------:R-:W-:Y:S01]  /*6bc0*/  FMNMX3 R120, R120, |R123|, |R78|, !PT ;  /* 0x4000007b78787276 */ /* 0x000fe2000780044e */
[----:B------:R-:W-:Y:S01]  /*6bd0*/  @P0 FMUL R78, R78, UR7 ;  /* 0x000000074e4e0c20 */ /* 0x000fe20008400000 */
[----:B------:R-:W-:Y:S02]  /*6be0*/  SHF.L.U32 R68, R68, 0x18, RZ ;  /* 0x0000001844447819 */ /* 0x000fe400000006ff */
[----:B------:R-:W-:Y:S01]  /*6bf0*/  LOP3.LUT R155, R64, R155, RZ, 0xfc, !PT ;  /* 0x0000009b409b7212 */ /* 0x000fe200078efcff */
[----:B------:R-:W-:Y:S01]  /*6c00*/  FMUL R64, R123, UR7 ;  /* 0x000000077b407c20 */ /* 0x000fe20008400000 */
[----:B------:R-:W-:-:S02]  /*6c10*/  FSEL R69, R80, R69, !P0 ;  /* 0x0000004550457208 */ /* 0x000fc40004000000 */
[----:B------:R-:W-:Y:S02]  /*6c20*/  LOP3.LUT R97, R97, 0xff00, R76, 0xf8, !PT ;  /* 0x0000ff0061617812 */ /* 0x000fe400078ef84c */
[----:B------:R-:W-:Y:S02]  /*6c30*/  SHF.L.U32 R0, R0, 0x10, RZ ;  /* 0x0000001000007819 */ /* 0x000fe400000006ff */
[----:B------:R-:W-:Y:S02]  /*6c40*/  LOP3.LUT R72, R72, 0xffff, RZ, 0xc0, !PT ;  /* 0x0000ffff48487812 */ /* 0x000fe400078ec0ff */
[----:B------:R-:W-:Y:S01]  /*6c50*/  LOP3.LUT R156, R67, 0xff000000, R68, 0xf8, !PT ;  /* 0xff000000439c7812 */ /* 0x000fe200078ef844 */
[----:B------:R-:W-:Y:S01]  /*6c60*/  FMUL R67, R92, UR7 ;  /* 0x000000075c437c20 */ /* 0x000fe20008400000 */
[----:B------:R-:W-:Y:S01]  /*6c70*/  FMNMX3 R120, R120, |R125|, |R82|, !PT ;  /* 0x4000007d78787276 */ /* 0x000fe20007800452 */
[----:B------:R-:W-:Y:S01]  /*6c80*/  @P0 FMUL R82, R82, UR7 ;  /* 0x0000000752520c20 */ /* 0x000fe20008400000 */
[----:B------:R-:W-:-:S02]  /*6c90*/  FSEL R66, R123, R64, !P0 ;  /* 0x000000407b427208 */ /* 0x000fc40004000000 */
[----:B------:R-:W-:Y:S02]  /*6ca0*/  LOP3.LUT R0, R97, 0xff0000, R0, 0xf8, !PT ;  /* 0x00ff000061007812 */ /* 0x000fe400078ef800 */
[----:B------:R-:W-:Y:S02]  /*6cb0*/  F2FP.SATFINITE.E4M3.F32.PACK_AB_MERGE_C R69, RZ, R69, RZ ;  /* 0x00000045ff45723e */ /* 0x000fe400048070ff */
[----:B------:R-:W-:Y:S02]  /*6cc0*/  F2FP.SATFINITE.E4M3.F32.PACK_AB_MERGE_C R79, RZ, R79, RZ ;  /* 0x0000004fff4f723e */ /* 0x000fe400048070ff */
[----:B------:R-:W-:Y:S02]  /*6cd0*/  SHF.L.U32 R157, R72, 0x18, RZ ;  /* 0x00000018489d7819 */ /* 0x000fe400000006ff */
[----:B------:R-:W-:Y:S01]  /*6ce0*/  FMNMX3 R120, R120, |R92|, |R81|, !PT ;  /* 0x4000005c78787276 */ /* 0x000fe20007800451 */
[----:B------:R-:W-:Y:S01]  /*6cf0*/  @P0 FMUL R81, R81, UR7 ;  /* 0x0000000751510c20 */ /* 0x000fe20008400000 */
[----:B------:R-:W-:-:S02]  /*6d00*/  FSEL R68, R92, R67, !P0 ;  /* 0x000000435c447208 */ /* 0x000fc40004000000 */
[----:B------:R-:W-:Y:S02]  /*6d10*/  F2FP.SATFINITE.E4M3.F32.PACK_AB_MERGE_C R82, RZ, R82, RZ ;  /* 0x00000052ff52723e */ /* 0x000fe400048070ff */
[----:B------:R-:W-:Y:S01]  /*6d20*/  LOP3.LUT R64, R69, 0xff, RZ, 0xc0, !PT ;  /* 0x000000ff45407812 */ /* 0x000fe200078ec0ff */
[----:B------:R-:W-:Y:S01]  /*6d30*/  FMUL R69, R94, UR7 ;  /* 0x000000075e457c20 */ /* 0x000fe20008400000 */
[----:B------:R-:W-:Y:S02]  /*6d40*/  SHF.L.U32 R79, R79, 0x8, RZ ;  /* 0x000000084f4f7819 */ /* 0x000fe400000006ff */
[----:B------:R-:W-:Y:S01]  /*6d50*/  LOP3.LUT R157, R0, R157, RZ, 0xfc, !PT ;  /* 0x0000009d009d7212 */ /* 0x000fe200078efcff */
[----:B------:R-:W-:Y:S01]  /*6d60*/  FMUL R0, R127, UR7 ;  /* 0x000000077f007c20 */ /* 0x000fe20008400000 */
[----:B------:R-:W-:Y:S02]  /*6d70*/  F2FP.SATFINITE.E4M3.F32.PACK_AB_MERGE_C R66, RZ, R66, RZ ;  /* 0x00000042ff42723e */ /* 0x000fe400048070ff */
[----:B------:R-:W-:-:S02]  /*6d80*/  F2FP.SATFINITE.E4M3.F32.PACK_AB_MERGE_C R78, RZ, R78, RZ ;  /* 0x0000004eff4e723e */ /* 0x000fc400048070ff */
[----:B------:R-:W-:Y:S02]  /*6d90*/  LOP3.LUT R65, R65, 0xff, RZ, 0xc0, !PT ;  /* 0x000000ff41417812 */ /* 0x000fe400078ec0ff */
[----:B------:R-:W-:Y:S02]  /*6da0*/  PRMT R82, R82, 0x7104, RZ ;  /* 0x0000710452527816 */ /* 0x000fe400000000ff */
[----:B------:R-:W-:Y:S02]  /*6db0*/  F2FP.SATFINITE.E4M3.F32.PACK_AB_MERGE_C R68, RZ, R68, RZ ;  /* 0x00000044ff44723e */ /* 0x000fe400048070ff */
[----:B------:R-:W-:Y:S02]  /*6dc0*/  F2FP.SATFINITE.E4M3.F32.PACK_AB_MERGE_C R81, RZ, R81, RZ ;  /* 0x00000051ff51723e */ /* 0x000fe400048070ff */
[----:B------:R-:W-:Y:S02]  /*6dd0*/  LOP3.LUT R64, R64, 0xffff, R79, 0xf8, !PT ;  /* 0x0000ffff40407812 */ /* 0x000fe400078ef84f */
[----:B------:R-:W-:-:S02]  /*6de0*/  SHF.L.U32 R67, R66, 0x10, RZ ;  /* 0x0000001042437819 */ /* 0x000fc400000006ff */
[----:B------:R-:W-:Y:S01]  /*6df0*/  FMNMX3 R120, R120, |R127|, |R84|, !PT ;  /* 0x4000007f78787276 */ /* 0x000fe20007800454 */
[----:B------:R-:W-:Y:S01]  /*6e00*/  @P0 FMUL R84, R84, UR7 ;  /* 0x0000000754540c20 */ /* 0x000fe20008400000 */
[----:B------:R-:W-:Y:S02]  /*6e10*/  LOP3.LUT R78, R78, 0xffff, RZ, 0xc0, !PT ;  /* 0x0000ffff4e4e7812 */ /* 0x000fe400078ec0ff */
[----:B------:R-:W-:Y:S02]  /*6e20*/  FSEL R0, R127, R0, !P0 ;  /* 0x000000007f007208 */ /* 0x000fe40004000000 */
[----:B------:R-:W-:Y:S02]  /*6e30*/  LOP3.LUT R65, R65, 0xff00, R82, 0xf8, !PT ;  /* 0x0000ff0041417812 */ /* 0x000fe400078ef852 */
[----:B------:R-:W-:Y:S02]  /*6e40*/  SHF.L.U32 R68, R68, 0x10, RZ ;  /* 0x0000001044447819 */ /* 0x000fe400000006ff */
[----:B------:R-:W-:-:S02]  /*6e50*/  LOP3.LUT R81, R81, 0xffff, RZ, 0xc0, !PT ;  /* 0x0000ffff51517812 */ /* 0x000fc400078ec0ff */
[----:B------:R-:W-:Y:S02]  /*6e60*/  LOP3.LUT R67, R64, 0xff0000, R67, 0xf8, !PT ;  /* 0x00ff000040437812 */ /* 0x000fe400078ef843 */
[----:B------:R-:W-:Y:S02]  /*6e70*/  SHF.L.U32 R78, R78, 0x18, RZ ;  /* 0x000000184e4e7819 */ /* 0x000fe400000006ff */
[----:B------:R-:W-:Y:S01]  /*6e80*/  FMNMX3 R120, R120, |R94|, |R83|, !PT ;  /* 0x4000005e78787276 */ /* 0x000fe20007800453 */
[----:B------:R-:W-:Y:S01]  /*6e90*/  @P0 FMUL R83, R83, UR7 ;  /* 0x0000000753530c20 */ /* 0x000fe20008400000 */
[----:B------:R-:W-:Y:S02]  /*6ea0*/  F2FP.SATFINITE.E4M3.F32.PACK_AB_MERGE_C R64, RZ, R0, RZ ;  /* 0x00000000ff40723e */ /* 0x000fe400048070ff */
[----:B------:R-:W-:Y:S02]  /*6eb0*/  LOP3.LUT R65, R65, 0xff0000, R68, 0xf8, !PT ;  /* 0x00ff000041417812 */ /* 0x000fe400078ef844 */
[----:B------:R-:W-:-:S02]  /*6ec0*/  SHF.L.U32 R0, R81, 0x18, RZ ;  /* 0x0000001851007819 */ /* 0x000fc400000006ff */
[----:B------:R-:W-:Y:S01]  /*6ed0*/  LOP3.LUT R158, R67, 0xff000000, R78, 0xf8, !PT ;  /* 0xff000000439e7812 */ /* 0x000fe200078ef84e */
[----:B------:R-:W-:Y:S01]  /*6ee0*/  FMUL R67, R102, UR7 ;  /* 0x0000000766437c20 */ /* 0x000fe20008400000 */
[----:B------:R-:W-:Y:S01]  /*6ef0*/  FMNMX3 R120, R120, |R129|, |R86|, !PT ;  /* 0x4000008178787276 */ /* 0x000fe20007800456 */
[----:B------:R-:W-:Y:S01]  /*6f00*/  @P0 FMUL R86, R86, UR7 ;  /* 0x0000000756560c20 */ /* 0x000fe20008400000 */
[----:B------:R-:W-:Y:S02]  /*6f10*/  FSEL R69, R94, R69, !P0 ;  /* 0x000000455e457208 */ /* 0x000fe40004000000 */
[----:B------:R-:W-:Y:S02]  /*6f20*/  F2FP.SATFINITE.E4M3.F32.PACK_AB_MERGE_C R84, RZ, R84, RZ ;  /* 0x00000054ff54723e */ /* 0x000fe400048070ff */
[----:B------:R-:W-:Y:S01]  /*6f30*/  LOP3.LUT R159, R65, R0, RZ, 0xfc, !PT ;  /* 0x00000000419f7212 */ /* 0x000fe200078efcff */
[----:B------:R-:W-:Y:S01]  /*6f40*/  FMUL R0, R131, UR7 ;  /* 0x0000000783007c20 */ /* 0x000fe20008400000 */
[----:B------:R-:W-:Y:S01]  /*6f50*/  FMNMX3 R120, R120, |R102|, |R85|, !PT ;  /* 0x4000006678787276 */ /* 0x000fe20007800455 */
[----:B------:R-:W-:Y:S01]  /*6f60*/  FMUL R65, R88, UR7 ;  /* 0x0000000758417c20 */ /* 0x000fe20008400000 */
[----:B------:R-:W-:Y:S01]  /*6f70*/  FSEL R66, R102, R67, !P0 ;  /* 0x0000004366427208 */ /* 0x000fe20004000000 */
[----:B------:R-:W-:Y:S01]  /*6f80*/  @P0 FMUL R85, R85, UR7 ;  /* 0x0000000755550c20 */ /* 0x000fe20008400000 */
[----:B------:R-:W-:-:S02]  /*6f90*/  LOP3.LUT R67, R64, 0xff, RZ, 0xc0, !PT ;  /* 0x000000ff40437812 */ /* 0x000fc400078ec0ff */
[----:B------:R-:W-:Y:S02]  /*6fa0*/  SHF.L.U32 R84, R84, 0x8, RZ ;  /* 0x0000000854547819 */ /* 0x000fe400000006ff */
[----:B------:R-:W-:Y:S02]  /*6fb0*/  F2FP.SATFINITE.E4M3.F32.PACK_AB_MERGE_C R69, RZ, R69, RZ ;  /* 0x00000045ff45723e */ /* 0x000fe400048070ff */
[----:B------:R-:W-:Y:S01]  /*6fc0*/  FMNMX3 R120, R120, |R131|, |R104|, !PT ;  /* 0x4000008378787276 */ /* 0x000fe20007800468 */
[----:B------:R-:W-:Y:S01]  /*6fd0*/  @P0 FMUL R104, R104, UR7 ;  /* 0x0000000768680c20 */ /* 0x000fe20008400000 */
[----:B------:R-:W-:Y:S02]  /*6fe0*/  FSEL R64, R131, R0, !P0 ;  /* 0x0000000083407208 */ /* 0x000fe40004000000 */
[----:B------:R-:W-:Y:S02]  /*6ff0*/  LOP3.LUT R67, R67, 0xffff, R84, 0xf8, !PT ;  /* 0x0000ffff43437812 */ /* 0x000fe400078ef854 */
[----:B------:R-:W-:-:S02]  /*7000*/  SHF.L.U32 R0, R69, 0x10, RZ ;  /* 0x0000001045007819 */ /* 0x000fc400000006ff */
[----:B------:R-:W-:Y:S02]  /*7010*/  F2FP.SATFINITE.E4M3.F32.PACK_AB_MERGE_C R83, RZ, R83, RZ ;  /* 0x00000053ff53723e */ /* 0x000fe400048070ff */
[----:B------:R-:W-:Y:S02]  /*7020*/  F2FP.SATFINITE.E4M3.F32.PACK_AB_MERGE_C R64, RZ, R64, RZ ;  /* 0x00000040ff40723e */ /* 0x000fe400048070ff */
[----:B------:R-:W-:Y:S02]  /*7030*/  F2FP.SATFINITE.E4M3.F32.PACK_AB_MERGE_C R104, RZ, R104, RZ ;  /* 0x00000068ff68723e */ /* 0x000fe400048070ff */
[----:B------:R-:W-:Y:S02]  /*7040*/  LOP3.LUT R0, R67, 0xff0000, R0, 0xf8, !PT ;  /* 0x00ff000043007812 */ /* 0x000fe400078ef800 */
[----:B------:R-:W-:Y:S02]  /*7050*/  FSEL R67, R88, R65, !P0 ;  /* 0x0000004158437208 */ /* 0x000fe40004000000 */
[----:B------:R-:W-:-:S02]  /*7060*/  LOP3.LUT R83, R83, 0xffff, RZ, 0xc0, !PT ;  /* 0x0000ffff53537812 */ /* 0x000fc400078ec0ff */
[----:B------:R-:W-:Y:S02]  /*7070*/  LOP3.LUT R65, R64, 0xff, RZ, 0xc0, !PT ;  /* 0x000000ff40417812 */ /* 0x000fe400078ec0ff */
[----:B------:R-:W-:Y:S02]  /*7080*/  SHF.L.U32 R104, R104, 0x8, RZ ;  /* 0x0000000868687819 */ /* 0x000fe400000006ff */
[----:B------:R-:W-:Y:S02]  /*7090*/  SHF.L.U32 R83, R83, 0x18, RZ ;  /* 0x0000001853537819 */ /* 0x000fe400000006ff */
[----:B------:R-:W-:Y:S01]  /*70a0*/  FMNMX3 R120, R120, |R88|, |R87|, !PT ;  /* 0x4000005878787276 */ /* 0x000fe20007800457 */
[----:B------:R-:W-:Y:S01]  /*70b0*/  @P0 FMUL R87, R87, UR7 ;  /* 0x0000000757570c20 */ /* 0x000fe20008400000 */
[----:B------:R-:W-:Y:S02]  /*70c0*/  LOP3.LUT R104, R65, 0xffff, R104, 0xf8, !PT ;  /* 0x0000ffff41687812 */ /* 0x000fe400078ef868 */
[----:B------:R-:W0:Y:S01]  /*70d0*/  LDC.64 R64, c[0x0][0x3c8] ;  /* 0x0000f200ff407b82 */ /* 0x000e220000000a00 */
[----:B------:R-:W-:-:S02]  /*70e0*/  F2FP.SATFINITE.E4M3.F32.PACK_AB_MERGE_C R86, RZ, R86, RZ ;  /* 0x00000056ff56723e */ /* 0x000fc400048070ff */
[----:B------:R-:W-:Y:S01]  /*70f0*/  LOP3.LUT R160, R0, 0xff000000, R83, 0xf8, !PT ;  /* 0xff00000000a07812 */ /* 0x000fe200078ef853 */
[----:B------:R-:W-:Y:S01]  /*7100*/  FMUL R0, R89, UR7 ;  /* 0x0000000759007c20 */ /* 0x000fe20008400000 */
[----:B------:R-:W-:Y:S01]  /*7110*/  FMNMX3 R120, R120, |R106|, |R91|, !PT ;  /* 0x4000006a78787276 */ /* 0x000fe2000780045b */
[----:B------:R-:W-:Y:S01]  /*7120*/  @P0 FMUL R91, R91, UR7 ;  /* 0x000000075b5b0c20 */ /* 0x000fe20008400000 */
[----:B------:R-:W-:Y:S02]  /*7130*/  LOP3.LUT R3, R3, 0xff, RZ, 0xc0, !PT ;  /* 0x000000ff03037812 */ /* 0x000fe400078ec0ff */
[----:B------:R-:W-:Y:S02]  /*7140*/  PRMT R86, R86, 0x7104, RZ ;  /* 0x0000710456567816 */ /* 0x000fe400000000ff */
[----:B------:R-:W-:Y:S02]  /*7150*/  F2FP.SATFINITE.E4M3.F32.PACK_AB_MERGE_C R66, RZ, R66, RZ ;  /* 0x00000042ff42723e */ /* 0x000fe400048070ff */
[----:B------:R-:W-:Y:S01]  /*7160*/  FMNMX3 R98, R120, |R89|, |R90|, !PT ;  /* 0x4000005978627276 */ /* 0x000fe2000780045a */
[----:B------:R-:W-:Y:S01]  /*7170*/  @P0 FMUL R90, R90, UR7 ;  /* 0x000000075a5a0c20 */ /* 0x000fe20008400000 */
[----:B------:R-:W-:-:S02]  /*7180*/  F2FP.SATFINITE.E4M3.F32.PACK_AB_MERGE_C R91, RZ, R91, RZ ;  /* 0x0000005bff5b723e */ /* 0x000fc400048070ff */
[----:B------:R-:W-:Y:S02]  /*7190*/  FSEL R68, R89, R0, !P0 ;  /* 0x0000000059447208 */ /* 0x000fe40004000000 */
[----:B------:R-:W-:Y:S02]  /*71a0*/  LOP3.LUT R3, R3, 0xff00, R86, 0xf8, !PT ;  /* 0x0000ff0003037812 */ /* 0x000fe400078ef856 */
[----:B------:R-:W-:Y:S02]  /*71b0*/  SHF.L.U32 R66, R66, 0x10, RZ ;  /* 0x0000001042427819 */ /* 0x000fe400000006ff */
[----:B------:R-:W-:Y:S02]  /*71c0*/  F2FP.SATFINITE.E4M3.F32.PACK_AB_MERGE_C R67, RZ, R67, RZ ;  /* 0x00000043ff43723e */ /* 0x000fe400048070ff */
[----:B------:R-:W-:Y:S02]  /*71d0*/  LOP3.LUT R2, R2, 0xff, RZ, 0xc0, !PT ;  /* 0x000000ff02027812 */ /* 0x000fe400078ec0ff */
[----:B------:R-:W-:-:S02]  /*71e0*/  PRMT R91, R91, 0x7104, RZ ;  /* 0x000071045b5b7816 */ /* 0x000fc400000000ff */
[----:B------:R-:W-:Y:S02]  /*71f0*/  F2FP.SATFINITE.E4M3.F32.PACK_AB_MERGE_C R68, RZ, R68, RZ ;  /* 0x00000044ff44723e */ /* 0x000fe400048070ff */
[----:B------:R-:W-:Y:S02]  /*7200*/  F2FP.SATFINITE.E4M3.F32.PACK_AB_MERGE_C R85, RZ, R85, RZ ;  /* 0x00000055ff55723e */ /* 0x000fe400048070ff */
[----:B------:R-:W-:Y:S02]  /*7210*/  F2FP.SATFINITE.E4M3.F32.PACK_AB_MERGE_C R87, RZ, R87, RZ ;  /* 0x00000057ff57723e */ /* 0x000fe400048070ff */
[----:B------:R-:W-:Y:S02]  /*7220*/  F2FP.SATFINITE.E4M3.F32.PACK_AB_MERGE_C R90, RZ, R90, RZ ;  /* 0x0000005aff5a723e */ /* 0x000fe400048070ff */
[----:B------:R-:W-:Y:S02]  /*7230*/  LOP3.LUT R66, R3, 0xff0000, R66, 0xf8, !PT ;  /* 0x00ff000003427812 */ /* 0x000fe400078ef842 */
[----:B------:R-:W-:-:S02]  /*7240*/  LOP3.LUT R0, R100, 0x7f, RZ, 0xc0, !PT ;  /* 0x0000007f64007812 */ /* 0x000fc400078ec0ff */
[----:B------:R-:W-:Y:S02]  /*7250*/  MOV R3, UR6 ;  /* 0x0000000600037c02 */ /* 0x000fe40008000f00 */
[----:B------:R-:W-:Y:S02]  /*7260*/  SHF.L.U32 R67, R67, 0x10, RZ ;  /* 0x0000001043437819 */ /* 0x000fe400000006ff */
[----:B------:R-:W-:Y:S02]  /*7270*/  LOP3.LUT R91, R2, 0xff00, R91, 0xf8, !PT ;  /* 0x0000ff00025b7812 */ /* 0x000fe400078ef85b */
[----:B------:R-:W-:Y:S02]  /*7280*/  SHF.L.U32 R68, R68, 0x10, RZ ;  /* 0x0000001044447819 */ /* 0x000fe400000006ff */
[----:B------:R-:W-:Y:S02]  /*7290*/  LOP3.LUT R85, R85, 0xffff, RZ, 0xc0, !PT ;  /* 0x0000ffff55557812 */ /* 0x000fe400078ec0ff */
[----:B------:R-:W-:-:S02]  /*72a0*/  LOP3.LUT R87, R87, 0xffff, RZ, 0xc0, !PT ;  /* 0x0000ffff57577812 */ /* 0x000fc400078ec0ff */
[----:B------:R-:W-:Y:S02]  /*72b0*/  LOP3.LUT R90, R90, 0xffff, RZ, 0xc0, !PT ;  /* 0x0000ffff5a5a7812 */ /* 0x000fe400078ec0ff */
[----:B------:R-:W-:Y:S02]  /*72c0*/  LEA R3, R3, R0, 0xa ;  /* 0x0000000003037211 */ /* 0x000fe400078e50ff */
[----:B------:R-:W-:Y:S02]  /*72d0*/  LOP3.LUT R104, R104, 0xff0000, R67, 0xf8, !PT ;  /* 0x00ff000068687812 */ /* 0x000fe400078ef843 */
[----:B------:R-:W-:Y:S01]  /*72e0*/  LOP3.LUT R68, R91, 0xff0000, R68, 0xf8, !PT ;  /* 0x00ff00005b447812 */ /* 0x000fe200078ef844 */
[----:B0-----:R-:W-:Y:S01]  /*72f0*/  IMAD.WIDE.U32 R64, R3, 0x8, R64 ;  /* 0x0000000803407825 */ /* 0x001fe200078e0040 */
[----:B------:R-:W-:Y:S02]  /*7300*/  SHF.L.U32 R85, R85, 0x18, RZ ;  /* 0x0000001855557819 */ /* 0x000fe400000006ff */
[----:B------:R-:W-:-:S02]  /*7310*/  SHF.L.U32 R87, R87, 0x18, RZ ;  /* 0x0000001857577819 */ /* 0x000fc400000006ff */
[----:B------:R-:W-:Y:S01]  /*7320*/  SHF.L.U32 R163, R90, 0x18, RZ ;  /* 0x000000185aa37819 */ /* 0x000fe200000006ff */
[----:B------:R1:W-:Y:S01]  /*7330*/  STG.E.64 desc[UR8][R64.64], R148 ;  /* 0x0000009440007986 */ /* 0x0003e2000c101b08 */
[----:B------:R-:W-:Y:S02]  /*7340*/  LOP3.LUT R161, R66, R85, RZ, 0xfc, !PT ;  /* 0x0000005542a17212 */ /* 0x000fe400078efcff */
[----:B------:R-:W-:Y:S01]  /*7350*/  LOP3.LUT R162, R104, 0xff000000, R87, 0xf8, !PT ;  /* 0xff00000068a27812 */ /* 0x000fe200078ef857 */
[----:B------:R1:W-:Y:S01]  /*7360*/  STG.E.64 desc[UR8][R64.64+0x400], R150 ;  /* 0x0004009640007986 */ /* 0x0003e2000c101b08 */
[----:B------:R-:W-:-:S03]  /*7370*/  LOP3.LUT R163, R68, R163, RZ, 0xfc, !PT ;  /* 0x000000a344a37212 */ /* 0x000fc600078efcff */
[----:B------:R1:W-:Y:S04]  /*7380*/  STG.E.64 desc[UR8][R64.64+0x800], R152 ;  /* 0x0008009840007986 */ /* 0x0003e8000c101b08 */
[----:B------:R1:W-:Y:S04]  /*7390*/  STG.E.64 desc[UR8][R64.64+0xc00], R154 ;  /* 0x000c009a40007986 */ /* 0x0003e8000c101b08 */
[----:B------:R1:W-:Y:S04]  /*73a0*/  STG.E.64 desc[UR8][R64.64+0x1000], R156 ;  /* 0x0010009c40007986 */ /* 0x0003e8000c101b08 */
[----:B------:R1:W-:Y:S04]  /*73b0*/  STG.E.64 desc[UR8][R64.64+0x1400], R158 ;  /* 0x0014009e40007986 */ /* 0x0003e8000c101b08 */
[----:B------:R1:W-:Y:S04]  /*73c0*/  STG.E.64 desc[UR8][R64.64+0x1800], R160 ;  /* 0x001800a040007986 */ /* 0x0003e8000c101b08 */
[----:B------:R1:W-:Y:S02]  /*73d0*/  STG.E.64 desc[UR8][R64.64+0x1c00], R162 ;  /* 0x001c00a240007986 */ /* 0x0003e4000c101b08 */
.L_x_11590:
[----:B------:R-:W-:Y:S01]  /*73e0*/  UIADD3 UR6, UPT, UPT, UR6, UR13, URZ ;  /* 0x0000000d06067290 */ /* 0x000fe2000fffe0ff */
[----:B------:R-:W-:-:S03]  /*73f0*/  PLOP3.LUT P3, PT, P3, PT, PT, 0x8, 0x80 ;  /* 0x000000000080781c */ /* 0x000fc60001f6e170 */
[----:B------:R-:W-:-:S09]  /*7400*/  UISETP.GE.AND UP0, UPT, UR6, UR15, UPT ;  /* 0x0000000f0600728c */ /* 0x000fd2000bf06270 */
[----:B------:R-:W-:Y:S05]  /*7410*/  BRA.U !UP0, `(.L_x_11591) ;  /* 0xffffff8d08bc7547 */ /* 0x000fea000b83ffff */
.L_x_11580:
[----:B------:R-:W2:Y:S02]  /*7420*/  LDCU.64 UR4, c[0x0][0x3f8] ;  /* 0x00007f00ff0477ac */ /* 0x000ea40008000a00 */
[----:B--2---:R-:W-:-:S04]  /*7430*/  UISETP.NE.U32.AND UP0, UPT, UR4, URZ, UPT ;  /* 0x000000ff0400728c */ /* 0x004fc8000bf05070 */
[----:B------:R-:W-:-:S09]  /*7440*/  UISETP.NE.AND.EX UP0, UPT, UR5, URZ, UPT, UP0 ;  /* 0x000000ff0500728c */ /* 0x000fd2000bf05300 */
[----:B------:R-:W-:Y:S05]  /*7450*/  BRA.U !UP0, `(.L_x_11592) ;  /* 0x0000000108a07547 */ /* 0x000fea000b800000 */
[----:B0-----:R-:W0:Y:S01]  /*7460*/  SHFL.DOWN PT, R3, R98, 0x10, 0x1f ;  /* 0x0a001f0062037f89 */ /* 0x001e2200000e0000 */
[----:B------:R-:W-:Y:S01]  /*7470*/  LOP3.LUT P1, RZ, R100, 0x1f, RZ, 0xc0, !PT ;  /* 0x0000001f64ff7812 */ /* 0x000fe2000782c0ff */
        /* <DEDUP_REMOVED lines=32> */
.L_x_11599:
[----:B------:R-:W-:Y:S02]  /*7680*/  ISETP.NE.AND P1, PT, R100, RZ, PT ;  /* 0x000000ff6400720c */ /* 0x000fe40003f25270 */
[----:B--2---:R-:W-:-:S11]  /*7690*/  FMNMX R5, R3, R2, !PT ;  /* 0x0000000203057209 */ /* 0x004fd60007800000 */
[----:B------:R-:W-:Y:S05]  /*76a0*/  @P1 BRA `(.L_x_11593) ;  /* 0x0000000000081947 */ /* 0x000fea0003800000 */
[----:B0-----:R-:W0:Y:S02]  /*76b0*/  LDC.64 R2, c[0x0][0x3f8] ;  /* 0x0000fe00ff027b82 */ /* 0x001e240000000a00 */
[----:B0-----:R2:W-:Y:S02]  /*76c0*/  REDG.E.MAX.S32.STRONG.GPU desc[UR8][R2.64], R5 ;  /* 0x000000050200798e */ /* 0x0015e4000d12e308 */
.L_x_11593:
[----:B------:R-:W-:Y:S05]  /*76d0*/  BSYNC B0 ;  /* 0x0000000000007941 */ /* 0x000fea0003800000 */
.L_x_11592:
[----:B------:R-:W-:Y:S05]  /*76e0*/  @!P0 EXIT ;  /* 0x000000000000894d */ /* 0x000fea0003800000 */
[----:B------:R-:W3:Y:S01]  /*76f0*/  S2UR UR6, SR_CTAID.X ;  /* 0x00000000000679c3 */ /* 0x000ee20000002500 */
[----:B------:R-:W4:Y:S02]  /*7700*/  LDCU.64 UR4, c[0x0][0x3f0] ;  /* 0x00007e00ff0477ac */ /* 0x000f240008000a00 */
[----:B----4-:R-:W-:Y:S02]  /*7710*/  ISETP.EQ.U32.AND P1, PT, RZ, UR4, PT ;  /* 0x00000004ff007c0c */ /* 0x010fe4000bf22070 */
[----:B---3--:R-:W-:-:S04]  /*7720*/  LOP3.LUT P0, RZ, R100, UR6, RZ, 0xfc, !PT ;  /* 0x0000000664ff7c12 */ /* 0x008fc8000f80fcff */
        /* <DEDUP_REMOVED lines=8> */
[----:B012---:R-:W-:Y:S05]  /*77b0*/  CALL.REL.NOINC `($__internal_204_$__cuda_sm20_rcp_rn_f32_slowpath) ;  /* 0x0000000000607944 */ /* 0x007fea0003c00000 */
[----:B------:R-:W-:Y:S01]  /*77c0*/  MOV R5, R0 ;  /* 0x0000000000057202 */ /* 0x000fe20000000f00 */
[----:B------:R-:W-:Y:S06]  /*77d0*/  BRA `(.L_x_11596) ;  /* 0x0000000000147947 */ /* 0x000fec0003800000 */
.L_x_11595:
[----:B--2---:R-:W2:Y:S01]  /*77e0*/  MUFU.RCP R5, UR7 ;  /* 0x0000000700057d08 */ /* 0x004ea20008001000 */
[----:B------:R-:W-:-:S05]  /*77f0*/  MOV R0, UR7 ;  /* 0x0000000700007c02 */ /* 0x000fca0008000f00 */
[----:B--2---:R-:W-:-:S04]  /*7800*/  FFMA R0, R5, R0, -1 ;  /* 0xbf80000005007423 */ /* 0x004fc80000000000 */
[----:B------:R-:W-:-:S04]  /*7810*/  FADD.FTZ R0, -R0, -RZ ;  /* 0x800000ff00007221 */ /* 0x000fc80000010100 */
[----:B------:R-:W-:-:S07]  /*7820*/  FFMA R5, R5, R0, R5 ;  /* 0x0000000005057223 */ /* 0x000fce0000000005 */
.L_x_11596:
[----:B0-----:R-:W0:Y:S02]  /*7830*/  LDC.64 R2, c[0x0][0x3f0] ;  /* 0x0000fc00ff027b82 */ /* 0x001e240000000a00 */
[----:B0-----:R-:W-:Y:S01]  /*7840*/  STG.E desc[UR8][R2.64], R5 ;  /* 0x0000000502007986 */ /* 0x001fe2000c101908 */
[----:B------:R-:W-:Y:S05]  /*7850*/  EXIT ;  /* 0x000000000000794d */ /* 0x000fea0003800000 */
.L_x_11594:
[----:B------:R-:W-:Y:S02]  /*7860*/  MOV R5, 0x2 ;  /* 0x0000000200057802 */ /* 0x000fe40000000f00 */
[----:B------:R-:W-:Y:S02]  /*7870*/  MOV R7, 0x1f ;  /* 0x0000001f00077802 */ /* 0x000fe40000000f00 */
[----:B------:R-:W-:-:S07]  /*7880*/  MOV R4, 0xffffffff ;  /* 0xffffffff00047802 */ /* 0x000fce0000000f00 */
[----:B012---:R-:W-:Y:S05]  /*7890*/  WARPSYNC.COLLECTIVE R4, `(.L_x_11597) ;  /* 0x0000000004087348 */ /* 0x007fea0003c00000 */
[----:B0-2---:R0:W2:Y:S02]  /*78a0*/  SHFL.DOWN P1, R2, R0, R5, R7 ;  /* 0x0800000500027389 */ /* 0x0050a40000020007 */
[----:B012---:R-:W-:Y:S05]  /*78b0*/  ENDCOLLECTIVE ;  /* 0x000000000000791b */ /* 0x007fea0003800000 */
.L_x_11597:
[----:B------:R-:W-:Y:S02]  /*78c0*/  MOV R5, 0x1 ;  /* 0x0000000100057802 */ /* 0x000fe40000000f00 */
[----:B------:R-:W-:-:S04]  /*78d0*/  MOV R3, R2 ;  /* 0x0000000200037202 */ /* 0x000fc80000000f00 */
[----:B------:R-:W-:-:S04]  /*78e0*/  FMNMX R3, R3, R0, !PT ;  /* 0x0000000003037209 */ /* 0x000fc80007800000 */
[----:B------:R-:W-:-:S07]  /*78f0*/  MOV R0, R3 ;  /* 0x0000000300007202 */ /* 0x000fce0000000f00 */
[----:B------:R-:W-:Y:S05]  /*7900*/  WARPSYNC.COLLECTIVE R4, `(.L_x_11598) ;  /* 0x0000000004087348 */ /* 0x000fea0003c00000 */
[----:B------:R0:W1:Y:S02]  /*7910*/  SHFL.DOWN P1, R2, R0, R5, R7 ;  /* 0x0800000500027389 */ /* 0x0000640000020007 */
[----:B01----:R-:W-:Y:S05]  /*7920*/  ENDCOLLECTIVE ;  /* 0x000000000000791b */ /* 0x003fea0003800000 */
.L_x_11598:
[----:B------:R-:W-:Y:S05]  /*7930*/  BRA `(.L_x_11599) ;  /* 0xfffffffc00507947 */ /* 0x000fea000383ffff */
        .weak           $__internal_204_$__cuda_sm20_rcp_rn_f32_slowpath
        .type           $__internal_204_$__cuda_sm20_rcp_rn_f32_slowpath,@function
        .size           $__internal_204_$__cuda_sm20_rcp_rn_f32_slowpath,(.L_x_13072 - $__internal_204_$__cuda_sm20_rcp_rn_f32_slowpath)
$__internal_204_$__cuda_sm20_rcp_rn_f32_slowpath:
        /* <DEDUP_REMOVED lines=15> */
.L_x_11601:
        /* <DEDUP_REMOVED lines=16> */
[----:B------:R-:W-:-:S02]  /*7b30*/  SHF.L.U32 R142, R142, R3, RZ ;  /* 0x000000038e8e7219 */ /* 0x000fc400000006ff */
        /* <DEDUP_REMOVED lines=16> */
.L_x_11603:
[----:B------:R0:W1:Y:S02]  /*7c40*/  MUFU.RCP R3, R0 ;  /* 0x0000000000037308 */ /* 0x0000640000001000 */
.L_x_11602:
[----:B------:R-:W-:Y:S05]  /*7c50*/  BSYNC B1 ;  /* 0x0000000000017941 */ /* 0x000fea0003800000 */
.L_x_11600:
[----:B01----:R-:W-:Y:S01]  /*7c60*/  MOV R0, R3 ;  /* 0x0000000300007202 */ /* 0x003fe20000000f00 */
[----:B------:R-:W-:Y:S01]  /*7c70*/  HFMA2 R3, -RZ, RZ, 0, 0 ;  /* 0x00000000ff037431 */ /* 0x000fe200000001ff */
[----:B------:R-:W-:-:S04]  /*7c80*/  MOV R2, R138 ;  /* 0x0000008a00027202 */ /* 0x000fc80000000f00 */
[----:B------:R-:W-:Y:S05]  /*7c90*/  RET.REL.NODEC R2 `(_ZN18transformer_engine13normalization19ln_fwd_tuned_kernelINS0_13Kernel_traitsI6__halfS3_13__nv_fp8_e4m3fjLj8192ELj1ELj1ELj4ELj16ENS0_18Kernel_traits_baseILj8192ES3_S3_S4_fjLj128EEEEEEEvNS0_19ForwardKernelParamsE) ;  /* 0xffffff8002d87950 */ /* 0x000fea0003c3ffff */
.L_x_11604:
        /* <DEDUP_REMOVED lines=14> */
.L_x_13072:


//--------------------- .text._ZN18transformer_engine13normalization19ln_fwd_tuned_kernelINS0_13Kernel_traitsI6__halfS3_13__nv_fp8_e4m3fjLj6144ELj1ELj1ELj4ELj16ENS0_18Kernel_traits_baseILj6144ES3_S3_S4_fjLj128EEEEEEEvNS0_19ForwardKernelParamsE --------------------------
	.section	.text._ZN18transformer_engine13normalization19ln_fwd_tuned_kernelINS0_13Kernel_traitsI6__halfS3_13__nv_fp8_e4m3fjLj6144ELj1ELj1ELj4ELj16ENS0_18Kernel_traits_baseILj6144ES3_S3_S4_fjLj128EEEEEEEvNS0_19ForwardKernelParamsE,"ax",@progbits
	.align	128
        .global         _ZN18transformer_engine13normalization19ln_fwd_tuned_kernelINS0_13Kernel_traitsI6__halfS3_13__nv_fp8_e4m3fjLj6144ELj1ELj1ELj4ELj16ENS0_18Kernel_traits_baseILj6144ES3_S3_S4_fjLj128EEEEEEEvNS0_19ForwardKernelParamsE
        .type           _ZN18transformer_engine13normalization19ln_fwd_tuned_kernelINS0_13Kernel_traitsI6__halfS3_13__nv_fp8_e4m3fjLj6144ELj1ELj1ELj4ELj16ENS0_18Kernel_traits_baseILj6144ES3_S3_S4_fjLj128EEEEEEEvNS0_19ForwardKernelParamsE,@function
        .size           _ZN18transformer_engine13normalization19ln_fwd_tuned_kernelINS0_13Kernel_traitsI6__halfS3_13__nv_fp8_e4m3fjLj6144ELj1ELj1ELj4ELj16ENS0_18Kernel_traits_baseILj6144ES3_S3_S4_fjLj128EEEEEEEvNS0_19ForwardKernelParamsE,(.L_x_13073 - _ZN18transformer_engine13normalization19ln_fwd_tuned_kernelINS0_13Kernel_traitsI6__halfS3_13__nv_fp8_e4m3fjLj6144ELj1ELj1ELj4ELj16ENS0_18Kernel_traits_baseILj6144ES3_S3_S4_fjLj128EEEEEEEvNS0_19ForwardKernelParamsE)
        .other          _ZN18transformer_engine13normalization19ln_fwd_tuned_kernelINS0_13Kernel_traitsI6__halfS3_13__nv_fp8_e4m3fjLj6144ELj1ELj1ELj4ELj16ENS0_18Kernel_traits_baseILj6144ES3_S3_S4_fjLj128EEEEEEEvNS0_19ForwardKernelParamsE,@"STO_CUDA_ENTRY STV_DEFAULT"
_ZN18transformer_engine13normalization19ln_fwd_tuned_kernelINS0_13Kernel_traitsI6__halfS3_13__nv_fp8_e4m3fjLj6144ELj1ELj1ELj4ELj16ENS0_18Kernel_traits_baseILj6144ES3_S3_S4_fjLj128EEEEEEEvNS0_19ForwardKernelParamsE:
.text._ZN18transformer_engine13normalization19ln_fwd_tuned_kernelINS0_13Kernel_traitsI6__halfS3_13__nv_fp8_e4m3fjLj6144ELj1ELj1ELj4ELj16ENS0_18Kernel_traits_baseILj6144ES3_S3_S4_fjLj128EEEEEEEvNS0_19ForwardKernelParamsE:
        /* <DEDUP_REMOVED lines=45> */
.L_x_11616:
        /* <DEDUP_REMOVED lines=128> */
[----:B------:R-:W-:-:S04]  /*0ad0*/  FMUL R50, R50, 0.00065104168606922030449 ;  /* 0x3a2aaaab32327820 */ /* 0x000fc80000400000 */
        /* <DEDUP_REMOVED lines=112> */
[----:B------:R-:W-:-:S04]  /*11e0*/  MOV R100, RZ ;  /* 0x000000ff00647202 */ /* 0x000fc80000000f00 */
[----:B------:R0:W-:Y:S01]  /*11f0*/  @!P0 STS.64 [R0], R50 ;  /* 0x0000003200008388 */ /* 0x0001e20000000a00 */
[----:B------:R-:W-:Y:S06]  /*1200*/  BAR.SYNC.DEFER_BLOCKING 0x0 ;  /* 0x0000000000007b1d */ /* 0x000fec0000010000 */
[----:B------:R-:W-:Y:S05]  /*1210*/  @P1 BRA `(.L_x_11607) ;  /* 0x0000000000301947 */ /* 0x000fea0003800000 */
[----:B------:R-:W1:Y:S01]  /*1220*/  S2UR UR5, SR_CgaCtaId ;  /* 0x00000000000579c3 */ /* 0x000e620000008800 */
[----:B------:R-:W-:Y:S01]  /*1230*/  UMOV UR4, 0x400 ;  /* 0x0000040000047882 */ /* 0x000fe20000000000 */
[----:B0-----:R-:W-:Y:S01]  /*1240*/  SHF.L.U32 R0, R98, 0x3, RZ ;  /* 0x0000000362007819 */ /* 0x001fe200000006ff */
[----:B------:R-:W-:Y:S01]  /*1250*/  UIADD3 UR4, UPT, UPT, UR4, 0x10, URZ ;  /* 0x0000001004047890 */ /* 0x000fe2000fffe0ff */
[----:B------:R-:W-:Y:S02]  /*1260*/  HFMA2 R100, -RZ, RZ, 4.75, 0 ;  /* 0x44c00000ff647431 */ /* 0x000fe400000001ff */
[----:B------:R-:W-:Y:S01]  /*1270*/  LOP3.LUT R0, R0, 0xf8, RZ, 0xc0, !PT ;  /* 0x000000f800007812 */ /* 0x000fe200078ec0ff */
[----:B-1----:R-:W-:-:S06]  /*1280*/  ULEA UR4, UR5, UR4, 0x18 ;  /* 0x0000000405047291 */ /* 0x002fcc000f8ec0ff */
[----:B------:R-:W-:-:S04]  /*1290*/  MOV R73, UR4 ;  /* 0x0000000400497c02 */ /* 0x000fc80008000f00 */
[----:B------:R-:W-:-:S04]  /*12a0*/  IADD3 R72, PT, PT, R73, 0x20, RZ ;  /* 0x0000002049487810 */ /* 0x000fc80007ffe0ff */
[----:B------:R-:W-:-:S04]  /*12b0*/  SEL R49, R72, R73, P3 ;  /* 0x0000004948317207 */ /* 0x000fc80001800000 */
[----:B------:R-:W-:-:S05]  /*12c0*/  IADD3 R0, PT, PT, R49, R0, RZ ;  /* 0x0000000031007210 */ /* 0x000fca0007ffe0ff */
[----:B------:R1:W2:Y:S02]  /*12d0*/  LDS.64 R48, [R0] ;  /* 0x0000000000307984 */ /* 0x0002a40000000a00 */
.L_x_11607:
[----:B------:R-:W-:Y:S05]  /*12e0*/  BSYNC.RECONVERGENT B0 ;  /* 0x0000000000007941 */ /* 0x000fea0003800200 */
.L_x_11606:
        /* <DEDUP_REMOVED lines=11> */
[----:B-----5:R-:W-:Y:S05]  /*13a0*/  CALL.REL.NOINC `($__internal_205_$__cuda_sm20_rcp_rn_f32_slowpath) ;  /* 0x0000004c00647944 */ /* 0x020fea0003c00000 */
[----:B------:R-:W-:Y:S05]  /*13b0*/  BRA `(.L_x_11610) ;  /* 0x0000000000107947 */ /* 0x000fea0003800000 */
.L_x_11609:
[----:B------:R-:W0:Y:S02]  /*13c0*/  MUFU.RCP R51, R102 ;  /* 0x0000006600337308 */ /* 0x000e240000001000 */
[----:B0-----:R-:W-:-:S04]  /*13d0*/  FFMA R0, R102, R51, -1 ;  /* 0xbf80000066007423 */ /* 0x001fc80000000033 */
[----:B------:R-:W-:-:S04]  /*13e0*/  FADD.FTZ R0, -R0, -RZ ;  /* 0x800000ff00007221 */ /* 0x000fc80000010100 */
[----:B------:R-:W-:-:S07]  /*13f0*/  FFMA R0, R51, R0, R51 ;  /* 0x0000000033007223 */ /* 0x000fce0000000033 */
.L_x_11610:
[----:B------:R-:W-:Y:S05]  /*1400*/  BSYNC.RECONVERGENT B0 ;  /* 0x0000000000007941 */ /* 0x000fea0003800200 */
.L_x_11608:
        /* <DEDUP_REMOVED lines=20> */
[----:B-----5:R-:W-:Y:S05]  /*1550*/  CALL.REL.NOINC `($__internal_205_$__cuda_sm20_rcp_rn_f32_slowpath) ;  /* 0x0000004800f87944 */ /* 0x020fea0003c00000 */
[----:B------:R-:W-:Y:S05]  /*1560*/  BRA `(.L_x_11613) ;  /* 0x0000000000107947 */ /* 0x000fea0003800000 */
.L_x_11612:
[----:B------:R-:W0:Y:S02]  /*1570*/  MUFU.RCP R0, R50 ;  /* 0x0000003200007308 */ /* 0x000e240000001000 */
[----:B0-----:R-:W-:-:S04]  /*1580*/  FFMA R2, R50, R0, -1 ;  /* 0xbf80000032027423 */ /* 0x001fc80000000000 */
[----:B------:R-:W-:-:S04]  /*1590*/  FADD.FTZ R51, -R2, -RZ ;  /* 0x800000ff02337221 */ /* 0x000fc80000010100 */
[----:B------:R-:W-:-:S07]  /*15a0*/  FFMA R0, R0, R51, R0 ;  /* 0x0000003300007223 */ /* 0x000fce0000000000 */
.L_x_11613:
[----:B------:R-:W-:Y:S05]  /*15b0*/  BSYNC.RECONVERGENT B0 ;  /* 0x0000000000007941 */ /* 0x000fea0003800200 */
.L_x_11611:
[----:B------:R-:W-:Y:S01]  /*15c0*/  FADD R2, R49, -R48 ;  /* 0x8000003031027221 */ /* 0x000fe20000000000 */
[----:B------:R-:W-:Y:S01]  /*15d0*/  FMUL R48, R110, R48 ;  /* 0x000000306e307220 */ /* 0x000fe20000400000 */
[----:B------:R-:W-:Y:S01]  /*15e0*/  ISETP.NE.AND P2, PT, R98, RZ, PT ;  /* 0x000000ff6200720c */ /* 0x000fe20003f45270 */
[----:B------:R-:W-:Y:S01]  /*15f0*/  UISETP.NE.U32.AND UP0, UPT, UR10, URZ, UPT ;  /* 0x000000ff0a00728c */ /* 0x000fe2000bf05070 */
[----:B------:R-:W-:Y:S01]  /*1600*/  FMUL R51, R2, R2 ;  /* 0x0000000202337220 */ /* 0x000fe20000400000 */
[C---:B------:R-:W-:Y:S02]  /*1610*/  FFMA R49, R102.reuse, R49, R48 ;  /* 0x0000003166317223 */ /* 0x040fe40000000030 */
[----:B------:R-:W-:Y:S01]  /*1620*/  UISETP.NE.AND.EX UP0, UPT, UR11, URZ, UPT, UP0 ;  /* 0x000000ff0b00728c */ /* 0x000fe2000bf05300 */
[----:B------:R-:W-:Y:S01]  /*1630*/  FMUL R2, R102, R51 ;  /* 0x0000003366027220 */ /* 0x000fe20000400000 */
[----:B------:R-:W-:Y:S02]  /*1640*/  FADD R51, R100, R104 ;  /* 0x0000006864337221 */ /* 0x000fe40000000000 */
[----:B------:R-:W0:Y:S01]  /*1650*/  LDC R100, c[0x0][0x3d8] ;  /* 0x0000f600ff647b82 */ /* 0x000e220000000800 */
[----:B------:R-:W-:-:S04]  /*1660*/  FMUL R2, R110, R2 ;  /* 0x000000026e027220 */ /* 0x000fc80000400000 */
[-C--:B------:R-:W-:Y:S01]  /*1670*/  FFMA R51, R2, R0.reuse, R51 ;  /* 0x0000000002337223 */ /* 0x080fe20000000033 */
[----:B------:R-:W-:Y:S01]  /*1680*/  FMUL R0, R49, R0 ;  /* 0x0000000031007220 */ /* 0x000fe20000400000 */
[----:B------:R-:W1:Y:S04]  /*1690*/  S2R R2, SR_TID.X ;  /* 0x0000000000027919 */ /* 0x000e680000002100 */
[----:B------:R-:W0:Y:S04]  /*16a0*/  SHFL.IDX PT, R51, R51, RZ, 0x1f ;  /* 0x00001fff33337589 */ /* 0x000e2800000e0000 */
[----:B------:R-:W2:Y:S01]  /*16b0*/  SHFL.IDX PT, R0, R0, RZ, 0x1f ;  /* 0x00001fff00007589 */ /* 0x000ea200000e0000 */
[----:B0-----:R-:W-:-:S02]  /*16c0*/  FFMA R100, R51, 0.00016276042151730507612, R100 ;  /* 0x392aaaab33647823 */ /* 0x001fc40000000064 */
[----:B------:R-:W0:Y:S01]  /*16d0*/  @!P2 LDC.64 R50, c[0x0][0x398] ;  /* 0x0000e600ff32ab82 */ /* 0x000e220000000a00 */
[----:B-1----:R-:W-:Y:S02]  /*16e0*/  ISETP.NE.AND P1, PT, R2, RZ, PT ;  /* 0x000000ff0200720c */ /* 0x002fe40003f25270 */
[----:B------:R-:W-:Y:S02]  /*16f0*/  FSETP.GEU.AND P0, PT, |R100|, 1.175494350822287508e-38, PT ;  /* 0x008000006400780b */ /* 0x000fe40003f0e200 */
[----:B--2---:R-:W-:-:S09]  /*1700*/  R2UR UR5, R0 ;  /* 0x00000000000572ca */ /* 0x004fd200000e0000 */
[----:B------:R-:W1:Y:S02]  /*1710*/  @!P1 LDC.64 R48, c[0x0][0x3a0] ;  /* 0x0000e800ff309b82 */ /* 0x000e640000000a00 */
[----:B------:R-:W-:Y:S02]  /*1720*/  @!P0 FMUL R100, R100, 16777216 ;  /* 0x4b80000064648820 */ /* 0x000fe40000400000 */
[----:B------:R-:W-:-:S04]  /*1730*/  MOV R0, UR5 ;  /* 0x0000000500007c02 */ /* 0x000fc80008000f00 */
[----:B------:R-:W2:Y:S02]  /*1740*/  MUFU.RSQ R100, R100 ;  /* 0x0000006400647308 */ /* 0x000ea40000001400 */
[----:B--2---:R-:W-:Y:S02]  /*1750*/  R2UR UR4, R100 ;  /* 0x00000000640472ca */ /* 0x004fe400000e0000 */
[----:B------:R-:W-:-:S05]  /*1760*/  MOV R100, UR6 ;  /* 0x0000000600647c02 */ /* 0x000fca0008000f00 */
[----:B-1----:R-:W-:-:S06]  /*1770*/  @!P1 IMAD.WIDE R48, R100, 0x4, R48 ;  /* 0x0000000464309825 */ /* 0x002fcc00078e0230 */
        /* <DEDUP_REMOVED lines=20> */
[----:B------:R-:W-:Y:S02]  /*18c0*/  HADD2.F32 R102, -RZ, R82.H0_H0 ;  /* 0x20000052ff667230 */ /* 0x000fe40000004100 */
[----:B------:R-:W-:Y:S01]  /*18d0*/  FADD R69, R69, -UR5 ;  /* 0x8000000545457e21 */ /* 0x000fe20008000000 */
[----:B------:R-:W-:Y:S01]  /*18e0*/  @P1 FADD R0, R0, 1 ;  /* 0x3f80000000001421 */ /* 0x000fe20000000000 */
[----:B------:R-:W-:Y:S01]  /*18f0*/  @P1 FADD R50, R50, 1 ;  /* 0x3f80000032321421 */ /* 0x000fe20000000000 */
[----:B------:R-:W-:Y:S02]  /*1900*/  HADD2.F32 R100, -RZ, R25.H1_H1 ;  /* 0x30000019ff647230 */ /* 0x000fe40000004100 */
[----:B------:R-:W-:Y:S01]  /*1910*/  FMUL R75, R75, UR4 ;  /* 0x000000044b4b7c20 */ /* 0x000fe20008400000 */
[----:B------:R-:W-:Y:S01]  /*1920*/  FFMA R0, R3, R0, R48 ;  /* 0x0000000003007223 */ /* 0x000fe20000000030 */
[----:B------:R-:W-:Y:S01]  /*1930*/  FFMA R3, R77, R50, R98 ;  /* 0x000000324d037223 */ /* 0x000fe20000000062 */
[----:B------:R-:W-:-:S02]  /*1940*/  HADD2.F32 R48, -RZ, R81.H0_H0 ;  /* 0x20000051ff307230 */ /* 0x000fc40000004100 */
[----:B------:R-:W-:Y:S01]  /*1950*/  FMUL R79, R79, UR4 ;  /* 0x000000044f4f7c20 */ /* 0x000fe20008400000 */
[----:B------:R-:W-:Y:S02]  /*1960*/  HADD2.F32 R98, -RZ, R81.H1_H1 ;  /* 0x30000051ff627230 */ /* 0x000fe40000004100 */
[----:B------:R-:W-:Y:S01]  /*1970*/  FMUL R69, R69, UR4 ;  /* 0x0000000445457c20 */ /* 0x000fe20008400000 */
[----:B------:R-:W-:Y:S02]  /*1980*/  HADD2.F32 R50, -RZ, R25.H0_H0 ;  /* 0x20000019ff327230 */ /* 0x000fe40000004100 */
[----:B------:R-:W-:Y:S01]  /*1990*/  @P1 FADD R48, R48, 1 ;  /* 0x3f80000030301421 */ /* 0x000fe20000000000 */
[----:B------:R-:W-:Y:S02]  /*19a0*/  HADD2.F32 R104, -RZ, R26.H0_H0 ;  /* 0x2000001aff687230 */ /* 0x000fe40000004100 */
[----:B------:R-:W-:Y:S01]  /*19b0*/  @P1 FADD R98, R98, 1 ;  /* 0x3f80000062621421 */ /* 0x000fe20000000000 */
[----:B------:R-:W-:Y:S01]  /*19c0*/  @P1 FADD R102, R102, 1 ;  /* 0x3f80000066661421 */ /* 0x000fe20000000000 */
[----:B------:R-:W-:Y:S01]  /*19d0*/  FFMA R49, R75, R48, R50 ;  /* 0x000000304b317223 */ /* 0x000fe20000000032 */
[----:B------:R-:W-:Y:S01]  /*19e0*/  FADD R87, R87, -UR5 ;  /* 0x8000000557577e21 */ /* 0x000fe20008000000 */
        /* <DEDUP_REMOVED lines=15> */
[----:B------:R-:W-:Y:S01]  /*1ae0*/  FMUL R89, R89, UR4 ;  /* 0x0000000459597c20 */ /* 0x000fe20008400000 */
[----:B------:R-:W-:Y:S01]  /*1af0*/  @P1 FADD R106, R106, 1 ;  /* 0x3f8000006a6a1421 */ /* 0x000fe20000000000 */
[----:B------:R-:W-:Y:S01]  /*1b00*/  FFMA R69, R85, R102, R104 ;  /* 0x0000006655457223 */ /* 0x000fe20000000068 */
[--C-:B------:R-:W-:Y:S02]  /*1b10*/  HADD2.F32 R98, -RZ, R44.reuse.H0_H0 ;  /* 0x2000002cff627230 */ /* 0x100fe40000004100 */
[----:B------:R-:W-:Y:S01]  /*1b20*/  FADD R71, R71, -UR5 ;  /* 0x8000000547477e21 */ /* 0x000fe20008000000 */
[----:B------:R-:W-:-:S02]  /*1b30*/  HADD2.F32 R102, -RZ, R44.H1_H1 ;  /* 0x3000002cff667230 */ /* 0x000fc40000004100 */
        /* <DEDUP_REMOVED lines=11> */
[----:B------:R-:W-:Y:S01]  /*1bf0*/  FFMA R77, R71, R98, R100 ;  /* 0x00000062474d7223 */ /* 0x000fe20000000064 */
[----:B------:R-:W-:Y:S01]  /*1c00*/  FMUL R91, R91, UR4 ;  /* 0x000000045b5b7c20 */ /* 0x000fe20008400000 */
[----:B------:R-:W-:Y:S01]  /*1c10*/  @P1 FADD R106, R106, 1 ;  /* 0x3f8000006a6a1421 */ /* 0x000fe20000000000 */
[----:B------:R-:W-:Y:S01]  /*1c20*/  FFMA R79, R93, R102, R104 ;  /* 0x000000665d4f7223 */ /* 0x000fe20000000068 */
[----:B------:R-:W-:Y:S02]  /*1c30*/  HADD2.F32 R98, -RZ, R45.H1_H1 ;  /* 0x3000002dff627230 */ /* 0x000fe40000004100 */
[----:B------:R-:W-:Y:S01]  /*1c40*/  FADD R97, R97, -UR5 ;  /* 0x8000000561617e21 */ /* 0x000fe20008000000 */
[----:B------:R-:W-:Y:S02]  /*1c50*/  HADD2.F32 R102, -RZ, R46.H0_H0 ;  /* 0x2000002eff667230 */ /* 0x000fe40000004100 */
[----:B------:R-:W-:Y:S01]  /*1c60*/  FADD R95, R95, -UR5 ;  /* 0x800000055f5f7e21 */ /* 0x000fe20008000000 */
[----:B------:R-:W-:Y:S01]  /*1c70*/  FFMA R71, R91, R106, R108 ;  /* 0x0000006a5b477223 */ /* 0x000fe2000000006c */
[----:B------:R-:W-:-:S02]  /*1c80*/  HADD2.F32 R100, -RZ, R21.H1_H1 ;  /* 0x30000015ff647230 */ /* 0x000fc40000004100 */
[----:B------:R-:W-:Y:S01]  /*1c90*/  FMUL R97, R97, UR4 ;  /* 0x0000000461617c20 */ /* 0x000fe20008400000 */
[----:B------:R-:W-:Y:S02]  /*1ca0*/  HADD2.F32 R104, -RZ, R22.H0_H0 ;  /* 0x20000016ff687230 */ /* 0x000fe40000004100 */
        /* <DEDUP_REMOVED lines=14> */
[----:B------:R-:W-:Y:S01]  /*1d90*/  FFMA R87, R99, R106, R108 ;  /* 0x0000006a63577223 */ /* 0x000fe2000000006c */
[--C-:B------:R-:W-:Y:S02]  /*1da0*/  HADD2.F32 R100, -RZ, R23.reuse.H0_H0 ;  /* 0x20000017ff647230 */ /* 0x100fe40000004100 */
[----:B------:R-:W-:Y:S01]  /*1db0*/  FMUL R101, R101, UR4 ;  /* 0x0000000465657c20 */ /* 0x000fe20008400000 */
[----:B------:R-:W-:Y:S02]  /*1dc0*/  HADD2.F32 R104, -RZ, R23.H1_H1 ;  /* 0x30000017ff687230 */ /* 0x000fe40000004100 */
[----:B------:R-:W-:Y:S01]  /*1dd0*/  @P1 FADD R98, R98, 1 ;  /* 0x3f80000062621421 */ /* 0x000fe20000000000 */
[----:B------:R-:W-:-:S02]  /*1de0*/  HADD2.F32 R106, -RZ, R40.H0_H0 ;  /* 0x20000028ff6a7230 */ /* 0x000fc40000004100 */
[----:B------:R-:W-:Y:S01]  /*1df0*/  FADD R105, R105, -UR5 ;  /* 0x8000000569697e21 */ /* 0x000fe20008000000 */
[----:B------:R-:W-:Y:S01]  /*1e00*/  FMUL R103, R103, UR4 ;  /* 0x0000000467677c20 */ /* 0x000fe20008400000 */
[----:B------:R-:W-:Y:S01]  /*1e10*/  @P1 FADD R102, R102, 1 ;  /* 0x3f80000066661421 */ /* 0x000fe20000000000 */
[----:B------:R-:W-:Y:S02]  /*1e20*/  HADD2.F32 R108, -RZ, R16.H0_H0 ;  /* 0x20000010ff6c7230 */ /* 0x000fe40000004100 */
[----:B------:R-:W-:Y:S01]  /*1e30*/  FFMA R93, R101, R98, R100 ;  /* 0x00000062655d7223 */ /* 0x000fe20000000064 */
[----:B------:R-:W-:Y:S01]  /*1e40*/  FMUL R105, R105, UR4 ;  /* 0x0000000469697c20 */ /* 0x000fe20008400000 */
[----:B------:R-:W-:Y:S01]  /*1e50*/  @P1 FADD R106, R106, 1 ;  /* 0x3f8000006a6a1421 */ /* 0x000fe20000000000 */
[----:B------:R-:W-:Y:S01]  /*1e60*/  FFMA R91, R103, R102, R104 ;  /* 0x00000066675b7223 */ /* 0x000fe20000000068 */
[----:B------:R-:W-:Y:S02]  /*1e70*/  HADD2.F32 R98, -RZ, R40.H1_H1 ;  /* 0x30000028ff627230 */ /* 0x000fe40000004100 */
        /* <DEDUP_REMOVED lines=12> */
[----:B------:R-:W-:-:S02]  /*1f40*/  HADD2.F32 R108, -RZ, R17.H1_H1 ;  /* 0x30000011ff6c7230 */ /* 0x000fc40000004100 */
[----:B------:R-:W-:Y:S01]  /*1f50*/  FFMA R99, R109, R98, R100 ;  /* 0x000000626d637223 */ /* 0x000fe20000000064 */
[----:B------:R-:W-:Y:S01]  /*1f60*/  FMUL R111, R111, UR4 ;  /* 0x000000046f6f7c20 */ /* 0x000fe20008400000 */
[----:B------:R-:W-:Y:S01]  /*1f70*/  @P1 FADD R106, R106, 1 ;  /* 0x3f8000006a6a1421 */ /* 0x000fe20000000000 */
[----:B------:R-:W-:Y:S01]  /*1f80*/  FFMA R98, R107, R102, R104 ;  /* 0x000000666b627223 */ /* 0x000fe20000000068 */
[--C-:B------:R-:W-:Y:S02]  /*1f90*/  HADD2.F32 R104, -RZ, R42.reuse.H1_H1 ;  /* 0x3000002aff687230 */ /* 0x100fe40000004100 */
[----:B------:R-:W-:Y:S01]  /*1fa0*/  FADD R115, R115, -UR5 ;  /* 0x8000000573737e21 */ /* 0x000fe20008000000 */
[----:B------:R-:W-:Y:S01]  /*1fb0*/  FFMA R97, R111, R106, R108 ;  /* 0x0000006a6f617223 */ /* 0x000fe2000000006c */
[----:B------:R-:W-:Y:S02]  /*1fc0*/  HADD2.F32 R102, -RZ, R42.H0_H0 ;  /* 0x2000002aff667230 */ /* 0x000fe40000004100 */
[----:B------:R-:W-:Y:S01]  /*1fd0*/  FADD R53, R53, -UR5 ;  /* 0x8000000535357e21 */ /* 0x000fe20008000000 */
[----:B------:R-:W-:-:S02]  /*1fe0*/  HADD2.F32 R106, -RZ, R18.H1_H1 ;  /* 0x30000012ff6a7230 */ /* 0x000fc40000004100 */
[----:B------:R-:W-:Y:S01]  /*1ff0*/  FADD R113, R113, -UR5 ;  /* 0x8000000571717e21 */ /* 0x000fe20008000000 */
[----:B------:R-:W-:Y:S02]  /*2000*/  HADD2.F32 R108, -RZ, R43.H0_H0 ;  /* 0x2000002bff6c7230 */ /* 0x000fe40000004100 */
        /* <DEDUP_REMOVED lines=11> */
[----:B------:R-:W-:Y:S01]  /*20c0*/  FFMA R102, R53, R102, R100 ;  /* 0x0000006635667223 */ /* 0x000fe20000000064 */
[----:B------:R-:W-:Y:S01]  /*20d0*/  FFMA R100, R113, R108, R110 ;  /* 0x0000006c71647223 */ /* 0x000fe2000000006e */
        /* <DEDUP_REMOVED lines=9> */
[----:B------:R-:W-:Y:S02]  /*2170*/  HADD2.F32 R106, -RZ, R37.H0_H0 ;  /* 0x20000025ff6a7230 */ /* 0x000fe40000004100 */
[----:B------:R-:W-:Y:S01]  /*2180*/  FADD R119, R119, -UR5 ;  /* 0x8000000577777e21 */ /* 0x000fe20008000000 */
[----:B------:R-:W-:Y:S02]  /*2190*/  HADD2.F32 R107, -RZ, R38.H1_H1 ;  /* 0x30000026ff6b7230 */ /* 0x000fe40000004100 */
[----:B------:R-:W-:Y:S01]  /*21a0*/  FFMA R104, R55, R108, R110 ;  /* 0x0000006c37687223 */ /* 0x000fe2000000006e */
[----:B------:R-:W-:Y:S01]  /*21b0*/  FADD R58, R58, -UR5 ;  /* 0x800000053a3a7e21 */ /* 0x000fe20008000000 */
[----:B------:R-:W-:-:S02]  /*21c0*/  HADD2.F32 R112, -RZ, R36.H1_H1 ;  /* 0x30000024ff707230 */ /* 0x000fc40000004100 */
[----:B------:R-:W-:Y:S01]  /*21d0*/  FADD R57, R57, -UR5 ;  /* 0x8000000539397e21 */ /* 0x000fe20008000000 */
[----:B------:R-:W-:Y:S02]  /*21e0*/  HADD2.F32 R108, -RZ, R13.H0_H0 ;  /* 0x2000000dff6c7230 */ /* 0x000fe40000004100 */
[----:B------:R-:W-:Y:S01]  /*21f0*/  FADD R121, R121, -UR5 ;  /* 0x8000000579797e21 */ /* 0x000fe20008000000 */
[--C-:B------:R-:W-:Y:S02]  /*2200*/  HADD2.F32 R111, -RZ, R39.reuse.H0_H0 ;  /* 0x20000027ff6f7230 */ /* 0x100fe40000004100 */
[----:B------:R-:W-:Y:S01]  /*2210*/  FMUL R119, R119, UR4 ;  /* 0x0000000477777c20 */ /* 0x000fe20008400000 */
[----:B------:R-:W-:Y:S01]  /*2220*/  @P1 FADD R106, R106, 1 ;  /* 0x3f8000006a6a1421 */ /* 0x000fe20000000000 */
[----:B------:R-:W-:Y:S01]  /*2230*/  FADD R52, R52, -UR5 ;  /* 0x8000000534347e21 */ /* 0x000fe20008000000 */
[----:B------:R-:W-:Y:S02]  /*2240*/  HADD2.F32 R115, -RZ, R39.H1_H1 ;  /* 0x30000027ff737230 */ /* 0x000fe40000004100 */
[----:B------:R-:W-:Y:S01]  /*2250*/  FADD R54, R54, -UR5 ;  /* 0x8000000536367e21 */ /* 0x000fe20008000000 */
[----:B------:R-:W-:-:S02]  /*2260*/  HADD2.F32 R109, -RZ, R14.H1_H1 ;  /* 0x3000000eff6d7230 */ /* 0x000fc40000004100 */
[----:B------:R-:W-:Y:S01]  /*2270*/  FMUL R58, R58, UR4 ;  /* 0x000000043a3a7c20 */ /* 0x000fe20008400000 */
[----:B------:R-:W-:Y:S01]  /*2280*/  @P1 FADD R107, R107, 1 ;  /* 0x3f8000006b6b1421 */ /* 0x000fe20000000000 */
[----:B------:R-:W-:Y:S02]  /*2290*/  HADD2.F32 R114, -RZ, R12.H1_H1 ;  /* 0x3000000cff727230 */ /* 0x000fe40000004100 */
[----:B------:R-:W-:Y:S01]  /*22a0*/  FMUL R105, R57, UR4 ;  /* 0x0000000439697c20 */ /* 0x000fe20008400000 */
[--C-:B------:R-:W-:Y:S02]  /*22b0*/  HADD2.F32 R113, -RZ, R15.reuse.H0_H0 ;  /* 0x2000000fff717230 */ /* 0x100fe40000004100 */
[----:B------:R-:W-:Y:S01]  /*22c0*/  FMUL R121, R121, UR4 ;  /* 0x0000000479797c20 */ /* 0x000fe20008400000 */
[----:B------:R-:W-:Y:S01]  /*22d0*/  @P1 FADD R112, R112, 1 ;  /* 0x3f80000070701421 */ /* 0x000fe20000000000 */
[----:B------:R-:W-:Y:S01]  /*22e0*/  FFMA R57, R119, R106, R108 ;  /* 0x0000006a77397223 */ /* 0x000fe2000000006c */
[----:B------:R-:W-:-:S02]  /*22f0*/  HADD2.F32 R117, -RZ, R15.H1_H1 ;  /* 0x3000000fff757230 */ /* 0x000fc40000004100 */
[----:B------:R-:W-:Y:S01]  /*2300*/  FMUL R52, R52, UR4 ;  /* 0x0000000434347c20 */ /* 0x000fe20008400000 */
[----:B------:R-:W-:Y:S01]  /*2310*/  @P1 FADD R111, R111, 1 ;  /* 0x3f8000006f6f1421 */ /* 0x000fe20000000000 */
[----:B------:R-:W-:Y:S02]  /*2320*/  HADD2.F32 R110, -RZ, R37.H1_H1 ;  /* 0x30000025ff6e7230 */ /* 0x000fe40000004100 */
[----:B------:R-:W-:Y:S01]  /*2330*/  FMUL R106, R54, UR4 ;  /* 0x00000004366a7c20 */ /* 0x000fe20008400000 */
[----:B------:R-:W-:Y:S01]  /*2340*/  @P1 FADD R115, R115, 1 ;  /* 0x3f80000073731421 */ /* 0x000fe20000000000 */
[----:B------:R-:W-:Y:S01]  /*2350*/  FADD R123, R123, -UR5 ;  /* 0x800000057b7b7e21 */ /* 0x000fe20008000000 */
[----:B------:R-:W-:Y:S01]  /*2360*/  FFMA R58, R58, R107, R109 ;  /* 0x0000006b3a3a7223 */ /* 0x000fe2000000006d */
[----:B------:R-:W-:Y:S01]  /*2370*/  FADD R107, R56, -UR5 ;  /* 0x80000005386b7e21 */ /* 0x000fe20008000000 */
[----:B------:R-:W-:Y:S01]  /*2380*/  FFMA R103, R121, R112, R114 ;  /* 0x0000007079677223 */ /* 0x000fe20000000072 */
[----:B------:R-:W-:Y:S01]  /*2390*/  FFMA R54, R52, R111, R113 ;  /* 0x0000006f34367223 */ /* 0x000fe20000000071 */
[----:B------:R-:W-:-:S02]  /*23a0*/  HADD2.F32 R56, -RZ, R32.H0_H0 ;  /* 0x20000020ff387230 */ /* 0x000fc40000004100 */
[----:B------:R-:W-:Y:S01]  /*23b0*/  FFMA R52, R106, R115, R117 ;  /* 0x000000736a347223 */ /* 0x000fe20000000075 */
[----:B------:R-:W-:Y:S02]  /*23c0*/  HADD2.F32 R112, -RZ, R13.H1_H1 ;  /* 0x3000000dff707230 */ /* 0x000fe40000004100 */
[----:B------:R-:W-:Y:S01]  /*23d0*/  FADD R59, R59, -UR5 ;  /* 0x800000053b3b7e21 */ /* 0x000fe20008000000 */
[----:B------:R-:W-:Y:S02]  /*23e0*/  HADD2.F32 R109, -RZ, R32.H1_H1 ;  /* 0x30000020ff6d7230 */ /* 0x000fe40000004100 */
[----:B------:R-:W-:Y:S01]  /*23f0*/  FMUL R123, R123, UR4 ;  /* 0x000000047b7b7c20 */ /* 0x000fe20008400000 */
[----:B------:R-:W-:Y:S01]  /*2400*/  @P1 FADD R110, R110, 1 ;  /* 0x3f8000006e6e1421 */ /* 0x000fe20000000000 */
[----:B------:R-:W-:Y:S01]  /*2410*/  FADD R106, R60, -UR5 ;  /* 0x800000053c6a7e21 */ /* 0x000fe20008000000 */
[----:B------:R-:W-:Y:S02]  /*2420*/  HADD2.F32 R113, -RZ, R33.H0_H0 ;  /* 0x20000021ff717230 */ /* 0x000fe40000004100 */
[----:B------:R-:W-:Y:S01]  /*2430*/  FMUL R59, R59, UR4 ;  /* 0x000000043b3b7c20 */ /* 0x000fe20008400000 */
[----:B------:R-:W-:-:S02]  /*2440*/  HADD2.F32 R60, -RZ, R8.H0_H0 ;  /* 0x20000008ff3c7230 */ /* 0x000fc40000004100 */
[----:B------:R-:W-:Y:S01]  /*2450*/  @P1 FADD R56, R56, 1 ;  /* 0x3f80000038381421 */ /* 0x000fe20000000000 */
[----:B------:R-:W-:Y:S02]  /*2460*/  HADD2.F32 R111, -RZ, R8.H1_H1 ;  /* 0x30000008ff6f7230 */ /* 0x000fe40000004100 */
[----:B------:R-:W-:Y:S01]  /*2470*/  FFMA R55, R123, R110, R112 ;  /* 0x0000006e7b377223 */ /* 0x000fe20000000070 */
[----:B------:R-:W-:Y:S02]  /*2480*/  HADD2.F32 R115, -RZ, R9.H0_H0 ;  /* 0x20000009ff737230 */ /* 0x000fe40000004100 */
        /* <DEDUP_REMOVED lines=35> */
[----:B------:R-:W-:-:S02]  /*26c0*/  HADD2.F32 R117, -RZ, R4.H0_H0 ;  /* 0x20000004ff757230 */ /* 0x000fc40000004100 */
[----:B------:R-:W-:Y:S01]  /*26d0*/  FMUL R90, R90, UR4 ;  /* 0x000000045a5a7c20 */ /* 0x000fe20008400000 */
        /* <DEDUP_REMOVED lines=8> */
[----:B------:R-:W-:-:S02]  /*2760*/  HADD2.F32 R111, -RZ, R29.H0_H0 ;  /* 0x2000001dff6f7230 */ /* 0x000fc40000004100 */
[----:B------:R-:W-:Y:S01]  /*2770*/  FADD R64, R64, -UR5 ;  /* 0x8000000540407e21 */ /* 0x000fe20008000000 */
[----:B------:R-:W-:Y:S02]  /*2780*/  HADD2.F32 R115, -RZ, R29.H1_H1 ;  /* 0x3000001dff737230 */ /* 0x000fe40000004100 */
[----:B------:R-:W-:Y:S01]  /*2790*/  FADD R94, R94, -UR5 ;  /* 0x800000055e5e7e21 */ /* 0x000fe20008000000 */
[----:B------:R-:W-:Y:S01]  /*27a0*/  HADD2.F32 R63, -RZ, R4.H1_H1 ;  /* 0x30000004ff3f7230 */ /* 0x000fe20000004100 */
[----:B------:R-:W-:Y:S01]  /*27b0*/  ISETP.NE.AND P0, PT, RZ, UR14, PT ;  /* 0x0000000eff007c0c */ /* 0x000fe2000bf05270 */
[--C-:B------:R-:W-:Y:S02]  /*27c0*/  HADD2.F32 R113, -RZ, R5.reuse.H0_H0 ;  /* 0x20000005ff717230 */ /* 0x100fe40000004100 */
[----:B------:R-:W-:Y:S01]  /*27d0*/  FMUL R92, R92, UR4 ;  /* 0x000000045c5c7c20 */ /* 0x000fe20008400000 */
        /* <DEDUP_REMOVED lines=10> */
[----:B------:R-:W-:Y:S02]  /*2880*/  HADD2.F32 R111, -RZ, R30.H1_H1 ;  /* 0x3000001eff6f7230 */ /* 0x000fe40000004100 */
[----:B------:R-:W-:Y:S01]  /*2890*/  FADD R65, R65, -UR5 ;  /* 0x8000000541417e21 */ /* 0x000fe20008000000 */
[----:B------:R-:W-:Y:S01]  /*28a0*/  FADD R96, R96, -UR5 ;  /* 0x8000000560607e21 */ /* 0x000fe20008000000 */
[----:B------:R-:W-:-:S02]  /*28b0*/  HADD2.F32 R115, -RZ, R31.H0_H0 ;  /* 0x2000001fff737230 */ /* 0x000fc40000004100 */
        /* <DEDUP_REMOVED lines=8> */
[----:B------:R-:W-:-:S02]  /*2940*/  HADD2.F32 R114, -RZ, R38.H0_H0 ;  /* 0x20000026ff727230 */ /* 0x000fc40000004100 */
[----:B------:R-:W-:Y:S01]  /*2950*/  FMUL R66, R66, UR4 ;  /* 0x0000000442427c20 */ /* 0x000fe20008400000 */
[----:B------:R-:W-:Y:S01]  /*2960*/  @P1 FADD R115, R115, 1 ;  /* 0x3f80000073731421 */ /* 0x000fe20000000000 */
[----:B------:R-:W-:Y:S01]  /*2970*/  @P0 FMUL R102, R102, UR7 ;  /* 0x0000000766660c20 */ /* 0x000fe20008400000 */
[----:B------:R-:W-:Y:S01]  /*2980*/  @P0 FMUL R0, R0, UR7 ;  /* 0x0000000700000c20 */ /* 0x000fe20008400000 */
[----:B------:R-:W-:Y:S01]  /*2990*/  @P0 FMUL R3, R3, UR7 ;  /* 0x0000000703030c20 */ /* 0x000fe20008400000 */
[----:B------:R-:W-:Y:S01]  /*29a0*/  FADD R67, R67, -UR5 ;  /* 0x8000000543437e21 */ /* 0x000fe20008000000 */
[----:B------:R-:W-:Y:S01]  /*29b0*/  @P0 FMUL R50, R50, UR7 ;  /* 0x0000000732320c20 */ /* 0x000fe20008400000 */
[----:B------:R-:W-:Y:S01]  /*29c0*/  FFMA R92, R65, R92, R62 ;  /* 0x0000005c415c7223 */ /* 0x000fe2000000003e */
[----:B------:R-:W-:Y:S01]  /*29d0*/  FFMA R64, R96, R111, R113 ;  /* 0x0000006f60407223 */ /* 0x000fe20000000071 */
[----:B------:R-:W-:Y:S02]  /*29e0*/  HADD2.F32 R116, -RZ, R14.H0_H0 ;  /* 0x2000000eff747230 */ /* 0x000fe40000004100 */
[----:B------:R-:W-:Y:S01]  /*29f0*/  FFMA R62, R66, R115, R117 ;  /* 0x00000073423e7223 */ /* 0x000fe20000000075 */
[----:B------:R-:W-:-:S02]  /*2a00*/  HADD2.F32 R111, -RZ, R31.H1_H1 ;  /* 0x3000001fff6f7230 */ /* 0x000fc40000004100 */
[----:B------:R-:W-:Y:S01]  /*2a10*/  @P0 FMUL R89, R89, UR7 ;  /* 0x0000000759590c20 */ /* 0x000fe20008400000 */
[----:B------:R-:W-:Y:S01]  /*2a20*/  @P1 FADD R114, R114, 1 ;  /* 0x3f80000072721421 */ /* 0x000fe20000000000 */
[----:B------:R-:W-:Y:S01]  /*2a30*/  LOP3.LUT R115, R76, 0xffffff00, RZ, 0xc0, !PT ;  /* 0xffffff004c737812 */ /* 0x000fe200078ec0ff */
[----:B------:R-:W-:Y:S01]  /*2a40*/  @P0 FMUL R49, R49, UR7 ;  /* 0x0000000731310c20 */ /* 0x000fe20008400000 */
[----:B------:R-:W-:Y:S01]  /*2a50*/  LOP3.LUT R78, R78, 0xffffff00, RZ, 0xc0, !PT ;  /* 0xffffff004e4e7812 */ /* 0x000fe200078ec0ff */
[----:B------:R-:W-:Y:S01]  /*2a60*/  FMUL R76, R67, UR4 ;  /* 0x00000004434c7c20 */ /* 0x000fe20008400000 */
[----:B------:R-:W-:Y:S01]  /*2a70*/  F2FP.SATFINITE.E4M3.F32.PACK_AB_MERGE_C R65, RZ, R102, RZ ;  /* 0x00000066ff41723e */ /* 0x000fe200048070ff */
[----:B------:R-:W-:Y:S01]  /*2a80*/  @P0 FMUL R75, R75, UR7 ;  /* 0x000000074b4b0c20 */ /* 0x000fe20008400000 */
[----:B------:R-:W-:Y:S01]  /*2a90*/  F2FP.SATFINITE.E4M3.F32.PACK_AB_MERGE_C R0, RZ, R0, RZ ;  /* 0x00000000ff00723e */ /* 0x000fe200048070ff */
[----:B------:R-:W-:Y:S01]  /*2aa0*/  @P0 FMUL R77, R77, UR7 ;  /* 0x000000074d4d0c20 */ /* 0x000fe20008400000 */
[----:B------:R-:W-:Y:S01]  /*2ab0*/  F2FP.SATFINITE.E4M3.F32.PACK_AB_MERGE_C R3, RZ, R3, RZ ;  /* 0x00000003ff03723e */ /* 0x000fe200048070ff */
[----:B------:R-:W-:Y:S01]  /*2ac0*/  @P0 FMUL R79, R79, UR7 ;  /* 0x000000074f4f0c20 */ /* 0x000fe20008400000 */
[----:B------:R-:W-:Y:S01]  /*2ad0*/  LOP3.LUT R94, R125, 0xffffff00, RZ, 0xc0, !PT ;  /* 0xffffff007d5e7812 */ /* 0x000fe200078ec0ff */
[----:B------:R-:W-:Y:S01]  /*2ae0*/  HADD2.F32 R113, -RZ, R7.H1_H1 ;  /* 0x30000007ff717230 */ /* 0x000fe20000004100 */
[----:B------:R-:W-:Y:S01]  /*2af0*/  F2FP.SATFINITE.E4M3.F32.PACK_AB_MERGE_C R67, RZ, R50, RZ ;  /* 0x00000032ff43723e */ /* 0x000fe200048070ff */
[----:B------:R-:W-:Y:S01]  /*2b00*/  FFMA R105, R105, R114, R116 ;  /* 0x0000007269697223 */ /* 0x000fe20000000074 */
[----:B------:R-:W-:Y:S01]  /*2b10*/  @P1 FADD R111, R111, 1 ;  /* 0x3f8000006f6f1421 */ /* 0x000fe20000000000 */
[----:B------:R-:W-:Y:S01]  /*2b20*/  F2FP.SATFINITE.E4M3.F32.PACK_AB_MERGE_C R66, RZ, R89, RZ ;  /* 0x00000059ff42723e */ /* 0x000fe200048070ff */
[----:B------:R-:W-:Y:S01]  /*2b30*/  @P0 FMUL R71, R71, UR7 ;  /* 0x0000000747470c20 */ /* 0x000fe20008400000 */
[----:B------:R-:W-:Y:S01]  /*2b40*/  LOP3.LUT R65, R78, 0xffff, R65, 0xf8, !PT ;  /* 0x0000ffff4e417812 */ /* 0x000fe200078ef841 */
[----:B------:R-:W-:Y:S01]  /*2b50*/  FFMA R50, R76, R111, R113 ;  /* 0x0000006f4c327223 */ /* 0x000fe20000000071 */
[----:B------:R-:W-:Y:S01]  /*2b60*/  LOP3.LUT R89, R0, 0xff, RZ, 0xc0, !PT ;  /* 0x000000ff00597812 */ /* 0x000fe200078ec0ff */
[----:B------:R-:W-:Y:S01]  /*2b70*/  @P0 FMUL R105, R105, UR7 ;  /* 0x0000000769690c20 */ /* 0x000fe20008400000 */
[----:B------:R-:W-:Y:S01]  /*2b80*/  SHF.L.U32 R78, R3, 0x8, RZ ;  /* 0x00000008034e7819 */ /* 0x000fe200000006ff */
        /* <DEDUP_REMOVED lines=17> */
[----:B------:R-:W-:Y:S01]  /*2ca0*/  LOP3.LUT R113, R84, 0xffffff00, RZ, 0xc0, !PT ;  /* 0xffffff0054717812 */ /* 0x000fe200078ec0ff */
[----:B------:R-:W-:Y:S01]  /*2cb0*/  @P0 FMUL R85, R85, UR7 ;  /* 0x0000000755550c20 */ /* 0x000fe20008400000 */
[----:B------:R-:W-:Y:S01]  /*2cc0*/  PRMT R75, R75, 0x7104, RZ ;  /* 0x000071044b4b7816 */ /* 0x000fe200000000ff */
        /* <DEDUP_REMOVED lines=25> */
[----:B------:R-:W-:Y:S01]  /*2e60*/  LOP3.LUT R79, R84, 0xffff, R79, 0xf8, !PT ;  /* 0x0000ffff544f7812 */ /* 0x000fe200078ef84f */
        /* <DEDUP_REMOVED lines=27> */
[----:B------:R-:W-:-:S02]  /*3020*/  LOP3.LUT R67, R79, 0xff0000, R88, 0xf8, !PT ;  /* 0x00ff00004f437812 */ /* 0x000fc400078ef858 */
[----:B------:R-:W-:Y:S02]  /*3030*/  F2FP.SATFINITE.E4M3.F32.PACK_AB_MERGE_C R97, RZ, R97, RZ ;  /* 0x00000061ff61723e */ /* 0x000fe400048070ff */
[----:B------:R-:W-:Y:S02]  /*3040*/  LOP3.LUT R66, R115, 0xffff, R66, 0xf8, !PT ;  /* 0x0000ffff73427812 */ /* 0x000fe400078ef842 */
[----:B------:R-:W-:Y:S02]  /*3050*/  LOP3.LUT R107, R107, 0xff, RZ, 0xc0, !PT ;  /* 0x000000ff6b6b7812 */ /* 0x000fe400078ec0ff */
[----:B------:R-:W-:Y:S02]  /*3060*/  SHF.L.U32 R84, R108, 0x8, RZ ;  /* 0x000000086c547819 */ /* 0x000fe400000006ff */
[----:B------:R-:W-:Y:S02]  /*3070*/  F2FP.SATFINITE.E4M3.F32.PACK_AB_MERGE_C R87, RZ, R87, RZ ;  /* 0x00000057ff57723e */ /* 0x000fe400048070ff */
[----:B------:R-:W-:-:S02]  /*3080*/  LOP3.LUT R88, R65, 0xff, RZ, 0xc0, !PT ;  /* 0x000000ff41587812 */ /* 0x000fc400078ec0ff */
[----:B------:R-:W-:Y:S02]  /*3090*/  F2FP.SATFINITE.E4M3.F32.PACK_AB_MERGE_C R106, RZ, R106, RZ ;  /* 0x0000006aff6a723e */ /* 0x000fe400048070ff */
[----:B------:R-:W-:Y:S02]  /*30a0*/  LOP3.LUT R48, R48, 0xffff, RZ, 0xc0, !PT ;  /* 0x0000ffff30307812 */ /* 0x000fe400078ec0ff */
[----:B------:R-:W-:Y:S02]  /*30b0*/  F2FP.SATFINITE.E4M3.F32.PACK_AB_MERGE_C R104, RZ, R104, RZ ;  /* 0x00000068ff68723e */ /* 0x000fe400048070ff */
[----:B------:R-:W-:Y:S02]  /*30c0*/  F2FP.SATFINITE.E4M3.F32.PACK_AB_MERGE_C R103, RZ, R103, RZ ;  /* 0x00000067ff67723e */ /* 0x000fe400048070ff */
[----:B------:R-:W-:Y:S02]  /*30d0*/  PRMT R58, R58, 0x7104, RZ ;  /* 0x000071043a3a7816 */ /* 0x000fe400000000ff */
[----:B------:R-:W-:-:S02]  /*30e0*/  LOP3.LUT R65, R76, 0xff, RZ, 0xc0, !PT ;  /* 0x000000ff4c417812 */ /* 0x000fc400078ec0ff */
[----:B------:R-:W-:Y:S02]  /*30f0*/  LOP3.LUT R79, R3, 0xff, RZ, 0xc0, !PT ;  /* 0x000000ff034f7812 */ /* 0x000fe400078ec0ff */
[----:B------:R-:W-:Y:S02]  /*3100*/  F2FP.SATFINITE.E4M3.F32.PACK_AB_MERGE_C R69, RZ, R69, RZ ;  /* 0x00000045ff45723e */ /* 0x000fe400048070ff */
[----:B------:R-:W-:Y:S02]  /*3110*/  PRMT R64, R64, 0x7104, RZ ;  /* 0x0000710440407816 */ /* 0x000fe400000000ff */
[----:B------:R-:W-:Y:S02]  /*3120*/  LOP3.LUT R3, R0, 0xff, RZ, 0xc0, !PT ;  /* 0x000000ff00037812 */ /* 0x000fe400078ec0ff */
[----:B------:R-:W-:Y:S02]  /*3130*/  LOP3.LUT R85, R85, 0xffff, RZ, 0xc0, !PT ;  /* 0x0000ffff55557812 */ /* 0x000fe400078ec0ff */
[----:B------:R-:W-:-:S02]  /*3140*/  LOP3.LUT R86, R95, 0xffff, R86, 0xf8, !PT ;  /* 0x0000ffff5f567812 */ /* 0x000fc400078ef856 */
[----:B------:R-:W-:Y:S02]  /*3150*/  SHF.L.U32 R71, R98, 0x10, RZ ;  /* 0x0000001062477819 */ /* 0x000fe400000006ff */
[----:B------:R-:W-:Y:S02]  /*3160*/  LOP3.LUT R97, R97, 0xffff, RZ, 0xc0, !PT ;  /* 0x0000ffff61617812 */ /* 0x000fe400078ec0ff */
[----:B------:R-:W-:Y:S02]  /*3170*/  LOP3.LUT R84, R107, 0xffff, R84, 0xf8, !PT ;  /* 0x0000ffff6b547812 */ /* 0x000fe400078ef854 */
[----:B------:R-:W-:Y:S02]  /*3180*/  PRMT R87, R87, 0x7104, RZ ;  /* 0x0000710457577816 */ /* 0x000fe400000000ff */
[----:B------:R-:W-:Y:S02]  /*3190*/  LOP3.LUT R66, R66, 0xff, RZ, 0xc0, !PT ;  /* 0x000000ff42427812 */ /* 0x000fe400078ec0ff */
[----:B------:R-:W-:-:S02]  /*31a0*/  SHF.L.U32 R75, R106, 0x10, RZ ;  /* 0x000000106a4b7819 */ /* 0x000fc400000006ff */
[----:B------:R-:W-:Y:S02]  /*31b0*/  SHF.L.U32 R125, R48, 0x18, RZ ;  /* 0x00000018307d7819 */ /* 0x000fe400000006ff */
[----:B------:R-:W-:Y:S02]  /*31c0*/  F2FP.SATFINITE.E4M3.F32.PACK_AB_MERGE_C R93, RZ, R93, RZ ;  /* 0x0000005dff5d723e */ /* 0x000fe400048070ff */
[----:B------:R-:W-:Y:S02]  /*31d0*/  F2FP.SATFINITE.E4M3.F32.PACK_AB_MERGE_C R55, RZ, R55, RZ ;  /* 0x00000037ff37723e */ /* 0x000fe400048070ff */
[----:B------:R-:W-:Y:S02]  /*31e0*/  LOP3.LUT R104, R104, 0xff, RZ, 0xc0, !PT ;  /* 0x000000ff68687812 */ /* 0x000fe400078ec0ff */
[----:B------:R-:W-:Y:S02]  /*31f0*/  SHF.L.U32 R77, R103, 0x8, RZ ;  /* 0x00000008674d7819 */ /* 0x000fe400000006ff */
[----:B------:R-:W-:-:S02]  /*3200*/  F2FP.SATFINITE.E4M3.F32.PACK_AB_MERGE_C R57, RZ, R57, RZ ;  /* 0x00000039ff39723e */ /* 0x000fc400048070ff */
[----:B------:R-:W-:Y:S02]  /*3210*/  LOP3.LUT R65, R65, 0xff00, R58, 0xf8, !PT ;  /* 0x0000ff0041417812 */ /* 0x000fe400078ef83a */
[----:B------:R-:W-:Y:S02]  /*3220*/  SHF.L.U32 R48, R69, 0x10, RZ ;  /* 0x0000001045307819 */ /* 0x000fe400000006ff */
[----:B------:R-:W-:Y:S02]  /*3230*/  LOP3.LUT R0, R3, 0xff00, R64, 0xf8, !PT ;  /* 0x0000ff0003007812 */ /* 0x000fe400078ef840 */
[----:B------:R-:W-:Y:S02]  /*3240*/  SHF.L.U32 R58, R85, 0x18, RZ ;  /* 0x00000018553a7819 */ /* 0x000fe400000006ff */
[----:B------:R-:W-:Y:S02]  /*3250*/  LOP3.LUT R71, R86, 0xff0000, R71, 0xf8, !PT ;  /* 0x00ff000056477812 */ /* 0x000fe400078ef847 */
[----:B------:R-:W-:-:S02]  /*3260*/  SHF.L.U32 R64, R97, 0x18, RZ ;  /* 0x0000001861407819 */ /* 0x000fc400000006ff */
[----:B------:R-:W-:Y:S02]  /*3270*/  LOP3.LUT R66, R66, 0xff00, R87, 0xf8, !PT ;  /* 0x0000ff0042427812 */ /* 0x000fe400078ef857 */
[----:B------:R-:W-:Y:S02]  /*3280*/  LOP3.LUT R75, R84, 0xff0000, R75, 0xf8, !PT ;  /* 0x00ff0000544b7812 */ /* 0x000fe400078ef84b */
[----:B------:R-:W-:Y:S02]  /*3290*/  SHF.L.U32 R93, R93, 0x10, RZ ;  /* 0x000000105d5d7819 */ /* 0x000fe400000006ff */
[----:B------:R-:W-:Y:S02]  /*32a0*/  LOP3.LUT R55, R55, 0xffff, RZ, 0xc0, !PT ;  /* 0x0000ffff37377812 */ /* 0x000fe400078ec0ff */
[----:B------:R-:W-:Y:S02]  /*32b0*/  LOP3.LUT R77, R104, 0xffff, R77, 0xf8, !PT ;  /* 0x0000ffff684d7812 */ /* 0x000fe400078ef84d */
[----:B------:R-:W-:-:S02]  /*32c0*/  SHF.L.U32 R86, R57, 0x10, RZ ;  /* 0x0000001039567819 */ /* 0x000fc400000006ff */
[----:B------:R-:W-:Y:S02]  /*32d0*/  LOP3.LUT R84, R49, 0xff0000, R48, 0xf8, !PT ;  /* 0x00ff000031547812 */ /* 0x000fe400078ef830 */
        /* <DEDUP_REMOVED lines=8> */
[----:B------:R-:W-:Y:S02]  /*3360*/  SHF.L.U32 R66, R54, 0x10, RZ ;  /* 0x0000001036427819 */ /* 0x000fe400000006ff */
[----:B------:R-:W-:Y:S02]  /*3370*/  PRMT R68, R68, 0x7104, RZ ;  /* 0x0000710444447816 */ /* 0x000fe400000000ff */
        /* <DEDUP_REMOVED lines=8> */
[----:B------:R-:W-:Y:S02]  /*3400*/  LOP3.LUT R51, R51, 0xffff, RZ, 0xc0, !PT ;  /* 0x0000ffff33337812 */ /* 0x000fe400078ec0ff */
[----:B------:R-:W-:Y:S02]  /*3410*/  F2FP.SATFINITE.E4M3.F32.PACK_AB_MERGE_C R101, RZ, R101, RZ ;  /* 0x00000065ff65723e */ /* 0x000fe400048070ff */
[----:B------:R-:W-:Y:S02]  /*3420*/  LOP3.LUT R49, R76, 0xff0000, R3, 0xf8, !PT ;  /* 0x00ff00004c317812 */ /* 0x000fe400078ef803 */
[----:B------:R-:W-:Y:S02]  /*3430*/  SHF.L.U32 R3, R62, 0x10, RZ ;  /* 0x000000103e037819 */ /* 0x000fe400000006ff */
[----:B------:R-:W-:Y:S02]  /*3440*/  SHF.L.U32 R51, R51, 0x18, RZ ;  /* 0x0000001833337819 */ /* 0x000fe400000006ff */
[----:B------:R-:W-:-:S02]  /*3450*/  F2FP.SATFINITE.E4M3.F32.PACK_AB_MERGE_C R91, RZ, R91, RZ ;  /* 0x0000005bff5b723e */ /* 0x000fc400048070ff */
[----:B------:R-:W-:Y:S02]  /*3460*/  PRMT R101, R101, 0x7104, RZ ;  /* 0x0000710465657816 */ /* 0x000fe400000000ff */
[----:B------:R-:W-:Y:S02]  /*3470*/  F2FP.SATFINITE.E4M3.F32.PACK_AB_MERGE_C R100, RZ, R100, RZ ;  /* 0x00000064ff64723e */ /* 0x000fe400048070ff */
[----:B------:R-:W-:Y:S02]  /*3480*/  F2FP.SATFINITE.E4M3.F32.PACK_AB_MERGE_C R53, RZ, R53, RZ ;  /* 0x00000035ff35723e */ /* 0x000fe400048070ff */
[----:B------:R-:W-:Y:S02]  /*3490*/  F2FP.SATFINITE.E4M3.F32.PACK_AB_MERGE_C R70, RZ, R70, RZ ;  /* 0x00000046ff46723e */ /* 0x000fe400048070ff */
[----:B------:R-:W-:Y:S02]  /*34a0*/  LOP3.LUT R3, R0, 0xff0000, R3, 0xf8, !PT ;  /* 0x00ff000000037812 */ /* 0x000fe400078ef803 */
[----:B------:R-:W-:-:S02]  /*34b0*/  LOP3.LUT R125, R84, R51, RZ, 0xfc, !PT ;  /* 0x00000033547d7212 */ /* 0x000fc400078efcff */
[----:B------:R-:W-:Y:S02]  /*34c0*/  F2FP.SATFINITE.E4M3.F32.PACK_AB_MERGE_C R90, RZ, R90, RZ ;  /* 0x0000005aff5a723e */ /* 0x000fe400048070ff */
[----:B------:R-:W-:Y:S02]  /*34d0*/  LOP3.LUT R91, R91, 0xffff, RZ, 0xc0, !PT ;  /* 0x0000ffff5b5b7812 */ /* 0x000fe400078ec0ff */
[----:B------:R-:W-:Y:S02]  /*34e0*/  LOP3.LUT R0, R2, 0x7f, RZ, 0xc0, !PT ;  /* 0x0000007f02007812 */ /* 0x000fe400078ec0ff */
[----:B------:R-:W-:Y:S02]  /*34f0*/  MOV R51, UR6 ;  /* 0x0000000600337c02 */ /* 0x000fe40008000f00 */
[----:B------:R-:W-:Y:S02]  /*3500*/  F2FP.SATFINITE.E4M3.F32.PACK_AB_MERGE_C R52, RZ, R52, RZ ;  /* 0x00000034ff34723e */ /* 0x000fe400048070ff */
[----:B------:R-:W-:Y:S01]  /*3510*/  F2FP.SATFINITE.E4M3.F32.PACK_AB_MERGE_C R50, RZ, R50, RZ ;  /* 0x00000032ff32723e */ /* 0x000fe200048070ff */
[----:B------:R-:W-:Y:S01]  /*3520*/  IMAD R51, R51, 0x300, R0 ;  /* 0x0000030033337824 */ /* 0x000fe200078e0200 */
[----:B------:R-:W-:-:S02]  /*3530*/  LOP3.LUT R57, R88, 0xff00, R101, 0xf8, !PT ;  /* 0x0000ff0058397812 */ /* 0x000fc400078ef865 */
[----:B------:R-:W-:Y:S02]  /*3540*/  SHF.L.U32 R100, R100, 0x10, RZ ;  /* 0x0000001064647819 */ /* 0x000fe400000006ff */
[----:B------:R-:W-:Y:S02]  /*3550*/  F2FP.SATFINITE.E4M3.F32.PACK_AB_MERGE_C R56, RZ, R56, RZ ;  /* 0x00000038ff38723e */ /* 0x000fe400048070ff */
[----:B------:R-:W-:Y:S02]  /*3560*/  LOP3.LUT R53, R53, 0xffff, RZ, 0xc0, !PT ;  /* 0x0000ffff35357812 */ /* 0x000fe400078ec0ff */
[----:B------:R-:W-:Y:S02]  /*3570*/  LOP3.LUT R89, R70, 0xff, RZ, 0xc0, !PT ;  /* 0x000000ff46597812 */ /* 0x000fe400078ec0ff */
[----:B------:R-:W-:Y:S02]  /*3580*/  SHF.L.U32 R70, R90, 0x8, RZ ;  /* 0x000000085a467819 */ /* 0x000fe400000006ff */
[----:B------:R-:W-:-:S02]  /*3590*/  F2FP.SATFINITE.E4M3.F32.PACK_AB_MERGE_C R63, RZ, R63, RZ ;  /* 0x0000003fff3f723e */ /* 0x000fc400048070ff */
[----:B------:R-:W-:Y:S02]  /*35a0*/  F2FP.SATFINITE.E4M3.F32.PACK_AB_MERGE_C R61, RZ, R61, RZ ;  /* 0x0000003dff3d723e */ /* 0x000fe400048070ff */
[----:B------:R-:W-:Y:S02]  /*35b0*/  SHF.L.U32 R91, R91, 0x18, RZ ;  /* 0x000000185b5b7819 */ /* 0x000fe400000006ff */
[----:B------:R-:W-:Y:S02]  /*35c0*/  LOP3.LUT R52, R52, 0xffff, RZ, 0xc0, !PT ;  /* 0x0000ffff34347812 */ /* 0x000fe400078ec0ff */
[----:B------:R-:W-:Y:S02]  /*35d0*/  LOP3.LUT R50, R50, 0xffff, RZ, 0xc0, !PT ;  /* 0x0000ffff32327812 */ /* 0x000fe400078ec0ff */
[----:B------:R-:W-:Y:S02]  /*35e0*/  F2FP.SATFINITE.E4M3.F32.PACK_AB_MERGE_C R59, RZ, R59, RZ ;  /* 0x0000003bff3b723e */ /* 0x000fe400048070ff */
[----:B------:R-:W-:-:S02]  /*35f0*/  LOP3.LUT R100, R57, 0xff0000, R100, 0xf8, !PT ;  /* 0x00ff000039647812 */ /* 0x000fc400078ef864 */
[----:B------:R-:W-:Y:S02]  /*3600*/  LOP3.LUT R56, R56, 0xffff, RZ, 0xc0, !PT ;  /* 0x0000ffff38387812 */ /* 0x000fe400078ec0ff */
[----:B------:R-:W-:Y:S02]  /*3610*/  SHF.L.U32 R53, R53, 0x18, RZ ;  /* 0x0000001835357819 */ /* 0x000fe400000006ff */
[----:B------:R-:W-:Y:S02]  /*3620*/  LOP3.LUT R70, R89, 0xffff, R70, 0xf8, !PT ;  /* 0x0000ffff59467812 */ /* 0x000fe400078ef846 */
[----:B------:R-:W-:Y:S02]  /*3630*/  SHF.L.U32 R63, R63, 0x10, RZ ;  /* 0x000000103f3f7819 */ /* 0x000fe400000006ff */
[----:B------:R-:W-:Y:S02]  /*3640*/  LOP3.LUT R61, R61, 0xffff, RZ, 0xc0, !PT ;  /* 0x0000ffff3d3d7812 */ /* 0x000fe400078ec0ff */
[----:B------:R-:W-:-:S02]  /*3650*/  LOP3.LUT R76, R78, R91, RZ, 0xfc, !PT ;  /* 0x0000005b4e4c7212 */ /* 0x000fc400078efcff */
[----:B------:R-:W-:Y:S02]  /*3660*/  SHF.L.U32 R52, R52, 0x18, RZ ;  /* 0x0000001834347819 */ /* 0x000fe400000006ff */
[----:B------:R-:W-:Y:S02]  /*3670*/  SHF.L.U32 R50, R50, 0x18, RZ ;  /* 0x0000001832327819 */ /* 0x000fe400000006ff */
[----:B------:R-:W-:Y:S02]  /*3680*/  LOP3.LUT R59, R59, 0xffff, RZ, 0xc0, !PT ;  /* 0x0000ffff3b3b7812 */ /* 0x000fe400078ec0ff */
[----:B------:R-:W-:Y:S02]  /*3690*/  SHF.L.U32 R56, R56, 0x18, RZ ;  /* 0x0000001838387819 */ /* 0x000fe400000006ff */
[----:B------:R-:W-:Y:S02]  /*36a0*/  LOP3.LUT R78, R100, R53, RZ, 0xfc, !PT ;  /* 0x00000035644e7212 */ /* 0x000fe400078efcff */
[----:B------:R-:W-:-:S02]  /*36b0*/  IADD3 R53, PT, PT, R51, 0x100, RZ ;  /* 0x0000010033357810 */ /* 0x000fc40007ffe0ff */
[----:B------:R-:W-:Y:S02]  /*36c0*/  IADD3 R57, PT, PT, R51, 0x180, RZ ;  /* 0x0000018033397810 */ /* 0x000fe40007ffe0ff */
[----:B------:R-:W-:Y:S02]  /*36d0*/  LOP3.LUT R70, R70, 0xff0000, R63, 0xf8, !PT ;  /* 0x00ff000046467812 */ /* 0x000fe400078ef83f */
[----:B------:R-:W-:Y:S02]  /*36e0*/  SHF.L.U32 R61, R61, 0x18, RZ ;  /* 0x000000183d3d7819 */ /* 0x000fe400000006ff */
[----:B------:R-:W-:Y:S01]  /*36f0*/  LOP3.LUT R84, R55, R52, RZ, 0xfc, !PT ;  /* 0x0000003437547212 */ /* 0x000fe200078efcff */
[----:B0-----:R-:W-:Y:S01]  /*3700*/  IMAD.WIDE.U32 R52, R53, 0x8, R64 ;  /* 0x0000000835347825 */ /* 0x001fe200078e0040 */
[----:B------:R-:W-:Y:S02]  /*3710*/  LOP3.LUT R88, R3, R50, RZ, 0xfc, !PT ;  /* 0x0000003203587212 */ /* 0x000fe400078efcff */
[----:B------:R-:W-:-:S02]  /*3720*/  IADD3 R67, PT, PT, R51, 0x200, RZ ;  /* 0x0000020033437810 */ /* 0x000fc40007ffe0ff */
[----:B------:R-:W-:Y:S02]  /*3730*/  SHF.L.U32 R68, R59, 0x18, RZ ;  /* 0x000000183b447819 */ /* 0x000fe400000006ff */
[----:B------:R-:W-:Y:S01]  /*3740*/  LOP3.LUT R86, R49, R56, RZ, 0xfc, !PT ;  /* 0x0000003831567212 */ /* 0x000fe200078efcff */
[--C-:B------:R-:W-:Y:S01]  /*3750*/  IMAD.WIDE.U32 R56, R57, 0x8, R64.reuse ;  /* 0x0000000839387825 */ /* 0x100fe200078e0040 */
[C---:B------:R-:W-:Y:S02]  /*3760*/  IADD3 R3, PT, PT, R51.reuse, 0x280, RZ ;  /* 0x0000028033037810 */ /* 0x040fe40007ffe0ff */
[----:B------:R-:W-:Y:S01]  /*3770*/  MOV R49, R76 ;  /* 0x0000004c00317202 */ /* 0x000fe20000000f00 */
[----:B------:R-:W-:Y:S01]  /*3780*/  IMAD.WIDE.U32 R50, R51, 0x8, R64 ;  /* 0x0000000833327825 */ /* 0x000fe200078e0040 */
[----:B------:R-:W-:Y:S02]  /*3790*/  MOV R59, R78 ;  /* 0x0000004e003b7202 */ /* 0x000fe40000000f00 */
[----:B------:R-:W-:Y:S01]  /*37a0*/  LOP3.LUT R62, R70, 0xff000000, R61, 0xf8, !PT ;  /* 0xff000000463e7812 */ /* 0x000fe200078ef83d */
[----:B------:R-:W-:Y:S01]  /*37b0*/  IMAD.WIDE.U32 R66, R67, 0x8, R64 ;  /* 0x0000000843427825 */ /* 0x000fe200078e0040 */
[----:B------:R-:W-:Y:S01]  /*37c0*/  MOV R55, R84 ;  /* 0x0000005400377202 */ /* 0x000fe20000000f00 */
[----:B------:R0:W-:Y:S01]  /*37d0*/  STG.E.64 desc[UR8][R50.64], R124 ;  /* 0x0000007c32007986 */ /* 0x0001e2000c101b08 */
[----:B------:R-:W-:Y:S01]  /*37e0*/  LOP3.LUT R60, R75, 0xff000000, R68, 0xf8, !PT ;  /* 0xff0000004b3c7812 */ /* 0x000fe200078ef844 */
[----:B------:R-:W-:Y:S01]  /*37f0*/  IMAD.WIDE.U32 R64, R3, 0x8, R64 ;  /* 0x0000000803407825 */ /* 0x000fe200078e0040 */
        /* <DEDUP_REMOVED lines=8> */
.L_x_11614:
[----:B------:R-:W-:Y:S01]  /*3880*/  ISETP.NE.AND P0, PT, RZ, UR12, PT ;  /* 0x0000000cff007c0c */ /* 0x000fe2000bf05270 */
[----:B0----5:R-:W-:Y:S02]  /*3890*/  HADD2.F32 R48, -RZ, R80.H1_H1 ;  /* 0x30000050ff307230 */ /* 0x021fe40000004100 */
[----:B------:R-:W-:Y:S01]  /*38a0*/  FADD R77, R77, -UR5 ;  /* 0x800000054d4d7e21 */ /* 0x000fe20008000000 */
[----:B------:R-:W-:Y:S02]  /*38b0*/  HADD2.F32 R98, -RZ, R81.H0_H0 ;  /* 0x20000051ff627230 */ /* 0x000fe40000004100 */
[----:B------:R-:W-:Y:S01]  /*38c0*/  FADD R75, R75, -UR5 ;  /* 0x800000054b4b7e21 */ /* 0x000fe20008000000 */
[----:B------:R-:W-:Y:S01]  /*38d0*/  FADD R3, R3, -UR5 ;  /* 0x8000000503037e21 */ /* 0x000fe20008000000 */
[----:B------:R-:W-:Y:S02]  /*38e0*/  HADD2.F32 R50, -RZ, R24.H1_H1 ;  /* 0x30000018ff327230 */ /* 0x000fe40000004100 */
[----:B------:R-:W-:Y:S01]  /*38f0*/  FMUL R77, R77, UR4 ;  /* 0x000000044d4d7c20 */ /* 0x000fe20008400000 */
[----:B------:R-:W-:-:S02]  /*3900*/  HADD2.F32 R100, -RZ, R25.H0_H0 ;  /* 0x20000019ff647230 */ /* 0x000fc40000004100 */
[----:B------:R-:W-:Y:S01]  /*3910*/  FMUL R75, R75, UR4 ;  /* 0x000000044b4b7c20 */ /* 0x000fe20008400000 */
[----:B------:R-:W-:Y:S01]  /*3920*/  FMUL R0, R3, UR4 ;  /* 0x0000000403007c20 */ /* 0x000fe20008400000 */
[----:B------:R-:W-:Y:S02]  /*3930*/  HADD2.F32 R49, -RZ, R80.H0_H0 ;  /* 0x20000050ff317230 */ /* 0x000fe40000004100 */
[----:B------:R-:W-:Y:S01]  /*3940*/  FADD R79, R79, -UR5 ;  /* 0x800000054f4f7e21 */ /* 0x000fe20008000000 */
[----:B------:R-:W-:Y:S01]  /*3950*/  @P0 FADD R48, R48, 1 ;  /* 0x3f80000030300421 */ /* 0x000fe20000000000 */
[----:B------:R-:W-:Y:S01]  /*3960*/  @P0 FADD R98, R98, 1 ;  /* 0x3f80000062620421 */ /* 0x000fe20000000000 */
[----:B------:R-:W-:Y:S02]  /*3970*/  HADD2.F32 R104, -RZ, R82.H1_H1 ;  /* 0x30000052ff687230 */ /* 0x000fe40000004100 */
[----:B------:R-:W-:Y:S01]  /*3980*/  FADD R69, R69, -UR5 ;  /* 0x8000000545457e21 */ /* 0x000fe20008000000 */
[----:B------:R-:W-:Y:S01]  /*3990*/  FFMA R3, R77, R48, R50 ;  /* 0x000000304d037223 */ /* 0x000fe20000000032 */
[----:B------:R-:W-:Y:S01]  /*39a0*/  FFMA R48, R75, R98, R100 ;  /* 0x000000624b307223 */ /* 0x000fe20000000064 */
[----:B------:R-:W-:-:S02]  /*39b0*/  HADD2.F32 R50, -RZ, R81.H1_H1 ;  /* 0x30000051ff327230 */ /* 0x000fc40000004100 */
[----:B------:R-:W-:Y:S01]  /*39c0*/  FADD R87, R87, -UR5 ;  /* 0x8000000557577e21 */ /* 0x000fe20008000000 */
[----:B------:R-:W-:Y:S02]  /*39d0*/  HADD2.F32 R100, -RZ, R82.H0_H0 ;  /* 0x20000052ff647230 */ /* 0x000fe40000004100 */
[----:B------:R-:W-:Y:S01]  /*39e0*/  @P0 FADD R49, R49, 1 ;  /* 0x3f80000031310421 */ /* 0x000fe20000000000 */
[----:B------:R-:W-:Y:S02]  /*39f0*/  HADD2.F32 R51, -RZ, R24.H0_H0 ;  /* 0x20000018ff337230 */ /* 0x000fe40000004100 */
[----:B------:R-:W-:Y:S01]  /*3a00*/  FMUL R79, R79, UR4 ;  /* 0x000000044f4f7c20 */ /* 0x000fe20008400000 */
[----:B------:R-:W-:Y:S02]  /*3a10*/  HADD2.F32 R98, -RZ, R25.H1_H1 ;  /* 0x30000019ff627230 */ /* 0x000fe40000004100 */
[----:B------:R-:W-:Y:S01]  /*3a20*/  @P0 FADD R50, R50, 1 ;  /* 0x3f80000032320421 */ /* 0x000fe20000000000 */
[----:B------:R-:W-:-:S02]  /*3a30*/  HADD2.F32 R102, -RZ, R26.H0_H0 ;  /* 0x2000001aff667230 */ /* 0x000fc40000004100 */
[----:B------:R-:W-:Y:S01]  /*3a40*/  FMUL R69, R69, UR4 ;  /* 0x0000000445457c20 */ /* 0x000fe20008400000 */
[----:B------:R-:W-:Y:S02]  /*3a50*/  HADD2.F32 R106, -RZ, R26.H1_H1 ;  /* 0x3000001aff6a7230 */ /* 0x000fe40000004100 */
[----:B------:R-:W-:Y:S01]  /*3a60*/  FMUL R87, R87, UR4 ;  /* 0x0000000457577c20 */ /* 0x000fe20008400000 */
[----:B------:R-:W-:Y:S01]  /*3a70*/  @P0 FADD R100, R100, 1 ;  /* 0x3f80000064640421 */ /* 0x000fe20000000000 */
[----:B------:R-:W-:Y:S01]  /*3a80*/  @P0 FADD R104, R104, 1 ;  /* 0x3f80000068680421 */ /* 0x000fe20000000000 */
[----:B------:R-:W-:Y:S01]  /*3a90*/  FFMA R0, R0, R49, R51 ;  /* 0x0000003100007223 */ /* 0x000fe20000000033 */
        /* <DEDUP_REMOVED lines=40> */
[--C-:B------:R-:W-:Y:S02]  /*3d20*/  HADD2.F32 R104, -RZ, R46.reuse.H0_H0 ;  /* 0x2000002eff687230 */ /* 0x100fe40000004100 */
[----:B------:R-:W-:Y:S01]  /*3d30*/  FADD R99, R99, -UR5 ;  /* 0x8000000563637e21 */ /* 0x000fe20008000000 */
[----:B------:R-:W-:-:S02]  /*3d40*/  HADD2.F32 R108, -RZ, R46.H1_H1 ;  /* 0x3000002eff6c7230 */ /* 0x000fc40000004100 */
[----:B------:R-:W-:Y:S01]  /*3d50*/  FADD R101, R101, -UR5 ;  /* 0x8000000565657e21 */ /* 0x000fe20008000000 */
[----:B------:R-:W-:Y:S02]  /*3d60*/  HADD2.F32 R112, -RZ, R47.H0_H0 ;  /* 0x2000002fff707230 */ /* 0x000fe40000004100 */
[----:B------:R-:W-:Y:S01]  /*3d70*/  FMUL R95, R95, UR4 ;  /* 0x000000045f5f7c20 */ /* 0x000fe20008400000 */
[--C-:B------:R-:W-:Y:S02]  /*3d80*/  HADD2.F32 R106, -RZ, R22.reuse.H0_H0 ;  /* 0x20000016ff6a7230 */ /* 0x100fe40000004100 */
[----:B------:R-:W-:Y:S01]  /*3d90*/  FMUL R99, R99, UR4 ;  /* 0x0000000463637c20 */ /* 0x000fe20008400000 */
[----:B------:R-:W-:Y:S02]  /*3da0*/  HADD2.F32 R110, -RZ, R22.H1_H1 ;  /* 0x30000016ff6e7230 */ /* 0x000fe40000004100 */
[----:B------:R-:W-:Y:S01]  /*3db0*/  @P0 FADD R104, R104, 1 ;  /* 0x3f80000068680421 */ /* 0x000fe20000000000 */
        /* <DEDUP_REMOVED lines=15> */
[--C-:B------:R-:W-:Y:S02]  /*3eb0*/  HADD2.F32 R114, -RZ, R16.reuse.H0_H0 ;  /* 0x20000010ff727230 */ /* 0x100fe40000004100 */
        /* <DEDUP_REMOVED lines=53> */
[--C-:B------:R-:W-:Y:S02]  /*4210*/  HADD2.F32 R124, -RZ, R37.reuse.H0_H0 ;  /* 0x20000025ff7c7230 */ /* 0x100fe40000004100 */
[----:B------:R-:W-:Y:S01]  /*4220*/  FADD R119, R119, -UR5 ;  /* 0x8000000577777e21 */ /* 0x000fe20008000000 */
[----:B------:R-:W-:Y:S01]  /*4230*/  FMUL R121, R121, UR4 ;  /* 0x0000000479797c20 */ /* 0x000fe20008400000 */
[----:B------:R-:W-:Y:S01]  /*4240*/  @P0 FADD R120, R120, 1 ;  /* 0x3f80000078780421 */ /* 0x000fe20000000000 */
[----:B------:R-:W-:Y:S01]  /*4250*/  FADD R93, R58, -UR5 ;  /* 0x800000053a5d7e21 */ /* 0x000fe20008000000 */
[----:B------:R-:W-:-:S02]  /*4260*/  HADD2.F32 R58, -RZ, R37.H1_H1 ;  /* 0x30000025ff3a7230 */ /* 0x000fc40000004100 */
[----:B------:R-:W-:Y:S01]  /*4270*/  FADD R123, R123, -UR5 ;  /* 0x800000057b7b7e21 */ /* 0x000fe20008000000 */
[----:B------:R-:W-:Y:S02]  /*4280*/  HADD2.F32 R95, -RZ, R38.H1_H1 ;  /* 0x30000026ff5f7230 */ /* 0x000fe40000004100 */
[----:B------:R-:W-:Y:S01]  /*4290*/  FFMA R116, R55, R116, R118 ;  /* 0x0000007437747223 */ /* 0x000fe20000000076 */
[--C-:B------:R-:W-:Y:S02]  /*42a0*/  HADD2.F32 R91, -RZ, R13.reuse.H0_H0 ;  /* 0x2000000dff5b7230 */ /* 0x100fe40000004100 */
[----:B------:R-:W-:Y:S01]  /*42b0*/  FMUL R119, R119, UR4 ;  /* 0x0000000477777c20 */ /* 0x000fe20008400000 */
[----:B------:R-:W-:Y:S01]  /*42c0*/  @P0 FADD R124, R124, 1 ;  /* 0x3f8000007c7c0421 */ /* 0x000fe20000000000 */
[----:B------:R-:W-:Y:S01]  /*42d0*/  FFMA R55, R121, R120, R122 ;  /* 0x0000007879377223 */ /* 0x000fe2000000007a */
[----:B------:R-:W-:Y:S01]  /*42e0*/  FADD R57, R57, -UR5 ;  /* 0x8000000539397e21 */ /* 0x000fe20008000000 */
[----:B------:R-:W-:-:S02]  /*42f0*/  HADD2.F32 R120, -RZ, R13.H1_H1 ;  /* 0x3000000dff787230 */ /* 0x000fc40000004100 */
[----:B------:R-:W-:Y:S01]  /*4300*/  FMUL R123, R123, UR4 ;  /* 0x000000047b7b7c20 */ /* 0x000fe20008400000 */
[----:B------:R-:W-:Y:S02]  /*4310*/  HADD2.F32 R97, -RZ, R14.H1_H1 ;  /* 0x3000000eff617230 */ /* 0x000fe40000004100 */
[----:B------:R-:W-:Y:S01]  /*4320*/  @P0 FADD R58, R58, 1 ;  /* 0x3f8000003a3a0421 */ /* 0x000fe20000000000 */
[----:B------:R-:W-:Y:S01]  /*4330*/  FMUL R93, R93, UR4 ;  /* 0x000000045d5d7c20 */ /* 0x000fe20008400000 */
[----:B------:R-:W-:Y:S01]  /*4340*/  @P0 FADD R95, R95, 1 ;  /* 0x3f8000005f5f0421 */ /* 0x000fe20000000000 */
[----:B------:R-:W-:Y:S01]  /*4350*/  FFMA R118, R119, R124, R91 ;  /* 0x0000007c77767223 */ /* 0x000fe2000000005b */
[----:B------:R-:W-:Y:S01]  /*4360*/  FMUL R91, R57, UR4 ;  /* 0x00000004395b7c20 */ /* 0x000fe20008400000 */
[----:B------:R-:W-:Y:S02]  /*4370*/  HADD2.F32 R122, -RZ, R38.H0_H0 ;  /* 0x20000026ff7a7230 */ /* 0x000fe40000004100 */
[----:B------:R-:W-:Y:S01]  /*4380*/  FFMA R57, R123, R58, R120 ;  /* 0x0000003a7b397223 */ /* 0x000fe20000000078 */
[----:B------:R-:W-:Y:S01]  /*4390*/  FADD R99, R59, -UR5 ;  /* 0x800000053b637e21 */ /* 0x000fe20008000000 */
[----:B------:R-:W-:Y:S01]  /*43a0*/  FFMA R58, R93, R95, R97 ;  /* 0x0000005f5d3a7223 */ /* 0x000fe20000000061 */
[----:B------:R-:W-:-:S02]  /*43b0*/  HADD2.F32 R59, -RZ, R39.H0_H0 ;  /* 0x20000027ff3b7230 */ /* 0x000fc40000004100 */
[----:B------:R-:W-:Y:S01]  /*43c0*/  FADD R52, R52, -UR5 ;  /* 0x8000000534347e21 */ /* 0x000fe20008000000 */
[----:B------:R-:W-:Y:S02]  /*43d0*/  HADD2.F32 R95, -RZ, R39.H1_H1 ;  /* 0x30000027ff5f7230 */ /* 0x000fe40000004100 */
[----:B------:R-:W-:Y:S01]  /*43e0*/  FADD R54, R54, -UR5 ;  /* 0x8000000536367e21 */ /* 0x000fe20008000000 */
[----:B------:R-:W-:Y:S02]  /*43f0*/  HADD2.F32 R124, -RZ, R14.H0_H0 ;  /* 0x2000000eff7c7230 */ /* 0x000fe40000004100 */
[----:B------:R-:W-:Y:S01]  /*4400*/  @P0 FADD R122, R122, 1 ;  /* 0x3f8000007a7a0421 */ /* 0x000fe20000000000 */
[--C-:B------:R-:W-:Y:S02]  /*4410*/  HADD2.F32 R93, -RZ, R15.reuse.H0_H0 ;  /* 0x2000000fff5d7230 */ /* 0x100fe40000004100 */
[----:B------:R-:W-:Y:S01]  /*4420*/  FMUL R52, R52, UR4 ;  /* 0x0000000434347c20 */ /* 0x000fe20008400000 */
[----:B------:R-:W-:-:S02]  /*4430*/  HADD2.F32 R97, -RZ, R15.H1_H1 ;  /* 0x3000000fff617230 */ /* 0x000fc40000004100 */
[----:B------:R-:W-:Y:S01]  /*4440*/  @P0 FADD R59, R59, 1 ;  /* 0x3f8000003b3b0421 */ /* 0x000fe20000000000 */
[----:B------:R-:W-:Y:S02]  /*4450*/  HADD2.F32 R120, -RZ, R32.H0_H0 ;  /* 0x20000020ff787230 */ /* 0x000fe40000004100 */
[----:B------:R-:W-:Y:S01]  /*4460*/  FMUL R54, R54, UR4 ;  /* 0x0000000436367c20 */ /* 0x000fe20008400000 */
[----:B------:R-:W-:Y:S01]  /*4470*/  @P0 FADD R95, R95, 1 ;  /* 0x3f8000005f5f0421 */ /* 0x000fe20000000000 */
[----:B------:R-:W-:Y:S01]  /*4480*/  FFMA R91, R91, R122, R124 ;  /* 0x0000007a5b5b7223 */ /* 0x000fe2000000007c */
[----:B------:R-:W-:Y:S02]  /*4490*/  HADD2.F32 R122, -RZ, R8.H0_H0 ;  /* 0x20000008ff7a7230 */ /* 0x000fe40000004100 */
[----:B------:R-:W-:Y:S01]  /*44a0*/  FFMA R59, R52, R59, R93 ;  /* 0x0000003b343b7223 */ /* 0x000fe2000000005d */
[----:B------:R-:W-:Y:S01]  /*44b0*/  FMUL R99, R99, UR4 ;  /* 0x0000000463637c20 */ /* 0x000fe20008400000 */
[----:B------:R-:W-:Y:S01]  /*44c0*/  @P0 FADD R120, R120, 1 ;  /* 0x3f80000078780421 */ /* 0x000fe20000000000 */
[----:B------:R-:W-:Y:S01]  /*44d0*/  FFMA R52, R54, R95, R97 ;  /* 0x0000005f36347223 */ /* 0x000fe20000000061 */
[----:B------:R-:W-:-:S02]  /*44e0*/  HADD2.F32 R93, -RZ, R32.H1_H1 ;  /* 0x30000020ff5d7230 */ /* 0x000fc40000004100 */
[----:B------:R-:W-:Y:S01]  /*44f0*/  FADD R60, R60, -UR5 ;  /* 0x800000053c3c7e21 */ /* 0x000fe20008000000 */
[--C-:B------:R-:W-:Y:S02]  /*4500*/  HADD2.F32 R97, -RZ, R33.reuse.H0_H0 ;  /* 0x20000021ff617230 */ /* 0x100fe40000004100 */
[----:B------:R-:W-:Y:S01]  /*4510*/  FADD R56, R56, -UR5 ;  /* 0x8000000538387e21 */ /* 0x000fe20008000000 */
[----:B------:R-:W-:Y:S02]  /*4520*/  HADD2.F32 R101, -RZ, R33.H1_H1 ;  /* 0x30000021ff657230 */ /* 0x000fe40000004100 */
[----:B------:R-:W-:Y:S01]  /*4530*/  FADD R68, R68, -UR5 ;  /* 0x8000000544447e21 */ /* 0x000fe20008000000 */
[----:B------:R-:W-:Y:S01]  /*4540*/  FFMA R54, R99, R120, R122 ;  /* 0x0000007863367223 */ /* 0x000fe2000000007a */
        /* <DEDUP_REMOVED lines=11> */
[----:B------:R-:W-:Y:S02]  /*4600*/  HADD2.F32 R60, -RZ, R34.H0_H0 ;  /* 0x20000022ff3c7230 */ /* 0x000fe40000004100 */
[----:B------:R-:W-:Y:S01]  /*4610*/  FFMA R56, R68, R101, R103 ;  /* 0x0000006544387223 */ /* 0x000fe20000000067 */
[----:B------:R-:W-:Y:S01]  /*4620*/  FADD R61, R61, -UR5 ;  /* 0x800000053d3d7e21 */ /* 0x000fe20008000000 */
[----:B------:R-:W-:-:S02]  /*4630*/  HADD2.F32 R103, -RZ, R35.H0_H0 ;  /* 0x20000023ff677230 */ /* 0x000fc40000004100 */
[----:B------:R-:W-:Y:S01]  /*4640*/  FADD R68, R62, -UR5 ;  /* 0x800000053e447e21 */ /* 0x000fe20008000000 */
[----:B------:R-:W-:Y:S02]  /*4650*/  HADD2.F32 R62, -RZ, R10.H0_H0 ;  /* 0x2000000aff3e7230 */ /* 0x000fe40000004100 */
[----:B------:R-:W-:Y:S01]  /*4660*/  FADD R70, R70, -UR5 ;  /* 0x8000000546467e21 */ /* 0x000fe20008000000 */
[----:B------:R-:W-:Y:S02]  /*4670*/  HADD2.F32 R99, -RZ, R34.H1_H1 ;  /* 0x30000022ff637230 */ /* 0x000fe40000004100 */
[----:B------:R-:W-:Y:S01]  /*4680*/  FMUL R61, R61, UR4 ;  /* 0x000000043d3d7c20 */ /* 0x000fe20008400000 */
        /* <DEDUP_REMOVED lines=8> */
[----:B------:R-:W-:Y:S01]  /*4710*/  FADD R62, R63, -UR5 ;  /* 0x800000053f3e7e21 */ /* 0x000fe20008000000 */
[----:B------:R-:W-:Y:S01]  /*4720*/  FFMA R61, R68, R103, R105 ;  /* 0x00000067443d7223 */ /* 0x000fe20000000069 */
[----:B------:R-:W-:Y:S02]  /*4730*/  HADD2.F32 R63, -RZ, R35.H1_H1 ;  /* 0x30000023ff3f7230 */ /* 0x000fe40000004100 */
[----:B------:R-:W-:Y:S01]  /*4740*/  FADD R90, R90, -UR5 ;  /* 0x800000055a5a7e21 */ /* 0x000fe20008000000 */
[--C-:B------:R-:W-:Y:S02]  /*4750*/  HADD2.F32 R105, -RZ, R28.reuse.H1_H1 ;  /* 0x3000001cff697230 */ /* 0x100fe40000004100 */
[----:B------:R-:W-:Y:S01]  /*4760*/  FFMA R60, R70, R99, R101 ;  /* 0x00000063463c7223 */ /* 0x000fe20000000065 */
[----:B------:R-:W-:Y:S01]  /*4770*/  FADD R92, R92, -UR5 ;  /* 0x800000055c5c7e21 */ /* 0x000fe20008000000 */
[----:B------:R-:W-:-:S02]  /*4780*/  HADD2.F32 R101, -RZ, R28.H0_H0 ;  /* 0x2000001cff657230 */ /* 0x000fc40000004100 */
[----:B------:R-:W-:Y:S01]  /*4790*/  FMUL R90, R90, UR4 ;  /* 0x000000045a5a7c20 */ /* 0x000fe20008400000 */
[----:B------:R-:W-:Y:S02]  /*47a0*/  HADD2.F32 R99, -RZ, R11.H1_H1 ;  /* 0x3000000bff637230 */ /* 0x000fe40000004100 */
[----:B------:R-:W-:Y:S01]  /*47b0*/  @P0 FADD R63, R63, 1 ;  /* 0x3f8000003f3f0421 */ /* 0x000fe20000000000 */
[--C-:B------:R-:W-:Y:S02]  /*47c0*/  HADD2.F32 R107, -RZ, R4.reuse.H1_H1 ;  /* 0x30000004ff6b7230 */ /* 0x100fe40000004100 */
[----:B------:R-:W-:Y:S01]  /*47d0*/  FMUL R92, R92, UR4 ;  /* 0x000000045c5c7c20 */ /* 0x000fe20008400000 */
[----:B------:R-:W-:Y:S01]  /*47e0*/  @P0 FADD R105, R105, 1 ;  /* 0x3f80000069690421 */ /* 0x000fe20000000000 */
[----:B------:R-:W-:Y:S02]  /*47f0*/  HADD2.F32 R103, -RZ, R4.H0_H0 ;  /* 0x20000004ff677230 */ /* 0x000fe40000004100 */
        /* <DEDUP_REMOVED lines=36> */
[----:B------:R-:W-:Y:S01]  /*4a40*/  FFMA R70, R96, R67, R101 ;  /* 0x0000004360467223 */ /* 0x000fe20000000065 */
[----:B------:R-:W-:Y:S02]  /*4a50*/  HADD2.F32 R109, -RZ, R7.H1_H1 ;  /* 0x30000007ff6d7230 */ /* 0x000fe40000004100 */
[----:B------:R-:W-:Y:S01]  /*4a60*/  FFMA R67, R66, R103, R105 ;  /* 0x0000006742437223 */ /* 0x000fe20000000069 */
[----:B------:R-:W-:Y:S01]  /*4a70*/  @P0 FADD R107, R107, 1 ;  /* 0x3f8000006b6b0421 */ /* 0x000fe20000000000 */
[----:B------:R-:W-:Y:S01]  /*4a80*/  FMUL R103, R50, UR7 ;  /* 0x0000000732677c20 */ /* 0x000fe20008400000 */
[----:B------:R-:W-:Y:S01]  /*4a90*/  ISETP.NE.AND P0, PT, RZ, UR14, PT ;  /* 0x0000000eff007c0c */ /* 0x000fe2000bf05270 */
        /* <DEDUP_REMOVED lines=9> */
[----:B------:R-:W-:Y:S01]  /*4b30*/  LOP3.LUT R125, R125, 0xffffff00, RZ, 0xc0, !PT ;  /* 0xffffff007d7d7812 */ /* 0x000fe200078ec0ff */
[----:B------:R-:W-:Y:S01]  /*4b40*/  FMUL R0, R87, UR7 ;  /* 0x0000000757007c20 */ /* 0x000fe20008400000 */
[----:B------:R-:W-:Y:S01]  /*4b50*/  F2FP.SATFINITE.E4M3.F32.PACK_AB_MERGE_C R94, RZ, R92, RZ ;  /* 0x0000005cff5e723e */ /* 0x000fe200048070ff */
[----:B------:R-:W-:Y:S01]  /*4b60*/  @P0 FMUL R3, R3, UR7 ;  /* 0x0000000703030c20 */ /* 0x000fe20008400000 */
[----:B------:R-:W-:Y:S01]  /*4b70*/  FMNMX3 R50, R90, |R50|, |R49|, !PT ;  /* 0x400000325a327276 */ /* 0x000fe20007800431 */
[----:B------:R-:W-:Y:S01]  /*4b80*/  @P0 FMUL R51, R51, UR7 ;  /* 0x0000000733330c20 */ /* 0x000fe20008400000 */
[----:B------:R-:W-:Y:S01]  /*4b90*/  FSEL R92, R48, R103, !P0 ;  /* 0x00000067305c7208 */ /* 0x000fe20004000000 */
[----:B------:R-:W-:Y:S01]  /*4ba0*/  @P0 FMUL R49, R49, UR7 ;  /* 0x0000000731310c20 */ /* 0x000fe20008400000 */
[----:B------:R-:W-:-:S02]  /*4bb0*/  LOP3.LUT R48, R76, 0xffffff00, RZ, 0xc0, !PT ;  /* 0xffffff004c307812 */ /* 0x000fc400078ec0ff */
[----:B------:R-:W-:Y:S01]  /*4bc0*/  LOP3.LUT R90, R125, 0xffff, R94, 0xf8, !PT ;  /* 0x0000ffff7d5a7812 */ /* 0x000fe200078ef85e */
[----:B------:R-:W-:Y:S01]  /*4bd0*/  FMUL R94, R91, UR7 ;  /* 0x000000075b5e7c20 */ /* 0x000fe20008400000 */
[----:B------:R-:W-:Y:S02]  /*4be0*/  FSEL R76, R98, R101, !P0 ;  /* 0x00000065624c7208 */ /* 0x000fe40004000000 */
[----:B------:R-:W-:Y:S01]  /*4bf0*/  FMNMX3 R98, R50, |R98|, |R69|, !PT ;  /* 0x4000006232627276 */ /* 0x000fe20007800445 */
[----:B------:R-:W-:Y:S01]  /*4c00*/  @P0 FMUL R69, R69, UR7 ;  /* 0x0000000745450c20 */ /* 0x000fe20008400000 */
[----:B------:R-:W-:Y:S01]  /*4c10*/  LOP3.LUT R50, R78, 0xffffff00, RZ, 0xc0, !PT ;  /* 0xffffff004e327812 */ /* 0x000fe200078ec0ff */
[----:B------:R-:W-:Y:S01]  /*4c20*/  FMUL R78, R97, UR7 ;  /* 0x00000007614e7c20 */ /* 0x000fe20008400000 */
[----:B------:R-:W-:Y:S02]  /*4c30*/  FSEL R0, R87, R0, !P0 ;  /* 0x0000000057007208 */ /* 0x000fe40004000000 */
[----:B------:R-:W-:-:S02]  /*4c40*/  FSEL R94, R91, R94, !P0 ;  /* 0x0000005e5b5e7208 */ /* 0x000fc40004000000 */
[----:B------:R-:W-:Y:S02]  /*4c50*/  F2FP.SATFINITE.E4M3.F32.PACK_AB_MERGE_C R101, RZ, R0, RZ ;  /* 0x00000000ff65723e */ /* 0x000fe400048070ff */
[----:B------:R-:W-:Y:S02]  /*4c60*/  FSEL R78, R97, R78, !P0 ;  /* 0x0000004e614e7208 */ /* 0x000fe40004000000 */
[----:B------:R-:W-:Y:S02]  /*4c70*/  LOP3.LUT R84, R84, 0xffffff00, RZ, 0xc0, !PT ;  /* 0xffffff0054547812 */ /* 0x000fe400078ec0ff */
[----:B------:R-:W-:Y:S01]  /*4c80*/  F2FP.SATFINITE.E4M3.F32.PACK_AB_MERGE_C R103, RZ, R94, RZ ;  /* 0x0000005eff67723e */ /* 0x000fe200048070ff */
[----:B------:R-:W-:Y:S01]  /*4c90*/  FMUL R94, R65, UR7 ;  /* 0x00000007415e7c20 */ /* 0x000fe20008400000 */
[----:B------:R-:W-:Y:S02]  /*4ca0*/  LOP3.LUT R50, R50, 0xffff, R101, 0xf8, !PT ;  /* 0x0000ffff32327812 */ /* 0x000fe400078ef865 */
[----:B------:R-:W-:-:S02]  /*4cb0*/  LOP3.LUT R86, R86, 0xffffff00, RZ, 0xc0, !PT ;  /* 0xffffff0056567812 */ /* 0x000fc400078ec0ff */
[----:B------:R-:W-:Y:S02]  /*4cc0*/  F2FP.SATFINITE.E4M3.F32.PACK_AB_MERGE_C R101, RZ, R78, RZ ;  /* 0x0000004eff65723e */ /* 0x000fe400048070ff */
[----:B------:R-:W-:Y:S02]  /*4cd0*/  F2FP.SATFINITE.E4M3.F32.PACK_AB_MERGE_C R78, RZ, R74, RZ ;  /* 0x0000004aff4e723e */ /* 0x000fe400048070ff */
[----:B------:R-:W-:Y:S02]  /*4ce0*/  LOP3.LUT R0, R84, 0xffff, R103, 0xf8, !PT ;  /* 0x0000ffff54007812 */ /* 0x000fe400078ef867 */
[----:B------:R-:W-:Y:S02]  /*4cf0*/  F2FP.SATFINITE.E4M3.F32.PACK_AB_MERGE_C R84, RZ, R3, RZ ;  /* 0x00000003ff54723e */ /* 0x000fe400048070ff */
[----:B------:R-:W-:Y:S01]  /*4d00*/  FMNMX3 R98, R98, |R75|, |R100|, !PT ;  /* 0x4000004b62627276 */ /* 0x000fe20007800464 */
[----:B------:R-:W-:Y:S01]  /*4d10*/  @P0 FMUL R100, R100, UR7 ;  /* 0x0000000764640c20 */ /* 0x000fe20008400000 */
[----:B------:R-:W-:Y:S01]  /*4d20*/  LOP3.LUT R74, R86, 0xffff, R101, 0xf8, !PT ;  /* 0x0000ffff564a7812 */ /* 0x000fe200078ef865 */
[----:B------:R-:W-:Y:S01]  /*4d30*/  FMUL R86, R95, UR7 ;  /* 0x000000075f567c20 */ /* 0x000fe20008400000 */
[----:B------:R-:W-:Y:S01]  /*4d40*/  LOP3.LUT R101, R78, 0xff, RZ, 0xc0, !PT ;  /* 0x000000ff4e657812 */ /* 0x000fe200078ec0ff */
[----:B------:R-:W-:Y:S01]  /*4d50*/  FMUL R78, R75, UR7 ;  /* 0x000000074b4e7c20 */ /* 0x000fe20008400000 */
[----:B------:R-:W-:-:S02]  /*4d60*/  SHF.L.U32 R84, R84, 0x8, RZ ;  /* 0x0000000854547819 */ /* 0x000fc400000006ff */
[----:B------:R-:W-:Y:S01]  /*4d70*/  FMNMX3 R98, R98, |R102|, |R71|, !PT ;  /* 0x4000006662627276 */ /* 0x000fe20007800447 */
[----:B------:R-:W-:Y:S01]  /*4d80*/  @P0 FMUL R71, R71, UR7 ;  /* 0x0000000747470c20 */ /* 0x000fe20008400000 */
[----:B------:R-:W-:Y:S02]  /*4d90*/  F2FP.SATFINITE.E4M3.F32.PACK_AB_MERGE_C R92, RZ, R92, RZ ;  /* 0x0000005cff5c723e */ /* 0x000fe400048070ff */
[----:B------:R-:W-:Y:S02]  /*4da0*/  F2FP.SATFINITE.E4M3.F32.PACK_AB_MERGE_C R51, RZ, R51, RZ ;  /* 0x00000033ff33723e */ /* 0x000fe400048070ff */
[----:B------:R-:W-:Y:S02]  /*4db0*/  FSEL R94, R65, R94, !P0 ;  /* 0x0000005e415e7208 */ /* 0x000fe40004000000 */
[----:B------:R-:W-:Y:S02]  /*4dc0*/  F2FP.SATFINITE.E4M3.F32.PACK_AB_MERGE_C R49, RZ, R49, RZ ;  /* 0x00000031ff31723e */ /* 0x000fe400048070ff */
[----:B------:R-:W-:-:S02]  /*4dd0*/  LOP3.LUT R84, R101, 0xffff, R84, 0xf8, !PT ;  /* 0x0000ffff65547812 */ /* 0x000fc400078ef854 */
[----:B------:R-:W-:Y:S02]  /*4de0*/  FSEL R78, R75, R78, !P0 ;  /* 0x0000004e4b4e7208 */ /* 0x000fe40004000000 */
[----:B------:R-:W-:Y:S01]  /*4df0*/  FMNMX3 R98, R98, |R104|, |R77|, !PT ;  /* 0x4000006862627276 */ /* 0x000fe2000780044d */
[----:B------:R-:W-:Y:S01]  /*4e00*/  @P0 FMUL R77, R77, UR7 ;  /* 0x000000074d4d0c20 */ /* 0x000fe20008400000 */
[----:B------:R-:W-:Y:S02]  /*4e10*/  SHF.L.U32 R101, R92, 0x10, RZ ;  /* 0x000000105c657819 */ /* 0x000fe400000006ff */
[----:B------:R-:W-:Y:S02]  /*4e20*/  LOP3.LUT R75, R51, 0xffff, RZ, 0xc0, !PT ;  /* 0x0000ffff334b7812 */ /* 0x000fe400078ec0ff */
[----:B------:R-:W-:Y:S02]  /*4e30*/  LOP3.LUT R88, R88, 0xffffff00, RZ, 0xc0, !PT ;  /* 0xffffff0058587812 */ /* 0x000fe400078ec0ff */
[----:B------:R-:W-:-:S02]  /*4e40*/  F2FP.SATFINITE.E4M3.F32.PACK_AB_MERGE_C R103, RZ, R94, RZ ;  /* 0x0000005eff67723e */ /* 0x000fc400048070ff */
[----:B------:R-:W-:Y:S02]  /*4e50*/  LOP3.LUT R90, R90, 0xff, RZ, 0xc0, !PT ;  /* 0x000000ff5a5a7812 */ /* 0x000fe400078ec0ff */
[----:B------:R-:W-:Y:S02]  /*4e60*/  PRMT R49, R49, 0x7104, RZ ;  /* 0x0000710431317816 */ /* 0x000fe400000000ff */
[----:B------:R-:W-:Y:S02]  /*4e70*/  F2FP.SATFINITE.E4M3.F32.PACK_AB_MERGE_C R76, RZ, R76, RZ ;  /* 0x0000004cff4c723e */ /* 0x000fe400048070ff */
[----:B------:R-:W-:Y:S02]  /*4e80*/  F2FP.SATFINITE.E4M3.F32.PACK_AB_MERGE_C R69, RZ, R69, RZ ;  /* 0x00000045ff45723e */ /* 0x000fe400048070ff */
[----:B------:R-:W-:Y:S01]  /*4e90*/  FMNMX3 R98, R98, |R106|, |R85|, !PT ;  /* 0x4000006a62627276 */ /* 0x000fe20007800455 */
[----:B------:R-:W-:Y:S01]  /*4ea0*/  @P0 FMUL R85, R85, UR7 ;  /* 0x0000000755550c20 */ /* 0x000fe20008400000 */
[----:B------:R-:W-:Y:S01]  /*4eb0*/  LOP3.LUT R84, R84, 0xff0000, R101, 0xf8, !PT ;  /* 0x00ff000054547812 */ /* 0x000fe200078ef865 */
[----:B------:R-:W-:Y:S01]  /*4ec0*/  FMUL R101, R112, UR7 ;  /* 0x0000000770657c20 */ /* 0x000fe20008400000 */
[----:B------:R-:W-:-:S02]  /*4ed0*/  SHF.L.U32 R75, R75, 0x18, RZ ;  /* 0x000000184b4b7819 */ /* 0x000fc400000006ff */
[----:B------:R-:W-:Y:S01]  /*4ee0*/  LOP3.LUT R3, R88, 0xffff, R103, 0xf8, !PT ;  /* 0x0000ffff58037812 */ /* 0x000fe200078ef867 */
[----:B------:R-:W-:Y:S01]  /*4ef0*/  FMUL R103, R102, UR7 ;  /* 0x0000000766677c20 */ /* 0x000fe20008400000 */
[----:B------:R-:W-:Y:S02]  /*4f00*/  LOP3.LUT R49, R90, 0xff00, R49, 0xf8, !PT ;  /* 0x0000ff005a317812 */ /* 0x000fe400078ef831 */
[----:B------:R-:W-:Y:S02]  /*4f10*/  SHF.L.U32 R76, R76, 0x10, RZ ;  /* 0x000000104c4c7819 */ /* 0x000fe400000006ff */
[----:B------:R-:W-:Y:S02]  /*4f20*/  LOP3.LUT R69, R69, 0xffff, RZ, 0xc0, !PT ;  /* 0x0000ffff45457812 */ /* 0x000fe400078ec0ff */
[----:B------:R-:W-:Y:S02]  /*4f30*/  FSEL R105, R104, R105, !P0 ;  /* 0x0000006968697208 */ /* 0x000fe40004000000 */
[----:B------:R-:W-:Y:S01]  /*4f40*/  FMNMX3 R98, R98, |R108|, |R79|, !PT ;  /* 0x4000006c62627276 */ /* 0x000fe2000780044f */
[----:B------:R-:W-:Y:S01]  /*4f50*/  @P0 FMUL R79, R79, UR7 ;  /* 0x000000074f4f0c20 */ /* 0x000fe20008400000 */
[----:B------:R-:W-:Y:S01]  /*4f60*/  LOP3.LUT R124, R84, 0xff000000, R75, 0xf8, !PT ;  /* 0xff000000547c7812 */ /* 0x000fe200078ef84b */
[----:B------:R-:W-:Y:S01]  /*4f70*/  FMUL R75, R106, UR7 ;  /* 0x000000076a4b7c20 */ /* 0x000fe20008400000 */
[----:B------:R-:W-:-:S02]  /*4f80*/  LOP3.LUT R76, R49, 0xff0000, R76, 0xf8, !PT ;  /* 0x00ff0000314c7812 */ /* 0x000fc400078ef84c */
[----:B------:R-:W-:Y:S02]  /*4f90*/  SHF.L.U32 R69, R69, 0x18, RZ ;  /* 0x0000001845457819 */ /* 0x000fe400000006ff */
[----:B------:R-:W-:Y:S02]  /*4fa0*/  F2FP.SATFINITE.E4M3.F32.PACK_AB_MERGE_C R105, RZ, R105, RZ ;  /* 0x00000069ff69723e */ /* 0x000fe400048070ff */
[----:B------:R-:W-:Y:S02]  /*4fb0*/  FSEL R51, R102, R103, !P0 ;  /* 0x0000006766337208 */ /* 0x000fe40004000000 */
[----:B------:R-:W-:Y:S02]  /*4fc0*/  F2FP.SATFINITE.E4M3.F32.PACK_AB_MERGE_C R78, RZ, R78, RZ ;  /* 0x0000004eff4e723e */ /* 0x000fe400048070ff */
[----:B------:R-:W-:Y:S02]  /*4fd0*/  F2FP.SATFINITE.E4M3.F32.PACK_AB_MERGE_C R100, RZ, R100, RZ ;  /* 0x00000064ff64723e */ /* 0x000fe400048070ff */
[----:B------:R-:W-:Y:S01]  /*4fe0*/  FMNMX3 R98, R98, |R112|, |R53|, !PT ;  /* 0x4000007062627276 */ /* 0x000fe20007800435 */
[----:B------:R-:W-:Y:S01]  /*4ff0*/  @P0 FMUL R53, R53, UR7 ;  /* 0x0000000735350c20 */ /* 0x000fe20008400000 */
[----:B------:R-:W-:Y:S01]  /*5000*/  FSEL R49, R106, R75, !P0 ;  /* 0x0000004b6a317208 */ /* 0x000fe20004000000 */
[----:B------:R-:W-:Y:S01]  /*5010*/  FMUL R75, R108, UR7 ;  /* 0x000000076c4b7c20 */ /* 0x000fe20008400000 */
[----:B------:R-:W-:-:S02]  /*5020*/  LOP3.LUT R125, R76, R69, RZ, 0xfc, !PT ;  /* 0x000000454c7d7212 */ /* 0x000fc400078efcff */
[----:B------:R-:W-:Y:S02]  /*5030*/  LOP3.LUT R48, R48, 0xffff, R105, 0xf8, !PT ;  /* 0x0000ffff30307812 */ /* 0x000fe400078ef869 */
[----:B------:R-:W-:Y:S02]  /*5040*/  LOP3.LUT R69, R78, 0xff, RZ, 0xc0, !PT ;  /* 0x000000ff4e457812 */ /* 0x000fe400078ec0ff */
[----:B------:R-:W-:Y:S02]  /*5050*/  SHF.L.U32 R100, R100, 0x8, RZ ;  /* 0x0000000864647819 */ /* 0x000fe400000006ff */
[----:B------:R-:W-:Y:S02]  /*5060*/  F2FP.SATFINITE.E4M3.F32.PACK_AB_MERGE_C R51, RZ, R51, RZ ;  /* 0x00000033ff33723e */ /* 0x000fe400048070ff */
[----:B------:R-:W-:Y:S02]  /*5070*/  F2FP.SATFINITE.E4M3.F32.PACK_AB_MERGE_C R71, RZ, R71, RZ ;  /* 0x00000047ff47723e */ /* 0x000fe400048070ff */
[----:B------:R-:W-:-:S02]  /*5080*/  F2FP.SATFINITE.E4M3.F32.PACK_AB_MERGE_C R77, RZ, R77, RZ ;  /* 0x0000004dff4d723e */ /* 0x000fc400048070ff */
[----:B------:R-:W-:Y:S01]  /*5090*/  FMNMX3 R98, R98, |R87|, |R110|, !PT ;  /* 0x4000005762627276 */ /* 0x000fe2000780046e */
[----:B------:R-:W-:Y:S01]  /*50a0*/  @P0 FMUL R110, R110, UR7 ;  /* 0x000000076e6e0c20 */ /* 0x000fe20008400000 */
[----:B------:R-:W-:Y:S02]  /*50b0*/  LOP3.LUT R69, R69, 0xffff, R100, 0xf8, !PT ;  /* 0x0000ffff45457812 */ /* 0x000fe400078ef864 */
[----:B------:R-:W-:Y:S01]  /*50c0*/  SHF.L.U32 R76, R51, 0x10, RZ ;  /* 0x00000010334c7819 */ /* 0x000fe200000006ff */
[----:B------:R-:W-:Y:S01]  /*50d0*/  FMUL R51, R114, UR7 ;  /* 0x0000000772337c20 */ /* 0x000fe20008400000 */
[----:B------:R-:W-:Y:S02]  /*50e0*/  LOP3.LUT R71, R71, 0xffff, RZ, 0xc0, !PT ;  /* 0x0000ffff47477812 */ /* 0x000fe400078ec0ff */
[----:B------:R-:W-:Y:S02]  /*50f0*/  LOP3.LUT R78, R48, 0xff, RZ, 0xc0, !PT ;  /* 0x000000ff304e7812 */ /* 0x000fe400078ec0ff */
[----:B------:R-:W-:-:S02]  /*5100*/  PRMT R77, R77, 0x7104, RZ ;  /* 0x000071044d4d7816 */ /* 0x000fc400000000ff */
[----:B------:R-:W-:Y:S02]  /*5110*/  F2FP.SATFINITE.E4M3.F32.PACK_AB_MERGE_C R49, RZ, R49, RZ ;  /* 0x00000031ff31723e */ /* 0x000fe400048070ff */
[----:B------:R-:W-:Y:S01]  /*5120*/  FMNMX3 R98, R98, |R114|, |R89|, !PT ;  /* 0x4000007262627276 */ /* 0x000fe20007800459 */
[----:B------:R-:W-:Y:S01]  /*5130*/  @P0 FMUL R89, R89, UR7 ;  /* 0x0000000759590c20 */ /* 0x000fe20008400000 */
[----:B------:R-:W-:Y:S02]  /*5140*/  FSEL R75, R108, R75, !P0 ;  /* 0x0000004b6c4b7208 */ /* 0x000fe40004000000 */
[----:B------:R-:W-:Y:S02]  /*5150*/  F2FP.SATFINITE.E4M3.F32.PACK_AB_MERGE_C R85, RZ, R85, RZ ;  /* 0x00000055ff55723e */ /* 0x000fe400048070ff */
[----:B------:R-:W-:Y:S02]  /*5160*/  LOP3.LUT R76, R69, 0xff0000, R76, 0xf8, !PT ;  /* 0x00ff0000454c7812 */ /* 0x000fe400078ef84c */
[----:B------:R-:W-:-:S02]  /*5170*/  SHF.L.U32 R71, R71, 0x18, RZ ;  /* 0x0000001847477819 */ /* 0x000fc400000006ff */
[----:B------:R-:W-:Y:S02]  /*5180*/  LOP3.LUT R78, R78, 0xff00, R77, 0xf8, !PT ;  /* 0x0000ff004e4e7812 */ /* 0x000fe400078ef84d */
[----:B------:R-:W-:Y:S02]  /*5190*/  SHF.L.U32 R49, R49, 0x10, RZ ;  /* 0x0000001031317819 */ /* 0x000fe400000006ff */
[----:B------:R-:W-:Y:S01]  /*51a0*/  FMNMX3 R98, R98, |R116|, |R55|, !PT ;  /* 0x4000007462627276 */ /* 0x000fe20007800437 */
[----:B------:R-:W-:Y:S01]  /*51b0*/  @P0 FMUL R55, R55, UR7 ;  /* 0x0000000737370c20 */ /* 0x000fe20008400000 */
[----:B------:R-:W-:Y:S02]  /*51c0*/  FSEL R101, R112, R101, !P0 ;  /* 0x0000006570657208 */ /* 0x000fe40004000000 */
[----:B------:R-:W-:Y:S02]  /*51d0*/  LOP3.LUT R85, R85, 0xffff, RZ, 0xc0, !PT ;  /* 0x0000ffff55557812 */ /* 0x000fe400078ec0ff */
[----:B------:R-:W-:-:S02]  /*51e0*/  F2FP.SATFINITE.E4M3.F32.PACK_AB_MERGE_C R75, RZ, R75, RZ ;  /* 0x0000004bff4b723e */ /* 0x000fc400048070ff */
[----:B------:R-:W-:Y:S02]  /*51f0*/  F2FP.SATFINITE.E4M3.F32.PACK_AB_MERGE_C R79, RZ, R79, RZ ;  /* 0x0000004fff4f723e */ /* 0x000fe400048070ff */
[----:B------:R-:W-:Y:S01]  /*5200*/  LOP3.LUT R48, R76, 0xff000000, R71, 0xf8, !PT ;  /* 0xff0000004c307812 */ /* 0x000fe200078ef847 */
[----:B------:R-:W-:Y:S01]  /*5210*/  FMUL R71, R118, UR7 ;  /* 0x0000000776477c20 */ /* 0x000fe20008400000 */
[----:B------:R-:W-:Y:S02]  /*5220*/  LOP3.LUT R49, R78, 0xff0000, R49, 0xf8, !PT ;  /* 0x00ff00004e317812 */ /* 0x000fe400078ef831 */
[----:B------:R-:W-:Y:S01]  /*5230*/  FMNMX3 R98, R98, |R118|, |R57|, !PT ;  /* 0x4000007662627276 */ /* 0x000fe20007800439 */
[----:B------:R-:W-:Y:S01]  /*5240*/  @P0 FMUL R57, R57, UR7 ;  /* 0x0000000739390c20 */ /* 0x000fe20008400000 */
[----:B------:R-:W-:Y:S02]  /*5250*/  SHF.L.U32 R76, R85, 0x18, RZ ;  /* 0x00000018554c7819 */ /* 0x000fe400000006ff */
[----:B------:R-:W-:-:S02]  /*5260*/  LOP3.LUT R78, R75, 0xff, RZ, 0xc0, !PT ;  /* 0x000000ff4b4e7812 */ /* 0x000fc400078ec0ff */
[----:B------:R-:W-:Y:S02]  /*5270*/  SHF.L.U32 R79, R79, 0x8, RZ ;  /* 0x000000084f4f7819 */ /* 0x000fe400000006ff */
[----:B------:R-:W-:Y:S02]  /*5280*/  F2FP.SATFINITE.E4M3.F32.PACK_AB_MERGE_C R101, RZ, R101, RZ ;  /* 0x00000065ff65723e */ /* 0x000fe400048070ff */
[----:B------:R-:W-:Y:S02]  /*5290*/  F2FP.SATFINITE.E4M3.F32.PACK_AB_MERGE_C R53, RZ, R53, RZ ;  /* 0x00000035ff35723e */ /* 0x000fe400048070ff */
[----:B------:R-:W-:Y:S01]  /*52a0*/  FMNMX3 R98, R98, |R91|, |R58|, !PT ;  /* 0x4000005b62627276 */ /* 0x000fe2000780043a */
[----:B------:R-:W-:Y:S01]  /*52b0*/  @P0 FMUL R58, R58, UR7 ;  /* 0x000000073a3a0c20 */ /* 0x000fe20008400000 */
[----:B------:R-:W-:Y:S01]  /*52c0*/  LOP3.LUT R76, R49, R76, RZ, 0xfc, !PT ;  /* 0x0000004c314c7212 */ /* 0x000fe200078efcff */
[----:B------:R-:W-:Y:S01]  /*52d0*/  FMUL R49, R116, UR7 ;  /* 0x0000000774317c20 */ /* 0x000fe20008400000 */
[----:B------:R-:W-:-:S02]  /*52e0*/  LOP3.LUT R78, R78, 0xffff, R79, 0xf8, !PT ;  /* 0x0000ffff4e4e7812 */ /* 0x000fc400078ef84f */
[----:B------:R-:W-:Y:S02]  /*52f0*/  SHF.L.U32 R101, R101, 0x10, RZ ;  /* 0x0000001065657819 */ /* 0x000fe400000006ff */
[----:B------:R-:W-:Y:S02]  /*5300*/  LOP3.LUT R53, R53, 0xffff, RZ, 0xc0, !PT ;  /* 0x0000ffff35357812 */ /* 0x000fe400078ec0ff */
[----:B------:R-:W-:Y:S02]  /*5310*/  FSEL R51, R114, R51, !P0 ;  /* 0x0000003372337208 */ /* 0x000fe40004000000 */
[----:B------:R-:W-:Y:S02]  /*5320*/  F2FP.SATFINITE.E4M3.F32.PACK_AB_MERGE_C R110, RZ, R110, RZ ;  /* 0x0000006eff6e723e */ /* 0x000fe400048070ff */
[----:B------:R-:W-:Y:S01]  /*5330*/  FMNMX3 R98, R98, |R59|, |R52|, !PT ;  /* 0x4000003b62627276 */ /* 0x000fe20007800434 */
[----:B------:R-:W-:Y:S01]  /*5340*/  @P0 FMUL R52, R52, UR7 ;  /* 0x0000000734340c20 */ /* 0x000fe20008400000 */
[----:B------:R-:W-:-:S02]  /*5350*/  LOP3.LUT R78, R78, 0xff0000, R101, 0xf8, !PT ;  /* 0x00ff00004e4e7812 */ /* 0x000fc400078ef865 */
[----:B------:R-:W-:Y:S02]  /*5360*/  SHF.L.U32 R53, R53, 0x18, RZ ;  /* 0x0000001835357819 */ /* 0x000fe400000006ff */
[----:B------:R-:W-:Y:S02]  /*5370*/  FSEL R69, R116, R49, !P0 ;  /* 0x0000003174457208 */ /* 0x000fe40004000000 */
[----:B------:R-:W-:Y:S02]  /*5380*/  LOP3.LUT R49, R50, 0xff, RZ, 0xc0, !PT ;  /* 0x000000ff32317812 */ /* 0x000fe400078ec0ff */
[----:B------:R-:W-:Y:S02]  /*5390*/  PRMT R110, R110, 0x7104, RZ ;  /* 0x000071046e6e7816 */ /* 0x000fe400000000ff */
[----:B------:R-:W-:Y:S02]  /*53a0*/  F2FP.SATFINITE.E4M3.F32.PACK_AB_MERGE_C R51, RZ, R51, RZ ;  /* 0x00000033ff33723e */ /* 0x000fe400048070ff */
[----:B------:R-:W-:-:S02]  /*53b0*/  F2FP.SATFINITE.E4M3.F32.PACK_AB_MERGE_C R89, RZ, R89, RZ ;  /* 0x00000059ff59723e */ /* 0x000fc400048070ff */
[----:B------:R-:W-:Y:S01]  /*53c0*/  FMNMX3 R98, R98, |R54|, |R93|, !PT ;  /* 0x4000003662627276 */ /* 0x000fe2000780045d */
[----:B------:R-:W-:Y:S01]  /*53d0*/  @P0 FMUL R93, R93, UR7 ;  /* 0x000000075d5d0c20 */ /* 0x000fe20008400000 */
[----:B------:R-:W-:Y:S01]  /*53e0*/  LOP3.LUT R50, R78, 0xff000000, R53, 0xf8, !PT ;  /* 0xff0000004e327812 */ /* 0x000fe200078ef835 */
[----:B------:R-:W-:Y:S01]  /*53f0*/  FMUL R78, R59, UR7 ;  /* 0x000000073b4e7c20 */ /* 0x000fe20008400000 */
[----:B------:R-:W-:Y:S01]  /*5400*/  LOP3.LUT R110, R49, 0xff00, R110, 0xf8, !PT ;  /* 0x0000ff00316e7812 */ /* 0x000fe200078ef86e */
[----:B------:R-:W-:Y:S01]  /*5410*/  FMUL R49, R54, UR7 ;  /* 0x0000000736317c20 */ /* 0x000fe20008400000 */
[----:B------:R-:W-:Y:S02]  /*5420*/  SHF.L.U32 R51, R51, 0x10, RZ ;  /* 0x0000001033337819 */ /* 0x000fe400000006ff */
[----:B------:R-:W-:Y:S02]  /*5430*/  LOP3.LUT R89, R89, 0xffff, RZ, 0xc0, !PT ;  /* 0x0000ffff59597812 */ /* 0x000fe400078ec0ff */
[----:B------:R-:W-:Y:S01]  /*5440*/  FMNMX3 R98, R98, |R95|, |R56|, !PT ;  /* 0x4000005f62627276 */ /* 0x000fe20007800438 */
[----:B------:R-:W-:Y:S01]  /*5450*/  @P0 FMUL R56, R56, UR7 ;  /* 0x0000000738380c20 */ /* 0x000fe20008400000 */
[----:B------:R-:W-:-:S02]  /*5460*/  FSEL R53, R59, R78, !P0 ;  /* 0x0000004e3b357208 */ /* 0x000fc40004000000 */
[----:B------:R-:W-:Y:S02]  /*5470*/  LOP3.LUT R51, R110, 0xff0000, R51, 0xf8, !PT ;  /* 0x00ff00006e337812 */ /* 0x000fe400078ef833 */
[----:B------:R-:W-:Y:S02]  /*5480*/  SHF.L.U32 R78, R89, 0x18, RZ ;  /* 0x00000018594e7819 */ /* 0x000fe400000006ff */
[----:B------:R-:W-:Y:S01]  /*5490*/  FMNMX3 R98, R98, |R97|, |R60|, !PT ;  /* 0x4000006162627276 */ /* 0x000fe2000780043c */
[----:B------:R-:W-:Y:S01]  /*54a0*/  @P0 FMUL R60, R60, UR7 ;  /* 0x000000073c3c0c20 */ /* 0x000fe20008400000 */
[----:B------:R-:W-:Y:S02]  /*54b0*/  F2FP.SATFINITE.E4M3.F32.PACK_AB_MERGE_C R58, RZ, R58, RZ ;  /* 0x0000003aff3a723e */ /* 0x000fe400048070ff */
[----:B------:R-:W-:Y:S02]  /*54c0*/  F2FP.SATFINITE.E4M3.F32.PACK_AB_MERGE_C R69, RZ, R69, RZ ;  /* 0x00000045ff45723e */ /* 0x000fe400048070ff */
[----:B------:R-:W-:-:S02]  /*54d0*/  F2FP.SATFINITE.E4M3.F32.PACK_AB_MERGE_C R55, RZ, R55, RZ ;  /* 0x00000037ff37723e */ /* 0x000fc400048070ff */
[----:B------:R-:W-:Y:S02]  /*54e0*/  LOP3.LUT R78, R51, R78, RZ, 0xfc, !PT ;  /* 0x0000004e334e7212 */ /* 0x000fe400078efcff */
[----:B------:R-:W-:Y:S01]  /*54f0*/  FMNMX3 R98, R98, |R61|, |R62|, !PT ;  /* 0x4000003d62627276 */ /* 0x000fe2000780043e */
[----:B------:R-:W-:Y:S01]  /*5500*/  @P0 FMUL R62, R62, UR7 ;  /* 0x000000073e3e0c20 */ /* 0x000fe20008400000 */
[----:B------:R-:W-:Y:S02]  /*5510*/  FSEL R71, R118, R71, !P0 ;  /* 0x0000004776477208 */ /* 0x000fe40004000000 */
[----:B------:R-:W-:Y:S02]  /*5520*/  FSEL R51, R54, R49, !P0 ;  /* 0x0000003136337208 */ /* 0x000fe40004000000 */
[----:B------:R-:W-:Y:S01]  /*5530*/  LOP3.LUT R49, R0, 0xff, RZ, 0xc0, !PT ;  /* 0x000000ff00317812 */ /* 0x000fe200078ec0ff */
[----:B------:R-:W-:Y:S01]  /*5540*/  FMUL R0, R61, UR7 ;  /* 0x000000073d007c20 */ /* 0x000fe20008400000 */
[----:B------:R-:W-:-:S02]  /*5550*/  PRMT R58, R58, 0x7104, RZ ;  /* 0x000071043a3a7816 */ /* 0x000fc400000000ff */
[----:B------:R-:W-:Y:S02]  /*5560*/  LOP3.LUT R84, R69, 0xff, RZ, 0xc0, !PT ;  /* 0x000000ff45547812 */ /* 0x000fe400078ec0ff */
[----:B------:R-:W-:Y:S02]  /*5570*/  SHF.L.U32 R55, R55, 0x8, RZ ;  /* 0x0000000837377819 */ /* 0x000fe400000006ff */
[----:B------:R-:W-:Y:S01]  /*5580*/  FMNMX3 R98, R98, |R68|, |R63|, !PT ;  /* 0x4000004462627276 */ /* 0x000fe2000780043f */
[----:B------:R-:W-:Y:S01]  /*5590*/  @P0 FMUL R63, R63, UR7 ;  /* 0x000000073f3f0c20 */ /* 0x000fe20008400000 */
[----:B------:R-:W-:Y:S02]  /*55a0*/  F2FP.SATFINITE.E4M3.F32.PACK_AB_MERGE_C R71, RZ, R71, RZ ;  /* 0x00000047ff47723e */ /* 0x000fe400048070ff */
[----:B------:R-:W-:Y:S02]  /*55b0*/  F2FP.SATFINITE.E4M3.F32.PACK_AB_MERGE_C R53, RZ, R53, RZ ;  /* 0x00000035ff35723e */ /* 0x000fe400048070ff */
[----:B------:R-:W-:-:S02]  /*55c0*/  F2FP.SATFINITE.E4M3.F32.PACK_AB_MERGE_C R57, RZ, R57, RZ ;  /* 0x00000039ff39723e */ /* 0x000fc400048070ff */
[----:B------:R-:W-:Y:S01]  /*55d0*/  LOP3.LUT R58, R49, 0xff00, R58, 0xf8, !PT ;  /* 0x0000ff00313a7812 */ /* 0x000fe200078ef83a */
[----:B------:R-:W-:Y:S01]  /*55e0*/  FMUL R49, R68, UR7 ;  /* 0x0000000744317c20 */ /* 0x000fe20008400000 */
[----:B------:R-:W-:Y:S02]  /*55f0*/  F2FP.SATFINITE.E4M3.F32.PACK_AB_MERGE_C R52, RZ, R52, RZ ;  /* 0x00000034ff34723e */ /* 0x000fe400048070ff */
[----:B------:R-:W-:Y:S02]  /*5600*/  LOP3.LUT R55, R84, 0xffff, R55, 0xf8, !PT ;  /* 0x0000ffff54377812 */ /* 0x000fe400078ef837 */
[----:B------:R-:W-:Y:S01]  /*5610*/  FMNMX3 R98, R98, |R99|, |R64|, !PT ;  /* 0x4000006362627276 */ /* 0x000fe20007800440 */
[----:B------:R-:W-:Y:S01]  /*5620*/  @P0 FMUL R64, R64, UR7 ;  /* 0x0000000740400c20 */ /* 0x000fe20008400000 */
[----:B------:R-:W-:Y:S02]  /*5630*/  SHF.L.U32 R84, R71, 0x10, RZ ;  /* 0x0000001047547819 */ /* 0x000fe400000006ff */
[----:B------:R-:W-:-:S02]  /*5640*/  SHF.L.U32 R53, R53, 0x10, RZ ;  /* 0x0000001035357819 */ /* 0x000fc400000006ff */
[----:B------:R-:W-:Y:S02]  /*5650*/  LOP3.LUT R57, R57, 0xffff, RZ, 0xc0, !PT ;  /* 0x0000ffff39397812 */ /* 0x000fe400078ec0ff */
[----:B------:R-:W-:Y:S02]  /*5660*/  F2FP.SATFINITE.E4M3.F32.PACK_AB_MERGE_C R51, RZ, R51, RZ ;  /* 0x00000033ff33723e */ /* 0x000fe400048070ff */
[----:B------:R-:W-:Y:S02]  /*5670*/  LOP3.LUT R52, R52, 0xffff, RZ, 0xc0, !PT ;  /* 0x0000ffff34347812 */ /* 0x000fe400078ec0ff */
[----:B------:R-:W-:Y:S01]  /*5680*/  FSEL R49, R68, R49, !P0 ;  /* 0x0000003144317208 */ /* 0x000fe20004000000 */
[----:B------:R-:W-:Y:S01]  /*5690*/  FMUL R68, R67, UR7 ;  /* 0x0000000743447c20 */ /* 0x000fe20008400000 */
[----:B------:R-:W-:Y:S01]  /*56a0*/  FMNMX3 R98, R98, |R65|, |R70|, !PT ;  /* 0x4000004162627276 */ /* 0x000fe20007800446 */
[----:B------:R-:W-:Y:S01]  /*56b0*/  @P0 FMUL R70, R70, UR7 ;  /* 0x0000000746460c20 */ /* 0x000fe20008400000 */
[----:B------:R-:W-:-:S02]  /*56c0*/  LOP3.LUT R84, R55, 0xff0000, R84, 0xf8, !PT ;  /* 0x00ff000037547812 */ /* 0x000fc400078ef854 */
[----:B------:R-:W-:Y:S01]  /*56d0*/  LOP3.LUT R53, R58, 0xff0000, R53, 0xf8, !PT ;  /* 0x00ff00003a357812 */ /* 0x000fe200078ef835 */
[----:B------:R-:W-:Y:S01]  /*56e0*/  FMUL R58, R99, UR7 ;  /* 0x00000007633a7c20 */ /* 0x000fe20008400000 */
[----:B------:R-:W-:Y:S02]  /*56f0*/  SHF.L.U32 R57, R57, 0x18, RZ ;  /* 0x0000001839397819 */ /* 0x000fe400000006ff */
[----:B------:R-:W-:Y:S02]  /*5700*/  FSEL R55, R61, R0, !P0 ;  /* 0x000000003d377208 */ /* 0x000fe40004000000 */
[----:B------:R-:W-:Y:S02]  /*5710*/  LOP3.LUT R0, R51, 0xff, RZ, 0xc0, !PT ;  /* 0x000000ff33007812 */ /* 0x000fe400078ec0ff */
[----:B------:R-:W-:Y:S02]  /*5720*/  SHF.L.U32 R52, R52, 0x18, RZ ;  /* 0x0000001834347819 */ /* 0x000fe400000006ff */
[----:B------:R-:W-:-:S02]  /*5730*/  F2FP.SATFINITE.E4M3.F32.PACK_AB_MERGE_C R51, RZ, R49, RZ ;  /* 0x00000031ff33723e */ /* 0x000fc400048070ff */
[----:B------:R-:W-:Y:S02]  /*5740*/  F2FP.SATFINITE.E4M3.F32.PACK_AB_MERGE_C R60, RZ, R60, RZ ;  /* 0x0000003cff3c723e */ /* 0x000fe400048070ff */
[----:B------:R-:W-:Y:S02]  /*5750*/  LOP3.LUT R54, R84, 0xff000000, R57, 0xf8, !PT ;  /* 0xff00000054367812 */ /* 0x000fe400078ef839 */
[----:B------:R-:W-:Y:S02]  /*5760*/  F2FP.SATFINITE.E4M3.F32.PACK_AB_MERGE_C R63, RZ, R63, RZ ;  /* 0x0000003fff3f723e */ /* 0x000fe400048070ff */
[----:B------:R-:W-:Y:S02]  /*5770*/  F2FP.SATFINITE.E4M3.F32.PACK_AB_MERGE_C R70, RZ, R70, RZ ;  /* 0x00000046ff46723e */ /* 0x000fe400048070ff */
[----:B------:R-:W-:Y:S02]  /*5780*/  LOP3.LUT R84, R53, R52, RZ, 0xfc, !PT ;  /* 0x0000003435547212 */ /* 0x000fe400078efcff */
[----:B------:R-:W-:-:S02]  /*5790*/  FSEL R58, R99, R58, !P0 ;  /* 0x0000003a633a7208 */ /* 0x000fc40004000000 */
[----:B------:R-:W-:Y:S02]  /*57a0*/  LOP3.LUT R52, R51, 0xff, RZ, 0xc0, !PT ;  /* 0x000000ff33347812 */ /* 0x000fe400078ec0ff */
[----:B------:R-:W-:Y:S02]  /*57b0*/  LOP3.LUT R51, R74, 0xff, RZ, 0xc0, !PT ;  /* 0x000000ff4a337812 */ /* 0x000fe400078ec0ff */
[----:B------:R-:W-:Y:S02]  /*57c0*/  PRMT R60, R60, 0x7104, RZ ;  /* 0x000071043c3c7816 */ /* 0x000fe400000000ff */
[----:B------:R-:W-:Y:S02]  /*57d0*/  SHF.L.U32 R63, R63, 0x8, RZ ;  /* 0x000000083f3f7819 */ /* 0x000fe400000006ff */
[----:B------:R-:W-:Y:S02]  /*57e0*/  LOP3.LUT R3, R3, 0xff, RZ, 0xc0, !PT ;  /* 0x000000ff03037812 */ /* 0x000fe400078ec0ff */
[----:B------:R-:W-:-:S02]  /*57f0*/  PRMT R70, R70, 0x7104, RZ ;  /* 0x0000710446467816 */ /* 0x000fc400000000ff */
[----:B------:R-:W-:Y:S02]  /*5800*/  F2FP.SATFINITE.E4M3.F32.PACK_AB_MERGE_C R58, RZ, R58, RZ ;  /* 0x0000003aff3a723e */ /* 0x000fe400048070ff */
[----:B------:R-:W-:Y:S02]  /*5810*/  LOP3.LUT R60, R51, 0xff00, R60, 0xf8, !PT ;  /* 0x0000ff00333c7812 */ /* 0x000fe400078ef83c */
[----:B------:R-:W-:Y:S02]  /*5820*/  LOP3.LUT R52, R52, 0xffff, R63, 0xf8, !PT ;  /* 0x0000ffff34347812 */ /* 0x000fe400078ef83f */
[----:B------:R-:W-:Y:S02]  /*5830*/  LOP3.LUT R51, R3, 0xff00, R70, 0xf8, !PT ;  /* 0x0000ff0003337812 */ /* 0x000fe400078ef846 */
[----:B------:R-:W-:Y:S02]  /*5840*/  SHF.L.U32 R3, R58, 0x10, RZ ;  /* 0x000000103a037819 */ /* 0x000fe400000006ff */
[----:B------:R-:W-:-:S02]  /*5850*/  FSEL R86, R95, R86, !P0 ;  /* 0x000000565f567208 */ /* 0x000fc40004000000 */
[----:B------:R-:W-:Y:S02]  /*5860*/  F2FP.SATFINITE.E4M3.F32.PACK_AB_MERGE_C R93, RZ, R93, RZ ;  /* 0x0000005dff5d723e */ /* 0x000fe400048070ff */
[----:B------:R-:W-:Y:S02]  /*5870*/  LOP3.LUT R3, R52, 0xff0000, R3, 0xf8, !PT ;  /* 0x00ff000034037812 */ /* 0x000fe400078ef803 */
[----:B------:R-:W0:Y:S01]  /*5880*/  LDC.64 R52, c[0x0][0x3c8] ;  /* 0x0000f200ff347b82 */ /* 0x000e220000000a00 */
[----:B------:R-:W-:Y:S02]  /*5890*/  SHF.L.U32 R93, R93, 0x8, RZ ;  /* 0x000000085d5d7819 */ /* 0x000fe400000006ff */
[----:B------:R-:W-:Y:S02]  /*58a0*/  F2FP.SATFINITE.E4M3.F32.PACK_AB_MERGE_C R86, RZ, R86, RZ ;  /* 0x00000056ff56723e */ /* 0x000fe400048070ff */
[----:B------:R-:W-:Y:S02]  /*58b0*/  LOP3.LUT R0, R0, 0xffff, R93, 0xf8, !PT ;  /* 0x0000ffff00007812 */ /* 0x000fe400078ef85d */
[----:B------:R-:W-:-:S02]  /*58c0*/  SHF.L.U32 R49, R86, 0x10, RZ ;  /* 0x0000001056317819 */ /* 0x000fc400000006ff */
[----:B------:R-:W-:Y:S01]  /*58d0*/  FMNMX3 R74, R98, |R67|, |R66|, !PT ;  /* 0x40000043624a7276 */ /* 0x000fe20007800442 */
[----:B------:R-:W-:Y:S01]  /*58e0*/  @P0 FMUL R66, R66, UR7 ;  /* 0x0000000742420c20 */ /* 0x000fe20008400000 */
[----:B------:R-:W-:Y:S02]  /*58f0*/  FSEL R68, R67, R68, !P0 ;  /* 0x0000004443447208 */ /* 0x000fe40004000000 */
[----:B------:R-:W-:Y:S02]  /*5900*/  LOP3.LUT R49, R0, 0xff0000, R49, 0xf8, !PT ;  /* 0x00ff000000317812 */ /* 0x000fe400078ef831 */
[----:B------:R-:W-:Y:S02]  /*5910*/  LOP3.LUT R0, R2, 0x7f, RZ, 0xc0, !PT ;  /* 0x0000007f02007812 */ /* 0x000fe400078ec0ff */
[----:B------:R-:W-:Y:S02]  /*5920*/  MOV R57, UR6 ;  /* 0x0000000600397c02 */ /* 0x000fe40008000f00 */
[----:B------:R-:W-:-:S02]  /*5930*/  F2FP.SATFINITE.E4M3.F32.PACK_AB_MERGE_C R64, RZ, R64, RZ ;  /* 0x00000040ff40723e */ /* 0x000fc400048070ff */
[----:B------:R-:W-:Y:S01]  /*5940*/  F2FP.SATFINITE.E4M3.F32.PACK_AB_MERGE_C R55, RZ, R55, RZ ;  /* 0x00000037ff37723e */ /* 0x000fe200048070ff */
[----:B------:R-:W-:Y:S01]  /*5950*/  IMAD R57, R57, 0x300, R0 ;  /* 0x0000030039397824 */ /* 0x000fe200078e0200 */
[----:B------:R-:W-:Y:S02]  /*5960*/  F2FP.SATFINITE.E4M3.F32.PACK_AB_MERGE_C R56, RZ, R56, RZ ;  /* 0x00000038ff38723e */ /* 0x000fe400048070ff */
[----:B------:R-:W-:Y:S02]  /*5970*/  F2FP.SATFINITE.E4M3.F32.PACK_AB_MERGE_C R62, RZ, R62, RZ ;  /* 0x0000003eff3e723e */ /* 0x000fe400048070ff */
[----:B------:R-:W-:Y:S02]  /*5980*/  F2FP.SATFINITE.E4M3.F32.PACK_AB_MERGE_C R68, RZ, R68, RZ ;  /* 0x00000044ff44723e */ /* 0x000fe400048070ff */
[----:B------:R-:W-:Y:S02]  /*5990*/  F2FP.SATFINITE.E4M3.F32.PACK_AB_MERGE_C R66, RZ, R66, RZ ;  /* 0x00000042ff42723e */ /* 0x000fe400048070ff */
[----:B------:R-:W-:-:S02]  /*59a0*/  LOP3.LUT R64, R64, 0xffff, RZ, 0xc0, !PT ;  /* 0x0000ffff40407812 */ /* 0x000fc400078ec0ff */
[----:B------:R-:W-:Y:S02]  /*59b0*/  SHF.L.U32 R55, R55, 0x10, RZ ;  /* 0x0000001037377819 */ /* 0x000fe400000006ff */
[----:B------:R-:W-:Y:S02]  /*59c0*/  LOP3.LUT R56, R56, 0xffff, RZ, 0xc0, !PT ;  /* 0x0000ffff38387812 */ /* 0x000fe400078ec0ff */
[----:B------:R-:W-:Y:S02]  /*59d0*/  LOP3.LUT R62, R62, 0xffff, RZ, 0xc0, !PT ;  /* 0x0000ffff3e3e7812 */ /* 0x000fe400078ec0ff */
[----:B------:R-:W-:Y:S02]  /*59e0*/  SHF.L.U32 R68, R68, 0x10, RZ ;  /* 0x0000001044447819 */ /* 0x000fe400000006ff */
[----:B------:R-:W-:Y:S02]  /*59f0*/  LOP3.LUT R58, R66, 0xffff, RZ, 0xc0, !PT ;  /* 0x0000ffff423a7812 */ /* 0x000fe400078ec0ff */
[----:B------:R-:W-:-:S02]  /*5a00*/  SHF.L.U32 R66, R64, 0x18, RZ ;  /* 0x0000001840427819 */ /* 0x000fc400000006ff */
[----:B------:R-:W-:Y:S02]  /*5a10*/  LOP3.LUT R55, R60, 0xff0000, R55, 0xf8, !PT ;  /* 0x00ff00003c377812 */ /* 0x000fe400078ef837 */
[----:B------:R-:W-:Y:S02]  /*5a20*/  SHF.L.U32 R56, R56, 0x18, RZ ;  /* 0x0000001838387819 */ /* 0x000fe400000006ff */
[----:B------:R-:W-:Y:S02]  /*5a30*/  SHF.L.U32 R62, R62, 0x18, RZ ;  /* 0x000000183e3e7819 */ /* 0x000fe400000006ff */
[----:B------:R-:W-:Y:S02]  /*5a40*/  LOP3.LUT R51, R51, 0xff0000, R68, 0xf8, !PT ;  /* 0x00ff000033337812 */ /* 0x000fe400078ef844 */
[----:B------:R-:W-:Y:S02]  /*5a50*/  SHF.L.U32 R58, R58, 0x18, RZ ;  /* 0x000000183a3a7819 */ /* 0x000fe400000006ff */
[----:B------:R-:W-:-:S02]  /*5a60*/  IADD3 R59, PT, PT, R57, 0x100, RZ ;  /* 0x00000100393b7810 */ /* 0x000fc40007ffe0ff */
[----:B------:R-:W-:Y:S02]  /*5a70*/  IADD3 R61, PT, PT, R57, 0x180, RZ ;  /* 0x00000180393d7810 */ /* 0x000fe40007ffe0ff */
[----:B------:R-:W-:Y:S02]  /*5a80*/  LOP3.LUT R66, R3, 0xff000000, R66, 0xf8, !PT ;  /* 0xff00000003427812 */ /* 0x000fe400078ef842 */
[----:B------:R-:W-:Y:S01]  /*5a90*/  IADD3 R63, PT, PT, R57, 0x200, RZ ;  /* 0x00000200393f7810 */ /* 0x000fe20007ffe0ff */
[----:B0-----:R-:W-:Y:S01]  /*5aa0*/  IMAD.WIDE.U32 R60, R61, 0x8, R52 ;  /* 0x000000083d3c7825 */ /* 0x001fe200078e0034 */
[----:B------:R-:W-:Y:S02]  /*5ab0*/  LOP3.LUT R64, R49, 0xff000000, R56, 0xf8, !PT ;  /* 0xff00000031407812 */ /* 0x000fe400078ef838 */
[----:B------:R-:W-:Y:S01]  /*5ac0*/  LOP3.LUT R86, R55, R62, RZ, 0xfc, !PT ;  /* 0x0000003e37567212 */ /* 0x000fe200078efcff */
[----:B------:R-:W-:Y:S01]  /*5ad0*/  IMAD.WIDE.U32 R62, R63, 0x8, R52 ;  /* 0x000000083f3e7825 */ /* 0x000fe200078e0034 */
[----:B------:R-:W-:-:S02]  /*5ae0*/  IADD3 R3, PT, PT, R57, 0x280, RZ ;  /* 0x0000028039037810 */ /* 0x000fc40007ffe0ff */
[----:B------:R-:W-:Y:S01]  /*5af0*/  LOP3.LUT R88, R51, R58, RZ, 0xfc, !PT ;  /* 0x0000003a33587212 */ /* 0x000fe200078efcff */
[--C-:B------:R-:W-:Y:S01]  /*5b00*/  IMAD.WIDE.U32 R56, R57, 0x8, R52.reuse ;  /* 0x0000000839387825 */ /* 0x100fe200078e0034 */
[----:B------:R-:W-:Y:S02]  /*5b10*/  MOV R49, R76 ;  /* 0x0000004c00317202 */ /* 0x000fe40000000f00 */
[----:B------:R-:W-:Y:S01]  /*5b20*/  MOV R51, R78 ;  /* 0x0000004e00337202 */ /* 0x000fe20000000f00 */
[--C-:B------:R-:W-:Y:S01]  /*5b30*/  IMAD.WIDE.U32 R58, R59, 0x8, R52.reuse ;  /* 0x000000083b3a7825 */ /* 0x100fe200078e0034 */
[----:B------:R-:W-:Y:S01]  /*5b40*/  MOV R55, R84 ;  /* 0x0000005400377202 */ /* 0x000fe20000000f00 */
[----:B------:R1:W-:Y:S01]  /*5b50*/  STG.E.64 desc[UR8][R56.64], R124 ;  /* 0x0000007c38007986 */ /* 0x0003e2000c101b08 */
[----:B------:R-:W-:Y:S01]  /*5b60*/  MOV R65, R86 ;  /* 0x0000005600417202 */ /* 0x000fe20000000f00 */
[----:B------:R-:W-:Y:S01]  /*5b70*/  IMAD.WIDE.U32 R52, R3, 0x8, R52 ;  /* 0x0000000803347825 */ /* 0x000fe200078e0034 */
[----:B------:R-:W-:Y:S01]  /*5b80*/  MOV R67, R88 ;  /* 0x0000005800437202 */ /* 0x000fe20000000f00 */
[----:B------:R1:W-:Y:S04]  /*5b90*/  STG.E.64 desc[UR8][R56.64+0x400], R48 ;  /* 0x0004003038007986 */ /* 0x0003e8000c101b08 */
[----:B------:R1:W-:Y:S04]  /*5ba0*/  STG.E.64 desc[UR8][R58.64], R50 ;  /* 0x000000323a007986 */ /* 0x0003e8000c101b08 */
[----:B------:R1:W-:Y:S04]  /*5bb0*/  STG.E.64 desc[UR8][R60.64], R54 ;  /* 0x000000363c007986 */ /* 0x0003e8000c101b08 */
[----:B------:R1:W-:Y:S04]  /*5bc0*/  STG.E.64 desc[UR8][R62.64], R64 ;  /* 0x000000403e007986 */ /* 0x0003e8000c101b08 */
[----:B------:R1:W-:Y:S02]  /*5bd0*/  STG.E.64 desc[UR8][R52.64], R66 ;  /* 0x0000004234007986 */ /* 0x0003e4000c101b08 */
.L_x_11615:
[----:B------:R-:W-:Y:S01]  /*5be0*/  UIADD3 UR6, UPT, UPT, UR6, UR13, URZ ;  /* 0x0000000d06067290 */ /* 0x000fe2000fffe0ff */
[----:B------:R-:W-:-:S03]  /*5bf0*/  PLOP3.LUT P3, PT, P3, PT, PT, 0x8, 0x80 ;  /* 0x000000000080781c */ /* 0x000fc60001f6e170 */
[----:B------:R-:W-:-:S09]  /*5c00*/  UISETP.GE.AND UP0, UPT, UR6, UR15, UPT ;  /* 0x0000000f0600728c */ /* 0x000fd2000bf06270 */
[----:B------:R-:W-:Y:S05]  /*5c10*/  BRA.U !UP0, `(.L_x_11616) ;  /* 0xffffffa508ac7547 */ /* 0x000fea000b83ffff */
.L_x_11605:
        /* <DEDUP_REMOVED lines=38> */
.L_x_11624:
[----:B------:R-:W-:Y:S02]  /*5e80*/  ISETP.NE.AND P1, PT, R2, RZ, PT ;  /* 0x000000ff0200720c */ /* 0x000fe40003f25270 */
[----:B--23--:R-:W-:-:S11]  /*5e90*/  FMNMX R3, R3, R4, !PT ;  /* 0x0000000403037209 */ /* 0x00cfd60007800000 */
[----:B------:R-:W-:Y:S05]  /*5ea0*/  @P1 BRA `(.L_x_11618) ;  /* 0x0000000000081947 */ /* 0x000fea0003800000 */
[----:B------:R-:W2:Y:S02]  /*5eb0*/  LDC.64 R4, c[0x0][0x3f8] ;  /* 0x0000fe00ff047b82 */ /* 0x000ea40000000a00 */
[----:B--2---:R2:W-:Y:S02]  /*5ec0*/  REDG.E.MAX.S32.STRONG.GPU desc[UR8][R4.64], R3 ;  /* 0x000000030400798e */ /* 0x0045e4000d12e308 */
.L_x_11618:
[----:B------:R-:W-:Y:S05]  /*5ed0*/  BSYNC B0 ;  /* 0x0000000000007941 */ /* 0x000fea0003800000 */
.L_x_11617:
        /* <DEDUP_REMOVED lines=13> */
[----:B--2---:R-:W-:Y:S05]  /*5fb0*/  CALL.REL.NOINC `($__internal_205_$__cuda_sm20_rcp_rn_f32_slowpath) ;  /* 0x0000000000607944 */ /* 0x004fea0003c00000 */
[----:B------:R-:W-:Y:S01]  /*5fc0*/  MOV R5, R0 ;  /* 0x0000000000057202 */ /* 0x000fe20000000f00 */
[----:B------:R-:W-:Y:S06]  /*5fd0*/  BRA `(.L_x_11621) ;  /* 0x0000000000147947 */ /* 0x000fec0003800000 */
.L_x_11620:
[----:B--2---:R-:W2:Y:S01]  /*5fe0*/  MUFU.RCP R5, UR7 ;  /* 0x0000000700057d08 */ /* 0x004ea20008001000 */
[----:B------:R-:W-:-:S05]  /*5ff0*/  MOV R0, UR7 ;  /* 0x0000000700007c02 */ /* 0x000fca0008000f00 */
[----:B--2---:R-:W-:-:S04]  /*6000*/  FFMA R0, R5, R0, -1 ;  /* 0xbf80000005007423 */ /* 0x004fc80000000000 */
[----:B------:R-:W-:-:S04]  /*6010*/  FADD.FTZ R0, -R0, -RZ ;  /* 0x800000ff00007221 */ /* 0x000fc80000010100 */
[----:B------:R-:W-:-:S07]  /*6020*/  FFMA R5, R5, R0, R5 ;  /* 0x0000000005057223 */ /* 0x000fce0000000005 */
.L_x_11621:
[----:B------:R-:W2:Y:S02]  /*6030*/  LDC.64 R2, c[0x0][0x3f0] ;  /* 0x0000fc00ff027b82 */ /* 0x000ea40000000a00 */
[----:B--2---:R-:W-:Y:S01]  /*6040*/  STG.E desc[UR8][R2.64], R5 ;  /* 0x0000000502007986 */ /* 0x004fe2000c101908 */
[----:B------:R-:W-:Y:S05]  /*6050*/  EXIT ;  /* 0x000000000000794d */ /* 0x000fea0003800000 */
.L_x_11619:
[----:B------:R-:W-:Y:S02]  /*6060*/  MOV R6, 0x2 ;  /* 0x0000000200067802 */ /* 0x000fe40000000f00 */
[----:B------:R-:W-:Y:S02]  /*6070*/  MOV R7, 0x1f ;  /* 0x0000001f00077802 */ /* 0x000fe40000000f00 */
[----:B------:R-:W-:-:S07]  /*6080*/  MOV R5, 0xffffffff ;  /* 0xffffffff00057802 */ /* 0x000fce0000000f00 */
[----:B0123--:R-:W-:Y:S05]  /*6090*/  WARPSYNC.COLLECTIVE R5, `(.L_x_11622) ;  /* 0x0000000005087348 */ /* 0x00ffea0003c00000 */
[----:B---3--:R3:W4:Y:S02]  /*60a0*/  SHFL.DOWN P1, R4, R0, R6, R7 ;  /* 0x0800000600047389 */ /* 0x0087240000020007 */
[----:B01234-:R-:W-:Y:S05]  /*60b0*/  ENDCOLLECTIVE ;  /* 0x000000000000791b */ /* 0x01ffea0003800000 */
.L_x_11622:
[----:B------:R-:W-:Y:S02]  /*60c0*/  MOV R6, 0x1 ;  /* 0x0000000100067802 */ /* 0x000fe40000000f00 */
[----:B------:R-:W-:-:S04]  /*60d0*/  MOV R3, R4 ;  /* 0x0000000400037202 */ /* 0x000fc80000000f00 */
[----:B------:R-:W-:-:S04]  /*60e0*/  FMNMX R3, R3, R0, !PT ;  /* 0x0000000003037209 */ /* 0x000fc80007800000 */
[----:B------:R-:W-:-:S07]  /*60f0*/  MOV R0, R3 ;  /* 0x0000000300007202 */ /* 0x000fce0000000f00 */
[----:B------:R-:W-:Y:S05]  /*6100*/  WARPSYNC.COLLECTIVE R5, `(.L_x_11623) ;  /* 0x0000000005087348 */ /* 0x000fea0003c00000 */
[----:B------:R0:W1:Y:S02]  /*6110*/  SHFL.DOWN P1, R4, R0, R6, R7 ;  /* 0x0800000600047389 */ /* 0x0000640000020007 */
[----:B01----:R-:W-:Y:S05]  /*6120*/  ENDCOLLECTIVE ;  /* 0x000000000000791b */ /* 0x003fea0003800000 */
.L_x_11623:
[----:B------:R-:W-:Y:S05]  /*6130*/  BRA `(.L_x_11624) ;  /* 0xfffffffc00507947 */ /* 0x000fea000383ffff */
        .weak           $__internal_205_$__cuda_sm20_rcp_rn_f32_slowpath
        .type           $__internal_205_$__cuda_sm20_rcp_rn_f32_slowpath,@function
        .size           $__internal_205_$__cuda_sm20_rcp_rn_f32_slowpath,(.L_x_13073 - $__internal_205_$__cuda_sm20_rcp_rn_f32_slowpath)
$__internal_205_$__cuda_sm20_rcp_rn_f32_slowpath:
        /* <DEDUP_REMOVED lines=15> */
.L_x_11626:
        /* <DEDUP_REMOVED lines=33> */
.L_x_11628:
[----:B------:R0:W1:Y:S02]  /*6440*/  MUFU.RCP R51, R0 ;  /* 0x0000000000337308 */ /* 0x0000640000001000 */
.L_x_11627:
[----:B------:R-:W-:Y:S05]  /*6450*/  BSYNC B1 ;  /* 0x0000000000017941 */ /* 0x000fea0003800000 */
.L_x_11625:
[----:B01----:R-:W-:Y:S01]  /*6460*/  MOV R0, R51 ;  /* 0x0000003300007202 */ /* 0x003fe20000000f00 */
[----:B------:R-:W-:-:S04]  /*6470*/  HFMA2 R51, -RZ, RZ, 0, 0 ;  /* 0x00000000ff337431 */ /* 0x000fc800000001ff */
[----:B------:R-:W-:Y:S05]  /*6480*/  RET.REL.NODEC R50 `(_ZN18transformer_engine13normalization19ln_fwd_tuned_kernelINS0_13Kernel_traitsI6__halfS3_13__nv_fp8_e4m3fjLj6144ELj1ELj1ELj4ELj16ENS0_18Kernel_traits_baseILj6144ES3_S3_S4_fjLj128EEEEEEEvNS0_19ForwardKernelParamsE) ;  /* 0xffffff9832dc7950 */ /* 0x000fea0003c3ffff */
.L_x_11629:
        /* <DEDUP_REMOVED lines=15> */
.L_x_13073:


//--------------------- .text._ZN18transformer_engine13normalization19ln_fwd_tuned_kernelINS0_13Kernel_traitsI6__halfS3_13__nv_fp8_e4m3fjLj5120ELj1ELj1ELj4ELj16ENS0_18Kernel_traits_baseILj5120ES3_S3_S4_fjLj128EEEEEEEvNS0_19ForwardKernelParamsE --------------------------
	.section	.text._ZN18transformer_engine13normalization19ln_fwd_tuned_kernelINS0_13Kernel_traitsI6__halfS3_13__nv_fp8_e4m3fjLj5120ELj1ELj1ELj4ELj16ENS0_18Kernel_traits_baseILj5120ES3_S3_S4_fjLj128EEEEEEEvNS0_19ForwardKernelParamsE,"ax",@progbits
	.align	128
        .global         _ZN18transformer_engine13normalization19ln_fwd_tuned_kernelINS0_13Kernel_traitsI6__halfS3_13__nv_fp8_e4m3fjLj5120ELj1ELj1ELj4ELj16ENS0_18Kernel_traits_baseILj5120ES3_S3_S4_fjLj128EEEEEEEvNS0_19ForwardKernelParamsE
        .type           _ZN18transformer_engine13normalization19ln_fwd_tuned_kernelINS0_13Kernel_traitsI6__halfS3_13__nv_fp8_e4m3fjLj5120ELj1ELj1ELj4ELj16ENS0_18Kernel_traits_baseILj5120ES3_S3_S4_fjLj128EEEEEEEvNS0_19ForwardKernelParamsE,@function
        .size           _ZN18transformer_engine13normalization19ln_fwd_tuned_kernelINS0_13Kernel_traitsI6__halfS3_13__nv_fp8_e4m3fjLj5120ELj1ELj1ELj4ELj16ENS0_18Kernel_traits_baseILj5120ES3_S3_S4_fjLj128EEEEEEEvNS0_19ForwardKernelParamsE,(.L_x_13074 - _ZN18transformer_engine13normalization19ln_fwd_tuned_kernelINS0_13Kernel_traitsI6__halfS3_13__nv_fp8_e4m3fjLj5120ELj1ELj1ELj4ELj16ENS0_18Kernel_traits_baseILj5120ES3_S3_S4_fjLj128EEEEEEEvNS0_19ForwardKernelParamsE)
        .other          _ZN18transformer_engine13normalization19ln_fwd_tuned_kernelINS0_13Kernel_traitsI6__halfS3_13__nv_fp8_e4m3fjLj5120ELj1ELj1ELj4ELj16ENS0_18Kernel_traits_baseILj5120ES3_S3_S4_fjLj128EEEEEEEvNS0_19ForwardKernelParamsE,@"STO_CUDA_ENTRY STV_DEFAULT"
_ZN18transformer_engine13normalization19ln_fwd_tuned_kernelINS0_13Kernel_traitsI6__halfS3_13__nv_fp8_e4m3fjLj5120ELj1ELj1ELj4ELj16ENS0_18Kernel_traits_baseILj5120ES3_S3_S4_fjLj128EEEEEEEvNS0_19ForwardKernelParamsE:
.text._ZN18transformer_engine13normalization19ln_fwd_tuned_kernelINS0_13Kernel_traitsI6__halfS3_13__nv_fp8_e4m3fjLj5120ELj1ELj1ELj4ELj16ENS0_18Kernel_traits_baseILj5120ES3_S3_S4_fjLj128EEEEEEEvNS0_19ForwardKernelParamsE:
        /* <DEDUP_REMOVED lines=41> */
.L_x_11639:
[----:B-1----:R-:W1:Y:S01]  /*0290*/  LDC.64 R56, c[0x0][0x390] ;  /* 0x0000e400ff387b82 */ /* 0x002e620000000a00 */
[----:B0-----:R-:W-:-:S04]  /*02a0*/  IMAD R65, R67, 0x280, R66 ;  /* 0x0000028043417824 */ /* 0x001fc800078e0242 */
        /* <DEDUP_REMOVED lines=15> */
[----:B------:R-:W-:Y:S01]  /*03a0*/  USEL UR11, UR5, UR4, UP1 ;  /* 0x00000004050b7287 */ /* 0x000fe20008800000 */
[----:B------:R-:W-:Y:S01]  /*03b0*/  ISETP.GT.U32.AND P1, PT, R72, 0x3, PT ;  /* 0x000000034800780c */ /* 0x000fe20003f24070 */
[----:B------:R-:W-:Y:S01]  /*03c0*/  HFMA2 R90, -RZ, RZ, 0, 0 ;  /* 0x00000000ff5a7431 */ /* 0x000fe200000001ff */
[----:B------:R-:W-:Y:S01]  /*03d0*/  BSSY.RECONVERGENT B0, `(.L_x_11631) ;  /* 0x00000d5000007945 */ /* 0x000fe20003800200 */
[----:B------:R-:W-:-:S10]  /*03e0*/  ISETP.NE.AND P3, PT, R74, RZ, PT ;  /* 0x000000ff4a00720c */ /* 0x000fd40003f65270 */
[----:B------:R-:W-:-:S05]  /*03f0*/  @!P1 MOV R90, 0x44a00000 ;  /* 0x44a00000005a9802 */ /* 0x000fca0000000f00 */
[----:B------:R-:W0:Y:S02]  /*0400*/  SHFL.DOWN PT, R88, R90, 0x2, 0x1f ;  /* 0x08401f005a587f89 */ /* 0x000e2400000e0000 */
[----:B0-----:R-:W-:Y:S01]  /*0410*/  FADD R86, R88, R90 ;  /* 0x0000005a58567221 */ /* 0x001fe20000000000 */
        /* <DEDUP_REMOVED lines=38> */
[----:B------:R-:W-:Y:S01]  /*0680*/  MOV R52, R78 ;  /* 0x0000004e00347202 */ /* 0x000fe20000000f00 */
[--C-:B------:R-:W-:Y:S02]  /*0690*/  HADD2.F32 R117, -RZ, R53.reuse.H0_H0 ;  /* 0x20000035ff757230 */ /* 0x100fe40000004100 */
[----:B------:R-:W-:Y:S01]  /*06a0*/  FADD R0, R45, R0 ;  /* 0x000000002d007221 */ /* 0x000fe20000000000 */
[----:B------:R-:W-:Y:S02]  /*06b0*/  HADD2.F32 R53, -RZ, R53.H1_H1 ;  /* 0x30000035ff357230 */ /* 0x000fe40000004100 */
[----:B------:R-:W-:-:S02]  /*06c0*/  HADD2.F32 R119, -RZ, R54.H0_H0 ;  /* 0x20000036ff777230 */ /* 0x000fc40000004100 */
[----:B------:R-:W-:Y:S01]  /*06d0*/  FADD R0, R99, R0 ;  /* 0x0000000063007221 */ /* 0x000fe20000000000 */
[----:B------:R-:W-:Y:S01]  /*06e0*/  HADD2.F32 R121, -RZ, R54.H1_H1 ;  /* 0x30000036ff797230 */ /* 0x000fe20000004100 */
[----:B------:R-:W-:Y:S01]  /*06f0*/  MOV R54, R76 ;  /* 0x0000004c00367202 */ /* 0x000fe20000000f00 */
[--C-:B------:R-:W-:Y:S02]  /*0700*/  HADD2.F32 R123, -RZ, R55.reuse.H0_H0 ;  /* 0x20000037ff7b7230 */ /* 0x100fe40000004100 */
[----:B------:R-:W-:Y:S01]  /*0710*/  FADD R0, R97, R0 ;  /* 0x0000000061007221 */ /* 0x000fe20000000000 */
[----:B------:R-:W-:Y:S01]  /*0720*/  HADD2.F32 R55, -RZ, R55.H1_H1 ;  /* 0x30000037ff377230 */ /* 0x000fe20000004100 */
[----:B------:R-:W-:Y:S01]  /*0730*/  MOV R76, R82 ;  /* 0x00000052004c7202 */ /* 0x000fe20000000f00 */
        /* <DEDUP_REMOVED lines=134> */
[----:B------:R-:W-:-:S04]  /*0fa0*/  @!P1 LEA R48, R72, UR11, 0x3 ;  /* 0x0000000b48309c11 */ /* 0x000fc8000f8e18ff */
[----:B------:R-:W0:Y:S02]  /*0fb0*/  SHFL.BFLY PT, R41, R50, 0x10, 0x1f ;  /* 0x0e001f0032297f89 */ /* 0x000e2400000e0000 */
[----:B0-----:R-:W-:Y:S01]  /*0fc0*/  FADD R3, R50, R41 ;  /* 0x0000002932037221 */ /* 0x001fe20000000000 */
[----:B------:R-:W-:Y:S02]  /*0fd0*/  CS2R R40, SRZ ;  /* 0x0000000000287805 */ /* 0x000fe4000001ff00 */
[----:B------:R-:W-:Y:S02]  /*0fe0*/  IADD3 R50, PT, PT, R86, 0x1800000, RZ ;  /* 0x0180000056327810 */ /* 0x000fe40007ffe0ff */
[----:B------:R-:W-:Y:S02]  /*0ff0*/  @!P0 STS.64 [R0+UR11], R2 ;  /* 0x0000000200008988 */ /* 0x000fe40008000a0b */
[----:B------:R-:W-:Y:S01]  /*1000*/  LOP3.LUT R50, R50, 0x7f800000, RZ, 0xc0, !PT ;  /* 0x7f80000032327812 */ /* 0x000fe200078ec0ff */
[----:B------:R-:W-:Y:S03]  /*1010*/  BAR.SYNC.DEFER_BLOCKING 0x0 ;  /* 0x0000000000007b1d */ /* 0x000fe60000010000 */
[----:B------:R-:W-:-:S02]  /*1020*/  ISETP.GT.U32.AND P0, PT, R50, 0x1ffffff, PT ;  /* 0x01ffffff3200780c */ /* 0x000fc40003f04070 */
[----:B------:R-:W-:Y:S01]  /*1030*/  MOV R50, R84 ;  /* 0x0000005400327202 */ /* 0x000fe20000000f00 */
[----:B------:R0:W1:Y:S02]  /*1040*/  @!P1 LDS.64 R40, [R48] ;  /* 0x0000000030289984 */ /* 0x0000640000000a00 */
[----:B0-----:R-:W-:Y:S02]  /*1050*/  MOV R48, R80 ;  /* 0x0000005000307202 */ /* 0x001fe40000000f00 */
[----:B-1----:R0:W1:Y:S04]  /*1060*/  SHFL.DOWN PT, R94, R40, 0x2, 0x1f ;  /* 0x08401f00285e7f89 */ /* 0x00206800000e0000 */
[----:B------:R0:W2:Y:S02]  /*1070*/  SHFL.DOWN PT, R92, R41, 0x2, 0x1f ;  /* 0x08401f00295c7f89 */ /* 0x0000a400000e0000 */
[----:B------:R-:W-:Y:S05]  /*1080*/  @P0 BRA `(.L_x_11632) ;  /* 0x0000000000140947 */ /* 0x000fea0003800000 */
[----:B------:R-:W-:Y:S02]  /*1090*/  MOV R0, R86 ;  /* 0x0000005600007202 */ /* 0x000fe40000000f00 */
[----:B------:R-:W-:-:S07]  /*10a0*/  MOV R84, 0x10c0 ;  /* 0x000010c000547802 */ /* 0x000fce0000000f00 */
[----:B012--5:R-:W-:Y:S05]  /*10b0*/  CALL.REL.NOINC `($__internal_206_$__cuda_sm20_rcp_rn_f32_slowpath) ;  /* 0x0000004000487944 */ /* 0x027fea0003c00000 */
[----:B------:R-:W-:Y:S01]  /*10c0*/  MOV R80, R0 ;  /* 0x0000000000507202 */ /* 0x000fe20000000f00 */
[----:B------:R-:W-:Y:S06]  /*10d0*/  BRA `(.L_x_11633) ;  /* 0x0000000000107947 */ /* 0x000fec0003800000 */
.L_x_11632:
[----:B------:R-:W3:Y:S02]  /*10e0*/  MUFU.RCP R3, R86 ;  /* 0x0000005600037308 */ /* 0x000ee40000001000 */
[----:B---3--:R-:W-:-:S04]  /*10f0*/  FFMA R0, R86, R3, -1 ;  /* 0xbf80000056007423 */ /* 0x008fc80000000003 */
[----:B------:R-:W-:-:S04]  /*1100*/  FADD.FTZ R0, -R0, -RZ ;  /* 0x800000ff00007221 */ /* 0x000fc80000010100 */
[----:B------:R-:W-:-:S07]  /*1110*/  FFMA R80, R3, R0, R3 ;  /* 0x0000000003507223 */ /* 0x000fce0000000003 */
.L_x_11633:
[----:B------:R-:W-:Y:S05]  /*1120*/  BSYNC.RECONVERGENT B0 ;  /* 0x0000000000007941 */ /* 0x000fea0003800200 */
.L_x_11631:
        /* <DEDUP_REMOVED lines=20> */
[----:B--2--5:R-:W-:Y:S05]  /*1270*/  CALL.REL.NOINC `($__internal_206_$__cuda_sm20_rcp_rn_f32_slowpath) ;  /* 0x0000003c00d87944 */ /* 0x024fea0003c00000 */
[----:B------:R-:W-:Y:S05]  /*1280*/  BRA `(.L_x_11636) ;  /* 0x0000000000107947 */ /* 0x000fea0003800000 */
.L_x_11635:
[----:B------:R-:W0:Y:S02]  /*1290*/  MUFU.RCP R0, R84 ;  /* 0x0000005400007308 */ /* 0x000e240000001000 */
[----:B0-----:R-:W-:-:S04]  /*12a0*/  FFMA R2, R84, R0, -1 ;  /* 0xbf80000054027423 */ /* 0x001fc80000000000 */
[----:B------:R-:W-:-:S04]  /*12b0*/  FADD.FTZ R3, -R2, -RZ ;  /* 0x800000ff02037221 */ /* 0x000fc80000010100 */
[----:B------:R-:W-:-:S07]  /*12c0*/  FFMA R0, R0, R3, R0 ;  /* 0x0000000300007223 */ /* 0x000fce0000000000 */
.L_x_11636:
[----:B------:R-:W-:Y:S05]  /*12d0*/  BSYNC.RECONVERGENT B0 ;  /* 0x0000000000007941 */ /* 0x000fea0003800200 */
.L_x_11634:
        /* <DEDUP_REMOVED lines=10> */
[----:B0-----:R-:W-:Y:S01]  /*1380*/  FFMA R82, R3, 0.00019531250291038304567, R82 ;  /* 0x394ccccd03527823 */ /* 0x001fe20000000052 */
        /* <DEDUP_REMOVED lines=101> */
[----:B------:R-:W-:Y:S01]  /*19e0*/  HADD2.F32 R42, -RZ, R69.H0_H0 ;  /* 0x20000045ff2a7230 */ /* 0x000fe20000004100 */
[----:B------:R-:W-:Y:S01]  /*19f0*/  ISETP.NE.AND P0, PT, RZ, UR9, PT ;  /* 0x00000009ff007c0c */ /* 0x000fe2000bf05270 */
        /* <DEDUP_REMOVED lines=8> */
[--C-:B------:R-:W-:Y:S02]  /*1a80*/  HADD2.F32 R82, -RZ, R70.reuse.H0_H0 ;  /* 0x20000046ff527230 */ /* 0x100fe40000004100 */
[----:B------:R-:W-:Y:S01]  /*1a90*/  @P1 FADD R78, R78, 1 ;  /* 0x3f8000004e4e1421 */ /* 0x000fe20000000000 */
[----:B------:R-:W-:Y:S01]  /*1aa0*/  HADD2.F32 R56, -RZ, R70.H1_H1 ;  /* 0x30000046ff387230 */ /* 0x000fe20000004100 */
[----:B------:R-:W-:Y:S01]  /*1ab0*/  LOP3.LUT R52, R52, 0xffffff00, RZ, 0xc0, !PT ;  /* 0xffffff0034347812 */ /* 0x000fe200078ec0ff */
[----:B------:R-:W-:Y:S02]  /*1ac0*/  HADD2.F32 R86, -RZ, R71.H1_H1 ;  /* 0x30000047ff567230 */ /* 0x000fe40000004100 */
[----:B------:R-:W-:Y:S01]  /*1ad0*/  FFMA R42, R83, R78, R80 ;  /* 0x0000004e532a7223 */ /* 0x000fe20000000050 */
[--C-:B------:R-:W-:Y:S02]  /*1ae0*/  HADD2.F32 R84, -RZ, R22.reuse.H0_H0 ;  /* 0x20000016ff547230 */ /* 0x100fe40000004100 */
        /* <DEDUP_REMOVED lines=12> */
[----:B------:R-:W-:Y:S01]  /*1bb0*/  FFMA R78, R89, R86, R88 ;  /* 0x00000056594e7223 */ /* 0x000fe20000000058 */
[----:B------:R-:W-:Y:S02]  /*1bc0*/  HADD2.F32 R92, -RZ, R16.H0_H0 ;  /* 0x20000010ff5c7230 */ /* 0x000fe40000004100 */
[----:B------:R-:W-:Y:S01]  /*1bd0*/  @P1 FADD R90, R90, 1 ;  /* 0x3f8000005a5a1421 */ /* 0x000fe20000000000 */
        /* <DEDUP_REMOVED lines=29> */
[--C-:B------:R-:W-:Y:S02]  /*1db0*/  HADD2.F32 R106, -RZ, R33.reuse.H0_H0 ;  /* 0x20000021ff6a7230 */ /* 0x100fe40000004100 */
[----:B------:R-:W-:Y:S01]  /*1dc0*/  @P0 FMUL R2, R2, R75 ;  /* 0x0000004b02020220 */ /* 0x000fe20000400000 */
[----:B------:R-:W-:Y:S02]  /*1dd0*/  HADD2.F32 R102, -RZ, R33.H1_H1 ;  /* 0x30000021ff667230 */ /* 0x000fe40000004100 */
[----:B------:R-:W-:Y:S01]  /*1de0*/  FFMA R108, R47, R108, R104 ;  /* 0x0000006c2f6c7223 */ /* 0x000fe20000000068 */
[----:B------:R-:W-:Y:S02]  /*1df0*/  HADD2.F32 R110, -RZ, R34.H0_H0 ;  /* 0x20000022ff6e7230 */ /* 0x000fe40000004100 */
[----:B------:R-:W-:Y:S01]  /*1e00*/  @P1 FADD R96, R96, 1 ;  /* 0x3f80000060601421 */ /* 0x000fe20000000000 */
        /* <DEDUP_REMOVED lines=14> */
[----:B------:R-:W-:Y:S01]  /*1ef0*/  FFMA R49, R49, R110, R112 ;  /* 0x0000006e31317223 */ /* 0x000fe20000000070 */
[----:B------:R-:W-:Y:S02]  /*1f00*/  HADD2.F32 R104, -RZ, R35.H0_H0 ;  /* 0x20000023ff687230 */ /* 0x000fe40000004100 */
[----:B------:R-:W-:Y:S01]  /*1f10*/  @P1 FADD R118, R118, 1 ;  /* 0x3f80000076761421 */ /* 0x000fe20000000000 */
[----:B------:R-:W-:-:S02]  /*1f20*/  HADD2.F32 R112, -RZ, R34.H1_H1 ;  /* 0x30000022ff707230 */ /* 0x000fc40000004100 */
        /* <DEDUP_REMOVED lines=47> */
[----:B------:R-:W-:-:S02]  /*2220*/  HADD2.F32 R43, -RZ, R4.H1_H1 ;  /* 0x30000004ff2b7230 */ /* 0x000fc40000004100 */
[----:B------:R-:W-:Y:S01]  /*2230*/  @P1 FADD R118, R118, 1 ;  /* 0x3f80000076761421 */ /* 0x000fe20000000000 */
[----:B------:R-:W-:Y:S02]  /*2240*/  HADD2.F32 R53, -RZ, R5.H1_H1 ;  /* 0x30000005ff357230 */ /* 0x000fe40000004100 */
[----:B------:R-:W-:Y:S01]  /*2250*/  @P1 FADD R51, R51, 1 ;  /* 0x3f80000033331421 */ /* 0x000fe20000000000 */
[----:B------:R-:W-:Y:S02]  /*2260*/  HADD2.F32 R45, -RZ, R25.H0_H0 ;  /* 0x20000019ff2d7230 */ /* 0x000fe40000004100 */
[----:B------:R-:W-:Y:S01]  /*2270*/  FFMA R3, R3, R118, R43 ;  /* 0x0000007603037223 */ /* 0x000fe2000000002b */
[----:B------:R-:W-:Y:S01]  /*2280*/  @P0 FMUL R49, R49, R75 ;  /* 0x0000004b31310220 */ /* 0x000fe20000400000 */
[----:B------:R-:W-:Y:S01]  /*2290*/  FFMA R118, R44, R51, R53 ;  /* 0x000000332c767223 */ /* 0x000fe20000000035 */
[----:B------:R-:W-:Y:S02]  /*22a0*/  HADD2.F32 R51, -RZ, R27.H0_H0 ;  /* 0x2000001bff337230 */ /* 0x000fe40000004100 */
[----:B------:R-:W-:Y:S01]  /*22b0*/  @P0 FMUL R0, R0, R75 ;  /* 0x0000004b00000220 */ /* 0x000fe20000400000 */
[----:B------:R-:W-:-:S02]  /*22c0*/  HADD2.F32 R53, -RZ, R7.H0_H0 ;  /* 0x20000007ff357230 */ /* 0x000fc40000004100 */
[----:B------:R-:W-:Y:S01]  /*22d0*/  @P1 FADD R45, R45, 1 ;  /* 0x3f8000002d2d1421 */ /* 0x000fe20000000000 */
[----:B------:R-:W-:Y:S02]  /*22e0*/  HADD2.F32 R55, -RZ, R26.H0_H0 ;  /* 0x2000001aff377230 */ /* 0x000fe40000004100 */
[----:B------:R-:W-:Y:S01]  /*22f0*/  @P1 FADD R51, R51, 1 ;  /* 0x3f80000033331421 */ /* 0x000fe20000000000 */
[----:B------:R-:W-:Y:S02]  /*2300*/  HADD2.F32 R47, -RZ, R5.H0_H0 ;  /* 0x20000005ff2f7230 */ /* 0x000fe40000004100 */
[----:B------:R-:W-:Y:S01]  /*2310*/  @P0 FMUL R40, R40, R75 ;  /* 0x0000004b28280220 */ /* 0x000fe20000400000 */
[----:B------:R-:W-:Y:S02]  /*2320*/  HADD2.F32 R61, -RZ, R6.H0_H0 ;  /* 0x20000006ff3d7230 */ /* 0x000fe40000004100 */
[----:B------:R-:W-:Y:S01]  /*2330*/  FFMA R46, R46, R51, R53 ;  /* 0x000000332e2e7223 */ /* 0x000fe20000000035 */
[----:B------:R-:W-:Y:S01]  /*2340*/  LOP3.LUT R51, R50, 0xffffff00, RZ, 0xc0, !PT ;  /* 0xffffff0032337812 */ /* 0x000fe200078ec0ff */
[----:B------:R-:W-:Y:S01]  /*2350*/  @P1 FADD R55, R55, 1 ;  /* 0x3f80000037371421 */ /* 0x000fe20000000000 */
[----:B------:R-:W-:Y:S01]  /*2360*/  LOP3.LUT R50, R48, 0xffffff00, RZ, 0xc0, !PT ;  /* 0xffffff0030327812 */ /* 0x000fe200078ec0ff */
[----:B------:R-:W-:Y:S01]  /*2370*/  FFMA R41, R41, R45, R47 ;  /* 0x0000002d29297223 */ /* 0x000fe2000000002f */
[----:B------:R-:W-:Y:S01]  /*2380*/  F2FP.SATFINITE.E4M3.F32.PACK_AB_MERGE_C R48, RZ, R49, RZ ;  /* 0x00000031ff30723e */ /* 0x000fe200048070ff */
[----:B------:R-:W-:Y:S01]  /*2390*/  HADD2.F32 R45, -RZ, R26.H1_H1 ;  /* 0x3000001aff2d7230 */ /* 0x000fe20000004100 */
[----:B------:R-:W-:Y:S01]  /*23a0*/  F2FP.SATFINITE.E4M3.F32.PACK_AB_MERGE_C R2, RZ, R2, RZ ;  /* 0x00000002ff02723e */ /* 0x000fe200048070ff */
[----:B------:R-:W-:Y:S01]  /*23b0*/  FFMA R55, R57, R55, R61 ;  /* 0x0000003739377223 */ /* 0x000fe2000000003d */
[----:B------:R-:W-:Y:S01]  /*23c0*/  F2FP.SATFINITE.E4M3.F32.PACK_AB_MERGE_C R0, RZ, R0, RZ ;  /* 0x00000000ff00723e */ /* 0x000fe200048070ff */
[-C--:B------:R-:W-:Y:S01]  /*23d0*/  @P0 FMUL R112, R112, R75.reuse ;  /* 0x0000004b70700220 */ /* 0x080fe20000400000 */
[----:B------:R-:W-:Y:S01]  /*23e0*/  LOP3.LUT R48, R51, 0xffff, R48, 0xf8, !PT ;  /* 0x0000ffff33307812 */ /* 0x000fe200078ef830 */
[----:B------:R-:W-:Y:S01]  /*23f0*/  HADD2.F32 R47, -RZ, R6.H1_H1 ;  /* 0x30000006ff2f7230 */ /* 0x000fe20000004100 */
[----:B------:R-:W-:Y:S01]  /*2400*/  LOP3.LUT R51, R2, 0xff, RZ, 0xc0, !PT ;  /* 0x000000ff02337812 */ /* 0x000fe200078ec0ff */
[-C--:B------:R-:W-:Y:S01]  /*2410*/  @P0 FMUL R125, R125, R75.reuse ;  /* 0x0000004b7d7d0220 */ /* 0x080fe20000400000 */
[----:B------:R-:W-:Y:S01]  /*2420*/  SHF.L.U32 R0, R0, 0x8, RZ ;  /* 0x0000000800007819 */ /* 0x000fe200000006ff */
[-C--:B------:R-:W-:Y:S01]  /*2430*/  @P0 FMUL R3, R3, R75.reuse ;  /* 0x0000004b03030220 */ /* 0x080fe20000400000 */
[----:B------:R-:W-:Y:S01]  /*2440*/  F2FP.SATFINITE.E4M3.F32.PACK_AB_MERGE_C R40, RZ, R40, RZ ;  /* 0x00000028ff28723e */ /* 0x000fe200048070ff */
[----:B------:R-:W-:Y:S01]  /*2450*/  @P1 FADD R45, R45, 1 ;  /* 0x3f8000002d2d1421 */ /* 0x000fe20000000000 */
[-C--:B------:R-:W-:Y:S01]  /*2460*/  @P0 FMUL R55, R55, R75.reuse ;  /* 0x0000004b37370220 */ /* 0x080fe20000400000 */
[----:B------:R-:W-:Y:S01]  /*2470*/  LOP3.LUT R51, R51, 0xffff, R0, 0xf8, !PT ;  /* 0x0000ffff33337812 */ /* 0x000fe200078ef800 */
[----:B------:R-:W-:Y:S01]  /*2480*/  @P0 FMUL R104, R104, R75 ;  /* 0x0000004b68680220 */ /* 0x000fe20000400000 */
[----:B------:R-:W-:Y:S01]  /*2490*/  SHF.L.U32 R40, R40, 0x10, RZ ;  /* 0x0000001028287819 */ /* 0x000fe200000006ff */
[----:B------:R-:W-:Y:S01]  /*24a0*/  FFMA R58, R58, R45, R47 ;  /* 0x0000002d3a3a7223 */ /* 0x000fe2000000002f */
[----:B------:R-:W-:Y:S01]  /*24b0*/  F2FP.SATFINITE.E4M3.F32.PACK_AB_MERGE_C R112, RZ, R112, RZ ;  /* 0x00000070ff70723e */ /* 0x000fe200048070ff */
[----:B------:R-:W-:Y:S01]  /*24c0*/  HADD2.F32 R44, -RZ, R27.H1_H1 ;  /* 0x3000001bff2c7230 */ /* 0x000fe20000004100 */
[----:B------:R-:W-:Y:S01]  /*24d0*/  F2FP.SATFINITE.E4M3.F32.PACK_AB_MERGE_C R125, RZ, R125, RZ ;  /* 0x0000007dff7d723e */ /* 0x000fe200048070ff */
[----:B------:R-:W-:Y:S01]  /*24e0*/  @P0 FMUL R82, R82, R75 ;  /* 0x0000004b52520220 */ /* 0x000fe20000400000 */
[----:B------:R-:W-:Y:S01]  /*24f0*/  F2FP.SATFINITE.E4M3.F32.PACK_AB_MERGE_C R3, RZ, R3, RZ ;  /* 0x00000003ff03723e */ /* 0x000fe200048070ff */
[-C--:B------:R-:W-:Y:S01]  /*2500*/  @P0 FMUL R122, R122, R75.reuse ;  /* 0x0000004b7a7a0220 */ /* 0x080fe20000400000 */
[----:B------:R-:W-:Y:S01]  /*2510*/  LOP3.LUT R61, R51, 0xff0000, R40, 0xf8, !PT ;  /* 0x00ff0000333d7812 */ /* 0x000fe200078ef828 */
[----:B------:R-:W-:Y:S01]  /*2520*/  @P0 FMUL R56, R56, R75 ;  /* 0x0000004b38380220 */ /* 0x000fe20000400000 */
[----:B------:R-:W-:Y:S01]  /*2530*/  F2FP.SATFINITE.E4M3.F32.PACK_AB_MERGE_C R45, RZ, R55, RZ ;  /* 0x00000037ff2d723e */ /* 0x000fe200048070ff */
[----:B------:R-:W-:Y:S01]  /*2540*/  @P1 FADD R44, R44, 1 ;  /* 0x3f8000002c2c1421 */ /* 0x000fe20000000000 */
[----:B------:R-:W-:Y:S01]  /*2550*/  PRMT R112, R112, 0x7104, RZ ;  /* 0x0000710470707816 */ /* 0x000fe200000000ff */
[-C--:B------:R-:W-:Y:S01]  /*2560*/  @P0 FMUL R119, R119, R75.reuse ;  /* 0x0000004b77770220 */ /* 0x080fe20000400000 */
[----:B------:R-:W-:Y:S01]  /*2570*/  LOP3.LUT R51, R48, 0xff, RZ, 0xc0, !PT ;  /* 0x000000ff30337812 */ /* 0x000fe200078ec0ff */
[-C--:B------:R-:W-:Y:S01]  /*2580*/  @P0 FMUL R86, R86, R75.reuse ;  /* 0x0000004b56560220 */ /* 0x080fe20000400000 */
        /* <DEDUP_REMOVED lines=13> */
[----:B------:R-:W-:Y:S01]  /*2660*/  HADD2.F32 R54, -RZ, R7.H1_H1 ;  /* 0x30000007ff367230 */ /* 0x000fe20000004100 */
[----:B------:R-:W-:Y:S01]  /*2670*/  LOP3.LUT R0, R0, 0xffff, R3, 0xf8, !PT ;  /* 0x0000ffff00007812 */ /* 0x000fe200078ef803 */
[-C--:B------:R-:W-:Y:S01]  /*2680*/  @P0 FMUL R58, R58, R75.reuse ;  /* 0x0000004b3a3a0220 */ /* 0x080fe20000400000 */
[----:B------:R-:W-:Y:S01]  /*2690*/  F2FP.SATFINITE.E4M3.F32.PACK_AB_MERGE_C R43, RZ, R82, RZ ;  /* 0x00000052ff2b723e */ /* 0x000fe200048070ff */
[-C--:B------:R-:W-:Y:S01]  /*26a0*/  @P0 FMUL R80, R80, R75.reuse ;  /* 0x0000004b50500220 */ /* 0x080fe20000400000 */
[----:B------:R-:W-:Y:S01]  /*26b0*/  LOP3.LUT R3, R45, 0xff, RZ, 0xc0, !PT ;  /* 0x000000ff2d037812 */ /* 0x000fe200078ec0ff */
[----:B------:R-:W-:Y:S01]  /*26c0*/  FFMA R44, R59, R44, R54 ;  /* 0x0000002c3b2c7223 */ /* 0x000fe20000000036 */
[----:B------:R-:W-:Y:S01]  /*26d0*/  LOP3.LUT R45, R51, 0xff0000, R104, 0xf8, !PT ;  /* 0x00ff0000332d7812 */ /* 0x000fe200078ef868 */
[-C--:B------:R-:W-:Y:S01]  /*26e0*/  @P0 FMUL R78, R78, R75.reuse ;  /* 0x0000004b4e4e0220 */ /* 0x080fe20000400000 */
[----:B------:R-:W0:Y:S01]  /*26f0*/  LDC.64 R50, c[0x0][0x3c8] ;  /* 0x0000f200ff327b82 */ /* 0x000e220000000a00 */
[----:B------:R-:W-:Y:S01]  /*2700*/  LOP3.LUT R53, R76, 0xffffff00, RZ, 0xc0, !PT ;  /* 0xffffff004c357812 */ /* 0x000fe200078ec0ff */
[-C--:B------:R-:W-:Y:S01]  /*2710*/  @P0 FMUL R96, R96, R75.reuse ;  /* 0x0000004b60600220 */ /* 0x080fe20000400000 */
[----:B------:R-:W-:Y:S01]  /*2720*/  F2FP.SATFINITE.E4M3.F32.PACK_AB_MERGE_C R122, RZ, R122, RZ ;  /* 0x0000007aff7a723e */ /* 0x000fe200048070ff */
[-C--:B------:R-:W-:Y:S01]  /*2730*/  @P0 FMUL R84, R84, R75.reuse ;  /* 0x0000004b54540220 */ /* 0x080fe20000400000 */
[----:B------:R-:W-:Y:S01]  /*2740*/  LOP3.LUT R43, R57, 0xffff, R43, 0xf8, !PT ;  /* 0x0000ffff392b7812 */ /* 0x000fe200078ef82b */
        /* <DEDUP_REMOVED lines=20> */
[----:B------:R-:W-:Y:S01]  /*2890*/  @P0 FMUL R106, R106, R75 ;  /* 0x0000004b6a6a0220 */ /* 0x000fe20000400000 */
[----:B------:R-:W-:Y:S01]  /*28a0*/  F2FP.SATFINITE.E4M3.F32.PACK_AB_MERGE_C R41, RZ, R41, RZ ;  /* 0x00000029ff29723e */ /* 0x000fe200048070ff */
[-C--:B------:R-:W-:Y:S01]  /*28b0*/  @P0 FMUL R90, R90, R75.reuse ;  /* 0x0000004b5a5a0220 */ /* 0x080fe20000400000 */
[----:B------:R-:W-:Y:S01]  /*28c0*/  LOP3.LUT R47, R52, 0xffff, R47, 0xf8, !PT ;  /* 0x0000ffff342f7812 */ /* 0x000fe200078ef82f */
[-C--:B------:R-:W-:Y:S01]  /*28d0*/  @P0 FMUL R100, R100, R75.reuse ;  /* 0x0000004b64640220 */ /* 0x080fe20000400000 */
[----:B------:R-:W-:Y:S01]  /*28e0*/  LOP3.LUT R53, R86, 0xff, RZ, 0xc0, !PT ;  /* 0x000000ff56357812 */ /* 0x000fe200078ec0ff */
[-C--:B------:R-:W-:Y:S01]  /*28f0*/  @P0 FMUL R120, R120, R75.reuse ;  /* 0x0000004b78780220 */ /* 0x080fe20000400000 */
[----:B------:R-:W-:Y:S01]  /*2900*/  SHF.L.U32 R88, R88, 0x8, RZ ;  /* 0x0000000858587819 */ /* 0x000fe200000006ff */
[----:B------:R-:W-:Y:S01]  /*2910*/  @P0 FMUL R110, R110, R75 ;  /* 0x0000004b6e6e0220 */ /* 0x000fe20000400000 */
[----:B------:R-:W-:-:S02]  /*2920*/  F2FP.SATFINITE.E4M3.F32.PACK_AB_MERGE_C R124, RZ, R124, RZ ;  /* 0x0000007cff7c723e */ /* 0x000fc400048070ff */
[----:B------:R-:W-:Y:S02]  /*2930*/  F2FP.SATFINITE.E4M3.F32.PACK_AB_MERGE_C R58, RZ, R58, RZ ;  /* 0x0000003aff3a723e */ /* 0x000fe400048070ff */
[----:B------:R-:W-:Y:S02]  /*2940*/  LOP3.LUT R55, R108, 0xff, RZ, 0xc0, !PT ;  /* 0x000000ff6c377812 */ /* 0x000fe400078ec0ff */
[----:B------:R-:W-:Y:S02]  /*2950*/  SHF.L.U32 R114, R114, 0x8, RZ ;  /* 0x0000000872727819 */ /* 0x000fe400000006ff */
[----:B------:R-:W-:Y:S02]  /*2960*/  F2FP.SATFINITE.E4M3.F32.PACK_AB_MERGE_C R80, RZ, R80, RZ ;  /* 0x00000050ff50723e */ /* 0x000fe400048070ff */
[----:B------:R-:W-:Y:S02]  /*2970*/  F2FP.SATFINITE.E4M3.F32.PACK_AB_MERGE_C R78, RZ, R78, RZ ;  /* 0x0000004eff4e723e */ /* 0x000fe400048070ff */
[----:B------:R-:W-:-:S02]  /*2980*/  PRMT R98, R98, 0x7104, RZ ;  /* 0x0000710462627816 */ /* 0x000fc400000000ff */
[----:B------:R-:W-:Y:S02]  /*2990*/  LOP3.LUT R49, R49, 0xff, RZ, 0xc0, !PT ;  /* 0x000000ff31317812 */ /* 0x000fe400078ec0ff */
[----:B------:R-:W-:Y:S02]  /*29a0*/  F2FP.SATFINITE.E4M3.F32.PACK_AB_MERGE_C R96, RZ, R96, RZ ;  /* 0x00000060ff60723e */ /* 0x000fe400048070ff */
[----:B------:R-:W-:Y:S02]  /*29b0*/  F2FP.SATFINITE.E4M3.F32.PACK_AB_MERGE_C R84, RZ, R84, RZ ;  /* 0x00000054ff54723e */ /* 0x000fe400048070ff */
[----:B------:R-:W-:Y:S02]  /*29c0*/  F2FP.SATFINITE.E4M3.F32.PACK_AB_MERGE_C R113, RZ, R113, RZ ;  /* 0x00000071ff71723e */ /* 0x000fe400048070ff */
[----:B------:R-:W-:Y:S02]  /*29d0*/  F2FP.SATFINITE.E4M3.F32.PACK_AB_MERGE_C R115, RZ, R115, RZ ;  /* 0x00000073ff73723e */ /* 0x000fe400048070ff */
[----:B------:R-:W-:-:S02]  /*29e0*/  LOP3.LUT R59, R43, 0xff00, R56, 0xf8, !PT ;  /* 0x0000ff002b3b7812 */ /* 0x000fc400078ef838 */
[----:B------:R-:W-:Y:S02]  /*29f0*/  SHF.L.U32 R41, R41, 0x10, RZ ;  /* 0x0000001029297819 */ /* 0x000fe400000006ff */
[----:B------:R-:W-:Y:S02]  /*2a00*/  F2FP.SATFINITE.E4M3.F32.PACK_AB_MERGE_C R94, RZ, R94, RZ ;  /* 0x0000005eff5e723e */ /* 0x000fe400048070ff */
[----:B------:R-:W-:Y:S02]  /*2a10*/  LOP3.LUT R57, R53, 0xffff, R88, 0xf8, !PT ;  /* 0x0000ffff35397812 */ /* 0x000fe400078ef858 */
[----:B------:R-:W-:Y:S02]  /*2a20*/  PRMT R124, R124, 0x7104, RZ ;  /* 0x000071047c7c7816 */ /* 0x000fe400000000ff */
[----:B------:R-:W-:Y:S02]  /*2a30*/  LOP3.LUT R43, R47, 0xff, RZ, 0xc0, !PT ;  /* 0x000000ff2f2b7812 */ /* 0x000fe400078ec0ff */
[----:B------:R-:W-:-:S02]  /*2a40*/  PRMT R58, R58, 0x7104, RZ ;  /* 0x000071043a3a7816 */ /* 0x000fc400000000ff */
[----:B------:R-:W-:Y:S02]  /*2a50*/  F2FP.SATFINITE.E4M3.F32.PACK_AB_MERGE_C R116, RZ, R116, RZ ;  /* 0x00000074ff74723e */ /* 0x000fe400048070ff */
[----:B------:R-:W-:Y:S02]  /*2a60*/  F2FP.SATFINITE.E4M3.F32.PACK_AB_MERGE_C R46, RZ, R46, RZ ;  /* 0x0000002eff2e723e */ /* 0x000fe400048070ff */
[----:B------:R-:W-:Y:S02]  /*2a70*/  F2FP.SATFINITE.E4M3.F32.PACK_AB_MERGE_C R102, RZ, R102, RZ ;  /* 0x00000066ff66723e */ /* 0x000fe400048070ff */
[----:B------:R-:W-:Y:S02]  /*2a80*/  F2FP.SATFINITE.E4M3.F32.PACK_AB_MERGE_C R44, RZ, R44, RZ ;  /* 0x0000002cff2c723e */ /* 0x000fe400048070ff */
[----:B------:R-:W-:Y:S02]  /*2a90*/  LOP3.LUT R53, R55, 0xffff, R114, 0xf8, !PT ;  /* 0x0000ffff37357812 */ /* 0x000fe400078ef872 */
[----:B------:R-:W-:-:S02]  /*2aa0*/  F2FP.SATFINITE.E4M3.F32.PACK_AB_MERGE_C R42, RZ, R42, RZ ;  /* 0x0000002aff2a723e */ /* 0x000fc400048070ff */
[----:B------:R-:W-:Y:S02]  /*2ab0*/  SHF.L.U32 R80, R80, 0x10, RZ ;  /* 0x0000001050507819 */ /* 0x000fe400000006ff */
[----:B------:R-:W-:Y:S02]  /*2ac0*/  F2FP.SATFINITE.E4M3.F32.PACK_AB_MERGE_C R118, RZ, R118, RZ ;  /* 0x00000076ff76723e */ /* 0x000fe400048070ff */
[----:B------:R-:W-:Y:S02]  /*2ad0*/  LOP3.LUT R78, R78, 0xffff, RZ, 0xc0, !PT ;  /* 0x0000ffff4e4e7812 */ /* 0x000fe400078ec0ff */
[----:B------:R-:W-:Y:S02]  /*2ae0*/  F2FP.SATFINITE.E4M3.F32.PACK_AB_MERGE_C R92, RZ, R92, RZ ;  /* 0x0000005cff5c723e */ /* 0x000fe400048070ff */
[----:B------:R-:W-:Y:S02]  /*2af0*/  F2FP.SATFINITE.E4M3.F32.PACK_AB_MERGE_C R106, RZ, R106, RZ ;  /* 0x0000006aff6a723e */ /* 0x000fe400048070ff */
[----:B------:R-:W-:-:S02]  /*2b00*/  LOP3.LUT R55, R49, 0xff00, R98, 0xf8, !PT ;  /* 0x0000ff0031377812 */ /* 0x000fc400078ef862 */
[----:B------:R-:W-:Y:S02]  /*2b10*/  F2FP.SATFINITE.E4M3.F32.PACK_AB_MERGE_C R90, RZ, R90, RZ ;  /* 0x0000005aff5a723e */ /* 0x000fe400048070ff */
[----:B------:R-:W-:Y:S02]  /*2b20*/  F2FP.SATFINITE.E4M3.F32.PACK_AB_MERGE_C R100, RZ, R100, RZ ;  /* 0x00000064ff64723e */ /* 0x000fe400048070ff */
[----:B------:R-:W-:Y:S02]  /*2b30*/  SHF.L.U32 R96, R96, 0x10, RZ ;  /* 0x0000001060607819 */ /* 0x000fe400000006ff */
[----:B------:R-:W-:Y:S02]  /*2b40*/  LOP3.LUT R84, R84, 0xffff, RZ, 0xc0, !PT ;  /* 0x0000ffff54547812 */ /* 0x000fe400078ec0ff */
[----:B------:R-:W-:Y:S02]  /*2b50*/  LOP3.LUT R2, R113, 0xff, RZ, 0xc0, !PT ;  /* 0x000000ff71027812 */ /* 0x000fe400078ec0ff */
[----:B------:R-:W-:-:S02]  /*2b60*/  SHF.L.U32 R115, R115, 0x8, RZ ;  /* 0x0000000873737819 */ /* 0x000fc400000006ff */
[----:B------:R-:W-:Y:S02]  /*2b70*/  F2FP.SATFINITE.E4M3.F32.PACK_AB_MERGE_C R120, RZ, R120, RZ ;  /* 0x00000078ff78723e */ /* 0x000fe400048070ff */
[----:B------:R-:W-:Y:S02]  /*2b80*/  LOP3.LUT R41, R0, 0xff0000, R41, 0xf8, !PT ;  /* 0x00ff000000297812 */ /* 0x000fe400078ef829 */
[----:B------:R-:W-:Y:S02]  /*2b90*/  F2FP.SATFINITE.E4M3.F32.PACK_AB_MERGE_C R110, RZ, R110, RZ ;  /* 0x0000006eff6e723e */ /* 0x000fe400048070ff */
[----:B------:R-:W-:Y:S02]  /*2ba0*/  LOP3.LUT R94, R94, 0xffff, RZ, 0xc0, !PT ;  /* 0x0000ffff5e5e7812 */ /* 0x000fe400078ec0ff */
[----:B------:R-:W-:Y:S02]  /*2bb0*/  LOP3.LUT R43, R43, 0xff00, R124, 0xf8, !PT ;  /* 0x0000ff002b2b7812 */ /* 0x000fe400078ef87c */
[----:B------:R-:W-:-:S02]  /*2bc0*/  LOP3.LUT R3, R3, 0xff00, R58, 0xf8, !PT ;  /* 0x0000ff0003037812 */ /* 0x000fc400078ef83a */
[----:B------:R-:W-:Y:S02]  /*2bd0*/  SHF.L.U32 R116, R116, 0x10, RZ ;  /* 0x0000001074747819 */ /* 0x000fe400000006ff */
[----:B------:R-:W-:Y:S02]  /*2be0*/  SHF.L.U32 R0, R46, 0x10, RZ ;  /* 0x000000102e007819 */ /* 0x000fe400000006ff */
[----:B------:R-:W-:Y:S02]  /*2bf0*/  LOP3.LUT R102, R102, 0xffff, RZ, 0xc0, !PT ;  /* 0x0000ffff66667812 */ /* 0x000fe400078ec0ff */
[----:B------:R-:W-:Y:S02]  /*2c00*/  LOP3.LUT R44, R44, 0xffff, RZ, 0xc0, !PT ;  /* 0x0000ffff2c2c7812 */ /* 0x000fe400078ec0ff */
[----:B------:R-:W-:Y:S02]  /*2c10*/  LOP3.LUT R42, R42, 0xffff, RZ, 0xc0, !PT ;  /* 0x0000ffff2a2a7812 */ /* 0x000fe400078ec0ff */
[----:B------:R-:W-:-:S02]  /*2c20*/  LOP3.LUT R59, R59, 0xff0000, R80, 0xf8, !PT ;  /* 0x00ff00003b3b7812 */ /* 0x000fc400078ef850 */
[----:B------:R-:W-:Y:S02]  /*2c30*/  LOP3.LUT R118, R118, 0xffff, RZ, 0xc0, !PT ;  /* 0x0000ffff76767812 */ /* 0x000fe400078ec0ff */
[----:B------:R-:W-:Y:S02]  /*2c40*/  SHF.L.U32 R78, R78, 0x18, RZ ;  /* 0x000000184e4e7819 */ /* 0x000fe400000006ff */
[----:B------:R-:W-:Y:S02]  /*2c50*/  SHF.L.U32 R92, R92, 0x10, RZ ;  /* 0x000000105c5c7819 */ /* 0x000fe400000006ff */
[----:B------:R-:W-:Y:S02]  /*2c60*/  SHF.L.U32 R106, R106, 0x10, RZ ;  /* 0x000000106a6a7819 */ /* 0x000fe400000006ff */
[----:B------:R-:W-:Y:S02]  /*2c70*/  LOP3.LUT R90, R90, 0xffff, RZ, 0xc0, !PT ;  /* 0x0000ffff5a5a7812 */ /* 0x000fe400078ec0ff */
[----:B------:R-:W-:-:S02]  /*2c80*/  LOP3.LUT R100, R100, 0xffff, RZ, 0xc0, !PT ;  /* 0x0000ffff64647812 */ /* 0x000fc400078ec0ff */
[----:B------:R-:W-:Y:S02]  /*2c90*/  LOP3.LUT R47, R55, 0xff0000, R96, 0xf8, !PT ;  /* 0x00ff0000372f7812 */ /* 0x000fe400078ef860 */
[----:B------:R-:W-:Y:S02]  /*2ca0*/  SHF.L.U32 R84, R84, 0x18, RZ ;  /* 0x0000001854547819 */ /* 0x000fe400000006ff */
[----:B------:R-:W-:Y:S02]  /*2cb0*/  LOP3.LUT R115, R2, 0xffff, R115, 0xf8, !PT ;  /* 0x0000ffff02737812 */ /* 0x000fe400078ef873 */
[----:B------:R-:W-:Y:S02]  /*2cc0*/  SHF.L.U32 R120, R120, 0x10, RZ ;  /* 0x0000001078787819 */ /* 0x000fe400000006ff */
[----:B------:R-:W-:Y:S02]  /*2cd0*/  LOP3.LUT R110, R110, 0xffff, RZ, 0xc0, !PT ;  /* 0x0000ffff6e6e7812 */ /* 0x000fe400078ec0ff */
[----:B------:R-:W-:-:S02]  /*2ce0*/  SHF.L.U32 R94, R94, 0x18, RZ ;  /* 0x000000185e5e7819 */ /* 0x000fc400000006ff */
[----:B------:R-:W-:Y:S02]  /*2cf0*/  LOP3.LUT R43, R43, 0xff0000, R116, 0xf8, !PT ;  /* 0x00ff00002b2b7812 */ /* 0x000fe400078ef874 */
[----:B------:R-:W-:Y:S02]  /*2d00*/  LOP3.LUT R3, R3, 0xff0000, R0, 0xf8, !PT ;  /* 0x00ff000003037812 */ /* 0x000fe400078ef800 */
[----:B------:R-:W-:Y:S02]  /*2d10*/  SHF.L.U32 R102, R102, 0x18, RZ ;  /* 0x0000001866667819 */ /* 0x000fe400000006ff */
[----:B------:R-:W-:Y:S02]  /*2d20*/  SHF.L.U32 R44, R44, 0x18, RZ ;  /* 0x000000182c2c7819 */ /* 0x000fe400000006ff */
[----:B------:R-:W-:Y:S02]  /*2d30*/  SHF.L.U32 R42, R42, 0x18, RZ ;  /* 0x000000182a2a7819 */ /* 0x000fe400000006ff */
[----:B------:R-:W-:-:S02]  /*2d40*/  SHF.L.U32 R118, R118, 0x18, RZ ;  /* 0x0000001876767819 */ /* 0x000fc400000006ff */
[----:B------:R-:W-:Y:S02]  /*2d50*/  LOP3.LUT R76, R59, R78, RZ, 0xfc, !PT ;  /* 0x0000004e3b4c7212 */ /* 0x000fe400078efcff */
[----:B------:R-:W-:Y:S02]  /*2d60*/  LOP3.LUT R57, R57, 0xff0000, R92, 0xf8, !PT ;  /* 0x00ff000039397812 */ /* 0x000fe400078ef85c */
[----:B------:R-:W-:Y:S02]  /*2d70*/  LOP3.LUT R53, R53, 0xff0000, R106, 0xf8, !PT ;  /* 0x00ff000035357812 */ /* 0x000fe400078ef86a */
[----:B------:R-:W-:Y:S02]  /*2d80*/  SHF.L.U32 R90, R90, 0x18, RZ ;  /* 0x000000185a5a7819 */ /* 0x000fe400000006ff */
[----:B------:R-:W-:Y:S02]  /*2d90*/  SHF.L.U32 R100, R100, 0x18, RZ ;  /* 0x0000001864647819 */ /* 0x000fe400000006ff */
[----:B------:R-:W-:-:S02]  /*2da0*/  LOP3.LUT R82, R47, R84, RZ, 0xfc, !PT ;  /* 0x000000542f527212 */ /* 0x000fc400078efcff */
[----:B------:R-:W-:Y:S02]  /*2db0*/  LOP3.LUT R49, R115, 0xff0000, R120, 0xf8, !PT ;  /* 0x00ff000073317812 */ /* 0x000fe400078ef878 */
[----:B------:R-:W-:Y:S02]  /*2dc0*/  SHF.L.U32 R110, R110, 0x18, RZ ;  /* 0x000000186e6e7819 */ /* 0x000fe400000006ff */
[----:B------:R-:W-:Y:S02]  /*2dd0*/  LOP3.LUT R84, R45, R94, RZ, 0xfc, !PT ;  /* 0x0000005e2d547212 */ /* 0x000fe400078efcff */
[----:B------:R-:W-:Y:S02]  /*2de0*/  LOP3.LUT R78, R43, R102, RZ, 0xfc, !PT ;  /* 0x000000662b4e7212 */ /* 0x000fe400078efcff */
[----:B------:R-:W-:Y:S01]  /*2df0*/  LOP3.LUT R80, R3, R44, RZ, 0xfc, !PT ;  /* 0x0000002c03507212 */ /* 0x000fe200078efcff */
[----:B0-----:R-:W-:Y:S01]  /*2e00*/  IMAD.WIDE.U32 R44, R65, 0x8, R50 ;  /* 0x00000008412c7825 */ /* 0x001fe200078e0032 */
[----:B------:R-:W-:-:S02]  /*2e10*/  LOP3.LUT R2, R61, 0xff000000, R42, 0xf8, !PT ;  /* 0xff0000003d027812 */ /* 0x000fc400078ef82a */
[----:B------:R-:W-:Y:S01]  /*2e20*/  LOP3.LUT R46, R41, 0xff000000, R118, 0xf8, !PT ;  /* 0xff000000292e7812 */ /* 0x000fe200078ef876 */
[----:B------:R-:W-:Y:S01]  /*2e30*/  IMAD.WIDE.U32 R64, R64, 0x8, R50 ;  /* 0x0000000840407825 */ /* 0x000fe200078e0032 */
[----:B------:R-:W-:Y:S02]  /*2e40*/  MOV R3, R76 ;  /* 0x0000004c00037202 */ /* 0x000fe40000000f00 */
[----:B------:R-:W-:Y:S02]  /*2e50*/  LOP3.LUT R40, R57, 0xff000000, R90, 0xf8, !PT ;  /* 0xff00000039287812 */ /* 0x000fe400078ef85a */
[----:B------:R-:W-:Y:S01]  /*2e60*/  LOP3.LUT R42, R53, 0xff000000, R100, 0xf8, !PT ;  /* 0xff000000352a7812 */ /* 0x000fe200078ef864 */
[----:B------:R-:W-:Y:S01]  /*2e70*/  IMAD.WIDE.U32 R52, R63, 0x8, R50 ;  /* 0x000000083f347825 */ /* 0x000fe200078e0032 */
[----:B------:R-:W-:Y:S01]  /*2e80*/  MOV R41, R82 ;  /* 0x0000005200297202 */ /* 0x000fe20000000f00 */
[----:B------:R1:W-:Y:S01]  /*2e90*/  STG.E.64 desc[UR6][R44.64], R2 ;  /* 0x000000022c007986 */ /* 0x0003e2000c101b06 */
[----:B------:R-:W-:Y:S01]  /*2ea0*/  LOP3.LUT R48, R49, 0xff000000, R110, 0xf8, !PT ;  /* 0xff00000031307812 */ /* 0x000fe200078ef86e */
        /* <DEDUP_REMOVED lines=8> */
[----:B------:R1:W-:Y:S01]  /*2f30*/  STG.E.64 desc[UR6][R50.64], R46 ;  /* 0x0000002e32007986 */ /* 0x0003e2000c101b06 */
[----:B------:R-:W-:Y:S05]  /*2f40*/  BRA `(.L_x_11638) ;  /* 0x0000001c00507947 */ /* 0x000fea0003800000 */
.L_x_11637:
        /* <DEDUP_REMOVED lines=82> */
[----:B------:R-:W-:Y:S01]  /*3470*/  ISETP.NE.AND P0, PT, RZ, UR9, PT ;  /* 0x00000009ff007c0c */ /* 0x000fe2000bf05270 */
[----:B------:R-:W-:Y:S01]  /*3480*/  HADD2.F32 R40, -RZ, R68.H1_H1 ;  /* 0x30000044ff287230 */ /* 0x000fe20000004100 */
[----:B------:R-:W-:Y:S01]  /*3490*/  LOP3.LUT R54, R54, 0xffffff00, RZ, 0xc0, !PT ;  /* 0xffffff0036367812 */ /* 0x000fe200078ec0ff */
        /* <DEDUP_REMOVED lines=60> */
[--C-:B------:R-:W-:Y:S02]  /*3860*/  HADD2.F32 R86, -RZ, R32.reuse.H0_H0 ;  /* 0x20000020ff567230 */ /* 0x100fe40000004100 */
[----:B------:R-:W-:Y:S01]  /*3870*/  @P1 FADD R94, R94, 1 ;  /* 0x3f8000005e5e1421 */ /* 0x000fe20000000000 */
[----:B------:R-:W-:Y:S01]  /*3880*/  HADD2.F32 R90, -RZ, R32.H1_H1 ;  /* 0x30000020ff5a7230 */ /* 0x000fe20000004100 */
[----:B------:R-:W-:Y:S01]  /*3890*/  FMNMX3 R73, R73, |R0|, |R2|, !PT ;  /* 0x4000000049497276 */ /* 0x000fe20007800402 */
[--C-:B------:R-:W-:Y:S02]  /*38a0*/  HADD2.F32 R88, -RZ, R12.reuse.H0_H0 ;  /* 0x2000000cff587230 */ /* 0x100fe40000004100 */
        /* <DEDUP_REMOVED lines=8> */
[----:B------:R-:W-:Y:S01]  /*3930*/  @P1 FADD R94, R94, 1 ;  /* 0x3f8000005e5e1421 */ /* 0x000fe20000000000 */
[----:B------:R-:W-:Y:S01]  /*3940*/  FFMA R86, R105, R90, R92 ;  /* 0x0000005a69567223 */ /* 0x000fe2000000005c */
[----:B------:R-:W-:Y:S01]  /*3950*/  HADD2.F32 R90, -RZ, R34.H0_H0 ;  /* 0x20000022ff5a7230 */ /* 0x000fe20000004100 */
[----:B------:R-:W-:Y:S01]  /*3960*/  FMNMX3 R73, R73, |R40|, |R83|, !PT ;  /* 0x4000002849497276 */ /* 0x000fe20007800453 */
        /* <DEDUP_REMOVED lines=12> */
[----:B------:R-:W-:Y:S01]  /*3a30*/  FFMA R92, R51, R102, R104 ;  /* 0x00000066335c7223 */ /* 0x000fe20000000068 */
[----:B------:R-:W-:Y:S01]  /*3a40*/  FFMA R88, R107, R98, R100 ;  /* 0x000000626b587223 */ /* 0x000fe20000000064 */
[----:B------:R-:W-:Y:S02]  /*3a50*/  HADD2.F32 R102, -RZ, R29.H0_H0 ;  /* 0x2000001dff667230 */ /* 0x000fe40000004100 */
[----:B------:R-:W-:Y:S01]  /*3a60*/  FFMA R90, R111, R94, R96 ;  /* 0x0000005e6f5a7223 */ /* 0x000fe20000000060 */
[----:B------:R-:W-:Y:S01]  /*3a70*/  HADD2.F32 R98, -RZ, R35.H0_H0 ;  /* 0x20000023ff627230 */ /* 0x000fe20000004100 */
[----:B------:R-:W-:Y:S01]  /*3a80*/  FMNMX3 R73, R73, |R42|, |R87|, !PT ;  /* 0x4000002a49497276 */ /* 0x000fe20007800457 */
[----:B------:R-:W-:-:S02]  /*3a90*/  HADD2.F32 R94, -RZ, R28.H0_H0 ;  /* 0x2000001cff5e7230 */ /* 0x000fc40000004100 */
[----:B------:R-:W-:Y:S01]  /*3aa0*/  @P1 FADD R102, R102, 1 ;  /* 0x3f80000066661421 */ /* 0x000fe20000000000 */
[----:B------:R-:W-:Y:S02]  /*3ab0*/  HADD2.F32 R104, -RZ, R9.H0_H0 ;  /* 0x20000009ff687230 */ /* 0x000fe40000004100 */
        /* <DEDUP_REMOVED lines=55> */
[----:B------:R-:W-:Y:S01]  /*3e30*/  FMUL R57, R42, R75 ;  /* 0x0000004b2a397220 */ /* 0x000fe20000400000 */
[----:B------:R-:W-:Y:S01]  /*3e40*/  FFMA R51, R46, R55, R61 ;  /* 0x000000372e337223 */ /* 0x000fe2000000003d */
[-C--:B------:R-:W-:Y:S01]  /*3e50*/  FMUL R55, R40, R75.reuse ;  /* 0x0000004b28377220 */ /* 0x080fe20000400000 */
[----:B------:R-:W-:Y:S02]  /*3e60*/  HADD2.F32 R46, -RZ, R7.H1_H1 ;  /* 0x30000007ff2e7230 */ /* 0x000fe40000004100 */
[----:B------:R-:W-:Y:S01]  /*3e70*/  @P1 FADD R106, R106, 1 ;  /* 0x3f8000006a6a1421 */ /* 0x000fe20000000000 */
[----:B------:R-:W-:Y:S01]  /*3e80*/  FMUL R53, R0, R75 ;  /* 0x0000004b00357220 */ /* 0x000fe20000400000 */
[----:B------:R-:W-:Y:S01]  /*3e90*/  FSEL R57, R42, R57, !P0 ;  /* 0x000000392a397208 */ /* 0x000fe20004000000 */
[----:B------:R-:W-:Y:S01]  /*3ea0*/  FMUL R42, R45, R75 ;  /* 0x0000004b2d2a7220 */ /* 0x000fe20000400000 */
[----:B------:R-:W-:Y:S01]  /*3eb0*/  FSEL R55, R40, R55, !P0 ;  /* 0x0000003728377208 */ /* 0x000fe20004000000 */
[-C--:B------:R-:W-:Y:S01]  /*3ec0*/  FMUL R40, R85, R75.reuse ;  /* 0x0000004b55287220 */ /* 0x080fe20000400000 */
[----:B------:R-:W-:Y:S01]  /*3ed0*/  FFMA R46, R59, R106, R46 ;  /* 0x0000006a3b2e7223 */ /* 0x000fe2000000002e */
[----:B------:R-:W-:Y:S01]  /*3ee0*/  FMUL R106, R49, R75 ;  /* 0x0000004b316a7220 */ /* 0x000fe20000400000 */
[----:B------:R-:W-:Y:S01]  /*3ef0*/  FSEL R0, R0, R53, !P0 ;  /* 0x0000003500007208 */ /* 0x000fe20004000000 */
[-C--:B------:R-:W-:Y:S01]  /*3f00*/  @P0 FMUL R2, R2, R75.reuse ;  /* 0x0000004b02020220 */ /* 0x080fe20000400000 */
[----:B------:R-:W-:Y:S01]  /*3f10*/  FSEL R53, R85, R40, !P0 ;  /* 0x0000002855357208 */ /* 0x000fe20004000000 */
[----:B------:R-:W-:Y:S01]  /*3f20*/  @P0 FMUL R83, R83, R75 ;  /* 0x0000004b53530220 */ /* 0x000fe20000400000 */
[----:B------:R-:W-:Y:S01]  /*3f30*/  F2FP.SATFINITE.E4M3.F32.PACK_AB_MERGE_C R57, RZ, R57, RZ ;  /* 0x00000039ff39723e */ /* 0x000fe200048070ff */
[----:B------:R-:W-:Y:S01]  /*3f40*/  FMUL R61, R100, R75 ;  /* 0x0000004b643d7220 */ /* 0x000fe20000400000 */
[----:B------:R-:W-:Y:S01]  /*3f50*/  FMNMX3 R85, R73, |R85|, |R56|, !PT ;  /* 0x4000005549557276 */ /* 0x000fe20007800438 */
[-C--:B------:R-:W-:Y:S01]  /*3f60*/  FMUL R73, R104, R75.reuse ;  /* 0x0000004b68497220 */ /* 0x080fe20000400000 */
[----:B------:R-:W-:Y:S01]  /*3f70*/  FSEL R42, R45, R42, !P0 ;  /* 0x0000002a2d2a7208 */ /* 0x000fe20004000000 */
[-C--:B------:R-:W-:Y:S01]  /*3f80*/  @P0 FMUL R87, R87, R75.reuse ;  /* 0x0000004b57570220 */ /* 0x080fe20000400000 */
[----:B------:R-:W-:Y:S01]  /*3f90*/  FSEL R106, R49, R106, !P0 ;  /* 0x0000006a316a7208 */ /* 0x000fe20004000000 */
[----:B------:R-:W-:Y:S01]  /*3fa0*/  @P0 FMUL R56, R56, R75 ;  /* 0x0000004b38380220 */ /* 0x000fe20000400000 */
[----:B------:R-:W-:Y:S01]  /*3fb0*/  LOP3.LUT R54, R54, 0xffff, R57, 0xf8, !PT ;  /* 0x0000ffff36367812 */ /* 0x000fe200078ef839 */
[----:B------:R-:W-:Y:S01]  /*3fc0*/  HADD2.F32 R110, -RZ, R25.H0_H0 ;  /* 0x20000019ff6e7230 */ /* 0x000fe20000004100 */
[----:B------:R-:W-:Y:S01]  /*3fd0*/  LOP3.LUT R40, R76, 0xffffff00, RZ, 0xc0, !PT ;  /* 0xffffff004c287812 */ /* 0x000fe200078ec0ff */
[----:B------:R-:W-:Y:S01]  /*3fe0*/  HADD2.F32 R112, -RZ, R5.H0_H0 ;  /* 0x20000005ff707230 */ /* 0x000fe20000004100 */
[----:B------:R-:W-:-:S02]  /*3ff0*/  LOP3.LUT R50, R50, 0xffffff00, RZ, 0xc0, !PT ;  /* 0xffffff0032327812 */ /* 0x000fc400078ec0ff */
[----:B------:R-:W-:Y:S01]  /*4000*/  F2FP.SATFINITE.E4M3.F32.PACK_AB_MERGE_C R57, RZ, R42, RZ ;  /* 0x0000002aff39723e */ /* 0x000fe200048070ff */
[----:B------:R-:W-:Y:S01]  /*4010*/  @P1 FADD R110, R110, 1 ;  /* 0x3f8000006e6e1421 */ /* 0x000fe20000000000 */
[----:B------:R-:W-:Y:S02]  /*4020*/  F2FP.SATFINITE.E4M3.F32.PACK_AB_MERGE_C R59, RZ, R106, RZ ;  /* 0x0000006aff3b723e */ /* 0x000fe400048070ff */
[----:B------:R-:W-:Y:S01]  /*4030*/  FSEL R73, R104, R73, !P0 ;  /* 0x0000004968497208 */ /* 0x000fe20004000000 */
[----:B------:R-:W-:Y:S01]  /*4040*/  FFMA R41, R41, R110, R112 ;  /* 0x0000006e29297223 */ /* 0x000fe20000000070 */
[----:B------:R-:W-:Y:S01]  /*4050*/  FMNMX3 R85, R85, |R43|, |R78|, !PT ;  /* 0x4000002b55557276 */ /* 0x000fe2000780044e */
[----:B------:R-:W-:Y:S01]  /*4060*/  @P0 FMUL R78, R78, R75 ;  /* 0x0000004b4e4e0220 */ /* 0x000fe20000400000 */
[----:B------:R-:W-:Y:S02]  /*4070*/  LOP3.LUT R40, R40, 0xffff, R57, 0xf8, !PT ;  /* 0x0000ffff28287812 */ /* 0x000fe400078ef839 */
[----:B------:R-:W-:-:S02]  /*4080*/  LOP3.LUT R42, R50, 0xffff, R59, 0xf8, !PT ;  /* 0x0000ffff322a7812 */ /* 0x000fc400078ef83b */
[----:B------:R-:W-:Y:S02]  /*4090*/  LOP3.LUT R57, R48, 0xffffff00, RZ, 0xc0, !PT ;  /* 0xffffff0030397812 */ /* 0x000fe400078ec0ff */
[----:B------:R-:W-:Y:S02]  /*40a0*/  F2FP.SATFINITE.E4M3.F32.PACK_AB_MERGE_C R76, RZ, R73, RZ ;  /* 0x00000049ff4c723e */ /* 0x000fe400048070ff */
[----:B------:R-:W-:Y:S02]  /*40b0*/  F2FP.SATFINITE.E4M3.F32.PACK_AB_MERGE_C R50, RZ, R2, RZ ;  /* 0x00000002ff32723e */ /* 0x000fe400048070ff */
[----:B------:R-:W-:Y:S02]  /*40c0*/  F2FP.SATFINITE.E4M3.F32.PACK_AB_MERGE_C R2, RZ, R0, RZ ;  /* 0x00000000ff02723e */ /* 0x000fe400048070ff */
[----:B------:R-:W-:Y:S01]  /*40d0*/  FMNMX3 R85, R85, |R91|, |R80|, !PT ;  /* 0x4000005b55557276 */ /* 0x000fe20007800450 */
[-C--:B------:R-:W-:Y:S01]  /*40e0*/  @P0 FMUL R80, R80, R75.reuse ;  /* 0x0000004b50500220 */ /* 0x080fe20000400000 */
[----:B------:R-:W-:Y:S01]  /*40f0*/  LOP3.LUT R0, R57, 0xffff, R76, 0xf8, !PT ;  /* 0x0000ffff39007812 */ /* 0x000fe200078ef84c */
[----:B------:R-:W-:Y:S01]  /*4100*/  FMUL R76, R91, R75 ;  /* 0x0000004b5b4c7220 */ /* 0x000fe20000400000 */
[----:B------:R-:W-:-:S02]  /*4110*/  SHF.L.U32 R50, R50, 0x8, RZ ;  /* 0x0000000832327819 */ /* 0x000fc400000006ff */
[----:B------:R-:W-:Y:S01]  /*4120*/  LOP3.LUT R57, R2, 0xff, RZ, 0xc0, !PT ;  /* 0x000000ff02397812 */ /* 0x000fe200078ec0ff */
[----:B------:R-:W-:Y:S01]  /*4130*/  FMUL R2, R43, R75 ;  /* 0x0000004b2b027220 */ /* 0x000fe20000400000 */
[----:B------:R-:W-:Y:S02]  /*4140*/  F2FP.SATFINITE.E4M3.F32.PACK_AB_MERGE_C R55, RZ, R55, RZ ;  /* 0x00000037ff37723e */ /* 0x000fe400048070ff */
[----:B------:R-:W-:Y:S02]  /*4150*/  F2FP.SATFINITE.E4M3.F32.PACK_AB_MERGE_C R83, RZ, R83, RZ ;  /* 0x00000053ff53723e */ /* 0x000fe400048070ff */
[----:B------:R-:W-:Y:S01]  /*4160*/  FMNMX3 R85, R85, |R45|, |R84|, !PT ;  /* 0x4000002d55557276 */ /* 0x000fe20007800454 */
[----:B------:R-:W-:Y:S01]  /*4170*/  @P0 FMUL R84, R84, R75 ;  /* 0x0000004b54540220 */ /* 0x000fe20000400000 */
[----:B------:R-:W-:Y:S02]  /*4180*/  FSEL R61, R100, R61, !P0 ;  /* 0x0000003d643d7208 */ /* 0x000fe40004000000 */
[----:B------:R-:W-:-:S02]  /*4190*/  LOP3.LUT R50, R57, 0xffff, R50, 0xf8, !PT ;  /* 0x0000ffff39327812 */ /* 0x000fc400078ef832 */
[----:B------:R-:W-:Y:S02]  /*41a0*/  SHF.L.U32 R55, R55, 0x10, RZ ;  /* 0x0000001037377819 */ /* 0x000fe400000006ff */
[----:B------:R-:W-:Y:S02]  /*41b0*/  LOP3.LUT R83, R83, 0xffff, RZ, 0xc0, !PT ;  /* 0x0000ffff53537812 */ /* 0x000fe400078ec0ff */
[----:B------:R-:W-:Y:S01]  /*41c0*/  FMNMX3 R85, R85, |R97|, |R82|, !PT ;  /* 0x4000006155557276 */ /* 0x000fe20007800452 */
[----:B------:R-:W-:Y:S01]  /*41d0*/  @P0 FMUL R82, R82, R75 ;  /* 0x0000004b52520220 */ /* 0x000fe20000400000 */
[----:B------:R-:W-:Y:S02]  /*41e0*/  F2FP.SATFINITE.E4M3.F32.PACK_AB_MERGE_C R87, RZ, R87, RZ ;  /* 0x00000057ff57723e */ /* 0x000fe400048070ff */
[----:B------:R-:W-:Y:S02]  /*41f0*/  LOP3.LUT R52, R52, 0xffffff00, RZ, 0xc0, !PT ;  /* 0xffffff0034347812 */ /* 0x000fe400078ec0ff */
[----:B------:R-:W-:-:S02]  /*4200*/  F2FP.SATFINITE.E4M3.F32.PACK_AB_MERGE_C R61, RZ, R61, RZ ;  /* 0x0000003dff3d723e */ /* 0x000fc400048070ff */
[----:B------:R-:W-:Y:S02]  /*4210*/  LOP3.LUT R50, R50, 0xff0000, R55, 0xf8, !PT ;  /* 0x00ff000032327812 */ /* 0x000fe400078ef837 */
[----:B------:R-:W-:Y:S02]  /*4220*/  SHF.L.U32 R83, R83, 0x18, RZ ;  /* 0x0000001853537819 */ /* 0x000fe400000006ff */
[----:B------:R-:W-:Y:S01]  /*4230*/  FMNMX3 R85, R85, |R47|, |R86|, !PT ;  /* 0x4000002f55557276 */ /* 0x000fe20007800456 */
[----:B------:R-:W-:Y:S01]  /*4240*/  @P0 FMUL R86, R86, R75 ;  /* 0x0000004b56560220 */ /* 0x000fe20000400000 */
[----:B------:R-:W-:Y:S02]  /*4250*/  LOP3.LUT R54, R54, 0xff, RZ, 0xc0, !PT ;  /* 0x000000ff36367812 */ /* 0x000fe400078ec0ff */
[----:B------:R-:W-:Y:S02]  /*4260*/  PRMT R87, R87, 0x7104, RZ ;  /* 0x0000710457577816 */ /* 0x000fe400000000ff */
[----:B------:R-:W-:-:S02]  /*4270*/  F2FP.SATFINITE.E4M3.F32.PACK_AB_MERGE_C R53, RZ, R53, RZ ;  /* 0x00000035ff35723e */ /* 0x000fc400048070ff */
[----:B------:R-:W-:Y:S02]  /*4280*/  LOP3.LUT R48, R52, 0xffff, R61, 0xf8, !PT ;  /* 0x0000ffff34307812 */ /* 0x000fe400078ef83d */
[----:B------:R-:W-:Y:S02]  /*4290*/  FSEL R52, R43, R2, !P0 ;  /* 0x000000022b347208 */ /* 0x000fe40004000000 */
[----:B------:R-:W-:Y:S01]  /*42a0*/  LOP3.LUT R2, R50, 0xff000000, R83, 0xf8, !PT ;  /* 0xff00000032027812 */ /* 0x000fe200078ef853 */
[----:B------:R-:W-:Y:S01]  /*42b0*/  FMUL R50, R97, R75 ;  /* 0x0000004b61327220 */ /* 0x000fe20000400000 */
[----:B------:R-:W-:Y:S01]  /*42c0*/  FMNMX3 R85, R85, |R103|, |R88|, !PT ;  /* 0x4000006755557276 */ /* 0x000fe20007800458 */
[----:B------:R-:W-:Y:S01]  /*42d0*/  @P0 FMUL R88, R88, R75 ;  /* 0x0000004b58580220 */ /* 0x000fe20000400000 */
[----:B------:R-:W-:Y:S02]  /*42e0*/  LOP3.LUT R54, R54, 0xff00, R87, 0xf8, !PT ;  /* 0x0000ff0036367812 */ /* 0x000fe400078ef857 */
[----:B------:R-:W-:-:S02]  /*42f0*/  SHF.L.U32 R53, R53, 0x10, RZ ;  /* 0x0000001035357819 */ /* 0x000fc400000006ff */
[----:B------:R-:W-:Y:S01]  /*4300*/  FMNMX3 R85, R85, |R49|, |R90|, !PT ;  /* 0x4000003155557276 */ /* 0x000fe2000780045a */
[-C--:B------:R-:W-:Y:S01]  /*4310*/  @P0 FMUL R90, R90, R75.reuse ;  /* 0x0000004b5a5a0220 */ /* 0x080fe20000400000 */
[----:B------:R-:W-:Y:S02]  /*4320*/  FSEL R55, R91, R76, !P0 ;  /* 0x0000004c5b377208 */ /* 0x000fe40004000000 */
[----:B------:R-:W-:Y:S02]  /*4330*/  LOP3.LUT R53, R54, 0xff0000, R53, 0xf8, !PT ;  /* 0x00ff000036357812 */ /* 0x000fe400078ef835 */
[----:B------:R-:W-:Y:S02]  /*4340*/  F2FP.SATFINITE.E4M3.F32.PACK_AB_MERGE_C R52, RZ, R52, RZ ;  /* 0x00000034ff34723e */ /* 0x000fe400048070ff */
[----:B------:R-:W-:Y:S02]  /*4350*/  F2FP.SATFINITE.E4M3.F32.PACK_AB_MERGE_C R78, RZ, R78, RZ ;  /* 0x0000004eff4e723e */ /* 0x000fe400048070ff */
[----:B------:R-:W-:Y:S01]  /*4360*/  FSEL R54, R97, R50, !P0 ;  /* 0x0000003261367208 */ /* 0x000fe20004000000 */
[----:B------:R-:W-:Y:S01]  /*4370*/  FMUL R50, R47, R75 ;  /* 0x0000004b2f327220 */ /* 0x000fe20000400000 */
[----:B------:R-:W-:Y:S01]  /*4380*/  FMNMX3 R85, R85, |R109|, |R92|, !PT ;  /* 0x4000006d55557276 */ /* 0x000fe2000780045c */
[----:B------:R-:W-:Y:S01]  /*4390*/  @P0 FMUL R92, R92, R75 ;  /* 0x0000004b5c5c0220 */ /* 0x000fe20000400000 */
[----:B------:R-:W-:-:S02]  /*43a0*/  LOP3.LUT R43, R52, 0xff, RZ, 0xc0, !PT ;  /* 0x000000ff342b7812 */ /* 0x000fc400078ec0ff */
[----:B------:R-:W-:Y:S02]  /*43b0*/  SHF.L.U32 R78, R78, 0x8, RZ ;  /* 0x000000084e4e7819 */ /* 0x000fe400000006ff */
[----:B------:R-:W-:Y:S02]  /*43c0*/  F2FP.SATFINITE.E4M3.F32.PACK_AB_MERGE_C R55, RZ, R55, RZ ;  /* 0x00000037ff37723e */ /* 0x000fe400048070ff */
[----:B------:R-:W-:Y:S02]  /*43d0*/  F2FP.SATFINITE.E4M3.F32.PACK_AB_MERGE_C R84, RZ, R84, RZ ;  /* 0x00000054ff54723e */ /* 0x000fe400048070ff */
[----:B------:R-:W-:Y:S01]  /*43e0*/  FSEL R52, R47, R50, !P0 ;  /* 0x000000322f347208 */ /* 0x000fe20004000000 */
[----:B------:R-:W-:Y:S01]  /*43f0*/  FMUL R47, R102, R75 ;  /* 0x0000004b662f7220 */ /* 0x000fe20000400000 */
[----:B------:R-:W-:Y:S01]  /*4400*/  FMNMX3 R85, R85, |R113|, |R94|, !PT ;  /* 0x4000007155557276 */ /* 0x000fe2000780045e */
[----:B------:R-:W-:Y:S01]  /*4410*/  @P0 FMUL R94, R94, R75 ;  /* 0x0000004b5e5e0220 */ /* 0x000fe20000400000 */
[----:B------:R-:W-:-:S02]  /*4420*/  LOP3.LUT R43, R43, 0xffff, R78, 0xf8, !PT ;  /* 0x0000ffff2b2b7812 */ /* 0x000fc400078ef84e */
[----:B------:R-:W-:Y:S02]  /*4430*/  SHF.L.U32 R50, R55, 0x10, RZ ;  /* 0x0000001037327819 */ /* 0x000fe400000006ff */
[----:B------:R-:W-:Y:S02]  /*4440*/  LOP3.LUT R45, R40, 0xff, RZ, 0xc0, !PT ;  /* 0x000000ff282d7812 */ /* 0x000fe400078ec0ff */
[----:B------:R-:W-:Y:S02]  /*4450*/  PRMT R84, R84, 0x7104, RZ ;  /* 0x0000710454547816 */ /* 0x000fe400000000ff */
[----:B------:R-:W-:Y:S02]  /*4460*/  F2FP.SATFINITE.E4M3.F32.PACK_AB_MERGE_C R54, RZ, R54, RZ ;  /* 0x00000036ff36723e */ /* 0x000fe400048070ff */
[----:B------:R-:W-:Y:S02]  /*4470*/  F2FP.SATFINITE.E4M3.F32.PACK_AB_MERGE_C R82, RZ, R82, RZ ;  /* 0x00000052ff52723e */ /* 0x000fe400048070ff */
[----:B------:R-:W-:Y:S01]  /*4480*/  FMNMX3 R85, R85, |R117|, |R96|, !PT ;  /* 0x4000007555557276 */ /* 0x000fe20007800460 */
[-C--:B------:R-:W-:Y:S01]  /*4490*/  @P0 FMUL R96, R96, R75.reuse ;  /* 0x0000004b60600220 */ /* 0x080fe20000400000 */
[----:B------:R-:W-:Y:S01]  /*44a0*/  LOP3.LUT R43, R43, 0xff0000, R50, 0xf8, !PT ;  /* 0x00ff00002b2b7812 */ /* 0x000fe200078ef832 */
[----:B------:R-:W-:Y:S01]  /*44b0*/  FMUL R50, R109, R75 ;  /* 0x0000004b6d327220 */ /* 0x000fe20000400000 */
[----:B------:R-:W-:-:S02]  /*44c0*/  F2FP.SATFINITE.E4M3.F32.PACK_AB_MERGE_C R56, RZ, R56, RZ ;  /* 0x00000038ff38723e */ /* 0x000fc400048070ff */
[----:B------:R-:W-:Y:S02]  /*44d0*/  LOP3.LUT R45, R45, 0xff00, R84, 0xf8, !PT ;  /* 0x0000ff002d2d7812 */ /* 0x000fe400078ef854 */
[----:B------:R-:W-:Y:S02]  /*44e0*/  SHF.L.U32 R54, R54, 0x10, RZ ;  /* 0x0000001036367819 */ /* 0x000fe400000006ff */
[----:B------:R-:W-:Y:S02]  /*44f0*/  LOP3.LUT R82, R82, 0xffff, RZ, 0xc0, !PT ;  /* 0x0000ffff52527812 */ /* 0x000fe400078ec0ff */
[----:B------:R-:W-:Y:S01]  /*4500*/  FMNMX3 R85, R85, |R100|, |R121|, !PT ;  /* 0x4000006455557276 */ /* 0x000fe20007800479 */
[-C--:B------:R-:W-:Y:S01]  /*4510*/  @P0 FMUL R121, R121, R75.reuse ;  /* 0x0000004b79790220 */ /* 0x080fe20000400000 */
[----:B------:R-:W-:Y:S02]  /*4520*/  LOP3.LUT R56, R56, 0xffff, RZ, 0xc0, !PT ;  /* 0x0000ffff38387812 */ /* 0x000fe400078ec0ff */
[----:B------:R-:W-:Y:S01]  /*4530*/  LOP3.LUT R45, R45, 0xff0000, R54, 0xf8, !PT ;  /* 0x00ff00002d2d7812 */ /* 0x000fe200078ef836 */
[----:B------:R-:W-:Y:S01]  /*4540*/  FMUL R54, R117, R75 ;  /* 0x0000004b75367220 */ /* 0x000fe20000400000 */
[----:B------:R-:W-:-:S02]  /*4550*/  SHF.L.U32 R82, R82, 0x18, RZ ;  /* 0x0000001852527819 */ /* 0x000fc400000006ff */
[----:B------:R-:W-:Y:S02]  /*4560*/  FSEL R50, R109, R50, !P0 ;  /* 0x000000326d327208 */ /* 0x000fe40004000000 */
[----:B------:R-:W-:Y:S02]  /*4570*/  F2FP.SATFINITE.E4M3.F32.PACK_AB_MERGE_C R90, RZ, R90, RZ ;  /* 0x0000005aff5a723e */ /* 0x000fe400048070ff */
[----:B------:R-:W-:Y:S02]  /*4580*/  SHF.L.U32 R56, R56, 0x18, RZ ;  /* 0x0000001838387819 */ /* 0x000fe400000006ff */
[----:B------:R-:W-:Y:S02]  /*4590*/  LOP3.LUT R82, R45, R82, RZ, 0xfc, !PT ;  /* 0x000000522d527212 */ /* 0x000fe400078efcff */
[----:B------:R-:W-:Y:S02]  /*45a0*/  F2FP.SATFINITE.E4M3.F32.PACK_AB_MERGE_C R121, RZ, R121, RZ ;  /* 0x00000079ff79723e */ /* 0x000fe400048070ff */
[----:B------:R-:W-:-:S02]  /*45b0*/  F2FP.SATFINITE.E4M3.F32.PACK_AB_MERGE_C R80, RZ, R80, RZ ;  /* 0x00000050ff50723e */ /* 0x000fc400048070ff */
[----:B------:R-:W-:Y:S02]  /*45c0*/  LOP3.LUT R45, R42, 0xff, RZ, 0xc0, !PT ;  /* 0x000000ff2a2d7812 */ /* 0x000fe400078ec0ff */
[----:B------:R-:W-:Y:S02]  /*45d0*/  PRMT R90, R90, 0x7104, RZ ;  /* 0x000071045a5a7816 */ /* 0x000fe400000000ff */
[----:B------:R-:W-:Y:S02]  /*45e0*/  F2FP.SATFINITE.E4M3.F32.PACK_AB_MERGE_C R50, RZ, R50, RZ ;  /* 0x00000032ff32723e */ /* 0x000fe400048070ff */
[----:B------:R-:W-:Y:S02]  /*45f0*/  F2FP.SATFINITE.E4M3.F32.PACK_AB_MERGE_C R92, RZ, R92, RZ ;  /* 0x0000005cff5c723e */ /* 0x000fe400048070ff */
[----:B------:R-:W-:Y:S01]  /*4600*/  FMNMX3 R85, R85, |R123|, |R98|, !PT ;  /* 0x4000007b55557276 */ /* 0x000fe20007800462 */
[-C--:B------:R-:W-:Y:S01]  /*4610*/  @P0 FMUL R98, R98, R75.reuse ;  /* 0x0000004b62620220 */ /* 0x080fe20000400000 */
[----:B------:R-:W-:Y:S01]  /*4620*/  LOP3.LUT R76, R53, R56, RZ, 0xfc, !PT ;  /* 0x00000038354c7212 */ /* 0x000fe200078efcff */
[----:B------:R-:W-:Y:S01]  /*4630*/  FMUL R56, R103, R75 ;  /* 0x0000004b67387220 */ /* 0x000fe20000400000 */
[----:B------:R-:W-:-:S02]  /*4640*/  LOP3.LUT R48, R48, 0xff, RZ, 0xc0, !PT ;  /* 0x000000ff30307812 */ /* 0x000fc400078ec0ff */
[----:B------:R-:W-:Y:S02]  /*4650*/  PRMT R121, R121, 0x7104, RZ ;  /* 0x0000710479797816 */ /* 0x000fe400000000ff */
[----:B------:R-:W-:Y:S02]  /*4660*/  LOP3.LUT R80, R80, 0xffff, RZ, 0xc0, !PT ;  /* 0x0000ffff50507812 */ /* 0x000fe400078ec0ff */
[----:B------:R-:W-:Y:S02]  /*4670*/  LOP3.LUT R45, R45, 0xff00, R90, 0xf8, !PT ;  /* 0x0000ff002d2d7812 */ /* 0x000fe400078ef85a */
[----:B------:R-:W-:Y:S02]  /*4680*/  SHF.L.U32 R50, R50, 0x10, RZ ;  /* 0x0000001032327819 */ /* 0x000fe400000006ff */
[----:B------:R-:W-:Y:S02]  /*4690*/  LOP3.LUT R92, R92, 0xffff, RZ, 0xc0, !PT ;  /* 0x0000ffff5c5c7812 */ /* 0x000fe400078ec0ff */
[----:B------:R-:W-:Y:S01]  /*46a0*/  FMNMX3 R85, R85, |R102|, |R3|, !PT ;  /* 0x4000006655557276 */ /* 0x000fe20007800403 */
[----:B------:R-:W-:Y:S01]  /*46b0*/  @P0 FMUL R3, R3, R75 ;  /* 0x0000004b03030220 */ /* 0x000fe20000400000 */
[----:B------:R-:W-:-:S02]  /*46c0*/  FSEL R47, R102, R47, !P0 ;  /* 0x0000002f662f7208 */ /* 0x000fc40004000000 */
[----:B------:R-:W-:Y:S01]  /*46d0*/  LOP3.LUT R121, R48, 0xff00, R121, 0xf8, !PT ;  /* 0x0000ff0030797812 */ /* 0x000fe200078ef879 */
[-C--:B------:R-:W-:Y:S01]  /*46e0*/  FMUL R48, R51, R75.reuse ;  /* 0x0000004b33307220 */ /* 0x080fe20000400000 */
[----:B------:R-:W-:Y:S02]  /*46f0*/  SHF.L.U32 R80, R80, 0x18, RZ ;  /* 0x0000001850507819 */ /* 0x000fe400000006ff */
[----:B------:R-:W-:Y:S01]  /*4700*/  LOP3.LUT R45, R45, 0xff0000, R50, 0xf8, !PT ;  /* 0x00ff00002d2d7812 */ /* 0x000fe200078ef832 */
[----:B------:R-:W-:Y:S01]  /*4710*/  FMUL R50, R41, R75 ;  /* 0x0000004b29327220 */ /* 0x000fe20000400000 */
[----:B------:R-:W-:Y:S02]  /*4720*/  SHF.L.U32 R92, R92, 0x18, RZ ;  /* 0x000000185c5c7819 */ /* 0x000fe400000006ff */
[----:B------:R-:W-:Y:S02]  /*4730*/  FSEL R56, R103, R56, !P0 ;  /* 0x0000003867387208 */ /* 0x000fe40004000000 */
[----:B------:R-:W-:-:S02]  /*4740*/  F2FP.SATFINITE.E4M3.F32.PACK_AB_MERGE_C R52, RZ, R52, RZ ;  /* 0x00000034ff34723e */ /* 0x000fc400048070ff */
[----:B------:R-:W-:Y:S02]  /*4750*/  F2FP.SATFINITE.E4M3.F32.PACK_AB_MERGE_C R86, RZ, R86, RZ ;  /* 0x00000056ff56723e */ /* 0x000fe400048070ff */
[----:B------:R-:W-:Y:S02]  /*4760*/  F2FP.SATFINITE.E4M3.F32.PACK_AB_MERGE_C R47, RZ, R47, RZ ;  /* 0x0000002fff2f723e */ /* 0x000fe400048070ff */
[----:B------:R-:W-:Y:S02]  /*4770*/  F2FP.SATFINITE.E4M3.F32.PACK_AB_MERGE_C R3, RZ, R3, RZ ;  /* 0x00000003ff03723e */ /* 0x000fe400048070ff */
[----:B------:R-:W-:Y:S02]  /*4780*/  LOP3.LUT R40, R43, 0xff000000, R80, 0xf8, !PT ;  /* 0xff0000002b287812 */ /* 0x000fe400078ef850 */
[----:B------:R-:W-:Y:S02]  /*4790*/  LOP3.LUT R84, R45, R92, RZ, 0xfc, !PT ;  /* 0x0000005c2d547212 */ /* 0x000fe400078efcff */
[----:B------:R-:W-:Y:S01]  /*47a0*/  LOP3.LUT R43, R52, 0xff, RZ, 0xc0, !PT ;  /* 0x000000ff342b7812 */ /* 0x000fe200078ec0ff */
[----:B------:R-:W-:Y:S01]  /*47b0*/  FMUL R52, R113, R75 ;  /* 0x0000004b71347220 */ /* 0x000fe20000400000 */
[----:B------:R-:W-:-:S02]  /*47c0*/  SHF.L.U32 R86, R86, 0x8, RZ ;  /* 0x0000000856567819 */ /* 0x000fc400000006ff */
[----:B------:R-:W-:Y:S02]  /*47d0*/  F2FP.SATFINITE.E4M3.F32.PACK_AB_MERGE_C R56, RZ, R56, RZ ;  /* 0x00000038ff38723e */ /* 0x000fe400048070ff */
[----:B------:R-:W-:Y:S02]  /*47e0*/  FSEL R45, R51, R48, !P0 ;  /* 0x00000030332d7208 */ /* 0x000fe40004000000 */
[----:B------:R-:W-:Y:S02]  /*47f0*/  LOP3.LUT R48, R47, 0xff, RZ, 0xc0, !PT ;  /* 0x000000ff2f307812 */ /* 0x000fe400078ec0ff */
[----:B------:R-:W-:Y:S02]  /*4800*/  SHF.L.U32 R3, R3, 0x8, RZ ;  /* 0x0000000803037819 */ /* 0x000fe400000006ff */
[----:B------:R-:W-:Y:S02]  /*4810*/  LOP3.LUT R43, R43, 0xffff, R86, 0xf8, !PT ;  /* 0x0000ffff2b2b7812 */ /* 0x000fe400078ef856 */
[----:B------:R-:W-:-:S02]  /*4820*/  SHF.L.U32 R56, R56, 0x10, RZ ;  /* 0x0000001038387819 */ /* 0x000fc400000006ff */
[----:B------:R-:W-:Y:S01]  /*4830*/  FMNMX3 R85, R85, |R41|, |R44|, !PT ;  /* 0x4000002955557276 */ /* 0x000fe2000780042c */
[-C--:B------:R-:W-:Y:S01]  /*4840*/  @P0 FMUL R44, R44, R75.reuse ;  /* 0x0000004b2c2c0220 */ /* 0x080fe20000400000 */
[----:B------:R-:W-:Y:S02]  /*4850*/  LOP3.LUT R3, R48, 0xffff, R3, 0xf8, !PT ;  /* 0x0000ffff30037812 */ /* 0x000fe400078ef803 */
[----:B------:R-:W-:Y:S01]  /*4860*/  F2FP.SATFINITE.E4M3.F32.PACK_AB_MERGE_C R88, RZ, R88, RZ ;  /* 0x00000058ff58723e */ /* 0x000fe200048070ff */
[----:B------:R-:W0:Y:S01]  /*4870*/  LDC.64 R48, c[0x0][0x3c8] ;  /* 0x0000f200ff307b82 */ /* 0x000e220000000a00 */
[----:B------:R-:W-:Y:S01]  /*4880*/  LOP3.LUT R43, R43, 0xff0000, R56, 0xf8, !PT ;  /* 0x00ff00002b2b7812 */ /* 0x000fe200078ef838 */
[-C--:B------:R-:W-:Y:S01]  /*4890*/  FMUL R56, R123, R75.reuse ;  /* 0x0000004b7b387220 */ /* 0x080fe20000400000 */
[----:B------:R-:W-:Y:S01]  /*48a0*/  FMNMX3 R85, R85, |R104|, |R58|, !PT ;  /* 0x4000006855557276 */ /* 0x000fe2000780043a */
[----:B------:R-:W-:Y:S01]  /*48b0*/  @P0 FMUL R58, R58, R75 ;  /* 0x0000004b3a3a0220 */ /* 0x000fe20000400000 */
[----:B------:R-:W-:-:S02]  /*48c0*/  LOP3.LUT R88, R88, 0xffff, RZ, 0xc0, !PT ;  /* 0x0000ffff58587812 */ /* 0x000fc400078ec0ff */
[----:B------:R-:W-:Y:S02]  /*48d0*/  FSEL R52, R113, R52, !P0 ;  /* 0x0000003471347208 */ /* 0x000fe40004000000 */
[----:B------:R-:W-:Y:S01]  /*48e0*/  FMNMX3 R73, R85, |R51|, |R46|, !PT ;  /* 0x4000003355497276 */ /* 0x000fe2000780042e */
[----:B------:R-:W-:Y:S01]  /*48f0*/  @P0 FMUL R46, R46, R75 ;  /* 0x0000004b2e2e0220 */ /* 0x000fe20000400000 */
[----:B------:R-:W-:Y:S02]  /*4900*/  FSEL R50, R41, R50, !P0 ;  /* 0x0000003229327208 */ /* 0x000fe40004000000 */
[----:B------:R-:W-:Y:S02]  /*4910*/  FSEL R56, R123, R56, !P0 ;  /* 0x000000387b387208 */ /* 0x000fe40004000000 */
[----:B------:R-:W-:Y:S02]  /*4920*/  F2FP.SATFINITE.E4M3.F32.PACK_AB_MERGE_C R58, RZ, R58, RZ ;  /* 0x0000003aff3a723e */ /* 0x000fe400048070ff */
[----:B------:R-:W-:-:S02]  /*4930*/  SHF.L.U32 R88, R88, 0x18, RZ ;  /* 0x0000001858587819 */ /* 0x000fc400000006ff */
[----:B------:R-:W-:Y:S02]  /*4940*/  FSEL R54, R117, R54, !P0 ;  /* 0x0000003675367208 */ /* 0x000fe40004000000 */
[----:B------:R-:W-:Y:S02]  /*4950*/  F2FP.SATFINITE.E4M3.F32.PACK_AB_MERGE_C R52, RZ, R52, RZ ;  /* 0x00000034ff34723e */ /* 0x000fe400048070ff */
[----:B------:R-:W-:Y:S02]  /*4960*/  F2FP.SATFINITE.E4M3.F32.PACK_AB_MERGE_C R94, RZ, R94, RZ ;  /* 0x0000005eff5e723e */ /* 0x000fe400048070ff */
[----:B------:R-:W-:Y:S02]  /*4970*/  F2FP.SATFINITE.E4M3.F32.PACK_AB_MERGE_C R50, RZ, R50, RZ ;  /* 0x00000032ff32723e */ /* 0x000fe400048070ff */
[----:B------:R-:W-:Y:S02]  /*4980*/  F2FP.SATFINITE.E4M3.F32.PACK_AB_MERGE_C R56, RZ, R56, RZ ;  /* 0x00000038ff38723e */ /* 0x000fe400048070ff */
[----:B------:R-:W-:-:S02]  /*4990*/  LOP3.LUT R41, R0, 0xff, RZ, 0xc0, !PT ;  /* 0x000000ff00297812 */ /* 0x000fc400078ec0ff */
[----:B------:R-:W-:Y:S02]  /*49a0*/  PRMT R58, R58, 0x7104, RZ ;  /* 0x000071043a3a7816 */ /* 0x000fe400000000ff */
[----:B------:R-:W-:Y:S02]  /*49b0*/  F2FP.SATFINITE.E4M3.F32.PACK_AB_MERGE_C R45, RZ, R45, RZ ;  /* 0x0000002dff2d723e */ /* 0x000fe400048070ff */
[----:B------:R-:W-:Y:S02]  /*49c0*/  F2FP.SATFINITE.E4M3.F32.PACK_AB_MERGE_C R98, RZ, R98, RZ ;  /* 0x00000062ff62723e */ /* 0x000fe400048070ff */
[----:B------:R-:W-:Y:S02]  /*49d0*/  F2FP.SATFINITE.E4M3.F32.PACK_AB_MERGE_C R44, RZ, R44, RZ ;  /* 0x0000002cff2c723e */ /* 0x000fe400048070ff */
[----:B------:R-:W-:Y:S02]  /*49e0*/  F2FP.SATFINITE.E4M3.F32.PACK_AB_MERGE_C R46, RZ, R46, RZ ;  /* 0x0000002eff2e723e */ /* 0x000fe400048070ff */
[----:B------:R-:W-:-:S02]  /*49f0*/  LOP3.LUT R42, R43, 0xff000000, R88, 0xf8, !PT ;  /* 0xff0000002b2a7812 */ /* 0x000fc400078ef858 */
[----:B------:R-:W-:Y:S02]  /*4a00*/  LOP3.LUT R43, R52, 0xff, RZ, 0xc0, !PT ;  /* 0x000000ff342b7812 */ /* 0x000fe400078ec0ff */
[----:B------:R-:W-:Y:S02]  /*4a10*/  SHF.L.U32 R94, R94, 0x8, RZ ;  /* 0x000000085e5e7819 */ /* 0x000fe400000006ff */
[----:B------:R-:W-:Y:S02]  /*4a20*/  F2FP.SATFINITE.E4M3.F32.PACK_AB_MERGE_C R54, RZ, R54, RZ ;  /* 0x00000036ff36723e */ /* 0x000fe400048070ff */
[----:B------:R-:W-:Y:S02]  /*4a30*/  F2FP.SATFINITE.E4M3.F32.PACK_AB_MERGE_C R96, RZ, R96, RZ ;  /* 0x00000060ff60723e */ /* 0x000fe400048070ff */
[----:B------:R-:W-:Y:S02]  /*4a40*/  SHF.L.U32 R50, R50, 0x10, RZ ;  /* 0x0000001032327819 */ /* 0x000fe400000006ff */
[----:B------:R-:W-:-:S02]  /*4a50*/  SHF.L.U32 R56, R56, 0x10, RZ ;  /* 0x0000001038387819 */ /* 0x000fc400000006ff */
[----:B------:R-:W-:Y:S02]  /*4a60*/  LOP3.LUT R58, R41, 0xff00, R58, 0xf8, !PT ;  /* 0x0000ff00293a7812 */ /* 0x000fe400078ef83a */
[----:B------:R-:W-:Y:S02]  /*4a70*/  SHF.L.U32 R45, R45, 0x10, RZ ;  /* 0x000000102d2d7819 */ /* 0x000fe400000006ff */
[----:B------:R-:W-:Y:S02]  /*4a80*/  LOP3.LUT R98, R98, 0xffff, RZ, 0xc0, !PT ;  /* 0x0000ffff62627812 */ /* 0x000fe400078ec0ff */
[----:B------:R-:W-:Y:S02]  /*4a90*/  LOP3.LUT R44, R44, 0xffff, RZ, 0xc0, !PT ;  /* 0x0000ffff2c2c7812 */ /* 0x000fe400078ec0ff */
[----:B------:R-:W-:Y:S02]  /*4aa0*/  LOP3.LUT R46, R46, 0xffff, RZ, 0xc0, !PT ;  /* 0x0000ffff2e2e7812 */ /* 0x000fe400078ec0ff */
[----:B------:R-:W-:-:S02]  /*4ab0*/  LOP3.LUT R43, R43, 0xffff, R94, 0xf8, !PT ;  /* 0x0000ffff2b2b7812 */ /* 0x000fc400078ef85e */
[----:B------:R-:W-:Y:S02]  /*4ac0*/  SHF.L.U32 R54, R54, 0x10, RZ ;  /* 0x0000001036367819 */ /* 0x000fe400000006ff */
[----:B------:R-:W-:Y:S02]  /*4ad0*/  LOP3.LUT R96, R96, 0xffff, RZ, 0xc0, !PT ;  /* 0x0000ffff60607812 */ /* 0x000fe400078ec0ff */
[----:B------:R-:W-:Y:S02]  /*4ae0*/  LOP3.LUT R53, R3, 0xff0000, R50, 0xf8, !PT ;  /* 0x00ff000003357812 */ /* 0x000fe400078ef832 */
[----:B------:R-:W-:Y:S02]  /*4af0*/  LOP3.LUT R56, R121, 0xff0000, R56, 0xf8, !PT ;  /* 0x00ff000079387812 */ /* 0x000fe400078ef838 */
[----:B------:R-:W-:Y:S02]  /*4b00*/  LOP3.LUT R45, R58, 0xff0000, R45, 0xf8, !PT ;  /* 0x00ff00003a2d7812 */ /* 0x000fe400078ef82d */
[----:B------:R-:W-:-:S02]  /*4b10*/  SHF.L.U32 R3, R98, 0x18, RZ ;  /* 0x0000001862037819 */ /* 0x000fc400000006ff */
[----:B------:R-:W-:Y:S02]  /*4b20*/  SHF.L.U32 R44, R44, 0x18, RZ ;  /* 0x000000182c2c7819 */ /* 0x000fe400000006ff */
[----:B------:R-:W-:Y:S02]  /*4b30*/  SHF.L.U32 R46, R46, 0x18, RZ ;  /* 0x000000182e2e7819 */ /* 0x000fe400000006ff */
[----:B------:R-:W-:Y:S02]  /*4b40*/  LOP3.LUT R43, R43, 0xff0000, R54, 0xf8, !PT ;  /* 0x00ff00002b2b7812 */ /* 0x000fe400078ef836 */
[----:B------:R-:W-:Y:S02]  /*4b50*/  SHF.L.U32 R96, R96, 0x18, RZ ;  /* 0x0000001860607819 */ /* 0x000fe400000006ff */
[----:B------:R-:W-:Y:S02]  /*4b60*/  LOP3.LUT R78, R56, R3, RZ, 0xfc, !PT ;  /* 0x00000003384e7212 */ /* 0x000fe400078efcff */
[----:B------:R-:W-:-:S02]  /*4b70*/  LOP3.LUT R52, R53, 0xff000000, R44, 0xf8, !PT ;  /* 0xff00000035347812 */ /* 0x000fc400078ef82c */
[----:B------:R-:W-:Y:S01]  /*4b80*/  LOP3.LUT R80, R45, R46, RZ, 0xfc, !PT ;  /* 0x0000002e2d507212 */ /* 0x000fe200078efcff */
[----:B0-----:R-:W-:Y:S01]  /*4b90*/  IMAD.WIDE.U32 R44, R65, 0x8, R48 ;  /* 0x00000008412c7825 */ /* 0x001fe200078e0030 */
[----:B------:R-:W-:Y:S02]  /*4ba0*/  MOV R3, R76 ;  /* 0x0000004c00037202 */ /* 0x000fe40000000f00 */
[----:B------:R-:W-:Y:S01]  /*4bb0*/  LOP3.LUT R50, R43, 0xff000000, R96, 0xf8, !PT ;  /* 0xff0000002b327812 */ /* 0x000fe200078ef860 */
[--C-:B------:R-:W-:Y:S01]  /*4bc0*/  IMAD.WIDE.U32 R64, R64, 0x8, R48.reuse ;  /* 0x0000000840407825 */ /* 0x100fe200078e0030 */
[----:B------:R-:W-:Y:S01]  /*4bd0*/  MOV R41, R82 ;  /* 0x0000005200297202 */ /* 0x000fe20000000f00 */
[----:B------:R0:W-:Y:S01]  /*4be0*/  STG.E.64 desc[UR6][R44.64], R2 ;  /* 0x000000022c007986 */ /* 0x0001e2000c101b06 */
[----:B------:R-:W-:Y:S01]  /*4bf0*/  MOV R43, R84 ;  /* 0x00000054002b7202 */ /* 0x000fe20000000f00 */
[--C-:B------:R-:W-:Y:S01]  /*4c00*/  IMAD.WIDE.U32 R46, R63, 0x8, R48.reuse ;  /* 0x000000083f2e7825 */ /* 0x100fe200078e0030 */
[----:B------:R-:W-:Y:S01]  /*4c10*/  MOV R51, R78 ;  /* 0x0000004e00337202 */ /* 0x000fe20000000f00 */
[----:B------:R0:W-:Y:S01]  /*4c20*/  STG.E.64 desc[UR6][R64.64], R40 ;  /* 0x0000002840007986 */ /* 0x0001e2000c101b06 */
[----:B------:R-:W-:Y:S01]  /*4c30*/  MOV R53, R80 ;  /* 0x0000005000357202 */ /* 0x000fe20000000f00 */
[----:B------:R-:W-:-:S02]  /*4c40*/  IMAD.WIDE.U32 R62, R62, 0x8, R48 ;  /* 0x000000083e3e7825 */ /* 0x000fc400078e0030 */
[----:B------:R0:W-:Y:S02]  /*4c50*/  STG.E.64 desc[UR6][R46.64], R42 ;  /* 0x0000002a2e007986 */ /* 0x0001e4000c101b06 */
[----:B------:R-:W-:Y:S02]  /*4c60*/  IMAD.WIDE.U32 R48, R60, 0x8, R48 ;  /* 0x000000083c307825 */ /* 0x000fe400078e0030 */
[----:B------:R0:W-:Y:S04]  /*4c70*/  STG.E.64 desc[UR6][R62.64], R50 ;  /* 0x000000323e007986 */ /* 0x0001e8000c101b06 */
[----:B------:R0:W-:Y:S02]  /*4c80*/  STG.E.64 desc[UR6][R48.64], R52 ;  /* 0x0000003430007986 */ /* 0x0001e4000c101b06 */
.L_x_11638:
[----:B------:R-:W2:Y:S01]  /*4c90*/  LDC R0, c[0x0][0x380] ;  /* 0x0000e000ff007b82 */ /* 0x000ea20000000800 */
[----:B------:R-:W-:Y:S01]  /*4ca0*/  UPLOP3.LUT UP1, UPT, UPT, UPT, UP1, 0x40, 0x4 ;  /* 0x000000000004789c */ /* 0x000fe20003f2e810 */
[----:B--2---:R-:W-:-:S04]  /*4cb0*/  IADD3 R67, PT, PT, R67, R0, RZ ;  /* 0x0000000043437210 */ /* 0x004fc80007ffe0ff */
[----:B------:R-:W-:-:S13]  /*4cc0*/  ISETP.GE.AND P1, PT, R67, UR14, PT ;  /* 0x0000000e43007c0c */ /* 0x000fda000bf26270 */
[----:B------:R-:W-:Y:S05]  /*4cd0*/  @!P1 BRA `(.L_x_11639) ;  /* 0xffffffb4006c9947 */ /* 0x000fea000383ffff */
.L_x_11630:
        /* <DEDUP_REMOVED lines=38> */
.L_x_11647:
[----:B------:R-:W-:Y:S02]  /*4f40*/  ISETP.NE.AND P1, PT, R74, RZ, PT ;  /* 0x000000ff4a00720c */ /* 0x000fe40003f25270 */
[----:B-1----:R-:W-:-:S11]  /*4f50*/  FMNMX R5, R3, R2, !PT ;  /* 0x0000000203057209 */ /* 0x002fd60007800000 */
[----:B------:R-:W-:Y:S05]  /*4f60*/  @P1 BRA `(.L_x_11641) ;  /* 0x0000000000081947 */ /* 0x000fea0003800000 */
[----:B0-----:R-:W0:Y:S02]  /*4f70*/  LDC.64 R2, c[0x0][0x3f8] ;  /* 0x0000fe00ff027b82 */ /* 0x001e240000000a00 */
[----:B0-----:R1:W-:Y:S02]  /*4f80*/  REDG.E.MAX.S32.STRONG.GPU desc[UR6][R2.64], R5 ;  /* 0x000000050200798e */ /* 0x0013e4000d12e306 */
.L_x_11641:
[----:B------:R-:W-:Y:S05]  /*4f90*/  BSYNC B0 ;  /* 0x0000000000007941 */ /* 0x000fea0003800000 */
.L_x_11640:
        /* <DEDUP_REMOVED lines=12> */
[----:B01----:R-:W-:Y:S05]  /*5060*/  CALL.REL.NOINC `($__internal_206_$__cuda_sm20_rcp_rn_f32_slowpath) ;  /* 0x00000000005c7944 */ /* 0x003fea0003c00000 */
[----:B------:R-:W-:Y:S01]  /*5070*/  MOV R5, R0 ;  /* 0x0000000000057202 */ /* 0x000fe20000000f00 */
[----:B------:R-:W-:Y:S06]  /*5080*/  BRA `(.L_x_11644) ;  /* 0x0000000000107947 */ /* 0x000fec0003800000 */
.L_x_11643:
[----:B------:R-:W0:Y:S02]  /*5090*/  MUFU.RCP R0, R75 ;  /* 0x0000004b00007308 */ /* 0x000e240000001000 */
[----:B01----:R-:W-:-:S04]  /*50a0*/  FFMA R2, R0, R75, -1 ;  /* 0xbf80000000027423 */ /* 0x003fc8000000004b */
[----:B------:R-:W-:-:S04]  /*50b0*/  FADD.FTZ R5, -R2, -RZ ;  /* 0x800000ff02057221 */ /* 0x000fc80000010100 */
[----:B------:R-:W-:-:S07]  /*50c0*/  FFMA R5, R0, R5, R0 ;  /* 0x0000000500057223 */ /* 0x000fce0000000000 */
.L_x_11644:
[----:B------:R-:W0:Y:S02]  /*50d0*/  LDC.64 R2, c[0x0][0x3f0] ;  /* 0x0000fc00ff027b82 */ /* 0x000e240000000a00 */
[----:B0-----:R-:W-:Y:S01]  /*50e0*/  STG.E desc[UR6][R2.64], R5 ;  /* 0x0000000502007986 */ /* 0x001fe2000c101906 */
[----:B------:R-:W-:Y:S05]  /*50f0*/  EXIT ;  /* 0x000000000000794d */ /* 0x000fea0003800000 */
.L_x_11642:
[----:B------:R-:W-:Y:S02]  /*5100*/  MOV R5, 0x2 ;  /* 0x0000000200057802 */ /* 0x000fe40000000f00 */
[----:B------:R-:W-:Y:S02]  /*5110*/  MOV R7, 0x1f ;  /* 0x0000001f00077802 */ /* 0x000fe40000000f00 */
[----:B------:R-:W-:-:S07]  /*5120*/  MOV R4, 0xffffffff ;  /* 0xffffffff00047802 */ /* 0x000fce0000000f00 */
[----:B01---5:R-:W-:Y:S05]  /*5130*/  WARPSYNC.COLLECTIVE R4, `(.L_x_11645) ;  /* 0x0000000004087348 */ /* 0x023fea0003c00000 */
[----:B01----:R0:W1:Y:S02]  /*5140*/  SHFL.DOWN P1, R2, R0, R5, R7 ;  /* 0x0800000500027389 */ /* 0x0030640000020007 */
[----:B01---5:R-:W-:Y:S05]  /*5150*/  ENDCOLLECTIVE ;  /* 0x000000000000791b */ /* 0x023fea0003800000 */
.L_x_11645:
[----:B------:R-:W-:Y:S02]  /*5160*/  MOV R5, 0x1 ;  /* 0x0000000100057802 */ /* 0x000fe40000000f00 */
[----:B------:R-:W-:-:S04]  /*5170*/  MOV R3, R2 ;  /* 0x0000000200037202 */ /* 0x000fc80000000f00 */
[----:B------:R-:W-:-:S04]  /*5180*/  FMNMX R3, R3, R0, !PT ;  /* 0x0000000003037209 */ /* 0x000fc80007800000 */
[----:B------:R-:W-:-:S07]  /*5190*/  MOV R0, R3 ;  /* 0x0000000300007202 */ /* 0x000fce0000000f00 */
[----:B------:R-:W-:Y:S05]  /*51a0*/  WARPSYNC.COLLECTIVE R4, `(.L_x_11646) ;  /* 0x0000000004087348 */ /* 0x000fea0003c00000 */
[----:B------:R0:W1:Y:S02]  /*51b0*/  SHFL.DOWN P1, R2, R0, R5, R7 ;  /* 0x0800000500027389 */ /* 0x0000640000020007 */
[----:B01----:R-:W-:Y:S05]  /*51c0*/  ENDCOLLECTIVE ;  /* 0x000000000000791b */ /* 0x003fea0003800000 */
.L_x_11646:
[----:B------:R-:W-:Y:S05]  /*51d0*/  BRA `(.L_x_11647) ;  /* 0xfffffffc00587947 */ /* 0x000fea000383ffff */
        .weak           $__internal_206_$__cuda_sm20_rcp_rn_f32_slowpath
        .type           $__internal_206_$__cuda_sm20_rcp_rn_f32_slowpath,@function
        .size           $__internal_206_$__cuda_sm20_rcp_rn_f32_slowpath,(.L_x_13074 - $__internal_206_$__cuda_sm20_rcp_rn_f32_slowpath)
$__internal_206_$__cuda_sm20_rcp_rn_f32_slowpath:
        /* <DEDUP_REMOVED lines=15> */
.L_x_11649:
        /* <DEDUP_REMOVED lines=33> */
.L_x_11651:
[----:B------:R0:W1:Y:S02]  /*54e0*/  MUFU.RCP R3, R0 ;  /* 0x0000000000037308 */ /* 0x0000640000001000 */
.L_x_11650:
[----:B------:R-:W-:Y:S05]  /*54f0*/  BSYNC B1 ;  /* 0x0000000000017941 */ /* 0x000fea0003800000 */
.L_x_11648:
[----:B01----:R-:W-:Y:S01]  /*5500*/  MOV R0, R3 ;  /* 0x0000000300007202 */ /* 0x003fe20000000f00 */
[----:B------:R-:W-:Y:S01]  /*5510*/  HFMA2 R3, -RZ, RZ, 0, 0 ;  /* 0x00000000ff037431 */ /* 0x000fe200000001ff */
[----:B------:R-:W-:-:S04]  /*5520*/  MOV R2, R84 ;  /* 0x0000005400027202 */ /* 0x000fc80000000f00 */
[----:B------:R-:W-:Y:S05]  /*5530*/  RET.REL.NODEC R2 `(_ZN18transformer_engine13normalization19ln_fwd_tuned_kernelINS0_13Kernel_traitsI6__halfS3_13__nv_fp8_e4m3fjLj5120ELj1ELj1ELj4ELj16ENS0_18Kernel_traits_baseILj5120ES3_S3_S4_fjLj128EEEEEEEvNS0_19ForwardKernelParamsE) ;  /* 0xffffffa802b07950 */ /* 0x000fea0003c3ffff */
.L_x_11652:
        /* <DEDUP_REMOVED lines=12> */
.L_x_13074:


//--------------------- .text._ZN18transformer_engine13normalization19ln_fwd_tuned_kernelINS0_13Kernel_traitsI6__halfS3_13__nv_fp8_e4m3fjLj4096ELj1ELj1ELj4ELj16ENS0_18Kernel_traits_baseILj4096ES3_S3_S4_fjLj128EEEEEEEvNS0_19ForwardKernelParamsE --------------------------
	.section	.text._ZN18transformer_engine13normalization19ln_fwd_tuned_kernelINS0_13Kernel_traitsI6__halfS3_13__nv_fp8_e4m3fjLj4096ELj1ELj1ELj4ELj16ENS0_18Kernel_traits_baseILj4096ES3_S3_S4_fjLj128EEEEEEEvNS0_19ForwardKernelParamsE,"ax",@progbits
	.align	128
        .global         _ZN18transformer_engine13normalization19ln_fwd_tuned_kernelINS0_13Kernel_traitsI6__halfS3_13__nv_fp8_e4m3fjLj4096ELj1ELj1ELj4ELj16ENS0_18Kernel_traits_baseILj4096ES3_S3_S4_fjLj128EEEEEEEvNS0_19ForwardKernelParamsE
        .type           _ZN18transformer_engine13normalization19ln_fwd_tuned_kernelINS0_13Kernel_traitsI6__halfS3_13__nv_fp8_e4m3fjLj4096ELj1ELj1ELj4ELj16ENS0_18Kernel_traits_baseILj4096ES3_S3_S4_fjLj128EEEEEEEvNS0_19ForwardKernelParamsE,@function
        .size           _ZN18transformer_engine13normalization19ln_fwd_tuned_kernelINS0_13Kernel_traitsI6__halfS3_13__nv_fp8_e4m3fjLj4096ELj1ELj1ELj4ELj16ENS0_18Kernel_traits_baseILj4096ES3_S3_S4_fjLj128EEEEEEEvNS0_19ForwardKernelParamsE,(.L_x_13075 - _ZN18transformer_engine13normalization19ln_fwd_tuned_kernelINS0_13Kernel_traitsI6__halfS3_13__nv_fp8_e4m3fjLj4096ELj1ELj1ELj4ELj16ENS0_18Kernel_traits_baseILj4096ES3_S3_S4_fjLj128EEEEEEEvNS0_19ForwardKernelParamsE)
        .other          _ZN18transformer_engine13normalization19ln_fwd_tuned_kernelINS0_13Kernel_traitsI6__halfS3_13__nv_fp8_e4m3fjLj4096ELj1ELj1ELj4ELj16ENS0_18Kernel_traits_baseILj4096ES3_S3_S4_fjLj128EEEEEEEvNS0_19ForwardKernelParamsE,@"STO_CUDA_ENTRY STV_DEFAULT"
_ZN18transformer_engine13normalization19ln_fwd_tuned_kernelINS0_13Kernel_traitsI6__halfS3_13__nv_fp8_e4m3fjLj4096ELj1ELj1ELj4ELj16ENS0_18Kernel_traits_baseILj4096ES3_S3_S4_fjLj128EEEEEEEvNS0_19ForwardKernelParamsE:
.text._ZN18transformer_engine13normalization19ln_fwd_tuned_kernelINS0_13Kernel_traitsI6__halfS3_13__nv_fp8_e4m3fjLj4096ELj1ELj1ELj4ELj16ENS0_18Kernel_traits_baseILj4096ES3_S3_S4_fjLj128EEEEEEEvNS0_19ForwardKernelParamsE:
[----:B------:R-:W-:Y:S01]  /*0000*/  LDC R1, c[0x0][0x37c] ;  /* 0x0000df00ff017b82 */ /* 0x000fe20000000800 */
[----:B------:R-:W0:Y:S01]  /*0010*/  LDCU.U8 UR12, c[0x0][0x404] ;  /* 0x00008080ff0c77ac */ /* 0x000e220008000000 */
[----:B------:R-:W1:Y:S06]  /*0020*/  LDCU.64 UR10, c[0x0][0x358] ;  /* 0x00006b00ff0a77ac */ /* 0x000e6c0008000a00 */
[----:B------:R-:W2:Y:S01]  /*0030*/  S2UR UR6, SR_CTAID.X ;  /* 0x00000000000679c3 */ /* 0x000ea20000002500 */
[----:B------:R-:W3:Y:S01]  /*0040*/  S2R R48, SR_TID.X ;  /* 0x0000000000307919 */ /* 0x000ee20000002100 */
[----:B------:R-:W2:Y:S01]  /*0050*/  LDCU UR4, c[0x0][0x388] ;  /* 0x00007100ff0477ac */ /* 0x000ea20008000800 */
[----:B0-----:R-:W-:-:S06]  /*0060*/  UISETP.NE.AND UP0, UPT, UR12, URZ, UPT ;  /* 0x000000ff0c00728c */ /* 0x001fcc000bf05270 */
[----:B------:R-:W-:-:S13]  /*0070*/  PLOP3.LUT P0, PT, PT, PT, UP0, 0x80, 0x8 ;  /* 0x000000000008781c */ /* 0x000fda0003f0f008 */
[----:B------:R-:W1:Y:S02]  /*0080*/  @P0 LDC.64 R2, c[0x0][0x3e0] ;  /* 0x0000f800ff020b82 */ /* 0x000e640000000a00 */
[----:B-1----:R-:W4:Y:S01]  /*0090*/  @P0 LDG.E R2, desc[UR10][R2.64] ;  /* 0x0000000a02020981 */ /* 0x002f22000c1e1900 */
[----:B--2---:R-:W-:Y:S01]  /*00a0*/  UISETP.GE.AND UP0, UPT, UR6, UR4, UPT ;  /* 0x000000040600728c */ /* 0x004fe2000bf06270 */
[----:B------:R-:W-:Y:S01]  /*00b0*/  HFMA2 R49, -RZ, RZ, 0, 0 ;  /* 0x00000000ff317431 */ /* 0x000fe200000001ff */
[----:B------:R-:W-:Y:S01]  /*00c0*/  UMOV UR7, 0x3f800000 ;  /* 0x3f80000000077882 */ /* 0x000fe20000000000 */
[----:B---3--:R-:W-:Y:S02]  /*00d0*/  LOP3.LUT R50, R48, 0x1f, RZ, 0xc0, !PT ;  /* 0x0000001f30327812 */ /* 0x008fe400078ec0ff */
[----:B----4-:R-:W-:-:S04]  /*00e0*/  @P0 R2UR UR7, R2 ;  /* 0x00000000020702ca */ /* 0x010fc800000e0000 */
[----:B------:R-:W-:Y:S11]  /*00f0*/  BRA.U UP0, `(.L_x_11653) ;  /* 0x0000003d00887547 */ /* 0x000ff6000b800000 */
        /* <DEDUP_REMOVED lines=8> */
[----:B------:R-:W0:Y:S04]  /*0180*/  LDCU UR16, c[0x0][0x380] ;  /* 0x00007000ff1077ac */ /* 0x000e280008000800 */
[----:B------:R0:W5:Y:S01]  /*0190*/  LDG.E.128 R52, desc[UR10][R2.64] ;  /* 0x0000000a02347981 */ /* 0x000162000c1e1d00 */
[----:B------:R-:W0:Y:S01]  /*01a0*/  LDCU.64 UR14, c[0x0][0x3f8] ;  /* 0x00007f00ff0e77ac */ /* 0x000e220008000a00 */
[----:B-1----:R-:W-:-:S02]  /*01b0*/  IMAD.WIDE.U32 R32, R51, 0x10, R32 ;  /* 0x0000001033207825 */ /* 0x002fc400078e0020 */
        /* <DEDUP_REMOVED lines=8> */
[----:B------:R-:W-:-:S03]  /*0240*/  MOV R49, RZ ;  /* 0x000000ff00317202 */ /* 0x000fc60000000f00 */
[----:B--2---:R-:W-:Y:S02]  /*0250*/  ULEA UR4, UR5, UR4, 0x18 ;  /* 0x0000000405047291 */ /* 0x004fe4000f8ec0ff */
[----:B------:R-:W-:Y:S02]  /*0260*/  UPLOP3.LUT UP1, UPT, UPT, UPT, UPT, 0x40, 0x4 ;  /* 0x000000000004789c */ /* 0x000fe40003f2e870 */
[----:B------:R-:W-:Y:S01]  /*0270*/  UIADD3 UR8, UPT, UPT, UR4, 0x20, URZ ;  /* 0x0000002004087890 */ /* 0x000fe2000fffe0ff */
[----:B01-34-:R-:W-:-:S11]  /*0280*/  UMOV UR5, UR6 ;  /* 0x0000000600057c82 */ /* 0x01bfd60008000000 */
.L_x_11662:
[----:B01----:R-:W0:Y:S01]  /*0290*/  LDC.64 R2, c[0x0][0x390] ;  /* 0x0000e400ff027b82 */ /* 0x003e220000000a00 */
[----:B------:R-:W-:-:S04]  /*02a0*/  MOV R56, UR5 ;  /* 0x0000000500387c02 */ /* 0x000fc80008000f00 */
[----:B------:R-:W-:-:S05]  /*02b0*/  LEA R56, R56, R51, 0x9 ;  /* 0x0000003338387211 */ /* 0x000fca00078e48ff */
[----:B0-----:R-:W-:-:S05]  /*02c0*/  IMAD.WIDE.U32 R2, R56, 0x10, R2 ;  /* 0x0000001038027825 */ /* 0x001fca00078e0002 */
[----:B------:R-:W2:Y:S04]  /*02d0*/  LDG.E.128 R32, desc[UR10][R2.64] ;  /* 0x0000000a02207981 */ /* 0x000ea8000c1e1d00 */
[----:B------:R-:W3:Y:S04]  /*02e0*/  LDG.E.128 R36, desc[UR10][R2.64+0x800] ;  /* 0x0008000a02247981 */ /* 0x000ee8000c1e1d00 */
[----:B------:R-:W4:Y:S04]  /*02f0*/  LDG.E.128 R40, desc[UR10][R2.64+0x1000] ;  /* 0x0010000a02287981 */ /* 0x000f28000c1e1d00 */
[----:B------:R-:W4:Y:S01]  /*0300*/  LDG.E.128 R44, desc[UR10][R2.64+0x1800] ;  /* 0x0018000a022c7981 */ /* 0x000f22000c1e1d00 */
[C---:B------:R-:W-:Y:S01]  /*0310*/  ISETP.NE.AND P0, PT, R50.reuse, RZ, PT ;  /* 0x000000ff3200720c */ /* 0x040fe20003f05270 */
[----:B------:R-:W-:Y:S01]  /*0320*/  BSSY.RECONVERGENT B0, `(.L_x_11654) ;  /* 0x00000b5000007945 */ /* 0x000fe20003800200 */
[----:B------:R-:W-:-:S02]  /*0330*/  ISETP.GT.U32.AND P1, PT, R50, 0x3, PT ;  /* 0x000000033200780c */ /* 0x000fc40003f24070 */
[----:B------:R-:W-:Y:S02]  /*0340*/  MOV R74, RZ ;  /* 0x000000ff004a7202 */ /* 0x000fe40000000f00 */
[----:B------:R-:W-:-:S07]  /*0350*/  ISETP.NE.AND P3, PT, R48, RZ, PT ;  /* 0x000000ff3000720c */ /* 0x000fce0003f65270 */
[----:B------:R-:W-:Y:S02]  /*0360*/  VOTEU.ALL UP0, P0 ;  /* 0x0000000000ff7886 */ /* 0x000fe40000000000 */
[----:B------:R-:W-:Y:S01]  /*0370*/  VOTEU.ALL UP2, P1 ;  /* 0x0000000000ff7886 */ /* 0x000fe20000840000 */
[----:B------:R-:W-:Y:S02]  /*0380*/  @!P1 MOV R74, 0x44800000 ;  /* 0x44800000004a9802 */ /* 0x000fe40000000f00 */
[----:B------:R-:W-:Y:S02]  /*0390*/  @!UP0 USEL UR9, UR8, UR4, UP1 ;  /* 0x0000000408098287 */ /* 0x000fe40008800000 */
[----:B------:R-:W-:Y:S01]  /*03a0*/  @!UP2 USEL UR17, UR8, UR4, UP1 ;  /* 0x000000040811a287 */ /* 0x000fe20008800000 */
[----:B------:R-:W-:Y:S01]  /*03b0*/  SHFL.DOWN PT, R72, R74, 0x2, 0x1f ;  /* 0x08401f004a487f89 */ /* 0x000fe200000e0000 */
[--C-:B--2---:R-:W-:Y:S02]  /*03c0*/  HADD2.F32 R57, -RZ, R32.reuse.H0_H0 ;  /* 0x20000020ff397230 */ /* 0x104fe40000004100 */
[----:B------:R-:W-:-:S02]  /*03d0*/  HADD2.F32 R59, -RZ, R32.H1_H1 ;  /* 0x30000020ff3b7230 */ /* 0x000fc40000004100 */
[--C-:B------:R-:W-:Y:S02]  /*03e0*/  HADD2.F32 R61, -RZ, R33.reuse.H0_H0 ;  /* 0x20000021ff3d7230 */ /* 0x100fe40000004100 */
[----:B------:R-:W-:Y:S01]  /*03f0*/  FADD R0, RZ, R57 ;  /* 0x00000039ff007221 */ /* 0x000fe20000000000 */
[----:B------:R-:W-:Y:S02]  /*0400*/  HADD2.F32 R65, -RZ, R33.H1_H1 ;  /* 0x30000021ff417230 */ /* 0x000fe40000004100 */
[--C-:B------:R-:W-:Y:S02]  /*0410*/  HADD2.F32 R63, -RZ, R34.reuse.H0_H0 ;  /* 0x20000022ff3f7230 */ /* 0x100fe40000004100 */
[----:B------:R-:W-:Y:S01]  /*0420*/  FADD R0, R59, R0 ;  /* 0x000000003b007221 */ /* 0x000fe20000000000 */
[----:B------:R-:W-:Y:S02]  /*0430*/  HADD2.F32 R69, -RZ, R34.H1_H1 ;  /* 0x30000022ff457230 */ /* 0x000fe40000004100 */
[----:B------:R-:W-:-:S02]  /*0440*/  HADD2.F32 R67, -RZ, R35.H0_H0 ;  /* 0x20000023ff437230 */ /* 0x000fc40000004100 */
[----:B------:R-:W-:Y:S01]  /*0450*/  FADD R0, R61, R0 ;  /* 0x000000003d007221 */ /* 0x000fe20000000000 */
[----:B------:R-:W-:Y:S02]  /*0460*/  HADD2.F32 R71, -RZ, R35.H1_H1 ;  /* 0x30000023ff477230 */ /* 0x000fe40000004100 */
[--C-:B---3--:R-:W-:Y:S02]  /*0470*/  HADD2.F32 R35, -RZ, R36.reuse.H0_H0 ;  /* 0x20000024ff237230 */ /* 0x108fe40000004100 */
        /* <DEDUP_REMOVED lines=11> */
[----:B----4-:R-:W-:-:S02]  /*0530*/  HADD2.F32 R39, -RZ, R40.H0_H0 ;  /* 0x20000028ff277230 */ /* 0x010fc40000004100 */
        /* <DEDUP_REMOVED lines=125> */
[----:B------:R-:W-:-:S04]  /*0d10*/  CS2R R32, SRZ ;  /* 0x0000000000207805 */ /* 0x000fc8000001ff00 */
[----:B------:R-:W0:Y:S02]  /*0d20*/  SHFL.BFLY PT, R66, R42, 0x10, 0x1f ;  /* 0x0e001f002a427f89 */ /* 0x000e2400000e0000 */
[----:B0-----:R-:W-:Y:S01]  /*0d30*/  FADD R3, R42, R66 ;  /* 0x000000422a037221 */ /* 0x001fe20000000000 */
[----:B------:R-:W-:Y:S01]  /*0d40*/  @!P1 LEA R66, R50, UR17, 0x3 ;  /* 0x0000001132429c11 */ /* 0x000fe2000f8e18ff */
[----:B------:R-:W-:-:S03]  /*0d50*/  FADD R42, R72, R74 ;  /* 0x0000004a482a7221 */ /* 0x000fc60000000000 */
[----:B------:R-:W-:Y:S02]  /*0d60*/  @!P0 STS.64 [R0+UR9], R2 ;  /* 0x0000000200008988 */ /* 0x000fe40008000a09 */
        /* <DEDUP_REMOVED lines=10> */
[----:B012--5:R-:W-:Y:S05]  /*0e10*/  CALL.REL.NOINC `($__internal_207_$__cuda_sm20_rcp_rn_f32_slowpath) ;  /* 0x0000003400847944 */ /* 0x027fea0003c00000 */
[----:B------:R-:W-:Y:S05]  /*0e20*/  BRA `(.L_x_11656) ;  /* 0x0000000000107947 */ /* 0x000fea0003800000 */
.L_x_11655:
[----:B------:R-:W3:Y:S02]  /*0e30*/  MUFU.RCP R3, R42 ;  /* 0x0000002a00037308 */ /* 0x000ee40000001000 */
[----:B---3--:R-:W-:-:S04]  /*0e40*/  FFMA R0, R42, R3, -1 ;  /* 0xbf8000002a007423 */ /* 0x008fc80000000003 */
[----:B------:R-:W-:-:S04]  /*0e50*/  FADD.FTZ R0, -R0, -RZ ;  /* 0x800000ff00007221 */ /* 0x000fc80000010100 */
[----:B------:R-:W-:-:S07]  /*0e60*/  FFMA R0, R3, R0, R3 ;  /* 0x0000000003007223 */ /* 0x000fce0000000003 */
.L_x_11656:
[----:B------:R-:W-:Y:S05]  /*0e70*/  BSYNC.RECONVERGENT B0 ;  /* 0x0000000000007941 */ /* 0x000fea0003800200 */
.L_x_11654:
        /* <DEDUP_REMOVED lines=20> */
[----:B--2--5:R-:W-:Y:S05]  /*0fc0*/  CALL.REL.NOINC `($__internal_207_$__cuda_sm20_rcp_rn_f32_slowpath) ;  /* 0x0000003400187944 */ /* 0x024fea0003c00000 */
[----:B------:R-:W-:Y:S05]  /*0fd0*/  BRA `(.L_x_11659) ;  /* 0x0000000000107947 */ /* 0x000fea0003800000 */
.L_x_11658:
[----:B------:R-:W0:Y:S02]  /*0fe0*/  MUFU.RCP R0, R72 ;  /* 0x0000004800007308 */ /* 0x000e240000001000 */
[----:B0-----:R-:W-:-:S04]  /*0ff0*/  FFMA R2, R72, R0, -1 ;  /* 0xbf80000048027423 */ /* 0x001fc80000000000 */
[----:B------:R-:W-:-:S04]  /*1000*/  FADD.FTZ R3, -R2, -RZ ;  /* 0x800000ff02037221 */ /* 0x000fc80000010100 */
[----:B------:R-:W-:-:S07]  /*1010*/  FFMA R0, R0, R3, R0 ;  /* 0x0000000300007223 */ /* 0x000fce0000000000 */
.L_x_11659:
[----:B------:R-:W-:Y:S05]  /*1020*/  BSYNC.RECONVERGENT B0 ;  /* 0x0000000000007941 */ /* 0x000fea0003800200 */
.L_x_11657:
        /* <DEDUP_REMOVED lines=11> */
[----:B------:R-:W-:Y:S01]  /*10e0*/  FMUL R3, R66, R68 ;  /* 0x0000004442037220 */ /* 0x000fe20000400000 */
[----:B------:R-:W-:-:S03]  /*10f0*/  MOV R66, UR5 ;  /* 0x0000000500427c02 */ /* 0x000fc60008000f00 */
[----:B------:R-:W-:Y:S01]  /*1100*/  FSETP.GEU.AND P0, PT, |R70|, 1.175494350822287508e-38, PT ;  /* 0x008000004600780b */ /* 0x000fe20003f0e200 */
[----:B------:R-:W-:Y:S02]  /*1110*/  FFMA R3, R42, R33, R3 ;  /* 0x000000212a037223 */ /* 0x000fe40000000003 */
        /* <DEDUP_REMOVED lines=20> */
[----:B0----5:R-:W-:Y:S02]  /*1260*/  HADD2.F32 R0, -RZ, R52.H0_H0 ;  /* 0x20000034ff007230 */ /* 0x021fe40000004100 */
[----:B------:R-:W-:Y:S01]  /*1270*/  FADD R57, R57, -UR17 ;  /* 0x8000001139397e21 */ /* 0x000fe20008000000 */
[----:B------:R-:W-:Y:S02]  /*1280*/  HADD2.F32 R2, -RZ, R16.H0_H0 ;  /* 0x20000010ff027230 */ /* 0x000fe40000004100 */
[----:B------:R-:W-:Y:S01]  /*1290*/  FADD R59, R59, -UR17 ;  /* 0x800000113b3b7e21 */ /* 0x000fe20008000000 */
[----:B------:R-:W-:Y:S02]  /*12a0*/  HADD2.F32 R32, -RZ, R52.H1_H1 ;  /* 0x30000034ff207230 */ /* 0x000fe40000004100 */
[----:B------:R-:W-:Y:S01]  /*12b0*/  FMUL R57, R57, UR9 ;  /* 0x0000000939397c20 */ /* 0x000fe20008400000 */
[----:B------:R-:W-:-:S02]  /*12c0*/  HADD2.F32 R42, -RZ, R53.H0_H0 ;  /* 0x20000035ff2a7230 */ /* 0x000fc40000004100 */
[----:B------:R-:W-:Y:S01]  /*12d0*/  FADD R61, R61, -UR17 ;  /* 0x800000113d3d7e21 */ /* 0x000fe20008000000 */
[----:B------:R-:W-:Y:S02]  /*12e0*/  HADD2.F32 R68, -RZ, R53.H1_H1 ;  /* 0x30000035ff447230 */ /* 0x000fe40000004100 */
[----:B------:R-:W-:Y:S01]  /*12f0*/  FADD R65, R65, -UR17 ;  /* 0x8000001141417e21 */ /* 0x000fe20008000000 */
[--C-:B------:R-:W-:Y:S02]  /*1300*/  HADD2.F32 R66, -RZ, R17.reuse.H0_H0 ;  /* 0x20000011ff427230 */ /* 0x100fe40000004100 */
[----:B------:R-:W-:Y:S01]  /*1310*/  FMUL R59, R59, UR9 ;  /* 0x000000093b3b7c20 */ /* 0x000fe20008400000 */
[----:B------:R-:W-:Y:S01]  /*1320*/  @P1 FADD R0, R0, 1 ;  /* 0x3f80000000001421 */ /* 0x000fe20000000000 */
[----:B------:R-:W-:Y:S02]  /*1330*/  HADD2.F32 R70, -RZ, R17.H1_H1 ;  /* 0x30000011ff467230 */ /* 0x000fe40000004100 */
[----:B------:R-:W-:Y:S01]  /*1340*/  @P1 FADD R32, R32, 1 ;  /* 0x3f80000020201421 */ /* 0x000fe20000000000 */
[----:B------:R-:W-:-:S02]  /*1350*/  HADD2.F32 R72, -RZ, R54.H0_H0 ;  /* 0x20000036ff487230 */ /* 0x000fc40000004100 */
[----:B------:R-:W-:Y:S01]  /*1360*/  FFMA R0, R57, R0, R2 ;  /* 0x0000000039007223 */ /* 0x000fe20000000002 */
[----:B------:R-:W-:Y:S02]  /*1370*/  HADD2.F32 R2, -RZ, R16.H1_H1 ;  /* 0x30000010ff027230 */ /* 0x000fe40000004100 */
[----:B------:R-:W-:Y:S01]  /*1380*/  FMUL R61, R61, UR9 ;  /* 0x000000093d3d7c20 */ /* 0x000fe20008400000 */
[----:B------:R-:W-:Y:S01]  /*1390*/  @P1 FADD R42, R42, 1 ;  /* 0x3f8000002a2a1421 */ /* 0x000fe20000000000 */
[----:B------:R-:W-:Y:S01]  /*13a0*/  FADD R63, R63, -UR17 ;  /* 0x800000113f3f7e21 */ /* 0x000fe20008000000 */
[----:B------:R-:W-:Y:S01]  /*13b0*/  FMUL R65, R65, UR9 ;  /* 0x0000000941417c20 */ /* 0x000fe20008400000 */
[----:B------:R-:W-:Y:S01]  /*13c0*/  @P1 FADD R68, R68, 1 ;  /* 0x3f80000044441421 */ /* 0x000fe20000000000 */
[----:B------:R-:W-:Y:S02]  /*13d0*/  HADD2.F32 R74, -RZ, R18.H0_H0 ;  /* 0x20000012ff4a7230 */ /* 0x000fe40000004100 */
[----:B------:R-:W-:Y:S01]  /*13e0*/  FFMA R32, R59, R32, R2 ;  /* 0x000000203b207223 */ /* 0x000fe20000000002 */
[----:B------:R-:W-:Y:S01]  /*13f0*/  FFMA R3, R61, R42, R66 ;  /* 0x0000002a3d037223 */ /* 0x000fe20000000042 */
[----:B------:R-:W-:Y:S01]  /*1400*/  FMUL R63, R63, UR9 ;  /* 0x000000093f3f7c20 */ /* 0x000fe20008400000 */
[----:B------:R-:W-:Y:S01]  /*1410*/  @P1 FADD R72, R72, 1 ;  /* 0x3f80000048481421 */ /* 0x000fe20000000000 */
[----:B------:R-:W-:Y:S01]  /*1420*/  FFMA R2, R65, R68, R70 ;  /* 0x0000004441027223 */ /* 0x000fe20000000046 */
[----:B------:R-:W-:-:S02]  /*1430*/  HADD2.F32 R42, -RZ, R54.H1_H1 ;  /* 0x30000036ff2a7230 */ /* 0x000fc40000004100 */
        /* <DEDUP_REMOVED lines=82> */
[----:B------:R-:W-:Y:S02]  /*1960*/  HADD2.F32 R84, -RZ, R26.H0_H0 ;  /* 0x2000001aff547230 */ /* 0x000fe40000004100 */
[----:B------:R-:W-:Y:S01]  /*1970*/  FMUL R85, R85, UR9 ;  /* 0x0000000955557c20 */ /* 0x000fe20008400000 */
[----:B------:R-:W-:-:S02]  /*1980*/  HADD2.F32 R78, -RZ, R9.H1_H1 ;  /* 0x30000009ff4e7230 */ /* 0x000fc40000004100 */
[----:B------:R-:W-:Y:S01]  /*1990*/  @P1 FADD R74, R74, 1 ;  /* 0x3f8000004a4a1421 */ /* 0x000fe20000000000 */
[----:B------:R-:W-:Y:S01]  /*19a0*/  FMUL R41, R41, UR9 ;  /* 0x0000000929297c20 */ /* 0x000fe20008400000 */
[----:B------:R-:W-:Y:S01]  /*19b0*/  @P1 FADD R82, R82, 1 ;  /* 0x3f80000052521421 */ /* 0x000fe20000000000 */
[----:B------:R-:W-:Y:S01]  /*19c0*/  FADD R89, R89, -UR17 ;  /* 0x8000001159597e21 */ /* 0x000fe20008000000 */
[----:B------:R-:W-:Y:S01]  /*19d0*/  FFMA R71, R87, R70, R72 ;  /* 0x0000004657477223 */ /* 0x000fe20000000048 */
[----:B------:R-:W-:Y:S02]  /*19e0*/  HADD2.F32 R80, -RZ, R25.H1_H1 ;  /* 0x30000019ff507230 */ /* 0x000fe40000004100 */
[----:B------:R-:W-:Y:S01]  /*19f0*/  FFMA R70, R85, R74, R76 ;  /* 0x0000004a55467223 */ /* 0x000fe2000000004c */
[----:B------:R-:W-:Y:S01]  /*1a00*/  FFMA R73, R41, R82, R84 ;  /* 0x0000005229497223 */ /* 0x000fe20000000054 */
[----:B------:R-:W-:Y:S01]  /*1a10*/  FMUL R89, R89, UR9 ;  /* 0x0000000959597c20 */ /* 0x000fe20008400000 */
[----:B------:R-:W-:Y:S01]  /*1a20*/  @P1 FADD R78, R78, 1 ;  /* 0x3f8000004e4e1421 */ /* 0x000fe20000000000 */
[----:B------:R-:W-:Y:S01]  /*1a30*/  FADD R41, R34, -UR17 ;  /* 0x8000001122297e21 */ /* 0x000fe20008000000 */
[----:B------:R-:W-:-:S02]  /*1a40*/  HADD2.F32 R74, -RZ, R11.H0_H0 ;  /* 0x2000000bff4a7230 */ /* 0x000fc40000004100 */
[----:B------:R-:W-:Y:S01]  /*1a50*/  FADD R91, R91, -UR17 ;  /* 0x800000115b5b7e21 */ /* 0x000fe20008000000 */
[----:B------:R-:W-:Y:S02]  /*1a60*/  HADD2.F32 R34, -RZ, R10.H1_H1 ;  /* 0x3000000aff227230 */ /* 0x000fe40000004100 */
[----:B------:R-:W-:Y:S01]  /*1a70*/  FADD R93, R93, -UR17 ;  /* 0x800000115d5d7e21 */ /* 0x000fe20008000000 */
[----:B------:R-:W-:Y:S02]  /*1a80*/  HADD2.F32 R82, -RZ, R12.H0_H0 ;  /* 0x2000000cff527230 */ /* 0x000fe40000004100 */
[----:B------:R-:W-:Y:S01]  /*1a90*/  FADD R43, R43, -UR17 ;  /* 0x800000112b2b7e21 */ /* 0x000fe20008000000 */
[----:B------:R-:W-:Y:S01]  /*1aa0*/  FFMA R69, R89, R78, R80 ;  /* 0x0000004e59457223 */ /* 0x000fe20000000050 */
[----:B------:R-:W-:Y:S02]  /*1ab0*/  HADD2.F32 R76, -RZ, R27.H0_H0 ;  /* 0x2000001bff4c7230 */ /* 0x000fe40000004100 */
[----:B------:R-:W-:Y:S01]  /*1ac0*/  FMUL R91, R91, UR9 ;  /* 0x000000095b5b7c20 */ /* 0x000fe20008400000 */
[----:B------:R-:W-:-:S02]  /*1ad0*/  HADD2.F32 R72, -RZ, R26.H1_H1 ;  /* 0x3000001aff487230 */ /* 0x000fc40000004100 */
        /* <DEDUP_REMOVED lines=8> */
[----:B------:R-:W-:-:S02]  /*1b60*/  HADD2.F32 R80, -RZ, R27.H1_H1 ;  /* 0x3000001bff507230 */ /* 0x000fc40000004100 */
[----:B------:R-:W-:Y:S01]  /*1b70*/  FFMA R41, R91, R74, R76 ;  /* 0x0000004a5b297223 */ /* 0x000fe2000000004c */
[----:B------:R-:W-:Y:S01]  /*1b80*/  @P1 FADD R78, R78, 1 ;  /* 0x3f8000004e4e1421 */ /* 0x000fe20000000000 */
[----:B------:R-:W-:Y:S01]  /*1b90*/  FFMA R43, R93, R34, R72 ;  /* 0x000000225d2b7223 */ /* 0x000fe20000000048 */
[----:B------:R-:W-:Y:S01]  /*1ba0*/  FADD R74, R45, -UR17 ;  /* 0x800000112d4a7e21 */ /* 0x000fe20008000000 */
[----:B------:R-:W-:Y:S01]  /*1bb0*/  FFMA R72, R77, R82, R84 ;  /* 0x000000524d487223 */ /* 0x000fe20000000054 */
[----:B------:R-:W-:Y:S01]  /*1bc0*/  HADD2.F32 R45, -RZ, R12.H1_H1 ;  /* 0x3000000cff2d7230 */ /* 0x000fe20000004100 */
[----:B------:R-:W-:Y:S01]  /*1bd0*/  ISETP.NE.AND P0, PT, RZ, UR12, PT ;  /* 0x0000000cff007c0c */ /* 0x000fe2000bf05270 */
[----:B------:R-:W-:Y:S01]  /*1be0*/  FADD R44, R44, -UR17 ;  /* 0x800000112c2c7e21 */ /* 0x000fe20008000000 */
[--C-:B------:R-:W-:Y:S02]  /*1bf0*/  HADD2.F32 R77, -RZ, R13.reuse.H0_H0 ;  /* 0x2000000dff4d7230 */ /* 0x100fe40000004100 */
[----:B------:R-:W-:Y:S01]  /*1c00*/  FADD R36, R36, -UR17 ;  /* 0x8000001124247e21 */ /* 0x000fe20008000000 */
[----:B------:R-:W-:-:S02]  /*1c10*/  HADD2.F32 R81, -RZ, R13.H1_H1 ;  /* 0x3000000dff517230 */ /* 0x000fc40000004100 */
[----:B------:R-:W-:Y:S01]  /*1c20*/  FFMA R34, R75, R78, R80 ;  /* 0x0000004e4b227223 */ /* 0x000fe20000000050 */
[----:B------:R-:W-:Y:S01]  /*1c30*/  FADD R38, R38, -UR17 ;  /* 0x8000001126267e21 */ /* 0x000fe20008000000 */
[----:B------:R-:W-:Y:S02]  /*1c40*/  HADD2.F32 R75, -RZ, R28.H1_H1 ;  /* 0x3000001cff4b7230 */ /* 0x000fe40000004100 */
[----:B------:R-:W-:Y:S01]  /*1c50*/  FMUL R44, R44, UR9 ;  /* 0x000000092c2c7c20 */ /* 0x000fe20008400000 */
[--C-:B------:R-:W-:Y:S02]  /*1c60*/  HADD2.F32 R79, -RZ, R29.reuse.H0_H0 ;  /* 0x2000001dff4f7230 */ /* 0x100fe40000004100 */
[----:B------:R-:W-:Y:S01]  /*1c70*/  @P1 FADD R45, R45, 1 ;  /* 0x3f8000002d2d1421 */ /* 0x000fe20000000000 */
[----:B------:R-:W-:Y:S02]  /*1c80*/  HADD2.F32 R83, -RZ, R29.H1_H1 ;  /* 0x3000001dff537230 */ /* 0x000fe40000004100 */
[----:B------:R-:W-:Y:S01]  /*1c90*/  FMUL R36, R36, UR9 ;  /* 0x0000000924247c20 */ /* 0x000fe20008400000 */
[----:B------:R-:W-:-:S02]  /*1ca0*/  HADD2.F32 R85, -RZ, R14.H0_H0 ;  /* 0x2000000eff557230 */ /* 0x000fc40000004100 */
[----:B------:R-:W-:Y:S01]  /*1cb0*/  @P1 FADD R77, R77, 1 ;  /* 0x3f8000004d4d1421 */ /* 0x000fe20000000000 */
[----:B------:R-:W-:Y:S01]  /*1cc0*/  FMUL R38, R38, UR9 ;  /* 0x0000000926267c20 */ /* 0x000fe20008400000 */
[----:B------:R-:W-:Y:S01]  /*1cd0*/  @P1 FADD R81, R81, 1 ;  /* 0x3f80000051511421 */ /* 0x000fe20000000000 */
[----:B------:R-:W-:Y:S01]  /*1ce0*/  FMUL R76, R74, UR9 ;  /* 0x000000094a4c7c20 */ /* 0x000fe20008400000 */
[----:B------:R-:W-:Y:S01]  /*1cf0*/  FFMA R74, R44, R45, R75 ;  /* 0x0000002d2c4a7223 */ /* 0x000fe2000000004b */
[----:B------:R-:W-:Y:S02]  /*1d00*/  HADD2.F32 R87, -RZ, R30.H0_H0 ;  /* 0x2000001eff577230 */ /* 0x000fe40000004100 */
[----:B------:R-:W-:Y:S01]  /*1d10*/  FFMA R44, R36, R77, R79 ;  /* 0x0000004d242c7223 */ /* 0x000fe2000000004f */
[----:B------:R-:W-:Y:S01]  /*1d20*/  @P1 FADD R85, R85, 1 ;  /* 0x3f80000055551421 */ /* 0x000fe20000000000 */
[----:B------:R-:W-:Y:S01]  /*1d30*/  FFMA R36, R38, R81, R83 ;  /* 0x0000005126247223 */ /* 0x000fe20000000053 */
[----:B------:R-:W-:Y:S01]  /*1d40*/  FADD R45, R47, -UR17 ;  /* 0x800000112f2d7e21 */ /* 0x000fe20008000000 */
[----:B------:R-:W-:-:S02]  /*1d50*/  HADD2.F32 R47, -RZ, R14.H1_H1 ;  /* 0x3000000eff2f7230 */ /* 0x000fc40000004100 */
[----:B------:R-:W-:Y:S01]  /*1d60*/  FADD R46, R46, -UR17 ;  /* 0x800000112e2e7e21 */ /* 0x000fe20008000000 */
[----:B------:R-:W-:Y:S02]  /*1d70*/  HADD2.F32 R83, -RZ, R15.H1_H1 ;  /* 0x3000000fff537230 */ /* 0x000fe40000004100 */
[----:B------:R-:W-:Y:S01]  /*1d80*/  @P0 FMUL R0, R0, UR7 ;  /* 0x0000000700000c20 */ /* 0x000fe20008400000 */
[----:B------:R-:W-:Y:S01]  /*1d90*/  @P0 FMUL R32, R32, UR7 ;  /* 0x0000000720200c20 */ /* 0x000fe20008400000 */
[----:B------:R-:W-:Y:S01]  /*1da0*/  FFMA R75, R76, R85, R87 ;  /* 0x000000554c4b7223 */ /* 0x000fe20000000057 */
[----:B------:R-:W-:Y:S01]  /*1db0*/  @P0 FMUL R33, R33, UR7 ;  /* 0x0000000721210c20 */ /* 0x000fe20008400000 */
[----:B------:R-:W-:Y:S01]  /*1dc0*/  LOP3.LUT R76, R58, 0xffffff00, RZ, 0xc0, !PT ;  /* 0xffffff003a4c7812 */ /* 0x000fe200078ec0ff */
[----:B------:R-:W-:Y:S01]  /*1dd0*/  FADD R40, R40, -UR17 ;  /* 0x8000001128287e21 */ /* 0x000fe20008000000 */
[----:B------:R-:W-:Y:S02]  /*1de0*/  HADD2.F32 R77, -RZ, R30.H1_H1 ;  /* 0x3000001eff4d7230 */ /* 0x000fe40000004100 */
[----:B------:R-:W-:Y:S01]  /*1df0*/  @P0 FMUL R73, R73, UR7 ;  /* 0x0000000749490c20 */ /* 0x000fe20008400000 */
[----:B------:R-:W-:-:S02]  /*1e00*/  HADD2.F32 R85, -RZ, R31.H1_H1 ;  /* 0x3000001fff557230 */ /* 0x000fc40000004100 */
[----:B------:R-:W-:Y:S01]  /*1e10*/  FMUL R46, R46, UR9 ;  /* 0x000000092e2e7c20 */ /* 0x000fe20008400000 */
[----:B------:R-:W-:Y:S01]  /*1e20*/  @P1 FADD R47, R47, 1 ;  /* 0x3f8000002f2f1421 */ /* 0x000fe20000000000 */
[----:B------:R-:W-:Y:S01]  /*1e30*/  FMUL R58, R45, UR9 ;  /* 0x000000092d3a7c20 */ /* 0x000fe20008400000 */
[----:B------:R-:W-:Y:S01]  /*1e40*/  @P1 FADD R83, R83, 1 ;  /* 0x3f80000053531421 */ /* 0x000fe20000000000 */
[----:B------:R-:W-:Y:S01]  /*1e50*/  @P0 FMUL R3, R3, UR7 ;  /* 0x0000000703030c20 */ /* 0x000fe20008400000 */
[----:B------:R-:W-:Y:S01]  /*1e60*/  @P0 FMUL R66, R66, UR7 ;  /* 0x0000000742420c20 */ /* 0x000fe20008400000 */
        /* <DEDUP_REMOVED lines=23> */
[----:B------:R-:W-:Y:S01]  /*1fe0*/  HADD2.F32 R79, -RZ, R15.H0_H0 ;  /* 0x2000000fff4f7230 */ /* 0x000fe20000004100 */
[----:B------:R-:W-:Y:S01]  /*1ff0*/  LOP3.LUT R62, R58, 0xffff, R47, 0xf8, !PT ;  /* 0x0000ffff3a3e7812 */ /* 0x000fe200078ef82f */
[----:B------:R-:W-:Y:S01]  /*2000*/  @P0 FMUL R61, R61, UR7 ;  /* 0x000000073d3d0c20 */ /* 0x000fe20008400000 */
[----:B------:R-:W-:Y:S01]  /*2010*/  SHF.L.U32 R3, R3, 0x10, RZ ;  /* 0x0000001003037819 */ /* 0x000fe200000006ff */
[----:B------:R-:W-:Y:S01]  /*2020*/  @P0 FMUL R37, R37, UR7 ;  /* 0x0000000725250c20 */ /* 0x000fe20008400000 */
[----:B------:R-:W-:Y:S01]  /*2030*/  LOP3.LUT R46, R77, 0xffff, R46, 0xf8, !PT ;  /* 0x0000ffff4d2e7812 */ /* 0x000fe200078ef82e */
[----:B------:R-:W-:Y:S01]  /*2040*/  HADD2.F32 R81, -RZ, R31.H0_H0 ;  /* 0x2000001fff517230 */ /* 0x000fe20000004100 */
[----:B------:R-:W-:Y:S01]  /*2050*/  F2FP.SATFINITE.E4M3.F32.PACK_AB_MERGE_C R67, RZ, R67, RZ ;  /* 0x00000043ff43723e */ /* 0x000fe200048070ff */
[----:B------:R-:W-:Y:S01]  /*2060*/  @P0 FMUL R41, R41, UR7 ;  /* 0x0000000729290c20 */ /* 0x000fe20008400000 */
[----:B------:R-:W-:Y:S01]  /*2070*/  F2FP.SATFINITE.E4M3.F32.PACK_AB_MERGE_C R43, RZ, R43, RZ ;  /* 0x0000002bff2b723e */ /* 0x000fe200048070ff */
[----:B------:R-:W-:Y:S01]  /*2080*/  @P1 FADD R79, R79, 1 ;  /* 0x3f8000004f4f1421 */ /* 0x000fe20000000000 */
[----:B------:R-:W-:Y:S01]  /*2090*/  LOP3.LUT R64, R64, 0xffffff00, RZ, 0xc0, !PT ;  /* 0xffffff0040407812 */ /* 0x000fe200078ec0ff */
[----:B------:R-:W-:Y:S01]  /*20a0*/  @P0 FMUL R72, R72, UR7 ;  /* 0x0000000748480c20 */ /* 0x000fe20008400000 */
[----:B------:R-:W-:Y:S01]  /*20b0*/  F2FP.SATFINITE.E4M3.F32.PACK_AB_MERGE_C R75, RZ, R75, RZ ;  /* 0x0000004bff4b723e */ /* 0x000fe200048070ff */
[----:B------:R-:W-:Y:S01]  /*20c0*/  FFMA R38, R38, R79, R81 ;  /* 0x0000004f26267223 */ /* 0x000fe20000000051 */
[----:B------:R-:W-:Y:S01]  /*20d0*/  LOP3.LUT R60, R45, 0xff, RZ, 0xc0, !PT ;  /* 0x000000ff2d3c7812 */ /* 0x000fe200078ec0ff */
[----:B------:R-:W-:Y:S01]  /*20e0*/  @P0 FMUL R74, R74, UR7 ;  /* 0x000000074a4a0c20 */ /* 0x000fe20008400000 */
[----:B------:R-:W-:Y:S01]  /*20f0*/  LOP3.LUT R45, R62, 0xff0000, R3, 0xf8, !PT ;  /* 0x00ff00003e2d7812 */ /* 0x000fe200078ef803 */
        /* <DEDUP_REMOVED lines=25> */
[----:B------:R-:W-:-:S02]  /*2290*/  F2FP.SATFINITE.E4M3.F32.PACK_AB_MERGE_C R59, RZ, R59, RZ ;  /* 0x0000003bff3b723e */ /* 0x000fc400048070ff */
[----:B------:R-:W-:Y:S02]  /*22a0*/  F2FP.SATFINITE.E4M3.F32.PACK_AB_MERGE_C R63, RZ, R63, RZ ;  /* 0x0000003fff3f723e */ /* 0x000fe400048070ff */
[----:B------:R-:W-:Y:S02]  /*22b0*/  PRMT R40, R40, 0x7104, RZ ;  /* 0x0000710428287816 */ /* 0x000fe400000000ff */
[----:B------:R-:W-:Y:S02]  /*22c0*/  SHF.L.U32 R0, R65, 0x10, RZ ;  /* 0x0000001041007819 */ /* 0x000fe400000006ff */
[----:B------:R-:W-:Y:S02]  /*22d0*/  LOP3.LUT R57, R60, 0xff00, R57, 0xf8, !PT ;  /* 0x0000ff003c397812 */ /* 0x000fe400078ef839 */
[----:B------:R-:W-:Y:S02]  /*22e0*/  LOP3.LUT R58, R59, 0xff, RZ, 0xc0, !PT ;  /* 0x000000ff3b3a7812 */ /* 0x000fe400078ec0ff */
[----:B------:R-:W-:-:S02]  /*22f0*/  SHF.L.U32 R63, R63, 0x8, RZ ;  /* 0x000000083f3f7819 */ /* 0x000fc400000006ff */
[----:B------:R-:W-:Y:S02]  /*2300*/  F2FP.SATFINITE.E4M3.F32.PACK_AB_MERGE_C R61, RZ, R61, RZ ;  /* 0x0000003dff3d723e */ /* 0x000fe400048070ff */
[----:B------:R-:W-:Y:S02]  /*2310*/  F2FP.SATFINITE.E4M3.F32.PACK_AB_MERGE_C R37, RZ, R37, RZ ;  /* 0x00000025ff25723e */ /* 0x000fe400048070ff */
[----:B------:R-:W-:Y:S02]  /*2320*/  LOP3.LUT R60, R3, 0xff0000, R0, 0xf8, !PT ;  /* 0x00ff0000033c7812 */ /* 0x000fe400078ef800 */
[----:B------:R-:W-:Y:S02]  /*2330*/  LOP3.LUT R43, R43, 0xff00, R40, 0xf8, !PT ;  /* 0x0000ff002b2b7812 */ /* 0x000fe400078ef828 */
[----:B------:R-:W-:Y:S02]  /*2340*/  F2FP.SATFINITE.E4M3.F32.PACK_AB_MERGE_C R0, RZ, R41, RZ ;  /* 0x00000029ff00723e */ /* 0x000fe400048070ff */
[----:B------:R-:W0:Y:S01]  /*2350*/  LDC.64 R40, c[0x0][0x3c8] ;  /* 0x0000f200ff287b82 */ /* 0x000e220000000a00 */
[----:B------:R-:W-:-:S02]  /*2360*/  LOP3.LUT R58, R58, 0xffff, R63, 0xf8, !PT ;  /* 0x0000ffff3a3a7812 */ /* 0x000fc400078ef83f */
[----:B------:R-:W-:Y:S02]  /*2370*/  SHF.L.U32 R61, R61, 0x10, RZ ;  /* 0x000000103d3d7819 */ /* 0x000fe400000006ff */
[----:B------:R-:W-:Y:S02]  /*2380*/  LOP3.LUT R37, R37, 0xffff, RZ, 0xc0, !PT ;  /* 0x0000ffff25257812 */ /* 0x000fe400078ec0ff */
[----:B------:R-:W-:Y:S02]  /*2390*/  LOP3.LUT R58, R58, 0xff0000, R61, 0xf8, !PT ;  /* 0x00ff00003a3a7812 */ /* 0x000fe400078ef83d */
[----:B------:R-:W-:Y:S02]  /*23a0*/  SHF.L.U32 R37, R37, 0x18, RZ ;  /* 0x0000001825257819 */ /* 0x000fe400000006ff */
[----:B------:R-:W-:Y:S02]  /*23b0*/  F2FP.SATFINITE.E4M3.F32.PACK_AB_MERGE_C R72, RZ, R72, RZ ;  /* 0x00000048ff48723e */ /* 0x000fe400048070ff */
[----:B------:R-:W-:-:S02]  /*23c0*/  F2FP.SATFINITE.E4M3.F32.PACK_AB_MERGE_C R74, RZ, R74, RZ ;  /* 0x0000004aff4a723e */ /* 0x000fc400048070ff */
[----:B------:R-:W-:Y:S02]  /*23d0*/  SHF.L.U32 R3, R0, 0x10, RZ ;  /* 0x0000001000037819 */ /* 0x000fe400000006ff */
[----:B------:R-:W-:Y:S02]  /*23e0*/  F2FP.SATFINITE.E4M3.F32.PACK_AB_MERGE_C R68, RZ, R68, RZ ;  /* 0x00000044ff44723e */ /* 0x000fe400048070ff */
[----:B------:R-:W-:Y:S02]  /*23f0*/  F2FP.SATFINITE.E4M3.F32.PACK_AB_MERGE_C R71, RZ, R71, RZ ;  /* 0x00000047ff47723e */ /* 0x000fe400048070ff */
[----:B------:R-:W-:Y:S02]  /*2400*/  F2FP.SATFINITE.E4M3.F32.PACK_AB_MERGE_C R42, RZ, R42, RZ ;  /* 0x0000002aff2a723e */ /* 0x000fe400048070ff */
[----:B------:R-:W-:Y:S01]  /*2410*/  F2FP.SATFINITE.E4M3.F32.PACK_AB_MERGE_C R0, RZ, R38, RZ ;  /* 0x00000026ff00723e */ /* 0x000fe200048070ff */
[----:B0-----:R-:W-:Y:S01]  /*2420*/  IMAD.WIDE.U32 R40, R56, 0x8, R40 ;  /* 0x0000000838287825 */ /* 0x001fe200078e0028 */
[----:B------:R-:W-:-:S02]  /*2430*/  F2FP.SATFINITE.E4M3.F32.PACK_AB_MERGE_C R35, RZ, R35, RZ ;  /* 0x00000023ff23723e */ /* 0x000fc400048070ff */
[----:B------:R-:W-:Y:S02]  /*2440*/  F2FP.SATFINITE.E4M3.F32.PACK_AB_MERGE_C R39, RZ, R39, RZ ;  /* 0x00000027ff27723e */ /* 0x000fe400048070ff */
[----:B------:R-:W-:Y:S02]  /*2450*/  F2FP.SATFINITE.E4M3.F32.PACK_AB_MERGE_C R34, RZ, R34, RZ ;  /* 0x00000022ff22723e */ /* 0x000fe400048070ff */
[----:B------:R-:W-:Y:S02]  /*2460*/  F2FP.SATFINITE.E4M3.F32.PACK_AB_MERGE_C R33, RZ, R33, RZ ;  /* 0x00000021ff21723e */ /* 0x000fe400048070ff */
[----:B------:R-:W-:Y:S02]  /*2470*/  LOP3.LUT R32, R58, 0xff000000, R37, 0xf8, !PT ;  /* 0xff0000003a207812 */ /* 0x000fe400078ef825 */
[----:B------:R-:W-:Y:S02]  /*2480*/  LOP3.LUT R47, R72, 0xff, RZ, 0xc0, !PT ;  /* 0x000000ff482f7812 */ /* 0x000fe400078ec0ff */
[----:B------:R-:W-:-:S02]  /*2490*/  SHF.L.U32 R74, R74, 0x8, RZ ;  /* 0x000000084a4a7819 */ /* 0x000fc400000006ff */
[----:B------:R-:W-:Y:S02]  /*24a0*/  F2FP.SATFINITE.E4M3.F32.PACK_AB_MERGE_C R44, RZ, R44, RZ ;  /* 0x0000002cff2c723e */ /* 0x000fe400048070ff */
[----:B------:R-:W-:Y:S02]  /*24b0*/  F2FP.SATFINITE.E4M3.F32.PACK_AB_MERGE_C R37, RZ, R36, RZ ;  /* 0x00000024ff25723e */ /* 0x000fe400048070ff */
[----:B------:R-:W-:Y:S02]  /*24c0*/  LOP3.LUT R68, R68, 0xff, RZ, 0xc0, !PT ;  /* 0x000000ff44447812 */ /* 0x000fe400078ec0ff */
[----:B------:R-:W-:Y:S02]  /*24d0*/  SHF.L.U32 R71, R71, 0x8, RZ ;  /* 0x0000000847477819 */ /* 0x000fe400000006ff */
[----:B------:R-:W-:Y:S02]  /*24e0*/  F2FP.SATFINITE.E4M3.F32.PACK_AB_MERGE_C R70, RZ, R70, RZ ;  /* 0x00000046ff46723e */ /* 0x000fe400048070ff */
[----:B------:R-:W-:-:S02]  /*24f0*/  F2FP.SATFINITE.E4M3.F32.PACK_AB_MERGE_C R2, RZ, R2, RZ ;  /* 0x00000002ff02723e */ /* 0x000fc400048070ff */
[----:B------:R-:W-:Y:S02]  /*2500*/  SHF.L.U32 R42, R42, 0x10, RZ ;  /* 0x000000102a2a7819 */ /* 0x000fe400000006ff */
[----:B------:R-:W-:Y:S02]  /*2510*/  F2FP.SATFINITE.E4M3.F32.PACK_AB_MERGE_C R69, RZ, R69, RZ ;  /* 0x00000045ff45723e */ /* 0x000fe400048070ff */
[----:B------:R-:W-:Y:S02]  /*2520*/  SHF.L.U32 R0, R0, 0x10, RZ ;  /* 0x0000001000007819 */ /* 0x000fe400000006ff */
[----:B------:R-:W-:Y:S02]  /*2530*/  LOP3.LUT R35, R35, 0xffff, RZ, 0xc0, !PT ;  /* 0x0000ffff23237812 */ /* 0x000fe400078ec0ff */
[----:B------:R-:W-:Y:S02]  /*2540*/  LOP3.LUT R39, R39, 0xffff, RZ, 0xc0, !PT ;  /* 0x0000ffff27277812 */ /* 0x000fe400078ec0ff */
[----:B------:R-:W-:-:S02]  /*2550*/  LOP3.LUT R34, R34, 0xffff, RZ, 0xc0, !PT ;  /* 0x0000ffff22227812 */ /* 0x000fc400078ec0ff */
[----:B------:R-:W-:Y:S02]  /*2560*/  LOP3.LUT R33, R33, 0xffff, RZ, 0xc0, !PT ;  /* 0x0000ffff21217812 */ /* 0x000fe400078ec0ff */
[----:B------:R-:W-:Y:S02]  /*2570*/  LOP3.LUT R47, R47, 0xffff, R74, 0xf8, !PT ;  /* 0x0000ffff2f2f7812 */ /* 0x000fe400078ef84a */
[----:B------:R-:W-:Y:S02]  /*2580*/  SHF.L.U32 R44, R44, 0x10, RZ ;  /* 0x000000102c2c7819 */ /* 0x000fe400000006ff */
[----:B------:R-:W-:Y:S02]  /*2590*/  LOP3.LUT R37, R37, 0xffff, RZ, 0xc0, !PT ;  /* 0x0000ffff25257812 */ /* 0x000fe400078ec0ff */
[----:B------:R-:W-:Y:S02]  /*25a0*/  LOP3.LUT R71, R68, 0xffff, R71, 0xf8, !PT ;  /* 0x0000ffff44477812 */ /* 0x000fe400078ef847 */
[----:B------:R-:W-:-:S02]  /*25b0*/  SHF.L.U32 R70, R70, 0x10, RZ ;  /* 0x0000001046467819 */ /* 0x000fc400000006ff */
[----:B------:R-:W-:Y:S02]  /*25c0*/  LOP3.LUT R2, R2, 0xffff, RZ, 0xc0, !PT ;  /* 0x0000ffff02027812 */ /* 0x000fe400078ec0ff */
[----:B------:R-:W-:Y:S02]  /*25d0*/  LOP3.LUT R42, R57, 0xff0000, R42, 0xf8, !PT ;  /* 0x00ff0000392a7812 */ /* 0x000fe400078ef82a */
[----:B------:R-:W-:Y:S02]  /*25e0*/  LOP3.LUT R69, R69, 0xffff, RZ, 0xc0, !PT ;  /* 0x0000ffff45457812 */ /* 0x000fe400078ec0ff */
[----:B------:R-:W-:Y:S02]  /*25f0*/  LOP3.LUT R3, R46, 0xff0000, R3, 0xf8, !PT ;  /* 0x00ff00002e037812 */ /* 0x000fe400078ef803 */
[----:B------:R-:W-:Y:S02]  /*2600*/  LOP3.LUT R0, R43, 0xff0000, R0, 0xf8, !PT ;  /* 0x00ff00002b007812 */ /* 0x000fe400078ef800 */
[----:B------:R-:W-:-:S02]  /*2610*/  SHF.L.U32 R35, R35, 0x18, RZ ;  /* 0x0000001823237819 */ /* 0x000fc400000006ff */
[----:B------:R-:W-:Y:S02]  /*2620*/  SHF.L.U32 R39, R39, 0x18, RZ ;  /* 0x0000001827277819 */ /* 0x000fe400000006ff */
[----:B------:R-:W-:Y:S02]  /*2630*/  SHF.L.U32 R34, R34, 0x18, RZ ;  /* 0x0000001822227819 */ /* 0x000fe400000006ff */
[----:B------:R-:W-:Y:S02]  /*2640*/  SHF.L.U32 R33, R33, 0x18, RZ ;  /* 0x0000001821217819 */ /* 0x000fe400000006ff */
[----:B------:R-:W-:Y:S02]  /*2650*/  LOP3.LUT R44, R47, 0xff0000, R44, 0xf8, !PT ;  /* 0x00ff00002f2c7812 */ /* 0x000fe400078ef82c */
[----:B------:R-:W-:Y:S02]  /*2660*/  SHF.L.U32 R37, R37, 0x18, RZ ;  /* 0x0000001825257819 */ /* 0x000fe400000006ff */
[----:B------:R-:W-:-:S02]  /*2670*/  LOP3.LUT R70, R71, 0xff0000, R70, 0xf8, !PT ;  /* 0x00ff000047467812 */ /* 0x000fc400078ef846 */
[----:B------:R-:W-:Y:S02]  /*2680*/  SHF.L.U32 R2, R2, 0x18, RZ ;  /* 0x0000001802027819 */ /* 0x000fe400000006ff */
[----:B------:R-:W-:Y:S02]  /*2690*/  SHF.L.U32 R69, R69, 0x18, RZ ;  /* 0x0000001845457819 */ /* 0x000fe400000006ff */
[----:B------:R-:W-:Y:S02]  /*26a0*/  LOP3.LUT R58, R42, R35, RZ, 0xfc, !PT ;  /* 0x000000232a3a7212 */ /* 0x000fe400078efcff */
[----:B------:R-:W-:Y:S02]  /*26b0*/  LOP3.LUT R60, R60, R39, RZ, 0xfc, !PT ;  /* 0x000000273c3c7212 */ /* 0x000fe400078efcff */
[----:B------:R-:W-:Y:S02]  /*26c0*/  LOP3.LUT R62, R3, R34, RZ, 0xfc, !PT ;  /* 0x00000022033e7212 */ /* 0x000fe400078efcff */
[----:B------:R-:W-:-:S02]  /*26d0*/  LOP3.LUT R64, R0, R33, RZ, 0xfc, !PT ;  /* 0x0000002100407212 */ /* 0x000fc400078efcff */
[----:B------:R-:W-:Y:S02]  /*26e0*/  LOP3.LUT R38, R44, 0xff000000, R37, 0xf8, !PT ;  /* 0xff0000002c267812 */ /* 0x000fe400078ef825 */
[----:B------:R-:W-:Y:S02]  /*26f0*/  LOP3.LUT R2, R45, 0xff000000, R2, 0xf8, !PT ;  /* 0xff0000002d027812 */ /* 0x000fe400078ef802 */
[----:B------:R-:W-:Y:S02]  /*2700*/  LOP3.LUT R36, R70, 0xff000000, R69, 0xf8, !PT ;  /* 0xff00000046247812 */ /* 0x000fe400078ef845 */
[----:B------:R-:W-:Y:S02]  /*2710*/  MOV R3, R58 ;  /* 0x0000003a00037202 */ /* 0x000fe40000000f00 */
[----:B------:R-:W-:Y:S02]  /*2720*/  MOV R33, R60 ;  /* 0x0000003c00217202 */ /* 0x000fe40000000f00 */
[----:B------:R-:W-:Y:S01]  /*2730*/  MOV R37, R62 ;  /* 0x0000003e00257202 */ /* 0x000fe20000000f00 */
[----:B------:R1:W-:Y:S01]  /*2740*/  STG.E.64 desc[UR10][R40.64], R2 ;  /* 0x0000000228007986 */ /* 0x0003e2000c101b0a */
[----:B------:R-:W-:-:S03]  /*2750*/  MOV R39, R64 ;  /* 0x0000004000277202 */ /* 0x000fc60000000f00 */
[----:B------:R1:W-:Y:S04]  /*2760*/  STG.E.64 desc[UR10][R40.64+0x400], R32 ;  /* 0x0004002028007986 */ /* 0x0003e8000c101b0a */
[----:B------:R1:W-:Y:S04]  /*2770*/  STG.E.64 desc[UR10][R40.64+0x800], R36 ;  /* 0x0008002428007986 */ /* 0x0003e8000c101b0a */
[----:B------:R1:W-:Y:S01]  /*2780*/  STG.E.64 desc[UR10][R40.64+0xc00], R38 ;  /* 0x000c002628007986 */ /* 0x0003e2000c101b0a */
[----:B------:R-:W-:Y:S05]  /*2790*/  BRA `(.L_x_11661) ;  /* 0x0000001400d07947 */ /* 0x000fea0003800000 */
.L_x_11660:
[----:B------:R-:W-:Y:S01]  /*27a0*/  ISETP.NE.AND P0, PT, RZ, UR13, PT ;  /* 0x0000000dff007c0c */ /* 0x000fe2000bf05270 */
[--C-:B0----5:R-:W-:Y:S02]  /*27b0*/  HADD2.F32 R0, -RZ, R52.reuse.H0_H0 ;  /* 0x20000034ff007230 */ /* 0x121fe40000004100 */
[----:B------:R-:W-:Y:S01]  /*27c0*/  FADD R57, R57, -UR17 ;  /* 0x8000001139397e21 */ /* 0x000fe20008000000 */
[----:B------:R-:W-:Y:S02]  /*27d0*/  HADD2.F32 R32, -RZ, R52.H1_H1 ;  /* 0x30000034ff207230 */ /* 0x000fe40000004100 */
[----:B------:R-:W-:Y:S01]  /*27e0*/  FADD R59, R59, -UR17 ;  /* 0x800000113b3b7e21 */ /* 0x000fe20008000000 */
[--C-:B------:R-:W-:Y:S02]  /*27f0*/  HADD2.F32 R66, -RZ, R53.reuse.H0_H0 ;  /* 0x20000035ff427230 */ /* 0x100fe40000004100 */
[----:B------:R-:W-:Y:S01]  /*2800*/  FADD R61, R61, -UR17 ;  /* 0x800000113d3d7e21 */ /* 0x000fe20008000000 */
[----:B------:R-:W-:-:S02]  /*2810*/  HADD2.F32 R70, -RZ, R53.H1_H1 ;  /* 0x30000035ff467230 */ /* 0x000fc40000004100 */
[----:B------:R-:W-:Y:S01]  /*2820*/  FADD R65, R65, -UR17 ;  /* 0x8000001141417e21 */ /* 0x000fe20008000000 */
[--C-:B------:R-:W-:Y:S02]  /*2830*/  HADD2.F32 R2, -RZ, R16.reuse.H0_H0 ;  /* 0x20000010ff027230 */ /* 0x100fe40000004100 */
[----:B------:R-:W-:Y:S01]  /*2840*/  FMUL R3, R57, UR9 ;  /* 0x0000000939037c20 */ /* 0x000fe20008400000 */
[----:B------:R-:W-:Y:S02]  /*2850*/  HADD2.F32 R42, -RZ, R16.H1_H1 ;  /* 0x30000010ff2a7230 */ /* 0x000fe40000004100 */
[----:B------:R-:W-:Y:S01]  /*2860*/  FMUL R59, R59, UR9 ;  /* 0x000000093b3b7c20 */ /* 0x000fe20008400000 */
[----:B------:R-:W-:Y:S01]  /*2870*/  @P0 FADD R0, R0, 1 ;  /* 0x3f80000000000421 */ /* 0x000fe20000000000 */
        /* <DEDUP_REMOVED lines=19> */
[--C-:B------:R-:W-:Y:S02]  /*29b0*/  HADD2.F32 R42, -RZ, R18.reuse.H0_H0 ;  /* 0x20000012ff2a7230 */ /* 0x100fe40000004100 */
[----:B------:R-:W-:Y:S01]  /*29c0*/  FMUL R59, R63, UR9 ;  /* 0x000000093f3b7c20 */ /* 0x000fe20008400000 */
[----:B------:R-:W-:-:S02]  /*29d0*/  HADD2.F32 R68, -RZ, R18.H1_H1 ;  /* 0x30000012ff447230 */ /* 0x000fc40000004100 */
[----:B------:R-:W-:Y:S01]  /*29e0*/  @P0 FADD R32, R32, 1 ;  /* 0x3f80000020200421 */ /* 0x000fe20000000000 */
[--C-:B------:R-:W-:Y:S02]  /*29f0*/  HADD2.F32 R72, -RZ, R19.reuse.H0_H0 ;  /* 0x20000013ff487230 */ /* 0x100fe40000004100 */
[----:B------:R-:W-:Y:S01]  /*2a00*/  FMUL R69, R69, UR9 ;  /* 0x0000000945457c20 */ /* 0x000fe20008400000 */
        /* <DEDUP_REMOVED lines=84> */
[--C-:B------:R-:W-:Y:S02]  /*2f50*/  HADD2.F32 R84, -RZ, R11.reuse.H0_H0 ;  /* 0x2000000bff547230 */ /* 0x100fe40000004100 */
[----:B------:R-:W-:Y:S01]  /*2f60*/  FADD R91, R91, -UR17 ;  /* 0x800000115b5b7e21 */ /* 0x000fe20008000000 */
[----:B------:R-:W-:Y:S02]  /*2f70*/  HADD2.F32 R88, -RZ, R11.H1_H1 ;  /* 0x3000000bff587230 */ /* 0x000fe40000004100 */
[----:B------:R-:W-:Y:S01]  /*2f80*/  FADD R69, R34, -UR17 ;  /* 0x8000001122457e21 */ /* 0x000fe20008000000 */
[----:B------:R-:W-:Y:S02]  /*2f90*/  HADD2.F32 R80, -RZ, R10.H1_H1 ;  /* 0x3000000aff507230 */ /* 0x000fe40000004100 */
[----:B------:R-:W-:Y:S01]  /*2fa0*/  FADD R93, R93, -UR17 ;  /* 0x800000115d5d7e21 */ /* 0x000fe20008000000 */
[----:B------:R-:W-:-:S02]  /*2fb0*/  HADD2.F32 R34, -RZ, R26.H0_H0 ;  /* 0x2000001aff227230 */ /* 0x000fc40000004100 */
[----:B------:R-:W-:Y:S01]  /*2fc0*/  FMUL R41, R41, UR9 ;  /* 0x0000000929297c20 */ /* 0x000fe20008400000 */
[--C-:B------:R-:W-:Y:S02]  /*2fd0*/  HADD2.F32 R86, -RZ, R27.reuse.H0_H0 ;  /* 0x2000001bff567230 */ /* 0x100fe40000004100 */
[----:B------:R-:W-:Y:S01]  /*2fe0*/  @P0 FADD R78, R78, 1 ;  /* 0x3f8000004e4e0421 */ /* 0x000fe20000000000 */
        /* <DEDUP_REMOVED lines=8> */
[----:B------:R-:W-:Y:S01]  /*3070*/  FADD R73, R36, -UR17 ;  /* 0x8000001124497e21 */ /* 0x000fe20008000000 */
[----:B------:R-:W-:Y:S01]  /*3080*/  FFMA R78, R41, R78, R34 ;  /* 0x0000004e294e7223 */ /* 0x000fe20000000022 */
[----:B------:R-:W-:Y:S01]  /*3090*/  FFMA R67, R67, R84, R86 ;  /* 0x0000005443437223 */ /* 0x000fe20000000056 */
[----:B------:R-:W-:-:S02]  /*30a0*/  HADD2.F32 R36, -RZ, R12.H0_H0 ;  /* 0x2000000cff247230 */ /* 0x000fc40000004100 */
[----:B------:R-:W-:Y:S01]  /*30b0*/  FFMA R34, R69, R88, R90 ;  /* 0x0000005845227223 */ /* 0x000fe2000000005a */
[----:B------:R-:W-:Y:S01]  /*30c0*/  FADD R43, R43, -UR17 ;  /* 0x800000112b2b7e21 */ /* 0x000fe20008000000 */
[--C-:B------:R-:W-:Y:S02]  /*30d0*/  HADD2.F32 R84, -RZ, R13.reuse.H1_H1 ;  /* 0x3000000dff547230 */ /* 0x100fe40000004100 */
        /* <DEDUP_REMOVED lines=8> */
[--C-:B------:R-:W-:Y:S02]  /*3160*/  HADD2.F32 R86, -RZ, R29.reuse.H1_H1 ;  /* 0x3000001dff567230 */ /* 0x100fe40000004100 */
        /* <DEDUP_REMOVED lines=13> */
[----:B------:R-:W-:-:S02]  /*3240*/  HADD2.F32 R40, -RZ, R14.H0_H0 ;  /* 0x2000000eff287230 */ /* 0x000fc40000004100 */
[----:B------:R-:W-:Y:S01]  /*3250*/  FADD R45, R45, -UR17 ;  /* 0x800000112d2d7e21 */ /* 0x000fe20008000000 */
[----:B------:R-:W-:Y:S02]  /*3260*/  HADD2.F32 R80, -RZ, R15.H0_H0 ;  /* 0x2000000fff507230 */ /* 0x000fe40000004100 */
        /* <DEDUP_REMOVED lines=10> */
[----:B------:R-:W-:Y:S01]  /*3310*/  FMUL R77, R47, UR9 ;  /* 0x000000092f4d7c20 */ /* 0x000fe20008400000 */
[----:B------:R-:W-:Y:S01]  /*3320*/  FFMA R47, R45, R40, R44 ;  /* 0x000000282d2f7223 */ /* 0x000fe2000000002c */
[----:B------:R-:W-:Y:S02]  /*3330*/  HADD2.F32 R73, -RZ, R30.H1_H1 ;  /* 0x3000001eff497230 */ /* 0x000fe40000004100 */
[----:B------:R-:W-:Y:S01]  /*3340*/  FFMA R45, R75, R80, R82 ;  /* 0x000000504b2d7223 */ /* 0x000fe20000000052 */
[----:B------:R-:W-:Y:S01]  /*3350*/  FMUL R46, R46, UR9 ;  /* 0x000000092e2e7c20 */ /* 0x000fe20008400000 */
[----:B------:R-:W-:Y:S01]  /*3360*/  @P0 FADD R71, R71, 1 ;  /* 0x3f80000047470421 */ /* 0x000fe20000000000 */
[----:B------:R-:W-:Y:S01]  /*3370*/  @P0 FADD R84, R84, 1 ;  /* 0x3f80000054540421 */ /* 0x000fe20000000000 */
[----:B------:R-:W-:Y:S01]  /*3380*/  FMUL R80, R59, UR7 ;  /* 0x000000073b507c20 */ /* 0x000fe20008400000 */
[----:B------:R-:W-:Y:S01]  /*3390*/  ISETP.NE.AND P0, PT, RZ, UR12, PT ;  /* 0x0000000cff007c0c */ /* 0x000fe2000bf05270 */
[----:B------:R-:W-:Y:S01]  /*33a0*/  FFMA R44, R46, R71, R73 ;  /* 0x000000472e2c7223 */ /* 0x000fe20000000049 */
[----:B------:R-:W-:Y:S01]  /*33b0*/  FMNMX3 R49, R49, |R3|, |R2|, !PT ;  /* 0x4000000331317276 */ /* 0x000fe20007800402 */
[----:B------:R-:W-:Y:S01]  /*33c0*/  FMUL R46, R3, UR7 ;  /* 0x00000007032e7c20 */ /* 0x000fe20008400000 */
[----:B------:R-:W-:Y:S01]  /*33d0*/  FSEL R71, R59, R80, !P0 ;  /* 0x000000503b477208 */ /* 0x000fe20004000000 */
[----:B------:R-:W-:Y:S01]  /*33e0*/  FMUL R80, R33, UR7 ;  /* 0x0000000721507c20 */ /* 0x000fe20008400000 */
[----:B------:R-:W-:Y:S01]  /*33f0*/  FMUL R75, R70, UR7 ;  /* 0x00000007464b7c20 */ /* 0x000fe20008400000 */
[----:B------:R-:W-:Y:S01]  /*3400*/  FMNMX3 R49, R49, |R33|, |R0|, !PT ;  /* 0x4000002131317276 */ /* 0x000fe20007800400 */
[----:B------:R-:W-:Y:S01]  /*3410*/  HADD2.F32 R86, -RZ, R31.H1_H1 ;  /* 0x3000001fff567230 */ /* 0x000fe20000004100 */
[----:B------:R-:W-:-:S02]  /*3420*/  F2FP.SATFINITE.E4M3.F32.PACK_AB_MERGE_C R73, RZ, R71, RZ ;  /* 0x00000047ff49723e */ /* 0x000fc400048070ff */
[----:B------:R-:W-:Y:S01]  /*3430*/  FSEL R3, R3, R46, !P0 ;  /* 0x0000002e03037208 */ /* 0x000fe20004000000 */
[----:B------:R-:W-:Y:S01]  /*3440*/  FMUL R46, R57, UR7 ;  /* 0x00000007392e7c20 */ /* 0x000fe20008400000 */
[----:B------:R-:W-:Y:S01]  /*3450*/  FSEL R71, R33, R80, !P0 ;  /* 0x0000005021477208 */ /* 0x000fe20004000000 */
[----:B------:R-:W-:Y:S01]  /*3460*/  FMUL R33, R78, UR7 ;  /* 0x000000074e217c20 */ /* 0x000fe20008400000 */
[----:B------:R-:W-:Y:S01]  /*3470*/  FMNMX3 R59, R49, |R59|, |R42|, !PT ;  /* 0x4000003b313b7276 */ /* 0x000fe2000780042a */
[----:B------:R-:W-:Y:S01]  /*3480*/  FMUL R80, R47, UR7 ;  /* 0x000000072f507c20 */ /* 0x000fe20008400000 */
[----:B------:R-:W-:Y:S01]  /*3490*/  FSEL R75, R70, R75, !P0 ;  /* 0x0000004b464b7208 */ /* 0x000fe20004000000 */
[----:B------:R-:W-:Y:S01]  /*34a0*/  @P0 FMUL R2, R2, UR7 ;  /* 0x0000000702020c20 */ /* 0x000fe20008400000 */
[----:B------:R-:W-:Y:S01]  /*34b0*/  LOP3.LUT R60, R60, 0xffffff00, RZ, 0xc0, !PT ;  /* 0xffffff003c3c7812 */ /* 0x000fe200078ec0ff */
[----:B------:R-:W-:Y:S01]  /*34c0*/  @P0 FMUL R42, R42, UR7 ;  /* 0x000000072a2a0c20 */ /* 0x000fe20008400000 */
[----:B------:R-:W-:Y:S01]  /*34d0*/  F2FP.SATFINITE.E4M3.F32.PACK_AB_MERGE_C R75, RZ, R75, RZ ;  /* 0x0000004bff4b723e */ /* 0x000fe200048070ff */
[----:B------:R-:W-:Y:S01]  /*34e0*/  @P0 FMUL R0, R0, UR7 ;  /* 0x0000000700000c20 */ /* 0x000fe20008400000 */
[----:B------:R-:W-:Y:S01]  /*34f0*/  FSEL R49, R57, R46, !P0 ;  /* 0x0000002e39317208 */ /* 0x000fe20004000000 */
[----:B------:R-:W-:Y:S01]  /*3500*/  FFMA R40, R77, R84, R86 ;  /* 0x000000544d287223 */ /* 0x000fe20000000056 */
[----:B------:R-:W-:Y:S01]  /*3510*/  FMNMX3 R59, R59, |R57|, |R32|, !PT ;  /* 0x400000393b3b7276 */ /* 0x000fe20007800420 */
[----:B------:R-:W-:Y:S01]  /*3520*/  @P0 FMUL R32, R32, UR7 ;  /* 0x0000000720200c20 */ /* 0x000fe20008400000 */
[----:B------:R-:W-:-:S02]  /*3530*/  LOP3.LUT R58, R58, 0xffffff00, RZ, 0xc0, !PT ;  /* 0xffffff003a3a7812 */ /* 0x000fc400078ec0ff */
[----:B------:R-:W-:Y:S02]  /*3540*/  FSEL R57, R78, R33, !P0 ;  /* 0x000000214e397208 */ /* 0x000fe40004000000 */
[----:B------:R-:W-:Y:S02]  /*3550*/  FSEL R80, R47, R80, !P0 ;  /* 0x000000502f507208 */ /* 0x000fe40004000000 */
[----:B------:R-:W-:Y:S01]  /*3560*/  LOP3.LUT R46, R60, 0xffff, R75, 0xf8, !PT ;  /* 0x0000ffff3c2e7812 */ /* 0x000fe200078ef84b */
[----:B------:R-:W-:Y:S01]  /*3570*/  FMUL R75, R66, UR7 ;  /* 0x00000007424b7c20 */ /* 0x000fe20008400000 */
[----:B------:R-:W-:Y:S02]  /*3580*/  LOP3.LUT R58, R58, 0xffff, R73, 0xf8, !PT ;  /* 0x0000ffff3a3a7812 */ /* 0x000fe400078ef849 */
[----:B------:R-:W-:Y:S02]  /*3590*/  F2FP.SATFINITE.E4M3.F32.PACK_AB_MERGE_C R60, RZ, R57, RZ ;  /* 0x00000039ff3c723e */ /* 0x000fe400048070ff */
[----:B------:R-:W-:-:S02]  /*35a0*/  LOP3.LUT R64, R64, 0xffffff00, RZ, 0xc0, !PT ;  /* 0xffffff0040407812 */ /* 0x000fc400078ec0ff */
[----:B------:R-:W-:Y:S02]  /*35b0*/  F2FP.SATFINITE.E4M3.F32.PACK_AB_MERGE_C R73, RZ, R80, RZ ;  /* 0x00000050ff49723e */ /* 0x000fe400048070ff */
[----:B------:R-:W-:Y:S02]  /*35c0*/  F2FP.SATFINITE.E4M3.F32.PACK_AB_MERGE_C R57, RZ, R2, RZ ;  /* 0x00000002ff39723e */ /* 0x000fe400048070ff */
[----:B------:R-:W-:Y:S02]  /*35d0*/  F2FP.SATFINITE.E4M3.F32.PACK_AB_MERGE_C R2, RZ, R3, RZ ;  /* 0x00000003ff02723e */ /* 0x000fe400048070ff */
[----:B------:R-:W-:Y:S01]  /*35e0*/  LOP3.LUT R3, R64, 0xffff, R73, 0xf8, !PT ;  /* 0x0000ffff40037812 */ /* 0x000fe200078ef849 */
[----:B------:R-:W-:Y:S01]  /*35f0*/  FMUL R73, R68, UR7 ;  /* 0x0000000744497c20 */ /* 0x000fe20008400000 */
[----:B------:R-:W-:Y:S02]  /*3600*/  SHF.L.U32 R57, R57, 0x8, RZ ;  /* 0x0000000839397819 */ /* 0x000fe400000006ff */
[----:B------:R-:W-:-:S02]  /*3610*/  LOP3.LUT R2, R2, 0xff, RZ, 0xc0, !PT ;  /* 0x000000ff02027812 */ /* 0x000fc400078ec0ff */
[----:B------:R-:W-:Y:S02]  /*3620*/  F2FP.SATFINITE.E4M3.F32.PACK_AB_MERGE_C R71, RZ, R71, RZ ;  /* 0x00000047ff47723e */ /* 0x000fe400048070ff */
[----:B------:R-:W-:Y:S02]  /*3630*/  F2FP.SATFINITE.E4M3.F32.PACK_AB_MERGE_C R42, RZ, R42, RZ ;  /* 0x0000002aff2a723e */ /* 0x000fe400048070ff */
[----:B------:R-:W-:Y:S02]  /*3640*/  LOP3.LUT R2, R2, 0xffff, R57, 0xf8, !PT ;  /* 0x0000ffff02027812 */ /* 0x000fe400078ef839 */
[----:B------:R-:W-:Y:S02]  /*3650*/  FSEL R57, R68, R73, !P0 ;  /* 0x0000004944397208 */ /* 0x000fe40004000000 */
[----:B------:R-:W-:Y:S02]  /*3660*/  SHF.L.U32 R71, R71, 0x10, RZ ;  /* 0x0000001047477819 */ /* 0x000fe400000006ff */
[----:B------:R-:W-:-:S02]  /*3670*/  F2FP.SATFINITE.E4M3.F32.PACK_AB_MERGE_C R0, RZ, R0, RZ ;  /* 0x00000000ff00723e */ /* 0x000fc400048070ff */
[----:B------:R-:W-:Y:S01]  /*3680*/  FMNMX3 R59, R59, |R68|, |R61|, !PT ;  /* 0x400000443b3b7276 */ /* 0x000fe2000780043d */
[----:B------:R-:W-:Y:S01]  /*3690*/  @P0 FMUL R61, R61, UR7 ;  /* 0x000000073d3d0c20 */ /* 0x000fe20008400000 */
[----:B------:R-:W-:Y:S02]  /*36a0*/  LOP3.LUT R73, R58, 0xff, RZ, 0xc0, !PT ;  /* 0x000000ff3a497812 */ /* 0x000fe400078ec0ff */
[----:B------:R-:W-:Y:S02]  /*36b0*/  PRMT R42, R42, 0x7104, RZ ;  /* 0x000071042a2a7816 */ /* 0x000fe400000000ff */
[----:B------:R-:W-:Y:S02]  /*36c0*/  F2FP.SATFINITE.E4M3.F32.PACK_AB_MERGE_C R49, RZ, R49, RZ ;  /* 0x00000031ff31723e */ /* 0x000fe400048070ff */
[----:B------:R-:W-:Y:S02]  /*36d0*/  F2FP.SATFINITE.E4M3.F32.PACK_AB_MERGE_C R32, RZ, R32, RZ ;  /* 0x00000020ff20723e */ /* 0x000fe400048070ff */
[----:B------:R-:W-:-:S02]  /*36e0*/  LOP3.LUT R71, R2, 0xff0000, R71, 0xf8, !PT ;  /* 0x00ff000002477812 */ /* 0x000fc400078ef847 */
[----:B------:R-:W-:Y:S02]  /*36f0*/  LOP3.LUT R2, R0, 0xffff, RZ, 0xc0, !PT ;  /* 0x0000ffff00027812 */ /* 0x000fe400078ec0ff */
[----:B------:R-:W-:Y:S01]  /*3700*/  FMNMX3 R59, R59, |R66|, |R35|, !PT ;  /* 0x400000423b3b7276 */ /* 0x000fe20007800423 */
[----:B------:R-:W-:Y:S01]  /*3710*/  @P0 FMUL R35, R35, UR7 ;  /* 0x0000000723230c20 */ /* 0x000fe20008400000 */
[----:B------:R-:W-:Y:S02]  /*3720*/  LOP3.LUT R42, R73, 0xff00, R42, 0xf8, !PT ;  /* 0x0000ff00492a7812 */ /* 0x000fe400078ef82a */
[----:B------:R-:W-:Y:S02]  /*3730*/  SHF.L.U32 R49, R49, 0x10, RZ ;  /* 0x0000001031317819 */ /* 0x000fe400000006ff */
[----:B------:R-:W-:Y:S02]  /*3740*/  LOP3.LUT R32, R32, 0xffff, RZ, 0xc0, !PT ;  /* 0x0000ffff20207812 */ /* 0x000fe400078ec0ff */
[----:B------:R-:W-:-:S02]  /*3750*/  SHF.L.U32 R2, R2, 0x18, RZ ;  /* 0x0000001802027819 */ /* 0x000fc400000006ff */
[----:B------:R-:W-:Y:S01]  /*3760*/  FMNMX3 R59, R59, |R70|, |R63|, !PT ;  /* 0x400000463b3b7276 */ /* 0x000fe2000780043f */
[----:B------:R-:W-:Y:S01]  /*3770*/  @P0 FMUL R63, R63, UR7 ;  /* 0x000000073f3f0c20 */ /* 0x000fe20008400000 */
[----:B------:R-:W-:Y:S02]  /*3780*/  LOP3.LUT R42, R42, 0xff0000, R49, 0xf8, !PT ;  /* 0x00ff00002a2a7812 */ /* 0x000fe400078ef831 */
[----:B------:R-:W-:Y:S02]  /*3790*/  SHF.L.U32 R49, R32, 0x18, RZ ;  /* 0x0000001820317819 */ /* 0x000fe400000006ff */
[----:B------:R-:W-:Y:S02]  /*37a0*/  FSEL R0, R66, R75, !P0 ;  /* 0x0000004b42007208 */ /* 0x000fe40004000000 */
[----:B------:R-:W-:Y:S01]  /*37b0*/  LOP3.LUT R2, R71, 0xff000000, R2, 0xf8, !PT ;  /* 0xff00000047027812 */ /* 0x000fe200078ef802 */
[----:B------:R-:W-:Y:S01]  /*37c0*/  FMUL R71, R72, UR7 ;  /* 0x0000000748477c20 */ /* 0x000fe20008400000 */
[----:B------:R-:W-:-:S02]  /*37d0*/  F2FP.SATFINITE.E4M3.F32.PACK_AB_MERGE_C R57, RZ, R57, RZ ;  /* 0x00000039ff39723e */ /* 0x000fc400048070ff */
[----:B------:R-:W-:Y:S02]  /*37e0*/  F2FP.SATFINITE.E4M3.F32.PACK_AB_MERGE_C R61, RZ, R61, RZ ;  /* 0x0000003dff3d723e */ /* 0x000fe400048070ff */
[----:B------:R-:W-:Y:S01]  /*37f0*/  FMNMX3 R59, R59, |R72|, |R37|, !PT ;  /* 0x400000483b3b7276 */ /* 0x000fe20007800425 */
[----:B------:R-:W-:Y:S01]  /*3800*/  @P0 FMUL R37, R37, UR7 ;  /* 0x0000000725250c20 */ /* 0x000fe20008400000 */
[----:B------:R-:W-:Y:S01]  /*3810*/  LOP3.LUT R58, R42, R49, RZ, 0xfc, !PT ;  /* 0x000000312a3a7212 */ /* 0x000fe200078efcff */
[----:B------:R-:W-:Y:S01]  /*3820*/  FMUL R49, R76, UR7 ;  /* 0x000000074c317c20 */ /* 0x000fe20008400000 */
[----:B------:R-:W-:Y:S01]  /*3830*/  LOP3.LUT R32, R57, 0xff, RZ, 0xc0, !PT ;  /* 0x000000ff39207812 */ /* 0x000fe200078ec0ff */
[----:B------:R-:W-:Y:S01]  /*3840*/  FMUL R57, R74, UR7 ;  /* 0x000000074a397c20 */ /* 0x000fe20008400000 */
[----:B------:R-:W-:Y:S02]  /*3850*/  SHF.L.U32 R61, R61, 0x8, RZ ;  /* 0x000000083d3d7819 */ /* 0x000fe400000006ff */
[----:B------:R-:W-:-:S02]  /*3860*/  F2FP.SATFINITE.E4M3.F32.PACK_AB_MERGE_C R0, RZ, R0, RZ ;  /* 0x00000000ff00723e */ /* 0x000fc400048070ff */
[----:B------:R-:W-:Y:S02]  /*3870*/  F2FP.SATFINITE.E4M3.F32.PACK_AB_MERGE_C R35, RZ, R35, RZ ;  /* 0x00000023ff23723e */ /* 0x000fe400048070ff */
[----:B------:R-:W-:Y:S01]  /*3880*/  FMNMX3 R59, R59, |R76|, |R65|, !PT ;  /* 0x4000004c3b3b7276 */ /* 0x000fe20007800441 */
[----:B------:R-:W-:Y:S01]  /*3890*/  @P0 FMUL R65, R65, UR7 ;  /* 0x0000000741410c20 */ /* 0x000fe20008400000 */
[----:B------:R-:W-:Y:S02]  /*38a0*/  FSEL R71, R72, R71, !P0 ;  /* 0x0000004748477208 */ /* 0x000fe40004000000 */
[----:B------:R-:W-:Y:S02]  /*38b0*/  F2FP.SATFINITE.E4M3.F32.PACK_AB_MERGE_C R63, RZ, R63, RZ ;  /* 0x0000003fff3f723e */ /* 0x000fe400048070ff */
[----:B------:R-:W-:Y:S02]  /*38c0*/  FSEL R42, R76, R49, !P0 ;  /* 0x000000314c2a7208 */ /* 0x000fe40004000000 */
[----:B------:R-:W-:-:S02]  /*38d0*/  LOP3.LUT R32, R32, 0xffff, R61, 0xf8, !PT ;  /* 0x0000ffff20207812 */ /* 0x000fc400078ef83d */
[----:B------:R-:W-:Y:S01]  /*38e0*/  SHF.L.U32 R49, R0, 0x10, RZ ;  /* 0x0000001000317819 */ /* 0x000fe200000006ff */
[----:B------:R-:W-:Y:S01]  /*38f0*/  FMUL R0, R67, UR7 ;  /* 0x0000000743007c20 */ /* 0x000fe20008400000 */
[----:B------:R-:W-:Y:S02]  /*3900*/  LOP3.LUT R35, R35, 0xffff, RZ, 0xc0, !PT ;  /* 0x0000ffff23237812 */ /* 0x000fe400078ec0ff */
[----:B------:R-:W-:Y:S01]  /*3910*/  FMNMX3 R59, R59, |R74|, |R39|, !PT ;  /* 0x4000004a3b3b7276 */ /* 0x000fe20007800427 */
[----:B------:R-:W-:Y:S01]  /*3920*/  @P0 FMUL R39, R39, UR7 ;  /* 0x0000000727270c20 */ /* 0x000fe20008400000 */
[----:B------:R-:W-:Y:S02]  /*3930*/  LOP3.LUT R46, R46, 0xff, RZ, 0xc0, !PT ;  /* 0x000000ff2e2e7812 */ /* 0x000fe400078ec0ff */
[----:B------:R-:W-:Y:S02]  /*3940*/  PRMT R63, R63, 0x7104, RZ ;  /* 0x000071043f3f7816 */ /* 0x000fe400000000ff */
[----:B------:R-:W-:-:S02]  /*3950*/  F2FP.SATFINITE.E4M3.F32.PACK_AB_MERGE_C R71, RZ, R71, RZ ;  /* 0x00000047ff47723e */ /* 0x000fc400048070ff */
[----:B------:R-:W-:Y:S02]  /*3960*/  F2FP.SATFINITE.E4M3.F32.PACK_AB_MERGE_C R37, RZ, R37, RZ ;  /* 0x00000025ff25723e */ /* 0x000fe400048070ff */
[----:B------:R-:W-:Y:S02]  /*3970*/  LOP3.LUT R32, R32, 0xff0000, R49, 0xf8, !PT ;  /* 0x00ff000020207812 */ /* 0x000fe400078ef831 */
[----:B------:R-:W-:Y:S02]  /*3980*/  SHF.L.U32 R35, R35, 0x18, RZ ;  /* 0x0000001823237819 */ /* 0x000fe400000006ff */
[----:B------:R-:W-:Y:S01]  /*3990*/  FMNMX3 R59, R59, |R78|, |R41|, !PT ;  /* 0x4000004e3b3b7276 */ /* 0x000fe20007800429 */
[----:B------:R-:W-:Y:S01]  /*39a0*/  @P0 FMUL R41, R41, UR7 ;  /* 0x0000000729290c20 */ /* 0x000fe20008400000 */
[----:B------:R-:W-:Y:S02]  /*39b0*/  LOP3.LUT R46, R46, 0xff00, R63, 0xf8, !PT ;  /* 0x0000ff002e2e7812 */ /* 0x000fe400078ef83f */
[----:B------:R-:W-:-:S02]  /*39c0*/  SHF.L.U32 R71, R71, 0x10, RZ ;  /* 0x0000001047477819 */ /* 0x000fc400000006ff */
[----:B------:R-:W-:Y:S02]  /*39d0*/  LOP3.LUT R37, R37, 0xffff, RZ, 0xc0, !PT ;  /* 0x0000ffff25257812 */ /* 0x000fe400078ec0ff */
[----:B------:R-:W-:Y:S02]  /*39e0*/  LOP3.LUT R32, R32, 0xff000000, R35, 0xf8, !PT ;  /* 0xff00000020207812 */ /* 0x000fe400078ef823 */
[----:B------:R-:W-:Y:S01]  /*39f0*/  FMNMX3 R59, R59, |R67|, |R34|, !PT ;  /* 0x400000433b3b7276 */ /* 0x000fe20007800422 */
[----:B------:R-:W-:Y:S01]  /*3a00*/  @P0 FMUL R34, R34, UR7 ;  /* 0x0000000722220c20 */ /* 0x000fe20008400000 */
[----:B------:R-:W-:Y:S01]  /*3a10*/  LOP3.LUT R33, R62, 0xffffff00, RZ, 0xc0, !PT ;  /* 0xffffff003e217812 */ /* 0x000fe200078ec0ff */
[----:B------:R-:W-:Y:S01]  /*3a20*/  FMUL R62, R45, UR7 ;  /* 0x000000072d3e7c20 */ /* 0x000fe20008400000 */
[----:B------:R-:W-:Y:S01]  /*3a30*/  FSEL R35, R67, R0, !P0 ;  /* 0x0000000043237208 */ /* 0x000fe20004000000 */
[----:B------:R-:W-:Y:S01]  /*3a40*/  FMUL R0, R43, UR7 ;  /* 0x000000072b007c20 */ /* 0x000fe20008400000 */
[----:B------:R-:W-:-:S02]  /*3a50*/  LOP3.LUT R46, R46, 0xff0000, R71, 0xf8, !PT ;  /* 0x00ff00002e2e7812 */ /* 0x000fc400078ef847 */
[----:B------:R-:W-:Y:S02]  /*3a60*/  SHF.L.U32 R37, R37, 0x18, RZ ;  /* 0x0000001825257819 */ /* 0x000fe400000006ff */
[----:B------:R-:W-:Y:S02]  /*3a70*/  FSEL R57, R74, R57, !P0 ;  /* 0x000000394a397208 */ /* 0x000fe40004000000 */
[----:B------:R-:W-:Y:S02]  /*3a80*/  F2FP.SATFINITE.E4M3.F32.PACK_AB_MERGE_C R42, RZ, R42, RZ ;  /* 0x0000002aff2a723e */ /* 0x000fe400048070ff */
[----:B------:R-:W-:Y:S02]  /*3a90*/  F2FP.SATFINITE.E4M3.F32.PACK_AB_MERGE_C R65, RZ, R65, RZ ;  /* 0x00000041ff41723e */ /* 0x000fe400048070ff */
[----:B------:R-:W-:Y:S01]  /*3aa0*/  FMNMX3 R59, R59, |R43|, |R38|, !PT ;  /* 0x4000002b3b3b7276 */ /* 0x000fe20007800426 */
[----:B------:R-:W-:Y:S01]  /*3ab0*/  @P0 FMUL R38, R38, UR7 ;  /* 0x0000000726260c20 */ /* 0x000fe20008400000 */
[----:B------:R-:W-:-:S02]  /*3ac0*/  LOP3.LUT R33, R33, 0xffff, R60, 0xf8, !PT ;  /* 0x0000ffff21217812 */ /* 0x000fc400078ef83c */
[----:B------:R-:W-:Y:S01]  /*3ad0*/  LOP3.LUT R60, R46, R37, RZ, 0xfc, !PT ;  /* 0x000000252e3c7212 */ /* 0x000fe200078efcff */
[----:B------:R-:W-:Y:S01]  /*3ae0*/  FMUL R46, R69, UR7 ;  /* 0x00000007452e7c20 */ /* 0x000fe20008400000 */
[----:B------:R-:W-:Y:S02]  /*3af0*/  F2FP.SATFINITE.E4M3.F32.PACK_AB_MERGE_C R39, RZ, R39, RZ ;  /* 0x00000027ff27723e */ /* 0x000fe400048070ff */
[----:B------:R-:W-:Y:S02]  /*3b00*/  LOP3.LUT R42, R42, 0xff, RZ, 0xc0, !PT ;  /* 0x000000ff2a2a7812 */ /* 0x000fe400078ec0ff */
[----:B------:R-:W-:Y:S02]  /*3b10*/  SHF.L.U32 R65, R65, 0x8, RZ ;  /* 0x0000000841417819 */ /* 0x000fe400000006ff */
[----:B------:R-:W-:Y:S02]  /*3b20*/  F2FP.SATFINITE.E4M3.F32.PACK_AB_MERGE_C R57, RZ, R57, RZ ;  /* 0x00000039ff39723e */ /* 0x000fe400048070ff */
[----:B------:R-:W-:-:S02]  /*3b30*/  FSEL R37, R43, R0, !P0 ;  /* 0x000000002b257208 */ /* 0x000fc40004000000 */
[----:B------:R-:W-:Y:S02]  /*3b40*/  LOP3.LUT R39, R39, 0xffff, RZ, 0xc0, !PT ;  /* 0x0000ffff27277812 */ /* 0x000fe400078ec0ff */
[----:B------:R-:W-:Y:S02]  /*3b50*/  F2FP.SATFINITE.E4M3.F32.PACK_AB_MERGE_C R38, RZ, R38, RZ ;  /* 0x00000026ff26723e */ /* 0x000fe400048070ff */
[----:B------:R-:W-:Y:S02]  /*3b60*/  LOP3.LUT R42, R42, 0xffff, R65, 0xf8, !PT ;  /* 0x0000ffff2a2a7812 */ /* 0x000fe400078ef841 */
[----:B------:R-:W-:Y:S02]  /*3b70*/  SHF.L.U32 R57, R57, 0x10, RZ ;  /* 0x0000001039397819 */ /* 0x000fe400000006ff */
[----:B------:R-:W-:Y:S02]  /*3b80*/  F2FP.SATFINITE.E4M3.F32.PACK_AB_MERGE_C R37, RZ, R37, RZ ;  /* 0x00000025ff25723e */ /* 0x000fe400048070ff */
[----:B------:R-:W-:Y:S01]  /*3b90*/  FMNMX3 R59, R59, |R69|, |R36|, !PT ;  /* 0x400000453b3b7276 */ /* 0x000fe20007800424 */
[----:B------:R-:W-:Y:S01]  /*3ba0*/  @P0 FMUL R36, R36, UR7 ;  /* 0x0000000724240c20 */ /* 0x000fe20008400000 */
[----:B------:R-:W-:-:S02]  /*3bb0*/  SHF.L.U32 R39, R39, 0x18, RZ ;  /* 0x0000001827277819 */ /* 0x000fc400000006ff */
[----:B------:R-:W-:Y:S02]  /*3bc0*/  SHF.L.U32 R38, R38, 0x8, RZ ;  /* 0x0000000826267819 */ /* 0x000fe400000006ff */
[----:B------:R-:W-:Y:S02]  /*3bd0*/  LOP3.LUT R42, R42, 0xff0000, R57, 0xf8, !PT ;  /* 0x00ff00002a2a7812 */ /* 0x000fe400078ef839 */
[----:B------:R-:W-:Y:S02]  /*3be0*/  LOP3.LUT R37, R37, 0xff, RZ, 0xc0, !PT ;  /* 0x000000ff25257812 */ /* 0x000fe400078ec0ff */
[----:B------:R-:W-:Y:S01]  /*3bf0*/  FMNMX3 R59, R59, |R47|, |R44|, !PT ;  /* 0x4000002f3b3b7276 */ /* 0x000fe2000780042c */
[----:B------:R-:W-:Y:S01]  /*3c00*/  @P0 FMUL R44, R44, UR7 ;  /* 0x000000072c2c0c20 */ /* 0x000fe20008400000 */
[----:B------:R-:W-:Y:S02]  /*3c10*/  LOP3.LUT R42, R42, 0xff000000, R39, 0xf8, !PT ;  /* 0xff0000002a2a7812 */ /* 0x000fe400078ef827 */
[----:B------:R-:W-:-:S02]  /*3c20*/  LOP3.LUT R37, R37, 0xffff, R38, 0xf8, !PT ;  /* 0x0000ffff25257812 */ /* 0x000fc400078ef826 */
[----:B------:R-:W0:Y:S01]  /*3c30*/  LDC.64 R38, c[0x0][0x3c8] ;  /* 0x0000f200ff267b82 */ /* 0x000e220000000a00 */
[----:B------:R-:W-:Y:S01]  /*3c40*/  FMNMX3 R49, R59, |R45|, |R40|, !PT ;  /* 0x4000002d3b317276 */ /* 0x000fe20007800428 */
[----:B------:R-:W-:Y:S01]  /*3c50*/  @P0 FMUL R40, R40, UR7 ;  /* 0x0000000728280c20 */ /* 0x000fe20008400000 */
[----:B------:R-:W-:Y:S02]  /*3c60*/  FSEL R62, R45, R62, !P0 ;  /* 0x0000003e2d3e7208 */ /* 0x000fe40004000000 */
[----:B------:R-:W-:Y:S02]  /*3c70*/  F2FP.SATFINITE.E4M3.F32.PACK_AB_MERGE_C R44, RZ, R44, RZ ;  /* 0x0000002cff2c723e */ /* 0x000fe400048070ff */
[----:B------:R-:W-:Y:S02]  /*3c80*/  F2FP.SATFINITE.E4M3.F32.PACK_AB_MERGE_C R41, RZ, R41, RZ ;  /* 0x00000029ff29723e */ /* 0x000fe400048070ff */
[----:B------:R-:W-:Y:S02]  /*3c90*/  LOP3.LUT R3, R3, 0xff, RZ, 0xc0, !PT ;  /* 0x000000ff03037812 */ /* 0x000fe400078ec0ff */
[----:B------:R-:W-:-:S02]  /*3ca0*/  PRMT R44, R44, 0x7104, RZ ;  /* 0x000071042c2c7816 */ /* 0x000fc400000000ff */
[----:B------:R-:W-:Y:S02]  /*3cb0*/  F2FP.SATFINITE.E4M3.F32.PACK_AB_MERGE_C R62, RZ, R62, RZ ;  /* 0x0000003eff3e723e */ /* 0x000fe400048070ff */
[----:B------:R-:W-:Y:S02]  /*3cc0*/  FSEL R46, R69, R46, !P0 ;  /* 0x0000002e452e7208 */ /* 0x000fe40004000000 */
[----:B------:R-:W-:Y:S02]  /*3cd0*/  LOP3.LUT R0, R33, 0xff, RZ, 0xc0, !PT ;  /* 0x000000ff21007812 */ /* 0x000fe400078ec0ff */
[----:B------:R-:W-:Y:S02]  /*3ce0*/  PRMT R41, R41, 0x7104, RZ ;  /* 0x0000710429297816 */ /* 0x000fe400000000ff */
[----:B------:R-:W-:Y:S02]  /*3cf0*/  F2FP.SATFINITE.E4M3.F32.PACK_AB_MERGE_C R35, RZ, R35, RZ ;  /* 0x00000023ff23723e */ /* 0x000fe400048070ff */
[----:B------:R-:W-:Y:S01]  /*3d00*/  F2FP.SATFINITE.E4M3.F32.PACK_AB_MERGE_C R34, RZ, R34, RZ ;  /* 0x00000022ff22723e */ /* 0x000fe200048070ff */
[----:B0-----:R-:W-:Y:S01]  /*3d10*/  IMAD.WIDE.U32 R38, R56, 0x8, R38 ;  /* 0x0000000838267825 */ /* 0x001fe200078e0026 */
[----:B------:R-:W-:-:S02]  /*3d20*/  F2FP.SATFINITE.E4M3.F32.PACK_AB_MERGE_C R40, RZ, R40, RZ ;  /* 0x00000028ff28723e */ /* 0x000fc400048070ff */
[----:B------:R-:W-:Y:S02]  /*3d30*/  LOP3.LUT R3, R3, 0xff00, R44, 0xf8, !PT ;  /* 0x0000ff0003037812 */ /* 0x000fe400078ef82c */
[----:B------:R-:W-:Y:S02]  /*3d40*/  SHF.L.U32 R62, R62, 0x10, RZ ;  /* 0x000000103e3e7819 */ /* 0x000fe400000006ff */
[----:B------:R-:W-:Y:S02]  /*3d50*/  LOP3.LUT R0, R0, 0xff00, R41, 0xf8, !PT ;  /* 0x0000ff0000007812 */ /* 0x000fe400078ef829 */
[----:B------:R-:W-:Y:S02]  /*3d60*/  SHF.L.U32 R35, R35, 0x10, RZ ;  /* 0x0000001023237819 */ /* 0x000fe400000006ff */
[----:B------:R-:W-:Y:S02]  /*3d70*/  F2FP.SATFINITE.E4M3.F32.PACK_AB_MERGE_C R46, RZ, R46, RZ ;  /* 0x0000002eff2e723e */ /* 0x000fe400048070ff */
[----:B------:R-:W-:-:S02]  /*3d80*/  F2FP.SATFINITE.E4M3.F32.PACK_AB_MERGE_C R36, RZ, R36, RZ ;  /* 0x00000024ff24723e */ /* 0x000fc400048070ff */
[----:B------:R-:W-:Y:S02]  /*3d90*/  LOP3.LUT R34, R34, 0xffff, RZ, 0xc0, !PT ;  /* 0x0000ffff22227812 */ /* 0x000fe400078ec0ff */
[----:B------:R-:W-:Y:S02]  /*3da0*/  LOP3.LUT R40, R40, 0xffff, RZ, 0xc0, !PT ;  /* 0x0000ffff28287812 */ /* 0x000fe400078ec0ff */
[----:B------:R-:W-:Y:S02]  /*3db0*/  LOP3.LUT R64, R3, 0xff0000, R62, 0xf8, !PT ;  /* 0x00ff000003407812 */ /* 0x000fe400078ef83e */
[----:B------:R-:W-:Y:S02]  /*3dc0*/  LOP3.LUT R0, R0, 0xff0000, R35, 0xf8, !PT ;  /* 0x00ff000000007812 */ /* 0x000fe400078ef823 */
[----:B------:R-:W-:Y:S02]  /*3dd0*/  SHF.L.U32 R46, R46, 0x10, RZ ;  /* 0x000000102e2e7819 */ /* 0x000fe400000006ff */
[----:B------:R-:W-:-:S02]  /*3de0*/  LOP3.LUT R36, R36, 0xffff, RZ, 0xc0, !PT ;  /* 0x0000ffff24247812 */ /* 0x000fc400078ec0ff */
[----:B------:R-:W-:Y:S02]  /*3df0*/  SHF.L.U32 R3, R34, 0x18, RZ ;  /* 0x0000001822037819 */ /* 0x000fe400000006ff */
[----:B------:R-:W-:Y:S02]  /*3e00*/  SHF.L.U32 R33, R40, 0x18, RZ ;  /* 0x0000001828217819 */ /* 0x000fe400000006ff */
[----:B------:R-:W-:Y:S02]  /*3e10*/  LOP3.LUT R37, R37, 0xff0000, R46, 0xf8, !PT ;  /* 0x00ff000025257812 */ /* 0x000fe400078ef82e */
[----:B------:R-:W-:Y:S02]  /*3e20*/  SHF.L.U32 R36, R36, 0x18, RZ ;  /* 0x0000001824247819 */ /* 0x000fe400000006ff */
[----:B------:R-:W-:Y:S02]  /*3e30*/  LOP3.LUT R62, R0, R3, RZ, 0xfc, !PT ;  /* 0x00000003003e7212 */ /* 0x000fe400078efcff */
[----:B------:R-:W-:-:S02]  /*3e40*/  LOP3.LUT R64, R64, R33, RZ, 0xfc, !PT ;  /* 0x0000002140407212 */ /* 0x000fc400078efcff */
        /* <DEDUP_REMOVED lines=8> */
[----:B------:R0:W-:Y:S02]  /*3ed0*/  STG.E.64 desc[UR10][R38.64+0xc00], R34 ;  /* 0x000c002226007986 */ /* 0x0001e4000c101b0a */
.L_x_11661:
[----:B------:R-:W-:Y:S02]  /*3ee0*/  UIADD3 UR5, UPT, UPT, UR5, UR16, URZ ;  /* 0x0000001005057290 */ /* 0x000fe4000fffe0ff */
[----:B------:R-:W-:Y:S02]  /*3ef0*/  UPLOP3.LUT UP1, UPT, UPT, UPT, UP1, 0x40, 0x4 ;  /* 0x000000000004789c */ /* 0x000fe40003f2e810 */
[----:B------:R-:W-:-:S09]  /*3f00*/  UISETP.GE.AND UP0, UPT, UR5, UR18, UPT ;  /* 0x000000120500728c */ /* 0x000fd2000bf06270 */
[----:B------:R-:W-:Y:S05]  /*3f10*/  BRA.U !UP0, `(.L_x_11662) ;  /* 0xffffffc108dc7547 */ /* 0x000fea000b83ffff */
.L_x_11653:
        /* <DEDUP_REMOVED lines=38> */
.L_x_11670:
[----:B------:R-:W-:Y:S02]  /*4180*/  ISETP.NE.AND P1, PT, R48, RZ, PT ;  /* 0x000000ff3000720c */ /* 0x000fe40003f25270 */
[----:B-1----:R-:W-:-:S11]  /*4190*/  FMNMX R5, R3, R2, !PT ;  /* 0x0000000203057209 */ /* 0x002fd60007800000 */
[----:B------:R-:W-:Y:S05]  /*41a0*/  @P1 BRA `(.L_x_11664) ;  /* 0x0000000000081947 */ /* 0x000fea0003800000 */
[----:B0-----:R-:W0:Y:S02]  /*41b0*/  LDC.64 R2, c[0x0][0x3f8] ;  /* 0x0000fe00ff027b82 */ /* 0x001e240000000a00 */
[----:B0-----:R1:W-:Y:S02]  /*41c0*/  REDG.E.MAX.S32.STRONG.GPU desc[UR10][R2.64], R5 ;  /* 0x000000050200798e */ /* 0x0013e4000d12e30a */
.L_x_11664:
[----:B------:R-:W-:Y:S05]  /*41d0*/  BSYNC B0 ;  /* 0x0000000000007941 */ /* 0x000fea0003800000 */
.L_x_11663:
        /* <DEDUP_REMOVED lines=12> */
[----:B01----:R-:W-:Y:S05]  /*42a0*/  CALL.REL.NOINC `($__internal_207_$__cuda_sm20_rcp_rn_f32_slowpath) ;  /* 0x0000000000607944 */ /* 0x003fea0003c00000 */
[----:B------:R-:W-:Y:S01]  /*42b0*/  MOV R5, R0 ;  /* 0x0000000000057202 */ /* 0x000fe20000000f00 */
[----:B------:R-:W-:Y:S06]  /*42c0*/  BRA `(.L_x_11667) ;  /* 0x0000000000147947 */ /* 0x000fec0003800000 */
.L_x_11666:
[----:B-1----:R-:W1:Y:S01]  /*42d0*/  MUFU.RCP R5, UR7 ;  /* 0x0000000700057d08 */ /* 0x002e620008001000 */
[----:B------:R-:W-:-:S05]  /*42e0*/  MOV R0, UR7 ;  /* 0x0000000700007c02 */ /* 0x000fca0008000f00 */
[----:B-1----:R-:W-:-:S04]  /*42f0*/  FFMA R0, R5, R0, -1 ;  /* 0xbf80000005007423 */ /* 0x002fc80000000000 */
[----:B------:R-:W-:-:S04]  /*4300*/  FADD.FTZ R0, -R0, -RZ ;  /* 0x800000ff00007221 */ /* 0x000fc80000010100 */
[----:B------:R-:W-:-:S07]  /*4310*/  FFMA R5, R5, R0, R5 ;  /* 0x0000000005057223 */ /* 0x000fce0000000005 */
.L_x_11667:
[----:B0-----:R-:W0:Y:S02]  /*4320*/  LDC.64 R2, c[0x0][0x3f0] ;  /* 0x0000fc00ff027b82 */ /* 0x001e240000000a00 */
[----:B0-----:R-:W-:Y:S01]  /*4330*/  STG.E desc[UR10][R2.64], R5 ;  /* 0x0000000502007986 */ /* 0x001fe2000c10190a */
[----:B------:R-:W-:Y:S05]  /*4340*/  EXIT ;  /* 0x000000000000794d */ /* 0x000fea0003800000 */
.L_x_11665:
[----:B------:R-:W-:Y:S02]  /*4350*/  MOV R5, 0x2 ;  /* 0x0000000200057802 */ /* 0x000fe40000000f00 */
[----:B------:R-:W-:Y:S02]  /*4360*/  MOV R7, 0x1f ;  /* 0x0000001f00077802 */ /* 0x000fe40000000f00 */
[----:B------:R-:W-:-:S07]  /*4370*/  MOV R4, 0xffffffff ;  /* 0xffffffff00047802 */ /* 0x000fce0000000f00 */
[----:B01----:R-:W-:Y:S05]  /*4380*/  WARPSYNC.COLLECTIVE R4, `(.L_x_11668) ;  /* 0x0000000004087348 */ /* 0x003fea0003c00000 */
[----:B01----:R0:W1:Y:S02]  /*4390*/  SHFL.DOWN P1, R2, R0, R5, R7 ;  /* 0x0800000500027389 */ /* 0x0030640000020007 */
[----:B01----:R-:W-:Y:S05]  /*43a0*/  ENDCOLLECTIVE ;  /* 0x000000000000791b */ /* 0x003fea0003800000 */
.L_x_11668:
[----:B------:R-:W-:Y:S02]  /*43b0*/  MOV R5, 0x1 ;  /* 0x0000000100057802 */ /* 0x000fe40000000f00 */
[----:B------:R-:W-:-:S04]  /*43c0*/  MOV R3, R2 ;  /* 0x0000000200037202 */ /* 0x000fc80000000f00 */
[----:B------:R-:W-:-:S04]  /*43d0*/  FMNMX R3, R3, R0, !PT ;  /* 0x0000000003037209 */ /* 0x000fc80007800000 */
[----:B------:R-:W-:-:S07]  /*43e0*/  MOV R0, R3 ;  /* 0x0000000300007202 */ /* 0x000fce0000000f00 */
[----:B------:R-:W-:Y:S05]  /*43f0*/  WARPSYNC.COLLECTIVE R4, `(.L_x_11669) ;  /* 0x0000000004087348 */ /* 0x000fea0003c00000 */
[----:B------:R0:W1:Y:S02]  /*4400*/  SHFL.DOWN P1, R2, R0, R5, R7 ;  /* 0x0800000500027389 */ /* 0x0000640000020007 */
[----:B01----:R-:W-:Y:S05]  /*4410*/  ENDCOLLECTIVE ;  /* 0x000000000000791b */ /* 0x003fea0003800000 */
.L_x_11669:
[----:B------:R-:W-:Y:S05]  /*4420*/  BRA `(.L_x_11670) ;  /* 0xfffffffc00547947 */ /* 0x000fea000383ffff */
        .weak           $__internal_207_$__cuda_sm20_rcp_rn_f32_slowpath
        .type           $__internal_207_$__cuda_sm20_rcp_rn_f32_slowpath,@function
        .size           $__internal_207_$__cuda_sm20_rcp_rn_f32_slowpath,(.L_x_13075 - $__internal_207_$__cuda_sm20_rcp_rn_f32_slowpath)
$__internal_207_$__cuda_sm20_rcp_rn_f32_slowpath:
        /* <DEDUP_REMOVED lines=15> */
.L_x_11672:
        /* <DEDUP_REMOVED lines=33> */
.L_x_11674:
[----:B------:R0:W1:Y:S02]  /*4730*/  MUFU.RCP R3, R0 ;  /* 0x0000000000037308 */ /* 0x0000640000001000 */
.L_x_11673:
[----:B------:R-:W-:Y:S05]  /*4740*/  BSYNC B1 ;  /* 0x0000000000017941 */ /* 0x000fea0003800000 */
.L_x_11671:
[----:B01----:R-:W-:Y:S01]  /*4750*/  MOV R0, R3 ;  /* 0x0000000300007202 */ /* 0x003fe20000000f00 */
[----:B------:R-:W-:Y:S01]  /*4760*/  HFMA2 R3, -RZ, RZ, 0, 0 ;  /* 0x00000000ff037431 */ /* 0x000fe200000001ff */
[----:B------:R-:W-:-:S04]  /*4770*/  MOV R2, R76 ;  /* 0x0000004c00027202 */ /* 0x000fc80000000f00 */
[----:B------:R-:W-:Y:S05]  /*4780*/  RET.REL.NODEC R2 `(_ZN18transformer_engine13normalization19ln_fwd_tuned_kernelINS0_13Kernel_traitsI6__halfS3_13__nv_fp8_e4m3fjLj4096ELj1ELj1ELj4ELj16ENS0_18Kernel_traits_baseILj4096ES3_S3_S4_fjLj128EEEEEEEvNS0_19ForwardKernelParamsE) ;  /* 0xffffffb8021c7950 */ /* 0x000fea0003c3ffff */
.L_x_11675:
        /* <DEDUP_REMOVED lines=15> */
.L_x_13075:


//--------------------- .text._ZN18transformer_engine13normalization19ln_fwd_tuned_kernelINS0_13Kernel_traitsI6__halfS3_13__nv_fp8_e4m3fjLj3840ELj1ELj1ELj4ELj4ENS0_18Kernel_traits_baseILj3840ES3_S3_S4_fjLj128EEEEEEEvNS0_19ForwardKernelParamsE --------------------------
	.section	.text._ZN18transformer_engine13normalization19ln_fwd_tuned_kernelINS0_13Kernel_traitsI6__halfS3_13__nv_fp8_e4m3fjLj3840ELj1ELj1ELj4ELj4ENS0_18Kernel_traits_baseILj3840ES3_S3_S4_fjLj128EEEEEEEvNS0_19ForwardKernelParamsE,"ax",@progbits
	.align	128
        .global         _ZN18transformer_engine13normalization19ln_fwd_tuned_kernelINS0_13Kernel_traitsI6__halfS3_13__nv_fp8_e4m3fjLj3840ELj1ELj1ELj4ELj4ENS0_18Kernel_traits_baseILj3840ES3_S3_S4_fjLj128EEEEEEEvNS0_19ForwardKernelParamsE
        .type           _ZN18transformer_engine13normalization19ln_fwd_tuned_kernelINS0_13Kernel_traitsI6__halfS3_13__nv_fp8_e4m3fjLj3840ELj1ELj1ELj4ELj4ENS0_18Kernel_traits_baseILj3840ES3_S3_S4_fjLj128EEEEEEEvNS0_19ForwardKernelParamsE,@function
        .size           _ZN18transformer_engine13normalization19ln_fwd_tuned_kernelINS0_13Kernel_traitsI6__halfS3_13__nv_fp8_e4m3fjLj3840ELj1ELj1ELj4ELj4ENS0_18Kernel_traits_baseILj3840ES3_S3_S4_fjLj128EEEEEEEvNS0_19ForwardKernelParamsE,(.L_x_13076 - _ZN18transformer_engine13normalization19ln_fwd_tuned_kernelINS0_13Kernel_traitsI6__halfS3_13__nv_fp8_e4m3fjLj3840ELj1ELj1ELj4ELj4ENS0_18Kernel_traits_baseILj3840ES3_S3_S4_fjLj128EEEEEEEvNS0_19ForwardKernelParamsE)
        .other          _ZN18transformer_engine13normalization19ln_fwd_tuned_kernelINS0_13Kernel_traitsI6__halfS3_13__nv_fp8_e4m3fjLj3840ELj1ELj1ELj4ELj4ENS0_18Kernel_traits_baseILj3840ES3_S3_S4_fjLj128EEEEEEEvNS0_19ForwardKernelParamsE,@"STO_CUDA_ENTRY STV_DEFAULT"
_ZN18transformer_engine13normalization19ln_fwd_tuned_kernelINS0_13Kernel_traitsI6__halfS3_13__nv_fp8_e4m3fjLj3840ELj1ELj1ELj4ELj4ENS0_18Kernel_traits_baseILj3840ES3_S3_S4_fjLj128EEEEEEEvNS0_19ForwardKernelParamsE:
.text._ZN18transformer_engine13normalization19ln_fwd_tuned_kernelINS0_13Kernel_traitsI6__halfS3_13__nv_fp8_e4m3fjLj3840ELj1ELj1ELj4ELj4ENS0_18Kernel_traits_baseILj3840ES3_S3_S4_fjLj128EEEEEEEvNS0_19ForwardKernelParamsE:
        /* <DEDUP_REMOVED lines=60> */
.L_x_11689:
        /* <DEDUP_REMOVED lines=201> */
.L_x_11678:
[----:B------:R-:W-:Y:S05]  /*1050*/  BSYNC.RECONVERGENT B0 ;  /* 0x0000000000007941 */ /* 0x000fea0003800200 */
.L_x_11677:
        /* <DEDUP_REMOVED lines=12> */
.L_x_11680:
[----:B------:R-:W-:Y:S05]  /*1120*/  BSYNC.RECONVERGENT B0 ;  /* 0x0000000000007941 */ /* 0x000fea0003800200 */
.L_x_11679:
        /* <DEDUP_REMOVED lines=12> */
[----:B-----5:R-:W-:Y:S05]  /*11f0*/  CALL.REL.NOINC `($__internal_208_$__cuda_sm20_rcp_rn_f32_slowpath) ;  /* 0x0000003000107944 */ /* 0x020fea0003c00000 */
[----:B------:R-:W-:Y:S01]  /*1200*/  MOV R32, R78 ;  /* 0x0000004e00207202 */ /* 0x000fe20000000f00 */
[----:B------:R-:W-:Y:S06]  /*1210*/  BRA `(.L_x_11683) ;  /* 0x0000000000107947 */ /* 0x000fec0003800000 */
.L_x_11682:
[----:B------:R-:W0:Y:S02]  /*1220*/  MUFU.RCP R33, R66 ;  /* 0x0000004200217308 */ /* 0x000e240000001000 */
[----:B0-----:R-:W-:-:S04]  /*1230*/  FFMA R32, R66, R33, -1 ;  /* 0xbf80000042207423 */ /* 0x001fc80000000021 */
[----:B------:R-:W-:-:S04]  /*1240*/  FADD.FTZ R32, -R32, -RZ ;  /* 0x800000ff20207221 */ /* 0x000fc80000010100 */
[----:B------:R-:W-:-:S07]  /*1250*/  FFMA R32, R33, R32, R33 ;  /* 0x0000002021207223 */ /* 0x000fce0000000021 */
.L_x_11683:
[----:B------:R-:W-:Y:S05]  /*1260*/  BSYNC.RECONVERGENT B0 ;  /* 0x0000000000007941 */ /* 0x000fea0003800200 */
.L_x_11681:
        /* <DEDUP_REMOVED lines=20> */
[----:B0----5:R-:W-:Y:S05]  /*13b0*/  CALL.REL.NOINC `($__internal_208_$__cuda_sm20_rcp_rn_f32_slowpath) ;  /* 0x0000002c00a07944 */ /* 0x021fea0003c00000 */
[----:B------:R-:W-:Y:S01]  /*13c0*/  MOV R32, R78 ;  /* 0x0000004e00207202 */ /* 0x000fe20000000f00 */
[----:B------:R-:W-:Y:S06]  /*13d0*/  BRA `(.L_x_11686) ;  /* 0x0000000000107947 */ /* 0x000fec0003800000 */
.L_x_11685:
[----:B------:R-:W1:Y:S02]  /*13e0*/  MUFU.RCP R32, R70 ;  /* 0x0000004600207308 */ /* 0x000e640000001000 */
[----:B-1----:R-:W-:-:S04]  /*13f0*/  FFMA R33, R70, R32, -1 ;  /* 0xbf80000046217423 */ /* 0x002fc80000000020 */
[----:B------:R-:W-:-:S04]  /*1400*/  FADD.FTZ R33, -R33, -RZ ;  /* 0x800000ff21217221 */ /* 0x000fc80000010100 */
[----:B------:R-:W-:-:S07]  /*1410*/  FFMA R32, R32, R33, R32 ;  /* 0x0000002120207223 */ /* 0x000fce0000000020 */
.L_x_11686:
[----:B------:R-:W-:Y:S05]  /*1420*/  BSYNC.RECONVERGENT B0 ;  /* 0x0000000000007941 */ /* 0x000fea0003800200 */
.L_x_11684:
        /* <DEDUP_REMOVED lines=80> */
[--C-:B------:R-:W-:Y:S02]  /*1930*/  HADD2.F32 R58, -RZ, R8.reuse.H1_H1 ;  /* 0x30000008ff3a7230 */ /* 0x100fe40000004100 */
[----:B------:R-:W-:Y:S01]  /*1940*/  FADD R56, R40, -UR5 ;  /* 0x8000000528387e21 */ /* 0x000fe20008000000 */
[----:B------:R-:W-:Y:S02]  /*1950*/  HADD2.F32 R52, -RZ, R8.H0_H0 ;  /* 0x20000008ff347230 */ /* 0x000fe40000004100 */
[----:B------:R-:W-:Y:S01]  /*1960*/  FADD R42, R42, -UR5 ;  /* 0x800000052a2a7e21 */ /* 0x000fe20008000000 */
[----:B------:R-:W-:Y:S02]  /*1970*/  HADD2.F32 R40, -RZ, R22.H1_H1 ;  /* 0x30000016ff287230 */ /* 0x000fe40000004100 */
[----:B------:R-:W-:Y:S01]  /*1980*/  FMUL R44, R44, UR4 ;  /* 0x000000042c2c7c20 */ /* 0x000fe20008400000 */
[----:B------:R-:W-:-:S02]  /*1990*/  HADD2.F32 R60, -RZ, R23.H1_H1 ;  /* 0x30000017ff3c7230 */ /* 0x000fc40000004100 */
[----:B------:R-:W-:Y:S01]  /*19a0*/  @P1 FADD R38, R38, 1 ;  /* 0x3f80000026261421 */ /* 0x000fe20000000000 */
[----:B------:R-:W-:Y:S02]  /*19b0*/  HADD2.F32 R68, -RZ, R9.H0_H0 ;  /* 0x20000009ff447230 */ /* 0x000fe40000004100 */
[----:B------:R-:W-:Y:S01]  /*19c0*/  FMUL R56, R56, UR4 ;  /* 0x0000000438387c20 */ /* 0x000fe20008400000 */
[----:B------:R-:W-:Y:S02]  /*19d0*/  HADD2.F32 R54, -RZ, R23.H0_H0 ;  /* 0x20000017ff367230 */ /* 0x000fe40000004100 */
        /* <DEDUP_REMOVED lines=11> */
[----:B------:R-:W-:Y:S01]  /*1a90*/  FFMA R38, R66, R68, R70 ;  /* 0x0000004442267223 */ /* 0x000fe20000000046 */
[----:B------:R-:W-:Y:S01]  /*1aa0*/  FADD R58, R89, -UR5 ;  /* 0x80000005593a7e21 */ /* 0x000fe20008000000 */
[----:B------:R-:W-:Y:S02]  /*1ab0*/  HADD2.F32 R70, -RZ, R10.H0_H0 ;  /* 0x2000000aff467230 */ /* 0x000fe40000004100 */
[----:B------:R-:W-:Y:S01]  /*1ac0*/  FADD R93, R93, -UR5 ;  /* 0x800000055d5d7e21 */ /* 0x000fe20008000000 */
[----:B------:R-:W-:Y:S02]  /*1ad0*/  HADD2.F32 R60, -RZ, R25.H1_H1 ;  /* 0x30000019ff3c7230 */ /* 0x000fe40000004100 */
[----:B------:R-:W-:Y:S01]  /*1ae0*/  FMUL R54, R54, UR4 ;  /* 0x0000000436367c20 */ /* 0x000fe20008400000 */
[----:B------:R-:W-:Y:S02]  /*1af0*/  HADD2.F32 R89, -RZ, R9.H1_H1 ;  /* 0x30000009ff597230 */ /* 0x000fe40000004100 */
[----:B------:R-:W-:Y:S01]  /*1b00*/  @P1 FADD R56, R56, 1 ;  /* 0x3f80000038381421 */ /* 0x000fe20000000000 */
[----:B------:R-:W-:Y:S01]  /*1b10*/  FADD R36, R36, -UR5 ;  /* 0x8000000524247e21 */ /* 0x000fe20008000000 */
[----:B------:R-:W-:-:S02]  /*1b20*/  HADD2.F32 R68, -RZ, R11.H0_H0 ;  /* 0x2000000bff447230 */ /* 0x000fc40000004100 */
[----:B------:R-:W-:Y:S01]  /*1b30*/  FMUL R93, R93, UR4 ;  /* 0x000000045d5d7c20 */ /* 0x000fe20008400000 */
[----:B------:R-:W-:Y:S02]  /*1b40*/  HADD2.F32 R52, -RZ, R25.H0_H0 ;  /* 0x20000019ff347230 */ /* 0x000fe40000004100 */
[----:B------:R-:W-:Y:S01]  /*1b50*/  @P1 FADD R70, R70, 1 ;  /* 0x3f80000046461421 */ /* 0x000fe20000000000 */
[----:B------:R-:W-:Y:S02]  /*1b60*/  HADD2.F32 R91, -RZ, R24.H1_H1 ;  /* 0x30000018ff5b7230 */ /* 0x000fe40000004100 */
[----:B------:R-:W-:Y:S01]  /*1b70*/  FFMA R56, R54, R56, R60 ;  /* 0x0000003836387223 */ /* 0x000fe2000000003c */
[----:B------:R-:W-:Y:S02]  /*1b80*/  HADD2.F32 R72, -RZ, R26.H0_H0 ;  /* 0x2000001aff487230 */ /* 0x000fe40000004100 */
[----:B------:R-:W-:Y:S01]  /*1b90*/  FMUL R36, R36, UR4 ;  /* 0x0000000424247c20 */ /* 0x000fe20008400000 */
[----:B------:R-:W-:Y:S01]  /*1ba0*/  @P1 FADD R89, R89, 1 ;  /* 0x3f80000059591421 */ /* 0x000fe20000000000 */
[----:B------:R-:W-:-:S02]  /*1bb0*/  HADD2.F32 R60, -RZ, R11.H1_H1 ;  /* 0x3000000bff3c7230 */ /* 0x000fc40000004100 */
[----:B------:R-:W-:Y:S01]  /*1bc0*/  FMUL R66, R58, UR4 ;  /* 0x000000043a427c20 */ /* 0x000fe20008400000 */
[----:B------:R-:W-:Y:S01]  /*1bd0*/  @P1 FADD R68, R68, 1 ;  /* 0x3f80000044441421 */ /* 0x000fe20000000000 */
[----:B------:R-:W-:Y:S01]  /*1be0*/  FADD R87, R87, -UR5 ;  /* 0x8000000557577e21 */ /* 0x000fe20008000000 */
[----:B------:R-:W-:Y:S01]  /*1bf0*/  FFMA R70, R93, R70, R52 ;  /* 0x000000465d467223 */ /* 0x000fe20000000034 */
[----:B------:R-:W-:Y:S01]  /*1c00*/  FFMA R58, R36, R89, R91 ;  /* 0x00000059243a7223 */ /* 0x000fe2000000005b */
[----:B------:R-:W-:Y:S02]  /*1c10*/  HADD2.F32 R52, -RZ, R26.H1_H1 ;  /* 0x3000001aff347230 */ /* 0x000fe40000004100 */
[----:B------:R-:W-:Y:S01]  /*1c20*/  FFMA R36, R66, R68, R72 ;  /* 0x0000004442247223 */ /* 0x000fe20000000048 */
[----:B------:R-:W-:Y:S01]  /*1c30*/  FMUL R87, R87, UR4 ;  /* 0x0000000457577c20 */ /* 0x000fe20008400000 */
[----:B------:R-:W-:Y:S01]  /*1c40*/  @P1 FADD R60, R60, 1 ;  /* 0x3f8000003c3c1421 */ /* 0x000fe20000000000 */
[----:B------:R-:W-:-:S02]  /*1c50*/  HADD2.F32 R68, -RZ, R12.H0_H0 ;  /* 0x2000000cff447230 */ /* 0x000fc40000004100 */
        /* <DEDUP_REMOVED lines=18> */
[----:B------:R-:W-:Y:S02]  /*1d80*/  HADD2.F32 R76, -RZ, R28.H0_H0 ;  /* 0x2000001cff4c7230 */ /* 0x000fe40000004100 */
[----:B------:R-:W-:Y:S01]  /*1d90*/  FMUL R83, R83, UR4 ;  /* 0x0000000453537c20 */ /* 0x000fe20008400000 */
[----:B------:R-:W-:Y:S01]  /*1da0*/  @P1 FADD R66, R66, 1 ;  /* 0x3f80000042421421 */ /* 0x000fe20000000000 */
[----:B------:R-:W-:Y:S01]  /*1db0*/  FMUL R73, R73, UR4 ;  /* 0x0000000449497c20 */ /* 0x000fe20008400000 */
[----:B------:R-:W-:Y:S01]  /*1dc0*/  @P1 FADD R82, R82, 1 ;  /* 0x3f80000052521421 */ /* 0x000fe20000000000 */
[----:B------:R-:W-:Y:S01]  /*1dd0*/  FMUL R81, R81, UR4 ;  /* 0x0000000451517c20 */ /* 0x000fe20008400000 */
[----:B------:R-:W-:Y:S01]  /*1de0*/  @P1 FADD R74, R74, 1 ;  /* 0x3f8000004a4a1421 */ /* 0x000fe20000000000 */
[----:B------:R-:W-:Y:S02]  /*1df0*/  HADD2.F32 R80, -RZ, R14.H0_H0 ;  /* 0x2000000eff507230 */ /* 0x000fe40000004100 */
[----:B------:R-:W-:Y:S01]  /*1e00*/  FFMA R68, R85, R68, R54 ;  /* 0x0000004455447223 */ /* 0x000fe20000000036 */
[----:B------:R-:W-:Y:S01]  /*1e10*/  FADD R77, R77, -UR5 ;  /* 0x800000054d4d7e21 */ /* 0x000fe20008000000 */
[----:B------:R-:W-:Y:S01]  /*1e20*/  FFMA R78, R79, R78, R52 ;  /* 0x0000004e4f4e7223 */ /* 0x000fe20000000034 */
[----:B------:R-:W-:Y:S01]  /*1e30*/  FFMA R54, R83, R66, R72 ;  /* 0x0000004253367223 */ /* 0x000fe20000000048 */
[----:B------:R-:W-:Y:S01]  /*1e40*/  FFMA R52, R73, R82, R84 ;  /* 0x0000005249347223 */ /* 0x000fe20000000054 */
[----:B------:R-:W-:Y:S01]  /*1e50*/  FFMA R66, R81, R74, R76 ;  /* 0x0000004a51427223 */ /* 0x000fe2000000004c */
[----:B------:R-:W-:-:S02]  /*1e60*/  HADD2.F32 R82, -RZ, R16.H0_H0 ;  /* 0x20000010ff527230 */ /* 0x000fc40000004100 */
[----:B------:R-:W-:Y:S01]  /*1e70*/  FADD R69, R69, -UR5 ;  /* 0x8000000545457e21 */ /* 0x000fe20008000000 */
[----:B------:R-:W-:Y:S02]  /*1e80*/  HADD2.F32 R72, -RZ, R29.H0_H0 ;  /* 0x2000001dff487230 */ /* 0x000fe40000004100 */
[----:B------:R-:W-:Y:S01]  /*1e90*/  FADD R75, R75, -UR5 ;  /* 0x800000054b4b7e21 */ /* 0x000fe20008000000 */
[----:B------:R-:W-:Y:S02]  /*1ea0*/  HADD2.F32 R76, -RZ, R14.H1_H1 ;  /* 0x3000000eff4c7230 */ /* 0x000fe40000004100 */
[----:B------:R-:W-:Y:S01]  /*1eb0*/  FMUL R77, R77, UR4 ;  /* 0x000000044d4d7c20 */ /* 0x000fe20008400000 */
[----:B------:R-:W-:Y:S01]  /*1ec0*/  @P1 FADD R80, R80, 1 ;  /* 0x3f80000050501421 */ /* 0x000fe20000000000 */
[----:B------:R-:W-:Y:S01]  /*1ed0*/  ISETP.NE.AND P0, PT, RZ, UR14, PT ;  /* 0x0000000eff007c0c */ /* 0x000fe2000bf05270 */
        /* <DEDUP_REMOVED lines=8> */
[----:B------:R-:W-:Y:S01]  /*1f60*/  FADD R73, R51, -UR5 ;  /* 0x8000000533497e21 */ /* 0x000fe20008000000 */
[----:B------:R-:W-:Y:S02]  /*1f70*/  HADD2.F32 R72, -RZ, R15.H1_H1 ;  /* 0x3000000fff487230 */ /* 0x000fe40000004100 */
[----:B------:R-:W-:Y:S01]  /*1f80*/  FADD R71, R71, -UR5 ;  /* 0x8000000547477e21 */ /* 0x000fe20008000000 */
[----:B------:R-:W-:-:S02]  /*1f90*/  HADD2.F32 R86, -RZ, R16.H1_H1 ;  /* 0x30000010ff567230 */ /* 0x000fc40000004100 */
[----:B------:R-:W-:Y:S01]  /*1fa0*/  FMUL R51, R53, UR4 ;  /* 0x0000000435337c20 */ /* 0x000fe20008400000 */
[--C-:B------:R-:W-:Y:S02]  /*1fb0*/  HADD2.F32 R90, -RZ, R17.reuse.H0_H0 ;  /* 0x20000011ff5a7230 */ /* 0x100fe40000004100 */
        /* <DEDUP_REMOVED lines=8> */
[--C-:B------:R-:W-:Y:S02]  /*2040*/  HADD2.F32 R92, -RZ, R62.reuse.H0_H0 ;  /* 0x2000003eff5c7230 */ /* 0x100fe40000004100 */
[----:B------:R-:W-:Y:S01]  /*2050*/  @P1 FADD R86, R86, 1 ;  /* 0x3f80000056561421 */ /* 0x000fe20000000000 */
[----:B------:R-:W-:Y:S01]  /*2060*/  FMUL R73, R73, UR4 ;  /* 0x0000000449497c20 */ /* 0x000fe20008400000 */
[----:B------:R-:W-:Y:S01]  /*2070*/  @P1 FADD R90, R90, 1 ;  /* 0x3f8000005a5a1421 */ /* 0x000fe20000000000 */
[----:B------:R-:W-:Y:S02]  /*2080*/  HADD2.F32 R84, -RZ, R62.H1_H1 ;  /* 0x3000003eff547230 */ /* 0x000fe40000004100 */
[----:B------:R-:W-:Y:S01]  /*2090*/  FMUL R43, R43, UR4 ;  /* 0x000000042b2b7c20 */ /* 0x000fe20008400000 */
[----:B------:R-:W-:Y:S01]  /*20a0*/  @P1 FADD R82, R82, 1 ;  /* 0x3f80000052521421 */ /* 0x000fe20000000000 */
[----:B------:R-:W-:Y:S01]  /*20b0*/  @P0 FMUL R33, R33, UR7 ;  /* 0x0000000721210c20 */ /* 0x000fe20008400000 */
[----:B------:R-:W-:Y:S01]  /*20c0*/  @P0 FMUL R32, R32, UR7 ;  /* 0x0000000720200c20 */ /* 0x000fe20008400000 */
[----:B------:R-:W-:Y:S01]  /*20d0*/  FFMA R72, R71, R72, R74 ;  /* 0x0000004847487223 */ /* 0x000fe2000000004a */
[----:B------:R-:W-:Y:S01]  /*20e0*/  FFMA R51, R51, R86, R88 ;  /* 0x0000005633337223 */ /* 0x000fe20000000058 */
[----:B------:R-:W-:Y:S01]  /*20f0*/  FFMA R74, R73, R90, R92 ;  /* 0x0000005a494a7223 */ /* 0x000fe2000000005c */
[----:B------:R-:W-:-:S02]  /*2100*/  HADD2.F32 R86, -RZ, R18.H0_H0 ;  /* 0x20000012ff567230 */ /* 0x000fc40000004100 */
[----:B------:R-:W-:Y:S01]  /*2110*/  FADD R69, R37, -UR5 ;  /* 0x8000000525457e21 */ /* 0x000fe20008000000 */
[----:B------:R-:W-:Y:S02]  /*2120*/  HADD2.F32 R90, -RZ, R18.H1_H1 ;  /* 0x30000012ff5a7230 */ /* 0x000fe40000004100 */
[----:B------:R-:W-:Y:S01]  /*2130*/  FADD R39, R39, -UR5 ;  /* 0x8000000527277e21 */ /* 0x000fe20008000000 */
[----:B------:R-:W-:Y:S01]  /*2140*/  FFMA R37, R43, R82, R84 ;  /* 0x000000522b257223 */ /* 0x000fe20000000054 */
[----:B------:R-:W-:Y:S01]  /*2150*/  F2FP.SATFINITE.E4M3.F32.PACK_AB_MERGE_C R82, RZ, R33, RZ ;  /* 0x00000021ff52723e */ /* 0x000fe200048070ff */
[----:B------:R-:W-:Y:S01]  /*2160*/  @P0 FMUL R34, R34, UR7 ;  /* 0x0000000722220c20 */ /* 0x000fe20008400000 */
[----:B------:R-:W-:Y:S01]  /*2170*/  F2FP.SATFINITE.E4M3.F32.PACK_AB_MERGE_C R71, RZ, R32, RZ ;  /* 0x00000020ff47723e */ /* 0x000fe200048070ff */
[--C-:B------:R-:W-:Y:S01]  /*2180*/  HADD2.F32 R88, -RZ, R63.reuse.H0_H0 ;  /* 0x2000003fff587230 */ /* 0x100fe20000004100 */
[----:B------:R-:W0:Y:S01]  /*2190*/  LDC.64 R32, c[0x0][0x3c8] ;  /* 0x0000f200ff207b82 */ /* 0x000e220000000a00 */
[----:B------:R-:W-:-:S02]  /*21a0*/  HADD2.F32 R84, -RZ, R63.H1_H1 ;  /* 0x3000003fff547230 */ /* 0x000fc40000004100 */
[----:B------:R-:W-:Y:S01]  /*21b0*/  FMUL R39, R39, UR4 ;  /* 0x0000000427277c20 */ /* 0x000fe20008400000 */
[----:B------:R-:W-:Y:S01]  /*21c0*/  @P1 FADD R86, R86, 1 ;  /* 0x3f80000056561421 */ /* 0x000fe20000000000 */
[----:B------:R-:W-:Y:S01]  /*21d0*/  FMUL R43, R69, UR4 ;  /* 0x00000004452b7c20 */ /* 0x000fe20008400000 */
[----:B------:R-:W-:Y:S01]  /*21e0*/  @P1 FADD R90, R90, 1 ;  /* 0x3f8000005a5a1421 */ /* 0x000fe20000000000 */
[----:B------:R-:W-:Y:S01]  /*21f0*/  F2FP.SATFINITE.E4M3.F32.PACK_AB_MERGE_C R69, RZ, R34, RZ ;  /* 0x00000022ff45723e */ /* 0x000fe200048070ff */
        /* <DEDUP_REMOVED lines=34> */
[C---:B------:R-:W-:Y:S01]  /*2420*/  IADD3 R35, PT, PT, R61.reuse, 0x80, RZ ;  /* 0x000000803d237810 */ /* 0x040fe20007ffe0ff */
[----:B------:R-:W-:Y:S01]  /*2430*/  @P0 FMUL R54, R54, UR7 ;  /* 0x0000000736360c20 */ /* 0x000fe20008400000 */
[----:B------:R-:W-:Y:S01]  /*2440*/  F2FP.SATFINITE.E4M3.F32.PACK_AB_MERGE_C R50, RZ, R50, RZ ;  /* 0x00000032ff32723e */ /* 0x000fe200048070ff */
[----:B------:R-:W-:Y:S01]  /*2450*/  @P0 FMUL R78, R78, UR7 ;  /* 0x000000074e4e0c20 */ /* 0x000fe20008400000 */
[----:B------:R-:W-:Y:S01]  /*2460*/  F2FP.SATFINITE.E4M3.F32.PACK_AB_MERGE_C R93, RZ, R53, RZ ;  /* 0x00000035ff5d723e */ /* 0x000fe200048070ff */
[----:B------:R-:W-:Y:S01]  /*2470*/  @P0 FMUL R80, R80, UR7 ;  /* 0x0000000750500c20 */ /* 0x000fe20008400000 */
[----:B------:R-:W-:Y:S01]  /*2480*/  F2FP.SATFINITE.E4M3.F32.PACK_AB_MERGE_C R36, RZ, R51, RZ ;  /* 0x00000033ff24723e */ /* 0x000fe200048070ff */
[----:B------:R-:W-:Y:S01]  /*2490*/  @P0 FMUL R76, R76, UR7 ;  /* 0x000000074c4c0c20 */ /* 0x000fe20008400000 */
[----:B------:R-:W-:Y:S01]  /*24a0*/  IADD3 R37, PT, PT, R61, 0x100, RZ ;  /* 0x000001003d257810 */ /* 0x000fe20007ffe0ff */
[----:B0-----:R-:W-:Y:S01]  /*24b0*/  IMAD.WIDE.U32 R34, R35, 0x2, R32 ;  /* 0x0000000223227825 */ /* 0x001fe200078e0020 */
[----:B------:R-:W-:-:S03]  /*24c0*/  F2FP.SATFINITE.E4M3.F32.PACK_AB_MERGE_C R73, RZ, R48, RZ ;  /* 0x00000030ff49723e */ /* 0x000fc600048070ff */
[----:B------:R-:W-:Y:S01]  /*24d0*/  @P0 FMUL R52, R52, UR7 ;  /* 0x0000000734340c20 */ /* 0x000fe20008400000 */
[----:B------:R-:W-:Y:S01]  /*24e0*/  F2FP.SATFINITE.E4M3.F32.PACK_AB_MERGE_C R46, RZ, R46, RZ ;  /* 0x0000002eff2e723e */ /* 0x000fe200048070ff */
[----:B------:R-:W-:Y:S01]  /*24f0*/  @P0 FMUL R72, R72, UR7 ;  /* 0x0000000748480c20 */ /* 0x000fe20008400000 */
[----:B------:R-:W-:Y:S02]  /*2500*/  F2FP.SATFINITE.E4M3.F32.PACK_AB_MERGE_C R44, RZ, R44, RZ ;  /* 0x0000002cff2c723e */ /* 0x000fe400048070ff */
[----:B------:R-:W-:Y:S02]  /*2510*/  F2FP.SATFINITE.E4M3.F32.PACK_AB_MERGE_C R77, RZ, R42, RZ ;  /* 0x0000002aff4d723e */ /* 0x000fe400048070ff */
[----:B------:R-:W-:Y:S02]  /*2520*/  F2FP.SATFINITE.E4M3.F32.PACK_AB_MERGE_C R40, RZ, R40, RZ ;  /* 0x00000028ff28723e */ /* 0x000fe400048070ff */
[----:B------:R-:W-:Y:S02]  /*2530*/  PRMT R83, R60, 0x7604, R83 ;  /* 0x000076043c537816 */ /* 0x000fe40000000053 */
[----:B------:R-:W-:-:S02]  /*2540*/  IADD3 R43, PT, PT, R61, 0x200, RZ ;  /* 0x000002003d2b7810 */ /* 0x000fc40007ffe0ff */
[C---:B------:R-:W-:Y:S02]  /*2550*/  IADD3 R51, PT, PT, R61.reuse, 0x480, RZ ;  /* 0x000004803d337810 */ /* 0x040fe40007ffe0ff */
[C---:B------:R-:W-:Y:S01]  /*2560*/  IADD3 R53, PT, PT, R61.reuse, 0x400, RZ ;  /* 0x000004003d357810 */ /* 0x040fe20007ffe0ff */
[----:B------:R-:W-:Y:S01]  /*2570*/  IMAD.WIDE.U32 R60, R61, 0x2, R32 ;  /* 0x000000023d3c7825 */ /* 0x000fe200078e0020 */
        /* <DEDUP_REMOVED lines=12> */
[----:B------:R-:W-:Y:S02]  /*2640*/  F2FP.SATFINITE.E4M3.F32.PACK_AB_MERGE_C R56, RZ, R56, RZ ;  /* 0x00000038ff38723e */ /* 0x000fe400048070ff */
[----:B------:R-:W-:Y:S01]  /*2650*/  PRMT R75, R44, 0x7604, R75 ;  /* 0x000076042c4b7816 */ /* 0x000fe2000000004b */
[----:B------:R1:W-:Y:S01]  /*2660*/  STG.E.U16 desc[UR8][R36.64], R73 ;  /* 0x0000004924007986 */ /* 0x0003e2000c101508 */
[----:B------:R-:W-:Y:S01]  /*2670*/  PRMT R77, R40, 0x7604, R77 ;  /* 0x00007604284d7816 */ /* 0x000fe2000000004d */
[----:B------:R-:W-:Y:S01]  /*2680*/  IMAD.WIDE.U32 R40, R43, 0x2, R32 ;  /* 0x000000022b287825 */ /* 0x000fe200078e0020 */
[----:B------:R-:W-:Y:S01]  /*2690*/  F2FP.SATFINITE.E4M3.F32.PACK_AB_MERGE_C R54, RZ, R54, RZ ;  /* 0x00000036ff36723e */ /* 0x000fe200048070ff */
[----:B------:R1:W-:Y:S01]  /*26a0*/  STG.E.U16 desc[UR8][R38.64], R75 ;  /* 0x0000004b26007986 */ /* 0x0003e2000c101508 */
[----:B------:R-:W-:Y:S01]  /*26b0*/  PRMT R79, R58, 0x7604, R79 ;  /* 0x000076043a4f7816 */ /* 0x000fe2000000004f */
[----:B------:R-:W-:Y:S01]  /*26c0*/  IMAD.WIDE.U32 R42, R45, 0x2, R32 ;  /* 0x000000022d2a7825 */ /* 0x000fe200078e0020 */
[----:B------:R-:W-:Y:S01]  /*26d0*/  F2FP.SATFINITE.E4M3.F32.PACK_AB_MERGE_C R78, RZ, R78, RZ ;  /* 0x0000004eff4e723e */ /* 0x000fe200048070ff */
[----:B------:R1:W-:Y:S01]  /*26e0*/  STG.E.U16 desc[UR8][R40.64], R77 ;  /* 0x0000004d28007986 */ /* 0x0003e2000c101508 */
[----:B------:R-:W-:Y:S01]  /*26f0*/  PRMT R81, R56, 0x7604, R81 ;  /* 0x0000760438517816 */ /* 0x000fe20000000051 */
        /* <DEDUP_REMOVED lines=25> */
[----:B------:R1:W-:Y:S01]  /*2890*/  STG.E.U16 desc[UR8][R32.64], R68 ;  /* 0x0000004420007986 */ /* 0x0003e2000c101508 */
[----:B------:R-:W-:Y:S05]  /*28a0*/  BRA `(.L_x_11688) ;  /* 0x00000014000c7947 */ /* 0x000fea0003800000 */
.L_x_11687:
        /* <DEDUP_REMOVED lines=18> */
[----:B------:R-:W-:-:S02]  /*29d0*/  HADD2.F32 R35, -RZ, R5.H1_H1 ;  /* 0x30000005ff237230 */ /* 0x000fc40000004100 */
[----:B------:R-:W-:Y:S01]  /*29e0*/  FFMA R33, R56, R32, R54 ;  /* 0x0000002038217223 */ /* 0x000fe20000000036 */
[--C-:B------:R-:W-:Y:S02]  /*29f0*/  HADD2.F32 R58, -RZ, R6.reuse.H1_H1 ;  /* 0x30000006ff3a7230 */ /* 0x100fe40000004100 */
[----:B------:R-:W-:Y:S01]  /*2a00*/  FFMA R32, R60, R66, R68 ;  /* 0x000000423c207223 */ /* 0x000fe20000000044 */
[----:B------:R-:W-:Y:S01]  /*2a10*/  FADD R56, R48, -UR5 ;  /* 0x8000000530387e21 */ /* 0x000fe20008000000 */
[----:B------:R-:W-:Y:S01]  /*2a20*/  FADD R66, R46, -UR5 ;  /* 0x800000052e427e21 */ /* 0x000fe20008000000 */
        /* <DEDUP_REMOVED lines=69> */
[----:B------:R-:W-:Y:S01]  /*2e80*/  FFMA R52, R66, R68, R70 ;  /* 0x0000004442347223 */ /* 0x000fe20000000046 */
[----:B------:R-:W-:Y:S02]  /*2e90*/  HADD2.F32 R93, -RZ, R12.H1_H1 ;  /* 0x3000000cff5d7230 */ /* 0x000fe40000004100 */
[----:B------:R-:W-:Y:S01]  /*2ea0*/  FADD R85, R85, -UR5 ;  /* 0x8000000555557e21 */ /* 0x000fe20008000000 */
[----:B------:R-:W-:Y:S01]  /*2eb0*/  FADD R83, R83, -UR5 ;  /* 0x8000000553537e21 */ /* 0x000fe20008000000 */
[----:B------:R-:W-:Y:S02]  /*2ec0*/  HADD2.F32 R72, -RZ, R13.H0_H0 ;  /* 0x2000000dff487230 */ /* 0x000fe40000004100 */
[----:B------:R-:W-:Y:S01]  /*2ed0*/  FADD R70, R81, -UR5 ;  /* 0x8000000551467e21 */ /* 0x000fe20008000000 */
[----:B------:R-:W-:-:S02]  /*2ee0*/  HADD2.F32 R56, -RZ, R26.H1_H1 ;  /* 0x3000001aff387230 */ /* 0x000fc40000004100 */
[----:B------:R-:W-:Y:S01]  /*2ef0*/  FMUL R87, R87, UR4 ;  /* 0x0000000457577c20 */ /* 0x000fe20008400000 */
[--C-:B------:R-:W-:Y:S02]  /*2f00*/  HADD2.F32 R60, -RZ, R27.reuse.H0_H0 ;  /* 0x2000001bff3c7230 */ /* 0x100fe40000004100 */
        /* <DEDUP_REMOVED lines=28> */
[--C-:B------:R-:W-:Y:S02]  /*30d0*/  HADD2.F32 R74, -RZ, R15.reuse.H0_H0 ;  /* 0x2000000fff4a7230 */ /* 0x100fe40000004100 */
        /* <DEDUP_REMOVED lines=13> */
[----:B------:R-:W-:Y:S01]  /*31b0*/  FMUL R71, R71, UR4 ;  /* 0x0000000447477c20 */ /* 0x000fe20008400000 */
[----:B------:R-:W-:-:S02]  /*31c0*/  HADD2.F32 R72, -RZ, R31.H0_H0 ;  /* 0x2000001fff487230 */ /* 0x000fc40000004100 */
[----:B------:R-:W-:Y:S01]  /*31d0*/  @P1 FADD R66, R66, 1 ;  /* 0x3f80000042421421 */ /* 0x000fe20000000000 */
[----:B------:R-:W-:Y:S01]  /*31e0*/  FMUL R69, R69, UR4 ;  /* 0x0000000445457c20 */ /* 0x000fe20008400000 */
[----:B------:R-:W-:Y:S01]  /*31f0*/  @P1 FADD R70, R70, 1 ;  /* 0x3f80000046461421 */ /* 0x000fe20000000000 */
[----:B------:R-:W-:Y:S01]  /*3200*/  FFMA R60, R73, R74, R76 ;  /* 0x0000004a493c7223 */ /* 0x000fe2000000004c */
[----:B------:R-:W-:Y:S01]  /*3210*/  FMUL R73, R51, UR4 ;  /* 0x0000000433497c20 */ /* 0x000fe20008400000 */
[----:B------:R-:W-:Y:S01]  /*3220*/  FFMA R51, R71, R66, R68 ;  /* 0x0000004247337223 */ /* 0x000fe20000000044 */
[----:B------:R-:W-:Y:S01]  /*3230*/  FFMA R68, R69, R70, R72 ;  /* 0x0000004645447223 */ /* 0x000fe20000000048 */
[--C-:B------:R-:W-:Y:S02]  /*3240*/  HADD2.F32 R70, -RZ, R17.reuse.H1_H1 ;  /* 0x30000011ff467230 */ /* 0x100fe40000004100 */
[----:B------:R-:W-:Y:S01]  /*3250*/  FADD R43, R43, -UR5 ;  /* 0x800000052b2b7e21 */ /* 0x000fe20008000000 */
[----:B------:R-:W-:Y:S01]  /*3260*/  FADD R39, R39, -UR5 ;  /* 0x8000000527277e21 */ /* 0x000fe20008000000 */
[----:B------:R-:W-:Y:S01]  /*3270*/  HADD2.F32 R72, -RZ, R62.H1_H1 ;  /* 0x3000003eff487230 */ /* 0x000fe20000004100 */
[----:B------:R-:W-:Y:S01]  /*3280*/  ISETP.NE.AND P0, PT, RZ, UR14, PT ;  /* 0x0000000eff007c0c */ /* 0x000fe2000bf05270 */
[----:B------:R-:W-:Y:S01]  /*3290*/  FMUL R43, R43, UR4 ;  /* 0x000000042b2b7c20 */ /* 0x000fe20008400000 */
[----:B------:R-:W-:Y:S01]  /*32a0*/  @P1 FADD R70, R70, 1 ;  /* 0x3f80000046461421 */ /* 0x000fe20000000000 */
[----:B------:R-:W-:-:S02]  /*32b0*/  HADD2.F32 R78, -RZ, R17.H0_H0 ;  /* 0x20000011ff4e7230 */ /* 0x000fc40000004100 */
[----:B------:R-:W-:Y:S01]  /*32c0*/  FADD R69, R37, -UR5 ;  /* 0x8000000525457e21 */ /* 0x000fe20008000000 */
[----:B------:R-:W-:Y:S01]  /*32d0*/  FMUL R37, R39, UR4 ;  /* 0x0000000427257c20 */ /* 0x000fe20008400000 */
[----:B------:R-:W-:Y:S01]  /*32e0*/  FFMA R39, R43, R70, R72 ;  /* 0x000000462b277223 */ /* 0x000fe20000000048 */
[----:B------:R-:W-:Y:S01]  /*32f0*/  FMNMX3 R43, R2, |R34|, |R33|, !PT ;  /* 0x40000022022b7276 */ /* 0x000fe20007800421 */
[----:B------:R-:W-:Y:S02]  /*3300*/  HADD2.F32 R80, -RZ, R62.H0_H0 ;  /* 0x2000003eff507230 */ /* 0x000fe40000004100 */
[----:B------:R-:W-:Y:S01]  /*3310*/  @P1 FADD R78, R78, 1 ;  /* 0x3f8000004e4e1421 */ /* 0x000fe20000000000 */
[----:B------:R-:W-:Y:S01]  /*3320*/  FMUL R71, R69, UR4 ;  /* 0x0000000445477c20 */ /* 0x000fe20008400000 */
[----:B------:R-:W-:Y:S01]  /*3330*/  FMNMX3 R43, R43, |R32|, |R46|, !PT ;  /* 0x400000202b2b7276 */ /* 0x000fe2000780042e */
[----:B------:R-:W-:Y:S01]  /*3340*/  FMUL R69, R34, UR7 ;  /* 0x0000000722457c20 */ /* 0x000fe20008400000 */
[----:B------:R-:W-:Y:S01]  /*3350*/  FFMA R66, R73, R78, R80 ;  /* 0x0000004e49427223 */ /* 0x000fe20000000050 */
[----:B------:R-:W-:Y:S01]  /*3360*/  HADD2.F32 R78, -RZ, R18.H1_H1 ;  /* 0x30000012ff4e7230 */ /* 0x000fe20000004100 */
[----:B------:R-:W-:Y:S01]  /*3370*/  FMNMX3 R43, R43, |R50|, |R35|, !PT ;  /* 0x400000322b2b7276 */ /* 0x000fe20007800423 */
[----:B------:R-:W-:Y:S01]  /*3380*/  @P0 FMUL R33, R33, UR7 ;  /* 0x0000000721210c20 */ /* 0x000fe20008400000 */
[----:B------:R-:W-:-:S02]  /*3390*/  HADD2.F32 R80, -RZ, R63.H1_H1 ;  /* 0x3000003fff507230 */ /* 0x000fc40000004100 */
[----:B------:R-:W-:Y:S01]  /*33a0*/  FMUL R73, R50, UR7 ;  /* 0x0000000732497c20 */ /* 0x000fe20008400000 */
[----:B------:R-:W-:Y:S01]  /*33b0*/  FSEL R69, R34, R69, !P0 ;  /* 0x0000004522457208 */ /* 0x000fe20004000000 */
[----:B------:R-:W-:Y:S01]  /*33c0*/  @P1 FADD R78, R78, 1 ;  /* 0x3f8000004e4e1421 */ /* 0x000fe20000000000 */
[----:B------:R-:W-:Y:S01]  /*33d0*/  FMNMX3 R43, R43, |R48|, |R40|, !PT ;  /* 0x400000302b2b7276 */ /* 0x000fe20007800428 */
[----:B------:R-:W-:Y:S01]  /*33e0*/  @P0 FMUL R35, R35, UR7 ;  /* 0x0000000723230c20 */ /* 0x000fe20008400000 */
[----:B------:R-:W-:Y:S01]  /*33f0*/  F2FP.SATFINITE.E4M3.F32.PACK_AB_MERGE_C R69, RZ, R69, RZ ;  /* 0x00000045ff45723e */ /* 0x000fe200048070ff */
[----:B------:R-:W-:Y:S01]  /*3400*/  FFMA R70, R71, R78, R80 ;  /* 0x0000004e47467223 */ /* 0x000fe20000000050 */
[----:B------:R-:W-:Y:S01]  /*3410*/  F2FP.SATFINITE.E4M3.F32.PACK_AB_MERGE_C R2, RZ, R33, RZ ;  /* 0x00000021ff02723e */ /* 0x000fe200048070ff */
[----:B------:R-:W-:Y:S01]  /*3420*/  FMUL R33, R48, UR7 ;  /* 0x0000000730217c20 */ /* 0x000fe20008400000 */
[----:B------:R-:W-:Y:S01]  /*3430*/  FSEL R73, R50, R73, !P0 ;  /* 0x0000004932497208 */ /* 0x000fe20004000000 */
[----:B------:R-:W-:Y:S01]  /*3440*/  FMUL R71, R32, UR7 ;  /* 0x0000000720477c20 */ /* 0x000fe20008400000 */
[----:B------:R-:W-:Y:S01]  /*3450*/  FMNMX3 R43, R43, |R44|, |R38|, !PT ;  /* 0x4000002c2b2b7276 */ /* 0x000fe20007800426 */
[----:B------:R-:W-:Y:S01]  /*3460*/  FMUL R75, R44, UR7 ;  /* 0x000000072c4b7c20 */ /* 0x000fe20008400000 */
[----:B------:R-:W-:Y:S01]  /*3470*/  PRMT R69, R2, 0x7604, R69 ;  /* 0x0000760402457816 */ /* 0x000fe20000000045 */
[----:B------:R-:W-:Y:S01]  /*3480*/  @P0 FMUL R40, R40, UR7 ;  /* 0x0000000728280c20 */ /* 0x000fe20008400000 */
[----:B------:R-:W-:Y:S01]  /*3490*/  F2FP.SATFINITE.E4M3.F32.PACK_AB_MERGE_C R73, RZ, R73, RZ ;  /* 0x00000049ff49723e */ /* 0x000fe200048070ff */
[----:B------:R-:W-:Y:S01]  /*34a0*/  @P0 FMUL R38, R38, UR7 ;  /* 0x0000000726260c20 */ /* 0x000fe20008400000 */
[----:B------:R-:W-:Y:S01]  /*34b0*/  F2FP.SATFINITE.E4M3.F32.PACK_AB_MERGE_C R2, RZ, R35, RZ ;  /* 0x00000023ff02723e */ /* 0x000fe200048070ff */
[----:B------:R-:W-:Y:S01]  /*34c0*/  FMUL R35, R42, UR7 ;  /* 0x000000072a237c20 */ /* 0x000fe20008400000 */
[----:B------:R-:W-:Y:S01]  /*34d0*/  FMNMX3 R43, R43, |R42|, |R89|, !PT ;  /* 0x4000002a2b2b7276 */ /* 0x000fe20007800459 */
[----:B------:R-:W-:Y:S01]  /*34e0*/  @P0 FMUL R89, R89, UR7 ;  /* 0x0000000759590c20 */ /* 0x000fe20008400000 */
[----:B------:R-:W-:Y:S01]  /*34f0*/  FSEL R33, R48, R33, !P0 ;  /* 0x0000002130217208 */ /* 0x000fe20004000000 */
[----:B------:R-:W-:Y:S01]  /*3500*/  FMUL R79, R52, UR7 ;  /* 0x00000007344f7c20 */ /* 0x000fe20008400000 */
[----:B------:R-:W-:Y:S01]  /*3510*/  FSEL R71, R32, R71, !P0 ;  /* 0x0000004720477208 */ /* 0x000fe20004000000 */
[----:B------:R-:W-:Y:S01]  /*3520*/  HADD2.F32 R74, -RZ, R16.H1_H1 ;  /* 0x30000010ff4a7230 */ /* 0x000fe20000004100 */
[----:B------:R-:W-:Y:S01]  /*3530*/  FSEL R32, R44, R75, !P0 ;  /* 0x0000004b2c207208 */ /* 0x000fe20004000000 */
[----:B------:R-:W-:Y:S01]  /*3540*/  FMUL R34, R81, UR7 ;  /* 0x0000000751227c20 */ /* 0x000fe20008400000 */
[----:B------:R-:W-:Y:S01]  /*3550*/  PRMT R73, R2, 0x7604, R73 ;  /* 0x0000760402497816 */ /* 0x000fe20000000049 */
[----:B------:R-:W-:Y:S01]  /*3560*/  FMUL R2, R91, UR7 ;  /* 0x000000075b027c20 */ /* 0x000fe20008400000 */
[----:B------:R-:W-:Y:S01]  /*3570*/  FMNMX3 R43, R43, |R91|, |R36|, !PT ;  /* 0x4000005b2b2b7276 */ /* 0x000fe20007800424 */
[----:B------:R-:W-:Y:S01]  /*3580*/  @P0 FMUL R36, R36, UR7 ;  /* 0x0000000724240c20 */ /* 0x000fe20008400000 */
[----:B------:R-:W-:Y:S01]  /*3590*/  F2FP.SATFINITE.E4M3.F32.PACK_AB_MERGE_C R33, RZ, R33, RZ ;  /* 0x00000021ff21723e */ /* 0x000fe200048070ff */
[----:B------:R-:W-:Y:S01]  /*35a0*/  FADD R53, R53, -UR5 ;  /* 0x8000000535357e21 */ /* 0x000fe20008000000 */
[----:B------:R-:W-:Y:S01]  /*35b0*/  F2FP.SATFINITE.E4M3.F32.PACK_AB_MERGE_C R40, RZ, R40, RZ ;  /* 0x00000028ff28723e */ /* 0x000fe200048070ff */
[----:B------:R-:W-:Y:S01]  /*35c0*/  HADD2.F32 R76, -RZ, R31.H1_H1 ;  /* 0x3000001fff4c7230 */ /* 0x000fe20000004100 */
[----:B------:R-:W-:Y:S01]  /*35d0*/  FSEL R35, R42, R35, !P0 ;  /* 0x000000232a237208 */ /* 0x000fe20004000000 */
[----:B------:R-:W-:Y:S01]  /*35e0*/  FMUL R53, R53, UR4 ;  /* 0x0000000435357c20 */ /* 0x000fe20008400000 */
[----:B------:R-:W-:Y:S01]  /*35f0*/  F2FP.SATFINITE.E4M3.F32.PACK_AB_MERGE_C R32, RZ, R32, RZ ;  /* 0x00000020ff20723e */ /* 0x000fe200048070ff */
[----:B------:R-:W-:Y:S01]  /*3600*/  @P1 FADD R74, R74, 1 ;  /* 0x3f8000004a4a1421 */ /* 0x000fe20000000000 */
[----:B------:R-:W-:Y:S01]  /*3610*/  F2FP.SATFINITE.E4M3.F32.PACK_AB_MERGE_C R77, RZ, R38, RZ ;  /* 0x00000026ff4d723e */ /* 0x000fe200048070ff */
[----:B------:R-:W-:Y:S01]  /*3620*/  @P0 FMUL R46, R46, UR7 ;  /* 0x000000072e2e0c20 */ /* 0x000fe20008400000 */
[----:B------:R-:W-:Y:S01]  /*3630*/  FMNMX3 R43, R43, |R52|, |R83|, !PT ;  /* 0x400000342b2b7276 */ /* 0x000fe20007800453 */
[----:B------:R-:W-:Y:S01]  /*3640*/  @P0 FMUL R83, R83, UR7 ;  /* 0x0000000753530c20 */ /* 0x000fe20008400000 */
[----:B------:R-:W-:Y:S01]  /*3650*/  PRMT R75, R40, 0x7604, R33 ;  /* 0x00007604284b7816 */ /* 0x000fe20000000021 */
[----:B------:R-:W-:Y:S01]  /*3660*/  FFMA R53, R53, R74, R76 ;  /* 0x0000004a35357223 */ /* 0x000fe2000000004c */
[----:B------:R-:W-:Y:S01]  /*3670*/  FSEL R33, R91, R2, !P0 ;  /* 0x000000025b217208 */ /* 0x000fe20004000000 */
[----:B------:R-:W-:Y:S01]  /*3680*/  HADD2.F32 R74, -RZ, R18.H0_H0 ;  /* 0x20000012ff4a7230 */ /* 0x000fe20000004100 */
[----:B------:R-:W-:Y:S01]  /*3690*/  PRMT R77, R77, 0x7604, R32 ;  /* 0x000076044d4d7816 */ /* 0x000fe20000000020 */
[----:B------:R-:W-:Y:S01]  /*36a0*/  HADD2.F32 R76, -RZ, R63.H0_H0 ;  /* 0x2000003fff4c7230 */ /* 0x000fe20000004100 */
[----:B------:R-:W-:Y:S01]  /*36b0*/  F2FP.SATFINITE.E4M3.F32.PACK_AB_MERGE_C R35, RZ, R35, RZ ;  /* 0x00000023ff23723e */ /* 0x000fe200048070ff */
[----:B------:R-:W-:Y:S01]  /*36c0*/  FMUL R91, R66, UR7 ;  /* 0x00000007425b7c20 */ /* 0x000fe20008400000 */
[----:B------:R-:W-:Y:S01]  /*36d0*/  F2FP.SATFINITE.E4M3.F32.PACK_AB_MERGE_C R2, RZ, R89, RZ ;  /* 0x00000059ff02723e */ /* 0x000fe200048070ff */
[----:B------:R-:W-:Y:S01]  /*36e0*/  FMUL R89, R60, UR7 ;  /* 0x000000073c597c20 */ /* 0x000fe20008400000 */
[----:B------:R-:W-:Y:S01]  /*36f0*/  FSEL R32, R52, R79, !P0 ;  /* 0x0000004f34207208 */ /* 0x000fe20004000000 */
[----:B------:R-:W-:Y:S01]  /*3700*/  @P1 FADD R74, R74, 1 ;  /* 0x3f8000004a4a1421 */ /* 0x000fe20000000000 */
[----:B------:R-:W-:Y:S01]  /*3710*/  FMNMX3 R43, R43, |R81|, |R54|, !PT ;  /* 0x400000512b2b7276 */ /* 0x000fe20007800436 */
[----:B------:R-:W-:Y:S01]  /*3720*/  @P0 FMUL R54, R54, UR7 ;  /* 0x0000000736360c20 */ /* 0x000fe20008400000 */
[----:B------:R-:W-:Y:S01]  /*3730*/  PRMT R79, R2, 0x7604, R35 ;  /* 0x00007604024f7816 */ /* 0x000fe20000000023 */
[----:B------:R-:W-:Y:S01]  /*3740*/  FMUL R35, R56, UR7 ;  /* 0x0000000738237c20 */ /* 0x000fe20008400000 */
[----:B------:R-:W-:Y:S01]  /*3750*/  F2FP.SATFINITE.E4M3.F32.PACK_AB_MERGE_C R33, RZ, R33, RZ ;  /* 0x00000021ff21723e */ /* 0x000fe200048070ff */
[----:B------:R-:W-:Y:S01]  /*3760*/  FMUL R2, R85, UR7 ;  /* 0x0000000755027c20 */ /* 0x000fe20008400000 */
[----:B------:R-:W-:Y:S01]  /*3770*/  F2FP.SATFINITE.E4M3.F32.PACK_AB_MERGE_C R36, RZ, R36, RZ ;  /* 0x00000024ff24723e */ /* 0x000fe200048070ff */
[----:B------:R-:W-:Y:S01]  /*3780*/  FFMA R37, R37, R74, R76 ;  /* 0x0000004a25257223 */ /* 0x000fe2000000004c */
[----:B------:R-:W-:-:S02]  /*3790*/  FSEL R34, R81, R34, !P0 ;  /* 0x0000002251227208 */ /* 0x000fc40004000000 */
[----:B------:R-:W-:Y:S02]  /*37a0*/  F2FP.SATFINITE.E4M3.F32.PACK_AB_MERGE_C R32, RZ, R32, RZ ;  /* 0x00000020ff20723e */ /* 0x000fe400048070ff */
[----:B------:R-:W-:Y:S02]  /*37b0*/  F2FP.SATFINITE.E4M3.F32.PACK_AB_MERGE_C R83, RZ, R83, RZ ;  /* 0x00000053ff53723e */ /* 0x000fe400048070ff */
[----:B------:R-:W-:Y:S01]  /*37c0*/  FMNMX3 R43, R43, |R56|, |R87|, !PT ;  /* 0x400000382b2b7276 */ /* 0x000fe20007800457 */
[----:B------:R-:W-:Y:S01]  /*37d0*/  @P0 FMUL R87, R87, UR7 ;  /* 0x0000000757570c20 */ /* 0x000fe20008400000 */
[----:B------:R-:W-:Y:S02]  /*37e0*/  PRMT R81, R36, 0x7604, R33 ;  /* 0x0000760424517816 */ /* 0x000fe40000000021 */
[----:B------:R-:W-:Y:S02]  /*37f0*/  PRMT R83, R83, 0x7604, R32 ;  /* 0x0000760453537816 */ /* 0x000fe40000000020 */
[----:B------:R-:W-:-:S02]  /*3800*/  F2FP.SATFINITE.E4M3.F32.PACK_AB_MERGE_C R34, RZ, R34, RZ ;  /* 0x00000022ff22723e */ /* 0x000fc400048070ff */
[----:B------:R-:W-:Y:S02]  /*3810*/  F2FP.SATFINITE.E4M3.F32.PACK_AB_MERGE_C R33, RZ, R54, RZ ;  /* 0x00000036ff21723e */ /* 0x000fe400048070ff */
[----:B------:R-:W-:Y:S01]  /*3820*/  FMNMX3 R43, R43, |R85|, |R58|, !PT ;  /* 0x400000552b2b7276 */ /* 0x000fe2000780043a */
[----:B------:R-:W-:Y:S01]  /*3830*/  @P0 FMUL R58, R58, UR7 ;  /* 0x000000073a3a0c20 */ /* 0x000fe20008400000 */
[----:B------:R-:W-:Y:S02]  /*3840*/  FSEL R35, R56, R35, !P0 ;  /* 0x0000002338237208 */ /* 0x000fe40004000000 */
[----:B------:R-:W-:Y:S02]  /*3850*/  FSEL R32, R85, R2, !P0 ;  /* 0x0000000255207208 */ /* 0x000fe40004000000 */
[----:B------:R-:W-:Y:S01]  /*3860*/  PRMT R85, R33, 0x7604, R34 ;  /* 0x0000760421557816 */ /* 0x000fe20000000022 */
[----:B------:R-:W-:Y:S01]  /*3870*/  FMUL R33, R68, UR7 ;  /* 0x0000000744217c20 */ /* 0x000fe20008400000 */
[----:B------:R-:W-:-:S02]  /*3880*/  F2FP.SATFINITE.E4M3.F32.PACK_AB_MERGE_C R35, RZ, R35, RZ ;  /* 0x00000023ff23723e */ /* 0x000fc400048070ff */
[----:B------:R-:W-:Y:S02]  /*3890*/  F2FP.SATFINITE.E4M3.F32.PACK_AB_MERGE_C R2, RZ, R87, RZ ;  /* 0x00000057ff02723e */ /* 0x000fe400048070ff */
[----:B------:R-:W-:Y:S02]  /*38a0*/  FSEL R34, R60, R89, !P0 ;  /* 0x000000593c227208 */ /* 0x000fe40004000000 */
[----:B------:R-:W-:Y:S02]  /*38b0*/  F2FP.SATFINITE.E4M3.F32.PACK_AB_MERGE_C R32, RZ, R32, RZ ;  /* 0x00000020ff20723e */ /* 0x000fe400048070ff */
[----:B------:R-:W-:Y:S02]  /*38c0*/  F2FP.SATFINITE.E4M3.F32.PACK_AB_MERGE_C R89, RZ, R58, RZ ;  /* 0x0000003aff59723e */ /* 0x000fe400048070ff */
[----:B------:R-:W-:Y:S01]  /*38d0*/  FMNMX3 R43, R43, |R60|, |R51|, !PT ;  /* 0x4000003c2b2b7276 */ /* 0x000fe20007800433 */
[----:B------:R-:W-:Y:S01]  /*38e0*/  @P0 FMUL R51, R51, UR7 ;  /* 0x0000000733330c20 */ /* 0x000fe20008400000 */
[----:B------:R-:W-:Y:S01]  /*38f0*/  PRMT R87, R2, 0x7604, R35 ;  /* 0x0000760402577816 */ /* 0x000fe20000000023 */
[----:B------:R-:W-:Y:S01]  /*3900*/  FMUL R2, R37, UR7 ;  /* 0x0000000725027c20 */ /* 0x000fe20008400000 */
[----:B------:R-:W-:-:S02]  /*3910*/  FSEL R35, R68, R33, !P0 ;  /* 0x0000002144237208 */ /* 0x000fc40004000000 */
[----:B------:R-:W-:Y:S02]  /*3920*/  PRMT R89, R89, 0x7604, R32 ;  /* 0x0000760459597816 */ /* 0x000fe40000000020 */
[----:B------:R-:W0:Y:S01]  /*3930*/  LDC.64 R32, c[0x0][0x3c8] ;  /* 0x0000f200ff207b82 */ /* 0x000e220000000a00 */
[----:B------:R-:W-:Y:S01]  /*3940*/  FMNMX3 R43, R43, |R68|, |R53|, !PT ;  /* 0x400000442b2b7276 */ /* 0x000fe20007800435 */
[----:B------:R-:W-:Y:S01]  /*3950*/  @P0 FMUL R53, R53, UR7 ;  /* 0x0000000735350c20 */ /* 0x000fe20008400000 */
[----:B------:R-:W-:Y:S02]  /*3960*/  FSEL R36, R37, R2, !P0 ;  /* 0x0000000225247208 */ /* 0x000fe40004000000 */
[----:B------:R-:W-:Y:S01]  /*3970*/  FMNMX3 R43, R43, |R66|, |R39|, !PT ;  /* 0x400000422b2b7276 */ /* 0x000fe20007800427 */
[----:B------:R-:W-:Y:S01]  /*3980*/  @P0 FMUL R39, R39, UR7 ;  /* 0x0000000727270c20 */ /* 0x000fe20008400000 */
[----:B------:R-:W-:Y:S02]  /*3990*/  FSEL R91, R66, R91, !P0 ;  /* 0x0000005b425b7208 */ /* 0x000fe40004000000 */
[----:B------:R-:W-:Y:S01]  /*39a0*/  FMNMX3 R2, R43, |R37|, |R70|, !PT ;  /* 0x400000252b027276 */ /* 0x000fe20007800446 */
[----:B------:R-:W-:Y:S01]  /*39b0*/  @P0 FMUL R70, R70, UR7 ;  /* 0x0000000746460c20 */ /* 0x000fe20008400000 */
[----:B------:R-:W-:-:S02]  /*39c0*/  F2FP.SATFINITE.E4M3.F32.PACK_AB_MERGE_C R37, RZ, R36, RZ ;  /* 0x00000024ff25723e */ /* 0x000fc400048070ff */
[----:B------:R-:W-:Y:S02]  /*39d0*/  F2FP.SATFINITE.E4M3.F32.PACK_AB_MERGE_C R91, RZ, R91, RZ ;  /* 0x0000005bff5b723e */ /* 0x000fe400048070ff */
[----:B------:R-:W-:Y:S02]  /*39e0*/  F2FP.SATFINITE.E4M3.F32.PACK_AB_MERGE_C R36, RZ, R39, RZ ;  /* 0x00000027ff24723e */ /* 0x000fe400048070ff */
[----:B------:R-:W-:Y:S02]  /*39f0*/  F2FP.SATFINITE.E4M3.F32.PACK_AB_MERGE_C R70, RZ, R70, RZ ;  /* 0x00000046ff46723e */ /* 0x000fe400048070ff */
[----:B------:R-:W-:Y:S02]  /*3a00*/  PRMT R93, R36, 0x7604, R91 ;  /* 0x00007604245d7816 */ /* 0x000fe4000000005b */
[----:B------:R-:W-:Y:S02]  /*3a10*/  F2FP.SATFINITE.E4M3.F32.PACK_AB_MERGE_C R34, RZ, R34, RZ ;  /* 0x00000022ff22723e */ /* 0x000fe400048070ff */
[----:B------:R-:W-:Y:S01]  /*3a20*/  F2FP.SATFINITE.E4M3.F32.PACK_AB_MERGE_C R35, RZ, R35, RZ ;  /* 0x00000023ff23723e */ /* 0x000fe200048070ff */
[----:B0-----:R-:W-:Y:S01]  /*3a30*/  IMAD.WIDE.U32 R40, R41, 0x2, R32 ;  /* 0x0000000229287825 */ /* 0x001fe200078e0020 */
[----:B------:R-:W-:-:S02]  /*3a40*/  F2FP.SATFINITE.E4M3.F32.PACK_AB_MERGE_C R51, RZ, R51, RZ ;  /* 0x00000033ff33723e */ /* 0x000fc400048070ff */
[----:B------:R-:W-:Y:S01]  /*3a50*/  F2FP.SATFINITE.E4M3.F32.PACK_AB_MERGE_C R66, RZ, R53, RZ ;  /* 0x00000035ff42723e */ /* 0x000fe200048070ff */
[----:B------:R-:W-:Y:S01]  /*3a60*/  IMAD.WIDE.U32 R44, R45, 0x2, R32 ;  /* 0x000000022d2c7825 */ /* 0x000fe200078e0020 */
[----:B------:R-:W-:Y:S02]  /*3a70*/  PRMT R91, R70, 0x7604, R37 ;  /* 0x00007604465b7816 */ /* 0x000fe40000000025 */
[----:B------:R-:W-:Y:S01]  /*3a80*/  IADD3 R37, PT, PT, R61, 0x80, RZ ;  /* 0x000000803d257810 */ /* 0x000fe20007ffe0ff */
[--C-:B------:R-:W-:Y:S01]  /*3a90*/  IMAD.WIDE.U32 R48, R49, 0x2, R32.reuse ;  /* 0x0000000231307825 */ /* 0x100fe200078e0020 */
[----:B------:R-:W-:Y:S02]  /*3aa0*/  F2FP.SATFINITE.E4M3.F32.PACK_AB_MERGE_C R71, RZ, R71, RZ ;  /* 0x00000047ff47723e */ /* 0x000fe400048070ff */
[----:B------:R-:W-:Y:S01]  /*3ab0*/  F2FP.SATFINITE.E4M3.F32.PACK_AB_MERGE_C R46, RZ, R46, RZ ;  /* 0x0000002eff2e723e */ /* 0x000fe200048070ff */
[----:B------:R-:W-:Y:S01]  /*3ac0*/  IMAD.WIDE.U32 R36, R37, 0x2, R32 ;  /* 0x0000000225247825 */ /* 0x000fe200078e0020 */
[----:B------:R-:W-:-:S02]  /*3ad0*/  IADD3 R39, PT, PT, R61, 0x100, RZ ;  /* 0x000001003d277810 */ /* 0x000fc40007ffe0ff */
[----:B------:R-:W-:Y:S01]  /*3ae0*/  PRMT R68, R51, 0x7604, R34 ;  /* 0x0000760433447816 */ /* 0x000fe20000000022 */
[----:B------:R-:W-:Y:S01]  /*3af0*/  IMAD.WIDE.U32 R54, R55, 0x2, R32 ;  /* 0x0000000237367825 */ /* 0x000fe200078e0020 */
[----:B------:R-:W-:Y:S02]  /*3b00*/  PRMT R66, R66, 0x7604, R35 ;  /* 0x0000760442427816 */ /* 0x000fe40000000023 */
[C---:B------:R-:W-:Y:S01]  /*3b10*/  IADD3 R43, PT, PT, R61.reuse, 0x200, RZ ;  /* 0x000002003d2b7810 */ /* 0x040fe20007ffe0ff */
[C---:B------:R-:W-:Y:S01]  /*3b20*/  IMAD.WIDE.U32 R34, R61.reuse, 0x2, R32 ;  /* 0x000000023d227825 */ /* 0x040fe200078e0020 */
[----:B------:R-:W-:Y:S02]  /*3b30*/  PRMT R71, R46, 0x7604, R71 ;  /* 0x000076042e477816 */ /* 0x000fe40000000047 */
[----:B------:R-:W-:Y:S01]  /*3b40*/  IADD3 R51, PT, PT, R61, 0x400, RZ ;  /* 0x000004003d337810 */ /* 0x000fe20007ffe0ff */
        /* <DEDUP_REMOVED lines=17> */
[----:B------:R-:W-:Y:S02]  /*3c60*/  IMAD.WIDE.U32 R32, R65, 0x2, R32 ;  /* 0x0000000241207825 */ /* 0x000fe400078e0020 */
[----:B------:R0:W-:Y:S04]  /*3c70*/  STG.E.U16 desc[UR8][R50.64], R85 ;  /* 0x0000005532007986 */ /* 0x0001e8000c101508 */
[----:B------:R0:W-:Y:S04]  /*3c80*/  STG.E.U16 desc[UR8][R52.64], R87 ;  /* 0x0000005734007986 */ /* 0x0001e8000c101508 */
[----:B------:R0:W-:Y:S04]  /*3c90*/  STG.E.U16 desc[UR8][R54.64], R89 ;  /* 0x0000005936007986 */ /* 0x0001e8000c101508 */
[----:B------:R0:W-:Y:S04]  /*3ca0*/  STG.E.U16 desc[UR8][R56.64], R68 ;  /* 0x0000004438007986 */ /* 0x0001e8000c101508 */
[----:B------:R0:W-:Y:S04]  /*3cb0*/  STG.E.U16 desc[UR8][R58.64], R66 ;  /* 0x000000423a007986 */ /* 0x0001e8000c101508 */
[----:B------:R0:W-:Y:S04]  /*3cc0*/  STG.E.U16 desc[UR8][R60.64], R93 ;  /* 0x0000005d3c007986 */ /* 0x0001e8000c101508 */
[----:B------:R0:W-:Y:S02]  /*3cd0*/  STG.E.U16 desc[UR8][R32.64], R91 ;  /* 0x0000005b20007986 */ /* 0x0001e4000c101508 */
.L_x_11688:
[----:B------:R-:W-:Y:S02]  /*3ce0*/  UIADD3 UR6, UPT, UPT, UR6, UR13, URZ ;  /* 0x0000000d06067290 */ /* 0x000fe4000fffe0ff */
[----:B------:R-:W-:Y:S02]  /*3cf0*/  UPLOP3.LUT UP1, UPT, UPT, UPT, UP1, 0x40, 0x4 ;  /* 0x000000000004789c */ /* 0x000fe40003f2e810 */
[----:B------:R-:W-:-:S09]  /*3d00*/  UISETP.GE.AND UP0, UPT, UR6, UR15, UPT ;  /* 0x0000000f0600728c */ /* 0x000fd2000bf06270 */
[----:B------:R-:W-:Y:S05]  /*3d10*/  BRA.U !UP0, `(.L_x_11689) ;  /* 0xffffffc508a87547 */ /* 0x000fea000b83ffff */
.L_x_11676:
        /* <DEDUP_REMOVED lines=38> */
.L_x_11697:
[----:B------:R-:W-:Y:S02]  /*3f80*/  ISETP.NE.AND P1, PT, R0, RZ, PT ;  /* 0x000000ff0000720c */ /* 0x000fe40003f25270 */
[----:B---3--:R-:W-:-:S11]  /*3f90*/  FMNMX R5, R3, R4, !PT ;  /* 0x0000000403057209 */ /* 0x008fd60007800000 */
[----:B------:R-:W-:Y:S05]  /*3fa0*/  @P1 BRA `(.L_x_11691) ;  /* 0x0000000000081947 */ /* 0x000fea0003800000 */
[----:B--2---:R-:W2:Y:S02]  /*3fb0*/  LDC.64 R2, c[0x0][0x3f8] ;  /* 0x0000fe00ff027b82 */ /* 0x004ea40000000a00 */
[----:B--2---:R3:W-:Y:S02]  /*3fc0*/  REDG.E.MAX.S32.STRONG.GPU desc[UR8][R2.64], R5 ;  /* 0x000000050200798e */ /* 0x0047e4000d12e308 */
.L_x_11691:
[----:B------:R-:W-:Y:S05]  /*3fd0*/  BSYNC B0 ;  /* 0x0000000000007941 */ /* 0x000fea0003800000 */
.L_x_11690:
        /* <DEDUP_REMOVED lines=13> */
[----:B--23--:R-:W-:Y:S05]  /*40b0*/  CALL.REL.NOINC `($__internal_208_$__cuda_sm20_rcp_rn_f32_slowpath) ;  /* 0x0000000000607944 */ /* 0x00cfea0003c00000 */
[----:B------:R-:W-:Y:S01]  /*40c0*/  MOV R5, R78 ;  /* 0x0000004e00057202 */ /* 0x000fe20000000f00 */
[----:B------:R-:W-:Y:S06]  /*40d0*/  BRA `(.L_x_11694) ;  /* 0x0000000000147947 */ /* 0x000fec0003800000 */
.L_x_11693:
[----:B---3--:R-:W3:Y:S01]  /*40e0*/  MUFU.RCP R5, UR7 ;  /* 0x0000000700057d08 */ /* 0x008ee20008001000 */
[----:B------:R-:W-:-:S05]  /*40f0*/  MOV R0, UR7 ;  /* 0x0000000700007c02 */ /* 0x000fca0008000f00 */
[----:B---3--:R-:W-:-:S04]  /*4100*/  FFMA R0, R5, R0, -1 ;  /* 0xbf80000005007423 */ /* 0x008fc80000000000 */
[----:B------:R-:W-:-:S04]  /*4110*/  FADD.FTZ R0, -R0, -RZ ;  /* 0x800000ff00007221 */ /* 0x000fc80000010100 */
[----:B------:R-:W-:-:S07]  /*4120*/  FFMA R5, R5, R0, R5 ;  /* 0x0000000005057223 */ /* 0x000fce0000000005 */
.L_x_11694:
[----:B--2---:R-:W2:Y:S02]  /*4130*/  LDC.64 R2, c[0x0][0x3f0] ;  /* 0x0000fc00ff027b82 */ /* 0x004ea40000000a00 */
[----:B--2---:R-:W-:Y:S01]  /*4140*/  STG.E desc[UR8][R2.64], R5 ;  /* 0x0000000502007986 */ /* 0x004fe2000c101908 */
[----:B------:R-:W-:Y:S05]  /*4150*/  EXIT ;  /* 0x000000000000794d */ /* 0x000fea0003800000 */
.L_x_11692:
[----:B------:R-:W-:Y:S02]  /*4160*/  MOV R6, 0x2 ;  /* 0x0000000200067802 */ /* 0x000fe40000000f00 */
[----:B------:R-:W-:Y:S02]  /*4170*/  MOV R7, 0x1f ;  /* 0x0000001f00077802 */ /* 0x000fe40000000f00 */
[----:B------:R-:W-:-:S07]  /*4180*/  MOV R5, 0xffffffff ;  /* 0xffffffff00057802 */ /* 0x000fce0000000f00 */
[----:B0123--:R-:W-:Y:S05]  /*4190*/  WARPSYNC.COLLECTIVE R5, `(.L_x_11695) ;  /* 0x0000000005087348 */ /* 0x00ffea0003c00000 */
[----:B---3--:R3:W4:Y:S02]  /*41a0*/  SHFL.DOWN P1, R4, R2, R6, R7 ;  /* 0x0800000602047389 */ /* 0x0087240000020007 */
[----:B01234-:R-:W-:Y:S05]  /*41b0*/  ENDCOLLECTIVE ;  /* 0x000000000000791b */ /* 0x01ffea0003800000 */
.L_x_11695:
[----:B------:R-:W-:Y:S02]  /*41c0*/  MOV R6, 0x1 ;  /* 0x0000000100067802 */ /* 0x000fe40000000f00 */
[----:B------:R-:W-:-:S04]  /*41d0*/  MOV R3, R4 ;  /* 0x0000000400037202 */ /* 0x000fc80000000f00 */
[----:B------:R-:W-:-:S04]  /*41e0*/  FMNMX R3, R3, R2, !PT ;  /* 0x0000000203037209 */ /* 0x000fc80007800000 */
[----:B------:R-:W-:-:S07]  /*41f0*/  MOV R2, R3 ;  /* 0x0000000300027202 */ /* 0x000fce0000000f00 */
[----:B------:R-:W-:Y:S05]  /*4200*/  WARPSYNC.COLLECTIVE R5, `(.L_x_11696) ;  /* 0x0000000005087348 */ /* 0x000fea0003c00000 */
[----:B------:R0:W1:Y:S02]  /*4210*/  SHFL.DOWN P1, R4, R2, R6, R7 ;  /* 0x0800000602047389 */ /* 0x0000640000020007 */
[----:B01----:R-:W-:Y:S05]  /*4220*/  ENDCOLLECTIVE ;  /* 0x000000000000791b */ /* 0x003fea0003800000 */
.L_x_11696:
[----:B------:R-:W-:Y:S05]  /*4230*/  BRA `(.L_x_11697) ;  /* 0xfffffffc00507947 */ /* 0x000fea000383ffff */
        .weak           $__internal_208_$__cuda_sm20_rcp_rn_f32_slowpath
        .type           $__internal_208_$__cuda_sm20_rcp_rn_f32_slowpath,@function
        .size           $__internal_208_$__cuda_sm20_rcp_rn_f32_slowpath,(.L_x_13076 - $__internal_208_$__cuda_sm20_rcp_rn_f32_slowpath)
$__internal_208_$__cuda_sm20_rcp_rn_f32_slowpath:
        /* <DEDUP_REMOVED lines=15> */
.L_x_11699:
        /* <DEDUP_REMOVED lines=33> */
.L_x_11701:
[----:B------:R0:W1:Y:S02]  /*4540*/  MUFU.RCP R78, R32 ;  /* 0x00000020004e7308 */ /* 0x0000640000001000 */
.L_x_11700:
[----:B------:R-:W-:Y:S05]  /*4550*/  BSYNC B1 ;  /* 0x0000000000017941 */ /* 0x000fea0003800000 */
.L_x_11698:
[----:B------:R-:W-:Y:S01]  /*4560*/  HFMA2 R33, -RZ, RZ, 0, 0 ;  /* 0x00000000ff217431 */ /* 0x000fe200000001ff */
[----:B0-----:R-:W-:-:S04]  /*4570*/  MOV R32, R70 ;  /* 0x0000004600207202 */ /* 0x001fc80000000f00 */
[----:B-1----:R-:W-:Y:S05]  /*4580*/  RET.REL.NODEC R32 `(_ZN18transformer_engine13normalization19ln_fwd_tuned_kernelINS0_13Kernel_traitsI6__halfS3_13__nv_fp8_e4m3fjLj3840ELj1ELj1ELj4ELj4ENS0_18Kernel_traits_baseILj3840ES3_S3_S4_fjLj128EEEEEEEvNS0_19ForwardKernelParamsE) ;  /* 0xffffffb8209c7950 */ /* 0x002fea0003c3ffff */
.L_x_11702:
        /* <DEDUP_REMOVED lines=15> */
.L_x_13076:


//--------------------- .text._ZN18transformer_engine13normalization19ln_fwd_tuned_kernelINS0_13Kernel_traitsI6__halfS3_13__nv_fp8_e4m3fjLj3072ELj1ELj1ELj4ELj16ENS0_18Kernel_traits_baseILj3072ES3_S3_S4_fjLj128EEEEEEEvNS0_19ForwardKernelParamsE --------------------------
	.section	.text._ZN18transformer_engine13normalization19ln_fwd_tuned_kernelINS0_13Kernel_traitsI6__halfS3_13__nv_fp8_e4m3fjLj3072ELj1ELj1ELj4ELj16ENS0_18Kernel_traits_baseILj3072ES3_S3_S4_fjLj128EEEEEEEvNS0_19ForwardKernelParamsE,"ax",@progbits
	.align	128
        .global         _ZN18transformer_engine13normalization19ln_fwd_tuned_kernelINS0_13Kernel_traitsI6__halfS3_13__nv_fp8_e4m3fjLj3072ELj1ELj1ELj4ELj16ENS0_18Kernel_traits_baseILj3072ES3_S3_S4_fjLj128EEEEEEEvNS0_19ForwardKernelParamsE
        .type           _ZN18transformer_engine13normalization19ln_fwd_tuned_kernelINS0_13Kernel_traitsI6__halfS3_13__nv_fp8_e4m3fjLj3072ELj1ELj1ELj4ELj16ENS0_18Kernel_traits_baseILj3072ES3_S3_S4_fjLj128EEEEEEEvNS0_19ForwardKernelParamsE,@function
        .size           _ZN18transformer_engine13normalization19ln_fwd_tuned_kernelINS0_13Kernel_traitsI6__halfS3_13__nv_fp8_e4m3fjLj3072ELj1ELj1ELj4ELj16ENS0_18Kernel_traits_baseILj3072ES3_S3_S4_fjLj128EEEEEEEvNS0_19ForwardKernelParamsE,(.L_x_13077 - _ZN18transformer_engine13normalization19ln_fwd_tuned_kernelINS0_13Kernel_traitsI6__halfS3_13__nv_fp8_e4m3fjLj3072ELj1ELj1ELj4ELj16ENS0_18Kernel_traits_baseILj3072ES3_S3_S4_fjLj128EEEEEEEvNS0_19ForwardKernelParamsE)
        .other          _ZN18transformer_engine13normalization19ln_fwd_tuned_kernelINS0_13Kernel_traitsI6__halfS3_13__nv_fp8_e4m3fjLj3072ELj1ELj1ELj4ELj16ENS0_18Kernel_traits_baseILj3072ES3_S3_S4_fjLj128EEEEEEEvNS0_19ForwardKernelParamsE,@"STO_CUDA_ENTRY STV_DEFAULT"
_ZN18transformer_engine13normalization19ln_fwd_tuned_kernelINS0_13Kernel_traitsI6__halfS3_13__nv_fp8_e4m3fjLj3072ELj1ELj1ELj4ELj16ENS0_18Kernel_traits_baseILj3072ES3_S3_S4_fjLj128EEEEEEEvNS0_19ForwardKernelParamsE:
.text._ZN18transformer_engine13normalization19ln_fwd_tuned_kernelINS0_13Kernel_traitsI6__halfS3_13__nv_fp8_e4m3fjLj3072ELj1ELj1ELj4ELj16ENS0_18Kernel_traits_baseILj3072ES3_S3_S4_fjLj128EEEEEEEvNS0_19ForwardKernelParamsE:
        /* <DEDUP_REMOVED lines=16> */
[----:B----4-:R-:W-:Y:S01]  /*0100*/  IMAD.WIDE.U32 R2, R9, 0x10, R2 ;  /* 0x0000001009027825 */ /* 0x010fe200078e0002 */
[----:B-----5:R-:W-:-:S03]  /*0110*/  @P0 R2UR UR7, R4 ;  /* 0x00000000040702ca */ /* 0x020fc600000e0000 */
[----:B0-----:R-:W-:Y:S01]  /*0120*/  IMAD.WIDE.U32 R4, R9, 0x10, R6 ;  /* 0x0000001009047825 */ /* 0x001fe200078e0006 */
[----:B------:R-:W-:Y:S11]  /*0130*/  BRA.U UP0, `(.L_x_11703) ;  /* 0x0000003100707547 */ /* 0x000ff6000b800000 */
[----:B------:R0:W5:Y:S04]  /*0140*/  LDG.E.128 R8, desc[UR10][R2.64] ;  /* 0x0000000a02087981 */ /* 0x000168000c1e1d00 */
[----:B------:R0:W5:Y:S04]  /*0150*/  LDG.E.128 R12, desc[UR10][R2.64+0x800] ;  /* 0x0008000a020c7981 */ /* 0x000168000c1e1d00 */
[----:B------:R0:W5:Y:S04]  /*0160*/  LDG.E.128 R16, desc[UR10][R2.64+0x1000] ;  /* 0x0010000a02107981 */ /* 0x000168000c1e1d00 */
[----:B------:R0:W5:Y:S04]  /*0170*/  LDG.E.128 R20, desc[UR10][R4.64] ;  /* 0x0000000a04147981 */ /* 0x000168000c1e1d00 */
[----:B------:R0:W5:Y:S04]  /*0180*/  LDG.E.128 R24, desc[UR10][R4.64+0x800] ;  /* 0x0008000a04187981 */ /* 0x000168000c1e1d00 */
[----:B------:R0:W5:Y:S01]  /*0190*/  LDG.E.128 R28, desc[UR10][R4.64+0x1000] ;  /* 0x0010000a041c7981 */ /* 0x000162000c1e1d00 */
[----:B------:R-:W1:Y:S01]  /*01a0*/  S2UR UR5, SR_CgaCtaId ;  /* 0x00000000000579c3 */ /* 0x000e620000008800 */
[----:B------:R-:W-:Y:S01]  /*01b0*/  UMOV UR4, 0x400 ;  /* 0x0000040000047882 */ /* 0x000fe20000000000 */
[----:B------:R-:W-:Y:S01]  /*01c0*/  LOP3.LUT R69, R68, 0x60, RZ, 0xc0, !PT ;  /* 0x0000006044457812 */ /* 0x000fe200078ec0ff */
[----:B------:R-:W-:Y:S01]  /*01d0*/  UIADD3 UR4, UPT, UPT, UR4, 0x10, URZ ;  /* 0x0000001004047890 */ /* 0x000fe2000fffe0ff */
[----:B------:R-:W-:Y:S01]  /*01e0*/  MOV R67, RZ ;  /* 0x000000ff00437202 */ /* 0x000fe20000000f00 */
[----:B------:R-:W2:Y:S01]  /*01f0*/  LDCU.U8 UR16, c[0x0][0x404] ;  /* 0x00008080ff1077ac */ /* 0x000ea20008000000 */
[----:B------:R-:W-:Y:S01]  /*0200*/  LOP3.LUT R69, R69, 0x1f, R68, 0xf8, !PT ;  /* 0x0000001f45457812 */ /* 0x000fe200078ef844 */
[----:B------:R-:W3:Y:S01]  /*0210*/  LDCU.U8 UR9, c[0x0][0x3c0] ;  /* 0x00007800ff0977ac */ /* 0x000ee20008000000 */
[----:B------:R-:W4:Y:S01]  /*0220*/  LDCU UR17, c[0x0][0x388] ;  /* 0x00007100ff1177ac */ /* 0x000f220008000800 */
[----:B------:R-:W0:Y:S01]  /*0230*/  LDCU UR14, c[0x0][0x380] ;  /* 0x00007000ff0e77ac */ /* 0x000e220008000800 */
[----:B------:R-:W0:Y:S01]  /*0240*/  LDCU.64 UR12, c[0x0][0x3f8] ;  /* 0x00007f00ff0c77ac */ /* 0x000e220008000a00 */
[----:B-1----:R-:W-:-:S02]  /*0250*/  ULEA UR4, UR5, UR4, 0x18 ;  /* 0x0000000405047291 */ /* 0x002fc4000f8ec0ff */
[----:B------:R-:W-:Y:S02]  /*0260*/  UPLOP3.LUT UP1, UPT, UPT, UPT, UPT, 0x40, 0x4 ;  /* 0x000000000004789c */ /* 0x000fe40003f2e870 */
[----:B0-234-:R-:W-:-:S12]  /*0270*/  UIADD3 UR5, UPT, UPT, UR4, 0x20, URZ ;  /* 0x0000002004057890 */ /* 0x01dfd8000fffe0ff */
.L_x_11712:
[----:B0-----:R-:W0:Y:S01]  /*0280*/  LDC.64 R40, c[0x0][0x390] ;  /* 0x0000e400ff287b82 */ /* 0x001e220000000a00 */
[----:B-1----:R-:W-:-:S05]  /*0290*/  MOV R2, UR6 ;  /* 0x0000000600027c02 */ /* 0x002fca0008000f00 */
        /* <DEDUP_REMOVED lines=9> */
[C---:B------:R-:W-:Y:S01]  /*0330*/  LOP3.LUT R61, R68.reuse, 0x1f, RZ, 0xc0, !PT ;  /* 0x0000001f443d7812 */ /* 0x040fe200078ec0ff */
[----:B------:R-:W-:Y:S01]  /*0340*/  BSSY.RECONVERGENT B0, `(.L_x_11704) ;  /* 0x0000099000007945 */ /* 0x000fe20003800200 */
[----:B------:R-:W-:Y:S02]  /*0350*/  ISETP.NE.AND P3, PT, R68, RZ, PT ;  /* 0x000000ff4400720c */ /* 0x000fe40003f65270 */
[C---:B------:R-:W-:Y:S02]  /*0360*/  ISETP.NE.AND P0, PT, R61.reuse, RZ, PT ;  /* 0x000000ff3d00720c */ /* 0x040fe40003f05270 */
[----:B------:R-:W-:-:S11]  /*0370*/  ISETP.GT.U32.AND P1, PT, R61, 0x3, PT ;  /* 0x000000033d00780c */ /* 0x000fd60003f24070 */
[----:B------:R-:W-:Y:S02]  /*0380*/  VOTEU.ALL UP0, P0 ;  /* 0x0000000000ff7886 */ /* 0x000fe40000000000 */
[----:B------:R-:W-:-:S03]  /*0390*/  VOTEU.ALL UP2, P1 ;  /* 0x0000000000ff7886 */ /* 0x000fc60000840000 */
[----:B------:R-:W-:Y:S02]  /*03a0*/  @!UP0 USEL UR8, UR5, UR4, UP1 ;  /* 0x0000000405088287 */ /* 0x000fe40008800000 */
[----:B------:R-:W-:Y:S01]  /*03b0*/  @!UP2 USEL UR15, UR5, UR4, UP1 ;  /* 0x00000004050fa287 */ /* 0x000fe20008800000 */
[--C-:B--2---:R-:W-:Y:S02]  /*03c0*/  HADD2.F32 R3, -RZ, R32.reuse.H0_H0 ;  /* 0x20000020ff037230 */ /* 0x104fe40000004100 */
[----:B------:R-:W-:Y:S02]  /*03d0*/  HADD2.F32 R4, -RZ, R32.H1_H1 ;  /* 0x30000020ff047230 */ /* 0x000fe40000004100 */
[--C-:B------:R-:W-:Y:S02]  /*03e0*/  HADD2.F32 R5, -RZ, R33.reuse.H0_H0 ;  /* 0x20000021ff057230 */ /* 0x100fe40000004100 */
[----:B------:R-:W-:Y:S01]  /*03f0*/  FADD R45, RZ, R3 ;  /* 0x00000003ff2d7221 */ /* 0x000fe20000000000 */
[----:B------:R-:W-:-:S03]  /*0400*/  HADD2.F32 R33, -RZ, R33.H1_H1 ;  /* 0x30000021ff217230 */ /* 0x000fc60000004100 */
[----:B------:R-:W-:-:S04]  /*0410*/  FADD R32, R4, R45 ;  /* 0x0000002d04207221 */ /* 0x000fc80000000000 */
[----:B------:R-:W-:Y:S01]  /*0420*/  FADD R44, R5, R32 ;  /* 0x00000020052c7221 */ /* 0x000fe20000000000 */
[----:B------:R-:W-:-:S03]  /*0430*/  HADD2.F32 R32, -RZ, R34.H0_H0 ;  /* 0x20000022ff207230 */ /* 0x000fc60000004100 */
[----:B------:R-:W-:Y:S01]  /*0440*/  FADD R45, R33, R44 ;  /* 0x0000002c212d7221 */ /* 0x000fe20000000000 */
[----:B------:R-:W-:Y:S02]  /*0450*/  HADD2.F32 R44, -RZ, R34.H1_H1 ;  /* 0x30000022ff2c7230 */ /* 0x000fe40000004100 */
[----:B------:R-:W-:Y:S02]  /*0460*/  HADD2.F32 R34, -RZ, R35.H0_H0 ;  /* 0x20000023ff227230 */ /* 0x000fe40000004100 */
[----:B------:R-:W-:Y:S01]  /*0470*/  FADD R45, R32, R45 ;  /* 0x0000002d202d7221 */ /* 0x000fe20000000000 */
[----:B----4-:R-:W-:-:S03]  /*0480*/  HADD2.F32 R53, -RZ, R41.H1_H1 ;  /* 0x30000029ff357230 */ /* 0x010fc60000004100 */
[----:B------:R-:W-:Y:S01]  /*0490*/  FADD R47, R44, R45 ;  /* 0x0000002d2c2f7221 */ /* 0x000fe20000000000 */
[----:B------:R-:W-:Y:S02]  /*04a0*/  HADD2.F32 R45, -RZ, R35.H1_H1 ;  /* 0x30000023ff2d7230 */ /* 0x000fe40000004100 */
[----:B---3--:R-:W-:Y:S02]  /*04b0*/  HADD2.F32 R35, -RZ, R36.H0_H0 ;  /* 0x20000024ff237230 */ /* 0x008fe40000004100 */
[----:B------:R-:W-:Y:S01]  /*04c0*/  FADD R46, R34, R47 ;  /* 0x0000002f222e7221 */ /* 0x000fe20000000000 */
[----:B------:R-:W-:Y:S02]  /*04d0*/  HADD2.F32 R52, -RZ, R42.H0_H0 ;  /* 0x2000002aff347230 */ /* 0x000fe40000004100 */
[----:B------:R-:W-:Y:S02]  /*04e0*/  HADD2.F32 R54, -RZ, R43.H0_H0 ;  /* 0x2000002bff367230 */ /* 0x000fe40000004100 */
        /* <DEDUP_REMOVED lines=101> */
[----:B0-----:R-:W-:Y:S01]  /*0b40*/  FADD R43, R60, R43 ;  /* 0x0000002b3c2b7221 */ /* 0x001fe20000000000 */
[----:B------:R-:W-:Y:S02]  /*0b50*/  MOV R60, RZ ;  /* 0x000000ff003c7202 */ /* 0x000fe40000000f00 */
[----:B------:R-:W-:Y:S02]  /*0b60*/  @!P1 MOV R60, 0x44400000 ;  /* 0x44400000003c9802 */ /* 0x000fe40000000f00 */
[----:B------:R0:W-:Y:S01]  /*0b70*/  @!P0 STS.64 [R62+UR8], R42 ;  /* 0x0000002a3e008988 */ /* 0x0001e20008000a08 */
[----:B------:R-:W-:Y:S06]  /*0b80*/  BAR.SYNC.DEFER_BLOCKING 0x0 ;  /* 0x0000000000007b1d */ /* 0x000fec0000010000 */
[----:B------:R-:W1:Y:S01]  /*0b90*/  SHFL.DOWN PT, R59, R60, 0x2, 0x1f ;  /* 0x08401f003c3b7f89 */ /* 0x000e6200000e0000 */
[----:B0-----:R-:W-:-:S03]  /*0ba0*/  MOV R43, R6 ;  /* 0x00000006002b7202 */ /* 0x001fc60000000f00 */
[----:B------:R0:W2:Y:S01]  /*0bb0*/  @!P1 LDS.64 R40, [R57] ;  /* 0x0000000039289984 */ /* 0x0000a20000000a00 */
[----:B-1----:R-:W-:Y:S01]  /*0bc0*/  FADD R58, R59, R60 ;  /* 0x0000003c3b3a7221 */ /* 0x002fe20000000000 */
[----:B0-----:R-:W-:-:S04]  /*0bd0*/  MOV R57, R0 ;  /* 0x0000000000397202 */ /* 0x001fc80000000f00 */
[----:B------:R-:W-:-:S04]  /*0be0*/  IADD3 R42, PT, PT, R58, 0x1800000, RZ ;  /* 0x018000003a2a7810 */ /* 0x000fc80007ffe0ff */
[----:B------:R-:W-:-:S04]  /*0bf0*/  LOP3.LUT R42, R42, 0x7f800000, RZ, 0xc0, !PT ;  /* 0x7f8000002a2a7812 */ /* 0x000fc800078ec0ff */
[----:B------:R-:W-:Y:S02]  /*0c00*/  ISETP.GT.U32.AND P0, PT, R42, 0x1ffffff, PT ;  /* 0x01ffffff2a00780c */ /* 0x000fe40003f04070 */
[----:B------:R-:W-:Y:S01]  /*0c10*/  MOV R42, R7 ;  /* 0x00000007002a7202 */ /* 0x000fe20000000f00 */
[----:B--2---:R0:W1:Y:S04]  /*0c20*/  SHFL.DOWN PT, R61, R40, 0x2, 0x1f ;  /* 0x08401f00283d7f89 */ /* 0x00406800000e0000 */
[----:B------:R0:W2:Y:S06]  /*0c30*/  SHFL.DOWN PT, R66, R41, 0x2, 0x1f ;  /* 0x08401f0029427f89 */ /* 0x0000ac00000e0000 */
[----:B------:R-:W-:Y:S05]  /*0c40*/  @P0 BRA `(.L_x_11705) ;  /* 0x0000000000100947 */ /* 0x000fea0003800000 */
[----:B------:R-:W-:Y:S02]  /*0c50*/  MOV R0, R58 ;  /* 0x0000003a00007202 */ /* 0x000fe40000000f00 */
[----:B------:R-:W-:-:S07]  /*0c60*/  MOV R6, 0xc80 ;  /* 0x00000c8000067802 */ /* 0x000fce0000000f00 */
[----:B012--5:R-:W-:Y:S05]  /*0c70*/  CALL.REL.NOINC `($__internal_209_$__cuda_sm20_rcp_rn_f32_slowpath) ;  /* 0x0000002800e87944 */ /* 0x027fea0003c00000 */
[----:B------:R-:W-:Y:S05]  /*0c80*/  BRA `(.L_x_11706) ;  /* 0x0000000000107947 */ /* 0x000fea0003800000 */
.L_x_11705:
[----:B------:R-:W3:Y:S02]  /*0c90*/  MUFU.RCP R7, R58 ;  /* 0x0000003a00077308 */ /* 0x000ee40000001000 */
[----:B---3--:R-:W-:-:S04]  /*0ca0*/  FFMA R0, R58, R7, -1 ;  /* 0xbf8000003a007423 */ /* 0x008fc80000000007 */
[----:B------:R-:W-:-:S04]  /*0cb0*/  FADD.FTZ R0, -R0, -RZ ;  /* 0x800000ff00007221 */ /* 0x000fc80000010100 */
[----:B------:R-:W-:-:S07]  /*0cc0*/  FFMA R0, R7, R0, R7 ;  /* 0x0000000007007223 */ /* 0x000fce0000000007 */
.L_x_11706:
[----:B------:R-:W-:Y:S05]  /*0cd0*/  BSYNC.RECONVERGENT B0 ;  /* 0x0000000000007941 */ /* 0x000fea0003800200 */
.L_x_11704:
[----:B-1----:R-:W-:Y:S01]  /*0ce0*/  FMUL R7, R59, R61 ;  /* 0x0000003d3b077220 */ /* 0x002fe20000400000 */
[----:B------:R-:W-:Y:S01]  /*0cf0*/  FADD R61, -R61, R40 ;  /* 0x000000283d3d7221 */ /* 0x000fe20000000100 */
[----:B0-2---:R-:W-:Y:S01]  /*0d00*/  FADD R41, R66, R41 ;  /* 0x0000002942297221 */ /* 0x005fe20000000000 */
        /* <DEDUP_REMOVED lines=17> */
[----:B-----5:R-:W-:Y:S05]  /*0e20*/  CALL.REL.NOINC `($__internal_209_$__cuda_sm20_rcp_rn_f32_slowpath) ;  /* 0x00000028007c7944 */ /* 0x020fea0003c00000 */
[----:B------:R-:W-:Y:S05]  /*0e30*/  BRA `(.L_x_11709) ;  /* 0x0000000000107947 */ /* 0x000fea0003800000 */
.L_x_11708:
[----:B------:R-:W0:Y:S02]  /*0e40*/  MUFU.RCP R0, R63 ;  /* 0x0000003f00007308 */ /* 0x000e240000001000 */
[----:B0-----:R-:W-:-:S04]  /*0e50*/  FFMA R6, R63, R0, -1 ;  /* 0xbf8000003f067423 */ /* 0x001fc80000000000 */
[----:B------:R-:W-:-:S04]  /*0e60*/  FADD.FTZ R7, -R6, -RZ ;  /* 0x800000ff06077221 */ /* 0x000fc80000010100 */
[----:B------:R-:W-:-:S07]  /*0e70*/  FFMA R0, R0, R7, R0 ;  /* 0x0000000700007223 */ /* 0x000fce0000000000 */
.L_x_11709:
[----:B------:R-:W-:Y:S05]  /*0e80*/  BSYNC.RECONVERGENT B0 ;  /* 0x0000000000007941 */ /* 0x000fea0003800200 */
.L_x_11707:
[----:B------:R-:W-:Y:S01]  /*0e90*/  FADD R6, R59, -R41 ;  /* 0x800000293b067221 */ /* 0x000fe20000000000 */
[----:B------:R-:W-:Y:S01]  /*0ea0*/  FADD R61, R60, R61 ;  /* 0x0000003d3c3d7221 */ /* 0x000fe20000000000 */
[----:B------:R-:W-:Y:S01]  /*0eb0*/  FMUL R41, R40, R41 ;  /* 0x0000002928297220 */ /* 0x000fe20000400000 */
[----:B------:R-:W0:Y:S01]  /*0ec0*/  LDC R60, c[0x0][0x3d8] ;  /* 0x0000f600ff3c7b82 */ /* 0x000e220000000800 */
[----:B------:R-:W-:Y:S01]  /*0ed0*/  FMUL R7, R6, R6 ;  /* 0x0000000606077220 */ /* 0x000fe20000400000 */
[----:B------:R-:W-:Y:S01]  /*0ee0*/  UISETP.NE.U32.AND UP0, UPT, UR12, URZ, UPT ;  /* 0x000000ff0c00728c */ /* 0x000fe2000bf05070 */
[C---:B------:R-:W-:Y:S01]  /*0ef0*/  FFMA R41, R58.reuse, R59, R41 ;  /* 0x0000003b3a297223 */ /* 0x040fe20000000029 */
[----:B------:R-:W-:Y:S01]  /*0f00*/  MOV R59, UR6 ;  /* 0x00000006003b7c02 */ /* 0x000fe20008000f00 */
[----:B------:R-:W-:Y:S01]  /*0f10*/  FMUL R7, R58, R7 ;  /* 0x000000073a077220 */ /* 0x000fe20000400000 */
[----:B------:R-:W-:-:S03]  /*0f20*/  UISETP.NE.AND.EX UP0, UPT, UR13, URZ, UPT, UP0 ;  /* 0x000000ff0d00728c */ /* 0x000fc6000bf05300 */
[----:B------:R-:W-:-:S04]  /*0f30*/  FMUL R6, R40, R7 ;  /* 0x0000000728067220 */ /* 0x000fc80000400000 */
[-C--:B------:R-:W-:Y:S01]  /*0f40*/  FFMA R6, R6, R0.reuse, R61 ;  /* 0x0000000006067223 */ /* 0x080fe2000000003d */
[----:B------:R-:W-:Y:S01]  /*0f50*/  FMUL R0, R41, R0 ;  /* 0x0000000029007220 */ /* 0x000fe20000400000 */
[----:B------:R-:W-:Y:S01]  /*0f60*/  MOV R61, UR6 ;  /* 0x00000006003d7c02 */ /* 0x000fe20008000f00 */
[----:B------:R-:W1:Y:S02]  /*0f70*/  @!P3 LDC.64 R40, c[0x0][0x3a0] ;  /* 0x0000e800ff28bb82 */ /* 0x000e640000000a00 */
[----:B------:R-:W0:Y:S04]  /*0f80*/  SHFL.IDX PT, R7, R6, RZ, 0x1f ;  /* 0x00001fff06077589 */ /* 0x000e2800000e0000 */
[----:B------:R-:W2:Y:S01]  /*0f90*/  SHFL.IDX PT, R0, R0, RZ, 0x1f ;  /* 0x00001fff00007589 */ /* 0x000ea200000e0000 */
[----:B-1----:R-:W-:-:S04]  /*0fa0*/  @!P3 IMAD.WIDE R40, R61, 0x4, R40 ;  /* 0x000000043d28b825 */ /* 0x002fc800078e0228 */
[----:B0-----:R-:W-:Y:S02]  /*0fb0*/  FFMA R60, R7, 0.00032552084303461015224, R60 ;  /* 0x39aaaaab073c7823 */ /* 0x001fe4000000003c */
[----:B------:R-:W0:Y:S01]  /*0fc0*/  @!P3 LDC.64 R6, c[0x0][0x398] ;  /* 0x0000e600ff06bb82 */ /* 0x000e220000000a00 */
[----:B--2---:R-:W-:Y:S02]  /*0fd0*/  R2UR UR15, R0 ;  /* 0x00000000000f72ca */ /* 0x004fe400000e0000 */
[----:B------:R-:W-:-:S13]  /*0fe0*/  FSETP.GEU.AND P0, PT, |R60|, 1.175494350822287508e-38, PT ;  /* 0x008000003c00780b */ /* 0x000fda0003f0e200 */
        /* <DEDUP_REMOVED lines=13> */
[----:B-----5:R-:W-:Y:S02]  /*10c0*/  HADD2.F32 R0, -RZ, R8.H0_H0 ;  /* 0x20000008ff007230 */ /* 0x020fe40000004100 */
[----:B------:R-:W-:Y:S01]  /*10d0*/  FADD R3, R3, -UR15 ;  /* 0x8000000f03037e21 */ /* 0x000fe20008000000 */
[----:B0-----:R-:W-:Y:S02]  /*10e0*/  HADD2.F32 R6, -RZ, R20.H0_H0 ;  /* 0x20000014ff067230 */ /* 0x001fe40000004100 */
[----:B------:R-:W-:Y:S01]  /*10f0*/  FADD R7, R4, -UR15 ;  /* 0x8000000f04077e21 */ /* 0x000fe20008000000 */
[----:B------:R-:W-:Y:S02]  /*1100*/  HADD2.F32 R40, -RZ, R9.H0_H0 ;  /* 0x20000009ff287230 */ /* 0x000fe40000004100 */
[----:B------:R-:W-:Y:S01]  /*1110*/  FMUL R3, R3, UR8 ;  /* 0x0000000803037c20 */ /* 0x000fe20008400000 */
[----:B------:R-:W-:Y:S01]  /*1120*/  FADD R5, R5, -UR15 ;  /* 0x8000000f05057e21 */ /* 0x000fe20008000000 */
[----:B------:R-:W-:Y:S01]  /*1130*/  FMUL R7, R7, UR8 ;  /* 0x0000000807077c20 */ /* 0x000fe20008400000 */
[----:B------:R-:W-:-:S02]  /*1140*/  HADD2.F32 R58, -RZ, R21.H0_H0 ;  /* 0x20000015ff3a7230 */ /* 0x000fc40000004100 */
[----:B------:R-:W-:Y:S01]  /*1150*/  FADD R33, R33, -UR15 ;  /* 0x8000000f21217e21 */ /* 0x000fe20008000000 */
[----:B------:R-:W-:Y:S01]  /*1160*/  FMUL R5, R5, UR8 ;  /* 0x0000000805057c20 */ /* 0x000fe20008400000 */
[----:B------:R-:W-:Y:S02]  /*1170*/  HADD2.F32 R41, -RZ, R11.H0_H0 ;  /* 0x2000000bff297230 */ /* 0x000fe40000004100 */
[----:B------:R-:W-:Y:S01]  /*1180*/  @P1 FADD R0, R0, 1 ;  /* 0x3f80000000001421 */ /* 0x000fe20000000000 */
[----:B------:R-:W-:Y:S01]  /*1190*/  @P1 FADD R40, R40, 1 ;  /* 0x3f80000028281421 */ /* 0x000fe20000000000 */
[----:B------:R-:W-:Y:S01]  /*11a0*/  FMUL R33, R33, UR8 ;  /* 0x0000000821217c20 */ /* 0x000fe20008400000 */
[----:B------:R-:W-:Y:S01]  /*11b0*/  FADD R34, R34, -UR15 ;  /* 0x8000000f22227e21 */ /* 0x000fe20008000000 */
[----:B------:R-:W-:Y:S01]  /*11c0*/  FFMA R4, R3, R0, R6 ;  /* 0x0000000003047223 */ /* 0x000fe20000000006 */
[----:B------:R-:W-:Y:S02]  /*11d0*/  HADD2.F32 R0, -RZ, R8.H1_H1 ;  /* 0x30000008ff007230 */ /* 0x000fe40000004100 */
[----:B------:R-:W-:Y:S01]  /*11e0*/  FADD R44, R44, -UR15 ;  /* 0x8000000f2c2c7e21 */ /* 0x000fe20008000000 */
[----:B------:R-:W-:-:S02]  /*11f0*/  HADD2.F32 R6, -RZ, R20.H1_H1 ;  /* 0x30000014ff067230 */ /* 0x000fc40000004100 */
        /* <DEDUP_REMOVED lines=8> */
[----:B------:R-:W-:Y:S01]  /*1280*/  FFMA R0, R5, R40, R58 ;  /* 0x0000002805007223 */ /* 0x000fe2000000003a */
[----:B------:R-:W-:Y:S01]  /*1290*/  FADD R5, R32, -UR15 ;  /* 0x8000000f20057e21 */ /* 0x000fe20008000000 */
[----:B------:R-:W-:-:S02]  /*12a0*/  HADD2.F32 R32, -RZ, R21.H1_H1 ;  /* 0x30000015ff207230 */ /* 0x000fc40000004100 */
[----:B------:R-:W-:Y:S01]  /*12b0*/  FADD R35, R35, -UR15 ;  /* 0x8000000f23237e21 */ /* 0x000fe20008000000 */
[----:B------:R-:W-:Y:S02]  /*12c0*/  HADD2.F32 R40, -RZ, R10.H0_H0 ;  /* 0x2000000aff287230 */ /* 0x000fe40000004100 */
[----:B------:R-:W-:Y:S01]  /*12d0*/  @P1 FADD R6, R6, 1 ;  /* 0x3f80000006061421 */ /* 0x000fe20000000000 */
[----:B------:R-:W-:Y:S02]  /*12e0*/  HADD2.F32 R58, -RZ, R22.H0_H0 ;  /* 0x20000016ff3a7230 */ /* 0x000fe40000004100 */
[----:B------:R-:W-:Y:S01]  /*12f0*/  FMUL R7, R5, UR8 ;  /* 0x0000000805077c20 */ /* 0x000fe20008400000 */
[----:B------:R-:W-:Y:S01]  /*1300*/  FMUL R45, R45, UR8 ;  /* 0x000000082d2d7c20 */ /* 0x000fe20008400000 */
[----:B------:R-:W-:Y:S01]  /*1310*/  @P1 FADD R40, R40, 1 ;  /* 0x3f80000028281421 */ /* 0x000fe20000000000 */
[----:B------:R-:W-:Y:S01]  /*1320*/  FFMA R5, R33, R6, R32 ;  /* 0x0000000621057223 */ /* 0x000fe20000000020 */
[----:B------:R-:W-:-:S02]  /*1330*/  HADD2.F32 R33, -RZ, R10.H1_H1 ;  /* 0x3000000aff217230 */ /* 0x000fc40000004100 */
[----:B------:R-:W-:Y:S01]  /*1340*/  FFMA R32, R34, R41, R59 ;  /* 0x0000002922207223 */ /* 0x000fe2000000003b */
[----:B------:R-:W-:Y:S01]  /*1350*/  FFMA R6, R7, R40, R58 ;  /* 0x0000002807067223 */ /* 0x000fe2000000003a */
[----:B------:R-:W-:Y:S02]  /*1360*/  HADD2.F32 R7, -RZ, R22.H1_H1 ;  /* 0x30000016ff077230 */ /* 0x000fe40000004100 */
[----:B------:R-:W-:Y:S01]  /*1370*/  FMUL R35, R35, UR8 ;  /* 0x0000000823237c20 */ /* 0x000fe20008400000 */
[----:B------:R-:W-:Y:S01]  /*1380*/  @P1 FADD R33, R33, 1 ;  /* 0x3f80000021211421 */ /* 0x000fe20000000000 */
[----:B------:R-:W-:Y:S02]  /*1390*/  HADD2.F32 R34, -RZ, R11.H1_H1 ;  /* 0x3000000bff227230 */ /* 0x000fe40000004100 */
[----:B------:R-:W-:Y:S01]  /*13a0*/  FADD R46, R46, -UR15 ;  /* 0x8000000f2e2e7e21 */ /* 0x000fe20008000000 */
[----:B------:R-:W-:Y:S02]  /*13b0*/  HADD2.F32 R40, -RZ, R23.H1_H1 ;  /* 0x30000017ff287230 */ /* 0x000fe40000004100 */
[----:B------:R-:W-:Y:S01]  /*13c0*/  FFMA R33, R44, R33, R7 ;  /* 0x000000212c217223 */ /* 0x000fe20000000007 */
[----:B------:R-:W-:-:S02]  /*13d0*/  HADD2.F32 R44, -RZ, R12.H0_H0 ;  /* 0x2000000cff2c7230 */ /* 0x000fc40000004100 */
[----:B------:R-:W-:Y:S01]  /*13e0*/  @P1 FADD R34, R34, 1 ;  /* 0x3f80000022221421 */ /* 0x000fe20000000000 */
[--C-:B------:R-:W-:Y:S02]  /*13f0*/  HADD2.F32 R58, -RZ, R24.reuse.H0_H0 ;  /* 0x20000018ff3a7230 */ /* 0x100fe40000004100 */
[----:B------:R-:W-:Y:S01]  /*1400*/  FADD R36, R36, -UR15 ;  /* 0x8000000f24247e21 */ /* 0x000fe20008000000 */
[----:B------:R-:W-:Y:S02]  /*1410*/  HADD2.F32 R41, -RZ, R24.H1_H1 ;  /* 0x30000018ff297230 */ /* 0x000fe40000004100 */
[----:B------:R-:W-:Y:S01]  /*1420*/  @P1 FADD R44, R44, 1 ;  /* 0x3f8000002c2c1421 */ /* 0x000fe20000000000 */
[----:B------:R-:W-:Y:S01]  /*1430*/  FFMA R7, R45, R34, R40 ;  /* 0x000000222d077223 */ /* 0x000fe20000000028 */
[----:B------:R-:W-:Y:S02]  /*1440*/  HADD2.F32 R45, -RZ, R13.H0_H0 ;  /* 0x2000000dff2d7230 */ /* 0x000fe40000004100 */
[----:B------:R-:W-:Y:S01]  /*1450*/  FMUL R46, R46, UR8 ;  /* 0x000000082e2e7c20 */ /* 0x000fe20008400000 */
[----:B------:R-:W-:Y:S01]  /*1460*/  FFMA R34, R35, R44, R58 ;  /* 0x0000002c23227223 */ /* 0x000fe2000000003a */
[----:B------:R-:W-:-:S02]  /*1470*/  HADD2.F32 R35, -RZ, R12.H1_H1 ;  /* 0x3000000cff237230 */ /* 0x000fc40000004100 */
[----:B------:R-:W-:Y:S01]  /*1480*/  FADD R37, R37, -UR15 ;  /* 0x8000000f25257e21 */ /* 0x000fe20008000000 */
[----:B------:R-:W-:Y:S02]  /*1490*/  HADD2.F32 R58, -RZ, R14.H0_H0 ;  /* 0x2000000eff3a7230 */ /* 0x000fe40000004100 */
[----:B------:R-:W-:Y:S01]  /*14a0*/  FMUL R40, R36, UR8 ;  /* 0x0000000824287c20 */ /* 0x000fe20008400000 */
[----:B------:R-:W-:Y:S02]  /*14b0*/  HADD2.F32 R59, -RZ, R25.H0_H0 ;  /* 0x20000019ff3b7230 */ /* 0x000fe40000004100 */
[----:B------:R-:W-:Y:S01]  /*14c0*/  @P1 FADD R35, R35, 1 ;  /* 0x3f80000023231421 */ /* 0x000fe20000000000 */
[----:B------:R-:W-:Y:S01]  /*14d0*/  @P1 FADD R45, R45, 1 ;  /* 0x3f8000002d2d1421 */ /* 0x000fe20000000000 */
[----:B------:R-:W-:Y:S01]  /*14e0*/  FMUL R37, R37, UR8 ;  /* 0x0000000825257c20 */ /* 0x000fe20008400000 */
[----:B------:R-:W-:Y:S01]  /*14f0*/  @P1 FADD R58, R58, 1 ;  /* 0x3f8000003a3a1421 */ /* 0x000fe20000000000 */
[----:B------:R-:W-:Y:S01]  /*1500*/  FFMA R36, R46, R35, R41 ;  /* 0x000000232e247223 */ /* 0x000fe20000000029 */
[----:B------:R-:W-:-:S02]  /*1510*/  HADD2.F32 R46, -RZ, R26.H0_H0 ;  /* 0x2000001aff2e7230 */ /* 0x000fc40000004100 */
[----:B------:R-:W-:Y:S01]  /*1520*/  FFMA R35, R40, R45, R59 ;  /* 0x0000002d28237223 */ /* 0x000fe2000000003b */
[----:B------:R-:W-:Y:S02]  /*1530*/  HADD2.F32 R40, -RZ, R13.H1_H1 ;  /* 0x3000000dff287230 */ /* 0x000fe40000004100 */
[----:B------:R-:W-:Y:S01]  /*1540*/  FADD R47, R47, -UR15 ;  /* 0x8000000f2f2f7e21 */ /* 0x000fe20008000000 */
[----:B------:R-:W-:Y:S01]  /*1550*/  FADD R48, R48, -UR15 ;  /* 0x8000000f30307e21 */ /* 0x000fe20008000000 */
[----:B------:R-:W-:Y:S01]  /*1560*/  FFMA R58, R37, R58, R46 ;  /* 0x0000003a253a7223 */ /* 0x000fe2000000002e */
[----:B------:R-:W-:Y:S02]  /*1570*/  HADD2.F32 R37, -RZ, R14.H1_H1 ;  /* 0x3000000eff257230 */ /* 0x000fe40000004100 */
[----:B------:R-:W-:Y:S01]  /*1580*/  FMUL R47, R47, UR8 ;  /* 0x000000082f2f7c20 */ /* 0x000fe20008400000 */
[----:B------:R-:W-:Y:S02]  /*1590*/  HADD2.F32 R44, -RZ, R25.H1_H1 ;  /* 0x30000019ff2c7230 */ /* 0x000fe40000004100 */
[----:B------:R-:W-:Y:S01]  /*15a0*/  @P1 FADD R40, R40, 1 ;  /* 0x3f80000028281421 */ /* 0x000fe20000000000 */
[----:B------:R-:W-:-:S02]  /*15b0*/  HADD2.F32 R41, -RZ, R26.H1_H1 ;  /* 0x3000001aff297230 */ /* 0x000fc40000004100 */
[----:B------:R-:W-:Y:S01]  /*15c0*/  FMUL R48, R48, UR8 ;  /* 0x0000000830307c20 */ /* 0x000fe20008400000 */
[----:B------:R-:W-:Y:S01]  /*15d0*/  @P1 FADD R37, R37, 1 ;  /* 0x3f80000025251421 */ /* 0x000fe20000000000 */
[----:B------:R-:W-:Y:S02]  /*15e0*/  HADD2.F32 R46, -RZ, R15.H1_H1 ;  /* 0x3000000fff2e7230 */ /* 0x000fe40000004100 */
[----:B------:R-:W-:Y:S01]  /*15f0*/  FADD R49, R49, -UR15 ;  /* 0x8000000f31317e21 */ /* 0x000fe20008000000 */
[----:B------:R-:W-:Y:S02]  /*1600*/  HADD2.F32 R60, -RZ, R16.H0_H0 ;  /* 0x20000010ff3c7230 */ /* 0x000fe40000004100 */
[----:B------:R-:W-:Y:S01]  /*1610*/  FFMA R40, R47, R40, R44 ;  /* 0x000000282f287223 */ /* 0x000fe2000000002c */
[----:B------:R-:W-:Y:S01]  /*1620*/  FADD R39, R39, -UR15 ;  /* 0x8000000f27277e21 */ /* 0x000fe20008000000 */
[----:B------:R-:W-:Y:S01]  /*1630*/  FFMA R44, R48, R37, R41 ;  /* 0x00000025302c7223 */ /* 0x000fe20000000029 */
[----:B------:R-:W-:-:S02]  /*1640*/  HADD2.F32 R48, -RZ, R27.H1_H1 ;  /* 0x3000001bff307230 */ /* 0x000fc40000004100 */
[----:B------:R-:W-:Y:S01]  /*1650*/  FMUL R49, R49, UR8 ;  /* 0x0000000831317c20 */ /* 0x000fe20008400000 */
[----:B------:R-:W-:Y:S02]  /*1660*/  HADD2.F32 R62, -RZ, R28.H0_H0 ;  /* 0x2000001cff3e7230 */ /* 0x000fe40000004100 */
[----:B------:R-:W-:Y:S01]  /*1670*/  @P1 FADD R46, R46, 1 ;  /* 0x3f8000002e2e1421 */ /* 0x000fe20000000000 */
[----:B------:R-:W-:Y:S01]  /*1680*/  FMUL R39, R39, UR8 ;  /* 0x0000000827277c20 */ /* 0x000fe20008400000 */
[----:B------:R-:W-:Y:S01]  /*1690*/  @P1 FADD R60, R60, 1 ;  /* 0x3f8000003c3c1421 */ /* 0x000fe20000000000 */
[----:B------:R-:W-:Y:S02]  /*16a0*/  HADD2.F32 R45, -RZ, R15.H0_H0 ;  /* 0x2000000fff2d7230 */ /* 0x000fe40000004100 */
[----:B------:R-:W-:Y:S01]  /*16b0*/  FFMA R37, R49, R46, R48 ;  /* 0x0000002e31257223 */ /* 0x000fe20000000030 */
[----:B------:R-:W-:Y:S01]  /*16c0*/  FADD R38, R38, -UR15 ;  /* 0x8000000f26267e21 */ /* 0x000fe20008000000 */
[----:B------:R-:W-:Y:S01]  /*16d0*/  FFMA R46, R39, R60, R62 ;  /* 0x0000003c272e7223 */ /* 0x000fe2000000003e */
[----:B------:R-:W-:-:S02]  /*16e0*/  HADD2.F32 R60, -RZ, R17.H0_H0 ;  /* 0x20000011ff3c7230 */ /* 0x000fc40000004100 */
[----:B------:R-:W-:Y:S01]  /*16f0*/  FADD R39, R50, -UR15 ;  /* 0x8000000f32277e21 */ /* 0x000fe20008000000 */
[----:B------:R-:W-:Y:S02]  /*1700*/  HADD2.F32 R47, -RZ, R27.H0_H0 ;  /* 0x2000001bff2f7230 */ /* 0x000fe40000004100 */
[----:B------:R-:W-:Y:S01]  /*1710*/  FMUL R38, R38, UR8 ;  /* 0x0000000826267c20 */ /* 0x000fe20008400000 */
[----:B------:R-:W-:Y:S01]  /*1720*/  @P1 FADD R45, R45, 1 ;  /* 0x3f8000002d2d1421 */ /* 0x000fe20000000000 */
[----:B------:R-:W-:Y:S02]  /*1730*/  HADD2.F32 R62, -RZ, R29.H0_H0 ;  /* 0x2000001dff3e7230 */ /* 0x000fe40000004100 */
[----:B------:R-:W-:Y:S01]  /*1740*/  FMUL R39, R39, UR8 ;  /* 0x0000000827277c20 */ /* 0x000fe20008400000 */
[----:B------:R-:W-:Y:S02]  /*1750*/  HADD2.F32 R48, -RZ, R16.H1_H1 ;  /* 0x30000010ff307230 */ /* 0x000fe40000004100 */
[----:B------:R-:W-:Y:S01]  /*1760*/  @P1 FADD R60, R60, 1 ;  /* 0x3f8000003c3c1421 */ /* 0x000fe20000000000 */
[----:B------:R-:W-:Y:S01]  /*1770*/  FADD R51, R51, -UR15 ;  /* 0x8000000f33337e21 */ /* 0x000fe20008000000 */
        /* <DEDUP_REMOVED lines=8> */
[----:B------:R-:W-:Y:S01]  /*1800*/  FFMA R48, R51, R48, R50 ;  /* 0x0000003033307223 */ /* 0x000fe20000000032 */
[----:B------:R-:W-:Y:S02]  /*1810*/  HADD2.F32 R50, -RZ, R17.H1_H1 ;  /* 0x30000011ff327230 */ /* 0x000fe40000004100 */
[----:B------:R-:W-:Y:S01]  /*1820*/  FMUL R39, R39, UR8 ;  /* 0x0000000827277c20 */ /* 0x000fe20008400000 */
[----:B------:R-:W-:Y:S01]  /*1830*/  @P1 FADD R60, R60, 1 ;  /* 0x3f8000003c3c1421 */ /* 0x000fe20000000000 */
[----:B------:R-:W-:Y:S01]  /*1840*/  FADD R53, R53, -UR15 ;  /* 0x8000000f35357e21 */ /* 0x000fe20008000000 */
[----:B------:R-:W-:Y:S01]  /*1850*/  ISETP.NE.AND P0, PT, RZ, UR16, PT ;  /* 0x00000010ff007c0c */ /* 0x000fe2000bf05270 */
        /* <DEDUP_REMOVED lines=12> */
[----:B------:R-:W-:-:S02]  /*1920*/  HADD2.F32 R52, -RZ, R30.H1_H1 ;  /* 0x3000001eff347230 */ /* 0x000fc40000004100 */
[----:B------:R-:W-:Y:S01]  /*1930*/  @P1 FADD R50, R50, 1 ;  /* 0x3f80000032321421 */ /* 0x000fe20000000000 */
[----:B------:R-:W-:Y:S01]  /*1940*/  FFMA R39, R54, R39, R51 ;  /* 0x0000002736277223 */ /* 0x000fe20000000033 */
[----:B------:R-:W-:Y:S01]  /*1950*/  FMUL R55, R55, UR8 ;  /* 0x0000000837377c20 */ /* 0x000fe20008400000 */
[----:B------:R-:W-:Y:S02]  /*1960*/  HADD2.F32 R51, -RZ, R19.H1_H1 ;  /* 0x30000013ff337230 */ /* 0x000fe40000004100 */
[----:B------:R-:W-:Y:S01]  /*1970*/  FADD R56, R56, -UR15 ;  /* 0x8000000f38387e21 */ /* 0x000fe20008000000 */
[----:B------:R-:W-:Y:S01]  /*1980*/  @P0 FMUL R6, R6, UR7 ;  /* 0x0000000706060c20 */ /* 0x000fe20008400000 */
[----:B------:R-:W-:Y:S01]  /*1990*/  @P0 FMUL R34, R34, UR7 ;  /* 0x0000000722220c20 */ /* 0x000fe20008400000 */
[----:B------:R-:W-:Y:S01]  /*19a0*/  @P0 FMUL R36, R36, UR7 ;  /* 0x0000000724240c20 */ /* 0x000fe20008400000 */
[----:B------:R-:W-:Y:S01]  /*19b0*/  FFMA R47, R55, R50, R52 ;  /* 0x00000032372f7223 */ /* 0x000fe20000000034 */
[----:B------:R-:W-:-:S02]  /*19c0*/  HADD2.F32 R53, -RZ, R31.H1_H1 ;  /* 0x3000001fff357230 */ /* 0x000fc40000004100 */
[----:B------:R-:W-:Y:S01]  /*19d0*/  @P0 FMUL R46, R46, UR7 ;  /* 0x000000072e2e0c20 */ /* 0x000fe20008400000 */
[----:B------:R-:W-:Y:S01]  /*19e0*/  LOP3.LUT R55, R43, 0xffffff00, RZ, 0xc0, !PT ;  /* 0xffffff002b377812 */ /* 0x000fe200078ec0ff */
[----:B------:R-:W-:Y:S01]  /*19f0*/  FMUL R56, R56, UR8 ;  /* 0x0000000838387c20 */ /* 0x000fe20008400000 */
[----:B------:R-:W-:Y:S01]  /*1a00*/  @P1 FADD R51, R51, 1 ;  /* 0x3f80000033331421 */ /* 0x000fe20000000000 */
[----:B------:R-:W-:Y:S01]  /*1a10*/  @P0 FMUL R33, R33, UR7 ;  /* 0x0000000721210c20 */ /* 0x000fe20008400000 */
        /* <DEDUP_REMOVED lines=40> */
[----:B------:R-:W-:Y:S02]  /*1ca0*/  F2FP.SATFINITE.E4M3.F32.PACK_AB_MERGE_C R4, RZ, R4, RZ ;  /* 0x00000004ff04723e */ /* 0x000fe400048070ff */
[----:B------:R-:W-:Y:S02]  /*1cb0*/  F2FP.SATFINITE.E4M3.F32.PACK_AB_MERGE_C R3, RZ, R3, RZ ;  /* 0x00000003ff03723e */ /* 0x000fe400048070ff */
[----:B------:R-:W-:Y:S02]  /*1cc0*/  LOP3.LUT R42, R57, 0xffff, R42, 0xf8, !PT ;  /* 0x0000ffff392a7812 */ /* 0x000fe400078ef82a */
[----:B------:R-:W-:Y:S02]  /*1cd0*/  LOP3.LUT R43, R46, 0xff00, R33, 0xf8, !PT ;  /* 0x0000ff002e2b7812 */ /* 0x000fe400078ef821 */
[----:B------:R-:W-:Y:S02]  /*1ce0*/  LOP3.LUT R35, R34, 0xff0000, R35, 0xf8, !PT ;  /* 0x00ff000022237812 */ /* 0x000fe400078ef823 */
[----:B------:R-:W-:-:S02]  /*1cf0*/  SHF.L.U32 R32, R32, 0x10, RZ ;  /* 0x0000001020207819 */ /* 0x000fc400000006ff */
[----:B------:R-:W-:Y:S02]  /*1d00*/  SHF.L.U32 R40, R40, 0x18, RZ ;  /* 0x0000001828287819 */ /* 0x000fe400000006ff */
[----:B------:R-:W-:Y:S02]  /*1d10*/  F2FP.SATFINITE.E4M3.F32.PACK_AB_MERGE_C R0, RZ, R0, RZ ;  /* 0x00000000ff00723e */ /* 0x000fe400048070ff */
[----:B------:R-:W-:Y:S02]  /*1d20*/  LOP3.LUT R4, R4, 0xff, RZ, 0xc0, !PT ;  /* 0x000000ff04047812 */ /* 0x000fe400078ec0ff */
[----:B------:R-:W-:Y:S02]  /*1d30*/  SHF.L.U32 R3, R3, 0x8, RZ ;  /* 0x0000000803037819 */ /* 0x000fe400000006ff */
[----:B------:R-:W-:Y:S02]  /*1d40*/  F2FP.SATFINITE.E4M3.F32.PACK_AB_MERGE_C R58, RZ, R58, RZ ;  /* 0x0000003aff3a723e */ /* 0x000fe400048070ff */
[----:B------:R-:W-:-:S02]  /*1d50*/  LOP3.LUT R33, R42, 0xff, RZ, 0xc0, !PT ;  /* 0x000000ff2a217812 */ /* 0x000fc400078ec0ff */
[----:B------:R-:W-:Y:S02]  /*1d60*/  LOP3.LUT R42, R43, 0xff0000, R32, 0xf8, !PT ;  /* 0x00ff00002b2a7812 */ /* 0x000fe400078ef820 */
[----:B------:R-:W-:Y:S02]  /*1d70*/  LOP3.LUT R32, R35, 0xff000000, R40, 0xf8, !PT ;  /* 0xff00000023207812 */ /* 0x000fe400078ef828 */
[----:B------:R-:W-:Y:S01]  /*1d80*/  LOP3.LUT R3, R4, 0xffff, R3, 0xf8, !PT ;  /* 0x0000ffff04037812 */ /* 0x000fe200078ef803 */
[----:B------:R-:W0:Y:S01]  /*1d90*/  LDC.64 R34, c[0x0][0x3c8] ;  /* 0x0000f200ff227b82 */ /* 0x000e220000000a00 */
[----:B------:R-:W-:Y:S02]  /*1da0*/  SHF.L.U32 R0, R0, 0x10, RZ ;  /* 0x0000001000007819 */ /* 0x000fe400000006ff */
[----:B------:R-:W-:Y:S02]  /*1db0*/  LOP3.LUT R49, R55, 0xffff, R58, 0xf8, !PT ;  /* 0x0000ffff37317812 */ /* 0x000fe400078ef83a */
[----:B------:R-:W-:-:S02]  /*1dc0*/  F2FP.SATFINITE.E4M3.F32.PACK_AB_MERGE_C R44, RZ, R44, RZ ;  /* 0x0000002cff2c723e */ /* 0x000fc400048070ff */
[----:B------:R-:W-:Y:S02]  /*1dd0*/  LOP3.LUT R4, R3, 0xff0000, R0, 0xf8, !PT ;  /* 0x00ff000003047812 */ /* 0x000fe400078ef800 */
[----:B------:R-:W-:Y:S02]  /*1de0*/  PRMT R3, R44, 0x7104, RZ ;  /* 0x000071042c037816 */ /* 0x000fe400000000ff */
[----:B------:R-:W-:Y:S02]  /*1df0*/  LOP3.LUT R0, R49, 0xff, RZ, 0xc0, !PT ;  /* 0x000000ff31007812 */ /* 0x000fe400078ec0ff */
[----:B------:R-:W-:Y:S02]  /*1e00*/  F2FP.SATFINITE.E4M3.F32.PACK_AB_MERGE_C R47, RZ, R47, RZ ;  /* 0x0000002fff2f723e */ /* 0x000fe400048070ff */
[----:B------:R-:W-:Y:S02]  /*1e10*/  F2FP.SATFINITE.E4M3.F32.PACK_AB_MERGE_C R5, RZ, R5, RZ ;  /* 0x00000005ff05723e */ /* 0x000fe400048070ff */
[----:B------:R-:W-:-:S02]  /*1e20*/  LOP3.LUT R3, R0, 0xff00, R3, 0xf8, !PT ;  /* 0x0000ff0000037812 */ /* 0x000fc400078ef803 */
[----:B------:R-:W-:Y:S02]  /*1e30*/  PRMT R0, R47, 0x7104, RZ ;  /* 0x000071042f007816 */ /* 0x000fe400000000ff */
[----:B------:R-:W-:Y:S02]  /*1e40*/  F2FP.SATFINITE.E4M3.F32.PACK_AB_MERGE_C R7, RZ, R7, RZ ;  /* 0x00000007ff07723e */ /* 0x000fe400048070ff */
[----:B------:R-:W-:Y:S02]  /*1e50*/  F2FP.SATFINITE.E4M3.F32.PACK_AB_MERGE_C R39, RZ, R39, RZ ;  /* 0x00000027ff27723e */ /* 0x000fe400048070ff */
[----:B------:R-:W-:Y:S02]  /*1e60*/  LOP3.LUT R5, R5, 0xffff, RZ, 0xc0, !PT ;  /* 0x0000ffff05057812 */ /* 0x000fe400078ec0ff */
[----:B------:R-:W-:Y:S02]  /*1e70*/  F2FP.SATFINITE.E4M3.F32.PACK_AB_MERGE_C R38, RZ, R38, RZ ;  /* 0x00000026ff26723e */ /* 0x000fe400048070ff */
[----:B------:R-:W-:-:S02]  /*1e80*/  F2FP.SATFINITE.E4M3.F32.PACK_AB_MERGE_C R37, RZ, R37, RZ ;  /* 0x00000025ff25723e */ /* 0x000fc400048070ff */
[----:B------:R-:W-:Y:S02]  /*1e90*/  F2FP.SATFINITE.E4M3.F32.PACK_AB_MERGE_C R6, RZ, R6, RZ ;  /* 0x00000006ff06723e */ /* 0x000fe400048070ff */
[----:B------:R-:W-:Y:S02]  /*1ea0*/  F2FP.SATFINITE.E4M3.F32.PACK_AB_MERGE_C R48, RZ, R48, RZ ;  /* 0x00000030ff30723e */ /* 0x000fe400048070ff */
[----:B------:R-:W-:Y:S02]  /*1eb0*/  LOP3.LUT R0, R33, 0xff00, R0, 0xf8, !PT ;  /* 0x0000ff0021007812 */ /* 0x000fe400078ef800 */
[----:B------:R-:W-:Y:S02]  /*1ec0*/  LOP3.LUT R7, R7, 0xffff, RZ, 0xc0, !PT ;  /* 0x0000ffff07077812 */ /* 0x000fe400078ec0ff */
[----:B------:R-:W-:Y:S02]  /*1ed0*/  SHF.L.U32 R39, R39, 0x10, RZ ;  /* 0x0000001027277819 */ /* 0x000fe400000006ff */
[----:B------:R-:W-:-:S02]  /*1ee0*/  SHF.L.U32 R5, R5, 0x18, RZ ;  /* 0x0000001805057819 */ /* 0x000fc400000006ff */
[----:B------:R-:W-:Y:S02]  /*1ef0*/  SHF.L.U32 R38, R38, 0x10, RZ ;  /* 0x0000001026267819 */ /* 0x000fe400000006ff */
[----:B------:R-:W-:Y:S02]  /*1f00*/  LOP3.LUT R37, R37, 0xffff, RZ, 0xc0, !PT ;  /* 0x0000ffff25257812 */ /* 0x000fe400078ec0ff */
[----:B------:R-:W-:Y:S02]  /*1f10*/  LOP3.LUT R6, R6, 0xffff, RZ, 0xc0, !PT ;  /* 0x0000ffff06067812 */ /* 0x000fe400078ec0ff */
[----:B------:R-:W-:Y:S02]  /*1f20*/  SHF.L.U32 R48, R48, 0x8, RZ ;  /* 0x0000000830307819 */ /* 0x000fe400000006ff */
[----:B------:R-:W-:Y:S02]  /*1f30*/  F2FP.SATFINITE.E4M3.F32.PACK_AB_MERGE_C R45, RZ, R45, RZ ;  /* 0x0000002dff2d723e */ /* 0x000fe400048070ff */
[----:B------:R-:W-:-:S02]  /*1f40*/  F2FP.SATFINITE.E4M3.F32.PACK_AB_MERGE_C R41, RZ, R41, RZ ;  /* 0x00000029ff29723e */ /* 0x000fc400048070ff */
[----:B------:R-:W-:Y:S02]  /*1f50*/  SHF.L.U32 R7, R7, 0x18, RZ ;  /* 0x0000001807077819 */ /* 0x000fe400000006ff */
[----:B------:R-:W-:Y:S02]  /*1f60*/  LOP3.LUT R39, R0, 0xff0000, R39, 0xf8, !PT ;  /* 0x00ff000000277812 */ /* 0x000fe400078ef827 */
[----:B------:R-:W-:Y:S02]  /*1f70*/  LOP3.LUT R4, R4, 0xff000000, R5, 0xf8, !PT ;  /* 0xff00000004047812 */ /* 0x000fe400078ef805 */
[----:B------:R-:W-:Y:S02]  /*1f80*/  LOP3.LUT R38, R3, 0xff0000, R38, 0xf8, !PT ;  /* 0x00ff000003267812 */ /* 0x000fe400078ef826 */
[----:B------:R-:W-:Y:S02]  /*1f90*/  SHF.L.U32 R37, R37, 0x18, RZ ;  /* 0x0000001825257819 */ /* 0x000fe400000006ff */
[----:B------:R-:W-:-:S02]  /*1fa0*/  IADD3 R33, PT, PT, R2, 0x80, RZ ;  /* 0x0000008002217810 */ /* 0x000fc40007ffe0ff */
[----:B------:R-:W-:Y:S02]  /*1fb0*/  SHF.L.U32 R0, R6, 0x18, RZ ;  /* 0x0000001806007819 */ /* 0x000fe400000006ff */
[----:B------:R-:W-:Y:S02]  /*1fc0*/  LOP3.LUT R36, R53, 0xffff, R48, 0xf8, !PT ;  /* 0x0000ffff35247812 */ /* 0x000fe400078ef830 */
[----:B------:R-:W-:Y:S02]  /*1fd0*/  SHF.L.U32 R45, R45, 0x10, RZ ;  /* 0x000000102d2d7819 */ /* 0x000fe400000006ff */
[----:B------:R-:W-:Y:S02]  /*1fe0*/  LOP3.LUT R41, R41, 0xffff, RZ, 0xc0, !PT ;  /* 0x0000ffff29297812 */ /* 0x000fe400078ec0ff */
[C---:B------:R-:W-:Y:S01]  /*1ff0*/  IADD3 R5, PT, PT, R2.reuse, 0x100, RZ ;  /* 0x0000010002057810 */ /* 0x040fe20007ffe0ff */
[----:B0-----:R-:W-:Y:S01]  /*2000*/  IMAD.WIDE.U32 R2, R2, 0x8, R34 ;  /* 0x0000000802027825 */ /* 0x001fe200078e0022 */
[----:B------:R-:W-:-:S02]  /*2010*/  LOP3.LUT R7, R42, R7, RZ, 0xfc, !PT ;  /* 0x000000072a077212 */ /* 0x000fc400078efcff */
[----:B------:R-:W-:Y:S02]  /*2020*/  LOP3.LUT R6, R38, R37, RZ, 0xfc, !PT ;  /* 0x0000002526067212 */ /* 0x000fe400078efcff */
[----:B------:R-:W-:Y:S01]  /*2030*/  LOP3.LUT R0, R39, R0, RZ, 0xfc, !PT ;  /* 0x0000000027007212 */ /* 0x000fe200078efcff */
[----:B------:R-:W-:Y:S01]  /*2040*/  IMAD.WIDE.U32 R38, R33, 0x8, R34 ;  /* 0x0000000821267825 */ /* 0x000fe200078e0022 */
[----:B------:R-:W-:Y:S02]  /*2050*/  LOP3.LUT R36, R36, 0xff0000, R45, 0xf8, !PT ;  /* 0x00ff000024247812 */ /* 0x000fe400078ef82d */
[----:B------:R-:W-:Y:S01]  /*2060*/  SHF.L.U32 R41, R41, 0x18, RZ ;  /* 0x0000001829297819 */ /* 0x000fe200000006ff */
[----:B------:R-:W-:Y:S01]  /*2070*/  IMAD.WIDE.U32 R34, R5, 0x8, R34 ;  /* 0x0000000805227825 */ /* 0x000fe200078e0022 */
[----:B------:R-:W-:Y:S02]  /*2080*/  MOV R5, R7 ;  /* 0x0000000700057202 */ /* 0x000fe40000000f00 */
[----:B------:R-:W-:-:S02]  /*2090*/  MOV R33, R6 ;  /* 0x0000000600217202 */ /* 0x000fc40000000f00 */
[----:B------:R-:W-:Y:S01]  /*20a0*/  LOP3.LUT R36, R36, 0xff000000, R41, 0xf8, !PT ;  /* 0xff00000024247812 */ /* 0x000fe200078ef829 */
[----:B------:R1:W-:Y:S01]  /*20b0*/  STG.E.64 desc[UR10][R2.64], R4 ;  /* 0x0000000402007986 */ /* 0x0003e2000c101b0a */
[----:B------:R-:W-:-:S03]  /*20c0*/  MOV R37, R0 ;  /* 0x0000000000257202 */ /* 0x000fc60000000f00 */
[----:B------:R1:W-:Y:S04]  /*20d0*/  STG.E.64 desc[UR10][R38.64], R32 ;  /* 0x0000002026007986 */ /* 0x0003e8000c101b0a */
[----:B------:R1:W-:Y:S01]  /*20e0*/  STG.E.64 desc[UR10][R34.64], R36 ;  /* 0x0000002422007986 */ /* 0x0003e2000c101b0a */
[----:B------:R-:W-:Y:S05]  /*20f0*/  BRA `(.L_x_11711) ;  /* 0x0000001000707947 */ /* 0x000fea0003800000 */
.L_x_11710:
[----:B------:R-:W-:Y:S01]  /*2100*/  ISETP.NE.AND P0, PT, RZ, UR9, PT ;  /* 0x00000009ff007c0c */ /* 0x000fe2000bf05270 */
        /* <DEDUP_REMOVED lines=8> */
[----:B------:R-:W-:-:S02]  /*2190*/  HADD2.F32 R6, -RZ, R9.H1_H1 ;  /* 0x30000009ff067230 */ /* 0x000fc40000004100 */
[----:B------:R-:W-:Y:S01]  /*21a0*/  FADD R33, R33, -UR15 ;  /* 0x8000000f21217e21 */ /* 0x000fe20008000000 */
[----:B------:R-:W-:Y:S02]  /*21b0*/  HADD2.F32 R40, -RZ, R21.H1_H1 ;  /* 0x30000015ff287230 */ /* 0x000fe40000004100 */
[----:B------:R-:W-:Y:S01]  /*21c0*/  FADD R32, R32, -UR15 ;  /* 0x8000000f20207e21 */ /* 0x000fe20008000000 */
[----:B------:R-:W-:Y:S01]  /*21d0*/  @P0 FADD R7, R7, 1 ;  /* 0x3f80000007070421 */ /* 0x000fe20000000000 */
[----:B------:R-:W-:Y:S01]  /*21e0*/  @P0 FADD R3, R3, 1 ;  /* 0x3f80000003030421 */ /* 0x000fe20000000000 */
[----:B------:R-:W-:Y:S01]  /*21f0*/  FMUL R33, R33, UR8 ;  /* 0x0000000821217c20 */ /* 0x000fe20008400000 */
[----:B------:R-:W-:Y:S01]  /*2200*/  @P0 FADD R6, R6, 1 ;  /* 0x3f80000006060421 */ /* 0x000fe20000000000 */
[----:B------:R-:W-:Y:S01]  /*2210*/  FFMA R0, R0, R7, R41 ;  /* 0x0000000700007223 */ /* 0x000fe20000000029 */
[----:B------:R-:W-:Y:S02]  /*2220*/  HADD2.F32 R7, -RZ, R20.H1_H1 ;  /* 0x30000014ff077230 */ /* 0x000fe40000004100 */
[----:B------:R-:W-:Y:S01]  /*2230*/  FADD R44, R44, -UR15 ;  /* 0x8000000f2c2c7e21 */ /* 0x000fe20008000000 */
[----:B------:R-:W-:-:S02]  /*2240*/  HADD2.F32 R41, -RZ, R9.H0_H0 ;  /* 0x20000009ff297230 */ /* 0x000fc40000004100 */
[----:B------:R-:W-:Y:S01]  /*2250*/  FADD R34, R34, -UR15 ;  /* 0x8000000f22227e21 */ /* 0x000fe20008000000 */
[----:B------:R-:W-:Y:S01]  /*2260*/  FADD R45, R45, -UR15 ;  /* 0x8000000f2d2d7e21 */ /* 0x000fe20008000000 */
[----:B------:R-:W-:Y:S01]  /*2270*/  FFMA R3, R4, R3, R7 ;  /* 0x0000000304037223 */ /* 0x000fe20000000007 */
[----:B------:R-:W-:Y:S02]  /*2280*/  HADD2.F32 R7, -RZ, R21.H0_H0 ;  /* 0x20000015ff077230 */ /* 0x000fe40000004100 */
[----:B------:R-:W-:Y:S01]  /*2290*/  FMUL R4, R5, UR8 ;  /* 0x0000000805047c20 */ /* 0x000fe20008400000 */
        /* <DEDUP_REMOVED lines=8> */
[----:B------:R-:W-:Y:S01]  /*2320*/  FMUL R32, R34, UR8 ;  /* 0x0000000822207c20 */ /* 0x000fe20008400000 */
[----:B------:R-:W-:Y:S02]  /*2330*/  HADD2.F32 R34, -RZ, R11.H1_H1 ;  /* 0x3000000bff227230 */ /* 0x000fe40000004100 */
[----:B------:R-:W-:Y:S01]  /*2340*/  @P0 FADD R7, R7, 1 ;  /* 0x3f80000007070421 */ /* 0x000fe20000000000 */
[----:B------:R-:W-:Y:S02]  /*2350*/  HADD2.F32 R40, -RZ, R23.H1_H1 ;  /* 0x30000017ff287230 */ /* 0x000fe40000004100 */
[----:B------:R-:W-:Y:S01]  /*2360*/  @P0 FADD R41, R41, 1 ;  /* 0x3f80000029290421 */ /* 0x000fe20000000000 */
[----:B------:R-:W-:Y:S01]  /*2370*/  FMUL R45, R45, UR8 ;  /* 0x000000082d2d7c20 */ /* 0x000fe20008400000 */
[----:B------:R-:W-:Y:S01]  /*2380*/  FFMA R6, R6, R7, R33 ;  /* 0x0000000706067223 */ /* 0x000fe20000000021 */
[----:B------:R-:W-:-:S02]  /*2390*/  HADD2.F32 R33, -RZ, R22.H1_H1 ;  /* 0x30000016ff217230 */ /* 0x000fc40000004100 */
[----:B------:R-:W-:Y:S01]  /*23a0*/  @P0 FADD R34, R34, 1 ;  /* 0x3f80000022220421 */ /* 0x000fe20000000000 */
[----:B------:R-:W-:Y:S02]  /*23b0*/  HADD2.F32 R7, -RZ, R11.H0_H0 ;  /* 0x2000000bff077230 */ /* 0x000fe40000004100 */
[----:B------:R-:W-:Y:S01]  /*23c0*/  FADD R35, R35, -UR15 ;  /* 0x8000000f23237e21 */ /* 0x000fe20008000000 */
[----:B------:R-:W-:Y:S01]  /*23d0*/  FADD R46, R46, -UR15 ;  /* 0x8000000f2e2e7e21 */ /* 0x000fe20008000000 */
[----:B------:R-:W-:Y:S01]  /*23e0*/  FFMA R33, R44, R41, R33 ;  /* 0x000000292c217223 */ /* 0x000fe20000000021 */
[----:B------:R-:W-:Y:S02]  /*23f0*/  HADD2.F32 R41, -RZ, R23.H0_H0 ;  /* 0x20000017ff297230 */ /* 0x000fe40000004100 */
[----:B------:R-:W-:Y:S01]  /*2400*/  @P0 FADD R7, R7, 1 ;  /* 0x3f80000007070421 */ /* 0x000fe20000000000 */
[----:B------:R-:W-:Y:S02]  /*2410*/  HADD2.F32 R44, -RZ, R12.H0_H0 ;  /* 0x2000000cff2c7230 */ /* 0x000fe40000004100 */
[----:B------:R-:W-:Y:S01]  /*2420*/  FMUL R35, R35, UR8 ;  /* 0x0000000823237c20 */ /* 0x000fe20008400000 */
[----:B------:R-:W-:Y:S01]  /*2430*/  FMUL R46, R46, UR8 ;  /* 0x000000082e2e7c20 */ /* 0x000fe20008400000 */
[----:B------:R-:W-:Y:S01]  /*2440*/  FFMA R32, R32, R7, R41 ;  /* 0x0000000720207223 */ /* 0x000fe20000000029 */
[----:B------:R-:W-:Y:S01]  /*2450*/  FFMA R7, R45, R34, R40 ;  /* 0x000000222d077223 */ /* 0x000fe20000000028 */
[----:B------:R-:W-:-:S02]  /*2460*/  HADD2.F32 R34, -RZ, R24.H0_H0 ;  /* 0x20000018ff227230 */ /* 0x000fc40000004100 */
[----:B------:R-:W-:Y:S01]  /*2470*/  @P0 FADD R44, R44, 1 ;  /* 0x3f8000002c2c0421 */ /* 0x000fe20000000000 */
[----:B------:R-:W-:Y:S02]  /*2480*/  HADD2.F32 R45, -RZ, R12.H1_H1 ;  /* 0x3000000cff2d7230 */ /* 0x000fe40000004100 */
[----:B------:R-:W-:Y:S01]  /*2490*/  FADD R36, R36, -UR15 ;  /* 0x8000000f24247e21 */ /* 0x000fe20008000000 */
[--C-:B------:R-:W-:Y:S02]  /*24a0*/  HADD2.F32 R59, -RZ, R13.reuse.H0_H0 ;  /* 0x2000000dff3b7230 */ /* 0x100fe40000004100 */
[----:B------:R-:W-:Y:S01]  /*24b0*/  FFMA R41, R35, R44, R34 ;  /* 0x0000002c23297223 */ /* 0x000fe20000000022 */
[----:B------:R-:W-:Y:S02]  /*24c0*/  HADD2.F32 R35, -RZ, R24.H1_H1 ;  /* 0x30000018ff237230 */ /* 0x000fe40000004100 */
[----:B------:R-:W-:Y:S01]  /*24d0*/  @P0 FADD R45, R45, 1 ;  /* 0x3f8000002d2d0421 */ /* 0x000fe20000000000 */
[----:B------:R-:W-:Y:S01]  /*24e0*/  FMUL R36, R36, UR8 ;  /* 0x0000000824247c20 */ /* 0x000fe20008400000 */
[----:B------:R-:W-:Y:S01]  /*24f0*/  @P0 FADD R59, R59, 1 ;  /* 0x3f8000003b3b0421 */ /* 0x000fe20000000000 */
[----:B------:R-:W-:-:S02]  /*2500*/  HADD2.F32 R44, -RZ, R13.H1_H1 ;  /* 0x3000000dff2c7230 */ /* 0x000fc40000004100 */
[----:B------:R-:W-:Y:S01]  /*2510*/  FFMA R34, R46, R45, R35 ;  /* 0x0000002d2e227223 */ /* 0x000fe20000000023 */
[--C-:B------:R-:W-:Y:S02]  /*2520*/  HADD2.F32 R35, -RZ, R25.reuse.H0_H0 ;  /* 0x20000019ff237230 */ /* 0x100fe40000004100 */
[----:B------:R-:W-:Y:S01]  /*2530*/  FADD R47, R47, -UR15 ;  /* 0x8000000f2f2f7e21 */ /* 0x000fe20008000000 */
[----:B------:R-:W-:Y:S02]  /*2540*/  HADD2.F32 R46, -RZ, R14.H0_H0 ;  /* 0x2000000eff2e7230 */ /* 0x000fe40000004100 */
[----:B------:R-:W-:Y:S01]  /*2550*/  @P0 FADD R44, R44, 1 ;  /* 0x3f8000002c2c0421 */ /* 0x000fe20000000000 */
[----:B------:R-:W-:Y:S01]  /*2560*/  FADD R37, R37, -UR15 ;  /* 0x8000000f25257e21 */ /* 0x000fe20008000000 */
[----:B------:R-:W-:Y:S01]  /*2570*/  FFMA R40, R36, R59, R35 ;  /* 0x0000003b24287223 */ /* 0x000fe20000000023 */
[----:B------:R-:W-:Y:S02]  /*2580*/  HADD2.F32 R36, -RZ, R25.H1_H1 ;  /* 0x30000019ff247230 */ /* 0x000fe40000004100 */
[----:B------:R-:W-:Y:S01]  /*2590*/  FMUL R47, R47, UR8 ;  /* 0x000000082f2f7c20 */ /* 0x000fe20008400000 */
[----:B------:R-:W-:Y:S01]  /*25a0*/  FMUL R37, R37, UR8 ;  /* 0x0000000825257c20 */ /* 0x000fe20008400000 */
[----:B------:R-:W-:Y:S01]  /*25b0*/  @P0 FADD R46, R46, 1 ;  /* 0x3f8000002e2e0421 */ /* 0x000fe20000000000 */
[----:B------:R-:W-:Y:S01]  /*25c0*/  FADD R48, R48, -UR15 ;  /* 0x8000000f30307e21 */ /* 0x000fe20008000000 */
[----:B------:R-:W-:Y:S01]  /*25d0*/  FFMA R35, R47, R44, R36 ;  /* 0x0000002c2f237223 */ /* 0x000fe20000000024 */
[----:B------:R-:W-:-:S02]  /*25e0*/  HADD2.F32 R36, -RZ, R26.H0_H0 ;  /* 0x2000001aff247230 */ /* 0x000fc40000004100 */
[----:B------:R-:W-:Y:S01]  /*25f0*/  FADD R38, R38, -UR15 ;  /* 0x8000000f26267e21 */ /* 0x000fe20008000000 */
[----:B------:R-:W-:Y:S02]  /*2600*/  HADD2.F32 R47, -RZ, R14.H1_H1 ;  /* 0x3000000eff2f7230 */ /* 0x000fe40000004100 */
[----:B------:R-:W-:Y:S01]  /*2610*/  FMUL R48, R48, UR8 ;  /* 0x0000000830307c20 */ /* 0x000fe20008400000 */
[--C-:B------:R-:W-:Y:S02]  /*2620*/  HADD2.F32 R59, -RZ, R15.reuse.H0_H0 ;  /* 0x2000000fff3b7230 */ /* 0x100fe40000004100 */
[----:B------:R-:W-:Y:S01]  /*2630*/  FFMA R45, R37, R46, R36 ;  /* 0x0000002e252d7223 */ /* 0x000fe20000000024 */
[----:B------:R-:W-:Y:S02]  /*2640*/  HADD2.F32 R37, -RZ, R26.H1_H1 ;  /* 0x3000001aff257230 */ /* 0x000fe40000004100 */
[----:B------:R-:W-:Y:S01]  /*2650*/  @P0 FADD R47, R47, 1 ;  /* 0x3f8000002f2f0421 */ /* 0x000fe20000000000 */
[----:B------:R-:W-:-:S02]  /*2660*/  HADD2.F32 R44, -RZ, R15.H1_H1 ;  /* 0x3000000fff2c7230 */ /* 0x000fc40000004100 */
[----:B------:R-:W-:Y:S01]  /*2670*/  FADD R49, R49, -UR15 ;  /* 0x8000000f31317e21 */ /* 0x000fe20008000000 */
[----:B------:R-:W-:Y:S01]  /*2680*/  FMUL R38, R38, UR8 ;  /* 0x0000000826267c20 */ /* 0x000fe20008400000 */
[----:B------:R-:W-:Y:S01]  /*2690*/  FFMA R36, R48, R47, R37 ;  /* 0x0000002f30247223 */ /* 0x000fe20000000025 */
[--C-:B------:R-:W-:Y:S02]  /*26a0*/  HADD2.F32 R37, -RZ, R27.reuse.H0_H0 ;  /* 0x2000001bff257230 */ /* 0x100fe40000004100 */
[----:B------:R-:W-:Y:S01]  /*26b0*/  @P0 FADD R59, R59, 1 ;  /* 0x3f8000003b3b0421 */ /* 0x000fe20000000000 */
[----:B------:R-:W-:Y:S02]  /*26c0*/  HADD2.F32 R46, -RZ, R27.H1_H1 ;  /* 0x3000001bff2e7230 */ /* 0x000fe40000004100 */
[----:B------:R-:W-:Y:S01]  /*26d0*/  FMUL R49, R49, UR8 ;  /* 0x0000000831317c20 */ /* 0x000fe20008400000 */
[----:B------:R-:W-:Y:S01]  /*26e0*/  @P0 FADD R44, R44, 1 ;  /* 0x3f8000002c2c0421 */ /* 0x000fe20000000000 */
[----:B------:R-:W-:-:S02]  /*26f0*/  HADD2.F32 R48, -RZ, R16.H0_H0 ;  /* 0x20000010ff307230 */ /* 0x000fc40000004100 */
[----:B------:R-:W-:Y:S01]  /*2700*/  FADD R39, R39, -UR15 ;  /* 0x8000000f27277e21 */ /* 0x000fe20008000000 */
[----:B------:R-:W-:Y:S01]  /*2710*/  FFMA R38, R38, R59, R37 ;  /* 0x0000003b26267223 */ /* 0x000fe20000000025 */
[----:B------:R-:W-:Y:S01]  /*2720*/  FFMA R37, R49, R44, R46 ;  /* 0x0000002c31257223 */ /* 0x000fe2000000002e */
[----:B------:R-:W-:Y:S02]  /*2730*/  HADD2.F32 R44, -RZ, R28.H0_H0 ;  /* 0x2000001cff2c7230 */ /* 0x000fe40000004100 */
[----:B------:R-:W-:Y:S01]  /*2740*/  FMUL R39, R39, UR8 ;  /* 0x0000000827277c20 */ /* 0x000fe20008400000 */
[----:B------:R-:W-:Y:S01]  /*2750*/  @P0 FADD R48, R48, 1 ;  /* 0x3f80000030300421 */ /* 0x000fe20000000000 */
[----:B------:R-:W-:Y:S02]  /*2760*/  HADD2.F32 R46, -RZ, R16.H1_H1 ;  /* 0x30000010ff2e7230 */ /* 0x000fe40000004100 */
[----:B------:R-:W-:Y:S01]  /*2770*/  FADD R51, R51, -UR15 ;  /* 0x8000000f33337e21 */ /* 0x000fe20008000000 */
[----:B------:R-:W-:-:S02]  /*2780*/  HADD2.F32 R58, -RZ, R17.H0_H0 ;  /* 0x20000011ff3a7230 */ /* 0x000fc40000004100 */
[----:B------:R-:W-:Y:S01]  /*2790*/  FFMA R44, R39, R48, R44 ;  /* 0x00000030272c7223 */ /* 0x000fe2000000002c */
[----:B------:R-:W-:Y:S02]  /*27a0*/  HADD2.F32 R48, -RZ, R28.H1_H1 ;  /* 0x3000001cff307230 */ /* 0x000fe40000004100 */
[----:B------:R-:W-:Y:S01]  /*27b0*/  FMUL R51, R51, UR8 ;  /* 0x0000000833337c20 */ /* 0x000fe20008400000 */
[----:B------:R-:W-:Y:S01]  /*27c0*/  @P0 FADD R46, R46, 1 ;  /* 0x3f8000002e2e0421 */ /* 0x000fe20000000000 */
[----:B------:R-:W-:Y:S01]  /*27d0*/  FADD R50, R50, -UR15 ;  /* 0x8000000f32327e21 */ /* 0x000fe20008000000 */
[----:B------:R-:W-:Y:S01]  /*27e0*/  @P0 FADD R58, R58, 1 ;  /* 0x3f8000003a3a0421 */ /* 0x000fe20000000000 */
[----:B------:R-:W-:Y:S01]  /*27f0*/  FADD R53, R53, -UR15 ;  /* 0x8000000f35357e21 */ /* 0x000fe20008000000 */
[----:B------:R-:W-:Y:S01]  /*2800*/  FFMA R39, R51, R46, R48 ;  /* 0x0000002e33277223 */ /* 0x000fe20000000030 */
[----:B------:R-:W-:Y:S02]  /*2810*/  HADD2.F32 R46, -RZ, R29.H0_H0 ;  /* 0x2000001dff2e7230 */ /* 0x000fe40000004100 */
[----:B------:R-:W-:Y:S01]  /*2820*/  FMUL R49, R50, UR8 ;  /* 0x0000000832317c20 */ /* 0x000fe20008400000 */
[----:B------:R-:W-:-:S02]  /*2830*/  HADD2.F32 R48, -RZ, R17.H1_H1 ;  /* 0x30000011ff307230 */ /* 0x000fc40000004100 */
[----:B------:R-:W-:Y:S01]  /*2840*/  FMUL R53, R53, UR8 ;  /* 0x0000000835357c20 */ /* 0x000fe20008400000 */
[----:B------:R-:W-:Y:S02]  /*2850*/  HADD2.F32 R50, -RZ, R18.H0_H0 ;  /* 0x20000012ff327230 */ /* 0x000fe40000004100 */
[----:B------:R-:W-:Y:S01]  /*2860*/  FFMA R49, R49, R58, R46 ;  /* 0x0000003a31317223 */ /* 0x000fe2000000002e */
[----:B------:R-:W-:Y:S02]  /*2870*/  HADD2.F32 R46, -RZ, R29.H1_H1 ;  /* 0x3000001dff2e7230 */ /* 0x000fe40000004100 */
[----:B------:R-:W-:Y:S01]  /*2880*/  @P0 FADD R48, R48, 1 ;  /* 0x3f80000030300421 */ /* 0x000fe20000000000 */
[----:B------:R-:W-:Y:S01]  /*2890*/  FADD R52, R52, -UR15 ;  /* 0x8000000f34347e21 */ /* 0x000fe20008000000 */
[----:B------:R-:W-:Y:S01]  /*28a0*/  @P0 FADD R50, R50, 1 ;  /* 0x3f80000032320421 */ /* 0x000fe20000000000 */
[----:B------:R-:W-:Y:S01]  /*28b0*/  FADD R55, R55, -UR15 ;  /* 0x8000000f37377e21 */ /* 0x000fe20008000000 */
[----:B------:R-:W-:Y:S01]  /*28c0*/  FFMA R46, R53, R48, R46 ;  /* 0x00000030352e7223 */ /* 0x000fe2000000002e */
[----:B------:R-:W-:-:S02]  /*28d0*/  HADD2.F32 R48, -RZ, R30.H0_H0 ;  /* 0x2000001eff307230 */ /* 0x000fc40000004100 */
[----:B------:R-:W-:Y:S01]  /*28e0*/  FMUL R47, R52, UR8 ;  /* 0x00000008342f7c20 */ /* 0x000fe20008400000 */
[----:B------:R-:W-:Y:S02]  /*28f0*/  HADD2.F32 R52, -RZ, R18.H1_H1 ;  /* 0x30000012ff347230 */ /* 0x000fe40000004100 */
[----:B------:R-:W-:Y:S01]  /*2900*/  FMUL R55, R55, UR8 ;  /* 0x0000000837377c20 */ /* 0x000fe20008400000 */
[----:B------:R-:W-:Y:S01]  /*2910*/  FMUL R59, R6, UR7 ;  /* 0x00000007063b7c20 */ /* 0x000fe20008400000 */
[----:B------:R-:W-:Y:S01]  /*2920*/  FFMA R47, R47, R50, R48 ;  /* 0x000000322f2f7223 */ /* 0x000fe20000000030 */
[----:B------:R-:W-:Y:S02]  /*2930*/  HADD2.F32 R48, -RZ, R30.H1_H1 ;  /* 0x3000001eff307230 */ /* 0x000fe40000004100 */
[----:B------:R-:W-:Y:S01]  /*2940*/  @P0 FADD R52, R52, 1 ;  /* 0x3f80000034340421 */ /* 0x000fe20000000000 */
[--C-:B------:R-:W-:Y:S02]  /*2950*/  HADD2.F32 R50, -RZ, R19.reuse.H0_H0 ;  /* 0x20000013ff327230 */ /* 0x100fe40000004100 */
[----:B------:R-:W-:Y:S01]  /*2960*/  FADD R54, R54, -UR15 ;  /* 0x8000000f36367e21 */ /* 0x000fe20008000000 */
[----:B------:R-:W-:Y:S01]  /*2970*/  FADD R56, R56, -UR15 ;  /* 0x8000000f38387e21 */ /* 0x000fe20008000000 */
[----:B------:R-:W-:Y:S01]  /*2980*/  FFMA R48, R55, R52, R48 ;  /* 0x0000003437307223 */ /* 0x000fe20000000030 */
[----:B------:R-:W-:-:S02]  /*2990*/  HADD2.F32 R55, -RZ, R19.H1_H1 ;  /* 0x30000013ff377230 */ /* 0x000fc40000004100 */
[----:B------:R-:W-:Y:S01]  /*29a0*/  @P0 FADD R50, R50, 1 ;  /* 0x3f80000032320421 */ /* 0x000fe20000000000 */
[----:B------:R-:W-:Y:S01]  /*29b0*/  FMUL R53, R0, UR7 ;  /* 0x0000000700357c20 */ /* 0x000fe20008400000 */
[----:B------:R-:W-:Y:S01]  /*29c0*/  FMNMX3 R67, R67, |R0|, |R3|, !PT ;  /* 0x4000000043437276 */ /* 0x000fe20007800403 */
[--C-:B------:R-:W-:Y:S02]  /*29d0*/  HADD2.F32 R52, -RZ, R31.reuse.H0_H0 ;  /* 0x2000001fff347230 */ /* 0x100fe40000004100 */
[----:B------:R-:W-:Y:S01]  /*29e0*/  @P0 FADD R55, R55, 1 ;  /* 0x3f80000037370421 */ /* 0x000fe20000000000 */
[----:B------:R-:W-:Y:S01]  /*29f0*/  ISETP.NE.AND P0, PT, RZ, UR16, PT ;  /* 0x00000010ff007c0c */ /* 0x000fe2000bf05270 */
[----:B------:R-:W-:Y:S01]  /*2a00*/  FMUL R51, R54, UR8 ;  /* 0x0000000836337c20 */ /* 0x000fe20008400000 */
[----:B------:R-:W-:Y:S02]  /*2a10*/  HADD2.F32 R61, -RZ, R31.H1_H1 ;  /* 0x3000001fff3d7230 */ /* 0x000fe40000004100 */
[----:B------:R-:W-:Y:S01]  /*2a20*/  FMUL R56, R56, UR8 ;  /* 0x0000000838387c20 */ /* 0x000fe20008400000 */
[----:B------:R-:W-:Y:S01]  /*2a30*/  FSEL R59, R6, R59, !P0 ;  /* 0x0000003b063b7208 */ /* 0x000fe20004000000 */
        /* <DEDUP_REMOVED lines=8> */
[----:B------:R-:W-:Y:S01]  /*2ac0*/  @P0 FMUL R3, R3, UR7 ;  /* 0x0000000703030c20 */ /* 0x000fe20008400000 */
[----:B------:R-:W-:Y:S01]  /*2ad0*/  FMNMX3 R52, R67, |R6|, |R33|, !PT ;  /* 0x4000000643347276 */ /* 0x000fe20007800421 */
[----:B------:R-:W-:Y:S01]  /*2ae0*/  @P0 FMUL R33, R33, UR7 ;  /* 0x0000000721210c20 */ /* 0x000fe20008400000 */
[----:B------:R-:W-:Y:S01]  /*2af0*/  LOP3.LUT R6, R53, 0xffff, R54, 0xf8, !PT ;  /* 0x0000ffff35067812 */ /* 0x000fe200078ef836 */
        /* <DEDUP_REMOVED lines=9> */
[----:B------:R-:W-:-:S02]  /*2b90*/  LOP3.LUT R53, R43, 0xffffff00, RZ, 0xc0, !PT ;  /* 0xffffff002b357812 */ /* 0x000fc400078ec0ff */
[----:B------:R-:W-:Y:S02]  /*2ba0*/  F2FP.SATFINITE.E4M3.F32.PACK_AB_MERGE_C R54, RZ, R54, RZ ;  /* 0x00000036ff36723e */ /* 0x000fe400048070ff */
[----:B------:R-:W-:Y:S01]  /*2bb0*/  FMNMX3 R52, R52, |R41|, |R34|, !PT ;  /* 0x4000002934347276 */ /* 0x000fe20007800422 */
[----:B------:R-:W-:Y:S01]  /*2bc0*/  @P0 FMUL R34, R34, UR7 ;  /* 0x0000000722220c20 */ /* 0x000fe20008400000 */
[----:B------:R-:W-:Y:S02]  /*2bd0*/  F2FP.SATFINITE.E4M3.F32.PACK_AB_MERGE_C R43, RZ, R3, RZ ;  /* 0x00000003ff2b723e */ /* 0x000fe400048070ff */
[----:B------:R-:W-:Y:S02]  /*2be0*/  F2FP.SATFINITE.E4M3.F32.PACK_AB_MERGE_C R32, RZ, R0, RZ ;  /* 0x00000000ff20723e */ /* 0x000fe400048070ff */
[----:B------:R-:W-:Y:S02]  /*2bf0*/  F2FP.SATFINITE.E4M3.F32.PACK_AB_MERGE_C R33, RZ, R33, RZ ;  /* 0x00000021ff21723e */ /* 0x000fe400048070ff */
[----:B------:R-:W-:Y:S01]  /*2c00*/  LOP3.LUT R3, R53, 0xffff, R54, 0xf8, !PT ;  /* 0x0000ffff35037812 */ /* 0x000fe200078ef836 */
[----:B------:R-:W-:Y:S01]  /*2c10*/  FMUL R54, R41, UR7 ;  /* 0x0000000729367c20 */ /* 0x000fe20008400000 */
[----:B------:R-:W-:-:S02]  /*2c20*/  F2FP.SATFINITE.E4M3.F32.PACK_AB_MERGE_C R53, RZ, R5, RZ ;  /* 0x00000005ff35723e */ /* 0x000fc400048070ff */
[----:B------:R-:W-:Y:S02]  /*2c30*/  FSEL R5, R40, R55, !P0 ;  /* 0x0000003728057208 */ /* 0x000fe40004000000 */
[----:B------:R-:W-:Y:S01]  /*2c40*/  FMNMX3 R52, R52, |R40|, |R35|, !PT ;  /* 0x4000002834347276 */ /* 0x000fe20007800423 */
[----:B------:R-:W-:Y:S01]  /*2c50*/  @P0 FMUL R35, R35, UR7 ;  /* 0x0000000723230c20 */ /* 0x000fe20008400000 */
[----:B------:R-:W-:Y:S02]  /*2c60*/  SHF.L.U32 R43, R43, 0x8, RZ ;  /* 0x000000082b2b7819 */ /* 0x000fe400000006ff */
[----:B------:R-:W-:Y:S02]  /*2c70*/  LOP3.LUT R32, R32, 0xff, RZ, 0xc0, !PT ;  /* 0x000000ff20207812 */ /* 0x000fe400078ec0ff */
[----:B------:R-:W-:Y:S02]  /*2c80*/  LOP3.LUT R6, R6, 0xff, RZ, 0xc0, !PT ;  /* 0x000000ff06067812 */ /* 0x000fe400078ec0ff */
[----:B------:R-:W-:-:S02]  /*2c90*/  PRMT R33, R33, 0x7104, RZ ;  /* 0x0000710421217816 */ /* 0x000fc400000000ff */
[----:B------:R-:W-:Y:S02]  /*2ca0*/  F2FP.SATFINITE.E4M3.F32.PACK_AB_MERGE_C R40, RZ, R4, RZ ;  /* 0x00000004ff28723e */ /* 0x000fe400048070ff */
[----:B------:R-:W-:Y:S02]  /*2cb0*/  LOP3.LUT R43, R32, 0xffff, R43, 0xf8, !PT ;  /* 0x0000ffff202b7812 */ /* 0x000fe400078ef82b */
[----:B------:R-:W-:Y:S02]  /*2cc0*/  LOP3.LUT R33, R6, 0xff00, R33, 0xf8, !PT ;  /* 0x0000ff0006217812 */ /* 0x000fe400078ef821 */
[----:B------:R-:W-:Y:S02]  /*2cd0*/  SHF.L.U32 R40, R40, 0x10, RZ ;  /* 0x0000001028287819 */ /* 0x000fe400000006ff */
[----:B------:R-:W-:Y:S01]  /*2ce0*/  FSEL R32, R41, R54, !P0 ;  /* 0x0000003629207208 */ /* 0x000fe20004000000 */
[----:B------:R-:W-:Y:S01]  /*2cf0*/  FMUL R41, R38, UR7 ;  /* 0x0000000726297c20 */ /* 0x000fe20008400000 */
[----:B------:R-:W-:-:S02]  /*2d00*/  F2FP.SATFINITE.E4M3.F32.PACK_AB_MERGE_C R7, RZ, R7, RZ ;  /* 0x00000007ff07723e */ /* 0x000fc400048070ff */
[----:B------:R-:W-:Y:S02]  /*2d10*/  LOP3.LUT R33, R33, 0xff0000, R40, 0xf8, !PT ;  /* 0x00ff000021217812 */ /* 0x000fe400078ef828 */
[----:B------:R-:W-:Y:S02]  /*2d20*/  F2FP.SATFINITE.E4M3.F32.PACK_AB_MERGE_C R40, RZ, R32, RZ ;  /* 0x00000020ff28723e */ /* 0x000fe400048070ff */
[----:B------:R-:W-:Y:S02]  /*2d30*/  F2FP.SATFINITE.E4M3.F32.PACK_AB_MERGE_C R34, RZ, R34, RZ ;  /* 0x00000022ff22723e */ /* 0x000fe400048070ff */
[----:B------:R-:W-:Y:S02]  /*2d40*/  LOP3.LUT R7, R7, 0xffff, RZ, 0xc0, !PT ;  /* 0x0000ffff07077812 */ /* 0x000fe400078ec0ff */
[----:B------:R-:W-:Y:S02]  /*2d50*/  FSEL R6, R38, R41, !P0 ;  /* 0x0000002926067208 */ /* 0x000fe40004000000 */
[----:B------:R-:W-:-:S02]  /*2d60*/  LOP3.LUT R41, R40, 0xff, RZ, 0xc0, !PT ;  /* 0x000000ff28297812 */ /* 0x000fc400078ec0ff */
[----:B------:R-:W-:Y:S02]  /*2d70*/  SHF.L.U32 R34, R34, 0x8, RZ ;  /* 0x0000000822227819 */ /* 0x000fe400000006ff */
[----:B------:R-:W-:Y:S02]  /*2d80*/  F2FP.SATFINITE.E4M3.F32.PACK_AB_MERGE_C R5, RZ, R5, RZ ;  /* 0x00000005ff05723e */ /* 0x000fe400048070ff */
[----:B------:R-:W-:Y:S02]  /*2d90*/  F2FP.SATFINITE.E4M3.F32.PACK_AB_MERGE_C R35, RZ, R35, RZ ;  /* 0x00000023ff23723e */ /* 0x000fe400048070ff */
[----:B------:R-:W-:Y:S02]  /*2da0*/  SHF.L.U32 R32, R7, 0x18, RZ ;  /* 0x0000001807207819 */ /* 0x000fe400000006ff */
[----:B------:R-:W-:Y:S02]  /*2db0*/  LOP3.LUT R34, R41, 0xffff, R34, 0xf8, !PT ;  /* 0x0000ffff29227812 */ /* 0x000fe400078ef822 */
[----:B------:R-:W-:-:S02]  /*2dc0*/  SHF.L.U32 R5, R5, 0x10, RZ ;  /* 0x0000001005057819 */ /* 0x000fc400000006ff */
[----:B------:R-:W-:Y:S02]  /*2dd0*/  LOP3.LUT R35, R35, 0xffff, RZ, 0xc0, !PT ;  /* 0x0000ffff23237812 */ /* 0x000fe400078ec0ff */
[----:B------:R-:W-:Y:S01]  /*2de0*/  FMNMX3 R52, R52, |R45|, |R36|, !PT ;  /* 0x4000002d34347276 */ /* 0x000fe20007800424 */
[----:B------:R-:W-:Y:S01]  /*2df0*/  @P0 FMUL R36, R36, UR7 ;  /* 0x0000000724240c20 */ /* 0x000fe20008400000 */
[----:B------:R-:W-:Y:S01]  /*2e00*/  LOP3.LUT R7, R33, R32, RZ, 0xfc, !PT ;  /* 0x0000002021077212 */ /* 0x000fe200078efcff */
[----:B------:R-:W-:Y:S01]  /*2e10*/  FMUL R32, R49, UR7 ;  /* 0x0000000731207c20 */ /* 0x000fe20008400000 */
[----:B------:R-:W-:Y:S01]  /*2e20*/  LOP3.LUT R34, R34, 0xff0000, R5, 0xf8, !PT ;  /* 0x00ff000022227812 */ /* 0x000fe200078ef805 */
[----:B------:R-:W-:Y:S01]  /*2e30*/  FMUL R33, R44, UR7 ;  /* 0x000000072c217c20 */ /* 0x000fe20008400000 */
[----:B------:R-:W-:Y:S02]  /*2e40*/  SHF.L.U32 R35, R35, 0x18, RZ ;  /* 0x0000001823237819 */ /* 0x000fe400000006ff */
        /* <DEDUP_REMOVED lines=8> */
[----:B------:R-:W-:Y:S01]  /*2ed0*/  FMNMX3 R52, R52, |R49|, |R46|, !PT ;  /* 0x4000003134347276 */ /* 0x000fe2000780042e */
[----:B------:R-:W-:Y:S01]  /*2ee0*/  @P0 FMUL R46, R46, UR7 ;  /* 0x000000072e2e0c20 */ /* 0x000fe20008400000 */
[----:B------:R-:W-:Y:S02]  /*2ef0*/  FSEL R38, R51, R34, !P0 ;  /* 0x0000002233267208 */ /* 0x000fe40004000000 */
[----:B------:R-:W-:Y:S01]  /*2f00*/  FSEL R56, R47, R56, !P0 ;  /* 0x000000382f387208 */ /* 0x000fe20004000000 */
[----:B------:R-:W0:Y:S01]  /*2f10*/  LDC.64 R34, c[0x0][0x3c8] ;  /* 0x0000f200ff227b82 */ /* 0x000e220000000a00 */
[----:B------:R-:W-:Y:S01]  /*2f20*/  FMNMX3 R52, R52, |R47|, |R48|, !PT ;  /* 0x4000002f34347276 */ /* 0x000fe20007800430 */
[----:B------:R-:W-:Y:S01]  /*2f30*/  @P0 FMUL R48, R48, UR7 ;  /* 0x0000000730300c20 */ /* 0x000fe20008400000 */
[----:B------:R-:W-:-:S02]  /*2f40*/  FSEL R33, R44, R33, !P0 ;  /* 0x000000212c217208 */ /* 0x000fc40004000000 */
[----:B------:R-:W-:Y:S02]  /*2f50*/  LOP3.LUT R3, R3, 0xff, RZ, 0xc0, !PT ;  /* 0x000000ff03037812 */ /* 0x000fe400078ec0ff */
[----:B------:R-:W-:Y:S02]  /*2f60*/  PRMT R36, R36, 0x7104, RZ ;  /* 0x0000710424247816 */ /* 0x000fe400000000ff */
[----:B------:R-:W-:Y:S02]  /*2f70*/  F2FP.SATFINITE.E4M3.F32.PACK_AB_MERGE_C R6, RZ, R6, RZ ;  /* 0x00000006ff06723e */ /* 0x000fe400048070ff */
[----:B------:R-:W-:Y:S02]  /*2f80*/  LOP3.LUT R57, R57, 0xffffff00, RZ, 0xc0, !PT ;  /* 0xffffff0039397812 */ /* 0x000fe400078ec0ff */
[----:B------:R-:W-:Y:S02]  /*2f90*/  F2FP.SATFINITE.E4M3.F32.PACK_AB_MERGE_C R56, RZ, R56, RZ ;  /* 0x00000038ff38723e */ /* 0x000fe400048070ff */
[----:B------:R-:W-:-:S02]  /*2fa0*/  F2FP.SATFINITE.E4M3.F32.PACK_AB_MERGE_C R37, RZ, R37, RZ ;  /* 0x00000025ff25723e */ /* 0x000fc400048070ff */
[----:B------:R-:W-:Y:S01]  /*2fb0*/  FMNMX3 R67, R52, |R51|, |R50|, !PT ;  /* 0x4000003334437276 */ /* 0x000fe20007800432 */
[----:B------:R-:W-:Y:S01]  /*2fc0*/  @P0 FMUL R50, R50, UR7 ;  /* 0x0000000732320c20 */ /* 0x000fe20008400000 */
[----:B------:R-:W-:Y:S02]  /*2fd0*/  LOP3.LUT R3, R3, 0xff00, R36, 0xf8, !PT ;  /* 0x0000ff0003037812 */ /* 0x000fe400078ef824 */
[----:B------:R-:W-:Y:S02]  /*2fe0*/  SHF.L.U32 R6, R6, 0x10, RZ ;  /* 0x0000001006067819 */ /* 0x000fe400000006ff */
[----:B------:R-:W-:Y:S02]  /*2ff0*/  F2FP.SATFINITE.E4M3.F32.PACK_AB_MERGE_C R33, RZ, R33, RZ ;  /* 0x00000021ff21723e */ /* 0x000fe400048070ff */
[----:B------:R-:W-:Y:S02]  /*3000*/  F2FP.SATFINITE.E4M3.F32.PACK_AB_MERGE_C R39, RZ, R39, RZ ;  /* 0x00000027ff27723e */ /* 0x000fe400048070ff */
[----:B------:R-:W-:-:S02]  /*3010*/  LOP3.LUT R0, R57, 0xffff, R56, 0xf8, !PT ;  /* 0x0000ffff39007812 */ /* 0x000fc400078ef838 */
[----:B------:R-:W-:Y:S02]  /*3020*/  F2FP.SATFINITE.E4M3.F32.PACK_AB_MERGE_C R48, RZ, R48, RZ ;  /* 0x00000030ff30723e */ /* 0x000fe400048070ff */
[----:B------:R-:W-:Y:S02]  /*3030*/  LOP3.LUT R37, R37, 0xffff, RZ, 0xc0, !PT ;  /* 0x0000ffff25257812 */ /* 0x000fe400078ec0ff */
[----:B------:R-:W-:Y:S02]  /*3040*/  LOP3.LUT R6, R3, 0xff0000, R6, 0xf8, !PT ;  /* 0x00ff000003067812 */ /* 0x000fe400078ef806 */
        /* <DEDUP_REMOVED lines=8> */
[----:B------:R-:W-:-:S02]  /*30d0*/  SHF.L.U32 R37, R37, 0x18, RZ ;  /* 0x0000001825257819 */ /* 0x000fc400000006ff */
[----:B------:R-:W-:Y:S02]  /*30e0*/  LOP3.LUT R36, R36, 0xffff, R39, 0xf8, !PT ;  /* 0x0000ffff24247812 */ /* 0x000fe400078ef827 */
[----:B------:R-:W-:Y:S02]  /*30f0*/  F2FP.SATFINITE.E4M3.F32.PACK_AB_MERGE_C R46, RZ, R46, RZ ;  /* 0x0000002eff2e723e */ /* 0x000fe400048070ff */
[----:B------:R-:W-:Y:S02]  /*3100*/  SHF.L.U32 R5, R5, 0x10, RZ ;  /* 0x0000001005057819 */ /* 0x000fe400000006ff */
[----:B------:R-:W-:Y:S02]  /*3110*/  LOP3.LUT R3, R3, 0xff00, R48, 0xf8, !PT ;  /* 0x0000ff0003037812 */ /* 0x000fe400078ef830 */
[----:B------:R-:W-:Y:S02]  /*3120*/  SHF.L.U32 R38, R38, 0x10, RZ ;  /* 0x0000001026267819 */ /* 0x000fe400000006ff */
[----:B------:R-:W-:-:S02]  /*3130*/  LOP3.LUT R50, R50, 0xffff, RZ, 0xc0, !PT ;  /* 0x0000ffff32327812 */ /* 0x000fc400078ec0ff */
[----:B------:R-:W-:Y:S02]  /*3140*/  SHF.L.U32 R42, R42, 0x10, RZ ;  /* 0x000000102a2a7819 */ /* 0x000fe400000006ff */
[----:B------:R-:W-:Y:S02]  /*3150*/  LOP3.LUT R53, R53, 0xffff, RZ, 0xc0, !PT ;  /* 0x0000ffff35357812 */ /* 0x000fe400078ec0ff */
[----:B------:R-:W-:Y:S02]  /*3160*/  LOP3.LUT R6, R6, R37, RZ, 0xfc, !PT ;  /* 0x0000002506067212 */ /* 0x000fe400078efcff */
[----:B------:R-:W-:Y:S02]  /*3170*/  LOP3.LUT R46, R46, 0xffff, RZ, 0xc0, !PT ;  /* 0x0000ffff2e2e7812 */ /* 0x000fe400078ec0ff */
[----:B------:R-:W-:Y:S02]  /*3180*/  LOP3.LUT R39, R36, 0xff0000, R5, 0xf8, !PT ;  /* 0x00ff000024277812 */ /* 0x000fe400078ef805 */
[----:B------:R-:W-:-:S02]  /*3190*/  IADD3 R37, PT, PT, R2, 0x80, RZ ;  /* 0x0000008002257810 */ /* 0x000fc40007ffe0ff */
[----:B------:R-:W-:Y:S02]  /*31a0*/  LOP3.LUT R0, R3, 0xff0000, R38, 0xf8, !PT ;  /* 0x00ff000003007812 */ /* 0x000fe400078ef826 */
[----:B------:R-:W-:Y:S01]  /*31b0*/  SHF.L.U32 R33, R50, 0x18, RZ ;  /* 0x0000001832217819 */ /* 0x000fe200000006ff */
[----:B0-----:R-:W-:Y:S01]  /*31c0*/  IMAD.WIDE.U32 R36, R37, 0x8, R34 ;  /* 0x0000000825247825 */ /* 0x001fe200078e0022 */
[C---:B------:R-:W-:Y:S02]  /*31d0*/  IADD3 R5, PT, PT, R2.reuse, 0x100, RZ ;  /* 0x0000010002057810 */ /* 0x040fe40007ffe0ff */
[----:B------:R-:W-:Y:S01]  /*31e0*/  LOP3.LUT R42, R43, 0xff0000, R42, 0xf8, !PT ;  /* 0x00ff00002b2a7812 */ /* 0x000fe200078ef82a */
[--C-:B------:R-:W-:Y:S01]  /*31f0*/  IMAD.WIDE.U32 R2, R2, 0x8, R34.reuse ;  /* 0x0000000802027825 */ /* 0x100fe200078e0022 */
[----:B------:R-:W-:Y:S02]  /*3200*/  SHF.L.U32 R53, R53, 0x18, RZ ;  /* 0x0000001835357819 */ /* 0x000fe400000006ff */
[----:B------:R-:W-:Y:S01]  /*3210*/  SHF.L.U32 R46, R46, 0x18, RZ ;  /* 0x000000182e2e7819 */ /* 0x000fe200000006ff */
[----:B------:R-:W-:Y:S01]  /*3220*/  IMAD.WIDE.U32 R34, R5, 0x8, R34 ;  /* 0x0000000805227825 */ /* 0x000fe200078e0022 */
[----:B------:R-:W-:-:S02]  /*3230*/  LOP3.LUT R0, R0, R33, RZ, 0xfc, !PT ;  /* 0x0000002100007212 */ /* 0x000fc400078efcff */
[----:B------:R-:W-:Y:S02]  /*3240*/  LOP3.LUT R4, R42, 0xff000000, R53, 0xf8, !PT ;  /* 0xff0000002a047812 */ /* 0x000fe400078ef835 */
[----:B------:R-:W-:Y:S02]  /*3250*/  MOV R5, R7 ;  /* 0x0000000700057202 */ /* 0x000fe40000000f00 */
[----:B------:R-:W-:Y:S02]  /*3260*/  LOP3.LUT R38, R39, 0xff000000, R46, 0xf8, !PT ;  /* 0xff00000027267812 */ /* 0x000fe400078ef82e */
[----:B------:R-:W-:Y:S01]  /*3270*/  MOV R33, R6 ;  /* 0x0000000600217202 */ /* 0x000fe20000000f00 */
[----:B------:R0:W-:Y:S01]  /*3280*/  STG.E.64 desc[UR10][R2.64], R4 ;  /* 0x0000000402007986 */ /* 0x0001e2000c101b0a */
[----:B------:R-:W-:-:S03]  /*3290*/  MOV R39, R0 ;  /* 0x0000000000277202 */ /* 0x000fc60000000f00 */
[----:B------:R0:W-:Y:S04]  /*32a0*/  STG.E.64 desc[UR10][R36.64], R32 ;  /* 0x0000002024007986 */ /* 0x0001e8000c101b0a */
[----:B------:R0:W-:Y:S02]  /*32b0*/  STG.E.64 desc[UR10][R34.64], R38 ;  /* 0x0000002622007986 */ /* 0x0001e4000c101b0a */
.L_x_11711:
[----:B------:R-:W-:Y:S02]  /*32c0*/  UIADD3 UR6, UPT, UPT, UR6, UR14, URZ ;  /* 0x0000000e06067290 */ /* 0x000fe4000fffe0ff */
[----:B------:R-:W-:Y:S02]  /*32d0*/  UPLOP3.LUT UP1, UPT, UPT, UPT, UP1, 0x40, 0x4 ;  /* 0x000000000004789c */ /* 0x000fe40003f2e810 */
[----:B------:R-:W-:-:S09]  /*32e0*/  UISETP.GE.AND UP0, UPT, UR6, UR17, UPT ;  /* 0x000000110600728c */ /* 0x000fd2000bf06270 */
[----:B------:R-:W-:Y:S05]  /*32f0*/  BRA.U !UP0, `(.L_x_11712) ;  /* 0xffffffcd08e07547 */ /* 0x000fea000b83ffff */
.L_x_11703:
[----:B------:R-:W2:Y:S02]  /*3300*/  LDCU.64 UR4, c[0x0][0x3f8] ;  /* 0x00007f00ff0477ac */ /* 0x000ea40008000a00 */
[----:B--2---:R-:W-:-:S04]  /*3310*/  UISETP.NE.U32.AND UP0, UPT, UR4, URZ, UPT ;  /* 0x000000ff0400728c */ /* 0x004fc8000bf05070 */
[----:B------:R-:W-:-:S09]  /*3320*/  UISETP.NE.AND.EX UP0, UPT, UR5, URZ, UPT, UP0 ;  /* 0x000000ff0500728c */ /* 0x000fd2000bf05300 */
[----:B------:R-:W-:Y:S05]  /*3330*/  BRA.U !UP0, `(.L_x_11713) ;  /* 0x0000000108a47547 */ /* 0x000fea000b800000 */
[----:B------:R-:W2:Y:S01]  /*3340*/  SHFL.DOWN PT, R0, R67, 0x10, 0x1f ;  /* 0x0a001f0043007f89 */ /* 0x000ea200000e0000 */
[----:B01----:R-:W-:Y:S01]  /*3350*/  LOP3.LUT R4, R68, 0x1f, RZ, 0xc0, !PT ;  /* 0x0000001f44047812 */ /* 0x003fe200078ec0ff */
[----:B------:R-:W-:Y:S03]  /*3360*/  BSSY B0, `(.L_x_11713) ;  /* 0x0000026000007945 */ /* 0x000fe60003800000 */
[----:B------:R-:W-:-:S13]  /*3370*/  ISETP.NE.AND P1, PT, R4, RZ, PT ;  /* 0x000000ff0400720c */ /* 0x000fda0003f25270 */
[----:B------:R-:W0:Y:S01]  /*3380*/  @!P1 S2R R8, SR_CgaCtaId ;  /* 0x0000000000089919 */ /* 0x000e220000008800 */
[----:B------:R-:W-:Y:S02]  /*3390*/  @!P1 MOV R7, 0x400 ;  /* 0x0000040000079802 */ /* 0x000fe40000000f00 */
[----:B------:R-:W-:Y:S02]  /*33a0*/  @!P1 SHF.R.U32.HI R6, RZ, 0x3, R68 ;  /* 0x00000003ff069819 */ /* 0x000fe40000011644 */
[----:B--2---:R-:W-:Y:S02]  /*33b0*/  FMNMX R0, R0, R67, !PT ;  /* 0x0000004300007209 */ /* 0x004fe40007800000 */
        /* <DEDUP_REMOVED lines=27> */
.L_x_11720:
[----:B------:R-:W-:Y:S02]  /*3570*/  ISETP.NE.AND P1, PT, R68, RZ, PT ;  /* 0x000000ff4400720c */ /* 0x000fe40003f25270 */
[----:B-1----:R-:W-:-:S11]  /*3580*/  FMNMX R5, R3, R2, !PT ;  /* 0x0000000203057209 */ /* 0x002fd60007800000 */
[----:B------:R-:W-:Y:S05]  /*3590*/  @P1 BRA `(.L_x_11714) ;  /* 0x0000000000081947 */ /* 0x000fea0003800000 */
[----:B0-----:R-:W0:Y:S02]  /*35a0*/  LDC.64 R2, c[0x0][0x3f8] ;  /* 0x0000fe00ff027b82 */ /* 0x001e240000000a00 */
[----:B0-----:R1:W-:Y:S02]  /*35b0*/  REDG.E.MAX.S32.STRONG.GPU desc[UR10][R2.64], R5 ;  /* 0x000000050200798e */ /* 0x0013e4000d12e30a */
.L_x_11714:
[----:B------:R-:W-:Y:S05]  /*35c0*/  BSYNC B0 ;  /* 0x0000000000007941 */ /* 0x000fea0003800000 */
.L_x_11713:
        /* <DEDUP_REMOVED lines=13> */
[----:B01----:R-:W-:Y:S05]  /*36a0*/  CALL.REL.NOINC `($__internal_209_$__cuda_sm20_rcp_rn_f32_slowpath) ;  /* 0x00000000005c7944 */ /* 0x003fea0003c00000 */
[----:B------:R-:W-:Y:S05]  /*36b0*/  BRA `(.L_x_11717) ;  /* 0x0000000000147947 */ /* 0x000fea0003800000 */
.L_x_11716:
[----:B------:R-:W2:Y:S01]  /*36c0*/  MUFU.RCP R0, UR7 ;  /* 0x0000000700007d08 */ /* 0x000ea20008001000 */
[----:B01----:R-:W-:-:S05]  /*36d0*/  MOV R3, UR7 ;  /* 0x0000000700037c02 */ /* 0x003fca0008000f00 */
[----:B--2---:R-:W-:-:S04]  /*36e0*/  FFMA R2, R0, R3, -1 ;  /* 0xbf80000000027423 */ /* 0x004fc80000000003 */
[----:B------:R-:W-:-:S04]  /*36f0*/  FADD.FTZ R3, -R2, -RZ ;  /* 0x800000ff02037221 */ /* 0x000fc80000010100 */
[----:B------:R-:W-:-:S07]  /*3700*/  FFMA R0, R0, R3, R0 ;  /* 0x0000000300007223 */ /* 0x000fce0000000000 */
.L_x_11717:
[----:B------:R-:W0:Y:S02]  /*3710*/  LDC.64 R2, c[0x0][0x3f0] ;  /* 0x0000fc00ff027b82 */ /* 0x000e240000000a00 */
[----:B0-----:R-:W-:Y:S01]  /*3720*/  STG.E desc[UR10][R2.64], R0 ;  /* 0x0000000002007986 */ /* 0x001fe2000c10190a */
[----:B------:R-:W-:Y:S05]  /*3730*/  EXIT ;  /* 0x000000000000794d */ /* 0x000fea0003800000 */
.L_x_11715:
[----:B------:R-:W-:Y:S02]  /*3740*/  MOV R5, 0x2 ;  /* 0x0000000200057802 */ /* 0x000fe40000000f00 */
[----:B------:R-:W-:Y:S02]  /*3750*/  MOV R7, 0x1f ;  /* 0x0000001f00077802 */ /* 0x000fe40000000f00 */
[----:B------:R-:W-:-:S07]  /*3760*/  MOV R4, 0xffffffff ;  /* 0xffffffff00047802 */ /* 0x000fce0000000f00 */
[----:B01----:R-:W-:Y:S05]  /*3770*/  WARPSYNC.COLLECTIVE R4, `(.L_x_11718) ;  /* 0x0000000004087348 */ /* 0x003fea0003c00000 */
[----:B01----:R0:W1:Y:S02]  /*3780*/  SHFL.DOWN P1, R2, R0, R5, R7 ;  /* 0x0800000500027389 */ /* 0x0030640000020007 */
[----:B01----:R-:W-:Y:S05]  /*3790*/  ENDCOLLECTIVE ;  /* 0x000000000000791b */ /* 0x003fea0003800000 */
.L_x_11718:
[----:B------:R-:W-:Y:S02]  /*37a0*/  MOV R5, 0x1 ;  /* 0x0000000100057802 */ /* 0x000fe40000000f00 */
[----:B------:R-:W-:-:S04]  /*37b0*/  MOV R3, R2 ;  /* 0x0000000200037202 */ /* 0x000fc80000000f00 */
[----:B------:R-:W-:-:S04]  /*37c0*/  FMNMX R3, R3, R0, !PT ;  /* 0x0000000003037209 */ /* 0x000fc80007800000 */
[----:B------:R-:W-:-:S07]  /*37d0*/  MOV R0, R3 ;  /* 0x0000000300007202 */ /* 0x000fce0000000f00 */
[----:B------:R-:W-:Y:S05]  /*37e0*/  WARPSYNC.COLLECTIVE R4, `(.L_x_11719) ;  /* 0x0000000004087348 */ /* 0x000fea0003c00000 */
[----:B------:R0:W1:Y:S02]  /*37f0*/  SHFL.DOWN P1, R2, R0, R5, R7 ;  /* 0x0800000500027389 */ /* 0x0000640000020007 */
[----:B01----:R-:W-:Y:S05]  /*3800*/  ENDCOLLECTIVE ;  /* 0x000000000000791b */ /* 0x003fea0003800000 */
.L_x_11719:
[----:B------:R-:W-:Y:S05]  /*3810*/  BRA `(.L_x_11720) ;  /* 0xfffffffc00547947 */ /* 0x000fea000383ffff */
        .weak           $__internal_209_$__cuda_sm20_rcp_rn_f32_slowpath
        .type           $__internal_209_$__cuda_sm20_rcp_rn_f32_slowpath,@function
        .size           $__internal_209_$__cuda_sm20_rcp_rn_f32_slowpath,(.L_x_13077 - $__internal_209_$__cuda_sm20_rcp_rn_f32_slowpath)
$__internal_209_$__cuda_sm20_rcp_rn_f32_slowpath:
        /* <DEDUP_REMOVED lines=15> */
.L_x_11722:
        /* <DEDUP_REMOVED lines=33> */
.L_x_11724:
[----:B------:R-:W0:Y:S02]  /*3b20*/  MUFU.RCP R0, R0 ;  /* 0x0000000000007308 */ /* 0x000e240000001000 */
.L_x_11723:
[----:B------:R-:W-:Y:S05]  /*3b30*/  BSYNC B1 ;  /* 0x0000000000017941 */ /* 0x000fea0003800000 */
.L_x_11721:
[----:B------:R-:W-:-:S04]  /*3b40*/  MOV R7, 0x0 ;  /* 0x0000000000077802 */ /* 0x000fc80000000f00 */
[----:B0-----:R-:W-:Y:S05]  /*3b50*/  RET.REL.NODEC R6 `(_ZN18transformer_engine13normalization19ln_fwd_tuned_kernelINS0_13Kernel_traitsI6__halfS3_13__nv_fp8_e4m3fjLj3072ELj1ELj1ELj4ELj16ENS0_18Kernel_traits_baseILj3072ES3_S3_S4_fjLj128EEEEEEEvNS0_19ForwardKernelParamsE) ;  /* 0xffffffc406287950 */ /* 0x001fea0003c3ffff */
.L_x_11725:
        /* <DEDUP_REMOVED lines=10> */
.L_x_13077:


//--------------------- .text._ZN18transformer_engine13normalization19ln_fwd_tuned_kernelINS0_13Kernel_traitsI6__halfS3_13__nv_fp8_e4m3fjLj2304ELj1ELj4ELj1ELj16ENS0_18Kernel_traits_baseILj2304ES3_S3_S4_fjLj128EEEEEEEvNS0_19ForwardKernelParamsE --------------------------
	.section	.text._ZN18transformer_engine13normalization19ln_fwd_tuned_kernelINS0_13Kernel_traitsI6__halfS3_13__nv_fp8_e4m3fjLj2304ELj1ELj4ELj1ELj16ENS0_18Kernel_traits_baseILj2304ES3_S3_S4_fjLj128EEEEEEEvNS0_19ForwardKernelParamsE,"ax",@progbits
	.align	128
        .global         _ZN18transformer_engine13normalization19ln_fwd_tuned_kernelINS0_13Kernel_traitsI6__halfS3_13__nv_fp8_e4m3fjLj2304ELj1ELj4ELj1ELj16ENS0_18Kernel_traits_baseILj2304ES3_S3_S4_fjLj128EEEEEEEvNS0_19ForwardKernelParamsE
        .type           _ZN18transformer_engine13normalization19ln_fwd_tuned_kernelINS0_13Kernel_traitsI6__halfS3_13__nv_fp8_e4m3fjLj2304ELj1ELj4ELj1ELj16ENS0_18Kernel_traits_baseILj2304ES3_S3_S4_fjLj128EEEEEEEvNS0_19ForwardKernelParamsE,@function
        .size           _ZN18transformer_engine13normalization19ln_fwd_tuned_kernelINS0_13Kernel_traitsI6__halfS3_13__nv_fp8_e4m3fjLj2304ELj1ELj4ELj1ELj16ENS0_18Kernel_traits_baseILj2304ES3_S3_S4_fjLj128EEEEEEEvNS0_19ForwardKernelParamsE,(.L_x_13078 - _ZN18transformer_engine13normalization19ln_fwd_tuned_kernelINS0_13Kernel_traitsI6__halfS3_13__nv_fp8_e4m3fjLj2304ELj1ELj4ELj1ELj16ENS0_18Kernel_traits_baseILj2304ES3_S3_S4_fjLj128EEEEEEEvNS0_19ForwardKernelParamsE)
        .other          _ZN18transformer_engine13normalization19ln_fwd_tuned_kernelINS0_13Kernel_traitsI6__halfS3_13__nv_fp8_e4m3fjLj2304ELj1ELj4ELj1ELj16ENS0_18Kernel_traits_baseILj2304ES3_S3_S4_fjLj128EEEEEEEvNS0_19ForwardKernelParamsE,@"STO_CUDA_ENTRY STV_DEFAULT"
_ZN18transformer_engine13normalization19ln_fwd_tuned_kernelINS0_13Kernel_traitsI6__halfS3_13__nv_fp8_e4m3fjLj2304ELj1ELj4ELj1ELj16ENS0_18Kernel_traits_baseILj2304ES3_S3_S4_fjLj128EEEEEEEvNS0_19ForwardKernelParamsE:
.text._ZN18transformer_engine13normalization19ln_fwd_tuned_kernelINS0_13Kernel_traitsI6__halfS3_13__nv_fp8_e4m3fjLj2304ELj1ELj4ELj1ELj16ENS0_18Kernel_traits_baseILj2304ES3_S3_S4_fjLj128EEEEEEEvNS0_19ForwardKernelParamsE:
        /* <DEDUP_REMOVED lines=26> */
[----:B------:R-:W-:Y:S02]  /*01a0*/  MOV R102, RZ ;  /* 0x000000ff00667202 */ /* 0x000fe40000000f00 */
[----:B0-----:R-:W-:Y:S02]  /*01b0*/  SHF.R.U32.HI R3, RZ, 0x5, R4 ;  /* 0x00000005ff037819 */ /* 0x001fe40000011604 */
[----:B------:R-:W-:Y:S02]  /*01c0*/  LOP3.LUT R2, R4, 0x1f, RZ, 0xc0, !PT ;  /* 0x0000001f04027812 */ /* 0x000fe400078ec0ff */
        /* <DEDUP_REMOVED lines=26> */
.L_x_11730:
        /* <DEDUP_REMOVED lines=38> */
[--C-:B---3--:R-:W-:Y:S02]  /*05d0*/  HADD2.F32 R110, -RZ, R124.reuse.H0_H0 ;  /* 0x2000007cff6e7230 */ /* 0x108fe40000004100 */
[----:B------:R-:W-:Y:S01]  /*05e0*/  FADD R108, R104, R133 ;  /* 0x00000085686c7221 */ /* 0x000fe20000000000 */
[----:B------:R-:W-:Y:S02]  /*05f0*/  HADD2.F32 R124, -RZ, R124.H1_H1 ;  /* 0x3000007cff7c7230 */ /* 0x000fe40000004100 */
[----:B------:R-:W-:-:S02]  /*0600*/  HADD2.F32 R114, -RZ, R126.H0_H0 ;  /* 0x2000007eff727230 */ /* 0x000fc40000004100 */
[----:B------:R-:W-:Y:S01]  /*0610*/  FADD R133, R129, R108 ;  /* 0x0000006c81857221 */ /* 0x000fe20000000000 */
[--C-:B------:R-:W-:Y:S02]  /*0620*/  HADD2.F32 R108, -RZ, R131.reuse.H0_H0 ;  /* 0x20000083ff6c7230 */ /* 0x100fe40000004100 */
[----:B------:R-:W-:Y:S02]  /*0630*/  HADD2.F32 R131, -RZ, R131.H1_H1 ;  /* 0x30000083ff837230 */ /* 0x000fe40000004100 */
[----:B------:R-:W-:Y:S01]  /*0640*/  FADD R133, R106, R133 ;  /* 0x000000856a857221 */ /* 0x000fe20000000000 */
[----:B------:R-:W-:Y:S02]  /*0650*/  HADD2.F32 R126, -RZ, R126.H1_H1 ;  /* 0x3000007eff7e7230 */ /* 0x000fe40000004100 */
[----:B----4-:R-:W-:Y:S02]  /*0660*/  HADD2.F32 R118, -RZ, R72.H0_H0 ;  /* 0x20000048ff767230 */ /* 0x010fe40000004100 */
[----:B------:R-:W-:Y:S01]  /*0670*/  FADD R133, R130, R133 ;  /* 0x0000008582857221 */ /* 0x000fe20000000000 */
[----:B------:R-:W-:-:S02]  /*0680*/  HADD2.F32 R134, -RZ, R73.H1_H1 ;  /* 0x30000049ff867230 */ /* 0x000fc40000004100 */
[----:B------:R-:W-:Y:S02]  /*0690*/  HADD2.F32 R136, -RZ, R74.H1_H1 ;  /* 0x3000004aff887230 */ /* 0x000fe40000004100 */
[----:B------:R-:W-:Y:S01]  /*06a0*/  FADD R112, R108, R133 ;  /* 0x000000856c707221 */ /* 0x000fe20000000000 */
[--C-:B------:R-:W-:Y:S02]  /*06b0*/  HADD2.F32 R137, -RZ, R75.reuse.H0_H0 ;  /* 0x2000004bff897230 */ /* 0x100fe40000004100 */
[----:B------:R-:W-:Y:S02]  /*06c0*/  HADD2.F32 R138, -RZ, R75.H1_H1 ;  /* 0x3000004bff8a7230 */ /* 0x000fe40000004100 */
[----:B------:R-:W-:Y:S01]  /*06d0*/  FADD R133, R131, R112 ;  /* 0x0000007083857221 */ /* 0x000fe20000000000 */
[--C-:B------:R-:W-:Y:S02]  /*06e0*/  HADD2.F32 R112, -RZ, R125.reuse.H0_H0 ;  /* 0x2000007dff707230 */ /* 0x100fe40000004100 */
[----:B------:R-:W-:-:S02]  /*06f0*/  HADD2.F32 R125, -RZ, R125.H1_H1 ;  /* 0x3000007dff7d7230 */ /* 0x000fc40000004100 */
        /* <DEDUP_REMOVED lines=22> */
[----:B------:R-:W-:-:S02]  /*0860*/  HADD2.F32 R132, -RZ, R72.H1_H1 ;  /* 0x30000048ff847230 */ /* 0x000fc40000004100 */
[--C-:B------:R-:W-:Y:S02]  /*0870*/  HADD2.F32 R146, -RZ, R82.reuse.H0_H0 ;  /* 0x20000052ff927230 */ /* 0x100fe40000004100 */
[----:B------:R-:W-:Y:S01]  /*0880*/  FADD R135, R118, R133 ;  /* 0x0000008576877221 */ /* 0x000fe20000000000 */
[----:B------:R-:W-:Y:S02]  /*0890*/  HADD2.F32 R133, -RZ, R73.H0_H0 ;  /* 0x20000049ff857230 */ /* 0x000fe40000004100 */
[----:B------:R-:W-:Y:S02]  /*08a0*/  HADD2.F32 R82, -RZ, R82.H1_H1 ;  /* 0x30000052ff527230 */ /* 0x000fe40000004100 */
        /* <DEDUP_REMOVED lines=255> */
.L_x_11751:
[----:B------:R-:W2:Y:S01]  /*18a0*/  LDC R73, c[0x0][0x3d8] ;  /* 0x0000f600ff497b82 */ /* 0x000ea20000000800 */
[----:B-1----:R-:W-:Y:S01]  /*18b0*/  FADD R76, R83, R76 ;  /* 0x0000004c534c7221 */ /* 0x002fe20000000000 */
[----:B------:R-:W-:Y:S01]  /*18c0*/  ISETP.NE.AND P2, PT, RZ, UR11, PT ;  /* 0x0000000bff007c0c */ /* 0x000fe2000bf45270 */
[----:B-----5:R-:W-:Y:S01]  /*18d0*/  HADD2.F32 R79, -RZ, R121.H0_H0 ;  /* 0x20000079ff4f7230 */ /* 0x020fe20000004100 */
[----:B------:R-:W-:Y:S01]  /*18e0*/  UISETP.NE.AND UP0, UPT, UR12, URZ, UPT ;  /* 0x000000ff0c00728c */ /* 0x000fe2000bf05270 */
[----:B------:R-:W-:Y:S01]  /*18f0*/  HADD2.F32 R81, -RZ, R37.H0_H0 ;  /* 0x20000025ff517230 */ /* 0x000fe20000004100 */
[----:B------:R-:W-:Y:S01]  /*1900*/  LOP3.LUT R109, R109, 0xffffff00, RZ, 0xc0, !PT ;  /* 0xffffff006d6d7812 */ /* 0x000fe200078ec0ff */
[----:B------:R-:W-:Y:S01]  /*1910*/  HADD2.F32 R72, -RZ, R120.H0_H0 ;  /* 0x20000078ff487230 */ /* 0x000fe20000004100 */
[----:B------:R-:W1:Y:S01]  /*1920*/  @!P1 LDC.64 R74, c[0x0][0x398] ;  /* 0x0000e600ff4a9b82 */ /* 0x000e620000000a00 */
[----:B------:R-:W-:Y:S01]  /*1930*/  HADD2.F32 R85, -RZ, R122.H1_H1 ;  /* 0x3000007aff557230 */ /* 0x000fe20000004100 */
[----:B------:R-:W-:Y:S01]  /*1940*/  LOP3.LUT R107, R107, 0xffffff00, RZ, 0xc0, !PT ;  /* 0xffffff006b6b7812 */ /* 0x000fe200078ec0ff */
[--C-:B------:R-:W-:Y:S01]  /*1950*/  HADD2.F32 R89, -RZ, R123.reuse.H0_H0 ;  /* 0x2000007bff597230 */ /* 0x100fe20000004100 */
[----:B------:R-:W-:Y:S01]  /*1960*/  LOP3.LUT R117, R117, 0xffffff00, RZ, 0xc0, !PT ;  /* 0xffffff0075757812 */ /* 0x000fe200078ec0ff */
[----:B------:R-:W-:Y:S01]  /*1970*/  HADD2.F32 R93, -RZ, R123.H1_H1 ;  /* 0x3000007bff5d7230 */ /* 0x000fe20000004100 */
[----:B------:R-:W-:Y:S01]  /*1980*/  LOP3.LUT R111, R111, 0xffffff00, RZ, 0xc0, !PT ;  /* 0xffffff006f6f7812 */ /* 0x000fe200078ec0ff */
[----:B------:R-:W-:Y:S01]  /*1990*/  @P2 FADD R79, R79, 1 ;  /* 0x3f8000004f4f2421 */ /* 0x000fe20000000000 */
        /* <DEDUP_REMOVED lines=8> */
[----:B--2---:R-:W-:Y:S01]  /*1a20*/  FFMA R73, R76, 0.00043402778101153671741, R73 ;  /* 0x39e38e394c497823 */ /* 0x004fe20000000049 */
[----:B------:R-:W-:Y:S01]  /*1a30*/  HADD2.F32 R76, -RZ, R36.H0_H0 ;  /* 0x20000024ff4c7230 */ /* 0x000fe20000004100 */
[----:B------:R-:W-:Y:S01]  /*1a40*/  LOP3.LUT R115, R115, 0xffffff00, RZ, 0xc0, !PT ;  /* 0xffffff0073737812 */ /* 0x000fe200078ec0ff */
[----:B------:R-:W-:-:S02]  /*1a50*/  HADD2.F32 R127, -RZ, R71.H1_H1 ;  /* 0x30000047ff7f7230 */ /* 0x000fc40000004100 */
[----:B------:R-:W-:Y:S01]  /*1a60*/  @P2 FADD R99, R99, 1 ;  /* 0x3f80000063632421 */ /* 0x000fe20000000000 */
[----:B------:R-:W-:Y:S01]  /*1a70*/  FSETP.GEU.AND P0, PT, |R73|, 1.175494350822287508e-38, PT ;  /* 0x008000004900780b */ /* 0x000fe20003f0e200 */
[----:B------:R-:W-:Y:S02]  /*1a80*/  HADD2.F32 R125, -RZ, R35.H0_H0 ;  /* 0x20000023ff7d7230 */ /* 0x000fe40000004100 */
[----:B-1----:R-:W-:-:S04]  /*1a90*/  @!P1 IMAD.WIDE R74, R3, 0x4, R74 ;  /* 0x00000004034a9825 */ /* 0x002fc800078e024a */
[----:B------:R-:W-:Y:S01]  /*1aa0*/  @P2 FADD R127, R127, 1 ;  /* 0x3f8000007f7f2421 */ /* 0x000fe20000000000 */
[----:B------:R-:W-:Y:S01]  /*1ab0*/  HADD2.F32 R129, -RZ, R35.H1_H1 ;  /* 0x30000023ff817230 */ /* 0x000fe20000004100 */
[----:B------:R1:W-:Y:S01]  /*1ac0*/  @!P1 STG.E desc[UR4][R74.64], R165 ;  /* 0x000000a54a009986 */ /* 0x0003e2000c101904 */
[----:B------:R-:W-:Y:S02]  /*1ad0*/  HADD2.F32 R131, -RZ, R65.H1_H1 ;  /* 0x30000041ff837230 */ /* 0x000fe40000004100 */
[----:B------:R-:W-:Y:S02]  /*1ae0*/  HADD2.F32 R133, -RZ, R29.H1_H1 ;  /* 0x3000001dff857230 */ /* 0x000fe40000004100 */
[----:B------:R-:W-:Y:S01]  /*1af0*/  @!P0 FMUL R73, R73, 16777216 ;  /* 0x4b80000049498820 */ /* 0x000fe20000400000 */
[----:B------:R-:W-:Y:S01]  /*1b00*/  @P2 FADD R131, R131, 1 ;  /* 0x3f80000083832421 */ /* 0x000fe20000000000 */
[----:B------:R-:W-:Y:S02]  /*1b10*/  HADD2.F32 R135, -RZ, R31.H1_H1 ;  /* 0x3000001fff877230 */ /* 0x000fe40000004100 */
[----:B------:R-:W-:-:S02]  /*1b20*/  HADD2.F32 R139, -RZ, R61.H1_H1 ;  /* 0x3000003dff8b7230 */ /* 0x000fc40000004100 */
[----:B------:R-:W2:Y:S01]  /*1b30*/  MUFU.RSQ R73, R73 ;  /* 0x0000004900497308 */ /* 0x000ea20000001400 */
[----:B-1----:R-:W-:Y:S02]  /*1b40*/  HADD2.F32 R74, -RZ, R69.H0_H0 ;  /* 0x20000045ff4a7230 */ /* 0x002fe40000004100 */
[--C-:B------:R-:W-:Y:S02]  /*1b50*/  HADD2.F32 R137, -RZ, R25.reuse.H0_H0 ;  /* 0x20000019ff897230 */ /* 0x100fe40000004100 */
[----:B------:R-:W-:Y:S01]  /*1b60*/  @P2 FADD R139, R139, 1 ;  /* 0x3f8000008b8b2421 */ /* 0x000fe20000000000 */
[----:B------:R-:W-:Y:S02]  /*1b70*/  HADD2.F32 R141, -RZ, R25.H1_H1 ;  /* 0x30000019ff8d7230 */ /* 0x000fe40000004100 */
[----:B------:R-:W-:Y:S01]  /*1b80*/  @P2 FADD R74, R74, 1 ;  /* 0x3f8000004a4a2421 */ /* 0x000fe20000000000 */
[----:B------:R-:W-:Y:S02]  /*1b90*/  HADD2.F32 R143, -RZ, R27.H1_H1 ;  /* 0x3000001bff8f7230 */ /* 0x000fe40000004100 */
[----:B------:R-:W-:-:S02]  /*1ba0*/  HADD2.F32 R147, -RZ, R57.H1_H1 ;  /* 0x30000039ff937230 */ /* 0x000fc40000004100 */
[--C-:B------:R-:W-:Y:S02]  /*1bb0*/  HADD2.F32 R145, -RZ, R21.reuse.H0_H0 ;  /* 0x20000015ff917230 */ /* 0x100fe40000004100 */
[----:B------:R-:W-:Y:S02]  /*1bc0*/  HADD2.F32 R149, -RZ, R21.H1_H1 ;  /* 0x30000015ff957230 */ /* 0x000fe40000004100 */
[----:B------:R-:W-:Y:S01]  /*1bd0*/  @P2 FADD R147, R147, 1 ;  /* 0x3f80000093932421 */ /* 0x000fe20000000000 */
[----:B------:R-:W-:Y:S02]  /*1be0*/  HADD2.F32 R151, -RZ, R23.H1_H1 ;  /* 0x30000017ff977230 */ /* 0x000fe40000004100 */
[----:B--2---:R-:W-:Y:S01]  /*1bf0*/  @!P0 FMUL R73, R73, 4096 ;  /* 0x4580000049498820 */ /* 0x004fe20000400000 */
[----:B------:R-:W-:Y:S01]  /*1c00*/  HADD2.F32 R153, -RZ, R17.H0_H0 ;  /* 0x20000011ff997230 */ /* 0x000fe20000004100 */
[----:B------:R-:W-:Y:S01]  /*1c10*/  PLOP3.LUT P0, PT, PT, PT, UP0, 0x80, 0x8 ;  /* 0x000000000008781c */ /* 0x000fe20003f0f008 */
[----:B------:R-:W-:-:S02]  /*1c20*/  HADD2.F32 R155, -RZ, R53.H1_H1 ;  /* 0x30000035ff9b7230 */ /* 0x000fc40000004100 */
[-C--:B0-----:R-:W-:Y:S01]  /*1c30*/  FMUL R83, R0, R73.reuse ;  /* 0x0000004900537220 */ /* 0x081fe20000400000 */
[-C--:B------:R-:W-:Y:S01]  /*1c40*/  FMUL R0, R104, R73.reuse ;  /* 0x0000004968007220 */ /* 0x080fe20000400000 */
[-C--:B------:R-:W-:Y:S01]  /*1c50*/  FMUL R130, R130, R73.reuse ;  /* 0x0000004982827220 */ /* 0x080fe20000400000 */
[----:B------:R-:W-:Y:S01]  /*1c60*/  FMUL R108, R108, R73 ;  /* 0x000000496c6c7220 */ /* 0x000fe20000400000 */
[----:B------:R-:W-:Y:S01]  /*1c70*/  FFMA R83, R83, R72, R76 ;  /* 0x0000004853537223 */ /* 0x000fe2000000004c */
[----:B------:R-:W-:Y:S01]  /*1c80*/  FFMA R0, R0, R79, R81 ;  /* 0x0000004f00007223 */ /* 0x000fe20000000051 */
[----:B------:R-:W-:Y:S02]  /*1c90*/  HADD2.F32 R79, -RZ, R122.H0_H0 ;  /* 0x2000007aff4f7230 */ /* 0x000fe40000004100 */
[-C--:B------:R-:W-:Y:S01]  /*1ca0*/  FMUL R76, R106, R73.reuse ;  /* 0x000000496a4c7220 */ /* 0x080fe20000400000 */
[----:B------:R-:W-:Y:S02]  /*1cb0*/  HADD2.F32 R81, -RZ, R38.H0_H0 ;  /* 0x20000026ff517230 */ /* 0x000fe40000004100 */
[----:B------:R-:W-:Y:S01]  /*1cc0*/  FMUL R166, R166, R73 ;  /* 0x00000049a6a67220 */ /* 0x000fe20000400000 */
[----:B------:R-:W-:Y:S01]  /*1cd0*/  FFMA R108, R108, R89, R91 ;  /* 0x000000596c6c7223 */ /* 0x000fe2000000005b */
[----:B------:R-:W-:Y:S01]  /*1ce0*/  @P2 FADD R79, R79, 1 ;  /* 0x3f8000004f4f2421 */ /* 0x000fe20000000000 */
[----:B------:R-:W-:-:S02]  /*1cf0*/  HADD2.F32 R89, -RZ, R68.H1_H1 ;  /* 0x30000044ff597230 */ /* 0x000fc40000004100 */
[----:B------:R-:W-:Y:S01]  /*1d00*/  FMUL R72, R110, R73 ;  /* 0x000000496e487220 */ /* 0x000fe20000400000 */
[----:B------:R-:W-:Y:S02]  /*1d10*/  HADD2.F32 R91, -RZ, R32.H1_H1 ;  /* 0x30000020ff5b7230 */ /* 0x000fe40000004100 */
[----:B------:R-:W-:Y:S01]  /*1d20*/  FFMA R76, R76, R79, R81 ;  /* 0x0000004f4c4c7223 */ /* 0x000fe20000000051 */
[----:B------:R-:W-:Y:S01]  /*1d30*/  FFMA R79, R130, R85, R87 ;  /* 0x00000055824f7223 */ /* 0x000fe20000000057 */
[----:B------:R-:W-:Y:S02]  /*1d40*/  HADD2.F32 R85, -RZ, R68.H0_H0 ;  /* 0x20000044ff557230 */ /* 0x000fe40000004100 */
[----:B------:R-:W-:Y:S01]  /*1d50*/  FFMA R81, R166, R93, R95 ;  /* 0x0000005da6517223 */ /* 0x000fe2000000005f */
[----:B------:R-:W-:Y:S02]  /*1d60*/  HADD2.F32 R93, -RZ, R69.H1_H1 ;  /* 0x30000045ff5d7230 */ /* 0x000fe40000004100 */
[----:B------:R-:W-:Y:S01]  /*1d70*/  @P2 FADD R89, R89, 1 ;  /* 0x3f80000059592421 */ /* 0x000fe20000000000 */
[----:B------:R-:W-:-:S02]  /*1d80*/  HADD2.F32 R87, -RZ, R32.H0_H0 ;  /* 0x20000020ff577230 */ /* 0x000fc40000004100 */
[----:B------:R-:W-:Y:S01]  /*1d90*/  @P2 FADD R85, R85, 1 ;  /* 0x3f80000055552421 */ /* 0x000fe20000000000 */
[--C-:B------:R-:W-:Y:S02]  /*1da0*/  HADD2.F32 R95, -RZ, R33.reuse.H1_H1 ;  /* 0x30000021ff5f7230 */ /* 0x100fe40000004100 */
        /* <DEDUP_REMOVED lines=8> */
[-C--:B------:R-:W-:Y:S01]  /*1e30*/  FMUL R97, R112, R73.reuse ;  /* 0x0000004970617220 */ /* 0x080fe20000400000 */
[----:B------:R-:W-:Y:S02]  /*1e40*/  HADD2.F32 R93, -RZ, R70.H1_H1 ;  /* 0x30000046ff5d7230 */ /* 0x000fe40000004100 */
[----:B------:R-:W-:Y:S01]  /*1e50*/  @P2 FADD R89, R89, 1 ;  /* 0x3f80000059592421 */ /* 0x000fe20000000000 */
[--C-:B------:R-:W-:Y:S02]  /*1e60*/  HADD2.F32 R91, -RZ, R34.reuse.H0_H0 ;  /* 0x20000022ff5b7230 */ /* 0x100fe40000004100 */
[-C--:B------:R-:W-:Y:S01]  /*1e70*/  FMUL R110, R114, R73.reuse ;  /* 0x00000049726e7220 */ /* 0x080fe20000400000 */
[----:B------:R-:W-:Y:S02]  /*1e80*/  HADD2.F32 R95, -RZ, R34.H1_H1 ;  /* 0x30000022ff5f7230 */ /* 0x000fe40000004100 */
[----:B------:R-:W-:Y:S01]  /*1e90*/  FFMA R97, R97, R74, R104 ;  /* 0x0000004a61617223 */ /* 0x000fe20000000068 */
[----:B------:R-:W-:Y:S01]  /*1ea0*/  @P2 FADD R93, R93, 1 ;  /* 0x3f8000005d5d2421 */ /* 0x000fe20000000000 */
[-C--:B------:R-:W-:Y:S01]  /*1eb0*/  FMUL R126, R126, R73.reuse ;  /* 0x000000497e7e7220 */ /* 0x080fe20000400000 */
[-C--:B------:R-:W-:Y:S01]  /*1ec0*/  FMUL R74, R116, R73.reuse ;  /* 0x00000049744a7220 */ /* 0x080fe20000400000 */
[----:B------:R-:W-:Y:S01]  /*1ed0*/  FMUL R170, R170, R73 ;  /* 0x00000049aaaa7220 */ /* 0x000fe20000400000 */
[----:B------:R-:W-:Y:S01]  /*1ee0*/  FFMA R110, R110, R89, R91 ;  /* 0x000000596e6e7223 */ /* 0x000fe2000000005b */
[----:B------:R-:W-:Y:S01]  /*1ef0*/  FFMA R91, R126, R93, R95 ;  /* 0x0000005d7e5b7223 */ /* 0x000fe2000000005f */
[----:B------:R-:W-:Y:S01]  /*1f00*/  FFMA R74, R74, R99, R125 ;  /* 0x000000634a4a7223 */ /* 0x000fe2000000007d */
[----:B------:R-:W-:-:S02]  /*1f10*/  HADD2.F32 R93, -RZ, R64.H0_H0 ;  /* 0x20000040ff5d7230 */ /* 0x000fc40000004100 */
[----:B------:R-:W-:Y:S01]  /*1f20*/  FFMA R89, R170, R127, R129 ;  /* 0x0000007faa597223 */ /* 0x000fe20000000081 */
[----:B------:R-:W-:Y:S02]  /*1f30*/  HADD2.F32 R99, -RZ, R64.H1_H1 ;  /* 0x30000040ff637230 */ /* 0x000fe40000004100 */
[----:B------:R-:W-:Y:S01]  /*1f40*/  FMUL R106, R118, R73 ;  /* 0x00000049766a7220 */ /* 0x000fe20000400000 */
[----:B------:R-:W-:Y:S02]  /*1f50*/  HADD2.F32 R127, -RZ, R65.H0_H0 ;  /* 0x20000041ff7f7230 */ /* 0x000fe40000004100 */
[----:B------:R-:W-:Y:S01]  /*1f60*/  @P2 FADD R93, R93, 1 ;  /* 0x3f8000005d5d2421 */ /* 0x000fe20000000000 */
[--C-:B------:R-:W-:Y:S02]  /*1f70*/  HADD2.F32 R95, -RZ, R28.reuse.H0_H0 ;  /* 0x2000001cff5f7230 */ /* 0x100fe40000004100 */
[----:B------:R-:W-:Y:S01]  /*1f80*/  @P2 FADD R99, R99, 1 ;  /* 0x3f80000063632421 */ /* 0x000fe20000000000 */
[----:B------:R-:W-:-:S02]  /*1f90*/  HADD2.F32 R125, -RZ, R28.H1_H1 ;  /* 0x3000001cff7d7230 */ /* 0x000fc40000004100 */
[-C--:B------:R-:W-:Y:S01]  /*1fa0*/  FMUL R132, R132, R73.reuse ;  /* 0x0000004984847220 */ /* 0x080fe20000400000 */
[----:B------:R-:W-:Y:S02]  /*1fb0*/  HADD2.F32 R129, -RZ, R29.H0_H0 ;  /* 0x2000001dff817230 */ /* 0x000fe40000004100 */
[----:B------:R-:W-:Y:S01]  /*1fc0*/  @P2 FADD R127, R127, 1 ;  /* 0x3f8000007f7f2421 */ /* 0x000fe20000000000 */
[-C--:B------:R-:W-:Y:S01]  /*1fd0*/  FMUL R104, R172, R73.reuse ;  /* 0x00000049ac687220 */ /* 0x080fe20000400000 */
[----:B------:R-:W-:Y:S01]  /*1fe0*/  FMUL R174, R174, R73 ;  /* 0x00000049aeae7220 */ /* 0x000fe20000400000 */
[----:B------:R-:W-:Y:S01]  /*1ff0*/  FFMA R106, R106, R93, R95 ;  /* 0x0000005d6a6a7223 */ /* 0x000fe2000000005f */
        /* <DEDUP_REMOVED lines=8> */
[----:B------:R-:W-:Y:S01]  /*2080*/  FMUL R125, R134, R73 ;  /* 0x00000049867d7220 */ /* 0x000fe20000400000 */
[--C-:B------:R-:W-:Y:S02]  /*2090*/  HADD2.F32 R114, -RZ, R30.reuse.H0_H0 ;  /* 0x2000001eff727230 */ /* 0x100fe40000004100 */
[----:B------:R-:W-:Y:S01]  /*20a0*/  @P2 FADD R99, R99, 1 ;  /* 0x3f80000063632421 */ /* 0x000fe20000000000 */
[----:B------:R-:W-:-:S02]  /*20b0*/  HADD2.F32 R127, -RZ, R30.H1_H1 ;  /* 0x3000001eff7f7230 */ /* 0x000fc40000004100 */
[-C--:B------:R-:W-:Y:S01]  /*20c0*/  FMUL R136, R136, R73.reuse ;  /* 0x0000004988887220 */ /* 0x080fe20000400000 */
[----:B------:R-:W-:Y:S02]  /*20d0*/  HADD2.F32 R131, -RZ, R31.H0_H0 ;  /* 0x2000001fff837230 */ /* 0x000fe40000004100 */
[----:B------:R-:W-:Y:S01]  /*20e0*/  @P2 FADD R129, R129, 1 ;  /* 0x3f80000081812421 */ /* 0x000fe20000000000 */
[-C--:B------:R-:W-:Y:S01]  /*20f0*/  FMUL R176, R176, R73.reuse ;  /* 0x00000049b0b07220 */ /* 0x080fe20000400000 */
[----:B------:R-:W-:Y:S01]  /*2100*/  @P2 FADD R133, R133, 1 ;  /* 0x3f80000085852421 */ /* 0x000fe20000000000 */
        /* <DEDUP_REMOVED lines=14> */
[----:B------:R-:W-:Y:S01]  /*21f0*/  @P2 FADD R135, R135, 1 ;  /* 0x3f80000087872421 */ /* 0x000fe20000000000 */
[-C--:B------:R-:W-:Y:S01]  /*2200*/  FMUL R116, R180, R73.reuse ;  /* 0x00000049b4747220 */ /* 0x080fe20000400000 */
[----:B------:R-:W-:Y:S01]  /*2210*/  FMUL R182, R182, R73 ;  /* 0x00000049b6b67220 */ /* 0x000fe20000400000 */
[----:B------:R-:W-:Y:S01]  /*2220*/  FFMA R118, R118, R127, R129 ;  /* 0x0000007f76767223 */ /* 0x000fe20000000081 */
[----:B------:R-:W-:Y:S01]  /*2230*/  FFMA R127, R140, R131, R133 ;  /* 0x000000838c7f7223 */ /* 0x000fe20000000085 */
[----:B------:R-:W-:Y:S01]  /*2240*/  FFMA R116, R116, R135, R137 ;  /* 0x0000008774747223 */ /* 0x000fe20000000089 */
[--C-:B------:R-:W-:Y:S02]  /*2250*/  HADD2.F32 R124, -RZ, R62.reuse.H0_H0 ;  /* 0x2000003eff7c7230 */ /* 0x100fe40000004100 */
[----:B------:R-:W-:Y:S01]  /*2260*/  FFMA R129, R182, R139, R141 ;  /* 0x0000008bb6817223 */ /* 0x000fe2000000008d */
[----:B------:R-:W-:-:S02]  /*2270*/  HADD2.F32 R131, -RZ, R62.H1_H1 ;  /* 0x3000003eff837230 */ /* 0x000fc40000004100 */
[-C--:B------:R-:W-:Y:S01]  /*2280*/  FMUL R133, R142, R73.reuse ;  /* 0x000000498e857220 */ /* 0x080fe20000400000 */
[--C-:B------:R-:W-:Y:S02]  /*2290*/  HADD2.F32 R137, -RZ, R63.reuse.H0_H0 ;  /* 0x2000003fff897230 */ /* 0x100fe40000004100 */
[----:B------:R-:W-:Y:S01]  /*22a0*/  @P2 FADD R124, R124, 1 ;  /* 0x3f8000007c7c2421 */ /* 0x000fe20000000000 */
[----:B------:R-:W-:Y:S02]  /*22b0*/  HADD2.F32 R141, -RZ, R63.H1_H1 ;  /* 0x3000003fff8d7230 */ /* 0x000fe40000004100 */
[----:B------:R-:W-:Y:S01]  /*22c0*/  @P2 FADD R131, R131, 1 ;  /* 0x3f80000083832421 */ /* 0x000fe20000000000 */
[--C-:B------:R-:W-:Y:S02]  /*22d0*/  HADD2.F32 R126, -RZ, R26.reuse.H0_H0 ;  /* 0x2000001aff7e7230 */ /* 0x100fe40000004100 */
[----:B------:R-:W-:Y:S01]  /*22e0*/  FMUL R78, R78, R73 ;  /* 0x000000494e4e7220 */ /* 0x000fe20000400000 */
[----:B------:R-:W-:-:S02]  /*22f0*/  HADD2.F32 R135, -RZ, R26.H1_H1 ;  /* 0x3000001aff877230 */ /* 0x000fc40000004100 */
[----:B------:R-:W-:Y:S01]  /*2300*/  @P2 FADD R137, R137, 1 ;  /* 0x3f80000089892421 */ /* 0x000fe20000000000 */
[----:B------:R-:W-:Y:S02]  /*2310*/  HADD2.F32 R139, -RZ, R27.H0_H0 ;  /* 0x2000001bff8b7230 */ /* 0x000fe40000004100 */
[-C--:B------:R-:W-:Y:S01]  /*2320*/  FMUL R184, R184, R73.reuse ;  /* 0x00000049b8b87220 */ /* 0x080fe20000400000 */
[----:B------:R-:W-:Y:S01]  /*2330*/  @P2 FADD R141, R141, 1 ;  /* 0x3f8000008d8d2421 */ /* 0x000fe20000000000 */
        /* <DEDUP_REMOVED lines=8> */
[----:B------:R-:W-:Y:S02]  /*23c0*/  HADD2.F32 R143, -RZ, R57.H0_H0 ;  /* 0x20000039ff8f7230 */ /* 0x000fe40000004100 */
[----:B------:R-:W-:Y:S01]  /*23d0*/  @P2 FADD R135, R135, 1 ;  /* 0x3f80000087872421 */ /* 0x000fe20000000000 */
[--C-:B------:R-:W-:Y:S02]  /*23e0*/  HADD2.F32 R137, -RZ, R20.reuse.H0_H0 ;  /* 0x20000014ff897230 */ /* 0x100fe40000004100 */
[----:B------:R-:W-:Y:S01]  /*23f0*/  @P2 FADD R139, R139, 1 ;  /* 0x3f8000008b8b2421 */ /* 0x000fe20000000000 */
[----:B------:R-:W-:Y:S02]  /*2400*/  HADD2.F32 R141, -RZ, R20.H1_H1 ;  /* 0x30000014ff8d7230 */ /* 0x000fe40000004100 */
[-C--:B------:R-:W-:Y:S01]  /*2410*/  FMUL R80, R80, R73.reuse ;  /* 0x0000004950507220 */ /* 0x080fe20000400000 */
[----:B------:R-:W-:Y:S01]  /*2420*/  @P2 FADD R143, R143, 1 ;  /* 0x3f8000008f8f2421 */ /* 0x000fe20000000000 */
[-C--:B------:R-:W-:Y:S01]  /*2430*/  FMUL R188, R188, R73.reuse ;  /* 0x00000049bcbc7220 */ /* 0x080fe20000400000 */
[----:B------:R-:W-:Y:S01]  /*2440*/  FMUL R190, R190, R73 ;  /* 0x00000049bebe7220 */ /* 0x000fe20000400000 */
[----:B------:R-:W-:Y:S01]  /*2450*/  FFMA R126, R126, R135, R137 ;  /* 0x000000877e7e7223 */ /* 0x000fe20000000089 */
[----:B------:R-:W-:Y:S01]  /*2460*/  FMUL R77, R128, R73 ;  /* 0x00000049804d7220 */ /* 0x000fe20000400000 */
[----:B------:R-:W-:Y:S01]  /*2470*/  FFMA R135, R80, R139, R141 ;  /* 0x0000008b50877223 */ /* 0x000fe2000000008d */
[----:B------:R-:W-:Y:S01]  /*2480*/  FFMA R80, R188, R143, R145 ;  /* 0x0000008fbc507223 */ /* 0x000fe20000000091 */
[----:B------:R-:W-:-:S02]  /*2490*/  HADD2.F32 R128, -RZ, R58.H0_H0 ;  /* 0x2000003aff807230 */ /* 0x000fc40000004100 */
[----:B------:R-:W-:Y:S01]  /*24a0*/  FFMA R137, R190, R147, R149 ;  /* 0x00000093be897223 */ /* 0x000fe20000000095 */
[----:B------:R-:W-:Y:S02]  /*24b0*/  HADD2.F32 R139, -RZ, R58.H1_H1 ;  /* 0x3000003aff8b7230 */ /* 0x000fe40000004100 */
[----:B------:R-:W-:Y:S01]  /*24c0*/  FMUL R141, R146, R73 ;  /* 0x00000049928d7220 */ /* 0x000fe20000400000 */
[--C-:B------:R-:W-:Y:S02]  /*24d0*/  HADD2.F32 R145, -RZ, R59.reuse.H0_H0 ;  /* 0x2000003bff917230 */ /* 0x100fe40000004100 */
[----:B------:R-:W-:Y:S01]  /*24e0*/  @P2 FADD R128, R128, 1 ;  /* 0x3f80000080802421 */ /* 0x000fe20000000000 */
[----:B------:R-:W-:Y:S02]  /*24f0*/  HADD2.F32 R149, -RZ, R59.H1_H1 ;  /* 0x3000003bff957230 */ /* 0x000fe40000004100 */
[----:B------:R-:W-:Y:S01]  /*2500*/  @P2 FADD R139, R139, 1 ;  /* 0x3f8000008b8b2421 */ /* 0x000fe20000000000 */
[----:B------:R-:W-:-:S02]  /*2510*/  HADD2.F32 R130, -RZ, R22.H0_H0 ;  /* 0x20000016ff827230 */ /* 0x000fc40000004100 */
        /* <DEDUP_REMOVED lines=21> */
[----:B------:R-:W-:Y:S01]  /*2670*/  FMUL R84, R84, R73 ;  /* 0x0000004954547220 */ /* 0x000fe20000400000 */
[----:B------:R-:W-:Y:S01]  /*2680*/  FFMA R130, R130, R143, R145 ;  /* 0x0000008f82827223 */ /* 0x000fe20000000091 */
[----:B------:R-:W-:Y:S02]  /*2690*/  HADD2.F32 R157, -RZ, R17.H1_H1 ;  /* 0x30000011ff9d7230 */ /* 0x000fe40000004100 */
[----:B------:R-:W-:Y:S01]  /*26a0*/  FFMA R143, R196, R147, R149 ;  /* 0x00000093c48f7223 */ /* 0x000fe20000000095 */
        /* <DEDUP_REMOVED lines=15> */
[----:B------:R-:W-:Y:S02]  /*27a0*/  HADD2.F32 R157, -RZ, R55.H1_H1 ;  /* 0x30000037ff9d7230 */ /* 0x000fe40000004100 */
[----:B------:R-:W-:Y:S01]  /*27b0*/  FMUL R136, R86, R73 ;  /* 0x0000004956887220 */ /* 0x000fe20000400000 */
[----:B------:R-:W-:Y:S02]  /*27c0*/  HADD2.F32 R159, -RZ, R19.H1_H1 ;  /* 0x30000013ff9f7230 */ /* 0x000fe40000004100 */
[----:B------:R-:W-:Y:S01]  /*27d0*/  FFMA R149, R149, R132, R134 ;  /* 0x0000008495957223 */ /* 0x000fe20000000086 */
        /* <DEDUP_REMOVED lines=8> */
[----:B------:R-:W-:Y:S02]  /*2860*/  HADD2.F32 R163, -RZ, R49.H1_H1 ;  /* 0x30000031ffa37230 */ /* 0x000fe40000004100 */
[----:B------:R-:W-:Y:S01]  /*2870*/  @P2 FADD R151, R151, 1 ;  /* 0x3f80000097972421 */ /* 0x000fe20000000000 */
[--C-:B------:R-:W-:Y:S02]  /*2880*/  HADD2.F32 R153, -RZ, R12.reuse.H0_H0 ;  /* 0x2000000cff997230 */ /* 0x100fe40000004100 */
[----:B------:R-:W-:Y:S01]  /*2890*/  @P2 FADD R155, R155, 1 ;  /* 0x3f8000009b9b2421 */ /* 0x000fe20000000000 */
[----:B------:R-:W-:-:S02]  /*28a0*/  HADD2.F32 R157, -RZ, R12.H1_H1 ;  /* 0x3000000cff9d7230 */ /* 0x000fc40000004100 */
[-C--:B------:R-:W-:Y:S01]  /*28b0*/  FMUL R204, R204, R73.reuse ;  /* 0x00000049cccc7220 */ /* 0x080fe20000400000 */
[----:B------:R-:W-:Y:S02]  /*28c0*/  HADD2.F32 R159, -RZ, R49.H0_H0 ;  /* 0x20000031ff9f7230 */ /* 0x000fe40000004100 */
[----:B------:R-:W-:Y:S01]  /*28d0*/  @P2 FADD R163, R163, 1 ;  /* 0x3f800000a3a32421 */ /* 0x000fe20000000000 */
[--C-:B------:R-:W-:Y:S02]  /*28e0*/  HADD2.F32 R165, -RZ, R13.reuse.H1_H1 ;  /* 0x3000000dffa57230 */ /* 0x100fe40000004100 */
[----:B------:R-:W-:Y:S01]  /*28f0*/  FMUL R206, R206, R73 ;  /* 0x00000049cece7220 */ /* 0x000fe20000400000 */
[----:B------:R-:W-:Y:S02]  /*2900*/  HADD2.F32 R161, -RZ, R13.H0_H0 ;  /* 0x2000000dffa17230 */ /* 0x000fe40000004100 */
[----:B------:R-:W-:Y:S01]  /*2910*/  FFMA R134, R134, R151, R153 ;  /* 0x0000009786867223 */ /* 0x000fe20000000099 */
[----:B------:R-:W-:Y:S01]  /*2920*/  @P2 FADD R159, R159, 1 ;  /* 0x3f8000009f9f2421 */ /* 0x000fe20000000000 */
[----:B------:R-:W-:Y:S01]  /*2930*/  FMUL R88, R88, R73 ;  /* 0x0000004958587220 */ /* 0x000fe20000400000 */
[----:B------:R-:W-:Y:S01]  /*2940*/  FFMA R151, R204, R155, R157 ;  /* 0x0000009bcc977223 */ /* 0x000fe2000000009d */
[----:B------:R-:W-:-:S02]  /*2950*/  HADD2.F32 R136, -RZ, R50.H0_H0 ;  /* 0x20000032ff887230 */ /* 0x000fc40000004100 */
[----:B------:R-:W-:Y:S01]  /*2960*/  FFMA R153, R206, R163, R165 ;  /* 0x000000a3ce997223 */ /* 0x000fe200000000a5 */
[----:B------:R-:W-:Y:S02]  /*2970*/  HADD2.F32 R155, -RZ, R50.H1_H1 ;  /* 0x30000032ff9b7230 */ /* 0x000fe40000004100 */
[----:B------:R-:W-:Y:S01]  /*2980*/  FFMA R88, R88, R159, R161 ;  /* 0x0000009f58587223 */ /* 0x000fe200000000a1 */
        /* <DEDUP_REMOVED lines=8> */
[--C-:B------:R-:W-:Y:S02]  /*2a10*/  HADD2.F32 R167, -RZ, R15.reuse.H1_H1 ;  /* 0x3000000fffa77230 */ /* 0x100fe40000004100 */
[----:B------:R-:W-:Y:S01]  /*2a20*/  @P2 FADD R165, R165, 1 ;  /* 0x3f800000a5a52421 */ /* 0x000fe20000000000 */
[----:B------:R-:W-:Y:S01]  /*2a30*/  FMUL R210, R210, R73 ;  /* 0x00000049d2d27220 */ /* 0x000fe20000400000 */
[----:B------:R-:W-:Y:S01]  /*2a40*/  FFMA R157, R157, R136, R138 ;  /* 0x000000889d9d7223 */ /* 0x000fe2000000008a */
[----:B------:R-:W-:Y:S02]  /*2a50*/  HADD2.F32 R163, -RZ, R15.H0_H0 ;  /* 0x2000000fffa37230 */ /* 0x000fe40000004100 */
[----:B------:R-:W-:Y:S01]  /*2a60*/  FFMA R136, R208, R155, R159 ;  /* 0x0000009bd0887223 */ /* 0x000fe2000000009f */
[----:B------:R-:W-:Y:S01]  /*2a70*/  @P2 FADD R161, R161, 1 ;  /* 0x3f800000a1a12421 */ /* 0x000fe20000000000 */
[----:B------:R-:W-:Y:S01]  /*2a80*/  FMUL R90, R90, R73 ;  /* 0x000000495a5a7220 */ /* 0x000fe20000400000 */
[----:B------:R-:W-:Y:S01]  /*2a90*/  FFMA R155, R210, R165, R167 ;  /* 0x000000a5d29b7223 */ /* 0x000fe200000000a7 */
[----:B------:R-:W-:-:S02]  /*2aa0*/  HADD2.F32 R138, -RZ, R44.H1_H1 ;  /* 0x3000002cff8a7230 */ /* 0x000fc40000004100 */
[----:B------:R-:W-:Y:S01]  /*2ab0*/  FMUL R156, R156, R73 ;  /* 0x000000499c9c7220 */ /* 0x000fe20000400000 */
[----:B------:R-:W-:Y:S02]  /*2ac0*/  HADD2.F32 R159, -RZ, R44.H0_H0 ;  /* 0x2000002cff9f7230 */ /* 0x000fe40000004100 */
[----:B------:R-:W-:Y:S01]  /*2ad0*/  FFMA R90, R90, R161, R163 ;  /* 0x000000a15a5a7223 */ /* 0x000fe200000000a3 */
[--C-:B------:R-:W-:Y:S02]  /*2ae0*/  HADD2.F32 R165, -RZ, R45.reuse.H0_H0 ;  /* 0x2000002dffa57230 */ /* 0x100fe40000004100 */
[----:B------:R-:W-:Y:S01]  /*2af0*/  @P2 FADD R138, R138, 1 ;  /* 0x3f8000008a8a2421 */ /* 0x000fe20000000000 */
[----:B------:R-:W-:Y:S02]  /*2b00*/  HADD2.F32 R169, -RZ, R45.H1_H1 ;  /* 0x3000002dffa97230 */ /* 0x000fe40000004100 */
[----:B------:R-:W-:Y:S01]  /*2b10*/  FMUL R163, R212, R73 ;  /* 0x00000049d4a37220 */ /* 0x000fe20000400000 */
[----:B------:R-:W-:-:S02]  /*2b20*/  HADD2.F32 R140, -RZ, R8.H1_H1 ;  /* 0x30000008ff8c7230 */ /* 0x000fc40000004100 */
[----:B------:R-:W-:Y:S01]  /*2b30*/  @P2 FADD R159, R159, 1 ;  /* 0x3f8000009f9f2421 */ /* 0x000fe20000000000 */
[----:B------:R-:W-:Y:S02]  /*2b40*/  HADD2.F32 R161, -RZ, R8.H0_H0 ;  /* 0x20000008ffa17230 */ /* 0x000fe40000004100 */
[----:B------:R-:W-:Y:S01]  /*2b50*/  @P2 FADD R165, R165, 1 ;  /* 0x3f800000a5a52421 */ /* 0x000fe20000000000 */
[--C-:B------:R-:W-:Y:S02]  /*2b60*/  HADD2.F32 R167, -RZ, R9.reuse.H0_H0 ;  /* 0x20000009ffa77230 */ /* 0x100fe40000004100 */
[-C--:B------:R-:W-:Y:S01]  /*2b70*/  FMUL R142, R92, R73.reuse ;  /* 0x000000495c8e7220 */ /* 0x080fe20000400000 */
[----:B------:R-:W-:Y:S02]  /*2b80*/  HADD2.F32 R171, -RZ, R9.H1_H1 ;  /* 0x30000009ffab7230 */ /* 0x000fe40000004100 */
[----:B------:R-:W-:Y:S01]  /*2b90*/  @P2 FADD R169, R169, 1 ;  /* 0x3f800000a9a92421 */ /* 0x000fe20000000000 */
[----:B------:R-:W-:Y:S01]  /*2ba0*/  FMUL R214, R214, R73 ;  /* 0x00000049d6d67220 */ /* 0x000fe20000400000 */
[----:B------:R-:W-:Y:S01]  /*2bb0*/  FFMA R163, R163, R138, R140 ;  /* 0x0000008aa3a37223 */ /* 0x000fe2000000008c */
[----:B------:R-:W-:Y:S01]  /*2bc0*/  FFMA R92, R156, R159, R161 ;  /* 0x0000009f9c5c7223 */ /* 0x000fe200000000a1 */
[----:B------:R-:W-:Y:S01]  /*2bd0*/  FFMA R138, R142, R165, R167 ;  /* 0x000000a58e8a7223 */ /* 0x000fe200000000a7 */
[----:B------:R-:W-:Y:S01]  /*2be0*/  FFMA R161, R214, R169, R171 ;  /* 0x000000a9d6a17223 */ /* 0x000fe200000000ab */
[----:B------:R-:W-:-:S02]  /*2bf0*/  HADD2.F32 R159, -RZ, R46.H0_H0 ;  /* 0x2000002eff9f7230 */ /* 0x000fc40000004100 */
[-C--:B------:R-:W-:Y:S01]  /*2c00*/  FMUL R140, R158, R73.reuse ;  /* 0x000000499e8c7220 */ /* 0x080fe20000400000 */
[----:B------:R-:W-:Y:S02]  /*2c10*/  HADD2.F32 R167, -RZ, R46.H1_H1 ;  /* 0x3000002effa77230 */ /* 0x000fe40000004100 */
[----:B------:R-:W-:Y:S01]  /*2c20*/  FMUL R94, R94, R73 ;  /* 0x000000495e5e7220 */ /* 0x000fe20000400000 */
[--C-:B------:R-:W-:Y:S02]  /*2c30*/  HADD2.F32 R171, -RZ, R47.reuse.H0_H0 ;  /* 0x2000002fffab7230 */ /* 0x100fe40000004100 */
[----:B------:R-:W-:Y:S01]  /*2c40*/  @P2 FADD R159, R159, 1 ;  /* 0x3f8000009f9f2421 */ /* 0x000fe20000000000 */
[----:B------:R-:W-:Y:S02]  /*2c50*/  HADD2.F32 R175, -RZ, R47.H1_H1 ;  /* 0x3000002fffaf7230 */ /* 0x000fe40000004100 */
[----:B------:R-:W-:Y:S01]  /*2c60*/  @P2 FADD R167, R167, 1 ;  /* 0x3f800000a7a72421 */ /* 0x000fe20000000000 */
[----:B------:R-:W-:-:S02]  /*2c70*/  HADD2.F32 R165, -RZ, R10.H0_H0 ;  /* 0x2000000affa57230 */ /* 0x000fc40000004100 */
[----:B------:R-:W-:Y:S01]  /*2c80*/  @P2 FADD R171, R171, 1 ;  /* 0x3f800000abab2421 */ /* 0x000fe20000000000 */
[----:B------:R-:W-:Y:S02]  /*2c90*/  HADD2.F32 R169, -RZ, R10.H1_H1 ;  /* 0x3000000affa97230 */ /* 0x000fe40000004100 */
[-C--:B------:R-:W-:Y:S01]  /*2ca0*/  FMUL R216, R216, R73.reuse ;  /* 0x00000049d8d87220 */ /* 0x080fe20000400000 */
[--C-:B------:R-:W-:Y:S02]  /*2cb0*/  HADD2.F32 R173, -RZ, R11.reuse.H0_H0 ;  /* 0x2000000bffad7230 */ /* 0x100fe40000004100 */
[----:B------:R-:W-:Y:S01]  /*2cc0*/  @P2 FADD R175, R175, 1 ;  /* 0x3f800000afaf2421 */ /* 0x000fe20000000000 */
[----:B------:R-:W-:Y:S02]  /*2cd0*/  HADD2.F32 R177, -RZ, R11.H1_H1 ;  /* 0x3000000bffb17230 */ /* 0x000fe40000004100 */
        /* <DEDUP_REMOVED lines=28> */
[----:B------:R-:W-:Y:S02]  /*2ea0*/  HADD2.F32 R175, -RZ, R42.H1_H1 ;  /* 0x3000002affaf7230 */ /* 0x000fe40000004100 */
[----:B------:R-:W-:Y:S01]  /*2eb0*/  @P2 FADD R169, R169, 1 ;  /* 0x3f800000a9a92421 */ /* 0x000fe20000000000 */
[----:B------:R-:W-:Y:S02]  /*2ec0*/  HADD2.F32 R179, -RZ, R43.H0_H0 ;  /* 0x2000002bffb37230 */ /* 0x000fe40000004100 */
[----:B------:R-:W-:Y:S01]  /*2ed0*/  @P2 FADD R228, R228, 1 ;  /* 0x3f800000e4e42421 */ /* 0x000fe20000000000 */
        /* <DEDUP_REMOVED lines=8> */
[----:B------:R-:W-:-:S02]  /*2f60*/  HADD2.F32 R181, -RZ, R7.H0_H0 ;  /* 0x20000007ffb57230 */ /* 0x000fc40000004100 */
[----:B------:R-:W-:Y:S01]  /*2f70*/  FFMA R144, R144, R169, R173 ;  /* 0x000000a990907223 */ /* 0x000fe200000000ad */
[----:B------:R-:W-:Y:S02]  /*2f80*/  HADD2.F32 R234, -RZ, R37.H1_H1 ;  /* 0x30000025ffea7230 */ /* 0x000fe40000004100 */
[----:B------:R-:W-:Y:S01]  /*2f90*/  @P2 FADD R232, R232, 1 ;  /* 0x3f800000e8e82421 */ /* 0x000fe20000000000 */
[----:B------:R-:W-:Y:S01]  /*2fa0*/  FMUL R75, R164, R73 ;  /* 0x00000049a44b7220 */ /* 0x000fe20000400000 */
[----:B------:R-:W-:Y:S01]  /*2fb0*/  FFMA R77, R77, R228, R230 ;  /* 0x000000e44d4d7223 */ /* 0x000fe200000000e6 */
[----:B------:R-:W-:Y:S01]  /*2fc0*/  FFMA R173, R98, R175, R177 ;  /* 0x000000af62ad7223 */ /* 0x000fe200000000b1 */
[----:B------:R-:W-:Y:S01]  /*2fd0*/  FFMA R98, R224, R179, R181 ;  /* 0x000000b3e0627223 */ /* 0x000fe200000000b5 */
[----:B------:R-:W-:Y:S01]  /*2fe0*/  FMUL R179, R110, R100 ;  /* 0x000000646eb37220 */ /* 0x000fe20000400000 */
[----:B------:R-:W-:Y:S01]  /*2ff0*/  FFMA R75, R75, R232, R234 ;  /* 0x000000e84b4b7223 */ /* 0x000fe200000000ea */
[-C--:B------:R-:W-:Y:S01]  /*3000*/  FMUL R175, R0, R100.reuse ;  /* 0x0000006400af7220 */ /* 0x080fe20000400000 */
[----:B------:R-:W-:Y:S01]  /*3010*/  FMNMX3 R102, R102, |R83|, |R77|, !PT ;  /* 0x4000005366667276 */ /* 0x000fe2000780044d */
[-C--:B------:R-:W-:Y:S01]  /*3020*/  FMUL R177, R76, R100.reuse ;  /* 0x000000644cb17220 */ /* 0x080fe20000400000 */
[----:B------:R-:W-:Y:S01]  /*3030*/  FSEL R179, R110, R179, !P0 ;  /* 0x000000b36eb37208 */ /* 0x000fe20004000000 */
[----:B------:R-:W-:Y:S01]  /*3040*/  FMUL R146, R83, R100 ;  /* 0x0000006453927220 */ /* 0x000fe20000400000 */
[----:B------:R-:W-:Y:S01]  /*3050*/  FMNMX3 R102, R102, |R0|, |R75|, !PT ;  /* 0x4000000066667276 */ /* 0x000fe2000780044b */
[-C--:B------:R-:W-:Y:S01]  /*3060*/  FMUL R150, R149, R100.reuse ;  /* 0x0000006495967220 */ /* 0x080fe20000400000 */
[----:B------:R-:W-:Y:S01]  /*3070*/  FSEL R175, R0, R175, !P0 ;  /* 0x000000af00af7208 */ /* 0x000fe20004000000 */
[-C--:B------:R-:W-:Y:S01]  /*3080*/  @P0 FMUL R77, R77, R100.reuse ;  /* 0x000000644d4d0220 */ /* 0x080fe20000400000 */
[----:B------:R-:W-:Y:S01]  /*3090*/  LOP3.LUT R0, R105, 0xffffff00, RZ, 0xc0, !PT ;  /* 0xffffff0069007812 */ /* 0x000fe200078ec0ff */
[-C--:B------:R-:W-:Y:S01]  /*30a0*/  @P0 FMUL R75, R75, R100.reuse ;  /* 0x000000644b4b0220 */ /* 0x080fe20000400000 */
[----:B------:R-:W-:Y:S01]  /*30b0*/  F2FP.SATFINITE.E4M3.F32.PACK_AB_MERGE_C R179, RZ, R179, RZ ;  /* 0x000000b3ffb3723e */ /* 0x000fe200048070ff */
[----:B------:R-:W-:Y:S01]  /*30c0*/  FMUL R152, R157, R100 ;  /* 0x000000649d987220 */ /* 0x000fe20000400000 */
[----:B------:R-:W-:Y:S01]  /*30d0*/  FSEL R177, R76, R177, !P0 ;  /* 0x000000b14cb17208 */ /* 0x000fe20004000000 */
[----:B------:R-:W-:Y:S01]  /*30e0*/  HADD2.F32 R183, -RZ, R43.H1_H1 ;  /* 0x3000002bffb77230 */ /* 0x000fe20000004100 */
[----:B------:R-:W-:Y:S01]  /*30f0*/  FMNMX3 R102, R102, |R76|, |R79|, !PT ;  /* 0x4000004c66667276 */ /* 0x000fe2000780044f */
[-C--:B------:R-:W-:Y:S01]  /*3100*/  FMUL R76, R133, R100.reuse ;  /* 0x00000064854c7220 */ /* 0x080fe20000400000 */
[----:B------:R-:W-:Y:S01]  /*3110*/  LOP3.LUT R179, R0, 0xffff, R179, 0xf8, !PT ;  /* 0x0000ffff00b37812 */ /* 0x000fe200078ef8b3 */
[----:B------:R-:W-:Y:S01]  /*3120*/  FMUL R0, R125, R100 ;  /* 0x000000647d007220 */ /* 0x000fe20000400000 */
[----:B------:R-:W-:Y:S01]  /*3130*/  FSEL R146, R83, R146, !P0 ;  /* 0x0000009253927208 */ /* 0x000fe20004000000 */
[----:B------:R-:W-:Y:S01]  /*3140*/  FMUL R83, R108, R100 ;  /* 0x000000646c537220 */ /* 0x000fe20000400000 */
[----:B------:R-:W-:Y:S01]  /*3150*/  FSEL R76, R133, R76, !P0 ;  /* 0x0000004c854c7208 */ /* 0x000fe20004000000 */
[-C--:B------:R-:W-:Y:S01]  /*3160*/  @P0 FMUL R79, R79, R100.reuse ;  /* 0x000000644f4f0220 */ /* 0x080fe20000400000 */
[----:B------:R-:W-:Y:S01]  /*3170*/  LOP3.LUT R148, R103, 0xffffff00, RZ, 0xc0, !PT ;  /* 0xffffff0067947812 */ /* 0x000fe200078ec0ff */
[----:B------:R-:W-:Y:S01]  /*3180*/  FMUL R103, R140, R100 ;  /* 0x000000648c677220 */ /* 0x000fe20000400000 */
[----:B------:R-:W-:Y:S01]  /*3190*/  F2FP.SATFINITE.E4M3.F32.PACK_AB_MERGE_C R177, RZ, R177, RZ ;  /* 0x000000b1ffb1723e */ /* 0x000fe200048070ff */
[----:B------:R-:W-:Y:S01]  /*31a0*/  HADD2.F32 R185, -RZ, R7.H1_H1 ;  /* 0x30000007ffb97230 */ /* 0x000fe20000004100 */
[----:B------:R-:W-:Y:S01]  /*31b0*/  FSEL R0, R125, R0, !P0 ;  /* 0x000000007d007208 */ /* 0x000fe20004000000 */
[----:B------:R-:W-:Y:S01]  /*31c0*/  @P2 FADD R183, R183, 1 ;  /* 0x3f800000b7b72421 */ /* 0x000fe20000000000 */
[----:B------:R-:W-:Y:S01]  /*31d0*/  F2FP.SATFINITE.E4M3.F32.PACK_AB_MERGE_C R76, RZ, R76, RZ ;  /* 0x0000004cff4c723e */ /* 0x000fe200048070ff */
[----:B------:R-:W-:Y:S01]  /*31e0*/  FMUL R226, R226, R73 ;  /* 0x00000049e2e27220 */ /* 0x000fe20000400000 */
[----:B------:R-:W-:-:S02]  /*31f0*/  LOP3.LUT R177, R148, 0xffff, R177, 0xf8, !PT ;  /* 0x0000ffff94b17812 */ /* 0x000fc400078ef8b1 */
[----:B------:R-:W-:Y:S01]  /*3200*/  F2FP.SATFINITE.E4M3.F32.PACK_AB_MERGE_C R0, RZ, R0, RZ ;  /* 0x00000000ff00723e */ /* 0x000fe200048070ff */
[----:B------:R-:W-:Y:S01]  /*3210*/  FFMA R169, R226, R183, R185 ;  /* 0x000000b7e2a97223 */ /* 0x000fe200000000b9 */
[----:B------:R-:W-:Y:S02]  /*3220*/  FSEL R105, R108, R83, !P0 ;  /* 0x000000536c697208 */ /* 0x000fe40004000000 */
[----:B------:R-:W-:Y:S01]  /*3230*/  FMNMX3 R148, R102, |R108|, |R81|, !PT ;  /* 0x4000006c66947276 */ /* 0x000fe20007800451 */
[----:B------:R-:W-:Y:S01]  /*3240*/  @P0 FMUL R81, R81, R100 ;  /* 0x0000006451510220 */ /* 0x000fe20000400000 */
[----:B------:R-:W-:Y:S01]  /*3250*/  FSEL R150, R149, R150, !P0 ;  /* 0x0000009695967208 */ /* 0x000fe20004000000 */
[-C--:B------:R-:W-:Y:S01]  /*3260*/  FMUL R102, R141, R100.reuse ;  /* 0x000000648d667220 */ /* 0x080fe20000400000 */
[----:B------:R-:W-:Y:S01]  /*3270*/  LOP3.LUT R108, R109, 0xffff, R76, 0xf8, !PT ;  /* 0x0000ffff6d6c7812 */ /* 0x000fe200078ef84c */
[----:B------:R-:W-:Y:S01]  /*3280*/  FMUL R109, R144, R100 ;  /* 0x00000064906d7220 */ /* 0x000fe20000400000 */
[----:B------:R-:W-:-:S02]  /*3290*/  LOP3.LUT R107, R107, 0xffff, R0, 0xf8, !PT ;  /* 0x0000ffff6b6b7812 */ /* 0x000fc400078ef800 */
[----:B------:R-:W-:Y:S02]  /*32a0*/  LOP3.LUT R0, R113, 0xffffff00, RZ, 0xc0, !PT ;  /* 0xffffff0071007812 */ /* 0x000fe400078ec0ff */
[----:B------:R-:W-:Y:S02]  /*32b0*/  F2FP.SATFINITE.E4M3.F32.PACK_AB_MERGE_C R83, RZ, R150, RZ ;  /* 0x00000096ff53723e */ /* 0x000fe400048070ff */
[----:B------:R-:W-:Y:S02]  /*32c0*/  FSEL R103, R140, R103, !P0 ;  /* 0x000000678c677208 */ /* 0x000fe40004000000 */
[----:B------:R-:W-:Y:S02]  /*32d0*/  FSEL R109, R144, R109, !P0 ;  /* 0x0000006d906d7208 */ /* 0x000fe40004000000 */
[----:B------:R-:W-:Y:S02]  /*32e0*/  LOP3.LUT R83, R0, 0xffff, R83, 0xf8, !PT ;  /* 0x0000ffff00537812 */ /* 0x000fe400078ef853 */
[----:B------:R-:W-:-:S02]  /*32f0*/  F2FP.SATFINITE.E4M3.F32.PACK_AB_MERGE_C R0, RZ, R103, RZ ;  /* 0x00000067ff00723e */ /* 0x000fc400048070ff */
[----:B------:R-:W-:Y:S02]  /*3300*/  F2FP.SATFINITE.E4M3.F32.PACK_AB_MERGE_C R103, RZ, R77, RZ ;  /* 0x0000004dff67723e */ /* 0x000fe400048070ff */
[----:B------:R-:W-:Y:S02]  /*3310*/  F2FP.SATFINITE.E4M3.F32.PACK_AB_MERGE_C R146, RZ, R146, RZ ;  /* 0x00000092ff92723e */ /* 0x000fe400048070ff */
[----:B------:R-:W-:Y:S02]  /*3320*/  LOP3.LUT R150, R119, 0xffffff00, RZ, 0xc0, !PT ;  /* 0xffffff0077967812 */ /* 0x000fe400078ec0ff */
[----:B------:R-:W-:Y:S02]  /*3330*/  F2FP.SATFINITE.E4M3.F32.PACK_AB_MERGE_C R109, RZ, R109, RZ ;  /* 0x0000006dff6d723e */ /* 0x000fe400048070ff */
[----:B------:R-:W-:Y:S02]  /*3340*/  LOP3.LUT R77, R117, 0xffff, R0, 0xf8, !PT ;  /* 0x0000ffff754d7812 */ /* 0x000fe400078ef800 */
[----:B------:R-:W-:-:S02]  /*3350*/  SHF.L.U32 R103, R103, 0x8, RZ ;  /* 0x0000000867677819 */ /* 0x000fc400000006ff */
[----:B------:R-:W-:Y:S02]  /*3360*/  LOP3.LUT R146, R146, 0xff, RZ, 0xc0, !PT ;  /* 0x000000ff92927812 */ /* 0x000fe400078ec0ff */
[----:B------:R-:W-:Y:S02]  /*3370*/  F2FP.SATFINITE.E4M3.F32.PACK_AB_MERGE_C R175, RZ, R175, RZ ;  /* 0x000000afffaf723e */ /* 0x000fe400048070ff */
[----:B------:R-:W-:Y:S02]  /*3380*/  F2FP.SATFINITE.E4M3.F32.PACK_AB_MERGE_C R75, RZ, R75, RZ ;  /* 0x0000004bff4b723e */ /* 0x000fe400048070ff */
[----:B------:R-:W-:Y:S01]  /*3390*/  LOP3.LUT R0, R150, 0xffff, R109, 0xf8, !PT ;  /* 0x0000ffff96007812 */ /* 0x000fe200078ef86d */
[-C--:B------:R-:W-:Y:S01]  /*33a0*/  FMUL R109, R72, R100.reuse ;  /* 0x00000064486d7220 */ /* 0x080fe20000400000 */
[----:B------:R-:W-:Y:S01]  /*33b0*/  LOP3.LUT R150, R146, 0xffff, R103, 0xf8, !PT ;  /* 0x0000ffff92967812 */ /* 0x000fe200078ef867 */
[----:B------:R-:W-:Y:S01]  /*33c0*/  FMUL R146, R97, R100 ;  /* 0x0000006461927220 */ /* 0x000fe20000400000 */
[----:B------:R-:W-:-:S02]  /*33d0*/  SHF.L.U32 R175, R175, 0x10, RZ ;  /* 0x00000010afaf7819 */ /* 0x000fc400000006ff */
[----:B------:R-:W-:Y:S02]  /*33e0*/  LOP3.LUT R75, R75, 0xffff, RZ, 0xc0, !PT ;  /* 0x0000ffff4b4b7812 */ /* 0x000fe400078ec0ff */
[----:B------:R-:W-:Y:S01]  /*33f0*/  FMNMX3 R148, R148, |R72|, |R87|, !PT ;  /* 0x4000004894947276 */ /* 0x000fe20007800457 */
[----:B------:R-:W-:Y:S01]  /*3400*/  @P0 FMUL R87, R87, R100 ;  /* 0x0000006457570220 */ /* 0x000fe20000400000 */
[----:B------:R-:W-:Y:S02]  /*3410*/  FSEL R109, R72, R109, !P0 ;  /* 0x0000006d486d7208 */ /* 0x000fe40004000000 */
[----:B------:R-:W-:Y:S02]  /*3420*/  LOP3.LUT R72, R150, 0xff0000, R175, 0xf8, !PT ;  /* 0x00ff000096487812 */ /* 0x000fe400078ef8af */
[----:B------:R-:W-:Y:S02]  /*3430*/  SHF.L.U32 R75, R75, 0x18, RZ ;  /* 0x000000184b4b7819 */ /* 0x000fe400000006ff */
[----:B------:R-:W-:-:S02]  /*3440*/  F2FP.SATFINITE.E4M3.F32.PACK_AB_MERGE_C R79, RZ, R79, RZ ;  /* 0x0000004fff4f723e */ /* 0x000fc400048070ff */
[----:B------:R-:W-:Y:S01]  /*3450*/  FMNMX3 R148, R148, |R97|, |R85|, !PT ;  /* 0x4000006194947276 */ /* 0x000fe20007800455 */
[-C--:B------:R-:W-:Y:S01]  /*3460*/  @P0 FMUL R85, R85, R100.reuse ;  /* 0x0000006455550220 */ /* 0x080fe20000400000 */
[----:B------:R-:W-:Y:S01]  /*3470*/  LOP3.LUT R72, R72, 0xff000000, R75, 0xf8, !PT ;  /* 0xff00000048487812 */ /* 0x000fe200078ef84b */
[----:B------:R-:W-:Y:S01]  /*3480*/  FMUL R75, R74, R100 ;  /* 0x000000644a4b7220 */ /* 0x000fe20000400000 */
[----:B------:R-:W-:Y:S02]  /*3490*/  LOP3.LUT R150, R177, 0xff, RZ, 0xc0, !PT ;  /* 0x000000ffb1967812 */ /* 0x000fe400078ec0ff */
[----:B------:R-:W-:Y:S02]  /*34a0*/  PRMT R79, R79, 0x7104, RZ ;  /* 0x000071044f4f7816 */ /* 0x000fe400000000ff */
[----:B------:R-:W-:Y:S02]  /*34b0*/  F2FP.SATFINITE.E4M3.F32.PACK_AB_MERGE_C R105, RZ, R105, RZ ;  /* 0x00000069ff69723e */ /* 0x000fe400048070ff */
[----:B------:R-:W-:-:S02]  /*34c0*/  F2FP.SATFINITE.E4M3.F32.PACK_AB_MERGE_C R81, RZ, R81, RZ ;  /* 0x00000051ff51723e */ /* 0x000fc400048070ff */
[----:B------:R-:W-:Y:S01]  /*34d0*/  FMNMX3 R148, R148, |R110|, |R91|, !PT ;  /* 0x4000006e94947276 */ /* 0x000fe2000780045b */
[----:B------:R-:W-:Y:S01]  /*34e0*/  @P0 FMUL R91, R91, R100 ;  /* 0x000000645b5b0220 */ /* 0x000fe20000400000 */
[----:B------:R-:W-:Y:S02]  /*34f0*/  F2FP.SATFINITE.E4M3.F32.PACK_AB_MERGE_C R109, RZ, R109, RZ ;  /* 0x0000006dff6d723e */ /* 0x000fe400048070ff */
[----:B------:R-:W-:Y:S02]  /*3500*/  F2FP.SATFINITE.E4M3.F32.PACK_AB_MERGE_C R87, RZ, R87, RZ ;  /* 0x00000057ff57723e */ /* 0x000fe400048070ff */
[----:B------:R-:W-:Y:S02]  /*3510*/  FSEL R146, R97, R146, !P0 ;  /* 0x0000009261927208 */ /* 0x000fe40004000000 */
[----:B------:R-:W-:Y:S01]  /*3520*/  LOP3.LUT R150, R150, 0xff00, R79, 0xf8, !PT ;  /* 0x0000ff0096967812 */ /* 0x000fe200078ef84f */
[----:B------:R-:W-:Y:S01]  /*3530*/  FMUL R79, R106, R100 ;  /* 0x000000646a4f7220 */ /* 0x000fe20000400000 */
[----:B------:R-:W-:-:S02]  /*3540*/  SHF.L.U32 R105, R105, 0x10, RZ ;  /* 0x0000001069697819 */ /* 0x000fc400000006ff */
[----:B------:R-:W-:Y:S02]  /*3550*/  LOP3.LUT R81, R81, 0xffff, RZ, 0xc0, !PT ;  /* 0x0000ffff51517812 */ /* 0x000fe400078ec0ff */
[----:B------:R-:W-:Y:S02]  /*3560*/  FSEL R75, R74, R75, !P0 ;  /* 0x0000004b4a4b7208 */ /* 0x000fe40004000000 */
[----:B------:R-:W-:Y:S01]  /*3570*/  FMNMX3 R148, R148, |R74|, |R89|, !PT ;  /* 0x4000004a94947276 */ /* 0x000fe20007800459 */
[----:B------:R-:W-:Y:S01]  /*3580*/  @P0 FMUL R89, R89, R100 ;  /* 0x0000006459590220 */ /* 0x000fe20000400000 */
[----:B------:R-:W-:Y:S02]  /*3590*/  LOP3.LUT R74, R109, 0xff, RZ, 0xc0, !PT ;  /* 0x000000ff6d4a7812 */ /* 0x000fe400078ec0ff */
[----:B------:R-:W-:Y:S02]  /*35a0*/  SHF.L.U32 R87, R87, 0x8, RZ ;  /* 0x0000000857577819 */ /* 0x000fe400000006ff */
[----:B------:R-:W-:-:S02]  /*35b0*/  F2FP.SATFINITE.E4M3.F32.PACK_AB_MERGE_C R146, RZ, R146, RZ ;  /* 0x00000092ff92723e */ /* 0x000fc400048070ff */
[----:B------:R-:W-:Y:S02]  /*35c0*/  F2FP.SATFINITE.E4M3.F32.PACK_AB_MERGE_C R85, RZ, R85, RZ ;  /* 0x00000055ff55723e */ /* 0x000fe400048070ff */
[----:B------:R-:W-:Y:S02]  /*35d0*/  F2FP.SATFINITE.E4M3.F32.PACK_AB_MERGE_C R91, RZ, R91, RZ ;  /* 0x0000005bff5b723e */ /* 0x000fe400048070ff */
[----:B------:R-:W-:Y:S02]  /*35e0*/  LOP3.LUT R110, R150, 0xff0000, R105, 0xf8, !PT ;  /* 0x00ff0000966e7812 */ /* 0x000fe400078ef869 */
[----:B------:R-:W-:Y:S02]  /*35f0*/  SHF.L.U32 R81, R81, 0x18, RZ ;  /* 0x0000001851517819 */ /* 0x000fe400000006ff */
[----:B------:R-:W-:Y:S02]  /*3600*/  LOP3.LUT R87, R74, 0xffff, R87, 0xf8, !PT ;  /* 0x0000ffff4a577812 */ /* 0x000fe400078ef857 */
[----:B------:R-:W-:-:S02]  /*3610*/  SHF.L.U32 R146, R146, 0x10, RZ ;  /* 0x0000001092927819 */ /* 0x000fc400000006ff */
[----:B------:R-:W-:Y:S01]  /*3620*/  FMNMX3 R148, R148, |R106|, |R93|, !PT ;  /* 0x4000006a94947276 */ /* 0x000fe2000780045d */
[----:B------:R-:W-:Y:S01]  /*3630*/  @P0 FMUL R93, R93, R100 ;  /* 0x000000645d5d0220 */ /* 0x000fe20000400000 */
[----:B------:R-:W-:Y:S02]  /*3640*/  LOP3.LUT R85, R85, 0xffff, RZ, 0xc0, !PT ;  /* 0x0000ffff55557812 */ /* 0x000fe400078ec0ff */
[----:B------:R-:W-:Y:S02]  /*3650*/  LOP3.LUT R74, R179, 0xff, RZ, 0xc0, !PT ;  /* 0x000000ffb34a7812 */ /* 0x000fe400078ec0ff */
[----:B------:R-:W-:Y:S02]  /*3660*/  PRMT R91, R91, 0x7104, RZ ;  /* 0x000071045b5b7816 */ /* 0x000fe400000000ff */
[----:B------:R-:W-:Y:S02]  /*3670*/  F2FP.SATFINITE.E4M3.F32.PACK_AB_MERGE_C R75, RZ, R75, RZ ;  /* 0x0000004bff4b723e */ /* 0x000fe400048070ff */
[----:B------:R-:W-:-:S02]  /*3680*/  F2FP.SATFINITE.E4M3.F32.PACK_AB_MERGE_C R89, RZ, R89, RZ ;  /* 0x00000059ff59723e */ /* 0x000fc400048070ff */
[----:B------:R-:W-:Y:S01]  /*3690*/  LOP3.LUT R103, R110, R81, RZ, 0xfc, !PT ;  /* 0x000000516e677212 */ /* 0x000fe200078efcff */
[----:B------:R-:W-:Y:S01]  /*36a0*/  FMUL R81, R104, R100 ;  /* 0x0000006468517220 */ /* 0x000fe20000400000 */
[----:B------:R-:W-:Y:S02]  /*36b0*/  LOP3.LUT R146, R87, 0xff0000, R146, 0xf8, !PT ;  /* 0x00ff000057927812 */ /* 0x000fe400078ef892 */
[----:B------:R-:W-:Y:S02]  /*36c0*/  SHF.L.U32 R85, R85, 0x18, RZ ;  /* 0x0000001855557819 */ /* 0x000fe400000006ff */
[----:B------:R-:W-:Y:S01]  /*36d0*/  FMNMX3 R148, R148, |R104|, |R95|, !PT ;  /* 0x4000006894947276 */ /* 0x000fe2000780045f */
[----:B------:R-:W-:Y:S01]  /*36e0*/  @P0 FMUL R95, R95, R100 ;  /* 0x000000645f5f0220 */ /* 0x000fe20000400000 */
[----:B------:R-:W-:Y:S02]  /*36f0*/  LOP3.LUT R74, R74, 0xff00, R91, 0xf8, !PT ;  /* 0x0000ff004a4a7812 */ /* 0x000fe400078ef85b */
[----:B------:R-:W-:-:S02]  /*3700*/  SHF.L.U32 R75, R75, 0x10, RZ ;  /* 0x000000104b4b7819 */ /* 0x000fc400000006ff */
[----:B------:R-:W-:Y:S02]  /*3710*/  LOP3.LUT R89, R89, 0xffff, RZ, 0xc0, !PT ;  /* 0x0000ffff59597812 */ /* 0x000fe400078ec0ff */
[----:B------:R-:W-:Y:S02]  /*3720*/  FSEL R79, R106, R79, !P0 ;  /* 0x0000004f6a4f7208 */ /* 0x000fe40004000000 */
[----:B------:R-:W-:Y:S02]  /*3730*/  FSEL R81, R104, R81, !P0 ;  /* 0x0000005168517208 */ /* 0x000fe40004000000 */
[----:B------:R-:W-:Y:S01]  /*3740*/  LOP3.LUT R104, R146, 0xff000000, R85, 0xf8, !PT ;  /* 0xff00000092687812 */ /* 0x000fe200078ef855 */
[-C--:B------:R-:W-:Y:S01]  /*3750*/  FMUL R85, R114, R100.reuse ;  /* 0x0000006472557220 */ /* 0x080fe20000400000 */
[----:B------:R-:W-:Y:S01]  /*3760*/  FMNMX3 R148, R148, |R125|, |R112|, !PT ;  /* 0x4000007d94947276 */ /* 0x000fe20007800470 */
[-C--:B------:R-:W-:Y:S01]  /*3770*/  @P0 FMUL R112, R112, R100.reuse ;  /* 0x0000006470700220 */ /* 0x080fe20000400000 */
[----:B------:R-:W-:Y:S01]  /*3780*/  LOP3.LUT R74, R74, 0xff0000, R75, 0xf8, !PT ;  /* 0x00ff00004a4a7812 */ /* 0x000fe200078ef84b */
[----:B------:R-:W-:Y:S01]  /*3790*/  FMUL R75, R118, R100 ;  /* 0x00000064764b7220 */ /* 0x000fe20000400000 */
[----:B------:R-:W-:-:S02]  /*37a0*/  SHF.L.U32 R89, R89, 0x18, RZ ;  /* 0x0000001859597819 */ /* 0x000fc400000006ff */
[----:B------:R-:W-:Y:S02]  /*37b0*/  F2FP.SATFINITE.E4M3.F32.PACK_AB_MERGE_C R79, RZ, R79, RZ ;  /* 0x0000004fff4f723e */ /* 0x000fe400048070ff */
[----:B------:R-:W-:Y:S02]  /*37c0*/  F2FP.SATFINITE.E4M3.F32.PACK_AB_MERGE_C R93, RZ, R93, RZ ;  /* 0x0000005dff5d723e */ /* 0x000fe400048070ff */
[----:B------:R-:W-:Y:S01]  /*37d0*/  FMNMX3 R148, R148, |R114|, |R99|, !PT ;  /* 0x4000007294947276 */ /* 0x000fe20007800463 */
[-C--:B------:R-:W-:Y:S01]  /*37e0*/  @P0 FMUL R99, R99, R100.reuse ;  /* 0x0000006463630220 */ /* 0x080fe20000400000 */
[----:B------:R-:W-:Y:S02]  /*37f0*/  LOP3.LUT R105, R74, R89, RZ, 0xfc, !PT ;  /* 0x000000594a697212 */ /* 0x000fe400078efcff */
[----:B------:R-:W-:Y:S01]  /*3800*/  LOP3.LUT R74, R79, 0xff, RZ, 0xc0, !PT ;  /* 0x000000ff4f4a7812 */ /* 0x000fe200078ec0ff */
[----:B------:R-:W-:Y:S01]  /*3810*/  FMUL R79, R116, R100 ;  /* 0x00000064744f7220 */ /* 0x000fe20000400000 */
[----:B------:R-:W-:-:S02]  /*3820*/  SHF.L.U32 R93, R93, 0x8, RZ ;  /* 0x000000085d5d7819 */ /* 0x000fc400000006ff */
[----:B------:R-:W-:Y:S02]  /*3830*/  F2FP.SATFINITE.E4M3.F32.PACK_AB_MERGE_C R81, RZ, R81, RZ ;  /* 0x00000051ff51723e */ /* 0x000fe400048070ff */
[----:B------:R-:W-:Y:S02]  /*3840*/  FSEL R85, R114, R85, !P0 ;  /* 0x0000005572557208 */ /* 0x000fe40004000000 */
[----:B------:R-:W-:Y:S02]  /*3850*/  F2FP.SATFINITE.E4M3.F32.PACK_AB_MERGE_C R112, RZ, R112, RZ ;  /* 0x00000070ff70723e */ /* 0x000fe400048070ff */
[----:B------:R-:W-:Y:S02]  /*3860*/  LOP3.LUT R74, R74, 0xffff, R93, 0xf8, !PT ;  /* 0x0000ffff4a4a7812 */ /* 0x000fe400078ef85d */
[----:B------:R-:W-:Y:S02]  /*3870*/  SHF.L.U32 R81, R81, 0x10, RZ ;  /* 0x0000001051517819 */ /* 0x000fe400000006ff */
[----:B------:R-:W-:-:S02]  /*3880*/  LOP3.LUT R107, R107, 0xff, RZ, 0xc0, !PT ;  /* 0x000000ff6b6b7812 */ /* 0x000fc400078ec0ff */
[----:B------:R-:W-:Y:S02]  /*3890*/  PRMT R112, R112, 0x7104, RZ ;  /* 0x0000710470707816 */ /* 0x000fe400000000ff */
[----:B------:R-:W-:Y:S02]  /*38a0*/  F2FP.SATFINITE.E4M3.F32.PACK_AB_MERGE_C R85, RZ, R85, RZ ;  /* 0x00000055ff55723e */ /* 0x000fe400048070ff */
[----:B------:R-:W-:Y:S02]  /*38b0*/  F2FP.SATFINITE.E4M3.F32.PACK_AB_MERGE_C R99, RZ, R99, RZ ;  /* 0x00000063ff63723e */ /* 0x000fe400048070ff */
[----:B------:R-:W-:Y:S01]  /*38c0*/  FMNMX3 R148, R148, |R118|, |R127|, !PT ;  /* 0x4000007694947276 */ /* 0x000fe2000780047f */
[-C--:B------:R-:W-:Y:S01]  /*38d0*/  @P0 FMUL R127, R127, R100.reuse ;  /* 0x000000647f7f0220 */ /* 0x080fe20000400000 */
[----:B------:R-:W-:Y:S01]  /*38e0*/  LOP3.LUT R106, R74, 0xff0000, R81, 0xf8, !PT ;  /* 0x00ff00004a6a7812 */ /* 0x000fe200078ef851 */
[----:B------:R-:W-:Y:S01]  /*38f0*/  FMUL R81, R124, R100 ;  /* 0x000000647c517220 */ /* 0x000fe20000400000 */
[----:B------:R-:W-:-:S02]  /*3900*/  LOP3.LUT R74, R107, 0xff00, R112, 0xf8, !PT ;  /* 0x0000ff006b4a7812 */ /* 0x000fc400078ef870 */
[----:B------:R-:W-:Y:S02]  /*3910*/  SHF.L.U32 R85, R85, 0x10, RZ ;  /* 0x0000001055557819 */ /* 0x000fe400000006ff */
[----:B------:R-:W-:Y:S02]  /*3920*/  LOP3.LUT R99, R99, 0xffff, RZ, 0xc0, !PT ;  /* 0x0000ffff63637812 */ /* 0x000fe400078ec0ff */
[----:B------:R-:W-:Y:S02]  /*3930*/  FSEL R75, R118, R75, !P0 ;  /* 0x0000004b764b7208 */ /* 0x000fe40004000000 */
[----:B------:R-:W-:Y:S01]  /*3940*/  FMNMX3 R148, R148, |R116|, |R129|, !PT ;  /* 0x4000007494947276 */ /* 0x000fe20007800481 */
[-C--:B------:R-:W-:Y:S01]  /*3950*/  @P0 FMUL R129, R129, R100.reuse ;  /* 0x0000006481810220 */ /* 0x080fe20000400000 */
[----:B------:R-:W-:Y:S01]  /*3960*/  LOP3.LUT R74, R74, 0xff0000, R85, 0xf8, !PT ;  /* 0x00ff00004a4a7812 */ /* 0x000fe200078ef855 */
[----:B------:R-:W-:Y:S01]  /*3970*/  FMUL R85, R80, R100 ;  /* 0x0000006450557220 */ /* 0x000fe20000400000 */
[----:B------:R-:W-:-:S02]  /*3980*/  SHF.L.U32 R99, R99, 0x18, RZ ;  /* 0x0000001863637819 */ /* 0x000fc400000006ff */
[----:B------:R-:W-:Y:S02]  /*3990*/  FSEL R79, R116, R79, !P0 ;  /* 0x0000004f744f7208 */ /* 0x000fe40004000000 */
        /* <DEDUP_REMOVED lines=9> */
[----:B------:R-:W-:Y:S02]  /*3a30*/  F2FP.SATFINITE.E4M3.F32.PACK_AB_MERGE_C R129, RZ, R129, RZ ;  /* 0x00000081ff81723e */ /* 0x000fe400048070ff */
[----:B------:R-:W-:Y:S01]  /*3a40*/  FMNMX3 R148, R148, |R124|, |R131|, !PT ;  /* 0x4000007c94947276 */ /* 0x000fe20007800483 */
[----:B------:R-:W-:Y:S01]  /*3a50*/  @P0 FMUL R131, R131, R100 ;  /* 0x0000006483830220 */ /* 0x000fe20000400000 */
[----:B------:R-:W-:Y:S02]  /*3a60*/  LOP3.LUT R74, R74, 0xffff, R127, 0xf8, !PT ;  /* 0x0000ffff4a4a7812 */ /* 0x000fe400078ef87f */
[----:B------:R-:W-:Y:S02]  /*3a70*/  SHF.L.U32 R79, R79, 0x10, RZ ;  /* 0x000000104f4f7819 */ /* 0x000fe400000006ff */
[----:B------:R-:W-:-:S02]  /*3a80*/  LOP3.LUT R129, R129, 0xffff, RZ, 0xc0, !PT ;  /* 0x0000ffff81817812 */ /* 0x000fc400078ec0ff */
[----:B------:R-:W-:Y:S02]  /*3a90*/  FSEL R81, R124, R81, !P0 ;  /* 0x000000517c517208 */ /* 0x000fe40004000000 */
[----:B------:R-:W-:Y:S02]  /*3aa0*/  F2FP.SATFINITE.E4M3.F32.PACK_AB_MERGE_C R78, RZ, R78, RZ ;  /* 0x0000004eff4e723e */ /* 0x000fe400048070ff */
[----:B------:R-:W-:Y:S02]  /*3ab0*/  LOP3.LUT R74, R74, 0xff0000, R79, 0xf8, !PT ;  /* 0x00ff00004a4a7812 */ /* 0x000fe400078ef84f */
[----:B------:R-:W-:Y:S02]  /*3ac0*/  SHF.L.U32 R129, R129, 0x18, RZ ;  /* 0x0000001881817819 */ /* 0x000fe400000006ff */
[----:B------:R-:W-:Y:S02]  /*3ad0*/  LOP3.LUT R79, R108, 0xff, RZ, 0xc0, !PT ;  /* 0x000000ff6c4f7812 */ /* 0x000fe400078ec0ff */
[----:B------:R-:W-:-:S02]  /*3ae0*/  PRMT R78, R78, 0x7104, RZ ;  /* 0x000071044e4e7816 */ /* 0x000fc400000000ff */
[----:B------:R-:W-:Y:S02]  /*3af0*/  F2FP.SATFINITE.E4M3.F32.PACK_AB_MERGE_C R81, RZ, R81, RZ ;  /* 0x00000051ff51723e */ /* 0x000fe400048070ff */
[----:B------:R-:W-:Y:S02]  /*3b00*/  F2FP.SATFINITE.E4M3.F32.PACK_AB_MERGE_C R131, RZ, R131, RZ ;  /* 0x00000083ff83723e */ /* 0x000fe400048070ff */
[----:B------:R-:W-:Y:S01]  /*3b10*/  FMNMX3 R148, R148, |R126|, |R135|, !PT ;  /* 0x4000007e94947276 */ /* 0x000fe20007800487 */
[-C--:B------:R-:W-:Y:S01]  /*3b20*/  @P0 FMUL R135, R135, R100.reuse ;  /* 0x0000006487870220 */ /* 0x080fe20000400000 */
[----:B------:R-:W-:Y:S02]  /*3b30*/  LOP3.LUT R108, R74, 0xff000000, R129, 0xf8, !PT ;  /* 0xff0000004a6c7812 */ /* 0x000fe400078ef881 */
[----:B------:R-:W-:Y:S01]  /*3b40*/  LOP3.LUT R74, R79, 0xff00, R78, 0xf8, !PT ;  /* 0x0000ff004f4a7812 */ /* 0x000fe200078ef84e */
[----:B------:R-:W-:Y:S01]  /*3b50*/  FMUL R79, R128, R100 ;  /* 0x00000064804f7220 */ /* 0x000fe20000400000 */
[----:B------:R-:W-:-:S02]  /*3b60*/  SHF.L.U32 R81, R81, 0x10, RZ ;  /* 0x0000001051517819 */ /* 0x000fc400000006ff */
[----:B------:R-:W-:Y:S02]  /*3b70*/  LOP3.LUT R131, R131, 0xffff, RZ, 0xc0, !PT ;  /* 0x0000ffff83837812 */ /* 0x000fe400078ec0ff */
[----:B------:R-:W-:Y:S02]  /*3b80*/  FSEL R75, R126, R75, !P0 ;  /* 0x0000004b7e4b7208 */ /* 0x000fe40004000000 */
[----:B------:R-:W-:Y:S01]  /*3b90*/  FMNMX3 R148, R148, |R80|, |R137|, !PT ;  /* 0x4000005094947276 */ /* 0x000fe20007800489 */
[-C--:B------:R-:W-:Y:S01]  /*3ba0*/  @P0 FMUL R137, R137, R100.reuse ;  /* 0x0000006489890220 */ /* 0x080fe20000400000 */
[----:B------:R-:W-:Y:S01]  /*3bb0*/  LOP3.LUT R74, R74, 0xff0000, R81, 0xf8, !PT ;  /* 0x00ff00004a4a7812 */ /* 0x000fe200078ef851 */
[----:B------:R-:W-:Y:S01]  /*3bc0*/  FMUL R81, R84, R100 ;  /* 0x0000006454517220 */ /* 0x000fe20000400000 */
[----:B------:R-:W-:Y:S02]  /*3bd0*/  SHF.L.U32 R109, R131, 0x18, RZ ;  /* 0x00000018836d7819 */ /* 0x000fe400000006ff */
[----:B------:R-:W-:-:S02]  /*3be0*/  FSEL R85, R80, R85, !P0 ;  /* 0x0000005550557208 */ /* 0x000fc40004000000 */
[----:B------:R-:W-:Y:S02]  /*3bf0*/  F2FP.SATFINITE.E4M3.F32.PACK_AB_MERGE_C R75, RZ, R75, RZ ;  /* 0x0000004bff4b723e */ /* 0x000fe400048070ff */
[----:B------:R-:W-:Y:S02]  /*3c00*/  F2FP.SATFINITE.E4M3.F32.PACK_AB_MERGE_C R135, RZ, R135, RZ ;  /* 0x00000087ff87723e */ /* 0x000fe400048070ff */
[----:B------:R-:W-:Y:S02]  /*3c10*/  FSEL R102, R141, R102, !P0 ;  /* 0x000000668d667208 */ /* 0x000fe40004000000 */
        /* <DEDUP_REMOVED lines=12> */
[----:B------:R-:W-:-:S02]  /*3ce0*/  LOP3.LUT R102, R111, 0xffff, R102, 0xf8, !PT ;  /* 0x0000ffff6f667812 */ /* 0x000fc400078ef866 */
[----:B------:R-:W-:Y:S02]  /*3cf0*/  FSEL R79, R128, R79, !P0 ;  /* 0x0000004f804f7208 */ /* 0x000fe40004000000 */
[----:B------:R-:W-:Y:S02]  /*3d00*/  F2FP.SATFINITE.E4M3.F32.PACK_AB_MERGE_C R82, RZ, R82, RZ ;  /* 0x00000052ff52723e */ /* 0x000fe400048070ff */
[----:B------:R-:W-:Y:S01]  /*3d10*/  FMNMX3 R148, R148, |R130|, |R143|, !PT ;  /* 0x4000008294947276 */ /* 0x000fe2000780048f */
[----:B------:R-:W-:Y:S01]  /*3d20*/  @P0 FMUL R143, R143, R100 ;  /* 0x000000648f8f0220 */ /* 0x000fe20000400000 */
[----:B------:R-:W-:Y:S02]  /*3d30*/  LOP3.LUT R110, R74, 0xff0000, R85, 0xf8, !PT ;  /* 0x00ff00004a6e7812 */ /* 0x000fe400078ef855 */
[----:B------:R-:W-:Y:S02]  /*3d40*/  LOP3.LUT R85, R102, 0xff, RZ, 0xc0, !PT ;  /* 0x000000ff66557812 */ /* 0x000fe400078ec0ff */
[----:B------:R-:W-:-:S02]  /*3d50*/  PRMT R82, R82, 0x7104, RZ ;  /* 0x0000710452527816 */ /* 0x000fc400000000ff */
[----:B------:R-:W-:Y:S02]  /*3d60*/  F2FP.SATFINITE.E4M3.F32.PACK_AB_MERGE_C R79, RZ, R79, RZ ;  /* 0x0000004fff4f723e */ /* 0x000fe400048070ff */
[----:B------:R-:W-:Y:S02]  /*3d70*/  F2FP.SATFINITE.E4M3.F32.PACK_AB_MERGE_C R139, RZ, R139, RZ ;  /* 0x0000008bff8b723e */ /* 0x000fe400048070ff */
[----:B------:R-:W-:Y:S01]  /*3d80*/  FMNMX3 R148, R148, |R84|, |R145|, !PT ;  /* 0x4000005494947276 */ /* 0x000fe20007800491 */
[-C--:B------:R-:W-:Y:S01]  /*3d90*/  @P0 FMUL R145, R145, R100.reuse ;  /* 0x0000006491910220 */ /* 0x080fe20000400000 */
[----:B------:R-:W-:Y:S01]  /*3da0*/  LOP3.LUT R74, R85, 0xff00, R82, 0xf8, !PT ;  /* 0x0000ff00554a7812 */ /* 0x000fe200078ef852 */
[----:B------:R-:W-:Y:S01]  /*3db0*/  FMUL R85, R132, R100 ;  /* 0x0000006484557220 */ /* 0x000fe20000400000 */
[----:B------:R-:W-:Y:S02]  /*3dc0*/  SHF.L.U32 R79, R79, 0x10, RZ ;  /* 0x000000104f4f7819 */ /* 0x000fe400000006ff */
[----:B------:R-:W-:-:S02]  /*3dd0*/  LOP3.LUT R139, R139, 0xffff, RZ, 0xc0, !PT ;  /* 0x0000ffff8b8b7812 */ /* 0x000fc400078ec0ff */
[----:B------:R-:W-:Y:S02]  /*3de0*/  FSEL R75, R130, R75, !P0 ;  /* 0x0000004b824b7208 */ /* 0x000fe40004000000 */
[----:B------:R-:W-:Y:S01]  /*3df0*/  FMNMX3 R148, R148, |R149|, |R86|, !PT ;  /* 0x4000009594947276 */ /* 0x000fe20007800456 */
[-C--:B------:R-:W-:Y:S01]  /*3e00*/  @P0 FMUL R86, R86, R100.reuse ;  /* 0x0000006456560220 */ /* 0x080fe20000400000 */
[----:B------:R-:W-:Y:S01]  /*3e10*/  LOP3.LUT R74, R74, 0xff0000, R79, 0xf8, !PT ;  /* 0x00ff00004a4a7812 */ /* 0x000fe200078ef84f */
[----:B------:R-:W-:Y:S01]  /*3e20*/  FMUL R79, R88, R100 ;  /* 0x00000064584f7220 */ /* 0x000fe20000400000 */
[----:B------:R-:W-:Y:S02]  /*3e30*/  SHF.L.U32 R111, R139, 0x18, RZ ;  /* 0x000000188b6f7819 */ /* 0x000fe400000006ff */
[----:B------:R-:W-:Y:S02]  /*3e40*/  FSEL R81, R84, R81, !P0 ;  /* 0x0000005154517208 */ /* 0x000fe40004000000 */
[----:B------:R-:W-:-:S02]  /*3e50*/  F2FP.SATFINITE.E4M3.F32.PACK_AB_MERGE_C R75, RZ, R75, RZ ;  /* 0x0000004bff4b723e */ /* 0x000fc400048070ff */
[----:B------:R-:W-:Y:S02]  /*3e60*/  F2FP.SATFINITE.E4M3.F32.PACK_AB_MERGE_C R143, RZ, R143, RZ ;  /* 0x0000008fff8f723e */ /* 0x000fe400048070ff */
[----:B------:R-:W-:Y:S01]  /*3e70*/  FMNMX3 R148, R148, |R132|, |R147|, !PT ;  /* 0x4000008494947276 */ /* 0x000fe20007800493 */
[-C--:B------:R-:W-:Y:S01]  /*3e80*/  @P0 FMUL R147, R147, R100.reuse ;  /* 0x0000006493930220 */ /* 0x080fe20000400000 */
[----:B------:R-:W-:Y:S02]  /*3e90*/  LOP3.LUT R111, R74, R111, RZ, 0xfc, !PT ;  /* 0x0000006f4a6f7212 */ /* 0x000fe400078efcff */
[----:B------:R-:W-:Y:S01]  /*3ea0*/  LOP3.LUT R74, R75, 0xff, RZ, 0xc0, !PT ;  /* 0x000000ff4b4a7812 */ /* 0x000fe200078ec0ff */
[----:B------:R-:W-:Y:S01]  /*3eb0*/  FMUL R75, R134, R100 ;  /* 0x00000064864b7220 */ /* 0x000fe20000400000 */
[----:B------:R-:W-:Y:S02]  /*3ec0*/  SHF.L.U32 R143, R143, 0x8, RZ ;  /* 0x000000088f8f7819 */ /* 0x000fe400000006ff */
[----:B------:R-:W-:-:S02]  /*3ed0*/  F2FP.SATFINITE.E4M3.F32.PACK_AB_MERGE_C R81, RZ, R81, RZ ;  /* 0x00000051ff51723e */ /* 0x000fc400048070ff */
[----:B------:R-:W-:Y:S01]  /*3ee0*/  FMNMX3 R148, R148, |R134|, |R151|, !PT ;  /* 0x4000008694947276 */ /* 0x000fe20007800497 */
[----:B------:R-:W-:Y:S01]  /*3ef0*/  @P0 FMUL R151, R151, R100 ;  /* 0x0000006497970220 */ /* 0x000fe20000400000 */
[----:B------:R-:W-:Y:S02]  /*3f00*/  FSEL R85, R132, R85, !P0 ;  /* 0x0000005584557208 */ /* 0x000fe40004000000 */
[----:B------:R-:W-:Y:S02]  /*3f10*/  F2FP.SATFINITE.E4M3.F32.PACK_AB_MERGE_C R86, RZ, R86, RZ ;  /* 0x00000056ff56723e */ /* 0x000fe400048070ff */
[----:B------:R-:W-:Y:S02]  /*3f20*/  LOP3.LUT R74, R74, 0xffff, R143, 0xf8, !PT ;  /* 0x0000ffff4a4a7812 */ /* 0x000fe400078ef88f */
[----:B------:R-:W-:Y:S02]  /*3f30*/  SHF.L.U32 R81, R81, 0x10, RZ ;  /* 0x0000001051517819 */ /* 0x000fe400000006ff */
[----:B------:R-:W-:Y:S01]  /*3f40*/  FMNMX3 R148, R148, |R88|, |R153|, !PT ;  /* 0x4000005894947276 */ /* 0x000fe20007800499 */
[----:B------:R-:W-:Y:S01]  /*3f50*/  @P0 FMUL R153, R153, R100 ;  /* 0x0000006499990220 */ /* 0x000fe20000400000 */
[----:B------:R-:W-:-:S02]  /*3f60*/  LOP3.LUT R83, R83, 0xff, RZ, 0xc0, !PT ;  /* 0x000000ff53537812 */ /* 0x000fc400078ec0ff */
[----:B------:R-:W-:Y:S02]  /*3f70*/  PRMT R86, R86, 0x7104, RZ ;  /* 0x0000710456567816 */ /* 0x000fe400000000ff */
[----:B------:R-:W-:Y:S02]  /*3f80*/  F2FP.SATFINITE.E4M3.F32.PACK_AB_MERGE_C R85, RZ, R85, RZ ;  /* 0x00000055ff55723e */ /* 0x000fe400048070ff */
[----:B------:R-:W-:Y:S02]  /*3f90*/  F2FP.SATFINITE.E4M3.F32.PACK_AB_MERGE_C R147, RZ, R147, RZ ;  /* 0x00000093ff93723e */ /* 0x000fe400048070ff */
[----:B------:R-:W-:Y:S01]  /*3fa0*/  LOP3.LUT R112, R74, 0xff0000, R81, 0xf8, !PT ;  /* 0x00ff00004a707812 */ /* 0x000fe200078ef851 */
[-C--:B------:R-:W-:Y:S01]  /*3fb0*/  FMUL R81, R90, R100.reuse ;  /* 0x000000645a517220 */ /* 0x080fe20000400000 */
[----:B------:R-:W-:Y:S01]  /*3fc0*/  FMNMX3 R148, R148, |R157|, |R136|, !PT ;  /* 0x4000009d94947276 */ /* 0x000fe20007800488 */
[-C--:B------:R-:W-:Y:S01]  /*3fd0*/  @P0 FMUL R136, R136, R100.reuse ;  /* 0x0000006488880220 */ /* 0x080fe20000400000 */
[----:B------:R-:W-:Y:S01]  /*3fe0*/  LOP3.LUT R74, R83, 0xff00, R86, 0xf8, !PT ;  /* 0x0000ff00534a7812 */ /* 0x000fe200078ef856 */
[----:B------:R-:W-:Y:S01]  /*3ff0*/  FMUL R83, R138, R100 ;  /* 0x000000648a537220 */ /* 0x000fe20000400000 */
[----:B------:R-:W-:-:S02]  /*4000*/  SHF.L.U32 R85, R85, 0x10, RZ ;  /* 0x0000001055557819 */ /* 0x000fc400000006ff */
[----:B------:R-:W-:Y:S02]  /*4010*/  LOP3.LUT R147, R147, 0xffff, RZ, 0xc0, !PT ;  /* 0x0000ffff93937812 */ /* 0x000fe400078ec0ff */
[----:B------:R-:W-:Y:S02]  /*4020*/  FSEL R75, R134, R75, !P0 ;  /* 0x0000004b864b7208 */ /* 0x000fe40004000000 */
[----:B------:R-:W-:Y:S01]  /*4030*/  FMNMX3 R148, R148, |R90|, |R155|, !PT ;  /* 0x4000005a94947276 */ /* 0x000fe2000780049b */
[----:B------:R-:W-:Y:S01]  /*4040*/  @P0 FMUL R155, R155, R100 ;  /* 0x000000649b9b0220 */ /* 0x000fe20000400000 */
[----:B------:R-:W-:Y:S02]  /*4050*/  LOP3.LUT R74, R74, 0xff0000, R85, 0xf8, !PT ;  /* 0x00ff00004a4a7812 */ /* 0x000fe400078ef855 */
[----:B------:R-:W-:Y:S02]  /*4060*/  SHF.L.U32 R113, R147, 0x18, RZ ;  /* 0x0000001893717819 */ /* 0x000fe400000006ff */
[----:B------:R-:W-:-:S02]  /*4070*/  F2FP.SATFINITE.E4M3.F32.PACK_AB_MERGE_C R75, RZ, R75, RZ ;  /* 0x0000004bff4b723e */ /* 0x000fc400048070ff */
[----:B------:R-:W-:Y:S01]  /*4080*/  FMNMX3 R148, R148, |R92|, |R163|, !PT ;  /* 0x4000005c94947276 */ /* 0x000fe200078004a3 */
[----:B------:R-:W-:Y:S01]  /*4090*/  @P0 FMUL R163, R163, R100 ;  /* 0x00000064a3a30220 */ /* 0x000fe20000400000 */
[----:B------:R-:W-:Y:S02]  /*40a0*/  FSEL R79, R88, R79, !P0 ;  /* 0x0000004f584f7208 */ /* 0x000fe40004000000 */
[----:B------:R-:W-:Y:S01]  /*40b0*/  F2FP.SATFINITE.E4M3.F32.PACK_AB_MERGE_C R151, RZ, R151, RZ ;  /* 0x00000097ff97723e */ /* 0x000fe200048070ff */
[----:B------:R-:W0:Y:S01]  /*40c0*/  LDC.64 R88, c[0x0][0x3c8] ;  /* 0x0000f200ff587b82 */ /* 0x000e220000000a00 */
[----:B------:R-:W-:Y:S02]  /*40d0*/  LOP3.LUT R113, R74, R113, RZ, 0xfc, !PT ;  /* 0x000000714a717212 */ /* 0x000fe400078efcff */
[----:B------:R-:W-:Y:S02]  /*40e0*/  FSEL R152, R157, R152, !P0 ;  /* 0x000000989d987208 */ /* 0x000fe40004000000 */
[----:B------:R-:W-:Y:S01]  /*40f0*/  LOP3.LUT R74, R75, 0xff, RZ, 0xc0, !PT ;  /* 0x000000ff4b4a7812 */ /* 0x000fe200078ec0ff */
[----:B------:R-:W-:Y:S01]  /*4100*/  FMUL R75, R92, R100 ;  /* 0x000000645c4b7220 */ /* 0x000fe20000400000 */
[----:B------:R-:W-:Y:S01]  /*4110*/  FMNMX3 R148, R148, |R138|, |R161|, !PT ;  /* 0x4000008a94947276 */ /* 0x000fe200078004a1 */
[----:B------:R-:W-:Y:S01]  /*4120*/  @P0 FMUL R161, R161, R100 ;  /* 0x00000064a1a10220 */ /* 0x000fe20000400000 */
[----:B------:R-:W-:-:S02]  /*4130*/  SHF.L.U32 R151, R151, 0x8, RZ ;  /* 0x0000000897977819 */ /* 0x000fc400000006ff */
[----:B------:R-:W-:Y:S02]  /*4140*/  F2FP.SATFINITE.E4M3.F32.PACK_AB_MERGE_C R79, RZ, R79, RZ ;  /* 0x0000004fff4f723e */ /* 0x000fe400048070ff */
[----:B------:R-:W-:Y:S02]  /*4150*/  F2FP.SATFINITE.E4M3.F32.PACK_AB_MERGE_C R76, RZ, R152, RZ ;  /* 0x00000098ff4c723e */ /* 0x000fe400048070ff */
[----:B------:R-:W-:Y:S02]  /*4160*/  FSEL R75, R92, R75, !P0 ;  /* 0x0000004b5c4b7208 */ /* 0x000fe40004000000 */
[----:B------:R-:W-:Y:S01]  /*4170*/  FMNMX3 R148, R148, |R140|, |R167|, !PT ;  /* 0x4000008c94947276 */ /* 0x000fe200078004a7 */
[----:B------:R-:W-:Y:S01]  /*4180*/  @P0 FMUL R167, R167, R100 ;  /* 0x00000064a7a70220 */ /* 0x000fe20000400000 */
[----:B------:R-:W-:Y:S02]  /*4190*/  LOP3.LUT R74, R74, 0xffff, R151, 0xf8, !PT ;  /* 0x0000ffff4a4a7812 */ /* 0x000fe400078ef897 */
[----:B------:R-:W-:-:S02]  /*41a0*/  SHF.L.U32 R79, R79, 0x10, RZ ;  /* 0x000000104f4f7819 */ /* 0x000fc400000006ff */
[----:B------:R-:W-:Y:S02]  /*41b0*/  LOP3.LUT R76, R115, 0xffff, R76, 0xf8, !PT ;  /* 0x0000ffff734c7812 */ /* 0x000fe400078ef84c */
[----:B------:R-:W-:Y:S01]  /*41c0*/  FSEL R81, R90, R81, !P0 ;  /* 0x000000515a517208 */ /* 0x000fe20004000000 */
[----:B0-----:R-:W-:Y:S01]  /*41d0*/  IMAD.WIDE.U32 R90, R101, 0x8, R88 ;  /* 0x00000008655a7825 */ /* 0x001fe200078e0058 */
[----:B------:R-:W-:Y:S02]  /*41e0*/  F2FP.SATFINITE.E4M3.F32.PACK_AB_MERGE_C R136, RZ, R136, RZ ;  /* 0x00000088ff88723e */ /* 0x000fe400048070ff */
[----:B------:R-:W-:Y:S02]  /*41f0*/  F2FP.SATFINITE.E4M3.F32.PACK_AB_MERGE_C R75, RZ, R75, RZ ;  /* 0x0000004bff4b723e */ /* 0x000fe400048070ff */
[----:B------:R-:W-:Y:S01]  /*4200*/  FMNMX3 R148, R148, |R94|, |R159|, !PT ;  /* 0x4000005e94947276 */ /* 0x000fe2000780049f */
[----:B------:R-:W-:Y:S01]  /*4210*/  @P0 FMUL R159, R159, R100 ;  /* 0x000000649f9f0220 */ /* 0x000fe20000400000 */
[----:B------:R-:W-:-:S02]  /*4220*/  LOP3.LUT R114, R74, 0xff0000, R79, 0xf8, !PT ;  /* 0x00ff00004a727812 */ /* 0x000fc400078ef84f */
[----:B------:R-:W-:Y:S02]  /*4230*/  LOP3.LUT R79, R76, 0xff, RZ, 0xc0, !PT ;  /* 0x000000ff4c4f7812 */ /* 0x000fe400078ec0ff */
[----:B------:R-:W-:Y:S02]  /*4240*/  PRMT R136, R136, 0x7104, RZ ;  /* 0x0000710488887816 */ /* 0x000fe400000000ff */
[----:B------:R-:W-:Y:S02]  /*4250*/  F2FP.SATFINITE.E4M3.F32.PACK_AB_MERGE_C R81, RZ, R81, RZ ;  /* 0x00000051ff51723e */ /* 0x000fe400048070ff */
[----:B------:R-:W-:Y:S02]  /*4260*/  F2FP.SATFINITE.E4M3.F32.PACK_AB_MERGE_C R155, RZ, R155, RZ ;  /* 0x0000009bff9b723e */ /* 0x000fe400048070ff */
[----:B------:R-:W-:Y:S02]  /*4270*/  F2FP.SATFINITE.E4M3.F32.PACK_AB_MERGE_C R163, RZ, R163, RZ ;  /* 0x000000a3ffa3723e */ /* 0x000fe400048070ff */
[----:B------:R-:W-:-:S02]  /*4280*/  FSEL R83, R138, R83, !P0 ;  /* 0x000000538a537208 */ /* 0x000fc40004000000 */
[----:B------:R-:W-:Y:S01]  /*4290*/  LOP3.LUT R74, R75, 0xff, RZ, 0xc0, !PT ;  /* 0x000000ff4b4a7812 */ /* 0x000fe200078ec0ff */
[----:B------:R-:W-:Y:S01]  /*42a0*/  FMUL R75, R96, R100 ;  /* 0x00000064604b7220 */ /* 0x000fe20000400000 */
[----:B------:R-:W-:Y:S01]  /*42b0*/  FMNMX3 R148, R148, |R96|, |R171|, !PT ;  /* 0x4000006094947276 */ /* 0x000fe200078004ab */
[-C--:B------:R-:W-:Y:S01]  /*42c0*/  @P0 FMUL R171, R171, R100.reuse ;  /* 0x00000064abab0220 */ /* 0x080fe20000400000 */
[----:B------:R-:W-:Y:S01]  /*42d0*/  LOP3.LUT R76, R79, 0xff00, R136, 0xf8, !PT ;  /* 0x0000ff004f4c7812 */ /* 0x000fe200078ef888 */
[----:B------:R-:W-:Y:S01]  /*42e0*/  FMUL R79, R94, R100 ;  /* 0x000000645e4f7220 */ /* 0x000fe20000400000 */
[----:B------:R-:W-:Y:S02]  /*42f0*/  SHF.L.U32 R81, R81, 0x10, RZ ;  /* 0x0000001051517819 */ /* 0x000fe400000006ff */
[----:B------:R-:W-:Y:S02]  /*4300*/  LOP3.LUT R155, R155, 0xffff, RZ, 0xc0, !PT ;  /* 0x0000ffff9b9b7812 */ /* 0x000fe400078ec0ff */
[----:B------:R-:W-:-:S02]  /*4310*/  SHF.L.U32 R163, R163, 0x8, RZ ;  /* 0x00000008a3a37819 */ /* 0x000fc400000006ff */
[----:B------:R-:W-:Y:S02]  /*4320*/  F2FP.SATFINITE.E4M3.F32.PACK_AB_MERGE_C R83, RZ, R83, RZ ;  /* 0x00000053ff53723e */ /* 0x000fe400048070ff */
[----:B------:R-:W-:Y:S01]  /*4330*/  FMNMX3 R148, R148, |R142|, |R165|, !PT ;  /* 0x4000008e94947276 */ /* 0x000fe200078004a5 */
[-C--:B------:R-:W-:Y:S01]  /*4340*/  @P0 FMUL R165, R165, R100.reuse ;  /* 0x00000064a5a50220 */ /* 0x080fe20000400000 */
[----:B------:R-:W-:Y:S01]  /*4350*/  LOP3.LUT R76, R76, 0xff0000, R81, 0xf8, !PT ;  /* 0x00ff00004c4c7812 */ /* 0x000fe200078ef851 */
[----:B------:R-:W-:Y:S01]  /*4360*/  FMUL R81, R142, R100 ;  /* 0x000000648e517220 */ /* 0x000fe20000400000 */
[----:B------:R-:W-:Y:S02]  /*4370*/  SHF.L.U32 R115, R155, 0x18, RZ ;  /* 0x000000189b737819 */ /* 0x000fe400000006ff */
[----:B------:R-:W-:Y:S02]  /*4380*/  LOP3.LUT R74, R74, 0xffff, R163, 0xf8, !PT ;  /* 0x0000ffff4a4a7812 */ /* 0x000fe400078ef8a3 */
[----:B------:R-:W-:-:S02]  /*4390*/  FSEL R75, R96, R75, !P0 ;  /* 0x0000004b604b7208 */ /* 0x000fc40004000000 */
[----:B------:R-:W-:Y:S02]  /*43a0*/  SHF.L.U32 R83, R83, 0x10, RZ ;  /* 0x0000001053537819 */ /* 0x000fe400000006ff */
[----:B------:R-:W-:Y:S01]  /*43b0*/  LOP3.LUT R78, R77, 0xff, RZ, 0xc0, !PT ;  /* 0x000000ff4d4e7812 */ /* 0x000fe200078ec0ff */
[----:B------:R-:W-:Y:S01]  /*43c0*/  FMUL R77, R98, R100 ;  /* 0x00000064624d7220 */ /* 0x000fe20000400000 */
[----:B------:R-:W-:Y:S01]  /*43d0*/  FMNMX3 R148, R148, |R144|, |R173|, !PT ;  /* 0x4000009094947276 */ /* 0x000fe200078004ad */
[----:B------:R-:W-:Y:S01]  /*43e0*/  @P0 FMUL R173, R173, R100 ;  /* 0x00000064adad0220 */ /* 0x000fe20000400000 */
[----:B------:R-:W-:Y:S02]  /*43f0*/  LOP3.LUT R115, R76, R115, RZ, 0xfc, !PT ;  /* 0x000000734c737212 */ /* 0x000fe400078efcff */
[----:B------:R-:W-:Y:S02]  /*4400*/  LOP3.LUT R116, R74, 0xff0000, R83, 0xf8, !PT ;  /* 0x00ff00004a747812 */ /* 0x000fe400078ef853 */
[----:B------:R-:W-:-:S02]  /*4410*/  F2FP.SATFINITE.E4M3.F32.PACK_AB_MERGE_C R76, RZ, R75, RZ ;  /* 0x0000004bff4c723e */ /* 0x000fc400048070ff */
[----:B------:R-:W0:Y:S01]  /*4420*/  @!P1 LDC.64 R74, c[0x0][0x3a0] ;  /* 0x0000e800ff4a9b82 */ /* 0x000e220000000a00 */
[----:B------:R-:W-:Y:S01]  /*4430*/  FMNMX3 R102, R148, |R98|, |R169|, !PT ;  /* 0x4000006294667276 */ /* 0x000fe200078004a9 */
[----:B------:R-:W-:Y:S01]  /*4440*/  @P0 FMUL R169, R169, R100 ;  /* 0x00000064a9a90220 */ /* 0x000fe20000400000 */
[----:B------:R-:W-:Y:S02]  /*4450*/  F2FP.SATFINITE.E4M3.F32.PACK_AB_MERGE_C R173, RZ, R173, RZ ;  /* 0x000000adffad723e */ /* 0x000fe400048070ff */
[----:B------:R-:W-:Y:S02]  /*4460*/  FSEL R77, R98, R77, !P0 ;  /* 0x0000004d624d7208 */ /* 0x000fe40004000000 */
[----:B------:R-:W-:Y:S02]  /*4470*/  LOP3.LUT R0, R0, 0xff, RZ, 0xc0, !PT ;  /* 0x000000ff00007812 */ /* 0x000fe400078ec0ff */
[----:B------:R-:W-:Y:S02]  /*4480*/  PRMT R173, R173, 0x7104, RZ ;  /* 0x00007104adad7816 */ /* 0x000fe400000000ff */
[----:B------:R-:W-:-:S02]  /*4490*/  F2FP.SATFINITE.E4M3.F32.PACK_AB_MERGE_C R77, RZ, R77, RZ ;  /* 0x0000004dff4d723e */ /* 0x000fc400048070ff */
[----:B------:R-:W-:Y:S02]  /*44a0*/  F2FP.SATFINITE.E4M3.F32.PACK_AB_MERGE_C R169, RZ, R169, RZ ;  /* 0x000000a9ffa9723e */ /* 0x000fe400048070ff */
[----:B------:R-:W-:Y:S02]  /*44b0*/  LOP3.LUT R0, R0, 0xff00, R173, 0xf8, !PT ;  /* 0x0000ff0000007812 */ /* 0x000fe400078ef8ad */
[----:B------:R-:W-:Y:S02]  /*44c0*/  SHF.L.U32 R77, R77, 0x10, RZ ;  /* 0x000000104d4d7819 */ /* 0x000fe400000006ff */
[----:B------:R-:W-:Y:S02]  /*44d0*/  LOP3.LUT R169, R169, 0xffff, RZ, 0xc0, !PT ;  /* 0x0000ffffa9a97812 */ /* 0x000fe400078ec0ff */
[----:B------:R-:W-:Y:S02]  /*44e0*/  FSEL R79, R94, R79, !P0 ;  /* 0x0000004f5e4f7208 */ /* 0x000fe40004000000 */
[----:B------:R-:W-:Y:S01]  /*44f0*/  F2FP.SATFINITE.E4M3.F32.PACK_AB_MERGE_C R167, RZ, R167, RZ ;  /* 0x000000a7ffa7723e */ /* 0x000fe200048070ff */
[----:B0-----:R-:W-:Y:S01]  /*4500*/  @!P1 IMAD.WIDE R74, R3, 0x4, R74 ;  /* 0x00000004034a9825 */ /* 0x001fe200078e024a */
[----:B------:R-:W-:-:S02]  /*4510*/  FSEL R81, R142, R81, !P0 ;  /* 0x000000518e517208 */ /* 0x000fc40004000000 */
[----:B------:R-:W-:Y:S02]  /*4520*/  F2FP.SATFINITE.E4M3.F32.PACK_AB_MERGE_C R171, RZ, R171, RZ ;  /* 0x000000abffab723e */ /* 0x000fe400048070ff */
[----:B------:R-:W-:Y:S01]  /*4530*/  LOP3.LUT R0, R0, 0xff0000, R77, 0xf8, !PT ;  /* 0x00ff000000007812 */ /* 0x000fe200078ef84d */
[----:B------:R-:W-:Y:S01]  /*4540*/  IMAD R77, R3, 0x120, R2 ;  /* 0x00000120034d7824 */ /* 0x000fe200078e0202 */
[----:B------:R-:W-:Y:S01]  /*4550*/  SHF.L.U32 R119, R169, 0x18, RZ ;  /* 0x00000018a9777819 */ /* 0x000fe200000006ff */
[----:B------:R0:W-:Y:S01]  /*4560*/  @!P1 STG.E desc[UR4][R74.64], R73 ;  /* 0x000000494a009986 */ /* 0x0001e2000c101904 */
[----:B------:R-:W-:Y:S02]  /*4570*/  F2FP.SATFINITE.E4M3.F32.PACK_AB_MERGE_C R95, RZ, R95, RZ ;  /* 0x0000005fff5f723e */ /* 0x000fe400048070ff */
[----:B------:R-:W-:Y:S02]  /*4580*/  PRMT R167, R167, 0x7104, RZ ;  /* 0x00007104a7a77816 */ /* 0x000fe400000000ff */
[----:B------:R-:W-:-:S02]  /*4590*/  F2FP.SATFINITE.E4M3.F32.PACK_AB_MERGE_C R79, RZ, R79, RZ ;  /* 0x0000004fff4f723e */ /* 0x000fc400048070ff */
[----:B------:R-:W-:Y:S02]  /*45a0*/  LOP3.LUT R76, R76, 0xff, RZ, 0xc0, !PT ;  /* 0x000000ff4c4c7812 */ /* 0x000fe400078ec0ff */
[----:B------:R-:W-:Y:S02]  /*45b0*/  SHF.L.U32 R171, R171, 0x8, RZ ;  /* 0x00000008abab7819 */ /* 0x000fe400000006ff */
[----:B------:R-:W-:Y:S02]  /*45c0*/  F2FP.SATFINITE.E4M3.F32.PACK_AB_MERGE_C R81, RZ, R81, RZ ;  /* 0x00000051ff51723e */ /* 0x000fe400048070ff */
[----:B------:R-:W-:Y:S02]  /*45d0*/  F2FP.SATFINITE.E4M3.F32.PACK_AB_MERGE_C R159, RZ, R159, RZ ;  /* 0x0000009fff9f723e */ /* 0x000fe400048070ff */
[----:B------:R-:W-:Y:S02]  /*45e0*/  LOP3.LUT R119, R0, R119, RZ, 0xfc, !PT ;  /* 0x0000007700777212 */ /* 0x000fe400078efcff */
[----:B------:R-:W-:Y:S01]  /*45f0*/  LOP3.LUT R95, R95, 0xffff, RZ, 0xc0, !PT ;  /* 0x0000ffff5f5f7812 */ /* 0x000fe200078ec0ff */
[----:B------:R-:W1:Y:S01]  /*4600*/  LDC R0, c[0x0][0x380] ;  /* 0x0000e000ff007b82 */ /* 0x000e620000000800 */
[----:B------:R-:W-:-:S02]  /*4610*/  LOP3.LUT R78, R78, 0xff00, R167, 0xf8, !PT ;  /* 0x0000ff004e4e7812 */ /* 0x000fc400078ef8a7 */
[----:B------:R-:W-:Y:S02]  /*4620*/  SHF.L.U32 R79, R79, 0x10, RZ ;  /* 0x000000104f4f7819 */ /* 0x000fe400000006ff */
[----:B------:R-:W-:Y:S02]  /*4630*/  F2FP.SATFINITE.E4M3.F32.PACK_AB_MERGE_C R137, RZ, R137, RZ ;  /* 0x00000089ff89723e */ /* 0x000fe400048070ff */
[----:B------:R-:W-:Y:S02]  /*4640*/  LOP3.LUT R76, R76, 0xffff, R171, 0xf8, !PT ;  /* 0x0000ffff4c4c7812 */ /* 0x000fe400078ef8ab */
[----:B------:R-:W-:Y:S02]  /*4650*/  SHF.L.U32 R81, R81, 0x10, RZ ;  /* 0x0000001051517819 */ /* 0x000fe400000006ff */
[----:B------:R-:W-:Y:S02]  /*4660*/  LOP3.LUT R159, R159, 0xffff, RZ, 0xc0, !PT ;  /* 0x0000ffff9f9f7812 */ /* 0x000fe400078ec0ff */
[----:B------:R-:W-:-:S02]  /*4670*/  F2FP.SATFINITE.E4M3.F32.PACK_AB_MERGE_C R145, RZ, R145, RZ ;  /* 0x00000091ff91723e */ /* 0x000fc400048070ff */
[----:B------:R-:W-:Y:S02]  /*4680*/  SHF.L.U32 R95, R95, 0x18, RZ ;  /* 0x000000185f5f7819 */ /* 0x000fe400000006ff */
[----:B------:R-:W-:Y:S02]  /*4690*/  F2FP.SATFINITE.E4M3.F32.PACK_AB_MERGE_C R153, RZ, R153, RZ ;  /* 0x00000099ff99723e */ /* 0x000fe400048070ff */
[----:B------:R-:W-:Y:S02]  /*46a0*/  F2FP.SATFINITE.E4M3.F32.PACK_AB_MERGE_C R161, RZ, R161, RZ ;  /* 0x000000a1ffa1723e */ /* 0x000fe400048070ff */
[----:B------:R-:W-:Y:S02]  /*46b0*/  LOP3.LUT R78, R78, 0xff0000, R79, 0xf8, !PT ;  /* 0x00ff00004e4e7812 */ /* 0x000fe400078ef84f */
[----:B------:R-:W-:Y:S02]  /*46c0*/  LOP3.LUT R137, R137, 0xffff, RZ, 0xc0, !PT ;  /* 0x0000ffff89897812 */ /* 0x000fe400078ec0ff */
[----:B------:R-:W-:-:S02]  /*46d0*/  LOP3.LUT R118, R76, 0xff0000, R81, 0xf8, !PT ;  /* 0x00ff00004c767812 */ /* 0x000fc400078ef851 */
[----:B------:R-:W-:Y:S02]  /*46e0*/  F2FP.SATFINITE.E4M3.F32.PACK_AB_MERGE_C R165, RZ, R165, RZ ;  /* 0x000000a5ffa5723e */ /* 0x000fe400048070ff */
[----:B------:R-:W-:Y:S02]  /*46f0*/  SHF.L.U32 R117, R159, 0x18, RZ ;  /* 0x000000189f757819 */ /* 0x000fe400000006ff */
[----:B------:R-:W-:Y:S02]  /*4700*/  IADD3 R79, PT, PT, R77, 0x20, RZ ;  /* 0x000000204d4f7810 */ /* 0x000fe40007ffe0ff */
[----:B------:R-:W-:Y:S02]  /*4710*/  LOP3.LUT R145, R145, 0xffff, RZ, 0xc0, !PT ;  /* 0x0000ffff91917812 */ /* 0x000fe400078ec0ff */
[----:B------:R-:W-:Y:S02]  /*4720*/  IADD3 R81, PT, PT, R77, 0x40, RZ ;  /* 0x000000404d517810 */ /* 0x000fe40007ffe0ff */
[----:B------:R-:W-:-:S02]  /*4730*/  LOP3.LUT R106, R106, 0xff000000, R95, 0xf8, !PT ;  /* 0xff0000006a6a7812 */ /* 0x000fc400078ef85f */
[----:B------:R-:W-:Y:S01]  /*4740*/  LOP3.LUT R153, R153, 0xffff, RZ, 0xc0, !PT ;  /* 0x0000ffff99997812 */ /* 0x000fe200078ec0ff */
[--C-:B0-----:R-:W-:Y:S01]  /*4750*/  IMAD.WIDE.U32 R74, R81, 0x8, R88.reuse ;  /* 0x00000008514a7825 */ /* 0x101fe200078e0058 */
[----:B------:R-:W-:Y:S02]  /*4760*/  IADD3 R83, PT, PT, R77, 0x60, RZ ;  /* 0x000000604d537810 */ /* 0x000fe40007ffe0ff */
[----:B------:R-:W-:Y:S02]  /*4770*/  LOP3.LUT R161, R161, 0xffff, RZ, 0xc0, !PT ;  /* 0x0000ffffa1a17812 */ /* 0x000fe400078ec0ff */
[----:B------:R-:W-:Y:S01]  /*4780*/  IADD3 R85, PT, PT, R77, 0xa0, RZ ;  /* 0x000000a04d557810 */ /* 0x000fe20007ffe0ff */
[--C-:B------:R-:W-:Y:S01]  /*4790*/  IMAD.WIDE.U32 R80, R83, 0x8, R88.reuse ;  /* 0x0000000853507825 */ /* 0x100fe200078e0058 */
[C---:B------:R-:W-:Y:S02]  /*47a0*/  IADD3 R87, PT, PT, R77.reuse, 0xc0, RZ ;  /* 0x000000c04d577810 */ /* 0x040fe40007ffe0ff */
[----:B------:R-:W-:Y:S01]  /*47b0*/  IADD3 R93, PT, PT, R77, 0xe0, RZ ;  /* 0x000000e04d5d7810 */ /* 0x000fe20007ffe0ff */
[----:B------:R-:W-:Y:S01]  /*47c0*/  IMAD.WIDE.U32 R84, R85, 0x8, R88 ;  /* 0x0000000855547825 */ /* 0x000fe200078e0058 */
[----:B------:R-:W-:-:S02]  /*47d0*/  IADD3 R95, PT, PT, R77, 0x80, RZ ;  /* 0x000000804d5f7810 */ /* 0x000fc40007ffe0ff */
[----:B------:R-:W-:Y:S01]  /*47e0*/  SHF.L.U32 R137, R137, 0x18, RZ ;  /* 0x0000001889897819 */ /* 0x000fe200000006ff */
[--C-:B------:R-:W-:Y:S01]  /*47f0*/  IMAD.WIDE.U32 R76, R77, 0x8, R88.reuse ;  /* 0x000000084d4c7825 */ /* 0x100fe200078e0058 */
[----:B------:R-:W-:Y:S02]  /*4800*/  LOP3.LUT R165, R165, 0xffff, RZ, 0xc0, !PT ;  /* 0x0000ffffa5a57812 */ /* 0x000fe400078ec0ff */
[----:B------:R-:W-:Y:S01]  /*4810*/  LOP3.LUT R117, R78, R117, RZ, 0xfc, !PT ;  /* 0x000000754e757212 */ /* 0x000fe200078efcff */
[--C-:B------:R-:W-:Y:S01]  /*4820*/  IMAD.WIDE.U32 R78, R79, 0x8, R88.reuse ;  /* 0x000000084f4e7825 */ /* 0x100fe200078e0058 */
[----:B------:R-:W-:Y:S02]  /*4830*/  MOV R73, R103 ;  /* 0x0000006700497202 */ /* 0x000fe40000000f00 */
[----:B------:R-:W-:Y:S01]  /*4840*/  SHF.L.U32 R145, R145, 0x18, RZ ;  /* 0x0000001891917819 */ /* 0x000fe200000006ff */
[--C-:B------:R-:W-:Y:S01]  /*4850*/  IMAD.WIDE.U32 R82, R95, 0x8, R88.reuse ;  /* 0x000000085f527825 */ /* 0x100fe200078e0058 */
[----:B------:R-:W-:Y:S01]  /*4860*/  SHF.L.U32 R153, R153, 0x18, RZ ;  /* 0x0000001899997819 */ /* 0x000fe200000006ff */
[----:B------:R0:W-:Y:S01]  /*4870*/  STG.E.64 desc[UR4][R76.64], R72 ;  /* 0x000000484c007986 */ /* 0x0001e2000c101b04 */
[----:B------:R-:W-:Y:S01]  /*4880*/  SHF.L.U32 R161, R161, 0x18, RZ ;  /* 0x00000018a1a17819 */ /* 0x000fe200000006ff */
[----:B------:R-:W-:Y:S01]  /*4890*/  IMAD.WIDE.U32 R86, R87, 0x8, R88 ;  /* 0x0000000857567825 */ /* 0x000fe200078e0058 */
[----:B------:R-:W-:Y:S01]  /*48a0*/  LOP3.LUT R110, R110, 0xff000000, R137, 0xf8, !PT ;  /* 0xff0000006e6e7812 */ /* 0x000fe200078ef889 */
[----:B------:R0:W-:Y:S01]  /*48b0*/  STG.E.64 desc[UR4][R78.64], R104 ;  /* 0x000000684e007986 */ /* 0x0001e2000c101b04 */
[----:B------:R-:W-:Y:S01]  /*48c0*/  SHF.L.U32 R165, R165, 0x18, RZ ;  /* 0x00000018a5a57819 */ /* 0x000fe200000006ff */
[----:B------:R-:W-:Y:S01]  /*48d0*/  IMAD.WIDE.U32 R88, R93, 0x8, R88 ;  /* 0x000000085d587825 */ /* 0x000fe200078e0058 */
[----:B------:R-:W-:Y:S01]  /*48e0*/  LOP3.LUT R112, R112, 0xff000000, R145, 0xf8, !PT ;  /* 0xff00000070707812 */ /* 0x000fe200078ef891 */
[----:B------:R0:W-:Y:S01]  /*48f0*/  STG.E.64 desc[UR4][R74.64], R106 ;  /* 0x0000006a4a007986 */ /* 0x0001e2000c101b04 */
[----:B------:R-:W-:-:S02]  /*4900*/  LOP3.LUT R114, R114, 0xff000000, R153, 0xf8, !PT ;  /* 0xff00000072727812 */ /* 0x000fc400078ef899 */
[----:B------:R-:W-:Y:S01]  /*4910*/  LOP3.LUT R116, R116, 0xff000000, R161, 0xf8, !PT ;  /* 0xff00000074747812 */ /* 0x000fe200078ef8a1 */
[----:B------:R0:W-:Y:S01]  /*4920*/  STG.E.64 desc[UR4][R80.64], R108 ;  /* 0x0000006c50007986 */ /* 0x0001e2000c101b04 */
[----:B------:R-:W-:Y:S02]  /*4930*/  LOP3.LUT R118, R118, 0xff000000, R165, 0xf8, !PT ;  /* 0xff00000076767812 */ /* 0x000fe400078ef8a5 */
[----:B-1----:R-:W-:Y:S01]  /*4940*/  LEA R3, R0, R3, 0x2 ;  /* 0x0000000300037211 */ /* 0x002fe200078e10ff */
[----:B------:R0:W-:Y:S03]  /*4950*/  STG.E.64 desc[UR4][R82.64], R110 ;  /* 0x0000006e52007986 */ /* 0x0001e6000c101b04 */
[----:B------:R-:W-:Y:S01]  /*4960*/  ISETP.GE.AND P1, PT, R3, UR13, PT ;  /* 0x0000000d03007c0c */ /* 0x000fe2000bf26270 */
[----:B------:R0:W-:Y:S04]  /*4970*/  STG.E.64 desc[UR4][R84.64], R112 ;  /* 0x0000007054007986 */ /* 0x0001e8000c101b04 */
[----:B------:R0:W-:Y:S04]  /*4980*/  STG.E.64 desc[UR4][R86.64], R114 ;  /* 0x0000007256007986 */ /* 0x0001e8000c101b04 */
[----:B------:R0:W-:Y:S04]  /*4990*/  STG.E.64 desc[UR4][R88.64], R116 ;  /* 0x0000007458007986 */ /* 0x0001e8000c101b04 */
[----:B------:R0:W-:Y:S01]  /*49a0*/  STG.E.64 desc[UR4][R90.64], R118 ;  /* 0x000000765a007986 */ /* 0x0001e2000c101b04 */
[----:B------:R-:W-:Y:S05]  /*49b0*/  @!P1 BRA `(.L_x_11730) ;  /* 0xffffffb8006c9947 */ /* 0x000fea000383ffff */
[----:B------:R-:W-:Y:S05]  /*49c0*/  BRA `(.L_x_11727) ;  /* 0x0000004000647947 */ /* 0x000fea0003800000 */
.L_x_11728:
[----:B------:R-:W-:Y:S01]  /*49d0*/  BSSY B1, `(.L_x_11731) ;  /* 0x0000417000017945 */ /* 0x000fe20003800000 */
.L_x_11733:
        /* <DEDUP_REMOVED lines=49> */
[----:B------:R-:W-:-:S02]  /*4cf0*/  HADD2.F32 R130, -RZ, R73.H0_H0 ;  /* 0x20000049ff827230 */ /* 0x000fc40000004100 */
[----:B------:R-:W-:Y:S02]  /*4d00*/  HADD2.F32 R140, -RZ, R74.H0_H0 ;  /* 0x2000004aff8c7230 */ /* 0x000fe40000004100 */
        /* <DEDUP_REMOVED lines=288> */
.L_x_11763:
[----:B------:R-:W2:Y:S01]  /*5f10*/  LDC R73, c[0x0][0x3d8] ;  /* 0x0000f600ff497b82 */ /* 0x000ea20000000800 */
[----:B-1----:R-:W-:Y:S01]  /*5f20*/  FADD R76, R83, R76 ;  /* 0x0000004c534c7221 */ /* 0x002fe20000000000 */
[----:B------:R-:W-:Y:S01]  /*5f30*/  ISETP.NE.AND P2, PT, RZ, UR15, PT ;  /* 0x0000000fff007c0c */ /* 0x000fe2000bf45270 */
[--C-:B-----5:R-:W-:Y:S01]  /*5f40*/  HADD2.F32 R91, -RZ, R120.reuse.H0_H0 ;  /* 0x20000078ff5b7230 */ /* 0x120fe20000004100 */
[----:B------:R-:W-:Y:S01]  /*5f50*/  UISETP.NE.AND UP0, UPT, UR14, URZ, UPT ;  /* 0x000000ff0e00728c */ /* 0x000fe2000bf05270 */
[----:B------:R-:W-:Y:S01]  /*5f60*/  HADD2.F32 R232, -RZ, R120.H1_H1 ;  /* 0x30000078ffe87230 */ /* 0x000fe20000004100 */
[----:B------:R-:W-:Y:S01]  /*5f70*/  LOP3.LUT R109, R109, 0xffffff00, RZ, 0xc0, !PT ;  /* 0xffffff006d6d7812 */ /* 0x000fe200078ec0ff */
[----:B------:R-:W-:Y:S01]  /*5f80*/  HADD2.F32 R234, -RZ, R121.H0_H0 ;  /* 0x20000079ffea7230 */ /* 0x000fe20000004100 */
[----:B------:R-:W-:Y:S01]  /*5f90*/  LOP3.LUT R125, R125, 0xffffff00, RZ, 0xc0, !PT ;  /* 0xffffff007d7d7812 */ /* 0x000fe200078ec0ff */
[----:B------:R-:W-:Y:S02]  /*5fa0*/  HADD2.F32 R87, -RZ, R38.H1_H1 ;  /* 0x30000026ff577230 */ /* 0x000fe40000004100 */
[----:B------:R-:W-:-:S02]  /*5fb0*/  HADD2.F32 R77, -RZ, R36.H1_H1 ;  /* 0x30000024ff4d7230 */ /* 0x000fc40000004100 */
[----:B------:R-:W-:Y:S02]  /*5fc0*/  HADD2.F32 R81, -RZ, R37.H0_H0 ;  /* 0x20000025ff517230 */ /* 0x000fe40000004100 */
[----:B------:R-:W-:Y:S01]  /*5fd0*/  @P2 FADD R91, R91, 1 ;  /* 0x3f8000005b5b2421 */ /* 0x000fe20000000000 */
[----:B------:R-:W-:Y:S01]  /*5fe0*/  @P2 FADD R232, R232, 1 ;  /* 0x3f800000e8e82421 */ /* 0x000fe20000000000 */
[----:B------:R-:W-:Y:S01]  /*5ff0*/  @P2 FADD R234, R234, 1 ;  /* 0x3f800000eaea2421 */ /* 0x000fe20000000000 */
[----:B------:R-:W-:Y:S02]  /*6000*/  HADD2.F32 R143, -RZ, R122.H0_H0 ;  /* 0x2000007aff8f7230 */ /* 0x000fe40000004100 */
[----:B------:R-:W-:Y:S02]  /*6010*/  HADD2.F32 R139, -RZ, R68.H1_H1 ;  /* 0x30000044ff8b7230 */ /* 0x000fe40000004100 */
[----:B------:R-:W-:Y:S02]  /*6020*/  HADD2.F32 R131, -RZ, R35.H0_H0 ;  /* 0x20000023ff837230 */ /* 0x000fe40000004100 */
[----:B------:R-:W-:Y:S01]  /*6030*/  @P2 FADD R143, R143, 1 ;  /* 0x3f8000008f8f2421 */ /* 0x000fe20000000000 */
[----:B--2---:R-:W-:Y:S01]  /*6040*/  FFMA R74, R76, 0.00043402778101153671741, R73 ;  /* 0x39e38e394c4a7823 */ /* 0x004fe20000000049 */
[----:B------:R-:W-:Y:S01]  /*6050*/  HADD2.F32 R76, -RZ, R36.H0_H0 ;  /* 0x20000024ff4c7230 */ /* 0x000fe20000004100 */
[----:B------:R-:W1:Y:S01]  /*6060*/  @!P1 LDC.64 R72, c[0x0][0x398] ;  /* 0x0000e600ff489b82 */ /* 0x000e620000000a00 */
[----:B------:R-:W-:Y:S01]  /*6070*/  @P2 FADD R139, R139, 1 ;  /* 0x3f8000008b8b2421 */ /* 0x000fe20000000000 */
[----:B------:R-:W-:Y:S01]  /*6080*/  HADD2.F32 R163, -RZ, R64.H1_H1 ;  /* 0x30000040ffa37230 */ /* 0x000fe20000004100 */
[----:B------:R-:W-:Y:S01]  /*6090*/  FSETP.GEU.AND P0, PT, |R74|, 1.175494350822287508e-38, PT ;  /* 0x008000004a00780b */ /* 0x000fe20003f0e200 */
[----:B------:R-:W-:-:S02]  /*60a0*/  HADD2.F32 R135, -RZ, R65.H1_H1 ;  /* 0x30000041ff877230 */ /* 0x000fc40000004100 */
[----:B------:R-:W-:Y:S02]  /*60b0*/  HADD2.F32 R147, -RZ, R25.H0_H0 ;  /* 0x20000019ff937230 */ /* 0x000fe40000004100 */
[----:B------:R-:W-:Y:S01]  /*60c0*/  @P2 FADD R163, R163, 1 ;  /* 0x3f800000a3a32421 */ /* 0x000fe20000000000 */
[----:B------:R-:W-:Y:S02]  /*60d0*/  HADD2.F32 R141, -RZ, R68.H0_H0 ;  /* 0x20000044ff8d7230 */ /* 0x000fe40000004100 */
[----:B------:R-:W-:Y:S01]  /*60e0*/  @P2 FADD R135, R135, 1 ;  /* 0x3f80000087872421 */ /* 0x000fe20000000000 */
[----:B------:R-:W-:Y:S02]  /*60f0*/  HADD2.F32 R145, -RZ, R24.H1_H1 ;  /* 0x30000018ff917230 */ /* 0x000fe40000004100 */
[----:B------:R-:W-:Y:S02]  /*6100*/  HADD2.F32 R161, -RZ, R64.H0_H0 ;  /* 0x20000040ffa17230 */ /* 0x000fe40000004100 */
[----:B------:R-:W-:Y:S01]  /*6110*/  @P2 FADD R141, R141, 1 ;  /* 0x3f8000008d8d2421 */ /* 0x000fe20000000000 */
[----:B------:R-:W-:-:S02]  /*6120*/  HADD2.F32 R153, -RZ, R21.H0_H0 ;  /* 0x20000015ff997230 */ /* 0x000fc40000004100 */
[----:B------:R-:W-:Y:S01]  /*6130*/  @!P0 FMUL R74, R74, 16777216 ;  /* 0x4b8000004a4a8820 */ /* 0x000fe20000400000 */
[----:B------:R-:W-:Y:S01]  /*6140*/  @P2 FADD R161, R161, 1 ;  /* 0x3f800000a1a12421 */ /* 0x000fe20000000000 */
[----:B------:R-:W-:Y:S02]  /*6150*/  HADD2.F32 R197, -RZ, R66.H0_H0 ;  /* 0x20000042ffc57230 */ /* 0x000fe40000004100 */
[----:B------:R2:W3:Y:S01]  /*6160*/  MUFU.RSQ R75, R74 ;  /* 0x0000004a004b7308 */ /* 0x0004e20000001400 */
[----:B------:R-:W-:Y:S02]  /*6170*/  HADD2.F32 R159, -RZ, R57.H1_H1 ;  /* 0x30000039ff9f7230 */ /* 0x000fe40000004100 */
[----:B------:R-:W-:Y:S01]  /*6180*/  @P2 FADD R197, R197, 1 ;  /* 0x3f800000c5c52421 */ /* 0x000fe20000000000 */
[----:B-1----:R-:W-:-:S04]  /*6190*/  @!P1 IMAD.WIDE R72, R3, 0x4, R72 ;  /* 0x0000000403489825 */ /* 0x002fc800078e0248 */
[----:B------:R-:W-:Y:S01]  /*61a0*/  @P2 FADD R159, R159, 1 ;  /* 0x3f8000009f9f2421 */ /* 0x000fe20000000000 */
[----:B------:R-:W-:Y:S01]  /*61b0*/  HADD2.F32 R183, -RZ, R60.H0_H0 ;  /* 0x2000003cffb77230 */ /* 0x000fe20000004100 */
[----:B------:R1:W-:Y:S01]  /*61c0*/  @!P1 STG.E desc[UR4][R72.64], R169 ;  /* 0x000000a948009986 */ /* 0x0003e2000c101904 */
[----:B--2---:R-:W-:Y:S02]  /*61d0*/  HADD2.F32 R74, -RZ, R38.H0_H0 ;  /* 0x20000026ff4a7230 */ /* 0x004fe40000004100 */
[----:B------:R-:W-:Y:S02]  /*61e0*/  HADD2.F32 R223, -RZ, R62.H0_H0 ;  /* 0x2000003effdf7230 */ /* 0x000fe40000004100 */
[----:B------:R-:W-:Y:S01]  /*61f0*/  @P2 FADD R183, R183, 1 ;  /* 0x3f800000b7b72421 */ /* 0x000fe20000000000 */
[----:B------:R-:W-:Y:S02]  /*6200*/  HADD2.F32 R167, -RZ, R17.H0_H0 ;  /* 0x20000011ffa77230 */ /* 0x000fe40000004100 */
[----:B------:R-:W-:-:S02]  /*6210*/  HADD2.F32 R203, -RZ, R56.H0_H0 ;  /* 0x20000038ffcb7230 */ /* 0x000fc40000004100 */
[----:B---3--:R-:W-:Y:S01]  /*6220*/  @!P0 FMUL R75, R75, 4096 ;  /* 0x458000004b4b8820 */ /* 0x008fe20000400000 */
[----:B------:R-:W-:Y:S01]  /*6230*/  @P2 FADD R223, R223, 1 ;  /* 0x3f800000dfdf2421 */ /* 0x000fe20000000000 */
[----:B------:R-:W-:Y:S01]  /*6240*/  HADD2.F32 R229, -RZ, R58.H0_H0 ;  /* 0x2000003affe57230 */ /* 0x000fe20000004100 */
[----:B------:R-:W-:Y:S01]  /*6250*/  PLOP3.LUT P0, PT, PT, PT, UP0, 0x80, 0x8 ;  /* 0x000000000008781c */ /* 0x000fe20003f0f008 */
[-C--:B------:R-:W-:Y:S01]  /*6260*/  FMUL R0, R0, R75.reuse ;  /* 0x0000004b00007220 */ /* 0x080fe20000400000 */
[-C--:B------:R-:W-:Y:S01]  /*6270*/  FMUL R85, R138, R75.reuse ;  /* 0x0000004b8a557220 */ /* 0x080fe20000400000 */
[-C--:B------:R-:W-:Y:S01]  /*6280*/  FMUL R89, R136, R75.reuse ;  /* 0x0000004b88597220 */ /* 0x080fe20000400000 */
[----:B------:R-:W-:Y:S01]  /*6290*/  FMUL R79, R170, R75 ;  /* 0x0000004baa4f7220 */ /* 0x000fe20000400000 */
[----:B------:R-:W-:Y:S01]  /*62a0*/  FFMA R91, R91, R0, R76 ;  /* 0x000000005b5b7223 */ /* 0x000fe2000000004c */
[----:B------:R-:W-:Y:S02]  /*62b0*/  HADD2.F32 R76, -RZ, R122.H1_H1 ;  /* 0x3000007aff4c7230 */ /* 0x000fe40000004100 */
[----:B------:R-:W-:Y:S01]  /*62c0*/  FFMA R89, R232, R89, R77 ;  /* 0x00000059e8597223 */ /* 0x000fe2000000004d */
[----:B------:R-:W-:-:S02]  /*62d0*/  HADD2.F32 R0, -RZ, R121.H1_H1 ;  /* 0x30000079ff007230 */ /* 0x000fc40000004100 */
[----:B------:R-:W-:Y:S01]  /*62e0*/  FFMA R79, R234, R79, R81 ;  /* 0x0000004fea4f7223 */ /* 0x000fe20000000051 */
[----:B------:R-:W-:Y:S02]  /*62f0*/  HADD2.F32 R77, -RZ, R37.H1_H1 ;  /* 0x30000025ff4d7230 */ /* 0x000fe40000004100 */
[----:B------:R-:W-:Y:S01]  /*6300*/  @P2 FADD R76, R76, 1 ;  /* 0x3f8000004c4c2421 */ /* 0x000fe20000000000 */
[----:B------:R-:W-:Y:S02]  /*6310*/  HADD2.F32 R136, -RZ, R123.H0_H0 ;  /* 0x2000007bff887230 */ /* 0x000fe40000004100 */
[----:B------:R-:W-:Y:S01]  /*6320*/  @P2 FADD R0, R0, 1 ;  /* 0x3f80000000002421 */ /* 0x000fe20000000000 */
[----:B------:R-:W-:Y:S01]  /*6330*/  FMUL R81, R108, R75 ;  /* 0x0000004b6c517220 */ /* 0x000fe20000400000 */
[----:B------:R-:W-:Y:S01]  /*6340*/  FFMA R85, R76, R85, R87 ;  /* 0x000000554c557223 */ /* 0x000fe20000000057 */
[----:B------:R-:W-:Y:S02]  /*6350*/  HADD2.F32 R76, -RZ, R69.H0_H0 ;  /* 0x20000045ff4c7230 */ /* 0x000fe40000004100 */
[----:B------:R-:W-:Y:S01]  /*6360*/  FMUL R97, R174, R75 ;  /* 0x0000004bae617220 */ /* 0x000fe20000400000 */
[----:B------:R-:W-:-:S02]  /*6370*/  HADD2.F32 R87, -RZ, R33.H0_H0 ;  /* 0x20000021ff577230 */ /* 0x000fc40000004100 */
[----:B------:R-:W-:Y:S01]  /*6380*/  FFMA R81, R0, R81, R77 ;  /* 0x0000005100517223 */ /* 0x000fe2000000004d */
[----:B-1----:R-:W-:Y:S02]  /*6390*/  HADD2.F32 R73, -RZ, R39.H0_H0 ;  /* 0x20000027ff497230 */ /* 0x002fe40000004100 */
[----:B------:R-:W-:Y:S01]  /*63a0*/  @P2 FADD R76, R76, 1 ;  /* 0x3f8000004c4c2421 */ /* 0x000fe20000000000 */
[----:B------:R-:W-:Y:S01]  /*63b0*/  @P2 FADD R136, R136, 1 ;  /* 0x3f80000088882421 */ /* 0x000fe20000000000 */
[----:B0-----:R-:W-:Y:S01]  /*63c0*/  FMUL R83, R172, R75 ;  /* 0x0000004bac537220 */ /* 0x001fe20000400000 */
[----:B------:R-:W-:Y:S02]  /*63d0*/  HADD2.F32 R0, -RZ, R123.H1_H1 ;  /* 0x3000007bff007230 */ /* 0x000fe40000004100 */
[----:B------:R-:W-:Y:S01]  /*63e0*/  FFMA R97, R76, R97, R87 ;  /* 0x000000614c617223 */ /* 0x000fe20000000057 */
[----:B------:R-:W-:Y:S02]  /*63f0*/  HADD2.F32 R76, -RZ, R71.H0_H0 ;  /* 0x20000047ff4c7230 */ /* 0x000fe40000004100 */
[----:B------:R-:W-:Y:S01]  /*6400*/  FMUL R110, R110, R75 ;  /* 0x0000004b6e6e7220 */ /* 0x000fe20000400000 */
[----:B------:R-:W-:Y:S01]  /*6410*/  FFMA R83, R136, R83, R73 ;  /* 0x0000005388537223 */ /* 0x000fe20000000049 */
[----:B------:R-:W-:-:S02]  /*6420*/  HADD2.F32 R77, -RZ, R39.H1_H1 ;  /* 0x30000027ff4d7230 */ /* 0x000fc40000004100 */
[----:B------:R-:W-:Y:S01]  /*6430*/  @P2 FADD R0, R0, 1 ;  /* 0x3f80000000002421 */ /* 0x000fe20000000000 */
[-C--:B------:R-:W-:Y:S01]  /*6440*/  FMUL R73, R112, R75.reuse ;  /* 0x0000004b70497220 */ /* 0x080fe20000400000 */
[----:B------:R-:W-:Y:S01]  /*6450*/  FFMA R143, R143, R110, R74 ;  /* 0x0000006e8f8f7223 */ /* 0x000fe2000000004a */
[----:B------:R-:W-:Y:S01]  /*6460*/  @P2 FADD R76, R76, 1 ;  /* 0x3f8000004c4c2421 */ /* 0x000fe20000000000 */
[-C--:B------:R-:W-:Y:S01]  /*6470*/  FMUL R93, R176, R75.reuse ;  /* 0x0000004bb05d7220 */ /* 0x080fe20000400000 */
[----:B------:R-:W-:Y:S02]  /*6480*/  HADD2.F32 R74, -RZ, R32.H1_H1 ;  /* 0x30000020ff4a7230 */ /* 0x000fe40000004100 */
[----:B------:R-:W-:Y:S01]  /*6490*/  FMUL R132, R132, R75 ;  /* 0x0000004b84847220 */ /* 0x000fe20000400000 */
        /* <DEDUP_REMOVED lines=8> */
[-C--:B------:R-:W-:Y:S01]  /*6520*/  FMUL R95, R116, R75.reuse ;  /* 0x0000004b745f7220 */ /* 0x080fe20000400000 */
[----:B------:R-:W-:Y:S02]  /*6530*/  HADD2.F32 R131, -RZ, R29.H0_H0 ;  /* 0x2000001dff837230 */ /* 0x000fe40000004100 */
[----:B------:R-:W-:Y:S01]  /*6540*/  @P2 FADD R76, R76, 1 ;  /* 0x3f8000004c4c2421 */ /* 0x000fe20000000000 */
[----:B------:R-:W-:Y:S01]  /*6550*/  FMUL R137, R178, R75 ;  /* 0x0000004bb2897220 */ /* 0x000fe20000400000 */
[----:B------:R-:W-:-:S02]  /*6560*/  HADD2.F32 R87, -RZ, R34.H1_H1 ;  /* 0x30000022ff577230 */ /* 0x000fc40000004100 */
[----:B------:R-:W-:Y:S01]  /*6570*/  @P2 FADD R74, R74, 1 ;  /* 0x3f8000004a4a2421 */ /* 0x000fe20000000000 */
[----:B------:R-:W-:Y:S01]  /*6580*/  FMUL R99, R134, R75 ;  /* 0x0000004b86637220 */ /* 0x000fe20000400000 */
[----:B------:R-:W-:Y:S01]  /*6590*/  FFMA R95, R0, R95, R77 ;  /* 0x0000005f005f7223 */ /* 0x000fe2000000004d */
[----:B------:R-:W-:Y:S02]  /*65a0*/  HADD2.F32 R0, -RZ, R71.H1_H1 ;  /* 0x30000047ff007230 */ /* 0x000fe40000004100 */
[----:B------:R-:W-:Y:S01]  /*65b0*/  FFMA R137, R76, R137, R131 ;  /* 0x000000894c897223 */ /* 0x000fe20000000083 */
[----:B------:R-:W-:Y:S02]  /*65c0*/  HADD2.F32 R76, -RZ, R67.H0_H0 ;  /* 0x20000043ff4c7230 */ /* 0x000fe40000004100 */
[----:B------:R-:W-:Y:S01]  /*65d0*/  FFMA R99, R74, R99, R87 ;  /* 0x000000634a637223 */ /* 0x000fe20000000057 */
[----:B------:R-:W-:Y:S02]  /*65e0*/  HADD2.F32 R87, -RZ, R35.H1_H1 ;  /* 0x30000023ff577230 */ /* 0x000fe40000004100 */
[----:B------:R-:W-:Y:S01]  /*65f0*/  @P2 FADD R0, R0, 1 ;  /* 0x3f80000000002421 */ /* 0x000fe20000000000 */
[----:B------:R-:W-:-:S02]  /*6600*/  HADD2.F32 R74, -RZ, R28.H1_H1 ;  /* 0x3000001cff4a7230 */ /* 0x000fc40000004100 */
[-C--:B------:R-:W-:Y:S01]  /*6610*/  FMUL R77, R124, R75.reuse ;  /* 0x0000004b7c4d7220 */ /* 0x080fe20000400000 */
[-C--:B------:R-:W-:Y:S01]  /*6620*/  FMUL R128, R128, R75.reuse ;  /* 0x0000004b80807220 */ /* 0x080fe20000400000 */
[----:B------:R-:W-:Y:S02]  /*6630*/  HADD2.F32 R131, -RZ, R31.H0_H0 ;  /* 0x2000001fff837230 */ /* 0x000fe40000004100 */
[----:B------:R-:W-:Y:S01]  /*6640*/  @P2 FADD R76, R76, 1 ;  /* 0x3f8000004c4c2421 */ /* 0x000fe20000000000 */
[----:B------:R-:W-:Y:S01]  /*6650*/  FMUL R133, R182, R75 ;  /* 0x0000004bb6857220 */ /* 0x000fe20000400000 */
[----:B------:R-:W-:Y:S01]  /*6660*/  FFMA R77, R0, R77, R87 ;  /* 0x0000004d004d7223 */ /* 0x000fe20000000057 */
[----:B------:R-:W-:Y:S01]  /*6670*/  FFMA R163, R163, R128, R74 ;  /* 0x00000080a3a37223 */ /* 0x000fe2000000004a */
[----:B------:R-:W-:Y:S02]  /*6680*/  HADD2.F32 R0, -RZ, R29.H1_H1 ;  /* 0x3000001dff007230 */ /* 0x000fe40000004100 */
[----:B------:R-:W-:Y:S01]  /*6690*/  FMUL R130, R130, R75 ;  /* 0x0000004b82827220 */ /* 0x000fe20000400000 */
[----:B------:R-:W-:-:S02]  /*66a0*/  HADD2.F32 R74, -RZ, R66.H1_H1 ;  /* 0x30000042ff4a7230 */ /* 0x000fc40000004100 */
[----:B------:R-:W-:Y:S01]  /*66b0*/  FFMA R133, R76, R133, R131 ;  /* 0x000000854c857223 */ /* 0x000fe20000000083 */
[----:B------:R-:W-:Y:S02]  /*66c0*/  HADD2.F32 R76, -RZ, R61.H0_H0 ;  /* 0x2000003dff4c7230 */ /* 0x000fe40000004100 */
[----:B------:R-:W-:Y:S01]  /*66d0*/  FFMA R135, R135, R130, R0 ;  /* 0x0000008287877223 */ /* 0x000fe20000000000 */
[----:B------:R-:W-:Y:S02]  /*66e0*/  HADD2.F32 R87, -RZ, R30.H1_H1 ;  /* 0x3000001eff577230 */ /* 0x000fe40000004100 */
[----:B------:R-:W-:Y:S01]  /*66f0*/  @P2 FADD R74, R74, 1 ;  /* 0x3f8000004a4a2421 */ /* 0x000fe20000000000 */
[-C--:B------:R-:W-:Y:S01]  /*6700*/  FMUL R151, R180, R75.reuse ;  /* 0x0000004bb4977220 */ /* 0x080fe20000400000 */
[----:B------:R-:W-:Y:S02]  /*6710*/  HADD2.F32 R0, -RZ, R67.H1_H1 ;  /* 0x30000043ff007230 */ /* 0x000fe40000004100 */
[----:B------:R-:W-:Y:S01]  /*6720*/  @P2 FADD R76, R76, 1 ;  /* 0x3f8000004c4c2421 */ /* 0x000fe20000000000 */
[----:B------:R-:W-:Y:S01]  /*6730*/  FMUL R155, R186, R75 ;  /* 0x0000004bba9b7220 */ /* 0x000fe20000400000 */
[----:B------:R-:W-:Y:S01]  /*6740*/  FFMA R151, R74, R151, R87 ;  /* 0x000000974a977223 */ /* 0x000fe20000000057 */
[----:B------:R-:W-:-:S02]  /*6750*/  HADD2.F32 R131, -RZ, R31.H1_H1 ;  /* 0x3000001fff837230 */ /* 0x000fc40000004100 */
[----:B------:R-:W-:Y:S01]  /*6760*/  @P2 FADD R0, R0, 1 ;  /* 0x3f80000000002421 */ /* 0x000fe20000000000 */
[----:B------:R-:W-:Y:S01]  /*6770*/  FMUL R87, R142, R75 ;  /* 0x0000004b8e577220 */ /* 0x000fe20000400000 */
[----:B------:R-:W-:Y:S01]  /*6780*/  FFMA R155, R76, R155, R147 ;  /* 0x0000009b4c9b7223 */ /* 0x000fe20000000093 */
[----:B------:R-:W-:Y:S02]  /*6790*/  HADD2.F32 R76, -RZ, R63.H0_H0 ;  /* 0x2000003fff4c7230 */ /* 0x000fe40000004100 */
[----:B------:R-:W-:Y:S01]  /*67a0*/  FMUL R149, R190, R75 ;  /* 0x0000004bbe957220 */ /* 0x000fe20000400000 */
[----:B------:R-:W-:Y:S01]  /*67b0*/  FFMA R87, R0, R87, R131 ;  /* 0x0000005700577223 */ /* 0x000fe20000000083 */
        /* <DEDUP_REMOVED lines=8> */
[----:B------:R-:W-:Y:S02]  /*6840*/  HADD2.F32 R74, -RZ, R60.H1_H1 ;  /* 0x3000003cff4a7230 */ /* 0x000fe40000004100 */
[----:B------:R-:W-:Y:S01]  /*6850*/  FFMA R149, R76, R149, R131 ;  /* 0x000000954c957223 */ /* 0x000fe20000000083 */
[----:B------:R-:W-:-:S02]  /*6860*/  HADD2.F32 R0, -RZ, R25.H1_H1 ;  /* 0x30000019ff007230 */ /* 0x000fc40000004100 */
[----:B------:R-:W-:Y:S01]  /*6870*/  FFMA R141, R141, R114, R72 ;  /* 0x000000728d8d7223 */ /* 0x000fe20000000048 */
[----:B------:R-:W-:Y:S02]  /*6880*/  HADD2.F32 R76, -RZ, R57.H0_H0 ;  /* 0x20000039ff4c7230 */ /* 0x000fe40000004100 */
[----:B------:R-:W-:Y:S01]  /*6890*/  @P2 FADD R169, R169, 1 ;  /* 0x3f800000a9a92421 */ /* 0x000fe20000000000 */
[----:B------:R-:W-:Y:S02]  /*68a0*/  HADD2.F32 R72, -RZ, R34.H0_H0 ;  /* 0x20000022ff487230 */ /* 0x000fe40000004100 */
[-C--:B------:R-:W-:Y:S01]  /*68b0*/  FMUL R118, R118, R75.reuse ;  /* 0x0000004b76767220 */ /* 0x080fe20000400000 */
[----:B------:R-:W-:Y:S01]  /*68c0*/  @P2 FADD R74, R74, 1 ;  /* 0x3f8000004a4a2421 */ /* 0x000fe20000000000 */
[----:B------:R-:W-:Y:S01]  /*68d0*/  FMUL R181, R184, R75 ;  /* 0x0000004bb8b57220 */ /* 0x000fe20000400000 */
[----:B------:R-:W-:Y:S01]  /*68e0*/  FFMA R147, R147, R146, R0 ;  /* 0x0000009293937223 */ /* 0x000fe20000000000 */
[----:B------:R-:W-:-:S02]  /*68f0*/  HADD2.F32 R0, -RZ, R63.H1_H1 ;  /* 0x3000003fff007230 */ /* 0x000fc40000004100 */
[----:B------:R-:W-:Y:S01]  /*6900*/  @P2 FADD R76, R76, 1 ;  /* 0x3f8000004c4c2421 */ /* 0x000fe20000000000 */
[----:B------:R-:W-:Y:S01]  /*6910*/  FMUL R175, R194, R75 ;  /* 0x0000004bc2af7220 */ /* 0x000fe20000400000 */
[----:B------:R-:W-:Y:S01]  /*6920*/  FFMA R169, R169, R118, R72 ;  /* 0x00000076a9a97223 */ /* 0x000fe20000000048 */
[----:B------:R-:W-:Y:S01]  /*6930*/  FFMA R181, R74, R181, R145 ;  /* 0x000000b54ab57223 */ /* 0x000fe20000000091 */
[----:B------:R-:W-:Y:S02]  /*6940*/  HADD2.F32 R72, -RZ, R28.H0_H0 ;  /* 0x2000001cff487230 */ /* 0x000fe40000004100 */
[-C--:B------:R-:W-:Y:S01]  /*6950*/  FMUL R126, R126, R75.reuse ;  /* 0x0000004b7e7e7220 */ /* 0x080fe20000400000 */
[----:B------:R-:W-:Y:S02]  /*6960*/  HADD2.F32 R145, -RZ, R27.H1_H1 ;  /* 0x3000001bff917230 */ /* 0x000fe40000004100 */
[----:B------:R-:W-:Y:S01]  /*6970*/  @P2 FADD R0, R0, 1 ;  /* 0x3f80000000002421 */ /* 0x000fe20000000000 */
[----:B------:R-:W-:Y:S01]  /*6980*/  FMUL R131, R148, R75 ;  /* 0x0000004b94837220 */ /* 0x000fe20000400000 */
[----:B------:R-:W-:Y:S01]  /*6990*/  FFMA R175, R76, R175, R153 ;  /* 0x000000af4caf7223 */ /* 0x000fe20000000099 */
[----:B------:R-:W-:-:S02]  /*69a0*/  HADD2.F32 R76, -RZ, R59.H0_H0 ;  /* 0x2000003bff4c7230 */ /* 0x000fc40000004100 */
[----:B------:R-:W-:Y:S01]  /*69b0*/  FFMA R161, R161, R126, R72 ;  /* 0x0000007ea1a17223 */ /* 0x000fe20000000048 */
[----:B------:R-:W-:Y:S01]  /*69c0*/  FFMA R131, R0, R131, R145 ;  /* 0x0000008300837223 */ /* 0x000fe20000000091 */
[----:B------:R-:W-:Y:S02]  /*69d0*/  HADD2.F32 R72, -RZ, R30.H0_H0 ;  /* 0x2000001eff487230 */ /* 0x000fe40000004100 */
[-C--:B------:R-:W-:Y:S01]  /*69e0*/  FMUL R140, R140, R75.reuse ;  /* 0x0000004b8c8c7220 */ /* 0x080fe20000400000 */
[----:B------:R-:W-:Y:S02]  /*69f0*/  HADD2.F32 R145, -RZ, R23.H0_H0 ;  /* 0x20000017ff917230 */ /* 0x000fe40000004100 */
[----:B------:R-:W-:Y:S01]  /*6a00*/  @P2 FADD R76, R76, 1 ;  /* 0x3f8000004c4c2421 */ /* 0x000fe20000000000 */
[-C--:B------:R-:W-:Y:S01]  /*6a10*/  FMUL R157, R198, R75.reuse ;  /* 0x0000004bc69d7220 */ /* 0x080fe20000400000 */
[----:B------:R-:W-:Y:S02]  /*6a20*/  HADD2.F32 R0, -RZ, R21.H1_H1 ;  /* 0x30000015ff007230 */ /* 0x000fe40000004100 */
[----:B------:R-:W-:Y:S01]  /*6a30*/  FFMA R197, R197, R140, R72 ;  /* 0x0000008cc5c57223 */ /* 0x000fe20000000048 */
[----:B------:R-:W-:Y:S01]  /*6a40*/  FMUL R150, R150, R75 ;  /* 0x0000004b96967220 */ /* 0x000fe20000400000 */
[----:B------:R-:W-:Y:S01]  /*6a50*/  FFMA R157, R76, R157, R145 ;  /* 0x0000009d4c9d7223 */ /* 0x000fe20000000091 */
[----:B------:R-:W-:-:S02]  /*6a60*/  HADD2.F32 R72, -RZ, R24.H0_H0 ;  /* 0x20000018ff487230 */ /* 0x000fc40000004100 */
[-C--:B------:R-:W-:Y:S01]  /*6a70*/  FMUL R144, R144, R75.reuse ;  /* 0x0000004b90907220 */ /* 0x080fe20000400000 */
[----:B------:R-:W-:Y:S02]  /*6a80*/  HADD2.F32 R76, -RZ, R53.H0_H0 ;  /* 0x20000035ff4c7230 */ /* 0x000fe40000004100 */
[----:B------:R-:W-:Y:S01]  /*6a90*/  FFMA R159, R159, R150, R0 ;  /* 0x000000969f9f7223 */ /* 0x000fe20000000000 */
[----:B------:R-:W-:Y:S02]  /*6aa0*/  HADD2.F32 R0, -RZ, R59.H1_H1 ;  /* 0x3000003bff007230 */ /* 0x000fe40000004100 */
[----:B------:R-:W-:Y:S01]  /*6ab0*/  FFMA R183, R183, R144, R72 ;  /* 0x00000090b7b77223 */ /* 0x000fe20000000048 */
[-C--:B------:R-:W-:Y:S01]  /*6ac0*/  FMUL R189, R202, R75.reuse ;  /* 0x0000004bcabd7220 */ /* 0x080fe20000400000 */
        /* <DEDUP_REMOVED lines=9> */
[----:B------:R-:W-:Y:S02]  /*6b60*/  HADD2.F32 R72, -RZ, R20.H0_H0 ;  /* 0x20000014ff487230 */ /* 0x000fe40000004100 */
[----:B------:R-:W-:Y:S01]  /*6b70*/  @P2 FADD R203, R203, 1 ;  /* 0x3f800000cbcb2421 */ /* 0x000fe20000000000 */
[----:B------:R-:W-:Y:S01]  /*6b80*/  FMUL R192, R192, R75 ;  /* 0x0000004bc0c07220 */ /* 0x000fe20000400000 */
[----:B------:R-:W-:Y:S01]  /*6b90*/  FFMA R145, R0, R145, R153 ;  /* 0x0000009100917223 */ /* 0x000fe20000000099 */
[----:B------:R-:W-:-:S02]  /*6ba0*/  HADD2.F32 R171, -RZ, R53.H1_H1 ;  /* 0x30000035ffab7230 */ /* 0x000fc40000004100 */
        /* <DEDUP_REMOVED lines=8> */
[-C--:B------:R-:W-:Y:S01]  /*6c30*/  FMUL R196, R196, R75.reuse ;  /* 0x0000004bc4c47220 */ /* 0x080fe20000400000 */
[----:B------:R-:W-:Y:S01]  /*6c40*/  @P2 FADD R171, R171, 1 ;  /* 0x3f800000abab2421 */ /* 0x000fe20000000000 */
[----:B------:R-:W-:Y:S01]  /*6c50*/  FMUL R154, R154, R75 ;  /* 0x0000004b9a9a7220 */ /* 0x000fe20000400000 */
[----:B------:R-:W-:Y:S01]  /*6c60*/  FFMA R173, R76, R173, R153 ;  /* 0x000000ad4cad7223 */ /* 0x000fe20000000099 */
[----:B------:R-:W-:Y:S02]  /*6c70*/  HADD2.F32 R221, -RZ, R52.H0_H0 ;  /* 0x20000034ffdd7230 */ /* 0x000fe40000004100 */
[----:B------:R-:W-:Y:S01]  /*6c80*/  @P2 FADD R165, R165, 1 ;  /* 0x3f800000a5a52421 */ /* 0x000fe20000000000 */
[----:B------:R-:W-:Y:S02]  /*6c90*/  HADD2.F32 R76, -RZ, R49.H0_H0 ;  /* 0x20000031ff4c7230 */ /* 0x000fe40000004100 */
[----:B------:R-:W-:Y:S01]  /*6ca0*/  FMUL R78, R78, R75 ;  /* 0x0000004b4e4e7220 */ /* 0x000fe20000400000 */
[----:B------:R-:W-:-:S02]  /*6cb0*/  HADD2.F32 R74, -RZ, R26.H1_H1 ;  /* 0x3000001aff4a7230 */ /* 0x000fc40000004100 */
[----:B------:R-:W-:Y:S01]  /*6cc0*/  FFMA R229, R229, R196, R72 ;  /* 0x000000c4e5e57223 */ /* 0x000fe20000000048 */
[----:B------:R-:W-:Y:S02]  /*6cd0*/  HADD2.F32 R201, -RZ, R56.H1_H1 ;  /* 0x30000038ffc97230 */ /* 0x000fe40000004100 */
[----:B------:R-:W-:Y:S01]  /*6ce0*/  FFMA R171, R171, R154, R0 ;  /* 0x0000009aabab7223 */ /* 0x000fe20000000000 */
[----:B------:R-:W-:Y:S02]  /*6cf0*/  HADD2.F32 R72, -RZ, R16.H0_H0 ;  /* 0x20000010ff487230 */ /* 0x000fe40000004100 */
[----:B------:R-:W-:Y:S01]  /*6d00*/  @P2 FADD R221, R221, 1 ;  /* 0x3f800000dddd2421 */ /* 0x000fe20000000000 */
[----:B------:R-:W-:Y:S02]  /*6d10*/  HADD2.F32 R0, -RZ, R55.H1_H1 ;  /* 0x30000037ff007230 */ /* 0x000fe40000004100 */
[----:B------:R-:W-:Y:S01]  /*6d20*/  FMUL R200, R200, R75 ;  /* 0x0000004bc8c87220 */ /* 0x000fe20000400000 */
[----:B------:R-:W-:-:S02]  /*6d30*/  HADD2.F32 R177, -RZ, R13.H0_H0 ;  /* 0x2000000dffb17230 */ /* 0x000fc40000004100 */
[----:B------:R-:W-:Y:S01]  /*6d40*/  @P2 FADD R76, R76, 1 ;  /* 0x3f8000004c4c2421 */ /* 0x000fe20000000000 */
[-C--:B------:R-:W-:Y:S01]  /*6d50*/  FMUL R205, R210, R75.reuse ;  /* 0x0000004bd2cd7220 */ /* 0x080fe20000400000 */
[----:B------:R-:W-:Y:S01]  /*6d60*/  FFMA R165, R165, R78, R74 ;  /* 0x0000004ea5a57223 */ /* 0x000fe2000000004a */
[----:B------:R-:W-:Y:S02]  /*6d70*/  HADD2.F32 R231, -RZ, R54.H0_H0 ;  /* 0x20000036ffe77230 */ /* 0x000fe40000004100 */
[----:B------:R-:W-:Y:S01]  /*6d80*/  @P2 FADD R201, R201, 1 ;  /* 0x3f800000c9c92421 */ /* 0x000fe20000000000 */
[----:B------:R-:W-:Y:S02]  /*6d90*/  HADD2.F32 R74, -RZ, R20.H1_H1 ;  /* 0x30000014ff4a7230 */ /* 0x000fe40000004100 */
[----:B------:R-:W-:Y:S01]  /*6da0*/  FMUL R80, R80, R75 ;  /* 0x0000004b50507220 */ /* 0x000fe20000400000 */
[----:B------:R-:W-:Y:S02]  /*6db0*/  HADD2.F32 R167, -RZ, R19.H1_H1 ;  /* 0x30000013ffa77230 */ /* 0x000fe40000004100 */
[----:B------:R-:W-:Y:S01]  /*6dc0*/  FFMA R221, R221, R200, R72 ;  /* 0x000000c8dddd7223 */ /* 0x000fe20000000048 */
[----:B------:R-:W-:-:S02]  /*6dd0*/  HADD2.F32 R179, -RZ, R58.H1_H1 ;  /* 0x3000003affb37230 */ /* 0x000fc40000004100 */
[----:B------:R-:W-:Y:S01]  /*6de0*/  @P2 FADD R0, R0, 1 ;  /* 0x3f80000000002421 */ /* 0x000fe20000000000 */
[----:B------:R-:W-:Y:S01]  /*6df0*/  FMUL R153, R156, R75 ;  /* 0x0000004b9c997220 */ /* 0x000fe20000400000 */
[----:B------:R-:W-:Y:S01]  /*6e00*/  FFMA R205, R76, R205, R177 ;  /* 0x000000cd4ccd7223 */ /* 0x000fe200000000b1 */
[----:B------:R-:W-:Y:S02]  /*6e10*/  HADD2.F32 R72, -RZ, R18.H0_H0 ;  /* 0x20000012ff487230 */ /* 0x000fe40000004100 */
[----:B------:R-:W-:Y:S01]  /*6e20*/  @P2 FADD R231, R231, 1 ;  /* 0x3f800000e7e72421 */ /* 0x000fe20000000000 */
[----:B------:R-:W-:Y:S02]  /*6e30*/  HADD2.F32 R76, -RZ, R51.H0_H0 ;  /* 0x20000033ff4c7230 */ /* 0x000fe40000004100 */
[----:B------:R-:W-:Y:S01]  /*6e40*/  FMUL R204, R204, R75 ;  /* 0x0000004bcccc7220 */ /* 0x000fe20000400000 */
[----:B------:R-:W-:Y:S01]  /*6e50*/  FFMA R201, R201, R80, R74 ;  /* 0x00000050c9c97223 */ /* 0x000fe2000000004a */
[----:B------:R-:W-:-:S02]  /*6e60*/  HADD2.F32 R225, -RZ, R48.H0_H0 ;  /* 0x20000030ffe17230 */ /* 0x000fc40000004100 */
[----:B------:R-:W-:Y:S01]  /*6e70*/  FFMA R153, R0, R153, R167 ;  /* 0x0000009900997223 */ /* 0x000fe200000000a7 */
[----:B------:R-:W-:Y:S02]  /*6e80*/  HADD2.F32 R74, -RZ, R22.H1_H1 ;  /* 0x30000016ff4a7230 */ /* 0x000fe40000004100 */
[----:B------:R-:W-:Y:S01]  /*6e90*/  @P2 FADD R179, R179, 1 ;  /* 0x3f800000b3b32421 */ /* 0x000fe20000000000 */
[-C--:B------:R-:W-:Y:S01]  /*6ea0*/  FMUL R82, R82, R75.reuse ;  /* 0x0000004b52527220 */ /* 0x080fe20000400000 */
[----:B------:R-:W-:Y:S02]  /*6eb0*/  HADD2.F32 R167, -RZ, R15.H0_H0 ;  /* 0x2000000fffa77230 */ /* 0x000fe40000004100 */
[----:B------:R-:W-:Y:S01]  /*6ec0*/  FFMA R231, R231, R204, R72 ;  /* 0x000000cce7e77223 */ /* 0x000fe20000000048 */
[----:B------:R-:W-:Y:S02]  /*6ed0*/  HADD2.F32 R219, -RZ, R52.H1_H1 ;  /* 0x30000034ffdb7230 */ /* 0x000fe40000004100 */
[----:B------:R-:W-:Y:S01]  /*6ee0*/  @P2 FADD R76, R76, 1 ;  /* 0x3f8000004c4c2421 */ /* 0x000fe20000000000 */
[----:B------:R-:W-:Y:S01]  /*6ef0*/  FMUL R185, R214, R75 ;  /* 0x0000004bd6b97220 */ /* 0x000fe20000400000 */
[----:B------:R-:W-:-:S02]  /*6f00*/  HADD2.F32 R72, -RZ, R12.H0_H0 ;  /* 0x2000000cff487230 */ /* 0x000fc40000004100 */
[----:B------:R-:W-:Y:S01]  /*6f10*/  @P2 FADD R225, R225, 1 ;  /* 0x3f800000e1e12421 */ /* 0x000fe20000000000 */
[----:B------:R-:W-:Y:S01]  /*6f20*/  FMUL R208, R208, R75 ;  /* 0x0000004bd0d07220 */ /* 0x000fe20000400000 */
[----:B------:R-:W-:Y:S01]  /*6f30*/  FFMA R179, R179, R82, R74 ;  /* 0x00000052b3b37223 */ /* 0x000fe2000000004a */
[----:B------:R-:W-:Y:S02]  /*6f40*/  HADD2.F32 R237, -RZ, R50.H0_H0 ;  /* 0x20000032ffed7230 */ /* 0x000fe40000004100 */
[----:B------:R-:W-:Y:S01]  /*6f50*/  FFMA R185, R76, R185, R167 ;  /* 0x000000b94cb97223 */ /* 0x000fe200000000a7 */
[----:B------:R-:W-:Y:S02]  /*6f60*/  HADD2.F32 R74, -RZ, R16.H1_H1 ;  /* 0x30000010ff4a7230 */ /* 0x000fe40000004100 */
[----:B------:R-:W-:Y:S01]  /*6f70*/  @P2 FADD R219, R219, 1 ;  /* 0x3f800000dbdb2421 */ /* 0x000fe20000000000 */
[----:B------:R-:W-:Y:S01]  /*6f80*/  FMUL R84, R84, R75 ;  /* 0x0000004b54547220 */ /* 0x000fe20000400000 */
[----:B------:R-:W-:-:S02]  /*6f90*/  HADD2.F32 R76, -RZ, R45.H0_H0 ;  /* 0x2000002dff4c7230 */ /* 0x000fc40000004100 */
[----:B------:R-:W-:Y:S01]  /*6fa0*/  FFMA R225, R225, R208, R72 ;  /* 0x000000d0e1e17223 */ /* 0x000fe20000000048 */
[----:B------:R-:W-:Y:S02]  /*6fb0*/  HADD2.F32 R195, -RZ, R54.H1_H1 ;  /* 0x30000036ffc37230 */ /* 0x000fe40000004100 */
[----:B------:R-:W-:Y:S01]  /*6fc0*/  @P2 FADD R237, R237, 1 ;  /* 0x3f800000eded2421 */ /* 0x000fe20000000000 */
[----:B------:R-:W-:Y:S02]  /*6fd0*/  HADD2.F32 R187, -RZ, R49.H1_H1 ;  /* 0x30000031ffbb7230 */ /* 0x000fe40000004100 */
[----:B------:R-:W-:Y:S01]  /*6fe0*/  FMUL R212, R212, R75 ;  /* 0x0000004bd4d47220 */ /* 0x000fe20000400000 */
[----:B------:R-:W-:Y:S02]  /*6ff0*/  HADD2.F32 R72, -RZ, R14.H0_H0 ;  /* 0x2000000eff487230 */ /* 0x000fe40000004100 */
[----:B------:R-:W-:Y:S01]  /*7000*/  FFMA R219, R219, R84, R74 ;  /* 0x00000054dbdb7223 */ /* 0x000fe2000000004a */
[----:B------:R-:W-:-:S02]  /*7010*/  HADD2.F32 R233, -RZ, R44.H0_H0 ;  /* 0x2000002cffe97230 */ /* 0x000fc40000004100 */
[----:B------:R-:W-:Y:S01]  /*7020*/  @P2 FADD R76, R76, 1 ;  /* 0x3f8000004c4c2421 */ /* 0x000fe20000000000 */
[----:B------:R-:W-:Y:S02]  /*7030*/  HADD2.F32 R177, -RZ, R9.H0_H0 ;  /* 0x20000009ffb17230 */ /* 0x000fe40000004100 */
[-C--:B------:R-:W-:Y:S01]  /*7040*/  FMUL R211, R218, R75.reuse ;  /* 0x0000004bdad37220 */ /* 0x080fe20000400000 */
[----:B------:R-:W-:Y:S02]  /*7050*/  HADD2.F32 R74, -RZ, R18.H1_H1 ;  /* 0x30000012ff4a7230 */ /* 0x000fe40000004100 */
[----:B------:R-:W-:Y:S01]  /*7060*/  @P2 FADD R195, R195, 1 ;  /* 0x3f800000c3c32421 */ /* 0x000fe20000000000 */
[----:B------:R-:W-:Y:S01]  /*7070*/  FMUL R86, R86, R75 ;  /* 0x0000004b56567220 */ /* 0x000fe20000400000 */
[----:B------:R-:W-:Y:S02]  /*7080*/  HADD2.F32 R0, -RZ, R13.H1_H1 ;  /* 0x3000000dff007230 */ /* 0x000fe40000004100 */
[----:B------:R-:W-:Y:S01]  /*7090*/  @P2 FADD R187, R187, 1 ;  /* 0x3f800000bbbb2421 */ /* 0x000fe20000000000 */
[----:B------:R-:W-:-:S02]  /*70a0*/  HADD2.F32 R227, -RZ, R48.H1_H1 ;  /* 0x30000030ffe37230 */ /* 0x000fc40000004100 */
[-C--:B------:R-:W-:Y:S01]  /*70b0*/  FMUL R158, R158, R75.reuse ;  /* 0x0000004b9e9e7220 */ /* 0x080fe20000400000 */
[----:B------:R-:W-:Y:S01]  /*70c0*/  FFMA R237, R237, R212, R72 ;  /* 0x000000d4eded7223 */ /* 0x000fe20000000048 */
[----:B------:R-:W-:Y:S02]  /*70d0*/  HADD2.F32 R167, -RZ, R51.H1_H1 ;  /* 0x30000033ffa77230 */ /* 0x000fe40000004100 */
[----:B------:R-:W-:Y:S01]  /*70e0*/  @P2 FADD R233, R233, 1 ;  /* 0x3f800000e9e92421 */ /* 0x000fe20000000000 */
[----:B------:R-:W-:Y:S02]  /*70f0*/  HADD2.F32 R72, -RZ, R8.H0_H0 ;  /* 0x20000008ff487230 */ /* 0x000fe40000004100 */
[----:B------:R-:W-:Y:S01]  /*7100*/  FMUL R216, R216, R75 ;  /* 0x0000004bd8d87220 */ /* 0x000fe20000400000 */
[----:B------:R-:W-:Y:S01]  /*7110*/  FFMA R211, R76, R211, R177 ;  /* 0x000000d34cd37223 */ /* 0x000fe200000000b1 */
[----:B------:R-:W-:Y:S01]  /*7120*/  FFMA R195, R195, R86, R74 ;  /* 0x00000056c3c37223 */ /* 0x000fe2000000004a */
[----:B------:R-:W-:-:S02]  /*7130*/  HADD2.F32 R239, -RZ, R46.H0_H0 ;  /* 0x2000002effef7230 */ /* 0x000fc40000004100 */
[----:B------:R-:W-:Y:S01]  /*7140*/  FFMA R187, R187, R158, R0 ;  /* 0x0000009ebbbb7223 */ /* 0x000fe20000000000 */
[----:B------:R-:W-:Y:S02]  /*7150*/  HADD2.F32 R76, -RZ, R47.H0_H0 ;  /* 0x2000002fff4c7230 */ /* 0x000fe40000004100 */
[----:B------:R-:W-:Y:S01]  /*7160*/  @P2 FADD R227, R227, 1 ;  /* 0x3f800000e3e32421 */ /* 0x000fe20000000000 */
[----:B------:R-:W-:Y:S02]  /*7170*/  HADD2.F32 R74, -RZ, R12.H1_H1 ;  /* 0x3000000cff4a7230 */ /* 0x000fe40000004100 */
        /* <DEDUP_REMOVED lines=9> */
[----:B------:R-:W-:Y:S01]  /*7210*/  @P2 FADD R76, R76, 1 ;  /* 0x3f8000004c4c2421 */ /* 0x000fe20000000000 */
[----:B------:R-:W-:Y:S02]  /*7220*/  HADD2.F32 R177, -RZ, R11.H0_H0 ;  /* 0x2000000bffb17230 */ /* 0x000fe40000004100 */
[-C--:B------:R-:W-:Y:S01]  /*7230*/  FMUL R220, R220, R75.reuse ;  /* 0x0000004bdcdc7220 */ /* 0x080fe20000400000 */
[----:B------:R-:W-:Y:S01]  /*7240*/  FMUL R191, R222, R75 ;  /* 0x0000004bdebf7220 */ /* 0x000fe20000400000 */
        /* <DEDUP_REMOVED lines=8> */
[----:B------:R-:W-:Y:S02]  /*72d0*/  HADD2.F32 R235, -RZ, R44.H1_H1 ;  /* 0x3000002cffeb7230 */ /* 0x000fe40000004100 */
[----:B------:R-:W-:Y:S01]  /*72e0*/  FMUL R92, R92, R75 ;  /* 0x0000004b5c5c7220 */ /* 0x000fe20000400000 */
[----:B------:R-:W-:Y:S01]  /*72f0*/  FFMA R239, R239, R220, R72 ;  /* 0x000000dcefef7223 */ /* 0x000fe20000000048 */
[----:B------:R-:W-:Y:S01]  /*7300*/  FFMA R191, R76, R191, R177 ;  /* 0x000000bf4cbf7223 */ /* 0x000fe200000000b1 */
[----:B------:R-:W-:-:S02]  /*7310*/  HADD2.F32 R177, -RZ, R47.H1_H1 ;  /* 0x3000002fffb17230 */ /* 0x000fc40000004100 */
[----:B------:R-:W-:Y:S01]  /*7320*/  @P2 FADD R241, R241, 1 ;  /* 0x3f800000f1f12421 */ /* 0x000fe20000000000 */
[----:B------:R-:W-:Y:S02]  /*7330*/  HADD2.F32 R72, -RZ, R4.H0_H0 ;  /* 0x20000004ff487230 */ /* 0x000fe40000004100 */
[----:B------:R-:W-:Y:S01]  /*7340*/  FMUL R224, R224, R75 ;  /* 0x0000004be0e07220 */ /* 0x000fe20000400000 */
[----:B------:R-:W-:Y:S01]  /*7350*/  FFMA R209, R209, R160, R74 ;  /* 0x000000a0d1d17223 */ /* 0x000fe2000000004a */
[----:B------:R-:W-:Y:S02]  /*7360*/  HADD2.F32 R245, -RZ, R42.H0_H0 ;  /* 0x2000002afff57230 */ /* 0x000fe40000004100 */
[----:B------:R-:W-:Y:S01]  /*7370*/  FFMA R193, R193, R92, R0 ;  /* 0x0000005cc1c17223 */ /* 0x000fe20000000000 */
[----:B------:R-:W-:Y:S02]  /*7380*/  HADD2.F32 R74, -RZ, R8.H1_H1 ;  /* 0x30000008ff4a7230 */ /* 0x000fe40000004100 */
[----:B------:R-:W-:Y:S01]  /*7390*/  @P2 FADD R235, R235, 1 ;  /* 0x3f800000ebeb2421 */ /* 0x000fe20000000000 */
[----:B------:R-:W-:-:S02]  /*73a0*/  HADD2.F32 R76, -RZ, R41.H0_H0 ;  /* 0x20000029ff4c7230 */ /* 0x000fc40000004100 */
[-C--:B------:R-:W-:Y:S01]  /*73b0*/  FMUL R162, R162, R75.reuse ;  /* 0x0000004ba2a27220 */ /* 0x080fe20000400000 */
[----:B------:R-:W-:Y:S02]  /*73c0*/  HADD2.F32 R0, -RZ, R11.H1_H1 ;  /* 0x3000000bff007230 */ /* 0x000fe40000004100 */
[----:B------:R-:W-:Y:S01]  /*73d0*/  @P2 FADD R177, R177, 1 ;  /* 0x3f800000b1b12421 */ /* 0x000fe20000000000 */
[----:B------:R-:W-:Y:S02]  /*73e0*/  HADD2.F32 R213, -RZ, R46.H1_H1 ;  /* 0x3000002effd57230 */ /* 0x000fe40000004100 */
[----:B------:R-:W-:Y:S01]  /*73f0*/  FMUL R94, R94, R75 ;  /* 0x0000004b5e5e7220 */ /* 0x000fe20000400000 */
[----:B------:R-:W-:Y:S01]  /*7400*/  FFMA R241, R241, R224, R72 ;  /* 0x000000e0f1f17223 */ /* 0x000fe20000000048 */
[----:B------:R-:W-:Y:S02]  /*7410*/  HADD2.F32 R207, -RZ, R41.H1_H1 ;  /* 0x30000029ffcf7230 */ /* 0x000fe40000004100 */
[----:B------:R-:W-:Y:S01]  /*7420*/  @P2 FADD R245, R245, 1 ;  /* 0x3f800000f5f52421 */ /* 0x000fe20000000000 */
[----:B------:R-:W-:-:S02]  /*7430*/  HADD2.F32 R72, -RZ, R6.H0_H0 ;  /* 0x20000006ff487230 */ /* 0x000fc40000004100 */
[-C--:B------:R-:W-:Y:S01]  /*7440*/  FMUL R228, R228, R75.reuse ;  /* 0x0000004be4e47220 */ /* 0x080fe20000400000 */
[----:B------:R-:W-:Y:S01]  /*7450*/  HADD2.F32 R199, -RZ, R5.H0_H0 ;  /* 0x20000005ffc77230 */ /* 0x000fe20000004100 */
[----:B------:R-:W-:Y:S01]  /*7460*/  LOP3.LUT R88, R111, 0xffffff00, RZ, 0xc0, !PT ;  /* 0xffffff006f587812 */ /* 0x000fe200078ec0ff */
[----:B------:R-:W-:Y:S01]  /*7470*/  FFMA R235, R235, R162, R74 ;  /* 0x000000a2ebeb7223 */ /* 0x000fe2000000004a */
[----:B------:R-:W-:Y:S01]  /*7480*/  @P2 FADD R76, R76, 1 ;  /* 0x3f8000004c4c2421 */ /* 0x000fe20000000000 */
[-C--:B------:R-:W-:Y:S01]  /*7490*/  FMUL R215, R226, R75.reuse ;  /* 0x0000004be2d77220 */ /* 0x080fe20000400000 */
[----:B------:R-:W-:Y:S02]  /*74a0*/  HADD2.F32 R111, -RZ, R43.H1_H1 ;  /* 0x3000002bff6f7230 */ /* 0x000fe40000004100 */
[----:B------:R-:W-:Y:S01]  /*74b0*/  FFMA R177, R177, R94, R0 ;  /* 0x0000005eb1b17223 */ /* 0x000fe20000000000 */
[----:B------:R-:W-:Y:S02]  /*74c0*/  HADD2.F32 R74, -RZ, R10.H1_H1 ;  /* 0x3000000aff4a7230 */ /* 0x000fe40000004100 */
[-C--:B------:R-:W-:Y:S01]  /*74d0*/  @P0 FMUL R91, R91, R100.reuse ;  /* 0x000000645b5b0220 */ /* 0x080fe20000400000 */
[----:B------:R-:W-:Y:S01]  /*74e0*/  @P0 FMUL R89, R89, R100 ;  /* 0x0000006459590220 */ /* 0x000fe20000400000 */
[----:B------:R-:W-:Y:S01]  /*74f0*/  @P2 FADD R213, R213, 1 ;  /* 0x3f800000d5d52421 */ /* 0x000fe20000000000 */
[----:B------:R-:W-:Y:S01]  /*7500*/  FMUL R164, R164, R75 ;  /* 0x0000004ba4a47220 */ /* 0x000fe20000400000 */
[----:B------:R-:W-:-:S02]  /*7510*/  HADD2.F32 R0, -RZ, R5.H1_H1 ;  /* 0x30000005ff007230 */ /* 0x000fc40000004100 */
[----:B------:R-:W-:Y:S01]  /*7520*/  @P2 FADD R207, R207, 1 ;  /* 0x3f800000cfcf2421 */ /* 0x000fe20000000000 */
[----:B------:R-:W-:Y:S02]  /*7530*/  HADD2.F32 R243, -RZ, R40.H1_H1 ;  /* 0x30000028fff37230 */ /* 0x000fe40000004100 */
[----:B------:R-:W-:Y:S01]  /*7540*/  FMUL R96, R96, R75 ;  /* 0x0000004b60607220 */ /* 0x000fe20000400000 */
[----:B------:R-:W-:Y:S01]  /*7550*/  FFMA R245, R245, R228, R72 ;  /* 0x000000e4f5f57223 */ /* 0x000fe20000000048 */
[----:B------:R-:W-:Y:S01]  /*7560*/  @P0 FMUL R143, R143, R100 ;  /* 0x000000648f8f0220 */ /* 0x000fe20000400000 */
[----:B------:R-:W-:Y:S01]  /*7570*/  FFMA R215, R76, R215, R199 ;  /* 0x000000d74cd77223 */ /* 0x000fe200000000c7 */
[----:B------:R-:W-:Y:S02]  /*7580*/  HADD2.F32 R72, -RZ, R7.H1_H1 ;  /* 0x30000007ff487230 */ /* 0x000fe40000004100 */
[----:B------:R-:W-:Y:S01]  /*7590*/  @P2 FADD R111, R111, 1 ;  /* 0x3f8000006f6f2421 */ /* 0x000fe20000000000 */
[----:B------:R-:W-:-:S02]  /*75a0*/  HADD2.F32 R76, -RZ, R43.H0_H0 ;  /* 0x2000002bff4c7230 */ /* 0x000fc40000004100 */
[----:B------:R-:W-:Y:S01]  /*75b0*/  FMUL R98, R98, R75 ;  /* 0x0000004b62627220 */ /* 0x000fe20000400000 */
[----:B------:R-:W-:Y:S01]  /*75c0*/  FFMA R213, R213, R164, R74 ;  /* 0x000000a4d5d57223 */ /* 0x000fe2000000004a */
[----:B------:R-:W-:Y:S01]  /*75d0*/  F2FP.SATFINITE.E4M3.F32.PACK_AB_MERGE_C R91, RZ, R91, RZ ;  /* 0x0000005bff5b723e */ /* 0x000fe200048070ff */
[-C--:B------:R-:W-:Y:S01]  /*75e0*/  @P0 FMUL R161, R161, R100.reuse ;  /* 0x00000064a1a10220 */ /* 0x080fe20000400000 */
[----:B------:R-:W-:Y:S01]  /*75f0*/  F2FP.SATFINITE.E4M3.F32.PACK_AB_MERGE_C R89, RZ, R89, RZ ;  /* 0x00000059ff59723e */ /* 0x000fe200048070ff */
[----:B------:R-:W-:Y:S01]  /*7600*/  @P0 FMUL R163, R163, R100 ;  /* 0x00000064a3a30220 */ /* 0x000fe20000400000 */
[----:B------:R-:W-:Y:S02]  /*7610*/  HADD2.F32 R74, -RZ, R4.H1_H1 ;  /* 0x30000004ff4a7230 */ /* 0x000fe40000004100 */
[----:B------:R-:W-:Y:S01]  /*7620*/  FFMA R207, R207, R96, R0 ;  /* 0x00000060cfcf7223 */ /* 0x000fe20000000000 */
[----:B------:R-:W-:Y:S01]  /*7630*/  @P2 FADD R243, R243, 1 ;  /* 0x3f800000f3f32421 */ /* 0x000fe20000000000 */
[----:B------:R-:W-:Y:S01]  /*7640*/  FMUL R166, R166, R75 ;  /* 0x0000004ba6a67220 */ /* 0x000fe20000400000 */
[----:B------:R-:W-:Y:S01]  /*7650*/  F2FP.SATFINITE.E4M3.F32.PACK_AB_MERGE_C R0, RZ, R143, RZ ;  /* 0x0000008fff00723e */ /* 0x000fe200048070ff */
[----:B------:R-:W-:Y:S01]  /*7660*/  @P0 FMUL R223, R223, R100 ;  /* 0x00000064dfdf0220 */ /* 0x000fe20000400000 */
[----:B------:R-:W-:-:S02]  /*7670*/  HADD2.F32 R247, -RZ, R7.H0_H0 ;  /* 0x20000007fff77230 */ /* 0x000fc40000004100 */
[----:B------:R-:W-:Y:S01]  /*7680*/  FFMA R143, R111, R98, R72 ;  /* 0x000000626f8f7223 */ /* 0x000fe20000000048 */
[----:B------:R-:W-:Y:S01]  /*7690*/  @P2 FADD R76, R76, 1 ;  /* 0x3f8000004c4c2421 */ /* 0x000fe20000000000 */
[----:B------:R-:W-:Y:S01]  /*76a0*/  FMUL R199, R230, R75 ;  /* 0x0000004be6c77220 */ /* 0x000fe20000400000 */
[-C--:B------:R-:W-:Y:S01]  /*76b0*/  @P0 FMUL R239, R239, R100.reuse ;  /* 0x00000064efef0220 */ /* 0x080fe20000400000 */
[-C--:B------:R-:W-:Y:S01]  /*76c0*/  @P0 FMUL R245, R245, R100.reuse ;  /* 0x00000064f5f50220 */ /* 0x080fe20000400000 */
[----:B------:R-:W-:Y:S01]  /*76d0*/  LOP3.LUT R72, R91, 0xff, RZ, 0xc0, !PT ;  /* 0x000000ff5b487812 */ /* 0x000fe200078ec0ff */
[-C--:B------:R-:W-:Y:S01]  /*76e0*/  @P0 FMUL R203, R203, R100.reuse ;  /* 0x00000064cbcb0220 */ /* 0x080fe20000400000 */
[----:B------:R-:W-:Y:S01]  /*76f0*/  SHF.L.U32 R89, R89, 0x8, RZ ;  /* 0x0000000859597819 */ /* 0x000fe200000006ff */
[-C--:B------:R-:W-:Y:S01]  /*7700*/  @P0 FMUL R201, R201, R100.reuse ;  /* 0x00000064c9c90220 */ /* 0x080fe20000400000 */
[-C--:B------:R-:W-:Y:S01]  /*7710*/  @P0 FMUL R221, R221, R100.reuse ;  /* 0x00000064dddd0220 */ /* 0x080fe20000400000 */
[-C--:B------:R-:W-:Y:S01]  /*7720*/  @P0 FMUL R219, R219, R100.reuse ;  /* 0x00000064dbdb0220 */ /* 0x080fe20000400000 */
[----:B------:R-:W-:Y:S01]  /*7730*/  F2FP.SATFINITE.E4M3.F32.PACK_AB_MERGE_C R161, RZ, R161, RZ ;  /* 0x000000a1ffa1723e */ /* 0x000fe200048070ff */
[-C--:B------:R-:W-:Y:S01]  /*7740*/  @P0 FMUL R225, R225, R100.reuse ;  /* 0x00000064e1e10220 */ /* 0x080fe20000400000 */
[----:B------:R-:W-:Y:S01]  /*7750*/  F2FP.SATFINITE.E4M3.F32.PACK_AB_MERGE_C R163, RZ, R163, RZ ;  /* 0x000000a3ffa3723e */ /* 0x000fe200048070ff */
[----:B------:R-:W-:Y:S01]  /*7760*/  @P0 FMUL R227, R227, R100 ;  /* 0x00000064e3e30220 */ /* 0x000fe20000400000 */
[----:B------:R-:W-:Y:S01]  /*7770*/  FFMA R243, R243, R166, R74 ;  /* 0x000000a6f3f37223 */ /* 0x000fe2000000004a */
[-C--:B------:R-:W-:Y:S01]  /*7780*/  @P0 FMUL R237, R237, R100.reuse ;  /* 0x00000064eded0220 */ /* 0x080fe20000400000 */
[-C--:B------:R-:W-:Y:S01]  /*7790*/  @P0 FMUL R165, R165, R100.reuse ;  /* 0x00000064a5a50220 */ /* 0x080fe20000400000 */
[----:B------:R-:W-:Y:S01]  /*77a0*/  LOP3.LUT R84, R115, 0xffffff00, RZ, 0xc0, !PT ;  /* 0xffffff0073547812 */ /* 0x000fe200078ec0ff */
[----:B------:R-:W-:Y:S01]  /*77b0*/  @P0 FMUL R85, R85, R100 ;  /* 0x0000006455550220 */ /* 0x000fe20000400000 */
[----:B------:R-:W-:Y:S01]  /*77c0*/  F2FP.SATFINITE.E4M3.F32.PACK_AB_MERGE_C R223, RZ, R223, RZ ;  /* 0x000000dfffdf723e */ /* 0x000fe200048070ff */
[----:B------:R-:W-:-:S02]  /*77d0*/  HADD2.F32 R217, -RZ, R42.H1_H1 ;  /* 0x3000002affd97230 */ /* 0x000fc40000004100 */
[----:B------:R-:W-:Y:S01]  /*77e0*/  FFMA R199, R76, R199, R247 ;  /* 0x000000c74cc77223 */ /* 0x000fe200000000f7 */
        /* <DEDUP_REMOVED lines=19> */
[----:B------:R-:W-:Y:S01]  /*7920*/  HADD2.F32 R74, -RZ, R6.H1_H1 ;  /* 0x30000006ff4a7230 */ /* 0x000fe20000004100 */
[----:B------:R-:W-:Y:S01]  /*7930*/  F2FP.SATFINITE.E4M3.F32.PACK_AB_MERGE_C R221, RZ, R221, RZ ;  /* 0x000000ddffdd723e */ /* 0x000fe200048070ff */
[----:B------:R-:W-:Y:S01]  /*7940*/  @P2 FADD R217, R217, 1 ;  /* 0x3f800000d9d92421 */ /* 0x000fe20000000000 */
[----:B------:R-:W-:Y:S01]  /*7950*/  F2FP.SATFINITE.E4M3.F32.PACK_AB_MERGE_C R219, RZ, R219, RZ ;  /* 0x000000dbffdb723e */ /* 0x000fe200048070ff */
[----:B------:R-:W-:Y:S01]  /*7960*/  FMUL R168, R168, R75 ;  /* 0x0000004ba8a87220 */ /* 0x000fe20000400000 */
[----:B------:R-:W-:Y:S01]  /*7970*/  F2FP.SATFINITE.E4M3.F32.PACK_AB_MERGE_C R225, RZ, R225, RZ ;  /* 0x000000e1ffe1723e */ /* 0x000fe200048070ff */
[-C--:B------:R-:W-:Y:S01]  /*7980*/  @P0 FMUL R79, R79, R100.reuse ;  /* 0x000000644f4f0220 */ /* 0x080fe20000400000 */
[----:B------:R-:W-:Y:S01]  /*7990*/  F2FP.SATFINITE.E4M3.F32.PACK_AB_MERGE_C R227, RZ, R227, RZ ;  /* 0x000000e3ffe3723e */ /* 0x000fe200048070ff */
[-C--:B------:R-:W-:Y:S01]  /*79a0*/  @P0 FMUL R215, R215, R100.reuse ;  /* 0x00000064d7d70220 */ /* 0x080fe20000400000 */
[----:B------:R-:W-:Y:S01]  /*79b0*/  F2FP.SATFINITE.E4M3.F32.PACK_AB_MERGE_C R0, RZ, R237, RZ ;  /* 0x000000edff00723e */ /* 0x000fe200048070ff */
[----:B------:R-:W-:Y:S01]  /*79c0*/  @P0 FMUL R185, R185, R100 ;  /* 0x00000064b9b90220 */ /* 0x000fe20000400000 */
[----:B------:R-:W-:Y:S01]  /*79d0*/  LOP3.LUT R84, R84, 0xffff, R223, 0xf8, !PT ;  /* 0x0000ffff54547812 */ /* 0x000fe200078ef8df */
[----:B------:R-:W-:Y:S01]  /*79e0*/  FFMA R217, R217, R168, R74 ;  /* 0x000000a8d9d97223 */ /* 0x000fe2000000004a */
        /* <DEDUP_REMOVED lines=30> */
[----:B------:R-:W-:Y:S01]  /*7bd0*/  F2FP.SATFINITE.E4M3.F32.PACK_AB_MERGE_C R243, RZ, R243, RZ ;  /* 0x000000f3fff3723e */ /* 0x000fe200048070ff */
        /* <DEDUP_REMOVED lines=25> */
[----:B------:R-:W-:Y:S01]  /*7d70*/  SHF.L.U32 R189, R189, 0x10, RZ ;  /* 0x00000010bdbd7819 */ /* 0x000fe200000006ff */
        /* <DEDUP_REMOVED lines=11> */
[----:B------:R-:W-:Y:S01]  /*7e30*/  PRMT R209, R209, 0x7104, RZ ;  /* 0x00007104d1d17816 */ /* 0x000fe200000000ff */
        /* <DEDUP_REMOVED lines=11> */
[----:B------:R-:W-:Y:S01]  /*7ef0*/  SHF.L.U32 R83, R83, 0x10, RZ ;  /* 0x0000001053537819 */ /* 0x000fe200000006ff */
[-C--:B------:R-:W-:Y:S01]  /*7f00*/  @P0 FMUL R191, R191, R100.reuse ;  /* 0x00000064bfbf0220 */ /* 0x080fe20000400000 */
[----:B------:R-:W-:Y:S01]  /*7f10*/  F2FP.SATFINITE.E4M3.F32.PACK_AB_MERGE_C R185, RZ, R185, RZ ;  /* 0x000000b9ffb9723e */ /* 0x000fe200048070ff */
[-C--:B------:R-:W-:Y:S01]  /*7f20*/  @P0 FMUL R177, R177, R100.reuse ;  /* 0x00000064b1b10220 */ /* 0x080fe20000400000 */
[----:B------:R-:W-:Y:S01]  /*7f30*/  LOP3.LUT R131, R131, 0xffff, RZ, 0xc0, !PT ;  /* 0x0000ffff83837812 */ /* 0x000fe200078ec0ff */
[----:B------:R-:W-:Y:S01]  /*7f40*/  @P0 FMUL R207, R207, R100 ;  /* 0x00000064cfcf0220 */ /* 0x000fe20000400000 */
[----:B------:R-:W-:-:S02]  /*7f50*/  LOP3.LUT R118, R78, 0xff0000, R189, 0xf8, !PT ;  /* 0x00ff00004e767812 */ /* 0x000fc400078ef8bd */
[----:B------:R-:W-:Y:S02]  /*7f60*/  LOP3.LUT R124, R72, 0xff0000, R205, 0xf8, !PT ;  /* 0x00ff0000487c7812 */ /* 0x000fe400078ef8cd */
[----:B------:R-:W-:Y:S02]  /*7f70*/  LOP3.LUT R76, R76, 0xffff, R243, 0xf8, !PT ;  /* 0x0000ffff4c4c7812 */ /* 0x000fe400078ef8f3 */
[----:B------:R-:W-:Y:S02]  /*7f80*/  SHF.L.U32 R79, R79, 0x10, RZ ;  /* 0x000000104f4f7819 */ /* 0x000fe400000006ff */
[----:B------:R-:W-:Y:S02]  /*7f90*/  LOP3.LUT R72, R0, 0xff00, R209, 0xf8, !PT ;  /* 0x0000ff0000487812 */ /* 0x000fe400078ef8d1 */
[----:B------:R-:W-:Y:S02]  /*7fa0*/  SHF.L.U32 R215, R215, 0x10, RZ ;  /* 0x00000010d7d77819 */ /* 0x000fe400000006ff */
[----:B------:R-:W-:-:S02]  /*7fb0*/  LOP3.LUT R78, R84, 0xff0000, R149, 0xf8, !PT ;  /* 0x00ff0000544e7812 */ /* 0x000fc400078ef895 */
[----:B------:R-:W-:Y:S02]  /*7fc0*/  SHF.L.U32 R73, R73, 0x18, RZ ;  /* 0x0000001849497819 */ /* 0x000fe400000006ff */
[----:B------:R-:W-:Y:S02]  /*7fd0*/  F2FP.SATFINITE.E4M3.F32.PACK_AB_MERGE_C R169, RZ, R169, RZ ;  /* 0x000000a9ffa9723e */ /* 0x000fe400048070ff */
[----:B------:R-:W-:Y:S02]  /*7fe0*/  LOP3.LUT R90, R90, 0xff0000, R83, 0xf8, !PT ;  /* 0x00ff00005a5a7812 */ /* 0x000fe400078ef853 */
[----:B------:R-:W-:Y:S02]  /*7ff0*/  SHF.L.U32 R185, R185, 0x10, RZ ;  /* 0x00000010b9b97819 */ /* 0x000fe400000006ff */
[----:B------:R-:W-:Y:S02]  /*8000*/  SHF.L.U32 R115, R131, 0x18, RZ ;  /* 0x0000001883737819 */ /* 0x000fe400000006ff */
[----:B------:R-:W-:-:S02]  /*8010*/  F2FP.SATFINITE.E4M3.F32.PACK_AB_MERGE_C R217, RZ, R217, RZ ;  /* 0x000000d9ffd9723e */ /* 0x000fc400048070ff */
[----:B------:R-:W-:Y:S02]  /*8020*/  LOP3.LUT R128, R76, 0xff0000, R215, 0xf8, !PT ;  /* 0x00ff00004c807812 */ /* 0x000fe400078ef8d7 */
[----:B------:R-:W-:Y:S02]  /*8030*/  LOP3.LUT R88, R88, 0xffff, R169, 0xf8, !PT ;  /* 0x0000ffff58587812 */ /* 0x000fe400078ef8a9 */
[----:B------:R-:W-:Y:S02]  /*8040*/  LOP3.LUT R108, R108, 0xff0000, R79, 0xf8, !PT ;  /* 0x00ff00006c6c7812 */ /* 0x000fe400078ef84f */
[----:B------:R-:W-:Y:S02]  /*8050*/  F2FP.SATFINITE.E4M3.F32.PACK_AB_MERGE_C R99, RZ, R99, RZ ;  /* 0x00000063ff63723e */ /* 0x000fe400048070ff */
[----:B------:R-:W-:Y:S02]  /*8060*/  LOP3.LUT R76, R72, 0xff0000, R185, 0xf8, !PT ;  /* 0x00ff0000484c7812 */ /* 0x000fe400078ef8b9 */
[----:B------:R-:W-:-:S02]  /*8070*/  LOP3.LUT R109, R90, R73, RZ, 0xfc, !PT ;  /* 0x000000495a6d7212 */ /* 0x000fc400078efcff */
[----:B------:R-:W-:Y:S01]  /*8080*/  LOP3.LUT R115, R78, R115, RZ, 0xfc, !PT ;  /* 0x000000734e737212 */ /* 0x000fe200078efcff */
[----:B------:R-:W0:Y:S01]  /*8090*/  @!P1 LDC.64 R72, c[0x0][0x3a0] ;  /* 0x0000e800ff489b82 */ /* 0x000e220000000a00 */
[----:B------:R-:W-:Y:S02]  /*80a0*/  F2FP.SATFINITE.E4M3.F32.PACK_AB_MERGE_C R141, RZ, R141, RZ ;  /* 0x0000008dff8d723e */ /* 0x000fe400048070ff */
[----:B------:R-:W-:Y:S02]  /*80b0*/  F2FP.SATFINITE.E4M3.F32.PACK_AB_MERGE_C R139, RZ, R139, RZ ;  /* 0x0000008bff8b723e */ /* 0x000fe400048070ff */
[----:B------:R-:W-:Y:S02]  /*80c0*/  PRMT R217, R217, 0x7104, RZ ;  /* 0x00007104d9d97816 */ /* 0x000fe400000000ff */
[----:B------:R-:W-:Y:S01]  /*80d0*/  LOP3.LUT R0, R245, 0xff, RZ, 0xc0, !PT ;  /* 0x000000fff5007812 */ /* 0x000fe200078ec0ff */
[----:B------:R-:W1:Y:S01]  /*80e0*/  LDC.64 R78, c[0x0][0x3c8] ;  /* 0x0000f200ff4e7b82 */ /* 0x000e620000000a00 */
[----:B------:R-:W-:-:S02]  /*80f0*/  F2FP.SATFINITE.E4M3.F32.PACK_AB_MERGE_C R199, RZ, R199, RZ ;  /* 0x000000c7ffc7723e */ /* 0x000fc400048070ff */
[----:B------:R-:W-:Y:S02]  /*8100*/  F2FP.SATFINITE.E4M3.F32.PACK_AB_MERGE_C R143, RZ, R143, RZ ;  /* 0x0000008fff8f723e */ /* 0x000fe400048070ff */
[----:B------:R-:W-:Y:S02]  /*8110*/  LOP3.LUT R82, R117, 0xffffff00, RZ, 0xc0, !PT ;  /* 0xffffff0075527812 */ /* 0x000fe400078ec0ff */
[----:B------:R-:W-:Y:S02]  /*8120*/  LOP3.LUT R80, R119, 0xffffff00, RZ, 0xc0, !PT ;  /* 0xffffff0077507812 */ /* 0x000fe400078ec0ff */
[----:B------:R-:W-:Y:S02]  /*8130*/  F2FP.SATFINITE.E4M3.F32.PACK_AB_MERGE_C R229, RZ, R229, RZ ;  /* 0x000000e5ffe5723e */ /* 0x000fe400048070ff */
[----:B------:R-:W-:Y:S02]  /*8140*/  F2FP.SATFINITE.E4M3.F32.PACK_AB_MERGE_C R231, RZ, R231, RZ ;  /* 0x000000e7ffe7723e */ /* 0x000fe400048070ff */
[----:B------:R-:W-:-:S02]  /*8150*/  PRMT R99, R99, 0x7104, RZ ;  /* 0x0000710463637816 */ /* 0x000fc400000000ff */
[----:B------:R-:W-:Y:S01]  /*8160*/  LOP3.LUT R88, R88, 0xff, RZ, 0xc0, !PT ;  /* 0x000000ff58587812 */ /* 0x000fe200078ec0ff */
[----:B0-----:R-:W-:Y:S01]  /*8170*/  @!P1 IMAD.WIDE R72, R3, 0x4, R72 ;  /* 0x0000000403489825 */ /* 0x001fe200078e0248 */
[----:B------:R-:W-:Y:S02]  /*8180*/  F2FP.SATFINITE.E4M3.F32.PACK_AB_MERGE_C R93, RZ, R93, RZ ;  /* 0x0000005dff5d723e */ /* 0x000fe400048070ff */
[----:B------:R-:W-:Y:S02]  /*8190*/  F2FP.SATFINITE.E4M3.F32.PACK_AB_MERGE_C R77, RZ, R77, RZ ;  /* 0x0000004dff4d723e */ /* 0x000fe400048070ff */
[----:B------:R-:W-:Y:S01]  /*81a0*/  LOP3.LUT R86, R113, 0xffffff00, RZ, 0xc0, !PT ;  /* 0xffffff0071567812 */ /* 0x000fe200078ec0ff */
[----:B------:R0:W-:Y:S01]  /*81b0*/  @!P1 STG.E desc[UR4][R72.64], R75 ;  /* 0x0000004b48009986 */ /* 0x0001e2000c101904 */
[----:B------:R-:W-:Y:S01]  /*81c0*/  F2FP.SATFINITE.E4M3.F32.PACK_AB_MERGE_C R197, RZ, R197, RZ ;  /* 0x000000c5ffc5723e */ /* 0x000fe200048070ff */
[----:B-1----:R-:W-:Y:S01]  /*81d0*/  IMAD.WIDE.U32 R84, R103, 0x8, R78 ;  /* 0x0000000867547825 */ /* 0x002fe200078e004e */
[----:B------:R-:W-:-:S02]  /*81e0*/  LOP3.LUT R74, R141, 0xff, RZ, 0xc0, !PT ;  /* 0x000000ff8d4a7812 */ /* 0x000fc400078ec0ff */
[----:B------:R-:W-:Y:S01]  /*81f0*/  SHF.L.U32 R139, R139, 0x8, RZ ;  /* 0x000000088b8b7819 */ /* 0x000fe200000006ff */
[----:B------:R-:W-:Y:S01]  /*8200*/  IMAD.WIDE.U32 R102, R102, 0x8, R78 ;  /* 0x0000000866667825 */ /* 0x000fe200078e004e */
[----:B------:R-:W-:Y:S02]  /*8210*/  LOP3.LUT R0, R0, 0xff00, R217, 0xf8, !PT ;  /* 0x0000ff0000007812 */ /* 0x000fe400078ef8d9 */
[----:B------:R-:W-:Y:S02]  /*8220*/  SHF.L.U32 R199, R199, 0x10, RZ ;  /* 0x00000010c7c77819 */ /* 0x000fe400000006ff */
[----:B------:R-:W-:Y:S02]  /*8230*/  F2FP.SATFINITE.E4M3.F32.PACK_AB_MERGE_C R183, RZ, R183, RZ ;  /* 0x000000b7ffb7723e */ /* 0x000fe400048070ff */
[----:B------:R-:W-:Y:S02]  /*8240*/  F2FP.SATFINITE.E4M3.F32.PACK_AB_MERGE_C R181, RZ, R181, RZ ;  /* 0x000000b5ffb5723e */ /* 0x000fe400048070ff */
[----:B------:R-:W-:-:S02]  /*8250*/  LOP3.LUT R143, R143, 0xffff, RZ, 0xc0, !PT ;  /* 0x0000ffff8f8f7812 */ /* 0x000fc400078ec0ff */
[----:B------:R-:W-:Y:S02]  /*8260*/  LOP3.LUT R82, R82, 0xffff, R229, 0xf8, !PT ;  /* 0x0000ffff52527812 */ /* 0x000fe400078ef8e5 */
[----:B------:R-:W-:Y:S02]  /*8270*/  LOP3.LUT R80, R80, 0xffff, R231, 0xf8, !PT ;  /* 0x0000ffff50507812 */ /* 0x000fe400078ef8e7 */
[----:B------:R-:W-:Y:S02]  /*8280*/  LOP3.LUT R88, R88, 0xff00, R99, 0xf8, !PT ;  /* 0x0000ff0058587812 */ /* 0x000fe400078ef863 */
[----:B------:R-:W-:Y:S02]  /*8290*/  F2FP.SATFINITE.E4M3.F32.PACK_AB_MERGE_C R179, RZ, R179, RZ ;  /* 0x000000b3ffb3723e */ /* 0x000fe400048070ff */
[----:B------:R-:W-:Y:S02]  /*82a0*/  F2FP.SATFINITE.E4M3.F32.PACK_AB_MERGE_C R195, RZ, R195, RZ ;  /* 0x000000c3ffc3723e */ /* 0x000fe400048070ff */
[----:B------:R-:W-:-:S02]  /*82b0*/  SHF.L.U32 R93, R93, 0x10, RZ ;  /* 0x000000105d5d7819 */ /* 0x000fc400000006ff */
[----:B------:R-:W-:Y:S02]  /*82c0*/  LOP3.LUT R77, R77, 0xffff, RZ, 0xc0, !PT ;  /* 0x0000ffff4d4d7812 */ /* 0x000fe400078ec0ff */
[----:B------:R-:W-:Y:S02]  /*82d0*/  LOP3.LUT R86, R86, 0xffff, R197, 0xf8, !PT ;  /* 0x0000ffff56567812 */ /* 0x000fe400078ef8c5 */
[----:B------:R-:W-:Y:S02]  /*82e0*/  F2FP.SATFINITE.E4M3.F32.PACK_AB_MERGE_C R151, RZ, R151, RZ ;  /* 0x00000097ff97723e */ /* 0x000fe400048070ff */
[----:B------:R-:W-:Y:S02]  /*82f0*/  LOP3.LUT R110, R74, 0xffff, R139, 0xf8, !PT ;  /* 0x0000ffff4a6e7812 */ /* 0x000fe400078ef88b */
[----:B------:R-:W-:Y:S02]  /*8300*/  LOP3.LUT R0, R0, 0xff0000, R199, 0xf8, !PT ;  /* 0x00ff000000007812 */ /* 0x000fe400078ef8c7 */
[----:B------:R-:W-:-:S02]  /*8310*/  LOP3.LUT R74, R183, 0xff, RZ, 0xc0, !PT ;  /* 0x000000ffb74a7812 */ /* 0x000fc400078ec0ff */
[----:B------:R-:W-:Y:S02]  /*8320*/  SHF.L.U32 R181, R181, 0x8, RZ ;  /* 0x00000008b5b57819 */ /* 0x000fe400000006ff */
[----:B------:R-:W-:Y:S02]  /*8330*/  SHF.L.U32 R129, R143, 0x18, RZ ;  /* 0x000000188f817819 */ /* 0x000fe400000006ff */
[----:B------:R-:W-:Y:S02]  /*8340*/  F2FP.SATFINITE.E4M3.F32.PACK_AB_MERGE_C R233, RZ, R233, RZ ;  /* 0x000000e9ffe9723e */ /* 0x000fe400048070ff */
[----:B------:R-:W-:Y:S02]  /*8350*/  F2FP.SATFINITE.E4M3.F32.PACK_AB_MERGE_C R235, RZ, R235, RZ ;  /* 0x000000ebffeb723e */ /* 0x000fe400048070ff */
[----:B------:R-:W-:Y:S02]  /*8360*/  PRMT R179, R179, 0x7104, RZ ;  /* 0x00007104b3b37816 */ /* 0x000fe400000000ff */
[----:B------:R-:W-:-:S02]  /*8370*/  LOP3.LUT R82, R82, 0xff, RZ, 0xc0, !PT ;  /* 0x000000ff52527812 */ /* 0x000fc400078ec0ff */
[----:B------:R-:W-:Y:S02]  /*8380*/  PRMT R195, R195, 0x7104, RZ ;  /* 0x00007104c3c37816 */ /* 0x000fe400000000ff */
[----:B------:R-:W-:Y:S02]  /*8390*/  LOP3.LUT R80, R80, 0xff, RZ, 0xc0, !PT ;  /* 0x000000ff50507812 */ /* 0x000fe400078ec0ff */
[----:B------:R-:W-:Y:S02]  /*83a0*/  F2FP.SATFINITE.E4M3.F32.PACK_AB_MERGE_C R81, RZ, R81, RZ ;  /* 0x00000051ff51723e */ /* 0x000fe400048070ff */
[----:B------:R-:W-:Y:S02]  /*83b0*/  LOP3.LUT R88, R88, 0xff0000, R93, 0xf8, !PT ;  /* 0x00ff000058587812 */ /* 0x000fe400078ef85d */
[----:B------:R-:W-:Y:S02]  /*83c0*/  F2FP.SATFINITE.E4M3.F32.PACK_AB_MERGE_C R157, RZ, R157, RZ ;  /* 0x0000009dff9d723e */ /* 0x000fe400048070ff */
[----:B------:R-:W-:-:S02]  /*83d0*/  F2FP.SATFINITE.E4M3.F32.PACK_AB_MERGE_C R173, RZ, R173, RZ ;  /* 0x000000adffad723e */ /* 0x000fc400048070ff */
[----:B------:R-:W-:Y:S02]  /*83e0*/  SHF.L.U32 R77, R77, 0x18, RZ ;  /* 0x000000184d4d7819 */ /* 0x000fe400000006ff */
[----:B------:R-:W-:Y:S02]  /*83f0*/  F2FP.SATFINITE.E4M3.F32.PACK_AB_MERGE_C R145, RZ, R145, RZ ;  /* 0x00000091ff91723e */ /* 0x000fe400048070ff */
[----:B------:R-:W-:Y:S02]  /*8400*/  F2FP.SATFINITE.E4M3.F32.PACK_AB_MERGE_C R153, RZ, R153, RZ ;  /* 0x00000099ff99723e */ /* 0x000fe400048070ff */
[----:B------:R-:W-:Y:S02]  /*8410*/  PRMT R151, R151, 0x7104, RZ ;  /* 0x0000710497977816 */ /* 0x000fe400000000ff */
[----:B------:R-:W-:Y:S02]  /*8420*/  LOP3.LUT R86, R86, 0xff, RZ, 0xc0, !PT ;  /* 0x000000ff56567812 */ /* 0x000fe400078ec0ff */
[----:B------:R-:W-:-:S02]  /*8430*/  F2FP.SATFINITE.E4M3.F32.PACK_AB_MERGE_C R133, RZ, R133, RZ ;  /* 0x00000085ff85723e */ /* 0x000fc400048070ff */
[----:B------:R-:W-:Y:S02]  /*8440*/  F2FP.SATFINITE.E4M3.F32.PACK_AB_MERGE_C R87, RZ, R87, RZ ;  /* 0x00000057ff57723e */ /* 0x000fe400048070ff */
[----:B------:R-:W-:Y:S02]  /*8450*/  F2FP.SATFINITE.E4M3.F32.PACK_AB_MERGE_C R167, RZ, R167, RZ ;  /* 0x000000a7ffa7723e */ /* 0x000fe400048070ff */
[----:B------:R-:W-:Y:S02]  /*8460*/  LOP3.LUT R114, R74, 0xffff, R181, 0xf8, !PT ;  /* 0x0000ffff4a727812 */ /* 0x000fe400078ef8b5 */
[----:B------:R-:W-:Y:S02]  /*8470*/  F2FP.SATFINITE.E4M3.F32.PACK_AB_MERGE_C R97, RZ, R97, RZ ;  /* 0x00000061ff61723e */ /* 0x000fe400048070ff */
[----:B------:R-:W-:Y:S02]  /*8480*/  F2FP.SATFINITE.E4M3.F32.PACK_AB_MERGE_C R95, RZ, R95, RZ ;  /* 0x0000005fff5f723e */ /* 0x000fe400048070ff */
[----:B------:R-:W-:-:S02]  /*8490*/  LOP3.LUT R129, R0, R129, RZ, 0xfc, !PT ;  /* 0x0000008100817212 */ /* 0x000fc400078efcff */
[----:B------:R-:W-:Y:S01]  /*84a0*/  LOP3.LUT R74, R233, 0xff, RZ, 0xc0, !PT ;  /* 0x000000ffe94a7812 */ /* 0x000fe200078ec0ff */
[----:B------:R-:W1:Y:S01]  /*84b0*/  LDC R0, c[0x0][0x380] ;  /* 0x0000e000ff007b82 */ /* 0x000e620000000800 */
[----:B------:R-:W-:Y:S02]  /*84c0*/  SHF.L.U32 R235, R235, 0x8, RZ ;  /* 0x00000008ebeb7819 */ /* 0x000fe400000006ff */
[----:B------:R-:W-:Y:S02]  /*84d0*/  F2FP.SATFINITE.E4M3.F32.PACK_AB_MERGE_C R137, RZ, R137, RZ ;  /* 0x00000089ff89723e */ /* 0x000fe400048070ff */
[----:B------:R-:W-:Y:S02]  /*84e0*/  LOP3.LUT R82, R82, 0xff00, R179, 0xf8, !PT ;  /* 0x0000ff0052527812 */ /* 0x000fe400078ef8b3 */
[----:B------:R-:W-:Y:S02]  /*84f0*/  LOP3.LUT R80, R80, 0xff00, R195, 0xf8, !PT ;  /* 0x0000ff0050507812 */ /* 0x000fe400078ef8c3 */
[----:B------:R-:W-:-:S02]  /*8500*/  LOP3.LUT R81, R81, 0xffff, RZ, 0xc0, !PT ;  /* 0x0000ffff51517812 */ /* 0x000fc400078ec0ff */
[----:B------:R-:W-:Y:S02]  /*8510*/  F2FP.SATFINITE.E4M3.F32.PACK_AB_MERGE_C R135, RZ, R135, RZ ;  /* 0x00000087ff87723e */ /* 0x000fe400048070ff */
[----:B------:R-:W-:Y:S02]  /*8520*/  SHF.L.U32 R157, R157, 0x10, RZ ;  /* 0x000000109d9d7819 */ /* 0x000fe400000006ff */
[----:B------:R-:W-:Y:S02]  /*8530*/  SHF.L.U32 R173, R173, 0x10, RZ ;  /* 0x00000010adad7819 */ /* 0x000fe400000006ff */
[----:B------:R-:W-:Y:S01]  /*8540*/  LOP3.LUT R111, R88, R77, RZ, 0xfc, !PT ;  /* 0x0000004d586f7212 */ /* 0x000fe200078efcff */
[----:B------:R-:W-:Y:S01]  /*8550*/  IMAD R77, R3, 0x120, R2 ;  /* 0x00000120034d7824 */ /* 0x000fe200078e0202 */
[----:B------:R-:W-:Y:S02]  /*8560*/  LOP3.LUT R145, R145, 0xffff, RZ, 0xc0, !PT ;  /* 0x0000ffff91917812 */ /* 0x000fe400078ec0ff */
[----:B------:R-:W-:-:S02]  /*8570*/  LOP3.LUT R153, R153, 0xffff, RZ, 0xc0, !PT ;  /* 0x0000ffff99997812 */ /* 0x000fc400078ec0ff */
[----:B------:R-:W-:Y:S02]  /*8580*/  F2FP.SATFINITE.E4M3.F32.PACK_AB_MERGE_C R155, RZ, R155, RZ ;  /* 0x0000009bff9b723e */ /* 0x000fe400048070ff */
[----:B------:R-:W-:Y:S02]  /*8590*/  LOP3.LUT R86, R86, 0xff00, R151, 0xf8, !PT ;  /* 0x0000ff0056567812 */ /* 0x000fe400078ef897 */
[----:B------:R-:W-:Y:S02]  /*85a0*/  F2FP.SATFINITE.E4M3.F32.PACK_AB_MERGE_C R213, RZ, R213, RZ ;  /* 0x000000d5ffd5723e */ /* 0x000fe400048070ff */
[----:B------:R-:W-:Y:S02]  /*85b0*/  SHF.L.U32 R133, R133, 0x10, RZ ;  /* 0x0000001085857819 */ /* 0x000fe400000006ff */
[----:B------:R-:W-:Y:S02]  /*85c0*/  F2FP.SATFINITE.E4M3.F32.PACK_AB_MERGE_C R147, RZ, R147, RZ ;  /* 0x00000093ff93723e */ /* 0x000fe400048070ff */
[----:B------:R-:W-:-:S02]  /*85d0*/  LOP3.LUT R87, R87, 0xffff, RZ, 0xc0, !PT ;  /* 0x0000ffff57577812 */ /* 0x000fc400078ec0ff */
[----:B------:R-:W-:Y:S02]  /*85e0*/  LOP3.LUT R167, R167, 0xffff, RZ, 0xc0, !PT ;  /* 0x0000ffffa7a77812 */ /* 0x000fe400078ec0ff */
[----:B------:R-:W-:Y:S02]  /*85f0*/  F2FP.SATFINITE.E4M3.F32.PACK_AB_MERGE_C R175, RZ, R175, RZ ;  /* 0x000000afffaf723e */ /* 0x000fe400048070ff */
[----:B------:R-:W-:Y:S02]  /*8600*/  F2FP.SATFINITE.E4M3.F32.PACK_AB_MERGE_C R159, RZ, R159, RZ ;  /* 0x0000009fff9f723e */ /* 0x000fe400048070ff */
[----:B------:R-:W-:Y:S02]  /*8610*/  SHF.L.U32 R97, R97, 0x10, RZ ;  /* 0x0000001061617819 */ /* 0x000fe400000006ff */
[----:B------:R-:W-:Y:S02]  /*8620*/  LOP3.LUT R95, R95, 0xffff, RZ, 0xc0, !PT ;  /* 0x0000ffff5f5f7812 */ /* 0x000fe400078ec0ff */
[----:B------:R-:W-:-:S02]  /*8630*/  F2FP.SATFINITE.E4M3.F32.PACK_AB_MERGE_C R171, RZ, R171, RZ ;  /* 0x000000abffab723e */ /* 0x000fc400048070ff */
[----:B------:R-:W-:Y:S02]  /*8640*/  LOP3.LUT R126, R74, 0xffff, R235, 0xf8, !PT ;  /* 0x0000ffff4a7e7812 */ /* 0x000fe400078ef8eb */
[----:B------:R-:W-:Y:S02]  /*8650*/  SHF.L.U32 R137, R137, 0x10, RZ ;  /* 0x0000001089897819 */ /* 0x000fe400000006ff */
[----:B------:R-:W-:Y:S02]  /*8660*/  SHF.L.U32 R81, R81, 0x18, RZ ;  /* 0x0000001851517819 */ /* 0x000fe400000006ff */
[----:B------:R-:W-:Y:S02]  /*8670*/  LOP3.LUT R135, R135, 0xffff, RZ, 0xc0, !PT ;  /* 0x0000ffff87877812 */ /* 0x000fe400078ec0ff */
[----:B------:R-:W-:Y:S02]  /*8680*/  LOP3.LUT R82, R82, 0xff0000, R157, 0xf8, !PT ;  /* 0x00ff000052527812 */ /* 0x000fe400078ef89d */
[----:B------:R-:W-:-:S02]  /*8690*/  F2FP.SATFINITE.E4M3.F32.PACK_AB_MERGE_C R187, RZ, R187, RZ ;  /* 0x000000bbffbb723e */ /* 0x000fc400048070ff */
[----:B------:R-:W-:Y:S02]  /*86a0*/  LOP3.LUT R80, R80, 0xff0000, R173, 0xf8, !PT ;  /* 0x00ff000050507812 */ /* 0x000fe400078ef8ad */
[----:B------:R-:W-:Y:S02]  /*86b0*/  SHF.L.U32 R117, R145, 0x18, RZ ;  /* 0x0000001891757819 */ /* 0x000fe400000006ff */
[----:B------:R-:W-:Y:S02]  /*86c0*/  SHF.L.U32 R119, R153, 0x18, RZ ;  /* 0x0000001899777819 */ /* 0x000fe400000006ff */
[----:B------:R-:W-:Y:S02]  /*86d0*/  SHF.L.U32 R155, R155, 0x10, RZ ;  /* 0x000000109b9b7819 */ /* 0x000fe400000006ff */
[----:B------:R-:W-:Y:S02]  /*86e0*/  F2FP.SATFINITE.E4M3.F32.PACK_AB_MERGE_C R211, RZ, R211, RZ ;  /* 0x000000d3ffd3723e */ /* 0x000fe400048070ff */
[----:B------:R-:W-:-:S02]  /*86f0*/  PRMT R213, R213, 0x7104, RZ ;  /* 0x00007104d5d57816 */ /* 0x000fc400000000ff */
[----:B------:R-:W-:Y:S02]  /*8700*/  LOP3.LUT R74, R239, 0xff, RZ, 0xc0, !PT ;  /* 0x000000ffef4a7812 */ /* 0x000fe400078ec0ff */
[----:B------:R-:W-:Y:S02]  /*8710*/  LOP3.LUT R86, R86, 0xff0000, R133, 0xf8, !PT ;  /* 0x00ff000056567812 */ /* 0x000fe400078ef885 */
[----:B------:R-:W-:Y:S02]  /*8720*/  LOP3.LUT R147, R147, 0xffff, RZ, 0xc0, !PT ;  /* 0x0000ffff93937812 */ /* 0x000fe400078ec0ff */
[----:B------:R-:W-:Y:S02]  /*8730*/  F2FP.SATFINITE.E4M3.F32.PACK_AB_MERGE_C R193, RZ, R193, RZ ;  /* 0x000000c1ffc1723e */ /* 0x000fe400048070ff */
[----:B------:R-:W-:Y:S02]  /*8740*/  F2FP.SATFINITE.E4M3.F32.PACK_AB_MERGE_C R191, RZ, R191, RZ ;  /* 0x000000bfffbf723e */ /* 0x000fe400048070ff */
[----:B------:R-:W-:-:S02]  /*8750*/  SHF.L.U32 R87, R87, 0x18, RZ ;  /* 0x0000001857577819 */ /* 0x000fc400000006ff */
[----:B------:R-:W-:Y:S02]  /*8760*/  F2FP.SATFINITE.E4M3.F32.PACK_AB_MERGE_C R177, RZ, R177, RZ ;  /* 0x000000b1ffb1723e */ /* 0x000fe400048070ff */
[----:B------:R-:W-:Y:S02]  /*8770*/  SHF.L.U32 R125, R167, 0x18, RZ ;  /* 0x00000018a77d7819 */ /* 0x000fe400000006ff */
[----:B------:R-:W-:Y:S02]  /*8780*/  SHF.L.U32 R175, R175, 0x10, RZ ;  /* 0x00000010afaf7819 */ /* 0x000fe400000006ff */
[----:B------:R-:W-:Y:S02]  /*8790*/  LOP3.LUT R159, R159, 0xffff, RZ, 0xc0, !PT ;  /* 0x0000ffff9f9f7812 */ /* 0x000fe400078ec0ff */
[----:B------:R-:W-:Y:S02]  /*87a0*/  F2FP.SATFINITE.E4M3.F32.PACK_AB_MERGE_C R207, RZ, R207, RZ ;  /* 0x000000cfffcf723e */ /* 0x000fe400048070ff */
[----:B------:R-:W-:-:S02]  /*87b0*/  IADD3 R89, PT, PT, R77, 0x20, RZ ;  /* 0x000000204d597810 */ /* 0x000fc40007ffe0ff */
[----:B------:R-:W-:Y:S02]  /*87c0*/  LOP3.LUT R110, R110, 0xff0000, R97, 0xf8, !PT ;  /* 0x00ff00006e6e7812 */ /* 0x000fe400078ef861 */
[----:B------:R-:W-:Y:S02]  /*87d0*/  SHF.L.U32 R95, R95, 0x18, RZ ;  /* 0x000000185f5f7819 */ /* 0x000fe400000006ff */
[----:B------:R-:W-:Y:S02]  /*87e0*/  LOP3.LUT R171, R171, 0xffff, RZ, 0xc0, !PT ;  /* 0x0000ffffabab7812 */ /* 0x000fe400078ec0ff */
[----:B------:R-:W-:Y:S02]  /*87f0*/  LOP3.LUT R112, R112, 0xff0000, R137, 0xf8, !PT ;  /* 0x00ff000070707812 */ /* 0x000fe400078ef889 */
[----:B------:R-:W-:Y:S02]  /*8800*/  LOP3.LUT R108, R108, 0xff000000, R81, 0xf8, !PT ;  /* 0xff0000006c6c7812 */ /* 0x000fe400078ef851 */
[----:B------:R-:W-:-:S02]  /*8810*/  SHF.L.U32 R135, R135, 0x18, RZ ;  /* 0x0000001887877819 */ /* 0x000fc400000006ff */
[----:B------:R-:W-:Y:S02]  /*8820*/  LOP3.LUT R187, R187, 0xffff, RZ, 0xc0, !PT ;  /* 0x0000ffffbbbb7812 */ /* 0x000fe400078ec0ff */
        /* <DEDUP_REMOVED lines=9> */
[----:B------:R-:W-:Y:S01]  /*88c0*/  LOP3.LUT R193, R193, 0xffff, RZ, 0xc0, !PT ;  /* 0x0000ffffc1c17812 */ /* 0x000fe200078ec0ff */
[--C-:B------:R-:W-:Y:S01]  /*88d0*/  IMAD.WIDE.U32 R104, R104, 0x8, R78.reuse ;  /* 0x0000000868687825 */ /* 0x100fe200078e004e */
[----:B------:R-:W-:Y:S02]  /*88e0*/  SHF.L.U32 R191, R191, 0x10, RZ ;  /* 0x00000010bfbf7819 */ /* 0x000fe400000006ff */
[----:B------:R-:W-:Y:S01]  /*88f0*/  LOP3.LUT R113, R86, R87, RZ, 0xfc, !PT ;  /* 0x0000005756717212 */ /* 0x000fe200078efcff */
[--C-:B------:R-:W-:Y:S01]  /*8900*/  IMAD.WIDE.U32 R86, R101, 0x8, R78.reuse ;  /* 0x0000000865567825 */ /* 0x100fe200078e004e */
[----:B------:R-:W-:Y:S02]  /*8910*/  LOP3.LUT R177, R177, 0xffff, RZ, 0xc0, !PT ;  /* 0x0000ffffb1b17812 */ /* 0x000fe400078ec0ff */
[----:B------:R-:W-:Y:S01]  /*8920*/  LOP3.LUT R125, R76, R125, RZ, 0xfc, !PT ;  /* 0x0000007d4c7d7212 */ /* 0x000fe200078efcff */
[----:B------:R-:W-:Y:S01]  /*8930*/  IMAD.WIDE.U32 R76, R77, 0x8, R78 ;  /* 0x000000084d4c7825 */ /* 0x000fe200078e004e */
[----:B------:R-:W-:-:S02]  /*8940*/  LOP3.LUT R116, R116, 0xff0000, R175, 0xf8, !PT ;  /* 0x00ff000074747812 */ /* 0x000fc400078ef8af */
[----:B------:R-:W-:Y:S01]  /*8950*/  SHF.L.U32 R159, R159, 0x18, RZ ;  /* 0x000000189f9f7819 */ /* 0x000fe200000006ff */
[----:B------:R-:W-:Y:S01]  /*8960*/  IMAD.WIDE.U32 R78, R89, 0x8, R78 ;  /* 0x00000008594e7825 */ /* 0x000fe200078e004e */
[----:B------:R-:W-:Y:S01]  /*8970*/  LOP3.LUT R207, R207, 0xffff, RZ, 0xc0, !PT ;  /* 0x0000ffffcfcf7812 */ /* 0x000fe200078ec0ff */
[----:B------:R0:W-:Y:S01]  /*8980*/  STG.E.64 desc[UR4][R76.64], R108 ;  /* 0x0000006c4c007986 */ /* 0x0001e2000c101b04 */
[----:B------:R-:W-:Y:S02]  /*8990*/  LOP3.LUT R110, R110, 0xff000000, R95, 0xf8, !PT ;  /* 0xff0000006e6e7812 */ /* 0x000fe400078ef85f */
[----:B------:R-:W-:Y:S02]  /*89a0*/  SHF.L.U32 R171, R171, 0x18, RZ ;  /* 0x00000018abab7819 */ /* 0x000fe400000006ff */
[----:B------:R-:W-:Y:S01]  /*89b0*/  LOP3.LUT R112, R112, 0xff000000, R135, 0xf8, !PT ;  /* 0xff00000070707812 */ /* 0x000fe200078ef887 */
[----:B------:R0:W-:Y:S01]  /*89c0*/  STG.E.64 desc[UR4][R78.64], R110 ;  /* 0x0000006e4e007986 */ /* 0x0001e2000c101b04 */
[----:B------:R-:W-:-:S02]  /*89d0*/  SHF.L.U32 R187, R187, 0x18, RZ ;  /* 0x00000018bbbb7819 */ /* 0x000fc400000006ff */
[----:B------:R-:W-:Y:S01]  /*89e0*/  LOP3.LUT R126, R126, 0xff0000, R211, 0xf8, !PT ;  /* 0x00ff00007e7e7812 */ /* 0x000fe200078ef8d3 */
[----:B------:R0:W-:Y:S01]  /*89f0*/  STG.E.64 desc[UR4][R80.64], R112 ;  /* 0x0000007050007986 */ /* 0x0001e2000c101b04 */
[----:B------:R-:W-:Y:S02]  /*8a00*/  LOP3.LUT R114, R114, 0xff000000, R147, 0xf8, !PT ;  /* 0xff00000072727812 */ /* 0x000fe400078ef893 */
[----:B------:R-:W-:Y:S02]  /*8a10*/  SHF.L.U32 R193, R193, 0x18, RZ ;  /* 0x00000018c1c17819 */ /* 0x000fe400000006ff */
[----:B------:R-:W-:Y:S01]  /*8a20*/  LOP3.LUT R74, R74, 0xff0000, R191, 0xf8, !PT ;  /* 0x00ff00004a4a7812 */ /* 0x000fe200078ef8bf */
[----:B------:R0:W-:Y:S01]  /*8a30*/  STG.E.64 desc[UR4][R106.64], R114 ;  /* 0x000000726a007986 */ /* 0x0001e2000c101b04 */
[----:B------:R-:W-:Y:S02]  /*8a40*/  SHF.L.U32 R127, R177, 0x18, RZ ;  /* 0x00000018b17f7819 */ /* 0x000fe400000006ff */
[----:B------:R-:W-:-:S02]  /*8a50*/  LOP3.LUT R116, R116, 0xff000000, R159, 0xf8, !PT ;  /* 0xff00000074747812 */ /* 0x000fc400078ef89f */
[----:B------:R-:W-:Y:S02]  /*8a60*/  SHF.L.U32 R207, R207, 0x18, RZ ;  /* 0x00000018cfcf7819 */ /* 0x000fe400000006ff */
[----:B------:R-:W-:Y:S01]  /*8a70*/  LOP3.LUT R118, R118, 0xff000000, R171, 0xf8, !PT ;  /* 0xff00000076767812 */ /* 0x000fe200078ef8ab */
[----:B------:R0:W-:Y:S01]  /*8a80*/  STG.E.64 desc[UR4][R82.64], R116 ;  /* 0x0000007452007986 */ /* 0x0001e2000c101b04 */
[----:B------:R-:W-:Y:S02]  /*8a90*/  LOP3.LUT R124, R124, 0xff000000, R187, 0xf8, !PT ;  /* 0xff0000007c7c7812 */ /* 0x000fe400078ef8bb */
[----:B------:R-:W-:Y:S01]  /*8aa0*/  LOP3.LUT R126, R126, 0xff000000, R193, 0xf8, !PT ;  /* 0xff0000007e7e7812 */ /* 0x000fe200078ef8c1 */
[----:B------:R0:W-:Y:S01]  /*8ab0*/  STG.E.64 desc[UR4][R104.64], R118 ;  /* 0x0000007668007986 */ /* 0x0001e2000c101b04 */
[----:B------:R-:W-:Y:S02]  /*8ac0*/  LOP3.LUT R127, R74, R127, RZ, 0xfc, !PT ;  /* 0x0000007f4a7f7212 */ /* 0x000fe400078efcff */
[----:B------:R-:W-:Y:S01]  /*8ad0*/  LOP3.LUT R128, R128, 0xff000000, R207, 0xf8, !PT ;  /* 0xff00000080807812 */ /* 0x000fe200078ef8cf */
[----:B------:R0:W-:Y:S01]  /*8ae0*/  STG.E.64 desc[UR4][R84.64], R124 ;  /* 0x0000007c54007986 */ /* 0x0001e2000c101b04 */
[----:B-1----:R-:W-:-:S03]  /*8af0*/  LEA R3, R0, R3, 0x2 ;  /* 0x0000000300037211 */ /* 0x002fc600078e10ff */
[----:B------:R0:W-:Y:S01]  /*8b00*/  STG.E.64 desc[UR4][R102.64], R126 ;  /* 0x0000007e66007986 */ /* 0x0001e2000c101b04 */
[----:B------:R-:W-:-:S03]  /*8b10*/  ISETP.GE.AND P1, PT, R3, UR16, PT ;  /* 0x0000001003007c0c */ /* 0x000fc6000bf26270 */
[----:B------:R0:W-:Y:S10]  /*8b20*/  STG.E.64 desc[UR4][R86.64], R128 ;  /* 0x0000008056007986 */ /* 0x0001f4000c101b04 */
[----:B------:R-:W-:Y:S05]  /*8b30*/  @!P1 BRA `(.L_x_11733) ;  /* 0xffffffbc00a89947 */ /* 0x000fea000383ffff */
[----:B------:R-:W-:Y:S05]  /*8b40*/  BSYNC B1 ;  /* 0x0000000000017941 */ /* 0x000fea0003800000 */
.L_x_11731:
[----:B0-----:R-:W-:-:S07]  /*8b50*/  HFMA2 R102, -RZ, RZ, 0, 0 ;  /* 0x00000000ff667431 */ /* 0x001fce00000001ff */
.L_x_11727:
[----:B------:R-:W-:Y:S05]  /*8b60*/  BSYNC B0 ;  /* 0x0000000000007941 */ /* 0x000fea0003800000 */
.L_x_11726:
[----:B------:R-:W1:Y:S01]  /*8b70*/  LDCU.64 UR6, c[0x0][0x3f8] ;  /* 0x00007f00ff0677ac */ /* 0x000e620008000a00 */
[----:B------:R-:W2:Y:S01]  /*8b80*/  S2R R9, SR_TID.X ;  /* 0x0000000000097919 */ /* 0x000ea20000002100 */
        /* <DEDUP_REMOVED lines=13> */
[----:B------:R1:W3:Y:S02]  /*8c60*/  SHFL.DOWN PT, R7, R4, 0x1, 0x1f ;  /* 0x08201f0004077f89 */ /* 0x0002e400000e0000 */
.L_x_11770:
[----:B------:R-:W-:Y:S01]  /*8c70*/  ISETP.NE.AND P1, PT, R2, RZ, PT ;  /* 0x000000ff0200720c */ /* 0x000fe20003f25270 */
[----:B------:R-:W-:Y:S05]  /*8c80*/  WARPSYNC.ALL ;  /* 0x0000000000007948 */ /* 0x000fea0003800000 */
[----:B---3--:R-:W-:Y:S01]  /*8c90*/  FMNMX R7, R4, R7, !PT ;  /* 0x0000000704077209 */ /* 0x008fe20007800000 */
[----:B------:R-:W-:Y:S06]  /*8ca0*/  BSSY B0, `(.L_x_11734) ;  /* 0x000001c000007945 */ /* 0x000fec0003800000 */
[----:B------:R-:W3:Y:S01]  /*8cb0*/  @!P1 S2R R3, SR_CgaCtaId ;  /* 0x0000000000039919 */ /* 0x000ee20000008800 */
[----:B------:R-:W-:-:S02]  /*8cc0*/  @!P1 MOV R2, 0x400 ;  /* 0x0000040000029802 */ /* 0x000fc40000000f00 */
[----:B--2---:R-:W-:-:S04]  /*8cd0*/  @!P1 SHF.R.U32.HI R0, RZ, 0x3, R9 ;  /* 0x00000003ff009819 */ /* 0x004fc80000011609 */
[----:B------:R-:W-:Y:S02]  /*8ce0*/  @!P1 LOP3.LUT R0, R0, 0x7c, RZ, 0xc0, !PT ;  /* 0x0000007c00009812 */ /* 0x000fe400078ec0ff */
[----:B---3--:R-:W-:-:S04]  /*8cf0*/  @!P1 LEA R3, R3, R2, 0x18 ;  /* 0x0000000203039211 */ /* 0x008fc800078ec0ff */
        /* <DEDUP_REMOVED lines=17> */
.L_x_11773:
[----:B------:R-:W-:Y:S02]  /*8e10*/  ISETP.NE.AND P1, PT, R9, RZ, PT ;  /* 0x000000ff0900720c */ /* 0x000fe40003f25270 */
[----:B---3--:R-:W-:-:S11]  /*8e20*/  FMNMX R5, R3, R2, !PT ;  /* 0x0000000203057209 */ /* 0x008fd60007800000 */
[----:B------:R-:W-:Y:S05]  /*8e30*/  @P1 BRA `(.L_x_11736) ;  /* 0x0000000000081947 */ /* 0x000fea0003800000 */
[----:B--2---:R-:W2:Y:S02]  /*8e40*/  LDC.64 R2, c[0x0][0x3f8] ;  /* 0x0000fe00ff027b82 */ /* 0x004ea40000000a00 */
[----:B--2---:R3:W-:Y:S02]  /*8e50*/  REDG.E.MAX.S32.STRONG.GPU desc[UR4][R2.64], R5 ;  /* 0x000000050200798e */ /* 0x0047e4000d12e304 */
.L_x_11736:
[----:B------:R-:W-:Y:S05]  /*8e60*/  BSYNC B0 ;  /* 0x0000000000007941 */ /* 0x000fea0003800000 */
.L_x_11734:
[----:B------:R-:W-:Y:S05]  /*8e70*/  @!P0 EXIT ;  /* 0x000000000000894d */ /* 0x000fea0003800000 */
[----:B------:R-:W2:Y:S01]  /*8e80*/  S2UR UR8, SR_CTAID.X ;  /* 0x00000000000879c3 */ /* 0x000ea20000002500 */
[----:B------:R-:W4:Y:S02]  /*8e90*/  LDCU.64 UR6, c[0x0][0x3f0] ;  /* 0x00007e00ff0677ac */ /* 0x000f240008000a00 */
[----:B----4-:R-:W-:Y:S02]  /*8ea0*/  ISETP.EQ.U32.AND P1, PT, RZ, UR6, PT ;  /* 0x00000006ff007c0c */ /* 0x010fe4000bf22070 */
        /* <DEDUP_REMOVED lines=9> */
[----:B01-3--:R-:W-:Y:S05]  /*8f40*/  CALL.REL.NOINC `($__internal_210_$__cuda_sm20_rcp_rn_f32_slowpath) ;  /* 0x0000001c00807944 */ /* 0x00bfea0003c00000 */
[----:B------:R-:W-:Y:S05]  /*8f50*/  BRA `(.L_x_11739) ;  /* 0x0000000000107947 */ /* 0x000fea0003800000 */
.L_x_11738:
[----:B---3--:R-:W2:Y:S02]  /*8f60*/  MUFU.RCP R5, R100 ;  /* 0x0000006400057308 */ /* 0x008ea40000001000 */
[----:B--2---:R-:W-:-:S04]  /*8f70*/  FFMA R0, R5, R100, -1 ;  /* 0xbf80000005007423 */ /* 0x004fc80000000064 */
[----:B------:R-:W-:-:S04]  /*8f80*/  FADD.FTZ R0, -R0, -RZ ;  /* 0x800000ff00007221 */ /* 0x000fc80000010100 */
[----:B------:R-:W-:-:S07]  /*8f90*/  FFMA R5, R5, R0, R5 ;  /* 0x0000000005057223 */ /* 0x000fce0000000005 */
.L_x_11739:
[----:B------:R-:W2:Y:S02]  /*8fa0*/  LDC.64 R2, c[0x0][0x3f0] ;  /* 0x0000fc00ff027b82 */ /* 0x000ea40000000a00 */
[----:B--2---:R-:W-:Y:S01]  /*8fb0*/  STG.E desc[UR4][R2.64], R5 ;  /* 0x0000000502007986 */ /* 0x004fe2000c101904 */
[----:B------:R-:W-:Y:S05]  /*8fc0*/  EXIT ;  /* 0x000000000000794d */ /* 0x000fea0003800000 */
.L_x_11729:
[----:B------:R-:W-:Y:S01]  /*8fd0*/  HFMA2 R74, -RZ, RZ, 0, 5.9604644775390625e-08 ;  /* 0x00000001ff4a7431 */ /* 0x000fe200000001ff */
[----:B------:R-:W-:Y:S01]  /*8fe0*/  BSSY B1, `(.L_x_11740) ;  /* 0x0000006000017945 */ /* 0x000fe20003800000 */
[----:B------:R-:W-:Y:S02]  /*8ff0*/  MOV R73, 0x1f ;  /* 0x0000001f00497802 */ /* 0x000fe40000000f00 */
[----:B------:R-:W-:-:S07]  /*9000*/  MOV R72, 0xffffffff ;  /* 0xffffffff00487802 */ /* 0x000fce0000000f00 */
[----:B-----5:R-:W-:Y:S05]  /*9010*/  WARPSYNC.COLLECTIVE R72, `(.L_x_11741) ;  /* 0x0000000048087348 */ /* 0x020fea0003c00000 */
[----:B------:R0:W1:Y:S02]  /*9020*/  SHFL.BFLY P0, R76, R75, R74, R73 ;  /* 0x0c00004a4b4c7389 */ /* 0x0000640000000049 */
[----:B01---5:R-:W-:Y:S05]  /*9030*/  ENDCOLLECTIVE ;  /* 0x000000000000791b */ /* 0x023fea0003800000 */
.L_x_11741:
[----:B------:R-:W-:Y:S05]  /*9040*/  BSYNC B1 ;  /* 0x0000000000017941 */ /* 0x000fea0003800000 */
.L_x_11740:
[----:B------:R-:W-:Y:S02]  /*9050*/  HFMA2 R74, -RZ, RZ, 0, 1.1920928955078125e-07 ;  /* 0x00000002ff4a7431 */ /* 0x000fe400000001ff */
[----:B------:R-:W-:Y:S01]  /*9060*/  FADD R75, R75, R76 ;  /* 0x0000004c4b4b7221 */ /* 0x000fe20000000000 */
[----:B------:R-:W-:Y:S02]  /*9070*/  MOV R73, 0x1f ;  /* 0x0000001f00497802 */ /* 0x000fe40000000f00 */
[----:B------:R-:W-:-:S07]  /*9080*/  MOV R72, 0xffffffff ;  /* 0xffffffff00487802 */ /* 0x000fce0000000f00 */
[----:B------:R-:W-:Y:S05]  /*9090*/  WARPSYNC.COLLECTIVE R72, `(.L_x_11742) ;  /* 0x0000000048087348 */ /* 0x000fea0003c00000 */
[----:B------:R0:W1:Y:S02]  /*90a0*/  SHFL.BFLY P0, R76, R75, R74, R73 ;  /* 0x0c00004a4b4c7389 */ /* 0x0000640000000049 */
[----:B01----:R-:W-:Y:S05]  /*90b0*/  ENDCOLLECTIVE ;  /* 0x000000000000791b */ /* 0x003fea0003800000 */
.L_x_11742:
[----:B------:R-:W-:Y:S02]  /*90c0*/  HFMA2 R74, -RZ, RZ, 0, 2.384185791015625e-07 ;  /* 0x00000004ff4a7431 */ /* 0x000fe400000001ff */
[----:B------:R-:W-:-:S05]  /*90d0*/  FADD R164, R75, R76 ;  /* 0x0000004c4ba47221 */ /* 0x000fca0000000000 */
[----:B------:R-:W-:-:S07]  /*90e0*/  MOV R75, R164 ;  /* 0x000000a4004b7202 */ /* 0x000fce0000000f00 */
[----:B------:R-:W-:Y:S05]  /*90f0*/  WARPSYNC.COLLECTIVE R72, `(.L_x_11743) ;  /* 0x0000000048087348 */ /* 0x000fea0003c00000 */
[----:B------:R0:W1:Y:S02]  /*9100*/  SHFL.BFLY P0, R76, R75, R74, R73 ;  /* 0x0c00004a4b4c7389 */ /* 0x0000640000000049 */
[----:B01----:R-:W-:Y:S05]  /*9110*/  ENDCOLLECTIVE ;  /* 0x000000000000791b */ /* 0x003fea0003800000 */
.L_x_11743:
[----:B------:R-:W-:Y:S02]  /*9120*/  HFMA2 R74, -RZ, RZ, 0, 4.76837158203125e-07 ;  /* 0x00000008ff4a7431 */ /* 0x000fe400000001ff */
[----:B------:R-:W-:-:S05]  /*9130*/  FADD R166, R164, R76 ;  /* 0x0000004ca4a67221 */ /* 0x000fca0000000000 */
[----:B------:R-:W-:-:S07]  /*9140*/  MOV R75, R166 ;  /* 0x000000a6004b7202 */ /* 0x000fce0000000f00 */
[----:B------:R-:W-:Y:S05]  /*9150*/  WARPSYNC.COLLECTIVE R72, `(.L_x_11744) ;  /* 0x0000000048087348 */ /* 0x000fea0003c00000 */
[----:B------:R0:W1:Y:S02]  /*9160*/  SHFL.BFLY P0, R76, R75, R74, R73 ;  /* 0x0c00004a4b4c7389 */ /* 0x0000640000000049 */
[----:B01----:R-:W-:Y:S05]  /*9170*/  ENDCOLLECTIVE ;  /* 0x000000000000791b */ /* 0x003fea0003800000 */
.L_x_11744:
[----:B------:R-:W-:Y:S02]  /*9180*/  HFMA2 R74, -RZ, RZ, 0, 9.5367431640625e-07 ;  /* 0x00000010ff4a7431 */ /* 0x000fe400000001ff */
[----:B------:R-:W-:-:S05]  /*9190*/  FADD R167, R166, R76 ;  /* 0x0000004ca6a77221 */ /* 0x000fca0000000000 */
[----:B------:R-:W-:-:S07]  /*91a0*/  MOV R75, R167 ;  /* 0x000000a7004b7202 */ /* 0x000fce0000000f00 */
[----:B------:R-:W-:Y:S05]  /*91b0*/  WARPSYNC.COLLECTIVE R72, `(.L_x_11745) ;  /* 0x0000000048087348 */ /* 0x000fea0003c00000 */
[----:B------:R0:W1:Y:S02]  /*91c0*/  SHFL.BFLY P0, R76, R75, R74, R73 ;  /* 0x0c00004a4b4c7389 */ /* 0x0000640000000049 */
[----:B01----:R-:W-:Y:S05]  /*91d0*/  ENDCOLLECTIVE ;  /* 0x000000000000791b */ /* 0x003fea0003800000 */
.L_x_11745:
        /* <DEDUP_REMOVED lines=150> */
.L_x_11746:
[----:B------:R-:W-:Y:S02]  /*9b40*/  HFMA2 R74, -RZ, RZ, 0, 1.1920928955078125e-07 ;  /* 0x00000002ff4a7431 */ /* 0x000fe400000001ff */
[----:B------:R-:W-:-:S05]  /*9b50*/  FADD R77, R75, R76 ;  /* 0x0000004c4b4d7221 */ /* 0x000fca0000000000 */
[----:B------:R-:W-:-:S07]  /*9b60*/  MOV R75, R77 ;  /* 0x0000004d004b7202 */ /* 0x000fce0000000f00 */
[----:B------:R-:W-:Y:S05]  /*9b70*/  WARPSYNC.COLLECTIVE R72, `(.L_x_11747) ;  /* 0x0000000048087348 */ /* 0x000fea0003c00000 */
[----:B------:R0:W1:Y:S02]  /*9b80*/  SHFL.BFLY P0, R76, R75, R74, R73 ;  /* 0x0c00004a4b4c7389 */ /* 0x0000640000000049 */
[----:B01----:R-:W-:Y:S05]  /*9b90*/  ENDCOLLECTIVE ;  /* 0x000000000000791b */ /* 0x003fea0003800000 */
.L_x_11747:
[----:B------:R-:W-:Y:S02]  /*9ba0*/  HFMA2 R74, -RZ, RZ, 0, 2.384185791015625e-07 ;  /* 0x00000004ff4a7431 */ /* 0x000fe400000001ff */
[----:B------:R-:W-:-:S05]  /*9bb0*/  FADD R79, R77, R76 ;  /* 0x0000004c4d4f7221 */ /* 0x000fca0000000000 */
[----:B------:R-:W-:-:S07]  /*9bc0*/  MOV R75, R79 ;  /* 0x0000004f004b7202 */ /* 0x000fce0000000f00 */
[----:B------:R-:W-:Y:S05]  /*9bd0*/  WARPSYNC.COLLECTIVE R72, `(.L_x_11748) ;  /* 0x0000000048087348 */ /* 0x000fea0003c00000 */
[----:B------:R0:W1:Y:S02]  /*9be0*/  SHFL.BFLY P0, R76, R75, R74, R73 ;  /* 0x0c00004a4b4c7389 */ /* 0x0000640000000049 */
[----:B01----:R-:W-:Y:S05]  /*9bf0*/  ENDCOLLECTIVE ;  /* 0x000000000000791b */ /* 0x003fea0003800000 */
.L_x_11748:
[----:B------:R-:W-:Y:S02]  /*9c00*/  HFMA2 R74, -RZ, RZ, 0, 4.76837158203125e-07 ;  /* 0x00000008ff4a7431 */ /* 0x000fe400000001ff */
[----:B------:R-:W-:-:S05]  /*9c10*/  FADD R81, R79, R76 ;  /* 0x0000004c4f517221 */ /* 0x000fca0000000000 */
[----:B------:R-:W-:-:S07]  /*9c20*/  MOV R75, R81 ;  /* 0x00000051004b7202 */ /* 0x000fce0000000f00 */
[----:B------:R-:W-:Y:S05]  /*9c30*/  WARPSYNC.COLLECTIVE R72, `(.L_x_11749) ;  /* 0x0000000048087348 */ /* 0x000fea0003c00000 */
[----:B------:R0:W1:Y:S02]  /*9c40*/  SHFL.BFLY P0, R76, R75, R74, R73 ;  /* 0x0c00004a4b4c7389 */ /* 0x0000640000000049 */
[----:B01----:R-:W-:Y:S05]  /*9c50*/  ENDCOLLECTIVE ;  /* 0x000000000000791b */ /* 0x003fea0003800000 */
.L_x_11749:
[----:B------:R-:W-:Y:S02]  /*9c60*/  HFMA2 R74, -RZ, RZ, 0, 9.5367431640625e-07 ;  /* 0x00000010ff4a7431 */ /* 0x000fe400000001ff */
[----:B------:R-:W-:-:S05]  /*9c70*/  FADD R83, R81, R76 ;  /* 0x0000004c51537221 */ /* 0x000fca0000000000 */
[----:B------:R-:W-:-:S07]  /*9c80*/  MOV R75, R83 ;  /* 0x00000053004b7202 */ /* 0x000fce0000000f00 */
[----:B------:R-:W-:Y:S05]  /*9c90*/  WARPSYNC.COLLECTIVE R72, `(.L_x_11750) ;  /* 0x0000000048087348 */ /* 0x000fea0003c00000 */
[----:B------:R0:W1:Y:S02]  /*9ca0*/  SHFL.BFLY P0, R76, R75, R74, R73 ;  /* 0x0c00004a4b4c7389 */ /* 0x0000640000000049 */
[----:B01----:R-:W-:Y:S05]  /*9cb0*/  ENDCOLLECTIVE ;  /* 0x000000000000791b */ /* 0x003fea0003800000 */
.L_x_11750:
[----:B------:R-:W-:Y:S05]  /*9cc0*/  BRA `(.L_x_11751) ;  /* 0xffffff7800f47947 */ /* 0x000fea000383ffff */
.L_x_11732:
[----:B------:R-:W-:Y:S01]  /*9cd0*/  HFMA2 R73, -RZ, RZ, 0, 1.847743988037109375e-06 ;  /* 0x0000001fff497431 */ /* 0x000fe200000001ff */
[----:B------:R-:W-:Y:S01]  /*9ce0*/  BSSY B2, `(.L_x_11752) ;  /* 0x0000006000027945 */ /* 0x000fe20003800000 */
[----:B------:R-:W-:Y:S02]  /*9cf0*/  MOV R74, 0x1 ;  /* 0x00000001004a7802 */ /* 0x000fe40000000f00 */
[----:B------:R-:W-:-:S07]  /*9d00*/  MOV R72, 0xffffffff ;  /* 0xffffffff00487802 */ /* 0x000fce0000000f00 */
[----:B-----5:R-:W-:Y:S05]  /*9d10*/  WARPSYNC.COLLECTIVE R72, `(.L_x_11753) ;  /* 0x0000000048087348 */ /* 0x020fea0003c00000 */
[----:B------:R0:W1:Y:S02]  /*9d20*/  SHFL.BFLY P0, R76, R75, R74, R73 ;  /* 0x0c00004a4b4c7389 */ /* 0x0000640000000049 */
[----:B01---5:R-:W-:Y:S05]  /*9d30*/  ENDCOLLECTIVE ;  /* 0x000000000000791b */ /* 0x023fea0003800000 */
.L_x_11753:
[----:B------:R-:W-:Y:S05]  /*9d40*/  BSYNC B2 ;  /* 0x0000000000027941 */ /* 0x000fea0003800000 */
.L_x_11752:
[----:B------:R-:W-:Y:S02]  /*9d50*/  HFMA2 R74, -RZ, RZ, 0, 1.1920928955078125e-07 ;  /* 0x00000002ff4a7431 */ /* 0x000fe400000001ff */
[----:B------:R-:W-:Y:S01]  /*9d60*/  FADD R75, R75, R76 ;  /* 0x0000004c4b4b7221 */ /* 0x000fe20000000000 */
[----:B------:R-:W-:Y:S02]  /*9d70*/  MOV R73, 0x1f ;  /* 0x0000001f00497802 */ /* 0x000fe40000000f00 */
[----:B------:R-:W-:-:S07]  /*9d80*/  MOV R72, 0xffffffff ;  /* 0xffffffff00487802 */ /* 0x000fce0000000f00 */
[----:B------:R-:W-:Y:S05]  /*9d90*/  WARPSYNC.COLLECTIVE R72, `(.L_x_11754) ;  /* 0x0000000048087348 */ /* 0x000fea0003c00000 */
[----:B------:R0:W1:Y:S02]  /*9da0*/  SHFL.BFLY P0, R76, R75, R74, R73 ;  /* 0x0c00004a4b4c7389 */ /* 0x0000640000000049 */
[----:B01----:R-:W-:Y:S05]  /*9db0*/  ENDCOLLECTIVE ;  /* 0x000000000000791b */ /* 0x003fea0003800000 */
.L_x_11754:
[----:B------:R-:W-:Y:S02]  /*9dc0*/  HFMA2 R74, -RZ, RZ, 0, 2.384185791015625e-07 ;  /* 0x00000004ff4a7431 */ /* 0x000fe400000001ff */
[----:B------:R-:W-:-:S05]  /*9dd0*/  FADD R171, R75, R76 ;  /* 0x0000004c4bab7221 */ /* 0x000fca0000000000 */
[----:B------:R-:W-:-:S07]  /*9de0*/  MOV R75, R171 ;  /* 0x000000ab004b7202 */ /* 0x000fce0000000f00 */
[----:B------:R-:W-:Y:S05]  /*9df0*/  WARPSYNC.COLLECTIVE R72, `(.L_x_11755) ;  /* 0x0000000048087348 */ /* 0x000fea0003c00000 */
[----:B------:R0:W1:Y:S02]  /*9e00*/  SHFL.BFLY P0, R76, R75, R74, R73 ;  /* 0x0c00004a4b4c7389 */ /* 0x0000640000000049 */
[----:B01----:R-:W-:Y:S05]  /*9e10*/  ENDCOLLECTIVE ;  /* 0x000000000000791b */ /* 0x003fea0003800000 */
.L_x_11755:
[----:B------:R-:W-:Y:S02]  /*9e20*/  HFMA2 R74, -RZ, RZ, 0, 4.76837158203125e-07 ;  /* 0x00000008ff4a7431 */ /* 0x000fe400000001ff */
[----:B------:R-:W-:-:S05]  /*9e30*/  FADD R172, R171, R76 ;  /* 0x0000004cabac7221 */ /* 0x000fca0000000000 */
[----:B------:R-:W-:-:S07]  /*9e40*/  MOV R75, R172 ;  /* 0x000000ac004b7202 */ /* 0x000fce0000000f00 */
[----:B------:R-:W-:Y:S05]  /*9e50*/  WARPSYNC.COLLECTIVE R72, `(.L_x_11756) ;  /* 0x0000000048087348 */ /* 0x000fea0003c00000 */
[----:B------:R0:W1:Y:S02]  /*9e60*/  SHFL.BFLY P0, R76, R75, R74, R73 ;  /* 0x0c00004a4b4c7389 */ /* 0x0000640000000049 */
[----:B01----:R-:W-:Y:S05]  /*9e70*/  ENDCOLLECTIVE ;  /* 0x000000000000791b */ /* 0x003fea0003800000 */
.L_x_11756:
[----:B------:R-:W-:Y:S02]  /*9e80*/  HFMA2 R74, -RZ, RZ, 0, 9.5367431640625e-07 ;  /* 0x00000010ff4a7431 */ /* 0x000fe400000001ff */
[----:B------:R-:W-:-:S05]  /*9e90*/  FADD R173, R172, R76 ;  /* 0x0000004cacad7221 */ /* 0x000fca0000000000 */
[----:B------:R-:W-:-:S07]  /*9ea0*/  MOV R75, R173 ;  /* 0x000000ad004b7202 */ /* 0x000fce0000000f00 */
[----:B------:R-:W-:Y:S05]  /*9eb0*/  WARPSYNC.COLLECTIVE R72, `(.L_x_11757) ;  /* 0x0000000048087348 */ /* 0x000fea0003c00000 */
[----:B------:R0:W1:Y:S02]  /*9ec0*/  SHFL.BFLY P0, R76, R75, R74, R73 ;  /* 0x0c00004a4b4c7389 */ /* 0x0000640000000049 */
[----:B01----:R-:W-:Y:S05]  /*9ed0*/  ENDCOLLECTIVE ;  /* 0x000000000000791b */ /* 0x003fea0003800000 */
.L_x_11757:
        /* <DEDUP_REMOVED lines=150> */
.L_x_11758:
[----:B------:R-:W-:Y:S02]  /*a840*/  HFMA2 R74, -RZ, RZ, 0, 1.1920928955078125e-07 ;  /* 0x00000002ff4a7431 */ /* 0x000fe400000001ff */
[----:B------:R-:W-:-:S05]  /*a850*/  FADD R77, R75, R76 ;  /* 0x0000004c4b4d7221 */ /* 0x000fca0000000000 */
[----:B------:R-:W-:-:S07]  /*a860*/  MOV R75, R77 ;  /* 0x0000004d004b7202 */ /* 0x000fce0000000f00 */
[----:B------:R-:W-:Y:S05]  /*a870*/  WARPSYNC.COLLECTIVE R72, `(.L_x_11759) ;  /* 0x0000000048087348 */ /* 0x000fea0003c00000 */
[----:B------:R0:W1:Y:S02]  /*a880*/  SHFL.BFLY P0, R76, R75, R74, R73 ;  /* 0x0c00004a4b4c7389 */ /* 0x0000640000000049 */
[----:B01----:R-:W-:Y:S05]  /*a890*/  ENDCOLLECTIVE ;  /* 0x000000000000791b */ /* 0x003fea0003800000 */
.L_x_11759:
[----:B------:R-:W-:Y:S02]  /*a8a0*/  HFMA2 R74, -RZ, RZ, 0, 2.384185791015625e-07 ;  /* 0x00000004ff4a7431 */ /* 0x000fe400000001ff */
[----:B------:R-:W-:-:S05]  /*a8b0*/  FADD R79, R77, R76 ;  /* 0x0000004c4d4f7221 */ /* 0x000fca0000000000 */
[----:B------:R-:W-:-:S07]  /*a8c0*/  MOV R75, R79 ;  /* 0x0000004f004b7202 */ /* 0x000fce0000000f00 */
[----:B------:R-:W-:Y:S05]  /*a8d0*/  WARPSYNC.COLLECTIVE R72, `(.L_x_11760) ;  /* 0x0000000048087348 */ /* 0x000fea0003c00000 */
[----:B------:R0:W1:Y:S02]  /*a8e0*/  SHFL.BFLY P0, R76, R75, R74, R73 ;  /* 0x0c00004a4b4c7389 */ /* 0x0000640000000049 */
[----:B01----:R-:W-:Y:S05]  /*a8f0*/  ENDCOLLECTIVE ;  /* 0x000000000000791b */ /* 0x003fea0003800000 */
.L_x_11760:
[----:B------:R-:W-:Y:S02]  /*a900*/  HFMA2 R74, -RZ, RZ, 0, 4.76837158203125e-07 ;  /* 0x00000008ff4a7431 */ /* 0x000fe400000001ff */
[----:B------:R-:W-:-:S05]  /*a910*/  FADD R81, R79, R76 ;  /* 0x0000004c4f517221 */ /* 0x000fca0000000000 */
[----:B------:R-:W-:-:S07]  /*a920*/  MOV R75, R81 ;  /* 0x00000051004b7202 */ /* 0x000fce0000000f00 */
[----:B------:R-:W-:Y:S05]  /*a930*/  WARPSYNC.COLLECTIVE R72, `(.L_x_11761) ;  /* 0x0000000048087348 */ /* 0x000fea0003c00000 */
[----:B------:R0:W1:Y:S02]  /*a940*/  SHFL.BFLY P0, R76, R75, R74, R73 ;  /* 0x0c00004a4b4c7389 */ /* 0x0000640000000049 */
[----:B01----:R-:W-:Y:S05]  /*a950*/  ENDCOLLECTIVE ;  /* 0x000000000000791b */ /* 0x003fea0003800000 */
.L_x_11761:
[----:B------:R-:W-:Y:S02]  /*a960*/  HFMA2 R74, -RZ, RZ, 0, 9.5367431640625e-07 ;  /* 0x00000010ff4a7431 */ /* 0x000fe400000001ff */
[----:B------:R-:W-:-:S05]  /*a970*/  FADD R83, R81, R76 ;  /* 0x0000004c51537221 */ /* 0x000fca0000000000 */
[----:B------:R-:W-:-:S07]  /*a980*/  MOV R75, R83 ;  /* 0x00000053004b7202 */ /* 0x000fce0000000f00 */
[----:B------:R-:W-:Y:S05]  /*a990*/  WARPSYNC.COLLECTIVE R72, `(.L_x_11762) ;  /* 0x0000000048087348 */ /* 0x000fea0003c00000 */
[----:B------:R0:W1:Y:S02]  /*a9a0*/  SHFL.BFLY P0, R76, R75, R74, R73 ;  /* 0x0c00004a4b4c7389 */ /* 0x0000640000000049 */
[----:B01----:R-:W-:Y:S05]  /*a9b0*/  ENDCOLLECTIVE ;  /* 0x000000000000791b */ /* 0x003fea0003800000 */
.L_x_11762:
[----:B------:R-:W-:Y:S05]  /*a9c0*/  BRA `(.L_x_11763) ;  /* 0xffffffb400507947 */ /* 0x000fea000383ffff */
.L_x_11735:
[----:B------:R-:W-:Y:S01]  /*a9d0*/  HFMA2 R6, -RZ, RZ, 0, 9.5367431640625e-07 ;  /* 0x00000010ff067431 */ /* 0x000fe200000001ff */
[----:B------:R-:W-:Y:S01]  /*a9e0*/  BSSY B0, `(.L_x_11764) ;  /* 0x0000007000007945 */ /* 0x000fe20003800000 */
[----:B------:R-:W-:Y:S02]  /*a9f0*/  MOV R11, R102 ;  /* 0x00000066000b7202 */ /* 0x000fe40000000f00 */
[----:B------:R-:W-:Y:S02]  /*aa00*/  MOV R13, 0x1f ;  /* 0x0000001f000d7802 */ /* 0x000fe40000000f00 */
[----:B0-----:R-:W-:-:S07]  /*aa10*/  MOV R72, 0xffffffff ;  /* 0xffffffff00487802 */ /* 0x001fce0000000f00 */
[----:B--2--5:R-:W-:Y:S05]  /*aa20*/  WARPSYNC.COLLECTIVE R72, `(.L_x_11765) ;  /* 0x0000000048087348 */ /* 0x024fea0003c00000 */
[----:B------:R0:W1:Y:S02]  /*aa30*/  SHFL.DOWN P1, R7, R11, R6, R13 ;  /* 0x080000060b077389 */ /* 0x000064000002000d */
[----:B012--5:R-:W-:Y:S05]  /*aa40*/  ENDCOLLECTIVE ;  /* 0x000000000000791b */ /* 0x027fea0003800000 */
.L_x_11765:
[----:B------:R-:W-:Y:S05]  /*aa50*/  BSYNC B0 ;  /* 0x0000000000007941 */ /* 0x000fea0003800000 */
.L_x_11764:
        /* <DEDUP_REMOVED lines=9> */
.L_x_11766:
[----:B------:R-:W-:Y:S01]  /*aaf0*/  HFMA2 R6, -RZ, RZ, 0, 2.384185791015625e-07 ;  /* 0x00000004ff067431 */ /* 0x000fe200000001ff */
[----:B------:R-:W-:-:S04]  /*ab00*/  MOV R0, R7 ;  /* 0x0000000700007202 */ /* 0x000fc80000000f00 */
[----:B------:R-:W-:-:S04]  /*ab10*/  FMNMX R0, R3, R0, !PT ;  /* 0x0000000003007209 */ /* 0x000fc80007800000 */
[----:B------:R-:W-:-:S07]  /*ab20*/  MOV R11, R0 ;  /* 0x00000000000b7202 */ /* 0x000fce0000000f00 */
[----:B------:R-:W-:Y:S05]  /*ab30*/  WARPSYNC.COLLECTIVE R72, `(.L_x_11767) ;  /* 0x0000000048087348 */ /* 0x000fea0003c00000 */
[----:B------:R0:W1:Y:S02]  /*ab40*/  SHFL.DOWN P1, R7, R11, R6, R13 ;  /* 0x080000060b077389 */ /* 0x000064000002000d */
[----:B01----:R-:W-:Y:S05]  /*ab50*/  ENDCOLLECTIVE ;  /* 0x000000000000791b */ /* 0x003fea0003800000 */
.L_x_11767:
[----:B------:R-:W-:Y:S01]  /*ab60*/  HFMA2 R6, -RZ, RZ, 0, 1.1920928955078125e-07 ;  /* 0x00000002ff067431 */ /* 0x000fe200000001ff */
[----:B------:R-:W-:-:S04]  /*ab70*/  MOV R5, R7 ;  /* 0x0000000700057202 */ /* 0x000fc80000000f00 */
[----:B------:R-:W-:-:S04]  /*ab80*/  FMNMX R5, R0, R5, !PT ;  /* 0x0000000500057209 */ /* 0x000fc80007800000 */
[----:B------:R-:W-:-:S07]  /*ab90*/  MOV R11, R5 ;  /* 0x00000005000b7202 */ /* 0x000fce0000000f00 */
[----:B------:R-:W-:Y:S05]  /*aba0*/  WARPSYNC.COLLECTIVE R72, `(.L_x_11768) ;  /* 0x0000000048087348 */ /* 0x000fea0003c00000 */
[----:B------:R0:W1:Y:S02]  /*abb0*/  SHFL.DOWN P1, R7, R11, R6, R13 ;  /* 0x080000060b077389 */ /* 0x000064000002000d */
[----:B01----:R-:W-:Y:S05]  /*abc0*/  ENDCOLLECTIVE ;  /* 0x000000000000791b */ /* 0x003fea0003800000 */
.L_x_11768:
[----:B------:R-:W-:Y:S01]  /*abd0*/  HFMA2 R6, -RZ, RZ, 0, 5.9604644775390625e-08 ;  /* 0x00000001ff067431 */ /* 0x000fe200000001ff */
[----:B------:R-:W-:-:S04]  /*abe0*/  MOV R4, R7 ;  /* 0x0000000700047202 */ /* 0x000fc80000000f00 */
[----:B------:R-:W-:-:S04]  /*abf0*/  FMNMX R4, R5, R4, !PT ;  /* 0x0000000405047209 */ /* 0x000fc80007800000 */
[----:B------:R-:W-:-:S07]  /*ac00*/  MOV R11, R4 ;  /* 0x00000004000b7202 */ /* 0x000fce0000000f00 */
[----:B------:R-:W-:Y:S05]  /*ac10*/  WARPSYNC.COLLECTIVE R72, `(.L_x_11769) ;  /* 0x0000000048087348 */ /* 0x000fea0003c00000 */
[----:B------:R0:W1:Y:S02]  /*ac20*/  SHFL.DOWN P1, R7, R11, R6, R13 ;  /* 0x080000060b077389 */ /* 0x000064000002000d */
[----:B01----:R-:W-:Y:S05]  /*ac30*/  ENDCOLLECTIVE ;  /* 0x000000000000791b */ /* 0x003fea0003800000 */
.L_x_11769:
[----:B------:R-:W-:Y:S05]  /*ac40*/  BRA `(.L_x_11770) ;  /* 0xffffffe000087947 */ /* 0x000fea000383ffff */
.L_x_11737:
[----:B---3--:R-:W-:Y:S02]  /*ac50*/  MOV R11, R0 ;  /* 0x00000000000b7202 */ /* 0x008fe40000000f00 */
[----:B------:R-:W-:Y:S02]  /*ac60*/  MOV R6, 0x2 ;  /* 0x0000000200067802 */ /* 0x000fe40000000f00 */
[----:B------:R-:W-:Y:S02]  /*ac70*/  MOV R13, 0x1f ;  /* 0x0000001f000d7802 */ /* 0x000fe40000000f00 */
[----:B0-----:R-:W-:-:S07]  /*ac80*/  MOV R72, 0xffffffff ;  /* 0xffffffff00487802 */ /* 0x001fce0000000f00 */
[----:B-12--5:R-:W-:Y:S05]  /*ac90*/  WARPSYNC.COLLECTIVE R72, `(.L_x_11771) ;  /* 0x0000000048087348 */ /* 0x026fea0003c00000 */
[----:B------:R0:W3:Y:S02]  /*aca0*/  SHFL.DOWN P1, R7, R11, R6, R13 ;  /* 0x080000060b077389 */ /* 0x0000e4000002000d */
[----:B0123-5:R-:W-:Y:S05]  /*acb0*/  ENDCOLLECTIVE ;  /* 0x000000000000791b */ /* 0x02ffea0003800000 */
.L_x_11771:
[----:B------:R-:W-:Y:S02]  /*acc0*/  MOV R6, 0x1 ;  /* 0x0000000100067802 */ /* 0x000fe40000000f00 */
[----:B------:R-:W-:-:S04]  /*acd0*/  MOV R3, R7 ;  /* 0x0000000700037202 */ /* 0x000fc80000000f00 */
[----:B------:R-:W-:-:S04]  /*ace0*/  FMNMX R3, R3, R0, !PT ;  /* 0x0000000003037209 */ /* 0x000fc80007800000 */
[----:B------:R-:W-:-:S07]  /*acf0*/  MOV R11, R3 ;  /* 0x00000003000b7202 */ /* 0x000fce0000000f00 */
[----:B------:R-:W-:Y:S05]  /*ad00*/  WARPSYNC.COLLECTIVE R72, `(.L_x_11772) ;  /* 0x0000000048087348 */ /* 0x000fea0003c00000 */
[----:B------:R0:W1:Y:S02]  /*ad10*/  SHFL.DOWN P1, R7, R11, R6, R13 ;  /* 0x080000060b077389 */ /* 0x000064000002000d */
[----:B01----:R-:W-:Y:S05]  /*ad20*/  ENDCOLLECTIVE ;  /* 0x000000000000791b */ /* 0x003fea0003800000 */
.L_x_11772:
[----:B------:R-:W-:Y:S01]  /*ad30*/  MOV R2, R7 ;  /* 0x0000000700027202 */ /* 0x000fe20000000f00 */
[----:B------:R-:W-:Y:S06]  /*ad40*/  BRA `(.L_x_11773) ;  /* 0xffffffe000307947 */ /* 0x000fec000383ffff */
        .weak           $__internal_210_$__cuda_sm20_rcp_rn_f32_slowpath
        .type           $__internal_210_$__cuda_sm20_rcp_rn_f32_slowpath,@function
        .size           $__internal_210_$__cuda_sm20_rcp_rn_f32_slowpath,(.L_x_13078 - $__internal_210_$__cuda_sm20_rcp_rn_f32_slowpath)
$__internal_210_$__cuda_sm20_rcp_rn_f32_slowpath:
        /* <DEDUP_REMOVED lines=15> */
.L_x_11774:
        /* <DEDUP_REMOVED lines=33> */
.L_x_11776:
[----:B------:R0:W1:Y:S02]  /*b050*/  MUFU.RCP R2, R0 ;  /* 0x0000000000027308 */ /* 0x0000640000001000 */
.L_x_11775:
[----:B------:R-:W-:Y:S01]  /*b060*/  HFMA2 R3, -RZ, RZ, 0, 0 ;  /* 0x00000000ff037431 */ /* 0x000fe200000001ff */
[----:B-1-3--:R-:W-:Y:S02]  /*b070*/  MOV R5, R2 ;  /* 0x0000000200057202 */ /* 0x00afe40000000f00 */
[----:B------:R-:W-:-:S04]  /*b080*/  MOV R2, R7 ;  /* 0x0000000700027202 */ /* 0x000fc80000000f00 */
[----:B0-2---:R-:W-:Y:S05]  /*b090*/  RET.REL.NODEC R2 `(_ZN18transformer_engine13normalization19ln_fwd_tuned_kernelINS0_13Kernel_traitsI6__halfS3_13__nv_fp8_e4m3fjLj2304ELj1ELj4ELj1ELj16ENS0_18Kernel_traits_baseILj2304ES3_S3_S4_fjLj128EEEEEEEvNS0_19ForwardKernelParamsE) ;  /* 0xffffff4c02d87950 */ /* 0x005fea0003c3ffff */
.L_x_11777:
        /* <DEDUP_REMOVED lines=14> */
.L_x_13078:


//--------------------- .text._ZN18transformer_engine13normalization19ln_fwd_tuned_kernelINS0_13Kernel_traitsI6__halfS3_13__nv_fp8_e4m3fjLj2048ELj1ELj4ELj1ELj16ENS0_18Kernel_traits_baseILj2048ES3_S3_S4_fjLj128EEEEEEEvNS0_19ForwardKernelParamsE --------------------------
	.section	.text._ZN18transformer_engine13normalization19ln_fwd_tuned_kernelINS0_13Kernel_traitsI6__halfS3_13__nv_fp8_e4m3fjLj2048ELj1ELj4ELj1ELj16ENS0_18Kernel_traits_baseILj2048ES3_S3_S4_fjLj128EEEEEEEvNS0_19ForwardKernelParamsE,"ax",@progbits
	.align	128
        .global         _ZN18transformer_engine13normalization19ln_fwd_tuned_kernelINS0_13Kernel_traitsI6__halfS3_13__nv_fp8_e4m3fjLj2048ELj1ELj4ELj1ELj16ENS0_18Kernel_traits_baseILj2048ES3_S3_S4_fjLj128EEEEEEEvNS0_19ForwardKernelParamsE
        .type           _ZN18transformer_engine13normalization19ln_fwd_tuned_kernelINS0_13Kernel_traitsI6__halfS3_13__nv_fp8_e4m3fjLj2048ELj1ELj4ELj1ELj16ENS0_18Kernel_traits_baseILj2048ES3_S3_S4_fjLj128EEEEEEEvNS0_19ForwardKernelParamsE,@function
        .size           _ZN18transformer_engine13normalization19ln_fwd_tuned_kernelINS0_13Kernel_traitsI6__halfS3_13__nv_fp8_e4m3fjLj2048ELj1ELj4ELj1ELj16ENS0_18Kernel_traits_baseILj2048ES3_S3_S4_fjLj128EEEEEEEvNS0_19ForwardKernelParamsE,(.L_x_13079 - _ZN18transformer_engine13normalization19ln_fwd_tuned_kernelINS0_13Kernel_traitsI6__halfS3_13__nv_fp8_e4m3fjLj2048ELj1ELj4ELj1ELj16ENS0_18Kernel_traits_baseILj2048ES3_S3_S4_fjLj128EEEEEEEvNS0_19ForwardKernelParamsE)
        .other          _ZN18transformer_engine13normalization19ln_fwd_tuned_kernelINS0_13Kernel_traitsI6__halfS3_13__nv_fp8_e4m3fjLj2048ELj1ELj4ELj1ELj16ENS0_18Kernel_traits_baseILj2048ES3_S3_S4_fjLj128EEEEEEEvNS0_19ForwardKernelParamsE,@"STO_CUDA_ENTRY STV_DEFAULT"
_ZN18transformer_engine13normalization19ln_fwd_tuned_kernelINS0_13Kernel_traitsI6__halfS3_13__nv_fp8_e4m3fjLj2048ELj1ELj4ELj1ELj16ENS0_18Kernel_traits_baseILj2048ES3_S3_S4_fjLj128EEEEEEEvNS0_19ForwardKernelParamsE:
.text._ZN18transformer_engine13normalization19ln_fwd_tuned_kernelINS0_13Kernel_traitsI6__halfS3_13__nv_fp8_e4m3fjLj2048ELj1ELj4ELj1ELj16ENS0_18Kernel_traits_baseILj2048ES3_S3_S4_fjLj128EEEEEEEvNS0_19ForwardKernelParamsE:
        /* <DEDUP_REMOVED lines=16> */
[----:B------:R-:W0:Y:S01]  /*0100*/  LDCU.U8 UR11, c[0x0][0x3c0] ;  /* 0x00007800ff0b77ac */ /* 0x000e220008000000 */
[----:B------:R-:W0:Y:S02]  /*0110*/  LDCU.U8 UR15, c[0x0][0x3c0] ;  /* 0x00007800ff0f77ac */ /* 0x000e240008000000 */
        /* <DEDUP_REMOVED lines=34> */
.L_x_11782:
        /* <DEDUP_REMOVED lines=22> */
[----:B------:R-:W-:Y:S02]  /*04a0*/  HADD2.F32 R66, -RZ, R67.H0_H0 ;  /* 0x20000043ff427230 */ /* 0x000fe40000004100 */
[----:B------:R-:W-:Y:S01]  /*04b0*/  FADD R121, R64, R121 ;  /* 0x0000007940797221 */ /* 0x000fe20000000000 */
[----:B---3--:R-:W-:Y:S02]  /*04c0*/  HADD2.F32 R106, -RZ, R68.H1_H1 ;  /* 0x30000044ff6a7230 */ /* 0x008fe40000004100 */
[----:B------:R-:W-:Y:S02]  /*04d0*/  HADD2.F32 R110, -RZ, R70.H1_H1 ;  /* 0x30000046ff6e7230 */ /* 0x000fe40000004100 */
[----:B------:R-:W-:Y:S01]  /*04e0*/  FADD R104, R100, R121 ;  /* 0x0000007964687221 */ /* 0x000fe20000000000 */
[----:B0-----:R-:W-:Y:S02]  /*04f0*/  HADD2.F32 R114, -RZ, R71.H1_H1 ;  /* 0x30000047ff727230 */ /* 0x001fe40000004100 */
        /* <DEDUP_REMOVED lines=14> */
[----:B------:R-:W-:Y:S02]  /*05e0*/  HADD2.F32 R108, -RZ, R69.H1_H1 ;  /* 0x30000045ff6c7230 */ /* 0x000fe40000004100 */
[----:B------:R-:W-:-:S02]  /*05f0*/  HADD2.F32 R69, -RZ, R70.H0_H0 ;  /* 0x20000046ff457230 */ /* 0x000fc40000004100 */
[----:B------:R-:W-:Y:S01]  /*0600*/  FADD R115, R106, R115 ;  /* 0x000000736a737221 */ /* 0x000fe20000000000 */
[----:B------:R-:W-:Y:S02]  /*0610*/  HADD2.F32 R70, -RZ, R71.H0_H0 ;  /* 0x20000047ff467230 */ /* 0x000fe40000004100 */
[--C-:B------:R-:W-:Y:S02]  /*0620*/  HADD2.F32 R125, -RZ, R76.reuse.H0_H0 ;  /* 0x2000004cff7d7230 */ /* 0x100fe40000004100 */
[----:B------:R-:W-:Y:S01]  /*0630*/  FADD R115, R68, R115 ;  /* 0x0000007344737221 */ /* 0x000fe20000000000 */
[----:B------:R-:W-:Y:S02]  /*0640*/  HADD2.F32 R127, -RZ, R76.H1_H1 ;  /* 0x3000004cff7f7230 */ /* 0x000fe40000004100 */
[--C-:B------:R-:W-:Y:S02]  /*0650*/  HADD2.F32 R76, -RZ, R77.reuse.H0_H0 ;  /* 0x2000004dff4c7230 */ /* 0x100fe40000004100 */
[----:B------:R-:W-:Y:S01]  /*0660*/  FADD R112, R108, R115 ;  /* 0x000000736c707221 */ /* 0x000fe20000000000 */
[----:B------:R-:W-:-:S02]  /*0670*/  HADD2.F32 R128, -RZ, R77.H1_H1 ;  /* 0x3000004dff807230 */ /* 0x000fc40000004100 */
[----:B------:R-:W-:Y:S02]  /*0680*/  HADD2.F32 R77, -RZ, R78.H0_H0 ;  /* 0x2000004eff4d7230 */ /* 0x000fe40000004100 */
[----:B------:R-:W-:Y:S01]  /*0690*/  FADD R115, R69, R112 ;  /* 0x0000007045737221 */ /* 0x000fe20000000000 */
[----:B------:R-:W-:Y:S02]  /*06a0*/  HADD2.F32 R112, -RZ, R72.H0_H0 ;  /* 0x20000048ff707230 */ /* 0x000fe40000004100 */
        /* <DEDUP_REMOVED lines=236> */
.L_x_11803:
[----:B------:R-:W2:Y:S01]  /*1570*/  LDC R71, c[0x0][0x3d8] ;  /* 0x0000f600ff477b82 */ /* 0x000ea20000000800 */
[----:B01----:R-:W-:Y:S01]  /*1580*/  FADD R150, R150, R75 ;  /* 0x0000004b96967221 */ /* 0x003fe20000000000 */
[----:B------:R-:W-:Y:S01]  /*1590*/  ISETP.NE.AND P2, PT, RZ, UR11, PT ;  /* 0x0000000bff007c0c */ /* 0x000fe2000bf45270 */
[--C-:B-----5:R-:W-:Y:S01]  /*15a0*/  HADD2.F32 R74, -RZ, R116.reuse.H0_H0 ;  /* 0x20000074ff4a7230 */ /* 0x120fe20000004100 */
[----:B------:R-:W-:Y:S01]  /*15b0*/  UISETP.NE.AND UP0, UPT, UR12, URZ, UPT ;  /* 0x000000ff0c00728c */ /* 0x000fe2000bf05270 */
[----:B------:R-:W-:Y:S01]  /*15c0*/  HADD2.F32 R147, -RZ, R116.H1_H1 ;  /* 0x30000074ff937230 */ /* 0x000fe20000004100 */
[----:B------:R-:W-:Y:S01]  /*15d0*/  LOP3.LUT R109, R109, 0xffffff00, RZ, 0xc0, !PT ;  /* 0xffffff006d6d7812 */ /* 0x000fe200078ec0ff */
[--C-:B------:R-:W-:Y:S01]  /*15e0*/  HADD2.F32 R148, -RZ, R32.reuse.H0_H0 ;  /* 0x20000020ff947230 */ /* 0x100fe20000004100 */
[----:B------:R-:W0:Y:S01]  /*15f0*/  @!P0 LDC.64 R72, c[0x0][0x398] ;  /* 0x0000e600ff488b82 */ /* 0x000e220000000a00 */
[----:B------:R-:W-:Y:S01]  /*1600*/  HADD2.F32 R149, -RZ, R32.H1_H1 ;  /* 0x30000020ff957230 */ /* 0x000fe20000004100 */
[----:B------:R-:W-:Y:S01]  /*1610*/  LOP3.LUT R111, R111, 0xffffff00, RZ, 0xc0, !PT ;  /* 0xffffff006f6f7812 */ /* 0x000fe200078ec0ff */
[----:B------:R-:W-:-:S02]  /*1620*/  HADD2.F32 R151, -RZ, R117.H0_H0 ;  /* 0x20000075ff977230 */ /* 0x000fc40000004100 */
[----:B------:R-:W-:Y:S02]  /*1630*/  HADD2.F32 R153, -RZ, R33.H0_H0 ;  /* 0x20000021ff997230 */ /* 0x000fe40000004100 */
[----:B------:R-:W-:Y:S01]  /*1640*/  @P2 FADD R74, R74, 1 ;  /* 0x3f8000004a4a2421 */ /* 0x000fe20000000000 */
[----:B------:R-:W-:Y:S01]  /*1650*/  @P2 FADD R147, R147, 1 ;  /* 0x3f80000093932421 */ /* 0x000fe20000000000 */
[----:B------:R-:W-:Y:S01]  /*1660*/  @P2 FADD R151, R151, 1 ;  /* 0x3f80000097972421 */ /* 0x000fe20000000000 */
[----:B------:R-:W-:Y:S02]  /*1670*/  HADD2.F32 R155, -RZ, R35.H0_H0 ;  /* 0x20000023ff9b7230 */ /* 0x000fe40000004100 */
[----:B------:R-:W-:Y:S02]  /*1680*/  HADD2.F32 R157, -RZ, R29.H0_H0 ;  /* 0x2000001dff9d7230 */ /* 0x000fe40000004100 */
[----:B------:R-:W-:Y:S02]  /*1690*/  HADD2.F32 R159, -RZ, R31.H1_H1 ;  /* 0x3000001fff9f7230 */ /* 0x000fe40000004100 */
[----:B--2---:R-:W-:Y:S01]  /*16a0*/  FFMA R71, R150, 0.00048828125, R71 ;  /* 0x3a00000096477823 */ /* 0x004fe20000000047 */
[----:B------:R-:W-:-:S02]  /*16b0*/  HADD2.F32 R161, -RZ, R25.H0_H0 ;  /* 0x20000019ffa17230 */ /* 0x000fc40000004100 */
[----:B------:R-:W-:Y:S02]  /*16c0*/  HADD2.F32 R150, -RZ, R117.H1_H1 ;  /* 0x30000075ff967230 */ /* 0x000fe40000004100 */
[----:B------:R-:W-:Y:S01]  /*16d0*/  FSETP.GEU.AND P1, PT, |R71|, 1.175494350822287508e-38, PT ;  /* 0x008000004700780b */ /* 0x000fe20003f2e200 */
[----:B------:R-:W-:Y:S02]  /*16e0*/  HADD2.F32 R152, -RZ, R33.H1_H1 ;  /* 0x30000021ff987230 */ /* 0x000fe40000004100 */
[----:B0-----:R-:W-:-:S04]  /*16f0*/  @!P0 IMAD.WIDE R72, R2, 0x4, R72 ;  /* 0x0000000402488825 */ /* 0x001fc800078e0248 */
[----:B------:R-:W-:Y:S01]  /*1700*/  @P2 FADD R150, R150, 1 ;  /* 0x3f80000096962421 */ /* 0x000fe20000000000 */
[----:B------:R-:W-:Y:S01]  /*1710*/  HADD2.F32 R163, -RZ, R27.H0_H0 ;  /* 0x2000001bffa37230 */ /* 0x000fe20000004100 */
[----:B------:R0:W-:Y:S01]  /*1720*/  @!P0 STG.E desc[UR4][R72.64], R95 ;  /* 0x0000005f48008986 */ /* 0x0001e2000c101904 */
[----:B------:R-:W-:-:S03]  /*1730*/  PLOP3.LUT P0, PT, PT, PT, UP0, 0x80, 0x8 ;  /* 0x000000000008781c */ /* 0x000fc60003f0f008 */
[----:B------:R-:W-:-:S06]  /*1740*/  @!P1 FMUL R71, R71, 16777216 ;  /* 0x4b80000047479820 */ /* 0x000fcc0000400000 */
[----:B------:R-:W1:Y:S01]  /*1750*/  MUFU.RSQ R71, R71 ;  /* 0x0000004700477308 */ /* 0x000e620000001400 */
[----:B0-----:R-:W-:-:S05]  /*1760*/  HADD2.F32 R95, -RZ, R118.H0_H0 ;  /* 0x20000076ff5f7230 */ /* 0x001fca0000004100 */
[----:B------:R-:W-:Y:S01]  /*1770*/  @P2 FADD R95, R95, 1 ;  /* 0x3f8000005f5f2421 */ /* 0x000fe20000000000 */
        /* <DEDUP_REMOVED lines=16> */
[----:B------:R-:W-:Y:S02]  /*1880*/  HADD2.F32 R151, -RZ, R34.H1_H1 ;  /* 0x30000022ff977230 */ /* 0x000fe40000004100 */
[----:B------:R-:W-:Y:S01]  /*1890*/  @P2 FADD R149, R149, 1 ;  /* 0x3f80000095952421 */ /* 0x000fe20000000000 */
[----:B------:R-:W-:Y:S02]  /*18a0*/  HADD2.F32 R153, -RZ, R119.H0_H0 ;  /* 0x20000077ff997230 */ /* 0x000fe40000004100 */
[----:B------:R-:W-:Y:S01]  /*18b0*/  FFMA R72, R72, R95, R147 ;  /* 0x0000005f48487223 */ /* 0x000fe20000000093 */
[----:B------:R-:W-:-:S02]  /*18c0*/  HADD2.F32 R147, -RZ, R60.H0_H0 ;  /* 0x2000003cff937230 */ /* 0x000fc40000004100 */
[----:B------:R-:W-:Y:S01]  /*18d0*/  FFMA R65, R65, R74, R98 ;  /* 0x0000004a41417223 */ /* 0x000fe20000000062 */
[----:B------:R-:W-:Y:S01]  /*18e0*/  FMUL R66, R66, R71 ;  /* 0x0000004742427220 */ /* 0x000fe20000400000 */
[----:B------:R-:W-:Y:S01]  /*18f0*/  @P2 FADD R153, R153, 1 ;  /* 0x3f80000099992421 */ /* 0x000fe20000000000 */
[----:B------:R-:W-:Y:S01]  /*1900*/  FFMA R95, R102, R149, R151 ;  /* 0x00000095665f7223 */ /* 0x000fe20000000097 */
[----:B------:R-:W-:Y:S02]  /*1910*/  HADD2.F32 R98, -RZ, R61.H1_H1 ;  /* 0x3000003dff627230 */ /* 0x000fe40000004100 */
[----:B------:R-:W-:Y:S01]  /*1920*/  @P2 FADD R147, R147, 1 ;  /* 0x3f80000093932421 */ /* 0x000fe20000000000 */
[----:B------:R-:W-:Y:S02]  /*1930*/  HADD2.F32 R149, -RZ, R28.H0_H0 ;  /* 0x2000001cff957230 */ /* 0x000fe40000004100 */
[----:B------:R-:W-:Y:S01]  /*1940*/  FMUL R74, R67, R71 ;  /* 0x00000047434a7220 */ /* 0x000fe20000400000 */
[----:B------:R-:W-:-:S02]  /*1950*/  HADD2.F32 R151, -RZ, R60.H1_H1 ;  /* 0x3000003cff977230 */ /* 0x000fc40000004100 */
[----:B------:R-:W-:Y:S01]  /*1960*/  FMUL R73, R100, R71 ;  /* 0x0000004764497220 */ /* 0x000fe20000400000 */
        /* <DEDUP_REMOVED lines=8> */
[----:B------:R-:W-:Y:S01]  /*19f0*/  FFMA R74, R74, R147, R149 ;  /* 0x000000934a4a7223 */ /* 0x000fe20000000095 */
[----:B------:R-:W-:-:S02]  /*1a00*/  HADD2.F32 R149, -RZ, R62.H1_H1 ;  /* 0x3000003eff957230 */ /* 0x000fc40000004100 */
[----:B------:R-:W-:Y:S01]  /*1a10*/  FFMA R67, R67, R98, R100 ;  /* 0x0000006243437223 */ /* 0x000fe20000000064 */
[----:B------:R-:W-:Y:S01]  /*1a20*/  @P2 FADD R155, R155, 1 ;  /* 0x3f8000009b9b2421 */ /* 0x000fe20000000000 */
[----:B------:R-:W-:Y:S01]  /*1a30*/  FMUL R68, R68, R71 ;  /* 0x0000004744447220 */ /* 0x000fe20000400000 */
[----:B------:R-:W-:Y:S01]  /*1a40*/  FFMA R147, R106, R151, R153 ;  /* 0x000000976a937223 */ /* 0x000fe20000000099 */
[----:B------:R-:W-:Y:S02]  /*1a50*/  HADD2.F32 R98, -RZ, R62.H0_H0 ;  /* 0x2000003eff627230 */ /* 0x000fe40000004100 */
[----:B------:R-:W-:Y:S01]  /*1a60*/  @P2 FADD R149, R149, 1 ;  /* 0x3f80000095952421 */ /* 0x000fe20000000000 */
[----:B------:R-:W-:Y:S02]  /*1a70*/  HADD2.F32 R151, -RZ, R30.H1_H1 ;  /* 0x3000001eff977230 */ /* 0x000fe40000004100 */
[----:B------:R-:W-:Y:S01]  /*1a80*/  FMUL R110, R110, R71 ;  /* 0x000000476e6e7220 */ /* 0x000fe20000400000 */
[----:B------:R-:W-:-:S02]  /*1a90*/  HADD2.F32 R153, -RZ, R63.H0_H0 ;  /* 0x2000003fff997230 */ /* 0x000fc40000004100 */
[----:B------:R-:W-:Y:S01]  /*1aa0*/  FFMA R68, R68, R155, R157 ;  /* 0x0000009b44447223 */ /* 0x000fe2000000009d */
[----:B------:R-:W-:Y:S02]  /*1ab0*/  HADD2.F32 R100, -RZ, R30.H0_H0 ;  /* 0x2000001eff647230 */ /* 0x000fe40000004100 */
[----:B------:R-:W-:Y:S01]  /*1ac0*/  @P2 FADD R98, R98, 1 ;  /* 0x3f80000062622421 */ /* 0x000fe20000000000 */
        /* <DEDUP_REMOVED lines=8> */
[----:B------:R-:W-:Y:S01]  /*1b50*/  @P2 FADD R157, R157, 1 ;  /* 0x3f8000009d9d2421 */ /* 0x000fe20000000000 */
[----:B------:R-:W-:Y:S01]  /*1b60*/  FMUL R114, R114, R71 ;  /* 0x0000004772727220 */ /* 0x000fe20000400000 */
[----:B------:R-:W-:Y:S01]  /*1b70*/  FFMA R98, R102, R153, R155 ;  /* 0x0000009966627223 */ /* 0x000fe2000000009b */
[----:B------:R-:W-:Y:S02]  /*1b80*/  HADD2.F32 R104, -RZ, R57.H1_H1 ;  /* 0x30000039ff687230 */ /* 0x000fe40000004100 */
[----:B------:R-:W-:Y:S01]  /*1b90*/  @P2 FADD R151, R151, 1 ;  /* 0x3f80000097972421 */ /* 0x000fe20000000000 */
[----:B------:R-:W-:Y:S02]  /*1ba0*/  HADD2.F32 R153, -RZ, R24.H0_H0 ;  /* 0x20000018ff997230 */ /* 0x000fe40000004100 */
[----:B------:R-:W-:Y:S01]  /*1bb0*/  FMUL R102, R112, R71 ;  /* 0x0000004770667220 */ /* 0x000fe20000400000 */
[----:B------:R-:W-:-:S02]  /*1bc0*/  HADD2.F32 R155, -RZ, R56.H1_H1 ;  /* 0x30000038ff9b7230 */ /* 0x000fc40000004100 */
[----:B------:R-:W-:Y:S01]  /*1bd0*/  FFMA R69, R114, R157, R159 ;  /* 0x0000009d72457223 */ /* 0x000fe2000000009f */
[----:B------:R-:W-:Y:S02]  /*1be0*/  HADD2.F32 R106, -RZ, R25.H1_H1 ;  /* 0x30000019ff6a7230 */ /* 0x000fe40000004100 */
[-C--:B------:R-:W-:Y:S01]  /*1bf0*/  FMUL R100, R115, R71.reuse ;  /* 0x0000004773647220 */ /* 0x080fe20000400000 */
[----:B------:R-:W-:Y:S02]  /*1c00*/  HADD2.F32 R157, -RZ, R24.H1_H1 ;  /* 0x30000018ff9d7230 */ /* 0x000fe40000004100 */
[----:B------:R-:W-:Y:S01]  /*1c10*/  @P2 FADD R104, R104, 1 ;  /* 0x3f80000068682421 */ /* 0x000fe20000000000 */
[-C--:B------:R-:W-:Y:S01]  /*1c20*/  FMUL R115, R122, R71.reuse ;  /* 0x000000477a737220 */ /* 0x080fe20000400000 */
[----:B------:R-:W-:Y:S01]  /*1c30*/  @P2 FADD R155, R155, 1 ;  /* 0x3f8000009b9b2421 */ /* 0x000fe20000000000 */
[----:B------:R-:W-:Y:S01]  /*1c40*/  FMUL R120, R120, R71 ;  /* 0x0000004778787220 */ /* 0x000fe20000400000 */
[----:B------:R-:W-:Y:S01]  /*1c50*/  FFMA R102, R102, R151, R153 ;  /* 0x0000009766667223 */ /* 0x000fe20000000099 */
[----:B------:R-:W-:-:S02]  /*1c60*/  HADD2.F32 R108, -RZ, R59.H1_H1 ;  /* 0x3000003bff6c7230 */ /* 0x000fc40000004100 */
[----:B------:R-:W-:Y:S01]  /*1c70*/  FFMA R115, R115, R104, R106 ;  /* 0x0000006873737223 */ /* 0x000fe2000000006a */
[----:B------:R-:W-:Y:S02]  /*1c80*/  HADD2.F32 R153, -RZ, R58.H0_H0 ;  /* 0x2000003aff997230 */ /* 0x000fe40000004100 */
[----:B------:R-:W-:Y:S01]  /*1c90*/  FFMA R151, R120, R155, R157 ;  /* 0x0000009b78977223 */ /* 0x000fe2000000009d */
[----:B------:R-:W-:Y:S02]  /*1ca0*/  HADD2.F32 R110, -RZ, R27.H1_H1 ;  /* 0x3000001bff6e7230 */ /* 0x000fe40000004100 */
[-C--:B------:R-:W-:Y:S01]  /*1cb0*/  FMUL R104, R121, R71.reuse ;  /* 0x0000004779687220 */ /* 0x080fe20000400000 */
[----:B------:R-:W-:Y:S02]  /*1cc0*/  HADD2.F32 R155, -RZ, R26.H0_H0 ;  /* 0x2000001aff9b7230 */ /* 0x000fe40000004100 */
[----:B------:R-:W-:Y:S01]  /*1cd0*/  @P2 FADD R108, R108, 1 ;  /* 0x3f8000006c6c2421 */ /* 0x000fe20000000000 */
[----:B------:R-:W-:Y:S01]  /*1ce0*/  FMUL R121, R126, R71 ;  /* 0x000000477e797220 */ /* 0x000fe20000400000 */
[----:B------:R-:W-:Y:S01]  /*1cf0*/  @P2 FADD R153, R153, 1 ;  /* 0x3f80000099992421 */ /* 0x000fe20000000000 */
[----:B------:R-:W-:-:S02]  /*1d00*/  HADD2.F32 R112, -RZ, R52.H1_H1 ;  /* 0x30000034ff707230 */ /* 0x000fc40000004100 */
[----:B------:R-:W-:Y:S01]  /*1d10*/  FMUL R125, R125, R71 ;  /* 0x000000477d7d7220 */ /* 0x000fe20000400000 */
[----:B------:R-:W-:Y:S01]  /*1d20*/  FFMA R121, R121, R108, R110 ;  /* 0x0000006c79797223 */ /* 0x000fe2000000006e */
[----:B------:R-:W-:Y:S01]  /*1d30*/  FFMA R104, R104, R153, R155 ;  /* 0x0000009968687223 */ /* 0x000fe2000000009b */
[----:B------:R-:W-:Y:S02]  /*1d40*/  HADD2.F32 R108, -RZ, R52.H0_H0 ;  /* 0x20000034ff6c7230 */ /* 0x000fe40000004100 */
[----:B------:R-:W-:Y:S01]  /*1d50*/  @P2 FADD R112, R112, 1 ;  /* 0x3f80000070702421 */ /* 0x000fe20000000000 */
        /* <DEDUP_REMOVED lines=8> */
[----:B------:R-:W-:Y:S01]  /*1de0*/  FFMA R76, R125, R108, R110 ;  /* 0x0000006c7d4c7223 */ /* 0x000fe2000000006e */
[----:B------:R-:W-:Y:S01]  /*1df0*/  FFMA R127, R127, R112, R114 ;  /* 0x000000707f7f7223 */ /* 0x000fe20000000072 */
[----:B------:R-:W-:Y:S02]  /*1e00*/  HADD2.F32 R159, -RZ, R57.H0_H0 ;  /* 0x20000039ff9f7230 */ /* 0x000fe40000004100 */
[----:B------:R-:W-:Y:S01]  /*1e10*/  FFMA R108, R120, R153, R155 ;  /* 0x00000099786c7223 */ /* 0x000fe2000000009b */
[--C-:B------:R-:W-:Y:S02]  /*1e20*/  HADD2.F32 R112, -RZ, R54.reuse.H1_H1 ;  /* 0x30000036ff707230 */ /* 0x100fe40000004100 */
[----:B------:R-:W-:Y:S01]  /*1e30*/  FMUL R110, R77, R71 ;  /* 0x000000474d6e7220 */ /* 0x000fe20000400000 */
[----:B------:R-:W-:-:S02]  /*1e40*/  HADD2.F32 R153, -RZ, R54.H0_H0 ;  /* 0x20000036ff997230 */ /* 0x000fc40000004100 */
[----:B------:R-:W-:Y:S01]  /*1e50*/  @P2 FADD R159, R159, 1 ;  /* 0x3f8000009f9f2421 */ /* 0x000fe20000000000 */
[----:B------:R-:W-:Y:S02]  /*1e60*/  HADD2.F32 R120, -RZ, R55.H1_H1 ;  /* 0x30000037ff787230 */ /* 0x000fe40000004100 */
[----:B------:R-:W-:Y:S01]  /*1e70*/  @P2 FADD R112, R112, 1 ;  /* 0x3f80000070702421 */ /* 0x000fe20000000000 */
[--C-:B------:R-:W-:Y:S02]  /*1e80*/  HADD2.F32 R114, -RZ, R22.reuse.H1_H1 ;  /* 0x30000016ff727230 */ /* 0x100fe40000004100 */
[----:B------:R-:W-:Y:S01]  /*1e90*/  FMUL R129, R129, R71 ;  /* 0x0000004781817220 */ /* 0x000fe20000400000 */
[----:B------:R-:W-:Y:S02]  /*1ea0*/  HADD2.F32 R155, -RZ, R22.H0_H0 ;  /* 0x20000016ff9b7230 */ /* 0x000fe40000004100 */
[----:B------:R-:W-:Y:S01]  /*1eb0*/  @P2 FADD R153, R153, 1 ;  /* 0x3f80000099992421 */ /* 0x000fe20000000000 */
[----:B------:R-:W-:-:S02]  /*1ec0*/  HADD2.F32 R122, -RZ, R23.H1_H1 ;  /* 0x30000017ff7a7230 */ /* 0x000fc40000004100 */
[----:B------:R-:W-:Y:S01]  /*1ed0*/  @P2 FADD R120, R120, 1 ;  /* 0x3f80000078782421 */ /* 0x000fe20000000000 */
[----:B------:R-:W-:Y:S02]  /*1ee0*/  HADD2.F32 R157, -RZ, R58.H1_H1 ;  /* 0x3000003aff9d7230 */ /* 0x000fe40000004100 */
[----:B------:R-:W-:Y:S01]  /*1ef0*/  FMUL R77, R130, R71 ;  /* 0x00000047824d7220 */ /* 0x000fe20000400000 */
[----:B------:R-:W-:Y:S01]  /*1f00*/  FFMA R100, R100, R159, R161 ;  /* 0x0000009f64647223 */ /* 0x000fe200000000a1 */
[----:B------:R-:W-:Y:S01]  /*1f10*/  FFMA R129, R129, R112, R114 ;  /* 0x0000007081817223 */ /* 0x000fe20000000072 */
[----:B------:R-:W-:Y:S02]  /*1f20*/  HADD2.F32 R159, -RZ, R26.H1_H1 ;  /* 0x3000001aff9f7230 */ /* 0x000fe40000004100 */
[----:B------:R-:W-:Y:S01]  /*1f30*/  FFMA R110, R110, R153, R155 ;  /* 0x000000996e6e7223 */ /* 0x000fe2000000009b */
[----:B------:R-:W-:Y:S01]  /*1f40*/  FFMA R77, R77, R120, R122 ;  /* 0x000000784d4d7223 */ /* 0x000fe2000000007a */
[----:B------:R-:W-:-:S02]  /*1f50*/  HADD2.F32 R112, -RZ, R48.H0_H0 ;  /* 0x20000030ff707230 */ /* 0x000fc40000004100 */
[----:B------:R-:W-:Y:S01]  /*1f60*/  @P2 FADD R157, R157, 1 ;  /* 0x3f8000009d9d2421 */ /* 0x000fe20000000000 */
[-C--:B------:R-:W-:Y:S01]  /*1f70*/  FMUL R124, R124, R71.reuse ;  /* 0x000000477c7c7220 */ /* 0x080fe20000400000 */
[----:B------:R-:W-:Y:S02]  /*1f80*/  HADD2.F32 R120, -RZ, R48.H1_H1 ;  /* 0x30000030ff787230 */ /* 0x000fe40000004100 */
[----:B------:R-:W-:Y:S01]  /*1f90*/  FMUL R106, R123, R71 ;  /* 0x000000477b6a7220 */ /* 0x000fe20000400000 */
[----:B------:R-:W-:Y:S02]  /*1fa0*/  HADD2.F32 R153, -RZ, R49.H0_H0 ;  /* 0x20000031ff997230 */ /* 0x000fe40000004100 */
[----:B------:R-:W-:Y:S01]  /*1fb0*/  FFMA R123, R124, R157, R159 ;  /* 0x0000009d7c7b7223 */ /* 0x000fe2000000009f */
[--C-:B------:R-:W-:Y:S02]  /*1fc0*/  HADD2.F32 R114, -RZ, R16.reuse.H0_H0 ;  /* 0x20000010ff727230 */ /* 0x100fe40000004100 */
[----:B------:R-:W-:Y:S01]  /*1fd0*/  @P2 FADD R112, R112, 1 ;  /* 0x3f80000070702421 */ /* 0x000fe20000000000 */
[----:B------:R-:W-:-:S02]  /*1fe0*/  HADD2.F32 R122, -RZ, R16.H1_H1 ;  /* 0x30000010ff7a7230 */ /* 0x000fc40000004100 */
[-C--:B------:R-:W-:Y:S01]  /*1ff0*/  FMUL R79, R79, R71.reuse ;  /* 0x000000474f4f7220 */ /* 0x080fe20000400000 */
[----:B------:R-:W-:Y:S02]  /*2000*/  HADD2.F32 R155, -RZ, R17.H0_H0 ;  /* 0x20000011ff9b7230 */ /* 0x000fe40000004100 */
[----:B------:R-:W-:Y:S01]  /*2010*/  @P2 FADD R120, R120, 1 ;  /* 0x3f80000078782421 */ /* 0x000fe20000000000 */
[----:B------:R-:W-:Y:S01]  /*2020*/  @P2 FADD R153, R153, 1 ;  /* 0x3f80000099992421 */ /* 0x000fe20000000000 */
[-C--:B------:R-:W-:Y:S01]  /*2030*/  FMUL R131, R131, R71.reuse ;  /* 0x0000004783837220 */ /* 0x080fe20000400000 */
[----:B------:R-:W-:Y:S01]  /*2040*/  FMUL R124, R80, R71 ;  /* 0x00000047507c7220 */ /* 0x000fe20000400000 */
[----:B------:R-:W-:Y:S01]  /*2050*/  FFMA R80, R79, R112, R114 ;  /* 0x000000704f507223 */ /* 0x000fe20000000072 */
[--C-:B------:R-:W-:Y:S02]  /*2060*/  HADD2.F32 R114, -RZ, R50.reuse.H0_H0 ;  /* 0x20000032ff727230 */ /* 0x100fe40000004100 */
[----:B------:R-:W-:Y:S01]  /*2070*/  FFMA R131, R131, R120, R122 ;  /* 0x0000007883837223 */ /* 0x000fe2000000007a */
[----:B------:R-:W-:Y:S01]  /*2080*/  FFMA R112, R124, R153, R155 ;  /* 0x000000997c707223 */ /* 0x000fe2000000009b */
[----:B------:R-:W-:-:S02]  /*2090*/  HADD2.F32 R122, -RZ, R50.H1_H1 ;  /* 0x30000032ff7a7230 */ /* 0x000fc40000004100 */
[----:B------:R-:W-:Y:S01]  /*20a0*/  FMUL R81, R81, R71 ;  /* 0x0000004751517220 */ /* 0x000fe20000400000 */
[----:B------:R-:W-:Y:S02]  /*20b0*/  HADD2.F32 R153, -RZ, R51.H0_H0 ;  /* 0x20000033ff997230 */ /* 0x000fe40000004100 */
[----:B------:R-:W-:Y:S01]  /*20c0*/  @P2 FADD R114, R114, 1 ;  /* 0x3f80000072722421 */ /* 0x000fe20000000000 */
[--C-:B------:R-:W-:Y:S02]  /*20d0*/  HADD2.F32 R120, -RZ, R18.reuse.H0_H0 ;  /* 0x20000012ff787230 */ /* 0x100fe40000004100 */
[----:B------:R-:W-:Y:S01]  /*20e0*/  @P2 FADD R122, R122, 1 ;  /* 0x3f8000007a7a2421 */ /* 0x000fe20000000000 */
[----:B------:R-:W-:Y:S02]  /*20f0*/  HADD2.F32 R157, -RZ, R53.H1_H1 ;  /* 0x30000035ff9d7230 */ /* 0x000fe40000004100 */
[----:B------:R-:W-:Y:S01]  /*2100*/  @P2 FADD R153, R153, 1 ;  /* 0x3f80000099992421 */ /* 0x000fe20000000000 */
[----:B------:R-:W-:-:S02]  /*2110*/  HADD2.F32 R124, -RZ, R18.H1_H1 ;  /* 0x30000012ff7c7230 */ /* 0x000fc40000004100 */
[-C--:B------:R-:W-:Y:S01]  /*2120*/  FMUL R133, R133, R71.reuse ;  /* 0x0000004785857220 */ /* 0x080fe20000400000 */
[----:B------:R-:W-:Y:S02]  /*2130*/  HADD2.F32 R155, -RZ, R19.H0_H0 ;  /* 0x20000013ff9b7230 */ /* 0x000fe40000004100 */
[-C--:B------:R-:W-:Y:S01]  /*2140*/  FMUL R126, R82, R71.reuse ;  /* 0x00000047527e7220 */ /* 0x080fe20000400000 */
[----:B------:R-:W-:Y:S02]  /*2150*/  HADD2.F32 R159, -RZ, R21.H1_H1 ;  /* 0x30000015ff9f7230 */ /* 0x000fe40000004100 */
[----:B------:R-:W-:Y:S01]  /*2160*/  FFMA R82, R81, R114, R120 ;  /* 0x0000007251527223 */ /* 0x000fe20000000078 */
[----:B------:R-:W-:Y:S01]  /*2170*/  @P2 FADD R157, R157, 1 ;  /* 0x3f8000009d9d2421 */ /* 0x000fe20000000000 */
[----:B------:R-:W-:Y:S01]  /*2180*/  FMUL R128, R128, R71 ;  /* 0x0000004780807220 */ /* 0x000fe20000400000 */
[----:B------:R-:W-:Y:S01]  /*2190*/  FFMA R133, R133, R122, R124 ;  /* 0x0000007a85857223 */ /* 0x000fe2000000007c */
[----:B------:R-:W-:Y:S01]  /*21a0*/  FFMA R114, R126, R153, R155 ;  /* 0x000000997e727223 */ /* 0x000fe2000000009b */
[----:B------:R-:W-:-:S02]  /*21b0*/  HADD2.F32 R122, -RZ, R44.H1_H1 ;  /* 0x3000002cff7a7230 */ /* 0x000fc40000004100 */
[----:B------:R-:W-:Y:S01]  /*21c0*/  FFMA R125, R128, R157, R159 ;  /* 0x0000009d807d7223 */ /* 0x000fe2000000009f */
[----:B------:R-:W-:Y:S02]  /*21d0*/  HADD2.F32 R126, -RZ, R45.H1_H1 ;  /* 0x3000002dff7e7230 */ /* 0x000fe40000004100 */
[----:B------:R-:W-:Y:S01]  /*21e0*/  FMUL R120, R83, R71 ;  /* 0x0000004753787220 */ /* 0x000fe20000400000 */
[----:B------:R-:W-:Y:S02]  /*21f0*/  HADD2.F32 R153, -RZ, R44.H0_H0 ;  /* 0x2000002cff997230 */ /* 0x000fe40000004100 */
[----:B------:R-:W-:Y:S01]  /*2200*/  @P2 FADD R122, R122, 1 ;  /* 0x3f8000007a7a2421 */ /* 0x000fe20000000000 */
[----:B------:R-:W-:Y:S02]  /*2210*/  HADD2.F32 R124, -RZ, R12.H1_H1 ;  /* 0x3000000cff7c7230 */ /* 0x000fe40000004100 */
[----:B------:R-:W-:Y:S01]  /*2220*/  @P2 FADD R126, R126, 1 ;  /* 0x3f8000007e7e2421 */ /* 0x000fe20000000000 */
[----:B------:R-:W-:-:S02]  /*2230*/  HADD2.F32 R128, -RZ, R13.H1_H1 ;  /* 0x3000000dff807230 */ /* 0x000fc40000004100 */
[-C--:B------:R-:W-:Y:S01]  /*2240*/  FMUL R135, R135, R71.reuse ;  /* 0x0000004787877220 */ /* 0x080fe20000400000 */
[----:B------:R-:W-:Y:S02]  /*2250*/  HADD2.F32 R155, -RZ, R12.H0_H0 ;  /* 0x2000000cff9b7230 */ /* 0x000fe40000004100 */
[----:B------:R-:W-:Y:S01]  /*2260*/  FMUL R83, R136, R71 ;  /* 0x0000004788537220 */ /* 0x000fe20000400000 */
[----:B------:R-:W-:Y:S02]  /*2270*/  HADD2.F32 R157, -RZ, R55.H0_H0 ;  /* 0x20000037ff9d7230 */ /* 0x000fe40000004100 */
[----:B------:R-:W-:Y:S01]  /*2280*/  @P2 FADD R153, R153, 1 ;  /* 0x3f80000099992421 */ /* 0x000fe20000000000 */
[----:B------:R-:W-:Y:S01]  /*2290*/  FFMA R135, R135, R122, R124 ;  /* 0x0000007a87877223 */ /* 0x000fe2000000007c */
[----:B------:R-:W-:Y:S01]  /*22a0*/  FFMA R83, R83, R126, R128 ;  /* 0x0000007e53537223 */ /* 0x000fe20000000080 */
[----:B------:R-:W-:Y:S02]  /*22b0*/  HADD2.F32 R159, -RZ, R23.H0_H0 ;  /* 0x20000017ff9f7230 */ /* 0x000fe40000004100 */
[----:B------:R-:W-:Y:S01]  /*22c0*/  FFMA R120, R120, R153, R155 ;  /* 0x0000009978787223 */ /* 0x000fe2000000009b */
[----:B------:R-:W-:-:S02]  /*22d0*/  HADD2.F32 R124, -RZ, R46.H1_H1 ;  /* 0x3000002eff7c7230 */ /* 0x000fc40000004100 */
[----:B------:R-:W-:Y:S01]  /*22e0*/  @P2 FADD R157, R157, 1 ;  /* 0x3f8000009d9d2421 */ /* 0x000fe20000000000 */
[----:B------:R-:W-:Y:S02]  /*22f0*/  HADD2.F32 R128, -RZ, R47.H1_H1 ;  /* 0x3000002fff807230 */ /* 0x000fe40000004100 */
[-C--:B------:R-:W-:Y:S01]  /*2300*/  FMUL R78, R78, R71.reuse ;  /* 0x000000474e4e7220 */ /* 0x080fe20000400000 */
[----:B------:R-:W-:Y:S02]  /*2310*/  HADD2.F32 R153, -RZ, R46.H0_H0 ;  /* 0x2000002eff997230 */ /* 0x000fe40000004100 */
[----:B------:R-:W-:Y:S01]  /*2320*/  FMUL R122, R85, R71 ;  /* 0x00000047557a7220 */ /* 0x000fe20000400000 */
[----:B------:R-:W-:Y:S02]  /*2330*/  HADD2.F32 R126, -RZ, R14.H1_H1 ;  /* 0x3000000eff7e7230 */ /* 0x000fe40000004100 */
[----:B------:R-:W-:Y:S01]  /*2340*/  FFMA R78, R78, R157, R159 ;  /* 0x0000009d4e4e7223 */ /* 0x000fe2000000009f */
[----:B------:R-:W-:-:S02]  /*2350*/  HADD2.F32 R130, -RZ, R15.H1_H1 ;  /* 0x3000000fff827230 */ /* 0x000fc40000004100 */
[----:B------:R-:W-:Y:S01]  /*2360*/  @P2 FADD R124, R124, 1 ;  /* 0x3f8000007c7c2421 */ /* 0x000fe20000000000 */
[----:B------:R-:W-:Y:S02]  /*2370*/  HADD2.F32 R155, -RZ, R14.H0_H0 ;  /* 0x2000000eff9b7230 */ /* 0x000fe40000004100 */
[----:B------:R-:W-:Y:S01]  /*2380*/  @P2 FADD R128, R128, 1 ;  /* 0x3f80000080802421 */ /* 0x000fe20000000000 */
[-C--:B------:R-:W-:Y:S01]  /*2390*/  FMUL R137, R137, R71.reuse ;  /* 0x0000004789897220 */ /* 0x080fe20000400000 */
[----:B------:R-:W-:Y:S01]  /*23a0*/  FMUL R85, R138, R71 ;  /* 0x000000478a557220 */ /* 0x000fe20000400000 */
[----:B------:R-:W-:Y:S02]  /*23b0*/  HADD2.F32 R157, -RZ, R49.H1_H1 ;  /* 0x30000031ff9d7230 */ /* 0x000fe40000004100 */
[----:B------:R-:W-:Y:S01]  /*23c0*/  @P2 FADD R153, R153, 1 ;  /* 0x3f80000099992421 */ /* 0x000fe20000000000 */
[----:B------:R-:W-:Y:S01]  /*23d0*/  FFMA R137, R137, R124, R126 ;  /* 0x0000007c89897223 */ /* 0x000fe2000000007e */
[----:B------:R-:W-:Y:S01]  /*23e0*/  FFMA R85, R85, R128, R130 ;  /* 0x0000008055557223 */ /* 0x000fe20000000082 */
[----:B------:R-:W-:-:S02]  /*23f0*/  HADD2.F32 R159, -RZ, R17.H1_H1 ;  /* 0x30000011ff9f7230 */ /* 0x000fc40000004100 */
[----:B------:R-:W-:Y:S01]  /*2400*/  FFMA R122, R122, R153, R155 ;  /* 0x000000997a7a7223 */ /* 0x000fe2000000009b */
[--C-:B------:R-:W-:Y:S02]  /*2410*/  HADD2.F32 R124, -RZ, R40.reuse.H0_H0 ;  /* 0x20000028ff7c7230 */ /* 0x100fe40000004100 */
[----:B------:R-:W-:Y:S01]  /*2420*/  @P2 FADD R157, R157, 1 ;  /* 0x3f8000009d9d2421 */ /* 0x000fe20000000000 */
[----:B------:R-:W-:Y:S02]  /*2430*/  HADD2.F32 R128, -RZ, R40.H1_H1 ;  /* 0x30000028ff807230 */ /* 0x000fe40000004100 */
[----:B------:R-:W-:Y:S01]  /*2440*/  FMUL R132, R132, R71 ;  /* 0x0000004784847220 */ /* 0x000fe20000400000 */
[----:B------:R-:W-:Y:S02]  /*2450*/  HADD2.F32 R153, -RZ, R41.H0_H0 ;  /* 0x20000029ff997230 */ /* 0x000fe40000004100 */
[----:B------:R-:W-:Y:S01]  /*2460*/  @P2 FADD R124, R124, 1 ;  /* 0x3f8000007c7c2421 */ /* 0x000fe20000000000 */
[----:B------:R-:W-:-:S02]  /*2470*/  HADD2.F32 R126, -RZ, R8.H0_H0 ;  /* 0x20000008ff7e7230 */ /* 0x000fc40000004100 */
[----:B------:R-:W-:Y:S01]  /*2480*/  FFMA R79, R132, R157, R159 ;  /* 0x0000009d844f7223 */ /* 0x000fe2000000009f */
[----:B------:R-:W-:Y:S02]  /*2490*/  HADD2.F32 R130, -RZ, R8.H1_H1 ;  /* 0x30000008ff827230 */ /* 0x000fe40000004100 */
[----:B------:R-:W-:Y:S01]  /*24a0*/  @P2 FADD R128, R128, 1 ;  /* 0x3f80000080802421 */ /* 0x000fe20000000000 */
[----:B------:R-:W-:Y:S02]  /*24b0*/  HADD2.F32 R155, -RZ, R9.H0_H0 ;  /* 0x20000009ff9b7230 */ /* 0x000fe40000004100 */
[-C--:B------:R-:W-:Y:S01]  /*24c0*/  FMUL R87, R87, R71.reuse ;  /* 0x0000004757577220 */ /* 0x080fe20000400000 */
[-C--:B------:R-:W-:Y:S01]  /*24d0*/  FMUL R139, R139, R71.reuse ;  /* 0x000000478b8b7220 */ /* 0x080fe20000400000 */
[----:B------:R-:W-:Y:S01]  /*24e0*/  @P2 FADD R153, R153, 1 ;  /* 0x3f80000099992421 */ /* 0x000fe20000000000 */
[----:B------:R-:W-:Y:S01]  /*24f0*/  FMUL R132, R88, R71 ;  /* 0x0000004758847220 */ /* 0x000fe20000400000 */
[----:B------:R-:W-:-:S02]  /*2500*/  HADD2.F32 R157, -RZ, R51.H1_H1 ;  /* 0x30000033ff9d7230 */ /* 0x000fc40000004100 */
[----:B------:R-:W-:Y:S01]  /*2510*/  FFMA R88, R87, R124, R126 ;  /* 0x0000007c57587223 */ /* 0x000fe2000000007e */
[----:B------:R-:W-:Y:S01]  /*2520*/  FFMA R139, R139, R128, R130 ;  /* 0x000000808b8b7223 */ /* 0x000fe20000000082 */
[----:B------:R-:W-:Y:S01]  /*2530*/  FFMA R124, R132, R153, R155 ;  /* 0x00000099847c7223 */ /* 0x000fe2000000009b */
[--C-:B------:R-:W-:Y:S02]  /*2540*/  HADD2.F32 R128, -RZ, R42.reuse.H1_H1 ;  /* 0x3000002aff807230 */ /* 0x100fe40000004100 */
[----:B------:R-:W-:Y:S01]  /*2550*/  @P2 FADD R157, R157, 1 ;  /* 0x3f8000009d9d2421 */ /* 0x000fe20000000000 */
[----:B------:R-:W-:Y:S02]  /*2560*/  HADD2.F32 R153, -RZ, R42.H0_H0 ;  /* 0x2000002aff997230 */ /* 0x000fe40000004100 */
[----:B------:R-:W-:Y:S01]  /*2570*/  FMUL R134, R134, R71 ;  /* 0x0000004786867220 */ /* 0x000fe20000400000 */
[----:B------:R-:W-:Y:S02]  /*2580*/  HADD2.F32 R159, -RZ, R19.H1_H1 ;  /* 0x30000013ff9f7230 */ /* 0x000fe40000004100 */
[----:B------:R-:W-:Y:S01]  /*2590*/  @P2 FADD R128, R128, 1 ;  /* 0x3f80000080802421 */ /* 0x000fe20000000000 */
[----:B------:R-:W-:-:S02]  /*25a0*/  HADD2.F32 R130, -RZ, R10.H1_H1 ;  /* 0x3000000aff827230 */ /* 0x000fc40000004100 */
[-C--:B------:R-:W-:Y:S01]  /*25b0*/  FMUL R141, R141, R71.reuse ;  /* 0x000000478d8d7220 */ /* 0x080fe20000400000 */
[----:B------:R-:W-:Y:S02]  /*25c0*/  HADD2.F32 R132, -RZ, R43.H1_H1 ;  /* 0x3000002bff847230 */ /* 0x000fe40000004100 */
[----:B------:R-:W-:Y:S01]  /*25d0*/  @P2 FADD R153, R153, 1 ;  /* 0x3f80000099992421 */ /* 0x000fe20000000000 */
[----:B------:R-:W-:Y:S02]  /*25e0*/  HADD2.F32 R155, -RZ, R10.H0_H0 ;  /* 0x2000000aff9b7230 */ /* 0x000fe40000004100 */
[----:B------:R-:W-:Y:S01]  /*25f0*/  FMUL R126, R89, R71 ;  /* 0x00000047597e7220 */ /* 0x000fe20000400000 */
[----:B------:R-:W-:Y:S01]  /*2600*/  FFMA R81, R134, R157, R159 ;  /* 0x0000009d86517223 */ /* 0x000fe2000000009f */
[----:B------:R-:W-:Y:S02]  /*2610*/  HADD2.F32 R134, -RZ, R11.H1_H1 ;  /* 0x3000000bff867230 */ /* 0x000fe40000004100 */
[----:B------:R-:W-:Y:S01]  /*2620*/  @P2 FADD R132, R132, 1 ;  /* 0x3f80000084842421 */ /* 0x000fe20000000000 */
[----:B------:R-:W-:Y:S01]  /*2630*/  FMUL R89, R142, R71 ;  /* 0x000000478e597220 */ /* 0x000fe20000400000 */
[----:B------:R-:W-:Y:S01]  /*2640*/  FFMA R141, R141, R128, R130 ;  /* 0x000000808d8d7223 */ /* 0x000fe20000000082 */
[----:B------:R-:W-:Y:S01]  /*2650*/  FFMA R126, R126, R153, R155 ;  /* 0x000000997e7e7223 */ /* 0x000fe2000000009b */
[----:B------:R-:W-:-:S02]  /*2660*/  HADD2.F32 R130, -RZ, R36.H1_H1 ;  /* 0x30000024ff827230 */ /* 0x000fc40000004100 */
[----:B------:R-:W-:Y:S01]  /*2670*/  FFMA R89, R89, R132, R134 ;  /* 0x0000008459597223 */ /* 0x000fe20000000086 */
[----:B------:R-:W-:Y:S02]  /*2680*/  HADD2.F32 R153, -RZ, R36.H0_H0 ;  /* 0x20000024ff997230 */ /* 0x000fe40000004100 */
[-C--:B------:R-:W-:Y:S01]  /*2690*/  FMUL R143, R143, R71.reuse ;  /* 0x000000478f8f7220 */ /* 0x080fe20000400000 */
[--C-:B------:R-:W-:Y:S02]  /*26a0*/  HADD2.F32 R132, -RZ, R4.reuse.H1_H1 ;  /* 0x30000004ff847230 */ /* 0x100fe40000004100 */
[----:B------:R-:W-:Y:S01]  /*26b0*/  @P2 FADD R130, R130, 1 ;  /* 0x3f80000082822421 */ /* 0x000fe20000000000 */
[----:B------:R-:W-:Y:S02]  /*26c0*/  HADD2.F32 R155, -RZ, R4.H0_H0 ;  /* 0x20000004ff9b7230 */ /* 0x000fe40000004100 */
        /* <DEDUP_REMOVED lines=9> */
[----:B------:R-:W-:Y:S01]  /*2760*/  FMUL R91, R144, R71 ;  /* 0x00000047905b7220 */ /* 0x000fe20000400000 */
[----:B------:R-:W-:-:S02]  /*2770*/  HADD2.F32 R132, -RZ, R6.H0_H0 ;  /* 0x20000006ff847230 */ /* 0x000fc40000004100 */
[----:B------:R-:W-:Y:S01]  /*2780*/  @P2 FADD R130, R130, 1 ;  /* 0x3f80000082822421 */ /* 0x000fe20000000000 */
[----:B------:R-:W-:Y:S02]  /*2790*/  HADD2.F32 R155, -RZ, R7.H0_H0 ;  /* 0x20000007ff9b7230 */ /* 0x000fe40000004100 */
[-C--:B------:R-:W-:Y:S01]  /*27a0*/  FMUL R93, R93, R71.reuse ;  /* 0x000000475d5d7220 */ /* 0x080fe20000400000 */
[----:B------:R-:W-:Y:S01]  /*27b0*/  FFMA R91, R91, R134, R136 ;  /* 0x000000865b5b7223 */ /* 0x000fe20000000088 */
[----:B------:R-:W-:Y:S01]  /*27c0*/  @P2 FADD R153, R153, 1 ;  /* 0x3f80000099992421 */ /* 0x000fe20000000000 */
[----:B------:R-:W-:Y:S01]  /*27d0*/  FMUL R138, R94, R71 ;  /* 0x000000475e8a7220 */ /* 0x000fe20000400000 */
[----:B------:R-:W-:Y:S02]  /*27e0*/  HADD2.F32 R134, -RZ, R38.H1_H1 ;  /* 0x30000026ff867230 */ /* 0x000fe40000004100 */
[----:B------:R-:W-:Y:S01]  /*27f0*/  FFMA R94, R93, R130, R132 ;  /* 0x000000825d5e7223 */ /* 0x000fe20000000084 */
[----:B------:R-:W-:-:S02]  /*2800*/  HADD2.F32 R136, -RZ, R6.H1_H1 ;  /* 0x30000006ff887230 */ /* 0x000fc40000004100 */
[----:B------:R-:W-:Y:S01]  /*2810*/  FFMA R130, R138, R153, R155 ;  /* 0x000000998a827223 */ /* 0x000fe2000000009b */
[----:B------:R-:W-:Y:S01]  /*2820*/  FMUL R153, R72, R96 ;  /* 0x0000006048997220 */ /* 0x000fe20000400000 */
[----:B------:R-:W-:Y:S01]  /*2830*/  FFMA R73, R73, R150, R152 ;  /* 0x0000009649497223 */ /* 0x000fe20000000098 */
[----:B------:R-:W-:Y:S01]  /*2840*/  @P2 FADD R134, R134, 1 ;  /* 0x3f80000086862421 */ /* 0x000fe20000000000 */
[----:B------:R-:W-:Y:S01]  /*2850*/  FMUL R145, R145, R71 ;  /* 0x0000004791917220 */ /* 0x000fe20000400000 */
[----:B------:R-:W-:Y:S01]  /*2860*/  FMNMX3 R97, R97, |R75|, |R0|, !PT ;  /* 0x4000004b61617276 */ /* 0x000fe20007800400 */
[----:B------:R-:W-:Y:S01]  /*2870*/  FMUL R155, R66, R96 ;  /* 0x00000060429b7220 */ /* 0x000fe20000400000 */
[----:B------:R-:W-:Y:S01]  /*2880*/  FSEL R153, R72, R153, !P0 ;  /* 0x0000009948997208 */ /* 0x000fe20004000000 */
[----:B------:R-:W-:Y:S01]  /*2890*/  FFMA R145, R145, R134, R136 ;  /* 0x0000008691917223 */ /* 0x000fe20000000088 */
[----:B------:R-:W-:Y:S01]  /*28a0*/  LOP3.LUT R134, R99, 0xffffff00, RZ, 0xc0, !PT ;  /* 0xffffff0063867812 */ /* 0x000fe200078ec0ff */
[----:B------:R-:W-:Y:S01]  /*28b0*/  FMUL R99, R64, R96 ;  /* 0x0000006040637220 */ /* 0x000fe20000400000 */
[----:B------:R-:W-:Y:S01]  /*28c0*/  FMNMX3 R97, R97, |R64|, |R73|, !PT ;  /* 0x4000004061617276 */ /* 0x000fe20007800449 */
[-C--:B------:R-:W-:Y:S01]  /*28d0*/  FMUL R136, R75, R96.reuse ;  /* 0x000000604b887220 */ /* 0x080fe20000400000 */
[----:B------:R-:W-:Y:S01]  /*28e0*/  F2FP.SATFINITE.E4M3.F32.PACK_AB_MERGE_C R153, RZ, R153, RZ ;  /* 0x00000099ff99723e */ /* 0x000fe200048070ff */
[----:B------:R-:W-:Y:S01]  /*28f0*/  @P0 FMUL R0, R0, R96 ;  /* 0x0000006000000220 */ /* 0x000fe20000400000 */
[----:B------:R-:W-:Y:S01]  /*2900*/  FMNMX3 R97, R97, |R72|, |R95|, !PT ;  /* 0x4000004861617276 */ /* 0x000fe2000780045f */
[-C--:B------:R-:W-:Y:S01]  /*2910*/  @P0 FMUL R95, R95, R96.reuse ;  /* 0x000000605f5f0220 */ /* 0x080fe20000400000 */
[----:B------:R-:W-:Y:S01]  /*2920*/  FSEL R132, R64, R99, !P0 ;  /* 0x0000006340847208 */ /* 0x000fe20004000000 */
[----:B------:R-:W-:Y:S01]  /*2930*/  @P0 FMUL R73, R73, R96 ;  /* 0x0000006049490220 */ /* 0x000fe20000400000 */
[----:B------:R-:W-:Y:S01]  /*2940*/  FSEL R136, R75, R136, !P0 ;  /* 0x000000884b887208 */ /* 0x000fe20004000000 */
[-C--:B------:R-:W-:Y:S01]  /*2950*/  FMUL R75, R70, R96.reuse ;  /* 0x00000060464b7220 */ /* 0x080fe20000400000 */
[----:B------:R-:W-:Y:S01]  /*2960*/  LOP3.LUT R64, R134, 0xffff, R153, 0xf8, !PT ;  /* 0x0000ffff86407812 */ /* 0x000fe200078ef899 */
[----:B------:R-:W-:Y:S01]  /*2970*/  FMUL R153, R122, R96 ;  /* 0x000000607a997220 */ /* 0x000fe20000400000 */
[----:B------:R-:W-:Y:S01]  /*2980*/  FMNMX3 R134, R97, |R66|, |R65|, !PT ;  /* 0x4000004261867276 */ /* 0x000fe20007800441 */
[-C--:B------:R-:W-:Y:S01]  /*2990*/  FMUL R97, R104, R96.reuse ;  /* 0x0000006068617220 */ /* 0x080fe20000400000 */
[----:B------:R-:W-:Y:S01]  /*29a0*/  LOP3.LUT R138, R101, 0xffffff00, RZ, 0xc0, !PT ;  /* 0xffffff00658a7812 */ /* 0x000fe200078ec0ff */
[-C--:B------:R-:W-:Y:S01]  /*29b0*/  FMUL R101, R110, R96.reuse ;  /* 0x000000606e657220 */ /* 0x080fe20000400000 */
[----:B------:R-:W-:Y:S01]  /*29c0*/  FSEL R99, R66, R155, !P0 ;  /* 0x0000009b42637208 */ /* 0x000fe20004000000 */
[-C--:B------:R-:W-:Y:S01]  /*29d0*/  @P0 FMUL R65, R65, R96.reuse ;  /* 0x0000006041410220 */ /* 0x080fe20000400000 */
[----:B------:R-:W-:Y:S01]  /*29e0*/  LOP3.LUT R155, R105, 0xffffff00, RZ, 0xc0, !PT ;  /* 0xffffff00699b7812 */ /* 0x000fe200078ec0ff */
[-C--:B------:R-:W-:Y:S01]  /*29f0*/  FMUL R105, R82, R96.reuse ;  /* 0x0000006052697220 */ /* 0x080fe20000400000 */
[----:B------:R-:W-:Y:S01]  /*2a00*/  FSEL R75, R70, R75, !P0 ;  /* 0x0000004b464b7208 */ /* 0x000fe20004000000 */
[----:B------:R-:W-:Y:S01]  /*2a10*/  HADD2.F32 R161, -RZ, R59.H0_H0 ;  /* 0x2000003bffa17230 */ /* 0x000fe20000004100 */
[----:B------:R-:W-:Y:S01]  /*2a20*/  FSEL R97, R104, R97, !P0 ;  /* 0x0000006168617208 */ /* 0x000fe20004000000 */
[----:B------:R-:W-:Y:S01]  /*2a30*/  HADD2.F32 R157, -RZ, R45.H0_H0 ;  /* 0x2000002dff9d7230 */ /* 0x000fe20000004100 */
[----:B------:R-:W-:Y:S01]  /*2a40*/  FSEL R101, R110, R101, !P0 ;  /* 0x000000656e657208 */ /* 0x000fe20004000000 */
[----:B------:R-:W-:Y:S01]  /*2a50*/  HADD2.F32 R159, -RZ, R13.H0_H0 ;  /* 0x2000000dff9f7230 */ /* 0x000fe20000004100 */
[----:B------:R-:W-:Y:S01]  /*2a60*/  F2FP.SATFINITE.E4M3.F32.PACK_AB_MERGE_C R75, RZ, R75, RZ ;  /* 0x0000004bff4b723e */ /* 0x000fe200048070ff */
[----:B------:R-:W-:Y:S01]  /*2a70*/  @P2 FADD R161, R161, 1 ;  /* 0x3f800000a1a12421 */ /* 0x000fe20000000000 */
[----:B------:R-:W-:Y:S01]  /*2a80*/  LOP3.LUT R72, R103, 0xffffff00, RZ, 0xc0, !PT ;  /* 0xffffff0067487812 */ /* 0x000fe200078ec0ff */
[----:B------:R-:W-:Y:S01]  /*2a90*/  @P2 FADD R157, R157, 1 ;  /* 0x3f8000009d9d2421 */ /* 0x000fe20000000000 */
[----:B------:R-:W-:Y:S01]  /*2aa0*/  F2FP.SATFINITE.E4M3.F32.PACK_AB_MERGE_C R97, RZ, R97, RZ ;  /* 0x00000061ff61723e */ /* 0x000fe200048070ff */
[----:B------:R-:W-:Y:S01]  /*2ab0*/  FFMA R106, R106, R161, R163 ;  /* 0x000000a16a6a7223 */ /* 0x000fe200000000a3 */
[----:B------:R-:W-:Y:S01]  /*2ac0*/  FSEL R105, R82, R105, !P0 ;  /* 0x0000006952697208 */ /* 0x000fe20004000000 */
[----:B------:R-:W-:Y:S01]  /*2ad0*/  FMUL R84, R84, R71 ;  /* 0x0000004754547220 */ /* 0x000fe20000400000 */
[----:B------:R-:W-:Y:S01]  /*2ae0*/  F2FP.SATFINITE.E4M3.F32.PACK_AB_MERGE_C R66, RZ, R101, RZ ;  /* 0x00000065ff42723e */ /* 0x000fe200048070ff */
[----:B------:R-:W-:Y:S01]  /*2af0*/  FMUL R86, R86, R71 ;  /* 0x0000004756567220 */ /* 0x000fe20000400000 */
[----:B------:R-:W-:Y:S01]  /*2b00*/  LOP3.LUT R101, R138, 0xffff, R75, 0xf8, !PT ;  /* 0x0000ffff8a657812 */ /* 0x000fe200078ef84b */
[----:B------:R-:W-:Y:S01]  /*2b10*/  FFMA R84, R84, R157, R159 ;  /* 0x0000009d54547223 */ /* 0x000fe2000000009f */
[----:B------:R-:W-:Y:S01]  /*2b20*/  LOP3.LUT R103, R72, 0xffff, R97, 0xf8, !PT ;  /* 0x0000ffff48677812 */ /* 0x000fe200078ef861 */
[----:B------:R-:W-:Y:S01]  /*2b30*/  HADD2.F32 R157, -RZ, R47.H0_H0 ;  /* 0x2000002fff9d7230 */ /* 0x000fe20000004100 */
[----:B------:R-:W-:Y:S01]  /*2b40*/  F2FP.SATFINITE.E4M3.F32.PACK_AB_MERGE_C R75, RZ, R105, RZ ;  /* 0x00000069ff4b723e */ /* 0x000fe200048070ff */
[-C--:B------:R-:W-:Y:S01]  /*2b50*/  FMUL R105, R126, R96.reuse ;  /* 0x000000607e697220 */ /* 0x080fe20000400000 */
[----:B------:R-:W-:Y:S01]  /*2b60*/  LOP3.LUT R72, R107, 0xffffff00, RZ, 0xc0, !PT ;  /* 0xffffff006b487812 */ /* 0x000fe200078ec0ff */
[----:B------:R-:W-:Y:S01]  /*2b70*/  FMUL R107, R94, R96 ;  /* 0x000000605e6b7220 */ /* 0x000fe20000400000 */
[----:B------:R-:W-:Y:S01]  /*2b80*/  FSEL R153, R122, R153, !P0 ;  /* 0x000000997a997208 */ /* 0x000fe20004000000 */
[----:B------:R-:W-:Y:S01]  /*2b90*/  HADD2.F32 R159, -RZ, R15.H0_H0 ;  /* 0x2000000fff9f7230 */ /* 0x000fe20000004100 */
[----:B------:R-:W-:Y:S01]  /*2ba0*/  FSEL R105, R126, R105, !P0 ;  /* 0x000000697e697208 */ /* 0x000fe20004000000 */
[----:B------:R-:W-:Y:S01]  /*2bb0*/  @P2 FADD R157, R157, 1 ;  /* 0x3f8000009d9d2421 */ /* 0x000fe20000000000 */
[----:B------:R-:W-:Y:S01]  /*2bc0*/  FSEL R107, R94, R107, !P0 ;  /* 0x0000006b5e6b7208 */ /* 0x000fe20004000000 */
[----:B------:R-:W-:Y:S01]  /*2bd0*/  FMUL R140, R140, R71 ;  /* 0x000000478c8c7220 */ /* 0x000fe20000400000 */
[----:B------:R-:W-:Y:S01]  /*2be0*/  LOP3.LUT R75, R72, 0xffff, R75, 0xf8, !PT ;  /* 0x0000ffff484b7812 */ /* 0x000fe200078ef84b */
[----:B------:R-:W-:Y:S01]  /*2bf0*/  FFMA R86, R86, R157, R159 ;  /* 0x0000009d56567223 */ /* 0x000fe2000000009f */
[----:B------:R-:W-:Y:S01]  /*2c00*/  F2FP.SATFINITE.E4M3.F32.PACK_AB_MERGE_C R72, RZ, R105, RZ ;  /* 0x00000069ff48723e */ /* 0x000fe200048070ff */
[----:B------:R-:W-:Y:S01]  /*2c10*/  HADD2.F32 R157, -RZ, R41.H1_H1 ;  /* 0x30000029ff9d7230 */ /* 0x000fe20000004100 */
[----:B------:R-:W-:Y:S01]  /*2c20*/  LOP3.LUT R138, R113, 0xffffff00, RZ, 0xc0, !PT ;  /* 0xffffff00718a7812 */ /* 0x000fe200078ec0ff */
[----:B------:R-:W-:Y:S01]  /*2c30*/  HADD2.F32 R159, -RZ, R9.H1_H1 ;  /* 0x30000009ff9f7230 */ /* 0x000fe20000004100 */
[----:B------:R-:W-:Y:S01]  /*2c40*/  F2FP.SATFINITE.E4M3.F32.PACK_AB_MERGE_C R107, RZ, R107, RZ ;  /* 0x0000006bff6b723e */ /* 0x000fe200048070ff */
[-C--:B------:R-:W-:Y:S01]  /*2c50*/  FMUL R90, R90, R71.reuse ;  /* 0x000000475a5a7220 */ /* 0x080fe20000400000 */
[----:B------:R-:W-:Y:S01]  /*2c60*/  F2FP.SATFINITE.E4M3.F32.PACK_AB_MERGE_C R105, RZ, R0, RZ ;  /* 0x00000000ff69723e */ /* 0x000fe200048070ff */
[----:B------:R-:W-:Y:S01]  /*2c70*/  @P2 FADD R157, R157, 1 ;  /* 0x3f8000009d9d2421 */ /* 0x000fe20000000000 */
[----:B------:R-:W-:Y:S01]  /*2c80*/  F2FP.SATFINITE.E4M3.F32.PACK_AB_MERGE_C R136, RZ, R136, RZ ;  /* 0x00000088ff88723e */ /* 0x000fe200048070ff */
[----:B------:R-:W-:Y:S01]  /*2c90*/  FMUL R92, R92, R71 ;  /* 0x000000475c5c7220 */ /* 0x000fe20000400000 */
[----:B------:R-:W-:Y:S01]  /*2ca0*/  LOP3.LUT R97, R155, 0xffff, R66, 0xf8, !PT ;  /* 0x0000ffff9b617812 */ /* 0x000fe200078ef842 */
[----:B------:R-:W-:Y:S01]  /*2cb0*/  FFMA R87, R140, R157, R159 ;  /* 0x0000009d8c577223 */ /* 0x000fe2000000009f */
[----:B------:R-:W-:Y:S01]  /*2cc0*/  F2FP.SATFINITE.E4M3.F32.PACK_AB_MERGE_C R66, RZ, R153, RZ ;  /* 0x00000099ff42723e */ /* 0x000fe200048070ff */
[----:B------:R-:W-:Y:S01]  /*2cd0*/  HADD2.F32 R157, -RZ, R43.H0_H0 ;  /* 0x2000002bff9d7230 */ /* 0x000fe20000004100 */
[----:B------:R-:W-:Y:S01]  /*2ce0*/  LOP3.LUT R0, R138, 0xffff, R107, 0xf8, !PT ;  /* 0x0000ffff8a007812 */ /* 0x000fe200078ef86b */
[-C--:B------:R-:W-:Y:S01]  /*2cf0*/  FMUL R107, R74, R96.reuse ;  /* 0x000000604a6b7220 */ /* 0x080fe20000400000 */
[----:B------:R-:W-:Y:S01]  /*2d00*/  SHF.L.U32 R105, R105, 0x8, RZ ;  /* 0x0000000869697819 */ /* 0x000fe200000006ff */
[----:B------:R-:W-:Y:S01]  /*2d10*/  HADD2.F32 R159, -RZ, R11.H0_H0 ;  /* 0x2000000bff9f7230 */ /* 0x000fe20000004100 */
[----:B------:R-:W-:Y:S01]  /*2d20*/  LOP3.LUT R136, R136, 0xff, RZ, 0xc0, !PT ;  /* 0x000000ff88887812 */ /* 0x000fe200078ec0ff */
[----:B------:R-:W-:Y:S01]  /*2d30*/  @P2 FADD R157, R157, 1 ;  /* 0x3f8000009d9d2421 */ /* 0x000fe20000000000 */
[----:B------:R-:W-:Y:S01]  /*2d40*/  LOP3.LUT R66, R109, 0xffff, R66, 0xf8, !PT ;  /* 0x0000ffff6d427812 */ /* 0x000fe200078ef842 */
[----:B------:R-:W-:Y:S01]  /*2d50*/  FMUL R146, R146, R71 ;  /* 0x0000004792927220 */ /* 0x000fe20000400000 */
[----:B------:R-:W-:Y:S01]  /*2d60*/  F2FP.SATFINITE.E4M3.F32.PACK_AB_MERGE_C R95, RZ, R95, RZ ;  /* 0x0000005fff5f723e */ /* 0x000fe200048070ff */
[----:B------:R-:W-:Y:S01]  /*2d70*/  FFMA R90, R90, R157, R159 ;  /* 0x0000009d5a5a7223 */ /* 0x000fe2000000009f */
[----:B------:R-:W-:Y:S01]  /*2d80*/  LOP3.LUT R109, R136, 0xffff, R105, 0xf8, !PT ;  /* 0x0000ffff886d7812 */ /* 0x000fe200078ef869 */
[----:B------:R-:W-:Y:S01]  /*2d90*/  FMUL R105, R68, R96 ;  /* 0x0000006044697220 */ /* 0x000fe20000400000 */
[----:B------:R-:W-:Y:S01]  /*2da0*/  FSEL R107, R74, R107, !P0 ;  /* 0x0000006b4a6b7208 */ /* 0x000fe20004000000 */
[----:B------:R-:W-:Y:S01]  /*2db0*/  HADD2.F32 R157, -RZ, R37.H0_H0 ;  /* 0x20000025ff9d7230 */ /* 0x000fe20000004100 */
[----:B------:R-:W-:Y:S01]  /*2dc0*/  FMNMX3 R134, R134, |R74|, |R147|, !PT ;  /* 0x4000004a86867276 */ /* 0x000fe20007800493 */
[----:B------:R-:W-:Y:S01]  /*2dd0*/  @P0 FMUL R147, R147, R96 ;  /* 0x0000006093930220 */ /* 0x000fe20000400000 */
[----:B------:R-:W-:Y:S01]  /*2de0*/  F2FP.SATFINITE.E4M3.F32.PACK_AB_MERGE_C R132, RZ, R132, RZ ;  /* 0x00000084ff84723e */ /* 0x000fe200048070ff */
[----:B------:R-:W-:Y:S01]  /*2df0*/  HADD2.F32 R159, -RZ, R5.H0_H0 ;  /* 0x20000005ff9f7230 */ /* 0x000fe20000004100 */
[----:B------:R-:W-:Y:S01]  /*2e00*/  F2FP.SATFINITE.E4M3.F32.PACK_AB_MERGE_C R73, RZ, R73, RZ ;  /* 0x00000049ff49723e */ /* 0x000fe200048070ff */
[----:B------:R-:W-:Y:S01]  /*2e10*/  @P2 FADD R157, R157, 1 ;  /* 0x3f8000009d9d2421 */ /* 0x000fe20000000000 */
[----:B------:R-:W-:-:S02]  /*2e20*/  LOP3.LUT R74, R64, 0xff, RZ, 0xc0, !PT ;  /* 0x000000ff404a7812 */ /* 0x000fc400078ec0ff */
[----:B------:R-:W-:Y:S01]  /*2e30*/  PRMT R95, R95, 0x7104, RZ ;  /* 0x000071045f5f7816 */ /* 0x000fe200000000ff */
[----:B------:R-:W-:Y:S01]  /*2e40*/  FFMA R92, R92, R157, R159 ;  /* 0x0000009d5c5c7223 */ /* 0x000fe2000000009f */
[----:B------:R-:W-:Y:S01]  /*2e50*/  F2FP.SATFINITE.E4M3.F32.PACK_AB_MERGE_C R99, RZ, R99, RZ ;  /* 0x00000063ff63723e */ /* 0x000fe200048070ff */
[----:B------:R-:W-:Y:S01]  /*2e60*/  HADD2.F32 R157, -RZ, R39.H1_H1 ;  /* 0x30000027ff9d7230 */ /* 0x000fe20000004100 */
[----:B------:R-:W-:Y:S01]  /*2e70*/  F2FP.SATFINITE.E4M3.F32.PACK_AB_MERGE_C R65, RZ, R65, RZ ;  /* 0x00000041ff41723e */ /* 0x000fe200048070ff */
[----:B------:R-:W-:Y:S01]  /*2e80*/  HADD2.F32 R159, -RZ, R7.H1_H1 ;  /* 0x30000007ff9f7230 */ /* 0x000fe20000004100 */
[----:B------:R-:W-:Y:S02]  /*2e90*/  FSEL R105, R68, R105, !P0 ;  /* 0x0000006944697208 */ /* 0x000fe40004000000 */
[----:B------:R-:W-:Y:S01]  /*2ea0*/  FMNMX3 R134, R134, |R68|, |R67|, !PT ;  /* 0x4000004486867276 */ /* 0x000fe20007800443 */
[----:B------:R-:W-:Y:S01]  /*2eb0*/  @P0 FMUL R67, R67, R96 ;  /* 0x0000006043430220 */ /* 0x000fe20000400000 */
[----:B------:R-:W-:Y:S01]  /*2ec0*/  SHF.L.U32 R132, R132, 0x10, RZ ;  /* 0x0000001084847819 */ /* 0x000fe200000006ff */
[----:B------:R-:W-:Y:S01]  /*2ed0*/  @P2 FADD R157, R157, 1 ;  /* 0x3f8000009d9d2421 */ /* 0x000fe20000000000 */
[----:B------:R-:W-:-:S02]  /*2ee0*/  LOP3.LUT R73, R73, 0xffff, RZ, 0xc0, !PT ;  /* 0x0000ffff49497812 */ /* 0x000fc400078ec0ff */
[----:B------:R-:W-:Y:S01]  /*2ef0*/  LOP3.LUT R68, R74, 0xff00, R95, 0xf8, !PT ;  /* 0x0000ff004a447812 */ /* 0x000fe200078ef85f */
[----:B------:R-:W-:Y:S01]  /*2f00*/  FMUL R95, R100, R96 ;  /* 0x00000060645f7220 */ /* 0x000fe20000400000 */
[----:B------:R-:W-:Y:S01]  /*2f10*/  SHF.L.U32 R99, R99, 0x10, RZ ;  /* 0x0000001063637819 */ /* 0x000fe200000006ff */
[----:B------:R-:W-:Y:S01]  /*2f20*/  FFMA R93, R146, R157, R159 ;  /* 0x0000009d925d7223 */ /* 0x000fe2000000009f */
[----:B------:R-:W-:Y:S02]  /*2f30*/  LOP3.LUT R65, R65, 0xffff, RZ, 0xc0, !PT ;  /* 0x0000ffff41417812 */ /* 0x000fe400078ec0ff */
[----:B------:R-:W-:Y:S02]  /*2f40*/  LOP3.LUT R132, R109, 0xff0000, R132, 0xf8, !PT ;  /* 0x00ff00006d847812 */ /* 0x000fe400078ef884 */
[----:B------:R-:W-:Y:S02]  /*2f50*/  SHF.L.U32 R73, R73, 0x18, RZ ;  /* 0x0000001849497819 */ /* 0x000fe400000006ff */
[----:B------:R-:W-:-:S02]  /*2f60*/  LOP3.LUT R68, R68, 0xff0000, R99, 0xf8, !PT ;  /* 0x00ff000044447812 */ /* 0x000fc400078ef863 */
[----:B------:R-:W-:Y:S02]  /*2f70*/  SHF.L.U32 R65, R65, 0x18, RZ ;  /* 0x0000001841417819 */ /* 0x000fe400000006ff */
[----:B------:R-:W-:Y:S02]  /*2f80*/  F2FP.SATFINITE.E4M3.F32.PACK_AB_MERGE_C R107, RZ, R107, RZ ;  /* 0x0000006bff6b723e */ /* 0x000fe400048070ff */
[----:B------:R-:W-:Y:S02]  /*2f90*/  F2FP.SATFINITE.E4M3.F32.PACK_AB_MERGE_C R147, RZ, R147, RZ ;  /* 0x00000093ff93723e */ /* 0x000fe400048070ff */
[----:B------:R-:W-:Y:S01]  /*2fa0*/  LOP3.LUT R64, R132, 0xff000000, R73, 0xf8, !PT ;  /* 0xff00000084407812 */ /* 0x000fe200078ef849 */
[----:B------:R-:W-:Y:S01]  /*2fb0*/  FMUL R73, R98, R96 ;  /* 0x0000006062497220 */ /* 0x000fe20000400000 */
[----:B------:R-:W-:Y:S01]  /*2fc0*/  FMNMX3 R134, R134, |R70|, |R149|, !PT ;  /* 0x4000004686867276 */ /* 0x000fe20007800495 */
[-C--:B------:R-:W-:Y:S01]  /*2fd0*/  @P0 FMUL R149, R149, R96.reuse ;  /* 0x0000006095950220 */ /* 0x080fe20000400000 */
[----:B------:R-:W-:Y:S01]  /*2fe0*/  LOP3.LUT R99, R68, R65, RZ, 0xfc, !PT ;  /* 0x0000004144637212 */ /* 0x000fe200078efcff */
[----:B------:R-:W-:Y:S01]  /*2ff0*/  FMUL R65, R102, R96 ;  /* 0x0000006066417220 */ /* 0x000fe20000400000 */
[----:B------:R-:W-:-:S02]  /*3000*/  LOP3.LUT R68, R107, 0xff, RZ, 0xc0, !PT ;  /* 0x000000ff6b447812 */ /* 0x000fc400078ec0ff */
[----:B------:R-:W-:Y:S02]  /*3010*/  SHF.L.U32 R147, R147, 0x8, RZ ;  /* 0x0000000893937819 */ /* 0x000fe400000006ff */
[----:B------:R-:W-:Y:S02]  /*3020*/  F2FP.SATFINITE.E4M3.F32.PACK_AB_MERGE_C R105, RZ, R105, RZ ;  /* 0x00000069ff69723e */ /* 0x000fe400048070ff */
[----:B------:R-:W-:Y:S01]  /*3030*/  FMNMX3 R134, R134, |R98|, |R69|, !PT ;  /* 0x4000006286867276 */ /* 0x000fe20007800445 */
[----:B------:R-:W-:Y:S01]  /*3040*/  @P0 FMUL R69, R69, R96 ;  /* 0x0000006045450220 */ /* 0x000fe20000400000 */
[----:B------:R-:W-:Y:S02]  /*3050*/  LOP3.LUT R68, R68, 0xffff, R147, 0xf8, !PT ;  /* 0x0000ffff44447812 */ /* 0x000fe400078ef893 */
[----:B------:R-:W-:Y:S02]  /*3060*/  SHF.L.U32 R105, R105, 0x10, RZ ;  /* 0x0000001069697819 */ /* 0x000fe400000006ff */
[----:B------:R-:W-:-:S02]  /*3070*/  FSEL R73, R98, R73, !P0 ;  /* 0x0000004962497208 */ /* 0x000fc40004000000 */
[----:B------:R-:W-:Y:S02]  /*3080*/  F2FP.SATFINITE.E4M3.F32.PACK_AB_MERGE_C R149, RZ, R149, RZ ;  /* 0x00000095ff95723e */ /* 0x000fe400048070ff */
[----:B------:R-:W-:Y:S02]  /*3090*/  LOP3.LUT R70, R68, 0xff0000, R105, 0xf8, !PT ;  /* 0x00ff000044467812 */ /* 0x000fe400078ef869 */
[----:B------:R-:W-:Y:S02]  /*30a0*/  LOP3.LUT R68, R101, 0xff, RZ, 0xc0, !PT ;  /* 0x000000ff65447812 */ /* 0x000fe400078ec0ff */
[----:B------:R-:W-:Y:S02]  /*30b0*/  PRMT R149, R149, 0x7104, RZ ;  /* 0x0000710495957816 */ /* 0x000fe400000000ff */
[----:B------:R-:W-:Y:S02]  /*30c0*/  F2FP.SATFINITE.E4M3.F32.PACK_AB_MERGE_C R73, RZ, R73, RZ ;  /* 0x00000049ff49723e */ /* 0x000fe400048070ff */
[----:B------:R-:W-:-:S02]  /*30d0*/  F2FP.SATFINITE.E4M3.F32.PACK_AB_MERGE_C R69, RZ, R69, RZ ;  /* 0x00000045ff45723e */ /* 0x000fc400048070ff */
[----:B------:R-:W-:Y:S02]  /*30e0*/  F2FP.SATFINITE.E4M3.F32.PACK_AB_MERGE_C R67, RZ, R67, RZ ;  /* 0x00000043ff43723e */ /* 0x000fe400048070ff */
[----:B------:R-:W-:Y:S01]  /*30f0*/  FMNMX3 R134, R134, |R102|, |R151|, !PT ;  /* 0x4000006686867276 */ /* 0x000fe20007800497 */
[----:B------:R-:W-:Y:S01]  /*3100*/  @P0 FMUL R151, R151, R96 ;  /* 0x0000006097970220 */ /* 0x000fe20000400000 */
[----:B------:R-:W-:Y:S02]  /*3110*/  LOP3.LUT R68, R68, 0xff00, R149, 0xf8, !PT ;  /* 0x0000ff0044447812 */ /* 0x000fe400078ef895 */
[----:B------:R-:W-:Y:S02]  /*3120*/  SHF.L.U32 R73, R73, 0x10, RZ ;  /* 0x0000001049497819 */ /* 0x000fe400000006ff */
[----:B------:R-:W-:Y:S02]  /*3130*/  LOP3.LUT R69, R69, 0xffff, RZ, 0xc0, !PT ;  /* 0x0000ffff45457812 */ /* 0x000fe400078ec0ff */
[----:B------:R-:W-:-:S02]  /*3140*/  FSEL R65, R102, R65, !P0 ;  /* 0x0000004166417208 */ /* 0x000fc40004000000 */
[----:B------:R-:W-:Y:S02]  /*3150*/  LOP3.LUT R67, R67, 0xffff, RZ, 0xc0, !PT ;  /* 0x0000ffff43437812 */ /* 0x000fe400078ec0ff */
[----:B------:R-:W-:Y:S01]  /*3160*/  FMNMX3 R134, R134, |R100|, |R115|, !PT ;  /* 0x4000006486867276 */ /* 0x000fe20007800473 */
[-C--:B------:R-:W-:Y:S01]  /*3170*/  @P0 FMUL R115, R115, R96.reuse ;  /* 0x0000006073730220 */ /* 0x080fe20000400000 */
[----:B------:R-:W-:Y:S01]  /*3180*/  LOP3.LUT R68, R68, 0xff0000, R73, 0xf8, !PT ;  /* 0x00ff000044447812 */ /* 0x000fe200078ef849 */
[----:B------:R-:W-:Y:S01]  /*3190*/  FMUL R73, R112, R96 ;  /* 0x0000006070497220 */ /* 0x000fe20000400000 */
[----:B------:R-:W-:Y:S02]  /*31a0*/  SHF.L.U32 R69, R69, 0x18, RZ ;  /* 0x0000001845457819 */ /* 0x000fe400000006ff */
[----:B------:R-:W-:Y:S02]  /*31b0*/  FSEL R95, R100, R95, !P0 ;  /* 0x0000005f645f7208 */ /* 0x000fe40004000000 */
[----:B------:R-:W-:-:S02]  /*31c0*/  SHF.L.U32 R67, R67, 0x18, RZ ;  /* 0x0000001843437819 */ /* 0x000fc400000006ff */
[----:B------:R-:W-:Y:S02]  /*31d0*/  F2FP.SATFINITE.E4M3.F32.PACK_AB_MERGE_C R65, RZ, R65, RZ ;  /* 0x00000041ff41723e */ /* 0x000fe400048070ff */
[----:B------:R-:W-:Y:S02]  /*31e0*/  F2FP.SATFINITE.E4M3.F32.PACK_AB_MERGE_C R151, RZ, R151, RZ ;  /* 0x00000097ff97723e */ /* 0x000fe400048070ff */
[----:B------:R-:W-:Y:S01]  /*31f0*/  FMNMX3 R134, R134, |R104|, |R123|, !PT ;  /* 0x4000006886867276 */ /* 0x000fe2000780047b */
[-C--:B------:R-:W-:Y:S01]  /*3200*/  @P0 FMUL R123, R123, R96.reuse ;  /* 0x000000607b7b0220 */ /* 0x080fe20000400000 */
[----:B------:R-:W-:Y:S01]  /*3210*/  LOP3.LUT R101, R68, R69, RZ, 0xfc, !PT ;  /* 0x0000004544657212 */ /* 0x000fe200078efcff */
[-C--:B------:R-:W-:Y:S01]  /*3220*/  FMUL R69, R108, R96.reuse ;  /* 0x000000606c457220 */ /* 0x080fe20000400000 */
[----:B------:R-:W-:Y:S01]  /*3230*/  LOP3.LUT R100, R70, 0xff000000, R67, 0xf8, !PT ;  /* 0xff00000046647812 */ /* 0x000fe200078ef843 */
[-C--:B------:R-:W-:Y:S01]  /*3240*/  FMUL R67, R106, R96.reuse ;  /* 0x000000606a437220 */ /* 0x080fe20000400000 */
[----:B------:R-:W-:Y:S01]  /*3250*/  LOP3.LUT R68, R65, 0xff, RZ, 0xc0, !PT ;  /* 0x000000ff41447812 */ /* 0x000fe200078ec0ff */
[----:B------:R-:W-:Y:S01]  /*3260*/  FMUL R65, R76, R96 ;  /* 0x000000604c417220 */ /* 0x000fe20000400000 */
[----:B------:R-:W-:-:S02]  /*3270*/  SHF.L.U32 R151, R151, 0x8, RZ ;  /* 0x0000000897977819 */ /* 0x000fc400000006ff */
[----:B------:R-:W-:Y:S02]  /*3280*/  F2FP.SATFINITE.E4M3.F32.PACK_AB_MERGE_C R95, RZ, R95, RZ ;  /* 0x0000005fff5f723e */ /* 0x000fe400048070ff */
[----:B------:R-:W-:Y:S01]  /*3290*/  FMNMX3 R134, R134, |R106|, |R121|, !PT ;  /* 0x4000006a86867276 */ /* 0x000fe20007800479 */
[----:B------:R-:W-:Y:S01]  /*32a0*/  @P0 FMUL R121, R121, R96 ;  /* 0x0000006079790220 */ /* 0x000fe20000400000 */
[----:B------:R-:W-:Y:S02]  /*32b0*/  LOP3.LUT R68, R68, 0xffff, R151, 0xf8, !PT ;  /* 0x0000ffff44447812 */ /* 0x000fe400078ef897 */
[----:B------:R-:W-:Y:S02]  /*32c0*/  SHF.L.U32 R95, R95, 0x10, RZ ;  /* 0x000000105f5f7819 */ /* 0x000fe400000006ff */
[----:B------:R-:W-:Y:S01]  /*32d0*/  FMNMX3 R134, R134, |R76|, |R127|, !PT ;  /* 0x4000004c86867276 */ /* 0x000fe2000780047f */
[----:B------:R-:W-:Y:S01]  /*32e0*/  @P0 FMUL R127, R127, R96 ;  /* 0x000000607f7f0220 */ /* 0x000fe20000400000 */
[----:B------:R-:W-:-:S02]  /*32f0*/  F2FP.SATFINITE.E4M3.F32.PACK_AB_MERGE_C R123, RZ, R123, RZ ;  /* 0x0000007bff7b723e */ /* 0x000fc400048070ff */
[----:B------:R-:W-:Y:S02]  /*3300*/  FSEL R67, R106, R67, !P0 ;  /* 0x000000436a437208 */ /* 0x000fe40004000000 */
[----:B------:R-:W-:Y:S02]  /*3310*/  LOP3.LUT R102, R68, 0xff0000, R95, 0xf8, !PT ;  /* 0x00ff000044667812 */ /* 0x000fe400078ef85f */
[----:B------:R-:W-:Y:S01]  /*3320*/  FMNMX3 R134, R134, |R108|, |R125|, !PT ;  /* 0x4000006c86867276 */ /* 0x000fe2000780047d */
[----:B------:R-:W-:Y:S01]  /*3330*/  @P0 FMUL R125, R125, R96 ;  /* 0x000000607d7d0220 */ /* 0x000fe20000400000 */
[----:B------:R-:W-:Y:S02]  /*3340*/  LOP3.LUT R68, R103, 0xff, RZ, 0xc0, !PT ;  /* 0x000000ff67447812 */ /* 0x000fe400078ec0ff */
[----:B------:R-:W-:Y:S02]  /*3350*/  PRMT R123, R123, 0x7104, RZ ;  /* 0x000071047b7b7816 */ /* 0x000fe400000000ff */
[----:B------:R-:W-:-:S02]  /*3360*/  F2FP.SATFINITE.E4M3.F32.PACK_AB_MERGE_C R67, RZ, R67, RZ ;  /* 0x00000043ff43723e */ /* 0x000fc400048070ff */
[----:B------:R-:W-:Y:S02]  /*3370*/  LOP3.LUT R123, R68, 0xff00, R123, 0xf8, !PT ;  /* 0x0000ff00447b7812 */ /* 0x000fe400078ef87b */
[----:B------:R-:W-:Y:S01]  /*3380*/  FMNMX3 R134, R134, |R110|, |R129|, !PT ;  /* 0x4000006e86867276 */ /* 0x000fe20007800481 */
[-C--:B------:R-:W-:Y:S01]  /*3390*/  @P0 FMUL R129, R129, R96.reuse ;  /* 0x0000006081810220 */ /* 0x080fe20000400000 */
[----:B------:R-:W-:Y:S01]  /*33a0*/  SHF.L.U32 R68, R67, 0x10, RZ ;  /* 0x0000001043447819 */ /* 0x000fe200000006ff */
[----:B------:R-:W-:Y:S01]  /*33b0*/  FMUL R67, R78, R96 ;  /* 0x000000604e437220 */ /* 0x000fe20000400000 */
[----:B------:R-:W-:Y:S01]  /*33c0*/  FMNMX3 R134, R134, |R78|, |R77|, !PT ;  /* 0x4000004e86867276 */ /* 0x000fe2000780044d */
[----:B------:R-:W-:Y:S01]  /*33d0*/  @P0 FMUL R77, R77, R96 ;  /* 0x000000604d4d0220 */ /* 0x000fe20000400000 */
[----:B------:R-:W-:Y:S02]  /*33e0*/  FSEL R65, R76, R65, !P0 ;  /* 0x000000414c417208 */ /* 0x000fe40004000000 */
[----:B------:R-:W-:-:S02]  /*33f0*/  FSEL R67, R78, R67, !P0 ;  /* 0x000000434e437208 */ /* 0x000fc40004000000 */
[----:B------:R-:W-:Y:S02]  /*3400*/  F2FP.SATFINITE.E4M3.F32.PACK_AB_MERGE_C R129, RZ, R129, RZ ;  /* 0x00000081ff81723e */ /* 0x000fe400048070ff */
[----:B------:R-:W-:Y:S01]  /*3410*/  FMNMX3 R134, R134, |R80|, |R131|, !PT ;  /* 0x4000005086867276 */ /* 0x000fe20007800483 */
[----:B------:R-:W-:Y:S01]  /*3420*/  @P0 FMUL R131, R131, R96 ;  /* 0x0000006083830220 */ /* 0x000fe20000400000 */
[----:B------:R-:W-:Y:S02]  /*3430*/  F2FP.SATFINITE.E4M3.F32.PACK_AB_MERGE_C R65, RZ, R65, RZ ;  /* 0x00000041ff41723e */ /* 0x000fe400048070ff */
[----:B------:R-:W-:Y:S02]  /*3440*/  FSEL R69, R108, R69, !P0 ;  /* 0x000000456c457208 */ /* 0x000fe40004000000 */
[----:B------:R-:W-:Y:S02]  /*3450*/  F2FP.SATFINITE.E4M3.F32.PACK_AB_MERGE_C R127, RZ, R127, RZ ;  /* 0x0000007fff7f723e */ /* 0x000fe400048070ff */
[----:B------:R-:W-:-:S02]  /*3460*/  LOP3.LUT R74, R97, 0xff, RZ, 0xc0, !PT ;  /* 0x000000ff614a7812 */ /* 0x000fc400078ec0ff */
[----:B------:R-:W-:Y:S02]  /*3470*/  PRMT R129, R129, 0x7104, RZ ;  /* 0x0000710481817816 */ /* 0x000fe400000000ff */
[----:B------:R-:W-:Y:S02]  /*3480*/  F2FP.SATFINITE.E4M3.F32.PACK_AB_MERGE_C R67, RZ, R67, RZ ;  /* 0x00000043ff43723e */ /* 0x000fe400048070ff */
[----:B------:R-:W-:Y:S01]  /*3490*/  FMNMX3 R134, R134, |R112|, |R79|, !PT ;  /* 0x4000007086867276 */ /* 0x000fe2000780044f */
[-C--:B------:R-:W-:Y:S01]  /*34a0*/  @P0 FMUL R79, R79, R96.reuse ;  /* 0x000000604f4f0220 */ /* 0x080fe20000400000 */
[----:B------:R-:W-:Y:S02]  /*34b0*/  LOP3.LUT R70, R123, 0xff0000, R68, 0xf8, !PT ;  /* 0x00ff00007b467812 */ /* 0x000fe400078ef844 */
[----:B------:R-:W-:Y:S01]  /*34c0*/  LOP3.LUT R68, R65, 0xff, RZ, 0xc0, !PT ;  /* 0x000000ff41447812 */ /* 0x000fe200078ec0ff */
[----:B------:R-:W-:Y:S01]  /*34d0*/  FMUL R65, R80, R96 ;  /* 0x0000006050417220 */ /* 0x000fe20000400000 */
[----:B------:R-:W-:-:S02]  /*34e0*/  SHF.L.U32 R127, R127, 0x8, RZ ;  /* 0x000000087f7f7819 */ /* 0x000fc400000006ff */
[----:B------:R-:W-:Y:S02]  /*34f0*/  F2FP.SATFINITE.E4M3.F32.PACK_AB_MERGE_C R69, RZ, R69, RZ ;  /* 0x00000045ff45723e */ /* 0x000fe400048070ff */
[----:B------:R-:W-:Y:S02]  /*3500*/  LOP3.LUT R74, R74, 0xff00, R129, 0xf8, !PT ;  /* 0x0000ff004a4a7812 */ /* 0x000fe400078ef881 */
[----:B------:R-:W-:Y:S02]  /*3510*/  SHF.L.U32 R67, R67, 0x10, RZ ;  /* 0x0000001043437819 */ /* 0x000fe400000006ff */
[----:B------:R-:W-:Y:S02]  /*3520*/  F2FP.SATFINITE.E4M3.F32.PACK_AB_MERGE_C R121, RZ, R121, RZ ;  /* 0x00000079ff79723e */ /* 0x000fe400048070ff */
[----:B------:R-:W-:Y:S01]  /*3530*/  FMNMX3 R134, R134, |R82|, |R133|, !PT ;  /* 0x4000005286867276 */ /* 0x000fe20007800485 */
[----:B------:R-:W-:Y:S01]  /*3540*/  @P0 FMUL R133, R133, R96 ;  /* 0x0000006085850220 */ /* 0x000fe20000400000 */
[----:B------:R-:W-:-:S02]  /*3550*/  LOP3.LUT R68, R68, 0xffff, R127, 0xf8, !PT ;  /* 0x0000ffff44447812 */ /* 0x000fc400078ef87f */
[----:B------:R-:W-:Y:S02]  /*3560*/  SHF.L.U32 R69, R69, 0x10, RZ ;  /* 0x0000001045457819 */ /* 0x000fe400000006ff */
[----:B------:R-:W-:Y:S01]  /*3570*/  LOP3.LUT R74, R74, 0xff0000, R67, 0xf8, !PT ;  /* 0x00ff00004a4a7812 */ /* 0x000fe200078ef843 */
[----:B------:R-:W-:Y:S01]  /*3580*/  FMUL R67, R114, R96 ;  /* 0x0000006072437220 */ /* 0x000fe20000400000 */
        /* <DEDUP_REMOVED lines=11> */
[----:B------:R-:W-:Y:S01]  /*3640*/  @P0 FMUL R135, R135, R96 ;  /* 0x0000006087870220 */ /* 0x000fe20000400000 */
[----:B------:R-:W-:Y:S02]  /*3650*/  FSEL R67, R114, R67, !P0 ;  /* 0x0000004372437208 */ /* 0x000fe40004000000 */
[----:B------:R-:W-:-:S02]  /*3660*/  F2FP.SATFINITE.E4M3.F32.PACK_AB_MERGE_C R133, RZ, R133, RZ ;  /* 0x00000085ff85723e */ /* 0x000fc400048070ff */
[----:B------:R-:W-:Y:S02]  /*3670*/  LOP3.LUT R103, R70, R103, RZ, 0xfc, !PT ;  /* 0x0000006746677212 */ /* 0x000fe400078efcff */
[----:B------:R-:W-:Y:S01]  /*3680*/  LOP3.LUT R68, R65, 0xff, RZ, 0xc0, !PT ;  /* 0x000000ff41447812 */ /* 0x000fe200078ec0ff */
[----:B------:R-:W-:Y:S01]  /*3690*/  FMUL R65, R84, R96 ;  /* 0x0000006054417220 */ /* 0x000fe20000400000 */
[----:B------:R-:W-:Y:S02]  /*36a0*/  SHF.L.U32 R131, R131, 0x8, RZ ;  /* 0x0000000883837819 */ /* 0x000fe400000006ff */
[----:B------:R-:W-:Y:S02]  /*36b0*/  F2FP.SATFINITE.E4M3.F32.PACK_AB_MERGE_C R73, RZ, R73, RZ ;  /* 0x00000049ff49723e */ /* 0x000fe400048070ff */
[----:B------:R-:W-:Y:S01]  /*36c0*/  FMNMX3 R134, R134, |R84|, |R83|, !PT ;  /* 0x4000005486867276 */ /* 0x000fe20007800453 */
[----:B------:R-:W-:Y:S01]  /*36d0*/  @P0 FMUL R83, R83, R96 ;  /* 0x0000006053530220 */ /* 0x000fe20000400000 */
[----:B------:R-:W-:-:S02]  /*36e0*/  FSEL R69, R120, R69, !P0 ;  /* 0x0000004578457208 */ /* 0x000fc40004000000 */
[----:B------:R-:W-:Y:S02]  /*36f0*/  LOP3.LUT R70, R75, 0xff, RZ, 0xc0, !PT ;  /* 0x000000ff4b467812 */ /* 0x000fe400078ec0ff */
[----:B------:R-:W-:Y:S02]  /*3700*/  PRMT R133, R133, 0x7104, RZ ;  /* 0x0000710485857816 */ /* 0x000fe400000000ff */
[----:B------:R-:W-:Y:S02]  /*3710*/  F2FP.SATFINITE.E4M3.F32.PACK_AB_MERGE_C R67, RZ, R67, RZ ;  /* 0x00000043ff43723e */ /* 0x000fe400048070ff */
[----:B------:R-:W-:Y:S02]  /*3720*/  LOP3.LUT R68, R68, 0xffff, R131, 0xf8, !PT ;  /* 0x0000ffff44447812 */ /* 0x000fe400078ef883 */
[----:B------:R-:W-:Y:S02]  /*3730*/  SHF.L.U32 R73, R73, 0x10, RZ ;  /* 0x0000001049497819 */ /* 0x000fe400000006ff */
[----:B------:R-:W-:Y:S01]  /*3740*/  FMNMX3 R134, R134, |R122|, |R137|, !PT ;  /* 0x4000007a86867276 */ /* 0x000fe20007800489 */
[----:B------:R-:W-:Y:S01]  /*3750*/  @P0 FMUL R137, R137, R96 ;  /* 0x0000006089890220 */ /* 0x000fe20000400000 */
[----:B------:R-:W-:-:S02]  /*3760*/  LOP3.LUT R70, R70, 0xff00, R133, 0xf8, !PT ;  /* 0x0000ff0046467812 */ /* 0x000fc400078ef885 */
[----:B------:R-:W-:Y:S02]  /*3770*/  SHF.L.U32 R67, R67, 0x10, RZ ;  /* 0x0000001043437819 */ /* 0x000fe400000006ff */
[----:B------:R-:W-:Y:S02]  /*3780*/  F2FP.SATFINITE.E4M3.F32.PACK_AB_MERGE_C R69, RZ, R69, RZ ;  /* 0x00000045ff45723e */ /* 0x000fe400048070ff */
[----:B------:R-:W-:Y:S02]  /*3790*/  F2FP.SATFINITE.E4M3.F32.PACK_AB_MERGE_C R135, RZ, R135, RZ ;  /* 0x00000087ff87723e */ /* 0x000fe400048070ff */
[----:B------:R-:W-:Y:S02]  /*37a0*/  FSEL R65, R84, R65, !P0 ;  /* 0x0000004154417208 */ /* 0x000fe40004000000 */
[----:B------:R-:W-:Y:S01]  /*37b0*/  LOP3.LUT R106, R68, 0xff0000, R73, 0xf8, !PT ;  /* 0x00ff0000446a7812 */ /* 0x000fe200078ef849 */
[----:B------:R-:W-:Y:S01]  /*37c0*/  FMUL R73, R88, R96 ;  /* 0x0000006058497220 */ /* 0x000fe20000400000 */
[----:B------:R-:W-:Y:S01]  /*37d0*/  FMNMX3 R134, R134, |R86|, |R85|, !PT ;  /* 0x4000005686867276 */ /* 0x000fe20007800455 */
[-C--:B------:R-:W-:Y:S01]  /*37e0*/  @P0 FMUL R85, R85, R96.reuse ;  /* 0x0000006055550220 */ /* 0x080fe20000400000 */
[----:B------:R-:W-:Y:S01]  /*37f0*/  LOP3.LUT R70, R70, 0xff0000, R67, 0xf8, !PT ;  /* 0x00ff000046467812 */ /* 0x000fe200078ef843 */
[-C--:B------:R-:W-:Y:S01]  /*3800*/  FMUL R67, R86, R96.reuse ;  /* 0x0000006056437220 */ /* 0x080fe20000400000 */
[----:B------:R-:W-:Y:S01]  /*3810*/  LOP3.LUT R68, R69, 0xff, RZ, 0xc0, !PT ;  /* 0x000000ff45447812 */ /* 0x000fe200078ec0ff */
[----:B------:R-:W-:Y:S01]  /*3820*/  FMUL R69, R90, R96 ;  /* 0x000000605a457220 */ /* 0x000fe20000400000 */
[----:B------:R-:W-:-:S02]  /*3830*/  SHF.L.U32 R135, R135, 0x8, RZ ;  /* 0x0000000887877819 */ /* 0x000fc400000006ff */
[----:B------:R-:W-:Y:S02]  /*3840*/  F2FP.SATFINITE.E4M3.F32.PACK_AB_MERGE_C R65, RZ, R65, RZ ;  /* 0x00000041ff41723e */ /* 0x000fe400048070ff */
[----:B------:R-:W-:Y:S02]  /*3850*/  F2FP.SATFINITE.E4M3.F32.PACK_AB_MERGE_C R83, RZ, R83, RZ ;  /* 0x00000053ff53723e */ /* 0x000fe400048070ff */
[----:B------:R-:W-:Y:S01]  /*3860*/  FMNMX3 R134, R134, |R88|, |R139|, !PT ;  /* 0x4000005886867276 */ /* 0x000fe2000780048b */
[-C--:B------:R-:W-:Y:S01]  /*3870*/  @P0 FMUL R139, R139, R96.reuse ;  /* 0x000000608b8b0220 */ /* 0x080fe20000400000 */
[----:B------:R-:W-:Y:S02]  /*3880*/  LOP3.LUT R135, R68, 0xffff, R135, 0xf8, !PT ;  /* 0x0000ffff44877812 */ /* 0x000fe400078ef887 */
[----:B------:R-:W-:Y:S01]  /*3890*/  SHF.L.U32 R68, R65, 0x10, RZ ;  /* 0x0000001041447819 */ /* 0x000fe200000006ff */
[----:B------:R-:W-:Y:S01]  /*38a0*/  FMUL R65, R124, R96 ;  /* 0x000000607c417220 */ /* 0x000fe20000400000 */
[----:B------:R-:W-:-:S02]  /*38b0*/  LOP3.LUT R83, R83, 0xffff, RZ, 0xc0, !PT ;  /* 0x0000ffff53537812 */ /* 0x000fc400078ec0ff */
[----:B------:R-:W-:Y:S02]  /*38c0*/  FSEL R67, R86, R67, !P0 ;  /* 0x0000004356437208 */ /* 0x000fe40004000000 */
[----:B------:R-:W-:Y:S01]  /*38d0*/  FMNMX3 R134, R134, |R124|, |R87|, !PT ;  /* 0x4000007c86867276 */ /* 0x000fe20007800457 */
[----:B------:R-:W-:Y:S01]  /*38e0*/  @P0 FMUL R87, R87, R96 ;  /* 0x0000006057570220 */ /* 0x000fe20000400000 */
[----:B------:R-:W-:Y:S02]  /*38f0*/  LOP3.LUT R68, R135, 0xff0000, R68, 0xf8, !PT ;  /* 0x00ff000087447812 */ /* 0x000fe400078ef844 */
[----:B------:R-:W-:Y:S02]  /*3900*/  SHF.L.U32 R83, R83, 0x18, RZ ;  /* 0x0000001853537819 */ /* 0x000fe400000006ff */
[----:B------:R-:W-:Y:S02]  /*3910*/  F2FP.SATFINITE.E4M3.F32.PACK_AB_MERGE_C R137, RZ, R137, RZ ;  /* 0x00000089ff89723e */ /* 0x000fe400048070ff */
[----:B------:R-:W-:-:S02]  /*3920*/  F2FP.SATFINITE.E4M3.F32.PACK_AB_MERGE_C R67, RZ, R67, RZ ;  /* 0x00000043ff43723e */ /* 0x000fc400048070ff */
[----:B------:R-:W-:Y:S02]  /*3930*/  FSEL R73, R88, R73, !P0 ;  /* 0x0000004958497208 */ /* 0x000fe40004000000 */
[----:B------:R-:W-:Y:S01]  /*3940*/  FMNMX3 R134, R134, |R126|, |R141|, !PT ;  /* 0x4000007e86867276 */ /* 0x000fe2000780048d */
[----:B------:R-:W-:Y:S01]  /*3950*/  @P0 FMUL R141, R141, R96 ;  /* 0x000000608d8d0220 */ /* 0x000fe20000400000 */
[----:B------:R-:W-:Y:S02]  /*3960*/  F2FP.SATFINITE.E4M3.F32.PACK_AB_MERGE_C R81, RZ, R81, RZ ;  /* 0x00000051ff51723e */ /* 0x000fe400048070ff */
[----:B------:R-:W-:Y:S02]  /*3970*/  LOP3.LUT R108, R68, 0xff000000, R83, 0xf8, !PT ;  /* 0xff000000446c7812 */ /* 0x000fe400078ef853 */
[----:B------:R-:W-:Y:S02]  /*3980*/  LOP3.LUT R66, R66, 0xff, RZ, 0xc0, !PT ;  /* 0x000000ff42427812 */ /* 0x000fe400078ec0ff */
[----:B------:R-:W-:-:S02]  /*3990*/  PRMT R137, R137, 0x7104, RZ ;  /* 0x0000710489897816 */ /* 0x000fc400000000ff */
[----:B------:R-:W-:Y:S01]  /*39a0*/  SHF.L.U32 R68, R67, 0x10, RZ ;  /* 0x0000001043447819 */ /* 0x000fe200000006ff */
[----:B------:R-:W-:Y:S01]  /*39b0*/  FMUL R67, R128, R96 ;  /* 0x0000006080437220 */ /* 0x000fe20000400000 */
[----:B------:R-:W-:Y:S02]  /*39c0*/  FSEL R65, R124, R65, !P0 ;  /* 0x000000417c417208 */ /* 0x000fe40004000000 */
[----:B------:R-:W-:Y:S02]  /*39d0*/  F2FP.SATFINITE.E4M3.F32.PACK_AB_MERGE_C R73, RZ, R73, RZ ;  /* 0x00000049ff49723e */ /* 0x000fe400048070ff */
[----:B------:R-:W-:Y:S02]  /*39e0*/  F2FP.SATFINITE.E4M3.F32.PACK_AB_MERGE_C R139, RZ, R139, RZ ;  /* 0x0000008bff8b723e */ /* 0x000fe400048070ff */
[----:B------:R-:W-:Y:S01]  /*39f0*/  FMNMX3 R134, R134, |R90|, |R89|, !PT ;  /* 0x4000005a86867276 */ /* 0x000fe20007800459 */
[----:B------:R-:W-:Y:S01]  /*3a00*/  @P0 FMUL R89, R89, R96 ;  /* 0x0000006059590220 */ /* 0x000fe20000400000 */
[----:B------:R-:W-:-:S02]  /*3a10*/  LOP3.LUT R81, R81, 0xffff, RZ, 0xc0, !PT ;  /* 0x0000ffff51517812 */ /* 0x000fc400078ec0ff */
[----:B------:R-:W-:Y:S02]  /*3a20*/  LOP3.LUT R137, R66, 0xff00, R137, 0xf8, !PT ;  /* 0x0000ff0042897812 */ /* 0x000fe400078ef889 */
[----:B------:R-:W-:Y:S01]  /*3a30*/  LOP3.LUT R66, R73, 0xff, RZ, 0xc0, !PT ;  /* 0x000000ff49427812 */ /* 0x000fe200078ec0ff */
[----:B------:R-:W-:Y:S01]  /*3a40*/  FMUL R73, R92, R96 ;  /* 0x000000605c497220 */ /* 0x000fe20000400000 */
[----:B------:R-:W-:Y:S02]  /*3a50*/  SHF.L.U32 R139, R139, 0x8, RZ ;  /* 0x000000088b8b7819 */ /* 0x000fe400000006ff */
[----:B------:R-:W-:Y:S02]  /*3a60*/  F2FP.SATFINITE.E4M3.F32.PACK_AB_MERGE_C R65, RZ, R65, RZ ;  /* 0x00000041ff41723e */ /* 0x000fe400048070ff */
[----:B------:R-:W-:Y:S01]  /*3a70*/  FMNMX3 R134, R134, |R128|, |R143|, !PT ;  /* 0x4000008086867276 */ /* 0x000fe2000780048f */
[----:B------:R-:W-:Y:S01]  /*3a80*/  @P0 FMUL R143, R143, R96 ;  /* 0x000000608f8f0220 */ /* 0x000fe20000400000 */
[----:B------:R-:W-:-:S02]  /*3a90*/  SHF.L.U32 R81, R81, 0x18, RZ ;  /* 0x0000001851517819 */ /* 0x000fc400000006ff */
[----:B------:R-:W-:Y:S02]  /*3aa0*/  FSEL R69, R90, R69, !P0 ;  /* 0x000000455a457208 */ /* 0x000fe40004000000 */
[----:B------:R-:W-:Y:S02]  /*3ab0*/  FSEL R67, R128, R67, !P0 ;  /* 0x0000004380437208 */ /* 0x000fe40004000000 */
[----:B------:R-:W-:Y:S02]  /*3ac0*/  LOP3.LUT R72, R111, 0xffff, R72, 0xf8, !PT ;  /* 0x0000ffff6f487812 */ /* 0x000fe400078ef848 */
[----:B------:R-:W-:Y:S02]  /*3ad0*/  F2FP.SATFINITE.E4M3.F32.PACK_AB_MERGE_C R85, RZ, R85, RZ ;  /* 0x00000055ff55723e */ /* 0x000fe400048070ff */
[----:B------:R-:W-:Y:S02]  /*3ae0*/  F2FP.SATFINITE.E4M3.F32.PACK_AB_MERGE_C R141, RZ, R141, RZ ;  /* 0x0000008dff8d723e */ /* 0x000fe400048070ff */
[----:B------:R-:W-:-:S02]  /*3af0*/  LOP3.LUT R66, R66, 0xffff, R139, 0xf8, !PT ;  /* 0x0000ffff42427812 */ /* 0x000fc400078ef88b */
[----:B------:R-:W-:Y:S02]  /*3b00*/  SHF.L.U32 R65, R65, 0x10, RZ ;  /* 0x0000001041417819 */ /* 0x000fe400000006ff */
[----:B------:R-:W-:Y:S02]  /*3b10*/  LOP3.LUT R107, R70, R81, RZ, 0xfc, !PT ;  /* 0x00000051466b7212 */ /* 0x000fe400078efcff */
[----:B------:R-:W-:Y:S02]  /*3b20*/  F2FP.SATFINITE.E4M3.F32.PACK_AB_MERGE_C R69, RZ, R69, RZ ;  /* 0x00000045ff45723e */ /* 0x000fe400048070ff */
[----:B------:R-:W-:Y:S02]  /*3b30*/  F2FP.SATFINITE.E4M3.F32.PACK_AB_MERGE_C R67, RZ, R67, RZ ;  /* 0x00000043ff43723e */ /* 0x000fe400048070ff */
[----:B------:R-:W-:Y:S02]  /*3b40*/  LOP3.LUT R85, R85, 0xffff, RZ, 0xc0, !PT ;  /* 0x0000ffff55557812 */ /* 0x000fe400078ec0ff */
[----:B------:R-:W-:-:S02]  /*3b50*/  LOP3.LUT R70, R72, 0xff, RZ, 0xc0, !PT ;  /* 0x000000ff48467812 */ /* 0x000fc400078ec0ff */
[----:B------:R-:W-:Y:S02]  /*3b60*/  PRMT R141, R141, 0x7104, RZ ;  /* 0x000071048d8d7816 */ /* 0x000fe400000000ff */
[----:B------:R-:W-:Y:S02]  /*3b70*/  F2FP.SATFINITE.E4M3.F32.PACK_AB_MERGE_C R143, RZ, R143, RZ ;  /* 0x0000008fff8f723e */ /* 0x000fe400048070ff */
[----:B------:R-:W-:Y:S01]  /*3b80*/  LOP3.LUT R110, R66, 0xff0000, R65, 0xf8, !PT ;  /* 0x00ff0000426e7812 */ /* 0x000fe200078ef841 */
[----:B------:R-:W-:Y:S01]  /*3b90*/  FMUL R65, R130, R96 ;  /* 0x0000006082417220 */ /* 0x000fe20000400000 */
[----:B------:R-:W-:Y:S02]  /*3ba0*/  FSEL R73, R92, R73, !P0 ;  /* 0x000000495c497208 */ /* 0x000fe40004000000 */
[----:B------:R-:W-:Y:S02]  /*3bb0*/  LOP3.LUT R68, R137, 0xff0000, R68, 0xf8, !PT ;  /* 0x00ff000089447812 */ /* 0x000fe400078ef844 */
[----:B------:R-:W-:Y:S01]  /*3bc0*/  FMNMX3 R134, R134, |R92|, |R91|, !PT ;  /* 0x4000005c86867276 */ /* 0x000fe2000780045b */
[----:B------:R-:W-:Y:S01]  /*3bd0*/  @P0 FMUL R91, R91, R96 ;  /* 0x000000605b5b0220 */ /* 0x000fe20000400000 */
[----:B------:R-:W-:-:S02]  /*3be0*/  SHF.L.U32 R69, R69, 0x10, RZ ;  /* 0x0000001045457819 */ /* 0x000fc400000006ff */
[----:B------:R-:W-:Y:S02]  /*3bf0*/  LOP3.LUT R66, R67, 0xff, RZ, 0xc0, !PT ;  /* 0x000000ff43427812 */ /* 0x000fe400078ec0ff */
[----:B------:R-:W-:Y:S02]  /*3c00*/  SHF.L.U32 R85, R85, 0x18, RZ ;  /* 0x0000001855557819 */ /* 0x000fe400000006ff */
[----:B------:R-:W-:Y:S02]  /*3c10*/  LOP3.LUT R70, R70, 0xff00, R141, 0xf8, !PT ;  /* 0x0000ff0046467812 */ /* 0x000fe400078ef88d */
[----:B------:R-:W-:Y:S02]  /*3c20*/  SHF.L.U32 R143, R143, 0x8, RZ ;  /* 0x000000088f8f7819 */ /* 0x000fe400000006ff */
[----:B------:R-:W-:Y:S02]  /*3c30*/  F2FP.SATFINITE.E4M3.F32.PACK_AB_MERGE_C R73, RZ, R73, RZ ;  /* 0x00000049ff49723e */ /* 0x000fe400048070ff */
[----:B------:R-:W-:Y:S01]  /*3c40*/  FMNMX3 R134, R134, |R94|, |R145|, !PT ;  /* 0x4000005e86867276 */ /* 0x000fe20007800491 */
[----:B------:R-:W-:Y:S01]  /*3c50*/  @P0 FMUL R145, R145, R96 ;  /* 0x0000006091910220 */ /* 0x000fe20000400000 */
[----:B------:R-:W-:-:S02]  /*3c60*/  LOP3.LUT R109, R68, R85, RZ, 0xfc, !PT ;  /* 0x00000055446d7212 */ /* 0x000fc400078efcff */
[----:B------:R-:W-:Y:S02]  /*3c70*/  LOP3.LUT R70, R70, 0xff0000, R69, 0xf8, !PT ;  /* 0x00ff000046467812 */ /* 0x000fe400078ef845 */
[----:B------:R-:W-:Y:S01]  /*3c80*/  LOP3.LUT R112, R66, 0xffff, R143, 0xf8, !PT ;  /* 0x0000ffff42707812 */ /* 0x000fe200078ef88f */
[----:B------:R-:W0:Y:S01]  /*3c90*/  LDC.64 R68, c[0x0][0x3c8] ;  /* 0x0000f200ff447b82 */ /* 0x000e220000000a00 */
[----:B------:R-:W-:Y:S02]  /*3ca0*/  SHF.L.U32 R73, R73, 0x10, RZ ;  /* 0x0000001049497819 */ /* 0x000fe400000006ff */
[----:B------:R-:W-:Y:S02]  /*3cb0*/  F2FP.SATFINITE.E4M3.F32.PACK_AB_MERGE_C R145, RZ, R145, RZ ;  /* 0x00000091ff91723e */ /* 0x000fe400048070ff */
[----:B------:R-:W-:Y:S02]  /*3cc0*/  LOP3.LUT R112, R112, 0xff0000, R73, 0xf8, !PT ;  /* 0x00ff000070707812 */ /* 0x000fe400078ef849 */
[----:B------:R-:W-:Y:S01]  /*3cd0*/  FMNMX3 R97, R134, |R130|, |R93|, !PT ;  /* 0x4000008286617276 */ /* 0x000fe2000780045d */
[----:B------:R-:W1:Y:S01]  /*3ce0*/  @!P1 LDC.64 R66, c[0x0][0x3a0] ;  /* 0x0000e800ff429b82 */ /* 0x000e620000000a00 */
[----:B------:R-:W-:Y:S01]  /*3cf0*/  LOP3.LUT R0, R0, 0xff, RZ, 0xc0, !PT ;  /* 0x000000ff00007812 */ /* 0x000fe200078ec0ff */
[----:B------:R-:W-:Y:S01]  /*3d00*/  @P0 FMUL R93, R93, R96 ;  /* 0x000000605d5d0220 */ /* 0x000fe20000400000 */
[----:B------:R-:W-:-:S02]  /*3d10*/  PRMT R145, R145, 0x7104, RZ ;  /* 0x0000710491917816 */ /* 0x000fc400000000ff */
[----:B------:R-:W-:Y:S02]  /*3d20*/  FSEL R65, R130, R65, !P0 ;  /* 0x0000004182417208 */ /* 0x000fe40004000000 */
[----:B------:R-:W-:Y:S01]  /*3d30*/  LOP3.LUT R145, R0, 0xff00, R145, 0xf8, !PT ;  /* 0x0000ff0000917812 */ /* 0x000fe200078ef891 */
[----:B------:R-:W2:Y:S01]  /*3d40*/  LDC R73, c[0x0][0x380] ;  /* 0x0000e000ff497b82 */ /* 0x000ea20000000800 */
[----:B------:R-:W-:Y:S02]  /*3d50*/  F2FP.SATFINITE.E4M3.F32.PACK_AB_MERGE_C R115, RZ, R115, RZ ;  /* 0x00000073ff73723e */ /* 0x000fe400048070ff */
[----:B------:R-:W-:Y:S02]  /*3d60*/  F2FP.SATFINITE.E4M3.F32.PACK_AB_MERGE_C R125, RZ, R125, RZ ;  /* 0x0000007dff7d723e */ /* 0x000fe400048070ff */
[----:B------:R-:W-:Y:S02]  /*3d70*/  F2FP.SATFINITE.E4M3.F32.PACK_AB_MERGE_C R77, RZ, R77, RZ ;  /* 0x0000004dff4d723e */ /* 0x000fe400048070ff */
[----:B------:R-:W-:-:S02]  /*3d80*/  F2FP.SATFINITE.E4M3.F32.PACK_AB_MERGE_C R79, RZ, R79, RZ ;  /* 0x0000004fff4f723e */ /* 0x000fc400048070ff */
[----:B------:R-:W-:Y:S02]  /*3d90*/  F2FP.SATFINITE.E4M3.F32.PACK_AB_MERGE_C R87, RZ, R87, RZ ;  /* 0x00000057ff57723e */ /* 0x000fe400048070ff */
[----:B------:R-:W-:Y:S02]  /*3da0*/  F2FP.SATFINITE.E4M3.F32.PACK_AB_MERGE_C R89, RZ, R89, RZ ;  /* 0x00000059ff59723e */ /* 0x000fe400048070ff */
[----:B------:R-:W-:Y:S02]  /*3db0*/  F2FP.SATFINITE.E4M3.F32.PACK_AB_MERGE_C R91, RZ, R91, RZ ;  /* 0x0000005bff5b723e */ /* 0x000fe400048070ff */
[----:B------:R-:W-:Y:S01]  /*3dc0*/  F2FP.SATFINITE.E4M3.F32.PACK_AB_MERGE_C R0, RZ, R65, RZ ;  /* 0x00000041ff00723e */ /* 0x000fe200048070ff */
[----:B-1----:R-:W-:Y:S01]  /*3dd0*/  @!P1 IMAD.WIDE R66, R2, 0x4, R66 ;  /* 0x0000000402429825 */ /* 0x002fe200078e0242 */
[----:B------:R-:W-:Y:S02]  /*3de0*/  F2FP.SATFINITE.E4M3.F32.PACK_AB_MERGE_C R93, RZ, R93, RZ ;  /* 0x0000005dff5d723e */ /* 0x000fe400048070ff */
[----:B------:R-:W-:-:S02]  /*3df0*/  LOP3.LUT R65, R3, 0x1f, RZ, 0xc0, !PT ;  /* 0x0000001f03417812 */ /* 0x000fc400078ec0ff */
[----:B------:R-:W-:Y:S01]  /*3e00*/  LOP3.LUT R115, R115, 0xffff, RZ, 0xc0, !PT ;  /* 0x0000ffff73737812 */ /* 0x000fe200078ec0ff */
[----:B------:R1:W-:Y:S01]  /*3e10*/  @!P1 STG.E desc[UR4][R66.64], R71 ;  /* 0x0000004742009986 */ /* 0x0003e2000c101904 */
[----:B------:R-:W-:Y:S02]  /*3e20*/  LOP3.LUT R125, R125, 0xffff, RZ, 0xc0, !PT ;  /* 0x0000ffff7d7d7812 */ /* 0x000fe400078ec0ff */
[----:B------:R-:W-:Y:S02]  /*3e30*/  LOP3.LUT R77, R77, 0xffff, RZ, 0xc0, !PT ;  /* 0x0000ffff4d4d7812 */ /* 0x000fe400078ec0ff */
[----:B------:R-:W-:Y:S02]  /*3e40*/  LOP3.LUT R79, R79, 0xffff, RZ, 0xc0, !PT ;  /* 0x0000ffff4f4f7812 */ /* 0x000fe400078ec0ff */
[----:B------:R-:W-:Y:S02]  /*3e50*/  LOP3.LUT R87, R87, 0xffff, RZ, 0xc0, !PT ;  /* 0x0000ffff57577812 */ /* 0x000fe400078ec0ff */
[----:B------:R-:W-:-:S02]  /*3e60*/  LOP3.LUT R89, R89, 0xffff, RZ, 0xc0, !PT ;  /* 0x0000ffff59597812 */ /* 0x000fc400078ec0ff */
[----:B------:R-:W-:Y:S02]  /*3e70*/  LOP3.LUT R91, R91, 0xffff, RZ, 0xc0, !PT ;  /* 0x0000ffff5b5b7812 */ /* 0x000fe400078ec0ff */
[----:B------:R-:W-:Y:S02]  /*3e80*/  SHF.L.U32 R0, R0, 0x10, RZ ;  /* 0x0000001000007819 */ /* 0x000fe400000006ff */
[----:B------:R-:W-:Y:S02]  /*3e90*/  LOP3.LUT R93, R93, 0xffff, RZ, 0xc0, !PT ;  /* 0x0000ffff5d5d7812 */ /* 0x000fe400078ec0ff */
[----:B------:R-:W-:Y:S02]  /*3ea0*/  LEA R65, R2, R65, 0x8 ;  /* 0x0000004102417211 */ /* 0x000fe400078e40ff */
[----:B------:R-:W-:Y:S02]  /*3eb0*/  SHF.L.U32 R115, R115, 0x18, RZ ;  /* 0x0000001873737819 */ /* 0x000fe400000006ff */
[----:B------:R-:W-:Y:S01]  /*3ec0*/  SHF.L.U32 R125, R125, 0x18, RZ ;  /* 0x000000187d7d7819 */ /* 0x000fe200000006ff */
[----:B0-----:R-:W-:Y:S01]  /*3ed0*/  IMAD.WIDE.U32 R68, R65, 0x8, R68 ;  /* 0x0000000841447825 */ /* 0x001fe200078e0044 */
[----:B------:R-:W-:-:S02]  /*3ee0*/  SHF.L.U32 R77, R77, 0x18, RZ ;  /* 0x000000184d4d7819 */ /* 0x000fc400000006ff */
[----:B------:R-:W-:Y:S02]  /*3ef0*/  SHF.L.U32 R79, R79, 0x18, RZ ;  /* 0x000000184f4f7819 */ /* 0x000fe400000006ff */
[----:B------:R-:W-:Y:S01]  /*3f00*/  SHF.L.U32 R87, R87, 0x18, RZ ;  /* 0x0000001857577819 */ /* 0x000fe200000006ff */
[----:B------:R1:W-:Y:S01]  /*3f10*/  STG.E.64 desc[UR4][R68.64+0x100], R100 ;  /* 0x0001006444007986 */ /* 0x0003e2000c101b04 */
[----:B------:R-:W-:Y:S02]  /*3f20*/  SHF.L.U32 R89, R89, 0x18, RZ ;  /* 0x0000001859597819 */ /* 0x000fe400000006ff */
[----:B------:R-:W-:Y:S01]  /*3f30*/  SHF.L.U32 R91, R91, 0x18, RZ ;  /* 0x000000185b5b7819 */ /* 0x000fe200000006ff */
[----:B------:R1:W-:Y:S01]  /*3f40*/  STG.E.64 desc[UR4][R68.64+0x500], R108 ;  /* 0x0005006c44007986 */ /* 0x0003e2000c101b04 */
[----:B------:R-:W-:Y:S02]  /*3f50*/  LOP3.LUT R0, R145, 0xff0000, R0, 0xf8, !PT ;  /* 0x00ff000091007812 */ /* 0x000fe400078ef800 */
[----:B------:R-:W-:-:S02]  /*3f60*/  SHF.L.U32 R93, R93, 0x18, RZ ;  /* 0x000000185d5d7819 */ /* 0x000fc400000006ff */
[----:B------:R-:W-:Y:S02]  /*3f70*/  LOP3.LUT R102, R102, 0xff000000, R115, 0xf8, !PT ;  /* 0xff00000066667812 */ /* 0x000fe400078ef873 */
[----:B------:R-:W-:Y:S02]  /*3f80*/  LOP3.LUT R104, R104, 0xff000000, R125, 0xf8, !PT ;  /* 0xff00000068687812 */ /* 0x000fe400078ef87d */
[----:B------:R-:W-:Y:S01]  /*3f90*/  LOP3.LUT R105, R74, R77, RZ, 0xfc, !PT ;  /* 0x0000004d4a697212 */ /* 0x000fe200078efcff */
[----:B------:R1:W-:Y:S01]  /*3fa0*/  STG.E.64 desc[UR4][R68.64+0x200], R102 ;  /* 0x0002006644007986 */ /* 0x0003e2000c101b04 */
[----:B------:R-:W-:Y:S02]  /*3fb0*/  LOP3.LUT R106, R106, 0xff000000, R79, 0xf8, !PT ;  /* 0xff0000006a6a7812 */ /* 0x000fe400078ef84f */
[----:B------:R-:W-:Y:S01]  /*3fc0*/  LOP3.LUT R110, R110, 0xff000000, R87, 0xf8, !PT ;  /* 0xff0000006e6e7812 */ /* 0x000fe200078ef857 */
[----:B------:R1:W-:Y:S01]  /*3fd0*/  STG.E.64 desc[UR4][R68.64+0x300], R104 ;  /* 0x0003006844007986 */ /* 0x0003e2000c101b04 */
[----:B------:R-:W-:-:S02]  /*3fe0*/  LOP3.LUT R111, R70, R89, RZ, 0xfc, !PT ;  /* 0x00000059466f7212 */ /* 0x000fc400078efcff */
[----:B------:R-:W-:Y:S01]  /*3ff0*/  LOP3.LUT R112, R112, 0xff000000, R91, 0xf8, !PT ;  /* 0xff00000070707812 */ /* 0x000fe200078ef85b */
[----:B------:R1:W-:Y:S01]  /*4000*/  STG.E.64 desc[UR4][R68.64+0x400], R106 ;  /* 0x0004006a44007986 */ /* 0x0003e2000c101b04 */
[----:B------:R-:W-:Y:S02]  /*4010*/  LOP3.LUT R113, R0, R93, RZ, 0xfc, !PT ;  /* 0x0000005d00717212 */ /* 0x000fe400078efcff */
[----:B------:R-:W-:Y:S01]  /*4020*/  MOV R65, R99 ;  /* 0x0000006300417202 */ /* 0x000fe20000000f00 */
[----:B------:R1:W-:Y:S01]  /*4030*/  STG.E.64 desc[UR4][R68.64+0x600], R110 ;  /* 0x0006006e44007986 */ /* 0x0003e2000c101b04 */
[----:B--2---:R-:W-:-:S03]  /*4040*/  LEA R2, R73, R2, 0x2 ;  /* 0x0000000249027211 */ /* 0x004fc600078e10ff */
[----:B------:R1:W-:Y:S01]  /*4050*/  STG.E.64 desc[UR4][R68.64], R64 ;  /* 0x0000004044007986 */ /* 0x0003e2000c101b04 */
[----:B------:R-:W-:-:S03]  /*4060*/  ISETP.GE.AND P1, PT, R2, UR13, PT ;  /* 0x0000000d02007c0c */ /* 0x000fc6000bf26270 */
[----:B------:R1:W-:Y:S10]  /*4070*/  STG.E.64 desc[UR4][R68.64+0x700], R112 ;  /* 0x0007007044007986 */ /* 0x0003f4000c101b04 */
[----:B------:R-:W-:Y:S05]  /*4080*/  @!P1 BRA `(.L_x_11782) ;  /* 0xffffffc000ac9947 */ /* 0x000fea000383ffff */
[----:B------:R-:W-:Y:S05]  /*4090*/  BRA `(.L_x_11779) ;  /* 0x0000003800607947 */ /* 0x000fea0003800000 */
.L_x_11780:
[----:B------:R-:W-:Y:S01]  /*40a0*/  BSSY B1, `(.L_x_11783) ;  /* 0x0000396000017945 */ /* 0x000fe20003800000 */
.L_x_11785:
        /* <DEDUP_REMOVED lines=27> */
[----:B----4-:R-:W-:Y:S02]  /*4260*/  HADD2.F32 R121, -RZ, R73.H1_H1 ;  /* 0x30000049ff797230 */ /* 0x010fe40000004100 */
[----:B------:R-:W-:-:S02]  /*4270*/  HADD2.F32 R120, -RZ, R74.H0_H0 ;  /* 0x2000004aff787230 */ /* 0x000fc40000004100 */
[----:B0-----:R-:W-:Y:S01]  /*4280*/  FADD R113, R65, R104 ;  /* 0x0000006841717221 */ /* 0x001fe20000000000 */
        /* <DEDUP_REMOVED lines=261> */
.L_x_11815:
[----:B------:R-:W2:Y:S01]  /*52e0*/  LDC R74, c[0x0][0x3d8] ;  /* 0x0000f600ff4a7b82 */ /* 0x000ea20000000800 */
[----:B-1----:R-:W-:Y:S01]  /*52f0*/  FADD R75, R149, R75 ;  /* 0x0000004b954b7221 */ /* 0x002fe20000000000 */
[----:B------:R-:W-:Y:S01]  /*5300*/  ISETP.NE.AND P2, PT, RZ, UR15, PT ;  /* 0x0000000fff007c0c */ /* 0x000fe2000bf45270 */
[----:B-----5:R-:W-:Y:S01]  /*5310*/  HADD2.F32 R145, -RZ, R116.H0_H0 ;  /* 0x20000074ff917230 */ /* 0x020fe20000004100 */
[----:B------:R-:W-:Y:S01]  /*5320*/  UISETP.NE.AND UP0, UPT, UR14, URZ, UPT ;  /* 0x000000ff0e00728c */ /* 0x000fe2000bf05270 */
[----:B------:R-:W-:Y:S01]  /*5330*/  HADD2.F32 R148, -RZ, R32.H0_H0 ;  /* 0x20000020ff947230 */ /* 0x000fe20000004100 */
[----:B------:R-:W-:Y:S01]  /*5340*/  LOP3.LUT R99, R99, 0xffffff00, RZ, 0xc0, !PT ;  /* 0xffffff0063637812 */ /* 0x000fe200078ec0ff */
[----:B------:R-:W-:Y:S01]  /*5350*/  HADD2.F32 R150, -RZ, R116.H1_H1 ;  /* 0x30000074ff967230 */ /* 0x000fe20000004100 */
[----:B------:R-:W1:Y:S01]  /*5360*/  @!P1 LDC.64 R72, c[0x0][0x398] ;  /* 0x0000e600ff489b82 */ /* 0x000e620000000a00 */
[--C-:B0-----:R-:W-:Y:S01]  /*5370*/  HADD2.F32 R149, -RZ, R117.reuse.H0_H0 ;  /* 0x20000075ff957230 */ /* 0x101fe20000004100 */
[----:B------:R-:W-:Y:S01]  /*5380*/  LOP3.LUT R103, R103, 0xffffff00, RZ, 0xc0, !PT ;  /* 0xffffff0067677812 */ /* 0x000fe200078ec0ff */
[----:B------:R-:W-:Y:S01]  /*5390*/  HADD2.F32 R147, -RZ, R32.H1_H1 ;  /* 0x30000020ff937230 */ /* 0x000fe20000004100 */
[----:B------:R-:W-:Y:S01]  /*53a0*/  LOP3.LUT R105, R105, 0xffffff00, RZ, 0xc0, !PT ;  /* 0xffffff0069697812 */ /* 0x000fe200078ec0ff */
[----:B------:R-:W-:Y:S01]  /*53b0*/  HADD2.F32 R151, -RZ, R117.H1_H1 ;  /* 0x30000075ff977230 */ /* 0x000fe20000004100 */
[----:B------:R-:W-:Y:S01]  /*53c0*/  LOP3.LUT R107, R107, 0xffffff00, RZ, 0xc0, !PT ;  /* 0xffffff006b6b7812 */ /* 0x000fe200078ec0ff */
[----:B------:R-:W-:Y:S01]  /*53d0*/  @P2 FADD R145, R145, 1 ;  /* 0x3f80000091912421 */ /* 0x000fe20000000000 */
[----:B------:R-:W-:Y:S01]  /*53e0*/  @P2 FADD R150, R150, 1 ;  /* 0x3f80000096962421 */ /* 0x000fe20000000000 */
[----:B------:R-:W-:Y:S01]  /*53f0*/  @P2 FADD R149, R149, 1 ;  /* 0x3f80000095952421 */ /* 0x000fe20000000000 */
[----:B------:R-:W-:-:S02]  /*5400*/  HADD2.F32 R155, -RZ, R34.H1_H1 ;  /* 0x30000022ff9b7230 */ /* 0x000fc40000004100 */
[----:B------:R-:W-:Y:S01]  /*5410*/  @P2 FADD R151, R151, 1 ;  /* 0x3f80000097972421 */ /* 0x000fe20000000000 */
[----:B------:R-:W-:Y:S01]  /*5420*/  HADD2.F32 R153, -RZ, R34.H0_H0 ;  /* 0x20000022ff997230 */ /* 0x000fe20000004100 */
[----:B------:R-:W-:Y:S01]  /*5430*/  LOP3.LUT R111, R111, 0xffffff00, RZ, 0xc0, !PT ;  /* 0xffffff006f6f7812 */ /* 0x000fe200078ec0ff */
[----:B------:R-:W-:Y:S02]  /*5440*/  HADD2.F32 R157, -RZ, R60.H1_H1 ;  /* 0x3000003cff9d7230 */ /* 0x000fe40000004100 */
[----:B--2---:R-:W-:Y:S01]  /*5450*/  FFMA R74, R75, 0.00048828125, R74 ;  /* 0x3a0000004b4a7823 */ /* 0x004fe2000000004a */
[----:B------:R-:W-:Y:S02]  /*5460*/  HADD2.F32 R163, -RZ, R62.H1_H1 ;  /* 0x3000003effa37230 */ /* 0x000fe40000004100 */
[----:B------:R-:W-:Y:S01]  /*5470*/  @P2 FADD R157, R157, 1 ;  /* 0x3f8000009d9d2421 */ /* 0x000fe20000000000 */
[----:B------:R-:W-:Y:S01]  /*5480*/  HADD2.F32 R161, -RZ, R30.H0_H0 ;  /* 0x2000001effa17230 */ /* 0x000fe20000004100 */
[----:B------:R-:W-:Y:S01]  /*5490*/  FSETP.GEU.AND P0, PT, |R74|, 1.175494350822287508e-38, PT ;  /* 0x008000004a00780b */ /* 0x000fe20003f0e200 */
[----:B------:R-:W-:Y:S01]  /*54a0*/  @P2 FADD R163, R163, 1 ;  /* 0x3f800000a3a32421 */ /* 0x000fe20000000000 */
[----:B------:R-:W-:-:S02]  /*54b0*/  HADD2.F32 R165, -RZ, R31.H1_H1 ;  /* 0x3000001fffa57230 */ /* 0x000fc40000004100 */
[----:B-1----:R-:W-:-:S05]  /*54c0*/  @!P1 IMAD.WIDE R72, R2, 0x4, R72 ;  /* 0x0000000402489825 */ /* 0x002fca00078e0248 */
[----:B------:R0:W-:Y:S01]  /*54d0*/  @!P1 STG.E desc[UR4][R72.64], R95 ;  /* 0x0000005f48009986 */ /* 0x0001e2000c101904 */
[----:B------:R-:W-:-:S03]  /*54e0*/  LOP3.LUT P1, RZ, R3, 0x1f, RZ, 0xc0, !PT ;  /* 0x0000001f03ff7812 */ /* 0x000fc6000782c0ff */
[----:B------:R-:W-:-:S04]  /*54f0*/  @!P0 FMUL R74, R74, 16777216 ;  /* 0x4b8000004a4a8820 */ /* 0x000fc80000400000 */
[----:B------:R1:W2:Y:S01]  /*5500*/  MUFU.RSQ R71, R74 ;  /* 0x0000004a00477308 */ /* 0x0002a20000001400 */
[----:B0-----:R-:W-:Y:S02]  /*5510*/  HADD2.F32 R72, -RZ, R60.H0_H0 ;  /* 0x2000003cff487230 */ /* 0x001fe40000004100 */
[----:B-1----:R-:W-:-:S03]  /*5520*/  HADD2.F32 R74, -RZ, R33.H1_H1 ;  /* 0x30000021ff4a7230 */ /* 0x002fc60000004100 */
[----:B------:R-:W-:Y:S01]  /*5530*/  @P2 FADD R72, R72, 1 ;  /* 0x3f80000048482421 */ /* 0x000fe20000000000 */
[----:B--2---:R-:W-:Y:S01]  /*5540*/  @!P0 FMUL R71, R71, 4096 ;  /* 0x4580000047478820 */ /* 0x004fe20000400000 */
[----:B------:R-:W-:-:S03]  /*5550*/  PLOP3.LUT P0, PT, PT, PT, UP0, 0x80, 0x8 ;  /* 0x000000000008781c */ /* 0x000fc60003f0f008 */
[-C--:B------:R-:W-:Y:S01]  /*5560*/  FMUL R0, R0, R71.reuse ;  /* 0x0000004700007220 */ /* 0x080fe20000400000 */
[-C--:B------:R-:W-:Y:S01]  /*5570*/  FMUL R75, R98, R71.reuse ;  /* 0x00000047624b7220 */ /* 0x080fe20000400000 */
[--C-:B------:R-:W-:Y:S02]  /*5580*/  HADD2.F32 R98, -RZ, R118.reuse.H0_H0 ;  /* 0x20000076ff627230 */ /* 0x100fe40000004100 */
[----:B------:R-:W-:Y:S01]  /*5590*/  FMUL R64, R64, R71 ;  /* 0x0000004740407220 */ /* 0x000fe20000400000 */
[----:B------:R-:W-:Y:S01]  /*55a0*/  FFMA R145, R145, R0, R148 ;  /* 0x0000000091917223 */ /* 0x000fe20000000094 */
[----:B------:R-:W-:Y:S02]  /*55b0*/  HADD2.F32 R148, -RZ, R118.H1_H1 ;  /* 0x30000076ff947230 */ /* 0x000fe40000004100 */
[----:B------:R-:W-:Y:S01]  /*55c0*/  FFMA R75, R150, R75, R147 ;  /* 0x0000004b964b7223 */ /* 0x000fe20000000093 */
[----:B------:R-:W-:Y:S02]  /*55d0*/  HADD2.F32 R0, -RZ, R33.H0_H0 ;  /* 0x20000021ff007230 */ /* 0x000fe40000004100 */
[-C--:B------:R-:W-:Y:S01]  /*55e0*/  FMUL R100, R100, R71.reuse ;  /* 0x0000004764647220 */ /* 0x080fe20000400000 */
[-C--:B------:R-:W-:Y:S01]  /*55f0*/  FMUL R73, R102, R71.reuse ;  /* 0x0000004766497220 */ /* 0x080fe20000400000 */
[----:B------:R-:W-:Y:S01]  /*5600*/  @P2 FADD R148, R148, 1 ;  /* 0x3f80000094942421 */ /* 0x000fe20000000000 */
[----:B------:R-:W-:Y:S01]  /*5610*/  @P2 FADD R98, R98, 1 ;  /* 0x3f80000062622421 */ /* 0x000fe20000000000 */
[----:B------:R-:W-:Y:S01]  /*5620*/  FMUL R147, R65, R71 ;  /* 0x0000004741937220 */ /* 0x000fe20000400000 */
[----:B------:R-:W-:Y:S01]  /*5630*/  FFMA R95, R149, R64, R0 ;  /* 0x00000040955f7223 */ /* 0x000fe20000000000 */
[----:B------:R-:W-:-:S02]  /*5640*/  HADD2.F32 R149, -RZ, R119.H0_H0 ;  /* 0x20000077ff957230 */ /* 0x000fc40000004100 */
[----:B------:R-:W-:Y:S01]  /*5650*/  FFMA R65, R151, R100, R74 ;  /* 0x0000006497417223 */ /* 0x000fe2000000004a */
[----:B------:R-:W-:Y:S01]  /*5660*/  FFMA R73, R148, R73, R155 ;  /* 0x0000004994497223 */ /* 0x000fe2000000009b */
[----:B------:R-:W-:Y:S01]  /*5670*/  FFMA R147, R98, R147, R153 ;  /* 0x0000009362937223 */ /* 0x000fe20000000099 */
[----:B------:R-:W-:Y:S02]  /*5680*/  HADD2.F32 R151, -RZ, R119.H1_H1 ;  /* 0x30000077ff977230 */ /* 0x000fe40000004100 */
[-C--:B------:R-:W-:Y:S01]  /*5690*/  FMUL R153, R67, R71.reuse ;  /* 0x0000004743997220 */ /* 0x080fe20000400000 */
[----:B------:R-:W-:Y:S02]  /*56a0*/  HADD2.F32 R155, -RZ, R28.H0_H0 ;  /* 0x2000001cff9b7230 */ /* 0x000fe40000004100 */
[----:B------:R-:W-:Y:S01]  /*56b0*/  @P2 FADD R149, R149, 1 ;  /* 0x3f80000095952421 */ /* 0x000fe20000000000 */
[--C-:B------:R-:W-:Y:S02]  /*56c0*/  HADD2.F32 R0, -RZ, R35.reuse.H0_H0 ;  /* 0x20000023ff007230 */ /* 0x100fe40000004100 */
[----:B------:R-:W-:Y:S01]  /*56d0*/  FMUL R66, R66, R71 ;  /* 0x0000004742427220 */ /* 0x000fe20000400000 */
[----:B------:R-:W-:-:S02]  /*56e0*/  HADD2.F32 R64, -RZ, R35.H1_H1 ;  /* 0x30000023ff407230 */ /* 0x000fc40000004100 */
[----:B------:R-:W-:Y:S01]  /*56f0*/  @P2 FADD R151, R151, 1 ;  /* 0x3f80000097972421 */ /* 0x000fe20000000000 */
[----:B------:R-:W-:Y:S02]  /*5700*/  HADD2.F32 R74, -RZ, R28.H1_H1 ;  /* 0x3000001cff4a7230 */ /* 0x000fe40000004100 */
[----:B------:R-:W-:Y:S01]  /*5710*/  FMUL R104, R104, R71 ;  /* 0x0000004768687220 */ /* 0x000fe20000400000 */
[----:B------:R-:W-:Y:S01]  /*5720*/  FFMA R153, R72, R153, R155 ;  /* 0x0000009948997223 */ /* 0x000fe2000000009b */
[----:B------:R-:W-:Y:S01]  /*5730*/  FMUL R106, R106, R71 ;  /* 0x000000476a6a7220 */ /* 0x000fe20000400000 */
[----:B------:R-:W-:Y:S02]  /*5740*/  HADD2.F32 R155, -RZ, R61.H1_H1 ;  /* 0x3000003dff9b7230 */ /* 0x000fe40000004100 */
[----:B------:R-:W-:Y:S01]  /*5750*/  FFMA R67, R149, R66, R0 ;  /* 0x0000004295437223 */ /* 0x000fe20000000000 */
[----:B------:R-:W-:Y:S02]  /*5760*/  HADD2.F32 R66, -RZ, R62.H0_H0 ;  /* 0x2000003eff427230 */ /* 0x000fe40000004100 */
[----:B------:R-:W-:Y:S01]  /*5770*/  FFMA R149, R151, R104, R64 ;  /* 0x0000006897957223 */ /* 0x000fe20000000040 */
[----:B------:R-:W-:Y:S01]  /*5780*/  FFMA R151, R157, R106, R74 ;  /* 0x0000006a9d977223 */ /* 0x000fe2000000004a */
[----:B------:R-:W-:-:S02]  /*5790*/  HADD2.F32 R64, -RZ, R29.H1_H1 ;  /* 0x3000001dff407230 */ /* 0x000fc40000004100 */
[----:B------:R-:W-:Y:S01]  /*57a0*/  @P2 FADD R155, R155, 1 ;  /* 0x3f8000009b9b2421 */ /* 0x000fe20000000000 */
[----:B------:R-:W-:Y:S02]  /*57b0*/  HADD2.F32 R157, -RZ, R61.H0_H0 ;  /* 0x2000003dff9d7230 */ /* 0x000fe40000004100 */
[-C--:B------:R-:W-:Y:S01]  /*57c0*/  FMUL R108, R108, R71.reuse ;  /* 0x000000476c6c7220 */ /* 0x080fe20000400000 */
[----:B------:R-:W-:Y:S02]  /*57d0*/  HADD2.F32 R72, -RZ, R30.H1_H1 ;  /* 0x3000001eff487230 */ /* 0x000fe40000004100 */
[-C--:B------:R-:W-:Y:S01]  /*57e0*/  FMUL R110, R110, R71.reuse ;  /* 0x000000476e6e7220 */ /* 0x080fe20000400000 */
[----:B------:R-:W-:Y:S01]  /*57f0*/  @P2 FADD R66, R66, 1 ;  /* 0x3f80000042422421 */ /* 0x000fe20000000000 */
[-C--:B------:R-:W-:Y:S01]  /*5800*/  FMUL R159, R69, R71.reuse ;  /* 0x00000047459f7220 */ /* 0x080fe20000400000 */
[----:B------:R-:W-:Y:S02]  /*5810*/  HADD2.F32 R0, -RZ, R29.H0_H0 ;  /* 0x2000001dff007230 */ /* 0x000fe40000004100 */
[----:B------:R-:W-:Y:S01]  /*5820*/  FFMA R69, R155, R108, R64 ;  /* 0x0000006c9b457223 */ /* 0x000fe20000000040 */
[----:B------:R-:W-:Y:S01]  /*5830*/  @P2 FADD R157, R157, 1 ;  /* 0x3f8000009d9d2421 */ /* 0x000fe20000000000 */
[----:B------:R-:W-:Y:S01]  /*5840*/  FMUL R68, R68, R71 ;  /* 0x0000004744447220 */ /* 0x000fe20000400000 */
[----:B------:R-:W-:Y:S01]  /*5850*/  FFMA R155, R163, R110, R72 ;  /* 0x0000006ea39b7223 */ /* 0x000fe20000000048 */
[----:B------:R-:W-:Y:S01]  /*5860*/  FFMA R159, R66, R159, R161 ;  /* 0x0000009f429f7223 */ /* 0x000fe200000000a1 */
[----:B------:R-:W-:-:S02]  /*5870*/  HADD2.F32 R163, -RZ, R63.H0_H0 ;  /* 0x2000003fffa37230 */ /* 0x000fc40000004100 */
[----:B------:R-:W-:Y:S01]  /*5880*/  FFMA R157, R157, R68, R0 ;  /* 0x000000449d9d7223 */ /* 0x000fe20000000000 */
[--C-:B------:R-:W-:Y:S02]  /*5890*/  HADD2.F32 R72, -RZ, R56.reuse.H1_H1 ;  /* 0x30000038ff487230 */ /* 0x100fe40000004100 */
[----:B------:R-:W-:Y:S01]  /*58a0*/  FMUL R70, R70, R71 ;  /* 0x0000004746467220 */ /* 0x000fe20000400000 */
[----:B------:R-:W-:Y:S02]  /*58b0*/  HADD2.F32 R66, -RZ, R56.H0_H0 ;  /* 0x20000038ff427230 */ /* 0x000fe40000004100 */
[----:B------:R-:W-:Y:S01]  /*58c0*/  @P2 FADD R163, R163, 1 ;  /* 0x3f800000a3a32421 */ /* 0x000fe20000000000 */
[----:B------:R-:W-:Y:S02]  /*58d0*/  HADD2.F32 R0, -RZ, R31.H0_H0 ;  /* 0x2000001fff007230 */ /* 0x000fe40000004100 */
[----:B------:R-:W-:Y:S01]  /*58e0*/  @P2 FADD R72, R72, 1 ;  /* 0x3f80000048482421 */ /* 0x000fe20000000000 */
[----:B------:R-:W-:-:S02]  /*58f0*/  HADD2.F32 R74, -RZ, R24.H1_H1 ;  /* 0x30000018ff4a7230 */ /* 0x000fc40000004100 */
[-C--:B------:R-:W-:Y:S01]  /*5900*/  FMUL R161, R115, R71.reuse ;  /* 0x0000004773a17220 */ /* 0x080fe20000400000 */
[----:B------:R-:W-:Y:S02]  /*5910*/  HADD2.F32 R68, -RZ, R24.H0_H0 ;  /* 0x20000018ff447230 */ /* 0x000fe40000004100 */
[----:B------:R-:W-:Y:S01]  /*5920*/  @P2 FADD R66, R66, 1 ;  /* 0x3f80000042422421 */ /* 0x000fe20000000000 */
[----:B------:R-:W-:Y:S01]  /*5930*/  FMUL R112, R112, R71 ;  /* 0x0000004770707220 */ /* 0x000fe20000400000 */
[----:B------:R-:W-:Y:S02]  /*5940*/  HADD2.F32 R64, -RZ, R63.H1_H1 ;  /* 0x3000003fff407230 */ /* 0x000fe40000004100 */
[----:B------:R-:W-:Y:S01]  /*5950*/  FFMA R115, R163, R70, R0 ;  /* 0x00000046a3737223 */ /* 0x000fe20000000000 */
[----:B------:R-:W-:Y:S01]  /*5960*/  FFMA R161, R72, R161, R74 ;  /* 0x000000a148a17223 */ /* 0x000fe2000000004a */
[----:B------:R-:W-:Y:S01]  /*5970*/  FFMA R163, R66, R112, R68 ;  /* 0x0000007042a37223 */ /* 0x000fe20000000044 */
[----:B------:R-:W-:-:S02]  /*5980*/  HADD2.F32 R74, -RZ, R58.H1_H1 ;  /* 0x3000003aff4a7230 */ /* 0x000fc40000004100 */
[----:B------:R-:W-:Y:S01]  /*5990*/  @P2 FADD R64, R64, 1 ;  /* 0x3f80000040402421 */ /* 0x000fe20000000000 */
[----:B------:R-:W-:Y:S02]  /*59a0*/  HADD2.F32 R66, -RZ, R57.H1_H1 ;  /* 0x30000039ff427230 */ /* 0x000fe40000004100 */
[-C--:B------:R-:W-:Y:S01]  /*59b0*/  FMUL R113, R113, R71.reuse ;  /* 0x0000004771717220 */ /* 0x080fe20000400000 */
[----:B------:R-:W-:Y:S02]  /*59c0*/  HADD2.F32 R70, -RZ, R58.H0_H0 ;  /* 0x2000003aff467230 */ /* 0x000fe40000004100 */
[----:B------:R-:W-:Y:S01]  /*59d0*/  @P2 FADD R74, R74, 1 ;  /* 0x3f8000004a4a2421 */ /* 0x000fe20000000000 */
[----:B------:R-:W-:Y:S02]  /*59e0*/  HADD2.F32 R98, -RZ, R26.H1_H1 ;  /* 0x3000001aff627230 */ /* 0x000fe40000004100 */
[----:B------:R-:W-:Y:S01]  /*59f0*/  FMUL R123, R123, R71 ;  /* 0x000000477b7b7220 */ /* 0x000fe20000400000 */
[----:B------:R-:W-:-:S02]  /*5a00*/  HADD2.F32 R68, -RZ, R25.H1_H1 ;  /* 0x30000019ff447230 */ /* 0x000fc40000004100 */
[----:B------:R-:W-:Y:S01]  /*5a10*/  FFMA R113, R64, R113, R165 ;  /* 0x0000007140717223 */ /* 0x000fe200000000a5 */
[----:B------:R-:W-:Y:S02]  /*5a20*/  HADD2.F32 R72, -RZ, R26.H0_H0 ;  /* 0x2000001aff487230 */ /* 0x000fe40000004100 */
[----:B------:R-:W-:Y:S01]  /*5a30*/  @P2 FADD R66, R66, 1 ;  /* 0x3f80000042422421 */ /* 0x000fe20000000000 */
[-C--:B------:R-:W-:Y:S01]  /*5a40*/  FMUL R121, R121, R71.reuse ;  /* 0x0000004779797220 */ /* 0x080fe20000400000 */
[--C-:B------:R-:W-:Y:S02]  /*5a50*/  HADD2.F32 R100, -RZ, R52.reuse.H0_H0 ;  /* 0x20000034ff647230 */ /* 0x100fe40000004100 */
[----:B------:R-:W-:Y:S01]  /*5a60*/  @P2 FADD R70, R70, 1 ;  /* 0x3f80000046462421 */ /* 0x000fe20000000000 */
[----:B------:R-:W-:Y:S02]  /*5a70*/  HADD2.F32 R165, -RZ, R57.H0_H0 ;  /* 0x20000039ffa57230 */ /* 0x000fe40000004100 */
[----:B------:R-:W-:Y:S01]  /*5a80*/  FMUL R0, R120, R71 ;  /* 0x0000004778007220 */ /* 0x000fe20000400000 */
[----:B------:R-:W-:-:S02]  /*5a90*/  HADD2.F32 R104, -RZ, R52.H1_H1 ;  /* 0x30000034ff687230 */ /* 0x000fc40000004100 */
[----:B------:R-:W-:Y:S01]  /*5aa0*/  FFMA R123, R74, R123, R98 ;  /* 0x0000007b4a7b7223 */ /* 0x000fe20000000062 */
[----:B------:R-:W-:Y:S01]  /*5ab0*/  FFMA R121, R66, R121, R68 ;  /* 0x0000007942797223 */ /* 0x000fe20000000044 */
[----:B------:R-:W-:Y:S02]  /*5ac0*/  HADD2.F32 R74, -RZ, R59.H1_H1 ;  /* 0x3000003bff4a7230 */ /* 0x000fe40000004100 */
[----:B------:R-:W-:Y:S01]  /*5ad0*/  FFMA R0, R70, R0, R72 ;  /* 0x0000000046007223 */ /* 0x000fe20000000048 */
[--C-:B------:R-:W-:Y:S02]  /*5ae0*/  HADD2.F32 R102, -RZ, R20.reuse.H0_H0 ;  /* 0x20000014ff667230 */ /* 0x100fe40000004100 */
[----:B------:R-:W-:Y:S01]  /*5af0*/  @P2 FADD R100, R100, 1 ;  /* 0x3f80000064642421 */ /* 0x000fe20000000000 */
[----:B------:R-:W-:Y:S02]  /*5b00*/  HADD2.F32 R64, -RZ, R25.H0_H0 ;  /* 0x20000019ff407230 */ /* 0x000fe40000004100 */
[----:B------:R-:W-:Y:S01]  /*5b10*/  FMUL R68, R124, R71 ;  /* 0x000000477c447220 */ /* 0x000fe20000400000 */
[----:B------:R-:W-:-:S02]  /*5b20*/  HADD2.F32 R106, -RZ, R20.H1_H1 ;  /* 0x30000014ff6a7230 */ /* 0x000fc40000004100 */
[----:B------:R-:W-:Y:S01]  /*5b30*/  @P2 FADD R165, R165, 1 ;  /* 0x3f800000a5a52421 */ /* 0x000fe20000000000 */
[-C--:B------:R-:W-:Y:S01]  /*5b40*/  FMUL R114, R114, R71.reuse ;  /* 0x0000004772727220 */ /* 0x080fe20000400000 */
[----:B------:R-:W-:Y:S02]  /*5b50*/  HADD2.F32 R70, -RZ, R59.H0_H0 ;  /* 0x2000003bff467230 */ /* 0x000fe40000004100 */
[----:B------:R-:W-:Y:S01]  /*5b60*/  @P2 FADD R104, R104, 1 ;  /* 0x3f80000068682421 */ /* 0x000fe20000000000 */
[-C--:B------:R-:W-:Y:S01]  /*5b70*/  FMUL R66, R126, R71.reuse ;  /* 0x000000477e427220 */ /* 0x080fe20000400000 */
[--C-:B------:R-:W-:Y:S02]  /*5b80*/  HADD2.F32 R98, -RZ, R27.reuse.H1_H1 ;  /* 0x3000001bff627230 */ /* 0x100fe40000004100 */
[----:B------:R-:W-:Y:S01]  /*5b90*/  @P2 FADD R74, R74, 1 ;  /* 0x3f8000004a4a2421 */ /* 0x000fe20000000000 */
[----:B------:R-:W-:Y:S01]  /*5ba0*/  FMUL R125, R125, R71 ;  /* 0x000000477d7d7220 */ /* 0x000fe20000400000 */
[----:B------:R-:W-:Y:S01]  /*5bb0*/  FFMA R68, R100, R68, R102 ;  /* 0x0000004464447223 */ /* 0x000fe20000000066 */
[----:B------:R-:W-:Y:S01]  /*5bc0*/  FFMA R165, R165, R114, R64 ;  /* 0x00000072a5a57223 */ /* 0x000fe20000000040 */
[----:B------:R-:W-:-:S02]  /*5bd0*/  HADD2.F32 R72, -RZ, R27.H0_H0 ;  /* 0x2000001bff487230 */ /* 0x000fc40000004100 */
[----:B------:R-:W-:Y:S01]  /*5be0*/  FFMA R66, R104, R66, R106 ;  /* 0x0000004268427223 */ /* 0x000fe2000000006a */
[--C-:B------:R-:W-:Y:S02]  /*5bf0*/  HADD2.F32 R100, -RZ, R53.reuse.H1_H1 ;  /* 0x30000035ff647230 */ /* 0x100fe40000004100 */
[----:B------:R-:W-:Y:S01]  /*5c00*/  @P2 FADD R70, R70, 1 ;  /* 0x3f80000046462421 */ /* 0x000fe20000000000 */
[----:B------:R-:W-:Y:S01]  /*5c10*/  FMUL R64, R122, R71 ;  /* 0x000000477a407220 */ /* 0x000fe20000400000 */
[----:B------:R-:W-:Y:S02]  /*5c20*/  HADD2.F32 R104, -RZ, R54.H0_H0 ;  /* 0x20000036ff687230 */ /* 0x000fe40000004100 */
[----:B------:R-:W-:Y:S01]  /*5c30*/  FFMA R125, R74, R125, R98 ;  /* 0x0000007d4a7d7223 */ /* 0x000fe20000000062 */
[----:B------:R-:W-:Y:S02]  /*5c40*/  HADD2.F32 R74, -RZ, R53.H0_H0 ;  /* 0x20000035ff4a7230 */ /* 0x000fe40000004100 */
        /* <DEDUP_REMOVED lines=8> */
[----:B------:R-:W-:Y:S02]  /*5cd0*/  HADD2.F32 R98, -RZ, R21.H0_H0 ;  /* 0x20000015ff627230 */ /* 0x000fe40000004100 */
[----:B------:R-:W-:Y:S01]  /*5ce0*/  @P2 FADD R74, R74, 1 ;  /* 0x3f8000004a4a2421 */ /* 0x000fe20000000000 */
[----:B------:R-:W-:-:S02]  /*5cf0*/  HADD2.F32 R110, -RZ, R22.H1_H1 ;  /* 0x30000016ff6e7230 */ /* 0x000fc40000004100 */
[----:B------:R-:W-:Y:S01]  /*5d00*/  FMUL R70, R76, R71 ;  /* 0x000000474c467220 */ /* 0x000fe20000400000 */
[----:B------:R-:W-:Y:S01]  /*5d10*/  FFMA R77, R100, R127, R102 ;  /* 0x0000007f644d7223 */ /* 0x000fe20000000066 */
[----:B------:R-:W-:Y:S01]  /*5d20*/  @P2 FADD R108, R108, 1 ;  /* 0x3f8000006c6c2421 */ /* 0x000fe20000000000 */
[----:B------:R-:W-:Y:S01]  /*5d30*/  FMUL R128, R128, R71 ;  /* 0x0000004780807220 */ /* 0x000fe20000400000 */
[----:B------:R-:W-:Y:S01]  /*5d40*/  FFMA R72, R104, R72, R106 ;  /* 0x0000004868487223 */ /* 0x000fe2000000006a */
[--C-:B------:R-:W-:Y:S02]  /*5d50*/  HADD2.F32 R102, -RZ, R55.reuse.H1_H1 ;  /* 0x30000037ff667230 */ /* 0x100fe40000004100 */
[----:B------:R-:W-:Y:S01]  /*5d60*/  FFMA R70, R74, R70, R98 ;  /* 0x000000464a467223 */ /* 0x000fe20000000062 */
[----:B------:R-:W-:Y:S02]  /*5d70*/  HADD2.F32 R106, -RZ, R48.H0_H0 ;  /* 0x20000030ff6a7230 */ /* 0x000fe40000004100 */
[----:B------:R-:W-:Y:S01]  /*5d80*/  FFMA R127, R108, R128, R110 ;  /* 0x000000806c7f7223 */ /* 0x000fe2000000006e */
[----:B------:R-:W-:-:S02]  /*5d90*/  HADD2.F32 R98, -RZ, R55.H0_H0 ;  /* 0x20000037ff627230 */ /* 0x000fc40000004100 */
[----:B------:R-:W-:Y:S01]  /*5da0*/  @P2 FADD R102, R102, 1 ;  /* 0x3f80000066662421 */ /* 0x000fe20000000000 */
[--C-:B------:R-:W-:Y:S02]  /*5db0*/  HADD2.F32 R104, -RZ, R23.reuse.H1_H1 ;  /* 0x30000017ff687230 */ /* 0x100fe40000004100 */
[-C--:B------:R-:W-:Y:S01]  /*5dc0*/  FMUL R74, R129, R71.reuse ;  /* 0x00000047814a7220 */ /* 0x080fe20000400000 */
        /* <DEDUP_REMOVED lines=8> */
[----:B------:R-:W-:Y:S01]  /*5e50*/  FFMA R79, R102, R74, R104 ;  /* 0x0000004a664f7223 */ /* 0x000fe20000000068 */
[----:B------:R-:W-:Y:S01]  /*5e60*/  @P2 FADD R110, R110, 1 ;  /* 0x3f8000006e6e2421 */ /* 0x000fe20000000000 */
[----:B------:R-:W-:Y:S01]  /*5e70*/  FMUL R130, R130, R71 ;  /* 0x0000004782827220 */ /* 0x000fe20000400000 */
        /* <DEDUP_REMOVED lines=13> */
[----:B------:R-:W-:Y:S02]  /*5f50*/  HADD2.F32 R102, -RZ, R17.H0_H0 ;  /* 0x20000011ff667230 */ /* 0x000fe40000004100 */
[----:B------:R-:W-:Y:S01]  /*5f60*/  @P2 FADD R100, R100, 1 ;  /* 0x3f80000064642421 */ /* 0x000fe20000000000 */
[----:B------:R-:W-:Y:S02]  /*5f70*/  HADD2.F32 R114, -RZ, R18.H1_H1 ;  /* 0x30000012ff727230 */ /* 0x000fe40000004100 */
[----:B------:R-:W-:Y:S01]  /*5f80*/  FMUL R80, R80, R71 ;  /* 0x0000004750507220 */ /* 0x000fe20000400000 */
        /* <DEDUP_REMOVED lines=19> */
[-C--:B------:R-:W-:Y:S01]  /*60c0*/  FMUL R133, R133, R71.reuse ;  /* 0x0000004785857220 */ /* 0x080fe20000400000 */
[----:B------:R-:W-:Y:S01]  /*60d0*/  FFMA R131, R131, R82, R102 ;  /* 0x0000005283837223 */ /* 0x000fe20000000066 */
[----:B------:R-:W-:Y:S01]  /*60e0*/  @P2 FADD R112, R112, 1 ;  /* 0x3f80000070702421 */ /* 0x000fe20000000000 */
[----:B------:R-:W-:Y:S01]  /*60f0*/  FMUL R134, R134, R71 ;  /* 0x0000004786867220 */ /* 0x000fe20000400000 */
[----:B------:R-:W-:Y:S01]  /*6100*/  FFMA R82, R108, R100, R110 ;  /* 0x000000646c527223 */ /* 0x000fe2000000006e */
[----:B------:R-:W-:-:S02]  /*6110*/  HADD2.F32 R108, -RZ, R46.H0_H0 ;  /* 0x2000002eff6c7230 */ /* 0x000fc40000004100 */
[----:B------:R-:W-:Y:S01]  /*6120*/  FFMA R83, R104, R133, R106 ;  /* 0x0000008568537223 */ /* 0x000fe2000000006a */
[----:B------:R-:W-:Y:S01]  /*6130*/  FFMA R133, R112, R134, R114 ;  /* 0x0000008670857223 */ /* 0x000fe20000000072 */
[----:B------:R-:W-:Y:S02]  /*6140*/  HADD2.F32 R100, -RZ, R45.H0_H0 ;  /* 0x2000002dff647230 */ /* 0x000fe40000004100 */
[----:B------:R-:W-:Y:S01]  /*6150*/  FMUL R110, R85, R71 ;  /* 0x00000047556e7220 */ /* 0x000fe20000400000 */
[----:B------:R-:W-:Y:S02]  /*6160*/  HADD2.F32 R112, -RZ, R14.H0_H0 ;  /* 0x2000000eff707230 */ /* 0x000fe40000004100 */
[----:B------:R-:W-:Y:S01]  /*6170*/  @P2 FADD R108, R108, 1 ;  /* 0x3f8000006c6c2421 */ /* 0x000fe20000000000 */
        /* <DEDUP_REMOVED lines=10> */
[----:B------:R-:W-:Y:S01]  /*6220*/  FFMA R100, R100, R84, R102 ;  /* 0x0000005464647223 */ /* 0x000fe20000000066 */
[----:B------:R-:W-:-:S02]  /*6230*/  HADD2.F32 R106, -RZ, R13.H1_H1 ;  /* 0x3000000dff6a7230 */ /* 0x000fc40000004100 */
[----:B------:R-:W-:Y:S01]  /*6240*/  @P2 FADD R104, R104, 1 ;  /* 0x3f80000068682421 */ /* 0x000fe20000000000 */
[-C--:B------:R-:W-:Y:S01]  /*6250*/  FMUL R135, R135, R71.reuse ;  /* 0x0000004787877220 */ /* 0x080fe20000400000 */
[----:B------:R-:W-:Y:S01]  /*6260*/  FFMA R84, R114, R136, R120 ;  /* 0x0000008872547223 */ /* 0x000fe20000000078 */
[----:B------:R-:W-:Y:S02]  /*6270*/  HADD2.F32 R112, -RZ, R15.H1_H1 ;  /* 0x3000000fff707230 */ /* 0x000fe40000004100 */
[----:B------:R-:W-:Y:S01]  /*6280*/  @P2 FADD R108, R108, 1 ;  /* 0x3f8000006c6c2421 */ /* 0x000fe20000000000 */
[--C-:B------:R-:W-:Y:S02]  /*6290*/  HADD2.F32 R114, -RZ, R40.reuse.H0_H0 ;  /* 0x20000028ff727230 */ /* 0x100fe40000004100 */
[----:B------:R-:W-:Y:S01]  /*62a0*/  FMUL R137, R137, R71 ;  /* 0x0000004789897220 */ /* 0x000fe20000400000 */
[----:B------:R-:W-:Y:S02]  /*62b0*/  HADD2.F32 R122, -RZ, R40.H1_H1 ;  /* 0x30000028ff7a7230 */ /* 0x000fe40000004100 */
[----:B------:R-:W-:Y:S01]  /*62c0*/  FFMA R85, R104, R135, R106 ;  /* 0x0000008768557223 */ /* 0x000fe2000000006a */
[----:B------:R-:W-:-:S02]  /*62d0*/  HADD2.F32 R120, -RZ, R8.H0_H0 ;  /* 0x20000008ff787230 */ /* 0x000fc40000004100 */
[----:B------:R-:W-:Y:S01]  /*62e0*/  FMUL R104, R87, R71 ;  /* 0x0000004757687220 */ /* 0x000fe20000400000 */
[----:B------:R-:W-:Y:S02]  /*62f0*/  HADD2.F32 R135, -RZ, R47.H0_H0 ;  /* 0x2000002fff877230 */ /* 0x000fe40000004100 */
[----:B------:R-:W-:Y:S01]  /*6300*/  @P2 FADD R114, R114, 1 ;  /* 0x3f80000072722421 */ /* 0x000fe20000000000 */
[----:B------:R-:W-:Y:S01]  /*6310*/  FFMA R87, R108, R137, R112 ;  /* 0x000000896c577223 */ /* 0x000fe20000000070 */
[----:B------:R-:W-:Y:S02]  /*6320*/  HADD2.F32 R124, -RZ, R8.H1_H1 ;  /* 0x30000008ff7c7230 */ /* 0x000fe40000004100 */
[----:B------:R-:W-:Y:S01]  /*6330*/  @P2 FADD R122, R122, 1 ;  /* 0x3f8000007a7a2421 */ /* 0x000fe20000000000 */
[----:B------:R-:W-:Y:S02]  /*6340*/  HADD2.F32 R112, -RZ, R41.H1_H1 ;  /* 0x30000029ff707230 */ /* 0x000fe40000004100 */
[----:B------:R-:W-:Y:S01]  /*6350*/  FMUL R102, R138, R71 ;  /* 0x000000478a667220 */ /* 0x000fe20000400000 */
[----:B------:R-:W-:-:S02]  /*6360*/  HADD2.F32 R106, -RZ, R15.H0_H0 ;  /* 0x2000000fff6a7230 */ /* 0x000fc40000004100 */
[----:B------:R-:W-:Y:S01]  /*6370*/  FFMA R104, R114, R104, R120 ;  /* 0x0000006872687223 */ /* 0x000fe20000000078 */
[----:B------:R-:W-:Y:S01]  /*6380*/  @P2 FADD R135, R135, 1 ;  /* 0x3f80000087872421 */ /* 0x000fe20000000000 */
[-C--:B------:R-:W-:Y:S01]  /*6390*/  FMUL R86, R86, R71.reuse ;  /* 0x0000004756567220 */ /* 0x080fe20000400000 */
[----:B------:R-:W-:Y:S02]  /*63a0*/  HADD2.F32 R114, -RZ, R9.H1_H1 ;  /* 0x30000009ff727230 */ /* 0x000fe40000004100 */
[----:B------:R-:W-:Y:S01]  /*63b0*/  FFMA R102, R122, R102, R124 ;  /* 0x000000667a667223 */ /* 0x000fe2000000007c */
[--C-:B------:R-:W-:Y:S02]  /*63c0*/  HADD2.F32 R120, -RZ, R42.reuse.H0_H0 ;  /* 0x2000002aff787230 */ /* 0x100fe40000004100 */
[----:B------:R-:W-:Y:S01]  /*63d0*/  @P2 FADD R112, R112, 1 ;  /* 0x3f80000070702421 */ /* 0x000fe20000000000 */
[----:B------:R-:W-:Y:S02]  /*63e0*/  HADD2.F32 R137, -RZ, R41.H0_H0 ;  /* 0x20000029ff897230 */ /* 0x000fe40000004100 */
[----:B------:R-:W-:Y:S01]  /*63f0*/  FMUL R139, R139, R71 ;  /* 0x000000478b8b7220 */ /* 0x000fe20000400000 */
[----:B------:R-:W-:-:S02]  /*6400*/  HADD2.F32 R124, -RZ, R42.H1_H1 ;  /* 0x3000002aff7c7230 */ /* 0x000fc40000004100 */
[----:B------:R-:W-:Y:S01]  /*6410*/  FFMA R135, R135, R86, R106 ;  /* 0x0000005687877223 */ /* 0x000fe2000000006a */
[--C-:B------:R-:W-:Y:S02]  /*6420*/  HADD2.F32 R122, -RZ, R10.reuse.H0_H0 ;  /* 0x2000000aff7a7230 */ /* 0x100fe40000004100 */
[----:B------:R-:W-:Y:S01]  /*6430*/  FMUL R108, R89, R71 ;  /* 0x00000047596c7220 */ /* 0x000fe20000400000 */
[----:B------:R-:W-:Y:S02]  /*6440*/  HADD2.F32 R106, -RZ, R9.H0_H0 ;  /* 0x20000009ff6a7230 */ /* 0x000fe40000004100 */
[----:B------:R-:W-:Y:S01]  /*6450*/  @P2 FADD R120, R120, 1 ;  /* 0x3f80000078782421 */ /* 0x000fe20000000000 */
[----:B------:R-:W-:Y:S01]  /*6460*/  FFMA R89, R112, R139, R114 ;  /* 0x0000008b70597223 */ /* 0x000fe20000000072 */
[----:B------:R-:W-:Y:S02]  /*6470*/  HADD2.F32 R126, -RZ, R10.H1_H1 ;  /* 0x3000000aff7e7230 */ /* 0x000fe40000004100 */
[----:B------:R-:W-:Y:S01]  /*6480*/  @P2 FADD R137, R137, 1 ;  /* 0x3f80000089892421 */ /* 0x000fe20000000000 */
[----:B------:R-:W-:Y:S01]  /*6490*/  FMUL R88, R88, R71 ;  /* 0x0000004758587220 */ /* 0x000fe20000400000 */
[----:B------:R-:W-:-:S02]  /*64a0*/  HADD2.F32 R114, -RZ, R43.H1_H1 ;  /* 0x3000002bff727230 */ /* 0x000fc40000004100 */
[----:B------:R-:W-:Y:S01]  /*64b0*/  @P2 FADD R124, R124, 1 ;  /* 0x3f8000007c7c2421 */ /* 0x000fe20000000000 */
[----:B------:R-:W-:Y:S01]  /*64c0*/  FMUL R86, R140, R71 ;  /* 0x000000478c567220 */ /* 0x000fe20000400000 */
[----:B------:R-:W-:Y:S01]  /*64d0*/  FFMA R108, R120, R108, R122 ;  /* 0x0000006c786c7223 */ /* 0x000fe2000000007a */
[----:B------:R-:W-:Y:S01]  /*64e0*/  FFMA R88, R137, R88, R106 ;  /* 0x0000005889587223 */ /* 0x000fe2000000006a */
[----:B------:R-:W-:Y:S02]  /*64f0*/  HADD2.F32 R139, -RZ, R11.H1_H1 ;  /* 0x3000000bff8b7230 */ /* 0x000fe40000004100 */
[----:B------:R-:W-:Y:S01]  /*6500*/  FFMA R86, R124, R86, R126 ;  /* 0x000000567c567223 */ /* 0x000fe2000000007e */
[----:B------:R-:W-:Y:S02]  /*6510*/  HADD2.F32 R120, -RZ, R36.H0_H0 ;  /* 0x20000024ff787230 */ /* 0x000fe40000004100 */
[----:B------:R-:W-:Y:S01]  /*6520*/  @P2 FADD R114, R114, 1 ;  /* 0x3f80000072722421 */ /* 0x000fe20000000000 */
[----:B------:R-:W-:-:S02]  /*6530*/  HADD2.F32 R137, -RZ, R43.H0_H0 ;  /* 0x2000002bff897230 */ /* 0x000fc40000004100 */
[-C--:B------:R-:W-:Y:S01]  /*6540*/  FMUL R141, R141, R71.reuse ;  /* 0x000000478d8d7220 */ /* 0x080fe20000400000 */
[----:B------:R-:W-:Y:S02]  /*6550*/  HADD2.F32 R124, -RZ, R36.H1_H1 ;  /* 0x30000024ff7c7230 */ /* 0x000fe40000004100 */
[----:B------:R-:W-:Y:S01]  /*6560*/  FMUL R106, R91, R71 ;  /* 0x000000475b6a7220 */ /* 0x000fe20000400000 */
[--C-:B------:R-:W-:Y:S02]  /*6570*/  HADD2.F32 R122, -RZ, R4.reuse.H0_H0 ;  /* 0x20000004ff7a7230 */ /* 0x100fe40000004100 */
[----:B------:R-:W-:Y:S01]  /*6580*/  @P2 FADD R120, R120, 1 ;  /* 0x3f80000078782421 */ /* 0x000fe20000000000 */
[----:B------:R-:W-:Y:S02]  /*6590*/  HADD2.F32 R112, -RZ, R11.H0_H0 ;  /* 0x2000000bff707230 */ /* 0x000fe40000004100 */
[----:B------:R-:W-:Y:S01]  /*65a0*/  FFMA R91, R114, R141, R139 ;  /* 0x0000008d725b7223 */ /* 0x000fe2000000008b */
[----:B------:R-:W-:-:S02]  /*65b0*/  HADD2.F32 R126, -RZ, R4.H1_H1 ;  /* 0x30000004ff7e7230 */ /* 0x000fc40000004100 */
[----:B------:R-:W-:Y:S01]  /*65c0*/  @P2 FADD R137, R137, 1 ;  /* 0x3f80000089892421 */ /* 0x000fe20000000000 */
[-C--:B------:R-:W-:Y:S01]  /*65d0*/  FMUL R90, R90, R71.reuse ;  /* 0x000000475a5a7220 */ /* 0x080fe20000400000 */
[----:B------:R-:W-:Y:S02]  /*65e0*/  HADD2.F32 R139, -RZ, R37.H0_H0 ;  /* 0x20000025ff8b7230 */ /* 0x000fe40000004100 */
[----:B------:R-:W-:Y:S01]  /*65f0*/  @P2 FADD R124, R124, 1 ;  /* 0x3f8000007c7c2421 */ /* 0x000fe20000000000 */
[----:B------:R-:W-:Y:S01]  /*6600*/  FMUL R142, R142, R71 ;  /* 0x000000478e8e7220 */ /* 0x000fe20000400000 */
[----:B------:R-:W-:Y:S01]  /*6610*/  FFMA R106, R120, R106, R122 ;  /* 0x0000006a786a7223 */ /* 0x000fe2000000007a */
[----:B------:R-:W-:Y:S01]  /*6620*/  FFMA R137, R137, R90, R112 ;  /* 0x0000005a89897223 */ /* 0x000fe20000000070 */
[----:B------:R-:W-:Y:S02]  /*6630*/  HADD2.F32 R120, -RZ, R5.H0_H0 ;  /* 0x20000005ff787230 */ /* 0x000fe40000004100 */
[----:B------:R-:W-:Y:S01]  /*6640*/  FFMA R90, R124, R142, R126 ;  /* 0x0000008e7c5a7223 */ /* 0x000fe2000000007e */
[----:B------:R-:W-:-:S02]  /*6650*/  HADD2.F32 R122, -RZ, R37.H1_H1 ;  /* 0x30000025ff7a7230 */ /* 0x000fc40000004100 */
[----:B------:R-:W-:Y:S01]  /*6660*/  @P2 FADD R139, R139, 1 ;  /* 0x3f8000008b8b2421 */ /* 0x000fe20000000000 */
[-C--:B------:R-:W-:Y:S01]  /*6670*/  FMUL R92, R92, R71.reuse ;  /* 0x000000475c5c7220 */ /* 0x080fe20000400000 */
[----:B------:R-:W-:Y:S01]  /*6680*/  @P0 FMUL R159, R159, R96 ;  /* 0x000000609f9f0220 */ /* 0x000fe20000400000 */
[----:B------:R-:W-:Y:S02]  /*6690*/  HADD2.F32 R126, -RZ, R38.H0_H0 ;  /* 0x20000026ff7e7230 */ /* 0x000fe40000004100 */
[----:B------:R-:W-:Y:S01]  /*66a0*/  FMUL R112, R143, R71 ;  /* 0x000000478f707220 */ /* 0x000fe20000400000 */
[----:B------:R-:W-:Y:S02]  /*66b0*/  HADD2.F32 R124, -RZ, R5.H1_H1 ;  /* 0x30000005ff7c7230 */ /* 0x000fe40000004100 */
[----:B------:R-:W-:Y:S01]  /*66c0*/  FFMA R143, R139, R92, R120 ;  /* 0x0000005c8b8f7223 */ /* 0x000fe20000000078 */
[----:B------:R-:W-:Y:S02]  /*66d0*/  HADD2.F32 R128, -RZ, R6.H0_H0 ;  /* 0x20000006ff807230 */ /* 0x000fe40000004100 */
[----:B------:R-:W-:Y:S01]  /*66e0*/  @P2 FADD R122, R122, 1 ;  /* 0x3f8000007a7a2421 */ /* 0x000fe20000000000 */
[----:B------:R-:W-:Y:S01]  /*66f0*/  F2FP.SATFINITE.E4M3.F32.PACK_AB_MERGE_C R92, RZ, R159, RZ ;  /* 0x0000009fff5c723e */ /* 0x000fe200048070ff */
[-C--:B------:R-:W-:Y:S01]  /*6700*/  @P0 FMUL R0, R0, R96.reuse ;  /* 0x0000006000000220 */ /* 0x080fe20000400000 */
[-C--:B------:R-:W-:Y:S01]  /*6710*/  @P0 FMUL R72, R72, R96.reuse ;  /* 0x0000006048480220 */ /* 0x080fe20000400000 */
[----:B------:R-:W-:Y:S01]  /*6720*/  @P2 FADD R126, R126, 1 ;  /* 0x3f8000007e7e2421 */ /* 0x000fe20000000000 */
[-C--:B------:R-:W-:Y:S01]  /*6730*/  FMUL R114, R93, R71.reuse ;  /* 0x000000475d727220 */ /* 0x080fe20000400000 */
[-C--:B------:R-:W-:Y:S01]  /*6740*/  @P0 FMUL R98, R98, R96.reuse ;  /* 0x0000006062620220 */ /* 0x080fe20000400000 */
[----:B------:R-:W-:Y:S01]  /*6750*/  @P0 FMUL R147, R147, R96 ;  /* 0x0000006093930220 */ /* 0x000fe20000400000 */
[----:B------:R-:W-:Y:S01]  /*6760*/  FFMA R93, R122, R112, R124 ;  /* 0x000000707a5d7223 */ /* 0x000fe2000000007c */
[----:B------:R-:W-:Y:S01]  /*6770*/  LOP3.LUT R92, R99, 0xffff, R92, 0xf8, !PT ;  /* 0x0000ffff635c7812 */ /* 0x000fe200078ef85c */
[----:B------:R-:W-:Y:S01]  /*6780*/  FFMA R112, R126, R114, R128 ;  /* 0x000000727e707223 */ /* 0x000fe20000000080 */
[----:B------:R-:W-:Y:S01]  /*6790*/  F2FP.SATFINITE.E4M3.F32.PACK_AB_MERGE_C R99, RZ, R0, RZ ;  /* 0x00000000ff63723e */ /* 0x000fe200048070ff */
[----:B------:R-:W-:Y:S01]  /*67a0*/  @P0 FMUL R68, R68, R96 ;  /* 0x0000006044440220 */ /* 0x000fe20000400000 */
[----:B------:R-:W-:Y:S01]  /*67b0*/  F2FP.SATFINITE.E4M3.F32.PACK_AB_MERGE_C R72, RZ, R72, RZ ;  /* 0x00000048ff48723e */ /* 0x000fe200048070ff */
[----:B------:R-:W-:Y:S01]  /*67c0*/  @P0 FMUL R66, R66, R96 ;  /* 0x0000006042420220 */ /* 0x000fe20000400000 */
[----:B------:R-:W-:Y:S01]  /*67d0*/  LOP3.LUT R114, R97, 0xffffff00, RZ, 0xc0, !PT ;  /* 0xffffff0061727812 */ /* 0x000fe200078ec0ff */
[----:B------:R-:W-:Y:S01]  /*67e0*/  FMUL R97, R94, R71 ;  /* 0x000000475e617220 */ /* 0x000fe20000400000 */
[----:B------:R-:W-:Y:S01]  /*67f0*/  F2FP.SATFINITE.E4M3.F32.PACK_AB_MERGE_C R0, RZ, R98, RZ ;  /* 0x00000062ff00723e */ /* 0x000fe200048070ff */
[-C--:B------:R-:W-:Y:S01]  /*6800*/  @P0 FMUL R110, R110, R96.reuse ;  /* 0x000000606e6e0220 */ /* 0x080fe20000400000 */
[----:B------:R-:W-:Y:S01]  /*6810*/  F2FP.SATFINITE.E4M3.F32.PACK_AB_MERGE_C R94, RZ, R147, RZ ;  /* 0x00000093ff5e723e */ /* 0x000fe200048070ff */
[-C--:B------:R-:W-:Y:S01]  /*6820*/  @P0 FMUL R73, R73, R96.reuse ;  /* 0x0000006049490220 */ /* 0x080fe20000400000 */
[----:B------:R-:W-:Y:S01]  /*6830*/  LOP3.LUT R98, R103, 0xffff, R72, 0xf8, !PT ;  /* 0x0000ffff67627812 */ /* 0x000fe200078ef848 */
[----:B------:R-:W-:Y:S01]  /*6840*/  HADD2.F32 R130, -RZ, R38.H1_H1 ;  /* 0x30000026ff827230 */ /* 0x000fe20000004100 */
[----:B------:R-:W-:Y:S01]  /*6850*/  LOP3.LUT R72, R105, 0xffff, R0, 0xf8, !PT ;  /* 0x0000ffff69487812 */ /* 0x000fe200078ef800 */
[----:B------:R-:W-:Y:S01]  /*6860*/  @P0 FMUL R75, R75, R96 ;  /* 0x000000604b4b0220 */ /* 0x000fe20000400000 */
[----:B------:R-:W-:Y:S01]  /*6870*/  F2FP.SATFINITE.E4M3.F32.PACK_AB_MERGE_C R68, RZ, R68, RZ ;  /* 0x00000044ff44723e */ /* 0x000fe200048070ff */
[----:B------:R-:W-:Y:S01]  /*6880*/  @P0 FMUL R112, R112, R96 ;  /* 0x0000006070700220 */ /* 0x000fe20000400000 */
[----:B------:R-:W-:Y:S01]  /*6890*/  F2FP.SATFINITE.E4M3.F32.PACK_AB_MERGE_C R105, RZ, R66, RZ ;  /* 0x00000042ff69723e */ /* 0x000fe200048070ff */
[-C--:B------:R-:W-:Y:S01]  /*68a0*/  @P0 FMUL R163, R163, R96.reuse ;  /* 0x00000060a3a30220 */ /* 0x080fe20000400000 */
[----:B------:R-:W-:Y:S01]  /*68b0*/  LOP3.LUT R94, R114, 0xffff, R94, 0xf8, !PT ;  /* 0x0000ffff725e7812 */ /* 0x000fe200078ef85e */
[-C--:B------:R-:W-:Y:S01]  /*68c0*/  @P0 FMUL R161, R161, R96.reuse ;  /* 0x00000060a1a10220 */ /* 0x080fe20000400000 */
[----:B------:R-:W-:Y:S01]  /*68d0*/  LOP3.LUT R114, R101, 0xffffff00, RZ, 0xc0, !PT ;  /* 0xffffff0065727812 */ /* 0x000fe200078ec0ff */
[-C--:B------:R-:W-:Y:S01]  /*68e0*/  @P0 FMUL R76, R76, R96.reuse ;  /* 0x000000604c4c0220 */ /* 0x080fe20000400000 */
[----:B------:R-:W-:Y:S01]  /*68f0*/  @P0 FMUL R74, R74, R96 ;  /* 0x000000604a4a0220 */ /* 0x000fe20000400000 */
[----:B------:R-:W-:-:S02]  /*6900*/  HADD2.F32 R120, -RZ, R39.H0_H0 ;  /* 0x20000027ff787230 */ /* 0x000fc40000004100 */
[-C--:B------:R-:W-:Y:S01]  /*6910*/  @P0 FMUL R145, R145, R96.reuse ;  /* 0x0000006091910220 */ /* 0x080fe20000400000 */
[-C--:B------:R-:W-:Y:S01]  /*6920*/  @P0 FMUL R82, R82, R96.reuse ;  /* 0x0000006052520220 */ /* 0x080fe20000400000 */
[----:B------:R-:W-:Y:S01]  /*6930*/  @P0 FMUL R133, R133, R96 ;  /* 0x0000006085850220 */ /* 0x000fe20000400000 */
[----:B------:R-:W-:Y:S01]  /*6940*/  LOP3.LUT R68, R68, 0xff, RZ, 0xc0, !PT ;  /* 0x000000ff44447812 */ /* 0x000fe200078ec0ff */
[----:B------:R-:W-:Y:S01]  /*6950*/  HADD2.F32 R132, -RZ, R6.H1_H1 ;  /* 0x30000006ff847230 */ /* 0x000fe20000004100 */
[----:B------:R-:W-:Y:S01]  /*6960*/  SHF.L.U32 R105, R105, 0x8, RZ ;  /* 0x0000000869697819 */ /* 0x000fe200000006ff */
[----:B------:R-:W-:Y:S01]  /*6970*/  @P2 FADD R130, R130, 1 ;  /* 0x3f80000082822421 */ /* 0x000fe20000000000 */
[----:B------:R-:W-:Y:S01]  /*6980*/  F2FP.SATFINITE.E4M3.F32.PACK_AB_MERGE_C R110, RZ, R110, RZ ;  /* 0x0000006eff6e723e */ /* 0x000fe200048070ff */
[----:B------:R-:W-:Y:S01]  /*6990*/  FMUL R141, R144, R71 ;  /* 0x00000047908d7220 */ /* 0x000fe20000400000 */
[----:B------:R-:W-:Y:S01]  /*69a0*/  F2FP.SATFINITE.E4M3.F32.PACK_AB_MERGE_C R73, RZ, R73, RZ ;  /* 0x00000049ff49723e */ /* 0x000fe200048070ff */
[-C--:B------:R-:W-:Y:S01]  /*69b0*/  @P0 FMUL R108, R108, R96.reuse ;  /* 0x000000606c6c0220 */ /* 0x080fe20000400000 */
[----:B------:R-:W-:Y:S01]  /*69c0*/  LOP3.LUT R99, R114, 0xffff, R99, 0xf8, !PT ;  /* 0x0000ffff72637812 */ /* 0x000fe200078ef863 */
[----:B------:R-:W-:Y:S01]  /*69d0*/  HADD2.F32 R122, -RZ, R7.H0_H0 ;  /* 0x20000007ff7a7230 */ /* 0x000fe20000004100 */
[----:B------:R-:W-:Y:S01]  /*69e0*/  F2FP.SATFINITE.E4M3.F32.PACK_AB_MERGE_C R75, RZ, R75, RZ ;  /* 0x0000004bff4b723e */ /* 0x000fe200048070ff */
[-C--:B------:R-:W-:Y:S01]  /*69f0*/  @P0 FMUL R95, R95, R96.reuse ;  /* 0x000000605f5f0220 */ /* 0x080fe20000400000 */
[----:B------:R-:W-:Y:S01]  /*6a00*/  LOP3.LUT R114, R109, 0xffffff00, RZ, 0xc0, !PT ;  /* 0xffffff006d727812 */ /* 0x000fe200078ec0ff */
[----:B------:R-:W-:Y:S01]  /*6a10*/  @P0 FMUL R78, R78, R96 ;  /* 0x000000604e4e0220 */ /* 0x000fe20000400000 */
[----:B------:R-:W-:Y:S01]  /*6a20*/  F2FP.SATFINITE.E4M3.F32.PACK_AB_MERGE_C R112, RZ, R112, RZ ;  /* 0x00000070ff70723e */ /* 0x000fe200048070ff */
[-C--:B------:R-:W-:Y:S01]  /*6a30*/  @P0 FMUL R65, R65, R96.reuse ;  /* 0x0000006041410220 */ /* 0x080fe20000400000 */
[----:B------:R-:W-:Y:S01]  /*6a40*/  F2FP.SATFINITE.E4M3.F32.PACK_AB_MERGE_C R163, RZ, R163, RZ ;  /* 0x000000a3ffa3723e */ /* 0x000fe200048070ff */
[----:B------:R-:W-:Y:S01]  /*6a50*/  @P2 FADD R120, R120, 1 ;  /* 0x3f80000078782421 */ /* 0x000fe20000000000 */
[----:B------:R-:W-:Y:S01]  /*6a60*/  F2FP.SATFINITE.E4M3.F32.PACK_AB_MERGE_C R161, RZ, R161, RZ ;  /* 0x000000a1ffa1723e */ /* 0x000fe200048070ff */
[----:B------:R-:W-:Y:S01]  /*6a70*/  @P0 FMUL R155, R155, R96 ;  /* 0x000000609b9b0220 */ /* 0x000fe20000400000 */
[----:B------:R-:W-:Y:S01]  /*6a80*/  F2FP.SATFINITE.E4M3.F32.PACK_AB_MERGE_C R76, RZ, R76, RZ ;  /* 0x0000004cff4c723e */ /* 0x000fe200048070ff */
[----:B------:R-:W-:Y:S01]  /*6a90*/  FFMA R141, R130, R141, R132 ;  /* 0x0000008d828d7223 */ /* 0x000fe20000000084 */
[----:B------:R-:W-:Y:S01]  /*6aa0*/  F2FP.SATFINITE.E4M3.F32.PACK_AB_MERGE_C R74, RZ, R74, RZ ;  /* 0x0000004aff4a723e */ /* 0x000fe200048070ff */
[-C--:B------:R-:W-:Y:S01]  /*6ab0*/  @P0 FMUL R100, R100, R96.reuse ;  /* 0x0000006064640220 */ /* 0x080fe20000400000 */
[----:B------:R-:W-:Y:S01]  /*6ac0*/  LOP3.LUT R109, R68, 0xffff, R105, 0xf8, !PT ;  /* 0x0000ffff446d7812 */ /* 0x000fe200078ef869 */
[----:B------:R-:W-:Y:S01]  /*6ad0*/  FFMA R97, R120, R97, R122 ;  /* 0x0000006178617223 */ /* 0x000fe2000000007a */
        /* <DEDUP_REMOVED lines=8> */
[----:B------:R-:W-:Y:S01]  /*6b60*/  PRMT R68, R73, 0x7104, RZ ;  /* 0x0000710449447816 */ /* 0x000fe200000000ff */
[-C--:B------:R-:W-:Y:S01]  /*6b70*/  @P0 FMUL R149, R149, R96.reuse ;  /* 0x0000006095950220 */ /* 0x080fe20000400000 */
[----:B------:R-:W-:Y:S01]  /*6b80*/  SHF.L.U32 R107, R75, 0x8, RZ ;  /* 0x000000084b6b7819 */ /* 0x000fe200000006ff */
[-C--:B------:R-:W-:Y:S01]  /*6b90*/  @P0 FMUL R104, R104, R96.reuse ;  /* 0x0000006068680220 */ /* 0x080fe20000400000 */
[----:B------:R-:W-:Y:S01]  /*6ba0*/  LOP3.LUT R73, R94, 0xff, RZ, 0xc0, !PT ;  /* 0x000000ff5e497812 */ /* 0x000fe200078ec0ff */
[-C--:B------:R-:W-:Y:S01]  /*6bb0*/  @P0 FMUL R102, R102, R96.reuse ;  /* 0x0000006066660220 */ /* 0x080fe20000400000 */
[----:B------:R-:W-:Y:S01]  /*6bc0*/  LOP3.LUT R75, R111, 0xffff, R112, 0xf8, !PT ;  /* 0x0000ffff6f4b7812 */ /* 0x000fe200078ef870 */
[----:B------:R-:W-:Y:S01]  /*6bd0*/  @P0 FMUL R70, R70, R96 ;  /* 0x0000006046460220 */ /* 0x000fe20000400000 */
        /* <DEDUP_REMOVED lines=9> */
[----:B------:R-:W-:Y:S01]  /*6c70*/  HADD2.F32 R124, -RZ, R39.H1_H1 ;  /* 0x30000027ff7c7230 */ /* 0x000fe20000004100 */
[----:B------:R-:W-:Y:S01]  /*6c80*/  LOP3.LUT R108, R145, 0xff, RZ, 0xc0, !PT ;  /* 0x000000ff916c7812 */ /* 0x000fe200078ec0ff */
[----:B------:R-:W-:Y:S01]  /*6c90*/  HADD2.F32 R126, -RZ, R7.H1_H1 ;  /* 0x30000007ff7e7230 */ /* 0x000fe20000004100 */
[----:B------:R-:W-:Y:S01]  /*6ca0*/  LOP3.LUT R82, R82, 0xff, RZ, 0xc0, !PT ;  /* 0x000000ff52527812 */ /* 0x000fe200078ec0ff */
[-C--:B------:R-:W-:Y:S01]  /*6cb0*/  @P0 FMUL R153, R153, R96.reuse ;  /* 0x0000006099990220 */ /* 0x080fe20000400000 */
[----:B------:R-:W-:Y:S01]  /*6cc0*/  SHF.L.U32 R133, R133, 0x8, RZ ;  /* 0x0000000885857819 */ /* 0x000fe200000006ff */
[-C--:B------:R-:W-:Y:S01]  /*6cd0*/  @P0 FMUL R151, R151, R96.reuse ;  /* 0x0000006097970220 */ /* 0x080fe20000400000 */
[----:B------:R-:W-:Y:S01]  /*6ce0*/  F2FP.SATFINITE.E4M3.F32.PACK_AB_MERGE_C R95, RZ, R95, RZ ;  /* 0x0000005fff5f723e */ /* 0x000fe200048070ff */
[----:B------:R-:W-:Y:S01]  /*6cf0*/  @P0 FMUL R80, R80, R96 ;  /* 0x0000006050500220 */ /* 0x000fe20000400000 */
[----:B------:R-:W-:Y:S01]  /*6d00*/  F2FP.SATFINITE.E4M3.F32.PACK_AB_MERGE_C R78, RZ, R78, RZ ;  /* 0x0000004eff4e723e */ /* 0x000fe200048070ff */
[----:B------:R-:W-:Y:S01]  /*6d10*/  @P2 FADD R124, R124, 1 ;  /* 0x3f8000007c7c2421 */ /* 0x000fe20000000000 */
[----:B------:R-:W-:Y:S01]  /*6d20*/  F2FP.SATFINITE.E4M3.F32.PACK_AB_MERGE_C R65, RZ, R65, RZ ;  /* 0x00000041ff41723e */ /* 0x000fe200048070ff */
[----:B------:R-:W-:Y:S01]  /*6d30*/  FMUL R139, R146, R71 ;  /* 0x00000047928b7220 */ /* 0x000fe20000400000 */
[----:B------:R-:W-:Y:S01]  /*6d40*/  LOP3.LUT R68, R73, 0xff00, R68, 0xf8, !PT ;  /* 0x0000ff0049447812 */ /* 0x000fe200078ef844 */
[-C--:B------:R-:W-:Y:S01]  /*6d50*/  @P0 FMUL R157, R157, R96.reuse ;  /* 0x000000609d9d0220 */ /* 0x080fe20000400000 */
[----:B------:R-:W-:Y:S01]  /*6d60*/  F2FP.SATFINITE.E4M3.F32.PACK_AB_MERGE_C R155, RZ, R155, RZ ;  /* 0x0000009bff9b723e */ /* 0x000fe200048070ff */
[----:B------:R-:W-:Y:S01]  /*6d70*/  FFMA R139, R124, R139, R126 ;  /* 0x0000008b7c8b7223 */ /* 0x000fe2000000007e */
[----:B------:R-:W-:Y:S01]  /*6d80*/  LOP3.LUT R73, R92, 0xff, RZ, 0xc0, !PT ;  /* 0x000000ff5c497812 */ /* 0x000fe200078ec0ff */
[-C--:B------:R-:W-:Y:S01]  /*6d90*/  @P0 FMUL R90, R90, R96.reuse ;  /* 0x000000605a5a0220 */ /* 0x080fe20000400000 */
[----:B------:R-:W-:Y:S01]  /*6da0*/  LOP3.LUT R161, R66, 0xffff, R161, 0xf8, !PT ;  /* 0x0000ffff42a17812 */ /* 0x000fe200078ef8a1 */
        /* <DEDUP_REMOVED lines=17> */
[----:B------:R-:W-:Y:S01]  /*6ec0*/  LOP3.LUT R65, R65, 0xffff, RZ, 0xc0, !PT ;  /* 0x0000ffff41417812 */ /* 0x000fe200078ec0ff */
[-C--:B------:R-:W-:Y:S01]  /*6ed0*/  @P0 FMUL R129, R129, R96.reuse ;  /* 0x0000006081810220 */ /* 0x080fe20000400000 */
[----:B------:R-:W-:Y:S01]  /*6ee0*/  PRMT R82, R155, 0x7104, RZ ;  /* 0x000071049b527816 */ /* 0x000fe200000000ff */
        /* <DEDUP_REMOVED lines=15> */
[----:B------:R-:W-:Y:S01]  /*6fe0*/  SHF.L.U32 R95, R100, 0x10, RZ ;  /* 0x00000010645f7819 */ /* 0x000fe200000006ff */
[-C--:B------:R-:W-:Y:S01]  /*6ff0*/  @P0 FMUL R79, R79, R96.reuse ;  /* 0x000000604f4f0220 */ /* 0x080fe20000400000 */
[----:B------:R-:W-:Y:S01]  /*7000*/  LOP3.LUT R74, R107, 0xff0000, R74, 0xf8, !PT ;  /* 0x00ff00006b4a7812 */ /* 0x000fe200078ef84a */
[----:B------:R-:W-:Y:S01]  /*7010*/  @P0 FMUL R83, R83, R96 ;  /* 0x0000006053530220 */ /* 0x000fe20000400000 */
[----:B------:R-:W-:Y:S01]  /*7020*/  F2FP.SATFINITE.E4M3.F32.PACK_AB_MERGE_C R70, RZ, R70, RZ ;  /* 0x00000046ff46723e */ /* 0x000fe200048070ff */
[-C--:B------:R-:W-:Y:S01]  /*7030*/  @P0 FMUL R87, R87, R96.reuse ;  /* 0x0000006057570220 */ /* 0x080fe20000400000 */
[----:B------:R-:W-:Y:S01]  /*7040*/  LOP3.LUT R72, R99, 0xff00, R78, 0xf8, !PT ;  /* 0x0000ff0063487812 */ /* 0x000fe200078ef84e */
[-C--:B------:R-:W-:Y:S01]  /*7050*/  @P0 FMUL R91, R91, R96.reuse ;  /* 0x000000605b5b0220 */ /* 0x080fe20000400000 */
[----:B------:R-:W-:Y:S01]  /*7060*/  SHF.L.U32 R65, R65, 0x18, RZ ;  /* 0x0000001841417819 */ /* 0x000fe200000006ff */
[----:B------:R-:W-:Y:S01]  /*7070*/  @P0 FMUL R139, R139, R96 ;  /* 0x000000608b8b0220 */ /* 0x000fe20000400000 */
[----:B------:R-:W-:-:S02]  /*7080*/  LOP3.LUT R82, R73, 0xff00, R82, 0xf8, !PT ;  /* 0x0000ff0049527812 */ /* 0x000fc400078ef852 */
[----:B------:R-:W-:Y:S02]  /*7090*/  F2FP.SATFINITE.E4M3.F32.PACK_AB_MERGE_C R127, RZ, R127, RZ ;  /* 0x0000007fff7f723e */ /* 0x000fe400048070ff */
[----:B------:R-:W-:Y:S02]  /*70a0*/  LOP3.LUT R99, R0, 0xff, RZ, 0xc0, !PT ;  /* 0x000000ff00637812 */ /* 0x000fe400078ec0ff */
[----:B------:R-:W-:Y:S02]  /*70b0*/  F2FP.SATFINITE.E4M3.F32.PACK_AB_MERGE_C R69, RZ, R69, RZ ;  /* 0x00000045ff45723e */ /* 0x000fe400048070ff */
[----:B------:R-:W-:Y:S02]  /*70c0*/  SHF.L.U32 R67, R67, 0x10, RZ ;  /* 0x0000001043437819 */ /* 0x000fe400000006ff */
[----:B------:R-:W-:Y:S02]  /*70d0*/  F2FP.SATFINITE.E4M3.F32.PACK_AB_MERGE_C R64, RZ, R64, RZ ;  /* 0x00000040ff40723e */ /* 0x000fe400048070ff */
[----:B------:R-:W-:-:S02]  /*70e0*/  F2FP.SATFINITE.E4M3.F32.PACK_AB_MERGE_C R97, RZ, R97, RZ ;  /* 0x00000061ff61723e */ /* 0x000fc400048070ff */
[----:B------:R-:W-:Y:S02]  /*70f0*/  LOP3.LUT R133, R106, 0xff, RZ, 0xc0, !PT ;  /* 0x000000ff6a857812 */ /* 0x000fe400078ec0ff */
[----:B------:R-:W-:Y:S02]  /*7100*/  PRMT R73, R123, 0x7104, RZ ;  /* 0x000071047b497816 */ /* 0x000fe400000000ff */
[----:B------:R-:W-:Y:S02]  /*7110*/  PRMT R0, R141, 0x7104, RZ ;  /* 0x000071048d007816 */ /* 0x000fe400000000ff */
[----:B------:R-:W-:Y:S02]  /*7120*/  LOP3.LUT R75, R75, 0xff, RZ, 0xc0, !PT ;  /* 0x000000ff4b4b7812 */ /* 0x000fe400078ec0ff */
[----:B------:R-:W-:Y:S02]  /*7130*/  LOP3.LUT R149, R149, 0xffff, RZ, 0xc0, !PT ;  /* 0x0000ffff95957812 */ /* 0x000fe400078ec0ff */
[----:B------:R-:W-:-:S02]  /*7140*/  LOP3.LUT R111, R104, 0xff, RZ, 0xc0, !PT ;  /* 0x000000ff686f7812 */ /* 0x000fc400078ec0ff */
[----:B------:R-:W-:Y:S02]  /*7150*/  SHF.L.U32 R102, R102, 0x8, RZ ;  /* 0x0000000866667819 */ /* 0x000fe400000006ff */
[----:B------:R-:W-:Y:S02]  /*7160*/  LOP3.LUT R106, R66, 0xff0000, R95, 0xf8, !PT ;  /* 0x00ff0000426a7812 */ /* 0x000fe400078ef85f */
[----:B------:R-:W-:Y:S02]  /*7170*/  SHF.L.U32 R70, R70, 0x10, RZ ;  /* 0x0000001046467819 */ /* 0x000fe400000006ff */
[----:B------:R-:W-:Y:S02]  /*7180*/  LOP3.LUT R66, R74, 0xff000000, R65, 0xf8, !PT ;  /* 0xff0000004a427812 */ /* 0x000fe400078ef841 */
[----:B------:R-:W-:Y:S02]  /*7190*/  PRMT R127, R127, 0x7104, RZ ;  /* 0x000071047f7f7816 */ /* 0x000fe400000000ff */
[----:B------:R-:W-:-:S02]  /*71a0*/  LOP3.LUT R98, R98, 0xff, RZ, 0xc0, !PT ;  /* 0x000000ff62627812 */ /* 0x000fc400078ec0ff */
[----:B------:R-:W-:Y:S02]  /*71b0*/  LOP3.LUT R69, R69, 0xffff, RZ, 0xc0, !PT ;  /* 0x0000ffff45457812 */ /* 0x000fe400078ec0ff */
[----:B------:R-:W-:Y:S02]  /*71c0*/  LOP3.LUT R68, R68, 0xff0000, R67, 0xf8, !PT ;  /* 0x00ff000044447812 */ /* 0x000fe400078ef843 */
[----:B------:R-:W-:Y:S02]  /*71d0*/  SHF.L.U32 R64, R64, 0x10, RZ ;  /* 0x0000001040407819 */ /* 0x000fe400000006ff */
[----:B------:R-:W-:Y:S02]  /*71e0*/  SHF.L.U32 R65, R97, 0x10, RZ ;  /* 0x0000001061417819 */ /* 0x000fe400000006ff */
[----:B------:R-:W-:Y:S02]  /*71f0*/  LOP3.LUT R73, R92, 0xff00, R73, 0xf8, !PT ;  /* 0x0000ff005c497812 */ /* 0x000fe400078ef849 */
[----:B------:R-:W-:-:S02]  /*7200*/  LOP3.LUT R0, R75, 0xff00, R0, 0xf8, !PT ;  /* 0x0000ff004b007812 */ /* 0x000fc400078ef800 */
[----:B------:R-:W-:Y:S02]  /*7210*/  SHF.L.U32 R97, R149, 0x18, RZ ;  /* 0x0000001895617819 */ /* 0x000fe400000006ff */
[----:B------:R-:W-:Y:S02]  /*7220*/  LOP3.LUT R108, R111, 0xffff, R102, 0xf8, !PT ;  /* 0x0000ffff6f6c7812 */ /* 0x000fe400078ef866 */
[----:B------:R-:W-:Y:S02]  /*7230*/  LOP3.LUT R102, R109, 0xff0000, R70, 0xf8, !PT ;  /* 0x00ff00006d667812 */ /* 0x000fe400078ef846 */
[----:B------:R-:W-:Y:S02]  /*7240*/  LOP3.LUT R70, R98, 0xff00, R127, 0xf8, !PT ;  /* 0x0000ff0062467812 */ /* 0x000fe400078ef87f */
[----:B------:R-:W-:Y:S02]  /*7250*/  SHF.L.U32 R98, R69, 0x18, RZ ;  /* 0x0000001845627819 */ /* 0x000fe400000006ff */
[----:B------:R-:W-:-:S02]  /*7260*/  LOP3.LUT R74, R73, 0xff0000, R64, 0xf8, !PT ;  /* 0x00ff0000494a7812 */ /* 0x000fc400078ef840 */
[----:B------:R-:W-:Y:S01]  /*7270*/  LOP3.LUT R0, R0, 0xff0000, R65, 0xf8, !PT ;  /* 0x00ff000000007812 */ /* 0x000fe200078ef841 */
[----:B------:R-:W0:Y:S01]  /*7280*/  LDC R73, c[0x0][0x380] ;  /* 0x0000e000ff497b82 */ /* 0x000e220000000800 */
[----:B------:R-:W-:Y:S02]  /*7290*/  LOP3.LUT R97, R68, R97, RZ, 0xfc, !PT ;  /* 0x0000006144617212 */ /* 0x000fe400078efcff */
[----:B------:R-:W-:Y:S02]  /*72a0*/  F2FP.SATFINITE.E4M3.F32.PACK_AB_MERGE_C R153, RZ, R153, RZ ;  /* 0x00000099ff99723e */ /* 0x000fe400048070ff */
[----:B------:R-:W-:Y:S02]  /*72b0*/  F2FP.SATFINITE.E4M3.F32.PACK_AB_MERGE_C R151, RZ, R151, RZ ;  /* 0x00000097ff97723e */ /* 0x000fe400048070ff */
[----:B------:R-:W-:Y:S01]  /*72c0*/  F2FP.SATFINITE.E4M3.F32.PACK_AB_MERGE_C R80, RZ, R80, RZ ;  /* 0x00000050ff50723e */ /* 0x000fe200048070ff */
[----:B------:R-:W1:Y:S01]  /*72d0*/  @!P1 LDC.64 R64, c[0x0][0x3a0] ;  /* 0x0000e800ff409b82 */ /* 0x000e620000000a00 */
[----:B------:R-:W-:-:S02]  /*72e0*/  LOP3.LUT R110, R153, 0xff, RZ, 0xc0, !PT ;  /* 0x000000ff996e7812 */ /* 0x000fc400078ec0ff */
[----:B------:R-:W-:Y:S02]  /*72f0*/  SHF.L.U32 R103, R151, 0x8, RZ ;  /* 0x0000000897677819 */ /* 0x000fe400000006ff */
[----:B------:R-:W-:Y:S02]  /*7300*/  F2FP.SATFINITE.E4M3.F32.PACK_AB_MERGE_C R157, RZ, R157, RZ ;  /* 0x0000009dff9d723e */ /* 0x000fe400048070ff */
[----:B------:R-:W-:Y:S01]  /*7310*/  SHF.L.U32 R80, R80, 0x10, RZ ;  /* 0x0000001050507819 */ /* 0x000fe200000006ff */
[----:B------:R-:W2:Y:S01]  /*7320*/  LDC.64 R68, c[0x0][0x3c8] ;  /* 0x0000f200ff447b82 */ /* 0x000ea20000000a00 */
[----:B------:R-:W-:Y:S02]  /*7330*/  LOP3.LUT R101, R114, 0xffff, R101, 0xf8, !PT ;  /* 0x0000ffff72657812 */ /* 0x000fe400078ef865 */
[----:B------:R-:W-:Y:S02]  /*7340*/  F2FP.SATFINITE.E4M3.F32.PACK_AB_MERGE_C R90, RZ, R90, RZ ;  /* 0x0000005aff5a723e */ /* 0x000fe400048070ff */
[----:B------:R-:W-:-:S02]  /*7350*/  F2FP.SATFINITE.E4M3.F32.PACK_AB_MERGE_C R84, RZ, R84, RZ ;  /* 0x00000054ff54723e */ /* 0x000fc400048070ff */
[----:B------:R-:W-:Y:S02]  /*7360*/  F2FP.SATFINITE.E4M3.F32.PACK_AB_MERGE_C R86, RZ, R86, RZ ;  /* 0x00000056ff56723e */ /* 0x000fe400048070ff */
[----:B------:R-:W-:Y:S02]  /*7370*/  LOP3.LUT R103, R110, 0xffff, R103, 0xf8, !PT ;  /* 0x0000ffff6e677812 */ /* 0x000fe400078ef867 */
[----:B------:R-:W-:Y:S02]  /*7380*/  SHF.L.U32 R76, R157, 0x10, RZ ;  /* 0x000000109d4c7819 */ /* 0x000fe400000006ff */
[----:B------:R-:W-:Y:S02]  /*7390*/  LOP3.LUT R104, R105, 0xff0000, R80, 0xf8, !PT ;  /* 0x00ff000069687812 */ /* 0x000fe400078ef850 */
[----:B------:R-:W-:Y:S01]  /*73a0*/  SHF.L.U32 R90, R90, 0x8, RZ ;  /* 0x000000085a5a7819 */ /* 0x000fe200000006ff */
[----:B-1----:R-:W-:Y:S01]  /*73b0*/  @!P1 IMAD.WIDE R64, R2, 0x4, R64 ;  /* 0x0000000402409825 */ /* 0x002fe200078e0240 */
[----:B------:R-:W-:-:S02]  /*73c0*/  F2FP.SATFINITE.E4M3.F32.PACK_AB_MERGE_C R165, RZ, R165, RZ ;  /* 0x000000a5ffa5723e */ /* 0x000fc400048070ff */
[----:B------:R-:W-:Y:S02]  /*73d0*/  F2FP.SATFINITE.E4M3.F32.PACK_AB_MERGE_C R88, RZ, R88, RZ ;  /* 0x00000058ff58723e */ /* 0x000fe400048070ff */
[----:B------:R-:W-:Y:S01]  /*73e0*/  PRMT R80, R84, 0x7104, RZ ;  /* 0x0000710454507816 */ /* 0x000fe200000000ff */
[----:B------:R1:W-:Y:S01]  /*73f0*/  @!P1 STG.E desc[UR4][R64.64], R71 ;  /* 0x0000004740009986 */ /* 0x0003e2000c101904 */
[----:B------:R-:W-:Y:S02]  /*7400*/  PRMT R78, R86, 0x7104, RZ ;  /* 0x00007104564e7816 */ /* 0x000fe400000000ff */
[----:B------:R-:W-:Y:S02]  /*7410*/  LOP3.LUT R101, R101, 0xff, RZ, 0xc0, !PT ;  /* 0x000000ff65657812 */ /* 0x000fe400078ec0ff */
        /* <DEDUP_REMOVED lines=19> */
[----:B------:R-:W-:-:S02]  /*7550*/  LOP3.LUT R67, R3, 0x1f, RZ, 0xc0, !PT ;  /* 0x0000001f03437812 */ /* 0x000fc400078ec0ff */
[----:B------:R-:W-:Y:S02]  /*7560*/  LOP3.LUT R103, R103, 0xff0000, R76, 0xf8, !PT ;  /* 0x00ff000067677812 */ /* 0x000fe400078ef84c */
[----:B------:R-:W-:Y:S02]  /*7570*/  LOP3.LUT R90, R133, 0xffff, R90, 0xf8, !PT ;  /* 0x0000ffff855a7812 */ /* 0x000fe400078ef85a */
[----:B------:R-:W-:Y:S02]  /*7580*/  SHF.L.U32 R76, R165, 0x10, RZ ;  /* 0x00000010a54c7819 */ /* 0x000fe400000006ff */
[----:B------:R-:W-:Y:S02]  /*7590*/  SHF.L.U32 R95, R88, 0x10, RZ ;  /* 0x00000010585f7819 */ /* 0x000fe400000006ff */
[----:B------:R-:W-:Y:S02]  /*75a0*/  LOP3.LUT R80, R99, 0xff00, R80, 0xf8, !PT ;  /* 0x0000ff0063507812 */ /* 0x000fe400078ef850 */
[----:B------:R-:W-:-:S02]  /*75b0*/  LOP3.LUT R78, R101, 0xff00, R78, 0xf8, !PT ;  /* 0x0000ff00654e7812 */ /* 0x000fc400078ef84e */
[----:B------:R-:W-:Y:S02]  /*75c0*/  SHF.L.U32 R143, R143, 0x10, RZ ;  /* 0x000000108f8f7819 */ /* 0x000fe400000006ff */
[----:B------:R-:W-:Y:S02]  /*75d0*/  SHF.L.U32 R115, R115, 0x10, RZ ;  /* 0x0000001073737819 */ /* 0x000fe400000006ff */
[----:B------:R-:W-:Y:S02]  /*75e0*/  LOP3.LUT R121, R121, 0xffff, RZ, 0xc0, !PT ;  /* 0x0000ffff79797812 */ /* 0x000fe400078ec0ff */
[----:B------:R-:W-:Y:S02]  /*75f0*/  LOP3.LUT R77, R77, 0xffff, RZ, 0xc0, !PT ;  /* 0x0000ffff4d4d7812 */ /* 0x000fe400078ec0ff */
[----:B------:R-:W-:Y:S02]  /*7600*/  LOP3.LUT R81, R81, 0xffff, RZ, 0xc0, !PT ;  /* 0x0000ffff51517812 */ /* 0x000fe400078ec0ff */
[----:B------:R-:W-:-:S02]  /*7610*/  SHF.L.U32 R129, R129, 0x10, RZ ;  /* 0x0000001081817819 */ /* 0x000fc400000006ff */
[----:B------:R-:W-:Y:S02]  /*7620*/  SHF.L.U32 R131, R131, 0x10, RZ ;  /* 0x0000001083837819 */ /* 0x000fe400000006ff */
[----:B------:R-:W-:Y:S02]  /*7630*/  LOP3.LUT R85, R85, 0xffff, RZ, 0xc0, !PT ;  /* 0x0000ffff55557812 */ /* 0x000fe400078ec0ff */
[----:B------:R-:W-:Y:S02]  /*7640*/  LOP3.LUT R89, R89, 0xffff, RZ, 0xc0, !PT ;  /* 0x0000ffff59597812 */ /* 0x000fe400078ec0ff */
        /* <DEDUP_REMOVED lines=10> */
[----:B------:R-:W-:Y:S02]  /*76f0*/  LEA R67, R2, R67, 0x8 ;  /* 0x0000004302437211 */ /* 0x000fe400078e40ff */
[----:B------:R-:W-:Y:S02]  /*7700*/  LOP3.LUT R76, R161, 0xff0000, R76, 0xf8, !PT ;  /* 0x00ff0000a14c7812 */ /* 0x000fe400078ef84c */
[----:B------:R-:W-:Y:S01]  /*7710*/  LOP3.LUT R108, R108, 0xff0000, R95, 0xf8, !PT ;  /* 0x00ff00006c6c7812 */ /* 0x000fe200078ef85f */
[----:B--2---:R-:W-:Y:S01]  /*7720*/  IMAD.WIDE.U32 R68, R67, 0x8, R68 ;  /* 0x0000000843447825 */ /* 0x004fe200078e0044 */
[----:B------:R-:W-:Y:S02]  /*7730*/  LOP3.LUT R90, R90, 0xff0000, R143, 0xf8, !PT ;  /* 0x00ff00005a5a7812 */ /* 0x000fe400078ef88f */
[----:B------:R-:W-:-:S02]  /*7740*/  LOP3.LUT R82, R82, 0xff0000, R115, 0xf8, !PT ;  /* 0x00ff000052527812 */ /* 0x000fc400078ef873 */
[----:B------:R-:W-:Y:S02]  /*7750*/  SHF.L.U32 R121, R121, 0x18, RZ ;  /* 0x0000001879797819 */ /* 0x000fe400000006ff */
[----:B------:R-:W-:Y:S02]  /*7760*/  SHF.L.U32 R77, R77, 0x18, RZ ;  /* 0x000000184d4d7819 */ /* 0x000fe400000006ff */
[----:B------:R-:W-:Y:S02]  /*7770*/  SHF.L.U32 R81, R81, 0x18, RZ ;  /* 0x0000001851517819 */ /* 0x000fe400000006ff */
[----:B------:R-:W-:Y:S02]  /*7780*/  LOP3.LUT R70, R70, 0xff0000, R129, 0xf8, !PT ;  /* 0x00ff000046467812 */ /* 0x000fe400078ef881 */
[----:B------:R-:W-:Y:S02]  /*7790*/  LOP3.LUT R72, R72, 0xff0000, R131, 0xf8, !PT ;  /* 0x00ff000048487812 */ /* 0x000fe400078ef883 */
[----:B------:R-:W-:-:S02]  /*77a0*/  SHF.L.U32 R85, R85, 0x18, RZ ;  /* 0x0000001855557819 */ /* 0x000fc400000006ff */
[----:B------:R-:W-:Y:S02]  /*77b0*/  SHF.L.U32 R89, R89, 0x18, RZ ;  /* 0x0000001859597819 */ /* 0x000fe400000006ff */
[----:B------:R-:W-:Y:S02]  /*77c0*/  LOP3.LUT R80, R80, 0xff0000, R135, 0xf8, !PT ;  /* 0x00ff000050507812 */ /* 0x000fe400078ef887 */
[----:B------:R-:W-:Y:S02]  /*77d0*/  LOP3.LUT R78, R78, 0xff0000, R137, 0xf8, !PT ;  /* 0x00ff00004e4e7812 */ /* 0x000fe400078ef889 */
        /* <DEDUP_REMOVED lines=8> */
[----:B------:R-:W-:-:S02]  /*7860*/  LOP3.LUT R98, R103, 0xff000000, R98, 0xf8, !PT ;  /* 0xff00000067627812 */ /* 0x000fc400078ef862 */
[----:B------:R-:W-:Y:S02]  /*7870*/  LOP3.LUT R100, R76, 0xff000000, R121, 0xf8, !PT ;  /* 0xff0000004c647812 */ /* 0x000fe400078ef879 */
[----:B------:R-:W-:Y:S02]  /*7880*/  LOP3.LUT R102, R102, 0xff000000, R77, 0xf8, !PT ;  /* 0xff00000066667812 */ /* 0x000fe400078ef84d */
[----:B------:R-:W-:Y:S02]  /*7890*/  LOP3.LUT R104, R104, 0xff000000, R81, 0xf8, !PT ;  /* 0xff00000068687812 */ /* 0x000fe400078ef851 */
[----:B------:R-:W-:Y:S02]  /*78a0*/  LOP3.LUT R106, R106, 0xff000000, R85, 0xf8, !PT ;  /* 0xff0000006a6a7812 */ /* 0x000fe400078ef855 */
[----:B------:R-:W-:Y:S02]  /*78b0*/  LOP3.LUT R108, R108, 0xff000000, R89, 0xf8, !PT ;  /* 0xff0000006c6c7812 */ /* 0x000fe400078ef859 */
[----:B------:R-:W-:-:S02]  /*78c0*/  LOP3.LUT R110, R90, 0xff000000, R93, 0xf8, !PT ;  /* 0xff0000005a6e7812 */ /* 0x000fc400078ef85d */
[----:B------:R-:W-:Y:S02]  /*78d0*/  LOP3.LUT R99, R82, R99, RZ, 0xfc, !PT ;  /* 0x0000006352637212 */ /* 0x000fe400078efcff */
[----:B------:R-:W-:Y:S02]  /*78e0*/  LOP3.LUT R101, R74, R101, RZ, 0xfc, !PT ;  /* 0x000000654a657212 */ /* 0x000fe400078efcff */
[----:B------:R-:W-:Y:S01]  /*78f0*/  LOP3.LUT R103, R70, R79, RZ, 0xfc, !PT ;  /* 0x0000004f46677212 */ /* 0x000fe200078efcff */
[----:B------:R1:W-:Y:S01]  /*7900*/  STG.E.64 desc[UR4][R68.64+0x100], R98 ;  /* 0x0001006244007986 */ /* 0x0003e2000c101b04 */
[----:B------:R-:W-:Y:S02]  /*7910*/  LOP3.LUT R105, R72, R83, RZ, 0xfc, !PT ;  /* 0x0000005348697212 */ /* 0x000fe400078efcff */
[----:B------:R-:W-:Y:S01]  /*7920*/  LOP3.LUT R107, R80, R87, RZ, 0xfc, !PT ;  /* 0x00000057506b7212 */ /* 0x000fe200078efcff */
[----:B------:R1:W-:Y:S01]  /*7930*/  STG.E.64 desc[UR4][R68.64+0x200], R100 ;  /* 0x0002006444007986 */ /* 0x0003e2000c101b04 */
[----:B------:R-:W-:-:S02]  /*7940*/  LOP3.LUT R109, R78, R91, RZ, 0xfc, !PT ;  /* 0x0000005b4e6d7212 */ /* 0x000fc400078efcff */
[----:B------:R-:W-:Y:S01]  /*7950*/  LOP3.LUT R111, R0, R111, RZ, 0xfc, !PT ;  /* 0x0000006f006f7212 */ /* 0x000fe200078efcff */
[----:B------:R1:W-:Y:S01]  /*7960*/  STG.E.64 desc[UR4][R68.64+0x300], R102 ;  /* 0x0003006644007986 */ /* 0x0003e2000c101b04 */
[----:B------:R-:W-:Y:S02]  /*7970*/  MOV R67, R97 ;  /* 0x0000006100437202 */ /* 0x000fe40000000f00 */
[----:B0-----:R-:W-:Y:S01]  /*7980*/  LEA R2, R73, R2, 0x2 ;  /* 0x0000000249027211 */ /* 0x001fe200078e10ff */
[----:B------:R1:W-:Y:S03]  /*7990*/  STG.E.64 desc[UR4][R68.64+0x400], R104 ;  /* 0x0004006844007986 */ /* 0x0003e6000c101b04 */
[----:B------:R-:W-:Y:S01]  /*79a0*/  ISETP.GE.AND P1, PT, R2, UR16, PT ;  /* 0x0000001002007c0c */ /* 0x000fe2000bf26270 */
[----:B------:R1:W-:Y:S04]  /*79b0*/  STG.E.64 desc[UR4][R68.64], R66 ;  /* 0x0000004244007986 */ /* 0x0003e8000c101b04 */
[----:B------:R1:W-:Y:S04]  /*79c0*/  STG.E.64 desc[UR4][R68.64+0x500], R106 ;  /* 0x0005006a44007986 */ /* 0x0003e8000c101b04 */
[----:B------:R1:W-:Y:S04]  /*79d0*/  STG.E.64 desc[UR4][R68.64+0x600], R108 ;  /* 0x0006006c44007986 */ /* 0x0003e8000c101b04 */
[----:B------:R1:W-:Y:S01]  /*79e0*/  STG.E.64 desc[UR4][R68.64+0x700], R110 ;  /* 0x0007006e44007986 */ /* 0x0003e2000c101b04 */
[----:B------:R-:W-:Y:S05]  /*79f0*/  @!P1 BRA `(.L_x_11785) ;  /* 0xffffffc400ac9947 */ /* 0x000fea000383ffff */
[----:B------:R-:W-:Y:S05]  /*7a00*/  BSYNC B1 ;  /* 0x0000000000017941 */ /* 0x000fea0003800000 */
.L_x_11783:
[----:B------:R-:W-:-:S07]  /*7a10*/  HFMA2 R97, -RZ, RZ, 0, 0 ;  /* 0x00000000ff617431 */ /* 0x000fce00000001ff */
.L_x_11779:
[----:B------:R-:W-:Y:S05]  /*7a20*/  BSYNC B0 ;  /* 0x0000000000007941 */ /* 0x000fea0003800000 */
.L_x_11778:
        /* <DEDUP_REMOVED lines=15> */
.L_x_11822:
[----:B------:R-:W-:Y:S01]  /*7b20*/  LOP3.LUT P1, RZ, R3, 0x1f, RZ, 0xc0, !PT ;  /* 0x0000001f03ff7812 */ /* 0x000fe2000782c0ff */
[----:B------:R-:W-:Y:S05]  /*7b30*/  WARPSYNC.ALL ;  /* 0x0000000000007948 */ /* 0x000fea0003800000 */
[----:B0-2---:R-:W-:Y:S01]  /*7b40*/  FMNMX R7, R7, R4, !PT ;  /* 0x0000000407077209 */ /* 0x005fe20007800000 */
        /* <DEDUP_REMOVED lines=23> */
.L_x_11825:
[----:B------:R-:W-:Y:S02]  /*7cc0*/  ISETP.NE.AND P1, PT, R3, RZ, PT ;  /* 0x000000ff0300720c */ /* 0x000fe40003f25270 */
[----:B--2---:R-:W-:-:S11]  /*7cd0*/  FMNMX R7, R5, R2, !PT ;  /* 0x0000000205077209 */ /* 0x004fd60007800000 */
[----:B------:R-:W-:Y:S05]  /*7ce0*/  @P1 BRA `(.L_x_11788) ;  /* 0x0000000000081947 */ /* 0x000fea0003800000 */
[----:B0-----:R-:W0:Y:S02]  /*7cf0*/  LDC.64 R4, c[0x0][0x3f8] ;  /* 0x0000fe00ff047b82 */ /* 0x001e240000000a00 */
[----:B0-----:R2:W-:Y:S02]  /*7d00*/  REDG.E.MAX.S32.STRONG.GPU desc[UR4][R4.64], R7 ;  /* 0x000000070400798e */ /* 0x0015e4000d12e304 */
.L_x_11788:
[----:B------:R-:W-:Y:S05]  /*7d10*/  BSYNC B0 ;  /* 0x0000000000007941 */ /* 0x000fea0003800000 */
.L_x_11786:
        /* <DEDUP_REMOVED lines=13> */
[----:B01----:R-:W-:Y:S05]  /*7df0*/  CALL.REL.NOINC `($__internal_211_$__cuda_sm20_rcp_rn_f32_slowpath) ;  /* 0x0000001c00087944 */ /* 0x003fea0003c00000 */
[----:B------:R-:W-:Y:S05]  /*7e00*/  BRA `(.L_x_11791) ;  /* 0x0000000000107947 */ /* 0x000fea0003800000 */
.L_x_11790:
[----:B0-2---:R-:W0:Y:S02]  /*7e10*/  MUFU.RCP R5, R96 ;  /* 0x0000006000057308 */ /* 0x005e240000001000 */
[----:B0-----:R-:W-:-:S04]  /*7e20*/  FFMA R0, R5, R96, -1 ;  /* 0xbf80000005007423 */ /* 0x001fc80000000060 */
[----:B------:R-:W-:-:S04]  /*7e30*/  FADD.FTZ R0, -R0, -RZ ;  /* 0x800000ff00007221 */ /* 0x000fc80000010100 */
[----:B------:R-:W-:-:S07]  /*7e40*/  FFMA R5, R5, R0, R5 ;  /* 0x0000000005057223 */ /* 0x000fce0000000005 */
.L_x_11791:
[----:B------:R-:W0:Y:S02]  /*7e50*/  LDC.64 R2, c[0x0][0x3f0] ;  /* 0x0000fc00ff027b82 */ /* 0x000e240000000a00 */
[----:B0-----:R-:W-:Y:S01]  /*7e60*/  STG.E desc[UR4][R2.64], R5 ;  /* 0x0000000502007986 */ /* 0x001fe2000c101904 */
[----:B------:R-:W-:Y:S05]  /*7e70*/  EXIT ;  /* 0x000000000000794d */ /* 0x000fea0003800000 */
.L_x_11781:
[----:B------:R-:W-:Y:S01]  /*7e80*/  HFMA2 R73, -RZ, RZ, 0, 5.9604644775390625e-08 ;  /* 0x00000001ff497431 */ /* 0x000fe200000001ff */
[----:B------:R-:W-:Y:S01]  /*7e90*/  BSSY B1, `(.L_x_11792) ;  /* 0x0000006000017945 */ /* 0x000fe20003800000 */
[----:B------:R-:W-:Y:S02]  /*7ea0*/  MOV R72, 0x1f ;  /* 0x0000001f00487802 */ /* 0x000fe40000000f00 */
[----:B------:R-:W-:-:S07]  /*7eb0*/  MOV R71, 0xffffffff ;  /* 0xffffffff00477802 */ /* 0x000fce0000000f00 */
[----:B-----5:R-:W-:Y:S05]  /*7ec0*/  WARPSYNC.COLLECTIVE R71, `(.L_x_11793) ;  /* 0x0000000047087348 */ /* 0x020fea0003c00000 */
[----:B------:R0:W1:Y:S02]  /*7ed0*/  SHFL.BFLY P2, R75, R74, R73, R72 ;  /* 0x0c0000494a4b7389 */ /* 0x0000640000040048 */
[----:B01---5:R-:W-:Y:S05]  /*7ee0*/  ENDCOLLECTIVE ;  /* 0x000000000000791b */ /* 0x023fea0003800000 */
.L_x_11793:
[----:B------:R-:W-:Y:S05]  /*7ef0*/  BSYNC B1 ;  /* 0x0000000000017941 */ /* 0x000fea0003800000 */
.L_x_11792:
[----:B------:R-:W-:Y:S02]  /*7f00*/  HFMA2 R73, -RZ, RZ, 0, 1.1920928955078125e-07 ;  /* 0x00000002ff497431 */ /* 0x000fe400000001ff */
[----:B------:R-:W-:Y:S01]  /*7f10*/  FADD R74, R74, R75 ;  /* 0x0000004b4a4a7221 */ /* 0x000fe20000000000 */
[----:B------:R-:W-:Y:S02]  /*7f20*/  MOV R72, 0x1f ;  /* 0x0000001f00487802 */ /* 0x000fe40000000f00 */
[----:B------:R-:W-:-:S07]  /*7f30*/  MOV R71, 0xffffffff ;  /* 0xffffffff00477802 */ /* 0x000fce0000000f00 */
[----:B------:R-:W-:Y:S05]  /*7f40*/  WARPSYNC.COLLECTIVE R71, `(.L_x_11794) ;  /* 0x0000000047087348 */ /* 0x000fea0003c00000 */
[----:B------:R0:W1:Y:S02]  /*7f50*/  SHFL.BFLY P2, R75, R74, R73, R72 ;  /* 0x0c0000494a4b7389 */ /* 0x0000640000040048 */
[----:B01----:R-:W-:Y:S05]  /*7f60*/  ENDCOLLECTIVE ;  /* 0x000000000000791b */ /* 0x003fea0003800000 */
.L_x_11794:
[----:B------:R-:W-:Y:S02]  /*7f70*/  HFMA2 R73, -RZ, RZ, 0, 2.384185791015625e-07 ;  /* 0x00000004ff497431 */ /* 0x000fe400000001ff */
[----:B------:R-:W-:-:S05]  /*7f80*/  FADD R147, R74, R75 ;  /* 0x0000004b4a937221 */ /* 0x000fca0000000000 */
[----:B------:R-:W-:-:S07]  /*7f90*/  MOV R74, R147 ;  /* 0x00000093004a7202 */ /* 0x000fce0000000f00 */
[----:B------:R-:W-:Y:S05]  /*7fa0*/  WARPSYNC.COLLECTIVE R71, `(.L_x_11795) ;  /* 0x0000000047087348 */ /* 0x000fea0003c00000 */
[----:B------:R0:W1:Y:S02]  /*7fb0*/  SHFL.BFLY P2, R75, R74, R73, R72 ;  /* 0x0c0000494a4b7389 */ /* 0x0000640000040048 */
[----:B01----:R-:W-:Y:S05]  /*7fc0*/  ENDCOLLECTIVE ;  /* 0x000000000000791b */ /* 0x003fea0003800000 */
.L_x_11795:
[----:B------:R-:W-:Y:S02]  /*7fd0*/  HFMA2 R73, -RZ, RZ, 0, 4.76837158203125e-07 ;  /* 0x00000008ff497431 */ /* 0x000fe400000001ff */
[----:B------:R-:W-:-:S05]  /*7fe0*/  FADD R148, R147, R75 ;  /* 0x0000004b93947221 */ /* 0x000fca0000000000 */
[----:B------:R-:W-:-:S07]  /*7ff0*/  MOV R74, R148 ;  /* 0x00000094004a7202 */ /* 0x000fce0000000f00 */
[----:B------:R-:W-:Y:S05]  /*8000*/  WARPSYNC.COLLECTIVE R71, `(.L_x_11796) ;  /* 0x0000000047087348 */ /* 0x000fea0003c00000 */
[----:B------:R0:W1:Y:S02]  /*8010*/  SHFL.BFLY P2, R75, R74, R73, R72 ;  /* 0x0c0000494a4b7389 */ /* 0x0000640000040048 */
[----:B01----:R-:W-:Y:S05]  /*8020*/  ENDCOLLECTIVE ;  /* 0x000000000000791b */ /* 0x003fea0003800000 */
.L_x_11796:
[----:B------:R-:W-:Y:S02]  /*8030*/  HFMA2 R73, -RZ, RZ, 0, 9.5367431640625e-07 ;  /* 0x00000010ff497431 */ /* 0x000fe400000001ff */
[----:B------:R-:W-:-:S05]  /*8040*/  FADD R149, R148, R75 ;  /* 0x0000004b94957221 */ /* 0x000fca0000000000 */
[----:B------:R-:W-:-:S07]  /*8050*/  MOV R74, R149 ;  /* 0x00000095004a7202 */ /* 0x000fce0000000f00 */
[----:B------:R-:W-:Y:S05]  /*8060*/  WARPSYNC.COLLECTIVE R71, `(.L_x_11797) ;  /* 0x0000000047087348 */ /* 0x000fea0003c00000 */
[----:B------:R0:W1:Y:S02]  /*8070*/  SHFL.BFLY P2, R75, R74, R73, R72 ;  /* 0x0c0000494a4b7389 */ /* 0x0000640000040048 */
[----:B01----:R-:W-:Y:S05]  /*8080*/  ENDCOLLECTIVE ;  /* 0x000000000000791b */ /* 0x003fea0003800000 */
.L_x_11797:
        /* <DEDUP_REMOVED lines=136> */
.L_x_11798:
[----:B------:R-:W-:Y:S02]  /*8910*/  HFMA2 R73, -RZ, RZ, 0, 1.1920928955078125e-07 ;  /* 0x00000002ff497431 */ /* 0x000fe400000001ff */
[----:B------:R-:W-:-:S05]  /*8920*/  FADD R147, R74, R75 ;  /* 0x0000004b4a937221 */ /* 0x000fca0000000000 */
[----:B------:R-:W-:-:S07]  /*8930*/  MOV R74, R147 ;  /* 0x00000093004a7202 */ /* 0x000fce0000000f00 */
[----:B------:R-:W-:Y:S05]  /*8940*/  WARPSYNC.COLLECTIVE R71, `(.L_x_11799) ;  /* 0x0000000047087348 */ /* 0x000fea0003c00000 */
[----:B------:R0:W1:Y:S02]  /*8950*/  SHFL.BFLY P2, R75, R74, R73, R72 ;  /* 0x0c0000494a4b7389 */ /* 0x0000640000040048 */
[----:B01----:R-:W-:Y:S05]  /*8960*/  ENDCOLLECTIVE ;  /* 0x000000000000791b */ /* 0x003fea0003800000 */
.L_x_11799:
[----:B------:R-:W-:Y:S02]  /*8970*/  HFMA2 R73, -RZ, RZ, 0, 2.384185791015625e-07 ;  /* 0x00000004ff497431 */ /* 0x000fe400000001ff */
[----:B------:R-:W-:-:S05]  /*8980*/  FADD R148, R147, R75 ;  /* 0x0000004b93947221 */ /* 0x000fca0000000000 */
[----:B------:R-:W-:-:S07]  /*8990*/  MOV R74, R148 ;  /* 0x00000094004a7202 */ /* 0x000fce0000000f00 */
[----:B------:R-:W-:Y:S05]  /*89a0*/  WARPSYNC.COLLECTIVE R71, `(.L_x_11800) ;  /* 0x0000000047087348 */ /* 0x000fea0003c00000 */
[----:B------:R0:W1:Y:S02]  /*89b0*/  SHFL.BFLY P2, R75, R74, R73, R72 ;  /* 0x0c0000494a4b7389 */ /* 0x0000640000040048 */
[----:B01----:R-:W-:Y:S05]  /*89c0*/  ENDCOLLECTIVE ;  /* 0x000000000000791b */ /* 0x003fea0003800000 */
.L_x_11800:
[----:B------:R-:W-:Y:S02]  /*89d0*/  HFMA2 R73, -RZ, RZ, 0, 4.76837158203125e-07 ;  /* 0x00000008ff497431 */ /* 0x000fe400000001ff */
[----:B------:R-:W-:-:S05]  /*89e0*/  FADD R149, R148, R75 ;  /* 0x0000004b94957221 */ /* 0x000fca0000000000 */
[----:B------:R-:W-:-:S07]  /*89f0*/  MOV R74, R149 ;  /* 0x00000095004a7202 */ /* 0x000fce0000000f00 */
[----:B------:R-:W-:Y:S05]  /*8a00*/  WARPSYNC.COLLECTIVE R71, `(.L_x_11801) ;  /* 0x0000000047087348 */ /* 0x000fea0003c00000 */
[----:B------:R0:W1:Y:S02]  /*8a10*/  SHFL.BFLY P2, R75, R74, R73, R72 ;  /* 0x0c0000494a4b7389 */ /* 0x0000640000040048 */
[----:B01----:R-:W-:Y:S05]  /*8a20*/  ENDCOLLECTIVE ;  /* 0x000000000000791b */ /* 0x003fea0003800000 */
.L_x_11801:
[----:B------:R-:W-:Y:S02]  /*8a30*/  HFMA2 R73, -RZ, RZ, 0, 9.5367431640625e-07 ;  /* 0x00000010ff497431 */ /* 0x000fe400000001ff */
[----:B------:R-:W-:-:S05]  /*8a40*/  FADD R150, R149, R75 ;  /* 0x0000004b95967221 */ /* 0x000fca0000000000 */
[----:B------:R-:W-:-:S07]  /*8a50*/  MOV R74, R150 ;  /* 0x00000096004a7202 */ /* 0x000fce0000000f00 */
[----:B------:R-:W-:Y:S05]  /*8a60*/  WARPSYNC.COLLECTIVE R71, `(.L_x_11802) ;  /* 0x0000000047087348 */ /* 0x000fea0003c00000 */
[----:B------:R0:W1:Y:S02]  /*8a70*/  SHFL.BFLY P2, R75, R74, R73, R72 ;  /* 0x0c0000494a4b7389 */ /* 0x0000640000040048 */
[----:B01----:R-:W-:Y:S05]  /*8a80*/  ENDCOLLECTIVE ;  /* 0x000000000000791b */ /* 0x003fea0003800000 */
.L_x_11802:
[----:B------:R-:W-:Y:S05]  /*8a90*/  BRA `(.L_x_11803) ;  /* 0xffffff8800b47947 */ /* 0x000fea000383ffff */
.L_x_11784:
[----:B------:R-:W-:Y:S01]  /*8aa0*/  HFMA2 R72, -RZ, RZ, 0, 1.847743988037109375e-06 ;  /* 0x0000001fff487431 */ /* 0x000fe200000001ff */
[----:B------:R-:W-:Y:S01]  /*8ab0*/  BSSY B2, `(.L_x_11804) ;  /* 0x0000006000027945 */ /* 0x000fe20003800000 */
[----:B------:R-:W-:Y:S02]  /*8ac0*/  MOV R73, 0x1 ;  /* 0x0000000100497802 */ /* 0x000fe40000000f00 */
[----:B------:R-:W-:-:S07]  /*8ad0*/  MOV R71, 0xffffffff ;  /* 0xffffffff00477802 */ /* 0x000fce0000000f00 */
[----:B-----5:R-:W-:Y:S05]  /*8ae0*/  WARPSYNC.COLLECTIVE R71, `(.L_x_11805) ;  /* 0x0000000047087348 */ /* 0x020fea0003c00000 */
[----:B------:R0:W1:Y:S02]  /*8af0*/  SHFL.BFLY P2, R75, R74, R73, R72 ;  /* 0x0c0000494a4b7389 */ /* 0x0000640000040048 */
[----:B01---5:R-:W-:Y:S05]  /*8b00*/  ENDCOLLECTIVE ;  /* 0x000000000000791b */ /* 0x023fea0003800000 */
.L_x_11805:
[----:B------:R-:W-:Y:S05]  /*8b10*/  BSYNC B2 ;  /* 0x0000000000027941 */ /* 0x000fea0003800000 */
.L_x_11804:
[----:B------:R-:W-:Y:S02]  /*8b20*/  HFMA2 R73, -RZ, RZ, 0, 1.1920928955078125e-07 ;  /* 0x00000002ff497431 */ /* 0x000fe400000001ff */
[----:B------:R-:W-:Y:S01]  /*8b30*/  FADD R74, R74, R75 ;  /* 0x0000004b4a4a7221 */ /* 0x000fe20000000000 */
[----:B------:R-:W-:Y:S02]  /*8b40*/  MOV R72, 0x1f ;  /* 0x0000001f00487802 */ /* 0x000fe40000000f00 */
[----:B------:R-:W-:-:S07]  /*8b50*/  MOV R71, 0xffffffff ;  /* 0xffffffff00477802 */ /* 0x000fce0000000f00 */
[----:B------:R-:W-:Y:S05]  /*8b60*/  WARPSYNC.COLLECTIVE R71, `(.L_x_11806) ;  /* 0x0000000047087348 */ /* 0x000fea0003c00000 */
[----:B------:R0:W1:Y:S02]  /*8b70*/  SHFL.BFLY P2, R75, R74, R73, R72 ;  /* 0x0c0000494a4b7389 */ /* 0x0000640000040048 */
[----:B01----:R-:W-:Y:S05]  /*8b80*/  ENDCOLLECTIVE ;  /* 0x000000000000791b */ /* 0x003fea0003800000 */
.L_x_11806:
[----:B------:R-:W-:Y:S02]  /*8b90*/  HFMA2 R73, -RZ, RZ, 0, 2.384185791015625e-07 ;  /* 0x00000004ff497431 */ /* 0x000fe400000001ff */
[----:B------:R-:W-:-:S05]  /*8ba0*/  FADD R145, R74, R75 ;  /* 0x0000004b4a917221 */ /* 0x000fca0000000000 */
[----:B------:R-:W-:-:S07]  /*8bb0*/  MOV R74, R145 ;  /* 0x00000091004a7202 */ /* 0x000fce0000000f00 */
[----:B------:R-:W-:Y:S05]  /*8bc0*/  WARPSYNC.COLLECTIVE R71, `(.L_x_11807) ;  /* 0x0000000047087348 */ /* 0x000fea0003c00000 */
[----:B------:R0:W1:Y:S02]  /*8bd0*/  SHFL.BFLY P2, R75, R74, R73, R72 ;  /* 0x0c0000494a4b7389 */ /* 0x0000640000040048 */
[----:B01----:R-:W-:Y:S05]  /*8be0*/  ENDCOLLECTIVE ;  /* 0x000000000000791b */ /* 0x003fea0003800000 */
.L_x_11807:
[----:B------:R-:W-:Y:S02]  /*8bf0*/  HFMA2 R73, -RZ, RZ, 0, 4.76837158203125e-07 ;  /* 0x00000008ff497431 */ /* 0x000fe400000001ff */
[----:B------:R-:W-:-:S05]  /*8c00*/  FADD R147, R145, R75 ;  /* 0x0000004b91937221 */ /* 0x000fca0000000000 */
[----:B------:R-:W-:-:S07]  /*8c10*/  MOV R74, R147 ;  /* 0x00000093004a7202 */ /* 0x000fce0000000f00 */
[----:B------:R-:W-:Y:S05]  /*8c20*/  WARPSYNC.COLLECTIVE R71, `(.L_x_11808) ;  /* 0x0000000047087348 */ /* 0x000fea0003c00000 */
[----:B------:R0:W1:Y:S02]  /*8c30*/  SHFL.BFLY P2, R75, R74, R73, R72 ;  /* 0x0c0000494a4b7389 */ /* 0x0000640000040048 */
[----:B01----:R-:W-:Y:S05]  /*8c40*/  ENDCOLLECTIVE ;  /* 0x000000000000791b */ /* 0x003fea0003800000 */
.L_x_11808:
[----:B------:R-:W-:Y:S02]  /*8c50*/  HFMA2 R73, -RZ, RZ, 0, 9.5367431640625e-07 ;  /* 0x00000010ff497431 */ /* 0x000fe400000001ff */
[----:B------:R-:W-:-:S05]  /*8c60*/  FADD R148, R147, R75 ;  /* 0x0000004b93947221 */ /* 0x000fca0000000000 */
[----:B------:R-:W-:-:S07]  /*8c70*/  MOV R74, R148 ;  /* 0x00000094004a7202 */ /* 0x000fce0000000f00 */
[----:B------:R-:W-:Y:S05]  /*8c80*/  WARPSYNC.COLLECTIVE R71, `(.L_x_11809) ;  /* 0x0000000047087348 */ /* 0x000fea0003c00000 */
[----:B------:R0:W1:Y:S02]  /*8c90*/  SHFL.BFLY P2, R75, R74, R73, R72 ;  /* 0x0c0000494a4b7389 */ /* 0x0000640000040048 */
[----:B01----:R-:W-:Y:S05]  /*8ca0*/  ENDCOLLECTIVE ;  /* 0x000000000000791b */ /* 0x003fea0003800000 */
.L_x_11809:
        /* <DEDUP_REMOVED lines=132> */
[----:B------:R-:W-:-:S07]  /*94f0*/  MOV R71, 0xffffffff ;  /* 0xffffffff00477802 */ /* 0x000fce0000000f00 */
[----:B------:R-:W-:Y:S05]  /*9500*/  WARPSYNC.COLLECTIVE R71, `(.L_x_11810) ;  /* 0x0000000047087348 */ /* 0x000fea0003c00000 */
[----:B------:R0:W1:Y:S02]  /*9510*/  SHFL.BFLY P2, R75, R74, R73, R72 ;  /* 0x0c0000494a4b7389 */ /* 0x0000640000040048 */
[----:B01----:R-:W-:Y:S05]  /*9520*/  ENDCOLLECTIVE ;  /* 0x000000000000791b */ /* 0x003fea0003800000 */
.L_x_11810:
[----:B------:R-:W-:Y:S02]  /*9530*/  HFMA2 R73, -RZ, RZ, 0, 1.1920928955078125e-07 ;  /* 0x00000002ff497431 */ /* 0x000fe400000001ff */
[----:B------:R-:W-:-:S05]  /*9540*/  FADD R145, R74, R75 ;  /* 0x0000004b4a917221 */ /* 0x000fca0000000000 */
[----:B------:R-:W-:-:S07]  /*9550*/  MOV R74, R145 ;  /* 0x00000091004a7202 */ /* 0x000fce0000000f00 */
[----:B------:R-:W-:Y:S05]  /*9560*/  WARPSYNC.COLLECTIVE R71, `(.L_x_11811) ;  /* 0x0000000047087348 */ /* 0x000fea0003c00000 */
[----:B------:R0:W1:Y:S02]  /*9570*/  SHFL.BFLY P2, R75, R74, R73, R72 ;  /* 0x0c0000494a4b7389 */ /* 0x0000640000040048 */
[----:B01----:R-:W-:Y:S05]  /*9580*/  ENDCOLLECTIVE ;  /* 0x000000000000791b */ /* 0x003fea0003800000 */
.L_x_11811:
[----:B------:R-:W-:Y:S02]  /*9590*/  HFMA2 R73, -RZ, RZ, 0, 2.384185791015625e-07 ;  /* 0x00000004ff497431 */ /* 0x000fe400000001ff */
[----:B------:R-:W-:-:S05]  /*95a0*/  FADD R147, R145, R75 ;  /* 0x0000004b91937221 */ /* 0x000fca0000000000 */
[----:B------:R-:W-:-:S07]  /*95b0*/  MOV R74, R147 ;  /* 0x00000093004a7202 */ /* 0x000fce0000000f00 */
[----:B------:R-:W-:Y:S05]  /*95c0*/  WARPSYNC.COLLECTIVE R71, `(.L_x_11812) ;  /* 0x0000000047087348 */ /* 0x000fea0003c00000 */
[----:B------:R0:W1:Y:S02]  /*95d0*/  SHFL.BFLY P2, R75, R74, R73, R72 ;  /* 0x0c0000494a4b7389 */ /* 0x0000640000040048 */
[----:B01----:R-:W-:Y:S05]  /*95e0*/  ENDCOLLECTIVE ;  /* 0x000000000000791b */ /* 0x003fea0003800000 */
.L_x_11812:
[----:B------:R-:W-:Y:S02]  /*95f0*/  HFMA2 R73, -RZ, RZ, 0, 4.76837158203125e-07 ;  /* 0x00000008ff497431 */ /* 0x000fe400000001ff */
[----:B------:R-:W-:-:S05]  /*9600*/  FADD R148, R147, R75 ;  /* 0x0000004b93947221 */ /* 0x000fca0000000000 */
[----:B------:R-:W-:-:S07]  /*9610*/  MOV R74, R148 ;  /* 0x00000094004a7202 */ /* 0x000fce0000000f00 */
[----:B------:R-:W-:Y:S05]  /*9620*/  WARPSYNC.COLLECTIVE R71, `(.L_x_11813) ;  /* 0x0000000047087348 */ /* 0x000fea0003c00000 */
[----:B------:R0:W1:Y:S02]  /*9630*/  SHFL.BFLY P2, R75, R74, R73, R72 ;  /* 0x0c0000494a4b7389 */ /* 0x0000640000040048 */
[----:B01----:R-:W-:Y:S05]  /*9640*/  ENDCOLLECTIVE ;  /* 0x000000000000791b */ /* 0x003fea0003800000 */
.L_x_11813:
[----:B------:R-:W-:Y:S02]  /*9650*/  HFMA2 R73, -RZ, RZ, 0, 9.5367431640625e-07 ;  /* 0x00000010ff497431 */ /* 0x000fe400000001ff */
[----:B------:R-:W-:-:S05]  /*9660*/  FADD R149, R148, R75 ;  /* 0x0000004b94957221 */ /* 0x000fca0000000000 */
[----:B------:R-:W-:-:S07]  /*9670*/  MOV R74, R149 ;  /* 0x00000095004a7202 */ /* 0x000fce0000000f00 */
[----:B------:R-:W-:Y:S05]  /*9680*/  WARPSYNC.COLLECTIVE R71, `(.L_x_11814) ;  /* 0x0000000047087348 */ /* 0x000fea0003c00000 */
[----:B------:R0:W1:Y:S02]  /*9690*/  SHFL.BFLY P2, R75, R74, R73, R72 ;  /* 0x0c0000494a4b7389 */ /* 0x0000640000040048 */
[----:B01----:R-:W-:Y:S05]  /*96a0*/  ENDCOLLECTIVE ;  /* 0x000000000000791b */ /* 0x003fea0003800000 */
.L_x_11814:
[----:B------:R-:W-:Y:S05]  /*96b0*/  BRA `(.L_x_11815) ;  /* 0xffffffbc00087947 */ /* 0x000fea000383ffff */
.L_x_11787:
[----:B------:R-:W-:Y:S01]  /*96c0*/  HFMA2 R6, -RZ, RZ, 0, 9.5367431640625e-07 ;  /* 0x00000010ff067431 */ /* 0x000fe200000001ff */
[----:B------:R-:W-:Y:S01]  /*96d0*/  BSSY B0, `(.L_x_11816) ;  /* 0x0000007000007945 */ /* 0x000fe20003800000 */
[----:B------:R-:W-:Y:S02]  /*96e0*/  MOV R0, R97 ;  /* 0x0000006100007202 */ /* 0x000fe40000000f00 */
[----:B------:R-:W-:Y:S02]  /*96f0*/  MOV R9, 0x1f ;  /* 0x0000001f00097802 */ /* 0x000fe40000000f00 */
[----:B-1----:R-:W-:-:S07]  /*9700*/  MOV R71, 0xffffffff ;  /* 0xffffffff00477802 */ /* 0x002fce0000000f00 */
[----:B-----5:R-:W-:Y:S05]  /*9710*/  WARPSYNC.COLLECTIVE R71, `(.L_x_11817) ;  /* 0x0000000047087348 */ /* 0x020fea0003c00000 */
[----:B------:R0:W1:Y:S02]  /*9720*/  SHFL.DOWN P1, R4, R0, R6, R9 ;  /* 0x0800000600047389 */ /* 0x0000640000020009 */
[----:B01---5:R-:W-:Y:S05]  /*9730*/  ENDCOLLECTIVE ;  /* 0x000000000000791b */ /* 0x023fea0003800000 */
.L_x_11817:
[----:B------:R-:W-:Y:S05]  /*9740*/  BSYNC B0 ;  /* 0x0000000000007941 */ /* 0x000fea0003800000 */
.L_x_11816:
        /* <DEDUP_REMOVED lines=8> */
.L_x_11818:
[----:B------:R-:W-:Y:S01]  /*97d0*/  HFMA2 R6, -RZ, RZ, 0, 2.384185791015625e-07 ;  /* 0x00000004ff067431 */ /* 0x000fe200000001ff */
[----:B------:R-:W-:-:S04]  /*97e0*/  MOV R5, R4 ;  /* 0x0000000400057202 */ /* 0x000fc80000000f00 */
[----:B------:R-:W-:-:S04]  /*97f0*/  FMNMX R5, R0, R5, !PT ;  /* 0x0000000500057209 */ /* 0x000fc80007800000 */
[----:B------:R-:W-:-:S07]  /*9800*/  MOV R0, R5 ;  /* 0x0000000500007202 */ /* 0x000fce0000000f00 */
[----:B------:R-:W-:Y:S05]  /*9810*/  WARPSYNC.COLLECTIVE R71, `(.L_x_11819) ;  /* 0x0000000047087348 */ /* 0x000fea0003c00000 */
[----:B------:R0:W1:Y:S02]  /*9820*/  SHFL.DOWN P1, R4, R0, R6, R9 ;  /* 0x0800000600047389 */ /* 0x0000640000020009 */
[----:B01----:R-:W-:Y:S05]  /*9830*/  ENDCOLLECTIVE ;  /* 0x000000000000791b */ /* 0x003fea0003800000 */
.L_x_11819:
[----:B------:R-:W-:Y:S01]  /*9840*/  HFMA2 R6, -RZ, RZ, 0, 1.1920928955078125e-07 ;  /* 0x00000002ff067431 */ /* 0x000fe200000001ff */
[----:B------:R-:W-:-:S04]  /*9850*/  MOV R2, R4 ;  /* 0x0000000400027202 */ /* 0x000fc80000000f00 */
[----:B------:R-:W-:-:S04]  /*9860*/  FMNMX R2, R5, R2, !PT ;  /* 0x0000000205027209 */ /* 0x000fc80007800000 */
[----:B------:R-:W-:-:S07]  /*9870*/  MOV R0, R2 ;  /* 0x0000000200007202 */ /* 0x000fce0000000f00 */
[----:B------:R-:W-:Y:S05]  /*9880*/  WARPSYNC.COLLECTIVE R71, `(.L_x_11820) ;  /* 0x0000000047087348 */ /* 0x000fea0003c00000 */
[----:B------:R0:W1:Y:S02]  /*9890*/  SHFL.DOWN P1, R4, R0, R6, R9 ;  /* 0x0800000600047389 */ /* 0x0000640000020009 */
[----:B01----:R-:W-:Y:S05]  /*98a0*/  ENDCOLLECTIVE ;  /* 0x000000000000791b */ /* 0x003fea0003800000 */
.L_x_11820:
[----:B------:R-:W-:Y:S01]  /*98b0*/  HFMA2 R6, -RZ, RZ, 0, 5.9604644775390625e-08 ;  /* 0x00000001ff067431 */ /* 0x000fe200000001ff */
[----:B------:R-:W-:-:S04]  /*98c0*/  MOV R7, R4 ;  /* 0x0000000400077202 */ /* 0x000fc80000000f00 */
[----:B------:R-:W-:-:S04]  /*98d0*/  FMNMX R7, R2, R7, !PT ;  /* 0x0000000702077209 */ /* 0x000fc80007800000 */
[----:B------:R-:W-:-:S07]  /*98e0*/  MOV R0, R7 ;  /* 0x0000000700007202 */ /* 0x000fce0000000f00 */
[----:B------:R-:W-:Y:S05]  /*98f0*/  WARPSYNC.COLLECTIVE R71, `(.L_x_11821) ;  /* 0x0000000047087348 */ /* 0x000fea0003c00000 */
[----:B------:R0:W1:Y:S02]  /*9900*/  SHFL.DOWN P1, R4, R0, R6, R9 ;  /* 0x0800000600047389 */ /* 0x0000640000020009 */
[----:B01----:R-:W-:Y:S05]  /*9910*/  ENDCOLLECTIVE ;  /* 0x000000000000791b */ /* 0x003fea0003800000 */
.L_x_11821:
[----:B------:R-:W-:Y:S05]  /*9920*/  BRA `(.L_x_11822) ;  /* 0xffffffe0007c7947 */ /* 0x000fea000383ffff */
.L_x_11789:
[----:B------:R-:W-:Y:S02]  /*9930*/  MOV R6, 0x2 ;  /* 0x0000000200067802 */ /* 0x000fe40000000f00 */
[----:B------:R-:W-:Y:S02]  /*9940*/  MOV R9, 0x1f ;  /* 0x0000001f00097802 */ /* 0x000fe40000000f00 */
[----:B-1----:R-:W-:-:S07]  /*9950*/  MOV R71, 0xffffffff ;  /* 0xffffffff00477802 */ /* 0x002fce0000000f00 */
[----:B0-2--5:R-:W-:Y:S05]  /*9960*/  WARPSYNC.COLLECTIVE R71, `(.L_x_11823) ;  /* 0x0000000047087348 */ /* 0x025fea0003c00000 */
[----:B--2---:R1:W2:Y:S02]  /*9970*/  SHFL.DOWN P1, R4, R0, R6, R9 ;  /* 0x0800000600047389 */ /* 0x0042a40000020009 */
[----:B012--5:R-:W-:Y:S05]  /*9980*/  ENDCOLLECTIVE ;  /* 0x000000000000791b */ /* 0x027fea0003800000 */
.L_x_11823:
[----:B------:R-:W-:Y:S02]  /*9990*/  MOV R6, 0x1 ;  /* 0x0000000100067802 */ /* 0x000fe40000000f00 */
[----:B------:R-:W-:-:S04]  /*99a0*/  MOV R5, R4 ;  /* 0x0000000400057202 */ /* 0x000fc80000000f00 */
[----:B------:R-:W-:-:S04]  /*99b0*/  FMNMX R5, R5, R0, !PT ;  /* 0x0000000005057209 */ /* 0x000fc80007800000 */
[----:B------:R-:W-:-:S07]  /*99c0*/  MOV R0, R5 ;  /* 0x0000000500007202 */ /* 0x000fce0000000f00 */
[----:B------:R-:W-:Y:S05]  /*99d0*/  WARPSYNC.COLLECTIVE R71, `(.L_x_11824) ;  /* 0x0000000047087348 */ /* 0x000fea0003c00000 */
[----:B------:R0:W1:Y:S02]  /*99e0*/  SHFL.DOWN P1, R4, R0, R6, R9 ;  /* 0x0800000600047389 */ /* 0x0000640000020009 */
[----:B01----:R-:W-:Y:S05]  /*99f0*/  ENDCOLLECTIVE ;  /* 0x000000000000791b */ /* 0x003fea0003800000 */
.L_x_11824:
[----:B------:R-:W-:Y:S01]  /*9a00*/  MOV R2, R4 ;  /* 0x0000000400027202 */ /* 0x000fe20000000f00 */
[----:B------:R-:W-:Y:S06]  /*9a10*/  BRA `(.L_x_11825) ;  /* 0xffffffe000a87947 */ /* 0x000fec000383ffff */
        .weak           $__internal_211_$__cuda_sm20_rcp_rn_f32_slowpath
        .type           $__internal_211_$__cuda_sm20_rcp_rn_f32_slowpath,@function
        .size           $__internal_211_$__cuda_sm20_rcp_rn_f32_slowpath,(.L_x_13079 - $__internal_211_$__cuda_sm20_rcp_rn_f32_slowpath)
$__internal_211_$__cuda_sm20_rcp_rn_f32_slowpath:
        /* <DEDUP_REMOVED lines=15> */
.L_x_11826:
        /* <DEDUP_REMOVED lines=33> */
.L_x_11828:
[----:B------:R0:W1:Y:S02]  /*9d20*/  MUFU.RCP R2, R0 ;  /* 0x0000000000027308 */ /* 0x0000640000001000 */
.L_x_11827:
[----:B------:R-:W-:Y:S01]  /*9d30*/  HFMA2 R3, -RZ, RZ, 0, 0 ;  /* 0x00000000ff037431 */ /* 0x000fe200000001ff */
[----:B-1-3--:R-:W-:Y:S02]  /*9d40*/  MOV R5, R2 ;  /* 0x0000000200057202 */ /* 0x00afe40000000f00 */
[----:B------:R-:W-:-:S04]  /*9d50*/  MOV R2, R7 ;  /* 0x0000000700027202 */ /* 0x000fc80000000f00 */
[----:B0-2---:R-:W-:Y:S05]  /*9d60*/  RET.REL.NODEC R2 `(_ZN18transformer_engine13normalization19ln_fwd_tuned_kernelINS0_13Kernel_traitsI6__halfS3_13__nv_fp8_e4m3fjLj2048ELj1ELj4ELj1ELj16ENS0_18Kernel_traits_baseILj2048ES3_S3_S4_fjLj128EEEEEEEvNS0_19ForwardKernelParamsE) ;  /* 0xffffff6002a47950 */ /* 0x005fea0003c3ffff */
.L_x_11829:
        /* <DEDUP_REMOVED lines=9> */
.L_x_13079:


//--------------------- .text._ZN18transformer_engine13normalization19ln_fwd_tuned_kernelINS0_13Kernel_traitsI6__halfS3_13__nv_fp8_e4m3fjLj1536ELj1ELj4ELj1ELj16ENS0_18Kernel_traits_baseILj1536ES3_S3_S4_fjLj128EEEEEEEvNS0_19ForwardKernelParamsE --------------------------
	.section	.text._ZN18transformer_engine13normalization19ln_fwd_tuned_kernelINS0_13Kernel_traitsI6__halfS3_13__nv_fp8_e4m3fjLj1536ELj1ELj4ELj1ELj16ENS0_18Kernel_traits_baseILj1536ES3_S3_S4_fjLj128EEEEEEEvNS0_19ForwardKernelParamsE,"ax",@progbits
	.align	128
        .global         _ZN18transformer_engine13normalization19ln_fwd_tuned_kernelINS0_13Kernel_traitsI6__halfS3_13__nv_fp8_e4m3fjLj1536ELj1ELj4ELj1ELj16ENS0_18Kernel_traits_baseILj1536ES3_S3_S4_fjLj128EEEEEEEvNS0_19ForwardKernelParamsE
        .type           _ZN18transformer_engine13normalization19ln_fwd_tuned_kernelINS0_13Kernel_traitsI6__halfS3_13__nv_fp8_e4m3fjLj1536ELj1ELj4ELj1ELj16ENS0_18Kernel_traits_baseILj1536ES3_S3_S4_fjLj128EEEEEEEvNS0_19ForwardKernelParamsE,@function
        .size           _ZN18transformer_engine13normalization19ln_fwd_tuned_kernelINS0_13Kernel_traitsI6__halfS3_13__nv_fp8_e4m3fjLj1536ELj1ELj4ELj1ELj16ENS0_18Kernel_traits_baseILj1536ES3_S3_S4_fjLj128EEEEEEEvNS0_19ForwardKernelParamsE,(.L_x_13080 - _ZN18transformer_engine13normalization19ln_fwd_tuned_kernelINS0_13Kernel_traitsI6__halfS3_13__nv_fp8_e4m3fjLj1536ELj1ELj4ELj1ELj16ENS0_18Kernel_traits_baseILj1536ES3_S3_S4_fjLj128EEEEEEEvNS0_19ForwardKernelParamsE)
        .other          _ZN18transformer_engine13normalization19ln_fwd_tuned_kernelINS0_13Kernel_traitsI6__halfS3_13__nv_fp8_e4m3fjLj1536ELj1ELj4ELj1ELj16ENS0_18Kernel_traits_baseILj1536ES3_S3_S4_fjLj128EEEEEEEvNS0_19ForwardKernelParamsE,@"STO_CUDA_ENTRY STV_DEFAULT"
_ZN18transformer_engine13normalization19ln_fwd_tuned_kernelINS0_13Kernel_traitsI6__halfS3_13__nv_fp8_e4m3fjLj1536ELj1ELj4ELj1ELj16ENS0_18Kernel_traits_baseILj1536ES3_S3_S4_fjLj128EEEEEEEvNS0_19ForwardKernelParamsE:
.text._ZN18transformer_engine13normalization19ln_fwd_tuned_kernelINS0_13Kernel_traitsI6__halfS3_13__nv_fp8_e4m3fjLj1536ELj1ELj4ELj1ELj16ENS0_18Kernel_traits_baseILj1536ES3_S3_S4_fjLj128EEEEEEEvNS0_19ForwardKernelParamsE:
        /* <DEDUP_REMOVED lines=48> */
.L_x_11834:
[----:B0-----:R-:W0:Y:S01]  /*0300*/  S2R R3, SR_TID.X ;  /* 0x0000000000037919 */ /* 0x001e220000002100 */
[----:B------:R-:W1:Y:S01]  /*0310*/  LDC.64 R70, c[0x0][0x390] ;  /* 0x0000e400ff467b82 */ /* 0x000e620000000a00 */
[----:B0-----:R-:W-:-:S05]  /*0320*/  LOP3.LUT P0, R49, R3, 0x1f, RZ, 0xc0, !PT ;  /* 0x0000001f03317812 */ /* 0x001fca000780c0ff */
        /* <DEDUP_REMOVED lines=16> */
[----:B------:R-:W-:Y:S01]  /*0430*/  UMOV UR6, 0xffffffff ;  /* 0xffffffff00067882 */ /* 0x000fe20000000000 */
        /* <DEDUP_REMOVED lines=8> */
[----:B------:R-:W-:Y:S02]  /*04c0*/  HADD2.F32 R50, -RZ, R51.H0_H0 ;  /* 0x20000033ff327230 */ /* 0x000fe40000004100 */
[----:B------:R-:W-:Y:S01]  /*04d0*/  FADD R87, R48, R87 ;  /* 0x0000005730577221 */ /* 0x000fe20000000000 */
[----:B---3--:R-:W-:Y:S02]  /*04e0*/  HADD2.F32 R82, -RZ, R52.H1_H1 ;  /* 0x30000034ff527230 */ /* 0x008fe40000004100 */
[----:B------:R-:W-:Y:S02]  /*04f0*/  HADD2.F32 R86, -RZ, R54.H1_H1 ;  /* 0x30000036ff567230 */ /* 0x000fe40000004100 */
        /* <DEDUP_REMOVED lines=14> */
[----:B------:R-:W-:Y:S01]  /*05e0*/  FADD R92, R84, R87 ;  /* 0x00000057545c7221 */ /* 0x000fe20000000000 */
[----:B----4-:R-:W-:-:S03]  /*05f0*/  HADD2.F32 R106, -RZ, R68.H1_H1 ;  /* 0x30000044ff6a7230 */ /* 0x010fc60000004100 */
[----:B------:R-:W-:Y:S01]  /*0600*/  FADD R87, R53, R92 ;  /* 0x0000005c35577221 */ /* 0x000fe20000000000 */
[----:B------:R-:W-:Y:S02]  /*0610*/  HADD2.F32 R105, -RZ, R69.H0_H0 ;  /* 0x20000045ff697230 */ /* 0x000fe40000004100 */
[----:B------:R-:W-:Y:S02]  /*0620*/  HADD2.F32 R107, -RZ, R70.H0_H0 ;  /* 0x20000046ff6b7230 */ /* 0x000fe40000004100 */
        /* <DEDUP_REMOVED lines=182> */
.L_x_11855:
[----:B------:R-:W2:Y:S01]  /*1190*/  LDC R68, c[0x0][0x3d8] ;  /* 0x0000f600ff447b82 */ /* 0x000ea20000000800 */
[----:B-1----:R-:W-:Y:S01]  /*11a0*/  FADD R71, R116, R71 ;  /* 0x0000004774477221 */ /* 0x002fe20000000000 */
[----:B------:R-:W-:Y:S01]  /*11b0*/  ISETP.NE.AND P2, PT, RZ, UR11, PT ;  /* 0x0000000bff007c0c */ /* 0x000fe2000bf45270 */
[--C-:B-----5:R-:W-:Y:S01]  /*11c0*/  HADD2.F32 R69, -RZ, R88.reuse.H1_H1 ;  /* 0x30000058ff457230 */ /* 0x120fe20000004100 */
[----:B------:R-:W-:Y:S01]  /*11d0*/  UISETP.NE.AND UP0, UPT, UR12, URZ, UPT ;  /* 0x000000ff0c00728c */ /* 0x000fe2000bf05270 */
[----:B------:R-:W-:Y:S01]  /*11e0*/  HADD2.F32 R115, -RZ, R89.H0_H0 ;  /* 0x20000059ff737230 */ /* 0x000fe20000004100 */
[----:B------:R-:W-:Y:S01]  /*11f0*/  LOP3.LUT R81, R81, 0xffffff00, RZ, 0xc0, !PT ;  /* 0xffffff0051517812 */ /* 0x000fe200078ec0ff */
[----:B------:R-:W-:Y:S01]  /*1200*/  HADD2.F32 R117, -RZ, R25.H0_H0 ;  /* 0x20000019ff757230 */ /* 0x000fe20000004100 */
[----:B------:R-:W1:Y:S01]  /*1210*/  @!P0 LDC.64 R56, c[0x0][0x398] ;  /* 0x0000e600ff388b82 */ /* 0x000e620000000a00 */
[----:B------:R-:W-:Y:S01]  /*1220*/  HADD2.F32 R70, -RZ, R88.H0_H0 ;  /* 0x20000058ff467230 */ /* 0x000fe20000004100 */
[----:B------:R-:W-:Y:S01]  /*1230*/  LOP3.LUT R83, R83, 0xffffff00, RZ, 0xc0, !PT ;  /* 0xffffff0053537812 */ /* 0x000fe200078ec0ff */
[----:B0-----:R-:W-:-:S02]  /*1240*/  HADD2.F32 R116, -RZ, R24.H0_H0 ;  /* 0x20000018ff747230 */ /* 0x001fc40000004100 */
[----:B------:R-:W-:Y:S02]  /*1250*/  HADD2.F32 R119, -RZ, R44.H0_H0 ;  /* 0x2000002cff777230 */ /* 0x000fe40000004100 */
[----:B------:R-:W-:Y:S01]  /*1260*/  @P2 FADD R69, R69, 1 ;  /* 0x3f80000045452421 */ /* 0x000fe20000000000 */
[----:B------:R-:W-:Y:S01]  /*1270*/  @P2 FADD R115, R115, 1 ;  /* 0x3f80000073732421 */ /* 0x000fe20000000000 */
[----:B------:R-:W-:Y:S01]  /*1280*/  @P2 FADD R70, R70, 1 ;  /* 0x3f80000046462421 */ /* 0x000fe20000000000 */
[----:B------:R-:W-:Y:S02]  /*1290*/  HADD2.F32 R121, -RZ, R20.H0_H0 ;  /* 0x20000014ff797230 */ /* 0x000fe40000004100 */
[----:B------:R-:W-:Y:S01]  /*12a0*/  @P2 FADD R119, R119, 1 ;  /* 0x3f80000077772421 */ /* 0x000fe20000000000 */
[----:B------:R-:W-:Y:S02]  /*12b0*/  HADD2.F32 R123, -RZ, R21.H1_H1 ;  /* 0x30000015ff7b7230 */ /* 0x000fe40000004100 */
[----:B--2---:R-:W-:Y:S01]  /*12c0*/  FFMA R68, R71, 0.00065104168606922030449, R68 ;  /* 0x3a2aaaab47447823 */ /* 0x004fe20000000044 */
[----:B------:R-:W-:-:S04]  /*12d0*/  HADD2.F32 R71, -RZ, R24.H1_H1 ;  /* 0x30000018ff477230 */ /* 0x000fc80000004100 */
[----:B------:R-:W-:Y:S01]  /*12e0*/  FSETP.GEU.AND P1, PT, |R68|, 1.175494350822287508e-38, PT ;  /* 0x008000004400780b */ /* 0x000fe20003f2e200 */
[----:B-1----:R-:W-:-:S05]  /*12f0*/  @!P0 IMAD.WIDE R56, R2, 0x4, R56 ;  /* 0x0000000402388825 */ /* 0x002fca00078e0238 */
[----:B------:R0:W-:Y:S01]  /*1300*/  @!P0 STG.E desc[UR4][R56.64], R111 ;  /* 0x0000006f38008986 */ /* 0x0001e2000c101904 */
[----:B------:R-:W-:-:S06]  /*1310*/  PLOP3.LUT P0, PT, PT, PT, UP0, 0x80, 0x8 ;  /* 0x000000000008781c */ /* 0x000fcc0003f0f008 */
[----:B------:R-:W-:-:S04]  /*1320*/  @!P1 FMUL R68, R68, 16777216 ;  /* 0x4b80000044449820 */ /* 0x000fc80000400000 */
[----:B------:R1:W2:Y:S01]  /*1330*/  MUFU.RSQ R67, R68 ;  /* 0x0000004400437308 */ /* 0x0002a20000001400 */
[----:B0-----:R-:W-:Y:S02]  /*1340*/  HADD2.F32 R111, -RZ, R25.H1_H1 ;  /* 0x30000019ff6f7230 */ /* 0x001fe40000004100 */
[----:B-1----:R-:W-:-:S05]  /*1350*/  HADD2.F32 R68, -RZ, R90.H1_H1 ;  /* 0x3000005aff447230 */ /* 0x002fca0000004100 */
[----:B------:R-:W-:Y:S01]  /*1360*/  @P2 FADD R68, R68, 1 ;  /* 0x3f80000044442421 */ /* 0x000fe20000000000 */
        /* <DEDUP_REMOVED lines=27> */
[----:B------:R-:W-:Y:S01]  /*1520*/  FFMA R49, R49, R68, R70 ;  /* 0x0000004431317223 */ /* 0x000fe20000000046 */
[----:B------:R-:W-:Y:S01]  /*1530*/  FMUL R68, R51, R67 ;  /* 0x0000004333447220 */ /* 0x000fe20000400000 */
[----:B------:R-:W-:Y:S01]  /*1540*/  FFMA R50, R50, R71, R111 ;  /* 0x0000004732327223 */ /* 0x000fe2000000006f */
        /* <DEDUP_REMOVED lines=11> */
[----:B------:R-:W-:Y:S01]  /*1600*/  FFMA R52, R82, R111, R115 ;  /* 0x0000006f52347223 */ /* 0x000fe20000000073 */
[--C-:B------:R-:W-:Y:S02]  /*1610*/  HADD2.F32 R70, -RZ, R46.reuse.H0_H0 ;  /* 0x2000002eff467230 */ /* 0x100fe40000004100 */
[----:B------:R-:W-:Y:S01]  /*1620*/  @P2 FADD R121, R121, 1 ;  /* 0x3f80000079792421 */ /* 0x000fe20000000000 */
[----:B------:R-:W-:Y:S01]  /*1630*/  FMUL R84, R84, R67 ;  /* 0x0000004354547220 */ /* 0x000fe20000400000 */
[----:B------:R-:W-:Y:S01]  /*1640*/  FFMA R68, R68, R117, R119 ;  /* 0x0000007544447223 */ /* 0x000fe20000000077 */
[----:B------:R-:W-:Y:S02]  /*1650*/  HADD2.F32 R115, -RZ, R46.H1_H1 ;  /* 0x3000002eff737230 */ /* 0x000fe40000004100 */
[----:B------:R-:W-:Y:S01]  /*1660*/  @P2 FADD R70, R70, 1 ;  /* 0x3f80000046462421 */ /* 0x000fe20000000000 */
[----:B------:R-:W-:-:S02]  /*1670*/  HADD2.F32 R119, -RZ, R47.H0_H0 ;  /* 0x2000002fff777230 */ /* 0x000fc40000004100 */
[----:B------:R-:W-:Y:S01]  /*1680*/  FFMA R111, R84, R121, R123 ;  /* 0x00000079546f7223 */ /* 0x000fe2000000007b */
[--C-:B------:R-:W-:Y:S02]  /*1690*/  HADD2.F32 R74, -RZ, R22.reuse.H0_H0 ;  /* 0x20000016ff4a7230 */ /* 0x100fe40000004100 */
        /* <DEDUP_REMOVED lines=9> */
[----:B------:R-:W-:-:S02]  /*1730*/  HADD2.F32 R117, -RZ, R47.H1_H1 ;  /* 0x3000002fff757230 */ /* 0x000fc40000004100 */
[----:B------:R-:W-:Y:S01]  /*1740*/  FFMA R115, R76, R119, R121 ;  /* 0x000000774c737223 */ /* 0x000fe20000000079 */
[----:B------:R-:W-:Y:S02]  /*1750*/  HADD2.F32 R76, -RZ, R40.H1_H1 ;  /* 0x30000028ff4c7230 */ /* 0x000fe40000004100 */
[-C--:B------:R-:W-:Y:S01]  /*1760*/  FMUL R74, R55, R67.reuse ;  /* 0x00000043374a7220 */ /* 0x080fe20000400000 */
[----:B------:R-:W-:Y:S02]  /*1770*/  HADD2.F32 R78, -RZ, R16.H1_H1 ;  /* 0x30000010ff4e7230 */ /* 0x000fe40000004100 */
[----:B------:R-:W-:Y:S01]  /*1780*/  FMUL R55, R92, R67 ;  /* 0x000000435c377220 */ /* 0x000fe20000400000 */
[----:B------:R-:W-:Y:S02]  /*1790*/  HADD2.F32 R119, -RZ, R23.H1_H1 ;  /* 0x30000017ff777230 */ /* 0x000fe40000004100 */
[----:B------:R-:W-:Y:S01]  /*17a0*/  @P2 FADD R76, R76, 1 ;  /* 0x3f8000004c4c2421 */ /* 0x000fe20000000000 */
[----:B------:R-:W-:-:S02]  /*17b0*/  HADD2.F32 R121, -RZ, R40.H0_H0 ;  /* 0x20000028ff797230 */ /* 0x000fc40000004100 */
[----:B------:R-:W-:Y:S01]  /*17c0*/  @P2 FADD R117, R117, 1 ;  /* 0x3f80000075752421 */ /* 0x000fe20000000000 */
[----:B------:R-:W-:Y:S01]  /*17d0*/  FMUL R70, R87, R67 ;  /* 0x0000004357467220 */ /* 0x000fe20000400000 */
[----:B------:R-:W-:Y:S01]  /*17e0*/  FFMA R55, R55, R76, R78 ;  /* 0x0000004c37377223 */ /* 0x000fe2000000004e */
[--C-:B------:R-:W-:Y:S02]  /*17f0*/  HADD2.F32 R87, -RZ, R41.reuse.H0_H0 ;  /* 0x20000029ff577230 */ /* 0x100fe40000004100 */
[----:B------:R-:W-:Y:S01]  /*1800*/  @P2 FADD R121, R121, 1 ;  /* 0x3f80000079792421 */ /* 0x000fe20000000000 */
[----:B------:R-:W-:Y:S02]  /*1810*/  HADD2.F32 R123, -RZ, R16.H0_H0 ;  /* 0x20000010ff7b7230 */ /* 0x000fe40000004100 */
[----:B------:R-:W-:Y:S01]  /*1820*/  FFMA R70, R70, R117, R119 ;  /* 0x0000007546467223 */ /* 0x000fe20000000077 */
[----:B------:R-:W-:Y:S02]  /*1830*/  HADD2.F32 R78, -RZ, R41.H1_H1 ;  /* 0x30000029ff4e7230 */ /* 0x000fe40000004100 */
[----:B------:R-:W-:Y:S01]  /*1840*/  @P2 FADD R87, R87, 1 ;  /* 0x3f80000057572421 */ /* 0x000fe20000000000 */
[----:B------:R-:W-:-:S02]  /*1850*/  HADD2.F32 R119, -RZ, R42.H0_H0 ;  /* 0x2000002aff777230 */ /* 0x000fc40000004100 */
[----:B------:R-:W-:Y:S01]  /*1860*/  FMUL R76, R113, R67 ;  /* 0x00000043714c7220 */ /* 0x000fe20000400000 */
[--C-:B------:R-:W-:Y:S02]  /*1870*/  HADD2.F32 R117, -RZ, R17.reuse.H0_H0 ;  /* 0x20000011ff757230 */ /* 0x100fe40000004100 */
[----:B------:R-:W-:Y:S01]  /*1880*/  FFMA R74, R74, R121, R123 ;  /* 0x000000794a4a7223 */ /* 0x000fe2000000007b */
[----:B------:R-:W-:Y:S02]  /*1890*/  HADD2.F32 R80, -RZ, R17.H1_H1 ;  /* 0x30000011ff507230 */ /* 0x000fe40000004100 */
[----:B------:R-:W-:Y:S01]  /*18a0*/  @P2 FADD R78, R78, 1 ;  /* 0x3f8000004e4e2421 */ /* 0x000fe20000000000 */
[-C--:B------:R-:W-:Y:S01]  /*18b0*/  FMUL R93, R93, R67.reuse ;  /* 0x000000435d5d7220 */ /* 0x080fe20000400000 */
[----:B------:R-:W-:Y:S02]  /*18c0*/  HADD2.F32 R121, -RZ, R18.H0_H0 ;  /* 0x20000012ff797230 */ /* 0x000fe40000004100 */
        /* <DEDUP_REMOVED lines=15> */
[----:B------:R-:W-:Y:S01]  /*19c0*/  @P2 FADD R119, R119, 1 ;  /* 0x3f80000077772421 */ /* 0x000fe20000000000 */
[----:B------:R-:W-:Y:S01]  /*19d0*/  FMUL R78, R58, R67 ;  /* 0x000000433a4e7220 */ /* 0x000fe20000400000 */
        /* <DEDUP_REMOVED lines=14> */
[----:B------:R-:W-:Y:S01]  /*1ac0*/  FMUL R84, R60, R67 ;  /* 0x000000433c547220 */ /* 0x000fe20000400000 */
[----:B------:R-:W-:Y:S01]  /*1ad0*/  FFMA R60, R59, R80, R82 ;  /* 0x000000503b3c7223 */ /* 0x000fe20000000052 */
[----:B------:R-:W-:Y:S01]  /*1ae0*/  FFMA R59, R96, R113, R117 ;  /* 0x00000071603b7223 */ /* 0x000fe20000000075 */
[----:B------:R-:W-:Y:S02]  /*1af0*/  HADD2.F32 R86, -RZ, R14.H1_H1 ;  /* 0x3000000eff567230 */ /* 0x000fe40000004100 */
[----:B------:R-:W-:Y:S01]  /*1b00*/  FFMA R113, R84, R119, R121 ;  /* 0x0000007754717223 */ /* 0x000fe20000000079 */
[----:B------:R-:W-:Y:S02]  /*1b10*/  HADD2.F32 R84, -RZ, R38.H1_H1 ;  /* 0x30000026ff547230 */ /* 0x000fe40000004100 */
[----:B------:R-:W-:Y:S01]  /*1b20*/  FMUL R82, R61, R67 ;  /* 0x000000433d527220 */ /* 0x000fe20000400000 */
[----:B------:R-:W-:-:S02]  /*1b30*/  HADD2.F32 R117, -RZ, R37.H1_H1 ;  /* 0x30000025ff757230 */ /* 0x000fc40000004100 */
[-C--:B------:R-:W-:Y:S01]  /*1b40*/  FMUL R61, R98, R67.reuse ;  /* 0x00000043623d7220 */ /* 0x080fe20000400000 */
[----:B------:R-:W-:Y:S02]  /*1b50*/  HADD2.F32 R119, -RZ, R13.H1_H1 ;  /* 0x3000000dff777230 */ /* 0x000fe40000004100 */
[----:B------:R-:W-:Y:S01]  /*1b60*/  @P2 FADD R84, R84, 1 ;  /* 0x3f80000054542421 */ /* 0x000fe20000000000 */
[----:B------:R-:W-:Y:S02]  /*1b70*/  HADD2.F32 R121, -RZ, R38.H0_H0 ;  /* 0x20000026ff797230 */ /* 0x000fe40000004100 */
[----:B------:R-:W-:Y:S01]  /*1b80*/  @P2 FADD R117, R117, 1 ;  /* 0x3f80000075752421 */ /* 0x000fe20000000000 */
[----:B------:R-:W-:Y:S01]  /*1b90*/  FMUL R80, R97, R67 ;  /* 0x0000004361507220 */ /* 0x000fe20000400000 */
[----:B------:R-:W-:Y:S01]  /*1ba0*/  FFMA R61, R61, R84, R86 ;  /* 0x000000543d3d7223 */ /* 0x000fe20000000056 */
[----:B------:R-:W-:Y:S02]  /*1bb0*/  HADD2.F32 R84, -RZ, R39.H1_H1 ;  /* 0x30000027ff547230 */ /* 0x000fe40000004100 */
[----:B------:R-:W-:Y:S01]  /*1bc0*/  @P2 FADD R121, R121, 1 ;  /* 0x3f80000079792421 */ /* 0x000fe20000000000 */
[----:B------:R-:W-:-:S02]  /*1bd0*/  HADD2.F32 R123, -RZ, R14.H0_H0 ;  /* 0x2000000eff7b7230 */ /* 0x000fc40000004100 */
[----:B------:R-:W-:Y:S01]  /*1be0*/  FFMA R80, R80, R117, R119 ;  /* 0x0000007550507223 */ /* 0x000fe20000000077 */
[----:B------:R-:W-:Y:S02]  /*1bf0*/  HADD2.F32 R97, -RZ, R39.H0_H0 ;  /* 0x20000027ff617230 */ /* 0x000fe40000004100 */
[----:B------:R-:W-:Y:S01]  /*1c00*/  @P2 FADD R84, R84, 1 ;  /* 0x3f80000054542421 */ /* 0x000fe20000000000 */
[--C-:B------:R-:W-:Y:S02]  /*1c10*/  HADD2.F32 R86, -RZ, R15.reuse.H1_H1 ;  /* 0x3000000fff567230 */ /* 0x100fe40000004100 */
[----:B------:R-:W-:Y:S01]  /*1c20*/  FMUL R99, R99, R67 ;  /* 0x0000004363637220 */ /* 0x000fe20000400000 */
[----:B------:R-:W-:Y:S02]  /*1c30*/  HADD2.F32 R119, -RZ, R32.H0_H0 ;  /* 0x20000020ff777230 */ /* 0x000fe40000004100 */
[----:B------:R-:W-:Y:S01]  /*1c40*/  FFMA R82, R82, R121, R123 ;  /* 0x0000007952527223 */ /* 0x000fe2000000007b */
[----:B------:R-:W-:-:S02]  /*1c50*/  HADD2.F32 R117, -RZ, R15.H0_H0 ;  /* 0x2000000fff757230 */ /* 0x000fc40000004100 */
[-C--:B------:R-:W-:Y:S01]  /*1c60*/  FMUL R92, R63, R67.reuse ;  /* 0x000000433f5c7220 */ /* 0x080fe20000400000 */
[----:B------:R-:W-:Y:S02]  /*1c70*/  HADD2.F32 R121, -RZ, R8.H0_H0 ;  /* 0x20000008ff797230 */ /* 0x000fe40000004100 */
[----:B------:R-:W-:Y:S01]  /*1c80*/  @P2 FADD R97, R97, 1 ;  /* 0x3f80000061612421 */ /* 0x000fe20000000000 */
[----:B------:R-:W-:Y:S01]  /*1c90*/  FMUL R62, R62, R67 ;  /* 0x000000433e3e7220 */ /* 0x000fe20000400000 */
[----:B------:R-:W-:Y:S01]  /*1ca0*/  FFMA R63, R99, R84, R86 ;  /* 0x00000054633f7223 */ /* 0x000fe20000000056 */
        /* <DEDUP_REMOVED lines=8> */
[-C--:B------:R-:W-:Y:S01]  /*1d30*/  FMUL R100, R100, R67.reuse ;  /* 0x0000004364647220 */ /* 0x080fe20000400000 */
[----:B------:R-:W-:Y:S02]  /*1d40*/  HADD2.F32 R119, -RZ, R33.H0_H0 ;  /* 0x20000021ff777230 */ /* 0x000fe40000004100 */
[----:B------:R-:W-:Y:S01]  /*1d50*/  @P2 FADD R86, R86, 1 ;  /* 0x3f80000056562421 */ /* 0x000fe20000000000 */
[-C--:B------:R-:W-:Y:S01]  /*1d60*/  FMUL R101, R101, R67.reuse ;  /* 0x0000004365657220 */ /* 0x080fe20000400000 */
[----:B------:R-:W-:Y:S01]  /*1d70*/  FMUL R84, R64, R67 ;  /* 0x0000004340547220 */ /* 0x000fe20000400000 */
[----:B------:R-:W-:Y:S01]  /*1d80*/  FFMA R64, R100, R99, R117 ;  /* 0x0000006364407223 */ /* 0x000fe20000000075 */
[----:B------:R-:W-:-:S02]  /*1d90*/  HADD2.F32 R121, -RZ, R9.H0_H0 ;  /* 0x20000009ff797230 */ /* 0x000fc40000004100 */
[----:B------:R-:W-:Y:S01]  /*1da0*/  FFMA R99, R101, R86, R92 ;  /* 0x0000005665637223 */ /* 0x000fe2000000005c */
[----:B------:R-:W-:Y:S01]  /*1db0*/  @P2 FADD R119, R119, 1 ;  /* 0x3f80000077772421 */ /* 0x000fe20000000000 */
[--C-:B------:R-:W-:Y:S02]  /*1dc0*/  HADD2.F32 R86, -RZ, R34.reuse.H0_H0 ;  /* 0x20000022ff567230 */ /* 0x100fe40000004100 */
[----:B------:R-:W-:Y:S01]  /*1dd0*/  FMUL R65, R65, R67 ;  /* 0x0000004341417220 */ /* 0x000fe20000400000 */
[----:B------:R-:W-:Y:S02]  /*1de0*/  HADD2.F32 R101, -RZ, R34.H1_H1 ;  /* 0x30000022ff657230 */ /* 0x000fe40000004100 */
[----:B------:R-:W-:Y:S01]  /*1df0*/  FFMA R84, R84, R119, R121 ;  /* 0x0000007754547223 */ /* 0x000fe20000000079 */
[----:B------:R-:W-:Y:S02]  /*1e00*/  HADD2.F32 R92, -RZ, R10.H0_H0 ;  /* 0x2000000aff5c7230 */ /* 0x000fe40000004100 */
[----:B------:R-:W-:Y:S01]  /*1e10*/  @P2 FADD R86, R86, 1 ;  /* 0x3f80000056562421 */ /* 0x000fe20000000000 */
[----:B------:R-:W-:-:S02]  /*1e20*/  HADD2.F32 R119, -RZ, R35.H0_H0 ;  /* 0x20000023ff777230 */ /* 0x000fc40000004100 */
[----:B------:R-:W-:Y:S01]  /*1e30*/  @P2 FADD R101, R101, 1 ;  /* 0x3f80000065652421 */ /* 0x000fe20000000000 */
[----:B------:R-:W-:Y:S02]  /*1e40*/  HADD2.F32 R117, -RZ, R10.H1_H1 ;  /* 0x3000000aff757230 */ /* 0x000fe40000004100 */
[-C--:B------:R-:W-:Y:S01]  /*1e50*/  FMUL R102, R102, R67.reuse ;  /* 0x0000004366667220 */ /* 0x080fe20000400000 */
[----:B------:R-:W-:Y:S01]  /*1e60*/  FMUL R94, R66, R67 ;  /* 0x00000043425e7220 */ /* 0x000fe20000400000 */
[----:B------:R-:W-:Y:S02]  /*1e70*/  HADD2.F32 R121, -RZ, R11.H0_H0 ;  /* 0x2000000bff797230 */ /* 0x000fe40000004100 */
[----:B------:R-:W-:Y:S01]  /*1e80*/  FFMA R66, R65, R86, R92 ;  /* 0x0000005641427223 */ /* 0x000fe2000000005c */
[----:B------:R-:W-:Y:S01]  /*1e90*/  @P2 FADD R119, R119, 1 ;  /* 0x3f80000077772421 */ /* 0x000fe20000000000 */
[----:B------:R-:W-:Y:S01]  /*1ea0*/  FFMA R65, R102, R101, R117 ;  /* 0x0000006566417223 */ /* 0x000fe20000000075 */
[----:B------:R-:W-:-:S02]  /*1eb0*/  HADD2.F32 R117, -RZ, R35.H1_H1 ;  /* 0x30000023ff757230 */ /* 0x000fc40000004100 */
[----:B------:R-:W-:Y:S01]  /*1ec0*/  FMUL R86, R104, R67 ;  /* 0x0000004368567220 */ /* 0x000fe20000400000 */
[----:B------:R-:W-:Y:S01]  /*1ed0*/  FFMA R101, R94, R119, R121 ;  /* 0x000000775e657223 */ /* 0x000fe20000000079 */
        /* <DEDUP_REMOVED lines=8> */
[----:B------:R-:W-:Y:S01]  /*1f60*/  @P2 FADD R94, R94, 1 ;  /* 0x3f8000005e5e2421 */ /* 0x000fe20000000000 */
[----:B------:R-:W-:Y:S01]  /*1f70*/  HADD2.F32 R117, -RZ, R29.H0_H0 ;  /* 0x2000001dff757230 */ /* 0x000fe20000004100 */
[----:B------:R-:W-:Y:S01]  /*1f80*/  FMNMX3 R73, R73, |R57|, |R0|, !PT ;  /* 0x4000003949497276 */ /* 0x000fe20007800400 */
[----:B------:R-:W-:Y:S02]  /*1f90*/  HADD2.F32 R119, -RZ, R5.H0_H0 ;  /* 0x20000005ff777230 */ /* 0x000fe40000004100 */
[----:B------:R-:W-:Y:S01]  /*1fa0*/  FFMA R103, R103, R94, R96 ;  /* 0x0000005e67677223 */ /* 0x000fe20000000060 */
[----:B------:R-:W-:Y:S02]  /*1fb0*/  HADD2.F32 R96, -RZ, R30.H0_H0 ;  /* 0x2000001eff607230 */ /* 0x000fe40000004100 */
[----:B------:R-:W-:Y:S01]  /*1fc0*/  @P2 FADD R117, R117, 1 ;  /* 0x3f80000075752421 */ /* 0x000fe20000000000 */
[-C--:B------:R-:W-:Y:S01]  /*1fd0*/  FMUL R94, R105, R67.reuse ;  /* 0x00000043695e7220 */ /* 0x080fe20000400000 */
[----:B------:R-:W-:Y:S01]  /*1fe0*/  FMUL R105, R107, R67 ;  /* 0x000000436b697220 */ /* 0x000fe20000400000 */
[----:B------:R-:W-:-:S02]  /*1ff0*/  HADD2.F32 R100, -RZ, R31.H1_H1 ;  /* 0x3000001fff647230 */ /* 0x000fc40000004100 */
[----:B------:R-:W-:Y:S01]  /*2000*/  @P2 FADD R96, R96, 1 ;  /* 0x3f80000060602421 */ /* 0x000fe20000000000 */
[----:B------:R-:W-:Y:S01]  /*2010*/  FFMA R94, R94, R117, R119 ;  /* 0x000000755e5e7223 */ /* 0x000fe20000000077 */
[----:B------:R-:W-:Y:S01]  /*2020*/  HADD2.F32 R117, -RZ, R30.H1_H1 ;  /* 0x3000001eff757230 */ /* 0x000fe20000004100 */
[----:B------:R-:W-:Y:S01]  /*2030*/  FMNMX3 R73, R73, |R69|, |R48|, !PT ;  /* 0x4000004549497276 */ /* 0x000fe20007800430 */
[----:B------:R-:W-:Y:S01]  /*2040*/  FFMA R105, R105, R96, R98 ;  /* 0x0000006069697223 */ /* 0x000fe20000000062 */
[----:B------:R-:W-:Y:S02]  /*2050*/  HADD2.F32 R119, -RZ, R6.H1_H1 ;  /* 0x30000006ff777230 */ /* 0x000fe40000004100 */
[-C--:B------:R-:W-:Y:S01]  /*2060*/  FMUL R98, R110, R67.reuse ;  /* 0x000000436e627220 */ /* 0x080fe20000400000 */
[----:B------:R-:W-:Y:S01]  /*2070*/  @P2 FADD R117, R117, 1 ;  /* 0x3f80000075752421 */ /* 0x000fe20000000000 */
[----:B------:R-:W-:Y:S02]  /*2080*/  HADD2.F32 R102, -RZ, R7.H1_H1 ;  /* 0x30000007ff667230 */ /* 0x000fe40000004100 */
[-C--:B------:R-:W-:Y:S01]  /*2090*/  FMUL R96, R109, R67.reuse ;  /* 0x000000436d607220 */ /* 0x080fe20000400000 */
[----:B------:R-:W-:Y:S01]  /*20a0*/  @P2 FADD R100, R100, 1 ;  /* 0x3f80000064642421 */ /* 0x000fe20000000000 */
[----:B------:R-:W-:Y:S01]  /*20b0*/  FMUL R109, R112, R67 ;  /* 0x00000043706d7220 */ /* 0x000fe20000400000 */
[----:B------:R-:W-:Y:S01]  /*20c0*/  FFMA R98, R98, R117, R119 ;  /* 0x0000007562627223 */ /* 0x000fe20000000077 */
[-C--:B------:R-:W-:Y:S01]  /*20d0*/  FMUL R119, R54, R72.reuse ;  /* 0x0000004836777220 */ /* 0x080fe20000400000 */
[----:B------:R-:W-:Y:S01]  /*20e0*/  FMUL R117, R56, R72 ;  /* 0x0000004838757220 */ /* 0x000fe20000400000 */
[----:B------:R-:W-:Y:S01]  /*20f0*/  FFMA R109, R109, R100, R102 ;  /* 0x000000646d6d7223 */ /* 0x000fe20000000066 */
[-C--:B------:R-:W-:Y:S01]  /*2100*/  FMUL R102, R57, R72.reuse ;  /* 0x0000004839667220 */ /* 0x080fe20000400000 */
[-C--:B------:R-:W-:Y:S01]  /*2110*/  FMUL R100, R69, R72.reuse ;  /* 0x0000004845647220 */ /* 0x080fe20000400000 */
[----:B------:R-:W-:Y:S01]  /*2120*/  FSEL R119, R54, R119, !P0 ;  /* 0x0000007736777208 */ /* 0x000fe20004000000 */
[----:B------:R-:W-:Y:S01]  /*2130*/  @P0 FMUL R0, R0, R72 ;  /* 0x0000004800000220 */ /* 0x000fe20000400000 */
[----:B------:R-:W-:Y:S01]  /*2140*/  FSEL R117, R56, R117, !P0 ;  /* 0x0000007538757208 */ /* 0x000fe20004000000 */
[----:B------:R-:W-:Y:S01]  /*2150*/  HADD2.F32 R121, -RZ, R28.H0_H0 ;  /* 0x2000001cff797230 */ /* 0x000fe20000004100 */
[----:B------:R-:W-:Y:S01]  /*2160*/  FMNMX3 R56, R73, |R56|, |R49|, !PT ;  /* 0x4000003849387276 */ /* 0x000fe20007800431 */
[----:B------:R-:W-:Y:S01]  /*2170*/  FMUL R73, R50, R72 ;  /* 0x0000004832497220 */ /* 0x000fe20000400000 */
[----:B------:R-:W-:Y:S01]  /*2180*/  FSEL R102, R57, R102, !P0 ;  /* 0x0000006639667208 */ /* 0x000fe20004000000 */
[----:B------:R-:W-:Y:S01]  /*2190*/  FMUL R57, R82, R72 ;  /* 0x0000004852397220 */ /* 0x000fe20000400000 */
[----:B------:R-:W-:Y:S01]  /*21a0*/  FSEL R100, R69, R100, !P0 ;  /* 0x0000006445647208 */ /* 0x000fe20004000000 */
[----:B------:R-:W-:Y:S01]  /*21b0*/  @P0 FMUL R49, R49, R72 ;  /* 0x0000004831310220 */ /* 0x000fe20000400000 */
[----:B------:R-:W-:Y:S01]  /*21c0*/  LOP3.LUT R106, R77, 0xffffff00, RZ, 0xc0, !PT ;  /* 0xffffff004d6a7812 */ /* 0x000fe200078ec0ff */
[----:B------:R-:W-:Y:S01]  /*21d0*/  HADD2.F32 R123, -RZ, R4.H0_H0 ;  /* 0x20000004ff7b7230 */ /* 0x000fe20000004100 */
[----:B------:R-:W-:Y:S01]  /*21e0*/  F2FP.SATFINITE.E4M3.F32.PACK_AB_MERGE_C R69, RZ, R119, RZ ;  /* 0x00000077ff45723e */ /* 0x000fe200048070ff */
[----:B------:R-:W-:Y:S01]  /*21f0*/  @P2 FADD R121, R121, 1 ;  /* 0x3f80000079792421 */ /* 0x000fe20000000000 */
[----:B------:R-:W-:Y:S01]  /*2200*/  LOP3.LUT R104, R75, 0xffffff00, RZ, 0xc0, !PT ;  /* 0xffffff004b687812 */ /* 0x000fe200078ec0ff */
[----:B------:R-:W-:Y:S01]  /*2210*/  FMUL R108, R108, R67 ;  /* 0x000000436c6c7220 */ /* 0x000fe20000400000 */
[----:B------:R-:W-:Y:S01]  /*2220*/  F2FP.SATFINITE.E4M3.F32.PACK_AB_MERGE_C R75, RZ, R117, RZ ;  /* 0x00000075ff4b723e */ /* 0x000fe200048070ff */
[----:B------:R-:W-:Y:S01]  /*2230*/  FFMA R92, R92, R121, R123 ;  /* 0x000000795c5c7223 */ /* 0x000fe2000000007b */
[----:B------:R-:W-:Y:S01]  /*2240*/  FSEL R73, R50, R73, !P0 ;  /* 0x0000004932497208 */ /* 0x000fe20004000000 */
[----:B------:R-:W-:Y:S01]  /*2250*/  HADD2.F32 R121, -RZ, R29.H1_H1 ;  /* 0x3000001dff797230 */ /* 0x000fe20000004100 */
[----:B------:R-:W-:Y:S01]  /*2260*/  FMNMX3 R77, R56, |R50|, |R51|, !PT ;  /* 0x40000032384d7276 */ /* 0x000fe20007800433 */
[-C--:B------:R-:W-:Y:S01]  /*2270*/  FMUL R56, R105, R72.reuse ;  /* 0x0000004869387220 */ /* 0x080fe20000400000 */
[----:B------:R-:W-:Y:S01]  /*2280*/  LOP3.LUT R69, R106, 0xffff, R69, 0xf8, !PT ;  /* 0x0000ffff6a457812 */ /* 0x000fe200078ef845 */
[-C--:B------:R-:W-:Y:S01]  /*2290*/  @P0 FMUL R51, R51, R72.reuse ;  /* 0x0000004833330220 */ /* 0x080fe20000400000 */
[----:B------:R-:W-:Y:S01]  /*22a0*/  FSEL R50, R82, R57, !P0 ;  /* 0x0000003952327208 */ /* 0x000fe20004000000 */
[----:B------:R-:W-:Y:S01]  /*22b0*/  HADD2.F32 R123, -RZ, R5.H1_H1 ;  /* 0x30000005ff7b7230 */ /* 0x000fe20000004100 */
[----:B------:R-:W-:Y:S01]  /*22c0*/  LOP3.LUT R106, R79, 0xffffff00, RZ, 0xc0, !PT ;  /* 0xffffff004f6a7812 */ /* 0x000fe200078ec0ff */
[-C--:B------:R-:W-:Y:S01]  /*22d0*/  FMUL R79, R66, R72.reuse ;  /* 0x00000048424f7220 */ /* 0x080fe20000400000 */
[----:B------:R-:W-:Y:S01]  /*22e0*/  LOP3.LUT R75, R104, 0xffff, R75, 0xf8, !PT ;  /* 0x0000ffff684b7812 */ /* 0x000fe200078ef84b */
[----:B------:R-:W-:Y:S01]  /*22f0*/  FMUL R104, R93, R72 ;  /* 0x000000485d687220 */ /* 0x000fe20000400000 */
[----:B------:R-:W-:Y:S01]  /*2300*/  F2FP.SATFINITE.E4M3.F32.PACK_AB_MERGE_C R50, RZ, R50, RZ ;  /* 0x00000032ff32723e */ /* 0x000fe200048070ff */
[----:B------:R-:W-:Y:S01]  /*2310*/  @P2 FADD R121, R121, 1 ;  /* 0x3f80000079792421 */ /* 0x000fe20000000000 */
[----:B------:R-:W-:Y:S01]  /*2320*/  FSEL R79, R66, R79, !P0 ;  /* 0x0000004f424f7208 */ /* 0x000fe20004000000 */
[----:B------:R-:W-:Y:S01]  /*2330*/  @P0 FMUL R48, R48, R72 ;  /* 0x0000004830300220 */ /* 0x000fe20000400000 */
[----:B------:R-:W-:Y:S01]  /*2340*/  LOP3.LUT R50, R81, 0xffff, R50, 0xf8, !PT ;  /* 0x0000ffff51327812 */ /* 0x000fe200078ef832 */
[----:B------:R-:W-:Y:S01]  /*2350*/  FFMA R107, R108, R121, R123 ;  /* 0x000000796c6b7223 */ /* 0x000fe2000000007b */
[----:B------:R-:W-:Y:S01]  /*2360*/  FSEL R104, R93, R104, !P0 ;  /* 0x000000685d687208 */ /* 0x000fe20004000000 */
[----:B------:R-:W-:Y:S01]  /*2370*/  HADD2.F32 R121, -RZ, R31.H0_H0 ;  /* 0x2000001fff797230 */ /* 0x000fe20000004100 */
[----:B------:R-:W-:Y:S01]  /*2380*/  FSEL R81, R105, R56, !P0 ;  /* 0x0000003869517208 */ /* 0x000fe20004000000 */
[----:B------:R-:W-:Y:S01]  /*2390*/  HADD2.F32 R123, -RZ, R7.H0_H0 ;  /* 0x20000007ff7b7230 */ /* 0x000fe20000004100 */
[----:B------:R-:W-:-:S02]  /*23a0*/  F2FP.SATFINITE.E4M3.F32.PACK_AB_MERGE_C R56, RZ, R79, RZ ;  /* 0x0000004fff38723e */ /* 0x000fc400048070ff */
[----:B------:R-:W-:Y:S01]  /*23b0*/  F2FP.SATFINITE.E4M3.F32.PACK_AB_MERGE_C R79, RZ, R0, RZ ;  /* 0x00000000ff4f723e */ /* 0x000fe200048070ff */
[----:B------:R-:W-:Y:S01]  /*23c0*/  @P2 FADD R121, R121, 1 ;  /* 0x3f80000079792421 */ /* 0x000fe20000000000 */
[----:B------:R-:W-:Y:S02]  /*23d0*/  F2FP.SATFINITE.E4M3.F32.PACK_AB_MERGE_C R102, RZ, R102, RZ ;  /* 0x00000066ff66723e */ /* 0x000fe400048070ff */
[----:B------:R-:W-:Y:S01]  /*23e0*/  F2FP.SATFINITE.E4M3.F32.PACK_AB_MERGE_C R57, RZ, R104, RZ ;  /* 0x00000068ff39723e */ /* 0x000fe200048070ff */
[----:B------:R-:W-:Y:S01]  /*23f0*/  FFMA R96, R96, R121, R123 ;  /* 0x0000007960607223 */ /* 0x000fe2000000007b */
[----:B------:R-:W-:Y:S02]  /*2400*/  LOP3.LUT R104, R85, 0xffffff00, RZ, 0xc0, !PT ;  /* 0xffffff0055687812 */ /* 0x000fe400078ec0ff */
[----:B------:R-:W-:Y:S02]  /*2410*/  F2FP.SATFINITE.E4M3.F32.PACK_AB_MERGE_C R81, RZ, R81, RZ ;  /* 0x00000051ff51723e */ /* 0x000fe400048070ff */
[----:B------:R-:W-:-:S02]  /*2420*/  SHF.L.U32 R79, R79, 0x8, RZ ;  /* 0x000000084f4f7819 */ /* 0x000fc400000006ff */
[----:B------:R-:W-:Y:S02]  /*2430*/  LOP3.LUT R102, R102, 0xff, RZ, 0xc0, !PT ;  /* 0x000000ff66667812 */ /* 0x000fe400078ec0ff */
[----:B------:R-:W-:Y:S02]  /*2440*/  F2FP.SATFINITE.E4M3.F32.PACK_AB_MERGE_C R100, RZ, R100, RZ ;  /* 0x00000064ff64723e */ /* 0x000fe400048070ff */
[----:B------:R-:W-:Y:S02]  /*2450*/  LOP3.LUT R56, R83, 0xffff, R56, 0xf8, !PT ;  /* 0x0000ffff53387812 */ /* 0x000fe400078ef838 */
[----:B------:R-:W-:Y:S01]  /*2460*/  LOP3.LUT R0, R104, 0xffff, R81, 0xf8, !PT ;  /* 0x0000ffff68007812 */ /* 0x000fe200078ef851 */
[-C--:B------:R-:W-:Y:S01]  /*2470*/  FMUL R104, R71, R72.reuse ;  /* 0x0000004847687220 */ /* 0x080fe20000400000 */
[----:B------:R-:W-:Y:S01]  /*2480*/  LOP3.LUT R83, R102, 0xffff, R79, 0xf8, !PT ;  /* 0x0000ffff66537812 */ /* 0x000fe200078ef84f */
[----:B------:R-:W-:Y:S01]  /*2490*/  FMUL R81, R68, R72 ;  /* 0x0000004844517220 */ /* 0x000fe20000400000 */
[----:B------:R-:W-:-:S02]  /*24a0*/  SHF.L.U32 R100, R100, 0x10, RZ ;  /* 0x0000001064647819 */ /* 0x000fc400000006ff */
[----:B------:R-:W-:Y:S02]  /*24b0*/  F2FP.SATFINITE.E4M3.F32.PACK_AB_MERGE_C R49, RZ, R49, RZ ;  /* 0x00000031ff31723e */ /* 0x000fe400048070ff */
[----:B------:R-:W-:Y:S01]  /*24c0*/  FMNMX3 R77, R77, |R71|, |R52|, !PT ;  /* 0x400000474d4d7276 */ /* 0x000fe20007800434 */
[----:B------:R-:W-:Y:S01]  /*24d0*/  @P0 FMUL R52, R52, R72 ;  /* 0x0000004834340220 */ /* 0x000fe20000400000 */
[----:B------:R-:W-:Y:S02]  /*24e0*/  LOP3.LUT R83, R83, 0xff0000, R100, 0xf8, !PT ;  /* 0x00ff000053537812 */ /* 0x000fe400078ef864 */
[----:B------:R-:W-:Y:S02]  /*24f0*/  FSEL R79, R71, R104, !P0 ;  /* 0x00000068474f7208 */ /* 0x000fe40004000000 */
[----:B------:R-:W-:Y:S02]  /*2500*/  LOP3.LUT R100, R75, 0xff, RZ, 0xc0, !PT ;  /* 0x000000ff4b647812 */ /* 0x000fe400078ec0ff */
[----:B------:R-:W-:-:S02]  /*2510*/  PRMT R49, R49, 0x7104, RZ ;  /* 0x0000710431317816 */ /* 0x000fc400000000ff */
[----:B------:R-:W-:Y:S02]  /*2520*/  F2FP.SATFINITE.E4M3.F32.PACK_AB_MERGE_C R73, RZ, R73, RZ ;  /* 0x00000049ff49723e */ /* 0x000fe400048070ff */
[----:B------:R-:W-:Y:S02]  /*2530*/  F2FP.SATFINITE.E4M3.F32.PACK_AB_MERGE_C R51, RZ, R51, RZ ;  /* 0x00000033ff33723e */ /* 0x000fe400048070ff */
[----:B------:R-:W-:Y:S01]  /*2540*/  FMNMX3 R77, R77, |R68|, |R111|, !PT ;  /* 0x400000444d4d7276 */ /* 0x000fe2000780046f */
[-C--:B------:R-:W-:Y:S01]  /*2550*/  @P0 FMUL R111, R111, R72.reuse ;  /* 0x000000486f6f0220 */ /* 0x080fe20000400000 */
[----:B------:R-:W-:Y:S01]  /*2560*/  FSEL R71, R68, R81, !P0 ;  /* 0x0000005144477208 */ /* 0x000fe20004000000 */
[----:B------:R-:W-:Y:S01]  /*2570*/  FMUL R68, R115, R72 ;  /* 0x0000004873447220 */ /* 0x000fe20000400000 */
[----:B------:R-:W-:Y:S02]  /*2580*/  LOP3.LUT R100, R100, 0xff00, R49, 0xf8, !PT ;  /* 0x0000ff0064647812 */ /* 0x000fe400078ef831 */
[----:B------:R-:W-:-:S02]  /*2590*/  SHF.L.U32 R73, R73, 0x10, RZ ;  /* 0x0000001049497819 */ /* 0x000fc400000006ff */
[----:B------:R-:W-:Y:S02]  /*25a0*/  LOP3.LUT R51, R51, 0xffff, RZ, 0xc0, !PT ;  /* 0x0000ffff33337812 */ /* 0x000fe400078ec0ff */
[----:B------:R-:W-:Y:S02]  /*25b0*/  F2FP.SATFINITE.E4M3.F32.PACK_AB_MERGE_C R79, RZ, R79, RZ ;  /* 0x0000004fff4f723e */ /* 0x000fe400048070ff */
[----:B------:R-:W-:Y:S02]  /*25c0*/  F2FP.SATFINITE.E4M3.F32.PACK_AB_MERGE_C R52, RZ, R52, RZ ;  /* 0x00000034ff34723e */ /* 0x000fe400048070ff */
[----:B------:R-:W-:Y:S01]  /*25d0*/  FMNMX3 R77, R77, |R54|, |R53|, !PT ;  /* 0x400000364d4d7276 */ /* 0x000fe20007800435 */
[-C--:B------:R-:W-:Y:S01]  /*25e0*/  @P0 FMUL R53, R53, R72.reuse ;  /* 0x0000004835350220 */ /* 0x080fe20000400000 */
[----:B------:R-:W-:Y:S01]  /*25f0*/  LOP3.LUT R54, R100, 0xff0000, R73, 0xf8, !PT ;  /* 0x00ff000064367812 */ /* 0x000fe200078ef849 */
[----:B------:R-:W-:Y:S01]  /*2600*/  FMUL R73, R76, R72 ;  /* 0x000000484c497220 */ /* 0x000fe20000400000 */
[----:B------:R-:W-:-:S02]  /*2610*/  SHF.L.U32 R51, R51, 0x18, RZ ;  /* 0x0000001833337819 */ /* 0x000fc400000006ff */
[----:B------:R-:W-:Y:S02]  /*2620*/  LOP3.LUT R79, R79, 0xff, RZ, 0xc0, !PT ;  /* 0x000000ff4f4f7812 */ /* 0x000fe400078ec0ff */
[----:B------:R-:W-:Y:S02]  /*2630*/  SHF.L.U32 R52, R52, 0x8, RZ ;  /* 0x0000000834347819 */ /* 0x000fe400000006ff */
[----:B------:R-:W-:Y:S02]  /*2640*/  F2FP.SATFINITE.E4M3.F32.PACK_AB_MERGE_C R71, RZ, R71, RZ ;  /* 0x00000047ff47723e */ /* 0x000fe400048070ff */
[----:B------:R-:W-:Y:S01]  /*2650*/  FMNMX3 R77, R77, |R115|, |R70|, !PT ;  /* 0x400000734d4d7276 */ /* 0x000fe20007800446 */
[-C--:B------:R-:W-:Y:S01]  /*2660*/  @P0 FMUL R70, R70, R72.reuse ;  /* 0x0000004846460220 */ /* 0x080fe20000400000 */
[----:B------:R-:W-:Y:S01]  /*2670*/  LOP3.LUT R75, R54, R51, RZ, 0xfc, !PT ;  /* 0x00000033364b7212 */ /* 0x000fe200078efcff */
[----:B------:R-:W-:Y:S01]  /*2680*/  FMUL R51, R74, R72 ;  /* 0x000000484a337220 */ /* 0x000fe20000400000 */
[----:B------:R-:W-:-:S02]  /*2690*/  LOP3.LUT R52, R79, 0xffff, R52, 0xf8, !PT ;  /* 0x0000ffff4f347812 */ /* 0x000fc400078ef834 */
[----:B------:R-:W-:Y:S02]  /*26a0*/  SHF.L.U32 R71, R71, 0x10, RZ ;  /* 0x0000001047477819 */ /* 0x000fe400000006ff */
[----:B------:R-:W-:Y:S02]  /*26b0*/  FSEL R49, R115, R68, !P0 ;  /* 0x0000004473317208 */ /* 0x000fe40004000000 */
[----:B------:R-:W-:Y:S02]  /*26c0*/  F2FP.SATFINITE.E4M3.F32.PACK_AB_MERGE_C R53, RZ, R53, RZ ;  /* 0x00000035ff35723e */ /* 0x000fe400048070ff */
[----:B------:R-:W-:Y:S01]  /*26d0*/  FMNMX3 R77, R77, |R74|, |R55|, !PT ;  /* 0x4000004a4d4d7276 */ /* 0x000fe20007800437 */
[----:B------:R-:W-:Y:S01]  /*26e0*/  @P0 FMUL R55, R55, R72 ;  /* 0x0000004837370220 */ /* 0x000fe20000400000 */
[----:B------:R-:W-:Y:S02]  /*26f0*/  LOP3.LUT R54, R52, 0xff0000, R71, 0xf8, !PT ;  /* 0x00ff000034367812 */ /* 0x000fe400078ef847 */
[----:B------:R-:W-:-:S02]  /*2700*/  F2FP.SATFINITE.E4M3.F32.PACK_AB_MERGE_C R111, RZ, R111, RZ ;  /* 0x0000006fff6f723e */ /* 0x000fc400048070ff */
[----:B------:R-:W-:Y:S02]  /*2710*/  LOP3.LUT R52, R69, 0xff, RZ, 0xc0, !PT ;  /* 0x000000ff45347812 */ /* 0x000fe400078ec0ff */
[----:B------:R-:W-:Y:S02]  /*2720*/  PRMT R53, R53, 0x7104, RZ ;  /* 0x0000710435357816 */ /* 0x000fe400000000ff */
[----:B------:R-:W-:Y:S02]  /*2730*/  F2FP.SATFINITE.E4M3.F32.PACK_AB_MERGE_C R49, RZ, R49, RZ ;  /* 0x00000031ff31723e */ /* 0x000fe400048070ff */
[----:B------:R-:W-:Y:S02]  /*2740*/  FSEL R51, R74, R51, !P0 ;  /* 0x000000334a337208 */ /* 0x000fe40004000000 */
[----:B------:R-:W-:Y:S02]  /*2750*/  LOP3.LUT R111, R111, 0xffff, RZ, 0xc0, !PT ;  /* 0x0000ffff6f6f7812 */ /* 0x000fe400078ec0ff */
[----:B------:R-:W-:Y:S01]  /*2760*/  FMNMX3 R77, R77, |R76|, |R87|, !PT ;  /* 0x4000004c4d4d7276 */ /* 0x000fe20007800457 */
[-C--:B------:R-:W-:Y:S01]  /*2770*/  @P0 FMUL R87, R87, R72.reuse ;  /* 0x0000004857570220 */ /* 0x080fe20000400000 */
[----:B------:R-:W-:Y:S01]  /*2780*/  LOP3.LUT R52, R52, 0xff00, R53, 0xf8, !PT ;  /* 0x0000ff0034347812 */ /* 0x000fe200078ef835 */
[----:B------:R-:W-:Y:S01]  /*2790*/  FMUL R53, R78, R72 ;  /* 0x000000484e357220 */ /* 0x000fe20000400000 */
[----:B------:R-:W-:-:S02]  /*27a0*/  SHF.L.U32 R49, R49, 0x10, RZ ;  /* 0x0000001031317819 */ /* 0x000fc400000006ff */
[----:B------:R-:W-:Y:S02]  /*27b0*/  F2FP.SATFINITE.E4M3.F32.PACK_AB_MERGE_C R51, RZ, R51, RZ ;  /* 0x00000033ff33723e */ /* 0x000fe400048070ff */
[----:B------:R-:W-:Y:S02]  /*27c0*/  F2FP.SATFINITE.E4M3.F32.PACK_AB_MERGE_C R55, RZ, R55, RZ ;  /* 0x00000037ff37723e */ /* 0x000fe400048070ff */
[----:B------:R-:W-:Y:S02]  /*27d0*/  SHF.L.U32 R111, R111, 0x18, RZ ;  /* 0x000000186f6f7819 */ /* 0x000fe400000006ff */
[----:B------:R-:W-:Y:S01]  /*27e0*/  FMNMX3 R77, R77, |R93|, |R58|, !PT ;  /* 0x4000005d4d4d7276 */ /* 0x000fe2000780043a */
[----:B------:R-:W-:Y:S01]  /*27f0*/  @P0 FMUL R58, R58, R72 ;  /* 0x000000483a3a0220 */ /* 0x000fe20000400000 */
[----:B------:R-:W-:Y:S02]  /*2800*/  LOP3.LUT R49, R52, 0xff0000, R49, 0xf8, !PT ;  /* 0x00ff000034317812 */ /* 0x000fe400078ef831 */
[----:B------:R-:W-:-:S02]  /*2810*/  LOP3.LUT R52, R51, 0xff, RZ, 0xc0, !PT ;  /* 0x000000ff33347812 */ /* 0x000fc400078ec0ff */
[----:B------:R-:W-:Y:S02]  /*2820*/  SHF.L.U32 R55, R55, 0x8, RZ ;  /* 0x0000000837377819 */ /* 0x000fe400000006ff */
[----:B------:R-:W-:Y:S02]  /*2830*/  FSEL R73, R76, R73, !P0 ;  /* 0x000000494c497208 */ /* 0x000fe40004000000 */
[----:B------:R-:W-:Y:S02]  /*2840*/  FSEL R53, R78, R53, !P0 ;  /* 0x000000354e357208 */ /* 0x000fe40004000000 */
[----:B------:R-:W-:Y:S02]  /*2850*/  LOP3.LUT R76, R54, 0xff000000, R111, 0xf8, !PT ;  /* 0xff000000364c7812 */ /* 0x000fe400078ef86f */
[----:B------:R-:W-:Y:S01]  /*2860*/  FMNMX3 R78, R77, |R78|, |R95|, !PT ;  /* 0x4000004e4d4e7276 */ /* 0x000fe2000780045f */
[-C--:B------:R-:W-:Y:S01]  /*2870*/  @P0 FMUL R95, R95, R72.reuse ;  /* 0x000000485f5f0220 */ /* 0x080fe20000400000 */
[----:B------:R-:W-:Y:S01]  /*2880*/  LOP3.LUT R54, R52, 0xffff, R55, 0xf8, !PT ;  /* 0x0000ffff34367812 */ /* 0x000fe200078ef837 */
[----:B------:R-:W-:Y:S01]  /*2890*/  FMUL R52, R113, R72 ;  /* 0x0000004871347220 */ /* 0x000fe20000400000 */
[----:B------:R-:W-:Y:S01]  /*28a0*/  F2FP.SATFINITE.E4M3.F32.PACK_AB_MERGE_C R70, RZ, R70, RZ ;  /* 0x00000046ff46723e */ /* 0x000fe200048070ff */
[----:B------:R-:W-:Y:S01]  /*28b0*/  FMUL R55, R62, R72 ;  /* 0x000000483e377220 */ /* 0x000fe20000400000 */
[----:B------:R-:W-:Y:S01]  /*28c0*/  FMNMX3 R78, R78, |R60|, |R59|, !PT ;  /* 0x4000003c4e4e7276 */ /* 0x000fe2000780043b */
[----:B------:R-:W-:Y:S01]  /*28d0*/  @P0 FMUL R59, R59, R72 ;  /* 0x000000483b3b0220 */ /* 0x000fe20000400000 */
[----:B------:R-:W-:-:S02]  /*28e0*/  FSEL R51, R113, R52, !P0 ;  /* 0x0000003471337208 */ /* 0x000fc40004000000 */
[----:B------:R-:W-:Y:S02]  /*28f0*/  LOP3.LUT R70, R70, 0xffff, RZ, 0xc0, !PT ;  /* 0x0000ffff46467812 */ /* 0x000fe400078ec0ff */
[----:B------:R-:W-:Y:S01]  /*2900*/  FMNMX3 R113, R78, |R113|, |R80|, !PT ;  /* 0x400000714e717276 */ /* 0x000fe20007800450 */
[----:B------:R-:W-:Y:S01]  /*2910*/  @P0 FMUL R80, R80, R72 ;  /* 0x0000004850500220 */ /* 0x000fe20000400000 */
[----:B------:R-:W-:Y:S02]  /*2920*/  SHF.L.U32 R70, R70, 0x18, RZ ;  /* 0x0000001846467819 */ /* 0x000fe400000006ff */
[----:B------:R-:W-:Y:S01]  /*2930*/  FMNMX3 R113, R113, |R82|, |R61|, !PT ;  /* 0x4000005271717276 */ /* 0x000fe2000780043d */
[----:B------:R-:W-:Y:S01]  /*2940*/  @P0 FMUL R61, R61, R72 ;  /* 0x000000483d3d0220 */ /* 0x000fe20000400000 */
[----:B------:R-:W-:Y:S02]  /*2950*/  LOP3.LUT R57, R106, 0xffff, R57, 0xf8, !PT ;  /* 0x0000ffff6a397812 */ /* 0x000fe400078ef839 */
[----:B------:R-:W-:-:S02]  /*2960*/  F2FP.SATFINITE.E4M3.F32.PACK_AB_MERGE_C R58, RZ, R58, RZ ;  /* 0x0000003aff3a723e */ /* 0x000fc400048070ff */
[----:B------:R-:W-:Y:S01]  /*2970*/  LOP3.LUT R77, R49, R70, RZ, 0xfc, !PT ;  /* 0x00000046314d7212 */ /* 0x000fe200078efcff */
[----:B------:R-:W-:Y:S01]  /*2980*/  FMUL R49, R60, R72 ;  /* 0x000000483c317220 */ /* 0x000fe20000400000 */
[----:B------:R-:W-:Y:S01]  /*2990*/  FMNMX3 R113, R113, |R62|, |R63|, !PT ;  /* 0x4000003e71717276 */ /* 0x000fe2000780043f */
[----:B------:R-:W-:Y:S01]  /*29a0*/  @P0 FMUL R63, R63, R72 ;  /* 0x000000483f3f0220 */ /* 0x000fe20000400000 */
        /* <DEDUP_REMOVED lines=8> */
[----:B------:R-:W-:Y:S02]  /*2a30*/  LOP3.LUT R52, R57, 0xff00, R58, 0xf8, !PT ;  /* 0x0000ff0039347812 */ /* 0x000fe400078ef83a */
[----:B------:R-:W-:Y:S02]  /*2a40*/  SHF.L.U32 R53, R53, 0x10, RZ ;  /* 0x0000001035357819 */ /* 0x000fe400000006ff */
[----:B------:R-:W-:-:S02]  /*2a50*/  LOP3.LUT R95, R95, 0xffff, RZ, 0xc0, !PT ;  /* 0x0000ffff5f5f7812 */ /* 0x000fc400078ec0ff */
[----:B------:R-:W-:Y:S02]  /*2a60*/  FSEL R49, R60, R49, !P0 ;  /* 0x000000313c317208 */ /* 0x000fe40004000000 */
[----:B------:R-:W-:Y:S01]  /*2a70*/  FMNMX3 R113, R113, |R84|, |R99|, !PT ;  /* 0x4000005471717276 */ /* 0x000fe20007800463 */
[-C--:B------:R-:W-:Y:S01]  /*2a80*/  @P0 FMUL R99, R99, R72.reuse ;  /* 0x0000004863630220 */ /* 0x080fe20000400000 */
[----:B------:R-:W-:Y:S02]  /*2a90*/  SHF.L.U32 R73, R73, 0x10, RZ ;  /* 0x0000001049497819 */ /* 0x000fe400000006ff */
[----:B------:R-:W-:Y:S02]  /*2aa0*/  LOP3.LUT R87, R87, 0xffff, RZ, 0xc0, !PT ;  /* 0x0000ffff57577812 */ /* 0x000fe400078ec0ff */
[----:B------:R-:W-:Y:S01]  /*2ab0*/  LOP3.LUT R52, R52, 0xff0000, R53, 0xf8, !PT ;  /* 0x00ff000034347812 */ /* 0x000fe200078ef835 */
        /* <DEDUP_REMOVED lines=8> */
[----:B------:R-:W-:-:S02]  /*2b40*/  LOP3.LUT R79, R52, R79, RZ, 0xfc, !PT ;  /* 0x0000004f344f7212 */ /* 0x000fc400078efcff */
[----:B------:R-:W-:Y:S01]  /*2b50*/  LOP3.LUT R52, R49, 0xff, RZ, 0xc0, !PT ;  /* 0x000000ff31347812 */ /* 0x000fe200078ec0ff */
[-C--:B------:R-:W-:Y:S01]  /*2b60*/  FMUL R49, R84, R72.reuse ;  /* 0x0000004854317220 */ /* 0x080fe20000400000 */
[----:B------:R-:W-:Y:S02]  /*2b70*/  SHF.L.U32 R59, R59, 0x8, RZ ;  /* 0x000000083b3b7819 */ /* 0x000fe400000006ff */
[----:B------:R-:W-:Y:S02]  /*2b80*/  F2FP.SATFINITE.E4M3.F32.PACK_AB_MERGE_C R51, RZ, R51, RZ ;  /* 0x00000033ff33723e */ /* 0x000fe400048070ff */
[----:B------:R-:W-:Y:S01]  /*2b90*/  FMNMX3 R113, R113, |R101|, |R86|, !PT ;  /* 0x4000006571717276 */ /* 0x000fe20007800456 */
[-C--:B------:R-:W-:Y:S01]  /*2ba0*/  @P0 FMUL R86, R86, R72.reuse ;  /* 0x0000004856560220 */ /* 0x080fe20000400000 */
[----:B------:R-:W-:Y:S01]  /*2bb0*/  LOP3.LUT R78, R54, 0xff000000, R87, 0xf8, !PT ;  /* 0xff000000364e7812 */ /* 0x000fe200078ef857 */
[----:B------:R-:W-:Y:S01]  /*2bc0*/  FMUL R54, R97, R72 ;  /* 0x0000004861367220 */ /* 0x000fe20000400000 */
[----:B------:R-:W-:-:S02]  /*2bd0*/  LOP3.LUT R52, R52, 0xffff, R59, 0xf8, !PT ;  /* 0x0000ffff34347812 */ /* 0x000fc400078ef83b */
[----:B------:R-:W-:Y:S02]  /*2be0*/  SHF.L.U32 R51, R51, 0x10, RZ ;  /* 0x0000001033337819 */ /* 0x000fe400000006ff */
[----:B------:R-:W-:Y:S02]  /*2bf0*/  FSEL R55, R62, R55, !P0 ;  /* 0x000000373e377208 */ /* 0x000fe40004000000 */
[----:B------:R-:W-:Y:S02]  /*2c00*/  F2FP.SATFINITE.E4M3.F32.PACK_AB_MERGE_C R61, RZ, R61, RZ ;  /* 0x0000003dff3d723e */ /* 0x000fe400048070ff */
[----:B------:R-:W-:Y:S01]  /*2c10*/  FMNMX3 R113, R113, |R92|, |R103|, !PT ;  /* 0x4000005c71717276 */ /* 0x000fe20007800467 */
[----:B------:R-:W-:Y:S01]  /*2c20*/  @P0 FMUL R103, R103, R72 ;  /* 0x0000004867670220 */ /* 0x000fe20000400000 */
[----:B------:R-:W-:Y:S02]  /*2c30*/  F2FP.SATFINITE.E4M3.F32.PACK_AB_MERGE_C R80, RZ, R80, RZ ;  /* 0x00000050ff50723e */ /* 0x000fe400048070ff */
[----:B------:R-:W-:-:S02]  /*2c40*/  LOP3.LUT R81, R52, 0xff0000, R51, 0xf8, !PT ;  /* 0x00ff000034517812 */ /* 0x000fc400078ef833 */
[----:B------:R-:W-:Y:S02]  /*2c50*/  FSEL R54, R97, R54, !P0 ;  /* 0x0000003661367208 */ /* 0x000fe40004000000 */
[----:B------:R-:W-:Y:S01]  /*2c60*/  LOP3.LUT R52, R50, 0xff, RZ, 0xc0, !PT ;  /* 0x000000ff32347812 */ /* 0x000fe200078ec0ff */
[----:B------:R-:W-:Y:S01]  /*2c70*/  FMUL R50, R101, R72 ;  /* 0x0000004865327220 */ /* 0x000fe20000400000 */
[----:B------:R-:W-:Y:S02]  /*2c80*/  PRMT R61, R61, 0x7104, RZ ;  /* 0x000071043d3d7816 */ /* 0x000fe400000000ff */
[----:B------:R-:W-:Y:S02]  /*2c90*/  F2FP.SATFINITE.E4M3.F32.PACK_AB_MERGE_C R55, RZ, R55, RZ ;  /* 0x00000037ff37723e */ /* 0x000fe400048070ff */
[----:B------:R-:W-:Y:S02]  /*2ca0*/  F2FP.SATFINITE.E4M3.F32.PACK_AB_MERGE_C R63, RZ, R63, RZ ;  /* 0x0000003fff3f723e */ /* 0x000fe400048070ff */
[----:B------:R-:W-:Y:S01]  /*2cb0*/  FMNMX3 R113, R113, |R94|, |R107|, !PT ;  /* 0x4000005e71717276 */ /* 0x000fe2000780046b */
[----:B------:R-:W-:Y:S01]  /*2cc0*/  @P0 FMUL R107, R107, R72 ;  /* 0x000000486b6b0220 */ /* 0x000fe20000400000 */
[----:B------:R-:W-:-:S02]  /*2cd0*/  LOP3.LUT R80, R80, 0xffff, RZ, 0xc0, !PT ;  /* 0x0000ffff50507812 */ /* 0x000fc400078ec0ff */
[----:B------:R-:W-:Y:S02]  /*2ce0*/  LOP3.LUT R52, R52, 0xff00, R61, 0xf8, !PT ;  /* 0x0000ff0034347812 */ /* 0x000fe400078ef83d */
[----:B------:R-:W-:Y:S02]  /*2cf0*/  F2FP.SATFINITE.E4M3.F32.PACK_AB_MERGE_C R54, RZ, R54, RZ ;  /* 0x00000036ff36723e */ /* 0x000fe400048070ff */
[----:B------:R-:W-:Y:S02]  /*2d00*/  F2FP.SATFINITE.E4M3.F32.PACK_AB_MERGE_C R64, RZ, R64, RZ ;  /* 0x00000040ff40723e */ /* 0x000fe400048070ff */
[----:B------:R-:W-:Y:S02]  /*2d10*/  SHF.L.U32 R55, R55, 0x10, RZ ;  /* 0x0000001037377819 */ /* 0x000fe400000006ff */
[----:B------:R-:W-:Y:S02]  /*2d20*/  LOP3.LUT R63, R63, 0xffff, RZ, 0xc0, !PT ;  /* 0x0000ffff3f3f7812 */ /* 0x000fe400078ec0ff */
[----:B------:R-:W-:-:S02]  /*2d30*/  FSEL R53, R92, R53, !P0 ;  /* 0x000000355c357208 */ /* 0x000fc40004000000 */
[----:B------:R-:W-:Y:S01]  /*2d40*/  FMNMX3 R113, R113, |R105|, |R98|, !PT ;  /* 0x4000006971717276 */ /* 0x000fe20007800462 */
[----:B------:R-:W-:Y:S01]  /*2d50*/  @P0 FMUL R98, R98, R72 ;  /* 0x0000004862620220 */ /* 0x000fe20000400000 */
[----:B------:R-:W-:Y:S02]  /*2d60*/  FSEL R51, R84, R49, !P0 ;  /* 0x0000003154337208 */ /* 0x000fe40004000000 */
[----:B------:R-:W-:Y:S02]  /*2d70*/  FSEL R50, R101, R50, !P0 ;  /* 0x0000003265327208 */ /* 0x000fe40004000000 */
[----:B------:R-:W-:Y:S02]  /*2d80*/  SHF.L.U32 R80, R80, 0x18, RZ ;  /* 0x0000001850507819 */ /* 0x000fe400000006ff */
[----:B------:R-:W-:Y:S02]  /*2d90*/  F2FP.SATFINITE.E4M3.F32.PACK_AB_MERGE_C R65, RZ, R65, RZ ;  /* 0x00000041ff41723e */ /* 0x000fe400048070ff */
[----:B------:R-:W-:-:S02]  /*2da0*/  LOP3.LUT R49, R54, 0xff, RZ, 0xc0, !PT ;  /* 0x000000ff36317812 */ /* 0x000fc400078ec0ff */
[----:B------:R-:W-:Y:S02]  /*2db0*/  SHF.L.U32 R64, R64, 0x8, RZ ;  /* 0x0000000840407819 */ /* 0x000fe400000006ff */
[----:B------:R-:W-:Y:S01]  /*2dc0*/  LOP3.LUT R52, R52, 0xff0000, R55, 0xf8, !PT ;  /* 0x00ff000034347812 */ /* 0x000fe200078ef837 */
[----:B------:R-:W-:Y:S01]  /*2dd0*/  FMUL R55, R96, R72 ;  /* 0x0000004860377220 */ /* 0x000fe20000400000 */
[----:B------:R-:W-:Y:S02]  /*2de0*/  SHF.L.U32 R63, R63, 0x18, RZ ;  /* 0x000000183f3f7819 */ /* 0x000fe400000006ff */
[----:B------:R-:W-:Y:S02]  /*2df0*/  F2FP.SATFINITE.E4M3.F32.PACK_AB_MERGE_C R53, RZ, R53, RZ ;  /* 0x00000035ff35723e */ /* 0x000fe400048070ff */
[----:B------:R-:W-:Y:S02]  /*2e00*/  F2FP.SATFINITE.E4M3.F32.PACK_AB_MERGE_C R51, RZ, R51, RZ ;  /* 0x00000033ff33723e */ /* 0x000fe400048070ff */
[----:B------:R-:W-:-:S02]  /*2e10*/  F2FP.SATFINITE.E4M3.F32.PACK_AB_MERGE_C R50, RZ, R50, RZ ;  /* 0x00000032ff32723e */ /* 0x000fc400048070ff */
[----:B------:R-:W-:Y:S02]  /*2e20*/  LOP3.LUT R80, R81, 0xff000000, R80, 0xf8, !PT ;  /* 0xff00000051507812 */ /* 0x000fe400078ef850 */
[----:B------:R-:W-:Y:S02]  /*2e30*/  LOP3.LUT R56, R56, 0xff, RZ, 0xc0, !PT ;  /* 0x000000ff38387812 */ /* 0x000fe400078ec0ff */
[----:B------:R-:W-:Y:S02]  /*2e40*/  PRMT R65, R65, 0x7104, RZ ;  /* 0x0000710441417816 */ /* 0x000fe400000000ff */
[----:B------:R-:W-:Y:S02]  /*2e50*/  F2FP.SATFINITE.E4M3.F32.PACK_AB_MERGE_C R103, RZ, R103, RZ ;  /* 0x00000067ff67723e */ /* 0x000fe400048070ff */
[----:B------:R-:W-:Y:S02]  /*2e60*/  F2FP.SATFINITE.E4M3.F32.PACK_AB_MERGE_C R98, RZ, R98, RZ ;  /* 0x00000062ff62723e */ /* 0x000fe400048070ff */
[----:B------:R-:W-:Y:S01]  /*2e70*/  LOP3.LUT R64, R49, 0xffff, R64, 0xf8, !PT ;  /* 0x0000ffff31407812 */ /* 0x000fe200078ef840 */
[----:B------:R-:W-:Y:S01]  /*2e80*/  FMUL R49, R94, R72 ;  /* 0x000000485e317220 */ /* 0x000fe20000400000 */
[----:B------:R-:W-:-:S02]  /*2e90*/  LOP3.LUT R81, R52, R63, RZ, 0xfc, !PT ;  /* 0x0000003f34517212 */ /* 0x000fc400078efcff */
[----:B------:R-:W-:Y:S02]  /*2ea0*/  LOP3.LUT R52, R53, 0xff, RZ, 0xc0, !PT ;  /* 0x000000ff35347812 */ /* 0x000fe400078ec0ff */
[----:B------:R-:W-:Y:S02]  /*2eb0*/  SHF.L.U32 R51, R51, 0x10, RZ ;  /* 0x0000001033337819 */ /* 0x000fe400000006ff */
[----:B------:R-:W-:Y:S02]  /*2ec0*/  SHF.L.U32 R50, R50, 0x10, RZ ;  /* 0x0000001032327819 */ /* 0x000fe400000006ff */
[----:B------:R-:W-:Y:S02]  /*2ed0*/  LOP3.LUT R53, R0, 0xff, RZ, 0xc0, !PT ;  /* 0x000000ff00357812 */ /* 0x000fe400078ec0ff */
[----:B------:R-:W-:Y:S02]  /*2ee0*/  LOP3.LUT R65, R56, 0xff00, R65, 0xf8, !PT ;  /* 0x0000ff0038417812 */ /* 0x000fe400078ef841 */
[----:B------:R-:W-:-:S02]  /*2ef0*/  SHF.L.U32 R103, R103, 0x8, RZ ;  /* 0x0000000867677819 */ /* 0x000fc400000006ff */
[----:B------:R-:W-:Y:S02]  /*2f00*/  PRMT R98, R98, 0x7104, RZ ;  /* 0x0000710462627816 */ /* 0x000fe400000000ff */
[----:B------:R-:W-:Y:S02]  /*2f10*/  FSEL R49, R94, R49, !P0 ;  /* 0x000000315e317208 */ /* 0x000fe40004000000 */
[----:B------:R-:W-:Y:S02]  /*2f20*/  LOP3.LUT R82, R64, 0xff0000, R51, 0xf8, !PT ;  /* 0x00ff000040527812 */ /* 0x000fe400078ef833 */
[----:B------:R-:W-:Y:S02]  /*2f30*/  LOP3.LUT R54, R65, 0xff0000, R50, 0xf8, !PT ;  /* 0x00ff000041367812 */ /* 0x000fe400078ef832 */
[----:B------:R-:W-:Y:S01]  /*2f40*/  LOP3.LUT R84, R52, 0xffff, R103, 0xf8, !PT ;  /* 0x0000ffff34547812 */ /* 0x000fe200078ef867 */
[----:B------:R-:W0:Y:S01]  /*2f50*/  @!P1 LDC.64 R50, c[0x0][0x3a0] ;  /* 0x0000e800ff329b82 */ /* 0x000e220000000a00 */
[----:B------:R-:W-:-:S02]  /*2f60*/  LOP3.LUT R0, R53, 0xff00, R98, 0xf8, !PT ;  /* 0x0000ff0035007812 */ /* 0x000fc400078ef862 */
[----:B------:R-:W-:Y:S02]  /*2f70*/  F2FP.SATFINITE.E4M3.F32.PACK_AB_MERGE_C R49, RZ, R49, RZ ;  /* 0x00000031ff31723e */ /* 0x000fe400048070ff */
[----:B------:R-:W-:Y:S02]  /*2f80*/  F2FP.SATFINITE.E4M3.F32.PACK_AB_MERGE_C R48, RZ, R48, RZ ;  /* 0x00000030ff30723e */ /* 0x000fe400048070ff */
[----:B------:R-:W-:Y:S01]  /*2f90*/  SHF.L.U32 R49, R49, 0x10, RZ ;  /* 0x0000001031317819 */ /* 0x000fe200000006ff */
[----:B------:R-:W1:Y:S01]  /*2fa0*/  LDC.64 R52, c[0x0][0x3c8] ;  /* 0x0000f200ff347b82 */ /* 0x000e620000000a00 */
[----:B------:R-:W-:Y:S02]  /*2fb0*/  LOP3.LUT R48, R48, 0xffff, RZ, 0xc0, !PT ;  /* 0x0000ffff30307812 */ /* 0x000fe400078ec0ff */
[----:B------:R-:W-:Y:S02]  /*2fc0*/  LOP3.LUT R84, R84, 0xff0000, R49, 0xf8, !PT ;  /* 0x00ff000054547812 */ /* 0x000fe400078ef831 */
[----:B------:R-:W-:-:S02]  /*2fd0*/  FSEL R55, R96, R55, !P0 ;  /* 0x0000003760377208 */ /* 0x000fc40004000000 */
[----:B------:R-:W-:Y:S01]  /*2fe0*/  FMNMX3 R73, R113, |R96|, |R109|, !PT ;  /* 0x4000006071497276 */ /* 0x000fe2000780046d */
[----:B------:R-:W2:Y:S01]  /*2ff0*/  LDC R65, c[0x0][0x380] ;  /* 0x0000e000ff417b82 */ /* 0x000ea20000000800 */
[----:B------:R-:W-:Y:S01]  /*3000*/  F2FP.SATFINITE.E4M3.F32.PACK_AB_MERGE_C R86, RZ, R86, RZ ;  /* 0x00000056ff56723e */ /* 0x000fe200048070ff */
[----:B------:R-:W-:Y:S01]  /*3010*/  @P0 FMUL R109, R109, R72 ;  /* 0x000000486d6d0220 */ /* 0x000fe20000400000 */
[----:B------:R-:W-:Y:S02]  /*3020*/  LOP3.LUT R49, R3, 0x1f, RZ, 0xc0, !PT ;  /* 0x0000001f03317812 */ /* 0x000fe400078ec0ff */
[----:B------:R-:W-:Y:S02]  /*3030*/  SHF.L.U32 R48, R48, 0x18, RZ ;  /* 0x0000001830307819 */ /* 0x000fe400000006ff */
[----:B------:R-:W-:Y:S01]  /*3040*/  F2FP.SATFINITE.E4M3.F32.PACK_AB_MERGE_C R55, RZ, R55, RZ ;  /* 0x00000037ff37723e */ /* 0x000fe200048070ff */
[----:B------:R-:W-:Y:S01]  /*3050*/  IMAD R49, R2, 0xc0, R49 ;  /* 0x000000c002317824 */ /* 0x000fe200078e0231 */
[----:B------:R-:W-:Y:S01]  /*3060*/  LOP3.LUT R86, R86, 0xffff, RZ, 0xc0, !PT ;  /* 0x0000ffff56567812 */ /* 0x000fe200078ec0ff */
[----:B0-----:R-:W-:Y:S01]  /*3070*/  @!P1 IMAD.WIDE R50, R2, 0x4, R50 ;  /* 0x0000000402329825 */ /* 0x001fe200078e0232 */
[----:B------:R-:W-:-:S02]  /*3080*/  F2FP.SATFINITE.E4M3.F32.PACK_AB_MERGE_C R99, RZ, R99, RZ ;  /* 0x00000063ff63723e */ /* 0x000fc400048070ff */
[----:B------:R-:W-:Y:S02]  /*3090*/  F2FP.SATFINITE.E4M3.F32.PACK_AB_MERGE_C R107, RZ, R107, RZ ;  /* 0x0000006bff6b723e */ /* 0x000fe400048070ff */
[----:B------:R-:W-:Y:S01]  /*30a0*/  F2FP.SATFINITE.E4M3.F32.PACK_AB_MERGE_C R109, RZ, R109, RZ ;  /* 0x0000006dff6d723e */ /* 0x000fe200048070ff */
[----:B------:R0:W-:Y:S01]  /*30b0*/  @!P1 STG.E desc[UR4][R50.64], R67 ;  /* 0x0000004332009986 */ /* 0x0001e2000c101904 */
[----:B------:R-:W-:Y:S02]  /*30c0*/  LOP3.LUT R48, R83, 0xff000000, R48, 0xf8, !PT ;  /* 0xff00000053307812 */ /* 0x000fe400078ef830 */
[----:B------:R-:W-:Y:S02]  /*30d0*/  SHF.L.U32 R55, R55, 0x10, RZ ;  /* 0x0000001037377819 */ /* 0x000fe400000006ff */
[----:B------:R-:W-:Y:S02]  /*30e0*/  SHF.L.U32 R83, R86, 0x18, RZ ;  /* 0x0000001856537819 */ /* 0x000fe400000006ff */
[----:B------:R-:W-:-:S02]  /*30f0*/  LOP3.LUT R99, R99, 0xffff, RZ, 0xc0, !PT ;  /* 0x0000ffff63637812 */ /* 0x000fc400078ec0ff */
[----:B------:R-:W-:Y:S02]  /*3100*/  LOP3.LUT R107, R107, 0xffff, RZ, 0xc0, !PT ;  /* 0x0000ffff6b6b7812 */ /* 0x000fe400078ec0ff */
[----:B------:R-:W-:Y:S02]  /*3110*/  LOP3.LUT R109, R109, 0xffff, RZ, 0xc0, !PT ;  /* 0x0000ffff6d6d7812 */ /* 0x000fe400078ec0ff */
[C---:B------:R-:W-:Y:S02]  /*3120*/  IADD3 R57, PT, PT, R49.reuse, 0x40, RZ ;  /* 0x0000004031397810 */ /* 0x040fe40007ffe0ff */
[----:B------:R-:W-:Y:S02]  /*3130*/  IADD3 R59, PT, PT, R49, 0x60, RZ ;  /* 0x00000060313b7810 */ /* 0x000fe40007ffe0ff */
[----:B------:R-:W-:Y:S01]  /*3140*/  LOP3.LUT R0, R0, 0xff0000, R55, 0xf8, !PT ;  /* 0x00ff000000007812 */ /* 0x000fe200078ef837 */
[----:B-1----:R-:W-:Y:S01]  /*3150*/  IMAD.WIDE.U32 R56, R57, 0x8, R52 ;  /* 0x0000000839387825 */ /* 0x002fe200078e0034 */
[----:B------:R-:W-:-:S02]  /*3160*/  LOP3.LUT R83, R54, R83, RZ, 0xfc, !PT ;  /* 0x0000005336537212 */ /* 0x000fc400078efcff */
[C---:B------:R-:W-:Y:S01]  /*3170*/  IADD3 R61, PT, PT, R49.reuse, 0x80, RZ ;  /* 0x00000080313d7810 */ /* 0x040fe20007ffe0ff */
[--C-:B------:R-:W-:Y:S01]  /*3180*/  IMAD.WIDE.U32 R54, R49, 0x8, R52.reuse ;  /* 0x0000000831367825 */ /* 0x100fe200078e0034 */
[----:B------:R-:W-:Y:S02]  /*3190*/  SHF.L.U32 R99, R99, 0x18, RZ ;  /* 0x0000001863637819 */ /* 0x000fe400000006ff */
[----:B------:R-:W-:Y:S01]  /*31a0*/  IADD3 R63, PT, PT, R49, 0xa0, RZ ;  /* 0x000000a0313f7810 */ /* 0x000fe20007ffe0ff */
[--C-:B------:R-:W-:Y:S01]  /*31b0*/  IMAD.WIDE.U32 R58, R59, 0x8, R52.reuse ;  /* 0x000000083b3a7825 */ /* 0x100fe200078e0034 */
[----:B------:R-:W-:Y:S01]  /*31c0*/  SHF.L.U32 R107, R107, 0x18, RZ ;  /* 0x000000186b6b7819 */ /* 0x000fe200000006ff */
[----:B------:R0:W-:Y:S01]  /*31d0*/  STG.E.64 desc[UR4][R54.64+0x100], R76 ;  /* 0x0001004c36007986 */ /* 0x0001e2000c101b04 */
[----:B------:R-:W-:Y:S01]  /*31e0*/  SHF.L.U32 R85, R109, 0x18, RZ ;  /* 0x000000186d557819 */ /* 0x000fe200000006ff */
[----:B------:R-:W-:Y:S01]  /*31f0*/  IMAD.WIDE.U32 R60, R61, 0x8, R52 ;  /* 0x000000083d3c7825 */ /* 0x000fe200078e0034 */
[----:B------:R-:W-:-:S02]  /*3200*/  MOV R49, R75 ;  /* 0x0000004b00317202 */ /* 0x000fc40000000f00 */
[----:B------:R-:W-:Y:S01]  /*3210*/  LOP3.LUT R82, R82, 0xff000000, R99, 0xf8, !PT ;  /* 0xff00000052527812 */ /* 0x000fe200078ef863 */
[----:B------:R-:W-:Y:S01]  /*3220*/  IMAD.WIDE.U32 R52, R63, 0x8, R52 ;  /* 0x000000083f347825 */ /* 0x000fe200078e0034 */
[----:B------:R-:W-:Y:S01]  /*3230*/  LOP3.LUT R84, R84, 0xff000000, R107, 0xf8, !PT ;  /* 0xff00000054547812 */ /* 0x000fe200078ef86b */
[----:B------:R0:W-:Y:S01]  /*3240*/  STG.E.64 desc[UR4][R54.64], R48 ;  /* 0x0000003036007986 */ /* 0x0001e2000c101b04 */
[----:B------:R-:W-:Y:S02]  /*3250*/  LOP3.LUT R85, R0, R85, RZ, 0xfc, !PT ;  /* 0x0000005500557212 */ /* 0x000fe400078efcff */
[----:B--2---:R-:W-:Y:S01]  /*3260*/  LEA R2, R65, R2, 0x2 ;  /* 0x0000000241027211 */ /* 0x004fe200078e10ff */
[----:B------:R0:W-:Y:S03]  /*3270*/  STG.E.64 desc[UR4][R56.64], R78 ;  /* 0x0000004e38007986 */ /* 0x0001e6000c101b04 */
[----:B------:R-:W-:Y:S01]  /*3280*/  ISETP.GE.AND P1, PT, R2, UR13, PT ;  /* 0x0000000d02007c0c */ /* 0x000fe2000bf26270 */
[----:B------:R0:W-:Y:S04]  /*3290*/  STG.E.64 desc[UR4][R58.64], R80 ;  /* 0x000000503a007986 */ /* 0x0001e8000c101b04 */
[----:B------:R0:W-:Y:S04]  /*32a0*/  STG.E.64 desc[UR4][R60.64], R82 ;  /* 0x000000523c007986 */ /* 0x0001e8000c101b04 */
[----:B------:R0:W-:Y:S04]  /*32b0*/  STG.E.64 desc[UR4][R52.64], R84 ;  /* 0x0000005434007986 */ /* 0x0001e8000c101b04 */
[----:B------:R-:W-:Y:S05]  /*32c0*/  @!P1 BRA `(.L_x_11834) ;  /* 0xffffffd0000c9947 */ /* 0x000fea000383ffff */
[----:B------:R-:W-:Y:S05]  /*32d0*/  BRA `(.L_x_11831) ;  /* 0x0000002c00407947 */ /* 0x000fea0003800000 */
.L_x_11832:
[----:B------:R-:W-:Y:S01]  /*32e0*/  BSSY B1, `(.L_x_11835) ;  /* 0x00002ce000017945 */ /* 0x000fe20003800000 */
.L_x_11837:
[----:B------:R-:W0:Y:S01]  /*32f0*/  S2R R3, SR_TID.X ;  /* 0x0000000000037919 */ /* 0x000e220000002100 */
[----:B------:R-:W1:Y:S01]  /*3300*/  LDC.64 R70, c[0x0][0x390] ;  /* 0x0000e400ff467b82 */ /* 0x000e620000000a00 */
[----:B0-----:R-:W-:-:S05]  /*3310*/  LOP3.LUT P1, R85, R3, 0x1f, RZ, 0xc0, !PT ;  /* 0x0000001f03557812 */ /* 0x001fca000782c0ff */
[----:B------:R-:W-:-:S04]  /*3320*/  IMAD R85, R2, 0xc0, R85 ;  /* 0x000000c002557824 */ /* 0x000fc800078e0255 */
[----:B-1----:R-:W-:-:S05]  /*3330*/  IMAD.WIDE.U32 R68, R85, 0x10, R70 ;  /* 0x0000001055447825 */ /* 0x002fca00078e0046 */
[----:B--2---:R-:W2:Y:S04]  /*3340*/  LDG.E.128 R48, desc[UR4][R68.64] ;  /* 0x0000000444307981 */ /* 0x004ea8000c1e1d00 */
        /* <DEDUP_REMOVED lines=24> */
[----:B---3--:R-:W-:-:S03]  /*34d0*/  HADD2.F32 R82, -RZ, R52.H1_H1 ;  /* 0x30000034ff527230 */ /* 0x008fc60000004100 */
        /* <DEDUP_REMOVED lines=12> */
[----:B----4-:R-:W-:-:S03]  /*35a0*/  HADD2.F32 R103, -RZ, R67.H1_H1 ;  /* 0x30000043ff677230 */ /* 0x010fc60000004100 */
[----:B------:R-:W-:-:S04]  /*35b0*/  FADD R85, R52, R85 ;  /* 0x0000005534557221 */ /* 0x000fc80000000000 */
[----:B------:R-:W-:Y:S01]  /*35c0*/  FADD R86, R84, R85 ;  /* 0x0000005554567221 */ /* 0x000fe20000000000 */
[----:B------:R-:W-:Y:S02]  /*35d0*/  HADD2.F32 R85, -RZ, R54.H1_H1 ;  /* 0x30000036ff557230 */ /* 0x000fe40000004100 */
        /* <DEDUP_REMOVED lines=186> */
.L_x_11867:
[----:B------:R-:W2:Y:S01]  /*4180*/  LDC R68, c[0x0][0x3d8] ;  /* 0x0000f600ff447b82 */ /* 0x000ea20000000800 */
[----:B-1----:R-:W-:Y:S01]  /*4190*/  FADD R71, R115, R71 ;  /* 0x0000004773477221 */ /* 0x002fe20000000000 */
[----:B------:R-:W-:Y:S01]  /*41a0*/  ISETP.NE.AND P2, PT, RZ, UR15, PT ;  /* 0x0000000fff007c0c */ /* 0x000fe2000bf45270 */
[----:B-----5:R-:W-:Y:S01]  /*41b0*/  HADD2.F32 R69, -RZ, R88.H0_H0 ;  /* 0x20000058ff457230 */ /* 0x020fe20000004100 */
[----:B------:R-:W-:Y:S01]  /*41c0*/  UISETP.NE.AND UP0, UPT, UR14, URZ, UPT ;  /* 0x000000ff0e00728c */ /* 0x000fe2000bf05270 */
[----:B------:R-:W-:Y:S01]  /*41d0*/  HADD2.F32 R70, -RZ, R24.H0_H0 ;  /* 0x20000018ff467230 */ /* 0x000fe20000004100 */
[----:B------:R-:W-:Y:S01]  /*41e0*/  LOP3.LUT R83, R83, 0xffffff00, RZ, 0xc0, !PT ;  /* 0xffffff0053537812 */ /* 0x000fe200078ec0ff */
[----:B0-----:R-:W-:Y:S01]  /*41f0*/  HADD2.F32 R115, -RZ, R89.H0_H0 ;  /* 0x20000059ff737230 */ /* 0x001fe20000004100 */
[----:B------:R-:W0:Y:S01]  /*4200*/  @!P1 LDC.64 R56, c[0x0][0x398] ;  /* 0x0000e600ff389b82 */ /* 0x000e220000000a00 */
[----:B------:R-:W-:Y:S01]  /*4210*/  HADD2.F32 R117, -RZ, R25.H1_H1 ;  /* 0x30000019ff757230 */ /* 0x000fe20000004100 */
[----:B------:R-:W-:Y:S01]  /*4220*/  LOP3.LUT R81, R81, 0xffffff00, RZ, 0xc0, !PT ;  /* 0xffffff0051517812 */ /* 0x000fe200078ec0ff */
[----:B------:R-:W-:-:S02]  /*4230*/  HADD2.F32 R119, -RZ, R91.H0_H0 ;  /* 0x2000005bff777230 */ /* 0x000fc40000004100 */
[----:B------:R-:W-:Y:S02]  /*4240*/  HADD2.F32 R125, -RZ, R44.H1_H1 ;  /* 0x3000002cff7d7230 */ /* 0x000fe40000004100 */
[----:B------:R-:W-:Y:S01]  /*4250*/  @P2 FADD R69, R69, 1 ;  /* 0x3f80000045452421 */ /* 0x000fe20000000000 */
[----:B------:R-:W-:Y:S01]  /*4260*/  @P2 FADD R115, R115, 1 ;  /* 0x3f80000073732421 */ /* 0x000fe20000000000 */
[----:B------:R-:W-:Y:S01]  /*4270*/  @P2 FADD R119, R119, 1 ;  /* 0x3f80000077772421 */ /* 0x000fe20000000000 */
[----:B------:R-:W-:Y:S02]  /*4280*/  HADD2.F32 R123, -RZ, R20.H0_H0 ;  /* 0x20000014ff7b7230 */ /* 0x000fe40000004100 */
[----:B------:R-:W-:Y:S01]  /*4290*/  @P2 FADD R125, R125, 1 ;  /* 0x3f8000007d7d2421 */ /* 0x000fe20000000000 */
[----:B--2---:R-:W-:Y:S01]  /*42a0*/  FFMA R68, R71, 0.00065104168606922030449, R68 ;  /* 0x3a2aaaab47447823 */ /* 0x004fe20000000044 */
[----:B------:R-:W-:-:S04]  /*42b0*/  HADD2.F32 R71, -RZ, R88.H1_H1 ;  /* 0x30000058ff477230 */ /* 0x000fc80000004100 */
[----:B------:R-:W-:Y:S01]  /*42c0*/  FSETP.GEU.AND P0, PT, |R68|, 1.175494350822287508e-38, PT ;  /* 0x008000004400780b */ /* 0x000fe20003f0e200 */
[----:B------:R-:W-:Y:S01]  /*42d0*/  @P2 FADD R71, R71, 1 ;  /* 0x3f80000047472421 */ /* 0x000fe20000000000 */
[----:B0-----:R-:W-:-:S05]  /*42e0*/  @!P1 IMAD.WIDE R56, R2, 0x4, R56 ;  /* 0x0000000402389825 */ /* 0x001fca00078e0238 */
[----:B------:R0:W-:Y:S01]  /*42f0*/  @!P1 STG.E desc[UR4][R56.64], R111 ;  /* 0x0000006f38009986 */ /* 0x0001e2000c101904 */
[----:B------:R-:W-:-:S05]  /*4300*/  LOP3.LUT P1, RZ, R3, 0x1f, RZ, 0xc0, !PT ;  /* 0x0000001f03ff7812 */ /* 0x000fca000782c0ff */
[----:B------:R-:W-:-:S04]  /*4310*/  @!P0 FMUL R68, R68, 16777216 ;  /* 0x4b80000044448820 */ /* 0x000fc80000400000 */
[----:B------:R1:W2:Y:S01]  /*4320*/  MUFU.RSQ R67, R68 ;  /* 0x0000004400437308 */ /* 0x0002a20000001400 */
[----:B0-----:R-:W-:Y:S02]  /*4330*/  HADD2.F32 R56, -RZ, R27.H0_H0 ;  /* 0x2000001bff387230 */ /* 0x001fe40000004100 */
[----:B-1----:R-:W-:Y:S02]  /*4340*/  HADD2.F32 R68, -RZ, R25.H0_H0 ;  /* 0x20000019ff447230 */ /* 0x002fe40000004100 */
        /* <DEDUP_REMOVED lines=9> */
[----:B------:R-:W-:Y:S02]  /*43e0*/  HADD2.F32 R70, -RZ, R89.H1_H1 ;  /* 0x30000059ff467230 */ /* 0x000fe40000004100 */
[-C--:B------:R-:W-:Y:S01]  /*43f0*/  FMUL R49, R49, R67.reuse ;  /* 0x0000004331317220 */ /* 0x080fe20000400000 */
[----:B------:R-:W-:Y:S01]  /*4400*/  FMUL R50, R50, R67 ;  /* 0x0000004332327220 */ /* 0x000fe20000400000 */
[----:B------:R-:W-:Y:S01]  /*4410*/  FFMA R111, R71, R74, R0 ;  /* 0x0000004a476f7223 */ /* 0x000fe20000000000 */
[----:B------:R-:W-:Y:S01]  /*4420*/  FFMA R71, R115, R48, R68 ;  /* 0x0000003073477223 */ /* 0x000fe20000000044 */
[----:B------:R-:W-:-:S02]  /*4430*/  HADD2.F32 R115, -RZ, R90.H1_H1 ;  /* 0x3000005aff737230 */ /* 0x000fc40000004100 */
[----:B------:R-:W-:Y:S01]  /*4440*/  @P2 FADD R70, R70, 1 ;  /* 0x3f80000046462421 */ /* 0x000fe20000000000 */
[----:B------:R-:W-:Y:S02]  /*4450*/  HADD2.F32 R0, -RZ, R90.H0_H0 ;  /* 0x2000005aff007230 */ /* 0x000fe40000004100 */
[----:B------:R-:W-:Y:S01]  /*4460*/  FMUL R121, R51, R67 ;  /* 0x0000004333797220 */ /* 0x000fe20000400000 */
[--C-:B------:R-:W-:Y:S02]  /*4470*/  HADD2.F32 R48, -RZ, R26.reuse.H1_H1 ;  /* 0x3000001aff307230 */ /* 0x100fe40000004100 */
[----:B------:R-:W-:Y:S01]  /*4480*/  FFMA R57, R70, R57, R117 ;  /* 0x0000003946397223 */ /* 0x000fe20000000075 */
[----:B------:R-:W-:Y:S01]  /*4490*/  @P2 FADD R115, R115, 1 ;  /* 0x3f80000073732421 */ /* 0x000fe20000000000 */
[----:B------:R-:W-:Y:S02]  /*44a0*/  HADD2.F32 R117, -RZ, R26.H0_H0 ;  /* 0x2000001aff757230 */ /* 0x000fe40000004100 */
[----:B------:R-:W-:Y:S01]  /*44b0*/  @P2 FADD R0, R0, 1 ;  /* 0x3f80000000002421 */ /* 0x000fe20000000000 */
[----:B------:R-:W-:Y:S01]  /*44c0*/  FMUL R80, R80, R67 ;  /* 0x0000004350507220 */ /* 0x000fe20000400000 */
[----:B------:R-:W-:Y:S01]  /*44d0*/  FFMA R115, R115, R78, R48 ;  /* 0x0000004e73737223 */ /* 0x000fe20000000030 */
[----:B------:R-:W-:-:S02]  /*44e0*/  HADD2.F32 R48, -RZ, R44.H0_H0 ;  /* 0x2000002cff307230 */ /* 0x000fc40000004100 */
[----:B------:R-:W-:Y:S01]  /*44f0*/  FFMA R117, R0, R49, R117 ;  /* 0x0000003100757223 */ /* 0x000fe20000000075 */
[----:B------:R-:W-:Y:S01]  /*4500*/  FFMA R49, R119, R50, R56 ;  /* 0x0000003277317223 */ /* 0x000fe20000000038 */
[----:B------:R-:W-:Y:S02]  /*4510*/  HADD2.F32 R119, -RZ, R91.H1_H1 ;  /* 0x3000005bff777230 */ /* 0x000fe40000004100 */
[-C--:B------:R-:W-:Y:S01]  /*4520*/  FMUL R82, R82, R67.reuse ;  /* 0x0000004352527220 */ /* 0x080fe20000400000 */
[----:B------:R-:W-:Y:S01]  /*4530*/  @P2 FADD R48, R48, 1 ;  /* 0x3f80000030302421 */ /* 0x000fe20000000000 */
[----:B------:R-:W-:Y:S02]  /*4540*/  HADD2.F32 R0, -RZ, R27.H1_H1 ;  /* 0x3000001bff007230 */ /* 0x000fe40000004100 */
[----:B------:R-:W-:Y:S01]  /*4550*/  FMUL R84, R84, R67 ;  /* 0x0000004354547220 */ /* 0x000fe20000400000 */
[----:B------:R-:W-:Y:S02]  /*4560*/  HADD2.F32 R50, -RZ, R20.H1_H1 ;  /* 0x30000014ff327230 */ /* 0x000fe40000004100 */
[----:B------:R-:W-:Y:S01]  /*4570*/  @P2 FADD R119, R119, 1 ;  /* 0x3f80000077772421 */ /* 0x000fe20000000000 */
[----:B------:R-:W-:Y:S01]  /*4580*/  FFMA R121, R48, R121, R123 ;  /* 0x0000007930797223 */ /* 0x000fe2000000007b */
[----:B------:R-:W-:-:S02]  /*4590*/  HADD2.F32 R56, -RZ, R46.H0_H0 ;  /* 0x2000002eff387230 */ /* 0x000fc40000004100 */
[-C--:B------:R-:W-:Y:S01]  /*45a0*/  FMUL R52, R52, R67.reuse ;  /* 0x0000004334347220 */ /* 0x080fe20000400000 */
[--C-:B------:R-:W-:Y:S02]  /*45b0*/  HADD2.F32 R48, -RZ, R45.reuse.H1_H1 ;  /* 0x3000002dff307230 */ /* 0x100fe40000004100 */
[----:B------:R-:W-:Y:S01]  /*45c0*/  FFMA R51, R119, R80, R0 ;  /* 0x0000005077337223 */ /* 0x000fe20000000000 */
        /* <DEDUP_REMOVED lines=8> */
[----:B------:R-:W-:Y:S01]  /*4650*/  FFMA R125, R56, R125, R68 ;  /* 0x0000007d387d7223 */ /* 0x000fe20000000044 */
[----:B------:R-:W-:Y:S02]  /*4660*/  HADD2.F32 R0, -RZ, R21.H0_H0 ;  /* 0x20000015ff007230 */ /* 0x000fe40000004100 */
[----:B------:R-:W-:Y:S01]  /*4670*/  @P2 FADD R123, R123, 1 ;  /* 0x3f8000007b7b2421 */ /* 0x000fe20000000000 */
[----:B------:R-:W-:Y:S01]  /*4680*/  FFMA R53, R48, R84, R50 ;  /* 0x0000005430357223 */ /* 0x000fe20000000032 */
[----:B------:R-:W-:Y:S02]  /*4690*/  HADD2.F32 R56, -RZ, R47.H0_H0 ;  /* 0x2000002fff387230 */ /* 0x000fe40000004100 */
[----:B------:R-:W-:Y:S01]  /*46a0*/  FMUL R48, R85, R67 ;  /* 0x0000004355307220 */ /* 0x000fe20000400000 */
[----:B------:R-:W-:-:S02]  /*46b0*/  HADD2.F32 R50, -RZ, R46.H1_H1 ;  /* 0x3000002eff327230 */ /* 0x000fc40000004100 */
[----:B------:R-:W-:Y:S01]  /*46c0*/  @P2 FADD R70, R70, 1 ;  /* 0x3f80000046462421 */ /* 0x000fe20000000000 */
[--C-:B------:R-:W-:Y:S02]  /*46d0*/  HADD2.F32 R74, -RZ, R23.reuse.H1_H1 ;  /* 0x30000017ff4a7230 */ /* 0x100fe40000004100 */
[-C--:B------:R-:W-:Y:S01]  /*46e0*/  FMUL R85, R86, R67.reuse ;  /* 0x0000004356557220 */ /* 0x080fe20000400000 */
[----:B------:R-:W-:Y:S01]  /*46f0*/  FFMA R123, R123, R52, R0 ;  /* 0x000000347b7b7223 */ /* 0x000fe20000000000 */
[----:B------:R-:W-:Y:S02]  /*4700*/  HADD2.F32 R68, -RZ, R23.H0_H0 ;  /* 0x20000017ff447230 */ /* 0x000fe40000004100 */
[----:B------:R-:W-:Y:S01]  /*4710*/  @P2 FADD R56, R56, 1 ;  /* 0x3f80000038382421 */ /* 0x000fe20000000000 */
[----:B------:R-:W-:Y:S02]  /*4720*/  HADD2.F32 R52, -RZ, R22.H1_H1 ;  /* 0x30000016ff347230 */ /* 0x000fe40000004100 */
[----:B------:R-:W-:Y:S01]  /*4730*/  FMUL R0, R54, R67 ;  /* 0x0000004336007220 */ /* 0x000fe20000400000 */
[----:B------:R-:W-:Y:S01]  /*4740*/  @P2 FADD R50, R50, 1 ;  /* 0x3f80000032322421 */ /* 0x000fe20000000000 */
[----:B------:R-:W-:Y:S01]  /*4750*/  FFMA R85, R70, R85, R74 ;  /* 0x0000005546557223 */ /* 0x000fe2000000004a */
[----:B------:R-:W-:-:S02]  /*4760*/  HADD2.F32 R70, -RZ, R41.H0_H0 ;  /* 0x20000029ff467230 */ /* 0x000fc40000004100 */
[----:B------:R-:W-:Y:S01]  /*4770*/  FFMA R0, R56, R0, R68 ;  /* 0x0000000038007223 */ /* 0x000fe20000000044 */
[----:B------:R-:W-:Y:S01]  /*4780*/  FFMA R48, R50, R48, R52 ;  /* 0x0000003032307223 */ /* 0x000fe20000000034 */
[--C-:B------:R-:W-:Y:S02]  /*4790*/  HADD2.F32 R56, -RZ, R40.reuse.H1_H1 ;  /* 0x30000028ff387230 */ /* 0x100fe40000004100 */
[-C--:B------:R-:W-:Y:S01]  /*47a0*/  FMUL R50, R55, R67.reuse ;  /* 0x0000004337327220 */ /* 0x080fe20000400000 */
[----:B------:R-:W-:Y:S02]  /*47b0*/  HADD2.F32 R74, -RZ, R17.H0_H0 ;  /* 0x20000011ff4a7230 */ /* 0x000fe40000004100 */
[----:B------:R-:W-:Y:S01]  /*47c0*/  @P2 FADD R70, R70, 1 ;  /* 0x3f80000046462421 */ /* 0x000fe20000000000 */
[----:B------:R-:W-:Y:S02]  /*47d0*/  HADD2.F32 R52, -RZ, R40.H0_H0 ;  /* 0x20000028ff347230 */ /* 0x000fe40000004100 */
[----:B------:R-:W-:Y:S01]  /*47e0*/  FMUL R55, R112, R67 ;  /* 0x0000004370377220 */ /* 0x000fe20000400000 */
[----:B------:R-:W-:-:S02]  /*47f0*/  HADD2.F32 R68, -RZ, R16.H1_H1 ;  /* 0x30000010ff447230 */ /* 0x000fc40000004100 */
[----:B------:R-:W-:Y:S01]  /*4800*/  @P2 FADD R56, R56, 1 ;  /* 0x3f80000038382421 */ /* 0x000fe20000000000 */
[----:B------:R-:W-:Y:S01]  /*4810*/  FMUL R87, R87, R67 ;  /* 0x0000004357577220 */ /* 0x000fe20000400000 */
[----:B------:R-:W-:Y:S02]  /*4820*/  HADD2.F32 R54, -RZ, R16.H0_H0 ;  /* 0x20000010ff367230 */ /* 0x000fe40000004100 */
[----:B------:R-:W-:Y:S01]  /*4830*/  FFMA R55, R70, R55, R74 ;  /* 0x0000003746377223 */ /* 0x000fe2000000004a */
        /* <DEDUP_REMOVED lines=8> */
[-C--:B------:R-:W-:Y:S01]  /*48c0*/  FMUL R54, R113, R67.reuse ;  /* 0x0000004371367220 */ /* 0x080fe20000400000 */
[----:B------:R-:W-:Y:S02]  /*48d0*/  HADD2.F32 R68, -RZ, R17.H1_H1 ;  /* 0x30000011ff447230 */ /* 0x000fe40000004100 */
[----:B------:R-:W-:Y:S01]  /*48e0*/  @P2 FADD R56, R56, 1 ;  /* 0x3f80000038382421 */ /* 0x000fe20000000000 */
[----:B------:R-:W-:Y:S02]  /*48f0*/  HADD2.F32 R78, -RZ, R18.H1_H1 ;  /* 0x30000012ff4e7230 */ /* 0x000fe40000004100 */
[-C--:B------:R-:W-:Y:S01]  /*4900*/  FMUL R92, R92, R67.reuse ;  /* 0x000000435c5c7220 */ /* 0x080fe20000400000 */
[----:B------:R-:W-:Y:S01]  /*4910*/  @P2 FADD R76, R76, 1 ;  /* 0x3f8000004c4c2421 */ /* 0x000fe20000000000 */
[----:B------:R-:W-:Y:S01]  /*4920*/  FMUL R52, R93, R67 ;  /* 0x000000435d347220 */ /* 0x000fe20000400000 */
[----:B------:R-:W-:Y:S01]  /*4930*/  FFMA R54, R70, R54, R74 ;  /* 0x0000003646367223 */ /* 0x000fe2000000004a */
[----:B------:R-:W-:-:S02]  /*4940*/  HADD2.F32 R113, -RZ, R43.H0_H0 ;  /* 0x2000002bff717230 */ /* 0x000fc40000004100 */
        /* <DEDUP_REMOVED lines=10> */
[-C--:B------:R-:W-:Y:S01]  /*49f0*/  FMUL R56, R59, R67.reuse ;  /* 0x000000433b387220 */ /* 0x080fe20000400000 */
[----:B------:R-:W-:Y:S02]  /*4a00*/  HADD2.F32 R78, -RZ, R12.H0_H0 ;  /* 0x2000000cff4e7230 */ /* 0x000fe40000004100 */
[----:B------:R-:W-:Y:S01]  /*4a10*/  FFMA R59, R113, R58, R68 ;  /* 0x0000003a713b7223 */ /* 0x000fe20000000044 */
        /* <DEDUP_REMOVED lines=13> */
[----:B------:R-:W-:-:S02]  /*4af0*/  HADD2.F32 R80, -RZ, R13.H1_H1 ;  /* 0x3000000dff507230 */ /* 0x000fc40000004100 */
[----:B------:R-:W-:Y:S01]  /*4b00*/  @P2 FADD R78, R78, 1 ;  /* 0x3f8000004e4e2421 */ /* 0x000fe20000000000 */
[----:B------:R-:W-:Y:S01]  /*4b10*/  FMUL R95, R96, R67 ;  /* 0x00000043605f7220 */ /* 0x000fe20000400000 */
[--C-:B------:R-:W-:Y:S02]  /*4b20*/  HADD2.F32 R74, -RZ, R38.reuse.H0_H0 ;  /* 0x20000026ff4a7230 */ /* 0x100fe40000004100 */
        /* <DEDUP_REMOVED lines=8> */
[----:B------:R-:W-:Y:S01]  /*4bb0*/  @P2 FADD R76, R76, 1 ;  /* 0x3f8000004c4c2421 */ /* 0x000fe20000000000 */
[-C--:B------:R-:W-:Y:S01]  /*4bc0*/  FMUL R97, R97, R67.reuse ;  /* 0x0000004361617220 */ /* 0x080fe20000400000 */
[----:B------:R-:W-:Y:S02]  /*4bd0*/  HADD2.F32 R82, -RZ, R15.H0_H0 ;  /* 0x2000000fff527230 */ /* 0x000fe40000004100 */
[----:B------:R-:W-:Y:S01]  /*4be0*/  FMUL R68, R62, R67 ;  /* 0x000000433e447220 */ /* 0x000fe20000400000 */
[----:B------:R-:W-:Y:S01]  /*4bf0*/  FFMA R74, R74, R61, R70 ;  /* 0x0000003d4a4a7223 */ /* 0x000fe20000000046 */
[----:B------:R-:W-:Y:S01]  /*4c00*/  @P2 FADD R80, R80, 1 ;  /* 0x3f80000050502421 */ /* 0x000fe20000000000 */
[----:B------:R-:W-:Y:S01]  /*4c10*/  FFMA R62, R76, R97, R78 ;  /* 0x000000614c3e7223 */ /* 0x000fe2000000004e */
        /* <DEDUP_REMOVED lines=9> */
[----:B------:R-:W-:Y:S01]  /*4cb0*/  FMUL R63, R63, R67 ;  /* 0x000000433f3f7220 */ /* 0x000fe20000400000 */
[----:B------:R-:W-:Y:S02]  /*4cc0*/  HADD2.F32 R84, -RZ, R8.H1_H1 ;  /* 0x30000008ff547230 */ /* 0x000fe40000004100 */
[----:B------:R-:W-:Y:S01]  /*4cd0*/  FFMA R61, R70, R61, R76 ;  /* 0x0000003d463d7223 */ /* 0x000fe2000000004c */
[----:B------:R-:W-:Y:S01]  /*4ce0*/  @P2 FADD R82, R82, 1 ;  /* 0x3f80000052522421 */ /* 0x000fe20000000000 */
[----:B------:R-:W-:Y:S01]  /*4cf0*/  FMUL R68, R99, R67 ;  /* 0x0000004363447220 */ /* 0x000fe20000400000 */
[----:B------:R-:W-:Y:S01]  /*4d00*/  FFMA R70, R78, R63, R80 ;  /* 0x0000003f4e467223 */ /* 0x000fe20000000050 */
[--C-:B------:R-:W-:Y:S02]  /*4d10*/  HADD2.F32 R78, -RZ, R33.reuse.H1_H1 ;  /* 0x30000021ff4e7230 */ /* 0x100fe40000004100 */
[----:B------:R-:W-:Y:S01]  /*4d20*/  FMUL R63, R100, R67 ;  /* 0x00000043643f7220 */ /* 0x000fe20000400000 */
[----:B------:R-:W-:-:S02]  /*4d30*/  HADD2.F32 R99, -RZ, R33.H0_H0 ;  /* 0x20000021ff637230 */ /* 0x000fc40000004100 */
[----:B------:R-:W-:Y:S01]  /*4d40*/  FFMA R68, R82, R68, R84 ;  /* 0x0000004452447223 */ /* 0x000fe20000000054 */
[----:B------:R-:W-:Y:S02]  /*4d50*/  HADD2.F32 R82, -RZ, R34.H0_H0 ;  /* 0x20000022ff527230 */ /* 0x000fe40000004100 */
[----:B------:R-:W-:Y:S01]  /*4d60*/  @P2 FADD R78, R78, 1 ;  /* 0x3f8000004e4e2421 */ /* 0x000fe20000000000 */
[--C-:B------:R-:W-:Y:S02]  /*4d70*/  HADD2.F32 R80, -RZ, R9.reuse.H1_H1 ;  /* 0x30000009ff507230 */ /* 0x100fe40000004100 */
[----:B------:R-:W-:Y:S01]  /*4d80*/  @P2 FADD R99, R99, 1 ;  /* 0x3f80000063632421 */ /* 0x000fe20000000000 */
[----:B------:R-:W-:Y:S02]  /*4d90*/  HADD2.F32 R76, -RZ, R9.H0_H0 ;  /* 0x20000009ff4c7230 */ /* 0x000fe40000004100 */
[----:B------:R-:W-:Y:S01]  /*4da0*/  FMUL R64, R64, R67 ;  /* 0x0000004340407220 */ /* 0x000fe20000400000 */
[----:B------:R-:W-:-:S02]  /*4db0*/  HADD2.F32 R84, -RZ, R10.H0_H0 ;  /* 0x2000000aff547230 */ /* 0x000fc40000004100 */
[----:B------:R-:W-:Y:S01]  /*4dc0*/  @P2 FADD R82, R82, 1 ;  /* 0x3f80000052522421 */ /* 0x000fe20000000000 */
[----:B------:R-:W-:Y:S01]  /*4dd0*/  FMUL R65, R65, R67 ;  /* 0x0000004341417220 */ /* 0x000fe20000400000 */
[----:B------:R-:W-:Y:S01]  /*4de0*/  FFMA R63, R78, R63, R80 ;  /* 0x0000003f4e3f7223 */ /* 0x000fe20000000050 */
[----:B------:R-:W-:Y:S01]  /*4df0*/  FFMA R64, R99, R64, R76 ;  /* 0x0000004063407223 */ /* 0x000fe2000000004c */
[--C-:B------:R-:W-:Y:S02]  /*4e00*/  HADD2.F32 R80, -RZ, R35.reuse.H0_H0 ;  /* 0x20000023ff507230 */ /* 0x100fe40000004100 */
        /* <DEDUP_REMOVED lines=8> */
[-C--:B------:R-:W-:Y:S01]  /*4e90*/  FMUL R65, R103, R67.reuse ;  /* 0x0000004367417220 */ /* 0x080fe20000400000 */
[----:B------:R-:W-:Y:S02]  /*4ea0*/  HADD2.F32 R78, -RZ, R10.H1_H1 ;  /* 0x3000000aff4e7230 */ /* 0x000fe40000004100 */
[----:B------:R-:W-:Y:S01]  /*4eb0*/  @P2 FADD R76, R76, 1 ;  /* 0x3f8000004c4c2421 */ /* 0x000fe20000000000 */
[----:B------:R-:W-:Y:S01]  /*4ec0*/  FMUL R101, R101, R67 ;  /* 0x0000004365657220 */ /* 0x000fe20000400000 */
[----:B------:R-:W-:-:S02]  /*4ed0*/  HADD2.F32 R103, -RZ, R28.H1_H1 ;  /* 0x3000001cff677230 */ /* 0x000fc40000004100 */
[----:B------:R-:W-:Y:S01]  /*4ee0*/  FFMA R99, R80, R99, R84 ;  /* 0x0000006350637223 */ /* 0x000fe20000000054 */
[----:B------:R-:W-:Y:S01]  /*4ef0*/  FFMA R65, R86, R65, R92 ;  /* 0x0000004156417223 */ /* 0x000fe2000000005c */
[----:B------:R-:W-:Y:S01]  /*4f00*/  FFMA R66, R76, R101, R78 ;  /* 0x000000654c427223 */ /* 0x000fe2000000004e */
[----:B------:R-:W-:Y:S02]  /*4f10*/  HADD2.F32 R86, -RZ, R29.H0_H0 ;  /* 0x2000001dff567230 */ /* 0x000fe40000004100 */
        /* <DEDUP_REMOVED lines=17> */
[-C--:B------:R-:W-:Y:S01]  /*5030*/  FMUL R106, R106, R67.reuse ;  /* 0x000000436a6a7220 */ /* 0x080fe20000400000 */
[----:B------:R-:W-:Y:S01]  /*5040*/  @P0 FMUL R125, R125, R72 ;  /* 0x000000487d7d0220 */ /* 0x000fe20000400000 */
[-C--:B------:R-:W-:Y:S01]  /*5050*/  FMUL R103, R107, R67.reuse ;  /* 0x000000436b677220 */ /* 0x080fe20000400000 */
[----:B------:R-:W-:Y:S01]  /*5060*/  FMUL R107, R109, R67 ;  /* 0x000000436d6b7220 */ /* 0x000fe20000400000 */
[----:B------:R-:W-:Y:S02]  /*5070*/  HADD2.F32 R101, -RZ, R5.H1_H1 ;  /* 0x30000005ff657230 */ /* 0x000fe40000004100 */
[----:B------:R-:W-:Y:S01]  /*5080*/  FFMA R109, R84, R106, R86 ;  /* 0x0000006a546d7223 */ /* 0x000fe20000000056 */
[----:B------:R-:W-:Y:S01]  /*5090*/  @P2 FADD R80, R80, 1 ;  /* 0x3f80000050502421 */ /* 0x000fe20000000000 */
[----:B------:R-:W-:Y:S01]  /*50a0*/  LOP3.LUT R84, R75, 0xffffff00, RZ, 0xc0, !PT ;  /* 0xffffff004b547812 */ /* 0x000fe200078ec0ff */
[-C--:B------:R-:W-:Y:S01]  /*50b0*/  @P0 FMUL R117, R117, R72.reuse ;  /* 0x0000004875750220 */ /* 0x080fe20000400000 */
[----:B------:R-:W-:Y:S01]  /*50c0*/  F2FP.SATFINITE.E4M3.F32.PACK_AB_MERGE_C R75, RZ, R125, RZ ;  /* 0x0000007dff4b723e */ /* 0x000fe200048070ff */
[-C--:B------:R-:W-:Y:S01]  /*50d0*/  @P0 FMUL R54, R54, R72.reuse ;  /* 0x0000004836360220 */ /* 0x080fe20000400000 */
[-C--:B------:R-:W-:Y:S01]  /*50e0*/  @P0 FMUL R109, R109, R72.reuse ;  /* 0x000000486d6d0220 */ /* 0x080fe20000400000 */
[----:B------:R-:W-:Y:S01]  /*50f0*/  FFMA R103, R80, R103, R101 ;  /* 0x0000006750677223 */ /* 0x000fe20000000065 */
[----:B------:R-:W-:Y:S01]  /*5100*/  LOP3.LUT R86, R73, 0xffffff00, RZ, 0xc0, !PT ;  /* 0xffffff0049567812 */ /* 0x000fe200078ec0ff */
[-C--:B------:R-:W-:Y:S01]  /*5110*/  @P0 FMUL R74, R74, R72.reuse ;  /* 0x000000484a4a0220 */ /* 0x080fe20000400000 */
[----:B------:R-:W-:Y:S01]  /*5120*/  F2FP.SATFINITE.E4M3.F32.PACK_AB_MERGE_C R80, RZ, R117, RZ ;  /* 0x00000075ff50723e */ /* 0x000fe200048070ff */
[-C--:B------:R-:W-:Y:S01]  /*5130*/  @P0 FMUL R82, R82, R72.reuse ;  /* 0x0000004852520220 */ /* 0x080fe20000400000 */
[----:B------:R-:W-:Y:S01]  /*5140*/  LOP3.LUT R75, R84, 0xffff, R75, 0xf8, !PT ;  /* 0x0000ffff544b7812 */ /* 0x000fe200078ef84b */
[-C--:B------:R-:W-:Y:S01]  /*5150*/  @P0 FMUL R121, R121, R72.reuse ;  /* 0x0000004879790220 */ /* 0x080fe20000400000 */
[----:B------:R-:W-:Y:S01]  /*5160*/  LOP3.LUT R84, R79, 0xffffff00, RZ, 0xc0, !PT ;  /* 0xffffff004f547812 */ /* 0x000fe200078ec0ff */
[----:B------:R-:W-:Y:S01]  /*5170*/  @P0 FMUL R119, R119, R72 ;  /* 0x0000004877770220 */ /* 0x000fe20000400000 */
[----:B------:R-:W-:Y:S01]  /*5180*/  F2FP.SATFINITE.E4M3.F32.PACK_AB_MERGE_C R79, RZ, R54, RZ ;  /* 0x00000036ff4f723e */ /* 0x000fe200048070ff */
        /* <DEDUP_REMOVED lines=18> */
[----:B------:R-:W-:Y:S01]  /*52b0*/  HADD2.F32 R92, -RZ, R30.H1_H1 ;  /* 0x3000001eff5c7230 */ /* 0x000fe20000004100 */
[----:B------:R-:W-:Y:S01]  /*52c0*/  F2FP.SATFINITE.E4M3.F32.PACK_AB_MERGE_C R83, RZ, R58, RZ ;  /* 0x0000003aff53723e */ /* 0x000fe200048070ff */
[-C--:B------:R-:W-:Y:S01]  /*52d0*/  @P0 FMUL R55, R55, R72.reuse ;  /* 0x0000004837370220 */ /* 0x080fe20000400000 */
[----:B------:R-:W-:Y:S01]  /*52e0*/  LOP3.LUT R74, R81, 0xffff, R74, 0xf8, !PT ;  /* 0x0000ffff514a7812 */ /* 0x000fe200078ef84a */
[-C--:B------:R-:W-:Y:S01]  /*52f0*/  @P0 FMUL R111, R111, R72.reuse ;  /* 0x000000486f6f0220 */ /* 0x080fe20000400000 */
[----:B------:R-:W-:Y:S01]  /*5300*/  LOP3.LUT R56, R121, 0xff, RZ, 0xc0, !PT ;  /* 0x000000ff79387812 */ /* 0x000fe200078ec0ff */
[----:B------:R-:W-:Y:S01]  /*5310*/  @P0 FMUL R52, R52, R72 ;  /* 0x0000004834340220 */ /* 0x000fe20000400000 */
[----:B------:R-:W-:Y:S01]  /*5320*/  SHF.L.U32 R119, R119, 0x8, RZ ;  /* 0x0000000877777819 */ /* 0x000fe200000006ff */
[----:B------:R-:W-:Y:S01]  /*5330*/  HADD2.F32 R94, -RZ, R6.H1_H1 ;  /* 0x30000006ff5e7230 */ /* 0x000fe20000004100 */
[----:B------:R-:W-:Y:S01]  /*5340*/  F2FP.SATFINITE.E4M3.F32.PACK_AB_MERGE_C R81, RZ, R50, RZ ;  /* 0x00000032ff51723e */ /* 0x000fe200048070ff */
[----:B------:R-:W-:Y:S01]  /*5350*/  @P2 FADD R92, R92, 1 ;  /* 0x3f8000005c5c2421 */ /* 0x000fe20000000000 */
[----:B------:R-:W-:Y:S01]  /*5360*/  LOP3.LUT R82, R82, 0xff, RZ, 0xc0, !PT ;  /* 0x000000ff52527812 */ /* 0x000fe200078ec0ff */
[-C--:B------:R-:W-:Y:S01]  /*5370*/  @P0 FMUL R71, R71, R72.reuse ;  /* 0x0000004847470220 */ /* 0x080fe20000400000 */
[----:B------:R-:W-:Y:S01]  /*5380*/  SHF.L.U32 R83, R83, 0x8, RZ ;  /* 0x0000000853537819 */ /* 0x000fe200000006ff */
[----:B------:R-:W-:Y:S01]  /*5390*/  @P0 FMUL R115, R115, R72 ;  /* 0x0000004873730220 */ /* 0x000fe20000400000 */
[----:B------:R-:W-:Y:S01]  /*53a0*/  F2FP.SATFINITE.E4M3.F32.PACK_AB_MERGE_C R70, RZ, R70, RZ ;  /* 0x00000046ff46723e */ /* 0x000fe200048070ff */
[----:B------:R-:W-:Y:S01]  /*53b0*/  @P0 FMUL R60, R60, R72 ;  /* 0x000000483c3c0220 */ /* 0x000fe20000400000 */
[----:B------:R-:W-:Y:S01]  /*53c0*/  F2FP.SATFINITE.E4M3.F32.PACK_AB_MERGE_C R78, RZ, R78, RZ ;  /* 0x0000004eff4e723e */ /* 0x000fe200048070ff */
[----:B------:R-:W-:Y:S01]  /*53d0*/  FFMA R107, R92, R107, R94 ;  /* 0x0000006b5c6b7223 */ /* 0x000fe2000000005e */
[----:B------:R-:W-:Y:S01]  /*53e0*/  F2FP.SATFINITE.E4M3.F32.PACK_AB_MERGE_C R76, RZ, R76, RZ ;  /* 0x0000004cff4c723e */ /* 0x000fe200048070ff */
[-C--:B------:R-:W-:Y:S01]  /*53f0*/  @P0 FMUL R62, R62, R72.reuse ;  /* 0x000000483e3e0220 */ /* 0x080fe20000400000 */
[----:B------:R-:W-:Y:S01]  /*5400*/  LOP3.LUT R77, R84, 0xffff, R77, 0xf8, !PT ;  /* 0x0000ffff544d7812 */ /* 0x000fe200078ef84d */
[----:B------:R-:W-:Y:S01]  /*5410*/  HADD2.F32 R92, -RZ, R31.H0_H0 ;  /* 0x2000001fff5c7230 */ /* 0x000fe20000004100 */
[----:B------:R-:W-:Y:S01]  /*5420*/  F2FP.SATFINITE.E4M3.F32.PACK_AB_MERGE_C R69, RZ, R69, RZ ;  /* 0x00000045ff45723e */ /* 0x000fe200048070ff */
[----:B------:R-:W-:Y:S01]  /*5430*/  @P0 FMUL R53, R53, R72 ;  /* 0x0000004835350220 */ /* 0x000fe20000400000 */
[----:B------:R-:W-:Y:S01]  /*5440*/  F2FP.SATFINITE.E4M3.F32.PACK_AB_MERGE_C R48, RZ, R48, RZ ;  /* 0x00000030ff30723e */ /* 0x000fe200048070ff */
[-C--:B------:R-:W-:Y:S01]  /*5450*/  @P0 FMUL R49, R49, R72.reuse ;  /* 0x0000004831310220 */ /* 0x080fe20000400000 */
[----:B------:R-:W-:Y:S01]  /*5460*/  F2FP.SATFINITE.E4M3.F32.PACK_AB_MERGE_C R87, RZ, R87, RZ ;  /* 0x00000057ff57723e */ /* 0x000fe200048070ff */
[-C--:B------:R-:W-:Y:S01]  /*5470*/  @P0 FMUL R123, R123, R72.reuse ;  /* 0x000000487b7b0220 */ /* 0x080fe20000400000 */
[----:B------:R-:W-:Y:S01]  /*5480*/  LOP3.LUT R84, R56, 0xffff, R119, 0xf8, !PT ;  /* 0x0000ffff38547812 */ /* 0x000fe200078ef877 */
[----:B------:R-:W-:Y:S01]  /*5490*/  HADD2.F32 R94, -RZ, R7.H0_H0 ;  /* 0x20000007ff5e7230 */ /* 0x000fe20000004100 */
[----:B------:R-:W-:Y:S01]  /*54a0*/  LOP3.LUT R58, R81, 0xff, RZ, 0xc0, !PT ;  /* 0x000000ff513a7812 */ /* 0x000fe200078ec0ff */
[----:B------:R-:W-:Y:S01]  /*54b0*/  @P2 FADD R92, R92, 1 ;  /* 0x3f8000005c5c2421 */ /* 0x000fe20000000000 */
[----:B------:R-:W-:Y:S01]  /*54c0*/  LOP3.LUT R56, R82, 0xffff, R83, 0xf8, !PT ;  /* 0x0000ffff52387812 */ /* 0x000fe200078ef853 */
[----:B------:R-:W-:Y:S01]  /*54d0*/  FMUL R73, R108, R67 ;  /* 0x000000436c497220 */ /* 0x000fe20000400000 */
        /* <DEDUP_REMOVED lines=8> */
[----:B------:R-:W-:Y:S01]  /*5560*/  F2FP.SATFINITE.E4M3.F32.PACK_AB_MERGE_C R55, RZ, R55, RZ ;  /* 0x00000037ff37723e */ /* 0x000fe200048070ff */
[----:B------:R-:W-:Y:S01]  /*5570*/  FFMA R73, R92, R73, R94 ;  /* 0x000000495c497223 */ /* 0x000fe2000000005e */
[----:B------:R-:W-:Y:S01]  /*5580*/  PRMT R70, R48, 0x7104, RZ ;  /* 0x0000710430467816 */ /* 0x000fe200000000ff */
[-C--:B------:R-:W-:Y:S01]  /*5590*/  @P0 FMUL R68, R68, R72.reuse ;  /* 0x0000004844440220 */ /* 0x080fe20000400000 */
[----:B------:R-:W-:Y:S01]  /*55a0*/  LOP3.LUT R79, R86, 0xffff, R79, 0xf8, !PT ;  /* 0x0000ffff564f7812 */ /* 0x000fe200078ef84f */
[-C--:B------:R-:W-:Y:S01]  /*55b0*/  @P0 FMUL R73, R73, R72.reuse ;  /* 0x0000004849490220 */ /* 0x080fe20000400000 */
[----:B------:R-:W-:Y:S01]  /*55c0*/  F2FP.SATFINITE.E4M3.F32.PACK_AB_MERGE_C R111, RZ, R111, RZ ;  /* 0x0000006fff6f723e */ /* 0x000fe200048070ff */
[-C--:B------:R-:W-:Y:S01]  /*55d0*/  @P0 FMUL R63, R63, R72.reuse ;  /* 0x000000483f3f0220 */ /* 0x080fe20000400000 */
[----:B------:R-:W-:Y:S01]  /*55e0*/  SHF.L.U32 R69, R87, 0x8, RZ ;  /* 0x0000000857457819 */ /* 0x000fe200000006ff */
[----:B------:R-:W-:Y:S01]  /*55f0*/  @P0 FMUL R64, R64, R72 ;  /* 0x0000004840400220 */ /* 0x000fe20000400000 */
[----:B------:R-:W-:Y:S01]  /*5600*/  F2FP.SATFINITE.E4M3.F32.PACK_AB_MERGE_C R48, RZ, R52, RZ ;  /* 0x00000034ff30723e */ /* 0x000fe200048070ff */
[----:B------:R-:W-:Y:S01]  /*5610*/  HADD2.F32 R96, -RZ, R31.H1_H1 ;  /* 0x3000001fff607230 */ /* 0x000fe20000004100 */
[----:B------:R-:W-:Y:S01]  /*5620*/  LOP3.LUT R82, R83, 0xffff, R76, 0xf8, !PT ;  /* 0x0000ffff53527812 */ /* 0x000fe200078ef84c */
[-C--:B------:R-:W-:Y:S01]  /*5630*/  @P0 FMUL R97, R97, R72.reuse ;  /* 0x0000004861610220 */ /* 0x080fe20000400000 */
[----:B------:R-:W-:Y:S01]  /*5640*/  SHF.L.U32 R76, R55, 0x10, RZ ;  /* 0x00000010374c7819 */ /* 0x000fe200000006ff */
[-C--:B------:R-:W-:Y:S01]  /*5650*/  @P0 FMUL R61, R61, R72.reuse ;  /* 0x000000483d3d0220 */ /* 0x080fe20000400000 */
[----:B------:R-:W-:Y:S01]  /*5660*/  SHF.L.U32 R111, R111, 0x8, RZ ;  /* 0x000000086f6f7819 */ /* 0x000fe200000006ff */
[-C--:B------:R-:W-:Y:S01]  /*5670*/  @P0 FMUL R66, R66, R72.reuse ;  /* 0x0000004842420220 */ /* 0x080fe20000400000 */
[----:B------:R-:W-:Y:S01]  /*5680*/  LOP3.LUT R69, R58, 0xffff, R69, 0xf8, !PT ;  /* 0x0000ffff3a457812 */ /* 0x000fe200078ef845 */
[-C--:B------:R-:W-:Y:S01]  /*5690*/  @P0 FMUL R107, R107, R72.reuse ;  /* 0x000000486b6b0220 */ /* 0x080fe20000400000 */
[----:B------:R-:W-:Y:S01]  /*56a0*/  F2FP.SATFINITE.E4M3.F32.PACK_AB_MERGE_C R71, RZ, R71, RZ ;  /* 0x00000047ff47723e */ /* 0x000fe200048070ff */
[----:B------:R-:W-:Y:S01]  /*56b0*/  HADD2.F32 R98, -RZ, R7.H1_H1 ;  /* 0x30000007ff627230 */ /* 0x000fe20000004100 */
[----:B------:R-:W-:Y:S01]  /*56c0*/  PRMT R48, R48, 0x7104, RZ ;  /* 0x0000710430307816 */ /* 0x000fe200000000ff */
[----:B------:R-:W-:Y:S01]  /*56d0*/  @P2 FADD R96, R96, 1 ;  /* 0x3f80000060602421 */ /* 0x000fe20000000000 */
[----:B------:R-:W-:Y:S01]  /*56e0*/  LOP3.LUT R55, R79, 0xff, RZ, 0xc0, !PT ;  /* 0x000000ff4f377812 */ /* 0x000fe200078ec0ff */
[----:B------:R-:W-:Y:S01]  /*56f0*/  FMUL R101, R110, R67 ;  /* 0x000000436e657220 */ /* 0x000fe20000400000 */
[----:B------:R-:W-:Y:S01]  /*5700*/  F2FP.SATFINITE.E4M3.F32.PACK_AB_MERGE_C R115, RZ, R115, RZ ;  /* 0x00000073ff73723e */ /* 0x000fe200048070ff */
[----:B------:R-:W-:Y:S01]  /*5710*/  @P0 FMUL R99, R99, R72 ;  /* 0x0000004863630220 */ /* 0x000fe20000400000 */
[----:B------:R-:W-:Y:S01]  /*5720*/  F2FP.SATFINITE.E4M3.F32.PACK_AB_MERGE_C R60, RZ, R60, RZ ;  /* 0x0000003cff3c723e */ /* 0x000fe200048070ff */
[----:B------:R-:W-:Y:S01]  /*5730*/  @P0 FMUL R85, R85, R72 ;  /* 0x0000004855550220 */ /* 0x000fe20000400000 */
[----:B------:R-:W-:Y:S01]  /*5740*/  F2FP.SATFINITE.E4M3.F32.PACK_AB_MERGE_C R62, RZ, R62, RZ ;  /* 0x0000003eff3e723e */ /* 0x000fe200048070ff */
[-C--:B------:R-:W-:Y:S01]  /*5750*/  @P0 FMUL R113, R113, R72.reuse ;  /* 0x0000004871710220 */ /* 0x080fe20000400000 */
[----:B------:R-:W-:Y:S01]  /*5760*/  LOP3.LUT R111, R50, 0xffff, R111, 0xf8, !PT ;  /* 0x0000ffff326f7812 */ /* 0x000fe200078ef86f */
[-C--:B------:R-:W-:Y:S01]  /*5770*/  @P0 FMUL R65, R65, R72.reuse ;  /* 0x0000004841410220 */ /* 0x080fe20000400000 */
[----:B------:R-:W-:Y:S01]  /*5780*/  SHF.L.U32 R58, R71, 0x10, RZ ;  /* 0x00000010473a7819 */ /* 0x000fe200000006ff */
[----:B------:R-:W-:Y:S01]  /*5790*/  FFMA R101, R96, R101, R98 ;  /* 0x0000006560657223 */ /* 0x000fe20000000062 */
[----:B------:R-:W-:Y:S01]  /*57a0*/  LOP3.LUT R76, R69, 0xff0000, R76, 0xf8, !PT ;  /* 0x00ff0000454c7812 */ /* 0x000fe200078ef84c */
        /* <DEDUP_REMOVED lines=9> */
[----:B------:R-:W-:-:S02]  /*5840*/  SHF.L.U32 R69, R60, 0x10, RZ ;  /* 0x000000103c457819 */ /* 0x000fc400000006ff */
[----:B------:R-:W-:Y:S02]  /*5850*/  F2FP.SATFINITE.E4M3.F32.PACK_AB_MERGE_C R48, RZ, R49, RZ ;  /* 0x00000031ff30723e */ /* 0x000fe400048070ff */
[----:B------:R-:W-:Y:S02]  /*5860*/  F2FP.SATFINITE.E4M3.F32.PACK_AB_MERGE_C R123, RZ, R123, RZ ;  /* 0x0000007bff7b723e */ /* 0x000fe400048070ff */
[----:B------:R-:W-:Y:S02]  /*5870*/  PRMT R60, R62, 0x7104, RZ ;  /* 0x000071043e3c7816 */ /* 0x000fe400000000ff */
[----:B------:R-:W-:Y:S02]  /*5880*/  LOP3.LUT R62, R54, 0xff, RZ, 0xc0, !PT ;  /* 0x000000ff363e7812 */ /* 0x000fe400078ec0ff */
[----:B------:R-:W-:Y:S02]  /*5890*/  LOP3.LUT R54, R53, 0xffff, RZ, 0xc0, !PT ;  /* 0x0000ffff35367812 */ /* 0x000fe400078ec0ff */
[----:B------:R-:W-:-:S02]  /*58a0*/  F2FP.SATFINITE.E4M3.F32.PACK_AB_MERGE_C R51, RZ, R51, RZ ;  /* 0x00000033ff33723e */ /* 0x000fc400048070ff */
[----:B------:R-:W-:Y:S02]  /*58b0*/  LOP3.LUT R50, R71, 0xff00, R50, 0xf8, !PT ;  /* 0x0000ff0047327812 */ /* 0x000fe400078ef832 */
[----:B------:R-:W-:Y:S02]  /*58c0*/  F2FP.SATFINITE.E4M3.F32.PACK_AB_MERGE_C R57, RZ, R57, RZ ;  /* 0x00000039ff39723e */ /* 0x000fe400048070ff */
[----:B------:R-:W-:Y:S02]  /*58d0*/  SHF.L.U32 R53, R48, 0x10, RZ ;  /* 0x0000001030357819 */ /* 0x000fe400000006ff */
[----:B------:R-:W-:Y:S02]  /*58e0*/  SHF.L.U32 R123, R123, 0x10, RZ ;  /* 0x000000107b7b7819 */ /* 0x000fe400000006ff */
[----:B------:R-:W-:Y:S02]  /*58f0*/  F2FP.SATFINITE.E4M3.F32.PACK_AB_MERGE_C R0, RZ, R0, RZ ;  /* 0x00000000ff00723e */ /* 0x000fe400048070ff */
[----:B------:R-:W-:-:S02]  /*5900*/  F2FP.SATFINITE.E4M3.F32.PACK_AB_MERGE_C R59, RZ, R59, RZ ;  /* 0x0000003bff3b723e */ /* 0x000fc400048070ff */
[----:B------:R-:W-:Y:S02]  /*5910*/  LOP3.LUT R51, R51, 0xffff, RZ, 0xc0, !PT ;  /* 0x0000ffff33337812 */ /* 0x000fe400078ec0ff */
[----:B------:R-:W-:Y:S02]  /*5920*/  LOP3.LUT R71, R75, 0xff, RZ, 0xc0, !PT ;  /* 0x000000ff4b477812 */ /* 0x000fe400078ec0ff */
[----:B------:R-:W-:Y:S02]  /*5930*/  LOP3.LUT R57, R57, 0xffff, RZ, 0xc0, !PT ;  /* 0x0000ffff39397812 */ /* 0x000fe400078ec0ff */
[----:B------:R-:W-:Y:S02]  /*5940*/  LOP3.LUT R50, R50, 0xff0000, R53, 0xf8, !PT ;  /* 0x00ff000032327812 */ /* 0x000fe400078ef835 */
[----:B------:R-:W-:Y:S02]  /*5950*/  LOP3.LUT R75, R84, 0xff0000, R123, 0xf8, !PT ;  /* 0x00ff0000544b7812 */ /* 0x000fe400078ef87b */
[----:B------:R-:W-:-:S02]  /*5960*/  SHF.L.U32 R54, R54, 0x18, RZ ;  /* 0x0000001836367819 */ /* 0x000fc400000006ff */
[----:B------:R-:W-:Y:S02]  /*5970*/  SHF.L.U32 R53, R0, 0x10, RZ ;  /* 0x0000001000357819 */ /* 0x000fe400000006ff */
[----:B------:R-:W-:Y:S02]  /*5980*/  SHF.L.U32 R0, R59, 0x10, RZ ;  /* 0x000000103b007819 */ /* 0x000fe400000006ff */
[----:B------:R-:W-:Y:S02]  /*5990*/  LOP3.LUT R78, R56, 0xff0000, R69, 0xf8, !PT ;  /* 0x00ff0000384e7812 */ /* 0x000fe400078ef845 */
[----:B------:R-:W-:Y:S02]  /*59a0*/  F2FP.SATFINITE.E4M3.F32.PACK_AB_MERGE_C R73, RZ, R73, RZ ;  /* 0x00000049ff49723e */ /* 0x000fe400048070ff */
[----:B------:R-:W-:Y:S02]  /*59b0*/  SHF.L.U32 R51, R51, 0x18, RZ ;  /* 0x0000001833337819 */ /* 0x000fe400000006ff */
[----:B------:R-:W-:-:S02]  /*59c0*/  F2FP.SATFINITE.E4M3.F32.PACK_AB_MERGE_C R68, RZ, R68, RZ ;  /* 0x00000044ff44723e */ /* 0x000fc400048070ff */
[----:B------:R-:W-:Y:S02]  /*59d0*/  LOP3.LUT R58, R111, 0xff0000, R58, 0xf8, !PT ;  /* 0x00ff00006f3a7812 */ /* 0x000fe400078ef83a */
[----:B------:R-:W-:Y:S02]  /*59e0*/  LOP3.LUT R52, R71, 0xff00, R70, 0xf8, !PT ;  /* 0x0000ff0047347812 */ /* 0x000fe400078ef846 */
[----:B------:R-:W-:Y:S02]  /*59f0*/  LOP3.LUT R69, R74, 0xff, RZ, 0xc0, !PT ;  /* 0x000000ff4a457812 */ /* 0x000fe400078ec0ff */
[----:B------:R-:W-:Y:S02]  /*5a00*/  SHF.L.U32 R57, R57, 0x18, RZ ;  /* 0x0000001839397819 */ /* 0x000fe400000006ff */
[----:B------:R-:W-:Y:S02]  /*5a10*/  LOP3.LUT R74, R75, 0xff000000, R54, 0xf8, !PT ;  /* 0xff0000004b4a7812 */ /* 0x000fe400078ef836 */
[----:B------:R-:W-:-:S02]  /*5a20*/  LOP3.LUT R54, R55, 0xff0000, R0, 0xf8, !PT ;  /* 0x00ff000037367812 */ /* 0x000fc400078ef800 */
[----:B------:R-:W-:Y:S02]  /*5a30*/  F2FP.SATFINITE.E4M3.F32.PACK_AB_MERGE_C R63, RZ, R63, RZ ;  /* 0x0000003fff3f723e */ /* 0x000fe400048070ff */
[----:B------:R-:W-:Y:S02]  /*5a40*/  SHF.L.U32 R0, R73, 0x10, RZ ;  /* 0x0000001049007819 */ /* 0x000fe400000006ff */
[----:B------:R-:W-:Y:S02]  /*5a50*/  SHF.L.U32 R68, R68, 0x8, RZ ;  /* 0x0000000844447819 */ /* 0x000fe400000006ff */
[----:B------:R-:W-:Y:S02]  /*5a60*/  F2FP.SATFINITE.E4M3.F32.PACK_AB_MERGE_C R64, RZ, R64, RZ ;  /* 0x00000040ff40723e */ /* 0x000fe400048070ff */
[----:B------:R-:W-:Y:S02]  /*5a70*/  LOP3.LUT R48, R58, 0xff000000, R57, 0xf8, !PT ;  /* 0xff0000003a307812 */ /* 0x000fe400078ef839 */
[----:B------:R-:W-:-:S02]  /*5a80*/  LOP3.LUT R73, R50, R51, RZ, 0xfc, !PT ;  /* 0x0000003332497212 */ /* 0x000fc400078efcff */
[----:B------:R-:W-:Y:S01]  /*5a90*/  LOP3.LUT R58, R52, 0xff0000, R53, 0xf8, !PT ;  /* 0x00ff0000343a7812 */ /* 0x000fe200078ef835 */
[----:B------:R-:W0:Y:S01]  /*5aa0*/  LDC.64 R50, c[0x0][0x3c8] ;  /* 0x0000f200ff327b82 */ /* 0x000e220000000a00 */
[----:B------:R-:W-:Y:S02]  /*5ab0*/  LOP3.LUT R63, R63, 0xffff, RZ, 0xc0, !PT ;  /* 0x0000ffff3f3f7812 */ /* 0x000fe400078ec0ff */
[----:B------:R-:W-:Y:S02]  /*5ac0*/  LOP3.LUT R68, R81, 0xffff, R68, 0xf8, !PT ;  /* 0x0000ffff51447812 */ /* 0x000fe400078ef844 */
[----:B------:R-:W-:Y:S02]  /*5ad0*/  SHF.L.U32 R71, R64, 0x10, RZ ;  /* 0x0000001040477819 */ /* 0x000fe400000006ff */
[----:B------:R-:W-:Y:S01]  /*5ae0*/  LOP3.LUT R77, R77, 0xff, RZ, 0xc0, !PT ;  /* 0x000000ff4d4d7812 */ /* 0x000fe200078ec0ff */
[----:B------:R-:W1:Y:S01]  /*5af0*/  @!P1 LDC.64 R52, c[0x0][0x3a0] ;  /* 0x0000e800ff349b82 */ /* 0x000e620000000a00 */
[----:B------:R-:W-:-:S02]  /*5b00*/  F2FP.SATFINITE.E4M3.F32.PACK_AB_MERGE_C R97, RZ, R97, RZ ;  /* 0x00000061ff61723e */ /* 0x000fc400048070ff */
[----:B------:R-:W-:Y:S02]  /*5b10*/  SHF.L.U32 R63, R63, 0x18, RZ ;  /* 0x000000183f3f7819 */ /* 0x000fe400000006ff */
[----:B------:R-:W-:Y:S02]  /*5b20*/  F2FP.SATFINITE.E4M3.F32.PACK_AB_MERGE_C R61, RZ, R61, RZ ;  /* 0x0000003dff3d723e */ /* 0x000fe400048070ff */
[----:B------:R-:W-:Y:S02]  /*5b30*/  F2FP.SATFINITE.E4M3.F32.PACK_AB_MERGE_C R66, RZ, R66, RZ ;  /* 0x00000042ff42723e */ /* 0x000fe400048070ff */
[----:B------:R-:W-:Y:S02]  /*5b40*/  LOP3.LUT R80, R68, 0xff0000, R71, 0xf8, !PT ;  /* 0x00ff000044507812 */ /* 0x000fe400078ef847 */
[----:B------:R-:W-:Y:S02]  /*5b50*/  F2FP.SATFINITE.E4M3.F32.PACK_AB_MERGE_C R107, RZ, R107, RZ ;  /* 0x0000006bff6b723e */ /* 0x000fe400048070ff */
[----:B------:R-:W-:-:S02]  /*5b60*/  LOP3.LUT R55, R3, 0x1f, RZ, 0xc0, !PT ;  /* 0x0000001f03377812 */ /* 0x000fc400078ec0ff */
[----:B------:R-:W-:Y:S02]  /*5b70*/  LOP3.LUT R60, R77, 0xff00, R60, 0xf8, !PT ;  /* 0x0000ff004d3c7812 */ /* 0x000fe400078ef83c */
[----:B------:R-:W-:Y:S01]  /*5b80*/  SHF.L.U32 R97, R97, 0x10, RZ ;  /* 0x0000001061617819 */ /* 0x000fe200000006ff */
[----:B------:R-:W-:Y:S01]  /*5b90*/  IMAD R55, R2, 0xc0, R55 ;  /* 0x000000c002377824 */ /* 0x000fe200078e0237 */
[----:B------:R-:W-:Y:S02]  /*5ba0*/  LOP3.LUT R61, R61, 0xffff, RZ, 0xc0, !PT ;  /* 0x0000ffff3d3d7812 */ /* 0x000fe400078ec0ff */
[----:B------:R-:W-:Y:S02]  /*5bb0*/  PRMT R56, R66, 0x7104, RZ ;  /* 0x0000710442387816 */ /* 0x000fe400000000ff */
[----:B------:R-:W-:Y:S01]  /*5bc0*/  PRMT R107, R107, 0x7104, RZ ;  /* 0x000071046b6b7816 */ /* 0x000fe200000000ff */
[----:B-1----:R-:W-:Y:S01]  /*5bd0*/  @!P1 IMAD.WIDE R52, R2, 0x4, R52 ;  /* 0x0000000402349825 */ /* 0x002fe200078e0234 */
[----:B------:R-:W-:-:S02]  /*5be0*/  F2FP.SATFINITE.E4M3.F32.PACK_AB_MERGE_C R99, RZ, R99, RZ ;  /* 0x00000063ff63723e */ /* 0x000fc400048070ff */
[----:B------:R-:W-:Y:S02]  /*5bf0*/  LOP3.LUT R80, R80, 0xff000000, R63, 0xf8, !PT ;  /* 0xff00000050507812 */ /* 0x000fe400078ef83f */
[----:B------:R-:W-:Y:S01]  /*5c00*/  F2FP.SATFINITE.E4M3.F32.PACK_AB_MERGE_C R85, RZ, R85, RZ ;  /* 0x00000055ff55723e */ /* 0x000fe200048070ff */
[----:B------:R-:W1:Y:S01]  /*5c10*/  LDC R63, c[0x0][0x380] ;  /* 0x0000e000ff3f7b82 */ /* 0x000e620000000800 */
[----:B------:R-:W-:Y:S01]  /*5c20*/  F2FP.SATFINITE.E4M3.F32.PACK_AB_MERGE_C R113, RZ, R113, RZ ;  /* 0x00000071ff71723e */ /* 0x000fe200048070ff */
[----:B------:R2:W-:Y:S01]  /*5c30*/  @!P1 STG.E desc[UR4][R52.64], R67 ;  /* 0x0000004334009986 */ /* 0x0005e2000c101904 */
[----:B------:R-:W-:Y:S02]  /*5c40*/  F2FP.SATFINITE.E4M3.F32.PACK_AB_MERGE_C R65, RZ, R65, RZ ;  /* 0x00000041ff41723e */ /* 0x000fe400048070ff */
[----:B------:R-:W-:Y:S02]  /*5c50*/  LOP3.LUT R60, R60, 0xff0000, R97, 0xf8, !PT ;  /* 0x00ff00003c3c7812 */ /* 0x000fe400078ef861 */
[----:B------:R-:W-:-:S02]  /*5c60*/  SHF.L.U32 R61, R61, 0x18, RZ ;  /* 0x000000183d3d7819 */ /* 0x000fc400000006ff */
[----:B------:R-:W-:Y:S02]  /*5c70*/  LOP3.LUT R56, R69, 0xff00, R56, 0xf8, !PT ;  /* 0x0000ff0045387812 */ /* 0x000fe400078ef838 */
[----:B------:R-:W-:Y:S02]  /*5c80*/  LOP3.LUT R49, R62, 0xff00, R107, 0xf8, !PT ;  /* 0x0000ff003e317812 */ /* 0x000fe400078ef86b */
[----:B------:R-:W-:Y:S02]  /*5c90*/  F2FP.SATFINITE.E4M3.F32.PACK_AB_MERGE_C R93, RZ, R93, RZ ;  /* 0x0000005dff5d723e */ /* 0x000fe400048070ff */
[----:B------:R-:W-:Y:S02]  /*5ca0*/  SHF.L.U32 R99, R99, 0x10, RZ ;  /* 0x0000001063637819 */ /* 0x000fe400000006ff */
[----:B------:R-:W-:Y:S02]  /*5cb0*/  LOP3.LUT R85, R85, 0xffff, RZ, 0xc0, !PT ;  /* 0x0000ffff55557812 */ /* 0x000fe400078ec0ff */
[----:B------:R-:W-:-:S02]  /*5cc0*/  LOP3.LUT R113, R113, 0xffff, RZ, 0xc0, !PT ;  /* 0x0000ffff71717812 */ /* 0x000fc400078ec0ff */
[----:B------:R-:W-:Y:S02]  /*5cd0*/  LOP3.LUT R65, R65, 0xffff, RZ, 0xc0, !PT ;  /* 0x0000ffff41417812 */ /* 0x000fe400078ec0ff */
[----:B------:R-:W-:Y:S02]  /*5ce0*/  F2FP.SATFINITE.E4M3.F32.PACK_AB_MERGE_C R95, RZ, R95, RZ ;  /* 0x0000005fff5f723e */ /* 0x000fe400048070ff */
[----:B------:R-:W-:Y:S02]  /*5cf0*/  F2FP.SATFINITE.E4M3.F32.PACK_AB_MERGE_C R105, RZ, R105, RZ ;  /* 0x00000069ff69723e */ /* 0x000fe400048070ff */
[----:B------:R-:W-:Y:S02]  /*5d00*/  F2FP.SATFINITE.E4M3.F32.PACK_AB_MERGE_C R103, RZ, R103, RZ ;  /* 0x00000067ff67723e */ /* 0x000fe400048070ff */
[----:B------:R-:W-:Y:S02]  /*5d10*/  F2FP.SATFINITE.E4M3.F32.PACK_AB_MERGE_C R101, RZ, R101, RZ ;  /* 0x00000065ff65723e */ /* 0x000fe400048070ff */
[----:B------:R-:W-:-:S02]  /*5d20*/  LOP3.LUT R79, R60, R61, RZ, 0xfc, !PT ;  /* 0x0000003d3c4f7212 */ /* 0x000fc400078efcff */
[----:B------:R-:W-:Y:S02]  /*5d30*/  LOP3.LUT R93, R93, 0xffff, RZ, 0xc0, !PT ;  /* 0x0000ffff5d5d7812 */ /* 0x000fe400078ec0ff */
[----:B------:R-:W-:Y:S02]  /*5d40*/  LOP3.LUT R56, R56, 0xff0000, R99, 0xf8, !PT ;  /* 0x00ff000038387812 */ /* 0x000fe400078ef863 */
[----:B------:R-:W-:Y:S02]  /*5d50*/  LOP3.LUT R0, R49, 0xff0000, R0, 0xf8, !PT ;  /* 0x00ff000031007812 */ /* 0x000fe400078ef800 */
[----:B------:R-:W-:Y:S02]  /*5d60*/  SHF.L.U32 R75, R85, 0x18, RZ ;  /* 0x00000018554b7819 */ /* 0x000fe400000006ff */
[----:B------:R-:W-:Y:S02]  /*5d70*/  SHF.L.U32 R77, R113, 0x18, RZ ;  /* 0x00000018714d7819 */ /* 0x000fe400000006ff */
[----:B------:R-:W-:-:S02]  /*5d80*/  SHF.L.U32 R65, R65, 0x18, RZ ;  /* 0x0000001841417819 */ /* 0x000fc400000006ff */
[C---:B------:R-:W-:Y:S02]  /*5d90*/  IADD3 R57, PT, PT, R55.reuse, 0x40, RZ ;  /* 0x0000004037397810 */ /* 0x040fe40007ffe0ff */
[C---:B------:R-:W-:Y:S02]  /*5da0*/  IADD3 R59, PT, PT, R55.reuse, 0x60, RZ ;  /* 0x00000060373b7810 */ /* 0x040fe40007ffe0ff */
[----:B------:R-:W-:Y:S02]  /*5db0*/  IADD3 R61, PT, PT, R55, 0x80, RZ ;  /* 0x00000080373d7810 */ /* 0x000fe40007ffe0ff */
[----:B------:R-:W-:Y:S02]  /*5dc0*/  LOP3.LUT R95, R95, 0xffff, RZ, 0xc0, !PT ;  /* 0x0000ffff5f5f7812 */ /* 0x000fe400078ec0ff */
[----:B------:R-:W-:Y:S01]  /*5dd0*/  IADD3 R49, PT, PT, R55, 0xa0, RZ ;  /* 0x000000a037317810 */ /* 0x000fe20007ffe0ff */
[----:B0-----:R-:W-:Y:S01]  /*5de0*/  IMAD.WIDE.U32 R60, R61, 0x8, R50 ;  /* 0x000000083d3c7825 */ /* 0x001fe200078e0032 */
[----:B------:R-:W-:-:S02]  /*5df0*/  SHF.L.U32 R105, R105, 0x10, RZ ;  /* 0x0000001069697819 */ /* 0x000fc400000006ff */
[----:B------:R-:W-:Y:S02]  /*5e00*/  LOP3.LUT R103, R103, 0xffff, RZ, 0xc0, !PT ;  /* 0x0000ffff67677812 */ /* 0x000fe400078ec0ff */
[----:B------:R-:W-:Y:S02]  /*5e10*/  LOP3.LUT R101, R101, 0xffff, RZ, 0xc0, !PT ;  /* 0x0000ffff65657812 */ /* 0x000fe400078ec0ff */
[----:B------:R-:W-:Y:S02]  /*5e20*/  SHF.L.U32 R93, R93, 0x18, RZ ;  /* 0x000000185d5d7819 */ /* 0x000fe400000006ff */
[----:B------:R-:W-:Y:S01]  /*5e30*/  LOP3.LUT R75, R58, R75, RZ, 0xfc, !PT ;  /* 0x0000004b3a4b7212 */ /* 0x000fe200078efcff */
[--C-:B------:R-:W-:Y:S01]  /*5e40*/  IMAD.WIDE.U32 R58, R59, 0x8, R50.reuse ;  /* 0x000000083b3a7825 */ /* 0x100fe200078e0032 */
[----:B------:R-:W-:Y:S02]  /*5e50*/  LOP3.LUT R77, R54, R77, RZ, 0xfc, !PT ;  /* 0x0000004d364d7212 */ /* 0x000fe400078efcff */
[----:B------:R-:W-:Y:S01]  /*5e60*/  LOP3.LUT R81, R56, R65, RZ, 0xfc, !PT ;  /* 0x0000004138517212 */ /* 0x000fe200078efcff */
[----:B------:R-:W-:Y:S01]  /*5e70*/  IMAD.WIDE.U32 R54, R55, 0x8, R50 ;  /* 0x0000000837367825 */ /* 0x000fe200078e0032 */
[----:B------:R-:W-:-:S02]  /*5e80*/  SHF.L.U32 R95, R95, 0x18, RZ ;  /* 0x000000185f5f7819 */ /* 0x000fc400000006ff */
[----:B------:R-:W-:Y:S01]  /*5e90*/  LOP3.LUT R82, R82, 0xff0000, R105, 0xf8, !PT ;  /* 0x00ff000052527812 */ /* 0x000fe200078ef869 */
[--C-:B------:R-:W-:Y:S01]  /*5ea0*/  IMAD.WIDE.U32 R56, R57, 0x8, R50.reuse ;  /* 0x0000000839387825 */ /* 0x100fe200078e0032 */
[----:B------:R-:W-:Y:S01]  /*5eb0*/  SHF.L.U32 R103, R103, 0x18, RZ ;  /* 0x0000001867677819 */ /* 0x000fe200000006ff */
[----:B------:R2:W-:Y:S01]  /*5ec0*/  STG.E.64 desc[UR4][R54.64+0x100], R74 ;  /* 0x0001004a36007986 */ /* 0x0005e2000c101b04 */
[----:B------:R-:W-:Y:S01]  /*5ed0*/  SHF.L.U32 R83, R101, 0x18, RZ ;  /* 0x0000001865537819 */ /* 0x000fe200000006ff */
[----:B------:R-:W-:Y:S01]  /*5ee0*/  IMAD.WIDE.U32 R50, R49, 0x8, R50 ;  /* 0x0000000831327825 */ /* 0x000fe200078e0032 */
[----:B------:R-:W-:Y:S02]  /*5ef0*/  MOV R49, R73 ;  /* 0x0000004900317202 */ /* 0x000fe40000000f00 */
[----:B------:R-:W-:Y:S02]  /*5f00*/  LOP3.LUT R76, R76, 0xff000000, R93, 0xf8, !PT ;  /* 0xff0000004c4c7812 */ /* 0x000fe400078ef85d */
[----:B------:R-:W-:Y:S01]  /*5f10*/  LOP3.LUT R78, R78, 0xff000000, R95, 0xf8, !PT ;  /* 0xff0000004e4e7812 */ /* 0x000fe200078ef85f */
[----:B------:R2:W-:Y:S01]  /*5f20*/  STG.E.64 desc[UR4][R54.64], R48 ;  /* 0x0000003036007986 */ /* 0x0005e2000c101b04 */
[----:B------:R-:W-:-:S02]  /*5f30*/  LOP3.LUT R82, R82, 0xff000000, R103, 0xf8, !PT ;  /* 0xff00000052527812 */ /* 0x000fc400078ef867 */
[----:B------:R-:W-:Y:S01]  /*5f40*/  LOP3.LUT R83, R0, R83, RZ, 0xfc, !PT ;  /* 0x0000005300537212 */ /* 0x000fe200078efcff */
[----:B------:R2:W-:Y:S01]  /*5f50*/  STG.E.64 desc[UR4][R56.64], R76 ;  /* 0x0000004c38007986 */ /* 0x0005e2000c101b04 */
[----:B-1----:R-:W-:-:S03]  /*5f60*/  LEA R2, R63, R2, 0x2 ;  /* 0x000000023f027211 */ /* 0x002fc600078e10ff */
[----:B------:R2:W-:Y:S01]  /*5f70*/  STG.E.64 desc[UR4][R58.64], R78 ;  /* 0x0000004e3a007986 */ /* 0x0005e2000c101b04 */
[----:B------:R-:W-:-:S03]  /*5f80*/  ISETP.GE.AND P1, PT, R2, UR16, PT ;  /* 0x0000001002007c0c */ /* 0x000fc6000bf26270 */
[----:B------:R2:W-:Y:S04]  /*5f90*/  STG.E.64 desc[UR4][R60.64], R80 ;  /* 0x000000503c007986 */ /* 0x0005e8000c101b04 */
[----:B------:R2:W-:Y:S06]  /*5fa0*/  STG.E.64 desc[UR4][R50.64], R82 ;  /* 0x0000005232007986 */ /* 0x0005ec000c101b04 */
[----:B------:R-:W-:Y:S05]  /*5fb0*/  @!P1 BRA `(.L_x_11837) ;  /* 0xffffffd000cc9947 */ /* 0x000fea000383ffff */
[----:B------:R-:W-:Y:S05]  /*5fc0*/  BSYNC B1 ;  /* 0x0000000000017941 */ /* 0x000fea0003800000 */
.L_x_11835:
[----:B------:R-:W-:-:S07]  /*5fd0*/  HFMA2 R73, -RZ, RZ, 0, 0 ;  /* 0x00000000ff497431 */ /* 0x000fce00000001ff */
.L_x_11831:
[----:B------:R-:W-:Y:S05]  /*5fe0*/  BSYNC B0 ;  /* 0x0000000000007941 */ /* 0x000fea0003800000 */
.L_x_11830:
        /* <DEDUP_REMOVED lines=15> */
.L_x_11874:
[----:B------:R-:W-:Y:S01]  /*60e0*/  LOP3.LUT P1, RZ, R3, 0x1f, RZ, 0xc0, !PT ;  /* 0x0000001f03ff7812 */ /* 0x000fe2000782c0ff */
[----:B------:R-:W-:Y:S05]  /*60f0*/  WARPSYNC.ALL ;  /* 0x0000000000007948 */ /* 0x000fea0003800000 */
[----:B-1-3--:R-:W-:Y:S01]  /*6100*/  FMNMX R7, R7, R4, !PT ;  /* 0x0000000407077209 */ /* 0x00afe20007800000 */
        /* <DEDUP_REMOVED lines=23> */
.L_x_11877:
[----:B------:R-:W-:Y:S02]  /*6280*/  ISETP.NE.AND P1, PT, R3, RZ, PT ;  /* 0x000000ff0300720c */ /* 0x000fe40003f25270 */
[----:B---3--:R-:W-:-:S11]  /*6290*/  FMNMX R7, R5, R2, !PT ;  /* 0x0000000205077209 */ /* 0x008fd60007800000 */
[----:B------:R-:W-:Y:S05]  /*62a0*/  @P1 BRA `(.L_x_11840) ;  /* 0x0000000000081947 */ /* 0x000fea0003800000 */
[----:B-1----:R-:W1:Y:S02]  /*62b0*/  LDC.64 R4, c[0x0][0x3f8] ;  /* 0x0000fe00ff047b82 */ /* 0x002e640000000a00 */
[----:B-1----:R3:W-:Y:S02]  /*62c0*/  REDG.E.MAX.S32.STRONG.GPU desc[UR4][R4.64], R7 ;  /* 0x000000070400798e */ /* 0x0027e4000d12e304 */
.L_x_11840:
[----:B------:R-:W-:Y:S05]  /*62d0*/  BSYNC B0 ;  /* 0x0000000000007941 */ /* 0x000fea0003800000 */
.L_x_11838:
        /* <DEDUP_REMOVED lines=12> */
[----:B---3--:R-:W-:-:S07]  /*63a0*/  MOV R7, 0x63c0 ;  /* 0x000063c000077802 */ /* 0x008fce0000000f00 */
[----:B-12---:R-:W-:Y:S05]  /*63b0*/  CALL.REL.NOINC `($__internal_212_$__cuda_sm20_rcp_rn_f32_slowpath) ;  /* 0x0000001800087944 */ /* 0x006fea0003c00000 */
[----:B------:R-:W-:Y:S05]  /*63c0*/  BRA `(.L_x_11843) ;  /* 0x0000000000107947 */ /* 0x000fea0003800000 */
.L_x_11842:
[----:B-1-3--:R-:W0:Y:S02]  /*63d0*/  MUFU.RCP R5, R72 ;  /* 0x0000004800057308 */ /* 0x00ae240000001000 */
[----:B0-----:R-:W-:-:S04]  /*63e0*/  FFMA R0, R5, R72, -1 ;  /* 0xbf80000005007423 */ /* 0x001fc80000000048 */
[----:B------:R-:W-:-:S04]  /*63f0*/  FADD.FTZ R0, -R0, -RZ ;  /* 0x800000ff00007221 */ /* 0x000fc80000010100 */
[----:B------:R-:W-:-:S07]  /*6400*/  FFMA R5, R5, R0, R5 ;  /* 0x0000000005057223 */ /* 0x000fce0000000005 */
.L_x_11843:
[----:B------:R-:W0:Y:S02]  /*6410*/  LDC.64 R2, c[0x0][0x3f0] ;  /* 0x0000fc00ff027b82 */ /* 0x000e240000000a00 */
[----:B0-----:R-:W-:Y:S01]  /*6420*/  STG.E desc[UR4][R2.64], R5 ;  /* 0x0000000502007986 */ /* 0x001fe2000c101904 */
[----:B------:R-:W-:Y:S05]  /*6430*/  EXIT ;  /* 0x000000000000794d */ /* 0x000fea0003800000 */
.L_x_11833:
[----:B------:R-:W-:Y:S01]  /*6440*/  HFMA2 R69, -RZ, RZ, 0, 5.9604644775390625e-08 ;  /* 0x00000001ff457431 */ /* 0x000fe200000001ff */
[----:B------:R-:W-:Y:S01]  /*6450*/  BSSY B1, `(.L_x_11844) ;  /* 0x0000006000017945 */ /* 0x000fe20003800000 */
[----:B------:R-:W-:Y:S02]  /*6460*/  MOV R68, 0x1f ;  /* 0x0000001f00447802 */ /* 0x000fe40000000f00 */
[----:B------:R-:W-:-:S07]  /*6470*/  MOV R67, 0xffffffff ;  /* 0xffffffff00437802 */ /* 0x000fce0000000f00 */
[----:B-----5:R-:W-:Y:S05]  /*6480*/  WARPSYNC.COLLECTIVE R67, `(.L_x_11845) ;  /* 0x0000000043087348 */ /* 0x020fea0003c00000 */
[----:B------:R0:W1:Y:S02]  /*6490*/  SHFL.BFLY P2, R71, R70, R69, R68 ;  /* 0x0c00004546477389 */ /* 0x0000640000040044 */
[----:B01---5:R-:W-:Y:S05]  /*64a0*/  ENDCOLLECTIVE ;  /* 0x000000000000791b */ /* 0x023fea0003800000 */
.L_x_11845:
[----:B------:R-:W-:Y:S05]  /*64b0*/  BSYNC B1 ;  /* 0x0000000000017941 */ /* 0x000fea0003800000 */
.L_x_11844:
[----:B------:R-:W-:Y:S02]  /*64c0*/  HFMA2 R69, -RZ, RZ, 0, 1.1920928955078125e-07 ;  /* 0x00000002ff457431 */ /* 0x000fe400000001ff */
[----:B------:R-:W-:Y:S01]  /*64d0*/  FADD R70, R70, R71 ;  /* 0x0000004746467221 */ /* 0x000fe20000000000 */
[----:B------:R-:W-:Y:S02]  /*64e0*/  MOV R68, 0x1f ;  /* 0x0000001f00447802 */ /* 0x000fe40000000f00 */
[----:B------:R-:W-:-:S07]  /*64f0*/  MOV R67, 0xffffffff ;  /* 0xffffffff00437802 */ /* 0x000fce0000000f00 */
[----:B------:R-:W-:Y:S05]  /*6500*/  WARPSYNC.COLLECTIVE R67, `(.L_x_11846) ;  /* 0x0000000043087348 */ /* 0x000fea0003c00000 */
[----:B------:R0:W1:Y:S02]  /*6510*/  SHFL.BFLY P2, R71, R70, R69, R68 ;  /* 0x0c00004546477389 */ /* 0x0000640000040044 */
[----:B01----:R-:W-:Y:S05]  /*6520*/  ENDCOLLECTIVE ;  /* 0x000000000000791b */ /* 0x003fea0003800000 */
.L_x_11846:
[----:B------:R-:W-:Y:S02]  /*6530*/  HFMA2 R69, -RZ, RZ, 0, 2.384185791015625e-07 ;  /* 0x00000004ff457431 */ /* 0x000fe400000001ff */
[----:B------:R-:W-:-:S05]  /*6540*/  FADD R113, R70, R71 ;  /* 0x0000004746717221 */ /* 0x000fca0000000000 */
[----:B------:R-:W-:-:S07]  /*6550*/  MOV R70, R113 ;  /* 0x0000007100467202 */ /* 0x000fce0000000f00 */
[----:B------:R-:W-:Y:S05]  /*6560*/  WARPSYNC.COLLECTIVE R67, `(.L_x_11847) ;  /* 0x0000000043087348 */ /* 0x000fea0003c00000 */
[----:B------:R0:W1:Y:S02]  /*6570*/  SHFL.BFLY P2, R71, R70, R69, R68 ;  /* 0x0c00004546477389 */ /* 0x0000640000040044 */
[----:B01----:R-:W-:Y:S05]  /*6580*/  ENDCOLLECTIVE ;  /* 0x000000000000791b */ /* 0x003fea0003800000 */
.L_x_11847:
[----:B------:R-:W-:Y:S02]  /*6590*/  HFMA2 R69, -RZ, RZ, 0, 4.76837158203125e-07 ;  /* 0x00000008ff457431 */ /* 0x000fe400000001ff */
[----:B------:R-:W-:-:S05]  /*65a0*/  FADD R114, R113, R71 ;  /* 0x0000004771727221 */ /* 0x000fca0000000000 */
[----:B------:R-:W-:-:S07]  /*65b0*/  MOV R70, R114 ;  /* 0x0000007200467202 */ /* 0x000fce0000000f00 */
[----:B------:R-:W-:Y:S05]  /*65c0*/  WARPSYNC.COLLECTIVE R67, `(.L_x_11848) ;  /* 0x0000000043087348 */ /* 0x000fea0003c00000 */
[----:B------:R0:W1:Y:S02]  /*65d0*/  SHFL.BFLY P2, R71, R70, R69, R68 ;  /* 0x0c00004546477389 */ /* 0x0000640000040044 */
[----:B01----:R-:W-:Y:S05]  /*65e0*/  ENDCOLLECTIVE ;  /* 0x000000000000791b */ /* 0x003fea0003800000 */
.L_x_11848:
[----:B------:R-:W-:Y:S02]  /*65f0*/  HFMA2 R69, -RZ, RZ, 0, 9.5367431640625e-07 ;  /* 0x00000010ff457431 */ /* 0x000fe400000001ff */
[----:B------:R-:W-:-:S05]  /*6600*/  FADD R115, R114, R71 ;  /* 0x0000004772737221 */ /* 0x000fca0000000000 */
[----:B------:R-:W-:-:S07]  /*6610*/  MOV R70, R115 ;  /* 0x0000007300467202 */ /* 0x000fce0000000f00 */
[----:B------:R-:W-:Y:S05]  /*6620*/  WARPSYNC.COLLECTIVE R67, `(.L_x_11849) ;  /* 0x0000000043087348 */ /* 0x000fea0003c00000 */
[----:B------:R0:W1:Y:S02]  /*6630*/  SHFL.BFLY P2, R71, R70, R69, R68 ;  /* 0x0c00004546477389 */ /* 0x0000640000040044 */
[----:B01----:R-:W-:Y:S05]  /*6640*/  ENDCOLLECTIVE ;  /* 0x000000000000791b */ /* 0x003fea0003800000 */
.L_x_11849:
        /* <DEDUP_REMOVED lines=104> */
.L_x_11850:
[----:B------:R-:W-:Y:S02]  /*6cd0*/  HFMA2 R69, -RZ, RZ, 0, 1.1920928955078125e-07 ;  /* 0x00000002ff457431 */ /* 0x000fe400000001ff */
[----:B------:R-:W-:-:S05]  /*6ce0*/  FADD R56, R70, R71 ;  /* 0x0000004746387221 */ /* 0x000fca0000000000 */
[----:B------:R-:W-:-:S07]  /*6cf0*/  MOV R70, R56 ;  /* 0x0000003800467202 */ /* 0x000fce0000000f00 */
[----:B------:R-:W-:Y:S05]  /*6d00*/  WARPSYNC.COLLECTIVE R67, `(.L_x_11851) ;  /* 0x0000000043087348 */ /* 0x000fea0003c00000 */
[----:B------:R0:W1:Y:S02]  /*6d10*/  SHFL.BFLY P2, R71, R70, R69, R68 ;  /* 0x0c00004546477389 */ /* 0x0000640000040044 */
[----:B01----:R-:W-:Y:S05]  /*6d20*/  ENDCOLLECTIVE ;  /* 0x000000000000791b */ /* 0x003fea0003800000 */
.L_x_11851:
[----:B------:R-:W-:Y:S02]  /*6d30*/  HFMA2 R69, -RZ, RZ, 0, 2.384185791015625e-07 ;  /* 0x00000004ff457431 */ /* 0x000fe400000001ff */
[----:B------:R-:W-:-:S05]  /*6d40*/  FADD R57, R56, R71 ;  /* 0x0000004738397221 */ /* 0x000fca0000000000 */
[----:B------:R-:W-:-:S07]  /*6d50*/  MOV R70, R57 ;  /* 0x0000003900467202 */ /* 0x000fce0000000f00 */
[----:B------:R-:W-:Y:S05]  /*6d60*/  WARPSYNC.COLLECTIVE R67, `(.L_x_11852) ;  /* 0x0000000043087348 */ /* 0x000fea0003c00000 */
[----:B------:R0:W1:Y:S02]  /*6d70*/  SHFL.BFLY P2, R71, R70, R69, R68 ;  /* 0x0c00004546477389 */ /* 0x0000640000040044 */
[----:B01----:R-:W-:Y:S05]  /*6d80*/  ENDCOLLECTIVE ;  /* 0x000000000000791b */ /* 0x003fea0003800000 */
.L_x_11852:
[----:B------:R-:W-:Y:S02]  /*6d90*/  HFMA2 R69, -RZ, RZ, 0, 4.76837158203125e-07 ;  /* 0x00000008ff457431 */ /* 0x000fe400000001ff */
[----:B------:R-:W-:-:S05]  /*6da0*/  FADD R115, R57, R71 ;  /* 0x0000004739737221 */ /* 0x000fca0000000000 */
[----:B------:R-:W-:-:S07]  /*6db0*/  MOV R70, R115 ;  /* 0x0000007300467202 */ /* 0x000fce0000000f00 */
[----:B------:R-:W-:Y:S05]  /*6dc0*/  WARPSYNC.COLLECTIVE R67, `(.L_x_11853) ;  /* 0x0000000043087348 */ /* 0x000fea0003c00000 */
[----:B------:R0:W1:Y:S02]  /*6dd0*/  SHFL.BFLY P2, R71, R70, R69, R68 ;  /* 0x0c00004546477389 */ /* 0x0000640000040044 */
[----:B01----:R-:W-:Y:S05]  /*6de0*/  ENDCOLLECTIVE ;  /* 0x000000000000791b */ /* 0x003fea0003800000 */
.L_x_11853:
[----:B------:R-:W-:Y:S02]  /*6df0*/  HFMA2 R69, -RZ, RZ, 0, 9.5367431640625e-07 ;  /* 0x00000010ff457431 */ /* 0x000fe400000001ff */
[----:B------:R-:W-:-:S05]  /*6e00*/  FADD R116, R115, R71 ;  /* 0x0000004773747221 */ /* 0x000fca0000000000 */
[----:B------:R-:W-:-:S07]  /*6e10*/  MOV R70, R116 ;  /* 0x0000007400467202 */ /* 0x000fce0000000f00 */
[----:B------:R-:W-:Y:S05]  /*6e20*/  WARPSYNC.COLLECTIVE R67, `(.L_x_11854) ;  /* 0x0000000043087348 */ /* 0x000fea0003c00000 */
[----:B------:R0:W1:Y:S02]  /*6e30*/  SHFL.BFLY P2, R71, R70, R69, R68 ;  /* 0x0c00004546477389 */ /* 0x0000640000040044 */
[----:B01----:R-:W-:Y:S05]  /*6e40*/  ENDCOLLECTIVE ;  /* 0x000000000000791b */ /* 0x003fea0003800000 */
.L_x_11854:
[----:B------:R-:W-:Y:S05]  /*6e50*/  BRA `(.L_x_11855) ;  /* 0xffffffa000cc7947 */ /* 0x000fea000383ffff */
.L_x_11836:
[----:B------:R-:W-:Y:S01]  /*6e60*/  HFMA2 R68, -RZ, RZ, 0, 1.847743988037109375e-06 ;  /* 0x0000001fff447431 */ /* 0x000fe200000001ff */
[----:B------:R-:W-:Y:S01]  /*6e70*/  BSSY B2, `(.L_x_11856) ;  /* 0x0000006000027945 */ /* 0x000fe20003800000 */
[----:B------:R-:W-:Y:S02]  /*6e80*/  MOV R69, 0x1 ;  /* 0x0000000100457802 */ /* 0x000fe40000000f00 */
[----:B------:R-:W-:-:S07]  /*6e90*/  MOV R67, 0xffffffff ;  /* 0xffffffff00437802 */ /* 0x000fce0000000f00 */
[----:B-----5:R-:W-:Y:S05]  /*6ea0*/  WARPSYNC.COLLECTIVE R67, `(.L_x_11857) ;  /* 0x0000000043087348 */ /* 0x020fea0003c00000 */
[----:B------:R0:W1:Y:S02]  /*6eb0*/  SHFL.BFLY P2, R71, R70, R69, R68 ;  /* 0x0c00004546477389 */ /* 0x0000640000040044 */
[----:B01---5:R-:W-:Y:S05]  /*6ec0*/  ENDCOLLECTIVE ;  /* 0x000000000000791b */ /* 0x023fea0003800000 */
.L_x_11857:
[----:B------:R-:W-:Y:S05]  /*6ed0*/  BSYNC B2 ;  /* 0x0000000000027941 */ /* 0x000fea0003800000 */
.L_x_11856:
[----:B------:R-:W-:Y:S02]  /*6ee0*/  HFMA2 R69, -RZ, RZ, 0, 1.1920928955078125e-07 ;  /* 0x00000002ff457431 */ /* 0x000fe400000001ff */
[----:B------:R-:W-:Y:S01]  /*6ef0*/  FADD R70, R70, R71 ;  /* 0x0000004746467221 */ /* 0x000fe20000000000 */
[----:B------:R-:W-:Y:S02]  /*6f00*/  MOV R68, 0x1f ;  /* 0x0000001f00447802 */ /* 0x000fe40000000f00 */
[----:B------:R-:W-:-:S07]  /*6f10*/  MOV R67, 0xffffffff ;  /* 0xffffffff00437802 */ /* 0x000fce0000000f00 */
[----:B------:R-:W-:Y:S05]  /*6f20*/  WARPSYNC.COLLECTIVE R67, `(.L_x_11858) ;  /* 0x0000000043087348 */ /* 0x000fea0003c00000 */
[----:B------:R0:W1:Y:S02]  /*6f30*/  SHFL.BFLY P2, R71, R70, R69, R68 ;  /* 0x0c00004546477389 */ /* 0x0000640000040044 */
[----:B01----:R-:W-:Y:S05]  /*6f40*/  ENDCOLLECTIVE ;  /* 0x000000000000791b */ /* 0x003fea0003800000 */
.L_x_11858:
[----:B------:R-:W-:Y:S02]  /*6f50*/  HFMA2 R69, -RZ, RZ, 0, 2.384185791015625e-07 ;  /* 0x00000004ff457431 */ /* 0x000fe400000001ff */
[----:B------:R-:W-:-:S05]  /*6f60*/  FADD R112, R70, R71 ;  /* 0x0000004746707221 */ /* 0x000fca0000000000 */
[----:B------:R-:W-:-:S07]  /*6f70*/  MOV R70, R112 ;  /* 0x0000007000467202 */ /* 0x000fce0000000f00 */
[----:B------:R-:W-:Y:S05]  /*6f80*/  WARPSYNC.COLLECTIVE R67, `(.L_x_11859) ;  /* 0x0000000043087348 */ /* 0x000fea0003c00000 */
[----:B------:R0:W1:Y:S02]  /*6f90*/  SHFL.BFLY P2, R71, R70, R69, R68 ;  /* 0x0c00004546477389 */ /* 0x0000640000040044 */
[----:B01----:R-:W-:Y:S05]  /*6fa0*/  ENDCOLLECTIVE ;  /* 0x000000000000791b */ /* 0x003fea0003800000 */
.L_x_11859:
[----:B------:R-:W-:Y:S02]  /*6fb0*/  HFMA2 R69, -RZ, RZ, 0, 4.76837158203125e-07 ;  /* 0x00000008ff457431 */ /* 0x000fe400000001ff */
[----:B------:R-:W-:-:S05]  /*6fc0*/  FADD R113, R112, R71 ;  /* 0x0000004770717221 */ /* 0x000fca0000000000 */
[----:B------:R-:W-:-:S07]  /*6fd0*/  MOV R70, R113 ;  /* 0x0000007100467202 */ /* 0x000fce0000000f00 */
[----:B------:R-:W-:Y:S05]  /*6fe0*/  WARPSYNC.COLLECTIVE R67, `(.L_x_11860) ;  /* 0x0000000043087348 */ /* 0x000fea0003c00000 */
[----:B------:R0:W1:Y:S02]  /*6ff0*/  SHFL.BFLY P2, R71, R70, R69, R68 ;  /* 0x0c00004546477389 */ /* 0x0000640000040044 */
[----:B01----:R-:W-:Y:S05]  /*7000*/  ENDCOLLECTIVE ;  /* 0x000000000000791b */ /* 0x003fea0003800000 */
.L_x_11860:
[----:B------:R-:W-:Y:S02]  /*7010*/  HFMA2 R69, -RZ, RZ, 0, 9.5367431640625e-07 ;  /* 0x00000010ff457431 */ /* 0x000fe400000001ff */
[----:B------:R-:W-:-:S05]  /*7020*/  FADD R114, R113, R71 ;  /* 0x0000004771727221 */ /* 0x000fca0000000000 */
[----:B------:R-:W-:-:S07]  /*7030*/  MOV R70, R114 ;  /* 0x0000007200467202 */ /* 0x000fce0000000f00 */
[----:B------:R-:W-:Y:S05]  /*7040*/  WARPSYNC.COLLECTIVE R67, `(.L_x_11861) ;  /* 0x0000000043087348 */ /* 0x000fea0003c00000 */
[----:B------:R0:W1:Y:S02]  /*7050*/  SHFL.BFLY P2, R71, R70, R69, R68 ;  /* 0x0c00004546477389 */ /* 0x0000640000040044 */
[----:B01----:R-:W-:Y:S05]  /*7060*/  ENDCOLLECTIVE ;  /* 0x000000000000791b */ /* 0x003fea0003800000 */
.L_x_11861:
        /* <DEDUP_REMOVED lines=104> */
.L_x_11862:
[----:B------:R-:W-:Y:S02]  /*76f0*/  HFMA2 R69, -RZ, RZ, 0, 1.1920928955078125e-07 ;  /* 0x00000002ff457431 */ /* 0x000fe400000001ff */
[----:B------:R-:W-:-:S05]  /*7700*/  FADD R56, R70, R71 ;  /* 0x0000004746387221 */ /* 0x000fca0000000000 */
[----:B------:R-:W-:-:S07]  /*7710*/  MOV R70, R56 ;  /* 0x0000003800467202 */ /* 0x000fce0000000f00 */
[----:B------:R-:W-:Y:S05]  /*7720*/  WARPSYNC.COLLECTIVE R67, `(.L_x_11863) ;  /* 0x0000000043087348 */ /* 0x000fea0003c00000 */
[----:B------:R0:W1:Y:S02]  /*7730*/  SHFL.BFLY P2, R71, R70, R69, R68 ;  /* 0x0c00004546477389 */ /* 0x0000640000040044 */
[----:B01----:R-:W-:Y:S05]  /*7740*/  ENDCOLLECTIVE ;  /* 0x000000000000791b */ /* 0x003fea0003800000 */
.L_x_11863:
[----:B------:R-:W-:Y:S02]  /*7750*/  HFMA2 R69, -RZ, RZ, 0, 2.384185791015625e-07 ;  /* 0x00000004ff457431 */ /* 0x000fe400000001ff */
[----:B------:R-:W-:-:S05]  /*7760*/  FADD R57, R56, R71 ;  /* 0x0000004738397221 */ /* 0x000fca0000000000 */
[----:B------:R-:W-:-:S07]  /*7770*/  MOV R70, R57 ;  /* 0x0000003900467202 */ /* 0x000fce0000000f00 */
[----:B------:R-:W-:Y:S05]  /*7780*/  WARPSYNC.COLLECTIVE R67, `(.L_x_11864) ;  /* 0x0000000043087348 */ /* 0x000fea0003c00000 */
[----:B------:R0:W1:Y:S02]  /*7790*/  SHFL.BFLY P2, R71, R70, R69, R68 ;  /* 0x0c00004546477389 */ /* 0x0000640000040044 */
[----:B01----:R-:W-:Y:S05]  /*77a0*/  ENDCOLLECTIVE ;  /* 0x000000000000791b */ /* 0x003fea0003800000 */
.L_x_11864:
[----:B------:R-:W-:Y:S02]  /*77b0*/  HFMA2 R69, -RZ, RZ, 0, 4.76837158203125e-07 ;  /* 0x00000008ff457431 */ /* 0x000fe400000001ff */
[----:B------:R-:W-:-:S05]  /*77c0*/  FADD R114, R57, R71 ;  /* 0x0000004739727221 */ /* 0x000fca0000000000 */
[----:B------:R-:W-:-:S07]  /*77d0*/  MOV R70, R114 ;  /* 0x0000007200467202 */ /* 0x000fce0000000f00 */
[----:B------:R-:W-:Y:S05]  /*77e0*/  WARPSYNC.COLLECTIVE R67, `(.L_x_11865) ;  /* 0x0000000043087348 */ /* 0x000fea0003c00000 */
[----:B------:R0:W1:Y:S02]  /*77f0*/  SHFL.BFLY P2, R71, R70, R69, R68 ;  /* 0x0c00004546477389 */ /* 0x0000640000040044 */
[----:B01----:R-:W-:Y:S05]  /*7800*/  ENDCOLLECTIVE ;  /* 0x000000000000791b */ /* 0x003fea0003800000 */
.L_x_11865:
[----:B------:R-:W-:Y:S02]  /*7810*/  HFMA2 R69, -RZ, RZ, 0, 9.5367431640625e-07 ;  /* 0x00000010ff457431 */ /* 0x000fe400000001ff */
[----:B------:R-:W-:-:S05]  /*7820*/  FADD R115, R114, R71 ;  /* 0x0000004772737221 */ /* 0x000fca0000000000 */
[----:B------:R-:W-:-:S07]  /*7830*/  MOV R70, R115 ;  /* 0x0000007300467202 */ /* 0x000fce0000000f00 */
[----:B------:R-:W-:Y:S05]  /*7840*/  WARPSYNC.COLLECTIVE R67, `(.L_x_11866) ;  /* 0x0000000043087348 */ /* 0x000fea0003c00000 */
[----:B------:R0:W1:Y:S02]  /*7850*/  SHFL.BFLY P2, R71, R70, R69, R68 ;  /* 0x0c00004546477389 */ /* 0x0000640000040044 */
[----:B01----:R-:W-:Y:S05]  /*7860*/  ENDCOLLECTIVE ;  /* 0x000000000000791b */ /* 0x003fea0003800000 */
.L_x_11866:
[----:B------:R-:W-:Y:S05]  /*7870*/  BRA `(.L_x_11867) ;  /* 0xffffffc800407947 */ /* 0x000fea000383ffff */
.L_x_11839:
[----:B------:R-:W-:Y:S01]  /*7880*/  HFMA2 R6, -RZ, RZ, 0, 9.5367431640625e-07 ;  /* 0x00000010ff067431 */ /* 0x000fe200000001ff */
[----:B------:R-:W-:Y:S01]  /*7890*/  BSSY B0, `(.L_x_11868) ;  /* 0x0000007000007945 */ /* 0x000fe20003800000 */
[----:B------:R-:W-:Y:S02]  /*78a0*/  MOV R0, R73 ;  /* 0x0000004900007202 */ /* 0x000fe40000000f00 */
[----:B------:R-:W-:Y:S02]  /*78b0*/  MOV R9, 0x1f ;  /* 0x0000001f00097802 */ /* 0x000fe40000000f00 */
[----:B0-2---:R-:W-:-:S07]  /*78c0*/  MOV R67, 0xffffffff ;  /* 0xffffffff00437802 */ /* 0x005fce0000000f00 */
[----:B-----5:R-:W-:Y:S05]  /*78d0*/  WARPSYNC.COLLECTIVE R67, `(.L_x_11869) ;  /* 0x0000000043087348 */ /* 0x020fea0003c00000 */
[----:B------:R0:W1:Y:S02]  /*78e0*/  SHFL.DOWN P1, R4, R0, R6, R9 ;  /* 0x0800000600047389 */ /* 0x0000640000020009 */
[----:B01---5:R-:W-:Y:S05]  /*78f0*/  ENDCOLLECTIVE ;  /* 0x000000000000791b */ /* 0x023fea0003800000 */
.L_x_11869:
[----:B------:R-:W-:Y:S05]  /*7900*/  BSYNC B0 ;  /* 0x0000000000007941 */ /* 0x000fea0003800000 */
.L_x_11868:
        /* <DEDUP_REMOVED lines=8> */
.L_x_11870:
[----:B------:R-:W-:Y:S01]  /*7990*/  HFMA2 R6, -RZ, RZ, 0, 2.384185791015625e-07 ;  /* 0x00000004ff067431 */ /* 0x000fe200000001ff */
[----:B------:R-:W-:-:S04]  /*79a0*/  MOV R5, R4 ;  /* 0x0000000400057202 */ /* 0x000fc80000000f00 */
[----:B------:R-:W-:-:S04]  /*79b0*/  FMNMX R5, R0, R5, !PT ;  /* 0x0000000500057209 */ /* 0x000fc80007800000 */
[----:B------:R-:W-:-:S07]  /*79c0*/  MOV R0, R5 ;  /* 0x0000000500007202 */ /* 0x000fce0000000f00 */
[----:B------:R-:W-:Y:S05]  /*79d0*/  WARPSYNC.COLLECTIVE R67, `(.L_x_11871) ;  /* 0x0000000043087348 */ /* 0x000fea0003c00000 */
[----:B------:R0:W1:Y:S02]  /*79e0*/  SHFL.DOWN P1, R4, R0, R6, R9 ;  /* 0x0800000600047389 */ /* 0x0000640000020009 */
[----:B01----:R-:W-:Y:S05]  /*79f0*/  ENDCOLLECTIVE ;  /* 0x000000000000791b */ /* 0x003fea0003800000 */
.L_x_11871:
[----:B------:R-:W-:Y:S01]  /*7a00*/  HFMA2 R6, -RZ, RZ, 0, 1.1920928955078125e-07 ;  /* 0x00000002ff067431 */ /* 0x000fe200000001ff */
[----:B------:R-:W-:-:S04]  /*7a10*/  MOV R2, R4 ;  /* 0x0000000400027202 */ /* 0x000fc80000000f00 */
[----:B------:R-:W-:-:S04]  /*7a20*/  FMNMX R2, R5, R2, !PT ;  /* 0x0000000205027209 */ /* 0x000fc80007800000 */
[----:B------:R-:W-:-:S07]  /*7a30*/  MOV R0, R2 ;  /* 0x0000000200007202 */ /* 0x000fce0000000f00 */
[----:B------:R-:W-:Y:S05]  /*7a40*/  WARPSYNC.COLLECTIVE R67, `(.L_x_11872) ;  /* 0x0000000043087348 */ /* 0x000fea0003c00000 */
[----:B------:R0:W1:Y:S02]  /*7a50*/  SHFL.DOWN P1, R4, R0, R6, R9 ;  /* 0x0800000600047389 */ /* 0x0000640000020009 */
[----:B01----:R-:W-:Y:S05]  /*7a60*/  ENDCOLLECTIVE ;  /* 0x000000000000791b */ /* 0x003fea0003800000 */
.L_x_11872:
[----:B------:R-:W-:Y:S01]  /*7a70*/  HFMA2 R6, -RZ, RZ, 0, 5.9604644775390625e-08 ;  /* 0x00000001ff067431 */ /* 0x000fe200000001ff */
[----:B------:R-:W-:-:S04]  /*7a80*/  MOV R7, R4 ;  /* 0x0000000400077202 */ /* 0x000fc80000000f00 */
[----:B------:R-:W-:-:S04]  /*7a90*/  FMNMX R7, R2, R7, !PT ;  /* 0x0000000702077209 */ /* 0x000fc80007800000 */
[----:B------:R-:W-:-:S07]  /*7aa0*/  MOV R0, R7 ;  /* 0x0000000700007202 */ /* 0x000fce0000000f00 */
[----:B------:R-:W-:Y:S05]  /*7ab0*/  WARPSYNC.COLLECTIVE R67, `(.L_x_11873) ;  /* 0x0000000043087348 */ /* 0x000fea0003c00000 */
[----:B------:R0:W1:Y:S02]  /*7ac0*/  SHFL.DOWN P1, R4, R0, R6, R9 ;  /* 0x0800000600047389 */ /* 0x0000640000020009 */
[----:B01----:R-:W-:Y:S05]  /*7ad0*/  ENDCOLLECTIVE ;  /* 0x000000000000791b */ /* 0x003fea0003800000 */
.L_x_11873:
[----:B------:R-:W-:Y:S05]  /*7ae0*/  BRA `(.L_x_11874) ;  /* 0xffffffe4007c7947 */ /* 0x000fea000383ffff */
.L_x_11841:
[----:B------:R-:W-:Y:S02]  /*7af0*/  MOV R6, 0x2 ;  /* 0x0000000200067802 */ /* 0x000fe40000000f00 */
[----:B------:R-:W-:Y:S02]  /*7b00*/  MOV R9, 0x1f ;  /* 0x0000001f00097802 */ /* 0x000fe40000000f00 */
[----:B0-2---:R-:W-:-:S07]  /*7b10*/  MOV R67, 0xffffffff ;  /* 0xffffffff00437802 */ /* 0x005fce0000000f00 */
[----:B-1-3-5:R-:W-:Y:S05]  /*7b20*/  WARPSYNC.COLLECTIVE R67, `(.L_x_11875) ;  /* 0x0000000043087348 */ /* 0x02afea0003c00000 */
[----:B---3--:R0:W2:Y:S02]  /*7b30*/  SHFL.DOWN P1, R4, R0, R6, R9 ;  /* 0x0800000600047389 */ /* 0x0080a40000020009 */
[----:B012--5:R-:W-:Y:S05]  /*7b40*/  ENDCOLLECTIVE ;  /* 0x000000000000791b */ /* 0x027fea0003800000 */
.L_x_11875:
[----:B------:R-:W-:Y:S02]  /*7b50*/  MOV R6, 0x1 ;  /* 0x0000000100067802 */ /* 0x000fe40000000f00 */
[----:B------:R-:W-:-:S04]  /*7b60*/  MOV R5, R4 ;  /* 0x0000000400057202 */ /* 0x000fc80000000f00 */
[----:B------:R-:W-:-:S04]  /*7b70*/  FMNMX R5, R5, R0, !PT ;  /* 0x0000000005057209 */ /* 0x000fc80007800000 */
[----:B------:R-:W-:-:S07]  /*7b80*/  MOV R0, R5 ;  /* 0x0000000500007202 */ /* 0x000fce0000000f00 */
[----:B------:R-:W-:Y:S05]  /*7b90*/  WARPSYNC.COLLECTIVE R67, `(.L_x_11876) ;  /* 0x0000000043087348 */ /* 0x000fea0003c00000 */
[----:B------:R0:W1:Y:S02]  /*7ba0*/  SHFL.DOWN P1, R4, R0, R6, R9 ;  /* 0x0800000600047389 */ /* 0x0000640000020009 */
[----:B01----:R-:W-:Y:S05]  /*7bb0*/  ENDCOLLECTIVE ;  /* 0x000000000000791b */ /* 0x003fea0003800000 */
.L_x_11876:
[----:B------:R-:W-:Y:S01]  /*7bc0*/  MOV R2, R4 ;  /* 0x0000000400027202 */ /* 0x000fe20000000f00 */
[----:B------:R-:W-:Y:S06]  /*7bd0*/  BRA `(.L_x_11877) ;  /* 0xffffffe400a87947 */ /* 0x000fec000383ffff */
        .weak           $__internal_212_$__cuda_sm20_rcp_rn_f32_slowpath
        .type           $__internal_212_$__cuda_sm20_rcp_rn_f32_slowpath,@function
        .size           $__internal_212_$__cuda_sm20_rcp_rn_f32_slowpath,(.L_x_13080 - $__internal_212_$__cuda_sm20_rcp_rn_f32_slowpath)
$__internal_212_$__cuda_sm20_rcp_rn_f32_slowpath:
        /* <DEDUP_REMOVED lines=15> */
.L_x_11878:
        /* <DEDUP_REMOVED lines=33> */
.L_x_11880:
[----:B------:R0:W1:Y:S02]  /*7ee0*/  MUFU.RCP R2, R0 ;  /* 0x0000000000027308 */ /* 0x0000640000001000 */
.L_x_11879:
[----:B------:R-:W-:Y:S01]  /*7ef0*/  HFMA2 R3, -RZ, RZ, 0, 0 ;  /* 0x00000000ff037431 */ /* 0x000fe200000001ff */
[----:B-1-3--:R-:W-:Y:S02]  /*7f00*/  MOV R5, R2 ;  /* 0x0000000200057202 */ /* 0x00afe40000000f00 */
[----:B------:R-:W-:-:S04]  /*7f10*/  MOV R2, R7 ;  /* 0x0000000700027202 */ /* 0x000fc80000000f00 */
[----:B0-2---:R-:W-:Y:S05]  /*7f20*/  RET.REL.NODEC R2 `(_ZN18transformer_engine13normalization19ln_fwd_tuned_kernelINS0_13Kernel_traitsI6__halfS3_13__nv_fp8_e4m3fjLj1536ELj1ELj4ELj1ELj16ENS0_18Kernel_traits_baseILj1536ES3_S3_S4_fjLj128EEEEEEEvNS0_19ForwardKernelParamsE) ;  /* 0xffffff8002347950 */ /* 0x005fea0003c3ffff */
.L_x_11881:
        /* <DEDUP_REMOVED lines=13> */
.L_x_13080:


//--------------------- .text._ZN18transformer_engine13normalization19ln_fwd_tuned_kernelINS0_13Kernel_traitsI6__halfS3_13__nv_fp8_e4m3fjLj1024ELj1ELj4ELj1ELj16ENS0_18Kernel_traits_baseILj1024ES3_S3_S4_fjLj128EEEEEEEvNS0_19ForwardKernelParamsE --------------------------
	.section	.text._ZN18transformer_engine13normalization19ln_fwd_tuned_kernelINS0_13Kernel_traitsI6__halfS3_13__nv_fp8_e4m3fjLj1024ELj1ELj4ELj1ELj16ENS0_18Kernel_traits_baseILj1024ES3_S3_S4_fjLj128EEEEEEEvNS0_19ForwardKernelParamsE,"ax",@progbits
	.align	128
        .global         _ZN18transformer_engine13normalization19ln_fwd_tuned_kernelINS0_13Kernel_traitsI6__halfS3_13__nv_fp8_e4m3fjLj1024ELj1ELj4ELj1ELj16ENS0_18Kernel_traits_baseILj1024ES3_S3_S4_fjLj128EEEEEEEvNS0_19ForwardKernelParamsE
        .type           _ZN18transformer_engine13normalization19ln_fwd_tuned_kernelINS0_13Kernel_traitsI6__halfS3_13__nv_fp8_e4m3fjLj1024ELj1ELj4ELj1ELj16ENS0_18Kernel_traits_baseILj1024ES3_S3_S4_fjLj128EEEEEEEvNS0_19ForwardKernelParamsE,@function
        .size           _ZN18transformer_engine13normalization19ln_fwd_tuned_kernelINS0_13Kernel_traitsI6__halfS3_13__nv_fp8_e4m3fjLj1024ELj1ELj4ELj1ELj16ENS0_18Kernel_traits_baseILj1024ES3_S3_S4_fjLj128EEEEEEEvNS0_19ForwardKernelParamsE,(.L_x_13081 - _ZN18transformer_engine13normalization19ln_fwd_tuned_kernelINS0_13Kernel_traitsI6__halfS3_13__nv_fp8_e4m3fjLj1024ELj1ELj4ELj1ELj16ENS0_18Kernel_traits_baseILj1024ES3_S3_S4_fjLj128EEEEEEEvNS0_19ForwardKernelParamsE)
        .other          _ZN18transformer_engine13normalization19ln_fwd_tuned_kernelINS0_13Kernel_traitsI6__halfS3_13__nv_fp8_e4m3fjLj1024ELj1ELj4ELj1ELj16ENS0_18Kernel_traits_baseILj1024ES3_S3_S4_fjLj128EEEEEEEvNS0_19ForwardKernelParamsE,@"STO_CUDA_ENTRY STV_DEFAULT"
_ZN18transformer_engine13normalization19ln_fwd_tuned_kernelINS0_13Kernel_traitsI6__halfS3_13__nv_fp8_e4m3fjLj1024ELj1ELj4ELj1ELj16ENS0_18Kernel_traits_baseILj1024ES3_S3_S4_fjLj128EEEEEEEvNS0_19ForwardKernelParamsE:
.text._ZN18transformer_engine13normalization19ln_fwd_tuned_kernelINS0_13Kernel_traitsI6__halfS3_13__nv_fp8_e4m3fjLj1024ELj1ELj4ELj1ELj16ENS0_18Kernel_traits_baseILj1024ES3_S3_S4_fjLj128EEEEEEEvNS0_19ForwardKernelParamsE:
        /* <DEDUP_REMOVED lines=23> */
[----:B------:R-:W-:Y:S02]  /*0170*/  MOV R51, RZ ;  /* 0x000000ff00337202 */ /* 0x000fe40000000f00 */
[----:B---3--:R-:W-:-:S02]  /*0180*/  LEA R3, R48, R5, 0x2 ;  /* 0x0000000530037211 */ /* 0x008fc400078e10ff */
[----:B------:R-:W-:Y:S02]  /*0190*/  LOP3.LUT R2, R4, 0x1f, RZ, 0xc0, !PT ;  /* 0x0000001f04027812 */ /* 0x000fe400078ec0ff */
[----:B------:R-:W-:-:S13]  /*01a0*/  ISETP.GE.AND P1, PT, R3, UR11, PT ;  /* 0x0000000b03007c0c */ /* 0x000fda000bf26270 */
        /* <DEDUP_REMOVED lines=15> */
.L_x_11886:
[----:B------:R-:W1:Y:S01]  /*02a0*/  LDC.64 R64, c[0x0][0x390] ;  /* 0x0000e400ff407b82 */ /* 0x000e620000000a00 */
[----:B------:R-:W-:-:S05]  /*02b0*/  LEA R50, R3, R2, 0x7 ;  /* 0x0000000203327211 */ /* 0x000fca00078e38ff */
[----:B-1----:R-:W-:-:S05]  /*02c0*/  IMAD.WIDE.U32 R64, R50, 0x10, R64 ;  /* 0x0000001032407825 */ /* 0x002fca00078e0040 */
[----:B------:R-:W2:Y:S04]  /*02d0*/  LDG.E.128 R32, desc[UR4][R64.64] ;  /* 0x0000000440207981 */ /* 0x000ea8000c1e1d00 */
[----:B------:R-:W3:Y:S04]  /*02e0*/  LDG.E.128 R36, desc[UR4][R64.64+0x200] ;  /* 0x0002000440247981 */ /* 0x000ee8000c1e1d00 */
[----:B------:R-:W4:Y:S04]  /*02f0*/  LDG.E.128 R40, desc[UR4][R64.64+0x400] ;  /* 0x0004000440287981 */ /* 0x000f28000c1e1d00 */
[----:B------:R3:W4:Y:S01]  /*0300*/  LDG.E.128 R44, desc[UR4][R64.64+0x600] ;  /* 0x00060004402c7981 */ /* 0x000722000c1e1d00 */
[----:B------:R-:W-:Y:S01]  /*0310*/  UMOV UR6, 0xffffffff ;  /* 0xffffffff00067882 */ /* 0x000fe20000000000 */
[----:B------:R-:W-:Y:S01]  /*0320*/  ISETP.NE.AND P1, PT, R2, RZ, PT ;  /* 0x000000ff0200720c */ /* 0x000fe20003f25270 */
        /* <DEDUP_REMOVED lines=11> */
[----:B----4-:R-:W-:Y:S02]  /*03e0*/  HADD2.F32 R71, -RZ, R41.H1_H1 ;  /* 0x30000029ff477230 */ /* 0x010fe40000004100 */
[----:B------:R-:W-:Y:S01]  /*03f0*/  FADD R62, R52, R67 ;  /* 0x00000043343e7221 */ /* 0x000fe20000000000 */
[----:B------:R-:W-:Y:S02]  /*0400*/  HADD2.F32 R70, -RZ, R42.H0_H0 ;  /* 0x2000002aff467230 */ /* 0x000fe40000004100 */
[----:B------:R-:W-:-:S02]  /*0410*/  HADD2.F32 R72, -RZ, R43.H0_H0 ;  /* 0x2000002bff487230 */ /* 0x000fc40000004100 */
        /* <DEDUP_REMOVED lines=16> */
[----:B------:R-:W-:Y:S02]  /*0520*/  HADD2.F32 R65, -RZ, R37.H1_H1 ;  /* 0x30000025ff417230 */ /* 0x000fe40000004100 */
[--C-:B------:R-:W-:Y:S02]  /*0530*/  HADD2.F32 R37, -RZ, R38.reuse.H0_H0 ;  /* 0x20000026ff257230 */ /* 0x100fe40000004100 */
        /* <DEDUP_REMOVED lines=116> */
.L_x_11907:
[----:B------:R-:W3:Y:S01]  /*0c80*/  LDC R40, c[0x0][0x3d8] ;  /* 0x0000f600ff287b82 */ /* 0x000ee20000000800 */
[----:B-12---:R-:W-:Y:S01]  /*0c90*/  FADD R83, R83, R44 ;  /* 0x0000002c53537221 */ /* 0x006fe20000000000 */
[----:B0-----:R-:W-:Y:S01]  /*0ca0*/  ISETP.NE.AND P2, PT, R77, RZ, PT ;  /* 0x000000ff4d00720c */ /* 0x001fe20003f45270 */
[----:B-----5:R-:W-:Y:S01]  /*0cb0*/  HADD2.F32 R43, -RZ, R56.H0_H0 ;  /* 0x20000038ff2b7230 */ /* 0x020fe20000004100 */
[----:B------:R-:W-:Y:S01]  /*0cc0*/  UISETP.NE.AND UP0, UPT, UR10, URZ, UPT ;  /* 0x000000ff0a00728c */ /* 0x000fe2000bf05270 */
[--C-:B------:R-:W-:Y:S01]  /*0cd0*/  HADD2.F32 R81, -RZ, R16.reuse.H0_H0 ;  /* 0x20000010ff517230 */ /* 0x100fe20000004100 */
[----:B------:R-:W-:Y:S01]  /*0ce0*/  LOP3.LUT R61, R61, 0xffffff00, RZ, 0xc0, !PT ;  /* 0xffffff003d3d7812 */ /* 0x000fe200078ec0ff */
[----:B------:R-:W-:Y:S01]  /*0cf0*/  HADD2.F32 R85, -RZ, R16.H1_H1 ;  /* 0x30000010ff557230 */ /* 0x000fe20000004100 */
[----:B------:R-:W0:Y:S01]  /*0d00*/  @!P1 LDC.64 R36, c[0x0][0x398] ;  /* 0x0000e600ff249b82 */ /* 0x000e220000000a00 */
[----:B------:R-:W-:Y:S01]  /*0d10*/  HADD2.F32 R42, -RZ, R58.H1_H1 ;  /* 0x3000003aff2a7230 */ /* 0x000fe20000004100 */
[----:B------:R-:W-:Y:S01]  /*0d20*/  LOP3.LUT R63, R63, 0xffffff00, RZ, 0xc0, !PT ;  /* 0xffffff003f3f7812 */ /* 0x000fe200078ec0ff */
[----:B------:R-:W-:-:S02]  /*0d30*/  HADD2.F32 R44, -RZ, R18.H1_H1 ;  /* 0x30000012ff2c7230 */ /* 0x000fc40000004100 */
[----:B------:R-:W-:Y:S02]  /*0d40*/  HADD2.F32 R88, -RZ, R9.H1_H1 ;  /* 0x30000009ff587230 */ /* 0x000fe40000004100 */
[----:B------:R-:W-:Y:S01]  /*0d50*/  @P2 FADD R43, R43, 1 ;  /* 0x3f8000002b2b2421 */ /* 0x000fe20000000000 */
[----:B------:R-:W-:Y:S01]  /*0d60*/  @P2 FADD R42, R42, 1 ;  /* 0x3f8000002a2a2421 */ /* 0x000fe20000000000 */
[----:B------:R-:W-:Y:S02]  /*0d70*/  HADD2.F32 R90, -RZ, R10.H1_H1 ;  /* 0x3000000aff5a7230 */ /* 0x000fe40000004100 */
[----:B------:R-:W-:Y:S02]  /*0d80*/  HADD2.F32 R87, -RZ, R58.H0_H0 ;  /* 0x2000003aff577230 */ /* 0x000fe40000004100 */
[----:B------:R-:W-:Y:S02]  /*0d90*/  HADD2.F32 R89, -RZ, R18.H0_H0 ;  /* 0x20000012ff597230 */ /* 0x000fe40000004100 */
[----:B---3--:R-:W-:Y:S01]  /*0da0*/  FFMA R40, R83, 0.0009765625, R40 ;  /* 0x3a80000053287823 */ /* 0x008fe20000000028 */
[----:B------:R-:W-:-:S02]  /*0db0*/  HADD2.F32 R83, -RZ, R56.H1_H1 ;  /* 0x30000038ff537230 */ /* 0x000fc40000004100 */
[----:B------:R-:W-:Y:S02]  /*0dc0*/  @P2 FADD R87, R87, 1 ;  /* 0x3f80000057572421 */ /* 0x000fe40000000000 */
[----:B------:R-:W-:Y:S01]  /*0dd0*/  FSETP.GEU.AND P0, PT, |R40|, 1.175494350822287508e-38, PT ;  /* 0x008000002800780b */ /* 0x000fe20003f0e200 */
[----:B------:R-:W-:Y:S01]  /*0de0*/  @P2 FADD R83, R83, 1 ;  /* 0x3f80000053532421 */ /* 0x000fe20000000000 */
[----:B0-----:R-:W-:-:S05]  /*0df0*/  @!P1 IMAD.WIDE R36, R3, 0x4, R36 ;  /* 0x0000000403249825 */ /* 0x001fca00078e0224 */
[----:B------:R0:W-:Y:S06]  /*0e00*/  @!P1 STG.E desc[UR4][R36.64], R45 ;  /* 0x0000002d24009986 */ /* 0x0001ec000c101904 */
[----:B------:R-:W-:-:S04]  /*0e10*/  @!P0 FMUL R40, R40, 16777216 ;  /* 0x4b80000028288820 */ /* 0x000fc80000400000 */
[----:B------:R-:W1:Y:S01]  /*0e20*/  MUFU.RSQ R41, R40 ;  /* 0x0000002800297308 */ /* 0x000e620000001400 */
[----:B0-----:R-:W-:Y:S02]  /*0e30*/  HADD2.F32 R45, -RZ, R19.H0_H0 ;  /* 0x20000013ff2d7230 */ /* 0x001fe40000004100 */
        /* <DEDUP_REMOVED lines=13> */
[----:B------:R-:W-:Y:S02]  /*0f10*/  HADD2.F32 R85, -RZ, R17.H1_H1 ;  /* 0x30000011ff557230 */ /* 0x000fe40000004100 */
[----:B------:R-:W-:Y:S01]  /*0f20*/  FMUL R52, R52, R41 ;  /* 0x0000002934347220 */ /* 0x000fe20000400000 */
[----:B------:R-:W-:Y:S01]  /*0f30*/  FFMA R37, R37, R42, R44 ;  /* 0x0000002a25257223 */ /* 0x000fe2000000002c */
[----:B------:R-:W-:Y:S01]  /*0f40*/  FFMA R33, R32, R43, R81 ;  /* 0x0000002b20217223 */ /* 0x000fe20000000051 */
[----:B------:R-:W-:Y:S02]  /*0f50*/  HADD2.F32 R43, -RZ, R59.H0_H0 ;  /* 0x2000003bff2b7230 */ /* 0x000fe40000004100 */
[----:B------:R-:W-:Y:S01]  /*0f60*/  @P2 FADD R83, R83, 1 ;  /* 0x3f80000053532421 */ /* 0x000fe20000000000 */
[----:B------:R-:W-:Y:S02]  /*0f70*/  HADD2.F32 R44, -RZ, R28.H0_H0 ;  /* 0x2000001cff2c7230 */ /* 0x000fe40000004100 */
[----:B------:R-:W-:Y:S01]  /*0f80*/  FMUL R34, R34, R41 ;  /* 0x0000002922227220 */ /* 0x000fe20000400000 */
[----:B------:R-:W-:-:S02]  /*0f90*/  HADD2.F32 R54, -RZ, R29.H0_H0 ;  /* 0x2000001dff367230 */ /* 0x000fc40000004100 */
[----:B------:R-:W-:Y:S01]  /*0fa0*/  @P2 FADD R43, R43, 1 ;  /* 0x3f8000002b2b2421 */ /* 0x000fe20000000000 */
[----:B------:R-:W-:Y:S01]  /*0fb0*/  FFMA R32, R52, R83, R85 ;  /* 0x0000005334207223 */ /* 0x000fe20000000055 */
[----:B------:R-:W-:Y:S02]  /*0fc0*/  HADD2.F32 R52, -RZ, R12.H0_H0 ;  /* 0x2000000cff347230 */ /* 0x000fe40000004100 */
[----:B------:R-:W-:Y:S01]  /*0fd0*/  @P2 FADD R44, R44, 1 ;  /* 0x3f8000002c2c2421 */ /* 0x000fe20000000000 */
[----:B------:R-:W-:Y:S01]  /*0fe0*/  FFMA R42, R34, R43, R45 ;  /* 0x0000002b222a7223 */ /* 0x000fe2000000002d */
[----:B------:R-:W-:Y:S02]  /*0ff0*/  HADD2.F32 R60, -RZ, R13.H0_H0 ;  /* 0x2000000dff3c7230 */ /* 0x000fe40000004100 */
        /* <DEDUP_REMOVED lines=8> */
[----:B------:R-:W-:Y:S02]  /*1080*/  HADD2.F32 R45, -RZ, R12.H1_H1 ;  /* 0x3000000cff2d7230 */ /* 0x000fe40000004100 */
[----:B------:R-:W-:Y:S01]  /*1090*/  FFMA R52, R47, R54, R60 ;  /* 0x000000362f347223 */ /* 0x000fe2000000003c */
[-C--:B------:R-:W-:Y:S01]  /*10a0*/  FMUL R62, R62, R41.reuse ;  /* 0x000000293e3e7220 */ /* 0x080fe20000400000 */
[----:B------:R-:W-:Y:S01]  /*10b0*/  @P2 FADD R43, R43, 1 ;  /* 0x3f8000002b2b2421 */ /* 0x000fe20000000000 */
[----:B------:R-:W-:Y:S01]  /*10c0*/  FMUL R64, R64, R41 ;  /* 0x0000002940407220 */ /* 0x000fe20000400000 */
[----:B------:R-:W-:-:S02]  /*10d0*/  HADD2.F32 R54, -RZ, R29.H1_H1 ;  /* 0x3000001dff367230 */ /* 0x000fc40000004100 */
[----:B------:R-:W-:Y:S01]  /*10e0*/  FFMA R34, R62, R81, R83 ;  /* 0x000000513e227223 */ /* 0x000fe20000000053 */
[----:B------:R-:W-:Y:S02]  /*10f0*/  HADD2.F32 R47, -RZ, R30.H1_H1 ;  /* 0x3000001eff2f7230 */ /* 0x000fe40000004100 */
[----:B------:R-:W-:Y:S01]  /*1100*/  FFMA R44, R64, R43, R45 ;  /* 0x0000002b402c7223 */ /* 0x000fe2000000002d */
[----:B------:R-:W-:Y:S02]  /*1110*/  HADD2.F32 R60, -RZ, R13.H1_H1 ;  /* 0x3000000dff3c7230 */ /* 0x000fe40000004100 */
[----:B------:R-:W-:Y:S01]  /*1120*/  @P2 FADD R54, R54, 1 ;  /* 0x3f80000036362421 */ /* 0x000fe20000000000 */
[----:B------:R-:W-:Y:S02]  /*1130*/  HADD2.F32 R81, -RZ, R14.H1_H1 ;  /* 0x3000000eff517230 */ /* 0x000fe40000004100 */
[----:B------:R-:W-:Y:S01]  /*1140*/  FMUL R43, R65, R41 ;  /* 0x00000029412b7220 */ /* 0x000fe20000400000 */
[----:B------:R-:W-:-:S02]  /*1150*/  HADD2.F32 R62, -RZ, R30.H0_H0 ;  /* 0x2000001eff3e7230 */ /* 0x000fc40000004100 */
[----:B------:R-:W-:Y:S01]  /*1160*/  @P2 FADD R47, R47, 1 ;  /* 0x3f8000002f2f2421 */ /* 0x000fe20000000000 */
[----:B------:R-:W-:Y:S01]  /*1170*/  FMUL R66, R66, R41 ;  /* 0x0000002942427220 */ /* 0x000fe20000400000 */
[----:B------:R-:W-:Y:S01]  /*1180*/  FFMA R43, R43, R54, R60 ;  /* 0x000000362b2b7223 */ /* 0x000fe2000000003c */
[----:B------:R-:W-:Y:S02]  /*1190*/  HADD2.F32 R64, -RZ, R14.H0_H0 ;  /* 0x2000000eff407230 */ /* 0x000fe40000004100 */
[----:B------:R-:W-:Y:S01]  /*11a0*/  @P2 FADD R62, R62, 1 ;  /* 0x3f8000003e3e2421 */ /* 0x000fe20000000000 */
[----:B------:R-:W-:Y:S01]  /*11b0*/  FFMA R54, R66, R47, R81 ;  /* 0x0000002f42367223 */ /* 0x000fe20000000051 */
[-C--:B------:R-:W-:Y:S01]  /*11c0*/  FMUL R45, R79, R41.reuse ;  /* 0x000000294f2d7220 */ /* 0x080fe20000400000 */
[--C-:B------:R-:W-:Y:S02]  /*11d0*/  HADD2.F32 R47, -RZ, R31.reuse.H0_H0 ;  /* 0x2000001fff2f7230 */ /* 0x100fe40000004100 */
[----:B------:R-:W-:Y:S01]  /*11e0*/  FMUL R38, R38, R41 ;  /* 0x0000002926267220 */ /* 0x000fe20000400000 */
[----:B------:R-:W-:-:S02]  /*11f0*/  HADD2.F32 R60, -RZ, R31.H1_H1 ;  /* 0x3000001fff3c7230 */ /* 0x000fc40000004100 */
[----:B------:R-:W-:Y:S01]  /*1200*/  FFMA R45, R45, R62, R64 ;  /* 0x0000003e2d2d7223 */ /* 0x000fe20000000040 */
[--C-:B------:R-:W-:Y:S02]  /*1210*/  HADD2.F32 R65, -RZ, R15.reuse.H0_H0 ;  /* 0x2000000fff417230 */ /* 0x100fe40000004100 */
[----:B------:R-:W-:Y:S01]  /*1220*/  @P2 FADD R47, R47, 1 ;  /* 0x3f8000002f2f2421 */ /* 0x000fe20000000000 */
[----:B------:R-:W-:Y:S02]  /*1230*/  HADD2.F32 R79, -RZ, R24.H0_H0 ;  /* 0x20000018ff4f7230 */ /* 0x000fe40000004100 */
[----:B------:R-:W-:Y:S01]  /*1240*/  @P2 FADD R60, R60, 1 ;  /* 0x3f8000003c3c2421 */ /* 0x000fe20000000000 */
[----:B------:R-:W-:Y:S02]  /*1250*/  HADD2.F32 R62, -RZ, R15.H1_H1 ;  /* 0x3000000fff3e7230 */ /* 0x000fe40000004100 */
[-C--:B------:R-:W-:Y:S01]  /*1260*/  FMUL R67, R67, R41.reuse ;  /* 0x0000002943437220 */ /* 0x080fe20000400000 */
[----:B------:R-:W-:Y:S01]  /*1270*/  FMUL R64, R39, R41 ;  /* 0x0000002927407220 */ /* 0x000fe20000400000 */
[----:B------:R-:W-:-:S02]  /*1280*/  HADD2.F32 R81, -RZ, R8.H0_H0 ;  /* 0x20000008ff517230 */ /* 0x000fc40000004100 */
[----:B------:R-:W-:Y:S01]  /*1290*/  FFMA R39, R38, R47, R65 ;  /* 0x0000002f26277223 */ /* 0x000fe20000000041 */
[----:B------:R-:W-:Y:S01]  /*12a0*/  @P2 FADD R79, R79, 1 ;  /* 0x3f8000004f4f2421 */ /* 0x000fe20000000000 */
[----:B------:R-:W-:Y:S01]  /*12b0*/  FFMA R38, R67, R60, R62 ;  /* 0x0000003c43267223 */ /* 0x000fe2000000003e */
[----:B------:R-:W-:Y:S02]  /*12c0*/  HADD2.F32 R62, -RZ, R24.H1_H1 ;  /* 0x30000018ff3e7230 */ /* 0x000fe40000004100 */
[----:B------:R-:W-:Y:S01]  /*12d0*/  FMUL R47, R69, R41 ;  /* 0x00000029452f7220 */ /* 0x000fe20000400000 */
[--C-:B------:R-:W-:Y:S02]  /*12e0*/  HADD2.F32 R66, -RZ, R25.reuse.H1_H1 ;  /* 0x30000019ff427230 */ /* 0x100fe40000004100 */
[----:B------:R-:W-:Y:S01]  /*12f0*/  FFMA R60, R64, R79, R81 ;  /* 0x0000004f403c7223 */ /* 0x000fe20000000051 */
[----:B------:R-:W-:Y:S02]  /*1300*/  HADD2.F32 R65, -RZ, R25.H0_H0 ;  /* 0x20000019ff417230 */ /* 0x000fe40000004100 */
[----:B------:R-:W-:Y:S01]  /*1310*/  @P2 FADD R62, R62, 1 ;  /* 0x3f8000003e3e2421 */ /* 0x000fe20000000000 */
        /* <DEDUP_REMOVED lines=14> */
[----:B------:R-:W-:Y:S02]  /*1400*/  HADD2.F32 R68, -RZ, R10.H0_H0 ;  /* 0x2000000aff447230 */ /* 0x000fe40000004100 */
[----:B------:R-:W-:Y:S01]  /*1410*/  @P2 FADD R67, R67, 1 ;  /* 0x3f80000043432421 */ /* 0x000fe20000000000 */
[----:B------:R-:W-:Y:S02]  /*1420*/  HADD2.F32 R69, -RZ, R11.H0_H0 ;  /* 0x2000000bff457230 */ /* 0x000fe40000004100 */
[-C--:B------:R-:W-:Y:S01]  /*1430*/  FMUL R72, R72, R41.reuse ;  /* 0x0000002948487220 */ /* 0x080fe20000400000 */
[----:B------:R-:W-:Y:S01]  /*1440*/  @P2 FADD R88, R88, 1 ;  /* 0x3f80000058582421 */ /* 0x000fe20000000000 */
[----:B------:R-:W-:Y:S01]  /*1450*/  FMUL R73, R73, R41 ;  /* 0x0000002949497220 */ /* 0x000fe20000400000 */
[----:B------:R-:W-:-:S02]  /*1460*/  HADD2.F32 R70, -RZ, R27.H1_H1 ;  /* 0x3000001bff467230 */ /* 0x000fc40000004100 */
[----:B------:R-:W-:Y:S01]  /*1470*/  FFMA R65, R65, R66, R68 ;  /* 0x0000004241417223 */ /* 0x000fe20000000044 */
[----:B------:R-:W-:Y:S02]  /*1480*/  HADD2.F32 R71, -RZ, R20.H1_H1 ;  /* 0x30000014ff477230 */ /* 0x000fe40000004100 */
[----:B------:R-:W-:Y:S01]  /*1490*/  FFMA R68, R72, R67, R69 ;  /* 0x0000004348447223 */ /* 0x000fe20000000045 */
[----:B------:R-:W-:Y:S01]  /*14a0*/  FFMA R66, R73, R88, R90 ;  /* 0x0000005849427223 */ /* 0x000fe2000000005a */
[----:B------:R-:W-:Y:S02]  /*14b0*/  HADD2.F32 R72, -RZ, R11.H1_H1 ;  /* 0x3000000bff487230 */ /* 0x000fe40000004100 */
[----:B------:R-:W-:Y:S01]  /*14c0*/  @P2 FADD R70, R70, 1 ;  /* 0x3f80000046462421 */ /* 0x000fe20000000000 */
[----:B------:R-:W-:Y:S02]  /*14d0*/  HADD2.F32 R73, -RZ, R4.H1_H1 ;  /* 0x30000004ff497230 */ /* 0x000fe40000004100 */
[-C--:B------:R-:W-:Y:S01]  /*14e0*/  FMUL R67, R75, R41.reuse ;  /* 0x000000294b437220 */ /* 0x080fe20000400000 */
[----:B------:R-:W-:Y:S01]  /*14f0*/  @P2 FADD R71, R71, 1 ;  /* 0x3f80000047472421 */ /* 0x000fe20000000000 */
[----:B------:R-:W-:Y:S01]  /*1500*/  FMUL R78, R78, R41 ;  /* 0x000000294e4e7220 */ /* 0x000fe20000400000 */
[----:B------:R-:W-:-:S02]  /*1510*/  HADD2.F32 R79, -RZ, R22.H0_H0 ;  /* 0x20000016ff4f7230 */ /* 0x000fc40000004100 */
[----:B------:R-:W-:Y:S01]  /*1520*/  FFMA R67, R67, R70, R72 ;  /* 0x0000004643437223 */ /* 0x000fe20000000048 */
[--C-:B------:R-:W-:Y:S02]  /*1530*/  HADD2.F32 R72, -RZ, R21.reuse.H0_H0 ;  /* 0x20000015ff487230 */ /* 0x100fe40000004100 */
[----:B------:R-:W-:Y:S01]  /*1540*/  FFMA R70, R78, R71, R73 ;  /* 0x000000474e467223 */ /* 0x000fe20000000049 */
        /* <DEDUP_REMOVED lines=13> */
[----:B------:R-:W-:Y:S02]  /*1620*/  HADD2.F32 R75, -RZ, R22.H1_H1 ;  /* 0x30000016ff4b7230 */ /* 0x000fe40000004100 */
[----:B------:R-:W-:Y:S01]  /*1630*/  FFMA R71, R80, R79, R81 ;  /* 0x0000004f50477223 */ /* 0x000fe20000000051 */
[----:B------:R-:W-:-:S02]  /*1640*/  HADD2.F32 R81, -RZ, R23.H0_H0 ;  /* 0x20000017ff517230 */ /* 0x000fc40000004100 */
[----:B------:R-:W-:Y:S01]  /*1650*/  FMUL R84, R84, R41 ;  /* 0x0000002954547220 */ /* 0x000fe20000400000 */
[----:B------:R-:W-:Y:S02]  /*1660*/  HADD2.F32 R79, -RZ, R6.H1_H1 ;  /* 0x30000006ff4f7230 */ /* 0x000fe40000004100 */
[----:B------:R-:W-:Y:S01]  /*1670*/  @P2 FADD R75, R75, 1 ;  /* 0x3f8000004b4b2421 */ /* 0x000fe20000000000 */
[----:B------:R-:W-:Y:S02]  /*1680*/  HADD2.F32 R83, -RZ, R7.H0_H0 ;  /* 0x20000007ff537230 */ /* 0x000fe40000004100 */
[----:B------:R-:W-:Y:S01]  /*1690*/  FFMA R36, R36, R87, R89 ;  /* 0x0000005724247223 */ /* 0x000fe20000000059 */
[----:B------:R-:W-:Y:S01]  /*16a0*/  @P2 FADD R81, R81, 1 ;  /* 0x3f80000051512421 */ /* 0x000fe20000000000 */
[----:B------:R-:W-:Y:S01]  /*16b0*/  FMUL R74, R46, R41 ;  /* 0x000000292e4a7220 */ /* 0x000fe20000400000 */
[----:B------:R-:W-:Y:S01]  /*16c0*/  FFMA R46, R84, R75, R79 ;  /* 0x0000004b542e7223 */ /* 0x000fe2000000004f */
[-C--:B------:R-:W-:Y:S01]  /*16d0*/  FMUL R79, R36, R49.reuse ;  /* 0x00000031244f7220 */ /* 0x080fe20000400000 */
[----:B------:R-:W-:Y:S01]  /*16e0*/  FMUL R78, R33, R49 ;  /* 0x00000031214e7220 */ /* 0x000fe20000400000 */
[----:B------:R-:W-:Y:S01]  /*16f0*/  FFMA R75, R74, R81, R83 ;  /* 0x000000514a4b7223 */ /* 0x000fe20000000053 */
[----:B------:R-:W-:Y:S01]  /*1700*/  LOP3.LUT R81, R53, 0xffffff00, RZ, 0xc0, !PT ;  /* 0xffffff0035517812 */ /* 0x000fe200078ec0ff */
[-C--:B------:R-:W-:Y:S01]  /*1710*/  FMUL R82, R45, R49.reuse ;  /* 0x000000312d527220 */ /* 0x080fe20000400000 */
[----:B------:R-:W-:Y:S01]  /*1720*/  FMNMX3 R53, R51, |R40|, |R0|, !PT ;  /* 0x4000002833357276 */ /* 0x000fe20007800400 */
[----:B------:R-:W-:Y:S01]  /*1730*/  FMUL R51, R40, R49 ;  /* 0x0000003128337220 */ /* 0x000fe20000400000 */
[----:B------:R-:W-:Y:S01]  /*1740*/  FSEL R76, R36, R79, !P0 ;  /* 0x0000004f244c7208 */ /* 0x000fe20004000000 */
[----:B------:R-:W-:Y:S01]  /*1750*/  @P0 FMUL R0, R0, R49 ;  /* 0x0000003100000220 */ /* 0x000fe20000400000 */
[----:B------:R-:W-:Y:S01]  /*1760*/  FMNMX3 R79, R53, |R33|, |R32|, !PT ;  /* 0x40000021354f7276 */ /* 0x000fe20007800420 */
[-C--:B------:R-:W-:Y:S01]  /*1770*/  @P0 FMUL R32, R32, R49.reuse ;  /* 0x0000003120200220 */ /* 0x080fe20000400000 */
[----:B------:R-:W-:Y:S01]  /*1780*/  F2FP.SATFINITE.E4M3.F32.PACK_AB_MERGE_C R80, RZ, R76, RZ ;  /* 0x0000004cff50723e */ /* 0x000fe200048070ff */
[----:B------:R-:W-:Y:S01]  /*1790*/  HADD2.F32 R88, -RZ, R20.H0_H0 ;  /* 0x20000014ff587230 */ /* 0x000fe20000004100 */
[----:B------:R-:W-:Y:S01]  /*17a0*/  FMNMX3 R79, R79, |R36|, |R37|, !PT ;  /* 0x400000244f4f7276 */ /* 0x000fe20007800425 */
[----:B------:R-:W-:Y:S01]  /*17b0*/  FMUL R36, R65, R49 ;  /* 0x0000003141247220 */ /* 0x000fe20000400000 */
[----:B------:R-:W-:Y:S01]  /*17c0*/  FSEL R76, R40, R51, !P0 ;  /* 0x00000033284c7208 */ /* 0x000fe20004000000 */
[-C--:B------:R-:W-:Y:S01]  /*17d0*/  FMUL R51, R42, R49.reuse ;  /* 0x000000312a337220 */ /* 0x080fe20000400000 */
[----:B------:R-:W-:Y:S01]  /*17e0*/  FSEL R53, R33, R78, !P0 ;  /* 0x0000004e21357208 */ /* 0x000fe20004000000 */
[-C--:B------:R-:W-:Y:S01]  /*17f0*/  FMUL R78, R71, R49.reuse ;  /* 0x00000031474e7220 */ /* 0x080fe20000400000 */
[----:B------:R-:W-:Y:S01]  /*1800*/  LOP3.LUT R40, R81, 0xffff, R80, 0xf8, !PT ;  /* 0x0000ffff51287812 */ /* 0x000fe200078ef850 */
[----:B------:R-:W-:Y:S01]  /*1810*/  @P0 FMUL R37, R37, R49 ;  /* 0x0000003125250220 */ /* 0x000fe20000400000 */
[----:B------:R-:W-:Y:S01]  /*1820*/  LOP3.LUT R80, R55, 0xffffff00, RZ, 0xc0, !PT ;  /* 0xffffff0037507812 */ /* 0x000fe200078ec0ff */
[----:B------:R-:W-:Y:S01]  /*1830*/  HADD2.F32 R90, -RZ, R4.H0_H0 ;  /* 0x20000004ff5a7230 */ /* 0x000fe20000004100 */
[----:B------:R-:W-:Y:S01]  /*1840*/  FSEL R36, R65, R36, !P0 ;  /* 0x0000002441247208 */ /* 0x000fe20004000000 */
[----:B------:R-:W-:Y:S01]  /*1850*/  @P2 FADD R88, R88, 1 ;  /* 0x3f80000058582421 */ /* 0x000fe20000000000 */
[----:B------:R-:W-:Y:S01]  /*1860*/  F2FP.SATFINITE.E4M3.F32.PACK_AB_MERGE_C R55, RZ, R0, RZ ;  /* 0x00000000ff37723e */ /* 0x000fe200048070ff */
[----:B------:R-:W-:Y:S01]  /*1870*/  HADD2.F32 R85, -RZ, R23.H1_H1 ;  /* 0x30000017ff557230 */ /* 0x000fe20000004100 */
[----:B------:R-:W-:Y:S01]  /*1880*/  F2FP.SATFINITE.E4M3.F32.PACK_AB_MERGE_C R76, RZ, R76, RZ ;  /* 0x0000004cff4c723e */ /* 0x000fe200048070ff */
[----:B------:R-:W-:Y:S01]  /*1890*/  FFMA R69, R69, R88, R90 ;  /* 0x0000005845457223 */ /* 0x000fe2000000005a */
[----:B------:R-:W-:Y:S01]  /*18a0*/  FSEL R78, R71, R78, !P0 ;  /* 0x0000004e474e7208 */ /* 0x000fe20004000000 */
[----:B------:R-:W-:Y:S01]  /*18b0*/  HADD2.F32 R87, -RZ, R7.H1_H1 ;  /* 0x30000007ff577230 */ /* 0x000fe20000004100 */
[----:B------:R-:W-:Y:S01]  /*18c0*/  F2FP.SATFINITE.E4M3.F32.PACK_AB_MERGE_C R36, RZ, R36, RZ ;  /* 0x00000024ff24723e */ /* 0x000fe200048070ff */
[----:B------:R-:W-:Y:S01]  /*18d0*/  @P2 FADD R85, R85, 1 ;  /* 0x3f80000055552421 */ /* 0x000fe20000000000 */
[----:B------:R-:W-:Y:S01]  /*18e0*/  SHF.L.U32 R55, R55, 0x8, RZ ;  /* 0x0000000837377819 */ /* 0x000fe200000006ff */
[----:B------:R-:W-:Y:S01]  /*18f0*/  FMUL R86, R86, R41 ;  /* 0x0000002956567220 */ /* 0x000fe20000400000 */
[----:B------:R-:W-:-:S02]  /*1900*/  LOP3.LUT R76, R76, 0xff, RZ, 0xc0, !PT ;  /* 0x000000ff4c4c7812 */ /* 0x000fc400078ec0ff */
[----:B------:R-:W-:Y:S01]  /*1910*/  F2FP.SATFINITE.E4M3.F32.PACK_AB_MERGE_C R78, RZ, R78, RZ ;  /* 0x0000004eff4e723e */ /* 0x000fe200048070ff */
[----:B------:R-:W-:Y:S01]  /*1920*/  FFMA R74, R86, R85, R87 ;  /* 0x00000055564a7223 */ /* 0x000fe20000000057 */
[----:B------:R-:W-:Y:S02]  /*1930*/  FSEL R51, R42, R51, !P0 ;  /* 0x000000332a337208 */ /* 0x000fe40004000000 */
[----:B------:R-:W-:Y:S02]  /*1940*/  LOP3.LUT R36, R61, 0xffff, R36, 0xf8, !PT ;  /* 0x0000ffff3d247812 */ /* 0x000fe400078ef824 */
[----:B------:R-:W-:Y:S02]  /*1950*/  LOP3.LUT R76, R76, 0xffff, R55, 0xf8, !PT ;  /* 0x0000ffff4c4c7812 */ /* 0x000fe400078ef837 */
[----:B------:R-:W-:Y:S01]  /*1960*/  FMNMX3 R42, R79, |R42|, |R34|, !PT ;  /* 0x4000002a4f2a7276 */ /* 0x000fe20007800422 */
[----:B------:R-:W-:Y:S01]  /*1970*/  @P0 FMUL R34, R34, R49 ;  /* 0x0000003122220220 */ /* 0x000fe20000400000 */
[----:B------:R-:W-:-:S02]  /*1980*/  F2FP.SATFINITE.E4M3.F32.PACK_AB_MERGE_C R61, RZ, R53, RZ ;  /* 0x00000035ff3d723e */ /* 0x000fc400048070ff */
[----:B------:R-:W-:Y:S02]  /*1990*/  F2FP.SATFINITE.E4M3.F32.PACK_AB_MERGE_C R55, RZ, R32, RZ ;  /* 0x00000020ff37723e */ /* 0x000fe400048070ff */
[----:B------:R-:W-:Y:S01]  /*19a0*/  LOP3.LUT R0, R63, 0xffff, R78, 0xf8, !PT ;  /* 0x0000ffff3f007812 */ /* 0x000fe200078ef84e */
[-C--:B------:R-:W-:Y:S01]  /*19b0*/  FMUL R78, R35, R49.reuse ;  /* 0x00000031234e7220 */ /* 0x080fe20000400000 */
[----:B------:R-:W-:Y:S01]  /*19c0*/  SHF.L.U32 R61, R61, 0x10, RZ ;  /* 0x000000103d3d7819 */ /* 0x000fe200000006ff */
[----:B------:R-:W-:Y:S01]  /*19d0*/  FMUL R63, R52, R49 ;  /* 0x00000031343f7220 */ /* 0x000fe20000400000 */
[----:B------:R-:W-:Y:S02]  /*19e0*/  LOP3.LUT R55, R55, 0xffff, RZ, 0xc0, !PT ;  /* 0x0000ffff37377812 */ /* 0x000fe400078ec0ff */
[----:B------:R-:W-:Y:S01]  /*19f0*/  FMNMX3 R42, R42, |R35|, |R44|, !PT ;  /* 0x400000232a2a7276 */ /* 0x000fe2000780042c */
[----:B------:R-:W-:Y:S01]  /*1a00*/  @P0 FMUL R44, R44, R49 ;  /* 0x000000312c2c0220 */ /* 0x000fe20000400000 */
[----:B------:R-:W-:-:S02]  /*1a10*/  F2FP.SATFINITE.E4M3.F32.PACK_AB_MERGE_C R37, RZ, R37, RZ ;  /* 0x00000025ff25723e */ /* 0x000fc400048070ff */
[----:B------:R-:W-:Y:S02]  /*1a20*/  F2FP.SATFINITE.E4M3.F32.PACK_AB_MERGE_C R34, RZ, R34, RZ ;  /* 0x00000022ff22723e */ /* 0x000fe400048070ff */
[----:B------:R-:W-:Y:S02]  /*1a30*/  FSEL R53, R35, R78, !P0 ;  /* 0x0000004e23357208 */ /* 0x000fe40004000000 */
[----:B------:R-:W-:Y:S02]  /*1a40*/  LOP3.LUT R76, R76, 0xff0000, R61, 0xf8, !PT ;  /* 0x00ff00004c4c7812 */ /* 0x000fe400078ef83d */
[----:B------:R-:W-:Y:S02]  /*1a50*/  SHF.L.U32 R55, R55, 0x18, RZ ;  /* 0x0000001837377819 */ /* 0x000fe400000006ff */
[----:B------:R-:W-:Y:S02]  /*1a60*/  LOP3.LUT R40, R40, 0xff, RZ, 0xc0, !PT ;  /* 0x000000ff28287812 */ /* 0x000fe400078ec0ff */
[----:B------:R-:W-:-:S02]  /*1a70*/  PRMT R37, R37, 0x7104, RZ ;  /* 0x0000710425257816 */ /* 0x000fc400000000ff */
[----:B------:R-:W-:Y:S01]  /*1a80*/  FMNMX3 R42, R42, |R52|, |R43|, !PT ;  /* 0x400000342a2a7276 */ /* 0x000fe2000780042b */
[----:B------:R-:W-:Y:S01]  /*1a90*/  @P0 FMUL R43, R43, R49 ;  /* 0x000000312b2b0220 */ /* 0x000fe20000400000 */
[----:B------:R-:W-:Y:S02]  /*1aa0*/  F2FP.SATFINITE.E4M3.F32.PACK_AB_MERGE_C R51, RZ, R51, RZ ;  /* 0x00000033ff33723e */ /* 0x000fe400048070ff */
[----:B------:R-:W-:Y:S02]  /*1ab0*/  LOP3.LUT R35, R34, 0xffff, RZ, 0xc0, !PT ;  /* 0x0000ffff22237812 */ /* 0x000fe400078ec0ff */
[----:B------:R-:W-:Y:S02]  /*1ac0*/  FSEL R32, R52, R63, !P0 ;  /* 0x0000003f34207208 */ /* 0x000fe40004000000 */
[----:B------:R-:W-:Y:S02]  /*1ad0*/  F2FP.SATFINITE.E4M3.F32.PACK_AB_MERGE_C R53, RZ, R53, RZ ;  /* 0x00000035ff35723e */ /* 0x000fe400048070ff */
[----:B------:R-:W-:-:S02]  /*1ae0*/  F2FP.SATFINITE.E4M3.F32.PACK_AB_MERGE_C R44, RZ, R44, RZ ;  /* 0x0000002cff2c723e */ /* 0x000fc400048070ff */
[----:B------:R-:W-:Y:S02]  /*1af0*/  FSEL R82, R45, R82, !P0 ;  /* 0x000000522d527208 */ /* 0x000fe40004000000 */
[----:B------:R-:W-:Y:S02]  /*1b00*/  LOP3.LUT R52, R76, 0xff000000, R55, 0xf8, !PT ;  /* 0xff0000004c347812 */ /* 0x000fe400078ef837 */
[----:B------:R-:W-:Y:S01]  /*1b10*/  LOP3.LUT R76, R40, 0xff00, R37, 0xf8, !PT ;  /* 0x0000ff00284c7812 */ /* 0x000fe200078ef825 */
[----:B------:R-:W-:Y:S01]  /*1b20*/  FMUL R40, R39, R49 ;  /* 0x0000003127287220 */ /* 0x000fe20000400000 */
[----:B------:R-:W-:Y:S02]  /*1b30*/  SHF.L.U32 R51, R51, 0x10, RZ ;  /* 0x0000001033337819 */ /* 0x000fe400000006ff */
[----:B------:R-:W-:Y:S01]  /*1b40*/  FMNMX3 R42, R42, |R45|, |R54|, !PT ;  /* 0x4000002d2a2a7276 */ /* 0x000fe20007800436 */
[----:B------:R-:W-:Y:S01]  /*1b50*/  @P0 FMUL R54, R54, R49 ;  /* 0x0000003136360220 */ /* 0x000fe20000400000 */
[----:B------:R-:W-:-:S02]  /*1b60*/  SHF.L.U32 R37, R35, 0x18, RZ ;  /* 0x0000001823257819 */ /* 0x000fc400000006ff */
[----:B------:R-:W-:Y:S02]  /*1b70*/  LOP3.LUT R35, R53, 0xff, RZ, 0xc0, !PT ;  /* 0x000000ff35237812 */ /* 0x000fe400078ec0ff */
[----:B------:R-:W-:Y:S02]  /*1b80*/  SHF.L.U32 R44, R44, 0x8, RZ ;  /* 0x000000082c2c7819 */ /* 0x000fe400000006ff */
[----:B------:R-:W-:Y:S02]  /*1b90*/  F2FP.SATFINITE.E4M3.F32.PACK_AB_MERGE_C R32, RZ, R32, RZ ;  /* 0x00000020ff20723e */ /* 0x000fe400048070ff */
[----:B------:R-:W-:Y:S02]  /*1ba0*/  F2FP.SATFINITE.E4M3.F32.PACK_AB_MERGE_C R33, RZ, R82, RZ ;  /* 0x00000052ff21723e */ /* 0x000fe400048070ff */
[----:B------:R-:W-:Y:S02]  /*1bb0*/  LOP3.LUT R76, R76, 0xff0000, R51, 0xf8, !PT ;  /* 0x00ff00004c4c7812 */ /* 0x000fe400078ef833 */
[----:B------:R-:W-:Y:S01]  /*1bc0*/  FMNMX3 R42, R42, |R39|, |R38|, !PT ;  /* 0x400000272a2a7276 */ /* 0x000fe20007800426 */
[-C--:B------:R-:W-:Y:S01]  /*1bd0*/  @P0 FMUL R38, R38, R49.reuse ;  /* 0x0000003126260220 */ /* 0x080fe20000400000 */
[----:B------:R-:W-:Y:S01]  /*1be0*/  LOP3.LUT R45, R35, 0xffff, R44, 0xf8, !PT ;  /* 0x0000ffff232d7812 */ /* 0x000fe200078ef82c */
[----:B------:R-:W-:Y:S01]  /*1bf0*/  FMUL R35, R60, R49 ;  /* 0x000000313c237220 */ /* 0x000fe20000400000 */
[----:B------:R-:W-:-:S02]  /*1c00*/  SHF.L.U32 R32, R32, 0x10, RZ ;  /* 0x0000001020207819 */ /* 0x000fc400000006ff */
[----:B------:R-:W-:Y:S02]  /*1c10*/  LOP3.LUT R33, R80, 0xffff, R33, 0xf8, !PT ;  /* 0x0000ffff50217812 */ /* 0x000fe400078ef821 */
[----:B------:R-:W-:Y:S01]  /*1c20*/  FSEL R34, R39, R40, !P0 ;  /* 0x0000002827227208 */ /* 0x000fe20004000000 */
[----:B------:R-:W-:Y:S01]  /*1c30*/  FMUL R39, R64, R49 ;  /* 0x0000003140277220 */ /* 0x000fe20000400000 */
[----:B------:R-:W-:Y:S02]  /*1c40*/  F2FP.SATFINITE.E4M3.F32.PACK_AB_MERGE_C R54, RZ, R54, RZ ;  /* 0x00000036ff36723e */ /* 0x000fe400048070ff */
[----:B------:R-:W-:Y:S02]  /*1c50*/  LOP3.LUT R53, R76, R37, RZ, 0xfc, !PT ;  /* 0x000000254c357212 */ /* 0x000fe400078efcff */
[----:B------:R-:W-:Y:S01]  /*1c60*/  FMNMX3 R37, R42, |R60|, |R47|, !PT ;  /* 0x4000003c2a257276 */ /* 0x000fe2000780042f */
[----:B------:R-:W-:Y:S01]  /*1c70*/  @P0 FMUL R47, R47, R49 ;  /* 0x000000312f2f0220 */ /* 0x000fe20000400000 */
[----:B------:R-:W-:-:S02]  /*1c80*/  LOP3.LUT R40, R45, 0xff0000, R32, 0xf8, !PT ;  /* 0x00ff00002d287812 */ /* 0x000fc400078ef820 */
[----:B------:R-:W-:Y:S02]  /*1c90*/  F2FP.SATFINITE.E4M3.F32.PACK_AB_MERGE_C R43, RZ, R43, RZ ;  /* 0x0000002bff2b723e */ /* 0x000fe400048070ff */
[----:B------:R-:W-:Y:S02]  /*1ca0*/  LOP3.LUT R33, R33, 0xff, RZ, 0xc0, !PT ;  /* 0x000000ff21217812 */ /* 0x000fe400078ec0ff */
[----:B------:R-:W-:Y:S02]  /*1cb0*/  PRMT R32, R54, 0x7104, RZ ;  /* 0x0000710436207816 */ /* 0x000fe400000000ff */
[----:B------:R-:W-:Y:S02]  /*1cc0*/  F2FP.SATFINITE.E4M3.F32.PACK_AB_MERGE_C R34, RZ, R34, RZ ;  /* 0x00000022ff22723e */ /* 0x000fe400048070ff */
[----:B------:R-:W-:Y:S02]  /*1cd0*/  FSEL R35, R60, R35, !P0 ;  /* 0x000000233c237208 */ /* 0x000fe40004000000 */
[----:B------:R-:W-:-:S02]  /*1ce0*/  LOP3.LUT R43, R43, 0xffff, RZ, 0xc0, !PT ;  /* 0x0000ffff2b2b7812 */ /* 0x000fc400078ec0ff */
[----:B------:R-:W-:Y:S01]  /*1cf0*/  LOP3.LUT R55, R33, 0xff00, R32, 0xf8, !PT ;  /* 0x0000ff0021377812 */ /* 0x000fe200078ef820 */
[-C--:B------:R-:W-:Y:S01]  /*1d00*/  FMUL R33, R68, R49.reuse ;  /* 0x0000003144217220 */ /* 0x080fe20000400000 */
[----:B------:R-:W-:Y:S02]  /*1d10*/  SHF.L.U32 R34, R34, 0x10, RZ ;  /* 0x0000001022227819 */ /* 0x000fe400000006ff */
[----:B------:R-:W-:Y:S01]  /*1d20*/  FMNMX3 R37, R37, |R64|, |R62|, !PT ;  /* 0x4000004025257276 */ /* 0x000fe2000780043e */
[----:B------:R-:W-:Y:S01]  /*1d30*/  @P0 FMUL R62, R62, R49 ;  /* 0x000000313e3e0220 */ /* 0x000fe20000400000 */
[----:B------:R-:W-:Y:S02]  /*1d40*/  F2FP.SATFINITE.E4M3.F32.PACK_AB_MERGE_C R35, RZ, R35, RZ ;  /* 0x00000023ff23723e */ /* 0x000fe400048070ff */
[----:B------:R-:W-:Y:S02]  /*1d50*/  F2FP.SATFINITE.E4M3.F32.PACK_AB_MERGE_C R47, RZ, R47, RZ ;  /* 0x0000002fff2f723e */ /* 0x000fe400048070ff */
[----:B------:R-:W-:-:S02]  /*1d60*/  SHF.L.U32 R43, R43, 0x18, RZ ;  /* 0x000000182b2b7819 */ /* 0x000fc400000006ff */
[----:B------:R-:W-:Y:S01]  /*1d70*/  LOP3.LUT R55, R55, 0xff0000, R34, 0xf8, !PT ;  /* 0x00ff000037377812 */ /* 0x000fe200078ef822 */
[----:B------:R-:W-:Y:S01]  /*1d80*/  FMUL R34, R69, R49 ;  /* 0x0000003145227220 */ /* 0x000fe20000400000 */
[----:B------:R-:W-:Y:S01]  /*1d90*/  FMNMX3 R37, R37, |R65|, |R66|, !PT ;  /* 0x4000004125257276 */ /* 0x000fe20007800442 */
[----:B------:R-:W-:Y:S01]  /*1da0*/  @P0 FMUL R66, R66, R49 ;  /* 0x0000003142420220 */ /* 0x000fe20000400000 */
[----:B------:R-:W-:Y:S02]  /*1db0*/  LOP3.LUT R32, R35, 0xff, RZ, 0xc0, !PT ;  /* 0x000000ff23207812 */ /* 0x000fe400078ec0ff */
[----:B------:R-:W-:Y:S02]  /*1dc0*/  SHF.L.U32 R47, R47, 0x8, RZ ;  /* 0x000000082f2f7819 */ /* 0x000fe400000006ff */
[----:B------:R-:W-:Y:S02]  /*1dd0*/  FSEL R39, R64, R39, !P0 ;  /* 0x0000002740277208 */ /* 0x000fe40004000000 */
[----:B------:R-:W-:-:S02]  /*1de0*/  LOP3.LUT R54, R40, 0xff000000, R43, 0xf8, !PT ;  /* 0xff00000028367812 */ /* 0x000fc400078ef82b */
[----:B------:R-:W-:Y:S02]  /*1df0*/  LOP3.LUT R40, R32, 0xffff, R47, 0xf8, !PT ;  /* 0x0000ffff20287812 */ /* 0x000fe400078ef82f */
[----:B------:R-:W-:Y:S02]  /*1e00*/  F2FP.SATFINITE.E4M3.F32.PACK_AB_MERGE_C R38, RZ, R38, RZ ;  /* 0x00000026ff26723e */ /* 0x000fe400048070ff */
[----:B------:R-:W-:Y:S02]  /*1e10*/  FSEL R33, R68, R33, !P0 ;  /* 0x0000002144217208 */ /* 0x000fe40004000000 */
[----:B------:R-:W-:Y:S02]  /*1e20*/  F2FP.SATFINITE.E4M3.F32.PACK_AB_MERGE_C R39, RZ, R39, RZ ;  /* 0x00000027ff27723e */ /* 0x000fe400048070ff */
[----:B------:R-:W-:Y:S01]  /*1e30*/  FSEL R32, R69, R34, !P0 ;  /* 0x0000002245207208 */ /* 0x000fe20004000000 */
[-C--:B------:R-:W-:Y:S01]  /*1e40*/  FMUL R34, R73, R49.reuse ;  /* 0x0000003149227220 */ /* 0x080fe20000400000 */
[----:B------:R-:W-:Y:S01]  /*1e50*/  FMNMX3 R37, R37, |R68|, |R67|, !PT ;  /* 0x4000004425257276 */ /* 0x000fe20007800443 */
[----:B------:R-:W-:Y:S01]  /*1e60*/  @P0 FMUL R67, R67, R49 ;  /* 0x0000003143430220 */ /* 0x000fe20000400000 */
[----:B------:R-:W-:-:S02]  /*1e70*/  F2FP.SATFINITE.E4M3.F32.PACK_AB_MERGE_C R66, RZ, R66, RZ ;  /* 0x00000042ff42723e */ /* 0x000fc400048070ff */
[----:B------:R-:W-:Y:S02]  /*1e80*/  LOP3.LUT R38, R38, 0xffff, RZ, 0xc0, !PT ;  /* 0x0000ffff26267812 */ /* 0x000fe400078ec0ff */
[----:B------:R-:W-:Y:S02]  /*1e90*/  SHF.L.U32 R39, R39, 0x10, RZ ;  /* 0x0000001027277819 */ /* 0x000fe400000006ff */
[----:B------:R-:W-:Y:S02]  /*1ea0*/  F2FP.SATFINITE.E4M3.F32.PACK_AB_MERGE_C R33, RZ, R33, RZ ;  /* 0x00000021ff21723e */ /* 0x000fe400048070ff */
[----:B------:R-:W-:Y:S01]  /*1eb0*/  FMNMX3 R69, R37, |R69|, |R70|, !PT ;  /* 0x4000004525457276 */ /* 0x000fe20007800446 */
[----:B------:R-:W-:Y:S01]  /*1ec0*/  @P0 FMUL R70, R70, R49 ;  /* 0x0000003146460220 */ /* 0x000fe20000400000 */
[----:B------:R-:W-:Y:S02]  /*1ed0*/  LOP3.LUT R35, R36, 0xff, RZ, 0xc0, !PT ;  /* 0x000000ff24237812 */ /* 0x000fe400078ec0ff */
[----:B------:R-:W-:-:S02]  /*1ee0*/  PRMT R66, R66, 0x7104, RZ ;  /* 0x0000710442427816 */ /* 0x000fc400000000ff */
[----:B------:R-:W-:Y:S01]  /*1ef0*/  FSEL R37, R73, R34, !P0 ;  /* 0x0000002249257208 */ /* 0x000fe20004000000 */
[----:B------:R-:W-:Y:S01]  /*1f00*/  FMUL R34, R75, R49 ;  /* 0x000000314b227220 */ /* 0x000fe20000400000 */
[----:B------:R-:W-:Y:S02]  /*1f10*/  SHF.L.U32 R38, R38, 0x18, RZ ;  /* 0x0000001826267819 */ /* 0x000fe400000006ff */
[----:B------:R-:W-:Y:S02]  /*1f20*/  LOP3.LUT R39, R40, 0xff0000, R39, 0xf8, !PT ;  /* 0x00ff000028277812 */ /* 0x000fe400078ef827 */
[----:B------:R-:W-:Y:S02]  /*1f30*/  SHF.L.U32 R33, R33, 0x10, RZ ;  /* 0x0000001021217819 */ /* 0x000fe400000006ff */
[----:B------:R-:W-:Y:S02]  /*1f40*/  LOP3.LUT R40, R35, 0xff00, R66, 0xf8, !PT ;  /* 0x0000ff0023287812 */ /* 0x000fe400078ef842 */
[----:B------:R-:W-:-:S02]  /*1f50*/  LOP3.LUT R55, R55, R38, RZ, 0xfc, !PT ;  /* 0x0000002637377212 */ /* 0x000fc400078efcff */
[----:B------:R-:W-:Y:S02]  /*1f60*/  F2FP.SATFINITE.E4M3.F32.PACK_AB_MERGE_C R62, RZ, R62, RZ ;  /* 0x0000003eff3e723e */ /* 0x000fe400048070ff */
[----:B------:R-:W-:Y:S01]  /*1f70*/  FMNMX3 R69, R69, |R73|, |R72|, !PT ;  /* 0x4000004945457276 */ /* 0x000fe20007800448 */
[----:B------:R-:W-:Y:S01]  /*1f80*/  @P0 FMUL R72, R72, R49 ;  /* 0x0000003148480220 */ /* 0x000fe20000400000 */
[----:B------:R-:W-:Y:S02]  /*1f90*/  FSEL R38, R75, R34, !P0 ;  /* 0x000000224b267208 */ /* 0x000fe40004000000 */
[----:B------:R-:W-:Y:S01]  /*1fa0*/  LOP3.LUT R40, R40, 0xff0000, R33, 0xf8, !PT ;  /* 0x00ff000028287812 */ /* 0x000fe200078ef821 */
[----:B------:R-:W0:Y:S01]  /*1fb0*/  @!P1 LDC.64 R34, c[0x0][0x3a0] ;  /* 0x0000e800ff229b82 */ /* 0x000e220000000a00 */
[----:B------:R-:W-:Y:S02]  /*1fc0*/  F2FP.SATFINITE.E4M3.F32.PACK_AB_MERGE_C R36, RZ, R32, RZ ;  /* 0x00000020ff24723e */ /* 0x000fe400048070ff */
[----:B------:R-:W-:-:S02]  /*1fd0*/  LOP3.LUT R62, R62, 0xffff, RZ, 0xc0, !PT ;  /* 0x0000ffff3e3e7812 */ /* 0x000fc400078ec0ff */
[----:B------:R-:W-:Y:S01]  /*1fe0*/  FMNMX3 R69, R69, |R71|, |R46|, !PT ;  /* 0x4000004745457276 */ /* 0x000fe2000780042e */
[----:B------:R-:W-:Y:S01]  /*1ff0*/  @P0 FMUL R46, R46, R49 ;  /* 0x000000312e2e0220 */ /* 0x000fe20000400000 */
[----:B------:R-:W-:Y:S01]  /*2000*/  LOP3.LUT R43, R0, 0xff, RZ, 0xc0, !PT ;  /* 0x000000ff002b7812 */ /* 0x000fe200078ec0ff */
[----:B------:R-:W1:Y:S01]  /*2010*/  LDC.64 R32, c[0x0][0x3c8] ;  /* 0x0000f200ff207b82 */ /* 0x000e620000000a00 */
[----:B------:R-:W-:Y:S02]  /*2020*/  SHF.L.U32 R62, R62, 0x18, RZ ;  /* 0x000000183e3e7819 */ /* 0x000fe400000006ff */
[----:B------:R-:W-:Y:S01]  /*2030*/  FMNMX3 R51, R69, |R75|, |R74|, !PT ;  /* 0x4000004b45337276 */ /* 0x000fe2000780044a */
[----:B------:R-:W-:Y:S01]  /*2040*/  @P0 FMUL R74, R74, R49 ;  /* 0x000000314a4a0220 */ /* 0x000fe20000400000 */
[----:B------:R-:W-:Y:S02]  /*2050*/  F2FP.SATFINITE.E4M3.F32.PACK_AB_MERGE_C R70, RZ, R70, RZ ;  /* 0x00000046ff46723e */ /* 0x000fe400048070ff */
[----:B------:R-:W-:Y:S01]  /*2060*/  F2FP.SATFINITE.E4M3.F32.PACK_AB_MERGE_C R46, RZ, R46, RZ ;  /* 0x0000002eff2e723e */ /* 0x000fe200048070ff */
[----:B------:R-:W2:Y:S01]  /*2070*/  LDC R0, c[0x0][0x380] ;  /* 0x0000e000ff007b82 */ /* 0x000ea20000000800 */
[----:B------:R-:W-:-:S02]  /*2080*/  LOP3.LUT R60, R39, 0xff000000, R62, 0xf8, !PT ;  /* 0xff000000273c7812 */ /* 0x000fc400078ef83e */
[----:B------:R-:W-:Y:S02]  /*2090*/  LOP3.LUT R39, R36, 0xff, RZ, 0xc0, !PT ;  /* 0x000000ff24277812 */ /* 0x000fe400078ec0ff */
[----:B------:R-:W-:Y:S02]  /*20a0*/  SHF.L.U32 R70, R70, 0x8, RZ ;  /* 0x0000000846467819 */ /* 0x000fe400000006ff */
[----:B------:R-:W-:Y:S01]  /*20b0*/  PRMT R46, R46, 0x7104, RZ ;  /* 0x000071042e2e7816 */ /* 0x000fe200000000ff */
[----:B0-----:R-:W-:Y:S01]  /*20c0*/  @!P1 IMAD.WIDE R34, R3, 0x4, R34 ;  /* 0x0000000403229825 */ /* 0x001fe200078e0222 */
[----:B------:R-:W-:Y:S02]  /*20d0*/  F2FP.SATFINITE.E4M3.F32.PACK_AB_MERGE_C R37, RZ, R37, RZ ;  /* 0x00000025ff25723e */ /* 0x000fe400048070ff */
[----:B------:R-:W-:Y:S02]  /*20e0*/  F2FP.SATFINITE.E4M3.F32.PACK_AB_MERGE_C R38, RZ, R38, RZ ;  /* 0x00000026ff26723e */ /* 0x000fe400048070ff */
[----:B------:R-:W-:Y:S01]  /*20f0*/  F2FP.SATFINITE.E4M3.F32.PACK_AB_MERGE_C R67, RZ, R67, RZ ;  /* 0x00000043ff43723e */ /* 0x000fe200048070ff */
[----:B------:R3:W-:Y:S01]  /*2100*/  @!P1 STG.E desc[UR4][R34.64], R41 ;  /* 0x0000002922009986 */ /* 0x0007e2000c101904 */
[----:B------:R-:W-:Y:S01]  /*2110*/  F2FP.SATFINITE.E4M3.F32.PACK_AB_MERGE_C R72, RZ, R72, RZ ;  /* 0x00000048ff48723e */ /* 0x000fe200048070ff */
[----:B-1----:R-:W-:Y:S01]  /*2120*/  IMAD.WIDE.U32 R32, R50, 0x8, R32 ;  /* 0x0000000832207825 */ /* 0x002fe200078e0020 */
[----:B------:R-:W-:-:S02]  /*2130*/  F2FP.SATFINITE.E4M3.F32.PACK_AB_MERGE_C R74, RZ, R74, RZ ;  /* 0x0000004aff4a723e */ /* 0x000fc400048070ff */
[----:B------:R-:W-:Y:S02]  /*2140*/  LOP3.LUT R70, R39, 0xffff, R70, 0xf8, !PT ;  /* 0x0000ffff27467812 */ /* 0x000fe400078ef846 */
[----:B------:R-:W-:Y:S01]  /*2150*/  LOP3.LUT R39, R43, 0xff00, R46, 0xf8, !PT ;  /* 0x0000ff002b277812 */ /* 0x000fe200078ef82e */
[----:B------:R3:W-:Y:S01]  /*2160*/  STG.E.64 desc[UR4][R32.64], R52 ;  /* 0x0000003420007986 */ /* 0x0007e2000c101b04 */
[----:B------:R-:W-:Y:S02]  /*2170*/  SHF.L.U32 R37, R37, 0x10, RZ ;  /* 0x0000001025257819 */ /* 0x000fe400000006ff */
[----:B------:R-:W-:Y:S01]  /*2180*/  SHF.L.U32 R38, R38, 0x10, RZ ;  /* 0x0000001026267819 */ /* 0x000fe200000006ff */
[----:B------:R3:W-:Y:S01]  /*2190*/  STG.E.64 desc[UR4][R32.64+0x100], R54 ;  /* 0x0001003620007986 */ /* 0x0007e2000c101b04 */
        /* <DEDUP_REMOVED lines=8> */
[----:B------:R-:W-:Y:S02]  /*2220*/  LOP3.LUT R61, R40, R61, RZ, 0xfc, !PT ;  /* 0x0000003d283d7212 */ /* 0x000fe400078efcff */
[----:B------:R-:W-:Y:S02]  /*2230*/  LOP3.LUT R62, R37, 0xff000000, R72, 0xf8, !PT ;  /* 0xff000000253e7812 */ /* 0x000fe400078ef848 */
[----:B------:R-:W-:Y:S01]  /*2240*/  LOP3.LUT R63, R38, R63, RZ, 0xfc, !PT ;  /* 0x0000003f263f7212 */ /* 0x000fe200078efcff */
[----:B------:R3:W-:Y:S01]  /*2250*/  STG.E.64 desc[UR4][R32.64+0x200], R60 ;  /* 0x0002003c20007986 */ /* 0x0007e2000c101b04 */
[----:B--2---:R-:W-:-:S03]  /*2260*/  LEA R3, R0, R3, 0x2 ;  /* 0x0000000300037211 */ /* 0x004fc600078e10ff */
[----:B------:R3:W-:Y:S01]  /*2270*/  STG.E.64 desc[UR4][R32.64+0x300], R62 ;  /* 0x0003003e20007986 */ /* 0x0007e2000c101b04 */
[----:B------:R-:W-:-:S13]  /*2280*/  ISETP.GE.AND P1, PT, R3, UR12, PT ;  /* 0x0000000c03007c0c */ /* 0x000fda000bf26270 */
[----:B---3--:R-:W-:Y:S05]  /*2290*/  @!P1 BRA `(.L_x_11886) ;  /* 0xffffffe000009947 */ /* 0x008fea000383ffff */
[----:B------:R-:W-:Y:S05]  /*22a0*/  BRA `(.L_x_11883) ;  /* 0x0000001c00947947 */ /* 0x000fea0003800000 */
.L_x_11884:
[----:B------:R-:W0:Y:S01]  /*22b0*/  LDC.U8 R73, c[0x0][0x3c0] ;  /* 0x0000f000ff497b82 */ /* 0x000e220000000000 */
[----:B------:R-:W-:Y:S01]  /*22c0*/  BSSY B1, `(.L_x_11887) ;  /* 0x00001e2000017945 */ /* 0x000fe20003800000 */
.L_x_11889:
[----:B------:R-:W1:Y:S01]  /*22d0*/  LDC.64 R62, c[0x0][0x390] ;  /* 0x0000e400ff3e7b82 */ /* 0x000e620000000a00 */
[----:B------:R-:W-:-:S05]  /*22e0*/  LEA R50, R3, R2, 0x7 ;  /* 0x0000000203327211 */ /* 0x000fca00078e38ff */
[----:B-1----:R-:W-:-:S05]  /*22f0*/  IMAD.WIDE.U32 R62, R50, 0x10, R62 ;  /* 0x00000010323e7825 */ /* 0x002fca00078e003e */
[----:B---3--:R-:W2:Y:S04]  /*2300*/  LDG.E.128 R32, desc[UR4][R62.64] ;  /* 0x000000043e207981 */ /* 0x008ea8000c1e1d00 */
        /* <DEDUP_REMOVED lines=15> */
[----:B-1----:R-:W-:Y:S02]  /*2400*/  HADD2.F32 R62, -RZ, R35.H1_H1 ;  /* 0x30000023ff3e7230 */ /* 0x002fe40000004100 */
[----:B---3--:R-:W-:Y:S02]  /*2410*/  HADD2.F32 R35, -RZ, R36.H0_H0 ;  /* 0x20000024ff237230 */ /* 0x008fe40000004100 */
[----:B------:R-:W-:Y:S01]  /*2420*/  FADD R64, R52, R65 ;  /* 0x0000004134407221 */ /* 0x000fe20000000000 */
[----:B----4-:R-:W-:Y:S02]  /*2430*/  HADD2.F32 R68, -RZ, R40.H1_H1 ;  /* 0x30000028ff447230 */ /* 0x010fe40000004100 */
        /* <DEDUP_REMOVED lines=135> */
.L_x_11919:
[----:B------:R-:W3:Y:S01]  /*2cb0*/  LDC R37, c[0x0][0x3d8] ;  /* 0x0000f600ff257b82 */ /* 0x000ee20000000800 */
[----:B--2---:R-:W-:Y:S01]  /*2cc0*/  FADD R44, R79, R44 ;  /* 0x0000002c4f2c7221 */ /* 0x004fe20000000000 */
[----:B0-----:R-:W-:Y:S01]  /*2cd0*/  ISETP.NE.AND P2, PT, R73, RZ, PT ;  /* 0x000000ff4900720c */ /* 0x001fe20003f45270 */
[--C-:B-----5:R-:W-:Y:S01]  /*2ce0*/  HADD2.F32 R43, -RZ, R56.reuse.H0_H0 ;  /* 0x20000038ff2b7230 */ /* 0x120fe20000004100 */
[----:B------:R-:W-:Y:S01]  /*2cf0*/  UISETP.NE.AND UP0, UPT, UR10, URZ, UPT ;  /* 0x000000ff0a00728c */ /* 0x000fe2000bf05270 */
[----:B------:R-:W-:Y:S02]  /*2d00*/  HADD2.F32 R77, -RZ, R56.H1_H1 ;  /* 0x30000038ff4d7230 */ /* 0x000fe40000004100 */
[----:B------:R-:W-:Y:S02]  /*2d10*/  HADD2.F32 R42, -RZ, R16.H0_H0 ;  /* 0x20000010ff2a7230 */ /* 0x000fe40000004100 */
[----:B------:R-:W-:Y:S02]  /*2d20*/  HADD2.F32 R81, -RZ, R58.H1_H1 ;  /* 0x3000003aff517230 */ /* 0x000fe40000004100 */
[----:B-1----:R-:W-:-:S02]  /*2d30*/  HADD2.F32 R79, -RZ, R18.H0_H0 ;  /* 0x20000012ff4f7230 */ /* 0x002fc40000004100 */
[----:B------:R-:W-:Y:S02]  /*2d40*/  HADD2.F32 R90, -RZ, R18.H1_H1 ;  /* 0x30000012ff5a7230 */ /* 0x000fe40000004100 */
[----:B------:R-:W-:Y:S01]  /*2d50*/  @P2 FADD R43, R43, 1 ;  /* 0x3f8000002b2b2421 */ /* 0x000fe20000000000 */
[----:B------:R-:W-:Y:S01]  /*2d60*/  @P2 FADD R77, R77, 1 ;  /* 0x3f8000004d4d2421 */ /* 0x000fe20000000000 */
[----:B------:R-:W-:Y:S01]  /*2d70*/  @P2 FADD R81, R81, 1 ;  /* 0x3f80000051512421 */ /* 0x000fe20000000000 */
[----:B------:R-:W-:Y:S02]  /*2d80*/  HADD2.F32 R92, -RZ, R12.H1_H1 ;  /* 0x3000000cff5c7230 */ /* 0x000fe40000004100 */
[----:B---3--:R-:W-:Y:S01]  /*2d90*/  FFMA R40, R44, 0.0009765625, R37 ;  /* 0x3a8000002c287823 */ /* 0x008fe20000000025 */
[----:B------:R-:W-:Y:S01]  /*2da0*/  HADD2.F32 R44, -RZ, R16.H1_H1 ;  /* 0x30000010ff2c7230 */ /* 0x000fe20000004100 */
[----:B------:R-:W0:Y:S03]  /*2db0*/  @!P1 LDC.64 R36, c[0x0][0x398] ;  /* 0x0000e600ff249b82 */ /* 0x000e260000000a00 */
[----:B------:R-:W-:-:S13]  /*2dc0*/  FSETP.GEU.AND P0, PT, |R40|, 1.175494350822287508e-38, PT ;  /* 0x008000002800780b */ /* 0x000fda0003f0e200 */
[----:B------:R-:W-:-:S04]  /*2dd0*/  @!P0 FMUL R40, R40, 16777216 ;  /* 0x4b80000028288820 */ /* 0x000fc80000400000 */
[----:B------:R-:W1:Y:S01]  /*2de0*/  MUFU.RSQ R41, R40 ;  /* 0x0000002800297308 */ /* 0x000e620000001400 */
[----:B0-----:R-:W-:-:S05]  /*2df0*/  @!P1 IMAD.WIDE R36, R3, 0x4, R36 ;  /* 0x0000000403249825 */ /* 0x001fca00078e0224 */
[----:B------:R0:W-:Y:S01]  /*2e00*/  @!P1 STG.E desc[UR4][R36.64], R45 ;  /* 0x0000002d24009986 */ /* 0x0001e2000c101904 */
[----:B-1----:R-:W-:Y:S01]  /*2e10*/  @!P0 FMUL R41, R41, 4096 ;  /* 0x4580000029298820 */ /* 0x002fe20000400000 */
[----:B------:R-:W-:-:S03]  /*2e20*/  PLOP3.LUT P0, PT, PT, PT, UP0, 0x80, 0x8 ;  /* 0x000000000008781c */ /* 0x000fc60003f0f008 */
[-C--:B------:R-:W-:Y:S01]  /*2e30*/  FMUL R0, R0, R41.reuse ;  /* 0x0000002900007220 */ /* 0x080fe20000400000 */
[-C--:B------:R-:W-:Y:S01]  /*2e40*/  FMUL R60, R60, R41.reuse ;  /* 0x000000293c3c7220 */ /* 0x080fe20000400000 */
[-C--:B------:R-:W-:Y:S01]  /*2e50*/  FMUL R32, R32, R41.reuse ;  /* 0x0000002920207220 */ /* 0x080fe20000400000 */
[-C--:B------:R-:W-:Y:S01]  /*2e60*/  FMUL R52, R52, R41.reuse ;  /* 0x0000002934347220 */ /* 0x080fe20000400000 */
[----:B------:R-:W-:Y:S01]  /*2e70*/  FFMA R40, R43, R0, R42 ;  /* 0x000000002b287223 */ /* 0x000fe2000000002a */
[----:B------:R-:W-:Y:S01]  /*2e80*/  FFMA R0, R77, R60, R44 ;  /* 0x0000003c4d007223 */ /* 0x000fe2000000002c */
[--C-:B------:R-:W-:Y:S02]  /*2e90*/  HADD2.F32 R43, -RZ, R57.reuse.H0_H0 ;  /* 0x20000039ff2b7230 */ /* 0x100fe40000004100 */
[-C--:B------:R-:W-:Y:S01]  /*2ea0*/  FMUL R33, R33, R41.reuse ;  /* 0x0000002921217220 */ /* 0x080fe20000400000 */
[----:B------:R-:W-:Y:S02]  /*2eb0*/  HADD2.F32 R77, -RZ, R57.H1_H1 ;  /* 0x30000039ff4d7230 */ /* 0x000fe40000004100 */
[----:B0-----:R-:W-:Y:S01]  /*2ec0*/  FMUL R36, R54, R41 ;  /* 0x0000002936247220 */ /* 0x001fe20000400000 */
[----:B------:R-:W-:-:S02]  /*2ed0*/  HADD2.F32 R60, -RZ, R58.H0_H0 ;  /* 0x2000003aff3c7230 */ /* 0x000fc40000004100 */
[----:B------:R-:W-:Y:S01]  /*2ee0*/  @P2 FADD R43, R43, 1 ;  /* 0x3f8000002b2b2421 */ /* 0x000fe20000000000 */
[--C-:B------:R-:W-:Y:S02]  /*2ef0*/  HADD2.F32 R42, -RZ, R17.reuse.H0_H0 ;  /* 0x20000011ff2a7230 */ /* 0x100fe40000004100 */
[----:B------:R-:W-:Y:S01]  /*2f00*/  @P2 FADD R77, R77, 1 ;  /* 0x3f8000004d4d2421 */ /* 0x000fe20000000000 */
[----:B------:R-:W-:Y:S02]  /*2f10*/  HADD2.F32 R44, -RZ, R17.H1_H1 ;  /* 0x30000011ff2c7230 */ /* 0x000fe40000004100 */
[----:B------:R-:W-:Y:S01]  /*2f20*/  @P2 FADD R60, R60, 1 ;  /* 0x3f8000003c3c2421 */ /* 0x000fe20000000000 */
[----:B------:R-:W-:Y:S01]  /*2f30*/  FFMA R36, R81, R36, R90 ;  /* 0x0000002451247223 */ /* 0x000fe2000000005a */
[----:B------:R-:W-:Y:S01]  /*2f40*/  FFMA R42, R43, R32, R42 ;  /* 0x000000202b2a7223 */ /* 0x000fe2000000002a */
[--C-:B------:R-:W-:Y:S02]  /*2f50*/  HADD2.F32 R37, -RZ, R59.reuse.H1_H1 ;  /* 0x3000003bff257230 */ /* 0x100fe40000004100 */
[----:B------:R-:W-:Y:S01]  /*2f60*/  FFMA R32, R77, R52, R44 ;  /* 0x000000344d207223 */ /* 0x000fe2000000002c */
[----:B------:R-:W-:Y:S01]  /*2f70*/  FFMA R44, R60, R33, R79 ;  /* 0x000000213c2c7223 */ /* 0x000fe2000000004f */
[----:B------:R-:W-:-:S02]  /*2f80*/  HADD2.F32 R33, -RZ, R59.H0_H0 ;  /* 0x2000003bff217230 */ /* 0x000fc40000004100 */
        /* <DEDUP_REMOVED lines=10> */
[----:B------:R-:W-:Y:S01]  /*3030*/  @P2 FADD R45, R45, 1 ;  /* 0x3f8000002d2d2421 */ /* 0x000fe20000000000 */
[-C--:B------:R-:W-:Y:S01]  /*3040*/  FMUL R35, R35, R41.reuse ;  /* 0x0000002923237220 */ /* 0x080fe20000400000 */
        /* <DEDUP_REMOVED lines=44> */
[----:B------:R-:W-:-:S02]  /*3310*/  HADD2.F32 R45, -RZ, R25.H1_H1 ;  /* 0x30000019ff2d7230 */ /* 0x000fc40000004100 */
        /* <DEDUP_REMOVED lines=20> */
[-C--:B------:R-:W-:Y:S01]  /*3460*/  FMUL R43, R74, R41.reuse ;  /* 0x000000294a2b7220 */ /* 0x080fe20000400000 */
        /* <DEDUP_REMOVED lines=10> */
[----:B------:R-:W-:Y:S02]  /*3510*/  HADD2.F32 R45, -RZ, R21.H0_H0 ;  /* 0x20000015ff2d7230 */ /* 0x000fe40000004100 */
[----:B------:R-:W-:Y:S01]  /*3520*/  @P2 FADD R69, R69, 1 ;  /* 0x3f80000045452421 */ /* 0x000fe20000000000 */
[----:B------:R-:W-:-:S02]  /*3530*/  HADD2.F32 R79, -RZ, R10.H1_H1 ;  /* 0x3000000aff4f7230 */ /* 0x000fc40000004100 */
[----:B------:R-:W-:Y:S01]  /*3540*/  @P2 FADD R65, R65, 1 ;  /* 0x3f80000041412421 */ /* 0x000fe20000000000 */
[----:B------:R-:W-:Y:S02]  /*3550*/  HADD2.F32 R71, -RZ, R6.H0_H0 ;  /* 0x20000006ff477230 */ /* 0x000fe40000004100 */
[-C--:B------:R-:W-:Y:S01]  /*3560*/  FMUL R68, R76, R41.reuse ;  /* 0x000000294c447220 */ /* 0x080fe20000400000 */
[----:B------:R-:W-:Y:S02]  /*3570*/  HADD2.F32 R67, -RZ, R11.H1_H1 ;  /* 0x3000000bff437230 */ /* 0x000fe40000004100 */
[-C--:B------:R-:W-:Y:S01]  /*3580*/  FMUL R74, R84, R41.reuse ;  /* 0x00000029544a7220 */ /* 0x080fe20000400000 */
[----:B------:R-:W-:Y:S02]  /*3590*/  HADD2.F32 R63, -RZ, R5.H0_H0 ;  /* 0x20000005ff3f7230 */ /* 0x000fe40000004100 */
[----:B------:R-:W-:Y:S01]  /*35a0*/  @P2 FADD R45, R45, 1 ;  /* 0x3f8000002d2d2421 */ /* 0x000fe20000000000 */
[----:B------:R-:W-:Y:S01]  /*35b0*/  FMUL R76, R78, R41 ;  /* 0x000000294e4c7220 */ /* 0x000fe20000400000 */
[----:B------:R-:W-:Y:S01]  /*35c0*/  LOP3.LUT R84, R51, 0xffffff00, RZ, 0xc0, !PT ;  /* 0xffffff0033547812 */ /* 0x000fe200078ec0ff */
[----:B------:R-:W-:Y:S01]  /*35d0*/  FFMA R37, R77, R37, R79 ;  /* 0x000000254d257223 */ /* 0x000fe2000000004f */
[----:B------:R-:W-:Y:S01]  /*35e0*/  FFMA R82, R69, R82, R71 ;  /* 0x0000005245527223 */ /* 0x000fe20000000047 */
[----:B------:R-:W-:-:S02]  /*35f0*/  HADD2.F32 R51, -RZ, R22.H1_H1 ;  /* 0x30000016ff337230 */ /* 0x000fc40000004100 */
[----:B------:R-:W-:Y:S01]  /*3600*/  FFMA R68, R65, R68, R67 ;  /* 0x0000004441447223 */ /* 0x000fe20000000043 */
[----:B------:R-:W-:Y:S02]  /*3610*/  HADD2.F32 R77, -RZ, R20.H1_H1 ;  /* 0x30000014ff4d7230 */ /* 0x000fe40000004100 */
[-C--:B------:R-:W-:Y:S01]  /*3620*/  @P0 FMUL R40, R40, R49.reuse ;  /* 0x0000003128280220 */ /* 0x080fe20000400000 */
[-C--:B------:R-:W-:Y:S01]  /*3630*/  @P0 FMUL R0, R0, R49.reuse ;  /* 0x0000003100000220 */ /* 0x080fe20000400000 */
[----:B------:R-:W-:Y:S02]  /*3640*/  HADD2.F32 R65, -RZ, R21.H1_H1 ;  /* 0x30000015ff417230 */ /* 0x000fe40000004100 */
[----:B------:R-:W-:Y:S01]  /*3650*/  FFMA R76, R45, R76, R63 ;  /* 0x0000004c2d4c7223 */ /* 0x000fe2000000003f */
[----:B------:R-:W-:Y:S02]  /*3660*/  HADD2.F32 R63, -RZ, R6.H1_H1 ;  /* 0x30000006ff3f7230 */ /* 0x000fe40000004100 */
[----:B------:R-:W-:Y:S01]  /*3670*/  @P0 FMUL R82, R82, R49 ;  /* 0x0000003152520220 */ /* 0x000fe20000400000 */
[----:B------:R-:W-:-:S02]  /*3680*/  HADD2.F32 R79, -RZ, R4.H1_H1 ;  /* 0x30000004ff4f7230 */ /* 0x000fc40000004100 */
[----:B------:R-:W-:Y:S01]  /*3690*/  @P2 FADD R51, R51, 1 ;  /* 0x3f80000033332421 */ /* 0x000fe20000000000 */
[-C--:B------:R-:W-:Y:S01]  /*36a0*/  FMUL R78, R86, R41.reuse ;  /* 0x00000029564e7220 */ /* 0x080fe20000400000 */
[----:B------:R-:W-:Y:S01]  /*36b0*/  @P2 FADD R77, R77, 1 ;  /* 0x3f8000004d4d2421 */ /* 0x000fe20000000000 */
[----:B------:R-:W-:Y:S01]  /*36c0*/  FMUL R80, R80, R41 ;  /* 0x0000002950507220 */ /* 0x000fe20000400000 */
[----:B------:R-:W-:Y:S01]  /*36d0*/  HADD2.F32 R67, -RZ, R5.H1_H1 ;  /* 0x30000005ff437230 */ /* 0x000fe20000004100 */
[----:B------:R-:W-:Y:S01]  /*36e0*/  F2FP.SATFINITE.E4M3.F32.PACK_AB_MERGE_C R40, RZ, R40, RZ ;  /* 0x00000028ff28723e */ /* 0x000fe200048070ff */
[----:B------:R-:W-:Y:S01]  /*36f0*/  @P2 FADD R65, R65, 1 ;  /* 0x3f80000041412421 */ /* 0x000fe20000000000 */
[----:B------:R-:W-:Y:S01]  /*3700*/  F2FP.SATFINITE.E4M3.F32.PACK_AB_MERGE_C R0, RZ, R0, RZ ;  /* 0x00000000ff00723e */ /* 0x000fe200048070ff */
[-C--:B------:R-:W-:Y:S01]  /*3710*/  @P0 FMUL R54, R54, R49.reuse ;  /* 0x0000003136360220 */ /* 0x080fe20000400000 */
[-C--:B------:R-:W-:Y:S01]  /*3720*/  @P0 FMUL R44, R44, R49.reuse ;  /* 0x000000312c2c0220 */ /* 0x080fe20000400000 */
[----:B------:R-:W-:Y:S01]  /*3730*/  LOP3.LUT R86, R55, 0xffffff00, RZ, 0xc0, !PT ;  /* 0xffffff0037567812 */ /* 0x000fe200078ec0ff */
[-C--:B------:R-:W-:Y:S01]  /*3740*/  @P0 FMUL R35, R35, R49.reuse ;  /* 0x0000003123230220 */ /* 0x080fe20000400000 */
[----:B------:R-:W-:Y:S01]  /*3750*/  FFMA R78, R51, R78, R63 ;  /* 0x0000004e334e7223 */ /* 0x000fe2000000003f */
[-C--:B------:R-:W-:Y:S01]  /*3760*/  @P0 FMUL R92, R92, R49.reuse ;  /* 0x000000315c5c0220 */ /* 0x080fe20000400000 */
[----:B------:R-:W-:Y:S01]  /*3770*/  F2FP.SATFINITE.E4M3.F32.PACK_AB_MERGE_C R55, RZ, R82, RZ ;  /* 0x00000052ff37723e */ /* 0x000fe200048070ff */
[-C--:B------:R-:W-:Y:S01]  /*3780*/  @P0 FMUL R42, R42, R49.reuse ;  /* 0x000000312a2a0220 */ /* 0x080fe20000400000 */
[-C--:B------:R-:W-:Y:S01]  /*3790*/  @P0 FMUL R32, R32, R49.reuse ;  /* 0x0000003120200220 */ /* 0x080fe20000400000 */
[----:B------:R-:W-:Y:S01]  /*37a0*/  FFMA R80, R77, R80, R79 ;  /* 0x000000504d507223 */ /* 0x000fe2000000004f */
[----:B------:R-:W-:Y:S01]  /*37b0*/  LOP3.LUT R82, R40, 0xff, RZ, 0xc0, !PT ;  /* 0x000000ff28527812 */ /* 0x000fe200078ec0ff */
[-C--:B------:R-:W-:Y:S01]  /*37c0*/  @P0 FMUL R33, R33, R49.reuse ;  /* 0x0000003121210220 */ /* 0x080fe20000400000 */
[----:B------:R-:W-:Y:S01]  /*37d0*/  SHF.L.U32 R51, R0, 0x8, RZ ;  /* 0x0000000800337819 */ /* 0x000fe200000006ff */
[----:B------:R-:W-:Y:S01]  /*37e0*/  FFMA R74, R65, R74, R67 ;  /* 0x0000004a414a7223 */ /* 0x000fe20000000043 */
[----:B------:R-:W-:Y:S01]  /*37f0*/  @P0 FMUL R60, R60, R49 ;  /* 0x000000313c3c0220 */ /* 0x000fe20000400000 */
[----:B------:R-:W-:-:S02]  /*3800*/  HADD2.F32 R65, -RZ, R23.H0_H0 ;  /* 0x20000017ff417230 */ /* 0x000fc40000004100 */
[-C--:B------:R-:W-:Y:S01]  /*3810*/  @P0 FMUL R47, R47, R49.reuse ;  /* 0x000000312f2f0220 */ /* 0x080fe20000400000 */
[----:B------:R-:W-:Y:S01]  /*3820*/  F2FP.SATFINITE.E4M3.F32.PACK_AB_MERGE_C R54, RZ, R54, RZ ;  /* 0x00000036ff36723e */ /* 0x000fe200048070ff */
[-C--:B------:R-:W-:Y:S01]  /*3830*/  @P0 FMUL R36, R36, R49.reuse ;  /* 0x0000003124240220 */ /* 0x080fe20000400000 */
[----:B------:R-:W-:Y:S01]  /*3840*/  F2FP.SATFINITE.E4M3.F32.PACK_AB_MERGE_C R45, RZ, R44, RZ ;  /* 0x0000002cff2d723e */ /* 0x000fe200048070ff */
[----:B------:R-:W-:Y:S01]  /*3850*/  @P0 FMUL R62, R62, R49 ;  /* 0x000000313e3e0220 */ /* 0x000fe20000400000 */
[----:B------:R-:W-:Y:S01]  /*3860*/  F2FP.SATFINITE.E4M3.F32.PACK_AB_MERGE_C R35, RZ, R35, RZ ;  /* 0x00000023ff23723e */ /* 0x000fe200048070ff */
[-C--:B------:R-:W-:Y:S01]  /*3870*/  @P0 FMUL R43, R43, R49.reuse ;  /* 0x000000312b2b0220 */ /* 0x080fe20000400000 */
[----:B------:R-:W-:Y:S01]  /*3880*/  LOP3.LUT R63, R53, 0xffffff00, RZ, 0xc0, !PT ;  /* 0xffffff00353f7812 */ /* 0x000fe200078ec0ff */
[-C--:B------:R-:W-:Y:S01]  /*3890*/  @P0 FMUL R80, R80, R49.reuse ;  /* 0x0000003150500220 */ /* 0x080fe20000400000 */
[----:B------:R-:W-:Y:S01]  /*38a0*/  F2FP.SATFINITE.E4M3.F32.PACK_AB_MERGE_C R92, RZ, R92, RZ ;  /* 0x0000005cff5c723e */ /* 0x000fe200048070ff */
[----:B------:R-:W-:Y:S01]  /*38b0*/  HADD2.F32 R67, -RZ, R7.H0_H0 ;  /* 0x20000007ff437230 */ /* 0x000fe20000004100 */
[----:B------:R-:W-:Y:S01]  /*38c0*/  LOP3.LUT R82, R82, 0xffff, R51, 0xf8, !PT ;  /* 0x0000ffff52527812 */ /* 0x000fe200078ef833 */
[----:B------:R-:W-:Y:S01]  /*38d0*/  @P0 FMUL R37, R37, R49 ;  /* 0x0000003125250220 */ /* 0x000fe20000400000 */
        /* <DEDUP_REMOVED lines=8> */
[----:B------:R-:W-:Y:S01]  /*3960*/  LOP3.LUT R33, R54, 0xff, RZ, 0xc0, !PT ;  /* 0x000000ff36217812 */ /* 0x000fe200078ec0ff */
[-C--:B------:R-:W-:Y:S01]  /*3970*/  @P0 FMUL R76, R76, R49.reuse ;  /* 0x000000314c4c0220 */ /* 0x080fe20000400000 */
[----:B------:R-:W-:Y:S01]  /*3980*/  LOP3.LUT R45, R84, 0xffff, R45, 0xf8, !PT ;  /* 0x0000ffff542d7812 */ /* 0x000fe200078ef82d */
[----:B------:R-:W-:Y:S01]  /*3990*/  @P0 FMUL R70, R70, R49 ;  /* 0x0000003146460220 */ /* 0x000fe20000400000 */
[----:B------:R-:W-:Y:S01]  /*39a0*/  F2FP.SATFINITE.E4M3.F32.PACK_AB_MERGE_C R53, RZ, R47, RZ ;  /* 0x0000002fff35723e */ /* 0x000fe200048070ff */
[----:B------:R-:W-:Y:S01]  /*39b0*/  FFMA R46, R65, R46, R67 ;  /* 0x0000002e412e7223 */ /* 0x000fe20000000043 */
[----:B------:R-:W-:Y:S01]  /*39c0*/  LOP3.LUT R54, R35, 0xff, RZ, 0xc0, !PT ;  /* 0x000000ff23367812 */ /* 0x000fe200078ec0ff */
[----:B------:R-:W-:Y:S01]  /*39d0*/  HADD2.F32 R69, -RZ, R23.H1_H1 ;  /* 0x30000017ff457230 */ /* 0x000fe20000004100 */
[----:B------:R-:W-:Y:S01]  /*39e0*/  F2FP.SATFINITE.E4M3.F32.PACK_AB_MERGE_C R36, RZ, R36, RZ ;  /* 0x00000024ff24723e */ /* 0x000fe200048070ff */
[----:B------:R-:W-:Y:S01]  /*39f0*/  @P0 FMUL R46, R46, R49 ;  /* 0x000000312e2e0220 */ /* 0x000fe20000400000 */
[----:B------:R-:W-:Y:S01]  /*3a00*/  LOP3.LUT R84, R61, 0xffffff00, RZ, 0xc0, !PT ;  /* 0xffffff003d547812 */ /* 0x000fe200078ec0ff */
[----:B------:R-:W-:Y:S01]  /*3a10*/  HADD2.F32 R71, -RZ, R7.H1_H1 ;  /* 0x30000007ff477230 */ /* 0x000fe20000004100 */
[----:B------:R-:W-:Y:S01]  /*3a20*/  LOP3.LUT R47, R63, 0xffff, R92, 0xf8, !PT ;  /* 0x0000ffff3f2f7812 */ /* 0x000fe200078ef85c */
[----:B------:R-:W-:Y:S01]  /*3a30*/  @P2 FADD R69, R69, 1 ;  /* 0x3f80000045452421 */ /* 0x000fe20000000000 */
[----:B------:R-:W-:Y:S01]  /*3a40*/  SHF.L.U32 R35, R42, 0x10, RZ ;  /* 0x000000102a237819 */ /* 0x000fe200000006ff */
[----:B------:R-:W-:Y:S01]  /*3a50*/  FMUL R88, R88, R41 ;  /* 0x0000002958587220 */ /* 0x000fe20000400000 */
[----:B------:R-:W-:Y:S01]  /*3a60*/  F2FP.SATFINITE.E4M3.F32.PACK_AB_MERGE_C R62, RZ, R62, RZ ;  /* 0x0000003eff3e723e */ /* 0x000fe200048070ff */
[----:B------:R-:W-:Y:S01]  /*3a70*/  @P0 FMUL R52, R52, R49 ;  /* 0x0000003134340220 */ /* 0x000fe20000400000 */
[----:B------:R-:W-:Y:S01]  /*3a80*/  LOP3.LUT R32, R32, 0xffff, RZ, 0xc0, !PT ;  /* 0x0000ffff20207812 */ /* 0x000fe200078ec0ff */
[----:B------:R-:W-:Y:S01]  /*3a90*/  FFMA R44, R69, R88, R71 ;  /* 0x00000058452c7223 */ /* 0x000fe20000000047 */
[----:B------:R-:W-:Y:S01]  /*3aa0*/  F2FP.SATFINITE.E4M3.F32.PACK_AB_MERGE_C R43, RZ, R43, RZ ;  /* 0x0000002bff2b723e */ /* 0x000fe200048070ff */
[-C--:B------:R-:W-:Y:S01]  /*3ab0*/  @P0 FMUL R34, R34, R49.reuse ;  /* 0x0000003122220220 */ /* 0x080fe20000400000 */
[----:B------:R-:W-:Y:S01]  /*3ac0*/  F2FP.SATFINITE.E4M3.F32.PACK_AB_MERGE_C R80, RZ, R80, RZ ;  /* 0x00000050ff50723e */ /* 0x000fe200048070ff */
[-C--:B------:R-:W-:Y:S01]  /*3ad0*/  @P0 FMUL R74, R74, R49.reuse ;  /* 0x000000314a4a0220 */ /* 0x080fe20000400000 */
[----:B------:R-:W-:Y:S01]  /*3ae0*/  SHF.L.U32 R60, R60, 0x8, RZ ;  /* 0x000000083c3c7819 */ /* 0x000fe200000006ff */
[-C--:B------:R-:W-:Y:S01]  /*3af0*/  @P0 FMUL R64, R64, R49.reuse ;  /* 0x0000003140400220 */ /* 0x080fe20000400000 */
[----:B------:R-:W-:Y:S01]  /*3b00*/  SHF.L.U32 R51, R51, 0x8, RZ ;  /* 0x0000000833337819 */ /* 0x000fe200000006ff */
[-C--:B------:R-:W-:Y:S01]  /*3b10*/  @P0 FMUL R90, R90, R49.reuse ;  /* 0x000000315a5a0220 */ /* 0x080fe20000400000 */
[----:B------:R-:W-:Y:S01]  /*3b20*/  LOP3.LUT R40, R86, 0xffff, R53, 0xf8, !PT ;  /* 0x0000ffff56287812 */ /* 0x000fe200078ef835 */
        /* <DEDUP_REMOVED lines=8> */
[----:B------:R-:W-:Y:S01]  /*3bb0*/  @P0 FMUL R68, R68, R49 ;  /* 0x0000003144440220 */ /* 0x000fe20000400000 */
[----:B------:R-:W-:-:S02]  /*3bc0*/  LOP3.LUT R35, R82, 0xff0000, R35, 0xf8, !PT ;  /* 0x00ff000052237812 */ /* 0x000fc400078ef823 */
[----:B------:R-:W-:Y:S02]  /*3bd0*/  PRMT R62, R62, 0x7104, RZ ;  /* 0x000071043e3e7816 */ /* 0x000fe400000000ff */
[----:B------:R-:W-:Y:S02]  /*3be0*/  LOP3.LUT R47, R47, 0xff, RZ, 0xc0, !PT ;  /* 0x000000ff2f2f7812 */ /* 0x000fe400078ec0ff */
[----:B------:R-:W-:Y:S02]  /*3bf0*/  SHF.L.U32 R32, R32, 0x18, RZ ;  /* 0x0000001820207819 */ /* 0x000fe400000006ff */
[----:B------:R-:W-:Y:S02]  /*3c00*/  LOP3.LUT R43, R43, 0xff, RZ, 0xc0, !PT ;  /* 0x000000ff2b2b7812 */ /* 0x000fe400078ec0ff */
[----:B------:R-:W-:Y:S02]  /*3c10*/  SHF.L.U32 R80, R80, 0x8, RZ ;  /* 0x0000000850507819 */ /* 0x000fe400000006ff */
[----:B------:R-:W-:-:S02]  /*3c20*/  F2FP.SATFINITE.E4M3.F32.PACK_AB_MERGE_C R78, RZ, R78, RZ ;  /* 0x0000004eff4e723e */ /* 0x000fc400048070ff */
[----:B------:R-:W-:Y:S02]  /*3c30*/  F2FP.SATFINITE.E4M3.F32.PACK_AB_MERGE_C R66, RZ, R66, RZ ;  /* 0x00000042ff42723e */ /* 0x000fe400048070ff */
[----:B------:R-:W-:Y:S02]  /*3c40*/  LOP3.LUT R60, R33, 0xffff, R60, 0xf8, !PT ;  /* 0x0000ffff213c7812 */ /* 0x000fe400078ef83c */
[----:B------:R-:W-:Y:S02]  /*3c50*/  LOP3.LUT R54, R54, 0xffff, R51, 0xf8, !PT ;  /* 0x0000ffff36367812 */ /* 0x000fe400078ef833 */
[----:B------:R-:W-:Y:S02]  /*3c60*/  F2FP.SATFINITE.E4M3.F32.PACK_AB_MERGE_C R76, RZ, R76, RZ ;  /* 0x0000004cff4c723e */ /* 0x000fe400048070ff */
[----:B------:R-:W-:Y:S02]  /*3c70*/  LOP3.LUT R51, R45, 0xff00, R36, 0xf8, !PT ;  /* 0x0000ff002d337812 */ /* 0x000fe400078ef824 */
[----:B------:R-:W-:-:S02]  /*3c80*/  PRMT R33, R37, 0x7104, RZ ;  /* 0x0000710425217816 */ /* 0x000fc400000000ff */
[----:B------:R-:W-:Y:S02]  /*3c90*/  LOP3.LUT R40, R40, 0xff, RZ, 0xc0, !PT ;  /* 0x000000ff28287812 */ /* 0x000fe400078ec0ff */
[----:B------:R-:W-:Y:S02]  /*3ca0*/  F2FP.SATFINITE.E4M3.F32.PACK_AB_MERGE_C R70, RZ, R70, RZ ;  /* 0x00000046ff46723e */ /* 0x000fe400048070ff */
[----:B------:R-:W-:Y:S02]  /*3cb0*/  LOP3.LUT R36, R47, 0xff00, R62, 0xf8, !PT ;  /* 0x0000ff002f247812 */ /* 0x000fe400078ef83e */
[----:B------:R-:W-:Y:S02]  /*3cc0*/  LOP3.LUT R37, R0, 0xff, RZ, 0xc0, !PT ;  /* 0x000000ff00257812 */ /* 0x000fe400078ec0ff */
[----:B------:R-:W-:Y:S02]  /*3cd0*/  LOP3.LUT R32, R35, 0xff000000, R32, 0xf8, !PT ;  /* 0xff00000023207812 */ /* 0x000fe400078ef820 */
[----:B------:R-:W-:-:S02]  /*3ce0*/  LOP3.LUT R43, R43, 0xffff, R80, 0xf8, !PT ;  /* 0x0000ffff2b2b7812 */ /* 0x000fc400078ef850 */
[----:B------:R-:W-:Y:S02]  /*3cf0*/  PRMT R78, R78, 0x7104, RZ ;  /* 0x000071044e4e7816 */ /* 0x000fe400000000ff */
[----:B------:R-:W-:Y:S02]  /*3d00*/  SHF.L.U32 R35, R66, 0x10, RZ ;  /* 0x0000001042237819 */ /* 0x000fe400000006ff */
[----:B------:R-:W-:Y:S02]  /*3d10*/  SHF.L.U32 R76, R76, 0x10, RZ ;  /* 0x000000104c4c7819 */ /* 0x000fe400000006ff */
[----:B------:R-:W-:Y:S02]  /*3d20*/  LOP3.LUT R33, R40, 0xff00, R33, 0xf8, !PT ;  /* 0x0000ff0028217812 */ /* 0x000fe400078ef821 */
[----:B------:R-:W-:Y:S02]  /*3d30*/  SHF.L.U32 R70, R70, 0x10, RZ ;  /* 0x0000001046467819 */ /* 0x000fe400000006ff */
[----:B------:R-:W-:-:S02]  /*3d40*/  F2FP.SATFINITE.E4M3.F32.PACK_AB_MERGE_C R46, RZ, R46, RZ ;  /* 0x0000002eff2e723e */ /* 0x000fc400048070ff */
[----:B------:R-:W-:Y:S02]  /*3d50*/  LOP3.LUT R0, R37, 0xff00, R78, 0xf8, !PT ;  /* 0x0000ff0025007812 */ /* 0x000fe400078ef84e */
[----:B------:R-:W-:Y:S02]  /*3d60*/  LOP3.LUT R35, R36, 0xff0000, R35, 0xf8, !PT ;  /* 0x00ff000024237812 */ /* 0x000fe400078ef823 */
[----:B------:R-:W-:Y:S01]  /*3d70*/  LOP3.LUT R61, R43, 0xff0000, R76, 0xf8, !PT ;  /* 0x00ff00002b3d7812 */ /* 0x000fe200078ef84c */
[----:B------:R-:W0:Y:S01]  /*3d80*/  @!P1 LDC.64 R36, c[0x0][0x3a0] ;  /* 0x0000e800ff249b82 */ /* 0x000e220000000a00 */
[----:B------:R-:W-:Y:S02]  /*3d90*/  LOP3.LUT R70, R33, 0xff0000, R70, 0xf8, !PT ;  /* 0x00ff000021467812 */ /* 0x000fe400078ef846 */
[----:B------:R-:W-:Y:S02]  /*3da0*/  SHF.L.U32 R33, R46, 0x10, RZ ;  /* 0x000000102e217819 */ /* 0x000fe400000006ff */
[----:B------:R-:W-:-:S02]  /*3db0*/  F2FP.SATFINITE.E4M3.F32.PACK_AB_MERGE_C R52, RZ, R52, RZ ;  /* 0x00000034ff34723e */ /* 0x000fc400048070ff */
[----:B------:R-:W-:Y:S01]  /*3dc0*/  LOP3.LUT R33, R0, 0xff0000, R33, 0xf8, !PT ;  /* 0x00ff000000217812 */ /* 0x000fe200078ef821 */
[----:B------:R-:W1:Y:S01]  /*3dd0*/  LDC.64 R42, c[0x0][0x3c8] ;  /* 0x0000f200ff2a7b82 */ /* 0x000e620000000a00 */
[----:B------:R-:W-:Y:S02]  /*3de0*/  F2FP.SATFINITE.E4M3.F32.PACK_AB_MERGE_C R34, RZ, R34, RZ ;  /* 0x00000022ff22723e */ /* 0x000fe400048070ff */
[----:B------:R-:W-:Y:S02]  /*3df0*/  F2FP.SATFINITE.E4M3.F32.PACK_AB_MERGE_C R74, RZ, R74, RZ ;  /* 0x0000004aff4a723e */ /* 0x000fe400048070ff */
[----:B------:R-:W-:Y:S02]  /*3e00*/  F2FP.SATFINITE.E4M3.F32.PACK_AB_MERGE_C R64, RZ, R64, RZ ;  /* 0x00000040ff40723e */ /* 0x000fe400048070ff */
[----:B------:R-:W-:Y:S01]  /*3e10*/  F2FP.SATFINITE.E4M3.F32.PACK_AB_MERGE_C R90, RZ, R90, RZ ;  /* 0x0000005aff5a723e */ /* 0x000fe200048070ff */
[----:B------:R-:W2:Y:S01]  /*3e20*/  LDC R0, c[0x0][0x380] ;  /* 0x0000e000ff007b82 */ /* 0x000ea20000000800 */
[----:B------:R-:W-:-:S02]  /*3e30*/  F2FP.SATFINITE.E4M3.F32.PACK_AB_MERGE_C R44, RZ, R44, RZ ;  /* 0x0000002cff2c723e */ /* 0x000fc400048070ff */
[----:B------:R-:W-:Y:S02]  /*3e40*/  F2FP.SATFINITE.E4M3.F32.PACK_AB_MERGE_C R39, RZ, R39, RZ ;  /* 0x00000027ff27723e */ /* 0x000fe400048070ff */
[----:B------:R-:W-:Y:S02]  /*3e50*/  SHF.L.U32 R52, R52, 0x10, RZ ;  /* 0x0000001034347819 */ /* 0x000fe400000006ff */
[----:B------:R-:W-:Y:S01]  /*3e60*/  F2FP.SATFINITE.E4M3.F32.PACK_AB_MERGE_C R72, RZ, R72, RZ ;  /* 0x00000048ff48723e */ /* 0x000fe200048070ff */
[----:B0-----:R-:W-:Y:S01]  /*3e70*/  @!P1 IMAD.WIDE R36, R3, 0x4, R36 ;  /* 0x0000000403249825 */ /* 0x001fe200078e0224 */
[----:B------:R-:W-:Y:S02]  /*3e80*/  LOP3.LUT R34, R34, 0xffff, RZ, 0xc0, !PT ;  /* 0x0000ffff22227812 */ /* 0x000fe400078ec0ff */
[----:B------:R-:W-:Y:S02]  /*3e90*/  F2FP.SATFINITE.E4M3.F32.PACK_AB_MERGE_C R38, RZ, R38, RZ ;  /* 0x00000026ff26723e */ /* 0x000fe400048070ff */
[----:B------:R-:W-:Y:S01]  /*3ea0*/  F2FP.SATFINITE.E4M3.F32.PACK_AB_MERGE_C R68, RZ, R68, RZ ;  /* 0x00000044ff44723e */ /* 0x000fe200048070ff */
[----:B------:R3:W-:Y:S01]  /*3eb0*/  @!P1 STG.E desc[UR4][R36.64], R41 ;  /* 0x0000002924009986 */ /* 0x0007e2000c101904 */
[----:B------:R-:W-:Y:S01]  /*3ec0*/  LOP3.LUT R74, R74, 0xffff, RZ, 0xc0, !PT ;  /* 0x0000ffff4a4a7812 */ /* 0x000fe200078ec0ff */
[----:B-1----:R-:W-:Y:S01]  /*3ed0*/  IMAD.WIDE.U32 R42, R50, 0x8, R42 ;  /* 0x00000008322a7825 */ /* 0x002fe200078e002a */
[----:B------:R-:W-:-:S02]  /*3ee0*/  SHF.L.U32 R53, R64, 0x10, RZ ;  /* 0x0000001040357819 */ /* 0x000fc400000006ff */
[----:B------:R-:W-:Y:S02]  /*3ef0*/  LOP3.LUT R90, R90, 0xffff, RZ, 0xc0, !PT ;  /* 0x0000ffff5a5a7812 */ /* 0x000fe400078ec0ff */
[----:B------:R-:W-:Y:S02]  /*3f00*/  LOP3.LUT R44, R44, 0xffff, RZ, 0xc0, !PT ;  /* 0x0000ffff2c2c7812 */ /* 0x000fe400078ec0ff */
[----:B------:R-:W-:Y:S02]  /*3f10*/  SHF.L.U32 R39, R39, 0x10, RZ ;  /* 0x0000001027277819 */ /* 0x000fe400000006ff */
[----:B------:R-:W-:Y:S02]  /*3f20*/  LOP3.LUT R51, R51, 0xff0000, R52, 0xf8, !PT ;  /* 0x00ff000033337812 */ /* 0x000fe400078ef834 */
[----:B------:R-:W-:Y:S02]  /*3f30*/  LOP3.LUT R72, R72, 0xffff, RZ, 0xc0, !PT ;  /* 0x0000ffff48487812 */ /* 0x000fe400078ec0ff */
[----:B------:R-:W-:-:S02]  /*3f40*/  SHF.L.U32 R34, R34, 0x18, RZ ;  /* 0x0000001822227819 */ /* 0x000fc400000006ff */
[----:B------:R-:W-:Y:S02]  /*3f50*/  LOP3.LUT R38, R38, 0xffff, RZ, 0xc0, !PT ;  /* 0x0000ffff26267812 */ /* 0x000fe400078ec0ff */
[----:B------:R-:W-:Y:S02]  /*3f60*/  LOP3.LUT R68, R68, 0xffff, RZ, 0xc0, !PT ;  /* 0x0000ffff44447812 */ /* 0x000fe400078ec0ff */
[----:B------:R-:W-:Y:S02]  /*3f70*/  SHF.L.U32 R74, R74, 0x18, RZ ;  /* 0x000000184a4a7819 */ /* 0x000fe400000006ff */
[----:B------:R-:W-:Y:S02]  /*3f80*/  LOP3.LUT R53, R60, 0xff0000, R53, 0xf8, !PT ;  /* 0x00ff00003c357812 */ /* 0x000fe400078ef835 */
[----:B------:R-:W-:Y:S02]  /*3f90*/  SHF.L.U32 R90, R90, 0x18, RZ ;  /* 0x000000185a5a7819 */ /* 0x000fe400000006ff */
[----:B------:R-:W-:-:S02]  /*3fa0*/  SHF.L.U32 R44, R44, 0x18, RZ ;  /* 0x000000182c2c7819 */ /* 0x000fc400000006ff */
[----:B------:R-:W-:Y:S02]  /*3fb0*/  LOP3.LUT R39, R54, 0xff0000, R39, 0xf8, !PT ;  /* 0x00ff000036277812 */ /* 0x000fe400078ef827 */
[----:B------:R-:W-:Y:S02]  /*3fc0*/  SHF.L.U32 R72, R72, 0x18, RZ ;  /* 0x0000001848487819 */ /* 0x000fe400000006ff */
[----:B------:R-:W-:Y:S02]  /*3fd0*/  LOP3.LUT R51, R51, R34, RZ, 0xfc, !PT ;  /* 0x0000002233337212 */ /* 0x000fe400078efcff */
[----:B------:R-:W-:Y:S02]  /*3fe0*/  SHF.L.U32 R38, R38, 0x18, RZ ;  /* 0x0000001826267819 */ /* 0x000fe400000006ff */
[----:B------:R-:W-:Y:S02]  /*3ff0*/  SHF.L.U32 R55, R68, 0x18, RZ ;  /* 0x0000001844377819 */ /* 0x000fe400000006ff */
[----:B------:R-:W-:-:S02]  /*4000*/  LOP3.LUT R60, R61, 0xff000000, R74, 0xf8, !PT ;  /* 0xff0000003d3c7812 */ /* 0x000fc400078ef84a */
[----:B------:R-:W-:Y:S02]  /*4010*/  LOP3.LUT R52, R53, 0xff000000, R90, 0xf8, !PT ;  /* 0xff00000035347812 */ /* 0x000fe400078ef85a */
[----:B------:R-:W-:Y:S02]  /*4020*/  LOP3.LUT R61, R33, R44, RZ, 0xfc, !PT ;  /* 0x0000002c213d7212 */ /* 0x000fe400078efcff */
[----:B------:R-:W-:Y:S02]  /*4030*/  LOP3.LUT R54, R39, 0xff000000, R72, 0xf8, !PT ;  /* 0xff00000027367812 */ /* 0x000fe400078ef848 */
[----:B------:R-:W-:Y:S01]  /*4040*/  LOP3.LUT R53, R35, R38, RZ, 0xfc, !PT ;  /* 0x0000002623357212 */ /* 0x000fe200078efcff */
        /* <DEDUP_REMOVED lines=9> */
[----:B------:R-:W-:Y:S05]  /*40e0*/  BSYNC B1 ;  /* 0x0000000000017941 */ /* 0x000fea0003800000 */
.L_x_11887:
[----:B------:R-:W-:-:S07]  /*40f0*/  HFMA2 R51, -RZ, RZ, 0, 0 ;  /* 0x00000000ff337431 */ /* 0x000fce00000001ff */
.L_x_11883:
[----:B------:R-:W-:Y:S05]  /*4100*/  BSYNC B0 ;  /* 0x0000000000007941 */ /* 0x000fea0003800000 */
.L_x_11882:
[----:B------:R-:W0:Y:S01]  /*4110*/  LDCU.64 UR6, c[0x0][0x3f8] ;  /* 0x00007f00ff0677ac */ /* 0x000e220008000a00 */
[----:B------:R-:W1:Y:S01]  /*4120*/  S2R R7, SR_TID.X ;  /* 0x0000000000077919 */ /* 0x000e620000002100 */
[----:B0-----:R-:W-:-:S04]  /*4130*/  UISETP.NE.U32.AND UP0, UPT, UR6, URZ, UPT ;  /* 0x000000ff0600728c */ /* 0x001fc8000bf05070 */
[----:B------:R-:W-:-:S09]  /*4140*/  UISETP.NE.AND.EX UP0, UPT, UR7, URZ, UPT, UP0 ;  /* 0x000000ff0700728c */ /* 0x000fd2000bf05300 */
[----:B------:R-:W-:Y:S05]  /*4150*/  BRA.U !UP0, `(.L_x_11890) ;  /* 0x0000000108a87547 */ /* 0x000fea000b800000 */
[----:B------:R-:W-:Y:S01]  /*4160*/  UMOV UR6, 0xffffffff ;  /* 0xffffffff00067882 */ /* 0x000fe20000000000 */
[----:B-1----:R-:W-:Y:S02]  /*4170*/  SHF.R.U32.HI R9, RZ, 0x5, R7 ;  /* 0x00000005ff097819 */ /* 0x002fe40000011607 */
        /* <DEDUP_REMOVED lines=10> */
.L_x_11926:
        /* <DEDUP_REMOVED lines=24> */
.L_x_11929:
[----:B------:R-:W-:Y:S02]  /*43a0*/  ISETP.NE.AND P1, PT, R7, RZ, PT ;  /* 0x000000ff0700720c */ /* 0x000fe40003f25270 */
[----:B-1----:R-:W-:-:S11]  /*43b0*/  FMNMX R5, R3, R2, !PT ;  /* 0x0000000203057209 */ /* 0x002fd60007800000 */
[----:B------:R-:W-:Y:S05]  /*43c0*/  @P1 BRA `(.L_x_11892) ;  /* 0x0000000000081947 */ /* 0x000fea0003800000 */
[----:B0-----:R-:W0:Y:S02]  /*43d0*/  LDC.64 R2, c[0x0][0x3f8] ;  /* 0x0000fe00ff027b82 */ /* 0x001e240000000a00 */
[----:B0-----:R1:W-:Y:S02]  /*43e0*/  REDG.E.MAX.S32.STRONG.GPU desc[UR4][R2.64], R5 ;  /* 0x000000050200798e */ /* 0x0013e4000d12e304 */
.L_x_11892:
[----:B------:R-:W-:Y:S05]  /*43f0*/  BSYNC B0 ;  /* 0x0000000000007941 */ /* 0x000fea0003800000 */
.L_x_11890:
[----:B------:R-:W-:Y:S05]  /*4400*/  @!P0 EXIT ;  /* 0x000000000000894d */ /* 0x000fea0003800000 */
[----:B------:R-:W2:Y:S01]  /*4410*/  LDCU.64 UR6, c[0x0][0x3f0] ;  /* 0x00007e00ff0677ac */ /* 0x000ea20008000a00 */
[----:B-1----:R-:W-:Y:S02]  /*4420*/  LOP3.LUT P0, RZ, R48, R7, RZ, 0xfc, !PT ;  /* 0x0000000730ff7212 */ /* 0x002fe4000780fcff */
        /* <DEDUP_REMOVED lines=9> */
[----:B0--3--:R-:W-:Y:S05]  /*44c0*/  CALL.REL.NOINC `($__internal_213_$__cuda_sm20_rcp_rn_f32_slowpath) ;  /* 0x00000014000c7944 */ /* 0x009fea0003c00000 */
[----:B------:R-:W-:Y:S05]  /*44d0*/  BRA `(.L_x_11895) ;  /* 0x0000000000107947 */ /* 0x000fea0003800000 */
.L_x_11894:
[----:B------:R-:W1:Y:S02]  /*44e0*/  MUFU.RCP R0, R49 ;  /* 0x0000003100007308 */ /* 0x000e640000001000 */
[----:B-1----:R-:W-:-:S04]  /*44f0*/  FFMA R2, R0, R49, -1 ;  /* 0xbf80000000027423 */ /* 0x002fc80000000031 */
[----:B------:R-:W-:-:S04]  /*4500*/  FADD.FTZ R5, -R2, -RZ ;  /* 0x800000ff02057221 */ /* 0x000fc80000010100 */
[----:B------:R-:W-:-:S07]  /*4510*/  FFMA R5, R0, R5, R0 ;  /* 0x0000000500057223 */ /* 0x000fce0000000000 */
.L_x_11895:
[----:B0-----:R-:W0:Y:S02]  /*4520*/  LDC.64 R2, c[0x0][0x3f0] ;  /* 0x0000fc00ff027b82 */ /* 0x001e240000000a00 */
[----:B0-----:R-:W-:Y:S01]  /*4530*/  STG.E desc[UR4][R2.64], R5 ;  /* 0x0000000502007986 */ /* 0x001fe2000c101904 */
[----:B------:R-:W-:Y:S05]  /*4540*/  EXIT ;  /* 0x000000000000794d */ /* 0x000fea0003800000 */
.L_x_11885:
[----:B------:R-:W-:Y:S01]  /*4550*/  HFMA2 R42, -RZ, RZ, 0, 5.9604644775390625e-08 ;  /* 0x00000001ff2a7431 */ /* 0x000fe200000001ff */
[----:B------:R-:W-:Y:S01]  /*4560*/  BSSY B1, `(.L_x_11896) ;  /* 0x0000006000017945 */ /* 0x000fe20003800000 */
[----:B------:R-:W-:Y:S02]  /*4570*/  MOV R41, 0x1f ;  /* 0x0000001f00297802 */ /* 0x000fe40000000f00 */
[----:B------:R-:W-:-:S07]  /*4580*/  MOV R40, 0xffffffff ;  /* 0xffffffff00287802 */ /* 0x000fce0000000f00 */
[----:B0----5:R-:W-:Y:S05]  /*4590*/  WARPSYNC.COLLECTIVE R40, `(.L_x_11897) ;  /* 0x0000000028087348 */ /* 0x021fea0003c00000 */
[----:B------:R1:W2:Y:S02]  /*45a0*/  SHFL.BFLY P0, R44, R43, R42, R41 ;  /* 0x0c00002a2b2c7389 */ /* 0x0002a40000000029 */
[----:B012--5:R-:W-:Y:S05]  /*45b0*/  ENDCOLLECTIVE ;  /* 0x000000000000791b */ /* 0x027fea0003800000 */
.L_x_11897:
[----:B------:R-:W-:Y:S05]  /*45c0*/  BSYNC B1 ;  /* 0x0000000000017941 */ /* 0x000fea0003800000 */
.L_x_11896:
[----:B------:R-:W-:Y:S02]  /*45d0*/  HFMA2 R42, -RZ, RZ, 0, 1.1920928955078125e-07 ;  /* 0x00000002ff2a7431 */ /* 0x000fe400000001ff */
[----:B------:R-:W-:Y:S01]  /*45e0*/  FADD R43, R43, R44 ;  /* 0x0000002c2b2b7221 */ /* 0x000fe20000000000 */
[----:B------:R-:W-:Y:S02]  /*45f0*/  MOV R41, 0x1f ;  /* 0x0000001f00297802 */ /* 0x000fe40000000f00 */
[----:B------:R-:W-:-:S07]  /*4600*/  MOV R40, 0xffffffff ;  /* 0xffffffff00287802 */ /* 0x000fce0000000f00 */
[----:B------:R-:W-:Y:S05]  /*4610*/  WARPSYNC.COLLECTIVE R40, `(.L_x_11898) ;  /* 0x0000000028087348 */ /* 0x000fea0003c00000 */
[----:B------:R0:W1:Y:S02]  /*4620*/  SHFL.BFLY P0, R44, R43, R42, R41 ;  /* 0x0c00002a2b2c7389 */ /* 0x0000640000000029 */
[----:B01----:R-:W-:Y:S05]  /*4630*/  ENDCOLLECTIVE ;  /* 0x000000000000791b */ /* 0x003fea0003800000 */
.L_x_11898:
[----:B------:R-:W-:Y:S02]  /*4640*/  HFMA2 R42, -RZ, RZ, 0, 2.384185791015625e-07 ;  /* 0x00000004ff2a7431 */ /* 0x000fe400000001ff */
[----:B------:R-:W-:-:S05]  /*4650*/  FADD R47, R43, R44 ;  /* 0x0000002c2b2f7221 */ /* 0x000fca0000000000 */
[----:B------:R-:W-:-:S07]  /*4660*/  MOV R43, R47 ;  /* 0x0000002f002b7202 */ /* 0x000fce0000000f00 */
[----:B------:R-:W-:Y:S05]  /*4670*/  WARPSYNC.COLLECTIVE R40, `(.L_x_11899) ;  /* 0x0000000028087348 */ /* 0x000fea0003c00000 */
[----:B------:R0:W1:Y:S02]  /*4680*/  SHFL.BFLY P0, R44, R43, R42, R41 ;  /* 0x0c00002a2b2c7389 */ /* 0x0000640000000029 */
[----:B01----:R-:W-:Y:S05]  /*4690*/  ENDCOLLECTIVE ;  /* 0x000000000000791b */ /* 0x003fea0003800000 */
.L_x_11899:
[----:B------:R-:W-:Y:S02]  /*46a0*/  HFMA2 R42, -RZ, RZ, 0, 4.76837158203125e-07 ;  /* 0x00000008ff2a7431 */ /* 0x000fe400000001ff */
[----:B------:R-:W-:-:S05]  /*46b0*/  FADD R79, R47, R44 ;  /* 0x0000002c2f4f7221 */ /* 0x000fca0000000000 */
[----:B------:R-:W-:-:S07]  /*46c0*/  MOV R43, R79 ;  /* 0x0000004f002b7202 */ /* 0x000fce0000000f00 */
[----:B------:R-:W-:Y:S05]  /*46d0*/  WARPSYNC.COLLECTIVE R40, `(.L_x_11900) ;  /* 0x0000000028087348 */ /* 0x000fea0003c00000 */
[----:B------:R0:W1:Y:S02]  /*46e0*/  SHFL.BFLY P0, R44, R43, R42, R41 ;  /* 0x0c00002a2b2c7389 */ /* 0x0000640000000029 */
[----:B01----:R-:W-:Y:S05]  /*46f0*/  ENDCOLLECTIVE ;  /* 0x000000000000791b */ /* 0x003fea0003800000 */
.L_x_11900:
[----:B------:R-:W-:Y:S02]  /*4700*/  HFMA2 R42, -RZ, RZ, 0, 9.5367431640625e-07 ;  /* 0x00000010ff2a7431 */ /* 0x000fe400000001ff */
[----:B------:R-:W-:-:S05]  /*4710*/  FADD R81, R79, R44 ;  /* 0x0000002c4f517221 */ /* 0x000fca0000000000 */
[----:B------:R-:W-:-:S07]  /*4720*/  MOV R43, R81 ;  /* 0x00000051002b7202 */ /* 0x000fce0000000f00 */
[----:B------:R-:W-:Y:S05]  /*4730*/  WARPSYNC.COLLECTIVE R40, `(.L_x_11901) ;  /* 0x0000000028087348 */ /* 0x000fea0003c00000 */
[----:B------:R0:W1:Y:S02]  /*4740*/  SHFL.BFLY P0, R44, R43, R42, R41 ;  /* 0x0c00002a2b2c7389 */ /* 0x0000640000000029 */
[----:B01----:R-:W-:Y:S05]  /*4750*/  ENDCOLLECTIVE ;  /* 0x000000000000791b */ /* 0x003fea0003800000 */
.L_x_11901:
        /* <DEDUP_REMOVED lines=44> */
[----:B------:R-:W-:Y:S01]  /*4a20*/  FADD R86, R86, -R45 ;  /* 0x8000002d56567221 */ /* 0x000fe20000000000 */
[----:B------:R-:W-:Y:S01]  /*4a30*/  HFMA2 R41, -RZ, RZ, 0, 1.847743988037109375e-06 ;  /* 0x0000001fff297431 */ /* 0x000fe200000001ff */
[----:B------:R-:W-:Y:S01]  /*4a40*/  MOV R40, 0xffffffff ;  /* 0xffffffff00287802 */ /* 0x000fe20000000f00 */
        /* <DEDUP_REMOVED lines=25> */
.L_x_11902:
[----:B------:R-:W-:Y:S02]  /*4be0*/  HFMA2 R42, -RZ, RZ, 0, 1.1920928955078125e-07 ;  /* 0x00000002ff2a7431 */ /* 0x000fe400000001ff */
[----:B------:R-:W-:-:S05]  /*4bf0*/  FADD R36, R43, R44 ;  /* 0x0000002c2b247221 */ /* 0x000fca0000000000 */
[----:B------:R-:W-:-:S07]  /*4c00*/  MOV R43, R36 ;  /* 0x00000024002b7202 */ /* 0x000fce0000000f00 */
[----:B------:R-:W-:Y:S05]  /*4c10*/  WARPSYNC.COLLECTIVE R40, `(.L_x_11903) ;  /* 0x0000000028087348 */ /* 0x000fea0003c00000 */
[----:B------:R0:W1:Y:S02]  /*4c20*/  SHFL.BFLY P0, R44, R43, R42, R41 ;  /* 0x0c00002a2b2c7389 */ /* 0x0000640000000029 */
[----:B01----:R-:W-:Y:S05]  /*4c30*/  ENDCOLLECTIVE ;  /* 0x000000000000791b */ /* 0x003fea0003800000 */
.L_x_11903:
[----:B------:R-:W-:Y:S02]  /*4c40*/  HFMA2 R42, -RZ, RZ, 0, 2.384185791015625e-07 ;  /* 0x00000004ff2a7431 */ /* 0x000fe400000001ff */
[----:B------:R-:W-:-:S05]  /*4c50*/  FADD R37, R36, R44 ;  /* 0x0000002c24257221 */ /* 0x000fca0000000000 */
[----:B------:R-:W-:-:S07]  /*4c60*/  MOV R43, R37 ;  /* 0x00000025002b7202 */ /* 0x000fce0000000f00 */
[----:B------:R-:W-:Y:S05]  /*4c70*/  WARPSYNC.COLLECTIVE R40, `(.L_x_11904) ;  /* 0x0000000028087348 */ /* 0x000fea0003c00000 */
[----:B------:R0:W1:Y:S02]  /*4c80*/  SHFL.BFLY P0, R44, R43, R42, R41 ;  /* 0x0c00002a2b2c7389 */ /* 0x0000640000000029 */
[----:B01----:R-:W-:Y:S05]  /*4c90*/  ENDCOLLECTIVE ;  /* 0x000000000000791b */ /* 0x003fea0003800000 */
.L_x_11904:
[----:B------:R-:W-:Y:S02]  /*4ca0*/  HFMA2 R42, -RZ, RZ, 0, 4.76837158203125e-07 ;  /* 0x00000008ff2a7431 */ /* 0x000fe400000001ff */
[----:B------:R-:W-:-:S05]  /*4cb0*/  FADD R81, R37, R44 ;  /* 0x0000002c25517221 */ /* 0x000fca0000000000 */
[----:B------:R-:W-:-:S07]  /*4cc0*/  MOV R43, R81 ;  /* 0x00000051002b7202 */ /* 0x000fce0000000f00 */
[----:B------:R-:W-:Y:S05]  /*4cd0*/  WARPSYNC.COLLECTIVE R40, `(.L_x_11905) ;  /* 0x0000000028087348 */ /* 0x000fea0003c00000 */
[----:B------:R0:W1:Y:S02]  /*4ce0*/  SHFL.BFLY P0, R44, R43, R42, R41 ;  /* 0x0c00002a2b2c7389 */ /* 0x0000640000000029 */
[----:B01----:R-:W-:Y:S05]  /*4cf0*/  ENDCOLLECTIVE ;  /* 0x000000000000791b */ /* 0x003fea0003800000 */
.L_x_11905:
[----:B------:R-:W-:Y:S02]  /*4d00*/  HFMA2 R42, -RZ, RZ, 0, 9.5367431640625e-07 ;  /* 0x00000010ff2a7431 */ /* 0x000fe400000001ff */
[----:B------:R-:W-:-:S05]  /*4d10*/  FADD R83, R81, R44 ;  /* 0x0000002c51537221 */ /* 0x000fca0000000000 */
[----:B------:R-:W-:-:S07]  /*4d20*/  MOV R43, R83 ;  /* 0x00000053002b7202 */ /* 0x000fce0000000f00 */
[----:B------:R-:W-:Y:S05]  /*4d30*/  WARPSYNC.COLLECTIVE R40, `(.L_x_11906) ;  /* 0x0000000028087348 */ /* 0x000fea0003c00000 */
[----:B------:R0:W1:Y:S02]  /*4d40*/  SHFL.BFLY P0, R44, R43, R42, R41 ;  /* 0x0c00002a2b2c7389 */ /* 0x0000640000000029 */
[----:B01----:R-:W-:Y:S05]  /*4d50*/  ENDCOLLECTIVE ;  /* 0x000000000000791b */ /* 0x003fea0003800000 */
.L_x_11906:
[----:B------:R-:W-:Y:S05]  /*4d60*/  BRA `(.L_x_11907) ;  /* 0xffffffbc00c47947 */ /* 0x000fea000383ffff */
.L_x_11888:
[----:B------:R-:W-:Y:S01]  /*4d70*/  HFMA2 R41, -RZ, RZ, 0, 1.847743988037109375e-06 ;  /* 0x0000001fff297431 */ /* 0x000fe200000001ff */
[----:B------:R-:W-:Y:S01]  /*4d80*/  BSSY B2, `(.L_x_11908) ;  /* 0x0000006000027945 */ /* 0x000fe20003800000 */
[----:B------:R-:W-:Y:S02]  /*4d90*/  MOV R42, 0x1 ;  /* 0x00000001002a7802 */ /* 0x000fe40000000f00 */
[----:B------:R-:W-:-:S07]  /*4da0*/  MOV R40, 0xffffffff ;  /* 0xffffffff00287802 */ /* 0x000fce0000000f00 */
[----:B0----5:R-:W-:Y:S05]  /*4db0*/  WARPSYNC.COLLECTIVE R40, `(.L_x_11909) ;  /* 0x0000000028087348 */ /* 0x021fea0003c00000 */
[----:B------:R1:W2:Y:S02]  /*4dc0*/  SHFL.BFLY P0, R44, R43, R42, R41 ;  /* 0x0c00002a2b2c7389 */ /* 0x0002a40000000029 */
[----:B012--5:R-:W-:Y:S05]  /*4dd0*/  ENDCOLLECTIVE ;  /* 0x000000000000791b */ /* 0x027fea0003800000 */
.L_x_11909:
[----:B------:R-:W-:Y:S05]  /*4de0*/  BSYNC B2 ;  /* 0x0000000000027941 */ /* 0x000fea0003800000 */
.L_x_11908:
[----:B------:R-:W-:Y:S02]  /*4df0*/  HFMA2 R42, -RZ, RZ, 0, 1.1920928955078125e-07 ;  /* 0x00000002ff2a7431 */ /* 0x000fe400000001ff */
[----:B------:R-:W-:Y:S01]  /*4e00*/  FADD R43, R43, R44 ;  /* 0x0000002c2b2b7221 */ /* 0x000fe20000000000 */
[----:B------:R-:W-:Y:S02]  /*4e10*/  MOV R41, 0x1f ;  /* 0x0000001f00297802 */ /* 0x000fe40000000f00 */
[----:B------:R-:W-:-:S07]  /*4e20*/  MOV R40, 0xffffffff ;  /* 0xffffffff00287802 */ /* 0x000fce0000000f00 */
[----:B------:R-:W-:Y:S05]  /*4e30*/  WARPSYNC.COLLECTIVE R40, `(.L_x_11910) ;  /* 0x0000000028087348 */ /* 0x000fea0003c00000 */
[----:B------:R0:W1:Y:S02]  /*4e40*/  SHFL.BFLY P0, R44, R43, R42, R41 ;  /* 0x0c00002a2b2c7389 */ /* 0x0000640000000029 */
[----:B01----:R-:W-:Y:S05]  /*4e50*/  ENDCOLLECTIVE ;  /* 0x000000000000791b */ /* 0x003fea0003800000 */
.L_x_11910:
[----:B------:R-:W-:Y:S02]  /*4e60*/  HFMA2 R42, -RZ, RZ, 0, 2.384185791015625e-07 ;  /* 0x00000004ff2a7431 */ /* 0x000fe400000001ff */
[----:B------:R-:W-:-:S05]  /*4e70*/  FADD R47, R43, R44 ;  /* 0x0000002c2b2f7221 */ /* 0x000fca0000000000 */
[----:B------:R-:W-:-:S07]  /*4e80*/  MOV R43, R47 ;  /* 0x0000002f002b7202 */ /* 0x000fce0000000f00 */
[----:B------:R-:W-:Y:S05]  /*4e90*/  WARPSYNC.COLLECTIVE R40, `(.L_x_11911) ;  /* 0x0000000028087348 */ /* 0x000fea0003c00000 */
[----:B------:R0:W1:Y:S02]  /*4ea0*/  SHFL.BFLY P0, R44, R43, R42, R41 ;  /* 0x0c00002a2b2c7389 */ /* 0x0000640000000029 */
[----:B01----:R-:W-:Y:S05]  /*4eb0*/  ENDCOLLECTIVE ;  /* 0x000000000000791b */ /* 0x003fea0003800000 */
.L_x_11911:
[----:B------:R-:W-:Y:S02]  /*4ec0*/  HFMA2 R42, -RZ, RZ, 0, 4.76837158203125e-07 ;  /* 0x00000008ff2a7431 */ /* 0x000fe400000001ff */
[----:B------:R-:W-:-:S05]  /*4ed0*/  FADD R75, R47, R44 ;  /* 0x0000002c2f4b7221 */ /* 0x000fca0000000000 */
[----:B------:R-:W-:-:S07]  /*4ee0*/  MOV R43, R75 ;  /* 0x0000004b002b7202 */ /* 0x000fce0000000f00 */
[----:B------:R-:W-:Y:S05]  /*4ef0*/  WARPSYNC.COLLECTIVE R40, `(.L_x_11912) ;  /* 0x0000000028087348 */ /* 0x000fea0003c00000 */
[----:B------:R0:W1:Y:S02]  /*4f00*/  SHFL.BFLY P0, R44, R43, R42, R41 ;  /* 0x0c00002a2b2c7389 */ /* 0x0000640000000029 */
[----:B01----:R-:W-:Y:S05]  /*4f10*/  ENDCOLLECTIVE ;  /* 0x000000000000791b */ /* 0x003fea0003800000 */
.L_x_11912:
[----:B------:R-:W-:Y:S02]  /*4f20*/  HFMA2 R42, -RZ, RZ, 0, 9.5367431640625e-07 ;  /* 0x00000010ff2a7431 */ /* 0x000fe400000001ff */
[----:B------:R-:W-:-:S05]  /*4f30*/  FADD R77, R75, R44 ;  /* 0x0000002c4b4d7221 */ /* 0x000fca0000000000 */
[----:B------:R-:W-:-:S07]  /*4f40*/  MOV R43, R77 ;  /* 0x0000004d002b7202 */ /* 0x000fce0000000f00 */
[----:B------:R-:W-:Y:S05]  /*4f50*/  WARPSYNC.COLLECTIVE R40, `(.L_x_11913) ;  /* 0x0000000028087348 */ /* 0x000fea0003c00000 */
[----:B------:R0:W1:Y:S02]  /*4f60*/  SHFL.BFLY P0, R44, R43, R42, R41 ;  /* 0x0c00002a2b2c7389 */ /* 0x0000640000000029 */
[----:B01----:R-:W-:Y:S05]  /*4f70*/  ENDCOLLECTIVE ;  /* 0x000000000000791b */ /* 0x003fea0003800000 */
.L_x_11913:
        /* <DEDUP_REMOVED lines=45> */
[----:B------:R-:W-:Y:S01]  /*5250*/  FFMA R41, R47, R47, R40 ;  /* 0x0000002f2f297223 */ /* 0x000fe20000000028 */
[----:B------:R-:W-:-:S03]  /*5260*/  MOV R40, 0xffffffff ;  /* 0xffffffff00287802 */ /* 0x000fc60000000f00 */
        /* <DEDUP_REMOVED lines=25> */
.L_x_11914:
[----:B------:R-:W-:Y:S02]  /*5400*/  HFMA2 R42, -RZ, RZ, 0, 1.1920928955078125e-07 ;  /* 0x00000002ff2a7431 */ /* 0x000fe400000001ff */
[----:B------:R-:W-:-:S05]  /*5410*/  FADD R36, R43, R44 ;  /* 0x0000002c2b247221 */ /* 0x000fca0000000000 */
[----:B------:R-:W-:-:S07]  /*5420*/  MOV R43, R36 ;  /* 0x00000024002b7202 */ /* 0x000fce0000000f00 */
[----:B------:R-:W-:Y:S05]  /*5430*/  WARPSYNC.COLLECTIVE R40, `(.L_x_11915) ;  /* 0x0000000028087348 */ /* 0x000fea0003c00000 */
[----:B------:R0:W1:Y:S02]  /*5440*/  SHFL.BFLY P0, R44, R43, R42, R41 ;  /* 0x0c00002a2b2c7389 */ /* 0x0000640000000029 */
[----:B01----:R-:W-:Y:S05]  /*5450*/  ENDCOLLECTIVE ;  /* 0x000000000000791b */ /* 0x003fea0003800000 */
.L_x_11915:
[----:B------:R-:W-:Y:S02]  /*5460*/  HFMA2 R42, -RZ, RZ, 0, 2.384185791015625e-07 ;  /* 0x00000004ff2a7431 */ /* 0x000fe400000001ff */
[----:B------:R-:W-:-:S05]  /*5470*/  FADD R37, R36, R44 ;  /* 0x0000002c24257221 */ /* 0x000fca0000000000 */
[----:B------:R-:W-:-:S07]  /*5480*/  MOV R43, R37 ;  /* 0x00000025002b7202 */ /* 0x000fce0000000f00 */
[----:B------:R-:W-:Y:S05]  /*5490*/  WARPSYNC.COLLECTIVE R40, `(.L_x_11916) ;  /* 0x0000000028087348 */ /* 0x000fea0003c00000 */
[----:B------:R0:W1:Y:S02]  /*54a0*/  SHFL.BFLY P0, R44, R43, R42, R41 ;  /* 0x0c00002a2b2c7389 */ /* 0x0000640000000029 */
[----:B01----:R-:W-:Y:S05]  /*54b0*/  ENDCOLLECTIVE ;  /* 0x000000000000791b */ /* 0x003fea0003800000 */
.L_x_11916:
[----:B------:R-:W-:Y:S02]  /*54c0*/  HFMA2 R42, -RZ, RZ, 0, 4.76837158203125e-07 ;  /* 0x00000008ff2a7431 */ /* 0x000fe400000001ff */
[----:B------:R-:W-:-:S05]  /*54d0*/  FADD R77, R37, R44 ;  /* 0x0000002c254d7221 */ /* 0x000fca0000000000 */
[----:B------:R-:W-:-:S07]  /*54e0*/  MOV R43, R77 ;  /* 0x0000004d002b7202 */ /* 0x000fce0000000f00 */
[----:B------:R-:W-:Y:S05]  /*54f0*/  WARPSYNC.COLLECTIVE R40, `(.L_x_11917) ;  /* 0x0000000028087348 */ /* 0x000fea0003c00000 */
[----:B------:R0:W1:Y:S02]  /*5500*/  SHFL.BFLY P0, R44, R43, R42, R41 ;  /* 0x0c00002a2b2c7389 */ /* 0x0000640000000029 */
[----:B01----:R-:W-:Y:S05]  /*5510*/  ENDCOLLECTIVE ;  /* 0x000000000000791b */ /* 0x003fea0003800000 */
.L_x_11917:
[----:B------:R-:W-:Y:S02]  /*5520*/  HFMA2 R42, -RZ, RZ, 0, 9.5367431640625e-07 ;  /* 0x00000010ff2a7431 */ /* 0x000fe400000001ff */
[----:B------:R-:W-:-:S05]  /*5530*/  FADD R79, R77, R44 ;  /* 0x0000002c4d4f7221 */ /* 0x000fca0000000000 */
[----:B------:R-:W-:-:S07]  /*5540*/  MOV R43, R79 ;  /* 0x0000004f002b7202 */ /* 0x000fce0000000f00 */
[----:B------:R-:W-:Y:S05]  /*5550*/  WARPSYNC.COLLECTIVE R40, `(.L_x_11918) ;  /* 0x0000000028087348 */ /* 0x000fea0003c00000 */
[----:B------:R0:W1:Y:S02]  /*5560*/  SHFL.BFLY P0, R44, R43, R42, R41 ;  /* 0x0c00002a2b2c7389 */ /* 0x0000640000000029 */
[----:B01----:R-:W-:Y:S05]  /*5570*/  ENDCOLLECTIVE ;  /* 0x000000000000791b */ /* 0x003fea0003800000 */
.L_x_11918:
[----:B------:R-:W-:Y:S05]  /*5580*/  BRA `(.L_x_11919) ;  /* 0xffffffd400c87947 */ /* 0x000fea000383ffff */
.L_x_11891:
[----:B------:R-:W-:Y:S01]  /*5590*/  HFMA2 R11, -RZ, RZ, 0, 1.847743988037109375e-06 ;  /* 0x0000001fff0b7431 */ /* 0x000fe200000001ff */
[----:B------:R-:W-:Y:S01]  /*55a0*/  BSSY B0, `(.L_x_11920) ;  /* 0x0000006000007945 */ /* 0x000fe20003800000 */
[----:B------:R-:W-:Y:S02]  /*55b0*/  MOV R8, 0x10 ;  /* 0x0000001000087802 */ /* 0x000fe40000000f00 */
[----:B------:R-:W-:-:S07]  /*55c0*/  MOV R40, 0xffffffff ;  /* 0xffffffff00287802 */ /* 0x000fce0000000f00 */
[----:B---3-5:R-:W-:Y:S05]  /*55d0*/  WARPSYNC.COLLECTIVE R40, `(.L_x_11921) ;  /* 0x0000000028087348 */ /* 0x028fea0003c00000 */
[----:B------:R0:W1:Y:S02]  /*55e0*/  SHFL.DOWN P1, R6, R51, R8, R11 ;  /* 0x0800000833067389 */ /* 0x000064000002000b */
[----:B01-3-5:R-:W-:Y:S05]  /*55f0*/  ENDCOLLECTIVE ;  /* 0x000000000000791b */ /* 0x02bfea0003800000 */
.L_x_11921:
[----:B------:R-:W-:Y:S05]  /*5600*/  BSYNC B0 ;  /* 0x0000000000007941 */ /* 0x000fea0003800000 */
.L_x_11920:
        /* <DEDUP_REMOVED lines=9> */
.L_x_11922:
[----:B------:R-:W-:Y:S01]  /*56a0*/  HFMA2 R8, -RZ, RZ, 0, 2.384185791015625e-07 ;  /* 0x00000004ff087431 */ /* 0x000fe200000001ff */
[----:B------:R-:W-:-:S04]  /*56b0*/  MOV R3, R6 ;  /* 0x0000000600037202 */ /* 0x000fc80000000f00 */
[----:B------:R-:W-:-:S04]  /*56c0*/  FMNMX R3, R0, R3, !PT ;  /* 0x0000000300037209 */ /* 0x000fc80007800000 */
[----:B------:R-:W-:-:S07]  /*56d0*/  MOV R51, R3 ;  /* 0x0000000300337202 */ /* 0x000fce0000000f00 */
[----:B------:R-:W-:Y:S05]  /*56e0*/  WARPSYNC.COLLECTIVE R40, `(.L_x_11923) ;  /* 0x0000000028087348 */ /* 0x000fea0003c00000 */
[----:B------:R0:W1:Y:S02]  /*56f0*/  SHFL.DOWN P1, R6, R51, R8, R11 ;  /* 0x0800000833067389 */ /* 0x000064000002000b */
[----:B01----:R-:W-:Y:S05]  /*5700*/  ENDCOLLECTIVE ;  /* 0x000000000000791b */ /* 0x003fea0003800000 */
.L_x_11923:
[----:B------:R-:W-:Y:S01]  /*5710*/  HFMA2 R8, -RZ, RZ, 0, 1.1920928955078125e-07 ;  /* 0x00000002ff087431 */ /* 0x000fe200000001ff */
[----:B------:R-:W-:-:S04]  /*5720*/  MOV R4, R6 ;  /* 0x0000000600047202 */ /* 0x000fc80000000f00 */
[----:B------:R-:W-:-:S04]  /*5730*/  FMNMX R4, R3, R4, !PT ;  /* 0x0000000403047209 */ /* 0x000fc80007800000 */
[----:B------:R-:W-:-:S07]  /*5740*/  MOV R51, R4 ;  /* 0x0000000400337202 */ /* 0x000fce0000000f00 */
[----:B------:R-:W-:Y:S05]  /*5750*/  WARPSYNC.COLLECTIVE R40, `(.L_x_11924) ;  /* 0x0000000028087348 */ /* 0x000fea0003c00000 */
[----:B------:R0:W1:Y:S02]  /*5760*/  SHFL.DOWN P1, R6, R51, R8, R11 ;  /* 0x0800000833067389 */ /* 0x000064000002000b */
[----:B01----:R-:W-:Y:S05]  /*5770*/  ENDCOLLECTIVE ;  /* 0x000000000000791b */ /* 0x003fea0003800000 */
.L_x_11924:
[----:B------:R-:W-:Y:S01]  /*5780*/  HFMA2 R8, -RZ, RZ, 0, 5.9604644775390625e-08 ;  /* 0x00000001ff087431 */ /* 0x000fe200000001ff */
[----:B------:R-:W-:-:S04]  /*5790*/  MOV R5, R6 ;  /* 0x0000000600057202 */ /* 0x000fc80000000f00 */
[----:B------:R-:W-:-:S04]  /*57a0*/  FMNMX R5, R4, R5, !PT ;  /* 0x0000000504057209 */ /* 0x000fc80007800000 */
[----:B------:R-:W-:-:S07]  /*57b0*/  MOV R51, R5 ;  /* 0x0000000500337202 */ /* 0x000fce0000000f00 */
[----:B------:R-:W-:Y:S05]  /*57c0*/  WARPSYNC.COLLECTIVE R40, `(.L_x_11925) ;  /* 0x0000000028087348 */ /* 0x000fea0003c00000 */
[----:B------:R0:W1:Y:S02]  /*57d0*/  SHFL.DOWN P1, R6, R51, R8, R11 ;  /* 0x0800000833067389 */ /* 0x000064000002000b */
[----:B01----:R-:W-:Y:S05]  /*57e0*/  ENDCOLLECTIVE ;  /* 0x000000000000791b */ /* 0x003fea0003800000 */
.L_x_11925:
[----:B------:R-:W-:Y:S05]  /*57f0*/  BRA `(.L_x_11926) ;  /* 0xffffffe800887947 */ /* 0x000fea000383ffff */
.L_x_11893:
[----:B-1----:R-:W-:Y:S02]  /*5800*/  MOV R51, R0 ;  /* 0x0000000000337202 */ /* 0x002fe40000000f00 */
[----:B------:R-:W-:Y:S02]  /*5810*/  MOV R8, 0x2 ;  /* 0x0000000200087802 */ /* 0x000fe40000000f00 */
[----:B------:R-:W-:Y:S02]  /*5820*/  MOV R11, 0x1f ;  /* 0x0000001f000b7802 */ /* 0x000fe40000000f00 */
[----:B------:R-:W-:-:S07]  /*5830*/  MOV R40, 0xffffffff ;  /* 0xffffffff00287802 */ /* 0x000fce0000000f00 */
[----:B0--3-5:R-:W-:Y:S05]  /*5840*/  WARPSYNC.COLLECTIVE R40, `(.L_x_11927) ;  /* 0x0000000028087348 */ /* 0x029fea0003c00000 */
[----:B------:R1:W2:Y:S02]  /*5850*/  SHFL.DOWN P1, R6, R51, R8, R11 ;  /* 0x0800000833067389 */ /* 0x0002a4000002000b */
[----:B0123-5:R-:W-:Y:S05]  /*5860*/  ENDCOLLECTIVE ;  /* 0x000000000000791b */ /* 0x02ffea0003800000 */
.L_x_11927:
[----:B------:R-:W-:Y:S02]  /*5870*/  MOV R8, 0x1 ;  /* 0x0000000100087802 */ /* 0x000fe40000000f00 */
[----:B------:R-:W-:-:S04]  /*5880*/  MOV R3, R6 ;  /* 0x0000000600037202 */ /* 0x000fc80000000f00 */
[----:B------:R-:W-:-:S04]  /*5890*/  FMNMX R3, R3, R0, !PT ;  /* 0x0000000003037209 */ /* 0x000fc80007800000 */
[----:B------:R-:W-:-:S07]  /*58a0*/  MOV R51, R3 ;  /* 0x0000000300337202 */ /* 0x000fce0000000f00 */
[----:B------:R-:W-:Y:S05]  /*58b0*/  WARPSYNC.COLLECTIVE R40, `(.L_x_11928) ;  /* 0x0000000028087348 */ /* 0x000fea0003c00000 */
[----:B------:R0:W1:Y:S02]  /*58c0*/  SHFL.DOWN P1, R6, R51, R8, R11 ;  /* 0x0800000833067389 */ /* 0x000064000002000b */
[----:B01----:R-:W-:Y:S05]  /*58d0*/  ENDCOLLECTIVE ;  /* 0x000000000000791b */ /* 0x003fea0003800000 */
.L_x_11928:
[----:B------:R-:W-:Y:S01]  /*58e0*/  MOV R2, R6 ;  /* 0x0000000600027202 */ /* 0x000fe20000000f00 */
[----:B------:R-:W-:Y:S06]  /*58f0*/  BRA `(.L_x_11929) ;  /* 0xffffffe800a87947 */ /* 0x000fec000383ffff */
        .weak           $__internal_213_$__cuda_sm20_rcp_rn_f32_slowpath
        .type           $__internal_213_$__cuda_sm20_rcp_rn_f32_slowpath,@function
        .size           $__internal_213_$__cuda_sm20_rcp_rn_f32_slowpath,(.L_x_13081 - $__internal_213_$__cuda_sm20_rcp_rn_f32_slowpath)
$__internal_213_$__cuda_sm20_rcp_rn_f32_slowpath:
        /* <DEDUP_REMOVED lines=15> */
.L_x_11930:
        /* <DEDUP_REMOVED lines=33> */
.L_x_11932:
[----:B------:R0:W1:Y:S02]  /*5c00*/  MUFU.RCP R2, R0 ;  /* 0x0000000000027308 */ /* 0x0000640000001000 */
.L_x_11931:
[----:B------:R-:W-:Y:S01]  /*5c10*/  HFMA2 R3, -RZ, RZ, 0, 0 ;  /* 0x00000000ff037431 */ /* 0x000fe200000001ff */
[----:B-1-3--:R-:W-:Y:S02]  /*5c20*/  MOV R5, R2 ;  /* 0x0000000200057202 */ /* 0x00afe40000000f00 */
[----:B------:R-:W-:-:S04]  /*5c30*/  MOV R2, R7 ;  /* 0x0000000700027202 */ /* 0x000fc80000000f00 */
[----:B0-2---:R-:W-:Y:S05]  /*5c40*/  RET.REL.NODEC R2 `(_ZN18transformer_engine13normalization19ln_fwd_tuned_kernelINS0_13Kernel_traitsI6__halfS3_13__nv_fp8_e4m3fjLj1024ELj1ELj4ELj1ELj16ENS0_18Kernel_traits_baseILj1024ES3_S3_S4_fjLj128EEEEEEEvNS0_19ForwardKernelParamsE) ;  /* 0xffffffa002ec7950 */ /* 0x005fea0003c3ffff */
.L_x_11933:
        /* <DEDUP_REMOVED lines=11> */
.L_x_13081:


//--------------------- .text._ZN18transformer_engine13normalization19ln_fwd_tuned_kernelINS0_13Kernel_traitsI6__halfS3_13__nv_fp8_e4m3fjLj768ELj1ELj4ELj1ELj16ENS0_18Kernel_traits_baseILj768ES3_S3_S4_fjLj128EEEEEEEvNS0_19ForwardKernelParamsE --------------------------
	.section	.text._ZN18transformer_engine13normalization19ln_fwd_tuned_kernelINS0_13Kernel_traitsI6__halfS3_13__nv_fp8_e4m3fjLj768ELj1ELj4ELj1ELj16ENS0_18Kernel_traits_baseILj768ES3_S3_S4_fjLj128EEEEEEEvNS0_19ForwardKernelParamsE,"ax",@progbits
	.align	128
        .global         _ZN18transformer_engine13normalization19ln_fwd_tuned_kernelINS0_13Kernel_traitsI6__halfS3_13__nv_fp8_e4m3fjLj768ELj1ELj4ELj1ELj16ENS0_18Kernel_traits_baseILj768ES3_S3_S4_fjLj128EEEEEEEvNS0_19ForwardKernelParamsE
        .type           _ZN18transformer_engine13normalization19ln_fwd_tuned_kernelINS0_13Kernel_traitsI6__halfS3_13__nv_fp8_e4m3fjLj768ELj1ELj4ELj1ELj16ENS0_18Kernel_traits_baseILj768ES3_S3_S4_fjLj128EEEEEEEvNS0_19ForwardKernelParamsE,@function
        .size           _ZN18transformer_engine13normalization19ln_fwd_tuned_kernelINS0_13Kernel_traitsI6__halfS3_13__nv_fp8_e4m3fjLj768ELj1ELj4ELj1ELj16ENS0_18Kernel_traits_baseILj768ES3_S3_S4_fjLj128EEEEEEEvNS0_19ForwardKernelParamsE,(.L_x_13082 - _ZN18transformer_engine13normalization19ln_fwd_tuned_kernelINS0_13Kernel_traitsI6__halfS3_13__nv_fp8_e4m3fjLj768ELj1ELj4ELj1ELj16ENS0_18Kernel_traits_baseILj768ES3_S3_S4_fjLj128EEEEEEEvNS0_19ForwardKernelParamsE)
        .other          _ZN18transformer_engine13normalization19ln_fwd_tuned_kernelINS0_13Kernel_traitsI6__halfS3_13__nv_fp8_e4m3fjLj768ELj1ELj4ELj1ELj16ENS0_18Kernel_traits_baseILj768ES3_S3_S4_fjLj128EEEEEEEvNS0_19ForwardKernelParamsE,@"STO_CUDA_ENTRY STV_DEFAULT"
_ZN18transformer_engine13normalization19ln_fwd_tuned_kernelINS0_13Kernel_traitsI6__halfS3_13__nv_fp8_e4m3fjLj768ELj1ELj4ELj1ELj16ENS0_18Kernel_traits_baseILj768ES3_S3_S4_fjLj128EEEEEEEvNS0_19ForwardKernelParamsE:
.text._ZN18transformer_engine13normalization19ln_fwd_tuned_kernelINS0_13Kernel_traitsI6__halfS3_13__nv_fp8_e4m3fjLj768ELj1ELj4ELj1ELj16ENS0_18Kernel_traits_baseILj768ES3_S3_S4_fjLj128EEEEEEEvNS0_19ForwardKernelParamsE:
        /* <DEDUP_REMOVED lines=45> */
[--C-:B------:R-:W-:Y:S02]  /*02d0*/  HADD2.F32 R6, -RZ, R18.reuse.H0_H0 ;  /* 0x20000012ff067230 */ /* 0x100fe40000004100 */
[----:B------:R-:W-:Y:S02]  /*02e0*/  HADD2.F32 R5, -RZ, R18.H1_H1 ;  /* 0x30000012ff057230 */ /* 0x000fe40000004100 */
[--C-:B------:R-:W-:Y:S01]  /*02f0*/  HADD2.F32 R15, -RZ, R29.reuse.H0_H0 ;  /* 0x2000001dff0f7230 */ /* 0x100fe20000004100 */
[----:B0-----:R-:W-:Y:S01]  /*0300*/  ISETP.NE.AND P1, PT, RZ, UR6, PT ;  /* 0x00000006ff007c0c */ /* 0x001fe2000bf25270 */
[----:B------:R-:W-:Y:S02]  /*0310*/  HADD2.F32 R16, -RZ, R29.H1_H1 ;  /* 0x3000001dff107230 */ /* 0x000fe40000004100 */
[----:B------:R-:W-:-:S02]  /*0320*/  HADD2.F32 R19, -RZ, R31.H0_H0 ;  /* 0x2000001fff137230 */ /* 0x000fc40000004100 */
[----:B------:R-:W-:Y:S02]  /*0330*/  HADD2.F32 R28, -RZ, R31.H1_H1 ;  /* 0x3000001fff1c7230 */ /* 0x000fe40000004100 */
[----:B------:R-:W-:Y:S02]  /*0340*/  HADD2.F32 R18, -RZ, R36.H0_H0 ;  /* 0x20000024ff127230 */ /* 0x000fe40000004100 */
[----:B------:R-:W-:Y:S02]  /*0350*/  HADD2.F32 R29, -RZ, R37.H0_H0 ;  /* 0x20000025ff1d7230 */ /* 0x000fe40000004100 */
[--C-:B------:R-:W-:Y:S02]  /*0360*/  HADD2.F32 R31, -RZ, R38.reuse.H0_H0 ;  /* 0x20000026ff1f7230 */ /* 0x100fe40000004100 */
        /* <DEDUP_REMOVED lines=57> */
.L_x_11938:
        /* <DEDUP_REMOVED lines=20> */
[----:B------:R-:W-:Y:S02]  /*0840*/  HADD2.F32 R22, -RZ, R23.H0_H0 ;  /* 0x20000017ff167230 */ /* 0x000fe40000004100 */
[----:B------:R-:W-:-:S04]  /*0850*/  FADD R75, R20, R75 ;  /* 0x0000004b144b7221 */ /* 0x000fc80000000000 */
[----:B------:R-:W-:-:S04]  /*0860*/  FADD R76, R72, R75 ;  /* 0x0000004b484c7221 */ /* 0x000fc80000000000 */
[----:B------:R-:W-:Y:S01]  /*0870*/  FADD R75, R21, R76 ;  /* 0x0000004c154b7221 */ /* 0x000fe20000000000 */
[----:B----4-:R-:W-:-:S03]  /*0880*/  HADD2.F32 R84, -RZ, R33.H1_H1 ;  /* 0x30000021ff547230 */ /* 0x010fc60000004100 */
[----:B------:R-:W-:Y:S01]  /*0890*/  FADD R77, R74, R75 ;  /* 0x0000004b4a4d7221 */ /* 0x000fe20000000000 */
[----:B------:R-:W-:Y:S02]  /*08a0*/  HADD2.F32 R75, -RZ, R23.H1_H1 ;  /* 0x30000017ff4b7230 */ /* 0x000fe40000004100 */
[----:B---3--:R-:W-:Y:S02]  /*08b0*/  HADD2.F32 R23, -RZ, R24.H0_H0 ;  /* 0x20000018ff177230 */ /* 0x008fe40000004100 */
[----:B------:R-:W-:Y:S01]  /*08c0*/  FADD R76, R22, R77 ;  /* 0x0000004d164c7221 */ /* 0x000fe20000000000 */
[----:B------:R-:W-:Y:S02]  /*08d0*/  HADD2.F32 R88, -RZ, R34.H1_H1 ;  /* 0x30000022ff587230 */ /* 0x000fe40000004100 */
        /* <DEDUP_REMOVED lines=99> */
.L_x_11959:
[----:B------:R-:W2:Y:S01]  /*0f10*/  LDC R81, c[0x0][0x3d8] ;  /* 0x0000f600ff517b82 */ /* 0x000ea20000000800 */
[----:B-1----:R-:W-:Y:S01]  /*0f20*/  FADD R20, R91, R87 ;  /* 0x000000575b147221 */ /* 0x002fe20000000000 */
[----:B------:R-:W-:Y:S02]  /*0f30*/  LOP3.LUT R69, R69, 0xffffff00, RZ, 0xc0, !PT ;  /* 0xffffff0045457812 */ /* 0x000fe400078ec0ff */
[----:B------:R-:W-:Y:S01]  /*0f40*/  LOP3.LUT R73, R73, 0xffffff00, RZ, 0xc0, !PT ;  /* 0xffffff0049497812 */ /* 0x000fe200078ec0ff */
[----:B--2---:R-:W-:-:S03]  /*0f50*/  FFMA R81, R20, 0.001302083372138440609, R81 ;  /* 0x3aaaaaab14517823 */ /* 0x004fc60000000051 */
[----:B------:R-:W1:Y:S02]  /*0f60*/  @!P2 LDC.64 R20, c[0x0][0x398] ;  /* 0x0000e600ff14ab82 */ /* 0x000e640000000a00 */
[----:B------:R-:W-:-:S13]  /*0f70*/  FSETP.GEU.AND P1, PT, |R81|, 1.175494350822287508e-38, PT ;  /* 0x008000005100780b */ /* 0x000fda0003f2e200 */
[----:B------:R-:W-:-:S04]  /*0f80*/  @!P1 FMUL R81, R81, 16777216 ;  /* 0x4b80000051519820 */ /* 0x000fc80000400000 */
[----:B------:R-:W2:Y:S01]  /*0f90*/  MUFU.RSQ R35, R81 ;  /* 0x0000005100237308 */ /* 0x000ea20000001400 */
[----:B-1----:R-:W-:-:S05]  /*0fa0*/  @!P2 IMAD.WIDE R20, R13, 0x4, R20 ;  /* 0x000000040d14a825 */ /* 0x002fca00078e0214 */
[----:B------:R1:W-:Y:S01]  /*0fb0*/  @!P2 STG.E desc[UR4][R20.64], R33 ;  /* 0x000000211400a986 */ /* 0x0003e2000c101904 */
        /* <DEDUP_REMOVED lines=12> */
[----:B------:R-:W-:Y:S01]  /*1080*/  FMUL R85, R74, R35 ;  /* 0x000000234a557220 */ /* 0x000fe20000400000 */
[----:B-1----:R-:W-:Y:S01]  /*1090*/  FFMA R21, R34, R6, R17 ;  /* 0x0000000622157223 */ /* 0x002fe20000000011 */
[----:B------:R-:W-:Y:S01]  /*10a0*/  FFMA R25, R25, R31, R44 ;  /* 0x0000001f19197223 */ /* 0x000fe2000000002c */
[----:B------:R-:W-:Y:S01]  /*10b0*/  FMNMX3 R34, R68, |R0|, |R81|, !PT ;  /* 0x4000000044227276 */ /* 0x000fe20007800451 */
[----:B------:R-:W-:Y:S01]  /*10c0*/  FFMA R85, R85, R5, R30 ;  /* 0x0000000555557223 */ /* 0x000fe2000000001e */
[-C--:B------:R-:W-:Y:S01]  /*10d0*/  FMUL R20, R21, R12.reuse ;  /* 0x0000000c15147220 */ /* 0x080fe20000400000 */
[----:B------:R-:W-:Y:S01]  /*10e0*/  FMUL R68, R25, R12 ;  /* 0x0000000c19447220 */ /* 0x000fe20000400000 */
[-C--:B------:R-:W-:Y:S01]  /*10f0*/  FMUL R82, R82, R35.reuse ;  /* 0x0000002352527220 */ /* 0x080fe20000400000 */
[----:B------:R-:W-:Y:S01]  /*1100*/  LOP3.LUT R70, R71, 0xffffff00, RZ, 0xc0, !PT ;  /* 0xffffff0047467812 */ /* 0x000fe200078ec0ff */
[----:B------:R-:W-:Y:S01]  /*1110*/  FMUL R22, R22, R35 ;  /* 0x0000002316167220 */ /* 0x000fe20000400000 */
[----:B------:R-:W-:Y:S01]  /*1120*/  FMNMX3 R34, R34, |R21|, |R85|, !PT ;  /* 0x4000001522227276 */ /* 0x000fe20007800455 */
[-C--:B------:R-:W-:Y:S01]  /*1130*/  FMUL R75, R75, R35.reuse ;  /* 0x000000234b4b7220 */ /* 0x080fe20000400000 */
[----:B------:R-:W-:Y:S01]  /*1140*/  FSEL R20, R21, R20, !P0 ;  /* 0x0000001415147208 */ /* 0x000fe20004000000 */
[----:B------:R-:W-:Y:S01]  /*1150*/  FFMA R21, R82, R52, R59 ;  /* 0x0000003452157223 */ /* 0x000fe2000000003b */
[----:B------:R-:W-:Y:S01]  /*1160*/  FSEL R68, R25, R68, !P0 ;  /* 0x0000004419447208 */ /* 0x000fe20004000000 */
[----:B------:R-:W-:Y:S01]  /*1170*/  @P0 FMUL R87, R87, R12 ;  /* 0x0000000c57570220 */ /* 0x000fe20000400000 */
[----:B------:R-:W-:Y:S01]  /*1180*/  F2FP.SATFINITE.E4M3.F32.PACK_AB_MERGE_C R20, RZ, R20, RZ ;  /* 0x00000014ff14723e */ /* 0x000fe200048070ff */
[----:B------:R-:W-:Y:S01]  /*1190*/  FMUL R76, R76, R35 ;  /* 0x000000234c4c7220 */ /* 0x000fe20000400000 */
[----:B------:R-:W-:Y:S01]  /*11a0*/  F2FP.SATFINITE.E4M3.F32.PACK_AB_MERGE_C R33, RZ, R68, RZ ;  /* 0x00000044ff21723e */ /* 0x000fe200048070ff */
[-C--:B------:R-:W-:Y:S01]  /*11b0*/  FMUL R68, R21, R12.reuse ;  /* 0x0000000c15447220 */ /* 0x080fe20000400000 */
[----:B------:R-:W-:Y:S01]  /*11c0*/  LOP3.LUT R20, R69, 0xffff, R20, 0xf8, !PT ;  /* 0x0000ffff45147812 */ /* 0x000fe200078ef814 */
[-C--:B------:R-:W-:Y:S01]  /*11d0*/  FMUL R69, R0, R12.reuse ;  /* 0x0000000c00457220 */ /* 0x080fe20000400000 */
[----:B------:R-:W-:Y:S01]  /*11e0*/  LOP3.LUT R33, R70, 0xffff, R33, 0xf8, !PT ;  /* 0x0000ffff46217812 */ /* 0x000fe200078ef821 */
[----:B------:R-:W-:Y:S01]  /*11f0*/  @P0 FMUL R85, R85, R12 ;  /* 0x0000000c55550220 */ /* 0x000fe20000400000 */
[----:B------:R-:W-:Y:S01]  /*1200*/  FSEL R70, R21, R68, !P0 ;  /* 0x0000004415467208 */ /* 0x000fe20004000000 */
[----:B------:R-:W-:Y:S01]  /*1210*/  FMUL R68, R89, R12 ;  /* 0x0000000c59447220 */ /* 0x000fe20000400000 */
[----:B------:R-:W-:Y:S01]  /*1220*/  F2FP.SATFINITE.E4M3.F32.PACK_AB_MERGE_C R87, RZ, R87, RZ ;  /* 0x00000057ff57723e */ /* 0x000fe200048070ff */
[----:B------:R-:W-:Y:S01]  /*1230*/  FMUL R86, R86, R35 ;  /* 0x0000002356567220 */ /* 0x000fe20000400000 */
[----:B------:R-:W-:Y:S01]  /*1240*/  F2FP.SATFINITE.E4M3.F32.PACK_AB_MERGE_C R70, RZ, R70, RZ ;  /* 0x00000046ff46723e */ /* 0x000fe200048070ff */
[----:B------:R-:W-:Y:S01]  /*1250*/  @P0 FMUL R81, R81, R12 ;  /* 0x0000000c51510220 */ /* 0x000fe20000400000 */
[----:B------:R-:W-:-:S02]  /*1260*/  FSEL R89, R89, R68, !P0 ;  /* 0x0000004459597208 */ /* 0x000fc40004000000 */
[----:B------:R-:W-:Y:S01]  /*1270*/  FSEL R68, R0, R69, !P0 ;  /* 0x0000004500447208 */ /* 0x000fe20004000000 */
[----:B------:R-:W-:Y:S01]  /*1280*/  FFMA R69, R22, R4, R19 ;  /* 0x0000000416457223 */ /* 0x000fe20000000013 */
[----:B------:R-:W-:Y:S01]  /*1290*/  LOP3.LUT R0, R73, 0xffff, R70, 0xf8, !PT ;  /* 0x0000ffff49007812 */ /* 0x000fe200078ef846 */
[----:B------:R-:W-:Y:S01]  /*12a0*/  FMUL R70, R23, R35 ;  /* 0x0000002317467220 */ /* 0x000fe20000400000 */
[----:B------:R-:W-:Y:S01]  /*12b0*/  FFMA R23, R75, R3, R28 ;  /* 0x000000034b177223 */ /* 0x000fe2000000001c */
[----:B------:R-:W-:Y:S01]  /*12c0*/  F2FP.SATFINITE.E4M3.F32.PACK_AB_MERGE_C R89, RZ, R89, RZ ;  /* 0x00000059ff59723e */ /* 0x000fe200048070ff */
[----:B------:R-:W-:Y:S01]  /*12d0*/  FMUL R73, R24, R35 ;  /* 0x0000002318497220 */ /* 0x000fe20000400000 */
[----:B------:R-:W-:Y:S01]  /*12e0*/  FFMA R71, R70, R18, R39 ;  /* 0x0000001246477223 */ /* 0x000fe20000000027 */
[-C--:B------:R-:W-:Y:S01]  /*12f0*/  FMUL R70, R69, R12.reuse ;  /* 0x0000000c45467220 */ /* 0x080fe20000400000 */
[----:B------:R-:W-:Y:S01]  /*1300*/  FMNMX3 R72, R34, |R69|, |R23|, !PT ;  /* 0x4000004522487276 */ /* 0x000fe20007800417 */
[----:B------:R-:W-:Y:S01]  /*1310*/  FFMA R73, R73, R29, R42 ;  /* 0x0000001d49497223 */ /* 0x000fe2000000002a */
[----:B------:R-:W-:Y:S01]  /*1320*/  SHF.L.U32 R87, R87, 0x8, RZ ;  /* 0x0000000857577819 */ /* 0x000fe200000006ff */
[----:B------:R-:W-:Y:S01]  /*1330*/  FMUL R74, R71, R12 ;  /* 0x0000000c474a7220 */ /* 0x000fe20000400000 */
[----:B------:R-:W-:Y:S01]  /*1340*/  FSEL R34, R69, R70, !P0 ;  /* 0x0000004645227208 */ /* 0x000fe20004000000 */
[----:B------:R-:W-:Y:S01]  /*1350*/  FFMA R69, R76, R36, R43 ;  /* 0x000000244c457223 */ /* 0x000fe2000000002b */
[----:B------:R-:W-:Y:S01]  /*1360*/  LOP3.LUT R22, R89, 0xff, RZ, 0xc0, !PT ;  /* 0x000000ff59167812 */ /* 0x000fe200078ec0ff */
[----:B------:R-:W-:Y:S01]  /*1370*/  @P0 FMUL R23, R23, R12 ;  /* 0x0000000c17170220 */ /* 0x000fe20000400000 */
[----:B------:R-:W-:-:S02]  /*1380*/  F2FP.SATFINITE.E4M3.F32.PACK_AB_MERGE_C R24, RZ, R68, RZ ;  /* 0x00000044ff18723e */ /* 0x000fc400048070ff */
[----:B------:R-:W-:Y:S02]  /*1390*/  LOP3.LUT R87, R22, 0xffff, R87, 0xf8, !PT ;  /* 0x0000ffff16577812 */ /* 0x000fe400078ef857 */
[----:B------:R-:W-:Y:S01]  /*13a0*/  SHF.L.U32 R70, R24, 0x10, RZ ;  /* 0x0000001018467819 */ /* 0x000fe200000006ff */
[----:B------:R-:W-:Y:S01]  /*13b0*/  FMUL R24, R73, R12 ;  /* 0x0000000c49187220 */ /* 0x000fe20000400000 */
[----:B------:R-:W-:Y:S02]  /*13c0*/  FSEL R22, R71, R74, !P0 ;  /* 0x0000004a47167208 */ /* 0x000fe40004000000 */
[----:B------:R-:W-:Y:S01]  /*13d0*/  FMNMX3 R68, R72, |R71|, |R69|, !PT ;  /* 0x4000004748447276 */ /* 0x000fe20007800445 */
[-C--:B------:R-:W-:Y:S01]  /*13e0*/  FMUL R71, R77, R35.reuse ;  /* 0x000000234d477220 */ /* 0x080fe20000400000 */
[----:B------:R-:W-:Y:S01]  /*13f0*/  LOP3.LUT R74, R87, 0xff0000, R70, 0xf8, !PT ;  /* 0x00ff0000574a7812 */ /* 0x000fe200078ef846 */
[----:B------:R-:W-:Y:S01]  /*1400*/  FMUL R70, R26, R35 ;  /* 0x000000231a467220 */ /* 0x000fe20000400000 */
[----:B------:R-:W-:Y:S01]  /*1410*/  F2FP.SATFINITE.E4M3.F32.PACK_AB_MERGE_C R85, RZ, R85, RZ ;  /* 0x00000055ff55723e */ /* 0x000fe200048070ff */
[----:B------:R-:W-:Y:S01]  /*1420*/  FFMA R71, R71, R37, R46 ;  /* 0x0000002547477223 */ /* 0x000fe2000000002e */
[----:B------:R-:W-:Y:S01]  /*1430*/  FMUL R26, R78, R35 ;  /* 0x000000234e1a7220 */ /* 0x000fe20000400000 */
[----:B------:R-:W-:Y:S01]  /*1440*/  LOP3.LUT R72, R20, 0xff, RZ, 0xc0, !PT ;  /* 0x000000ff14487812 */ /* 0x000fe200078ec0ff */
[----:B------:R-:W-:Y:S01]  /*1450*/  FFMA R75, R70, R38, R45 ;  /* 0x00000026464b7223 */ /* 0x000fe2000000002d */
[----:B------:R-:W-:Y:S01]  /*1460*/  PRMT R85, R85, 0x7104, RZ ;  /* 0x0000710455557816 */ /* 0x000fe200000000ff */
[----:B------:R-:W-:Y:S01]  /*1470*/  FFMA R26, R26, R40, R47 ;  /* 0x000000281a1a7223 */ /* 0x000fe2000000002f */
[----:B------:R-:W-:Y:S01]  /*1480*/  F2FP.SATFINITE.E4M3.F32.PACK_AB_MERGE_C R34, RZ, R34, RZ ;  /* 0x00000022ff22723e */ /* 0x000fe200048070ff */
[-C--:B------:R-:W-:Y:S01]  /*1490*/  FMUL R70, R75, R12.reuse ;  /* 0x0000000c4b467220 */ /* 0x080fe20000400000 */
[----:B------:R-:W-:Y:S01]  /*14a0*/  FMNMX3 R68, R68, |R73|, |R71|, !PT ;  /* 0x4000004944447276 */ /* 0x000fe20007800447 */
[-C--:B------:R-:W-:Y:S01]  /*14b0*/  @P0 FMUL R69, R69, R12.reuse ;  /* 0x0000000c45450220 */ /* 0x080fe20000400000 */
[----:B------:R-:W-:Y:S01]  /*14c0*/  F2FP.SATFINITE.E4M3.F32.PACK_AB_MERGE_C R23, RZ, R23, RZ ;  /* 0x00000017ff17723e */ /* 0x000fe200048070ff */
[----:B------:R-:W-:Y:S01]  /*14d0*/  @P0 FMUL R71, R71, R12 ;  /* 0x0000000c47470220 */ /* 0x000fe20000400000 */
[----:B------:R-:W-:-:S02]  /*14e0*/  LOP3.LUT R77, R72, 0xff00, R85, 0xf8, !PT ;  /* 0x0000ff00484d7812 */ /* 0x000fc400078ef855 */
[----:B------:R-:W-:Y:S02]  /*14f0*/  SHF.L.U32 R72, R34, 0x10, RZ ;  /* 0x0000001022487819 */ /* 0x000fe400000006ff */
[----:B------:R-:W-:Y:S01]  /*1500*/  FSEL R24, R73, R24, !P0 ;  /* 0x0000001849187208 */ /* 0x000fe20004000000 */
[----:B------:R-:W-:Y:S01]  /*1510*/  FMUL R73, R79, R35 ;  /* 0x000000234f497220 */ /* 0x000fe20000400000 */
[----:B------:R-:W-:Y:S01]  /*1520*/  FMNMX3 R34, R68, |R25|, |R26|, !PT ;  /* 0x4000001944227276 */ /* 0x000fe2000780041a */
[----:B------:R-:W-:Y:S01]  /*1530*/  FMUL R68, R27, R35 ;  /* 0x000000231b447220 */ /* 0x000fe20000400000 */
[----:B------:R-:W-:Y:S01]  /*1540*/  LOP3.LUT R25, R23, 0xffff, RZ, 0xc0, !PT ;  /* 0x0000ffff17197812 */ /* 0x000fe200078ec0ff */
[----:B------:R-:W-:Y:S01]  /*1550*/  FFMA R73, R73, R41, R50 ;  /* 0x0000002949497223 */ /* 0x000fe20000000032 */
[----:B------:R-:W-:Y:S01]  /*1560*/  FSEL R23, R75, R70, !P0 ;  /* 0x000000464b177208 */ /* 0x000fe20004000000 */
[----:B------:R-:W-:Y:S01]  /*1570*/  FFMA R27, R68, R48, R57 ;  /* 0x00000030441b7223 */ /* 0x000fe20000000039 */
[----:B------:R-:W-:Y:S01]  /*1580*/  SHF.L.U32 R70, R25, 0x18, RZ ;  /* 0x0000001819467819 */ /* 0x000fe200000006ff */
[----:B------:R-:W-:Y:S01]  /*1590*/  @P0 FMUL R26, R26, R12 ;  /* 0x0000000c1a1a0220 */ /* 0x000fe20000400000 */
[----:B------:R-:W-:Y:S01]  /*15a0*/  F2FP.SATFINITE.E4M3.F32.PACK_AB_MERGE_C R22, RZ, R22, RZ ;  /* 0x00000016ff16723e */ /* 0x000fe200048070ff */
[----:B------:R-:W-:Y:S01]  /*15b0*/  FMUL R68, R83, R35 ;  /* 0x0000002353447220 */ /* 0x000fe20000400000 */
[----:B------:R-:W-:-:S02]  /*15c0*/  F2FP.SATFINITE.E4M3.F32.PACK_AB_MERGE_C R25, RZ, R69, RZ ;  /* 0x00000045ff19723e */ /* 0x000fc400048070ff */
[----:B------:R-:W-:Y:S02]  /*15d0*/  LOP3.LUT R77, R77, 0xff0000, R72, 0xf8, !PT ;  /* 0x00ff00004d4d7812 */ /* 0x000fe400078ef848 */
[----:B------:R-:W-:Y:S01]  /*15e0*/  FMNMX3 R34, R34, |R75|, |R73|, !PT ;  /* 0x4000004b22227276 */ /* 0x000fe20007800449 */
[-C--:B------:R-:W-:Y:S01]  /*15f0*/  FMUL R75, R80, R35.reuse ;  /* 0x00000023504b7220 */ /* 0x080fe20000400000 */
[----:B------:R-:W-:Y:S01]  /*1600*/  LOP3.LUT R22, R22, 0xff, RZ, 0xc0, !PT ;  /* 0x000000ff16167812 */ /* 0x000fe200078ec0ff */
[----:B------:R-:W-:Y:S01]  /*1610*/  @P0 FMUL R73, R73, R12 ;  /* 0x0000000c49490220 */ /* 0x000fe20000400000 */
[----:B------:R-:W-:Y:S02]  /*1620*/  SHF.L.U32 R25, R25, 0x8, RZ ;  /* 0x0000000819197819 */ /* 0x000fe400000006ff */
[----:B------:R-:W-:Y:S01]  /*1630*/  LOP3.LUT R69, R77, R70, RZ, 0xfc, !PT ;  /* 0x000000464d457212 */ /* 0x000fe200078efcff */
[----:B------:R-:W-:Y:S01]  /*1640*/  FMUL R77, R32, R35 ;  /* 0x00000023204d7220 */ /* 0x000fe20000400000 */
[----:B------:R-:W-:Y:S01]  /*1650*/  LOP3.LUT R79, R22, 0xffff, R25, 0xf8, !PT ;  /* 0x0000ffff164f7812 */ /* 0x000fe200078ef819 */
[----:B------:R-:W-:Y:S01]  /*1660*/  FMUL R32, R27, R12 ;  /* 0x0000000c1b207220 */ /* 0x000fe20000400000 */
[----:B------:R-:W-:Y:S01]  /*1670*/  FFMA R25, R75, R51, R60 ;  /* 0x000000334b197223 */ /* 0x000fe2000000003c */
[----:B------:R-:W-:Y:S01]  /*1680*/  F2FP.SATFINITE.E4M3.F32.PACK_AB_MERGE_C R22, RZ, R24, RZ ;  /* 0x00000018ff16723e */ /* 0x000fe200048070ff */
[----:B------:R-:W-:Y:S01]  /*1690*/  FFMA R77, R77, R49, R58 ;  /* 0x000000314d4d7223 */ /* 0x000fe2000000003a */
[----:B------:R-:W-:Y:S01]  /*16a0*/  F2FP.SATFINITE.E4M3.F32.PACK_AB_MERGE_C R71, RZ, R71, RZ ;  /* 0x00000047ff47723e */ /* 0x000fe200048070ff */
[----:B------:R-:W-:Y:S01]  /*16b0*/  FMUL R75, R88, R35 ;  /* 0x00000023584b7220 */ /* 0x000fe20000400000 */
[----:B------:R-:W-:Y:S01]  /*16c0*/  FSEL R24, R27, R32, !P0 ;  /* 0x000000201b187208 */ /* 0x000fe20004000000 */
[-C--:B------:R-:W-:Y:S01]  /*16d0*/  FMUL R32, R77, R12.reuse ;  /* 0x0000000c4d207220 */ /* 0x080fe20000400000 */
[----:B------:R-:W-:Y:S01]  /*16e0*/  FMNMX3 R34, R34, |R27|, |R25|, !PT ;  /* 0x4000001b22227276 */ /* 0x000fe20007800419 */
[----:B------:R-:W-:Y:S01]  /*16f0*/  FMUL R27, R84, R35 ;  /* 0x00000023541b7220 */ /* 0x000fe20000400000 */
[----:B------:R-:W-:Y:S01]  /*1700*/  SHF.L.U32 R22, R22, 0x10, RZ ;  /* 0x0000001016167819 */ /* 0x000fe200000006ff */
[----:B------:R-:W-:Y:S01]  /*1710*/  @P0 FMUL R25, R25, R12 ;  /* 0x0000000c19190220 */ /* 0x000fe20000400000 */
[----:B------:R-:W-:Y:S01]  /*1720*/  F2FP.SATFINITE.E4M3.F32.PACK_AB_MERGE_C R26, RZ, R26, RZ ;  /* 0x0000001aff1a723e */ /* 0x000fe200048070ff */
[----:B------:R-:W-:Y:S01]  /*1730*/  FFMA R27, R27, R53, R62 ;  /* 0x000000351b1b7223 */ /* 0x000fe2000000003e */
[----:B------:R-:W-:Y:S01]  /*1740*/  LOP3.LUT R70, R79, 0xff0000, R22, 0xf8, !PT ;  /* 0x00ff00004f467812 */ /* 0x000fe200078ef816 */
[----:B------:R-:W-:Y:S01]  /*1750*/  FFMA R22, R75, R55, R64 ;  /* 0x000000374b167223 */ /* 0x000fe20000000040 */
[----:B------:R-:W-:-:S02]  /*1760*/  LOP3.LUT R71, R71, 0xffff, RZ, 0xc0, !PT ;  /* 0x0000ffff47477812 */ /* 0x000fc400078ec0ff */
[----:B------:R-:W-:Y:S01]  /*1770*/  FMNMX3 R34, R34, |R77|, |R27|, !PT ;  /* 0x4000004d22227276 */ /* 0x000fe2000780041b */
[----:B------:R-:W-:Y:S01]  /*1780*/  @P0 FMUL R27, R27, R12 ;  /* 0x0000000c1b1b0220 */ /* 0x000fe20000400000 */
[----:B------:R-:W-:Y:S02]  /*1790*/  LOP3.LUT R33, R33, 0xff, RZ, 0xc0, !PT ;  /* 0x000000ff21217812 */ /* 0x000fe400078ec0ff */
[----:B------:R-:W-:Y:S02]  /*17a0*/  PRMT R26, R26, 0x7104, RZ ;  /* 0x000071041a1a7816 */ /* 0x000fe400000000ff */
[----:B------:R-:W-:Y:S02]  /*17b0*/  F2FP.SATFINITE.E4M3.F32.PACK_AB_MERGE_C R23, RZ, R23, RZ ;  /* 0x00000017ff17723e */ /* 0x000fe400048070ff */
[----:B------:R-:W-:Y:S02]  /*17c0*/  F2FP.SATFINITE.E4M3.F32.PACK_AB_MERGE_C R24, RZ, R24, RZ ;  /* 0x00000018ff18723e */ /* 0x000fe400048070ff */
[----:B------:R-:W-:-:S02]  /*17d0*/  F2FP.SATFINITE.E4M3.F32.PACK_AB_MERGE_C R25, RZ, R25, RZ ;  /* 0x00000019ff19723e */ /* 0x000fc400048070ff */
[----:B------:R-:W-:Y:S02]  /*17e0*/  FSEL R32, R77, R32, !P0 ;  /* 0x000000204d207208 */ /* 0x000fe40004000000 */
[----:B------:R-:W-:Y:S02]  /*17f0*/  SHF.L.U32 R71, R71, 0x18, RZ ;  /* 0x0000001847477819 */ /* 0x000fe400000006ff */
[----:B------:R-:W-:Y:S01]  /*1800*/  LOP3.LUT R26, R33, 0xff00, R26, 0xf8, !PT ;  /* 0x0000ff00211a7812 */ /* 0x000fe200078ef81a */
[----:B------:R-:W-:Y:S01]  /*1810*/  FFMA R33, R68, R56, R67 ;  /* 0x0000003844217223 */ /* 0x000fe20000000043 */
[----:B------:R-:W-:Y:S01]  /*1820*/  FMNMX3 R34, R34, |R21|, |R22|, !PT ;  /* 0x4000001522227276 */ /* 0x000fe20007800416 */
[----:B------:R-:W-:Y:S01]  /*1830*/  FFMA R21, R86, R54, R61 ;  /* 0x0000003656157223 */ /* 0x000fe2000000003d */
[----:B------:R-:W-:Y:S01]  /*1840*/  SHF.L.U32 R23, R23, 0x10, RZ ;  /* 0x0000001017177819 */ /* 0x000fe200000006ff */
[----:B------:R-:W-:Y:S01]  /*1850*/  @P0 FMUL R22, R22, R12 ;  /* 0x0000000c16160220 */ /* 0x000fe20000400000 */
[----:B------:R-:W-:-:S02]  /*1860*/  LOP3.LUT R24, R24, 0xff, RZ, 0xc0, !PT ;  /* 0x000000ff18187812 */ /* 0x000fc400078ec0ff */
[----:B------:R-:W-:Y:S02]  /*1870*/  SHF.L.U32 R25, R25, 0x8, RZ ;  /* 0x0000000819197819 */ /* 0x000fe400000006ff */
[----:B------:R-:W-:Y:S02]  /*1880*/  LOP3.LUT R70, R70, 0xff000000, R71, 0xf8, !PT ;  /* 0xff00000046467812 */ /* 0x000fe400078ef847 */
[----:B------:R-:W-:Y:S02]  /*1890*/  F2FP.SATFINITE.E4M3.F32.PACK_AB_MERGE_C R32, RZ, R32, RZ ;  /* 0x00000020ff20723e */ /* 0x000fe400048070ff */
[----:B------:R-:W-:Y:S01]  /*18a0*/  LOP3.LUT R71, R26, 0xff0000, R23, 0xf8, !PT ;  /* 0x00ff00001a477812 */ /* 0x000fe200078ef817 */
[C---:B------:R-:W-:Y:S01]  /*18b0*/  FMUL R26, R21.reuse, R12 ;  /* 0x0000000c151a7220 */ /* 0x040fe20000400000 */
[----:B------:R-:W-:Y:S02]  /*18c0*/  LOP3.LUT R23, R24, 0xffff, R25, 0xf8, !PT ;  /* 0x0000ffff18177812 */ /* 0x000fe400078ef819 */
[----:B------:R-:W-:Y:S01]  /*18d0*/  SHF.L.U32 R32, R32, 0x10, RZ ;  /* 0x0000001020207819 */ /* 0x000fe200000006ff */
[----:B------:R-:W0:Y:S01]  /*18e0*/  @!P2 LDC.64 R24, c[0x0][0x3a0] ;  /* 0x0000e800ff18ab82 */ /* 0x000e220000000a00 */
[----:B------:R-:W-:-:S02]  /*18f0*/  FSEL R26, R21, R26, !P0 ;  /* 0x0000001a151a7208 */ /* 0x000fc40004000000 */
[----:B------:R-:W-:Y:S01]  /*1900*/  FMNMX3 R68, R34, |R21|, |R33|, !PT ;  /* 0x4000001522447276 */ /* 0x000fe20007800421 */
[----:B------:R-:W-:Y:S01]  /*1910*/  @P0 FMUL R33, R33, R12 ;  /* 0x0000000c21210220 */ /* 0x000fe20000400000 */
[----:B------:R-:W-:Y:S02]  /*1920*/  LOP3.LUT R32, R23, 0xff0000, R32, 0xf8, !PT ;  /* 0x00ff000017207812 */ /* 0x000fe400078ef820 */
[----:B------:R-:W-:Y:S01]  /*1930*/  F2FP.SATFINITE.E4M3.F32.PACK_AB_MERGE_C R21, RZ, R22, RZ ;  /* 0x00000016ff15723e */ /* 0x000fe200048070ff */
[----:B------:R-:W1:Y:S01]  /*1940*/  LDC R34, c[0x0][0x380] ;  /* 0x0000e000ff227b82 */ /* 0x000e620000000800 */
[----:B------:R-:W-:Y:S02]  /*1950*/  F2FP.SATFINITE.E4M3.F32.PACK_AB_MERGE_C R26, RZ, R26, RZ ;  /* 0x0000001aff1a723e */ /* 0x000fe400048070ff */
[----:B------:R-:W-:Y:S02]  /*1960*/  LOP3.LUT R0, R0, 0xff, RZ, 0xc0, !PT ;  /* 0x000000ff00007812 */ /* 0x000fe400078ec0ff */
[----:B------:R-:W-:-:S02]  /*1970*/  PRMT R21, R21, 0x7104, RZ ;  /* 0x0000710415157816 */ /* 0x000fc400000000ff */
[----:B------:R-:W-:Y:S01]  /*1980*/  F2FP.SATFINITE.E4M3.F32.PACK_AB_MERGE_C R27, RZ, R27, RZ ;  /* 0x0000001bff1b723e */ /* 0x000fe200048070ff */
[----:B------:R-:W2:Y:S01]  /*1990*/  LDC.64 R22, c[0x0][0x3c8] ;  /* 0x0000f200ff167b82 */ /* 0x000ea20000000a00 */
[----:B------:R-:W-:Y:S02]  /*19a0*/  F2FP.SATFINITE.E4M3.F32.PACK_AB_MERGE_C R33, RZ, R33, RZ ;  /* 0x00000021ff21723e */ /* 0x000fe400048070ff */
[----:B------:R-:W-:Y:S02]  /*19b0*/  F2FP.SATFINITE.E4M3.F32.PACK_AB_MERGE_C R81, RZ, R81, RZ ;  /* 0x00000051ff51723e */ /* 0x000fe400048070ff */
[----:B------:R-:W-:Y:S02]  /*19c0*/  F2FP.SATFINITE.E4M3.F32.PACK_AB_MERGE_C R73, RZ, R73, RZ ;  /* 0x00000049ff49723e */ /* 0x000fe400048070ff */
[----:B------:R-:W-:Y:S01]  /*19d0*/  LOP3.LUT R21, R0, 0xff00, R21, 0xf8, !PT ;  /* 0x0000ff0000157812 */ /* 0x000fe200078ef815 */
[----:B0-----:R-:W-:Y:S01]  /*19e0*/  @!P2 IMAD.WIDE R24, R13, 0x4, R24 ;  /* 0x000000040d18a825 */ /* 0x001fe200078e0218 */
[----:B------:R-:W-:-:S02]  /*19f0*/  SHF.L.U32 R26, R26, 0x10, RZ ;  /* 0x000000101a1a7819 */ /* 0x000fc400000006ff */
[----:B------:R-:W-:Y:S02]  /*1a00*/  LOP3.LUT R27, R27, 0xffff, RZ, 0xc0, !PT ;  /* 0x0000ffff1b1b7812 */ /* 0x000fe400078ec0ff */
[----:B------:R-:W-:Y:S01]  /*1a10*/  LOP3.LUT R33, R33, 0xffff, RZ, 0xc0, !PT ;  /* 0x0000ffff21217812 */ /* 0x000fe200078ec0ff */
[----:B------:R0:W-:Y:S01]  /*1a20*/  @!P2 STG.E desc[UR4][R24.64], R35 ;  /* 0x000000231800a986 */ /* 0x0001e2000c101904 */
[----:B------:R-:W-:Y:S02]  /*1a30*/  LOP3.LUT R81, R81, 0xffff, RZ, 0xc0, !PT ;  /* 0x0000ffff51517812 */ /* 0x000fe400078ec0ff */
[----:B------:R-:W-:Y:S02]  /*1a40*/  LOP3.LUT R73, R73, 0xffff, RZ, 0xc0, !PT ;  /* 0x0000ffff49497812 */ /* 0x000fe400078ec0ff */
[----:B------:R-:W-:Y:S02]  /*1a50*/  LOP3.LUT R26, R21, 0xff0000, R26, 0xf8, !PT ;  /* 0x00ff0000151a7812 */ /* 0x000fe400078ef81a */
[----:B------:R-:W-:-:S02]  /*1a60*/  SHF.L.U32 R27, R27, 0x18, RZ ;  /* 0x000000181b1b7819 */ /* 0x000fc400000006ff */
[----:B------:R-:W-:Y:S02]  /*1a70*/  SHF.L.U32 R33, R33, 0x18, RZ ;  /* 0x0000001821217819 */ /* 0x000fe400000006ff */
[----:B------:R-:W-:Y:S02]  /*1a80*/  SHF.L.U32 R81, R81, 0x18, RZ ;  /* 0x0000001851517819 */ /* 0x000fe400000006ff */
[----:B------:R-:W-:Y:S02]  /*1a90*/  SHF.L.U32 R0, R73, 0x18, RZ ;  /* 0x0000001849007819 */ /* 0x000fe400000006ff */
[----:B------:R-:W-:Y:S02]  /*1aa0*/  LOP3.LUT R72, R32, 0xff000000, R27, 0xf8, !PT ;  /* 0xff00000020487812 */ /* 0x000fe400078ef81b */
[----:B------:R-:W-:Y:S01]  /*1ab0*/  LOP3.LUT R73, R26, R33, RZ, 0xfc, !PT ;  /* 0x000000211a497212 */ /* 0x000fe200078efcff */
[----:B--2---:R-:W-:Y:S01]  /*1ac0*/  IMAD.WIDE.U32 R26, R66, 0x8, R22 ;  /* 0x00000008421a7825 */ /* 0x004fe200078e0016 */
[----:B------:R-:W-:-:S02]  /*1ad0*/  LOP3.LUT R20, R74, 0xff000000, R81, 0xf8, !PT ;  /* 0xff0000004a147812 */ /* 0x000fc400078ef851 */
[----:B------:R-:W-:Y:S01]  /*1ae0*/  MOV R21, R69 ;  /* 0x0000004500157202 */ /* 0x000fe20000000f00 */
[--C-:B------:R-:W-:Y:S01]  /*1af0*/  IMAD.WIDE.U32 R32, R65, 0x8, R22.reuse ;  /* 0x0000000841207825 */ /* 0x100fe200078e0016 */
[----:B------:R-:W-:Y:S02]  /*1b00*/  LOP3.LUT R71, R71, R0, RZ, 0xfc, !PT ;  /* 0x0000000047477212 */ /* 0x000fe400078efcff */
[----:B-1----:R-:W-:Y:S01]  /*1b10*/  LEA R13, R34, R13, 0x2 ;  /* 0x0000000d220d7211 */ /* 0x002fe200078e10ff */
[----:B------:R-:W-:Y:S01]  /*1b20*/  IMAD.WIDE.U32 R22, R63, 0x8, R22 ;  /* 0x000000083f167825 */ /* 0x000fe200078e0016 */
[----:B------:R0:W-:Y:S02]  /*1b30*/  STG.E.64 desc[UR4][R26.64], R20 ;  /* 0x000000141a007986 */ /* 0x0001e4000c101b04 */
[----:B------:R-:W-:Y:S02]  /*1b40*/  ISETP.GE.AND P1, PT, R13, UR11, PT ;  /* 0x0000000b0d007c0c */ /* 0x000fe4000bf26270 */
[----:B------:R0:W-:Y:S04]  /*1b50*/  STG.E.64 desc[UR4][R32.64], R70 ;  /* 0x0000004620007986 */ /* 0x0001e8000c101b04 */
[----:B------:R0:W-:Y:S07]  /*1b60*/  STG.E.64 desc[UR4][R22.64], R72 ;  /* 0x0000004816007986 */ /* 0x0001ee000c101b04 */
[----:B------:R-:W-:Y:S05]  /*1b70*/  @!P1 BRA `(.L_x_11938) ;  /* 0xffffffe800e09947 */ /* 0x000fea000383ffff */
[----:B------:R-:W-:Y:S05]  /*1b80*/  BRA `(.L_x_11935) ;  /* 0x0000001400f87947 */ /* 0x000fea0003800000 */
.L_x_11936:
[----:B------:R-:W0:Y:S01]  /*1b90*/  LDCU.U8 UR6, c[0x0][0x3c0] ;  /* 0x00007800ff0677ac */ /* 0x000e220008000000 */
[--C-:B-----5:R-:W-:Y:S01]  /*1ba0*/  HADD2.F32 R2, -RZ, R16.reuse.H0_H0 ;  /* 0x20000010ff027230 */ /* 0x120fe20000004100 */
[----:B------:R-:W-:Y:S01]  /*1bb0*/  BSSY B1, `(.L_x_11939) ;  /* 0x000017a000017945 */ /* 0x000fe20003800000 */
        /* <DEDUP_REMOVED lines=12> */
[----:B------:R-:W-:Y:S02]  /*1c80*/  HADD2.F32 R5, -RZ, R18.H0_H0 ;  /* 0x20000012ff057230 */ /* 0x000fe40000004100 */
[----:B------:R-:W-:Y:S02]  /*1c90*/  HADD2.F32 R7, -RZ, R19.H0_H0 ;  /* 0x20000013ff077230 */ /* 0x000fe40000004100 */
[----:B------:R-:W-:Y:S02]  /*1ca0*/  HADD2.F32 R17, -RZ, R36.H0_H0 ;  /* 0x20000024ff117230 */ /* 0x000fe40000004100 */
        /* <DEDUP_REMOVED lines=57> */
.L_x_11941:
[----:B0-2---:R-:W0:Y:S01]  /*2040*/  LDC.64 R32, c[0x0][0x390] ;  /* 0x0000e400ff207b82 */ /* 0x005e220000000a00 */
        /* <DEDUP_REMOVED lines=27> */
[----:B----4-:R-:W-:Y:S02]  /*2200*/  HADD2.F32 R82, -RZ, R32.H1_H1 ;  /* 0x30000020ff527230 */ /* 0x010fe40000004100 */
        /* <DEDUP_REMOVED lines=8> */
[----:B------:R-:W-:-:S03]  /*2290*/  HADD2.F32 R34, -RZ, R35.H0_H0 ;  /* 0x20000023ff227230 */ /* 0x000fc60000004100 */
        /* <DEDUP_REMOVED lines=91> */
.L_x_11971:
        /* <DEDUP_REMOVED lines=15> */
[-C--:B------:R-:W-:Y:S01]  /*2940*/  FMUL R69, R23, R35.reuse ;  /* 0x0000002317457220 */ /* 0x080fe20000400000 */
[----:B------:R-:W-:Y:S01]  /*2950*/  FFMA R87, R52, R84, R59 ;  /* 0x0000005434577223 */ /* 0x000fe2000000003b */
[----:B------:R-:W-:Y:S01]  /*2960*/  FFMA R23, R2, R0, R9 ;  /* 0x0000000002177223 */ /* 0x000fe20000000009 */
[-C--:B------:R-:W-:Y:S01]  /*2970*/  FMUL R78, R78, R35.reuse ;  /* 0x000000234e4e7220 */ /* 0x080fe20000400000 */
[----:B------:R-:W-:Y:S01]  /*2980*/  LOP3.LUT R84, R71, 0xffffff00, RZ, 0xc0, !PT ;  /* 0xffffff0047547812 */ /* 0x000fe200078ec0ff */
[-C--:B------:R-:W-:Y:S01]  /*2990*/  @P0 FMUL R87, R87, R12.reuse ;  /* 0x0000000c57570220 */ /* 0x080fe20000400000 */
[----:B------:R-:W-:Y:S01]  /*29a0*/  @P0 FMUL R23, R23, R12 ;  /* 0x0000000c17170220 */ /* 0x000fe20000400000 */
[----:B------:R-:W-:Y:S01]  /*29b0*/  FFMA R71, R48, R78, R57 ;  /* 0x0000004e30477223 */ /* 0x000fe20000000039 */
[-C--:B------:R-:W-:Y:S01]  /*29c0*/  FMUL R32, R32, R35.reuse ;  /* 0x0000002320207220 */ /* 0x080fe20000400000 */
[----:B------:R-:W-:Y:S01]  /*29d0*/  FMUL R68, R68, R35 ;  /* 0x0000002344447220 */ /* 0x000fe20000400000 */
[----:B-1----:R-:W-:Y:S01]  /*29e0*/  F2FP.SATFINITE.E4M3.F32.PACK_AB_MERGE_C R20, RZ, R87, RZ ;  /* 0x00000057ff14723e */ /* 0x002fe200048070ff */
[----:B------:R-:W-:Y:S01]  /*29f0*/  @P0 FMUL R71, R71, R12 ;  /* 0x0000000c47470220 */ /* 0x000fe20000400000 */
[----:B------:R-:W-:Y:S01]  /*2a00*/  F2FP.SATFINITE.E4M3.F32.PACK_AB_MERGE_C R23, RZ, R23, RZ ;  /* 0x00000017ff17723e */ /* 0x000fe200048070ff */
[----:B------:R-:W-:Y:S01]  /*2a10*/  FFMA R69, R17, R69, R42 ;  /* 0x0000004511457223 */ /* 0x000fe2000000002a */
[----:B------:R-:W-:Y:S01]  /*2a20*/  LOP3.LUT R20, R73, 0xffff, R20, 0xf8, !PT ;  /* 0x0000ffff49147812 */ /* 0x000fe200078ef814 */
[----:B------:R-:W-:Y:S01]  /*2a30*/  FFMA R73, R51, R82, R60 ;  /* 0x0000005233497223 */ /* 0x000fe2000000003c */
[----:B------:R-:W-:Y:S01]  /*2a40*/  LOP3.LUT R0, R23, 0xff, RZ, 0xc0, !PT ;  /* 0x000000ff17007812 */ /* 0x000fe200078ec0ff */
[----:B------:R-:W-:Y:S01]  /*2a50*/  FFMA R27, R4, R68, R11 ;  /* 0x00000044041b7223 */ /* 0x000fe2000000000b */
[----:B------:R-:W-:Y:S01]  /*2a60*/  F2FP.SATFINITE.E4M3.F32.PACK_AB_MERGE_C R71, RZ, R71, RZ ;  /* 0x00000047ff47723e */ /* 0x000fe200048070ff */
[-C--:B------:R-:W-:Y:S01]  /*2a70*/  @P0 FMUL R73, R73, R12.reuse ;  /* 0x0000000c49490220 */ /* 0x080fe20000400000 */
[-C--:B------:R-:W-:Y:S01]  /*2a80*/  FMUL R24, R24, R35.reuse ;  /* 0x0000002318187220 */ /* 0x080fe20000400000 */
[-C--:B------:R-:W-:Y:S01]  /*2a90*/  FMUL R33, R33, R35.reuse ;  /* 0x0000002321217220 */ /* 0x080fe20000400000 */
[-C--:B------:R-:W-:Y:S01]  /*2aa0*/  @P0 FMUL R69, R69, R12.reuse ;  /* 0x0000000c45450220 */ /* 0x080fe20000400000 */
[----:B------:R-:W-:Y:S01]  /*2ab0*/  FMUL R83, R83, R35 ;  /* 0x0000002353537220 */ /* 0x000fe20000400000 */
[----:B------:R-:W-:Y:S01]  /*2ac0*/  F2FP.SATFINITE.E4M3.F32.PACK_AB_MERGE_C R73, RZ, R73, RZ ;  /* 0x00000049ff49723e */ /* 0x000fe200048070ff */
[----:B------:R-:W-:Y:S01]  /*2ad0*/  @P0 FMUL R27, R27, R12 ;  /* 0x0000000c1b1b0220 */ /* 0x000fe20000400000 */
[----:B------:R-:W-:Y:S01]  /*2ae0*/  LOP3.LUT R78, R71, 0xff, RZ, 0xc0, !PT ;  /* 0x000000ff474e7812 */ /* 0x000fe200078ec0ff */
[----:B------:R-:W-:Y:S01]  /*2af0*/  FFMA R71, R30, R24, R41 ;  /* 0x000000181e477223 */ /* 0x000fe20000000029 */
[----:B------:R-:W-:Y:S01]  /*2b00*/  SHF.L.U32 R23, R73, 0x8, RZ ;  /* 0x0000000849177819 */ /* 0x000fe200000006ff */
[----:B------:R-:W-:Y:S01]  /*2b10*/  FFMA R73, R49, R32, R58 ;  /* 0x0000002031497223 */ /* 0x000fe2000000003a */
[----:B------:R-:W-:Y:S01]  /*2b20*/  FFMA R33, R3, R33, R8 ;  /* 0x0000002103217223 */ /* 0x000fe20000000008 */
[----:B------:R-:W-:Y:S01]  /*2b30*/  F2FP.SATFINITE.E4M3.F32.PACK_AB_MERGE_C R69, RZ, R69, RZ ;  /* 0x00000045ff45723e */ /* 0x000fe200048070ff */
[----:B------:R-:W-:Y:S01]  /*2b40*/  FFMA R83, R5, R83, R14 ;  /* 0x0000005305537223 */ /* 0x000fe2000000000e */
[-C--:B------:R-:W-:Y:S01]  /*2b50*/  @P0 FMUL R73, R73, R12.reuse ;  /* 0x0000000c49490220 */ /* 0x080fe20000400000 */
[----:B------:R-:W-:Y:S01]  /*2b60*/  FMUL R72, R72, R35 ;  /* 0x0000002348487220 */ /* 0x000fe20000400000 */
[-C--:B------:R-:W-:Y:S01]  /*2b70*/  @P0 FMUL R71, R71, R12.reuse ;  /* 0x0000000c47470220 */ /* 0x080fe20000400000 */
[----:B------:R-:W-:Y:S01]  /*2b80*/  F2FP.SATFINITE.E4M3.F32.PACK_AB_MERGE_C R27, RZ, R27, RZ ;  /* 0x0000001bff1b723e */ /* 0x000fe200048070ff */
[-C--:B------:R-:W-:Y:S01]  /*2b90*/  @P0 FMUL R33, R33, R12.reuse ;  /* 0x0000000c21210220 */ /* 0x080fe20000400000 */
[----:B------:R-:W-:Y:S01]  /*2ba0*/  F2FP.SATFINITE.E4M3.F32.PACK_AB_MERGE_C R73, RZ, R73, RZ ;  /* 0x00000049ff49723e */ /* 0x000fe200048070ff */
[-C--:B------:R-:W-:Y:S01]  /*2bb0*/  FMUL R25, R25, R35.reuse ;  /* 0x0000002319197220 */ /* 0x080fe20000400000 */
[----:B------:R-:W-:Y:S01]  /*2bc0*/  LOP3.LUT R68, R69, 0xff, RZ, 0xc0, !PT ;  /* 0x000000ff45447812 */ /* 0x000fe200078ec0ff */
[----:B------:R-:W-:Y:S01]  /*2bd0*/  @P0 FMUL R83, R83, R12 ;  /* 0x0000000c53530220 */ /* 0x000fe20000400000 */
[----:B------:R-:W-:Y:S01]  /*2be0*/  FFMA R69, R18, R72, R15 ;  /* 0x0000004812457223 */ /* 0x000fe2000000000f */
[----:B------:R-:W-:Y:S01]  /*2bf0*/  LOP3.LUT R23, R78, 0xffff, R23, 0xf8, !PT ;  /* 0x0000ffff4e177812 */ /* 0x000fe200078ef817 */
        /* <DEDUP_REMOVED lines=8> */
[----:B------:R-:W-:Y:S01]  /*2c80*/  @P0 FMUL R69, R69, R12 ;  /* 0x0000000c45450220 */ /* 0x000fe20000400000 */
[----:B------:R-:W-:Y:S01]  /*2c90*/  FMUL R76, R76, R35 ;  /* 0x000000234c4c7220 */ /* 0x000fe20000400000 */
[----:B------:R-:W-:Y:S01]  /*2ca0*/  F2FP.SATFINITE.E4M3.F32.PACK_AB_MERGE_C R25, RZ, R83, RZ ;  /* 0x00000053ff19723e */ /* 0x000fe200048070ff */
[----:B------:R-:W-:Y:S01]  /*2cb0*/  FFMA R75, R36, R75, R43 ;  /* 0x0000004b244b7223 */ /* 0x000fe2000000002b */
[----:B------:R-:W-:Y:S01]  /*2cc0*/  LOP3.LUT R72, R23, 0xff0000, R72, 0xf8, !PT ;  /* 0x00ff000017487812 */ /* 0x000fe200078ef848 */
[----:B------:R-:W-:Y:S01]  /*2cd0*/  FFMA R23, R6, R70, R29 ;  /* 0x0000004606177223 */ /* 0x000fe2000000001d */
[----:B------:R-:W-:Y:S01]  /*2ce0*/  LOP3.LUT R81, R0, 0xffff, R27, 0xf8, !PT ;  /* 0x0000ffff00517812 */ /* 0x000fe200078ef81b */
[----:B------:R-:W-:Y:S01]  /*2cf0*/  FMUL R77, R77, R35 ;  /* 0x000000234d4d7220 */ /* 0x000fe20000400000 */
[----:B------:R-:W-:Y:S01]  /*2d00*/  SHF.L.U32 R32, R71, 0x10, RZ ;  /* 0x0000001047207819 */ /* 0x000fe200000006ff */
[----:B------:R-:W-:Y:S01]  /*2d10*/  FFMA R71, R55, R88, R64 ;  /* 0x0000005837477223 */ /* 0x000fe20000000040 */
[----:B------:R-:W-:Y:S01]  /*2d20*/  SHF.L.U32 R0, R33, 0x10, RZ ;  /* 0x0000001021007819 */ /* 0x000fe200000006ff */
[----:B------:R-:W-:Y:S01]  /*2d30*/  FFMA R33, R37, R76, R46 ;  /* 0x0000004c25217223 */ /* 0x000fe2000000002e */
[----:B------:R-:W-:Y:S01]  /*2d40*/  LOP3.LUT R25, R90, 0xffff, R25, 0xf8, !PT ;  /* 0x0000ffff5a197812 */ /* 0x000fe200078ef819 */
[-C--:B------:R-:W-:Y:S01]  /*2d50*/  @P0 FMUL R23, R23, R12.reuse ;  /* 0x0000000c17170220 */ /* 0x080fe20000400000 */
[----:B------:R-:W-:Y:S01]  /*2d60*/  F2FP.SATFINITE.E4M3.F32.PACK_AB_MERGE_C R69, RZ, R69, RZ ;  /* 0x00000045ff45723e */ /* 0x000fe200048070ff */
[-C--:B------:R-:W-:Y:S01]  /*2d70*/  @P0 FMUL R71, R71, R12.reuse ;  /* 0x0000000c47470220 */ /* 0x080fe20000400000 */
[-C--:B------:R-:W-:Y:S01]  /*2d80*/  @P0 FMUL R75, R75, R12.reuse ;  /* 0x0000000c4b4b0220 */ /* 0x080fe20000400000 */
[-C--:B------:R-:W-:Y:S01]  /*2d90*/  @P0 FMUL R33, R33, R12.reuse ;  /* 0x0000000c21210220 */ /* 0x080fe20000400000 */
[-C--:B------:R-:W-:Y:S01]  /*2da0*/  @P0 FMUL R85, R85, R12.reuse ;  /* 0x0000000c55550220 */ /* 0x080fe20000400000 */
[----:B------:R-:W-:Y:S01]  /*2db0*/  FFMA R77, R40, R77, R47 ;  /* 0x0000004d284d7223 */ /* 0x000fe2000000002f */
[----:B------:R-:W-:Y:S01]  /*2dc0*/  PRMT R24, R69, 0x7104, RZ ;  /* 0x0000710445187816 */ /* 0x000fe200000000ff */
[-C--:B------:R-:W-:Y:S01]  /*2dd0*/  FMUL R26, R26, R35.reuse ;  /* 0x000000231a1a7220 */ /* 0x080fe20000400000 */
[----:B------:R-:W-:Y:S01]  /*2de0*/  LOP3.LUT R25, R25, 0xff, RZ, 0xc0, !PT ;  /* 0x000000ff19197812 */ /* 0x000fe200078ec0ff */
[----:B------:R-:W-:Y:S01]  /*2df0*/  FMUL R22, R22, R35 ;  /* 0x0000002316167220 */ /* 0x000fe20000400000 */
[----:B------:R-:W-:Y:S01]  /*2e00*/  F2FP.SATFINITE.E4M3.F32.PACK_AB_MERGE_C R23, RZ, R23, RZ ;  /* 0x00000017ff17723e */ /* 0x000fe200048070ff */
[----:B------:R-:W-:Y:S01]  /*2e10*/  @P0 FMUL R77, R77, R12 ;  /* 0x0000000c4d4d0220 */ /* 0x000fe20000400000 */
[----:B------:R-:W-:Y:S01]  /*2e20*/  F2FP.SATFINITE.E4M3.F32.PACK_AB_MERGE_C R71, RZ, R71, RZ ;  /* 0x00000047ff47723e */ /* 0x000fe200048070ff */
[----:B------:R-:W-:Y:S01]  /*2e30*/  FFMA R69, R38, R26, R45 ;  /* 0x0000001a26457223 */ /* 0x000fe2000000002d */
[----:B------:R-:W-:Y:S01]  /*2e40*/  F2FP.SATFINITE.E4M3.F32.PACK_AB_MERGE_C R75, RZ, R75, RZ ;  /* 0x0000004bff4b723e */ /* 0x000fe200048070ff */
[----:B------:R-:W-:Y:S01]  /*2e50*/  FMUL R86, R86, R35 ;  /* 0x0000002356567220 */ /* 0x000fe20000400000 */
[----:B------:R-:W-:Y:S01]  /*2e60*/  LOP3.LUT R24, R25, 0xff00, R24, 0xf8, !PT ;  /* 0x0000ff0019187812 */ /* 0x000fe200078ef818 */
[----:B------:R-:W-:Y:S01]  /*2e70*/  FFMA R25, R7, R22, R16 ;  /* 0x0000001607197223 */ /* 0x000fe20000000010 */
[----:B------:R-:W-:Y:S01]  /*2e80*/  F2FP.SATFINITE.E4M3.F32.PACK_AB_MERGE_C R33, RZ, R33, RZ ;  /* 0x00000021ff21723e */ /* 0x000fe200048070ff */
[-C--:B------:R-:W-:Y:S01]  /*2e90*/  @P0 FMUL R69, R69, R12.reuse ;  /* 0x0000000c45450220 */ /* 0x080fe20000400000 */
[----:B------:R-:W-:Y:S01]  /*2ea0*/  F2FP.SATFINITE.E4M3.F32.PACK_AB_MERGE_C R21, RZ, R85, RZ ;  /* 0x00000055ff15723e */ /* 0x000fe200048070ff */
[----:B------:R-:W-:Y:S01]  /*2eb0*/  @P0 FMUL R25, R25, R12 ;  /* 0x0000000c19190220 */ /* 0x000fe20000400000 */
[----:B------:R-:W-:Y:S01]  /*2ec0*/  LOP3.LUT R23, R23, 0xffff, RZ, 0xc0, !PT ;  /* 0x0000ffff17177812 */ /* 0x000fe200078ec0ff */
[-C--:B------:R-:W-:Y:S01]  /*2ed0*/  FMUL R34, R34, R35.reuse ;  /* 0x0000002322227220 */ /* 0x080fe20000400000 */
[----:B------:R-:W-:Y:S01]  /*2ee0*/  PRMT R22, R71, 0x7104, RZ ;  /* 0x0000710447167816 */ /* 0x000fe200000000ff */
[-C--:B------:R-:W-:Y:S01]  /*2ef0*/  FMUL R74, R74, R35.reuse ;  /* 0x000000234a4a7220 */ /* 0x080fe20000400000 */
[----:B------:R-:W-:Y:S01]  /*2f00*/  LOP3.LUT R73, R20, 0xff, RZ, 0xc0, !PT ;  /* 0x000000ff14497812 */ /* 0x000fe200078ec0ff */
[-C--:B------:R-:W-:Y:S01]  /*2f10*/  FMUL R80, R80, R35.reuse ;  /* 0x0000002350507220 */ /* 0x080fe20000400000 */
[----:B------:R-:W-:Y:S01]  /*2f20*/  SHF.L.U32 R75, R75, 0x8, RZ ;  /* 0x000000084b4b7819 */ /* 0x000fe200000006ff */
[----:B------:R-:W-:Y:S01]  /*2f30*/  FMUL R79, R79, R35 ;  /* 0x000000234f4f7220 */ /* 0x000fe20000400000 */
[----:B------:R-:W-:-:S02]  /*2f40*/  LOP3.LUT R33, R33, 0xffff, RZ, 0xc0, !PT ;  /* 0x0000ffff21217812 */ /* 0x000fc400078ec0ff */
[----:B------:R-:W-:Y:S01]  /*2f50*/  LOP3.LUT R21, R84, 0xffff, R21, 0xf8, !PT ;  /* 0x0000ffff54157812 */ /* 0x000fe200078ef815 */
[----:B------:R-:W-:Y:S01]  /*2f60*/  FFMA R79, R56, R79, R67 ;  /* 0x0000004f384f7223 */ /* 0x000fe20000000043 */
[----:B------:R-:W-:Y:S02]  /*2f70*/  F2FP.SATFINITE.E4M3.F32.PACK_AB_MERGE_C R77, RZ, R77, RZ ;  /* 0x0000004dff4d723e */ /* 0x000fe400048070ff */
[----:B------:R-:W-:Y:S01]  /*2f80*/  SHF.L.U32 R71, R23, 0x18, RZ ;  /* 0x0000001817477819 */ /* 0x000fe200000006ff */
[----:B------:R-:W-:Y:S01]  /*2f90*/  @P0 FMUL R79, R79, R12 ;  /* 0x0000000c4f4f0220 */ /* 0x000fe20000400000 */
[----:B------:R-:W-:Y:S01]  /*2fa0*/  LOP3.LUT R23, R73, 0xff00, R22, 0xf8, !PT ;  /* 0x0000ff0049177812 */ /* 0x000fe200078ef816 */
[----:B------:R-:W-:Y:S01]  /*2fb0*/  FFMA R73, R54, R34, R61 ;  /* 0x0000002236497223 */ /* 0x000fe2000000003d */
[----:B------:R-:W-:Y:S02]  /*2fc0*/  LOP3.LUT R27, R68, 0xffff, R75, 0xf8, !PT ;  /* 0x0000ffff441b7812 */ /* 0x000fe400078ef84b */
[----:B------:R-:W-:Y:S01]  /*2fd0*/  LOP3.LUT R0, R81, 0xff0000, R0, 0xf8, !PT ;  /* 0x00ff000051007812 */ /* 0x000fe200078ef800 */
[----:B------:R-:W-:Y:S01]  /*2fe0*/  @P0 FMUL R73, R73, R12 ;  /* 0x0000000c49490220 */ /* 0x000fe20000400000 */
[----:B------:R-:W-:Y:S01]  /*2ff0*/  SHF.L.U32 R22, R33, 0x18, RZ ;  /* 0x0000001821167819 */ /* 0x000fe200000006ff */
[----:B------:R-:W-:Y:S01]  /*3000*/  FFMA R33, R53, R86, R62 ;  /* 0x0000005635217223 */ /* 0x000fe2000000003e */
[----:B------:R-:W-:-:S02]  /*3010*/  PRMT R77, R77, 0x7104, RZ ;  /* 0x000071044d4d7816 */ /* 0x000fc400000000ff */
[----:B------:R-:W-:Y:S01]  /*3020*/  LOP3.LUT R68, R21, 0xff, RZ, 0xc0, !PT ;  /* 0x000000ff15447812 */ /* 0x000fe200078ec0ff */
[----:B------:R-:W-:Y:S01]  /*3030*/  @P0 FMUL R33, R33, R12 ;  /* 0x0000000c21210220 */ /* 0x000fe20000400000 */
[----:B------:R-:W-:Y:S02]  /*3040*/  F2FP.SATFINITE.E4M3.F32.PACK_AB_MERGE_C R69, RZ, R69, RZ ;  /* 0x00000045ff45723e */ /* 0x000fe400048070ff */
[----:B------:R-:W-:Y:S02]  /*3050*/  F2FP.SATFINITE.E4M3.F32.PACK_AB_MERGE_C R25, RZ, R25, RZ ;  /* 0x00000019ff19723e */ /* 0x000fe400048070ff */
[----:B------:R-:W-:Y:S01]  /*3060*/  LOP3.LUT R20, R0, 0xff000000, R71, 0xf8, !PT ;  /* 0xff00000000147812 */ /* 0x000fe200078ef847 */
[----:B------:R-:W-:Y:S01]  /*3070*/  FFMA R71, R39, R80, R50 ;  /* 0x0000005027477223 */ /* 0x000fe20000000032 */
[----:B------:R-:W-:Y:S02]  /*3080*/  LOP3.LUT R27, R27, 0xff0000, R32, 0xf8, !PT ;  /* 0x00ff00001b1b7812 */ /* 0x000fe400078ef820 */
[----:B------:R-:W-:Y:S01]  /*3090*/  LOP3.LUT R21, R68, 0xff00, R77, 0xf8, !PT ;  /* 0x0000ff0044157812 */ /* 0x000fe200078ef84d */
[----:B------:R-:W-:Y:S01]  /*30a0*/  @P0 FMUL R71, R71, R12 ;  /* 0x0000000c47470220 */ /* 0x000fe20000400000 */
[----:B------:R-:W-:Y:S01]  /*30b0*/  SHF.L.U32 R0, R69, 0x10, RZ ;  /* 0x0000001045007819 */ /* 0x000fe200000006ff */
[----:B------:R-:W1:Y:S01]  /*30c0*/  LDC R68, c[0x0][0x380] ;  /* 0x0000e000ff447b82 */ /* 0x000e620000000800 */
[----:B------:R-:W-:-:S02]  /*30d0*/  SHF.L.U32 R25, R25, 0x10, RZ ;  /* 0x0000001019197819 */ /* 0x000fc400000006ff */
[----:B------:R-:W-:Y:S02]  /*30e0*/  LOP3.LUT R21, R21, 0xff0000, R0, 0xf8, !PT ;  /* 0x00ff000015157812 */ /* 0x000fe400078ef800 */
[----:B------:R-:W-:Y:S02]  /*30f0*/  LOP3.LUT R22, R27, 0xff000000, R22, 0xf8, !PT ;  /* 0xff0000001b167812 */ /* 0x000fe400078ef816 */
[----:B------:R-:W-:Y:S01]  /*3100*/  F2FP.SATFINITE.E4M3.F32.PACK_AB_MERGE_C R0, RZ, R33, RZ ;  /* 0x00000021ff00723e */ /* 0x000fe200048070ff */
[----:B------:R-:W2:Y:S01]  /*3110*/  @!P2 LDC.64 R26, c[0x0][0x3a0] ;  /* 0x0000e800ff1aab82 */ /* 0x000ea20000000a00 */
[----:B------:R-:W-:Y:S01]  /*3120*/  LOP3.LUT R69, R24, 0xff0000, R25, 0xf8, !PT ;  /* 0x00ff000018457812 */ /* 0x000fe200078ef819 */
[----:B------:R-:W-:Y:S01]  /*3130*/  FFMA R33, R19, R74, R28 ;  /* 0x0000004a13217223 */ /* 0x000fe2000000001c */
[----:B------:R-:W-:Y:S02]  /*3140*/  LOP3.LUT R0, R0, 0xffff, RZ, 0xc0, !PT ;  /* 0x0000ffff00007812 */ /* 0x000fe400078ec0ff */
[----:B------:R-:W-:Y:S01]  /*3150*/  F2FP.SATFINITE.E4M3.F32.PACK_AB_MERGE_C R73, RZ, R73, RZ ;  /* 0x00000049ff49723e */ /* 0x000fe200048070ff */
[----:B------:R-:W-:Y:S01]  /*3160*/  @P0 FMUL R33, R33, R12 ;  /* 0x0000000c21210220 */ /* 0x000fe20000400000 */
[----:B------:R-:W-:Y:S01]  /*3170*/  F2FP.SATFINITE.E4M3.F32.PACK_AB_MERGE_C R71, RZ, R71, RZ ;  /* 0x00000047ff47723e */ /* 0x000fe200048070ff */
[----:B------:R-:W3:Y:S01]  /*3180*/  LDC.64 R24, c[0x0][0x3c8] ;  /* 0x0000f200ff187b82 */ /* 0x000ee20000000a00 */
[----:B------:R-:W-:-:S02]  /*3190*/  SHF.L.U32 R75, R0, 0x18, RZ ;  /* 0x00000018004b7819 */ /* 0x000fc400000006ff */
[----:B------:R-:W-:Y:S02]  /*31a0*/  F2FP.SATFINITE.E4M3.F32.PACK_AB_MERGE_C R33, RZ, R33, RZ ;  /* 0x00000021ff21723e */ /* 0x000fe400048070ff */
[----:B------:R-:W-:Y:S02]  /*31b0*/  SHF.L.U32 R0, R73, 0x10, RZ ;  /* 0x0000001049007819 */ /* 0x000fe400000006ff */
[----:B------:R-:W-:Y:S02]  /*31c0*/  LOP3.LUT R33, R33, 0xffff, RZ, 0xc0, !PT ;  /* 0x0000ffff21217812 */ /* 0x000fe400078ec0ff */
[----:B------:R-:W-:Y:S02]  /*31d0*/  LOP3.LUT R71, R71, 0xffff, RZ, 0xc0, !PT ;  /* 0x0000ffff47477812 */ /* 0x000fe400078ec0ff */
[----:B------:R-:W-:Y:S02]  /*31e0*/  F2FP.SATFINITE.E4M3.F32.PACK_AB_MERGE_C R79, RZ, R79, RZ ;  /* 0x0000004fff4f723e */ /* 0x000fe400048070ff */
[----:B------:R-:W-:-:S02]  /*31f0*/  LOP3.LUT R34, R23, 0xff0000, R0, 0xf8, !PT ;  /* 0x00ff000017227812 */ /* 0x000fc400078ef800 */
[----:B------:R-:W-:Y:S01]  /*3200*/  SHF.L.U32 R0, R33, 0x18, RZ ;  /* 0x0000001821007819 */ /* 0x000fe200000006ff */
[----:B--2---:R-:W-:Y:S01]  /*3210*/  @!P2 IMAD.WIDE R26, R13, 0x4, R26 ;  /* 0x000000040d1aa825 */ /* 0x004fe200078e021a */
[----:B------:R-:W-:Y:S02]  /*3220*/  SHF.L.U32 R32, R71, 0x18, RZ ;  /* 0x0000001847207819 */ /* 0x000fe400000006ff */
[----:B------:R-:W-:Y:S02]  /*3230*/  LOP3.LUT R79, R79, 0xffff, RZ, 0xc0, !PT ;  /* 0x0000ffff4f4f7812 */ /* 0x000fe400078ec0ff */
[----:B------:R-:W-:Y:S01]  /*3240*/  LOP3.LUT R69, R69, R0, RZ, 0xfc, !PT ;  /* 0x0000000045457212 */ /* 0x000fe200078efcff */
[----:B------:R2:W-:Y:S01]  /*3250*/  @!P2 STG.E desc[UR4][R26.64], R35 ;  /* 0x000000231a00a986 */ /* 0x0005e2000c101904 */
[----:B------:R-:W-:Y:S01]  /*3260*/  LOP3.LUT R71, R21, R32, RZ, 0xfc, !PT ;  /* 0x0000002015477212 */ /* 0x000fe200078efcff */
[----:B---3--:R-:W-:Y:S01]  /*3270*/  IMAD.WIDE.U32 R32, R66, 0x8, R24 ;  /* 0x0000000842207825 */ /* 0x008fe200078e0018 */
[----:B------:R-:W-:-:S02]  /*3280*/  SHF.L.U32 R73, R79, 0x18, RZ ;  /* 0x000000184f497819 */ /* 0x000fc400000006ff */
[----:B------:R-:W-:Y:S01]  /*3290*/  LOP3.LUT R72, R72, 0xff000000, R75, 0xf8, !PT ;  /* 0xff00000048487812 */ /* 0x000fe200078ef84b */
[--C-:B------:R-:W-:Y:S01]  /*32a0*/  IMAD.WIDE.U32 R74, R65, 0x8, R24.reuse ;  /* 0x00000008414a7825 */ /* 0x100fe200078e0018 */
[----:B------:R-:W-:Y:S02]  /*32b0*/  MOV R21, R69 ;  /* 0x0000004500157202 */ /* 0x000fe40000000f00 */
[----:B------:R-:W-:Y:S01]  /*32c0*/  MOV R23, R71 ;  /* 0x0000004700177202 */ /* 0x000fe20000000f00 */
[----:B------:R-:W-:Y:S01]  /*32d0*/  IMAD.WIDE.U32 R24, R63, 0x8, R24 ;  /* 0x000000083f187825 */ /* 0x000fe200078e0018 */
[----:B------:R-:W-:Y:S01]  /*32e0*/  LOP3.LUT R73, R34, R73, RZ, 0xfc, !PT ;  /* 0x0000004922497212 */ /* 0x000fe200078efcff */
[----:B------:R2:W-:Y:S01]  /*32f0*/  STG.E.64 desc[UR4][R32.64], R20 ;  /* 0x0000001420007986 */ /* 0x0005e2000c101b04 */
[----:B-1----:R-:W-:-:S03]  /*3300*/  LEA R13, R68, R13, 0x2 ;  /* 0x0000000d440d7211 */ /* 0x002fc600078e10ff */
[----:B------:R2:W-:Y:S01]  /*3310*/  STG.E.64 desc[UR4][R74.64], R22 ;  /* 0x000000164a007986 */ /* 0x0005e2000c101b04 */
[----:B------:R-:W-:-:S03]  /*3320*/  ISETP.GE.AND P1, PT, R13, UR12, PT ;  /* 0x0000000c0d007c0c */ /* 0x000fc6000bf26270 */
[----:B------:R2:W-:Y:S10]  /*3330*/  STG.E.64 desc[UR4][R24.64], R72 ;  /* 0x0000004818007986 */ /* 0x0005f4000c101b04 */
[----:B------:R-:W-:Y:S05]  /*3340*/  @!P1 BRA `(.L_x_11941) ;  /* 0xffffffec003c9947 */ /* 0x000fea000383ffff */
[----:B------:R-:W-:Y:S05]  /*3350*/  BSYNC B1 ;  /* 0x0000000000017941 */ /* 0x000fea0003800000 */
.L_x_11939:
[----:B------:R-:W-:-:S07]  /*3360*/  HFMA2 R68, -RZ, RZ, 0, 0 ;  /* 0x00000000ff447431 */ /* 0x000fce00000001ff */
.L_x_11935:
[----:B------:R-:W-:Y:S05]  /*3370*/  BSYNC B0 ;  /* 0x0000000000007941 */ /* 0x000fea0003800000 */
.L_x_11934:
[----:B------:R-:W1:Y:S01]  /*3380*/  LDCU.64 UR6, c[0x0][0x3f8] ;  /* 0x00007f00ff0677ac */ /* 0x000e620008000a00 */
[----:B------:R-:W3:Y:S01]  /*3390*/  S2R R9, SR_TID.X ;  /* 0x0000000000097919 */ /* 0x000ee20000002100 */
        /* <DEDUP_REMOVED lines=13> */
[----:B------:R1:W4:Y:S02]  /*3470*/  SHFL.DOWN PT, R7, R2, 0x1, 0x1f ;  /* 0x08201f0002077f89 */ /* 0x00032400000e0000 */
.L_x_11978:
        /* <DEDUP_REMOVED lines=26> */
.L_x_11981:
[----:B------:R-:W-:Y:S02]  /*3620*/  ISETP.NE.AND P0, PT, R9, RZ, PT ;  /* 0x000000ff0900720c */ /* 0x000fe40003f05270 */
[----:B---3--:R-:W-:-:S11]  /*3630*/  FMNMX R5, R3, R2, !PT ;  /* 0x0000000203057209 */ /* 0x008fd60007800000 */
[----:B------:R-:W-:Y:S05]  /*3640*/  @P0 BRA `(.L_x_11944) ;  /* 0x0000000000080947 */ /* 0x000fea0003800000 */
[----:B-1----:R-:W1:Y:S02]  /*3650*/  LDC.64 R2, c[0x0][0x3f8] ;  /* 0x0000fe00ff027b82 */ /* 0x002e640000000a00 */
[----:B-1----:R3:W-:Y:S02]  /*3660*/  REDG.E.MAX.S32.STRONG.GPU desc[UR4][R2.64], R5 ;  /* 0x000000050200798e */ /* 0x0027e4000d12e304 */
.L_x_11944:
[----:B------:R-:W-:Y:S05]  /*3670*/  BSYNC B0 ;  /* 0x0000000000007941 */ /* 0x000fea0003800000 */
.L_x_11942:
[----:B------:R-:W4:Y:S02]  /*3680*/  LDCU.U8 UR6, c[0x0][0x404] ;  /* 0x00008080ff0677ac */ /* 0x000f240008000000 */
[----:B----4-:R-:W-:-:S13]  /*3690*/  ISETP.NE.AND P0, PT, RZ, UR6, PT ;  /* 0x00000006ff007c0c */ /* 0x010fda000bf05270 */
        /* <DEDUP_REMOVED lines=12> */
[----:B012---:R-:W-:Y:S05]  /*3760*/  CALL.REL.NOINC `($__internal_214_$__cuda_sm20_rcp_rn_f32_slowpath) ;  /* 0x0000001000807944 */ /* 0x007fea0003c00000 */
[----:B------:R-:W-:Y:S01]  /*3770*/  MOV R5, R0 ;  /* 0x0000000000057202 */ /* 0x000fe20000000f00 */
[----:B------:R-:W-:Y:S06]  /*3780*/  BRA `(.L_x_11947) ;  /* 0x0000000000107947 */ /* 0x000fec0003800000 */
.L_x_11946:
[----:B------:R-:W3:Y:S02]  /*3790*/  MUFU.RCP R5, R12 ;  /* 0x0000000c00057308 */ /* 0x000ee40000001000 */
[----:B---3--:R-:W-:-:S04]  /*37a0*/  FFMA R0, R5, R12, -1 ;  /* 0xbf80000005007423 */ /* 0x008fc8000000000c */
[----:B------:R-:W-:-:S04]  /*37b0*/  FADD.FTZ R0, -R0, -RZ ;  /* 0x800000ff00007221 */ /* 0x000fc80000010100 */
[----:B------:R-:W-:-:S07]  /*37c0*/  FFMA R5, R5, R0, R5 ;  /* 0x0000000005057223 */ /* 0x000fce0000000005 */
.L_x_11947:
[----:B-1----:R-:W1:Y:S02]  /*37d0*/  LDC.64 R2, c[0x0][0x3f0] ;  /* 0x0000fc00ff027b82 */ /* 0x002e640000000a00 */
[----:B-1----:R-:W-:Y:S01]  /*37e0*/  STG.E desc[UR4][R2.64], R5 ;  /* 0x0000000502007986 */ /* 0x002fe2000c101904 */
[----:B------:R-:W-:Y:S05]  /*37f0*/  EXIT ;  /* 0x000000000000794d */ /* 0x000fea0003800000 */
.L_x_11937:
[----:B------:R-:W-:Y:S01]  /*3800*/  HFMA2 R81, -RZ, RZ, 0, 5.9604644775390625e-08 ;  /* 0x00000001ff517431 */ /* 0x000fe200000001ff */
[----:B------:R-:W-:Y:S01]  /*3810*/  BSSY B1, `(.L_x_11948) ;  /* 0x0000006000017945 */ /* 0x000fe20003800000 */
[----:B------:R-:W-:Y:S02]  /*3820*/  MOV R90, 0x1f ;  /* 0x0000001f005a7802 */ /* 0x000fe40000000f00 */
[----:B------:R-:W-:-:S07]  /*3830*/  MOV R35, 0xffffffff ;  /* 0xffffffff00237802 */ /* 0x000fce0000000f00 */
[----:B------:R-:W-:Y:S05]  /*3840*/  WARPSYNC.COLLECTIVE R35, `(.L_x_11949) ;  /* 0x0000000023087348 */ /* 0x000fea0003c00000 */
[----:B------:R0:W1:Y:S02]  /*3850*/  SHFL.BFLY P1, R87, R92, R81, R90 ;  /* 0x0c0000515c577389 */ /* 0x000064000002005a */
[----:B01----:R-:W-:Y:S05]  /*3860*/  ENDCOLLECTIVE ;  /* 0x000000000000791b */ /* 0x003fea0003800000 */
.L_x_11949:
[----:B------:R-:W-:Y:S05]  /*3870*/  BSYNC B1 ;  /* 0x0000000000017941 */ /* 0x000fea0003800000 */
.L_x_11948:
[----:B------:R-:W-:Y:S02]  /*3880*/  HFMA2 R81, -RZ, RZ, 0, 1.1920928955078125e-07 ;  /* 0x00000002ff517431 */ /* 0x000fe400000001ff */
[----:B------:R-:W-:Y:S01]  /*3890*/  FADD R92, R92, R87 ;  /* 0x000000575c5c7221 */ /* 0x000fe20000000000 */
[----:B------:R-:W-:Y:S02]  /*38a0*/  MOV R90, 0x1f ;  /* 0x0000001f005a7802 */ /* 0x000fe40000000f00 */
[----:B------:R-:W-:-:S07]  /*38b0*/  MOV R35, 0xffffffff ;  /* 0xffffffff00237802 */ /* 0x000fce0000000f00 */
[----:B------:R-:W-:Y:S05]  /*38c0*/  WARPSYNC.COLLECTIVE R35, `(.L_x_11950) ;  /* 0x0000000023087348 */ /* 0x000fea0003c00000 */
[----:B------:R0:W1:Y:S02]  /*38d0*/  SHFL.BFLY P1, R87, R92, R81, R90 ;  /* 0x0c0000515c577389 */ /* 0x000064000002005a */
[----:B01----:R-:W-:Y:S05]  /*38e0*/  ENDCOLLECTIVE ;  /* 0x000000000000791b */ /* 0x003fea0003800000 */
.L_x_11950:
[----:B------:R-:W-:Y:S02]  /*38f0*/  HFMA2 R81, -RZ, RZ, 0, 2.384185791015625e-07 ;  /* 0x00000004ff517431 */ /* 0x000fe400000001ff */
[----:B------:R-:W-:-:S05]  /*3900*/  FADD R85, R92, R87 ;  /* 0x000000575c557221 */ /* 0x000fca0000000000 */
[----:B------:R-:W-:-:S07]  /*3910*/  MOV R92, R85 ;  /* 0x00000055005c7202 */ /* 0x000fce0000000f00 */
[----:B------:R-:W-:Y:S05]  /*3920*/  WARPSYNC.COLLECTIVE R35, `(.L_x_11951) ;  /* 0x0000000023087348 */ /* 0x000fea0003c00000 */
[----:B------:R0:W1:Y:S02]  /*3930*/  SHFL.BFLY P1, R87, R92, R81, R90 ;  /* 0x0c0000515c577389 */ /* 0x000064000002005a */
[----:B01----:R-:W-:Y:S05]  /*3940*/  ENDCOLLECTIVE ;  /* 0x000000000000791b */ /* 0x003fea0003800000 */
.L_x_11951:
[----:B------:R-:W-:Y:S02]  /*3950*/  HFMA2 R81, -RZ, RZ, 0, 4.76837158203125e-07 ;  /* 0x00000008ff517431 */ /* 0x000fe400000001ff */
[----:B------:R-:W-:-:S05]  /*3960*/  FADD R89, R85, R87 ;  /* 0x0000005755597221 */ /* 0x000fca0000000000 */
[----:B------:R-:W-:-:S07]  /*3970*/  MOV R92, R89 ;  /* 0x00000059005c7202 */ /* 0x000fce0000000f00 */
[----:B------:R-:W-:Y:S05]  /*3980*/  WARPSYNC.COLLECTIVE R35, `(.L_x_11952) ;  /* 0x0000000023087348 */ /* 0x000fea0003c00000 */
[----:B------:R0:W1:Y:S02]  /*3990*/  SHFL.BFLY P1, R87, R92, R81, R90 ;  /* 0x0c0000515c577389 */ /* 0x000064000002005a */
[----:B01----:R-:W-:Y:S05]  /*39a0*/  ENDCOLLECTIVE ;  /* 0x000000000000791b */ /* 0x003fea0003800000 */
.L_x_11952:
[----:B------:R-:W-:Y:S02]  /*39b0*/  HFMA2 R81, -RZ, RZ, 0, 9.5367431640625e-07 ;  /* 0x00000010ff517431 */ /* 0x000fe400000001ff */
[----:B------:R-:W-:-:S05]  /*39c0*/  FADD R91, R89, R87 ;  /* 0x00000057595b7221 */ /* 0x000fca0000000000 */
[----:B------:R-:W-:-:S07]  /*39d0*/  MOV R92, R91 ;  /* 0x0000005b005c7202 */ /* 0x000fce0000000f00 */
[----:B------:R-:W-:Y:S05]  /*39e0*/  WARPSYNC.COLLECTIVE R35, `(.L_x_11953) ;  /* 0x0000000023087348 */ /* 0x000fea0003c00000 */
[----:B------:R0:W1:Y:S02]  /*39f0*/  SHFL.BFLY P1, R87, R92, R81, R90 ;  /* 0x0c0000515c577389 */ /* 0x000064000002005a */
[----:B01----:R-:W-:Y:S05]  /*3a00*/  ENDCOLLECTIVE ;  /* 0x000000000000791b */ /* 0x003fea0003800000 */
.L_x_11953:
        /* <DEDUP_REMOVED lines=54> */
.L_x_11954:
[----:B------:R-:W-:Y:S02]  /*3d70*/  HFMA2 R81, -RZ, RZ, 0, 1.1920928955078125e-07 ;  /* 0x00000002ff517431 */ /* 0x000fe400000001ff */
[----:B------:R-:W-:-:S05]  /*3d80*/  FADD R20, R92, R87 ;  /* 0x000000575c147221 */ /* 0x000fca0000000000 */
[----:B------:R-:W-:-:S07]  /*3d90*/  MOV R92, R20 ;  /* 0x00000014005c7202 */ /* 0x000fce0000000f00 */
[----:B------:R-:W-:Y:S05]  /*3da0*/  WARPSYNC.COLLECTIVE R35, `(.L_x_11955) ;  /* 0x0000000023087348 */ /* 0x000fea0003c00000 */
[----:B------:R0:W1:Y:S02]  /*3db0*/  SHFL.BFLY P1, R87, R92, R81, R90 ;  /* 0x0c0000515c577389 */ /* 0x000064000002005a */
[----:B01----:R-:W-:Y:S05]  /*3dc0*/  ENDCOLLECTIVE ;  /* 0x000000000000791b */ /* 0x003fea0003800000 */
.L_x_11955:
[----:B------:R-:W-:Y:S02]  /*3dd0*/  HFMA2 R81, -RZ, RZ, 0, 2.384185791015625e-07 ;  /* 0x00000004ff517431 */ /* 0x000fe400000001ff */
[----:B------:R-:W-:-:S05]  /*3de0*/  FADD R21, R20, R87 ;  /* 0x0000005714157221 */ /* 0x000fca0000000000 */
[----:B------:R-:W-:-:S07]  /*3df0*/  MOV R92, R21 ;  /* 0x00000015005c7202 */ /* 0x000fce0000000f00 */
[----:B------:R-:W-:Y:S05]  /*3e00*/  WARPSYNC.COLLECTIVE R35, `(.L_x_11956) ;  /* 0x0000000023087348 */ /* 0x000fea0003c00000 */
[----:B------:R0:W1:Y:S02]  /*3e10*/  SHFL.BFLY P1, R87, R92, R81, R90 ;  /* 0x0c0000515c577389 */ /* 0x000064000002005a */
[----:B01----:R-:W-:Y:S05]  /*3e20*/  ENDCOLLECTIVE ;  /* 0x000000000000791b */ /* 0x003fea0003800000 */
.L_x_11956:
[----:B------:R-:W-:Y:S02]  /*3e30*/  HFMA2 R81, -RZ, RZ, 0, 4.76837158203125e-07 ;  /* 0x00000008ff517431 */ /* 0x000fe400000001ff */
[----:B------:R-:W-:-:S05]  /*3e40*/  FADD R89, R21, R87 ;  /* 0x0000005715597221 */ /* 0x000fca0000000000 */
[----:B------:R-:W-:-:S07]  /*3e50*/  MOV R92, R89 ;  /* 0x00000059005c7202 */ /* 0x000fce0000000f00 */
[----:B------:R-:W-:Y:S05]  /*3e60*/  WARPSYNC.COLLECTIVE R35, `(.L_x_11957) ;  /* 0x0000000023087348 */ /* 0x000fea0003c00000 */
[----:B------:R0:W1:Y:S02]  /*3e70*/  SHFL.BFLY P1, R87, R92, R81, R90 ;  /* 0x0c0000515c577389 */ /* 0x000064000002005a */
[----:B01----:R-:W-:Y:S05]  /*3e80*/  ENDCOLLECTIVE ;  /* 0x000000000000791b */ /* 0x003fea0003800000 */
.L_x_11957:
[----:B------:R-:W-:Y:S02]  /*3e90*/  HFMA2 R81, -RZ, RZ, 0, 9.5367431640625e-07 ;  /* 0x00000010ff517431 */ /* 0x000fe400000001ff */
[----:B------:R-:W-:-:S05]  /*3ea0*/  FADD R91, R89, R87 ;  /* 0x00000057595b7221 */ /* 0x000fca0000000000 */
[----:B------:R-:W-:-:S07]  /*3eb0*/  MOV R92, R91 ;  /* 0x0000005b005c7202 */ /* 0x000fce0000000f00 */
[----:B------:R-:W-:Y:S05]  /*3ec0*/  WARPSYNC.COLLECTIVE R35, `(.L_x_11958) ;  /* 0x0000000023087348 */ /* 0x000fea0003c00000 */
[----:B------:R0:W1:Y:S02]  /*3ed0*/  SHFL.BFLY P1, R87, R92, R81, R90 ;  /* 0x0c0000515c577389 */ /* 0x000064000002005a */
[----:B01----:R-:W-:Y:S05]  /*3ee0*/  ENDCOLLECTIVE ;  /* 0x000000000000791b */ /* 0x003fea0003800000 */
.L_x_11958:
[----:B------:R-:W-:Y:S05]  /*3ef0*/  BRA `(.L_x_11959) ;  /* 0xffffffd000047947 */ /* 0x000fea000383ffff */
.L_x_11940:
[----:B------:R-:W-:Y:S01]  /*3f00*/  HFMA2 R90, -RZ, RZ, 0, 1.847743988037109375e-06 ;  /* 0x0000001fff5a7431 */ /* 0x000fe200000001ff */
[----:B------:R-:W-:Y:S01]  /*3f10*/  BSSY B2, `(.L_x_11960) ;  /* 0x0000006000027945 */ /* 0x000fe20003800000 */
[----:B------:R-:W-:Y:S02]  /*3f20*/  MOV R81, 0x1 ;  /* 0x0000000100517802 */ /* 0x000fe40000000f00 */
[----:B------:R-:W-:-:S07]  /*3f30*/  MOV R35, 0xffffffff ;  /* 0xffffffff00237802 */ /* 0x000fce0000000f00 */
[----:B------:R-:W-:Y:S05]  /*3f40*/  WARPSYNC.COLLECTIVE R35, `(.L_x_11961) ;  /* 0x0000000023087348 */ /* 0x000fea0003c00000 */
[----:B------:R0:W1:Y:S02]  /*3f50*/  SHFL.BFLY P1, R87, R92, R81, R90 ;  /* 0x0c0000515c577389 */ /* 0x000064000002005a */
[----:B01----:R-:W-:Y:S05]  /*3f60*/  ENDCOLLECTIVE ;  /* 0x000000000000791b */ /* 0x003fea0003800000 */
.L_x_11961:
[----:B------:R-:W-:Y:S05]  /*3f70*/  BSYNC B2 ;  /* 0x0000000000027941 */ /* 0x000fea0003800000 */
.L_x_11960:
[----:B------:R-:W-:Y:S02]  /*3f80*/  HFMA2 R81, -RZ, RZ, 0, 1.1920928955078125e-07 ;  /* 0x00000002ff517431 */ /* 0x000fe400000001ff */
[----:B------:R-:W-:Y:S01]  /*3f90*/  FADD R92, R92, R87 ;  /* 0x000000575c5c7221 */ /* 0x000fe20000000000 */
[----:B------:R-:W-:Y:S02]  /*3fa0*/  MOV R90, 0x1f ;  /* 0x0000001f005a7802 */ /* 0x000fe40000000f00 */
[----:B------:R-:W-:-:S07]  /*3fb0*/  MOV R35, 0xffffffff ;  /* 0xffffffff00237802 */ /* 0x000fce0000000f00 */
[----:B------:R-:W-:Y:S05]  /*3fc0*/  WARPSYNC.COLLECTIVE R35, `(.L_x_11962) ;  /* 0x0000000023087348 */ /* 0x000fea0003c00000 */
[----:B------:R0:W1:Y:S02]  /*3fd0*/  SHFL.BFLY P1, R87, R92, R81, R90 ;  /* 0x0c0000515c577389 */ /* 0x000064000002005a */
[----:B01----:R-:W-:Y:S05]  /*3fe0*/  ENDCOLLECTIVE ;  /* 0x000000000000791b */ /* 0x003fea0003800000 */
.L_x_11962:
[----:B------:R-:W-:Y:S02]  /*3ff0*/  HFMA2 R81, -RZ, RZ, 0, 2.384185791015625e-07 ;  /* 0x00000004ff517431 */ /* 0x000fe400000001ff */
[----:B------:R-:W-:-:S05]  /*4000*/  FADD R83, R92, R87 ;  /* 0x000000575c537221 */ /* 0x000fca0000000000 */
[----:B------:R-:W-:-:S07]  /*4010*/  MOV R92, R83 ;  /* 0x00000053005c7202 */ /* 0x000fce0000000f00 */
[----:B------:R-:W-:Y:S05]  /*4020*/  WARPSYNC.COLLECTIVE R35, `(.L_x_11963) ;  /* 0x0000000023087348 */ /* 0x000fea0003c00000 */
[----:B------:R0:W1:Y:S02]  /*4030*/  SHFL.BFLY P1, R87, R92, R81, R90 ;  /* 0x0c0000515c577389 */ /* 0x000064000002005a */
[----:B01----:R-:W-:Y:S05]  /*4040*/  ENDCOLLECTIVE ;  /* 0x000000000000791b */ /* 0x003fea0003800000 */
.L_x_11963:
[----:B------:R-:W-:Y:S02]  /*4050*/  HFMA2 R81, -RZ, RZ, 0, 4.76837158203125e-07 ;  /* 0x00000008ff517431 */ /* 0x000fe400000001ff */
[----:B------:R-:W-:-:S05]  /*4060*/  FADD R85, R83, R87 ;  /* 0x0000005753557221 */ /* 0x000fca0000000000 */
[----:B------:R-:W-:-:S07]  /*4070*/  MOV R92, R85 ;  /* 0x00000055005c7202 */ /* 0x000fce0000000f00 */
[----:B------:R-:W-:Y:S05]  /*4080*/  WARPSYNC.COLLECTIVE R35, `(.L_x_11964) ;  /* 0x0000000023087348 */ /* 0x000fea0003c00000 */
[----:B------:R0:W1:Y:S02]  /*4090*/  SHFL.BFLY P1, R87, R92, R81, R90 ;  /* 0x0c0000515c577389 */ /* 0x000064000002005a */
[----:B01----:R-:W-:Y:S05]  /*40a0*/  ENDCOLLECTIVE ;  /* 0x000000000000791b */ /* 0x003fea0003800000 */
.L_x_11964:
[----:B------:R-:W-:Y:S02]  /*40b0*/  HFMA2 R81, -RZ, RZ, 0, 9.5367431640625e-07 ;  /* 0x00000010ff517431 */ /* 0x000fe400000001ff */
[----:B------:R-:W-:-:S05]  /*40c0*/  FADD R89, R85, R87 ;  /* 0x0000005755597221 */ /* 0x000fca0000000000 */
[----:B------:R-:W-:-:S07]  /*40d0*/  MOV R92, R89 ;  /* 0x00000059005c7202 */ /* 0x000fce0000000f00 */
[----:B------:R-:W-:Y:S05]  /*40e0*/  WARPSYNC.COLLECTIVE R35, `(.L_x_11965) ;  /* 0x0000000023087348 */ /* 0x000fea0003c00000 */
[----:B------:R0:W1:Y:S02]  /*40f0*/  SHFL.BFLY P1, R87, R92, R81, R90 ;  /* 0x0c0000515c577389 */ /* 0x000064000002005a */
[----:B01----:R-:W-:Y:S05]  /*4100*/  ENDCOLLECTIVE ;  /* 0x000000000000791b */ /* 0x003fea0003800000 */
.L_x_11965:
        /* <DEDUP_REMOVED lines=54> */
.L_x_11966:
[----:B------:R-:W-:Y:S02]  /*4470*/  HFMA2 R81, -RZ, RZ, 0, 1.1920928955078125e-07 ;  /* 0x00000002ff517431 */ /* 0x000fe400000001ff */
[----:B------:R-:W-:-:S05]  /*4480*/  FADD R20, R92, R87 ;  /* 0x000000575c147221 */ /* 0x000fca0000000000 */
[----:B------:R-:W-:-:S07]  /*4490*/  MOV R92, R20 ;  /* 0x00000014005c7202 */ /* 0x000fce0000000f00 */
[----:B------:R-:W-:Y:S05]  /*44a0*/  WARPSYNC.COLLECTIVE R35, `(.L_x_11967) ;  /* 0x0000000023087348 */ /* 0x000fea0003c00000 */
[----:B------:R0:W1:Y:S02]  /*44b0*/  SHFL.BFLY P1, R87, R92, R81, R90 ;  /* 0x0c0000515c577389 */ /* 0x000064000002005a */
[----:B01----:R-:W-:Y:S05]  /*44c0*/  ENDCOLLECTIVE ;  /* 0x000000000000791b */ /* 0x003fea0003800000 */
.L_x_11967:
[----:B------:R-:W-:Y:S02]  /*44d0*/  HFMA2 R81, -RZ, RZ, 0, 2.384185791015625e-07 ;  /* 0x00000004ff517431 */ /* 0x000fe400000001ff */
[----:B------:R-:W-:-:S05]  /*44e0*/  FADD R21, R20, R87 ;  /* 0x0000005714157221 */ /* 0x000fca0000000000 */
[----:B------:R-:W-:-:S07]  /*44f0*/  MOV R92, R21 ;  /* 0x00000015005c7202 */ /* 0x000fce0000000f00 */
[----:B------:R-:W-:Y:S05]  /*4500*/  WARPSYNC.COLLECTIVE R35, `(.L_x_11968) ;  /* 0x0000000023087348 */ /* 0x000fea0003c00000 */
[----:B------:R0:W1:Y:S02]  /*4510*/  SHFL.BFLY P1, R87, R92, R81, R90 ;  /* 0x0c0000515c577389 */ /* 0x000064000002005a */
[----:B01----:R-:W-:Y:S05]  /*4520*/  ENDCOLLECTIVE ;  /* 0x000000000000791b */ /* 0x003fea0003800000 */
.L_x_11968:
[----:B------:R-:W-:Y:S02]  /*4530*/  HFMA2 R81, -RZ, RZ, 0, 4.76837158203125e-07 ;  /* 0x00000008ff517431 */ /* 0x000fe400000001ff */
[----:B------:R-:W-:-:S05]  /*4540*/  FADD R85, R21, R87 ;  /* 0x0000005715557221 */ /* 0x000fca0000000000 */
[----:B------:R-:W-:-:S07]  /*4550*/  MOV R92, R85 ;  /* 0x00000055005c7202 */ /* 0x000fce0000000f00 */
[----:B------:R-:W-:Y:S05]  /*4560*/  WARPSYNC.COLLECTIVE R35, `(.L_x_11969) ;  /* 0x0000000023087348 */ /* 0x000fea0003c00000 */
[----:B------:R0:W1:Y:S02]  /*4570*/  SHFL.BFLY P1, R87, R92, R81, R90 ;  /* 0x0c0000515c577389 */ /* 0x000064000002005a */
[----:B01----:R-:W-:Y:S05]  /*4580*/  ENDCOLLECTIVE ;  /* 0x000000000000791b */ /* 0x003fea0003800000 */
.L_x_11969:
[----:B------:R-:W-:Y:S02]  /*4590*/  HFMA2 R81, -RZ, RZ, 0, 9.5367431640625e-07 ;  /* 0x00000010ff517431 */ /* 0x000fe400000001ff */
[----:B------:R-:W-:-:S05]  /*45a0*/  FADD R89, R85, R87 ;  /* 0x0000005755597221 */ /* 0x000fca0000000000 */
[----:B------:R-:W-:-:S07]  /*45b0*/  MOV R92, R89 ;  /* 0x00000059005c7202 */ /* 0x000fce0000000f00 */
[----:B------:R-:W-:Y:S05]  /*45c0*/  WARPSYNC.COLLECTIVE R35, `(.L_x_11970) ;  /* 0x0000000023087348 */ /* 0x000fea0003c00000 */
[----:B------:R0:W1:Y:S02]  /*45d0*/  SHFL.BFLY P1, R87, R92, R81, R90 ;  /* 0x0c0000515c577389 */ /* 0x000064000002005a */
[----:B01----:R-:W-:Y:S05]  /*45e0*/  ENDCOLLECTIVE ;  /* 0x000000000000791b */ /* 0x003fea0003800000 */
.L_x_11970:
[----:B------:R-:W-:Y:S05]  /*45f0*/  BRA `(.L_x_11971) ;  /* 0xffffffe000947947 */ /* 0x000fea000383ffff */
.L_x_11943:
[----:B------:R-:W-:Y:S01]  /*4600*/  HFMA2 R11, -RZ, RZ, 0, 1.847743988037109375e-06 ;  /* 0x0000001fff0b7431 */ /* 0x000fe200000001ff */
[----:B------:R-:W-:Y:S01]  /*4610*/  BSSY B0, `(.L_x_11972) ;  /* 0x0000006000007945 */ /* 0x000fe20003800000 */
[----:B------:R-:W-:Y:S02]  /*4620*/  MOV R4, 0x10 ;  /* 0x0000001000047802 */ /* 0x000fe40000000f00 */
[----:B0-2---:R-:W-:-:S07]  /*4630*/  MOV R35, 0xffffffff ;  /* 0xffffffff00237802 */ /* 0x005fce0000000f00 */
[----:B---3-5:R-:W-:Y:S05]  /*4640*/  WARPSYNC.COLLECTIVE R35, `(.L_x_11973) ;  /* 0x0000000023087348 */ /* 0x028fea0003c00000 */
[----:B------:R0:W1:Y:S02]  /*4650*/  SHFL.DOWN P0, R7, R68, R4, R11 ;  /* 0x0800000444077389 */ /* 0x000064000000000b */
[----:B01-3-5:R-:W-:Y:S05]  /*4660*/  ENDCOLLECTIVE ;  /* 0x000000000000791b */ /* 0x02bfea0003800000 */
.L_x_11973:
[----:B------:R-:W-:Y:S05]  /*4670*/  BSYNC B0 ;  /* 0x0000000000007941 */ /* 0x000fea0003800000 */
.L_x_11972:
        /* <DEDUP_REMOVED lines=9> */
.L_x_11974:
[----:B------:R-:W-:Y:S01]  /*4710*/  HFMA2 R4, -RZ, RZ, 0, 2.384185791015625e-07 ;  /* 0x00000004ff047431 */ /* 0x000fe200000001ff */
[----:B------:R-:W-:-:S04]  /*4720*/  MOV R0, R7 ;  /* 0x0000000700007202 */ /* 0x000fc80000000f00 */
[----:B------:R-:W-:-:S04]  /*4730*/  FMNMX R0, R3, R0, !PT ;  /* 0x0000000003007209 */ /* 0x000fc80007800000 */
[----:B------:R-:W-:-:S07]  /*4740*/  MOV R68, R0 ;  /* 0x0000000000447202 */ /* 0x000fce0000000f00 */
[----:B------:R-:W-:Y:S05]  /*4750*/  WARPSYNC.COLLECTIVE R35, `(.L_x_11975) ;  /* 0x0000000023087348 */ /* 0x000fea0003c00000 */
[----:B------:R0:W1:Y:S02]  /*4760*/  SHFL.DOWN P0, R7, R68, R4, R11 ;  /* 0x0800000444077389 */ /* 0x000064000000000b */
[----:B01----:R-:W-:Y:S05]  /*4770*/  ENDCOLLECTIVE ;  /* 0x000000000000791b */ /* 0x003fea0003800000 */
.L_x_11975:
[----:B------:R-:W-:Y:S01]  /*4780*/  HFMA2 R4, -RZ, RZ, 0, 1.1920928955078125e-07 ;  /* 0x00000002ff047431 */ /* 0x000fe200000001ff */
[----:B------:R-:W-:-:S04]  /*4790*/  MOV R5, R7 ;  /* 0x0000000700057202 */ /* 0x000fc80000000f00 */
[----:B------:R-:W-:-:S04]  /*47a0*/  FMNMX R5, R0, R5, !PT ;  /* 0x0000000500057209 */ /* 0x000fc80007800000 */
[----:B------:R-:W-:-:S07]  /*47b0*/  MOV R68, R5 ;  /* 0x0000000500447202 */ /* 0x000fce0000000f00 */
[----:B------:R-:W-:Y:S05]  /*47c0*/  WARPSYNC.COLLECTIVE R35, `(.L_x_11976) ;  /* 0x0000000023087348 */ /* 0x000fea0003c00000 */
[----:B------:R0:W1:Y:S02]  /*47d0*/  SHFL.DOWN P0, R7, R68, R4, R11 ;  /* 0x0800000444077389 */ /* 0x000064000000000b */
[----:B01----:R-:W-:Y:S05]  /*47e0*/  ENDCOLLECTIVE ;  /* 0x000000000000791b */ /* 0x003fea0003800000 */
.L_x_11976:
[----:B------:R-:W-:Y:S01]  /*47f0*/  HFMA2 R4, -RZ, RZ, 0, 5.9604644775390625e-08 ;  /* 0x00000001ff047431 */ /* 0x000fe200000001ff */
[----:B------:R-:W-:-:S04]  /*4800*/  MOV R2, R7 ;  /* 0x0000000700027202 */ /* 0x000fc80000000f00 */
[----:B------:R-:W-:-:S04]  /*4810*/  FMNMX R2, R5, R2, !PT ;  /* 0x0000000205027209 */ /* 0x000fc80007800000 */
[----:B------:R-:W-:-:S07]  /*4820*/  MOV R68, R2 ;  /* 0x0000000200447202 */ /* 0x000fce0000000f00 */
[----:B------:R-:W-:Y:S05]  /*4830*/  WARPSYNC.COLLECTIVE R35, `(.L_x_11977) ;  /* 0x0000000023087348 */ /* 0x000fea0003c00000 */
[----:B------:R0:W1:Y:S02]  /*4840*/  SHFL.DOWN P0, R7, R68, R4, R11 ;  /* 0x0800000444077389 */ /* 0x000064000000000b */
[----:B01----:R-:W-:Y:S05]  /*4850*/  ENDCOLLECTIVE ;  /* 0x000000000000791b */ /* 0x003fea0003800000 */
.L_x_11977:
[----:B------:R-:W-:Y:S05]  /*4860*/  BRA `(.L_x_11978) ;  /* 0xffffffec00047947 */ /* 0x000fea000383ffff */
.L_x_11945:
[----:B---3--:R-:W-:Y:S02]  /*4870*/  MOV R68, R0 ;  /* 0x0000000000447202 */ /* 0x008fe40000000f00 */
[----:B------:R-:W-:Y:S02]  /*4880*/  MOV R4, 0x2 ;  /* 0x0000000200047802 */ /* 0x000fe40000000f00 */
[----:B------:R-:W-:Y:S02]  /*4890*/  MOV R11, 0x1f ;  /* 0x0000001f000b7802 */ /* 0x000fe40000000f00 */
[----:B0-2---:R-:W-:-:S07]  /*48a0*/  MOV R35, 0xffffffff ;  /* 0xffffffff00237802 */ /* 0x005fce0000000f00 */
[----:B-1---5:R-:W-:Y:S05]  /*48b0*/  WARPSYNC.COLLECTIVE R35, `(.L_x_11979) ;  /* 0x0000000023087348 */ /* 0x022fea0003c00000 */
[----:B------:R0:W2:Y:S02]  /*48c0*/  SHFL.DOWN P0, R7, R68, R4, R11 ;  /* 0x0800000444077389 */ /* 0x0000a4000000000b */
[----:B012--5:R-:W-:Y:S05]  /*48d0*/  ENDCOLLECTIVE ;  /* 0x000000000000791b */ /* 0x027fea0003800000 */
.L_x_11979:
[----:B------:R-:W-:Y:S02]  /*48e0*/  MOV R4, 0x1 ;  /* 0x0000000100047802 */ /* 0x000fe40000000f00 */
[----:B------:R-:W-:-:S04]  /*48f0*/  MOV R3, R7 ;  /* 0x0000000700037202 */ /* 0x000fc80000000f00 */
[----:B------:R-:W-:-:S04]  /*4900*/  FMNMX R3, R3, R0, !PT ;  /* 0x0000000003037209 */ /* 0x000fc80007800000 */
[----:B------:R-:W-:-:S07]  /*4910*/  MOV R68, R3 ;  /* 0x0000000300447202 */ /* 0x000fce0000000f00 */
[----:B------:R-:W-:Y:S05]  /*4920*/  WARPSYNC.COLLECTIVE R35, `(.L_x_11980) ;  /* 0x0000000023087348 */ /* 0x000fea0003c00000 */
[----:B------:R0:W1:Y:S02]  /*4930*/  SHFL.DOWN P0, R7, R68, R4, R11 ;  /* 0x0800000444077389 */ /* 0x000064000000000b */
[----:B01----:R-:W-:Y:S05]  /*4940*/  ENDCOLLECTIVE ;  /* 0x000000000000791b */ /* 0x003fea0003800000 */
.L_x_11980:
[----:B------:R-:W-:Y:S01]  /*4950*/  MOV R2, R7 ;  /* 0x0000000700027202 */ /* 0x000fe20000000f00 */
[----:B------:R-:W-:Y:S06]  /*4960*/  BRA `(.L_x_11981) ;  /* 0xffffffec002c7947 */ /* 0x000fec000383ffff */
        .weak           $__internal_214_$__cuda_sm20_rcp_rn_f32_slowpath
        .type           $__internal_214_$__cuda_sm20_rcp_rn_f32_slowpath,@function
        .size           $__internal_214_$__cuda_sm20_rcp_rn_f32_slowpath,(.L_x_13082 - $__internal_214_$__cuda_sm20_rcp_rn_f32_slowpath)
$__internal_214_$__cuda_sm20_rcp_rn_f32_slowpath:
        /* <DEDUP_REMOVED lines=15> */
.L_x_11982:
        /* <DEDUP_REMOVED lines=33> */
.L_x_11984:
[----:B------:R0:W1:Y:S02]  /*4c70*/  MUFU.RCP R0, R12 ;  /* 0x0000000c00007308 */ /* 0x0000640000001000 */
.L_x_11983:
[----:B------:R-:W-:Y:S01]  /*4c80*/  HFMA2 R3, -RZ, RZ, 0, 0 ;  /* 0x00000000ff037431 */ /* 0x000fe200000001ff */
[----:B------:R-:W-:-:S04]  /*4c90*/  MOV R2, R6 ;  /* 0x0000000600027202 */ /* 0x000fc80000000f00 */
[----:B0123--:R-:W-:Y:S05]  /*4ca0*/  RET.REL.NODEC R2 `(_ZN18transformer_engine13normalization19ln_fwd_tuned_kernelINS0_13Kernel_traitsI6__halfS3_13__nv_fp8_e4m3fjLj768ELj1ELj4ELj1ELj16ENS0_18Kernel_traits_baseILj768ES3_S3_S4_fjLj128EEEEEEEvNS0_19ForwardKernelParamsE) ;  /* 0xffffffb002d47950 */ /* 0x00ffea0003c3ffff */
.L_x_11985:
        /* <DEDUP_REMOVED lines=13> */
.L_x_13082:


//--------------------- .text._ZN18transformer_engine13normalization19ln_fwd_tuned_kernelINS0_13Kernel_traitsI13__nv_bfloat16S3_13__nv_fp8_e4m3fjLj65536ELj8ELj1ELj4ELj16ENS0_18Kernel_traits_baseILj65536ES3_S3_S4_fjLj128EEEEEEEvNS0_19ForwardKernelParamsE --------------------------
	.section	.text._ZN18transformer_engine13normalization19ln_fwd_tuned_kernelINS0_13Kernel_traitsI13__nv_bfloat16S3_13__nv_fp8_e4m3fjLj65536ELj8ELj1ELj4ELj16ENS0_18Kernel_traits_baseILj65536ES3_S3_S4_fjLj128EEEEEEEvNS0_19ForwardKernelParamsE,"ax",@progbits
	.align	128
        .global         _ZN18transformer_engine13normalization19ln_fwd_tuned_kernelINS0_13Kernel_traitsI13__nv_bfloat16S3_13__nv_fp8_e4m3fjLj65536ELj8ELj1ELj4ELj16ENS0_18Kernel_traits_baseILj65536ES3_S3_S4_fjLj128EEEEEEEvNS0_19ForwardKernelParamsE
        .type           _ZN18transformer_engine13normalization19ln_fwd_tuned_kernelINS0_13Kernel_traitsI13__nv_bfloat16S3_13__nv_fp8_e4m3fjLj65536ELj8ELj1ELj4ELj16ENS0_18Kernel_traits_baseILj65536ES3_S3_S4_fjLj128EEEEEEEvNS0_19ForwardKernelParamsE,@function
        .size           _ZN18transformer_engine13normalization19ln_fwd_tuned_kernelINS0_13Kernel_traitsI13__nv_bfloat16S3_13__nv_fp8_e4m3fjLj65536ELj8ELj1ELj4ELj16ENS0_18Kernel_traits_baseILj65536ES3_S3_S4_fjLj128EEEEEEEvNS0_19ForwardKernelParamsE,(.L_x_13083 - _ZN18transformer_engine13normalization19ln_fwd_tuned_kernelINS0_13Kernel_traitsI13__nv_bfloat16S3_13__nv_fp8_e4m3fjLj65536ELj8ELj1ELj4ELj16ENS0_18Kernel_traits_baseILj65536ES3_S3_S4_fjLj128EEEEEEEvNS0_19ForwardKernelParamsE)
        .other          _ZN18transformer_engine13normalization19ln_fwd_tuned_kernelINS0_13Kernel_traitsI13__nv_bfloat16S3_13__nv_fp8_e4m3fjLj65536ELj8ELj1ELj4ELj16ENS0_18Kernel_traits_baseILj65536ES3_S3_S4_fjLj128EEEEEEEvNS0_19ForwardKernelParamsE,@"STO_CUDA_ENTRY STV_DEFAULT"
_ZN18transformer_engine13normalization19ln_fwd_tuned_kernelINS0_13Kernel_traitsI13__nv_bfloat16S3_13__nv_fp8_e4m3fjLj65536ELj8ELj1ELj4ELj16ENS0_18Kernel_traits_baseILj65536ES3_S3_S4_fjLj128EEEEEEEvNS0_19ForwardKernelParamsE:
.text._ZN18transformer_engine13normalization19ln_fwd_tuned_kernelINS0_13Kernel_traitsI13__nv_bfloat16S3_13__nv_fp8_e4m3fjLj65536ELj8ELj1ELj4ELj16ENS0_18Kernel_traits_baseILj65536ES3_S3_S4_fjLj128EEEEEEEvNS0_19ForwardKernelParamsE:
        /* <DEDUP_REMOVED lines=44> */
[----:B------:R-:W-:Y:S01]  /*02c0*/  LOP3.LUT P0, RZ, R102, R67, RZ, 0xfc, !PT ;  /* 0x0000004366ff7212 */ /* 0x000fe2000780fcff */
[----:B------:R-:W-:Y:S01]  /*02d0*/  IMAD.MOV.U32 R97, RZ, RZ, RZ ;  /* 0x000000ffff617224 */ /* 0x000fe200078e00ff */
[----:B------:R-:W-:Y:S02]  /*02e0*/  PLOP3.LUT P4, PT, PT, PT, PT, 0x8, 0x80 ;  /* 0x000000000080781c */ /* 0x000fe40003f8e170 */
        /* <DEDUP_REMOVED lines=68> */
.L_x_12010:
[----:B0-----:R-:W0:Y:S01]  /*0730*/  LDC.64 R212, c[0x0][0x390] ;  /* 0x0000e400ffd47b82 */ /* 0x001e220000000a00 */
[----:B-1----:R-:W-:-:S05]  /*0740*/  LEA R65, R99, R66, 0xd ;  /* 0x0000004263417211 */ /* 0x002fca00078e68ff */
[----:B0-----:R-:W-:-:S05]  /*0750*/  IMAD.WIDE.U32 R212, R65, 0x10, R212 ;  /* 0x0000001041d47825 */ /* 0x001fca00078e00d4 */
[----:B------:R-:W2:Y:S04]  /*0760*/  LDG.E.128 R92, desc[UR8][R212.64] ;  /* 0x00000008d45c7981 */ /* 0x000ea8000c1e1d00 */
[----:B------:R-:W3:Y:S04]  /*0770*/  LDG.E.128 R88, desc[UR8][R212.64+0x4000] ;  /* 0x00400008d4587981 */ /* 0x000ee8000c1e1d00 */
[----:B------:R-:W4:Y:S04]  /*0780*/  LDG.E.128 R84, desc[UR8][R212.64+0x8000] ;  /* 0x00800008d4547981 */ /* 0x000f28000c1e1d00 */
[----:B------:R-:W3:Y:S04]  /*0790*/  LDG.E.128 R80, desc[UR8][R212.64+0xc000] ;  /* 0x00c00008d4507981 */ /* 0x000ee8000c1e1d00 */
[----:B------:R-:W3:Y:S04]  /*07a0*/  LDG.E.128 R64, desc[UR8][R212.64+0x10000] ;  /* 0x01000008d4407981 */ /* 0x000ee8000c1e1d00 */
[----:B------:R-:W3:Y:S04]  /*07b0*/  LDG.E.128 R68, desc[UR8][R212.64+0x14000] ;  /* 0x01400008d4447981 */ /* 0x000ee8000c1e1d00 */
[----:B------:R-:W3:Y:S04]  /*07c0*/  LDG.E.128 R72, desc[UR8][R212.64+0x18000] ;  /* 0x01800008d4487981 */ /* 0x000ee8000c1e1d00 */
[----:B------:R-:W3:Y:S01]  /*07d0*/  LDG.E.128 R76, desc[UR8][R212.64+0x1c000] ;  /* 0x01c00008d44c7981 */ /* 0x000ee2000c1e1d00 */
[----:B------:R-:W-:Y:S01]  /*07e0*/  ISETP.NE.AND P1, PT, R102, RZ, PT ;  /* 0x000000ff6600720c */ /* 0x000fe20003f25270 */
[----:B------:R-:W-:Y:S01]  /*07f0*/  BSSY.RECONVERGENT B0, `(.L_x_11987) ;  /* 0x000014f000007945 */ /* 0x000fe20003800200 */
[C---:B--2---:R-:W-:Y:S01]  /*0800*/  PRMT R101, R92.reuse, 0x7632, R101 ;  /* 0x000076325c657816 */ /* 0x044fe20000000065 */
[----:B------:R-:W-:Y:S01]  /*0810*/  IMAD.U32 R111, R95, 0x10000, RZ ;  /* 0x000100005f6f7824 */ /* 0x000fe200078e00ff */
[----:B------:R-:W-:-:S02]  /*0820*/  SHF.L.U32 R103, R92, 0x10, RZ ;  /* 0x000000105c677819 */ /* 0x000fc400000006ff */
[----:B------:R-:W-:Y:S01]  /*0830*/  PRMT R0, R93, 0x7632, R0 ;  /* 0x000076325d007816 */ /* 0x000fe20000000000 */
[----:B------:R-:W-:Y:S01]  /*0840*/  IMAD.U32 R101, R101, 0x10000, RZ ;  /* 0x0001000065657824 */ /* 0x000fe200078e00ff */
[----:B------:R-:W-:Y:S01]  /*0850*/  SHF.L.U32 R105, R93, 0x10, RZ ;  /* 0x000000105d697819 */ /* 0x000fe200000006ff */
[----:B------:R-:W-:Y:S01]  /*0860*/  FADD R2, RZ, R103 ;  /* 0x00000067ff027221 */ /* 0x000fe20000000000 */
[----:B------:R-:W-:Y:S01]  /*0870*/  SHF.L.U32 R93, R0, 0x10, RZ ;  /* 0x00000010005d7819 */ /* 0x000fe200000006ff */
[----:B----4-:R-:W-:Y:S01]  /*0880*/  IMAD.U32 R131, R84, 0x10000, RZ ;  /* 0x0001000054837824 */ /* 0x010fe200078e00ff */
[C---:B------:R-:W-:Y:S01]  /*0890*/  PRMT R107, R94.reuse, 0x7632, R107 ;  /* 0x000076325e6b7816 */ /* 0x040fe2000000006b */
[----:B------:R-:W-:Y:S01]  /*08a0*/  FADD R2, R101, R2 ;  /* 0x0000000265027221 */ /* 0x000fe20000000000 */
[----:B------:R-:W-:Y:S01]  /*08b0*/  SHF.L.U32 R109, R94, 0x10, RZ ;  /* 0x000000105e6d7819 */ /* 0x000fe200000006ff */
[----:B---3--:R-:W-:Y:S01]  /*08c0*/  IMAD.U32 R145, R81, 0x10000, RZ ;  /* 0x0001000051917824 */ /* 0x008fe200078e00ff */
[----:B------:R-:W-:Y:S01]  /*08d0*/  SHF.L.U32 R107, R107, 0x10, RZ ;  /* 0x000000106b6b7819 */ /* 0x000fe200000006ff */
[----:B------:R-:W-:Y:S01]  /*08e0*/  FADD R2, R105, R2 ;  /* 0x0000000269027221 */ /* 0x000fe20000000000 */
[----:B------:R-:W-:Y:S01]  /*08f0*/  PRMT R0, R95, 0x7632, R0 ;  /* 0x000076325f007816 */ /* 0x000fe20000000000 */
[----:B------:R-:W-:Y:S01]  /*0900*/  IMAD.U32 R163, R66, 0x10000, RZ ;  /* 0x0001000042a37824 */ /* 0x000fe200078e00ff */
[----:B------:R-:W-:Y:S01]  /*0910*/  PRMT R113, R88, 0x7632, R113 ;  /* 0x0000763258717816 */ /* 0x000fe20000000071 */
[----:B------:R-:W-:Y:S01]  /*0920*/  FADD R2, R93, R2 ;  /* 0x000000025d027221 */ /* 0x000fe20000000000 */
[----:B------:R-:W-:-:S02]  /*0930*/  SHF.L.U32 R95, R0, 0x10, RZ ;  /* 0x00000010005f7819 */ /* 0x000fc400000006ff */
[----:B------:R-:W-:Y:S01]  /*0940*/  SHF.L.U32 R115, R88, 0x10, RZ ;  /* 0x0000001058737819 */ /* 0x000fe200000006ff */
[----:B------:R-:W-:Y:S01]  /*0950*/  FADD R2, R109, R2 ;  /* 0x000000026d027221 */ /* 0x000fe20000000000 */
[----:B------:R-:W-:Y:S02]  /*0960*/  SHF.L.U32 R113, R113, 0x10, RZ ;  /* 0x0000001071717819 */ /* 0x000fe400000006ff */
[----:B------:R-:W-:Y:S01]  /*0970*/  PRMT R0, R89, 0x7632, R0 ;  /* 0x0000763259007816 */ /* 0x000fe20000000000 */
[----:B------:R-:W-:Y:S01]  /*0980*/  FADD R2, R107, R2 ;  /* 0x000000026b027221 */ /* 0x000fe20000000000 */
[----:B------:R-:W-:Y:S01]  /*0990*/  SHF.L.U32 R117, R89, 0x10, RZ ;  /* 0x0000001059757819 */ /* 0x000fe200000006ff */
[----:B------:R-:W-:Y:S01]  /*09a0*/  IMAD.U32 R219, R76, 0x10000, RZ ;  /* 0x000100004cdb7824 */ /* 0x000fe200078e00ff */
[----:B------:R-:W-:Y:S01]  /*09b0*/  PRMT R119, R90, 0x7632, R119 ;  /* 0x000076325a777816 */ /* 0x000fe20000000077 */
[----:B------:R-:W-:Y:S01]  /*09c0*/  FADD R2, R111, R2 ;  /* 0x000000026f027221 */ /* 0x000fe20000000000 */
[----:B------:R-:W-:Y:S01]  /*09d0*/  IMAD.U32 R89, R0, 0x10000, RZ ;  /* 0x0001000000597824 */ /* 0x000fe200078e00ff */
[----:B------:R-:W-:-:S02]  /*09e0*/  SHF.L.U32 R121, R90, 0x10, RZ ;  /* 0x000000105a797819 */ /* 0x000fc400000006ff */
[----:B------:R-:W-:Y:S01]  /*09f0*/  FADD R2, R95, R2 ;  /* 0x000000025f027221 */ /* 0x000fe20000000000 */
[----:B------:R-:W-:Y:S02]  /*0a00*/  SHF.L.U32 R119, R119, 0x10, RZ ;  /* 0x0000001077777819 */ /* 0x000fe400000006ff */
        /* <DEDUP_REMOVED lines=15> */
[----:B------:R-:W-:Y:S01]  /*0b00*/  PRMT R0, R87, 0x7632, R0 ;  /* 0x0000763257007816 */ /* 0x000fe20000000000 */
[----:B------:R-:W-:Y:S01]  /*0b10*/  FADD R2, R119, R2 ;  /* 0x0000000277027221 */ /* 0x000fe20000000000 */
[----:B------:R-:W-:Y:S01]  /*0b20*/  IMAD.U32 R135, R135, 0x10000, RZ ;  /* 0x0001000087877824 */ /* 0x000fe200078e00ff */
[----:B------:R-:W-:-:S02]  /*0b30*/  SHF.L.U32 R139, R87, 0x10, RZ ;  /* 0x00000010578b7819 */ /* 0x000fc400000006ff */
[----:B------:R-:W-:Y:S01]  /*0b40*/  FADD R2, R123, R2 ;  /* 0x000000027b027221 */ /* 0x000fe20000000000 */
[----:B------:R-:W-:Y:S02]  /*0b50*/  SHF.L.U32 R87, R0, 0x10, RZ ;  /* 0x0000001000577819 */ /* 0x000fe400000006ff */
[C---:B------:R-:W-:Y:S01]  /*0b60*/  PRMT R143, R80.reuse, 0x7632, R143 ;  /* 0x00007632508f7816 */ /* 0x040fe2000000008f */
        /* <DEDUP_REMOVED lines=46> */
[C---:B------:R-:W-:Y:S01]  /*0e50*/  PRMT R181, R71.reuse, 0x7632, R181 ;  /* 0x0000763247b57816 */ /* 0x040fe200000000b5 */
        /* <DEDUP_REMOVED lines=10> */
[C---:B------:R-:W-:Y:S01]  /*0f00*/  PRMT R213, R74.reuse, 0x7632, R213 ;  /* 0x000076324ad57816 */ /* 0x040fe200000000d5 */
        /* <DEDUP_REMOVED lines=189> */
[----:B------:R-:W-:Y:S02]  /*1ae0*/  @!P1 SHF.R.U32.HI R0, RZ, 0x2, R3 ;  /* 0x00000002ff009819 */ /* 0x000fe40000011603 */
[----:B------:R-:W-:Y:S02]  /*1af0*/  @!P1 IADD3 R3, PT, PT, R96, 0x20, RZ ;  /* 0x0000002060039810 */ /* 0x000fe40007ffe0ff */
[----:B------:R-:W1:Y:S01]  /*1b00*/  SHFL.BFLY PT, R64, R65, 0x2, 0x1f ;  /* 0x0c401f0041407f89 */ /* 0x000e6200000e0000 */
[----:B------:R-:W-:Y:S02]  /*1b10*/  @!P1 LOP3.LUT R0, R0, 0xf8, RZ, 0xc0, !PT ;  /* 0x000000f800009812 */ /* 0x000fe400078ec0ff */
[----:B------:R-:W-:-:S04]  /*1b20*/  @!P1 SEL R3, R3, R96, P4 ;  /* 0x0000006003039207 */ /* 0x000fc80002000000 */
[----:B------:R-:W-:Y:S01]  /*1b30*/  @!P1 IADD3 R0, PT, PT, R3, R0, RZ ;  /* 0x0000000003009210 */ /* 0x000fe20007ffe0ff */
[----:B-1----:R-:W-:Y:S01]  /*1b40*/  FADD R64, R65, R64 ;  /* 0x0000004041407221 */ /* 0x002fe20000000000 */
[----:B0-----:R-:W-:-:S04]  /*1b50*/  LOP3.LUT R65, R66, 0x1f, RZ, 0xc0, !PT ;  /* 0x0000001f42417812 */ /* 0x001fc800078ec0ff */
[----:B------:R-:W0:Y:S01]  /*1b60*/  SHFL.BFLY PT, R67, R64, 0x4, 0x1f ;  /* 0x0c801f0040437f89 */ /* 0x000e2200000e0000 */
[----:B------:R-:W-:Y:S01]  /*1b70*/  ISETP.GT.U32.AND P2, PT, R65, 0x3, PT ;  /* 0x000000034100780c */ /* 0x000fe20003f44070 */
[----:B0-----:R-:W-:Y:S01]  /*1b80*/  FADD R67, R64, R67 ;  /* 0x0000004340437221 */ /* 0x001fe20000000000 */
[----:B------:R-:W-:-:S04]  /*1b90*/  CS2R R64, SRZ ;  /* 0x0000000000407805 */ /* 0x000fc8000001ff00 */
[----:B------:R-:W0:Y:S02]  /*1ba0*/  SHFL.BFLY PT, R68, R67, 0x8, 0x1f ;  /* 0x0d001f0043447f89 */ /* 0x000e2400000e0000 */
[----:B0-----:R-:W-:-:S05]  /*1bb0*/  FADD R68, R67, R68 ;  /* 0x0000004443447221 */ /* 0x001fca0000000000 */
[----:B------:R-:W0:Y:S02]  /*1bc0*/  SHFL.BFLY PT, R69, R68, 0x10, 0x1f ;  /* 0x0e001f0044457f89 */ /* 0x000e2400000e0000 */
[----:B0-----:R-:W-:Y:S01]  /*1bd0*/  FADD R3, R68, R69 ;  /* 0x0000004544037221 */ /* 0x001fe20000000000 */
[----:B------:R-:W-:-:S04]  /*1be0*/  IMAD.MOV.U32 R69, RZ, RZ, RZ ;  /* 0x000000ffff457224 */ /* 0x000fc800078e00ff */
[----:B------:R0:W-:Y:S01]  /*1bf0*/  @!P1 STS.64 [R0], R2 ;  /* 0x0000000200009388 */ /* 0x0001e20000000a00 */
[----:B------:R-:W-:Y:S06]  /*1c00*/  BAR.SYNC.DEFER_BLOCKING 0x0 ;  /* 0x0000000000007b1d */ /* 0x000fec0000010000 */
[----:B------:R-:W-:Y:S05]  /*1c10*/  @P2 BRA `(.L_x_11988) ;  /* 0x0000000000302947 */ /* 0x000fea0003800000 */
[----:B------:R-:W1:Y:S01]  /*1c20*/  S2UR UR5, SR_CgaCtaId ;  /* 0x00000000000579c3 */ /* 0x000e620000008800 */
[----:B------:R-:W-:Y:S01]  /*1c30*/  UMOV UR4, 0x400 ;  /* 0x0000040000047882 */ /* 0x000fe20000000000 */
[----:B0-----:R-:W-:Y:S01]  /*1c40*/  SHF.L.U32 R0, R66, 0x3, RZ ;  /* 0x0000000342007819 */ /* 0x001fe200000006ff */
[----:B------:R-:W-:Y:S01]  /*1c50*/  UIADD3 UR4, UPT, UPT, UR4, 0x10, URZ ;  /* 0x0000001004047890 */ /* 0x000fe2000fffe0ff */
[----:B------:R-:W-:Y:S02]  /*1c60*/  IMAD.MOV.U32 R69, RZ, RZ, 0x45000000 ;  /* 0x45000000ff457424 */ /* 0x000fe400078e00ff */
[----:B------:R-:W-:Y:S01]  /*1c70*/  LOP3.LUT R0, R0, 0xf8, RZ, 0xc0, !PT ;  /* 0x000000f800007812 */ /* 0x000fe200078ec0ff */
[----:B-1----:R-:W-:-:S06]  /*1c80*/  ULEA UR4, UR5, UR4, 0x18 ;  /* 0x0000000405047291 */ /* 0x002fcc000f8ec0ff */
[----:B------:R-:W-:-:S04]  /*1c90*/  MOV R96, UR4 ;  /* 0x0000000400607c02 */ /* 0x000fc80008000f00 */
[----:B------:R-:W-:-:S04]  /*1ca0*/  IADD3 R3, PT, PT, R96, 0x20, RZ ;  /* 0x0000002060037810 */ /* 0x000fc80007ffe0ff */
[----:B------:R-:W-:-:S04]  /*1cb0*/  SEL R3, R3, R96, P4 ;  /* 0x0000006003037207 */ /* 0x000fc80002000000 */
[----:B------:R-:W-:-:S05]  /*1cc0*/  IADD3 R0, PT, PT, R3, R0, RZ ;  /* 0x0000000003007210 */ /* 0x000fca0007ffe0ff */
[----:B------:R1:W2:Y:S02]  /*1cd0*/  LDS.64 R64, [R0] ;  /* 0x0000000000407984 */ /* 0x0002a40000000a00 */
.L_x_11988:
[----:B------:R-:W-:Y:S05]  /*1ce0*/  BSYNC.RECONVERGENT B0 ;  /* 0x0000000000007941 */ /* 0x000fea0003800200 */
.L_x_11987:
[----:B------:R-:W3:Y:S01]  /*1cf0*/  SHFL.DOWN PT, R86, R69, 0x2, 0x1f ;  /* 0x08401f0045567f89 */ /* 0x000ee200000e0000 */
[----:B------:R-:W-:Y:S01]  /*1d00*/  BSSY.RECONVERGENT B0, `(.L_x_11989) ;  /* 0x0000018000007945 */ /* 0x000fe20003800200 */
[----:B------:R-:W-:Y:S01]  /*1d10*/  MOV R70, R245 ;  /* 0x000000f500467202 */ /* 0x000fe20000000f00 */
[----:B------:R-:W-:Y:S01]  /*1d20*/  IMAD.MOV.U32 R82, RZ, RZ, R239 ;  /* 0x000000ffff527224 */ /* 0x000fe200078e00ef */
[----:B--2---:R2:W4:Y:S01]  /*1d30*/  SHFL.DOWN PT, R247, R64, 0x2, 0x1f ;  /* 0x08401f0040f77f89 */ /* 0x00452200000e0000 */
[----:B------:R-:W-:Y:S02]  /*1d40*/  MOV R84, R241 ;  /* 0x000000f100547202 */ /* 0x000fe40000000f00 */
[----:B------:R-:W-:Y:S01]  /*1d50*/  MOV R74, R243 ;  /* 0x000000f3004a7202 */ /* 0x000fe20000000f00 */
[----:B------:R2:W2:Y:S01]  /*1d60*/  SHFL.DOWN PT, R90, R65, 0x2, 0x1f ;  /* 0x08401f00415a7f89 */ /* 0x0004a200000e0000 */
[----:B------:R-:W-:Y:S02]  /*1d70*/  MOV R76, R237 ;  /* 0x000000ed004c7202 */ /* 0x000fe40000000f00 */
[----:B------:R-:W-:-:S02]  /*1d80*/  MOV R80, R235 ;  /* 0x000000eb00507202 */ /* 0x000fc40000000f00 */
        /* <DEDUP_REMOVED lines=9> */
[----:B-----5:R-:W-:Y:S05]  /*1e20*/  CALL.REL.NOINC `($__internal_215_$__cuda_sm20_rcp_rn_f32_slowpath) ;  /* 0x0000006800d47944 */ /* 0x020fea0003c00000 */
[----:B------:R-:W-:Y:S05]  /*1e30*/  BRA `(.L_x_11991) ;  /* 0x0000000000107947 */ /* 0x000fea0003800000 */
.L_x_11990:
[----:B------:R-:W0:Y:S02]  /*1e40*/  MUFU.RCP R0, R67 ;  /* 0x0000004300007308 */ /* 0x000e240000001000 */
[----:B0-----:R-:W-:-:S04]  /*1e50*/  FFMA R2, R67, R0, -1 ;  /* 0xbf80000043027423 */ /* 0x001fc80000000000 */
[----:B------:R-:W-:-:S04]  /*1e60*/  FADD.FTZ R3, -R2, -RZ ;  /* 0x800000ff02037221 */ /* 0x000fc80000010100 */
[----:B------:R-:W-:-:S07]  /*1e70*/  FFMA R0, R0, R3, R0 ;  /* 0x0000000300007223 */ /* 0x000fce0000000000 */
.L_x_11991:
[----:B------:R-:W-:Y:S05]  /*1e80*/  BSYNC.RECONVERGENT B0 ;  /* 0x0000000000007941 */ /* 0x000fea0003800200 */
.L_x_11989:
        /* <DEDUP_REMOVED lines=18> */
[----:B------:R-:W-:Y:S01]  /*1fb0*/  IMAD.MOV.U32 R0, RZ, RZ, R231 ;  /* 0x000000ffff007224 */ /* 0x000fe200078e00e7 */
[----:B------:R-:W-:-:S07]  /*1fc0*/  MOV R88, 0x1fe0 ;  /* 0x00001fe000587802 */ /* 0x000fce0000000f00 */
[----:B-----5:R-:W-:Y:S05]  /*1fd0*/  CALL.REL.NOINC `($__internal_215_$__cuda_sm20_rcp_rn_f32_slowpath) ;  /* 0x0000006800687944 */ /* 0x020fea0003c00000 */
[----:B------:R-:W-:Y:S05]  /*1fe0*/  BRA `(.L_x_11994) ;  /* 0x0000000000107947 */ /* 0x000fea0003800000 */
.L_x_11993:
[----:B------:R-:W0:Y:S02]  /*1ff0*/  MUFU.RCP R0, R231 ;  /* 0x000000e700007308 */ /* 0x000e240000001000 */
[----:B0-----:R-:W-:-:S04]  /*2000*/  FFMA R2, R231, R0, -1 ;  /* 0xbf800000e7027423 */ /* 0x001fc80000000000 */
[----:B------:R-:W-:-:S04]  /*2010*/  FADD.FTZ R3, -R2, -RZ ;  /* 0x800000ff02037221 */ /* 0x000fc80000010100 */
[----:B------:R-:W-:-:S07]  /*2020*/  FFMA R0, R0, R3, R0 ;  /* 0x0000000300007223 */ /* 0x000fce0000000000 */
.L_x_11994:
[----:B------:R-:W-:Y:S05]  /*2030*/  BSYNC.RECONVERGENT B0 ;  /* 0x0000000000007941 */ /* 0x000fea0003800200 */
.L_x_11992:
        /* <DEDUP_REMOVED lines=23> */
[----:B------:R-:W-:-:S04]  /*21b0*/  @!P1 IADD3 R92, PT, PT, -R92, RZ, RZ ;  /* 0x000000ff5c5c9210 */ /* 0x000fc80007ffe1ff */
[----:B------:R-:W-:Y:S02]  /*21c0*/  @!P1 LOP3.LUT R92, R92, UR5, RZ, 0xc0, !PT ;  /* 0x000000055c5c9c12 */ /* 0x000fe4000f8ec0ff */
[----:B0-----:R-:W-:-:S04]  /*21d0*/  @!P1 LOP3.LUT R231, R94, 0x7ffffff8, RZ, 0xc0, !PT ;  /* 0x7ffffff85ee79812 */ /* 0x001fc800078ec0ff */
[----:B------:R-:W-:Y:S02]  /*21e0*/  @!P1 IADD3 R92, P5, PT, R92, R231, RZ ;  /* 0x000000e75c5c9210 */ /* 0x000fe40007fbe0ff */
[----:B------:R-:W-:Y:S02]  /*21f0*/  @!P1 LOP3.LUT R231, R90, 0xf8, RZ, 0xc0, !PT ;  /* 0x000000f85ae79812 */ /* 0x000fe400078ec0ff */
        /* <DEDUP_REMOVED lines=15> */
[----:B------:R-:W-:-:S04]  /*22f0*/  ULOP3.LUT UR4, UR4, 0x38, URZ, 0xc0, !UPT ;  /* 0x0000003804047892 */ /* 0x000fc8000f8ec0ff */
[----:B------:R-:W-:Y:S01]  /*2300*/  IMAD.X R86, RZ, RZ, RZ, P3 ;  /* 0x000000ffff567224 */ /* 0x000fe200018e06ff */
[----:B-1----:R-:W-:-:S04]  /*2310*/  LEA R68, P3, R0, R68, 0x3 ;  /* 0x0000004400447211 */ /* 0x002fc800078618ff */
[----:B------:R-:W-:Y:S02]  /*2320*/  LEA.HI.X R69, R0, R69, R86, 0x3, P3 ;  /* 0x0000004500457211 */ /* 0x000fe400018f1c56 */
[----:B------:R-:W-:-:S04]  /*2330*/  IADD3 R68, P3, PT, R68, UR4, RZ ;  /* 0x0000000444447c10 */ /* 0x000fc8000ff7e0ff */
[----:B------:R-:W-:-:S05]  /*2340*/  IADD3.X R69, PT, PT, RZ, R69, RZ, P3, !PT ;  /* 0x00000045ff457210 */ /* 0x000fca0001ffe4ff */
[----:B------:R0:W-:Y:S04]  /*2350*/  STG.E.64 desc[UR8][R68.64], R66 ;  /* 0x0000004244007986 */ /* 0x0001e8000c101b08 */
.L_x_11996:
[----:B------:R-:W-:Y:S05]  /*2360*/  BSYNC.RECONVERGENT B0 ;  /* 0x0000000000007941 */ /* 0x000fea0003800200 */
.L_x_11995:
        /* <DEDUP_REMOVED lines=19> */
.L_x_11998:
[----:B------:R-:W2:Y:S04]  /*24a0*/  LDG.E.STRONG.GPU R0, desc[UR8][R66.64] ;  /* 0x0000000842007981 */ /* 0x000ea8000c1ef900 */
[----:B--2---:R-:W-:Y:S01]  /*24b0*/  CCTL.IVALL ;  /* 0x00000000ff00798f */ /* 0x004fe20002000000 */
[----:B------:R-:W-:Y:S05]  /*24c0*/  YIELD ;  /* 0x0000000000007946 */ /* 0x000fea0003800000 */
[----:B------:R-:W-:-:S13]  /*24d0*/  ISETP.NE.AND P2, PT, R0, R231, PT ;  /* 0x000000e70000720c */ /* 0x000fda0003f45270 */
[----:B------:R-:W-:Y:S05]  /*24e0*/  @P2 BRA `(.L_x_11998) ;  /* 0xfffffffc00ec2947 */ /* 0x000fea000383ffff */
.L_x_11997:
[----:B------:R-:W-:Y:S05]  /*24f0*/  WARPSYNC.ALL ;  /* 0x0000000000007948 */ /* 0x000fea0003800000 */
[----:B------:R-:W-:Y:S06]  /*2500*/  BAR.SYNC.DEFER_BLOCKING 0x0 ;  /* 0x0000000000007b1d */ /* 0x000fec0000010000 */
[----:B------:R-:W2:Y:S01]  /*2510*/  @!P1 LDG.E.64 R64, desc[UR8][R2.64] ;  /* 0x0000000802409981 */ /* 0x000ea2000c1e1b00 */
[----:B0-----:R-:W-:Y:S01]  /*2520*/  MOV R69, RZ ;  /* 0x000000ff00457202 */ /* 0x001fe20000000f00 */
[----:B------:R-:W-:Y:S01]  /*2530*/  BSSY.RECONVERGENT B0, `(.L_x_11999) ;  /* 0x0000012000007945 */ /* 0x000fe20003800200 */
[----:B------:R-:W-:-:S05]  /*2540*/  @!P1 MOV R69, 0x46000000 ;  /* 0x4600000000459802 */ /* 0x000fca0000000f00 */
[----:B------:R-:W0:Y:S02]  /*2550*/  SHFL.DOWN PT, R68, R69, 0x4, 0x1f ;  /* 0x08801f0045447f89 */ /* 0x000e2400000e0000 */
[----:B0-----:R-:W-:-:S04]  /*2560*/  FADD R66, R68, R69 ;  /* 0x0000004544427221 */ /* 0x001fc80000000000 */
[----:B------:R-:W-:-:S05]  /*2570*/  VIADD R0, R66, 0x1800000 ;  /* 0x0180000042007836 */ /* 0x000fca0000000000 */
[----:B------:R-:W-:-:S04]  /*2580*/  LOP3.LUT R0, R0, 0x7f800000, RZ, 0xc0, !PT ;  /* 0x7f80000000007812 */ /* 0x000fc800078ec0ff */
[----:B------:R-:W-:Y:S01]  /*2590*/  ISETP.GT.U32.AND P1, PT, R0, 0x1ffffff, PT ;  /* 0x01ffffff0000780c */ /* 0x000fe20003f24070 */
[----:B--2---:R0:W1:Y:S04]  /*25a0*/  SHFL.DOWN PT, R231, R64, 0x4, 0x1f ;  /* 0x08801f0040e77f89 */ /* 0x00406800000e0000 */
[----:B------:R0:W2:Y:S08]  /*25b0*/  SHFL.DOWN PT, R86, R65, 0x4, 0x1f ;  /* 0x08801f0041567f89 */ /* 0x0000b000000e0000 */
[----:B------:R-:W-:Y:S05]  /*25c0*/  @P1 BRA `(.L_x_12000) ;  /* 0x0000000000101947 */ /* 0x000fea0003800000 */
[----:B------:R-:W-:Y:S02]  /*25d0*/  MOV R0, R66 ;  /* 0x0000004200007202 */ /* 0x000fe40000000f00 */
[----:B------:R-:W-:-:S07]  /*25e0*/  MOV R88, 0x2600 ;  /* 0x0000260000587802 */ /* 0x000fce0000000f00 */
[----:B012--5:R-:W-:Y:S05]  /*25f0*/  CALL.REL.NOINC `($__internal_215_$__cuda_sm20_rcp_rn_f32_slowpath) ;  /* 0x0000006000e07944 */ /* 0x027fea0003c00000 */
[----:B------:R-:W-:Y:S05]  /*2600*/  BRA `(.L_x_12001) ;  /* 0x0000000000107947 */ /* 0x000fea0003800000 */
.L_x_12000:
[----:B------:R-:W3:Y:S02]  /*2610*/  MUFU.RCP R3, R66 ;  /* 0x0000004200037308 */ /* 0x000ee40000001000 */
[----:B---3--:R-:W-:-:S04]  /*2620*/  FFMA R0, R66, R3, -1 ;  /* 0xbf80000042007423 */ /* 0x008fc80000000003 */
[----:B------:R-:W-:-:S04]  /*2630*/  FADD.FTZ R0, -R0, -RZ ;  /* 0x800000ff00007221 */ /* 0x000fc80000010100 */
[----:B------:R-:W-:-:S07]  /*2640*/  FFMA R0, R3, R0, R3 ;  /* 0x0000000003007223 */ /* 0x000fce0000000003 */
.L_x_12001:
[----:B------:R-:W-:Y:S05]  /*2650*/  BSYNC.RECONVERGENT B0 ;  /* 0x0000000000007941 */ /* 0x000fea0003800200 */
.L_x_11999:
        /* <DEDUP_REMOVED lines=20> */
[----:B-----5:R-:W-:Y:S05]  /*27a0*/  CALL.REL.NOINC `($__internal_215_$__cuda_sm20_rcp_rn_f32_slowpath) ;  /* 0x0000006000747944 */ /* 0x020fea0003c00000 */
[----:B------:R-:W-:Y:S05]  /*27b0*/  BRA `(.L_x_12004) ;  /* 0x0000000000107947 */ /* 0x000fea0003800000 */
.L_x_12003:
[----:B------:R-:W0:Y:S02]  /*27c0*/  MUFU.RCP R3, R64 ;  /* 0x0000004000037308 */ /* 0x000e240000001000 */
[----:B0-----:R-:W-:-:S04]  /*27d0*/  FFMA R0, R64, R3, -1 ;  /* 0xbf80000040007423 */ /* 0x001fc80000000003 */
[----:B------:R-:W-:-:S04]  /*27e0*/  FADD.FTZ R0, -R0, -RZ ;  /* 0x800000ff00007221 */ /* 0x000fc80000010100 */
[----:B------:R-:W-:-:S07]  /*27f0*/  FFMA R0, R3, R0, R3 ;  /* 0x0000000003007223 */ /* 0x000fce0000000003 */
.L_x_12004:
[----:B------:R-:W-:Y:S05]  /*2800*/  BSYNC.RECONVERGENT B0 ;  /* 0x0000000000007941 */ /* 0x000fea0003800200 */
.L_x_12002:
[----:B------:R-:W0:Y:S01]  /*2810*/  SHFL.DOWN PT, R65, R64, 0x1, 0x1f ;  /* 0x08201f0040417f89 */ /* 0x000e2200000e0000 */
[----:B------:R-:W-:Y:S01]  /*2820*/  FADD R2, R69, -R86 ;  /* 0x8000005645027221 */ /* 0x000fe20000000000 */
[----:B------:R-:W-:Y:S01]  /*2830*/  FADD R231, R68, R231 ;  /* 0x000000e744e77221 */ /* 0x000fe20000000000 */
[----:B------:R-:W-:Y:S01]  /*2840*/  FMUL R233, R67, R86 ;  /* 0x0000005643e97220 */ /* 0x000fe20000400000 */
[----:B------:R-:W-:Y:S01]  /*2850*/  BSSY.RECONVERGENT B0, `(.L_x_12005) ;  /* 0x0000016000007945 */ /* 0x000fe20003800200 */
[----:B------:R-:W-:Y:S02]  /*2860*/  FMUL R3, R2, R2 ;  /* 0x0000000202037220 */ /* 0x000fe40000400000 */
[C---:B------:R-:W-:Y:S02]  /*2870*/  FFMA R233, R66.reuse, R69, R233 ;  /* 0x0000004542e97223 */ /* 0x040fe400000000e9 */
        /* <DEDUP_REMOVED lines=13> */
[----:B-----5:R-:W-:Y:S05]  /*2950*/  CALL.REL.NOINC `($__internal_215_$__cuda_sm20_rcp_rn_f32_slowpath) ;  /* 0x0000006000087944 */ /* 0x020fea0003c00000 */
[----:B------:R-:W-:Y:S05]  /*2960*/  BRA `(.L_x_12007) ;  /* 0x0000000000107947 */ /* 0x000fea0003800000 */
.L_x_12006:
[----:B------:R-:W0:Y:S02]  /*2970*/  MUFU.RCP R0, R231 ;  /* 0x000000e700007308 */ /* 0x000e240000001000 */
[----:B0-----:R-:W-:-:S04]  /*2980*/  FFMA R2, R231, R0, -1 ;  /* 0xbf800000e7027423 */ /* 0x001fc80000000000 */
[----:B------:R-:W-:-:S04]  /*2990*/  FADD.FTZ R3, -R2, -RZ ;  /* 0x800000ff02037221 */ /* 0x000fc80000010100 */
[----:B------:R-:W-:-:S07]  /*29a0*/  FFMA R0, R0, R3, R0 ;  /* 0x0000000300007223 */ /* 0x000fce0000000000 */
.L_x_12007:
[----:B------:R-:W-:Y:S05]  /*29b0*/  BSYNC.RECONVERGENT B0 ;  /* 0x0000000000007941 */ /* 0x000fea0003800200 */
.L_x_12005:
        /* <DEDUP_REMOVED lines=18> */
[----:B-1----:R-:W-:Y:S01]  /*2ae0*/  FFMA R68, R69, 1.52587890625e-05, R68 ;  /* 0x3780000045447823 */ /* 0x002fe20000000044 */
        /* <DEDUP_REMOVED lines=75> */
[----:B------:R-:W-:Y:S01]  /*2fa0*/  FMUL R64, R67, R64 ;  /* 0x0000004043407220 */ /* 0x000fe20000400000 */
[----:B------:R-:W-:Y:S01]  /*2fb0*/  SHF.L.U32 R81, R210, 0x10, RZ ;  /* 0x00000010d2517819 */ /* 0x000fe200000006ff */
[----:B------:R-:W1:Y:S01]  /*2fc0*/  S2R R0, SR_CTAID.X ;  /* 0x0000000000007919 */ /* 0x000e620000002500 */
[----:B------:R-:W-:Y:S01]  /*2fd0*/  SHF.L.U32 R87, R125, 0x10, RZ ;  /* 0x000000107d577819 */ /* 0x000fe200000006ff */
[----:B------:R-:W-:Y:S01]  /*2fe0*/  FMUL R65, R67, R66 ;  /* 0x0000004243417220 */ /* 0x000fe20000400000 */
[----:B------:R-:W-:Y:S01]  /*2ff0*/  SHF.L.U32 R85, R206, 0x10, RZ ;  /* 0x00000010ce557819 */ /* 0x000fe200000006ff */
[----:B------:R-:W-:Y:S01]  /*3000*/  IMAD.U32 R69, R124, 0x10000, RZ ;  /* 0x000100007c457824 */ /* 0x000fe200078e00ff */
[----:B------:R-:W-:Y:S01]  /*3010*/  SHF.L.U32 R89, R61, 0x10, RZ ;  /* 0x000000103d597819 */ /* 0x000fe200000006ff */
[C---:B------:R-:W-:Y:S01]  /*3020*/  FMUL R2, R67.reuse, R2 ;  /* 0x0000000243027220 */ /* 0x040fe20000400000 */
[C---:B------:R-:W-:Y:S01]  /*3030*/  FMUL R68, R67.reuse, R68 ;  /* 0x0000004443447220 */ /* 0x040fe20000400000 */
        /* <DEDUP_REMOVED lines=64> */
[----:B-1----:R-:W-:-:S02]  /*3440*/  IMAD.SHL.U32 R91, R0, 0x80, RZ ;  /* 0x00000080005b7824 */ /* 0x002fc400078e00ff */
[----:B------:R-:W-:Y:S01]  /*3450*/  @P2 FADD R69, R69, 1 ;  /* 0x3f80000045452421 */ /* 0x000fe20000000000 */
[----:B------:R-:W-:Y:S01]  /*3460*/  FFMA R85, R65, R87, R89 ;  /* 0x0000005741557223 */ /* 0x000fe20000000059 */
[----:B0-----:R-:W-:Y:S01]  /*3470*/  LOP3.LUT R66, R3, 0x7f, RZ, 0xc0, !PT ;  /* 0x0000007f03427812 */ /* 0x001fe200078ec0ff */
[----:B------:R-:W-:Y:S01]  /*3480*/  IMAD.U32 R121, R190, 0x10000, RZ ;  /* 0x00010000be797824 */ /* 0x000fe200078e00ff */
[----:B------:R-:W-:Y:S01]  /*3490*/  SHF.L.U32 R87, R209, 0x10, RZ ;  /* 0x00000010d1577819 */ /* 0x000fe200000006ff */
[----:B------:R-:W-:Y:S01]  /*34a0*/  FFMA R69, R2, R69, R67 ;  /* 0x0000004502457223 */ /* 0x000fe20000000043 */
[----:B------:R-:W-:Y:S01]  /*34b0*/  LOP3.LUT R66, R66, 0x380, R91, 0xf8, !PT ;  /* 0x0000038042427812 */ /* 0x000fe200078ef85b */
[----:B------:R-:W-:Y:S01]  /*34c0*/  IMAD.U32 R93, R204, 0x10000, RZ ;  /* 0x00010000cc5d7824 */ /* 0x000fe200078e00ff */
[----:B------:R-:W-:Y:S01]  /*34d0*/  SHF.L.U32 R65, R205, 0x10, RZ ;  /* 0x00000010cd417819 */ /* 0x000fe200000006ff */
[----:B------:R-:W-:Y:S01]  /*34e0*/  @P2 FADD R87, R87, 1 ;  /* 0x3f80000057572421 */ /* 0x000fe20000000000 */
[----:B------:R-:W-:Y:S01]  /*34f0*/  SHF.L.U32 R2, R43, 0x10, RZ ;  /* 0x000000102b027819 */ /* 0x000fe200000006ff */
[----:B------:R-:W-:Y:S01]  /*3500*/  IMAD.U32 R145, R37, 0x10000, RZ ;  /* 0x0001000025917824 */ /* 0x000fe200078e00ff */
        /* <DEDUP_REMOVED lines=11> */
[----:B------:R-:W-:Y:S01]  /*35c0*/  IMAD.U32 R86, R28, 0x10000, RZ ;  /* 0x000100001c567824 */ /* 0x000fe200078e00ff */
        /* <DEDUP_REMOVED lines=28> */
[----:B------:R-:W-:Y:S01]  /*3790*/  SHF.L.U32 R88, R170, 0x10, RZ ;  /* 0x00000010aa587819 */ /* 0x000fe200000006ff */
[----:B------:R-:W-:Y:S01]  /*37a0*/  FFMA R123, R238, R133, R135 ;  /* 0x00000085ee7b7223 */ /* 0x000fe20000000087 */
[----:B------:R-:W-:Y:S01]  /*37b0*/  SHF.L.U32 R103, R202, 0x10, RZ ;  /* 0x00000010ca677819 */ /* 0x000fe200000006ff */
[----:B------:R-:W-:-:S02]  /*37c0*/  IMAD.U32 R64, R160, 0x10000, RZ ;  /* 0x00010000a0407824 */ /* 0x000fc400078e00ff */
[----:B------:R-:W-:Y:S01]  /*37d0*/  @P2 FADD R2, R2, 1 ;  /* 0x3f80000002022421 */ /* 0x000fe20000000000 */
        /* <DEDUP_REMOVED lines=34> */
[----:B------:R-:W-:Y:S01]  /*3a00*/  IMAD.U32 R95, R52, 0x10000, RZ ;  /* 0x00010000345f7824 */ /* 0x000fe200078e00ff */
        /* <DEDUP_REMOVED lines=11> */
[----:B------:R-:W-:-:S02]  /*3ac0*/  IMAD.U32 R117, R55, 0x10000, RZ ;  /* 0x0001000037757824 */ /* 0x000fc400078e00ff */
[----:B------:R-:W-:Y:S01]  /*3ad0*/  @P2 FADD R115, R115, 1 ;  /* 0x3f80000073732421 */ /* 0x000fe20000000000 */
        /* <DEDUP_REMOVED lines=8> */
[----:B------:R-:W-:Y:S01]  /*3b60*/  IMAD.U32 R86, R22, 0x10000, RZ ;  /* 0x0001000016567824 */ /* 0x000fe200078e00ff */
[----:B------:R-:W-:Y:S01]  /*3b70*/  SHF.L.U32 R94, R29, 0x10, RZ ;  /* 0x000000101d5e7819 */ /* 0x000fe200000006ff */
[----:B------:R-:W-:Y:S01]  /*3b80*/  @P2 FADD R68, R68, 1 ;  /* 0x3f80000044442421 */ /* 0x000fe20000000000 */
[----:B------:R-:W-:-:S02]  /*3b90*/  IMAD.U32 R67, R197, 0x10000, RZ ;  /* 0x00010000c5437824 */ /* 0x000fc400078e00ff */
[----:B------:R-:W-:Y:S01]  /*3ba0*/  @P2 FADD R107, R107, 1 ;  /* 0x3f8000006b6b2421 */ /* 0x000fe20000000000 */
[----:B------:R-:W-:Y:S01]  /*3bb0*/  FFMA R109, R222, R115, R117 ;  /* 0x00000073de6d7223 */ /* 0x000fe20000000075 */
[----:B------:R-:W-:Y:S01]  /*3bc0*/  SHF.L.U32 R145, R38, 0x10, RZ ;  /* 0x0000001026917819 */ /* 0x000fe200000006ff */
[----:B------:R-:W-:Y:S01]  /*3bd0*/  @P2 FADD R92, R92, 1 ;  /* 0x3f8000005c5c2421 */ /* 0x000fe20000000000 */
        /* <DEDUP_REMOVED lines=18> */
[----:B------:R-:W-:-:S02]  /*3d00*/  IMAD.U32 R90, R146, 0x10000, RZ ;  /* 0x00010000925a7824 */ /* 0x000fc400078e00ff */
[----:B------:R-:W-:Y:S01]  /*3d10*/  @P2 FADD R88, R88, 1 ;  /* 0x3f80000058582421 */ /* 0x000fe20000000000 */
        /* <DEDUP_REMOVED lines=8> */
[----:B------:R-:W-:Y:S02]  /*3da0*/  IMAD.U32 R94, R31, 0x10000, RZ ;  /* 0x000100001f5e7824 */ /* 0x000fe400078e00ff */
[----:B------:R-:W-:Y:S01]  /*3db0*/  @P2 FADD R92, R92, 1 ;  /* 0x3f8000005c5c2421 */ /* 0x000fe20000000000 */
[----:B------:R-:W-:Y:S01]  /*3dc0*/  SHF.L.U32 R117, R193, 0x10, RZ ;  /* 0x00000010c1757819 */ /* 0x000fe200000006ff */
[----:B------:R-:W-:Y:S01]  /*3dd0*/  FFMA R169, R169, R88, R90 ;  /* 0x00000058a9a97223 */ /* 0x000fe2000000005a */
[----:B------:R-:W-:Y:S01]  /*3de0*/  SHF.L.U32 R88, R150, 0x10, RZ ;  /* 0x0000001096587819 */ /* 0x000fe200000006ff */
[----:B------:R-:W-:-:S02]  /*3df0*/  IMAD.U32 R64, R140, 0x10000, RZ ;  /* 0x000100008c407824 */ /* 0x000fc400078e00ff */
[----:B------:R-:W-:Y:S01]  /*3e00*/  @P2 FADD R2, R2, 1 ;  /* 0x3f80000002022421 */ /* 0x000fe20000000000 */
[----:B------:R-:W-:Y:S01]  /*3e10*/  FFMA R185, R185, R68, R86 ;  /* 0x00000044b9b97223 */ /* 0x000fe20000000056 */
        /* <DEDUP_REMOVED lines=32> */
[----:B------:R-:W-:Y:S01]  /*4020*/  FFMA R211, R211, R2, R64 ;  /* 0x00000002d3d37223 */ /* 0x000fe20000000040 */
[----:B------:R-:W-:Y:S01]  /*4030*/  SHF.L.U32 R2, R132, 0x10, RZ ;  /* 0x0000001084027819 */ /* 0x000fe200000006ff */
[----:B------:R-:W-:Y:S01]  /*4040*/  IMAD.U32 R86, R4, 0x10000, RZ ;  /* 0x0001000004567824 */ /* 0x000fe200078e00ff */
[----:B------:R-:W-:Y:S01]  /*4050*/  SHF.L.U32 R94, R23, 0x10, RZ ;  /* 0x00000010175e7819 */ /* 0x000fe200000006ff */
[----:B------:R-:W-:Y:S01]  /*4060*/  @P2 FADD R68, R68, 1 ;  /* 0x3f80000044442421 */ /* 0x000fe20000000000 */
[----:B------:R-:W-:Y:S01]  /*4070*/  FFMA R95, R240, R95, R131 ;  /* 0x0000005ff05f7223 */ /* 0x000fe20000000083 */
[----:B------:R-:W-:Y:S01]  /*4080*/  @P2 FADD R92, R92, 1 ;  /* 0x3f8000005c5c2421 */ /* 0x000fe20000000000 */
[----:B0-----:R-:W-:Y:S01]  /*4090*/  ISETP.NE.AND P1, PT, R145, RZ, PT ;  /* 0x000000ff9100720c */ /* 0x001fe20003f25270 */
        /* <DEDUP_REMOVED lines=10> */
[----:B------:R-:W-:Y:S01]  /*4140*/  IMAD.U32 R149, R174, 0x10000, RZ ;  /* 0x00010000ae957824 */ /* 0x000fe200078e00ff */
[----:B------:R-:W-:Y:S01]  /*4150*/  SHF.L.U32 R139, R176, 0x10, RZ ;  /* 0x00000010b08b7819 */ /* 0x000fe200000006ff */
[----:B------:R-:W-:Y:S01]  /*4160*/  @P2 FADD R147, R147, 1 ;  /* 0x3f80000093932421 */ /* 0x000fe20000000000 */
[----:B------:R-:W-:Y:S01]  /*4170*/  SHF.L.U32 R92, R17, 0x10, RZ ;  /* 0x00000010115c7819 */ /* 0x000fe200000006ff */
[----:B------:R-:W-:-:S02]  /*4180*/  IMAD.U32 R90, R122, 0x10000, RZ ;  /* 0x000100007a5a7824 */ /* 0x000fc400078e00ff */
[----:B------:R-:W-:Y:S01]  /*4190*/  @P2 FADD R88, R88, 1 ;  /* 0x3f80000058582421 */ /* 0x000fe20000000000 */
[----:B------:R-:W-:Y:S01]  /*41a0*/  FFMA R75, R75, R2, R64 ;  /* 0x000000024b4b7223 */ /* 0x000fe20000000040 */
[----:B------:R-:W-:Y:S01]  /*41b0*/  SHF.L.U32 R2, R116, 0x10, RZ ;  /* 0x0000001074027819 */ /* 0x000fe200000006ff */
[----:B------:R-:W-:Y:S01]  /*41c0*/  @P2 FADD R68, R68, 1 ;  /* 0x3f80000044442421 */ /* 0x000fe20000000000 */
[----:B------:R-:W-:Y:S01]  /*41d0*/  SHF.L.U32 R86, R6, 0x10, RZ ;  /* 0x0000001006567819 */ /* 0x000fe200000006ff */
[----:B------:R-:W-:Y:S01]  /*41e0*/  FFMA R131, R248, R131, R139 ;  /* 0x00000083f8837223 */ /* 0x000fe2000000008b */
[----:B------:R-:W-:Y:S02]  /*41f0*/  IMAD.U32 R94, R13, 0x10000, RZ ;  /* 0x000100000d5e7824 */ /* 0x000fe400078e00ff */
[----:B------:R-:W-:Y:S01]  /*4200*/  @P2 FADD R92, R92, 1 ;  /* 0x3f8000005c5c2421 */ /* 0x000fe20000000000 */
[----:B------:R-:W-:Y:S01]  /*4210*/  FFMA R139, R252, R147, R149 ;  /* 0x00000093fc8b7223 */ /* 0x000fe20000000095 */
[----:B------:R-:W-:Y:S01]  /*4220*/  FFMA R213, R213, R88, R90 ;  /* 0x00000058d5d57223 */ /* 0x000fe2000000005a */
[----:B------:R-:W-:Y:S01]  /*4230*/  SHF.L.U32 R88, R118, 0x10, RZ ;  /* 0x0000001076587819 */ /* 0x000fe200000006ff */
[----:B------:R-:W-:Y:S01]  /*4240*/  IMAD.U32 R64, R108, 0x10000, RZ ;  /* 0x000100006c407824 */ /* 0x000fe200078e00ff */
[----:B------:R-:W-:Y:S01]  /*4250*/  LOP3.LUT R149, R70, 0xffffff00, RZ, 0xc0, !PT ;  /* 0xffffff0046957812 */ /* 0x000fe200078ec0ff */
[----:B------:R-:W-:Y:S01]  /*4260*/  @P2 FADD R2, R2, 1 ;  /* 0x3f80000002022421 */ /* 0x000fe20000000000 */
[----:B------:R-:W-:Y:S01]  /*4270*/  FFMA R227, R227, R68, R86 ;  /* 0x00000044e3e37223 */ /* 0x000fe20000000056 */
[----:B------:R-:W-:Y:S01]  /*4280*/  SHF.L.U32 R70, R112, 0x10, RZ ;  /* 0x0000001070467819 */ /* 0x000fe200000006ff */
[----:B-----5:R-:W-:Y:S01]  /*4290*/  @P1 FMUL R141, R141, R100 ;  /* 0x000000648d8d1220 */ /* 0x020fe20000400000 */
[----:B------:R-:W-:Y:S01]  /*42a0*/  FFMA R73, R73, R92, R94 ;  /* 0x0000005c49497223 */ /* 0x000fe2000000005e */
[----:B------:R-:W-:Y:S01]  /*42b0*/  SHF.L.U32 R92, R19, 0x10, RZ ;  /* 0x00000010135c7819 */ /* 0x000fe200000006ff */
[-C--:B------:R-:W-:Y:S01]  /*42c0*/  @P1 FMUL R91, R91, R100.reuse ;  /* 0x000000645b5b1220 */ /* 0x080fe20000400000 */
[----:B------:R-:W-:Y:S01]  /*42d0*/  SHF.L.U32 R90, R110, 0x10, RZ ;  /* 0x000000106e5a7819 */ /* 0x000fe200000006ff */
[----:B------:R-:W-:Y:S01]  /*42e0*/  @P1 FMUL R69, R69, R100 ;  /* 0x0000006445451220 */ /* 0x000fe20000400000 */
[----:B------:R-:W-:Y:S01]  /*42f0*/  LOP3.LUT R145, R74, 0xffffff00, RZ, 0xc0, !PT ;  /* 0xffffff004a917812 */ /* 0x000fe200078ec0ff */
[----:B------:R-:W-:Y:S01]  /*4300*/  @P2 FADD R88, R88, 1 ;  /* 0x3f80000058582421 */ /* 0x000fe20000000000 */
[----:B------:R-:W-:Y:S01]  /*4310*/  FFMA R223, R223, R2, R64 ;  /* 0x00000002dfdf7223 */ /* 0x000fe20000000040 */
[-C--:B------:R-:W-:Y:S01]  /*4320*/  @P1 FMUL R113, R113, R100.reuse ;  /* 0x0000006471711220 */ /* 0x080fe20000400000 */
[----:B------:R-:W-:Y:S01]  /*4330*/  SHF.L.U32 R74, R104, 0x10, RZ ;  /* 0x00000010684a7819 */ /* 0x000fe200000006ff */
[-C--:B------:R-:W-:Y:S01]  /*4340*/  @P1 FMUL R227, R227, R100.reuse ;  /* 0x00000064e3e31220 */ /* 0x080fe20000400000 */
[-C--:B------:R-:W-:Y:S01]  /*4350*/  @P1 FMUL R129, R129, R100.reuse ;  /* 0x0000006481811220 */ /* 0x080fe20000400000 */
[----:B------:R-:W-:Y:S01]  /*4360*/  @P2 FADD R70, R70, 1 ;  /* 0x3f80000046462421 */ /* 0x000fe20000000000 */
[----:B------:R-:W-:Y:S01]  /*4370*/  F2FP.SATFINITE.E4M3.F32.PACK_AB_MERGE_C R64, RZ, R141, RZ ;  /* 0x0000008dff40723e */ /* 0x000fe200048070ff */
[-C--:B------:R-:W-:Y:S01]  /*4380*/  @P1 FMUL R179, R179, R100.reuse ;  /* 0x00000064b3b31220 */ /* 0x080fe20000400000 */
[-C--:B------:R-:W-:Y:S01]  /*4390*/  @P1 FMUL R185, R185, R100.reuse ;  /* 0x00000064b9b91220 */ /* 0x080fe20000400000 */
[-C--:B------:R-:W-:Y:S01]  /*43a0*/  @P1 FMUL R183, R183, R100.reuse ;  /* 0x00000064b7b71220 */ /* 0x080fe20000400000 */
[----:B------:R-:W-:Y:S01]  /*43b0*/  SHF.L.U32 R94, R15, 0x10, RZ ;  /* 0x000000100f5e7819 */ /* 0x000fe200000006ff */
[----:B------:R-:W-:Y:S01]  /*43c0*/  @P1 FMUL R89, R89, R100 ;  /* 0x0000006459591220 */ /* 0x000fe20000400000 */
[----:B------:R-:W-:Y:S01]  /*43d0*/  @P2 FADD R92, R92, 1 ;  /* 0x3f8000005c5c2421 */ /* 0x000fe20000000000 */
[----:B------:R-:W-:Y:S01]  /*43e0*/  F2FP.SATFINITE.E4M3.F32.PACK_AB_MERGE_C R68, RZ, R91, RZ ;  /* 0x0000005bff44723e */ /* 0x000fe200048070ff */
[----:B------:R-:W-:Y:S01]  /*43f0*/  FFMA R221, R221, R88, R90 ;  /* 0x00000058dddd7223 */ /* 0x000fe2000000005a */
[----:B------:R-:W-:Y:S01]  /*4400*/  LOP3.LUT R147, R84, 0xffffff00, RZ, 0xc0, !PT ;  /* 0xffffff0054937812 */ /* 0x000fe200078ec0ff */
[----:B------:R-:W-:Y:S01]  /*4410*/  FFMA R229, R229, R70, R74 ;  /* 0x00000046e5e57223 */ /* 0x000fe2000000004a */
[----:B------:R-:W-:Y:S01]  /*4420*/  F2FP.SATFINITE.E4M3.F32.PACK_AB_MERGE_C R69, RZ, R69, RZ ;  /* 0x00000045ff45723e */ /* 0x000fe200048070ff */
[-C--:B------:R-:W-:Y:S01]  /*4430*/  @P1 FMUL R177, R177, R100.reuse ;  /* 0x00000064b1b11220 */ /* 0x080fe20000400000 */
[----:B------:R-:W-:Y:S01]  /*4440*/  SHF.L.U32 R88, R114, 0x10, RZ ;  /* 0x0000001072587819 */ /* 0x000fe200000006ff */
[-C--:B------:R-:W-:Y:S01]  /*4450*/  @P1 FMUL R73, R73, R100.reuse ;  /* 0x0000006449491220 */ /* 0x080fe20000400000 */
[----:B------:R-:W-:Y:S01]  /*4460*/  F2FP.SATFINITE.E4M3.F32.PACK_AB_MERGE_C R2, RZ, R113, RZ ;  /* 0x00000071ff02723e */ /* 0x000fe200048070ff */
[-C--:B------:R-:W-:Y:S01]  /*4470*/  @P1 FMUL R65, R65, R100.reuse ;  /* 0x0000006441411220 */ /* 0x080fe20000400000 */
[----:B------:R-:W-:Y:S01]  /*4480*/  LOP3.LUT R64, R145, 0xffff, R64, 0xf8, !PT ;  /* 0x0000ffff91407812 */ /* 0x000fe200078ef840 */
[----:B------:R-:W-:Y:S01]  /*4490*/  @P1 FMUL R93, R93, R100 ;  /* 0x000000645d5d1220 */ /* 0x000fe20000400000 */
[----:B------:R-:W-:Y:S01]  /*44a0*/  LOP3.LUT R84, R72, 0xffffff00, RZ, 0xc0, !PT ;  /* 0xffffff0048547812 */ /* 0x000fe200078ec0ff */
[----:B------:R-:W-:Y:S01]  /*44b0*/  FFMA R217, R217, R92, R94 ;  /* 0x0000005cd9d97223 */ /* 0x000fe2000000005e */
[----:B------:R-:W-:Y:S01]  /*44c0*/  F2FP.SATFINITE.E4M3.F32.PACK_AB_MERGE_C R227, RZ, R227, RZ ;  /* 0x000000e3ffe3723e */ /* 0x000fe200048070ff */
[-C--:B------:R-:W-:Y:S01]  /*44d0*/  @P1 FMUL R71, R71, R100.reuse ;  /* 0x0000006447471220 */ /* 0x080fe20000400000 */
[----:B------:R-:W-:Y:S01]  /*44e0*/  F2FP.SATFINITE.E4M3.F32.PACK_AB_MERGE_C R129, RZ, R129, RZ ;  /* 0x00000081ff81723e */ /* 0x000fe200048070ff */
[-C--:B------:R-:W-:Y:S01]  /*44f0*/  @P1 FMUL R215, R215, R100.reuse ;  /* 0x00000064d7d71220 */ /* 0x080fe20000400000 */
[----:B------:R-:W-:Y:S01]  /*4500*/  LOP3.LUT R113, R80, 0xffffff00, RZ, 0xc0, !PT ;  /* 0xffffff0050717812 */ /* 0x000fe200078ec0ff */
[----:B------:R-:W-:Y:S01]  /*4510*/  @P2 FADD R88, R88, 1 ;  /* 0x3f80000058582421 */ /* 0x000fe20000000000 */
        /* <DEDUP_REMOVED lines=15> */
[----:B------:R-:W-:Y:S01]  /*4610*/  @P2 FADD R92, R92, 1 ;  /* 0x3f8000005c5c2421 */ /* 0x000fe20000000000 */
[----:B------:R-:W-:Y:S01]  /*4620*/  LOP3.LUT R69, R84, 0xffff, R227, 0xf8, !PT ;  /* 0x0000ffff54457812 */ /* 0x000fe200078ef8e3 */
[----:B------:R-:W-:Y:S01]  /*4630*/  @P1 FMUL R169, R169, R100 ;  /* 0x00000064a9a91220 */ /* 0x000fe20000400000 */
[----:B------:R-:W-:Y:S01]  /*4640*/  PRMT R129, R129, 0x7104, RZ ;  /* 0x0000710481817816 */ /* 0x000fe200000000ff */
[----:B------:R-:W-:Y:S01]  /*4650*/  FFMA R225, R225, R88, R90 ;  /* 0x00000058e1e17223 */ /* 0x000fe2000000005a */
        /* <DEDUP_REMOVED lines=22> */
[----:B------:R-:W-:Y:S01]  /*47c0*/  LOP3.LUT R86, R64, 0xff00, R129, 0xf8, !PT ;  /* 0x0000ff0040567812 */ /* 0x000fe200078ef881 */
[----:B------:R-:W-:Y:S01]  /*47d0*/  @P1 FMUL R221, R221, R100 ;  /* 0x00000064dddd1220 */ /* 0x000fe20000400000 */
[----:B------:R-:W-:Y:S01]  /*47e0*/  F2FP.SATFINITE.E4M3.F32.PACK_AB_MERGE_C R71, RZ, R71, RZ ;  /* 0x00000047ff47723e */ /* 0x000fe200048070ff */
[----:B------:R-:W-:Y:S01]  /*47f0*/  FFMA R77, R77, R92, R94 ;  /* 0x0000005c4d4d7223 */ /* 0x000fe2000000005e */
[----:B------:R-:W-:Y:S01]  /*4800*/  LOP3.LUT R91, R78, 0xffffff00, RZ, 0xc0, !PT ;  /* 0xffffff004e5b7812 */ /* 0x000fe200078ec0ff */
[----:B------:R-:W-:Y:S01]  /*4810*/  IMAD.U32 R94, R7, 0x10000, RZ ;  /* 0x00010000075e7824 */ /* 0x000fe200078e00ff */
[----:B------:R-:W-:Y:S01]  /*4820*/  F2FP.SATFINITE.E4M3.F32.PACK_AB_MERGE_C R70, RZ, R215, RZ ;  /* 0x000000d7ff46723e */ /* 0x000fe200048070ff */
[----:B------:R-:W-:Y:S01]  /*4830*/  IMAD.U32 R71, R71, 0x10000, RZ ;  /* 0x0001000047477824 */ /* 0x000fe200078e00ff */
[----:B------:R-:W-:Y:S01]  /*4840*/  LOP3.LUT R84, R84, 0xffff, R183, 0xf8, !PT ;  /* 0x0000ffff54547812 */ /* 0x000fe200078ef8b7 */
[-C--:B------:R-:W-:Y:S01]  /*4850*/  @P1 FMUL R161, R161, R100.reuse ;  /* 0x00000064a1a11220 */ /* 0x080fe20000400000 */
[----:B------:R-:W-:Y:S01]  /*4860*/  PRMT R177, R177, 0x7104, RZ ;  /* 0x00007104b1b17816 */ /* 0x000fe200000000ff */
        /* <DEDUP_REMOVED lines=15> */
[----:B------:R-:W-:Y:S01]  /*4960*/  LOP3.LUT R64, R64, 0xff00, R177, 0xf8, !PT ;  /* 0x0000ff0040407812 */ /* 0x000fe200078ef8b1 */
[----:B------:R-:W-:Y:S01]  /*4970*/  @P2 FADD R92, R92, 1 ;  /* 0x3f8000005c5c2421 */ /* 0x000fe20000000000 */
[----:B------:R-:W-:Y:S01]  /*4980*/  LOP3.LUT R232, R84, 0xff0000, R73, 0xf8, !PT ;  /* 0x00ff000054e87812 */ /* 0x000fe200078ef849 */
[----:B------:R-:W-:Y:S01]  /*4990*/  @P1 FMUL R121, R121, R100 ;  /* 0x0000006479791220 */ /* 0x000fe20000400000 */
[----:B------:R-:W-:Y:S01]  /*49a0*/  SHF.L.U32 R65, R65, 0x18, RZ ;  /* 0x0000001841417819 */ /* 0x000fe200000006ff */
[----:B------:R-:W-:Y:S01]  /*49b0*/  FFMA R79, R79, R92, R94 ;  /* 0x0000005c4f4f7223 */ /* 0x000fe2000000005e */
        /* <DEDUP_REMOVED lines=18> */
[----:B------:R-:W-:Y:S01]  /*4ae0*/  F2FP.SATFINITE.E4M3.F32.PACK_AB_MERGE_C R76, RZ, R143, RZ ;  /* 0x0000008fff4c723e */ /* 0x000fe200048070ff */
[-C--:B------:R-:W-:Y:S01]  /*4af0*/  @P1 FMUL R211, R211, R100.reuse ;  /* 0x00000064d3d31220 */ /* 0x080fe20000400000 */
[----:B------:R-:W-:Y:S01]  /*4b00*/  LOP3.LUT R70, R64, 0xff0000, R71, 0xf8, !PT ;  /* 0x00ff000040467812 */ /* 0x000fe200078ef847 */
[-C--:B------:R-:W-:Y:S01]  /*4b10*/  @P1 FMUL R223, R223, R100.reuse ;  /* 0x00000064dfdf1220 */ /* 0x080fe20000400000 */
[----:B------:R-:W-:Y:S01]  /*4b20*/  LOP3.LUT R245, R84, R65, RZ, 0xfc, !PT ;  /* 0x0000004154f57212 */ /* 0x000fe200078efcff */
[-C--:B------:R-:W-:Y:S01]  /*4b30*/  @P1 FMUL R217, R217, R100.reuse ;  /* 0x00000064d9d91220 */ /* 0x080fe20000400000 */
[----:B------:R-:W-:Y:S01]  /*4b40*/  LOP3.LUT R82, R115, 0xff, RZ, 0xc0, !PT ;  /* 0x000000ff73527812 */ /* 0x000fe200078ec0ff */
[----:B------:R-:W0:Y:S01]  /*4b50*/  LDC.64 R64, c[0x0][0x3c8] ;  /* 0x0000f200ff407b82 */ /* 0x000e220000000a00 */
[----:B------:R-:W-:Y:S01]  /*4b60*/  SHF.L.U32 R119, R119, 0x8, RZ ;  /* 0x0000000877777819 */ /* 0x000fe200000006ff */
[-C--:B------:R-:W-:Y:S01]  /*4b70*/  @P1 FMUL R79, R79, R100.reuse ;  /* 0x000000644f4f1220 */ /* 0x080fe20000400000 */
[----:B------:R-:W-:Y:S01]  /*4b80*/  F2FP.SATFINITE.E4M3.F32.PACK_AB_MERGE_C R135, RZ, R135, RZ ;  /* 0x00000087ff87723e */ /* 0x000fe200048070ff */
[-C--:B------:R-:W-:Y:S01]  /*4b90*/  @P1 FMUL R95, R95, R100.reuse ;  /* 0x000000645f5f1220 */ /* 0x080fe20000400000 */
[----:B------:R-:W-:Y:S01]  /*4ba0*/  SHF.L.U32 R81, R81, 0x8, RZ ;  /* 0x0000000851517819 */ /* 0x000fe200000006ff */
[-C--:B------:R-:W-:Y:S01]  /*4bb0*/  @P1 FMUL R83, R83, R100.reuse ;  /* 0x0000006453531220 */ /* 0x080fe20000400000 */
[----:B------:R-:W-:Y:S01]  /*4bc0*/  F2FP.SATFINITE.E4M3.F32.PACK_AB_MERGE_C R171, RZ, R171, RZ ;  /* 0x000000abffab723e */ /* 0x000fe200048070ff */
[----:B------:R-:W-:Y:S01]  /*4bd0*/  IMAD.SHL.U32 R135, R135, 0x100, RZ ;  /* 0x0000010087877824 */ /* 0x000fe200078e00ff */
[----:B------:R-:W-:Y:S01]  /*4be0*/  F2FP.SATFINITE.E4M3.F32.PACK_AB_MERGE_C R169, RZ, R169, RZ ;  /* 0x000000a9ffa9723e */ /* 0x000fe200048070ff */
[-C--:B------:R-:W-:Y:S01]  /*4bf0*/  @P1 FMUL R165, R165, R100.reuse ;  /* 0x00000064a5a51220 */ /* 0x080fe20000400000 */
[----:B------:R-:W-:Y:S01]  /*4c00*/  F2FP.SATFINITE.E4M3.F32.PACK_AB_MERGE_C R78, RZ, R163, RZ ;  /* 0x000000a3ff4e723e */ /* 0x000fe200048070ff */
[-C--:B------:R-:W-:Y:S01]  /*4c10*/  @P1 FMUL R181, R181, R100.reuse ;  /* 0x00000064b5b51220 */ /* 0x080fe20000400000 */
[----:B------:R-:W-:Y:S01]  /*4c20*/  F2FP.SATFINITE.E4M3.F32.PACK_AB_MERGE_C R101, RZ, R101, RZ ;  /* 0x00000065ff65723e */ /* 0x000fe200048070ff */
[----:B------:R-:W-:Y:S01]  /*4c30*/  @P1 FMUL R229, R229, R100 ;  /* 0x00000064e5e51220 */ /* 0x000fe20000400000 */
[----:B------:R-:W-:-:S02]  /*4c40*/  F2FP.SATFINITE.E4M3.F32.PACK_AB_MERGE_C R103, RZ, R103, RZ ;  /* 0x00000067ff67723e */ /* 0x000fc400048070ff */
[----:B------:R-:W-:Y:S02]  /*4c50*/  F2FP.SATFINITE.E4M3.F32.PACK_AB_MERGE_C R133, RZ, R133, RZ ;  /* 0x00000085ff85723e */ /* 0x000fe400048070ff */
[----:B------:R-:W-:Y:S02]  /*4c60*/  PRMT R111, R111, 0x7104, RZ ;  /* 0x000071046f6f7816 */ /* 0x000fe400000000ff */
[----:B------:R-:W-:Y:S02]  /*4c70*/  LOP3.LUT R2, R2, 0xff, RZ, 0xc0, !PT ;  /* 0x000000ff02027812 */ /* 0x000fe400078ec0ff */
[----:B------:R-:W-:Y:S02]  /*4c80*/  LOP3.LUT R76, R145, 0xffff, R76, 0xf8, !PT ;  /* 0x0000ffff914c7812 */ /* 0x000fe400078ef84c */
[----:B------:R-:W-:Y:S02]  /*4c90*/  F2FP.SATFINITE.E4M3.F32.PACK_AB_MERGE_C R139, RZ, R139, RZ ;  /* 0x0000008bff8b723e */ /* 0x000fe400048070ff */
[----:B------:R-:W-:-:S02]  /*4ca0*/  LOP3.LUT R242, R82, 0xffff, R119, 0xf8, !PT ;  /* 0x0000ffff52f27812 */ /* 0x000fc400078ef877 */
[----:B------:R-:W-:Y:S02]  /*4cb0*/  F2FP.SATFINITE.E4M3.F32.PACK_AB_MERGE_C R67, RZ, R67, RZ ;  /* 0x00000043ff43723e */ /* 0x000fe400048070ff */
[----:B------:R-:W-:Y:S02]  /*4cc0*/  LOP3.LUT R244, R72, 0xffff, R81, 0xf8, !PT ;  /* 0x0000ffff48f47812 */ /* 0x000fe400078ef851 */
[----:B------:R-:W-:Y:S02]  /*4cd0*/  LOP3.LUT R82, R171, 0xff, RZ, 0xc0, !PT ;  /* 0x000000ffab527812 */ /* 0x000fe400078ec0ff */
[----:B------:R-:W-:Y:S02]  /*4ce0*/  SHF.L.U32 R169, R169, 0x8, RZ ;  /* 0x00000008a9a97819 */ /* 0x000fe400000006ff */
[----:B------:R-:W-:Y:S02]  /*4cf0*/  F2FP.SATFINITE.E4M3.F32.PACK_AB_MERGE_C R175, RZ, R175, RZ ;  /* 0x000000afffaf723e */ /* 0x000fe400048070ff */
[----:B------:R-:W-:-:S02]  /*4d00*/  LOP3.LUT R78, R141, 0xffff, R78, 0xf8, !PT ;  /* 0x0000ffff8d4e7812 */ /* 0x000fc400078ef84e */
[----:B------:R-:W-:Y:S02]  /*4d10*/  LOP3.LUT R80, R101, 0xff, RZ, 0xc0, !PT ;  /* 0x000000ff65507812 */ /* 0x000fe400078ec0ff */
[----:B------:R-:W-:Y:S02]  /*4d20*/  SHF.L.U32 R103, R103, 0x8, RZ ;  /* 0x0000000867677819 */ /* 0x000fe400000006ff */
[----:B------:R-:W-:Y:S02]  /*4d30*/  LOP3.LUT R72, R133, 0xff, RZ, 0xc0, !PT ;  /* 0x000000ff85487812 */ /* 0x000fe400078ec0ff */
[----:B------:R-:W-:Y:S02]  /*4d40*/  LOP3.LUT R88, R2, 0xff00, R111, 0xf8, !PT ;  /* 0x0000ff0002587812 */ /* 0x000fe400078ef86f */
[----:B------:R-:W-:Y:S02]  /*4d50*/  F2FP.SATFINITE.E4M3.F32.PACK_AB_MERGE_C R109, RZ, R109, RZ ;  /* 0x0000006dff6d723e */ /* 0x000fe400048070ff */
[----:B------:R-:W-:-:S02]  /*4d60*/  F2FP.SATFINITE.E4M3.F32.PACK_AB_MERGE_C R155, RZ, R155, RZ ;  /* 0x0000009bff9b723e */ /* 0x000fc400048070ff */
[----:B------:R-:W-:Y:S02]  /*4d70*/  F2FP.SATFINITE.E4M3.F32.PACK_AB_MERGE_C R153, RZ, R153, RZ ;  /* 0x00000099ff99723e */ /* 0x000fe400048070ff */
[----:B------:R-:W-:Y:S02]  /*4d80*/  F2FP.SATFINITE.E4M3.F32.PACK_AB_MERGE_C R219, RZ, R219, RZ ;  /* 0x000000dbffdb723e */ /* 0x000fe400048070ff */
[----:B------:R-:W-:Y:S02]  /*4d90*/  F2FP.SATFINITE.E4M3.F32.PACK_AB_MERGE_C R221, RZ, R221, RZ ;  /* 0x000000ddffdd723e */ /* 0x000fe400048070ff */
[----:B------:R-:W-:Y:S02]  /*4da0*/  PRMT R139, R139, 0x7104, RZ ;  /* 0x000071048b8b7816 */ /* 0x000fe400000000ff */
[----:B------:R-:W-:Y:S02]  /*4db0*/  LOP3.LUT R2, R76, 0xff, RZ, 0xc0, !PT ;  /* 0x000000ff4c027812 */ /* 0x000fe400078ec0ff */
[----:B------:R-:W-:-:S02]  /*4dc0*/  F2FP.SATFINITE.E4M3.F32.PACK_AB_MERGE_C R161, RZ, R161, RZ ;  /* 0x000000a1ffa1723e */ /* 0x000fc400048070ff */
[----:B------:R-:W-:Y:S02]  /*4dd0*/  F2FP.SATFINITE.E4M3.F32.PACK_AB_MERGE_C R213, RZ, R213, RZ ;  /* 0x000000d5ffd5723e */ /* 0x000fe400048070ff */
[----:B------:R-:W-:Y:S02]  /*4de0*/  F2FP.SATFINITE.E4M3.F32.PACK_AB_MERGE_C R225, RZ, R225, RZ ;  /* 0x000000e1ffe1723e */ /* 0x000fe400048070ff */
[----:B------:R-:W-:Y:S02]  /*4df0*/  LOP3.LUT R67, R67, 0xffff, RZ, 0xc0, !PT ;  /* 0x0000ffff43437812 */ /* 0x000fe400078ec0ff */
[----:B------:R-:W-:Y:S02]  /*4e00*/  LOP3.LUT R82, R82, 0xffff, R169, 0xf8, !PT ;  /* 0x0000ffff52527812 */ /* 0x000fe400078ef8a9 */
[----:B------:R-:W-:Y:S01]  /*4e10*/  SHF.L.U32 R175, R175, 0x10, RZ ;  /* 0x00000010afaf7819 */ /* 0x000fe200000006ff */
[----:B------:R-:W-:Y:S01]  /*4e20*/  IMAD.SHL.U32 R67, R67, 0x1000000, RZ ;  /* 0x0100000043437824 */ /* 0x000fe200078e00ff */
[----:B------:R-:W-:-:S02]  /*4e30*/  F2FP.SATFINITE.E4M3.F32.PACK_AB_MERGE_C R77, RZ, R77, RZ ;  /* 0x0000004dff4d723e */ /* 0x000fc400048070ff */
[----:B------:R-:W-:Y:S02]  /*4e40*/  LOP3.LUT R240, R80, 0xffff, R103, 0xf8, !PT ;  /* 0x0000ffff50f07812 */ /* 0x000fe400078ef867 */
[----:B------:R-:W-:Y:S01]  /*4e50*/  LOP3.LUT R236, R72, 0xffff, R135, 0xf8, !PT ;  /* 0x0000ffff48ec7812 */ /* 0x000fe200078ef887 */
[----:B------:R-:W-:Y:S01]  /*4e60*/  IMAD.U32 R77, R77, 0x10000, RZ ;  /* 0x000100004d4d7824 */ /* 0x000fe200078e00ff */
[----:B------:R-:W-:Y:S02]  /*4e70*/  F2FP.SATFINITE.E4M3.F32.PACK_AB_MERGE_C R105, RZ, R105, RZ ;  /* 0x00000069ff69723e */ /* 0x000fe400048070ff */
[----:B------:R-:W-:Y:S02]  /*4e80*/  LOP3.LUT R76, R78, 0xff, RZ, 0xc0, !PT ;  /* 0x000000ff4e4c7812 */ /* 0x000fe400078ec0ff */
[----:B------:R-:W-:Y:S01]  /*4e90*/  SHF.L.U32 R109, R109, 0x10, RZ ;  /* 0x000000106d6d7819 */ /* 0x000fe200000006ff */
[----:B------:R-:W-:Y:S01]  /*4ea0*/  IMAD.U32 R105, R105, 0x10000, RZ ;  /* 0x0001000069697824 */ /* 0x000fe200078e00ff */
[----:B------:R-:W-:-:S02]  /*4eb0*/  F2FP.SATFINITE.E4M3.F32.PACK_AB_MERGE_C R123, RZ, R123, RZ ;  /* 0x0000007bff7b723e */ /* 0x000fc400048070ff */
[----:B------:R-:W-:Y:S02]  /*4ec0*/  F2FP.SATFINITE.E4M3.F32.PACK_AB_MERGE_C R75, RZ, R75, RZ ;  /* 0x0000004bff4b723e */ /* 0x000fe400048070ff */
[----:B------:R-:W-:Y:S01]  /*4ed0*/  LOP3.LUT R80, R155, 0xff, RZ, 0xc0, !PT ;  /* 0x000000ff9b507812 */ /* 0x000fe200078ec0ff */
[----:B------:R-:W-:Y:S01]  /*4ee0*/  IMAD.U32 R123, R123, 0x10000, RZ ;  /* 0x000100007b7b7824 */ /* 0x000fe200078e00ff */
[----:B------:R-:W-:Y:S02]  /*4ef0*/  SHF.L.U32 R153, R153, 0x8, RZ ;  /* 0x0000000899997819 */ /* 0x000fe400000006ff */
[----:B------:R-:W-:Y:S02]  /*4f00*/  LOP3.LUT R72, R219, 0xff, RZ, 0xc0, !PT ;  /* 0x000000ffdb487812 */ /* 0x000fe400078ec0ff */
[----:B------:R-:W-:Y:S02]  /*4f10*/  SHF.L.U32 R221, R221, 0x8, RZ ;  /* 0x00000008dddd7819 */ /* 0x000fe400000006ff */
[----:B------:R-:W-:-:S02]  /*4f20*/  F2FP.SATFINITE.E4M3.F32.PACK_AB_MERGE_C R159, RZ, R159, RZ ;  /* 0x0000009fff9f723e */ /* 0x000fc400048070ff */
[----:B------:R-:W-:Y:S02]  /*4f30*/  LOP3.LUT R78, R2, 0xff00, R139, 0xf8, !PT ;  /* 0x0000ff00024e7812 */ /* 0x000fe400078ef88b */
[----:B------:R-:W-:Y:S02]  /*4f40*/  F2FP.SATFINITE.E4M3.F32.PACK_AB_MERGE_C R85, RZ, R85, RZ ;  /* 0x00000055ff55723e */ /* 0x000fe400048070ff */
[----:B------:R-:W-:Y:S02]  /*4f50*/  F2FP.SATFINITE.E4M3.F32.PACK_AB_MERGE_C R121, RZ, R121, RZ ;  /* 0x00000079ff79723e */ /* 0x000fe400048070ff */
[----:B------:R-:W-:Y:S02]  /*4f60*/  F2FP.SATFINITE.E4M3.F32.PACK_AB_MERGE_C R137, RZ, R137, RZ ;  /* 0x00000089ff89723e */ /* 0x000fe400048070ff */
[----:B------:R-:W-:Y:S02]  /*4f70*/  PRMT R161, R161, 0x7104, RZ ;  /* 0x00007104a1a17816 */ /* 0x000fe400000000ff */
[----:B------:R-:W-:-:S02]  /*4f80*/  PRMT R213, R213, 0x7104, RZ ;  /* 0x00007104d5d57816 */ /* 0x000fc400000000ff */
[----:B------:R-:W-:Y:S02]  /*4f90*/  F2FP.SATFINITE.E4M3.F32.PACK_AB_MERGE_C R87, RZ, R87, RZ ;  /* 0x00000057ff57723e */ /* 0x000fe400048070ff */
        /* <DEDUP_REMOVED lines=20> */
[----:B------:R-:W-:Y:S02]  /*50e0*/  LOP3.LUT R75, R75, 0xffff, RZ, 0xc0, !PT ;  /* 0x0000ffff4b4b7812 */ /* 0x000fe400078ec0ff */
[----:B------:R-:W-:Y:S02]  /*50f0*/  LOP3.LUT R80, R80, 0xffff, R153, 0xf8, !PT ;  /* 0x0000ffff50507812 */ /* 0x000fe400078ef899 */
[----:B------:R-:W-:Y:S01]  /*5100*/  LOP3.LUT R72, R72, 0xffff, R221, 0xf8, !PT ;  /* 0x0000ffff48487812 */ /* 0x000fe200078ef8dd */
[----:B------:R-:W-:Y:S01]  /*5110*/  IMAD.SHL.U32 R75, R75, 0x1000000, RZ ;  /* 0x010000004b4b7824 */ /* 0x000fe200078e00ff */
[----:B------:R-:W-:-:S02]  /*5120*/  SHF.L.U32 R159, R159, 0x10, RZ ;  /* 0x000000109f9f7819 */ /* 0x000fc400000006ff */
[----:B------:R-:W-:Y:S02]  /*5130*/  SHF.L.U32 R85, R85, 0x10, RZ ;  /* 0x0000001055557819 */ /* 0x000fe400000006ff */
[----:B------:R-:W-:Y:S02]  /*5140*/  SHF.L.U32 R121, R121, 0x10, RZ ;  /* 0x0000001079797819 */ /* 0x000fe400000006ff */
[----:B------:R-:W-:Y:S02]  /*5150*/  SHF.L.U32 R137, R137, 0x10, RZ ;  /* 0x0000001089897819 */ /* 0x000fe400000006ff */
[----:B------:R-:W-:Y:S02]  /*5160*/  LOP3.LUT R76, R76, 0xff00, R161, 0xf8, !PT ;  /* 0x0000ff004c4c7812 */ /* 0x000fe400078ef8a1 */
[----:B------:R-:W-:Y:S02]  /*5170*/  LOP3.LUT R68, R68, 0xff00, R213, 0xf8, !PT ;  /* 0x0000ff0044447812 */ /* 0x000fe400078ef8d5 */
[----:B------:R-:W-:-:S02]  /*5180*/  LOP3.LUT R87, R87, 0xffff, RZ, 0xc0, !PT ;  /* 0x0000ffff57577812 */ /* 0x000fc400078ec0ff */
[----:B------:R-:W-:Y:S02]  /*5190*/  LOP3.LUT R2, R2, 0xff00, R225, 0xf8, !PT ;  /* 0x0000ff0002027812 */ /* 0x000fe400078ef8e1 */
[----:B------:R-:W-:Y:S02]  /*51a0*/  LOP3.LUT R107, R107, 0xffff, RZ, 0xc0, !PT ;  /* 0x0000ffff6b6b7812 */ /* 0x000fe400078ec0ff */
[----:B------:R-:W-:Y:S02]  /*51b0*/  LOP3.LUT R117, R117, 0xffff, RZ, 0xc0, !PT ;  /* 0x0000ffff75757812 */ /* 0x000fe400078ec0ff */
[----:B------:R-:W-:Y:S02]  /*51c0*/  LOP3.LUT R131, R131, 0xffff, RZ, 0xc0, !PT ;  /* 0x0000ffff83837812 */ /* 0x000fe400078ec0ff */
[----:B------:R-:W-:Y:S02]  /*51d0*/  SHF.L.U32 R151, R151, 0x10, RZ ;  /* 0x0000001097977819 */ /* 0x000fe400000006ff */
[----:B------:R-:W-:-:S02]  /*51e0*/  LOP3.LUT R157, R157, 0xffff, RZ, 0xc0, !PT ;  /* 0x0000ffff9d9d7812 */ /* 0x000fc400078ec0ff */
[----:B------:R-:W-:Y:S02]  /*51f0*/  SHF.L.U32 R167, R167, 0x10, RZ ;  /* 0x00000010a7a77819 */ /* 0x000fe400000006ff */
[----:B------:R-:W-:Y:S02]  /*5200*/  LOP3.LUT R173, R173, 0xffff, RZ, 0xc0, !PT ;  /* 0x0000ffffadad7812 */ /* 0x000fe400078ec0ff */
[----:B------:R-:W-:Y:S02]  /*5210*/  LOP3.LUT R211, R211, 0xffff, RZ, 0xc0, !PT ;  /* 0x0000ffffd3d37812 */ /* 0x000fe400078ec0ff */
[----:B------:R-:W-:Y:S02]  /*5220*/  LOP3.LUT R223, R223, 0xffff, RZ, 0xc0, !PT ;  /* 0x0000ffffdfdf7812 */ /* 0x000fe400078ec0ff */
[----:B------:R-:W-:Y:S02]  /*5230*/  SHF.L.U32 R217, R217, 0x10, RZ ;  /* 0x00000010d9d97819 */ /* 0x000fe400000006ff */
[----:B------:R-:W-:-:S02]  /*5240*/  SHF.L.U32 R79, R79, 0x10, RZ ;  /* 0x000000104f4f7819 */ /* 0x000fc400000006ff */
[----:B------:R-:W-:Y:S02]  /*5250*/  LOP3.LUT R95, R95, 0xffff, RZ, 0xc0, !PT ;  /* 0x0000ffff5f5f7812 */ /* 0x000fe400078ec0ff */
[----:B------:R-:W-:Y:S02]  /*5260*/  LOP3.LUT R83, R83, 0xffff, RZ, 0xc0, !PT ;  /* 0x0000ffff53537812 */ /* 0x000fe400078ec0ff */
[----:B------:R-:W-:Y:S02]  /*5270*/  LOP3.LUT R165, R165, 0xffff, RZ, 0xc0, !PT ;  /* 0x0000ffffa5a57812 */ /* 0x000fe400078ec0ff */
[----:B------:R-:W-:Y:S02]  /*5280*/  LOP3.LUT R181, R181, 0xffff, RZ, 0xc0, !PT ;  /* 0x0000ffffb5b57812 */ /* 0x000fe400078ec0ff */
[----:B------:R-:W-:Y:S02]  /*5290*/  LOP3.LUT R229, R229, 0xffff, RZ, 0xc0, !PT ;  /* 0x0000ffffe5e57812 */ /* 0x000fe400078ec0ff */
[----:B------:R-:W-:-:S02]  /*52a0*/  LOP3.LUT R241, R82, R67, RZ, 0xfc, !PT ;  /* 0x0000004352f17212 */ /* 0x000fc400078efcff */
[----:B------:R-:W-:Y:S02]  /*52b0*/  LOP3.LUT R238, R80, 0xff0000, R159, 0xf8, !PT ;  /* 0x00ff000050ee7812 */ /* 0x000fe400078ef89f */
[----:B------:R-:W-:Y:S02]  /*52c0*/  LOP3.LUT R230, R72, 0xff0000, R77, 0xf8, !PT ;  /* 0x00ff000048e67812 */ /* 0x000fe400078ef84d */
[----:B------:R-:W-:Y:S02]  /*52d0*/  LEA R67, R99, R66, 0xd ;  /* 0x0000004263437211 */ /* 0x000fe400078e68ff */
[----:B------:R-:W-:Y:S02]  /*52e0*/  LOP3.LUT R244, R244, 0xff0000, R85, 0xf8, !PT ;  /* 0x00ff0000f4f47812 */ /* 0x000fe400078ef855 */
[----:B------:R-:W-:Y:S01]  /*52f0*/  LOP3.LUT R240, R240, 0xff0000, R105, 0xf8, !PT ;  /* 0x00ff0000f0f07812 */ /* 0x000fe200078ef869 */
[----:B0-----:R-:W-:Y:S01]  /*5300*/  IMAD.WIDE.U32 R64, R67, 0x8, R64 ;  /* 0x0000000843407825 */ /* 0x001fe200078e0040 */
[----:B------:R-:W-:-:S02]  /*5310*/  LOP3.LUT R242, R242, 0xff0000, R121, 0xf8, !PT ;  /* 0x00ff0000f2f27812 */ /* 0x000fc400078ef879 */
[----:B------:R-:W-:Y:S02]  /*5320*/  LOP3.LUT R236, R236, 0xff0000, R137, 0xf8, !PT ;  /* 0x00ff0000ecec7812 */ /* 0x000fe400078ef889 */
[----:B------:R-:W-:Y:S02]  /*5330*/  SHF.L.U32 R87, R87, 0x18, RZ ;  /* 0x0000001857577819 */ /* 0x000fe400000006ff */
[----:B------:R-:W-:Y:S02]  /*5340*/  SHF.L.U32 R107, R107, 0x18, RZ ;  /* 0x000000186b6b7819 */ /* 0x000fe400000006ff */
[----:B------:R-:W-:Y:S02]  /*5350*/  SHF.L.U32 R117, R117, 0x18, RZ ;  /* 0x0000001875757819 */ /* 0x000fe400000006ff */
[----:B------:R-:W-:Y:S02]  /*5360*/  LOP3.LUT R80, R86, 0xff0000, R123, 0xf8, !PT ;  /* 0x00ff000056507812 */ /* 0x000fe400078ef87b */
[----:B------:R-:W-:-:S02]  /*5370*/  SHF.L.U32 R131, R131, 0x18, RZ ;  /* 0x0000001883837819 */ /* 0x000fc400000006ff */
[----:B------:R-:W-:Y:S02]  /*5380*/  LOP3.LUT R74, R78, 0xff0000, R151, 0xf8, !PT ;  /* 0x00ff00004e4a7812 */ /* 0x000fe400078ef897 */
[----:B------:R-:W-:Y:S02]  /*5390*/  SHF.L.U32 R157, R157, 0x18, RZ ;  /* 0x000000189d9d7819 */ /* 0x000fe400000006ff */
[----:B------:R-:W-:Y:S02]  /*53a0*/  LOP3.LUT R72, R76, 0xff0000, R167, 0xf8, !PT ;  /* 0x00ff00004c487812 */ /* 0x000fe400078ef8a7 */
[----:B------:R-:W-:Y:S02]  /*53b0*/  SHF.L.U32 R173, R173, 0x18, RZ ;  /* 0x00000018adad7819 */ /* 0x000fe400000006ff */
[----:B------:R-:W-:Y:S02]  /*53c0*/  SHF.L.U32 R211, R211, 0x18, RZ ;  /* 0x00000018d3d37819 */ /* 0x000fe400000006ff */
[----:B------:R-:W-:-:S02]  /*53d0*/  SHF.L.U32 R223, R223, 0x18, RZ ;  /* 0x00000018dfdf7819 */ /* 0x000fc400000006ff */
[----:B------:R-:W-:Y:S02]  /*53e0*/  LOP3.LUT R68, R68, 0xff0000, R217, 0xf8, !PT ;  /* 0x00ff000044447812 */ /* 0x000fe400078ef8d9 */
[----:B------:R-:W-:Y:S02]  /*53f0*/  LOP3.LUT R2, R2, 0xff0000, R79, 0xf8, !PT ;  /* 0x00ff000002027812 */ /* 0x000fe400078ef84f */
[----:B------:R-:W-:Y:S02]  /*5400*/  SHF.L.U32 R95, R95, 0x18, RZ ;  /* 0x000000185f5f7819 */ /* 0x000fe400000006ff */
[----:B------:R-:W-:Y:S02]  /*5410*/  SHF.L.U32 R83, R83, 0x18, RZ ;  /* 0x0000001853537819 */ /* 0x000fe400000006ff */
[----:B------:R-:W-:Y:S02]  /*5420*/  SHF.L.U32 R165, R165, 0x18, RZ ;  /* 0x00000018a5a57819 */ /* 0x000fe400000006ff */
[----:B------:R-:W-:-:S02]  /*5430*/  SHF.L.U32 R181, R181, 0x18, RZ ;  /* 0x00000018b5b57819 */ /* 0x000fc400000006ff */
[----:B------:R-:W-:Y:S02]  /*5440*/  SHF.L.U32 R229, R229, 0x18, RZ ;  /* 0x00000018e5e57819 */ /* 0x000fe400000006ff */
[----:B------:R-:W-:Y:S02]  /*5450*/  LOP3.LUT R244, R244, 0xff000000, R87, 0xf8, !PT ;  /* 0xff000000f4f47812 */ /* 0x000fe400078ef857 */
[----:B------:R-:W-:Y:S02]  /*5460*/  LOP3.LUT R240, R240, 0xff000000, R107, 0xf8, !PT ;  /* 0xff000000f0f07812 */ /* 0x000fe400078ef86b */
[----:B------:R-:W-:Y:S01]  /*5470*/  LOP3.LUT R242, R242, 0xff000000, R117, 0xf8, !PT ;  /* 0xff000000f2f27812 */ /* 0x000fe200078ef875 */
[----:B------:R0:W-:Y:S01]  /*5480*/  STG.E.64 desc[UR8][R64.64], R244 ;  /* 0x000000f440007986 */ /* 0x0001e2000c101b08 */
[----:B------:R-:W-:Y:S02]  /*5490*/  LOP3.LUT R236, R236, 0xff000000, R131, 0xf8, !PT ;  /* 0xff000000ecec7812 */ /* 0x000fe400078ef883 */
[----:B------:R-:W-:Y:S01]  /*54a0*/  LOP3.LUT R238, R238, 0xff000000, R157, 0xf8, !PT ;  /* 0xff000000eeee7812 */ /* 0x000fe200078ef89d */
[----:B------:R0:W-:Y:S01]  /*54b0*/  STG.E.64 desc[UR8][R64.64+0x2000], R240 ;  /* 0x002000f040007986 */ /* 0x0001e2000c101b08 */
[----:B------:R-:W-:-:S02]  /*54c0*/  LOP3.LUT R234, R234, 0xff000000, R173, 0xf8, !PT ;  /* 0xff000000eaea7812 */ /* 0x000fc400078ef8ad */
[----:B------:R-:W-:Y:S02]  /*54d0*/  LOP3.LUT R232, R232, 0xff000000, R211, 0xf8, !PT ;  /* 0xff000000e8e87812 */ /* 0x000fe400078ef8d3 */
[----:B------:R-:W-:Y:S02]  /*54e0*/  LOP3.LUT R230, R230, 0xff000000, R223, 0xf8, !PT ;  /* 0xff000000e6e67812 */ /* 0x000fe400078ef8df */
[----:B------:R-:W-:Y:S02]  /*54f0*/  LOP3.LUT R243, R80, R95, RZ, 0xfc, !PT ;  /* 0x0000005f50f37212 */ /* 0x000fe400078efcff */
[----:B------:R-:W-:Y:S02]  /*5500*/  LOP3.LUT R237, R74, R83, RZ, 0xfc, !PT ;  /* 0x000000534aed7212 */ /* 0x000fe400078efcff */
[----:B------:R-:W-:Y:S01]  /*5510*/  LOP3.LUT R239, R72, R165, RZ, 0xfc, !PT ;  /* 0x000000a548ef7212 */ /* 0x000fe200078efcff */
[----:B------:R0:W-:Y:S01]  /*5520*/  STG.E.64 desc[UR8][R64.64+0x4000], R242 ;  /* 0x004000f240007986 */ /* 0x0001e2000c101b08 */
[----:B------:R-:W-:-:S02]  /*5530*/  LOP3.LUT R235, R70, R181, RZ, 0xfc, !PT ;  /* 0x000000b546eb7212 */ /* 0x000fc400078efcff */
[----:B------:R-:W-:Y:S01]  /*5540*/  LOP3.LUT R233, R68, R75, RZ, 0xfc, !PT ;  /* 0x0000004b44e97212 */ /* 0x000fe200078efcff */
[----:B------:R0:W-:Y:S01]  /*5550*/  STG.E.64 desc[UR8][R64.64+0x6000], R236 ;  /* 0x006000ec40007986 */ /* 0x0001e2000c101b08 */
[----:B------:R-:W-:-:S03]  /*5560*/  LOP3.LUT R231, R2, R229, RZ, 0xfc, !PT ;  /* 0x000000e502e77212 */ /* 0x000fc600078efcff */
[----:B------:R0:W-:Y:S04]  /*5570*/  STG.E.64 desc[UR8][R64.64+0x8000], R238 ;  /* 0x008000ee40007986 */ /* 0x0001e8000c101b08 */
[----:B------:R0:W-:Y:S04]  /*5580*/  STG.E.64 desc[UR8][R64.64+0xa000], R234 ;  /* 0x00a000ea40007986 */ /* 0x0001e8000c101b08 */
[----:B------:R0:W-:Y:S04]  /*5590*/  STG.E.64 desc[UR8][R64.64+0xc000], R232 ;  /* 0x00c000e840007986 */ /* 0x0001e8000c101b08 */
[----:B------:R0:W-:Y:S01]  /*55a0*/  STG.E.64 desc[UR8][R64.64+0xe000], R230 ;  /* 0x00e000e640007986 */ /* 0x0001e2000c101b08 */
[----:B------:R-:W-:Y:S05]  /*55b0*/  BRA `(.L_x_12009) ;  /* 0x0000002c00907947 */ /* 0x000fea0003800000 */
.L_x_12008:
        /* <DEDUP_REMOVED lines=131> */
[----:B--2---:R-:W-:Y:S01]  /*5df0*/  SHF.L.U32 R69, R0, 0x7, RZ ;  /* 0x0000000700457819 */ /* 0x004fe200000006ff */
[C---:B------:R-:W-:Y:S01]  /*5e00*/  FMUL R79, R67.reuse, R79 ;  /* 0x0000004f434f7220 */ /* 0x040fe20000400000 */
[----:B------:R-:W-:Y:S01]  /*5e10*/  FMUL R229, R67, R229 ;  /* 0x000000e543e57220 */ /* 0x000fe20000400000 */
[----:B------:R-:W-:Y:S01]  /*5e20*/  SHF.L.U32 R67, R124, 0x10, RZ ;  /* 0x000000107c437819 */ /* 0x000fe200000006ff */
[----:B------:R-:W-:Y:S01]  /*5e30*/  IMAD.U32 R85, R206, 0x10000, RZ ;  /* 0x00010000ce557824 */ /* 0x000fe200078e00ff */
[----:B------:R-:W-:Y:S01]  /*5e40*/  SHF.L.U32 R87, R125, 0x10, RZ ;  /* 0x000000107d577819 */ /* 0x000fe200000006ff */
[----:B------:R-:W-:Y:S01]  /*5e50*/  IMAD.U32 R101, R203, 0x10000, RZ ;  /* 0x00010000cb657824 */ /* 0x000fe200078e00ff */
[----:B------:R-:W-:Y:S01]  /*5e60*/  SHF.L.U32 R81, R210, 0x10, RZ ;  /* 0x00000010d2517819 */ /* 0x000fe200000006ff */
[----:B------:R-:W-:Y:S01]  /*5e70*/  @P2 FADD R67, R67, 1 ;  /* 0x3f80000043432421 */ /* 0x000fe20000000000 */
[----:B------:R-:W-:Y:S01]  /*5e80*/  SHF.L.U32 R91, R209, 0x10, RZ ;  /* 0x00000010d15b7819 */ /* 0x000fe200000006ff */
[----:B------:R-:W-:Y:S01]  /*5e90*/  @P2 FADD R87, R87, 1 ;  /* 0x3f80000057572421 */ /* 0x000fe20000000000 */
[----:B------:R-:W-:Y:S01]  /*5ea0*/  LOP3.LUT R66, R66, 0x380, R69, 0xf8, !PT ;  /* 0x0000038042427812 */ /* 0x000fe200078ef845 */
[----:B------:R-:W-:Y:S01]  /*5eb0*/  @P2 FADD R81, R81, 1 ;  /* 0x3f80000051512421 */ /* 0x000fe20000000000 */
[----:B------:R-:W-:Y:S01]  /*5ec0*/  SHF.L.U32 R69, R60, 0x10, RZ ;  /* 0x000000103c457819 */ /* 0x000fe200000006ff */
[----:B------:R-:W-:Y:S01]  /*5ed0*/  @P2 FADD R91, R91, 1 ;  /* 0x3f8000005b5b2421 */ /* 0x000fe20000000000 */
[----:B------:R-:W-:Y:S01]  /*5ee0*/  SHF.L.U32 R89, R61, 0x10, RZ ;  /* 0x000000103d597819 */ /* 0x000fe200000006ff */
[----:B------:R-:W-:Y:S01]  /*5ef0*/  IMAD.U32 R113, R189, 0x10000, RZ ;  /* 0x00010000bd717824 */ /* 0x000fe200078e00ff */
[----:B------:R-:W-:Y:S01]  /*5f00*/  SHF.L.U32 R93, R205, 0x10, RZ ;  /* 0x00000010cd5d7819 */ /* 0x000fe200000006ff */
[----:B------:R-:W-:Y:S01]  /*5f10*/  FFMA R67, R2, R67, R69 ;  /* 0x0000004302437223 */ /* 0x000fe20000000045 */
        /* <DEDUP_REMOVED lines=41> */
[----:B------:R-:W-:Y:S01]  /*61b0*/  IMAD.U32 R101, R196, 0x10000, RZ ;  /* 0x00010000c4657824 */ /* 0x000fe200078e00ff */
        /* <DEDUP_REMOVED lines=15> */
[----:B------:R-:W-:Y:S01]  /*62b0*/  FFMA R93, R224, R107, R109 ;  /* 0x0000006be05d7223 */ /* 0x000fe2000000006d */
[----:B------:R-:W-:Y:S01]  /*62c0*/  FMNMX3 R98, R98, |R81|, |R88|, !PT ;  /* 0x4000005162627276 */ /* 0x000fe20007800458 */
[----:B------:R-:W-:Y:S01]  /*62d0*/  @P2 FADD R2, R2, 1 ;  /* 0x3f80000002022421 */ /* 0x000fe20000000000 */
        /* <DEDUP_REMOVED lines=8> */
[----:B------:R-:W-:Y:S01]  /*6360*/  FMNMX3 R98, R98, |R90|, |R85|, !PT ;  /* 0x4000005a62627276 */ /* 0x000fe20007800455 */
[----:B------:R-:W-:Y:S01]  /*6370*/  FFMA R155, R155, R2, R64 ;  /* 0x000000029b9b7223 */ /* 0x000fe20000000040 */
        /* <DEDUP_REMOVED lines=25> */
[----:B------:R-:W-:Y:S01]  /*6510*/  FFMA R234, R234, R103, R105 ;  /* 0x00000067eaea7223 */ /* 0x000fe20000000069 */
[----:B------:R-:W-:Y:S01]  /*6520*/  FMNMX3 R98, R98, |R218|, |R91|, !PT ;  /* 0x400000da62627276 */ /* 0x000fe2000780045b */
[----:B------:R-:W-:Y:S01]  /*6530*/  IMAD.U32 R92, R172, 0x10000, RZ ;  /* 0x00010000ac5c7824 */ /* 0x000fe200078e00ff */
        /* <DEDUP_REMOVED lines=9> */
[----:B------:R-:W-:-:S02]  /*65d0*/  IMAD.U32 R64, R20, 0x10000, RZ ;  /* 0x0001000014407824 */ /* 0x000fc400078e00ff */
        /* <DEDUP_REMOVED lines=19> */
[----:B------:R-:W-:Y:S01]  /*6710*/  SHF.L.U32 R119, R184, 0x10, RZ ;  /* 0x00000010b8777819 */ /* 0x000fe200000006ff */
[----:B------:R-:W-:Y:S01]  /*6720*/  FFMA R246, R246, R115, R117 ;  /* 0x00000073f6f67223 */ /* 0x000fe20000000075 */
[----:B------:R-:W-:Y:S01]  /*6730*/  SHF.L.U32 R64, R22, 0x10, RZ ;  /* 0x0000001016407819 */ /* 0x000fe200000006ff */
[----:B------:R-:W-:Y:S01]  /*6740*/  IMAD.U32 R216, R29, 0x10000, RZ ;  /* 0x000100001dd87824 */ /* 0x000fe200078e00ff */
[----:B------:R-:W-:Y:S01]  /*6750*/  FMNMX3 R98, R98, |R234|, |R103|, !PT ;  /* 0x400000ea62627276 */ /* 0x000fe20007800467 */
        /* <DEDUP_REMOVED lines=17> */
[----:B------:R-:W-:Y:S01]  /*6870*/  SHF.L.U32 R2, R16, 0x10, RZ ;  /* 0x0000001010027819 */ /* 0x000fe200000006ff */
[----:B------:R-:W-:Y:S01]  /*6880*/  @P2 FADD R115, R115, 1 ;  /* 0x3f80000073732421 */ /* 0x000fe20000000000 */
[----:B------:R-:W-:Y:S01]  /*6890*/  SHF.L.U32 R224, R160, 0x10, RZ ;  /* 0x00000010a0e07819 */ /* 0x000fe200000006ff */
[----:B------:R-:W-:-:S02]  /*68a0*/  IMAD.U32 R92, R158, 0x10000, RZ ;  /* 0x000100009e5c7824 */ /* 0x000fc400078e00ff */
[----:B------:R-:W-:Y:S01]  /*68b0*/  @P2 FADD R86, R86, 1 ;  /* 0x3f80000056562421 */ /* 0x000fe20000000000 */
[----:B------:R-:W-:Y:S01]  /*68c0*/  FMNMX3 R98, R98, |R242|, |R107|, !PT ;  /* 0x400000f262627276 */ /* 0x000fe2000780046b */
[----:B------:R-:W-:Y:S01]  /*68d0*/  @P2 FADD R220, R220, 1 ;  /* 0x3f800000dcdc2421 */ /* 0x000fe20000000000 */
[----:B------:R-:W-:Y:S01]  /*68e0*/  FFMA R250, R250, R111, R113 ;  /* 0x0000006ffafa7223 */ /* 0x000fe20000000071 */
[----:B------:R-:W-:Y:S01]  /*68f0*/  SHF.L.U32 R216, R31, 0x10, RZ ;  /* 0x000000101fd87819 */ /* 0x000fe200000006ff */
[----:B------:R-:W-:Y:S01]  /*6900*/  FFMA R111, R252, R115, R117 ;  /* 0x00000073fc6f7223 */ /* 0x000fe20000000075 */
[----:B------:R-:W-:Y:S01]  /*6910*/  SHF.L.U32 R64, R12, 0x10, RZ ;  /* 0x000000100c407819 */ /* 0x000fe200000006ff */
[----:B------:R-:W-:Y:S01]  /*6920*/  @P2 FADD R212, R212, 1 ;  /* 0x3f800000d4d42421 */ /* 0x000fe20000000000 */
[----:B------:R-:W-:Y:S01]  /*6930*/  @P2 FADD R2, R2, 1 ;  /* 0x3f80000002022421 */ /* 0x000fe20000000000 */
[----:B------:R-:W-:Y:S01]  /*6940*/  FFMA R161, R161, R86, R92 ;  /* 0x00000056a1a17223 */ /* 0x000fe2000000005c */
[----:B------:R-:W-:Y:S01]  /*6950*/  FMNMX3 R98, R98, |R246|, |R109|, !PT ;  /* 0x400000f662627276 */ /* 0x000fe2000780046d */
        /* <DEDUP_REMOVED lines=20> */
[----:B------:R-:W0:Y:S01]  /*6aa0*/  LDC.U8 R113, c[0x0][0x404] ;  /* 0x00010100ff717b82 */ /* 0x000e220000000000 */
[----:B------:R-:W-:Y:S01]  /*6ab0*/  SHF.L.U32 R220, R152, 0x10, RZ ;  /* 0x0000001098dc7819 */ /* 0x000fe200000006ff */
[----:B------:R-:W-:Y:S01]  /*6ac0*/  FFMA R175, R175, R212, R216 ;  /* 0x000000d4afaf7223 */ /* 0x000fe200000000d8 */
[----:B------:R-:W-:Y:S01]  /*6ad0*/  FMNMX3 R98, R98, |R155|, |R153|, !PT ;  /* 0x4000009b62627276 */ /* 0x000fe20007800499 */
[----:B------:R-:W-:Y:S01]  /*6ae0*/  FFMA R215, R215, R2, R64 ;  /* 0x00000002d7d77223 */ /* 0x000fe20000000040 */
[----:B------:R-:W-:Y:S01]  /*6af0*/  SHF.L.U32 R212, R27, 0x10, RZ ;  /* 0x000000101bd47819 */ /* 0x000fe200000006ff */
[----:B------:R-:W-:Y:S01]  /*6b00*/  @P2 FADD R86, R86, 1 ;  /* 0x3f80000056562421 */ /* 0x000fe20000000000 */
[----:B------:R-:W-:Y:S01]  /*6b10*/  SHF.L.U32 R2, R8, 0x10, RZ ;  /* 0x0000001008027819 */ /* 0x000fe200000006ff */
[----:B------:R-:W-:Y:S01]  /*6b20*/  IMAD.U32 R224, R144, 0x10000, RZ ;  /* 0x0001000090e07824 */ /* 0x000fe200078e00ff */
[----:B------:R-:W-:Y:S01]  /*6b30*/  SHF.L.U32 R92, R142, 0x10, RZ ;  /* 0x000000108e5c7819 */ /* 0x000fe200000006ff */
[----:B------:R-:W-:Y:S01]  /*6b40*/  @P2 FADD R220, R220, 1 ;  /* 0x3f800000dcdc2421 */ /* 0x000fe20000000000 */
[----:B------:R-:W-:Y:S01]  /*6b50*/  FMNMX3 R98, R98, |R159|, |R157|, !PT ;  /* 0x4000009f62627276 */ /* 0x000fe2000780049d */
[----:B------:R-:W-:Y:S01]  /*6b60*/  IMAD.U32 R216, R23, 0x10000, RZ ;  /* 0x0001000017d87824 */ /* 0x000fe200078e00ff */
        /* <DEDUP_REMOVED lines=29> */
[----:B-----5:R-:W-:Y:S01]  /*6d40*/  FMUL R64, R65, R100 ;  /* 0x0000006441407220 */ /* 0x020fe20000400000 */
[----:B------:R-:W-:Y:S01]  /*6d50*/  SHF.L.U32 R212, R19, 0x10, RZ ;  /* 0x0000001013d47819 */ /* 0x000fe200000006ff */
[----:B------:R-:W-:Y:S01]  /*6d60*/  @P2 FADD R86, R86, 1 ;  /* 0x3f80000056562421 */ /* 0x000fe20000000000 */
[----:B------:R-:W-:Y:S01]  /*6d70*/  SHF.L.U32 R92, R122, 0x10, RZ ;  /* 0x000000107a5c7819 */ /* 0x000fe200000006ff */
[----:B------:R-:W-:Y:S01]  /*6d80*/  @P2 FADD R220, R220, 1 ;  /* 0x3f800000dcdc2421 */ /* 0x000fe20000000000 */
[----:B0-----:R-:W-:Y:S01]  /*6d90*/  ISETP.NE.AND P1, PT, R113, RZ, PT ;  /* 0x000000ff7100720c */ /* 0x001fe20003f25270 */
[----:B------:R-:W-:Y:S01]  /*6da0*/  @P2 FADD R212, R212, 1 ;  /* 0x3f800000d4d42421 */ /* 0x000fe20000000000 */
[----:B------:R-:W-:Y:S01]  /*6db0*/  SHF.L.U32 R224, R128, 0x10, RZ ;  /* 0x0000001080e07819 */ /* 0x000fe200000006ff */
[----:B------:R-:W-:Y:S01]  /*6dc0*/  FFMA R213, R213, R86, R92 ;  /* 0x00000056d5d57223 */ /* 0x000fe2000000005c */
[----:B------:R-:W-:Y:S01]  /*6dd0*/  FMNMX3 R98, R98, |R179|, |R177|, !PT ;  /* 0x400000b362627276 */ /* 0x000fe200078004b1 */
[----:B------:R-:W-:Y:S01]  /*6de0*/  FMUL R113, R90, R100 ;  /* 0x000000645a717220 */ /* 0x000fe20000400000 */
[----:B------:R-:W-:Y:S01]  /*6df0*/  SHF.L.U32 R216, R15, 0x10, RZ ;  /* 0x000000100fd87819 */ /* 0x000fe200000006ff */
[----:B------:R-:W-:Y:S01]  /*6e00*/  FFMA R211, R211, R220, R224 ;  /* 0x000000dcd3d37223 */ /* 0x000fe200000000e0 */
[----:B------:R-:W-:Y:S01]  /*6e10*/  FSEL R65, R65, R64, !P1 ;  /* 0x0000004041417208 */ /* 0x000fe20004800000 */
[----:B------:R-:W-:Y:S01]  /*6e20*/  FMUL R64, R151, R100 ;  /* 0x0000006497407220 */ /* 0x000fe20000400000 */
[----:B------:R-:W-:Y:S01]  /*6e30*/  FMNMX3 R98, R98, |R71|, |R181|, !PT ;  /* 0x4000004762627276 */ /* 0x000fe200078004b5 */
[----:B------:R-:W-:Y:S01]  /*6e40*/  FFMA R217, R217, R212, R216 ;  /* 0x000000d4d9d97223 */ /* 0x000fe200000000d8 */
[----:B------:R-:W-:Y:S01]  /*6e50*/  SHF.L.U32 R86, R118, 0x10, RZ ;  /* 0x0000001076567819 */ /* 0x000fe200000006ff */
[----:B------:R-:W-:Y:S01]  /*6e60*/  IMAD.U32 R224, R120, 0x10000, RZ ;  /* 0x0001000078e07824 */ /* 0x000fe200078e00ff */
        /* <DEDUP_REMOVED lines=8> */
[----:B------:R-:W-:Y:S01]  /*6ef0*/  FSEL R151, R151, R64, !P1 ;  /* 0x0000004097977208 */ /* 0x000fe20004800000 */
[----:B------:R-:W-:Y:S01]  /*6f00*/  FMUL R64, R163, R100 ;  /* 0x00000064a3407220 */ /* 0x000fe20000400000 */
[----:B------:R-:W-:Y:S01]  /*6f10*/  FMNMX3 R98, R98, |R73|, |R211|, !PT ;  /* 0x4000004962627276 */ /* 0x000fe200078004d3 */
[----:B------:R-:W-:Y:S01]  /*6f20*/  FFMA R221, R221, R86, R92 ;  /* 0x00000056dddd7223 */ /* 0x000fe2000000005c */
[----:B------:R-:W-:Y:S01]  /*6f30*/  FFMA R75, R75, R220, R224 ;  /* 0x000000dc4b4b7223 */ /* 0x000fe200000000e0 */
[----:B------:R-:W-:Y:S01]  /*6f40*/  SHF.L.U32 R86, R10, 0x10, RZ ;  /* 0x000000100a567819 */ /* 0x000fe200000006ff */
[----:B------:R-:W-:Y:S01]  /*6f50*/  FFMA R77, R77, R212, R216 ;  /* 0x000000d44d4d7223 */ /* 0x000fe200000000d8 */
[----:B------:R-:W-:Y:S01]  /*6f60*/  FSEL R163, R163, R64, !P1 ;  /* 0x00000040a3a37208 */ /* 0x000fe20004800000 */
[-C--:B------:R-:W-:Y:S01]  /*6f70*/  FMUL R64, R179, R100.reuse ;  /* 0x00000064b3407220 */ /* 0x080fe20000400000 */
[----:B------:R-:W-:Y:S01]  /*6f80*/  FMNMX3 R98, R98, |R215|, |R213|, !PT ;  /* 0x400000d762627276 */ /* 0x000fe200078004d5 */
[----:B------:R-:W-:Y:S01]  /*6f90*/  @P2 FADD R86, R86, 1 ;  /* 0x3f80000056562421 */ /* 0x000fe20000000000 */
[----:B------:R-:W-:Y:S01]  /*6fa0*/  SHF.L.U32 R212, R114, 0x10, RZ ;  /* 0x0000001072d47819 */ /* 0x000fe200000006ff */
[-C--:B------:R-:W-:Y:S01]  /*6fb0*/  FMUL R2, R67, R100.reuse ;  /* 0x0000006443027220 */ /* 0x080fe20000400000 */
[----:B------:R-:W-:Y:S01]  /*6fc0*/  SHF.L.U32 R92, R6, 0x10, RZ ;  /* 0x00000010065c7819 */ /* 0x000fe200000006ff */
[----:B------:R-:W-:Y:S01]  /*6fd0*/  IMAD.U32 R216, R106, 0x10000, RZ ;  /* 0x000100006ad87824 */ /* 0x000fe200078e00ff */
[----:B------:R-:W-:Y:S01]  /*6fe0*/  FMNMX3 R98, R98, |R217|, |R75|, !PT ;  /* 0x400000d962627276 */ /* 0x000fe2000780044b */
[----:B------:R-:W-:Y:S01]  /*6ff0*/  @P2 FADD R212, R212, 1 ;  /* 0x3f800000d4d42421 */ /* 0x000fe20000000000 */
[----:B------:R-:W-:Y:S01]  /*7000*/  FSEL R90, R90, R113, !P1 ;  /* 0x000000715a5a7208 */ /* 0x000fe20004800000 */
[----:B------:R-:W-:Y:S01]  /*7010*/  FMUL R113, R218, R100 ;  /* 0x00000064da717220 */ /* 0x000fe20000400000 */
[----:B------:R-:W-:Y:S01]  /*7020*/  FSEL R179, R179, R64, !P1 ;  /* 0x00000040b3b37208 */ /* 0x000fe20004800000 */
[----:B------:R-:W-:Y:S01]  /*7030*/  FMUL R64, R215, R100 ;  /* 0x00000064d7407220 */ /* 0x000fe20000400000 */
[----:B------:R-:W-:Y:S01]  /*7040*/  FFMA R227, R227, R86, R92 ;  /* 0x00000056e3e37223 */ /* 0x000fe2000000005c */
[----:B------:R-:W-:Y:S01]  /*7050*/  FMNMX3 R98, R98, |R219|, |R221|, !PT ;  /* 0x400000db62627276 */ /* 0x000fe200078004dd */
[-C--:B------:R-:W-:Y:S01]  /*7060*/  FMUL R117, R214, R100.reuse ;  /* 0x00000064d6757220 */ /* 0x080fe20000400000 */
[----:B------:R-:W-:Y:S01]  /*7070*/  @P1 FMUL R69, R69, R100 ;  /* 0x0000006445451220 */ /* 0x000fe20000400000 */
[----:B------:R-:W-:Y:S01]  /*7080*/  FFMA R225, R225, R212, R216 ;  /* 0x000000d4e1e17223 */ /* 0x000fe200000000d8 */
[----:B------:R-:W-:Y:S01]  /*7090*/  FSEL R67, R67, R2, !P1 ;  /* 0x0000000243437208 */ /* 0x000fe20004800000 */
[-C--:B------:R-:W-:Y:S01]  /*70a0*/  FMUL R2, R81, R100.reuse ;  /* 0x0000006451027220 */ /* 0x080fe20000400000 */
[----:B------:R-:W-:Y:S01]  /*70b0*/  FSEL R218, R218, R113, !P1 ;  /* 0x00000071dada7208 */ /* 0x000fe20004800000 */
[----:B------:R-:W-:Y:S01]  /*70c0*/  FMUL R113, R234, R100 ;  /* 0x00000064ea717220 */ /* 0x000fe20000400000 */
[----:B------:R-:W-:Y:S01]  /*70d0*/  FSEL R215, R215, R64, !P1 ;  /* 0x00000040d7d77208 */ /* 0x000fe20004800000 */
[-C--:B------:R-:W-:Y:S01]  /*70e0*/  FMUL R64, R227, R100.reuse ;  /* 0x00000064e3407220 */ /* 0x080fe20000400000 */
[----:B------:R-:W-:Y:S01]  /*70f0*/  FMNMX3 R98, R98, |R77|, |R223|, !PT ;  /* 0x4000004d62627276 */ /* 0x000fe200078004df */
[-C--:B------:R-:W-:Y:S01]  /*7100*/  FMUL R115, R94, R100.reuse ;  /* 0x000000645e737220 */ /* 0x080fe20000400000 */
[----:B------:R-:W-:Y:S01]  /*7110*/  FSEL R214, R214, R117, !P1 ;  /* 0x00000075d6d67208 */ /* 0x000fe20004800000 */
[-C--:B------:R-:W-:Y:S01]  /*7120*/  FMUL R117, R226, R100.reuse ;  /* 0x00000064e2757220 */ /* 0x080fe20000400000 */
[----:B------:R-:W-:Y:S01]  /*7130*/  F2FP.SATFINITE.E4M3.F32.PACK_AB_MERGE_C R69, RZ, R69, RZ ;  /* 0x00000045ff45723e */ /* 0x000fe200048070ff */
[-C--:B------:R-:W-:Y:S01]  /*7140*/  @P1 FMUL R68, R68, R100.reuse ;  /* 0x0000006444441220 */ /* 0x080fe20000400000 */
[----:B------:R-:W-:Y:S01]  /*7150*/  F2FP.SATFINITE.E4M3.F32.PACK_AB_MERGE_C R67, RZ, R67, RZ ;  /* 0x00000043ff43723e */ /* 0x000fe200048070ff */
[-C--:B------:R-:W-:Y:S01]  /*7160*/  @P1 FMUL R88, R88, R100.reuse ;  /* 0x0000006458581220 */ /* 0x080fe20000400000 */
[----:B------:R-:W-:Y:S01]  /*7170*/  FMNMX3 R98, R98, |R227|, |R225|, !PT ;  /* 0x400000e362627276 */ /* 0x000fe200078004e1 */
[-C--:B------:R-:W-:Y:S01]  /*7180*/  @P1 FMUL R85, R85, R100.reuse ;  /* 0x0000006455551220 */ /* 0x080fe20000400000 */
[----:B------:R-:W-:Y:S01]  /*7190*/  SHF.L.U32 R86, R11, 0x10, RZ ;  /* 0x000000100b567819 */ /* 0x000fe200000006ff */
[-C--:B------:R-:W-:Y:S01]  /*71a0*/  @P1 FMUL R91, R91, R100.reuse ;  /* 0x000000645b5b1220 */ /* 0x080fe20000400000 */
[----:B------:R-:W-:Y:S01]  /*71b0*/  FSEL R234, R234, R113, !P1 ;  /* 0x00000071eaea7208 */ /* 0x000fe20004800000 */
[----:B------:R-:W-:Y:S01]  /*71c0*/  FMUL R113, R250, R100 ;  /* 0x00000064fa717220 */ /* 0x000fe20000400000 */
[----:B------:R-:W-:Y:S01]  /*71d0*/  FSEL R227, R227, R64, !P1 ;  /* 0x00000040e3e37208 */ /* 0x000fe20004800000 */
[----:B------:R-:W-:Y:S01]  /*71e0*/  @P2 FADD R86, R86, 1 ;  /* 0x3f80000056562421 */ /* 0x000fe20000000000 */
[----:B------:R-:W-:Y:S01]  /*71f0*/  FSEL R81, R81, R2, !P1 ;  /* 0x0000000251517208 */ /* 0x000fe20004800000 */
[-C--:B------:R-:W-:Y:S01]  /*7200*/  @P1 FMUL R111, R111, R100.reuse ;  /* 0x000000646f6f1220 */ /* 0x080fe20000400000 */
[----:B------:R-:W-:Y:S01]  /*7210*/  LOP3.LUT R64, R80, 0xffffff00, RZ, 0xc0, !PT ;  /* 0xffffff0050407812 */ /* 0x000fe200078ec0ff */
[-C--:B------:R-:W-:Y:S01]  /*7220*/  @P1 FMUL R83, R83, R100.reuse ;  /* 0x0000006453531220 */ /* 0x080fe20000400000 */
[----:B------:R-:W-:Y:S01]  /*7230*/  SHF.L.U32 R69, R69, 0x8, RZ ;  /* 0x0000000845457819 */ /* 0x000fe200000006ff */
[-C--:B------:R-:W-:Y:S01]  /*7240*/  @P1 FMUL R93, R93, R100.reuse ;  /* 0x000000645d5d1220 */ /* 0x080fe20000400000 */
[----:B------:R-:W-:Y:S01]  /*7250*/  LOP3.LUT R80, R67, 0xff, RZ, 0xc0, !PT ;  /* 0x000000ff43507812 */ /* 0x000fe200078ec0ff */
[-C--:B------:R-:W-:Y:S01]  /*7260*/  FMUL R119, R230, R100.reuse ;  /* 0x00000064e6777220 */ /* 0x080fe20000400000 */
[----:B------:R-:W-:Y:S01]  /*7270*/  FSEL R226, R226, R117, !P1 ;  /* 0x00000075e2e27208 */ /* 0x000fe20004800000 */
[-C--:B------:R-:W-:Y:S01]  /*7280*/  FMUL R117, R242, R100.reuse ;  /* 0x00000064f2757220 */ /* 0x080fe20000400000 */
[----:B------:R-:W-:Y:S01]  /*7290*/  SHF.L.U32 R92, R7, 0x10, RZ ;  /* 0x00000010075c7819 */ /* 0x000fe200000006ff */
[-C--:B------:R-:W-:Y:S01]  /*72a0*/  @P1 FMUL R103, R103, R100.reuse ;  /* 0x0000006467671220 */ /* 0x080fe20000400000 */
[----:B------:R-:W-:Y:S01]  /*72b0*/  LOP3.LUT R70, R70, 0xffffff00, RZ, 0xc0, !PT ;  /* 0xffffff0046467812 */ /* 0x000fe200078ec0ff */
[----:B------:R-:W-:Y:S01]  /*72c0*/  @P1 FMUL R107, R107, R100 ;  /* 0x000000646b6b1220 */ /* 0x000fe20000400000 */
[----:B------:R-:W-:Y:S01]  /*72d0*/  F2FP.SATFINITE.E4M3.F32.PACK_AB_MERGE_C R81, RZ, R81, RZ ;  /* 0x00000051ff51723e */ /* 0x000fe200048070ff */
[----:B------:R-:W-:Y:S01]  /*72e0*/  FFMA R79, R79, R86, R92 ;  /* 0x000000564f4f7223 */ /* 0x000fe2000000005c */
[----:B------:R-:W-:Y:S01]  /*72f0*/  FSEL R94, R94, R115, !P1 ;  /* 0x000000735e5e7208 */ /* 0x000fe20004800000 */
[-C--:B------:R-:W-:Y:S01]  /*7300*/  FMUL R115, R222, R100.reuse ;  /* 0x00000064de737220 */ /* 0x080fe20000400000 */
[----:B------:R-:W-:Y:S01]  /*7310*/  FSEL R250, R250, R113, !P1 ;  /* 0x00000071fafa7208 */ /* 0x000fe20004800000 */
[-C--:B------:R-:W-:Y:S01]  /*7320*/  FMUL R86, R155, R100.reuse ;  /* 0x000000649b567220 */ /* 0x080fe20000400000 */
[----:B------:R-:W-:Y:S01]  /*7330*/  LOP3.LUT R69, R80, 0xffff, R69, 0xf8, !PT ;  /* 0x0000ffff50457812 */ /* 0x000fe200078ef845 */
[-C--:B------:R-:W-:Y:S01]  /*7340*/  @P1 FMUL R161, R161, R100.reuse ;  /* 0x00000064a1a11220 */ /* 0x080fe20000400000 */
[----:B------:R-:W-:Y:S01]  /*7350*/  F2FP.SATFINITE.E4M3.F32.PACK_AB_MERGE_C R65, RZ, R65, RZ ;  /* 0x00000041ff41723e */ /* 0x000fe200048070ff */
[-C--:B------:R-:W-:Y:S01]  /*7360*/  @P1 FMUL R177, R177, R100.reuse ;  /* 0x00000064b1b11220 */ /* 0x080fe20000400000 */
[----:B------:R-:W-:Y:S01]  /*7370*/  LOP3.LUT R80, R72, 0xffffff00, RZ, 0xc0, !PT ;  /* 0xffffff0048507812 */ /* 0x000fe200078ec0ff */
[----:B------:R-:W-:Y:S01]  /*7380*/  FMUL R92, R159, R100 ;  /* 0x000000649f5c7220 */ /* 0x000fe20000400000 */
[----:B------:R-:W-:Y:S01]  /*7390*/  F2FP.SATFINITE.E4M3.F32.PACK_AB_MERGE_C R72, RZ, R68, RZ ;  /* 0x00000044ff48723e */ /* 0x000fe200048070ff */
[----:B------:R-:W-:Y:S01]  /*73a0*/  IMAD.U32 R68, R65, 0x10000, RZ ;  /* 0x0001000041447824 */ /* 0x000fe200078e00ff */
[----:B------:R-:W-:Y:S01]  /*73b0*/  FSEL R2, R242, R117, !P1 ;  /* 0x00000075f2027208 */ /* 0x000fe20004800000 */
[-C--:B------:R-:W-:Y:S01]  /*73c0*/  @P1 FMUL R181, R181, R100.reuse ;  /* 0x00000064b5b51220 */ /* 0x080fe20000400000 */
[----:B------:R-:W-:Y:S01]  /*73d0*/  LOP3.LUT R81, R70, 0xffff, R81, 0xf8, !PT ;  /* 0x0000ffff46517812 */ /* 0x000fe200078ef851 */
[----:B------:R-:W-:Y:S01]  /*73e0*/  @P1 FMUL R105, R105, R100 ;  /* 0x0000006469691220 */ /* 0x000fe20000400000 */
[----:B------:R-:W-:Y:S01]  /*73f0*/  F2FP.SATFINITE.E4M3.F32.PACK_AB_MERGE_C R88, RZ, R88, RZ ;  /* 0x00000058ff58723e */ /* 0x000fe200048070ff */
[-C--:B------:R-:W-:Y:S01]  /*7400*/  @P1 FMUL R109, R109, R100.reuse ;  /* 0x000000646d6d1220 */ /* 0x080fe20000400000 */
[----:B------:R-:W-:Y:S01]  /*7410*/  LOP3.LUT R84, R84, 0xffffff00, RZ, 0xc0, !PT ;  /* 0xffffff0054547812 */ /* 0x000fe200078ec0ff */
[----:B------:R-:W-:Y:S01]  /*7420*/  @P1 FMUL R165, R165, R100 ;  /* 0x00000064a5a51220 */ /* 0x000fe20000400000 */
        /* <DEDUP_REMOVED lines=8> */
[----:B------:R-:W-:Y:S01]  /*74b0*/  LOP3.LUT R72, R72, 0xffff, RZ, 0xc0, !PT ;  /* 0x0000ffff48487812 */ /* 0x000fe200078ec0ff */
[-C--:B------:R-:W-:Y:S01]  /*74c0*/  @P1 FMUL R173, R173, R100.reuse ;  /* 0x00000064adad1220 */ /* 0x080fe20000400000 */
[----:B------:R-:W-:Y:S01]  /*74d0*/  LOP3.LUT R81, R81, 0xff, RZ, 0xc0, !PT ;  /* 0x000000ff51517812 */ /* 0x000fe200078ec0ff */
[-C--:B------:R-:W-:Y:S01]  /*74e0*/  @P1 FMUL R101, R101, R100.reuse ;  /* 0x0000006465651220 */ /* 0x080fe20000400000 */
[----:B------:R-:W-:Y:S01]  /*74f0*/  PRMT R88, R88, 0x7104, RZ ;  /* 0x0000710458587816 */ /* 0x000fe200000000ff */
[----:B------:R-:W-:Y:S01]  /*7500*/  @P1 FMUL R87, R87, R100 ;  /* 0x0000006457571220 */ /* 0x000fe20000400000 */
        /* <DEDUP_REMOVED lines=20> */
[----:B------:R-:W-:-:S02]  /*7650*/  F2FP.SATFINITE.E4M3.F32.PACK_AB_MERGE_C R83, RZ, R83, RZ ;  /* 0x00000053ff53723e */ /* 0x000fc400048070ff */
[----:B------:R-:W-:Y:S01]  /*7660*/  LOP3.LUT R81, R81, 0xff00, R88, 0xf8, !PT ;  /* 0x0000ff0051517812 */ /* 0x000fe200078ef858 */
[----:B------:R-:W-:Y:S01]  /*7670*/  IMAD.U32 R222, R222, 0x10000, RZ ;  /* 0x00010000dede7824 */ /* 0x000fe200078e00ff */
[----:B------:R-:W-:Y:S02]  /*7680*/  SHF.L.U32 R90, R90, 0x10, RZ ;  /* 0x000000105a5a7819 */ /* 0x000fe400000006ff */
[----:B------:R-:W-:Y:S02]  /*7690*/  LOP3.LUT R85, R85, 0xffff, RZ, 0xc0, !PT ;  /* 0x0000ffff55557812 */ /* 0x000fe400078ec0ff */
[----:B------:R-:W-:Y:S02]  /*76a0*/  LOP3.LUT R76, R76, 0xff, RZ, 0xc0, !PT ;  /* 0x000000ff4c4c7812 */ /* 0x000fe400078ec0ff */
[----:B------:R-:W-:Y:S02]  /*76b0*/  PRMT R91, R91, 0x7104, RZ ;  /* 0x000071045b5b7816 */ /* 0x000fe400000000ff */
[----:B------:R-:W-:-:S02]  /*76c0*/  F2FP.SATFINITE.E4M3.F32.PACK_AB_MERGE_C R93, RZ, R93, RZ ;  /* 0x0000005dff5d723e */ /* 0x000fc400048070ff */
[----:B------:R-:W-:Y:S02]  /*76d0*/  LOP3.LUT R70, R70, 0xff, RZ, 0xc0, !PT ;  /* 0x000000ff46467812 */ /* 0x000fe400078ec0ff */
[----:B------:R-:W-:Y:S02]  /*76e0*/  PRMT R111, R111, 0x7104, RZ ;  /* 0x000071046f6f7816 */ /* 0x000fe400000000ff */
[----:B------:R-:W-:Y:S02]  /*76f0*/  F2FP.SATFINITE.E4M3.F32.PACK_AB_MERGE_C R151, RZ, R151, RZ ;  /* 0x00000097ff97723e */ /* 0x000fe400048070ff */
[----:B------:R-:W-:Y:S02]  /*7700*/  LOP3.LUT R244, R69, 0xff000000, R72, 0xf8, !PT ;  /* 0xff00000045f47812 */ /* 0x000fe400078ef848 */
[----:B------:R-:W-:Y:S02]  /*7710*/  LOP3.LUT R83, R83, 0xffff, RZ, 0xc0, !PT ;  /* 0x0000ffff53537812 */ /* 0x000fe400078ec0ff */
[----:B------:R-:W-:Y:S01]  /*7720*/  FSEL R230, R230, R119, !P1 ;  /* 0x00000077e6e67208 */ /* 0x000fe20004800000 */
[----:B------:R-:W-:Y:S01]  /*7730*/  FMUL R119, R246, R100 ;  /* 0x00000064f6777220 */ /* 0x000fe20000400000 */
[----:B------:R-:W-:Y:S01]  /*7740*/  FSEL R167, R167, R86, !P1 ;  /* 0x00000056a7a77208 */ /* 0x000fe20004800000 */
[----:B------:R-:W-:Y:S01]  /*7750*/  FMUL R86, R71, R100 ;  /* 0x0000006447567220 */ /* 0x000fe20000400000 */
[----:B------:R-:W-:Y:S01]  /*7760*/  LOP3.LUT R81, R81, 0xff0000, R90, 0xf8, !PT ;  /* 0x00ff000051517812 */ /* 0x000fe200078ef85a */
[----:B------:R-:W-:Y:S01]  /*7770*/  IMAD.SHL.U32 R83, R83, 0x1000000, RZ ;  /* 0x0100000053537824 */ /* 0x000fe200078e00ff */
[----:B------:R-:W-:-:S02]  /*7780*/  SHF.L.U32 R72, R85, 0x18, RZ ;  /* 0x0000001855487819 */ /* 0x000fc400000006ff */
[----:B------:R-:W-:Y:S02]  /*7790*/  FSEL R238, R238, R115, !P1 ;  /* 0x00000073eeee7208 */ /* 0x000fe40004800000 */
[----:B------:R-:W-:Y:S02]  /*77a0*/  LOP3.LUT R91, R76, 0xff00, R91, 0xf8, !PT ;  /* 0x0000ff004c5b7812 */ /* 0x000fe400078ef85b */
[----:B------:R-:W-:Y:S02]  /*77b0*/  LOP3.LUT R93, R93, 0xffff, RZ, 0xc0, !PT ;  /* 0x0000ffff5d5d7812 */ /* 0x000fe400078ec0ff */
[----:B------:R-:W-:Y:S02]  /*77c0*/  LOP3.LUT R70, R70, 0xff00, R111, 0xf8, !PT ;  /* 0x0000ff0046467812 */ /* 0x000fe400078ef86f */
[----:B------:R-:W-:Y:S02]  /*77d0*/  SHF.L.U32 R151, R151, 0x10, RZ ;  /* 0x0000001097977819 */ /* 0x000fe400000006ff */
[----:B------:R-:W-:-:S02]  /*77e0*/  LOP3.LUT R74, R74, 0xffffff00, RZ, 0xc0, !PT ;  /* 0xffffff004a4a7812 */ /* 0x000fc400078ec0ff */
[----:B------:R-:W-:Y:S02]  /*77f0*/  F2FP.SATFINITE.E4M3.F32.PACK_AB_MERGE_C R115, RZ, R234, RZ ;  /* 0x000000eaff73723e */ /* 0x000fe400048070ff */
[----:B------:R-:W-:Y:S02]  /*7800*/  LOP3.LUT R82, R82, 0xffffff00, RZ, 0xc0, !PT ;  /* 0xffffff0052527812 */ /* 0x000fe400078ec0ff */
[----:B------:R-:W-:Y:S02]  /*7810*/  F2FP.SATFINITE.E4M3.F32.PACK_AB_MERGE_C R163, RZ, R163, RZ ;  /* 0x000000a3ffa3723e */ /* 0x000fe400048070ff */
[----:B------:R-:W-:Y:S02]  /*7820*/  F2FP.SATFINITE.E4M3.F32.PACK_AB_MERGE_C R179, RZ, R179, RZ ;  /* 0x000000b3ffb3723e */ /* 0x000fe400048070ff */
[----:B------:R-:W-:Y:S02]  /*7830*/  SHF.L.U32 R212, R112, 0x10, RZ ;  /* 0x0000001070d47819 */ /* 0x000fe400000006ff */
[----:B------:R-:W-:-:S02]  /*7840*/  LOP3.LUT R245, R81, R72, RZ, 0xfc, !PT ;  /* 0x0000004851f57212 */ /* 0x000fc400078efcff */
[----:B------:R-:W-:Y:S01]  /*7850*/  LOP3.LUT R91, R91, 0xff0000, R222, 0xf8, !PT ;  /* 0x00ff00005b5b7812 */ /* 0x000fe200078ef8de */
[----:B------:R-:W-:Y:S01]  /*7860*/  @P2 FADD R212, R212, 1 ;  /* 0x3f800000d4d42421 */ /* 0x000fe20000000000 */
[----:B------:R-:W-:Y:S02]  /*7870*/  SHF.L.U32 R72, R93, 0x18, RZ ;  /* 0x000000185d487819 */ /* 0x000fe400000006ff */
[----:B------:R-:W-:Y:S02]  /*7880*/  LOP3.LUT R70, R70, 0xff0000, R151, 0xf8, !PT ;  /* 0x00ff000046467812 */ /* 0x000fe400078ef897 */
[----:B------:R-:W-:Y:S02]  /*7890*/  FSEL R246, R246, R119, !P1 ;  /* 0x00000077f6f67208 */ /* 0x000fe40004800000 */
[----:B------:R-:W-:Y:S01]  /*78a0*/  FSEL R71, R71, R86, !P1 ;  /* 0x0000005647477208 */ /* 0x000fe20004800000 */
[----:B------:R-:W-:Y:S01]  /*78b0*/  FMUL R86, R217, R100 ;  /* 0x00000064d9567220 */ /* 0x000fe20000400000 */
[----:B------:R-:W-:-:S02]  /*78c0*/  LOP3.LUT R74, R74, 0xffff, R115, 0xf8, !PT ;  /* 0x0000ffff4a4a7812 */ /* 0x000fc400078ef873 */
[----:B------:R-:W-:Y:S02]  /*78d0*/  LOP3.LUT R67, R82, 0xffff, R163, 0xf8, !PT ;  /* 0x0000ffff52437812 */ /* 0x000fe400078ef8a3 */
[----:B------:R-:W-:Y:S02]  /*78e0*/  LOP3.LUT R64, R64, 0xffff, R179, 0xf8, !PT ;  /* 0x0000ffff40407812 */ /* 0x000fe400078ef8b3 */
[----:B------:R-:W-:Y:S02]  /*78f0*/  F2FP.SATFINITE.E4M3.F32.PACK_AB_MERGE_C R103, RZ, R103, RZ ;  /* 0x00000067ff67723e */ /* 0x000fe400048070ff */
[----:B------:R-:W-:Y:S02]  /*7900*/  F2FP.SATFINITE.E4M3.F32.PACK_AB_MERGE_C R2, RZ, R2, RZ ;  /* 0x00000002ff02723e */ /* 0x000fe400048070ff */
[----:B------:R-:W-:Y:S02]  /*7910*/  F2FP.SATFINITE.E4M3.F32.PACK_AB_MERGE_C R107, RZ, R107, RZ ;  /* 0x0000006bff6b723e */ /* 0x000fe400048070ff */
[----:B------:R-:W-:-:S02]  /*7920*/  F2FP.SATFINITE.E4M3.F32.PACK_AB_MERGE_C R161, RZ, R161, RZ ;  /* 0x000000a1ffa1723e */ /* 0x000fc400048070ff */
[----:B------:R-:W-:Y:S02]  /*7930*/  F2FP.SATFINITE.E4M3.F32.PACK_AB_MERGE_C R177, RZ, R177, RZ ;  /* 0x000000b1ffb1723e */ /* 0x000fe400048070ff */
[----:B------:R-:W-:Y:S02]  /*7940*/  SHF.L.U32 R216, R104, 0x10, RZ ;  /* 0x0000001068d87819 */ /* 0x000fe400000006ff */
[----:B------:R-:W-:Y:S02]  /*7950*/  F2FP.SATFINITE.E4M3.F32.PACK_AB_MERGE_C R238, RZ, R238, RZ ;  /* 0x000000eeffee723e */ /* 0x000fe400048070ff */
[----:B------:R-:W-:Y:S01]  /*7960*/  FSEL R159, R159, R92, !P1 ;  /* 0x0000005c9f9f7208 */ /* 0x000fe20004800000 */
[----:B------:R-:W-:Y:S01]  /*7970*/  FMUL R92, R171, R100 ;  /* 0x00000064ab5c7220 */ /* 0x000fe20000400000 */
[----:B------:R-:W-:Y:S01]  /*7980*/  LOP3.LUT R241, R91, R72, RZ, 0xfc, !PT ;  /* 0x000000485bf17212 */ /* 0x000fe200078efcff */
[----:B------:R-:W-:Y:S01]  /*7990*/  FFMA R229, R229, R212, R216 ;  /* 0x000000d4e5e57223 */ /* 0x000fe200000000d8 */
[----:B------:R-:W-:Y:S01]  /*79a0*/  LOP3.LUT R237, R70, R83, RZ, 0xfc, !PT ;  /* 0x0000005346ed7212 */ /* 0x000fe200078efcff */
[----:B------:R-:W-:Y:S01]  /*79b0*/  IMAD.U32 R238, R238, 0x10000, RZ ;  /* 0x00010000eeee7824 */ /* 0x000fe200078e00ff */
[----:B------:R-:W-:Y:S01]  /*79c0*/  F2FP.SATFINITE.E4M3.F32.PACK_AB_MERGE_C R181, RZ, R181, RZ ;  /* 0x000000b5ffb5723e */ /* 0x000fe200048070ff */
[----:B------:R-:W-:Y:S01]  /*79d0*/  FMUL R212, R175, R100 ;  /* 0x00000064afd47220 */ /* 0x000fe20000400000 */
[----:B------:R-:W-:-:S02]  /*79e0*/  LOP3.LUT R74, R74, 0xff, RZ, 0xc0, !PT ;  /* 0x000000ff4a4a7812 */ /* 0x000fc400078ec0ff */
[----:B------:R-:W-:Y:S02]  /*79f0*/  PRMT R103, R103, 0x7104, RZ ;  /* 0x0000710467677816 */ /* 0x000fe400000000ff */
[----:B------:R-:W-:Y:S02]  /*7a00*/  F2FP.SATFINITE.E4M3.F32.PACK_AB_MERGE_C R105, RZ, R105, RZ ;  /* 0x00000069ff69723e */ /* 0x000fe400048070ff */
[----:B------:R-:W-:Y:S02]  /*7a10*/  LOP3.LUT R72, R2, 0xff, RZ, 0xc0, !PT ;  /* 0x000000ff02487812 */ /* 0x000fe400078ec0ff */
[----:B------:R-:W-:Y:S02]  /*7a20*/  SHF.L.U32 R107, R107, 0x8, RZ ;  /* 0x000000086b6b7819 */ /* 0x000fe400000006ff */
[----:B------:R-:W-:Y:S02]  /*7a30*/  F2FP.SATFINITE.E4M3.F32.PACK_AB_MERGE_C R246, RZ, R246, RZ ;  /* 0x000000f6fff6723e */ /* 0x000fe400048070ff */
[----:B------:R-:W-:-:S02]  /*7a40*/  F2FP.SATFINITE.E4M3.F32.PACK_AB_MERGE_C R109, RZ, R109, RZ ;  /* 0x0000006dff6d723e */ /* 0x000fc400048070ff */
[----:B------:R-:W-:Y:S02]  /*7a50*/  LOP3.LUT R70, R67, 0xff, RZ, 0xc0, !PT ;  /* 0x000000ff43467812 */ /* 0x000fe400078ec0ff */
[----:B------:R-:W-:Y:S02]  /*7a60*/  PRMT R161, R161, 0x7104, RZ ;  /* 0x00007104a1a17816 */ /* 0x000fe400000000ff */
[----:B------:R-:W-:Y:S02]  /*7a70*/  F2FP.SATFINITE.E4M3.F32.PACK_AB_MERGE_C R167, RZ, R167, RZ ;  /* 0x000000a7ffa7723e */ /* 0x000fe400048070ff */
[----:B------:R-:W-:Y:S02]  /*7a80*/  F2FP.SATFINITE.E4M3.F32.PACK_AB_MERGE_C R165, RZ, R165, RZ ;  /* 0x000000a5ffa5723e */ /* 0x000fe400048070ff */
[----:B------:R-:W-:Y:S02]  /*7a90*/  LOP3.LUT R64, R64, 0xff, RZ, 0xc0, !PT ;  /* 0x000000ff40407812 */ /* 0x000fe400078ec0ff */
[----:B------:R-:W-:-:S02]  /*7aa0*/  PRMT R177, R177, 0x7104, RZ ;  /* 0x00007104b1b17816 */ /* 0x000fc400000000ff */
[----:B------:R-:W-:Y:S02]  /*7ab0*/  F2FP.SATFINITE.E4M3.F32.PACK_AB_MERGE_C R71, RZ, R71, RZ ;  /* 0x00000047ff47723e */ /* 0x000fe400048070ff */
[----:B------:R-:W-:Y:S02]  /*7ac0*/  LOP3.LUT R181, R181, 0xffff, RZ, 0xc0, !PT ;  /* 0x0000ffffb5b57812 */ /* 0x000fe400078ec0ff */
[----:B------:R-:W-:Y:S02]  /*7ad0*/  LOP3.LUT R78, R78, 0xffffff00, RZ, 0xc0, !PT ;  /* 0xffffff004e4e7812 */ /* 0x000fe400078ec0ff */
[----:B------:R-:W-:Y:S01]  /*7ae0*/  F2FP.SATFINITE.E4M3.F32.PACK_AB_MERGE_C R215, RZ, R215, RZ ;  /* 0x000000d7ffd7723e */ /* 0x000fe200048070ff */
[----:B------:R-:W-:Y:S01]  /*7af0*/  IMAD.SHL.U32 R181, R181, 0x1000000, RZ ;  /* 0x01000000b5b57824 */ /* 0x000fe200078e00ff */
[----:B------:R-:W-:Y:S02]  /*7b00*/  LOP3.LUT R103, R74, 0xff00, R103, 0xf8, !PT ;  /* 0x0000ff004a677812 */ /* 0x000fe400078ef867 */
[----:B------:R-:W-:-:S02]  /*7b10*/  LOP3.LUT R105, R105, 0xffff, RZ, 0xc0, !PT ;  /* 0x0000ffff69697812 */ /* 0x000fc400078ec0ff */
[----:B------:R-:W-:Y:S02]  /*7b20*/  LOP3.LUT R72, R72, 0xffff, R107, 0xf8, !PT ;  /* 0x0000ffff48487812 */ /* 0x000fe400078ef86b */
[----:B------:R-:W-:Y:S02]  /*7b30*/  SHF.L.U32 R69, R246, 0x10, RZ ;  /* 0x00000010f6457819 */ /* 0x000fe400000006ff */
[----:B------:R-:W-:Y:S02]  /*7b40*/  LOP3.LUT R109, R109, 0xffff, RZ, 0xc0, !PT ;  /* 0x0000ffff6d6d7812 */ /* 0x000fe400078ec0ff */
[----:B------:R-:W-:Y:S02]  /*7b50*/  LOP3.LUT R70, R70, 0xff00, R161, 0xf8, !PT ;  /* 0x0000ff0046467812 */ /* 0x000fe400078ef8a1 */
[----:B------:R-:W-:Y:S02]  /*7b60*/  SHF.L.U32 R167, R167, 0x10, RZ ;  /* 0x00000010a7a77819 */ /* 0x000fe400000006ff */
[----:B------:R-:W-:-:S02]  /*7b70*/  LOP3.LUT R165, R165, 0xffff, RZ, 0xc0, !PT ;  /* 0x0000ffffa5a57812 */ /* 0x000fc400078ec0ff */
[----:B------:R-:W-:Y:S02]  /*7b80*/  LOP3.LUT R64, R64, 0xff00, R177, 0xf8, !PT ;  /* 0x0000ff0040407812 */ /* 0x000fe400078ef8b1 */
[----:B------:R-:W-:Y:S02]  /*7b90*/  SHF.L.U32 R71, R71, 0x10, RZ ;  /* 0x0000001047477819 */ /* 0x000fe400000006ff */
[----:B------:R-:W-:Y:S01]  /*7ba0*/  FSEL R171, R171, R92, !P1 ;  /* 0x0000005cabab7208 */ /* 0x000fe20004800000 */
[----:B------:R-:W-:Y:S01]  /*7bb0*/  FMUL R92, R185, R100 ;  /* 0x00000064b95c7220 */ /* 0x000fe20000400000 */
[----:B------:R-:W-:Y:S02]  /*7bc0*/  LOP3.LUT R65, R78, 0xffff, R215, 0xf8, !PT ;  /* 0x0000ffff4e417812 */ /* 0x000fe400078ef8d7 */
[----:B------:R-:W-:Y:S02]  /*7bd0*/  LOP3.LUT R103, R103, 0xff0000, R238, 0xf8, !PT ;  /* 0x00ff000067677812 */ /* 0x000fe400078ef8ee */
[----:B------:R-:W-:-:S02]  /*7be0*/  SHF.L.U32 R2, R105, 0x18, RZ ;  /* 0x0000001869027819 */ /* 0x000fc400000006ff */
[----:B------:R-:W-:Y:S02]  /*7bf0*/  LOP3.LUT R72, R72, 0xff0000, R69, 0xf8, !PT ;  /* 0x00ff000048487812 */ /* 0x000fe400078ef845 */
[----:B------:R-:W-:Y:S02]  /*7c00*/  SHF.L.U32 R109, R109, 0x18, RZ ;  /* 0x000000186d6d7819 */ /* 0x000fe400000006ff */
[----:B------:R-:W-:Y:S02]  /*7c10*/  LOP3.LUT R70, R70, 0xff0000, R167, 0xf8, !PT ;  /* 0x00ff000046467812 */ /* 0x000fe400078ef8a7 */
[----:B------:R-:W-:Y:S02]  /*7c20*/  SHF.L.U32 R165, R165, 0x18, RZ ;  /* 0x00000018a5a57819 */ /* 0x000fe400000006ff */
[----:B------:R-:W-:Y:S02]  /*7c30*/  LOP3.LUT R64, R64, 0xff0000, R71, 0xf8, !PT ;  /* 0x00ff000040407812 */ /* 0x000fe400078ef847 */
[----:B------:R-:W-:Y:S01]  /*7c40*/  FSEL R175, R175, R212, !P1 ;  /* 0x000000d4afaf7208 */ /* 0x000fe20004800000 */
[----:B------:R-:W-:Y:S01]  /*7c50*/  FMUL R212, R73, R100 ;  /* 0x0000006449d47220 */ /* 0x000fe20000400000 */
[----:B------:R-:W-:-:S02]  /*7c60*/  F2FP.SATFINITE.E4M3.F32.PACK_AB_MERGE_C R155, RZ, R155, RZ ;  /* 0x0000009bff9b723e */ /* 0x000fc400048070ff */
[----:B------:R-:W-:Y:S02]  /*7c70*/  F2FP.SATFINITE.E4M3.F32.PACK_AB_MERGE_C R153, RZ, R153, RZ ;  /* 0x00000099ff99723e */ /* 0x000fe400048070ff */
[----:B------:R-:W-:Y:S02]  /*7c80*/  F2FP.SATFINITE.E4M3.F32.PACK_AB_MERGE_C R171, RZ, R171, RZ ;  /* 0x000000abffab723e */ /* 0x000fe400048070ff */
[----:B------:R-:W-:Y:S02]  /*7c90*/  F2FP.SATFINITE.E4M3.F32.PACK_AB_MERGE_C R169, RZ, R169, RZ ;  /* 0x000000a9ffa9723e */ /* 0x000fe400048070ff */
[----:B------:R-:W-:Y:S02]  /*7ca0*/  F2FP.SATFINITE.E4M3.F32.PACK_AB_MERGE_C R157, RZ, R157, RZ ;  /* 0x0000009dff9d723e */ /* 0x000fe400048070ff */
[----:B------:R-:W-:Y:S01]  /*7cb0*/  FSEL R185, R185, R92, !P1 ;  /* 0x0000005cb9b97208 */ /* 0x000fe20004800000 */
[----:B------:R-:W-:Y:S01]  /*7cc0*/  FMUL R92, R219, R100 ;  /* 0x00000064db5c7220 */ /* 0x000fe20000400000 */
[----:B------:R-:W-:-:S02]  /*7cd0*/  LOP3.LUT R243, R103, R2, RZ, 0xfc, !PT ;  /* 0x0000000267f37212 */ /* 0x000fc400078efcff */
[----:B------:R-:W-:Y:S02]  /*7ce0*/  LOP3.LUT R236, R72, 0xff000000, R109, 0xf8, !PT ;  /* 0xff00000048ec7812 */ /* 0x000fe400078ef86d */
[----:B------:R-:W-:Y:S02]  /*7cf0*/  LOP3.LUT R239, R70, R165, RZ, 0xfc, !PT ;  /* 0x000000a546ef7212 */ /* 0x000fe400078efcff */
[----:B------:R-:W-:Y:S02]  /*7d00*/  LOP3.LUT R2, R155, 0xff, RZ, 0xc0, !PT ;  /* 0x000000ff9b027812 */ /* 0x000fe400078ec0ff */
[----:B------:R-:W-:Y:S02]  /*7d10*/  SHF.L.U32 R153, R153, 0x8, RZ ;  /* 0x0000000899997819 */ /* 0x000fe400000006ff */
[----:B------:R-:W-:Y:S02]  /*7d20*/  F2FP.SATFINITE.E4M3.F32.PACK_AB_MERGE_C R159, RZ, R159, RZ ;  /* 0x0000009fff9f723e */ /* 0x000fe400048070ff */
[----:B------:R-:W-:-:S02]  /*7d30*/  LOP3.LUT R72, R171, 0xff, RZ, 0xc0, !PT ;  /* 0x000000ffab487812 */ /* 0x000fc400078ec0ff */
[----:B------:R-:W-:Y:S02]  /*7d40*/  SHF.L.U32 R169, R169, 0x8, RZ ;  /* 0x00000008a9a97819 */ /* 0x000fe400000006ff */
[----:B------:R-:W-:Y:S02]  /*7d50*/  F2FP.SATFINITE.E4M3.F32.PACK_AB_MERGE_C R175, RZ, R175, RZ ;  /* 0x000000afffaf723e */ /* 0x000fe400048070ff */
[----:B------:R-:W-:Y:S02]  /*7d60*/  F2FP.SATFINITE.E4M3.F32.PACK_AB_MERGE_C R173, RZ, R173, RZ ;  /* 0x000000adffad723e */ /* 0x000fe400048070ff */
[----:B------:R-:W-:Y:S02]  /*7d70*/  LOP3.LUT R70, R65, 0xff, RZ, 0xc0, !PT ;  /* 0x000000ff41467812 */ /* 0x000fe400078ec0ff */
[----:B------:R-:W-:Y:S02]  /*7d80*/  LOP3.LUT R235, R64, R181, RZ, 0xfc, !PT ;  /* 0x000000b540eb7212 */ /* 0x000fe400078efcff */
[----:B------:R-:W-:Y:S01]  /*7d90*/  FSEL R217, R217, R86, !P1 ;  /* 0x00000056d9d97208 */ /* 0x000fe20004800000 */
[----:B------:R-:W0:Y:S01]  /*7da0*/  LDC.64 R64, c[0x0][0x3c8] ;  /* 0x0000f200ff407b82 */ /* 0x000e220000000a00 */
[----:B------:R-:W-:Y:S01]  /*7db0*/  FMUL R86, R79, R100 ;  /* 0x000000644f567220 */ /* 0x000fe20000400000 */
[----:B------:R-:W-:-:S02]  /*7dc0*/  LOP3.LUT R157, R157, 0xffff, RZ, 0xc0, !PT ;  /* 0x0000ffff9d9d7812 */ /* 0x000fc400078ec0ff */
[----:B------:R-:W-:Y:S01]  /*7dd0*/  FSEL R73, R73, R212, !P1 ;  /* 0x000000d449497208 */ /* 0x000fe20004800000 */
[----:B------:R-:W-:Y:S01]  /*7de0*/  FMUL R212, R77, R100 ;  /* 0x000000644dd47220 */ /* 0x000fe20000400000 */
[----:B------:R-:W-:Y:S01]  /*7df0*/  LOP3.LUT R2, R2, 0xffff, R153, 0xf8, !PT ;  /* 0x0000ffff02027812 */ /* 0x000fe200078ef899 */
[----:B------:R-:W-:Y:S01]  /*7e00*/  IMAD.SHL.U32 R157, R157, 0x1000000, RZ ;  /* 0x010000009d9d7824 */ /* 0x000fe200078e00ff */
[----:B------:R-:W-:Y:S02]  /*7e10*/  SHF.L.U32 R159, R159, 0x10, RZ ;  /* 0x000000109f9f7819 */ /* 0x000fe400000006ff */
[----:B------:R-:W-:Y:S02]  /*7e20*/  LOP3.LUT R72, R72, 0xffff, R169, 0xf8, !PT ;  /* 0x0000ffff48487812 */ /* 0x000fe400078ef8a9 */
[----:B------:R-:W-:Y:S02]  /*7e30*/  SHF.L.U32 R175, R175, 0x10, RZ ;  /* 0x00000010afaf7819 */ /* 0x000fe400000006ff */
[----:B------:R-:W-:-:S02]  /*7e40*/  LOP3.LUT R173, R173, 0xffff, RZ, 0xc0, !PT ;  /* 0x0000ffffadad7812 */ /* 0x000fc400078ec0ff */
[----:B------:R-:W-:Y:S02]  /*7e50*/  FSEL R219, R219, R92, !P1 ;  /* 0x0000005cdbdb7208 */ /* 0x000fe40004800000 */
[----:B------:R-:W-:Y:S02]  /*7e60*/  F2FP.SATFINITE.E4M3.F32.PACK_AB_MERGE_C R227, RZ, R227, RZ ;  /* 0x000000e3ffe3723e */ /* 0x000fe400048070ff */
[----:B------:R-:W-:Y:S01]  /*7e70*/  FMNMX3 R98, R98, |R79|, |R229|, !PT ;  /* 0x4000004f62627276 */ /* 0x000fe200078004e5 */
[----:B------:R-:W-:Y:S01]  /*7e80*/  @P1 FMUL R229, R229, R100 ;  /* 0x00000064e5e51220 */ /* 0x000fe20000400000 */
[----:B------:R-:W-:Y:S02]  /*7e90*/  FSEL R79, R79, R86, !P1 ;  /* 0x000000564f4f7208 */ /* 0x000fe40004800000 */
[----:B------:R-:W-:Y:S02]  /*7ea0*/  F2FP.SATFINITE.E4M3.F32.PACK_AB_MERGE_C R226, RZ, R226, RZ ;  /* 0x000000e2ffe2723e */ /* 0x000fe400048070ff */
[----:B------:R-:W-:-:S02]  /*7eb0*/  F2FP.SATFINITE.E4M3.F32.PACK_AB_MERGE_C R101, RZ, R101, RZ ;  /* 0x00000065ff65723e */ /* 0x000fc400048070ff */
[----:B------:R-:W-:Y:S02]  /*7ec0*/  LOP3.LUT R2, R2, 0xff0000, R159, 0xf8, !PT ;  /* 0x00ff000002027812 */ /* 0x000fe400078ef89f */
[----:B------:R-:W-:Y:S02]  /*7ed0*/  LOP3.LUT R72, R72, 0xff0000, R175, 0xf8, !PT ;  /* 0x00ff000048487812 */ /* 0x000fe400078ef8af */
[----:B------:R-:W-:Y:S02]  /*7ee0*/  SHF.L.U32 R173, R173, 0x18, RZ ;  /* 0x00000018adad7819 */ /* 0x000fe400000006ff */
[----:B------:R-:W-:Y:S02]  /*7ef0*/  FSEL R77, R77, R212, !P1 ;  /* 0x000000d44d4d7208 */ /* 0x000fe40004800000 */
[----:B------:R-:W-:Y:S02]  /*7f00*/  LOP3.LUT R68, R80, 0xffff, R227, 0xf8, !PT ;  /* 0x0000ffff50447812 */ /* 0x000fe400078ef8e3 */
        /* <DEDUP_REMOVED lines=9> */
[----:B------:R-:W-:Y:S02]  /*7fa0*/  LOP3.LUT R226, R226, 0xff, RZ, 0xc0, !PT ;  /* 0x000000ffe2e27812 */ /* 0x000fe400078ec0ff */
[----:B------:R-:W-:Y:S01]  /*7fb0*/  SHF.L.U32 R101, R101, 0x8, RZ ;  /* 0x0000000865657819 */ /* 0x000fe200000006ff */
[----:B------:R-:W-:Y:S01]  /*7fc0*/  IMAD.U32 R79, R79, 0x10000, RZ ;  /* 0x000100004f4f7824 */ /* 0x000fe200078e00ff */
        /* <DEDUP_REMOVED lines=8> */
[----:B------:R-:W-:Y:S02]  /*8050*/  LOP3.LUT R2, R185, 0xff, RZ, 0xc0, !PT ;  /* 0x000000ffb9027812 */ /* 0x000fe400078ec0ff */
[----:B------:R-:W-:Y:S02]  /*8060*/  SHF.L.U32 R183, R183, 0x8, RZ ;  /* 0x00000008b7b77819 */ /* 0x000fe400000006ff */
[----:B------:R-:W-:Y:S02]  /*8070*/  F2FP.SATFINITE.E4M3.F32.PACK_AB_MERGE_C R73, RZ, R73, RZ ;  /* 0x00000049ff49723e */ /* 0x000fe400048070ff */
[----:B------:R-:W-:Y:S02]  /*8080*/  LOP3.LUT R72, R219, 0xff, RZ, 0xc0, !PT ;  /* 0x000000ffdb487812 */ /* 0x000fe400078ec0ff */
[----:B------:R-:W-:Y:S02]  /*8090*/  PRMT R213, R213, 0x7104, RZ ;  /* 0x00007104d5d57816 */ /* 0x000fe400000000ff */
[----:B------:R-:W-:-:S02]  /*80a0*/  SHF.L.U32 R221, R221, 0x8, RZ ;  /* 0x00000008dddd7819 */ /* 0x000fc400000006ff */
        /* <DEDUP_REMOVED lines=10> */
[----:B------:R-:W-:Y:S02]  /*8150*/  LOP3.LUT R95, R95, 0xffff, RZ, 0xc0, !PT ;  /* 0x0000ffff5f5f7812 */ /* 0x000fe400078ec0ff */
[----:B------:R-:W-:-:S02]  /*8160*/  LOP3.LUT R87, R94, 0xffff, R87, 0xf8, !PT ;  /* 0x0000ffff5e577812 */ /* 0x000fc400078ef857 */
[----:B------:R-:W-:Y:S02]  /*8170*/  SHF.L.U32 R214, R214, 0x10, RZ ;  /* 0x00000010d6d67819 */ /* 0x000fe400000006ff */
[----:B------:R-:W-:Y:S02]  /*8180*/  LOP3.LUT R89, R89, 0xffff, RZ, 0xc0, !PT ;  /* 0x0000ffff59597812 */ /* 0x000fe400078ec0ff */
[----:B------:R-:W-:Y:S02]  /*8190*/  LOP3.LUT R2, R2, 0xffff, R183, 0xf8, !PT ;  /* 0x0000ffff02027812 */ /* 0x000fe400078ef8b7 */
[----:B------:R-:W-:Y:S02]  /*81a0*/  SHF.L.U32 R73, R73, 0x10, RZ ;  /* 0x0000001049497819 */ /* 0x000fe400000006ff */
[----:B------:R-:W-:Y:S02]  /*81b0*/  LOP3.LUT R70, R70, 0xff00, R213, 0xf8, !PT ;  /* 0x0000ff0046467812 */ /* 0x000fe400078ef8d5 */
[----:B------:R-:W-:-:S02]  /*81c0*/  LOP3.LUT R72, R72, 0xffff, R221, 0xf8, !PT ;  /* 0x0000ffff48487812 */ /* 0x000fc400078ef8dd */
[----:B------:R-:W-:Y:S02]  /*81d0*/  LOP3.LUT R211, R211, 0xffff, RZ, 0xc0, !PT ;  /* 0x0000ffffd3d37812 */ /* 0x000fe400078ec0ff */
[----:B------:R-:W-:Y:S02]  /*81e0*/  SHF.L.U32 R217, R217, 0x10, RZ ;  /* 0x00000010d9d97819 */ /* 0x000fe400000006ff */
[----:B------:R-:W-:Y:S02]  /*81f0*/  SHF.L.U32 R77, R77, 0x10, RZ ;  /* 0x000000104d4d7819 */ /* 0x000fe400000006ff */
[----:B------:R-:W-:Y:S02]  /*8200*/  LOP3.LUT R68, R68, 0xff00, R225, 0xf8, !PT ;  /* 0x0000ff0044447812 */ /* 0x000fe400078ef8e1 */
[----:B------:R-:W-:Y:S02]  /*8210*/  LOP3.LUT R75, R75, 0xffff, RZ, 0xc0, !PT ;  /* 0x0000ffff4b4b7812 */ /* 0x000fe400078ec0ff */
[----:B------:R-:W-:-:S02]  /*8220*/  LOP3.LUT R223, R223, 0xffff, RZ, 0xc0, !PT ;  /* 0x0000ffffdfdf7812 */ /* 0x000fc400078ec0ff */
[----:B------:R-:W-:Y:S02]  /*8230*/  LOP3.LUT R229, R229, 0xffff, RZ, 0xc0, !PT ;  /* 0x0000ffffe5e57812 */ /* 0x000fe400078ec0ff */
[----:B------:R-:W-:Y:S02]  /*8240*/  LOP3.LUT R230, R101, 0xff0000, R230, 0xf8, !PT ;  /* 0x00ff000065e67812 */ /* 0x000fe400078ef8e6 */
[----:B------:R-:W-:Y:S02]  /*8250*/  SHF.L.U32 R95, R95, 0x18, RZ ;  /* 0x000000185f5f7819 */ /* 0x000fe400000006ff */
[----:B------:R-:W-:Y:S02]  /*8260*/  LEA R67, R99, R66, 0xd ;  /* 0x0000004263437211 */ /* 0x000fe400078e68ff */
[----:B------:R-:W-:Y:S02]  /*8270*/  LOP3.LUT R214, R87, 0xff0000, R214, 0xf8, !PT ;  /* 0x00ff000057d67812 */ /* 0x000fe400078ef8d6 */
[----:B------:R-:W-:Y:S01]  /*8280*/  SHF.L.U32 R89, R89, 0x18, RZ ;  /* 0x0000001859597819 */ /* 0x000fe200000006ff */
[----:B0-----:R-:W-:Y:S01]  /*8290*/  IMAD.WIDE.U32 R64, R67, 0x8, R64 ;  /* 0x0000000843407825 */ /* 0x001fe200078e0040 */
[----:B------:R-:W-:-:S02]  /*82a0*/  LOP3.LUT R2, R2, 0xff0000, R73, 0xf8, !PT ;  /* 0x00ff000002027812 */ /* 0x000fc400078ef849 */
[----:B------:R-:W-:Y:S02]  /*82b0*/  SHF.L.U32 R211, R211, 0x18, RZ ;  /* 0x00000018d3d37819 */ /* 0x000fe400000006ff */
[----:B------:R-:W-:Y:S01]  /*82c0*/  LOP3.LUT R70, R70, 0xff0000, R217, 0xf8, !PT ;  /* 0x00ff000046467812 */ /* 0x000fe200078ef8d9 */
[----:B------:R1:W-:Y:S01]  /*82d0*/  STG.E.64 desc[UR8][R64.64], R244 ;  /* 0x000000f440007986 */ /* 0x0003e2000c101b08 */
[----:B------:R-:W-:Y:S02]  /*82e0*/  LOP3.LUT R72, R72, 0xff0000, R77, 0xf8, !PT ;  /* 0x00ff000048487812 */ /* 0x000fe400078ef84d */
[----:B------:R-:W-:Y:S01]  /*82f0*/  LOP3.LUT R68, R68, 0xff0000, R79, 0xf8, !PT ;  /* 0x00ff000044447812 */ /* 0x000fe200078ef84f */
[----:B------:R1:W-:Y:S01]  /*8300*/  STG.E.64 desc[UR8][R64.64+0x6000], R236 ;  /* 0x006000ec40007986 */ /* 0x0003e2000c101b08 */
[----:B------:R-:W-:Y:S02]  /*8310*/  SHF.L.U32 R75, R75, 0x18, RZ ;  /* 0x000000184b4b7819 */ /* 0x000fe400000006ff */
[----:B------:R-:W-:Y:S01]  /*8320*/  SHF.L.U32 R223, R223, 0x18, RZ ;  /* 0x00000018dfdf7819 */ /* 0x000fe200000006ff */
[----:B------:R1:W-:Y:S01]  /*8330*/  STG.E.64 desc[UR8][R64.64+0x8000], R238 ;  /* 0x008000ee40007986 */ /* 0x0003e2000c101b08 */
[----:B------:R-:W-:-:S02]  /*8340*/  SHF.L.U32 R229, R229, 0x18, RZ ;  /* 0x00000018e5e57819 */ /* 0x000fc400000006ff */
        /* <DEDUP_REMOVED lines=8> */
[----:B------:R-:W-:-:S03]  /*83d0*/  LOP3.LUT R231, R68, R229, RZ, 0xfc, !PT ;  /* 0x000000e544e77212 */ /* 0x000fc600078efcff */
[----:B------:R1:W-:Y:S04]  /*83e0*/  STG.E.64 desc[UR8][R64.64+0xc000], R232 ;  /* 0x00c000e840007986 */ /* 0x0003e8000c101b08 */
[----:B------:R1:W-:Y:S02]  /*83f0*/  STG.E.64 desc[UR8][R64.64+0xe000], R230 ;  /* 0x00e000e640007986 */ /* 0x0003e4000c101b08 */
.L_x_12009:
        /* <DEDUP_REMOVED lines=8> */
.L_x_11986:
        /* <DEDUP_REMOVED lines=15> */
[----:B------:R-:W2:Y:S02]  /*8570*/  SHFL.DOWN PT, R7, R2, 0x4, 0x1f ;  /* 0x08801f0002077f89 */ /* 0x000ea400000e0000 */
[----:B------:R-:W-:Y:S01]  /*8580*/  @!P0 IMAD.IADD R5, R6, 0x1, R5 ;  /* 0x0000000106058824 */ /* 0x000fe200078e0205 */
        /* <DEDUP_REMOVED lines=21> */
.L_x_12018:
[----:B------:R-:W-:Y:S02]  /*86e0*/  ISETP.NE.AND P0, PT, R3, RZ, PT ;  /* 0x000000ff0300720c */ /* 0x000fe40003f05270 */
[----:B---3--:R-:W-:-:S11]  /*86f0*/  FMNMX R7, R5, R4, !PT ;  /* 0x0000000405077209 */ /* 0x008fd60007800000 */
[----:B------:R-:W-:Y:S05]  /*8700*/  @P0 BRA `(.L_x_12012) ;  /* 0x0000000000080947 */ /* 0x000fea0003800000 */
[----:B--2---:R-:W2:Y:S02]  /*8710*/  LDC.64 R4, c[0x0][0x3f8] ;  /* 0x0000fe00ff047b82 */ /* 0x004ea40000000a00 */
[----:B--2---:R3:W-:Y:S02]  /*8720*/  REDG.E.MAX.S32.STRONG.GPU desc[UR8][R4.64], R7 ;  /* 0x000000070400798e */ /* 0x0047e4000d12e308 */
.L_x_12012:
[----:B------:R-:W-:Y:S05]  /*8730*/  BSYNC B0 ;  /* 0x0000000000007941 */ /* 0x000fea0003800000 */
.L_x_12011:
        /* <DEDUP_REMOVED lines=12> */
[----:B0123--:R-:W-:Y:S05]  /*8800*/  CALL.REL.NOINC `($__internal_215_$__cuda_sm20_rcp_rn_f32_slowpath) ;  /* 0x00000000005c7944 */ /* 0x00ffea0003c00000 */
[----:B------:R-:W-:Y:S01]  /*8810*/  MOV R5, R0 ;  /* 0x0000000000057202 */ /* 0x000fe20000000f00 */
[----:B------:R-:W-:Y:S06]  /*8820*/  BRA `(.L_x_12015) ;  /* 0x0000000000107947 */ /* 0x000fec0003800000 */
.L_x_12014:
[----:B--23--:R-:W2:Y:S02]  /*8830*/  MUFU.RCP R5, R100 ;  /* 0x0000006400057308 */ /* 0x00cea40000001000 */
[----:B--2---:R-:W-:-:S04]  /*8840*/  FFMA R0, R5, R100, -1 ;  /* 0xbf80000005007423 */ /* 0x004fc80000000064 */
[----:B------:R-:W-:-:S04]  /*8850*/  FADD.FTZ R0, -R0, -RZ ;  /* 0x800000ff00007221 */ /* 0x000fc80000010100 */
[----:B------:R-:W-:-:S07]  /*8860*/  FFMA R5, R5, R0, R5 ;  /* 0x0000000005057223 */ /* 0x000fce0000000005 */
.L_x_12015:
[----:B------:R-:W2:Y:S02]  /*8870*/  LDC.64 R2, c[0x0][0x3f0] ;  /* 0x0000fc00ff027b82 */ /* 0x000ea40000000a00 */
[----:B--2---:R-:W-:Y:S01]  /*8880*/  STG.E desc[UR8][R2.64], R5 ;  /* 0x0000000502007986 */ /* 0x004fe2000c101908 */
[----:B------:R-:W-:Y:S05]  /*8890*/  EXIT ;  /* 0x000000000000794d */ /* 0x000fea0003800000 */
.L_x_12013:
[----:B------:R-:W-:Y:S01]  /*88a0*/  IMAD.MOV.U32 R7, RZ, RZ, 0x2 ;  /* 0x00000002ff077424 */ /* 0x000fe200078e00ff */
[----:B------:R-:W-:Y:S02]  /*88b0*/  MOV R9, 0x1f ;  /* 0x0000001f00097802 */ /* 0x000fe40000000f00 */
[----:B------:R-:W-:-:S07]  /*88c0*/  MOV R6, 0xffffffff ;  /* 0xffffffff00067802 */ /* 0x000fce0000000f00 */
[----:B0123-5:R-:W-:Y:S05]  /*88d0*/  WARPSYNC.COLLECTIVE R6, `(.L_x_12016) ;  /* 0x0000000006087348 */ /* 0x02ffea0003c00000 */
[----:B--23--:R2:W3:Y:S02]  /*88e0*/  SHFL.DOWN P0, R4, R2, R7, R9 ;  /* 0x0800000702047389 */ /* 0x00c4e40000000009 */
[----:B0123-5:R-:W-:Y:S05]  /*88f0*/  ENDCOLLECTIVE ;  /* 0x000000000000791b */ /* 0x02ffea0003800000 */
.L_x_12016:
[----:B------:R-:W-:Y:S02]  /*8900*/  MOV R7, 0x1 ;  /* 0x0000000100077802 */ /* 0x000fe40000000f00 */
[----:B------:R-:W-:-:S04]  /*8910*/  MOV R5, R4 ;  /* 0x0000000400057202 */ /* 0x000fc80000000f00 */
[----:B------:R-:W-:-:S04]  /*8920*/  FMNMX R5, R5, R2, !PT ;  /* 0x0000000205057209 */ /* 0x000fc80007800000 */
[----:B------:R-:W-:-:S07]  /*8930*/  MOV R2, R5 ;  /* 0x0000000500027202 */ /* 0x000fce0000000f00 */
[----:B------:R-:W-:Y:S05]  /*8940*/  WARPSYNC.COLLECTIVE R6, `(.L_x_12017) ;  /* 0x0000000006087348 */ /* 0x000fea0003c00000 */
[----:B------:R0:W1:Y:S02]  /*8950*/  SHFL.DOWN P0, R4, R2, R7, R9 ;  /* 0x0800000702047389 */ /* 0x0000640000000009 */
[----:B01----:R-:W-:Y:S05]  /*8960*/  ENDCOLLECTIVE ;  /* 0x000000000000791b */ /* 0x003fea0003800000 */
.L_x_12017:
[----:B------:R-:W-:Y:S05]  /*8970*/  BRA `(.L_x_12018) ;  /* 0xfffffffc00587947 */ /* 0x000fea000383ffff */
        .weak           $__internal_215_$__cuda_sm20_rcp_rn_f32_slowpath
        .type           $__internal_215_$__cuda_sm20_rcp_rn_f32_slowpath,@function
        .size           $__internal_215_$__cuda_sm20_rcp_rn_f32_slowpath,(.L_x_13083 - $__internal_215_$__cuda_sm20_rcp_rn_f32_slowpath)
$__internal_215_$__cuda_sm20_rcp_rn_f32_slowpath:
[----:B------:R-:W-:Y:S01]  /*8980*/  IMAD.SHL.U32 R2, R0, 0x2, RZ ;  /* 0x0000000200027824 */ /* 0x000fe200078e00ff */
[----:B------:R-:W-:Y:S04]  /*8990*/  BSSY B1, `(.L_x_12019) ;  /* 0x0000030000017945 */ /* 0x000fe80003800000 */
        /* <DEDUP_REMOVED lines=13> */
.L_x_12020:
        /* <DEDUP_REMOVED lines=33> */
.L_x_12022:
[----:B------:R0:W1:Y:S02]  /*8c80*/  MUFU.RCP R3, R0 ;  /* 0x0000000000037308 */ /* 0x0000640000001000 */
.L_x_12021:
[----:B------:R-:W-:Y:S05]  /*8c90*/  BSYNC B1 ;  /* 0x0000000000017941 */ /* 0x000fea0003800000 */
.L_x_12019:
[----:B01----:R-:W-:Y:S01]  /*8ca0*/  MOV R0, R3 ;  /* 0x0000000300007202 */ /* 0x003fe20000000f00 */
[----:B------:R-:W-:Y:S01]  /*8cb0*/  HFMA2 R3, -RZ, RZ, 0, 0 ;  /* 0x00000000ff037431 */ /* 0x000fe200000001ff */
[----:B------:R-:W-:-:S04]  /*8cc0*/  MOV R2, R88 ;  /* 0x0000005800027202 */ /* 0x000fc80000000f00 */
[----:B------:R-:W-:Y:S05]  /*8cd0*/  RET.REL.NODEC R2 `(_ZN18transformer_engine13normalization19ln_fwd_tuned_kernelINS0_13Kernel_traitsI13__nv_bfloat16S3_13__nv_fp8_e4m3fjLj65536ELj8ELj1ELj4ELj16ENS0_18Kernel_traits_baseILj65536ES3_S3_S4_fjLj128EEEEEEEvNS0_19ForwardKernelParamsE) ;  /* 0xffffff7002c87950 */ /* 0x000fea0003c3ffff */
.L_x_12023:
        /* <DEDUP_REMOVED lines=10> */
.L_x_13083:


//--------------------- .text._ZN18transformer_engine13normalization19ln_fwd_tuned_kernelINS0_13Kernel_traitsI13__nv_bfloat16S3_13__nv_fp8_e4m3fjLj49152ELj4ELj1ELj4ELj16ENS0_18Kernel_traits_baseILj49152ES3_S3_S4_fjLj128EEEEEEEvNS0_19ForwardKernelParamsE --------------------------
	.section	.text._ZN18transformer_engine13normalization19ln_fwd_tuned_kernelINS0_13Kernel_traitsI13__nv_bfloat16S3_13__nv_fp8_e4m3fjLj49152ELj4ELj1ELj4ELj16ENS0_18Kernel_traits_baseILj49152ES3_S3_S4_fjLj128EEEEEEEvNS0_19ForwardKernelParamsE,"ax",@progbits
	.align	128
        .global         _ZN18transformer_engine13normalization19ln_fwd_tuned_kernelINS0_13Kernel_traitsI13__nv_bfloat16S3_13__nv_fp8_e4m3fjLj49152ELj4ELj1ELj4ELj16ENS0_18Kernel_traits_baseILj49152ES3_S3_S4_fjLj128EEEEEEEvNS0_19ForwardKernelParamsE
        .type           _ZN18transformer_engine13normalization19ln_fwd_tuned_kernelINS0_13Kernel_traitsI13__nv_bfloat16S3_13__nv_fp8_e4m3fjLj49152ELj4ELj1ELj4ELj16ENS0_18Kernel_traits_baseILj49152ES3_S3_S4_fjLj128EEEEEEEvNS0_19ForwardKernelParamsE,@function
        .size           _ZN18transformer_engine13normalization19ln_fwd_tuned_kernelINS0_13Kernel_traitsI13__nv_bfloat16S3_13__nv_fp8_e4m3fjLj49152ELj4ELj1ELj4ELj16ENS0_18Kernel_traits_baseILj49152ES3_S3_S4_fjLj128EEEEEEEvNS0_19ForwardKernelParamsE,(.L_x_13084 - _ZN18transformer_engine13normalization19ln_fwd_tuned_kernelINS0_13Kernel_traitsI13__nv_bfloat16S3_13__nv_fp8_e4m3fjLj49152ELj4ELj1ELj4ELj16ENS0_18Kernel_traits_baseILj49152ES3_S3_S4_fjLj128EEEEEEEvNS0_19ForwardKernelParamsE)
        .other          _ZN18transformer_engine13normalization19ln_fwd_tuned_kernelINS0_13Kernel_traitsI13__nv_bfloat16S3_13__nv_fp8_e4m3fjLj49152ELj4ELj1ELj4ELj16ENS0_18Kernel_traits_baseILj49152ES3_S3_S4_fjLj128EEEEEEEvNS0_19ForwardKernelParamsE,@"STO_CUDA_ENTRY STV_DEFAULT"
_ZN18transformer_engine13normalization19ln_fwd_tuned_kernelINS0_13Kernel_traitsI13__nv_bfloat16S3_13__nv_fp8_e4m3fjLj49152ELj4ELj1ELj4ELj16ENS0_18Kernel_traits_baseILj49152ES3_S3_S4_fjLj128EEEEEEEvNS0_19ForwardKernelParamsE:
.text._ZN18transformer_engine13normalization19ln_fwd_tuned_kernelINS0_13Kernel_traitsI13__nv_bfloat16S3_13__nv_fp8_e4m3fjLj49152ELj4ELj1ELj4ELj16ENS0_18Kernel_traits_baseILj49152ES3_S3_S4_fjLj128EEEEEEEvNS0_19ForwardKernelParamsE:
[----:B------:R-:W0:Y:S01]  /*0000*/  LDC R1, c[0x0][0x37c] ;  /* 0x0000df00ff017b82 */ /* 0x000e220000000800 */
[----:B------:R-:W1:Y:S01]  /*0010*/  LDCU.U8 UR4, c[0x0][0x404] ;  /* 0x00008080ff0477ac */ /* 0x000e620008000000 */
[----:B0-----:R-:W-:Y:S01]  /*0020*/  IADD3 R1, PT, PT, R1, -0xe0, RZ ;  /* 0xffffff2001017810 */ /* 0x001fe20007ffe0ff */
[----:B------:R-:W0:Y:S01]  /*0030*/  LDCU.64 UR8, c[0x0][0x358] ;  /* 0x00006b00ff0877ac */ /* 0x000e220008000a00 */
[----:B------:R-:W2:Y:S04]  /*0040*/  S2R R211, SR_TID.X ;  /* 0x0000000000d37919 */ /* 0x000ea80000002100 */
[----:B------:R-:W3:Y:S01]  /*0050*/  S2UR UR5, SR_CTAID.X ;  /* 0x00000000000579c3 */ /* 0x000ee20000002500 */
[----:B------:R-:W4:Y:S01]  /*0060*/  LDCU UR6, c[0x0][0x388] ;  /* 0x00007100ff0677ac */ /* 0x000f220008000800 */
[----:B-1----:R-:W-:-:S06]  /*0070*/  UISETP.NE.AND UP0, UPT, UR4, URZ, UPT ;  /* 0x000000ff0400728c */ /* 0x002fcc000bf05270 */
[----:B------:R-:W-:-:S13]  /*0080*/  PLOP3.LUT P1, PT, PT, PT, UP0, 0x80, 0x8 ;  /* 0x000000000008781c */ /* 0x000fda0003f2f008 */
[----:B------:R-:W0:Y:S02]  /*0090*/  @P1 LDC.64 R2, c[0x0][0x3e0] ;  /* 0x0000f800ff021b82 */ /* 0x000e240000000a00 */
[----:B0-----:R-:W5:Y:S01]  /*00a0*/  @P1 LDG.E R2, desc[UR8][R2.64] ;  /* 0x0000000802021981 */ /* 0x001f62000c1e1900 */
        /* <DEDUP_REMOVED lines=40> */
[----:B------:R-:W-:Y:S02]  /*0330*/  LOP3.LUT P0, RZ, R15, UR4, RZ, 0xfc, !PT ;  /* 0x000000040fff7c12 */ /* 0x000fe4000f80fcff */
[----:B------:R-:W-:Y:S02]  /*0340*/  MOV R0, RZ ;  /* 0x000000ff00007202 */ /* 0x000fe40000000f00 */
[----:B------:R-:W-:Y:S01]  /*0350*/  ISETP.LT.U32.AND P0, PT, R211, 0x20, !P0 ;  /* 0x00000020d300780c */ /* 0x000fe20004701070 */
[----:B------:R-:W-:Y:S01]  /*0360*/  UPLOP3.LUT UP1, UPT, UPT, UPT, UPT, 0x40, 0x4 ;  /* 0x000000000004789c */ /* 0x000fe20003f2e870 */
[----:B------:R-:W-:Y:S01]  /*0370*/  UMOV UR4, URZ ;  /* 0x000000ff00047c82 */ /* 0x000fe20008000000 */
[----:B--2---:R-:W-:-:S02]  /*0380*/  PRMT R164, R32, 0x7632, R164 ;  /* 0x0000763220a47816 */ /* 0x004fc400000000a4 */
[----:B------:R-:W-:Y:S02]  /*0390*/  PRMT R163, R33, 0x7632, R163 ;  /* 0x0000763221a37816 */ /* 0x000fe400000000a3 */
[----:B------:R-:W-:Y:S02]  /*03a0*/  PRMT R162, R34, 0x7632, R162 ;  /* 0x0000763222a27816 */ /* 0x000fe400000000a2 */
[----:B------:R-:W-:Y:S01]  /*03b0*/  PRMT R161, R35, 0x7632, R161 ;  /* 0x0000763223a17816 */ /* 0x000fe200000000a1 */
[----:B------:R1:W-:Y:S01]  /*03c0*/  STL.S16 [R1+0xdc], R164 ;  /* 0x0000dca401007387 */ /* 0x0003e20000100600 */
[----:B----4-:R-:W-:Y:S02]  /*03d0*/  PRMT R160, R36, 0x7632, R160 ;  /* 0x0000763224a07816 */ /* 0x010fe400000000a0 */
[----:B------:R-:W-:Y:S01]  /*03e0*/  PRMT R159, R37, 0x7632, R159 ;  /* 0x00007632259f7816 */ /* 0x000fe2000000009f */
[----:B------:R1:W-:Y:S01]  /*03f0*/  STL.S16 [R1+0xd8], R163 ;  /* 0x0000d8a301007387 */ /* 0x0003e20000100600 */
[----:B------:R-:W-:-:S02]  /*0400*/  PRMT R158, R38, 0x7632, R158 ;  /* 0x00007632269e7816 */ /* 0x000fc4000000009e */
[----:B------:R-:W-:Y:S01]  /*0410*/  PRMT R157, R39, 0x7632, R157 ;  /* 0x00007632279d7816 */ /* 0x000fe2000000009d */
[----:B------:R1:W-:Y:S01]  /*0420*/  STL.S16 [R1+0xd4], R162 ;  /* 0x0000d4a201007387 */ /* 0x0003e20000100600 */
[----:B---3--:R-:W-:Y:S02]  /*0430*/  PRMT R156, R40, 0x7632, R156 ;  /* 0x00007632289c7816 */ /* 0x008fe4000000009c */
        /* <DEDUP_REMOVED lines=51> */
[----:B------:R1:W-:Y:S01]  /*0770*/  STL.S16 [R1], R136 ;  /* 0x0000008801007387 */ /* 0x0003e20000100600 */
        /* <DEDUP_REMOVED lines=47> */
[----:B------:R1:W-:Y:S01]  /*0a70*/  STL.S16 [R1+0x34], R12 ;  /* 0x0000340c01007387 */ /* 0x0003e20000100600 */
        /* <DEDUP_REMOVED lines=21> */
[----:B0-----:R-:W-:Y:S02]  /*0bd0*/  PRMT R2, R102, 0x7632, R2 ;  /* 0x0000763266027816 */ /* 0x001fe40000000002 */
        /* <DEDUP_REMOVED lines=8> */
[----:B-1----:R-:W-:-:S07]  /*0c60*/  PRMT R11, R123, 0x7632, R11 ;  /* 0x000076327b0b7816 */ /* 0x002fce000000000b */
.L_x_12048:
        /* <DEDUP_REMOVED lines=8> */
[----:B------:R-:W-:-:S04]  /*0cf0*/  VIADD R141, R174, 0x800 ;  /* 0x00000800ae8d7836 */ /* 0x000fc80000000000 */
        /* <DEDUP_REMOVED lines=17> */
[----:B------:R-:W-:Y:S02]  /*0e10*/  IADD3 R145, PT, PT, R174, 0x1400, RZ ;  /* 0x00001400ae917810 */ /* 0x000fe40007ffe0ff */
[C---:B--2---:R-:W-:Y:S01]  /*0e20*/  PRMT R13, R164.reuse, 0x7632, R13 ;  /* 0x00007632a40d7816 */ /* 0x044fe2000000000d */
[----:B------:R-:W-:Y:S01]  /*0e30*/  IMAD.U32 R12, R164, 0x10000, RZ ;  /* 0x00010000a40c7824 */ /* 0x000fe200078e00ff */
[----:B------:R-:W-:Y:S02]  /*0e40*/  PRMT R168, R165, 0x7632, R168 ;  /* 0x00007632a5a87816 */ /* 0x000fe400000000a8 */
[----:B------:R-:W-:Y:S01]  /*0e50*/  SHF.L.U32 R13, R13, 0x10, RZ ;  /* 0x000000100d0d7819 */ /* 0x000fe200000006ff */
[----:B------:R-:W-:Y:S01]  /*0e60*/  FADD R144, RZ, R12 ;  /* 0x0000000cff907221 */ /* 0x000fe20000000000 */
[----:B------:R-:W-:Y:S02]  /*0e70*/  SHF.L.U32 R14, R165, 0x10, RZ ;  /* 0x00000010a50e7819 */ /* 0x000fe400000006ff */
[----:B------:R-:W-:Y:S01]  /*0e80*/  SHF.L.U32 R168, R168, 0x10, RZ ;  /* 0x00000010a8a87819 */ /* 0x000fe200000006ff */
[----:B------:R-:W-:Y:S01]  /*0e90*/  FADD R147, R13, R144 ;  /* 0x000000900d937221 */ /* 0x000fe20000000000 */
[----:B------:R-:W-:Y:S01]  /*0ea0*/  IMAD.WIDE.U32 R144, R145, 0x10, R176 ;  /* 0x0000001091907825 */ /* 0x000fe200078e00b0 */
[----:B------:R-:W-:-:S03]  /*0eb0*/  PRMT R170, R166, 0x7632, R170 ;  /* 0x00007632a6aa7816 */ /* 0x000fc600000000aa */
[----:B------:R-:W-:Y:S01]  /*0ec0*/  FADD R147, R14, R147 ;  /* 0x000000930e937221 */ /* 0x000fe20000000000 */
[----:B------:R-:W-:-:S03]  /*0ed0*/  SHF.L.U32 R169, R166, 0x10, RZ ;  /* 0x00000010a6a97819 */ /* 0x000fc600000006ff */
[----:B------:R-:W-:Y:S01]  /*0ee0*/  FADD R164, R168, R147 ;  /* 0x00000093a8a47221 */ /* 0x000fe20000000000 */
[----:B------:R-:W-:Y:S01]  /*0ef0*/  IMAD.U32 R170, R170, 0x10000, RZ ;  /* 0x00010000aaaa7824 */ /* 0x000fe200078e00ff */
[----:B------:R-:W2:Y:S01]  /*0f00*/  LDG.E.128 R144, desc[UR8][R144.64] ;  /* 0x0000000890907981 */ /* 0x000ea2000c1e1d00 */
        /* <DEDUP_REMOVED lines=11> */
[----:B------:R-:W-:-:S03]  /*0fc0*/  SHF.L.U32 R30, R30, 0x10, RZ ;  /* 0x000000101e1e7819 */ /* 0x000fc600000006ff */
[----:B------:R-:W-:Y:S01]  /*0fd0*/  FADD R164, R28, R165 ;  /* 0x000000a51ca47221 */ /* 0x000fe20000000000 */
[----:B------:R-:W-:Y:S02]  /*0fe0*/  IADD3 R165, PT, PT, R174, 0x1600, RZ ;  /* 0x00001600aea57810 */ /* 0x000fe40007ffe0ff */
[C---:B------:R-:W-:Y:S01]  /*0ff0*/  PRMT R174, R29.reuse, 0x7632, R174 ;  /* 0x000076321dae7816 */ /* 0x040fe200000000ae */
[----:B------:R-:W-:Y:S02]  /*1000*/  IMAD.U32 R29, R29, 0x10000, RZ ;  /* 0x000100001d1d7824 */ /* 0x000fe400078e00ff */
[----:B------:R-:W-:Y:S01]  /*1010*/  FADD R164, R173, R164 ;  /* 0x000000a4ada47221 */ /* 0x000fe20000000000 */
[----:B------:R-:W-:-:S03]  /*1020*/  SHF.L.U32 R174, R174, 0x10, RZ ;  /* 0x00000010aeae7819 */ /* 0x000fc600000006ff */
[----:B------:R-:W-:Y:S01]  /*1030*/  FADD R166, R29, R164 ;  /* 0x000000a41da67221 */ /* 0x000fe20000000000 */
[----:B------:R-:W-:-:S04]  /*1040*/  IMAD.WIDE.U32 R164, R165, 0x10, R176 ;  /* 0x00000010a5a47825 */ /* 0x000fc800078e00b0 */
[----:B------:R-:W-:Y:S01]  /*1050*/  FADD R176, R174, R166 ;  /* 0x000000a6aeb07221 */ /* 0x000fe20000000000 */
[----:B------:R-:W-:Y:S01]  /*1060*/  SHF.L.U32 R175, R175, 0x10, RZ ;  /* 0x00000010afaf7819 */ /* 0x000fe200000006ff */
[----:B------:R-:W3:Y:S02]  /*1070*/  LDG.E.128 R164, desc[UR8][R164.64] ;  /* 0x00000008a4a47981 */ /* 0x000ee4000c1e1d00 */
[--C-:B------:R-:W-:Y:S01]  /*1080*/  FADD R177, R30, R176.reuse ;  /* 0x000000b01eb17221 */ /* 0x100fe20000000000 */
[C---:B------:R-:W-:Y:S01]  /*1090*/  PRMT R176, R31.reuse, 0x7632, R176 ;  /* 0x000076321fb07816 */ /* 0x040fe200000000b0 */
[----:B------:R-:W-:Y:S01]  /*10a0*/  BSSY.RECONVERGENT B0, `(.L_x_12025) ;  /* 0x00001b1000007945 */ /* 0x000fe20003800200 */
[----:B------:R-:W-:Y:S01]  /*10b0*/  SHF.L.U32 R31, R31, 0x10, RZ ;  /* 0x000000101f1f7819 */ /* 0x000fe200000006ff */
[----:B------:R-:W-:Y:S01]  /*10c0*/  FADD R177, R175, R177 ;  /* 0x000000b1afb17221 */ /* 0x000fe20000000000 */
[----:B------:R-:W-:Y:S01]  /*10d0*/  SHF.L.U32 R176, R176, 0x10, RZ ;  /* 0x00000010b0b07819 */ /* 0x000fe200000006ff */
[----:B------:R-:W0:Y:S01]  /*10e0*/  S2R R222, SR_TID.X ;  /* 0x0000000000de7919 */ /* 0x000e220000002100 */
[----:B----4-:R-:W-:Y:S01]  /*10f0*/  PRMT R181, R131, 0x7632, R181 ;  /* 0x0000763283b57816 */ /* 0x010fe200000000b5 */
[--C-:B------:R-:W-:Y:S01]  /*1100*/  FADD R178, R31, R177.reuse ;  /* 0x000000b11fb27221 */ /* 0x100fe20000000000 */
[C---:B------:R-:W-:Y:S01]  /*1110*/  PRMT R177, R128.reuse, 0x7632, R177 ;  /* 0x0000763280b17816 */ /* 0x040fe200000000b1 */
[----:B------:R-:W-:Y:S01]  /*1120*/  IMAD.U32 R128, R128, 0x10000, RZ ;  /* 0x0001000080807824 */ /* 0x000fe200078e00ff */
[----:B------:R-:W-:Y:S01]  /*1130*/  PRMT R186, R140, 0x7632, R186 ;  /* 0x000076328cba7816 */ /* 0x000fe200000000ba */
[----:B------:R-:W-:Y:S01]  /*1140*/  FADD R178, R176, R178 ;  /* 0x000000b2b0b27221 */ /* 0x000fe20000000000 */
[----:B------:R-:W-:-:S02]  /*1150*/  SHF.L.U32 R177, R177, 0x10, RZ ;  /* 0x00000010b1b17819 */ /* 0x000fc400000006ff */
[----:B------:R-:W-:Y:S01]  /*1160*/  ISETP.NE.AND P1, PT, R15, RZ, PT ;  /* 0x000000ff0f00720c */ /* 0x000fe20003f25270 */
        /* <DEDUP_REMOVED lines=9> */
[----:B------:R-:W-:Y:S01]  /*1200*/  SHF.L.U32 R179, R179, 0x10, RZ ;  /* 0x00000010b3b37819 */ /* 0x000fe200000006ff */
[----:B------:R-:W-:Y:S01]  /*1210*/  IMAD.U32 R209, R134, 0x10000, RZ ;  /* 0x0001000086d17824 */ /* 0x000fe200078e00ff */
[----:B------:R-:W-:Y:S01]  /*1220*/  SHF.L.U32 R208, R133, 0x10, RZ ;  /* 0x0000001085d07819 */ /* 0x000fe200000006ff */
[----:B------:R-:W-:Y:S01]  /*1230*/  FADD R182, R130, R180 ;  /* 0x000000b482b67221 */ /* 0x000fe20000000000 */
[----:B------:R-:W-:Y:S01]  /*1240*/  IMAD.U32 R180, R131, 0x10000, RZ ;  /* 0x0001000083b47824 */ /* 0x000fe200078e00ff */
[----:B------:R-:W-:-:S02]  /*1250*/  SHF.L.U32 R131, R181, 0x10, RZ ;  /* 0x00000010b5837819 */ /* 0x000fc400000006ff */
[----:B------:R-:W-:Y:S01]  /*1260*/  FADD R182, R179, R182 ;  /* 0x000000b6b3b67221 */ /* 0x000fe20000000000 */
[----:B------:R-:W-:Y:S02]  /*1270*/  SHF.L.U32 R181, R136, 0x10, RZ ;  /* 0x0000001088b57819 */ /* 0x000fe400000006ff */
[----:B------:R-:W-:Y:S01]  /*1280*/  SHF.L.U32 R210, R135, 0x10, RZ ;  /* 0x0000001087d27819 */ /* 0x000fe200000006ff */
[--C-:B------:R-:W-:Y:S01]  /*1290*/  FADD R183, R180, R182.reuse ;  /* 0x000000b6b4b77221 */ /* 0x100fe20000000000 */
[----:B------:R-:W-:Y:S02]  /*12a0*/  PRMT R182, R136, 0x7632, R182 ;  /* 0x0000763288b67816 */ /* 0x000fe400000000b6 */
[----:B0-----:R-:W-:Y:S01]  /*12b0*/  LOP3.LUT R15, R222, 0x1f, RZ, 0xc0, !PT ;  /* 0x0000001fde0f7812 */ /* 0x001fe200078ec0ff */
[----:B------:R-:W-:Y:S01]  /*12c0*/  FADD R183, R131, R183 ;  /* 0x000000b783b77221 */ /* 0x000fe20000000000 */
[----:B------:R-:W-:Y:S02]  /*12d0*/  SHF.L.U32 R136, R182, 0x10, RZ ;  /* 0x00000010b6887819 */ /* 0x000fe400000006ff */
[----:B------:R-:W-:Y:S01]  /*12e0*/  SHF.L.U32 R182, R137, 0x10, RZ ;  /* 0x0000001089b67819 */ /* 0x000fe200000006ff */
[--C-:B------:R-:W-:Y:S01]  /*12f0*/  FADD R184, R181, R183.reuse ;  /* 0x000000b7b5b87221 */ /* 0x100fe20000000000 */
[----:B------:R-:W-:-:S02]  /*1300*/  PRMT R183, R137, 0x7632, R183 ;  /* 0x0000763289b77816 */ /* 0x000fc400000000b7 */
[----:B------:R-:W-:Y:S01]  /*1310*/  ISETP.GT.U32.AND P2, PT, R15, 0x3, PT ;  /* 0x000000030f00780c */ /* 0x000fe20003f44070 */
[----:B------:R-:W-:Y:S01]  /*1320*/  FADD R184, R136, R184 ;  /* 0x000000b888b87221 */ /* 0x000fe20000000000 */
[----:B------:R-:W-:Y:S02]  /*1330*/  SHF.L.U32 R137, R183, 0x10, RZ ;  /* 0x00000010b7897819 */ /* 0x000fe400000006ff */
[----:B------:R-:W-:Y:S01]  /*1340*/  PRMT R183, R138, 0x7632, R183 ;  /* 0x000076328ab77816 */ /* 0x000fe200000000b7 */
[----:B------:R-:W-:Y:S01]  /*1350*/  FADD R184, R182, R184 ;  /* 0x000000b8b6b87221 */ /* 0x000fe20000000000 */
[----:B------:R-:W-:Y:S02]  /*1360*/  IMAD.U32 R138, R138, 0x10000, RZ ;  /* 0x000100008a8a7824 */ /* 0x000fe400078e00ff */
[----:B------:R-:W-:Y:S01]  /*1370*/  SHF.L.U32 R183, R183, 0x10, RZ ;  /* 0x00000010b7b77819 */ /* 0x000fe200000006ff */
[----:B------:R-:W-:-:S04]  /*1380*/  FADD R184, R137, R184 ;  /* 0x000000b889b87221 */ /* 0x000fc80000000000 */
[--C-:B------:R-:W-:Y:S01]  /*1390*/  FADD R185, R138, R184.reuse ;  /* 0x000000b88ab97221 */ /* 0x100fe20000000000 */
[C---:B------:R-:W-:Y:S02]  /*13a0*/  PRMT R184, R139.reuse, 0x7632, R184 ;  /* 0x000076328bb87816 */ /* 0x040fe400000000b8 */
[----:B------:R-:W-:Y:S01]  /*13b0*/  SHF.L.U32 R139, R139, 0x10, RZ ;  /* 0x000000108b8b7819 */ /* 0x000fe200000006ff */
[----:B------:R-:W-:Y:S01]  /*13c0*/  FADD R185, R183, R185 ;  /* 0x000000b9b7b97221 */ /* 0x000fe20000000000 */
[----:B------:R-:W-:-:S03]  /*13d0*/  SHF.L.U32 R184, R184, 0x10, RZ ;  /* 0x00000010b8b87819 */ /* 0x000fc600000006ff */
[----:B------:R-:W-:Y:S01]  /*13e0*/  FADD R187, R139, R185 ;  /* 0x000000b98bbb7221 */ /* 0x000fe20000000000 */
[----:B------:R-:W-:Y:S02]  /*13f0*/  SHF.L.U32 R185, R140, 0x10, RZ ;  /* 0x000000108cb97819 */ /* 0x000fe400000006ff */
[----:B------:R-:W-:Y:S01]  /*1400*/  SHF.L.U32 R140, R186, 0x10, RZ ;  /* 0x00000010ba8c7819 */ /* 0x000fe200000006ff */
[----:B------:R-:W-:Y:S01]  /*1410*/  FADD R187, R184, R187 ;  /* 0x000000bbb8bb7221 */ /* 0x000fe20000000000 */
[----:B------:R-:W-:-:S03]  /*1420*/  IMAD.U32 R186, R141, 0x10000, RZ ;  /* 0x000100008dba7824 */ /* 0x000fc600078e00ff */
        /* <DEDUP_REMOVED lines=13> */
[----:B------:R-:W-:Y:S01]  /*1500*/  SHF.L.U32 R143, R189, 0x10, RZ ;  /* 0x00000010bd8f7819 */ /* 0x000fe200000006ff */
[----:B------:R-:W-:Y:S02]  /*1510*/  IMAD.U32 R189, R148, 0x10000, RZ ;  /* 0x0001000094bd7824 */ /* 0x000fe400078e00ff */
        /* <DEDUP_REMOVED lines=84> */
[----:B------:R-:W-:-:S03]  /*1a60*/  PRMT R207, R133, 0x7632, R207 ;  /* 0x0000763285cf7816 */ /* 0x000fc600000000cf */
[----:B------:R-:W-:Y:S01]  /*1a70*/  FADD R132, R206, R132 ;  /* 0x00000084ce847221 */ /* 0x000fe20000000000 */
[----:B------:R-:W-:-:S03]  /*1a80*/  SHF.L.U32 R207, R207, 0x10, RZ ;  /* 0x00000010cfcf7819 */ /* 0x000fc600000006ff */
        /* <DEDUP_REMOVED lines=8> */
[----:B------:R-:W-:-:S04]  /*1b10*/  FADD R133, R134, R133 ;  /* 0x0000008586857221 */ /* 0x000fc80000000000 */
[----:B------:R-:W-:Y:S01]  /*1b20*/  FADD R133, R210, R133 ;  /* 0x00000085d2857221 */ /* 0x000fe20000000000 */
[C---:B--2---:R-:W-:Y:S01]  /*1b30*/  PRMT R132, R144.reuse, 0x7632, R132 ;  /* 0x0000763290847816 */ /* 0x044fe20000000084 */
[----:B------:R-:W-:Y:S01]  /*1b40*/  IMAD.U32 R212, R145, 0x10000, RZ ;  /* 0x0001000091d47824 */ /* 0x000fe200078e00ff */
        /* <DEDUP_REMOVED lines=9> */
[C---:B------:R-:W-:Y:S01]  /*1be0*/  SHF.L.U32 R214, R147.reuse, 0x10, RZ ;  /* 0x0000001093d67819 */ /* 0x040fe200000006ff */
[----:B------:R-:W-:Y:S01]  /*1bf0*/  FADD R133, R212, R133 ;  /* 0x00000085d4857221 */ /* 0x000fe20000000000 */
[----:B------:R-:W-:Y:S02]  /*1c00*/  SHF.L.U32 R146, R132, 0x10, RZ ;  /* 0x0000001084927819 */ /* 0x000fe400000006ff */
[----:B------:R-:W-:Y:S01]  /*1c10*/  PRMT R132, R147, 0x7632, R132 ;  /* 0x0000763293847816 */ /* 0x000fe20000000084 */
[----:B------:R-:W-:-:S03]  /*1c20*/  FADD R133, R145, R133 ;  /* 0x0000008591857221 */ /* 0x000fc60000000000 */
[----:B------:R-:W-:Y:S01]  /*1c30*/  SHF.L.U32 R147, R132, 0x10, RZ ;  /* 0x0000001084937819 */ /* 0x000fe200000006ff */
[----:B------:R-:W-:-:S04]  /*1c40*/  FADD R133, R213, R133 ;  /* 0x00000085d5857221 */ /* 0x000fc80000000000 */
[----:B------:R-:W-:-:S04]  /*1c50*/  FADD R133, R146, R133 ;  /* 0x0000008592857221 */ /* 0x000fc80000000000 */
[----:B------:R-:W-:Y:S01]  /*1c60*/  FADD R133, R214, R133 ;  /* 0x00000085d6857221 */ /* 0x000fe20000000000 */
[C---:B---3--:R-:W-:Y:S01]  /*1c70*/  PRMT R132, R164.reuse, 0x7632, R132 ;  /* 0x00007632a4847816 */ /* 0x048fe20000000084 */
[----:B------:R-:W-:Y:S02]  /*1c80*/  IMAD.U32 R215, R164, 0x10000, RZ ;  /* 0x00010000a4d77824 */ /* 0x000fe400078e00ff */
        /* <DEDUP_REMOVED lines=10> */
[C---:B------:R-:W-:Y:S01]  /*1d30*/  PRMT R218, R167.reuse, 0x7632, R218 ;  /* 0x00007632a7da7816 */ /* 0x040fe200000000da */
[----:B------:R-:W-:Y:S01]  /*1d40*/  IMAD.U32 R167, R167, 0x10000, RZ ;  /* 0x00010000a7a77824 */ /* 0x000fe200078e00ff */
[----:B------:R-:W-:Y:S01]  /*1d50*/  SHF.L.U32 R166, R132, 0x10, RZ ;  /* 0x0000001084a67819 */ /* 0x000fe200000006ff */
        /* <DEDUP_REMOVED lines=229> */
.L_x_12026:
[----:B------:R-:W-:Y:S05]  /*2bb0*/  BSYNC.RECONVERGENT B0 ;  /* 0x0000000000007941 */ /* 0x000fea0003800200 */
.L_x_12025:
[----:B------:R-:W-:Y:S01]  /*2bc0*/  BAR.SYNC.DEFER_BLOCKING 0x0 ;  /* 0x0000000000007b1d */ /* 0x000fe20000010000 */
[----:B0-----:R-:W-:Y:S02]  /*2bd0*/  MOV R15, RZ ;  /* 0x000000ff000f7202 */ /* 0x001fe40000000f00 */
[----:B------:R-:W-:-:S03]  /*2be0*/  CS2R R132, SRZ ;  /* 0x0000000000847805 */ /* 0x000fc6000001ff00 */
        /* <DEDUP_REMOVED lines=11> */
.L_x_12028:
[----:B------:R-:W-:Y:S05]  /*2ca0*/  BSYNC.RECONVERGENT B0 ;  /* 0x0000000000007941 */ /* 0x000fea0003800200 */
.L_x_12027:
[----:B------:R-:W1:Y:S01]  /*2cb0*/  SHFL.DOWN PT, R230, R15, 0x2, 0x1f ;  /* 0x08401f000fe67f89 */ /* 0x000e6200000e0000 */
[----:B------:R-:W-:Y:S01]  /*2cc0*/  BSSY.RECONVERGENT B0, `(.L_x_12029) ;  /* 0x0000015000007945 */ /* 0x000fe20003800200 */
[----:B------:R-:W-:Y:S02]  /*2cd0*/  MOV R222, R17 ;  /* 0x0000001100de7202 */ /* 0x000fe40000000f00 */
[----:B0-----:R0:W2:Y:S01]  /*2ce0*/  SHFL.DOWN PT, R232, R132, 0x2, 0x1f ;  /* 0x08401f0084e87f89 */ /* 0x0010a200000e0000 */
[----:B------:R-:W-:Y:S02]  /*2cf0*/  MOV R223, R18 ;  /* 0x0000001200df7202 */ /* 0x000fe40000000f00 */
[----:B------:R-:W-:Y:S01]  /*2d00*/  MOV R224, R19 ;  /* 0x0000001300e07202 */ /* 0x000fe20000000f00 */
[----:B------:R0:W3:Y:S01]  /*2d10*/  SHFL.DOWN PT, R233, R133, 0x2, 0x1f ;  /* 0x08401f0085e97f89 */ /* 0x0000e200000e0000 */
[----:B-1----:R-:W-:-:S05]  /*2d20*/  FADD R231, R230, R15 ;  /* 0x0000000fe6e77221 */ /* 0x002fca0000000000 */
[----:B------:R-:W-:-:S04]  /*2d30*/  IADD3 R221, PT, PT, R231, 0x1800000, RZ ;  /* 0x01800000e7dd7810 */ /* 0x000fc80007ffe0ff */
[----:B------:R-:W-:-:S04]  /*2d40*/  LOP3.LUT R221, R221, 0x7f800000, RZ, 0xc0, !PT ;  /* 0x7f800000dddd7812 */ /* 0x000fc800078ec0ff */
[----:B------:R-:W-:Y:S01]  /*2d50*/  ISETP.GT.U32.AND P1, PT, R221, 0x1ffffff, PT ;  /* 0x01ffffffdd00780c */ /* 0x000fe20003f24070 */
[----:B------:R-:W-:-:S12]  /*2d60*/  IMAD.MOV.U32 R221, RZ, RZ, R16 ;  /* 0x000000ffffdd7224 */ /* 0x000fd800078e0010 */
[----:B0-23--:R-:W-:Y:S05]  /*2d70*/  @P1 BRA `(.L_x_12030) ;  /* 0x0000000000141947 */ /* 0x00dfea0003800000 */
[----:B------:R-:W-:Y:S02]  /*2d80*/  MOV R16, R231 ;  /* 0x000000e700107202 */ /* 0x000fe40000000f00 */
[----:B------:R-:W-:-:S07]  /*2d90*/  MOV R17, 0x2db0 ;  /* 0x00002db000117802 */ /* 0x000fce0000000f00 */
[----:B-----5:R-:W-:Y:S05]  /*2da0*/  CALL.REL.NOINC `($__internal_216_$__cuda_sm20_rcp_rn_f32_slowpath) ;  /* 0x000000a000607944 */ /* 0x020fea0003c00000 */
[----:B------:R-:W-:Y:S01]  /*2db0*/  MOV R19, R234 ;  /* 0x000000ea00137202 */ /* 0x000fe20000000f00 */
[----:B------:R-:W-:Y:S06]  /*2dc0*/  BRA `(.L_x_12031) ;  /* 0x0000000000107947 */ /* 0x000fec0003800000 */
.L_x_12030:
[----:B------:R-:W0:Y:S02]  /*2dd0*/  MUFU.RCP R19, R231 ;  /* 0x000000e700137308 */ /* 0x000e240000001000 */
[----:B0-----:R-:W-:-:S04]  /*2de0*/  FFMA R16, R231, R19, -1 ;  /* 0xbf800000e7107423 */ /* 0x001fc80000000013 */
[----:B------:R-:W-:-:S04]  /*2df0*/  FADD.FTZ R16, -R16, -RZ ;  /* 0x800000ff10107221 */ /* 0x000fc80000010100 */
[----:B------:R-:W-:-:S07]  /*2e00*/  FFMA R19, R19, R16, R19 ;  /* 0x0000001013137223 */ /* 0x000fce0000000013 */
.L_x_12031:
[----:B------:R-:W-:Y:S05]  /*2e10*/  BSYNC.RECONVERGENT B0 ;  /* 0x0000000000007941 */ /* 0x000fea0003800200 */
.L_x_12029:
        /* <DEDUP_REMOVED lines=13> */
[----:B0-----:R-:W-:-:S04]  /*2ef0*/  FADD R17, R231, R15 ;  /* 0x0000000fe7117221 */ /* 0x001fc80000000000 */
[----:B------:R-:W-:-:S05]  /*2f00*/  VIADD R16, R17, 0x1800000 ;  /* 0x0180000011107836 */ /* 0x000fca0000000000 */
[----:B------:R-:W-:-:S04]  /*2f10*/  LOP3.LUT R16, R16, 0x7f800000, RZ, 0xc0, !PT ;  /* 0x7f80000010107812 */ /* 0x000fc800078ec0ff */
[----:B------:R-:W-:-:S13]  /*2f20*/  ISETP.GT.U32.AND P1, PT, R16, 0x1ffffff, PT ;  /* 0x01ffffff1000780c */ /* 0x000fda0003f24070 */
[----:B-123--:R-:W-:Y:S05]  /*2f30*/  @P1 BRA `(.L_x_12033) ;  /* 0x0000000000141947 */ /* 0x00efea0003800000 */
[----:B------:R-:W-:Y:S02]  /*2f40*/  MOV R16, R17 ;  /* 0x0000001100107202 */ /* 0x000fe40000000f00 */
[----:B------:R-:W-:-:S07]  /*2f50*/  MOV R17, 0x2f70 ;  /* 0x00002f7000117802 */ /* 0x000fce0000000f00 */
[----:B-----5:R-:W-:Y:S05]  /*2f60*/  CALL.REL.NOINC `($__internal_216_$__cuda_sm20_rcp_rn_f32_slowpath) ;  /* 0x0000009c00f07944 */ /* 0x020fea0003c00000 */
[----:B------:R-:W-:Y:S01]  /*2f70*/  MOV R16, R234 ;  /* 0x000000ea00107202 */ /* 0x000fe20000000f00 */
[----:B------:R-:W-:Y:S06]  /*2f80*/  BRA `(.L_x_12034) ;  /* 0x0000000000107947 */ /* 0x000fec0003800000 */
.L_x_12033:
[----:B------:R-:W0:Y:S02]  /*2f90*/  MUFU.RCP R16, R17 ;  /* 0x0000001100107308 */ /* 0x000e240000001000 */
[----:B0-----:R-:W-:-:S04]  /*2fa0*/  FFMA R17, R17, R16, -1 ;  /* 0xbf80000011117423 */ /* 0x001fc80000000010 */
[----:B------:R-:W-:-:S04]  /*2fb0*/  FADD.FTZ R17, -R17, -RZ ;  /* 0x800000ff11117221 */ /* 0x000fc80000010100 */
[----:B------:R-:W-:-:S07]  /*2fc0*/  FFMA R16, R16, R17, R16 ;  /* 0x0000001110107223 */ /* 0x000fce0000000010 */
.L_x_12034:
[----:B------:R-:W-:Y:S05]  /*2fd0*/  BSYNC.RECONVERGENT B0 ;  /* 0x0000000000007941 */ /* 0x000fea0003800200 */
.L_x_12032:
[----:B------:R-:W0:Y:S01]  /*2fe0*/  S2R R230, SR_TID.X ;  /* 0x0000000000e67919 */ /* 0x000e220000002100 */
[----:B------:R-:W-:Y:S01]  /*2ff0*/  FADD R17, R19, -R132 ;  /* 0x8000008413117221 */ /* 0x000fe20000000000 */
[----:B------:R-:W1:Y:S01]  /*3000*/  LDCU UR12, c[0x0][0x380] ;  /* 0x00007000ff0c77ac */ /* 0x000e620008000800 */
[----:B------:R-:W-:Y:S01]  /*3010*/  FADD R133, R18, R133 ;  /* 0x0000008512857221 */ /* 0x000fe20000000000 */
[----:B------:R-:W-:Y:S01]  /*3020*/  BSSY.RECONVERGENT B0, `(.L_x_12035) ;  /* 0x000001c000007945 */ /* 0x000fe20003800200 */
        /* <DEDUP_REMOVED lines=21> */
[C---:B---3--:R-:W-:Y:S02]  /*3180*/  LEA R18, P2, R15.reuse, R18, 0x3 ;  /* 0x000000120f127211 */ /* 0x048fe400078418ff */
[----:B------:R-:W-:Y:S02]  /*3190*/  IADD3.X R132, PT, PT, RZ, RZ, RZ, P1, !PT ;  /* 0x000000ffff847210 */ /* 0x000fe40000ffe4ff */
[----:B------:R-:W-:Y:S02]  /*31a0*/  IADD3 R18, P1, PT, R18, UR5, RZ ;  /* 0x0000000512127c10 */ /* 0x000fe4000ff3e0ff */
[----:B------:R-:W-:-:S04]  /*31b0*/  LEA.HI.X R19, R15, R19, R132, 0x3, P2 ;  /* 0x000000130f137211 */ /* 0x000fc800010f1c84 */
[----:B------:R-:W-:-:S05]  /*31c0*/  IADD3.X R19, PT, PT, RZ, R19, RZ, P1, !PT ;  /* 0x00000013ff137210 */ /* 0x000fca0000ffe4ff */
[----:B-12---:R0:W-:Y:S02]  /*31d0*/  STG.E.64 desc[UR8][R18.64], R16 ;  /* 0x0000001012007986 */ /* 0x0061e4000c101b08 */
.L_x_12036:
[----:B------:R-:W-:Y:S05]  /*31e0*/  BSYNC.RECONVERGENT B0 ;  /* 0x0000000000007941 */ /* 0x000fea0003800200 */
.L_x_12035:
[----:B------:R-:W3:Y:S01]  /*31f0*/  S2R R132, SR_TID.X ;  /* 0x0000000000847919 */ /* 0x000ee20000002100 */
[----:B------:R-:W-:Y:S01]  /*3200*/  BSSY B0, `(.L_x_12037) ;  /* 0x000001c000007945 */ /* 0x000fe20003800000 */
[----:B---3--:R-:W-:-:S13]  /*3210*/  ISETP.NE.AND P1, PT, R132, RZ, PT ;  /* 0x000000ff8400720c */ /* 0x008fda0003f25270 */
[----:B------:R-:W-:Y:S05]  /*3220*/  @P1 BRA `(.L_x_12038) ;  /* 0x0000000000641947 */ /* 0x000fea0003800000 */
[----:B------:R-:W3:Y:S01]  /*3230*/  S2R R15, SR_CTAID.X ;  /* 0x00000000000f7919 */ /* 0x000ee20000002500 */
[----:B------:R-:W-:Y:S01]  /*3240*/  ULOP3.LUT UR5, UR4, 0x1, URZ, 0xc0, !UPT ;  /* 0x0000000104057892 */ /* 0x000fe2000f8ec0ff */
[----:B------:R-:W2:Y:S05]  /*3250*/  LDCU.64 UR14, c[0x0][0x3b8] ;  /* 0x00007700ff0e77ac */ /* 0x000eaa0008000a00 */
[----:B01----:R-:W-:Y:S01]  /*3260*/  IMAD R17, RZ, RZ, -UR5 ;  /* 0x80000005ff117e24 */ /* 0x003fe2000f8e02ff */
[----:B------:R-:W-:Y:S01]  /*3270*/  UISETP.GT.U32.AND UP0, UPT, UR4, 0x1, UPT ;  /* 0x000000010400788c */ /* 0x000fe2000bf04070 */
[----:B------:R-:W-:-:S03]  /*3280*/  UMOV UR5, 0x1 ;  /* 0x0000000100057882 */ /* 0x000fc60000000000 */
[----:B------:R-:W-:Y:S01]  /*3290*/  LOP3.LUT R17, R17, UR12, RZ, 0xc0, !PT ;  /* 0x0000000c11117c12 */ /* 0x000fe2000f8ec0ff */
[----:B------:R-:W-:Y:S02]  /*32a0*/  USEL UR5, UR5, 0xffffffff, !UP0 ;  /* 0xffffffff05057887 */ /* 0x000fe4000c000000 */
[----:B------:R-:W-:Y:S01]  /*32b0*/  UISETP.GE.U32.AND UP0, UPT, UR4, 0x2, UPT ;  /* 0x000000020400788c */ /* 0x000fe2000bf06070 */
[----:B---3--:R-:W-:-:S04]  /*32c0*/  LEA.HI R15, P1, R15, R17, RZ, 0x1e ;  /* 0x000000110f0f7211 */ /* 0x008fc8000783f0ff */
        /* <DEDUP_REMOVED lines=10> */
.L_x_12039:
[----:B------:R-:W2:Y:S04]  /*3370*/  LDG.E.STRONG.GPU R18, desc[UR8][R16.64] ;  /* 0x0000000810127981 */ /* 0x000ea8000c1ef900 */
[----:B--2---:R-:W-:Y:S01]  /*3380*/  CCTL.IVALL ;  /* 0x00000000ff00798f */ /* 0x004fe20002000000 */
[----:B------:R-:W-:Y:S05]  /*3390*/  YIELD ;  /* 0x0000000000007946 */ /* 0x000fea0003800000 */
[----:B------:R-:W-:-:S13]  /*33a0*/  ISETP.NE.AND P1, PT, R18, R15, PT ;  /* 0x0000000f1200720c */ /* 0x000fda0003f25270 */
[----:B------:R-:W-:Y:S05]  /*33b0*/  @P1 BRA `(.L_x_12039) ;  /* 0xfffffffc00ec1947 */ /* 0x000fea000383ffff */
.L_x_12038:
[----:B------:R-:W-:Y:S05]  /*33c0*/  BSYNC B0 ;  /* 0x0000000000007941 */ /* 0x000fea0003800000 */
.L_x_12037:
        /* <DEDUP_REMOVED lines=17> */
[----:B------:R-:W-:Y:S02]  /*34e0*/  @!P1 IADD3 R16, P2, PT, R18, R16, RZ ;  /* 0x0000001012109210 */ /* 0x000fe40007f5e0ff */
[----:B------:R-:W-:-:S03]  /*34f0*/  CS2R R18, SRZ ;  /* 0x0000000000127805 */ /* 0x000fc6000001ff00 */
[----:B------:R-:W-:-:S05]  /*3500*/  @!P1 IMAD.X R17, RZ, RZ, R17, P2 ;  /* 0x000000ffff119224 */ /* 0x000fca00010e0611 */
        /* <DEDUP_REMOVED lines=14> */
[----:B012--5:R-:W-:Y:S05]  /*35f0*/  CALL.REL.NOINC `($__internal_216_$__cuda_sm20_rcp_rn_f32_slowpath) ;  /* 0x00000098004c7944 */ /* 0x027fea0003c00000 */
[----:B------:R-:W-:Y:S05]  /*3600*/  BRA `(.L_x_12042) ;  /* 0x0000000000107947 */ /* 0x000fea0003800000 */
.L_x_12041:
[----:B------:R-:W3:Y:S02]  /*3610*/  MUFU.RCP R234, R132 ;  /* 0x0000008400ea7308 */ /* 0x000ee40000001000 */
[----:B---3--:R-:W-:-:S04]  /*3620*/  FFMA R16, R132, R234, -1 ;  /* 0xbf80000084107423 */ /* 0x008fc800000000ea */
[----:B------:R-:W-:-:S04]  /*3630*/  FADD.FTZ R16, -R16, -RZ ;  /* 0x800000ff10107221 */ /* 0x000fc80000010100 */
[----:B------:R-:W-:-:S07]  /*3640*/  FFMA R234, R234, R16, R234 ;  /* 0x00000010eaea7223 */ /* 0x000fce00000000ea */
.L_x_12042:
[----:B------:R-:W-:Y:S05]  /*3650*/  BSYNC.RECONVERGENT B0 ;  /* 0x0000000000007941 */ /* 0x000fea0003800200 */
.L_x_12040:
[----:B-1----:R-:W-:Y:S01]  /*3660*/  FADD R16, -R231, R18 ;  /* 0x00000012e7107221 */ /* 0x002fe20000000100 */
[----:B0-2---:R-:W-:Y:S01]  /*3670*/  FADD R19, R232, R19 ;  /* 0x00000013e8137221 */ /* 0x005fe20000000000 */
        /* <DEDUP_REMOVED lines=18> */
[----:B-----5:R-:W-:Y:S05]  /*37a0*/  CALL.REL.NOINC `($__internal_216_$__cuda_sm20_rcp_rn_f32_slowpath) ;  /* 0x0000009400e07944 */ /* 0x020fea0003c00000 */
[----:B------:R-:W-:Y:S01]  /*37b0*/  MOV R16, R234 ;  /* 0x000000ea00107202 */ /* 0x000fe20000000f00 */
[----:B------:R-:W-:Y:S06]  /*37c0*/  BRA `(.L_x_12045) ;  /* 0x0000000000107947 */ /* 0x000fec0003800000 */
.L_x_12044:
[----:B------:R-:W0:Y:S02]  /*37d0*/  MUFU.RCP R16, R17 ;  /* 0x0000001100107308 */ /* 0x000e240000001000 */
[----:B0-----:R-:W-:-:S04]  /*37e0*/  FFMA R17, R17, R16, -1 ;  /* 0xbf80000011117423 */ /* 0x001fc80000000010 */
[----:B------:R-:W-:-:S04]  /*37f0*/  FADD.FTZ R17, -R17, -RZ ;  /* 0x800000ff11117221 */ /* 0x000fc80000010100 */
[----:B------:R-:W-:-:S07]  /*3800*/  FFMA R16, R16, R17, R16 ;  /* 0x0000001110107223 */ /* 0x000fce0000000010 */
.L_x_12045:
[----:B------:R-:W-:Y:S05]  /*3810*/  BSYNC.RECONVERGENT B0 ;  /* 0x0000000000007941 */ /* 0x000fea0003800200 */
.L_x_12043:
[----:B------:R-:W-:Y:S01]  /*3820*/  FADD R17, R133, -R230 ;  /* 0x800000e685117221 */ /* 0x000fe20000000000 */
[----:B------:R-:W-:Y:S01]  /*3830*/  FADD R19, R19, R231 ;  /* 0x000000e713137221 */ /* 0x000fe20000000000 */
[----:B------:R0:W5:Y:S01]  /*3840*/  LDL R238, [R1+0x4c] ;  /* 0x00004c0001ee7983 */ /* 0x0001620000100800 */
[----:B------:R-:W1:Y:S01]  /*3850*/  LDCU.64 UR12, c[0x0][0x3f8] ;  /* 0x00007f00ff0c77ac */ /* 0x000e620008000a00 */
[----:B------:R-:W-:Y:S02]  /*3860*/  FMUL R17, R17, R17 ;  /* 0x0000001111117220 */ /* 0x000fe40000400000 */
[----:B------:R0:W5:Y:S02]  /*3870*/  LDL R237, [R1+0x48] ;  /* 0x0000480001ed7983 */ /* 0x0001640000100800 */
[----:B------:R-:W-:Y:S02]  /*3880*/  FMUL R17, R132, R17 ;  /* 0x0000001184117220 */ /* 0x000fe40000400000 */
[----:B------:R0:W5:Y:S02]  /*3890*/  LDL R236, [R1+0x44] ;  /* 0x0000440001ec7983 */ /* 0x0001640000100800 */
[C---:B------:R-:W-:Y:S01]  /*38a0*/  FMUL R17, R18.reuse, R17 ;  /* 0x0000001112117220 */ /* 0x040fe20000400000 */
[----:B------:R-:W-:Y:S01]  /*38b0*/  FMUL R18, R18, R230 ;  /* 0x000000e612127220 */ /* 0x000fe20000400000 */
[----:B------:R0:W5:Y:S04]  /*38c0*/  LDL R235, [R1+0x40] ;  /* 0x0000400001eb7983 */ /* 0x0001680000100800 */
[----:B------:R0:W5:Y:S04]  /*38d0*/  LDL R234, [R1+0x3c] ;  /* 0x00003c0001ea7983 */ /* 0x0001680000100800 */
[----:B------:R0:W5:Y:S04]  /*38e0*/  LDL R233, [R1+0x38] ;  /* 0x0000380001e97983 */ /* 0x0001680000100800 */
[----:B------:R0:W5:Y:S04]  /*38f0*/  LDL R232, [R1+0x34] ;  /* 0x0000340001e87983 */ /* 0x0001680000100800 */
[----:B------:R0:W5:Y:S01]  /*3900*/  LDL R231, [R1+0x50] ;  /* 0x0000500001e77983 */ /* 0x0001620000100800 */
[----:B------:R-:W-:-:S03]  /*3910*/  FFMA R19, R17, R16, R19 ;  /* 0x0000001011137223 */ /* 0x000fc60000000013 */
[----:B------:R0:W5:Y:S01]  /*3920*/  LDL R230, [R1+0x54] ;  /* 0x0000540001e67983 */ /* 0x0001620000100800 */
[----:B------:R-:W-:Y:S01]  /*3930*/  FFMA R18, R132, R133, R18 ;  /* 0x0000008584127223 */ /* 0x000fe20000000012 */
[----:B-1----:R-:W-:Y:S02]  /*3940*/  UISETP.NE.U32.AND UP0, UPT, UR12, URZ, UPT ;  /* 0x000000ff0c00728c */ /* 0x002fe4000bf05070 */
[----:B------:R-:W-:Y:S01]  /*3950*/  SHFL.IDX PT, R19, R19, RZ, 0x1f ;  /* 0x00001fff13137589 */ /* 0x000fe200000e0000 */
[----:B------:R-:W-:Y:S01]  /*3960*/  FMUL R18, R18, R16 ;  /* 0x0000001012127220 */ /* 0x000fe20000400000 */
[----:B------:R-:W-:Y:S01]  /*3970*/  UISETP.NE.AND.EX UP0, UPT, UR13, URZ, UPT, UP0 ;  /* 0x000000ff0d00728c */ /* 0x000fe2000bf05300 */
[----:B------:R-:W1:Y:S04]  /*3980*/  @P0 LDC.64 R16, c[0x0][0x398] ;  /* 0x0000e600ff100b82 */ /* 0x000e680000000a00 */
[----:B------:R-:W2:Y:S02]  /*3990*/  SHFL.IDX PT, R18, R18, RZ, 0x1f ;  /* 0x00001fff12127589 */ /* 0x000ea400000e0000 */
[----:B--2---:R-:W-:-:S02]  /*39a0*/  R2UR UR11, R18 ;  /* 0x00000000120b72ca */ /* 0x004fc400000e0000 */
        /* <DEDUP_REMOVED lines=16> */
[----:B------:R-:W-:-:S05]  /*3ab0*/  IMAD.U32 R18, RZ, RZ, UR5 ;  /* 0x00000005ff127e24 */ /* 0x000fca000f8e00ff */
[----:B------:R0:W-:Y:S01]  /*3ac0*/  @P0 STG.E desc[UR8][R16.64], R18 ;  /* 0x0000001210000986 */ /* 0x0001e2000c101908 */
[----:B------:R-:W-:Y:S05]  /*3ad0*/  BRA.U UP0, `(.L_x_12046) ;  /* 0x00000045001c7547 */ /* 0x000fea000b800000 */
[----:B------:R-:W2:Y:S01]  /*3ae0*/  LDL R133, [R1+0x30] ;  /* 0x0000300001857983 */ /* 0x000ea20000100800 */
[----:B------:R-:W1:Y:S03]  /*3af0*/  LDCU.U8 UR6, c[0x0][0x3c0] ;  /* 0x00007800ff0677ac */ /* 0x000e660008000000 */
[----:B------:R-:W3:Y:S01]  /*3b00*/  LDL R132, [R1+0xdc] ;  /* 0x0000dc0001847983 */ /* 0x000ee20000100800 */
[----:B0-----:R-:W-:Y:S01]  /*3b10*/  FADD R16, R12, -UR11 ;  /* 0x8000000b0c107e21 */ /* 0x001fe20008000000 */
[----:B------:R-:W-:Y:S02]  /*3b20*/  SHF.L.U32 R12, R32, 0x10, RZ ;  /* 0x00000010200c7819 */ /* 0x000fe400000006ff */
[----:B------:R-:W-:Y:S01]  /*3b30*/  SHF.L.U32 R17, R36, 0x10, RZ ;  /* 0x0000001024117819 */ /* 0x000fe200000006ff */
[----:B------:R-:W4:Y:S04]  /*3b40*/  LDL R19, [R1+0x2c] ;  /* 0x00002c0001137983 */ /* 0x000f280000100800 */
[----:B------:R-:W4:Y:S01]  /*3b50*/  LDL R18, [R1+0x28] ;  /* 0x0000280001127983 */ /* 0x000f220000100800 */
[----:B-1----:R-:W-:Y:S01]  /*3b60*/  ISETP.NE.AND P2, PT, RZ, UR6, PT ;  /* 0x00000006ff007c0c */ /* 0x002fe2000bf45270 */
[----:B------:R-:W-:Y:S01]  /*3b70*/  FMUL R16, R16, UR5 ;  /* 0x0000000510107c20 */ /* 0x000fe20008400000 */
[----:B------:R-:W0:Y:S11]  /*3b80*/  LDCU.U8 UR6, c[0x0][0x404] ;  /* 0x00008080ff0677ac */ /* 0x000e360008000000 */
[----:B------:R-:W-:-:S04]  /*3b90*/  @P2 FADD R12, R12, 1 ;  /* 0x3f8000000c0c2421 */ /* 0x000fc80000000000 */
[----:B------:R-:W-:Y:S01]  /*3ba0*/  FFMA R12, R16, R12, R17 ;  /* 0x0000000c100c7223 */ /* 0x000fe20000000011 */
[----:B------:R-:W-:Y:S01]  /*3bb0*/  FADD R16, R13, -UR11 ;  /* 0x8000000b0d107e21 */ /* 0x000fe20008000000 */
[----:B0-----:R-:W-:-:S03]  /*3bc0*/  ISETP.NE.AND P1, PT, RZ, UR6, PT ;  /* 0x00000006ff007c0c */ /* 0x001fc6000bf25270 */
[----:B------:R-:W-:Y:S01]  /*3bd0*/  FMUL R16, R16, UR5 ;  /* 0x0000000510107c20 */ /* 0x000fe20008400000 */
[----:B--2---:R-:W-:Y:S02]  /*3be0*/  SHF.L.U32 R17, R133, 0x10, RZ ;  /* 0x0000001085117819 */ /* 0x004fe400000006ff */
[----:B------:R-:W2:Y:S01]  /*3bf0*/  LDL R133, [R1+0xd8] ;  /* 0x0000d80001857983 */ /* 0x000ea20000100800 */
[----:B---3--:R-:W-:-:S06]  /*3c00*/  SHF.L.U32 R13, R132, 0x10, RZ ;  /* 0x00000010840d7819 */ /* 0x008fcc00000006ff */
[----:B------:R-:W-:Y:S01]  /*3c10*/  @P1 FMUL R12, R12, UR10 ;  /* 0x0000000a0c0c1c20 */ /* 0x000fe20008400000 */
[----:B------:R-:W3:Y:S01]  /*3c20*/  LDL R132, [R1+0xd4] ;  /* 0x0000d40001847983 */ /* 0x000ee20000100800 */
[----:B------:R-:W-:-:S04]  /*3c30*/  @P2 FADD R13, R13, 1 ;  /* 0x3f8000000d0d2421 */ /* 0x000fc80000000000 */
[----:B------:R-:W-:-:S04]  /*3c40*/  FFMA R13, R16, R13, R17 ;  /* 0x0000000d100d7223 */ /* 0x000fc80000000011 */
[----:B------:R-:W-:Y:S01]  /*3c50*/  @P1 FMUL R13, R13, UR10 ;  /* 0x0000000a0d0d1c20 */ /* 0x000fe20008400000 */
[----:B------:R-:W-:-:S04]  /*3c60*/  F2FP.SATFINITE.E4M3.F32.PACK_AB_MERGE_C R12, RZ, R12, RZ ;  /* 0x0000000cff0c723e */ /* 0x000fc800048070ff */
[----:B------:R-:W-:Y:S02]  /*3c70*/  F2FP.SATFINITE.E4M3.F32.PACK_AB_MERGE_C R13, RZ, R13, RZ ;  /* 0x0000000dff0d723e */ /* 0x000fe400048070ff */
[----:B------:R-:W-:Y:S02]  /*3c80*/  LOP3.LUT R12, R12, 0xff, RZ, 0xc0, !PT ;  /* 0x000000ff0c0c7812 */ /* 0x000fe400078ec0ff */
[----:B------:R-:W-:Y:S01]  /*3c90*/  SHF.L.U32 R13, R13, 0x8, RZ ;  /* 0x000000080d0d7819 */ /* 0x000fe200000006ff */
[----:B------:R-:W-:-:S03]  /*3ca0*/  FADD R14, R14, -UR11 ;  /* 0x8000000b0e0e7e21 */ /* 0x000fc60008000000 */
[----:B------:R-:W-:Y:S01]  /*3cb0*/  LOP3.LUT R12, R12, 0xffff, R13, 0xf8, !PT ;  /* 0x0000ffff0c0c7812 */ /* 0x000fe200078ef80d */
[----:B------:R-:W-:Y:S01]  /*3cc0*/  IMAD.U32 R13, R33, 0x10000, RZ ;  /* 0x00010000210d7824 */ /* 0x000fe200078e00ff */
[----:B------:R-:W-:Y:S01]  /*3cd0*/  SHF.L.U32 R16, R37, 0x10, RZ ;  /* 0x0000001025107819 */ /* 0x000fe200000006ff */
[----:B------:R-:W-:Y:S02]  /*3ce0*/  FMUL R14, R14, UR5 ;  /* 0x000000050e0e7c20 */ /* 0x000fe40008400000 */
[----:B------:R-:W-:-:S04]  /*3cf0*/  @P2 FADD R13, R13, 1 ;  /* 0x3f8000000d0d2421 */ /* 0x000fc80000000000 */
[----:B------:R-:W-:-:S04]  /*3d00*/  FFMA R13, R14, R13, R16 ;  /* 0x0000000d0e0d7223 */ /* 0x000fc80000000010 */
[----:B------:R-:W-:-:S05]  /*3d10*/  @P1 FMUL R13, R13, UR10 ;  /* 0x0000000a0d0d1c20 */ /* 0x000fca0008400000 */
[----:B------:R-:W-:-:S04]  /*3d20*/  F2FP.SATFINITE.E4M3.F32.PACK_AB_MERGE_C R13, RZ, R13, RZ ;  /* 0x0000000dff0d723e */ /* 0x000fc800048070ff */
[----:B------:R-:W-:-:S04]  /*3d30*/  SHF.L.U32 R13, R13, 0x10, RZ ;  /* 0x000000100d0d7819 */ /* 0x000fc800000006ff */
[----:B------:R-:W-:Y:S01]  /*3d40*/  LOP3.LUT R12, R12, 0xff0000, R13, 0xf8, !PT ;  /* 0x00ff00000c0c7812 */ /* 0x000fe200078ef80d */
[----:B------:R-:W-:Y:S01]  /*3d50*/  FADD R14, R168, -UR11 ;  /* 0x8000000ba80e7e21 */ /* 0x000fe20008000000 */
[----:B----4-:R-:W-:Y:S01]  /*3d60*/  SHF.L.U32 R16, R19, 0x10, RZ ;  /* 0x0000001013107819 */ /* 0x010fe200000006ff */
[----:B------:R-:W4:Y:S02]  /*3d70*/  LDL R168, [R1+0xcc] ;  /* 0x0000cc0001a87983 */ /* 0x000f240000100800 */
[----:B------:R-:W-:Y:S02]  /*3d80*/  FMUL R14, R14, UR5 ;  /* 0x000000050e0e7c20 */ /* 0x000fe40008400000 */
[----:B------:R-:W4:Y:S01]  /*3d90*/  LDL R19, [R1+0x24] ;  /* 0x0000240001137983 */ /* 0x000f220000100800 */
[----:B--2---:R-:W-:-:S03]  /*3da0*/  SHF.L.U32 R13, R133, 0x10, RZ ;  /* 0x00000010850d7819 */ /* 0x004fc600000006ff */
[----:B------:R-:W2:Y:S02]  /*3db0*/  LDL R133, [R1+0xd0] ;  /* 0x0000d00001857983 */ /* 0x000ea40000100800 */
[----:B------:R-:W-:-:S04]  /*3dc0*/  @P2 FADD R13, R13, 1 ;  /* 0x3f8000000d0d2421 */ /* 0x000fc80000000000 */
[----:B------:R-:W-:-:S04]  /*3dd0*/  FFMA R13, R14, R13, R16 ;  /* 0x0000000d0e0d7223 */ /* 0x000fc80000000010 */
[----:B------:R-:W-:-:S05]  /*3de0*/  @P1 FMUL R13, R13, UR10 ;  /* 0x0000000a0d0d1c20 */ /* 0x000fca0008400000 */
[----:B------:R-:W-:-:S04]  /*3df0*/  F2FP.SATFINITE.E4M3.F32.PACK_AB_MERGE_C R13, RZ, R13, RZ ;  /* 0x0000000dff0d723e */ /* 0x000fc800048070ff */
[----:B------:R-:W-:-:S04]  /*3e00*/  LOP3.LUT R13, R13, 0xffff, RZ, 0xc0, !PT ;  /* 0x0000ffff0d0d7812 */ /* 0x000fc800078ec0ff */
[----:B------:R-:W-:Y:S01]  /*3e10*/  SHF.L.U32 R13, R13, 0x18, RZ ;  /* 0x000000180d0d7819 */ /* 0x000fe200000006ff */
[----:B------:R-:W-:-:S03]  /*3e20*/  IMAD.U32 R14, R34, 0x10000, RZ ;  /* 0x00010000220e7824 */ /* 0x000fc600078e00ff */
[----:B------:R-:W-:Y:S01]  /*3e30*/  LOP3.LUT R12, R12, 0xff000000, R13, 0xf8, !PT ;  /* 0xff0000000c0c7812 */ /* 0x000fe200078ef80d */
[----:B------:R-:W-:Y:S01]  /*3e40*/  FADD R13, R169, -UR11 ;  /* 0x8000000ba90d7e21 */ /* 0x000fe20008000000 */
[----:B------:R-:W-:Y:S01]  /*3e50*/  SHF.L.U32 R16, R38, 0x10, RZ ;  /* 0x0000001026107819 */ /* 0x000fe200000006ff */
[----:B------:R-:W-:Y:S01]  /*3e60*/  @P2 FADD R14, R14, 1 ;  /* 0x3f8000000e0e2421 */ /* 0x000fe20000000000 */
[----:B------:R-:W-:Y:S01]  /*3e70*/  SHF.L.U32 R17, R18, 0x10, RZ ;  /* 0x0000001012117819 */ /* 0x000fe200000006ff */
[----:B------:R-:W-:Y:S01]  /*3e80*/  FMUL R13, R13, UR5 ;  /* 0x000000050d0d7c20 */ /* 0x000fe20008400000 */
[----:B------:R-:W4:Y:S03]  /*3e90*/  LDL R169, [R1+0xc8] ;  /* 0x0000c80001a97983 */ /* 0x000f260000100800 */
[----:B------:R-:W-:Y:S01]  /*3ea0*/  FFMA R14, R13, R14, R16 ;  /* 0x0000000e0d0e7223 */ /* 0x000fe20000000010 */
[----:B---3--:R-:W-:-:S02]  /*3eb0*/  SHF.L.U32 R13, R132, 0x10, RZ ;  /* 0x00000010840d7819 */ /* 0x008fc400000006ff */
[----:B------:R-:W3:Y:S01]  /*3ec0*/  LDL R132, [R1+0x20] ;  /* 0x0000200001847983 */ /* 0x000ee20000100800 */
[----:B------:R-:W-:Y:S02]  /*3ed0*/  FADD R16, R170, -UR11 ;  /* 0x8000000baa107e21 */ /* 0x000fe40008000000 */
[----:B------:R-:W-:Y:S01]  /*3ee0*/  @P2 FADD R13, R13, 1 ;  /* 0x3f8000000d0d2421 */ /* 0x000fe20000000000 */
[----:B------:R-:W-:Y:S01]  /*3ef0*/  SHF.L.U32 R18, R39, 0x10, RZ ;  /* 0x0000001027127819 */ /* 0x000fe200000006ff */
[----:B------:R-:W-:Y:S01]  /*3f00*/  FMUL R16, R16, UR5 ;  /* 0x0000000510107c20 */ /* 0x000fe20008400000 */
[----:B------:R-:W3:Y:S03]  /*3f10*/  LDL R170, [R1+0xc4] ;  /* 0x0000c40001aa7983 */ /* 0x000ee60000100800 */
[----:B------:R-:W-:Y:S01]  /*3f20*/  FFMA R13, R16, R13, R17 ;  /* 0x0000000d100d7223 */ /* 0x000fe20000000011 */
[----:B------:R-:W-:Y:S01]  /*3f30*/  SHF.L.U32 R16, R35, 0x10, RZ ;  /* 0x0000001023107819 */ /* 0x000fe200000006ff */
[----:B------:R-:W-:Y:S01]  /*3f40*/  FADD R17, R171, -UR11 ;  /* 0x8000000bab117e21 */ /* 0x000fe20008000000 */
[----:B------:R-:W-:Y:S01]  /*3f50*/  FADD R29, R29, -UR11 ;  /* 0x8000000b1d1d7e21 */ /* 0x000fe20008000000 */
[----:B------:R-:W3:Y:S02]  /*3f60*/  LDL R171, [R1+0xc0] ;  /* 0x0000c00001ab7983 */ /* 0x000ee40000100800 */
[----:B------:R-:W-:Y:S01]  /*3f70*/  FMUL R17, R17, UR5 ;  /* 0x0000000511117c20 */ /* 0x000fe20008400000 */
[----:B------:R-:W-:-:S04]  /*3f80*/  @P2 FADD R16, R16, 1 ;  /* 0x3f80000010102421 */ /* 0x000fc80000000000 */
[----:B------:R-:W-:Y:S01]  /*3f90*/  FFMA R16, R17, R16, R18 ;  /* 0x0000001011107223 */ /* 0x000fe20000000012 */
[----:B--2---:R-:W-:Y:S02]  /*3fa0*/  IMAD.U32 R17, R133, 0x10000, RZ ;  /* 0x0001000085117824 */ /* 0x004fe400078e00ff */
[----:B------:R-:W2:Y:S01]  /*3fb0*/  LDL R133, [R1+0x1c] ;  /* 0x00001c0001857983 */ /* 0x000ea20000100800 */
[----:B------:R-:W-:Y:S01]  /*3fc0*/  FADD R18, R172, -UR11 ;  /* 0x8000000bac127e21 */ /* 0x000fe20008000000 */
[----:B----4-:R-:W-:Y:S01]  /*3fd0*/  SHF.L.U32 R19, R19, 0x10, RZ ;  /* 0x0000001013137819 */ /* 0x010fe200000006ff */
[----:B------:R-:W-:Y:S01]  /*3fe0*/  @P2 FADD R17, R17, 1 ;  /* 0x3f80000011112421 */ /* 0x000fe20000000000 */
[----:B------:R-:W-:Y:S01]  /*3ff0*/  FMUL R29, R29, UR5 ;  /* 0x000000051d1d7c20 */ /* 0x000fe20008400000 */
[----:B------:R-:W-:Y:S01]  /*4000*/  FMUL R18, R18, UR5 ;  /* 0x0000000512127c20 */ /* 0x000fe20008400000 */
[----:B------:R-:W4:Y:S03]  /*4010*/  LDL R172, [R1+0xbc] ;  /* 0x0000bc0001ac7983 */ /* 0x000f260000100800 */
        /* <DEDUP_REMOVED lines=8> */
[----:B------:R-:W4:Y:S01]  /*40a0*/  LDL R168, [R1+0x18] ;  /* 0x0000180001a87983 */ /* 0x000f220000100800 */
[----:B------:R-:W-:Y:S02]  /*40b0*/  FADD R19, R173, -UR11 ;  /* 0x8000000bad137e21 */ /* 0x000fe40008000000 */
[----:B------:R-:W-:Y:S01]  /*40c0*/  @P2 FADD R28, R28, 1 ;  /* 0x3f8000001c1c2421 */ /* 0x000fe20000000000 */
[----:B------:R-:W-:Y:S01]  /*40d0*/  FADD R30, R30, -UR11 ;  /* 0x8000000b1e1e7e21 */ /* 0x000fe20008000000 */
[----:B------:R-:W-:Y:S01]  /*40e0*/  FMUL R19, R19, UR5 ;  /* 0x0000000513137c20 */ /* 0x000fe20008400000 */
[----:B------:R-:W4:Y:S01]  /*40f0*/  LDL R173, [R1+0xb4] ;  /* 0x0000b40001ad7983 */ /* 0x000f220000100800 */
[----:B---3--:R-:W-:-:S05]  /*4100*/  SHF.L.U32 R132, R132, 0x10, RZ ;  /* 0x0000001084847819 */ /* 0x008fca00000006ff */
[----:B------:R-:W-:Y:S01]  /*4110*/  FFMA R28, R19, R28, R132 ;  /* 0x0000001c131c7223 */ /* 0x000fe20000000084 */
[----:B------:R-:W-:Y:S01]  /*4120*/  IMAD.U32 R19, R41, 0x10000, RZ ;  /* 0x0001000029137824 */ /* 0x000fe200078e00ff */
[----:B------:R-:W-:-:S03]  /*4130*/  SHF.L.U32 R132, R45, 0x10, RZ ;  /* 0x000000102d847819 */ /* 0x000fc600000006ff */
[----:B------:R-:W-:-:S04]  /*4140*/  @P2 FADD R19, R19, 1 ;  /* 0x3f80000013132421 */ /* 0x000fc80000000000 */
[----:B------:R-:W-:Y:S01]  /*4150*/  FFMA R19, R29, R19, R132 ;  /* 0x000000131d137223 */ /* 0x000fe20000000084 */
[----:B------:R-:W-:Y:S02]  /*4160*/  SHF.L.U32 R29, R169, 0x10, RZ ;  /* 0x00000010a91d7819 */ /* 0x000fe400000006ff */
[----:B------:R-:W3:Y:S01]  /*4170*/  LDL R169, [R1+0x14] ;  /* 0x0000140001a97983 */ /* 0x000ee20000100800 */
[----:B------:R-:W-:Y:S02]  /*4180*/  FADD R132, R174, -UR11 ;  /* 0x8000000bae847e21 */ /* 0x000fe40008000000 */
[----:B------:R-:W-:Y:S01]  /*4190*/  @P2 FADD R29, R29, 1 ;  /* 0x3f8000001d1d2421 */ /* 0x000fe20000000000 */
[----:B------:R-:W-:Y:S01]  /*41a0*/  FMUL R30, R30, UR5 ;  /* 0x000000051e1e7c20 */ /* 0x000fe20008400000 */
[----:B------:R-:W-:Y:S01]  /*41b0*/  FMUL R132, R132, UR5 ;  /* 0x0000000584847c20 */ /* 0x000fe20008400000 */
[----:B------:R-:W3:Y:S01]  /*41c0*/  LDL R174, [R1+0xb8] ;  /* 0x0000b80001ae7983 */ /* 0x000ee20000100800 */
[----:B--2---:R-:W-:-:S05]  /*41d0*/  SHF.L.U32 R133, R133, 0x10, RZ ;  /* 0x0000001085857819 */ /* 0x004fca00000006ff */
[----:B------:R-:W-:Y:S01]  /*41e0*/  FFMA R29, R132, R29, R133 ;  /* 0x0000001d841d7223 */ /* 0x000fe20000000085 */
[----:B------:R-:W-:Y:S02]  /*41f0*/  SHF.L.U32 R132, R42, 0x10, RZ ;  /* 0x000000102a847819 */ /* 0x000fe400000006ff */
[----:B------:R-:W-:-:S03]  /*4200*/  SHF.L.U32 R133, R46, 0x10, RZ ;  /* 0x000000102e857819 */ /* 0x000fc600000006ff */
[----:B------:R-:W-:-:S04]  /*4210*/  @P2 FADD R132, R132, 1 ;  /* 0x3f80000084842421 */ /* 0x000fc80000000000 */
[----:B------:R-:W-:Y:S01]  /*4220*/  FFMA R132, R30, R132, R133 ;  /* 0x000000841e847223 */ /* 0x000fe20000000085 */
[----:B------:R-:W-:Y:S02]  /*4230*/  IMAD.U32 R30, R170, 0x10000, RZ ;  /* 0x00010000aa1e7824 */ /* 0x000fe400078e00ff */
[----:B------:R-:W2:Y:S01]  /*4240*/  LDL R170, [R1+0x10] ;  /* 0x0000100001aa7983 */ /* 0x000ea20000100800 */
[----:B------:R-:W-:Y:S01]  /*4250*/  FADD R133, R175, -UR11 ;  /* 0x8000000baf857e21 */ /* 0x000fe20008000000 */
[----:B------:R-:W-:Y:S02]  /*4260*/  @P2 FADD R30, R30, 1 ;  /* 0x3f8000001e1e2421 */ /* 0x000fe40000000000 */
[----:B------:R-:W2:Y:S01]  /*4270*/  LDL R175, [R1] ;  /* 0x0000000001af7983 */ /* 0x000ea20000100800 */
[----:B----4-:R-:W-:Y:S01]  /*4280*/  SHF.L.U32 R168, R168, 0x10, RZ ;  /* 0x00000010a8a87819 */ /* 0x010fe200000006ff */
        /* <DEDUP_REMOVED lines=10> */
[----:B------:R-:W4:Y:S03]  /*4330*/  LDL R171, [R1+0xc] ;  /* 0x00000c0001ab7983 */ /* 0x000f260000100800 */
[----:B------:R-:W-:Y:S01]  /*4340*/  FMUL R168, R168, UR5 ;  /* 0x00000005a8a87c20 */ /* 0x000fe20008400000 */
[----:B------:R-:W-:Y:S01]  /*4350*/  @P2 FADD R133, R133, 1 ;  /* 0x3f80000085852421 */ /* 0x000fe20000000000 */
[----:B------:R-:W4:Y:S01]  /*4360*/  LDL R176, [R1+0xb0] ;  /* 0x0000b00001b07983 */ /* 0x000f220000100800 */
[----:B---3--:R-:W-:-:S05]  /*4370*/  SHF.L.U32 R169, R169, 0x10, RZ ;  /* 0x00000010a9a97819 */ /* 0x008fca00000006ff */
[----:B------:R-:W-:Y:S01]  /*4380*/  FFMA R133, R168, R133, R169 ;  /* 0x00000085a8857223 */ /* 0x000fe200000000a9 */
[----:B------:R-:W-:Y:S01]  /*4390*/  FADD R168, R128, -UR11 ;  /* 0x8000000b80a87e21 */ /* 0x000fe20008000000 */
[----:B------:R-:W-:Y:S01]  /*43a0*/  IMAD.U32 R128, R48, 0x10000, RZ ;  /* 0x0001000030807824 */ /* 0x000fe200078e00ff */
[----:B------:R-:W-:Y:S02]  /*43b0*/  SHF.L.U32 R169, R52, 0x10, RZ ;  /* 0x0000001034a97819 */ /* 0x000fe400000006ff */
[----:B------:R-:W-:Y:S01]  /*43c0*/  FMUL R168, R168, UR5 ;  /* 0x00000005a8a87c20 */ /* 0x000fe20008400000 */
[----:B------:R-:W-:-:S04]  /*43d0*/  @P2 FADD R128, R128, 1 ;  /* 0x3f80000080802421 */ /* 0x000fc80000000000 */
[----:B------:R-:W-:Y:S01]  /*43e0*/  FFMA R128, R168, R128, R169 ;  /* 0x00000080a8807223 */ /* 0x000fe200000000a9 */
[----:B------:R-:W-:Y:S02]  /*43f0*/  SHF.L.U32 R168, R172, 0x10, RZ ;  /* 0x00000010aca87819 */ /* 0x000fe400000006ff */
[----:B------:R-:W3:Y:S01]  /*4400*/  LDL R172, [R1+0x8] ;  /* 0x0000080001ac7983 */ /* 0x000ee20000100800 */
[----:B------:R-:W-:Y:S02]  /*4410*/  FADD R169, R177, -UR11 ;  /* 0x8000000bb1a97e21 */ /* 0x000fe40008000000 */
[----:B------:R-:W-:Y:S01]  /*4420*/  @P2 FADD R168, R168, 1 ;  /* 0x3f800000a8a82421 */ /* 0x000fe20000000000 */
[----:B------:R-:W3:Y:S01]  /*4430*/  LDL R177, [R1+0xac] ;  /* 0x0000ac0001b17983 */ /* 0x000ee20000100800 */
[----:B------:R-:W-:Y:S01]  /*4440*/  FMUL R169, R169, UR5 ;  /* 0x00000005a9a97c20 */ /* 0x000fe20008400000 */
[----:B--2---:R-:W-:-:S05]  /*4450*/  SHF.L.U32 R170, R170, 0x10, RZ ;  /* 0x00000010aaaa7819 */ /* 0x004fca00000006ff */
[----:B------:R-:W-:Y:S01]  /*4460*/  FFMA R168, R169, R168, R170 ;  /* 0x000000a8a9a87223 */ /* 0x000fe200000000aa */
[----:B------:R-:W-:Y:S01]  /*4470*/  FADD R169, R129, -UR11 ;  /* 0x8000000b81a97e21 */ /* 0x000fe20008000000 */
[----:B------:R-:W-:Y:S02]  /*4480*/  SHF.L.U32 R129, R49, 0x10, RZ ;  /* 0x0000001031817819 */ /* 0x000fe400000006ff */
[----:B------:R-:W-:Y:S01]  /*4490*/  SHF.L.U32 R170, R53, 0x10, RZ ;  /* 0x0000001035aa7819 */ /* 0x000fe200000006ff */
[----:B------:R-:W-:Y:S02]  /*44a0*/  FMUL R169, R169, UR5 ;  /* 0x00000005a9a97c20 */ /* 0x000fe40008400000 */
[----:B------:R-:W-:-:S04]  /*44b0*/  @P2 FADD R129, R129, 1 ;  /* 0x3f80000081812421 */ /* 0x000fc80000000000 */
[----:B------:R-:W-:Y:S01]  /*44c0*/  FFMA R129, R169, R129, R170 ;  /* 0x00000081a9817223 */ /* 0x000fe200000000aa */
[----:B------:R-:W-:Y:S02]  /*44d0*/  IMAD.U32 R169, R174, 0x10000, RZ ;  /* 0x00010000aea97824 */ /* 0x000fe400078e00ff */
[----:B------:R-:W2:Y:S01]  /*44e0*/  LDL R174, [R1+0x4] ;  /* 0x0000040001ae7983 */ /* 0x000ea20000100800 */
[----:B------:R-:W-:Y:S01]  /*44f0*/  FADD R170, R178, -UR11 ;  /* 0x8000000bb2aa7e21 */ /* 0x000fe20008000000 */
[----:B------:R-:W-:Y:S01]  /*4500*/  @P2 FADD R169, R169, 1 ;  /* 0x3f800000a9a92421 */ /* 0x000fe20000000000 */
[----:B------:R-:W-:Y:S01]  /*4510*/  FADD R130, R130, -UR11 ;  /* 0x8000000b82827e21 */ /* 0x000fe20008000000 */
[----:B------:R-:W2:Y:S01]  /*4520*/  LDL R178, [R1+0xa8] ;  /* 0x0000a80001b27983 */ /* 0x000ea20000100800 */
[----:B----4-:R-:W-:Y:S01]  /*4530*/  SHF.L.U32 R171, R171, 0x10, RZ ;  /* 0x00000010abab7819 */ /* 0x010fe200000006ff */
[----:B------:R-:W-:-:S04]  /*4540*/  FMUL R170, R170, UR5 ;  /* 0x00000005aaaa7c20 */ /* 0x000fc80008400000 */
        /* <DEDUP_REMOVED lines=8> */
[----:B------:R-:W-:Y:S01]  /*45d0*/  SHF.L.U32 R173, R55, 0x10, RZ ;  /* 0x0000001037ad7819 */ /* 0x000fe200000006ff */
[----:B------:R-:W4:Y:S02]  /*45e0*/  LDL R179, [R1+0x9c] ;  /* 0x00009c0001b37983 */ /* 0x000f240000100800 */
[----:B------:R-:W-:Y:S01]  /*45f0*/  FMUL R171, R171, UR5 ;  /* 0x00000005abab7c20 */ /* 0x000fe20008400000 */
[----:B------:R-:W-:Y:S01]  /*4600*/  @P2 FADD R130, R130, 1 ;  /* 0x3f80000082822421 */ /* 0x000fe20000000000 */
[----:B---3--:R-:W-:-:S05]  /*4610*/  SHF.L.U32 R172, R172, 0x10, RZ ;  /* 0x00000010acac7819 */ /* 0x008fca00000006ff */
[----:B------:R-:W-:Y:S01]  /*4620*/  FFMA R130, R171, R130, R172 ;  /* 0x00000082ab827223 */ /* 0x000fe200000000ac */
[----:B------:R-:W-:Y:S01]  /*4630*/  FADD R172, R180, -UR11 ;  /* 0x8000000bb4ac7e21 */ /* 0x000fe20008000000 */
[----:B------:R-:W-:Y:S01]  /*4640*/  IMAD.U32 R171, R51, 0x10000, RZ ;  /* 0x0001000033ab7824 */ /* 0x000fe200078e00ff */
[----:B------:R-:W3:Y:S02]  /*4650*/  LDL R180, [R1+0x98] ;  /* 0x0000980001b47983 */ /* 0x000ee40000100800 */
[----:B------:R-:W-:Y:S01]  /*4660*/  FMUL R172, R172, UR5 ;  /* 0x00000005acac7c20 */ /* 0x000fe20008400000 */
[----:B------:R-:W-:-:S04]  /*4670*/  @P2 FADD R171, R171, 1 ;  /* 0x3f800000abab2421 */ /* 0x000fc80000000000 */
[----:B------:R-:W-:Y:S01]  /*4680*/  FFMA R171, R172, R171, R173 ;  /* 0x000000abacab7223 */ /* 0x000fe200000000ad */
[----:B------:R-:W-:Y:S01]  /*4690*/  FADD R172, R131, -UR11 ;  /* 0x8000000b83ac7e21 */ /* 0x000fe20008000000 */
[----:B------:R-:W-:Y:S02]  /*46a0*/  SHF.L.U32 R131, R176, 0x10, RZ ;  /* 0x00000010b0837819 */ /* 0x000fe400000006ff */
[----:B------:R-:W4:Y:S01]  /*46b0*/  LDL R176, [R1+0xa4] ;  /* 0x0000a40001b07983 */ /* 0x000f220000100800 */
[----:B------:R-:W-:Y:S02]  /*46c0*/  FMUL R172, R172, UR5 ;  /* 0x00000005acac7c20 */ /* 0x000fe40008400000 */
[----:B------:R-:W-:Y:S01]  /*46d0*/  @P2 FADD R131, R131, 1 ;  /* 0x3f80000083832421 */ /* 0x000fe20000000000 */
[----:B------:R-:W-:-:S04]  /*46e0*/  FADD R136, R136, -UR11 ;  /* 0x8000000b88887e21 */ /* 0x000fc80008000000 */
[----:B------:R-:W-:Y:S01]  /*46f0*/  FMUL R136, R136, UR5 ;  /* 0x0000000588887c20 */ /* 0x000fe20008400000 */
[----:B--2---:R-:W-:-:S05]  /*4700*/  SHF.L.U32 R173, R174, 0x10, RZ ;  /* 0x00000010aead7819 */ /* 0x004fca00000006ff */
        /* <DEDUP_REMOVED lines=8> */
[----:B------:R-:W-:Y:S02]  /*4790*/  IMAD.U32 R173, R177, 0x10000, RZ ;  /* 0x00010000b1ad7824 */ /* 0x000fe400078e00ff */
[----:B------:R-:W3:Y:S01]  /*47a0*/  LDL R177, [R1+0xa0] ;  /* 0x0000a00001b17983 */ /* 0x000ee20000100800 */
[----:B------:R-:W-:Y:S01]  /*47b0*/  SHF.L.U32 R174, R175, 0x10, RZ ;  /* 0x00000010afae7819 */ /* 0x000fe200000006ff */
[----:B------:R-:W-:-:S04]  /*47c0*/  @P2 FADD R173, R173, 1 ;  /* 0x3f800000adad2421 */ /* 0x000fc80000000000 */
[----:B------:R-:W-:Y:S01]  /*47d0*/  FFMA R173, R136, R173, R174 ;  /* 0x000000ad88ad7223 */ /* 0x000fe200000000ae */
[----:B------:R-:W-:Y:S02]  /*47e0*/  FADD R174, R182, -UR11 ;  /* 0x8000000bb6ae7e21 */ /* 0x000fe40008000000 */
[----:B------:R-:W2:Y:S01]  /*47f0*/  LDL R182, [R1+0x90] ;  /* 0x0000900001b67983 */ /* 0x000ea20000100800 */
        /* <DEDUP_REMOVED lines=9> */
[----:B------:R-:W-:Y:S01]  /*4890*/  @P2 FADD R137, R137, 1 ;  /* 0x3f80000089892421 */ /* 0x000fe20000000000 */
[----:B------:R-:W-:-:S03]  /*48a0*/  FADD R138, R138, -UR11 ;  /* 0x8000000b8a8a7e21 */ /* 0x000fc60008000000 */
[----:B------:R-:W-:Y:S01]  /*48b0*/  FFMA R137, R174, R137, R175 ;  /* 0x00000089ae897223 */ /* 0x000fe200000000af */
[----:B------:R-:W-:Y:S01]  /*48c0*/  IMAD.U32 R174, R58, 0x10000, RZ ;  /* 0x000100003aae7824 */ /* 0x000fe200078e00ff */
[----:B------:R-:W-:Y:S01]  /*48d0*/  SHF.L.U32 R175, R62, 0x10, RZ ;  /* 0x000000103eaf7819 */ /* 0x000fe200000006ff */
[----:B------:R-:W-:Y:S02]  /*48e0*/  FMUL R138, R138, UR5 ;  /* 0x000000058a8a7c20 */ /* 0x000fe40008400000 */
[----:B------:R-:W-:-:S04]  /*48f0*/  @P2 FADD R174, R174, 1 ;  /* 0x3f800000aeae2421 */ /* 0x000fc80000000000 */
[----:B------:R-:W-:Y:S01]  /*4900*/  FFMA R174, R138, R174, R175 ;  /* 0x000000ae8aae7223 */ /* 0x000fe200000000af */
[----:B----4-:R-:W-:Y:S01]  /*4910*/  SHF.L.U32 R138, R176, 0x10, RZ ;  /* 0x00000010b08a7819 */ /* 0x010fe200000006ff */
[----:B------:R-:W-:Y:S02]  /*4920*/  FADD R175, R183, -UR11 ;  /* 0x8000000bb7af7e21 */ /* 0x000fe40008000000 */
        /* <DEDUP_REMOVED lines=11> */
[----:B------:R-:W-:Y:S02]  /*49e0*/  FADD R176, R184, -UR11 ;  /* 0x8000000bb8b07e21 */ /* 0x000fe40008000000 */
[----:B------:R-:W4:Y:S02]  /*49f0*/  LDL R184, [R1+0x88] ;  /* 0x0000880001b87983 */ /* 0x000f240000100800 */
[----:B------:R-:W-:Y:S01]  /*4a00*/  FMUL R176, R176, UR5 ;  /* 0x00000005b0b07c20 */ /* 0x000fe20008400000 */
[----:B------:R-:W-:Y:S01]  /*4a10*/  SHF.L.U32 R178, R68, 0x10, RZ ;  /* 0x0000001044b27819 */ /* 0x000fe200000006ff */
[----:B------:R-:W-:-:S04]  /*4a20*/  FADD R140, R140, -UR11 ;  /* 0x8000000b8c8c7e21 */ /* 0x000fc80008000000 */
[----:B------:R-:W-:Y:S01]  /*4a30*/  FMUL R140, R140, UR5 ;  /* 0x000000058c8c7c20 */ /* 0x000fe20008400000 */
[----:B------:R-:W-:-:S04]  /*4a40*/  FADD R141, R141, -UR11 ;  /* 0x8000000b8d8d7e21 */ /* 0x000fc80008000000 */
[----:B------:R-:W-:Y:S01]  /*4a50*/  FMUL R141, R141, UR5 ;  /* 0x000000058d8d7c20 */ /* 0x000fe20008400000 */
[----:B------:R-:W-:-:S04]  /*4a60*/  FADD R143, R143, -UR11 ;  /* 0x8000000b8f8f7e21 */ /* 0x000fc80008000000 */
[----:B------:R-:W-:Y:S01]  /*4a70*/  FMUL R143, R143, UR5 ;  /* 0x000000058f8f7c20 */ /* 0x000fe20008400000 */
[----:B---3--:R-:W-:Y:S01]  /*4a80*/  IMAD.U32 R175, R177, 0x10000, RZ ;  /* 0x00010000b1af7824 */ /* 0x008fe200078e00ff */
[----:B------:R-:W-:-:S03]  /*4a90*/  SHF.L.U32 R177, R250, 0x10, RZ ;  /* 0x00000010fab17819 */ /* 0x000fc600000006ff */
[----:B------:R-:W-:-:S04]  /*4aa0*/  @P2 FADD R175, R175, 1 ;  /* 0x3f800000afaf2421 */ /* 0x000fc80000000000 */
[----:B------:R-:W-:Y:S01]  /*4ab0*/  FFMA R175, R176, R175, R177 ;  /* 0x000000afb0af7223 */ /* 0x000fe200000000b1 */
[----:B------:R-:W-:Y:S01]  /*4ac0*/  SHF.L.U32 R176, R64, 0x10, RZ ;  /* 0x0000001040b07819 */ /* 0x000fe200000006ff */
[----:B------:R-:W-:Y:S02]  /*4ad0*/  FADD R177, R185, -UR11 ;  /* 0x8000000bb9b17e21 */ /* 0x000fe40008000000 */
[----:B------:R-:W3:Y:S02]  /*4ae0*/  LDL R185, [R1+0x84] ;  /* 0x0000840001b97983 */ /* 0x000ee40000100800 */
        /* <DEDUP_REMOVED lines=8> */
[----:B------:R-:W-:Y:S01]  /*4b70*/  IMAD.U32 R140, R65, 0x10000, RZ ;  /* 0x00010000418c7824 */ /* 0x000fe200078e00ff */
[----:B------:R-:W3:Y:S01]  /*4b80*/  LDL R186, [R1+0x80] ;  /* 0x0000800001ba7983 */ /* 0x000ee20000100800 */
[----:B------:R-:W-:Y:S01]  /*4b90*/  SHF.L.U32 R179, R69, 0x10, RZ ;  /* 0x0000001045b37819 */ /* 0x000fe200000006ff */
        /* <DEDUP_REMOVED lines=8> */
[----:B------:R-:W-:Y:S02]  /*4c20*/  FADD R141, R187, -UR11 ;  /* 0x8000000bbb8d7e21 */ /* 0x000fe40008000000 */
[----:B------:R-:W3:Y:S01]  /*4c30*/  LDL R187, [R1+0x7c] ;  /* 0x00007c0001bb7983 */ /* 0x000ee20000100800 */
[----:B------:R-:W-:Y:S01]  /*4c40*/  SHF.L.U32 R180, R70, 0x10, RZ ;  /* 0x0000001046b47819 */ /* 0x000fe200000006ff */
[----:B------:R-:W-:Y:S01]  /*4c50*/  FMUL R141, R141, UR5 ;  /* 0x000000058d8d7c20 */ /* 0x000fe20008400000 */
[----:B------:R-:W-:-:S04]  /*4c60*/  @P2 FADD R179, R179, 1 ;  /* 0x3f800000b3b32421 */ /* 0x000fc80000000000 */
[----:B------:R-:W-:Y:S01]  /*4c70*/  FFMA R179, R141, R179, R180 ;  /* 0x000000b38db37223 */ /* 0x000fe200000000b4 */
[----:B------:R-:W-:Y:S01]  /*4c80*/  FADD R141, R142, -UR11 ;  /* 0x8000000b8e8d7e21 */ /* 0x000fe20008000000 */
[----:B--2---:R-:W-:Y:S01]  /*4c90*/  IMAD.U32 R142, R181, 0x10000, RZ ;  /* 0x00010000b58e7824 */ /* 0x004fe200078e00ff */
[----:B------:R-:W-:Y:S02]  /*4ca0*/  SHF.L.U32 R180, R247, 0x10, RZ ;  /* 0x00000010f7b47819 */ /* 0x000fe400000006ff */
[----:B------:R-:W-:Y:S01]  /*4cb0*/  FMUL R141, R141, UR5 ;  /* 0x000000058d8d7c20 */ /* 0x000fe20008400000 */
[----:B------:R-:W-:-:S04]  /*4cc0*/  @P2 FADD R142, R142, 1 ;  /* 0x3f8000008e8e2421 */ /* 0x000fc80000000000 */
[----:B------:R-:W-:Y:S01]  /*4cd0*/  FFMA R142, R141, R142, R180 ;  /* 0x0000008e8d8e7223 */ /* 0x000fe200000000b4 */
[----:B------:R-:W-:Y:S01]  /*4ce0*/  FADD R141, R188, -UR11 ;  /* 0x8000000bbc8d7e21 */ /* 0x000fe20008000000 */
[----:B------:R-:W-:Y:S01]  /*4cf0*/  SHF.L.U32 R180, R67, 0x10, RZ ;  /* 0x0000001043b47819 */ /* 0x000fe200000006ff */
[----:B------:R-:W2:Y:S01]  /*4d00*/  LDL R188, [R1+0x78] ;  /* 0x0000780001bc7983 */ /* 0x000ea20000100800 */
        /* <DEDUP_REMOVED lines=8> */
[----:B------:R-:W-:Y:S02]  /*4d90*/  FADD R181, R189, -UR11 ;  /* 0x8000000bbdb57e21 */ /* 0x000fe40008000000 */
[----:B------:R-:W2:Y:S01]  /*4da0*/  LDL R189, [R1+0x74] ;  /* 0x0000740001bd7983 */ /* 0x000ea20000100800 */
[----:B------:R-:W-:Y:S01]  /*4db0*/  IMAD.U32 R143, R72, 0x10000, RZ ;  /* 0x00010000488f7824 */ /* 0x000fe200078e00ff */
[----:B------:R-:W-:Y:S01]  /*4dc0*/  SHF.L.U32 R182, R76, 0x10, RZ ;  /* 0x000000104cb67819 */ /* 0x000fe200000006ff */
[----:B------:R-:W-:Y:S02]  /*4dd0*/  FMUL R181, R181, UR5 ;  /* 0x00000005b5b57c20 */ /* 0x000fe40008400000 */
[----:B------:R-:W-:Y:S01]  /*4de0*/  @P2 FADD R143, R143, 1 ;  /* 0x3f8000008f8f2421 */ /* 0x000fe20000000000 */
[----:B------:R-:W-:-:S03]  /*4df0*/  FADD R148, R148, -UR11 ;  /* 0x8000000b94947e21 */ /* 0x000fc60008000000 */
[----:B------:R-:W-:Y:S01]  /*4e00*/  FFMA R143, R181, R143, R182 ;  /* 0x0000008fb58f7223 */ /* 0x000fe200000000b6 */
[----:B----4-:R-:W-:Y:S01]  /*4e10*/  SHF.L.U32 R181, R183, 0x10, RZ ;  /* 0x00000010b7b57819 */ /* 0x010fe200000006ff */
        /* <DEDUP_REMOVED lines=33> */
[----:B---3--:R-:W-:-:S05]  /*5030*/  SHF.L.U32 R150, R185, 0x10, RZ ;  /* 0x00000010b9967819 */ /* 0x008fca00000006ff */
        /* <DEDUP_REMOVED lines=20> */
[----:B------:R-:W-:Y:S01]  /*5180*/  IMAD.U32 R185, R187, 0x10000, RZ ;  /* 0x00010000bbb97824 */ /* 0x000fe200078e00ff */
        /* <DEDUP_REMOVED lines=10> */
[----:B--2---:R-:W-:Y:S02]  /*5230*/  SHF.L.U32 R186, R188, 0x10, RZ ;  /* 0x00000010bcba7819 */ /* 0x004fe400000006ff */
[----:B------:R-:W-:-:S03]  /*5240*/  SHF.L.U32 R187, R240, 0x10, RZ ;  /* 0x00000010f0bb7819 */ /* 0x000fc600000006ff */
[----:B------:R-:W-:-:S04]  /*5250*/  @P2 FADD R186, R186, 1 ;  /* 0x3f800000baba2421 */ /* 0x000fc80000000000 */
[----:B------:R-:W-:Y:S01]  /*5260*/  FFMA R186, R153, R186, R187 ;  /* 0x000000ba99ba7223 */ /* 0x000fe200000000bb */
[----:B------:R-:W-:Y:S01]  /*5270*/  FADD R153, R195, -UR11 ;  /* 0x8000000bc3997e21 */ /* 0x000fe20008000000 */
[----:B------:R-:W-:Y:S01]  /*5280*/  IMAD.U32 R187, R82, 0x10000, RZ ;  /* 0x0001000052bb7824 */ /* 0x000fe200078e00ff */
        /* <DEDUP_REMOVED lines=12> */
[----:B------:R-:W2:Y:S01]  /*5350*/  LDL R196, [R1+0x58] ;  /* 0x0000580001c47983 */ /* 0x000ea20000100800 */
[----:B------:R-:W-:Y:S01]  /*5360*/  SHF.L.U32 R188, R83, 0x10, RZ ;  /* 0x0000001053bc7819 */ /* 0x000fe200000006ff */
[----:B------:R-:W-:Y:S01]  /*5370*/  FMUL R153, R153, UR5 ;  /* 0x0000000599997c20 */ /* 0x000fe20008400000 */
[----:B------:R-:W-:-:S03]  /*5380*/  SHF.L.U32 R189, R87, 0x10, RZ ;  /* 0x0000001057bd7819 */ /* 0x000fc600000006ff */
[----:B------:R-:W-:Y:S01]  /*5390*/  @P2 FADD R188, R188, 1 ;  /* 0x3f800000bcbc2421 */ /* 0x000fe20000000000 */
[----:B------:R-:W-:-:S03]  /*53a0*/  FADD R155, R155, -UR11 ;  /* 0x8000000b9b9b7e21 */ /* 0x000fc60008000000 */
[----:B------:R-:W-:Y:S01]  /*53b0*/  FFMA R188, R153, R188, R189 ;  /* 0x000000bc99bc7223 */ /* 0x000fe200000000bd */
[----:B----4-:R-:W-:Y:S01]  /*53c0*/  IMAD.U32 R153, R190, 0x10000, RZ ;  /* 0x00010000be997824 */ /* 0x010fe200078e00ff */
        /* <DEDUP_REMOVED lines=16> */
[----:B------:R-:W-:Y:S01]  /*54d0*/  FADD R190, R198, -UR11 ;  /* 0x8000000bc6be7e21 */ /* 0x000fe20008000000 */
[----:B------:R-:W-:Y:S01]  /*54e0*/  IMAD.U32 R156, R89, 0x10000, RZ ;  /* 0x00010000599c7824 */ /* 0x000fe200078e00ff */
[----:B------:R-:W-:Y:S02]  /*54f0*/  SHF.L.U32 R191, R93, 0x10, RZ ;  /* 0x000000105dbf7819 */ /* 0x000fe400000006ff */
        /* <DEDUP_REMOVED lines=8> */
[----:B------:R-:W-:Y:S01]  /*5580*/  IMAD.U32 R197, R103, 0x10000, RZ ;  /* 0x0001000067c57824 */ /* 0x000fe200078e00ff */
[----:B-----5:R-:W-:-:S05]  /*5590*/  SHF.L.U32 R198, R124, 0x10, RZ ;  /* 0x000000107cc67819 */ /* 0x020fca00000006ff */
[----:B------:R-:W-:Y:S01]  /*55a0*/  @P2 FADD R198, R198, 1 ;  /* 0x3f800000c6c62421 */ /* 0x000fe20000000000 */
[----:B------:R-:W-:-:S04]  /*55b0*/  FADD R205, R205, -UR11 ;  /* 0x8000000bcdcd7e21 */ /* 0x000fc80008000000 */
[----:B------:R-:W-:Y:S01]  /*55c0*/  FMUL R205, R205, UR5 ;  /* 0x00000005cdcd7c20 */ /* 0x000fe20008400000 */
[----:B---3--:R-:W-:-:S05]  /*55d0*/  SHF.L.U32 R190, R192, 0x10, RZ ;  /* 0x00000010c0be7819 */ /* 0x008fca00000006ff */
        /* <DEDUP_REMOVED lines=9> */
[----:B------:R-:W-:Y:S01]  /*5670*/  IMAD.U32 R158, R193, 0x10000, RZ ;  /* 0x00010000c19e7824 */ /* 0x000fe200078e00ff */
        /* <DEDUP_REMOVED lines=20> */
[----:B--2---:R-:W-:Y:S01]  /*57c0*/  SHF.L.U32 R195, R195, 0x10, RZ ;  /* 0x00000010c3c37819 */ /* 0x004fe200000006ff */
        /* <DEDUP_REMOVED lines=12> */
[----:B------:R-:W-:Y:S01]  /*5890*/  IMAD.U32 R160, R196, 0x10000, RZ ;  /* 0x00010000c4a07824 */ /* 0x000fe200078e00ff */
[----:B------:R-:W-:Y:S02]  /*58a0*/  SHF.L.U32 R161, R219, 0x10, RZ ;  /* 0x00000010dba17819 */ /* 0x000fe400000006ff */
        /* <DEDUP_REMOVED lines=20> */
[----:B------:R-:W-:Y:S01]  /*59f0*/  PRMT R159, R99, 0x7632, R159 ;  /* 0x00007632639f7816 */ /* 0x000fe2000000009f */
[----:B------:R-:W-:Y:S01]  /*5a00*/  FADD R197, R163, -UR11 ;  /* 0x8000000ba3c57e21 */ /* 0x000fe20008000000 */
[----:B------:R-:W-:Y:S02]  /*5a10*/  PRMT R163, R103, 0x7632, R163 ;  /* 0x0000763267a37816 */ /* 0x000fe400000000a3 */
[----:B------:R-:W-:Y:S01]  /*5a20*/  SHF.L.U32 R159, R159, 0x10, RZ ;  /* 0x000000109f9f7819 */ /* 0x000fe200000006ff */
[----:B------:R-:W-:Y:S01]  /*5a30*/  FMUL R197, R197, UR5 ;  /* 0x00000005c5c57c20 */ /* 0x000fe20008400000 */
[----:B------:R-:W-:-:S03]  /*5a40*/  SHF.L.U32 R163, R163, 0x10, RZ ;  /* 0x00000010a3a37819 */ /* 0x000fc600000006ff */
[----:B------:R-:W-:-:S04]  /*5a50*/  @P2 FADD R159, R159, 1 ;  /* 0x3f8000009f9f2421 */ /* 0x000fc80000000000 */
[----:B------:R-:W-:Y:S01]  /*5a60*/  FFMA R159, R197, R159, R163 ;  /* 0x0000009fc59f7223 */ /* 0x000fe200000000a3 */
[----:B------:R-:W-:Y:S01]  /*5a70*/  FADD R163, R206, -UR11 ;  /* 0x8000000bcea37e21 */ /* 0x000fe20008000000 */
[----:B------:R-:W-:Y:S02]  /*5a80*/  SHF.L.U32 R197, R104, 0x10, RZ ;  /* 0x0000001068c57819 */ /* 0x000fe400000006ff */
[----:B------:R-:W-:Y:S01]  /*5a90*/  PRMT R199, R124, 0x7632, R199 ;  /* 0x000076327cc77816 */ /* 0x000fe200000000c7 */
[----:B------:R-:W-:-:S03]  /*5aa0*/  FMUL R163, R163, UR5 ;  /* 0x00000005a3a37c20 */ /* 0x000fc60008400000 */
[----:B------:R-:W-:Y:S01]  /*5ab0*/  SHF.L.U32 R199, R199, 0x10, RZ ;  /* 0x00000010c7c77819 */ /* 0x000fe200000006ff */
[----:B------:R-:W-:Y:S01]  /*5ac0*/  FFMA R198, R163, R198, R197 ;  /* 0x000000c6a3c67223 */ /* 0x000fe200000000c5 */
[----:B------:R-:W-:-:S03]  /*5ad0*/  PRMT R163, R104, 0x7632, R163 ;  /* 0x0000763268a37816 */ /* 0x000fc600000000a3 */
[----:B------:R-:W-:Y:S01]  /*5ae0*/  @P2 FADD R199, R199, 1 ;  /* 0x3f800000c7c72421 */ /* 0x000fe20000000000 */
[----:B------:R-:W-:Y:S01]  /*5af0*/  SHF.L.U32 R163, R163, 0x10, RZ ;  /* 0x00000010a3a37819 */ /* 0x000fe200000006ff */
[----:B------:R-:W-:-:S04]  /*5b00*/  IMAD.U32 R200, R125, 0x10000, RZ ;  /* 0x000100007dc87824 */ /* 0x000fc800078e00ff */
[----:B------:R-:W-:Y:S01]  /*5b10*/  FFMA R199, R205, R199, R163 ;  /* 0x000000c7cdc77223 */ /* 0x000fe200000000a3 */
[----:B------:R-:W-:Y:S01]  /*5b20*/  FADD R163, R208, -UR11 ;  /* 0x8000000bd0a37e21 */ /* 0x000fe20008000000 */
[----:B------:R-:W-:Y:S01]  /*5b30*/  SHF.L.U32 R197, R105, 0x10, RZ ;  /* 0x0000001069c57819 */ /* 0x000fe200000006ff */
[----:B------:R-:W-:Y:S02]  /*5b40*/  @P2 FADD R200, R200, 1 ;  /* 0x3f800000c8c82421 */ /* 0x000fe40000000000 */
[----:B------:R-:W-:-:S04]  /*5b50*/  FMUL R163, R163, UR5 ;  /* 0x00000005a3a37c20 */ /* 0x000fc80008400000 */
[----:B------:R-:W-:Y:S01]  /*5b60*/  FFMA R200, R163, R200, R197 ;  /* 0x000000c8a3c87223 */ /* 0x000fe200000000c5 */
[----:B------:R-:W-:Y:S01]  /*5b70*/  PRMT R163, R125, 0x7632, R163 ;  /* 0x000076327da37816 */ /* 0x000fe200000000a3 */
[----:B------:R-:W-:Y:S01]  /*5b80*/  FADD R207, R207, -UR11 ;  /* 0x8000000bcfcf7e21 */ /* 0x000fe20008000000 */
[----:B------:R-:W-:Y:S02]  /*5b90*/  PRMT R197, R105, 0x7632, R197 ;  /* 0x0000763269c57816 */ /* 0x000fe400000000c5 */
        /* <DEDUP_REMOVED lines=10> */
[--C-:B------:R-:W-:Y:S01]  /*5c40*/  FFMA R201, R197, R201, R202.reuse ;  /* 0x000000c9c5c97223 */ /* 0x100fe200000000ca */
[----:B------:R-:W-:Y:S01]  /*5c50*/  PRMT R202, R126, 0x7632, R202 ;  /* 0x000076327eca7816 */ /* 0x000fe200000000ca */
[----:B------:R-:W-:Y:S01]  /*5c60*/  FADD R197, R134, -UR11 ;  /* 0x8000000b86c57e21 */ /* 0x000fe20008000000 */
[----:B------:R-:W-:Y:S02]  /*5c70*/  PRMT R134, R106, 0x7632, R134 ;  /* 0x000076326a867816 */ /* 0x000fe40000000086 */
[----:B------:R-:W-:Y:S01]  /*5c80*/  SHF.L.U32 R202, R202, 0x10, RZ ;  /* 0x00000010caca7819 */ /* 0x000fe200000006ff */
[----:B------:R-:W-:Y:S02]  /*5c90*/  FMUL R197, R197, UR5 ;  /* 0x00000005c5c57c20 */ /* 0x000fe40008400000 */
[----:B------:R-:W-:Y:S02]  /*5ca0*/  IMAD.U32 R134, R134, 0x10000, RZ ;  /* 0x0001000086867824 */ /* 0x000fe400078e00ff */
        /* <DEDUP_REMOVED lines=41> */
[----:B------:R-:W-:Y:S01]  /*5f40*/  @P2 FADD R206, R206, 1 ;  /* 0x3f800000cece2421 */ /* 0x000fe20000000000 */
[----:B------:R-:W-:Y:S02]  /*5f50*/  IMAD.U32 R145, R114, 0x10000, RZ ;  /* 0x0001000072917824 */ /* 0x000fe400078e00ff */
        /* <DEDUP_REMOVED lines=19> */
[----:B------:R-:W-:-:S03]  /*6090*/  IMAD.U32 R208, R116, 0x10000, RZ ;  /* 0x0001000074d07824 */ /* 0x000fc600078e00ff */
        /* <DEDUP_REMOVED lines=53> */
[----:B------:R-:W-:Y:S02]  /*63f0*/  @P1 FMUL R168, R168, UR10 ;  /* 0x0000000aa8a81c20 */ /* 0x000fe40008400000 */
[----:B------:R-:W-:Y:S02]  /*6400*/  F2FP.SATFINITE.E4M3.F32.PACK_AB_MERGE_C R18, RZ, R18, RZ ;  /* 0x00000012ff12723e */ /* 0x000fe400048070ff */
[----:B------:R-:W-:Y:S02]  /*6410*/  F2FP.SATFINITE.E4M3.F32.PACK_AB_MERGE_C R28, RZ, R28, RZ ;  /* 0x0000001cff1c723e */ /* 0x000fe400048070ff */
[----:B------:R-:W-:-:S02]  /*6420*/  F2FP.SATFINITE.E4M3.F32.PACK_AB_MERGE_C R128, RZ, R128, RZ ;  /* 0x00000080ff80723e */ /* 0x000fc400048070ff */
[----:B------:R-:W-:Y:S01]  /*6430*/  F2FP.SATFINITE.E4M3.F32.PACK_AB_MERGE_C R168, RZ, R168, RZ ;  /* 0x000000a8ffa8723e */ /* 0x000fe200048070ff */
[----:B------:R-:W-:Y:S01]  /*6440*/  @P1 FMUL R172, R172, UR10 ;  /* 0x0000000aacac1c20 */ /* 0x000fe20008400000 */
[----:B------:R-:W-:Y:S01]  /*6450*/  LOP3.LUT R18, R18, 0xff, RZ, 0xc0, !PT ;  /* 0x000000ff12127812 */ /* 0x000fe200078ec0ff */
[----:B------:R-:W-:Y:S01]  /*6460*/  @P1 FMUL R173, R173, UR10 ;  /* 0x0000000aadad1c20 */ /* 0x000fe20008400000 */
[----:B------:R-:W-:Y:S02]  /*6470*/  SHF.L.U32 R28, R28, 0x8, RZ ;  /* 0x000000081c1c7819 */ /* 0x000fe400000006ff */
[----:B------:R-:W-:Y:S01]  /*6480*/  LOP3.LUT R128, R128, 0xff, RZ, 0xc0, !PT ;  /* 0x000000ff80807812 */ /* 0x000fe200078ec0ff */
[----:B0-----:R-:W-:Y:S01]  /*6490*/  USHF.L.U32 UR6, UR5, 0x7, URZ ;  /* 0x0000000705067899 */ /* 0x001fe200080006ff */
[----:B------:R-:W-:Y:S01]  /*64a0*/  SHF.L.U32 R168, R168, 0x8, RZ ;  /* 0x00000008a8a87819 */ /* 0x000fe200000006ff */
[----:B------:R-:W-:Y:S01]  /*64b0*/  @P1 FMUL R136, R136, UR10 ;  /* 0x0000000a88881c20 */ /* 0x000fe20008400000 */
[----:B------:R-:W-:-:S02]  /*64c0*/  LOP3.LUT R18, R18, 0xffff, R28, 0xf8, !PT ;  /* 0x0000ffff12127812 */ /* 0x000fc400078ef81c */
[----:B------:R-:W-:Y:S02]  /*64d0*/  LOP3.LUT R128, R128, 0xffff, R168, 0xf8, !PT ;  /* 0x0000ffff80807812 */ /* 0x000fe400078ef8a8 */
[----:B------:R-:W-:Y:S01]  /*64e0*/  MOV R168, UR6 ;  /* 0x0000000600a87c02 */ /* 0x000fe20008000f00 */
[----:B------:R-:W-:Y:S01]  /*64f0*/  @P1 FMUL R14, R14, UR10 ;  /* 0x0000000a0e0e1c20 */ /* 0x000fe20008400000 */
[----:B------:R-:W-:Y:S02]  /*6500*/  F2FP.SATFINITE.E4M3.F32.PACK_AB_MERGE_C R172, RZ, R172, RZ ;  /* 0x000000acffac723e */ /* 0x000fe400048070ff */
[----:B------:R-:W-:Y:S02]  /*6510*/  F2FP.SATFINITE.E4M3.F32.PACK_AB_MERGE_C R173, RZ, R173, RZ ;  /* 0x000000adffad723e */ /* 0x000fe400048070ff */
[----:B-1----:R-:W-:Y:S01]  /*6520*/  LOP3.LUT R28, R211, 0x7f, RZ, 0xc0, !PT ;  /* 0x0000007fd31c7812 */ /* 0x002fe200078ec0ff */
[----:B------:R-:W-:Y:S01]  /*6530*/  @P1 FMUL R129, R129, UR10 ;  /* 0x0000000a81811c20 */ /* 0x000fe20008400000 */
[----:B------:R-:W-:Y:S01]  /*6540*/  @P1 FMUL R183, R183, UR10 ;  /* 0x0000000ab7b71c20 */ /* 0x000fe20008400000 */
[----:B------:R-:W-:-:S02]  /*6550*/  LOP3.LUT R172, R172, 0xff, RZ, 0xc0, !PT ;  /* 0x000000ffacac7812 */ /* 0x000fc400078ec0ff */
[----:B------:R-:W-:Y:S01]  /*6560*/  LOP3.LUT R168, R28, 0x180, R168, 0xf8, !PT ;  /* 0x000001801ca87812 */ /* 0x000fe200078ef8a8 */
[----:B------:R-:W-:Y:S01]  /*6570*/  @P1 FMUL R13, R13, UR10 ;  /* 0x0000000a0d0d1c20 */ /* 0x000fe20008400000 */
[----:B------:R-:W-:Y:S02]  /*6580*/  SHF.L.U32 R173, R173, 0x8, RZ ;  /* 0x00000008adad7819 */ /* 0x000fe400000006ff */
[----:B------:R-:W-:Y:S01]  /*6590*/  F2FP.SATFINITE.E4M3.F32.PACK_AB_MERGE_C R28, RZ, R136, RZ ;  /* 0x00000088ff1c723e */ /* 0x000fe200048070ff */
[----:B------:R-:W-:Y:S01]  /*65a0*/  @P1 FMUL R187, R187, UR10 ;  /* 0x0000000abbbb1c20 */ /* 0x000fe20008400000 */
[----:B------:R-:W-:Y:S02]  /*65b0*/  LOP3.LUT R221, R221, 0xffffff00, RZ, 0xc0, !PT ;  /* 0xffffff00dddd7812 */ /* 0x000fe400078ec0ff */
[----:B------:R-:W-:Y:S01]  /*65c0*/  F2FP.SATFINITE.E4M3.F32.PACK_AB_MERGE_C R14, RZ, R14, RZ ;  /* 0x0000000eff0e723e */ /* 0x000fe200048070ff */
[----:B------:R-:W-:Y:S01]  /*65d0*/  @P1 FMUL R150, R150, UR10 ;  /* 0x0000000a96961c20 */ /* 0x000fe20008400000 */
[----:B------:R-:W-:Y:S01]  /*65e0*/  LOP3.LUT R172, R172, 0xffff, R173, 0xf8, !PT ;  /* 0x0000ffffacac7812 */ /* 0x000fe200078ef8ad */
[----:B------:R-:W-:Y:S01]  /*65f0*/  @P1 FMUL R191, R191, UR10 ;  /* 0x0000000abfbf1c20 */ /* 0x000fe20008400000 */
[----:B------:R-:W-:-:S02]  /*6600*/  F2FP.SATFINITE.E4M3.F32.PACK_AB_MERGE_C R129, RZ, R129, RZ ;  /* 0x00000081ff81723e */ /* 0x000fc400048070ff */
[----:B------:R-:W-:Y:S01]  /*6610*/  SHF.L.U32 R28, R28, 0x10, RZ ;  /* 0x000000101c1c7819 */ /* 0x000fe200000006ff */
[----:B------:R-:W-:Y:S01]  /*6620*/  @P1 FMUL R196, R196, UR10 ;  /* 0x0000000ac4c41c20 */ /* 0x000fe20008400000 */
[----:B------:R-:W-:Y:S01]  /*6630*/  LOP3.LUT R21, R21, 0xffffff00, RZ, 0xc0, !PT ;  /* 0xffffff0015157812 */ /* 0x000fe200078ec0ff */
[----:B------:R-:W-:Y:S01]  /*6640*/  @P1 FMUL R130, R130, UR10 ;  /* 0x0000000a82821c20 */ /* 0x000fe20008400000 */
[----:B------:R-:W-:Y:S02]  /*6650*/  F2FP.SATFINITE.E4M3.F32.PACK_AB_MERGE_C R183, RZ, R183, RZ ;  /* 0x000000b7ffb7723e */ /* 0x000fe400048070ff */
[----:B------:R-:W-:Y:S02]  /*6660*/  LOP3.LUT R14, R221, 0xffff, R14, 0xf8, !PT ;  /* 0x0000ffffdd0e7812 */ /* 0x000fe400078ef80e */
[----:B------:R-:W-:Y:S01]  /*6670*/  F2FP.SATFINITE.E4M3.F32.PACK_AB_MERGE_C R13, RZ, R13, RZ ;  /* 0x0000000dff0d723e */ /* 0x000fe200048070ff */
[----:B------:R-:W-:Y:S01]  /*6680*/  @P1 FMUL R158, R158, UR10 ;  /* 0x0000000a9e9e1c20 */ /* 0x000fe20008400000 */
[----:B------:R-:W-:-:S02]  /*6690*/  LOP3.LUT R22, R22, 0xffffff00, RZ, 0xc0, !PT ;  /* 0xffffff0016167812 */ /* 0x000fc400078ec0ff */
[----:B------:R-:W-:Y:S02]  /*66a0*/  F2FP.SATFINITE.E4M3.F32.PACK_AB_MERGE_C R187, RZ, R187, RZ ;  /* 0x000000bbffbb723e */ /* 0x000fe400048070ff */
[----:B------:R-:W-:Y:S02]  /*66b0*/  SHF.L.U32 R129, R129, 0x10, RZ ;  /* 0x0000001081817819 */ /* 0x000fe400000006ff */
[----:B------:R-:W-:Y:S01]  /*66c0*/  LOP3.LUT R172, R172, 0xff0000, R28, 0xf8, !PT ;  /* 0x00ff0000acac7812 */ /* 0x000fe200078ef81c */
[----:B------:R-:W-:Y:S01]  /*66d0*/  @P1 FMUL R201, R201, UR10 ;  /* 0x0000000ac9c91c20 */ /* 0x000fe20008400000 */
[----:B------:R-:W-:Y:S01]  /*66e0*/  LOP3.LUT R21, R21, 0xffff, R183, 0xf8, !PT ;  /* 0x0000ffff15157812 */ /* 0x000fe200078ef8b7 */
[----:B------:R-:W-:Y:S01]  /*66f0*/  @P1 FMUL R162, R162, UR10 ;  /* 0x0000000aa2a21c20 */ /* 0x000fe20008400000 */
[----:B------:R-:W-:Y:S01]  /*6700*/  F2FP.SATFINITE.E4M3.F32.PACK_AB_MERGE_C R28, RZ, R150, RZ ;  /* 0x00000096ff1c723e */ /* 0x000fe200048070ff */
[----:B------:R-:W-:Y:S01]  /*6710*/  @P1 FMUL R206, R206, UR10 ;  /* 0x0000000acece1c20 */ /* 0x000fe20008400000 */
[----:B------:R-:W-:-:S02]  /*6720*/  LOP3.LUT R23, R23, 0xffffff00, RZ, 0xc0, !PT ;  /* 0xffffff0017177812 */ /* 0x000fc400078ec0ff */
[----:B------:R-:W-:Y:S02]  /*6730*/  F2FP.SATFINITE.E4M3.F32.PACK_AB_MERGE_C R191, RZ, R191, RZ ;  /* 0x000000bfffbf723e */ /* 0x000fe400048070ff */
[----:B------:R-:W-:Y:S02]  /*6740*/  PRMT R13, R13, 0x7104, RZ ;  /* 0x000071040d0d7816 */ /* 0x000fe400000000ff */
[----:B------:R-:W-:Y:S02]  /*6750*/  LOP3.LUT R14, R14, 0xff, RZ, 0xc0, !PT ;  /* 0x000000ff0e0e7812 */ /* 0x000fe400078ec0ff */
[----:B------:R-:W-:Y:S02]  /*6760*/  LOP3.LUT R24, R24, 0xffffff00, RZ, 0xc0, !PT ;  /* 0xffffff0018187812 */ /* 0x000fe400078ec0ff */
[----:B------:R-:W-:Y:S02]  /*6770*/  F2FP.SATFINITE.E4M3.F32.PACK_AB_MERGE_C R196, RZ, R196, RZ ;  /* 0x000000c4ffc4723e */ /* 0x000fe400048070ff */
[----:B------:R-:W-:-:S02]  /*6780*/  F2FP.SATFINITE.E4M3.F32.PACK_AB_MERGE_C R130, RZ, R130, RZ ;  /* 0x00000082ff82723e */ /* 0x000fc400048070ff */
[----:B------:R-:W-:Y:S02]  /*6790*/  LOP3.LUT R22, R22, 0xffff, R187, 0xf8, !PT ;  /* 0x0000ffff16167812 */ /* 0x000fe400078ef8bb */
[----:B------:R-:W-:Y:S02]  /*67a0*/  LOP3.LUT R128, R128, 0xff0000, R129, 0xf8, !PT ;  /* 0x00ff000080807812 */ /* 0x000fe400078ef881 */
[----:B------:R-:W-:Y:S02]  /*67b0*/  PRMT R28, R28, 0x7104, RZ ;  /* 0x000071041c1c7816 */ /* 0x000fe400000000ff */
[----:B------:R-:W-:Y:S01]  /*67c0*/  LOP3.LUT R129, R21, 0xff, RZ, 0xc0, !PT ;  /* 0x000000ff15817812 */ /* 0x000fe200078ec0ff */
[----:B------:R-:W-:Y:S01]  /*67d0*/  @P1 FMUL R207, R207, UR10 ;  /* 0x0000000acfcf1c20 */ /* 0x000fe20008400000 */
[----:B------:R-:W-:Y:S02]  /*67e0*/  LOP3.LUT R23, R23, 0xffff, R191, 0xf8, !PT ;  /* 0x0000ffff17177812 */ /* 0x000fe400078ef8bf */
[----:B------:R-:W-:-:S02]  /*67f0*/  LOP3.LUT R13, R14, 0xff00, R13, 0xf8, !PT ;  /* 0x0000ff000e0d7812 */ /* 0x000fc400078ef80d */
[----:B------:R-:W-:Y:S01]  /*6800*/  F2FP.SATFINITE.E4M3.F32.PACK_AB_MERGE_C R158, RZ, R158, RZ ;  /* 0x0000009eff9e723e */ /* 0x000fe200048070ff */
[----:B------:R-:W-:Y:S01]  /*6810*/  @P1 FMUL R165, R165, UR10 ;  /* 0x0000000aa5a51c20 */ /* 0x000fe20008400000 */
[----:B------:R-:W-:Y:S02]  /*6820*/  LOP3.LUT R24, R24, 0xffff, R196, 0xf8, !PT ;  /* 0x0000ffff18187812 */ /* 0x000fe400078ef8c4 */
[----:B------:R-:W-:Y:S02]  /*6830*/  LOP3.LUT R25, R25, 0xffffff00, RZ, 0xc0, !PT ;  /* 0xffffff0019197812 */ /* 0x000fe400078ec0ff */
[----:B------:R-:W-:Y:S02]  /*6840*/  F2FP.SATFINITE.E4M3.F32.PACK_AB_MERGE_C R201, RZ, R201, RZ ;  /* 0x000000c9ffc9723e */ /* 0x000fe400048070ff */
[----:B------:R-:W-:Y:S02]  /*6850*/  PRMT R14, R130, 0x7104, RZ ;  /* 0x00007104820e7816 */ /* 0x000fe400000000ff */
[----:B------:R-:W-:-:S02]  /*6860*/  F2FP.SATFINITE.E4M3.F32.PACK_AB_MERGE_C R162, RZ, R162, RZ ;  /* 0x000000a2ffa2723e */ /* 0x000fc400048070ff */
[----:B------:R-:W-:Y:S02]  /*6870*/  LOP3.LUT R26, R26, 0xffffff00, RZ, 0xc0, !PT ;  /* 0xffffff001a1a7812 */ /* 0x000fe400078ec0ff */
[----:B------:R-:W-:Y:S02]  /*6880*/  F2FP.SATFINITE.E4M3.F32.PACK_AB_MERGE_C R206, RZ, R206, RZ ;  /* 0x000000ceffce723e */ /* 0x000fe400048070ff */
[----:B------:R-:W-:Y:S02]  /*6890*/  LOP3.LUT R130, R22, 0xff, RZ, 0xc0, !PT ;  /* 0x000000ff16827812 */ /* 0x000fe400078ec0ff */
[----:B------:R-:W-:Y:S01]  /*68a0*/  LOP3.LUT R22, R129, 0xff00, R28, 0xf8, !PT ;  /* 0x0000ff0081167812 */ /* 0x000fe200078ef81c */
[----:B------:R-:W-:Y:S01]  /*68b0*/  @P1 FMUL R19, R19, UR10 ;  /* 0x0000000a13131c20 */ /* 0x000fe20008400000 */
[----:B------:R-:W-:Y:S02]  /*68c0*/  PRMT R158, R158, 0x7104, RZ ;  /* 0x000071049e9e7816 */ /* 0x000fe400000000ff */
[----:B------:R-:W-:Y:S01]  /*68d0*/  LOP3.LUT R28, R23, 0xff, RZ, 0xc0, !PT ;  /* 0x000000ff171c7812 */ /* 0x000fe200078ec0ff */
[----:B------:R-:W-:Y:S01]  /*68e0*/  @P1 FMUL R202, R202, UR10 ;  /* 0x0000000acaca1c20 */ /* 0x000fe20008400000 */
[----:B------:R-:W-:-:S02]  /*68f0*/  LOP3.LUT R25, R25, 0xffff, R201, 0xf8, !PT ;  /* 0x0000ffff19197812 */ /* 0x000fc400078ef8c9 */
[----:B------:R-:W-:Y:S02]  /*6900*/  PRMT R23, R162, 0x7104, RZ ;  /* 0x00007104a2177816 */ /* 0x000fe400000000ff */
[----:B------:R-:W-:Y:S02]  /*6910*/  LOP3.LUT R129, R24, 0xff, RZ, 0xc0, !PT ;  /* 0x000000ff18817812 */ /* 0x000fe400078ec0ff */
[----:B------:R-:W-:Y:S02]  /*6920*/  LOP3.LUT R26, R26, 0xffff, R206, 0xf8, !PT ;  /* 0x0000ffff1a1a7812 */ /* 0x000fe400078ef8ce */
[----:B------:R-:W-:Y:S01]  /*6930*/  F2FP.SATFINITE.E4M3.F32.PACK_AB_MERGE_C R207, RZ, R207, RZ ;  /* 0x000000cfffcf723e */ /* 0x000fe200048070ff */
[----:B------:R-:W-:Y:S01]  /*6940*/  @P1 FMUL R29, R29, UR10 ;  /* 0x0000000a1d1d1c20 */ /* 0x000fe20008400000 */
[----:B------:R-:W-:Y:S02]  /*6950*/  LOP3.LUT R27, R27, 0xffffff00, RZ, 0xc0, !PT ;  /* 0xffffff001b1b7812 */ /* 0x000fe400078ec0ff */
[----:B------:R-:W-:Y:S01]  /*6960*/  F2FP.SATFINITE.E4M3.F32.PACK_AB_MERGE_C R165, RZ, R165, RZ ;  /* 0x000000a5ffa5723e */ /* 0x000fe200048070ff */
[----:B------:R-:W-:Y:S01]  /*6970*/  @P1 FMUL R179, R179, UR10 ;  /* 0x0000000ab3b31c20 */ /* 0x000fe20008400000 */
[----:B------:R-:W-:-:S02]  /*6980*/  LOP3.LUT R24, R28, 0xff00, R158, 0xf8, !PT ;  /* 0x0000ff001c187812 */ /* 0x000fc400078ef89e */
[----:B------:R-:W-:Y:S02]  /*6990*/  LOP3.LUT R23, R129, 0xff00, R23, 0xf8, !PT ;  /* 0x0000ff0081177812 */ /* 0x000fe400078ef817 */
[----:B------:R-:W-:Y:S01]  /*69a0*/  LOP3.LUT R28, R25, 0xff, RZ, 0xc0, !PT ;  /* 0x000000ff191c7812 */ /* 0x000fe200078ec0ff */
[----:B------:R-:W-:Y:S01]  /*69b0*/  @P1 FMUL R198, R198, UR10 ;  /* 0x0000000ac6c61c20 */ /* 0x000fe20008400000 */
[----:B------:R-:W-:Y:S01]  /*69c0*/  F2FP.SATFINITE.E4M3.F32.PACK_AB_MERGE_C R19, RZ, R19, RZ ;  /* 0x00000013ff13723e */ /* 0x000fe200048070ff */
[----:B------:R-:W-:Y:S01]  /*69d0*/  @P1 FMUL R199, R199, UR10 ;  /* 0x0000000ac7c71c20 */ /* 0x000fe20008400000 */
[----:B------:R-:W-:Y:S01]  /*69e0*/  PRMT R25, R207, 0x7104, RZ ;  /* 0x00007104cf197816 */ /* 0x000fe200000000ff */
[----:B------:R-:W-:Y:S01]  /*69f0*/  @P1 FMUL R16, R16, UR10 ;  /* 0x0000000a10101c20 */ /* 0x000fe20008400000 */
[----:B------:R-:W-:Y:S01]  /*6a00*/  LOP3.LUT R129, R26, 0xff, RZ, 0xc0, !PT ;  /* 0x000000ff1a817812 */ /* 0x000fe200078ec0ff */
[----:B------:R-:W-:Y:S01]  /*6a10*/  @P1 FMUL R174, R174, UR10 ;  /* 0x0000000aaeae1c20 */ /* 0x000fe20008400000 */
[----:B------:R-:W-:-:S02]  /*6a20*/  LOP3.LUT R27, R27, 0xffff, R165, 0xf8, !PT ;  /* 0x0000ffff1b1b7812 */ /* 0x000fc400078ef8a5 */
[----:B------:R-:W-:Y:S01]  /*6a30*/  F2FP.SATFINITE.E4M3.F32.PACK_AB_MERGE_C R202, RZ, R202, RZ ;  /* 0x000000caffca723e */ /* 0x000fe200048070ff */
[----:B------:R-:W-:Y:S01]  /*6a40*/  @P1 FMUL R176, R176, UR10 ;  /* 0x0000000ab0b01c20 */ /* 0x000fe20008400000 */
[----:B------:R-:W-:Y:S01]  /*6a50*/  @P1 FMUL R177, R177, UR10 ;  /* 0x0000000ab1b11c20 */ /* 0x000fe20008400000 */
[----:B------:R-:W-:Y:S01]  /*6a60*/  @P1 FMUL R142, R142, UR10 ;  /* 0x0000000a8e8e1c20 */ /* 0x000fe20008400000 */
[----:B------:R-:W-:Y:S01]  /*6a70*/  F2FP.SATFINITE.E4M3.F32.PACK_AB_MERGE_C R29, RZ, R29, RZ ;  /* 0x0000001dff1d723e */ /* 0x000fe200048070ff */
[----:B------:R-:W-:Y:S01]  /*6a80*/  @P1 FMUL R163, R163, UR10 ;  /* 0x0000000aa3a31c20 */ /* 0x000fe20008400000 */
[----:B------:R-:W-:Y:S01]  /*6a90*/  LOP3.LUT R20, R20, 0xffffff00, RZ, 0xc0, !PT ;  /* 0xffffff0014147812 */ /* 0x000fe200078ec0ff */
[----:B------:R-:W-:Y:S01]  /*6aa0*/  IMAD.U32 R19, R19, 0x10000, RZ ;  /* 0x0001000013137824 */ /* 0x000fe200078e00ff */
[----:B------:R-:W-:Y:S01]  /*6ab0*/  F2FP.SATFINITE.E4M3.F32.PACK_AB_MERGE_C R179, RZ, R179, RZ ;  /* 0x000000b3ffb3723e */ /* 0x000fe200048070ff */
[----:B------:R-:W-:Y:S01]  /*6ac0*/  @P1 FMUL R154, R154, UR10 ;  /* 0x0000000a9a9a1c20 */ /* 0x000fe20008400000 */
[----:B------:R-:W-:Y:S01]  /*6ad0*/  LOP3.LUT R25, R129, 0xff00, R25, 0xf8, !PT ;  /* 0x0000ff0081197812 */ /* 0x000fe200078ef819 */
        /* <DEDUP_REMOVED lines=17> */
[----:B------:R-:W-:-:S02]  /*6bf0*/  LOP3.LUT R20, R20, 0xffff, R179, 0xf8, !PT ;  /* 0x0000ffff14147812 */ /* 0x000fc400078ef8b3 */
[----:B------:R-:W-:Y:S02]  /*6c00*/  F2FP.SATFINITE.E4M3.F32.PACK_AB_MERGE_C R176, RZ, R176, RZ ;  /* 0x000000b0ffb0723e */ /* 0x000fe400048070ff */
[----:B------:R-:W-:Y:S02]  /*6c10*/  F2FP.SATFINITE.E4M3.F32.PACK_AB_MERGE_C R177, RZ, R177, RZ ;  /* 0x000000b1ffb1723e */ /* 0x000fe400048070ff */
[----:B------:R-:W-:Y:S02]  /*6c20*/  F2FP.SATFINITE.E4M3.F32.PACK_AB_MERGE_C R142, RZ, R142, RZ ;  /* 0x0000008eff8e723e */ /* 0x000fe400048070ff */
[----:B------:R-:W-:Y:S01]  /*6c30*/  F2FP.SATFINITE.E4M3.F32.PACK_AB_MERGE_C R163, RZ, R163, RZ ;  /* 0x000000a3ffa3723e */ /* 0x000fe200048070ff */
[----:B------:R-:W-:Y:S01]  /*6c40*/  @P1 FMUL R139, R139, UR10 ;  /* 0x0000000a8b8b1c20 */ /* 0x000fe20008400000 */
[----:B------:R-:W-:Y:S01]  /*6c50*/  LOP3.LUT R26, R28, 0xff00, R202, 0xf8, !PT ;  /* 0x0000ff001c1a7812 */ /* 0x000fe200078ef8ca */
[----:B------:R-:W-:Y:S01]  /*6c60*/  @P1 FMUL R30, R30, UR10 ;  /* 0x0000000a1e1e1c20 */ /* 0x000fe20008400000 */
[----:B------:R-:W-:-:S02]  /*6c70*/  LOP3.LUT R198, R198, 0xff, RZ, 0xc0, !PT ;  /* 0x000000ffc6c67812 */ /* 0x000fc400078ec0ff */
[----:B------:R-:W-:Y:S02]  /*6c80*/  SHF.L.U32 R199, R199, 0x8, RZ ;  /* 0x00000008c7c77819 */ /* 0x000fe400000006ff */
[----:B------:R-:W-:Y:S02]  /*6c90*/  LOP3.LUT R18, R18, 0xff0000, R19, 0xf8, !PT ;  /* 0x00ff000012127812 */ /* 0x000fe400078ef813 */
[----:B------:R-:W-:Y:S02]  /*6ca0*/  F2FP.SATFINITE.E4M3.F32.PACK_AB_MERGE_C R154, RZ, R154, RZ ;  /* 0x0000009aff9a723e */ /* 0x000fe400048070ff */
[----:B------:R-:W-:Y:S02]  /*6cb0*/  F2FP.SATFINITE.E4M3.F32.PACK_AB_MERGE_C R200, RZ, R200, RZ ;  /* 0x000000c8ffc8723e */ /* 0x000fe400048070ff */
[----:B------:R-:W-:Y:S02]  /*6cc0*/  SHF.L.U32 R28, R27, 0x10, RZ ;  /* 0x000000101b1c7819 */ /* 0x000fe400000006ff */
[----:B------:R-:W-:-:S02]  /*6cd0*/  LOP3.LUT R174, R224, 0xffff, R174, 0xf8, !PT ;  /* 0x0000ffffe0ae7812 */ /* 0x000fc400078ef8ae */
[----:B------:R-:W-:Y:S02]  /*6ce0*/  F2FP.SATFINITE.E4M3.F32.PACK_AB_MERGE_C R19, RZ, R138, RZ ;  /* 0x0000008aff13723e */ /* 0x000fe400048070ff */
[----:B------:R-:W-:Y:S01]  /*6cf0*/  SHF.L.U32 R29, R29, 0x18, RZ ;  /* 0x000000181d1d7819 */ /* 0x000fe200000006ff */
[----:B------:R-:W-:Y:S01]  /*6d00*/  @P1 FMUL R133, R133, UR10 ;  /* 0x0000000a85851c20 */ /* 0x000fe20008400000 */
[----:B------:R-:W-:Y:S02]  /*6d10*/  LOP3.LUT R222, R222, 0xffffff00, RZ, 0xc0, !PT ;  /* 0xffffff00dede7812 */ /* 0x000fe400078ec0ff */
[----:B------:R-:W-:Y:S02]  /*6d20*/  F2FP.SATFINITE.E4M3.F32.PACK_AB_MERGE_C R132, RZ, R132, RZ ;  /* 0x00000084ff84723e */ /* 0x000fe400048070ff */
[----:B------:R-:W-:Y:S02]  /*6d30*/  LOP3.LUT R176, R176, 0xff, RZ, 0xc0, !PT ;  /* 0x000000ffb0b07812 */ /* 0x000fe400078ec0ff */
[----:B------:R-:W-:-:S02]  /*6d40*/  SHF.L.U32 R177, R177, 0x8, RZ ;  /* 0x00000008b1b17819 */ /* 0x000fc400000006ff */
[----:B------:R-:W-:Y:S02]  /*6d50*/  F2FP.SATFINITE.E4M3.F32.PACK_AB_MERGE_C R140, RZ, R140, RZ ;  /* 0x0000008cff8c723e */ /* 0x000fe400048070ff */
[----:B------:R-:W-:Y:S02]  /*6d60*/  PRMT R142, R142, 0x7104, RZ ;  /* 0x000071048e8e7816 */ /* 0x000fe400000000ff */
[----:B------:R-:W-:Y:S02]  /*6d70*/  LOP3.LUT R20, R20, 0xff, RZ, 0xc0, !PT ;  /* 0x000000ff14147812 */ /* 0x000fe400078ec0ff */
[----:B------:R-:W-:Y:S02]  /*6d80*/  F2FP.SATFINITE.E4M3.F32.PACK_AB_MERGE_C R178, RZ, R178, RZ ;  /* 0x000000b2ffb2723e */ /* 0x000fe400048070ff */
[----:B------:R-:W-:Y:S02]  /*6d90*/  F2FP.SATFINITE.E4M3.F32.PACK_AB_MERGE_C R192, RZ, R192, RZ ;  /* 0x000000c0ffc0723e */ /* 0x000fe400048070ff */
[----:B------:R-:W-:Y:S01]  /*6da0*/  LOP3.LUT R163, R163, 0xffff, RZ, 0xc0, !PT ;  /* 0x0000ffffa3a37812 */ /* 0x000fe200078ec0ff */
[----:B------:R-:W-:Y:S01]  /*6db0*/  @P1 FMUL R147, R147, UR10 ;  /* 0x0000000a93931c20 */ /* 0x000fe20008400000 */
[----:B------:R-:W-:-:S02]  /*6dc0*/  LOP3.LUT R223, R223, 0xffffff00, RZ, 0xc0, !PT ;  /* 0xffffff00dfdf7812 */ /* 0x000fc400078ec0ff */
[----:B------:R-:W-:Y:S02]  /*6dd0*/  F2FP.SATFINITE.E4M3.F32.PACK_AB_MERGE_C R170, RZ, R170, RZ ;  /* 0x000000aaffaa723e */ /* 0x000fe400048070ff */
[----:B------:R-:W-:Y:S01]  /*6de0*/  F2FP.SATFINITE.E4M3.F32.PACK_AB_MERGE_C R161, RZ, R161, RZ ;  /* 0x000000a1ffa1723e */ /* 0x000fe200048070ff */
[----:B------:R-:W-:Y:S01]  /*6df0*/  @P1 FMUL R31, R31, UR10 ;  /* 0x0000000a1f1f1c20 */ /* 0x000fe20008400000 */
[----:B------:R-:W-:Y:S01]  /*6e00*/  LOP3.LUT R198, R198, 0xffff, R199, 0xf8, !PT ;  /* 0x0000ffffc6c67812 */ /* 0x000fe200078ef8c7 */
[----:B------:R-:W-:Y:S01]  /*6e10*/  @P1 FMUL R17, R17, UR10 ;  /* 0x0000000a11111c20 */ /* 0x000fe20008400000 */
[----:B------:R-:W-:Y:S02]  /*6e20*/  PRMT R21, R154, 0x7104, RZ ;  /* 0x000071049a157816 */ /* 0x000fe400000000ff */
[----:B------:R-:W-:Y:S02]  /*6e30*/  SHF.L.U32 R200, R200, 0x10, RZ ;  /* 0x00000010c8c87819 */ /* 0x000fe400000006ff */
[----:B------:R-:W-:-:S02]  /*6e40*/  F2FP.SATFINITE.E4M3.F32.PACK_AB_MERGE_C R166, RZ, R166, RZ ;  /* 0x000000a6ffa6723e */ /* 0x000fc400048070ff */
[----:B------:R-:W-:Y:S01]  /*6e50*/  LOP3.LUT R13, R13, 0xff0000, R28, 0xf8, !PT ;  /* 0x00ff00000d0d7812 */ /* 0x000fe200078ef81c */
[----:B------:R-:W-:Y:S01]  /*6e60*/  @P1 FMUL R171, R171, UR10 ;  /* 0x0000000aabab1c20 */ /* 0x000fe20008400000 */
[----:B------:R-:W-:Y:S01]  /*6e70*/  PRMT R19, R19, 0x7104, RZ ;  /* 0x0000710413137816 */ /* 0x000fe200000000ff */
[----:B------:R-:W-:Y:S01]  /*6e80*/  @P1 FMUL R180, R180, UR10 ;  /* 0x0000000ab4b41c20 */ /* 0x000fe20008400000 */
[----:B------:R-:W-:Y:S01]  /*6e90*/  LOP3.LUT R174, R174, 0xff, RZ, 0xc0, !PT ;  /* 0x000000ffaeae7812 */ /* 0x000fe200078ec0ff */
[----:B------:R-:W-:Y:S01]  /*6ea0*/  @P1 FMUL R131, R131, UR10 ;  /* 0x0000000a83831c20 */ /* 0x000fe20008400000 */
[----:B------:R-:W-:Y:S02]  /*6eb0*/  LOP3.LUT R28, R18, 0xff000000, R29, 0xf8, !PT ;  /* 0xff000000121c7812 */ /* 0x000fe400078ef81d */
[----:B------:R-:W-:Y:S01]  /*6ec0*/  F2FP.SATFINITE.E4M3.F32.PACK_AB_MERGE_C R139, RZ, R139, RZ ;  /* 0x0000008bff8b723e */ /* 0x000fe200048070ff */
[----:B------:R-:W-:Y:S01]  /*6ed0*/  IMAD.SHL.U32 R163, R163, 0x1000000, RZ ;  /* 0x01000000a3a37824 */ /* 0x000fe200078e00ff */
[----:B------:R-:W-:-:S02]  /*6ee0*/  LOP3.LUT R132, R222, 0xffff, R132, 0xf8, !PT ;  /* 0x0000ffffde847812 */ /* 0x000fc400078ef884 */
[----:B------:R-:W-:Y:S02]  /*6ef0*/  LOP3.LUT R176, R176, 0xffff, R177, 0xf8, !PT ;  /* 0x0000ffffb0b07812 */ /* 0x000fe400078ef8b1 */
[----:B------:R-:W-:Y:S02]  /*6f00*/  F2FP.SATFINITE.E4M3.F32.PACK_AB_MERGE_C R30, RZ, R30, RZ ;  /* 0x0000001eff1e723e */ /* 0x000fe400048070ff */
[----:B------:R-:W-:Y:S02]  /*6f10*/  SHF.L.U32 R140, R140, 0x10, RZ ;  /* 0x000000108c8c7819 */ /* 0x000fe400000006ff */
[----:B------:R-:W-:Y:S02]  /*6f20*/  LOP3.LUT R20, R20, 0xff00, R142, 0xf8, !PT ;  /* 0x0000ff0014147812 */ /* 0x000fe400078ef88e */
[----:B------:R-:W-:Y:S02]  /*6f30*/  LOP3.LUT R178, R178, 0xffff, RZ, 0xc0, !PT ;  /* 0x0000ffffb2b27812 */ /* 0x000fe400078ec0ff */
[----:B------:R-:W-:Y:S01]  /*6f40*/  SHF.L.U32 R29, R192, 0x10, RZ ;  /* 0x00000010c01d7819 */ /* 0x000fe200000006ff */
[----:B------:R-:W-:Y:S01]  /*6f50*/  @P1 FMUL R143, R143, UR10 ;  /* 0x0000000a8f8f1c20 */ /* 0x000fe20008400000 */
[----:B------:R-:W-:Y:S01]  /*6f60*/  LOP3.LUT R170, R223, 0xffff, R170, 0xf8, !PT ;  /* 0x0000ffffdfaa7812 */ /* 0x000fe200078ef8aa */
[----:B------:R-:W-:Y:S01]  /*6f70*/  @P1 FMUL R181, R181, UR10 ;  /* 0x0000000ab5b51c20 */ /* 0x000fe20008400000 */
[----:B------:R-:W-:Y:S01]  /*6f80*/  SHF.L.U32 R142, R161, 0x10, RZ ;  /* 0x00000010a18e7819 */ /* 0x000fe200000006ff */
[----:B------:R-:W-:Y:S01]  /*6f90*/  @P1 FMUL R185, R185, UR10 ;  /* 0x0000000ab9b91c20 */ /* 0x000fe20008400000 */
[----:B------:R-:W-:-:S02]  /*6fa0*/  LOP3.LUT R21, R130, 0xff00, R21, 0xf8, !PT ;  /* 0x0000ff0082157812 */ /* 0x000fc400078ef815 */
[----:B------:R-:W-:Y:S02]  /*6fb0*/  LOP3.LUT R198, R198, 0xff0000, R200, 0xf8, !PT ;  /* 0x00ff0000c6c67812 */ /* 0x000fe400078ef8c8 */
[----:B------:R-:W-:Y:S02]  /*6fc0*/  PRMT R166, R166, 0x7104, RZ ;  /* 0x00007104a6a67816 */ /* 0x000fe400000000ff */
        /* <DEDUP_REMOVED lines=8> */
[----:B------:R-:W-:Y:S01]  /*7050*/  @P1 FMUL R209, R209, UR10 ;  /* 0x0000000ad1d11c20 */ /* 0x000fe20008400000 */
[----:B------:R-:W-:Y:S01]  /*7060*/  PRMT R30, R30, 0x7104, RZ ;  /* 0x000071041e1e7816 */ /* 0x000fe200000000ff */
[----:B------:R-:W-:Y:S01]  /*7070*/  @P1 FMUL R184, R184, UR10 ;  /* 0x0000000ab8b81c20 */ /* 0x000fe20008400000 */
[----:B------:R-:W-:Y:S01]  /*7080*/  LOP3.LUT R132, R132, 0xff, RZ, 0xc0, !PT ;  /* 0x000000ff84847812 */ /* 0x000fe200078ec0ff */
[----:B------:R-:W-:Y:S01]  /*7090*/  @P1 FMUL R175, R175, UR10 ;  /* 0x0000000aafaf1c20 */ /* 0x000fe20008400000 */
[----:B------:R-:W-:-:S02]  /*70a0*/  LOP3.LUT R176, R176, 0xff0000, R140, 0xf8, !PT ;  /* 0x00ff0000b0b07812 */ /* 0x000fc400078ef88c */
[----:B------:R-:W-:Y:S02]  /*70b0*/  F2FP.SATFINITE.E4M3.F32.PACK_AB_MERGE_C R31, RZ, R31, RZ ;  /* 0x0000001fff1f723e */ /* 0x000fe400048070ff */
[----:B------:R-:W-:Y:S02]  /*70c0*/  SHF.L.U32 R27, R178, 0x18, RZ ;  /* 0x00000018b21b7819 */ /* 0x000fe400000006ff */
[----:B------:R-:W-:Y:S02]  /*70d0*/  LOP3.LUT R29, R24, 0xff0000, R29, 0xf8, !PT ;  /* 0x00ff0000181d7812 */ /* 0x000fe400078ef81d */
[----:B------:R-:W-:Y:S01]  /*70e0*/  F2FP.SATFINITE.E4M3.F32.PACK_AB_MERGE_C R17, RZ, R17, RZ ;  /* 0x00000011ff11723e */ /* 0x000fe200048070ff */
[----:B------:R-:W-:Y:S01]  /*70f0*/  @P1 FMUL R148, R148, UR10 ;  /* 0x0000000a94941c20 */ /* 0x000fe20008400000 */
[----:B------:R-:W-:Y:S02]  /*7100*/  LOP3.LUT R170, R170, 0xff, RZ, 0xc0, !PT ;  /* 0x000000ffaaaa7812 */ /* 0x000fe400078ec0ff */
[----:B------:R-:W-:-:S02]  /*7110*/  F2FP.SATFINITE.E4M3.F32.PACK_AB_MERGE_C R171, RZ, R171, RZ ;  /* 0x000000abffab723e */ /* 0x000fc400048070ff */
[----:B------:R-:W-:Y:S02]  /*7120*/  F2FP.SATFINITE.E4M3.F32.PACK_AB_MERGE_C R180, RZ, R180, RZ ;  /* 0x000000b4ffb4723e */ /* 0x000fe400048070ff */
[----:B------:R-:W-:Y:S02]  /*7130*/  LOP3.LUT R24, R23, 0xff0000, R142, 0xf8, !PT ;  /* 0x00ff000017187812 */ /* 0x000fe400078ef88e */
[----:B------:R-:W-:Y:S01]  /*7140*/  F2FP.SATFINITE.E4M3.F32.PACK_AB_MERGE_C R131, RZ, R131, RZ ;  /* 0x00000083ff83723e */ /* 0x000fe200048070ff */
[----:B------:R-:W-:Y:S01]  /*7150*/  @P1 FMUL R188, R188, UR10 ;  /* 0x0000000abcbc1c20 */ /* 0x000fe20008400000 */
[----:B------:R-:W-:Y:S02]  /*7160*/  LOP3.LUT R16, R129, 0xff00, R166, 0xf8, !PT ;  /* 0x0000ff0081107812 */ /* 0x000fe400078ef8a6 */
[----:B------:R-:W-:Y:S02]  /*7170*/  LOP3.LUT R142, R198, 0xff000000, R163, 0xf8, !PT ;  /* 0xff000000c68e7812 */ /* 0x000fe400078ef8a3 */
[----:B------:R-:W-:Y:S01]  /*7180*/  LOP3.LUT R133, R133, 0xffff, RZ, 0xc0, !PT ;  /* 0x0000ffff85857812 */ /* 0x000fe200078ec0ff */
[----:B------:R-:W0:Y:S01]  /*7190*/  LDC.64 R162, c[0x0][0x3c8] ;  /* 0x0000f200ffa27b82 */ /* 0x000e220000000a00 */
        /* <DEDUP_REMOVED lines=10> */
[----:B------:R-:W-:Y:S01]  /*7240*/  LOP3.LUT R30, R132, 0xff00, R30, 0xf8, !PT ;  /* 0x0000ff00841e7812 */ /* 0x000fe200078ef81e */
[----:B------:R-:W-:Y:S01]  /*7250*/  @P1 FMUL R164, R164, UR10 ;  /* 0x0000000aa4a41c20 */ /* 0x000fe20008400000 */
[----:B------:R-:W-:Y:S01]  /*7260*/  SHF.L.U32 R31, R31, 0x10, RZ ;  /* 0x000000101f1f7819 */ /* 0x000fe200000006ff */
        /* <DEDUP_REMOVED lines=11> */
[----:B------:R-:W-:-:S02]  /*7320*/  F2FP.SATFINITE.E4M3.F32.PACK_AB_MERGE_C R208, RZ, R208, RZ ;  /* 0x000000d0ffd0723e */ /* 0x000fc400048070ff */
[----:B------:R-:W-:Y:S02]  /*7330*/  F2FP.SATFINITE.E4M3.F32.PACK_AB_MERGE_C R209, RZ, R209, RZ ;  /* 0x000000d1ffd1723e */ /* 0x000fe400048070ff */
[----:B------:R-:W-:Y:S02]  /*7340*/  LOP3.LUT R14, R170, 0xff00, R14, 0xf8, !PT ;  /* 0x0000ff00aa0e7812 */ /* 0x000fe400078ef80e */
[----:B------:R-:W-:Y:S02]  /*7350*/  SHF.L.U32 R171, R171, 0x10, RZ ;  /* 0x00000010abab7819 */ /* 0x000fe400000006ff */
[----:B------:R-:W-:Y:S02]  /*7360*/  SHF.L.U32 R27, R180, 0x10, RZ ;  /* 0x00000010b41b7819 */ /* 0x000fe400000006ff */
[----:B------:R-:W-:Y:S02]  /*7370*/  F2FP.SATFINITE.E4M3.F32.PACK_AB_MERGE_C R184, RZ, R184, RZ ;  /* 0x000000b8ffb8723e */ /* 0x000fe400048070ff */
[----:B------:R-:W-:Y:S01]  /*7380*/  LOP3.LUT R131, R131, 0xffff, RZ, 0xc0, !PT ;  /* 0x0000ffff83837812 */ /* 0x000fe200078ec0ff */
[----:B------:R-:W-:Y:S01]  /*7390*/  @P1 FMUL R194, R194, UR10 ;  /* 0x0000000ac2c21c20 */ /* 0x000fe20008400000 */
[----:B------:R-:W-:Y:S01]  /*73a0*/  F2FP.SATFINITE.E4M3.F32.PACK_AB_MERGE_C R175, RZ, R175, RZ ;  /* 0x000000afffaf723e */ /* 0x000fe200048070ff */
[----:B------:R-:W-:Y:S01]  /*73b0*/  @P1 FMUL R145, R145, UR10 ;  /* 0x0000000a91911c20 */ /* 0x000fe20008400000 */
[----:B------:R-:W-:Y:S01]  /*73c0*/  LOP3.LUT R143, R143, 0xff, RZ, 0xc0, !PT ;  /* 0x000000ff8f8f7812 */ /* 0x000fe200078ec0ff */
[----:B------:R-:W-:Y:S01]  /*73d0*/  IMAD.SHL.U32 R133, R133, 0x1000000, RZ ;  /* 0x0100000085857824 */ /* 0x000fe200078e00ff */
[----:B------:R-:W-:Y:S01]  /*73e0*/  SHF.L.U32 R181, R181, 0x8, RZ ;  /* 0x00000008b5b57819 */ /* 0x000fe200000006ff */
[----:B------:R-:W-:Y:S01]  /*73f0*/  IMAD.SHL.U32 R185, R185, 0x100, RZ ;  /* 0x00000100b9b97824 */ /* 0x000fe200078e00ff */
[----:B------:R-:W-:-:S02]  /*7400*/  F2FP.SATFINITE.E4M3.F32.PACK_AB_MERGE_C R148, RZ, R148, RZ ;  /* 0x00000094ff94723e */ /* 0x000fc400048070ff */
[----:B------:R-:W-:Y:S01]  /*7410*/  LOP3.LUT R129, R16, 0xff0000, R129, 0xf8, !PT ;  /* 0x00ff000010817812 */ /* 0x000fe200078ef881 */
[----:B------:R-:W-:Y:S01]  /*7420*/  @P1 FMUL R169, R169, UR10 ;  /* 0x0000000aa9a91c20 */ /* 0x000fe20008400000 */
[----:B------:R-:W-:Y:S01]  /*7430*/  LOP3.LUT R18, R30, 0xff0000, R31, 0xf8, !PT ;  /* 0x00ff00001e127812 */ /* 0x000fe200078ef81f */
[----:B------:R-:W-:Y:S01]  /*7440*/  @P1 FMUL R160, R160, UR10 ;  /* 0x0000000aa0a01c20 */ /* 0x000fe20008400000 */
[----:B------:R-:W-:Y:S01]  /*7450*/  F2FP.SATFINITE.E4M3.F32.PACK_AB_MERGE_C R188, RZ, R188, RZ ;  /* 0x000000bcffbc723e */ /* 0x000fe200048070ff */
[----:B------:R-:W-:Y:S01]  /*7460*/  @P1 FMUL R141, R141, UR10 ;  /* 0x0000000a8d8d1c20 */ /* 0x000fe20008400000 */
[----:B------:R-:W-:Y:S01]  /*7470*/  SHF.L.U32 R16, R17, 0x18, RZ ;  /* 0x0000001811107819 */ /* 0x000fe200000006ff */
[----:B------:R-:W-:Y:S01]  /*7480*/  @P1 FMUL R146, R146, UR10 ;  /* 0x0000000a92921c20 */ /* 0x000fe20008400000 */
[----:B------:R-:W-:Y:S01]  /*7490*/  LOP3.LUT R151, R151, 0xff, RZ, 0xc0, !PT ;  /* 0x000000ff97977812 */ /* 0x000fe200078ec0ff */
[----:B------:R-:W-:Y:S01]  /*74a0*/  @P1 FMUL R197, R197, UR10 ;  /* 0x0000000ac5c51c20 */ /* 0x000fe20008400000 */
[----:B------:R-:W-:Y:S01]  /*74b0*/  LOP3.LUT R155, R155, 0xff, RZ, 0xc0, !PT ;  /* 0x000000ff9b9b7812 */ /* 0x000fe200078ec0ff */
[----:B------:R-:W-:Y:S01]  /*74c0*/  @P1 FMUL R134, R134, UR10 ;  /* 0x0000000a86861c20 */ /* 0x000fe20008400000 */
[----:B------:R-:W-:-:S02]  /*74d0*/  SHF.L.U32 R189, R189, 0x8, RZ ;  /* 0x00000008bdbd7819 */ /* 0x000fc400000006ff */
[----:B------:R-:W-:Y:S02]  /*74e0*/  LOP3.LUT R208, R208, 0xff, RZ, 0xc0, !PT ;  /* 0x000000ffd0d07812 */ /* 0x000fe400078ec0ff */
[----:B------:R-:W-:Y:S02]  /*74f0*/  SHF.L.U32 R209, R209, 0x8, RZ ;  /* 0x00000008d1d17819 */ /* 0x000fe400000006ff */
[----:B------:R-:W-:Y:S02]  /*7500*/  F2FP.SATFINITE.E4M3.F32.PACK_AB_MERGE_C R152, RZ, R152, RZ ;  /* 0x00000098ff98723e */ /* 0x000fe400048070ff */
[----:B------:R-:W-:Y:S02]  /*7510*/  F2FP.SATFINITE.E4M3.F32.PACK_AB_MERGE_C R156, RZ, R156, RZ ;  /* 0x0000009cff9c723e */ /* 0x000fe400048070ff */
[----:B------:R-:W-:Y:S02]  /*7520*/  F2FP.SATFINITE.E4M3.F32.PACK_AB_MERGE_C R210, RZ, R210, RZ ;  /* 0x000000d2ffd2723e */ /* 0x000fe400048070ff */
[----:B------:R-:W-:-:S02]  /*7530*/  LOP3.LUT R14, R14, 0xff0000, R171, 0xf8, !PT ;  /* 0x00ff00000e0e7812 */ /* 0x000fc400078ef8ab */
[----:B------:R-:W-:Y:S01]  /*7540*/  LOP3.LUT R20, R20, 0xff0000, R27, 0xf8, !PT ;  /* 0x00ff000014147812 */ /* 0x000fe200078ef81b */
[----:B------:R-:W-:Y:S01]  /*7550*/  IMAD.U32 R27, R184, 0x10000, RZ ;  /* 0x00010000b81b7824 */ /* 0x000fe200078e00ff */
[----:B------:R-:W-:Y:S02]  /*7560*/  F2FP.SATFINITE.E4M3.F32.PACK_AB_MERGE_C R186, RZ, R186, RZ ;  /* 0x000000baffba723e */ /* 0x000fe400048070ff */
[----:B------:R-:W-:Y:S02]  /*7570*/  F2FP.SATFINITE.E4M3.F32.PACK_AB_MERGE_C R190, RZ, R190, RZ ;  /* 0x000000beffbe723e */ /* 0x000fe400048070ff */
[----:B------:R-:W-:Y:S02]  /*7580*/  F2FP.SATFINITE.E4M3.F32.PACK_AB_MERGE_C R164, RZ, R164, RZ ;  /* 0x000000a4ffa4723e */ /* 0x000fe400048070ff */
[----:B------:R-:W-:Y:S02]  /*7590*/  SHF.L.U32 R131, R131, 0x18, RZ ;  /* 0x0000001883837819 */ /* 0x000fe400000006ff */
[----:B------:R-:W-:Y:S01]  /*75a0*/  F2FP.SATFINITE.E4M3.F32.PACK_AB_MERGE_C R159, RZ, R159, RZ ;  /* 0x0000009fff9f723e */ /* 0x000fe200048070ff */
[----:B------:R-:W-:Y:S01]  /*75b0*/  @P1 FMUL R135, R135, UR10 ;  /* 0x0000000a87871c20 */ /* 0x000fe20008400000 */
[----:B------:R-:W-:-:S02]  /*75c0*/  F2FP.SATFINITE.E4M3.F32.PACK_AB_MERGE_C R193, RZ, R193, RZ ;  /* 0x000000c1ffc1723e */ /* 0x000fc400048070ff */
[----:B------:R-:W-:Y:S02]  /*75d0*/  F2FP.SATFINITE.E4M3.F32.PACK_AB_MERGE_C R195, RZ, R195, RZ ;  /* 0x000000c3ffc3723e */ /* 0x000fe400048070ff */
[----:B------:R-:W-:Y:S02]  /*75e0*/  LOP3.LUT R175, R175, 0xffff, RZ, 0xc0, !PT ;  /* 0x0000ffffafaf7812 */ /* 0x000fe400078ec0ff */
[----:B------:R-:W-:Y:S02]  /*75f0*/  F2FP.SATFINITE.E4M3.F32.PACK_AB_MERGE_C R149, RZ, R149, RZ ;  /* 0x00000095ff95723e */ /* 0x000fe400048070ff */
[----:B------:R-:W-:Y:S01]  /*7600*/  F2FP.SATFINITE.E4M3.F32.PACK_AB_MERGE_C R157, RZ, R157, RZ ;  /* 0x0000009dff9d723e */ /* 0x000fe200048070ff */
[----:B------:R-:W-:Y:S01]  /*7610*/  @P1 FMUL R137, R137, UR10 ;  /* 0x0000000a89891c20 */ /* 0x000fe20008400000 */
[----:B------:R-:W-:Y:S02]  /*7620*/  LOP3.LUT R143, R143, 0xffff, R181, 0xf8, !PT ;  /* 0x0000ffff8f8f7812 */ /* 0x000fe400078ef8b5 */
[----:B------:R-:W-:-:S02]  /*7630*/  SHF.L.U32 R148, R148, 0x10, RZ ;  /* 0x0000001094947819 */ /* 0x000fc400000006ff */
[----:B------:R-:W-:Y:S02]  /*7640*/  F2FP.SATFINITE.E4M3.F32.PACK_AB_MERGE_C R153, RZ, R153, RZ ;  /* 0x00000099ff99723e */ /* 0x000fe400048070ff */
[----:B------:R-:W-:Y:S02]  /*7650*/  F2FP.SATFINITE.E4M3.F32.PACK_AB_MERGE_C R194, RZ, R194, RZ ;  /* 0x000000c2ffc2723e */ /* 0x000fe400048070ff */
[----:B------:R-:W-:Y:S02]  /*7660*/  SHF.L.U32 R188, R188, 0x10, RZ ;  /* 0x00000010bcbc7819 */ /* 0x000fe400000006ff */
[----:B------:R-:W-:Y:S02]  /*7670*/  F2FP.SATFINITE.E4M3.F32.PACK_AB_MERGE_C R145, RZ, R145, RZ ;  /* 0x00000091ff91723e */ /* 0x000fe400048070ff */
[----:B------:R-:W-:Y:S01]  /*7680*/  LOP3.LUT R16, R13, R16, RZ, 0xfc, !PT ;  /* 0x000000100d107212 */ /* 0x000fe200078efcff */
[----:B------:R-:W-:Y:S01]  /*7690*/  IMAD.U32 R13, RZ, RZ, UR7 ;  /* 0x00000007ff0d7e24 */ /* 0x000fe2000f8e00ff */
[----:B------:R-:W-:Y:S01]  /*76a0*/  LOP3.LUT R17, R18, R133, RZ, 0xfc, !PT ;  /* 0x0000008512117212 */ /* 0x000fe200078efcff */
[----:B------:R-:W-:Y:S01]  /*76b0*/  @P1 FMUL R182, R182, UR10 ;  /* 0x0000000ab6b61c20 */ /* 0x000fe20008400000 */
[----:B------:R-:W-:-:S02]  /*76c0*/  LOP3.LUT R151, R151, 0xffff, R185, 0xf8, !PT ;  /* 0x0000ffff97977812 */ /* 0x000fc400078ef8b9 */
[----:B------:R-:W-:Y:S02]  /*76d0*/  LOP3.LUT R155, R155, 0xffff, R189, 0xf8, !PT ;  /* 0x0000ffff9b9b7812 */ /* 0x000fe400078ef8bd */
[----:B------:R-:W-:Y:S02]  /*76e0*/  LOP3.LUT R208, R208, 0xffff, R209, 0xf8, !PT ;  /* 0x0000ffffd0d07812 */ /* 0x000fe400078ef8d1 */
[----:B------:R-:W-:Y:S02]  /*76f0*/  SHF.L.U32 R152, R152, 0x10, RZ ;  /* 0x0000001098987819 */ /* 0x000fe400000006ff */
[----:B------:R-:W-:Y:S02]  /*7700*/  SHF.L.U32 R156, R156, 0x10, RZ ;  /* 0x000000109c9c7819 */ /* 0x000fe400000006ff */
[----:B------:R-:W-:Y:S02]  /*7710*/  SHF.L.U32 R210, R210, 0x10, RZ ;  /* 0x00000010d2d27819 */ /* 0x000fe400000006ff */
[----:B------:R-:W-:-:S02]  /*7720*/  LOP3.LUT R186, R186, 0xffff, RZ, 0xc0, !PT ;  /* 0x0000ffffbaba7812 */ /* 0x000fc400078ec0ff */
[----:B------:R-:W-:Y:S02]  /*7730*/  LOP3.LUT R190, R190, 0xffff, RZ, 0xc0, !PT ;  /* 0x0000ffffbebe7812 */ /* 0x000fe400078ec0ff */
[----:B------:R-:W-:Y:S02]  /*7740*/  LOP3.LUT R164, R164, 0xffff, RZ, 0xc0, !PT ;  /* 0x0000ffffa4a47812 */ /* 0x000fe400078ec0ff */
[----:B------:R-:W-:Y:S02]  /*7750*/  LOP3.LUT R18, R14, R131, RZ, 0xfc, !PT ;  /* 0x000000830e127212 */ /* 0x000fe400078efcff */
[----:B------:R-:W-:Y:S01]  /*7760*/  LOP3.LUT R159, R159, 0xffff, RZ, 0xc0, !PT ;  /* 0x0000ffff9f9f7812 */ /* 0x000fe200078ec0ff */
[----:B------:R-:W-:Y:S01]  /*7770*/  @P1 FMUL R203, R203, UR10 ;  /* 0x0000000acbcb1c20 */ /* 0x000fe20008400000 */
[----:B------:R-:W-:Y:S01]  /*7780*/  LOP3.LUT R193, R193, 0xff, RZ, 0xc0, !PT ;  /* 0x000000ffc1c17812 */ /* 0x000fe200078ec0ff */
[----:B------:R-:W-:Y:S01]  /*7790*/  @P1 FMUL R204, R204, UR10 ;  /* 0x0000000acccc1c20 */ /* 0x000fe20008400000 */
[----:B------:R-:W-:-:S02]  /*77a0*/  SHF.L.U32 R195, R195, 0x8, RZ ;  /* 0x00000008c3c37819 */ /* 0x000fc400000006ff */
[----:B------:R-:W-:Y:S02]  /*77b0*/  F2FP.SATFINITE.E4M3.F32.PACK_AB_MERGE_C R169, RZ, R169, RZ ;  /* 0x000000a9ffa9723e */ /* 0x000fe400048070ff */
[----:B------:R-:W-:Y:S02]  /*77c0*/  F2FP.SATFINITE.E4M3.F32.PACK_AB_MERGE_C R160, RZ, R160, RZ ;  /* 0x000000a0ffa0723e */ /* 0x000fe400048070ff */
[----:B------:R-:W-:Y:S02]  /*77d0*/  SHF.L.U32 R14, R175, 0x18, RZ ;  /* 0x00000018af0e7819 */ /* 0x000fe400000006ff */
[----:B------:R-:W-:Y:S02]  /*77e0*/  F2FP.SATFINITE.E4M3.F32.PACK_AB_MERGE_C R141, RZ, R141, RZ ;  /* 0x0000008dff8d723e */ /* 0x000fe400048070ff */
[----:B------:R-:W-:Y:S02]  /*77f0*/  LOP3.LUT R149, R149, 0xffff, RZ, 0xc0, !PT ;  /* 0x0000ffff95957812 */ /* 0x000fe400078ec0ff */
[----:B------:R-:W-:-:S02]  /*7800*/  LOP3.LUT R157, R157, 0xffff, RZ, 0xc0, !PT ;  /* 0x0000ffff9d9d7812 */ /* 0x000fc400078ec0ff */
[----:B------:R-:W-:Y:S02]  /*7810*/  F2FP.SATFINITE.E4M3.F32.PACK_AB_MERGE_C R146, RZ, R146, RZ ;  /* 0x00000092ff92723e */ /* 0x000fe400048070ff */
[----:B------:R-:W-:Y:S02]  /*7820*/  LOP3.LUT R143, R143, 0xff0000, R148, 0xf8, !PT ;  /* 0x00ff00008f8f7812 */ /* 0x000fe400078ef894 */
[----:B------:R-:W-:Y:S02]  /*7830*/  LOP3.LUT R22, R22, 0xff0000, R27, 0xf8, !PT ;  /* 0x00ff000016167812 */ /* 0x000fe400078ef81b */
[----:B------:R-:W-:Y:S02]  /*7840*/  F2FP.SATFINITE.E4M3.F32.PACK_AB_MERGE_C R197, RZ, R197, RZ ;  /* 0x000000c5ffc5723e */ /* 0x000fe400048070ff */
[----:B------:R-:W-:Y:S02]  /*7850*/  LOP3.LUT R153, R153, 0xffff, RZ, 0xc0, !PT ;  /* 0x0000ffff99997812 */ /* 0x000fe400078ec0ff */
[----:B------:R-:W-:Y:S01]  /*7860*/  F2FP.SATFINITE.E4M3.F32.PACK_AB_MERGE_C R134, RZ, R134, RZ ;  /* 0x00000086ff86723e */ /* 0x000fe200048070ff */
[----:B------:R-:W-:Y:S01]  /*7870*/  IMAD.U32 R194, R194, 0x10000, RZ ;  /* 0x00010000c2c27824 */ /* 0x000fe200078e00ff */
[----:B------:R-:W-:Y:S01]  /*7880*/  LOP3.LUT R27, R21, 0xff0000, R188, 0xf8, !PT ;  /* 0x00ff0000151b7812 */ /* 0x000fe200078ef8bc */
[----:B------:R-:W-:Y:S01]  /*7890*/  IMAD R13, R13, 0x1800, R168 ;  /* 0x000018000d0d7824 */ /* 0x000fe200078e02a8 */
[----:B------:R-:W-:-:S02]  /*78a0*/  SHF.L.U32 R148, R145, 0x10, RZ ;  /* 0x0000001091947819 */ /* 0x000fc400000006ff */
[----:B------:R-:W-:Y:S02]  /*78b0*/  F2FP.SATFINITE.E4M3.F32.PACK_AB_MERGE_C R135, RZ, R135, RZ ;  /* 0x00000087ff87723e */ /* 0x000fe400048070ff */
[----:B------:R-:W-:Y:S02]  /*78c0*/  LOP3.LUT R151, R151, 0xff0000, R152, 0xf8, !PT ;  /* 0x00ff000097977812 */ /* 0x000fe400078ef898 */
[----:B------:R-:W-:Y:S02]  /*78d0*/  LOP3.LUT R155, R155, 0xff0000, R156, 0xf8, !PT ;  /* 0x00ff00009b9b7812 */ /* 0x000fe400078ef89c */
[----:B------:R-:W-:Y:S02]  /*78e0*/  LOP3.LUT R208, R208, 0xff0000, R210, 0xf8, !PT ;  /* 0x00ff0000d0d07812 */ /* 0x000fe400078ef8d2 */
[----:B------:R-:W-:Y:S02]  /*78f0*/  F2FP.SATFINITE.E4M3.F32.PACK_AB_MERGE_C R137, RZ, R137, RZ ;  /* 0x00000089ff89723e */ /* 0x000fe400048070ff */
[----:B------:R-:W-:-:S02]  /*7900*/  SHF.L.U32 R186, R186, 0x18, RZ ;  /* 0x00000018baba7819 */ /* 0x000fc400000006ff */
[----:B------:R-:W-:Y:S02]  /*7910*/  SHF.L.U32 R190, R190, 0x18, RZ ;  /* 0x00000018bebe7819 */ /* 0x000fe400000006ff */
[----:B------:R-:W-:Y:S02]  /*7920*/  SHF.L.U32 R21, R164, 0x18, RZ ;  /* 0x00000018a4157819 */ /* 0x000fe400000006ff */
[----:B------:R-:W-:Y:S01]  /*7930*/  SHF.L.U32 R159, R159, 0x18, RZ ;  /* 0x000000189f9f7819 */ /* 0x000fe200000006ff */
[----:B------:R-:W-:Y:S01]  /*7940*/  @P1 FMUL R205, R205, UR10 ;  /* 0x0000000acdcd1c20 */ /* 0x000fe20008400000 */
[----:B------:R-:W-:Y:S01]  /*7950*/  LOP3.LUT R193, R193, 0xffff, R195, 0xf8, !PT ;  /* 0x0000ffffc1c17812 */ /* 0x000fe200078ef8c3 */
[----:B------:R-:W-:Y:S01]  /*7960*/  @P1 FMUL R144, R144, UR10 ;  /* 0x0000000a90901c20 */ /* 0x000fe20008400000 */
[----:B------:R-:W-:Y:S02]  /*7970*/  LOP3.LUT R169, R169, 0xffff, RZ, 0xc0, !PT ;  /* 0x0000ffffa9a97812 */ /* 0x000fe400078ec0ff */
[----:B------:R-:W-:-:S02]  /*7980*/  LOP3.LUT R160, R160, 0xffff, RZ, 0xc0, !PT ;  /* 0x0000ffffa0a07812 */ /* 0x000fc400078ec0ff */
[----:B------:R-:W-:Y:S02]  /*7990*/  LOP3.LUT R19, R19, R14, RZ, 0xfc, !PT ;  /* 0x0000000e13137212 */ /* 0x000fe400078efcff */
[----:B------:R-:W-:Y:S02]  /*79a0*/  LOP3.LUT R141, R141, 0xffff, RZ, 0xc0, !PT ;  /* 0x0000ffff8d8d7812 */ /* 0x000fe400078ec0ff */
[----:B------:R-:W-:Y:S02]  /*79b0*/  SHF.L.U32 R149, R149, 0x18, RZ ;  /* 0x0000001895957819 */ /* 0x000fe400000006ff */
[----:B------:R-:W-:Y:S02]  /*79c0*/  SHF.L.U32 R150, R157, 0x18, RZ ;  /* 0x000000189d967819 */ /* 0x000fe400000006ff */
[----:B------:R-:W-:Y:S02]  /*79d0*/  LOP3.LUT R146, R146, 0xffff, RZ, 0xc0, !PT ;  /* 0x0000ffff92927812 */ /* 0x000fe400078ec0ff */
[----:B------:R-:W-:-:S02]  /*79e0*/  F2FP.SATFINITE.E4M3.F32.PACK_AB_MERGE_C R182, RZ, R182, RZ ;  /* 0x000000b6ffb6723e */ /* 0x000fc400048070ff */
[----:B------:R-:W-:Y:S02]  /*79f0*/  SHF.L.U32 R197, R197, 0x10, RZ ;  /* 0x00000010c5c57819 */ /* 0x000fe400000006ff */
[----:B------:R-:W-:Y:S02]  /*7a00*/  SHF.L.U32 R14, R153, 0x18, RZ ;  /* 0x00000018990e7819 */ /* 0x000fe400000006ff */
[----:B------:R-:W-:Y:S02]  /*7a10*/  LOP3.LUT R134, R134, 0xffff, RZ, 0xc0, !PT ;  /* 0x0000ffff86867812 */ /* 0x000fe400078ec0ff */
[----:B------:R-:W-:Y:S02]  /*7a20*/  F2FP.SATFINITE.E4M3.F32.PACK_AB_MERGE_C R203, RZ, R203, RZ ;  /* 0x000000cbffcb723e */ /* 0x000fe400048070ff */
[----:B------:R-:W-:Y:S02]  /*7a30*/  F2FP.SATFINITE.E4M3.F32.PACK_AB_MERGE_C R204, RZ, R204, RZ ;  /* 0x000000ccffcc723e */ /* 0x000fe400048070ff */
[----:B------:R-:W-:-:S02]  /*7a40*/  LOP3.LUT R31, R25, 0xff0000, R148, 0xf8, !PT ;  /* 0x00ff0000191f7812 */ /* 0x000fc400078ef894 */
[----:B------:R-:W-:Y:S02]  /*7a50*/  LOP3.LUT R135, R135, 0xffff, RZ, 0xc0, !PT ;  /* 0x0000ffff87877812 */ /* 0x000fe400078ec0ff */
[----:B------:R-:W-:Y:S02]  /*7a60*/  LOP3.LUT R137, R137, 0xffff, RZ, 0xc0, !PT ;  /* 0x0000ffff89897812 */ /* 0x000fe400078ec0ff */
[----:B------:R-:W-:Y:S02]  /*7a70*/  LOP3.LUT R136, R151, 0xff000000, R186, 0xf8, !PT ;  /* 0xff00000097887812 */ /* 0x000fe400078ef8ba */
[----:B------:R-:W-:Y:S02]  /*7a80*/  LOP3.LUT R138, R155, 0xff000000, R190, 0xf8, !PT ;  /* 0xff0000009b8a7812 */ /* 0x000fe400078ef8be */
[----:B------:R-:W-:Y:S02]  /*7a90*/  LOP3.LUT R148, R208, 0xff000000, R21, 0xf8, !PT ;  /* 0xff000000d0947812 */ /* 0x000fe400078ef815 */
[----:B------:R-:W-:Y:S01]  /*7aa0*/  LOP3.LUT R24, R24, R159, RZ, 0xfc, !PT ;  /* 0x0000009f18187212 */ /* 0x000fe200078efcff */
[----:B------:R-:W-:Y:S01]  /*7ab0*/  IMAD.SHL.U32 R169, R169, 0x1000000, RZ ;  /* 0x01000000a9a97824 */ /* 0x000fe200078e00ff */
[----:B------:R-:W-:Y:S01]  /*7ac0*/  LOP3.LUT R193, R193, 0xff0000, R194, 0xf8, !PT ;  /* 0x00ff0000c1c17812 */ /* 0x000fe200078ef8c2 */
[----:B------:R-:W-:Y:S01]  /*7ad0*/  VIADD R153, R13, 0xc00 ;  /* 0x00000c000d997836 */ /* 0x000fe20000000000 */
[----:B------:R-:W-:-:S02]  /*7ae0*/  SHF.L.U32 R160, R160, 0x18, RZ ;  /* 0x00000018a0a07819 */ /* 0x000fc400000006ff */
[----:B------:R-:W-:Y:S02]  /*7af0*/  SHF.L.U32 R141, R141, 0x18, RZ ;  /* 0x000000188d8d7819 */ /* 0x000fe400000006ff */
[----:B------:R-:W-:Y:S02]  /*7b00*/  LOP3.LUT R21, R22, R149, RZ, 0xfc, !PT ;  /* 0x0000009516157212 */ /* 0x000fe400078efcff */
[----:B------:R-:W-:Y:S02]  /*7b10*/  LOP3.LUT R23, R29, R150, RZ, 0xfc, !PT ;  /* 0x000000961d177212 */ /* 0x000fe400078efcff */
[----:B------:R-:W-:Y:S02]  /*7b20*/  SHF.L.U32 R146, R146, 0x18, RZ ;  /* 0x0000001892927819 */ /* 0x000fe400000006ff */
[C---:B------:R-:W-:Y:S02]  /*7b30*/  IADD3 R147, PT, PT, R13.reuse, 0x800, RZ ;  /* 0x000008000d937810 */ /* 0x040fe40007ffe0ff */
[----:B------:R-:W-:-:S02]  /*7b40*/  IADD3 R151, PT, PT, R13, 0xa00, RZ ;  /* 0x00000a000d977810 */ /* 0x000fc40007ffe0ff */
[C---:B------:R-:W-:Y:S02]  /*7b50*/  IADD3 R155, PT, PT, R13.reuse, 0xe00, RZ ;  /* 0x00000e000d9b7810 */ /* 0x040fe40007ffe0ff */
[C---:B------:R-:W-:Y:S02]  /*7b60*/  IADD3 R161, PT, PT, R13.reuse, 0x1400, RZ ;  /* 0x000014000da17810 */ /* 0x040fe40007ffe0ff */
[C---:B------:R-:W-:Y:S02]  /*7b70*/  IADD3 R159, PT, PT, R13.reuse, 0x1200, RZ ;  /* 0x000012000d9f7810 */ /* 0x040fe40007ffe0ff */
[----:B------:R-:W-:Y:S02]  /*7b80*/  IADD3 R157, PT, PT, R13, 0x1000, RZ ;  /* 0x000010000d9d7810 */ /* 0x000fe40007ffe0ff */
[----:B------:R-:W-:Y:S02]  /*7b90*/  LOP3.LUT R182, R182, 0xffff, RZ, 0xc0, !PT ;  /* 0x0000ffffb6b67812 */ /* 0x000fe400078ec0ff */
[----:B------:R-:W-:-:S02]  /*7ba0*/  LOP3.LUT R26, R26, 0xff0000, R197, 0xf8, !PT ;  /* 0x00ff00001a1a7812 */ /* 0x000fc400078ef8c5 */
[----:B------:R-:W-:Y:S02]  /*7bb0*/  LOP3.LUT R22, R27, R14, RZ, 0xfc, !PT ;  /* 0x0000000e1b167212 */ /* 0x000fe400078efcff */
[----:B------:R-:W-:Y:S02]  /*7bc0*/  SHF.L.U32 R25, R134, 0x18, RZ ;  /* 0x0000001886197819 */ /* 0x000fe400000006ff */
[----:B------:R-:W-:Y:S02]  /*7bd0*/  IADD3 R29, PT, PT, R13, 0x1600, RZ ;  /* 0x000016000d1d7810 */ /* 0x000fe40007ffe0ff */
[----:B------:R-:W-:Y:S02]  /*7be0*/  LOP3.LUT R203, R203, 0xff, RZ, 0xc0, !PT ;  /* 0x000000ffcbcb7812 */ /* 0x000fe400078ec0ff */
[----:B------:R-:W-:Y:S02]  /*7bf0*/  SHF.L.U32 R204, R204, 0x8, RZ ;  /* 0x00000008cccc7819 */ /* 0x000fe400000006ff */
[----:B------:R-:W-:-:S02]  /*7c00*/  F2FP.SATFINITE.E4M3.F32.PACK_AB_MERGE_C R205, RZ, R205, RZ ;  /* 0x000000cdffcd723e */ /* 0x000fc400048070ff */
[----:B------:R-:W-:Y:S02]  /*7c10*/  F2FP.SATFINITE.E4M3.F32.PACK_AB_MERGE_C R144, RZ, R144, RZ ;  /* 0x00000090ff90723e */ /* 0x000fe400048070ff */
[----:B------:R-:W-:Y:S02]  /*7c20*/  SHF.L.U32 R14, R135, 0x18, RZ ;  /* 0x00000018870e7819 */ /* 0x000fe400000006ff */
[----:B------:R-:W-:Y:S01]  /*7c30*/  SHF.L.U32 R137, R137, 0x18, RZ ;  /* 0x0000001889897819 */ /* 0x000fe200000006ff */
[----:B0-----:R-:W-:Y:S01]  /*7c40*/  IMAD.WIDE.U32 R134, R13, 0x8, R162 ;  /* 0x000000080d867825 */ /* 0x001fe200078e00a2 */
[----:B------:R-:W-:Y:S02]  /*7c50*/  LOP3.LUT R140, R193, 0xff000000, R160, 0xf8, !PT ;  /* 0xff000000c18c7812 */ /* 0x000fe400078ef8a0 */
[----:B------:R-:W-:Y:S01]  /*7c60*/  LOP3.LUT R20, R20, R141, RZ, 0xfc, !PT ;  /* 0x0000008d14147212 */ /* 0x000fe200078efcff */
[----:B------:R-:W-:Y:S01]  /*7c70*/  IMAD.WIDE.U32 R150, R151, 0x8, R162 ;  /* 0x0000000897967825 */ /* 0x000fe200078e00a2 */
[----:B------:R-:W-:-:S02]  /*7c80*/  LOP3.LUT R27, R129, R146, RZ, 0xfc, !PT ;  /* 0x00000092811b7212 */ /* 0x000fc400078efcff */
[----:B------:R-:W-:Y:S01]  /*7c90*/  SHF.L.U32 R182, R182, 0x18, RZ ;  /* 0x00000018b6b67819 */ /* 0x000fe200000006ff */
[----:B------:R-:W-:Y:S01]  /*7ca0*/  IMAD.WIDE.U32 R146, R147, 0x8, R162 ;  /* 0x0000000893927825 */ /* 0x000fe200078e00a2 */
[----:B------:R-:W-:Y:S02]  /*7cb0*/  LOP3.LUT R25, R26, R25, RZ, 0xfc, !PT ;  /* 0x000000191a197212 */ /* 0x000fe400078efcff */
[----:B------:R-:W-:Y:S01]  /*7cc0*/  LOP3.LUT R203, R203, 0xffff, R204, 0xf8, !PT ;  /* 0x0000ffffcbcb7812 */ /* 0x000fe200078ef8cc */
[----:B------:R-:W-:Y:S01]  /*7cd0*/  IMAD.WIDE.U32 R152, R153, 0x8, R162 ;  /* 0x0000000899987825 */ /* 0x000fe200078e00a2 */
[----:B------:R-:W-:Y:S02]  /*7ce0*/  SHF.L.U32 R205, R205, 0x10, RZ ;  /* 0x00000010cdcd7819 */ /* 0x000fe400000006ff */
[----:B------:R-:W-:Y:S01]  /*7cf0*/  LOP3.LUT R30, R128, 0xff000000, R169, 0xf8, !PT ;  /* 0xff000000801e7812 */ /* 0x000fe200078ef8a9 */
[----:B------:R-:W-:Y:S01]  /*7d00*/  IMAD.WIDE.U32 R154, R155, 0x8, R162 ;  /* 0x000000089b9a7825 */ /* 0x000fe200078e00a2 */
[----:B------:R-:W-:-:S02]  /*7d10*/  LOP3.LUT R144, R144, 0xffff, RZ, 0xc0, !PT ;  /* 0x0000ffff90907812 */ /* 0x000fc400078ec0ff */
[----:B------:R-:W-:Y:S01]  /*7d20*/  LOP3.LUT R26, R31, R14, RZ, 0xfc, !PT ;  /* 0x0000000e1f1a7212 */ /* 0x000fe200078efcff */
[----:B------:R-:W-:Y:S01]  /*7d30*/  IMAD.WIDE.U32 R156, R157, 0x8, R162 ;  /* 0x000000089d9c7825 */ /* 0x000fe200078e00a2 */
[----:B------:R-:W-:-:S03]  /*7d40*/  LOP3.LUT R128, R172, 0xff000000, R137, 0xf8, !PT ;  /* 0xff000000ac807812 */ /* 0x000fc600078ef889 */
[----:B------:R-:W-:Y:S01]  /*7d50*/  IMAD.WIDE.U32 R158, R159, 0x8, R162 ;  /* 0x000000089f9e7825 */ /* 0x000fe200078e00a2 */
[----:B------:R-:W-:-:S03]  /*7d60*/  MOV R13, R16 ;  /* 0x00000010000d7202 */ /* 0x000fc60000000f00 */
[--C-:B------:R-:W-:Y:S01]  /*7d70*/  IMAD.WIDE.U32 R160, R161, 0x8, R162.reuse ;  /* 0x00000008a1a07825 */ /* 0x100fe200078e00a2 */
[----:B------:R-:W-:Y:S02]  /*7d80*/  MOV R31, R18 ;  /* 0x00000012001f7202 */ /* 0x000fe40000000f00 */
[----:B------:R-:W-:Y:S01]  /*7d90*/  MOV R129, R19 ;  /* 0x0000001300817202 */ /* 0x000fe20000000f00 */
[----:B------:R-:W-:Y:S01]  /*7da0*/  IMAD.WIDE.U32 R162, R29, 0x8, R162 ;  /* 0x000000081da27825 */ /* 0x000fe200078e00a2 */
[----:B------:R-:W-:-:S03]  /*7db0*/  MOV R131, R20 ;  /* 0x0000001400837202 */ /* 0x000fc60000000f00 */
[----:B------:R-:W-:Y:S01]  /*7dc0*/  IMAD.MOV.U32 R29, RZ, RZ, R17 ;  /* 0x000000ffff1d7224 */ /* 0x000fe200078e0011 */
[----:B------:R-:W-:Y:S02]  /*7dd0*/  LOP3.LUT R132, R143, 0xff000000, R182, 0xf8, !PT ;  /* 0xff0000008f847812 */ /* 0x000fe400078ef8b6 */
[----:B------:R-:W-:Y:S02]  /*7de0*/  MOV R133, R21 ;  /* 0x0000001500857202 */ /* 0x000fe40000000f00 */
[----:B------:R-:W-:Y:S02]  /*7df0*/  LOP3.LUT R203, R203, 0xff0000, R205, 0xf8, !PT ;  /* 0x00ff0000cbcb7812 */ /* 0x000fe400078ef8cd */
[----:B------:R-:W-:Y:S02]  /*7e00*/  SHF.L.U32 R144, R144, 0x18, RZ ;  /* 0x0000001890907819 */ /* 0x000fe400000006ff */
[----:B------:R-:W-:Y:S01]  /*7e10*/  MOV R137, R22 ;  /* 0x0000001600897202 */ /* 0x000fe20000000f00 */
[----:B------:R0:W-:Y:S01]  /*7e20*/  STG.E.64 desc[UR8][R134.64], R12 ;  /* 0x0000000c86007986 */ /* 0x0001e2000c101b08 */
[----:B------:R-:W-:Y:S01]  /*7e30*/  MOV R139, R23 ;  /* 0x00000017008b7202 */ /* 0x000fe20000000f00 */
[----:B------:R-:W-:Y:S01]  /*7e40*/  IMAD.MOV.U32 R141, RZ, RZ, R24 ;  /* 0x000000ffff8d7224 */ /* 0x000fe200078e0018 */
[----:B------:R-:W-:Y:S01]  /*7e50*/  MOV R143, R25 ;  /* 0x00000019008f7202 */ /* 0x000fe20000000f00 */
[----:B------:R0:W-:Y:S01]  /*7e60*/  STG.E.64 desc[UR8][R134.64+0x1000], R28 ;  /* 0x0010001c86007986 */ /* 0x0001e2000c101b08 */
[----:B------:R-:W-:-:S03]  /*7e70*/  LOP3.LUT R144, R203, 0xff000000, R144, 0xf8, !PT ;  /* 0xff000000cb907812 */ /* 0x000fc600078ef890 */
[----:B------:R0:W-:Y:S01]  /*7e80*/  STG.E.64 desc[UR8][R134.64+0x2000], R30 ;  /* 0x0020001e86007986 */ /* 0x0001e2000c101b08 */
[----:B------:R-:W-:-:S03]  /*7e90*/  MOV R145, R26 ;  /* 0x0000001a00917202 */ /* 0x000fc60000000f00 */
[----:B------:R0:W-:Y:S01]  /*7ea0*/  STG.E.64 desc[UR8][R134.64+0x3000], R128 ;  /* 0x0030008086007986 */ /* 0x0001e2000c101b08 */
[----:B------:R-:W-:-:S03]  /*7eb0*/  MOV R149, R27 ;  /* 0x0000001b00957202 */ /* 0x000fc60000000f00 */
        /* <DEDUP_REMOVED lines=9> */
.L_x_12046:
[----:B------:R-:W2:Y:S01]  /*7f50*/  LDL R132, [R1+0x30] ;  /* 0x0000300001847983 */ /* 0x000ea20000100800 */
[----:B------:R-:W1:Y:S03]  /*7f60*/  LDCU.U8 UR6, c[0x0][0x3c0] ;  /* 0x00007800ff0677ac */ /* 0x000e660008000000 */
[----:B0-----:R-:W3:Y:S04]  /*7f70*/  LDL R18, [R1+0xdc] ;  /* 0x0000dc0001127983 */ /* 0x001ee80000100800 */
[----:B------:R-:W4:Y:S04]  /*7f80*/  LDL R133, [R1+0x2c] ;  /* 0x00002c0001857983 */ /* 0x000f280000100800 */
[----:B------:R-:W4:Y:S01]  /*7f90*/  LDL R19, [R1+0xd8] ;  /* 0x0000d80001137983 */ /* 0x000f220000100800 */
[----:B-1----:R-:W-:Y:S01]  /*7fa0*/  ISETP.NE.AND P2, PT, RZ, UR6, PT ;  /* 0x00000006ff007c0c */ /* 0x002fe2000bf45270 */
[----:B------:R-:W-:Y:S01]  /*7fb0*/  FADD R16, R12, -UR11 ;  /* 0x8000000b0c107e21 */ /* 0x000fe20008000000 */
[----:B------:R-:W-:-:S02]  /*7fc0*/  SHF.L.U32 R12, R32, 0x10, RZ ;  /* 0x00000010200c7819 */ /* 0x000fc400000006ff */
[----:B------:R-:W-:Y:S01]  /*7fd0*/  SHF.L.U32 R17, R36, 0x10, RZ ;  /* 0x0000001024117819 */ /* 0x000fe200000006ff */
[----:B------:R-:W-:Y:S01]  /*7fe0*/  FMUL R16, R16, UR5 ;  /* 0x0000000510107c20 */ /* 0x000fe20008400000 */
[----:B------:R-:W-:Y:S01]  /*7ff0*/  FADD R13, R13, -UR11 ;  /* 0x8000000b0d0d7e21 */ /* 0x000fe20008000000 */
[----:B------:R-:W0:Y:S06]  /*8000*/  LDCU.U8 UR6, c[0x0][0x404] ;  /* 0x00008080ff0677ac */ /* 0x000e2c0008000000 */
[----:B------:R-:W-:-:S04]  /*8010*/  @P2 FADD R12, R12, 1 ;  /* 0x3f8000000c0c2421 */ /* 0x000fc80000000000 */
[----:B------:R-:W-:Y:S01]  /*8020*/  FFMA R16, R16, R12, R17 ;  /* 0x0000000c10107223 */ /* 0x000fe20000000011 */
[----:B------:R-:W-:Y:S01]  /*8030*/  FMUL R13, R13, UR5 ;  /* 0x000000050d0d7c20 */ /* 0x000fe20008400000 */
[----:B0-----:R-:W-:Y:S01]  /*8040*/  ISETP.NE.AND P1, PT, RZ, UR6, PT ;  /* 0x00000006ff007c0c */ /* 0x001fe2000bf25270 */
[----:B--2---:R-:W-:Y:S02]  /*8050*/  IMAD.U32 R17, R132, 0x10000, RZ ;  /* 0x0001000084117824 */ /* 0x004fe400078e00ff */
[----:B------:R-:W2:Y:S01]  /*8060*/  LDL R132, [R1+0x28] ;  /* 0x0000280001847983 */ /* 0x000ea20000100800 */
[----:B---3--:R-:W-:-:S03]  /*8070*/  SHF.L.U32 R12, R18, 0x10, RZ ;  /* 0x00000010120c7819 */ /* 0x008fc600000006ff */
[----:B------:R-:W3:Y:S02]  /*8080*/  LDL R18, [R1+0xd4] ;  /* 0x0000d40001127983 */ /* 0x000ee40000100800 */
[----:B------:R-:W-:-:S04]  /*8090*/  @P2 FADD R12, R12, 1 ;  /* 0x3f8000000c0c2421 */ /* 0x000fc80000000000 */
[----:B------:R-:W-:Y:S01]  /*80a0*/  FFMA R12, R13, R12, R17 ;  /* 0x0000000c0d0c7223 */ /* 0x000fe20000000011 */
[----:B----4-:R-:W-:Y:S02]  /*80b0*/  SHF.L.U32 R17, R133, 0x10, RZ ;  /* 0x0000001085117819 */ /* 0x010fe400000006ff */
[----:B------:R-:W4:Y:S01]  /*80c0*/  LDL R133, [R1+0xd0] ;  /* 0x0000d00001857983 */ /* 0x000f220000100800 */
[----:B------:R-:W-:Y:S01]  /*80d0*/  FMUL R13, R16, UR10 ;  /* 0x0000000a100d7c20 */ /* 0x000fe20008400000 */
[----:B------:R-:W-:Y:S01]  /*80e0*/  FMNMX3 R0, R0, |R16|, |R12|, !PT ;  /* 0x4000001000007276 */ /* 0x000fe2000780040c */
[----:B------:R-:W-:-:S03]  /*80f0*/  @P1 FMUL R12, R12, UR10 ;  /* 0x0000000a0c0c1c20 */ /* 0x000fc60008400000 */
[----:B------:R-:W-:Y:S02]  /*8100*/  FSEL R13, R16, R13, !P1 ;  /* 0x0000000d100d7208 */ /* 0x000fe40004800000 */
[----:B------:R-:W-:Y:S02]  /*8110*/  F2FP.SATFINITE.E4M3.F32.PACK_AB_MERGE_C R12, RZ, R12, RZ ;  /* 0x0000000cff0c723e */ /* 0x000fe400048070ff */
[----:B------:R-:W-:Y:S02]  /*8120*/  F2FP.SATFINITE.E4M3.F32.PACK_AB_MERGE_C R13, RZ, R13, RZ ;  /* 0x0000000dff0d723e */ /* 0x000fe400048070ff */
[----:B------:R-:W-:Y:S02]  /*8130*/  SHF.L.U32 R12, R12, 0x8, RZ ;  /* 0x000000080c0c7819 */ /* 0x000fe400000006ff */
[----:B------:R-:W-:Y:S01]  /*8140*/  LOP3.LUT R13, R13, 0xff, RZ, 0xc0, !PT ;  /* 0x000000ff0d0d7812 */ /* 0x000fe200078ec0ff */
[----:B------:R-:W-:-:S03]  /*8150*/  FADD R14, R14, -UR11 ;  /* 0x8000000b0e0e7e21 */ /* 0x000fc60008000000 */
[----:B------:R-:W-:Y:S02]  /*8160*/  LOP3.LUT R12, R13, 0xffff, R12, 0xf8, !PT ;  /* 0x0000ffff0d0c7812 */ /* 0x000fe400078ef80c */
[----:B------:R-:W-:Y:S01]  /*8170*/  SHF.L.U32 R13, R33, 0x10, RZ ;  /* 0x00000010210d7819 */ /* 0x000fe200000006ff */
[----:B------:R-:W-:Y:S01]  /*8180*/  FMUL R14, R14, UR5 ;  /* 0x000000050e0e7c20 */ /* 0x000fe20008400000 */
[----:B------:R-:W-:-:S03]  /*8190*/  SHF.L.U32 R16, R37, 0x10, RZ ;  /* 0x0000001025107819 */ /* 0x000fc600000006ff */
[----:B------:R-:W-:-:S04]  /*81a0*/  @P2 FADD R13, R13, 1 ;  /* 0x3f8000000d0d2421 */ /* 0x000fc80000000000 */
[----:B------:R-:W-:Y:S01]  /*81b0*/  FFMA R14, R14, R13, R16 ;  /* 0x0000000d0e0e7223 */ /* 0x000fe20000000010 */
[----:B------:R-:W-:Y:S01]  /*81c0*/  SHF.L.U32 R13, R19, 0x10, RZ ;  /* 0x00000010130d7819 */ /* 0x000fe200000006ff */
[----:B------:R-:W-:Y:S01]  /*81d0*/  FADD R16, R168, -UR11 ;  /* 0x8000000ba8107e21 */ /* 0x000fe20008000000 */
[----:B------:R-:W4:Y:S03]  /*81e0*/  LDL R19, [R1+0x24] ;  /* 0x0000240001137983 */ /* 0x000f260000100800 */
[----:B------:R-:W-:Y:S01]  /*81f0*/  FMUL R16, R16, UR5 ;  /* 0x0000000510107c20 */ /* 0x000fe20008400000 */
[----:B------:R-:W-:Y:S01]  /*8200*/  @P2 FADD R13, R13, 1 ;  /* 0x3f8000000d0d2421 */ /* 0x000fe20000000000 */
[----:B------:R-:W4:Y:S03]  /*8210*/  LDL R168, [R1+0xcc] ;  /* 0x0000cc0001a87983 */ /* 0x000f260000100800 */
[----:B------:R-:W-:Y:S01]  /*8220*/  FFMA R16, R16, R13, R17 ;  /* 0x0000000d10107223 */ /* 0x000fe20000000011 */
[----:B------:R-:W-:-:S05]  /*8230*/  FMUL R17, R14, UR10 ;  /* 0x0000000a0e117c20 */ /* 0x000fca0008400000 */
[----:B------:R-:W-:-:S04]  /*8240*/  FSEL R17, R14, R17, !P1 ;  /* 0x000000110e117208 */ /* 0x000fc80004800000 */
[----:B------:R-:W-:-:S04]  /*8250*/  F2FP.SATFINITE.E4M3.F32.PACK_AB_MERGE_C R17, RZ, R17, RZ ;  /* 0x00000011ff11723e */ /* 0x000fc800048070ff */
[----:B------:R-:W-:-:S04]  /*8260*/  SHF.L.U32 R17, R17, 0x10, RZ ;  /* 0x0000001011117819 */ /* 0x000fc800000006ff */
[----:B------:R-:W-:Y:S02]  /*8270*/  LOP3.LUT R12, R12, 0xff0000, R17, 0xf8, !PT ;  /* 0x00ff00000c0c7812 */ /* 0x000fe400078ef811 */
[----:B------:R-:W-:Y:S01]  /*8280*/  FMNMX3 R13, R0, |R14|, |R16|, !PT ;  /* 0x4000000e000d7276 */ /* 0x000fe20007800410 */
[----:B------:R-:W-:Y:S02]  /*8290*/  FADD R0, R169, -UR11 ;  /* 0x8000000ba9007e21 */ /* 0x000fe40008000000 */
[----:B------:R-:W4:Y:S01]  /*82a0*/  LDL R169, [R1+0xc8] ;  /* 0x0000c80001a97983 */ /* 0x000f220000100800 */
[----:B------:R-:W-:-:S05]  /*82b0*/  @P1 FMUL R16, R16, UR10 ;  /* 0x0000000a10101c20 */ /* 0x000fca0008400000 */
[----:B------:R-:W-:-:S04]  /*82c0*/  F2FP.SATFINITE.E4M3.F32.PACK_AB_MERGE_C R16, RZ, R16, RZ ;  /* 0x00000010ff10723e */ /* 0x000fc800048070ff */
[----:B------:R-:W-:Y:S02]  /*82d0*/  LOP3.LUT R16, R16, 0xffff, RZ, 0xc0, !PT ;  /* 0x0000ffff10107812 */ /* 0x000fe400078ec0ff */
[----:B------:R-:W-:-:S03]  /*82e0*/  SHF.L.U32 R14, R34, 0x10, RZ ;  /* 0x00000010220e7819 */ /* 0x000fc600000006ff */
[----:B------:R-:W-:Y:S02]  /*82f0*/  IMAD.SHL.U32 R16, R16, 0x1000000, RZ ;  /* 0x0100000010107824 */ /* 0x000fe400078e00ff */
[----:B------:R-:W-:Y:S01]  /*8300*/  FMUL R0, R0, UR5 ;  /* 0x0000000500007c20 */ /* 0x000fe20008400000 */
[----:B------:R-:W-:Y:S02]  /*8310*/  @P2 FADD R14, R14, 1 ;  /* 0x3f8000000e0e2421 */ /* 0x000fe40000000000 */
[----:B------:R-:W-:Y:S02]  /*8320*/  LOP3.LUT R12, R12, 0xff000000, R16, 0xf8, !PT ;  /* 0xff0000000c0c7812 */ /* 0x000fe400078ef810 */
[----:B------:R-:W-:-:S05]  /*8330*/  SHF.L.U32 R16, R38, 0x10, RZ ;  /* 0x0000001026107819 */ /* 0x000fca00000006ff */
[----:B------:R-:W-:Y:S01]  /*8340*/  FFMA R14, R0, R14, R16 ;  /* 0x0000000e000e7223 */ /* 0x000fe20000000010 */
[----:B------:R-:W-:Y:S02]  /*8350*/  FADD R16, R170, -UR11 ;  /* 0x8000000baa107e21 */ /* 0x000fe40008000000 */
[----:B------:R-:W4:Y:S02]  /*8360*/  LDL R170, [R1+0xc4] ;  /* 0x0000c40001aa7983 */ /* 0x000f240000100800 */
[----:B------:R-:W-:Y:S01]  /*8370*/  FMUL R16, R16, UR5 ;  /* 0x0000000510107c20 */ /* 0x000fe20008400000 */
[----:B--2---:R-:W-:Y:S02]  /*8380*/  SHF.L.U32 R17, R132, 0x10, RZ ;  /* 0x0000001084117819 */ /* 0x004fe400000006ff */
[----:B------:R-:W2:Y:S01]  /*8390*/  LDL R132, [R1+0x20] ;  /* 0x0000200001847983 */ /* 0x000ea20000100800 */
[----:B---3--:R-:W-:-:S05]  /*83a0*/  SHF.L.U32 R0, R18, 0x10, RZ ;  /* 0x0000001012007819 */ /* 0x008fca00000006ff */
[----:B------:R-:W-:-:S04]  /*83b0*/  @P2 FADD R0, R0, 1 ;  /* 0x3f80000000002421 */ /* 0x000fc80000000000 */
[----:B------:R-:W-:Y:S01]  /*83c0*/  FFMA R0, R16, R0, R17 ;  /* 0x0000000010007223 */ /* 0x000fe20000000011 */
[C---:B------:R-:W-:Y:S01]  /*83d0*/  FMUL R16, R14.reuse, UR10 ;  /* 0x0000000a0e107c20 */ /* 0x040fe20008400000 */
[----:B------:R-:W-:Y:S01]  /*83e0*/  FADD R17, R171, -UR11 ;  /* 0x8000000bab117e21 */ /* 0x000fe20008000000 */
[----:B------:R-:W-:Y:S01]  /*83f0*/  SHF.L.U32 R18, R39, 0x10, RZ ;  /* 0x0000001027127819 */ /* 0x000fe200000006ff */
[----:B------:R-:W-:Y:S01]  /*8400*/  FADD R29, R29, -UR11 ;  /* 0x8000000b1d1d7e21 */ /* 0x000fe20008000000 */
[----:B------:R-:W-:Y:S01]  /*8410*/  FMNMX3 R13, R13, |R14|, |R0|, !PT ;  /* 0x4000000e0d0d7276 */ /* 0x000fe20007800400 */
[----:B------:R-:W3:Y:S01]  /*8420*/  LDL R171, [R1+0xc0] ;  /* 0x0000c00001ab7983 */ /* 0x000ee20000100800 */
[----:B------:R-:W-:Y:S02]  /*8430*/  FSEL R14, R14, R16, !P1 ;  /* 0x000000100e0e7208 */ /* 0x000fe40004800000 */
[----:B------:R-:W-:Y:S01]  /*8440*/  SHF.L.U32 R16, R35, 0x10, RZ ;  /* 0x0000001023107819 */ /* 0x000fe200000006ff */
[----:B------:R-:W-:-:S04]  /*8450*/  FMUL R17, R17, UR5 ;  /* 0x0000000511117c20 */ /* 0x000fc80008400000 */
[----:B------:R-:W-:-:S04]  /*8460*/  @P2 FADD R16, R16, 1 ;  /* 0x3f80000010102421 */ /* 0x000fc80000000000 */
[----:B------:R-:W-:Y:S01]  /*8470*/  FFMA R16, R17, R16, R18 ;  /* 0x0000001011107223 */ /* 0x000fe20000000012 */
[----:B----4-:R-:W-:Y:S02]  /*8480*/  IMAD.U32 R17, R133, 0x10000, RZ ;  /* 0x0001000085117824 */ /* 0x010fe400078e00ff */
[----:B------:R-:W4:Y:S01]  /*8490*/  LDL R133, [R1+0x1c] ;  /* 0x00001c0001857983 */ /* 0x000f220000100800 */
[----:B------:R-:W-:Y:S01]  /*84a0*/  FADD R18, R172, -UR11 ;  /* 0x8000000bac127e21 */ /* 0x000fe20008000000 */
[----:B------:R-:W-:Y:S01]  /*84b0*/  @P2 FADD R17, R17, 1 ;  /* 0x3f80000011112421 */ /* 0x000fe20000000000 */
[----:B------:R-:W-:Y:S02]  /*84c0*/  SHF.L.U32 R19, R19, 0x10, RZ ;  /* 0x0000001013137819 */ /* 0x000fe400000006ff */
[----:B------:R-:W-:Y:S01]  /*84d0*/  FMUL R18, R18, UR5 ;  /* 0x0000000512127c20 */ /* 0x000fe20008400000 */
[----:B------:R-:W-:Y:S01]  /*84e0*/  FMUL R29, R29, UR5 ;  /* 0x000000051d1d7c20 */ /* 0x000fe20008400000 */
[----:B------:R-:W3:Y:S02]  /*84f0*/  LDL R172, [R1+0xbc] ;  /* 0x0000bc0001ac7983 */ /* 0x000ee40000100800 */
        /* <DEDUP_REMOVED lines=9> */
[----:B------:R-:W3:Y:S03]  /*8590*/  LDL R168, [R1+0x18] ;  /* 0x0000180001a87983 */ /* 0x000ee60000100800 */
[----:B------:R-:W-:Y:S01]  /*85a0*/  FMUL R28, R28, UR5 ;  /* 0x000000051c1c7c20 */ /* 0x000fe20008400000 */
[----:B------:R-:W-:Y:S01]  /*85b0*/  @P2 FADD R19, R19, 1 ;  /* 0x3f80000013132421 */ /* 0x000fe20000000000 */
[----:B------:R-:W-:Y:S01]  /*85c0*/  FADD R30, R30, -UR11 ;  /* 0x8000000b1e1e7e21 */ /* 0x000fe20008000000 */
[----:B------:R-:W3:Y:S03]  /*85d0*/  LDL R173, [R1+0xb4] ;  /* 0x0000b40001ad7983 */ /* 0x000ee60000100800 */
[----:B------:R-:W-:Y:S01]  /*85e0*/  FMUL R30, R30, UR5 ;  /* 0x000000051e1e7c20 */ /* 0x000fe20008400000 */
[----:B--2---:R-:W-:-:S05]  /*85f0*/  SHF.L.U32 R132, R132, 0x10, RZ ;  /* 0x0000001084847819 */ /* 0x004fca00000006ff */
[----:B------:R-:W-:Y:S01]  /*8600*/  FFMA R19, R28, R19, R132 ;  /* 0x000000131c137223 */ /* 0x000fe20000000084 */
[----:B------:R-:W-:Y:S01]  /*8610*/  SHF.L.U32 R28, R41, 0x10, RZ ;  /* 0x00000010291c7819 */ /* 0x000fe200000006ff */
[----:B------:R-:W-:-:S04]  /*8620*/  IMAD.U32 R132, R45, 0x10000, RZ ;  /* 0x000100002d847824 */ /* 0x000fc800078e00ff */
[----:B------:R-:W-:-:S04]  /*8630*/  @P2 FADD R28, R28, 1 ;  /* 0x3f8000001c1c2421 */ /* 0x000fc80000000000 */
[----:B------:R-:W-:Y:S01]  /*8640*/  FFMA R28, R29, R28, R132 ;  /* 0x0000001c1d1c7223 */ /* 0x000fe20000000084 */
[----:B------:R-:W-:Y:S02]  /*8650*/  SHF.L.U32 R29, R169, 0x10, RZ ;  /* 0x00000010a91d7819 */ /* 0x000fe400000006ff */
[----:B------:R-:W2:Y:S01]  /*8660*/  LDL R169, [R1+0x14] ;  /* 0x0000140001a97983 */ /* 0x000ea20000100800 */
[----:B------:R-:W-:Y:S02]  /*8670*/  FADD R132, R174, -UR11 ;  /* 0x8000000bae847e21 */ /* 0x000fe40008000000 */
[----:B------:R-:W-:Y:S01]  /*8680*/  @P2 FADD R29, R29, 1 ;  /* 0x3f8000001d1d2421 */ /* 0x000fe20000000000 */
[----:B------:R-:W2:Y:S01]  /*8690*/  LDL R174, [R1+0x4] ;  /* 0x0000040001ae7983 */ /* 0x000ea20000100800 */
[----:B------:R-:W-:Y:S01]  /*86a0*/  FMUL R132, R132, UR5 ;  /* 0x0000000584847c20 */ /* 0x000fe20008400000 */
[----:B----4-:R-:W-:-:S05]  /*86b0*/  SHF.L.U32 R133, R133, 0x10, RZ ;  /* 0x0000001085857819 */ /* 0x010fca00000006ff */
[----:B------:R-:W-:Y:S01]  /*86c0*/  FFMA R29, R132, R29, R133 ;  /* 0x0000001d841d7223 */ /* 0x000fe20000000085 */
[----:B------:R-:W-:Y:S02]  /*86d0*/  SHF.L.U32 R132, R42, 0x10, RZ ;  /* 0x000000102a847819 */ /* 0x000fe400000006ff */
[----:B------:R-:W-:-:S03]  /*86e0*/  SHF.L.U32 R133, R46, 0x10, RZ ;  /* 0x000000102e857819 */ /* 0x000fc600000006ff */
[----:B------:R-:W-:-:S04]  /*86f0*/  @P2 FADD R132, R132, 1 ;  /* 0x3f80000084842421 */ /* 0x000fc80000000000 */
[----:B------:R-:W-:Y:S01]  /*8700*/  FFMA R132, R30, R132, R133 ;  /* 0x000000841e847223 */ /* 0x000fe20000000085 */
[----:B------:R-:W-:Y:S02]  /*8710*/  SHF.L.U32 R30, R170, 0x10, RZ ;  /* 0x00000010aa1e7819 */ /* 0x000fe400000006ff */
[----:B------:R-:W4:Y:S01]  /*8720*/  LDL R170, [R1+0x10] ;  /* 0x0000100001aa7983 */ /* 0x000f220000100800 */
[----:B------:R-:W-:-:S03]  /*8730*/  FADD R133, R175, -UR11 ;  /* 0x8000000baf857e21 */ /* 0x000fc60008000000 */
[----:B------:R-:W4:Y:S01]  /*8740*/  LDL R175, [R1+0xb8] ;  /* 0x0000b80001af7983 */ /* 0x000f220000100800 */
[----:B------:R-:W-:Y:S01]  /*8750*/  FMUL R133, R133, UR5 ;  /* 0x0000000585857c20 */ /* 0x000fe20008400000 */
[----:B------:R-:W-:Y:S01]  /*8760*/  @P2 FADD R30, R30, 1 ;  /* 0x3f8000001e1e2421 */ /* 0x000fe20000000000 */
        /* <DEDUP_REMOVED lines=13> */
[----:B------:R-:W3:Y:S01]  /*8840*/  LDL R176, [R1+0xb0] ;  /* 0x0000b00001b07983 */ /* 0x000ee20000100800 */
        /* <DEDUP_REMOVED lines=9> */
[----:B------:R-:W2:Y:S01]  /*88e0*/  LDL R172, [R1+0x8] ;  /* 0x0000080001ac7983 */ /* 0x000ea20000100800 */
[----:B------:R-:W-:-:S03]  /*88f0*/  FADD R169, R177, -UR11 ;  /* 0x8000000bb1a97e21 */ /* 0x000fc60008000000 */
[----:B------:R-:W2:Y:S01]  /*8900*/  LDL R177, [R1+0xac] ;  /* 0x0000ac0001b17983 */ /* 0x000ea20000100800 */
[----:B------:R-:W-:Y:S01]  /*8910*/  FMUL R169, R169, UR5 ;  /* 0x00000005a9a97c20 */ /* 0x000fe20008400000 */
[----:B------:R-:W-:Y:S01]  /*8920*/  @P2 FADD R168, R168, 1 ;  /* 0x3f800000a8a82421 */ /* 0x000fe20000000000 */
[----:B----4-:R-:W-:-:S04]  /*8930*/  IMAD.U32 R170, R170, 0x10000, RZ ;  /* 0x00010000aaaa7824 */ /* 0x010fc800078e00ff */
        /* <DEDUP_REMOVED lines=8> */
[----:B------:R-:W4:Y:S01]  /*89c0*/  LDL R175, [R1] ;  /* 0x0000000001af7983 */ /* 0x000f220000100800 */
[----:B------:R-:W-:Y:S02]  /*89d0*/  FADD R170, R178, -UR11 ;  /* 0x8000000bb2aa7e21 */ /* 0x000fe40008000000 */
[----:B------:R-:W-:Y:S01]  /*89e0*/  @P2 FADD R169, R169, 1 ;  /* 0x3f800000a9a92421 */ /* 0x000fe20000000000 */
[----:B------:R-:W-:Y:S01]  /*89f0*/  FADD R130, R130, -UR11 ;  /* 0x8000000b82827e21 */ /* 0x000fe20008000000 */
[----:B------:R-:W-:Y:S01]  /*8a00*/  FMUL R170, R170, UR5 ;  /* 0x00000005aaaa7c20 */ /* 0x000fe20008400000 */
[----:B------:R-:W4:Y:S01]  /*8a10*/  LDL R178, [R1+0xa8] ;  /* 0x0000a80001b27983 */ /* 0x000f220000100800 */
[----:B---3--:R-:W-:-:S05]  /*8a20*/  SHF.L.U32 R171, R171, 0x10, RZ ;  /* 0x00000010abab7819 */ /* 0x008fca00000006ff */
        /* <DEDUP_REMOVED lines=8> */
[----:B------:R-:W3:Y:S02]  /*8ab0*/  LDL R179, [R1+0x9c] ;  /* 0x00009c0001b37983 */ /* 0x000ee40000100800 */
[----:B------:R-:W-:Y:S01]  /*8ac0*/  FMUL R171, R171, UR5 ;  /* 0x00000005abab7c20 */ /* 0x000fe20008400000 */
[----:B------:R-:W-:Y:S01]  /*8ad0*/  @P2 FADD R130, R130, 1 ;  /* 0x3f80000082822421 */ /* 0x000fe20000000000 */
[----:B------:R-:W-:Y:S02]  /*8ae0*/  SHF.L.U32 R173, R55, 0x10, RZ ;  /* 0x0000001037ad7819 */ /* 0x000fe400000006ff */
[----:B--2---:R-:W-:-:S05]  /*8af0*/  SHF.L.U32 R172, R172, 0x10, RZ ;  /* 0x00000010acac7819 */ /* 0x004fca00000006ff */
[----:B------:R-:W-:Y:S01]  /*8b00*/  FFMA R130, R171, R130, R172 ;  /* 0x00000082ab827223 */ /* 0x000fe200000000ac */
[----:B------:R-:W-:Y:S01]  /*8b10*/  SHF.L.U32 R171, R51, 0x10, RZ ;  /* 0x0000001033ab7819 */ /* 0x000fe200000006ff */
[----:B------:R-:W-:Y:S02]  /*8b20*/  FADD R172, R180, -UR11 ;  /* 0x8000000bb4ac7e21 */ /* 0x000fe40008000000 */
[----:B------:R-:W2:Y:S02]  /*8b30*/  LDL R180, [R1+0x98] ;  /* 0x0000980001b47983 */ /* 0x000ea40000100800 */
[----:B------:R-:W-:Y:S01]  /*8b40*/  FMUL R172, R172, UR5 ;  /* 0x00000005acac7c20 */ /* 0x000fe20008400000 */
        /* <DEDUP_REMOVED lines=9> */
[----:B------:R-:W-:Y:S01]  /*8be0*/  SHF.L.U32 R172, R56, 0x10, RZ ;  /* 0x0000001038ac7819 */ /* 0x000fe200000006ff */
[----:B------:R-:W-:Y:S01]  /*8bf0*/  FADD R173, R181, -UR11 ;  /* 0x8000000bb5ad7e21 */ /* 0x000fe20008000000 */
[----:B------:R-:W-:Y:S01]  /*8c00*/  IMAD.U32 R174, R60, 0x10000, RZ ;  /* 0x000100003cae7824 */ /* 0x000fe200078e00ff */
[----:B------:R-:W2:Y:S02]  /*8c10*/  LDL R181, [R1+0x94] ;  /* 0x0000940001b57983 */ /* 0x000ea40000100800 */
[----:B------:R-:W-:Y:S01]  /*8c20*/  FMUL R173, R173, UR5 ;  /* 0x00000005adad7c20 */ /* 0x000fe20008400000 */
[----:B------:R-:W-:-:S04]  /*8c30*/  @P2 FADD R172, R172, 1 ;  /* 0x3f800000acac2421 */ /* 0x000fc80000000000 */
[----:B------:R-:W-:Y:S01]  /*8c40*/  FFMA R172, R173, R172, R174 ;  /* 0x000000acadac7223 */ /* 0x000fe200000000ae */
[----:B------:R-:W-:Y:S01]  /*8c50*/  FADD R173, R136, -UR11 ;  /* 0x8000000b88ad7e21 */ /* 0x000fe20008000000 */
[----:B------:R-:W-:Y:S02]  /*8c60*/  SHF.L.U32 R136, R177, 0x10, RZ ;  /* 0x00000010b1887819 */ /* 0x000fe400000006ff */
[----:B------:R-:W2:Y:S01]  /*8c70*/  LDL R177, [R1+0xa0] ;  /* 0x0000a00001b17983 */ /* 0x000ea20000100800 */
[----:B----4-:R-:W-:Y:S01]  /*8c80*/  SHF.L.U32 R174, R175, 0x10, RZ ;  /* 0x00000010afae7819 */ /* 0x010fe200000006ff */
[----:B------:R-:W-:Y:S01]  /*8c90*/  FMUL R173, R173, UR5 ;  /* 0x00000005adad7c20 */ /* 0x000fe20008400000 */
[----:B------:R-:W-:-:S04]  /*8ca0*/  @P2 FADD R136, R136, 1 ;  /* 0x3f80000088882421 */ /* 0x000fc80000000000 */
[----:B------:R-:W-:Y:S01]  /*8cb0*/  FFMA R136, R173, R136, R174 ;  /* 0x00000088ad887223 */ /* 0x000fe200000000ae */
[----:B------:R-:W-:Y:S02]  /*8cc0*/  FADD R174, R182, -UR11 ;  /* 0x8000000bb6ae7e21 */ /* 0x000fe40008000000 */
[----:B------:R-:W4:Y:S01]  /*8cd0*/  LDL R182, [R1+0x90] ;  /* 0x0000900001b67983 */ /* 0x000f220000100800 */
        /* <DEDUP_REMOVED lines=17> */
[----:B------:R-:W-:Y:S02]  /*8df0*/  FADD R175, R183, -UR11 ;  /* 0x8000000bb7af7e21 */ /* 0x000fe40008000000 */
[----:B------:R-:W4:Y:S02]  /*8e00*/  LDL R183, [R1+0x8c] ;  /* 0x00008c0001b77983 */ /* 0x000f240000100800 */
[----:B------:R-:W-:Y:S01]  /*8e10*/  FMUL R175, R175, UR5 ;  /* 0x00000005afaf7c20 */ /* 0x000fe20008400000 */
[----:B------:R-:W-:Y:S02]  /*8e20*/  SHF.L.U32 R178, R68, 0x10, RZ ;  /* 0x0000001044b27819 */ /* 0x000fe400000006ff */
[----:B---3--:R-:W-:Y:S02]  /*8e30*/  SHF.L.U32 R138, R176, 0x10, RZ ;  /* 0x00000010b08a7819 */ /* 0x008fe400000006ff */
        /* <DEDUP_REMOVED lines=10> */
[----:B------:R-:W3:Y:S01]  /*8ee0*/  LDL R184, [R1+0x88] ;  /* 0x0000880001b87983 */ /* 0x000ee20000100800 */
[----:B--2---:R-:W-:Y:S01]  /*8ef0*/  SHF.L.U32 R175, R177, 0x10, RZ ;  /* 0x00000010b1af7819 */ /* 0x004fe200000006ff */
[----:B------:R-:W-:Y:S01]  /*8f00*/  FMUL R176, R176, UR5 ;  /* 0x00000005b0b07c20 */ /* 0x000fe20008400000 */
[----:B------:R-:W-:-:S03]  /*8f10*/  IMAD.U32 R177, R250, 0x10000, RZ ;  /* 0x00010000fab17824 */ /* 0x000fc600078e00ff */
[----:B------:R-:W-:-:S04]  /*8f20*/  @P2 FADD R175, R175, 1 ;  /* 0x3f800000afaf2421 */ /* 0x000fc80000000000 */
[----:B------:R-:W-:Y:S01]  /*8f30*/  FFMA R175, R176, R175, R177 ;  /* 0x000000afb0af7223 */ /* 0x000fe200000000b1 */
[----:B------:R-:W-:Y:S01]  /*8f40*/  FADD R177, R185, -UR11 ;  /* 0x8000000bb9b17e21 */ /* 0x000fe20008000000 */
[----:B------:R-:W-:Y:S01]  /*8f50*/  SHF.L.U32 R176, R64, 0x10, RZ ;  /* 0x0000001040b07819 */ /* 0x000fe200000006ff */
[----:B------:R-:W2:Y:S02]  /*8f60*/  LDL R185, [R1+0x84] ;  /* 0x0000840001b97983 */ /* 0x000ea40000100800 */
        /* <DEDUP_REMOVED lines=23> */
[----:B------:R-:W-:Y:S02]  /*90e0*/  FADD R179, R187, -UR11 ;  /* 0x8000000bbbb37e21 */ /* 0x000fe40008000000 */
        /* <DEDUP_REMOVED lines=14> */
[----:B------:R-:W-:Y:S02]  /*91d0*/  IMAD.U32 R181, R71, 0x10000, RZ ;  /* 0x0001000047b57824 */ /* 0x000fe400078e00ff */
        /* <DEDUP_REMOVED lines=23> */
[----:B------:R-:W-:Y:S01]  /*9350*/  IMAD.U32 R181, R73, 0x10000, RZ ;  /* 0x0001000049b57824 */ /* 0x000fe200078e00ff */
[----:B------:R-:W4:Y:S01]  /*9360*/  LDL R190, [R1+0x70] ;  /* 0x0000700001be7983 */ /* 0x000f220000100800 */
[----:B------:R-:W-:Y:S01]  /*9370*/  SHF.L.U32 R183, R77, 0x10, RZ ;  /* 0x000000104db77819 */ /* 0x000fe200000006ff */
[----:B------:R-:W-:Y:S01]  /*9380*/  FMUL R182, R182, UR5 ;  /* 0x00000005b6b67c20 */ /* 0x000fe20008400000 */
[----:B------:R-:W-:-:S04]  /*9390*/  @P2 FADD R181, R181, 1 ;  /* 0x3f800000b5b52421 */ /* 0x000fc80000000000 */
[----:B------:R-:W-:Y:S01]  /*93a0*/  FFMA R181, R182, R181, R183 ;  /* 0x000000b5b6b57223 */ /* 0x000fe200000000b7 */
[----:B------:R-:W-:Y:S01]  /*93b0*/  FADD R182, R149, -UR11 ;  /* 0x8000000b95b67e21 */ /* 0x000fe20008000000 */
[----:B------:R-:W-:-:S03]  /*93c0*/  SHF.L.U32 R183, R244, 0x10, RZ ;  /* 0x00000010f4b77819 */ /* 0x000fc600000006ff */
[----:B------:R-:W-:Y:S01]  /*93d0*/  FMUL R182, R182, UR5 ;  /* 0x00000005b6b67c20 */ /* 0x000fe20008400000 */
[----:B---3--:R-:W-:-:S05]  /*93e0*/  SHF.L.U32 R149, R184, 0x10, RZ ;  /* 0x00000010b8957819 */ /* 0x008fca00000006ff */
[----:B------:R-:W-:-:S04]  /*93f0*/  @P2 FADD R149, R149, 1 ;  /* 0x3f80000095952421 */ /* 0x000fc80000000000 */
[----:B------:R-:W-:Y:S01]  /*9400*/  FFMA R149, R182, R149, R183 ;  /* 0x00000095b6957223 */ /* 0x000fe200000000b7 */
[----:B------:R-:W-:Y:S01]  /*9410*/  FADD R183, R191, -UR11 ;  /* 0x8000000bbfb77e21 */ /* 0x000fe20008000000 */
[----:B------:R-:W-:Y:S01]  /*9420*/  SHF.L.U32 R182, R74, 0x10, RZ ;  /* 0x000000104ab67819 */ /* 0x000fe200000006ff */
[----:B------:R-:W3:Y:S01]  /*9430*/  LDL R191, [R1+0x6c] ;  /* 0x00006c0001bf7983 */ /* 0x000ee20000100800 */
[----:B------:R-:W-:Y:S01]  /*9440*/  SHF.L.U32 R184, R78, 0x10, RZ ;  /* 0x000000104eb87819 */ /* 0x000fe200000006ff */
[----:B------:R-:W-:Y:S02]  /*9450*/  FMUL R183, R183, UR5 ;  /* 0x00000005b7b77c20 */ /* 0x000fe40008400000 */
[----:B------:R-:W-:-:S04]  /*9460*/  @P2 FADD R182, R182, 1 ;  /* 0x3f800000b6b62421 */ /* 0x000fc80000000000 */
[----:B------:R-:W-:Y:S01]  /*9470*/  FFMA R182, R183, R182, R184 ;  /* 0x000000b6b7b67223 */ /* 0x000fe200000000b8 */
[----:B------:R-:W-:Y:S01]  /*9480*/  FADD R183, R150, -UR11 ;  /* 0x8000000b96b77e21 */ /* 0x000fe20008000000 */
[----:B--2---:R-:W-:Y:S01]  /*9490*/  SHF.L.U32 R150, R185, 0x10, RZ ;  /* 0x00000010b9967819 */ /* 0x004fe200000006ff */
[----:B------:R-:W-:Y:S02]  /*94a0*/  IMAD.U32 R184, R243, 0x10000, RZ ;  /* 0x00010000f3b87824 */ /* 0x000fe400078e00ff */
        /* <DEDUP_REMOVED lines=74> */
[----:B------:R-:W-:Y:S01]  /*9950*/  FADD R189, R156, -UR11 ;  /* 0x8000000b9cbd7e21 */ /* 0x000fe20008000000 */
[----:B------:R-:W-:-:S03]  /*9960*/  SHF.L.U32 R190, R228, 0x10, RZ ;  /* 0x00000010e4be7819 */ /* 0x000fc600000006ff */
[----:B------:R-:W-:Y:S01]  /*9970*/  FMUL R189, R189, UR5 ;  /* 0x00000005bdbd7c20 */ /* 0x000fe20008400000 */
[----:B------:R-:W-:Y:S02]  /*9980*/  SHF.L.U32 R197, R103, 0x10, RZ ;  /* 0x0000001067c57819 */ /* 0x000fe400000006ff */
        /* <DEDUP_REMOVED lines=53> */
[----:B------:R-:W-:-:S03]  /*9ce0*/  IMAD.U32 R195, R101, 0x10000, RZ ;  /* 0x0001000065c37824 */ /* 0x000fc600078e00ff */
        /* <DEDUP_REMOVED lines=22> */
[----:B------:R-:W-:-:S03]  /*9e50*/  IMAD.U32 R195, R99, 0x10000, RZ ;  /* 0x0001000063c37824 */ /* 0x000fc600078e00ff */
[----:B------:R-:W-:Y:S01]  /*9e60*/  FMUL R196, R196, UR5 ;  /* 0x00000005c4c47c20 */ /* 0x000fe20008400000 */
[----:B------:R-:W-:-:S04]  /*9e70*/  @P2 FADD R195, R195, 1 ;  /* 0x3f800000c3c32421 */ /* 0x000fc80000000000 */
[----:B------:R-:W-:Y:S01]  /*9e80*/  FFMA R195, R196, R195, R197 ;  /* 0x000000c3c4c37223 */ /* 0x000fe200000000c5 */
[----:B------:R-:W-:Y:S01]  /*9e90*/  PRMT R196, R99, 0x7632, R196 ;  /* 0x0000763263c47816 */ /* 0x000fe200000000c4 */
[----:B------:R-:W-:-:S03]  /*9ea0*/  FADD R197, R163, -UR11 ;  /* 0x8000000ba3c57e21 */ /* 0x000fc60008000000 */
[----:B------:R-:W-:Y:S02]  /*9eb0*/  SHF.L.U32 R163, R196, 0x10, RZ ;  /* 0x00000010c4a37819 */ /* 0x000fe400000006ff */
[----:B------:R-:W-:Y:S01]  /*9ec0*/  PRMT R196, R103, 0x7632, R196 ;  /* 0x0000763267c47816 */ /* 0x000fe200000000c4 */
        /* <DEDUP_REMOVED lines=9> */
[--C-:B------:R-:W-:Y:S01]  /*9f60*/  FFMA R196, R197, R196, R198.reuse ;  /* 0x000000c4c5c47223 */ /* 0x100fe200000000c6 */
[----:B------:R-:W-:Y:S01]  /*9f70*/  PRMT R197, R124, 0x7632, R197 ;  /* 0x000076327cc57816 */ /* 0x000fe200000000c5 */
[----:B------:R-:W-:Y:S01]  /*9f80*/  FADD R205, R205, -UR11 ;  /* 0x8000000bcdcd7e21 */ /* 0x000fe20008000000 */
[----:B------:R-:W-:Y:S02]  /*9f90*/  PRMT R198, R104, 0x7632, R198 ;  /* 0x0000763268c67816 */ /* 0x000fe400000000c6 */
[----:B------:R-:W-:Y:S01]  /*9fa0*/  SHF.L.U32 R197, R197, 0x10, RZ ;  /* 0x00000010c5c57819 */ /* 0x000fe200000006ff */
[----:B------:R-:W-:Y:S02]  /*9fb0*/  FMUL R205, R205, UR5 ;  /* 0x00000005cdcd7c20 */ /* 0x000fe40008400000 */
[----:B------:R-:W-:Y:S02]  /*9fc0*/  IMAD.U32 R198, R198, 0x10000, RZ ;  /* 0x00010000c6c67824 */ /* 0x000fe400078e00ff */
        /* <DEDUP_REMOVED lines=22> */
[----:B------:R-:W-:Y:S01]  /*a130*/  PRMT R201, R126, 0x7632, R201 ;  /* 0x000076327ec97816 */ /* 0x000fe200000000c9 */
[----:B------:R-:W-:-:S04]  /*a140*/  FADD R202, R134, -UR11 ;  /* 0x8000000b86ca7e21 */ /* 0x000fc80008000000 */
[----:B------:R-:W-:Y:S01]  /*a150*/  IMAD.U32 R134, R201, 0x10000, RZ ;  /* 0x00010000c9867824 */ /* 0x000fe200078e00ff */
        /* <DEDUP_REMOVED lines=98> */
[----:B------:R-:W-:Y:S02]  /*a780*/  LOP3.LUT R213, R221, 0xffffff00, RZ, 0xc0, !PT ;  /* 0xffffff00ddd57812 */ /* 0x000fe400078ec0ff */
[----:B------:R-:W-:Y:S01]  /*a790*/  F2FP.SATFINITE.E4M3.F32.PACK_AB_MERGE_C R14, RZ, R14, RZ ;  /* 0x0000000eff0e723e */ /* 0x000fe200048070ff */
[----:B------:R-:W-:Y:S01]  /*a7a0*/  FMUL R209, R209, UR5 ;  /* 0x00000005d1d17c20 */ /* 0x000fe20008400000 */
[----:B------:R-:W-:Y:S01]  /*a7b0*/  SHF.L.U32 R210, R10, 0x10, RZ ;  /* 0x000000100ad27819 */ /* 0x000fe200000006ff */
[----:B------:R-:W-:Y:S01]  /*a7c0*/  @P2 FADD R166, R166, 1 ;  /* 0x3f800000a6a62421 */ /* 0x000fe20000000000 */
[----:B------:R-:W-:Y:S01]  /*a7d0*/  LOP3.LUT R213, R213, 0xffff, R14, 0xf8, !PT ;  /* 0x0000ffffd5d57812 */ /* 0x000fe200078ef80e */
[----:B------:R-:W-:-:S02]  /*a7e0*/  FMUL R14, R132, UR10 ;  /* 0x0000000a840e7c20 */ /* 0x000fc40008400000 */
[----:B------:R-:W-:Y:S01]  /*a7f0*/  FFMA R166, R209, R166, R210 ;  /* 0x000000a6d1a67223 */ /* 0x000fe200000000d2 */
[----:B------:R-:W-:Y:S01]  /*a800*/  SHF.L.U32 R209, R119, 0x10, RZ ;  /* 0x0000001077d17819 */ /* 0x000fe200000006ff */
[----:B------:R-:W-:Y:S01]  /*a810*/  FADD R167, R167, -UR11 ;  /* 0x8000000ba7a77e21 */ /* 0x000fe20008000000 */
[----:B------:R-:W-:Y:S01]  /*a820*/  FSEL R14, R132, R14, !P1 ;  /* 0x0000000e840e7208 */ /* 0x000fe20004800000 */
[----:B------:R-:W-:Y:S01]  /*a830*/  IMAD.U32 R210, R123, 0x10000, RZ ;  /* 0x000100007bd27824 */ /* 0x000fe200078e00ff */
[----:B------:R-:W-:Y:S01]  /*a840*/  LOP3.LUT R212, R222, 0xffffff00, RZ, 0xc0, !PT ;  /* 0xffffff00ded47812 */ /* 0x000fe200078ec0ff */
[----:B------:R-:W-:Y:S01]  /*a850*/  FMUL R167, R167, UR5 ;  /* 0x00000005a7a77c20 */ /* 0x000fe20008400000 */
[----:B------:R-:W-:Y:S01]  /*a860*/  @P2 FADD R209, R209, 1 ;  /* 0x3f800000d1d12421 */ /* 0x000fe20000000000 */
[----:B------:R-:W-:-:S03]  /*a870*/  F2FP.SATFINITE.E4M3.F32.PACK_AB_MERGE_C R14, RZ, R14, RZ ;  /* 0x0000000eff0e723e */ /* 0x000fc600048070ff */
[----:B------:R-:W-:Y:S01]  /*a880*/  FFMA R209, R167, R209, R210 ;  /* 0x000000d1a7d17223 */ /* 0x000fe200000000d2 */
[----:B------:R-:W-:Y:S01]  /*a890*/  SHF.L.U32 R167, R232, 0x10, RZ ;  /* 0x00000010e8a77819 */ /* 0x000fe200000006ff */
[----:B------:R-:W-:Y:S01]  /*a8a0*/  FADD R210, R218, -UR11 ;  /* 0x8000000bdad27e21 */ /* 0x000fe20008000000 */
[----:B------:R-:W-:Y:S01]  /*a8b0*/  LOP3.LUT R212, R212, 0xffff, R14, 0xf8, !PT ;  /* 0x0000ffffd4d47812 */ /* 0x000fe200078ef80e */
[----:B------:R-:W-:Y:S01]  /*a8c0*/  FMUL R14, R170, UR10 ;  /* 0x0000000aaa0e7c20 */ /* 0x000fe20008400000 */
[----:B------:R-:W-:Y:S01]  /*a8d0*/  SHF.L.U32 R211, R11, 0x10, RZ ;  /* 0x000000100bd37819 */ /* 0x000fe200000006ff */
[----:B------:R-:W-:Y:S01]  /*a8e0*/  FMUL R210, R210, UR5 ;  /* 0x00000005d2d27c20 */ /* 0x000fe20008400000 */
[----:B------:R-:W-:Y:S02]  /*a8f0*/  @P2 FADD R167, R167, 1 ;  /* 0x3f800000a7a72421 */ /* 0x000fe40000000000 */
[----:B------:R-:W-:Y:S02]  /*a900*/  FSEL R14, R170, R14, !P1 ;  /* 0x0000000eaa0e7208 */ /* 0x000fe40004800000 */
[----:B------:R-:W-:Y:S01]  /*a910*/  FFMA R167, R210, R167, R211 ;  /* 0x000000a7d2a77223 */ /* 0x000fe200000000d3 */
[----:B------:R-:W-:-:S02]  /*a920*/  LOP3.LUT R211, R223, 0xffffff00, RZ, 0xc0, !PT ;  /* 0xffffff00dfd37812 */ /* 0x000fc400078ec0ff */
[----:B------:R-:W-:-:S04]  /*a930*/  F2FP.SATFINITE.E4M3.F32.PACK_AB_MERGE_C R14, RZ, R14, RZ ;  /* 0x0000000eff0e723e */ /* 0x000fc800048070ff */
[----:B------:R-:W-:Y:S01]  /*a940*/  LOP3.LUT R211, R211, 0xffff, R14, 0xf8, !PT ;  /* 0x0000ffffd3d37812 */ /* 0x000fe200078ef80e */
[----:B------:R-:W-:Y:S01]  /*a950*/  FMUL R14, R174, UR10 ;  /* 0x0000000aae0e7c20 */ /* 0x000fe20008400000 */
[----:B------:R-:W-:-:S04]  /*a960*/  LOP3.LUT R210, R224, 0xffffff00, RZ, 0xc0, !PT ;  /* 0xffffff00e0d27812 */ /* 0x000fc800078ec0ff */
[----:B------:R-:W-:-:S04]  /*a970*/  FSEL R14, R174, R14, !P1 ;  /* 0x0000000eae0e7208 */ /* 0x000fc80004800000 */
        /* <DEDUP_REMOVED lines=35> */
[----:B------:R-:W-:Y:S01]  /*abb0*/  F2FP.SATFINITE.E4M3.F32.PACK_AB_MERGE_C R25, RZ, R25, RZ ;  /* 0x00000019ff19723e */ /* 0x000fe200048070ff */
[----:B------:R-:W-:-:S03]  /*abc0*/  @P1 FMUL R0, R0, UR10 ;  /* 0x0000000a00001c20 */ /* 0x000fc60008400000 */
[----:B------:R-:W-:Y:S01]  /*abd0*/  LOP3.LUT R26, R26, 0xffff, R25, 0xf8, !PT ;  /* 0x0000ffff1a1a7812 */ /* 0x000fe200078ef819 */
[C---:B------:R-:W-:Y:S01]  /*abe0*/  FMUL R25, R16.reuse, UR10 ;  /* 0x0000000a10197c20 */ /* 0x040fe20008400000 */
[----:B------:R-:W-:Y:S01]  /*abf0*/  FMNMX3 R13, R13, |R16|, |R17|, !PT ;  /* 0x400000100d0d7276 */ /* 0x000fe20007800411 */
[----:B------:R-:W-:Y:S01]  /*ac00*/  @P1 FMUL R17, R17, UR10 ;  /* 0x0000000a11111c20 */ /* 0x000fe20008400000 */
[----:B------:R-:W-:Y:S02]  /*ac10*/  F2FP.SATFINITE.E4M3.F32.PACK_AB_MERGE_C R0, RZ, R0, RZ ;  /* 0x00000000ff00723e */ /* 0x000fe400048070ff */
[----:B------:R-:W-:Y:S01]  /*ac20*/  FSEL R16, R16, R25, !P1 ;  /* 0x0000001910107208 */ /* 0x000fe20004800000 */
[----:B------:R-:W-:Y:S01]  /*ac30*/  FMUL R25, R208, UR10 ;  /* 0x0000000ad0197c20 */ /* 0x000fe20008400000 */
[----:B------:R-:W-:Y:S02]  /*ac40*/  LOP3.LUT R213, R213, 0xff, RZ, 0xc0, !PT ;  /* 0x000000ffd5d57812 */ /* 0x000fe400078ec0ff */
[----:B------:R-:W-:-:S02]  /*ac50*/  PRMT R214, R0, 0x7104, RZ ;  /* 0x0000710400d67816 */ /* 0x000fc400000000ff */
[----:B------:R-:W-:Y:S02]  /*ac60*/  FSEL R25, R208, R25, !P1 ;  /* 0x00000019d0197208 */ /* 0x000fe40004800000 */
[----:B------:R-:W-:Y:S02]  /*ac70*/  F2FP.SATFINITE.E4M3.F32.PACK_AB_MERGE_C R16, RZ, R16, RZ ;  /* 0x00000010ff10723e */ /* 0x000fe400048070ff */
[----:B------:R-:W-:Y:S02]  /*ac80*/  F2FP.SATFINITE.E4M3.F32.PACK_AB_MERGE_C R17, RZ, R17, RZ ;  /* 0x00000011ff11723e */ /* 0x000fe400048070ff */
[----:B------:R-:W-:Y:S02]  /*ac90*/  LOP3.LUT R27, R27, 0xffffff00, RZ, 0xc0, !PT ;  /* 0xffffff001b1b7812 */ /* 0x000fe400078ec0ff */
[----:B------:R-:W-:Y:S02]  /*aca0*/  F2FP.SATFINITE.E4M3.F32.PACK_AB_MERGE_C R25, RZ, R25, RZ ;  /* 0x00000019ff19723e */ /* 0x000fe400048070ff */
[----:B------:R-:W-:-:S02]  /*acb0*/  LOP3.LUT R213, R213, 0xff00, R214, 0xf8, !PT ;  /* 0x0000ff00d5d57812 */ /* 0x000fc400078ef8d6 */
[----:B------:R-:W-:Y:S02]  /*acc0*/  SHF.L.U32 R16, R16, 0x10, RZ ;  /* 0x0000001010107819 */ /* 0x000fe400000006ff */
[----:B------:R-:W-:Y:S02]  /*acd0*/  LOP3.LUT R17, R17, 0xffff, RZ, 0xc0, !PT ;  /* 0x0000ffff11117812 */ /* 0x000fe400078ec0ff */
[----:B------:R-:W-:Y:S01]  /*ace0*/  LOP3.LUT R0, R27, 0xffff, R25, 0xf8, !PT ;  /* 0x0000ffff1b007812 */ /* 0x000fe200078ef819 */
[----:B------:R-:W-:Y:S01]  /*acf0*/  FMUL R25, R18, UR10 ;  /* 0x0000000a12197c20 */ /* 0x000fe20008400000 */
[----:B------:R-:W-:Y:S02]  /*ad00*/  LOP3.LUT R16, R213, 0xff0000, R16, 0xf8, !PT ;  /* 0x00ff0000d5107812 */ /* 0x000fe400078ef810 */
[----:B------:R-:W-:Y:S02]  /*ad10*/  SHF.L.U32 R17, R17, 0x18, RZ ;  /* 0x0000001811117819 */ /* 0x000fe400000006ff */
[----:B------:R-:W-:Y:S01]  /*ad20*/  FMNMX3 R13, R13, |R18|, |R19|, !PT ;  /* 0x400000120d0d7276 */ /* 0x000fe20007800413 */
[----:B------:R-:W-:Y:S01]  /*ad30*/  @P1 FMUL R19, R19, UR10 ;  /* 0x0000000a13131c20 */ /* 0x000fe20008400000 */
[----:B------:R-:W-:Y:S01]  /*ad40*/  LOP3.LUT R16, R16, R17, RZ, 0xfc, !PT ;  /* 0x0000001110107212 */ /* 0x000fe200078efcff */
[----:B------:R-:W-:Y:S01]  /*ad50*/  FMUL R17, R28, UR10 ;  /* 0x0000000a1c117c20 */ /* 0x000fe20008400000 */
[----:B------:R-:W-:-:S02]  /*ad60*/  FSEL R18, R18, R25, !P1 ;  /* 0x0000001912127208 */ /* 0x000fc40004800000 */
[----:B------:R-:W-:Y:S02]  /*ad70*/  F2FP.SATFINITE.E4M3.F32.PACK_AB_MERGE_C R19, RZ, R19, RZ ;  /* 0x00000013ff13723e */ /* 0x000fe400048070ff */
[----:B------:R-:W-:Y:S02]  /*ad80*/  F2FP.SATFINITE.E4M3.F32.PACK_AB_MERGE_C R18, RZ, R18, RZ ;  /* 0x00000012ff12723e */ /* 0x000fe400048070ff */
[----:B------:R-:W-:Y:S02]  /*ad90*/  FSEL R17, R28, R17, !P1 ;  /* 0x000000111c117208 */ /* 0x000fe40004800000 */
[----:B------:R-:W-:Y:S02]  /*ada0*/  LOP3.LUT R18, R18, 0xff, RZ, 0xc0, !PT ;  /* 0x000000ff12127812 */ /* 0x000fe400078ec0ff */
[----:B------:R-:W-:Y:S02]  /*adb0*/  SHF.L.U32 R19, R19, 0x8, RZ ;  /* 0x0000000813137819 */ /* 0x000fe400000006ff */
[----:B------:R-:W-:-:S02]  /*adc0*/  F2FP.SATFINITE.E4M3.F32.PACK_AB_MERGE_C R17, RZ, R17, RZ ;  /* 0x00000011ff11723e */ /* 0x000fc400048070ff */
[----:B------:R-:W-:Y:S02]  /*add0*/  LOP3.LUT R18, R18, 0xffff, R19, 0xf8, !PT ;  /* 0x0000ffff12127812 */ /* 0x000fe400078ef813 */
[----:B------:R-:W-:Y:S02]  /*ade0*/  SHF.L.U32 R17, R17, 0x10, RZ ;  /* 0x0000001011117819 */ /* 0x000fe400000006ff */
[----:B------:R-:W-:Y:S02]  /*adf0*/  FMNMX3 R13, R13, |R28|, |R29|, !PT ;  /* 0x4000001c0d0d7276 */ /* 0x000fe4000780041d */
[----:B------:R-:W-:Y:S01]  /*ae00*/  LOP3.LUT R17, R18, 0xff0000, R17, 0xf8, !PT ;  /* 0x00ff000012117812 */ /* 0x000fe200078ef811 */
[----:B------:R-:W-:Y:S01]  /*ae10*/  FMUL R18, R31, UR10 ;  /* 0x0000000a1f127c20 */ /* 0x000fe20008400000 */
[----:B------:R-:W-:Y:S01]  /*ae20*/  FMNMX3 R13, R13, |R132|, |R30|, !PT ;  /* 0x400000840d0d7276 */ /* 0x000fe2000780041e */
[----:B------:R-:W-:Y:S01]  /*ae30*/  @P1 FMUL R30, R30, UR10 ;  /* 0x0000000a1e1e1c20 */ /* 0x000fe20008400000 */
[----:B------:R-:W-:-:S02]  /*ae40*/  @P1 FMUL R29, R29, UR10 ;  /* 0x0000000a1d1d1c20 */ /* 0x000fc40008400000 */
[----:B------:R-:W-:Y:S01]  /*ae50*/  FMNMX3 R13, R13, |R31|, |R133|, !PT ;  /* 0x4000001f0d0d7276 */ /* 0x000fe20007800485 */
[----:B------:R-:W-:Y:S01]  /*ae60*/  @P1 FMUL R133, R133, UR10 ;  /* 0x0000000a85851c20 */ /* 0x000fe20008400000 */
[----:B------:R-:W-:Y:S02]  /*ae70*/  FSEL R18, R31, R18, !P1 ;  /* 0x000000121f127208 */ /* 0x000fe40004800000 */
[----:B------:R-:W-:Y:S02]  /*ae80*/  F2FP.SATFINITE.E4M3.F32.PACK_AB_MERGE_C R30, RZ, R30, RZ ;  /* 0x0000001eff1e723e */ /* 0x000fe400048070ff */
[----:B------:R-:W-:Y:S02]  /*ae90*/  F2FP.SATFINITE.E4M3.F32.PACK_AB_MERGE_C R18, RZ, R18, RZ ;  /* 0x00000012ff12723e */ /* 0x000fe400048070ff */
[----:B------:R-:W-:Y:S02]  /*aea0*/  F2FP.SATFINITE.E4M3.F32.PACK_AB_MERGE_C R29, RZ, R29, RZ ;  /* 0x0000001dff1d723e */ /* 0x000fe400048070ff */
[----:B------:R-:W-:-:S02]  /*aeb0*/  LOP3.LUT R212, R212, 0xff, RZ, 0xc0, !PT ;  /* 0x000000ffd4d47812 */ /* 0x000fc400078ec0ff */
[----:B------:R-:W-:Y:S02]  /*aec0*/  PRMT R30, R30, 0x7104, RZ ;  /* 0x000071041e1e7816 */ /* 0x000fe400000000ff */
[----:B------:R-:W-:Y:S02]  /*aed0*/  F2FP.SATFINITE.E4M3.F32.PACK_AB_MERGE_C R133, RZ, R133, RZ ;  /* 0x00000085ff85723e */ /* 0x000fe400048070ff */
[----:B------:R-:W-:Y:S01]  /*aee0*/  FMNMX3 R13, R13, |R128|, |R168|, !PT ;  /* 0x400000800d0d7276 */ /* 0x000fe200078004a8 */
[----:B------:R-:W-:Y:S01]  /*aef0*/  IMAD.U32 R18, R18, 0x10000, RZ ;  /* 0x0001000012127824 */ /* 0x000fe200078e00ff */
[----:B------:R-:W-:Y:S02]  /*af00*/  LOP3.LUT R29, R29, 0xffff, RZ, 0xc0, !PT ;  /* 0x0000ffff1d1d7812 */ /* 0x000fe400078ec0ff */
[----:B------:R-:W-:Y:S02]  /*af10*/  LOP3.LUT R30, R212, 0xff00, R30, 0xf8, !PT ;  /* 0x0000ff00d41e7812 */ /* 0x000fe400078ef81e */
[----:B------:R-:W-:-:S02]  /*af20*/  LOP3.LUT R133, R133, 0xffff, RZ, 0xc0, !PT ;  /* 0x0000ffff85857812 */ /* 0x000fc400078ec0ff */
[----:B------:R-:W-:Y:S02]  /*af30*/  FMNMX3 R13, R13, |R129|, |R169|, !PT ;  /* 0x400000810d0d7276 */ /* 0x000fe400078004a9 */
[----:B------:R-:W-:Y:S02]  /*af40*/  SHF.L.U32 R29, R29, 0x18, RZ ;  /* 0x000000181d1d7819 */ /* 0x000fe400000006ff */
[----:B------:R-:W-:Y:S02]  /*af50*/  LOP3.LUT R18, R30, 0xff0000, R18, 0xf8, !PT ;  /* 0x00ff00001e127812 */ /* 0x000fe400078ef812 */
[----:B------:R-:W-:Y:S02]  /*af60*/  SHF.L.U32 R133, R133, 0x18, RZ ;  /* 0x0000001885857819 */ /* 0x000fe400000006ff */
[----:B------:R-:W-:Y:S01]  /*af70*/  FMNMX3 R170, R13, |R170|, |R130|, !PT ;  /* 0x400000aa0daa7276 */ /* 0x000fe20007800482 */
[----:B------:R-:W-:Y:S01]  /*af80*/  FMUL R13, R128, UR10 ;  /* 0x0000000a800d7c20 */ /* 0x000fe20008400000 */
[----:B------:R-:W-:Y:S01]  /*af90*/  LOP3.LUT R28, R17, 0xff000000, R29, 0xf8, !PT ;  /* 0xff000000111c7812 */ /* 0x000fe200078ef81d */
[----:B------:R-:W-:Y:S01]  /*afa0*/  @P1 FMUL R130, R130, UR10 ;  /* 0x0000000a82821c20 */ /* 0x000fe20008400000 */
[----:B------:R-:W-:Y:S01]  /*afb0*/  LOP3.LUT R17, R18, R133, RZ, 0xfc, !PT ;  /* 0x0000008512117212 */ /* 0x000fe200078efcff */
[----:B------:R-:W-:Y:S01]  /*afc0*/  FMUL R18, R129, UR10 ;  /* 0x0000000a81127c20 */ /* 0x000fe20008400000 */
[----:B------:R-:W-:Y:S01]  /*afd0*/  @P1 FMUL R168, R168, UR10 ;  /* 0x0000000aa8a81c20 */ /* 0x000fe20008400000 */
[----:B------:R-:W-:Y:S01]  /*afe0*/  FSEL R13, R128, R13, !P1 ;  /* 0x0000000d800d7208 */ /* 0x000fe20004800000 */
[----:B------:R-:W-:Y:S01]  /*aff0*/  @P1 FMUL R169, R169, UR10 ;  /* 0x0000000aa9a91c20 */ /* 0x000fe20008400000 */
[----:B------:R-:W-:-:S02]  /*b000*/  F2FP.SATFINITE.E4M3.F32.PACK_AB_MERGE_C R130, RZ, R130, RZ ;  /* 0x00000082ff82723e */ /* 0x000fc400048070ff */
[----:B------:R-:W-:Y:S02]  /*b010*/  FSEL R18, R129, R18, !P1 ;  /* 0x0000001281127208 */ /* 0x000fe40004800000 */
[----:B------:R-:W-:Y:S02]  /*b020*/  F2FP.SATFINITE.E4M3.F32.PACK_AB_MERGE_C R13, RZ, R13, RZ ;  /* 0x0000000dff0d723e */ /* 0x000fe400048070ff */
[----:B------:R-:W-:Y:S02]  /*b030*/  F2FP.SATFINITE.E4M3.F32.PACK_AB_MERGE_C R168, RZ, R168, RZ ;  /* 0x000000a8ffa8723e */ /* 0x000fe400048070ff */
[----:B------:R-:W-:Y:S02]  /*b040*/  LOP3.LUT R211, R211, 0xff, RZ, 0xc0, !PT ;  /* 0x000000ffd3d37812 */ /* 0x000fe400078ec0ff */
[----:B------:R-:W-:Y:S02]  /*b050*/  PRMT R130, R130, 0x7104, RZ ;  /* 0x0000710482827816 */ /* 0x000fe400000000ff */
[----:B------:R-:W-:-:S02]  /*b060*/  F2FP.SATFINITE.E4M3.F32.PACK_AB_MERGE_C R18, RZ, R18, RZ ;  /* 0x00000012ff12723e */ /* 0x000fc400048070ff */
[----:B------:R-:W-:Y:S02]  /*b070*/  LOP3.LUT R13, R13, 0xff, RZ, 0xc0, !PT ;  /* 0x000000ff0d0d7812 */ /* 0x000fe400078ec0ff */
[----:B------:R-:W-:Y:S02]  /*b080*/  SHF.L.U32 R168, R168, 0x8, RZ ;  /* 0x00000008a8a87819 */ /* 0x000fe400000006ff */
[----:B------:R-:W-:Y:S02]  /*b090*/  F2FP.SATFINITE.E4M3.F32.PACK_AB_MERGE_C R169, RZ, R169, RZ ;  /* 0x000000a9ffa9723e */ /* 0x000fe400048070ff */
[----:B------:R-:W-:Y:S02]  /*b0a0*/  LOP3.LUT R130, R211, 0xff00, R130, 0xf8, !PT ;  /* 0x0000ff00d3827812 */ /* 0x000fe400078ef882 */
[----:B------:R-:W0:Y:S01]  /*b0b0*/  S2R R211, SR_TID.X ;  /* 0x0000000000d37919 */ /* 0x000e220000002100 */
[----:B------:R-:W-:Y:S01]  /*b0c0*/  LOP3.LUT R13, R13, 0xffff, R168, 0xf8, !PT ;  /* 0x0000ffff0d0d7812 */ /* 0x000fe200078ef8a8 */
[----:B------:R-:W1:Y:S01]  /*b0d0*/  S2UR UR5, SR_CTAID.X ;  /* 0x00000000000579c3 */ /* 0x000e620000002500 */
[----:B------:R-:W-:-:S02]  /*b0e0*/  SHF.L.U32 R18, R18, 0x10, RZ ;  /* 0x0000001012127819 */ /* 0x000fc400000006ff */
[----:B------:R-:W-:Y:S02]  /*b0f0*/  LOP3.LUT R169, R169, 0xffff, RZ, 0xc0, !PT ;  /* 0x0000ffffa9a97812 */ /* 0x000fe400078ec0ff */
[----:B------:R-:W-:Y:S02]  /*b100*/  LOP3.LUT R13, R13, 0xff0000, R18, 0xf8, !PT ;  /* 0x00ff00000d0d7812 */ /* 0x000fe400078ef812 */
[----:B------:R-:W-:Y:S02]  /*b110*/  SHF.L.U32 R169, R169, 0x18, RZ ;  /* 0x00000018a9a97819 */ /* 0x000fe400000006ff */
[----:B------:R-:W-:Y:S02]  /*b120*/  FMNMX3 R170, R170, |R171|, |R131|, !PT ;  /* 0x400000abaaaa7276 */ /* 0x000fe40007800483 */
[----:B------:R-:W-:Y:S01]  /*b130*/  LOP3.LUT R30, R13, 0xff000000, R169, 0xf8, !PT ;  /* 0xff0000000d1e7812 */ /* 0x000fe200078ef8a9 */
[----:B------:R-:W-:Y:S01]  /*b140*/  FMUL R13, R171, UR10 ;  /* 0x0000000aab0d7c20 */ /* 0x000fe20008400000 */
[----:B------:R-:W-:-:S04]  /*b150*/  @P1 FMUL R131, R131, UR10 ;  /* 0x0000000a83831c20 */ /* 0x000fc80008400000 */
[----:B------:R-:W-:Y:S02]  /*b160*/  FSEL R13, R171, R13, !P1 ;  /* 0x0000000dab0d7208 */ /* 0x000fe40004800000 */
[----:B------:R-:W-:Y:S02]  /*b170*/  F2FP.SATFINITE.E4M3.F32.PACK_AB_MERGE_C R131, RZ, R131, RZ ;  /* 0x00000083ff83723e */ /* 0x000fe400048070ff */
[----:B------:R-:W-:Y:S02]  /*b180*/  F2FP.SATFINITE.E4M3.F32.PACK_AB_MERGE_C R13, RZ, R13, RZ ;  /* 0x0000000dff0d723e */ /* 0x000fe400048070ff */
[----:B------:R-:W-:Y:S02]  /*b190*/  LOP3.LUT R18, R131, 0xffff, RZ, 0xc0, !PT ;  /* 0x0000ffff83127812 */ /* 0x000fe400078ec0ff */
[----:B------:R-:W-:Y:S01]  /*b1a0*/  SHF.L.U32 R13, R13, 0x10, RZ ;  /* 0x000000100d0d7819 */ /* 0x000fe200000006ff */
[----:B-1----:R-:W-:Y:S01]  /*b1b0*/  USHF.L.U32 UR6, UR5, 0x7, URZ ;  /* 0x0000000705067899 */ /* 0x002fe200080006ff */
[----:B------:R-:W-:Y:S01]  /*b1c0*/  FMNMX3 R170, R170, |R172|, |R136|, !PT ;  /* 0x400000acaaaa7276 */ /* 0x000fe20007800488 */
[----:B------:R-:W-:Y:S01]  /*b1d0*/  IMAD.SHL.U32 R18, R18, 0x1000000, RZ ;  /* 0x0100000012127824 */ /* 0x000fe200078e00ff */
[----:B------:R-:W-:Y:S01]  /*b1e0*/  LOP3.LUT R13, R130, 0xff0000, R13, 0xf8, !PT ;  /* 0x00ff0000820d7812 */ /* 0x000fe200078ef80d */
[----:B------:R-:W-:Y:S01]  /*b1f0*/  FMUL R25, R172, UR10 ;  /* 0x0000000aac197c20 */ /* 0x000fe20008400000 */
[----:B------:R-:W-:Y:S01]  /*b200*/  FMNMX3 R170, R170, |R173|, |R137|, !PT ;  /* 0x400000adaaaa7276 */ /* 0x000fe20007800489 */
[----:B------:R-:W-:Y:S01]  /*b210*/  @P1 FMUL R136, R136, UR10 ;  /* 0x0000000a88881c20 */ /* 0x000fe20008400000 */
[----:B------:R-:W-:Y:S01]  /*b220*/  LOP3.LUT R18, R13, R18, RZ, 0xfc, !PT ;  /* 0x000000120d127212 */ /* 0x000fe200078efcff */
[----:B------:R-:W-:Y:S01]  /*b230*/  FMUL R19, R173, UR10 ;  /* 0x0000000aad137c20 */ /* 0x000fe20008400000 */
[----:B0-----:R-:W-:-:S02]  /*b240*/  LOP3.LUT R13, R211, 0x7f, RZ, 0xc0, !PT ;  /* 0x0000007fd30d7812 */ /* 0x001fc400078ec0ff */
[----:B------:R-:W-:Y:S02]  /*b250*/  MOV R168, UR6 ;  /* 0x0000000600a87c02 */ /* 0x000fe40008000f00 */
[----:B------:R-:W-:Y:S02]  /*b260*/  FSEL R25, R172, R25, !P1 ;  /* 0x00000019ac197208 */ /* 0x000fe40004800000 */
[----:B------:R-:W-:Y:S01]  /*b270*/  FMNMX3 R174, R170, |R174|, |R138|, !PT ;  /* 0x400000aeaaae7276 */ /* 0x000fe2000780048a */
[----:B------:R-:W-:Y:S01]  /*b280*/  @P1 FMUL R137, R137, UR10 ;  /* 0x0000000a89891c20 */ /* 0x000fe20008400000 */
[----:B------:R-:W-:Y:S02]  /*b290*/  LOP3.LUT R168, R13, 0x180, R168, 0xf8, !PT ;  /* 0x000001800da87812 */ /* 0x000fe400078ef8a8 */
[----:B------:R-:W-:Y:S02]  /*b2a0*/  F2FP.SATFINITE.E4M3.F32.PACK_AB_MERGE_C R25, RZ, R25, RZ ;  /* 0x00000019ff19723e */ /* 0x000fe400048070ff */
[----:B------:R-:W-:-:S02]  /*b2b0*/  F2FP.SATFINITE.E4M3.F32.PACK_AB_MERGE_C R13, RZ, R136, RZ ;  /* 0x00000088ff0d723e */ /* 0x000fc400048070ff */
[----:B------:R-:W-:Y:S01]  /*b2c0*/  FSEL R19, R173, R19, !P1 ;  /* 0x00000013ad137208 */ /* 0x000fe20004800000 */
[----:B------:R-:W-:Y:S01]  /*b2d0*/  FMUL R27, R139, UR10 ;  /* 0x0000000a8b1b7c20 */ /* 0x000fe20008400000 */
[----:B------:R-:W-:Y:S01]  /*b2e0*/  FMNMX3 R174, R174, |R139|, |R175|, !PT ;  /* 0x4000008baeae7276 */ /* 0x000fe200078004af */
[----:B------:R-:W-:Y:S01]  /*b2f0*/  @P1 FMUL R138, R138, UR10 ;  /* 0x0000000a8a8a1c20 */ /* 0x000fe20008400000 */
[----:B------:R-:W-:Y:S02]  /*b300*/  LOP3.LUT R25, R25, 0xff, RZ, 0xc0, !PT ;  /* 0x000000ff19197812 */ /* 0x000fe400078ec0ff */
[----:B------:R-:W-:Y:S02]  /*b310*/  SHF.L.U32 R13, R13, 0x8, RZ ;  /* 0x000000080d0d7819 */ /* 0x000fe400000006ff */
[----:B------:R-:W-:Y:S02]  /*b320*/  F2FP.SATFINITE.E4M3.F32.PACK_AB_MERGE_C R19, RZ, R19, RZ ;  /* 0x00000013ff13723e */ /* 0x000fe400048070ff */
[----:B------:R-:W-:Y:S01]  /*b330*/  F2FP.SATFINITE.E4M3.F32.PACK_AB_MERGE_C R137, RZ, R137, RZ ;  /* 0x00000089ff89723e */ /* 0x000fe200048070ff */
[----:B------:R-:W-:Y:S01]  /*b340*/  @P1 FMUL R175, R175, UR10 ;  /* 0x0000000aafaf1c20 */ /* 0x000fe20008400000 */
[----:B------:R-:W-:-:S02]  /*b350*/  FMNMX3 R174, R174, |R176|, |R140|, !PT ;  /* 0x400000b0aeae7276 */ /* 0x000fc4000780048c */
[----:B------:R-:W-:Y:S02]  /*b360*/  FSEL R27, R139, R27, !P1 ;  /* 0x0000001b8b1b7208 */ /* 0x000fe40004800000 */
[----:B------:R-:W-:Y:S01]  /*b370*/  LOP3.LUT R25, R25, 0xffff, R13, 0xf8, !PT ;  /* 0x0000ffff19197812 */ /* 0x000fe200078ef80d */
[----:B------:R-:W-:Y:S01]  /*b380*/  FMUL R13, R176, UR10 ;  /* 0x0000000ab00d7c20 */ /* 0x000fe20008400000 */
[----:B------:R-:W-:Y:S02]  /*b390*/  F2FP.SATFINITE.E4M3.F32.PACK_AB_MERGE_C R138, RZ, R138, RZ ;  /* 0x0000008aff8a723e */ /* 0x000fe400048070ff */
[----:B------:R-:W-:Y:S02]  /*b3a0*/  SHF.L.U32 R19, R19, 0x10, RZ ;  /* 0x0000001013137819 */ /* 0x000fe400000006ff */
[----:B------:R-:W-:Y:S01]  /*b3b0*/  LOP3.LUT R137, R137, 0xffff, RZ, 0xc0, !PT ;  /* 0x0000ffff89897812 */ /* 0x000fe200078ec0ff */
[----:B------:R-:W-:Y:S01]  /*b3c0*/  @P1 FMUL R140, R140, UR10 ;  /* 0x0000000a8c8c1c20 */ /* 0x000fe20008400000 */
[----:B------:R-:W-:Y:S01]  /*b3d0*/  FMNMX3 R174, R174, |R177|, |R141|, !PT ;  /* 0x400000b1aeae7276 */ /* 0x000fe2000780048d */
[----:B------:R-:W-:Y:S01]  /*b3e0*/  FMUL R29, R177, UR10 ;  /* 0x0000000ab11d7c20 */ /* 0x000fe20008400000 */
[----:B------:R-:W-:-:S02]  /*b3f0*/  LOP3.LUT R210, R210, 0xff, RZ, 0xc0, !PT ;  /* 0x000000ffd2d27812 */ /* 0x000fc400078ec0ff */
[----:B------:R-:W-:Y:S02]  /*b400*/  PRMT R138, R138, 0x7104, RZ ;  /* 0x000071048a8a7816 */ /* 0x000fe400000000ff */
[----:B------:R-:W-:Y:S02]  /*b410*/  F2FP.SATFINITE.E4M3.F32.PACK_AB_MERGE_C R27, RZ, R27, RZ ;  /* 0x0000001bff1b723e */ /* 0x000fe400048070ff */
[----:B------:R-:W-:Y:S02]  /*b420*/  F2FP.SATFINITE.E4M3.F32.PACK_AB_MERGE_C R175, RZ, R175, RZ ;  /* 0x000000afffaf723e */ /* 0x000fe400048070ff */
[----:B------:R-:W-:Y:S02]  /*b430*/  LOP3.LUT R19, R25, 0xff0000, R19, 0xf8, !PT ;  /* 0x00ff000019137812 */ /* 0x000fe400078ef813 */
[----:B------:R-:W-:Y:S02]  /*b440*/  SHF.L.U32 R137, R137, 0x18, RZ ;  /* 0x0000001889897819 */ /* 0x000fe400000006ff */
[----:B------:R-:W-:-:S02]  /*b450*/  FSEL R13, R176, R13, !P1 ;  /* 0x0000000db00d7208 */ /* 0x000fc40004800000 */
[----:B------:R-:W-:Y:S01]  /*b460*/  FMNMX3 R174, R174, |R178|, |R142|, !PT ;  /* 0x400000b2aeae7276 */ /* 0x000fe2000780048e */
[----:B------:R-:W-:Y:S01]  /*b470*/  @P1 FMUL R141, R141, UR10 ;  /* 0x0000000a8d8d1c20 */ /* 0x000fe20008400000 */
[----:B------:R-:W-:Y:S02]  /*b480*/  LOP3.LUT R138, R210, 0xff00, R138, 0xf8, !PT ;  /* 0x0000ff00d28a7812 */ /* 0x000fe400078ef88a */
[----:B------:R-:W-:Y:S02]  /*b490*/  SHF.L.U32 R27, R27, 0x10, RZ ;  /* 0x000000101b1b7819 */ /* 0x000fe400000006ff */
[----:B------:R-:W-:Y:S02]  /*b4a0*/  LOP3.LUT R175, R175, 0xffff, RZ, 0xc0, !PT ;  /* 0x0000ffffafaf7812 */ /* 0x000fe400078ec0ff */
[----:B------:R-:W-:Y:S02]  /*b4b0*/  F2FP.SATFINITE.E4M3.F32.PACK_AB_MERGE_C R140, RZ, R140, RZ ;  /* 0x0000008cff8c723e */ /* 0x000fe400048070ff */
[----:B------:R-:W-:Y:S01]  /*b4c0*/  LOP3.LUT R128, R19, 0xff000000, R137, 0xf8, !PT ;  /* 0xff00000013807812 */ /* 0x000fe200078ef889 */
[----:B------:R-:W-:Y:S01]  /*b4d0*/  FMUL R19, R179, UR10 ;  /* 0x0000000ab3137c20 */ /* 0x000fe20008400000 */
[----:B------:R-:W-:Y:S01]  /*b4e0*/  FSEL R29, R177, R29, !P1 ;  /* 0x0000001db11d7208 */ /* 0x000fe20004800000 */
[----:B------:R-:W-:Y:S01]  /*b4f0*/  @P1 FMUL R142, R142, UR10 ;  /* 0x0000000a8e8e1c20 */ /* 0x000fe20008400000 */
[----:B------:R-:W-:-:S02]  /*b500*/  F2FP.SATFINITE.E4M3.F32.PACK_AB_MERGE_C R13, RZ, R13, RZ ;  /* 0x0000000dff0d723e */ /* 0x000fc400048070ff */
[----:B------:R-:W-:Y:S01]  /*b510*/  FMNMX3 R174, R174, |R179|, |R143|, !PT ;  /* 0x400000b3aeae7276 */ /* 0x000fe2000780048f */
[----:B------:R-:W-:Y:S01]  /*b520*/  IMAD.SHL.U32 R140, R140, 0x100, RZ ;  /* 0x000001008c8c7824 */ /* 0x000fe200078e00ff */
[----:B------:R-:W-:Y:S02]  /*b530*/  LOP3.LUT R27, R138, 0xff0000, R27, 0xf8, !PT ;  /* 0x00ff00008a1b7812 */ /* 0x000fe400078ef81b */
[----:B------:R-:W-:Y:S02]  /*b540*/  SHF.L.U32 R175, R175, 0x18, RZ ;  /* 0x00000018afaf7819 */ /* 0x000fe400000006ff */
[----:B------:R-:W-:Y:S02]  /*b550*/  LOP3.LUT R13, R13, 0xff, RZ, 0xc0, !PT ;  /* 0x000000ff0d0d7812 */ /* 0x000fe400078ec0ff */
[----:B------:R-:W-:Y:S02]  /*b560*/  F2FP.SATFINITE.E4M3.F32.PACK_AB_MERGE_C R29, RZ, R29, RZ ;  /* 0x0000001dff1d723e */ /* 0x000fe400048070ff */
[----:B------:R-:W-:-:S02]  /*b570*/  F2FP.SATFINITE.E4M3.F32.PACK_AB_MERGE_C R141, RZ, R141, RZ ;  /* 0x0000008dff8d723e */ /* 0x000fc400048070ff */
[----:B------:R-:W-:Y:S02]  /*b580*/  FMNMX3 R174, R174, |R180|, |R148|, !PT ;  /* 0x400000b4aeae7276 */ /* 0x000fe40007800494 */
[----:B------:R-:W-:Y:S02]  /*b590*/  FSEL R25, R179, R19, !P1 ;  /* 0x00000013b3197208 */ /* 0x000fe40004800000 */
[----:B------:R-:W-:Y:S01]  /*b5a0*/  LOP3.LUT R19, R27, R175, RZ, 0xfc, !PT ;  /* 0x000000af1b137212 */ /* 0x000fe200078efcff */
[----:B------:R-:W-:Y:S01]  /*b5b0*/  FMUL R27, R180, UR10 ;  /* 0x0000000ab41b7c20 */ /* 0x000fe20008400000 */
[----:B------:R-:W-:Y:S02]  /*b5c0*/  F2FP.SATFINITE.E4M3.F32.PACK_AB_MERGE_C R142, RZ, R142, RZ ;  /* 0x0000008eff8e723e */ /* 0x000fe400048070ff */
[----:B------:R-:W-:Y:S02]  /*b5d0*/  LOP3.LUT R13, R13, 0xffff, R140, 0xf8, !PT ;  /* 0x0000ffff0d0d7812 */ /* 0x000fe400078ef88c */
[----:B------:R-:W-:-:S02]  /*b5e0*/  SHF.L.U32 R29, R29, 0x10, RZ ;  /* 0x000000101d1d7819 */ /* 0x000fc400000006ff */
[----:B------:R-:W-:Y:S02]  /*b5f0*/  LOP3.LUT R141, R141, 0xffff, RZ, 0xc0, !PT ;  /* 0x0000ffff8d8d7812 */ /* 0x000fe400078ec0ff */
[----:B------:R-:W-:Y:S01]  /*b600*/  FMNMX3 R174, R174, |R181|, |R149|, !PT ;  /* 0x400000b5aeae7276 */ /* 0x000fe20007800495 */
[----:B------:R-:W-:Y:S01]  /*b610*/  FMUL R31, R181, UR10 ;  /* 0x0000000ab51f7c20 */ /* 0x000fe20008400000 */
[----:B------:R-:W-:Y:S01]  /*b620*/  LOP3.LUT R20, R20, 0xff, RZ, 0xc0, !PT ;  /* 0x000000ff14147812 */ /* 0x000fe200078ec0ff */
[----:B------:R-:W-:Y:S01]  /*b630*/  @P1 FMUL R148, R148, UR10 ;  /* 0x0000000a94941c20 */ /* 0x000fe20008400000 */
[----:B------:R-:W-:Y:S02]  /*b640*/  PRMT R142, R142, 0x7104, RZ ;  /* 0x000071048e8e7816 */ /* 0x000fe400000000ff */
[----:B------:R-:W-:Y:S01]  /*b650*/  F2FP.SATFINITE.E4M3.F32.PACK_AB_MERGE_C R25, RZ, R25, RZ ;  /* 0x00000019ff19723e */ /* 0x000fe200048070ff */
[----:B------:R-:W-:Y:S01]  /*b660*/  @P1 FMUL R149, R149, UR10 ;  /* 0x0000000a95951c20 */ /* 0x000fe20008400000 */
[----:B------:R-:W-:-:S02]  /*b670*/  FSEL R27, R180, R27, !P1 ;  /* 0x0000001bb41b7208 */ /* 0x000fc40004800000 */
[----:B------:R-:W-:Y:S02]  /*b680*/  LOP3.LUT R13, R13, 0xff0000, R29, 0xf8, !PT ;  /* 0x00ff00000d0d7812 */ /* 0x000fe400078ef81d */
[----:B------:R-:W-:Y:S02]  /*b690*/  SHF.L.U32 R141, R141, 0x18, RZ ;  /* 0x000000188d8d7819 */ /* 0x000fe400000006ff */
[----:B------:R-:W-:Y:S02]  /*b6a0*/  FMNMX3 R174, R174, |R182|, |R150|, !PT ;  /* 0x400000b6aeae7276 */ /* 0x000fe40007800496 */
[----:B------:R-:W-:Y:S02]  /*b6b0*/  LOP3.LUT R20, R20, 0xff00, R142, 0xf8, !PT ;  /* 0x0000ff0014147812 */ /* 0x000fe400078ef88e */
[----:B------:R-:W-:Y:S01]  /*b6c0*/  SHF.L.U32 R25, R25, 0x10, RZ ;  /* 0x0000001019197819 */ /* 0x000fe200000006ff */
[----:B------:R-:W-:Y:S01]  /*b6d0*/  @P1 FMUL R150, R150, UR10 ;  /* 0x0000000a96961c20 */ /* 0x000fe20008400000 */
[----:B------:R-:W-:-:S02]  /*b6e0*/  FSEL R31, R181, R31, !P1 ;  /* 0x0000001fb51f7208 */ /* 0x000fc40004800000 */
[----:B------:R-:W-:Y:S01]  /*b6f0*/  LOP3.LUT R130, R13, 0xff000000, R141, 0xf8, !PT ;  /* 0xff0000000d827812 */ /* 0x000fe200078ef88d */
[----:B------:R-:W-:Y:S01]  /*b700*/  FMUL R13, R183, UR10 ;  /* 0x0000000ab70d7c20 */ /* 0x000fe20008400000 */
[----:B------:R-:W-:Y:S02]  /*b710*/  F2FP.SATFINITE.E4M3.F32.PACK_AB_MERGE_C R27, RZ, R27, RZ ;  /* 0x0000001bff1b723e */ /* 0x000fe400048070ff */
[----:B------:R-:W-:Y:S02]  /*b720*/  F2FP.SATFINITE.E4M3.F32.PACK_AB_MERGE_C R148, RZ, R148, RZ ;  /* 0x00000094ff94723e */ /* 0x000fe400048070ff */
[----:B------:R-:W-:Y:S02]  /*b730*/  FMNMX3 R174, R174, |R183|, |R151|, !PT ;  /* 0x400000b7aeae7276 */ /* 0x000fe40007800497 */
[----:B------:R-:W-:Y:S01]  /*b740*/  LOP3.LUT R20, R20, 0xff0000, R25, 0xf8, !PT ;  /* 0x00ff000014147812 */ /* 0x000fe200078ef819 */
[----:B------:R-:W-:Y:S01]  /*b750*/  FMUL R25, R184, UR10 ;  /* 0x0000000ab8197c20 */ /* 0x000fe20008400000 */
[----:B------:R-:W-:-:S02]  /*b760*/  F2FP.SATFINITE.E4M3.F32.PACK_AB_MERGE_C R149, RZ, R149, RZ ;  /* 0x00000095ff95723e */ /* 0x000fc400048070ff */
[----:B------:R-:W-:Y:S02]  /*b770*/  LOP3.LUT R27, R27, 0xff, RZ, 0xc0, !PT ;  /* 0x000000ff1b1b7812 */ /* 0x000fe400078ec0ff */
[----:B------:R-:W-:Y:S02]  /*b780*/  SHF.L.U32 R148, R148, 0x8, RZ ;  /* 0x0000000894947819 */ /* 0x000fe400000006ff */
[----:B------:R-:W-:Y:S02]  /*b790*/  F2FP.SATFINITE.E4M3.F32.PACK_AB_MERGE_C R31, RZ, R31, RZ ;  /* 0x0000001fff1f723e */ /* 0x000fe400048070ff */
[----:B------:R-:W-:Y:S01]  /*b7a0*/  FMNMX3 R174, R174, |R184|, |R152|, !PT ;  /* 0x400000b8aeae7276 */ /* 0x000fe20007800498 */
[----:B------:R-:W-:Y:S01]  /*b7b0*/  FMUL R29, R185, UR10 ;  /* 0x0000000ab91d7c20 */ /* 0x000fe20008400000 */
[----:B------:R-:W-:Y:S01]  /*b7c0*/  FSEL R13, R183, R13, !P1 ;  /* 0x0000000db70d7208 */ /* 0x000fe20004800000 */
[----:B------:R-:W-:Y:S01]  /*b7d0*/  @P1 FMUL R152, R152, UR10 ;  /* 0x0000000a98981c20 */ /* 0x000fe20008400000 */
[----:B------:R-:W-:-:S02]  /*b7e0*/  LOP3.LUT R149, R149, 0xffff, RZ, 0xc0, !PT ;  /* 0x0000ffff95957812 */ /* 0x000fc400078ec0ff */
[----:B------:R-:W-:Y:S02]  /*b7f0*/  F2FP.SATFINITE.E4M3.F32.PACK_AB_MERGE_C R150, RZ, R150, RZ ;  /* 0x00000096ff96723e */ /* 0x000fe400048070ff */
[----:B------:R-:W-:Y:S02]  /*b800*/  LOP3.LUT R27, R27, 0xffff, R148, 0xf8, !PT ;  /* 0x0000ffff1b1b7812 */ /* 0x000fe400078ef894 */
[----:B------:R-:W-:Y:S02]  /*b810*/  FSEL R25, R184, R25, !P1 ;  /* 0x00000019b8197208 */ /* 0x000fe40004800000 */
[----:B------:R-:W-:Y:S02]  /*b820*/  SHF.L.U32 R31, R31, 0x10, RZ ;  /* 0x000000101f1f7819 */ /* 0x000fe400000006ff */
[----:B------:R-:W-:Y:S01]  /*b830*/  FMNMX3 R174, R174, |R185|, |R153|, !PT ;  /* 0x400000b9aeae7276 */ /* 0x000fe20007800499 */
[----:B------:R-:W-:Y:S01]  /*b840*/  IMAD.SHL.U32 R149, R149, 0x1000000, RZ ;  /* 0x0100000095957824 */ /* 0x000fe200078e00ff */
[----:B------:R-:W-:Y:S01]  /*b850*/  LOP3.LUT R21, R21, 0xff, RZ, 0xc0, !PT ;  /* 0x000000ff15157812 */ /* 0x000fe200078ec0ff */
[----:B------:R-:W-:Y:S01]  /*b860*/  @P1 FMUL R153, R153, UR10 ;  /* 0x0000000a99991c20 */ /* 0x000fe20008400000 */
[----:B------:R-:W-:-:S02]  /*b870*/  PRMT R150, R150, 0x7104, RZ ;  /* 0x0000710496967816 */ /* 0x000fc400000000ff */
[----:B------:R-:W-:Y:S02]  /*b880*/  F2FP.SATFINITE.E4M3.F32.PACK_AB_MERGE_C R13, RZ, R13, RZ ;  /* 0x0000000dff0d723e */ /* 0x000fe400048070ff */
[----:B------:R-:W-:Y:S02]  /*b890*/  LOP3.LUT R27, R27, 0xff0000, R31, 0xf8, !PT ;  /* 0x00ff00001b1b7812 */ /* 0x000fe400078ef81f */
[----:B------:R-:W-:Y:S02]  /*b8a0*/  FSEL R29, R185, R29, !P1 ;  /* 0x0000001db91d7208 */ /* 0x000fe40004800000 */
[----:B------:R-:W-:Y:S02]  /*b8b0*/  FMNMX3 R174, R174, |R186|, |R154|, !PT ;  /* 0x400000baaeae7276 */ /* 0x000fe4000780049a */
[----:B------:R-:W-:Y:S02]  /*b8c0*/  F2FP.SATFINITE.E4M3.F32.PACK_AB_MERGE_C R25, RZ, R25, RZ ;  /* 0x00000019ff19723e */ /* 0x000fe400048070ff */
[----:B------:R-:W-:-:S02]  /*b8d0*/  F2FP.SATFINITE.E4M3.F32.PACK_AB_MERGE_C R152, RZ, R152, RZ ;  /* 0x00000098ff98723e */ /* 0x000fc400048070ff */
[----:B------:R-:W-:Y:S02]  /*b8e0*/  LOP3.LUT R21, R21, 0xff00, R150, 0xf8, !PT ;  /* 0x0000ff0015157812 */ /* 0x000fe400078ef896 */
[----:B------:R-:W-:Y:S01]  /*b8f0*/  SHF.L.U32 R13, R13, 0x10, RZ ;  /* 0x000000100d0d7819 */ /* 0x000fe200000006ff */
[----:B------:R-:W-:Y:S01]  /*b900*/  @P1 FMUL R154, R154, UR10 ;  /* 0x0000000a9a9a1c20 */ /* 0x000fe20008400000 */
[----:B------:R-:W-:Y:S01]  /*b910*/  LOP3.LUT R132, R27, 0xff000000, R149, 0xf8, !PT ;  /* 0xff0000001b847812 */ /* 0x000fe200078ef895 */
[----:B------:R-:W-:Y:S01]  /*b920*/  FMUL R27, R187, UR10 ;  /* 0x0000000abb1b7c20 */ /* 0x000fe20008400000 */
[----:B------:R-:W-:Y:S02]  /*b930*/  FMNMX3 R174, R174, |R187|, |R155|, !PT ;  /* 0x400000bbaeae7276 */ /* 0x000fe4000780049b */
[----:B------:R-:W-:Y:S02]  /*b940*/  LOP3.LUT R25, R25, 0xff, RZ, 0xc0, !PT ;  /* 0x000000ff19197812 */ /* 0x000fe400078ec0ff */
[----:B------:R-:W-:-:S02]  /*b950*/  SHF.L.U32 R152, R152, 0x8, RZ ;  /* 0x0000000898987819 */ /* 0x000fc400000006ff */
[----:B------:R-:W-:Y:S02]  /*b960*/  F2FP.SATFINITE.E4M3.F32.PACK_AB_MERGE_C R29, RZ, R29, RZ ;  /* 0x0000001dff1d723e */ /* 0x000fe400048070ff */
[----:B------:R-:W-:Y:S02]  /*b970*/  F2FP.SATFINITE.E4M3.F32.PACK_AB_MERGE_C R153, RZ, R153, RZ ;  /* 0x00000099ff99723e */ /* 0x000fe400048070ff */
[----:B------:R-:W-:Y:S01]  /*b980*/  LOP3.LUT R21, R21, 0xff0000, R13, 0xf8, !PT ;  /* 0x00ff000015157812 */ /* 0x000fe200078ef80d */
[----:B------:R-:W-:Y:S01]  /*b990*/  FMUL R13, R188, UR10 ;  /* 0x0000000abc0d7c20 */ /* 0x000fe20008400000 */
[----:B------:R-:W-:Y:S02]  /*b9a0*/  LOP3.LUT R25, R25, 0xffff, R152, 0xf8, !PT ;  /* 0x0000ffff19197812 */ /* 0x000fe400078ef898 */
[----:B------:R-:W-:Y:S02]  /*b9b0*/  SHF.L.U32 R29, R29, 0x10, RZ ;  /* 0x000000101d1d7819 */ /* 0x000fe400000006ff */
[----:B------:R-:W-:-:S02]  /*b9c0*/  FMNMX3 R174, R174, |R188|, |R156|, !PT ;  /* 0x400000bcaeae7276 */ /* 0x000fc4000780049c */
[----:B------:R-:W-:Y:S01]  /*b9d0*/  LOP3.LUT R153, R153, 0xffff, RZ, 0xc0, !PT ;  /* 0x0000ffff99997812 */ /* 0x000fe200078ec0ff */
[----:B------:R-:W-:Y:S01]  /*b9e0*/  FMUL R31, R189, UR10 ;  /* 0x0000000abd1f7c20 */ /* 0x000fe20008400000 */
[----:B------:R-:W-:Y:S01]  /*b9f0*/  FSEL R27, R187, R27, !P1 ;  /* 0x0000001bbb1b7208 */ /* 0x000fe20004800000 */
[----:B------:R-:W-:Y:S01]  /*ba00*/  @P1 FMUL R156, R156, UR10 ;  /* 0x0000000a9c9c1c20 */ /* 0x000fe20008400000 */
[----:B------:R-:W-:Y:S02]  /*ba10*/  F2FP.SATFINITE.E4M3.F32.PACK_AB_MERGE_C R154, RZ, R154, RZ ;  /* 0x0000009aff9a723e */ /* 0x000fe400048070ff */
[----:B------:R-:W-:Y:S02]  /*ba20*/  FSEL R13, R188, R13, !P1 ;  /* 0x0000000dbc0d7208 */ /* 0x000fe40004800000 */
[----:B------:R-:W-:Y:S02]  /*ba30*/  LOP3.LUT R25, R25, 0xff0000, R29, 0xf8, !PT ;  /* 0x00ff000019197812 */ /* 0x000fe400078ef81d */
[----:B------:R-:W-:-:S02]  /*ba40*/  SHF.L.U32 R153, R153, 0x18, RZ ;  /* 0x0000001899997819 */ /* 0x000fc400000006ff */
[----:B------:R-:W-:Y:S01]  /*ba50*/  FMNMX3 R174, R174, |R189|, |R157|, !PT ;  /* 0x400000bdaeae7276 */ /* 0x000fe2000780049d */
[----:B------:R-:W-:Y:S01]  /*ba60*/  @P1 FMUL R157, R157, UR10 ;  /* 0x0000000a9d9d1c20 */ /* 0x000fe20008400000 */
[----:B------:R-:W-:Y:S02]  /*ba70*/  LOP3.LUT R22, R22, 0xff, RZ, 0xc0, !PT ;  /* 0x000000ff16167812 */ /* 0x000fe400078ec0ff */
[----:B------:R-:W-:Y:S02]  /*ba80*/  PRMT R154, R154, 0x7104, RZ ;  /* 0x000071049a9a7816 */ /* 0x000fe400000000ff */
[----:B------:R-:W-:Y:S02]  /*ba90*/  F2FP.SATFINITE.E4M3.F32.PACK_AB_MERGE_C R27, RZ, R27, RZ ;  /* 0x0000001bff1b723e */ /* 0x000fe400048070ff */
[----:B------:R-:W-:Y:S02]  /*baa0*/  FSEL R31, R189, R31, !P1 ;  /* 0x0000001fbd1f7208 */ /* 0x000fe40004800000 */
[----:B------:R-:W-:Y:S01]  /*bab0*/  LOP3.LUT R136, R25, 0xff000000, R153, 0xf8, !PT ;  /* 0xff00000019887812 */ /* 0x000fe200078ef899 */
[----:B------:R-:W-:Y:S01]  /*bac0*/  FMUL R25, R191, UR10 ;  /* 0x0000000abf197c20 */ /* 0x000fe20008400000 */
[----:B------:R-:W-:Y:S01]  /*bad0*/  FMNMX3 R174, R174, |R190|, |R158|, !PT ;  /* 0x400000beaeae7276 */ /* 0x000fe2000780049e */
[----:B------:R-:W-:Y:S01]  /*bae0*/  @P1 FMUL R158, R158, UR10 ;  /* 0x0000000a9e9e1c20 */ /* 0x000fe20008400000 */
[----:B------:R-:W-:-:S02]  /*baf0*/  F2FP.SATFINITE.E4M3.F32.PACK_AB_MERGE_C R13, RZ, R13, RZ ;  /* 0x0000000dff0d723e */ /* 0x000fc400048070ff */
[----:B------:R-:W-:Y:S02]  /*bb00*/  F2FP.SATFINITE.E4M3.F32.PACK_AB_MERGE_C R156, RZ, R156, RZ ;  /* 0x0000009cff9c723e */ /* 0x000fe400048070ff */
[----:B------:R-:W-:Y:S02]  /*bb10*/  LOP3.LUT R22, R22, 0xff00, R154, 0xf8, !PT ;  /* 0x0000ff0016167812 */ /* 0x000fe400078ef89a */
[----:B------:R-:W-:Y:S02]  /*bb20*/  SHF.L.U32 R27, R27, 0x10, RZ ;  /* 0x000000101b1b7819 */ /* 0x000fe400000006ff */
[----:B------:R-:W-:Y:S01]  /*bb30*/  FMNMX3 R174, R174, |R191|, |R159|, !PT ;  /* 0x400000bfaeae7276 */ /* 0x000fe2000780049f */
[----:B------:R-:W-:Y:S01]  /*bb40*/  @P1 FMUL R159, R159, UR10 ;  /* 0x0000000a9f9f1c20 */ /* 0x000fe20008400000 */
[----:B------:R-:W-:Y:S02]  /*bb50*/  LOP3.LUT R13, R13, 0xff, RZ, 0xc0, !PT ;  /* 0x000000ff0d0d7812 */ /* 0x000fe400078ec0ff */
[----:B------:R-:W-:-:S02]  /*bb60*/  SHF.L.U32 R156, R156, 0x8, RZ ;  /* 0x000000089c9c7819 */ /* 0x000fc400000006ff */
[----:B------:R-:W-:Y:S02]  /*bb70*/  F2FP.SATFINITE.E4M3.F32.PACK_AB_MERGE_C R31, RZ, R31, RZ ;  /* 0x0000001fff1f723e */ /* 0x000fe400048070ff */
[----:B------:R-:W-:Y:S02]  /*bb80*/  F2FP.SATFINITE.E4M3.F32.PACK_AB_MERGE_C R157, RZ, R157, RZ ;  /* 0x0000009dff9d723e */ /* 0x000fe400048070ff */
[----:B------:R-:W-:Y:S01]  /*bb90*/  LOP3.LUT R22, R22, 0xff0000, R27, 0xf8, !PT ;  /* 0x00ff000016167812 */ /* 0x000fe200078ef81b */
[----:B------:R-:W-:Y:S01]  /*bba0*/  FMUL R27, R192, UR10 ;  /* 0x0000000ac01b7c20 */ /* 0x000fe20008400000 */
[----:B------:R-:W-:Y:S02]  /*bbb0*/  FSEL R25, R191, R25, !P1 ;  /* 0x00000019bf197208 */ /* 0x000fe40004800000 */
[----:B------:R-:W-:Y:S01]  /*bbc0*/  F2FP.SATFINITE.E4M3.F32.PACK_AB_MERGE_C R158, RZ, R158, RZ ;  /* 0x0000009eff9e723e */ /* 0x000fe200048070ff */
[----:B------:R-:W-:Y:S01]  /*bbd0*/  FMUL R29, R193, UR10 ;  /* 0x0000000ac11d7c20 */ /* 0x000fe20008400000 */
[----:B------:R-:W-:-:S02]  /*bbe0*/  LOP3.LUT R13, R13, 0xffff, R156, 0xf8, !PT ;  /* 0x0000ffff0d0d7812 */ /* 0x000fc400078ef89c */
[----:B------:R-:W-:Y:S02]  /*bbf0*/  SHF.L.U32 R31, R31, 0x10, RZ ;  /* 0x000000101f1f7819 */ /* 0x000fe400000006ff */
[----:B------:R-:W-:Y:S02]  /*bc00*/  LOP3.LUT R157, R157, 0xffff, RZ, 0xc0, !PT ;  /* 0x0000ffff9d9d7812 */ /* 0x000fe400078ec0ff */
[----:B------:R-:W-:Y:S01]  /*bc10*/  FMNMX3 R174, R174, |R192|, |R160|, !PT ;  /* 0x400000c0aeae7276 */ /* 0x000fe200078004a0 */
[----:B------:R-:W-:Y:S01]  /*bc20*/  @P1 FMUL R160, R160, UR10 ;  /* 0x0000000aa0a01c20 */ /* 0x000fe20008400000 */
[----:B------:R-:W-:Y:S02]  /*bc30*/  LOP3.LUT R23, R23, 0xff, RZ, 0xc0, !PT ;  /* 0x000000ff17177812 */ /* 0x000fe400078ec0ff */
[----:B------:R-:W-:Y:S02]  /*bc40*/  PRMT R158, R158, 0x7104, RZ ;  /* 0x000071049e9e7816 */ /* 0x000fe400000000ff */
[----:B------:R-:W-:-:S02]  /*bc50*/  F2FP.SATFINITE.E4M3.F32.PACK_AB_MERGE_C R25, RZ, R25, RZ ;  /* 0x00000019ff19723e */ /* 0x000fc400048070ff */
[----:B------:R-:W-:Y:S01]  /*bc60*/  F2FP.SATFINITE.E4M3.F32.PACK_AB_MERGE_C R159, RZ, R159, RZ ;  /* 0x0000009fff9f723e */ /* 0x000fe200048070ff */
[----:B------:R-:W-:Y:S01]  /*bc70*/  FMUL R140, R195, UR10 ;  /* 0x0000000ac38c7c20 */ /* 0x000fe20008400000 */
[----:B------:R-:W-:Y:S02]  /*bc80*/  FSEL R27, R192, R27, !P1 ;  /* 0x0000001bc01b7208 */ /* 0x000fe40004800000 */
[----:B------:R-:W-:Y:S02]  /*bc90*/  LOP3.LUT R13, R13, 0xff0000, R31, 0xf8, !PT ;  /* 0x00ff00000d0d7812 */ /* 0x000fe400078ef81f */
[----:B------:R-:W-:Y:S02]  /*bca0*/  SHF.L.U32 R138, R157, 0x18, RZ ;  /* 0x000000189d8a7819 */ /* 0x000fe400000006ff */
[----:B------:R-:W-:Y:S02]  /*bcb0*/  FSEL R29, R193, R29, !P1 ;  /* 0x0000001dc11d7208 */ /* 0x000fe40004800000 */
[----:B------:R-:W-:-:S02]  /*bcc0*/  FMNMX3 R193, R174, |R193|, |R161|, !PT ;  /* 0x400000c1aec17276 */ /* 0x000fc400078004a1 */
[----:B------:R-:W-:Y:S02]  /*bcd0*/  LOP3.LUT R23, R23, 0xff00, R158, 0xf8, !PT ;  /* 0x0000ff0017177812 */ /* 0x000fe400078ef89e */
[----:B------:R-:W-:Y:S02]  /*bce0*/  SHF.L.U32 R142, R25, 0x10, RZ ;  /* 0x00000010198e7819 */ /* 0x000fe400000006ff */
[----:B------:R-:W-:Y:S02]  /*bcf0*/  LOP3.LUT R159, R159, 0xffff, RZ, 0xc0, !PT ;  /* 0x0000ffff9f9f7812 */ /* 0x000fe400078ec0ff */
[----:B------:R-:W-:Y:S02]  /*bd00*/  LOP3.LUT R138, R13, 0xff000000, R138, 0xf8, !PT ;  /* 0xff0000000d8a7812 */ /* 0x000fe400078ef88a */
[----:B------:R-:W-:Y:S02]  /*bd10*/  F2FP.SATFINITE.E4M3.F32.PACK_AB_MERGE_C R27, RZ, R27, RZ ;  /* 0x0000001bff1b723e */ /* 0x000fe400048070ff */
[----:B------:R-:W-:-:S02]  /*bd20*/  F2FP.SATFINITE.E4M3.F32.PACK_AB_MERGE_C R160, RZ, R160, RZ ;  /* 0x000000a0ffa0723e */ /* 0x000fc400048070ff */
[----:B------:R-:W-:Y:S02]  /*bd30*/  FSEL R13, R195, R140, !P1 ;  /* 0x0000008cc30d7208 */ /* 0x000fe40004800000 */
[----:B------:R-:W-:Y:S01]  /*bd40*/  FMNMX3 R194, R193, |R194|, |R162|, !PT ;  /* 0x400000c2c1c27276 */ /* 0x000fe200078004a2 */
[----:B------:R-:W-:Y:S01]  /*bd50*/  @P1 FMUL R162, R162, UR10 ;  /* 0x0000000aa2a21c20 */ /* 0x000fe20008400000 */
[----:B------:R-:W-:Y:S02]  /*bd60*/  LOP3.LUT R23, R23, 0xff0000, R142, 0xf8, !PT ;  /* 0x00ff000017177812 */ /* 0x000fe400078ef88e */
[----:B------:R-:W-:Y:S02]  /*bd70*/  SHF.L.U32 R140, R159, 0x18, RZ ;  /* 0x000000189f8c7819 */ /* 0x000fe400000006ff */
[----:B------:R-:W-:Y:S02]  /*bd80*/  F2FP.SATFINITE.E4M3.F32.PACK_AB_MERGE_C R29, RZ, R29, RZ ;  /* 0x0000001dff1d723e */ /* 0x000fe400048070ff */
[----:B------:R-:W-:-:S02]  /*bd90*/  LOP3.LUT R27, R27, 0xff, RZ, 0xc0, !PT ;  /* 0x000000ff1b1b7812 */ /* 0x000fc400078ec0ff */
[----:B------:R-:W-:Y:S01]  /*bda0*/  SHF.L.U32 R160, R160, 0x8, RZ ;  /* 0x00000008a0a07819 */ /* 0x000fe200000006ff */
[----:B------:R-:W-:Y:S01]  /*bdb0*/  FMUL R25, R196, UR10 ;  /* 0x0000000ac4197c20 */ /* 0x000fe20008400000 */
[----:B------:R-:W-:Y:S02]  /*bdc0*/  FMNMX3 R194, R194, |R195|, |R163|, !PT ;  /* 0x400000c3c2c27276 */ /* 0x000fe400078004a3 */
[----:B------:R-:W-:Y:S01]  /*bdd0*/  LOP3.LUT R23, R23, R140, RZ, 0xfc, !PT ;  /* 0x0000008c17177212 */ /* 0x000fe200078efcff */
[----:B------:R-:W-:Y:S01]  /*bde0*/  IMAD.U32 R140, R29, 0x10000, RZ ;  /* 0x000100001d8c7824 */ /* 0x000fe200078e00ff */
[----:B------:R-:W-:Y:S01]  /*bdf0*/  LOP3.LUT R27, R27, 0xffff, R160, 0xf8, !PT ;  /* 0x0000ffff1b1b7812 */ /* 0x000fe200078ef8a0 */
[----:B------:R-:W-:Y:S01]  /*be00*/  FMUL R142, R199, UR10 ;  /* 0x0000000ac78e7c20 */ /* 0x000fe20008400000 */
[----:B------:R-:W-:Y:S02]  /*be10*/  F2FP.SATFINITE.E4M3.F32.PACK_AB_MERGE_C R162, RZ, R162, RZ ;  /* 0x000000a2ffa2723e */ /* 0x000fe400048070ff */
[----:B------:R-:W-:Y:S01]  /*be20*/  FMNMX3 R194, R194, |R196|, |R197|, !PT ;  /* 0x400000c4c2c27276 */ /* 0x000fe200078004c5 */
[----:B------:R-:W-:Y:S01]  /*be30*/  @P1 FMUL R197, R197, UR10 ;  /* 0x0000000ac5c51c20 */ /* 0x000fe20008400000 */
[----:B------:R-:W-:-:S02]  /*be40*/  FSEL R25, R196, R25, !P1 ;  /* 0x00000019c4197208 */ /* 0x000fc40004800000 */
[----:B------:R-:W-:Y:S02]  /*be50*/  LOP3.LUT R140, R27, 0xff0000, R140, 0xf8, !PT ;  /* 0x00ff00001b8c7812 */ /* 0x000fe400078ef88c */
[----:B------:R-:W-:Y:S02]  /*be60*/  LOP3.LUT R29, R24, 0xff, RZ, 0xc0, !PT ;  /* 0x000000ff181d7812 */ /* 0x000fe400078ec0ff */
[----:B------:R-:W-:Y:S02]  /*be70*/  PRMT R162, R162, 0x7104, RZ ;  /* 0x00007104a2a27816 */ /* 0x000fe400000000ff */
[----:B------:R-:W-:Y:S02]  /*be80*/  F2FP.SATFINITE.E4M3.F32.PACK_AB_MERGE_C R13, RZ, R13, RZ ;  /* 0x0000000dff0d723e */ /* 0x000fe400048070ff */
[----:B------:R-:W-:Y:S02]  /*be90*/  FSEL R27, R199, R142, !P1 ;  /* 0x0000008ec71b7208 */ /* 0x000fe40004800000 */
[----:B------:R-:W-:Y:S01]  /*bea0*/  FMNMX3 R199, R194, |R199|, |R198|, !PT ;  /* 0x400000c7c2c77276 */ /* 0x000fe200078004c6 */
[----:B------:R-:W-:Y:S01]  /*beb0*/  FMUL R24, R201, UR10 ;  /* 0x0000000ac9187c20 */ /* 0x000fe20008400000 */
[----:B------:R-:W-:-:S02]  /*bec0*/  F2FP.SATFINITE.E4M3.F32.PACK_AB_MERGE_C R25, RZ, R25, RZ ;  /* 0x00000019ff19723e */ /* 0x000fc400048070ff */
[----:B------:R-:W-:Y:S02]  /*bed0*/  LOP3.LUT R162, R29, 0xff00, R162, 0xf8, !PT ;  /* 0x0000ff001da27812 */ /* 0x000fe400078ef8a2 */
[----:B------:R-:W-:Y:S02]  /*bee0*/  SHF.L.U32 R13, R13, 0x10, RZ ;  /* 0x000000100d0d7819 */ /* 0x000fe400000006ff */
[----:B------:R-:W-:Y:S02]  /*bef0*/  F2FP.SATFINITE.E4M3.F32.PACK_AB_MERGE_C R197, RZ, R197, RZ ;  /* 0x000000c5ffc5723e */ /* 0x000fe400048070ff */
[----:B------:R-:W-:Y:S01]  /*bf00*/  FMNMX3 R200, R199, |R200|, |R134|, !PT ;  /* 0x400000c8c7c87276 */ /* 0x000fe20007800486 */
[----:B------:R-:W-:Y:S01]  /*bf10*/  @P1 FMUL R134, R134, UR10 ;  /* 0x0000000a86861c20 */ /* 0x000fe20008400000 */
[----:B------:R-:W-:Y:S01]  /*bf20*/  LOP3.LUT R142, R25, 0xff, RZ, 0xc0, !PT ;  /* 0x000000ff198e7812 */ /* 0x000fe200078ec0ff */
[----:B------:R-:W-:Y:S01]  /*bf30*/  FMUL R25, R202, UR10 ;  /* 0x0000000aca197c20 */ /* 0x000fe20008400000 */
[----:B------:R-:W-:-:S02]  /*bf40*/  LOP3.LUT R162, R162, 0xff0000, R13, 0xf8, !PT ;  /* 0x00ff0000a2a27812 */ /* 0x000fc400078ef80d */
[----:B------:R-:W-:Y:S02]  /*bf50*/  SHF.L.U32 R197, R197, 0x8, RZ ;  /* 0x00000008c5c57819 */ /* 0x000fe400000006ff */
[----:B------:R-:W-:Y:S02]  /*bf60*/  F2FP.SATFINITE.E4M3.F32.PACK_AB_MERGE_C R27, RZ, R27, RZ ;  /* 0x0000001bff1b723e */ /* 0x000fe400048070ff */
[----:B------:R-:W-:Y:S02]  /*bf70*/  FSEL R13, R201, R24, !P1 ;  /* 0x00000018c90d7208 */ /* 0x000fe40004800000 */
[----:B------:R-:W-:Y:S01]  /*bf80*/  FMNMX3 R201, R200, |R201|, |R135|, !PT ;  /* 0x400000c9c8c97276 */ /* 0x000fe20007800487 */
[----:B------:R-:W-:Y:S01]  /*bf90*/  FMUL R148, R203, UR10 ;  /* 0x0000000acb947c20 */ /* 0x000fe20008400000 */
[----:B------:R-:W-:Y:S01]  /*bfa0*/  LOP3.LUT R142, R142, 0xffff, R197, 0xf8, !PT ;  /* 0x0000ffff8e8e7812 */ /* 0x000fe200078ef8c5 */
[----:B------:R-:W-:Y:S01]  /*bfb0*/  @P1 FMUL R198, R198, UR10 ;  /* 0x0000000ac6c61c20 */ /* 0x000fe20008400000 */
[----:B------:R-:W-:-:S02]  /*bfc0*/  SHF.L.U32 R27, R27, 0x10, RZ ;  /* 0x000000101b1b7819 */ /* 0x000fc400000006ff */
[----:B------:R-:W-:Y:S02]  /*bfd0*/  F2FP.SATFINITE.E4M3.F32.PACK_AB_MERGE_C R134, RZ, R134, RZ ;  /* 0x00000086ff86723e */ /* 0x000fe400048070ff */
[----:B------:R-:W-:Y:S01]  /*bfe0*/  FSEL R25, R202, R25, !P1 ;  /* 0x00000019ca197208 */ /* 0x000fe20004800000 */
[----:B------:R-:W-:Y:S01]  /*bff0*/  @P1 FMUL R135, R135, UR10 ;  /* 0x0000000a87871c20 */ /* 0x000fe20008400000 */
[----:B------:R-:W-:Y:S02]  /*c000*/  FMNMX3 R202, R201, |R202|, |R144|, !PT ;  /* 0x400000cac9ca7276 */ /* 0x000fe40007800490 */
[----:B------:R-:W-:Y:S02]  /*c010*/  F2FP.SATFINITE.E4M3.F32.PACK_AB_MERGE_C R13, RZ, R13, RZ ;  /* 0x0000000dff0d723e */ /* 0x000fe400048070ff */
[----:B------:R-:W-:Y:S02]  /*c020*/  LOP3.LUT R29, R142, 0xff0000, R27, 0xf8, !PT ;  /* 0x00ff00008e1d7812 */ /* 0x000fe400078ef81b */
[----:B------:R-:W-:-:S02]  /*c030*/  LOP3.LUT R31, R14, 0xff, RZ, 0xc0, !PT ;  /* 0x000000ff0e1f7812 */ /* 0x000fc400078ec0ff */
[----:B------:R-:W-:Y:S01]  /*c040*/  PRMT R134, R134, 0x7104, RZ ;  /* 0x0000710486867816 */ /* 0x000fe200000000ff */
[----:B------:R-:W-:Y:S01]  /*c050*/  @P1 FMUL R163, R163, UR10 ;  /* 0x0000000aa3a31c20 */ /* 0x000fe20008400000 */
[----:B------:R-:W-:Y:S01]  /*c060*/  FSEL R27, R203, R148, !P1 ;  /* 0x00000094cb1b7208 */ /* 0x000fe20004800000 */
[----:B------:R-:W-:Y:S01]  /*c070*/  IMAD.U32 R13, R13, 0x10000, RZ ;  /* 0x000100000d0d7824 */ /* 0x000fe200078e00ff */
[----:B------:R-:W-:Y:S02]  /*c080*/  F2FP.SATFINITE.E4M3.F32.PACK_AB_MERGE_C R198, RZ, R198, RZ ;  /* 0x000000c6ffc6723e */ /* 0x000fe400048070ff */
[----:B------:R-:W-:Y:S01]  /*c090*/  FMNMX3 R203, R202, |R203|, |R145|, !PT ;  /* 0x400000cbcacb7276 */ /* 0x000fe20007800491 */
[----:B------:R-:W-:Y:S01]  /*c0a0*/  FMUL R142, R205, UR10 ;  /* 0x0000000acd8e7c20 */ /* 0x000fe20008400000 */
[----:B------:R-:W-:Y:S02]  /*c0b0*/  LOP3.LUT R14, R31, 0xff00, R134, 0xf8, !PT ;  /* 0x0000ff001f0e7812 */ /* 0x000fe400078ef886 */
[----:B------:R-:W-:-:S02]  /*c0c0*/  F2FP.SATFINITE.E4M3.F32.PACK_AB_MERGE_C R135, RZ, R135, RZ ;  /* 0x00000087ff87723e */ /* 0x000fc400048070ff */
[----:B------:R-:W-:Y:S02]  /*c0d0*/  LOP3.LUT R198, R198, 0xffff, RZ, 0xc0, !PT ;  /* 0x0000ffffc6c67812 */ /* 0x000fe400078ec0ff */
[----:B------:R-:W-:Y:S01]  /*c0e0*/  FMNMX3 R204, R203, |R204|, |R146|, !PT ;  /* 0x400000cccbcc7276 */ /* 0x000fe20007800492 */
[----:B------:R-:W-:Y:S01]  /*c0f0*/  FMUL R31, R206, UR10 ;  /* 0x0000000ace1f7c20 */ /* 0x000fe20008400000 */
[----:B------:R-:W-:Y:S02]  /*c100*/  F2FP.SATFINITE.E4M3.F32.PACK_AB_MERGE_C R163, RZ, R163, RZ ;  /* 0x000000a3ffa3723e */ /* 0x000fe400048070ff */
[----:B------:R-:W-:Y:S02]  /*c110*/  LOP3.LUT R14, R14, 0xff0000, R13, 0xf8, !PT ;  /* 0x00ff00000e0e7812 */ /* 0x000fe400078ef80d */
[----:B------:R-:W-:Y:S02]  /*c120*/  LOP3.LUT R135, R135, 0xffff, RZ, 0xc0, !PT ;  /* 0x0000ffff87877812 */ /* 0x000fe400078ec0ff */
[----:B------:R-:W-:Y:S01]  /*c130*/  FSEL R13, R205, R142, !P1 ;  /* 0x0000008ecd0d7208 */ /* 0x000fe20004800000 */
[----:B------:R-:W-:Y:S01]  /*c140*/  @P1 FMUL R146, R146, UR10 ;  /* 0x0000000a92921c20 */ /* 0x000fe20008400000 */
[----:B------:R-:W-:-:S02]  /*c150*/  SHF.L.U32 R198, R198, 0x18, RZ ;  /* 0x00000018c6c67819 */ /* 0x000fc400000006ff */
[----:B------:R-:W-:Y:S01]  /*c160*/  FMNMX3 R205, R204, |R205|, |R147|, !PT ;  /* 0x400000cdcccd7276 */ /* 0x000fe20007800493 */
[----:B------:R-:W-:Y:S01]  /*c170*/  FMUL R142, R207, UR10 ;  /* 0x0000000acf8e7c20 */ /* 0x000fe20008400000 */
[----:B------:R-:W-:Y:S02]  /*c180*/  LOP3.LUT R163, R163, 0xffff, RZ, 0xc0, !PT ;  /* 0x0000ffffa3a37812 */ /* 0x000fe400078ec0ff */
[----:B------:R-:W-:Y:S02]  /*c190*/  F2FP.SATFINITE.E4M3.F32.PACK_AB_MERGE_C R25, RZ, R25, RZ ;  /* 0x00000019ff19723e */ /* 0x000fe400048070ff */
[----:B------:R-:W-:Y:S02]  /*c1a0*/  SHF.L.U32 R135, R135, 0x18, RZ ;  /* 0x0000001887877819 */ /* 0x000fe400000006ff */
[----:B------:R-:W-:Y:S02]  /*c1b0*/  FSEL R31, R206, R31, !P1 ;  /* 0x0000001fce1f7208 */ /* 0x000fe40004800000 */
[----:B------:R-:W-:-:S02]  /*c1c0*/  LOP3.LUT R134, R29, 0xff000000, R198, 0xf8, !PT ;  /* 0xff0000001d867812 */ /* 0x000fc400078ef8c6 */
[----:B------:R-:W-:Y:S02]  /*c1d0*/  FMNMX3 R206, R205, |R206|, |R164|, !PT ;  /* 0x400000cecdce7276 */ /* 0x000fe400078004a4 */
[----:B------:R-:W-:Y:S02]  /*c1e0*/  SHF.L.U32 R163, R163, 0x18, RZ ;  /* 0x00000018a3a37819 */ /* 0x000fe400000006ff */
[----:B------:R-:W-:Y:S02]  /*c1f0*/  LOP3.LUT R29, R25, 0xff, RZ, 0xc0, !PT ;  /* 0x000000ff191d7812 */ /* 0x000fe400078ec0ff */
[----:B------:R-:W-:Y:S02]  /*c200*/  F2FP.SATFINITE.E4M3.F32.PACK_AB_MERGE_C R27, RZ, R27, RZ ;  /* 0x0000001bff1b723e */ /* 0x000fe400048070ff */
[----:B------:R-:W-:Y:S02]  /*c210*/  LOP3.LUT R25, R14, R135, RZ, 0xfc, !PT ;  /* 0x000000870e197212 */ /* 0x000fe400078efcff */
[----:B------:R-:W-:-:S02]  /*c220*/  F2FP.SATFINITE.E4M3.F32.PACK_AB_MERGE_C R146, RZ, R146, RZ ;  /* 0x00000092ff92723e */ /* 0x000fc400048070ff */
[----:B------:R-:W-:Y:S02]  /*c230*/  FSEL R14, R207, R142, !P1 ;  /* 0x0000008ecf0e7208 */ /* 0x000fe40004800000 */
[----:B------:R-:W-:Y:S01]  /*c240*/  FMNMX3 R207, R206, |R207|, |R165|, !PT ;  /* 0x400000cfcecf7276 */ /* 0x000fe200078004a5 */
[----:B------:R-:W-:Y:S01]  /*c250*/  @P1 FMUL R155, R155, UR10 ;  /* 0x0000000a9b9b1c20 */ /* 0x000fe20008400000 */
[----:B------:R-:W-:Y:S02]  /*c260*/  SHF.L.U32 R142, R27, 0x10, RZ ;  /* 0x000000101b8e7819 */ /* 0x000fe400000006ff */
[----:B------:R-:W-:Y:S02]  /*c270*/  LOP3.LUT R24, R162, R163, RZ, 0xfc, !PT ;  /* 0x000000a3a2187212 */ /* 0x000fe400078efcff */
[----:B------:R-:W-:Y:S01]  /*c280*/  LOP3.LUT R27, R26, 0xff, RZ, 0xc0, !PT ;  /* 0x000000ff1a1b7812 */ /* 0x000fe200078ec0ff */
[----:B------:R-:W-:Y:S01]  /*c290*/  FMUL R26, R209, UR10 ;  /* 0x0000000ad11a7c20 */ /* 0x000fe20008400000 */
[----:B------:R-:W-:Y:S01]  /*c2a0*/  PRMT R146, R146, 0x7104, RZ ;  /* 0x0000710492927816 */ /* 0x000fe200000000ff */
[----:B------:R-:W0:Y:S01]  /*c2b0*/  LDC.64 R162, c[0x0][0x3c8] ;  /* 0x0000f200ffa27b82 */ /* 0x000e220000000a00 */
[----:B------:R-:W-:Y:S01]  /*c2c0*/  F2FP.SATFINITE.E4M3.F32.PACK_AB_MERGE_C R13, RZ, R13, RZ ;  /* 0x0000000dff0d723e */ /* 0x000fe200048070ff */
[----:B------:R-:W-:Y:S01]  /*c2d0*/  @P1 FMUL R161, R161, UR10 ;  /* 0x0000000aa1a11c20 */ /* 0x000fe20008400000 */
[----:B------:R-:W-:Y:S01]  /*c2e0*/  FMNMX3 R208, R207, |R208|, |R166|, !PT ;  /* 0x400000d0cfd07276 */ /* 0x000fe200078004a6 */
[----:B------:R-:W-:Y:S01]  /*c2f0*/  @P1 FMUL R151, R151, UR10 ;  /* 0x0000000a97971c20 */ /* 0x000fe20008400000 */
[----:B------:R-:W-:Y:S01]  /*c300*/  @P1 FMUL R144, R144, UR10 ;  /* 0x0000000a90901c20 */ /* 0x000fe20008400000 */
[----:B------:R-:W-:Y:S01]  /*c310*/  @P1 FMUL R166, R166, UR10 ;  /* 0x0000000aa6a61c20 */ /* 0x000fe20008400000 */
[----:B------:R-:W-:-:S02]  /*c320*/  LOP3.LUT R146, R27, 0xff00, R146, 0xf8, !PT ;  /* 0x0000ff001b927812 */ /* 0x000fc400078ef892 */
[----:B------:R-:W-:Y:S02]  /*c330*/  F2FP.SATFINITE.E4M3.F32.PACK_AB_MERGE_C R155, RZ, R155, RZ ;  /* 0x0000009bff9b723e */ /* 0x000fe400048070ff */
[----:B------:R-:W-:Y:S02]  /*c340*/  LOP3.LUT R27, R0, 0xff, RZ, 0xc0, !PT ;  /* 0x000000ff001b7812 */ /* 0x000fe400078ec0ff */
[----:B------:R-:W-:Y:S01]  /*c350*/  SHF.L.U32 R13, R13, 0x10, RZ ;  /* 0x000000100d0d7819 */ /* 0x000fe200000006ff */
        /* <DEDUP_REMOVED lines=8> */
[----:B------:R-:W-:Y:S02]  /*c3e0*/  F2FP.SATFINITE.E4M3.F32.PACK_AB_MERGE_C R144, RZ, R144, RZ ;  /* 0x00000090ff90723e */ /* 0x000fe400048070ff */
[----:B------:R-:W-:Y:S02]  /*c3f0*/  F2FP.SATFINITE.E4M3.F32.PACK_AB_MERGE_C R166, RZ, R166, RZ ;  /* 0x000000a6ffa6723e */ /* 0x000fe400048070ff */
[----:B------:R-:W-:Y:S02]  /*c400*/  LOP3.LUT R155, R155, 0xffff, RZ, 0xc0, !PT ;  /* 0x0000ffff9b9b7812 */ /* 0x000fe400078ec0ff */
[----:B------:R-:W-:Y:S02]  /*c410*/  LOP3.LUT R146, R146, 0xff0000, R13, 0xf8, !PT ;  /* 0x00ff000092927812 */ /* 0x000fe400078ef80d */
[----:B------:R-:W-:Y:S02]  /*c420*/  F2FP.SATFINITE.E4M3.F32.PACK_AB_MERGE_C R26, RZ, R26, RZ ;  /* 0x0000001aff1a723e */ /* 0x000fe400048070ff */
[----:B------:R-:W-:-:S02]  /*c430*/  MOV R13, UR7 ;  /* 0x00000007000d7c02 */ /* 0x000fc40008000f00 */
[----:B------:R-:W-:Y:S02]  /*c440*/  LOP3.LUT R161, R161, 0xffff, RZ, 0xc0, !PT ;  /* 0x0000ffffa1a17812 */ /* 0x000fe400078ec0ff */
[----:B------:R-:W-:Y:S02]  /*c450*/  F2FP.SATFINITE.E4M3.F32.PACK_AB_MERGE_C R143, RZ, R143, RZ ;  /* 0x0000008fff8f723e */ /* 0x000fe400048070ff */
[----:B------:R-:W-:Y:S02]  /*c460*/  LOP3.LUT R151, R151, 0xffff, RZ, 0xc0, !PT ;  /* 0x0000ffff97977812 */ /* 0x000fe400078ec0ff */
[----:B------:R-:W-:Y:S02]  /*c470*/  SHF.L.U32 R144, R144, 0x8, RZ ;  /* 0x0000000890907819 */ /* 0x000fe400000006ff */
[----:B------:R-:W-:Y:S02]  /*c480*/  PRMT R166, R166, 0x7104, RZ ;  /* 0x00007104a6a67816 */ /* 0x000fe400000000ff */
[----:B------:R-:W-:-:S02]  /*c490*/  F2FP.SATFINITE.E4M3.F32.PACK_AB_MERGE_C R147, RZ, R147, RZ ;  /* 0x00000093ff93723e */ /* 0x000fc400048070ff */
[----:B------:R-:W-:Y:S01]  /*c4a0*/  F2FP.SATFINITE.E4M3.F32.PACK_AB_MERGE_C R167, RZ, R167, RZ ;  /* 0x000000a7ffa7723e */ /* 0x000fe200048070ff */
[----:B------:R-:W-:Y:S01]  /*c4b0*/  IMAD.SHL.U32 R155, R155, 0x1000000, RZ ;  /* 0x010000009b9b7824 */ /* 0x000fe200078e00ff */
[----:B------:R-:W-:Y:S01]  /*c4c0*/  F2FP.SATFINITE.E4M3.F32.PACK_AB_MERGE_C R31, RZ, R31, RZ ;  /* 0x0000001fff1f723e */ /* 0x000fe200048070ff */
[----:B------:R-:W-:Y:S01]  /*c4d0*/  IMAD.U32 R26, R26, 0x10000, RZ ;  /* 0x000100001a1a7824 */ /* 0x000fe200078e00ff */
[----:B------:R-:W-:Y:S01]  /*c4e0*/  F2FP.SATFINITE.E4M3.F32.PACK_AB_MERGE_C R164, RZ, R164, RZ ;  /* 0x000000a4ffa4723e */ /* 0x000fe200048070ff */
[----:B------:R-:W-:Y:S01]  /*c4f0*/  IMAD R13, R13, 0x1800, R168 ;  /* 0x000018000d0d7824 */ /* 0x000fe200078e02a8 */
[----:B------:R-:W-:Y:S01]  /*c500*/  SHF.L.U32 R161, R161, 0x18, RZ ;  /* 0x00000018a1a17819 */ /* 0x000fe200000006ff */
[----:B------:R-:W-:Y:S01]  /*c510*/  @P1 FMUL R145, R145, UR10 ;  /* 0x0000000a91911c20 */ /* 0x000fe20008400000 */
[----:B------:R-:W-:Y:S02]  /*c520*/  LOP3.LUT R143, R143, 0xffff, RZ, 0xc0, !PT ;  /* 0x0000ffff8f8f7812 */ /* 0x000fe400078ec0ff */
[----:B------:R-:W-:-:S02]  /*c530*/  SHF.L.U32 R151, R151, 0x18, RZ ;  /* 0x0000001897977819 */ /* 0x000fc400000006ff */
[----:B------:R-:W-:Y:S02]  /*c540*/  LOP3.LUT R29, R29, 0xffff, R144, 0xf8, !PT ;  /* 0x0000ffff1d1d7812 */ /* 0x000fe400078ef890 */
[----:B------:R-:W-:Y:S02]  /*c550*/  LOP3.LUT R27, R27, 0xff00, R166, 0xf8, !PT ;  /* 0x0000ff001b1b7812 */ /* 0x000fe400078ef8a6 */
[----:B------:R-:W-:Y:S02]  /*c560*/  LOP3.LUT R147, R147, 0xffff, RZ, 0xc0, !PT ;  /* 0x0000ffff93937812 */ /* 0x000fe400078ec0ff */
[----:B------:R-:W-:Y:S01]  /*c570*/  LOP3.LUT R167, R167, 0xffff, RZ, 0xc0, !PT ;  /* 0x0000ffffa7a77812 */ /* 0x000fe200078ec0ff */
[----:B------:R-:W-:Y:S01]  /*c580*/  @P1 FMUL R165, R165, UR10 ;  /* 0x0000000aa5a51c20 */ /* 0x000fe20008400000 */
[----:B------:R-:W-:Y:S02]  /*c590*/  LOP3.LUT R31, R31, 0xff, RZ, 0xc0, !PT ;  /* 0x000000ff1f1f7812 */ /* 0x000fe400078ec0ff */
[----:B------:R-:W-:-:S02]  /*c5a0*/  SHF.L.U32 R164, R164, 0x8, RZ ;  /* 0x00000008a4a47819 */ /* 0x000fc400000006ff */
[----:B------:R-:W-:Y:S02]  /*c5b0*/  F2FP.SATFINITE.E4M3.F32.PACK_AB_MERGE_C R14, RZ, R14, RZ ;  /* 0x0000000eff0e723e */ /* 0x000fe400048070ff */
[----:B------:R-:W-:Y:S02]  /*c5c0*/  LOP3.LUT R22, R22, R155, RZ, 0xfc, !PT ;  /* 0x0000009b16167212 */ /* 0x000fe400078efcff */
[----:B------:R-:W-:Y:S02]  /*c5d0*/  LOP3.LUT R140, R140, 0xff000000, R161, 0xf8, !PT ;  /* 0xff0000008c8c7812 */ /* 0x000fe400078ef8a1 */
[----:B------:R-:W-:Y:S02]  /*c5e0*/  SHF.L.U32 R143, R143, 0x18, RZ ;  /* 0x000000188f8f7819 */ /* 0x000fe400000006ff */
[----:B------:R-:W-:Y:S01]  /*c5f0*/  LOP3.LUT R21, R21, R151, RZ, 0xfc, !PT ;  /* 0x0000009715157212 */ /* 0x000fe200078efcff */
[----:B------:R-:W-:Y:S01]  /*c600*/  VIADD R151, R13, 0xa00 ;  /* 0x00000a000d977836 */ /* 0x000fe20000000000 */
[----:B------:R-:W-:-:S02]  /*c610*/  LOP3.LUT R142, R29, 0xff0000, R142, 0xf8, !PT ;  /* 0x00ff00001d8e7812 */ /* 0x000fc400078ef88e */
[----:B------:R-:W-:Y:S02]  /*c620*/  LOP3.LUT R27, R27, 0xff0000, R26, 0xf8, !PT ;  /* 0x00ff00001b1b7812 */ /* 0x000fe400078ef81a */
[----:B------:R-:W-:Y:S02]  /*c630*/  SHF.L.U32 R147, R147, 0x18, RZ ;  /* 0x0000001893937819 */ /* 0x000fe400000006ff */
[----:B------:R-:W-:Y:S02]  /*c640*/  SHF.L.U32 R148, R167, 0x18, RZ ;  /* 0x00000018a7947819 */ /* 0x000fe400000006ff */
[C---:B------:R-:W-:Y:S02]  /*c650*/  IADD3 R149, PT, PT, R13.reuse, 0x800, RZ ;  /* 0x000008000d957810 */ /* 0x040fe40007ffe0ff */
[C---:B------:R-:W-:Y:S02]  /*c660*/  IADD3 R153, PT, PT, R13.reuse, 0xc00, RZ ;  /* 0x00000c000d997810 */ /* 0x040fe40007ffe0ff */
[----:B------:R-:W-:-:S02]  /*c670*/  IADD3 R155, PT, PT, R13, 0xe00, RZ ;  /* 0x00000e000d9b7810 */ /* 0x000fc40007ffe0ff */
[C---:B------:R-:W-:Y:S02]  /*c680*/  IADD3 R157, PT, PT, R13.reuse, 0x1000, RZ ;  /* 0x000010000d9d7810 */ /* 0x040fe40007ffe0ff */
[C---:B------:R-:W-:Y:S02]  /*c690*/  IADD3 R161, PT, PT, R13.reuse, 0x1400, RZ ;  /* 0x000014000da17810 */ /* 0x040fe40007ffe0ff */
[C---:B------:R-:W-:Y:S02]  /*c6a0*/  IADD3 R159, PT, PT, R13.reuse, 0x1200, RZ ;  /* 0x000012000d9f7810 */ /* 0x040fe40007ffe0ff */
[----:B------:R-:W-:Y:S02]  /*c6b0*/  IADD3 R29, PT, PT, R13, 0x1600, RZ ;  /* 0x000016000d1d7810 */ /* 0x000fe40007ffe0ff */
[----:B------:R-:W-:Y:S02]  /*c6c0*/  LOP3.LUT R31, R31, 0xffff, R164, 0xf8, !PT ;  /* 0x0000ffff1f1f7812 */ /* 0x000fe400078ef8a4 */
[----:B------:R-:W-:-:S02]  /*c6d0*/  SHF.L.U32 R14, R14, 0x10, RZ ;  /* 0x000000100e0e7819 */ /* 0x000fc400000006ff */
[----:B------:R-:W-:Y:S02]  /*c6e0*/  F2FP.SATFINITE.E4M3.F32.PACK_AB_MERGE_C R145, RZ, R145, RZ ;  /* 0x00000091ff91723e */ /* 0x000fe400048070ff */
[----:B------:R-:W-:Y:S01]  /*c6f0*/  F2FP.SATFINITE.E4M3.F32.PACK_AB_MERGE_C R165, RZ, R165, RZ ;  /* 0x000000a5ffa5723e */ /* 0x000fe200048070ff */
[--C-:B0-----:R-:W-:Y:S01]  /*c700*/  IMAD.WIDE.U32 R150, R151, 0x8, R162.reuse ;  /* 0x0000000897967825 */ /* 0x101fe200078e00a2 */
[----:B------:R-:W-:Y:S02]  /*c710*/  LOP3.LUT R20, R20, R143, RZ, 0xfc, !PT ;  /* 0x0000008f14147212 */ /* 0x000fe400078efcff */
[----:B------:R-:W-:Y:S01]  /*c720*/  LOP3.LUT R26, R146, R147, RZ, 0xfc, !PT ;  /* 0x00000093921a7212 */ /* 0x000fe200078efcff */
[----:B------:R-:W-:Y:S01]  /*c730*/  IMAD.WIDE.U32 R146, R13, 0x8, R162 ;  /* 0x000000080d927825 */ /* 0x000fe200078e00a2 */
[----:B------:R-:W-:Y:S02]  /*c740*/  LOP3.LUT R27, R27, R148, RZ, 0xfc, !PT ;  /* 0x000000941b1b7212 */ /* 0x000fe400078efcff */
[----:B------:R-:W-:Y:S01]  /*c750*/  LOP3.LUT R14, R31, 0xff0000, R14, 0xf8, !PT ;  /* 0x00ff00001f0e7812 */ /* 0x000fe200078ef80e */
[----:B------:R-:W-:Y:S01]  /*c760*/  IMAD.WIDE.U32 R148, R149, 0x8, R162 ;  /* 0x0000000895947825 */ /* 0x000fe200078e00a2 */
[----:B------:R-:W-:-:S03]  /*c770*/  LOP3.LUT R145, R145, 0xffff, RZ, 0xc0, !PT ;  /* 0x0000ffff91917812 */ /* 0x000fc600078ec0ff */
[----:B------:R-:W-:Y:S01]  /*c780*/  IMAD.WIDE.U32 R152, R153, 0x8, R162 ;  /* 0x0000000899987825 */ /* 0x000fe200078e00a2 */
[----:B------:R-:W-:-:S03]  /*c790*/  LOP3.LUT R165, R165, 0xffff, RZ, 0xc0, !PT ;  /* 0x0000ffffa5a57812 */ /* 0x000fc600078ec0ff */
[----:B------:R-:W-:Y:S01]  /*c7a0*/  IMAD.WIDE.U32 R154, R155, 0x8, R162 ;  /* 0x000000089b9a7825 */ /* 0x000fe200078e00a2 */
[----:B------:R-:W-:-:S03]  /*c7b0*/  MOV R31, R18 ;  /* 0x00000012001f7202 */ /* 0x000fc60000000f00 */
        /* <DEDUP_REMOVED lines=8> */
[----:B------:R-:W-:Y:S01]  /*c840*/  IMAD.MOV.U32 R13, RZ, RZ, R16 ;  /* 0x000000ffff0d7224 */ /* 0x000fe200078e0010 */
[----:B------:R-:W-:Y:S01]  /*c850*/  SHF.L.U32 R145, R145, 0x18, RZ ;  /* 0x0000001891917819 */ /* 0x000fe200000006ff */
[----:B------:R-:W-:Y:S01]  /*c860*/  IMAD.MOV.U32 R139, RZ, RZ, R23 ;  /* 0x000000ffff8b7224 */ /* 0x000fe200078e0017 */
[----:B------:R-:W-:Y:S01]  /*c870*/  MOV R137, R22 ;  /* 0x0000001600897202 */ /* 0x000fe20000000f00 */
[----:B------:R1:W-:Y:S01]  /*c880*/  STG.E.64 desc[UR8][R146.64+0x1000], R28 ;  /* 0x0010001c92007986 */ /* 0x0003e2000c101b08 */
[----:B------:R-:W-:Y:S02]  /*c890*/  SHF.L.U32 R165, R165, 0x18, RZ ;  /* 0x00000018a5a57819 */ /* 0x000fe400000006ff */
[----:B------:R-:W-:Y:S01]  /*c8a0*/  MOV R141, R24 ;  /* 0x00000018008d7202 */ /* 0x000fe20000000f00 */
[----:B------:R1:W-:Y:S01]  /*c8b0*/  STG.E.64 desc[UR8][R146.64], R12 ;  /* 0x0000000c92007986 */ /* 0x0003e2000c101b08 */
[----:B------:R-:W-:-:S03]  /*c8c0*/  MOV R135, R25 ;  /* 0x0000001900877202 */ /* 0x000fc60000000f00 */
[----:B------:R1:W-:Y:S01]  /*c8d0*/  STG.E.64 desc[UR8][R146.64+0x2000], R30 ;  /* 0x0020001e92007986 */ /* 0x0003e2000c101b08 */
[----:B------:R-:W-:-:S03]  /*c8e0*/  LOP3.LUT R142, R142, 0xff000000, R145, 0xf8, !PT ;  /* 0xff0000008e8e7812 */ /* 0x000fc600078ef891 */
[----:B------:R1:W-:Y:S01]  /*c8f0*/  STG.E.64 desc[UR8][R146.64+0x3000], R128 ;  /* 0x0030008092007986 */ /* 0x0003e2000c101b08 */
[----:B------:R-:W-:-:S03]  /*c900*/  MOV R143, R26 ;  /* 0x0000001a008f7202 */ /* 0x000fc60000000f00 */
[----:B------:R1:W-:Y:S01]  /*c910*/  STG.E.64 desc[UR8][R148.64], R130 ;  /* 0x0000008294007986 */ /* 0x0003e2000c101b08 */
[----:B------:R-:W-:Y:S02]  /*c920*/  LOP3.LUT R144, R14, 0xff000000, R165, 0xf8, !PT ;  /* 0xff0000000e907812 */ /* 0x000fe400078ef8a5 */
[----:B------:R-:W-:Y:S01]  /*c930*/  MOV R145, R27 ;  /* 0x0000001b00917202 */ /* 0x000fe20000000f00 */
[----:B------:R1:W-:Y:S04]  /*c940*/  STG.E.64 desc[UR8][R150.64], R132 ;  /* 0x0000008496007986 */ /* 0x0003e8000c101b08 */
[----:B------:R1:W-:Y:S04]  /*c950*/  STG.E.64 desc[UR8][R152.64], R136 ;  /* 0x0000008898007986 */ /* 0x0003e8000c101b08 */
[----:B------:R1:W-:Y:S04]  /*c960*/  STG.E.64 desc[UR8][R154.64], R138 ;  /* 0x0000008a9a007986 */ /* 0x0003e8000c101b08 */
[----:B------:R1:W-:Y:S04]  /*c970*/  STG.E.64 desc[UR8][R156.64], R140 ;  /* 0x0000008c9c007986 */ /* 0x0003e8000c101b08 */
[----:B------:R1:W-:Y:S04]  /*c980*/  STG.E.64 desc[UR8][R158.64], R134 ;  /* 0x000000869e007986 */ /* 0x0003e8000c101b08 */
[----:B------:R1:W-:Y:S04]  /*c990*/  STG.E.64 desc[UR8][R160.64], R142 ;  /* 0x0000008ea0007986 */ /* 0x0003e8000c101b08 */
[----:B------:R1:W-:Y:S02]  /*c9a0*/  STG.E.64 desc[UR8][R162.64], R144 ;  /* 0x00000090a2007986 */ /* 0x0003e4000c101b08 */
.L_x_12047:
        /* <DEDUP_REMOVED lines=8> */
.L_x_12024:
        /* <DEDUP_REMOVED lines=31> */
[----:B------:R-:W-:-:S04]  /*cc20*/  HFMA2 R0, -RZ, RZ, 0, 0 ;  /* 0x00000000ff007431 */ /* 0x000fc800000001ff */
[----:B------:R-:W-:-:S05]  /*cc30*/  @!P0 IMAD R2, R211, 0x4, R2 ;  /* 0x00000004d3028824 */ /* 0x000fca00078e0202 */
[----:B------:R2:W3:Y:S01]  /*cc40*/  @!P0 LDS R0, [R2] ;  /* 0x0000000002008984 */ /* 0x0004e20000000800 */
[----:B------:R-:W-:Y:S05]  /*cc50*/  BRA.DIV UR4, `(.L_x_12051) ;  /* 0x00000002047c7947 */ /* 0x000fea000b800000 */
[----:B---3--:R-:W3:Y:S02]  /*cc60*/  SHFL.DOWN PT, R3, R0, 0x2, 0x1f ;  /* 0x08401f0000037f89 */ /* 0x008ee400000e0000 */
[----:B---3--:R-:W-:-:S05]  /*cc70*/  FMNMX R3, R3, R0, !PT ;  /* 0x0000000003037209 */ /* 0x008fca0007800000 */
[----:B--2---:R2:W3:Y:S02]  /*cc80*/  SHFL.DOWN PT, R2, R3, 0x1, 0x1f ;  /* 0x08201f0003027f89 */ /* 0x0044e400000e0000 */
.L_x_12056:
[----:B------:R-:W-:Y:S02]  /*cc90*/  ISETP.NE.AND P0, PT, R211, RZ, PT ;  /* 0x000000ffd300720c */ /* 0x000fe40003f05270 */
[----:B---3--:R-:W-:-:S11]  /*cca0*/  FMNMX R5, R3, R2, !PT ;  /* 0x0000000203057209 */ /* 0x008fd60007800000 */
[----:B------:R-:W-:Y:S05]  /*ccb0*/  @P0 BRA `(.L_x_12050) ;  /* 0x0000000000080947 */ /* 0x000fea0003800000 */
[----:B--2---:R-:W2:Y:S02]  /*ccc0*/  LDC.64 R2, c[0x0][0x3f8] ;  /* 0x0000fe00ff027b82 */ /* 0x004ea40000000a00 */
[----:B--2---:R3:W-:Y:S02]  /*ccd0*/  REDG.E.MAX.S32.STRONG.GPU desc[UR8][R2.64], R5 ;  /* 0x000000050200798e */ /* 0x0047e4000d12e308 */
.L_x_12050:
[----:B------:R-:W-:Y:S05]  /*cce0*/  BSYNC B0 ;  /* 0x0000000000007941 */ /* 0x000fea0003800000 */
.L_x_12049:
        /* <DEDUP_REMOVED lines=12> */
[----:B0123--:R-:W-:Y:S05]  /*cdb0*/  CALL.REL.NOINC `($__internal_216_$__cuda_sm20_rcp_rn_f32_slowpath) ;  /* 0x00000000005c7944 */ /* 0x00ffea0003c00000 */
[----:B------:R-:W-:Y:S05]  /*cdc0*/  BRA `(.L_x_12053) ;  /* 0x0000000000147947 */ /* 0x000fea0003800000 */
.L_x_12052:
[----:B------:R-:W4:Y:S01]  /*cdd0*/  MUFU.RCP R234, UR10 ;  /* 0x0000000a00ea7d08 */ /* 0x000f220008001000 */
[----:B--23--:R-:W-:-:S05]  /*cde0*/  MOV R3, UR10 ;  /* 0x0000000a00037c02 */ /* 0x00cfca0008000f00 */
[----:B----4-:R-:W-:-:S04]  /*cdf0*/  FFMA R0, R234, R3, -1 ;  /* 0xbf800000ea007423 */ /* 0x010fc80000000003 */
[----:B------:R-:W-:-:S04]  /*ce00*/  FADD.FTZ R3, -R0, -RZ ;  /* 0x800000ff00037221 */ /* 0x000fc80000010100 */
[----:B------:R-:W-:-:S07]  /*ce10*/  FFMA R234, R234, R3, R234 ;  /* 0x00000003eaea7223 */ /* 0x000fce00000000ea */
.L_x_12053:
[----:B------:R-:W2:Y:S02]  /*ce20*/  LDC.64 R2, c[0x0][0x3f0] ;  /* 0x0000fc00ff027b82 */ /* 0x000ea40000000a00 */
[----:B--2---:R-:W-:Y:S01]  /*ce30*/  STG.E desc[UR8][R2.64], R234 ;  /* 0x000000ea02007986 */ /* 0x004fe2000c101908 */
[----:B------:R-:W-:Y:S05]  /*ce40*/  EXIT ;  /* 0x000000000000794d */ /* 0x000fea0003800000 */
.L_x_12051:
[----:B------:R-:W-:Y:S02]  /*ce50*/  MOV R5, 0x2 ;  /* 0x0000000200057802 */ /* 0x000fe40000000f00 */
[----:B------:R-:W-:Y:S02]  /*ce60*/  MOV R7, 0x1f ;  /* 0x0000001f00077802 */ /* 0x000fe40000000f00 */
[----:B------:R-:W-:-:S07]  /*ce70*/  MOV R4, 0xffffffff ;  /* 0xffffffff00047802 */ /* 0x000fce0000000f00 */
[----:B0123--:R-:W-:Y:S05]  /*ce80*/  WARPSYNC.COLLECTIVE R4, `(.L_x_12054) ;  /* 0x0000000004087348 */ /* 0x00ffea0003c00000 */
[----:B--23--:R2:W3:Y:S02]  /*ce90*/  SHFL.DOWN P0, R2, R0, R5, R7 ;  /* 0x0800000500027389 */ /* 0x00c4e40000000007 */
[----:B0123--:R-:W-:Y:S05]  /*cea0*/  ENDCOLLECTIVE ;  /* 0x000000000000791b */ /* 0x00ffea0003800000 */
.L_x_12054:
[----:B------:R-:W-:Y:S02]  /*ceb0*/  MOV R5, 0x1 ;  /* 0x0000000100057802 */ /* 0x000fe40000000f00 */
[----:B------:R-:W-:-:S04]  /*cec0*/  MOV R3, R2 ;  /* 0x0000000200037202 */ /* 0x000fc80000000f00 */
[----:B------:R-:W-:-:S05]  /*ced0*/  FMNMX R3, R3, R0, !PT ;  /* 0x0000000003037209 */ /* 0x000fca0007800000 */
[----:B------:R-:W-:-:S07]  /*cee0*/  IMAD.MOV.U32 R0, RZ, RZ, R3 ;  /* 0x000000ffff007224 */ /* 0x000fce00078e0003 */
[----:B------:R-:W-:Y:S05]  /*cef0*/  WARPSYNC.COLLECTIVE R4, `(.L_x_12055) ;  /* 0x0000000004087348 */ /* 0x000fea0003c00000 */
[----:B------:R0:W1:Y:S02]  /*cf00*/  SHFL.DOWN P0, R2, R0, R5, R7 ;  /* 0x0800000500027389 */ /* 0x0000640000000007 */
[----:B01----:R-:W-:Y:S05]  /*cf10*/  ENDCOLLECTIVE ;  /* 0x000000000000791b */ /* 0x003fea0003800000 */
.L_x_12055:
[----:B------:R-:W-:Y:S05]  /*cf20*/  BRA `(.L_x_12056) ;  /* 0xfffffffc00587947 */ /* 0x000fea000383ffff */
        .weak           $__internal_216_$__cuda_sm20_rcp_rn_f32_slowpath
        .type           $__internal_216_$__cuda_sm20_rcp_rn_f32_slowpath,@function
        .size           $__internal_216_$__cuda_sm20_rcp_rn_f32_slowpath,(.L_x_13084 - $__internal_216_$__cuda_sm20_rcp_rn_f32_slowpath)
$__internal_216_$__cuda_sm20_rcp_rn_f32_slowpath:
        /* <DEDUP_REMOVED lines=15> */
.L_x_12058:
        /* <DEDUP_REMOVED lines=18> */
[----:B------:R-:W-:Y:S01]  /*d140*/  SHF.R.U32.HI R236, RZ, R236, R235 ;  /* 0x000000ecffec7219 */ /* 0x000fe200000116eb */
[----:B------:R-:W-:Y:S01]  /*d150*/  IMAD.MOV R238, RZ, RZ, -R238 ;  /* 0x000000ffffee7224 */ /* 0x000fe200078e0aee */
[----:B------:R-:W-:-:S04]  /*d160*/  SHF.R.U32.HI R237, RZ, R234, R237 ;  /* 0x000000eaffed7219 */ /* 0x000fc800000116ed */
        /* <DEDUP_REMOVED lines=12> */
.L_x_12060:
[----:B------:R0:W1:Y:S02]  /*d230*/  MUFU.RCP R236, R16 ;  /* 0x0000001000ec7308 */ /* 0x0000640000001000 */
.L_x_12059:
[----:B------:R-:W-:Y:S05]  /*d240*/  BSYNC B1 ;  /* 0x0000000000017941 */ /* 0x000fea0003800000 */
.L_x_12057:
[----:B0-----:R-:W-:Y:S01]  /*d250*/  MOV R16, R17 ;  /* 0x0000001100107202 */ /* 0x001fe20000000f00 */
[----:B------:R-:W-:Y:S01]  /*d260*/  HFMA2 R17, -RZ, RZ, 0, 0 ;  /* 0x00000000ff117431 */ /* 0x000fe200000001ff */
[----:B-1----:R-:W-:-:S03]  /*d270*/  MOV R234, R236 ;  /* 0x000000ec00ea7202 */ /* 0x002fc60000000f00 */
[----:B------:R-:W-:Y:S05]  /*d280*/  RET.REL.NODEC R16 `(_ZN18transformer_engine13normalization19ln_fwd_tuned_kernelINS0_13Kernel_traitsI13__nv_bfloat16S3_13__nv_fp8_e4m3fjLj49152ELj4ELj1ELj4ELj16ENS0_18Kernel_traits_baseILj49152ES3_S3_S4_fjLj128EEEEEEEvNS0_19ForwardKernelParamsE) ;  /* 0xffffff2c105c7950 */ /* 0x000fea0003c3ffff */
.L_x_12061:
        /* <DEDUP_REMOVED lines=15> */
.L_x_13084:


//--------------------- .text._ZN18transformer_engine13normalization19ln_fwd_tuned_kernelINS0_13Kernel_traitsI13__nv_bfloat16S3_13__nv_fp8_e4m3fjLj40960ELj4ELj1ELj4ELj16ENS0_18Kernel_traits_baseILj40960ES3_S3_S4_fjLj128EEEEEEEvNS0_19ForwardKernelParamsE --------------------------
	.section	.text._ZN18transformer_engine13normalization19ln_fwd_tuned_kernelINS0_13Kernel_traitsI13__nv_bfloat16S3_13__nv_fp8_e4m3fjLj40960ELj4ELj1ELj4ELj16ENS0_18Kernel_traits_baseILj40960ES3_S3_S4_fjLj128EEEEEEEvNS0_19ForwardKernelParamsE,"ax",@progbits
	.align	128
        .global         _ZN18transformer_engine13normalization19ln_fwd_tuned_kernelINS0_13Kernel_traitsI13__nv_bfloat16S3_13__nv_fp8_e4m3fjLj40960ELj4ELj1ELj4ELj16ENS0_18Kernel_traits_baseILj40960ES3_S3_S4_fjLj128EEEEEEEvNS0_19ForwardKernelParamsE
        .type           _ZN18transformer_engine13normalization19ln_fwd_tuned_kernelINS0_13Kernel_traitsI13__nv_bfloat16S3_13__nv_fp8_e4m3fjLj40960ELj4ELj1ELj4ELj16ENS0_18Kernel_traits_baseILj40960ES3_S3_S4_fjLj128EEEEEEEvNS0_19ForwardKernelParamsE,@function
        .size           _ZN18transformer_engine13normalization19ln_fwd_tuned_kernelINS0_13Kernel_traitsI13__nv_bfloat16S3_13__nv_fp8_e4m3fjLj40960ELj4ELj1ELj4ELj16ENS0_18Kernel_traits_baseILj40960ES3_S3_S4_fjLj128EEEEEEEvNS0_19ForwardKernelParamsE,(.L_x_13085 - _ZN18transformer_engine13normalization19ln_fwd_tuned_kernelINS0_13Kernel_traitsI13__nv_bfloat16S3_13__nv_fp8_e4m3fjLj40960ELj4ELj1ELj4ELj16ENS0_18Kernel_traits_baseILj40960ES3_S3_S4_fjLj128EEEEEEEvNS0_19ForwardKernelParamsE)
        .other          _ZN18transformer_engine13normalization19ln_fwd_tuned_kernelINS0_13Kernel_traitsI13__nv_bfloat16S3_13__nv_fp8_e4m3fjLj40960ELj4ELj1ELj4ELj16ENS0_18Kernel_traits_baseILj40960ES3_S3_S4_fjLj128EEEEEEEvNS0_19ForwardKernelParamsE,@"STO_CUDA_ENTRY STV_DEFAULT"
_ZN18transformer_engine13normalization19ln_fwd_tuned_kernelINS0_13Kernel_traitsI13__nv_bfloat16S3_13__nv_fp8_e4m3fjLj40960ELj4ELj1ELj4ELj16ENS0_18Kernel_traits_baseILj40960ES3_S3_S4_fjLj128EEEEEEEvNS0_19ForwardKernelParamsE:
.text._ZN18transformer_engine13normalization19ln_fwd_tuned_kernelINS0_13Kernel_traitsI13__nv_bfloat16S3_13__nv_fp8_e4m3fjLj40960ELj4ELj1ELj4ELj16ENS0_18Kernel_traits_baseILj40960ES3_S3_S4_fjLj128EEEEEEEvNS0_19ForwardKernelParamsE:
        /* <DEDUP_REMOVED lines=65> */
[----:B------:R1:W-:Y:S04]  /*0410*/  STL.S16 [R1+0x18], R122 ;  /* 0x0000187a01007387 */ /* 0x0003e80000100600 */
[----:B------:R1:W-:Y:S04]  /*0420*/  STL.S16 [R1+0x14], R121 ;  /* 0x0000147901007387 */ /* 0x0003e80000100600 */
[----:B------:R1:W-:Y:S04]  /*0430*/  STL.S16 [R1+0x10], R120 ;  /* 0x0000107801007387 */ /* 0x0003e80000100600 */
[----:B------:R1:W-:Y:S04]  /*0440*/  STL.S16 [R1+0xc], R119 ;  /* 0x00000c7701007387 */ /* 0x0003e80000100600 */
[----:B------:R1:W-:Y:S04]  /*0450*/  STL.S16 [R1+0x8], R118 ;  /* 0x0000087601007387 */ /* 0x0003e80000100600 */
[----:B------:R1:W-:Y:S04]  /*0460*/  STL.S16 [R1+0x4], R117 ;  /* 0x0000047501007387 */ /* 0x0003e80000100600 */
[----:B------:R1:W-:Y:S01]  /*0470*/  STL.S16 [R1], R116 ;  /* 0x0000007401007387 */ /* 0x0003e20000100600 */
[----:B-----5:R-:W-:-:S02]  /*0480*/  PRMT R168, R40, 0x7632, R168 ;  /* 0x0000763228a87816 */ /* 0x020fc400000000a8 */
        /* <DEDUP_REMOVED lines=64> */
[----:B-1----:R-:W-:-:S07]  /*0890*/  PRMT R0, R115, 0x7632, R0 ;  /* 0x0000763273007816 */ /* 0x002fce0000000000 */
.L_x_12086:
[----:B01----:R-:W0:Y:S01]  /*08a0*/  LDC.64 R152, c[0x0][0x390] ;  /* 0x0000e400ff987b82 */ /* 0x003e220000000a00 */
[----:B------:R-:W-:-:S05]  /*08b0*/  MOV R155, UR7 ;  /* 0x00000007009b7c02 */ /* 0x000fca0008000f00 */
[----:B------:R-:W-:-:S04]  /*08c0*/  IMAD R155, R155, 0x1400, R154 ;  /* 0x000014009b9b7824 */ /* 0x000fc800078e029a */
[----:B0-----:R-:W-:-:S05]  /*08d0*/  IMAD.WIDE.U32 R120, R155, 0x10, R152 ;  /* 0x000000109b787825 */ /* 0x001fca00078e0098 */
[----:B------:R-:W2:Y:S04]  /*08e0*/  LDG.E.128 R116, desc[UR8][R120.64] ;  /* 0x0000000878747981 */ /* 0x000ea8000c1e1d00 */
[----:B------:R-:W3:Y:S01]  /*08f0*/  LDG.E.128 R120, desc[UR8][R120.64+0x2000] ;  /* 0x0020000878787981 */ /* 0x000ee2000c1e1d00 */
[----:B------:R-:W-:-:S04]  /*0900*/  VIADD R125, R155, 0x400 ;  /* 0x000004009b7d7836 */ /* 0x000fc80000000000 */
        /* <DEDUP_REMOVED lines=17> */
[----:B------:R-:W-:-:S04]  /*0a20*/  VIADD R149, R155, 0x1000 ;  /* 0x000010009b957836 */ /* 0x000fc80000000000 */
[----:B------:R-:W-:-:S06]  /*0a30*/  IMAD.WIDE.U32 R148, R149, 0x10, R152 ;  /* 0x0000001095947825 */ /* 0x000fcc00078e0098 */
[----:B------:R-:W5:Y:S01]  /*0a40*/  LDG.E.128 R148, desc[UR8][R148.64] ;  /* 0x0000000894947981 */ /* 0x000f62000c1e1d00 */
[----:B------:R-:W-:-:S05]  /*0a50*/  IADD3 R155, PT, PT, R155, 0x1200, RZ ;  /* 0x000012009b9b7810 */ /* 0x000fca0007ffe0ff */
[----:B------:R-:W-:-:S06]  /*0a60*/  IMAD.WIDE.U32 R152, R155, 0x10, R152 ;  /* 0x000000109b987825 */ /* 0x000fcc00078e0098 */
[----:B------:R-:W5:Y:S01]  /*0a70*/  LDG.E.128 R152, desc[UR8][R152.64] ;  /* 0x0000000898987981 */ /* 0x000f62000c1e1d00 */
        /* <DEDUP_REMOVED lines=11> */
[C---:B------:R-:W-:Y:S01]  /*0b30*/  PRMT R174, R118.reuse, 0x7632, R174 ;  /* 0x0000763276ae7816 */ /* 0x040fe200000000ae */
[----:B------:R-:W-:Y:S02]  /*0b40*/  IMAD.U32 R173, R118, 0x10000, RZ ;  /* 0x0001000076ad7824 */ /* 0x000fe400078e00ff */
        /* <DEDUP_REMOVED lines=10> */
[----:B------:R-:W-:Y:S01]  /*0bf0*/  SHF.L.U32 R120, R176, 0x10, RZ ;  /* 0x00000010b0787819 */ /* 0x000fe200000006ff */
[C---:B------:R-:W-:Y:S02]  /*0c00*/  IMAD.U32 R176, R121.reuse, 0x10000, RZ ;  /* 0x0001000079b07824 */ /* 0x040fe400078e00ff */
        /* <DEDUP_REMOVED lines=13> */
[----:B------:R-:W-:Y:S01]  /*0ce0*/  SHF.L.U32 R123, R179, 0x10, RZ ;  /* 0x00000010b37b7819 */ /* 0x000fe200000006ff */
[C---:B----4-:R-:W-:Y:S02]  /*0cf0*/  IMAD.U32 R179, R124.reuse, 0x10000, RZ ;  /* 0x000100007cb37824 */ /* 0x050fe400078e00ff */
[--C-:B------:R-:W-:Y:S01]  /*0d00*/  FADD R181, R177, R180.reuse ;  /* 0x000000b4b1b57221 */ /* 0x100fe20000000000 */
[----:B------:R-:W-:Y:S01]  /*0d10*/  PRMT R180, R124, 0x7632, R180 ;  /* 0x000076327cb47816 */ /* 0x000fe200000000b4 */
[C---:B-----5:R-:W-:Y:S01]  /*0d20*/  IMAD.U32 R194, R136.reuse, 0x10000, RZ ;  /* 0x0001000088c27824 */ /* 0x060fe200078e00ff */
[----:B------:R-:W-:Y:S01]  /*0d30*/  PRMT R193, R136, 0x7632, R193 ;  /* 0x0000763288c17816 */ /* 0x000fe200000000c1 */
[----:B------:R-:W-:Y:S01]  /*0d40*/  FADD R181, R122, R181 ;  /* 0x000000b57ab57221 */ /* 0x000fe20000000000 */
[----:B------:R-:W-:Y:S01]  /*0d50*/  SHF.L.U32 R124, R180, 0x10, RZ ;  /* 0x00000010b47c7819 */ /* 0x000fe200000006ff */
[----:B------:R-:W-:Y:S01]  /*0d60*/  IMAD.U32 R198, R139, 0x10000, RZ ;  /* 0x000100008bc67824 */ /* 0x000fe200078e00ff */
[C---:B------:R-:W-:Y:S01]  /*0d70*/  SHF.L.U32 R180, R125.reuse, 0x10, RZ ;  /* 0x000000107db47819 */ /* 0x040fe200000006ff */
[--C-:B------:R-:W-:Y:S01]  /*0d80*/  FADD R182, R178, R181.reuse ;  /* 0x000000b5b2b67221 */ /* 0x100fe20000000000 */
[----:B------:R-:W-:-:S02]  /*0d90*/  PRMT R181, R125, 0x7632, R181 ;  /* 0x000076327db57816 */ /* 0x000fc400000000b5 */
[----:B------:R-:W-:Y:S01]  /*0da0*/  SHF.L.U32 R193, R193, 0x10, RZ ;  /* 0x00000010c1c17819 */ /* 0x000fe200000006ff */
[----:B------:R-:W-:Y:S01]  /*0db0*/  FADD R182, R123, R182 ;  /* 0x000000b67bb67221 */ /* 0x000fe20000000000 */
[----:B------:R-:W-:Y:S01]  /*0dc0*/  SHF.L.U32 R125, R181, 0x10, RZ ;  /* 0x00000010b57d7819 */ /* 0x000fe200000006ff */
[----:B------:R-:W-:Y:S01]  /*0dd0*/  IMAD.U32 R201, R142, 0x10000, RZ ;  /* 0x000100008ec97824 */ /* 0x000fe200078e00ff */
[C---:B------:R-:W-:Y:S01]  /*0de0*/  SHF.L.U32 R181, R126.reuse, 0x10, RZ ;  /* 0x000000107eb57819 */ /* 0x040fe200000006ff */
[--C-:B------:R-:W-:Y:S01]  /*0df0*/  FADD R183, R179, R182.reuse ;  /* 0x000000b6b3b77221 */ /* 0x100fe20000000000 */
[----:B------:R-:W-:Y:S02]  /*0e00*/  PRMT R182, R126, 0x7632, R182 ;  /* 0x000076327eb67816 */ /* 0x000fe400000000b6 */
[----:B------:R-:W-:Y:S01]  /*0e10*/  PRMT R195, R137, 0x7632, R195 ;  /* 0x0000763289c37816 */ /* 0x000fe200000000c3 */
[----:B------:R-:W-:Y:S01]  /*0e20*/  FADD R183, R124, R183 ;  /* 0x000000b77cb77221 */ /* 0x000fe20000000000 */
[----:B------:R-:W-:Y:S01]  /*0e30*/  SHF.L.U32 R126, R182, 0x10, RZ ;  /* 0x00000010b67e7819 */ /* 0x000fe200000006ff */
[----:B------:R-:W-:Y:S01]  /*0e40*/  IMAD.U32 R182, R127, 0x10000, RZ ;  /* 0x000100007fb67824 */ /* 0x000fe200078e00ff */
[----:B------:R-:W-:Y:S01]  /*0e50*/  SHF.L.U32 R196, R137, 0x10, RZ ;  /* 0x0000001089c47819 */ /* 0x000fe200000006ff */
[--C-:B------:R-:W-:Y:S01]  /*0e60*/  FADD R184, R180, R183.reuse ;  /* 0x000000b7b4b87221 */ /* 0x100fe20000000000 */
[----:B------:R-:W-:Y:S01]  /*0e70*/  PRMT R183, R127, 0x7632, R183 ;  /* 0x000076327fb77816 */ /* 0x000fe200000000b7 */
[----:B------:R-:W-:Y:S01]  /*0e80*/  IMAD.U32 R214, R145, 0x10000, RZ ;  /* 0x0001000091d67824 */ /* 0x000fe200078e00ff */
[----:B------:R-:W-:Y:S01]  /*0e90*/  SHF.L.U32 R195, R195, 0x10, RZ ;  /* 0x00000010c3c37819 */ /* 0x000fe200000006ff */
[----:B------:R-:W-:Y:S01]  /*0ea0*/  FADD R184, R125, R184 ;  /* 0x000000b87db87221 */ /* 0x000fe20000000000 */
[----:B------:R-:W-:-:S02]  /*0eb0*/  SHF.L.U32 R127, R183, 0x10, RZ ;  /* 0x00000010b77f7819 */ /* 0x000fc400000006ff */
[C---:B------:R-:W-:Y:S01]  /*0ec0*/  SHF.L.U32 R183, R128.reuse, 0x10, RZ ;  /* 0x0000001080b77819 */ /* 0x040fe200000006ff */
[--C-:B------:R-:W-:Y:S01]  /*0ed0*/  FADD R185, R181, R184.reuse ;  /* 0x000000b8b5b97221 */ /* 0x100fe20000000000 */
[----:B------:R-:W-:Y:S02]  /*0ee0*/  PRMT R184, R128, 0x7632, R184 ;  /* 0x0000763280b87816 */ /* 0x000fe400000000b8 */
[----:B------:R-:W-:Y:S01]  /*0ef0*/  SHF.L.U32 R197, R138, 0x10, RZ ;  /* 0x000000108ac57819 */ /* 0x000fe200000006ff */
[----:B------:R-:W-:Y:S01]  /*0f00*/  FADD R185, R126, R185 ;  /* 0x000000b97eb97221 */ /* 0x000fe20000000000 */
[----:B------:R-:W-:Y:S01]  /*0f10*/  SHF.L.U32 R128, R184, 0x10, RZ ;  /* 0x00000010b8807819 */ /* 0x000fe200000006ff */
[----:B------:R-:W-:Y:S01]  /*0f20*/  IMAD.U32 R217, R148, 0x10000, RZ ;  /* 0x0001000094d97824 */ /* 0x000fe200078e00ff */
[C---:B------:R-:W-:Y:S01]  /*0f30*/  SHF.L.U32 R184, R129.reuse, 0x10, RZ ;  /* 0x0000001081b87819 */ /* 0x040fe200000006ff */
[--C-:B------:R-:W-:Y:S01]  /*0f40*/  FADD R186, R182, R185.reuse ;  /* 0x000000b9b6ba7221 */ /* 0x100fe20000000000 */
[----:B------:R-:W-:Y:S01]  /*0f50*/  PRMT R185, R129, 0x7632, R185 ;  /* 0x0000763281b97816 */ /* 0x000fe200000000b9 */
[----:B------:R-:W-:Y:S01]  /*0f60*/  IMAD.U32 R220, R151, 0x10000, RZ ;  /* 0x0001000097dc7824 */ /* 0x000fe200078e00ff */
[----:B------:R-:W-:Y:S01]  /*0f70*/  SHF.L.U32 R199, R140, 0x10, RZ ;  /* 0x000000108cc77819 */ /* 0x000fe200000006ff */
[----:B------:R-:W-:Y:S01]  /*0f80*/  FADD R186, R127, R186 ;  /* 0x000000ba7fba7221 */ /* 0x000fe20000000000 */
[----:B------:R-:W-:Y:S01]  /*0f90*/  SHF.L.U32 R129, R185, 0x10, RZ ;  /* 0x00000010b9817819 */ /* 0x000fe200000006ff */
[C---:B------:R-:W-:Y:S01]  /*0fa0*/  IMAD.U32 R185, R130.reuse, 0x10000, RZ ;  /* 0x0001000082b97824 */ /* 0x040fe200078e00ff */
        /* <DEDUP_REMOVED lines=13> */
[C---:B------:R-:W-:Y:S01]  /*1080*/  SHF.L.U32 R187, R132.reuse, 0x10, RZ ;  /* 0x0000001084bb7819 */ /* 0x040fe200000006ff */
[--C-:B------:R-:W-:Y:S01]  /*1090*/  FADD R189, R185, R188.reuse ;  /* 0x000000bcb9bd7221 */ /* 0x100fe20000000000 */
[----:B------:R-:W-:-:S02]  /*10a0*/  PRMT R188, R132, 0x7632, R188 ;  /* 0x0000763284bc7816 */ /* 0x000fc400000000bc */
[----:B------:R-:W-:Y:S01]  /*10b0*/  SHF.L.U32 R215, R146, 0x10, RZ ;  /* 0x0000001092d77819 */ /* 0x000fe200000006ff */
[----:B------:R-:W-:Y:S01]  /*10c0*/  FADD R189, R130, R189 ;  /* 0x000000bd82bd7221 */ /* 0x000fe20000000000 */
[----:B------:R-:W-:Y:S01]  /*10d0*/  SHF.L.U32 R132, R188, 0x10, RZ ;  /* 0x00000010bc847819 */ /* 0x000fe200000006ff */
[----:B------:R-:W-:Y:S01]  /*10e0*/  IMAD.U32 R188, R133, 0x10000, RZ ;  /* 0x0001000085bc7824 */ /* 0x000fe200078e00ff */
[----:B------:R-:W-:Y:S01]  /*10f0*/  SHF.L.U32 R216, R147, 0x10, RZ ;  /* 0x0000001093d87819 */ /* 0x000fe200000006ff */
[--C-:B------:R-:W-:Y:S01]  /*1100*/  FADD R190, R186, R189.reuse ;  /* 0x000000bdbabe7221 */ /* 0x100fe20000000000 */
[----:B------:R-:W-:Y:S02]  /*1110*/  PRMT R189, R133, 0x7632, R189 ;  /* 0x0000763285bd7816 */ /* 0x000fe400000000bd */
        /* <DEDUP_REMOVED lines=18> */
[----:B------:R-:W-:Y:S01]  /*1240*/  SHF.L.U32 R224, R224, 0x10, RZ ;  /* 0x00000010e0e07819 */ /* 0x000fe200000006ff */
[----:B------:R-:W-:Y:S01]  /*1250*/  FADD R135, R189, R134 ;  /* 0x00000086bd877221 */ /* 0x000fe20000000000 */
[----:B------:R-:W-:-:S03]  /*1260*/  SHF.L.U32 R191, R191, 0x10, RZ ;  /* 0x00000010bfbf7819 */ /* 0x000fc600000006ff */
[----:B------:R-:W-:-:S04]  /*1270*/  FADD R134, R192, R135 ;  /* 0x00000087c0867221 */ /* 0x000fc80000000000 */
[----:B------:R-:W-:-:S04]  /*1280*/  FADD R135, R191, R134 ;  /* 0x00000086bf877221 */ /* 0x000fc80000000000 */
        /* <DEDUP_REMOVED lines=267> */
.L_x_12064:
[----:B------:R-:W-:Y:S05]  /*2340*/  BSYNC.RECONVERGENT B0 ;  /* 0x0000000000007941 */ /* 0x000fea0003800200 */
.L_x_12063:
        /* <DEDUP_REMOVED lines=9> */
[----:B------:R-:W-:Y:S02]  /*23e0*/  IMAD.MOV.U32 R170, RZ, RZ, 0x45200000 ;  /* 0x45200000ffaa7424 */ /* 0x000fe400078e00ff */
[----:B------:R-:W-:Y:S01]  /*23f0*/  LOP3.LUT R134, R134, 0xf8, RZ, 0xc0, !PT ;  /* 0x000000f886867812 */ /* 0x000fe200078ec0ff */
[----:B0-----:R-:W-:-:S04]  /*2400*/  ULEA UR5, UR6, UR5, 0x18 ;  /* 0x0000000506057291 */ /* 0x001fc8000f8ec0ff */
[----:B------:R-:W-:-:S09]  /*2410*/  @UP1 UIADD3 UR5, UPT, UPT, UR5, 0x20, URZ ;  /* 0x0000002005051890 */ /* 0x000fd2000fffe0ff */
[----:B------:R-:W0:Y:S03]  /*2420*/  LDS.64 R134, [R134+UR5] ;  /* 0x0000000586867984 */ /* 0x000e260008000a00 */
.L_x_12066:
[----:B------:R-:W-:Y:S05]  /*2430*/  BSYNC.RECONVERGENT B0 ;  /* 0x0000000000007941 */ /* 0x000fea0003800200 */
.L_x_12065:
        /* <DEDUP_REMOVED lines=11> */
[----:B------:R-:W-:Y:S05]  /*24f0*/  CALL.REL.NOINC `($__internal_217_$__cuda_sm20_rcp_rn_f32_slowpath) ;  /* 0x0000008400407944 */ /* 0x000fea0003c00000 */
[----:B------:R-:W-:Y:S05]  /*2500*/  BRA `(.L_x_12069) ;  /* 0x0000000000107947 */ /* 0x000fea0003800000 */
.L_x_12068:
[----:B------:R-:W0:Y:S02]  /*2510*/  MUFU.RCP R232, R229 ;  /* 0x000000e500e87308 */ /* 0x000e240000001000 */
[----:B0-----:R-:W-:-:S04]  /*2520*/  FFMA R136, R229, R232, -1 ;  /* 0xbf800000e5887423 */ /* 0x001fc800000000e8 */
[----:B------:R-:W-:-:S04]  /*2530*/  FADD.FTZ R136, -R136, -RZ ;  /* 0x800000ff88887221 */ /* 0x000fc80000010100 */
[----:B------:R-:W-:-:S07]  /*2540*/  FFMA R232, R232, R136, R232 ;  /* 0x00000088e8e87223 */ /* 0x000fce00000000e8 */
.L_x_12069:
[----:B------:R-:W-:Y:S05]  /*2550*/  BSYNC.RECONVERGENT B0 ;  /* 0x0000000000007941 */ /* 0x000fea0003800200 */
.L_x_12067:
        /* <DEDUP_REMOVED lines=20> */
[----:B------:R-:W-:Y:S05]  /*26a0*/  CALL.REL.NOINC `($__internal_217_$__cuda_sm20_rcp_rn_f32_slowpath) ;  /* 0x0000008000d47944 */ /* 0x000fea0003c00000 */
[----:B------:R-:W-:Y:S01]  /*26b0*/  MOV R136, R232 ;  /* 0x000000e800887202 */ /* 0x000fe20000000f00 */
[----:B------:R-:W-:Y:S06]  /*26c0*/  BRA `(.L_x_12072) ;  /* 0x0000000000107947 */ /* 0x000fec0003800000 */
.L_x_12071:
[----:B------:R-:W0:Y:S02]  /*26d0*/  MUFU.RCP R136, R137 ;  /* 0x0000008900887308 */ /* 0x000e240000001000 */
[----:B0-----:R-:W-:-:S04]  /*26e0*/  FFMA R137, R137, R136, -1 ;  /* 0xbf80000089897423 */ /* 0x001fc80000000088 */
[----:B------:R-:W-:-:S04]  /*26f0*/  FADD.FTZ R137, -R137, -RZ ;  /* 0x800000ff89897221 */ /* 0x000fc80000010100 */
[----:B------:R-:W-:-:S07]  /*2700*/  FFMA R136, R136, R137, R136 ;  /* 0x0000008988887223 */ /* 0x000fce0000000088 */
.L_x_12072:
[----:B------:R-:W-:Y:S05]  /*2710*/  BSYNC.RECONVERGENT B0 ;  /* 0x0000000000007941 */ /* 0x000fea0003800200 */
.L_x_12070:
[----:B------:R-:W-:Y:S01]  /*2720*/  FADD R230, R135, R230 ;  /* 0x000000e687e67221 */ /* 0x000fe20000000000 */
[----:B------:R-:W-:Y:S01]  /*2730*/  FADD R135, R170, -R228 ;  /* 0x800000e4aa877221 */ /* 0x000fe20000000000 */
[----:B------:R-:W0:Y:S01]  /*2740*/  LDCU UR12, c[0x0][0x380] ;  /* 0x00007000ff0c77ac */ /* 0x000e220008000800 */
[----:B------:R-:W-:Y:S01]  /*2750*/  ISETP.NE.AND P1, PT, R237, RZ, PT ;  /* 0x000000ffed00720c */ /* 0x000fe20003f25270 */
[----:B------:R-:W-:Y:S01]  /*2760*/  BSSY.RECONVERGENT B0, `(.L_x_12073) ;  /* 0x000001b000007945 */ /* 0x000fe20003800200 */
[----:B------:R-:W-:-:S04]  /*2770*/  FMUL R135, R135, R135 ;  /* 0x0000008787877220 */ /* 0x000fc80000400000 */
[----:B------:R-:W-:-:S04]  /*2780*/  FMUL R135, R229, R135 ;  /* 0x00000087e5877220 */ /* 0x000fc80000400000 */
[C---:B------:R-:W-:Y:S01]  /*2790*/  FMUL R135, R134.reuse, R135 ;  /* 0x0000008786877220 */ /* 0x040fe20000400000 */
[----:B------:R-:W-:-:S03]  /*27a0*/  FMUL R134, R134, R228 ;  /* 0x000000e486867220 */ /* 0x000fc60000400000 */
[----:B------:R-:W-:Y:S01]  /*27b0*/  FFMA R135, R135, R136, R230 ;  /* 0x0000008887877223 */ /* 0x000fe200000000e6 */
[----:B------:R-:W-:Y:S01]  /*27c0*/  FFMA R229, R229, R170, R134 ;  /* 0x000000aae5e57223 */ /* 0x000fe20000000086 */
[----:B0-----:R-:W-:-:S03]  /*27d0*/  USHF.L.U32 UR11, UR12, 0x2, URZ ;  /* 0x000000020c0b7899 */ /* 0x001fc600080006ff */
[----:B------:R-:W-:Y:S01]  /*27e0*/  FMUL R134, R229, R136 ;  /* 0x00000088e5867220 */ /* 0x000fe20000400000 */
[----:B------:R-:W0:Y:S05]  /*27f0*/  SHFL.IDX PT, R135, R135, RZ, 0x1f ;  /* 0x00001fff87877589 */ /* 0x000e2a00000e0000 */
[----:B------:R-:W1:Y:S01]  /*2800*/  SHFL.IDX PT, R134, R134, RZ, 0x1f ;  /* 0x00001fff86867589 */ /* 0x000e6200000e0000 */
[----:B------:R-:W-:Y:S05]  /*2810*/  @P1 BRA `(.L_x_12074) ;  /* 0x00000000003c1947 */ /* 0x000fea0003800000 */
[----:B------:R-:W2:Y:S01]  /*2820*/  S2UR UR5, SR_CTAID.X ;  /* 0x00000000000579c3 */ /* 0x000ea20000002500 */
[----:B------:R-:W-:-:S06]  /*2830*/  ULOP3.LUT UR6, UR4, 0x1, URZ, 0xc0, !UPT ;  /* 0x0000000104067892 */ /* 0x000fcc000f8ec0ff */
[----:B------:R-:W-:Y:S01]  /*2840*/  IMAD R170, RZ, RZ, -UR6 ;  /* 0x80000006ffaa7e24 */ /* 0x000fe2000f8e02ff */
[----:B------:R-:W3:Y:S04]  /*2850*/  LDC.64 R136, c[0x0][0x3b0] ;  /* 0x0000ec00ff887b82 */ /* 0x000ee80000000a00 */
        /* <DEDUP_REMOVED lines=11> */
.L_x_12074:
[----:B------:R-:W-:Y:S05]  /*2910*/  BSYNC.RECONVERGENT B0 ;  /* 0x0000000000007941 */ /* 0x000fea0003800200 */
.L_x_12073:
[----:B------:R-:W3:Y:S01]  /*2920*/  S2R R228, SR_TID.X ;  /* 0x0000000000e47919 */ /* 0x000ee20000002100 */
[----:B------:R-:W-:Y:S01]  /*2930*/  BSSY B0, `(.L_x_12075) ;  /* 0x000001c000007945 */ /* 0x000fe20003800000 */
[----:B---3--:R-:W-:-:S13]  /*2940*/  ISETP.NE.AND P1, PT, R228, RZ, PT ;  /* 0x000000ffe400720c */ /* 0x008fda0003f25270 */
[----:B------:R-:W-:Y:S05]  /*2950*/  @P1 BRA `(.L_x_12076) ;  /* 0x0000000000641947 */ /* 0x000fea0003800000 */
[----:B0-2---:R-:W0:Y:S01]  /*2960*/  S2R R135, SR_CTAID.X ;  /* 0x0000000000877919 */ /* 0x005e220000002500 */
[----:B------:R-:W-:Y:S01]  /*2970*/  ULOP3.LUT UR5, UR4, 0x1, URZ, 0xc0, !UPT ;  /* 0x0000000104057892 */ /* 0x000fe2000f8ec0ff */
[----:B------:R-:W2:Y:S05]  /*2980*/  LDCU.64 UR14, c[0x0][0x3b8] ;  /* 0x00007700ff0e77ac */ /* 0x000eaa0008000a00 */
[----:B-1----:R-:W-:Y:S01]  /*2990*/  IADD3 R134, PT, PT, RZ, -UR5, RZ ;  /* 0x80000005ff867c10 */ /* 0x002fe2000fffe0ff */
[----:B------:R-:W-:Y:S01]  /*29a0*/  UISETP.GT.U32.AND UP0, UPT, UR4, 0x1, UPT ;  /* 0x000000010400788c */ /* 0x000fe2000bf04070 */
[----:B------:R-:W-:Y:S02]  /*29b0*/  UMOV UR5, 0x1 ;  /* 0x0000000100057882 */ /* 0x000fe40000000000 */
[----:B------:R-:W-:Y:S01]  /*29c0*/  LOP3.LUT R134, R134, UR12, RZ, 0xc0, !PT ;  /* 0x0000000c86867c12 */ /* 0x000fe2000f8ec0ff */
[----:B------:R-:W-:-:S06]  /*29d0*/  USEL UR5, UR5, 0xffffffff, !UP0 ;  /* 0xffffffff05057887 */ /* 0x000fcc000c000000 */
[----:B------:R-:W-:Y:S02]  /*29e0*/  MOV R137, UR5 ;  /* 0x0000000500897c02 */ /* 0x000fe40008000f00 */
[----:B0-----:R-:W-:-:S04]  /*29f0*/  LEA.HI R135, P1, R135, R134, RZ, 0x1e ;  /* 0x0000008687877211 */ /* 0x001fc8000783f0ff */
        /* <DEDUP_REMOVED lines=10> */
.L_x_12077:
[----:B0-----:R-:W2:Y:S04]  /*2aa0*/  LDG.E.STRONG.GPU R137, desc[UR8][R134.64] ;  /* 0x0000000886897981 */ /* 0x001ea8000c1ef900 */
[----:B--2---:R-:W-:Y:S01]  /*2ab0*/  CCTL.IVALL ;  /* 0x00000000ff00798f */ /* 0x004fe20002000000 */
[----:B------:R-:W-:Y:S05]  /*2ac0*/  YIELD ;  /* 0x0000000000007946 */ /* 0x000fea0003800000 */
[----:B------:R-:W-:-:S13]  /*2ad0*/  ISETP.NE.AND P1, PT, R137, R136, PT ;  /* 0x000000888900720c */ /* 0x000fda0003f25270 */
[----:B------:R-:W-:Y:S05]  /*2ae0*/  @P1 BRA `(.L_x_12077) ;  /* 0xfffffffc00ec1947 */ /* 0x000fea000383ffff */
.L_x_12076:
[----:B------:R-:W-:Y:S05]  /*2af0*/  BSYNC B0 ;  /* 0x0000000000007941 */ /* 0x000fea0003800000 */
.L_x_12075:
[----:B------:R-:W-:Y:S01]  /*2b00*/  LOP3.LUT R170, R228, 0x1f, RZ, 0xc0, !PT ;  /* 0x0000001fe4aa7812 */ /* 0x000fe200078ec0ff */
[----:B------:R-:W-:Y:S05]  /*2b10*/  WARPSYNC.ALL ;  /* 0x0000000000007948 */ /* 0x000fea0003800000 */
[----:B------:R-:W-:Y:S01]  /*2b20*/  BAR.SYNC.DEFER_BLOCKING 0x0 ;  /* 0x0000000000007b1d */ /* 0x000fe20000010000 */
[----:B------:R-:W-:Y:S02]  /*2b30*/  ISETP.GT.U32.AND P1, PT, R170, 0x3, PT ;  /* 0x00000003aa00780c */ /* 0x000fe40003f24070 */
[----:B--2---:R-:W-:-:S11]  /*2b40*/  MOV R136, UR4 ;  /* 0x0000000400887c02 */ /* 0x004fd60008000f00 */
[----:B------:R-:W2:Y:S01]  /*2b50*/  @!P1 S2R R137, SR_CTAID.X ;  /* 0x0000000000899919 */ /* 0x000ea20000002500 */
[----:B01----:R-:W0:Y:S01]  /*2b60*/  @!P1 LDC.64 R134, c[0x0][0x3b0] ;  /* 0x0000ec00ff869b82 */ /* 0x003e220000000a00 */
[----:B------:R-:W-:Y:S02]  /*2b70*/  @!P1 LOP3.LUT R136, R136, 0x1, RZ, 0xc0, !PT ;  /* 0x0000000188889812 */ /* 0x000fe400078ec0ff */
[----:B------:R-:W-:-:S03]  /*2b80*/  @!P1 SHF.L.U32 R228, R228, 0x3, RZ ;  /* 0x00000003e4e49819 */ /* 0x000fc600000006ff */
[----:B------:R-:W-:-:S05]  /*2b90*/  @!P1 IMAD.MOV R136, RZ, RZ, -R136 ;  /* 0x000000ffff889224 */ /* 0x000fca00078e0a88 */
[----:B------:R-:W-:Y:S02]  /*2ba0*/  @!P1 LOP3.LUT R136, R136, UR11, RZ, 0xc0, !PT ;  /* 0x0000000b88889c12 */ /* 0x000fe4000f8ec0ff */
[----:B--2---:R-:W-:-:S04]  /*2bb0*/  @!P1 LOP3.LUT R137, R137, 0x7ffffffc, RZ, 0xc0, !PT ;  /* 0x7ffffffc89899812 */ /* 0x004fc800078ec0ff */
[----:B------:R-:W-:-:S04]  /*2bc0*/  @!P1 IADD3 R136, P2, PT, R136, R137, RZ ;  /* 0x0000008988889210 */ /* 0x000fc80007f5e0ff */
[----:B0-----:R-:W-:Y:S02]  /*2bd0*/  @!P1 LEA R134, P3, R136, R134, 0x3 ;  /* 0x0000008688869211 */ /* 0x001fe400078618ff */
[----:B------:R-:W-:-:S04]  /*2be0*/  @!P1 IADD3.X R137, PT, PT, RZ, RZ, RZ, P2, !PT ;  /* 0x000000ffff899210 */ /* 0x000fc800017fe4ff */
[----:B------:R-:W-:Y:S02]  /*2bf0*/  @!P1 LEA.HI.X R135, R136, R135, R137, 0x3, P3 ;  /* 0x0000008788879211 */ /* 0x000fe400018f1c89 */
        /* <DEDUP_REMOVED lines=9> */
[----:B-1----:R-:W-:-:S04]  /*2c90*/  FADD R228, R230, R229 ;  /* 0x000000e5e6e47221 */ /* 0x002fc80000000000 */
[----:B0-----:R-:W-:-:S05]  /*2ca0*/  VIADD R136, R228, 0x1800000 ;  /* 0x01800000e4887836 */ /* 0x001fca0000000000 */
[----:B------:R-:W-:-:S04]  /*2cb0*/  LOP3.LUT R136, R136, 0x7f800000, RZ, 0xc0, !PT ;  /* 0x7f80000088887812 */ /* 0x000fc800078ec0ff */
[----:B------:R-:W-:Y:S01]  /*2cc0*/  ISETP.GT.U32.AND P1, PT, R136, 0x1ffffff, PT ;  /* 0x01ffffff8800780c */ /* 0x000fe20003f24070 */
[----:B--2---:R0:W1:Y:S04]  /*2cd0*/  SHFL.DOWN PT, R231, R134, 0x2, 0x1f ;  /* 0x08401f0086e77f89 */ /* 0x00406800000e0000 */
[----:B------:R0:W2:Y:S08]  /*2ce0*/  SHFL.DOWN PT, R237, R135, 0x2, 0x1f ;  /* 0x08401f0087ed7f89 */ /* 0x0000b000000e0000 */
[----:B------:R-:W-:Y:S05]  /*2cf0*/  @P1 BRA `(.L_x_12079) ;  /* 0x0000000000101947 */ /* 0x000fea0003800000 */
[----:B------:R-:W-:Y:S02]  /*2d00*/  MOV R136, R228 ;  /* 0x000000e400887202 */ /* 0x000fe40000000f00 */
[----:B------:R-:W-:-:S07]  /*2d10*/  MOV R137, 0x2d30 ;  /* 0x00002d3000897802 */ /* 0x000fce0000000f00 */
[----:B012---:R-:W-:Y:S05]  /*2d20*/  CALL.REL.NOINC `($__internal_217_$__cuda_sm20_rcp_rn_f32_slowpath) ;  /* 0x0000007c00347944 */ /* 0x007fea0003c00000 */
[----:B------:R-:W-:Y:S05]  /*2d30*/  BRA `(.L_x_12080) ;  /* 0x0000000000107947 */ /* 0x000fea0003800000 */
.L_x_12079:
[----:B------:R-:W3:Y:S02]  /*2d40*/  MUFU.RCP R232, R228 ;  /* 0x000000e400e87308 */ /* 0x000ee40000001000 */
[----:B---3--:R-:W-:-:S04]  /*2d50*/  FFMA R136, R228, R232, -1 ;  /* 0xbf800000e4887423 */ /* 0x008fc800000000e8 */
[----:B------:R-:W-:-:S04]  /*2d60*/  FADD.FTZ R136, -R136, -RZ ;  /* 0x800000ff88887221 */ /* 0x000fc80000010100 */
[----:B------:R-:W-:-:S07]  /*2d70*/  FFMA R232, R232, R136, R232 ;  /* 0x00000088e8e87223 */ /* 0x000fce00000000e8 */
.L_x_12080:
[----:B------:R-:W-:Y:S05]  /*2d80*/  BSYNC.RECONVERGENT B0 ;  /* 0x0000000000007941 */ /* 0x000fea0003800200 */
.L_x_12078:
        /* <DEDUP_REMOVED lines=21> */
[----:B------:R-:W-:Y:S05]  /*2ee0*/  BRA `(.L_x_12083) ;  /* 0x0000000000107947 */ /* 0x000fea0003800000 */
.L_x_12082:
[----:B------:R-:W0:Y:S02]  /*2ef0*/  MUFU.RCP R136, R137 ;  /* 0x0000008900887308 */ /* 0x000e240000001000 */
[----:B0-----:R-:W-:-:S04]  /*2f00*/  FFMA R137, R137, R136, -1 ;  /* 0xbf80000089897423 */ /* 0x001fc80000000088 */
[----:B------:R-:W-:-:S04]  /*2f10*/  FADD.FTZ R137, -R137, -RZ ;  /* 0x800000ff89897221 */ /* 0x000fc80000010100 */
[----:B------:R-:W-:-:S07]  /*2f20*/  FFMA R232, R136, R137, R136 ;  /* 0x0000008988e87223 */ /* 0x000fce0000000088 */
.L_x_12083:
[----:B------:R-:W-:Y:S05]  /*2f30*/  BSYNC.RECONVERGENT B0 ;  /* 0x0000000000007941 */ /* 0x000fea0003800200 */
.L_x_12081:
[----:B------:R-:W-:Y:S01]  /*2f40*/  FADD R136, R135, R231 ;  /* 0x000000e787887221 */ /* 0x000fe20000000000 */
[----:B------:R-:W-:Y:S01]  /*2f50*/  FADD R135, R229, -R230 ;  /* 0x800000e6e5877221 */ /* 0x000fe20000000000 */
[----:B------:R-:W-:Y:S01]  /*2f60*/  MOV R137, UR7 ;  /* 0x0000000700897c02 */ /* 0x000fe20008000f00 */
        /* <DEDUP_REMOVED lines=8> */
[----:B------:R0:W5:Y:S02]  /*2ff0*/  LDL R234, [R1+0x4] ;  /* 0x0000040001ea7983 */ /* 0x0001640000100800 */
[-C--:B------:R-:W-:Y:S01]  /*3000*/  FFMA R136, R135, R232.reuse, R136 ;  /* 0x000000e887887223 */ /* 0x080fe20000000088 */
[----:B------:R-:W-:Y:S01]  /*3010*/  FFMA R229, R228, R229, R134 ;  /* 0x000000e5e4e57223 */ /* 0x000fe20000000086 */
[----:B------:R0:W5:Y:S01]  /*3020*/  LDL R233, [R1] ;  /* 0x0000000001e97983 */ /* 0x0001620000100800 */
[----:B------:R-:W2:Y:S02]  /*3030*/  @P0 LDC.64 R134, c[0x0][0x398] ;  /* 0x0000e600ff860b82 */ /* 0x000ea40000000a00 */
[----:B------:R-:W-:Y:S01]  /*3040*/  FMUL R229, R229, R232 ;  /* 0x000000e8e5e57220 */ /* 0x000fe20000400000 */
[----:B------:R-:W-:Y:S04]  /*3050*/  SHFL.IDX PT, R136, R136, RZ, 0x1f ;  /* 0x00001fff88887589 */ /* 0x000fe800000e0000 */
[----:B------:R0:W5:Y:S04]  /*3060*/  LDL R232, [R1+0x14] ;  /* 0x0000140001e87983 */ /* 0x0001680000100800 */
[----:B------:R-:W3:Y:S01]  /*3070*/  SHFL.IDX PT, R229, R229, RZ, 0x1f ;  /* 0x00001fffe5e57589 */ /* 0x000ee200000e0000 */
[----:B--2---:R-:W-:-:S02]  /*3080*/  @P0 IMAD.WIDE R134, R137, 0x4, R134 ;  /* 0x0000000489860825 */ /* 0x004fc400078e0286 */
[----:B------:R-:W2:Y:S01]  /*3090*/  LDC R137, c[0x0][0x3d8] ;  /* 0x0000f600ff897b82 */ /* 0x000ea20000000800 */
[----:B---3--:R-:W-:-:S13]  /*30a0*/  R2UR UR11, R229 ;  /* 0x00000000e50b72ca */ /* 0x008fda00000e0000 */
[----:B------:R-:W-:Y:S01]  /*30b0*/  MOV R231, UR11 ;  /* 0x0000000b00e77c02 */ /* 0x000fe20008000f00 */
[----:B--2---:R-:W-:-:S04]  /*30c0*/  FFMA R137, R136, 2.4414062863797880709e-05, R137 ;  /* 0x37cccccd88897823 */ /* 0x004fc80000000089 */
[----:B------:R2:W-:Y:S01]  /*30d0*/  @P0 STG.E desc[UR8][R134.64], R231 ;  /* 0x000000e786000986 */ /* 0x0005e2000c101908 */
[C---:B------:R-:W-:Y:S01]  /*30e0*/  FSETP.GEU.AND P1, PT, |R137|.reuse, 1.175494350822287508e-38, PT ;  /* 0x008000008900780b */ /* 0x040fe20003f2e200 */
[----:B--2---:R-:W2:Y:S01]  /*30f0*/  @P0 LDC.64 R134, c[0x0][0x3a0] ;  /* 0x0000e800ff860b82 */ /* 0x004ea20000000a00 */
[----:B------:R-:W-:Y:S01]  /*3100*/  MOV R229, UR7 ;  /* 0x0000000700e57c02 */ /* 0x000fe20008000f00 */
[----:B------:R0:W5:Y:S10]  /*3110*/  LDL R231, [R1+0x18] ;  /* 0x0000180001e77983 */ /* 0x0001740000100800 */
[----:B------:R-:W-:-:S06]  /*3120*/  @!P1 FMUL R137, R137, 16777216 ;  /* 0x4b80000089899820 */ /* 0x000fcc0000400000 */
[----:B------:R-:W3:Y:S01]  /*3130*/  MUFU.RSQ R137, R137 ;  /* 0x0000008900897308 */ /* 0x000ee20000001400 */
[----:B--2---:R-:W-:Y:S01]  /*3140*/  @P0 IMAD.WIDE R134, R229, 0x4, R134 ;  /* 0x00000004e5860825 */ /* 0x004fe200078e0286 */
[----:B---3--:R-:W-:-:S13]  /*3150*/  R2UR UR5, R137 ;  /* 0x00000000890572ca */ /* 0x008fda00000e0000 */
[----:B------:R-:W-:-:S04]  /*3160*/  IMAD.U32 R228, RZ, RZ, UR5 ;  /* 0x00000005ffe47e24 */ /* 0x000fc8000f8e00ff */
[----:B------:R-:W-:-:S05]  /*3170*/  @!P1 FMUL R228, R228, 4096 ;  /* 0x45800000e4e49820 */ /* 0x000fca0000400000 */
[----:B------:R-:W-:-:S13]  /*3180*/  @!P1 R2UR UR5, R228 ;  /* 0x00000000e40592ca */ /* 0x000fda00000e0000 */
[----:B------:R-:W-:-:S05]  /*3190*/  MOV R229, UR5 ;  /* 0x0000000500e57c02 */ /* 0x000fca0008000f00 */
[----:B------:R2:W-:Y:S04]  /*31a0*/  @P0 STG.E desc[UR8][R134.64], R229 ;  /* 0x000000e586000986 */ /* 0x0005e8000c101908 */
[----:B--2---:R0:W5:Y:S01]  /*31b0*/  LDL R229, [R1+0x1c] ;  /* 0x00001c0001e57983 */ /* 0x0041620000100800 */
[----:B-1----:R-:W-:-:S04]  /*31c0*/  UISETP.NE.U32.AND UP0, UPT, UR12, URZ, UPT ;  /* 0x000000ff0c00728c */ /* 0x002fc8000bf05070 */
[----:B------:R-:W-:-:S09]  /*31d0*/  UISETP.NE.AND.EX UP0, UPT, UR13, URZ, UPT, UP0 ;  /* 0x000000ff0d00728c */ /* 0x000fd2000bf05300 */
[----:B0-----:R-:W-:Y:S05]  /*31e0*/  BRA.U UP0, `(.L_x_12084) ;  /* 0x0000003500b47547 */ /* 0x001fea000b800000 */
[----:B------:R-:W2:Y:S01]  /*31f0*/  LDL R137, [R1+0x24] ;  /* 0x0000240001897983 */ /* 0x000ea20000100800 */
[----:B------:R-:W0:Y:S03]  /*3200*/  LDCU.U8 UR6, c[0x0][0x3c0] ;  /* 0x00007800ff0677ac */ /* 0x000e260008000000 */
[----:B------:R-:W3:Y:S01]  /*3210*/  LDL R230, [R1+0x20] ;  /* 0x0000200001e67983 */ /* 0x000ee20000100800 */
[----:B------:R-:W-:Y:S01]  /*3220*/  SHF.L.U32 R134, R36, 0x10, RZ ;  /* 0x0000001024867819 */ /* 0x000fe200000006ff */
[----:B------:R-:W-:Y:S01]  /*3230*/  FADD R171, R171, -UR11 ;  /* 0x8000000babab7e21 */ /* 0x000fe20008000000 */
[----:B------:R-:W-:Y:S01]  /*3240*/  FADD R116, R116, -UR11 ;  /* 0x8000000b74747e21 */ /* 0x000fe20008000000 */
[----:B------:R-:W-:Y:S01]  /*3250*/  SHF.L.U32 R136, R40, 0x10, RZ ;  /* 0x0000001028887819 */ /* 0x000fe200000006ff */
        /* <DEDUP_REMOVED lines=10> */
[----:B0-----:R-:W-:Y:S01]  /*3300*/  ISETP.NE.AND P2, PT, RZ, UR6, PT ;  /* 0x00000006ff007c0c */ /* 0x001fe2000bf45270 */
[----:B------:R-:W0:Y:S01]  /*3310*/  LDCU.U8 UR6, c[0x0][0x404] ;  /* 0x00008080ff0677ac */ /* 0x000e220008000000 */
        /* <DEDUP_REMOVED lines=11> */
[----:B------:R-:W-:Y:S01]  /*33d0*/  @P2 FADD R134, R134, 1 ;  /* 0x3f80000086862421 */ /* 0x000fe20000000000 */
[----:B------:R-:W-:Y:S01]  /*33e0*/  FADD R177, R177, -UR11 ;  /* 0x8000000bb1b17e21 */ /* 0x000fe20008000000 */
[----:B------:R-:W-:Y:S01]  /*33f0*/  FADD R122, R122, -UR11 ;  /* 0x8000000b7a7a7e21 */ /* 0x000fe20008000000 */
[----:B------:R-:W-:Y:S01]  /*3400*/  FMUL R121, R121, UR5 ;  /* 0x0000000579797c20 */ /* 0x000fe20008400000 */
[----:B------:R-:W-:Y:S01]  /*3410*/  FFMA R134, R171, R134, R136 ;  /* 0x00000086ab867223 */ /* 0x000fe20000000088 */
        /* <DEDUP_REMOVED lines=19> */
[----:B------:R-:W-:Y:S01]  /*3550*/  F2FP.SATFINITE.E4M3.F32.PACK_AB_MERGE_C R134, RZ, R134, RZ ;  /* 0x00000086ff86723e */ /* 0x000fe200048070ff */
[----:B------:R-:W-:Y:S01]  /*3560*/  FADD R181, R181, -UR11 ;  /* 0x8000000bb5b57e21 */ /* 0x000fe20008000000 */
[----:B------:R-:W-:Y:S01]  /*3570*/  SHF.L.U32 R228, R58, 0x10, RZ ;  /* 0x000000103ae47819 */ /* 0x000fe200000006ff */
        /* <DEDUP_REMOVED lines=115> */
[----:B------:R-:W-:-:S02]  /*3cb0*/  LOP3.LUT R206, R206, 0xffffff00, RZ, 0xc0, !PT ;  /* 0xffffff00cece7812 */ /* 0x000fc400078ec0ff */
[----:B------:R-:W-:Y:S01]  /*3cc0*/  FMUL R224, R224, UR5 ;  /* 0x00000005e0e07c20 */ /* 0x000fe20008400000 */
[----:B------:R-:W0:Y:S01]  /*3cd0*/  S2UR UR5, SR_CTAID.X ;  /* 0x00000000000579c3 */ /* 0x000e220000002500 */
[----:B------:R-:W-:Y:S02]  /*3ce0*/  LOP3.LUT R205, R205, 0xffffff00, RZ, 0xc0, !PT ;  /* 0xffffff00cdcd7812 */ /* 0x000fe400078ec0ff */
[----:B------:R-:W-:Y:S02]  /*3cf0*/  LOP3.LUT R212, R212, 0xffffff00, RZ, 0xc0, !PT ;  /* 0xffffff00d4d47812 */ /* 0x000fe400078ec0ff */
[----:B------:R-:W-:Y:S02]  /*3d00*/  LOP3.LUT R211, R211, 0xffffff00, RZ, 0xc0, !PT ;  /* 0xffffff00d3d37812 */ /* 0x000fe400078ec0ff */
[----:B------:R-:W-:Y:S01]  /*3d10*/  LOP3.LUT R209, R209, 0xffffff00, RZ, 0xc0, !PT ;  /* 0xffffff00d1d17812 */ /* 0x000fe200078ec0ff */
[----:B0-----:R-:W-:Y:S01]  /*3d20*/  USHF.L.U32 UR6, UR5, 0x7, URZ ;  /* 0x0000000705067899 */ /* 0x001fe200080006ff */
[----:B--2---:R-:W-:Y:S01]  /*3d30*/  SHF.L.U32 R135, R137, 0x10, RZ ;  /* 0x0000001089877819 */ /* 0x004fe200000006ff */
[----:B------:R-:W-:Y:S01]  /*3d40*/  IMAD.U32 R137, R168, 0x10000, RZ ;  /* 0x00010000a8897824 */ /* 0x000fe200078e00ff */
[----:B---3--:R-:W-:-:S03]  /*3d50*/  SHF.L.U32 R136, R230, 0x10, RZ ;  /* 0x00000010e6887819 */ /* 0x008fc600000006ff */
[----:B------:R-:W-:Y:S01]  /*3d60*/  @P2 FADD R135, R135, 1 ;  /* 0x3f80000087872421 */ /* 0x000fe20000000000 */
[----:B------:R-:W-:-:S03]  /*3d70*/  SHF.L.U32 R230, R31, 0x10, RZ ;  /* 0x000000101fe67819 */ /* 0x000fc600000006ff */
[----:B------:R-:W-:Y:S01]  /*3d80*/  FFMA R116, R116, R135, R137 ;  /* 0x0000008774747223 */ /* 0x000fe20000000089 */
[----:B------:R-:W-:Y:S01]  /*3d90*/  LOP3.LUT R135, R134, 0xff, RZ, 0xc0, !PT ;  /* 0x000000ff86877812 */ /* 0x000fe200078ec0ff */
[----:B------:R-:W-:Y:S01]  /*3da0*/  @P2 FADD R136, R136, 1 ;  /* 0x3f80000088882421 */ /* 0x000fe20000000000 */
[----:B------:R-:W-:Y:S01]  /*3db0*/  SHF.L.U32 R137, R41, 0x10, RZ ;  /* 0x0000001029897819 */ /* 0x000fe200000006ff */
[----:B------:R-:W-:-:S05]  /*3dc0*/  @P1 FMUL R116, R116, UR10 ;  /* 0x0000000a74741c20 */ /* 0x000fca0008400000 */
[----:B------:R-:W-:-:S04]  /*3dd0*/  F2FP.SATFINITE.E4M3.F32.PACK_AB_MERGE_C R116, RZ, R116, RZ ;  /* 0x00000074ff74723e */ /* 0x000fc800048070ff */
[----:B------:R-:W-:-:S04]  /*3de0*/  SHF.L.U32 R116, R116, 0x8, RZ ;  /* 0x0000000874747819 */ /* 0x000fc800000006ff */
[----:B------:R-:W-:Y:S02]  /*3df0*/  LOP3.LUT R116, R135, 0xffff, R116, 0xf8, !PT ;  /* 0x0000ffff87747812 */ /* 0x000fe400078ef874 */
[----:B------:R-:W-:-:S05]  /*3e00*/  SHF.L.U32 R135, R37, 0x10, RZ ;  /* 0x0000001025877819 */ /* 0x000fca00000006ff */
[----:B------:R-:W-:-:S04]  /*3e10*/  @P2 FADD R135, R135, 1 ;  /* 0x3f80000087872421 */ /* 0x000fc80000000000 */
[----:B------:R-:W-:Y:S01]  /*3e20*/  FFMA R134, R172, R135, R137 ;  /* 0x00000087ac867223 */ /* 0x000fe20000000089 */
[----:B------:R-:W-:Y:S02]  /*3e30*/  SHF.L.U32 R172, R167, 0x10, RZ ;  /* 0x00000010a7ac7819 */ /* 0x000fe400000006ff */
[----:B------:R-:W-:Y:S01]  /*3e40*/  SHF.L.U32 R137, R166, 0x10, RZ ;  /* 0x00000010a6897819 */ /* 0x000fe200000006ff */
[----:B------:R-:W-:Y:S02]  /*3e50*/  @P1 FMUL R134, R134, UR10 ;  /* 0x0000000a86861c20 */ /* 0x000fe40008400000 */
[----:B------:R-:W-:Y:S01]  /*3e60*/  FFMA R135, R117, R136, R172 ;  /* 0x0000008875877223 */ /* 0x000fe200000000ac */
[----:B-----5:R-:W-:Y:S01]  /*3e70*/  SHF.L.U32 R117, R229, 0x10, RZ ;  /* 0x00000010e5757819 */ /* 0x020fe200000006ff */
[----:B------:R-:W-:Y:S01]  /*3e80*/  IMAD.U32 R136, R38, 0x10000, RZ ;  /* 0x0001000026887824 */ /* 0x000fe200078e00ff */
[----:B------:R-:W-:Y:S01]  /*3e90*/  SHF.L.U32 R172, R42, 0x10, RZ ;  /* 0x000000102aac7819 */ /* 0x000fe200000006ff */
[----:B------:R-:W-:Y:S01]  /*3ea0*/  @P1 FMUL R135, R135, UR10 ;  /* 0x0000000a87871c20 */ /* 0x000fe20008400000 */
[----:B------:R-:W-:Y:S01]  /*3eb0*/  F2FP.SATFINITE.E4M3.F32.PACK_AB_MERGE_C R134, RZ, R134, RZ ;  /* 0x00000086ff86723e */ /* 0x000fe200048070ff */
[----:B------:R-:W-:Y:S01]  /*3ec0*/  @P2 FADD R117, R117, 1 ;  /* 0x3f80000075752421 */ /* 0x000fe20000000000 */
[----:B------:R-:W-:-:S02]  /*3ed0*/  @P2 FADD R136, R136, 1 ;  /* 0x3f80000088882421 */ /* 0x000fc40000000000 */
[----:B------:R-:W-:Y:S01]  /*3ee0*/  F2FP.SATFINITE.E4M3.F32.PACK_AB_MERGE_C R135, RZ, R135, RZ ;  /* 0x00000087ff87723e */ /* 0x000fe200048070ff */
[----:B------:R-:W-:Y:S01]  /*3ef0*/  FFMA R118, R118, R117, R137 ;  /* 0x0000007576767223 */ /* 0x000fe20000000089 */
[----:B------:R-:W-:Y:S01]  /*3f00*/  SHF.L.U32 R137, R39, 0x10, RZ ;  /* 0x0000001027897819 */ /* 0x000fe200000006ff */
[----:B------:R-:W-:Y:S01]  /*3f10*/  FFMA R136, R173, R136, R172 ;  /* 0x00000088ad887223 */ /* 0x000fe200000000ac */
[----:B------:R-:W-:Y:S01]  /*3f20*/  SHF.L.U32 R117, R43, 0x10, RZ ;  /* 0x000000102b757819 */ /* 0x000fe200000006ff */
[----:B------:R-:W-:Y:S01]  /*3f30*/  IMAD.U32 R172, R231, 0x10000, RZ ;  /* 0x00010000e7ac7824 */ /* 0x000fe200078e00ff */
[----:B------:R-:W-:Y:S01]  /*3f40*/  SHF.L.U32 R173, R164, 0x10, RZ ;  /* 0x00000010a4ad7819 */ /* 0x000fe200000006ff */
[----:B------:R-:W-:Y:S01]  /*3f50*/  @P2 FADD R137, R137, 1 ;  /* 0x3f80000089892421 */ /* 0x000fe20000000000 */
[----:B------:R-:W-:Y:S01]  /*3f60*/  @P1 FMUL R136, R136, UR10 ;  /* 0x0000000a88881c20 */ /* 0x000fe20008400000 */
[----:B------:R-:W-:Y:S01]  /*3f70*/  @P2 FADD R172, R172, 1 ;  /* 0x3f800000acac2421 */ /* 0x000fe20000000000 */
[----:B------:R-:W-:Y:S01]  /*3f80*/  @P1 FMUL R118, R118, UR10 ;  /* 0x0000000a76761c20 */ /* 0x000fe20008400000 */
[----:B------:R-:W-:Y:S01]  /*3f90*/  FFMA R137, R174, R137, R117 ;  /* 0x00000089ae897223 */ /* 0x000fe20000000075 */
[----:B------:R-:W-:-:S02]  /*3fa0*/  SHF.L.U32 R174, R165, 0x10, RZ ;  /* 0x00000010a5ae7819 */ /* 0x000fc400000006ff */
[----:B------:R-:W-:Y:S01]  /*3fb0*/  LOP3.LUT R135, R135, 0xffff, RZ, 0xc0, !PT ;  /* 0x0000ffff87877812 */ /* 0x000fe200078ec0ff */
[----:B------:R-:W-:Y:S01]  /*3fc0*/  @P1 FMUL R137, R137, UR10 ;  /* 0x0000000a89891c20 */ /* 0x000fe20008400000 */
[----:B------:R-:W-:Y:S01]  /*3fd0*/  F2FP.SATFINITE.E4M3.F32.PACK_AB_MERGE_C R118, RZ, R118, RZ ;  /* 0x00000076ff76723e */ /* 0x000fe200048070ff */
[----:B------:R-:W-:Y:S01]  /*3fe0*/  FFMA R117, R119, R172, R174 ;  /* 0x000000ac77757223 */ /* 0x000fe200000000ae */
[----:B------:R-:W-:Y:S02]  /*3ff0*/  SHF.L.U32 R172, R44, 0x10, RZ ;  /* 0x000000102cac7819 */ /* 0x000fe400000006ff */
[----:B------:R-:W-:Y:S01]  /*4000*/  SHF.L.U32 R119, R232, 0x10, RZ ;  /* 0x00000010e8777819 */ /* 0x000fe200000006ff */
[----:B------:R-:W-:Y:S01]  /*4010*/  @P1 FMUL R117, R117, UR10 ;  /* 0x0000000a75751c20 */ /* 0x000fe20008400000 */
[----:B------:R-:W-:Y:S01]  /*4020*/  SHF.L.U32 R174, R48, 0x10, RZ ;  /* 0x0000001030ae7819 */ /* 0x000fe200000006ff */
[----:B------:R-:W-:Y:S01]  /*4030*/  @P2 FADD R172, R172, 1 ;  /* 0x3f800000acac2421 */ /* 0x000fe20000000000 */
[----:B------:R-:W-:Y:S01]  /*4040*/  F2FP.SATFINITE.E4M3.F32.PACK_AB_MERGE_C R137, RZ, R137, RZ ;  /* 0x00000089ff89723e */ /* 0x000fe200048070ff */
[----:B------:R-:W-:Y:S01]  /*4050*/  @P2 FADD R119, R119, 1 ;  /* 0x3f80000077772421 */ /* 0x000fe20000000000 */
[----:B------:R-:W-:Y:S01]  /*4060*/  PRMT R118, R118, 0x7104, RZ ;  /* 0x0000710476767816 */ /* 0x000fe200000000ff */
[----:B------:R-:W-:Y:S01]  /*4070*/  FFMA R171, R175, R172, R174 ;  /* 0x000000acafab7223 */ /* 0x000fe200000000ae */
[----:B------:R-:W-:Y:S01]  /*4080*/  SHF.L.U32 R174, R237, 0x10, RZ ;  /* 0x00000010edae7819 */ /* 0x000fe200000006ff */
[----:B------:R-:W-:Y:S01]  /*4090*/  FFMA R172, R120, R119, R173 ;  /* 0x0000007778ac7223 */ /* 0x000fe200000000ad */
[----:B------:R-:W-:Y:S01]  /*40a0*/  IMAD.U32 R119, R45, 0x10000, RZ ;  /* 0x000100002d777824 */ /* 0x000fe200078e00ff */
[----:B------:R-:W-:Y:S01]  /*40b0*/  SHF.L.U32 R173, R49, 0x10, RZ ;  /* 0x0000001031ad7819 */ /* 0x000fe200000006ff */
[----:B------:R-:W-:Y:S01]  /*40c0*/  @P1 FMUL R171, R171, UR10 ;  /* 0x0000000aabab1c20 */ /* 0x000fe20008400000 */
[----:B------:R-:W-:Y:S01]  /*40d0*/  @P2 FADD R174, R174, 1 ;  /* 0x3f800000aeae2421 */ /* 0x000fe20000000000 */
[----:B------:R-:W-:Y:S01]  /*40e0*/  @P2 FADD R119, R119, 1 ;  /* 0x3f80000077772421 */ /* 0x000fe20000000000 */
[----:B------:R-:W-:Y:S01]  /*40f0*/  @P1 FMUL R172, R172, UR10 ;  /* 0x0000000aacac1c20 */ /* 0x000fe20008400000 */
[----:B------:R-:W-:Y:S01]  /*4100*/  IMAD.U32 R137, R137, 0x10000, RZ ;  /* 0x0001000089897824 */ /* 0x000fe200078e00ff */
[----:B------:R-:W-:Y:S01]  /*4110*/  F2FP.SATFINITE.E4M3.F32.PACK_AB_MERGE_C R171, RZ, R171, RZ ;  /* 0x000000abffab723e */ /* 0x000fe200048070ff */
[----:B------:R-:W-:Y:S01]  /*4120*/  FFMA R120, R176, R119, R173 ;  /* 0x00000077b0787223 */ /* 0x000fe200000000ad */
[----:B------:R-:W-:Y:S01]  /*4130*/  SHF.L.U32 R176, R163, 0x10, RZ ;  /* 0x00000010a3b07819 */ /* 0x000fe200000006ff */
[----:B------:R-:W-:Y:S01]  /*4140*/  IMAD.U32 R119, R236, 0x10000, RZ ;  /* 0x00010000ec777824 */ /* 0x000fe200078e00ff */
[----:B------:R-:W-:Y:S01]  /*4150*/  F2FP.SATFINITE.E4M3.F32.PACK_AB_MERGE_C R172, RZ, R172, RZ ;  /* 0x000000acffac723e */ /* 0x000fe200048070ff */
[----:B------:R-:W-:Y:S01]  /*4160*/  @P1 FMUL R120, R120, UR10 ;  /* 0x0000000a78781c20 */ /* 0x000fe20008400000 */
[----:B------:R-:W-:Y:S01]  /*4170*/  LOP3.LUT R171, R171, 0xff, RZ, 0xc0, !PT ;  /* 0x000000ffabab7812 */ /* 0x000fe200078ec0ff */
[----:B------:R-:W-:Y:S01]  /*4180*/  FFMA R173, R121, R174, R176 ;  /* 0x000000ae79ad7223 */ /* 0x000fe200000000b0 */
[----:B------:R-:W-:Y:S01]  /*4190*/  SHF.L.U32 R174, R46, 0x10, RZ ;  /* 0x000000102eae7819 */ /* 0x000fe200000006ff */
[----:B------:R-:W-:Y:S01]  /*41a0*/  @P2 FADD R119, R119, 1 ;  /* 0x3f80000077772421 */ /* 0x000fe20000000000 */
[----:B------:R-:W-:Y:S01]  /*41b0*/  SHF.L.U32 R176, R50, 0x10, RZ ;  /* 0x0000001032b07819 */ /* 0x000fe200000006ff */
[----:B------:R-:W-:Y:S01]  /*41c0*/  IMAD.SHL.U32 R172, R172, 0x100, RZ ;  /* 0x00000100acac7824 */ /* 0x000fe200078e00ff */
[----:B------:R-:W-:Y:S01]  /*41d0*/  SHF.L.U32 R121, R162, 0x10, RZ ;  /* 0x00000010a2797819 */ /* 0x000fe200000006ff */
[----:B------:R-:W-:Y:S01]  /*41e0*/  @P2 FADD R174, R174, 1 ;  /* 0x3f800000aeae2421 */ /* 0x000fe20000000000 */
[----:B------:R-:W-:Y:S01]  /*41f0*/  F2FP.SATFINITE.E4M3.F32.PACK_AB_MERGE_C R120, RZ, R120, RZ ;  /* 0x00000078ff78723e */ /* 0x000fe200048070ff */
[----:B------:R-:W-:Y:S01]  /*4200*/  @P1 FMUL R173, R173, UR10 ;  /* 0x0000000aadad1c20 */ /* 0x000fe20008400000 */
[----:B------:R-:W-:Y:S01]  /*4210*/  F2FP.SATFINITE.E4M3.F32.PACK_AB_MERGE_C R117, RZ, R117, RZ ;  /* 0x00000075ff75723e */ /* 0x000fe200048070ff */
[----:B------:R-:W-:Y:S01]  /*4220*/  FFMA R175, R177, R174, R176 ;  /* 0x000000aeb1af7223 */ /* 0x000fe200000000b0 */
[----:B------:R-:W-:Y:S01]  /*4230*/  FFMA R174, R122, R119, R121 ;  /* 0x000000777aae7223 */ /* 0x000fe20000000079 */
[----:B------:R-:W-:-:S02]  /*4240*/  SHF.L.U32 R119, R47, 0x10, RZ ;  /* 0x000000102f777819 */ /* 0x000fc400000006ff */
[----:B------:R-:W-:Y:S01]  /*4250*/  SHF.L.U32 R121, R51, 0x10, RZ ;  /* 0x0000001033797819 */ /* 0x000fe200000006ff */
[----:B------:R-:W-:Y:S01]  /*4260*/  @P1 FMUL R175, R175, UR10 ;  /* 0x0000000aafaf1c20 */ /* 0x000fe20008400000 */
[----:B------:R-:W-:Y:S01]  /*4270*/  SHF.L.U32 R176, R235, 0x10, RZ ;  /* 0x00000010ebb07819 */ /* 0x000fe200000006ff */
[----:B------:R-:W-:Y:S01]  /*4280*/  @P2 FADD R119, R119, 1 ;  /* 0x3f80000077772421 */ /* 0x000fe20000000000 */
[----:B------:R-:W-:Y:S01]  /*4290*/  SHF.L.U32 R177, R53, 0x10, RZ ;  /* 0x0000001035b17819 */ /* 0x000fe200000006ff */
[----:B------:R-:W-:Y:S01]  /*42a0*/  @P1 FMUL R174, R174, UR10 ;  /* 0x0000000aaeae1c20 */ /* 0x000fe20008400000 */
[----:B------:R-:W-:Y:S01]  /*42b0*/  F2FP.SATFINITE.E4M3.F32.PACK_AB_MERGE_C R173, RZ, R173, RZ ;  /* 0x000000adffad723e */ /* 0x000fe200048070ff */
[----:B------:R-:W-:Y:S01]  /*42c0*/  FFMA R122, R178, R119, R121 ;  /* 0x00000077b27a7223 */ /* 0x000fe20000000079 */
[----:B------:R-:W-:Y:S01]  /*42d0*/  SHF.L.U32 R178, R161, 0x10, RZ ;  /* 0x00000010a1b27819 */ /* 0x000fe200000006ff */
[----:B------:R-:W-:Y:S01]  /*42e0*/  @P2 FADD R176, R176, 1 ;  /* 0x3f800000b0b02421 */ /* 0x000fe20000000000 */
[----:B------:R-:W-:Y:S01]  /*42f0*/  SHF.L.U32 R121, R234, 0x10, RZ ;  /* 0x00000010ea797819 */ /* 0x000fe200000006ff */
[----:B------:R-:W-:Y:S01]  /*4300*/  @P2 FADD R177, R177, 1 ;  /* 0x3f800000b1b12421 */ /* 0x000fe20000000000 */
[----:B------:R-:W-:Y:S01]  /*4310*/  @P1 FMUL R122, R122, UR10 ;  /* 0x0000000a7a7a1c20 */ /* 0x000fe20008400000 */
[----:B------:R-:W-:Y:S01]  /*4320*/  FFMA R119, R123, R176, R178 ;  /* 0x000000b07b777223 */ /* 0x000fe200000000b2 */
[----:B------:R-:W-:Y:S01]  /*4330*/  IMAD.U32 R176, R52, 0x10000, RZ ;  /* 0x0001000034b07824 */ /* 0x000fe200078e00ff */
[----:B------:R-:W-:Y:S01]  /*4340*/  SHF.L.U32 R178, R56, 0x10, RZ ;  /* 0x0000001038b27819 */ /* 0x000fe200000006ff */
[----:B------:R-:W-:Y:S01]  /*4350*/  @P2 FADD R121, R121, 1 ;  /* 0x3f80000079792421 */ /* 0x000fe20000000000 */
[----:B------:R-:W-:Y:S01]  /*4360*/  SHF.L.U32 R123, R160, 0x10, RZ ;  /* 0x00000010a07b7819 */ /* 0x000fe200000006ff */
[----:B------:R-:W-:Y:S01]  /*4370*/  @P2 FADD R176, R176, 1 ;  /* 0x3f800000b0b02421 */ /* 0x000fe20000000000 */
[----:B------:R-:W-:Y:S01]  /*4380*/  F2FP.SATFINITE.E4M3.F32.PACK_AB_MERGE_C R174, RZ, R174, RZ ;  /* 0x000000aeffae723e */ /* 0x000fe200048070ff */
[----:B------:R-:W-:Y:S01]  /*4390*/  @P1 FMUL R119, R119, UR10 ;  /* 0x0000000a77771c20 */ /* 0x000fe20008400000 */
[----:B------:R-:W-:Y:S01]  /*43a0*/  F2FP.SATFINITE.E4M3.F32.PACK_AB_MERGE_C R122, RZ, R122, RZ ;  /* 0x0000007aff7a723e */ /* 0x000fe200048070ff */
[----:B------:R-:W-:Y:S01]  /*43b0*/  FFMA R176, R179, R176, R178 ;  /* 0x000000b0b3b07223 */ /* 0x000fe200000000b2 */
[----:B------:R-:W-:Y:S01]  /*43c0*/  FFMA R178, R124, R121, R123 ;  /* 0x000000797cb27223 */ /* 0x000fe2000000007b */
[----:B------:R-:W-:Y:S01]  /*43d0*/  SHF.L.U32 R121, R57, 0x10, RZ ;  /* 0x0000001039797819 */ /* 0x000fe200000006ff */
[----:B------:R-:W-:Y:S01]  /*43e0*/  IMAD.U32 R124, R233, 0x10000, RZ ;  /* 0x00010000e97c7824 */ /* 0x000fe200078e00ff */
[----:B------:R-:W-:Y:S01]  /*43f0*/  SHF.L.U32 R179, R252, 0x10, RZ ;  /* 0x00000010fcb37819 */ /* 0x000fe200000006ff */
[----:B------:R-:W-:Y:S01]  /*4400*/  @P1 FMUL R176, R176, UR10 ;  /* 0x0000000ab0b01c20 */ /* 0x000fe20008400000 */
[----:B------:R-:W-:Y:S01]  /*4410*/  SHF.L.U32 R123, R59, 0x10, RZ ;  /* 0x000000103b7b7819 */ /* 0x000fe200000006ff */
[----:B------:R-:W-:Y:S01]  /*4420*/  FFMA R177, R180, R177, R121 ;  /* 0x000000b1b4b17223 */ /* 0x000fe20000000079 */
[----:B------:R-:W-:Y:S01]  /*4430*/  SHF.L.U32 R121, R158, 0x10, RZ ;  /* 0x000000109e797819 */ /* 0x000fe200000006ff */
[----:B------:R-:W-:Y:S01]  /*4440*/  @P2 FADD R179, R179, 1 ;  /* 0x3f800000b3b32421 */ /* 0x000fe20000000000 */
[----:B------:R-:W-:Y:S01]  /*4450*/  SHF.L.U32 R180, R159, 0x10, RZ ;  /* 0x000000109fb47819 */ /* 0x000fe200000006ff */
[----:B------:R-:W-:Y:S01]  /*4460*/  @P2 FADD R124, R124, 1 ;  /* 0x3f8000007c7c2421 */ /* 0x000fe20000000000 */
[----:B------:R-:W-:Y:S01]  /*4470*/  @P1 FMUL R178, R178, UR10 ;  /* 0x0000000ab2b21c20 */ /* 0x000fe20008400000 */
[----:B------:R-:W-:Y:S01]  /*4480*/  FFMA R179, R126, R179, R121 ;  /* 0x000000b37eb37223 */ /* 0x000fe20000000079 */
[----:B------:R-:W-:-:S02]  /*4490*/  IMAD.U32 R121, R55, 0x10000, RZ ;  /* 0x0001000037797824 */ /* 0x000fc400078e00ff */
[----:B------:R-:W-:Y:S01]  /*44a0*/  FFMA R124, R125, R124, R180 ;  /* 0x0000007c7d7c7223 */ /* 0x000fe200000000b4 */
[----:B------:R-:W-:Y:S01]  /*44b0*/  SHF.L.U32 R180, R54, 0x10, RZ ;  /* 0x0000001036b47819 */ /* 0x000fe200000006ff */
[----:B------:R-:W-:Y:S01]  /*44c0*/  @P1 FMUL R177, R177, UR10 ;  /* 0x0000000ab1b11c20 */ /* 0x000fe20008400000 */
[----:B------:R-:W-:Y:S01]  /*44d0*/  @P2 FADD R121, R121, 1 ;  /* 0x3f80000079792421 */ /* 0x000fe20000000000 */
[----:B------:R-:W-:Y:S01]  /*44e0*/  SHF.L.U32 R125, R65, 0x10, RZ ;  /* 0x00000010417d7819 */ /* 0x000fe200000006ff */
[----:B------:R-:W-:Y:S01]  /*44f0*/  @P1 FMUL R179, R179, UR10 ;  /* 0x0000000ab3b31c20 */ /* 0x000fe20008400000 */
[----:B------:R-:W-:Y:S01]  /*4500*/  @P2 FADD R180, R180, 1 ;  /* 0x3f800000b4b42421 */ /* 0x000fe20000000000 */
[--C-:B------:R-:W-:Y:S01]  /*4510*/  FFMA R126, R182, R121, R123.reuse ;  /* 0x00000079b67e7223 */ /* 0x100fe2000000007b */
[----:B------:R-:W-:Y:S01]  /*4520*/  SHF.L.U32 R182, R251, 0x10, RZ ;  /* 0x00000010fbb67819 */ /* 0x000fe200000006ff */
[----:B------:R-:W-:Y:S01]  /*4530*/  @P1 FMUL R124, R124, UR10 ;  /* 0x0000000a7c7c1c20 */ /* 0x000fe20008400000 */
[----:B------:R-:W-:Y:S01]  /*4540*/  FFMA R180, R181, R180, R228 ;  /* 0x000000b4b5b47223 */ /* 0x000fe200000000e4 */
[----:B------:R-:W-:Y:S01]  /*4550*/  SHF.L.U32 R228, R157, 0x10, RZ ;  /* 0x000000109de47819 */ /* 0x000fe200000006ff */
[----:B------:R-:W-:Y:S01]  /*4560*/  @P1 FMUL R126, R126, UR10 ;  /* 0x0000000a7e7e1c20 */ /* 0x000fe20008400000 */
[----:B------:R-:W-:Y:S01]  /*4570*/  @P2 FADD R182, R182, 1 ;  /* 0x3f800000b6b62421 */ /* 0x000fe20000000000 */
[----:B------:R-:W-:Y:S01]  /*4580*/  PRMT R123, R64, 0x7632, R123 ;  /* 0x00007632407b7816 */ /* 0x000fe2000000007b */
[----:B------:R-:W-:Y:S01]  /*4590*/  @P1 FMUL R180, R180, UR10 ;  /* 0x0000000ab4b41c20 */ /* 0x000fe20008400000 */
[----:B------:R-:W-:Y:S01]  /*45a0*/  F2FP.SATFINITE.E4M3.F32.PACK_AB_MERGE_C R176, RZ, R176, RZ ;  /* 0x000000b0ffb0723e */ /* 0x000fe200048070ff */
[----:B------:R-:W-:Y:S01]  /*45b0*/  FFMA R121, R127, R182, R228 ;  /* 0x000000b67f797223 */ /* 0x000fe200000000e4 */
[----:B------:R-:W-:-:S02]  /*45c0*/  SHF.L.U32 R182, R60, 0x10, RZ ;  /* 0x000000103cb67819 */ /* 0x000fc400000006ff */
[----:B------:R-:W-:Y:S01]  /*45d0*/  SHF.L.U32 R228, R64, 0x10, RZ ;  /* 0x0000001040e47819 */ /* 0x000fe200000006ff */
[----:B------:R-:W-:Y:S01]  /*45e0*/  @P1 FMUL R121, R121, UR10 ;  /* 0x0000000a79791c20 */ /* 0x000fe20008400000 */
[----:B------:R-:W-:Y:S01]  /*45f0*/  SHF.L.U32 R123, R123, 0x10, RZ ;  /* 0x000000107b7b7819 */ /* 0x000fe200000006ff */
[----:B------:R-:W-:Y:S01]  /*4600*/  @P2 FADD R182, R182, 1 ;  /* 0x3f800000b6b62421 */ /* 0x000fe20000000000 */
[----:B------:R-:W-:Y:S02]  /*4610*/  F2FP.SATFINITE.E4M3.F32.PACK_AB_MERGE_C R180, RZ, R180, RZ ;  /* 0x000000b4ffb4723e */ /* 0x000fe400048070ff */
[----:B------:R-:W-:Y:S01]  /*4620*/  F2FP.SATFINITE.E4M3.F32.PACK_AB_MERGE_C R178, RZ, R178, RZ ;  /* 0x000000b2ffb2723e */ /* 0x000fe200048070ff */
[----:B------:R-:W-:Y:S01]  /*4630*/  FFMA R181, R183, R182, R228 ;  /* 0x000000b6b7b57223 */ /* 0x000fe200000000e4 */
[----:B------:R-:W-:Y:S02]  /*4640*/  PRMT R183, R60, 0x7632, R183 ;  /* 0x000076323cb77816 */ /* 0x000fe400000000b7 */
[----:B------:R-:W-:Y:S01]  /*4650*/  LOP3.LUT R180, R205, 0xffff, R180, 0xf8, !PT ;  /* 0x0000ffffcdb47812 */ /* 0x000fe200078ef8b4 */
[----:B------:R-:W-:Y:S01]  /*4660*/  @P1 FMUL R181, R181, UR10 ;  /* 0x0000000ab5b51c20 */ /* 0x000fe20008400000 */
[----:B------:R-:W-:Y:S01]  /*4670*/  LOP3.LUT R205, R176, 0xff, RZ, 0xc0, !PT ;  /* 0x000000ffb0cd7812 */ /* 0x000fe200078ec0ff */
[----:B------:R-:W-:Y:S01]  /*4680*/  IMAD.U32 R183, R183, 0x10000, RZ ;  /* 0x00010000b7b77824 */ /* 0x000fe200078e00ff */
[----:B------:R-:W-:-:S02]  /*4690*/  SHF.L.U32 R178, R178, 0x8, RZ ;  /* 0x00000008b2b27819 */ /* 0x000fc400000006ff */
[----:B------:R-:W-:Y:S01]  /*46a0*/  F2FP.SATFINITE.E4M3.F32.PACK_AB_MERGE_C R181, RZ, R181, RZ ;  /* 0x000000b5ffb5723e */ /* 0x000fe200048070ff */
[----:B------:R-:W-:Y:S01]  /*46b0*/  @P2 FADD R183, R183, 1 ;  /* 0x3f800000b7b72421 */ /* 0x000fe20000000000 */
[----:B------:R-:W-:Y:S02]  /*46c0*/  LOP3.LUT R205, R205, 0xffff, R178, 0xf8, !PT ;  /* 0x0000ffffcdcd7812 */ /* 0x000fe400078ef8b2 */
[----:B------:R-:W-:Y:S01]  /*46d0*/  F2FP.SATFINITE.E4M3.F32.PACK_AB_MERGE_C R177, RZ, R177, RZ ;  /* 0x000000b1ffb1723e */ /* 0x000fe200048070ff */
[----:B------:R-:W-:Y:S01]  /*46e0*/  FFMA R183, R128, R183, R123 ;  /* 0x000000b780b77223 */ /* 0x000fe2000000007b */
[C---:B------:R-:W-:Y:S02]  /*46f0*/  SHF.L.U32 R123, R61.reuse, 0x10, RZ ;  /* 0x000000103d7b7819 */ /* 0x040fe400000006ff */
[----:B------:R-:W-:Y:S01]  /*4700*/  PRMT R128, R61, 0x7632, R128 ;  /* 0x000076323d807816 */ /* 0x000fe20000000080 */
[----:B------:R-:W-:Y:S01]  /*4710*/  @P1 FMUL R183, R183, UR10 ;  /* 0x0000000ab7b71c20 */ /* 0x000fe20008400000 */
[----:B------:R-:W-:Y:S01]  /*4720*/  F2FP.SATFINITE.E4M3.F32.PACK_AB_MERGE_C R179, RZ, R179, RZ ;  /* 0x000000b3ffb3723e */ /* 0x000fe200048070ff */
[----:B------:R-:W-:Y:S01]  /*4730*/  @P2 FADD R123, R123, 1 ;  /* 0x3f8000007b7b2421 */ /* 0x000fe20000000000 */
[----:B------:R-:W-:-:S02]  /*4740*/  SHF.L.U32 R128, R128, 0x10, RZ ;  /* 0x0000001080807819 */ /* 0x000fc400000006ff */
[----:B------:R-:W-:Y:S01]  /*4750*/  F2FP.SATFINITE.E4M3.F32.PACK_AB_MERGE_C R183, RZ, R183, RZ ;  /* 0x000000b7ffb7723e */ /* 0x000fe200048070ff */
[----:B------:R-:W-:Y:S01]  /*4760*/  FFMA R182, R184, R123, R125 ;  /* 0x0000007bb8b67223 */ /* 0x000fe2000000007d */
[----:B------:R-:W-:Y:S01]  /*4770*/  PRMT R184, R65, 0x7632, R184 ;  /* 0x0000763241b87816 */ /* 0x000fe200000000b8 */
[----:B------:R-:W-:Y:S01]  /*4780*/  @P2 FADD R128, R128, 1 ;  /* 0x3f80000080802421 */ /* 0x000fe20000000000 */
[----:B------:R-:W-:Y:S01]  /*4790*/  SHF.L.U32 R123, R250, 0x10, RZ ;  /* 0x00000010fa7b7819 */ /* 0x000fe200000006ff */
[----:B------:R-:W-:Y:S01]  /*47a0*/  @P1 FMUL R182, R182, UR10 ;  /* 0x0000000ab6b61c20 */ /* 0x000fe20008400000 */
[----:B------:R-:W-:Y:S02]  /*47b0*/  SHF.L.U32 R184, R184, 0x10, RZ ;  /* 0x00000010b8b87819 */ /* 0x000fe400000006ff */
[----:B------:R-:W-:Y:S01]  /*47c0*/  SHF.L.U32 R125, R156, 0x10, RZ ;  /* 0x000000109c7d7819 */ /* 0x000fe200000006ff */
[----:B------:R-:W-:Y:S01]  /*47d0*/  @P2 FADD R123, R123, 1 ;  /* 0x3f8000007b7b2421 */ /* 0x000fe20000000000 */
[----:B------:R-:W-:Y:S01]  /*47e0*/  SHF.L.U32 R183, R183, 0x8, RZ ;  /* 0x00000008b7b77819 */ /* 0x000fe200000006ff */
[----:B------:R-:W-:Y:S01]  /*47f0*/  FFMA R127, R129, R128, R184 ;  /* 0x00000080817f7223 */ /* 0x000fe200000000b8 */
[----:B------:R-:W-:Y:S01]  /*4800*/  IMAD.U32 R128, R62, 0x10000, RZ ;  /* 0x000100003e807824 */ /* 0x000fe200078e00ff */
[----:B------:R-:W-:-:S02]  /*4810*/  SHF.L.U32 R184, R66, 0x10, RZ ;  /* 0x0000001042b87819 */ /* 0x000fc400000006ff */
[----:B------:R-:W-:Y:S01]  /*4820*/  SHF.L.U32 R129, R34, 0x10, RZ ;  /* 0x0000001022817819 */ /* 0x000fe200000006ff */
[----:B------:R-:W-:Y:S01]  /*4830*/  @P2 FADD R128, R128, 1 ;  /* 0x3f80000080802421 */ /* 0x000fe20000000000 */
[----:B------:R-:W-:Y:S01]  /*4840*/  PRMT R179, R179, 0x7104, RZ ;  /* 0x00007104b3b37816 */ /* 0x000fe200000000ff */
[----:B------:R-:W-:Y:S01]  /*4850*/  @P1 FMUL R127, R127, UR10 ;  /* 0x0000000a7f7f1c20 */ /* 0x000fe20008400000 */
[----:B------:R-:W-:Y:S01]  /*4860*/  LOP3.LUT R180, R180, 0xff, RZ, 0xc0, !PT ;  /* 0x000000ffb4b47812 */ /* 0x000fe200078ec0ff */
[----:B------:R-:W-:Y:S01]  /*4870*/  FFMA R185, R185, R128, R184 ;  /* 0x00000080b9b97223 */ /* 0x000fe200000000b8 */
[----:B------:R-:W-:Y:S01]  /*4880*/  FFMA R184, R130, R123, R125 ;  /* 0x0000007b82b87223 */ /* 0x000fe2000000007d */
[----:B------:R-:W-:Y:S01]  /*4890*/  SHF.L.U32 R123, R63, 0x10, RZ ;  /* 0x000000103f7b7819 */ /* 0x000fe200000006ff */
[----:B------:R-:W-:Y:S01]  /*48a0*/  IMAD.U32 R130, R249, 0x10000, RZ ;  /* 0x00010000f9827824 */ /* 0x000fe200078e00ff */
[----:B------:R-:W-:Y:S01]  /*48b0*/  SHF.L.U32 R125, R67, 0x10, RZ ;  /* 0x00000010437d7819 */ /* 0x000fe200000006ff */
[----:B------:R-:W-:Y:S01]  /*48c0*/  @P1 FMUL R185, R185, UR10 ;  /* 0x0000000ab9b91c20 */ /* 0x000fe20008400000 */
[----:B------:R-:W-:Y:S01]  /*48d0*/  F2FP.SATFINITE.E4M3.F32.PACK_AB_MERGE_C R124, RZ, R124, RZ ;  /* 0x0000007cff7c723e */ /* 0x000fe200048070ff */
[----:B------:R-:W-:Y:S01]  /*48e0*/  @P2 FADD R123, R123, 1 ;  /* 0x3f8000007b7b2421 */ /* 0x000fe20000000000 */
[----:B------:R-:W-:Y:S01]  /*48f0*/  @P2 FADD R130, R130, 1 ;  /* 0x3f80000082822421 */ /* 0x000fe20000000000 */
[----:B------:R-:W-:Y:S01]  /*4900*/  @P1 FMUL R184, R184, UR10 ;  /* 0x0000000ab8b81c20 */ /* 0x000fe20008400000 */
[----:B------:R-:W-:Y:S01]  /*4910*/  F2FP.SATFINITE.E4M3.F32.PACK_AB_MERGE_C R127, RZ, R127, RZ ;  /* 0x0000007fff7f723e */ /* 0x000fe200048070ff */
[----:B------:R-:W-:Y:S01]  /*4920*/  FFMA R128, R186, R123, R125 ;  /* 0x0000007bba807223 */ /* 0x000fe2000000007d */
[----:B------:R-:W-:-:S02]  /*4930*/  SHF.L.U32 R186, R35, 0x10, RZ ;  /* 0x0000001023ba7819 */ /* 0x000fc400000006ff */
[----:B------:R-:W-:Y:S01]  /*4940*/  SHF.L.U32 R125, R248, 0x10, RZ ;  /* 0x00000010f87d7819 */ /* 0x000fe200000006ff */
[----:B------:R-:W-:Y:S01]  /*4950*/  @P1 FMUL R128, R128, UR10 ;  /* 0x0000000a80801c20 */ /* 0x000fe20008400000 */
[----:B------:R-:W-:Y:S01]  /*4960*/  LOP3.LUT R124, R124, 0xffff, RZ, 0xc0, !PT ;  /* 0x0000ffff7c7c7812 */ /* 0x000fe200078ec0ff */
[----:B------:R-:W-:Y:S01]  /*4970*/  FFMA R123, R131, R130, R186 ;  /* 0x00000082837b7223 */ /* 0x000fe200000000ba */
[----:B------:R-:W-:Y:S01]  /*4980*/  SHF.L.U32 R186, R68, 0x10, RZ ;  /* 0x0000001044ba7819 */ /* 0x000fe200000006ff */
[----:B------:R-:W-:Y:S01]  /*4990*/  @P2 FADD R125, R125, 1 ;  /* 0x3f8000007d7d2421 */ /* 0x000fe20000000000 */
[----:B------:R-:W-:Y:S01]  /*49a0*/  SHF.L.U32 R130, R72, 0x10, RZ ;  /* 0x0000001048827819 */ /* 0x000fe200000006ff */
[----:B------:R-:W-:Y:S01]  /*49b0*/  @P1 FMUL R123, R123, UR10 ;  /* 0x0000000a7b7b1c20 */ /* 0x000fe20008400000 */
[----:B------:R-:W-:Y:S01]  /*49c0*/  SHF.L.U32 R131, R83, 0x10, RZ ;  /* 0x0000001053837819 */ /* 0x000fe200000006ff */
[----:B------:R-:W-:Y:S01]  /*49d0*/  @P2 FADD R186, R186, 1 ;  /* 0x3f800000baba2421 */ /* 0x000fe20000000000 */
[----:B------:R-:W-:Y:S01]  /*49e0*/  FFMA R228, R132, R125, R129 ;  /* 0x0000007d84e47223 */ /* 0x000fe20000000081 */
[----:B------:R-:W-:-:S02]  /*49f0*/  SHF.L.U32 R125, R73, 0x10, RZ ;  /* 0x00000010497d7819 */ /* 0x000fc400000006ff */
[----:B------:R-:W-:Y:S01]  /*4a00*/  FFMA R186, R187, R186, R130 ;  /* 0x000000babbba7223 */ /* 0x000fe20000000082 */
[----:B------:R-:W-:Y:S01]  /*4a10*/  IMAD.U32 R187, R69, 0x10000, RZ ;  /* 0x0001000045bb7824 */ /* 0x000fe200078e00ff */
        /* <DEDUP_REMOVED lines=9> */
[----:B------:R-:W-:-:S02]  /*4ab0*/  IMAD.U32 R188, R246, 0x10000, RZ ;  /* 0x00010000f6bc7824 */ /* 0x000fc400078e00ff */
[----:B------:R-:W-:Y:S01]  /*4ac0*/  FFMA R130, R133, R130, R132 ;  /* 0x0000008285827223 */ /* 0x000fe20000000084 */
[----:B------:R-:W-:Y:S01]  /*4ad0*/  SHF.L.U32 R132, R32, 0x10, RZ ;  /* 0x0000001020847819 */ /* 0x000fe200000006ff */
[----:B------:R-:W-:Y:S01]  /*4ae0*/  @P1 FMUL R187, R187, UR10 ;  /* 0x0000000abbbb1c20 */ /* 0x000fe20008400000 */
[----:B------:R-:W-:Y:S01]  /*4af0*/  @P2 FADD R125, R125, 1 ;  /* 0x3f8000007d7d2421 */ /* 0x000fe20000000000 */
[----:B------:R-:W-:Y:S01]  /*4b00*/  @P2 FADD R188, R188, 1 ;  /* 0x3f800000bcbc2421 */ /* 0x000fe20000000000 */
[----:B------:R-:W-:Y:S01]  /*4b10*/  F2FP.SATFINITE.E4M3.F32.PACK_AB_MERGE_C R228, RZ, R228, RZ ;  /* 0x000000e4ffe4723e */ /* 0x000fe200048070ff */
[----:B------:R-:W-:Y:S01]  /*4b20*/  @P1 FMUL R130, R130, UR10 ;  /* 0x0000000a82821c20 */ /* 0x000fe20008400000 */
[----:B------:R-:W-:Y:S01]  /*4b30*/  FFMA R190, R190, R125, R129 ;  /* 0x0000007dbebe7223 */ /* 0x000fe20000000081 */
[----:B------:R-:W-:Y:S01]  /*4b40*/  SHF.L.U32 R125, R71, 0x10, RZ ;  /* 0x00000010477d7819 */ /* 0x000fe200000006ff */
[----:B------:R-:W-:Y:S01]  /*4b50*/  FFMA R188, R189, R188, R132 ;  /* 0x000000bcbdbc7223 */ /* 0x000fe20000000084 */
[----:B------:R-:W-:Y:S01]  /*4b60*/  SHF.L.U32 R129, R75, 0x10, RZ ;  /* 0x000000104b817819 */ /* 0x000fe200000006ff */
[----:B------:R-:W-:-:S02]  /*4b70*/  IMAD.U32 R189, R76, 0x10000, RZ ;  /* 0x000100004cbd7824 */ /* 0x000fc400078e00ff */
[----:B------:R-:W-:Y:S01]  /*4b80*/  @P1 FMUL R190, R190, UR10 ;  /* 0x0000000abebe1c20 */ /* 0x000fe20008400000 */
[----:B------:R-:W-:Y:S01]  /*4b90*/  @P2 FADD R125, R125, 1 ;  /* 0x3f8000007d7d2421 */ /* 0x000fe20000000000 */
[----:B------:R-:W-:Y:S01]  /*4ba0*/  SHF.L.U32 R178, R228, 0x8, RZ ;  /* 0x00000008e4b27819 */ /* 0x000fe200000006ff */
[----:B------:R-:W-:Y:S01]  /*4bb0*/  @P2 FADD R189, R189, 1 ;  /* 0x3f800000bdbd2421 */ /* 0x000fe20000000000 */
[----:B------:R-:W-:Y:S01]  /*4bc0*/  @P1 FMUL R188, R188, UR10 ;  /* 0x0000000abcbc1c20 */ /* 0x000fe20008400000 */
[----:B------:R-:W-:Y:S01]  /*4bd0*/  FFMA R132, R192, R125, R129 ;  /* 0x0000007dc0847223 */ /* 0x000fe20000000081 */
[----:B------:R-:W-:Y:S02]  /*4be0*/  SHF.L.U32 R192, R245, 0x10, RZ ;  /* 0x00000010f5c07819 */ /* 0x000fe400000006ff */
[----:B------:R-:W-:Y:S01]  /*4bf0*/  SHF.L.U32 R129, R80, 0x10, RZ ;  /* 0x0000001050817819 */ /* 0x000fe200000006ff */
[----:B------:R-:W-:Y:S01]  /*4c00*/  @P1 FMUL R132, R132, UR10 ;  /* 0x0000000a84841c20 */ /* 0x000fe20008400000 */
[----:B------:R-:W-:Y:S01]  /*4c10*/  F2FP.SATFINITE.E4M3.F32.PACK_AB_MERGE_C R188, RZ, R188, RZ ;  /* 0x000000bcffbc723e */ /* 0x000fe200048070ff */
[----:B------:R-:W-:Y:S01]  /*4c20*/  @P2 FADD R192, R192, 1 ;  /* 0x3f800000c0c02421 */ /* 0x000fe20000000000 */
[----:B------:R-:W-:Y:S01]  /*4c30*/  F2FP.SATFINITE.E4M3.F32.PACK_AB_MERGE_C R126, RZ, R126, RZ ;  /* 0x0000007eff7e723e */ /* 0x000fe200048070ff */
[----:B------:R-:W-:Y:S01]  /*4c40*/  FFMA R189, R194, R189, R129 ;  /* 0x000000bdc2bd7223 */ /* 0x000fe20000000081 */
[----:B------:R-:W-:Y:S01]  /*4c50*/  SHF.L.U32 R194, R30, 0x10, RZ ;  /* 0x000000101ec27819 */ /* 0x000fe200000006ff */
[----:B------:R-:W-:Y:S01]  /*4c60*/  FFMA R125, R191, R192, R230 ;  /* 0x000000c0bf7d7223 */ /* 0x000fe200000000e6 */
[----:B------:R-:W-:Y:S01]  /*4c70*/  SHF.L.U32 R192, R244, 0x10, RZ ;  /* 0x00000010f4c07819 */ /* 0x000fe200000006ff */
[----:B------:R-:W-:Y:S01]  /*4c80*/  @P1 FMUL R189, R189, UR10 ;  /* 0x0000000abdbd1c20 */ /* 0x000fe20008400000 */
[----:B------:R-:W-:Y:S01]  /*4c90*/  SHF.L.U32 R191, R77, 0x10, RZ ;  /* 0x000000104dbf7819 */ /* 0x000fe200000006ff */
[----:B------:R-:W-:Y:S01]  /*4ca0*/  @P1 FMUL R125, R125, UR10 ;  /* 0x0000000a7d7d1c20 */ /* 0x000fe20008400000 */
[----:B------:R-:W-:Y:S01]  /*4cb0*/  SHF.L.U32 R129, R81, 0x10, RZ ;  /* 0x0000001051817819 */ /* 0x000fe200000006ff */
[----:B------:R-:W-:Y:S01]  /*4cc0*/  @P2 FADD R192, R192, 1 ;  /* 0x3f800000c0c02421 */ /* 0x000fe20000000000 */
[----:B------:R-:W-:Y:S01]  /*4cd0*/  F2FP.SATFINITE.E4M3.F32.PACK_AB_MERGE_C R189, RZ, R189, RZ ;  /* 0x000000bdffbd723e */ /* 0x000fe200048070ff */
[----:B------:R-:W-:Y:S01]  /*4ce0*/  @P2 FADD R191, R191, 1 ;  /* 0x3f800000bfbf2421 */ /* 0x000fe20000000000 */
[----:B------:R-:W-:Y:S01]  /*4cf0*/  F2FP.SATFINITE.E4M3.F32.PACK_AB_MERGE_C R184, RZ, R184, RZ ;  /* 0x000000b8ffb8723e */ /* 0x000fe200048070ff */
        /* <DEDUP_REMOVED lines=8> */
[----:B------:R-:W-:Y:S01]  /*4d80*/  SHF.L.U32 R129, R28, 0x10, RZ ;  /* 0x000000101c817819 */ /* 0x000fe200000006ff */
[----:B------:R-:W-:Y:S01]  /*4d90*/  FFMA R133, R195, R194, R196 ;  /* 0x000000c2c3857223 */ /* 0x000fe200000000c4 */
[----:B------:R-:W-:Y:S01]  /*4da0*/  SHF.L.U32 R194, R78, 0x10, RZ ;  /* 0x000000104ec27819 */ /* 0x000fe200000006ff */
[----:B------:R-:W-:Y:S01]  /*4db0*/  @P2 FADD R193, R193, 1 ;  /* 0x3f800000c1c12421 */ /* 0x000fe20000000000 */
[----:B------:R-:W-:Y:S01]  /*4dc0*/  SHF.L.U32 R196, R82, 0x10, RZ ;  /* 0x0000001052c47819 */ /* 0x000fe200000006ff */
[----:B------:R-:W-:Y:S01]  /*4dd0*/  @P1 FMUL R133, R133, UR10 ;  /* 0x0000000a85851c20 */ /* 0x000fe20008400000 */
[----:B------:R-:W-:Y:S01]  /*4de0*/  F2FP.SATFINITE.E4M3.F32.PACK_AB_MERGE_C R192, RZ, R192, RZ ;  /* 0x000000c0ffc0723e */ /* 0x000fe200048070ff */
[----:B------:R-:W-:Y:S01]  /*4df0*/  FFMA R193, R138, R193, R129 ;  /* 0x000000c18ac17223 */ /* 0x000fe20000000081 */
[----:B------:R-:W-:Y:S01]  /*4e00*/  @P2 FADD R194, R194, 1 ;  /* 0x3f800000c2c22421 */ /* 0x000fe20000000000 */
[----:B------:R-:W-:Y:S01]  /*4e10*/  IMAD.U32 R129, R79, 0x10000, RZ ;  /* 0x000100004f817824 */ /* 0x000fe200078e00ff */
[----:B------:R-:W-:Y:S01]  /*4e20*/  F2FP.SATFINITE.E4M3.F32.PACK_AB_MERGE_C R133, RZ, R133, RZ ;  /* 0x00000085ff85723e */ /* 0x000fe200048070ff */
[----:B------:R-:W-:Y:S01]  /*4e30*/  @P1 FMUL R193, R193, UR10 ;  /* 0x0000000ac1c11c20 */ /* 0x000fe20008400000 */
[----:B------:R-:W-:Y:S01]  /*4e40*/  FFMA R194, R197, R194, R196 ;  /* 0x000000c2c5c27223 */ /* 0x000fe200000000c4 */
[----:B------:R-:W-:Y:S01]  /*4e50*/  @P2 FADD R129, R129, 1 ;  /* 0x3f80000081812421 */ /* 0x000fe20000000000 */
[----:B------:R-:W-:Y:S01]  /*4e60*/  SHF.L.U32 R196, R241, 0x10, RZ ;  /* 0x00000010f1c47819 */ /* 0x000fe200000006ff */
[----:B------:R-:W-:-:S02]  /*4e70*/  IMAD.U32 R197, R240, 0x10000, RZ ;  /* 0x00010000f0c57824 */ /* 0x000fc400078e00ff */
[----:B------:R-:W-:Y:S01]  /*4e80*/  @P1 FMUL R194, R194, UR10 ;  /* 0x0000000ac2c21c20 */ /* 0x000fe20008400000 */
[----:B------:R-:W-:Y:S01]  /*4e90*/  FFMA R138, R198, R129, R131 ;  /* 0x00000081c68a7223 */ /* 0x000fe20000000083 */
[----:B------:R-:W-:Y:S01]  /*4ea0*/  SHF.L.U32 R198, R27, 0x10, RZ ;  /* 0x000000101bc67819 */ /* 0x000fe200000006ff */
[----:B------:R-:W-:Y:S01]  /*4eb0*/  @P2 FADD R196, R196, 1 ;  /* 0x3f800000c4c42421 */ /* 0x000fe20000000000 */
[----:B------:R-:W-:Y:S01]  /*4ec0*/  SHF.L.U32 R131, R26, 0x10, RZ ;  /* 0x000000101a837819 */ /* 0x000fe200000006ff */
        /* <DEDUP_REMOVED lines=11> */
[----:B------:R-:W-:Y:S01]  /*4f80*/  SHF.L.U32 R139, R89, 0x10, RZ ;  /* 0x00000010598b7819 */ /* 0x000fe200000006ff */
[----:B------:R-:W-:Y:S01]  /*4f90*/  FFMA R195, R199, R196, R198 ;  /* 0x000000c4c7c37223 */ /* 0x000fe200000000c6 */
[----:B------:R-:W-:Y:S01]  /*4fa0*/  SHF.L.U32 R198, R25, 0x10, RZ ;  /* 0x0000001019c67819 */ /* 0x000fe200000006ff */
[----:B------:R-:W-:Y:S01]  /*4fb0*/  @P2 FADD R131, R131, 1 ;  /* 0x3f80000083832421 */ /* 0x000fe20000000000 */
[----:B------:R-:W-:Y:S01]  /*4fc0*/  @P2 FADD R140, R140, 1 ;  /* 0x3f8000008c8c2421 */ /* 0x000fe20000000000 */
[----:B------:R-:W-:Y:S01]  /*4fd0*/  SHF.L.U32 R199, R238, 0x10, RZ ;  /* 0x00000010eec77819 */ /* 0x000fe200000006ff */
[----:B------:R-:W-:Y:S01]  /*4fe0*/  @P1 FMUL R195, R195, UR10 ;  /* 0x0000000ac3c31c20 */ /* 0x000fe20008400000 */
        /* <DEDUP_REMOVED lines=8> */
[----:B------:R-:W-:Y:S01]  /*5070*/  FFMA R199, R142, R199, R131 ;  /* 0x000000c78ec77223 */ /* 0x000fe20000000083 */
[----:B------:R-:W-:-:S02]  /*5080*/  IMAD.U32 R142, R227, 0x10000, RZ ;  /* 0x00010000e38e7824 */ /* 0x000fc400078e00ff */
        /* <DEDUP_REMOVED lines=8> */
[----:B------:R-:W-:Y:S01]  /*5110*/  FFMA R131, R143, R142, R200 ;  /* 0x0000008e8f837223 */ /* 0x000fe200000000c8 */
[----:B------:R-:W-:Y:S01]  /*5120*/  SHF.L.U32 R200, R92, 0x10, RZ ;  /* 0x000000105cc87819 */ /* 0x000fe200000006ff */
[----:B------:R-:W-:Y:S01]  /*5130*/  @P2 FADD R139, R139, 1 ;  /* 0x3f8000008b8b2421 */ /* 0x000fe20000000000 */
[----:B------:R-:W-:Y:S01]  /*5140*/  SHF.L.U32 R142, R96, 0x10, RZ ;  /* 0x00000010608e7819 */ /* 0x000fe200000006ff */
[----:B------:R-:W-:Y:S01]  /*5150*/  @P2 FADD R201, R201, 1 ;  /* 0x3f800000c9c92421 */ /* 0x000fe20000000000 */
[----:B------:R-:W-:Y:S01]  /*5160*/  SHF.L.U32 R143, R20, 0x10, RZ ;  /* 0x00000010148f7819 */ /* 0x000fe200000006ff */
[----:B------:R-:W-:Y:S01]  /*5170*/  @P2 FADD R200, R200, 1 ;  /* 0x3f800000c8c82421 */ /* 0x000fe20000000000 */
[----:B------:R-:W-:Y:S01]  /*5180*/  @P1 FMUL R198, R198, UR10 ;  /* 0x0000000ac6c61c20 */ /* 0x000fe20008400000 */
[----:B------:R-:W-:Y:S01]  /*5190*/  SHF.L.U32 R124, R124, 0x18, RZ ;  /* 0x000000187c7c7819 */ /* 0x000fe200000006ff */
        /* <DEDUP_REMOVED lines=32> */
[----:B------:R-:W-:Y:S01]  /*53a0*/  IMAD.U32 R142, R100, 0x10000, RZ ;  /* 0x00010000648e7824 */ /* 0x000fe200078e00ff */
[----:B------:R-:W-:Y:S01]  /*53b0*/  SHF.L.U32 R146, R104, 0x10, RZ ;  /* 0x0000001068927819 */ /* 0x000fe200000006ff */
[----:B------:R-:W-:Y:S01]  /*53c0*/  @P1 FMUL R199, R199, UR10 ;  /* 0x0000000ac7c71c20 */ /* 0x000fe20008400000 */
[----:B------:R-:W-:Y:S01]  /*53d0*/  SHF.L.U32 R147, R12, 0x10, RZ ;  /* 0x000000100c937819 */ /* 0x000fe200000006ff */
        /* <DEDUP_REMOVED lines=23> */
[----:B------:R-:W-:Y:S01]  /*5550*/  LOP3.LUT R200, R200, 0xff, RZ, 0xc0, !PT ;  /* 0x000000ffc8c87812 */ /* 0x000fe200078ec0ff */
[----:B------:R-:W-:Y:S01]  /*5560*/  FFMA R218, R219, R218, R142 ;  /* 0x000000dadbda7223 */ /* 0x000fe2000000008e */
[----:B------:R-:W-:Y:S01]  /*5570*/  @P2 FADD R145, R145, 1 ;  /* 0x3f80000091912421 */ /* 0x000fe20000000000 */
[----:B------:R-:W-:Y:S01]  /*5580*/  SHF.L.U32 R142, R13, 0x10, RZ ;  /* 0x000000100d8e7819 */ /* 0x000fe200000006ff */
[----:B------:R-:W-:Y:S01]  /*5590*/  @P1 FMUL R214, R214, UR10 ;  /* 0x0000000ad6d61c20 */ /* 0x000fe20008400000 */
[----:B------:R-:W-:Y:S01]  /*55a0*/  SHF.L.U32 R219, R109, 0x10, RZ ;  /* 0x000000106ddb7819 */ /* 0x000fe200000006ff */
[----:B------:R-:W-:Y:S01]  /*55b0*/  FFMA R150, R150, R145, R147 ;  /* 0x0000009196967223 */ /* 0x000fe20000000093 */
[----:B------:R-:W-:-:S02]  /*55c0*/  IMAD.U32 R145, R103, 0x10000, RZ ;  /* 0x0001000067917824 */ /* 0x000fc400078e00ff */
[----:B------:R-:W-:Y:S01]  /*55d0*/  @P2 FADD R142, R142, 1 ;  /* 0x3f8000008e8e2421 */ /* 0x000fe20000000000 */
[----:B------:R-:W-:Y:S01]  /*55e0*/  SHF.L.U32 R147, R107, 0x10, RZ ;  /* 0x000000106b937819 */ /* 0x000fe200000006ff */
[----:B------:R-:W-:Y:S01]  /*55f0*/  @P2 FADD R219, R219, 1 ;  /* 0x3f800000dbdb2421 */ /* 0x000fe20000000000 */
[----:B------:R-:W-:Y:S01]  /*5600*/  @P2 FADD R145, R145, 1 ;  /* 0x3f80000091912421 */ /* 0x000fe20000000000 */
[----:B------:R-:W-:Y:S01]  /*5610*/  FFMA R142, R151, R142, R148 ;  /* 0x0000008e978e7223 */ /* 0x000fe20000000094 */
[----:B------:R-:W-:Y:S01]  /*5620*/  SHF.L.U32 R148, R108, 0x10, RZ ;  /* 0x000000106c947819 */ /* 0x000fe200000006ff */
[----:B------:R-:W-:Y:S01]  /*5630*/  @P1 FMUL R218, R218, UR10 ;  /* 0x0000000adada1c20 */ /* 0x000fe20008400000 */
[----:B------:R-:W-:Y:S01]  /*5640*/  FFMA R145, R220, R145, R147 ;  /* 0x00000091dc917223 */ /* 0x000fe20000000093 */
[----:B------:R-:W-:Y:S01]  /*5650*/  SHF.L.U32 R220, R112, 0x10, RZ ;  /* 0x0000001070dc7819 */ /* 0x000fe200000006ff */
[----:B------:R-:W-:Y:S02]  /*5660*/  IMAD.U32 R147, R8, 0x10000, RZ ;  /* 0x0001000008937824 */ /* 0x000fe400078e00ff */
[----:B------:R-:W-:Y:S01]  /*5670*/  @P2 FADD R148, R148, 1 ;  /* 0x3f80000094942421 */ /* 0x000fe20000000000 */
[----:B------:R-:W-:Y:S01]  /*5680*/  F2FP.SATFINITE.E4M3.F32.PACK_AB_MERGE_C R201, RZ, R201, RZ ;  /* 0x000000c9ffc9723e */ /* 0x000fe200048070ff */
[----:B------:R-:W-:Y:S01]  /*5690*/  @P1 FMUL R150, R150, UR10 ;  /* 0x0000000a96961c20 */ /* 0x000fe20008400000 */
[----:B------:R-:W-:Y:S01]  /*56a0*/  @P2 FADD R147, R147, 1 ;  /* 0x3f80000093932421 */ /* 0x000fe20000000000 */
[----:B------:R-:W-:Y:S01]  /*56b0*/  FFMA R151, R221, R148, R220 ;  /* 0x00000094dd977223 */ /* 0x000fe200000000dc */
[----:B------:R-:W-:Y:S01]  /*56c0*/  SHF.L.U32 R148, R7, 0x10, RZ ;  /* 0x0000001007947819 */ /* 0x000fe200000006ff */
[----:B------:R-:W-:Y:S01]  /*56d0*/  @P1 FMUL R142, R142, UR10 ;  /* 0x0000000a8e8e1c20 */ /* 0x000fe20008400000 */
[----:B------:R-:W-:Y:S01]  /*56e0*/  SHF.L.U32 R220, R3, 0x10, RZ ;  /* 0x0000001003dc7819 */ /* 0x000fe200000006ff */
[----:B------:R-:W-:Y:S01]  /*56f0*/  FFMA R152, R152, R147, R149 ;  /* 0x0000009398987223 */ /* 0x000fe20000000095 */
[----:B------:R-:W-:Y:S01]  /*5700*/  SHF.L.U32 R147, R113, 0x10, RZ ;  /* 0x0000001071937819 */ /* 0x000fe200000006ff */
[----:B------:R-:W-:Y:S01]  /*5710*/  @P2 FADD R148, R148, 1 ;  /* 0x3f80000094942421 */ /* 0x000fe20000000000 */
[----:B------:R-:W-:Y:S01]  /*5720*/  @P1 FMUL R151, R151, UR10 ;  /* 0x0000000a97971c20 */ /* 0x000fe20008400000 */
[----:B------:R-:W-:Y:S01]  /*5730*/  @P1 FMUL R152, R152, UR10 ;  /* 0x0000000a98981c20 */ /* 0x000fe20008400000 */
        /* <DEDUP_REMOVED lines=19> */
[----:B------:R-:W-:Y:S01]  /*5870*/  @P1 FMUL R153, R153, UR10 ;  /* 0x0000000a99991c20 */ /* 0x000fe20008400000 */
[----:B------:R-:W-:Y:S01]  /*5880*/  F2FP.SATFINITE.E4M3.F32.PACK_AB_MERGE_C R219, RZ, R219, RZ ;  /* 0x000000dbffdb723e */ /* 0x000fe200048070ff */
[----:B------:R-:W-:Y:S01]  /*5890*/  FFMA R149, R155, R154, R222 ;  /* 0x0000009a9b957223 */ /* 0x000fe200000000de */
[----:B------:R-:W-:Y:S01]  /*58a0*/  SHF.L.U32 R155, R0, 0x10, RZ ;  /* 0x00000010009b7819 */ /* 0x000fe200000006ff */
[----:B------:R-:W-:Y:S01]  /*58b0*/  @P2 FADD R147, R147, 1 ;  /* 0x3f80000093932421 */ /* 0x000fe20000000000 */
[----:B------:R-:W-:Y:S01]  /*58c0*/  LOP3.LUT R154, R203, 0xffffff00, RZ, 0xc0, !PT ;  /* 0xffffff00cb9a7812 */ /* 0x000fe200078ec0ff */
[----:B------:R-:W-:Y:S01]  /*58d0*/  @P1 FMUL R145, R145, UR10 ;  /* 0x0000000a91911c20 */ /* 0x000fe20008400000 */
[----:B------:R-:W-:Y:S01]  /*58e0*/  LOP3.LUT R203, R204, 0xffffff00, RZ, 0xc0, !PT ;  /* 0xffffff00cccb7812 */ /* 0x000fe200078ec0ff */
        /* <DEDUP_REMOVED lines=11> */
[----:B------:R-:W-:Y:S01]  /*59a0*/  LOP3.LUT R206, R171, 0xffff, R172, 0xf8, !PT ;  /* 0x0000ffffabce7812 */ /* 0x000fe200078ef8ac */
[----:B------:R-:W-:Y:S01]  /*59b0*/  @P1 FMUL R129, R129, UR10 ;  /* 0x0000000a81811c20 */ /* 0x000fe20008400000 */
[----:B------:R-:W0:Y:S01]  /*59c0*/  S2R R171, SR_TID.X ;  /* 0x0000000000ab7919 */ /* 0x000e220000002100 */
        /* <DEDUP_REMOVED lines=8> */
[----:B------:R-:W-:-:S02]  /*5a50*/  F2FP.SATFINITE.E4M3.F32.PACK_AB_MERGE_C R154, RZ, R186, RZ ;  /* 0x000000baff9a723e */ /* 0x000fc400048070ff */
[----:B------:R-:W-:Y:S02]  /*5a60*/  LOP3.LUT R186, R181, 0xff, RZ, 0xc0, !PT ;  /* 0x000000ffb5ba7812 */ /* 0x000fe400078ec0ff */
[----:B------:R-:W-:Y:S02]  /*5a70*/  LOP3.LUT R181, R154, 0xff, RZ, 0xc0, !PT ;  /* 0x000000ff9ab57812 */ /* 0x000fe400078ec0ff */
[----:B------:R-:W-:Y:S02]  /*5a80*/  LOP3.LUT R186, R186, 0xffff, R183, 0xf8, !PT ;  /* 0x0000ffffbaba7812 */ /* 0x000fe400078ef8b7 */
[----:B------:R-:W-:Y:S01]  /*5a90*/  LOP3.LUT R154, R189, 0xff, RZ, 0xc0, !PT ;  /* 0x000000ffbd9a7812 */ /* 0x000fe200078ec0ff */
[----:B------:R-:W-:Y:S01]  /*5aa0*/  IMAD.U32 R189, RZ, RZ, UR6 ;  /* 0x00000006ffbd7e24 */ /* 0x000fe2000f8e00ff */
[----:B------:R-:W-:Y:S02]  /*5ab0*/  SHF.L.U32 R183, R192, 0x8, RZ ;  /* 0x00000008c0b77819 */ /* 0x000fe400000006ff */
[----:B------:R-:W-:-:S02]  /*5ac0*/  LOP3.LUT R203, R208, 0xffffff00, RZ, 0xc0, !PT ;  /* 0xffffff00d0cb7812 */ /* 0x000fc400078ec0ff */
[----:B------:R-:W-:Y:S02]  /*5ad0*/  LOP3.LUT R183, R154, 0xffff, R183, 0xf8, !PT ;  /* 0x0000ffff9ab77812 */ /* 0x000fe400078ef8b7 */
[----:B------:R-:W-:Y:S02]  /*5ae0*/  F2FP.SATFINITE.E4M3.F32.PACK_AB_MERGE_C R190, RZ, R194, RZ ;  /* 0x000000c2ffbe723e */ /* 0x000fe400048070ff */
[----:B------:R-:W-:Y:S02]  /*5af0*/  LOP3.LUT R178, R181, 0xffff, R178, 0xf8, !PT ;  /* 0x0000ffffb5b27812 */ /* 0x000fe400078ef8b2 */
[----:B------:R-:W-:Y:S02]  /*5b00*/  LOP3.LUT R190, R203, 0xffff, R190, 0xf8, !PT ;  /* 0x0000ffffcbbe7812 */ /* 0x000fe400078ef8be */
[----:B------:R-:W-:Y:S02]  /*5b10*/  F2FP.SATFINITE.E4M3.F32.PACK_AB_MERGE_C R194, RZ, R198, RZ ;  /* 0x000000c6ffc2723e */ /* 0x000fe400048070ff */
[----:B0-----:R-:W-:-:S02]  /*5b20*/  LOP3.LUT R154, R171, 0x7f, RZ, 0xc0, !PT ;  /* 0x0000007fab9a7812 */ /* 0x001fc400078ec0ff */
[----:B------:R-:W-:Y:S02]  /*5b30*/  SHF.L.U32 R181, R202, 0x8, RZ ;  /* 0x00000008cab57819 */ /* 0x000fe400000006ff */
[----:B------:R-:W-:Y:S02]  /*5b40*/  LOP3.LUT R154, R154, 0x180, R189, 0xf8, !PT ;  /* 0x000001809a9a7812 */ /* 0x000fe400078ef8bd */
[----:B------:R-:W-:Y:S02]  /*5b50*/  SHF.L.U32 R189, R134, 0x10, RZ ;  /* 0x0000001086bd7819 */ /* 0x000fe400000006ff */
[----:B------:R-:W-:Y:S02]  /*5b60*/  LOP3.LUT R134, R151, 0xff, RZ, 0xc0, !PT ;  /* 0x000000ff97867812 */ /* 0x000fe400078ec0ff */
[----:B------:R-:W-:Y:S02]  /*5b70*/  SHF.L.U32 R151, R152, 0x8, RZ ;  /* 0x0000000898977819 */ /* 0x000fe400000006ff */
[----:B------:R-:W-:-:S02]  /*5b80*/  LOP3.LUT R203, R210, 0xffffff00, RZ, 0xc0, !PT ;  /* 0xffffff00d2cb7812 */ /* 0x000fc400078ec0ff */
[----:B------:R-:W-:Y:S02]  /*5b90*/  LOP3.LUT R151, R134, 0xffff, R151, 0xf8, !PT ;  /* 0x0000ffff86977812 */ /* 0x000fe400078ef897 */
[----:B------:R-:W-:Y:S02]  /*5ba0*/  SHF.L.U32 R134, R177, 0x10, RZ ;  /* 0x00000010b1867819 */ /* 0x000fe400000006ff */
[----:B------:R-:W-:Y:S02]  /*5bb0*/  F2FP.SATFINITE.E4M3.F32.PACK_AB_MERGE_C R198, RZ, R213, RZ ;  /* 0x000000d5ffc6723e */ /* 0x000fe400048070ff */
[----:B------:R-:W-:Y:S02]  /*5bc0*/  LOP3.LUT R205, R205, 0xff0000, R134, 0xf8, !PT ;  /* 0x00ff0000cdcd7812 */ /* 0x000fe400078ef886 */
[----:B------:R-:W-:Y:S02]  /*5bd0*/  LOP3.LUT R134, R180, 0xff00, R179, 0xf8, !PT ;  /* 0x0000ff00b4867812 */ /* 0x000fe400078ef8b3 */
[----:B------:R-:W-:-:S02]  /*5be0*/  LOP3.LUT R181, R200, 0xffff, R181, 0xf8, !PT ;  /* 0x0000ffffc8b57812 */ /* 0x000fc400078ef8b5 */
[----:B------:R-:W-:Y:S02]  /*5bf0*/  SHF.L.U32 R180, R201, 0x10, RZ ;  /* 0x00000010c9b47819 */ /* 0x000fe400000006ff */
[----:B------:R-:W-:Y:S02]  /*5c00*/  LOP3.LUT R198, R203, 0xffff, R198, 0xf8, !PT ;  /* 0x0000ffffcbc67812 */ /* 0x000fe400078ef8c6 */
[----:B------:R-:W-:Y:S02]  /*5c10*/  F2FP.SATFINITE.E4M3.F32.PACK_AB_MERGE_C R203, RZ, R220, RZ ;  /* 0x000000dcffcb723e */ /* 0x000fe400048070ff */
[----:B------:R-:W-:Y:S02]  /*5c20*/  LOP3.LUT R155, R155, 0xff, RZ, 0xc0, !PT ;  /* 0x000000ff9b9b7812 */ /* 0x000fe400078ec0ff */
[----:B------:R-:W-:Y:S02]  /*5c30*/  LOP3.LUT R181, R181, 0xff0000, R180, 0xf8, !PT ;  /* 0x00ff0000b5b57812 */ /* 0x000fe400078ef8b4 */
[----:B------:R-:W-:-:S02]  /*5c40*/  SHF.L.U32 R180, R219, 0x10, RZ ;  /* 0x00000010dbb47819 */ /* 0x000fc400000006ff */
[----:B------:R-:W-:Y:S02]  /*5c50*/  LOP3.LUT R203, R212, 0xffff, R203, 0xf8, !PT ;  /* 0x0000ffffd4cb7812 */ /* 0x000fe400078ef8cb */
[----:B------:R-:W-:Y:S02]  /*5c60*/  LOP3.LUT R118, R155, 0xff00, R118, 0xf8, !PT ;  /* 0x0000ff009b767812 */ /* 0x000fe400078ef876 */
[----:B------:R-:W-:Y:S02]  /*5c70*/  F2FP.SATFINITE.E4M3.F32.PACK_AB_MERGE_C R204, RZ, R218, RZ ;  /* 0x000000daffcc723e */ /* 0x000fe400048070ff */
[----:B------:R-:W-:Y:S02]  /*5c80*/  LOP3.LUT R116, R116, 0xff0000, R189, 0xf8, !PT ;  /* 0x00ff000074747812 */ /* 0x000fe400078ef8bd */
[----:B------:R-:W-:Y:S02]  /*5c90*/  SHF.L.U32 R155, R120, 0x10, RZ ;  /* 0x00000010789b7819 */ /* 0x000fe400000006ff */
[----:B------:R-:W-:-:S02]  /*5ca0*/  PRMT R120, R174, 0x7104, RZ ;  /* 0x00007104ae787816 */ /* 0x000fc400000000ff */
[----:B------:R-:W-:Y:S02]  /*5cb0*/  LOP3.LUT R189, R136, 0xff, RZ, 0xc0, !PT ;  /* 0x000000ff88bd7812 */ /* 0x000fe400078ec0ff */
[----:B------:R-:W-:Y:S02]  /*5cc0*/  LOP3.LUT R151, R151, 0xff0000, R180, 0xf8, !PT ;  /* 0x00ff000097977812 */ /* 0x000fe400078ef8b4 */
[----:B------:R-:W-:Y:S02]  /*5cd0*/  LOP3.LUT R180, R203, 0xff, RZ, 0xc0, !PT ;  /* 0x000000ffcbb47812 */ /* 0x000fe400078ec0ff */
[----:B------:R-:W-:Y:S02]  /*5ce0*/  LOP3.LUT R204, R211, 0xffff, R204, 0xf8, !PT ;  /* 0x0000ffffd3cc7812 */ /* 0x000fe400078ef8cc */
[----:B------:R-:W-:Y:S02]  /*5cf0*/  LOP3.LUT R203, R118, 0xff0000, R137, 0xf8, !PT ;  /* 0x00ff000076cb7812 */ /* 0x000fe400078ef889 */
[----:B------:R-:W-:-:S02]  /*5d00*/  LOP3.LUT R120, R189, 0xff00, R120, 0xf8, !PT ;  /* 0x0000ff00bd787812 */ /* 0x000fc400078ef878 */
[----:B------:R-:W-:Y:S02]  /*5d10*/  SHF.L.U32 R137, R122, 0x10, RZ ;  /* 0x000000107a897819 */ /* 0x000fe400000006ff */
[----:B------:R-:W-:Y:S02]  /*5d20*/  LOP3.LUT R177, R204, 0xff, RZ, 0xc0, !PT ;  /* 0x000000ffccb17812 */ /* 0x000fe400078ec0ff */
[----:B------:R-:W-:Y:S02]  /*5d30*/  LOP3.LUT R204, R120, 0xff0000, R137, 0xf8, !PT ;  /* 0x00ff000078cc7812 */ /* 0x000fe400078ef889 */
[----:B------:R-:W-:Y:S02]  /*5d40*/  PRMT R152, R188, 0x7104, RZ ;  /* 0x00007104bc987816 */ /* 0x000fe400000000ff */
[----:B------:R-:W-:Y:S02]  /*5d50*/  LOP3.LUT R185, R185, 0xff, RZ, 0xc0, !PT ;  /* 0x000000ffb9b97812 */ /* 0x000fe400078ec0ff */
[----:B------:R-:W-:-:S02]  /*5d60*/  LOP3.LUT R120, R127, 0xffff, RZ, 0xc0, !PT ;  /* 0x0000ffff7f787812 */ /* 0x000fc400078ec0ff */
[----:B------:R-:W-:Y:S02]  /*5d70*/  F2FP.SATFINITE.E4M3.F32.PACK_AB_MERGE_C R125, RZ, R125, RZ ;  /* 0x0000007dff7d723e */ /* 0x000fe400048070ff */
[----:B------:R-:W-:Y:S02]  /*5d80*/  PRMT R150, R150, 0x7104, RZ ;  /* 0x0000710496967816 */ /* 0x000fe400000000ff */
[----:B------:R-:W-:Y:S02]  /*5d90*/  SHF.L.U32 R127, R126, 0x10, RZ ;  /* 0x000000107e7f7819 */ /* 0x000fe400000006ff */
[----:B------:R-:W-:Y:S02]  /*5da0*/  PRMT R136, R184, 0x7104, RZ ;  /* 0x00007104b8887816 */ /* 0x000fe400000000ff */
[----:B------:R-:W-:Y:S02]  /*5db0*/  LOP3.LUT R175, R175, 0xff, RZ, 0xc0, !PT ;  /* 0x000000ffafaf7812 */ /* 0x000fe400078ec0ff */
[----:B------:R-:W-:-:S02]  /*5dc0*/  F2FP.SATFINITE.E4M3.F32.PACK_AB_MERGE_C R187, RZ, R187, RZ ;  /* 0x000000bbffbb723e */ /* 0x000fc400048070ff */
[----:B------:R-:W-:Y:S02]  /*5dd0*/  F2FP.SATFINITE.E4M3.F32.PACK_AB_MERGE_C R153, RZ, R153, RZ ;  /* 0x00000099ff99723e */ /* 0x000fe400048070ff */
[----:B------:R-:W-:Y:S01]  /*5de0*/  F2FP.SATFINITE.E4M3.F32.PACK_AB_MERGE_C R128, RZ, R128, RZ ;  /* 0x00000080ff80723e */ /* 0x000fe200048070ff */
[----:B------:R-:W-:Y:S01]  /*5df0*/  IMAD.U32 R187, R187, 0x10000, RZ ;  /* 0x00010000bbbb7824 */ /* 0x000fe200078e00ff */
[----:B------:R-:W-:Y:S02]  /*5e00*/  F2FP.SATFINITE.E4M3.F32.PACK_AB_MERGE_C R130, RZ, R130, RZ ;  /* 0x00000082ff82723e */ /* 0x000fe400048070ff */
[----:B------:R-:W-:Y:S02]  /*5e10*/  LOP3.LUT R126, R133, 0xffff, RZ, 0xc0, !PT ;  /* 0x0000ffff857e7812 */ /* 0x000fe400078ec0ff */
[----:B------:R-:W-:Y:S02]  /*5e20*/  LOP3.LUT R152, R185, 0xff00, R152, 0xf8, !PT ;  /* 0x0000ff00b9987812 */ /* 0x000fe400078ef898 */
[----:B------:R-:W-:-:S02]  /*5e30*/  SHF.L.U32 R137, R120, 0x18, RZ ;  /* 0x0000001878897819 */ /* 0x000fc400000006ff */
[----:B------:R-:W-:Y:S02]  /*5e40*/  SHF.L.U32 R133, R132, 0x10, RZ ;  /* 0x0000001084857819 */ /* 0x000fe400000006ff */
[----:B------:R-:W-:Y:S02]  /*5e50*/  F2FP.SATFINITE.E4M3.F32.PACK_AB_MERGE_C R191, RZ, R191, RZ ;  /* 0x000000bfffbf723e */ /* 0x000fe400048070ff */
[----:B------:R-:W-:Y:S02]  /*5e60*/  LOP3.LUT R120, R205, 0xff000000, R124, 0xf8, !PT ;  /* 0xff000000cd787812 */ /* 0x000fe400078ef87c */
[----:B------:R-:W-:Y:S02]  /*5e70*/  LOP3.LUT R125, R125, 0xffff, RZ, 0xc0, !PT ;  /* 0x0000ffff7d7d7812 */ /* 0x000fe400078ec0ff */
[----:B------:R-:W-:Y:S02]  /*5e80*/  LOP3.LUT R150, R177, 0xff00, R150, 0xf8, !PT ;  /* 0x0000ff00b1967812 */ /* 0x000fe400078ef896 */
[----:B------:R-:W-:-:S02]  /*5e90*/  LOP3.LUT R205, R134, 0xff0000, R127, 0xf8, !PT ;  /* 0x00ff000086cd7812 */ /* 0x000fc400078ef87f */
[----:B------:R-:W-:Y:S02]  /*5ea0*/  LOP3.LUT R136, R175, 0xff00, R136, 0xf8, !PT ;  /* 0x0000ff00af887812 */ /* 0x000fe400078ef888 */
[----:B------:R-:W-:Y:S02]  /*5eb0*/  PRMT R177, R153, 0x7104, RZ ;  /* 0x0000710499b17816 */ /* 0x000fe400000000ff */
[----:B------:R-:W-:Y:S02]  /*5ec0*/  SHF.L.U32 R127, R128, 0x10, RZ ;  /* 0x00000010807f7819 */ /* 0x000fe400000006ff */
[----:B------:R-:W-:Y:S02]  /*5ed0*/  LOP3.LUT R130, R130, 0xffff, RZ, 0xc0, !PT ;  /* 0x0000ffff82827812 */ /* 0x000fe400078ec0ff */
[----:B------:R-:W-:Y:S02]  /*5ee0*/  SHF.L.U32 R153, R135, 0x18, RZ ;  /* 0x0000001887997819 */ /* 0x000fe400000006ff */
[----:B------:R-:W-:-:S02]  /*5ef0*/  LOP3.LUT R152, R152, 0xff0000, R133, 0xf8, !PT ;  /* 0x00ff000098987812 */ /* 0x000fc400078ef885 */
[----:B------:R-:W-:Y:S02]  /*5f00*/  SHF.L.U32 R174, R191, 0x10, RZ ;  /* 0x00000010bfae7819 */ /* 0x000fe400000006ff */
[----:B------:R-:W-:Y:S02]  /*5f10*/  SHF.L.U32 R125, R125, 0x18, RZ ;  /* 0x000000187d7d7819 */ /* 0x000fe400000006ff */
[----:B------:R-:W-:Y:S02]  /*5f20*/  F2FP.SATFINITE.E4M3.F32.PACK_AB_MERGE_C R182, RZ, R182, RZ ;  /* 0x000000b6ffb6723e */ /* 0x000fe400048070ff */
[----:B------:R-:W-:Y:S02]  /*5f30*/  F2FP.SATFINITE.E4M3.F32.PACK_AB_MERGE_C R193, RZ, R193, RZ ;  /* 0x000000c1ffc1723e */ /* 0x000fe400048070ff */
[----:B------:R-:W-:Y:S01]  /*5f40*/  LOP3.LUT R136, R136, 0xff0000, R127, 0xf8, !PT ;  /* 0x00ff000088887812 */ /* 0x000fe200078ef87f */
[----:B------:R-:W-:Y:S01]  /*5f50*/  IMAD.SHL.U32 R127, R130, 0x1000000, RZ ;  /* 0x01000000827f7824 */ /* 0x000fe200078e00ff */
[----:B------:R-:W-:-:S02]  /*5f60*/  LOP3.LUT R206, R206, 0xff0000, R155, 0xf8, !PT ;  /* 0x00ff0000cece7812 */ /* 0x000fc400078ef89b */
[----:B------:R-:W-:Y:S02]  /*5f70*/  LOP3.LUT R178, R178, 0xff0000, R187, 0xf8, !PT ;  /* 0x00ff0000b2b27812 */ /* 0x000fe400078ef8bb */
[----:B------:R-:W-:Y:S02]  /*5f80*/  LOP3.LUT R183, R183, 0xff0000, R174, 0xf8, !PT ;  /* 0x00ff0000b7b77812 */ /* 0x000fe400078ef8ae */
[----:B------:R-:W-:Y:S02]  /*5f90*/  LOP3.LUT R116, R116, 0xff000000, R153, 0xf8, !PT ;  /* 0xff00000074747812 */ /* 0x000fe400078ef899 */
[----:B------:R-:W-:Y:S02]  /*5fa0*/  LOP3.LUT R207, R152, R125, RZ, 0xfc, !PT ;  /* 0x0000007d98cf7212 */ /* 0x000fe400078efcff */
[----:B------:R-:W-:Y:S01]  /*5fb0*/  F2FP.SATFINITE.E4M3.F32.PACK_AB_MERGE_C R195, RZ, R195, RZ ;  /* 0x000000c3ffc3723e */ /* 0x000fe200048070ff */
[----:B------:R-:W0:Y:S01]  /*5fc0*/  LDC.64 R152, c[0x0][0x3c8] ;  /* 0x0000f200ff987b82 */ /* 0x000e220000000a00 */
[----:B------:R-:W-:Y:S01]  /*5fd0*/  F2FP.SATFINITE.E4M3.F32.PACK_AB_MERGE_C R197, RZ, R197, RZ ;  /* 0x000000c5ffc5723e */ /* 0x000fe200048070ff */
[----:B------:R-:W-:Y:S01]  /*5fe0*/  IMAD.MOV.U32 R125, RZ, RZ, R207 ;  /* 0x000000ffff7d7224 */ /* 0x000fe200078e00cf */
[----:B------:R-:W-:-:S02]  /*5ff0*/  SHF.L.U32 R155, R182, 0x10, RZ ;  /* 0x00000010b69b7819 */ /* 0x000fc400000006ff */
[----:B------:R-:W-:Y:S02]  /*6000*/  PRMT R174, R193, 0x7104, RZ ;  /* 0x00007104c1ae7816 */ /* 0x000fe400000000ff */
[----:B------:R-:W-:Y:S02]  /*6010*/  LOP3.LUT R175, R190, 0xff, RZ, 0xc0, !PT ;  /* 0x000000ffbeaf7812 */ /* 0x000fe400078ec0ff */
[----:B------:R-:W-:Y:S02]  /*6020*/  F2FP.SATFINITE.E4M3.F32.PACK_AB_MERGE_C R138, RZ, R138, RZ ;  /* 0x0000008aff8a723e */ /* 0x000fe400048070ff */
[----:B------:R-:W-:Y:S02]  /*6030*/  F2FP.SATFINITE.E4M3.F32.PACK_AB_MERGE_C R140, RZ, R140, RZ ;  /* 0x0000008cff8c723e */ /* 0x000fe400048070ff */
[----:B------:R-:W-:Y:S02]  /*6040*/  LOP3.LUT R124, R178, 0xff000000, R127, 0xf8, !PT ;  /* 0xff000000b27c7812 */ /* 0x000fe400078ef87f */
[----:B------:R-:W-:-:S02]  /*6050*/  LOP3.LUT R195, R195, 0xff, RZ, 0xc0, !PT ;  /* 0x000000ffc3c37812 */ /* 0x000fc400078ec0ff */
[----:B------:R-:W-:Y:S02]  /*6060*/  SHF.L.U32 R176, R197, 0x8, RZ ;  /* 0x00000008c5b07819 */ /* 0x000fe400000006ff */
[----:B------:R-:W-:Y:S02]  /*6070*/  LOP3.LUT R186, R186, 0xff0000, R155, 0xf8, !PT ;  /* 0x00ff0000baba7812 */ /* 0x000fe400078ef89b */
[----:B------:R-:W-:Y:S02]  /*6080*/  F2FP.SATFINITE.E4M3.F32.PACK_AB_MERGE_C R196, RZ, R196, RZ ;  /* 0x000000c4ffc4723e */ /* 0x000fe400048070ff */
[----:B------:R-:W-:Y:S02]  /*6090*/  LOP3.LUT R174, R175, 0xff00, R174, 0xf8, !PT ;  /* 0x0000ff00afae7812 */ /* 0x000fe400078ef8ae */
[----:B------:R-:W-:Y:S02]  /*60a0*/  SHF.L.U32 R127, R138, 0x10, RZ ;  /* 0x000000108a7f7819 */ /* 0x000fe400000006ff */
[----:B------:R-:W-:-:S02]  /*60b0*/  F2FP.SATFINITE.E4M3.F32.PACK_AB_MERGE_C R142, RZ, R142, RZ ;  /* 0x0000008eff8e723e */ /* 0x000fc400048070ff */
[----:B------:R-:W-:Y:S02]  /*60c0*/  LOP3.LUT R194, R209, 0xffff, R194, 0xf8, !PT ;  /* 0x0000ffffd1c27812 */ /* 0x000fe400078ef8c2 */
[----:B------:R-:W-:Y:S02]  /*60d0*/  F2FP.SATFINITE.E4M3.F32.PACK_AB_MERGE_C R199, RZ, R199, RZ ;  /* 0x000000c7ffc7723e */ /* 0x000fe400048070ff */
[----:B------:R-:W-:Y:S02]  /*60e0*/  LOP3.LUT R140, R140, 0xffff, RZ, 0xc0, !PT ;  /* 0x0000ffff8c8c7812 */ /* 0x000fe400078ec0ff */
[----:B------:R-:W-:Y:S02]  /*60f0*/  F2FP.SATFINITE.E4M3.F32.PACK_AB_MERGE_C R145, RZ, R145, RZ ;  /* 0x00000091ff91723e */ /* 0x000fe400048070ff */
[----:B------:R-:W-:Y:S02]  /*6100*/  F2FP.SATFINITE.E4M3.F32.PACK_AB_MERGE_C R148, RZ, R148, RZ ;  /* 0x00000094ff94723e */ /* 0x000fe400048070ff */
[----:B------:R-:W-:-:S02]  /*6110*/  F2FP.SATFINITE.E4M3.F32.PACK_AB_MERGE_C R149, RZ, R149, RZ ;  /* 0x00000095ff95723e */ /* 0x000fc400048070ff */
[----:B------:R-:W-:Y:S02]  /*6120*/  F2FP.SATFINITE.E4M3.F32.PACK_AB_MERGE_C R123, RZ, R123, RZ ;  /* 0x0000007bff7b723e */ /* 0x000fe400048070ff */
[----:B------:R-:W-:Y:S02]  /*6130*/  F2FP.SATFINITE.E4M3.F32.PACK_AB_MERGE_C R147, RZ, R147, RZ ;  /* 0x00000093ff93723e */ /* 0x000fe400048070ff */
[----:B------:R-:W-:Y:S02]  /*6140*/  LOP3.LUT R176, R195, 0xffff, R176, 0xf8, !PT ;  /* 0x0000ffffc3b07812 */ /* 0x000fe400078ef8b0 */
[----:B------:R-:W-:Y:S02]  /*6150*/  SHF.L.U32 R155, R196, 0x10, RZ ;  /* 0x00000010c49b7819 */ /* 0x000fe400000006ff */
[----:B------:R-:W-:Y:S02]  /*6160*/  LOP3.LUT R122, R186, 0xff000000, R137, 0xf8, !PT ;  /* 0xff000000ba7a7812 */ /* 0x000fe400078ef889 */
[----:B------:R-:W-:-:S02]  /*6170*/  LOP3.LUT R174, R174, 0xff0000, R127, 0xf8, !PT ;  /* 0x00ff0000aeae7812 */ /* 0x000fc400078ef87f */
[----:B------:R-:W-:Y:S02]  /*6180*/  LOP3.LUT R142, R142, 0xffff, RZ, 0xc0, !PT ;  /* 0x0000ffff8e8e7812 */ /* 0x000fe400078ec0ff */
[----:B------:R-:W-:Y:S02]  /*6190*/  PRMT R199, R199, 0x7104, RZ ;  /* 0x00007104c7c77816 */ /* 0x000fe400000000ff */
[----:B------:R-:W-:Y:S01]  /*61a0*/  LOP3.LUT R194, R194, 0xff, RZ, 0xc0, !PT ;  /* 0x000000ffc2c27812 */ /* 0x000fe200078ec0ff */
[----:B------:R-:W-:Y:S01]  /*61b0*/  IMAD.SHL.U32 R142, R142, 0x1000000, RZ ;  /* 0x010000008e8e7824 */ /* 0x000fe200078e00ff */
[----:B------:R-:W-:Y:S02]  /*61c0*/  LOP3.LUT R173, R173, 0xffff, RZ, 0xc0, !PT ;  /* 0x0000ffffadad7812 */ /* 0x000fe400078ec0ff */
[----:B------:R-:W-:Y:S02]  /*61d0*/  SHF.L.U32 R127, R140, 0x18, RZ ;  /* 0x000000188c7f7819 */ /* 0x000fe400000006ff */
[----:B------:R-:W-:-:S02]  /*61e0*/  F2FP.SATFINITE.E4M3.F32.PACK_AB_MERGE_C R141, RZ, R141, RZ ;  /* 0x0000008dff8d723e */ /* 0x000fc400048070ff */
[----:B------:R-:W-:Y:S02]  /*61f0*/  LOP3.LUT R117, R117, 0xffff, RZ, 0xc0, !PT ;  /* 0x0000ffff75757812 */ /* 0x000fe400078ec0ff */
[----:B------:R-:W-:Y:S02]  /*6200*/  F2FP.SATFINITE.E4M3.F32.PACK_AB_MERGE_C R121, RZ, R121, RZ ;  /* 0x00000079ff79723e */ /* 0x000fe400048070ff */
[----:B------:R-:W-:Y:S02]  /*6210*/  MOV R137, UR7 ;  /* 0x0000000700897c02 */ /* 0x000fe40008000f00 */
[----:B------:R-:W-:Y:S02]  /*6220*/  LOP3.LUT R135, R180, 0xff00, R177, 0xf8, !PT ;  /* 0x0000ff00b4877812 */ /* 0x000fe400078ef8b1 */
[----:B------:R-:W-:Y:S01]  /*6230*/  F2FP.SATFINITE.E4M3.F32.PACK_AB_MERGE_C R143, RZ, R143, RZ ;  /* 0x0000008fff8f723e */ /* 0x000fe200048070ff */
[----:B------:R-:W-:Y:S01]  /*6240*/  IMAD R137, R137, 0x1400, R154 ;  /* 0x0000140089897824 */ /* 0x000fe200078e029a */
[----:B------:R-:W-:-:S02]  /*6250*/  SHF.L.U32 R145, R145, 0x10, RZ ;  /* 0x0000001091917819 */ /* 0x000fc400000006ff */
[----:B------:R-:W-:Y:S02]  /*6260*/  LOP3.LUT R148, R148, 0xffff, RZ, 0xc0, !PT ;  /* 0x0000ffff94947812 */ /* 0x000fe400078ec0ff */
[----:B------:R-:W-:Y:S02]  /*6270*/  F2FP.SATFINITE.E4M3.F32.PACK_AB_MERGE_C R119, RZ, R119, RZ ;  /* 0x00000077ff77723e */ /* 0x000fe400048070ff */
[----:B------:R-:W-:Y:S02]  /*6280*/  SHF.L.U32 R140, R149, 0x10, RZ ;  /* 0x00000010958c7819 */ /* 0x000fe400000006ff */
[----:B------:R-:W-:Y:S02]  /*6290*/  LOP3.LUT R123, R123, 0xffff, RZ, 0xc0, !PT ;  /* 0x0000ffff7b7b7812 */ /* 0x000fe400078ec0ff */
[----:B------:R-:W-:Y:S02]  /*62a0*/  F2FP.SATFINITE.E4M3.F32.PACK_AB_MERGE_C R139, RZ, R139, RZ ;  /* 0x0000008bff8b723e */ /* 0x000fe400048070ff */
[----:B------:R-:W-:-:S02]  /*62b0*/  LOP3.LUT R147, R147, 0xffff, RZ, 0xc0, !PT ;  /* 0x0000ffff93937812 */ /* 0x000fc400078ec0ff */
[----:B------:R-:W-:Y:S02]  /*62c0*/  F2FP.SATFINITE.E4M3.F32.PACK_AB_MERGE_C R214, RZ, R214, RZ ;  /* 0x000000d6ffd6723e */ /* 0x000fe400048070ff */
[----:B------:R-:W-:Y:S02]  /*62d0*/  F2FP.SATFINITE.E4M3.F32.PACK_AB_MERGE_C R131, RZ, R131, RZ ;  /* 0x00000083ff83723e */ /* 0x000fe400048070ff */
[----:B------:R-:W-:Y:S02]  /*62e0*/  LOP3.LUT R176, R176, 0xff0000, R155, 0xf8, !PT ;  /* 0x00ff0000b0b07812 */ /* 0x000fe400078ef89b */
[----:B------:R-:W-:Y:S02]  /*62f0*/  LOP3.LUT R155, R194, 0xff00, R199, 0xf8, !PT ;  /* 0x0000ff00c29b7812 */ /* 0x000fe400078ef8c7 */
[----:B------:R-:W-:Y:S02]  /*6300*/  SHF.L.U32 R173, R173, 0x18, RZ ;  /* 0x00000018adad7819 */ /* 0x000fe400000006ff */
[----:B------:R-:W-:Y:S01]  /*6310*/  SHF.L.U32 R130, R141, 0x10, RZ ;  /* 0x000000108d827819 */ /* 0x000fe200000006ff */
[----:B------:R-:W-:Y:S01]  /*6320*/  VIADD R141, R137, 0x600 ;  /* 0x00000600898d7836 */ /* 0x000fe20000000000 */
[----:B------:R-:W-:-:S02]  /*6330*/  F2FP.SATFINITE.E4M3.F32.PACK_AB_MERGE_C R144, RZ, R144, RZ ;  /* 0x00000090ff90723e */ /* 0x000fc400048070ff */
[----:B------:R-:W-:Y:S02]  /*6340*/  SHF.L.U32 R138, R117, 0x18, RZ ;  /* 0x00000018758a7819 */ /* 0x000fe400000006ff */
[----:B------:R-:W-:Y:S01]  /*6350*/  LOP3.LUT R121, R121, 0xffff, RZ, 0xc0, !PT ;  /* 0x0000ffff79797812 */ /* 0x000fe200078ec0ff */
[----:B------:R-:W-:Y:S01]  /*6360*/  IMAD.U32 R144, R144, 0x10000, RZ ;  /* 0x0001000090907824 */ /* 0x000fe200078e00ff */
[----:B------:R-:W-:Y:S02]  /*6370*/  LOP3.LUT R143, R143, 0xffff, RZ, 0xc0, !PT ;  /* 0x0000ffff8f8f7812 */ /* 0x000fe400078ec0ff */
[----:B------:R-:W-:Y:S02]  /*6380*/  LOP3.LUT R145, R150, 0xff0000, R145, 0xf8, !PT ;  /* 0x00ff000096917812 */ /* 0x000fe400078ef891 */
[----:B------:R-:W-:Y:S02]  /*6390*/  SHF.L.U32 R148, R148, 0x18, RZ ;  /* 0x0000001894947819 */ /* 0x000fe400000006ff */
[----:B------:R-:W-:-:S02]  /*63a0*/  LOP3.LUT R119, R119, 0xffff, RZ, 0xc0, !PT ;  /* 0x0000ffff77777812 */ /* 0x000fc400078ec0ff */
[----:B------:R-:W-:Y:S02]  /*63b0*/  LOP3.LUT R140, R135, 0xff0000, R140, 0xf8, !PT ;  /* 0x00ff0000878c7812 */ /* 0x000fe400078ef88c */
[----:B------:R-:W-:Y:S02]  /*63c0*/  F2FP.SATFINITE.E4M3.F32.PACK_AB_MERGE_C R129, RZ, R129, RZ ;  /* 0x00000081ff81723e */ /* 0x000fe400048070ff */
[----:B------:R-:W-:Y:S02]  /*63d0*/  SHF.L.U32 R123, R123, 0x18, RZ ;  /* 0x000000187b7b7819 */ /* 0x000fe400000006ff */
[----:B------:R-:W-:Y:S02]  /*63e0*/  LOP3.LUT R139, R139, 0xffff, RZ, 0xc0, !PT ;  /* 0x0000ffff8b8b7812 */ /* 0x000fe400078ec0ff */
[----:B------:R-:W-:Y:S02]  /*63f0*/  SHF.L.U32 R147, R147, 0x18, RZ ;  /* 0x0000001893937819 */ /* 0x000fe400000006ff */
[----:B------:R-:W-:-:S02]  /*6400*/  PRMT R175, R214, 0x7104, RZ ;  /* 0x00007104d6af7816 */ /* 0x000fc400000000ff */
[----:B------:R-:W-:Y:S02]  /*6410*/  LOP3.LUT R198, R198, 0xff, RZ, 0xc0, !PT ;  /* 0x000000ffc6c67812 */ /* 0x000fe400078ec0ff */
[----:B------:R-:W-:Y:S02]  /*6420*/  F2FP.SATFINITE.E4M3.F32.PACK_AB_MERGE_C R146, RZ, R146, RZ ;  /* 0x00000092ff92723e */ /* 0x000fe400048070ff */
[----:B------:R-:W-:Y:S02]  /*6430*/  LOP3.LUT R131, R131, 0xffff, RZ, 0xc0, !PT ;  /* 0x0000ffff83837812 */ /* 0x000fe400078ec0ff */
[----:B------:R-:W-:Y:S02]  /*6440*/  F2FP.SATFINITE.E4M3.F32.PACK_AB_MERGE_C R215, RZ, R215, RZ ;  /* 0x000000d7ffd7723e */ /* 0x000fe400048070ff */
[----:B------:R-:W-:Y:S02]  /*6450*/  F2FP.SATFINITE.E4M3.F32.PACK_AB_MERGE_C R216, RZ, R216, RZ ;  /* 0x000000d8ffd8723e */ /* 0x000fe400048070ff */
[----:B------:R-:W-:-:S02]  /*6460*/  LOP3.LUT R118, R206, 0xff000000, R173, 0xf8, !PT ;  /* 0xff000000ce767812 */ /* 0x000fc400078ef8ad */
[----:B------:R-:W-:Y:S02]  /*6470*/  LOP3.LUT R155, R155, 0xff0000, R130, 0xf8, !PT ;  /* 0x00ff00009b9b7812 */ /* 0x000fe400078ef882 */
[----:B------:R-:W-:Y:S01]  /*6480*/  LOP3.LUT R203, R203, R138, RZ, 0xfc, !PT ;  /* 0x0000008acbcb7212 */ /* 0x000fe200078efcff */
[----:B------:R-:W-:Y:S01]  /*6490*/  IMAD.SHL.U32 R138, R121, 0x1000000, RZ ;  /* 0x01000000798a7824 */ /* 0x000fe200078e00ff */
[----:B------:R-:W-:Y:S02]  /*64a0*/  SHF.L.U32 R130, R143, 0x18, RZ ;  /* 0x000000188f827819 */ /* 0x000fe400000006ff */
[----:B------:R-:W-:Y:S02]  /*64b0*/  LOP3.LUT R134, R151, 0xff000000, R148, 0xf8, !PT ;  /* 0xff00000097867812 */ /* 0x000fe400078ef894 */
[----:B------:R-:W-:Y:S02]  /*64c0*/  SHF.L.U32 R119, R119, 0x18, RZ ;  /* 0x0000001877777819 */ /* 0x000fe400000006ff */
[----:B------:R-:W-:-:S02]  /*64d0*/  LOP3.LUT R129, R129, 0xffff, RZ, 0xc0, !PT ;  /* 0x0000ffff81817812 */ /* 0x000fc400078ec0ff */
[----:B------:R-:W-:Y:S02]  /*64e0*/  LOP3.LUT R206, R136, R123, RZ, 0xfc, !PT ;  /* 0x0000007b88ce7212 */ /* 0x000fe400078efcff */
[----:B------:R-:W-:Y:S02]  /*64f0*/  SHF.L.U32 R210, R139, 0x18, RZ ;  /* 0x000000188bd27819 */ /* 0x000fe400000006ff */
[----:B------:R-:W-:Y:S02]  /*6500*/  LOP3.LUT R211, R145, R142, RZ, 0xfc, !PT ;  /* 0x0000008e91d37212 */ /* 0x000fe400078efcff */
[----:B------:R-:W-:Y:S01]  /*6510*/  LOP3.LUT R212, R140, R147, RZ, 0xfc, !PT ;  /* 0x000000938cd47212 */ /* 0x000fe200078efcff */
[----:B0-----:R-:W-:Y:S01]  /*6520*/  IMAD.WIDE.U32 R140, R141, 0x8, R152 ;  /* 0x000000088d8c7825 */ /* 0x001fe200078e0098 */
[----:B------:R-:W-:Y:S02]  /*6530*/  LOP3.LUT R175, R198, 0xff00, R175, 0xf8, !PT ;  /* 0x0000ff00c6af7812 */ /* 0x000fe400078ef8af */
[----:B------:R-:W-:-:S02]  /*6540*/  LOP3.LUT R146, R146, 0xffff, RZ, 0xc0, !PT ;  /* 0x0000ffff92927812 */ /* 0x000fc400078ec0ff */
[----:B------:R-:W-:Y:S02]  /*6550*/  SHF.L.U32 R136, R131, 0x18, RZ ;  /* 0x0000001883887819 */ /* 0x000fe400000006ff */
[C---:B------:R-:W-:Y:S02]  /*6560*/  IADD3 R151, PT, PT, R137.reuse, 0x1000, RZ ;  /* 0x0000100089977810 */ /* 0x040fe40007ffe0ff */
[C---:B------:R-:W-:Y:S02]  /*6570*/  IADD3 R149, PT, PT, R137.reuse, 0xe00, RZ ;  /* 0x00000e0089957810 */ /* 0x040fe40007ffe0ff */
[----:B------:R-:W-:Y:S01]  /*6580*/  IADD3 R147, PT, PT, R137, 0xc00, RZ ;  /* 0x00000c0089937810 */ /* 0x000fe20007ffe0ff */
[--C-:B------:R-:W-:Y:S01]  /*6590*/  IMAD.WIDE.U32 R150, R151, 0x8, R152.reuse ;  /* 0x0000000897967825 */ /* 0x100fe200078e0098 */
[C---:B------:R-:W-:Y:S02]  /*65a0*/  IADD3 R139, PT, PT, R137.reuse, 0x400, RZ ;  /* 0x00000400898b7810 */ /* 0x040fe40007ffe0ff */
[----:B------:R-:W-:Y:S01]  /*65b0*/  IADD3 R143, PT, PT, R137, 0x800, RZ ;  /* 0x00000800898f7810 */ /* 0x000fe20007ffe0ff */
[----:B------:R-:W-:Y:S01]  /*65c0*/  IMAD.WIDE.U32 R148, R149, 0x8, R152 ;  /* 0x0000000895947825 */ /* 0x000fe200078e0098 */
[----:B------:R-:W-:-:S02]  /*65d0*/  IADD3 R145, PT, PT, R137, 0xa00, RZ ;  /* 0x00000a0089917810 */ /* 0x000fc40007ffe0ff */
[----:B------:R-:W-:Y:S01]  /*65e0*/  LOP3.LUT R215, R215, 0xff, RZ, 0xc0, !PT ;  /* 0x000000ffd7d77812 */ /* 0x000fe200078ec0ff */
[----:B------:R-:W-:Y:S01]  /*65f0*/  IMAD.WIDE.U32 R142, R143, 0x8, R152 ;  /* 0x000000088f8e7825 */ /* 0x000fe200078e0098 */
[----:B------:R-:W-:Y:S02]  /*6600*/  SHF.L.U32 R172, R216, 0x8, RZ ;  /* 0x00000008d8ac7819 */ /* 0x000fe400000006ff */
[----:B------:R-:W-:Y:S02]  /*6610*/  F2FP.SATFINITE.E4M3.F32.PACK_AB_MERGE_C R217, RZ, R217, RZ ;  /* 0x000000d9ffd9723e */ /* 0x000fe400048070ff */
[----:B------:R-:W-:Y:S02]  /*6620*/  IADD3 R117, PT, PT, R137, 0x1200, RZ ;  /* 0x0000120089757810 */ /* 0x000fe40007ffe0ff */
[----:B------:R-:W-:Y:S02]  /*6630*/  LOP3.LUT R204, R204, R119, RZ, 0xfc, !PT ;  /* 0x00000077cccc7212 */ /* 0x000fe400078efcff */
[----:B------:R-:W-:-:S02]  /*6640*/  SHF.L.U32 R129, R129, 0x18, RZ ;  /* 0x0000001881817819 */ /* 0x000fc400000006ff */
[----:B------:R-:W-:Y:S01]  /*6650*/  SHF.L.U32 R133, R146, 0x18, RZ ;  /* 0x0000001892857819 */ /* 0x000fe200000006ff */
[----:B------:R-:W-:Y:S01]  /*6660*/  IMAD.WIDE.U32 R146, R147, 0x8, R152 ;  /* 0x0000000893927825 */ /* 0x000fe200078e0098 */
[----:B------:R-:W-:Y:S02]  /*6670*/  LOP3.LUT R175, R175, 0xff0000, R144, 0xf8, !PT ;  /* 0x00ff0000afaf7812 */ /* 0x000fe400078ef890 */
[----:B------:R-:W-:Y:S01]  /*6680*/  LOP3.LUT R205, R205, R138, RZ, 0xfc, !PT ;  /* 0x0000008acdcd7212 */ /* 0x000fe200078efcff */
[----:B------:R-:W-:Y:S01]  /*6690*/  IMAD.WIDE.U32 R138, R139, 0x8, R152 ;  /* 0x000000088b8a7825 */ /* 0x000fe200078e0098 */
[----:B------:R-:W-:Y:S02]  /*66a0*/  LOP3.LUT R209, R155, R136, RZ, 0xfc, !PT ;  /* 0x000000889bd17212 */ /* 0x000fe400078efcff */
[----:B------:R-:W-:Y:S01]  /*66b0*/  LOP3.LUT R172, R215, 0xffff, R172, 0xf8, !PT ;  /* 0x0000ffffd7ac7812 */ /* 0x000fe200078ef8ac */
[----:B------:R-:W-:Y:S01]  /*66c0*/  IMAD.WIDE.U32 R136, R137, 0x8, R152 ;  /* 0x0000000889887825 */ /* 0x000fe200078e0098 */
[----:B------:R-:W-:-:S02]  /*66d0*/  SHF.L.U32 R217, R217, 0x10, RZ ;  /* 0x00000010d9d97819 */ /* 0x000fc400000006ff */
[----:B------:R-:W-:Y:S01]  /*66e0*/  SHF.L.U32 R126, R126, 0x18, RZ ;  /* 0x000000187e7e7819 */ /* 0x000fe200000006ff */
[--C-:B------:R-:W-:Y:S01]  /*66f0*/  IMAD.WIDE.U32 R144, R145, 0x8, R152.reuse ;  /* 0x0000000891907825 */ /* 0x100fe200078e0098 */
[----:B------:R-:W-:Y:S02]  /*6700*/  LOP3.LUT R208, R174, R129, RZ, 0xfc, !PT ;  /* 0x00000081aed07212 */ /* 0x000fe400078efcff */
[----:B------:R-:W-:Y:S01]  /*6710*/  MOV R119, R204 ;  /* 0x000000cc00777202 */ /* 0x000fe20000000f00 */
[----:B------:R-:W-:Y:S01]  /*6720*/  IMAD.WIDE.U32 R152, R117, 0x8, R152 ;  /* 0x0000000875987825 */ /* 0x000fe200078e0098 */
[----:B------:R-:W-:Y:S02]  /*6730*/  MOV R117, R203 ;  /* 0x000000cb00757202 */ /* 0x000fe40000000f00 */
[----:B------:R-:W-:Y:S01]  /*6740*/  MOV R121, R205 ;  /* 0x000000cd00797202 */ /* 0x000fe20000000f00 */
[----:B------:R0:W-:Y:S01]  /*6750*/  STG.E.64 desc[UR8][R136.64+0x1000], R118 ;  /* 0x0010007688007986 */ /* 0x0001e2000c101b08 */
[----:B------:R-:W-:-:S02]  /*6760*/  LOP3.LUT R172, R172, 0xff0000, R217, 0xf8, !PT ;  /* 0x00ff0000acac7812 */ /* 0x000fc400078ef8d9 */
[----:B------:R-:W-:Y:S01]  /*6770*/  LOP3.LUT R210, R175, R210, RZ, 0xfc, !PT ;  /* 0x000000d2afd27212 */ /* 0x000fe200078efcff */
[----:B------:R0:W-:Y:S01]  /*6780*/  STG.E.64 desc[UR8][R136.64], R116 ;  /* 0x0000007488007986 */ /* 0x0001e2000c101b08 */
[----:B------:R-:W-:Y:S02]  /*6790*/  MOV R123, R206 ;  /* 0x000000ce007b7202 */ /* 0x000fe40000000f00 */
[----:B------:R-:W-:Y:S01]  /*67a0*/  LOP3.LUT R128, R176, 0xff000000, R127, 0xf8, !PT ;  /* 0xff000000b0807812 */ /* 0x000fe200078ef87f */
[----:B------:R0:W-:Y:S01]  /*67b0*/  STG.E.64 desc[UR8][R138.64], R120 ;  /* 0x000000788a007986 */ /* 0x0001e2000c101b08 */
[----:B------:R-:W-:Y:S02]  /*67c0*/  LOP3.LUT R126, R183, 0xff000000, R126, 0xf8, !PT ;  /* 0xff000000b77e7812 */ /* 0x000fe400078ef87e */
[----:B------:R-:W-:Y:S01]  /*67d0*/  MOV R127, R208 ;  /* 0x000000d0007f7202 */ /* 0x000fe20000000f00 */
[----:B------:R0:W-:Y:S01]  /*67e0*/  STG.E.64 desc[UR8][R140.64], R122 ;  /* 0x0000007a8c007986 */ /* 0x0001e2000c101b08 */
[----:B------:R-:W-:-:S02]  /*67f0*/  MOV R129, R209 ;  /* 0x000000d100817202 */ /* 0x000fc40000000f00 */
[----:B------:R-:W-:Y:S01]  /*6800*/  LOP3.LUT R130, R181, 0xff000000, R130, 0xf8, !PT ;  /* 0xff000000b5827812 */ /* 0x000fe200078ef882 */
        /* <DEDUP_REMOVED lines=11> */
.L_x_12084:
[----:B------:R-:W2:Y:S01]  /*68c0*/  LDL R136, [R1+0x24] ;  /* 0x0000240001887983 */ /* 0x000ea20000100800 */
[----:B------:R-:W0:Y:S03]  /*68d0*/  LDCU.U8 UR6, c[0x0][0x3c0] ;  /* 0x00007800ff0677ac */ /* 0x000e260008000000 */
[----:B------:R-:W3:Y:S01]  /*68e0*/  LDL R228, [R1+0x20] ;  /* 0x0000200001e47983 */ /* 0x000ee20000100800 */
[----:B------:R-:W-:Y:S01]  /*68f0*/  SHF.L.U32 R135, R36, 0x10, RZ ;  /* 0x0000001024877819 */ /* 0x000fe200000006ff */
[----:B------:R-:W-:Y:S01]  /*6900*/  FADD R171, R171, -UR11 ;  /* 0x8000000babab7e21 */ /* 0x000fe20008000000 */
[----:B------:R-:W-:Y:S02]  /*6910*/  IMAD.U32 R137, R40, 0x10000, RZ ;  /* 0x0001000028897824 */ /* 0x000fe400078e00ff */
        /* <DEDUP_REMOVED lines=9> */
[----:B------:R-:W-:Y:S01]  /*69b0*/  FADD R119, R119, -UR11 ;  /* 0x8000000b77777e21 */ /* 0x000fe20008000000 */
[----:B------:R-:W-:Y:S01]  /*69c0*/  FMUL R118, R118, UR5 ;  /* 0x0000000576767c20 */ /* 0x000fe20008400000 */
[----:B0-----:R-:W-:Y:S01]  /*69d0*/  ISETP.NE.AND P2, PT, RZ, UR6, PT ;  /* 0x00000006ff007c0c */ /* 0x001fe2000bf45270 */
[----:B------:R-:W0:Y:S01]  /*69e0*/  LDCU.U8 UR6, c[0x0][0x404] ;  /* 0x00008080ff0677ac */ /* 0x000e220008000000 */
[----:B------:R-:W-:Y:S01]  /*69f0*/  FMUL R119, R119, UR5 ;  /* 0x0000000577777c20 */ /* 0x000fe20008400000 */
[----:B------:R-:W-:Y:S01]  /*6a00*/  SHF.L.U32 R171, R43, 0x10, RZ ;  /* 0x000000102bab7819 */ /* 0x000fe200000006ff */
[----:B------:R-:W-:Y:S01]  /*6a10*/  FADD R175, R175, -UR11 ;  /* 0x8000000bafaf7e21 */ /* 0x000fe20008000000 */
        /* <DEDUP_REMOVED lines=14> */
[----:B------:R-:W-:Y:S01]  /*6b00*/  FADD R179, R179, -UR11 ;  /* 0x8000000bb3b37e21 */ /* 0x000fe20008000000 */
[----:B0-----:R-:W-:Y:S01]  /*6b10*/  ISETP.NE.AND P1, PT, RZ, UR6, PT ;  /* 0x00000006ff007c0c */ /* 0x001fe2000bf25270 */
        /* <DEDUP_REMOVED lines=92> */
[----:B------:R-:W-:Y:S01]  /*70e0*/  LOP3.LUT R204, R204, 0xffffff00, RZ, 0xc0, !PT ;  /* 0xffffff00cccc7812 */ /* 0x000fe200078ec0ff */
[----:B------:R-:W-:Y:S01]  /*70f0*/  FMUL R154, R154, UR5 ;  /* 0x000000059a9a7c20 */ /* 0x000fe20008400000 */
[----:B------:R-:W-:Y:S01]  /*7100*/  LOP3.LUT R206, R206, 0xffffff00, RZ, 0xc0, !PT ;  /* 0xffffff00cece7812 */ /* 0x000fe200078ec0ff */
[----:B------:R-:W-:Y:S01]  /*7110*/  FMUL R155, R155, UR5 ;  /* 0x000000059b9b7c20 */ /* 0x000fe20008400000 */
[----:B------:R-:W-:Y:S01]  /*7120*/  LOP3.LUT R205, R205, 0xffffff00, RZ, 0xc0, !PT ;  /* 0xffffff00cdcd7812 */ /* 0x000fe200078ec0ff */
[----:B------:R-:W-:Y:S01]  /*7130*/  FADD R224, R224, -UR11 ;  /* 0x8000000be0e07e21 */ /* 0x000fe20008000000 */
[----:B------:R-:W-:-:S02]  /*7140*/  LOP3.LUT R208, R208, 0xffffff00, RZ, 0xc0, !PT ;  /* 0xffffff00d0d07812 */ /* 0x000fc400078ec0ff */
[----:B------:R-:W-:Y:S01]  /*7150*/  LOP3.LUT R207, R207, 0xffffff00, RZ, 0xc0, !PT ;  /* 0xffffff00cfcf7812 */ /* 0x000fe200078ec0ff */
[----:B------:R-:W-:Y:S01]  /*7160*/  FMUL R224, R224, UR5 ;  /* 0x00000005e0e07c20 */ /* 0x000fe20008400000 */
[----:B------:R-:W-:Y:S02]  /*7170*/  LOP3.LUT R211, R211, 0xffffff00, RZ, 0xc0, !PT ;  /* 0xffffff00d3d37812 */ /* 0x000fe400078ec0ff */
[----:B------:R-:W-:Y:S02]  /*7180*/  LOP3.LUT R209, R209, 0xffffff00, RZ, 0xc0, !PT ;  /* 0xffffff00d1d17812 */ /* 0x000fe400078ec0ff */
[----:B------:R-:W-:Y:S02]  /*7190*/  LOP3.LUT R212, R212, 0xffffff00, RZ, 0xc0, !PT ;  /* 0xffffff00d4d47812 */ /* 0x000fe400078ec0ff */
[----:B--2---:R-:W-:Y:S02]  /*71a0*/  SHF.L.U32 R135, R136, 0x10, RZ ;  /* 0x0000001088877819 */ /* 0x004fe400000006ff */
[----:B------:R-:W-:-:S03]  /*71b0*/  SHF.L.U32 R136, R41, 0x10, RZ ;  /* 0x0000001029887819 */ /* 0x000fc600000006ff */
[----:B------:R-:W-:-:S04]  /*71c0*/  @P2 FADD R135, R135, 1 ;  /* 0x3f80000087872421 */ /* 0x000fc80000000000 */
[----:B------:R-:W-:Y:S01]  /*71d0*/  FFMA R116, R116, R135, R137 ;  /* 0x0000008774747223 */ /* 0x000fe20000000089 */
[----:B------:R-:W-:Y:S01]  /*71e0*/  FMUL R135, R134, UR10 ;  /* 0x0000000a86877c20 */ /* 0x000fe20008400000 */
[----:B------:R-:W-:Y:S01]  /*71f0*/  FMUL R137, R173, UR5 ;  /* 0x00000005ad897c20 */ /* 0x000fe20008400000 */
[----:B------:R-:W-:Y:S02]  /*7200*/  SHF.L.U32 R173, R164, 0x10, RZ ;  /* 0x00000010a4ad7819 */ /* 0x000fe400000006ff */
[----:B------:R-:W-:Y:S01]  /*7210*/  FMNMX3 R169, R169, |R134|, |R116|, !PT ;  /* 0x40000086a9a97276 */ /* 0x000fe20007800474 */
[----:B------:R-:W-:Y:S01]  /*7220*/  @P1 FMUL R116, R116, UR10 ;  /* 0x0000000a74741c20 */ /* 0x000fe20008400000 */
[----:B------:R-:W-:Y:S02]  /*7230*/  FSEL R135, R134, R135, !P1 ;  /* 0x0000008786877208 */ /* 0x000fe40004800000 */
[----:B------:R-:W-:Y:S02]  /*7240*/  SHF.L.U32 R134, R37, 0x10, RZ ;  /* 0x0000001025867819 */ /* 0x000fe400000006ff */
[----:B------:R-:W-:-:S02]  /*7250*/  F2FP.SATFINITE.E4M3.F32.PACK_AB_MERGE_C R116, RZ, R116, RZ ;  /* 0x00000074ff74723e */ /* 0x000fc400048070ff */
[----:B------:R-:W-:Y:S01]  /*7260*/  F2FP.SATFINITE.E4M3.F32.PACK_AB_MERGE_C R135, RZ, R135, RZ ;  /* 0x00000087ff87723e */ /* 0x000fe200048070ff */
[----:B------:R-:W-:Y:S01]  /*7270*/  @P2 FADD R134, R134, 1 ;  /* 0x3f80000086862421 */ /* 0x000fe20000000000 */
[----:B------:R-:W-:Y:S02]  /*7280*/  SHF.L.U32 R116, R116, 0x8, RZ ;  /* 0x0000000874747819 */ /* 0x000fe400000006ff */
[----:B------:R-:W-:-:S04]  /*7290*/  LOP3.LUT R135, R135, 0xff, RZ, 0xc0, !PT ;  /* 0x000000ff87877812 */ /* 0x000fc800078ec0ff */
[----:B------:R-:W-:Y:S01]  /*72a0*/  LOP3.LUT R116, R135, 0xffff, R116, 0xf8, !PT ;  /* 0x0000ffff87747812 */ /* 0x000fe200078ef874 */
[----:B------:R-:W-:-:S04]  /*72b0*/  FMUL R135, R172, UR5 ;  /* 0x00000005ac877c20 */ /* 0x000fc80008400000 */
[----:B------:R-:W-:Y:S01]  /*72c0*/  FFMA R135, R135, R134, R136 ;  /* 0x0000008687877223 */ /* 0x000fe20000000088 */
[----:B---3--:R-:W-:Y:S01]  /*72d0*/  SHF.L.U32 R134, R228, 0x10, RZ ;  /* 0x00000010e4867819 */ /* 0x008fe200000006ff */
[----:B------:R-:W-:Y:S01]  /*72e0*/  IMAD.U32 R136, R167, 0x10000, RZ ;  /* 0x00010000a7887824 */ /* 0x000fe200078e00ff */
[----:B------:R-:W-:Y:S01]  /*72f0*/  SHF.L.U32 R228, R42, 0x10, RZ ;  /* 0x000000102ae47819 */ /* 0x000fe200000006ff */
[----:B------:R-:W-:Y:S02]  /*7300*/  FMUL R172, R135, UR10 ;  /* 0x0000000a87ac7c20 */ /* 0x000fe40008400000 */
[----:B------:R-:W-:-:S04]  /*7310*/  @P2 FADD R134, R134, 1 ;  /* 0x3f80000086862421 */ /* 0x000fc80000000000 */
[----:B------:R-:W-:Y:S01]  /*7320*/  FFMA R134, R117, R134, R136 ;  /* 0x0000008675867223 */ /* 0x000fe20000000088 */
[----:B-----5:R-:W-:-:S04]  /*7330*/  SHF.L.U32 R117, R229, 0x10, RZ ;  /* 0x00000010e5757819 */ /* 0x020fc800000006ff */
[----:B------:R-:W-:Y:S01]  /*7340*/  FMNMX3 R136, R169, |R135|, |R134|, !PT ;  /* 0x40000087a9887276 */ /* 0x000fe20007800486 */
[----:B------:R-:W-:Y:S01]  /*7350*/  @P2 FADD R117, R117, 1 ;  /* 0x3f80000075752421 */ /* 0x000fe20000000000 */
[----:B------:R-:W-:Y:S01]  /*7360*/  FSEL R135, R135, R172, !P1 ;  /* 0x000000ac87877208 */ /* 0x000fe20004800000 */
[----:B------:R-:W-:Y:S01]  /*7370*/  @P1 FMUL R134, R134, UR10 ;  /* 0x0000000a86861c20 */ /* 0x000fe20008400000 */
[----:B------:R-:W-:Y:S02]  /*7380*/  SHF.L.U32 R172, R38, 0x10, RZ ;  /* 0x0000001026ac7819 */ /* 0x000fe400000006ff */
[----:B------:R-:W-:Y:S02]  /*7390*/  SHF.L.U32 R169, R166, 0x10, RZ ;  /* 0x00000010a6a97819 */ /* 0x000fe400000006ff */
[----:B------:R-:W-:Y:S01]  /*73a0*/  F2FP.SATFINITE.E4M3.F32.PACK_AB_MERGE_C R135, RZ, R135, RZ ;  /* 0x00000087ff87723e */ /* 0x000fe200048070ff */
[----:B------:R-:W-:Y:S01]  /*73b0*/  @P2 FADD R172, R172, 1 ;  /* 0x3f800000acac2421 */ /* 0x000fe20000000000 */
[----:B------:R-:W-:Y:S01]  /*73c0*/  F2FP.SATFINITE.E4M3.F32.PACK_AB_MERGE_C R134, RZ, R134, RZ ;  /* 0x00000086ff86723e */ /* 0x000fe200048070ff */
[----:B------:R-:W-:Y:S01]  /*73d0*/  FFMA R117, R118, R117, R169 ;  /* 0x0000007576757223 */ /* 0x000fe200000000a9 */
[----:B------:R-:W-:Y:S01]  /*73e0*/  SHF.L.U32 R169, R39, 0x10, RZ ;  /* 0x0000001027a97819 */ /* 0x000fe200000006ff */
[----:B------:R-:W-:Y:S01]  /*73f0*/  FFMA R137, R137, R172, R228 ;  /* 0x000000ac89897223 */ /* 0x000fe200000000e4 */
[----:B------:R-:W-:-:S03]  /*7400*/  LOP3.LUT R134, R134, 0xffff, RZ, 0xc0, !PT ;  /* 0x0000ffff86867812 */ /* 0x000fc600078ec0ff */
[----:B------:R-:W-:Y:S01]  /*7410*/  FMUL R172, R137, UR10 ;  /* 0x0000000a89ac7c20 */ /* 0x000fe20008400000 */
[----:B------:R-:W-:Y:S01]  /*7420*/  FMNMX3 R118, R136, |R137|, |R117|, !PT ;  /* 0x4000008988767276 */ /* 0x000fe20007800475 */
[----:B------:R-:W-:Y:S01]  /*7430*/  FMUL R136, R174, UR5 ;  /* 0x00000005ae887c20 */ /* 0x000fe20008400000 */
[----:B------:R-:W-:Y:S01]  /*7440*/  SHF.L.U32 R174, R165, 0x10, RZ ;  /* 0x00000010a5ae7819 */ /* 0x000fe200000006ff */
[----:B------:R-:W-:Y:S01]  /*7450*/  @P2 FADD R169, R169, 1 ;  /* 0x3f800000a9a92421 */ /* 0x000fe20000000000 */
[----:B------:R-:W-:Y:S01]  /*7460*/  FSEL R137, R137, R172, !P1 ;  /* 0x000000ac89897208 */ /* 0x000fe20004800000 */
[----:B------:R-:W-:Y:S02]  /*7470*/  IMAD.U32 R172, R231, 0x10000, RZ ;  /* 0x00010000e7ac7824 */ /* 0x000fe400078e00ff */
[----:B------:R-:W-:Y:S01]  /*7480*/  @P1 FMUL R117, R117, UR10 ;  /* 0x0000000a75751c20 */ /* 0x000fe20008400000 */
[----:B------:R-:W-:Y:S01]  /*7490*/  FFMA R136, R136, R169, R171 ;  /* 0x000000a988887223 */ /* 0x000fe200000000ab */
[----:B------:R-:W-:Y:S01]  /*74a0*/  FMUL R169, R175, UR5 ;  /* 0x00000005afa97c20 */ /* 0x000fe20008400000 */
        /* <DEDUP_REMOVED lines=8> */
[----:B------:R-:W-:Y:S01]  /*7530*/  F2FP.SATFINITE.E4M3.F32.PACK_AB_MERGE_C R137, RZ, R137, RZ ;  /* 0x00000089ff89723e */ /* 0x000fe200048070ff */
[----:B------:R-:W-:Y:S01]  /*7540*/  @P2 FADD R172, R172, 1 ;  /* 0x3f800000acac2421 */ /* 0x000fe20000000000 */
[----:B------:R-:W-:Y:S01]  /*7550*/  FFMA R120, R120, R171, R173 ;  /* 0x000000ab78787223 */ /* 0x000fe200000000ad */
[----:B------:R-:W-:Y:S01]  /*7560*/  FMUL R171, R176, UR5 ;  /* 0x00000005b0ab7c20 */ /* 0x000fe20008400000 */
[----:B------:R-:W-:Y:S01]  /*7570*/  FMUL R173, R177, UR5 ;  /* 0x00000005b1ad7c20 */ /* 0x000fe20008400000 */
[----:B------:R-:W-:Y:S01]  /*7580*/  FFMA R169, R169, R172, R174 ;  /* 0x000000aca9a97223 */ /* 0x000fe200000000ae */
[----:B------:R-:W-:Y:S01]  /*7590*/  SHF.L.U32 R172, R45, 0x10, RZ ;  /* 0x000000102dac7819 */ /* 0x000fe200000006ff */
[----:B------:R-:W-:Y:S01]  /*75a0*/  IMAD.U32 R174, R49, 0x10000, RZ ;  /* 0x0001000031ae7824 */ /* 0x000fe200078e00ff */
[----:B------:R-:W-:-:S02]  /*75b0*/  SHF.L.U32 R177, R162, 0x10, RZ ;  /* 0x00000010a2b17819 */ /* 0x000fc400000006ff */
[----:B------:R-:W-:Y:S01]  /*75c0*/  SHF.L.U32 R176, R161, 0x10, RZ ;  /* 0x00000010a1b07819 */ /* 0x000fe200000006ff */
[----:B------:R-:W-:Y:S01]  /*75d0*/  @P2 FADD R172, R172, 1 ;  /* 0x3f800000acac2421 */ /* 0x000fe20000000000 */
[----:B------:R-:W-:Y:S01]  /*75e0*/  FMNMX3 R118, R118, |R136|, |R119|, !PT ;  /* 0x4000008876767276 */ /* 0x000fe20007800477 */
[----:B------:R-:W-:Y:S01]  /*75f0*/  @P1 FMUL R119, R119, UR10 ;  /* 0x0000000a77771c20 */ /* 0x000fe20008400000 */
[----:B------:R-:W-:Y:S01]  /*7600*/  F2FP.SATFINITE.E4M3.F32.PACK_AB_MERGE_C R117, RZ, R117, RZ ;  /* 0x00000075ff75723e */ /* 0x000fe200048070ff */
[----:B------:R-:W-:Y:S01]  /*7610*/  FFMA R171, R171, R172, R174 ;  /* 0x000000acabab7223 */ /* 0x000fe200000000ae */
[----:B------:R-:W-:Y:S02]  /*7620*/  SHF.L.U32 R172, R237, 0x10, RZ ;  /* 0x00000010edac7819 */ /* 0x000fe400000006ff */
[----:B------:R-:W-:Y:S02]  /*7630*/  SHF.L.U32 R174, R163, 0x10, RZ ;  /* 0x00000010a3ae7819 */ /* 0x000fe400000006ff */
[----:B------:R-:W-:Y:S01]  /*7640*/  FMNMX3 R118, R118, |R169|, |R120|, !PT ;  /* 0x400000a976767276 */ /* 0x000fe20007800478 */
[----:B------:R-:W-:Y:S01]  /*7650*/  @P2 FADD R172, R172, 1 ;  /* 0x3f800000acac2421 */ /* 0x000fe20000000000 */
[----:B------:R-:W-:Y:S01]  /*7660*/  PRMT R117, R117, 0x7104, RZ ;  /* 0x0000710475757816 */ /* 0x000fe200000000ff */
[----:B------:R-:W-:Y:S01]  /*7670*/  @P1 FMUL R120, R120, UR10 ;  /* 0x0000000a78781c20 */ /* 0x000fe20008400000 */
[----:B------:R-:W-:Y:S01]  /*7680*/  F2FP.SATFINITE.E4M3.F32.PACK_AB_MERGE_C R119, RZ, R119, RZ ;  /* 0x00000077ff77723e */ /* 0x000fe200048070ff */
[----:B------:R-:W-:Y:S01]  /*7690*/  FFMA R121, R121, R172, R174 ;  /* 0x000000ac79797223 */ /* 0x000fe200000000ae */
[----:B------:R-:W-:-:S02]  /*76a0*/  SHF.L.U32 R172, R46, 0x10, RZ ;  /* 0x000000102eac7819 */ /* 0x000fc400000006ff */
[----:B------:R-:W-:Y:S02]  /*76b0*/  SHF.L.U32 R174, R50, 0x10, RZ ;  /* 0x0000001032ae7819 */ /* 0x000fe400000006ff */
[----:B------:R-:W-:Y:S01]  /*76c0*/  FMNMX3 R118, R118, |R171|, |R121|, !PT ;  /* 0x400000ab76767276 */ /* 0x000fe20007800479 */
[----:B------:R-:W-:Y:S01]  /*76d0*/  @P2 FADD R172, R172, 1 ;  /* 0x3f800000acac2421 */ /* 0x000fe20000000000 */
[----:B------:R-:W-:Y:S01]  /*76e0*/  F2FP.SATFINITE.E4M3.F32.PACK_AB_MERGE_C R120, RZ, R120, RZ ;  /* 0x00000078ff78723e */ /* 0x000fe200048070ff */
[----:B------:R-:W-:Y:S01]  /*76f0*/  @P1 FMUL R121, R121, UR10 ;  /* 0x0000000a79791c20 */ /* 0x000fe20008400000 */
[----:B------:R-:W-:Y:S01]  /*7700*/  LOP3.LUT R119, R119, 0xffff, RZ, 0xc0, !PT ;  /* 0x0000ffff77777812 */ /* 0x000fe200078ec0ff */
[----:B------:R-:W-:Y:S01]  /*7710*/  FFMA R173, R173, R172, R174 ;  /* 0x000000acadad7223 */ /* 0x000fe200000000ae */
[----:B------:R-:W-:Y:S01]  /*7720*/  FFMA R172, R122, R175, R177 ;  /* 0x000000af7aac7223 */ /* 0x000fe200000000b1 */
[----:B------:R-:W-:Y:S01]  /*7730*/  SHF.L.U32 R122, R235, 0x10, RZ ;  /* 0x00000010eb7a7819 */ /* 0x000fe200000006ff */
[----:B------:R-:W-:Y:S01]  /*7740*/  IMAD.U32 R175, R47, 0x10000, RZ ;  /* 0x000100002faf7824 */ /* 0x000fe200078e00ff */
[----:B------:R-:W-:Y:S01]  /*7750*/  SHF.L.U32 R177, R51, 0x10, RZ ;  /* 0x0000001033b17819 */ /* 0x000fe200000006ff */
[----:B------:R-:W-:Y:S01]  /*7760*/  FMUL R174, R178, UR5 ;  /* 0x00000005b2ae7c20 */ /* 0x000fe20008400000 */
[----:B------:R-:W-:Y:S01]  /*7770*/  SHF.L.U32 R178, R56, 0x10, RZ ;  /* 0x0000001038b27819 */ /* 0x000fe200000006ff */
[----:B------:R-:W-:Y:S01]  /*7780*/  @P2 FADD R122, R122, 1 ;  /* 0x3f8000007a7a2421 */ /* 0x000fe20000000000 */
[----:B------:R-:W-:Y:S01]  /*7790*/  @P2 FADD R175, R175, 1 ;  /* 0x3f800000afaf2421 */ /* 0x000fe20000000000 */
[----:B------:R-:W-:-:S02]  /*77a0*/  SHF.L.U32 R120, R120, 0x8, RZ ;  /* 0x0000000878787819 */ /* 0x000fc400000006ff */
[----:B------:R-:W-:Y:S01]  /*77b0*/  FFMA R122, R123, R122, R176 ;  /* 0x0000007a7b7a7223 */ /* 0x000fe200000000b0 */
[----:B------:R-:W-:Y:S01]  /*77c0*/  SHF.L.U32 R176, R52, 0x10, RZ ;  /* 0x0000001034b07819 */ /* 0x000fe200000006ff */
[----:B------:R-:W-:Y:S01]  /*77d0*/  FFMA R174, R174, R175, R177 ;  /* 0x000000afaeae7223 */ /* 0x000fe200000000b1 */
[----:B------:R-:W-:Y:S01]  /*77e0*/  FMUL R123, R179, UR5 ;  /* 0x00000005b37b7c20 */ /* 0x000fe20008400000 */
[----:B------:R-:W-:Y:S01]  /*77f0*/  SHF.L.U32 R175, R234, 0x10, RZ ;  /* 0x00000010eaaf7819 */ /* 0x000fe200000006ff */
[----:B------:R-:W-:Y:S02]  /*7800*/  IMAD.U32 R177, R160, 0x10000, RZ ;  /* 0x00010000a0b17824 */ /* 0x000fe400078e00ff */
[----:B------:R-:W-:Y:S01]  /*7810*/  @P2 FADD R176, R176, 1 ;  /* 0x3f800000b0b02421 */ /* 0x000fe20000000000 */
[----:B------:R-:W-:Y:S01]  /*7820*/  IMAD.U32 R179, R252, 0x10000, RZ ;  /* 0x00010000fcb37824 */ /* 0x000fe200078e00ff */
[----:B------:R-:W-:Y:S01]  /*7830*/  F2FP.SATFINITE.E4M3.F32.PACK_AB_MERGE_C R121, RZ, R121, RZ ;  /* 0x00000079ff79723e */ /* 0x000fe200048070ff */
[----:B------:R-:W-:Y:S01]  /*7840*/  @P2 FADD R175, R175, 1 ;  /* 0x3f800000afaf2421 */ /* 0x000fe20000000000 */
[----:B------:R-:W-:Y:S01]  /*7850*/  FFMA R123, R123, R176, R178 ;  /* 0x000000b07b7b7223 */ /* 0x000fe200000000b2 */
[----:B------:R-:W-:Y:S01]  /*7860*/  SHF.L.U32 R176, R53, 0x10, RZ ;  /* 0x0000001035b07819 */ /* 0x000fe200000006ff */
[----:B------:R-:W-:Y:S01]  /*7870*/  @P2 FADD R179, R179, 1 ;  /* 0x3f800000b3b32421 */ /* 0x000fe20000000000 */
[----:B------:R-:W-:Y:S01]  /*7880*/  FFMA R124, R124, R175, R177 ;  /* 0x000000af7c7c7223 */ /* 0x000fe200000000b1 */
[----:B------:R-:W-:Y:S01]  /*7890*/  SHF.L.U32 R178, R57, 0x10, RZ ;  /* 0x0000001039b27819 */ /* 0x000fe200000006ff */
[----:B------:R-:W-:Y:S01]  /*78a0*/  FMUL R175, R180, UR5 ;  /* 0x00000005b4af7c20 */ /* 0x000fe20008400000 */
[----:B------:R-:W-:Y:S01]  /*78b0*/  @P2 FADD R176, R176, 1 ;  /* 0x3f800000b0b02421 */ /* 0x000fe20000000000 */
[----:B------:R-:W-:Y:S01]  /*78c0*/  FMUL R177, R181, UR5 ;  /* 0x00000005b5b17c20 */ /* 0x000fe20008400000 */
[----:B------:R-:W-:-:S02]  /*78d0*/  SHF.L.U32 R181, R158, 0x10, RZ ;  /* 0x000000109eb57819 */ /* 0x000fc400000006ff */
[----:B------:R-:W-:Y:S01]  /*78e0*/  FFMA R175, R175, R176, R178 ;  /* 0x000000b0afaf7223 */ /* 0x000fe200000000b2 */
[----:B------:R-:W-:Y:S02]  /*78f0*/  SHF.L.U32 R176, R233, 0x10, RZ ;  /* 0x00000010e9b07819 */ /* 0x000fe400000006ff */
[----:B------:R-:W-:Y:S02]  /*7900*/  SHF.L.U32 R178, R159, 0x10, RZ ;  /* 0x000000109fb27819 */ /* 0x000fe400000006ff */
[----:B------:R-:W-:Y:S01]  /*7910*/  SHF.L.U32 R180, R157, 0x10, RZ ;  /* 0x000000109db47819 */ /* 0x000fe200000006ff */
[----:B------:R-:W-:Y:S01]  /*7920*/  @P2 FADD R176, R176, 1 ;  /* 0x3f800000b0b02421 */ /* 0x000fe20000000000 */
[----:B------:R-:W-:-:S03]  /*7930*/  LOP3.LUT R121, R121, 0xffff, RZ, 0xc0, !PT ;  /* 0x0000ffff79797812 */ /* 0x000fc600078ec0ff */
[----:B------:R-:W-:Y:S01]  /*7940*/  FFMA R125, R125, R176, R178 ;  /* 0x000000b07d7d7223 */ /* 0x000fe200000000b2 */
[----:B------:R-:W-:Y:S02]  /*7950*/  SHF.L.U32 R176, R54, 0x10, RZ ;  /* 0x0000001036b07819 */ /* 0x000fe400000006ff */
[----:B------:R-:W-:Y:S02]  /*7960*/  SHF.L.U32 R178, R58, 0x10, RZ ;  /* 0x000000103ab27819 */ /* 0x000fe400000006ff */
[----:B------:R-:W-:Y:S01]  /*7970*/  SHF.L.U32 R121, R121, 0x18, RZ ;  /* 0x0000001879797819 */ /* 0x000fe200000006ff */
[----:B------:R-:W-:-:S04]  /*7980*/  @P2 FADD R176, R176, 1 ;  /* 0x3f800000b0b02421 */ /* 0x000fc80000000000 */
[----:B------:R-:W-:Y:S01]  /*7990*/  FFMA R177, R177, R176, R178 ;  /* 0x000000b0b1b17223 */ /* 0x000fe200000000b2 */
[----:B------:R-:W-:Y:S01]  /*79a0*/  FFMA R176, R126, R179, R181 ;  /* 0x000000b37eb07223 */ /* 0x000fe200000000b5 */
[----:B------:R-:W-:Y:S01]  /*79b0*/  SHF.L.U32 R126, R251, 0x10, RZ ;  /* 0x00000010fb7e7819 */ /* 0x000fe200000006ff */
[----:B------:R-:W-:Y:S01]  /*79c0*/  FMUL R178, R182, UR5 ;  /* 0x00000005b6b27c20 */ /* 0x000fe20008400000 */
[----:B------:R-:W-:Y:S01]  /*79d0*/  SHF.L.U32 R179, R55, 0x10, RZ ;  /* 0x0000001037b37819 */ /* 0x000fe200000006ff */
[----:B------:R-:W-:Y:S01]  /*79e0*/  IMAD.U32 R182, R64, 0x10000, RZ ;  /* 0x0001000040b67824 */ /* 0x000fe200078e00ff */
[----:B------:R-:W-:Y:S01]  /*79f0*/  SHF.L.U32 R181, R59, 0x10, RZ ;  /* 0x000000103bb57819 */ /* 0x000fe200000006ff */
[----:B------:R-:W-:Y:S02]  /*7a00*/  @P2 FADD R126, R126, 1 ;  /* 0x3f8000007e7e2421 */ /* 0x000fe40000000000 */
[----:B------:R-:W-:Y:S02]  /*7a10*/  @P2 FADD R179, R179, 1 ;  /* 0x3f800000b3b32421 */ /* 0x000fe40000000000 */
[----:B------:R-:W-:Y:S01]  /*7a20*/  FFMA R126, R127, R126, R180 ;  /* 0x0000007e7f7e7223 */ /* 0x000fe200000000b4 */
[----:B------:R-:W-:Y:S01]  /*7a30*/  PRMT R127, R60, 0x7632, R127 ;  /* 0x000076323c7f7816 */ /* 0x000fe2000000007f */
[--C-:B------:R-:W-:Y:S01]  /*7a40*/  FFMA R178, R178, R179, R181.reuse ;  /* 0x000000b3b2b27223 */ /* 0x100fe200000000b5 */
[----:B------:R-:W-:Y:S01]  /*7a50*/  PRMT R181, R64, 0x7632, R181 ;  /* 0x0000763240b57816 */ /* 0x000fe200000000b5 */
[----:B------:R-:W-:Y:S01]  /*7a60*/  FMUL R179, R183, UR5 ;  /* 0x00000005b7b37c20 */ /* 0x000fe20008400000 */
[----:B------:R-:W-:-:S02]  /*7a70*/  SHF.L.U32 R127, R127, 0x10, RZ ;  /* 0x000000107f7f7819 */ /* 0x000fc400000006ff */
        /* <DEDUP_REMOVED lines=13> */
[----:B------:R-:W-:-:S02]  /*7b50*/  IMAD.U32 R186, R35, 0x10000, RZ ;  /* 0x0001000023ba7824 */ /* 0x000fc400078e00ff */
[----:B------:R-:W-:Y:S01]  /*7b60*/  FFMA R181, R181, R128, R180 ;  /* 0x00000080b5b57223 */ /* 0x000fe200000000b4 */
[----:B------:R-:W-:Y:S01]  /*7b70*/  PRMT R128, R61, 0x7632, R128 ;  /* 0x000076323d807816 */ /* 0x000fe20000000080 */
[----:B------:R-:W-:Y:S01]  /*7b80*/  @P2 FADD R184, R184, 1 ;  /* 0x3f800000b8b82421 */ /* 0x000fe20000000000 */
[----:B------:R-:W-:Y:S02]  /*7b90*/  PRMT R180, R65, 0x7632, R180 ;  /* 0x0000763241b47816 */ /* 0x000fe400000000b4 */
[----:B------:R-:W-:Y:S02]  /*7ba0*/  SHF.L.U32 R128, R128, 0x10, RZ ;  /* 0x0000001080807819 */ /* 0x000fe400000006ff */
[----:B------:R-:W-:-:S03]  /*7bb0*/  SHF.L.U32 R180, R180, 0x10, RZ ;  /* 0x00000010b4b47819 */ /* 0x000fc600000006ff */
[----:B------:R-:W-:-:S04]  /*7bc0*/  @P2 FADD R128, R128, 1 ;  /* 0x3f80000080802421 */ /* 0x000fc80000000000 */
[----:B------:R-:W-:Y:S01]  /*7bd0*/  FFMA R128, R129, R128, R180 ;  /* 0x0000008081807223 */ /* 0x000fe200000000b4 */
[----:B------:R-:W-:Y:S02]  /*7be0*/  IMAD.U32 R129, R62, 0x10000, RZ ;  /* 0x000100003e817824 */ /* 0x000fe400078e00ff */
[----:B------:R-:W-:Y:S01]  /*7bf0*/  FMUL R180, R185, UR5 ;  /* 0x00000005b9b47c20 */ /* 0x000fe20008400000 */
[----:B------:R-:W-:Y:S01]  /*7c00*/  SHF.L.U32 R185, R34, 0x10, RZ ;  /* 0x0000001022b97819 */ /* 0x000fe200000006ff */
        /* <DEDUP_REMOVED lines=10> */
[----:B------:R-:W-:Y:S01]  /*7cb0*/  FFMA R129, R131, R184, R186 ;  /* 0x000000b883817223 */ /* 0x000fe200000000ba */
[----:B------:R-:W-:Y:S01]  /*7cc0*/  SHF.L.U32 R131, R248, 0x10, RZ ;  /* 0x00000010f8837819 */ /* 0x000fe200000006ff */
[----:B------:R-:W-:Y:S01]  /*7cd0*/  FMUL R183, R187, UR5 ;  /* 0x00000005bbb77c20 */ /* 0x000fe20008400000 */
[----:B------:R-:W-:Y:S02]  /*7ce0*/  SHF.L.U32 R184, R68, 0x10, RZ ;  /* 0x0000001044b87819 */ /* 0x000fe400000006ff */
[----:B------:R-:W-:Y:S01]  /*7cf0*/  SHF.L.U32 R186, R72, 0x10, RZ ;  /* 0x0000001048ba7819 */ /* 0x000fe200000006ff */
[----:B------:R-:W-:Y:S01]  /*7d00*/  @P2 FADD R131, R131, 1 ;  /* 0x3f80000083832421 */ /* 0x000fe20000000000 */
[----:B------:R-:W-:Y:S01]  /*7d10*/  SHF.L.U32 R187, R73, 0x10, RZ ;  /* 0x0000001049bb7819 */ /* 0x000fe200000006ff */
[----:B------:R-:W-:Y:S02]  /*7d20*/  @P2 FADD R184, R184, 1 ;  /* 0x3f800000b8b82421 */ /* 0x000fe40000000000 */
[----:B------:R-:W-:Y:S01]  /*7d30*/  FFMA R131, R132, R131, R185 ;  /* 0x0000008384837223 */ /* 0x000fe200000000b9 */
[----:B------:R-:W-:-:S02]  /*7d40*/  IMAD.U32 R132, R247, 0x10000, RZ ;  /* 0x00010000f7847824 */ /* 0x000fc400078e00ff */
[----:B------:R-:W-:Y:S01]  /*7d50*/  FFMA R183, R183, R184, R186 ;  /* 0x000000b8b7b77223 */ /* 0x000fe200000000ba */
[----:B------:R-:W-:Y:S01]  /*7d60*/  SHF.L.U32 R184, R33, 0x10, RZ ;  /* 0x0000001021b87819 */ /* 0x000fe200000006ff */
[----:B------:R-:W-:Y:S01]  /*7d70*/  FMUL R186, R188, UR5 ;  /* 0x00000005bcba7c20 */ /* 0x000fe20008400000 */
        /* <DEDUP_REMOVED lines=8> */
[----:B------:R-:W-:Y:S01]  /*7e00*/  FMUL R185, R190, UR5 ;  /* 0x00000005beb97c20 */ /* 0x000fe20008400000 */
[----:B------:R-:W-:Y:S01]  /*7e10*/  @P2 FADD R184, R184, 1 ;  /* 0x3f800000b8b82421 */ /* 0x000fe20000000000 */
[----:B------:R-:W-:Y:S01]  /*7e20*/  SHF.L.U32 R190, R245, 0x10, RZ ;  /* 0x00000010f5be7819 */ /* 0x000fe200000006ff */
[----:B------:R-:W-:Y:S01]  /*7e30*/  @P2 FADD R133, R133, 1 ;  /* 0x3f80000085852421 */ /* 0x000fe20000000000 */
[----:B------:R-:W-:-:S02]  /*7e40*/  IMAD.U32 R187, R75, 0x10000, RZ ;  /* 0x000100004bbb7824 */ /* 0x000fc400078e00ff */
        /* <DEDUP_REMOVED lines=17> */
[----:B------:R-:W-:-:S02]  /*7f60*/  @P2 FADD R192, R192, 1 ;  /* 0x3f800000c0c02421 */ /* 0x000fc40000000000 */
[----:B------:R-:W-:Y:S02]  /*7f70*/  FFMA R190, R190, R187, R189 ;  /* 0x000000bbbebe7223 */ /* 0x000fe400000000bd */
[----:B------:R-:W-:Y:S01]  /*7f80*/  FFMA R187, R193, R192, R194 ;  /* 0x000000c0c1bb7223 */ /* 0x000fe200000000c2 */
[----:B------:R-:W-:Y:S01]  /*7f90*/  IMAD.U32 R192, R77, 0x10000, RZ ;  /* 0x000100004dc07824 */ /* 0x000fe200078e00ff */
[----:B------:R-:W-:Y:S01]  /*7fa0*/  SHF.L.U32 R194, R81, 0x10, RZ ;  /* 0x0000001051c27819 */ /* 0x000fe200000006ff */
[----:B------:R-:W-:Y:S01]  /*7fb0*/  FMUL R193, R196, UR5 ;  /* 0x00000005c4c17c20 */ /* 0x000fe20008400000 */
[----:B------:R-:W-:Y:S01]  /*7fc0*/  @P2 FADD R191, R191, 1 ;  /* 0x3f800000bfbf2421 */ /* 0x000fe20000000000 */
[----:B------:R-:W-:Y:S01]  /*7fd0*/  @P2 FADD R192, R192, 1 ;  /* 0x3f800000c0c02421 */ /* 0x000fe20000000000 */
[----:B------:R-:W-:-:S03]  /*7fe0*/  SHF.L.U32 R196, R27, 0x10, RZ ;  /* 0x000000101bc47819 */ /* 0x000fc600000006ff */
[----:B------:R-:W-:Y:S01]  /*7ff0*/  FFMA R193, R193, R192, R194 ;  /* 0x000000c0c1c17223 */ /* 0x000fe200000000c2 */
[----:B------:R-:W-:Y:S02]  /*8000*/  SHF.L.U32 R192, R243, 0x10, RZ ;  /* 0x00000010f3c07819 */ /* 0x000fe400000006ff */
[----:B------:R-:W-:-:S03]  /*8010*/  SHF.L.U32 R194, R29, 0x10, RZ ;  /* 0x000000101dc27819 */ /* 0x000fc600000006ff */
[----:B------:R-:W-:-:S04]  /*8020*/  @P2 FADD R192, R192, 1 ;  /* 0x3f800000c0c02421 */ /* 0x000fc80000000000 */
        /* <DEDUP_REMOVED lines=8> */
[----:B------:R-:W-:-:S04]  /*80b0*/  IMAD.U32 R195, R28, 0x10000, RZ ;  /* 0x000100001cc37824 */ /* 0x000fc800078e00ff */
[----:B------:R-:W-:-:S04]  /*80c0*/  @P2 FADD R191, R191, 1 ;  /* 0x3f800000bfbf2421 */ /* 0x000fc80000000000 */
[----:B------:R-:W-:Y:S01]  /*80d0*/  FFMA R191, R138, R191, R195 ;  /* 0x000000bf8abf7223 */ /* 0x000fe200000000c3 */
[----:B------:R-:W-:Y:S02]  /*80e0*/  SHF.L.U32 R138, R241, 0x10, RZ ;  /* 0x00000010f18a7819 */ /* 0x000fe400000006ff */
[----:B------:R-:W-:-:S03]  /*80f0*/  SHF.L.U32 R195, R79, 0x10, RZ ;  /* 0x000000104fc37819 */ /* 0x000fc600000006ff */
[----:B------:R-:W-:Y:S02]  /*8100*/  @P2 FADD R138, R138, 1 ;  /* 0x3f8000008a8a2421 */ /* 0x000fe40000000000 */
[----:B------:R-:W-:Y:S02]  /*8110*/  @P2 FADD R195, R195, 1 ;  /* 0x3f800000c3c32421 */ /* 0x000fe40000000000 */
[----:B------:R-:W-:Y:S01]  /*8120*/  FFMA R138, R139, R138, R196 ;  /* 0x0000008a8b8a7223 */ /* 0x000fe200000000c4 */
[----:B------:R-:W-:Y:S02]  /*8130*/  IMAD.U32 R139, R240, 0x10000, RZ ;  /* 0x00010000f08b7824 */ /* 0x000fe400078e00ff */
[----:B------:R-:W-:Y:S01]  /*8140*/  FFMA R194, R194, R195, R197 ;  /* 0x000000c3c2c27223 */ /* 0x000fe200000000c5 */
[----:B------:R-:W-:Y:S01]  /*8150*/  SHF.L.U32 R196, R84, 0x10, RZ ;  /* 0x0000001054c47819 */ /* 0x000fe200000006ff */
[----:B------:R-:W-:Y:S01]  /*8160*/  FMUL R195, R199, UR5 ;  /* 0x00000005c7c37c20 */ /* 0x000fe20008400000 */
[----:B------:R-:W-:Y:S01]  /*8170*/  SHF.L.U32 R197, R26, 0x10, RZ ;  /* 0x000000101ac57819 */ /* 0x000fe200000006ff */
[----:B------:R-:W-:Y:S01]  /*8180*/  @P2 FADD R139, R139, 1 ;  /* 0x3f8000008b8b2421 */ /* 0x000fe20000000000 */
[----:B------:R-:W-:-:S02]  /*8190*/  IMAD.U32 R199, R90, 0x10000, RZ ;  /* 0x000100005ac77824 */ /* 0x000fc400078e00ff */
[----:B------:R-:W-:Y:S01]  /*81a0*/  @P2 FADD R196, R196, 1 ;  /* 0x3f800000c4c42421 */ /* 0x000fe20000000000 */
[----:B------:R-:W-:Y:S01]  /*81b0*/  FFMA R139, R140, R139, R197 ;  /* 0x0000008b8c8b7223 */ /* 0x000fe200000000c5 */
[----:B------:R-:W-:Y:S02]  /*81c0*/  SHF.L.U32 R140, R85, 0x10, RZ ;  /* 0x00000010558c7819 */ /* 0x000fe400000006ff */
[----:B------:R-:W-:Y:S01]  /*81d0*/  FFMA R195, R195, R196, R198 ;  /* 0x000000c4c3c37223 */ /* 0x000fe200000000c6 */
[----:B------:R-:W-:Y:S01]  /*81e0*/  SHF.L.U32 R196, R89, 0x10, RZ ;  /* 0x0000001059c47819 */ /* 0x000fe200000006ff */
[----:B------:R-:W-:Y:S01]  /*81f0*/  FMUL R197, R200, UR5 ;  /* 0x00000005c8c57c20 */ /* 0x000fe20008400000 */
[----:B------:R-:W-:Y:S01]  /*8200*/  SHF.L.U32 R200, R227, 0x10, RZ ;  /* 0x00000010e3c87819 */ /* 0x000fe200000006ff */
[----:B------:R-:W-:Y:S01]  /*8210*/  @P2 FADD R140, R140, 1 ;  /* 0x3f8000008c8c2421 */ /* 0x000fe20000000000 */
[----:B------:R-:W-:Y:S01]  /*8220*/  FMUL R198, R202, UR5 ;  /* 0x00000005cac67c20 */ /* 0x000fe20008400000 */
[----:B------:R-:W-:-:S02]  /*8230*/  SHF.L.U32 R202, R23, 0x10, RZ ;  /* 0x0000001017ca7819 */ /* 0x000fc400000006ff */
[----:B------:R-:W-:Y:S01]  /*8240*/  FFMA R197, R197, R140, R196 ;  /* 0x0000008cc5c57223 */ /* 0x000fe200000000c4 */
[----:B------:R-:W-:Y:S01]  /*8250*/  SHF.L.U32 R140, R239, 0x10, RZ ;  /* 0x00000010ef8c7819 */ /* 0x000fe200000006ff */
[----:B------:R-:W-:Y:S01]  /*8260*/  @P2 FADD R200, R200, 1 ;  /* 0x3f800000c8c82421 */ /* 0x000fe20000000000 */
[----:B------:R-:W-:-:S03]  /*8270*/  SHF.L.U32 R196, R25, 0x10, RZ ;  /* 0x0000001019c47819 */ /* 0x000fc600000006ff */
[----:B------:R-:W-:-:S04]  /*8280*/  @P2 FADD R140, R140, 1 ;  /* 0x3f8000008c8c2421 */ /* 0x000fc80000000000 */
[----:B------:R-:W-:Y:S01]  /*8290*/  FFMA R140, R141, R140, R196 ;  /* 0x0000008c8d8c7223 */ /* 0x000fe200000000c4 */
[----:B------:R-:W-:Y:S01]  /*82a0*/  SHF.L.U32 R141, R86, 0x10, RZ ;  /* 0x00000010568d7819 */ /* 0x000fe200000006ff */
[----:B------:R-:W-:Y:S01]  /*82b0*/  FMUL R196, R201, UR5 ;  /* 0x00000005c9c47c20 */ /* 0x000fe20008400000 */
        /* <DEDUP_REMOVED lines=18> */
[----:B------:R-:W-:-:S03]  /*83e0*/  @P2 FADD R200, R200, 1 ;  /* 0x3f800000c8c82421 */ /* 0x000fc60000000000 */
        /* <DEDUP_REMOVED lines=8> */
[----:B------:R-:W-:Y:S02]  /*8470*/  SHF.L.U32 R216, R104, 0x10, RZ ;  /* 0x0000001068d87819 */ /* 0x000fe400000006ff */
[----:B------:R-:W-:Y:S01]  /*8480*/  FFMA R201, R201, R144, R200 ;  /* 0x00000090c9c97223 */ /* 0x000fe200000000c8 */
[----:B------:R-:W-:Y:S01]  /*8490*/  SHF.L.U32 R144, R225, 0x10, RZ ;  /* 0x00000010e1907819 */ /* 0x000fe200000006ff */
[----:B------:R-:W-:-:S04]  /*84a0*/  IMAD.U32 R200, R19, 0x10000, RZ ;  /* 0x0001000013c87824 */ /* 0x000fc800078e00ff */
        /* <DEDUP_REMOVED lines=11> */
[----:B------:R-:W-:Y:S01]  /*8560*/  IMAD.U32 R146, R21, 0x10000, RZ ;  /* 0x0001000015927824 */ /* 0x000fe200078e00ff */
[----:B------:R-:W-:-:S03]  /*8570*/  SHF.L.U32 R213, R95, 0x10, RZ ;  /* 0x000000105fd57819 */ /* 0x000fc600000006ff */
[----:B------:R-:W-:Y:S02]  /*8580*/  @P2 FADD R146, R146, 1 ;  /* 0x3f80000092922421 */ /* 0x000fe40000000000 */
        /* <DEDUP_REMOVED lines=14> */
[----:B------:R-:W-:Y:S01]  /*8670*/  FMUL R214, R218, UR5 ;  /* 0x00000005dad67c20 */ /* 0x000fe20008400000 */
[----:B------:R-:W-:Y:S02]  /*8680*/  IMAD.U32 R215, R105, 0x10000, RZ ;  /* 0x0001000069d77824 */ /* 0x000fe400078e00ff */
        /* <DEDUP_REMOVED lines=13> */
[----:B------:R-:W-:Y:S01]  /*8760*/  FMUL R215, R220, UR5 ;  /* 0x00000005dcd77c20 */ /* 0x000fe20008400000 */
[----:B------:R-:W-:Y:S01]  /*8770*/  FFMA R149, R149, R216, R218 ;  /* 0x000000d895957223 */ /* 0x000fe200000000da */
[----:B------:R-:W-:Y:S01]  /*8780*/  IMAD.U32 R216, R103, 0x10000, RZ ;  /* 0x0001000067d87824 */ /* 0x000fe200078e00ff */
[----:B------:R-:W-:Y:S02]  /*8790*/  SHF.L.U32 R218, R107, 0x10, RZ ;  /* 0x000000106bda7819 */ /* 0x000fe400000006ff */
[----:B------:R-:W-:Y:S01]  /*87a0*/  SHF.L.U32 R217, R108, 0x10, RZ ;  /* 0x000000106cd97819 */ /* 0x000fe200000006ff */
[----:B------:R-:W-:Y:S01]  /*87b0*/  @P2 FADD R216, R216, 1 ;  /* 0x3f800000d8d82421 */ /* 0x000fe20000000000 */
        /* <DEDUP_REMOVED lines=12> */
[----:B------:R-:W-:Y:S02]  /*8880*/  IMAD.U32 R219, R4, 0x10000, RZ ;  /* 0x0001000004db7824 */ /* 0x000fe400078e00ff */
[----:B------:R-:W-:Y:S02]  /*8890*/  @P2 FADD R218, R218, 1 ;  /* 0x3f800000dada2421 */ /* 0x000fe40000000000 */
        /* <DEDUP_REMOVED lines=8> */
[----:B------:R-:W-:Y:S02]  /*8920*/  SHF.L.U32 R220, R3, 0x10, RZ ;  /* 0x0000001003dc7819 */ /* 0x000fe400000006ff */
[----:B------:R-:W-:Y:S01]  /*8930*/  FSEL R222, R173, R222, !P1 ;  /* 0x000000deadde7208 */ /* 0x000fe20004800000 */
[----:B------:R-:W-:Y:S01]  /*8940*/  @P2 FADD R218, R218, 1 ;  /* 0x3f800000dada2421 */ /* 0x000fe20000000000 */
[----:B------:R-:W-:Y:S01]  /*8950*/  FMNMX3 R173, R118, |R173|, |R172|, !PT ;  /* 0x400000ad76ad7276 */ /* 0x000fe200078004ac */
[----:B------:R-:W-:Y:S01]  /*8960*/  FMUL R118, R169, UR10 ;  /* 0x0000000aa9767c20 */ /* 0x000fe20008400000 */
[----:B------:R-:W-:Y:S01]  /*8970*/  @P1 FMUL R172, R172, UR10 ;  /* 0x0000000aacac1c20 */ /* 0x000fe20008400000 */
[----:B------:R-:W-:Y:S01]  /*8980*/  FFMA R153, R153, R218, R220 ;  /* 0x000000da99997223 */ /* 0x000fe200000000dc */
[----:B------:R-:W-:Y:S01]  /*8990*/  FMUL R218, R223, UR5 ;  /* 0x00000005dfda7c20 */ /* 0x000fe20008400000 */
[----:B------:R-:W-:Y:S01]  /*89a0*/  SHF.L.U32 R220, R115, 0x10, RZ ;  /* 0x0000001073dc7819 */ /* 0x000fe200000006ff */
[----:B------:R-:W0:Y:S01]  /*89b0*/  S2UR UR5, SR_CTAID.X ;  /* 0x00000000000579c3 */ /* 0x000e220000002500 */
[----:B------:R-:W-:Y:S01]  /*89c0*/  FSEL R118, R169, R118, !P1 ;  /* 0x00000076a9767208 */ /* 0x000fe20004800000 */
[----:B------:R-:W-:Y:S01]  /*89d0*/  FFMA R218, R218, R219, R221 ;  /* 0x000000dbdada7223 */ /* 0x000fe200000000dd */
[----:B------:R-:W-:Y:S01]  /*89e0*/  IMAD.U32 R219, R6, 0x10000, RZ ;  /* 0x0001000006db7824 */ /* 0x000fe200078e00ff */
[----:B------:R-:W-:-:S02]  /*89f0*/  SHF.L.U32 R221, R2, 0x10, RZ ;  /* 0x0000001002dd7819 */ /* 0x000fc400000006ff */
[----:B------:R-:W-:Y:S01]  /*8a00*/  FMNMX3 R173, R173, |R174|, |R122|, !PT ;  /* 0x400000aeadad7276 */ /* 0x000fe2000780047a */
[----:B------:R-:W-:Y:S01]  /*8a10*/  @P2 FADD R219, R219, 1 ;  /* 0x3f800000dbdb2421 */ /* 0x000fe20000000000 */
[----:B------:R-:W-:Y:S01]  /*8a20*/  @P1 FMUL R122, R122, UR10 ;  /* 0x0000000a7a7a1c20 */ /* 0x000fe20008400000 */
[----:B------:R-:W-:Y:S02]  /*8a30*/  F2FP.SATFINITE.E4M3.F32.PACK_AB_MERGE_C R172, RZ, R172, RZ ;  /* 0x000000acffac723e */ /* 0x000fe400048070ff */
[----:B------:R-:W-:Y:S01]  /*8a40*/  FFMA R219, R154, R219, R221 ;  /* 0x000000db9adb7223 */ /* 0x000fe200000000dd */
[----:B------:R-:W-:Y:S02]  /*8a50*/  SHF.L.U32 R154, R111, 0x10, RZ ;  /* 0x000000106f9a7819 */ /* 0x000fe400000006ff */
[----:B------:R-:W-:Y:S02]  /*8a60*/  PRMT R172, R172, 0x7104, RZ ;  /* 0x00007104acac7816 */ /* 0x000fe400000000ff */
[----:B------:R-:W-:Y:S01]  /*8a70*/  F2FP.SATFINITE.E4M3.F32.PACK_AB_MERGE_C R122, RZ, R122, RZ ;  /* 0x0000007aff7a723e */ /* 0x000fe200048070ff */
[----:B------:R-:W-:Y:S01]  /*8a80*/  @P2 FADD R154, R154, 1 ;  /* 0x3f8000009a9a2421 */ /* 0x000fe20000000000 */
[----:B------:R-:W-:-:S02]  /*8a90*/  SHF.L.U32 R221, R5, 0x10, RZ ;  /* 0x0000001005dd7819 */ /* 0x000fc400000006ff */
[----:B------:R-:W-:Y:S01]  /*8aa0*/  LOP3.LUT R122, R122, 0xffff, RZ, 0xc0, !PT ;  /* 0x0000ffff7a7a7812 */ /* 0x000fe200078ec0ff */
[----:B------:R-:W-:Y:S01]  /*8ab0*/  FFMA R155, R155, R154, R220 ;  /* 0x0000009a9b9b7223 */ /* 0x000fe200000000dc */
[----:B------:R-:W-:Y:S01]  /*8ac0*/  LOP3.LUT R154, R203, 0xffffff00, RZ, 0xc0, !PT ;  /* 0xffffff00cb9a7812 */ /* 0x000fe200078ec0ff */
[----:B------:R-:W-:Y:S01]  /*8ad0*/  @P2 FADD R221, R221, 1 ;  /* 0x3f800000dddd2421 */ /* 0x000fe20000000000 */
[----:B0-----:R-:W-:Y:S01]  /*8ae0*/  USHF.L.U32 UR6, UR5, 0x7, URZ ;  /* 0x0000000705067899 */ /* 0x001fe200080006ff */
[----:B------:R-:W-:Y:S02]  /*8af0*/  SHF.L.U32 R122, R122, 0x18, RZ ;  /* 0x000000187a7a7819 */ /* 0x000fe400000006ff */
[----:B------:R-:W-:Y:S02]  /*8b00*/  LOP3.LUT R154, R154, 0xffff, R137, 0xf8, !PT ;  /* 0x0000ffff9a9a7812 */ /* 0x000fe400078ef889 */
[----:B------:R-:W-:Y:S01]  /*8b10*/  F2FP.SATFINITE.E4M3.F32.PACK_AB_MERGE_C R137, RZ, R222, RZ ;  /* 0x000000deff89723e */ /* 0x000fe200048070ff */
[----:B------:R-:W-:Y:S01]  /*8b20*/  FMUL R222, R177, UR10 ;  /* 0x0000000ab1de7c20 */ /* 0x000fe20008400000 */
[----:B------:R-:W-:-:S02]  /*8b30*/  LOP3.LUT R154, R154, 0xff, RZ, 0xc0, !PT ;  /* 0x000000ff9a9a7812 */ /* 0x000fc400078ec0ff */
[----:B------:R-:W-:Y:S01]  /*8b40*/  LOP3.LUT R204, R204, 0xffff, R137, 0xf8, !PT ;  /* 0x0000ffffcccc7812 */ /* 0x000fe200078ef889 */
[----:B------:R-:W-:Y:S01]  /*8b50*/  FMUL R137, R180, UR10 ;  /* 0x0000000ab4897c20 */ /* 0x000fe20008400000 */
[----:B------:R-:W-:Y:S02]  /*8b60*/  FSEL R222, R177, R222, !P1 ;  /* 0x000000deb1de7208 */ /* 0x000fe40004800000 */
[----:B------:R-:W-:Y:S02]  /*8b70*/  LOP3.LUT R117, R154, 0xff00, R117, 0xf8, !PT ;  /* 0x0000ff009a757812 */ /* 0x000fe400078ef875 */
[----:B------:R-:W-:Y:S02]  /*8b80*/  FSEL R137, R180, R137, !P1 ;  /* 0x00000089b4897208 */ /* 0x000fe40004800000 */
[----:B------:R-:W-:Y:S02]  /*8b90*/  F2FP.SATFINITE.E4M3.F32.PACK_AB_MERGE_C R222, RZ, R222, RZ ;  /* 0x000000deffde723e */ /* 0x000fe400048070ff */
[----:B------:R-:W-:-:S02]  /*8ba0*/  F2FP.SATFINITE.E4M3.F32.PACK_AB_MERGE_C R137, RZ, R137, RZ ;  /* 0x00000089ff89723e */ /* 0x000fc400048070ff */
[----:B------:R-:W-:Y:S01]  /*8bb0*/  LOP3.LUT R205, R205, 0xffff, R222, 0xf8, !PT ;  /* 0x0000ffffcdcd7812 */ /* 0x000fe200078ef8de */
[----:B------:R-:W-:Y:S01]  /*8bc0*/  FMUL R222, R185, UR10 ;  /* 0x0000000ab9de7c20 */ /* 0x000fe20008400000 */
[----:B------:R-:W-:Y:S01]  /*8bd0*/  LOP3.LUT R206, R206, 0xffff, R137, 0xf8, !PT ;  /* 0x0000ffffcece7812 */ /* 0x000fe200078ef889 */
[C---:B------:R-:W-:Y:S01]  /*8be0*/  FMUL R137, R192.reuse, UR10 ;  /* 0x0000000ac0897c20 */ /* 0x040fe20008400000 */
[----:B------:R-:W-:Y:S02]  /*8bf0*/  LOP3.LUT R205, R205, 0xff, RZ, 0xc0, !PT ;  /* 0x000000ffcdcd7812 */ /* 0x000fe400078ec0ff */
[----:B------:R-:W-:Y:S02]  /*8c00*/  FSEL R222, R185, R222, !P1 ;  /* 0x000000deb9de7208 */ /* 0x000fe40004800000 */
[----:B------:R-:W-:Y:S02]  /*8c10*/  FSEL R137, R192, R137, !P1 ;  /* 0x00000089c0897208 */ /* 0x000fe40004800000 */
[----:B------:R-:W-:-:S02]  /*8c20*/  F2FP.SATFINITE.E4M3.F32.PACK_AB_MERGE_C R222, RZ, R222, RZ ;  /* 0x000000deffde723e */ /* 0x000fc400048070ff */
[----:B------:R-:W-:Y:S02]  /*8c30*/  F2FP.SATFINITE.E4M3.F32.PACK_AB_MERGE_C R137, RZ, R137, RZ ;  /* 0x00000089ff89723e */ /* 0x000fe400048070ff */
[----:B------:R-:W-:Y:S02]  /*8c40*/  LOP3.LUT R207, R207, 0xffff, R222, 0xf8, !PT ;  /* 0x0000ffffcfcf7812 */ /* 0x000fe400078ef8de */
[----:B------:R-:W-:Y:S01]  /*8c50*/  LOP3.LUT R208, R208, 0xffff, R137, 0xf8, !PT ;  /* 0x0000ffffd0d07812 */ /* 0x000fe200078ef889 */
[----:B------:R-:W-:Y:S01]  /*8c60*/  FMUL R137, R196, UR10 ;  /* 0x0000000ac4897c20 */ /* 0x000fe20008400000 */
[----:B------:R-:W-:Y:S02]  /*8c70*/  LOP3.LUT R207, R207, 0xff, RZ, 0xc0, !PT ;  /* 0x000000ffcfcf7812 */ /* 0x000fe400078ec0ff */
[----:B------:R-:W-:Y:S02]  /*8c80*/  LOP3.LUT R208, R208, 0xff, RZ, 0xc0, !PT ;  /* 0x000000ffd0d07812 */ /* 0x000fe400078ec0ff */
[----:B------:R-:W-:-:S02]  /*8c90*/  FSEL R137, R196, R137, !P1 ;  /* 0x00000089c4897208 */ /* 0x000fc40004800000 */
[----:B------:R-:W-:Y:S02]  /*8ca0*/  SHF.L.U32 R223, R0, 0x10, RZ ;  /* 0x0000001000df7819 */ /* 0x000fe400000006ff */
[----:B------:R-:W-:Y:S01]  /*8cb0*/  F2FP.SATFINITE.E4M3.F32.PACK_AB_MERGE_C R222, RZ, R137, RZ ;  /* 0x00000089ffde723e */ /* 0x000fe200048070ff */
[----:B------:R-:W-:Y:S02]  /*8cc0*/  FMUL R137, R200, UR10 ;  /* 0x0000000ac8897c20 */ /* 0x000fe40008400000 */
[----:B------:R-:W-:Y:S01]  /*8cd0*/  FFMA R220, R224, R221, R223 ;  /* 0x000000dde0dc7223 */ /* 0x000fe200000000df */
[----:B------:R-:W-:Y:S02]  /*8ce0*/  LOP3.LUT R209, R209, 0xffff, R222, 0xf8, !PT ;  /* 0x0000ffffd1d17812 */ /* 0x000fe400078ef8de */
[----:B------:R-:W-:Y:S02]  /*8cf0*/  FSEL R203, R200, R137, !P1 ;  /* 0x00000089c8cb7208 */ /* 0x000fe40004800000 */
[----:B------:R-:W-:-:S02]  /*8d00*/  LOP3.LUT R137, R210, 0xffffff00, RZ, 0xc0, !PT ;  /* 0xffffff00d2897812 */ /* 0x000fc400078ec0ff */
[----:B------:R-:W-:Y:S02]  /*8d10*/  F2FP.SATFINITE.E4M3.F32.PACK_AB_MERGE_C R210, RZ, R203, RZ ;  /* 0x000000cbffd2723e */ /* 0x000fe400048070ff */
[----:B------:R-:W-:Y:S02]  /*8d20*/  SHF.L.U32 R203, R135, 0x10, RZ ;  /* 0x0000001087cb7819 */ /* 0x000fe400000006ff */
[----:B------:R-:W-:Y:S01]  /*8d30*/  LOP3.LUT R137, R137, 0xffff, R210, 0xf8, !PT ;  /* 0x0000ffff89897812 */ /* 0x000fe200078ef8d2 */
[----:B------:R-:W-:Y:S01]  /*8d40*/  FMUL R210, R149, UR10 ;  /* 0x0000000a95d27c20 */ /* 0x000fe20008400000 */
[----:B------:R-:W-:Y:S01]  /*8d50*/  LOP3.LUT R116, R116, 0xff0000, R203, 0xf8, !PT ;  /* 0x00ff000074747812 */ /* 0x000fe200078ef8cb */
[----:B------:R-:W-:Y:S01]  /*8d60*/  FMUL R203, R218, UR10 ;  /* 0x0000000adacb7c20 */ /* 0x000fe20008400000 */
[----:B------:R-:W-:Y:S02]  /*8d70*/  LOP3.LUT R209, R209, 0xff, RZ, 0xc0, !PT ;  /* 0x000000ffd1d17812 */ /* 0x000fe400078ec0ff */
[----:B------:R-:W-:-:S02]  /*8d80*/  FSEL R210, R149, R210, !P1 ;  /* 0x000000d295d27208 */ /* 0x000fc40004800000 */
[----:B------:R-:W-:Y:S02]  /*8d90*/  FSEL R203, R218, R203, !P1 ;  /* 0x000000cbdacb7208 */ /* 0x000fe40004800000 */
[----:B------:R-:W-:-:S04]  /*8da0*/  F2FP.SATFINITE.E4M3.F32.PACK_AB_MERGE_C R210, RZ, R210, RZ ;  /* 0x000000d2ffd2723e */ /* 0x000fc800048070ff */
[----:B------:R-:W-:Y:S02]  /*8db0*/  LOP3.LUT R135, R211, 0xffff, R210, 0xf8, !PT ;  /* 0x0000ffffd3877812 */ /* 0x000fe400078ef8d2 */
[----:B------:R-:W-:Y:S01]  /*8dc0*/  F2FP.SATFINITE.E4M3.F32.PACK_AB_MERGE_C R211, RZ, R203, RZ ;  /* 0x000000cbffd3723e */ /* 0x000fe200048070ff */
[----:B------:R-:W-:Y:S01]  /*8dd0*/  IMAD.SHL.U32 R203, R134, 0x1000000, RZ ;  /* 0x0100000086cb7824 */ /* 0x000fe200078e00ff */
[----:B------:R-:W-:Y:S02]  /*8de0*/  LOP3.LUT R135, R135, 0xff, RZ, 0xc0, !PT ;  /* 0x000000ff87877812 */ /* 0x000fe400078ec0ff */
[----:B------:R-:W-:Y:S02]  /*8df0*/  LOP3.LUT R134, R212, 0xffff, R211, 0xf8, !PT ;  /* 0x0000ffffd4867812 */ /* 0x000fe400078ef8d3 */
[----:B------:R-:W-:Y:S01]  /*8e00*/  LOP3.LUT R116, R116, 0xff000000, R203, 0xf8, !PT ;  /* 0xff00000074747812 */ /* 0x000fe200078ef8cb */
[----:B------:R-:W-:Y:S01]  /*8e10*/  FMUL R203, R136, UR10 ;  /* 0x0000000a88cb7c20 */ /* 0x000fe20008400000 */
[----:B------:R-:W-:-:S04]  /*8e20*/  LOP3.LUT R134, R134, 0xff, RZ, 0xc0, !PT ;  /* 0x000000ff86867812 */ /* 0x000fc800078ec0ff */
[----:B------:R-:W-:Y:S02]  /*8e30*/  FSEL R203, R136, R203, !P1 ;  /* 0x000000cb88cb7208 */ /* 0x000fe40004800000 */
[----:B------:R-:W-:Y:S02]  /*8e40*/  F2FP.SATFINITE.E4M3.F32.PACK_AB_MERGE_C R136, RZ, R118, RZ ;  /* 0x00000076ff88723e */ /* 0x000fe400048070ff */
[----:B------:R-:W-:Y:S02]  /*8e50*/  F2FP.SATFINITE.E4M3.F32.PACK_AB_MERGE_C R203, RZ, R203, RZ ;  /* 0x000000cbffcb723e */ /* 0x000fe400048070ff */
[----:B------:R-:W-:Y:S01]  /*8e60*/  LOP3.LUT R169, R136, 0xff, RZ, 0xc0, !PT ;  /* 0x000000ff88a97812 */ /* 0x000fe200078ec0ff */
[----:B------:R-:W-:Y:S01]  /*8e70*/  FMUL R136, R123, UR10 ;  /* 0x0000000a7b887c20 */ /* 0x000fe20008400000 */
[----:B------:R-:W-:Y:S02]  /*8e80*/  SHF.L.U32 R118, R203, 0x10, RZ ;  /* 0x00000010cb767819 */ /* 0x000fe400000006ff */
[----:B------:R-:W-:-:S02]  /*8e90*/  LOP3.LUT R120, R169, 0xffff, R120, 0xf8, !PT ;  /* 0x0000ffffa9787812 */ /* 0x000fc400078ef878 */
[----:B------:R-:W-:Y:S01]  /*8ea0*/  LOP3.LUT R117, R117, 0xff0000, R118, 0xf8, !PT ;  /* 0x00ff000075757812 */ /* 0x000fe200078ef876 */
[----:B------:R-:W-:Y:S01]  /*8eb0*/  FMUL R118, R171, UR10 ;  /* 0x0000000aab767c20 */ /* 0x000fe20008400000 */
[----:B------:R-:W-:-:S04]  /*8ec0*/  FSEL R136, R123, R136, !P1 ;  /* 0x000000887b887208 */ /* 0x000fc80004800000 */
[----:B------:R-:W-:Y:S02]  /*8ed0*/  FSEL R118, R171, R118, !P1 ;  /* 0x00000076ab767208 */ /* 0x000fe40004800000 */
[----:B------:R-:W0:Y:S01]  /*8ee0*/  S2R R171, SR_TID.X ;  /* 0x0000000000ab7919 */ /* 0x000e220000002100 */
[----:B------:R-:W-:Y:S02]  /*8ef0*/  F2FP.SATFINITE.E4M3.F32.PACK_AB_MERGE_C R136, RZ, R136, RZ ;  /* 0x00000088ff88723e */ /* 0x000fe400048070ff */
[----:B------:R-:W-:-:S04]  /*8f00*/  F2FP.SATFINITE.E4M3.F32.PACK_AB_MERGE_C R118, RZ, R118, RZ ;  /* 0x00000076ff76723e */ /* 0x000fc800048070ff */
[----:B------:R-:W-:Y:S02]  /*8f10*/  SHF.L.U32 R169, R118, 0x10, RZ ;  /* 0x0000001076a97819 */ /* 0x000fe400000006ff */
[----:B------:R-:W-:Y:S01]  /*8f20*/  SHF.L.U32 R118, R119, 0x18, RZ ;  /* 0x0000001877767819 */ /* 0x000fe200000006ff */
[----:B------:R-:W-:Y:S01]  /*8f30*/  FMUL R119, R174, UR10 ;  /* 0x0000000aae777c20 */ /* 0x000fe20008400000 */
[----:B------:R-:W-:Y:S02]  /*8f40*/  LOP3.LUT R120, R120, 0xff0000, R169, 0xf8, !PT ;  /* 0x00ff000078787812 */ /* 0x000fe400078ef8a9 */
[----:B------:R-:W-:Y:S02]  /*8f50*/  LOP3.LUT R203, R117, R118, RZ, 0xfc, !PT ;  /* 0x0000007675cb7212 */ /* 0x000fe400078efcff */
[----:B------:R-:W-:Y:S01]  /*8f60*/  LOP3.LUT R118, R120, 0xff000000, R121, 0xf8, !PT ;  /* 0xff00000078767812 */ /* 0x000fe200078ef879 */
[----:B------:R-:W-:Y:S01]  /*8f70*/  FMUL R121, R186, UR10 ;  /* 0x0000000aba797c20 */ /* 0x000fe20008400000 */
[----:B------:R-:W-:Y:S01]  /*8f80*/  FMNMX3 R120, R173, |R123|, |R124|, !PT ;  /* 0x4000007bad787276 */ /* 0x000fe2000780047c */
[----:B------:R-:W-:Y:S01]  /*8f90*/  @P1 FMUL R124, R124, UR10 ;  /* 0x0000000a7c7c1c20 */ /* 0x000fe20008400000 */
[----:B------:R-:W-:-:S02]  /*8fa0*/  FSEL R119, R174, R119, !P1 ;  /* 0x00000077ae777208 */ /* 0x000fc40004800000 */
[----:B------:R-:W-:Y:S01]  /*8fb0*/  FMNMX3 R120, R120, |R175|, |R125|, !PT ;  /* 0x400000af78787276 */ /* 0x000fe2000780047d */
[----:B------:R-:W-:Y:S01]  /*8fc0*/  @P1 FMUL R125, R125, UR10 ;  /* 0x0000000a7d7d1c20 */ /* 0x000fe20008400000 */
[----:B------:R-:W-:Y:S02]  /*8fd0*/  F2FP.SATFINITE.E4M3.F32.PACK_AB_MERGE_C R124, RZ, R124, RZ ;  /* 0x0000007cff7c723e */ /* 0x000fe400048070ff */
[----:B------:R-:W-:Y:S01]  /*8fe0*/  FMNMX3 R177, R120, |R177|, |R176|, !PT ;  /* 0x400000b178b17276 */ /* 0x000fe200078004b0 */
[C---:B------:R-:W-:Y:S01]  /*8ff0*/  FMUL R120, R175.reuse, UR10 ;  /* 0x0000000aaf787c20 */ /* 0x040fe20008400000 */
[----:B------:R-:W-:Y:S01]  /*9000*/  LOP3.LUT R117, R204, 0xff, RZ, 0xc0, !PT ;  /* 0x000000ffcc757812 */ /* 0x000fe200078ec0ff */
[----:B------:R-:W-:Y:S01]  /*9010*/  IMAD.SHL.U32 R124, R124, 0x100, RZ ;  /* 0x000001007c7c7824 */ /* 0x000fe200078e00ff */
[----:B------:R-:W-:Y:S01]  /*9020*/  F2FP.SATFINITE.E4M3.F32.PACK_AB_MERGE_C R119, RZ, R119, RZ ;  /* 0x00000077ff77723e */ /* 0x000fe200048070ff */
[----:B------:R-:W-:Y:S01]  /*9030*/  @P1 FMUL R176, R176, UR10 ;  /* 0x0000000ab0b01c20 */ /* 0x000fe20008400000 */
[----:B------:R-:W-:-:S02]  /*9040*/  FSEL R120, R175, R120, !P1 ;  /* 0x00000078af787208 */ /* 0x000fc40004800000 */
[----:B------:R-:W-:Y:S02]  /*9050*/  LOP3.LUT R172, R117, 0xff00, R172, 0xf8, !PT ;  /* 0x0000ff0075ac7812 */ /* 0x000fe400078ef8ac */
[----:B------:R-:W-:Y:S02]  /*9060*/  SHF.L.U32 R119, R119, 0x10, RZ ;  /* 0x0000001077777819 */ /* 0x000fe400000006ff */
[----:B------:R-:W-:Y:S01]  /*9070*/  LOP3.LUT R117, R136, 0xff, RZ, 0xc0, !PT ;  /* 0x000000ff88757812 */ /* 0x000fe200078ec0ff */
[----:B------:R-:W-:Y:S01]  /*9080*/  FMUL R136, R201, UR10 ;  /* 0x0000000ac9887c20 */ /* 0x000fe20008400000 */
[----:B------:R-:W-:Y:S02]  /*9090*/  F2FP.SATFINITE.E4M3.F32.PACK_AB_MERGE_C R120, RZ, R120, RZ ;  /* 0x00000078ff78723e */ /* 0x000fe400048070ff */
[----:B------:R-:W-:Y:S02]  /*90a0*/  LOP3.LUT R119, R172, 0xff0000, R119, 0xf8, !PT ;  /* 0x00ff0000ac777812 */ /* 0x000fe400078ef877 */
[----:B------:R-:W-:Y:S01]  /*90b0*/  LOP3.LUT R117, R117, 0xffff, R124, 0xf8, !PT ;  /* 0x0000ffff75757812 */ /* 0x000fe200078ef87c */
[----:B------:R-:W-:Y:S01]  /*90c0*/  FMUL R124, R179, UR10 ;  /* 0x0000000ab37c7c20 */ /* 0x000fe20008400000 */
[----:B------:R-:W-:Y:S01]  /*90d0*/  SHF.L.U32 R120, R120, 0x10, RZ ;  /* 0x0000001078787819 */ /* 0x000fe200000006ff */
[----:B------:R-:W1:Y:S01]  /*90e0*/  LDC.64 R172, c[0x0][0x3c8] ;  /* 0x0000f200ffac7b82 */ /* 0x000e620000000a00 */
[----:B------:R-:W-:Y:S01]  /*90f0*/  LOP3.LUT R204, R119, R122, RZ, 0xfc, !PT ;  /* 0x0000007a77cc7212 */ /* 0x000fe200078efcff */
[----:B------:R-:W-:Y:S01]  /*9100*/  FMUL R119, R182, UR10 ;  /* 0x0000000ab6777c20 */ /* 0x000fe20008400000 */
[----:B------:R-:W-:-:S02]  /*9110*/  LOP3.LUT R122, R117, 0xff0000, R120, 0xf8, !PT ;  /* 0x00ff0000757a7812 */ /* 0x000fc400078ef878 */
[----:B0-----:R-:W-:Y:S02]  /*9120*/  LOP3.LUT R154, R171, 0x7f, RZ, 0xc0, !PT ;  /* 0x0000007fab9a7812 */ /* 0x001fe400078ec0ff */
[----:B------:R-:W-:Y:S02]  /*9130*/  MOV R117, UR6 ;  /* 0x0000000600757c02 */ /* 0x000fe40008000f00 */
[----:B------:R-:W-:Y:S01]  /*9140*/  FMNMX3 R120, R177, |R178|, |R126|, !PT ;  /* 0x400000b2b1787276 */ /* 0x000fe2000780047e */
[----:B------:R-:W-:Y:S01]  /*9150*/  @P1 FMUL R126, R126, UR10 ;  /* 0x0000000a7e7e1c20 */ /* 0x000fe20008400000 */
[----:B------:R-:W-:Y:S01]  /*9160*/  LOP3.LUT R154, R154, 0x180, R117, 0xf8, !PT ;  /* 0x000001809a9a7812 */ /* 0x000fe200078ef875 */
[----:B------:R-:W-:Y:S01]  /*9170*/  FMUL R117, R178, UR10 ;  /* 0x0000000ab2757c20 */ /* 0x000fe20008400000 */
[----:B------:R-:W-:Y:S01]  /*9180*/  FMNMX3 R120, R120, |R179|, |R127|, !PT ;  /* 0x400000b378787276 */ /* 0x000fe2000780047f */
[----:B------:R-:W-:Y:S01]  /*9190*/  @P1 FMUL R127, R127, UR10 ;  /* 0x0000000a7f7f1c20 */ /* 0x000fe20008400000 */
[----:B------:R-:W-:Y:S01]  /*91a0*/  FSEL R179, R179, R124, !P1 ;  /* 0x0000007cb3b37208 */ /* 0x000fe20004800000 */
[----:B------:R-:W-:Y:S01]  /*91b0*/  FMUL R124, R181, UR10 ;  /* 0x0000000ab57c7c20 */ /* 0x000fe20008400000 */
        /* <DEDUP_REMOVED lines=8> */
[----:B------:R-:W-:Y:S01]  /*9240*/  FMNMX3 R180, R180, |R182|, |R129|, !PT ;  /* 0x400000b6b4b47276 */ /* 0x000fe20007800481 */
[----:B------:R-:W-:Y:S01]  /*9250*/  @P1 FMUL R129, R129, UR10 ;  /* 0x0000000a81811c20 */ /* 0x000fe20008400000 */
[----:B------:R-:W-:-:S02]  /*9260*/  F2FP.SATFINITE.E4M3.F32.PACK_AB_MERGE_C R130, RZ, R130, RZ ;  /* 0x00000082ff82723e */ /* 0x000fc400048070ff */
[----:B------:R-:W-:Y:S02]  /*9270*/  FSEL R119, R183, R124, !P1 ;  /* 0x0000007cb7777208 */ /* 0x000fe40004800000 */
[----:B------:R-:W-:Y:S01]  /*9280*/  FMNMX3 R183, R180, |R183|, |R131|, !PT ;  /* 0x400000b7b4b77276 */ /* 0x000fe20007800483 */
[----:B------:R-:W-:Y:S01]  /*9290*/  @P1 FMUL R131, R131, UR10 ;  /* 0x0000000a83831c20 */ /* 0x000fe20008400000 */
        /* <DEDUP_REMOVED lines=8> */
[----:B------:R-:W-:Y:S02]  /*9320*/  SHF.L.U32 R117, R117, 0x10, RZ ;  /* 0x0000001075757819 */ /* 0x000fe400000006ff */
[----:B------:R-:W-:Y:S02]  /*9330*/  LOP3.LUT R129, R129, 0xffff, RZ, 0xc0, !PT ;  /* 0x0000ffff81817812 */ /* 0x000fe400078ec0ff */
[----:B------:R-:W-:Y:S02]  /*9340*/  FSEL R121, R186, R121, !P1 ;  /* 0x00000079ba797208 */ /* 0x000fe40004800000 */
[----:B------:R-:W-:Y:S01]  /*9350*/  LOP3.LUT R117, R130, 0xff0000, R117, 0xf8, !PT ;  /* 0x00ff000082757812 */ /* 0x000fe200078ef875 */
[----:B------:R-:W-:Y:S01]  /*9360*/  FMUL R130, R197, UR10 ;  /* 0x0000000ac5827c20 */ /* 0x000fe20008400000 */
[----:B------:R-:W-:-:S02]  /*9370*/  SHF.L.U32 R206, R129, 0x18, RZ ;  /* 0x0000001881ce7819 */ /* 0x000fc400000006ff */
[----:B------:R-:W-:Y:S02]  /*9380*/  F2FP.SATFINITE.E4M3.F32.PACK_AB_MERGE_C R119, RZ, R119, RZ ;  /* 0x00000077ff77723e */ /* 0x000fe400048070ff */
[----:B------:R-:W-:Y:S02]  /*9390*/  F2FP.SATFINITE.E4M3.F32.PACK_AB_MERGE_C R131, RZ, R131, RZ ;  /* 0x00000083ff83723e */ /* 0x000fe400048070ff */
[----:B------:R-:W-:Y:S02]  /*93a0*/  F2FP.SATFINITE.E4M3.F32.PACK_AB_MERGE_C R125, RZ, R125, RZ ;  /* 0x0000007dff7d723e */ /* 0x000fe400048070ff */
[----:B------:R-:W-:Y:S02]  /*93b0*/  F2FP.SATFINITE.E4M3.F32.PACK_AB_MERGE_C R132, RZ, R132, RZ ;  /* 0x00000084ff84723e */ /* 0x000fe400048070ff */
[----:B------:R-:W-:Y:S01]  /*93c0*/  FMNMX3 R183, R183, |R185|, |R184|, !PT ;  /* 0x400000b9b7b77276 */ /* 0x000fe200078004b8 */
[----:B------:R-:W-:Y:S01]  /*93d0*/  @P1 FMUL R184, R184, UR10 ;  /* 0x0000000ab8b81c20 */ /* 0x000fe20008400000 */
[----:B------:R-:W-:Y:S01]  /*93e0*/  LOP3.LUT R206, R117, R206, RZ, 0xfc, !PT ;  /* 0x000000ce75ce7212 */ /* 0x000fe200078efcff */
[----:B------:R-:W-:Y:S01]  /*93f0*/  FMUL R117, R190, UR10 ;  /* 0x0000000abe757c20 */ /* 0x000fe20008400000 */
[----:B------:R-:W-:-:S02]  /*9400*/  LOP3.LUT R124, R119, 0xff, RZ, 0xc0, !PT ;  /* 0x000000ff777c7812 */ /* 0x000fc400078ec0ff */
[----:B------:R-:W-:Y:S02]  /*9410*/  SHF.L.U32 R131, R131, 0x8, RZ ;  /* 0x0000000883837819 */ /* 0x000fe400000006ff */
[----:B------:R-:W-:Y:S02]  /*9420*/  F2FP.SATFINITE.E4M3.F32.PACK_AB_MERGE_C R121, RZ, R121, RZ ;  /* 0x00000079ff79723e */ /* 0x000fe400048070ff */
[----:B------:R-:W-:Y:S02]  /*9430*/  LOP3.LUT R125, R125, 0xffff, RZ, 0xc0, !PT ;  /* 0x0000ffff7d7d7812 */ /* 0x000fe400078ec0ff */
[----:B------:R-:W-:Y:S02]  /*9440*/  LOP3.LUT R132, R132, 0xffff, RZ, 0xc0, !PT ;  /* 0x0000ffff84847812 */ /* 0x000fe400078ec0ff */
[----:B------:R-:W-:Y:S01]  /*9450*/  FMNMX3 R183, R183, |R188|, |R133|, !PT ;  /* 0x400000bcb7b77276 */ /* 0x000fe20007800485 */
[----:B------:R-:W-:Y:S01]  /*9460*/  @P1 FMUL R133, R133, UR10 ;  /* 0x0000000a85851c20 */ /* 0x000fe20008400000 */
[----:B------:R-:W-:Y:S01]  /*9470*/  F2FP.SATFINITE.E4M3.F32.PACK_AB_MERGE_C R176, RZ, R176, RZ ;  /* 0x000000b0ffb0723e */ /* 0x000fe200048070ff */
[----:B------:R-:W-:Y:S01]  /*9480*/  IMAD.SHL.U32 R132, R132, 0x1000000, RZ ;  /* 0x0100000084847824 */ /* 0x000fe200078e00ff */
[----:B------:R-:W-:-:S02]  /*9490*/  F2FP.SATFINITE.E4M3.F32.PACK_AB_MERGE_C R127, RZ, R127, RZ ;  /* 0x0000007fff7f723e */ /* 0x000fc400048070ff */
[----:B------:R-:W-:Y:S02]  /*94a0*/  LOP3.LUT R124, R124, 0xffff, R131, 0xf8, !PT ;  /* 0x0000ffff7c7c7812 */ /* 0x000fe400078ef883 */
[----:B------:R-:W-:Y:S01]  /*94b0*/  SHF.L.U32 R121, R121, 0x10, RZ ;  /* 0x0000001079797819 */ /* 0x000fe200000006ff */
[----:B------:R-:W-:Y:S01]  /*94c0*/  IMAD.SHL.U32 R127, R127, 0x100, RZ ;  /* 0x000001007f7f7824 */ /* 0x000fe200078e00ff */
[----:B------:R-:W-:Y:S02]  /*94d0*/  SHF.L.U32 R125, R125, 0x18, RZ ;  /* 0x000000187d7d7819 */ /* 0x000fe400000006ff */
[----:B------:R-:W-:Y:S02]  /*94e0*/  F2FP.SATFINITE.E4M3.F32.PACK_AB_MERGE_C R179, RZ, R179, RZ ;  /* 0x000000b3ffb3723e */ /* 0x000fe400048070ff */
[----:B------:R-:W-:Y:S02]  /*94f0*/  FSEL R119, R190, R117, !P1 ;  /* 0x00000075be777208 */ /* 0x000fe40004800000 */
[----:B------:R-:W-:Y:S01]  /*9500*/  FMNMX3 R190, R183, |R190|, |R187|, !PT ;  /* 0x400000beb7be7276 */ /* 0x000fe200078004bb */
[----:B------:R-:W-:Y:S01]  /*9510*/  @P1 FMUL R187, R187, UR10 ;  /* 0x0000000abbbb1c20 */ /* 0x000fe20008400000 */
[----:B------:R-:W-:-:S02]  /*9520*/  PRMT R176, R176, 0x7104, RZ ;  /* 0x00007104b0b07816 */ /* 0x000fc400000000ff */
[----:B------:R-:W-:Y:S02]  /*9530*/  F2FP.SATFINITE.E4M3.F32.PACK_AB_MERGE_C R178, RZ, R178, RZ ;  /* 0x000000b2ffb2723e */ /* 0x000fe400048070ff */
[----:B------:R-:W-:Y:S02]  /*9540*/  F2FP.SATFINITE.E4M3.F32.PACK_AB_MERGE_C R126, RZ, R126, RZ ;  /* 0x0000007eff7e723e */ /* 0x000fe400048070ff */
[----:B------:R-:W-:Y:S02]  /*9550*/  LOP3.LUT R121, R124, 0xff0000, R121, 0xf8, !PT ;  /* 0x00ff00007c797812 */ /* 0x000fe400078ef879 */
[----:B------:R-:W-:Y:S02]  /*9560*/  LOP3.LUT R120, R122, 0xff000000, R125, 0xf8, !PT ;  /* 0xff0000007a787812 */ /* 0x000fe400078ef87d */
[----:B------:R-:W-:Y:S02]  /*9570*/  LOP3.LUT R122, R179, 0xff, RZ, 0xc0, !PT ;  /* 0x000000ffb37a7812 */ /* 0x000fe400078ec0ff */
[----:B------:R-:W-:-:S02]  /*9580*/  F2FP.SATFINITE.E4M3.F32.PACK_AB_MERGE_C R181, RZ, R181, RZ ;  /* 0x000000b5ffb5723e */ /* 0x000fc400048070ff */
[----:B------:R-:W-:Y:S02]  /*9590*/  F2FP.SATFINITE.E4M3.F32.PACK_AB_MERGE_C R128, RZ, R128, RZ ;  /* 0x00000080ff80723e */ /* 0x000fe400048070ff */
[----:B------:R-:W-:Y:S01]  /*95a0*/  FMNMX3 R190, R190, |R193|, |R189|, !PT ;  /* 0x400000c1bebe7276 */ /* 0x000fe200078004bd */
[----:B------:R-:W-:Y:S01]  /*95b0*/  @P1 FMUL R189, R189, UR10 ;  /* 0x0000000abdbd1c20 */ /* 0x000fe20008400000 */
[----:B------:R-:W-:Y:S02]  /*95c0*/  LOP3.LUT R205, R205, 0xff00, R176, 0xf8, !PT ;  /* 0x0000ff00cdcd7812 */ /* 0x000fe400078ef8b0 */
[----:B------:R-:W-:Y:S02]  /*95d0*/  SHF.L.U32 R178, R178, 0x10, RZ ;  /* 0x00000010b2b27819 */ /* 0x000fe400000006ff */
[----:B------:R-:W-:Y:S02]  /*95e0*/  LOP3.LUT R126, R126, 0xffff, RZ, 0xc0, !PT ;  /* 0x0000ffff7e7e7812 */ /* 0x000fe400078ec0ff */
[----:B------:R-:W-:Y:S01]  /*95f0*/  LOP3.LUT R124, R121, 0xff000000, R132, 0xf8, !PT ;  /* 0xff000000797c7812 */ /* 0x000fe200078ef884 */
[----:B------:R-:W-:Y:S01]  /*9600*/  FMUL R121, R194, UR10 ;  /* 0x0000000ac2797c20 */ /* 0x000fe20008400000 */
[----:B------:R-:W-:Y:S01]  /*9610*/  LOP3.LUT R122, R122, 0xffff, R127, 0xf8, !PT ;  /* 0x0000ffff7a7a7812 */ /* 0x000fe200078ef87f */
[----:B------:R-:W-:Y:S01]  /*9620*/  FMUL R132, R199, UR10 ;  /* 0x0000000ac7847c20 */ /* 0x000fe20008400000 */
[----:B------:R-:W-:-:S02]  /*9630*/  SHF.L.U32 R181, R181, 0x10, RZ ;  /* 0x00000010b5b57819 */ /* 0x000fc400000006ff */
[----:B------:R-:W-:Y:S02]  /*9640*/  LOP3.LUT R128, R128, 0xffff, RZ, 0xc0, !PT ;  /* 0x0000ffff80807812 */ /* 0x000fe400078ec0ff */
[----:B------:R-:W-:Y:S02]  /*9650*/  FSEL R123, R188, R123, !P1 ;  /* 0x0000007bbc7b7208 */ /* 0x000fe40004800000 */
[----:B------:R-:W-:Y:S02]  /*9660*/  F2FP.SATFINITE.E4M3.F32.PACK_AB_MERGE_C R184, RZ, R184, RZ ;  /* 0x000000b8ffb8723e */ /* 0x000fe400048070ff */
[----:B------:R-:W-:Y:S01]  /*9670*/  FMNMX3 R117, R190, |R192|, |R191|, !PT ;  /* 0x400000c0be757276 */ /* 0x000fe200078004bf */
[----:B------:R-:W-:Y:S01]  /*9680*/  @P1 FMUL R191, R191, UR10 ;  /* 0x0000000abfbf1c20 */ /* 0x000fe20008400000 */
[----:B------:R-:W-:Y:S02]  /*9690*/  LOP3.LUT R205, R205, 0xff0000, R178, 0xf8, !PT ;  /* 0x00ff0000cdcd7812 */ /* 0x000fe400078ef8b2 */
[----:B------:R-:W-:-:S02]  /*96a0*/  SHF.L.U32 R126, R126, 0x18, RZ ;  /* 0x000000187e7e7819 */ /* 0x000fc400000006ff */
[----:B------:R-:W-:Y:S02]  /*96b0*/  LOP3.LUT R181, R122, 0xff0000, R181, 0xf8, !PT ;  /* 0x00ff00007ab57812 */ /* 0x000fe400078ef8b5 */
[----:B------:R-:W-:Y:S02]  /*96c0*/  SHF.L.U32 R128, R128, 0x18, RZ ;  /* 0x0000001880807819 */ /* 0x000fe400000006ff */
[----:B------:R-:W-:Y:S02]  /*96d0*/  FSEL R121, R194, R121, !P1 ;  /* 0x00000079c2797208 */ /* 0x000fe40004800000 */
[----:B------:R-:W-:Y:S02]  /*96e0*/  PRMT R184, R184, 0x7104, RZ ;  /* 0x00007104b8b87816 */ /* 0x000fe400000000ff */
[----:B------:R-:W-:Y:S02]  /*96f0*/  F2FP.SATFINITE.E4M3.F32.PACK_AB_MERGE_C R123, RZ, R123, RZ ;  /* 0x0000007bff7b723e */ /* 0x000fe400048070ff */
[----:B------:R-:W-:-:S02]  /*9700*/  F2FP.SATFINITE.E4M3.F32.PACK_AB_MERGE_C R133, RZ, R133, RZ ;  /* 0x00000085ff85723e */ /* 0x000fc400048070ff */
[----:B------:R-:W-:Y:S01]  /*9710*/  FMNMX3 R194, R117, |R194|, |R138|, !PT ;  /* 0x400000c275c27276 */ /* 0x000fe2000780048a */
[----:B------:R-:W-:Y:S01]  /*9720*/  @P1 FMUL R138, R138, UR10 ;  /* 0x0000000a8a8a1c20 */ /* 0x000fe20008400000 */
[----:B------:R-:W-:Y:S01]  /*9730*/  LOP3.LUT R205, R205, R126, RZ, 0xfc, !PT ;  /* 0x0000007ecdcd7212 */ /* 0x000fe200078efcff */
[----:B------:R-:W-:Y:S01]  /*9740*/  FMUL R126, R193, UR10 ;  /* 0x0000000ac17e7c20 */ /* 0x000fe20008400000 */
[----:B------:R-:W-:Y:S01]  /*9750*/  LOP3.LUT R122, R181, 0xff000000, R128, 0xf8, !PT ;  /* 0xff000000b57a7812 */ /* 0x000fe200078ef880 */
[----:B------:R-:W-:Y:S01]  /*9760*/  FMUL R128, R195, UR10 ;  /* 0x0000000ac3807c20 */ /* 0x000fe20008400000 */
[----:B------:R-:W-:Y:S01]  /*9770*/  LOP3.LUT R184, R207, 0xff00, R184, 0xf8, !PT ;  /* 0x0000ff00cfb87812 */ /* 0x000fe200078ef8b8 */
[----:B------:R-:W-:Y:S01]  /*9780*/  FMUL R117, R198, UR10 ;  /* 0x0000000ac6757c20 */ /* 0x000fe20008400000 */
[----:B------:R-:W-:Y:S02]  /*9790*/  SHF.L.U32 R123, R123, 0x10, RZ ;  /* 0x000000107b7b7819 */ /* 0x000fe400000006ff */
[----:B------:R-:W-:-:S02]  /*97a0*/  LOP3.LUT R133, R133, 0xffff, RZ, 0xc0, !PT ;  /* 0x0000ffff85857812 */ /* 0x000fc400078ec0ff */
[----:B------:R-:W-:Y:S02]  /*97b0*/  F2FP.SATFINITE.E4M3.F32.PACK_AB_MERGE_C R191, RZ, R191, RZ ;  /* 0x000000bfffbf723e */ /* 0x000fe400048070ff */
[----:B------:R-:W-:Y:S01]  /*97c0*/  FMNMX3 R194, R194, |R195|, |R139|, !PT ;  /* 0x400000c3c2c27276 */ /* 0x000fe2000780048b */
[----:B------:R-:W-:Y:S01]  /*97d0*/  @P1 FMUL R139, R139, UR10 ;  /* 0x0000000a8b8b1c20 */ /* 0x000fe20008400000 */
[----:B------:R-:W-:Y:S02]  /*97e0*/  F2FP.SATFINITE.E4M3.F32.PACK_AB_MERGE_C R138, RZ, R138, RZ ;  /* 0x0000008aff8a723e */ /* 0x000fe400048070ff */
[----:B------:R-:W-:Y:S02]  /*97f0*/  FSEL R125, R193, R126, !P1 ;  /* 0x0000007ec17d7208 */ /* 0x000fe40004800000 */
[----:B------:R-:W-:Y:S02]  /*9800*/  LOP3.LUT R123, R184, 0xff0000, R123, 0xf8, !PT ;  /* 0x00ff0000b87b7812 */ /* 0x000fe400078ef87b */
[----:B------:R-:W-:-:S02]  /*9810*/  SHF.L.U32 R126, R133, 0x18, RZ ;  /* 0x00000018857e7819 */ /* 0x000fc400000006ff */
[----:B------:R-:W-:Y:S02]  /*9820*/  PRMT R191, R191, 0x7104, RZ ;  /* 0x00007104bfbf7816 */ /* 0x000fe400000000ff */
[----:B------:R-:W-:Y:S02]  /*9830*/  F2FP.SATFINITE.E4M3.F32.PACK_AB_MERGE_C R121, RZ, R121, RZ ;  /* 0x00000079ff79723e */ /* 0x000fe400048070ff */
[----:B------:R-:W-:Y:S02]  /*9840*/  F2FP.SATFINITE.E4M3.F32.PACK_AB_MERGE_C R119, RZ, R119, RZ ;  /* 0x00000077ff77723e */ /* 0x000fe400048070ff */
[----:B------:R-:W-:Y:S02]  /*9850*/  FSEL R128, R195, R128, !P1 ;  /* 0x00000080c3807208 */ /* 0x000fe40004800000 */
[----:B------:R-:W-:Y:S02]  /*9860*/  FSEL R130, R197, R130, !P1 ;  /* 0x00000082c5827208 */ /* 0x000fe40004800000 */
[----:B------:R-:W-:Y:S01]  /*9870*/  FMNMX3 R197, R194, |R197|, |R140|, !PT ;  /* 0x400000c5c2c57276 */ /* 0x000fe2000780048c */
[----:B------:R-:W-:Y:S01]  /*9880*/  @P1 FMUL R140, R140, UR10 ;  /* 0x0000000a8c8c1c20 */ /* 0x000fe20008400000 */
[----:B------:R-:W-:-:S02]  /*9890*/  LOP3.LUT R138, R138, 0xffff, RZ, 0xc0, !PT ;  /* 0x0000ffff8a8a7812 */ /* 0x000fc400078ec0ff */
[----:B------:R-:W-:Y:S02]  /*98a0*/  LOP3.LUT R207, R123, R126, RZ, 0xfc, !PT ;  /* 0x0000007e7bcf7212 */ /* 0x000fe400078efcff */
[----:B------:R-:W-:Y:S02]  /*98b0*/  LOP3.LUT R208, R208, 0xff00, R191, 0xf8, !PT ;  /* 0x0000ff00d0d07812 */ /* 0x000fe400078ef8bf */
[----:B------:R-:W-:Y:S02]  /*98c0*/  SHF.L.U32 R121, R121, 0x10, RZ ;  /* 0x0000001079797819 */ /* 0x000fe400000006ff */
[----:B------:R-:W-:Y:S02]  /*98d0*/  LOP3.LUT R126, R119, 0xff, RZ, 0xc0, !PT ;  /* 0x000000ff777e7812 */ /* 0x000fe400078ec0ff */
[----:B------:R-:W-:Y:S02]  /*98e0*/  F2FP.SATFINITE.E4M3.F32.PACK_AB_MERGE_C R128, RZ, R128, RZ ;  /* 0x00000080ff80723e */ /* 0x000fe400048070ff */
[----:B------:R-:W-:-:S02]  /*98f0*/  F2FP.SATFINITE.E4M3.F32.PACK_AB_MERGE_C R139, RZ, R139, RZ ;  /* 0x0000008bff8b723e */ /* 0x000fc400048070ff */
[----:B------:R-:W-:Y:S01]  /*9900*/  FMNMX3 R197, R197, |R196|, |R142|, !PT ;  /* 0x400000c4c5c57276 */ /* 0x000fe2000780048e */
[----:B------:R-:W-:Y:S01]  /*9910*/  @P1 FMUL R142, R142, UR10 ;  /* 0x0000000a8e8e1c20 */ /* 0x000fe20008400000 */
[----:B------:R-:W-:Y:S01]  /*9920*/  FSEL R119, R198, R117, !P1 ;  /* 0x00000075c6777208 */ /* 0x000fe20004800000 */
[----:B------:R-:W-:Y:S01]  /*9930*/  IMAD.SHL.U32 R117, R138, 0x1000000, RZ ;  /* 0x010000008a757824 */ /* 0x000fe200078e00ff */
[----:B------:R-:W-:Y:S01]  /*9940*/  LOP3.LUT R208, R208, 0xff0000, R121, 0xf8, !PT ;  /* 0x00ff0000d0d07812 */ /* 0x000fe200078ef879 */
        /* <DEDUP_REMOVED lines=8> */
[----:B------:R-:W-:Y:S02]  /*99d0*/  LOP3.LUT R208, R208, R117, RZ, 0xfc, !PT ;  /* 0x00000075d0d07212 */ /* 0x000fe400078efcff */
[----:B------:R-:W-:Y:S02]  /*99e0*/  LOP3.LUT R128, R128, 0xffff, R139, 0xf8, !PT ;  /* 0x0000ffff80807812 */ /* 0x000fe400078ef88b */
[----:B------:R-:W-:Y:S01]  /*99f0*/  SHF.L.U32 R117, R130, 0x10, RZ ;  /* 0x0000001082757819 */ /* 0x000fe200000006ff */
[----:B------:R-:W-:Y:S01]  /*9a00*/  IMAD.MOV.U32 R127, RZ, RZ, R208 ;  /* 0x000000ffff7f7224 */ /* 0x000fe200078e00d0 */
[----:B------:R-:W-:-:S02]  /*9a10*/  LOP3.LUT R140, R140, 0xffff, RZ, 0xc0, !PT ;  /* 0x0000ffff8c8c7812 */ /* 0x000fc400078ec0ff */
[----:B------:R-:W-:Y:S01]  /*9a20*/  FMNMX3 R198, R198, |R199|, |R143|, !PT ;  /* 0x400000c7c6c67276 */ /* 0x000fe2000780048f */
[----:B------:R-:W-:Y:S01]  /*9a30*/  @P1 FMUL R143, R143, UR10 ;  /* 0x0000000a8f8f1c20 */ /* 0x000fe20008400000 */
[----:B------:R-:W-:Y:S02]  /*9a40*/  F2FP.SATFINITE.E4M3.F32.PACK_AB_MERGE_C R142, RZ, R142, RZ ;  /* 0x0000008eff8e723e */ /* 0x000fe400048070ff */
[----:B------:R-:W-:Y:S02]  /*9a50*/  LOP3.LUT R117, R128, 0xff0000, R117, 0xf8, !PT ;  /* 0x00ff000080757812 */ /* 0x000fe400078ef875 */
[----:B------:R-:W-:Y:S02]  /*9a60*/  SHF.L.U32 R140, R140, 0x18, RZ ;  /* 0x000000188c8c7819 */ /* 0x000fe400000006ff */
[----:B------:R-:W-:Y:S01]  /*9a70*/  FMNMX3 R198, R198, |R201|, |R144|, !PT ;  /* 0x400000c9c6c67276 */ /* 0x000fe20007800490 */
[----:B------:R-:W-:Y:S01]  /*9a80*/  @P1 FMUL R144, R144, UR10 ;  /* 0x0000000a90901c20 */ /* 0x000fe20008400000 */
[----:B------:R-:W-:-:S02]  /*9a90*/  PRMT R142, R142, 0x7104, RZ ;  /* 0x000071048e8e7816 */ /* 0x000fc400000000ff */
[----:B------:R-:W-:Y:S02]  /*9aa0*/  F2FP.SATFINITE.E4M3.F32.PACK_AB_MERGE_C R119, RZ, R119, RZ ;  /* 0x00000077ff77723e */ /* 0x000fe400048070ff */
[----:B------:R-:W-:Y:S02]  /*9ab0*/  F2FP.SATFINITE.E4M3.F32.PACK_AB_MERGE_C R141, RZ, R141, RZ ;  /* 0x0000008dff8d723e */ /* 0x000fe400048070ff */
[----:B------:R-:W-:Y:S02]  /*9ac0*/  FSEL R132, R199, R132, !P1 ;  /* 0x00000084c7847208 */ /* 0x000fe40004800000 */
[----:B------:R-:W-:Y:S02]  /*9ad0*/  LOP3.LUT R128, R117, 0xff000000, R140, 0xf8, !PT ;  /* 0xff00000075807812 */ /* 0x000fe400078ef88c */
[----:B------:R-:W-:Y:S01]  /*9ae0*/  FMNMX3 R117, R198, |R200|, |R145|, !PT ;  /* 0x400000c8c6757276 */ /* 0x000fe20007800491 */
[----:B------:R-:W-:Y:S01]  /*9af0*/  @P1 FMUL R145, R145, UR10 ;  /* 0x0000000a91911c20 */ /* 0x000fe20008400000 */
[----:B------:R-:W-:-:S02]  /*9b00*/  FSEL R136, R201, R136, !P1 ;  /* 0x00000088c9887208 */ /* 0x000fc40004800000 */
[----:B------:R-:W-:Y:S02]  /*9b10*/  LOP3.LUT R142, R209, 0xff00, R142, 0xf8, !PT ;  /* 0x0000ff00d18e7812 */ /* 0x000fe400078ef88e */
[----:B------:R-:W-:Y:S02]  /*9b20*/  SHF.L.U32 R119, R119, 0x10, RZ ;  /* 0x0000001077777819 */ /* 0x000fe400000006ff */
[----:B------:R-:W-:Y:S02]  /*9b30*/  LOP3.LUT R141, R141, 0xffff, RZ, 0xc0, !PT ;  /* 0x0000ffff8d8d7812 */ /* 0x000fe400078ec0ff */
[----:B------:R-:W-:Y:S02]  /*9b40*/  F2FP.SATFINITE.E4M3.F32.PACK_AB_MERGE_C R132, RZ, R132, RZ ;  /* 0x00000084ff84723e */ /* 0x000fe400048070ff */
[----:B------:R-:W-:Y:S02]  /*9b50*/  F2FP.SATFINITE.E4M3.F32.PACK_AB_MERGE_C R143, RZ, R143, RZ ;  /* 0x0000008fff8f723e */ /* 0x000fe400048070ff */
[----:B------:R-:W-:Y:S01]  /*9b60*/  FMNMX3 R117, R117, |R202|, |R146|, !PT ;  /* 0x400000ca75757276 */ /* 0x000fe20007800492 */
[----:B------:R-:W-:Y:S01]  /*9b70*/  @P1 FMUL R146, R146, UR10 ;  /* 0x0000000a92921c20 */ /* 0x000fe20008400000 */
[----:B------:R-:W-:-:S02]  /*9b80*/  LOP3.LUT R119, R142, 0xff0000, R119, 0xf8, !PT ;  /* 0x00ff00008e777812 */ /* 0x000fc400078ef877 */
[----:B------:R-:W-:Y:S02]  /*9b90*/  SHF.L.U32 R130, R141, 0x18, RZ ;  /* 0x000000188d827819 */ /* 0x000fe400000006ff */
[----:B------:R-:W-:Y:S02]  /*9ba0*/  F2FP.SATFINITE.E4M3.F32.PACK_AB_MERGE_C R136, RZ, R136, RZ ;  /* 0x00000088ff88723e */ /* 0x000fe400048070ff */
[----:B------:R-:W-:Y:S02]  /*9bb0*/  LOP3.LUT R132, R132, 0xff, RZ, 0xc0, !PT ;  /* 0x000000ff84847812 */ /* 0x000fe400078ec0ff */
[----:B------:R-:W-:Y:S02]  /*9bc0*/  SHF.L.U32 R143, R143, 0x8, RZ ;  /* 0x000000088f8f7819 */ /* 0x000fe400000006ff */
[----:B------:R-:W-:Y:S01]  /*9bd0*/  FMNMX3 R117, R117, |R213|, |R148|, !PT ;  /* 0x400000d575757276 */ /* 0x000fe20007800494 */
[----:B------:R-:W-:Y:S01]  /*9be0*/  @P1 FMUL R148, R148, UR10 ;  /* 0x0000000a94941c20 */ /* 0x000fe20008400000 */
[----:B------:R-:W-:Y:S01]  /*9bf0*/  LOP3.LUT R209, R119, R130, RZ, 0xfc, !PT ;  /* 0x0000008277d17212 */ /* 0x000fe200078efcff */
[----:B------:R-:W-:Y:S01]  /*9c00*/  IMAD.U32 R119, R136, 0x10000, RZ ;  /* 0x0001000088777824 */ /* 0x000fe200078e00ff */
[----:B------:R-:W-:Y:S01]  /*9c10*/  LOP3.LUT R132, R132, 0xffff, R143, 0xf8, !PT ;  /* 0x0000ffff84847812 */ /* 0x000fe200078ef88f */
[----:B------:R-:W-:Y:S01]  /*9c20*/  FMUL R130, R213, UR10 ;  /* 0x0000000ad5827c20 */ /* 0x000fe20008400000 */
[----:B------:R-:W-:Y:S01]  /*9c30*/  FMNMX3 R117, R117, |R214|, |R147|, !PT ;  /* 0x400000d675757276 */ /* 0x000fe20007800493 */
[----:B------:R-:W-:Y:S01]  /*9c40*/  @P1 FMUL R147, R147, UR10 ;  /* 0x0000000a93931c20 */ /* 0x000fe20008400000 */
[----:B------:R-:W-:-:S02]  /*9c50*/  LOP3.LUT R119, R132, 0xff0000, R119, 0xf8, !PT ;  /* 0x00ff000084777812 */ /* 0x000fc400078ef877 */
[----:B------:R-:W-:Y:S01]  /*9c60*/  FMNMX3 R132, R117, |R149|, |R150|, !PT ;  /* 0x4000009575847276 */ /* 0x000fe20007800496 */
[----:B------:R-:W-:Y:S01]  /*9c70*/  FMUL R117, R216, UR10 ;  /* 0x0000000ad8757c20 */ /* 0x000fe20008400000 */
[----:B------:R-:W-:Y:S01]  /*9c80*/  FSEL R138, R215, R138, !P1 ;  /* 0x0000008ad78a7208 */ /* 0x000fe20004800000 */
[----:B------:R-:W-:Y:S01]  /*9c90*/  @P1 FMUL R150, R150, UR10 ;  /* 0x0000000a96961c20 */ /* 0x000fe20008400000 */
[----:B------:R-:W-:Y:S01]  /*9ca0*/  FMNMX3 R215, R132, |R215|, |R151|, !PT ;  /* 0x400000d784d77276 */ /* 0x000fe20007800497 */
[----:B------:R-:W-:Y:S01]  /*9cb0*/  FMUL R132, R217, UR10 ;  /* 0x0000000ad9847c20 */ /* 0x000fe20008400000 */
[----:B------:R-:W-:Y:S01]  /*9cc0*/  F2FP.SATFINITE.E4M3.F32.PACK_AB_MERGE_C R187, RZ, R187, RZ ;  /* 0x000000bbffbb723e */ /* 0x000fe200048070ff */
[----:B------:R-:W-:Y:S01]  /*9cd0*/  @P1 FMUL R151, R151, UR10 ;  /* 0x0000000a97971c20 */ /* 0x000fe20008400000 */
[----:B------:R-:W-:Y:S02]  /*9ce0*/  FSEL R117, R216, R117, !P1 ;  /* 0x00000075d8757208 */ /* 0x000fe40004800000 */
[----:B------:R-:W-:-:S02]  /*9cf0*/  FSEL R121, R202, R121, !P1 ;  /* 0x00000079ca797208 */ /* 0x000fc40004800000 */
[----:B------:R-:W-:Y:S02]  /*9d00*/  F2FP.SATFINITE.E4M3.F32.PACK_AB_MERGE_C R145, RZ, R145, RZ ;  /* 0x00000091ff91723e */ /* 0x000fe400048070ff */
[----:B------:R-:W-:Y:S01]  /*9d10*/  FMNMX3 R216, R215, |R216|, |R152|, !PT ;  /* 0x400000d8d7d87276 */ /* 0x000fe20007800498 */
[----:B------:R-:W-:Y:S01]  /*9d20*/  @P1 FMUL R152, R152, UR10 ;  /* 0x0000000a98981c20 */ /* 0x000fe20008400000 */
[----:B------:R-:W-:Y:S02]  /*9d30*/  F2FP.SATFINITE.E4M3.F32.PACK_AB_MERGE_C R144, RZ, R144, RZ ;  /* 0x00000090ff90723e */ /* 0x000fe400048070ff */
[----:B------:R-:W-:Y:S02]  /*9d40*/  SHF.L.U32 R187, R187, 0x8, RZ ;  /* 0x00000008bbbb7819 */ /* 0x000fe400000006ff */
[----:B------:R-:W-:Y:S02]  /*9d50*/  F2FP.SATFINITE.E4M3.F32.PACK_AB_MERGE_C R125, RZ, R125, RZ ;  /* 0x0000007dff7d723e */ /* 0x000fe400048070ff */
[----:B------:R-:W-:-:S02]  /*9d60*/  FSEL R123, R213, R130, !P1 ;  /* 0x00000082d57b7208 */ /* 0x000fc40004800000 */
[----:B------:R-:W-:Y:S02]  /*9d70*/  LOP3.LUT R130, R137, 0xff, RZ, 0xc0, !PT ;  /* 0x000000ff89827812 */ /* 0x000fe400078ec0ff */
[----:B------:R-:W-:Y:S02]  /*9d80*/  PRMT R145, R145, 0x7104, RZ ;  /* 0x0000710491917816 */ /* 0x000fe400000000ff */
[----:B------:R-:W-:Y:S02]  /*9d90*/  F2FP.SATFINITE.E4M3.F32.PACK_AB_MERGE_C R121, RZ, R121, RZ ;  /* 0x00000079ff79723e */ /* 0x000fe400048070ff */
[----:B------:R-:W-:Y:S01]  /*9da0*/  FMNMX3 R216, R216, |R217|, |R153|, !PT ;  /* 0x400000d9d8d87276 */ /* 0x000fe20007800499 */
[----:B------:R-:W-:Y:S01]  /*9db0*/  @P1 FMUL R153, R153, UR10 ;  /* 0x0000000a99991c20 */ /* 0x000fe20008400000 */
[----:B------:R-:W-:Y:S02]  /*9dc0*/  LOP3.LUT R144, R144, 0xffff, RZ, 0xc0, !PT ;  /* 0x0000ffff90907812 */ /* 0x000fe400078ec0ff */
[----:B------:R-:W-:-:S02]  /*9dd0*/  LOP3.LUT R126, R126, 0xffff, R187, 0xf8, !PT ;  /* 0x0000ffff7e7e7812 */ /* 0x000fc400078ef8bb */
[----:B------:R-:W-:Y:S02]  /*9de0*/  SHF.L.U32 R125, R125, 0x10, RZ ;  /* 0x000000107d7d7819 */ /* 0x000fe400000006ff */
[----:B------:R-:W-:Y:S02]  /*9df0*/  LOP3.LUT R136, R130, 0xff00, R145, 0xf8, !PT ;  /* 0x0000ff0082887812 */ /* 0x000fe400078ef891 */
[----:B------:R-:W-:Y:S02]  /*9e00*/  SHF.L.U32 R121, R121, 0x10, RZ ;  /* 0x0000001079797819 */ /* 0x000fe400000006ff */
[----:B------:R-:W-:Y:S01]  /*9e10*/  FMNMX3 R216, R216, |R218|, |R219|, !PT ;  /* 0x400000dad8d87276 */ /* 0x000fe200078004db */
[----:B------:R-:W-:Y:S01]  /*9e20*/  @P1 FMUL R219, R219, UR10 ;  /* 0x0000000adbdb1c20 */ /* 0x000fe20008400000 */
[----:B------:R-:W-:Y:S02]  /*9e30*/  SHF.L.U32 R144, R144, 0x18, RZ ;  /* 0x0000001890907819 */ /* 0x000fe400000006ff */
[----:B------:R-:W-:Y:S01]  /*9e40*/  LOP3.LUT R126, R126, 0xff0000, R125, 0xf8, !PT ;  /* 0x00ff00007e7e7812 */ /* 0x000fe200078ef87d */
[----:B------:R-:W-:Y:S01]  /*9e50*/  FMUL R125, R214, UR10 ;  /* 0x0000000ad67d7c20 */ /* 0x000fe20008400000 */
[----:B------:R-:W-:Y:S01]  /*9e60*/  LOP3.LUT R121, R136, 0xff0000, R121, 0xf8, !PT ;  /* 0x00ff000088797812 */ /* 0x000fe200078ef879 */
[----:B------:R-:W-:Y:S01]  /*9e70*/  FMUL R136, R155, UR10 ;  /* 0x0000000a9b887c20 */ /* 0x000fe20008400000 */
[----:B------:R-:W-:-:S02]  /*9e80*/  LOP3.LUT R130, R119, 0xff000000, R144, 0xf8, !PT ;  /* 0xff00000077827812 */ /* 0x000fc400078ef890 */
[----:B------:R-:W-:Y:S02]  /*9e90*/  F2FP.SATFINITE.E4M3.F32.PACK_AB_MERGE_C R219, RZ, R219, RZ ;  /* 0x000000dbffdb723e */ /* 0x000fe400048070ff */
[----:B------:R-:W-:Y:S01]  /*9ea0*/  FMNMX3 R169, R216, |R155|, |R220|, !PT ;  /* 0x4000009bd8a97276 */ /* 0x000fe200078004dc */
[----:B------:R-:W-:Y:S01]  /*9eb0*/  @P1 FMUL R220, R220, UR10 ;  /* 0x0000000adcdc1c20 */ /* 0x000fe20008400000 */
[----:B------:R-:W-:Y:S02]  /*9ec0*/  FSEL R119, R217, R132, !P1 ;  /* 0x00000084d9777208 */ /* 0x000fe40004800000 */
[----:B------:R-:W-:Y:S02]  /*9ed0*/  F2FP.SATFINITE.E4M3.F32.PACK_AB_MERGE_C R117, RZ, R117, RZ ;  /* 0x00000075ff75723e */ /* 0x000fe400048070ff */
[----:B------:R-:W-:Y:S02]  /*9ee0*/  F2FP.SATFINITE.E4M3.F32.PACK_AB_MERGE_C R152, RZ, R152, RZ ;  /* 0x00000098ff98723e */ /* 0x000fe400048070ff */
[----:B------:R-:W-:-:S02]  /*9ef0*/  F2FP.SATFINITE.E4M3.F32.PACK_AB_MERGE_C R150, RZ, R150, RZ ;  /* 0x00000096ff96723e */ /* 0x000fc400048070ff */
[----:B------:R-:W-:Y:S02]  /*9f00*/  FSEL R125, R214, R125, !P1 ;  /* 0x0000007dd67d7208 */ /* 0x000fe40004800000 */
[----:B------:R-:W-:Y:S02]  /*9f10*/  F2FP.SATFINITE.E4M3.F32.PACK_AB_MERGE_C R123, RZ, R123, RZ ;  /* 0x0000007bff7b723e */ /* 0x000fe400048070ff */
[----:B------:R-:W-:Y:S02]  /*9f20*/  F2FP.SATFINITE.E4M3.F32.PACK_AB_MERGE_C R148, RZ, R148, RZ ;  /* 0x00000094ff94723e */ /* 0x000fe400048070ff */
[----:B------:R-:W-:Y:S02]  /*9f30*/  FSEL R136, R155, R136, !P1 ;  /* 0x000000889b887208 */ /* 0x000fe40004800000 */
[----:B------:R-:W-:Y:S02]  /*9f40*/  F2FP.SATFINITE.E4M3.F32.PACK_AB_MERGE_C R138, RZ, R138, RZ ;  /* 0x0000008aff8a723e */ /* 0x000fe400048070ff */
[----:B------:R-:W-:-:S02]  /*9f50*/  PRMT R219, R219, 0x7104, RZ ;  /* 0x00007104dbdb7816 */ /* 0x000fc400000000ff */
[----:B------:R-:W-:Y:S01]  /*9f60*/  LOP3.LUT R117, R117, 0xff, RZ, 0xc0, !PT ;  /* 0x000000ff75757812 */ /* 0x000fe200078ec0ff */
[----:B------:R-:W-:Y:S01]  /*9f70*/  IMAD.U32 R138, R138, 0x10000, RZ ;  /* 0x000100008a8a7824 */ /* 0x000fe200078e00ff */
[----:B------:R-:W-:Y:S02]  /*9f80*/  SHF.L.U32 R152, R152, 0x8, RZ ;  /* 0x0000000898987819 */ /* 0x000fe400000006ff */
[----:B------:R-:W-:Y:S02]  /*9f90*/  F2FP.SATFINITE.E4M3.F32.PACK_AB_MERGE_C R119, RZ, R119, RZ ;  /* 0x00000077ff77723e */ /* 0x000fe400048070ff */
[----:B------:R-:W-:Y:S02]  /*9fa0*/  PRMT R150, R150, 0x7104, RZ ;  /* 0x0000710496967816 */ /* 0x000fe400000000ff */
[----:B------:R-:W-:Y:S02]  /*9fb0*/  F2FP.SATFINITE.E4M3.F32.PACK_AB_MERGE_C R151, RZ, R151, RZ ;  /* 0x00000097ff97723e */ /* 0x000fe400048070ff */
[----:B------:R-:W-:-:S02]  /*9fc0*/  F2FP.SATFINITE.E4M3.F32.PACK_AB_MERGE_C R220, RZ, R220, RZ ;  /* 0x000000dcffdc723e */ /* 0x000fc400048070ff */
[----:B------:R-:W-:Y:S02]  /*9fd0*/  LOP3.LUT R123, R123, 0xff, RZ, 0xc0, !PT ;  /* 0x000000ff7b7b7812 */ /* 0x000fe400078ec0ff */
[----:B------:R-:W-:Y:S02]  /*9fe0*/  SHF.L.U32 R148, R148, 0x8, RZ ;  /* 0x0000000894947819 */ /* 0x000fe400000006ff */
[----:B------:R-:W-:Y:S02]  /*9ff0*/  F2FP.SATFINITE.E4M3.F32.PACK_AB_MERGE_C R125, RZ, R125, RZ ;  /* 0x0000007dff7d723e */ /* 0x000fe400048070ff */
[----:B------:R-:W-:Y:S02]  /*a000*/  MOV R137, UR7 ;  /* 0x0000000700897c02 */ /* 0x000fe40008000f00 */
[----:B------:R-:W-:Y:S02]  /*a010*/  F2FP.SATFINITE.E4M3.F32.PACK_AB_MERGE_C R147, RZ, R147, RZ ;  /* 0x00000093ff93723e */ /* 0x000fe400048070ff */
[----:B------:R-:W-:Y:S01]  /*a020*/  F2FP.SATFINITE.E4M3.F32.PACK_AB_MERGE_C R153, RZ, R153, RZ ;  /* 0x00000099ff99723e */ /* 0x000fe200048070ff */
[----:B------:R-:W-:Y:S01]  /*a030*/  IMAD R137, R137, 0x1400, R154 ;  /* 0x0000140089897824 */ /* 0x000fe200078e029a */
[----:B------:R-:W-:-:S02]  /*a040*/  F2FP.SATFINITE.E4M3.F32.PACK_AB_MERGE_C R136, RZ, R136, RZ ;  /* 0x00000088ff88723e */ /* 0x000fc400048070ff */
[----:B------:R-:W-:Y:S01]  /*a050*/  LOP3.LUT R140, R134, 0xff00, R219, 0xf8, !PT ;  /* 0x0000ff00868c7812 */ /* 0x000fe200078ef8db */
[----:B------:R-:W-:Y:S01]  /*a060*/  VIADD R149, R137, 0xe00 ;  /* 0x00000e0089957836 */ /* 0x000fe20000000000 */
[----:B------:R-:W-:Y:S02]  /*a070*/  F2FP.SATFINITE.E4M3.F32.PACK_AB_MERGE_C R146, RZ, R146, RZ ;  /* 0x00000092ff92723e */ /* 0x000fe400048070ff */
[----:B------:R-:W-:Y:S02]  /*a080*/  LOP3.LUT R117, R117, 0xffff, R152, 0xf8, !PT ;  /* 0x0000ffff75757812 */ /* 0x000fe400078ef898 */
[----:B------:R-:W-:Y:S02]  /*a090*/  SHF.L.U32 R134, R119, 0x10, RZ ;  /* 0x0000001077867819 */ /* 0x000fe400000006ff */
[----:B------:R-:W-:Y:S02]  /*a0a0*/  LOP3.LUT R135, R135, 0xff00, R150, 0xf8, !PT ;  /* 0x0000ff0087877812 */ /* 0x000fe400078ef896 */
[----:B------:R-:W-:-:S02]  /*a0b0*/  LOP3.LUT R151, R151, 0xffff, RZ, 0xc0, !PT ;  /* 0x0000ffff97977812 */ /* 0x000fc400078ec0ff */
[----:B------:R-:W-:Y:S02]  /*a0c0*/  LOP3.LUT R220, R220, 0xffff, RZ, 0xc0, !PT ;  /* 0x0000ffffdcdc7812 */ /* 0x000fe400078ec0ff */
[----:B------:R-:W-:Y:S01]  /*a0d0*/  LOP3.LUT R123, R123, 0xffff, R148, 0xf8, !PT ;  /* 0x0000ffff7b7b7812 */ /* 0x000fe200078ef894 */
[----:B-1----:R-:W-:Y:S01]  /*a0e0*/  IMAD.WIDE.U32 R148, R149, 0x8, R172 ;  /* 0x0000000895947825 */ /* 0x002fe200078e00ac */
[----:B------:R-:W-:Y:S02]  /*a0f0*/  SHF.L.U32 R132, R125, 0x10, RZ ;  /* 0x000000107d847819 */ /* 0x000fe400000006ff */
[----:B------:R-:W-:Y:S01]  /*a100*/  LOP3.LUT R147, R147, 0xffff, RZ, 0xc0, !PT ;  /* 0x0000ffff93937812 */ /* 0x000fe200078ec0ff */
[----:B------:R-:W-:Y:S01]  /*a110*/  IMAD.SHL.U32 R220, R220, 0x1000000, RZ ;  /* 0x01000000dcdc7824 */ /* 0x000fe200078e00ff */
[----:B------:R-:W-:Y:S02]  /*a120*/  LOP3.LUT R153, R153, 0xffff, RZ, 0xc0, !PT ;  /* 0x0000ffff99997812 */ /* 0x000fe400078ec0ff */
[----:B------:R-:W-:-:S02]  /*a130*/  SHF.L.U32 R119, R136, 0x10, RZ ;  /* 0x0000001088777819 */ /* 0x000fc400000006ff */
[----:B------:R-:W-:Y:S02]  /*a140*/  F2FP.SATFINITE.E4M3.F32.PACK_AB_MERGE_C R189, RZ, R189, RZ ;  /* 0x000000bdffbd723e */ /* 0x000fe400048070ff */
[----:B------:R-:W-:Y:S02]  /*a150*/  LOP3.LUT R146, R146, 0xffff, RZ, 0xc0, !PT ;  /* 0x0000ffff92927812 */ /* 0x000fe400078ec0ff */
[----:B------:R-:W-:Y:S02]  /*a160*/  LOP3.LUT R136, R117, 0xff0000, R134, 0xf8, !PT ;  /* 0x00ff000075887812 */ /* 0x000fe400078ef886 */
[----:B------:R-:W-:Y:S02]  /*a170*/  LOP3.LUT R135, R135, 0xff0000, R138, 0xf8, !PT ;  /* 0x00ff000087877812 */ /* 0x000fe400078ef88a */
[----:B------:R-:W-:Y:S02]  /*a180*/  SHF.L.U32 R134, R151, 0x18, RZ ;  /* 0x0000001897867819 */ /* 0x000fe400000006ff */
[----:B------:R-:W-:-:S02]  /*a190*/  LOP3.LUT R132, R123, 0xff0000, R132, 0xf8, !PT ;  /* 0x00ff00007b847812 */ /* 0x000fc400078ef884 */
[----:B------:R-:W-:Y:S02]  /*a1a0*/  SHF.L.U32 R147, R147, 0x18, RZ ;  /* 0x0000001893937819 */ /* 0x000fe400000006ff */
[----:B------:R-:W-:Y:S02]  /*a1b0*/  SHF.L.U32 R153, R153, 0x18, RZ ;  /* 0x0000001899997819 */ /* 0x000fe400000006ff */
[----:B------:R-:W-:Y:S02]  /*a1c0*/  LOP3.LUT R119, R140, 0xff0000, R119, 0xf8, !PT ;  /* 0x00ff00008c777812 */ /* 0x000fe400078ef877 */
[----:B------:R-:W-:Y:S02]  /*a1d0*/  LOP3.LUT R189, R189, 0xffff, RZ, 0xc0, !PT ;  /* 0x0000ffffbdbd7812 */ /* 0x000fe400078ec0ff */
[----:B------:R-:W-:Y:S02]  /*a1e0*/  SHF.L.U32 R146, R146, 0x18, RZ ;  /* 0x0000001892927819 */ /* 0x000fe400000006ff */
[----:B------:R-:W-:-:S02]  /*a1f0*/  IADD3 R139, PT, PT, R137, 0x400, RZ ;  /* 0x00000400898b7810 */ /* 0x000fc40007ffe0ff */
[----:B------:R-:W-:Y:S02]  /*a200*/  LOP3.LUT R211, R135, R134, RZ, 0xfc, !PT ;  /* 0x0000008687d37212 */ /* 0x000fe400078efcff */
[----:B------:R-:W-:Y:S01]  /*a210*/  IADD3 R141, PT, PT, R137, 0x600, RZ ;  /* 0x00000600898d7810 */ /* 0x000fe20007ffe0ff */
[----:B------:R-:W-:Y:S01]  /*a220*/  IMAD.WIDE.U32 R138, R139, 0x8, R172 ;  /* 0x000000088b8a7825 */ /* 0x000fe200078e00ac */
[----:B------:R-:W-:Y:S02]  /*a230*/  LOP3.LUT R132, R132, 0xff000000, R147, 0xf8, !PT ;  /* 0xff00000084847812 */ /* 0x000fe400078ef893 */
[----:B------:R-:W-:Y:S01]  /*a240*/  LOP3.LUT R134, R136, 0xff000000, R153, 0xf8, !PT ;  /* 0xff00000088867812 */ /* 0x000fe200078ef899 */
[----:B------:R-:W-:Y:S01]  /*a250*/  IMAD.WIDE.U32 R140, R141, 0x8, R172 ;  /* 0x000000088d8c7825 */ /* 0x000fe200078e00ac */
[----:B------:R-:W-:Y:S02]  /*a260*/  IADD3 R143, PT, PT, R137, 0x800, RZ ;  /* 0x00000800898f7810 */ /* 0x000fe40007ffe0ff */
[----:B------:R-:W-:-:S02]  /*a270*/  LOP3.LUT R212, R119, R220, RZ, 0xfc, !PT ;  /* 0x000000dc77d47212 */ /* 0x000fc400078efcff */
[----:B------:R-:W-:Y:S01]  /*a280*/  IADD3 R145, PT, PT, R137, 0xa00, RZ ;  /* 0x00000a0089917810 */ /* 0x000fe20007ffe0ff */
[--C-:B------:R-:W-:Y:S01]  /*a290*/  IMAD.WIDE.U32 R142, R143, 0x8, R172.reuse ;  /* 0x000000088f8e7825 */ /* 0x100fe200078e00ac */
[C---:B------:R-:W-:Y:S02]  /*a2a0*/  IADD3 R153, PT, PT, R137.reuse, 0x1200, RZ ;  /* 0x0000120089997810 */ /* 0x040fe40007ffe0ff */
[----:B------:R-:W-:Y:S01]  /*a2b0*/  IADD3 R151, PT, PT, R137, 0x1000, RZ ;  /* 0x0000100089977810 */ /* 0x000fe20007ffe0ff */
[--C-:B------:R-:W-:Y:S01]  /*a2c0*/  IMAD.WIDE.U32 R144, R145, 0x8, R172.reuse ;  /* 0x0000000891907825 */ /* 0x100fe200078e00ac */
[----:B------:R-:W-:Y:S02]  /*a2d0*/  IADD3 R147, PT, PT, R137, 0xc00, RZ ;  /* 0x00000c0089937810 */ /* 0x000fe40007ffe0ff */
[----:B------:R-:W-:Y:S01]  /*a2e0*/  SHF.L.U32 R189, R189, 0x18, RZ ;  /* 0x00000018bdbd7819 */ /* 0x000fe200000006ff */
[----:B------:R-:W-:Y:S01]  /*a2f0*/  IMAD.WIDE.U32 R136, R137, 0x8, R172 ;  /* 0x0000000889887825 */ /* 0x000fe200078e00ac */
[----:B------:R-:W-:-:S02]  /*a300*/  LOP3.LUT R210, R121, R146, RZ, 0xfc, !PT ;  /* 0x0000009279d27212 */ /* 0x000fc400078efcff */
[----:B------:R-:W-:Y:S01]  /*a310*/  MOV R117, R203 ;  /* 0x000000cb00757202 */ /* 0x000fe20000000f00 */
[--C-:B------:R-:W-:Y:S01]  /*a320*/  IMAD.WIDE.U32 R146, R147, 0x8, R172.reuse ;  /* 0x0000000893927825 */ /* 0x100fe200078e00ac */
[----:B------:R-:W-:Y:S02]  /*a330*/  MOV R119, R204 ;  /* 0x000000cc00777202 */ /* 0x000fe40000000f00 */
[----:B------:R-:W-:Y:S01]  /*a340*/  MOV R121, R205 ;  /* 0x000000cd00797202 */ /* 0x000fe20000000f00 */
[----:B------:R1:W-:Y:S01]  /*a350*/  STG.E.64 desc[UR8][R136.64], R116 ;  /* 0x0000007488007986 */ /* 0x0003e2000c101b08 */
[----:B------:R-:W-:Y:S01]  /*a360*/  MOV R123, R206 ;  /* 0x000000ce007b7202 */ /* 0x000fe20000000f00 */
[----:B------:R-:W-:Y:S01]  /*a370*/  IMAD.WIDE.U32 R150, R151, 0x8, R172 ;  /* 0x0000000897967825 */ /* 0x000fe200078e00ac */
[----:B------:R-:W-:Y:S01]  /*a380*/  MOV R125, R207 ;  /* 0x000000cf007d7202 */ /* 0x000fe20000000f00 */
[----:B------:R1:W-:Y:S01]  /*a390*/  STG.E.64 desc[UR8][R136.64+0x1000], R118 ;  /* 0x0010007688007986 */ /* 0x0003e2000c101b08 */
[----:B------:R-:W-:Y:S01]  /*a3a0*/  LOP3.LUT R126, R126, 0xff000000, R189, 0xf8, !PT ;  /* 0xff0000007e7e7812 */ /* 0x000fe200078ef8bd */
        /* <DEDUP_REMOVED lines=13> */
.L_x_12085:
        /* <DEDUP_REMOVED lines=8> */
.L_x_12062:
        /* <DEDUP_REMOVED lines=38> */
.L_x_12094:
[----:B------:R-:W-:Y:S02]  /*a760*/  ISETP.NE.AND P0, PT, R171, RZ, PT ;  /* 0x000000ffab00720c */ /* 0x000fe40003f05270 */
[----:B---3--:R-:W-:-:S11]  /*a770*/  FMNMX R5, R3, R2, !PT ;  /* 0x0000000203057209 */ /* 0x008fd60007800000 */
[----:B------:R-:W-:Y:S05]  /*a780*/  @P0 BRA `(.L_x_12088) ;  /* 0x0000000000080947 */ /* 0x000fea0003800000 */
[----:B--2---:R-:W2:Y:S02]  /*a790*/  LDC.64 R2, c[0x0][0x3f8] ;  /* 0x0000fe00ff027b82 */ /* 0x004ea40000000a00 */
[----:B--2---:R3:W-:Y:S02]  /*a7a0*/  REDG.E.MAX.S32.STRONG.GPU desc[UR8][R2.64], R5 ;  /* 0x000000050200798e */ /* 0x0047e4000d12e308 */
.L_x_12088:
[----:B------:R-:W-:Y:S05]  /*a7b0*/  BSYNC B0 ;  /* 0x0000000000007941 */ /* 0x000fea0003800000 */
.L_x_12087:
        /* <DEDUP_REMOVED lines=12> */
[----:B--23--:R-:W-:Y:S05]  /*a880*/  CALL.REL.NOINC `($__internal_217_$__cuda_sm20_rcp_rn_f32_slowpath) ;  /* 0x00000000005c7944 */ /* 0x00cfea0003c00000 */
[----:B------:R-:W-:Y:S05]  /*a890*/  BRA `(.L_x_12091) ;  /* 0x0000000000147947 */ /* 0x000fea0003800000 */
.L_x_12090:
[----:B------:R-:W4:Y:S01]  /*a8a0*/  MUFU.RCP R232, UR10 ;  /* 0x0000000a00e87d08 */ /* 0x000f220008001000 */
[----:B--23--:R-:W-:-:S05]  /*a8b0*/  MOV R3, UR10 ;  /* 0x0000000a00037c02 */ /* 0x00cfca0008000f00 */
[----:B----4-:R-:W-:-:S04]  /*a8c0*/  FFMA R0, R232, R3, -1 ;  /* 0xbf800000e8007423 */ /* 0x010fc80000000003 */
[----:B------:R-:W-:-:S04]  /*a8d0*/  FADD.FTZ R3, -R0, -RZ ;  /* 0x800000ff00037221 */ /* 0x000fc80000010100 */
[----:B------:R-:W-:-:S07]  /*a8e0*/  FFMA R232, R232, R3, R232 ;  /* 0x00000003e8e87223 */ /* 0x000fce00000000e8 */
.L_x_12091:
[----:B------:R-:W2:Y:S02]  /*a8f0*/  LDC.64 R2, c[0x0][0x3f0] ;  /* 0x0000fc00ff027b82 */ /* 0x000ea40000000a00 */
[----:B--2---:R-:W-:Y:S01]  /*a900*/  STG.E desc[UR8][R2.64], R232 ;  /* 0x000000e802007986 */ /* 0x004fe2000c101908 */
[----:B------:R-:W-:Y:S05]  /*a910*/  EXIT ;  /* 0x000000000000794d */ /* 0x000fea0003800000 */
.L_x_12089:
[----:B------:R-:W-:Y:S02]  /*a920*/  MOV R5, 0x2 ;  /* 0x0000000200057802 */ /* 0x000fe40000000f00 */
[----:B------:R-:W-:Y:S02]  /*a930*/  MOV R7, 0x1f ;  /* 0x0000001f00077802 */ /* 0x000fe40000000f00 */
[----:B------:R-:W-:-:S07]  /*a940*/  MOV R4, 0xffffffff ;  /* 0xffffffff00047802 */ /* 0x000fce0000000f00 */
[----:B0123--:R-:W-:Y:S05]  /*a950*/  WARPSYNC.COLLECTIVE R4, `(.L_x_12092) ;  /* 0x0000000004087348 */ /* 0x00ffea0003c00000 */
[----:B--23--:R2:W3:Y:S02]  /*a960*/  SHFL.DOWN P0, R2, R0, R5, R7 ;  /* 0x0800000500027389 */ /* 0x00c4e40000000007 */
[----:B0123--:R-:W-:Y:S05]  /*a970*/  ENDCOLLECTIVE ;  /* 0x000000000000791b */ /* 0x00ffea0003800000 */
.L_x_12092:
[----:B------:R-:W-:Y:S02]  /*a980*/  MOV R5, 0x1 ;  /* 0x0000000100057802 */ /* 0x000fe40000000f00 */
[----:B------:R-:W-:-:S04]  /*a990*/  MOV R3, R2 ;  /* 0x0000000200037202 */ /* 0x000fc80000000f00 */
[----:B------:R-:W-:-:S05]  /*a9a0*/  FMNMX R3, R3, R0, !PT ;  /* 0x0000000003037209 */ /* 0x000fca0007800000 */
[----:B------:R-:W-:-:S07]  /*a9b0*/  IMAD.MOV.U32 R0, RZ, RZ, R3 ;  /* 0x000000ffff007224 */ /* 0x000fce00078e0003 */
[----:B------:R-:W-:Y:S05]  /*a9c0*/  WARPSYNC.COLLECTIVE R4, `(.L_x_12093) ;  /* 0x0000000004087348 */ /* 0x000fea0003c00000 */
[----:B------:R0:W1:Y:S02]  /*a9d0*/  SHFL.DOWN P0, R2, R0, R5, R7 ;  /* 0x0800000500027389 */ /* 0x0000640000000007 */
[----:B01----:R-:W-:Y:S05]  /*a9e0*/  ENDCOLLECTIVE ;  /* 0x000000000000791b */ /* 0x003fea0003800000 */
.L_x_12093:
[----:B------:R-:W-:Y:S05]  /*a9f0*/  BRA `(.L_x_12094) ;  /* 0xfffffffc00587947 */ /* 0x000fea000383ffff */
        .weak           $__internal_217_$__cuda_sm20_rcp_rn_f32_slowpath
        .type           $__internal_217_$__cuda_sm20_rcp_rn_f32_slowpath,@function
        .size           $__internal_217_$__cuda_sm20_rcp_rn_f32_slowpath,(.L_x_13085 - $__internal_217_$__cuda_sm20_rcp_rn_f32_slowpath)
$__internal_217_$__cuda_sm20_rcp_rn_f32_slowpath:
        /* <DEDUP_REMOVED lines=15> */
.L_x_12096:
        /* <DEDUP_REMOVED lines=33> */
.L_x_12098:
[----:B------:R0:W1:Y:S02]  /*ad00*/  MUFU.RCP R234, R136 ;  /* 0x0000008800ea7308 */ /* 0x0000640000001000 */
.L_x_12097:
[----:B------:R-:W-:Y:S05]  /*ad10*/  BSYNC B1 ;  /* 0x0000000000017941 */ /* 0x000fea0003800000 */
.L_x_12095:
[----:B0-----:R-:W-:Y:S01]  /*ad20*/  MOV R136, R137 ;  /* 0x0000008900887202 */ /* 0x001fe20000000f00 */
[----:B------:R-:W-:Y:S01]  /*ad30*/  HFMA2 R137, -RZ, RZ, 0, 0 ;  /* 0x00000000ff897431 */ /* 0x000fe200000001ff */
[----:B-1----:R-:W-:-:S03]  /*ad40*/  MOV R232, R234 ;  /* 0x000000ea00e87202 */ /* 0x002fc60000000f00 */
[----:B------:R-:W-:Y:S05]  /*ad50*/  RET.REL.NODEC R136 `(_ZN18transformer_engine13normalization19ln_fwd_tuned_kernelINS0_13Kernel_traitsI13__nv_bfloat16S3_13__nv_fp8_e4m3fjLj40960ELj4ELj1ELj4ELj16ENS0_18Kernel_traits_baseILj40960ES3_S3_S4_fjLj128EEEEEEEvNS0_19ForwardKernelParamsE) ;  /* 0xffffff5088a87950 */ /* 0x000fea0003c3ffff */
.L_x_12099:
        /* <DEDUP_REMOVED lines=10> */
.L_x_13085:


//--------------------- .text._ZN18transformer_engine13normalization19ln_fwd_tuned_kernelINS0_13Kernel_traitsI13__nv_bfloat16S3_13__nv_fp8_e4m3fjLj32768ELj4ELj1ELj4ELj16ENS0_18Kernel_traits_baseILj32768ES3_S3_S4_fjLj128EEEEEEEvNS0_19ForwardKernelParamsE --------------------------
	.section	.text._ZN18transformer_engine13normalization19ln_fwd_tuned_kernelINS0_13Kernel_traitsI13__nv_bfloat16S3_13__nv_fp8_e4m3fjLj32768ELj4ELj1ELj4ELj16ENS0_18Kernel_traits_baseILj32768ES3_S3_S4_fjLj128EEEEEEEvNS0_19ForwardKernelParamsE,"ax",@progbits
	.align	128
        .global         _ZN18transformer_engine13normalization19ln_fwd_tuned_kernelINS0_13Kernel_traitsI13__nv_bfloat16S3_13__nv_fp8_e4m3fjLj32768ELj4ELj1ELj4ELj16ENS0_18Kernel_traits_baseILj32768ES3_S3_S4_fjLj128EEEEEEEvNS0_19ForwardKernelParamsE
        .type           _ZN18transformer_engine13normalization19ln_fwd_tuned_kernelINS0_13Kernel_traitsI13__nv_bfloat16S3_13__nv_fp8_e4m3fjLj32768ELj4ELj1ELj4ELj16ENS0_18Kernel_traits_baseILj32768ES3_S3_S4_fjLj128EEEEEEEvNS0_19ForwardKernelParamsE,@function
        .size           _ZN18transformer_engine13normalization19ln_fwd_tuned_kernelINS0_13Kernel_traitsI13__nv_bfloat16S3_13__nv_fp8_e4m3fjLj32768ELj4ELj1ELj4ELj16ENS0_18Kernel_traits_baseILj32768ES3_S3_S4_fjLj128EEEEEEEvNS0_19ForwardKernelParamsE,(.L_x_13086 - _ZN18transformer_engine13normalization19ln_fwd_tuned_kernelINS0_13Kernel_traitsI13__nv_bfloat16S3_13__nv_fp8_e4m3fjLj32768ELj4ELj1ELj4ELj16ENS0_18Kernel_traits_baseILj32768ES3_S3_S4_fjLj128EEEEEEEvNS0_19ForwardKernelParamsE)
        .other          _ZN18transformer_engine13normalization19ln_fwd_tuned_kernelINS0_13Kernel_traitsI13__nv_bfloat16S3_13__nv_fp8_e4m3fjLj32768ELj4ELj1ELj4ELj16ENS0_18Kernel_traits_baseILj32768ES3_S3_S4_fjLj128EEEEEEEvNS0_19ForwardKernelParamsE,@"STO_CUDA_ENTRY STV_DEFAULT"
_ZN18transformer_engine13normalization19ln_fwd_tuned_kernelINS0_13Kernel_traitsI13__nv_bfloat16S3_13__nv_fp8_e4m3fjLj32768ELj4ELj1ELj4ELj16ENS0_18Kernel_traits_baseILj32768ES3_S3_S4_fjLj128EEEEEEEvNS0_19ForwardKernelParamsE:
.text._ZN18transformer_engine13normalization19ln_fwd_tuned_kernelINS0_13Kernel_traitsI13__nv_bfloat16S3_13__nv_fp8_e4m3fjLj32768ELj4ELj1ELj4ELj16ENS0_18Kernel_traits_baseILj32768ES3_S3_S4_fjLj128EEEEEEEvNS0_19ForwardKernelParamsE:
        /* <DEDUP_REMOVED lines=115> */
.L_x_12121:
        /* <DEDUP_REMOVED lines=347> */
.L_x_12102:
[----:B------:R-:W-:Y:S05]  /*1ce0*/  BSYNC.RECONVERGENT B0 ;  /* 0x0000000000007941 */ /* 0x000fea0003800200 */
.L_x_12101:
        /* <DEDUP_REMOVED lines=17> */
[----:B------:R-:W-:Y:S01]  /*1e00*/  IMAD.MOV.U32 R0, RZ, RZ, R67 ;  /* 0x000000ffff007224 */ /* 0x000fe200078e0043 */
[----:B------:R-:W-:-:S07]  /*1e10*/  MOV R90, 0x1e30 ;  /* 0x00001e30005a7802 */ /* 0x000fce0000000f00 */
[----:B-----5:R-:W-:Y:S05]  /*1e20*/  CALL.REL.NOINC `($__internal_218_$__cuda_sm20_rcp_rn_f32_slowpath) ;  /* 0x0000006800687944 */ /* 0x020fea0003c00000 */
[----:B------:R-:W-:Y:S05]  /*1e30*/  BRA `(.L_x_12105) ;  /* 0x0000000000107947 */ /* 0x000fea0003800000 */
.L_x_12104:
[----:B------:R-:W0:Y:S02]  /*1e40*/  MUFU.RCP R0, R67 ;  /* 0x0000004300007308 */ /* 0x000e240000001000 */
[----:B0-----:R-:W-:-:S04]  /*1e50*/  FFMA R2, R67, R0, -1 ;  /* 0xbf80000043027423 */ /* 0x001fc80000000000 */
[----:B------:R-:W-:-:S04]  /*1e60*/  FADD.FTZ R3, -R2, -RZ ;  /* 0x800000ff02037221 */ /* 0x000fc80000010100 */
[----:B------:R-:W-:-:S07]  /*1e70*/  FFMA R0, R0, R3, R0 ;  /* 0x0000000300007223 */ /* 0x000fce0000000000 */
.L_x_12105:
[----:B------:R-:W-:Y:S05]  /*1e80*/  BSYNC.RECONVERGENT B0 ;  /* 0x0000000000007941 */ /* 0x000fea0003800200 */
.L_x_12103:
        /* <DEDUP_REMOVED lines=20> */
[----:B-----5:R-:W-:Y:S05]  /*1fd0*/  CALL.REL.NOINC `($__internal_218_$__cuda_sm20_rcp_rn_f32_slowpath) ;  /* 0x0000006400fc7944 */ /* 0x020fea0003c00000 */
[----:B------:R-:W-:Y:S05]  /*1fe0*/  BRA `(.L_x_12108) ;  /* 0x0000000000107947 */ /* 0x000fea0003800000 */
.L_x_12107:
[----:B------:R-:W0:Y:S02]  /*1ff0*/  MUFU.RCP R0, R231 ;  /* 0x000000e700007308 */ /* 0x000e240000001000 */
[----:B0-----:R-:W-:-:S04]  /*2000*/  FFMA R2, R231, R0, -1 ;  /* 0xbf800000e7027423 */ /* 0x001fc80000000000 */
[----:B------:R-:W-:-:S04]  /*2010*/  FADD.FTZ R3, -R2, -RZ ;  /* 0x800000ff02037221 */ /* 0x000fc80000010100 */
[----:B------:R-:W-:-:S07]  /*2020*/  FFMA R0, R0, R3, R0 ;  /* 0x0000000300007223 */ /* 0x000fce0000000000 */
.L_x_12108:
[----:B------:R-:W-:Y:S05]  /*2030*/  BSYNC.RECONVERGENT B0 ;  /* 0x0000000000007941 */ /* 0x000fea0003800200 */
.L_x_12106:
        /* <DEDUP_REMOVED lines=27> */
[----:B------:R-:W-:-:S03]  /*21f0*/  @!P1 LOP3.LUT R231, R90, 0xf8, RZ, 0xc0, !PT ;  /* 0x000000f85ae79812 */ /* 0x000fc600078ec0ff */
[----:B------:R-:W-:Y:S01]  /*2200*/  @!P1 IMAD.X R64, RZ, RZ, RZ, P5 ;  /* 0x000000ffff409224 */ /* 0x000fe200028e06ff */
        /* <DEDUP_REMOVED lines=21> */
.L_x_12110:
[----:B------:R-:W-:Y:S05]  /*2360*/  BSYNC.RECONVERGENT B0 ;  /* 0x0000000000007941 */ /* 0x000fea0003800200 */
.L_x_12109:
[----:B------:R-:W-:Y:S05]  /*2370*/  @P2 BRA `(.L_x_12111) ;  /* 0x00000000005c2947 */ /* 0x000fea0003800000 */
[----:B0-----:R-:W0:Y:S01]  /*2380*/  S2R R67, SR_CTAID.X ;  /* 0x0000000000437919 */ /* 0x001e220000002500 */
[C---:B------:R-:W-:Y:S01]  /*2390*/  LOP3.LUT R0, R97.reuse, 0x1, RZ, 0xc0, !PT ;  /* 0x0000000161007812 */ /* 0x040fe200078ec0ff */
[----:B------:R-:W1:Y:S01]  /*23a0*/  LDCU.64 UR10, c[0x0][0x3b8] ;  /* 0x00007700ff0a77ac */ /* 0x000e620008000a00 */
[----:B------:R-:W-:Y:S01]  /*23b0*/  HFMA2 R69, -RZ, RZ, 0, 5.9604644775390625e-08 ;  /* 0x00000001ff457431 */ /* 0x000fe200000001ff */
[----:B------:R-:W-:Y:S02]  /*23c0*/  ISETP.GT.U32.AND P2, PT, R97, 0x1, PT ;  /* 0x000000016100780c */ /* 0x000fe40003f44070 */
[----:B------:R-:W-:-:S05]  /*23d0*/  IMAD.MOV R0, RZ, RZ, -R0 ;  /* 0x000000ffff007224 */ /* 0x000fca00078e0a00 */
        /* <DEDUP_REMOVED lines=12> */
.L_x_12112:
[----:B------:R-:W2:Y:S04]  /*24a0*/  LDG.E.STRONG.GPU R0, desc[UR8][R66.64] ;  /* 0x0000000842007981 */ /* 0x000ea8000c1ef900 */
[----:B--2---:R-:W-:Y:S01]  /*24b0*/  CCTL.IVALL ;  /* 0x00000000ff00798f */ /* 0x004fe20002000000 */
[----:B------:R-:W-:Y:S05]  /*24c0*/  YIELD ;  /* 0x0000000000007946 */ /* 0x000fea0003800000 */
[----:B------:R-:W-:-:S13]  /*24d0*/  ISETP.NE.AND P2, PT, R0, R231, PT ;  /* 0x000000e70000720c */ /* 0x000fda0003f45270 */
[----:B------:R-:W-:Y:S05]  /*24e0*/  @P2 BRA `(.L_x_12112) ;  /* 0xfffffffc00ec2947 */ /* 0x000fea000383ffff */
.L_x_12111:
        /* <DEDUP_REMOVED lines=14> */
[----:B------:R-:W-:Y:S01]  /*25d0*/  IMAD.MOV.U32 R0, RZ, RZ, R66 ;  /* 0x000000ffff007224 */ /* 0x000fe200078e0042 */
[----:B------:R-:W-:-:S07]  /*25e0*/  MOV R90, 0x2600 ;  /* 0x00002600005a7802 */ /* 0x000fce0000000f00 */
[----:B012--5:R-:W-:Y:S05]  /*25f0*/  CALL.REL.NOINC `($__internal_218_$__cuda_sm20_rcp_rn_f32_slowpath) ;  /* 0x0000006000747944 */ /* 0x027fea0003c00000 */
[----:B------:R-:W-:Y:S05]  /*2600*/  BRA `(.L_x_12115) ;  /* 0x0000000000107947 */ /* 0x000fea0003800000 */
.L_x_12114:
[----:B------:R-:W3:Y:S02]  /*2610*/  MUFU.RCP R3, R66 ;  /* 0x0000004200037308 */ /* 0x000ee40000001000 */
[----:B---3--:R-:W-:-:S04]  /*2620*/  FFMA R0, R66, R3, -1 ;  /* 0xbf80000042007423 */ /* 0x008fc80000000003 */
[----:B------:R-:W-:-:S04]  /*2630*/  FADD.FTZ R0, -R0, -RZ ;  /* 0x800000ff00007221 */ /* 0x000fc80000010100 */
[----:B------:R-:W-:-:S07]  /*2640*/  FFMA R0, R3, R0, R3 ;  /* 0x0000000003007223 */ /* 0x000fce0000000003 */
.L_x_12115:
[----:B------:R-:W-:Y:S05]  /*2650*/  BSYNC.RECONVERGENT B0 ;  /* 0x0000000000007941 */ /* 0x000fea0003800200 */
.L_x_12113:
        /* <DEDUP_REMOVED lines=20> */
[----:B-----5:R-:W-:Y:S05]  /*27a0*/  CALL.REL.NOINC `($__internal_218_$__cuda_sm20_rcp_rn_f32_slowpath) ;  /* 0x0000006000087944 */ /* 0x020fea0003c00000 */
[----:B------:R-:W-:Y:S05]  /*27b0*/  BRA `(.L_x_12118) ;  /* 0x0000000000107947 */ /* 0x000fea0003800000 */
.L_x_12117:
[----:B------:R-:W0:Y:S02]  /*27c0*/  MUFU.RCP R0, R231 ;  /* 0x000000e700007308 */ /* 0x000e240000001000 */
[----:B0-----:R-:W-:-:S04]  /*27d0*/  FFMA R2, R231, R0, -1 ;  /* 0xbf800000e7027423 */ /* 0x001fc80000000000 */
[----:B------:R-:W-:-:S04]  /*27e0*/  FADD.FTZ R3, -R2, -RZ ;  /* 0x800000ff02037221 */ /* 0x000fc80000010100 */
[----:B------:R-:W-:-:S07]  /*27f0*/  FFMA R0, R0, R3, R0 ;  /* 0x0000000300007223 */ /* 0x000fce0000000000 */
.L_x_12118:
[----:B------:R-:W-:Y:S05]  /*2800*/  BSYNC.RECONVERGENT B0 ;  /* 0x0000000000007941 */ /* 0x000fea0003800200 */
.L_x_12116:
        /* <DEDUP_REMOVED lines=18> */
[----:B-1----:R-:W-:Y:S01]  /*2930*/  FFMA R68, R69, 3.0517578125e-05, R68 ;  /* 0x3800000045447823 */ /* 0x002fe20000000044 */
        /* <DEDUP_REMOVED lines=75> */
[----:B------:R-:W-:Y:S01]  /*2df0*/  IMAD.U32 R81, R210, 0x10000, RZ ;  /* 0x00010000d2517824 */ /* 0x000fe200078e00ff */
[----:B------:R-:W-:Y:S01]  /*2e00*/  SHF.L.U32 R87, R125, 0x10, RZ ;  /* 0x000000107d577819 */ /* 0x000fe200000006ff */
[----:B------:R-:W1:Y:S01]  /*2e10*/  S2R R0, SR_CTAID.X ;  /* 0x0000000000007919 */ /* 0x000e620000002500 */
[----:B------:R-:W-:Y:S01]  /*2e20*/  SHF.L.U32 R69, R124, 0x10, RZ ;  /* 0x000000107c457819 */ /* 0x000fe200000006ff */
[C---:B------:R-:W-:Y:S01]  /*2e30*/  FMUL R64, R67.reuse, R64 ;  /* 0x0000004043407220 */ /* 0x040fe20000400000 */
[----:B------:R-:W-:Y:S01]  /*2e40*/  SHF.L.U32 R85, R206, 0x10, RZ ;  /* 0x00000010ce557819 */ /* 0x000fe200000006ff */
[----:B------:R-:W-:Y:S01]  /*2e50*/  FMUL R65, R67, R66 ;  /* 0x0000004243417220 */ /* 0x000fe20000400000 */
        /* <DEDUP_REMOVED lines=67> */
[----:B0-----:R-:W-:Y:S01]  /*3290*/  LOP3.LUT R66, R3, 0x7f, RZ, 0xc0, !PT ;  /* 0x0000007f03427812 */ /* 0x001fe200078ec0ff */
[----:B------:R-:W-:Y:S01]  /*32a0*/  FFMA R81, R64, R81, R85 ;  /* 0x0000005140517223 */ /* 0x000fe20000000055 */
[----:B-1----:R-:W-:Y:S01]  /*32b0*/  SHF.L.U32 R91, R0, 0x7, RZ ;  /* 0x00000007005b7819 */ /* 0x002fe200000006ff */
[----:B------:R-:W-:Y:S01]  /*32c0*/  FFMA R85, R65, R87, R89 ;  /* 0x0000005741557223 */ /* 0x000fe20000000059 */
[----:B------:R-:W-:-:S02]  /*32d0*/  IMAD.U32 R87, R209, 0x10000, RZ ;  /* 0x00010000d1577824 */ /* 0x000fc400078e00ff */
        /* <DEDUP_REMOVED lines=47> */
[----:B------:R-:W-:Y:S01]  /*35d0*/  IMAD.U32 R88, R170, 0x10000, RZ ;  /* 0x00010000aa587824 */ /* 0x000fe200078e00ff */
[----:B------:R-:W-:Y:S01]  /*35e0*/  SHF.L.U32 R103, R202, 0x10, RZ ;  /* 0x00000010ca677819 */ /* 0x000fe200000006ff */
[----:B------:R-:W-:Y:S01]  /*35f0*/  FFMA R123, R238, R133, R135 ;  /* 0x00000085ee7b7223 */ /* 0x000fe20000000087 */
[----:B------:R-:W-:-:S02]  /*3600*/  IMAD.U32 R64, R160, 0x10000, RZ ;  /* 0x00010000a0407824 */ /* 0x000fc400078e00ff */
[----:B------:R-:W-:Y:S01]  /*3610*/  @P2 FADD R2, R2, 1 ;  /* 0x3f80000002022421 */ /* 0x000fe20000000000 */
        /* <DEDUP_REMOVED lines=26> */
[----:B------:R-:W-:Y:S01]  /*37c0*/  FFMA R153, R153, R88, R90 ;  /* 0x0000005899997223 */ /* 0x000fe2000000005a */
        /* <DEDUP_REMOVED lines=10> */
[----:B------:R-:W-:Y:S01]  /*3870*/  FFMA R171, R171, R68, R86 ;  /* 0x00000044abab7223 */ /* 0x000fe20000000056 */
        /* <DEDUP_REMOVED lines=14> */
[----:B------:R-:W-:Y:S01]  /*3960*/  FFMA R165, R165, R2, R64 ;  /* 0x00000002a5a57223 */ /* 0x000fe20000000040 */
[----:B------:R-:W-:Y:S01]  /*3970*/  FFMA R101, R94, R101, R95 ;  /* 0x000000655e657223 */ /* 0x000fe2000000005f */
        /* <DEDUP_REMOVED lines=11> */
[----:B------:R-:W-:Y:S01]  /*3a30*/  @P2 FADD R92, R92, 1 ;  /* 0x3f8000005c5c2421 */ /* 0x000fe20000000000 */
        /* <DEDUP_REMOVED lines=10> */
[----:B------:R-:W-:-:S02]  /*3ae0*/  IMAD.U32 R68, R16, 0x10000, RZ ;  /* 0x0001000010447824 */ /* 0x000fc400078e00ff */
[----:B------:R-:W-:Y:S01]  /*3af0*/  @P2 FADD R113, R113, 1 ;  /* 0x3f80000071712421 */ /* 0x000fe20000000000 */
[----:B------:R-:W-:Y:S01]  /*3b00*/  SHF.L.U32 R67, R199, 0x10, RZ ;  /* 0x00000010c7437819 */ /* 0x000fe200000006ff */
[----:B------:R-:W-:Y:S01]  /*3b10*/  IMAD.U32 R92, R35, 0x10000, RZ ;  /* 0x00010000235c7824 */ /* 0x000fe200078e00ff */
[----:B------:R-:W-:Y:S01]  /*3b20*/  SHF.L.U32 R117, R44, 0x10, RZ ;  /* 0x000000102c757819 */ /* 0x000fe200000006ff */
[----:B------:R-:W0:Y:S01]  /*3b30*/  LDC.U8 R145, c[0x0][0x404] ;  /* 0x00010100ff917b82 */ /* 0x000e220000000000 */
        /* <DEDUP_REMOVED lines=80> */
[----:B------:R-:W-:-:S02]  /*4040*/  IMAD.U32 R94, R13, 0x10000, RZ ;  /* 0x000100000d5e7824 */ /* 0x000fc400078e00ff */
        /* <DEDUP_REMOVED lines=316> */
.L_x_12119:
        /* <DEDUP_REMOVED lines=740> */
.L_x_12120:
        /* <DEDUP_REMOVED lines=8> */
.L_x_12100:
        /* <DEDUP_REMOVED lines=38> */
.L_x_12129:
[----:B------:R-:W-:Y:S02]  /*8530*/  ISETP.NE.AND P0, PT, R3, RZ, PT ;  /* 0x000000ff0300720c */ /* 0x000fe40003f05270 */
[----:B---3--:R-:W-:-:S11]  /*8540*/  FMNMX R7, R5, R4, !PT ;  /* 0x0000000405077209 */ /* 0x008fd60007800000 */
[----:B------:R-:W-:Y:S05]  /*8550*/  @P0 BRA `(.L_x_12123) ;  /* 0x0000000000080947 */ /* 0x000fea0003800000 */
[----:B--2---:R-:W2:Y:S02]  /*8560*/  LDC.64 R4, c[0x0][0x3f8] ;  /* 0x0000fe00ff047b82 */ /* 0x004ea40000000a00 */
[----:B--2---:R3:W-:Y:S02]  /*8570*/  REDG.E.MAX.S32.STRONG.GPU desc[UR8][R4.64], R7 ;  /* 0x000000070400798e */ /* 0x0047e4000d12e308 */
.L_x_12123:
[----:B------:R-:W-:Y:S05]  /*8580*/  BSYNC B0 ;  /* 0x0000000000007941 */ /* 0x000fea0003800000 */
.L_x_12122:
        /* <DEDUP_REMOVED lines=12> */
[----:B0123--:R-:W-:Y:S05]  /*8650*/  CALL.REL.NOINC `($__internal_218_$__cuda_sm20_rcp_rn_f32_slowpath) ;  /* 0x00000000005c7944 */ /* 0x00ffea0003c00000 */
[----:B------:R-:W-:Y:S01]  /*8660*/  MOV R5, R0 ;  /* 0x0000000000057202 */ /* 0x000fe20000000f00 */
[----:B------:R-:W-:Y:S06]  /*8670*/  BRA `(.L_x_12126) ;  /* 0x0000000000107947 */ /* 0x000fec0003800000 */
.L_x_12125:
[----:B--23--:R-:W2:Y:S02]  /*8680*/  MUFU.RCP R5, R100 ;  /* 0x0000006400057308 */ /* 0x00cea40000001000 */
[----:B--2---:R-:W-:-:S04]  /*8690*/  FFMA R0, R5, R100, -1 ;  /* 0xbf80000005007423 */ /* 0x004fc80000000064 */
[----:B------:R-:W-:-:S04]  /*86a0*/  FADD.FTZ R0, -R0, -RZ ;  /* 0x800000ff00007221 */ /* 0x000fc80000010100 */
[----:B------:R-:W-:-:S07]  /*86b0*/  FFMA R5, R5, R0, R5 ;  /* 0x0000000005057223 */ /* 0x000fce0000000005 */
.L_x_12126:
[----:B------:R-:W2:Y:S02]  /*86c0*/  LDC.64 R2, c[0x0][0x3f0] ;  /* 0x0000fc00ff027b82 */ /* 0x000ea40000000a00 */
[----:B--2---:R-:W-:Y:S01]  /*86d0*/  STG.E desc[UR8][R2.64], R5 ;  /* 0x0000000502007986 */ /* 0x004fe2000c101908 */
[----:B------:R-:W-:Y:S05]  /*86e0*/  EXIT ;  /* 0x000000000000794d */ /* 0x000fea0003800000 */
.L_x_12124:
[----:B------:R-:W-:Y:S01]  /*86f0*/  IMAD.MOV.U32 R7, RZ, RZ, 0x2 ;  /* 0x00000002ff077424 */ /* 0x000fe200078e00ff */
[----:B------:R-:W-:Y:S02]  /*8700*/  MOV R9, 0x1f ;  /* 0x0000001f00097802 */ /* 0x000fe40000000f00 */
[----:B------:R-:W-:-:S07]  /*8710*/  MOV R6, 0xffffffff ;  /* 0xffffffff00067802 */ /* 0x000fce0000000f00 */
[----:B0123-5:R-:W-:Y:S05]  /*8720*/  WARPSYNC.COLLECTIVE R6, `(.L_x_12127) ;  /* 0x0000000006087348 */ /* 0x02ffea0003c00000 */
[----:B--23--:R2:W3:Y:S02]  /*8730*/  SHFL.DOWN P0, R4, R2, R7, R9 ;  /* 0x0800000702047389 */ /* 0x00c4e40000000009 */
[----:B0123-5:R-:W-:Y:S05]  /*8740*/  ENDCOLLECTIVE ;  /* 0x000000000000791b */ /* 0x02ffea0003800000 */
.L_x_12127:
[----:B------:R-:W-:Y:S02]  /*8750*/  MOV R7, 0x1 ;  /* 0x0000000100077802 */ /* 0x000fe40000000f00 */
[----:B------:R-:W-:-:S04]  /*8760*/  MOV R5, R4 ;  /* 0x0000000400057202 */ /* 0x000fc80000000f00 */
[----:B------:R-:W-:-:S04]  /*8770*/  FMNMX R5, R5, R2, !PT ;  /* 0x0000000205057209 */ /* 0x000fc80007800000 */
[----:B------:R-:W-:-:S07]  /*8780*/  MOV R2, R5 ;  /* 0x0000000500027202 */ /* 0x000fce0000000f00 */
[----:B------:R-:W-:Y:S05]  /*8790*/  WARPSYNC.COLLECTIVE R6, `(.L_x_12128) ;  /* 0x0000000006087348 */ /* 0x000fea0003c00000 */
[----:B------:R0:W1:Y:S02]  /*87a0*/  SHFL.DOWN P0, R4, R2, R7, R9 ;  /* 0x0800000702047389 */ /* 0x0000640000000009 */
[----:B01----:R-:W-:Y:S05]  /*87b0*/  ENDCOLLECTIVE ;  /* 0x000000000000791b */ /* 0x003fea0003800000 */
.L_x_12128:
[----:B------:R-:W-:Y:S05]  /*87c0*/  BRA `(.L_x_12129) ;  /* 0xfffffffc00587947 */ /* 0x000fea000383ffff */
        .weak           $__internal_218_$__cuda_sm20_rcp_rn_f32_slowpath
        .type           $__internal_218_$__cuda_sm20_rcp_rn_f32_slowpath,@function
        .size           $__internal_218_$__cuda_sm20_rcp_rn_f32_slowpath,(.L_x_13086 - $__internal_218_$__cuda_sm20_rcp_rn_f32_slowpath)
$__internal_218_$__cuda_sm20_rcp_rn_f32_slowpath:
        /* <DEDUP_REMOVED lines=15> */
.L_x_12131:
        /* <DEDUP_REMOVED lines=33> */
.L_x_12133:
[----:B------:R0:W1:Y:S02]  /*8ad0*/  MUFU.RCP R3, R0 ;  /* 0x0000000000037308 */ /* 0x0000640000001000 */
.L_x_12132:
[----:B------:R-:W-:Y:S05]  /*8ae0*/  BSYNC B1 ;  /* 0x0000000000017941 */ /* 0x000fea0003800000 */
.L_x_12130:
[----:B01----:R-:W-:Y:S01]  /*8af0*/  MOV R0, R3 ;  /* 0x0000000300007202 */ /* 0x003fe20000000f00 */
[----:B------:R-:W-:Y:S01]  /*8b00*/  HFMA2 R3, -RZ, RZ, 0, 0 ;  /* 0x00000000ff037431 */ /* 0x000fe200000001ff */
[----:B------:R-:W-:-:S04]  /*8b10*/  MOV R2, R90 ;  /* 0x0000005a00027202 */ /* 0x000fc80000000f00 */
[----:B------:R-:W-:Y:S05]  /*8b20*/  RET.REL.NODEC R2 `(_ZN18transformer_engine13normalization19ln_fwd_tuned_kernelINS0_13Kernel_traitsI13__nv_bfloat16S3_13__nv_fp8_e4m3fjLj32768ELj4ELj1ELj4ELj16ENS0_18Kernel_traits_baseILj32768ES3_S3_S4_fjLj128EEEEEEEvNS0_19ForwardKernelParamsE) ;  /* 0xffffff7402347950 */ /* 0x000fea0003c3ffff */
.L_x_12134:
        /* <DEDUP_REMOVED lines=13> */
.L_x_13086:


//--------------------- .text._ZN18transformer_engine13normalization19ln_fwd_tuned_kernelINS0_13Kernel_traitsI13__nv_bfloat16S3_13__nv_fp8_e4m3fjLj30720ELj4ELj1ELj4ELj4ENS0_18Kernel_traits_baseILj30720ES3_S3_S4_fjLj128EEEEEEEvNS0_19ForwardKernelParamsE --------------------------
	.section	.text._ZN18transformer_engine13normalization19ln_fwd_tuned_kernelINS0_13Kernel_traitsI13__nv_bfloat16S3_13__nv_fp8_e4m3fjLj30720ELj4ELj1ELj4ELj4ENS0_18Kernel_traits_baseILj30720ES3_S3_S4_fjLj128EEEEEEEvNS0_19ForwardKernelParamsE,"ax",@progbits
	.align	128
        .global         _ZN18transformer_engine13normalization19ln_fwd_tuned_kernelINS0_13Kernel_traitsI13__nv_bfloat16S3_13__nv_fp8_e4m3fjLj30720ELj4ELj1ELj4ELj4ENS0_18Kernel_traits_baseILj30720ES3_S3_S4_fjLj128EEEEEEEvNS0_19ForwardKernelParamsE
        .type           _ZN18transformer_engine13normalization19ln_fwd_tuned_kernelINS0_13Kernel_traitsI13__nv_bfloat16S3_13__nv_fp8_e4m3fjLj30720ELj4ELj1ELj4ELj4ENS0_18Kernel_traits_baseILj30720ES3_S3_S4_fjLj128EEEEEEEvNS0_19ForwardKernelParamsE,@function
        .size           _ZN18transformer_engine13normalization19ln_fwd_tuned_kernelINS0_13Kernel_traitsI13__nv_bfloat16S3_13__nv_fp8_e4m3fjLj30720ELj4ELj1ELj4ELj4ENS0_18Kernel_traits_baseILj30720ES3_S3_S4_fjLj128EEEEEEEvNS0_19ForwardKernelParamsE,(.L_x_13087 - _ZN18transformer_engine13normalization19ln_fwd_tuned_kernelINS0_13Kernel_traitsI13__nv_bfloat16S3_13__nv_fp8_e4m3fjLj30720ELj4ELj1ELj4ELj4ENS0_18Kernel_traits_baseILj30720ES3_S3_S4_fjLj128EEEEEEEvNS0_19ForwardKernelParamsE)
        .other          _ZN18transformer_engine13normalization19ln_fwd_tuned_kernelINS0_13Kernel_traitsI13__nv_bfloat16S3_13__nv_fp8_e4m3fjLj30720ELj4ELj1ELj4ELj4ENS0_18Kernel_traits_baseILj30720ES3_S3_S4_fjLj128EEEEEEEvNS0_19ForwardKernelParamsE,@"STO_CUDA_ENTRY STV_DEFAULT"
_ZN18transformer_engine13normalization19ln_fwd_tuned_kernelINS0_13Kernel_traitsI13__nv_bfloat16S3_13__nv_fp8_e4m3fjLj30720ELj4ELj1ELj4ELj4ENS0_18Kernel_traits_baseILj30720ES3_S3_S4_fjLj128EEEEEEEvNS0_19ForwardKernelParamsE:
.text._ZN18transformer_engine13normalization19ln_fwd_tuned_kernelINS0_13Kernel_traitsI13__nv_bfloat16S3_13__nv_fp8_e4m3fjLj30720ELj4ELj1ELj4ELj4ENS0_18Kernel_traits_baseILj30720ES3_S3_S4_fjLj128EEEEEEEvNS0_19ForwardKernelParamsE:
        /* <DEDUP_REMOVED lines=158> */
.L_x_12152:
        /* <DEDUP_REMOVED lines=133> */
[----:B-1----:R-:W-:Y:S01]  /*1230*/  FADD R99, R239, R106 ;  /* 0x0000006aef637221 */ /* 0x002fe20000000000 */
        /* <DEDUP_REMOVED lines=51> */
[----:B------:R-:W-:-:S03]  /*1570*/  PRMT R112, R213, 0x7632, R112 ;  /* 0x00007632d5707816 */ /* 0x000fc60000000070 */
        /* <DEDUP_REMOVED lines=36> */
[----:B-----5:R-:W-:Y:S01]  /*17c0*/  PRMT R245, R100, 0x7632, R245 ;  /* 0x0000763264f57816 */ /* 0x020fe200000000f5 */
        /* <DEDUP_REMOVED lines=183> */
[----:B012---:R-:W-:Y:S05]  /*2340*/  CALL.REL.NOINC `($__internal_219_$__cuda_sm20_rcp_rn_f32_slowpath) ;  /* 0x0000005c00047944 */ /* 0x007fea0003c00000 */
[----:B------:R-:W-:Y:S01]  /*2350*/  MOV R100, R202 ;  /* 0x000000ca00647202 */ /* 0x000fe20000000f00 */
[----:B------:R-:W-:Y:S06]  /*2360*/  BRA `(.L_x_12138) ;  /* 0x0000000000107947 */ /* 0x000fec0003800000 */
.L_x_12137:
[----:B------:R-:W3:Y:S02]  /*2370*/  MUFU.RCP R101, R104 ;  /* 0x0000006800657308 */ /* 0x000ee40000001000 */
[----:B---3--:R-:W-:-:S04]  /*2380*/  FFMA R100, R104, R101, -1 ;  /* 0xbf80000068647423 */ /* 0x008fc80000000065 */
[----:B------:R-:W-:-:S04]  /*2390*/  FADD.FTZ R100, -R100, -RZ ;  /* 0x800000ff64647221 */ /* 0x000fc80000010100 */
[----:B------:R-:W-:-:S07]  /*23a0*/  FFMA R100, R101, R100, R101 ;  /* 0x0000006465647223 */ /* 0x000fce0000000065 */
.L_x_12138:
[----:B------:R-:W-:Y:S05]  /*23b0*/  BSYNC.RECONVERGENT B0 ;  /* 0x0000000000007941 */ /* 0x000fea0003800200 */
.L_x_12136:
        /* <DEDUP_REMOVED lines=20> */
[----:B--2---:R-:W-:Y:S05]  /*2500*/  CALL.REL.NOINC `($__internal_219_$__cuda_sm20_rcp_rn_f32_slowpath) ;  /* 0x0000005800947944 */ /* 0x004fea0003c00000 */
[----:B------:R-:W-:Y:S01]  /*2510*/  MOV R102, R202 ;  /* 0x000000ca00667202 */ /* 0x000fe20000000f00 */
[----:B------:R-:W-:Y:S06]  /*2520*/  BRA `(.L_x_12141) ;  /* 0x0000000000107947 */ /* 0x000fec0003800000 */
.L_x_12140:
[----:B------:R-:W0:Y:S02]  /*2530*/  MUFU.RCP R102, R103 ;  /* 0x0000006700667308 */ /* 0x000e240000001000 */
[----:B0-----:R-:W-:-:S04]  /*2540*/  FFMA R101, R103, R102, -1 ;  /* 0xbf80000067657423 */ /* 0x001fc80000000066 */
[----:B------:R-:W-:-:S04]  /*2550*/  FADD.FTZ R101, -R101, -RZ ;  /* 0x800000ff65657221 */ /* 0x000fc80000010100 */
[----:B------:R-:W-:-:S07]  /*2560*/  FFMA R102, R102, R101, R102 ;  /* 0x0000006566667223 */ /* 0x000fce0000000066 */
.L_x_12141:
[----:B------:R-:W-:Y:S05]  /*2570*/  BSYNC.RECONVERGENT B0 ;  /* 0x0000000000007941 */ /* 0x000fea0003800200 */
.L_x_12139:
        /* <DEDUP_REMOVED lines=48> */
.L_x_12143:
[----:B0-----:R-:W2:Y:S04]  /*2880*/  LDG.E.STRONG.GPU R104, desc[UR12][R98.64] ;  /* 0x0000000c62687981 */ /* 0x001ea8000c1ef900 */
[----:B--2---:R-:W-:Y:S01]  /*2890*/  CCTL.IVALL ;  /* 0x00000000ff00798f */ /* 0x004fe20002000000 */
[----:B------:R-:W-:Y:S05]  /*28a0*/  YIELD ;  /* 0x0000000000007946 */ /* 0x000fea0003800000 */
[----:B------:R-:W-:-:S13]  /*28b0*/  ISETP.NE.AND P2, PT, R104, R105, PT ;  /* 0x000000696800720c */ /* 0x000fda0003f45270 */
[----:B------:R-:W-:Y:S05]  /*28c0*/  @P2 BRA `(.L_x_12143) ;  /* 0xfffffffc00ec2947 */ /* 0x000fea000383ffff */
.L_x_12142:
        /* <DEDUP_REMOVED lines=16> */
[----:B012---:R-:W-:Y:S05]  /*29d0*/  CALL.REL.NOINC `($__internal_219_$__cuda_sm20_rcp_rn_f32_slowpath) ;  /* 0x0000005400607944 */ /* 0x007fea0003c00000 */
[----:B------:R-:W-:Y:S01]  /*29e0*/  MOV R102, R202 ;  /* 0x000000ca00667202 */ /* 0x000fe20000000f00 */
[----:B------:R-:W-:Y:S06]  /*29f0*/  BRA `(.L_x_12146) ;  /* 0x0000000000107947 */ /* 0x000fec0003800000 */
.L_x_12145:
[----:B------:R-:W3:Y:S02]  /*2a00*/  MUFU.RCP R99, R98 ;  /* 0x0000006200637308 */ /* 0x000ee40000001000 */
[----:B---3--:R-:W-:-:S04]  /*2a10*/  FFMA R102, R98, R99, -1 ;  /* 0xbf80000062667423 */ /* 0x008fc80000000063 */
[----:B------:R-:W-:-:S04]  /*2a20*/  FADD.FTZ R102, -R102, -RZ ;  /* 0x800000ff66667221 */ /* 0x000fc80000010100 */
[----:B------:R-:W-:-:S07]  /*2a30*/  FFMA R102, R99, R102, R99 ;  /* 0x0000006663667223 */ /* 0x000fce0000000063 */
.L_x_12146:
[----:B------:R-:W-:Y:S05]  /*2a40*/  BSYNC.RECONVERGENT B0 ;  /* 0x0000000000007941 */ /* 0x000fea0003800200 */
.L_x_12144:
        /* <DEDUP_REMOVED lines=20> */
[----:B------:R-:W-:Y:S05]  /*2b90*/  CALL.REL.NOINC `($__internal_219_$__cuda_sm20_rcp_rn_f32_slowpath) ;  /* 0x0000005000f07944 */ /* 0x000fea0003c00000 */
[----:B------:R-:W-:Y:S01]  /*2ba0*/  MOV R102, R202 ;  /* 0x000000ca00667202 */ /* 0x000fe20000000f00 */
[----:B------:R-:W-:Y:S06]  /*2bb0*/  BRA `(.L_x_12149) ;  /* 0x0000000000107947 */ /* 0x000fec0003800000 */
.L_x_12148:
[----:B------:R-:W0:Y:S02]  /*2bc0*/  MUFU.RCP R102, R192 ;  /* 0x000000c000667308 */ /* 0x000e240000001000 */
[----:B0-----:R-:W-:-:S04]  /*2bd0*/  FFMA R103, R192, R102, -1 ;  /* 0xbf800000c0677423 */ /* 0x001fc80000000066 */
[----:B------:R-:W-:-:S04]  /*2be0*/  FADD.FTZ R103, -R103, -RZ ;  /* 0x800000ff67677221 */ /* 0x000fc80000010100 */
[----:B------:R-:W-:-:S07]  /*2bf0*/  FFMA R102, R102, R103, R102 ;  /* 0x0000006766667223 */ /* 0x000fce0000000066 */
.L_x_12149:
[----:B------:R-:W-:Y:S05]  /*2c00*/  BSYNC.RECONVERGENT B0 ;  /* 0x0000000000007941 */ /* 0x000fea0003800200 */
.L_x_12147:
        /* <DEDUP_REMOVED lines=50> */
[----:B------:R-:W-:Y:S01]  /*2f30*/  FMUL R184, R184, UR7 ;  /* 0x00000007b8b87c20 */ /* 0x000fe20008400000 */
[----:B------:R-:W-:Y:S01]  /*2f40*/  SHF.L.U32 R192, R37, 0x10, RZ ;  /* 0x0000001025c07819 */ /* 0x000fe200000006ff */
[----:B------:R-:W-:Y:S01]  /*2f50*/  FMUL R154, R154, UR7 ;  /* 0x000000079a9a7c20 */ /* 0x000fe20008400000 */
[----:B-1----:R-:W-:Y:S01]  /*2f60*/  ISETP.NE.AND P2, PT, RZ, UR8, PT ;  /* 0x00000008ff007c0c */ /* 0x002fe2000bf45270 */
        /* <DEDUP_REMOVED lines=9> */
[----:B------:R-:W-:Y:S01]  /*3000*/  SHF.L.U32 R194, R43, 0x10, RZ ;  /* 0x000000102bc27819 */ /* 0x000fe200000006ff */
[----:B------:R-:W-:Y:S01]  /*3010*/  FMUL R138, R138, UR7 ;  /* 0x000000078a8a7c20 */ /* 0x000fe20008400000 */
[----:B------:R-:W-:Y:S01]  /*3020*/  FADD R134, R134, -UR10 ;  /* 0x8000000a86867e21 */ /* 0x000fe20008000000 */
[----:B------:R-:W-:Y:S01]  /*3030*/  @P2 FADD R99, R99, 1 ;  /* 0x3f80000063632421 */ /* 0x000fe20000000000 */
[----:B------:R-:W-:Y:S01]  /*3040*/  @P2 FADD R103, R103, 1 ;  /* 0x3f80000067672421 */ /* 0x000fe20000000000 */
        /* <DEDUP_REMOVED lines=13> */
[----:B------:R-:W-:Y:S01]  /*3120*/  @P2 FADD R190, R190, 1 ;  /* 0x3f800000bebe2421 */ /* 0x000fe20000000000 */
[----:B------:R-:W-:Y:S01]  /*3130*/  FFMA R101, R186, R103, R105 ;  /* 0x00000067ba657223 */ /* 0x000fe20000000069 */
[----:B------:R-:W-:Y:S01]  /*3140*/  SHF.L.U32 R103, R67, 0x10, RZ ;  /* 0x0000001043677819 */ /* 0x000fe200000006ff */
[----:B------:R-:W-:Y:S01]  /*3150*/  FADD R188, R152, -UR10 ;  /* 0x8000000a98bc7e21 */ /* 0x000fe20008000000 */
[----:B------:R-:W-:Y:S01]  /*3160*/  FFMA R99, R154, R190, R192 ;  /* 0x000000be9a637223 */ /* 0x000fe200000000c0 */
        /* <DEDUP_REMOVED lines=34> */
[----:B------:R-:W-:Y:S01]  /*3390*/  FADD R140, R235, -UR10 ;  /* 0x8000000aeb8c7e21 */ /* 0x000fe20008000000 */
[----:B------:R-:W-:Y:S01]  /*33a0*/  FFMA R152, R142, R239, R241 ;  /* 0x000000ef8e987223 */ /* 0x000fe200000000f1 */
        /* <DEDUP_REMOVED lines=15> */
[----:B------:R-:W-:Y:S01]  /*34a0*/  FFMA R188, R138, R235, R237 ;  /* 0x000000eb8abc7223 */ /* 0x000fe200000000ed */
[----:B------:R-:W-:Y:S01]  /*34b0*/  FFMA R140, R130, R239, R241 ;  /* 0x000000ef828c7223 */ /* 0x000fe200000000f1 */
[----:B------:R-:W-:Y:S01]  /*34c0*/  FFMA R138, R154, R184, R186 ;  /* 0x000000b89a8a7223 */ /* 0x000fe200000000ba */
[----:B------:R-:W-:Y:S01]  /*34d0*/  @P2 FADD R192, R192, 1 ;  /* 0x3f800000c0c02421 */ /* 0x000fe20000000000 */
[----:B------:R-:W-:Y:S01]  /*34e0*/  SHF.L.U32 R235, R14, 0x10, RZ ;  /* 0x000000100eeb7819 */ /* 0x000fe200000006ff */
        /* <DEDUP_REMOVED lines=15> */
[----:B------:R-:W-:Y:S01]  /*35e0*/  SHF.L.U32 R194, R45, 0x10, RZ ;  /* 0x000000102dc27819 */ /* 0x000fe200000006ff */
[----:B------:R-:W-:Y:S01]  /*35f0*/  FFMA R184, R154, R235, R237 ;  /* 0x000000eb9ab87223 */ /* 0x000fe200000000ed */
[----:B------:R-:W-:Y:S01]  /*3600*/  @P2 FADD R192, R192, 1 ;  /* 0x3f800000c0c02421 */ /* 0x000fe20000000000 */
        /* <DEDUP_REMOVED lines=161> */
[----:B------:R-:W0:Y:S01]  /*4020*/  LDCU.U8 UR8, c[0x0][0x404] ;  /* 0x00008080ff0877ac */ /* 0x000e220008000000 */
[----:B------:R-:W-:Y:S01]  /*4030*/  SHF.L.U32 R221, R59, 0x10, RZ ;  /* 0x000000103bdd7819 */ /* 0x000fe200000006ff */
[----:B------:R-:W-:Y:S01]  /*4040*/  FFMA R210, R108, R107, R137 ;  /* 0x0000006b6cd27223 */ /* 0x000fe20000000089 */
[----:B------:R-:W-:Y:S01]  /*4050*/  @P2 FADD R219, R219, 1 ;  /* 0x3f800000dbdb2421 */ /* 0x000fe20000000000 */
[----:B------:R-:W-:Y:S01]  /*4060*/  FFMA R108, R208, R215, R217 ;  /* 0x000000d7d06c7223 */ /* 0x000fe200000000d9 */
[----:B------:R-:W-:Y:S01]  /*4070*/  SHF.L.U32 R208, R89, 0x10, RZ ;  /* 0x0000001059d07819 */ /* 0x000fe200000006ff */
[----:B------:R-:W-:Y:S01]  /*4080*/  FADD R249, R249, -UR10 ;  /* 0x8000000af9f97e21 */ /* 0x000fe20008000000 */
        /* <DEDUP_REMOVED lines=23> */
[----:B------:R-:W-:Y:S01]  /*4200*/  SHF.L.U32 R222, R31, 0x10, RZ ;  /* 0x000000101fde7819 */ /* 0x000fe200000006ff */
[----:B------:R-:W-:Y:S01]  /*4210*/  FADD R131, R131, -UR10 ;  /* 0x8000000a83837e21 */ /* 0x000fe20008000000 */
[----:B------:R-:W-:Y:S01]  /*4220*/  FADD R135, R135, -UR10 ;  /* 0x8000000a87877e21 */ /* 0x000fe20008000000 */
[----:B------:R-:W-:Y:S01]  /*4230*/  SHF.L.U32 R218, R32, 0x10, RZ ;  /* 0x0000001020da7819 */ /* 0x000fe200000006ff */
[----:B------:R-:W-:Y:S01]  /*4240*/  FADD R129, R129, -UR10 ;  /* 0x8000000a81817e21 */ /* 0x000fe20008000000 */
[----:B------:R-:W-:Y:S01]  /*4250*/  SHF.L.U32 R216, R179, 0x10, RZ ;  /* 0x00000010b3d87819 */ /* 0x000fe200000006ff */
[----:B------:R-:W-:Y:S01]  /*4260*/  FMUL R131, R131, UR7 ;  /* 0x0000000783837c20 */ /* 0x000fe20008400000 */
[----:B0-----:R-:W-:Y:S01]  /*4270*/  ISETP.NE.AND P1, PT, RZ, UR8, PT ;  /* 0x00000008ff007c0c */ /* 0x001fe2000bf25270 */
        /* <DEDUP_REMOVED lines=16> */
[----:B------:R-:W-:Y:S01]  /*4380*/  @P2 FADD R214, R214, 1 ;  /* 0x3f800000d6d62421 */ /* 0x000fe20000000000 */
[----:B------:R-:W-:Y:S01]  /*4390*/  SHF.L.U32 R219, R94, 0x10, RZ ;  /* 0x000000105edb7819 */ /* 0x000fe200000006ff */
[----:B------:R-:W-:Y:S01]  /*43a0*/  FADD R215, R144, -UR10 ;  /* 0x8000000a90d77e21 */ /* 0x000fe20008000000 */
[----:B------:R-:W-:Y:S01]  /*43b0*/  SHF.L.U32 R220, R64, 0x10, RZ ;  /* 0x0000001040dc7819 */ /* 0x000fe200000006ff */
[----:B------:R-:W-:Y:S01]  /*43c0*/  FMUL R213, R109, UR7 ;  /* 0x000000076dd57c20 */ /* 0x000fe20008400000 */
[----:B------:R-:W-:Y:S01]  /*43d0*/  @P2 FADD R218, R218, 1 ;  /* 0x3f800000dada2421 */ /* 0x000fe20000000000 */
[----:B------:R-:W-:Y:S01]  /*43e0*/  @P1 FMUL R98, R98, UR16 ;  /* 0x0000001062621c20 */ /* 0x000fe20008400000 */
[----:B------:R-:W-:Y:S01]  /*43f0*/  @P1 FMUL R100, R100, UR16 ;  /* 0x0000001064641c20 */ /* 0x000fe20008400000 */
[----:B------:R-:W-:Y:S01]  /*4400*/  FFMA R109, R245, R214, R216 ;  /* 0x000000d6f56d7223 */ /* 0x000fe200000000d8 */
[----:B------:R-:W-:Y:S01]  /*4410*/  SHF.L.U32 R221, R182, 0x10, RZ ;  /* 0x00000010b6dd7819 */ /* 0x000fe200000006ff */
[----:B------:R-:W-:Y:S01]  /*4420*/  FMUL R214, R215, UR7 ;  /* 0x00000007d7d67c20 */ /* 0x000fe20008400000 */
[----:B------:R-:W-:Y:S01]  /*4430*/  @P2 FADD R219, R219, 1 ;  /* 0x3f800000dbdb2421 */ /* 0x000fe20000000000 */
[----:B------:R-:W-:Y:S01]  /*4440*/  @P1 FMUL R142, R142, UR16 ;  /* 0x000000108e8e1c20 */ /* 0x000fe20008400000 */
[----:B------:R-:W-:Y:S01]  /*4450*/  @P1 FMUL R188, R188, UR16 ;  /* 0x00000010bcbc1c20 */ /* 0x000fe20008400000 */
[----:B------:R-:W-:Y:S01]  /*4460*/  FFMA R144, R213, R218, R220 ;  /* 0x000000dad5907223 */ /* 0x000fe200000000dc */
[----:B------:R-:W-:Y:S01]  /*4470*/  F2FP.SATFINITE.E4M3.F32.PACK_AB_MERGE_C R213, RZ, R98, RZ ;  /* 0x00000062ffd5723e */ /* 0x000fe200048070ff */
[----:B------:R-:W-:Y:S01]  /*4480*/  @P1 FMUL R99, R99, UR16 ;  /* 0x0000001063631c20 */ /* 0x000fe20008400000 */
[----:B------:R-:W-:Y:S01]  /*4490*/  F2FP.SATFINITE.E4M3.F32.PACK_AB_MERGE_C R98, RZ, R100, RZ ;  /* 0x00000064ff62723e */ /* 0x000fe200048070ff */
[----:B------:R-:W-:Y:S01]  /*44a0*/  FFMA R100, R214, R219, R221 ;  /* 0x000000dbd6647223 */ /* 0x000fe200000000dd */
[----:B------:R-:W-:Y:S01]  /*44b0*/  @P1 FMUL R116, R116, UR16 ;  /* 0x0000001074741c20 */ /* 0x000fe20008400000 */
[----:B------:R-:W-:Y:S01]  /*44c0*/  @P1 FMUL R101, R101, UR16 ;  /* 0x0000001065651c20 */ /* 0x000fe20008400000 */
[----:B------:R-:W-:Y:S01]  /*44d0*/  F2FP.SATFINITE.E4M3.F32.PACK_AB_MERGE_C R219, RZ, R142, RZ ;  /* 0x0000008effdb723e */ /* 0x000fe200048070ff */
[----:B------:R-:W-:Y:S01]  /*44e0*/  @P1 FMUL R106, R106, UR16 ;  /* 0x000000106a6a1c20 */ /* 0x000fe20008400000 */
[----:B------:R-:W-:Y:S01]  /*44f0*/  F2FP.SATFINITE.E4M3.F32.PACK_AB_MERGE_C R188, RZ, R188, RZ ;  /* 0x000000bcffbc723e */ /* 0x000fe200048070ff */
[----:B------:R-:W-:Y:S01]  /*4500*/  @P1 FMUL R184, R184, UR16 ;  /* 0x00000010b8b81c20 */ /* 0x000fe20008400000 */
[----:B------:R-:W-:Y:S01]  /*4510*/  F2FP.SATFINITE.E4M3.F32.PACK_AB_MERGE_C R217, RZ, R99, RZ ;  /* 0x00000063ffd9723e */ /* 0x000fe200048070ff */
[----:B------:R-:W-:Y:S01]  /*4520*/  FADD R247, R247, -UR10 ;  /* 0x8000000af7f77e21 */ /* 0x000fe20008000000 */
        /* <DEDUP_REMOVED lines=9> */
[----:B------:R-:W-:Y:S01]  /*45c0*/  FADD R243, R243, -UR10 ;  /* 0x8000000af3f37e21 */ /* 0x000fe20008000000 */
[----:B------:R-:W-:Y:S01]  /*45d0*/  PRMT R188, R99, 0x7604, R188 ;  /* 0x0000760463bc7816 */ /* 0x000fe200000000bc */
[----:B------:R-:W-:Y:S01]  /*45e0*/  FMUL R247, R247, UR7 ;  /* 0x00000007f7f77c20 */ /* 0x000fe20008400000 */
[----:B------:R-:W0:Y:S01]  /*45f0*/  LDC.64 R98, c[0x0][0x3c8] ;  /* 0x0000f200ff627b82 */ /* 0x000e220000000a00 */
[----:B------:R-:W-:Y:S01]  /*4600*/  SHF.L.U32 R222, R92, 0x10, RZ ;  /* 0x000000105cde7819 */ /* 0x000fe200000006ff */
[----:B------:R-:W-:Y:S01]  /*4610*/  FMUL R243, R243, UR7 ;  /* 0x00000007f3f37c20 */ /* 0x000fe20008400000 */
[----:B------:R-:W-:Y:S01]  /*4620*/  SHF.L.U32 R226, R33, 0x10, RZ ;  /* 0x0000001021e27819 */ /* 0x000fe200000006ff */
[----:B------:R-:W-:Y:S01]  /*4630*/  @P1 FMUL R110, R110, UR16 ;  /* 0x000000106e6e1c20 */ /* 0x000fe20008400000 */
[----:B------:R-:W-:Y:S01]  /*4640*/  SHF.L.U32 R224, R180, 0x10, RZ ;  /* 0x00000010b4e07819 */ /* 0x000fe200000006ff */
[----:B------:R-:W-:Y:S01]  /*4650*/  @P2 FADD R222, R222, 1 ;  /* 0x3f800000dede2421 */ /* 0x000fe20000000000 */
[----:B------:R-:W-:Y:S01]  /*4660*/  SHF.L.U32 R228, R63, 0x10, RZ ;  /* 0x000000103fe47819 */ /* 0x000fe200000006ff */
[----:B------:R-:W-:Y:S01]  /*4670*/  @P2 FADD R226, R226, 1 ;  /* 0x3f800000e2e22421 */ /* 0x000fe20000000000 */
        /* <DEDUP_REMOVED lines=9> */
[----:B------:R-:W-:Y:S01]  /*4710*/  FFMA R129, R247, R222, R224 ;  /* 0x000000def7817223 */ /* 0x000fe200000000e0 */
[----:B------:R-:W-:Y:S01]  /*4720*/  FFMA R133, R243, R226, R228 ;  /* 0x000000e2f3857223 */ /* 0x000fe200000000e4 */
[----:B------:R-:W-:Y:S01]  /*4730*/  PRMT R239, R190, 0x7604, R239 ;  /* 0x00007604beef7816 */ /* 0x000fe200000000ef */
[----:B------:R-:W-:Y:S01]  /*4740*/  @P1 FMUL R103, R103, UR16 ;  /* 0x0000001067671c20 */ /* 0x000fe20008400000 */
[----:B------:R-:W-:Y:S01]  /*4750*/  PRMT R184, R101, 0x7604, R184 ;  /* 0x0000760465b87816 */ /* 0x000fe200000000b8 */
        /* <DEDUP_REMOVED lines=22> */
[----:B------:R-:W-:Y:S01]  /*48c0*/  PRMT R190, R101, 0x7604, R190 ;  /* 0x0000760465be7816 */ /* 0x000fe200000000be */
[----:B------:R-:W-:Y:S01]  /*48d0*/  @P1 FMUL R150, R150, UR16 ;  /* 0x0000001096961c20 */ /* 0x000fe20008400000 */
        /* <DEDUP_REMOVED lines=33> */
[----:B0-----:R-:W-:Y:S01]  /*4af0*/  IMAD.WIDE.U32 R110, R111, 0x2, R98 ;  /* 0x000000026f6e7825 */ /* 0x001fe200078e0062 */
[----:B------:R-:W-:-:S03]  /*4b00*/  F2FP.SATFINITE.E4M3.F32.PACK_AB_MERGE_C R133, RZ, R133, RZ ;  /* 0x00000085ff85723e */ /* 0x000fc600048070ff */
[----:B------:R-:W-:Y:S01]  /*4b10*/  @P1 FMUL R204, R204, UR16 ;  /* 0x00000010cccc1c20 */ /* 0x000fe20008400000 */
[----:B------:R-:W-:Y:S01]  /*4b20*/  F2FP.SATFINITE.E4M3.F32.PACK_AB_MERGE_C R106, RZ, R109, RZ ;  /* 0x0000006dff6a723e */ /* 0x000fe200048070ff */
[----:B------:R-:W-:Y:S01]  /*4b30*/  IMAD.WIDE.U32 R108, R145, 0x2, R98 ;  /* 0x00000002916c7825 */ /* 0x000fe200078e0062 */
[----:B------:R-:W-:-:S03]  /*4b40*/  F2FP.SATFINITE.E4M3.F32.PACK_AB_MERGE_C R152, RZ, R152, RZ ;  /* 0x00000098ff98723e */ /* 0x000fc600048070ff */
[----:B------:R-:W-:Y:S01]  /*4b50*/  @P1 FMUL R212, R212, UR16 ;  /* 0x00000010d4d41c20 */ /* 0x000fe20008400000 */
[----:B------:R-:W-:Y:S01]  /*4b60*/  PRMT R233, R196, 0x7604, R233 ;  /* 0x00007604c4e97816 */ /* 0x000fe200000000e9 */
[----:B------:R-:W-:Y:S01]  /*4b70*/  IMAD.WIDE.U32 R112, R113, 0x2, R98 ;  /* 0x0000000271707825 */ /* 0x000fe200078e0062 */
[----:B------:R-:W-:-:S03]  /*4b80*/  PRMT R202, R101, 0x7604, R144 ;  /* 0x0000760465ca7816 */ /* 0x000fc60000000090 */
[----:B------:R-:W-:Y:S01]  /*4b90*/  @P1 FMUL R139, R139, UR16 ;  /* 0x000000108b8b1c20 */ /* 0x000fe20008400000 */
[----:B------:R-:W-:Y:S01]  /*4ba0*/  F2FP.SATFINITE.E4M3.F32.PACK_AB_MERGE_C R221, RZ, R150, RZ ;  /* 0x00000096ffdd723e */ /* 0x000fe200048070ff */
[----:B------:R-:W-:Y:S01]  /*4bb0*/  IMAD.WIDE.U32 R100, R153, 0x2, R98 ;  /* 0x0000000299647825 */ /* 0x000fe200078e0062 */
[----:B------:R-:W-:-:S03]  /*4bc0*/  F2FP.SATFINITE.E4M3.F32.PACK_AB_MERGE_C R148, RZ, R148, RZ ;  /* 0x00000094ff94723e */ /* 0x000fc600048070ff */
[----:B------:R-:W-:Y:S01]  /*4bd0*/  @P1 FMUL R155, R155, UR16 ;  /* 0x000000109b9b1c20 */ /* 0x000fe20008400000 */
        /* <DEDUP_REMOVED lines=8> */
[----:B------:R-:W-:Y:S01]  /*4c60*/  F2FP.SATFINITE.E4M3.F32.PACK_AB_MERGE_C R249, RZ, R200, RZ ;  /* 0x000000c8fff9723e */ /* 0x000fe200048070ff */
[----:B------:R-:W-:Y:S01]  /*4c70*/  @P1 FMUL R141, R141, UR16 ;  /* 0x000000108d8d1c20 */ /* 0x000fe20008400000 */
[----:B------:R-:W-:Y:S01]  /*4c80*/  PRMT R198, R104, 0x7604, R135 ;  /* 0x0000760468c67816 */ /* 0x000fe20000000087 */
[----:B------:R-:W-:Y:S01]  /*4c90*/  IMAD.WIDE.U32 R104, R149, 0x2, R98 ;  /* 0x0000000295687825 */ /* 0x000fe200078e0062 */
[----:B------:R-:W-:Y:S01]  /*4ca0*/  F2FP.SATFINITE.E4M3.F32.PACK_AB_MERGE_C R227, RZ, R140, RZ ;  /* 0x0000008cffe3723e */ /* 0x000fe200048070ff */
[----:B------:R0:W-:Y:S01]  /*4cb0*/  STG.E.U16 desc[UR12][R102.64], R217 ;  /* 0x000000d966007986 */ /* 0x0001e2000c10150c */
[----:B------:R-:W-:Y:S01]  /*4cc0*/  F2FP.SATFINITE.E4M3.F32.PACK_AB_MERGE_C R138, RZ, R138, RZ ;  /* 0x0000008aff8a723e */ /* 0x000fe200048070ff */
[----:B------:R-:W-:Y:S01]  /*4cd0*/  @P1 FMUL R143, R143, UR16 ;  /* 0x000000108f8f1c20 */ /* 0x000fe20008400000 */
[----:B------:R-:W-:Y:S01]  /*4ce0*/  PRMT R200, R106, 0x7604, R133 ;  /* 0x000076046ac87816 */ /* 0x000fe20000000085 */
[----:B------:R-:W-:Y:S01]  /*4cf0*/  IMAD.WIDE.U32 R106, R147, 0x2, R98 ;  /* 0x00000002936a7825 */ /* 0x000fe200078e0062 */
[----:B------:R-:W-:Y:S01]  /*4d00*/  PRMT R223, R152, 0x7604, R223 ;  /* 0x0000760498df7816 */ /* 0x000fe200000000df */
[----:B------:R0:W-:Y:S01]  /*4d10*/  STG.E.U16 desc[UR12][R104.64], R225 ;  /* 0x000000e168007986 */ /* 0x0001e2000c10150c */
[----:B------:R-:W-:Y:S01]  /*4d20*/  F2FP.SATFINITE.E4M3.F32.PACK_AB_MERGE_C R229, RZ, R130, RZ ;  /* 0x00000082ffe5723e */ /* 0x000fe200048070ff */
[----:B------:R-:W-:Y:S01]  /*4d30*/  @P1 FMUL R210, R210, UR16 ;  /* 0x00000010d2d21c20 */ /* 0x000fe20008400000 */
        /* <DEDUP_REMOVED lines=13> */
[----:B------:R-:W-:Y:S02]  /*4e10*/  F2FP.SATFINITE.E4M3.F32.PACK_AB_MERGE_C R235, RZ, R134, RZ ;  /* 0x00000086ffeb723e */ /* 0x000fe400048070ff */
[----:B------:R-:W-:Y:S01]  /*4e20*/  F2FP.SATFINITE.E4M3.F32.PACK_AB_MERGE_C R132, RZ, R132, RZ ;  /* 0x00000084ff84723e */ /* 0x000fe200048070ff */
[----:B------:R0:W-:Y:S01]  /*4e30*/  STG.E.U16 desc[UR12][R112.64], R227 ;  /* 0x000000e370007986 */ /* 0x0001e2000c10150c */
[----:B------:R-:W-:Y:S01]  /*4e40*/  PRMT R229, R186, 0x7604, R229 ;  /* 0x00007604bae57816 */ /* 0x000fe200000000e5 */
[----:B------:R-:W-:Y:S01]  /*4e50*/  IMAD.WIDE.U32 R134, R205, 0x2, R98 ;  /* 0x00000002cd867825 */ /* 0x000fe200078e0062 */
[----:B------:R-:W-:-:S02]  /*4e60*/  F2FP.SATFINITE.E4M3.F32.PACK_AB_MERGE_C R237, RZ, R122, RZ ;  /* 0x0000007affed723e */ /* 0x000fc400048070ff */
[----:B------:R-:W-:Y:S01]  /*4e70*/  F2FP.SATFINITE.E4M3.F32.PACK_AB_MERGE_C R194, RZ, R194, RZ ;  /* 0x000000c2ffc2723e */ /* 0x000fe200048070ff */
[--C-:B------:R-:W-:Y:S01]  /*4e80*/  IMAD.WIDE.U32 R122, R123, 0x2, R98.reuse ;  /* 0x000000027b7a7825 */ /* 0x100fe200078e0062 */
[----:B------:R-:W-:Y:S01]  /*4e90*/  F2FP.SATFINITE.E4M3.F32.PACK_AB_MERGE_C R243, RZ, R126, RZ ;  /* 0x0000007efff3723e */ /* 0x000fe200048070ff */
[----:B------:R0:W-:Y:S01]  /*4ea0*/  STG.E.U16 desc[UR12][R114.64], R229 ;  /* 0x000000e572007986 */ /* 0x0001e2000c10150c */
[----:B------:R-:W-:Y:S01]  /*4eb0*/  F2FP.SATFINITE.E4M3.F32.PACK_AB_MERGE_C R124, RZ, R124, RZ ;  /* 0x0000007cff7c723e */ /* 0x000fe200048070ff */
        /* <DEDUP_REMOVED lines=55> */
.L_x_12150:
        /* <DEDUP_REMOVED lines=10> */
[----:B------:R-:W-:Y:S01]  /*52d0*/  FADD R186, R186, -UR10 ;  /* 0x8000000ababa7e21 */ /* 0x000fe20008000000 */
[----:B------:R-:W-:Y:S01]  /*52e0*/  FADD R184, R184, -UR10 ;  /* 0x8000000ab8b87e21 */ /* 0x000fe20008000000 */
[----:B------:R-:W-:Y:S01]  /*52f0*/  SHF.L.U32 R102, R36, 0x10, RZ ;  /* 0x0000001024667819 */ /* 0x000fe200000006ff */
[----:B------:R-:W-:Y:S01]  /*5300*/  FADD R154, R154, -UR10 ;  /* 0x8000000a9a9a7e21 */ /* 0x000fe20008000000 */
        /* <DEDUP_REMOVED lines=24> */
[----:B------:R-:W-:Y:S01]  /*5490*/  FADD R188, R150, -UR10 ;  /* 0x8000000a96bc7e21 */ /* 0x000fe20008000000 */
[----:B------:R-:W-:Y:S01]  /*54a0*/  SHF.L.U32 R103, R96, 0x10, RZ ;  /* 0x0000001060677819 */ /* 0x000fe200000006ff */
[----:B------:R-:W-:Y:S01]  /*54b0*/  FMUL R105, R186, UR7 ;  /* 0x00000007ba697c20 */ /* 0x000fe20008400000 */
[----:B------:R-:W-:Y:S01]  /*54c0*/  @P1 FADD R101, R101, 1 ;  /* 0x3f80000065651421 */ /* 0x000fe20000000000 */
[----:B------:R-:W-:Y:S01]  /*54d0*/  SHF.L.U32 R150, R37, 0x10, RZ ;  /* 0x0000001025967819 */ /* 0x000fe200000006ff */
[----:B------:R-:W-:Y:S01]  /*54e0*/  FMUL R188, R188, UR7 ;  /* 0x00000007bcbc7c20 */ /* 0x000fe20008400000 */
[----:B------:R-:W-:Y:S01]  /*54f0*/  FFMA R105, R105, R100, R102 ;  /* 0x0000006469697223 */ /* 0x000fe20000000066 */
[----:B------:R-:W-:Y:S01]  /*5500*/  @P1 FADD R104, R104, 1 ;  /* 0x3f80000068681421 */ /* 0x000fe20000000000 */
[----:B------:R-:W-:Y:S01]  /*5510*/  FFMA R102, R184, R101, R103 ;  /* 0x00000065b8667223 */ /* 0x000fe20000000067 */
[----:B------:R-:W-:Y:S01]  /*5520*/  FADD R186, R142, -UR10 ;  /* 0x8000000a8eba7e21 */ /* 0x000fe20008000000 */
        /* <DEDUP_REMOVED lines=34> */
[----:B------:R-:W-:Y:S01]  /*5750*/  @P1 FADD R184, R184, 1 ;  /* 0x3f800000b8b81421 */ /* 0x000fe20000000000 */
[----:B------:R-:W-:Y:S01]  /*5760*/  FFMA R241, R239, R104, R138 ;  /* 0x00000068eff17223 */ /* 0x000fe2000000008a */
        /* <DEDUP_REMOVED lines=18> */
[----:B------:R-:W-:Y:S01]  /*5890*/  @P1 FADD R136, R136, 1 ;  /* 0x3f80000088881421 */ /* 0x000fe20000000000 */
[----:B------:R-:W-:Y:S01]  /*58a0*/  FFMA R237, R130, R237, R235 ;  /* 0x000000ed82ed7223 */ /* 0x000fe200000000eb */
[----:B------:R-:W-:Y:S01]  /*58b0*/  FFMA R130, R186, R188, R190 ;  /* 0x000000bcba827223 */ /* 0x000fe200000000be */
[----:B------:R-:W-:Y:S01]  /*58c0*/  SHF.L.U32 R184, R43, 0x10, RZ ;  /* 0x000000102bb87819 */ /* 0x000fe200000006ff */
[----:B------:R-:W-:Y:S01]  /*58d0*/  FADD R188, R132, -UR10 ;  /* 0x8000000a84bc7e21 */ /* 0x000fe20008000000 */
        /* <DEDUP_REMOVED lines=47> */
[----:B------:R-:W-:Y:S01]  /*5bd0*/  FFMA R122, R188, R190, R192 ;  /* 0x000000bebc7a7223 */ /* 0x000fe200000000c0 */
[----:B------:R-:W-:Y:S01]  /*5be0*/  @P1 FADD R150, R150, 1 ;  /* 0x3f80000096961421 */ /* 0x000fe20000000000 */
[----:B------:R-:W-:Y:S01]  /*5bf0*/  FADD R188, R124, -UR10 ;  /* 0x8000000a7cbc7e21 */ /* 0x000fe20008000000 */
        /* <DEDUP_REMOVED lines=85> */
[----:B------:R-:W-:Y:S01]  /*6150*/  FFMA R186, R186, R225, R227 ;  /* 0x000000e1baba7223 */ /* 0x000fe200000000e3 */
[----:B------:R-:W-:Y:S01]  /*6160*/  FMUL R112, R190, UR7 ;  /* 0x00000007be707c20 */ /* 0x000fe20008400000 */
[----:B------:R-:W-:Y:S01]  /*6170*/  SHF.L.U32 R225, R173, 0x10, RZ ;  /* 0x00000010ade17819 */ /* 0x000fe200000006ff */
[----:B------:R-:W-:Y:S01]  /*6180*/  FFMA R190, R106, R155, R213 ;  /* 0x0000009b6abe7223 */ /* 0x000fe200000000d5 */
        /* <DEDUP_REMOVED lines=10> */
[----:B------:R-:W-:Y:S01]  /*6230*/  @P1 FADD R215, R215, 1 ;  /* 0x3f800000d7d71421 */ /* 0x000fe20000000000 */
        /* <DEDUP_REMOVED lines=9> */
[----:B------:R-:W-:Y:S01]  /*62d0*/  FMNMX3 R3, R3, |R98|, |R99|, !PT ;  /* 0x4000006203037276 */ /* 0x000fe20007800463 */
[----:B------:R-:W-:Y:S01]  /*62e0*/  FFMA R112, R112, R215, R217 ;  /* 0x000000d770707223 */ /* 0x000fe200000000d9 */
[----:B------:R-:W-:Y:S01]  /*62f0*/  SHF.L.U32 R213, R174, 0x10, RZ ;  /* 0x00000010aed57819 */ /* 0x000fe200000006ff */
[----:B------:R-:W-:Y:S01]  /*6300*/  FFMA R192, R141, R192, R108 ;  /* 0x000000c08dc07223 */ /* 0x000fe2000000006c */
[----:B------:R-:W-:Y:S01]  /*6310*/  SHF.L.U32 R215, R27, 0x10, RZ ;  /* 0x000000101bd77819 */ /* 0x000fe200000006ff */
[----:B------:R-:W-:Y:S01]  /*6320*/  FMUL R110, R110, UR7 ;  /* 0x000000076e6e7c20 */ /* 0x000fe20008400000 */
[----:B------:R-:W-:Y:S01]  /*6330*/  @P1 FADD R143, R143, 1 ;  /* 0x3f8000008f8f1421 */ /* 0x000fe20000000000 */
[----:B------:R-:W-:Y:S01]  /*6340*/  FFMA R108, R196, R219, R221 ;  /* 0x000000dbc46c7223 */ /* 0x000fe200000000dd */
[----:B------:R-:W-:Y:S01]  /*6350*/  FMNMX3 R3, R3, |R105|, |R102|, !PT ;  /* 0x4000006903037276 */ /* 0x000fe20007800466 */
        /* <DEDUP_REMOVED lines=8> */
[----:B------:R-:W-:Y:S01]  /*63e0*/  FMNMX3 R3, R3, |R103|, |R100|, !PT ;  /* 0x4000006703037276 */ /* 0x000fe20007800464 */
[----:B------:R-:W-:Y:S01]  /*63f0*/  FMUL R107, R107, UR7 ;  /* 0x000000076b6b7c20 */ /* 0x000fe20008400000 */
[----:B------:R-:W-:Y:S01]  /*6400*/  SHF.L.U32 R110, R58, 0x10, RZ ;  /* 0x000000103a6e7819 */ /* 0x000fe200000006ff */
[----:B------:R-:W-:Y:S01]  /*6410*/  @P1 FADD R196, R196, 1 ;  /* 0x3f800000c4c41421 */ /* 0x000fe20000000000 */
[----:B------:R-:W-:Y:S01]  /*6420*/  SHF.L.U32 R206, R177, 0x10, RZ ;  /* 0x00000010b1ce7819 */ /* 0x000fe200000006ff */
[----:B------:R-:W-:Y:S01]  /*6430*/  FMUL R249, R249, UR7 ;  /* 0x00000007f9f97c20 */ /* 0x000fe20008400000 */
[----:B------:R-:W-:Y:S01]  /*6440*/  @P1 FADD R204, R204, 1 ;  /* 0x3f800000cccc1421 */ /* 0x000fe20000000000 */
[----:B------:R-:W-:Y:S01]  /*6450*/  FFMA R143, R194, R215, R217 ;  /* 0x000000d7c28f7223 */ /* 0x000fe200000000d9 */
[----:B------:R-:W-:Y:S01]  /*6460*/  FMNMX3 R3, R3, |R148|, |R142|, !PT ;  /* 0x4000009403037276 */ /* 0x000fe2000780048e */
[----:B------:R-:W-:Y:S01]  /*6470*/  FADD R137, R137, -UR10 ;  /* 0x8000000a89897e21 */ /* 0x000fe20008000000 */
[----:B------:R-:W-:Y:S01]  /*6480*/  SHF.L.U32 R194, R88, 0x10, RZ ;  /* 0x0000001058c27819 */ /* 0x000fe200000006ff */
[----:B------:R-:W-:Y:S01]  /*6490*/  FFMA R196, R107, R196, R110 ;  /* 0x000000c46bc47223 */ /* 0x000fe2000000006e */
[----:B------:R-:W-:Y:S01]  /*64a0*/  SHF.L.U32 R200, R29, 0x10, RZ ;  /* 0x000000101dc87819 */ /* 0x000fe200000006ff */
[----:B------:R-:W-:Y:S01]  /*64b0*/  FADD R139, R139, -UR10 ;  /* 0x8000000a8b8b7e21 */ /* 0x000fe20008000000 */
[----:B------:R-:W-:Y:S01]  /*64c0*/  FFMA R107, R249, R204, R206 ;  /* 0x000000ccf96b7223 */ /* 0x000fe200000000ce */
[----:B------:R-:W-:Y:S01]  /*64d0*/  SHF.L.U32 R204, R31, 0x10, RZ ;  /* 0x000000101fcc7819 */ /* 0x000fe200000006ff */
[----:B------:R-:W-:Y:S01]  /*64e0*/  FADD R135, R135, -UR10 ;  /* 0x8000000a87877e21 */ /* 0x000fe20008000000 */
[----:B------:R-:W-:Y:S01]  /*64f0*/  FMNMX3 R3, R3, |R146|, |R101|, !PT ;  /* 0x4000009203037276 */ /* 0x000fe20007800465 */
        /* <DEDUP_REMOVED lines=8> */
[----:B------:R-:W-:Y:S01]  /*6580*/  FMNMX3 R3, R3, |R241|, |R138|, !PT ;  /* 0x400000f103037276 */ /* 0x000fe2000780048a */
[----:B------:R-:W-:Y:S01]  /*6590*/  @P1 FADD R204, R204, 1 ;  /* 0x3f800000cccc1421 */ /* 0x000fe20000000000 */
[----:B------:R-:W-:Y:S01]  /*65a0*/  FFMA R137, R137, R194, R198 ;  /* 0x000000c289897223 */ /* 0x000fe200000000c6 */
[----:B------:R-:W-:Y:S01]  /*65b0*/  FFMA R194, R139, R200, R202 ;  /* 0x000000c88bc27223 */ /* 0x000fe200000000ca */
[----:B------:R-:W-:Y:S01]  /*65c0*/  SHF.L.U32 R200, R30, 0x10, RZ ;  /* 0x000000101ec87819 */ /* 0x000fe200000006ff */
[----:B------:R-:W0:Y:S01]  /*65d0*/  LDCU.U8 UR8, c[0x0][0x404] ;  /* 0x00008080ff0877ac */ /* 0x000e220008000000 */
[----:B------:R-:W-:Y:S01]  /*65e0*/  SHF.L.U32 R198, R90, 0x10, RZ ;  /* 0x000000105ac67819 */ /* 0x000fe200000006ff */
[----:B------:R-:W-:Y:S01]  /*65f0*/  FADD R133, R133, -UR10 ;  /* 0x8000000a85857e21 */ /* 0x000fe20008000000 */
[----:B------:R-:W-:Y:S01]  /*6600*/  FMNMX3 R3, R3, |R239|, |R104|, !PT ;  /* 0x400000ef03037276 */ /* 0x000fe20007800468 */
        /* <DEDUP_REMOVED lines=9> */
[----:B------:R-:W-:Y:S01]  /*66a0*/  FMUL R251, R251, UR7 ;  /* 0x00000007fbfb7c20 */ /* 0x000fe20008400000 */
[----:B------:R-:W-:Y:S01]  /*66b0*/  FMNMX3 R3, R3, |R237|, |R136|, !PT ;  /* 0x400000ed03037276 */ /* 0x000fe20007800488 */
[----:B------:R-:W-:Y:S01]  /*66c0*/  @P1 FADD R200, R200, 1 ;  /* 0x3f800000c8c81421 */ /* 0x000fe20000000000 */
[----:B------:R-:W-:Y:S01]  /*66d0*/  SHF.L.U32 R210, R179, 0x10, RZ ;  /* 0x00000010b3d27819 */ /* 0x000fe200000006ff */
[----:B------:R-:W-:Y:S01]  /*66e0*/  @P1 FADD R198, R198, 1 ;  /* 0x3f800000c6c61421 */ /* 0x000fe20000000000 */
[----:B------:R-:W-:Y:S01]  /*66f0*/  FMUL R139, R131, UR7 ;  /* 0x00000007838b7c20 */ /* 0x000fe20008400000 */
[----:B------:R-:W-:Y:S01]  /*6700*/  @P1 FADD R208, R208, 1 ;  /* 0x3f800000d0d01421 */ /* 0x000fe20000000000 */
[----:B------:R-:W-:Y:S01]  /*6710*/  SHF.L.U32 R206, R180, 0x10, RZ ;  /* 0x00000010b4ce7819 */ /* 0x000fe200000006ff */
[----:B------:R-:W-:Y:S01]  /*6720*/  FMUL R247, R247, UR7 ;  /* 0x00000007f7f77c20 */ /* 0x000fe20008400000 */
[----:B------:R-:W-:Y:S01]  /*6730*/  @P1 FADD R204, R204, 1 ;  /* 0x3f800000cccc1421 */ /* 0x000fe20000000000 */
[----:B------:R-:W-:Y:S01]  /*6740*/  FMNMX3 R3, R3, |R235|, |R130|, !PT ;  /* 0x400000eb03037276 */ /* 0x000fe20007800482 */
[----:B------:R-:W-:Y:S01]  /*6750*/  FFMA R200, R133, R200, R110 ;  /* 0x000000c885c87223 */ /* 0x000fe2000000006e */
[----:B------:R-:W-:Y:S01]  /*6760*/  FFMA R131, R251, R198, R202 ;  /* 0x000000c6fb837223 */ /* 0x000fe200000000ca */
[----:B------:R-:W-:Y:S01]  /*6770*/  FFMA R110, R139, R208, R210 ;  /* 0x000000d08b6e7223 */ /* 0x000fe200000000d2 */
        /* <DEDUP_REMOVED lines=11> */
[----:B------:R-:W-:Y:S01]  /*6830*/  FMNMX3 R3, R3, |R233|, |R134|, !PT ;  /* 0x400000e903037276 */ /* 0x000fe20007800486 */
[----:B------:R-:W-:Y:S01]  /*6840*/  @P1 FADD R208, R208, 1 ;  /* 0x3f800000d0d01421 */ /* 0x000fe20000000000 */
[----:B------:R-:W-:Y:S01]  /*6850*/  SHF.L.U32 R198, R62, 0x10, RZ ;  /* 0x000000103ec67819 */ /* 0x000fe200000006ff */
[----:B------:R-:W-:Y:S01]  /*6860*/  @P1 FADD R212, R212, 1 ;  /* 0x3f800000d4d41421 */ /* 0x000fe20000000000 */
[----:B------:R-:W-:Y:S01]  /*6870*/  SHF.L.U32 R210, R63, 0x10, RZ ;  /* 0x000000103fd27819 */ /* 0x000fe200000006ff */
[----:B------:R-:W-:Y:S01]  /*6880*/  FADD R109, R109, -UR10 ;  /* 0x8000000a6d6d7e21 */ /* 0x000fe20008000000 */
[----:B------:R-:W-:Y:S01]  /*6890*/  FMNMX3 R3, R3, |R231|, |R132|, !PT ;  /* 0x400000e703037276 */ /* 0x000fe20007800484 */
[----:B------:R-:W-:Y:S01]  /*68a0*/  @P1 FADD R204, R204, 1 ;  /* 0x3f800000cccc1421 */ /* 0x000fe20000000000 */
[----:B------:R-:W-:Y:S01]  /*68b0*/  @P1 FADD R206, R206, 1 ;  /* 0x3f800000cece1421 */ /* 0x000fe20000000000 */
[----:B------:R-:W-:Y:S01]  /*68c0*/  FADD R139, R144, -UR10 ;  /* 0x8000000a908b7e21 */ /* 0x000fe20008000000 */
[----:B0-----:R-:W-:Y:S01]  /*68d0*/  ISETP.NE.AND P1, PT, RZ, UR8, PT ;  /* 0x00000008ff007c0c */ /* 0x001fe2000bf25270 */
[----:B------:R-:W-:Y:S01]  /*68e0*/  FFMA R202, R129, R202, R198 ;  /* 0x000000ca81ca7223 */ /* 0x000fe200000000c6 */
[----:B------:R-:W-:Y:S01]  /*68f0*/  FFMA R198, R243, R208, R210 ;  /* 0x000000d0f3c67223 */ /* 0x000fe200000000d2 */
[----:B------:R-:W-:Y:S01]  /*6900*/  SHF.L.U32 R144, R64, 0x10, RZ ;  /* 0x0000001040907819 */ /* 0x000fe200000006ff */
[----:B------:R-:W-:Y:S01]  /*6910*/  FMUL R109, R109, UR7 ;  /* 0x000000076d6d7c20 */ /* 0x000fe20008400000 */
[----:B------:R-:W-:Y:S01]  /*6920*/  FMNMX3 R3, R3, |R140|, |R128|, !PT ;  /* 0x4000008c03037276 */ /* 0x000fe20007800480 */
[----:B------:R-:W-:Y:S01]  /*6930*/  FMUL R139, R139, UR7 ;  /* 0x000000078b8b7c20 */ /* 0x000fe20008400000 */
[----:B------:R-:W-:Y:S01]  /*6940*/  SHF.L.U32 R208, R182, 0x10, RZ ;  /* 0x00000010b6d07819 */ /* 0x000fe200000006ff */
[----:B------:R-:W-:Y:S01]  /*6950*/  FFMA R109, R109, R204, R144 ;  /* 0x000000cc6d6d7223 */ /* 0x000fe20000000090 */
[----:B------:R-:W-:Y:S01]  /*6960*/  FMNMX3 R3, R3, |R229|, |R122|, !PT ;  /* 0x400000e503037276 */ /* 0x000fe2000780047a */
[----:B------:R-:W-:Y:S01]  /*6970*/  FMUL R213, R148, UR16 ;  /* 0x0000001094d57c20 */ /* 0x000fe20008400000 */
[----:B------:R-:W-:Y:S01]  /*6980*/  FMUL R204, R105, UR16 ;  /* 0x0000001069cc7c20 */ /* 0x000fe20008400000 */
[----:B------:R-:W-:Y:S01]  /*6990*/  FFMA R144, R139, R206, R208 ;  /* 0x000000ce8b907223 */ /* 0x000fe200000000d0 */
[----:B------:R-:W-:Y:S01]  /*69a0*/  FMUL R139, R98, UR16 ;  /* 0x00000010628b7c20 */ /* 0x000fe20008400000 */
[----:B------:R-:W-:Y:S01]  /*69b0*/  FMNMX3 R3, R3, |R152|, |R126|, !PT ;  /* 0x4000009803037276 */ /* 0x000fe2000780047e */
[----:B------:R-:W-:Y:S01]  /*69c0*/  @P1 FMUL R99, R99, UR16 ;  /* 0x0000001063631c20 */ /* 0x000fe20008400000 */
[----:B------:R-:W-:Y:S01]  /*69d0*/  FMUL R206, R103, UR16 ;  /* 0x0000001067ce7c20 */ /* 0x000fe20008400000 */
[----:B------:R-:W-:Y:S01]  /*69e0*/  @P1 FMUL R102, R102, UR16 ;  /* 0x0000001066661c20 */ /* 0x000fe20008400000 */
[----:B------:R-:W-:Y:S01]  /*69f0*/  FSEL R139, R98, R139, !P1 ;  /* 0x0000008b628b7208 */ /* 0x000fe20004800000 */
[----:B------:R-:W-:Y:S01]  /*6a00*/  @P1 FMUL R100, R100, UR16 ;  /* 0x0000001064641c20 */ /* 0x000fe20008400000 */
[----:B------:R-:W-:Y:S01]  /*6a10*/  FMNMX3 R3, R3, |R150|, |R124|, !PT ;  /* 0x4000009603037276 */ /* 0x000fe2000780047c */
[----:B------:R-:W-:Y:S01]  /*6a20*/  @P1 FMUL R136, R136, UR16 ;  /* 0x0000001088881c20 */ /* 0x000fe20008400000 */
[----:B------:R-:W-:Y:S01]  /*6a30*/  F2FP.SATFINITE.E4M3.F32.PACK_AB_MERGE_C R139, RZ, R139, RZ ;  /* 0x0000008bff8b723e */ /* 0x000fe200048070ff */
[----:B------:R-:W-:Y:S01]  /*6a40*/  @P1 FMUL R104, R104, UR16 ;  /* 0x0000001068681c20 */ /* 0x000fe20008400000 */
[----:B------:R-:W-:Y:S01]  /*6a50*/  F2FP.SATFINITE.E4M3.F32.PACK_AB_MERGE_C R98, RZ, R99, RZ ;  /* 0x00000063ff62723e */ /* 0x000fe200048070ff */
[----:B------:R-:W-:Y:S01]  /*6a60*/  @P1 FMUL R142, R142, UR16 ;  /* 0x000000108e8e1c20 */ /* 0x000fe20008400000 */
[----:B------:R-:W-:Y:S01]  /*6a70*/  FMNMX3 R3, R3, |R184|, |R120|, !PT ;  /* 0x400000b803037276 */ /* 0x000fe20007800478 */
[----:B------:R-:W-:Y:S01]  /*6a80*/  @P1 FMUL R101, R101, UR16 ;  /* 0x0000001065651c20 */ /* 0x000fe20008400000 */
[----:B------:R-:W-:Y:S01]  /*6a90*/  FSEL R206, R103, R206, !P1 ;  /* 0x000000ce67ce7208 */ /* 0x000fe20004800000 */
[----:B------:R-:W-:Y:S01]  /*6aa0*/  @P1 FMUL R130, R130, UR16 ;  /* 0x0000001082821c20 */ /* 0x000fe20008400000 */
[----:B------:R-:W-:Y:S01]  /*6ab0*/  F2FP.SATFINITE.E4M3.F32.PACK_AB_MERGE_C R215, RZ, R102, RZ ;  /* 0x00000066ffd7723e */ /* 0x000fe200048070ff */
[----:B------:R-:W-:Y:S01]  /*6ac0*/  FMUL R102, R237, UR16 ;  /* 0x00000010ed667c20 */ /* 0x000fe20008400000 */
[----:B------:R-:W-:Y:S01]  /*6ad0*/  FSEL R103, R148, R213, !P1 ;  /* 0x000000d594677208 */ /* 0x000fe20004800000 */
[----:B------:R-:W-:Y:S01]  /*6ae0*/  @P1 FMUL R128, R128, UR16 ;  /* 0x0000001080801c20 */ /* 0x000fe20008400000 */
[----:B------:R-:W-:Y:S01]  /*6af0*/  PRMT R213, R98, 0x7604, R139 ;  /* 0x0000760462d57816 */ /* 0x000fe2000000008b */
[----:B------:R-:W-:Y:S01]  /*6b00*/  FMUL R98, R239, UR16 ;  /* 0x00000010ef627c20 */ /* 0x000fe20008400000 */
[----:B------:R-:W-:Y:S01]  /*6b10*/  FMNMX3 R3, R3, |R154|, |R114|, !PT ;  /* 0x4000009a03037276 */ /* 0x000fe20007800472 */
[----:B------:R-:W-:Y:S01]  /*6b20*/  @P1 FMUL R126, R126, UR16 ;  /* 0x000000107e7e1c20 */ /* 0x000fe20008400000 */
[----:B------:R-:W-:Y:S01]  /*6b30*/  FSEL R102, R237, R102, !P1 ;  /* 0x00000066ed667208 */ /* 0x000fe20004800000 */
[----:B------:R-:W-:Y:S01]  /*6b40*/  @P1 FMUL R124, R124, UR16 ;  /* 0x000000107c7c1c20 */ /* 0x000fe20008400000 */
[----:B------:R-:W-:Y:S01]  /*6b50*/  FMNMX3 R3, R3, |R188|, |R118|, !PT ;  /* 0x400000bc03037276 */ /* 0x000fe20007800476 */
[----:B------:R-:W-:Y:S01]  /*6b60*/  FMUL R148, R241, UR16 ;  /* 0x00000010f1947c20 */ /* 0x000fe20008400000 */
[----:B------:R-:W-:Y:S01]  /*6b70*/  F2FP.SATFINITE.E4M3.F32.PACK_AB_MERGE_C R217, RZ, R100, RZ ;  /* 0x00000064ffd9723e */ /* 0x000fe200048070ff */
[----:B------:R-:W-:Y:S01]  /*6b80*/  FMUL R100, R235, UR16 ;  /* 0x00000010eb647c20 */ /* 0x000fe20008400000 */
[----:B------:R-:W-:Y:S01]  /*6b90*/  FSEL R99, R239, R98, !P1 ;  /* 0x00000062ef637208 */ /* 0x000fe20004800000 */
[----:B------:R-:W-:Y:S01]  /*6ba0*/  FADD R245, R245, -UR10 ;  /* 0x8000000af5f57e21 */ /* 0x000fe20008000000 */
[----:B------:R-:W-:Y:S01]  /*6bb0*/  F2FP.SATFINITE.E4M3.F32.PACK_AB_MERGE_C R102, RZ, R102, RZ ;  /* 0x00000066ff66723e */ /* 0x000fe200048070ff */
[----:B------:R-:W-:Y:S01]  /*6bc0*/  @P1 FMUL R122, R122, UR16 ;  /* 0x000000107a7a1c20 */ /* 0x000fe20008400000 */
[----:B------:R-:W-:Y:S01]  /*6bd0*/  F2FP.SATFINITE.E4M3.F32.PACK_AB_MERGE_C R227, RZ, R136, RZ ;  /* 0x00000088ffe3723e */ /* 0x000fe200048070ff */
[----:B------:R-:W-:Y:S01]  /*6be0*/  FMUL R139, R188, UR16 ;  /* 0x00000010bc8b7c20 */ /* 0x000fe20008400000 */
[----:B------:R-:W-:Y:S01]  /*6bf0*/  FMNMX3 R3, R3, |R186|, |R116|, !PT ;  /* 0x400000ba03037276 */ /* 0x000fe20007800474 */
[----:B------:R-:W-:Y:S01]  /*6c00*/  @P1 FMUL R116, R116, UR16 ;  /* 0x0000001074741c20 */ /* 0x000fe20008400000 */
[----:B------:R-:W-:Y:S01]  /*6c10*/  F2FP.SATFINITE.E4M3.F32.PACK_AB_MERGE_C R99, RZ, R99, RZ ;  /* 0x00000063ff63723e */ /* 0x000fe200048070ff */
[----:B------:R-:W-:Y:S01]  /*6c20*/  FMUL R245, R245, UR7 ;  /* 0x00000007f5f57c20 */ /* 0x000fe20008400000 */
[----:B------:R-:W-:Y:S01]  /*6c30*/  F2FP.SATFINITE.E4M3.F32.PACK_AB_MERGE_C R104, RZ, R104, RZ ;  /* 0x00000068ff68723e */ /* 0x000fe200048070ff */
[----:B------:R-:W-:Y:S01]  /*6c40*/  @P1 FMUL R118, R118, UR16 ;  /* 0x0000001076761c20 */ /* 0x000fe20008400000 */
[----:B------:R-:W-:Y:S01]  /*6c50*/  F2FP.SATFINITE.E4M3.F32.PACK_AB_MERGE_C R103, RZ, R103, RZ ;  /* 0x00000067ff67723e */ /* 0x000fe200048070ff */
[----:B------:R-:W-:Y:S01]  /*6c60*/  @P1 FMUL R132, R132, UR16 ;  /* 0x0000001084841c20 */ /* 0x000fe20008400000 */
[----:B------:R-:W-:Y:S01]  /*6c70*/  F2FP.SATFINITE.E4M3.F32.PACK_AB_MERGE_C R142, RZ, R142, RZ ;  /* 0x0000008eff8e723e */ /* 0x000fe200048070ff */
[----:B------:R-:W-:Y:S01]  /*6c80*/  @P1 FMUL R138, R138, UR16 ;  /* 0x000000108a8a1c20 */ /* 0x000fe20008400000 */
[----:B------:R-:W-:Y:S01]  /*6c90*/  FSEL R100, R235, R100, !P1 ;  /* 0x00000064eb647208 */ /* 0x000fe20004800000 */
[----:B------:R-:W-:Y:S01]  /*6ca0*/  @P1 FMUL R134, R134, UR16 ;  /* 0x0000001086861c20 */ /* 0x000fe20008400000 */
[----:B------:R-:W-:Y:S01]  /*6cb0*/  PRMT R227, R227, 0x7604, R102 ;  /* 0x00007604e3e37816 */ /* 0x000fe20000000066 */
[----:B------:R-:W-:Y:S01]  /*6cc0*/  FMUL R102, R229, UR16 ;  /* 0x00000010e5667c20 */ /* 0x000fe20008400000 */
[----:B------:R-:W-:Y:S01]  /*6cd0*/  FMNMX3 R3, R3, |R190|, |R112|, !PT ;  /* 0x400000be03037276 */ /* 0x000fe20007800470 */
[----:B------:R-:W-:Y:S01]  /*6ce0*/  @P1 FMUL R112, R112, UR16 ;  /* 0x0000001070701c20 */ /* 0x000fe20008400000 */
[----:B------:R-:W-:Y:S01]  /*6cf0*/  F2FP.SATFINITE.E4M3.F32.PACK_AB_MERGE_C R98, RZ, R101, RZ ;  /* 0x00000065ff62723e */ /* 0x000fe200048070ff */
[----:B------:R-:W-:Y:S01]  /*6d00*/  FMUL R101, R140, UR16 ;  /* 0x000000108c657c20 */ /* 0x000fe20008400000 */
[----:B------:R-:W-:Y:S01]  /*6d10*/  PRMT R225, R104, 0x7604, R99 ;  /* 0x0000760468e17816 */ /* 0x000fe20000000063 */
[----:B------:R-:W-:Y:S01]  /*6d20*/  @P1 FMUL R114, R114, UR16 ;  /* 0x0000001072721c20 */ /* 0x000fe20008400000 */
[----:B------:R-:W-:Y:S01]  /*6d30*/  PRMT R219, R142, 0x7604, R103 ;  /* 0x000076048edb7816 */ /* 0x000fe20000000067 */
[----:B------:R-:W-:Y:S01]  /*6d40*/  FMUL R103, R152, UR16 ;  /* 0x0000001098677c20 */ /* 0x000fe20008400000 */
[----:B------:R-:W-:Y:S01]  /*6d50*/  F2FP.SATFINITE.E4M3.F32.PACK_AB_MERGE_C R100, RZ, R100, RZ ;  /* 0x00000064ff64723e */ /* 0x000fe200048070ff */
[----:B------:R-:W-:Y:S01]  /*6d60*/  FMUL R142, R233, UR16 ;  /* 0x00000010e98e7c20 */ /* 0x000fe20008400000 */
[----:B------:R-:W-:Y:S01]  /*6d70*/  F2FP.SATFINITE.E4M3.F32.PACK_AB_MERGE_C R99, RZ, R130, RZ ;  /* 0x00000082ff63723e */ /* 0x000fe200048070ff */
[----:B------:R-:W-:Y:S01]  /*6d80*/  @P1 FMUL R120, R120, UR16 ;  /* 0x0000001078781c20 */ /* 0x000fe20008400000 */
[----:B------:R-:W-:Y:S01]  /*6d90*/  FMNMX3 R3, R3, |R155|, |R106|, !PT ;  /* 0x4000009b03037276 */ /* 0x000fe2000780046a */
[----:B------:R-:W-:Y:S01]  /*6da0*/  @P1 FMUL R106, R106, UR16 ;  /* 0x000000106a6a1c20 */ /* 0x000fe20008400000 */
[----:B------:R-:W-:-:S02]  /*6db0*/  FSEL R102, R229, R102, !P1 ;  /* 0x00000066e5667208 */ /* 0x000fc40004800000 */
[----:B------:R-:W-:Y:S01]  /*6dc0*/  PRMT R229, R99, 0x7604, R100 ;  /* 0x0000760463e57816 */ /* 0x000fe20000000064 */
        /* <DEDUP_REMOVED lines=8> */
[----:B------:R-:W-:-:S02]  /*6e50*/  F2FP.SATFINITE.E4M3.F32.PACK_AB_MERGE_C R101, RZ, R101, RZ ;  /* 0x00000065ff65723e */ /* 0x000fc400048070ff */
[----:B------:R-:W-:Y:S02]  /*6e60*/  F2FP.SATFINITE.E4M3.F32.PACK_AB_MERGE_C R128, RZ, R128, RZ ;  /* 0x00000080ff80723e */ /* 0x000fe400048070ff */
[----:B------:R-:W-:Y:S01]  /*6e70*/  FMNMX3 R3, R3, |R143|, |R108|, !PT ;  /* 0x4000008f03037276 */ /* 0x000fe2000780046c */
[----:B------:R-:W-:Y:S01]  /*6e80*/  @P1 FMUL R108, R108, UR16 ;  /* 0x000000106c6c1c20 */ /* 0x000fe20008400000 */
[----:B------:R-:W-:Y:S02]  /*6e90*/  FSEL R99, R150, R99, !P1 ;  /* 0x0000006396637208 */ /* 0x000fe40004800000 */
[----:B------:R-:W-:Y:S02]  /*6ea0*/  F2FP.SATFINITE.E4M3.F32.PACK_AB_MERGE_C R103, RZ, R103, RZ ;  /* 0x00000067ff67723e */ /* 0x000fe400048070ff */
[----:B------:R-:W-:Y:S02]  /*6eb0*/  F2FP.SATFINITE.E4M3.F32.PACK_AB_MERGE_C R126, RZ, R126, RZ ;  /* 0x0000007eff7e723e */ /* 0x000fe400048070ff */
[----:B------:R-:W-:Y:S01]  /*6ec0*/  PRMT R235, R128, 0x7604, R101 ;  /* 0x0000760480eb7816 */ /* 0x000fe20000000065 */
[----:B------:R-:W-:Y:S01]  /*6ed0*/  FMUL R101, R154, UR16 ;  /* 0x000000109a657c20 */ /* 0x000fe20008400000 */
[----:B------:R-:W-:Y:S01]  /*6ee0*/  FMNMX3 R3, R3, |R196|, |R137|, !PT ;  /* 0x400000c403037276 */ /* 0x000fe20007800489 */
[----:B------:R-:W-:Y:S01]  /*6ef0*/  @P1 FMUL R137, R137, UR16 ;  /* 0x0000001089891c20 */ /* 0x000fe20008400000 */
[----:B------:R-:W-:Y:S01]  /*6f00*/  PRMT R239, R126, 0x7604, R103 ;  /* 0x000076047eef7816 */ /* 0x000fe20000000067 */
[----:B------:R-:W-:Y:S01]  /*6f10*/  FMUL R103, R186, UR16 ;  /* 0x00000010ba677c20 */ /* 0x000fe20008400000 */
[----:B------:R-:W-:-:S02]  /*6f20*/  F2FP.SATFINITE.E4M3.F32.PACK_AB_MERGE_C R99, RZ, R99, RZ ;  /* 0x00000063ff63723e */ /* 0x000fc400048070ff */
[----:B------:R-:W-:Y:S02]  /*6f30*/  F2FP.SATFINITE.E4M3.F32.PACK_AB_MERGE_C R124, RZ, R124, RZ ;  /* 0x0000007cff7c723e */ /* 0x000fe400048070ff */
[----:B------:R-:W-:Y:S02]  /*6f40*/  FSEL R105, R146, R105, !P1 ;  /* 0x0000006992697208 */ /* 0x000fe40004800000 */
[----:B------:R-:W-:Y:S02]  /*6f50*/  FSEL R148, R241, R148, !P1 ;  /* 0x00000094f1947208 */ /* 0x000fe40004800000 */
[----:B------:R-:W-:Y:S01]  /*6f60*/  FMNMX3 R3, R3, |R194|, |R107|, !PT ;  /* 0x400000c203037276 */ /* 0x000fe2000780046b */
[----:B------:R-:W-:Y:S01]  /*6f70*/  @P1 FMUL R107, R107, UR16 ;  /* 0x000000106b6b1c20 */ /* 0x000fe20008400000 */
[----:B------:R-:W-:Y:S01]  /*6f80*/  PRMT R241, R124, 0x7604, R99 ;  /* 0x000076047cf17816 */ /* 0x000fe20000000063 */
[----:B------:R-:W-:Y:S01]  /*6f90*/  FMUL R99, R192, UR16 ;  /* 0x00000010c0637c20 */ /* 0x000fe20008400000 */
[----:B------:R-:W-:-:S02]  /*6fa0*/  F2FP.SATFINITE.E4M3.F32.PACK_AB_MERGE_C R105, RZ, R105, RZ ;  /* 0x00000069ff69723e */ /* 0x000fc400048070ff */
[----:B------:R-:W-:Y:S02]  /*6fb0*/  FSEL R101, R154, R101, !P1 ;  /* 0x000000659a657208 */ /* 0x000fe40004800000 */
[----:B------:R-:W-:Y:S02]  /*6fc0*/  FSEL R100, R155, R100, !P1 ;  /* 0x000000649b647208 */ /* 0x000fe40004800000 */
[----:B------:R-:W-:Y:S01]  /*6fd0*/  FSEL R103, R186, R103, !P1 ;  /* 0x00000067ba677208 */ /* 0x000fe20004800000 */
[----:B------:R-:W0:Y:S01]  /*6fe0*/  LDC.64 R154, c[0x0][0x3c8] ;  /* 0x0000f200ff9a7b82 */ /* 0x000e220000000a00 */
[----:B------:R-:W-:Y:S01]  /*6ff0*/  FMNMX3 R3, R3, |R200|, |R131|, !PT ;  /* 0x400000c803037276 */ /* 0x000fe20007800483 */
[----:B------:R-:W-:Y:S01]  /*7000*/  @P1 FMUL R131, R131, UR16 ;  /* 0x0000001083831c20 */ /* 0x000fe20008400000 */
[----:B------:R-:W-:Y:S02]  /*7010*/  SHF.L.U32 R214, R181, 0x10, RZ ;  /* 0x00000010b5d67819 */ /* 0x000fe400000006ff */
[----:B------:R-:W-:Y:S01]  /*7020*/  PRMT R221, R98, 0x7604, R105 ;  /* 0x0000760462dd7816 */ /* 0x000fe20000000069 */
[----:B------:R-:W-:Y:S01]  /*7030*/  FMUL R98, R231, UR16 ;  /* 0x00000010e7627c20 */ /* 0x000fe20008400000 */
[----:B------:R-:W-:Y:S01]  /*7040*/  FSEL R99, R192, R99, !P1 ;  /* 0x00000063c0637208 */ /* 0x000fe20004800000 */
[----:B------:R-:W-:Y:S01]  /*7050*/  FMUL R105, R184, UR16 ;  /* 0x00000010b8697c20 */ /* 0x000fe20008400000 */
[----:B------:R-:W-:Y:S01]  /*7060*/  F2FP.SATFINITE.E4M3.F32.PACK_AB_MERGE_C R103, RZ, R103, RZ ;  /* 0x00000067ff67723e */ /* 0x000fe200048070ff */
[----:B------:R-:W-:Y:S01]  /*7070*/  FFMA R129, R245, R212, R214 ;  /* 0x000000d4f5817223 */ /* 0x000fe200000000d6 */
[----:B------:R-:W-:Y:S01]  /*7080*/  F2FP.SATFINITE.E4M3.F32.PACK_AB_MERGE_C R116, RZ, R116, RZ ;  /* 0x00000074ff74723e */ /* 0x000fe200048070ff */
[----:B------:R-:W-:Y:S01]  /*7090*/  FMUL R245, R190, UR16 ;  /* 0x00000010bef57c20 */ /* 0x000fe20008400000 */
[----:B------:R-:W-:-:S02]  /*70a0*/  F2FP.SATFINITE.E4M3.F32.PACK_AB_MERGE_C R102, RZ, R102, RZ ;  /* 0x00000066ff66723e */ /* 0x000fc400048070ff */
[----:B------:R-:W-:Y:S02]  /*70b0*/  F2FP.SATFINITE.E4M3.F32.PACK_AB_MERGE_C R237, RZ, R122, RZ ;  /* 0x0000007affed723e */ /* 0x000fe400048070ff */
[----:B------:R-:W-:Y:S01]  /*70c0*/  FMNMX3 R3, R3, |R135|, |R110|, !PT ;  /* 0x4000008703037276 */ /* 0x000fe2000780046e */
[----:B------:R-:W-:Y:S01]  /*70d0*/  @P1 FMUL R110, R110, UR16 ;  /* 0x000000106e6e1c20 */ /* 0x000fe20008400000 */
[----:B------:R-:W-:Y:S02]  /*70e0*/  FSEL R139, R188, R139, !P1 ;  /* 0x0000008bbc8b7208 */ /* 0x000fe40004800000 */
[----:B------:R-:W-:Y:S01]  /*70f0*/  PRMT R251, R116, 0x7604, R103 ;  /* 0x0000760474fb7816 */ /* 0x000fe20000000067 */
[----:B------:R-:W-:Y:S01]  /*7100*/  FMUL R103, R194, UR16 ;  /* 0x00000010c2677c20 */ /* 0x000fe20008400000 */
[----:B------:R-:W-:Y:S01]  /*7110*/  F2FP.SATFINITE.E4M3.F32.PACK_AB_MERGE_C R186, RZ, R99, RZ ;  /* 0x00000063ffba723e */ /* 0x000fe200048070ff */
[----:B0-----:R-:W-:Y:S01]  /*7120*/  IMAD.WIDE.U32 R152, R153, 0x2, R154 ;  /* 0x0000000299987825 */ /* 0x001fe200078e009a */
[----:B------:R-:W-:-:S02]  /*7130*/  FSEL R98, R231, R98, !P1 ;  /* 0x00000062e7627208 */ /* 0x000fc40004800000 */
[----:B------:R-:W-:Y:S01]  /*7140*/  PRMT R237, R237, 0x7604, R102 ;  /* 0x00007604eded7816 */ /* 0x000fe20000000066 */
[----:B------:R-:W-:Y:S01]  /*7150*/  FMUL R102, R143, UR16 ;  /* 0x000000108f667c20 */ /* 0x000fe20008400000 */
[----:B------:R-:W-:Y:S01]  /*7160*/  F2FP.SATFINITE.E4M3.F32.PACK_AB_MERGE_C R100, RZ, R100, RZ ;  /* 0x00000064ff64723e */ /* 0x000fe200048070ff */
[----:B------:R-:W-:Y:S01]  /*7170*/  IMAD.WIDE.U32 R150, R151, 0x2, R154 ;  /* 0x0000000297967825 */ /* 0x000fe200078e009a */
[----:B------:R-:W-:Y:S01]  /*7180*/  F2FP.SATFINITE.E4M3.F32.PACK_AB_MERGE_C R99, RZ, R106, RZ ;  /* 0x0000006aff63723e */ /* 0x000fe200048070ff */
[----:B------:R1:W-:Y:S01]  /*7190*/  STG.E.U16 desc[UR12][R152.64], R213 ;  /* 0x000000d598007986 */ /* 0x0003e2000c10150c */
[----:B------:R-:W-:Y:S01]  /*71a0*/  FMNMX3 R3, R3, |R202|, |R133|, !PT ;  /* 0x400000ca03037276 */ /* 0x000fe20007800485 */
[----:B------:R-:W-:Y:S01]  /*71b0*/  @P1 FMUL R133, R133, UR16 ;  /* 0x0000001085851c20 */ /* 0x000fe20008400000 */
[----:B------:R-:W-:Y:S01]  /*71c0*/  FSEL R142, R233, R142, !P1 ;  /* 0x0000008ee98e7208 */ /* 0x000fe20004800000 */
[----:B------:R-:W-:Y:S01]  /*71d0*/  IMAD.WIDE.U32 R146, R147, 0x2, R154 ;  /* 0x0000000293927825 */ /* 0x000fe200078e009a */
[----:B------:R-:W-:-:S02]  /*71e0*/  FSEL R105, R184, R105, !P1 ;  /* 0x00000069b8697208 */ /* 0x000fc40004800000 */
[----:B------:R-:W-:Y:S01]  /*71f0*/  F2FP.SATFINITE.E4M3.F32.PACK_AB_MERGE_C R139, RZ, R139, RZ ;  /* 0x0000008bff8b723e */ /* 0x000fe200048070ff */
[----:B------:R-:W-:Y:S01]  /*7200*/  IMAD.WIDE.U32 R126, R127, 0x2, R154 ;  /* 0x000000027f7e7825 */ /* 0x000fe200078e009a */
[----:B------:R-:W-:Y:S02]  /*7210*/  F2FP.SATFINITE.E4M3.F32.PACK_AB_MERGE_C R118, RZ, R118, RZ ;  /* 0x00000076ff76723e */ /* 0x000fe400048070ff */
[----:B------:R-:W-:Y:S02]  /*7220*/  F2FP.SATFINITE.E4M3.F32.PACK_AB_MERGE_C R98, RZ, R98, RZ ;  /* 0x00000062ff62723e */ /* 0x000fe400048070ff */
[----:B------:R-:W-:Y:S02]  /*7230*/  F2FP.SATFINITE.E4M3.F32.PACK_AB_MERGE_C R233, RZ, R132, RZ ;  /* 0x00000084ffe9723e */ /* 0x000fe400048070ff */
[----:B------:R-:W-:Y:S01]  /*7240*/  PRMT R184, R99, 0x7604, R100 ;  /* 0x0000760463b87816 */ /* 0x000fe20000000064 */
[----:B------:R-:W-:Y:S01]  /*7250*/  FMUL R100, R109, UR16 ;  /* 0x000000106d647c20 */ /* 0x000fe20008400000 */
[----:B------:R-:W-:Y:S01]  /*7260*/  FMNMX3 R3, R3, |R198|, |R129|, !PT ;  /* 0x400000c603037276 */ /* 0x000fe20007800481 */
[----:B------:R-:W-:Y:S01]  /*7270*/  @P1 FMUL R129, R129, UR16 ;  /* 0x0000001081811c20 */ /* 0x000fe20008400000 */
[----:B------:R-:W-:-:S02]  /*7280*/  FSEL R103, R194, R103, !P1 ;  /* 0x00000067c2677208 */ /* 0x000fc40004800000 */
[----:B------:R-:W-:Y:S02]  /*7290*/  FSEL R102, R143, R102, !P1 ;  /* 0x000000668f667208 */ /* 0x000fe40004800000 */
[----:B------:R-:W-:Y:S01]  /*72a0*/  PRMT R247, R118, 0x7604, R139 ;  /* 0x0000760476f77816 */ /* 0x000fe2000000008b */
[----:B------:R-:W-:Y:S01]  /*72b0*/  FMUL R139, R202, UR16 ;  /* 0x00000010ca8b7c20 */ /* 0x000fe20008400000 */
[----:B------:R-:W-:Y:S02]  /*72c0*/  PRMT R233, R233, 0x7604, R98 ;  /* 0x00007604e9e97816 */ /* 0x000fe40000000062 */
[----:B------:R-:W-:Y:S01]  /*72d0*/  FMNMX3 R3, R3, |R109|, |R144|, !PT ;  /* 0x4000006d03037276 */ /* 0x000fe20007800490 */
[----:B------:R-:W-:Y:S01]  /*72e0*/  @P1 FMUL R144, R144, UR16 ;  /* 0x0000001090901c20 */ /* 0x000fe20008400000 */
[----:B------:R-:W-:Y:S02]  /*72f0*/  FSEL R98, R190, R245, !P1 ;  /* 0x000000f5be627208 */ /* 0x000fe40004800000 */
[----:B------:R-:W-:-:S02]  /*7300*/  F2FP.SATFINITE.E4M3.F32.PACK_AB_MERGE_C R103, RZ, R103, RZ ;  /* 0x00000067ff67723e */ /* 0x000fc400048070ff */
[----:B------:R-:W-:Y:S01]  /*7310*/  F2FP.SATFINITE.E4M3.F32.PACK_AB_MERGE_C R192, RZ, R107, RZ ;  /* 0x0000006bffc0723e */ /* 0x000fe200048070ff */
[--C-:B------:R-:W-:Y:S01]  /*7320*/  IMAD.WIDE.U32 R106, R193, 0x2, R154.reuse ;  /* 0x00000002c16a7825 */ /* 0x100fe200078e009a */
[----:B------:R-:W-:Y:S02]  /*7330*/  F2FP.SATFINITE.E4M3.F32.PACK_AB_MERGE_C R102, RZ, R102, RZ ;  /* 0x00000066ff66723e */ /* 0x000fe400048070ff */
[----:B------:R-:W-:Y:S02]  /*7340*/  F2FP.SATFINITE.E4M3.F32.PACK_AB_MERGE_C R99, RZ, R108, RZ ;  /* 0x0000006cff63723e */ /* 0x000fe400048070ff */
[----:B------:R-:W-:Y:S01]  /*7350*/  FSEL R100, R109, R100, !P1 ;  /* 0x000000646d647208 */ /* 0x000fe20004800000 */
[----:B------:R-:W-:Y:S01]  /*7360*/  IMAD.WIDE.U32 R108, R195, 0x2, R154 ;  /* 0x00000002c36c7825 */ /* 0x000fe200078e009a */
[----:B------:R-:W-:Y:S02]  /*7370*/  F2FP.SATFINITE.E4M3.F32.PACK_AB_MERGE_C R204, RZ, R204, RZ ;  /* 0x000000ccffcc723e */ /* 0x000fe400048070ff */
[----:B------:R-:W-:-:S02]  /*7380*/  F2FP.SATFINITE.E4M3.F32.PACK_AB_MERGE_C R206, RZ, R206, RZ ;  /* 0x000000ceffce723e */ /* 0x000fc400048070ff */
[----:B------:R-:W-:Y:S02]  /*7390*/  F2FP.SATFINITE.E4M3.F32.PACK_AB_MERGE_C R148, RZ, R148, RZ ;  /* 0x00000094ff94723e */ /* 0x000fe400048070ff */
[----:B------:R-:W-:Y:S02]  /*73a0*/  F2FP.SATFINITE.E4M3.F32.PACK_AB_MERGE_C R223, RZ, R138, RZ ;  /* 0x0000008affdf723e */ /* 0x000fe400048070ff */
[----:B------:R-:W-:Y:S02]  /*73b0*/  F2FP.SATFINITE.E4M3.F32.PACK_AB_MERGE_C R98, RZ, R98, RZ ;  /* 0x00000062ff62723e */ /* 0x000fe400048070ff */
[----:B------:R-:W-:Y:S02]  /*73c0*/  F2FP.SATFINITE.E4M3.F32.PACK_AB_MERGE_C R249, RZ, R112, RZ ;  /* 0x00000070fff9723e */ /* 0x000fe400048070ff */
[----:B------:R-:W-:Y:S02]  /*73d0*/  FSEL R139, R202, R139, !P1 ;  /* 0x0000008bca8b7208 */ /* 0x000fe40004800000 */
[----:B------:R-:W-:-:S02]  /*73e0*/  PRMT R192, R192, 0x7604, R103 ;  /* 0x00007604c0c07816 */ /* 0x000fc40000000067 */
[----:B------:R-:W-:Y:S01]  /*73f0*/  PRMT R188, R99, 0x7604, R102 ;  /* 0x0000760463bc7816 */ /* 0x000fe20000000066 */
[----:B------:R-:W-:Y:S01]  /*7400*/  FMUL R99, R198, UR16 ;  /* 0x00000010c6637c20 */ /* 0x000fe20008400000 */
[----:B------:R-:W-:Y:S02]  /*7410*/  F2FP.SATFINITE.E4M3.F32.PACK_AB_MERGE_C R103, RZ, R100, RZ ;  /* 0x00000064ff67723e */ /* 0x000fe400048070ff */
[----:B------:R-:W-:Y:S02]  /*7420*/  F2FP.SATFINITE.E4M3.F32.PACK_AB_MERGE_C R144, RZ, R144, RZ ;  /* 0x00000090ff90723e */ /* 0x000fe400048070ff */
[----:B------:R-:W-:Y:S02]  /*7430*/  PRMT R215, R215, 0x7604, R204 ;  /* 0x00007604d7d77816 */ /* 0x000fe400000000cc */
[----:B------:R-:W-:Y:S02]  /*7440*/  F2FP.SATFINITE.E4M3.F32.PACK_AB_MERGE_C R142, RZ, R142, RZ ;  /* 0x0000008eff8e723e */ /* 0x000fe400048070ff */
[----:B------:R-:W-:Y:S01]  /*7450*/  F2FP.SATFINITE.E4M3.F32.PACK_AB_MERGE_C R231, RZ, R134, RZ ;  /* 0x00000086ffe7723e */ /* 0x000fe200048070ff */
[----:B------:R1:W-:Y:S01]  /*7460*/  STG.E.U16 desc[UR12][R152.64+0x400], R215 ;  /* 0x000400d798007986 */ /* 0x0003e2000c10150c */
[----:B------:R-:W-:-:S02]  /*7470*/  F2FP.SATFINITE.E4M3.F32.PACK_AB_MERGE_C R101, RZ, R101, RZ ;  /* 0x00000065ff65723e */ /* 0x000fc400048070ff */
[----:B------:R-:W-:Y:S02]  /*7480*/  F2FP.SATFINITE.E4M3.F32.PACK_AB_MERGE_C R114, RZ, R114, RZ ;  /* 0x00000072ff72723e */ /* 0x000fe400048070ff */
[----:B------:R-:W-:Y:S02]  /*7490*/  PRMT R217, R217, 0x7604, R206 ;  /* 0x00007604d9d97816 */ /* 0x000fe400000000ce */
[----:B------:R-:W-:Y:S01]  /*74a0*/  PRMT R223, R223, 0x7604, R148 ;  /* 0x00007604dfdf7816 */ /* 0x000fe20000000094 */
[----:B------:R-:W-:Y:S01]  /*74b0*/  IMAD.WIDE.U32 R148, R149, 0x2, R154 ;  /* 0x0000000295947825 */ /* 0x000fe200078e009a */
[----:B------:R-:W-:Y:S01]  /*74c0*/  F2FP.SATFINITE.E4M3.F32.PACK_AB_MERGE_C R141, RZ, R141, RZ ;  /* 0x0000008dff8d723e */ /* 0x000fe200048070ff */
[----:B------:R1:W-:Y:S01]  /*74d0*/  STG.E.U16 desc[UR12][R150.64], R217 ;  /* 0x000000d996007986 */ /* 0x0003e2000c10150c */
[----:B------:R-:W-:Y:S01]  /*74e0*/  PRMT R249, R249, 0x7604, R98 ;  /* 0x00007604f9f97816 */ /* 0x000fe20000000062 */
[----:B------:R-:W-:Y:S01]  /*74f0*/  FMUL R98, R135, UR16 ;  /* 0x0000001087627c20 */ /* 0x000fe20008400000 */
        /* <DEDUP_REMOVED lines=8> */
[----:B------:R-:W-:-:S03]  /*7580*/  PRMT R245, R114, 0x7604, R101 ;  /* 0x0000760472f57816 */ /* 0x000fc60000000065 */
[----:B------:R-:W-:Y:S01]  /*7590*/  FMUL R101, R196, UR16 ;  /* 0x00000010c4657c20 */ /* 0x000fe20008400000 */
[----:B------:R-:W-:Y:S01]  /*75a0*/  F2FP.SATFINITE.E4M3.F32.PACK_AB_MERGE_C R105, RZ, R105, RZ ;  /* 0x00000069ff69723e */ /* 0x000fe200048070ff */
[----:B------:R-:W-:Y:S01]  /*75b0*/  IMAD.WIDE.U32 R142, R111, 0x2, R154 ;  /* 0x000000026f8e7825 */ /* 0x000fe200078e009a */
[----:B------:R-:W-:Y:S01]  /*75c0*/  F2FP.SATFINITE.E4M3.F32.PACK_AB_MERGE_C R120, RZ, R120, RZ ;  /* 0x00000078ff78723e */ /* 0x000fe200048070ff */
[----:B------:R1:W-:Y:S01]  /*75d0*/  STG.E.U16 desc[UR12][R144.64], R223 ;  /* 0x000000df90007986 */ /* 0x0003e2000c10150c */
[----:B------:R-:W-:Y:S01]  /*75e0*/  PRMT R186, R141, 0x7604, R186 ;  /* 0x000076048dba7816 */ /* 0x000fe200000000ba */
[----:B------:R-:W-:Y:S01]  /*75f0*/  IMAD.WIDE.U32 R140, R113, 0x2, R154 ;  /* 0x00000002718c7825 */ /* 0x000fe200078e009a */
[----:B------:R-:W-:Y:S01]  /*7600*/  FSEL R99, R198, R99, !P1 ;  /* 0x00000063c6637208 */ /* 0x000fe20004800000 */
[----:B------:R1:W-:Y:S01]  /*7610*/  STG.E.U16 desc[UR12][R142.64], R225 ;  /* 0x000000e18e007986 */ /* 0x0003e2000c10150c */
[----:B------:R-:W-:Y:S01]  /*7620*/  PRMT R198, R100, 0x7604, R139 ;  /* 0x0000760464c67816 */ /* 0x000fe2000000008b */
[--C-:B------:R-:W-:Y:S01]  /*7630*/  IMAD.WIDE.U32 R138, R115, 0x2, R154.reuse ;  /* 0x00000002738a7825 */ /* 0x100fe200078e009a */
[----:B------:R-:W-:Y:S01]  /*7640*/  F2FP.SATFINITE.E4M3.F32.PACK_AB_MERGE_C R190, RZ, R137, RZ ;  /* 0x00000089ffbe723e */ /* 0x000fe200048070ff */
[----:B------:R1:W-:Y:S01]  /*7650*/  STG.E.U16 desc[UR12][R140.64], R227 ;  /* 0x000000e38c007986 */ /* 0x0003e2000c10150c */
[----:B------:R-:W-:Y:S01]  /*7660*/  FSEL R98, R135, R98, !P1 ;  /* 0x0000006287627208 */ /* 0x000fe20004800000 */
[----:B------:R-:W-:Y:S01]  /*7670*/  IMAD.WIDE.U32 R136, R117, 0x2, R154 ;  /* 0x0000000275887825 */ /* 0x000fe200078e009a */
[----:B------:R-:W-:-:S03]  /*7680*/  PRMT R243, R120, 0x7604, R105 ;  /* 0x0000760478f37816 */ /* 0x000fc60000000069 */
[----:B------:R-:W-:Y:S01]  /*7690*/  FMUL R105, R200, UR16 ;  /* 0x00000010c8697c20 */ /* 0x000fe20008400000 */
[----:B------:R-:W-:Y:S01]  /*76a0*/  FSEL R101, R196, R101, !P1 ;  /* 0x00000065c4657208 */ /* 0x000fe20004800000 */
[--C-:B------:R-:W-:Y:S01]  /*76b0*/  IMAD.WIDE.U32 R134, R119, 0x2, R154.reuse ;  /* 0x0000000277867825 */ /* 0x100fe200078e009a */
[----:B------:R-:W-:Y:S01]  /*76c0*/  F2FP.SATFINITE.E4M3.F32.PACK_AB_MERGE_C R194, RZ, R131, RZ ;  /* 0x00000083ffc2723e */ /* 0x000fe200048070ff */
[----:B------:R1:W-:Y:S01]  /*76d0*/  STG.E.U16 desc[UR12][R138.64], R229 ;  /* 0x000000e58a007986 */ /* 0x0003e2000c10150c */
[----:B------:R-:W-:Y:S01]  /*76e0*/  F2FP.SATFINITE.E4M3.F32.PACK_AB_MERGE_C R102, RZ, R129, RZ ;  /* 0x00000081ff66723e */ /* 0x000fe200048070ff */
[--C-:B------:R-:W-:Y:S01]  /*76f0*/  IMAD.WIDE.U32 R130, R123, 0x2, R154.reuse ;  /* 0x000000027b827825 */ /* 0x100fe200078e009a */
[----:B------:R-:W-:Y:S01]  /*7700*/  F2FP.SATFINITE.E4M3.F32.PACK_AB_MERGE_C R101, RZ, R101, RZ ;  /* 0x00000065ff65723e */ /* 0x000fe200048070ff */
[----:B------:R1:W-:Y:S01]  /*7710*/  STG.E.U16 desc[UR12][R136.64], R231 ;  /* 0x000000e788007986 */ /* 0x0003e2000c10150c */
[----:B------:R-:W-:Y:S01]  /*7720*/  FSEL R105, R200, R105, !P1 ;  /* 0x00000069c8697208 */ /* 0x000fe20004800000 */
[----:B------:R-:W-:Y:S01]  /*7730*/  IMAD.WIDE.U32 R128, R125, 0x2, R154 ;  /* 0x000000027d807825 */ /* 0x000fe200078e009a */
[----:B------:R-:W-:Y:S01]  /*7740*/  PRMT R190, R190, 0x7604, R101 ;  /* 0x00007604bebe7816 */ /* 0x000fe20000000065 */
        /* <DEDUP_REMOVED lines=39> */
[----:B------:R1:W-:Y:S02]  /*79c0*/  STG.E.U16 desc[UR12][R154.64], R202 ;  /* 0x000000ca9a007986 */ /* 0x0003e4000c10150c */
.L_x_12151:
        /* <DEDUP_REMOVED lines=8> */
.L_x_12135:
        /* <DEDUP_REMOVED lines=38> */
.L_x_12160:
[----:B------:R-:W-:Y:S02]  /*7cb0*/  ISETP.NE.AND P0, PT, R0, RZ, PT ;  /* 0x000000ff0000720c */ /* 0x000fe40003f05270 */
[----:B---3--:R-:W-:-:S11]  /*7cc0*/  FMNMX R5, R3, R4, !PT ;  /* 0x0000000403057209 */ /* 0x008fd60007800000 */
[----:B------:R-:W-:Y:S05]  /*7cd0*/  @P0 BRA `(.L_x_12154) ;  /* 0x0000000000080947 */ /* 0x000fea0003800000 */
[----:B--2---:R-:W2:Y:S02]  /*7ce0*/  LDC.64 R2, c[0x0][0x3f8] ;  /* 0x0000fe00ff027b82 */ /* 0x004ea40000000a00 */
[----:B--2---:R3:W-:Y:S02]  /*7cf0*/  REDG.E.MAX.S32.STRONG.GPU desc[UR12][R2.64], R5 ;  /* 0x000000050200798e */ /* 0x0047e4000d12e30c */
.L_x_12154:
[----:B------:R-:W-:Y:S05]  /*7d00*/  BSYNC B0 ;  /* 0x0000000000007941 */ /* 0x000fea0003800000 */
.L_x_12153:
        /* <DEDUP_REMOVED lines=12> */
[----:B--23--:R-:W-:Y:S05]  /*7dd0*/  CALL.REL.NOINC `($__internal_219_$__cuda_sm20_rcp_rn_f32_slowpath) ;  /* 0x0000000000607944 */ /* 0x00cfea0003c00000 */
[----:B------:R-:W-:Y:S01]  /*7de0*/  MOV R5, R202 ;  /* 0x000000ca00057202 */ /* 0x000fe20000000f00 */
[----:B------:R-:W-:Y:S06]  /*7df0*/  BRA `(.L_x_12157) ;  /* 0x0000000000147947 */ /* 0x000fec0003800000 */
.L_x_12156:
[----:B---3--:R-:W3:Y:S01]  /*7e00*/  MUFU.RCP R5, UR16 ;  /* 0x0000001000057d08 */ /* 0x008ee20008001000 */
[----:B------:R-:W-:-:S05]  /*7e10*/  MOV R0, UR16 ;  /* 0x0000001000007c02 */ /* 0x000fca0008000f00 */
[----:B---3--:R-:W-:-:S04]  /*7e20*/  FFMA R0, R5, R0, -1 ;  /* 0xbf80000005007423 */ /* 0x008fc80000000000 */
[----:B------:R-:W-:-:S04]  /*7e30*/  FADD.FTZ R0, -R0, -RZ ;  /* 0x800000ff00007221 */ /* 0x000fc80000010100 */
[----:B------:R-:W-:-:S07]  /*7e40*/  FFMA R5, R5, R0, R5 ;  /* 0x0000000005057223 */ /* 0x000fce0000000005 */
.L_x_12157:
[----:B--2---:R-:W2:Y:S02]  /*7e50*/  LDC.64 R2, c[0x0][0x3f0] ;  /* 0x0000fc00ff027b82 */ /* 0x004ea40000000a00 */
[----:B--2---:R-:W-:Y:S01]  /*7e60*/  STG.E desc[UR12][R2.64], R5 ;  /* 0x0000000502007986 */ /* 0x004fe2000c10190c */
[----:B------:R-:W-:Y:S05]  /*7e70*/  EXIT ;  /* 0x000000000000794d */ /* 0x000fea0003800000 */
.L_x_12155:
[----:B------:R-:W-:Y:S02]  /*7e80*/  MOV R6, 0x2 ;  /* 0x0000000200067802 */ /* 0x000fe40000000f00 */
[----:B------:R-:W-:Y:S02]  /*7e90*/  MOV R7, 0x1f ;  /* 0x0000001f00077802 */ /* 0x000fe40000000f00 */
[----:B------:R-:W-:-:S07]  /*7ea0*/  MOV R5, 0xffffffff ;  /* 0xffffffff00057802 */ /* 0x000fce0000000f00 */
[----:B0123--:R-:W-:Y:S05]  /*7eb0*/  WARPSYNC.COLLECTIVE R5, `(.L_x_12158) ;  /* 0x0000000005087348 */ /* 0x00ffea0003c00000 */
[----:B---3--:R3:W4:Y:S02]  /*7ec0*/  SHFL.DOWN P0, R4, R2, R6, R7 ;  /* 0x0800000602047389 */ /* 0x0087240000000007 */
[----:B01234-:R-:W-:Y:S05]  /*7ed0*/  ENDCOLLECTIVE ;  /* 0x000000000000791b */ /* 0x01ffea0003800000 */
.L_x_12158:
[----:B------:R-:W-:Y:S02]  /*7ee0*/  MOV R6, 0x1 ;  /* 0x0000000100067802 */ /* 0x000fe40000000f00 */
[----:B------:R-:W-:-:S04]  /*7ef0*/  MOV R3, R4 ;  /* 0x0000000400037202 */ /* 0x000fc80000000f00 */
[----:B------:R-:W-:-:S04]  /*7f00*/  FMNMX R3, R3, R2, !PT ;  /* 0x0000000203037209 */ /* 0x000fc80007800000 */
[----:B------:R-:W-:-:S07]  /*7f10*/  MOV R2, R3 ;  /* 0x0000000300027202 */ /* 0x000fce0000000f00 */
[----:B------:R-:W-:Y:S05]  /*7f20*/  WARPSYNC.COLLECTIVE R5, `(.L_x_12159) ;  /* 0x0000000005087348 */ /* 0x000fea0003c00000 */
[----:B------:R0:W1:Y:S02]  /*7f30*/  SHFL.DOWN P0, R4, R2, R6, R7 ;  /* 0x0800000602047389 */ /* 0x0000640000000007 */
[----:B01----:R-:W-:Y:S05]  /*7f40*/  ENDCOLLECTIVE ;  /* 0x000000000000791b */ /* 0x003fea0003800000 */
.L_x_12159:
[----:B------:R-:W-:Y:S05]  /*7f50*/  BRA `(.L_x_12160) ;  /* 0xfffffffc00547947 */ /* 0x000fea000383ffff */
        .weak           $__internal_219_$__cuda_sm20_rcp_rn_f32_slowpath
        .type           $__internal_219_$__cuda_sm20_rcp_rn_f32_slowpath,@function
        .size           $__internal_219_$__cuda_sm20_rcp_rn_f32_slowpath,(.L_x_13087 - $__internal_219_$__cuda_sm20_rcp_rn_f32_slowpath)
$__internal_219_$__cuda_sm20_rcp_rn_f32_slowpath:
        /* <DEDUP_REMOVED lines=15> */
.L_x_12162:
        /* <DEDUP_REMOVED lines=33> */
.L_x_12164:
[----:B------:R0:W1:Y:S02]  /*8260*/  MUFU.RCP R202, R102 ;  /* 0x0000006600ca7308 */ /* 0x0000640000001000 */
.L_x_12163:
[----:B------:R-:W-:Y:S05]  /*8270*/  BSYNC B1 ;  /* 0x0000000000017941 */ /* 0x000fea0003800000 */
.L_x_12161:
[----:B------:R-:W-:Y:S01]  /*8280*/  HFMA2 R103, -RZ, RZ, 0, 0 ;  /* 0x00000000ff677431 */ /* 0x000fe200000001ff */
[----:B0-----:R-:W-:-:S04]  /*8290*/  MOV R102, R192 ;  /* 0x000000c000667202 */ /* 0x001fc80000000f00 */
[----:B-1----:R-:W-:Y:S05]  /*82a0*/  RET.REL.NODEC R102 `(_ZN18transformer_engine13normalization19ln_fwd_tuned_kernelINS0_13Kernel_traitsI13__nv_bfloat16S3_13__nv_fp8_e4m3fjLj30720ELj4ELj1ELj4ELj4ENS0_18Kernel_traits_baseILj30720ES3_S3_S4_fjLj128EEEEEEEvNS0_19ForwardKernelParamsE) ;  /* 0xffffff7c66547950 */ /* 0x002fea0003c3ffff */
.L_x_12165:
        /* <DEDUP_REMOVED lines=13> */
.L_x_13087:


//--------------------- .text._ZN18transformer_engine13normalization19ln_fwd_tuned_kernelINS0_13Kernel_traitsI13__nv_bfloat16S3_13__nv_fp8_e4m3fjLj25600ELj2ELj1ELj4ELj8ENS0_18Kernel_traits_baseILj25600ES3_S3_S4_fjLj128EEEEEEEvNS0_19ForwardKernelParamsE --------------------------
	.section	.text._ZN18transformer_engine13normalization19ln_fwd_tuned_kernelINS0_13Kernel_traitsI13__nv_bfloat16S3_13__nv_fp8_e4m3fjLj25600ELj2ELj1ELj4ELj8ENS0_18Kernel_traits_baseILj25600ES3_S3_S4_fjLj128EEEEEEEvNS0_19ForwardKernelParamsE,"ax",@progbits
	.align	128
        .global         _ZN18transformer_engine13normalization19ln_fwd_tuned_kernelINS0_13Kernel_traitsI13__nv_bfloat16S3_13__nv_fp8_e4m3fjLj25600ELj2ELj1ELj4ELj8ENS0_18Kernel_traits_baseILj25600ES3_S3_S4_fjLj128EEEEEEEvNS0_19ForwardKernelParamsE
        .type           _ZN18transformer_engine13normalization19ln_fwd_tuned_kernelINS0_13Kernel_traitsI13__nv_bfloat16S3_13__nv_fp8_e4m3fjLj25600ELj2ELj1ELj4ELj8ENS0_18Kernel_traits_baseILj25600ES3_S3_S4_fjLj128EEEEEEEvNS0_19ForwardKernelParamsE,@function
        .size           _ZN18transformer_engine13normalization19ln_fwd_tuned_kernelINS0_13Kernel_traitsI13__nv_bfloat16S3_13__nv_fp8_e4m3fjLj25600ELj2ELj1ELj4ELj8ENS0_18Kernel_traits_baseILj25600ES3_S3_S4_fjLj128EEEEEEEvNS0_19ForwardKernelParamsE,(.L_x_13088 - _ZN18transformer_engine13normalization19ln_fwd_tuned_kernelINS0_13Kernel_traitsI13__nv_bfloat16S3_13__nv_fp8_e4m3fjLj25600ELj2ELj1ELj4ELj8ENS0_18Kernel_traits_baseILj25600ES3_S3_S4_fjLj128EEEEEEEvNS0_19ForwardKernelParamsE)
        .other          _ZN18transformer_engine13normalization19ln_fwd_tuned_kernelINS0_13Kernel_traitsI13__nv_bfloat16S3_13__nv_fp8_e4m3fjLj25600ELj2ELj1ELj4ELj8ENS0_18Kernel_traits_baseILj25600ES3_S3_S4_fjLj128EEEEEEEvNS0_19ForwardKernelParamsE,@"STO_CUDA_ENTRY STV_DEFAULT"
_ZN18transformer_engine13normalization19ln_fwd_tuned_kernelINS0_13Kernel_traitsI13__nv_bfloat16S3_13__nv_fp8_e4m3fjLj25600ELj2ELj1ELj4ELj8ENS0_18Kernel_traits_baseILj25600ES3_S3_S4_fjLj128EEEEEEEvNS0_19ForwardKernelParamsE:
.text._ZN18transformer_engine13normalization19ln_fwd_tuned_kernelINS0_13Kernel_traitsI13__nv_bfloat16S3_13__nv_fp8_e4m3fjLj25600ELj2ELj1ELj4ELj8ENS0_18Kernel_traits_baseILj25600ES3_S3_S4_fjLj128EEEEEEEvNS0_19ForwardKernelParamsE:
        /* <DEDUP_REMOVED lines=163> */
[----:B------:R-:W-:Y:S02]  /*0a30*/  SHF.R.U64 R61, R130, 0x10, R131 ;  /* 0x00000010823d7819 */ /* 0x000fe40000001283 */
        /* <DEDUP_REMOVED lines=53> */
[--C-:B-1----:R-:W-:Y:S02]  /*0d90*/  SHF.R.U64 R4, R112, 0x10, R113.reuse ;  /* 0x0000001070047819 */ /* 0x102fe40000001271 */
        /* <DEDUP_REMOVED lines=69> */
.L_x_12187:
[----:B------:R-:W0:Y:S01]  /*11f0*/  LDC.64 R190, c[0x0][0x390] ;  /* 0x0000e400ffbe7b82 */ /* 0x000e220000000a00 */
[----:B-12---:R-:W-:-:S05]  /*1200*/  MOV R0, UR7 ;  /* 0x0000000700007c02 */ /* 0x006fca0008000f00 */
[----:B------:R-:W-:-:S05]  /*1210*/  IMAD R0, R0, 0x1900, R11 ;  /* 0x0000190000007824 */ /* 0x000fca00078e020b */
[C---:B------:R-:W-:Y:S01]  /*1220*/  IADD3 R17, PT, PT, R0.reuse, 0x100, RZ ;  /* 0x0000010000117810 */ /* 0x040fe20007ffe0ff */
[----:B0-----:R-:W-:-:S06]  /*1230*/  IMAD.WIDE.U32 R18, R0, 0x8, R190 ;  /* 0x0000000800127825 */ /* 0x001fcc00078e00be */
[----:B------:R-:W2:Y:S01]  /*1240*/  LDG.E.64 R18, desc[UR8][R18.64] ;  /* 0x0000000812127981 */ /* 0x000ea2000c1e1b00 */
[----:B------:R-:W-:-:S06]  /*1250*/  IMAD.WIDE.U32 R16, R17, 0x8, R190 ;  /* 0x0000000811107825 */ /* 0x000fcc00078e00be */
[----:B------:R-:W3:Y:S01]  /*1260*/  LDG.E.64 R16, desc[UR8][R16.64] ;  /* 0x0000000810107981 */ /* 0x000ee2000c1e1b00 */
[----:B------:R-:W-:-:S04]  /*1270*/  VIADD R15, R0, 0x200 ;  /* 0x00000200000f7836 */ /* 0x000fc80000000000 */
        /* <DEDUP_REMOVED lines=84> */
[C---:B----4-:R-:W-:Y:S01]  /*17c0*/  IMAD.U32 R33, R14.reuse, 0x10000, RZ ;  /* 0x000100000e217824 */ /* 0x050fe200078e00ff */
[----:B------:R-:W-:Y:S02]  /*17d0*/  SHF.R.U64 R32, R14, 0x10, R15 ;  /* 0x000000100e207819 */ /* 0x000fe4000000120f */
[----:B------:R-:W-:Y:S02]  /*17e0*/  FADD R14, R34, R17 ;  /* 0x00000011220e7221 */ /* 0x000fe40000000000 */
[----:B------:R-:W-:Y:S02]  /*17f0*/  SHF.L.U32 R32, R32, 0x10, RZ ;  /* 0x0000001020207819 */ /* 0x000fe400000006ff */
[----:B------:R-:W-:Y:S01]  /*1800*/  FADD R17, R33, R14 ;  /* 0x0000000e21117221 */ /* 0x000fe20000000000 */
[----:B------:R-:W-:-:S02]  /*1810*/  SHF.L.U32 R31, R15, 0x10, RZ ;  /* 0x000000100f1f7819 */ /* 0x000fc400000006ff */
        /* <DEDUP_REMOVED lines=9> */
[----:B------:R-:W-:Y:S01]  /*18b0*/  SHF.R.U32.HI R26, RZ, 0x10, R13 ;  /* 0x00000010ff1a7819 */ /* 0x000fe2000001160d */
[----:B------:R-:W-:Y:S02]  /*18c0*/  IMAD.U32 R27, R13, 0x10000, RZ ;  /* 0x000100000d1b7824 */ /* 0x000fe400078e00ff */
[----:B------:R-:W-:Y:S01]  /*18d0*/  FADD R12, R28, R12 ;  /* 0x0000000c1c0c7221 */ /* 0x000fe20000000000 */
[----:B------:R-:W-:-:S03]  /*18e0*/  SHF.L.U32 R26, R26, 0x10, RZ ;  /* 0x000000101a1a7819 */ /* 0x000fc600000006ff */
[----:B------:R-:W-:Y:S01]  /*18f0*/  FADD R12, R27, R12 ;  /* 0x0000000c1b0c7221 */ /* 0x000fe20000000000 */
[C---:B------:R-:W-:Y:S02]  /*1900*/  SHF.L.U32 R25, R10.reuse, 0x10, RZ ;  /* 0x000000100a197819 */ /* 0x040fe400000006ff */
[----:B------:R-:W-:Y:S01]  /*1910*/  SHF.R.U64 R24, R10, 0x10, R11 ;  /* 0x000000100a187819 */ /* 0x000fe2000000120b */
[----:B------:R-:W-:-:S03]  /*1920*/  FADD R10, R26, R12 ;  /* 0x0000000c1a0a7221 */ /* 0x000fc60000000000 */
[----:B------:R-:W-:Y:S01]  /*1930*/  SHF.L.U32 R24, R24, 0x10, RZ ;  /* 0x0000001018187819 */ /* 0x000fe200000006ff */
[----:B------:R-:W-:Y:S01]  /*1940*/  FADD R10, R25, R10 ;  /* 0x0000000a190a7221 */ /* 0x000fe20000000000 */
[----:B------:R-:W-:Y:S02]  /*1950*/  SHF.L.U32 R23, R11, 0x10, RZ ;  /* 0x000000100b177819 */ /* 0x000fe400000006ff */
[----:B------:R-:W-:Y:S02]  /*1960*/  SHF.R.U32.HI R22, RZ, 0x10, R11 ;  /* 0x00000010ff167819 */ /* 0x000fe4000001160b */
[----:B------:R-:W-:Y:S01]  /*1970*/  IADD3 R11, PT, PT, R0, 0x1800, RZ ;  /* 0x00001800000b7810 */ /* 0x000fe20007ffe0ff */
[----:B------:R-:W-:Y:S02]  /*1980*/  FADD R0, R24, R10 ;  /* 0x0000000a18007221 */ /* 0x000fe40000000000 */
[----:B------:R-:W-:Y:S02]  /*1990*/  IMAD.U32 R22, R22, 0x10000, RZ ;  /* 0x0001000016167824 */ /* 0x000fe400078e00ff */
[----:B------:R-:W-:Y:S01]  /*19a0*/  FADD R0, R23, R0 ;  /* 0x0000000017007221 */ /* 0x000fe20000000000 */
[----:B------:R-:W-:Y:S01]  /*19b0*/  IMAD.WIDE.U32 R190, R11, 0x8, R190 ;  /* 0x000000080bbe7825 */ /* 0x000fe200078e00be */
[----:B------:R-:W-:-:S02]  /*19c0*/  SHF.L.U32 R21, R8, 0x10, RZ ;  /* 0x0000001008157819 */ /* 0x000fc400000006ff */
[--C-:B------:R-:W-:Y:S01]  /*19d0*/  SHF.R.U64 R20, R8, 0x10, R9.reuse ;  /* 0x0000001008147819 */ /* 0x100fe20000001209 */
[----:B------:R-:W-:Y:S02]  /*19e0*/  FADD R0, R22, R0 ;  /* 0x0000000016007221 */ /* 0x000fe40000000000 */
[----:B------:R-:W2:Y:S01]  /*19f0*/  LDG.E.64 R190, desc[UR8][R190.64] ;  /* 0x00000008bebe7981 */ /* 0x000ea2000c1e1b00 */
        /* <DEDUP_REMOVED lines=29> */
[----:B------:R-:W-:Y:S01]  /*1bd0*/  FADD R0, R10, R0 ;  /* 0x000000000a007221 */ /* 0x000fe20000000000 */
[----:B------:R-:W-:-:S03]  /*1be0*/  SHF.L.U32 R7, R3, 0x10, RZ ;  /* 0x0000001003077819 */ /* 0x000fc600000006ff */
[----:B------:R-:W-:Y:S02]  /*1bf0*/  IMAD.U32 R8, R8, 0x10000, RZ ;  /* 0x0001000008087824 */ /* 0x000fe400078e00ff */
[----:B------:R-:W-:Y:S01]  /*1c00*/  FADD R0, R9, R0 ;  /* 0x0000000009007221 */ /* 0x000fe20000000000 */
[----:B------:R-:W-:-:S03]  /*1c10*/  SHF.R.U32.HI R6, RZ, 0x10, R3 ;  /* 0x00000010ff067819 */ /* 0x000fc60000011603 */
        /* <DEDUP_REMOVED lines=13> */
[C---:B------:R-:W-:Y:S01]  /*1cf0*/  IMAD.U32 R0, R162.reuse, 0x10000, RZ ;  /* 0x00010000a2007824 */ /* 0x040fe200078e00ff */
        /* <DEDUP_REMOVED lines=16> */
[----:B------:R-:W-:-:S04]  /*1e00*/  FADD R195, R193, R194 ;  /* 0x000000c2c1c37221 */ /* 0x000fc80000000000 */
[----:B------:R-:W-:Y:S02]  /*1e10*/  IMAD.U32 R194, R165, 0x10000, RZ ;  /* 0x00010000a5c27824 */ /* 0x000fe400078e00ff */
        /* <DEDUP_REMOVED lines=51> */
[C---:B------:R-:W-:Y:S01]  /*2150*/  SHF.R.U64 R210, R176.reuse, 0x10, R177 ;  /* 0x00000010b0d27819 */ /* 0x040fe200000012b1 */
[----:B------:R-:W-:Y:S02]  /*2160*/  IMAD.U32 R175, R176, 0x10000, RZ ;  /* 0x00010000b0af7824 */ /* 0x000fe400078e00ff */
[----:B------:R-:W-:Y:S01]  /*2170*/  FADD R168, R209, R168 ;  /* 0x000000a8d1a87221 */ /* 0x000fe20000000000 */
[----:B------:R-:W-:-:S03]  /*2180*/  SHF.L.U32 R210, R210, 0x10, RZ ;  /* 0x00000010d2d27819 */ /* 0x000fc600000006ff */
        /* <DEDUP_REMOVED lines=13> */
[----:B------:R-:W-:Y:S01]  /*2260*/  FADD R168, R212, R168 ;  /* 0x000000a8d4a87221 */ /* 0x000fe20000000000 */
[----:B------:R-:W-:-:S03]  /*2270*/  SHF.L.U32 R179, R180, 0x10, RZ ;  /* 0x00000010b4b37819 */ /* 0x000fc600000006ff */
[----:B------:R-:W-:Y:S02]  /*2280*/  IMAD.U32 R213, R213, 0x10000, RZ ;  /* 0x00010000d5d57824 */ /* 0x000fe400078e00ff */
[----:B------:R-:W-:Y:S01]  /*2290*/  FADD R168, R178, R168 ;  /* 0x000000a8b2a87221 */ /* 0x000fe20000000000 */
[----:B------:R-:W-:-:S03]  /*22a0*/  SHF.R.U64 R214, R180, 0x10, R181 ;  /* 0x00000010b4d67819 */ /* 0x000fc600000012b5 */
        /* <DEDUP_REMOVED lines=48> */
[C---:B--2---:R-:W-:Y:S01]  /*25b0*/  SHF.R.U64 R224, R190.reuse, 0x10, R191 ;  /* 0x00000010bee07819 */ /* 0x044fe200000012bf */
        /* <DEDUP_REMOVED lines=246> */
.L_x_12168:
[----:B------:R-:W-:Y:S05]  /*3520*/  BSYNC.RECONVERGENT B0 ;  /* 0x0000000000007941 */ /* 0x000fea0003800200 */
.L_x_12167:
        /* <DEDUP_REMOVED lines=14> */
.L_x_12170:
[----:B------:R-:W-:Y:S05]  /*3610*/  BSYNC.RECONVERGENT B0 ;  /* 0x0000000000007941 */ /* 0x000fea0003800200 */
.L_x_12169:
[----:B------:R-:W1:Y:S01]  /*3620*/  SHFL.DOWN PT, R233, R208, 0x2, 0x1f ;  /* 0x08401f00d0e97f89 */ /* 0x000e6200000e0000 */
[----:B------:R-:W-:Y:S03]  /*3630*/  BSSY.RECONVERGENT B0, `(.L_x_12171) ;  /* 0x0000010000007945 */ /* 0x000fe60003800200 */
[----:B0-----:R0:W2:Y:S04]  /*3640*/  SHFL.DOWN PT, R235, R168, 0x2, 0x1f ;  /* 0x08401f00a8eb7f89 */ /* 0x0010a800000e0000 */
[----:B------:R0:W3:Y:S01]  /*3650*/  SHFL.DOWN PT, R236, R169, 0x2, 0x1f ;  /* 0x08401f00a9ec7f89 */ /* 0x0000e200000e0000 */
[----:B-1----:R-:W-:-:S04]  /*3660*/  FADD R234, R233, R208 ;  /* 0x000000d0e9ea7221 */ /* 0x002fc80000000000 */
[----:B------:R-:W-:-:S05]  /*3670*/  VIADD R170, R234, 0x1800000 ;  /* 0x01800000eaaa7836 */ /* 0x000fca0000000000 */
[----:B------:R-:W-:-:S04]  /*3680*/  LOP3.LUT R170, R170, 0x7f800000, RZ, 0xc0, !PT ;  /* 0x7f800000aaaa7812 */ /* 0x000fc800078ec0ff */
[----:B------:R-:W-:-:S13]  /*3690*/  ISETP.GT.U32.AND P1, PT, R170, 0x1ffffff, PT ;  /* 0x01ffffffaa00780c */ /* 0x000fda0003f24070 */
[----:B0-23--:R-:W-:Y:S05]  /*36a0*/  @P1 BRA `(.L_x_12172) ;  /* 0x0000000000101947 */ /* 0x00dfea0003800000 */
[----:B------:R-:W-:Y:S02]  /*36b0*/  MOV R170, R234 ;  /* 0x000000ea00aa7202 */ /* 0x000fe40000000f00 */
[----:B------:R-:W-:-:S07]  /*36c0*/  MOV R171, 0x36e0 ;  /* 0x000036e000ab7802 */ /* 0x000fce0000000f00 */
[----:B-----5:R-:W-:Y:S05]  /*36d0*/  CALL.REL.NOINC `($__internal_220_$__cuda_sm20_rcp_rn_f32_slowpath) ;  /* 0x000000a400787944 */ /* 0x020fea0003c00000 */
[----:B------:R-:W-:Y:S05]  /*36e0*/  BRA `(.L_x_12173) ;  /* 0x0000000000107947 */ /* 0x000fea0003800000 */
.L_x_12172:
[----:B------:R-:W0:Y:S02]  /*36f0*/  MUFU.RCP R237, R234 ;  /* 0x000000ea00ed7308 */ /* 0x000e240000001000 */
[----:B0-----:R-:W-:-:S04]  /*3700*/  FFMA R170, R234, R237, -1 ;  /* 0xbf800000eaaa7423 */ /* 0x001fc800000000ed */
[----:B------:R-:W-:-:S04]  /*3710*/  FADD.FTZ R170, -R170, -RZ ;  /* 0x800000ffaaaa7221 */ /* 0x000fc80000010100 */
[----:B------:R-:W-:-:S07]  /*3720*/  FFMA R237, R237, R170, R237 ;  /* 0x000000aaeded7223 */ /* 0x000fce00000000ed */
.L_x_12173:
[----:B------:R-:W-:Y:S05]  /*3730*/  BSYNC.RECONVERGENT B0 ;  /* 0x0000000000007941 */ /* 0x000fea0003800200 */
.L_x_12171:
        /* <DEDUP_REMOVED lines=20> */
[----:B-----5:R-:W-:Y:S05]  /*3880*/  CALL.REL.NOINC `($__internal_220_$__cuda_sm20_rcp_rn_f32_slowpath) ;  /* 0x000000a4000c7944 */ /* 0x020fea0003c00000 */
[----:B------:R-:W-:Y:S01]  /*3890*/  MOV R170, R237 ;  /* 0x000000ed00aa7202 */ /* 0x000fe20000000f00 */
[----:B------:R-:W-:Y:S06]  /*38a0*/  BRA `(.L_x_12176) ;  /* 0x0000000000107947 */ /* 0x000fec0003800000 */
.L_x_12175:
[----:B------:R-:W0:Y:S02]  /*38b0*/  MUFU.RCP R170, R171 ;  /* 0x000000ab00aa7308 */ /* 0x000e240000001000 */
[----:B0-----:R-:W-:-:S04]  /*38c0*/  FFMA R171, R171, R170, -1 ;  /* 0xbf800000abab7423 */ /* 0x001fc800000000aa */
[----:B------:R-:W-:-:S04]  /*38d0*/  FADD.FTZ R171, -R171, -RZ ;  /* 0x800000ffabab7221 */ /* 0x000fc80000010100 */
[----:B------:R-:W-:-:S07]  /*38e0*/  FFMA R170, R170, R171, R170 ;  /* 0x000000abaaaa7223 */ /* 0x000fce00000000aa */
.L_x_12176:
[----:B------:R-:W-:Y:S05]  /*38f0*/  BSYNC.RECONVERGENT B0 ;  /* 0x0000000000007941 */ /* 0x000fea0003800200 */
.L_x_12174:
        /* <DEDUP_REMOVED lines=29> */
[----:B------:R-:W-:-:S05]  /*3ad0*/  LEA.HI.X R171, R208, R171, R233, 0x3, P2 ;  /* 0x000000abd0ab7211 */ /* 0x000fca00010f1ce9 */
[----:B------:R-:W-:-:S05]  /*3ae0*/  IMAD.X R171, RZ, RZ, R171, P1 ;  /* 0x000000ffffab7224 */ /* 0x000fca00008e06ab */
[----:B-12---:R0:W-:Y:S02]  /*3af0*/  STG.E.64 desc[UR8][R170.64], R168 ;  /* 0x000000a8aa007986 */ /* 0x0061e4000c101b08 */
.L_x_12178:
[----:B------:R-:W-:Y:S05]  /*3b00*/  BSYNC.RECONVERGENT B0 ;  /* 0x0000000000007941 */ /* 0x000fea0003800200 */
.L_x_12177:
        /* <DEDUP_REMOVED lines=25> */
.L_x_12181:
[----:B------:R-:W2:Y:S04]  /*3ca0*/  LDG.E.STRONG.GPU R171, desc[UR8][R168.64] ;  /* 0x00000008a8ab7981 */ /* 0x000ea8000c1ef900 */
[----:B--2---:R-:W-:Y:S01]  /*3cb0*/  CCTL.IVALL ;  /* 0x00000000ff00798f */ /* 0x004fe20002000000 */
[----:B------:R-:W-:Y:S05]  /*3cc0*/  YIELD ;  /* 0x0000000000007946 */ /* 0x000fea0003800000 */
[----:B------:R-:W-:-:S13]  /*3cd0*/  ISETP.NE.AND P1, PT, R171, R170, PT ;  /* 0x000000aaab00720c */ /* 0x000fda0003f25270 */
[----:B------:R-:W-:Y:S05]  /*3ce0*/  @P1 BRA `(.L_x_12181) ;  /* 0xfffffffc00ec1947 */ /* 0x000fea000383ffff */
.L_x_12180:
[----:B------:R-:W-:Y:S05]  /*3cf0*/  BSYNC B0 ;  /* 0x0000000000007941 */ /* 0x000fea0003800000 */
.L_x_12179:
        /* <DEDUP_REMOVED lines=17> */
[----:B------:R-:W-:-:S05]  /*3e10*/  @!P1 IADD3 R170, P2, PT, R170, R168, RZ ;  /* 0x000000a8aaaa9210 */ /* 0x000fca0007f5e0ff */
[----:B------:R-:W-:Y:S01]  /*3e20*/  @!P1 IMAD.X R171, RZ, RZ, R169, P2 ;  /* 0x000000ffffab9224 */ /* 0x000fe200010e06a9 */
        /* <DEDUP_REMOVED lines=15> */
[----:B012--5:R-:W-:Y:S05]  /*3f20*/  CALL.REL.NOINC `($__internal_220_$__cuda_sm20_rcp_rn_f32_slowpath) ;  /* 0x0000009c00647944 */ /* 0x027fea0003c00000 */
[----:B------:R-:W-:Y:S05]  /*3f30*/  BRA `(.L_x_12184) ;  /* 0x0000000000107947 */ /* 0x000fea0003800000 */
.L_x_12183:
[----:B------:R-:W3:Y:S02]  /*3f40*/  MUFU.RCP R170, R171 ;  /* 0x000000ab00aa7308 */ /* 0x000ee40000001000 */
[----:B---3--:R-:W-:-:S04]  /*3f50*/  FFMA R171, R171, R170, -1 ;  /* 0xbf800000abab7423 */ /* 0x008fc800000000aa */
[----:B------:R-:W-:-:S04]  /*3f60*/  FADD.FTZ R171, -R171, -RZ ;  /* 0x800000ffabab7221 */ /* 0x000fc80000010100 */
[----:B------:R-:W-:-:S07]  /*3f70*/  FFMA R237, R170, R171, R170 ;  /* 0x000000abaaed7223 */ /* 0x000fce00000000aa */
.L_x_12184:
[----:B------:R-:W-:Y:S05]  /*3f80*/  BSYNC.RECONVERGENT B0 ;  /* 0x0000000000007941 */ /* 0x000fea0003800200 */
.L_x_12182:
        /* <DEDUP_REMOVED lines=17> */
[----:B------:R0:W5:Y:S04]  /*40a0*/  LDL R233, [R1+0x40] ;  /* 0x0000400001e97983 */ /* 0x0001680000100800 */
        /* <DEDUP_REMOVED lines=18> */
[----:B------:R-:W-:-:S04]  /*41d0*/  IMAD.U32 R170, RZ, RZ, UR5 ;  /* 0x00000005ffaa7e24 */ /* 0x000fc8000f8e00ff */
        /* <DEDUP_REMOVED lines=9> */
[----:B0-----:R-:W3:Y:S01]  /*4270*/  LDL R170, [R1+0xdc] ;  /* 0x0000dc0001aa7983 */ /* 0x001ee20000100800 */
[----:B------:R-:W-:Y:S01]  /*4280*/  FADD R168, R41, -UR11 ;  /* 0x8000000b29a87e21 */ /* 0x000fe20008000000 */
[----:B------:R-:W-:Y:S02]  /*4290*/  SHF.L.U32 R41, R160, 0x10, RZ ;  /* 0x00000010a0297819 */ /* 0x000fe400000006ff */
[----:B-1----:R-:W-:Y:S01]  /*42a0*/  ISETP.NE.AND P2, PT, RZ, UR6, PT ;  /* 0x00000006ff007c0c */ /* 0x002fe2000bf45270 */
[----:B------:R-:W-:Y:S01]  /*42b0*/  FMUL R168, R168, UR5 ;  /* 0x00000005a8a87c20 */ /* 0x000fe20008400000 */
[----:B------:R-:W-:Y:S01]  /*42c0*/  SHF.L.U32 R169, R114, 0x10, RZ ;  /* 0x0000001072a97819 */ /* 0x000fe200000006ff */
[----:B------:R-:W0:Y:S10]  /*42d0*/  LDCU.U8 UR6, c[0x0][0x404] ;  /* 0x00008080ff0677ac */ /* 0x000e340008000000 */
[----:B------:R-:W-:-:S04]  /*42e0*/  @P2 FADD R41, R41, 1 ;  /* 0x3f80000029292421 */ /* 0x000fc80000000000 */
[----:B------:R-:W-:Y:S01]  /*42f0*/  FFMA R41, R168, R41, R169 ;  /* 0x00000029a8297223 */ /* 0x000fe200000000a9 */
[----:B------:R-:W-:-:S04]  /*4300*/  FADD R168, R40, -UR11 ;  /* 0x8000000b28a87e21 */ /* 0x000fc80008000000 */
[----:B------:R-:W-:Y:S01]  /*4310*/  FMUL R168, R168, UR5 ;  /* 0x00000005a8a87c20 */ /* 0x000fe20008400000 */
[----:B0-----:R-:W-:Y:S02]  /*4320*/  ISETP.NE.AND P1, PT, RZ, UR6, PT ;  /* 0x00000006ff007c0c */ /* 0x001fe4000bf25270 */
[----:B--2---:R-:W-:Y:S02]  /*4330*/  SHF.L.U32 R169, R171, 0x10, RZ ;  /* 0x00000010aba97819 */ /* 0x004fe400000006ff */
[----:B------:R-:W2:Y:S01]  /*4340*/  LDL R171, [R1+0xd8] ;  /* 0x0000d80001ab7983 */ /* 0x000ea20000100800 */
[----:B---3--:R-:W-:-:S03]  /*4350*/  SHF.L.U32 R40, R170, 0x10, RZ ;  /* 0x00000010aa287819 */ /* 0x008fc600000006ff */
[----:B------:R-:W3:Y:S02]  /*4360*/  LDL R170, [R1+0x20] ;  /* 0x0000200001aa7983 */ /* 0x000ee40000100800 */
[----:B------:R-:W-:-:S04]  /*4370*/  @P2 FADD R40, R40, 1 ;  /* 0x3f80000028282421 */ /* 0x000fc80000000000 */
[----:B------:R-:W-:Y:S02]  /*4380*/  FFMA R40, R168, R40, R169 ;  /* 0x00000028a8287223 */ /* 0x000fe400000000a9 */
[----:B------:R-:W4:Y:S01]  /*4390*/  LDL R169, [R1+0xd4] ;  /* 0x0000d40001a97983 */ /* 0x000f220000100800 */
[----:B------:R-:W-:Y:S01]  /*43a0*/  @P1 FMUL R41, R41, UR10 ;  /* 0x0000000a29291c20 */ /* 0x000fe20008400000 */
[----:B------:R-:W-:-:S04]  /*43b0*/  @P1 FMUL R40, R40, UR10 ;  /* 0x0000000a28281c20 */ /* 0x000fc80008400000 */
[----:B------:R-:W-:Y:S02]  /*43c0*/  F2FP.SATFINITE.E4M3.F32.PACK_AB_MERGE_C R41, RZ, R41, RZ ;  /* 0x00000029ff29723e */ /* 0x000fe400048070ff */
[----:B------:R-:W-:Y:S02]  /*43d0*/  F2FP.SATFINITE.E4M3.F32.PACK_AB_MERGE_C R40, RZ, R40, RZ ;  /* 0x00000028ff28723e */ /* 0x000fe400048070ff */
[----:B------:R-:W-:-:S05]  /*43e0*/  LOP3.LUT R41, R41, 0xff, RZ, 0xc0, !PT ;  /* 0x000000ff29297812 */ /* 0x000fca00078ec0ff */
[----:B------:R-:W-:Y:S02]  /*43f0*/  IMAD R40, R40, 0x100, R41 ;  /* 0x0000010028287824 */ /* 0x000fe400078e0229 */
[----:B------:R-:W-:Y:S01]  /*4400*/  FADD R41, R39, -UR11 ;  /* 0x8000000b27297e21 */ /* 0x000fe20008000000 */
[----:B------:R-:W-:Y:S02]  /*4410*/  SHF.L.U32 R39, R161, 0x10, RZ ;  /* 0x00000010a1277819 */ /* 0x000fe400000006ff */
[----:B------:R-:W-:Y:S01]  /*4420*/  SHF.L.U32 R168, R115, 0x10, RZ ;  /* 0x0000001073a87819 */ /* 0x000fe200000006ff */
[----:B------:R-:W-:Y:S02]  /*4430*/  FMUL R41, R41, UR5 ;  /* 0x0000000529297c20 */ /* 0x000fe40008400000 */
[----:B------:R-:W-:-:S04]  /*4440*/  @P2 FADD R39, R39, 1 ;  /* 0x3f80000027272421 */ /* 0x000fc80000000000 */
[----:B------:R-:W-:Y:S02]  /*4450*/  FFMA R39, R41, R39, R168 ;  /* 0x0000002729277223 */ /* 0x000fe400000000a8 */
[----:B------:R-:W4:Y:S02]  /*4460*/  LDL R168, [R1+0x1c] ;  /* 0x00001c0001a87983 */ /* 0x000f240000100800 */
[----:B------:R-:W-:-:S05]  /*4470*/  @P1 FMUL R39, R39, UR10 ;  /* 0x0000000a27271c20 */ /* 0x000fca0008400000 */
[----:B------:R-:W-:-:S04]  /*4480*/  F2FP.SATFINITE.E4M3.F32.PACK_AB_MERGE_C R39, RZ, R39, RZ ;  /* 0x00000027ff27723e */ /* 0x000fc800048070ff */
[----:B------:R-:W-:-:S04]  /*4490*/  SHF.L.U32 R39, R39, 0x10, RZ ;  /* 0x0000001027277819 */ /* 0x000fc800000006ff */
[----:B------:R-:W-:-:S04]  /*44a0*/  LOP3.LUT R39, R39, 0xff0000, RZ, 0xc0, !PT ;  /* 0x00ff000027277812 */ /* 0x000fc800078ec0ff */
[----:B------:R-:W-:Y:S01]  /*44b0*/  LOP3.LUT R40, R39, 0xffff, R40, 0xf8, !PT ;  /* 0x0000ffff27287812 */ /* 0x000fe200078ef828 */
[----:B------:R-:W-:-:S04]  /*44c0*/  FADD R39, R38, -UR11 ;  /* 0x8000000b26277e21 */ /* 0x000fc80008000000 */
[----:B------:R-:W-:Y:S01]  /*44d0*/  FMUL R39, R39, UR5 ;  /* 0x0000000527277c20 */ /* 0x000fe20008400000 */
[----:B--2---:R-:W-:Y:S01]  /*44e0*/  SHF.L.U32 R38, R171, 0x10, RZ ;  /* 0x00000010ab267819 */ /* 0x004fe200000006ff */
[----:B------:R-:W-:Y:S01]  /*44f0*/  FADD R12, R12, -UR11 ;  /* 0x8000000b0c0c7e21 */ /* 0x000fe20008000000 */
[----:B------:R-:W-:Y:S01]  /*4500*/  FADD R11, R11, -UR11 ;  /* 0x8000000b0b0b7e21 */ /* 0x000fe20008000000 */
[----:B------:R-:W2:Y:S01]  /*4510*/  LDL R171, [R1+0x78] ;  /* 0x0000780001ab7983 */ /* 0x000ea20000100800 */
[----:B---3--:R-:W-:Y:S01]  /*4520*/  SHF.L.U32 R41, R170, 0x10, RZ ;  /* 0x00000010aa297819 */ /* 0x008fe200000006ff */
[----:B------:R-:W-:Y:S02]  /*4530*/  @P2 FADD R38, R38, 1 ;  /* 0x3f80000026262421 */ /* 0x000fe40000000000 */
[----:B------:R-:W3:Y:S02]  /*4540*/  LDL R170, [R1+0xd0] ;  /* 0x0000d00001aa7983 */ /* 0x000ee40000100800 */
[----:B------:R-:W-:Y:S01]  /*4550*/  FFMA R38, R39, R38, R41 ;  /* 0x0000002627267223 */ /* 0x000fe20000000029 */
[----:B------:R-:W-:Y:S01]  /*4560*/  SHF.L.U32 R39, R112, 0x10, RZ ;  /* 0x0000001070277819 */ /* 0x000fe200000006ff */
[----:B------:R-:W2:Y:S02]  /*4570*/  LDL R41, [R1+0x14] ;  /* 0x0000140001297983 */ /* 0x000ea40000100800 */
[----:B------:R-:W-:-:S05]  /*4580*/  @P1 FMUL R38, R38, UR10 ;  /* 0x0000000a26261c20 */ /* 0x000fca0008400000 */
[----:B------:R-:W-:-:S04]  /*4590*/  F2FP.SATFINITE.E4M3.F32.PACK_AB_MERGE_C R38, RZ, R38, RZ ;  /* 0x00000026ff26723e */ /* 0x000fc800048070ff */
[----:B------:R-:W-:-:S04]  /*45a0*/  LOP3.LUT R38, R38, 0xffff, RZ, 0xc0, !PT ;  /* 0x0000ffff26267812 */ /* 0x000fc800078ec0ff */
[----:B------:R-:W-:-:S04]  /*45b0*/  SHF.L.U32 R38, R38, 0x18, RZ ;  /* 0x0000001826267819 */ /* 0x000fc800000006ff */
[----:B------:R-:W-:Y:S01]  /*45c0*/  LOP3.LUT R40, R40, R38, RZ, 0xfc, !PT ;  /* 0x0000002628287212 */ /* 0x000fe200078efcff */
[----:B------:R-:W-:Y:S01]  /*45d0*/  FADD R38, R37, -UR11 ;  /* 0x8000000b25267e21 */ /* 0x000fe20008000000 */
[----:B------:R-:W-:-:S03]  /*45e0*/  IMAD.U32 R37, R158, 0x10000, RZ ;  /* 0x000100009e257824 */ /* 0x000fc600078e00ff */
[----:B------:R-:W-:Y:S01]  /*45f0*/  FMUL R38, R38, UR5 ;  /* 0x0000000526267c20 */ /* 0x000fe20008400000 */
[----:B------:R-:W-:-:S04]  /*4600*/  @P2 FADD R37, R37, 1 ;  /* 0x3f80000025252421 */ /* 0x000fc80000000000 */
[----:B------:R-:W-:Y:S01]  /*4610*/  FFMA R37, R38, R37, R39 ;  /* 0x0000002526257223 */ /* 0x000fe20000000027 */
[----:B------:R-:W-:Y:S01]  /*4620*/  FADD R38, R36, -UR11 ;  /* 0x8000000b24267e21 */ /* 0x000fe20008000000 */
[----:B----4-:R-:W-:Y:S02]  /*4630*/  SHF.L.U32 R36, R169, 0x10, RZ ;  /* 0x00000010a9247819 */ /* 0x010fe400000006ff */
[----:B------:R-:W4:Y:S01]  /*4640*/  LDL R169, [R1+0x18] ;  /* 0x0000180001a97983 */ /* 0x000f220000100800 */
[----:B------:R-:W-:-:S03]  /*4650*/  SHF.L.U32 R39, R168, 0x10, RZ ;  /* 0x00000010a8277819 */ /* 0x000fc600000006ff */
        /* <DEDUP_REMOVED lines=10> */
[----:B------:R-:W-:-:S04]  /*4700*/  FADD R38, R34, -UR11 ;  /* 0x8000000b22267e21 */ /* 0x000fc80008000000 */
[----:B------:R-:W-:Y:S01]  /*4710*/  FMUL R38, R38, UR5 ;  /* 0x0000000526267c20 */ /* 0x000fe20008400000 */
[----:B----4-:R-:W-:Y:S02]  /*4720*/  IMAD.U32 R39, R169, 0x10000, RZ ;  /* 0x00010000a9277824 */ /* 0x010fe400078e00ff */
[----:B------:R-:W4:Y:S01]  /*4730*/  LDL R169, [R1+0xc8] ;  /* 0x0000c80001a97983 */ /* 0x000f220000100800 */
[----:B---3--:R-:W-:Y:S01]  /*4740*/  SHF.L.U32 R34, R170, 0x10, RZ ;  /* 0x00000010aa227819 */ /* 0x008fe200000006ff */
[----:B------:R-:W-:Y:S01]  /*4750*/  FMUL R12, R12, UR5 ;  /* 0x000000050c0c7c20 */ /* 0x000fe20008400000 */
[----:B------:R-:W-:Y:S01]  /*4760*/  FMUL R11, R11, UR5 ;  /* 0x000000050b0b7c20 */ /* 0x000fe20008400000 */
[----:B------:R-:W3:Y:S02]  /*4770*/  LDL R170, [R1+0x7c] ;  /* 0x00007c0001aa7983 */ /* 0x000ee40000100800 */
        /* <DEDUP_REMOVED lines=11> */
[----:B------:R-:W-:-:S03]  /*4830*/  SHF.L.U32 R39, R41, 0x10, RZ ;  /* 0x0000001029277819 */ /* 0x000fc600000006ff */
[----:B------:R-:W3:Y:S01]  /*4840*/  LDL R41, [R1+0xc4] ;  /* 0x0000c40001297983 */ /* 0x000ee20000100800 */
        /* <DEDUP_REMOVED lines=10> */
[----:B----4-:R-:W-:Y:S02]  /*48f0*/  IMAD.U32 R30, R169, 0x10000, RZ ;  /* 0x00010000a91e7824 */ /* 0x010fe400078e00ff */
[----:B------:R-:W4:Y:S01]  /*4900*/  LDL R169, [R1+0xc] ;  /* 0x00000c0001a97983 */ /* 0x000f220000100800 */
[----:B------:R-:W-:Y:S01]  /*4910*/  FMUL R38, R38, UR5 ;  /* 0x0000000526267c20 */ /* 0x000fe20008400000 */
        /* <DEDUP_REMOVED lines=13> */
[----:B------:R-:W-:Y:S02]  /*49f0*/  FMUL R38, R38, UR5 ;  /* 0x0000000526267c20 */ /* 0x000fe40008400000 */
[----:B------:R-:W-:Y:S01]  /*4a00*/  @P2 FADD R28, R28, 1 ;  /* 0x3f8000001c1c2421 */ /* 0x000fe20000000000 */
[----:B----4-:R-:W-:Y:S02]  /*4a10*/  SHF.L.U32 R39, R169, 0x10, RZ ;  /* 0x00000010a9277819 */ /* 0x010fe400000006ff */
[----:B------:R-:W4:Y:S03]  /*4a20*/  LDL R169, [R1+0xbc] ;  /* 0x0000bc0001a97983 */ /* 0x000f260000100800 */
[----:B------:R-:W-:Y:S01]  /*4a30*/  FFMA R28, R38, R28, R39 ;  /* 0x0000001c261c7223 */ /* 0x000fe20000000027 */
[----:B------:R-:W-:Y:S01]  /*4a40*/  FADD R38, R27, -UR11 ;  /* 0x8000000b1b267e21 */ /* 0x000fe20008000000 */
[----:B------:R-:W-:Y:S01]  /*4a50*/  SHF.L.U32 R27, R155, 0x10, RZ ;  /* 0x000000109b1b7819 */ /* 0x000fe200000006ff */
[----:B------:R-:W-:-:S02]  /*4a60*/  IMAD.U32 R39, R109, 0x10000, RZ ;  /* 0x000100006d277824 */ /* 0x000fc400078e00ff */
[----:B------:R-:W-:Y:S02]  /*4a70*/  FMUL R38, R38, UR5 ;  /* 0x0000000526267c20 */ /* 0x000fe40008400000 */
[----:B------:R-:W-:-:S04]  /*4a80*/  @P2 FADD R27, R27, 1 ;  /* 0x3f8000001b1b2421 */ /* 0x000fc80000000000 */
[----:B------:R-:W-:Y:S01]  /*4a90*/  FFMA R27, R38, R27, R39 ;  /* 0x0000001b261b7223 */ /* 0x000fe20000000027 */
[----:B------:R-:W-:Y:S01]  /*4aa0*/  FADD R38, R26, -UR11 ;  /* 0x8000000b1a267e21 */ /* 0x000fe20008000000 */
[----:B--2---:R-:W-:Y:S02]  /*4ab0*/  SHF.L.U32 R26, R168, 0x10, RZ ;  /* 0x00000010a81a7819 */ /* 0x004fe400000006ff */
[----:B------:R-:W2:Y:S01]  /*4ac0*/  LDL R168, [R1+0x4] ;  /* 0x0000040001a87983 */ /* 0x000ea20000100800 */
        /* <DEDUP_REMOVED lines=13> */
[----:B------:R-:W4:Y:S01]  /*4ba0*/  LDL R169, [R1] ;  /* 0x0000000001a97983 */ /* 0x000f220000100800 */
[----:B------:R-:W-:Y:S02]  /*4bb0*/  FMUL R38, R38, UR5 ;  /* 0x0000000526267c20 */ /* 0x000fe40008400000 */
[----:B------:R-:W-:Y:S01]  /*4bc0*/  @P2 FADD R24, R24, 1 ;  /* 0x3f80000018182421 */ /* 0x000fe20000000000 */
[----:B--2---:R-:W-:Y:S02]  /*4bd0*/  SHF.L.U32 R39, R168, 0x10, RZ ;  /* 0x00000010a8277819 */ /* 0x004fe400000006ff */
[----:B------:R-:W2:Y:S03]  /*4be0*/  LDL R168, [R1+0xb4] ;  /* 0x0000b40001a87983 */ /* 0x000ea60000100800 */
[----:B------:R-:W-:Y:S01]  /*4bf0*/  FFMA R24, R38, R24, R39 ;  /* 0x0000001826187223 */ /* 0x000fe20000000027 */
[----:B------:R-:W-:Y:S01]  /*4c00*/  FADD R38, R23, -UR11 ;  /* 0x8000000b17267e21 */ /* 0x000fe20008000000 */
[----:B------:R-:W-:Y:S01]  /*4c10*/  IMAD.U32 R23, R153, 0x10000, RZ ;  /* 0x0001000099177824 */ /* 0x000fe200078e00ff */
[----:B------:R-:W-:-:S02]  /*4c20*/  SHF.L.U32 R39, R107, 0x10, RZ ;  /* 0x000000106b277819 */ /* 0x000fc400000006ff */
[----:B------:R-:W-:Y:S01]  /*4c30*/  FMUL R38, R38, UR5 ;  /* 0x0000000526267c20 */ /* 0x000fe20008400000 */
        /* <DEDUP_REMOVED lines=17> */
[----:B------:R-:W-:Y:S01]  /*4d50*/  IMAD.U32 R39, R252, 0x10000, RZ ;  /* 0x00010000fc277824 */ /* 0x000fe200078e00ff */
[----:B--2---:R-:W-:Y:S02]  /*4d60*/  SHF.L.U32 R20, R168, 0x10, RZ ;  /* 0x00000010a8147819 */ /* 0x004fe400000006ff */
[----:B------:R-:W2:Y:S01]  /*4d70*/  LDL R168, [R1+0xa8] ;  /* 0x0000a80001a87983 */ /* 0x000ea20000100800 */
        /* <DEDUP_REMOVED lines=72> */
[----:B--2---:R-:W-:Y:S01]  /*5200*/  SHF.L.U32 R8, R168, 0x10, RZ ;  /* 0x00000010a8087819 */ /* 0x004fe200000006ff */
[----:B------:R-:W-:Y:S01]  /*5210*/  FMUL R11, R11, UR5 ;  /* 0x000000050b0b7c20 */ /* 0x000fe20008400000 */
        /* <DEDUP_REMOVED lines=13> */
[----:B------:R-:W-:Y:S02]  /*52f0*/  IMAD.U32 R39, R245, 0x10000, RZ ;  /* 0x00010000f5277824 */ /* 0x000fe400078e00ff */
        /* <DEDUP_REMOVED lines=23> */
[----:B--2---:R-:W-:Y:S02]  /*5470*/  IMAD.U32 R2, R168, 0x10000, RZ ;  /* 0x00010000a8027824 */ /* 0x004fe400078e00ff */
[----:B------:R-:W-:Y:S01]  /*5480*/  FMUL R11, R11, UR5 ;  /* 0x000000050b0b7c20 */ /* 0x000fe20008400000 */
        /* <DEDUP_REMOVED lines=21> */
[----:B----4-:R-:W-:Y:S02]  /*55e0*/  IMAD.U32 R41, R169, 0x10000, RZ ;  /* 0x00010000a9297824 */ /* 0x010fe400078e00ff */
[----:B------:R-:W3:Y:S01]  /*55f0*/  LDL R169, [R1+0x80] ;  /* 0x0000800001a97983 */ /* 0x000ee20000100800 */
[----:B------:R-:W-:Y:S01]  /*5600*/  FADD R61, R192, -UR11 ;  /* 0x8000000bc03d7e21 */ /* 0x000fe20008000000 */
[----:B------:R-:W-:Y:S01]  /*5610*/  SHF.L.U32 R162, R232, 0x10, RZ ;  /* 0x00000010e8a27819 */ /* 0x000fe200000006ff */
[----:B------:R-:W-:Y:S01]  /*5620*/  @P2 FADD R41, R41, 1 ;  /* 0x3f80000029292421 */ /* 0x000fe20000000000 */
[----:B------:R-:W-:Y:S01]  /*5630*/  FADD R164, R164, -UR11 ;  /* 0x8000000ba4a47e21 */ /* 0x000fe20008000000 */
        /* <DEDUP_REMOVED lines=10> */
[----:B--2---:R-:W-:Y:S02]  /*56e0*/  SHF.L.U32 R163, R168, 0x10, RZ ;  /* 0x00000010a8a37819 */ /* 0x004fe400000006ff */
[----:B------:R-:W-:Y:S01]  /*56f0*/  SHF.L.U32 R168, R231, 0x10, RZ ;  /* 0x00000010e7a87819 */ /* 0x000fe200000006ff */
[----:B------:R-:W-:Y:S02]  /*5700*/  FMUL R162, R162, UR5 ;  /* 0x00000005a2a27c20 */ /* 0x000fe40008400000 */
[----:B------:R-:W-:-:S04]  /*5710*/  @P2 FADD R163, R163, 1 ;  /* 0x3f800000a3a32421 */ /* 0x000fc80000000000 */
[----:B------:R-:W-:Y:S01]  /*5720*/  FFMA R163, R162, R163, R168 ;  /* 0x000000a3a2a37223 */ /* 0x000fe200000000a8 */
[----:B------:R-:W-:Y:S01]  /*5730*/  SHF.L.U32 R162, R139, 0x10, RZ ;  /* 0x000000108ba27819 */ /* 0x000fe200000006ff */
[----:B------:R-:W-:Y:S01]  /*5740*/  FMUL R164, R164, UR5 ;  /* 0x00000005a4a47c20 */ /* 0x000fe20008400000 */
[----:B------:R-:W-:-:S03]  /*5750*/  SHF.L.U32 R168, R93, 0x10, RZ ;  /* 0x000000105da87819 */ /* 0x000fc600000006ff */
[----:B------:R-:W-:-:S04]  /*5760*/  @P2 FADD R162, R162, 1 ;  /* 0x3f800000a2a22421 */ /* 0x000fc80000000000 */
[----:B------:R-:W-:Y:S01]  /*5770*/  FFMA R162, R164, R162, R168 ;  /* 0x000000a2a4a27223 */ /* 0x000fe200000000a8 */
[----:B------:R-:W-:Y:S02]  /*5780*/  FADD R168, R194, -UR11 ;  /* 0x8000000bc2a87e21 */ /* 0x000fe40008000000 */
[----:B------:R-:W2:Y:S02]  /*5790*/  LDL R194, [R1+0x70] ;  /* 0x0000700001c27983 */ /* 0x000ea40000100800 */
[----:B------:R-:W-:Y:S01]  /*57a0*/  FMUL R168, R168, UR5 ;  /* 0x00000005a8a87c20 */ /* 0x000fe20008400000 */
[----:B---3--:R-:W-:Y:S01]  /*57b0*/  IMAD.U32 R164, R169, 0x10000, RZ ;  /* 0x00010000a9a47824 */ /* 0x008fe200078e00ff */
        /* <DEDUP_REMOVED lines=23> */
[----:B------:R-:W-:Y:S01]  /*5930*/  IMAD.U32 R169, R171, 0x10000, RZ ;  /* 0x00010000aba97824 */ /* 0x000fe200078e00ff */
        /* <DEDUP_REMOVED lines=24> */
[----:B--2---:R-:W-:Y:S01]  /*5ac0*/  IMAD.U32 R192, R194, 0x10000, RZ ;  /* 0x00010000c2c07824 */ /* 0x004fe200078e00ff */
[----:B------:R-:W-:Y:S01]  /*5ad0*/  SHF.L.U32 R194, R226, 0x10, RZ ;  /* 0x00000010e2c27819 */ /* 0x000fe200000006ff */
[----:B------:R-:W2:Y:S01]  /*5ae0*/  LDL R200, [R1+0x64] ;  /* 0x0000640001c87983 */ /* 0x000ea20000100800 */
        /* <DEDUP_REMOVED lines=17> */
[----:B------:R-:W-:Y:S02]  /*5c00*/  FADD R196, R201, -UR11 ;  /* 0x8000000bc9c47e21 */ /* 0x000fe40008000000 */
[----:B------:R-:W3:Y:S01]  /*5c10*/  LDL R201, [R1+0x60] ;  /* 0x0000600001c97983 */ /* 0x000ee20000100800 */
[----:B------:R-:W-:Y:S01]  /*5c20*/  SHF.L.U32 R195, R133, 0x10, RZ ;  /* 0x0000001085c37819 */ /* 0x000fe200000006ff */
[----:B------:R-:W-:-:S04]  /*5c30*/  FMUL R196, R196, UR5 ;  /* 0x00000005c4c47c20 */ /* 0x000fc80008400000 */
[----:B------:R-:W-:-:S04]  /*5c40*/  @P2 FADD R195, R195, 1 ;  /* 0x3f800000c3c32421 */ /* 0x000fc80000000000 */
[----:B------:R-:W-:Y:S01]  /*5c50*/  FFMA R195, R196, R195, R197 ;  /* 0x000000c3c4c37223 */ /* 0x000fe200000000c5 */
[----:B------:R-:W-:Y:S01]  /*5c60*/  FADD R197, R204, -UR11 ;  /* 0x8000000bccc57e21 */ /* 0x000fe20008000000 */
[----:B------:R-:W-:Y:S01]  /*5c70*/  IMAD.U32 R196, R198, 0x10000, RZ ;  /* 0x00010000c6c47824 */ /* 0x000fe200078e00ff */
[----:B------:R-:W-:Y:S01]  /*5c80*/  SHF.L.U32 R198, R59, 0x10, RZ ;  /* 0x000000103bc67819 */ /* 0x000fe200000006ff */
[----:B------:R-:W4:Y:S01]  /*5c90*/  LDL R204, [R1+0x54] ;  /* 0x0000540001cc7983 */ /* 0x000f220000100800 */
        /* <DEDUP_REMOVED lines=10> */
[----:B------:R-:W-:Y:S02]  /*5d40*/  FADD R199, R205, -UR11 ;  /* 0x8000000bcdc77e21 */ /* 0x000fe40008000000 */
[----:B------:R-:W4:Y:S01]  /*5d50*/  LDL R205, [R1+0x50] ;  /* 0x0000500001cd7983 */ /* 0x000f220000100800 */
[----:B--2---:R-:W-:Y:S01]  /*5d60*/  SHF.L.U32 R198, R200, 0x10, RZ ;  /* 0x00000010c8c67819 */ /* 0x004fe200000006ff */
        /* <DEDUP_REMOVED lines=60> */
[----:B------:R-:W-:Y:S01]  /*6130*/  IMAD.U32 R203, R205, 0x10000, RZ ;  /* 0x00010000cdcb7824 */ /* 0x000fe200078e00ff */
[----:B------:R-:W-:Y:S01]  /*6140*/  SHF.L.U32 R205, R53, 0x10, RZ ;  /* 0x0000001035cd7819 */ /* 0x000fe200000006ff */
[----:B------:R-:W-:Y:S02]  /*6150*/  FMUL R204, R204, UR5 ;  /* 0x00000005cccc7c20 */ /* 0x000fe40008400000 */
        /* <DEDUP_REMOVED lines=9> */
[----:B------:R-:W-:Y:S01]  /*61f0*/  FADD R212, R212, -UR11 ;  /* 0x8000000bd4d47e21 */ /* 0x000fe20008000000 */
[----:B------:R-:W-:Y:S02]  /*6200*/  SHF.R.U64 R205, R62, 0x10, R63 ;  /* 0x000000103ecd7819 */ /* 0x000fe4000000123f */
        /* <DEDUP_REMOVED lines=12> */
[----:B------:R-:W-:Y:S01]  /*62d0*/  FADD R213, R213, -UR11 ;  /* 0x8000000bd5d57e21 */ /* 0x000fe20008000000 */
[----:B------:R-:W-:-:S03]  /*62e0*/  SHF.R.U32.HI R206, RZ, 0x10, R63 ;  /* 0x00000010ffce7819 */ /* 0x000fc6000001163f */
        /* <DEDUP_REMOVED lines=27> */
[----:B------:R-:W-:-:S03]  /*64a0*/  SHF.L.U32 R209, R52, 0x10, RZ ;  /* 0x0000001034d17819 */ /* 0x000fc600000006ff */
[----:B------:R-:W-:Y:S02]  /*64b0*/  IMAD.U32 R207, R207, 0x10000, RZ ;  /* 0x00010000cfcf7824 */ /* 0x000fe400078e00ff */
        /* <DEDUP_REMOVED lines=11> */
[----:B------:R-:W-:Y:S02]  /*6570*/  SHF.L.U32 R212, R50, 0x10, RZ ;  /* 0x0000001032d47819 */ /* 0x000fe400000006ff */
[----:B------:R-:W-:Y:S01]  /*6580*/  SHF.L.U32 R213, R49, 0x10, RZ ;  /* 0x0000001031d57819 */ /* 0x000fe200000006ff */
[----:B------:R-:W-:-:S04]  /*6590*/  FADD R184, R184, -UR11 ;  /* 0x8000000bb8b87e21 */ /* 0x000fc80008000000 */
[----:B------:R-:W-:Y:S01]  /*65a0*/  FMUL R184, R184, UR5 ;  /* 0x00000005b8b87c20 */ /* 0x000fe20008400000 */
[----:B------:R-:W-:Y:S02]  /*65b0*/  SHF.L.U32 R214, R48, 0x10, RZ ;  /* 0x0000001030d67819 */ /* 0x000fe400000006ff */
[----:B------:R-:W-:Y:S01]  /*65c0*/  SHF.L.U32 R215, R47, 0x10, RZ ;  /* 0x000000102fd77819 */ /* 0x000fe200000006ff */
[----:B------:R-:W-:-:S04]  /*65d0*/  FADD R186, R186, -UR11 ;  /* 0x8000000bbaba7e21 */ /* 0x000fc80008000000 */
[----:B------:R-:W-:Y:S01]  /*65e0*/  FMUL R186, R186, UR5 ;  /* 0x00000005baba7c20 */ /* 0x000fe20008400000 */
[----:B------:R-:W-:Y:S01]  /*65f0*/  SHF.L.U32 R216, R46, 0x10, RZ ;  /* 0x000000102ed87819 */ /* 0x000fe200000006ff */
[----:B------:R-:W-:-:S04]  /*6600*/  FADD R188, R188, -UR11 ;  /* 0x8000000bbcbc7e21 */ /* 0x000fc80008000000 */
[----:B------:R-:W-:Y:S01]  /*6610*/  FMUL R188, R188, UR5 ;  /* 0x00000005bcbc7c20 */ /* 0x000fe20008400000 */
[----:B--2---:R-:W-:Y:S02]  /*6620*/  SHF.L.U32 R209, R211, 0x10, RZ ;  /* 0x00000010d3d17819 */ /* 0x004fe400000006ff */
        /* <DEDUP_REMOVED lines=95> */
[----:B------:R-:W-:Y:S01]  /*6c20*/  IMAD.U32 R190, R238, 0x10000, RZ ;  /* 0x00010000eebe7824 */ /* 0x000fe200078e00ff */
[----:B------:R-:W-:Y:S01]  /*6c30*/  SHF.L.U32 R219, R42, 0x10, RZ ;  /* 0x000000102adb7819 */ /* 0x000fe200000006ff */
[----:B------:R-:W-:Y:S02]  /*6c40*/  FMUL R191, R191, UR5 ;  /* 0x00000005bfbf7c20 */ /* 0x000fe40008400000 */
[----:B------:R-:W-:Y:S01]  /*6c50*/  @P2 FADD R190, R190, 1 ;  /* 0x3f800000bebe2421 */ /* 0x000fe20000000000 */
[----:B------:R-:W0:Y:S03]  /*6c60*/  S2UR UR5, SR_CTAID.X ;  /* 0x00000000000579c3 */ /* 0x000e260000002500 */
[----:B------:R-:W-:Y:S02]  /*6c70*/  FFMA R190, R191, R190, R219 ;  /* 0x000000bebfbe7223 */ /* 0x000fe400000000db */
[----:B------:R-:W1:Y:S01]  /*6c80*/  S2R R219, SR_TID.X ;  /* 0x0000000000db7919 */ /* 0x000e620000002100 */
[----:B------:R-:W-:Y:S01]  /*6c90*/  @P1 FMUL R5, R5, UR10 ;  /* 0x0000000a05051c20 */ /* 0x000fe20008400000 */
[----:B------:R-:W-:Y:S01]  /*6ca0*/  @P1 FMUL R0, R0, UR10 ;  /* 0x0000000a00001c20 */ /* 0x000fe20008400000 */
[----:B------:R-:W-:Y:S01]  /*6cb0*/  @P1 FMUL R4, R4, UR10 ;  /* 0x0000000a04041c20 */ /* 0x000fe20008400000 */
[----:B------:R-:W-:-:S02]  /*6cc0*/  @P1 FMUL R11, R11, UR10 ;  /* 0x0000000a0b0b1c20 */ /* 0x000fc40008400000 */
[----:B------:R-:W-:Y:S02]  /*6cd0*/  F2FP.SATFINITE.E4M3.F32.PACK_AB_MERGE_C R5, RZ, R5, RZ ;  /* 0x00000005ff05723e */ /* 0x000fe400048070ff */
[----:B------:R-:W-:Y:S01]  /*6ce0*/  F2FP.SATFINITE.E4M3.F32.PACK_AB_MERGE_C R0, RZ, R0, RZ ;  /* 0x00000000ff00723e */ /* 0x000fe200048070ff */
[----:B------:R-:W-:Y:S01]  /*6cf0*/  @P1 FMUL R3, R3, UR10 ;  /* 0x0000000a03031c20 */ /* 0x000fe20008400000 */
[----:B------:R-:W-:Y:S01]  /*6d00*/  F2FP.SATFINITE.E4M3.F32.PACK_AB_MERGE_C R4, RZ, R4, RZ ;  /* 0x00000004ff04723e */ /* 0x000fe200048070ff */
[----:B------:R-:W-:Y:S01]  /*6d10*/  @P1 FMUL R9, R9, UR10 ;  /* 0x0000000a09091c20 */ /* 0x000fe20008400000 */
[----:B------:R-:W-:Y:S01]  /*6d20*/  LOP3.LUT R5, R5, 0xff, RZ, 0xc0, !PT ;  /* 0x000000ff05057812 */ /* 0x000fe200078ec0ff */
[----:B------:R-:W-:Y:S01]  /*6d30*/  @P1 FMUL R15, R15, UR10 ;  /* 0x0000000a0f0f1c20 */ /* 0x000fe20008400000 */
[----:B------:R-:W-:Y:S02]  /*6d40*/  F2FP.SATFINITE.E4M3.F32.PACK_AB_MERGE_C R11, RZ, R11, RZ ;  /* 0x0000000bff0b723e */ /* 0x000fe400048070ff */
[----:B------:R-:W-:Y:S01]  /*6d50*/  LOP3.LUT R0, R0, 0xff, RZ, 0xc0, !PT ;  /* 0x000000ff00007812 */ /* 0x000fe200078ec0ff */
[----:B0-----:R-:W-:Y:S01]  /*6d60*/  USHF.L.U32 UR6, UR5, 0x7, URZ ;  /* 0x0000000705067899 */ /* 0x001fe200080006ff */
[----:B------:R-:W-:Y:S01]  /*6d70*/  @P1 FMUL R17, R17, UR10 ;  /* 0x0000000a11111c20 */ /* 0x000fe20008400000 */
[----:B------:R-:W-:Y:S01]  /*6d80*/  LEA R4, R4, R5, 0x8 ;  /* 0x0000000504047211 */ /* 0x000fe200078e40ff */
[----:B------:R-:W-:Y:S01]  /*6d90*/  @P1 FMUL R13, R13, UR10 ;  /* 0x0000000a0d0d1c20 */ /* 0x000fe20008400000 */
[----:B------:R-:W-:Y:S01]  /*6da0*/  LEA R0, R11, R0, 0x8 ;  /* 0x000000000b007211 */ /* 0x000fe200078e40ff */
[----:B------:R-:W-:Y:S01]  /*6db0*/  @P1 FMUL R8, R8, UR10 ;  /* 0x0000000a08081c20 */ /* 0x000fe20008400000 */
[----:B------:R-:W-:Y:S01]  /*6dc0*/  MOV R11, UR6 ;  /* 0x00000006000b7c02 */ /* 0x000fe20008000f00 */
[----:B------:R-:W-:Y:S01]  /*6dd0*/  @P1 FMUL R12, R12, UR10 ;  /* 0x0000000a0c0c1c20 */ /* 0x000fe20008400000 */
[----:B------:R-:W-:Y:S01]  /*6de0*/  @P1 FMUL R39, R39, UR10 ;  /* 0x0000000a27271c20 */ /* 0x000fe20008400000 */
[----:B------:R-:W-:Y:S01]  /*6df0*/  F2FP.SATFINITE.E4M3.F32.PACK_AB_MERGE_C R3, RZ, R3, RZ ;  /* 0x00000003ff03723e */ /* 0x000fe200048070ff */
[----:B------:R-:W-:Y:S01]  /*6e00*/  @P1 FMUL R16, R16, UR10 ;  /* 0x0000000a10101c20 */ /* 0x000fe20008400000 */
[----:B------:R-:W-:-:S02]  /*6e10*/  F2FP.SATFINITE.E4M3.F32.PACK_AB_MERGE_C R9, RZ, R9, RZ ;  /* 0x00000009ff09723e */ /* 0x000fc400048070ff */
[----:B-1----:R-:W-:Y:S02]  /*6e20*/  LOP3.LUT R5, R219, 0x7f, RZ, 0xc0, !PT ;  /* 0x0000007fdb057812 */ /* 0x002fe400078ec0ff */
[----:B------:R-:W-:Y:S01]  /*6e30*/  F2FP.SATFINITE.E4M3.F32.PACK_AB_MERGE_C R15, RZ, R15, RZ ;  /* 0x0000000fff0f723e */ /* 0x000fe200048070ff */
[----:B------:R-:W-:Y:S01]  /*6e40*/  @P1 FMUL R38, R38, UR10 ;  /* 0x0000000a26261c20 */ /* 0x000fe20008400000 */
[----:B------:R-:W-:Y:S01]  /*6e50*/  F2FP.SATFINITE.E4M3.F32.PACK_AB_MERGE_C R17, RZ, R17, RZ ;  /* 0x00000011ff11723e */ /* 0x000fe200048070ff */
[----:B------:R-:W-:Y:S01]  /*6e60*/  @P1 FMUL R7, R7, UR10 ;  /* 0x0000000a07071c20 */ /* 0x000fe20008400000 */
[----:B------:R-:W-:Y:S02]  /*6e70*/  LOP3.LUT R11, R5, 0x80, R11, 0xf8, !PT ;  /* 0x00000080050b7812 */ /* 0x000fe400078ef80b */
[----:B------:R-:W-:Y:S01]  /*6e80*/  SHF.L.U32 R3, R3, 0x10, RZ ;  /* 0x0000001003037819 */ /* 0x000fe200000006ff */
[----:B------:R-:W-:Y:S01]  /*6e90*/  @P1 FMUL R21, R21, UR10 ;  /* 0x0000000a15151c20 */ /* 0x000fe20008400000 */
[----:B------:R-:W-:Y:S01]  /*6ea0*/  F2FP.SATFINITE.E4M3.F32.PACK_AB_MERGE_C R13, RZ, R13, RZ ;  /* 0x0000000dff0d723e */ /* 0x000fe200048070ff */
[----:B------:R-:W-:Y:S01]  /*6eb0*/  @P1 FMUL R19, R19, UR10 ;  /* 0x0000000a13131c20 */ /* 0x000fe20008400000 */
[----:B------:R-:W-:Y:S01]  /*6ec0*/  F2FP.SATFINITE.E4M3.F32.PACK_AB_MERGE_C R8, RZ, R8, RZ ;  /* 0x00000008ff08723e */ /* 0x000fe200048070ff */
[----:B------:R-:W-:Y:S01]  /*6ed0*/  @P1 FMUL R10, R10, UR10 ;  /* 0x0000000a0a0a1c20 */ /* 0x000fe20008400000 */
[----:B------:R-:W-:-:S02]  /*6ee0*/  LOP3.LUT R9, R9, 0xff, RZ, 0xc0, !PT ;  /* 0x000000ff09097812 */ /* 0x000fc400078ec0ff */
[----:B------:R-:W-:Y:S01]  /*6ef0*/  F2FP.SATFINITE.E4M3.F32.PACK_AB_MERGE_C R5, RZ, R12, RZ ;  /* 0x0000000cff05723e */ /* 0x000fe200048070ff */
[----:B------:R-:W-:Y:S01]  /*6f00*/  IMAD.U32 R12, R15, 0x10000, RZ ;  /* 0x000100000f0c7824 */ /* 0x000fe200078e00ff */
[----:B------:R-:W-:Y:S02]  /*6f10*/  F2FP.SATFINITE.E4M3.F32.PACK_AB_MERGE_C R39, RZ, R39, RZ ;  /* 0x00000027ff27723e */ /* 0x000fe400048070ff */
[----:B------:R-:W-:Y:S02]  /*6f20*/  F2FP.SATFINITE.E4M3.F32.PACK_AB_MERGE_C R16, RZ, R16, RZ ;  /* 0x00000010ff10723e */ /* 0x000fe400048070ff */
[----:B------:R-:W-:Y:S02]  /*6f30*/  LOP3.LUT R17, R17, 0xff, RZ, 0xc0, !PT ;  /* 0x000000ff11117812 */ /* 0x000fe400078ec0ff */
[----:B------:R-:W-:Y:S01]  /*6f40*/  LOP3.LUT R3, R3, 0xff0000, RZ, 0xc0, !PT ;  /* 0x00ff000003037812 */ /* 0x000fe200078ec0ff */
[----:B------:R-:W-:Y:S01]  /*6f50*/  @P1 FMUL R20, R20, UR10 ;  /* 0x0000000a14141c20 */ /* 0x000fe20008400000 */
[----:B------:R-:W-:-:S02]  /*6f60*/  F2FP.SATFINITE.E4M3.F32.PACK_AB_MERGE_C R38, RZ, R38, RZ ;  /* 0x00000026ff26723e */ /* 0x000fc400048070ff */
[----:B------:R-:W-:Y:S02]  /*6f70*/  LOP3.LUT R13, R13, 0xff, RZ, 0xc0, !PT ;  /* 0x000000ff0d0d7812 */ /* 0x000fe400078ec0ff */
[----:B------:R-:W-:Y:S02]  /*6f80*/  LEA R8, R8, R9, 0x8 ;  /* 0x0000000908087211 */ /* 0x000fe400078e40ff */
[----:B------:R-:W-:Y:S01]  /*6f90*/  SHF.L.U32 R39, R39, 0x10, RZ ;  /* 0x0000001027277819 */ /* 0x000fe200000006ff */
[----:B------:R-:W-:Y:S01]  /*6fa0*/  @P1 FMUL R173, R173, UR10 ;  /* 0x0000000aadad1c20 */ /* 0x000fe20008400000 */
[----:B------:R-:W-:Y:S01]  /*6fb0*/  F2FP.SATFINITE.E4M3.F32.PACK_AB_MERGE_C R9, RZ, R7, RZ ;  /* 0x00000007ff09723e */ /* 0x000fe200048070ff */
[----:B------:R-:W-:Y:S01]  /*6fc0*/  @P1 FMUL R175, R175, UR10 ;  /* 0x0000000aafaf1c20 */ /* 0x000fe20008400000 */
[----:B------:R-:W-:Y:S01]  /*6fd0*/  F2FP.SATFINITE.E4M3.F32.PACK_AB_MERGE_C R21, RZ, R21, RZ ;  /* 0x00000015ff15723e */ /* 0x000fe200048070ff */
[----:B------:R-:W-:Y:S01]  /*6fe0*/  @P1 FMUL R174, R174, UR10 ;  /* 0x0000000aaeae1c20 */ /* 0x000fe20008400000 */
[----:B------:R-:W-:Y:S01]  /*6ff0*/  LEA R16, R16, R17, 0x8 ;  /* 0x0000001110107211 */ /* 0x000fe200078e40ff */
[----:B------:R-:W-:Y:S01]  /*7000*/  @P1 FMUL R176, R176, UR10 ;  /* 0x0000000ab0b01c20 */ /* 0x000fe20008400000 */
[----:B------:R-:W-:Y:S01]  /*7010*/  F2FP.SATFINITE.E4M3.F32.PACK_AB_MERGE_C R19, RZ, R19, RZ ;  /* 0x00000013ff13723e */ /* 0x000fe200048070ff */
[----:B------:R-:W-:Y:S01]  /*7020*/  @P1 FMUL R2, R2, UR10 ;  /* 0x0000000a02021c20 */ /* 0x000fe20008400000 */
[----:B------:R-:W-:Y:S01]  /*7030*/  SHF.L.U32 R5, R5, 0x10, RZ ;  /* 0x0000001005057819 */ /* 0x000fe200000006ff */
[----:B------:R-:W-:Y:S01]  /*7040*/  @P1 FMUL R41, R41, UR10 ;  /* 0x0000000a29291c20 */ /* 0x000fe20008400000 */
[----:B------:R-:W-:-:S02]  /*7050*/  LOP3.LUT R7, R12, 0xff0000, RZ, 0xc0, !PT ;  /* 0x00ff00000c077812 */ /* 0x000fc400078ec0ff */
[----:B------:R-:W-:Y:S01]  /*7060*/  F2FP.SATFINITE.E4M3.F32.PACK_AB_MERGE_C R10, RZ, R10, RZ ;  /* 0x0000000aff0a723e */ /* 0x000fe200048070ff */
[----:B------:R-:W-:Y:S01]  /*7070*/  @P1 FMUL R165, R165, UR10 ;  /* 0x0000000aa5a51c20 */ /* 0x000fe20008400000 */
[----:B------:R-:W-:Y:S01]  /*7080*/  LOP3.LUT R4, R3, 0xffff, R4, 0xf8, !PT ;  /* 0x0000ffff03047812 */ /* 0x000fe200078ef804 */
[----:B------:R-:W-:Y:S01]  /*7090*/  @P1 FMUL R166, R166, UR10 ;  /* 0x0000000aa6a61c20 */ /* 0x000fe20008400000 */
[----:B------:R-:W-:Y:S01]  /*70a0*/  LOP3.LUT R3, R39, 0xff0000, RZ, 0xc0, !PT ;  /* 0x00ff000027037812 */ /* 0x000fe200078ec0ff */
[----:B------:R-:W-:Y:S01]  /*70b0*/  @P1 FMUL R172, R172, UR10 ;  /* 0x0000000aacac1c20 */ /* 0x000fe20008400000 */
[----:B------:R-:W-:Y:S01]  /*70c0*/  IMAD R13, R38, 0x100, R13 ;  /* 0x00000100260d7824 */ /* 0x000fe200078e020d */
[----:B------:R-:W-:Y:S01]  /*70d0*/  F2FP.SATFINITE.E4M3.F32.PACK_AB_MERGE_C R20, RZ, R20, RZ ;  /* 0x00000014ff14723e */ /* 0x000fe200048070ff */
[----:B------:R-:W-:Y:S01]  /*70e0*/  @P1 FMUL R200, R200, UR10 ;  /* 0x0000000ac8c81c20 */ /* 0x000fe20008400000 */
[----:B------:R-:W-:Y:S01]  /*70f0*/  LOP3.LUT R21, R21, 0xff, RZ, 0xc0, !PT ;  /* 0x000000ff15157812 */ /* 0x000fe200078ec0ff */
[----:B------:R-:W-:Y:S01]  /*7100*/  @P1 FMUL R202, R202, UR10 ;  /* 0x0000000acaca1c20 */ /* 0x000fe20008400000 */
[----:B------:R-:W-:Y:S01]  /*7110*/  SHF.L.U32 R19, R19, 0x10, RZ ;  /* 0x0000001013137819 */ /* 0x000fe200000006ff */
[----:B------:R-:W-:Y:S01]  /*7120*/  @P1 FMUL R197, R197, UR10 ;  /* 0x0000000ac5c51c20 */ /* 0x000fe20008400000 */
        /* <DEDUP_REMOVED lines=8> */
[----:B------:R-:W-:-:S02]  /*71b0*/  F2FP.SATFINITE.E4M3.F32.PACK_AB_MERGE_C R175, RZ, R175, RZ ;  /* 0x000000afffaf723e */ /* 0x000fc400048070ff */
[----:B------:R-:W-:Y:S02]  /*71c0*/  F2FP.SATFINITE.E4M3.F32.PACK_AB_MERGE_C R7, RZ, R174, RZ ;  /* 0x000000aeff07723e */ /* 0x000fe400048070ff */
[----:B------:R-:W-:Y:S02]  /*71d0*/  F2FP.SATFINITE.E4M3.F32.PACK_AB_MERGE_C R176, RZ, R176, RZ ;  /* 0x000000b0ffb0723e */ /* 0x000fe400048070ff */
[----:B------:R-:W-:Y:S02]  /*71e0*/  F2FP.SATFINITE.E4M3.F32.PACK_AB_MERGE_C R2, RZ, R2, RZ ;  /* 0x00000002ff02723e */ /* 0x000fe400048070ff */
[----:B------:R-:W-:Y:S02]  /*71f0*/  LOP3.LUT R3, R3, 0xffff, R0, 0xf8, !PT ;  /* 0x0000ffff03037812 */ /* 0x000fe400078ef800 */
[----:B------:R-:W-:Y:S02]  /*7200*/  F2FP.SATFINITE.E4M3.F32.PACK_AB_MERGE_C R41, RZ, R41, RZ ;  /* 0x00000029ff29723e */ /* 0x000fe400048070ff */
[----:B------:R-:W-:-:S02]  /*7210*/  F2FP.SATFINITE.E4M3.F32.PACK_AB_MERGE_C R165, RZ, R165, RZ ;  /* 0x000000a5ffa5723e */ /* 0x000fc400048070ff */
[----:B------:R-:W-:Y:S02]  /*7220*/  F2FP.SATFINITE.E4M3.F32.PACK_AB_MERGE_C R166, RZ, R166, RZ ;  /* 0x000000a6ffa6723e */ /* 0x000fe400048070ff */
[----:B------:R-:W-:Y:S01]  /*7230*/  F2FP.SATFINITE.E4M3.F32.PACK_AB_MERGE_C R0, RZ, R172, RZ ;  /* 0x000000acff00723e */ /* 0x000fe200048070ff */
[----:B------:R-:W-:Y:S01]  /*7240*/  @P1 FMUL R198, R198, UR10 ;  /* 0x0000000ac6c61c20 */ /* 0x000fe20008400000 */
[----:B------:R-:W-:Y:S01]  /*7250*/  LEA R20, R20, R21, 0x8 ;  /* 0x0000001514147211 */ /* 0x000fe200078e40ff */
[----:B------:R-:W-:Y:S01]  /*7260*/  @P1 FMUL R204, R204, UR10 ;  /* 0x0000000acccc1c20 */ /* 0x000fe20008400000 */
[----:B------:R-:W-:Y:S02]  /*7270*/  LOP3.LUT R19, R19, 0xff0000, RZ, 0xc0, !PT ;  /* 0x00ff000013137812 */ /* 0x000fe400078ec0ff */
[----:B------:R-:W-:Y:S02]  /*7280*/  LOP3.LUT R13, R5, 0xffff, R13, 0xf8, !PT ;  /* 0x0000ffff050d7812 */ /* 0x000fe400078ef80d */
[----:B------:R-:W-:Y:S01]  /*7290*/  SHF.L.U32 R172, R10, 0x18, RZ ;  /* 0x000000180aac7819 */ /* 0x000fe200000006ff */
[----:B------:R-:W-:Y:S01]  /*72a0*/  @P1 FMUL R181, R181, UR10 ;  /* 0x0000000ab5b51c20 */ /* 0x000fe20008400000 */
[----:B------:R-:W-:Y:S01]  /*72b0*/  F2FP.SATFINITE.E4M3.F32.PACK_AB_MERGE_C R200, RZ, R200, RZ ;  /* 0x000000c8ffc8723e */ /* 0x000fe200048070ff */
[----:B------:R-:W-:Y:S01]  /*72c0*/  @P1 FMUL R182, R182, UR10 ;  /* 0x0000000ab6b61c20 */ /* 0x000fe20008400000 */
[----:B------:R-:W-:-:S02]  /*72d0*/  F2FP.SATFINITE.E4M3.F32.PACK_AB_MERGE_C R202, RZ, R202, RZ ;  /* 0x000000caffca723e */ /* 0x000fc400048070ff */
[----:B------:R-:W-:Y:S02]  /*72e0*/  LOP3.LUT R173, R173, 0xff, RZ, 0xc0, !PT ;  /* 0x000000ffadad7812 */ /* 0x000fe400078ec0ff */
[----:B------:R-:W-:Y:S02]  /*72f0*/  LOP3.LUT R175, R175, 0xff, RZ, 0xc0, !PT ;  /* 0x000000ffafaf7812 */ /* 0x000fe400078ec0ff */
[----:B------:R-:W-:Y:S02]  /*7300*/  SHF.L.U32 R7, R7, 0x10, RZ ;  /* 0x0000001007077819 */ /* 0x000fe400000006ff */
[----:B------:R-:W-:Y:S02]  /*7310*/  SHF.L.U32 R176, R176, 0x10, RZ ;  /* 0x00000010b0b07819 */ /* 0x000fe400000006ff */
[----:B------:R-:W-:Y:S01]  /*7320*/  LOP3.LUT R2, R2, 0xffff, RZ, 0xc0, !PT ;  /* 0x0000ffff02027812 */ /* 0x000fe200078ec0ff */
[----:B------:R-:W-:Y:S01]  /*7330*/  @P1 FMUL R199, R199, UR10 ;  /* 0x0000000ac7c71c20 */ /* 0x000fe20008400000 */
[----:B------:R-:W-:-:S02]  /*7340*/  F2FP.SATFINITE.E4M3.F32.PACK_AB_MERGE_C R197, RZ, R197, RZ ;  /* 0x000000c5ffc5723e */ /* 0x000fc400048070ff */
[----:B------:R-:W-:Y:S02]  /*7350*/  F2FP.SATFINITE.E4M3.F32.PACK_AB_MERGE_C R177, RZ, R177, RZ ;  /* 0x000000b1ffb1723e */ /* 0x000fe400048070ff */
[----:B------:R-:W-:Y:S02]  /*7360*/  F2FP.SATFINITE.E4M3.F32.PACK_AB_MERGE_C R178, RZ, R178, RZ ;  /* 0x000000b2ffb2723e */ /* 0x000fe400048070ff */
[----:B------:R-:W-:Y:S01]  /*7370*/  LOP3.LUT R41, R41, 0xffff, RZ, 0xc0, !PT ;  /* 0x0000ffff29297812 */ /* 0x000fe200078ec0ff */
[----:B------:R-:W-:Y:S01]  /*7380*/  @P1 FMUL R179, R179, UR10 ;  /* 0x0000000ab3b31c20 */ /* 0x000fe20008400000 */
[----:B------:R-:W-:Y:S01]  /*7390*/  F2FP.SATFINITE.E4M3.F32.PACK_AB_MERGE_C R168, RZ, R168, RZ ;  /* 0x000000a8ffa8723e */ /* 0x000fe200048070ff */
[----:B------:R-:W-:Y:S01]  /*73a0*/  @P1 FMUL R180, R180, UR10 ;  /* 0x0000000ab4b41c20 */ /* 0x000fe20008400000 */
[----:B------:R-:W-:Y:S02]  /*73b0*/  LOP3.LUT R165, R165, 0xff, RZ, 0xc0, !PT ;  /* 0x000000ffa5a57812 */ /* 0x000fe400078ec0ff */
[----:B------:R-:W-:-:S02]  /*73c0*/  SHF.L.U32 R166, R166, 0x10, RZ ;  /* 0x00000010a6a67819 */ /* 0x000fc400000006ff */
[----:B------:R-:W-:Y:S01]  /*73d0*/  F2FP.SATFINITE.E4M3.F32.PACK_AB_MERGE_C R169, RZ, R169, RZ ;  /* 0x000000a9ffa9723e */ /* 0x000fe200048070ff */
[----:B------:R-:W-:Y:S01]  /*73e0*/  @P1 FMUL R185, R185, UR10 ;  /* 0x0000000ab9b91c20 */ /* 0x000fe20008400000 */
[----:B------:R-:W-:Y:S01]  /*73f0*/  LOP3.LUT R20, R19, 0xffff, R20, 0xf8, !PT ;  /* 0x0000ffff13147812 */ /* 0x000fe200078ef814 */
[----:B------:R-:W-:Y:S01]  /*7400*/  @P1 FMUL R214, R214, UR10 ;  /* 0x0000000ad6d61c20 */ /* 0x000fe20008400000 */
[----:B------:R-:W-:Y:S01]  /*7410*/  LOP3.LUT R172, R13, R172, RZ, 0xfc, !PT ;  /* 0x000000ac0dac7212 */ /* 0x000fe200078efcff */
[----:B------:R-:W-:Y:S01]  /*7420*/  @P1 FMUL R209, R209, UR10 ;  /* 0x0000000ad1d11c20 */ /* 0x000fe20008400000 */
[----:B------:R-:W-:Y:S02]  /*7430*/  LEA R173, R200, R173, 0x8 ;  /* 0x000000adc8ad7211 */ /* 0x000fe400078e40ff */
[----:B------:R-:W-:Y:S02]  /*7440*/  LEA R175, R202, R175, 0x8 ;  /* 0x000000afcaaf7211 */ /* 0x000fe400078e40ff */
[----:B------:R-:W-:-:S02]  /*7450*/  LOP3.LUT R7, R7, 0xff0000, RZ, 0xc0, !PT ;  /* 0x00ff000007077812 */ /* 0x000fc400078ec0ff */
[----:B------:R-:W-:Y:S02]  /*7460*/  LOP3.LUT R19, R176, 0xff0000, RZ, 0xc0, !PT ;  /* 0x00ff0000b0137812 */ /* 0x000fe400078ec0ff */
[----:B------:R-:W-:Y:S02]  /*7470*/  SHF.L.U32 R13, R2, 0x18, RZ ;  /* 0x00000018020d7819 */ /* 0x000fe400000006ff */
[----:B------:R-:W-:Y:S02]  /*7480*/  F2FP.SATFINITE.E4M3.F32.PACK_AB_MERGE_C R198, RZ, R198, RZ ;  /* 0x000000c6ffc6723e */ /* 0x000fe400048070ff */
[----:B------:R-:W-:Y:S02]  /*7490*/  LOP3.LUT R197, R197, 0xff, RZ, 0xc0, !PT ;  /* 0x000000ffc5c57812 */ /* 0x000fe400078ec0ff */
[----:B------:R-:W-:Y:S02]  /*74a0*/  F2FP.SATFINITE.E4M3.F32.PACK_AB_MERGE_C R204, RZ, R204, RZ ;  /* 0x000000ccffcc723e */ /* 0x000fe400048070ff */
[----:B------:R-:W-:-:S02]  /*74b0*/  LOP3.LUT R177, R177, 0xff, RZ, 0xc0, !PT ;  /* 0x000000ffb1b17812 */ /* 0x000fc400078ec0ff */
[----:B------:R-:W-:Y:S02]  /*74c0*/  SHF.L.U32 R178, R178, 0x10, RZ ;  /* 0x00000010b2b27819 */ /* 0x000fe400000006ff */
[----:B------:R-:W-:Y:S01]  /*74d0*/  SHF.L.U32 R2, R41, 0x18, RZ ;  /* 0x0000001829027819 */ /* 0x000fe200000006ff */
[----:B------:R-:W-:Y:S01]  /*74e0*/  @P1 FMUL R206, R206, UR10 ;  /* 0x0000000acece1c20 */ /* 0x000fe20008400000 */
[----:B------:R-:W-:Y:S01]  /*74f0*/  LEA R165, R168, R165, 0x8 ;  /* 0x000000a5a8a57211 */ /* 0x000fe200078e40ff */
[----:B------:R-:W-:Y:S01]  /*7500*/  @P1 FMUL R203, R203, UR10 ;  /* 0x0000000acbcb1c20 */ /* 0x000fe20008400000 */
[----:B------:R-:W-:Y:S01]  /*7510*/  F2FP.SATFINITE.E4M3.F32.PACK_AB_MERGE_C R181, RZ, R181, RZ ;  /* 0x000000b5ffb5723e */ /* 0x000fe200048070ff */
[----:B------:R-:W-:Y:S01]  /*7520*/  @P1 FMUL R207, R207, UR10 ;  /* 0x0000000acfcf1c20 */ /* 0x000fe20008400000 */
[----:B------:R-:W-:Y:S02]  /*7530*/  LOP3.LUT R166, R166, 0xff0000, RZ, 0xc0, !PT ;  /* 0x00ff0000a6a67812 */ /* 0x000fe400078ec0ff */
[----:B------:R-:W-:-:S02]  /*7540*/  F2FP.SATFINITE.E4M3.F32.PACK_AB_MERGE_C R182, RZ, R182, RZ ;  /* 0x000000b6ffb6723e */ /* 0x000fc400048070ff */
[----:B------:R-:W-:Y:S01]  /*7550*/  LOP3.LUT R169, R169, 0xffff, RZ, 0xc0, !PT ;  /* 0x0000ffffa9a97812 */ /* 0x000fe200078ec0ff */
[----:B------:R-:W-:Y:S01]  /*7560*/  @P1 FMUL R213, R213, UR10 ;  /* 0x0000000ad5d51c20 */ /* 0x000fe20008400000 */
[----:B------:R-:W-:Y:S02]  /*7570*/  SHF.L.U32 R0, R0, 0x10, RZ ;  /* 0x0000001000007819 */ /* 0x000fe400000006ff */
[----:B------:R-:W-:Y:S02]  /*7580*/  F2FP.SATFINITE.E4M3.F32.PACK_AB_MERGE_C R199, RZ, R199, RZ ;  /* 0x000000c7ffc7723e */ /* 0x000fe400048070ff */
[----:B------:R-:W-:Y:S02]  /*7590*/  F2FP.SATFINITE.E4M3.F32.PACK_AB_MERGE_C R179, RZ, R179, RZ ;  /* 0x000000b3ffb3723e */ /* 0x000fe400048070ff */
[----:B------:R-:W-:Y:S02]  /*75a0*/  LOP3.LUT R15, R7, 0xffff, R173, 0xf8, !PT ;  /* 0x0000ffff070f7812 */ /* 0x000fe400078ef8ad */
[----:B------:R-:W-:-:S02]  /*75b0*/  F2FP.SATFINITE.E4M3.F32.PACK_AB_MERGE_C R180, RZ, R180, RZ ;  /* 0x000000b4ffb4723e */ /* 0x000fc400048070ff */
[----:B------:R-:W-:Y:S01]  /*75c0*/  LOP3.LUT R19, R19, 0xffff, R175, 0xf8, !PT ;  /* 0x0000ffff13137812 */ /* 0x000fe200078ef8af */
[----:B------:R-:W-:Y:S01]  /*75d0*/  IMAD R197, R198, 0x100, R197 ;  /* 0x00000100c6c57824 */ /* 0x000fe200078e02c5 */
[----:B------:R-:W-:Y:S02]  /*75e0*/  LEA R177, R204, R177, 0x8 ;  /* 0x000000b1ccb17211 */ /* 0x000fe400078e40ff */
[----:B------:R-:W-:Y:S02]  /*75f0*/  F2FP.SATFINITE.E4M3.F32.PACK_AB_MERGE_C R185, RZ, R185, RZ ;  /* 0x000000b9ffb9723e */ /* 0x000fe400048070ff */
[----:B------:R-:W-:Y:S02]  /*7600*/  LOP3.LUT R7, R178, 0xff0000, RZ, 0xc0, !PT ;  /* 0x00ff0000b2077812 */ /* 0x000fe400078ec0ff */
[----:B------:R-:W-:Y:S02]  /*7610*/  F2FP.SATFINITE.E4M3.F32.PACK_AB_MERGE_C R214, RZ, R214, RZ ;  /* 0x000000d6ffd6723e */ /* 0x000fe400048070ff */
[----:B------:R-:W-:Y:S01]  /*7620*/  LOP3.LUT R175, R3, R2, RZ, 0xfc, !PT ;  /* 0x0000000203af7212 */ /* 0x000fe200078efcff */
[----:B------:R-:W-:Y:S01]  /*7630*/  @P1 FMUL R187, R187, UR10 ;  /* 0x0000000abbbb1c20 */ /* 0x000fe20008400000 */
[----:B------:R-:W-:Y:S01]  /*7640*/  F2FP.SATFINITE.E4M3.F32.PACK_AB_MERGE_C R209, RZ, R209, RZ ;  /* 0x000000d1ffd1723e */ /* 0x000fe200048070ff */
[----:B------:R-:W-:Y:S01]  /*7650*/  @P1 FMUL R216, R216, UR10 ;  /* 0x0000000ad8d81c20 */ /* 0x000fe20008400000 */
[----:B------:R-:W-:-:S02]  /*7660*/  LOP3.LUT R181, R181, 0xff, RZ, 0xc0, !PT ;  /* 0x000000ffb5b57812 */ /* 0x000fc400078ec0ff */
[----:B------:R-:W-:Y:S02]  /*7670*/  LOP3.LUT R165, R166, 0xffff, R165, 0xf8, !PT ;  /* 0x0000ffffa6a57812 */ /* 0x000fe400078ef8a5 */
[----:B------:R-:W-:Y:S02]  /*7680*/  SHF.L.U32 R182, R182, 0x10, RZ ;  /* 0x00000010b6b67819 */ /* 0x000fe400000006ff */
        /* <DEDUP_REMOVED lines=19> */
[----:B------:R-:W-:Y:S01]  /*77c0*/  IMAD.U32 R214, R214, 0x10000, RZ ;  /* 0x00010000d6d67824 */ /* 0x000fe200078e00ff */
[----:B------:R-:W-:Y:S01]  /*77d0*/  LOP3.LUT R7, R7, 0xffff, R177, 0xf8, !PT ;  /* 0x0000ffff07077812 */ /* 0x000fe200078ef8b1 */
[----:B------:R-:W0:Y:S01]  /*77e0*/  LDC.64 R168, c[0x0][0x3c8] ;  /* 0x0000f200ffa87b82 */ /* 0x000e220000000a00 */
[----:B------:R-:W-:Y:S01]  /*77f0*/  LEA R181, R209, R181, 0x8 ;  /* 0x000000b5d1b57211 */ /* 0x000fe200078e40ff */
[----:B------:R-:W-:Y:S01]  /*7800*/  @P1 FMUL R215, R215, UR10 ;  /* 0x0000000ad7d71c20 */ /* 0x000fe20008400000 */
[----:B------:R-:W-:-:S02]  /*7810*/  SHF.L.U32 R9, R9, 0x10, RZ ;  /* 0x0000001009097819 */ /* 0x000fc400000006ff */
[----:B------:R-:W-:Y:S02]  /*7820*/  LOP3.LUT R21, R182, 0xff0000, RZ, 0xc0, !PT ;  /* 0x00ff0000b6157812 */ /* 0x000fe400078ec0ff */
[----:B------:R-:W-:Y:S01]  /*7830*/  LOP3.LUT R177, R165, R2, RZ, 0xfc, !PT ;  /* 0x00000002a5b17212 */ /* 0x000fe200078efcff */
[----:B------:R-:W-:Y:S01]  /*7840*/  @P1 FMUL R24, R24, UR10 ;  /* 0x0000000a18181c20 */ /* 0x000fe20008400000 */
[----:B------:R-:W-:Y:S01]  /*7850*/  LOP3.LUT R197, R0, 0xffff, R197, 0xf8, !PT ;  /* 0x0000ffff00c57812 */ /* 0x000fe200078ef8c5 */
[----:B------:R-:W-:Y:S01]  /*7860*/  @P1 FMUL R183, R183, UR10 ;  /* 0x0000000ab7b71c20 */ /* 0x000fe20008400000 */
[----:B------:R-:W-:Y:S01]  /*7870*/  SHF.L.U32 R2, R199, 0x18, RZ ;  /* 0x00000018c7027819 */ /* 0x000fe200000006ff */
[----:B------:R-:W-:Y:S01]  /*7880*/  @P1 FMUL R211, R211, UR10 ;  /* 0x0000000ad3d31c20 */ /* 0x000fe20008400000 */
[----:B------:R-:W-:Y:S01]  /*7890*/  LEA R179, R206, R179, 0x8 ;  /* 0x000000b3ceb37211 */ /* 0x000fe200078e40ff */
[----:B------:R-:W-:Y:S01]  /*78a0*/  @P1 FMUL R36, R36, UR10 ;  /* 0x0000000a24241c20 */ /* 0x000fe20008400000 */
[----:B------:R-:W-:Y:S01]  /*78b0*/  F2FP.SATFINITE.E4M3.F32.PACK_AB_MERGE_C R187, RZ, R187, RZ ;  /* 0x000000bbffbb723e */ /* 0x000fe200048070ff */
[----:B------:R-:W-:Y:S01]  /*78c0*/  @P1 FMUL R163, R163, UR10 ;  /* 0x0000000aa3a31c20 */ /* 0x000fe20008400000 */
[----:B------:R-:W-:Y:S01]  /*78d0*/  LOP3.LUT R17, R180, 0xff0000, RZ, 0xc0, !PT ;  /* 0x00ff0000b4117812 */ /* 0x000fe200078ec0ff */
[----:B------:R-:W-:Y:S01]  /*78e0*/  @P1 FMUL R34, R34, UR10 ;  /* 0x0000000a22221c20 */ /* 0x000fe20008400000 */
[----:B------:R-:W-:Y:S01]  /*78f0*/  F2FP.SATFINITE.E4M3.F32.PACK_AB_MERGE_C R216, RZ, R216, RZ ;  /* 0x000000d8ffd8723e */ /* 0x000fe200048070ff */
[----:B------:R-:W-:Y:S01]  /*7900*/  @P1 FMUL R164, R164, UR10 ;  /* 0x0000000aa4a41c20 */ /* 0x000fe20008400000 */
[----:B------:R-:W-:-:S02]  /*7910*/  LOP3.LUT R203, R203, 0xffff, RZ, 0xc0, !PT ;  /* 0x0000ffffcbcb7812 */ /* 0x000fc400078ec0ff */
[----:B------:R-:W-:Y:S01]  /*7920*/  LOP3.LUT R207, R207, 0xffff, RZ, 0xc0, !PT ;  /* 0x0000ffffcfcf7812 */ /* 0x000fe200078ec0ff */
[----:B------:R-:W-:Y:S01]  /*7930*/  @P1 FMUL R171, R171, UR10 ;  /* 0x0000000aabab1c20 */ /* 0x000fe20008400000 */
[----:B------:R-:W-:Y:S01]  /*7940*/  F2FP.SATFINITE.E4M3.F32.PACK_AB_MERGE_C R25, RZ, R25, RZ ;  /* 0x00000019ff19723e */ /* 0x000fe200048070ff */
[----:B------:R-:W-:Y:S01]  /*7950*/  IMAD R185, R213, 0x100, R185 ;  /* 0x00000100d5b97824 */ /* 0x000fe200078e02b9 */
[----:B------:R-:W-:Y:S01]  /*7960*/  F2FP.SATFINITE.E4M3.F32.PACK_AB_MERGE_C R23, RZ, R23, RZ ;  /* 0x00000017ff17723e */ /* 0x000fe200048070ff */
[----:B------:R-:W-:Y:S01]  /*7970*/  @P1 FMUL R192, R192, UR10 ;  /* 0x0000000ac0c01c20 */ /* 0x000fe20008400000 */
[----:B------:R-:W-:Y:S01]  /*7980*/  F2FP.SATFINITE.E4M3.F32.PACK_AB_MERGE_C R205, RZ, R205, RZ ;  /* 0x000000cdffcd723e */ /* 0x000fe200048070ff */
[----:B------:R-:W-:Y:S01]  /*7990*/  @P1 FMUL R184, R184, UR10 ;  /* 0x0000000ab8b81c20 */ /* 0x000fe20008400000 */
[----:B------:R-:W-:Y:S02]  /*79a0*/  F2FP.SATFINITE.E4M3.F32.PACK_AB_MERGE_C R37, RZ, R37, RZ ;  /* 0x00000025ff25723e */ /* 0x000fe400048070ff */
[----:B------:R-:W-:-:S02]  /*79b0*/  F2FP.SATFINITE.E4M3.F32.PACK_AB_MERGE_C R61, RZ, R61, RZ ;  /* 0x0000003dff3d723e */ /* 0x000fc400048070ff */
[----:B------:R-:W-:Y:S02]  /*79c0*/  F2FP.SATFINITE.E4M3.F32.PACK_AB_MERGE_C R35, RZ, R35, RZ ;  /* 0x00000023ff23723e */ /* 0x000fe400048070ff */
[----:B------:R-:W-:Y:S02]  /*79d0*/  LOP3.LUT R9, R9, 0xff0000, RZ, 0xc0, !PT ;  /* 0x00ff000009097812 */ /* 0x000fe400078ec0ff */
[----:B------:R-:W-:Y:S02]  /*79e0*/  F2FP.SATFINITE.E4M3.F32.PACK_AB_MERGE_C R162, RZ, R162, RZ ;  /* 0x000000a2ffa2723e */ /* 0x000fe400048070ff */
[----:B------:R-:W-:Y:S01]  /*79f0*/  LOP3.LUT R21, R21, 0xffff, R181, 0xf8, !PT ;  /* 0x0000ffff15157812 */ /* 0x000fe200078ef8b5 */
[----:B------:R-:W-:Y:S01]  /*7a00*/  @P1 FMUL R33, R33, UR10 ;  /* 0x0000000a21211c20 */ /* 0x000fe20008400000 */
[----:B------:R-:W-:Y:S01]  /*7a10*/  F2FP.SATFINITE.E4M3.F32.PACK_AB_MERGE_C R167, RZ, R167, RZ ;  /* 0x000000a7ffa7723e */ /* 0x000fe200048070ff */
[----:B------:R-:W-:Y:S01]  /*7a20*/  @P1 FMUL R212, R212, UR10 ;  /* 0x0000000ad4d41c20 */ /* 0x000fe20008400000 */
[----:B------:R-:W-:Y:S01]  /*7a30*/  F2FP.SATFINITE.E4M3.F32.PACK_AB_MERGE_C R170, RZ, R170, RZ ;  /* 0x000000aaffaa723e */ /* 0x000fe200048070ff */
[----:B------:R-:W-:Y:S01]  /*7a40*/  @P1 FMUL R31, R31, UR10 ;  /* 0x0000000a1f1f1c20 */ /* 0x000fe20008400000 */
[----:B------:R-:W-:-:S02]  /*7a50*/  LOP3.LUT R214, R214, 0xff0000, RZ, 0xc0, !PT ;  /* 0x00ff0000d6d67812 */ /* 0x000fc400078ec0ff */
[----:B------:R-:W-:Y:S02]  /*7a60*/  LOP3.LUT R176, R4, R13, RZ, 0xfc, !PT ;  /* 0x0000000d04b07212 */ /* 0x000fe400078efcff */
[----:B------:R-:W-:Y:S01]  /*7a70*/  LOP3.LUT R181, R197, R2, RZ, 0xfc, !PT ;  /* 0x00000002c5b57212 */ /* 0x000fe200078efcff */
[----:B------:R-:W-:Y:S01]  /*7a80*/  @P1 FMUL R29, R29, UR10 ;  /* 0x0000000a1d1d1c20 */ /* 0x000fe20008400000 */
[----:B------:R-:W-:Y:S01]  /*7a90*/  F2FP.SATFINITE.E4M3.F32.PACK_AB_MERGE_C R215, RZ, R215, RZ ;  /* 0x000000d7ffd7723e */ /* 0x000fe200048070ff */
[----:B------:R-:W-:Y:S01]  /*7aa0*/  @P1 FMUL R27, R27, UR10 ;  /* 0x0000000a1b1b1c20 */ /* 0x000fe20008400000 */
[----:B------:R-:W-:Y:S02]  /*7ab0*/  LOP3.LUT R187, R187, 0xff, RZ, 0xc0, !PT ;  /* 0x000000ffbbbb7812 */ /* 0x000fe400078ec0ff */
[----:B------:R-:W-:Y:S02]  /*7ac0*/  LOP3.LUT R17, R17, 0xffff, R179, 0xf8, !PT ;  /* 0x0000ffff11117812 */ /* 0x000fe400078ef8b3 */
[----:B------:R-:W-:-:S02]  /*7ad0*/  SHF.L.U32 R216, R216, 0x10, RZ ;  /* 0x00000010d8d87819 */ /* 0x000fc400000006ff */
[----:B------:R-:W-:Y:S02]  /*7ae0*/  SHF.L.U32 R2, R203, 0x18, RZ ;  /* 0x00000018cb027819 */ /* 0x000fe400000006ff */
[----:B------:R-:W-:Y:S01]  /*7af0*/  SHF.L.U32 R4, R207, 0x18, RZ ;  /* 0x00000018cf047819 */ /* 0x000fe200000006ff */
[----:B------:R-:W-:Y:S01]  /*7b00*/  @P1 FMUL R22, R22, UR10 ;  /* 0x0000000a16161c20 */ /* 0x000fe20008400000 */
[----:B------:R-:W-:Y:S02]  /*7b10*/  F2FP.SATFINITE.E4M3.F32.PACK_AB_MERGE_C R24, RZ, R24, RZ ;  /* 0x00000018ff18723e */ /* 0x000fe400048070ff */
[----:B------:R-:W-:Y:S02]  /*7b20*/  LOP3.LUT R25, R25, 0xff, RZ, 0xc0, !PT ;  /* 0x000000ff19197812 */ /* 0x000fe400078ec0ff */
[----:B------:R-:W-:Y:S02]  /*7b30*/  F2FP.SATFINITE.E4M3.F32.PACK_AB_MERGE_C R183, RZ, R183, RZ ;  /* 0x000000b7ffb7723e */ /* 0x000fe400048070ff */
[----:B------:R-:W-:-:S02]  /*7b40*/  SHF.L.U32 R23, R23, 0x10, RZ ;  /* 0x0000001017177819 */ /* 0x000fc400000006ff */
[----:B------:R-:W-:Y:S02]  /*7b50*/  F2FP.SATFINITE.E4M3.F32.PACK_AB_MERGE_C R211, RZ, R211, RZ ;  /* 0x000000d3ffd3723e */ /* 0x000fe400048070ff */
[----:B------:R-:W-:Y:S02]  /*7b60*/  LOP3.LUT R205, R205, 0xffff, RZ, 0xc0, !PT ;  /* 0x0000ffffcdcd7812 */ /* 0x000fe400078ec0ff */
[----:B------:R-:W-:Y:S02]  /*7b70*/  F2FP.SATFINITE.E4M3.F32.PACK_AB_MERGE_C R36, RZ, R36, RZ ;  /* 0x00000024ff24723e */ /* 0x000fe400048070ff */
[----:B------:R-:W-:Y:S02]  /*7b80*/  LOP3.LUT R37, R37, 0xff, RZ, 0xc0, !PT ;  /* 0x000000ff25257812 */ /* 0x000fe400078ec0ff */
[----:B------:R-:W-:Y:S02]  /*7b90*/  F2FP.SATFINITE.E4M3.F32.PACK_AB_MERGE_C R163, RZ, R163, RZ ;  /* 0x000000a3ffa3723e */ /* 0x000fe400048070ff */
[----:B------:R-:W-:-:S02]  /*7ba0*/  LOP3.LUT R61, R61, 0xff, RZ, 0xc0, !PT ;  /* 0x000000ff3d3d7812 */ /* 0x000fc400078ec0ff */
[----:B------:R-:W-:Y:S02]  /*7bb0*/  SHF.L.U32 R35, R35, 0x10, RZ ;  /* 0x0000001023237819 */ /* 0x000fe400000006ff */
[----:B------:R-:W-:Y:S02]  /*7bc0*/  LOP3.LUT R8, R9, 0xffff, R8, 0xf8, !PT ;  /* 0x0000ffff09087812 */ /* 0x000fe400078ef808 */
[----:B------:R-:W-:Y:S02]  /*7bd0*/  SHF.L.U32 R162, R162, 0x10, RZ ;  /* 0x00000010a2a27819 */ /* 0x000fe400000006ff */
[----:B------:R-:W-:Y:S02]  /*7be0*/  F2FP.SATFINITE.E4M3.F32.PACK_AB_MERGE_C R34, RZ, R34, RZ ;  /* 0x00000022ff22723e */ /* 0x000fe400048070ff */
[----:B------:R-:W-:Y:S01]  /*7bf0*/  F2FP.SATFINITE.E4M3.F32.PACK_AB_MERGE_C R164, RZ, R164, RZ ;  /* 0x000000a4ffa4723e */ /* 0x000fe200048070ff */
[----:B------:R-:W-:Y:S01]  /*7c00*/  @P1 FMUL R32, R32, UR10 ;  /* 0x0000000a20201c20 */ /* 0x000fe20008400000 */
[----:B------:R-:W-:Y:S01]  /*7c10*/  F2FP.SATFINITE.E4M3.F32.PACK_AB_MERGE_C R171, RZ, R171, RZ ;  /* 0x000000abffab723e */ /* 0x000fe200048070ff */
[----:B------:R-:W-:Y:S01]  /*7c20*/  @P1 FMUL R30, R30, UR10 ;  /* 0x0000000a1e1e1c20 */ /* 0x000fe20008400000 */
[----:B------:R-:W-:-:S02]  /*7c30*/  LOP3.LUT R167, R167, 0xff, RZ, 0xc0, !PT ;  /* 0x000000ffa7a77812 */ /* 0x000fc400078ec0ff */
[----:B------:R-:W-:Y:S02]  /*7c40*/  SHF.L.U32 R170, R170, 0x10, RZ ;  /* 0x00000010aaaa7819 */ /* 0x000fe400000006ff */
[----:B------:R-:W-:Y:S02]  /*7c50*/  LOP3.LUT R9, R214, 0xffff, R185, 0xf8, !PT ;  /* 0x0000ffffd6097812 */ /* 0x000fe400078ef8b9 */
[----:B------:R-:W-:Y:S02]  /*7c60*/  F2FP.SATFINITE.E4M3.F32.PACK_AB_MERGE_C R192, RZ, R192, RZ ;  /* 0x000000c0ffc0723e */ /* 0x000fe400048070ff */
[----:B------:R-:W-:Y:S01]  /*7c70*/  F2FP.SATFINITE.E4M3.F32.PACK_AB_MERGE_C R3, RZ, R184, RZ ;  /* 0x000000b8ff03723e */ /* 0x000fe200048070ff */
[----:B------:R-:W-:Y:S01]  /*7c80*/  @P1 FMUL R28, R28, UR10 ;  /* 0x0000000a1c1c1c20 */ /* 0x000fe20008400000 */
[----:B------:R-:W-:Y:S01]  /*7c90*/  LEA R187, R215, R187, 0x8 ;  /* 0x000000bbd7bb7211 */ /* 0x000fe200078e40ff */
[----:B------:R-:W-:Y:S01]  /*7ca0*/  @P1 FMUL R26, R26, UR10 ;  /* 0x0000000a1a1a1c20 */ /* 0x000fe20008400000 */
[----:B------:R-:W-:-:S02]  /*7cb0*/  LOP3.LUT R12, R216, 0xff0000, RZ, 0xc0, !PT ;  /* 0x00ff0000d80c7812 */ /* 0x000fc400078ec0ff */
[----:B------:R-:W-:Y:S02]  /*7cc0*/  LOP3.LUT R179, R19, R2, RZ, 0xfc, !PT ;  /* 0x0000000213b37212 */ /* 0x000fe400078efcff */
[----:B------:R-:W-:Y:S01]  /*7cd0*/  LOP3.LUT R185, R17, R4, RZ, 0xfc, !PT ;  /* 0x0000000411b97212 */ /* 0x000fe200078efcff */
[----:B------:R-:W-:Y:S01]  /*7ce0*/  @P1 FMUL R14, R14, UR10 ;  /* 0x0000000a0e0e1c20 */ /* 0x000fe20008400000 */
[----:B------:R-:W-:Y:S02]  /*7cf0*/  F2FP.SATFINITE.E4M3.F32.PACK_AB_MERGE_C R33, RZ, R33, RZ ;  /* 0x00000021ff21723e */ /* 0x000fe400048070ff */
[----:B------:R-:W-:Y:S02]  /*7d00*/  LEA R24, R24, R25, 0x8 ;  /* 0x0000001918187211 */ /* 0x000fe400078e40ff */
[----:B------:R-:W-:Y:S02]  /*7d10*/  F2FP.SATFINITE.E4M3.F32.PACK_AB_MERGE_C R212, RZ, R212, RZ ;  /* 0x000000d4ffd4723e */ /* 0x000fe400048070ff */
[----:B------:R-:W-:-:S02]  /*7d20*/  LOP3.LUT R183, R183, 0xff, RZ, 0xc0, !PT ;  /* 0x000000ffb7b77812 */ /* 0x000fc400078ec0ff */
[----:B------:R-:W-:Y:S02]  /*7d30*/  F2FP.SATFINITE.E4M3.F32.PACK_AB_MERGE_C R31, RZ, R31, RZ ;  /* 0x0000001fff1f723e */ /* 0x000fe400048070ff */
[----:B------:R-:W-:Y:S02]  /*7d40*/  LOP3.LUT R23, R23, 0xff0000, RZ, 0xc0, !PT ;  /* 0x00ff000017177812 */ /* 0x000fe400078ec0ff */
[----:B------:R-:W-:Y:S02]  /*7d50*/  SHF.L.U32 R211, R211, 0x10, RZ ;  /* 0x00000010d3d37819 */ /* 0x000fe400000006ff */
[----:B------:R-:W-:Y:S02]  /*7d60*/  SHF.L.U32 R2, R205, 0x18, RZ ;  /* 0x00000018cd027819 */ /* 0x000fe400000006ff */
[----:B------:R-:W-:Y:S01]  /*7d70*/  MOV R4, UR7 ;  /* 0x0000000700047c02 */ /* 0x000fe20008000f00 */
[----:B------:R-:W-:Y:S01]  /*7d80*/  @P1 FMUL R18, R18, UR10 ;  /* 0x0000000a12121c20 */ /* 0x000fe20008400000 */
[----:B------:R-:W-:-:S02]  /*7d90*/  LEA R36, R36, R37, 0x8 ;  /* 0x0000002524247211 */ /* 0x000fc400078e40ff */
[----:B------:R-:W-:Y:S02]  /*7da0*/  F2FP.SATFINITE.E4M3.F32.PACK_AB_MERGE_C R29, RZ, R29, RZ ;  /* 0x0000001dff1d723e */ /* 0x000fe400048070ff */
[----:B------:R-:W-:Y:S02]  /*7db0*/  LEA R61, R163, R61, 0x8 ;  /* 0x0000003da33d7211 */ /* 0x000fe400078e40ff */
[----:B------:R-:W-:Y:S02]  /*7dc0*/  LOP3.LUT R35, R35, 0xff0000, RZ, 0xc0, !PT ;  /* 0x00ff000023237812 */ /* 0x000fe400078ec0ff */
[----:B------:R-:W-:Y:S02]  /*7dd0*/  F2FP.SATFINITE.E4M3.F32.PACK_AB_MERGE_C R27, RZ, R27, RZ ;  /* 0x0000001bff1b723e */ /* 0x000fe400048070ff */
[----:B------:R-:W-:Y:S02]  /*7de0*/  LOP3.LUT R5, R162, 0xff0000, RZ, 0xc0, !PT ;  /* 0x00ff0000a2057812 */ /* 0x000fe400078ec0ff */
[----:B------:R-:W-:-:S02]  /*7df0*/  LOP3.LUT R34, R34, 0xffff, RZ, 0xc0, !PT ;  /* 0x0000ffff22227812 */ /* 0x000fc400078ec0ff */
[----:B------:R-:W-:Y:S02]  /*7e00*/  LOP3.LUT R164, R164, 0xffff, RZ, 0xc0, !PT ;  /* 0x0000ffffa4a47812 */ /* 0x000fe400078ec0ff */
[----:B------:R-:W-:Y:S02]  /*7e10*/  LEA R167, R171, R167, 0x8 ;  /* 0x000000a7aba77211 */ /* 0x000fe400078e40ff */
[----:B------:R-:W-:Y:S02]  /*7e20*/  LOP3.LUT R170, R170, 0xff0000, RZ, 0xc0, !PT ;  /* 0x00ff0000aaaa7812 */ /* 0x000fe400078ec0ff */
[----:B------:R-:W-:Y:S02]  /*7e30*/  F2FP.SATFINITE.E4M3.F32.PACK_AB_MERGE_C R22, RZ, R22, RZ ;  /* 0x00000016ff16723e */ /* 0x000fe400048070ff */
[----:B------:R-:W-:Y:S02]  /*7e40*/  LOP3.LUT R192, R192, 0xffff, RZ, 0xc0, !PT ;  /* 0x0000ffffc0c07812 */ /* 0x000fe400078ec0ff */
[----:B------:R-:W-:-:S02]  /*7e50*/  LOP3.LUT R3, R3, 0xffff, RZ, 0xc0, !PT ;  /* 0x0000ffff03037812 */ /* 0x000fc400078ec0ff */
[----:B------:R-:W-:Y:S01]  /*7e60*/  LOP3.LUT R12, R12, 0xffff, R187, 0xf8, !PT ;  /* 0x0000ffff0c0c7812 */ /* 0x000fe200078ef8bb */
[----:B------:R-:W-:Y:S01]  /*7e70*/  @P1 FMUL R195, R195, UR10 ;  /* 0x0000000ac3c31c20 */ /* 0x000fe20008400000 */
[----:B------:R-:W-:Y:S01]  /*7e80*/  F2FP.SATFINITE.E4M3.F32.PACK_AB_MERGE_C R32, RZ, R32, RZ ;  /* 0x00000020ff20723e */ /* 0x000fe200048070ff */
[----:B------:R-:W-:Y:S01]  /*7e90*/  @P1 FMUL R6, R6, UR10 ;  /* 0x0000000a06061c20 */ /* 0x000fe20008400000 */
[----:B------:R-:W-:Y:S02]  /*7ea0*/  LOP3.LUT R33, R33, 0xff, RZ, 0xc0, !PT ;  /* 0x000000ff21217812 */ /* 0x000fe400078ec0ff */
[----:B------:R-:W-:Y:S02]  /*7eb0*/  LEA R183, R212, R183, 0x8 ;  /* 0x000000b7d4b77211 */ /* 0x000fe400078e40ff */
[----:B------:R-:W-:Y:S02]  /*7ec0*/  SHF.L.U32 R31, R31, 0x10, RZ ;  /* 0x000000101f1f7819 */ /* 0x000fe400000006ff */
[----:B------:R-:W-:-:S02]  /*7ed0*/  LOP3.LUT R24, R23, 0xffff, R24, 0xf8, !PT ;  /* 0x0000ffff17187812 */ /* 0x000fc400078ef818 */
[----:B------:R-:W-:Y:S02]  /*7ee0*/  LOP3.LUT R211, R211, 0xff0000, RZ, 0xc0, !PT ;  /* 0x00ff0000d3d37812 */ /* 0x000fe400078ec0ff */
[----:B------:R-:W-:Y:S02]  /*7ef0*/  F2FP.SATFINITE.E4M3.F32.PACK_AB_MERGE_C R30, RZ, R30, RZ ;  /* 0x0000001eff1e723e */ /* 0x000fe400048070ff */
[----:B------:R-:W-:Y:S01]  /*7f00*/  LOP3.LUT R187, R7, R2, RZ, 0xfc, !PT ;  /* 0x0000000207bb7212 */ /* 0x000fe200078efcff */
[----:B------:R-:W-:Y:S01]  /*7f10*/  IMAD R7, R4, 0x1900, R11 ;  /* 0x0000190004077824 */ /* 0x000fe200078e020b */
[----:B------:R-:W-:Y:S02]  /*7f20*/  F2FP.SATFINITE.E4M3.F32.PACK_AB_MERGE_C R28, RZ, R28, RZ ;  /* 0x0000001cff1c723e */ /* 0x000fe400048070ff */
[----:B------:R-:W-:Y:S02]  /*7f30*/  LOP3.LUT R29, R29, 0xff, RZ, 0xc0, !PT ;  /* 0x000000ff1d1d7812 */ /* 0x000fe400078ec0ff */
[----:B------:R-:W-:-:S02]  /*7f40*/  LOP3.LUT R36, R35, 0xffff, R36, 0xf8, !PT ;  /* 0x0000ffff23247812 */ /* 0x000fc400078ef824 */
[----:B------:R-:W-:Y:S02]  /*7f50*/  SHF.L.U32 R27, R27, 0x10, RZ ;  /* 0x000000101b1b7819 */ /* 0x000fe400000006ff */
[----:B------:R-:W-:Y:S02]  /*7f60*/  LOP3.LUT R5, R5, 0xffff, R61, 0xf8, !PT ;  /* 0x0000ffff05057812 */ /* 0x000fe400078ef83d */
[----:B------:R-:W-:Y:S02]  /*7f70*/  F2FP.SATFINITE.E4M3.F32.PACK_AB_MERGE_C R26, RZ, R26, RZ ;  /* 0x0000001aff1a723e */ /* 0x000fe400048070ff */
[----:B------:R-:W-:Y:S02]  /*7f80*/  SHF.L.U32 R23, R34, 0x18, RZ ;  /* 0x0000001822177819 */ /* 0x000fe400000006ff */
[----:B------:R-:W-:Y:S01]  /*7f90*/  SHF.L.U32 R164, R164, 0x18, RZ ;  /* 0x00000018a4a47819 */ /* 0x000fe200000006ff */
[----:B------:R-:W-:Y:S01]  /*7fa0*/  @P1 FMUL R193, R193, UR10 ;  /* 0x0000000ac1c11c20 */ /* 0x000fe20008400000 */
[----:B------:R-:W-:Y:S01]  /*7fb0*/  LOP3.LUT R167, R170, 0xffff, R167, 0xf8, !PT ;  /* 0x0000ffffaaa77812 */ /* 0x000fe200078ef8a7 */
[----:B------:R-:W-:Y:S01]  /*7fc0*/  IMAD.SHL.U32 R2, R3, 0x1000000, RZ ;  /* 0x0100000003027824 */ /* 0x000fe200078e00ff */
[----:B------:R-:W-:-:S02]  /*7fd0*/  LOP3.LUT R22, R22, 0xffff, RZ, 0xc0, !PT ;  /* 0x0000ffff16167812 */ /* 0x000fc400078ec0ff */
[----:B------:R-:W-:Y:S02]  /*7fe0*/  F2FP.SATFINITE.E4M3.F32.PACK_AB_MERGE_C R14, RZ, R14, RZ ;  /* 0x0000000eff0e723e */ /* 0x000fe400048070ff */
[----:B------:R-:W-:Y:S02]  /*7ff0*/  SHF.L.U32 R178, R192, 0x18, RZ ;  /* 0x00000018c0b27819 */ /* 0x000fe400000006ff */
[----:B------:R-:W-:Y:S01]  /*8000*/  F2FP.SATFINITE.E4M3.F32.PACK_AB_MERGE_C R18, RZ, R18, RZ ;  /* 0x00000012ff12723e */ /* 0x000fe200048070ff */
[----:B------:R-:W-:Y:S01]  /*8010*/  @P1 FMUL R196, R196, UR10 ;  /* 0x0000000ac4c41c20 */ /* 0x000fe20008400000 */
[----:B------:R-:W-:Y:S02]  /*8020*/  LEA R32, R32, R33, 0x8 ;  /* 0x0000002120207211 */ /* 0x000fe400078e40ff */
[----:B------:R-:W-:Y:S02]  /*8030*/  LOP3.LUT R31, R31, 0xff0000, RZ, 0xc0, !PT ;  /* 0x00ff00001f1f7812 */ /* 0x000fe400078ec0ff */
[----:B------:R-:W-:-:S02]  /*8040*/  LOP3.LUT R183, R211, 0xffff, R183, 0xf8, !PT ;  /* 0x0000ffffd3b77812 */ /* 0x000fc400078ef8b7 */
[----:B------:R-:W-:Y:S01]  /*8050*/  LOP3.LUT R30, R30, 0xffff, RZ, 0xc0, !PT ;  /* 0x0000ffff1e1e7812 */ /* 0x000fe200078ec0ff */
[----:B------:R-:W-:Y:S01]  /*8060*/  @P1 FMUL R188, R188, UR10 ;  /* 0x0000000abcbc1c20 */ /* 0x000fe20008400000 */
[----:B------:R-:W-:Y:S02]  /*8070*/  LEA R28, R28, R29, 0x8 ;  /* 0x0000001d1c1c7211 */ /* 0x000fe400078e40ff */
[----:B------:R-:W-:Y:S02]  /*8080*/  LOP3.LUT R27, R27, 0xff0000, RZ, 0xc0, !PT ;  /* 0x00ff00001b1b7812 */ /* 0x000fe400078ec0ff */
[----:B------:R-:W-:Y:S02]  /*8090*/  LOP3.LUT R26, R26, 0xffff, RZ, 0xc0, !PT ;  /* 0x0000ffff1a1a7812 */ /* 0x000fe400078ec0ff */
[----:B------:R-:W-:Y:S02]  /*80a0*/  LOP3.LUT R36, R36, R23, RZ, 0xfc, !PT ;  /* 0x0000001724247212 */ /* 0x000fe400078efcff */
[----:B------:R-:W-:Y:S01]  /*80b0*/  LOP3.LUT R174, R5, R164, RZ, 0xfc, !PT ;  /* 0x000000a405ae7212 */ /* 0x000fe200078efcff */
[----:B------:R-:W-:Y:S01]  /*80c0*/  @P1 FMUL R194, R194, UR10 ;  /* 0x0000000ac2c21c20 */ /* 0x000fe20008400000 */
[----:B------:R-:W-:Y:S01]  /*80d0*/  F2FP.SATFINITE.E4M3.F32.PACK_AB_MERGE_C R195, RZ, R195, RZ ;  /* 0x000000c3ffc3723e */ /* 0x000fe200048070ff */
[----:B------:R-:W-:Y:S01]  /*80e0*/  @P1 FMUL R189, R189, UR10 ;  /* 0x0000000abdbd1c20 */ /* 0x000fe20008400000 */
[----:B------:R-:W-:Y:S01]  /*80f0*/  SHF.L.U32 R23, R22, 0x18, RZ ;  /* 0x0000001816177819 */ /* 0x000fe200000006ff */
[----:B------:R-:W-:Y:S01]  /*8100*/  @P1 FMUL R218, R218, UR10 ;  /* 0x0000000adada1c20 */ /* 0x000fe20008400000 */
[----:B------:R-:W-:Y:S01]  /*8110*/  LOP3.LUT R14, R14, 0xffff, RZ, 0xc0, !PT ;  /* 0x0000ffff0e0e7812 */ /* 0x000fe200078ec0ff */
[----:B------:R-:W-:Y:S01]  /*8120*/  @P1 FMUL R210, R210, UR10 ;  /* 0x0000000ad2d21c20 */ /* 0x000fe20008400000 */
[----:B------:R-:W-:-:S02]  /*8130*/  F2FP.SATFINITE.E4M3.F32.PACK_AB_MERGE_C R6, RZ, R6, RZ ;  /* 0x00000006ff06723e */ /* 0x000fc400048070ff */
[----:B------:R-:W-:Y:S02]  /*8140*/  LOP3.LUT R178, R167, R178, RZ, 0xfc, !PT ;  /* 0x000000b2a7b27212 */ /* 0x000fe400078efcff */
[C---:B------:R-:W-:Y:S02]  /*8150*/  IADD3 R5, PT, PT, R7.reuse, 0x100, RZ ;  /* 0x0000010007057810 */ /* 0x040fe40007ffe0ff */
[----:B------:R-:W-:Y:S02]  /*8160*/  LOP3.LUT R18, R18, 0xffff, RZ, 0xc0, !PT ;  /* 0x0000ffff12127812 */ /* 0x000fe400078ec0ff */
[----:B------:R-:W-:Y:S01]  /*8170*/  IADD3 R167, PT, PT, R7, 0x200, RZ ;  /* 0x0000020007a77810 */ /* 0x000fe20007ffe0ff */
[----:B------:R-:W-:Y:S01]  /*8180*/  @P1 FMUL R201, R201, UR10 ;  /* 0x0000000ac9c91c20 */ /* 0x000fe20008400000 */
[----:B------:R-:W-:Y:S02]  /*8190*/  F2FP.SATFINITE.E4M3.F32.PACK_AB_MERGE_C R193, RZ, R193, RZ ;  /* 0x000000c1ffc1723e */ /* 0x000fe400048070ff */
[----:B------:R-:W-:-:S02]  /*81a0*/  LOP3.LUT R32, R31, 0xffff, R32, 0xf8, !PT ;  /* 0x0000ffff1f207812 */ /* 0x000fc400078ef820 */
[----:B------:R-:W-:Y:S02]  /*81b0*/  SHF.L.U32 R25, R30, 0x18, RZ ;  /* 0x000000181e197819 */ /* 0x000fe400000006ff */
[----:B------:R-:W-:Y:S01]  /*81c0*/  LOP3.LUT R183, R183, R2, RZ, 0xfc, !PT ;  /* 0x00000002b7b77212 */ /* 0x000fe200078efcff */
[C---:B0-----:R-:W-:Y:S01]  /*81d0*/  IMAD.WIDE.U32 R2, R7.reuse, 0x4, R168 ;  /* 0x0000000407027825 */ /* 0x041fe200078e00a8 */
[----:B------:R-:W-:Y:S02]  /*81e0*/  IADD3 R165, PT, PT, R7, 0x300, RZ ;  /* 0x0000030007a57810 */ /* 0x000fe40007ffe0ff */
[----:B------:R-:W-:Y:S02]  /*81f0*/  LOP3.LUT R28, R27, 0xffff, R28, 0xf8, !PT ;  /* 0x0000ffff1b1c7812 */ /* 0x000fe400078ef81c */
[----:B------:R-:W-:Y:S02]  /*8200*/  SHF.L.U32 R61, R26, 0x18, RZ ;  /* 0x000000181a3d7819 */ /* 0x000fe400000006ff */
[----:B------:R-:W-:Y:S01]  /*8210*/  IADD3 R163, PT, PT, R7, 0x400, RZ ;  /* 0x0000040007a37810 */ /* 0x000fe20007ffe0ff */
[----:B------:R-:W-:Y:S01]  /*8220*/  @P1 FMUL R217, R217, UR10 ;  /* 0x0000000ad9d91c20 */ /* 0x000fe20008400000 */
[----:B------:R-:W-:Y:S01]  /*8230*/  LOP3.LUT R170, R24, R23, RZ, 0xfc, !PT ;  /* 0x0000001718aa7212 */ /* 0x000fe200078efcff */
[----:B------:R-:W-:Y:S01]  /*8240*/  IMAD.U32 R195, R195, 0x10000, RZ ;  /* 0x00010000c3c37824 */ /* 0x000fe200078e00ff */
[----:B------:R-:W-:Y:S01]  /*8250*/  LOP3.LUT R6, R6, 0xffff, RZ, 0xc0, !PT ;  /* 0x0000ffff06067812 */ /* 0x000fe200078ec0ff */
[----:B------:R-:W-:Y:S01]  /*8260*/  IMAD.SHL.U32 R23, R14, 0x1000000, RZ ;  /* 0x010000000e177824 */ /* 0x000fe200078e00ff */
[----:B------:R-:W-:Y:S01]  /*8270*/  F2FP.SATFINITE.E4M3.F32.PACK_AB_MERGE_C R196, RZ, R196, RZ ;  /* 0x000000c4ffc4723e */ /* 0x000fe200048070ff */
[----:B------:R-:W-:Y:S01]  /*8280*/  @P1 FMUL R190, R190, UR10 ;  /* 0x0000000abebe1c20 */ /* 0x000fe20008400000 */
[----:B------:R-:W-:Y:S01]  /*8290*/  SHF.L.U32 R173, R18, 0x18, RZ ;  /* 0x0000001812ad7819 */ /* 0x000fe200000006ff */
[----:B------:R-:W-:Y:S01]  /*82a0*/  IMAD.WIDE.U32 R4, R5, 0x4, R168 ;  /* 0x0000000405047825 */ /* 0x000fe200078e00a8 */
[----:B------:R-:W-:-:S03]  /*82b0*/  F2FP.SATFINITE.E4M3.F32.PACK_AB_MERGE_C R188, RZ, R188, RZ ;  /* 0x000000bcffbc723e */ /* 0x000fc600048070ff */
[----:B------:R-:W-:Y:S01]  /*82c0*/  @P1 FMUL R186, R186, UR10 ;  /* 0x0000000ababa1c20 */ /* 0x000fe20008400000 */
[C---:B------:R-:W-:Y:S01]  /*82d0*/  IADD3 R39, PT, PT, R7.reuse, 0x600, RZ ;  /* 0x0000060007277810 */ /* 0x040fe20007ffe0ff */
[----:B------:R-:W-:Y:S01]  /*82e0*/  VIADD R41, R7, 0x500 ;  /* 0x0000050007297836 */ /* 0x000fe20000000000 */
[----:B------:R-:W-:Y:S01]  /*82f0*/  F2FP.SATFINITE.E4M3.F32.PACK_AB_MERGE_C R194, RZ, R194, RZ ;  /* 0x000000c2ffc2723e */ /* 0x000fe200048070ff */
[--C-:B------:R-:W-:Y:S01]  /*8300*/  IMAD.WIDE.U32 R166, R167, 0x4, R168.reuse ;  /* 0x00000004a7a67825 */ /* 0x100fe200078e00a8 */
[----:B------:R-:W-:Y:S02]  /*8310*/  LOP3.LUT R193, R193, 0xff, RZ, 0xc0, !PT ;  /* 0x000000ffc1c17812 */ /* 0x000fe400078ec0ff */
[----:B------:R-:W-:Y:S01]  /*8320*/  F2FP.SATFINITE.E4M3.F32.PACK_AB_MERGE_C R189, RZ, R189, RZ ;  /* 0x000000bdffbd723e */ /* 0x000fe200048070ff */
[----:B------:R-:W-:Y:S01]  /*8330*/  IMAD.WIDE.U32 R164, R165, 0x4, R168 ;  /* 0x00000004a5a47825 */ /* 0x000fe200078e00a8 */
[----:B------:R-:W-:Y:S02]  /*8340*/  F2FP.SATFINITE.E4M3.F32.PACK_AB_MERGE_C R218, RZ, R218, RZ ;  /* 0x000000daffda723e */ /* 0x000fe400048070ff */
[----:B------:R-:W-:-:S02]  /*8350*/  LOP3.LUT R0, R32, R25, RZ, 0xfc, !PT ;  /* 0x0000001920007212 */ /* 0x000fc400078efcff */
[----:B------:R-:W-:Y:S02]  /*8360*/  F2FP.SATFINITE.E4M3.F32.PACK_AB_MERGE_C R210, RZ, R210, RZ ;  /* 0x000000d2ffd2723e */ /* 0x000fe400048070ff */
[----:B------:R-:W-:Y:S01]  /*8370*/  IADD3 R37, PT, PT, R7, 0x700, RZ ;  /* 0x0000070007257810 */ /* 0x000fe20007ffe0ff */
[----:B------:R0:W-:Y:S01]  /*8380*/  STG.E desc[UR8][R2.64], R40 ;  /* 0x0000002802007986 */ /* 0x0001e2000c101908 */
[----:B------:R-:W-:Y:S01]  /*8390*/  LOP3.LUT R61, R28, R61, RZ, 0xfc, !PT ;  /* 0x0000003d1c3d7212 */ /* 0x000fe200078efcff */
[----:B------:R-:W-:Y:S01]  /*83a0*/  IMAD.WIDE.U32 R162, R163, 0x4, R168 ;  /* 0x00000004a3a27825 */ /* 0x000fe200078e00a8 */
[----:B------:R-:W-:Y:S02]  /*83b0*/  IADD3 R35, PT, PT, R7, 0x800, RZ ;  /* 0x0000080007237810 */ /* 0x000fe40007ffe0ff */
[----:B------:R-:W-:Y:S02]  /*83c0*/  SHF.L.U32 R171, R6, 0x18, RZ ;  /* 0x0000001806ab7819 */ /* 0x000fe400000006ff */
[----:B------:R-:W-:-:S02]  /*83d0*/  LOP3.LUT R196, R196, 0xffff, RZ, 0xc0, !PT ;  /* 0x0000ffffc4c47812 */ /* 0x000fc400078ec0ff */
[----:B------:R-:W-:Y:S02]  /*83e0*/  F2FP.SATFINITE.E4M3.F32.PACK_AB_MERGE_C R201, RZ, R201, RZ ;  /* 0x000000c9ffc9723e */ /* 0x000fe400048070ff */
[----:B------:R-:W-:Y:S01]  /*83f0*/  IADD3 R33, PT, PT, R7, 0x900, RZ ;  /* 0x0000090007217810 */ /* 0x000fe20007ffe0ff */
[--C-:B0-----:R-:W-:Y:S01]  /*8400*/  IMAD.WIDE.U32 R40, R41, 0x4, R168.reuse ;  /* 0x0000000429287825 */ /* 0x101fe200078e00a8 */
[----:B------:R-:W-:Y:S01]  /*8410*/  LOP3.LUT R173, R20, R173, RZ, 0xfc, !PT ;  /* 0x000000ad14ad7212 */ /* 0x000fe200078efcff */
[----:B------:R0:W-:Y:S01]  /*8420*/  STG.E desc[UR8][R4.64], R36 ;  /* 0x0000002404007986 */ /* 0x0001e2000c101908 */
[----:B------:R-:W-:Y:S01]  /*8430*/  LOP3.LUT R188, R188, 0xffff, RZ, 0xc0, !PT ;  /* 0x0000ffffbcbc7812 */ /* 0x000fe200078ec0ff */
[----:B------:R-:W-:Y:S01]  /*8440*/  IMAD.WIDE.U32 R38, R39, 0x4, R168 ;  /* 0x0000000427267825 */ /* 0x000fe200078e00a8 */
[----:B------:R-:W-:Y:S01]  /*8450*/  IADD3 R30, PT, PT, R7, 0xa00, RZ ;  /* 0x00000a00071e7810 */ /* 0x000fe20007ffe0ff */
[----:B------:R1:W-:Y:S01]  /*8460*/  STG.E desc[UR8][R166.64], R0 ;  /* 0x00000000a6007986 */ /* 0x0003e2000c101908 */
[----:B------:R-:W-:-:S02]  /*8470*/  LEA R193, R194, R193, 0x8 ;  /* 0x000000c1c2c17211 */ /* 0x000fc400078e40ff */
[----:B------:R-:W-:Y:S02]  /*8480*/  F2FP.SATFINITE.E4M3.F32.PACK_AB_MERGE_C R217, RZ, R217, RZ ;  /* 0x000000d9ffd9723e */ /* 0x000fe400048070ff */
[----:B------:R-:W-:Y:S02]  /*8490*/  LOP3.LUT R189, R189, 0xff, RZ, 0xc0, !PT ;  /* 0x000000ffbdbd7812 */ /* 0x000fe400078ec0ff */
[----:B------:R-:W-:Y:S01]  /*84a0*/  LOP3.LUT R195, R195, 0xff0000, RZ, 0xc0, !PT ;  /* 0x00ff0000c3c37812 */ /* 0x000fe200078ec0ff */
[----:B0-----:R-:W-:Y:S01]  /*84b0*/  IMAD.WIDE.U32 R36, R37, 0x4, R168 ;  /* 0x0000000425247825 */ /* 0x001fe200078e00a8 */
[----:B------:R-:W-:Y:S02]  /*84c0*/  SHF.L.U32 R218, R218, 0x10, RZ ;  /* 0x00000010dada7819 */ /* 0x000fe400000006ff */
[----:B------:R-:W-:Y:S02]  /*84d0*/  LOP3.LUT R10, R16, R23, RZ, 0xfc, !PT ;  /* 0x00000017100a7212 */ /* 0x000fe400078efcff */
[----:B------:R-:W-:-:S02]  /*84e0*/  LOP3.LUT R210, R210, 0xffff, RZ, 0xc0, !PT ;  /* 0x0000ffffd2d27812 */ /* 0x000fc400078ec0ff */
[----:B------:R-:W-:Y:S02]  /*84f0*/  F2FP.SATFINITE.E4M3.F32.PACK_AB_MERGE_C R190, RZ, R190, RZ ;  /* 0x000000beffbe723e */ /* 0x000fe400048070ff */
[----:B------:R-:W-:Y:S01]  /*8500*/  IADD3 R28, PT, PT, R7, 0xb00, RZ ;  /* 0x00000b00071c7810 */ /* 0x000fe20007ffe0ff */
[--C-:B------:R-:W-:Y:S01]  /*8510*/  IMAD.WIDE.U32 R34, R35, 0x4, R168.reuse ;  /* 0x0000000423227825 */ /* 0x100fe200078e00a8 */
[----:B------:R-:W-:Y:S01]  /*8520*/  F2FP.SATFINITE.E4M3.F32.PACK_AB_MERGE_C R186, RZ, R186, RZ ;  /* 0x000000baffba723e */ /* 0x000fe200048070ff */
[----:B------:R1:W-:Y:S01]  /*8530*/  STG.E desc[UR8][R164.64], R61 ;  /* 0x0000003da4007986 */ /* 0x0003e2000c101908 */
[C---:B------:R-:W-:Y:S01]  /*8540*/  IADD3 R26, PT, PT, R7.reuse, 0xc00, RZ ;  /* 0x00000c00071a7810 */ /* 0x040fe20007ffe0ff */
[----:B------:R-:W-:Y:S01]  /*8550*/  IMAD.SHL.U32 R182, R196, 0x1000000, RZ ;  /* 0x01000000c4b67824 */ /* 0x000fe200078e00ff */
[----:B------:R-:W-:Y:S01]  /*8560*/  LOP3.LUT R171, R8, R171, RZ, 0xfc, !PT ;  /* 0x000000ab08ab7212 */ /* 0x000fe200078efcff */
[----:B------:R-:W-:Y:S01]  /*8570*/  VIADD R24, R7, 0xd00 ;  /* 0x00000d0007187836 */ /* 0x000fe20000000000 */
[----:B------:R-:W-:Y:S01]  /*8580*/  LOP3.LUT R201, R201, 0xffff, RZ, 0xc0, !PT ;  /* 0x0000ffffc9c97812 */ /* 0x000fe200078ec0ff */
[--C-:B------:R-:W-:Y:S01]  /*8590*/  IMAD.WIDE.U32 R32, R33, 0x4, R168.reuse ;  /* 0x0000000421207825 */ /* 0x100fe200078e00a8 */
[----:B------:R-:W-:Y:S01]  /*85a0*/  SHF.L.U32 R13, R188, 0x18, RZ ;  /* 0x00000018bc0d7819 */ /* 0x000fe200000006ff */
[----:B------:R1:W-:Y:S01]  /*85b0*/  STG.E desc[UR8][R162.64], R170 ;  /* 0x000000aaa2007986 */ /* 0x0003e2000c101908 */
[----:B------:R-:W-:Y:S01]  /*85c0*/  IADD3 R22, PT, PT, R7, 0xe00, RZ ;  /* 0x00000e0007167810 */ /* 0x000fe20007ffe0ff */
[----:B------:R-:W-:Y:S01]  /*85d0*/  IMAD.WIDE.U32 R30, R30, 0x4, R168 ;  /* 0x000000041e1e7825 */ /* 0x000fe200078e00a8 */
[----:B------:R-:W-:Y:S01]  /*85e0*/  LEA R189, R217, R189, 0x8 ;  /* 0x000000bdd9bd7211 */ /* 0x000fe200078e40ff */
[----:B------:R1:W-:Y:S01]  /*85f0*/  STG.E desc[UR8][R40.64], R173 ;  /* 0x000000ad28007986 */ /* 0x0003e2000c101908 */
[----:B------:R-:W-:Y:S01]  /*8600*/  LOP3.LUT R193, R195, 0xffff, R193, 0xf8, !PT ;  /* 0x0000ffffc3c17812 */ /* 0x000fe200078ef8c1 */
[----:B------:R-:W-:Y:S01]  /*8610*/  IMAD.WIDE.U32 R28, R28, 0x4, R168 ;  /* 0x000000041c1c7825 */ /* 0x000fe200078e00a8 */
[----:B------:R-:W-:Y:S01]  /*8620*/  LOP3.LUT R218, R218, 0xff0000, RZ, 0xc0, !PT ;  /* 0x00ff0000dada7812 */ /* 0x000fe200078ec0ff */
[----:B------:R1:W-:Y:S01]  /*8630*/  STG.E desc[UR8][R38.64], R10 ;  /* 0x0000000a26007986 */ /* 0x0003e2000c101908 */
[----:B------:R-:W-:-:S02]  /*8640*/  SHF.L.U32 R184, R210, 0x18, RZ ;  /* 0x00000018d2b87819 */ /* 0x000fc400000006ff */
[----:B------:R-:W-:Y:S02]  /*8650*/  LOP3.LUT R190, R190, 0xffff, RZ, 0xc0, !PT ;  /* 0x0000ffffbebe7812 */ /* 0x000fe400078ec0ff */
[C---:B------:R-:W-:Y:S01]  /*8660*/  IADD3 R20, PT, PT, R7.reuse, 0xf00, RZ ;  /* 0x00000f0007147810 */ /* 0x040fe20007ffe0ff */
[--C-:B------:R-:W-:Y:S01]  /*8670*/  IMAD.WIDE.U32 R26, R26, 0x4, R168.reuse ;  /* 0x000000041a1a7825 */ /* 0x100fe200078e00a8 */
[----:B------:R-:W-:Y:S01]  /*8680*/  LOP3.LUT R186, R186, 0xffff, RZ, 0xc0, !PT ;  /* 0x0000ffffbaba7812 */ /* 0x000fe200078ec0ff */
[----:B------:R1:W-:Y:S01]  /*8690*/  STG.E desc[UR8][R36.64], R172 ;  /* 0x000000ac24007986 */ /* 0x0003e2000c101908 */
[----:B------:R-:W-:Y:S01]  /*86a0*/  IADD3 R18, PT, PT, R7, 0x1000, RZ ;  /* 0x0000100007127810 */ /* 0x000fe20007ffe0ff */
[--C-:B------:R-:W-:Y:S01]  /*86b0*/  IMAD.WIDE.U32 R24, R24, 0x4, R168.reuse ;  /* 0x0000000418187825 */ /* 0x100fe200078e00a8 */
[----:B------:R-:W-:Y:S01]  /*86c0*/  SHF.L.U32 R180, R201, 0x18, RZ ;  /* 0x00000018c9b47819 */ /* 0x000fe200000006ff */
[----:B------:R1:W-:Y:S01]  /*86d0*/  STG.E desc[UR8][R34.64], R171 ;  /* 0x000000ab22007986 */ /* 0x0003e2000c101908 */
[C---:B------:R-:W-:Y:S01]  /*86e0*/  IADD3 R16, PT, PT, R7.reuse, 0x1100, RZ ;  /* 0x0000110007107810 */ /* 0x040fe20007ffe0ff */
[----:B------:R-:W-:Y:S01]  /*86f0*/  IMAD.WIDE.U32 R22, R22, 0x4, R168 ;  /* 0x0000000416167825 */ /* 0x000fe200078e00a8 */
[----:B------:R-:W-:Y:S01]  /*8700*/  LOP3.LUT R188, R12, R13, RZ, 0xfc, !PT ;  /* 0x0000000d0cbc7212 */ /* 0x000fe200078efcff */
[----:B------:R1:W-:Y:S01]  /*8710*/  STG.E desc[UR8][R32.64], R176 ;  /* 0x000000b020007986 */ /* 0x0003e2000c101908 */
[----:B------:R-:W-:-:S02]  /*8720*/  IADD3 R14, PT, PT, R7, 0x1200, RZ ;  /* 0x00001200070e7810 */ /* 0x000fc40007ffe0ff */
[----:B------:R-:W-:Y:S01]  /*8730*/  LOP3.LUT R189, R218, 0xffff, R189, 0xf8, !PT ;  /* 0x0000ffffdabd7812 */ /* 0x000fe200078ef8bd */
[----:B------:R1:W-:Y:S01]  /*8740*/  STG.E desc[UR8][R30.64], R175 ;  /* 0x000000af1e007986 */ /* 0x0003e2000c101908 */
[----:B------:R-:W-:Y:S02]  /*8750*/  LOP3.LUT R182, R193, R182, RZ, 0xfc, !PT ;  /* 0x000000b6c1b67212 */ /* 0x000fe400078efcff */
[----:B------:R-:W-:Y:S01]  /*8760*/  LOP3.LUT R184, R21, R184, RZ, 0xfc, !PT ;  /* 0x000000b815b87212 */ /* 0x000fe200078efcff */
[--C-:B------:R-:W-:Y:S01]  /*8770*/  IMAD.WIDE.U32 R20, R20, 0x4, R168.reuse ;  /* 0x0000000414147825 */ /* 0x100fe200078e00a8 */
[----:B------:R-:W-:Y:S02]  /*8780*/  SHF.L.U32 R190, R190, 0x18, RZ ;  /* 0x00000018bebe7819 */ /* 0x000fe400000006ff */
[C---:B------:R-:W-:Y:S01]  /*8790*/  IADD3 R12, PT, PT, R7.reuse, 0x1300, RZ ;  /* 0x00001300070c7810 */ /* 0x040fe20007ffe0ff */
[--C-:B------:R-:W-:Y:S01]  /*87a0*/  IMAD.WIDE.U32 R18, R18, 0x4, R168.reuse ;  /* 0x0000000412127825 */ /* 0x100fe200078e00a8 */
[----:B------:R-:W-:Y:S01]  /*87b0*/  SHF.L.U32 R186, R186, 0x18, RZ ;  /* 0x00000018baba7819 */ /* 0x000fe200000006ff */
[----:B------:R1:W-:Y:S01]  /*87c0*/  STG.E desc[UR8][R28.64], R174 ;  /* 0x000000ae1c007986 */ /* 0x0003e2000c101908 */
[C---:B------:R-:W-:Y:S01]  /*87d0*/  IADD3 R8, PT, PT, R7.reuse, 0x1400, RZ ;  /* 0x0000140007087810 */ /* 0x040fe20007ffe0ff */
[----:B------:R-:W-:Y:S01]  /*87e0*/  VIADD R6, R7, 0x1500 ;  /* 0x0000150007067836 */ /* 0x000fe20000000000 */
        /* <DEDUP_REMOVED lines=28> */
.L_x_12185:
[----:B------:R-:W1:Y:S01]  /*89b0*/  LDCU.U8 UR6, c[0x0][0x3c0] ;  /* 0x00007800ff0677ac */ /* 0x000e620008000000 */
[----:B0-----:R-:W-:Y:S01]  /*89c0*/  FADD R168, R41, -UR11 ;  /* 0x8000000b29a87e21 */ /* 0x001fe20008000000 */
[----:B------:R-:W-:Y:S01]  /*89d0*/  SHF.L.U32 R41, R160, 0x10, RZ ;  /* 0x00000010a0297819 */ /* 0x000fe200000006ff */
[----:B------:R-:W2:Y:S01]  /*89e0*/  LDL R170, [R1+0x24] ;  /* 0x0000240001aa7983 */ /* 0x000ea20000100800 */
[----:B------:R-:W-:Y:S01]  /*89f0*/  SHF.L.U32 R169, R114, 0x10, RZ ;  /* 0x0000001072a97819 */ /* 0x000fe200000006ff */
[----:B------:R-:W-:Y:S02]  /*8a00*/  FMUL R168, R168, UR5 ;  /* 0x00000005a8a87c20 */ /* 0x000fe40008400000 */
[----:B------:R-:W3:Y:S01]  /*8a10*/  LDL R171, [R1+0x20] ;  /* 0x0000200001ab7983 */ /* 0x000ee20000100800 */
[----:B-1----:R-:W-:Y:S01]  /*8a20*/  ISETP.NE.AND P2, PT, RZ, UR6, PT ;  /* 0x00000006ff007c0c */ /* 0x002fe2000bf45270 */
[----:B------:R-:W0:-:S12]  /*8a30*/  LDCU.U8 UR6, c[0x0][0x404] ;  /* 0x00008080ff0677ac */ /* 0x000e180008000000 */
[----:B------:R-:W-:-:S04]  /*8a40*/  @P2 FADD R41, R41, 1 ;  /* 0x3f80000029292421 */ /* 0x000fc80000000000 */
[----:B------:R-:W-:Y:S02]  /*8a50*/  FFMA R168, R168, R41, R169 ;  /* 0x00000029a8a87223 */ /* 0x000fe400000000a9 */
[----:B------:R-:W4:Y:S01]  /*8a60*/  LDL R169, [R1+0xdc] ;  /* 0x0000dc0001a97983 */ /* 0x000f220000100800 */
[----:B------:R-:W-:Y:S01]  /*8a70*/  FADD R41, R40, -UR11 ;  /* 0x8000000b28297e21 */ /* 0x000fe20008000000 */
[----:B0-----:R-:W-:-:S03]  /*8a80*/  ISETP.NE.AND P1, PT, RZ, UR6, PT ;  /* 0x00000006ff007c0c */ /* 0x001fc6000bf25270 */
[----:B------:R-:W-:Y:S01]  /*8a90*/  FMUL R41, R41, UR5 ;  /* 0x0000000529297c20 */ /* 0x000fe20008400000 */
[----:B----4-:R-:W-:Y:S02]  /*8aa0*/  SHF.L.U32 R40, R169, 0x10, RZ ;  /* 0x00000010a9287819 */ /* 0x010fe400000006ff */
[----:B--2---:R-:W-:Y:S02]  /*8ab0*/  SHF.L.U32 R169, R170, 0x10, RZ ;  /* 0x00000010aaa97819 */ /* 0x004fe400000006ff */
[----:B------:R-:W2:Y:S01]  /*8ac0*/  LDL R170, [R1+0xd4] ;  /* 0x0000d40001aa7983 */ /* 0x000ea20000100800 */
[----:B------:R-:W-:-:S04]  /*8ad0*/  @P2 FADD R40, R40, 1 ;  /* 0x3f80000028282421 */ /* 0x000fc80000000000 */
[----:B------:R-:W-:Y:S02]  /*8ae0*/  FFMA R40, R41, R40, R169 ;  /* 0x0000002829287223 */ /* 0x000fe400000000a9 */
[----:B------:R-:W4:Y:S01]  /*8af0*/  LDL R169, [R1+0xd8] ;  /* 0x0000d80001a97983 */ /* 0x000f220000100800 */
[----:B------:R-:W-:Y:S02]  /*8b00*/  FMUL R41, R168, UR10 ;  /* 0x0000000aa8297c20 */ /* 0x000fe40008400000 */
[----:B------:R-:W-:-:S03]  /*8b10*/  FMNMX3 R60, R60, |R168|, |R40|, !PT ;  /* 0x400000a83c3c7276 */ /* 0x000fc60007800428 */
[----:B------:R-:W-:Y:S01]  /*8b20*/  FSEL R41, R168, R41, !P1 ;  /* 0x00000029a8297208 */ /* 0x000fe20004800000 */
[----:B------:R-:W-:-:S03]  /*8b30*/  @P1 FMUL R40, R40, UR10 ;  /* 0x0000000a28281c20 */ /* 0x000fc60008400000 */
        /* <DEDUP_REMOVED lines=14> */
[----:B----4-:R-:W-:Y:S02]  /*8c20*/  SHF.L.U32 R38, R169, 0x10, RZ ;  /* 0x00000010a9267819 */ /* 0x010fe400000006ff */
[----:B------:R-:W4:Y:S03]  /*8c30*/  LDL R169, [R1+0x18] ;  /* 0x0000180001a97983 */ /* 0x000f260000100800 */
[----:B------:R-:W-:-:S04]  /*8c40*/  @P2 FADD R38, R38, 1 ;  /* 0x3f80000026262421 */ /* 0x000fc80000000000 */
[----:B------:R-:W-:Y:S02]  /*8c50*/  FFMA R38, R39, R38, R168 ;  /* 0x0000002627267223 */ /* 0x000fe400000000a8 */
[----:B------:R-:W3:Y:S01]  /*8c60*/  LDL R168, [R1+0x1c] ;  /* 0x00001c0001a87983 */ /* 0x000ee20000100800 */
[----:B------:R-:W-:Y:S02]  /*8c70*/  FMUL R39, R41, UR10 ;  /* 0x0000000a29277c20 */ /* 0x000fe40008400000 */
[----:B------:R-:W-:-:S03]  /*8c80*/  FMNMX3 R60, R60, |R41|, |R38|, !PT ;  /* 0x400000293c3c7276 */ /* 0x000fc60007800426 */
[----:B------:R-:W-:Y:S01]  /*8c90*/  FSEL R39, R41, R39, !P1 ;  /* 0x0000002729277208 */ /* 0x000fe20004800000 */
[----:B------:R-:W-:-:S03]  /*8ca0*/  @P1 FMUL R38, R38, UR10 ;  /* 0x0000000a26261c20 */ /* 0x000fc60008400000 */
[----:B------:R-:W-:Y:S02]  /*8cb0*/  F2FP.SATFINITE.E4M3.F32.PACK_AB_MERGE_C R39, RZ, R39, RZ ;  /* 0x00000027ff27723e */ /* 0x000fe400048070ff */
[----:B------:R-:W-:Y:S02]  /*8cc0*/  F2FP.SATFINITE.E4M3.F32.PACK_AB_MERGE_C R38, RZ, R38, RZ ;  /* 0x00000026ff26723e */ /* 0x000fe400048070ff */
[----:B------:R-:W-:Y:S02]  /*8cd0*/  SHF.L.U32 R39, R39, 0x10, RZ ;  /* 0x0000001027277819 */ /* 0x000fe400000006ff */
[----:B------:R-:W-:Y:S02]  /*8ce0*/  LOP3.LUT R38, R38, 0xffff, RZ, 0xc0, !PT ;  /* 0x0000ffff26267812 */ /* 0x000fe400078ec0ff */
[----:B------:R-:W-:Y:S02]  /*8cf0*/  LOP3.LUT R39, R39, 0xff0000, RZ, 0xc0, !PT ;  /* 0x00ff000027277812 */ /* 0x000fe400078ec0ff */
[----:B------:R-:W-:-:S02]  /*8d00*/  SHF.L.U32 R38, R38, 0x18, RZ ;  /* 0x0000001826267819 */ /* 0x000fc400000006ff */
[----:B------:R-:W-:-:S04]  /*8d10*/  LOP3.LUT R39, R39, 0xffff, R40, 0xf8, !PT ;  /* 0x0000ffff27277812 */ /* 0x000fc800078ef828 */
[----:B------:R-:W-:Y:S01]  /*8d20*/  LOP3.LUT R38, R39, R38, RZ, 0xfc, !PT ;  /* 0x0000002627267212 */ /* 0x000fe200078efcff */
[----:B------:R-:W-:Y:S01]  /*8d30*/  FADD R39, R37, -UR11 ;  /* 0x8000000b25277e21 */ /* 0x000fe20008000000 */
[----:B------:R-:W-:Y:S01]  /*8d40*/  SHF.L.U32 R37, R158, 0x10, RZ ;  /* 0x000000109e257819 */ /* 0x000fe200000006ff */
[----:B------:R-:W-:Y:S02]  /*8d50*/  IMAD.U32 R40, R112, 0x10000, RZ ;  /* 0x0001000070287824 */ /* 0x000fe400078e00ff */
        /* <DEDUP_REMOVED lines=8> */
[----:B------:R-:W-:Y:S01]  /*8de0*/  IMAD.U32 R41, R110, 0x10000, RZ ;  /* 0x000100006e297824 */ /* 0x000fe200078e00ff */
[----:B---3--:R-:W-:Y:S02]  /*8df0*/  SHF.L.U32 R40, R168, 0x10, RZ ;  /* 0x00000010a8287819 */ /* 0x008fe400000006ff */
[----:B------:R-:W3:Y:S03]  /*8e00*/  LDL R168, [R1+0xc4] ;  /* 0x0000c40001a87983 */ /* 0x000ee60000100800 */
[----:B------:R-:W-:Y:S01]  /*8e10*/  FFMA R36, R39, R36, R40 ;  /* 0x0000002427247223 */ /* 0x000fe20000000028 */
[----:B------:R-:W-:-:S04]  /*8e20*/  FMUL R39, R37, UR10 ;  /* 0x0000000a25277c20 */ /* 0x000fc80008400000 */
[----:B------:R-:W-:Y:S02]  /*8e30*/  FMNMX3 R60, R60, |R37|, |R36|, !PT ;  /* 0x400000253c3c7276 */ /* 0x000fe40007800424 */
[----:B------:R-:W-:Y:S01]  /*8e40*/  FSEL R37, R37, R39, !P1 ;  /* 0x0000002725257208 */ /* 0x000fe20004800000 */
        /* <DEDUP_REMOVED lines=10> */
[----:B------:R-:W4:Y:S01]  /*8ef0*/  LDL R171, [R1+0xc8] ;  /* 0x0000c80001ab7983 */ /* 0x000f220000100800 */
[----:B------:R-:W-:-:S03]  /*8f00*/  @P2 FADD R34, R34, 1 ;  /* 0x3f80000022222421 */ /* 0x000fc60000000000 */
[----:B------:R-:W3:Y:S01]  /*8f10*/  LDL R169, [R1+0x10] ;  /* 0x0000100001a97983 */ /* 0x000ee20000100800 */
[----:B------:R-:W-:-:S05]  /*8f20*/  FFMA R34, R39, R34, R40 ;  /* 0x0000002227227223 */ /* 0x000fca0000000028 */
[----:B------:R-:W-:Y:S02]  /*8f30*/  FMNMX3 R39, R60, |R35|, |R34|, !PT ;  /* 0x400000233c277276 */ /* 0x000fe40007800422 */
[----:B------:R-:W4:Y:S01]  /*8f40*/  LDL R60, [R1+0x14] ;  /* 0x00001400013c7983 */ /* 0x000f220000100800 */
[----:B------:R-:W-:-:S05]  /*8f50*/  FMUL R40, R35, UR10 ;  /* 0x0000000a23287c20 */ /* 0x000fca0008400000 */
[----:B------:R-:W-:Y:S01]  /*8f60*/  FSEL R35, R35, R40, !P1 ;  /* 0x0000002823237208 */ /* 0x000fe20004800000 */
[----:B------:R-:W-:Y:S01]  /*8f70*/  FADD R40, R33, -UR11 ;  /* 0x8000000b21287e21 */ /* 0x000fe20008000000 */
[----:B------:R-:W-:-:S03]  /*8f80*/  SHF.L.U32 R33, R156, 0x10, RZ ;  /* 0x000000109c217819 */ /* 0x000fc600000006ff */
        /* <DEDUP_REMOVED lines=8> */
[----:B----4-:R-:W-:Y:S02]  /*9010*/  SHF.L.U32 R41, R60, 0x10, RZ ;  /* 0x000000103c297819 */ /* 0x010fe400000006ff */
[----:B------:R-:W4:Y:S03]  /*9020*/  LDL R60, [R1+0xbc] ;  /* 0x0000bc00013c7983 */ /* 0x000f260000100800 */
        /* <DEDUP_REMOVED lines=12> */
[----:B---3--:R-:W-:Y:S01]  /*90f0*/  SHF.L.U32 R41, R169, 0x10, RZ ;  /* 0x00000010a9297819 */ /* 0x008fe200000006ff */
[----:B------:R-:W-:Y:S01]  /*9100*/  FMUL R40, R40, UR5 ;  /* 0x0000000528287c20 */ /* 0x000fe20008400000 */
[----:B------:R-:W3:Y:S01]  /*9110*/  LDL R171, [R1+0x8] ;  /* 0x0000080001ab7983 */ /* 0x000ee20000100800 */
[----:B------:R-:W-:-:S03]  /*9120*/  @P2 FADD R30, R30, 1 ;  /* 0x3f8000001e1e2421 */ /* 0x000fc60000000000 */
[----:B------:R-:W4:Y:S01]  /*9130*/  LDL R169, [R1+0x4] ;  /* 0x0000040001a97983 */ /* 0x000f220000100800 */
[----:B------:R-:W-:Y:S01]  /*9140*/  FFMA R30, R40, R30, R41 ;  /* 0x0000001e281e7223 */ /* 0x000fe20000000029 */
[----:B------:R-:W-:Y:S01]  /*9150*/  FADD R40, R29, -UR11 ;  /* 0x8000000b1d287e21 */ /* 0x000fe20008000000 */
[----:B------:R-:W-:Y:S01]  /*9160*/  SHF.L.U32 R29, R154, 0x10, RZ ;  /* 0x000000109a1d7819 */ /* 0x000fe200000006ff */
[----:B------:R-:W-:Y:S02]  /*9170*/  IMAD.U32 R41, R108, 0x10000, RZ ;  /* 0x000100006c297824 */ /* 0x000fe400078e00ff */
[----:B------:R-:W-:Y:S02]  /*9180*/  FMUL R40, R40, UR5 ;  /* 0x0000000528287c20 */ /* 0x000fe40008400000 */
[----:B------:R-:W-:-:S04]  /*9190*/  @P2 FADD R29, R29, 1 ;  /* 0x3f8000001d1d2421 */ /* 0x000fc80000000000 */
[----:B------:R-:W-:Y:S01]  /*91a0*/  FFMA R29, R40, R29, R41 ;  /* 0x0000001d281d7223 */ /* 0x000fe20000000029 */
[----:B------:R-:W-:Y:S01]  /*91b0*/  FADD R40, R28, -UR11 ;  /* 0x8000000b1c287e21 */ /* 0x000fe20008000000 */
[----:B------:R-:W-:Y:S02]  /*91c0*/  SHF.L.U32 R28, R168, 0x10, RZ ;  /* 0x00000010a81c7819 */ /* 0x000fe400000006ff */
[----:B--2---:R-:W-:Y:S01]  /*91d0*/  SHF.L.U32 R41, R170, 0x10, RZ ;  /* 0x00000010aa297819 */ /* 0x004fe200000006ff */
[----:B------:R-:W-:Y:S01]  /*91e0*/  FMUL R40, R40, UR5 ;  /* 0x0000000528287c20 */ /* 0x000fe20008400000 */
[----:B------:R-:W2:Y:S01]  /*91f0*/  LDL R170, [R1] ;  /* 0x0000000001aa7983 */ /* 0x000ea20000100800 */
[----:B------:R-:W-:-:S03]  /*9200*/  @P2 FADD R28, R28, 1 ;  /* 0x3f8000001c1c2421 */ /* 0x000fc60000000000 */
[----:B------:R-:W2:Y:S01]  /*9210*/  LDL R168, [R1+0xb8] ;  /* 0x0000b80001a87983 */ /* 0x000ea20000100800 */
[----:B------:R-:W-:Y:S01]  /*9220*/  FFMA R28, R40, R28, R41 ;  /* 0x0000001c281c7223 */ /* 0x000fe20000000029 */
[----:B------:R-:W-:Y:S01]  /*9230*/  FADD R40, R27, -UR11 ;  /* 0x8000000b1b287e21 */ /* 0x000fe20008000000 */
[----:B------:R-:W-:Y:S02]  /*9240*/  SHF.L.U32 R27, R155, 0x10, RZ ;  /* 0x000000109b1b7819 */ /* 0x000fe400000006ff */
[----:B------:R-:W-:Y:S01]  /*9250*/  SHF.L.U32 R41, R109, 0x10, RZ ;  /* 0x000000106d297819 */ /* 0x000fe200000006ff */
[----:B------:R-:W-:Y:S02]  /*9260*/  FMUL R40, R40, UR5 ;  /* 0x0000000528287c20 */ /* 0x000fe40008400000 */
[----:B------:R-:W-:-:S04]  /*9270*/  @P2 FADD R27, R27, 1 ;  /* 0x3f8000001b1b2421 */ /* 0x000fc80000000000 */
[----:B------:R-:W-:Y:S02]  /*9280*/  FFMA R27, R40, R27, R41 ;  /* 0x0000001b281b7223 */ /* 0x000fe40000000029 */
[----:B------:R-:W3:Y:S01]  /*9290*/  LDL R41, [R1+0xc0] ;  /* 0x0000c00001297983 */ /* 0x000ee20000100800 */
[----:B------:R-:W-:-:S04]  /*92a0*/  FADD R40, R26, -UR11 ;  /* 0x8000000b1a287e21 */ /* 0x000fc80008000000 */
[----:B------:R-:W-:Y:S01]  /*92b0*/  FMUL R40, R40, UR5 ;  /* 0x0000000528287c20 */ /* 0x000fe20008400000 */
[----:B---3--:R-:W-:Y:S02]  /*92c0*/  SHF.L.U32 R26, R41, 0x10, RZ ;  /* 0x00000010291a7819 */ /* 0x008fe400000006ff */
[----:B------:R-:W-:Y:S02]  /*92d0*/  SHF.L.U32 R41, R171, 0x10, RZ ;  /* 0x00000010ab297819 */ /* 0x000fe400000006ff */
[----:B------:R-:W3:Y:S01]  /*92e0*/  LDL R171, [R1+0xb4] ;  /* 0x0000b40001ab7983 */ /* 0x000ee20000100800 */
        /* <DEDUP_REMOVED lines=9> */
[----:B----4-:R-:W-:Y:S02]  /*9380*/  SHF.L.U32 R41, R169, 0x10, RZ ;  /* 0x00000010a9297819 */ /* 0x010fe400000006ff */
[----:B------:R-:W-:Y:S01]  /*9390*/  SHF.L.U32 R24, R60, 0x10, RZ ;  /* 0x000000103c187819 */ /* 0x000fe200000006ff */
[----:B------:R-:W4:Y:S01]  /*93a0*/  LDL R169, [R1+0xb0] ;  /* 0x0000b00001a97983 */ /* 0x000f220000100800 */
        /* <DEDUP_REMOVED lines=152> */
[----:B----4-:R-:W-:Y:S01]  /*9d30*/  SHF.L.U32 R40, R169, 0x10, RZ ;  /* 0x00000010a9287819 */ /* 0x010fe200000006ff */
        /* <DEDUP_REMOVED lines=16> */
[----:B------:R-:W-:Y:S01]  /*9e40*/  @P2 FADD R60, R60, 1 ;  /* 0x3f8000003c3c2421 */ /* 0x000fe20000000000 */
[----:B------:R-:W-:Y:S01]  /*9e50*/  SHF.L.U32 R168, R231, 0x10, RZ ;  /* 0x00000010e7a87819 */ /* 0x000fe200000006ff */
[----:B------:R-:W-:Y:S01]  /*9e60*/  FMUL R61, R61, UR5 ;  /* 0x000000053d3d7c20 */ /* 0x000fe20008400000 */
[----:B------:R-:W-:Y:S01]  /*9e70*/  FADD R164, R164, -UR11 ;  /* 0x8000000ba4a47e21 */ /* 0x000fe20008000000 */
[----:B------:R-:W2:Y:S02]  /*9e80*/  LDL R192, [R1+0x74] ;  /* 0x0000740001c07983 */ /* 0x000ea40000100800 */
[----:B------:R-:W-:Y:S01]  /*9e90*/  FFMA R60, R61, R60, R162 ;  /* 0x0000003c3d3c7223 */ /* 0x000fe200000000a2 */
[----:B------:R-:W-:Y:S01]  /*9ea0*/  SHF.L.U32 R61, R138, 0x10, RZ ;  /* 0x000000108a3d7819 */ /* 0x000fe200000006ff */
[----:B------:R-:W-:Y:S01]  /*9eb0*/  FADD R162, R163, -UR11 ;  /* 0x8000000ba3a27e21 */ /* 0x000fe20008000000 */
[----:B------:R-:W-:-:S03]  /*9ec0*/  IMAD.U32 R163, R92, 0x10000, RZ ;  /* 0x000100005ca37824 */ /* 0x000fc600078e00ff */
[----:B------:R-:W-:Y:S01]  /*9ed0*/  FMUL R162, R162, UR5 ;  /* 0x00000005a2a27c20 */ /* 0x000fe20008400000 */
[----:B------:R-:W-:-:S04]  /*9ee0*/  @P2 FADD R61, R61, 1 ;  /* 0x3f8000003d3d2421 */ /* 0x000fc80000000000 */
[----:B------:R-:W-:Y:S01]  /*9ef0*/  FFMA R61, R162, R61, R163 ;  /* 0x0000003da23d7223 */ /* 0x000fe200000000a3 */
[----:B------:R-:W-:-:S04]  /*9f00*/  FADD R163, R193, -UR11 ;  /* 0x8000000bc1a37e21 */ /* 0x000fc80008000000 */
[----:B------:R-:W-:Y:S01]  /*9f10*/  FMUL R163, R163, UR5 ;  /* 0x00000005a3a37c20 */ /* 0x000fe20008400000 */
[----:B---3--:R-:W-:Y:S02]  /*9f20*/  SHF.L.U32 R162, R171, 0x10, RZ ;  /* 0x00000010aba27819 */ /* 0x008fe400000006ff */
[----:B------:R-:W3:Y:S03]  /*9f30*/  LDL R171, [R1+0x78] ;  /* 0x0000780001ab7983 */ /* 0x000ee60000100800 */
[----:B------:R-:W-:-:S04]  /*9f40*/  @P2 FADD R162, R162, 1 ;  /* 0x3f800000a2a22421 */ /* 0x000fc80000000000 */
[----:B------:R-:W-:Y:S01]  /*9f50*/  FFMA R162, R163, R162, R168 ;  /* 0x000000a2a3a27223 */ /* 0x000fe200000000a8 */
[----:B------:R-:W-:Y:S01]  /*9f60*/  SHF.L.U32 R163, R139, 0x10, RZ ;  /* 0x000000108ba37819 */ /* 0x000fe200000006ff */
[----:B------:R-:W-:Y:S01]  /*9f70*/  FMUL R164, R164, UR5 ;  /* 0x00000005a4a47c20 */ /* 0x000fe20008400000 */
[----:B------:R-:W-:-:S03]  /*9f80*/  SHF.L.U32 R168, R93, 0x10, RZ ;  /* 0x000000105da87819 */ /* 0x000fc600000006ff */
[----:B------:R-:W-:-:S04]  /*9f90*/  @P2 FADD R163, R163, 1 ;  /* 0x3f800000a3a32421 */ /* 0x000fc80000000000 */
[----:B------:R-:W-:Y:S01]  /*9fa0*/  FFMA R163, R164, R163, R168 ;  /* 0x000000a3a4a37223 */ /* 0x000fe200000000a8 */
[----:B------:R-:W-:Y:S01]  /*9fb0*/  FADD R168, R194, -UR11 ;  /* 0x8000000bc2a87e21 */ /* 0x000fe20008000000 */
[----:B----4-:R-:W-:Y:S01]  /*9fc0*/  SHF.L.U32 R164, R169, 0x10, RZ ;  /* 0x00000010a9a47819 */ /* 0x010fe200000006ff */
[----:B------:R-:W4:Y:S01]  /*9fd0*/  LDL R194, [R1+0x70] ;  /* 0x0000700001c27983 */ /* 0x000f220000100800 */
[----:B------:R-:W-:Y:S01]  /*9fe0*/  SHF.L.U32 R169, R230, 0x10, RZ ;  /* 0x00000010e6a97819 */ /* 0x000fe200000006ff */
        /* <DEDUP_REMOVED lines=22> */
[----:B------:R-:W2:Y:S02]  /*a150*/  LDL R196, [R1+0x6c] ;  /* 0x00006c0001c47983 */ /* 0x000ea40000100800 */
[----:B------:R-:W-:Y:S01]  /*a160*/  FMUL R170, R170, UR5 ;  /* 0x00000005aaaa7c20 */ /* 0x000fe20008400000 */
[----:B---3--:R-:W-:Y:S02]  /*a170*/  SHF.L.U32 R169, R171, 0x10, RZ ;  /* 0x00000010aba97819 */ /* 0x008fe400000006ff */
[----:B------:R-:W-:-:S03]  /*a180*/  SHF.L.U32 R171, R228, 0x10, RZ ;  /* 0x00000010e4ab7819 */ /* 0x000fc600000006ff */
        /* <DEDUP_REMOVED lines=8> */
[----:B------:R-:W-:Y:S02]  /*a210*/  FADD R171, R198, -UR11 ;  /* 0x8000000bc6ab7e21 */ /* 0x000fe40008000000 */
[----:B------:R-:W3:Y:S01]  /*a220*/  LDL R198, [R1+0x68] ;  /* 0x0000680001c67983 */ /* 0x000ee20000100800 */
        /* <DEDUP_REMOVED lines=11> */
[----:B----4-:R-:W-:Y:S01]  /*a2e0*/  SHF.L.U32 R192, R194, 0x10, RZ ;  /* 0x00000010c2c07819 */ /* 0x010fe200000006ff */
        /* <DEDUP_REMOVED lines=12> */
[----:B--2---:R-:W-:Y:S01]  /*a3b0*/  SHF.L.U32 R194, R196, 0x10, RZ ;  /* 0x00000010c4c27819 */ /* 0x004fe200000006ff */
[----:B------:R-:W-:Y:S01]  /*a3c0*/  FADD R195, R202, -UR11 ;  /* 0x8000000bcac37e21 */ /* 0x000fe20008000000 */
[----:B------:R-:W-:Y:S01]  /*a3d0*/  SHF.L.U32 R196, R225, 0x10, RZ ;  /* 0x00000010e1c47819 */ /* 0x000fe200000006ff */
[----:B------:R-:W2:Y:S02]  /*a3e0*/  LDL R202, [R1+0x5c] ;  /* 0x00005c0001ca7983 */ /* 0x000ea40000100800 */
[----:B------:R-:W-:Y:S01]  /*a3f0*/  FMUL R195, R195, UR5 ;  /* 0x00000005c3c37c20 */ /* 0x000fe20008400000 */
        /* <DEDUP_REMOVED lines=12> */
[----:B------:R-:W-:Y:S01]  /*a4c0*/  IMAD.U32 R199, R84, 0x10000, RZ ;  /* 0x0001000054c77824 */ /* 0x000fe200078e00ff */
        /* <DEDUP_REMOVED lines=25> */
[----:B--2---:R-:W-:Y:S02]  /*a660*/  SHF.L.U32 R199, R201, 0x10, RZ ;  /* 0x00000010c9c77819 */ /* 0x004fe400000006ff */
        /* <DEDUP_REMOVED lines=53> */
[----:B-----5:R-:W-:Y:S01]  /*a9c0*/  SHF.L.U32 R177, R66, 0x10, RZ ;  /* 0x0000001042b17819 */ /* 0x020fe200000006ff */
[----:B------:R-:W-:Y:S02]  /*a9d0*/  IMAD.U32 R205, R62, 0x10000, RZ ;  /* 0x000100003ecd7824 */ /* 0x000fe400078e00ff */
        /* <DEDUP_REMOVED lines=19> */
[----:B------:R-:W-:Y:S02]  /*ab10*/  SHF.R.U32.HI R206, RZ, 0x10, R63 ;  /* 0x00000010ffce7819 */ /* 0x000fe4000001163f */
[----:B------:R-:W-:Y:S01]  /*ab20*/  SHF.L.U32 R205, R205, 0x10, RZ ;  /* 0x00000010cdcd7819 */ /* 0x000fe200000006ff */
[----:B------:R-:W-:Y:S01]  /*ab30*/  FMUL R213, R213, UR5 ;  /* 0x00000005d5d57c20 */ /* 0x000fe20008400000 */
        /* <DEDUP_REMOVED lines=36> */
[----:B------:R-:W-:-:S04]  /*ad80*/  FADD R210, R216, -UR11 ;  /* 0x8000000bd8d27e21 */ /* 0x000fc80008000000 */
[----:B------:R-:W-:Y:S01]  /*ad90*/  FMUL R210, R210, UR5 ;  /* 0x00000005d2d27c20 */ /* 0x000fe20008400000 */
[----:B------:R-:W-:Y:S02]  /*ada0*/  SHF.L.U32 R212, R50, 0x10, RZ ;  /* 0x0000001032d47819 */ /* 0x000fe400000006ff */
[----:B------:R-:W-:Y:S02]  /*adb0*/  SHF.L.U32 R213, R49, 0x10, RZ ;  /* 0x0000001031d57819 */ /* 0x000fe400000006ff */
[----:B------:R-:W-:Y:S02]  /*adc0*/  SHF.L.U32 R214, R48, 0x10, RZ ;  /* 0x0000001030d67819 */ /* 0x000fe400000006ff */
[----:B------:R-:W-:Y:S02]  /*add0*/  SHF.L.U32 R215, R47, 0x10, RZ ;  /* 0x000000102fd77819 */ /* 0x000fe400000006ff */
[----:B------:R-:W-:Y:S01]  /*ade0*/  SHF.L.U32 R216, R46, 0x10, RZ ;  /* 0x000000102ed87819 */ /* 0x000fe200000006ff */
[----:B------:R-:W-:Y:S01]  /*adf0*/  @P1 FMUL R36, R36, UR10 ;  /* 0x0000000a24241c20 */ /* 0x000fe20008400000 */
[----:B------:R-:W-:-:S02]  /*ae00*/  F2FP.SATFINITE.E4M3.F32.PACK_AB_MERGE_C R37, RZ, R37, RZ ;  /* 0x00000025ff25723e */ /* 0x000fc400048070ff */
[----:B------:R-:W-:Y:S02]  /*ae10*/  F2FP.SATFINITE.E4M3.F32.PACK_AB_MERGE_C R35, RZ, R35, RZ ;  /* 0x00000023ff23723e */ /* 0x000fe400048070ff */
[----:B------:R-:W-:Y:S02]  /*ae20*/  LOP3.LUT R37, R37, 0xff, RZ, 0xc0, !PT ;  /* 0x000000ff25257812 */ /* 0x000fe400078ec0ff */
[----:B------:R-:W-:Y:S02]  /*ae30*/  F2FP.SATFINITE.E4M3.F32.PACK_AB_MERGE_C R36, RZ, R36, RZ ;  /* 0x00000024ff24723e */ /* 0x000fe400048070ff */
[----:B------:R-:W-:Y:S02]  /*ae40*/  F2FP.SATFINITE.E4M3.F32.PACK_AB_MERGE_C R33, RZ, R33, RZ ;  /* 0x00000021ff21723e */ /* 0x000fe400048070ff */
[----:B------:R-:W-:Y:S01]  /*ae50*/  LEA R36, R36, R37, 0x8 ;  /* 0x0000002524247211 */ /* 0x000fe200078e40ff */
[----:B------:R-:W-:Y:S01]  /*ae60*/  IMAD.U32 R37, R35, 0x10000, RZ ;  /* 0x0001000023257824 */ /* 0x000fe200078e00ff */
[----:B------:R-:W-:Y:S01]  /*ae70*/  LOP3.LUT R35, R33, 0xff, RZ, 0xc0, !PT ;  /* 0x000000ff21237812 */ /* 0x000fe200078ec0ff */
[----:B------:R-:W-:Y:S01]  /*ae80*/  FMUL R33, R31, UR10 ;  /* 0x0000000a1f217c20 */ /* 0x000fe20008400000 */
[----:B------:R-:W-:Y:S01]  /*ae90*/  @P1 FMUL R32, R32, UR10 ;  /* 0x0000000a20201c20 */ /* 0x000fe20008400000 */
[----:B------:R-:W-:-:S03]  /*aea0*/  FMNMX3 R39, R39, |R31|, |R30|, !PT ;  /* 0x4000001f27277276 */ /* 0x000fc6000780041e */
[----:B------:R-:W-:Y:S01]  /*aeb0*/  FSEL R33, R31, R33, !P1 ;  /* 0x000000211f217208 */ /* 0x000fe20004800000 */
[----:B------:R-:W-:Y:S01]  /*aec0*/  FMUL R31, R29, UR10 ;  /* 0x0000000a1d1f7c20 */ /* 0x000fe20008400000 */
[----:B------:R-:W-:Y:S02]  /*aed0*/  FADD R188, R188, -UR11 ;  /* 0x8000000bbcbc7e21 */ /* 0x000fe40008000000 */
[----:B------:R-:W-:Y:S02]  /*aee0*/  F2FP.SATFINITE.E4M3.F32.PACK_AB_MERGE_C R33, RZ, R33, RZ ;  /* 0x00000021ff21723e */ /* 0x000fe400048070ff */
[----:B------:R-:W-:Y:S02]  /*aef0*/  F2FP.SATFINITE.E4M3.F32.PACK_AB_MERGE_C R32, RZ, R32, RZ ;  /* 0x00000020ff20723e */ /* 0x000fe400048070ff */
        /* <DEDUP_REMOVED lines=72> */
[----:B------:R-:W-:Y:S01]  /*b380*/  SHF.L.U32 R33, R33, 0x10, RZ ;  /* 0x0000001021217819 */ /* 0x000fe200000006ff */
[----:B------:R-:W-:Y:S01]  /*b390*/  FMUL R188, R188, UR5 ;  /* 0x00000005bcbc7c20 */ /* 0x000fe20008400000 */
[----:B------:R-:W-:Y:S01]  /*b3a0*/  SHF.L.U32 R217, R71, 0x10, RZ ;  /* 0x0000001047d97819 */ /* 0x000fe200000006ff */
[----:B------:R-:W-:Y:S01]  /*b3b0*/  @P2 FADD R216, R216, 1 ;  /* 0x3f800000d8d82421 */ /* 0x000fe20000000000 */
[----:B------:R-:W-:Y:S02]  /*b3c0*/  FSEL R31, R29, R31, !P1 ;  /* 0x0000001f1d1f7208 */ /* 0x000fe40004800000 */
[----:B------:R-:W-:Y:S01]  /*b3d0*/  FMNMX3 R39, R39, |R29|, |R28|, !PT ;  /* 0x4000001d27277276 */ /* 0x000fe2000780041c */
[----:B------:R-:W-:Y:S01]  /*b3e0*/  @P1 FMUL R28, R28, UR10 ;  /* 0x0000000a1c1c1c20 */ /* 0x000fe20008400000 */
[----:B------:R-:W-:-:S02]  /*b3f0*/  LEA R32, R32, R35, 0x8 ;  /* 0x0000002320207211 */ /* 0x000fc400078e40ff */
[----:B------:R-:W-:Y:S01]  /*b400*/  LOP3.LUT R33, R33, 0xff0000, RZ, 0xc0, !PT ;  /* 0x00ff000021217812 */ /* 0x000fe200078ec0ff */
[----:B------:R-:W-:Y:S01]  /*b410*/  FFMA R216, R188, R216, R217 ;  /* 0x000000d8bcd87223 */ /* 0x000fe200000000d9 */
[----:B------:R-:W-:Y:S01]  /*b420*/  F2FP.SATFINITE.E4M3.F32.PACK_AB_MERGE_C R31, RZ, R31, RZ ;  /* 0x0000001fff1f723e */ /* 0x000fe200048070ff */
[----:B------:R-:W-:Y:S01]  /*b430*/  FADD R217, R223, -UR11 ;  /* 0x8000000bdfd97e21 */ /* 0x000fe20008000000 */
[----:B------:R-:W-:Y:S01]  /*b440*/  SHF.L.U32 R188, R240, 0x10, RZ ;  /* 0x00000010f0bc7819 */ /* 0x000fe200000006ff */
[----:B------:R-:W-:Y:S01]  /*b450*/  @P1 FMUL R30, R30, UR10 ;  /* 0x0000000a1e1e1c20 */ /* 0x000fe20008400000 */
[----:B------:R-:W-:Y:S01]  /*b460*/  LOP3.LUT R32, R33, 0xffff, R32, 0xf8, !PT ;  /* 0x0000ffff21207812 */ /* 0x000fe200078ef820 */
[----:B------:R-:W-:Y:S01]  /*b470*/  FMUL R33, R27, UR10 ;  /* 0x0000000a1b217c20 */ /* 0x000fe20008400000 */
[----:B------:R-:W-:Y:S02]  /*b480*/  LOP3.LUT R31, R31, 0xff, RZ, 0xc0, !PT ;  /* 0x000000ff1f1f7812 */ /* 0x000fe400078ec0ff */
[----:B------:R-:W-:Y:S01]  /*b490*/  F2FP.SATFINITE.E4M3.F32.PACK_AB_MERGE_C R28, RZ, R28, RZ ;  /* 0x0000001cff1c723e */ /* 0x000fe200048070ff */
[----:B------:R-:W-:Y:S01]  /*b4a0*/  FMUL R217, R217, UR5 ;  /* 0x00000005d9d97c20 */ /* 0x000fe20008400000 */
[----:B------:R-:W-:Y:S01]  /*b4b0*/  SHF.L.U32 R218, R44, 0x10, RZ ;  /* 0x000000102cda7819 */ /* 0x000fe200000006ff */
[----:B------:R-:W-:Y:S01]  /*b4c0*/  @P2 FADD R188, R188, 1 ;  /* 0x3f800000bcbc2421 */ /* 0x000fe20000000000 */
[----:B------:R-:W-:-:S02]  /*b4d0*/  LEA R28, R28, R31, 0x8 ;  /* 0x0000001f1c1c7211 */ /* 0x000fc400078e40ff */
[----:B------:R-:W-:Y:S02]  /*b4e0*/  FSEL R33, R27, R33, !P1 ;  /* 0x000000211b217208 */ /* 0x000fe40004800000 */
[----:B------:R-:W-:Y:S01]  /*b4f0*/  F2FP.SATFINITE.E4M3.F32.PACK_AB_MERGE_C R31, RZ, R30, RZ ;  /* 0x0000001eff1f723e */ /* 0x000fe200048070ff */
[----:B------:R-:W-:Y:S01]  /*b500*/  FMUL R30, R25, UR10 ;  /* 0x0000000a191e7c20 */ /* 0x000fe20008400000 */
[----:B------:R-:W-:Y:S01]  /*b510*/  FFMA R188, R217, R188, R218 ;  /* 0x000000bcd9bc7223 */ /* 0x000fe200000000da */
[----:B------:R-:W-:Y:S01]  /*b520*/  FMNMX3 R39, R39, |R27|, |R26|, !PT ;  /* 0x4000001b27277276 */ /* 0x000fe2000780041a */
[----:B------:R-:W-:Y:S01]  /*b530*/  FADD R217, R189, -UR11 ;  /* 0x8000000bbdd97e21 */ /* 0x000fe20008000000 */
[----:B------:R-:W-:Y:S01]  /*b540*/  @P1 FMUL R26, R26, UR10 ;  /* 0x0000000a1a1a1c20 */ /* 0x000fe20008400000 */
[----:B------:R-:W-:Y:S02]  /*b550*/  SHF.L.U32 R189, R116, 0x10, RZ ;  /* 0x0000001074bd7819 */ /* 0x000fe400000006ff */
[----:B------:R-:W-:-:S02]  /*b560*/  F2FP.SATFINITE.E4M3.F32.PACK_AB_MERGE_C R33, RZ, R33, RZ ;  /* 0x00000021ff21723e */ /* 0x000fc400048070ff */
[----:B------:R-:W-:Y:S01]  /*b570*/  FSEL R30, R25, R30, !P1 ;  /* 0x0000001e191e7208 */ /* 0x000fe20004800000 */
[----:B------:R-:W-:Y:S01]  /*b580*/  FMUL R217, R217, UR5 ;  /* 0x00000005d9d97c20 */ /* 0x000fe20008400000 */
[----:B------:R-:W-:Y:S01]  /*b590*/  SHF.L.U32 R27, R33, 0x10, RZ ;  /* 0x00000010211b7819 */ /* 0x000fe200000006ff */
[----:B------:R-:W-:Y:S01]  /*b5a0*/  @P2 FADD R189, R189, 1 ;  /* 0x3f800000bdbd2421 */ /* 0x000fe20000000000 */
[----:B------:R-:W-:Y:S01]  /*b5b0*/  FMNMX3 R39, R39, |R25|, |R24|, !PT ;  /* 0x4000001927277276 */ /* 0x000fe20007800418 */
[----:B------:R-:W-:Y:S01]  /*b5c0*/  IMAD.U32 R218, R68, 0x10000, RZ ;  /* 0x0001000044da7824 */ /* 0x000fe200078e00ff */
[----:B------:R-:W-:Y:S01]  /*b5d0*/  F2FP.SATFINITE.E4M3.F32.PACK_AB_MERGE_C R26, RZ, R26, RZ ;  /* 0x0000001aff1a723e */ /* 0x000fe200048070ff */
[----:B------:R-:W-:Y:S01]  /*b5e0*/  @P1 FMUL R24, R24, UR10 ;  /* 0x0000000a18181c20 */ /* 0x000fe20008400000 */
[----:B------:R-:W-:Y:S01]  /*b5f0*/  F2FP.SATFINITE.E4M3.F32.PACK_AB_MERGE_C R30, RZ, R30, RZ ;  /* 0x0000001eff1e723e */ /* 0x000fe200048070ff */
[----:B------:R-:W-:Y:S01]  /*b600*/  FFMA R189, R217, R189, R218 ;  /* 0x000000bdd9bd7223 */ /* 0x000fe200000000da */
[----:B------:R-:W-:-:S02]  /*b610*/  LOP3.LUT R27, R27, 0xff0000, RZ, 0xc0, !PT ;  /* 0x00ff00001b1b7812 */ /* 0x000fc400078ec0ff */
[----:B------:R-:W-:Y:S01]  /*b620*/  LOP3.LUT R26, R26, 0xffff, RZ, 0xc0, !PT ;  /* 0x0000ffff1a1a7812 */ /* 0x000fe200078ec0ff */
[----:B------:R-:W-:Y:S01]  /*b630*/  FADD R218, R224, -UR11 ;  /* 0x8000000be0da7e21 */ /* 0x000fe20008000000 */
[----:B------:R-:W-:Y:S02]  /*b640*/  SHF.L.U32 R217, R239, 0x10, RZ ;  /* 0x00000010efd97819 */ /* 0x000fe400000006ff */
[----:B------:R-:W-:Y:S02]  /*b650*/  LOP3.LUT R30, R30, 0xff, RZ, 0xc0, !PT ;  /* 0x000000ff1e1e7812 */ /* 0x000fe400078ec0ff */
[----:B------:R-:W-:Y:S02]  /*b660*/  F2FP.SATFINITE.E4M3.F32.PACK_AB_MERGE_C R24, RZ, R24, RZ ;  /* 0x00000018ff18723e */ /* 0x000fe400048070ff */
[----:B------:R-:W-:Y:S02]  /*b670*/  LOP3.LUT R27, R27, 0xffff, R28, 0xf8, !PT ;  /* 0x0000ffff1b1b7812 */ /* 0x000fe400078ef81c */
[----:B------:R-:W-:Y:S01]  /*b680*/  SHF.L.U32 R26, R26, 0x18, RZ ;  /* 0x000000181a1a7819 */ /* 0x000fe200000006ff */
[----:B------:R-:W-:Y:S01]  /*b690*/  FMUL R218, R218, UR5 ;  /* 0x00000005dada7c20 */ /* 0x000fe20008400000 */
[----:B------:R-:W-:Y:S01]  /*b6a0*/  SHF.L.U32 R219, R43, 0x10, RZ ;  /* 0x000000102bdb7819 */ /* 0x000fe200000006ff */
[----:B------:R-:W-:Y:S01]  /*b6b0*/  @P2 FADD R217, R217, 1 ;  /* 0x3f800000d9d92421 */ /* 0x000fe20000000000 */
[----:B------:R-:W-:Y:S01]  /*b6c0*/  IMAD R30, R24, 0x100, R30 ;  /* 0x00000100181e7824 */ /* 0x000fe200078e021e */
[----:B------:R-:W-:Y:S01]  /*b6d0*/  LOP3.LUT R24, R27, R26, RZ, 0xfc, !PT ;  /* 0x0000001a1b187212 */ /* 0x000fe200078efcff */
[----:B------:R-:W-:Y:S01]  /*b6e0*/  FMUL R26, R23, UR10 ;  /* 0x0000000a171a7c20 */ /* 0x000fe20008400000 */
[----:B------:R-:W-:Y:S01]  /*b6f0*/  FFMA R217, R218, R217, R219 ;  /* 0x000000d9dad97223 */ /* 0x000fe200000000db */
[----:B------:R-:W-:Y:S01]  /*b700*/  FADD R218, R190, -UR11 ;  /* 0x8000000bbeda7e21 */ /* 0x000fe20008000000 */
[----:B------:R-:W-:-:S02]  /*b710*/  SHF.L.U32 R190, R117, 0x10, RZ ;  /* 0x0000001075be7819 */ /* 0x000fc400000006ff */
[----:B------:R-:W-:Y:S02]  /*b720*/  FMNMX3 R39, R39, |R23|, |R22|, !PT ;  /* 0x4000001727277276 */ /* 0x000fe40007800416 */
[----:B------:R-:W-:Y:S01]  /*b730*/  FSEL R26, R23, R26, !P1 ;  /* 0x0000001a171a7208 */ /* 0x000fe20004800000 */
[----:B------:R-:W-:Y:S01]  /*b740*/  FMUL R23, R21, UR10 ;  /* 0x0000000a15177c20 */ /* 0x000fe20008400000 */
[----:B------:R-:W-:Y:S01]  /*b750*/  SHF.L.U32 R219, R69, 0x10, RZ ;  /* 0x0000001045db7819 */ /* 0x000fe200000006ff */
[----:B------:R-:W-:Y:S01]  /*b760*/  FMUL R218, R218, UR5 ;  /* 0x00000005dada7c20 */ /* 0x000fe20008400000 */
[----:B------:R-:W-:Y:S01]  /*b770*/  @P2 FADD R190, R190, 1 ;  /* 0x3f800000bebe2421 */ /* 0x000fe20000000000 */
[----:B------:R-:W-:Y:S01]  /*b780*/  @P1 FMUL R22, R22, UR10 ;  /* 0x0000000a16161c20 */ /* 0x000fe20008400000 */
[----:B------:R-:W-:Y:S02]  /*b790*/  F2FP.SATFINITE.E4M3.F32.PACK_AB_MERGE_C R26, RZ, R26, RZ ;  /* 0x0000001aff1a723e */ /* 0x000fe400048070ff */
[----:B------:R-:W-:-:S02]  /*b7a0*/  FMNMX3 R39, R39, |R21|, |R20|, !PT ;  /* 0x4000001527277276 */ /* 0x000fc40007800414 */
[----:B------:R-:W-:Y:S01]  /*b7b0*/  FSEL R23, R21, R23, !P1 ;  /* 0x0000001715177208 */ /* 0x000fe20004800000 */
[----:B------:R-:W-:Y:S01]  /*b7c0*/  FMUL R21, R19, UR10 ;  /* 0x0000000a13157c20 */ /* 0x000fe20008400000 */
[----:B------:R-:W-:Y:S01]  /*b7d0*/  FFMA R190, R218, R190, R219 ;  /* 0x000000bedabe7223 */ /* 0x000fe200000000db */
[----:B------:R-:W-:Y:S01]  /*b7e0*/  FADD R218, R191, -UR11 ;  /* 0x8000000bbfda7e21 */ /* 0x000fe20008000000 */
[----:B------:R-:W-:Y:S02]  /*b7f0*/  SHF.L.U32 R26, R26, 0x10, RZ ;  /* 0x000000101a1a7819 */ /* 0x000fe400000006ff */
[----:B------:R-:W-:Y:S02]  /*b800*/  F2FP.SATFINITE.E4M3.F32.PACK_AB_MERGE_C R22, RZ, R22, RZ ;  /* 0x00000016ff16723e */ /* 0x000fe400048070ff */
[----:B------:R-:W-:Y:S02]  /*b810*/  SHF.L.U32 R191, R238, 0x10, RZ ;  /* 0x00000010eebf7819 */ /* 0x000fe400000006ff */
[----:B------:R-:W-:-:S02]  /*b820*/  FSEL R21, R19, R21, !P1 ;  /* 0x0000001513157208 */ /* 0x000fc40004800000 */
[----:B------:R-:W-:Y:S02]  /*b830*/  LOP3.LUT R26, R26, 0xff0000, RZ, 0xc0, !PT ;  /* 0x00ff00001a1a7812 */ /* 0x000fe400078ec0ff */
[----:B------:R-:W-:Y:S01]  /*b840*/  LOP3.LUT R22, R22, 0xffff, RZ, 0xc0, !PT ;  /* 0x0000ffff16167812 */ /* 0x000fe200078ec0ff */
[----:B------:R-:W-:Y:S01]  /*b850*/  FMUL R218, R218, UR5 ;  /* 0x00000005dada7c20 */ /* 0x000fe20008400000 */
[----:B------:R-:W-:Y:S01]  /*b860*/  SHF.L.U32 R219, R42, 0x10, RZ ;  /* 0x000000102adb7819 */ /* 0x000fe200000006ff */
[----:B------:R-:W-:Y:S01]  /*b870*/  @P2 FADD R191, R191, 1 ;  /* 0x3f800000bfbf2421 */ /* 0x000fe20000000000 */
[----:B------:R-:W-:Y:S01]  /*b880*/  FMNMX3 R39, R39, |R19|, |R18|, !PT ;  /* 0x4000001327277276 */ /* 0x000fe20007800412 */
[----:B------:R-:W-:Y:S01]  /*b890*/  @P1 FMUL R20, R20, UR10 ;  /* 0x0000000a14141c20 */ /* 0x000fe20008400000 */
[----:B------:R-:W-:Y:S01]  /*b8a0*/  FMUL R19, R17, UR10 ;  /* 0x0000000a11137c20 */ /* 0x000fe20008400000 */
[----:B------:R-:W-:Y:S01]  /*b8b0*/  @P1 FMUL R18, R18, UR10 ;  /* 0x0000000a12121c20 */ /* 0x000fe20008400000 */
[----:B------:R-:W-:-:S02]  /*b8c0*/  F2FP.SATFINITE.E4M3.F32.PACK_AB_MERGE_C R23, RZ, R23, RZ ;  /* 0x00000017ff17723e */ /* 0x000fc400048070ff */
[----:B------:R-:W-:Y:S02]  /*b8d0*/  F2FP.SATFINITE.E4M3.F32.PACK_AB_MERGE_C R21, RZ, R21, RZ ;  /* 0x00000015ff15723e */ /* 0x000fe400048070ff */
[----:B------:R-:W-:Y:S02]  /*b8e0*/  LOP3.LUT R26, R26, 0xffff, R30, 0xf8, !PT ;  /* 0x0000ffff1a1a7812 */ /* 0x000fe400078ef81e */
[----:B------:R-:W-:Y:S01]  /*b8f0*/  SHF.L.U32 R22, R22, 0x18, RZ ;  /* 0x0000001816167819 */ /* 0x000fe200000006ff */
[----:B------:R-:W-:Y:S01]  /*b900*/  FFMA R191, R218, R191, R219 ;  /* 0x000000bfdabf7223 */ /* 0x000fe200000000db */
[----:B------:R-:W-:Y:S01]  /*b910*/  LOP3.LUT R23, R23, 0xff, RZ, 0xc0, !PT ;  /* 0x000000ff17177812 */ /* 0x000fe200078ec0ff */
[----:B------:R-:W0:Y:S01]  /*b920*/  S2R R219, SR_TID.X ;  /* 0x0000000000db7919 */ /* 0x000e220000002100 */
[----:B------:R-:W-:Y:S02]  /*b930*/  F2FP.SATFINITE.E4M3.F32.PACK_AB_MERGE_C R20, RZ, R20, RZ ;  /* 0x00000014ff14723e */ /* 0x000fe400048070ff */
[----:B------:R-:W-:-:S02]  /*b940*/  FMNMX3 R39, R39, |R17|, |R16|, !PT ;  /* 0x4000001127277276 */ /* 0x000fc40007800410 */
[----:B------:R-:W-:Y:S02]  /*b950*/  FSEL R19, R17, R19, !P1 ;  /* 0x0000001311137208 */ /* 0x000fe40004800000 */
[----:B------:R-:W-:Y:S02]  /*b960*/  SHF.L.U32 R21, R21, 0x10, RZ ;  /* 0x0000001015157819 */ /* 0x000fe400000006ff */
[----:B------:R-:W-:Y:S01]  /*b970*/  F2FP.SATFINITE.E4M3.F32.PACK_AB_MERGE_C R18, RZ, R18, RZ ;  /* 0x00000012ff12723e */ /* 0x000fe200048070ff */
[----:B------:R-:W1:Y:S01]  /*b980*/  S2UR UR5, SR_CTAID.X ;  /* 0x00000000000579c3 */ /* 0x000e620000002500 */
[----:B------:R-:W-:Y:S01]  /*b990*/  LOP3.LUT R17, R26, R22, RZ, 0xfc, !PT ;  /* 0x000000161a117212 */ /* 0x000fe200078efcff */
[----:B------:R-:W-:Y:S01]  /*b9a0*/  FMUL R22, R15, UR10 ;  /* 0x0000000a0f167c20 */ /* 0x000fe20008400000 */
[----:B------:R-:W-:Y:S02]  /*b9b0*/  LEA R20, R20, R23, 0x8 ;  /* 0x0000001714147211 */ /* 0x000fe400078e40ff */
[----:B------:R-:W-:-:S02]  /*b9c0*/  LOP3.LUT R21, R21, 0xff0000, RZ, 0xc0, !PT ;  /* 0x00ff000015157812 */ /* 0x000fc400078ec0ff */
[----:B------:R-:W-:Y:S02]  /*b9d0*/  LOP3.LUT R18, R18, 0xffff, RZ, 0xc0, !PT ;  /* 0x0000ffff12127812 */ /* 0x000fe400078ec0ff */
[----:B------:R-:W-:Y:S02]  /*b9e0*/  FMNMX3 R39, R39, |R15|, |R14|, !PT ;  /* 0x4000000f27277276 */ /* 0x000fe4000780040e */
[----:B------:R-:W-:Y:S02]  /*b9f0*/  FSEL R22, R15, R22, !P1 ;  /* 0x000000160f167208 */ /* 0x000fe40004800000 */
[----:B------:R-:W-:Y:S02]  /*ba00*/  LOP3.LUT R15, R21, 0xffff, R20, 0xf8, !PT ;  /* 0x0000ffff150f7812 */ /* 0x000fe400078ef814 */
[----:B------:R-:W-:Y:S01]  /*ba10*/  SHF.L.U32 R18, R18, 0x18, RZ ;  /* 0x0000001812127819 */ /* 0x000fe200000006ff */
[----:B------:R-:W-:Y:S01]  /*ba20*/  @P1 FMUL R14, R14, UR10 ;  /* 0x0000000a0e0e1c20 */ /* 0x000fe20008400000 */
[----:B------:R-:W-:-:S02]  /*ba30*/  @P1 FMUL R16, R16, UR10 ;  /* 0x0000000a10101c20 */ /* 0x000fc40008400000 */
[----:B------:R-:W-:Y:S01]  /*ba40*/  LOP3.LUT R15, R15, R18, RZ, 0xfc, !PT ;  /* 0x000000120f0f7212 */ /* 0x000fe200078efcff */
[C---:B------:R-:W-:Y:S01]  /*ba50*/  FMUL R18, R13.reuse, UR10 ;  /* 0x0000000a0d127c20 */ /* 0x040fe20008400000 */
[----:B------:R-:W-:Y:S02]  /*ba60*/  F2FP.SATFINITE.E4M3.F32.PACK_AB_MERGE_C R19, RZ, R19, RZ ;  /* 0x00000013ff13723e */ /* 0x000fe400048070ff */
[----:B------:R-:W-:Y:S02]  /*ba70*/  F2FP.SATFINITE.E4M3.F32.PACK_AB_MERGE_C R22, RZ, R22, RZ ;  /* 0x00000016ff16723e */ /* 0x000fe400048070ff */
[----:B------:R-:W-:Y:S02]  /*ba80*/  F2FP.SATFINITE.E4M3.F32.PACK_AB_MERGE_C R14, RZ, R14, RZ ;  /* 0x0000000eff0e723e */ /* 0x000fe400048070ff */
[----:B------:R-:W-:Y:S02]  /*ba90*/  FSEL R18, R13, R18, !P1 ;  /* 0x000000120d127208 */ /* 0x000fe40004800000 */
[----:B------:R-:W-:-:S02]  /*baa0*/  LOP3.LUT R19, R19, 0xff, RZ, 0xc0, !PT ;  /* 0x000000ff13137812 */ /* 0x000fc400078ec0ff */
[----:B------:R-:W-:Y:S02]  /*bab0*/  F2FP.SATFINITE.E4M3.F32.PACK_AB_MERGE_C R16, RZ, R16, RZ ;  /* 0x00000010ff10723e */ /* 0x000fe400048070ff */
[----:B------:R-:W-:Y:S02]  /*bac0*/  SHF.L.U32 R22, R22, 0x10, RZ ;  /* 0x0000001016167819 */ /* 0x000fe400000006ff */
[----:B------:R-:W-:Y:S01]  /*bad0*/  FMNMX3 R39, R39, |R13|, |R12|, !PT ;  /* 0x4000000d27277276 */ /* 0x000fe2000780040c */
[----:B------:R-:W-:Y:S01]  /*bae0*/  @P1 FMUL R12, R12, UR10 ;  /* 0x0000000a0c0c1c20 */ /* 0x000fe20008400000 */
[----:B------:R-:W-:Y:S02]  /*baf0*/  LOP3.LUT R14, R14, 0xffff, RZ, 0xc0, !PT ;  /* 0x0000ffff0e0e7812 */ /* 0x000fe400078ec0ff */
[----:B------:R-:W-:Y:S02]  /*bb00*/  F2FP.SATFINITE.E4M3.F32.PACK_AB_MERGE_C R18, RZ, R18, RZ ;  /* 0x00000012ff12723e */ /* 0x000fe400048070ff */
[----:B------:R-:W-:-:S02]  /*bb10*/  LEA R16, R16, R19, 0x8 ;  /* 0x0000001310107211 */ /* 0x000fc400078e40ff */
[----:B------:R-:W-:Y:S01]  /*bb20*/  LOP3.LUT R22, R22, 0xff0000, RZ, 0xc0, !PT ;  /* 0x00ff000016167812 */ /* 0x000fe200078ec0ff */
[----:B------:R-:W-:Y:S01]  /*bb30*/  FMUL R13, R11, UR10 ;  /* 0x0000000a0b0d7c20 */ /* 0x000fe20008400000 */
[----:B------:R-:W-:Y:S01]  /*bb40*/  LOP3.LUT R18, R18, 0xff, RZ, 0xc0, !PT ;  /* 0x000000ff12127812 */ /* 0x000fe200078ec0ff */
[----:B------:R-:W-:Y:S01]  /*bb50*/  IMAD.SHL.U32 R14, R14, 0x1000000, RZ ;  /* 0x010000000e0e7824 */ /* 0x000fe200078e00ff */
[----:B------:R-:W-:Y:S01]  /*bb60*/  F2FP.SATFINITE.E4M3.F32.PACK_AB_MERGE_C R12, RZ, R12, RZ ;  /* 0x0000000cff0c723e */ /* 0x000fe200048070ff */
[----:B-1----:R-:W-:Y:S01]  /*bb70*/  USHF.L.U32 UR6, UR5, 0x7, URZ ;  /* 0x0000000705067899 */ /* 0x002fe200080006ff */
[----:B------:R-:W-:Y:S02]  /*bb80*/  LOP3.LUT R16, R22, 0xffff, R16, 0xf8, !PT ;  /* 0x0000ffff16107812 */ /* 0x000fe400078ef810 */
[----:B------:R-:W-:Y:S02]  /*bb90*/  LEA R18, R12, R18, 0x8 ;  /* 0x000000120c127211 */ /* 0x000fe400078e40ff */
[----:B------:R-:W-:-:S02]  /*bba0*/  FMNMX3 R39, R39, |R11|, |R10|, !PT ;  /* 0x4000000b27277276 */ /* 0x000fc4000780040a */
[----:B------:R-:W-:Y:S02]  /*bbb0*/  FSEL R13, R11, R13, !P1 ;  /* 0x0000000d0b0d7208 */ /* 0x000fe40004800000 */
[----:B------:R-:W-:Y:S02]  /*bbc0*/  LOP3.LUT R12, R16, R14, RZ, 0xfc, !PT ;  /* 0x0000000e100c7212 */ /* 0x000fe400078efcff */
[----:B0-----:R-:W-:Y:S02]  /*bbd0*/  LOP3.LUT R14, R219, 0x7f, RZ, 0xc0, !PT ;  /* 0x0000007fdb0e7812 */ /* 0x001fe400078ec0ff */
[----:B------:R-:W-:Y:S02]  /*bbe0*/  MOV R11, UR6 ;  /* 0x00000006000b7c02 */ /* 0x000fe40008000f00 */
[----:B------:R-:W-:Y:S02]  /*bbf0*/  FMNMX3 R39, R39, |R9|, |R8|, !PT ;  /* 0x4000000927277276 */ /* 0x000fe40007800408 */
[----:B------:R-:W-:Y:S01]  /*bc00*/  LOP3.LUT R11, R14, 0x80, R11, 0xf8, !PT ;  /* 0x000000800e0b7812 */ /* 0x000fe200078ef80b */
[----:B------:R-:W-:Y:S01]  /*bc10*/  FMUL R14, R9, UR10 ;  /* 0x0000000a090e7c20 */ /* 0x000fe20008400000 */
[----:B------:R-:W-:Y:S01]  /*bc20*/  FMNMX3 R39, R39, |R7|, |R6|, !PT ;  /* 0x4000000727277276 */ /* 0x000fe20007800406 */
[----:B------:R-:W-:Y:S01]  /*bc30*/  @P1 FMUL R10, R10, UR10 ;  /* 0x0000000a0a0a1c20 */ /* 0x000fe20008400000 */
[----:B------:R-:W-:Y:S01]  /*bc40*/  F2FP.SATFINITE.E4M3.F32.PACK_AB_MERGE_C R13, RZ, R13, RZ ;  /* 0x0000000dff0d723e */ /* 0x000fe200048070ff */
[----:B------:R-:W-:Y:S01]  /*bc50*/  FMUL R16, R7, UR10 ;  /* 0x0000000a07107c20 */ /* 0x000fe20008400000 */
[----:B------:R-:W-:Y:S01]  /*bc60*/  FSEL R14, R9, R14, !P1 ;  /* 0x0000000e090e7208 */ /* 0x000fe20004800000 */
[----:B------:R-:W-:Y:S01]  /*bc70*/  FMUL R9, R5, UR10 ;  /* 0x0000000a05097c20 */ /* 0x000fe20008400000 */
[----:B------:R-:W-:-:S02]  /*bc80*/  FMNMX3 R39, R39, |R5|, |R4|, !PT ;  /* 0x4000000527277276 */ /* 0x000fc40007800404 */
[----:B------:R-:W-:Y:S02]  /*bc90*/  SHF.L.U32 R13, R13, 0x10, RZ ;  /* 0x000000100d0d7819 */ /* 0x000fe400000006ff */
[----:B------:R-:W-:Y:S02]  /*bca0*/  F2FP.SATFINITE.E4M3.F32.PACK_AB_MERGE_C R10, RZ, R10, RZ ;  /* 0x0000000aff0a723e */ /* 0x000fe400048070ff */
[----:B------:R-:W-:Y:S01]  /*bcb0*/  FSEL R16, R7, R16, !P1 ;  /* 0x0000001007107208 */ /* 0x000fe20004800000 */
[----:B------:R-:W-:Y:S01]  /*bcc0*/  FMUL R7, R0, UR10 ;  /* 0x0000000a00077c20 */ /* 0x000fe20008400000 */
[----:B------:R-:W-:Y:S01]  /*bcd0*/  FSEL R9, R5, R9, !P1 ;  /* 0x0000000905097208 */ /* 0x000fe20004800000 */
[----:B------:R-:W-:Y:S01]  /*bce0*/  FMUL R5, R3, UR10 ;  /* 0x0000000a03057c20 */ /* 0x000fe20008400000 */
[----:B------:R-:W-:Y:S02]  /*bcf0*/  FMNMX3 R39, R39, |R3|, |R2|, !PT ;  /* 0x4000000327277276 */ /* 0x000fe40007800402 */
[----:B------:R-:W-:-:S02]  /*bd00*/  LOP3.LUT R13, R13, 0xff0000, RZ, 0xc0, !PT ;  /* 0x00ff00000d0d7812 */ /* 0x000fc400078ec0ff */
[----:B------:R-:W-:Y:S01]  /*bd10*/  LOP3.LUT R10, R10, 0xffff, RZ, 0xc0, !PT ;  /* 0x0000ffff0a0a7812 */ /* 0x000fe200078ec0ff */
[----:B------:R-:W-:Y:S01]  /*bd20*/  @P1 FMUL R4, R4, UR10 ;  /* 0x0000000a04041c20 */ /* 0x000fe20008400000 */
[----:B------:R-:W-:Y:S02]  /*bd30*/  FSEL R5, R3, R5, !P1 ;  /* 0x0000000503057208 */ /* 0x000fe40004800000 */
[----:B------:R-:W-:Y:S02]  /*bd40*/  FSEL R7, R0, R7, !P1 ;  /* 0x0000000700077208 */ /* 0x000fe40004800000 */
[----:B------:R-:W-:Y:S01]  /*bd50*/  FMNMX3 R39, R39, |R0|, |R40|, !PT ;  /* 0x4000000027277276 */ /* 0x000fe20007800428 */
[----:B------:R-:W-:Y:S01]  /*bd60*/  FMUL R0, R41, UR10 ;  /* 0x0000000a29007c20 */ /* 0x000fe20008400000 */
[----:B------:R-:W-:Y:S02]  /*bd70*/  LOP3.LUT R13, R13, 0xffff, R18, 0xf8, !PT ;  /* 0x0000ffff0d0d7812 */ /* 0x000fe400078ef812 */
[----:B------:R-:W-:-:S02]  /*bd80*/  SHF.L.U32 R10, R10, 0x18, RZ ;  /* 0x000000180a0a7819 */ /* 0x000fc400000006ff */
[----:B------:R-:W-:Y:S01]  /*bd90*/  F2FP.SATFINITE.E4M3.F32.PACK_AB_MERGE_C R9, RZ, R9, RZ ;  /* 0x00000009ff09723e */ /* 0x000fe200048070ff */
[----:B------:R-:W-:Y:S01]  /*bda0*/  @P1 FMUL R2, R2, UR10 ;  /* 0x0000000a02021c20 */ /* 0x000fe20008400000 */
[----:B------:R-:W-:Y:S02]  /*bdb0*/  F2FP.SATFINITE.E4M3.F32.PACK_AB_MERGE_C R5, RZ, R5, RZ ;  /* 0x00000005ff05723e */ /* 0x000fe400048070ff */
[----:B------:R-:W-:Y:S01]  /*bdc0*/  LOP3.LUT R3, R13, R10, RZ, 0xfc, !PT ;  /* 0x0000000a0d037212 */ /* 0x000fe200078efcff */
[----:B------:R-:W-:Y:S01]  /*bdd0*/  @P1 FMUL R8, R8, UR10 ;  /* 0x0000000a08081c20 */ /* 0x000fe20008400000 */
[----:B------:R-:W-:Y:S01]  /*bde0*/  LOP3.LUT R9, R9, 0xff, RZ, 0xc0, !PT ;  /* 0x000000ff09097812 */ /* 0x000fe200078ec0ff */
[----:B------:R-:W-:Y:S01]  /*bdf0*/  @P1 FMUL R6, R6, UR10 ;  /* 0x0000000a06061c20 */ /* 0x000fe20008400000 */
[----:B------:R-:W-:Y:S02]  /*be00*/  F2FP.SATFINITE.E4M3.F32.PACK_AB_MERGE_C R4, RZ, R4, RZ ;  /* 0x00000004ff04723e */ /* 0x000fe400048070ff */
[----:B------:R-:W-:Y:S01]  /*be10*/  FSEL R10, R41, R0, !P1 ;  /* 0x00000000290a7208 */ /* 0x000fe20004800000 */
[----:B------:R-:W-:Y:S01]  /*be20*/  @P1 FMUL R40, R40, UR10 ;  /* 0x0000000a28281c20 */ /* 0x000fe20008400000 */
[----:B------:R-:W-:-:S02]  /*be30*/  F2FP.SATFINITE.E4M3.F32.PACK_AB_MERGE_C R14, RZ, R14, RZ ;  /* 0x0000000eff0e723e */ /* 0x000fc400048070ff */
[----:B------:R-:W-:Y:S02]  /*be40*/  F2FP.SATFINITE.E4M3.F32.PACK_AB_MERGE_C R16, RZ, R16, RZ ;  /* 0x00000010ff10723e */ /* 0x000fe400048070ff */
[----:B------:R-:W-:Y:S02]  /*be50*/  SHF.L.U32 R5, R5, 0x10, RZ ;  /* 0x0000001005057819 */ /* 0x000fe400000006ff */
[----:B------:R-:W-:Y:S01]  /*be60*/  F2FP.SATFINITE.E4M3.F32.PACK_AB_MERGE_C R2, RZ, R2, RZ ;  /* 0x00000002ff02723e */ /* 0x000fe200048070ff */
[----:B------:R-:W-:Y:S01]  /*be70*/  IMAD R4, R4, 0x100, R9 ;  /* 0x0000010004047824 */ /* 0x000fe200078e0209 */
[----:B------:R-:W-:Y:S02]  /*be80*/  F2FP.SATFINITE.E4M3.F32.PACK_AB_MERGE_C R7, RZ, R7, RZ ;  /* 0x00000007ff07723e */ /* 0x000fe400048070ff */
[----:B------:R-:W-:Y:S02]  /*be90*/  F2FP.SATFINITE.E4M3.F32.PACK_AB_MERGE_C R10, RZ, R10, RZ ;  /* 0x0000000aff0a723e */ /* 0x000fe400048070ff */
[----:B------:R-:W-:-:S02]  /*bea0*/  LOP3.LUT R14, R14, 0xff, RZ, 0xc0, !PT ;  /* 0x000000ff0e0e7812 */ /* 0x000fc400078ec0ff */
[----:B------:R-:W-:Y:S02]  /*beb0*/  F2FP.SATFINITE.E4M3.F32.PACK_AB_MERGE_C R8, RZ, R8, RZ ;  /* 0x00000008ff08723e */ /* 0x000fe400048070ff */
[----:B------:R-:W-:Y:S02]  /*bec0*/  SHF.L.U32 R16, R16, 0x10, RZ ;  /* 0x0000001010107819 */ /* 0x000fe400000006ff */
[----:B------:R-:W-:Y:S02]  /*bed0*/  F2FP.SATFINITE.E4M3.F32.PACK_AB_MERGE_C R6, RZ, R6, RZ ;  /* 0x00000006ff06723e */ /* 0x000fe400048070ff */
[----:B------:R-:W-:Y:S02]  /*bee0*/  LOP3.LUT R5, R5, 0xff0000, RZ, 0xc0, !PT ;  /* 0x00ff000005057812 */ /* 0x000fe400078ec0ff */
[----:B------:R-:W-:Y:S02]  /*bef0*/  LOP3.LUT R2, R2, 0xffff, RZ, 0xc0, !PT ;  /* 0x0000ffff02027812 */ /* 0x000fe400078ec0ff */
[----:B------:R-:W-:-:S02]  /*bf00*/  LOP3.LUT R7, R7, 0xff, RZ, 0xc0, !PT ;  /* 0x000000ff07077812 */ /* 0x000fc400078ec0ff */
[----:B------:R-:W-:Y:S02]  /*bf10*/  F2FP.SATFINITE.E4M3.F32.PACK_AB_MERGE_C R40, RZ, R40, RZ ;  /* 0x00000028ff28723e */ /* 0x000fe400048070ff */
[----:B------:R-:W-:Y:S01]  /*bf20*/  SHF.L.U32 R10, R10, 0x10, RZ ;  /* 0x000000100a0a7819 */ /* 0x000fe200000006ff */
[----:B------:R-:W-:Y:S01]  /*bf30*/  FMUL R9, R61, UR10 ;  /* 0x0000000a3d097c20 */ /* 0x000fe20008400000 */
[----:B------:R-:W-:Y:S02]  /*bf40*/  LEA R8, R8, R14, 0x8 ;  /* 0x0000000e08087211 */ /* 0x000fe400078e40ff */
[----:B------:R-:W-:Y:S02]  /*bf50*/  LOP3.LUT R16, R16, 0xff0000, RZ, 0xc0, !PT ;  /* 0x00ff000010107812 */ /* 0x000fe400078ec0ff */
[----:B------:R-:W-:Y:S02]  /*bf60*/  LOP3.LUT R6, R6, 0xffff, RZ, 0xc0, !PT ;  /* 0x0000ffff06067812 */ /* 0x000fe400078ec0ff */
[----:B------:R-:W-:Y:S01]  /*bf70*/  LOP3.LUT R4, R5, 0xffff, R4, 0xf8, !PT ;  /* 0x0000ffff05047812 */ /* 0x000fe200078ef804 */
[----:B------:R-:W-:Y:S01]  /*bf80*/  FMUL R5, R163, UR10 ;  /* 0x0000000aa3057c20 */ /* 0x000fe20008400000 */
[----:B------:R-:W-:-:S02]  /*bf90*/  SHF.L.U32 R2, R2, 0x18, RZ ;  /* 0x0000001802027819 */ /* 0x000fc400000006ff */
[----:B------:R-:W-:Y:S02]  /*bfa0*/  LEA R7, R40, R7, 0x8 ;  /* 0x0000000728077211 */ /* 0x000fe400078e40ff */
[----:B------:R-:W-:Y:S02]  /*bfb0*/  LOP3.LUT R10, R10, 0xff0000, RZ, 0xc0, !PT ;  /* 0x00ff00000a0a7812 */ /* 0x000fe400078ec0ff */
[----:B------:R-:W-:Y:S02]  /*bfc0*/  LOP3.LUT R8, R16, 0xffff, R8, 0xf8, !PT ;  /* 0x0000ffff10087812 */ /* 0x000fe400078ef808 */
[----:B------:R-:W-:Y:S02]  /*bfd0*/  SHF.L.U32 R6, R6, 0x18, RZ ;  /* 0x0000001806067819 */ /* 0x000fe400000006ff */
[----:B------:R-:W-:Y:S02]  /*bfe0*/  FMNMX3 R39, R39, |R41|, |R60|, !PT ;  /* 0x4000002927277276 */ /* 0x000fe4000780043c */
[----:B------:R-:W-:-:S02]  /*bff0*/  LOP3.LUT R2, R4, R2, RZ, 0xfc, !PT ;  /* 0x0000000204027212 */ /* 0x000fc400078efcff */
[----:B------:R-:W-:Y:S02]  /*c000*/  FSEL R9, R61, R9, !P1 ;  /* 0x000000093d097208 */ /* 0x000fe40004800000 */
[----:B------:R-:W-:Y:S02]  /*c010*/  FSEL R5, R163, R5, !P1 ;  /* 0x00000005a3057208 */ /* 0x000fe40004800000 */
[----:B------:R-:W-:Y:S01]  /*c020*/  LOP3.LUT R4, R10, 0xffff, R7, 0xf8, !PT ;  /* 0x0000ffff0a047812 */ /* 0x000fe200078ef807 */
[----:B------:R-:W-:Y:S01]  /*c030*/  FMUL R7, R166, UR10 ;  /* 0x0000000aa6077c20 */ /* 0x000fe20008400000 */
[----:B------:R-:W-:Y:S01]  /*c040*/  LOP3.LUT R0, R8, R6, RZ, 0xfc, !PT ;  /* 0x0000000608007212 */ /* 0x000fe200078efcff */
[----:B------:R-:W-:Y:S01]  /*c050*/  FMUL R6, R165, UR10 ;  /* 0x0000000aa5067c20 */ /* 0x000fe20008400000 */
[----:B------:R-:W-:Y:S01]  /*c060*/  FMNMX3 R39, R39, |R61|, |R162|, !PT ;  /* 0x4000003d27277276 */ /* 0x000fe200078004a2 */
[----:B------:R-:W-:Y:S01]  /*c070*/  @P1 FMUL R162, R162, UR10 ;  /* 0x0000000aa2a21c20 */ /* 0x000fe20008400000 */
[----:B------:R-:W-:-:S02]  /*c080*/  F2FP.SATFINITE.E4M3.F32.PACK_AB_MERGE_C R9, RZ, R9, RZ ;  /* 0x00000009ff09723e */ /* 0x000fc400048070ff */
[----:B------:R-:W-:Y:S02]  /*c090*/  F2FP.SATFINITE.E4M3.F32.PACK_AB_MERGE_C R5, RZ, R5, RZ ;  /* 0x00000005ff05723e */ /* 0x000fe400048070ff */
[----:B------:R-:W-:Y:S02]  /*c0a0*/  FMNMX3 R39, R39, |R163|, |R164|, !PT ;  /* 0x400000a327277276 */ /* 0x000fe400078004a4 */
[----:B------:R-:W-:Y:S02]  /*c0b0*/  FSEL R7, R166, R7, !P1 ;  /* 0x00000007a6077208 */ /* 0x000fe40004800000 */
[----:B------:R-:W-:Y:S02]  /*c0c0*/  FSEL R6, R165, R6, !P1 ;  /* 0x00000006a5067208 */ /* 0x000fe40004800000 */
[----:B------:R-:W-:Y:S02]  /*c0d0*/  LOP3.LUT R9, R9, 0xff, RZ, 0xc0, !PT ;  /* 0x000000ff09097812 */ /* 0x000fe400078ec0ff */
[----:B------:R-:W-:-:S02]  /*c0e0*/  F2FP.SATFINITE.E4M3.F32.PACK_AB_MERGE_C R162, RZ, R162, RZ ;  /* 0x000000a2ffa2723e */ /* 0x000fc400048070ff */
[----:B------:R-:W-:Y:S02]  /*c0f0*/  SHF.L.U32 R5, R5, 0x10, RZ ;  /* 0x0000001005057819 */ /* 0x000fe400000006ff */
[----:B------:R-:W-:Y:S01]  /*c100*/  FMNMX3 R39, R39, |R165|, |R168|, !PT ;  /* 0x400000a527277276 */ /* 0x000fe200078004a8 */
[----:B------:R-:W-:Y:S01]  /*c110*/  @P1 FMUL R168, R168, UR10 ;  /* 0x0000000aa8a81c20 */ /* 0x000fe20008400000 */
[----:B------:R-:W-:Y:S02]  /*c120*/  F2FP.SATFINITE.E4M3.F32.PACK_AB_MERGE_C R7, RZ, R7, RZ ;  /* 0x00000007ff07723e */ /* 0x000fe400048070ff */
[----:B------:R-:W-:Y:S02]  /*c130*/  LEA R9, R162, R9, 0x8 ;  /* 0x00000009a2097211 */ /* 0x000fe400078e40ff */
[----:B------:R-:W-:Y:S02]  /*c140*/  LOP3.LUT R5, R5, 0xff0000, RZ, 0xc0, !PT ;  /* 0x00ff000005057812 */ /* 0x000fe400078ec0ff */
[----:B------:R-:W-:Y:S01]  /*c150*/  F2FP.SATFINITE.E4M3.F32.PACK_AB_MERGE_C R6, RZ, R6, RZ ;  /* 0x00000006ff06723e */ /* 0x000fe200048070ff */
[----:B------:R-:W-:Y:S01]  /*c160*/  IMAD.U32 R7, R7, 0x10000, RZ ;  /* 0x0001000007077824 */ /* 0x000fe200078e00ff */
[----:B------:R-:W-:Y:S01]  /*c170*/  LOP3.LUT R5, R5, 0xffff, R9, 0xf8, !PT ;  /* 0x0000ffff05057812 */ /* 0x000fe200078ef809 */
[----:B------:R-:W-:Y:S01]  /*c180*/  FMUL R8, R167, UR10 ;  /* 0x0000000aa7087c20 */ /* 0x000fe20008400000 */
[----:B------:R-:W-:Y:S01]  /*c190*/  LOP3.LUT R6, R6, 0xff, RZ, 0xc0, !PT ;  /* 0x000000ff06067812 */ /* 0x000fe200078ec0ff */
[----:B------:R-:W-:Y:S01]  /*c1a0*/  FMUL R9, R171, UR10 ;  /* 0x0000000aab097c20 */ /* 0x000fe20008400000 */
[----:B------:R-:W-:Y:S01]  /*c1b0*/  F2FP.SATFINITE.E4M3.F32.PACK_AB_MERGE_C R168, RZ, R168, RZ ;  /* 0x000000a8ffa8723e */ /* 0x000fe200048070ff */
[----:B------:R-:W-:Y:S01]  /*c1c0*/  FMUL R10, R193, UR10 ;  /* 0x0000000ac10a7c20 */ /* 0x000fe20008400000 */
[----:B------:R-:W-:-:S02]  /*c1d0*/  FMNMX3 R39, R39, |R166|, |R169|, !PT ;  /* 0x400000a627277276 */ /* 0x000fc400078004a9 */
        /* <DEDUP_REMOVED lines=8> */
[----:B------:R-:W-:Y:S01]  /*c260*/  FSEL R6, R193, R10, !P1 ;  /* 0x0000000ac1067208 */ /* 0x000fe20004800000 */
[----:B------:R-:W-:Y:S01]  /*c270*/  FMUL R10, R195, UR10 ;  /* 0x0000000ac30a7c20 */ /* 0x000fe20008400000 */
[----:B------:R-:W-:-:S02]  /*c280*/  F2FP.SATFINITE.E4M3.F32.PACK_AB_MERGE_C R8, RZ, R8, RZ ;  /* 0x00000008ff08723e */ /* 0x000fc400048070ff */
[----:B------:R-:W-:Y:S02]  /*c290*/  F2FP.SATFINITE.E4M3.F32.PACK_AB_MERGE_C R9, RZ, R9, RZ ;  /* 0x00000009ff09723e */ /* 0x000fe400048070ff */
[----:B------:R-:W-:Y:S02]  /*c2a0*/  FMNMX3 R39, R39, |R171|, |R192|, !PT ;  /* 0x400000ab27277276 */ /* 0x000fe400078004c0 */
[----:B------:R-:W-:Y:S02]  /*c2b0*/  LOP3.LUT R8, R8, 0xff, RZ, 0xc0, !PT ;  /* 0x000000ff08087812 */ /* 0x000fe400078ec0ff */
[----:B------:R-:W-:Y:S02]  /*c2c0*/  F2FP.SATFINITE.E4M3.F32.PACK_AB_MERGE_C R170, RZ, R170, RZ ;  /* 0x000000aaffaa723e */ /* 0x000fe400048070ff */
[----:B------:R-:W-:Y:S02]  /*c2d0*/  SHF.L.U32 R9, R9, 0x10, RZ ;  /* 0x0000001009097819 */ /* 0x000fe400000006ff */
[----:B------:R-:W-:-:S02]  /*c2e0*/  F2FP.SATFINITE.E4M3.F32.PACK_AB_MERGE_C R169, RZ, R169, RZ ;  /* 0x000000a9ffa9723e */ /* 0x000fc400048070ff */
[----:B------:R-:W-:Y:S02]  /*c2f0*/  FSEL R14, R195, R10, !P1 ;  /* 0x0000000ac30e7208 */ /* 0x000fe40004800000 */
[----:B------:R-:W-:Y:S01]  /*c300*/  FMNMX3 R39, R39, |R193|, |R194|, !PT ;  /* 0x400000c127277276 */ /* 0x000fe200078004c2 */
[----:B------:R-:W-:Y:S01]  /*c310*/  @P1 FMUL R194, R194, UR10 ;  /* 0x0000000ac2c21c20 */ /* 0x000fe20008400000 */
[----:B------:R-:W-:Y:S02]  /*c320*/  LEA R8, R170, R8, 0x8 ;  /* 0x00000008aa087211 */ /* 0x000fe400078e40ff */
[----:B------:R-:W-:Y:S02]  /*c330*/  LOP3.LUT R9, R9, 0xff0000, RZ, 0xc0, !PT ;  /* 0x00ff000009097812 */ /* 0x000fe400078ec0ff */
[----:B------:R-:W-:Y:S02]  /*c340*/  LOP3.LUT R169, R169, 0xffff, RZ, 0xc0, !PT ;  /* 0x0000ffffa9a97812 */ /* 0x000fe400078ec0ff */
[----:B------:R-:W-:-:S02]  /*c350*/  F2FP.SATFINITE.E4M3.F32.PACK_AB_MERGE_C R6, RZ, R6, RZ ;  /* 0x00000006ff06723e */ /* 0x000fc400048070ff */
[----:B------:R-:W-:Y:S01]  /*c360*/  F2FP.SATFINITE.E4M3.F32.PACK_AB_MERGE_C R14, RZ, R14, RZ ;  /* 0x0000000eff0e723e */ /* 0x000fe200048070ff */
[----:B------:R-:W-:Y:S01]  /*c370*/  FMUL R13, R197, UR10 ;  /* 0x0000000ac50d7c20 */ /* 0x000fe20008400000 */
[----:B------:R-:W-:Y:S01]  /*c380*/  LOP3.LUT R8, R9, 0xffff, R8, 0xf8, !PT ;  /* 0x0000ffff09087812 */ /* 0x000fe200078ef808 */
[----:B------:R-:W-:Y:S01]  /*c390*/  FMUL R9, R172, UR10 ;  /* 0x0000000aac097c20 */ /* 0x000fe20008400000 */
[----:B------:R-:W-:Y:S01]  /*c3a0*/  SHF.L.U32 R169, R169, 0x18, RZ ;  /* 0x00000018a9a97819 */ /* 0x000fe200000006ff */
[----:B------:R-:W-:Y:S01]  /*c3b0*/  @P1 FMUL R192, R192, UR10 ;  /* 0x0000000ac0c01c20 */ /* 0x000fe20008400000 */
[----:B------:R-:W-:Y:S02]  /*c3c0*/  LOP3.LUT R6, R6, 0xff, RZ, 0xc0, !PT ;  /* 0x000000ff06067812 */ /* 0x000fe400078ec0ff */
[----:B------:R-:W-:Y:S02]  /*c3d0*/  F2FP.SATFINITE.E4M3.F32.PACK_AB_MERGE_C R194, RZ, R194, RZ ;  /* 0x000000c2ffc2723e */ /* 0x000fe400048070ff */
[----:B------:R-:W-:-:S02]  /*c3e0*/  SHF.L.U32 R14, R14, 0x10, RZ ;  /* 0x000000100e0e7819 */ /* 0x000fc400000006ff */
[----:B------:R-:W-:Y:S02]  /*c3f0*/  FMNMX3 R39, R39, |R195|, |R196|, !PT ;  /* 0x400000c327277276 */ /* 0x000fe400078004c4 */
[----:B------:R-:W-:Y:S02]  /*c400*/  LOP3.LUT R10, R7, R169, RZ, 0xfc, !PT ;  /* 0x000000a9070a7212 */ /* 0x000fe400078efcff */
[----:B------:R-:W-:Y:S02]  /*c410*/  LEA R6, R194, R6, 0x8 ;  /* 0x00000006c2067211 */ /* 0x000fe400078e40ff */
[----:B------:R-:W-:Y:S02]  /*c420*/  LOP3.LUT R14, R14, 0xff0000, RZ, 0xc0, !PT ;  /* 0x00ff00000e0e7812 */ /* 0x000fe400078ec0ff */
[----:B------:R-:W-:Y:S02]  /*c430*/  FSEL R7, R197, R13, !P1 ;  /* 0x0000000dc5077208 */ /* 0x000fe40004800000 */
[----:B------:R-:W-:-:S02]  /*c440*/  FSEL R9, R172, R9, !P1 ;  /* 0x00000009ac097208 */ /* 0x000fc40004800000 */
[----:B------:R-:W-:Y:S02]  /*c450*/  F2FP.SATFINITE.E4M3.F32.PACK_AB_MERGE_C R192, RZ, R192, RZ ;  /* 0x000000c0ffc0723e */ /* 0x000fe400048070ff */
[----:B------:R-:W-:Y:S01]  /*c460*/  FMNMX3 R39, R39, |R197|, |R198|, !PT ;  /* 0x400000c527277276 */ /* 0x000fe200078004c6 */
[----:B------:R-:W-:Y:S01]  /*c470*/  @P1 FMUL R198, R198, UR10 ;  /* 0x0000000ac6c61c20 */ /* 0x000fe20008400000 */
[----:B------:R-:W-:Y:S01]  /*c480*/  LOP3.LUT R14, R14, 0xffff, R6, 0xf8, !PT ;  /* 0x0000ffff0e0e7812 */ /* 0x000fe200078ef806 */
[----:B------:R-:W-:Y:S01]  /*c490*/  FMUL R16, R173, UR10 ;  /* 0x0000000aad107c20 */ /* 0x000fe20008400000 */
[----:B------:R-:W-:Y:S01]  /*c4a0*/  F2FP.SATFINITE.E4M3.F32.PACK_AB_MERGE_C R7, RZ, R7, RZ ;  /* 0x00000007ff07723e */ /* 0x000fe200048070ff */
[----:B------:R-:W-:Y:S01]  /*c4b0*/  FMUL R6, R174, UR10 ;  /* 0x0000000aae067c20 */ /* 0x000fe20008400000 */
[----:B------:R-:W-:Y:S02]  /*c4c0*/  F2FP.SATFINITE.E4M3.F32.PACK_AB_MERGE_C R9, RZ, R9, RZ ;  /* 0x00000009ff09723e */ /* 0x000fe400048070ff */
[----:B------:R-:W-:-:S02]  /*c4d0*/  LOP3.LUT R192, R192, 0xffff, RZ, 0xc0, !PT ;  /* 0x0000ffffc0c07812 */ /* 0x000fc400078ec0ff */
[----:B------:R-:W-:Y:S01]  /*c4e0*/  FMNMX3 R39, R39, |R172|, |R199|, !PT ;  /* 0x400000ac27277276 */ /* 0x000fe200078004c7 */
[----:B------:R-:W-:Y:S01]  /*c4f0*/  @P1 FMUL R199, R199, UR10 ;  /* 0x0000000ac7c71c20 */ /* 0x000fe20008400000 */
[----:B------:R-:W-:Y:S02]  /*c500*/  LOP3.LUT R7, R7, 0xff, RZ, 0xc0, !PT ;  /* 0x000000ff07077812 */ /* 0x000fe400078ec0ff */
[----:B------:R-:W-:Y:S02]  /*c510*/  F2FP.SATFINITE.E4M3.F32.PACK_AB_MERGE_C R198, RZ, R198, RZ ;  /* 0x000000c6ffc6723e */ /* 0x000fe400048070ff */
[----:B------:R-:W-:Y:S01]  /*c520*/  SHF.L.U32 R9, R9, 0x10, RZ ;  /* 0x0000001009097819 */ /* 0x000fe200000006ff */
[----:B------:R-:W-:Y:S01]  /*c530*/  IMAD.SHL.U32 R13, R192, 0x1000000, RZ ;  /* 0x01000000c00d7824 */ /* 0x000fe200078e00ff */
[----:B------:R-:W-:Y:S02]  /*c540*/  FSEL R16, R173, R16, !P1 ;  /* 0x00000010ad107208 */ /* 0x000fe40004800000 */
[----:B------:R-:W-:-:S02]  /*c550*/  FSEL R6, R174, R6, !P1 ;  /* 0x00000006ae067208 */ /* 0x000fc40004800000 */
[----:B------:R-:W-:Y:S01]  /*c560*/  FMNMX3 R39, R39, |R173|, |R200|, !PT ;  /* 0x400000ad27277276 */ /* 0x000fe200078004c8 */
[----:B------:R-:W-:Y:S01]  /*c570*/  @P1 FMUL R200, R200, UR10 ;  /* 0x0000000ac8c81c20 */ /* 0x000fe20008400000 */
[----:B------:R-:W-:Y:S02]  /*c580*/  LEA R7, R198, R7, 0x8 ;  /* 0x00000007c6077211 */ /* 0x000fe400078e40ff */
[----:B------:R-:W-:Y:S02]  /*c590*/  LOP3.LUT R9, R9, 0xff0000, RZ, 0xc0, !PT ;  /* 0x00ff000009097812 */ /* 0x000fe400078ec0ff */
[----:B------:R-:W-:Y:S02]  /*c5a0*/  F2FP.SATFINITE.E4M3.F32.PACK_AB_MERGE_C R16, RZ, R16, RZ ;  /* 0x00000010ff10723e */ /* 0x000fe400048070ff */
[----:B------:R-:W-:Y:S02]  /*c5b0*/  F2FP.SATFINITE.E4M3.F32.PACK_AB_MERGE_C R6, RZ, R6, RZ ;  /* 0x00000006ff06723e */ /* 0x000fe400048070ff */
[----:B------:R-:W-:-:S02]  /*c5c0*/  F2FP.SATFINITE.E4M3.F32.PACK_AB_MERGE_C R199, RZ, R199, RZ ;  /* 0x000000c7ffc7723e */ /* 0x000fc400048070ff */
[----:B------:R-:W-:Y:S01]  /*c5d0*/  LOP3.LUT R13, R8, R13, RZ, 0xfc, !PT ;  /* 0x0000000d080d7212 */ /* 0x000fe200078efcff */
[----:B------:R-:W-:Y:S01]  /*c5e0*/  FMUL R8, R175, UR10 ;  /* 0x0000000aaf087c20 */ /* 0x000fe20008400000 */
[----:B------:R-:W-:Y:S01]  /*c5f0*/  LOP3.LUT R7, R9, 0xffff, R7, 0xf8, !PT ;  /* 0x0000ffff09077812 */ /* 0x000fe200078ef807 */
[----:B------:R-:W-:Y:S01]  /*c600*/  FMUL R9, R176, UR10 ;  /* 0x0000000ab0097c20 */ /* 0x000fe20008400000 */
[----:B------:R-:W-:Y:S01]  /*c610*/  FMNMX3 R39, R39, |R174|, |R201|, !PT ;  /* 0x400000ae27277276 */ /* 0x000fe200078004c9 */
[----:B------:R-:W-:Y:S01]  /*c620*/  @P1 FMUL R201, R201, UR10 ;  /* 0x0000000ac9c91c20 */ /* 0x000fe20008400000 */
[----:B------:R-:W-:Y:S02]  /*c630*/  LOP3.LUT R16, R16, 0xff, RZ, 0xc0, !PT ;  /* 0x000000ff10107812 */ /* 0x000fe400078ec0ff */
[----:B------:R-:W-:Y:S02]  /*c640*/  F2FP.SATFINITE.E4M3.F32.PACK_AB_MERGE_C R19, RZ, R200, RZ ;  /* 0x000000c8ff13723e */ /* 0x000fe400048070ff */
[----:B------:R-:W-:-:S02]  /*c650*/  SHF.L.U32 R6, R6, 0x10, RZ ;  /* 0x0000001006067819 */ /* 0x000fc400000006ff */
[----:B------:R-:W-:Y:S02]  /*c660*/  LOP3.LUT R199, R199, 0xffff, RZ, 0xc0, !PT ;  /* 0x0000ffffc7c77812 */ /* 0x000fe400078ec0ff */
[----:B------:R-:W-:Y:S02]  /*c670*/  FSEL R8, R175, R8, !P1 ;  /* 0x00000008af087208 */ /* 0x000fe40004800000 */
[----:B------:R-:W-:Y:S02]  /*c680*/  LEA R19, R19, R16, 0x8 ;  /* 0x0000001013137211 */ /* 0x000fe400078e40ff */
[----:B------:R-:W-:Y:S02]  /*c690*/  LOP3.LUT R6, R6, 0xff0000, RZ, 0xc0, !PT ;  /* 0x00ff000006067812 */ /* 0x000fe400078ec0ff */
[----:B------:R-:W-:Y:S02]  /*c6a0*/  SHF.L.U32 R16, R199, 0x18, RZ ;  /* 0x00000018c7107819 */ /* 0x000fe400000006ff */
[----:B------:R-:W-:-:S02]  /*c6b0*/  FSEL R9, R176, R9, !P1 ;  /* 0x00000009b0097208 */ /* 0x000fc40004800000 */
[----:B------:R-:W-:Y:S01]  /*c6c0*/  FMNMX3 R39, R39, |R175|, |R202|, !PT ;  /* 0x400000af27277276 */ /* 0x000fe200078004ca */
[----:B------:R-:W-:Y:S01]  /*c6d0*/  @P1 FMUL R202, R202, UR10 ;  /* 0x0000000acaca1c20 */ /* 0x000fe20008400000 */
[----:B------:R-:W-:Y:S02]  /*c6e0*/  F2FP.SATFINITE.E4M3.F32.PACK_AB_MERGE_C R201, RZ, R201, RZ ;  /* 0x000000c9ffc9723e */ /* 0x000fe400048070ff */
[----:B------:R-:W-:Y:S02]  /*c6f0*/  LOP3.LUT R6, R6, 0xffff, R19, 0xf8, !PT ;  /* 0x0000ffff06067812 */ /* 0x000fe400078ef813 */
[----:B------:R-:W-:Y:S01]  /*c700*/  F2FP.SATFINITE.E4M3.F32.PACK_AB_MERGE_C R8, RZ, R8, RZ ;  /* 0x00000008ff08723e */ /* 0x000fe200048070ff */
[----:B------:R-:W-:Y:S01]  /*c710*/  FMUL R18, R177, UR10 ;  /* 0x0000000ab1127c20 */ /* 0x000fe20008400000 */
[----:B------:R-:W-:Y:S01]  /*c720*/  LOP3.LUT R16, R7, R16, RZ, 0xfc, !PT ;  /* 0x0000001007107212 */ /* 0x000fe200078efcff */
[----:B------:R-:W-:Y:S01]  /*c730*/  FMUL R7, R178, UR10 ;  /* 0x0000000ab2077c20 */ /* 0x000fe20008400000 */
[----:B------:R-:W-:-:S02]  /*c740*/  F2FP.SATFINITE.E4M3.F32.PACK_AB_MERGE_C R19, RZ, R9, RZ ;  /* 0x00000009ff13723e */ /* 0x000fc400048070ff */
[----:B------:R-:W-:Y:S02]  /*c750*/  LOP3.LUT R201, R201, 0xffff, RZ, 0xc0, !PT ;  /* 0x0000ffffc9c97812 */ /* 0x000fe400078ec0ff */
[----:B------:R-:W-:Y:S01]  /*c760*/  FMNMX3 R39, R39, |R176|, |R203|, !PT ;  /* 0x400000b027277276 */ /* 0x000fe200078004cb */
[----:B------:R-:W-:Y:S01]  /*c770*/  @P1 FMUL R203, R203, UR10 ;  /* 0x0000000acbcb1c20 */ /* 0x000fe20008400000 */
[----:B------:R-:W-:Y:S02]  /*c780*/  LOP3.LUT R8, R8, 0xff, RZ, 0xc0, !PT ;  /* 0x000000ff08087812 */ /* 0x000fe400078ec0ff */
[----:B------:R-:W-:Y:S02]  /*c790*/  F2FP.SATFINITE.E4M3.F32.PACK_AB_MERGE_C R9, RZ, R202, RZ ;  /* 0x000000caff09723e */ /* 0x000fe400048070ff */
[----:B------:R-:W-:Y:S02]  /*c7a0*/  SHF.L.U32 R19, R19, 0x10, RZ ;  /* 0x0000001013137819 */ /* 0x000fe400000006ff */
[----:B------:R-:W-:-:S02]  /*c7b0*/  SHF.L.U32 R61, R201, 0x18, RZ ;  /* 0x00000018c93d7819 */ /* 0x000fc400000006ff */
[----:B------:R-:W-:Y:S02]  /*c7c0*/  FSEL R18, R177, R18, !P1 ;  /* 0x00000012b1127208 */ /* 0x000fe40004800000 */
[----:B------:R-:W-:Y:S01]  /*c7d0*/  FSEL R7, R178, R7, !P1 ;  /* 0x00000007b2077208 */ /* 0x000fe20004800000 */
[----:B------:R-:W-:Y:S01]  /*c7e0*/  IMAD R9, R9, 0x100, R8 ;  /* 0x0000010009097824 */ /* 0x000fe200078e0208 */
[----:B------:R-:W-:Y:S01]  /*c7f0*/  FMNMX3 R39, R39, |R177|, |R204|, !PT ;  /* 0x400000b127277276 */ /* 0x000fe200078004cc */
[----:B------:R-:W-:Y:S01]  /*c800*/  FMUL R8, R179, UR10 ;  /* 0x0000000ab3087c20 */ /* 0x000fe20008400000 */
[----:B------:R-:W-:Y:S01]  /*c810*/  LOP3.LUT R20, R19, 0xff0000, RZ, 0xc0, !PT ;  /* 0x00ff000013147812 */ /* 0x000fe200078ec0ff */
[----:B------:R-:W-:Y:S01]  /*c820*/  @P1 FMUL R204, R204, UR10 ;  /* 0x0000000acccc1c20 */ /* 0x000fe20008400000 */
[----:B------:R-:W-:Y:S01]  /*c830*/  LOP3.LUT R61, R6, R61, RZ, 0xfc, !PT ;  /* 0x0000003d063d7212 */ /* 0x000fe200078efcff */
[----:B------:R-:W-:Y:S01]  /*c840*/  FMUL R19, R180, UR10 ;  /* 0x0000000ab4137c20 */ /* 0x000fe20008400000 */
[----:B------:R-:W-:-:S02]  /*c850*/  F2FP.SATFINITE.E4M3.F32.PACK_AB_MERGE_C R203, RZ, R203, RZ ;  /* 0x000000cbffcb723e */ /* 0x000fc400048070ff */
[----:B------:R-:W-:Y:S02]  /*c860*/  F2FP.SATFINITE.E4M3.F32.PACK_AB_MERGE_C R18, RZ, R18, RZ ;  /* 0x00000012ff12723e */ /* 0x000fe400048070ff */
[----:B------:R-:W-:Y:S02]  /*c870*/  F2FP.SATFINITE.E4M3.F32.PACK_AB_MERGE_C R6, RZ, R7, RZ ;  /* 0x00000007ff06723e */ /* 0x000fe400048070ff */
[----:B------:R-:W-:Y:S01]  /*c880*/  FMNMX3 R39, R39, |R178|, |R205|, !PT ;  /* 0x400000b227277276 */ /* 0x000fe200078004cd */
[----:B------:R-:W-:Y:S01]  /*c890*/  @P1 FMUL R205, R205, UR10 ;  /* 0x0000000acdcd1c20 */ /* 0x000fe20008400000 */
[----:B------:R-:W-:Y:S02]  /*c8a0*/  LOP3.LUT R203, R203, 0xffff, RZ, 0xc0, !PT ;  /* 0x0000ffffcbcb7812 */ /* 0x000fe400078ec0ff */
[----:B------:R-:W-:Y:S02]  /*c8b0*/  FSEL R8, R179, R8, !P1 ;  /* 0x00000008b3087208 */ /* 0x000fe40004800000 */
[----:B------:R-:W-:-:S02]  /*c8c0*/  LOP3.LUT R7, R18, 0xff, RZ, 0xc0, !PT ;  /* 0x000000ff12077812 */ /* 0x000fc400078ec0ff */
[----:B------:R-:W-:Y:S02]  /*c8d0*/  F2FP.SATFINITE.E4M3.F32.PACK_AB_MERGE_C R204, RZ, R204, RZ ;  /* 0x000000ccffcc723e */ /* 0x000fe400048070ff */
[----:B------:R-:W-:Y:S02]  /*c8e0*/  SHF.L.U32 R6, R6, 0x10, RZ ;  /* 0x0000001006067819 */ /* 0x000fe400000006ff */
[----:B------:R-:W-:Y:S02]  /*c8f0*/  FSEL R19, R180, R19, !P1 ;  /* 0x00000013b4137208 */ /* 0x000fe40004800000 */
[----:B------:R-:W-:Y:S01]  /*c900*/  FMNMX3 R179, R39, |R179|, |R206|, !PT ;  /* 0x400000b327b37276 */ /* 0x000fe200078004ce */
[----:B------:R-:W-:Y:S01]  /*c910*/  @P1 FMUL R206, R206, UR10 ;  /* 0x0000000acece1c20 */ /* 0x000fe20008400000 */
[----:B------:R-:W-:Y:S01]  /*c920*/  LOP3.LUT R9, R20, 0xffff, R9, 0xf8, !PT ;  /* 0x0000ffff14097812 */ /* 0x000fe200078ef809 */
[----:B------:R-:W-:Y:S01]  /*c930*/  FMUL R18, R181, UR10 ;  /* 0x0000000ab5127c20 */ /* 0x000fe20008400000 */
[----:B------:R-:W-:-:S02]  /*c940*/  SHF.L.U32 R192, R203, 0x18, RZ ;  /* 0x00000018cbc07819 */ /* 0x000fc400000006ff */
[----:B------:R-:W-:Y:S02]  /*c950*/  F2FP.SATFINITE.E4M3.F32.PACK_AB_MERGE_C R205, RZ, R205, RZ ;  /* 0x000000cdffcd723e */ /* 0x000fe400048070ff */
[----:B------:R-:W-:Y:S02]  /*c960*/  LEA R7, R204, R7, 0x8 ;  /* 0x00000007cc077211 */ /* 0x000fe400078e40ff */
[----:B------:R-:W-:Y:S02]  /*c970*/  LOP3.LUT R6, R6, 0xff0000, RZ, 0xc0, !PT ;  /* 0x00ff000006067812 */ /* 0x000fe400078ec0ff */
[----:B------:R-:W-:Y:S02]  /*c980*/  F2FP.SATFINITE.E4M3.F32.PACK_AB_MERGE_C R8, RZ, R8, RZ ;  /* 0x00000008ff08723e */ /* 0x000fe400048070ff */
[----:B------:R-:W-:Y:S01]  /*c990*/  F2FP.SATFINITE.E4M3.F32.PACK_AB_MERGE_C R19, RZ, R19, RZ ;  /* 0x00000013ff13723e */ /* 0x000fe200048070ff */
[----:B------:R-:W-:Y:S01]  /*c9a0*/  FMUL R21, R182, UR10 ;  /* 0x0000000ab6157c20 */ /* 0x000fe20008400000 */
[----:B------:R-:W-:Y:S01]  /*c9b0*/  FMNMX3 R180, R179, |R180|, |R207|, !PT ;  /* 0x400000b4b3b47276 */ /* 0x000fe200078004cf */
[----:B------:R-:W-:Y:S01]  /*c9c0*/  @P1 FMUL R207, R207, UR10 ;  /* 0x0000000acfcf1c20 */ /* 0x000fe20008400000 */
[----:B------:R-:W-:-:S02]  /*c9d0*/  LOP3.LUT R192, R9, R192, RZ, 0xfc, !PT ;  /* 0x000000c009c07212 */ /* 0x000fc400078efcff */
[----:B------:R-:W-:Y:S02]  /*c9e0*/  LOP3.LUT R205, R205, 0xffff, RZ, 0xc0, !PT ;  /* 0x0000ffffcdcd7812 */ /* 0x000fe400078ec0ff */
[----:B------:R-:W-:Y:S02]  /*c9f0*/  LOP3.LUT R7, R6, 0xffff, R7, 0xf8, !PT ;  /* 0x0000ffff06077812 */ /* 0x000fe400078ef807 */
[----:B------:R-:W-:Y:S02]  /*ca00*/  LOP3.LUT R9, R8, 0xff, RZ, 0xc0, !PT ;  /* 0x000000ff08097812 */ /* 0x000fe400078ec0ff */
[----:B------:R-:W-:Y:S02]  /*ca10*/  F2FP.SATFINITE.E4M3.F32.PACK_AB_MERGE_C R206, RZ, R206, RZ ;  /* 0x000000ceffce723e */ /* 0x000fe400048070ff */
[----:B------:R-:W-:Y:S02]  /*ca20*/  SHF.L.U32 R19, R19, 0x10, RZ ;  /* 0x0000001013137819 */ /* 0x000fe400000006ff */
[----:B------:R-:W-:-:S02]  /*ca30*/  FSEL R6, R181, R18, !P1 ;  /* 0x00000012b5067208 */ /* 0x000fc40004800000 */
[----:B------:R-:W-:Y:S01]  /*ca40*/  FMNMX3 R181, R180, |R181|, |R209|, !PT ;  /* 0x400000b5b4b57276 */ /* 0x000fe200078004d1 */
[----:B------:R-:W-:Y:S01]  /*ca50*/  FMUL R22, R183, UR10 ;  /* 0x0000000ab7167c20 */ /* 0x000fe20008400000 */
[----:B------:R-:W-:Y:S02]  /*ca60*/  SHF.L.U32 R8, R205, 0x18, RZ ;  /* 0x00000018cd087819 */ /* 0x000fe400000006ff */
[----:B------:R-:W-:Y:S02]  /*ca70*/  FSEL R21, R182, R21, !P1 ;  /* 0x00000015b6157208 */ /* 0x000fe40004800000 */
[----:B------:R-:W-:Y:S02]  /*ca80*/  LEA R9, R206, R9, 0x8 ;  /* 0x00000009ce097211 */ /* 0x000fe400078e40ff */
[----:B------:R-:W-:Y:S02]  /*ca90*/  LOP3.LUT R20, R19, 0xff0000, RZ, 0xc0, !PT ;  /* 0x00ff000013147812 */ /* 0x000fe400078ec0ff */
[----:B------:R-:W-:-:S02]  /*caa0*/  F2FP.SATFINITE.E4M3.F32.PACK_AB_MERGE_C R207, RZ, R207, RZ ;  /* 0x000000cfffcf723e */ /* 0x000fc400048070ff */
[----:B------:R-:W-:Y:S01]  /*cab0*/  FMNMX3 R18, R181, |R182|, |R210|, !PT ;  /* 0x400000b6b5127276 */ /* 0x000fe200078004d2 */
[----:B------:R-:W-:Y:S01]  /*cac0*/  @P1 FMUL R209, R209, UR10 ;  /* 0x0000000ad1d11c20 */ /* 0x000fe20008400000 */
[----:B------:R-:W-:Y:S02]  /*cad0*/  LOP3.LUT R182, R7, R8, RZ, 0xfc, !PT ;  /* 0x0000000807b67212 */ /* 0x000fe400078efcff */
[----:B------:R-:W-:Y:S02]  /*cae0*/  F2FP.SATFINITE.E4M3.F32.PACK_AB_MERGE_C R21, RZ, R21, RZ ;  /* 0x00000015ff15723e */ /* 0x000fe400048070ff */
[----:B------:R-:W-:Y:S01]  /*caf0*/  LOP3.LUT R8, R20, 0xffff, R9, 0xf8, !PT ;  /* 0x0000ffff14087812 */ /* 0x000fe200078ef809 */
[----:B------:R-:W-:Y:S01]  /*cb00*/  FMUL R9, R184, UR10 ;  /* 0x0000000ab8097c20 */ /* 0x000fe20008400000 */
[----:B------:R-:W-:Y:S02]  /*cb10*/  LOP3.LUT R207, R207, 0xffff, RZ, 0xc0, !PT ;  /* 0x0000ffffcfcf7812 */ /* 0x000fe400078ec0ff */
[----:B------:R-:W-:-:S02]  /*cb20*/  FSEL R7, R183, R22, !P1 ;  /* 0x00000016b7077208 */ /* 0x000fc40004800000 */
[----:B------:R-:W-:Y:S01]  /*cb30*/  F2FP.SATFINITE.E4M3.F32.PACK_AB_MERGE_C R6, RZ, R6, RZ ;  /* 0x00000006ff06723e */ /* 0x000fe200048070ff */
[----:B------:R-:W-:Y:S01]  /*cb40*/  IMAD.U32 R21, R21, 0x10000, RZ ;  /* 0x0001000015157824 */ /* 0x000fe200078e00ff */
[----:B------:R-:W-:Y:S02]  /*cb50*/  FMNMX3 R183, R18, |R183|, |R211|, !PT ;  /* 0x400000b712b77276 */ /* 0x000fe400078004d3 */
[----:B------:R-:W-:Y:S02]  /*cb60*/  SHF.L.U32 R207, R207, 0x18, RZ ;  /* 0x00000018cfcf7819 */ /* 0x000fe400000006ff */
[----:B------:R-:W-:Y:S02]  /*cb70*/  LOP3.LUT R6, R6, 0xff, RZ, 0xc0, !PT ;  /* 0x000000ff06067812 */ /* 0x000fe400078ec0ff */
[----:B------:R-:W-:Y:S02]  /*cb80*/  F2FP.SATFINITE.E4M3.F32.PACK_AB_MERGE_C R209, RZ, R209, RZ ;  /* 0x000000d1ffd1723e */ /* 0x000fe400048070ff */
[----:B------:R-:W-:-:S02]  /*cb90*/  F2FP.SATFINITE.E4M3.F32.PACK_AB_MERGE_C R7, RZ, R7, RZ ;  /* 0x00000007ff07723e */ /* 0x000fc400048070ff */
[----:B------:R-:W-:Y:S02]  /*cba0*/  FSEL R9, R184, R9, !P1 ;  /* 0x00000009b8097208 */ /* 0x000fe40004800000 */
[----:B------:R-:W-:Y:S01]  /*cbb0*/  FMNMX3 R184, R183, |R184|, |R212|, !PT ;  /* 0x400000b8b7b87276 */ /* 0x000fe200078004d4 */
[----:B------:R-:W-:Y:S01]  /*cbc0*/  FMUL R18, R185, UR10 ;  /* 0x0000000ab9127c20 */ /* 0x000fe20008400000 */
[----:B------:R-:W-:Y:S01]  /*cbd0*/  LOP3.LUT R183, R8, R207, RZ, 0xfc, !PT ;  /* 0x000000cf08b77212 */ /* 0x000fe200078efcff */
[----:B------:R-:W-:Y:S01]  /*cbe0*/  @P1 FMUL R212, R212, UR10 ;  /* 0x0000000ad4d41c20 */ /* 0x000fe20008400000 */
[----:B------:R-:W-:Y:S02]  /*cbf0*/  LEA R6, R209, R6, 0x8 ;  /* 0x00000006d1067211 */ /* 0x000fe400078e40ff */
[----:B------:R-:W-:Y:S02]  /*cc00*/  LOP3.LUT R21, R21, 0xff0000, RZ, 0xc0, !PT ;  /* 0x00ff000015157812 */ /* 0x000fe400078ec0ff */
[----:B------:R-:W-:Y:S01]  /*cc10*/  LOP3.LUT R8, R7, 0xff, RZ, 0xc0, !PT ;  /* 0x000000ff07087812 */ /* 0x000fe200078ec0ff */
[----:B------:R-:W-:Y:S01]  /*cc20*/  FMUL R7, R186, UR10 ;  /* 0x0000000aba077c20 */ /* 0x000fe20008400000 */
[----:B------:R-:W-:Y:S01]  /*cc30*/  @P1 FMUL R211, R211, UR10 ;  /* 0x0000000ad3d31c20 */ /* 0x000fe20008400000 */
[----:B------:R-:W-:-:S02]  /*cc40*/  F2FP.SATFINITE.E4M3.F32.PACK_AB_MERGE_C R9, RZ, R9, RZ ;  /* 0x00000009ff09723e */ /* 0x000fc400048070ff */
[----:B------:R-:W-:Y:S02]  /*cc50*/  LOP3.LUT R21, R21, 0xffff, R6, 0xf8, !PT ;  /* 0x0000ffff15157812 */ /* 0x000fe400078ef806 */
[----:B------:R-:W-:Y:S02]  /*cc60*/  FSEL R6, R185, R18, !P1 ;  /* 0x00000012b9067208 */ /* 0x000fe40004800000 */
[----:B------:R-:W-:Y:S02]  /*cc70*/  F2FP.SATFINITE.E4M3.F32.PACK_AB_MERGE_C R212, RZ, R212, RZ ;  /* 0x000000d4ffd4723e */ /* 0x000fe400048070ff */
[----:B------:R-:W-:Y:S02]  /*cc80*/  FSEL R18, R186, R7, !P1 ;  /* 0x00000007ba127208 */ /* 0x000fe40004800000 */
[----:B------:R-:W-:Y:S01]  /*cc90*/  FMNMX3 R185, R184, |R185|, |R213|, !PT ;  /* 0x400000b9b8b97276 */ /* 0x000fe200078004d5 */
[----:B------:R-:W-:Y:S01]  /*cca0*/  @P1 FMUL R213, R213, UR10 ;  /* 0x0000000ad5d51c20 */ /* 0x000fe20008400000 */
[----:B------:R-:W-:-:S02]  /*ccb0*/  F2FP.SATFINITE.E4M3.F32.PACK_AB_MERGE_C R211, RZ, R211, RZ ;  /* 0x000000d3ffd3723e */ /* 0x000fc400048070ff */
[----:B------:R-:W-:Y:S02]  /*ccc0*/  SHF.L.U32 R9, R9, 0x10, RZ ;  /* 0x0000001009097819 */ /* 0x000fe400000006ff */
[----:B------:R-:W-:Y:S02]  /*ccd0*/  F2FP.SATFINITE.E4M3.F32.PACK_AB_MERGE_C R6, RZ, R6, RZ ;  /* 0x00000006ff06723e */ /* 0x000fe400048070ff */
[----:B------:R-:W-:Y:S01]  /*cce0*/  LOP3.LUT R212, R212, 0xffff, RZ, 0xc0, !PT ;  /* 0x0000ffffd4d47812 */ /* 0x000fe200078ec0ff */
[----:B------:R-:W-:Y:S01]  /*ccf0*/  FMUL R20, R187, UR10 ;  /* 0x0000000abb147c20 */ /* 0x000fe20008400000 */
[----:B------:R-:W-:Y:S01]  /*cd00*/  F2FP.SATFINITE.E4M3.F32.PACK_AB_MERGE_C R18, RZ, R18, RZ ;  /* 0x00000012ff12723e */ /* 0x000fe200048070ff */
[----:B------:R-:W-:Y:S01]  /*cd10*/  FMUL R19, R216, UR10 ;  /* 0x0000000ad8137c20 */ /* 0x000fe20008400000 */
[----:B------:R-:W-:Y:S02]  /*cd20*/  LEA R8, R211, R8, 0x8 ;  /* 0x00000008d3087211 */ /* 0x000fe400078e40ff */
[----:B------:R-:W-:-:S02]  /*cd30*/  LOP3.LUT R9, R9, 0xff0000, RZ, 0xc0, !PT ;  /* 0x00ff000009097812 */ /* 0x000fc400078ec0ff */
[----:B------:R-:W-:Y:S01]  /*cd40*/  FMNMX3 R186, R185, |R186|, |R214|, !PT ;  /* 0x400000bab9ba7276 */ /* 0x000fe200078004d6 */
[----:B------:R-:W-:Y:S01]  /*cd50*/  IMAD.SHL.U32 R185, R212, 0x1000000, RZ ;  /* 0x01000000d4b97824 */ /* 0x000fe200078e00ff */
[----:B------:R-:W-:Y:S02]  /*cd60*/  LOP3.LUT R6, R6, 0xff, RZ, 0xc0, !PT ;  /* 0x000000ff06067812 */ /* 0x000fe400078ec0ff */
[----:B------:R-:W-:Y:S02]  /*cd70*/  F2FP.SATFINITE.E4M3.F32.PACK_AB_MERGE_C R213, RZ, R213, RZ ;  /* 0x000000d5ffd5723e */ /* 0x000fe400048070ff */
[----:B------:R-:W-:Y:S02]  /*cd80*/  SHF.L.U32 R18, R18, 0x10, RZ ;  /* 0x0000001012127819 */ /* 0x000fe400000006ff */
[----:B------:R-:W-:Y:S02]  /*cd90*/  LOP3.LUT R8, R9, 0xffff, R8, 0xf8, !PT ;  /* 0x0000ffff09087812 */ /* 0x000fe400078ef808 */
[----:B------:R-:W-:-:S02]  /*cda0*/  FSEL R7, R187, R20, !P1 ;  /* 0x00000014bb077208 */ /* 0x000fc40004800000 */
[----:B------:R-:W-:Y:S02]  /*cdb0*/  FSEL R19, R216, R19, !P1 ;  /* 0x00000013d8137208 */ /* 0x000fe40004800000 */
[----:B------:R-:W-:Y:S02]  /*cdc0*/  LEA R6, R213, R6, 0x8 ;  /* 0x00000006d5067211 */ /* 0x000fe400078e40ff */
[----:B------:R-:W-:Y:S01]  /*cdd0*/  FMNMX3 R187, R186, |R187|, |R215|, !PT ;  /* 0x400000bbbabb7276 */ /* 0x000fe200078004d7 */
[----:B------:R-:W-:Y:S01]  /*cde0*/  @P1 FMUL R215, R215, UR10 ;  /* 0x0000000ad7d71c20 */ /* 0x000fe20008400000 */
[----:B------:R-:W-:Y:S01]  /*cdf0*/  LOP3.LUT R9, R18, 0xff0000, RZ, 0xc0, !PT ;  /* 0x00ff000012097812 */ /* 0x000fe200078ec0ff */
[----:B------:R-:W-:Y:S01]  /*ce00*/  @P1 FMUL R210, R210, UR10 ;  /* 0x0000000ad2d21c20 */ /* 0x000fe20008400000 */
[----:B------:R-:W-:Y:S02]  /*ce10*/  LOP3.LUT R185, R8, R185, RZ, 0xfc, !PT ;  /* 0x000000b908b97212 */ /* 0x000fe400078efcff */
[----:B------:R-:W-:-:S02]  /*ce20*/  F2FP.SATFINITE.E4M3.F32.PACK_AB_MERGE_C R8, RZ, R7, RZ ;  /* 0x00000007ff08723e */ /* 0x000fc400048070ff */
[----:B------:R-:W-:Y:S02]  /*ce30*/  F2FP.SATFINITE.E4M3.F32.PACK_AB_MERGE_C R19, RZ, R19, RZ ;  /* 0x00000013ff13723e */ /* 0x000fe400048070ff */
[----:B------:R-:W-:Y:S02]  /*ce40*/  LOP3.LUT R186, R9, 0xffff, R6, 0xf8, !PT ;  /* 0x0000ffff09ba7812 */ /* 0x000fe400078ef806 */
[----:B------:R-:W0:Y:S01]  /*ce50*/  LDC.64 R6, c[0x0][0x3c8] ;  /* 0x0000f200ff067b82 */ /* 0x000e220000000a00 */
[----:B------:R-:W-:Y:S01]  /*ce60*/  LOP3.LUT R8, R8, 0xff, RZ, 0xc0, !PT ;  /* 0x000000ff08087812 */ /* 0x000fe200078ec0ff */
[----:B------:R-:W-:Y:S01]  /*ce70*/  FMUL R20, R189, UR10 ;  /* 0x0000000abd147c20 */ /* 0x000fe20008400000 */
[----:B------:R-:W-:Y:S01]  /*ce80*/  F2FP.SATFINITE.E4M3.F32.PACK_AB_MERGE_C R215, RZ, R215, RZ ;  /* 0x000000d7ffd7723e */ /* 0x000fe200048070ff */
[----:B------:R-:W-:Y:S01]  /*ce90*/  FMUL R9, R190, UR10 ;  /* 0x0000000abe097c20 */ /* 0x000fe20008400000 */
[----:B------:R-:W-:Y:S01]  /*cea0*/  SHF.L.U32 R19, R19, 0x10, RZ ;  /* 0x0000001013137819 */ /* 0x000fe200000006ff */
[----:B------:R-:W-:Y:S01]  /*ceb0*/  @P1 FMUL R60, R60, UR10 ;  /* 0x0000000a3c3c1c20 */ /* 0x000fe20008400000 */
[----:B------:R-:W-:-:S02]  /*cec0*/  F2FP.SATFINITE.E4M3.F32.PACK_AB_MERGE_C R210, RZ, R210, RZ ;  /* 0x000000d2ffd2723e */ /* 0x000fc400048070ff */
[----:B------:R-:W-:Y:S02]  /*ced0*/  FMNMX3 R216, R187, |R216|, |R188|, !PT ;  /* 0x400000d8bbd87276 */ /* 0x000fe400078004bc */
[----:B------:R-:W-:Y:S02]  /*cee0*/  LEA R8, R215, R8, 0x8 ;  /* 0x00000008d7087211 */ /* 0x000fe400078e40ff */
[----:B------:R-:W-:Y:S02]  /*cef0*/  LOP3.LUT R19, R19, 0xff0000, RZ, 0xc0, !PT ;  /* 0x00ff000013137812 */ /* 0x000fe400078ec0ff */
[----:B------:R-:W-:Y:S01]  /*cf00*/  LOP3.LUT R210, R210, 0xffff, RZ, 0xc0, !PT ;  /* 0x0000ffffd2d27812 */ /* 0x000fe200078ec0ff */
[----:B------:R-:W-:Y:S01]  /*cf10*/  @P1 FMUL R34, R34, UR10 ;  /* 0x0000000a22221c20 */ /* 0x000fe20008400000 */
[----:B------:R-:W-:Y:S02]  /*cf20*/  FSEL R20, R189, R20, !P1 ;  /* 0x00000014bd147208 */ /* 0x000fe40004800000 */
[----:B------:R-:W-:-:S02]  /*cf30*/  FSEL R9, R190, R9, !P1 ;  /* 0x00000009be097208 */ /* 0x000fc40004800000 */
[----:B------:R-:W-:Y:S02]  /*cf40*/  F2FP.SATFINITE.E4M3.F32.PACK_AB_MERGE_C R60, RZ, R60, RZ ;  /* 0x0000003cff3c723e */ /* 0x000fe400048070ff */
[----:B------:R-:W-:Y:S01]  /*cf50*/  FMNMX3 R216, R216, |R189|, |R217|, !PT ;  /* 0x400000bdd8d87276 */ /* 0x000fe200078004d9 */
[----:B------:R-:W-:Y:S01]  /*cf60*/  @P1 FMUL R217, R217, UR10 ;  /* 0x0000000ad9d91c20 */ /* 0x000fe20008400000 */
[----:B------:R-:W-:Y:S01]  /*cf70*/  LOP3.LUT R187, R19, 0xffff, R8, 0xf8, !PT ;  /* 0x0000ffff13bb7812 */ /* 0x000fe200078ef808 */
[----:B------:R-:W-:Y:S01]  /*cf80*/  @P1 FMUL R164, R164, UR10 ;  /* 0x0000000aa4a41c20 */ /* 0x000fe20008400000 */
[----:B------:R-:W-:Y:S02]  /*cf90*/  SHF.L.U32 R184, R210, 0x18, RZ ;  /* 0x00000018d2b87819 */ /* 0x000fe400000006ff */
[----:B------:R-:W-:Y:S02]  /*cfa0*/  MOV R8, UR7 ;  /* 0x0000000700087c02 */ /* 0x000fe40008000f00 */
[----:B------:R-:W-:-:S02]  /*cfb0*/  F2FP.SATFINITE.E4M3.F32.PACK_AB_MERGE_C R20, RZ, R20, RZ ;  /* 0x00000014ff14723e */ /* 0x000fc400048070ff */
[----:B------:R-:W-:Y:S02]  /*cfc0*/  F2FP.SATFINITE.E4M3.F32.PACK_AB_MERGE_C R9, RZ, R9, RZ ;  /* 0x00000009ff09723e */ /* 0x000fe400048070ff */
[----:B------:R-:W-:Y:S02]  /*cfd0*/  LOP3.LUT R60, R60, 0xffff, RZ, 0xc0, !PT ;  /* 0x0000ffff3c3c7812 */ /* 0x000fe400078ec0ff */
[----:B------:R-:W-:Y:S02]  /*cfe0*/  F2FP.SATFINITE.E4M3.F32.PACK_AB_MERGE_C R34, RZ, R34, RZ ;  /* 0x00000022ff22723e */ /* 0x000fe400048070ff */
[----:B------:R-:W-:Y:S01]  /*cff0*/  LOP3.LUT R184, R21, R184, RZ, 0xfc, !PT ;  /* 0x000000b815b87212 */ /* 0x000fe200078efcff */
[----:B------:R-:W-:Y:S01]  /*d000*/  IMAD R21, R8, 0x1900, R11 ;  /* 0x0000190008157824 */ /* 0x000fe200078e020b */
[----:B------:R-:W-:Y:S02]  /*d010*/  LOP3.LUT R20, R20, 0xff, RZ, 0xc0, !PT ;  /* 0x000000ff14147812 */ /* 0x000fe400078ec0ff */
[----:B------:R-:W-:-:S02]  /*d020*/  F2FP.SATFINITE.E4M3.F32.PACK_AB_MERGE_C R217, RZ, R217, RZ ;  /* 0x000000d9ffd9723e */ /* 0x000fc400048070ff */
[----:B------:R-:W-:Y:S02]  /*d030*/  SHF.L.U32 R9, R9, 0x10, RZ ;  /* 0x0000001009097819 */ /* 0x000fe400000006ff */
[----:B------:R-:W-:Y:S02]  /*d040*/  SHF.L.U32 R60, R60, 0x18, RZ ;  /* 0x000000183c3c7819 */ /* 0x000fe400000006ff */
[----:B------:R-:W-:Y:S02]  /*d050*/  F2FP.SATFINITE.E4M3.F32.PACK_AB_MERGE_C R164, RZ, R164, RZ ;  /* 0x000000a4ffa4723e */ /* 0x000fe400048070ff */
[----:B------:R-:W-:Y:S02]  /*d060*/  LOP3.LUT R37, R37, 0xff0000, RZ, 0xc0, !PT ;  /* 0x00ff000025257812 */ /* 0x000fe400078ec0ff */
[----:B------:R-:W-:Y:S01]  /*d070*/  LOP3.LUT R34, R34, 0xffff, RZ, 0xc0, !PT ;  /* 0x0000ffff22227812 */ /* 0x000fe200078ec0ff */
[----:B------:R-:W-:Y:S01]  /*d080*/  @P1 FMUL R188, R188, UR10 ;  /* 0x0000000abcbc1c20 */ /* 0x000fe20008400000 */
[----:B------:R-:W-:-:S02]  /*d090*/  LOP3.LUT R31, R31, 0xffff, RZ, 0xc0, !PT ;  /* 0x0000ffff1f1f7812 */ /* 0x000fc400078ec0ff */
[----:B------:R-:W-:Y:S02]  /*d0a0*/  LEA R20, R217, R20, 0x8 ;  /* 0x00000014d9147211 */ /* 0x000fe400078e40ff */
[----:B------:R-:W-:Y:S01]  /*d0b0*/  LOP3.LUT R9, R9, 0xff0000, RZ, 0xc0, !PT ;  /* 0x00ff000009097812 */ /* 0x000fe200078ec0ff */
[----:B------:R-:W-:Y:S01]  /*d0c0*/  @P1 FMUL R196, R196, UR10 ;  /* 0x0000000ac4c41c20 */ /* 0x000fe20008400000 */
[----:B------:R-:W-:Y:S02]  /*d0d0*/  LOP3.LUT R4, R4, R60, RZ, 0xfc, !PT ;  /* 0x0000003c04047212 */ /* 0x000fe400078efcff */
[----:B------:R-:W-:Y:S02]  /*d0e0*/  LOP3.LUT R164, R164, 0xffff, RZ, 0xc0, !PT ;  /* 0x0000ffffa4a47812 */ /* 0x000fe400078ec0ff */
[----:B------:R-:W-:Y:S02]  /*d0f0*/  IADD3 R19, PT, PT, R21, 0x100, RZ ;  /* 0x0000010015137810 */ /* 0x000fe40007ffe0ff */
[----:B------:R-:W-:-:S02]  /*d100*/  LOP3.LUT R36, R37, 0xffff, R36, 0xf8, !PT ;  /* 0x0000ffff25247812 */ /* 0x000fc400078ef824 */
[----:B------:R-:W-:Y:S02]  /*d110*/  SHF.L.U32 R29, R34, 0x18, RZ ;  /* 0x00000018221d7819 */ /* 0x000fe400000006ff */
[----:B------:R-:W-:Y:S01]  /*d120*/  FMNMX3 R60, R216, |R190|, |R191|, !PT ;  /* 0x400000bed83c7276 */ /* 0x000fe200078004bf */
[----:B------:R-:W-:Y:S01]  /*d130*/  @P1 FMUL R191, R191, UR10 ;  /* 0x0000000abfbf1c20 */ /* 0x000fe20008400000 */
[----:B------:R-:W-:Y:S02]  /*d140*/  IADD3 R181, PT, PT, R21, 0x200, RZ ;  /* 0x0000020015b57810 */ /* 0x000fe40007ffe0ff */
[----:B------:R-:W-:Y:S02]  /*d150*/  SHF.L.U32 R31, R31, 0x18, RZ ;  /* 0x000000181f1f7819 */ /* 0x000fe400000006ff */
[----:B------:R-:W-:Y:S02]  /*d160*/  IADD3 R179, PT, PT, R21, 0x300, RZ ;  /* 0x0000030015b37810 */ /* 0x000fe40007ffe0ff */
[----:B------:R-:W-:Y:S01]  /*d170*/  LOP3.LUT R20, R9, 0xffff, R20, 0xf8, !PT ;  /* 0x0000ffff09147812 */ /* 0x000fe200078ef814 */
[C---:B0-----:R-:W-:Y:S01]  /*d180*/  IMAD.WIDE.U32 R8, R21.reuse, 0x4, R6 ;  /* 0x0000000415087825 */ /* 0x041fe200078e0006 */
[----:B------:R-:W-:-:S02]  /*d190*/  IADD3 R177, PT, PT, R21, 0x400, RZ ;  /* 0x0000040015b17810 */ /* 0x000fc40007ffe0ff */
[----:B------:R-:W-:Y:S01]  /*d1a0*/  SHF.L.U32 R164, R164, 0x18, RZ ;  /* 0x00000018a4a47819 */ /* 0x000fe200000006ff */
[--C-:B------:R-:W-:Y:S01]  /*d1b0*/  IMAD.WIDE.U32 R18, R19, 0x4, R6.reuse ;  /* 0x0000000413127825 */ /* 0x100fe200078e0006 */
[----:B------:R-:W-:Y:S02]  /*d1c0*/  F2FP.SATFINITE.E4M3.F32.PACK_AB_MERGE_C R188, RZ, R188, RZ ;  /* 0x000000bcffbc723e */ /* 0x000fe400048070ff */
[----:B------:R-:W-:Y:S01]  /*d1d0*/  IADD3 R175, PT, PT, R21, 0x500, RZ ;  /* 0x0000050015af7810 */ /* 0x000fe20007ffe0ff */
[----:B------:R-:W-:Y:S01]  /*d1e0*/  @P1 FMUL R214, R214, UR10 ;  /* 0x0000000ad6d61c20 */ /* 0x000fe20008400000 */
[----:B------:R-:W-:Y:S01]  /*d1f0*/  LOP3.LUT R29, R36, R29, RZ, 0xfc, !PT ;  /* 0x0000001d241d7212 */ /* 0x000fe200078efcff */
[--C-:B------:R-:W-:Y:S01]  /*d200*/  IMAD.WIDE.U32 R180, R181, 0x4, R6.reuse ;  /* 0x00000004b5b47825 */ /* 0x100fe200078e0006 */
[----:B------:R-:W-:Y:S02]  /*d210*/  IADD3 R173, PT, PT, R21, 0x600, RZ ;  /* 0x0000060015ad7810 */ /* 0x000fe40007ffe0ff */
[----:B------:R-:W-:Y:S01]  /*d220*/  LOP3.LUT R25, R32, R31, RZ, 0xfc, !PT ;  /* 0x0000001f20197212 */ /* 0x000fe200078efcff */
[----:B------:R-:W-:Y:S01]  /*d230*/  IMAD.WIDE.U32 R178, R179, 0x4, R6 ;  /* 0x00000004b3b27825 */ /* 0x000fe200078e0006 */
[----:B------:R-:W-:-:S02]  /*d240*/  F2FP.SATFINITE.E4M3.F32.PACK_AB_MERGE_C R196, RZ, R196, RZ ;  /* 0x000000c4ffc4723e */ /* 0x000fc400048070ff */
[C---:B------:R-:W-:Y:S01]  /*d250*/  IADD3 R171, PT, PT, R21.reuse, 0x700, RZ ;  /* 0x0000070015ab7810 */ /* 0x040fe20007ffe0ff */
[----:B------:R-:W-:Y:S01]  /*d260*/  VIADD R169, R21, 0x800 ;  /* 0x0000080015a97836 */ /* 0x000fe20000000000 */
[----:B------:R-:W-:Y:S01]  /*d270*/  F2FP.SATFINITE.E4M3.F32.PACK_AB_MERGE_C R191, RZ, R191, RZ ;  /* 0x000000bfffbf723e */ /* 0x000fe200048070ff */
[--C-:B------:R-:W-:Y:S01]  /*d280*/  IMAD.WIDE.U32 R176, R177, 0x4, R6.reuse ;  /* 0x00000004b1b07825 */ /* 0x100fe200078e0006 */
[----:B------:R-:W-:Y:S01]  /*d290*/  LOP3.LUT R5, R5, R164, RZ, 0xfc, !PT ;  /* 0x000000a405057212 */ /* 0x000fe200078efcff */
[----:B------:R0:W-:Y:S01]  /*d2a0*/  STG.E desc[UR8][R8.64], R38 ;  /* 0x0000002608007986 */ /* 0x0001e2000c101908 */
[----:B------:R-:W-:Y:S01]  /*d2b0*/  LOP3.LUT R188, R188, 0xffff, RZ, 0xc0, !PT ;  /* 0x0000ffffbcbc7812 */ /* 0x000fe200078ec0ff */
[--C-:B------:R-:W-:Y:S01]  /*d2c0*/  IMAD.WIDE.U32 R174, R175, 0x4, R6.reuse ;  /* 0x00000004afae7825 */ /* 0x100fe200078e0006 */
[C---:B------:R-:W-:Y:S01]  /*d2d0*/  IADD3 R167, PT, PT, R21.reuse, 0x900, RZ ;  /* 0x0000090015a77810 */ /* 0x040fe20007ffe0ff */
[----:B------:R1:W-:Y:S01]  /*d2e0*/  STG.E desc[UR8][R18.64], R29 ;  /* 0x0000001d12007986 */ /* 0x0003e2000c101908 */
[----:B------:R-:W-:Y:S01]  /*d2f0*/  IADD3 R164, PT, PT, R21, 0xa00, RZ ;  /* 0x00000a0015a47810 */ /* 0x000fe20007ffe0ff */
[--C-:B------:R-:W-:Y:S01]  /*d300*/  IMAD.WIDE.U32 R172, R173, 0x4, R6.reuse ;  /* 0x00000004adac7825 */ /* 0x100fe200078e0006 */
[----:B------:R-:W-:Y:S01]  /*d310*/  LOP3.LUT R196, R196, 0xffff, RZ, 0xc0, !PT ;  /* 0x0000ffffc4c47812 */ /* 0x000fe200078ec0ff */
[----:B------:R2:W-:Y:S01]  /*d320*/  STG.E desc[UR8][R180.64], R25 ;  /* 0x00000019b4007986 */ /* 0x0005e2000c101908 */
[----:B------:R-:W-:Y:S01]  /*d330*/  IADD3 R162, PT, PT, R21, 0xb00, RZ ;  /* 0x00000b0015a27810 */ /* 0x000fe20007ffe0ff */
[--C-:B------:R-:W-:Y:S01]  /*d340*/  IMAD.WIDE.U32 R170, R171, 0x4, R6.reuse ;  /* 0x00000004abaa7825 */ /* 0x100fe200078e0006 */
[----:B------:R-:W-:Y:S01]  /*d350*/  F2FP.SATFINITE.E4M3.F32.PACK_AB_MERGE_C R214, RZ, R214, RZ ;  /* 0x000000d6ffd6723e */ /* 0x000fe200048070ff */
[----:B------:R2:W-:Y:S01]  /*d360*/  STG.E desc[UR8][R178.64], R24 ;  /* 0x00000018b2007986 */ /* 0x0005e2000c101908 */
[----:B------:R-:W-:Y:S01]  /*d370*/  LOP3.LUT R191, R191, 0xffff, RZ, 0xc0, !PT ;  /* 0x0000ffffbfbf7812 */ /* 0x000fe200078ec0ff */
[--C-:B------:R-:W-:Y:S01]  /*d380*/  IMAD.WIDE.U32 R168, R169, 0x4, R6.reuse ;  /* 0x00000004a9a87825 */ /* 0x100fe200078e0006 */
[C---:B------:R-:W-:Y:S01]  /*d390*/  IADD3 R40, PT, PT, R21.reuse, 0xc00, RZ ;  /* 0x00000c0015287810 */ /* 0x040fe20007ffe0ff */
[----:B------:R2:W-:Y:S01]  /*d3a0*/  STG.E desc[UR8][R176.64], R17 ;  /* 0x00000011b0007986 */ /* 0x0005e2000c101908 */
[C---:B0-----:R-:W-:Y:S01]  /*d3b0*/  IADD3 R38, PT, PT, R21.reuse, 0xd00, RZ ;  /* 0x00000d0015267810 */ /* 0x041fe20007ffe0ff */
[----:B------:R-:W-:Y:S01]  /*d3c0*/  IMAD.SHL.U32 R188, R188, 0x1000000, RZ ;  /* 0x01000000bcbc7824 */ /* 0x000fe200078e00ff */
[----:B------:R-:W-:Y:S01]  /*d3d0*/  IADD3 R36, PT, PT, R21, 0xe00, RZ ;  /* 0x00000e0015247810 */ /* 0x000fe20007ffe0ff */
[--C-:B------:R-:W-:Y:S01]  /*d3e0*/  IMAD.WIDE.U32 R166, R167, 0x4, R6.reuse ;  /* 0x00000004a7a67825 */ /* 0x100fe200078e0006 */
[----:B------:R-:W-:Y:S01]  /*d3f0*/  SHF.L.U32 R196, R196, 0x18, RZ ;  /* 0x00000018c4c47819 */ /* 0x000fe200000006ff */
[----:B------:R2:W-:Y:S01]  /*d400*/  STG.E desc[UR8][R174.64], R15 ;  /* 0x0000000fae007986 */ /* 0x0005e2000c101908 */
[----:B------:R-:W-:Y:S01]  /*d410*/  IADD3 R34, PT, PT, R21, 0xf00, RZ ;  /* 0x00000f0015227810 */ /* 0x000fe20007ffe0ff */
[--C-:B------:R-:W-:Y:S01]  /*d420*/  IMAD.WIDE.U32 R164, R164, 0x4, R6.reuse ;  /* 0x00000004a4a47825 */ /* 0x100fe200078e0006 */
[----:B------:R-:W-:Y:S01]  /*d430*/  LOP3.LUT R214, R214, 0xffff, RZ, 0xc0, !PT ;  /* 0x0000ffffd6d67812 */ /* 0x000fe200078ec0ff */
[----:B------:R2:W-:Y:S01]  /*d440*/  STG.E desc[UR8][R172.64], R12 ;  /* 0x0000000cac007986 */ /* 0x0005e2000c101908 */
[----:B------:R-:W-:Y:S01]  /*d450*/  SHF.L.U32 R191, R191, 0x18, RZ ;  /* 0x00000018bfbf7819 */ /* 0x000fe200000006ff */
[----:B------:R-:W-:Y:S01]  /*d460*/  IMAD.WIDE.U32 R162, R162, 0x4, R6 ;  /* 0x00000004a2a27825 */ /* 0x000fe200078e0006 */
[C---:B------:R-:W-:Y:S01]  /*d470*/  IADD3 R30, PT, PT, R21.reuse, 0x1100, RZ ;  /* 0x00001100151e7810 */ /* 0x040fe20007ffe0ff */
[----:B------:R2:W-:Y:S01]  /*d480*/  STG.E desc[UR8][R170.64], R3 ;  /* 0x00000003aa007986 */ /* 0x0005e2000c101908 */
[C---:B------:R-:W-:Y:S01]  /*d490*/  IADD3 R28, PT, PT, R21.reuse, 0x1200, RZ ;  /* 0x00001200151c7810 */ /* 0x040fe20007ffe0ff */
[----:B------:R-:W-:-:S02]  /*d4a0*/  VIADD R32, R21, 0x1000 ;  /* 0x0000100015207836 */ /* 0x000fc40000000000 */
[--C-:B------:R-:W-:Y:S01]  /*d4b0*/  IMAD.WIDE.U32 R40, R40, 0x4, R6.reuse ;  /* 0x0000000428287825 */ /* 0x100fe200078e0006 */
[----:B------:R2:W-:Y:S01]  /*d4c0*/  STG.E desc[UR8][R168.64], R0 ;  /* 0x00000000a8007986 */ /* 0x0005e2000c101908 */
[----:B------:R-:W-:Y:S02]  /*d4d0*/  LOP3.LUT R14, R14, R196, RZ, 0xfc, !PT ;  /* 0x000000c40e0e7212 */ /* 0x000fe400078efcff */
[--C-:B------:R-:W-:Y:S01]  /*d4e0*/  IMAD.WIDE.U32 R38, R38, 0x4, R6.reuse ;  /* 0x0000000426267825 */ /* 0x100fe200078e0006 */
[----:B------:R-:W-:Y:S01]  /*d4f0*/  LOP3.LUT R187, R187, R188, RZ, 0xfc, !PT ;  /* 0x000000bcbbbb7212 */ /* 0x000fe200078efcff */
[----:B------:R2:W-:Y:S01]  /*d500*/  STG.E desc[UR8][R166.64], R2 ;  /* 0x00000002a6007986 */ /* 0x0005e2000c101908 */
[C---:B------:R-:W-:Y:S01]  /*d510*/  IADD3 R26, PT, PT, R21.reuse, 0x1300, RZ ;  /* 0x00001300151a7810 */ /* 0x040fe20007ffe0ff */
[--C-:B------:R-:W-:Y:S01]  /*d520*/  IMAD.WIDE.U32 R36, R36, 0x4, R6.reuse ;  /* 0x0000000424247825 */ /* 0x100fe200078e0006 */
[----:B------:R-:W-:Y:S01]  /*d530*/  SHF.L.U32 R23, R214, 0x18, RZ ;  /* 0x00000018d6177819 */ /* 0x000fe200000006ff */
[----:B------:R2:W-:Y:S01]  /*d540*/  STG.E desc[UR8][R164.64], R4 ;  /* 0x00000004a4007986 */ /* 0x0005e2000c101908 */
[----:B------:R-:W-:Y:S01]  /*d550*/  LOP3.LUT R188, R20, R191, RZ, 0xfc, !PT ;  /* 0x000000bf14bc7212 */ /* 0x000fe200078efcff */
[--C-:B------:R-:W-:Y:S01]  /*d560*/  IMAD.WIDE.U32 R34, R34, 0x4, R6.reuse ;  /* 0x0000000422227825 */ /* 0x100fe200078e0006 */
[C---:B------:R-:W-:Y:S01]  /*d570*/  IADD3 R22, PT, PT, R21.reuse, 0x1400, RZ ;  /* 0x0000140015167810 */ /* 0x040fe20007ffe0ff */
[----:B------:R2:W-:Y:S01]  /*d580*/  STG.E desc[UR8][R162.64], R5 ;  /* 0x00000005a2007986 */ /* 0x0005e2000c101908 */
[C---:B------:R-:W-:Y:S01]  /*d590*/  IADD3 R20, PT, PT, R21.reuse, 0x1500, RZ ;  /* 0x0000150015147810 */ /* 0x040fe20007ffe0ff */
[--C-:B------:R-:W-:Y:S01]  /*d5a0*/  IMAD.WIDE.U32 R32, R32, 0x4, R6.reuse ;  /* 0x0000000420207825 */ /* 0x100fe200078e0006 */
[C---:B-1----:R-:W-:Y:S01]  /*d5b0*/  IADD3 R18, PT, PT, R21.reuse, 0x1600, RZ ;  /* 0x0000160015127810 */ /* 0x042fe20007ffe0ff */
[----:B------:R2:W-:Y:S02]  /*d5c0*/  STG.E desc[UR8][R40.64], R10 ;  /* 0x0000000a28007986 */ /* 0x0005e4000c101908 */
[--C-:B------:R-:W-:Y:S01]  /*d5d0*/  IMAD.WIDE.U32 R30, R30, 0x4, R6.reuse ;  /* 0x000000041e1e7825 */ /* 0x100fe200078e0006 */
[----:B------:R-:W-:Y:S01]  /*d5e0*/  LOP3.LUT R186, R186, R23, RZ, 0xfc, !PT ;  /* 0x00000017baba7212 */ /* 0x000fe200078efcff */
[----:B------:R2:W-:Y:S01]  /*d5f0*/  STG.E desc[UR8][R38.64], R13 ;  /* 0x0000000d26007986 */ /* 0x0005e2000c101908 */
[----:B------:R-:W-:Y:S01]  /*d600*/  IADD3 R189, PT, PT, R21, 0x1800, RZ ;  /* 0x0000180015bd7810 */ /* 0x000fe20007ffe0ff */
[----:B------:R-:W-:-:S02]  /*d610*/  IMAD.WIDE.U32 R28, R28, 0x4, R6 ;  /* 0x000000041c1c7825 */ /* 0x000fc400078e0006 */
[----:B------:R2:W-:Y:S02]  /*d620*/  STG.E desc[UR8][R36.64], R14 ;  /* 0x0000000e24007986 */ /* 0x0005e4000c101908 */
[----:B------:R-:W-:Y:S02]  /*d630*/  VIADD R8, R21, 0x1700 ;  /* 0x0000170015087836 */ /* 0x000fe40000000000 */
        /* <DEDUP_REMOVED lines=16> */
.L_x_12186:
[----:B------:R-:W0:Y:S01]  /*d740*/  LDCU UR6, c[0x0][0x380] ;  /* 0x00007000ff0677ac */ /* 0x000e220008000800 */
[----:B------:R-:W3:Y:S01]  /*d750*/  LDCU UR11, c[0x0][0x388] ;  /* 0x00007100ff0b77ac */ /* 0x000ee20008000800 */
[----:B------:R-:W-:Y:S02]  /*d760*/  UIADD3 UR4, UPT, UPT, UR4, 0x1, URZ ;  /* 0x0000000104047890 */ /* 0x000fe4000fffe0ff */
[----:B------:R-:W-:Y:S02]  /*d770*/  UPLOP3.LUT UP1, UPT, UPT, UPT, UP1, 0x40, 0x4 ;  /* 0x000000000004789c */ /* 0x000fe40003f2e810 */
[----:B------:R-:W-:Y:S02]  /*d780*/  ULOP3.LUT UR4, UR4, 0x3, URZ, 0xc0, !UPT ;  /* 0x0000000304047892 */ /* 0x000fe4000f8ec0ff */
[----:B0-----:R-:W-:-:S04]  /*d790*/  UIADD3 UR7, UPT, UPT, UR7, UR6, URZ ;  /* 0x0000000607077290 */ /* 0x001fc8000fffe0ff */
[----:B---3--:R-:W-:-:S09]  /*d7a0*/  UISETP.GE.AND UP0, UPT, UR7, UR11, UPT ;  /* 0x0000000b0700728c */ /* 0x008fd2000bf06270 */
[----:B------:R-:W-:Y:S05]  /*d7b0*/  BRA.U !UP0, `(.L_x_12187) ;  /* 0xffffff39088c7547 */ /* 0x000fea000b83ffff */
.L_x_12166:
[----:B------:R-:W0:Y:S02]  /*d7c0*/  LDCU.64 UR6, c[0x0][0x3f8] ;  /* 0x00007f00ff0677ac */ /* 0x000e240008000a00 */
[----:B0-----:R-:W-:-:S04]  /*d7d0*/  UISETP.NE.U32.AND UP0, UPT, UR6, URZ, UPT ;  /* 0x000000ff0600728c */ /* 0x001fc8000bf05070 */
[----:B------:R-:W-:-:S09]  /*d7e0*/  UISETP.NE.AND.EX UP0, UPT, UR7, URZ, UPT, UP0 ;  /* 0x000000ff0700728c */ /* 0x000fd2000bf05300 */
[----:B------:R-:W-:Y:S05]  /*d7f0*/  BRA.U !UP0, `(.L_x_12188) ;  /* 0x0000000108a07547 */ /* 0x000fea000b800000 */
[----:B-12---:R-:W0:Y:S01]  /*d800*/  SHFL.DOWN PT, R3, R60, 0x10, 0x1f ;  /* 0x0a001f003c037f89 */ /* 0x006e2200000e0000 */
        /* <DEDUP_REMOVED lines=33> */
.L_x_12195:
[----:B------:R-:W-:Y:S02]  /*da20*/  ISETP.NE.AND P0, PT, R219, RZ, PT ;  /* 0x000000ffdb00720c */ /* 0x000fe40003f05270 */
[----:B-1----:R-:W-:-:S11]  /*da30*/  FMNMX R5, R3, R2, !PT ;  /* 0x0000000203057209 */ /* 0x002fd60007800000 */
[----:B------:R-:W-:Y:S05]  /*da40*/  @P0 BRA `(.L_x_12189) ;  /* 0x0000000000080947 */ /* 0x000fea0003800000 */
[----:B0-----:R-:W0:Y:S02]  /*da50*/  LDC.64 R2, c[0x0][0x3f8] ;  /* 0x0000fe00ff027b82 */ /* 0x001e240000000a00 */
[----:B0-----:R1:W-:Y:S02]  /*da60*/  REDG.E.MAX.S32.STRONG.GPU desc[UR8][R2.64], R5 ;  /* 0x000000050200798e */ /* 0x0013e4000d12e308 */
.L_x_12189:
[----:B------:R-:W-:Y:S05]  /*da70*/  BSYNC B0 ;  /* 0x0000000000007941 */ /* 0x000fea0003800000 */
.L_x_12188:
        /* <DEDUP_REMOVED lines=12> */
[----:B0-----:R-:W-:Y:S05]  /*db40*/  CALL.REL.NOINC `($__internal_220_$__cuda_sm20_rcp_rn_f32_slowpath) ;  /* 0x00000000005c7944 */ /* 0x001fea0003c00000 */
[----:B------:R-:W-:Y:S05]  /*db50*/  BRA `(.L_x_12192) ;  /* 0x0000000000147947 */ /* 0x000fea0003800000 */
.L_x_12191:
[----:B------:R-:W3:Y:S01]  /*db60*/  MUFU.RCP R237, UR10 ;  /* 0x0000000a00ed7d08 */ /* 0x000ee20008001000 */
[----:B-12---:R-:W-:-:S05]  /*db70*/  MOV R0, UR10 ;  /* 0x0000000a00007c02 */ /* 0x006fca0008000f00 */
[----:B---3--:R-:W-:-:S04]  /*db80*/  FFMA R0, R237, R0, -1 ;  /* 0xbf800000ed007423 */ /* 0x008fc80000000000 */
[----:B------:R-:W-:-:S04]  /*db90*/  FADD.FTZ R0, -R0, -RZ ;  /* 0x800000ff00007221 */ /* 0x000fc80000010100 */
[----:B------:R-:W-:-:S07]  /*dba0*/  FFMA R237, R237, R0, R237 ;  /* 0x00000000eded7223 */ /* 0x000fce00000000ed */
.L_x_12192:
[----:B0-----:R-:W0:Y:S02]  /*dbb0*/  LDC.64 R2, c[0x0][0x3f0] ;  /* 0x0000fc00ff027b82 */ /* 0x001e240000000a00 */
[----:B0-----:R-:W-:Y:S01]  /*dbc0*/  STG.E desc[UR8][R2.64], R237 ;  /* 0x000000ed02007986 */ /* 0x001fe2000c101908 */
[----:B------:R-:W-:Y:S05]  /*dbd0*/  EXIT ;  /* 0x000000000000794d */ /* 0x000fea0003800000 */
.L_x_12190:
[----:B------:R-:W-:Y:S01]  /*dbe0*/  MOV R5, 0x2 ;  /* 0x0000000200057802 */ /* 0x000fe20000000f00 */
[----:B------:R-:W-:Y:S01]  /*dbf0*/  IMAD.MOV.U32 R4, RZ, RZ, -0x1 ;  /* 0xffffffffff047424 */ /* 0x000fe200078e00ff */
[----:B------:R-:W-:-:S07]  /*dc00*/  MOV R7, 0x1f ;  /* 0x0000001f00077802 */ /* 0x000fce0000000f00 */
[----:B01----:R-:W-:Y:S05]  /*dc10*/  WARPSYNC.COLLECTIVE R4, `(.L_x_12193) ;  /* 0x0000000004087348 */ /* 0x003fea0003c00000 */
[----:B01----:R0:W1:Y:S02]  /*dc20*/  SHFL.DOWN P0, R2, R0, R5, R7 ;  /* 0x0800000500027389 */ /* 0x0030640000000007 */
[----:B01----:R-:W-:Y:S05]  /*dc30*/  ENDCOLLECTIVE ;  /* 0x000000000000791b */ /* 0x003fea0003800000 */
.L_x_12193:
[----:B------:R-:W-:Y:S02]  /*dc40*/  MOV R5, 0x1 ;  /* 0x0000000100057802 */ /* 0x000fe40000000f00 */
[----:B------:R-:W-:-:S04]  /*dc50*/  MOV R3, R2 ;  /* 0x0000000200037202 */ /* 0x000fc80000000f00 */
[----:B------:R-:W-:-:S04]  /*dc60*/  FMNMX R3, R3, R0, !PT ;  /* 0x0000000003037209 */ /* 0x000fc80007800000 */
[----:B------:R-:W-:-:S07]  /*dc70*/  MOV R0, R3 ;  /* 0x0000000300007202 */ /* 0x000fce0000000f00 */
[----:B------:R-:W-:Y:S05]  /*dc80*/  WARPSYNC.COLLECTIVE R4, `(.L_x_12194) ;  /* 0x0000000004087348 */ /* 0x000fea0003c00000 */
[----:B------:R0:W1:Y:S02]  /*dc90*/  SHFL.DOWN P0, R2, R0, R5, R7 ;  /* 0x0800000500027389 */ /* 0x0000640000000007 */
[----:B01----:R-:W-:Y:S05]  /*dca0*/  ENDCOLLECTIVE ;  /* 0x000000000000791b */ /* 0x003fea0003800000 */
.L_x_12194:
[----:B------:R-:W-:Y:S05]  /*dcb0*/  BRA `(.L_x_12195) ;  /* 0xfffffffc00587947 */ /* 0x000fea000383ffff */
        .weak           $__internal_220_$__cuda_sm20_rcp_rn_f32_slowpath
        .type           $__internal_220_$__cuda_sm20_rcp_rn_f32_slowpath,@function
        .size           $__internal_220_$__cuda_sm20_rcp_rn_f32_slowpath,(.L_x_13088 - $__internal_220_$__cuda_sm20_rcp_rn_f32_slowpath)
$__internal_220_$__cuda_sm20_rcp_rn_f32_slowpath:
        /* <DEDUP_REMOVED lines=15> */
.L_x_12197:
[----:B------:R-:W-:-:S04]  /*ddb0*/  IADD3 R237, PT, PT, R239, -0xfd, RZ ;  /* 0xffffff03efed7810 */ /* 0x000fc80007ffe0ff */
[----:B------:R-:W-:-:S13]  /*ddc0*/  ISETP.GT.U32.AND P1, PT, R237, 0x1, PT ;  /* 0x00000001ed00780c */ /* 0x000fda0003f24070 */
[----:B------:R-:W-:Y:S05]  /*ddd0*/  @P1 BRA `(.L_x_12199) ;  /* 0x0000000000781947 */ /* 0x000fea0003800000 */
[----:B------:R-:W-:Y:S01]  /*dde0*/  LOP3.LUT R240, R170, 0x7fffff, RZ, 0xc0, !PT ;  /* 0x007fffffaaf07812 */ /* 0x000fe200078ec0ff */
[----:B------:R-:W-:-:S03]  /*ddf0*/  VIADD R239, R239, 0xffffff04 ;  /* 0xffffff04efef7836 */ /* 0x000fc60000000000 */
        /* <DEDUP_REMOVED lines=28> */
.L_x_12199:
[----:B------:R0:W1:Y:S02]  /*dfc0*/  MUFU.RCP R239, R170 ;  /* 0x000000aa00ef7308 */ /* 0x0000640000001000 */
.L_x_12198:
[----:B------:R-:W-:Y:S05]  /*dfd0*/  BSYNC B1 ;  /* 0x0000000000017941 */ /* 0x000fea0003800000 */
.L_x_12196:
[----:B0-----:R-:W-:Y:S01]  /*dfe0*/  MOV R170, R171 ;  /* 0x000000ab00aa7202 */ /* 0x001fe20000000f00 */
[----:B------:R-:W-:Y:S01]  /*dff0*/  HFMA2 R171, -RZ, RZ, 0, 0 ;  /* 0x00000000ffab7431 */ /* 0x000fe200000001ff */
[----:B-1----:R-:W-:-:S03]  /*e000*/  MOV R237, R239 ;  /* 0x000000ef00ed7202 */ /* 0x002fc60000000f00 */
[----:B------:R-:W-:Y:S05]  /*e010*/  RET.REL.NODEC R170 `(_ZN18transformer_engine13normalization19ln_fwd_tuned_kernelINS0_13Kernel_traitsI13__nv_bfloat16S3_13__nv_fp8_e4m3fjLj25600ELj2ELj1ELj4ELj8ENS0_18Kernel_traits_baseILj25600ES3_S3_S4_fjLj128EEEEEEEvNS0_19ForwardKernelParamsE) ;  /* 0xffffff1caaf87950 */ /* 0x000fea0003c3ffff */
.L_x_12200:
        /* <DEDUP_REMOVED lines=14> */
.L_x_13088:


//--------------------- .text._ZN18transformer_engine13normalization19ln_fwd_tuned_kernelINS0_13Kernel_traitsI13__nv_bfloat16S3_13__nv_fp8_e4m3fjLj24576ELj2ELj1ELj4ELj16ENS0_18Kernel_traits_baseILj24576ES3_S3_S4_fjLj128EEEEEEEvNS0_19ForwardKernelParamsE --------------------------
	.section	.text._ZN18transformer_engine13normalization19ln_fwd_tuned_kernelINS0_13Kernel_traitsI13__nv_bfloat16S3_13__nv_fp8_e4m3fjLj24576ELj2ELj1ELj4ELj16ENS0_18Kernel_traits_baseILj24576ES3_S3_S4_fjLj128EEEEEEEvNS0_19ForwardKernelParamsE,"ax",@progbits
	.align	128
        .global         _ZN18transformer_engine13normalization19ln_fwd_tuned_kernelINS0_13Kernel_traitsI13__nv_bfloat16S3_13__nv_fp8_e4m3fjLj24576ELj2ELj1ELj4ELj16ENS0_18Kernel_traits_baseILj24576ES3_S3_S4_fjLj128EEEEEEEvNS0_19ForwardKernelParamsE
        .type           _ZN18transformer_engine13normalization19ln_fwd_tuned_kernelINS0_13Kernel_traitsI13__nv_bfloat16S3_13__nv_fp8_e4m3fjLj24576ELj2ELj1ELj4ELj16ENS0_18Kernel_traits_baseILj24576ES3_S3_S4_fjLj128EEEEEEEvNS0_19ForwardKernelParamsE,@function
        .size           _ZN18transformer_engine13normalization19ln_fwd_tuned_kernelINS0_13Kernel_traitsI13__nv_bfloat16S3_13__nv_fp8_e4m3fjLj24576ELj2ELj1ELj4ELj16ENS0_18Kernel_traits_baseILj24576ES3_S3_S4_fjLj128EEEEEEEvNS0_19ForwardKernelParamsE,(.L_x_13089 - _ZN18transformer_engine13normalization19ln_fwd_tuned_kernelINS0_13Kernel_traitsI13__nv_bfloat16S3_13__nv_fp8_e4m3fjLj24576ELj2ELj1ELj4ELj16ENS0_18Kernel_traits_baseILj24576ES3_S3_S4_fjLj128EEEEEEEvNS0_19ForwardKernelParamsE)
        .other          _ZN18transformer_engine13normalization19ln_fwd_tuned_kernelINS0_13Kernel_traitsI13__nv_bfloat16S3_13__nv_fp8_e4m3fjLj24576ELj2ELj1ELj4ELj16ENS0_18Kernel_traits_baseILj24576ES3_S3_S4_fjLj128EEEEEEEvNS0_19ForwardKernelParamsE,@"STO_CUDA_ENTRY STV_DEFAULT"
_ZN18transformer_engine13normalization19ln_fwd_tuned_kernelINS0_13Kernel_traitsI13__nv_bfloat16S3_13__nv_fp8_e4m3fjLj24576ELj2ELj1ELj4ELj16ENS0_18Kernel_traits_baseILj24576ES3_S3_S4_fjLj128EEEEEEEvNS0_19ForwardKernelParamsE:
.text._ZN18transformer_engine13normalization19ln_fwd_tuned_kernelINS0_13Kernel_traitsI13__nv_bfloat16S3_13__nv_fp8_e4m3fjLj24576ELj2ELj1ELj4ELj16ENS0_18Kernel_traits_baseILj24576ES3_S3_S4_fjLj128EEEEEEEvNS0_19ForwardKernelParamsE:
        /* <DEDUP_REMOVED lines=199> */
.L_x_12222:
        /* <DEDUP_REMOVED lines=500> */
.L_x_12203:
[----:B------:R-:W-:Y:S05]  /*2bb0*/  BSYNC.RECONVERGENT B0 ;  /* 0x0000000000007941 */ /* 0x000fea0003800200 */
.L_x_12202:
        /* <DEDUP_REMOVED lines=14> */
.L_x_12205:
[----:B------:R-:W-:Y:S05]  /*2ca0*/  BSYNC.RECONVERGENT B0 ;  /* 0x0000000000007941 */ /* 0x000fea0003800200 */
.L_x_12204:
        /* <DEDUP_REMOVED lines=15> */
[----:B-----5:R-:W-:Y:S05]  /*2da0*/  CALL.REL.NOINC `($__internal_221_$__cuda_sm20_rcp_rn_f32_slowpath) ;  /* 0x0000009c00f87944 */ /* 0x020fea0003c00000 */
[----:B------:R-:W-:Y:S01]  /*2db0*/  MOV R19, R239 ;  /* 0x000000ef00137202 */ /* 0x000fe20000000f00 */
[----:B------:R-:W-:Y:S06]  /*2dc0*/  BRA `(.L_x_12208) ;  /* 0x0000000000107947 */ /* 0x000fec0003800000 */
.L_x_12207:
[----:B------:R-:W0:Y:S02]  /*2dd0*/  MUFU.RCP R19, R236 ;  /* 0x000000ec00137308 */ /* 0x000e240000001000 */
[----:B0-----:R-:W-:-:S04]  /*2de0*/  FFMA R16, R236, R19, -1 ;  /* 0xbf800000ec107423 */ /* 0x001fc80000000013 */
[----:B------:R-:W-:-:S04]  /*2df0*/  FADD.FTZ R16, -R16, -RZ ;  /* 0x800000ff10107221 */ /* 0x000fc80000010100 */
[----:B------:R-:W-:-:S07]  /*2e00*/  FFMA R19, R19, R16, R19 ;  /* 0x0000001013137223 */ /* 0x000fce0000000013 */
.L_x_12208:
[----:B------:R-:W-:Y:S05]  /*2e10*/  BSYNC.RECONVERGENT B0 ;  /* 0x0000000000007941 */ /* 0x000fea0003800200 */
.L_x_12206:
[----:B------:R-:W0:Y:S01]  /*2e20*/  SHFL.DOWN PT, R18, R236, 0x1, 0x1f ;  /* 0x08201f00ec127f89 */ /* 0x000e2200000e0000 */
[----:B------:R-:W-:Y:S01]  /*2e30*/  FADD R16, -R235, R132 ;  /* 0x00000084eb107221 */ /* 0x000fe20000000100 */
[----:B------:R-:W-:Y:S01]  /*2e40*/  FADD R15, R15, R133 ;  /* 0x000000850f0f7221 */ /* 0x000fe20000000000 */
[----:B------:R-:W-:Y:S01]  /*2e50*/  FMUL R235, R237, R235 ;  /* 0x000000ebedeb7220 */ /* 0x000fe20000400000 */
[----:B------:R-:W-:Y:S01]  /*2e60*/  BSSY.RECONVERGENT B0, `(.L_x_12209) ;  /* 0x0000017000007945 */ /* 0x000fe20003800200 */
[----:B------:R-:W-:Y:S02]  /*2e70*/  FMUL R16, R16, R16 ;  /* 0x0000001010107220 */ /* 0x000fe40000400000 */
[----:B------:R-:W-:Y:S02]  /*2e80*/  FFMA R235, R238, R132, R235 ;  /* 0x00000084eeeb7223 */ /* 0x000fe400000000eb */
[----:B------:R-:W-:-:S04]  /*2e90*/  FMUL R16, R16, R238 ;  /* 0x000000ee10107220 */ /* 0x000fc80000400000 */
[----:B------:R-:W-:-:S04]  /*2ea0*/  FMUL R16, R237, R16 ;  /* 0x00000010ed107220 */ /* 0x000fc80000400000 */
[-C--:B------:R-:W-:Y:S01]  /*2eb0*/  FFMA R15, R16, R19.reuse, R15 ;  /* 0x00000013100f7223 */ /* 0x080fe2000000000f */
[----:B------:R-:W-:-:S04]  /*2ec0*/  FMUL R19, R235, R19 ;  /* 0x00000013eb137220 */ /* 0x000fc80000400000 */
[----:B------:R1:W2:Y:S01]  /*2ed0*/  SHFL.DOWN PT, R133, R15, 0x1, 0x1f ;  /* 0x08201f000f857f89 */ /* 0x0002a200000e0000 */
[----:B0-----:R-:W-:-:S03]  /*2ee0*/  FADD R17, R236, R18 ;  /* 0x00000012ec117221 */ /* 0x001fc60000000000 */
[----:B------:R1:W0:Y:S01]  /*2ef0*/  SHFL.DOWN PT, R132, R19, 0x1, 0x1f ;  /* 0x08201f0013847f89 */ /* 0x00022200000e0000 */
[----:B------:R-:W-:-:S05]  /*2f00*/  VIADD R16, R17, 0x1800000 ;  /* 0x0180000011107836 */ /* 0x000fca0000000000 */
[----:B------:R-:W-:-:S04]  /*2f10*/  LOP3.LUT R16, R16, 0x7f800000, RZ, 0xc0, !PT ;  /* 0x7f80000010107812 */ /* 0x000fc800078ec0ff */
[----:B------:R-:W-:-:S13]  /*2f20*/  ISETP.GT.U32.AND P1, PT, R16, 0x1ffffff, PT ;  /* 0x01ffffff1000780c */ /* 0x000fda0003f24070 */
[----:B-12---:R-:W-:Y:S05]  /*2f30*/  @P1 BRA `(.L_x_12210) ;  /* 0x0000000000141947 */ /* 0x006fea0003800000 */
[----:B------:R-:W-:Y:S02]  /*2f40*/  MOV R16, R17 ;  /* 0x0000001100107202 */ /* 0x000fe40000000f00 */
[----:B------:R-:W-:-:S07]  /*2f50*/  MOV R17, 0x2f70 ;  /* 0x00002f7000117802 */ /* 0x000fce0000000f00 */
[----:B0----5:R-:W-:Y:S05]  /*2f60*/  CALL.REL.NOINC `($__internal_221_$__cuda_sm20_rcp_rn_f32_slowpath) ;  /* 0x0000009c00887944 */ /* 0x021fea0003c00000 */
[----:B------:R-:W-:Y:S01]  /*2f70*/  MOV R16, R239 ;  /* 0x000000ef00107202 */ /* 0x000fe20000000f00 */
[----:B------:R-:W-:Y:S06]  /*2f80*/  BRA `(.L_x_12211) ;  /* 0x0000000000107947 */ /* 0x000fec0003800000 */
.L_x_12210:
[----:B------:R-:W1:Y:S02]  /*2f90*/  MUFU.RCP R16, R17 ;  /* 0x0000001100107308 */ /* 0x000e640000001000 */
[----:B-1----:R-:W-:-:S04]  /*2fa0*/  FFMA R17, R17, R16, -1 ;  /* 0xbf80000011117423 */ /* 0x002fc80000000010 */
[----:B------:R-:W-:-:S04]  /*2fb0*/  FADD.FTZ R17, -R17, -RZ ;  /* 0x800000ff11117221 */ /* 0x000fc80000010100 */
[----:B------:R-:W-:-:S07]  /*2fc0*/  FFMA R16, R16, R17, R16 ;  /* 0x0000001110107223 */ /* 0x000fce0000000010 */
.L_x_12211:
[----:B------:R-:W-:Y:S05]  /*2fd0*/  BSYNC.RECONVERGENT B0 ;  /* 0x0000000000007941 */ /* 0x000fea0003800200 */
.L_x_12209:
[----:B------:R-:W1:Y:S01]  /*2fe0*/  S2R R17, SR_TID.X ;  /* 0x0000000000117919 */ /* 0x000e620000002100 */
[----:B------:R-:W-:Y:S01]  /*2ff0*/  FADD R133, R15, R133 ;  /* 0x000000850f857221 */ /* 0x000fe20000000000 */
[----:B0-----:R-:W-:Y:S01]  /*3000*/  FADD R15, R19, -R132 ;  /* 0x80000084130f7221 */ /* 0x001fe20000000000 */
[----:B------:R-:W0:Y:S01]  /*3010*/  LDCU UR12, c[0x0][0x380] ;  /* 0x00007000ff0c77ac */ /* 0x000e220008000800 */
[----:B------:R-:W-:Y:S02]  /*3020*/  BSSY.RECONVERGENT B0, `(.L_x_12212) ;  /* 0x000001c000007945 */ /* 0x000fe40003800200 */
[----:B------:R-:W-:-:S04]  /*3030*/  FMUL R15, R15, R15 ;  /* 0x0000000f0f0f7220 */ /* 0x000fc80000400000 */
[----:B------:R-:W-:-:S04]  /*3040*/  FMUL R15, R236, R15 ;  /* 0x0000000fec0f7220 */ /* 0x000fc80000400000 */
[C---:B------:R-:W-:Y:S01]  /*3050*/  FMUL R15, R18.reuse, R15 ;  /* 0x0000000f120f7220 */ /* 0x040fe20000400000 */
[----:B------:R-:W-:-:S03]  /*3060*/  FMUL R18, R18, R132 ;  /* 0x0000008412127220 */ /* 0x000fc60000400000 */
[----:B------:R-:W-:Y:S01]  /*3070*/  FFMA R15, R15, R16, R133 ;  /* 0x000000100f0f7223 */ /* 0x000fe20000000085 */
[----:B------:R-:W-:Y:S01]  /*3080*/  FFMA R18, R236, R19, R18 ;  /* 0x00000013ec127223 */ /* 0x000fe20000000012 */
[----:B0-----:R-:W-:-:S03]  /*3090*/  USHF.L.U32 UR11, UR12, 0x1, URZ ;  /* 0x000000010c0b7899 */ /* 0x001fc600080006ff */
[----:B------:R-:W-:-:S06]  /*30a0*/  FMUL R16, R18, R16 ;  /* 0x0000001012107220 */ /* 0x000fcc0000400000 */
[----:B------:R-:W0:Y:S01]  /*30b0*/  SHFL.IDX PT, R16, R16, RZ, 0x1f ;  /* 0x00001fff10107589 */ /* 0x000e2200000e0000 */
[----:B-1----:R-:W-:-:S03]  /*30c0*/  ISETP.NE.AND P1, PT, R17, RZ, PT ;  /* 0x000000ff1100720c */ /* 0x002fc60003f25270 */
[----:B------:R1:W2:Y:S10]  /*30d0*/  SHFL.IDX PT, R17, R15, RZ, 0x1f ;  /* 0x00001fff0f117589 */ /* 0x0002b400000e0000 */
[----:B-1----:R-:W-:Y:S05]  /*30e0*/  @P1 BRA `(.L_x_12213) ;  /* 0x00000000003c1947 */ /* 0x002fea0003800000 */
[----:B------:R-:W1:Y:S01]  /*30f0*/  S2UR UR5, SR_CTAID.X ;  /* 0x00000000000579c3 */ /* 0x000e620000002500 */
[----:B------:R-:W-:-:S06]  /*3100*/  ULOP3.LUT UR6, UR4, 0x1, URZ, 0xc0, !UPT ;  /* 0x0000000104067892 */ /* 0x000fcc000f8ec0ff */
[----:B------:R-:W-:Y:S01]  /*3110*/  IADD3 R15, PT, PT, RZ, -UR6, RZ ;  /* 0x80000006ff0f7c10 */ /* 0x000fe2000fffe0ff */
[----:B------:R-:W3:Y:S03]  /*3120*/  LDC.64 R18, c[0x0][0x3b0] ;  /* 0x0000ec00ff127b82 */ /* 0x000ee60000000a00 */
[----:B------:R-:W-:Y:S01]  /*3130*/  LOP3.LUT R15, R15, UR11, RZ, 0xc0, !PT ;  /* 0x0000000b0f0f7c12 */ /* 0x000fe2000f8ec0ff */
[----:B-1----:R-:W-:Y:S02]  /*3140*/  ULOP3.LUT UR6, UR5, 0x7ffffffe, URZ, 0xc0, !UPT ;  /* 0x7ffffffe05067892 */ /* 0x002fe4000f8ec0ff */
        /* <DEDUP_REMOVED lines=8> */
[----:B0-2---:R1:W-:Y:S02]  /*31d0*/  STG.E.64 desc[UR8][R18.64], R16 ;  /* 0x0000001012007986 */ /* 0x0053e4000c101b08 */
.L_x_12213:
[----:B------:R-:W-:Y:S05]  /*31e0*/  BSYNC.RECONVERGENT B0 ;  /* 0x0000000000007941 */ /* 0x000fea0003800200 */
.L_x_12212:
[----:B------:R-:W3:Y:S01]  /*31f0*/  S2R R132, SR_TID.X ;  /* 0x0000000000847919 */ /* 0x000ee20000002100 */
[----:B------:R-:W-:Y:S01]  /*3200*/  BSSY B0, `(.L_x_12214) ;  /* 0x000001d000007945 */ /* 0x000fe20003800000 */
[----:B---3--:R-:W-:-:S13]  /*3210*/  ISETP.NE.AND P1, PT, R132, RZ, PT ;  /* 0x000000ff8400720c */ /* 0x008fda0003f25270 */
[----:B------:R-:W-:Y:S05]  /*3220*/  @P1 BRA `(.L_x_12215) ;  /* 0x0000000000681947 */ /* 0x000fea0003800000 */
[----:B------:R-:W3:Y:S01]  /*3230*/  S2R R15, SR_CTAID.X ;  /* 0x00000000000f7919 */ /* 0x000ee20000002500 */
[----:B------:R-:W-:Y:S01]  /*3240*/  ULOP3.LUT UR5, UR4, 0x1, URZ, 0xc0, !UPT ;  /* 0x0000000104057892 */ /* 0x000fe2000f8ec0ff */
[----:B------:R-:W0:Y:S05]  /*3250*/  LDCU.64 UR14, c[0x0][0x3b8] ;  /* 0x00007700ff0e77ac */ /* 0x000e2a0008000a00 */
[----:B-12---:R-:W-:Y:S01]  /*3260*/  IMAD R17, RZ, RZ, -UR5 ;  /* 0x80000005ff117e24 */ /* 0x006fe2000f8e02ff */
[----:B------:R-:W-:Y:S01]  /*3270*/  UISETP.GT.U32.AND UP0, UPT, UR4, 0x1, UPT ;  /* 0x000000010400788c */ /* 0x000fe2000bf04070 */
[----:B------:R-:W-:-:S03]  /*3280*/  UMOV UR5, 0x1 ;  /* 0x0000000100057882 */ /* 0x000fc60000000000 */
[----:B------:R-:W-:Y:S01]  /*3290*/  LOP3.LUT R17, R17, UR12, RZ, 0xc0, !PT ;  /* 0x0000000c11117c12 */ /* 0x000fe2000f8ec0ff */
[----:B------:R-:W-:Y:S02]  /*32a0*/  USEL UR5, UR5, 0xffffffff, !UP0 ;  /* 0xffffffff05057887 */ /* 0x000fe4000c000000 */
[----:B------:R-:W-:Y:S01]  /*32b0*/  UISETP.GE.U32.AND UP0, UPT, UR4, 0x2, UPT ;  /* 0x000000020400788c */ /* 0x000fe2000bf06070 */
[----:B---3--:R-:W-:-:S04]  /*32c0*/  SHF.R.U32.HI R15, RZ, 0x1, R15 ;  /* 0x00000001ff0f7819 */ /* 0x008fc8000001160f */
[----:B------:R-:W-:-:S04]  /*32d0*/  IADD3 R15, P1, PT, R15, R17, RZ ;  /* 0x000000110f0f7210 */ /* 0x000fc80007f3e0ff */
[----:B------:R-:W-:Y:S02]  /*32e0*/  LEA.HI.X.SX32 R17, R17, RZ, 0x1, P1 ;  /* 0x000000ff11117211 */ /* 0x000fe400008f0eff */
[----:B0-----:R-:W-:-:S04]  /*32f0*/  LEA R16, P1, R15, UR14, 0x2 ;  /* 0x0000000e0f107c11 */ /* 0x001fc8000f8210ff */
        /* <DEDUP_REMOVED lines=8> */
.L_x_12216:
[----:B------:R-:W2:Y:S04]  /*3380*/  LDG.E.STRONG.GPU R18, desc[UR8][R16.64] ;  /* 0x0000000810127981 */ /* 0x000ea8000c1ef900 */
[----:B--2---:R-:W-:Y:S01]  /*3390*/  CCTL.IVALL ;  /* 0x00000000ff00798f */ /* 0x004fe20002000000 */
[----:B------:R-:W-:Y:S05]  /*33a0*/  YIELD ;  /* 0x0000000000007946 */ /* 0x000fea0003800000 */
[----:B------:R-:W-:-:S13]  /*33b0*/  ISETP.NE.AND P1, PT, R18, R15, PT ;  /* 0x0000000f1200720c */ /* 0x000fda0003f25270 */
[----:B------:R-:W-:Y:S05]  /*33c0*/  @P1 BRA `(.L_x_12216) ;  /* 0xfffffffc00ec1947 */ /* 0x000fea000383ffff */
.L_x_12215:
[----:B------:R-:W-:Y:S05]  /*33d0*/  BSYNC B0 ;  /* 0x0000000000007941 */ /* 0x000fea0003800000 */
.L_x_12214:
[----:B------:R-:W-:Y:S01]  /*33e0*/  LOP3.LUT R15, R132, 0x1f, RZ, 0xc0, !PT ;  /* 0x0000001f840f7812 */ /* 0x000fe200078ec0ff */
[----:B------:R-:W-:Y:S05]  /*33f0*/  WARPSYNC.ALL ;  /* 0x0000000000007948 */ /* 0x000fea0003800000 */
[----:B------:R-:W-:Y:S01]  /*3400*/  BAR.SYNC.DEFER_BLOCKING 0x0 ;  /* 0x0000000000007b1d */ /* 0x000fe20000010000 */
[----:B------:R-:W-:Y:S02]  /*3410*/  ISETP.GT.U32.AND P1, PT, R15, 0x1, PT ;  /* 0x000000010f00780c */ /* 0x000fe40003f24070 */
[----:B-1----:R-:W-:-:S11]  /*3420*/  MOV R18, UR4 ;  /* 0x0000000400127c02 */ /* 0x002fd60008000f00 */
[----:B------:R-:W1:Y:S01]  /*3430*/  @!P1 S2R R19, SR_CTAID.X ;  /* 0x0000000000139919 */ /* 0x000e620000002500 */
[----:B0-2---:R-:W0:Y:S01]  /*3440*/  @!P1 LDC.64 R16, c[0x0][0x3b0] ;  /* 0x0000ec00ff109b82 */ /* 0x005e220000000a00 */
        /* <DEDUP_REMOVED lines=27> */
[----:B012--5:R-:W-:Y:S05]  /*3600*/  CALL.REL.NOINC `($__internal_221_$__cuda_sm20_rcp_rn_f32_slowpath) ;  /* 0x0000009400e07944 */ /* 0x027fea0003c00000 */
[----:B------:R-:W-:Y:S01]  /*3610*/  MOV R16, R239 ;  /* 0x000000ef00107202 */ /* 0x000fe20000000f00 */
[----:B------:R-:W-:Y:S06]  /*3620*/  BRA `(.L_x_12219) ;  /* 0x0000000000107947 */ /* 0x000fec0003800000 */
.L_x_12218:
[----:B------:R-:W3:Y:S02]  /*3630*/  MUFU.RCP R16, R17 ;  /* 0x0000001100107308 */ /* 0x000ee40000001000 */
[----:B---3--:R-:W-:-:S04]  /*3640*/  FFMA R17, R17, R16, -1 ;  /* 0xbf80000011117423 */ /* 0x008fc80000000010 */
[----:B------:R-:W-:-:S04]  /*3650*/  FADD.FTZ R17, -R17, -RZ ;  /* 0x800000ff11117221 */ /* 0x000fc80000010100 */
[----:B------:R-:W-:-:S07]  /*3660*/  FFMA R16, R16, R17, R16 ;  /* 0x0000001110107223 */ /* 0x000fce0000000010 */
.L_x_12219:
[----:B------:R-:W-:Y:S05]  /*3670*/  BSYNC.RECONVERGENT B0 ;  /* 0x0000000000007941 */ /* 0x000fea0003800200 */
.L_x_12217:
[----:B-1----:R-:W-:Y:S01]  /*3680*/  FADD R17, -R235, R18 ;  /* 0x00000012eb117221 */ /* 0x002fe20000000100 */
[----:B0-2---:R-:W-:Y:S01]  /*3690*/  FADD R19, R236, R19 ;  /* 0x00000013ec137221 */ /* 0x005fe20000000000 */
        /* <DEDUP_REMOVED lines=22> */
[----:B--2---:R-:W-:Y:S01]  /*3800*/  R2UR UR11, R18 ;  /* 0x00000000120b72ca */ /* 0x004fe200000e0000 */
[----:B------:R-:W-:-:S04]  /*3810*/  IMAD.U32 R18, RZ, RZ, UR7 ;  /* 0x00000007ff127e24 */ /* 0x000fc8000f8e00ff */
[----:B-1----:R-:W-:-:S08]  /*3820*/  @P0 IMAD.WIDE R16, R18, 0x4, R16 ;  /* 0x0000000412100825 */ /* 0x002fd000078e0210 */
[----:B------:R-:W-:-:S05]  /*3830*/  MOV R18, UR11 ;  /* 0x0000000b00127c02 */ /* 0x000fca0008000f00 */
[----:B------:R1:W-:Y:S02]  /*3840*/  @P0 STG.E desc[UR8][R16.64], R18 ;  /* 0x0000001210000986 */ /* 0x0003e4000c101908 */
[----:B-1----:R-:W1:Y:S02]  /*3850*/  LDC R16, c[0x0][0x3d8] ;  /* 0x0000f600ff107b82 */ /* 0x002e640000000800 */
[----:B-1----:R-:W-:-:S06]  /*3860*/  FFMA R19, R19, 4.0690105379326269031e-05, R16 ;  /* 0x382aaaab13137823 */ /* 0x002fcc0000000010 */
        /* <DEDUP_REMOVED lines=16> */
[----:B0-----:R-:W-:Y:S01]  /*3970*/  FADD R16, R12, -UR11 ;  /* 0x8000000b0c107e21 */ /* 0x001fe20008000000 */
[----:B------:R-:W-:Y:S01]  /*3980*/  SHF.L.U32 R12, R32, 0x10, RZ ;  /* 0x00000010200c7819 */ /* 0x000fe200000006ff */
[----:B------:R-:W-:Y:S01]  /*3990*/  IMAD.U32 R17, R36, 0x10000, RZ ;  /* 0x0001000024117824 */ /* 0x000fe200078e00ff */
[----:B------:R-:W4:Y:S01]  /*39a0*/  LDL R19, [R1+0x2c] ;  /* 0x00002c0001137983 */ /* 0x000f220000100800 */
[----:B------:R-:W-:-:S03]  /*39b0*/  FMUL R16, R16, UR5 ;  /* 0x0000000510107c20 */ /* 0x000fc60008400000 */
[----:B------:R-:W4:Y:S01]  /*39c0*/  LDL R18, [R1+0x28] ;  /* 0x0000280001127983 */ /* 0x000f220000100800 */
[----:B-1----:R-:W-:Y:S01]  /*39d0*/  ISETP.NE.AND P2, PT, RZ, UR6, PT ;  /* 0x00000006ff007c0c */ /* 0x002fe2000bf45270 */
[----:B------:R-:W0:-:S12]  /*39e0*/  LDCU.U8 UR6, c[0x0][0x404] ;  /* 0x00008080ff0677ac */ /* 0x000e180008000000 */
[----:B------:R-:W-:-:S04]  /*39f0*/  @P2 FADD R12, R12, 1 ;  /* 0x3f8000000c0c2421 */ /* 0x000fc80000000000 */
[----:B------:R-:W-:Y:S01]  /*3a00*/  FFMA R12, R16, R12, R17 ;  /* 0x0000000c100c7223 */ /* 0x000fe20000000011 */
[----:B------:R-:W-:Y:S01]  /*3a10*/  FADD R16, R13, -UR11 ;  /* 0x8000000b0d107e21 */ /* 0x000fe20008000000 */
[----:B0-----:R-:W-:-:S03]  /*3a20*/  ISETP.NE.AND P1, PT, RZ, UR6, PT ;  /* 0x00000006ff007c0c */ /* 0x001fc6000bf25270 */
[----:B------:R-:W-:Y:S01]  /*3a30*/  FMUL R16, R16, UR5 ;  /* 0x0000000510107c20 */ /* 0x000fe20008400000 */
[----:B--2---:R-:W-:Y:S02]  /*3a40*/  SHF.L.U32 R13, R133, 0x10, RZ ;  /* 0x00000010850d7819 */ /* 0x004fe400000006ff */
[----:B------:R-:W2:Y:S01]  /*3a50*/  LDL R133, [R1+0xd8] ;  /* 0x0000d80001857983 */ /* 0x000ea20000100800 */
[----:B---3--:R-:W-:Y:S02]  /*3a60*/  SHF.L.U32 R17, R132, 0x10, RZ ;  /* 0x0000001084117819 */ /* 0x008fe400000006ff */
[----:B------:R-:W-:-:S04]  /*3a70*/  @P2 FADD R13, R13, 1 ;  /* 0x3f8000000d0d2421 */ /* 0x000fc80000000000 */
[----:B------:R-:W-:Y:S01]  /*3a80*/  @P1 FMUL R12, R12, UR10 ;  /* 0x0000000a0c0c1c20 */ /* 0x000fe20008400000 */
[----:B------:R-:W3:Y:S01]  /*3a90*/  LDL R132, [R1+0xd4] ;  /* 0x0000d40001847983 */ /* 0x000ee20000100800 */
[----:B------:R-:W-:-:S04]  /*3aa0*/  FFMA R13, R16, R13, R17 ;  /* 0x0000000d100d7223 */ /* 0x000fc80000000011 */
[----:B------:R-:W-:Y:S01]  /*3ab0*/  @P1 FMUL R13, R13, UR10 ;  /* 0x0000000a0d0d1c20 */ /* 0x000fe20008400000 */
[----:B------:R-:W-:-:S04]  /*3ac0*/  F2FP.SATFINITE.E4M3.F32.PACK_AB_MERGE_C R12, RZ, R12, RZ ;  /* 0x0000000cff0c723e */ /* 0x000fc800048070ff */
[----:B------:R-:W-:Y:S02]  /*3ad0*/  F2FP.SATFINITE.E4M3.F32.PACK_AB_MERGE_C R13, RZ, R13, RZ ;  /* 0x0000000dff0d723e */ /* 0x000fe400048070ff */
[----:B------:R-:W-:Y:S02]  /*3ae0*/  LOP3.LUT R12, R12, 0xff, RZ, 0xc0, !PT ;  /* 0x000000ff0c0c7812 */ /* 0x000fe400078ec0ff */
[----:B------:R-:W-:Y:S01]  /*3af0*/  SHF.L.U32 R13, R13, 0x8, RZ ;  /* 0x000000080d0d7819 */ /* 0x000fe200000006ff */
[----:B------:R-:W-:-:S03]  /*3b00*/  FADD R14, R14, -UR11 ;  /* 0x8000000b0e0e7e21 */ /* 0x000fc60008000000 */
[----:B------:R-:W-:Y:S02]  /*3b10*/  LOP3.LUT R12, R12, 0xffff, R13, 0xf8, !PT ;  /* 0x0000ffff0c0c7812 */ /* 0x000fe400078ef80d */
[----:B------:R-:W-:Y:S01]  /*3b20*/  SHF.L.U32 R13, R33, 0x10, RZ ;  /* 0x00000010210d7819 */ /* 0x000fe200000006ff */
[----:B------:R-:W-:Y:S01]  /*3b30*/  FMUL R14, R14, UR5 ;  /* 0x000000050e0e7c20 */ /* 0x000fe20008400000 */
[----:B------:R-:W-:-:S03]  /*3b40*/  SHF.L.U32 R16, R37, 0x10, RZ ;  /* 0x0000001025107819 */ /* 0x000fc600000006ff */
[----:B------:R-:W-:-:S04]  /*3b50*/  @P2 FADD R13, R13, 1 ;  /* 0x3f8000000d0d2421 */ /* 0x000fc80000000000 */
[----:B------:R-:W-:-:S04]  /*3b60*/  FFMA R13, R14, R13, R16 ;  /* 0x0000000d0e0d7223 */ /* 0x000fc80000000010 */
[----:B------:R-:W-:-:S05]  /*3b70*/  @P1 FMUL R13, R13, UR10 ;  /* 0x0000000a0d0d1c20 */ /* 0x000fca0008400000 */
[----:B------:R-:W-:-:S05]  /*3b80*/  F2FP.SATFINITE.E4M3.F32.PACK_AB_MERGE_C R13, RZ, R13, RZ ;  /* 0x0000000dff0d723e */ /* 0x000fca00048070ff */
[----:B------:R-:W-:-:S05]  /*3b90*/  IMAD.U32 R13, R13, 0x10000, RZ ;  /* 0x000100000d0d7824 */ /* 0x000fca00078e00ff */
        /* <DEDUP_REMOVED lines=13> */
[----:B------:R-:W-:Y:S02]  /*3c70*/  SHF.L.U32 R13, R13, 0x18, RZ ;  /* 0x000000180d0d7819 */ /* 0x000fe400000006ff */
[----:B------:R-:W-:Y:S02]  /*3c80*/  SHF.L.U32 R14, R34, 0x10, RZ ;  /* 0x00000010220e7819 */ /* 0x000fe400000006ff */
        /* <DEDUP_REMOVED lines=8> */
[----:B---3--:R-:W-:-:S02]  /*3d10*/  IMAD.U32 R13, R132, 0x10000, RZ ;  /* 0x00010000840d7824 */ /* 0x008fc400078e00ff */
[----:B------:R-:W3:Y:S01]  /*3d20*/  LDL R132, [R1+0x20] ;  /* 0x0000200001847983 */ /* 0x000ee20000100800 */
[----:B------:R-:W-:Y:S01]  /*3d30*/  FADD R16, R170, -UR11 ;  /* 0x8000000baa107e21 */ /* 0x000fe20008000000 */
[----:B------:R-:W-:Y:S01]  /*3d40*/  @P2 FADD R13, R13, 1 ;  /* 0x3f8000000d0d2421 */ /* 0x000fe20000000000 */
[----:B------:R-:W-:Y:S01]  /*3d50*/  SHF.L.U32 R18, R39, 0x10, RZ ;  /* 0x0000001027127819 */ /* 0x000fe200000006ff */
[----:B------:R-:W3:Y:S01]  /*3d60*/  LDL R170, [R1+0xc4] ;  /* 0x0000c40001aa7983 */ /* 0x000ee20000100800 */
[----:B------:R-:W-:-:S04]  /*3d70*/  FMUL R16, R16, UR5 ;  /* 0x0000000510107c20 */ /* 0x000fc80008400000 */
        /* <DEDUP_REMOVED lines=8> */
[----:B--2---:R-:W-:Y:S02]  /*3e00*/  SHF.L.U32 R17, R133, 0x10, RZ ;  /* 0x0000001085117819 */ /* 0x004fe400000006ff */
        /* <DEDUP_REMOVED lines=8> */
[----:B------:R-:W-:Y:S01]  /*3e90*/  FADD R19, R28, -UR11 ;  /* 0x8000000b1c137e21 */ /* 0x000fe20008000000 */
[----:B------:R-:W-:Y:S01]  /*3ea0*/  IMAD.U32 R18, R40, 0x10000, RZ ;  /* 0x0001000028127824 */ /* 0x000fe200078e00ff */
[----:B------:R-:W-:-:S02]  /*3eb0*/  SHF.L.U32 R28, R44, 0x10, RZ ;  /* 0x000000102c1c7819 */ /* 0x000fc400000006ff */
[----:B------:R-:W-:Y:S01]  /*3ec0*/  FMUL R19, R19, UR5 ;  /* 0x0000000513137c20 */ /* 0x000fe20008400000 */
[----:B------:R-:W-:-:S04]  /*3ed0*/  @P2 FADD R18, R18, 1 ;  /* 0x3f80000012122421 */ /* 0x000fc80000000000 */
[----:B------:R-:W-:Y:S01]  /*3ee0*/  FFMA R18, R19, R18, R28 ;  /* 0x0000001213127223 */ /* 0x000fe2000000001c */
[----:B------:R-:W-:Y:S01]  /*3ef0*/  SHF.L.U32 R28, R168, 0x10, RZ ;  /* 0x00000010a81c7819 */ /* 0x000fe200000006ff */
[----:B------:R-:W-:Y:S01]  /*3f00*/  FADD R19, R173, -UR11 ;  /* 0x8000000bad137e21 */ /* 0x000fe20008000000 */
[----:B------:R-:W4:Y:S03]  /*3f10*/  LDL R168, [R1+0x18] ;  /* 0x0000180001a87983 */ /* 0x000f260000100800 */
[----:B------:R-:W-:Y:S01]  /*3f20*/  FMUL R19, R19, UR5 ;  /* 0x0000000513137c20 */ /* 0x000fe20008400000 */
[----:B------:R-:W-:Y:S01]  /*3f30*/  @P2 FADD R28, R28, 1 ;  /* 0x3f8000001c1c2421 */ /* 0x000fe20000000000 */
[----:B------:R-:W-:Y:S01]  /*3f40*/  FADD R30, R30, -UR11 ;  /* 0x8000000b1e1e7e21 */ /* 0x000fe20008000000 */
[----:B------:R-:W4:Y:S01]  /*3f50*/  LDL R173, [R1+0xb4] ;  /* 0x0000b40001ad7983 */ /* 0x000f220000100800 */
[----:B---3--:R-:W-:-:S05]  /*3f60*/  SHF.L.U32 R132, R132, 0x10, RZ ;  /* 0x0000001084847819 */ /* 0x008fca00000006ff */
[----:B------:R-:W-:Y:S01]  /*3f70*/  FFMA R28, R19, R28, R132 ;  /* 0x0000001c131c7223 */ /* 0x000fe20000000084 */
[----:B------:R-:W-:Y:S02]  /*3f80*/  SHF.L.U32 R19, R41, 0x10, RZ ;  /* 0x0000001029137819 */ /* 0x000fe400000006ff */
[----:B------:R-:W-:-:S03]  /*3f90*/  SHF.L.U32 R132, R45, 0x10, RZ ;  /* 0x000000102d847819 */ /* 0x000fc600000006ff */
[----:B------:R-:W-:-:S04]  /*3fa0*/  @P2 FADD R19, R19, 1 ;  /* 0x3f80000013132421 */ /* 0x000fc80000000000 */
[----:B------:R-:W-:Y:S01]  /*3fb0*/  FFMA R19, R29, R19, R132 ;  /* 0x000000131d137223 */ /* 0x000fe20000000084 */
[----:B------:R-:W-:Y:S02]  /*3fc0*/  IMAD.U32 R29, R169, 0x10000, RZ ;  /* 0x00010000a91d7824 */ /* 0x000fe400078e00ff */
[----:B------:R-:W3:Y:S01]  /*3fd0*/  LDL R169, [R1+0x14] ;  /* 0x0000140001a97983 */ /* 0x000ee20000100800 */
[----:B------:R-:W-:Y:S01]  /*3fe0*/  FADD R132, R174, -UR11 ;  /* 0x8000000bae847e21 */ /* 0x000fe20008000000 */
[----:B------:R-:W-:Y:S01]  /*3ff0*/  @P2 FADD R29, R29, 1 ;  /* 0x3f8000001d1d2421 */ /* 0x000fe20000000000 */
[----:B------:R-:W-:Y:S01]  /*4000*/  FMUL R30, R30, UR5 ;  /* 0x000000051e1e7c20 */ /* 0x000fe20008400000 */
[----:B------:R-:W3:Y:S01]  /*4010*/  LDL R174, [R1+0xb8] ;  /* 0x0000b80001ae7983 */ /* 0x000ee20000100800 */
[----:B------:R-:W-:Y:S01]  /*4020*/  FMUL R132, R132, UR5 ;  /* 0x0000000584847c20 */ /* 0x000fe20008400000 */
[----:B--2---:R-:W-:-:S05]  /*4030*/  SHF.L.U32 R133, R133, 0x10, RZ ;  /* 0x0000001085857819 */ /* 0x004fca00000006ff */
[----:B------:R-:W-:Y:S01]  /*4040*/  FFMA R29, R132, R29, R133 ;  /* 0x0000001d841d7223 */ /* 0x000fe20000000085 */
[----:B------:R-:W-:Y:S02]  /*4050*/  SHF.L.U32 R132, R42, 0x10, RZ ;  /* 0x000000102a847819 */ /* 0x000fe400000006ff */
[----:B------:R-:W-:-:S03]  /*4060*/  SHF.L.U32 R133, R46, 0x10, RZ ;  /* 0x000000102e857819 */ /* 0x000fc600000006ff */
[----:B------:R-:W-:-:S04]  /*4070*/  @P2 FADD R132, R132, 1 ;  /* 0x3f80000084842421 */ /* 0x000fc80000000000 */
[----:B------:R-:W-:Y:S01]  /*4080*/  FFMA R132, R30, R132, R133 ;  /* 0x000000841e847223 */ /* 0x000fe20000000085 */
[----:B------:R-:W-:Y:S02]  /*4090*/  SHF.L.U32 R30, R170, 0x10, RZ ;  /* 0x00000010aa1e7819 */ /* 0x000fe400000006ff */
[----:B------:R-:W2:Y:S01]  /*40a0*/  LDL R170, [R1+0x10] ;  /* 0x0000100001aa7983 */ /* 0x000ea20000100800 */
[----:B------:R-:W-:Y:S02]  /*40b0*/  FADD R133, R175, -UR11 ;  /* 0x8000000baf857e21 */ /* 0x000fe40008000000 */
[----:B------:R-:W-:Y:S01]  /*40c0*/  @P2 FADD R30, R30, 1 ;  /* 0x3f8000001e1e2421 */ /* 0x000fe20000000000 */
[----:B----4-:R-:W-:Y:S01]  /*40d0*/  SHF.L.U32 R168, R168, 0x10, RZ ;  /* 0x00000010a8a87819 */ /* 0x010fe200000006ff */
[----:B------:R-:W-:Y:S01]  /*40e0*/  FMUL R133, R133, UR5 ;  /* 0x0000000585857c20 */ /* 0x000fe20008400000 */
[----:B------:R-:W4:Y:S03]  /*40f0*/  LDL R175, [R1] ;  /* 0x0000000001af7983 */ /* 0x000f260000100800 */
        /* <DEDUP_REMOVED lines=22> */
[----:B------:R-:W3:Y:S01]  /*4260*/  LDL R172, [R1+0x8] ;  /* 0x0000080001ac7983 */ /* 0x000ee20000100800 */
[----:B------:R-:W-:Y:S01]  /*4270*/  FADD R169, R177, -UR11 ;  /* 0x8000000bb1a97e21 */ /* 0x000fe20008000000 */
[----:B------:R-:W-:Y:S02]  /*4280*/  @P2 FADD R168, R168, 1 ;  /* 0x3f800000a8a82421 */ /* 0x000fe40000000000 */
        /* <DEDUP_REMOVED lines=12> */
[----:B------:R-:W-:Y:S01]  /*4350*/  FADD R170, R178, -UR11 ;  /* 0x8000000bb2aa7e21 */ /* 0x000fe20008000000 */
[----:B----4-:R-:W-:Y:S01]  /*4360*/  SHF.L.U32 R171, R171, 0x10, RZ ;  /* 0x00000010abab7819 */ /* 0x010fe200000006ff */
[----:B------:R-:W-:Y:S02]  /*4370*/  @P2 FADD R169, R169, 1 ;  /* 0x3f800000a9a92421 */ /* 0x000fe40000000000 */
[----:B------:R-:W-:Y:S01]  /*4380*/  FMUL R170, R170, UR5 ;  /* 0x00000005aaaa7c20 */ /* 0x000fe20008400000 */
[----:B------:R-:W-:Y:S01]  /*4390*/  FADD R130, R130, -UR11 ;  /* 0x8000000b82827e21 */ /* 0x000fe20008000000 */
[----:B------:R-:W4:Y:S02]  /*43a0*/  LDL R178, [R1+0xa8] ;  /* 0x0000a80001b27983 */ /* 0x000f240000100800 */
[----:B------:R-:W-:Y:S01]  /*43b0*/  FFMA R169, R170, R169, R171 ;  /* 0x000000a9aaa97223 */ /* 0x000fe200000000ab */
[----:B------:R-:W-:Y:S01]  /*43c0*/  IMAD.U32 R170, R50, 0x10000, RZ ;  /* 0x0001000032aa7824 */ /* 0x000fe200078e00ff */
[----:B------:R-:W-:Y:S01]  /*43d0*/  SHF.L.U32 R171, R54, 0x10, RZ ;  /* 0x0000001036ab7819 */ /* 0x000fe200000006ff */
[----:B------:R-:W-:-:S02]  /*43e0*/  FMUL R130, R130, UR5 ;  /* 0x0000000582827c20 */ /* 0x000fc40008400000 */
        /* <DEDUP_REMOVED lines=10> */
[----:B------:R-:W-:Y:S01]  /*4490*/  SHF.L.U32 R171, R51, 0x10, RZ ;  /* 0x0000001033ab7819 */ /* 0x000fe200000006ff */
[----:B------:R-:W-:Y:S02]  /*44a0*/  FADD R172, R180, -UR11 ;  /* 0x8000000bb4ac7e21 */ /* 0x000fe40008000000 */
[----:B------:R-:W3:Y:S02]  /*44b0*/  LDL R180, [R1+0x98] ;  /* 0x0000980001b47983 */ /* 0x000ee40000100800 */
[----:B------:R-:W-:Y:S01]  /*44c0*/  FMUL R172, R172, UR5 ;  /* 0x00000005acac7c20 */ /* 0x000fe20008400000 */
[----:B------:R-:W-:-:S04]  /*44d0*/  @P2 FADD R171, R171, 1 ;  /* 0x3f800000abab2421 */ /* 0x000fc80000000000 */
[----:B------:R-:W-:Y:S01]  /*44e0*/  FFMA R171, R172, R171, R173 ;  /* 0x000000abacab7223 */ /* 0x000fe200000000ad */
[----:B------:R-:W-:Y:S01]  /*44f0*/  FADD R172, R131, -UR11 ;  /* 0x8000000b83ac7e21 */ /* 0x000fe20008000000 */
[----:B------:R-:W-:Y:S02]  /*4500*/  IMAD.U32 R131, R176, 0x10000, RZ ;  /* 0x00010000b0837824 */ /* 0x000fe400078e00ff */
[----:B------:R-:W3:Y:S01]  /*4510*/  LDL R176, [R1+0xa4] ;  /* 0x0000a40001b07983 */ /* 0x000ee20000100800 */
[----:B------:R-:W-:Y:S01]  /*4520*/  FMUL R172, R172, UR5 ;  /* 0x00000005acac7c20 */ /* 0x000fe20008400000 */
        /* <DEDUP_REMOVED lines=12> */
[----:B------:R-:W-:Y:S02]  /*45f0*/  SHF.L.U32 R173, R177, 0x10, RZ ;  /* 0x00000010b1ad7819 */ /* 0x000fe400000006ff */
[----:B------:R-:W2:Y:S01]  /*4600*/  LDL R177, [R1+0xa0] ;  /* 0x0000a00001b17983 */ /* 0x000ea20000100800 */
[----:B------:R-:W-:Y:S02]  /*4610*/  SHF.L.U32 R174, R175, 0x10, RZ ;  /* 0x00000010afae7819 */ /* 0x000fe400000006ff */
        /* <DEDUP_REMOVED lines=22> */
[----:B---3--:R-:W-:Y:S01]  /*4780*/  IMAD.U32 R138, R176, 0x10000, RZ ;  /* 0x00010000b08a7824 */ /* 0x008fe200078e00ff */
        /* <DEDUP_REMOVED lines=21> */
[----:B--2---:R-:W-:Y:S02]  /*48e0*/  SHF.L.U32 R175, R177, 0x10, RZ ;  /* 0x00000010b1af7819 */ /* 0x004fe400000006ff */
[----:B------:R-:W-:-:S03]  /*48f0*/  SHF.L.U32 R177, R250, 0x10, RZ ;  /* 0x00000010fab17819 */ /* 0x000fc600000006ff */
[----:B------:R-:W-:-:S04]  /*4900*/  @P2 FADD R175, R175, 1 ;  /* 0x3f800000afaf2421 */ /* 0x000fc80000000000 */
[----:B------:R-:W-:Y:S01]  /*4910*/  FFMA R175, R176, R175, R177 ;  /* 0x000000afb0af7223 */ /* 0x000fe200000000b1 */
[----:B------:R-:W-:Y:S01]  /*4920*/  FADD R177, R185, -UR11 ;  /* 0x8000000bb9b17e21 */ /* 0x000fe20008000000 */
[----:B------:R-:W-:Y:S01]  /*4930*/  IMAD.U32 R176, R64, 0x10000, RZ ;  /* 0x0001000040b07824 */ /* 0x000fe200078e00ff */
        /* <DEDUP_REMOVED lines=51> */
[----:B---3--:R-:W-:Y:S01]  /*4c70*/  IMAD.U32 R181, R183, 0x10000, RZ ;  /* 0x00010000b7b57824 */ /* 0x008fe200078e00ff */
[----:B------:R-:W-:Y:S01]  /*4c80*/  SHF.L.U32 R182, R245, 0x10, RZ ;  /* 0x00000010f5b67819 */ /* 0x000fe200000006ff */
[----:B------:R-:W-:Y:S02]  /*4c90*/  FMUL R148, R148, UR5 ;  /* 0x0000000594947c20 */ /* 0x000fe40008400000 */
[----:B------:R-:W-:-:S04]  /*4ca0*/  @P2 FADD R181, R181, 1 ;  /* 0x3f800000b5b52421 */ /* 0x000fc80000000000 */
[----:B------:R-:W-:Y:S01]  /*4cb0*/  FFMA R181, R148, R181, R182 ;  /* 0x000000b594b57223 */ /* 0x000fe200000000b6 */
[----:B------:R-:W-:Y:S01]  /*4cc0*/  SHF.L.U32 R148, R73, 0x10, RZ ;  /* 0x0000001049947819 */ /* 0x000fe200000006ff */
[----:B------:R-:W-:Y:S01]  /*4cd0*/  FADD R182, R190, -UR11 ;  /* 0x8000000bbeb67e21 */ /* 0x000fe20008000000 */
[----:B------:R-:W-:Y:S01]  /*4ce0*/  SHF.L.U32 R183, R77, 0x10, RZ ;  /* 0x000000104db77819 */ /* 0x000fe200000006ff */
[----:B------:R-:W3:Y:S02]  /*4cf0*/  LDL R190, [R1+0x70] ;  /* 0x0000700001be7983 */ /* 0x000ee40000100800 */
[----:B------:R-:W-:Y:S01]  /*4d00*/  FMUL R182, R182, UR5 ;  /* 0x00000005b6b67c20 */ /* 0x000fe20008400000 */
        /* <DEDUP_REMOVED lines=109> */
[----:B------:R-:W-:Y:S02]  /*53e0*/  SHF.L.U32 R197, R103, 0x10, RZ ;  /* 0x0000001067c57819 */ /* 0x000fe400000006ff */
[----:B-----5:R-:W-:-:S05]  /*53f0*/  SHF.L.U32 R198, R124, 0x10, RZ ;  /* 0x000000107cc67819 */ /* 0x020fca00000006ff */
[----:B------:R-:W-:Y:S01]  /*5400*/  @P2 FADD R198, R198, 1 ;  /* 0x3f800000c6c62421 */ /* 0x000fe20000000000 */
[----:B------:R-:W-:-:S04]  /*5410*/  FADD R205, R205, -UR11 ;  /* 0x8000000bcdcd7e21 */ /* 0x000fc80008000000 */
[----:B------:R-:W-:Y:S01]  /*5420*/  FMUL R205, R205, UR5 ;  /* 0x00000005cdcd7c20 */ /* 0x000fe20008400000 */
[----:B--2---:R-:W-:-:S04]  /*5430*/  IMAD.U32 R190, R192, 0x10000, RZ ;  /* 0x00010000c0be7824 */ /* 0x004fc800078e00ff */
        /* <DEDUP_REMOVED lines=46> */
[----:B------:R-:W-:Y:S01]  /*5720*/  @P2 FADD R160, R160, 1 ;  /* 0x3f800000a0a02421 */ /* 0x000fe20000000000 */
[----:B------:R-:W-:-:S03]  /*5730*/  IMAD.U32 R196, R98, 0x10000, RZ ;  /* 0x0001000062c47824 */ /* 0x000fc600078e00ff */
        /* <DEDUP_REMOVED lines=19> */
[----:B------:R-:W-:-:S03]  /*5870*/  PRMT R163, R103, 0x7632, R163 ;  /* 0x0000763267a37816 */ /* 0x000fc600000000a3 */
[----:B------:R-:W-:Y:S01]  /*5880*/  IMAD.U32 R159, R159, 0x10000, RZ ;  /* 0x000100009f9f7824 */ /* 0x000fe200078e00ff */
[----:B------:R-:W-:Y:S01]  /*5890*/  SHF.L.U32 R163, R163, 0x10, RZ ;  /* 0x00000010a3a37819 */ /* 0x000fe200000006ff */
[----:B------:R-:W-:Y:S02]  /*58a0*/  FMUL R197, R197, UR5 ;  /* 0x00000005c5c57c20 */ /* 0x000fe40008400000 */
        /* <DEDUP_REMOVED lines=229> */
[----:B------:R-:W-:Y:S02]  /*6700*/  LOP3.LUT R22, R129, 0xff00, R28, 0xf8, !PT ;  /* 0x0000ff0081167812 */ /* 0x000fe400078ef81c */
        /* <DEDUP_REMOVED lines=9> */
[----:B------:R-:W-:Y:S01]  /*67a0*/  LOP3.LUT R27, R27, 0xffffff00, RZ, 0xc0, !PT ;  /* 0xffffff001b1b7812 */ /* 0x000fe200078ec0ff */
[----:B------:R-:W-:Y:S01]  /*67b0*/  @P1 FMUL R29, R29, UR10 ;  /* 0x0000000a1d1d1c20 */ /* 0x000fe20008400000 */
[----:B------:R-:W-:Y:S01]  /*67c0*/  F2FP.SATFINITE.E4M3.F32.PACK_AB_MERGE_C R165, RZ, R165, RZ ;  /* 0x000000a5ffa5723e */ /* 0x000fe200048070ff */
[----:B------:R-:W-:Y:S01]  /*67d0*/  @P1 FMUL R179, R179, UR10 ;  /* 0x0000000ab3b31c20 */ /* 0x000fe20008400000 */
[----:B------:R-:W-:-:S02]  /*67e0*/  LOP3.LUT R24, R28, 0xff00, R158, 0xf8, !PT ;  /* 0x0000ff001c187812 */ /* 0x000fc400078ef89e */
[----:B------:R-:W-:Y:S02]  /*67f0*/  LOP3.LUT R23, R129, 0xff00, R23, 0xf8, !PT ;  /* 0x0000ff0081177812 */ /* 0x000fe400078ef817 */
[----:B------:R-:W-:Y:S01]  /*6800*/  LOP3.LUT R28, R25, 0xff, RZ, 0xc0, !PT ;  /* 0x000000ff191c7812 */ /* 0x000fe200078ec0ff */
[----:B------:R-:W-:Y:S01]  /*6810*/  @P1 FMUL R198, R198, UR10 ;  /* 0x0000000ac6c61c20 */ /* 0x000fe20008400000 */
[----:B------:R-:W-:Y:S01]  /*6820*/  PRMT R25, R207, 0x7104, RZ ;  /* 0x00007104cf197816 */ /* 0x000fe200000000ff */
[----:B------:R-:W-:Y:S01]  /*6830*/  @P1 FMUL R199, R199, UR10 ;  /* 0x0000000ac7c71c20 */ /* 0x000fe20008400000 */
[----:B------:R-:W-:Y:S01]  /*6840*/  LOP3.LUT R129, R26, 0xff, RZ, 0xc0, !PT ;  /* 0x000000ff1a817812 */ /* 0x000fe200078ec0ff */
[----:B------:R-:W-:Y:S01]  /*6850*/  @P1 FMUL R16, R16, UR10 ;  /* 0x0000000a10101c20 */ /* 0x000fe20008400000 */
[----:B------:R-:W-:Y:S02]  /*6860*/  LOP3.LUT R27, R27, 0xffff, R165, 0xf8, !PT ;  /* 0x0000ffff1b1b7812 */ /* 0x000fe400078ef8a5 */
        /* <DEDUP_REMOVED lines=31> */
[----:B------:R-:W-:Y:S02]  /*6a60*/  F2FP.SATFINITE.E4M3.F32.PACK_AB_MERGE_C R142, RZ, R142, RZ ;  /* 0x0000008eff8e723e */ /* 0x000fe400048070ff */
[----:B------:R-:W-:Y:S01]  /*6a70*/  F2FP.SATFINITE.E4M3.F32.PACK_AB_MERGE_C R163, RZ, R163, RZ ;  /* 0x000000a3ffa3723e */ /* 0x000fe200048070ff */
[----:B------:R-:W-:Y:S01]  /*6a80*/  @P1 FMUL R30, R30, UR10 ;  /* 0x0000000a1e1e1c20 */ /* 0x000fe20008400000 */
[----:B------:R-:W-:Y:S02]  /*6a90*/  F2FP.SATFINITE.E4M3.F32.PACK_AB_MERGE_C R176, RZ, R176, RZ ;  /* 0x000000b0ffb0723e */ /* 0x000fe400048070ff */
[----:B------:R-:W-:Y:S02]  /*6aa0*/  F2FP.SATFINITE.E4M3.F32.PACK_AB_MERGE_C R177, RZ, R177, RZ ;  /* 0x000000b1ffb1723e */ /* 0x000fe400048070ff */
[----:B------:R-:W-:Y:S01]  /*6ab0*/  LOP3.LUT R26, R28, 0xff00, R202, 0xf8, !PT ;  /* 0x0000ff001c1a7812 */ /* 0x000fe200078ef8ca */
[----:B------:R-:W-:Y:S01]  /*6ac0*/  @P1 FMUL R139, R139, UR10 ;  /* 0x0000000a8b8b1c20 */ /* 0x000fe20008400000 */
[----:B------:R-:W-:-:S02]  /*6ad0*/  LOP3.LUT R198, R198, 0xff, RZ, 0xc0, !PT ;  /* 0x000000ffc6c67812 */ /* 0x000fc400078ec0ff */
[----:B------:R-:W-:Y:S02]  /*6ae0*/  SHF.L.U32 R199, R199, 0x8, RZ ;  /* 0x00000008c7c77819 */ /* 0x000fe400000006ff */
[----:B------:R-:W-:Y:S02]  /*6af0*/  F2FP.SATFINITE.E4M3.F32.PACK_AB_MERGE_C R200, RZ, R200, RZ ;  /* 0x000000c8ffc8723e */ /* 0x000fe400048070ff */
[----:B------:R-:W-:Y:S01]  /*6b00*/  SHF.L.U32 R28, R27, 0x10, RZ ;  /* 0x000000101b1c7819 */ /* 0x000fe200000006ff */
[----:B------:R-:W-:Y:S01]  /*6b10*/  @P1 FMUL R147, R147, UR10 ;  /* 0x0000000a93931c20 */ /* 0x000fe20008400000 */
[----:B------:R-:W-:Y:S01]  /*6b20*/  LOP3.LUT R222, R222, 0xffffff00, RZ, 0xc0, !PT ;  /* 0xffffff00dede7812 */ /* 0x000fe200078ec0ff */
[----:B------:R-:W-:Y:S01]  /*6b30*/  @P1 FMUL R17, R17, UR10 ;  /* 0x0000000a11111c20 */ /* 0x000fe20008400000 */
[----:B------:R-:W-:Y:S02]  /*6b40*/  F2FP.SATFINITE.E4M3.F32.PACK_AB_MERGE_C R132, RZ, R132, RZ ;  /* 0x00000084ff84723e */ /* 0x000fe400048070ff */
[----:B------:R-:W-:-:S02]  /*6b50*/  LOP3.LUT R18, R18, 0xff0000, R19, 0xf8, !PT ;  /* 0x00ff000012127812 */ /* 0x000fc400078ef813 */
[----:B------:R-:W-:Y:S02]  /*6b60*/  F2FP.SATFINITE.E4M3.F32.PACK_AB_MERGE_C R154, RZ, R154, RZ ;  /* 0x0000009aff9a723e */ /* 0x000fe400048070ff */
[----:B------:R-:W-:Y:S02]  /*6b70*/  SHF.L.U32 R29, R29, 0x18, RZ ;  /* 0x000000181d1d7819 */ /* 0x000fe400000006ff */
[----:B------:R-:W-:Y:S02]  /*6b80*/  LOP3.LUT R223, R223, 0xffffff00, RZ, 0xc0, !PT ;  /* 0xffffff00dfdf7812 */ /* 0x000fe400078ec0ff */
[----:B------:R-:W-:Y:S02]  /*6b90*/  F2FP.SATFINITE.E4M3.F32.PACK_AB_MERGE_C R170, RZ, R170, RZ ;  /* 0x000000aaffaa723e */ /* 0x000fe400048070ff */
[----:B------:R-:W-:Y:S02]  /*6ba0*/  LOP3.LUT R174, R224, 0xffff, R174, 0xf8, !PT ;  /* 0x0000ffffe0ae7812 */ /* 0x000fe400078ef8ae */
[----:B------:R-:W-:-:S02]  /*6bb0*/  F2FP.SATFINITE.E4M3.F32.PACK_AB_MERGE_C R19, RZ, R138, RZ ;  /* 0x0000008aff13723e */ /* 0x000fc400048070ff */
[----:B------:R-:W-:Y:S02]  /*6bc0*/  PRMT R142, R142, 0x7104, RZ ;  /* 0x000071048e8e7816 */ /* 0x000fe400000000ff */
[----:B------:R-:W-:Y:S02]  /*6bd0*/  LOP3.LUT R20, R20, 0xff, RZ, 0xc0, !PT ;  /* 0x000000ff14147812 */ /* 0x000fe400078ec0ff */
[----:B------:R-:W-:Y:S02]  /*6be0*/  F2FP.SATFINITE.E4M3.F32.PACK_AB_MERGE_C R166, RZ, R166, RZ ;  /* 0x000000a6ffa6723e */ /* 0x000fe400048070ff */
[----:B------:R-:W-:Y:S02]  /*6bf0*/  F2FP.SATFINITE.E4M3.F32.PACK_AB_MERGE_C R192, RZ, R192, RZ ;  /* 0x000000c0ffc0723e */ /* 0x000fe400048070ff */
[----:B------:R-:W-:Y:S01]  /*6c00*/  LOP3.LUT R163, R163, 0xffff, RZ, 0xc0, !PT ;  /* 0x0000ffffa3a37812 */ /* 0x000fe200078ec0ff */
[----:B------:R-:W-:Y:S01]  /*6c10*/  @P1 FMUL R31, R31, UR10 ;  /* 0x0000000a1f1f1c20 */ /* 0x000fe20008400000 */
[----:B------:R-:W-:Y:S01]  /*6c20*/  LOP3.LUT R176, R176, 0xff, RZ, 0xc0, !PT ;  /* 0x000000ffb0b07812 */ /* 0x000fe200078ec0ff */
[----:B------:R-:W-:Y:S01]  /*6c30*/  @P1 FMUL R133, R133, UR10 ;  /* 0x0000000a85851c20 */ /* 0x000fe20008400000 */
[----:B------:R-:W-:-:S02]  /*6c40*/  SHF.L.U32 R177, R177, 0x8, RZ ;  /* 0x00000008b1b17819 */ /* 0x000fc400000006ff */
[----:B------:R-:W-:Y:S02]  /*6c50*/  F2FP.SATFINITE.E4M3.F32.PACK_AB_MERGE_C R140, RZ, R140, RZ ;  /* 0x0000008cff8c723e */ /* 0x000fe400048070ff */
[----:B------:R-:W-:Y:S02]  /*6c60*/  F2FP.SATFINITE.E4M3.F32.PACK_AB_MERGE_C R178, RZ, R178, RZ ;  /* 0x000000b2ffb2723e */ /* 0x000fe400048070ff */
[----:B------:R-:W-:Y:S01]  /*6c70*/  F2FP.SATFINITE.E4M3.F32.PACK_AB_MERGE_C R161, RZ, R161, RZ ;  /* 0x000000a1ffa1723e */ /* 0x000fe200048070ff */
[----:B------:R-:W-:Y:S01]  /*6c80*/  @P1 FMUL R171, R171, UR10 ;  /* 0x0000000aabab1c20 */ /* 0x000fe20008400000 */
[----:B------:R-:W-:Y:S01]  /*6c90*/  LOP3.LUT R198, R198, 0xffff, R199, 0xf8, !PT ;  /* 0x0000ffffc6c67812 */ /* 0x000fe200078ef8c7 */
[----:B------:R-:W-:Y:S01]  /*6ca0*/  @P1 FMUL R131, R131, UR10 ;  /* 0x0000000a83831c20 */ /* 0x000fe20008400000 */
[----:B------:R-:W-:Y:S02]  /*6cb0*/  SHF.L.U32 R200, R200, 0x10, RZ ;  /* 0x00000010c8c87819 */ /* 0x000fe400000006ff */
[----:B------:R-:W-:Y:S01]  /*6cc0*/  LOP3.LUT R13, R13, 0xff0000, R28, 0xf8, !PT ;  /* 0x00ff00000d0d7812 */ /* 0x000fe200078ef81c */
[----:B------:R-:W-:Y:S01]  /*6cd0*/  @P1 FMUL R181, R181, UR10 ;  /* 0x0000000ab5b51c20 */ /* 0x000fe20008400000 */
[----:B------:R-:W-:-:S02]  /*6ce0*/  LOP3.LUT R132, R222, 0xffff, R132, 0xf8, !PT ;  /* 0x0000ffffde847812 */ /* 0x000fc400078ef884 */
[----:B------:R-:W-:Y:S02]  /*6cf0*/  F2FP.SATFINITE.E4M3.F32.PACK_AB_MERGE_C R30, RZ, R30, RZ ;  /* 0x0000001eff1e723e */ /* 0x000fe400048070ff */
[----:B------:R-:W-:Y:S02]  /*6d00*/  PRMT R21, R154, 0x7104, RZ ;  /* 0x000071049a157816 */ /* 0x000fe400000000ff */
[----:B------:R-:W-:Y:S01]  /*6d10*/  LOP3.LUT R28, R18, 0xff000000, R29, 0xf8, !PT ;  /* 0xff000000121c7812 */ /* 0x000fe200078ef81d */
[----:B------:R-:W-:Y:S01]  /*6d20*/  @P1 FMUL R180, R180, UR10 ;  /* 0x0000000ab4b41c20 */ /* 0x000fe20008400000 */
[----:B------:R-:W-:Y:S01]  /*6d30*/  LOP3.LUT R170, R223, 0xffff, R170, 0xf8, !PT ;  /* 0x0000ffffdfaa7812 */ /* 0x000fe200078ef8aa */
[----:B------:R-:W-:Y:S01]  /*6d40*/  IMAD.SHL.U32 R163, R163, 0x1000000, RZ ;  /* 0x01000000a3a37824 */ /* 0x000fe200078e00ff */
[----:B------:R-:W-:Y:S02]  /*6d50*/  PRMT R19, R19, 0x7104, RZ ;  /* 0x0000710413137816 */ /* 0x000fe400000000ff */
[----:B------:R-:W-:-:S02]  /*6d60*/  LOP3.LUT R174, R174, 0xff, RZ, 0xc0, !PT ;  /* 0x000000ffaeae7812 */ /* 0x000fc400078ec0ff */
[----:B------:R-:W-:Y:S02]  /*6d70*/  LOP3.LUT R20, R20, 0xff00, R142, 0xf8, !PT ;  /* 0x0000ff0014147812 */ /* 0x000fe400078ef88e */
[----:B------:R-:W-:Y:S02]  /*6d80*/  PRMT R166, R166, 0x7104, RZ ;  /* 0x00007104a6a67816 */ /* 0x000fe400000000ff */
[----:B------:R-:W-:Y:S02]  /*6d90*/  F2FP.SATFINITE.E4M3.F32.PACK_AB_MERGE_C R139, RZ, R139, RZ ;  /* 0x0000008bff8b723e */ /* 0x000fe400048070ff */
[----:B------:R-:W-:Y:S01]  /*6da0*/  SHF.L.U32 R29, R192, 0x10, RZ ;  /* 0x00000010c01d7819 */ /* 0x000fe200000006ff */
[----:B------:R-:W-:Y:S01]  /*6db0*/  @P1 FMUL R143, R143, UR10 ;  /* 0x0000000a8f8f1c20 */ /* 0x000fe20008400000 */
[----:B------:R-:W-:Y:S02]  /*6dc0*/  LOP3.LUT R176, R176, 0xffff, R177, 0xf8, !PT ;  /* 0x0000ffffb0b07812 */ /* 0x000fe400078ef8b1 */
[----:B------:R-:W-:-:S02]  /*6dd0*/  SHF.L.U32 R140, R140, 0x10, RZ ;  /* 0x000000108c8c7819 */ /* 0x000fc400000006ff */
[----:B------:R-:W-:Y:S02]  /*6de0*/  LOP3.LUT R178, R178, 0xffff, RZ, 0xc0, !PT ;  /* 0x0000ffffb2b27812 */ /* 0x000fe400078ec0ff */
[----:B------:R-:W-:Y:S02]  /*6df0*/  SHF.L.U32 R142, R161, 0x10, RZ ;  /* 0x00000010a18e7819 */ /* 0x000fe400000006ff */
[----:B------:R-:W-:Y:S02]  /*6e00*/  F2FP.SATFINITE.E4M3.F32.PACK_AB_MERGE_C R147, RZ, R147, RZ ;  /* 0x00000093ff93723e */ /* 0x000fe400048070ff */
[----:B------:R-:W-:Y:S02]  /*6e10*/  F2FP.SATFINITE.E4M3.F32.PACK_AB_MERGE_C R17, RZ, R17, RZ ;  /* 0x00000011ff11723e */ /* 0x000fe400048070ff */
[----:B------:R-:W-:Y:S01]  /*6e20*/  LOP3.LUT R198, R198, 0xff0000, R200, 0xf8, !PT ;  /* 0x00ff0000c6c67812 */ /* 0x000fe200078ef8c8 */
        /* <DEDUP_REMOVED lines=16> */
[----:B------:R-:W-:Y:S02]  /*6f30*/  F2FP.SATFINITE.E4M3.F32.PACK_AB_MERGE_C R171, RZ, R171, RZ ;  /* 0x000000abffab723e */ /* 0x000fe400048070ff */
[----:B------:R-:W-:Y:S02]  /*6f40*/  SHF.L.U32 R130, R139, 0x10, RZ ;  /* 0x000000108b827819 */ /* 0x000fe400000006ff */
[----:B------:R-:W-:Y:S02]  /*6f50*/  LOP3.LUT R29, R24, 0xff0000, R29, 0xf8, !PT ;  /* 0x00ff0000181d7812 */ /* 0x000fe400078ef81d */
[----:B------:R-:W-:Y:S01]  /*6f60*/  F2FP.SATFINITE.E4M3.F32.PACK_AB_MERGE_C R131, RZ, R131, RZ ;  /* 0x00000083ff83723e */ /* 0x000fe200048070ff */
[----:B------:R-:W-:Y:S01]  /*6f70*/  @P1 FMUL R210, R210, UR10 ;  /* 0x0000000ad2d21c20 */ /* 0x000fe20008400000 */
[----:B------:R-:W-:Y:S01]  /*6f80*/  F2FP.SATFINITE.E4M3.F32.PACK_AB_MERGE_C R181, RZ, R181, RZ ;  /* 0x000000b5ffb5723e */ /* 0x000fe200048070ff */
[----:B------:R-:W-:Y:S01]  /*6f90*/  @P1 FMUL R186, R186, UR10 ;  /* 0x0000000ababa1c20 */ /* 0x000fe20008400000 */
[----:B------:R-:W-:Y:S01]  /*6fa0*/  LOP3.LUT R176, R176, 0xff0000, R140, 0xf8, !PT ;  /* 0x00ff0000b0b07812 */ /* 0x000fe200078ef88c */
[----:B------:R-:W-:Y:S01]  /*6fb0*/  @P1 FMUL R184, R184, UR10 ;  /* 0x0000000ab8b81c20 */ /* 0x000fe20008400000 */
[----:B------:R-:W-:-:S02]  /*6fc0*/  SHF.L.U32 R27, R178, 0x18, RZ ;  /* 0x00000018b21b7819 */ /* 0x000fc400000006ff */
[----:B------:R-:W-:Y:S02]  /*6fd0*/  LOP3.LUT R24, R23, 0xff0000, R142, 0xf8, !PT ;  /* 0x00ff000017187812 */ /* 0x000fe400078ef88e */
[----:B------:R-:W-:Y:S02]  /*6fe0*/  SHF.L.U32 R129, R147, 0x10, RZ ;  /* 0x0000001093817819 */ /* 0x000fe400000006ff */
[----:B------:R-:W-:Y:S01]  /*6ff0*/  LOP3.LUT R17, R17, 0xffff, RZ, 0xc0, !PT ;  /* 0x0000ffff11117812 */ /* 0x000fe200078ec0ff */
[----:B------:R-:W-:Y:S01]  /*7000*/  @P1 FMUL R188, R188, UR10 ;  /* 0x0000000abcbc1c20 */ /* 0x000fe20008400000 */
[----:B------:R-:W-:Y:S02]  /*7010*/  F2FP.SATFINITE.E4M3.F32.PACK_AB_MERGE_C R180, RZ, R180, RZ ;  /* 0x000000b4ffb4723e */ /* 0x000fe400048070ff */
[----:B------:R-:W-:Y:S01]  /*7020*/  LOP3.LUT R142, R198, 0xff000000, R163, 0xf8, !PT ;  /* 0xff000000c68e7812 */ /* 0x000fe200078ef8a3 */
[----:B------:R-:W-:Y:S01]  /*7030*/  @P1 FMUL R152, R152, UR10 ;  /* 0x0000000a98981c20 */ /* 0x000fe20008400000 */
[----:B------:R-:W-:Y:S01]  /*7040*/  F2FP.SATFINITE.E4M3.F32.PACK_AB_MERGE_C R143, RZ, R143, RZ ;  /* 0x0000008fff8f723e */ /* 0x000fe200048070ff */
[----:B------:R-:W0:Y:S01]  /*7050*/  LDC.64 R162, c[0x0][0x3c8] ;  /* 0x0000f200ffa27b82 */ /* 0x000e220000000a00 */
[----:B------:R-:W-:Y:S01]  /*7060*/  LOP3.LUT R30, R132, 0xff00, R30, 0xf8, !PT ;  /* 0x0000ff00841e7812 */ /* 0x000fe200078ef81e */
[----:B------:R-:W-:Y:S01]  /*7070*/  @P1 FMUL R156, R156, UR10 ;  /* 0x0000000a9c9c1c20 */ /* 0x000fe20008400000 */
[----:B------:R-:W-:Y:S01]  /*7080*/  SHF.L.U32 R31, R31, 0x10, RZ ;  /* 0x000000101f1f7819 */ /* 0x000fe200000006ff */
        /* <DEDUP_REMOVED lines=16> */
[----:B------:R-:W-:Y:S01]  /*7190*/  IMAD.SHL.U32 R181, R181, 0x100, RZ ;  /* 0x00000100b5b57824 */ /* 0x000fe200078e00ff */
[----:B------:R-:W-:-:S02]  /*71a0*/  F2FP.SATFINITE.E4M3.F32.PACK_AB_MERGE_C R189, RZ, R189, RZ ;  /* 0x000000bdffbd723e */ /* 0x000fc400048070ff */
[----:B------:R-:W-:Y:S02]  /*71b0*/  F2FP.SATFINITE.E4M3.F32.PACK_AB_MERGE_C R208, RZ, R208, RZ ;  /* 0x000000d0ffd0723e */ /* 0x000fe400048070ff */
[----:B------:R-:W-:Y:S02]  /*71c0*/  F2FP.SATFINITE.E4M3.F32.PACK_AB_MERGE_C R209, RZ, R209, RZ ;  /* 0x000000d1ffd1723e */ /* 0x000fe400048070ff */
[----:B------:R-:W-:Y:S02]  /*71d0*/  F2FP.SATFINITE.E4M3.F32.PACK_AB_MERGE_C R148, RZ, R148, RZ ;  /* 0x00000094ff94723e */ /* 0x000fe400048070ff */
[----:B------:R-:W-:Y:S02]  /*71e0*/  LOP3.LUT R130, R176, 0xff000000, R27, 0xf8, !PT ;  /* 0xff000000b0827812 */ /* 0x000fe400078ef81b */
[----:B------:R-:W-:Y:S01]  /*71f0*/  LOP3.LUT R129, R16, 0xff0000, R129, 0xf8, !PT ;  /* 0x00ff000010817812 */ /* 0x000fe200078ef881 */
[----:B------:R-:W-:Y:S01]  /*7200*/  IMAD.SHL.U32 R16, R17, 0x1000000, RZ ;  /* 0x0100000011107824 */ /* 0x000fe200078e00ff */
[----:B------:R-:W-:Y:S01]  /*7210*/  F2FP.SATFINITE.E4M3.F32.PACK_AB_MERGE_C R175, RZ, R175, RZ ;  /* 0x000000afffaf723e */ /* 0x000fe200048070ff */
[----:B------:R-:W-:Y:S01]  /*7220*/  @P1 FMUL R145, R145, UR10 ;  /* 0x0000000a91911c20 */ /* 0x000fe20008400000 */
[----:B------:R-:W-:Y:S01]  /*7230*/  SHF.L.U32 R27, R180, 0x10, RZ ;  /* 0x00000010b41b7819 */ /* 0x000fe200000006ff */
[----:B------:R-:W-:Y:S01]  /*7240*/  @P1 FMUL R146, R146, UR10 ;  /* 0x0000000a92921c20 */ /* 0x000fe20008400000 */
[----:B------:R-:W-:-:S02]  /*7250*/  LOP3.LUT R143, R143, 0xff, RZ, 0xc0, !PT ;  /* 0x000000ff8f8f7812 */ /* 0x000fc400078ec0ff */
[----:B------:R-:W-:Y:S02]  /*7260*/  F2FP.SATFINITE.E4M3.F32.PACK_AB_MERGE_C R210, RZ, R210, RZ ;  /* 0x000000d2ffd2723e */ /* 0x000fe400048070ff */
[----:B------:R-:W-:Y:S02]  /*7270*/  LOP3.LUT R18, R30, 0xff0000, R31, 0xf8, !PT ;  /* 0x00ff00001e127812 */ /* 0x000fe400078ef81f */
[----:B------:R-:W-:Y:S02]  /*7280*/  F2FP.SATFINITE.E4M3.F32.PACK_AB_MERGE_C R186, RZ, R186, RZ ;  /* 0x000000baffba723e */ /* 0x000fe400048070ff */
[----:B------:R-:W-:Y:S02]  /*7290*/  F2FP.SATFINITE.E4M3.F32.PACK_AB_MERGE_C R184, RZ, R184, RZ ;  /* 0x000000b8ffb8723e */ /* 0x000fe400048070ff */
[----:B------:R-:W-:Y:S01]  /*72a0*/  SHF.L.U32 R133, R133, 0x18, RZ ;  /* 0x0000001885857819 */ /* 0x000fe200000006ff */
[----:B------:R-:W-:Y:S01]  /*72b0*/  @P1 FMUL R194, R194, UR10 ;  /* 0x0000000ac2c21c20 */ /* 0x000fe20008400000 */
[----:B------:R-:W-:Y:S01]  /*72c0*/  LOP3.LUT R14, R14, 0xff0000, R171, 0xf8, !PT ;  /* 0x00ff00000e0e7812 */ /* 0x000fe200078ef8ab */
[----:B------:R-:W-:Y:S01]  /*72d0*/  @P1 FMUL R160, R160, UR10 ;  /* 0x0000000aa0a01c20 */ /* 0x000fe20008400000 */
[----:B------:R-:W-:Y:S01]  /*72e0*/  F2FP.SATFINITE.E4M3.F32.PACK_AB_MERGE_C R188, RZ, R188, RZ ;  /* 0x000000bcffbc723e */ /* 0x000fe200048070ff */
[----:B------:R-:W-:Y:S01]  /*72f0*/  @P1 FMUL R141, R141, UR10 ;  /* 0x0000000a8d8d1c20 */ /* 0x000fe20008400000 */
[----:B------:R-:W-:Y:S01]  /*7300*/  SHF.L.U32 R131, R131, 0x18, RZ ;  /* 0x0000001883837819 */ /* 0x000fe200000006ff */
[----:B------:R-:W-:Y:S01]  /*7310*/  IMAD.U32 R148, R148, 0x10000, RZ ;  /* 0x0001000094947824 */ /* 0x000fe200078e00ff */
[----:B------:R-:W-:Y:S01]  /*7320*/  LOP3.LUT R151, R151, 0xff, RZ, 0xc0, !PT ;  /* 0x000000ff97977812 */ /* 0x000fe200078ec0ff */
[----:B------:R-:W-:Y:S01]  /*7330*/  @P1 FMUL R137, R137, UR10 ;  /* 0x0000000a89891c20 */ /* 0x000fe20008400000 */
[----:B------:R-:W-:Y:S01]  /*7340*/  SHF.L.U32 R185, R185, 0x8, RZ ;  /* 0x00000008b9b97819 */ /* 0x000fe200000006ff */
        /* <DEDUP_REMOVED lines=9> */
[----:B------:R-:W-:-:S02]  /*73e0*/  F2FP.SATFINITE.E4M3.F32.PACK_AB_MERGE_C R164, RZ, R164, RZ ;  /* 0x000000a4ffa4723e */ /* 0x000fc400048070ff */
[----:B------:R-:W-:Y:S02]  /*73f0*/  LOP3.LUT R175, R175, 0xffff, RZ, 0xc0, !PT ;  /* 0x0000ffffafaf7812 */ /* 0x000fe400078ec0ff */
[----:B------:R-:W-:Y:S02]  /*7400*/  F2FP.SATFINITE.E4M3.F32.PACK_AB_MERGE_C R153, RZ, R153, RZ ;  /* 0x00000099ff99723e */ /* 0x000fe400048070ff */
[----:B------:R-:W-:Y:S01]  /*7410*/  F2FP.SATFINITE.E4M3.F32.PACK_AB_MERGE_C R159, RZ, R159, RZ ;  /* 0x0000009fff9f723e */ /* 0x000fe200048070ff */
[----:B------:R-:W-:Y:S01]  /*7420*/  @P1 FMUL R169, R169, UR10 ;  /* 0x0000000aa9a91c20 */ /* 0x000fe20008400000 */
[----:B------:R-:W-:Y:S01]  /*7430*/  F2FP.SATFINITE.E4M3.F32.PACK_AB_MERGE_C R193, RZ, R193, RZ ;  /* 0x000000c1ffc1723e */ /* 0x000fe200048070ff */
[----:B------:R-:W-:Y:S01]  /*7440*/  @P1 FMUL R135, R135, UR10 ;  /* 0x0000000a87871c20 */ /* 0x000fe20008400000 */
[----:B------:R-:W-:Y:S02]  /*7450*/  F2FP.SATFINITE.E4M3.F32.PACK_AB_MERGE_C R195, RZ, R195, RZ ;  /* 0x000000c3ffc3723e */ /* 0x000fe400048070ff */
[----:B------:R-:W-:-:S02]  /*7460*/  LOP3.LUT R20, R20, 0xff0000, R27, 0xf8, !PT ;  /* 0x00ff000014147812 */ /* 0x000fc400078ef81b */
[----:B------:R-:W-:Y:S02]  /*7470*/  F2FP.SATFINITE.E4M3.F32.PACK_AB_MERGE_C R149, RZ, R149, RZ ;  /* 0x00000095ff95723e */ /* 0x000fe400048070ff */
[----:B------:R-:W-:Y:S01]  /*7480*/  F2FP.SATFINITE.E4M3.F32.PACK_AB_MERGE_C R157, RZ, R157, RZ ;  /* 0x0000009dff9d723e */ /* 0x000fe200048070ff */
[----:B------:R-:W-:Y:S01]  /*7490*/  IMAD.U32 R210, R210, 0x10000, RZ ;  /* 0x00010000d2d27824 */ /* 0x000fe200078e00ff */
[----:B------:R-:W-:Y:S02]  /*74a0*/  LOP3.LUT R143, R143, 0xffff, R181, 0xf8, !PT ;  /* 0x0000ffff8f8f7812 */ /* 0x000fe400078ef8b5 */
[----:B------:R-:W-:Y:S02]  /*74b0*/  LOP3.LUT R186, R186, 0xffff, RZ, 0xc0, !PT ;  /* 0x0000ffffbaba7812 */ /* 0x000fe400078ec0ff */
[----:B------:R-:W-:Y:S02]  /*74c0*/  SHF.L.U32 R27, R184, 0x10, RZ ;  /* 0x00000010b81b7819 */ /* 0x000fe400000006ff */
[----:B------:R-:W-:-:S02]  /*74d0*/  LOP3.LUT R16, R13, R16, RZ, 0xfc, !PT ;  /* 0x000000100d107212 */ /* 0x000fc400078efcff */
[----:B------:R-:W-:Y:S01]  /*74e0*/  LOP3.LUT R17, R18, R133, RZ, 0xfc, !PT ;  /* 0x0000008512117212 */ /* 0x000fe200078efcff */
[----:B------:R-:W-:Y:S01]  /*74f0*/  @P1 FMUL R204, R204, UR10 ;  /* 0x0000000acccc1c20 */ /* 0x000fe20008400000 */
[----:B------:R-:W-:Y:S02]  /*7500*/  SHF.L.U32 R188, R188, 0x10, RZ ;  /* 0x00000010bcbc7819 */ /* 0x000fe400000006ff */
[----:B------:R-:W-:Y:S02]  /*7510*/  F2FP.SATFINITE.E4M3.F32.PACK_AB_MERGE_C R145, RZ, R145, RZ ;  /* 0x00000091ff91723e */ /* 0x000fe400048070ff */
[----:B------:R-:W-:Y:S02]  /*7520*/  LOP3.LUT R18, R14, R131, RZ, 0xfc, !PT ;  /* 0x000000830e127212 */ /* 0x000fe400078efcff */
[----:B------:R-:W-:Y:S02]  /*7530*/  MOV R13, UR7 ;  /* 0x00000007000d7c02 */ /* 0x000fe40008000f00 */
[----:B------:R-:W-:Y:S01]  /*7540*/  F2FP.SATFINITE.E4M3.F32.PACK_AB_MERGE_C R146, RZ, R146, RZ ;  /* 0x00000092ff92723e */ /* 0x000fe200048070ff */
[----:B------:R-:W-:Y:S01]  /*7550*/  @P1 FMUL R182, R182, UR10 ;  /* 0x0000000ab6b61c20 */ /* 0x000fe20008400000 */
[----:B------:R-:W-:-:S02]  /*7560*/  LOP3.LUT R151, R151, 0xffff, R185, 0xf8, !PT ;  /* 0x0000ffff97977812 */ /* 0x000fc400078ef8b9 */
[----:B------:R-:W-:Y:S02]  /*7570*/  LOP3.LUT R155, R155, 0xffff, R189, 0xf8, !PT ;  /* 0x0000ffff9b9b7812 */ /* 0x000fe400078ef8bd */
[----:B------:R-:W-:Y:S02]  /*7580*/  LOP3.LUT R208, R208, 0xffff, R209, 0xf8, !PT ;  /* 0x0000ffffd0d07812 */ /* 0x000fe400078ef8d1 */
[----:B------:R-:W-:Y:S02]  /*7590*/  SHF.L.U32 R152, R152, 0x10, RZ ;  /* 0x0000001098987819 */ /* 0x000fe400000006ff */
[----:B------:R-:W-:Y:S02]  /*75a0*/  SHF.L.U32 R156, R156, 0x10, RZ ;  /* 0x000000109c9c7819 */ /* 0x000fe400000006ff */
[----:B------:R-:W-:Y:S02]  /*75b0*/  LOP3.LUT R190, R190, 0xffff, RZ, 0xc0, !PT ;  /* 0x0000ffffbebe7812 */ /* 0x000fe400078ec0ff */
[----:B------:R-:W-:-:S02]  /*75c0*/  LOP3.LUT R164, R164, 0xffff, RZ, 0xc0, !PT ;  /* 0x0000ffffa4a47812 */ /* 0x000fc400078ec0ff */
[----:B------:R-:W-:Y:S02]  /*75d0*/  SHF.L.U32 R14, R175, 0x18, RZ ;  /* 0x00000018af0e7819 */ /* 0x000fe400000006ff */
[----:B------:R-:W-:Y:S02]  /*75e0*/  LOP3.LUT R153, R153, 0xffff, RZ, 0xc0, !PT ;  /* 0x0000ffff99997812 */ /* 0x000fe400078ec0ff */
[----:B------:R-:W-:Y:S01]  /*75f0*/  LOP3.LUT R159, R159, 0xffff, RZ, 0xc0, !PT ;  /* 0x0000ffff9f9f7812 */ /* 0x000fe200078ec0ff */
[----:B------:R-:W-:Y:S01]  /*7600*/  @P1 FMUL R203, R203, UR10 ;  /* 0x0000000acbcb1c20 */ /* 0x000fe20008400000 */
[----:B------:R-:W-:Y:S02]  /*7610*/  LOP3.LUT R193, R193, 0xff, RZ, 0xc0, !PT ;  /* 0x000000ffc1c17812 */ /* 0x000fe400078ec0ff */
[----:B------:R-:W-:Y:S02]  /*7620*/  SHF.L.U32 R195, R195, 0x8, RZ ;  /* 0x00000008c3c37819 */ /* 0x000fe400000006ff */
[----:B------:R-:W-:-:S02]  /*7630*/  F2FP.SATFINITE.E4M3.F32.PACK_AB_MERGE_C R194, RZ, R194, RZ ;  /* 0x000000c2ffc2723e */ /* 0x000fc400048070ff */
[----:B------:R-:W-:Y:S02]  /*7640*/  F2FP.SATFINITE.E4M3.F32.PACK_AB_MERGE_C R160, RZ, R160, RZ ;  /* 0x000000a0ffa0723e */ /* 0x000fe400048070ff */
[----:B------:R-:W-:Y:S02]  /*7650*/  F2FP.SATFINITE.E4M3.F32.PACK_AB_MERGE_C R141, RZ, R141, RZ ;  /* 0x0000008dff8d723e */ /* 0x000fe400048070ff */
[----:B------:R-:W-:Y:S02]  /*7660*/  LOP3.LUT R149, R149, 0xffff, RZ, 0xc0, !PT ;  /* 0x0000ffff95957812 */ /* 0x000fe400078ec0ff */
[----:B------:R-:W-:Y:S01]  /*7670*/  LOP3.LUT R157, R157, 0xffff, RZ, 0xc0, !PT ;  /* 0x0000ffff9d9d7812 */ /* 0x000fe200078ec0ff */
[----:B------:R-:W-:Y:S01]  /*7680*/  IMAD.SHL.U32 R186, R186, 0x1000000, RZ ;  /* 0x01000000baba7824 */ /* 0x000fe200078e00ff */
[----:B------:R-:W-:Y:S02]  /*7690*/  LOP3.LUT R143, R143, 0xff0000, R148, 0xf8, !PT ;  /* 0x00ff00008f8f7812 */ /* 0x000fe400078ef894 */
[----:B------:R-:W-:-:S02]  /*76a0*/  F2FP.SATFINITE.E4M3.F32.PACK_AB_MERGE_C R137, RZ, R137, RZ ;  /* 0x00000089ff89723e */ /* 0x000fc400048070ff */
[----:B------:R-:W-:Y:S02]  /*76b0*/  LOP3.LUT R22, R22, 0xff0000, R27, 0xf8, !PT ;  /* 0x00ff000016167812 */ /* 0x000fe400078ef81b */
[----:B------:R-:W-:Y:S02]  /*76c0*/  F2FP.SATFINITE.E4M3.F32.PACK_AB_MERGE_C R197, RZ, R197, RZ ;  /* 0x000000c5ffc5723e */ /* 0x000fe400048070ff */
[----:B------:R-:W-:Y:S01]  /*76d0*/  F2FP.SATFINITE.E4M3.F32.PACK_AB_MERGE_C R134, RZ, R134, RZ ;  /* 0x00000086ff86723e */ /* 0x000fe200048070ff */
[----:B------:R-:W-:Y:S01]  /*76e0*/  IMAD R13, R13, 0xc00, R168 ;  /* 0x00000c000d0d7824 */ /* 0x000fe200078e02a8 */
[----:B------:R-:W-:Y:S02]  /*76f0*/  F2FP.SATFINITE.E4M3.F32.PACK_AB_MERGE_C R169, RZ, R169, RZ ;  /* 0x000000a9ffa9723e */ /* 0x000fe400048070ff */
[----:B------:R-:W-:Y:S02]  /*7700*/  LOP3.LUT R27, R21, 0xff0000, R188, 0xf8, !PT ;  /* 0x00ff0000151b7812 */ /* 0x000fe400078ef8bc */
[----:B------:R-:W-:-:S02]  /*7710*/  SHF.L.U32 R148, R145, 0x10, RZ ;  /* 0x0000001091947819 */ /* 0x000fc400000006ff */
[----:B------:R-:W-:Y:S02]  /*7720*/  F2FP.SATFINITE.E4M3.F32.PACK_AB_MERGE_C R135, RZ, R135, RZ ;  /* 0x00000087ff87723e */ /* 0x000fe400048070ff */
[----:B------:R-:W-:Y:S02]  /*7730*/  LOP3.LUT R146, R146, 0xffff, RZ, 0xc0, !PT ;  /* 0x0000ffff92927812 */ /* 0x000fe400078ec0ff */
[----:B------:R-:W-:Y:S02]  /*7740*/  LOP3.LUT R151, R151, 0xff0000, R152, 0xf8, !PT ;  /* 0x00ff000097977812 */ /* 0x000fe400078ef898 */
[----:B------:R-:W-:Y:S02]  /*7750*/  LOP3.LUT R155, R155, 0xff0000, R156, 0xf8, !PT ;  /* 0x00ff00009b9b7812 */ /* 0x000fe400078ef89c */
[----:B------:R-:W-:Y:S02]  /*7760*/  LOP3.LUT R208, R208, 0xff0000, R210, 0xf8, !PT ;  /* 0x00ff0000d0d07812 */ /* 0x000fe400078ef8d2 */
[----:B------:R-:W-:-:S02]  /*7770*/  SHF.L.U32 R190, R190, 0x18, RZ ;  /* 0x00000018bebe7819 */ /* 0x000fc400000006ff */
[----:B------:R-:W-:Y:S02]  /*7780*/  SHF.L.U32 R21, R164, 0x18, RZ ;  /* 0x00000018a4157819 */ /* 0x000fe400000006ff */
[----:B------:R-:W-:Y:S01]  /*7790*/  LOP3.LUT R19, R19, R14, RZ, 0xfc, !PT ;  /* 0x0000000e13137212 */ /* 0x000fe200078efcff */
[----:B------:R-:W-:Y:S01]  /*77a0*/  IMAD.SHL.U32 R14, R153, 0x1000000, RZ ;  /* 0x01000000990e7824 */ /* 0x000fe200078e00ff */
[----:B------:R-:W-:Y:S01]  /*77b0*/  SHF.L.U32 R159, R159, 0x18, RZ ;  /* 0x000000189f9f7819 */ /* 0x000fe200000006ff */
[----:B------:R-:W-:Y:S01]  /*77c0*/  @P1 FMUL R205, R205, UR10 ;  /* 0x0000000acdcd1c20 */ /* 0x000fe20008400000 */
[----:B------:R-:W-:Y:S01]  /*77d0*/  LOP3.LUT R193, R193, 0xffff, R195, 0xf8, !PT ;  /* 0x0000ffffc1c17812 */ /* 0x000fe200078ef8c3 */
[----:B------:R-:W-:Y:S01]  /*77e0*/  @P1 FMUL R144, R144, UR10 ;  /* 0x0000000a90901c20 */ /* 0x000fe20008400000 */
[----:B------:R-:W-:Y:S02]  /*77f0*/  F2FP.SATFINITE.E4M3.F32.PACK_AB_MERGE_C R204, RZ, R204, RZ ;  /* 0x000000ccffcc723e */ /* 0x000fe400048070ff */
[----:B------:R-:W-:-:S02]  /*7800*/  SHF.L.U32 R194, R194, 0x10, RZ ;  /* 0x00000010c2c27819 */ /* 0x000fc400000006ff */
[----:B------:R-:W-:Y:S02]  /*7810*/  LOP3.LUT R160, R160, 0xffff, RZ, 0xc0, !PT ;  /* 0x0000ffffa0a07812 */ /* 0x000fe400078ec0ff */
[----:B------:R-:W-:Y:S02]  /*7820*/  LOP3.LUT R141, R141, 0xffff, RZ, 0xc0, !PT ;  /* 0x0000ffff8d8d7812 */ /* 0x000fe400078ec0ff */
[----:B------:R-:W-:Y:S02]  /*7830*/  SHF.L.U32 R149, R149, 0x18, RZ ;  /* 0x0000001895957819 */ /* 0x000fe400000006ff */
[----:B------:R-:W-:Y:S02]  /*7840*/  SHF.L.U32 R150, R157, 0x18, RZ ;  /* 0x000000189d967819 */ /* 0x000fe400000006ff */
[----:B------:R-:W-:Y:S02]  /*7850*/  LOP3.LUT R137, R137, 0xffff, RZ, 0xc0, !PT ;  /* 0x0000ffff89897812 */ /* 0x000fe400078ec0ff */
[----:B------:R-:W-:-:S02]  /*7860*/  F2FP.SATFINITE.E4M3.F32.PACK_AB_MERGE_C R182, RZ, R182, RZ ;  /* 0x000000b6ffb6723e */ /* 0x000fc400048070ff */
[----:B------:R-:W-:Y:S02]  /*7870*/  SHF.L.U32 R197, R197, 0x10, RZ ;  /* 0x00000010c5c57819 */ /* 0x000fe400000006ff */
[----:B------:R-:W-:Y:S01]  /*7880*/  LOP3.LUT R134, R134, 0xffff, RZ, 0xc0, !PT ;  /* 0x0000ffff86867812 */ /* 0x000fe200078ec0ff */
[----:B------:R-:W-:Y:S01]  /*7890*/  IMAD.SHL.U32 R146, R146, 0x1000000, RZ ;  /* 0x0100000092927824 */ /* 0x000fe200078e00ff */
[----:B------:R-:W-:Y:S02]  /*78a0*/  F2FP.SATFINITE.E4M3.F32.PACK_AB_MERGE_C R203, RZ, R203, RZ ;  /* 0x000000cbffcb723e */ /* 0x000fe400048070ff */
[----:B------:R-:W-:Y:S02]  /*78b0*/  LOP3.LUT R169, R169, 0xffff, RZ, 0xc0, !PT ;  /* 0x0000ffffa9a97812 */ /* 0x000fe400078ec0ff */
[----:B------:R-:W-:Y:S02]  /*78c0*/  LOP3.LUT R31, R25, 0xff0000, R148, 0xf8, !PT ;  /* 0x00ff0000191f7812 */ /* 0x000fe400078ef894 */
[----:B------:R-:W-:-:S02]  /*78d0*/  LOP3.LUT R135, R135, 0xffff, RZ, 0xc0, !PT ;  /* 0x0000ffff87877812 */ /* 0x000fc400078ec0ff */
        /* <DEDUP_REMOVED lines=11> */
[C---:B------:R-:W-:Y:S02]  /*7990*/  IADD3 R147, PT, PT, R13.reuse, 0x400, RZ ;  /* 0x000004000d937810 */ /* 0x040fe40007ffe0ff */
[C---:B------:R-:W-:Y:S02]  /*79a0*/  IADD3 R151, PT, PT, R13.reuse, 0x500, RZ ;  /* 0x000005000d977810 */ /* 0x040fe40007ffe0ff */
[----:B------:R-:W-:-:S02]  /*79b0*/  IADD3 R153, PT, PT, R13, 0x600, RZ ;  /* 0x000006000d997810 */ /* 0x000fc40007ffe0ff */
[C---:B------:R-:W-:Y:S02]  /*79c0*/  IADD3 R155, PT, PT, R13.reuse, 0x700, RZ ;  /* 0x000007000d9b7810 */ /* 0x040fe40007ffe0ff */
[C---:B------:R-:W-:Y:S02]  /*79d0*/  IADD3 R159, PT, PT, R13.reuse, 0x900, RZ ;  /* 0x000009000d9f7810 */ /* 0x040fe40007ffe0ff */
[----:B------:R-:W-:Y:S01]  /*79e0*/  IADD3 R157, PT, PT, R13, 0x800, RZ ;  /* 0x000008000d9d7810 */ /* 0x000fe20007ffe0ff */
[----:B------:R-:W-:Y:S01]  /*79f0*/  IMAD.SHL.U32 R137, R137, 0x1000000, RZ ;  /* 0x0100000089897824 */ /* 0x000fe200078e00ff */
[----:B------:R-:W-:Y:S02]  /*7a00*/  LOP3.LUT R182, R182, 0xffff, RZ, 0xc0, !PT ;  /* 0x0000ffffb6b67812 */ /* 0x000fe400078ec0ff */
[----:B------:R-:W-:Y:S02]  /*7a10*/  LOP3.LUT R26, R26, 0xff0000, R197, 0xf8, !PT ;  /* 0x00ff00001a1a7812 */ /* 0x000fe400078ef8c5 */
[----:B------:R-:W-:-:S02]  /*7a20*/  LOP3.LUT R22, R27, R14, RZ, 0xfc, !PT ;  /* 0x0000000e1b167212 */ /* 0x000fc400078efcff */
[----:B------:R-:W-:Y:S02]  /*7a30*/  SHF.L.U32 R25, R134, 0x18, RZ ;  /* 0x0000001886197819 */ /* 0x000fe400000006ff */
[----:B------:R-:W-:Y:S02]  /*7a40*/  IADD3 R29, PT, PT, R13, 0xb00, RZ ;  /* 0x00000b000d1d7810 */ /* 0x000fe40007ffe0ff */
[----:B------:R-:W-:Y:S02]  /*7a50*/  LOP3.LUT R203, R203, 0xff, RZ, 0xc0, !PT ;  /* 0x000000ffcbcb7812 */ /* 0x000fe400078ec0ff */
[----:B------:R-:W-:Y:S02]  /*7a60*/  F2FP.SATFINITE.E4M3.F32.PACK_AB_MERGE_C R205, RZ, R205, RZ ;  /* 0x000000cdffcd723e */ /* 0x000fe400048070ff */
[----:B------:R-:W-:Y:S02]  /*7a70*/  SHF.L.U32 R169, R169, 0x18, RZ ;  /* 0x00000018a9a97819 */ /* 0x000fe400000006ff */
[----:B------:R-:W-:-:S02]  /*7a80*/  F2FP.SATFINITE.E4M3.F32.PACK_AB_MERGE_C R144, RZ, R144, RZ ;  /* 0x00000090ff90723e */ /* 0x000fc400048070ff */
[----:B------:R-:W-:Y:S01]  /*7a90*/  SHF.L.U32 R14, R135, 0x18, RZ ;  /* 0x00000018870e7819 */ /* 0x000fe200000006ff */
[----:B0-----:R-:W-:Y:S01]  /*7aa0*/  IMAD.WIDE.U32 R134, R13, 0x8, R162 ;  /* 0x000000080d867825 */ /* 0x001fe200078e00a2 */
[----:B------:R-:W-:Y:S02]  /*7ab0*/  LOP3.LUT R140, R193, 0xff000000, R160, 0xf8, !PT ;  /* 0xff000000c18c7812 */ /* 0x000fe400078ef8a0 */
[----:B------:R-:W-:Y:S01]  /*7ac0*/  LOP3.LUT R20, R20, R141, RZ, 0xfc, !PT ;  /* 0x0000008d14147212 */ /* 0x000fe200078efcff */
[--C-:B------:R-:W-:Y:S01]  /*7ad0*/  IMAD.WIDE.U32 R150, R151, 0x8, R162.reuse ;  /* 0x0000000897967825 */ /* 0x100fe200078e00a2 */
[----:B------:R-:W-:Y:S02]  /*7ae0*/  LOP3.LUT R27, R129, R146, RZ, 0xfc, !PT ;  /* 0x00000092811b7212 */ /* 0x000fe400078efcff */
[----:B------:R-:W-:Y:S01]  /*7af0*/  SHF.L.U32 R182, R182, 0x18, RZ ;  /* 0x00000018b6b67819 */ /* 0x000fe200000006ff */
[----:B------:R-:W-:Y:S01]  /*7b00*/  IMAD.WIDE.U32 R146, R147, 0x8, R162 ;  /* 0x0000000893927825 */ /* 0x000fe200078e00a2 */
[----:B------:R-:W-:-:S02]  /*7b10*/  LOP3.LUT R25, R26, R25, RZ, 0xfc, !PT ;  /* 0x000000191a197212 */ /* 0x000fc400078efcff */
[----:B------:R-:W-:Y:S01]  /*7b20*/  LOP3.LUT R203, R203, 0xffff, R204, 0xf8, !PT ;  /* 0x0000ffffcbcb7812 */ /* 0x000fe200078ef8cc */
[----:B------:R-:W-:Y:S01]  /*7b30*/  IMAD.WIDE.U32 R152, R153, 0x8, R162 ;  /* 0x0000000899987825 */ /* 0x000fe200078e00a2 */
[----:B------:R-:W-:Y:S02]  /*7b40*/  SHF.L.U32 R205, R205, 0x10, RZ ;  /* 0x00000010cdcd7819 */ /* 0x000fe400000006ff */
[----:B------:R-:W-:Y:S01]  /*7b50*/  LOP3.LUT R30, R128, 0xff000000, R169, 0xf8, !PT ;  /* 0xff000000801e7812 */ /* 0x000fe200078ef8a9 */
[--C-:B------:R-:W-:Y:S01]  /*7b60*/  IMAD.WIDE.U32 R154, R155, 0x8, R162.reuse ;  /* 0x000000089b9a7825 */ /* 0x100fe200078e00a2 */
[----:B------:R-:W-:Y:S02]  /*7b70*/  LOP3.LUT R144, R144, 0xffff, RZ, 0xc0, !PT ;  /* 0x0000ffff90907812 */ /* 0x000fe400078ec0ff */
[----:B------:R-:W-:Y:S01]  /*7b80*/  LOP3.LUT R26, R31, R14, RZ, 0xfc, !PT ;  /* 0x0000000e1f1a7212 */ /* 0x000fe200078efcff */
[----:B------:R-:W-:Y:S01]  /*7b90*/  IMAD.WIDE.U32 R156, R157, 0x8, R162 ;  /* 0x000000089d9c7825 */ /* 0x000fe200078e00a2 */
[----:B------:R-:W-:-:S03]  /*7ba0*/  LOP3.LUT R128, R172, 0xff000000, R137, 0xf8, !PT ;  /* 0xff000000ac807812 */ /* 0x000fc600078ef889 */
[----:B------:R-:W-:Y:S01]  /*7bb0*/  IMAD.WIDE.U32 R158, R159, 0x8, R162 ;  /* 0x000000089f9e7825 */ /* 0x000fe200078e00a2 */
[----:B------:R-:W-:-:S03]  /*7bc0*/  MOV R13, R16 ;  /* 0x00000010000d7202 */ /* 0x000fc60000000f00 */
[----:B------:R-:W-:Y:S01]  /*7bd0*/  IMAD.WIDE.U32 R160, R161, 0x8, R162 ;  /* 0x00000008a1a07825 */ /* 0x000fe200078e00a2 */
[----:B------:R-:W-:-:S03]  /*7be0*/  MOV R31, R18 ;  /* 0x00000012001f7202 */ /* 0x000fc60000000f00 */
[----:B------:R-:W-:Y:S01]  /*7bf0*/  IMAD.WIDE.U32 R162, R29, 0x8, R162 ;  /* 0x000000081da27825 */ /* 0x000fe200078e00a2 */
[----:B------:R-:W-:Y:S02]  /*7c00*/  MOV R29, R17 ;  /* 0x00000011001d7202 */ /* 0x000fe40000000f00 */
[----:B------:R-:W-:Y:S01]  /*7c10*/  MOV R131, R20 ;  /* 0x0000001400837202 */ /* 0x000fe20000000f00 */
[----:B------:R-:W-:Y:S01]  /*7c20*/  IMAD.MOV.U32 R129, RZ, RZ, R19 ;  /* 0x000000ffff817224 */ /* 0x000fe200078e0013 */
[----:B------:R-:W-:Y:S02]  /*7c30*/  LOP3.LUT R132, R143, 0xff000000, R182, 0xf8, !PT ;  /* 0xff0000008f847812 */ /* 0x000fe400078ef8b6 */
[----:B------:R-:W-:Y:S02]  /*7c40*/  MOV R133, R21 ;  /* 0x0000001500857202 */ /* 0x000fe40000000f00 */
[----:B------:R-:W-:Y:S02]  /*7c50*/  LOP3.LUT R203, R203, 0xff0000, R205, 0xf8, !PT ;  /* 0x00ff0000cbcb7812 */ /* 0x000fe400078ef8cd */
[----:B------:R-:W-:-:S02]  /*7c60*/  SHF.L.U32 R144, R144, 0x18, RZ ;  /* 0x0000001890907819 */ /* 0x000fc400000006ff */
        /* <DEDUP_REMOVED lines=20> */
.L_x_12220:
        /* <DEDUP_REMOVED lines=48> */
[----:B------:R-:W-:-:S05]  /*80b0*/  F2FP.SATFINITE.E4M3.F32.PACK_AB_MERGE_C R17, RZ, R17, RZ ;  /* 0x00000011ff11723e */ /* 0x000fca00048070ff */
[----:B------:R-:W-:-:S05]  /*80c0*/  IMAD.U32 R17, R17, 0x10000, RZ ;  /* 0x0001000011117824 */ /* 0x000fca00078e00ff */
[----:B------:R-:W-:Y:S02]  /*80d0*/  LOP3.LUT R12, R12, 0xff0000, R17, 0xf8, !PT ;  /* 0x00ff00000c0c7812 */ /* 0x000fe400078ef811 */
[----:B------:R-:W-:Y:S01]  /*80e0*/  FMNMX3 R13, R0, |R14|, |R16|, !PT ;  /* 0x4000000e000d7276 */ /* 0x000fe20007800410 */
[----:B------:R-:W-:Y:S02]  /*80f0*/  FADD R0, R169, -UR11 ;  /* 0x8000000ba9007e21 */ /* 0x000fe40008000000 */
[----:B------:R-:W4:Y:S01]  /*8100*/  LDL R169, [R1+0xc8] ;  /* 0x0000c80001a97983 */ /* 0x000f220000100800 */
[----:B------:R-:W-:-:S05]  /*8110*/  @P1 FMUL R16, R16, UR10 ;  /* 0x0000000a10101c20 */ /* 0x000fca0008400000 */
[----:B------:R-:W-:-:S04]  /*8120*/  F2FP.SATFINITE.E4M3.F32.PACK_AB_MERGE_C R16, RZ, R16, RZ ;  /* 0x00000010ff10723e */ /* 0x000fc800048070ff */
[----:B------:R-:W-:Y:S02]  /*8130*/  LOP3.LUT R16, R16, 0xffff, RZ, 0xc0, !PT ;  /* 0x0000ffff10107812 */ /* 0x000fe400078ec0ff */
[----:B------:R-:W-:Y:S02]  /*8140*/  SHF.L.U32 R14, R34, 0x10, RZ ;  /* 0x00000010220e7819 */ /* 0x000fe400000006ff */
[----:B------:R-:W-:Y:S01]  /*8150*/  SHF.L.U32 R16, R16, 0x18, RZ ;  /* 0x0000001810107819 */ /* 0x000fe200000006ff */
[----:B------:R-:W-:-:S03]  /*8160*/  FMUL R0, R0, UR5 ;  /* 0x0000000500007c20 */ /* 0x000fc60008400000 */
[----:B------:R-:W-:Y:S01]  /*8170*/  LOP3.LUT R12, R12, 0xff000000, R16, 0xf8, !PT ;  /* 0xff0000000c0c7812 */ /* 0x000fe200078ef810 */
[----:B------:R-:W-:Y:S01]  /*8180*/  @P2 FADD R14, R14, 1 ;  /* 0x3f8000000e0e2421 */ /* 0x000fe20000000000 */
        /* <DEDUP_REMOVED lines=16> */
[----:B------:R-:W-:Y:S01]  /*8290*/  FSEL R14, R14, R16, !P1 ;  /* 0x000000100e0e7208 */ /* 0x000fe20004800000 */
[----:B------:R-:W-:Y:S02]  /*82a0*/  IMAD.U32 R16, R35, 0x10000, RZ ;  /* 0x0001000023107824 */ /* 0x000fe400078e00ff */
[----:B------:R-:W-:-:S02]  /*82b0*/  FMUL R17, R17, UR5 ;  /* 0x0000000511117c20 */ /* 0x000fc40008400000 */
[----:B------:R-:W-:-:S04]  /*82c0*/  @P2 FADD R16, R16, 1 ;  /* 0x3f80000010102421 */ /* 0x000fc80000000000 */
[----:B------:R-:W-:Y:S01]  /*82d0*/  FFMA R16, R17, R16, R18 ;  /* 0x0000001011107223 */ /* 0x000fe20000000012 */
[----:B----4-:R-:W-:Y:S02]  /*82e0*/  SHF.L.U32 R17, R133, 0x10, RZ ;  /* 0x0000001085117819 */ /* 0x010fe400000006ff */
[----:B------:R-:W4:Y:S01]  /*82f0*/  LDL R133, [R1+0x1c] ;  /* 0x00001c0001857983 */ /* 0x000f220000100800 */
[----:B------:R-:W-:Y:S02]  /*8300*/  FADD R18, R172, -UR11 ;  /* 0x8000000bac127e21 */ /* 0x000fe40008000000 */
[----:B------:R-:W-:Y:S01]  /*8310*/  @P2 FADD R17, R17, 1 ;  /* 0x3f80000011112421 */ /* 0x000fe20000000000 */
[----:B------:R-:W-:Y:S01]  /*8320*/  SHF.L.U32 R19, R19, 0x10, RZ ;  /* 0x0000001013137819 */ /* 0x000fe200000006ff */
        /* <DEDUP_REMOVED lines=10> */
[----:B------:R-:W-:Y:S02]  /*83d0*/  IMAD.U32 R19, R168, 0x10000, RZ ;  /* 0x00010000a8137824 */ /* 0x000fe400078e00ff */
[----:B------:R-:W-:Y:S01]  /*83e0*/  FADD R28, R173, -UR11 ;  /* 0x8000000bad1c7e21 */ /* 0x000fe20008000000 */
[----:B------:R-:W3:Y:S01]  /*83f0*/  LDL R168, [R1+0x18] ;  /* 0x0000180001a87983 */ /* 0x000ee20000100800 */
[----:B------:R-:W-:Y:S02]  /*8400*/  @P2 FADD R19, R19, 1 ;  /* 0x3f80000013132421 */ /* 0x000fe40000000000 */
[----:B------:R-:W-:Y:S01]  /*8410*/  FMUL R28, R28, UR5 ;  /* 0x000000051c1c7c20 */ /* 0x000fe20008400000 */
[----:B------:R-:W-:Y:S01]  /*8420*/  FADD R30, R30, -UR11 ;  /* 0x8000000b1e1e7e21 */ /* 0x000fe20008000000 */
[----:B------:R-:W3:Y:S03]  /*8430*/  LDL R173, [R1+0xb4] ;  /* 0x0000b40001ad7983 */ /* 0x000ee60000100800 */
        /* <DEDUP_REMOVED lines=15> */
[----:B------:R-:W-:Y:S01]  /*8530*/  IMAD.U32 R132, R42, 0x10000, RZ ;  /* 0x000100002a847824 */ /* 0x000fe200078e00ff */
        /* <DEDUP_REMOVED lines=19> */
[----:B------:R-:W3:Y:S02]  /*8670*/  LDL R176, [R1+0xb0] ;  /* 0x0000b00001b07983 */ /* 0x000ee40000100800 */
[----:B------:R-:W-:Y:S02]  /*8680*/  FMUL R168, R168, UR5 ;  /* 0x00000005a8a87c20 */ /* 0x000fe40008400000 */
[----:B------:R-:W3:Y:S01]  /*8690*/  LDL R171, [R1+0xc] ;  /* 0x00000c0001ab7983 */ /* 0x000ee20000100800 */
[----:B------:R-:W-:Y:S01]  /*86a0*/  @P2 FADD R133, R133, 1 ;  /* 0x3f80000085852421 */ /* 0x000fe20000000000 */
        /* <DEDUP_REMOVED lines=14> */
[----:B----4-:R-:W-:-:S05]  /*8790*/  SHF.L.U32 R170, R170, 0x10, RZ ;  /* 0x00000010aaaa7819 */ /* 0x010fca00000006ff */
        /* <DEDUP_REMOVED lines=13> */
[----:B------:R-:W4:Y:S02]  /*8870*/  LDL R178, [R1+0xa8] ;  /* 0x0000a80001b27983 */ /* 0x000f240000100800 */
[----:B------:R-:W-:Y:S01]  /*8880*/  FMUL R130, R130, UR5 ;  /* 0x0000000582827c20 */ /* 0x000fe20008400000 */
[----:B---3--:R-:W-:-:S05]  /*8890*/  SHF.L.U32 R171, R171, 0x10, RZ ;  /* 0x00000010abab7819 */ /* 0x008fca00000006ff */
[----:B------:R-:W-:Y:S01]  /*88a0*/  FFMA R169, R170, R169, R171 ;  /* 0x000000a9aaa97223 */ /* 0x000fe200000000ab */
[----:B------:R-:W-:Y:S02]  /*88b0*/  SHF.L.U32 R170, R50, 0x10, RZ ;  /* 0x0000001032aa7819 */ /* 0x000fe400000006ff */
        /* <DEDUP_REMOVED lines=1013> */
.L_x_12221:
        /* <DEDUP_REMOVED lines=8> */
.L_x_12201:
        /* <DEDUP_REMOVED lines=38> */
.L_x_12230:
[----:B------:R-:W-:Y:S02]  /*caf0*/  ISETP.NE.AND P0, PT, R211, RZ, PT ;  /* 0x000000ffd300720c */ /* 0x000fe40003f05270 */
[----:B---3--:R-:W-:-:S11]  /*cb00*/  FMNMX R5, R3, R2, !PT ;  /* 0x0000000203057209 */ /* 0x008fd60007800000 */
[----:B------:R-:W-:Y:S05]  /*cb10*/  @P0 BRA `(.L_x_12224) ;  /* 0x0000000000080947 */ /* 0x000fea0003800000 */
[----:B--2---:R-:W2:Y:S02]  /*cb20*/  LDC.64 R2, c[0x0][0x3f8] ;  /* 0x0000fe00ff027b82 */ /* 0x004ea40000000a00 */
[----:B--2---:R3:W-:Y:S02]  /*cb30*/  REDG.E.MAX.S32.STRONG.GPU desc[UR8][R2.64], R5 ;  /* 0x000000050200798e */ /* 0x0047e4000d12e308 */
.L_x_12224:
[----:B------:R-:W-:Y:S05]  /*cb40*/  BSYNC B0 ;  /* 0x0000000000007941 */ /* 0x000fea0003800000 */
.L_x_12223:
        /* <DEDUP_REMOVED lines=12> */
[----:B0123--:R-:W-:Y:S05]  /*cc10*/  CALL.REL.NOINC `($__internal_221_$__cuda_sm20_rcp_rn_f32_slowpath) ;  /* 0x00000000005c7944 */ /* 0x00ffea0003c00000 */
[----:B------:R-:W-:Y:S05]  /*cc20*/  BRA `(.L_x_12227) ;  /* 0x0000000000147947 */ /* 0x000fea0003800000 */
.L_x_12226:
[----:B------:R-:W4:Y:S01]  /*cc30*/  MUFU.RCP R239, UR10 ;  /* 0x0000000a00ef7d08 */ /* 0x000f220008001000 */
[----:B------:R-:W-:-:S05]  /*cc40*/  MOV R0, UR10 ;  /* 0x0000000a00007c02 */ /* 0x000fca0008000f00 */
[----:B----4-:R-:W-:-:S04]  /*cc50*/  FFMA R0, R239, R0, -1 ;  /* 0xbf800000ef007423 */ /* 0x010fc80000000000 */
[----:B------:R-:W-:-:S04]  /*cc60*/  FADD.FTZ R0, -R0, -RZ ;  /* 0x800000ff00007221 */ /* 0x000fc80000010100 */
[----:B------:R-:W-:-:S07]  /*cc70*/  FFMA R239, R239, R0, R239 ;  /* 0x00000000efef7223 */ /* 0x000fce00000000ef */
.L_x_12227:
[----:B--23--:R-:W2:Y:S02]  /*cc80*/  LDC.64 R2, c[0x0][0x3f0] ;  /* 0x0000fc00ff027b82 */ /* 0x00cea40000000a00 */
[----:B--2---:R-:W-:Y:S01]  /*cc90*/  STG.E desc[UR8][R2.64], R239 ;  /* 0x000000ef02007986 */ /* 0x004fe2000c101908 */
[----:B------:R-:W-:Y:S05]  /*cca0*/  EXIT ;  /* 0x000000000000794d */ /* 0x000fea0003800000 */
.L_x_12225:
[----:B------:R-:W-:Y:S02]  /*ccb0*/  MOV R5, 0x2 ;  /* 0x0000000200057802 */ /* 0x000fe40000000f00 */
[----:B------:R-:W-:Y:S02]  /*ccc0*/  MOV R7, 0x1f ;  /* 0x0000001f00077802 */ /* 0x000fe40000000f00 */
[----:B------:R-:W-:-:S07]  /*ccd0*/  MOV R4, 0xffffffff ;  /* 0xffffffff00047802 */ /* 0x000fce0000000f00 */
[----:B0123--:R-:W-:Y:S05]  /*cce0*/  WARPSYNC.COLLECTIVE R4, `(.L_x_12228) ;  /* 0x0000000004087348 */ /* 0x00ffea0003c00000 */
[----:B--23--:R2:W3:Y:S02]  /*ccf0*/  SHFL.DOWN P0, R2, R0, R5, R7 ;  /* 0x0800000500027389 */ /* 0x00c4e40000000007 */
[----:B0123--:R-:W-:Y:S05]  /*cd00*/  ENDCOLLECTIVE ;  /* 0x000000000000791b */ /* 0x00ffea0003800000 */
.L_x_12228:
[----:B------:R-:W-:Y:S02]  /*cd10*/  MOV R5, 0x1 ;  /* 0x0000000100057802 */ /* 0x000fe40000000f00 */
[----:B------:R-:W-:-:S04]  /*cd20*/  MOV R3, R2 ;  /* 0x0000000200037202 */ /* 0x000fc80000000f00 */
[----:B------:R-:W-:-:S05]  /*cd30*/  FMNMX R3, R3, R0, !PT ;  /* 0x0000000003037209 */ /* 0x000fca0007800000 */
[----:B------:R-:W-:-:S07]  /*cd40*/  IMAD.MOV.U32 R0, RZ, RZ, R3 ;  /* 0x000000ffff007224 */ /* 0x000fce00078e0003 */
[----:B------:R-:W-:Y:S05]  /*cd50*/  WARPSYNC.COLLECTIVE R4, `(.L_x_12229) ;  /* 0x0000000004087348 */ /* 0x000fea0003c00000 */
[----:B------:R0:W1:Y:S02]  /*cd60*/  SHFL.DOWN P0, R2, R0, R5, R7 ;  /* 0x0800000500027389 */ /* 0x0000640000000007 */
[----:B01----:R-:W-:Y:S05]  /*cd70*/  ENDCOLLECTIVE ;  /* 0x000000000000791b */ /* 0x003fea0003800000 */
.L_x_12229:
[----:B------:R-:W-:Y:S05]  /*cd80*/  BRA `(.L_x_12230) ;  /* 0xfffffffc00587947 */ /* 0x000fea000383ffff */
        .weak           $__internal_221_$__cuda_sm20_rcp_rn_f32_slowpath
        .type           $__internal_221_$__cuda_sm20_rcp_rn_f32_slowpath,@function
        .size           $__internal_221_$__cuda_sm20_rcp_rn_f32_slowpath,(.L_x_13089 - $__internal_221_$__cuda_sm20_rcp_rn_f32_slowpath)
$__internal_221_$__cuda_sm20_rcp_rn_f32_slowpath:
        /* <DEDUP_REMOVED lines=15> */
.L_x_12232:
        /* <DEDUP_REMOVED lines=33> */
.L_x_12234:
[----:B------:R0:W1:Y:S02]  /*d090*/  MUFU.RCP R241, R16 ;  /* 0x0000001000f17308 */ /* 0x0000640000001000 */
.L_x_12233:
[----:B------:R-:W-:Y:S05]  /*d0a0*/  BSYNC B1 ;  /* 0x0000000000017941 */ /* 0x000fea0003800000 */
.L_x_12231:
[----:B0-----:R-:W-:Y:S01]  /*d0b0*/  MOV R16, R17 ;  /* 0x0000001100107202 */ /* 0x001fe20000000f00 */
[----:B------:R-:W-:Y:S01]  /*d0c0*/  HFMA2 R17, -RZ, RZ, 0, 0 ;  /* 0x00000000ff117431 */ /* 0x000fe200000001ff */
[----:B-1----:R-:W-:-:S03]  /*d0d0*/  MOV R239, R241 ;  /* 0x000000f100ef7202 */ /* 0x002fc60000000f00 */
[----:B------:R-:W-:Y:S05]  /*d0e0*/  RET.REL.NODEC R16 `(_ZN18transformer_engine13normalization19ln_fwd_tuned_kernelINS0_13Kernel_traitsI13__nv_bfloat16S3_13__nv_fp8_e4m3fjLj24576ELj2ELj1ELj4ELj16ENS0_18Kernel_traits_baseILj24576ES3_S3_S4_fjLj128EEEEEEEvNS0_19ForwardKernelParamsE) ;  /* 0xffffff2c10c47950 */ /* 0x000fea0003c3ffff */
.L_x_12235:
        /* <DEDUP_REMOVED lines=9> */
.L_x_13089:


//--------------------- .text._ZN18transformer_engine13normalization19ln_fwd_tuned_kernelINS0_13Kernel_traitsI13__nv_bfloat16S3_13__nv_fp8_e4m3fjLj20480ELj2ELj1ELj4ELj16ENS0_18Kernel_traits_baseILj20480ES3_S3_S4_fjLj128EEEEEEEvNS0_19ForwardKernelParamsE --------------------------
	.section	.text._ZN18transformer_engine13normalization19ln_fwd_tuned_kernelINS0_13Kernel_traitsI13__nv_bfloat16S3_13__nv_fp8_e4m3fjLj20480ELj2ELj1ELj4ELj16ENS0_18Kernel_traits_baseILj20480ES3_S3_S4_fjLj128EEEEEEEvNS0_19ForwardKernelParamsE,"ax",@progbits
	.align	128
        .global         _ZN18transformer_engine13normalization19ln_fwd_tuned_kernelINS0_13Kernel_traitsI13__nv_bfloat16S3_13__nv_fp8_e4m3fjLj20480ELj2ELj1ELj4ELj16ENS0_18Kernel_traits_baseILj20480ES3_S3_S4_fjLj128EEEEEEEvNS0_19ForwardKernelParamsE
        .type           _ZN18transformer_engine13normalization19ln_fwd_tuned_kernelINS0_13Kernel_traitsI13__nv_bfloat16S3_13__nv_fp8_e4m3fjLj20480ELj2ELj1ELj4ELj16ENS0_18Kernel_traits_baseILj20480ES3_S3_S4_fjLj128EEEEEEEvNS0_19ForwardKernelParamsE,@function
        .size           _ZN18transformer_engine13normalization19ln_fwd_tuned_kernelINS0_13Kernel_traitsI13__nv_bfloat16S3_13__nv_fp8_e4m3fjLj20480ELj2ELj1ELj4ELj16ENS0_18Kernel_traits_baseILj20480ES3_S3_S4_fjLj128EEEEEEEvNS0_19ForwardKernelParamsE,(.L_x_13090 - _ZN18transformer_engine13normalization19ln_fwd_tuned_kernelINS0_13Kernel_traitsI13__nv_bfloat16S3_13__nv_fp8_e4m3fjLj20480ELj2ELj1ELj4ELj16ENS0_18Kernel_traits_baseILj20480ES3_S3_S4_fjLj128EEEEEEEvNS0_19ForwardKernelParamsE)
        .other          _ZN18transformer_engine13normalization19ln_fwd_tuned_kernelINS0_13Kernel_traitsI13__nv_bfloat16S3_13__nv_fp8_e4m3fjLj20480ELj2ELj1ELj4ELj16ENS0_18Kernel_traits_baseILj20480ES3_S3_S4_fjLj128EEEEEEEvNS0_19ForwardKernelParamsE,@"STO_CUDA_ENTRY STV_DEFAULT"
_ZN18transformer_engine13normalization19ln_fwd_tuned_kernelINS0_13Kernel_traitsI13__nv_bfloat16S3_13__nv_fp8_e4m3fjLj20480ELj2ELj1ELj4ELj16ENS0_18Kernel_traits_baseILj20480ES3_S3_S4_fjLj128EEEEEEEvNS0_19ForwardKernelParamsE:
.text._ZN18transformer_engine13normalization19ln_fwd_tuned_kernelINS0_13Kernel_traitsI13__nv_bfloat16S3_13__nv_fp8_e4m3fjLj20480ELj2ELj1ELj4ELj16ENS0_18Kernel_traits_baseILj20480ES3_S3_S4_fjLj128EEEEEEEvNS0_19ForwardKernelParamsE:
        /* <DEDUP_REMOVED lines=63> */
[----:B----4-:R-:W-:-:S03]  /*03f0*/  PRMT R116, R52, 0x7632, R116 ;  /* 0x0000763234747816 */ /* 0x010fc60000000074 */
        /* <DEDUP_REMOVED lines=72> */
[----:B-1----:R-:W-:-:S07]  /*0880*/  PRMT R0, R115, 0x7632, R0 ;  /* 0x0000763273007816 */ /* 0x002fce0000000000 */
.L_x_12257:
        /* <DEDUP_REMOVED lines=426> */
.L_x_12238:
[----:B------:R-:W-:Y:S05]  /*2330*/  BSYNC.RECONVERGENT B0 ;  /* 0x0000000000007941 */ /* 0x000fea0003800200 */
.L_x_12237:
        /* <DEDUP_REMOVED lines=14> */
.L_x_12240:
[----:B------:R-:W-:Y:S05]  /*2420*/  BSYNC.RECONVERGENT B0 ;  /* 0x0000000000007941 */ /* 0x000fea0003800200 */
.L_x_12239:
        /* <DEDUP_REMOVED lines=11> */
[----:B------:R-:W-:Y:S05]  /*24e0*/  CALL.REL.NOINC `($__internal_222_$__cuda_sm20_rcp_rn_f32_slowpath) ;  /* 0x0000008000d87944 */ /* 0x000fea0003c00000 */
[----:B------:R-:W-:Y:S05]  /*24f0*/  BRA `(.L_x_12243) ;  /* 0x0000000000107947 */ /* 0x000fea0003800000 */
.L_x_12242:
[----:B------:R-:W0:Y:S02]  /*2500*/  MUFU.RCP R237, R234 ;  /* 0x000000ea00ed7308 */ /* 0x000e240000001000 */
[----:B0-----:R-:W-:-:S04]  /*2510*/  FFMA R136, R234, R237, -1 ;  /* 0xbf800000ea887423 */ /* 0x001fc800000000ed */
[----:B------:R-:W-:-:S04]  /*2520*/  FADD.FTZ R136, -R136, -RZ ;  /* 0x800000ff88887221 */ /* 0x000fc80000010100 */
[----:B------:R-:W-:-:S07]  /*2530*/  FFMA R237, R237, R136, R237 ;  /* 0x00000088eded7223 */ /* 0x000fce00000000ed */
.L_x_12243:
[----:B------:R-:W-:Y:S05]  /*2540*/  BSYNC.RECONVERGENT B0 ;  /* 0x0000000000007941 */ /* 0x000fea0003800200 */
.L_x_12241:
[----:B------:R-:W-:Y:S01]  /*2550*/  FADD R136, -R233, R134 ;  /* 0x00000086e9887221 */ /* 0x000fe20000000100 */
[----:B------:R-:W-:Y:S01]  /*2560*/  FMUL R233, R235, R233 ;  /* 0x000000e9ebe97220 */ /* 0x000fe20000400000 */
[----:B------:R-:W-:Y:S01]  /*2570*/  FADD R135, R170, R135 ;  /* 0x00000087aa877221 */ /* 0x000fe20000000000 */
[----:B------:R-:W-:Y:S01]  /*2580*/  BSSY.RECONVERGENT B0, `(.L_x_12244) ;  /* 0x0000018000007945 */ /* 0x000fe20003800200 */
[----:B------:R-:W-:Y:S01]  /*2590*/  FMUL R136, R136, R136 ;  /* 0x0000008888887220 */ /* 0x000fe20000400000 */
[----:B------:R-:W-:Y:S02]  /*25a0*/  FFMA R170, R236, R134, R233 ;  /* 0x00000086ecaa7223 */ /* 0x000fe400000000e9 */
[----:B------:R-:W0:Y:S01]  /*25b0*/  SHFL.DOWN PT, R134, R234, 0x1, 0x1f ;  /* 0x08201f00ea867f89 */ /* 0x000e2200000e0000 */
        /* <DEDUP_REMOVED lines=13> */
[----:B------:R-:W-:Y:S05]  /*2690*/  CALL.REL.NOINC `($__internal_222_$__cuda_sm20_rcp_rn_f32_slowpath) ;  /* 0x00000080006c7944 */ /* 0x000fea0003c00000 */
[----:B------:R-:W-:Y:S01]  /*26a0*/  MOV R136, R237 ;  /* 0x000000ed00887202 */ /* 0x000fe20000000f00 */
[----:B------:R-:W-:Y:S06]  /*26b0*/  BRA `(.L_x_12246) ;  /* 0x0000000000107947 */ /* 0x000fec0003800000 */
.L_x_12245:
[----:B------:R-:W0:Y:S02]  /*26c0*/  MUFU.RCP R136, R137 ;  /* 0x0000008900887308 */ /* 0x000e240000001000 */
[----:B0-----:R-:W-:-:S04]  /*26d0*/  FFMA R137, R137, R136, -1 ;  /* 0xbf80000089897423 */ /* 0x001fc80000000088 */
[----:B------:R-:W-:-:S04]  /*26e0*/  FADD.FTZ R137, -R137, -RZ ;  /* 0x800000ff89897221 */ /* 0x000fc80000010100 */
[----:B------:R-:W-:-:S07]  /*26f0*/  FFMA R136, R136, R137, R136 ;  /* 0x0000008988887223 */ /* 0x000fce0000000088 */
.L_x_12246:
[----:B------:R-:W-:Y:S05]  /*2700*/  BSYNC.RECONVERGENT B0 ;  /* 0x0000000000007941 */ /* 0x000fea0003800200 */
.L_x_12244:
        /* <DEDUP_REMOVED lines=19> */
[----:B------:R-:W-:Y:S01]  /*2840*/  IMAD R170, RZ, RZ, -UR6 ;  /* 0x80000006ffaa7e24 */ /* 0x000fe2000f8e02ff */
[----:B------:R-:W3:Y:S04]  /*2850*/  LDC.64 R136, c[0x0][0x3b0] ;  /* 0x0000ec00ff887b82 */ /* 0x000ee80000000a00 */
        /* <DEDUP_REMOVED lines=11> */
.L_x_12248:
[----:B------:R-:W-:Y:S05]  /*2910*/  BSYNC.RECONVERGENT B0 ;  /* 0x0000000000007941 */ /* 0x000fea0003800200 */
.L_x_12247:
        /* <DEDUP_REMOVED lines=25> */
.L_x_12251:
[----:B0-----:R-:W2:Y:S04]  /*2ab0*/  LDG.E.STRONG.GPU R137, desc[UR8][R134.64] ;  /* 0x0000000886897981 */ /* 0x001ea8000c1ef900 */
[----:B--2---:R-:W-:Y:S01]  /*2ac0*/  CCTL.IVALL ;  /* 0x00000000ff00798f */ /* 0x004fe20002000000 */
[----:B------:R-:W-:Y:S05]  /*2ad0*/  YIELD ;  /* 0x0000000000007946 */ /* 0x000fea0003800000 */
[----:B------:R-:W-:-:S13]  /*2ae0*/  ISETP.NE.AND P1, PT, R137, R136, PT ;  /* 0x000000888900720c */ /* 0x000fda0003f25270 */
[----:B------:R-:W-:Y:S05]  /*2af0*/  @P1 BRA `(.L_x_12251) ;  /* 0xfffffffc00ec1947 */ /* 0x000fea000383ffff */
.L_x_12250:
[----:B------:R-:W-:Y:S05]  /*2b00*/  BSYNC B0 ;  /* 0x0000000000007941 */ /* 0x000fea0003800000 */
.L_x_12249:
        /* <DEDUP_REMOVED lines=8> */
[----:B------:R-:W-:-:S03]  /*2b90*/  @!P1 SHF.L.U32 R233, R233, 0x3, RZ ;  /* 0x00000003e9e99819 */ /* 0x000fc600000006ff */
[----:B------:R-:W-:Y:S01]  /*2ba0*/  @!P1 IMAD.MOV R136, RZ, RZ, -R136 ;  /* 0x000000ffff889224 */ /* 0x000fe200078e0a88 */
[----:B------:R-:W-:-:S04]  /*2bb0*/  @!P1 LOP3.LUT R233, R233, 0xf8, RZ, 0xc0, !PT ;  /* 0x000000f8e9e99812 */ /* 0x000fc800078ec0ff */
[----:B------:R-:W-:Y:S02]  /*2bc0*/  @!P1 LOP3.LUT R136, R136, UR11, RZ, 0xc0, !PT ;  /* 0x0000000b88889c12 */ /* 0x000fe4000f8ec0ff */
[----:B0-----:R-:W-:-:S04]  /*2bd0*/  @!P1 LOP3.LUT R137, R137, 0x7ffffffe, RZ, 0xc0, !PT ;  /* 0x7ffffffe89899812 */ /* 0x001fc800078ec0ff */
[----:B------:R-:W-:-:S04]  /*2be0*/  @!P1 IADD3 R136, P2, PT, R136, R137, RZ ;  /* 0x0000008988889210 */ /* 0x000fc80007f5e0ff */
[----:B-1----:R-:W-:Y:S02]  /*2bf0*/  @!P1 LEA R134, P3, R136, R134, 0x3 ;  /* 0x0000008688869211 */ /* 0x002fe400078618ff */
[----:B------:R-:W-:-:S04]  /*2c00*/  @!P1 IADD3.X R137, PT, PT, RZ, RZ, RZ, P2, !PT ;  /* 0x000000ffff899210 */ /* 0x000fc800017fe4ff */
[----:B------:R-:W-:Y:S02]  /*2c10*/  @!P1 LEA.HI.X R135, R136, R135, R137, 0x3, P3 ;  /* 0x0000008788879211 */ /* 0x000fe400018f1c89 */
        /* <DEDUP_REMOVED lines=17> */
[----:B012---:R-:W-:Y:S05]  /*2d30*/  CALL.REL.NOINC `($__internal_222_$__cuda_sm20_rcp_rn_f32_slowpath) ;  /* 0x0000007800c47944 */ /* 0x007fea0003c00000 */
[----:B------:R-:W-:Y:S05]  /*2d40*/  BRA `(.L_x_12254) ;  /* 0x0000000000107947 */ /* 0x000fea0003800000 */
.L_x_12253:
[----:B------:R-:W3:Y:S02]  /*2d50*/  MUFU.RCP R136, R137 ;  /* 0x0000008900887308 */ /* 0x000ee40000001000 */
[----:B---3--:R-:W-:-:S04]  /*2d60*/  FFMA R137, R137, R136, -1 ;  /* 0xbf80000089897423 */ /* 0x008fc80000000088 */
[----:B------:R-:W-:-:S04]  /*2d70*/  FADD.FTZ R137, -R137, -RZ ;  /* 0x800000ff89897221 */ /* 0x000fc80000010100 */
[----:B------:R-:W-:-:S07]  /*2d80*/  FFMA R237, R136, R137, R136 ;  /* 0x0000008988ed7223 */ /* 0x000fce0000000088 */
.L_x_12254:
[----:B------:R-:W-:Y:S05]  /*2d90*/  BSYNC.RECONVERGENT B0 ;  /* 0x0000000000007941 */ /* 0x000fea0003800200 */
.L_x_12252:
[----:B--2---:R-:W-:Y:S01]  /*2da0*/  FADD R136, R236, R135 ;  /* 0x00000087ec887221 */ /* 0x004fe20000000000 */
[----:B01----:R-:W-:Y:S01]  /*2db0*/  FADD R135, -R235, R134 ;  /* 0x00000086eb877221 */ /* 0x003fe20000000100 */
[----:B------:R0:W5:Y:S04]  /*2dc0*/  LDL R241, [R1+0xc] ;  /* 0x00000c0001f17983 */ /* 0x0001680000100800 */
[----:B------:R0:W5:Y:S01]  /*2dd0*/  LDL R240, [R1+0x8] ;  /* 0x0000080001f07983 */ /* 0x0001620000100800 */
[----:B------:R-:W-:-:S03]  /*2de0*/  FMUL R135, R135, R135 ;  /* 0x0000008787877220 */ /* 0x000fc60000400000 */
[----:B------:R0:W5:Y:S01]  /*2df0*/  LDL R239, [R1+0x4] ;  /* 0x0000040001ef7983 */ /* 0x0001620000100800 */
[----:B------:R-:W-:-:S03]  /*2e00*/  FMUL R135, R135, R233 ;  /* 0x000000e987877220 */ /* 0x000fc60000400000 */
[----:B------:R0:W5:Y:S01]  /*2e10*/  LDL R238, [R1] ;  /* 0x0000000001ee7983 */ /* 0x0001620000100800 */
[C---:B------:R-:W-:Y:S01]  /*2e20*/  FMUL R135, R234.reuse, R135 ;  /* 0x00000087ea877220 */ /* 0x040fe20000400000 */
[----:B------:R-:W-:Y:S01]  /*2e30*/  FMUL R234, R234, R235 ;  /* 0x000000ebeaea7220 */ /* 0x000fe20000400000 */
[----:B------:R-:W-:Y:S01]  /*2e40*/  MOV R137, UR7 ;  /* 0x0000000700897c02 */ /* 0x000fe20008000f00 */
[----:B------:R0:W5:Y:S01]  /*2e50*/  LDL R236, [R1+0x10] ;  /* 0x0000100001ec7983 */ /* 0x0001620000100800 */
[-C--:B------:R-:W-:Y:S01]  /*2e60*/  FFMA R136, R135, R237.reuse, R136 ;  /* 0x000000ed87887223 */ /* 0x080fe20000000088 */
[----:B------:R-:W-:Y:S01]  /*2e70*/  FFMA R234, R233, R134, R234 ;  /* 0x00000086e9ea7223 */ /* 0x000fe200000000ea */
[----:B------:R-:W1:Y:S01]  /*2e80*/  LDCU.64 UR12, c[0x0][0x3f8] ;  /* 0x00007f00ff0c77ac */ /* 0x000e620008000a00 */
[----:B------:R0:W5:Y:S01]  /*2e90*/  LDL R235, [R1+0x14] ;  /* 0x0000140001eb7983 */ /* 0x0001620000100800 */
[----:B------:R-:W2:Y:S01]  /*2ea0*/  @P0 LDC.64 R134, c[0x0][0x398] ;  /* 0x0000e600ff860b82 */ /* 0x000ea20000000a00 */
[----:B------:R-:W-:-:S02]  /*2eb0*/  FMUL R234, R234, R237 ;  /* 0x000000edeaea7220 */ /* 0x000fc40000400000 */
[----:B------:R0:W5:Y:S04]  /*2ec0*/  LDL R237, [R1+0x18] ;  /* 0x0000180001ed7983 */ /* 0x0001680000100800 */
[----:B------:R-:W-:Y:S04]  /*2ed0*/  SHFL.IDX PT, R136, R136, RZ, 0x1f ;  /* 0x00001fff88887589 */ /* 0x000fe800000e0000 */
[----:B------:R-:W3:Y:S01]  /*2ee0*/  SHFL.IDX PT, R234, R234, RZ, 0x1f ;  /* 0x00001fffeaea7589 */ /* 0x000ee200000e0000 */
[----:B-1----:R-:W-:-:S04]  /*2ef0*/  UISETP.NE.U32.AND UP0, UPT, UR12, URZ, UPT ;  /* 0x000000ff0c00728c */ /* 0x002fc8000bf05070 */
[----:B------:R-:W-:Y:S01]  /*2f00*/  UISETP.NE.AND.EX UP0, UPT, UR13, URZ, UPT, UP0 ;  /* 0x000000ff0d00728c */ /* 0x000fe2000bf05300 */
[----:B--2---:R-:W-:Y:S02]  /*2f10*/  @P0 IMAD.WIDE R134, R137, 0x4, R134 ;  /* 0x0000000489860825 */ /* 0x004fe400078e0286 */
[----:B------:R-:W1:Y:S01]  /*2f20*/  LDC R137, c[0x0][0x3d8] ;  /* 0x0000f600ff897b82 */ /* 0x000e620000000800 */
[----:B---3--:R-:W-:-:S13]  /*2f30*/  R2UR UR11, R234 ;  /* 0x00000000ea0b72ca */ /* 0x008fda00000e0000 */
[----:B------:R-:W-:Y:S01]  /*2f40*/  MOV R233, UR11 ;  /* 0x0000000b00e97c02 */ /* 0x000fe20008000f00 */
[----:B-1----:R-:W-:-:S04]  /*2f50*/  FFMA R137, R136, 4.8828125727595761418e-05, R137 ;  /* 0x384ccccd88897823 */ /* 0x002fc80000000089 */
[----:B------:R1:W-:Y:S01]  /*2f60*/  @P0 STG.E desc[UR8][R134.64], R233 ;  /* 0x000000e986000986 */ /* 0x0003e2000c101908 */
[----:B------:R-:W-:Y:S01]  /*2f70*/  FSETP.GEU.AND P1, PT, |R137|, 1.175494350822287508e-38, PT ;  /* 0x008000008900780b */ /* 0x000fe20003f2e200 */
[----:B-1----:R-:W1:Y:S01]  /*2f80*/  @P0 LDC.64 R134, c[0x0][0x3a0] ;  /* 0x0000e800ff860b82 */ /* 0x002e620000000a00 */
[----:B------:R-:W-:-:S11]  /*2f90*/  MOV R233, UR7 ;  /* 0x0000000700e97c02 */ /* 0x000fd60008000f00 */
[----:B------:R-:W-:-:S06]  /*2fa0*/  @!P1 FMUL R137, R137, 16777216 ;  /* 0x4b80000089899820 */ /* 0x000fcc0000400000 */
[----:B------:R-:W2:Y:S01]  /*2fb0*/  MUFU.RSQ R137, R137 ;  /* 0x0000008900897308 */ /* 0x000ea20000001400 */
[----:B-1----:R-:W-:Y:S01]  /*2fc0*/  @P0 IMAD.WIDE R134, R233, 0x4, R134 ;  /* 0x00000004e9860825 */ /* 0x002fe200078e0286 */
[----:B--2---:R-:W-:-:S13]  /*2fd0*/  R2UR UR5, R137 ;  /* 0x00000000890572ca */ /* 0x004fda00000e0000 */
[----:B------:R-:W-:-:S05]  /*2fe0*/  MOV R234, UR5 ;  /* 0x0000000500ea7c02 */ /* 0x000fca0008000f00 */
[----:B------:R-:W-:-:S05]  /*2ff0*/  @!P1 FMUL R234, R234, 4096 ;  /* 0x45800000eaea9820 */ /* 0x000fca0000400000 */
[----:B------:R-:W-:-:S13]  /*3000*/  @!P1 R2UR UR5, R234 ;  /* 0x00000000ea0592ca */ /* 0x000fda00000e0000 */
[----:B------:R-:W-:-:S05]  /*3010*/  IMAD.U32 R233, RZ, RZ, UR5 ;  /* 0x00000005ffe97e24 */ /* 0x000fca000f8e00ff */
[----:B------:R0:W-:Y:S01]  /*3020*/  @P0 STG.E desc[UR8][R134.64], R233 ;  /* 0x000000e986000986 */ /* 0x0001e2000c101908 */
[----:B------:R-:W-:Y:S05]  /*3030*/  BRA.U UP0, `(.L_x_12255) ;  /* 0x0000003500b47547 */ /* 0x000fea000b800000 */
[----:B------:R-:W2:Y:S01]  /*3040*/  LDL R137, [R1+0x20] ;  /* 0x0000200001897983 */ /* 0x000ea20000100800 */
[----:B------:R-:W1:Y:S03]  /*3050*/  LDCU.U8 UR6, c[0x0][0x3c0] ;  /* 0x00007800ff0677ac */ /* 0x000e660008000000 */
[----:B------:R-:W3:Y:S01]  /*3060*/  LDL R234, [R1+0x1c] ;  /* 0x00001c0001ea7983 */ /* 0x000ee20000100800 */
[----:B0-----:R-:W-:Y:S01]  /*3070*/  SHF.L.U32 R134, R36, 0x10, RZ ;  /* 0x0000001024867819 */ /* 0x001fe200000006ff */
        /* <DEDUP_REMOVED lines=13> */
[----:B-1----:R-:W-:Y:S01]  /*3150*/  ISETP.NE.AND P2, PT, RZ, UR6, PT ;  /* 0x00000006ff007c0c */ /* 0x002fe2000bf45270 */
        /* <DEDUP_REMOVED lines=155> */
[----:B------:R-:W-:Y:S01]  /*3b10*/  LOP3.LUT R206, R206, 0xffffff00, RZ, 0xc0, !PT ;  /* 0xffffff00cece7812 */ /* 0x000fe200078ec0ff */
[----:B------:R-:W-:Y:S01]  /*3b20*/  FMUL R224, R224, UR5 ;  /* 0x00000005e0e07c20 */ /* 0x000fe20008400000 */
[----:B------:R-:W0:Y:S01]  /*3b30*/  S2UR UR5, SR_CTAID.X ;  /* 0x00000000000579c3 */ /* 0x000e220000002500 */
[----:B------:R-:W-:-:S02]  /*3b40*/  LOP3.LUT R205, R205, 0xffffff00, RZ, 0xc0, !PT ;  /* 0xffffff00cdcd7812 */ /* 0x000fc400078ec0ff */
[----:B------:R-:W-:Y:S02]  /*3b50*/  LOP3.LUT R212, R212, 0xffffff00, RZ, 0xc0, !PT ;  /* 0xffffff00d4d47812 */ /* 0x000fe400078ec0ff */
[----:B------:R-:W-:Y:S02]  /*3b60*/  LOP3.LUT R211, R211, 0xffffff00, RZ, 0xc0, !PT ;  /* 0xffffff00d3d37812 */ /* 0x000fe400078ec0ff */
[----:B------:R-:W-:Y:S01]  /*3b70*/  LOP3.LUT R209, R209, 0xffffff00, RZ, 0xc0, !PT ;  /* 0xffffff00d1d17812 */ /* 0x000fe200078ec0ff */
[----:B0-----:R-:W-:Y:S01]  /*3b80*/  USHF.L.U32 UR6, UR5, 0x7, URZ ;  /* 0x0000000705067899 */ /* 0x001fe200080006ff */
[----:B--2---:R-:W-:Y:S02]  /*3b90*/  SHF.L.U32 R135, R137, 0x10, RZ ;  /* 0x0000001089877819 */ /* 0x004fe400000006ff */
[----:B------:R-:W-:Y:S02]  /*3ba0*/  SHF.L.U32 R137, R168, 0x10, RZ ;  /* 0x00000010a8897819 */ /* 0x000fe400000006ff */
[----:B---3--:R-:W-:Y:S01]  /*3bb0*/  SHF.L.U32 R136, R234, 0x10, RZ ;  /* 0x00000010ea887819 */ /* 0x008fe200000006ff */
        /* <DEDUP_REMOVED lines=9> */
[----:B------:R-:W-:Y:S01]  /*3c50*/  LOP3.LUT R116, R135, 0xffff, R116, 0xf8, !PT ;  /* 0x0000ffff87747812 */ /* 0x000fe200078ef874 */
[----:B------:R-:W-:-:S04]  /*3c60*/  IMAD.U32 R135, R37, 0x10000, RZ ;  /* 0x0001000025877824 */ /* 0x000fc800078e00ff */
[----:B------:R-:W-:-:S04]  /*3c70*/  @P2 FADD R135, R135, 1 ;  /* 0x3f80000087872421 */ /* 0x000fc80000000000 */
[----:B------:R-:W-:Y:S01]  /*3c80*/  FFMA R134, R172, R135, R137 ;  /* 0x00000087ac867223 */ /* 0x000fe20000000089 */
[----:B------:R-:W-:Y:S02]  /*3c90*/  SHF.L.U32 R172, R167, 0x10, RZ ;  /* 0x00000010a7ac7819 */ /* 0x000fe400000006ff */
[----:B------:R-:W-:Y:S01]  /*3ca0*/  SHF.L.U32 R137, R166, 0x10, RZ ;  /* 0x00000010a6897819 */ /* 0x000fe200000006ff */
[----:B------:R-:W-:Y:S02]  /*3cb0*/  @P1 FMUL R134, R134, UR10 ;  /* 0x0000000a86861c20 */ /* 0x000fe40008400000 */
[----:B------:R-:W-:Y:S01]  /*3cc0*/  FFMA R135, R117, R136, R172 ;  /* 0x0000008875877223 */ /* 0x000fe200000000ac */
[----:B-----5:R-:W-:Y:S01]  /*3cd0*/  IMAD.U32 R117, R237, 0x10000, RZ ;  /* 0x00010000ed757824 */ /* 0x020fe200078e00ff */
[----:B------:R-:W-:Y:S02]  /*3ce0*/  SHF.L.U32 R136, R38, 0x10, RZ ;  /* 0x0000001026887819 */ /* 0x000fe400000006ff */
[----:B------:R-:W-:Y:S01]  /*3cf0*/  SHF.L.U32 R172, R42, 0x10, RZ ;  /* 0x000000102aac7819 */ /* 0x000fe200000006ff */
[----:B------:R-:W-:Y:S01]  /*3d00*/  @P2 FADD R117, R117, 1 ;  /* 0x3f80000075752421 */ /* 0x000fe20000000000 */
[----:B------:R-:W-:Y:S01]  /*3d10*/  F2FP.SATFINITE.E4M3.F32.PACK_AB_MERGE_C R134, RZ, R134, RZ ;  /* 0x00000086ff86723e */ /* 0x000fe200048070ff */
        /* <DEDUP_REMOVED lines=15> */
[----:B------:R-:W-:Y:S01]  /*3e10*/  PRMT R118, R118, 0x7104, RZ ;  /* 0x0000710476767816 */ /* 0x000fe200000000ff */
[----:B------:R-:W-:Y:S01]  /*3e20*/  @P1 FMUL R137, R137, UR10 ;  /* 0x0000000a89891c20 */ /* 0x000fe20008400000 */
[----:B------:R-:W-:Y:S01]  /*3e30*/  F2FP.SATFINITE.E4M3.F32.PACK_AB_MERGE_C R135, RZ, R135, RZ ;  /* 0x00000087ff87723e */ /* 0x000fe200048070ff */
[----:B------:R-:W-:Y:S01]  /*3e40*/  FFMA R117, R119, R172, R174 ;  /* 0x000000ac77757223 */ /* 0x000fe200000000ae */
[----:B------:R-:W-:Y:S01]  /*3e50*/  IMAD.U32 R172, R44, 0x10000, RZ ;  /* 0x000100002cac7824 */ /* 0x000fe200078e00ff */
[----:B------:R-:W-:-:S02]  /*3e60*/  SHF.L.U32 R119, R236, 0x10, RZ ;  /* 0x00000010ec777819 */ /* 0x000fc400000006ff */
[----:B------:R-:W-:Y:S01]  /*3e70*/  SHF.L.U32 R174, R48, 0x10, RZ ;  /* 0x0000001030ae7819 */ /* 0x000fe200000006ff */
[----:B------:R-:W-:Y:S01]  /*3e80*/  @P2 FADD R172, R172, 1 ;  /* 0x3f800000acac2421 */ /* 0x000fe20000000000 */
[----:B------:R-:W-:Y:S01]  /*3e90*/  F2FP.SATFINITE.E4M3.F32.PACK_AB_MERGE_C R137, RZ, R137, RZ ;  /* 0x00000089ff89723e */ /* 0x000fe200048070ff */
[----:B------:R-:W-:Y:S01]  /*3ea0*/  @P2 FADD R119, R119, 1 ;  /* 0x3f80000077772421 */ /* 0x000fe20000000000 */
[----:B------:R-:W-:Y:S01]  /*3eb0*/  LOP3.LUT R135, R135, 0xffff, RZ, 0xc0, !PT ;  /* 0x0000ffff87877812 */ /* 0x000fe200078ec0ff */
[----:B------:R-:W-:Y:S01]  /*3ec0*/  FFMA R171, R175, R172, R174 ;  /* 0x000000acafab7223 */ /* 0x000fe200000000ae */
[----:B------:R-:W-:Y:S02]  /*3ed0*/  IMAD.U32 R174, R241, 0x10000, RZ ;  /* 0x00010000f1ae7824 */ /* 0x000fe400078e00ff */
[----:B------:R-:W-:Y:S01]  /*3ee0*/  FFMA R172, R120, R119, R173 ;  /* 0x0000007778ac7223 */ /* 0x000fe200000000ad */
[----:B------:R-:W-:Y:S01]  /*3ef0*/  SHF.L.U32 R119, R45, 0x10, RZ ;  /* 0x000000102d777819 */ /* 0x000fe200000006ff */
[----:B------:R-:W-:Y:S01]  /*3f00*/  @P1 FMUL R171, R171, UR10 ;  /* 0x0000000aabab1c20 */ /* 0x000fe20008400000 */
[----:B------:R-:W-:Y:S01]  /*3f10*/  SHF.L.U32 R173, R49, 0x10, RZ ;  /* 0x0000001031ad7819 */ /* 0x000fe200000006ff */
[----:B------:R-:W-:Y:S01]  /*3f20*/  @P2 FADD R174, R174, 1 ;  /* 0x3f800000aeae2421 */ /* 0x000fe20000000000 */
[----:B------:R-:W-:Y:S01]  /*3f30*/  @P1 FMUL R172, R172, UR10 ;  /* 0x0000000aacac1c20 */ /* 0x000fe20008400000 */
[----:B------:R-:W-:Y:S01]  /*3f40*/  @P2 FADD R119, R119, 1 ;  /* 0x3f80000077772421 */ /* 0x000fe20000000000 */
[----:B------:R-:W-:Y:S01]  /*3f50*/  F2FP.SATFINITE.E4M3.F32.PACK_AB_MERGE_C R171, RZ, R171, RZ ;  /* 0x000000abffab723e */ /* 0x000fe200048070ff */
[----:B------:R-:W-:Y:S01]  /*3f60*/  @P1 FMUL R117, R117, UR10 ;  /* 0x0000000a75751c20 */ /* 0x000fe20008400000 */
[----:B------:R-:W-:Y:S01]  /*3f70*/  SHF.L.U32 R137, R137, 0x10, RZ ;  /* 0x0000001089897819 */ /* 0x000fe200000006ff */
[----:B------:R-:W-:Y:S01]  /*3f80*/  FFMA R120, R176, R119, R173 ;  /* 0x00000077b0787223 */ /* 0x000fe200000000ad */
[----:B------:R-:W-:-:S02]  /*3f90*/  SHF.L.U32 R176, R163, 0x10, RZ ;  /* 0x00000010a3b07819 */ /* 0x000fc400000006ff */
[----:B------:R-:W-:Y:S01]  /*3fa0*/  SHF.L.U32 R119, R240, 0x10, RZ ;  /* 0x00000010f0777819 */ /* 0x000fe200000006ff */
[----:B------:R-:W-:Y:S01]  /*3fb0*/  @P1 FMUL R120, R120, UR10 ;  /* 0x0000000a78781c20 */ /* 0x000fe20008400000 */
[----:B------:R-:W-:Y:S01]  /*3fc0*/  F2FP.SATFINITE.E4M3.F32.PACK_AB_MERGE_C R172, RZ, R172, RZ ;  /* 0x000000acffac723e */ /* 0x000fe200048070ff */
[----:B------:R-:W-:Y:S01]  /*3fd0*/  FFMA R173, R121, R174, R176 ;  /* 0x000000ae79ad7223 */ /* 0x000fe200000000b0 */
[----:B------:R-:W-:Y:S01]  /*3fe0*/  SHF.L.U32 R174, R46, 0x10, RZ ;  /* 0x000000102eae7819 */ /* 0x000fe200000006ff */
[----:B------:R-:W-:Y:S01]  /*3ff0*/  @P2 FADD R119, R119, 1 ;  /* 0x3f80000077772421 */ /* 0x000fe20000000000 */
[----:B------:R-:W-:Y:S01]  /*4000*/  SHF.L.U32 R176, R50, 0x10, RZ ;  /* 0x0000001032b07819 */ /* 0x000fe200000006ff */
[----:B------:R-:W-:Y:S01]  /*4010*/  IMAD.SHL.U32 R172, R172, 0x100, RZ ;  /* 0x00000100acac7824 */ /* 0x000fe200078e00ff */
[----:B------:R-:W-:Y:S01]  /*4020*/  SHF.L.U32 R121, R162, 0x10, RZ ;  /* 0x00000010a2797819 */ /* 0x000fe200000006ff */
[----:B------:R-:W-:Y:S01]  /*4030*/  @P2 FADD R174, R174, 1 ;  /* 0x3f800000aeae2421 */ /* 0x000fe20000000000 */
[----:B------:R-:W-:Y:S01]  /*4040*/  LOP3.LUT R171, R171, 0xff, RZ, 0xc0, !PT ;  /* 0x000000ffabab7812 */ /* 0x000fe200078ec0ff */
[----:B------:R-:W-:Y:S01]  /*4050*/  @P1 FMUL R173, R173, UR10 ;  /* 0x0000000aadad1c20 */ /* 0x000fe20008400000 */
[----:B------:R-:W-:Y:S01]  /*4060*/  F2FP.SATFINITE.E4M3.F32.PACK_AB_MERGE_C R120, RZ, R120, RZ ;  /* 0x00000078ff78723e */ /* 0x000fe200048070ff */
[----:B------:R-:W-:Y:S01]  /*4070*/  FFMA R175, R177, R174, R176 ;  /* 0x000000aeb1af7223 */ /* 0x000fe200000000b0 */
[----:B------:R-:W-:Y:S01]  /*4080*/  FFMA R174, R122, R119, R121 ;  /* 0x000000777aae7223 */ /* 0x000fe20000000079 */
[----:B------:R-:W-:Y:S01]  /*4090*/  IMAD.U32 R119, R47, 0x10000, RZ ;  /* 0x000100002f777824 */ /* 0x000fe200078e00ff */
        /* <DEDUP_REMOVED lines=10> */
[----:B------:R-:W-:-:S02]  /*4140*/  IMAD.U32 R121, R238, 0x10000, RZ ;  /* 0x00010000ee797824 */ /* 0x000fc400078e00ff */
[----:B------:R-:W-:Y:S01]  /*4150*/  @P2 FADD R177, R177, 1 ;  /* 0x3f800000b1b12421 */ /* 0x000fe20000000000 */
[----:B------:R-:W-:Y:S01]  /*4160*/  @P1 FMUL R122, R122, UR10 ;  /* 0x0000000a7a7a1c20 */ /* 0x000fe20008400000 */
[----:B------:R-:W-:Y:S01]  /*4170*/  FFMA R119, R123, R176, R178 ;  /* 0x000000b07b777223 */ /* 0x000fe200000000b2 */
[----:B------:R-:W-:Y:S01]  /*4180*/  SHF.L.U32 R176, R52, 0x10, RZ ;  /* 0x0000001034b07819 */ /* 0x000fe200000006ff */
[----:B------:R-:W-:Y:S01]  /*4190*/  @P2 FADD R121, R121, 1 ;  /* 0x3f80000079792421 */ /* 0x000fe20000000000 */
[----:B------:R-:W-:Y:S01]  /*41a0*/  SHF.L.U32 R178, R56, 0x10, RZ ;  /* 0x0000001038b27819 */ /* 0x000fe200000006ff */
[----:B------:R-:W-:Y:S01]  /*41b0*/  @P1 FMUL R119, R119, UR10 ;  /* 0x0000000a77771c20 */ /* 0x000fe20008400000 */
[----:B------:R-:W-:Y:S01]  /*41c0*/  SHF.L.U32 R123, R160, 0x10, RZ ;  /* 0x00000010a07b7819 */ /* 0x000fe200000006ff */
[----:B------:R-:W-:Y:S01]  /*41d0*/  @P2 FADD R176, R176, 1 ;  /* 0x3f800000b0b02421 */ /* 0x000fe20000000000 */
[----:B------:R-:W-:Y:S02]  /*41e0*/  F2FP.SATFINITE.E4M3.F32.PACK_AB_MERGE_C R174, RZ, R174, RZ ;  /* 0x000000aeffae723e */ /* 0x000fe400048070ff */
[----:B------:R-:W-:Y:S01]  /*41f0*/  F2FP.SATFINITE.E4M3.F32.PACK_AB_MERGE_C R122, RZ, R122, RZ ;  /* 0x0000007aff7a723e */ /* 0x000fe200048070ff */
[----:B------:R-:W-:Y:S01]  /*4200*/  FFMA R176, R179, R176, R178 ;  /* 0x000000b0b3b07223 */ /* 0x000fe200000000b2 */
[----:B------:R-:W-:Y:S01]  /*4210*/  FFMA R178, R124, R121, R123 ;  /* 0x000000797cb27223 */ /* 0x000fe2000000007b */
[----:B------:R-:W-:-:S02]  /*4220*/  SHF.L.U32 R121, R57, 0x10, RZ ;  /* 0x0000001039797819 */ /* 0x000fc400000006ff */
        /* <DEDUP_REMOVED lines=17> */
[----:B------:R-:W-:Y:S01]  /*4340*/  F2FP.SATFINITE.E4M3.F32.PACK_AB_MERGE_C R176, RZ, R176, RZ ;  /* 0x000000b0ffb0723e */ /* 0x000fe200048070ff */
[----:B------:R-:W-:Y:S01]  /*4350*/  @P1 FMUL R177, R177, UR10 ;  /* 0x0000000ab1b11c20 */ /* 0x000fe20008400000 */
[----:B------:R-:W-:Y:S01]  /*4360*/  FFMA R126, R182, R121, R123 ;  /* 0x00000079b67e7223 */ /* 0x000fe2000000007b */
[----:B------:R-:W-:-:S02]  /*4370*/  IMAD.U32 R182, R250, 0x10000, RZ ;  /* 0x00010000fab67824 */ /* 0x000fc400078e00ff */
        /* <DEDUP_REMOVED lines=15> */
[----:B------:R-:W-:Y:S01]  /*4470*/  @P1 FMUL R121, R121, UR10 ;  /* 0x0000000a79791c20 */ /* 0x000fe20008400000 */
[----:B------:R-:W-:Y:S01]  /*4480*/  SHF.L.U32 R178, R178, 0x8, RZ ;  /* 0x00000008b2b27819 */ /* 0x000fe200000006ff */
[----:B------:R-:W-:Y:S01]  /*4490*/  FFMA R181, R183, R182, R234 ;  /* 0x000000b6b7b57223 */ /* 0x000fe200000000ea */
[----:B------:R-:W-:-:S02]  /*44a0*/  PRMT R183, R60, 0x7632, R183 ;  /* 0x000076323cb77816 */ /* 0x000fc400000000b7 */
[----:B------:R-:W-:Y:S01]  /*44b0*/  SHF.L.U32 R234, R31, 0x10, RZ ;  /* 0x000000101fea7819 */ /* 0x000fe200000006ff */
[----:B------:R-:W-:Y:S01]  /*44c0*/  @P1 FMUL R181, R181, UR10 ;  /* 0x0000000ab5b51c20 */ /* 0x000fe20008400000 */
[----:B------:R-:W-:Y:S02]  /*44d0*/  SHF.L.U32 R183, R183, 0x10, RZ ;  /* 0x00000010b7b77819 */ /* 0x000fe400000006ff */
[----:B------:R-:W-:Y:S02]  /*44e0*/  LOP3.LUT R180, R205, 0xffff, R180, 0xf8, !PT ;  /* 0x0000ffffcdb47812 */ /* 0x000fe400078ef8b4 */
[----:B------:R-:W-:Y:S01]  /*44f0*/  F2FP.SATFINITE.E4M3.F32.PACK_AB_MERGE_C R181, RZ, R181, RZ ;  /* 0x000000b5ffb5723e */ /* 0x000fe200048070ff */
[----:B------:R-:W-:Y:S01]  /*4500*/  @P2 FADD R183, R183, 1 ;  /* 0x3f800000b7b72421 */ /* 0x000fe20000000000 */
[----:B------:R-:W-:Y:S02]  /*4510*/  LOP3.LUT R205, R176, 0xff, RZ, 0xc0, !PT ;  /* 0x000000ffb0cd7812 */ /* 0x000fe400078ec0ff */
[----:B------:R-:W-:Y:S01]  /*4520*/  F2FP.SATFINITE.E4M3.F32.PACK_AB_MERGE_C R177, RZ, R177, RZ ;  /* 0x000000b1ffb1723e */ /* 0x000fe200048070ff */
[----:B------:R-:W-:Y:S01]  /*4530*/  FFMA R183, R128, R183, R123 ;  /* 0x000000b780b77223 */ /* 0x000fe2000000007b */
[C---:B------:R-:W-:Y:S01]  /*4540*/  IMAD.U32 R123, R61.reuse, 0x10000, RZ ;  /* 0x000100003d7b7824 */ /* 0x040fe200078e00ff */
[----:B------:R-:W-:-:S02]  /*4550*/  PRMT R128, R61, 0x7632, R128 ;  /* 0x000076323d807816 */ /* 0x000fc40000000080 */
[----:B------:R-:W-:Y:S01]  /*4560*/  @P1 FMUL R183, R183, UR10 ;  /* 0x0000000ab7b71c20 */ /* 0x000fe20008400000 */
[----:B------:R-:W-:Y:S01]  /*4570*/  @P2 FADD R123, R123, 1 ;  /* 0x3f8000007b7b2421 */ /* 0x000fe20000000000 */
[----:B------:R-:W-:Y:S02]  /*4580*/  SHF.L.U32 R128, R128, 0x10, RZ ;  /* 0x0000001080807819 */ /* 0x000fe400000006ff */
[----:B------:R-:W-:Y:S01]  /*4590*/  LOP3.LUT R205, R205, 0xffff, R178, 0xf8, !PT ;  /* 0x0000ffffcdcd7812 */ /* 0x000fe200078ef8b2 */
[----:B------:R-:W-:Y:S01]  /*45a0*/  FFMA R182, R184, R123, R125 ;  /* 0x0000007bb8b67223 */ /* 0x000fe2000000007d */
[----:B------:R-:W-:Y:S01]  /*45b0*/  PRMT R184, R65, 0x7632, R184 ;  /* 0x0000763241b87816 */ /* 0x000fe200000000b8 */
[----:B------:R-:W-:Y:S01]  /*45c0*/  @P2 FADD R128, R128, 1 ;  /* 0x3f80000080802421 */ /* 0x000fe20000000000 */
[----:B------:R-:W-:Y:S01]  /*45d0*/  IMAD.U32 R123, R249, 0x10000, RZ ;  /* 0x00010000f97b7824 */ /* 0x000fe200078e00ff */
[----:B------:R-:W-:Y:S01]  /*45e0*/  SHF.L.U32 R125, R156, 0x10, RZ ;  /* 0x000000109c7d7819 */ /* 0x000fe200000006ff */
[----:B------:R-:W-:Y:S01]  /*45f0*/  @P1 FMUL R182, R182, UR10 ;  /* 0x0000000ab6b61c20 */ /* 0x000fe20008400000 */
[----:B------:R-:W-:Y:S01]  /*4600*/  SHF.L.U32 R184, R184, 0x10, RZ ;  /* 0x00000010b8b87819 */ /* 0x000fe200000006ff */
[----:B------:R-:W-:Y:S01]  /*4610*/  @P2 FADD R123, R123, 1 ;  /* 0x3f8000007b7b2421 */ /* 0x000fe20000000000 */
[----:B------:R-:W-:-:S02]  /*4620*/  F2FP.SATFINITE.E4M3.F32.PACK_AB_MERGE_C R183, RZ, R183, RZ ;  /* 0x000000b7ffb7723e */ /* 0x000fc400048070ff */
[----:B------:R-:W-:Y:S01]  /*4630*/  F2FP.SATFINITE.E4M3.F32.PACK_AB_MERGE_C R179, RZ, R179, RZ ;  /* 0x000000b3ffb3723e */ /* 0x000fe200048070ff */
[----:B------:R-:W-:Y:S01]  /*4640*/  FFMA R127, R129, R128, R184 ;  /* 0x00000080817f7223 */ /* 0x000fe200000000b8 */
[----:B------:R-:W-:Y:S02]  /*4650*/  SHF.L.U32 R128, R62, 0x10, RZ ;  /* 0x000000103e807819 */ /* 0x000fe400000006ff */
[----:B------:R-:W-:Y:S01]  /*4660*/  SHF.L.U32 R184, R66, 0x10, RZ ;  /* 0x0000001042b87819 */ /* 0x000fe200000006ff */
[----:B------:R-:W-:Y:S01]  /*4670*/  @P1 FMUL R127, R127, UR10 ;  /* 0x0000000a7f7f1c20 */ /* 0x000fe20008400000 */
[----:B------:R-:W-:Y:S01]  /*4680*/  SHF.L.U32 R129, R74, 0x10, RZ ;  /* 0x000000104a817819 */ /* 0x000fe200000006ff */
[----:B------:R-:W-:Y:S01]  /*4690*/  @P2 FADD R128, R128, 1 ;  /* 0x3f80000080802421 */ /* 0x000fe20000000000 */
[----:B------:R-:W-:Y:S02]  /*46a0*/  SHF.L.U32 R183, R183, 0x8, RZ ;  /* 0x00000008b7b77819 */ /* 0x000fe400000006ff */
[----:B------:R-:W-:Y:S01]  /*46b0*/  PRMT R179, R179, 0x7104, RZ ;  /* 0x00007104b3b37816 */ /* 0x000fe200000000ff */
[----:B------:R-:W-:Y:S01]  /*46c0*/  FFMA R185, R185, R128, R184 ;  /* 0x00000080b9b97223 */ /* 0x000fe200000000b8 */
[----:B------:R-:W-:Y:S01]  /*46d0*/  FFMA R184, R130, R123, R125 ;  /* 0x0000007b82b87223 */ /* 0x000fe2000000007d */
[----:B------:R-:W-:-:S02]  /*46e0*/  SHF.L.U32 R123, R63, 0x10, RZ ;  /* 0x000000103f7b7819 */ /* 0x000fc400000006ff */
[----:B------:R-:W-:Y:S01]  /*46f0*/  SHF.L.U32 R125, R67, 0x10, RZ ;  /* 0x00000010437d7819 */ /* 0x000fe200000006ff */
[----:B------:R-:W-:Y:S01]  /*4700*/  @P1 FMUL R185, R185, UR10 ;  /* 0x0000000ab9b91c20 */ /* 0x000fe20008400000 */
[----:B------:R-:W-:Y:S01]  /*4710*/  SHF.L.U32 R130, R248, 0x10, RZ ;  /* 0x00000010f8827819 */ /* 0x000fe200000006ff */
[----:B------:R-:W-:Y:S01]  /*4720*/  @P2 FADD R123, R123, 1 ;  /* 0x3f8000007b7b2421 */ /* 0x000fe20000000000 */
[----:B------:R-:W-:Y:S01]  /*4730*/  LOP3.LUT R180, R180, 0xff, RZ, 0xc0, !PT ;  /* 0x000000ffb4b47812 */ /* 0x000fe200078ec0ff */
[----:B------:R-:W-:Y:S01]  /*4740*/  @P1 FMUL R184, R184, UR10 ;  /* 0x0000000ab8b81c20 */ /* 0x000fe20008400000 */
[----:B------:R-:W-:Y:S01]  /*4750*/  F2FP.SATFINITE.E4M3.F32.PACK_AB_MERGE_C R124, RZ, R124, RZ ;  /* 0x0000007cff7c723e */ /* 0x000fe200048070ff */
[----:B------:R-:W-:Y:S01]  /*4760*/  FFMA R128, R186, R123, R125 ;  /* 0x0000007bba807223 */ /* 0x000fe2000000007d */
[----:B------:R-:W-:Y:S01]  /*4770*/  SHF.L.U32 R186, R35, 0x10, RZ ;  /* 0x0000001023ba7819 */ /* 0x000fe200000006ff */
[----:B------:R-:W-:Y:S01]  /*4780*/  @P2 FADD R130, R130, 1 ;  /* 0x3f80000082822421 */ /* 0x000fe20000000000 */
[----:B------:R-:W-:Y:S01]  /*4790*/  SHF.L.U32 R125, R34, 0x10, RZ ;  /* 0x00000010227d7819 */ /* 0x000fe200000006ff */
[----:B------:R-:W-:Y:S01]  /*47a0*/  @P1 FMUL R128, R128, UR10 ;  /* 0x0000000a80801c20 */ /* 0x000fe20008400000 */
[----:B------:R-:W-:Y:S01]  /*47b0*/  F2FP.SATFINITE.E4M3.F32.PACK_AB_MERGE_C R127, RZ, R127, RZ ;  /* 0x0000007fff7f723e */ /* 0x000fe200048070ff */
[----:B------:R-:W-:Y:S01]  /*47c0*/  FFMA R123, R131, R130, R186 ;  /* 0x00000082837b7223 */ /* 0x000fe200000000ba */
[----:B------:R-:W-:Y:S01]  /*47d0*/  IMAD.U32 R186, R68, 0x10000, RZ ;  /* 0x0001000044ba7824 */ /* 0x000fe200078e00ff */
[----:B------:R-:W-:Y:S01]  /*47e0*/  SHF.L.U32 R130, R72, 0x10, RZ ;  /* 0x0000001048827819 */ /* 0x000fe200000006ff */
[----:B------:R-:W-:Y:S01]  /*47f0*/  FFMA R233, R132, R233, R125 ;  /* 0x000000e984e97223 */ /* 0x000fe2000000007d */
[----:B------:R-:W-:Y:S01]  /*4800*/  SHF.L.U32 R125, R73, 0x10, RZ ;  /* 0x00000010497d7819 */ /* 0x000fe200000006ff */
[----:B------:R-:W-:Y:S01]  /*4810*/  @P2 FADD R186, R186, 1 ;  /* 0x3f800000baba2421 */ /* 0x000fe20000000000 */
[----:B------:R-:W-:Y:S01]  /*4820*/  SHF.L.U32 R132, R33, 0x10, RZ ;  /* 0x0000001021847819 */ /* 0x000fe200000006ff */
[----:B------:R-:W-:Y:S01]  /*4830*/  @P1 FMUL R233, R233, UR10 ;  /* 0x0000000ae9e91c20 */ /* 0x000fe20008400000 */
[----:B------:R-:W-:Y:S01]  /*4840*/  SHF.L.U32 R131, R83, 0x10, RZ ;  /* 0x0000001053837819 */ /* 0x000fe200000006ff */
[----:B------:R-:W-:Y:S01]  /*4850*/  FFMA R186, R187, R186, R130 ;  /* 0x000000babbba7223 */ /* 0x000fe20000000082 */
[----:B------:R-:W-:Y:S01]  /*4860*/  SHF.L.U32 R187, R69, 0x10, RZ ;  /* 0x0000001045bb7819 */ /* 0x000fe200000006ff */
[----:B------:R-:W-:Y:S01]  /*4870*/  IMAD.U32 R130, R246, 0x10000, RZ ;  /* 0x00010000f6827824 */ /* 0x000fe200078e00ff */
[----:B------:R-:W-:Y:S01]  /*4880*/  F2FP.SATFINITE.E4M3.F32.PACK_AB_MERGE_C R233, RZ, R233, RZ ;  /* 0x000000e9ffe9723e */ /* 0x000fe200048070ff */
[----:B------:R-:W-:Y:S01]  /*4890*/  @P1 FMUL R186, R186, UR10 ;  /* 0x0000000ababa1c20 */ /* 0x000fe20008400000 */
[----:B------:R-:W-:Y:S01]  /*48a0*/  LOP3.LUT R124, R124, 0xffff, RZ, 0xc0, !PT ;  /* 0x0000ffff7c7c7812 */ /* 0x000fe200078ec0ff */
[----:B------:R-:W-:Y:S01]  /*48b0*/  @P2 FADD R187, R187, 1 ;  /* 0x3f800000bbbb2421 */ /* 0x000fe20000000000 */
[----:B------:R-:W-:Y:S01]  /*48c0*/  @P2 FADD R130, R130, 1 ;  /* 0x3f80000082822421 */ /* 0x000fe20000000000 */
        /* <DEDUP_REMOVED lines=13> */
[----:B------:R-:W-:Y:S01]  /*49a0*/  IMAD.U32 R125, R71, 0x10000, RZ ;  /* 0x00010000477d7824 */ /* 0x000fe200078e00ff */
[----:B------:R-:W-:Y:S01]  /*49b0*/  SHF.L.U32 R129, R75, 0x10, RZ ;  /* 0x000000104b817819 */ /* 0x000fe200000006ff */
[----:B------:R-:W-:Y:S01]  /*49c0*/  FFMA R188, R189, R188, R132 ;  /* 0x000000bcbdbc7223 */ /* 0x000fe20000000084 */
[----:B------:R-:W-:Y:S01]  /*49d0*/  SHF.L.U32 R189, R76, 0x10, RZ ;  /* 0x000000104cbd7819 */ /* 0x000fe200000006ff */
[----:B------:R-:W-:Y:S01]  /*49e0*/  @P2 FADD R125, R125, 1 ;  /* 0x3f8000007d7d2421 */ /* 0x000fe20000000000 */
[----:B------:R-:W-:Y:S01]  /*49f0*/  @P1 FMUL R190, R190, UR10 ;  /* 0x0000000abebe1c20 */ /* 0x000fe20008400000 */
[----:B------:R-:W-:Y:S01]  /*4a00*/  @P1 FMUL R188, R188, UR10 ;  /* 0x0000000abcbc1c20 */ /* 0x000fe20008400000 */
[----:B------:R-:W-:Y:S01]  /*4a10*/  @P1 FMUL R130, R130, UR10 ;  /* 0x0000000a82821c20 */ /* 0x000fe20008400000 */
[----:B------:R-:W-:Y:S01]  /*4a20*/  FFMA R132, R192, R125, R129 ;  /* 0x0000007dc0847223 */ /* 0x000fe20000000081 */
[----:B------:R-:W-:Y:S01]  /*4a30*/  SHF.L.U32 R192, R244, 0x10, RZ ;  /* 0x00000010f4c07819 */ /* 0x000fe200000006ff */
[----:B------:R-:W-:Y:S01]  /*4a40*/  @P2 FADD R189, R189, 1 ;  /* 0x3f800000bdbd2421 */ /* 0x000fe20000000000 */
[----:B------:R-:W-:Y:S01]  /*4a50*/  SHF.L.U32 R129, R80, 0x10, RZ ;  /* 0x0000001050817819 */ /* 0x000fe200000006ff */
[----:B------:R-:W-:Y:S01]  /*4a60*/  @P1 FMUL R132, R132, UR10 ;  /* 0x0000000a84841c20 */ /* 0x000fe20008400000 */
[----:B------:R-:W-:Y:S01]  /*4a70*/  F2FP.SATFINITE.E4M3.F32.PACK_AB_MERGE_C R188, RZ, R188, RZ ;  /* 0x000000bcffbc723e */ /* 0x000fe200048070ff */
[----:B------:R-:W-:Y:S01]  /*4a80*/  @P2 FADD R192, R192, 1 ;  /* 0x3f800000c0c02421 */ /* 0x000fe20000000000 */
[----:B------:R-:W-:-:S02]  /*4a90*/  IMAD.SHL.U32 R124, R124, 0x1000000, RZ ;  /* 0x010000007c7c7824 */ /* 0x000fc400078e00ff */
        /* <DEDUP_REMOVED lines=8> */
[----:B------:R-:W-:Y:S01]  /*4b20*/  @P1 FMUL R125, R125, UR10 ;  /* 0x0000000a7d7d1c20 */ /* 0x000fe20008400000 */
        /* <DEDUP_REMOVED lines=13> */
[----:B------:R-:W-:-:S02]  /*4c00*/  IMAD.U32 R194, R78, 0x10000, RZ ;  /* 0x000100004ec27824 */ /* 0x000fc400078e00ff */
        /* <DEDUP_REMOVED lines=9> */
[----:B------:R-:W-:Y:S02]  /*4ca0*/  IMAD.U32 R196, R231, 0x10000, RZ ;  /* 0x00010000e7c47824 */ /* 0x000fe400078e00ff */
        /* <DEDUP_REMOVED lines=15> */
[----:B------:R-:W-:Y:S01]  /*4da0*/  SHF.L.U32 R140, R229, 0x10, RZ ;  /* 0x00000010e58c7819 */ /* 0x000fe200000006ff */
[----:B------:R-:W-:-:S02]  /*4db0*/  IMAD.U32 R131, R85, 0x10000, RZ ;  /* 0x0001000055837824 */ /* 0x000fc400078e00ff */
[----:B------:R-:W-:Y:S01]  /*4dc0*/  FFMA R195, R199, R196, R198 ;  /* 0x000000c4c7c37223 */ /* 0x000fe200000000c6 */
[----:B------:R-:W-:Y:S01]  /*4dd0*/  SHF.L.U32 R198, R25, 0x10, RZ ;  /* 0x0000001019c67819 */ /* 0x000fe200000006ff */
[----:B------:R-:W-:Y:S02]  /*4de0*/  IMAD.U32 R199, R228, 0x10000, RZ ;  /* 0x00010000e4c77824 */ /* 0x000fe400078e00ff */
[----:B------:R-:W-:Y:S01]  /*4df0*/  @P2 FADD R131, R131, 1 ;  /* 0x3f80000083832421 */ /* 0x000fe20000000000 */
[----:B------:R-:W-:Y:S01]  /*4e00*/  @P2 FADD R140, R140, 1 ;  /* 0x3f8000008c8c2421 */ /* 0x000fe20000000000 */
[----:B------:R-:W-:Y:S01]  /*4e10*/  F2FP.SATFINITE.E4M3.F32.PACK_AB_MERGE_C R125, RZ, R125, RZ ;  /* 0x0000007dff7d723e */ /* 0x000fe200048070ff */
[----:B------:R-:W-:Y:S01]  /*4e20*/  @P2 FADD R199, R199, 1 ;  /* 0x3f800000c7c72421 */ /* 0x000fe20000000000 */
        /* <DEDUP_REMOVED lines=22> */
[----:B------:R-:W-:Y:S01]  /*4f90*/  @P2 FADD R139, R139, 1 ;  /* 0x3f8000008b8b2421 */ /* 0x000fe20000000000 */
[----:B------:R-:W-:Y:S01]  /*4fa0*/  SHF.L.U32 R143, R20, 0x10, RZ ;  /* 0x00000010148f7819 */ /* 0x000fe200000006ff */
[----:B------:R-:W-:Y:S01]  /*4fb0*/  @P2 FADD R200, R200, 1 ;  /* 0x3f800000c8c82421 */ /* 0x000fe20000000000 */
[----:B------:R-:W-:Y:S01]  /*4fc0*/  @P2 FADD R201, R201, 1 ;  /* 0x3f800000c9c92421 */ /* 0x000fe20000000000 */
[----:B------:R-:W-:Y:S01]  /*4fd0*/  @P1 FMUL R198, R198, UR10 ;  /* 0x0000000ac6c61c20 */ /* 0x000fe20008400000 */
        /* <DEDUP_REMOVED lines=30> */
[----:B------:R-:W-:Y:S01]  /*51c0*/  LOP3.LUT R200, R200, 0xff, RZ, 0xc0, !PT ;  /* 0x000000ffc8c87812 */ /* 0x000fe200078ec0ff */
        /* <DEDUP_REMOVED lines=11> */
[----:B------:R-:W-:Y:S01]  /*5280*/  LOP3.LUT R125, R125, 0xffff, RZ, 0xc0, !PT ;  /* 0x0000ffff7d7d7812 */ /* 0x000fe200078ec0ff */
        /* <DEDUP_REMOVED lines=24> */
[----:B------:R-:W-:-:S02]  /*5410*/  IMAD.U32 R219, R109, 0x10000, RZ ;  /* 0x000100006ddb7824 */ /* 0x000fc400078e00ff */
[----:B------:R-:W-:Y:S01]  /*5420*/  @P2 FADD R142, R142, 1 ;  /* 0x3f8000008e8e2421 */ /* 0x000fe20000000000 */
[----:B------:R-:W-:Y:S01]  /*5430*/  SHF.L.U32 R147, R107, 0x10, RZ ;  /* 0x000000106b937819 */ /* 0x000fe200000006ff */
[----:B------:R-:W-:Y:S01]  /*5440*/  @P1 FMUL R218, R218, UR10 ;  /* 0x0000000adada1c20 */ /* 0x000fe20008400000 */
[----:B------:R-:W-:Y:S01]  /*5450*/  @P2 FADD R145, R145, 1 ;  /* 0x3f80000091912421 */ /* 0x000fe20000000000 */
[----:B------:R-:W-:Y:S01]  /*5460*/  FFMA R142, R151, R142, R148 ;  /* 0x0000008e978e7223 */ /* 0x000fe20000000094 */
[----:B------:R-:W-:Y:S01]  /*5470*/  SHF.L.U32 R148, R108, 0x10, RZ ;  /* 0x000000106c947819 */ /* 0x000fe200000006ff */
[----:B------:R-:W-:Y:S01]  /*5480*/  @P2 FADD R219, R219, 1 ;  /* 0x3f800000dbdb2421 */ /* 0x000fe20000000000 */
[----:B------:R-:W-:Y:S01]  /*5490*/  FFMA R145, R220, R145, R147 ;  /* 0x00000091dc917223 */ /* 0x000fe20000000093 */
[----:B------:R-:W-:Y:S01]  /*54a0*/  SHF.L.U32 R220, R112, 0x10, RZ ;  /* 0x0000001070dc7819 */ /* 0x000fe200000006ff */
[----:B------:R-:W-:Y:S01]  /*54b0*/  @P1 FMUL R150, R150, UR10 ;  /* 0x0000000a96961c20 */ /* 0x000fe20008400000 */
        /* <DEDUP_REMOVED lines=10> */
[----:B------:R-:W-:Y:S01]  /*5560*/  @P2 FADD R148, R148, 1 ;  /* 0x3f80000094942421 */ /* 0x000fe20000000000 */
[----:B------:R-:W-:Y:S01]  /*5570*/  FFMA R152, R152, R147, R149 ;  /* 0x0000009398987223 */ /* 0x000fe20000000095 */
[----:B------:R-:W-:Y:S01]  /*5580*/  SHF.L.U32 R147, R113, 0x10, RZ ;  /* 0x0000001071937819 */ /* 0x000fe200000006ff */
[----:B------:R-:W-:Y:S01]  /*5590*/  @P1 FMUL R142, R142, UR10 ;  /* 0x0000000a8e8e1c20 */ /* 0x000fe20008400000 */
        /* <DEDUP_REMOVED lines=49> */
[----:B------:R-:W-:Y:S01]  /*58b0*/  LOP3.LUT R186, R181, 0xff, RZ, 0xc0, !PT ;  /* 0x000000ffb5ba7812 */ /* 0x000fe200078ec0ff */
[----:B------:R-:W-:Y:S01]  /*58c0*/  @P1 FMUL R216, R216, UR10 ;  /* 0x0000000ad8d81c20 */ /* 0x000fe20008400000 */
[----:B------:R-:W-:Y:S01]  /*58d0*/  LOP3.LUT R181, R154, 0xff, RZ, 0xc0, !PT ;  /* 0x000000ff9ab57812 */ /* 0x000fe200078ec0ff */
[----:B------:R-:W-:Y:S01]  /*58e0*/  @P1 FMUL R217, R217, UR10 ;  /* 0x0000000ad9d91c20 */ /* 0x000fe20008400000 */
[----:B------:R-:W-:-:S02]  /*58f0*/  LOP3.LUT R186, R186, 0xffff, R183, 0xf8, !PT ;  /* 0x0000ffffbaba7812 */ /* 0x000fc400078ef8b7 */
[----:B------:R-:W-:Y:S02]  /*5900*/  LOP3.LUT R154, R189, 0xff, RZ, 0xc0, !PT ;  /* 0x000000ffbd9a7812 */ /* 0x000fe400078ec0ff */
[----:B------:R-:W-:Y:S02]  /*5910*/  SHF.L.U32 R183, R192, 0x8, RZ ;  /* 0x00000008c0b77819 */ /* 0x000fe400000006ff */
[----:B------:R-:W-:Y:S02]  /*5920*/  MOV R189, UR6 ;  /* 0x0000000600bd7c02 */ /* 0x000fe40008000f00 */
[----:B------:R-:W-:Y:S02]  /*5930*/  LOP3.LUT R183, R154, 0xffff, R183, 0xf8, !PT ;  /* 0x0000ffff9ab77812 */ /* 0x000fe400078ef8b7 */
[----:B------:R-:W-:Y:S02]  /*5940*/  LOP3.LUT R203, R208, 0xffffff00, RZ, 0xc0, !PT ;  /* 0xffffff00d0cb7812 */ /* 0x000fe400078ec0ff */
[----:B------:R-:W-:-:S02]  /*5950*/  F2FP.SATFINITE.E4M3.F32.PACK_AB_MERGE_C R190, RZ, R194, RZ ;  /* 0x000000c2ffbe723e */ /* 0x000fc400048070ff */
[----:B------:R-:W-:Y:S01]  /*5960*/  LOP3.LUT R178, R181, 0xffff, R178, 0xf8, !PT ;  /* 0x0000ffffb5b27812 */ /* 0x000fe200078ef8b2 */
[----:B------:R-:W-:Y:S01]  /*5970*/  IMAD.SHL.U32 R181, R202, 0x100, RZ ;  /* 0x00000100cab57824 */ /* 0x000fe200078e00ff */
[----:B------:R-:W-:Y:S02]  /*5980*/  LOP3.LUT R190, R203, 0xffff, R190, 0xf8, !PT ;  /* 0x0000ffffcbbe7812 */ /* 0x000fe400078ef8be */
[----:B0-----:R-:W-:Y:S02]  /*5990*/  LOP3.LUT R154, R171, 0x7f, RZ, 0xc0, !PT ;  /* 0x0000007fab9a7812 */ /* 0x001fe400078ec0ff */
[----:B------:R-:W-:Y:S02]  /*59a0*/  F2FP.SATFINITE.E4M3.F32.PACK_AB_MERGE_C R194, RZ, R198, RZ ;  /* 0x000000c6ffc2723e */ /* 0x000fe400048070ff */
[----:B------:R-:W-:Y:S02]  /*59b0*/  LOP3.LUT R154, R154, 0x80, R189, 0xf8, !PT ;  /* 0x000000809a9a7812 */ /* 0x000fe400078ef8bd */
[----:B------:R-:W-:-:S02]  /*59c0*/  SHF.L.U32 R189, R134, 0x10, RZ ;  /* 0x0000001086bd7819 */ /* 0x000fc400000006ff */
[----:B------:R-:W-:Y:S02]  /*59d0*/  LOP3.LUT R134, R151, 0xff, RZ, 0xc0, !PT ;  /* 0x000000ff97867812 */ /* 0x000fe400078ec0ff */
[----:B------:R-:W-:Y:S02]  /*59e0*/  SHF.L.U32 R151, R152, 0x8, RZ ;  /* 0x0000000898977819 */ /* 0x000fe400000006ff */
[----:B------:R-:W-:Y:S02]  /*59f0*/  LOP3.LUT R203, R210, 0xffffff00, RZ, 0xc0, !PT ;  /* 0xffffff00d2cb7812 */ /* 0x000fe400078ec0ff */
[----:B------:R-:W-:Y:S01]  /*5a00*/  LOP3.LUT R151, R134, 0xffff, R151, 0xf8, !PT ;  /* 0x0000ffff86977812 */ /* 0x000fe200078ef897 */
[----:B------:R-:W-:Y:S01]  /*5a10*/  IMAD.U32 R134, R177, 0x10000, RZ ;  /* 0x00010000b1867824 */ /* 0x000fe200078e00ff */
[----:B------:R-:W-:Y:S02]  /*5a20*/  F2FP.SATFINITE.E4M3.F32.PACK_AB_MERGE_C R198, RZ, R213, RZ ;  /* 0x000000d5ffc6723e */ /* 0x000fe400048070ff */
[----:B------:R-:W-:-:S02]  /*5a30*/  LOP3.LUT R181, R200, 0xffff, R181, 0xf8, !PT ;  /* 0x0000ffffc8b57812 */ /* 0x000fc400078ef8b5 */
[----:B------:R-:W-:Y:S02]  /*5a40*/  LOP3.LUT R205, R205, 0xff0000, R134, 0xf8, !PT ;  /* 0x00ff0000cdcd7812 */ /* 0x000fe400078ef886 */
[----:B------:R-:W-:Y:S02]  /*5a50*/  LOP3.LUT R134, R180, 0xff00, R179, 0xf8, !PT ;  /* 0x0000ff00b4867812 */ /* 0x000fe400078ef8b3 */
[----:B------:R-:W-:Y:S02]  /*5a60*/  SHF.L.U32 R180, R201, 0x10, RZ ;  /* 0x00000010c9b47819 */ /* 0x000fe400000006ff */
[----:B------:R-:W-:Y:S02]  /*5a70*/  LOP3.LUT R198, R203, 0xffff, R198, 0xf8, !PT ;  /* 0x0000ffffcbc67812 */ /* 0x000fe400078ef8c6 */
[----:B------:R-:W-:Y:S02]  /*5a80*/  F2FP.SATFINITE.E4M3.F32.PACK_AB_MERGE_C R219, RZ, R219, RZ ;  /* 0x000000dbffdb723e */ /* 0x000fe400048070ff */
[----:B------:R-:W-:-:S02]  /*5a90*/  F2FP.SATFINITE.E4M3.F32.PACK_AB_MERGE_C R203, RZ, R220, RZ ;  /* 0x000000dcffcb723e */ /* 0x000fc400048070ff */
[----:B------:R-:W-:Y:S02]  /*5aa0*/  LOP3.LUT R155, R155, 0xff, RZ, 0xc0, !PT ;  /* 0x000000ff9b9b7812 */ /* 0x000fe400078ec0ff */
[----:B------:R-:W-:Y:S02]  /*5ab0*/  LOP3.LUT R181, R181, 0xff0000, R180, 0xf8, !PT ;  /* 0x00ff0000b5b57812 */ /* 0x000fe400078ef8b4 */
[----:B------:R-:W-:Y:S02]  /*5ac0*/  SHF.L.U32 R180, R219, 0x10, RZ ;  /* 0x00000010dbb47819 */ /* 0x000fe400000006ff */
[----:B------:R-:W-:Y:S02]  /*5ad0*/  LOP3.LUT R203, R212, 0xffff, R203, 0xf8, !PT ;  /* 0x0000ffffd4cb7812 */ /* 0x000fe400078ef8cb */
[----:B------:R-:W-:Y:S02]  /*5ae0*/  LOP3.LUT R118, R155, 0xff00, R118, 0xf8, !PT ;  /* 0x0000ff009b767812 */ /* 0x000fe400078ef876 */
[----:B------:R-:W-:-:S02]  /*5af0*/  F2FP.SATFINITE.E4M3.F32.PACK_AB_MERGE_C R204, RZ, R218, RZ ;  /* 0x000000daffcc723e */ /* 0x000fc400048070ff */
[----:B------:R-:W-:Y:S02]  /*5b00*/  LOP3.LUT R116, R116, 0xff0000, R189, 0xf8, !PT ;  /* 0x00ff000074747812 */ /* 0x000fe400078ef8bd */
[----:B------:R-:W-:Y:S02]  /*5b10*/  SHF.L.U32 R155, R120, 0x10, RZ ;  /* 0x00000010789b7819 */ /* 0x000fe400000006ff */
[----:B------:R-:W-:Y:S02]  /*5b20*/  PRMT R120, R174, 0x7104, RZ ;  /* 0x00007104ae787816 */ /* 0x000fe400000000ff */
[----:B------:R-:W-:Y:S02]  /*5b30*/  LOP3.LUT R189, R136, 0xff, RZ, 0xc0, !PT ;  /* 0x000000ff88bd7812 */ /* 0x000fe400078ec0ff */
[----:B------:R-:W-:Y:S02]  /*5b40*/  LOP3.LUT R151, R151, 0xff0000, R180, 0xf8, !PT ;  /* 0x00ff000097977812 */ /* 0x000fe400078ef8b4 */
[----:B------:R-:W-:-:S02]  /*5b50*/  LOP3.LUT R180, R203, 0xff, RZ, 0xc0, !PT ;  /* 0x000000ffcbb47812 */ /* 0x000fc400078ec0ff */
[----:B------:R-:W-:Y:S02]  /*5b60*/  LOP3.LUT R204, R211, 0xffff, R204, 0xf8, !PT ;  /* 0x0000ffffd3cc7812 */ /* 0x000fe400078ef8cc */
[----:B------:R-:W-:Y:S02]  /*5b70*/  LOP3.LUT R203, R118, 0xff0000, R137, 0xf8, !PT ;  /* 0x00ff000076cb7812 */ /* 0x000fe400078ef889 */
[----:B------:R-:W-:Y:S02]  /*5b80*/  LOP3.LUT R120, R189, 0xff00, R120, 0xf8, !PT ;  /* 0x0000ff00bd787812 */ /* 0x000fe400078ef878 */
[----:B------:R-:W-:Y:S02]  /*5b90*/  SHF.L.U32 R137, R122, 0x10, RZ ;  /* 0x000000107a897819 */ /* 0x000fe400000006ff */
[----:B------:R-:W-:Y:S02]  /*5ba0*/  LOP3.LUT R177, R204, 0xff, RZ, 0xc0, !PT ;  /* 0x000000ffccb17812 */ /* 0x000fe400078ec0ff */
[----:B------:R-:W-:-:S02]  /*5bb0*/  PRMT R152, R188, 0x7104, RZ ;  /* 0x00007104bc987816 */ /* 0x000fc400000000ff */
[----:B------:R-:W-:Y:S02]  /*5bc0*/  LOP3.LUT R185, R185, 0xff, RZ, 0xc0, !PT ;  /* 0x000000ffb9b97812 */ /* 0x000fe400078ec0ff */
[----:B------:R-:W-:Y:S02]  /*5bd0*/  LOP3.LUT R204, R120, 0xff0000, R137, 0xf8, !PT ;  /* 0x00ff000078cc7812 */ /* 0x000fe400078ef889 */
[----:B------:R-:W-:Y:S02]  /*5be0*/  LOP3.LUT R120, R127, 0xffff, RZ, 0xc0, !PT ;  /* 0x0000ffff7f787812 */ /* 0x000fe400078ec0ff */
[----:B------:R-:W-:Y:S02]  /*5bf0*/  PRMT R150, R150, 0x7104, RZ ;  /* 0x0000710496967816 */ /* 0x000fe400000000ff */
[----:B------:R-:W-:Y:S02]  /*5c00*/  SHF.L.U32 R127, R126, 0x10, RZ ;  /* 0x000000107e7f7819 */ /* 0x000fe400000006ff */
[----:B------:R-:W-:-:S02]  /*5c10*/  F2FP.SATFINITE.E4M3.F32.PACK_AB_MERGE_C R153, RZ, R153, RZ ;  /* 0x00000099ff99723e */ /* 0x000fc400048070ff */
[----:B------:R-:W-:Y:S02]  /*5c20*/  LOP3.LUT R126, R133, 0xffff, RZ, 0xc0, !PT ;  /* 0x0000ffff857e7812 */ /* 0x000fe400078ec0ff */
[----:B------:R-:W-:Y:S02]  /*5c30*/  LOP3.LUT R152, R185, 0xff00, R152, 0xf8, !PT ;  /* 0x0000ff00b9987812 */ /* 0x000fe400078ef898 */
[----:B------:R-:W-:Y:S01]  /*5c40*/  SHF.L.U32 R133, R132, 0x10, RZ ;  /* 0x0000001084857819 */ /* 0x000fe200000006ff */
[----:B------:R-:W-:Y:S01]  /*5c50*/  IMAD.SHL.U32 R126, R126, 0x1000000, RZ ;  /* 0x010000007e7e7824 */ /* 0x000fe200078e00ff */
[----:B------:R-:W-:Y:S02]  /*5c60*/  PRMT R136, R184, 0x7104, RZ ;  /* 0x00007104b8887816 */ /* 0x000fe400000000ff */
[----:B------:R-:W-:Y:S02]  /*5c70*/  LOP3.LUT R175, R175, 0xff, RZ, 0xc0, !PT ;  /* 0x000000ffafaf7812 */ /* 0x000fe400078ec0ff */
[----:B------:R-:W-:-:S02]  /*5c80*/  F2FP.SATFINITE.E4M3.F32.PACK_AB_MERGE_C R191, RZ, R191, RZ ;  /* 0x000000bfffbf723e */ /* 0x000fc400048070ff */
[----:B------:R-:W-:Y:S02]  /*5c90*/  LOP3.LUT R150, R177, 0xff00, R150, 0xf8, !PT ;  /* 0x0000ff00b1967812 */ /* 0x000fe400078ef896 */
[----:B------:R-:W-:Y:S02]  /*5ca0*/  SHF.L.U32 R137, R120, 0x18, RZ ;  /* 0x0000001878897819 */ /* 0x000fe400000006ff */
[----:B------:R-:W-:Y:S02]  /*5cb0*/  F2FP.SATFINITE.E4M3.F32.PACK_AB_MERGE_C R130, RZ, R130, RZ ;  /* 0x00000082ff82723e */ /* 0x000fe400048070ff */
[----:B------:R-:W-:Y:S02]  /*5cc0*/  PRMT R177, R153, 0x7104, RZ ;  /* 0x0000710499b17816 */ /* 0x000fe400000000ff */
[----:B------:R-:W-:Y:S02]  /*5cd0*/  LOP3.LUT R120, R205, 0xff000000, R124, 0xf8, !PT ;  /* 0xff000000cd787812 */ /* 0x000fe400078ef87c */
[----:B------:R-:W-:-:S02]  /*5ce0*/  SHF.L.U32 R153, R135, 0x18, RZ ;  /* 0x0000001887997819 */ /* 0x000fc400000006ff */
[----:B------:R-:W-:Y:S02]  /*5cf0*/  LOP3.LUT R205, R134, 0xff0000, R127, 0xf8, !PT ;  /* 0x00ff000086cd7812 */ /* 0x000fe400078ef87f */
[----:B------:R-:W-:Y:S02]  /*5d00*/  LOP3.LUT R152, R152, 0xff0000, R133, 0xf8, !PT ;  /* 0x00ff000098987812 */ /* 0x000fe400078ef885 */
[----:B------:R-:W-:Y:S02]  /*5d10*/  LOP3.LUT R136, R175, 0xff00, R136, 0xf8, !PT ;  /* 0x0000ff00af887812 */ /* 0x000fe400078ef888 */
[----:B------:R-:W-:Y:S02]  /*5d20*/  SHF.L.U32 R127, R128, 0x10, RZ ;  /* 0x00000010807f7819 */ /* 0x000fe400000006ff */
[----:B------:R-:W-:Y:S02]  /*5d30*/  SHF.L.U32 R125, R125, 0x18, RZ ;  /* 0x000000187d7d7819 */ /* 0x000fe400000006ff */
[----:B------:R-:W-:-:S02]  /*5d40*/  F2FP.SATFINITE.E4M3.F32.PACK_AB_MERGE_C R182, RZ, R182, RZ ;  /* 0x000000b6ffb6723e */ /* 0x000fc400048070ff */
[----:B------:R-:W-:Y:S02]  /*5d50*/  SHF.L.U32 R187, R187, 0x10, RZ ;  /* 0x00000010bbbb7819 */ /* 0x000fe400000006ff */
[----:B------:R-:W-:Y:S02]  /*5d60*/  SHF.L.U32 R174, R191, 0x10, RZ ;  /* 0x00000010bfae7819 */ /* 0x000fe400000006ff */
[----:B------:R-:W-:Y:S02]  /*5d70*/  LOP3.LUT R130, R130, 0xffff, RZ, 0xc0, !PT ;  /* 0x0000ffff82827812 */ /* 0x000fe400078ec0ff */
[----:B------:R-:W-:Y:S02]  /*5d80*/  F2FP.SATFINITE.E4M3.F32.PACK_AB_MERGE_C R193, RZ, R193, RZ ;  /* 0x000000c1ffc1723e */ /* 0x000fe400048070ff */
[----:B------:R-:W-:Y:S02]  /*5d90*/  LOP3.LUT R206, R206, 0xff0000, R155, 0xf8, !PT ;  /* 0x00ff0000cece7812 */ /* 0x000fe400078ef89b */
[----:B------:R-:W-:-:S02]  /*5da0*/  LOP3.LUT R116, R116, 0xff000000, R153, 0xf8, !PT ;  /* 0xff00000074747812 */ /* 0x000fc400078ef899 */
[----:B------:R-:W-:Y:S02]  /*5db0*/  LOP3.LUT R136, R136, 0xff0000, R127, 0xf8, !PT ;  /* 0x00ff000088887812 */ /* 0x000fe400078ef87f */
[----:B------:R-:W-:Y:S02]  /*5dc0*/  LOP3.LUT R207, R152, R125, RZ, 0xfc, !PT ;  /* 0x0000007d98cf7212 */ /* 0x000fe400078efcff */
[----:B------:R-:W-:Y:S01]  /*5dd0*/  F2FP.SATFINITE.E4M3.F32.PACK_AB_MERGE_C R195, RZ, R195, RZ ;  /* 0x000000c3ffc3723e */ /* 0x000fe200048070ff */
[----:B------:R-:W0:Y:S01]  /*5de0*/  LDC.64 R152, c[0x0][0x3c8] ;  /* 0x0000f200ff987b82 */ /* 0x000e220000000a00 */
[----:B------:R-:W-:Y:S02]  /*5df0*/  F2FP.SATFINITE.E4M3.F32.PACK_AB_MERGE_C R197, RZ, R197, RZ ;  /* 0x000000c5ffc5723e */ /* 0x000fe400048070ff */
[----:B------:R-:W-:Y:S02]  /*5e00*/  SHF.L.U32 R155, R182, 0x10, RZ ;  /* 0x00000010b69b7819 */ /* 0x000fe400000006ff */
[----:B------:R-:W-:-:S02]  /*5e10*/  LOP3.LUT R178, R178, 0xff0000, R187, 0xf8, !PT ;  /* 0x00ff0000b2b27812 */ /* 0x000fc400078ef8bb */
[----:B------:R-:W-:Y:S02]  /*5e20*/  LOP3.LUT R183, R183, 0xff0000, R174, 0xf8, !PT ;  /* 0x00ff0000b7b77812 */ /* 0x000fe400078ef8ae */
[----:B------:R-:W-:Y:S02]  /*5e30*/  SHF.L.U32 R127, R130, 0x18, RZ ;  /* 0x00000018827f7819 */ /* 0x000fe400000006ff */
[----:B------:R-:W-:Y:S02]  /*5e40*/  PRMT R174, R193, 0x7104, RZ ;  /* 0x00007104c1ae7816 */ /* 0x000fe400000000ff */
[----:B------:R-:W-:Y:S02]  /*5e50*/  LOP3.LUT R175, R190, 0xff, RZ, 0xc0, !PT ;  /* 0x000000ffbeaf7812 */ /* 0x000fe400078ec0ff */
[----:B------:R-:W-:Y:S02]  /*5e60*/  F2FP.SATFINITE.E4M3.F32.PACK_AB_MERGE_C R138, RZ, R138, RZ ;  /* 0x0000008aff8a723e */ /* 0x000fe400048070ff */
[----:B------:R-:W-:-:S02]  /*5e70*/  F2FP.SATFINITE.E4M3.F32.PACK_AB_MERGE_C R140, RZ, R140, RZ ;  /* 0x0000008cff8c723e */ /* 0x000fc400048070ff */
[----:B------:R-:W-:Y:S02]  /*5e80*/  LOP3.LUT R195, R195, 0xff, RZ, 0xc0, !PT ;  /* 0x000000ffc3c37812 */ /* 0x000fe400078ec0ff */
[----:B------:R-:W-:Y:S02]  /*5e90*/  SHF.L.U32 R176, R197, 0x8, RZ ;  /* 0x00000008c5b07819 */ /* 0x000fe400000006ff */
[----:B------:R-:W-:Y:S02]  /*5ea0*/  LOP3.LUT R186, R186, 0xff0000, R155, 0xf8, !PT ;  /* 0x00ff0000baba7812 */ /* 0x000fe400078ef89b */
[----:B------:R-:W-:Y:S02]  /*5eb0*/  F2FP.SATFINITE.E4M3.F32.PACK_AB_MERGE_C R196, RZ, R196, RZ ;  /* 0x000000c4ffc4723e */ /* 0x000fe400048070ff */
[----:B------:R-:W-:Y:S02]  /*5ec0*/  LOP3.LUT R124, R178, 0xff000000, R127, 0xf8, !PT ;  /* 0xff000000b27c7812 */ /* 0x000fe400078ef87f */
[----:B------:R-:W-:-:S02]  /*5ed0*/  LOP3.LUT R194, R209, 0xffff, R194, 0xf8, !PT ;  /* 0x0000ffffd1c27812 */ /* 0x000fc400078ef8c2 */
[----:B------:R-:W-:Y:S02]  /*5ee0*/  F2FP.SATFINITE.E4M3.F32.PACK_AB_MERGE_C R199, RZ, R199, RZ ;  /* 0x000000c7ffc7723e */ /* 0x000fe400048070ff */
[----:B------:R-:W-:Y:S02]  /*5ef0*/  LOP3.LUT R174, R175, 0xff00, R174, 0xf8, !PT ;  /* 0x0000ff00afae7812 */ /* 0x000fe400078ef8ae */
[----:B------:R-:W-:Y:S02]  /*5f00*/  SHF.L.U32 R127, R138, 0x10, RZ ;  /* 0x000000108a7f7819 */ /* 0x000fe400000006ff */
[----:B------:R-:W-:Y:S02]  /*5f10*/  F2FP.SATFINITE.E4M3.F32.PACK_AB_MERGE_C R117, RZ, R117, RZ ;  /* 0x00000075ff75723e */ /* 0x000fe400048070ff */
[----:B------:R-:W-:Y:S02]  /*5f20*/  LOP3.LUT R140, R140, 0xffff, RZ, 0xc0, !PT ;  /* 0x0000ffff8c8c7812 */ /* 0x000fe400078ec0ff */
[----:B------:R-:W-:-:S02]  /*5f30*/  F2FP.SATFINITE.E4M3.F32.PACK_AB_MERGE_C R145, RZ, R145, RZ ;  /* 0x00000091ff91723e */ /* 0x000fc400048070ff */
[----:B------:R-:W-:Y:S02]  /*5f40*/  F2FP.SATFINITE.E4M3.F32.PACK_AB_MERGE_C R148, RZ, R148, RZ ;  /* 0x00000094ff94723e */ /* 0x000fe400048070ff */
[----:B------:R-:W-:Y:S02]  /*5f50*/  F2FP.SATFINITE.E4M3.F32.PACK_AB_MERGE_C R123, RZ, R123, RZ ;  /* 0x0000007bff7b723e */ /* 0x000fe400048070ff */
[----:B------:R-:W-:Y:S02]  /*5f60*/  F2FP.SATFINITE.E4M3.F32.PACK_AB_MERGE_C R142, RZ, R142, RZ ;  /* 0x0000008eff8e723e */ /* 0x000fe400048070ff */
[----:B------:R-:W-:Y:S02]  /*5f70*/  F2FP.SATFINITE.E4M3.F32.PACK_AB_MERGE_C R149, RZ, R149, RZ ;  /* 0x00000095ff95723e */ /* 0x000fe400048070ff */
[----:B------:R-:W-:Y:S02]  /*5f80*/  F2FP.SATFINITE.E4M3.F32.PACK_AB_MERGE_C R147, RZ, R147, RZ ;  /* 0x00000093ff93723e */ /* 0x000fe400048070ff */
[----:B------:R-:W-:-:S02]  /*5f90*/  LOP3.LUT R176, R195, 0xffff, R176, 0xf8, !PT ;  /* 0x0000ffffc3b07812 */ /* 0x000fc400078ef8b0 */
[----:B------:R-:W-:Y:S02]  /*5fa0*/  SHF.L.U32 R155, R196, 0x10, RZ ;  /* 0x00000010c49b7819 */ /* 0x000fe400000006ff */
[----:B------:R-:W-:Y:S02]  /*5fb0*/  LOP3.LUT R122, R186, 0xff000000, R137, 0xf8, !PT ;  /* 0xff000000ba7a7812 */ /* 0x000fe400078ef889 */
[----:B------:R-:W-:Y:S02]  /*5fc0*/  PRMT R199, R199, 0x7104, RZ ;  /* 0x00007104c7c77816 */ /* 0x000fe400000000ff */
[----:B------:R-:W-:Y:S02]  /*5fd0*/  LOP3.LUT R194, R194, 0xff, RZ, 0xc0, !PT ;  /* 0x000000ffc2c27812 */ /* 0x000fe400078ec0ff */
[----:B------:R-:W-:Y:S02]  /*5fe0*/  LOP3.LUT R173, R173, 0xffff, RZ, 0xc0, !PT ;  /* 0x0000ffffadad7812 */ /* 0x000fe400078ec0ff */
[----:B------:R-:W-:-:S02]  /*5ff0*/  LOP3.LUT R174, R174, 0xff0000, R127, 0xf8, !PT ;  /* 0x00ff0000aeae7812 */ /* 0x000fc400078ef87f */
[----:B------:R-:W-:Y:S02]  /*6000*/  F2FP.SATFINITE.E4M3.F32.PACK_AB_MERGE_C R141, RZ, R141, RZ ;  /* 0x0000008dff8d723e */ /* 0x000fe400048070ff */
[----:B------:R-:W-:Y:S02]  /*6010*/  LOP3.LUT R117, R117, 0xffff, RZ, 0xc0, !PT ;  /* 0x0000ffff75757812 */ /* 0x000fe400078ec0ff */
[----:B------:R-:W-:Y:S02]  /*6020*/  F2FP.SATFINITE.E4M3.F32.PACK_AB_MERGE_C R119, RZ, R119, RZ ;  /* 0x00000077ff77723e */ /* 0x000fe400048070ff */
[----:B------:R-:W-:Y:S02]  /*6030*/  F2FP.SATFINITE.E4M3.F32.PACK_AB_MERGE_C R121, RZ, R121, RZ ;  /* 0x00000079ff79723e */ /* 0x000fe400048070ff */
[----:B------:R-:W-:Y:S02]  /*6040*/  MOV R137, UR7 ;  /* 0x0000000700897c02 */ /* 0x000fe40008000f00 */
[----:B------:R-:W-:-:S02]  /*6050*/  F2FP.SATFINITE.E4M3.F32.PACK_AB_MERGE_C R139, RZ, R139, RZ ;  /* 0x0000008bff8b723e */ /* 0x000fc400048070ff */
[----:B------:R-:W-:Y:S01]  /*6060*/  SHF.L.U32 R127, R140, 0x18, RZ ;  /* 0x000000188c7f7819 */ /* 0x000fe200000006ff */
[----:B------:R-:W-:Y:S01]  /*6070*/  IMAD R137, R137, 0xa00, R154 ;  /* 0x00000a0089897824 */ /* 0x000fe200078e029a */
[----:B------:R-:W-:Y:S02]  /*6080*/  F2FP.SATFINITE.E4M3.F32.PACK_AB_MERGE_C R143, RZ, R143, RZ ;  /* 0x0000008fff8f723e */ /* 0x000fe400048070ff */
[----:B------:R-:W-:Y:S02]  /*6090*/  SHF.L.U32 R145, R145, 0x10, RZ ;  /* 0x0000001091917819 */ /* 0x000fe400000006ff */
[----:B------:R-:W-:Y:S02]  /*60a0*/  LOP3.LUT R148, R148, 0xffff, RZ, 0xc0, !PT ;  /* 0x0000ffff94947812 */ /* 0x000fe400078ec0ff */
[----:B------:R-:W-:Y:S02]  /*60b0*/  LOP3.LUT R123, R123, 0xffff, RZ, 0xc0, !PT ;  /* 0x0000ffff7b7b7812 */ /* 0x000fe400078ec0ff */
[----:B------:R-:W-:-:S02]  /*60c0*/  LOP3.LUT R142, R142, 0xffff, RZ, 0xc0, !PT ;  /* 0x0000ffff8e8e7812 */ /* 0x000fc400078ec0ff */
[----:B------:R-:W-:Y:S02]  /*60d0*/  F2FP.SATFINITE.E4M3.F32.PACK_AB_MERGE_C R214, RZ, R214, RZ ;  /* 0x000000d6ffd6723e */ /* 0x000fe400048070ff */
[----:B------:R-:W-:Y:S02]  /*60e0*/  LOP3.LUT R135, R180, 0xff00, R177, 0xf8, !PT ;  /* 0x0000ff00b4877812 */ /* 0x000fe400078ef8b1 */
[----:B------:R-:W-:Y:S02]  /*60f0*/  SHF.L.U32 R140, R149, 0x10, RZ ;  /* 0x00000010958c7819 */ /* 0x000fe400000006ff */
[----:B------:R-:W-:Y:S02]  /*6100*/  F2FP.SATFINITE.E4M3.F32.PACK_AB_MERGE_C R131, RZ, R131, RZ ;  /* 0x00000083ff83723e */ /* 0x000fe400048070ff */
[----:B------:R-:W-:Y:S02]  /*6110*/  LOP3.LUT R147, R147, 0xffff, RZ, 0xc0, !PT ;  /* 0x0000ffff93937812 */ /* 0x000fe400078ec0ff */
[----:B------:R-:W-:-:S02]  /*6120*/  LOP3.LUT R176, R176, 0xff0000, R155, 0xf8, !PT ;  /* 0x00ff0000b0b07812 */ /* 0x000fc400078ef89b */
[----:B------:R-:W-:Y:S02]  /*6130*/  LOP3.LUT R155, R194, 0xff00, R199, 0xf8, !PT ;  /* 0x0000ff00c29b7812 */ /* 0x000fe400078ef8c7 */
[----:B------:R-:W-:Y:S02]  /*6140*/  SHF.L.U32 R173, R173, 0x18, RZ ;  /* 0x00000018adad7819 */ /* 0x000fe400000006ff */
[----:B------:R-:W-:Y:S02]  /*6150*/  SHF.L.U32 R130, R141, 0x10, RZ ;  /* 0x000000108d827819 */ /* 0x000fe400000006ff */
[----:B------:R-:W-:Y:S02]  /*6160*/  SHF.L.U32 R138, R117, 0x18, RZ ;  /* 0x00000018758a7819 */ /* 0x000fe400000006ff */
[----:B------:R-:W-:Y:S02]  /*6170*/  LOP3.LUT R119, R119, 0xffff, RZ, 0xc0, !PT ;  /* 0x0000ffff77777812 */ /* 0x000fe400078ec0ff */
[----:B------:R-:W-:-:S02]  /*6180*/  LOP3.LUT R121, R121, 0xffff, RZ, 0xc0, !PT ;  /* 0x0000ffff79797812 */ /* 0x000fc400078ec0ff */
[----:B------:R-:W-:Y:S02]  /*6190*/  LOP3.LUT R139, R139, 0xffff, RZ, 0xc0, !PT ;  /* 0x0000ffff8b8b7812 */ /* 0x000fe400078ec0ff */
[----:B------:R-:W-:Y:S02]  /*61a0*/  F2FP.SATFINITE.E4M3.F32.PACK_AB_MERGE_C R146, RZ, R146, RZ ;  /* 0x00000092ff92723e */ /* 0x000fe400048070ff */
[----:B------:R-:W-:Y:S01]  /*61b0*/  LOP3.LUT R143, R143, 0xffff, RZ, 0xc0, !PT ;  /* 0x0000ffff8f8f7812 */ /* 0x000fe200078ec0ff */
[----:B------:R-:W-:Y:S01]  /*61c0*/  IMAD.SHL.U32 R210, R139, 0x1000000, RZ ;  /* 0x010000008bd27824 */ /* 0x000fe200078e00ff */
[----:B------:R-:W-:Y:S02]  /*61d0*/  LOP3.LUT R145, R150, 0xff0000, R145, 0xf8, !PT ;  /* 0x00ff000096917812 */ /* 0x000fe400078ef891 */
[----:B------:R-:W-:Y:S02]  /*61e0*/  SHF.L.U32 R148, R148, 0x18, RZ ;  /* 0x0000001894947819 */ /* 0x000fe400000006ff */
[----:B------:R-:W-:-:S02]  /*61f0*/  F2FP.SATFINITE.E4M3.F32.PACK_AB_MERGE_C R129, RZ, R129, RZ ;  /* 0x00000081ff81723e */ /* 0x000fc400048070ff */
[----:B------:R-:W-:Y:S02]  /*6200*/  SHF.L.U32 R123, R123, 0x18, RZ ;  /* 0x000000187b7b7819 */ /* 0x000fe400000006ff */
[----:B------:R-:W-:Y:S02]  /*6210*/  SHF.L.U32 R142, R142, 0x18, RZ ;  /* 0x000000188e8e7819 */ /* 0x000fe400000006ff */
[----:B------:R-:W-:Y:S02]  /*6220*/  PRMT R175, R214, 0x7104, RZ ;  /* 0x00007104d6af7816 */ /* 0x000fe400000000ff */
[----:B------:R-:W-:Y:S02]  /*6230*/  LOP3.LUT R198, R198, 0xff, RZ, 0xc0, !PT ;  /* 0x000000ffc6c67812 */ /* 0x000fe400078ec0ff */
[----:B------:R-:W-:Y:S02]  /*6240*/  F2FP.SATFINITE.E4M3.F32.PACK_AB_MERGE_C R144, RZ, R144, RZ ;  /* 0x00000090ff90723e */ /* 0x000fe400048070ff */
[----:B------:R-:W-:-:S02]  /*6250*/  LOP3.LUT R140, R135, 0xff0000, R140, 0xf8, !PT ;  /* 0x00ff0000878c7812 */ /* 0x000fc400078ef88c */
[----:B------:R-:W-:Y:S02]  /*6260*/  LOP3.LUT R131, R131, 0xffff, RZ, 0xc0, !PT ;  /* 0x0000ffff83837812 */ /* 0x000fe400078ec0ff */
[----:B------:R-:W-:Y:S02]  /*6270*/  SHF.L.U32 R147, R147, 0x18, RZ ;  /* 0x0000001893937819 */ /* 0x000fe400000006ff */
[----:B------:R-:W-:Y:S02]  /*6280*/  F2FP.SATFINITE.E4M3.F32.PACK_AB_MERGE_C R215, RZ, R215, RZ ;  /* 0x000000d7ffd7723e */ /* 0x000fe400048070ff */
[----:B------:R-:W-:Y:S02]  /*6290*/  F2FP.SATFINITE.E4M3.F32.PACK_AB_MERGE_C R216, RZ, R216, RZ ;  /* 0x000000d8ffd8723e */ /* 0x000fe400048070ff */
[----:B------:R-:W-:Y:S02]  /*62a0*/  LOP3.LUT R118, R206, 0xff000000, R173, 0xf8, !PT ;  /* 0xff000000ce767812 */ /* 0x000fe400078ef8ad */
[----:B------:R-:W-:-:S02]  /*62b0*/  LOP3.LUT R155, R155, 0xff0000, R130, 0xf8, !PT ;  /* 0x00ff00009b9b7812 */ /* 0x000fc400078ef882 */
[----:B------:R-:W-:Y:S01]  /*62c0*/  LOP3.LUT R203, R203, R138, RZ, 0xfc, !PT ;  /* 0x0000008acbcb7212 */ /* 0x000fe200078efcff */
[----:B------:R-:W-:Y:S01]  /*62d0*/  IMAD.SHL.U32 R138, R121, 0x1000000, RZ ;  /* 0x01000000798a7824 */ /* 0x000fe200078e00ff */
[----:B------:R-:W-:Y:S02]  /*62e0*/  SHF.L.U32 R119, R119, 0x18, RZ ;  /* 0x0000001877777819 */ /* 0x000fe400000006ff */
[----:B------:R-:W-:Y:S02]  /*62f0*/  F2FP.SATFINITE.E4M3.F32.PACK_AB_MERGE_C R217, RZ, R217, RZ ;  /* 0x000000d9ffd9723e */ /* 0x000fe400048070ff */
[----:B------:R-:W-:Y:S02]  /*6300*/  LOP3.LUT R146, R146, 0xffff, RZ, 0xc0, !PT ;  /* 0x0000ffff92927812 */ /* 0x000fe400078ec0ff */
[----:B------:R-:W-:Y:S01]  /*6310*/  SHF.L.U32 R130, R143, 0x18, RZ ;  /* 0x000000188f827819 */ /* 0x000fe200000006ff */
[----:B------:R-:W-:Y:S01]  /*6320*/  IMAD.U32 R217, R217, 0x10000, RZ ;  /* 0x00010000d9d97824 */ /* 0x000fe200078e00ff */
[----:B------:R-:W-:Y:S01]  /*6330*/  LOP3.LUT R134, R151, 0xff000000, R148, 0xf8, !PT ;  /* 0xff00000097867812 */ /* 0x000fe200078ef894 */
[----:B------:R-:W-:Y:S01]  /*6340*/  IMAD.SHL.U32 R133, R146, 0x1000000, RZ ;  /* 0x0100000092857824 */ /* 0x000fe200078e00ff */
[----:B------:R-:W-:-:S02]  /*6350*/  LOP3.LUT R129, R129, 0xffff, RZ, 0xc0, !PT ;  /* 0x0000ffff81817812 */ /* 0x000fc400078ec0ff */
[----:B------:R-:W-:Y:S02]  /*6360*/  LOP3.LUT R206, R136, R123, RZ, 0xfc, !PT ;  /* 0x0000007b88ce7212 */ /* 0x000fe400078efcff */
[----:B------:R-:W-:Y:S02]  /*6370*/  LOP3.LUT R211, R145, R142, RZ, 0xfc, !PT ;  /* 0x0000008e91d37212 */ /* 0x000fe400078efcff */
[----:B------:R-:W-:Y:S02]  /*6380*/  LOP3.LUT R175, R198, 0xff00, R175, 0xf8, !PT ;  /* 0x0000ff00c6af7812 */ /* 0x000fe400078ef8af */
[----:B------:R-:W-:Y:S02]  /*6390*/  SHF.L.U32 R144, R144, 0x10, RZ ;  /* 0x0000001090907819 */ /* 0x000fe400000006ff */
[----:B------:R-:W-:Y:S02]  /*63a0*/  SHF.L.U32 R136, R131, 0x18, RZ ;  /* 0x0000001883887819 */ /* 0x000fe400000006ff */
[----:B------:R-:W-:Y:S01]  /*63b0*/  LOP3.LUT R212, R140, R147, RZ, 0xfc, !PT ;  /* 0x000000938cd47212 */ /* 0x000fe200078efcff */
[C---:B------:R-:W-:Y:S01]  /*63c0*/  VIADD R147, R137.reuse, 0x600 ;  /* 0x0000060089937836 */ /* 0x040fe20000000000 */
        /* <DEDUP_REMOVED lines=9> */
[----:B------:R-:W-:-:S02]  /*6460*/  LOP3.LUT R215, R215, 0xff, RZ, 0xc0, !PT ;  /* 0x000000ffd7d77812 */ /* 0x000fc400078ec0ff */
[----:B------:R-:W-:Y:S01]  /*6470*/  SHF.L.U32 R172, R216, 0x8, RZ ;  /* 0x00000008d8ac7819 */ /* 0x000fe200000006ff */
[--C-:B------:R-:W-:Y:S01]  /*6480*/  IMAD.WIDE.U32 R142, R143, 0x8, R152.reuse ;  /* 0x000000088f8e7825 */ /* 0x100fe200078e0098 */
[----:B------:R-:W-:Y:S02]  /*6490*/  IADD3 R117, PT, PT, R137, 0x900, RZ ;  /* 0x0000090089757810 */ /* 0x000fe40007ffe0ff */
[----:B------:R-:W-:Y:S01]  /*64a0*/  LOP3.LUT R204, R204, R119, RZ, 0xfc, !PT ;  /* 0x00000077cccc7212 */ /* 0x000fe200078efcff */
[----:B------:R-:W-:Y:S01]  /*64b0*/  IMAD.WIDE.U32 R150, R151, 0x8, R152 ;  /* 0x0000000897967825 */ /* 0x000fe200078e0098 */
[----:B------:R-:W-:Y:S02]  /*64c0*/  SHF.L.U32 R129, R129, 0x18, RZ ;  /* 0x0000001881817819 */ /* 0x000fe400000006ff */
[----:B------:R-:W-:Y:S01]  /*64d0*/  LOP3.LUT R175, R175, 0xff0000, R144, 0xf8, !PT ;  /* 0x00ff0000afaf7812 */ /* 0x000fe200078ef890 */
[----:B------:R-:W-:Y:S01]  /*64e0*/  IMAD.WIDE.U32 R144, R145, 0x8, R152 ;  /* 0x0000000891907825 */ /* 0x000fe200078e0098 */
[----:B------:R-:W-:-:S02]  /*64f0*/  LOP3.LUT R205, R205, R138, RZ, 0xfc, !PT ;  /* 0x0000008acdcd7212 */ /* 0x000fc400078efcff */
[----:B------:R-:W-:Y:S01]  /*6500*/  LOP3.LUT R209, R155, R136, RZ, 0xfc, !PT ;  /* 0x000000889bd17212 */ /* 0x000fe200078efcff */
[----:B------:R-:W-:Y:S01]  /*6510*/  IMAD.WIDE.U32 R136, R137, 0x8, R152 ;  /* 0x0000000889887825 */ /* 0x000fe200078e0098 */
[----:B------:R-:W-:Y:S02]  /*6520*/  LOP3.LUT R172, R215, 0xffff, R172, 0xf8, !PT ;  /* 0x0000ffffd7ac7812 */ /* 0x000fe400078ef8ac */
[----:B------:R-:W-:Y:S01]  /*6530*/  LOP3.LUT R208, R174, R129, RZ, 0xfc, !PT ;  /* 0x00000081aed07212 */ /* 0x000fe200078efcff */
[--C-:B------:R-:W-:Y:S01]  /*6540*/  IMAD.WIDE.U32 R138, R139, 0x8, R152.reuse ;  /* 0x000000088b8a7825 */ /* 0x100fe200078e0098 */
[----:B------:R-:W-:Y:S02]  /*6550*/  LOP3.LUT R210, R175, R210, RZ, 0xfc, !PT ;  /* 0x000000d2afd27212 */ /* 0x000fe400078efcff */
[----:B------:R-:W-:Y:S01]  /*6560*/  MOV R121, R205 ;  /* 0x000000cd00797202 */ /* 0x000fe20000000f00 */
[----:B------:R-:W-:Y:S01]  /*6570*/  IMAD.WIDE.U32 R152, R117, 0x8, R152 ;  /* 0x0000000875987825 */ /* 0x000fe200078e0098 */
[----:B------:R-:W-:-:S02]  /*6580*/  MOV R117, R203 ;  /* 0x000000cb00757202 */ /* 0x000fc40000000f00 */
[----:B------:R-:W-:Y:S01]  /*6590*/  LOP3.LUT R172, R172, 0xff0000, R217, 0xf8, !PT ;  /* 0x00ff0000acac7812 */ /* 0x000fe200078ef8d9 */
[----:B------:R-:W-:Y:S01]  /*65a0*/  IMAD.MOV.U32 R119, RZ, RZ, R204 ;  /* 0x000000ffff777224 */ /* 0x000fe200078e00cc */
[----:B------:R-:W-:Y:S01]  /*65b0*/  MOV R123, R206 ;  /* 0x000000ce007b7202 */ /* 0x000fe20000000f00 */
[----:B------:R0:W-:Y:S01]  /*65c0*/  STG.E.64 desc[UR8][R136.64], R116 ;  /* 0x0000007488007986 */ /* 0x0001e2000c101b08 */
[----:B------:R-:W-:Y:S01]  /*65d0*/  LOP3.LUT R128, R176, 0xff000000, R127, 0xf8, !PT ;  /* 0xff000000b0807812 */ /* 0x000fe200078ef87f */
[----:B------:R-:W-:Y:S01]  /*65e0*/  IMAD.MOV.U32 R131, RZ, RZ, R210 ;  /* 0x000000ffff837224 */ /* 0x000fe200078e00d2 */
[----:B------:R-:W-:Y:S01]  /*65f0*/  MOV R125, R207 ;  /* 0x000000cf007d7202 */ /* 0x000fe20000000f00 */
        /* <DEDUP_REMOVED lines=17> */
.L_x_12255:
[----:B------:R-:W2:Y:S01]  /*6710*/  LDL R136, [R1+0x20] ;  /* 0x0000200001887983 */ /* 0x000ea20000100800 */
[----:B------:R-:W1:Y:S03]  /*6720*/  LDCU.U8 UR6, c[0x0][0x3c0] ;  /* 0x00007800ff0677ac */ /* 0x000e660008000000 */
[----:B0-----:R-:W3:Y:S01]  /*6730*/  LDL R233, [R1+0x1c] ;  /* 0x00001c0001e97983 */ /* 0x001ee20000100800 */
[----:B------:R-:W-:Y:S01]  /*6740*/  SHF.L.U32 R135, R36, 0x10, RZ ;  /* 0x0000001024877819 */ /* 0x000fe200000006ff */
[----:B------:R-:W-:Y:S01]  /*6750*/  FADD R171, R171, -UR11 ;  /* 0x8000000babab7e21 */ /* 0x000fe20008000000 */
[----:B------:R-:W-:Y:S01]  /*6760*/  SHF.L.U32 R137, R40, 0x10, RZ ;  /* 0x0000001028897819 */ /* 0x000fe200000006ff */
[----:B------:R-:W-:Y:S01]  /*6770*/  FADD R116, R116, -UR11 ;  /* 0x8000000b74747e21 */ /* 0x000fe20008000000 */
[----:B------:R-:W-:Y:S01]  /*6780*/  FADD R172, R172, -UR11 ;  /* 0x8000000bacac7e21 */ /* 0x000fe20008000000 */
[----:B------:R-:W-:Y:S01]  /*6790*/  FMUL R134, R171, UR5 ;  /* 0x00000005ab867c20 */ /* 0x000fe20008400000 */
[----:B------:R-:W-:Y:S01]  /*67a0*/  FADD R117, R117, -UR11 ;  /* 0x8000000b75757e21 */ /* 0x000fe20008000000 */
[----:B------:R-:W-:Y:S01]  /*67b0*/  FMUL R116, R116, UR5 ;  /* 0x0000000574747c20 */ /* 0x000fe20008400000 */
[----:B------:R-:W-:Y:S01]  /*67c0*/  FADD R173, R173, -UR11 ;  /* 0x8000000badad7e21 */ /* 0x000fe20008000000 */
[----:B------:R-:W-:Y:S01]  /*67d0*/  SHF.L.U32 R234, R42, 0x10, RZ ;  /* 0x000000102aea7819 */ /* 0x000fe200000006ff */
[----:B------:R-:W-:Y:S01]  /*67e0*/  FMUL R117, R117, UR5 ;  /* 0x0000000575757c20 */ /* 0x000fe20008400000 */
[----:B------:R-:W-:Y:S01]  /*67f0*/  FADD R118, R118, -UR11 ;  /* 0x8000000b76767e21 */ /* 0x000fe20008000000 */
[----:B------:R-:W-:Y:S01]  /*6800*/  FADD R174, R174, -UR11 ;  /* 0x8000000baeae7e21 */ /* 0x000fe20008000000 */
[----:B------:R-:W-:Y:S01]  /*6810*/  FADD R119, R119, -UR11 ;  /* 0x8000000b77777e21 */ /* 0x000fe20008000000 */
[----:B-1----:R-:W-:Y:S01]  /*6820*/  ISETP.NE.AND P2, PT, RZ, UR6, PT ;  /* 0x00000006ff007c0c */ /* 0x002fe2000bf45270 */
[----:B------:R-:W0:Y:S01]  /*6830*/  LDCU.U8 UR6, c[0x0][0x404] ;  /* 0x00008080ff0677ac */ /* 0x000e220008000000 */
[----:B------:R-:W-:Y:S01]  /*6840*/  FMUL R118, R118, UR5 ;  /* 0x0000000576767c20 */ /* 0x000fe20008400000 */
        /* <DEDUP_REMOVED lines=10> */
[----:B------:R-:W-:Y:S01]  /*68f0*/  @P2 FADD R135, R135, 1 ;  /* 0x3f80000087872421 */ /* 0x000fe20000000000 */
[----:B------:R-:W-:Y:S01]  /*6900*/  FADD R123, R123, -UR11 ;  /* 0x8000000b7b7b7e21 */ /* 0x000fe20008000000 */
[----:B------:R-:W-:Y:S01]  /*6910*/  FMUL R122, R122, UR5 ;  /* 0x000000057a7a7c20 */ /* 0x000fe20008400000 */
[----:B------:R-:W-:Y:S01]  /*6920*/  FADD R178, R178, -UR11 ;  /* 0x8000000bb2b27e21 */ /* 0x000fe20008000000 */
[----:B------:R-:W-:Y:S01]  /*6930*/  FFMA R134, R134, R135, R137 ;  /* 0x0000008786867223 */ /* 0x000fe20000000089 */
[----:B------:R-:W-:Y:S01]  /*6940*/  IMAD.U32 R137, R168, 0x10000, RZ ;  /* 0x00010000a8897824 */ /* 0x000fe200078e00ff */
[----:B0-----:R-:W-:Y:S01]  /*6950*/  ISETP.NE.AND P1, PT, RZ, UR6, PT ;  /* 0x00000006ff007c0c */ /* 0x001fe2000bf25270 */
[----:B------:R-:W-:Y:S01]  /*6960*/  FMUL R123, R123, UR5 ;  /* 0x000000057b7b7c20 */ /* 0x000fe20008400000 */
        /* <DEDUP_REMOVED lines=124> */
[----:B---3--:R-:W-:Y:S02]  /*7130*/  SHF.L.U32 R134, R233, 0x10, RZ ;  /* 0x00000010e9867819 */ /* 0x008fe400000006ff */
        /* <DEDUP_REMOVED lines=8> */
[----:B------:R-:W-:Y:S01]  /*71c0*/  IMAD.U32 R172, R38, 0x10000, RZ ;  /* 0x0001000026ac7824 */ /* 0x000fe200078e00ff */
[----:B------:R-:W-:Y:S01]  /*71d0*/  SHF.L.U32 R169, R166, 0x10, RZ ;  /* 0x00000010a6a97819 */ /* 0x000fe200000006ff */
[----:B------:R-:W-:Y:S01]  /*71e0*/  @P1 FMUL R134, R134, UR10 ;  /* 0x0000000a86861c20 */ /* 0x000fe20008400000 */
[----:B------:R-:W-:Y:S01]  /*71f0*/  F2FP.SATFINITE.E4M3.F32.PACK_AB_MERGE_C R135, RZ, R135, RZ ;  /* 0x00000087ff87723e */ /* 0x000fe200048070ff */
[----:B------:R-:W-:Y:S02]  /*7200*/  @P2 FADD R172, R172, 1 ;  /* 0x3f800000acac2421 */ /* 0x000fe40000000000 */
[----:B------:R-:W-:Y:S01]  /*7210*/  FFMA R117, R118, R117, R169 ;  /* 0x0000007576757223 */ /* 0x000fe200000000a9 */
[----:B------:R-:W-:Y:S01]  /*7220*/  SHF.L.U32 R169, R39, 0x10, RZ ;  /* 0x0000001027a97819 */ /* 0x000fe200000006ff */
[----:B------:R-:W-:Y:S01]  /*7230*/  FFMA R137, R137, R172, R234 ;  /* 0x000000ac89897223 */ /* 0x000fe200000000ea */
[----:B------:R-:W-:-:S03]  /*7240*/  F2FP.SATFINITE.E4M3.F32.PACK_AB_MERGE_C R134, RZ, R134, RZ ;  /* 0x00000086ff86723e */ /* 0x000fc600048070ff */
[----:B------:R-:W-:Y:S01]  /*7250*/  FMUL R172, R137, UR10 ;  /* 0x0000000a89ac7c20 */ /* 0x000fe20008400000 */
[----:B------:R-:W-:Y:S01]  /*7260*/  FMNMX3 R118, R136, |R137|, |R117|, !PT ;  /* 0x4000008988767276 */ /* 0x000fe20007800475 */
[----:B------:R-:W-:Y:S01]  /*7270*/  FMUL R136, R174, UR5 ;  /* 0x00000005ae887c20 */ /* 0x000fe20008400000 */
[----:B------:R-:W-:Y:S01]  /*7280*/  SHF.L.U32 R174, R165, 0x10, RZ ;  /* 0x00000010a5ae7819 */ /* 0x000fe200000006ff */
[----:B------:R-:W-:Y:S01]  /*7290*/  @P2 FADD R169, R169, 1 ;  /* 0x3f800000a9a92421 */ /* 0x000fe20000000000 */
[----:B------:R-:W-:Y:S01]  /*72a0*/  FSEL R137, R137, R172, !P1 ;  /* 0x000000ac89897208 */ /* 0x000fe20004800000 */
[----:B------:R-:W-:Y:S01]  /*72b0*/  IMAD.U32 R172, R235, 0x10000, RZ ;  /* 0x00010000ebac7824 */ /* 0x000fe200078e00ff */
[----:B------:R-:W-:Y:S01]  /*72c0*/  LOP3.LUT R134, R134, 0xffff, RZ, 0xc0, !PT ;  /* 0x0000ffff86867812 */ /* 0x000fe200078ec0ff */
[----:B------:R-:W-:Y:S01]  /*72d0*/  FFMA R136, R136, R169, R171 ;  /* 0x000000a988887223 */ /* 0x000fe200000000ab */
[----:B------:R-:W-:Y:S01]  /*72e0*/  SHF.L.U32 R171, R236, 0x10, RZ ;  /* 0x00000010ecab7819 */ /* 0x000fe200000006ff */
[----:B------:R-:W-:Y:S01]  /*72f0*/  @P2 FADD R172, R172, 1 ;  /* 0x3f800000acac2421 */ /* 0x000fe20000000000 */
[----:B------:R-:W-:Y:S01]  /*7300*/  FMUL R169, R175, UR5 ;  /* 0x00000005afa97c20 */ /* 0x000fe20008400000 */
[----:B------:R-:W-:Y:S01]  /*7310*/  IMAD.U32 R175, R240, 0x10000, RZ ;  /* 0x00010000f0af7824 */ /* 0x000fe200078e00ff */
[----:B------:R-:W-:Y:S01]  /*7320*/  F2FP.SATFINITE.E4M3.F32.PACK_AB_MERGE_C R137, RZ, R137, RZ ;  /* 0x00000089ff89723e */ /* 0x000fe200048070ff */
[----:B------:R-:W-:Y:S01]  /*7330*/  FFMA R119, R119, R172, R174 ;  /* 0x000000ac77777223 */ /* 0x000fe200000000ae */
[----:B------:R-:W-:Y:S01]  /*7340*/  SHF.L.U32 R172, R44, 0x10, RZ ;  /* 0x000000102cac7819 */ /* 0x000fe200000006ff */
[----:B------:R-:W-:Y:S01]  /*7350*/  @P2 FADD R171, R171, 1 ;  /* 0x3f800000abab2421 */ /* 0x000fe20000000000 */
[----:B------:R-:W-:Y:S01]  /*7360*/  SHF.L.U32 R174, R48, 0x10, RZ ;  /* 0x0000001030ae7819 */ /* 0x000fe200000006ff */
[----:B------:R-:W-:Y:S01]  /*7370*/  @P2 FADD R175, R175, 1 ;  /* 0x3f800000afaf2421 */ /* 0x000fe20000000000 */
[----:B------:R-:W-:Y:S01]  /*7380*/  FMNMX3 R118, R118, |R136|, |R119|, !PT ;  /* 0x4000008876767276 */ /* 0x000fe20007800477 */
[----:B------:R-:W-:Y:S01]  /*7390*/  @P2 FADD R172, R172, 1 ;  /* 0x3f800000acac2421 */ /* 0x000fe20000000000 */
[----:B------:R-:W-:Y:S01]  /*73a0*/  FFMA R120, R120, R171, R173 ;  /* 0x000000ab78787223 */ /* 0x000fe200000000ad */
[----:B------:R-:W-:Y:S01]  /*73b0*/  FMUL R171, R176, UR5 ;  /* 0x00000005b0ab7c20 */ /* 0x000fe20008400000 */
[----:B------:R-:W-:Y:S01]  /*73c0*/  FMUL R173, R177, UR5 ;  /* 0x00000005b1ad7c20 */ /* 0x000fe20008400000 */
        /* <DEDUP_REMOVED lines=8> */
[----:B------:R-:W-:Y:S01]  /*7450*/  FMNMX3 R118, R118, |R169|, |R120|, !PT ;  /* 0x400000a976767276 */ /* 0x000fe20007800478 */
[----:B------:R-:W-:Y:S01]  /*7460*/  FFMA R171, R171, R172, R174 ;  /* 0x000000acabab7223 */ /* 0x000fe200000000ae */
[----:B------:R-:W-:Y:S01]  /*7470*/  SHF.L.U32 R172, R241, 0x10, RZ ;  /* 0x00000010f1ac7819 */ /* 0x000fe200000006ff */
[----:B------:R-:W-:Y:S01]  /*7480*/  @P1 FMUL R120, R120, UR10 ;  /* 0x0000000a78781c20 */ /* 0x000fe20008400000 */
[----:B------:R-:W-:-:S02]  /*7490*/  SHF.L.U32 R174, R163, 0x10, RZ ;  /* 0x00000010a3ae7819 */ /* 0x000fc400000006ff */
[----:B------:R-:W-:Y:S01]  /*74a0*/  F2FP.SATFINITE.E4M3.F32.PACK_AB_MERGE_C R117, RZ, R117, RZ ;  /* 0x00000075ff75723e */ /* 0x000fe200048070ff */
[----:B------:R-:W-:Y:S01]  /*74b0*/  @P2 FADD R172, R172, 1 ;  /* 0x3f800000acac2421 */ /* 0x000fe20000000000 */
[----:B------:R-:W-:Y:S02]  /*74c0*/  F2FP.SATFINITE.E4M3.F32.PACK_AB_MERGE_C R120, RZ, R120, RZ ;  /* 0x00000078ff78723e */ /* 0x000fe400048070ff */
[----:B------:R-:W-:Y:S01]  /*74d0*/  PRMT R117, R117, 0x7104, RZ ;  /* 0x0000710475757816 */ /* 0x000fe200000000ff */
[----:B------:R-:W-:Y:S01]  /*74e0*/  FFMA R121, R121, R172, R174 ;  /* 0x000000ac79797223 */ /* 0x000fe200000000ae */
[----:B------:R-:W-:Y:S02]  /*74f0*/  SHF.L.U32 R172, R46, 0x10, RZ ;  /* 0x000000102eac7819 */ /* 0x000fe400000006ff */
[----:B------:R-:W-:Y:S02]  /*7500*/  SHF.L.U32 R174, R50, 0x10, RZ ;  /* 0x0000001032ae7819 */ /* 0x000fe400000006ff */
[----:B------:R-:W-:Y:S01]  /*7510*/  FMNMX3 R118, R118, |R171|, |R121|, !PT ;  /* 0x400000ab76767276 */ /* 0x000fe20007800479 */
[----:B------:R-:W-:Y:S01]  /*7520*/  @P2 FADD R172, R172, 1 ;  /* 0x3f800000acac2421 */ /* 0x000fe20000000000 */
[----:B------:R-:W-:Y:S01]  /*7530*/  @P1 FMUL R121, R121, UR10 ;  /* 0x0000000a79791c20 */ /* 0x000fe20008400000 */
[----:B------:R-:W-:-:S02]  /*7540*/  SHF.L.U32 R120, R120, 0x8, RZ ;  /* 0x0000000878787819 */ /* 0x000fc400000006ff */
        /* <DEDUP_REMOVED lines=13> */
[----:B------:R-:W-:Y:S01]  /*7620*/  FMUL R123, R179, UR5 ;  /* 0x00000005b37b7c20 */ /* 0x000fe20008400000 */
[----:B------:R-:W-:Y:S01]  /*7630*/  SHF.L.U32 R175, R238, 0x10, RZ ;  /* 0x00000010eeaf7819 */ /* 0x000fe200000006ff */
[----:B------:R-:W-:Y:S01]  /*7640*/  @P2 FADD R176, R176, 1 ;  /* 0x3f800000b0b02421 */ /* 0x000fe20000000000 */
[----:B------:R-:W-:Y:S02]  /*7650*/  SHF.L.U32 R177, R160, 0x10, RZ ;  /* 0x00000010a0b17819 */ /* 0x000fe400000006ff */
[----:B------:R-:W-:Y:S01]  /*7660*/  SHF.L.U32 R179, R251, 0x10, RZ ;  /* 0x00000010fbb37819 */ /* 0x000fe200000006ff */
[----:B------:R-:W-:Y:S01]  /*7670*/  FFMA R123, R123, R176, R178 ;  /* 0x000000b07b7b7223 */ /* 0x000fe200000000b2 */
[----:B------:R-:W-:Y:S01]  /*7680*/  @P2 FADD R175, R175, 1 ;  /* 0x3f800000afaf2421 */ /* 0x000fe20000000000 */
[----:B------:R-:W-:Y:S02]  /*7690*/  SHF.L.U32 R176, R53, 0x10, RZ ;  /* 0x0000001035b07819 */ /* 0x000fe400000006ff */
[----:B------:R-:W-:Y:S01]  /*76a0*/  SHF.L.U32 R178, R57, 0x10, RZ ;  /* 0x0000001039b27819 */ /* 0x000fe200000006ff */
[----:B------:R-:W-:Y:S01]  /*76b0*/  FFMA R124, R124, R175, R177 ;  /* 0x000000af7c7c7223 */ /* 0x000fe200000000b1 */
[----:B------:R-:W-:Y:S01]  /*76c0*/  FMUL R175, R180, UR5 ;  /* 0x00000005b4af7c20 */ /* 0x000fe20008400000 */
[----:B------:R-:W-:Y:S01]  /*76d0*/  @P2 FADD R176, R176, 1 ;  /* 0x3f800000b0b02421 */ /* 0x000fe20000000000 */
[----:B------:R-:W-:Y:S01]  /*76e0*/  FMUL R177, R181, UR5 ;  /* 0x00000005b5b17c20 */ /* 0x000fe20008400000 */
[----:B------:R-:W-:Y:S01]  /*76f0*/  SHF.L.U32 R181, R158, 0x10, RZ ;  /* 0x000000109eb57819 */ /* 0x000fe200000006ff */
[----:B------:R-:W-:Y:S01]  /*7700*/  @P2 FADD R179, R179, 1 ;  /* 0x3f800000b3b32421 */ /* 0x000fe20000000000 */
[----:B------:R-:W-:Y:S01]  /*7710*/  FFMA R175, R175, R176, R178 ;  /* 0x000000b0afaf7223 */ /* 0x000fe200000000b2 */
[----:B------:R-:W-:Y:S01]  /*7720*/  IMAD.U32 R176, R252, 0x10000, RZ ;  /* 0x00010000fcb07824 */ /* 0x000fe200078e00ff */
[----:B------:R-:W-:-:S02]  /*7730*/  SHF.L.U32 R178, R159, 0x10, RZ ;  /* 0x000000109fb27819 */ /* 0x000fc400000006ff */
[----:B------:R-:W-:Y:S01]  /*7740*/  SHF.L.U32 R180, R157, 0x10, RZ ;  /* 0x000000109db47819 */ /* 0x000fe200000006ff */
[----:B------:R-:W-:Y:S01]  /*7750*/  @P2 FADD R176, R176, 1 ;  /* 0x3f800000b0b02421 */ /* 0x000fe20000000000 */
[----:B------:R-:W-:Y:S02]  /*7760*/  F2FP.SATFINITE.E4M3.F32.PACK_AB_MERGE_C R121, RZ, R121, RZ ;  /* 0x00000079ff79723e */ /* 0x000fe400048070ff */
[----:B------:R-:W-:Y:S01]  /*7770*/  LOP3.LUT R119, R119, 0xffff, RZ, 0xc0, !PT ;  /* 0x0000ffff77777812 */ /* 0x000fe200078ec0ff */
[----:B------:R-:W-:Y:S01]  /*7780*/  FFMA R125, R125, R176, R178 ;  /* 0x000000b07d7d7223 */ /* 0x000fe200000000b2 */
[----:B------:R-:W-:Y:S02]  /*7790*/  SHF.L.U32 R176, R54, 0x10, RZ ;  /* 0x0000001036b07819 */ /* 0x000fe400000006ff */
[----:B------:R-:W-:Y:S02]  /*77a0*/  SHF.L.U32 R178, R58, 0x10, RZ ;  /* 0x000000103ab27819 */ /* 0x000fe400000006ff */
[----:B------:R-:W-:Y:S01]  /*77b0*/  LOP3.LUT R121, R121, 0xffff, RZ, 0xc0, !PT ;  /* 0x0000ffff79797812 */ /* 0x000fe200078ec0ff */
[----:B------:R-:W-:-:S03]  /*77c0*/  @P2 FADD R176, R176, 1 ;  /* 0x3f800000b0b02421 */ /* 0x000fc60000000000 */
[----:B------:R-:W-:Y:S01]  /*77d0*/  SHF.L.U32 R121, R121, 0x18, RZ ;  /* 0x0000001879797819 */ /* 0x000fe200000006ff */
        /* <DEDUP_REMOVED lines=10> */
[----:B------:R-:W-:Y:S01]  /*7880*/  PRMT R127, R60, 0x7632, R127 ;  /* 0x000076323c7f7816 */ /* 0x000fe2000000007f */
[--C-:B------:R-:W-:Y:S01]  /*7890*/  FFMA R178, R178, R179, R181.reuse ;  /* 0x000000b3b2b27223 */ /* 0x100fe200000000b5 */
[----:B------:R-:W-:Y:S01]  /*78a0*/  PRMT R181, R64, 0x7632, R181 ;  /* 0x0000763240b57816 */ /* 0x000fe200000000b5 */
[----:B------:R-:W-:Y:S01]  /*78b0*/  FMUL R179, R183, UR5 ;  /* 0x00000005b7b37c20 */ /* 0x000fe20008400000 */
[----:B------:R-:W-:Y:S01]  /*78c0*/  SHF.L.U32 R180, R60, 0x10, RZ ;  /* 0x000000103cb47819 */ /* 0x000fe200000006ff */
[----:B------:R-:W-:Y:S01]  /*78d0*/  IMAD.U32 R127, R127, 0x10000, RZ ;  /* 0x000100007f7f7824 */ /* 0x000fe200078e00ff */
[----:B------:R-:W-:Y:S02]  /*78e0*/  SHF.L.U32 R181, R181, 0x10, RZ ;  /* 0x00000010b5b57819 */ /* 0x000fe400000006ff */
        /* <DEDUP_REMOVED lines=8> */
[----:B------:R-:W-:Y:S02]  /*7970*/  IMAD.U32 R184, R248, 0x10000, RZ ;  /* 0x00010000f8b87824 */ /* 0x000fe400078e00ff */
[----:B------:R-:W-:Y:S01]  /*7980*/  @P2 FADD R128, R128, 1 ;  /* 0x3f80000080802421 */ /* 0x000fe20000000000 */
[----:B------:R-:W-:Y:S01]  /*7990*/  FMUL R182, R186, UR5 ;  /* 0x00000005bab67c20 */ /* 0x000fe20008400000 */
[----:B------:R-:W-:Y:S01]  /*79a0*/  SHF.L.U32 R186, R35, 0x10, RZ ;  /* 0x0000001023ba7819 */ /* 0x000fe200000006ff */
[----:B------:R-:W-:Y:S01]  /*79b0*/  @P2 FADD R184, R184, 1 ;  /* 0x3f800000b8b82421 */ /* 0x000fe20000000000 */
[----:B------:R-:W-:Y:S01]  /*79c0*/  FFMA R181, R181, R128, R180 ;  /* 0x00000080b5b57223 */ /* 0x000fe200000000b4 */
[----:B------:R-:W-:-:S02]  /*79d0*/  PRMT R128, R61, 0x7632, R128 ;  /* 0x000076323d807816 */ /* 0x000fc40000000080 */
        /* <DEDUP_REMOVED lines=30> */
[----:B------:R-:W-:-:S02]  /*7bc0*/  IMAD.U32 R185, R69, 0x10000, RZ ;  /* 0x0001000045b97824 */ /* 0x000fc400078e00ff */
[----:B------:R-:W-:Y:S01]  /*7bd0*/  FMUL R186, R188, UR5 ;  /* 0x00000005bcba7c20 */ /* 0x000fe20008400000 */
[----:B------:R-:W-:Y:S01]  /*7be0*/  @P2 FADD R132, R132, 1 ;  /* 0x3f80000084842421 */ /* 0x000fe20000000000 */
[----:B------:R-:W-:Y:S01]  /*7bf0*/  SHF.L.U32 R188, R74, 0x10, RZ ;  /* 0x000000104abc7819 */ /* 0x000fe200000006ff */
[----:B------:R-:W-:Y:S02]  /*7c00*/  @P2 FADD R185, R185, 1 ;  /* 0x3f800000b9b92421 */ /* 0x000fe40000000000 */
[----:B------:R-:W-:Y:S01]  /*7c10*/  FFMA R132, R133, R132, R184 ;  /* 0x0000008485847223 */ /* 0x000fe200000000b8 */
[----:B------:R-:W-:Y:S01]  /*7c20*/  SHF.L.U32 R184, R70, 0x10, RZ ;  /* 0x0000001046b87819 */ /* 0x000fe200000006ff */
[----:B------:R-:W-:Y:S01]  /*7c30*/  FFMA R186, R186, R185, R187 ;  /* 0x000000b9baba7223 */ /* 0x000fe200000000bb */
[----:B------:R-:W-:Y:S01]  /*7c40*/  FMUL R185, R190, UR5 ;  /* 0x00000005beb97c20 */ /* 0x000fe20008400000 */
[----:B------:R-:W-:Y:S02]  /*7c50*/  SHF.L.U32 R133, R71, 0x10, RZ ;  /* 0x0000001047857819 */ /* 0x000fe400000006ff */
[----:B------:R-:W-:Y:S01]  /*7c60*/  @P2 FADD R184, R184, 1 ;  /* 0x3f800000b8b82421 */ /* 0x000fe20000000000 */
[----:B------:R-:W-:-:S02]  /*7c70*/  SHF.L.U32 R190, R244, 0x10, RZ ;  /* 0x00000010f4be7819 */ /* 0x000fc400000006ff */
[----:B------:R-:W-:Y:S01]  /*7c80*/  SHF.L.U32 R187, R75, 0x10, RZ ;  /* 0x000000104bbb7819 */ /* 0x000fe200000006ff */
[----:B------:R-:W-:Y:S01]  /*7c90*/  FFMA R185, R185, R184, R188 ;  /* 0x000000b8b9b97223 */ /* 0x000fe200000000bc */
[----:B------:R-:W-:Y:S01]  /*7ca0*/  IMAD.U32 R184, R245, 0x10000, RZ ;  /* 0x00010000f5b87824 */ /* 0x000fe200078e00ff */
[----:B------:R-:W-:Y:S01]  /*7cb0*/  SHF.L.U32 R188, R32, 0x10, RZ ;  /* 0x0000001020bc7819 */ /* 0x000fe200000006ff */
[----:B------:R-:W-:Y:S01]  /*7cc0*/  @P2 FADD R133, R133, 1 ;  /* 0x3f80000085852421 */ /* 0x000fe20000000000 */
[----:B------:R-:W-:Y:S01]  /*7cd0*/  @P2 FADD R190, R190, 1 ;  /* 0x3f800000bebe2421 */ /* 0x000fe20000000000 */
[----:B------:R-:W-:-:S04]  /*7ce0*/  @P2 FADD R184, R184, 1 ;  /* 0x3f800000b8b82421 */ /* 0x000fc80000000000 */
[----:B------:R-:W-:Y:S01]  /*7cf0*/  FFMA R184, R189, R184, R188 ;  /* 0x000000b8bdb87223 */ /* 0x000fe200000000bc */
[----:B------:R-:W-:Y:S01]  /*7d00*/  FMUL R188, R192, UR5 ;  /* 0x00000005c0bc7c20 */ /* 0x000fe20008400000 */
[----:B------:R-:W-:Y:S02]  /*7d10*/  SHF.L.U32 R192, R31, 0x10, RZ ;  /* 0x000000101fc07819 */ /* 0x000fe400000006ff */
[----:B------:R-:W-:Y:S01]  /*7d20*/  SHF.L.U32 R189, R80, 0x10, RZ ;  /* 0x0000001050bd7819 */ /* 0x000fe200000006ff */
[----:B------:R-:W-:Y:S01]  /*7d30*/  FFMA R188, R188, R133, R187 ;  /* 0x00000085bcbc7223 */ /* 0x000fe200000000bb */
[----:B------:R-:W-:Y:S02]  /*7d40*/  IMAD.U32 R187, R76, 0x10000, RZ ;  /* 0x000100004cbb7824 */ /* 0x000fe400078e00ff */
[----:B------:R-:W-:Y:S01]  /*7d50*/  FFMA R133, R191, R190, R192 ;  /* 0x000000bebf857223 */ /* 0x000fe200000000c0 */
[----:B------:R-:W-:Y:S01]  /*7d60*/  SHF.L.U32 R192, R243, 0x10, RZ ;  /* 0x00000010f3c07819 */ /* 0x000fe200000006ff */
[----:B------:R-:W-:Y:S01]  /*7d70*/  FMUL R190, R194, UR5 ;  /* 0x00000005c2be7c20 */ /* 0x000fe20008400000 */
[----:B------:R-:W-:Y:S01]  /*7d80*/  @P2 FADD R187, R187, 1 ;  /* 0x3f800000bbbb2421 */ /* 0x000fe20000000000 */
[----:B------:R-:W-:-:S02]  /*7d90*/  SHF.L.U32 R194, R30, 0x10, RZ ;  /* 0x000000101ec27819 */ /* 0x000fc400000006ff */
        /* <DEDUP_REMOVED lines=8> */
[----:B------:R-:W-:Y:S01]  /*7e20*/  SHF.L.U32 R196, R27, 0x10, RZ ;  /* 0x000000101bc47819 */ /* 0x000fe200000006ff */
[----:B------:R-:W-:-:S04]  /*7e30*/  @P2 FADD R192, R192, 1 ;  /* 0x3f800000c0c02421 */ /* 0x000fc80000000000 */
[----:B------:R-:W-:Y:S01]  /*7e40*/  FFMA R193, R193, R192, R194 ;  /* 0x000000c0c1c17223 */ /* 0x000fe200000000c2 */
[----:B------:R-:W-:Y:S01]  /*7e50*/  IMAD.U32 R192, R242, 0x10000, RZ ;  /* 0x00010000f2c07824 */ /* 0x000fe200078e00ff */
        /* <DEDUP_REMOVED lines=9> */
[----:B------:R-:W-:Y:S02]  /*7ef0*/  SHF.L.U32 R191, R232, 0x10, RZ ;  /* 0x00000010e8bf7819 */ /* 0x000fe400000006ff */
[----:B------:R-:W-:-:S03]  /*7f00*/  SHF.L.U32 R195, R28, 0x10, RZ ;  /* 0x000000101cc37819 */ /* 0x000fc600000006ff */
[----:B------:R-:W-:-:S04]  /*7f10*/  @P2 FADD R191, R191, 1 ;  /* 0x3f800000bfbf2421 */ /* 0x000fc80000000000 */
[----:B------:R-:W-:Y:S01]  /*7f20*/  FFMA R191, R138, R191, R195 ;  /* 0x000000bf8abf7223 */ /* 0x000fe200000000c3 */
[----:B------:R-:W-:Y:S01]  /*7f30*/  SHF.L.U32 R138, R231, 0x10, RZ ;  /* 0x00000010e78a7819 */ /* 0x000fe200000006ff */
[----:B------:R-:W-:-:S04]  /*7f40*/  IMAD.U32 R195, R79, 0x10000, RZ ;  /* 0x000100004fc37824 */ /* 0x000fc800078e00ff */
[----:B------:R-:W-:Y:S01]  /*7f50*/  @P2 FADD R138, R138, 1 ;  /* 0x3f8000008a8a2421 */ /* 0x000fe20000000000 */
[----:B------:R-:W-:-:S03]  /*7f60*/  @P2 FADD R195, R195, 1 ;  /* 0x3f800000c3c32421 */ /* 0x000fc60000000000 */
[----:B------:R-:W-:Y:S01]  /*7f70*/  FFMA R138, R139, R138, R196 ;  /* 0x0000008a8b8a7223 */ /* 0x000fe200000000c4 */
[----:B------:R-:W-:Y:S02]  /*7f80*/  IMAD.U32 R139, R230, 0x10000, RZ ;  /* 0x00010000e68b7824 */ /* 0x000fe400078e00ff */
[----:B------:R-:W-:Y:S01]  /*7f90*/  FFMA R194, R194, R195, R197 ;  /* 0x000000c3c2c27223 */ /* 0x000fe200000000c5 */
[----:B------:R-:W-:Y:S01]  /*7fa0*/  SHF.L.U32 R196, R84, 0x10, RZ ;  /* 0x0000001054c47819 */ /* 0x000fe200000006ff */
[----:B------:R-:W-:Y:S01]  /*7fb0*/  FMUL R195, R199, UR5 ;  /* 0x00000005c7c37c20 */ /* 0x000fe20008400000 */
        /* <DEDUP_REMOVED lines=9> */
[----:B------:R-:W-:-:S02]  /*8050*/  IMAD.U32 R200, R227, 0x10000, RZ ;  /* 0x00010000e3c87824 */ /* 0x000fc400078e00ff */
[----:B------:R-:W-:Y:S01]  /*8060*/  @P2 FADD R140, R140, 1 ;  /* 0x3f8000008c8c2421 */ /* 0x000fe20000000000 */
[----:B------:R-:W-:Y:S01]  /*8070*/  FMUL R198, R202, UR5 ;  /* 0x00000005cac67c20 */ /* 0x000fe20008400000 */
[----:B------:R-:W-:Y:S01]  /*8080*/  SHF.L.U32 R202, R23, 0x10, RZ ;  /* 0x0000001017ca7819 */ /* 0x000fe200000006ff */
[----:B------:R-:W-:Y:S01]  /*8090*/  @P2 FADD R200, R200, 1 ;  /* 0x3f800000c8c82421 */ /* 0x000fe20000000000 */
[----:B------:R-:W-:Y:S01]  /*80a0*/  FFMA R197, R197, R140, R196 ;  /* 0x0000008cc5c57223 */ /* 0x000fe200000000c4 */
        /* <DEDUP_REMOVED lines=30> */
[----:B------:R-:W-:Y:S01]  /*8290*/  @P2 FADD R144, R144, 1 ;  /* 0x3f80000090902421 */ /* 0x000fe20000000000 */
        /* <DEDUP_REMOVED lines=13> */
[----:B------:R-:W-:Y:S01]  /*8370*/  IMAD.U32 R145, R22, 0x10000, RZ ;  /* 0x0001000016917824 */ /* 0x000fe200078e00ff */
[----:B------:R-:W-:-:S03]  /*8380*/  SHF.L.U32 R213, R18, 0x10, RZ ;  /* 0x0000001012d57819 */ /* 0x000fc600000006ff */
[----:B------:R-:W-:-:S04]  /*8390*/  @P2 FADD R145, R145, 1 ;  /* 0x3f80000091912421 */ /* 0x000fc80000000000 */
[----:B------:R-:W-:Y:S01]  /*83a0*/  FFMA R145, R146, R145, R213 ;  /* 0x0000009192917223 */ /* 0x000fe200000000d5 */
[----:B------:R-:W-:Y:S02]  /*83b0*/  SHF.L.U32 R146, R21, 0x10, RZ ;  /* 0x0000001015927819 */ /* 0x000fe400000006ff */
[----:B------:R-:W-:-:S03]  /*83c0*/  SHF.L.U32 R213, R95, 0x10, RZ ;  /* 0x000000105fd57819 */ /* 0x000fc600000006ff */
[----:B------:R-:W-:Y:S02]  /*83d0*/  @P2 FADD R146, R146, 1 ;  /* 0x3f80000092922421 */ /* 0x000fe40000000000 */
[----:B------:R-:W-:Y:S02]  /*83e0*/  @P2 FADD R213, R213, 1 ;  /* 0x3f800000d5d52421 */ /* 0x000fe40000000000 */
[----:B------:R-:W-:Y:S01]  /*83f0*/  FFMA R146, R147, R146, R214 ;  /* 0x0000009293927223 */ /* 0x000fe200000000d6 */
[----:B------:R-:W-:Y:S01]  /*8400*/  SHF.L.U32 R147, R16, 0x10, RZ ;  /* 0x0000001010937819 */ /* 0x000fe200000006ff */
[----:B------:R-:W-:Y:S01]  /*8410*/  FFMA R202, R202, R213, R215 ;  /* 0x000000d5caca7223 */ /* 0x000fe200000000d7 */
[----:B------:R-:W-:Y:S01]  /*8420*/  IMAD.U32 R214, R100, 0x10000, RZ ;  /* 0x0001000064d67824 */ /* 0x000fe200078e00ff */
[----:B------:R-:W-:Y:S01]  /*8430*/  SHF.L.U32 R215, R12, 0x10, RZ ;  /* 0x000000100cd77819 */ /* 0x000fe200000006ff */
[----:B------:R-:W-:Y:S01]  /*8440*/  FMUL R213, R217, UR5 ;  /* 0x00000005d9d57c20 */ /* 0x000fe20008400000 */
[----:B------:R-:W-:Y:S01]  /*8450*/  @P2 FADD R147, R147, 1 ;  /* 0x3f80000093932421 */ /* 0x000fe20000000000 */
[----:B------:R-:W-:Y:S01]  /*8460*/  @P2 FADD R214, R214, 1 ;  /* 0x3f800000d6d62421 */ /* 0x000fe20000000000 */
[----:B------:R-:W-:-:S02]  /*8470*/  SHF.L.U32 R217, R10, 0x10, RZ ;  /* 0x000000100ad97819 */ /* 0x000fc400000006ff */
[----:B------:R-:W-:Y:S01]  /*8480*/  FFMA R148, R148, R147, R215 ;  /* 0x0000009394947223 */ /* 0x000fe200000000d7 */
[----:B------:R-:W-:Y:S01]  /*8490*/  SHF.L.U32 R147, R101, 0x10, RZ ;  /* 0x0000001065937819 */ /* 0x000fe200000006ff */
[----:B------:R-:W-:Y:S01]  /*84a0*/  FFMA R213, R213, R214, R216 ;  /* 0x000000d6d5d57223 */ /* 0x000fe200000000d8 */
[----:B------:R-:W-:Y:S02]  /*84b0*/  IMAD.U32 R216, R15, 0x10000, RZ ;  /* 0x000100000fd87824 */ /* 0x000fe400078e00ff */
        /* <DEDUP_REMOVED lines=481> */
.L_x_12256:
        /* <DEDUP_REMOVED lines=8> */
.L_x_12236:
        /* <DEDUP_REMOVED lines=38> */
.L_x_12265:
[----:B------:R-:W-:Y:S02]  /*a5b0*/  ISETP.NE.AND P0, PT, R171, RZ, PT ;  /* 0x000000ffab00720c */ /* 0x000fe40003f05270 */
[----:B---3--:R-:W-:-:S11]  /*a5c0*/  FMNMX R5, R3, R2, !PT ;  /* 0x0000000203057209 */ /* 0x008fd60007800000 */
[----:B------:R-:W-:Y:S05]  /*a5d0*/  @P0 BRA `(.L_x_12259) ;  /* 0x0000000000080947 */ /* 0x000fea0003800000 */
[----:B--2---:R-:W2:Y:S02]  /*a5e0*/  LDC.64 R2, c[0x0][0x3f8] ;  /* 0x0000fe00ff027b82 */ /* 0x004ea40000000a00 */
[----:B--2---:R3:W-:Y:S02]  /*a5f0*/  REDG.E.MAX.S32.STRONG.GPU desc[UR8][R2.64], R5 ;  /* 0x000000050200798e */ /* 0x0047e4000d12e308 */
.L_x_12259:
[----:B------:R-:W-:Y:S05]  /*a600*/  BSYNC B0 ;  /* 0x0000000000007941 */ /* 0x000fea0003800000 */
.L_x_12258:
        /* <DEDUP_REMOVED lines=12> */
[----:B--23--:R-:W-:Y:S05]  /*a6d0*/  CALL.REL.NOINC `($__internal_222_$__cuda_sm20_rcp_rn_f32_slowpath) ;  /* 0x00000000005c7944 */ /* 0x00cfea0003c00000 */
[----:B------:R-:W-:Y:S05]  /*a6e0*/  BRA `(.L_x_12262) ;  /* 0x0000000000147947 */ /* 0x000fea0003800000 */
.L_x_12261:
[----:B------:R-:W4:Y:S01]  /*a6f0*/  MUFU.RCP R237, UR10 ;  /* 0x0000000a00ed7d08 */ /* 0x000f220008001000 */
[----:B------:R-:W-:-:S05]  /*a700*/  MOV R0, UR10 ;  /* 0x0000000a00007c02 */ /* 0x000fca0008000f00 */
[----:B----4-:R-:W-:-:S04]  /*a710*/  FFMA R0, R237, R0, -1 ;  /* 0xbf800000ed007423 */ /* 0x010fc80000000000 */
[----:B------:R-:W-:-:S04]  /*a720*/  FADD.FTZ R0, -R0, -RZ ;  /* 0x800000ff00007221 */ /* 0x000fc80000010100 */
[----:B------:R-:W-:-:S07]  /*a730*/  FFMA R237, R237, R0, R237 ;  /* 0x00000000eded7223 */ /* 0x000fce00000000ed */
.L_x_12262:
[----:B--23--:R-:W2:Y:S02]  /*a740*/  LDC.64 R2, c[0x0][0x3f0] ;  /* 0x0000fc00ff027b82 */ /* 0x00cea40000000a00 */
[----:B--2---:R-:W-:Y:S01]  /*a750*/  STG.E desc[UR8][R2.64], R237 ;  /* 0x000000ed02007986 */ /* 0x004fe2000c101908 */
[----:B------:R-:W-:Y:S05]  /*a760*/  EXIT ;  /* 0x000000000000794d */ /* 0x000fea0003800000 */
.L_x_12260:
[----:B------:R-:W-:Y:S02]  /*a770*/  MOV R5, 0x2 ;  /* 0x0000000200057802 */ /* 0x000fe40000000f00 */
[----:B------:R-:W-:Y:S02]  /*a780*/  MOV R7, 0x1f ;  /* 0x0000001f00077802 */ /* 0x000fe40000000f00 */
[----:B------:R-:W-:-:S07]  /*a790*/  MOV R4, 0xffffffff ;  /* 0xffffffff00047802 */ /* 0x000fce0000000f00 */
[----:B0123--:R-:W-:Y:S05]  /*a7a0*/  WARPSYNC.COLLECTIVE R4, `(.L_x_12263) ;  /* 0x0000000004087348 */ /* 0x00ffea0003c00000 */
[----:B--23--:R2:W3:Y:S02]  /*a7b0*/  SHFL.DOWN P0, R2, R0, R5, R7 ;  /* 0x0800000500027389 */ /* 0x00c4e40000000007 */
[----:B0123--:R-:W-:Y:S05]  /*a7c0*/  ENDCOLLECTIVE ;  /* 0x000000000000791b */ /* 0x00ffea0003800000 */
.L_x_12263:
[----:B------:R-:W-:Y:S02]  /*a7d0*/  MOV R5, 0x1 ;  /* 0x0000000100057802 */ /* 0x000fe40000000f00 */
[----:B------:R-:W-:-:S04]  /*a7e0*/  MOV R3, R2 ;  /* 0x0000000200037202 */ /* 0x000fc80000000f00 */
[----:B------:R-:W-:-:S05]  /*a7f0*/  FMNMX R3, R3, R0, !PT ;  /* 0x0000000003037209 */ /* 0x000fca0007800000 */
[----:B------:R-:W-:-:S07]  /*a800*/  IMAD.MOV.U32 R0, RZ, RZ, R3 ;  /* 0x000000ffff007224 */ /* 0x000fce00078e0003 */
[----:B------:R-:W-:Y:S05]  /*a810*/  WARPSYNC.COLLECTIVE R4, `(.L_x_12264) ;  /* 0x0000000004087348 */ /* 0x000fea0003c00000 */
[----:B------:R0:W1:Y:S02]  /*a820*/  SHFL.DOWN P0, R2, R0, R5, R7 ;  /* 0x0800000500027389 */ /* 0x0000640000000007 */
[----:B01----:R-:W-:Y:S05]  /*a830*/  ENDCOLLECTIVE ;  /* 0x000000000000791b */ /* 0x003fea0003800000 */
.L_x_12264:
[----:B------:R-:W-:Y:S05]  /*a840*/  BRA `(.L_x_12265) ;  /* 0xfffffffc00587947 */ /* 0x000fea000383ffff */
        .weak           $__internal_222_$__cuda_sm20_rcp_rn_f32_slowpath
        .type           $__internal_222_$__cuda_sm20_rcp_rn_f32_slowpath,@function
        .size           $__internal_222_$__cuda_sm20_rcp_rn_f32_slowpath,(.L_x_13090 - $__internal_222_$__cuda_sm20_rcp_rn_f32_slowpath)
$__internal_222_$__cuda_sm20_rcp_rn_f32_slowpath:
        /* <DEDUP_REMOVED lines=15> */
.L_x_12267:
        /* <DEDUP_REMOVED lines=33> */
.L_x_12269:
[----:B------:R0:W1:Y:S02]  /*ab50*/  MUFU.RCP R239, R136 ;  /* 0x0000008800ef7308 */ /* 0x0000640000001000 */
.L_x_12268:
[----:B------:R-:W-:Y:S05]  /*ab60*/  BSYNC B1 ;  /* 0x0000000000017941 */ /* 0x000fea0003800000 */
.L_x_12266:
[----:B0-----:R-:W-:Y:S01]  /*ab70*/  MOV R136, R137 ;  /* 0x0000008900887202 */ /* 0x001fe20000000f00 */
[----:B------:R-:W-:Y:S01]  /*ab80*/  HFMA2 R137, -RZ, RZ, 0, 0 ;  /* 0x00000000ff897431 */ /* 0x000fe200000001ff */
[----:B-1----:R-:W-:-:S03]  /*ab90*/  MOV R237, R239 ;  /* 0x000000ef00ed7202 */ /* 0x002fc60000000f00 */
[----:B------:R-:W-:Y:S05]  /*aba0*/  RET.REL.NODEC R136 `(_ZN18transformer_engine13normalization19ln_fwd_tuned_kernelINS0_13Kernel_traitsI13__nv_bfloat16S3_13__nv_fp8_e4m3fjLj20480ELj2ELj1ELj4ELj16ENS0_18Kernel_traits_baseILj20480ES3_S3_S4_fjLj128EEEEEEEvNS0_19ForwardKernelParamsE) ;  /* 0xffffff5488147950 */ /* 0x000fea0003c3ffff */
.L_x_12270:
        /* <DEDUP_REMOVED lines=13> */
.L_x_13090:


//--------------------- .text._ZN18transformer_engine13normalization19ln_fwd_tuned_kernelINS0_13Kernel_traitsI13__nv_bfloat16S3_13__nv_fp8_e4m3fjLj18432ELj2ELj1ELj4ELj16ENS0_18Kernel_traits_baseILj18432ES3_S3_S4_fjLj128EEEEEEEvNS0_19ForwardKernelParamsE --------------------------
	.section	.text._ZN18transformer_engine13normalization19ln_fwd_tuned_kernelINS0_13Kernel_traitsI13__nv_bfloat16S3_13__nv_fp8_e4m3fjLj18432ELj2ELj1ELj4ELj16ENS0_18Kernel_traits_baseILj18432ES3_S3_S4_fjLj128EEEEEEEvNS0_19ForwardKernelParamsE,"ax",@progbits
	.align	128
        .global         _ZN18transformer_engine13normalization19ln_fwd_tuned_kernelINS0_13Kernel_traitsI13__nv_bfloat16S3_13__nv_fp8_e4m3fjLj18432ELj2ELj1ELj4ELj16ENS0_18Kernel_traits_baseILj18432ES3_S3_S4_fjLj128EEEEEEEvNS0_19ForwardKernelParamsE
        .type           _ZN18transformer_engine13normalization19ln_fwd_tuned_kernelINS0_13Kernel_traitsI13__nv_bfloat16S3_13__nv_fp8_e4m3fjLj18432ELj2ELj1ELj4ELj16ENS0_18Kernel_traits_baseILj18432ES3_S3_S4_fjLj128EEEEEEEvNS0_19ForwardKernelParamsE,@function
        .size           _ZN18transformer_engine13normalization19ln_fwd_tuned_kernelINS0_13Kernel_traitsI13__nv_bfloat16S3_13__nv_fp8_e4m3fjLj18432ELj2ELj1ELj4ELj16ENS0_18Kernel_traits_baseILj18432ES3_S3_S4_fjLj128EEEEEEEvNS0_19ForwardKernelParamsE,(.L_x_13091 - _ZN18transformer_engine13normalization19ln_fwd_tuned_kernelINS0_13Kernel_traitsI13__nv_bfloat16S3_13__nv_fp8_e4m3fjLj18432ELj2ELj1ELj4ELj16ENS0_18Kernel_traits_baseILj18432ES3_S3_S4_fjLj128EEEEEEEvNS0_19ForwardKernelParamsE)
        .other          _ZN18transformer_engine13normalization19ln_fwd_tuned_kernelINS0_13Kernel_traitsI13__nv_bfloat16S3_13__nv_fp8_e4m3fjLj18432ELj2ELj1ELj4ELj16ENS0_18Kernel_traits_baseILj18432ES3_S3_S4_fjLj128EEEEEEEvNS0_19ForwardKernelParamsE,@"STO_CUDA_ENTRY STV_DEFAULT"
_ZN18transformer_engine13normalization19ln_fwd_tuned_kernelINS0_13Kernel_traitsI13__nv_bfloat16S3_13__nv_fp8_e4m3fjLj18432ELj2ELj1ELj4ELj16ENS0_18Kernel_traits_baseILj18432ES3_S3_S4_fjLj128EEEEEEEvNS0_19ForwardKernelParamsE:
.text._ZN18transformer_engine13normalization19ln_fwd_tuned_kernelINS0_13Kernel_traitsI13__nv_bfloat16S3_13__nv_fp8_e4m3fjLj18432ELj2ELj1ELj4ELj16ENS0_18Kernel_traits_baseILj18432ES3_S3_S4_fjLj128EEEEEEEvNS0_19ForwardKernelParamsE:
        /* <DEDUP_REMOVED lines=53> */
[----:B------:R-:W-:Y:S02]  /*0350*/  PRMT R178, R38, 0x7632, R178 ;  /* 0x0000763226b27816 */ /* 0x000fe400000000b2 */
[----:B------:R-:W-:Y:S02]  /*0360*/  PRMT R177, R39, 0x7632, R177 ;  /* 0x0000763227b17816 */ /* 0x000fe400000000b1 */
[----:B---3--:R-:W-:Y:S02]  /*0370*/  PRMT R176, R40, 0x7632, R176 ;  /* 0x0000763228b07816 */ /* 0x008fe400000000b0 */
[----:B------:R-:W-:Y:S02]  /*0380*/  PRMT R175, R41, 0x7632, R175 ;  /* 0x0000763229af7816 */ /* 0x000fe400000000af */
[----:B------:R-:W-:Y:S02]  /*0390*/  PRMT R174, R42, 0x7632, R174 ;  /* 0x000076322aae7816 */ /* 0x000fe400000000ae */
[----:B------:R-:W-:-:S02]  /*03a0*/  PRMT R173, R43, 0x7632, R173 ;  /* 0x000076322bad7816 */ /* 0x000fc400000000ad */
[----:B----4-:R-:W-:Y:S02]  /*03b0*/  PRMT R172, R44, 0x7632, R172 ;  /* 0x000076322cac7816 */ /* 0x010fe400000000ac */
[----:B------:R-:W-:Y:S02]  /*03c0*/  PRMT R171, R45, 0x7632, R171 ;  /* 0x000076322dab7816 */ /* 0x000fe400000000ab */
[----:B------:R-:W-:Y:S02]  /*03d0*/  PRMT R170, R46, 0x7632, R170 ;  /* 0x000076322eaa7816 */ /* 0x000fe400000000aa */
[----:B------:R-:W-:Y:S02]  /*03e0*/  PRMT R169, R47, 0x7632, R169 ;  /* 0x000076322fa97816 */ /* 0x000fe400000000a9 */
[----:B-----5:R-:W-:Y:S02]  /*03f0*/  PRMT R168, R48, 0x7632, R168 ;  /* 0x0000763230a87816 */ /* 0x020fe400000000a8 */
        /* <DEDUP_REMOVED lines=54> */
[----:B0-----:R-:W-:-:S02]  /*0760*/  PRMT R5, R103, 0x7632, R5 ;  /* 0x0000763267057816 */ /* 0x001fc40000000005 */
[----:B------:R-:W-:Y:S02]  /*0770*/  PRMT R4, R104, 0x7632, R4 ;  /* 0x0000763268047816 */ /* 0x000fe40000000004 */
[----:B------:R-:W-:Y:S02]  /*0780*/  PRMT R3, R105, 0x7632, R3 ;  /* 0x0000763269037816 */ /* 0x000fe40000000003 */
[----:B------:R-:W-:Y:S02]  /*0790*/  PRMT R2, R106, 0x7632, R2 ;  /* 0x000076326a027816 */ /* 0x000fe40000000002 */
[----:B------:R-:W-:-:S07]  /*07a0*/  PRMT R0, R107, 0x7632, R0 ;  /* 0x000076326b007816 */ /* 0x000fce0000000000 */
.L_x_12289:
[----:B01----:R-:W0:Y:S01]  /*07b0*/  LDC.64 R140, c[0x0][0x390] ;  /* 0x0000e400ff8c7b82 */ /* 0x003e220000000a00 */
[----:B------:R-:W-:-:S05]  /*07c0*/  MOV R143, UR12 ;  /* 0x0000000c008f7c02 */ /* 0x000fca0008000f00 */
[----:B------:R-:W-:-:S04]  /*07d0*/  IMAD R143, R143, 0x900, R142 ;  /* 0x000009008f8f7824 */ /* 0x000fc800078e028e */
[----:B0-----:R-:W-:-:S06]  /*07e0*/  IMAD.WIDE.U32 R108, R143, 0x10, R140 ;  /* 0x000000108f6c7825 */ /* 0x001fcc00078e008c */
[----:B------:R-:W2:Y:S01]  /*07f0*/  LDG.E.128 R108, desc[UR10][R108.64] ;  /* 0x0000000a6c6c7981 */ /* 0x000ea2000c1e1d00 */
[----:B------:R-:W-:-:S04]  /*0800*/  VIADD R113, R143, 0x100 ;  /* 0x000001008f717836 */ /* 0x000fc80000000000 */
        /* <DEDUP_REMOVED lines=26> */
[----:B--2---:R-:W-:Y:S01]  /*09b0*/  PRMT R183, R108, 0x7632, R183 ;  /* 0x000076326cb77816 */ /* 0x004fe200000000b7 */
[----:B------:R-:W-:Y:S01]  /*09c0*/  IMAD.U32 R191, R110, 0x10000, RZ ;  /* 0x000100006ebf7824 */ /* 0x000fe200078e00ff */
[----:B------:R-:W-:Y:S02]  /*09d0*/  SHF.L.U32 R185, R108, 0x10, RZ ;  /* 0x000000106cb97819 */ /* 0x000fe400000006ff */
[----:B------:R-:W-:Y:S02]  /*09e0*/  SHF.L.U32 R183, R183, 0x10, RZ ;  /* 0x00000010b7b77819 */ /* 0x000fe400000006ff */
[C---:B------:R-:W-:Y:S01]  /*09f0*/  PRMT R108, R109.reuse, 0x7632, R108 ;  /* 0x000076326d6c7816 */ /* 0x040fe2000000006c */
[----:B------:R-:W-:Y:S01]  /*0a00*/  FADD R202, RZ, R185 ;  /* 0x000000b9ffca7221 */ /* 0x000fe20000000000 */
[----:B------:R-:W-:-:S02]  /*0a10*/  SHF.L.U32 R187, R109, 0x10, RZ ;  /* 0x000000106dbb7819 */ /* 0x000fc400000006ff */
[----:B------:R-:W-:Y:S01]  /*0a20*/  SHF.L.U32 R109, R108, 0x10, RZ ;  /* 0x000000106c6d7819 */ /* 0x000fe200000006ff */
[----:B------:R-:W-:Y:S01]  /*0a30*/  FADD R202, R183, R202 ;  /* 0x000000cab7ca7221 */ /* 0x000fe20000000000 */
[----:B------:R-:W-:Y:S01]  /*0a40*/  PRMT R189, R110, 0x7632, R189 ;  /* 0x000076326ebd7816 */ /* 0x000fe200000000bd */
[----:B---3--:R-:W-:Y:S01]  /*0a50*/  IMAD.U32 R201, R113, 0x10000, RZ ;  /* 0x0001000071c97824 */ /* 0x008fe200078e00ff */
        /* <DEDUP_REMOVED lines=8> */
[----:B------:R-:W-:Y:S01]  /*0ae0*/  SHF.L.U32 R197, R112, 0x10, RZ ;  /* 0x0000001070c57819 */ /* 0x000fe200000006ff */
[----:B----4-:R-:W-:Y:S01]  /*0af0*/  IMAD.U32 R213, R116, 0x10000, RZ ;  /* 0x0001000074d57824 */ /* 0x010fe200078e00ff */
        /* <DEDUP_REMOVED lines=9> */
[----:B------:R-:W-:Y:S01]  /*0b90*/  SHF.L.U32 R203, R203, 0x10, RZ ;  /* 0x00000010cbcb7819 */ /* 0x000fe200000006ff */
[----:B-----5:R-:W-:Y:S01]  /*0ba0*/  IMAD.U32 R235, R122, 0x10000, RZ ;  /* 0x000100007aeb7824 */ /* 0x020fe200078e00ff */
        /* <DEDUP_REMOVED lines=8> */
[----:B------:R-:W-:Y:S01]  /*0c30*/  SHF.L.U32 R211, R211, 0x10, RZ ;  /* 0x00000010d3d37819 */ /* 0x000fe200000006ff */
[----:B------:R-:W-:Y:S01]  /*0c40*/  IMAD.U32 R243, R125, 0x10000, RZ ;  /* 0x000100007df37824 */ /* 0x000fe200078e00ff */
        /* <DEDUP_REMOVED lines=8> */
[----:B------:R-:W-:Y:S02]  /*0cd0*/  PRMT R223, R119, 0x7632, R223 ;  /* 0x0000763277df7816 */ /* 0x000fe400000000df */
[C---:B------:R-:W-:Y:S01]  /*0ce0*/  PRMT R227, R120.reuse, 0x7632, R227 ;  /* 0x0000763278e37816 */ /* 0x040fe200000000e3 */
        /* <DEDUP_REMOVED lines=18> */
[----:B------:R-:W-:Y:S01]  /*0e10*/  IMAD.U32 R208, R137, 0x10000, RZ ;  /* 0x0001000089d07824 */ /* 0x000fe200078e00ff */
        /* <DEDUP_REMOVED lines=18> */
[C---:B------:R-:W-:Y:S01]  /*0f40*/  PRMT R108, R128.reuse, 0x7632, R108 ;  /* 0x00007632806c7816 */ /* 0x040fe2000000006c */
[----:B------:R-:W-:Y:S01]  /*0f50*/  IMAD.U32 R128, R128, 0x10000, RZ ;  /* 0x0001000080807824 */ /* 0x000fe200078e00ff */
        /* <DEDUP_REMOVED lines=26> */
[C---:B------:R-:W-:Y:S01]  /*1100*/  PRMT R220, R143.reuse, 0x7632, R220 ;  /* 0x000076328fdc7816 */ /* 0x040fe200000000dc */
[----:B------:R-:W-:Y:S02]  /*1110*/  IMAD.U32 R143, R143, 0x10000, RZ ;  /* 0x000100008f8f7824 */ /* 0x000fe400078e00ff */
[----:B------:R-:W-:Y:S01]  /*1120*/  FADD R202, R125, R202 ;  /* 0x000000ca7dca7221 */ /* 0x000fe20000000000 */
[----:B------:R-:W-:-:S03]  /*1130*/  SHF.L.U32 R220, R220, 0x10, RZ ;  /* 0x00000010dcdc7819 */ /* 0x000fc600000006ff */
[----:B------:R-:W-:-:S04]  /*1140*/  FADD R202, R247, R202 ;  /* 0x000000caf7ca7221 */ /* 0x000fc80000000000 */
[----:B------:R-:W-:-:S04]  /*1150*/  FADD R202, R245, R202 ;  /* 0x000000caf5ca7221 */ /* 0x000fc80000000000 */
[----:B------:R-:W-:-:S04]  /*1160*/  FADD R202, R249, R202 ;  /* 0x000000caf9ca7221 */ /* 0x000fc80000000000 */
[----:B------:R-:W-:Y:S01]  /*1170*/  FADD R113, R127, R202 ;  /* 0x000000ca7f717221 */ /* 0x000fe20000000000 */
[----:B------:R-:W-:-:S03]  /*1180*/  IMAD.U32 R202, R134, 0x10000, RZ ;  /* 0x0001000086ca7824 */ /* 0x000fc600078e00ff */
        /* <DEDUP_REMOVED lines=217> */
[----:B------:R-:W-:-:S04]  /*1f20*/  MOV R117, RZ ;  /* 0x000000ff00757202 */ /* 0x000fc80000000f00 */
        /* <DEDUP_REMOVED lines=11> */
.L_x_12273:
[----:B------:R-:W-:Y:S05]  /*1fe0*/  BSYNC.RECONVERGENT B0 ;  /* 0x0000000000007941 */ /* 0x000fea0003800200 */
.L_x_12272:
        /* <DEDUP_REMOVED lines=12> */
.L_x_12275:
[----:B------:R-:W-:Y:S05]  /*20b0*/  BSYNC.RECONVERGENT B0 ;  /* 0x0000000000007941 */ /* 0x000fea0003800200 */
.L_x_12274:
        /* <DEDUP_REMOVED lines=12> */
[----:B------:R-:W-:Y:S05]  /*2180*/  CALL.REL.NOINC `($__internal_223_$__cuda_sm20_rcp_rn_f32_slowpath) ;  /* 0x0000007400907944 */ /* 0x000fea0003c00000 */
[----:B------:R-:W-:Y:S01]  /*2190*/  IMAD.MOV.U32 R112, RZ, RZ, R228 ;  /* 0x000000ffff707224 */ /* 0x000fe200078e00e4 */
[----:B------:R-:W-:Y:S06]  /*21a0*/  BRA `(.L_x_12278) ;  /* 0x0000000000107947 */ /* 0x000fec0003800000 */
.L_x_12277:
[----:B------:R-:W0:Y:S02]  /*21b0*/  MUFU.RCP R113, R118 ;  /* 0x0000007600717308 */ /* 0x000e240000001000 */
[----:B0-----:R-:W-:-:S04]  /*21c0*/  FFMA R112, R118, R113, -1 ;  /* 0xbf80000076707423 */ /* 0x001fc80000000071 */
[----:B------:R-:W-:-:S04]  /*21d0*/  FADD.FTZ R112, -R112, -RZ ;  /* 0x800000ff70707221 */ /* 0x000fc80000010100 */
[----:B------:R-:W-:-:S07]  /*21e0*/  FFMA R112, R113, R112, R113 ;  /* 0x0000007071707223 */ /* 0x000fce0000000071 */
.L_x_12278:
[----:B------:R-:W-:Y:S05]  /*21f0*/  BSYNC.RECONVERGENT B0 ;  /* 0x0000000000007941 */ /* 0x000fea0003800200 */
.L_x_12276:
        /* <DEDUP_REMOVED lines=20> */
[----:B------:R-:W-:Y:S05]  /*2340*/  CALL.REL.NOINC `($__internal_223_$__cuda_sm20_rcp_rn_f32_slowpath) ;  /* 0x0000007400207944 */ /* 0x000fea0003c00000 */
[----:B------:R-:W-:Y:S01]  /*2350*/  MOV R119, R228 ;  /* 0x000000e400777202 */ /* 0x000fe20000000f00 */
[----:B------:R-:W-:Y:S06]  /*2360*/  BRA `(.L_x_12281) ;  /* 0x0000000000107947 */ /* 0x000fec0003800000 */
.L_x_12280:
[----:B------:R-:W0:Y:S02]  /*2370*/  MUFU.RCP R119, R222 ;  /* 0x000000de00777308 */ /* 0x000e240000001000 */
[----:B0-----:R-:W-:-:S04]  /*2380*/  FFMA R112, R222, R119, -1 ;  /* 0xbf800000de707423 */ /* 0x001fc80000000077 */
[----:B------:R-:W-:-:S04]  /*2390*/  FADD.FTZ R112, -R112, -RZ ;  /* 0x800000ff70707221 */ /* 0x000fc80000010100 */
[----:B------:R-:W-:-:S07]  /*23a0*/  FFMA R119, R119, R112, R119 ;  /* 0x0000007077777223 */ /* 0x000fce0000000077 */
.L_x_12281:
[----:B------:R-:W-:Y:S05]  /*23b0*/  BSYNC.RECONVERGENT B0 ;  /* 0x0000000000007941 */ /* 0x000fea0003800200 */
.L_x_12279:
        /* <DEDUP_REMOVED lines=9> */
[----:B------:R-:W-:Y:S02]  /*2450*/  IMAD.U32 R118, RZ, RZ, UR15 ;  /* 0x0000000fff767e24 */ /* 0x000fe4000f8e00ff */
[----:B------:R-:W-:Y:S01]  /*2460*/  FMUL R116, R116, R119 ;  /* 0x0000007774747220 */ /* 0x000fe20000400000 */
[----:B------:R-:W-:-:S02]  /*2470*/  FMUL R115, R224, R113 ;  /* 0x00000071e0737220 */ /* 0x000fc40000400000 */
[----:B------:R-:W1:Y:S01]  /*2480*/  @!P1 LDC.64 R112, c[0x0][0x3b0] ;  /* 0x0000ec00ff709b82 */ /* 0x000e620000000a00 */
[----:B------:R-:W-:Y:S01]  /*2490*/  @!P1 LOP3.LUT R117, R117, 0x1, RZ, 0xc0, !PT ;  /* 0x0000000175759812 */ /* 0x000fe200078ec0ff */
[----:B------:R-:W-:Y:S01]  /*24a0*/  FFMA R114, R115, R119, R114 ;  /* 0x0000007773727223 */ /* 0x000fe20000000072 */
[----:B------:R-:W-:Y:S01]  /*24b0*/  @!P1 LOP3.LUT R118, R118, 0x7ffffffe, RZ, 0xc0, !PT ;  /* 0x7ffffffe76769812 */ /* 0x000fe200078ec0ff */
[----:B------:R-:W2:Y:S01]  /*24c0*/  SHFL.IDX PT, R116, R116, RZ, 0x1f ;  /* 0x00001fff74747589 */ /* 0x000ea200000e0000 */
[----:B------:R-:W-:Y:S01]  /*24d0*/  @!P1 IADD3 R117, PT, PT, -R117, RZ, RZ ;  /* 0x000000ff75759210 */ /* 0x000fe20007ffe1ff */
[----:B0-----:R-:W-:Y:S01]  /*24e0*/  USHF.L.U32 UR14, UR16, 0x1, URZ ;  /* 0x00000001100e7899 */ /* 0x001fe200080006ff */
[----:B------:R-:W-:-:S05]  /*24f0*/  HFMA2 R115, -RZ, RZ, 0, 0 ;  /* 0x00000000ff737431 */ /* 0x000fca00000001ff */
[----:B------:R-:W-:-:S04]  /*2500*/  @!P1 LOP3.LUT R117, R117, UR14, RZ, 0xc0, !PT ;  /* 0x0000000e75759c12 */ /* 0x000fc8000f8ec0ff */
[----:B------:R-:W-:-:S04]  /*2510*/  @!P1 IADD3 R117, P2, PT, R117, R118, RZ ;  /* 0x0000007675759210 */ /* 0x000fc80007f5e0ff */
[----:B------:R-:W-:Y:S02]  /*2520*/  @!P1 IADD3.X R118, PT, PT, RZ, RZ, RZ, P2, !PT ;  /* 0x000000ffff769210 */ /* 0x000fe400017fe4ff */
[----:B-1----:R-:W-:-:S04]  /*2530*/  @!P1 LEA R112, P3, R117, R112, 0x3 ;  /* 0x0000007075709211 */ /* 0x002fc800078618ff */
[----:B------:R-:W-:Y:S02]  /*2540*/  @!P1 LEA.HI.X R113, R117, R113, R118, 0x3, P3 ;  /* 0x0000007175719211 */ /* 0x000fe400018f1c76 */
[----:B------:R0:W1:Y:S01]  /*2550*/  SHFL.IDX PT, R117, R114, RZ, 0x1f ;  /* 0x00001fff72757589 */ /* 0x00006200000e0000 */
[----:B--2---:R-:W-:Y:S06]  /*2560*/  @P4 BRA `(.L_x_12282) ;  /* 0x0000000000a44947 */ /* 0x004fec0003800000 */
[----:B------:R-:W2:Y:S01]  /*2570*/  LDC.64 R118, c[0x0][0x3b0] ;  /* 0x0000ec00ff767b82 */ /* 0x000ea20000000a00 */
[----:B------:R-:W-:Y:S02]  /*2580*/  ULOP3.LUT UR5, UR4, 0x1, URZ, 0xc0, !UPT ;  /* 0x0000000104057892 */ /* 0x000fe4000f8ec0ff */
[----:B------:R-:W-:Y:S01]  /*2590*/  ULOP3.LUT UR6, UR15, 0x7ffffffe, URZ, 0xc0, !UPT ;  /* 0x7ffffffe0f067892 */ /* 0x000fe2000f8ec0ff */
[----:B------:R-:W3:Y:S03]  /*25a0*/  LDCU.64 UR8, c[0x0][0x3b8] ;  /* 0x00007700ff0877ac */ /* 0x000ee60008000a00 */
[----:B0-----:R-:W-:Y:S01]  /*25b0*/  IADD3 R114, PT, PT, RZ, -UR5, RZ ;  /* 0x80000005ff727c10 */ /* 0x001fe2000fffe0ff */
        /* <DEDUP_REMOVED lines=13> */
[----:B-1----:R0:W-:Y:S02]  /*2690*/  STG.E.64 desc[UR10][R118.64], R116 ;  /* 0x0000007476007986 */ /* 0x0021e4000c101b0a */
[----:B------:R-:W-:-:S04]  /*26a0*/  UIADD3 UR6, UP0, UPT, UR6, UR5, URZ ;  /* 0x0000000506067290 */ /* 0x000fc8000ff1e0ff */
[----:B------:R-:W-:Y:S02]  /*26b0*/  ULEA.HI.X.SX32 UR5, UR5, URZ, 0x1, UP0 ;  /* 0x000000ff05057291 */ /* 0x000fe400080f0eff */
[----:B---3--:R-:W-:Y:S02]  /*26c0*/  ULEA UR7, UP2, UR6, UR8, 0x2 ;  /* 0x0000000806077291 */ /* 0x008fe4000f8410ff */
[----:B------:R-:W-:Y:S02]  /*26d0*/  UISETP.GT.U32.AND UP0, UPT, UR4, 0x1, UPT ;  /* 0x000000010400788c */ /* 0x000fe4000bf04070 */
[----:B------:R-:W-:Y:S02]  /*26e0*/  ULEA.HI.X UR6, UR6, UR9, UR5, 0x2, UP2 ;  /* 0x0000000906067291 */ /* 0x000fe400090f1405 */
[----:B0-----:R-:W-:Y:S01]  /*26f0*/  IMAD.U32 R116, RZ, RZ, UR7 ;  /* 0x00000007ff747e24 */ /* 0x001fe2000f8e00ff */
        /* <DEDUP_REMOVED lines=11> */
.L_x_12283:
[----:B0-----:R-:W2:Y:S04]  /*27b0*/  LDG.E.STRONG.GPU R114, desc[UR10][R116.64] ;  /* 0x0000000a74727981 */ /* 0x001ea8000c1ef900 */
[----:B--2---:R-:W-:Y:S01]  /*27c0*/  CCTL.IVALL ;  /* 0x00000000ff00798f */ /* 0x004fe20002000000 */
[----:B------:R-:W-:Y:S05]  /*27d0*/  YIELD ;  /* 0x0000000000007946 */ /* 0x000fea0003800000 */
[----:B------:R-:W-:-:S13]  /*27e0*/  ISETP.NE.AND P2, PT, R114, R119, PT ;  /* 0x000000777200720c */ /* 0x000fda0003f45270 */
[----:B------:R-:W-:Y:S05]  /*27f0*/  @P2 BRA `(.L_x_12283) ;  /* 0xfffffffc00ec2947 */ /* 0x000fea000383ffff */
.L_x_12282:
[----:B------:R-:W-:Y:S05]  /*2800*/  WARPSYNC.ALL ;  /* 0x0000000000007948 */ /* 0x000fea0003800000 */
[----:B------:R-:W-:Y:S01]  /*2810*/  BAR.SYNC.DEFER_BLOCKING 0x0 ;  /* 0x0000000000007b1d */ /* 0x000fe20000010000 */
[----:B0-----:R-:W-:Y:S01]  /*2820*/  MOV R114, RZ ;  /* 0x000000ff00727202 */ /* 0x001fe20000000f00 */
[----:B------:R-:W-:-:S05]  /*2830*/  @!P1 IMAD.WIDE.U32 R112, R181, 0x8, R112 ;  /* 0x00000008b5709825 */ /* 0x000fca00078e0070 */
[----:B------:R-:W1:Y:S01]  /*2840*/  @!P1 LDG.E.64 R114, desc[UR10][R112.64] ;  /* 0x0000000a70729981 */ /* 0x000e62000c1e1b00 */
[----:B------:R-:W-:Y:S01]  /*2850*/  MOV R119, RZ ;  /* 0x000000ff00777202 */ /* 0x000fe20000000f00 */
[----:B------:R-:W-:Y:S01]  /*2860*/  BSSY.RECONVERGENT B0, `(.L_x_12284) ;  /* 0x0000013000007945 */ /* 0x000fe20003800200 */
[----:B------:R-:W-:-:S05]  /*2870*/  @!P1 MOV R119, 0x46100000 ;  /* 0x4610000000779802 */ /* 0x000fca0000000f00 */
[----:B------:R-:W0:Y:S02]  /*2880*/  SHFL.DOWN PT, R118, R119, 0x1, 0x1f ;  /* 0x08201f0077767f89 */ /* 0x000e2400000e0000 */
[----:B0-----:R-:W-:-:S04]  /*2890*/  FADD R224, R118, R119 ;  /* 0x0000007776e07221 */ /* 0x001fc80000000000 */
[----:B------:R-:W-:-:S05]  /*28a0*/  VIADD R222, R224, 0x1800000 ;  /* 0x01800000e0de7836 */ /* 0x000fca0000000000 */
[----:B------:R-:W-:-:S04]  /*28b0*/  LOP3.LUT R222, R222, 0x7f800000, RZ, 0xc0, !PT ;  /* 0x7f800000dede7812 */ /* 0x000fc800078ec0ff */
[----:B------:R-:W-:Y:S01]  /*28c0*/  ISETP.GT.U32.AND P1, PT, R222, 0x1ffffff, PT ;  /* 0x01ffffffde00780c */ /* 0x000fe20003f24070 */
[----:B-1----:R0:W1:Y:S04]  /*28d0*/  SHFL.DOWN PT, R117, R114, 0x1, 0x1f ;  /* 0x08201f0072757f89 */ /* 0x00206800000e0000 */
[----:B------:R0:W2:Y:S08]  /*28e0*/  SHFL.DOWN PT, R116, R115, 0x1, 0x1f ;  /* 0x08201f0073747f89 */ /* 0x0000b000000e0000 */
[----:B------:R-:W-:Y:S05]  /*28f0*/  @P1 BRA `(.L_x_12285) ;  /* 0x0000000000141947 */ /* 0x000fea0003800000 */
[----:B------:R-:W-:Y:S02]  /*2900*/  MOV R112, R224 ;  /* 0x000000e000707202 */ /* 0x000fe40000000f00 */
[----:B------:R-:W-:-:S07]  /*2910*/  MOV R226, 0x2930 ;  /* 0x0000293000e27802 */ /* 0x000fce0000000f00 */
[----:B012---:R-:W-:Y:S05]  /*2920*/  CALL.REL.NOINC `($__internal_223_$__cuda_sm20_rcp_rn_f32_slowpath) ;  /* 0x0000006c00a87944 */ /* 0x007fea0003c00000 */
[----:B------:R-:W-:Y:S01]  /*2930*/  MOV R112, R228 ;  /* 0x000000e400707202 */ /* 0x000fe20000000f00 */
[----:B------:R-:W-:Y:S06]  /*2940*/  BRA `(.L_x_12286) ;  /* 0x0000000000107947 */ /* 0x000fec0003800000 */
.L_x_12285:
[----:B------:R-:W3:Y:S02]  /*2950*/  MUFU.RCP R112, R224 ;  /* 0x000000e000707308 */ /* 0x000ee40000001000 */
[----:B---3--:R-:W-:-:S04]  /*2960*/  FFMA R113, R224, R112, -1 ;  /* 0xbf800000e0717423 */ /* 0x008fc80000000070 */
[----:B------:R-:W-:-:S04]  /*2970*/  FADD.FTZ R113, -R113, -RZ ;  /* 0x800000ff71717221 */ /* 0x000fc80000010100 */
[----:B------:R-:W-:-:S07]  /*2980*/  FFMA R112, R112, R113, R112 ;  /* 0x0000007170707223 */ /* 0x000fce0000000070 */
.L_x_12286:
[----:B------:R-:W-:Y:S05]  /*2990*/  BSYNC.RECONVERGENT B0 ;  /* 0x0000000000007941 */ /* 0x000fea0003800200 */
.L_x_12284:
        /* <DEDUP_REMOVED lines=16> */
[----:B-1----:R-:W-:-:S06]  /*2aa0*/  FFMA R116, R115, 5.4253472626442089677e-05, R116 ;  /* 0x38638e3973747823 */ /* 0x002fcc0000000074 */
[----:B------:R-:W1:Y:S01]  /*2ab0*/  @P0 LDC.64 R114, c[0x0][0x398] ;  /* 0x0000e600ff720b82 */ /* 0x000e620000000a00 */
[----:B------:R-:W-:Y:S02]  /*2ac0*/  FSETP.GEU.AND P1, PT, |R116|, 1.175494350822287508e-38, PT ;  /* 0x008000007400780b */ /* 0x000fe40003f2e200 */
[----:B--2---:R-:W-:-:S11]  /*2ad0*/  R2UR UR8, R119 ;  /* 0x00000000770872ca */ /* 0x004fd600000e0000 */
[----:B------:R-:W-:-:S06]  /*2ae0*/  @!P1 FMUL R116, R116, 16777216 ;  /* 0x4b80000074749820 */ /* 0x000fcc0000400000 */
[----:B------:R-:W2:Y:S02]  /*2af0*/  MUFU.RSQ R116, R116 ;  /* 0x0000007400747308 */ /* 0x000ea40000001400 */
[----:B--2---:R-:W-:Y:S02]  /*2b00*/  R2UR UR5, R116 ;  /* 0x00000000740572ca */ /* 0x004fe400000e0000 */
[----:B------:R-:W-:-:S05]  /*2b10*/  MOV R116, UR12 ;  /* 0x0000000c00747c02 */ /* 0x000fca0008000f00 */
[----:B0-----:R-:W-:-:S06]  /*2b20*/  @P0 IMAD.WIDE R112, R116, 0x4, R112 ;  /* 0x0000000474700825 */ /* 0x001fcc00078e0270 */
[----:B------:R-:W-:-:S05]  /*2b30*/  MOV R117, UR5 ;  /* 0x0000000500757c02 */ /* 0x000fca0008000f00 */
[----:B------:R-:W-:-:S05]  /*2b40*/  @!P1 FMUL R117, R117, 4096 ;  /* 0x4580000075759820 */ /* 0x000fca0000400000 */
[----:B------:R-:W-:Y:S02]  /*2b50*/  @!P1 R2UR UR5, R117 ;  /* 0x00000000750592ca */ /* 0x000fe400000e0000 */
[----:B------:R-:W-:-:S05]  /*2b60*/  MOV R117, UR12 ;  /* 0x0000000c00757c02 */ /* 0x000fca0008000f00 */
[----:B-1----:R-:W-:-:S04]  /*2b70*/  @P0 IMAD.WIDE R114, R117, 0x4, R114 ;  /* 0x0000000475720825 */ /* 0x002fc800078e0272 */
[----:B------:R-:W-:Y:S02]  /*2b80*/  IMAD.U32 R117, RZ, RZ, UR8 ;  /* 0x00000008ff757e24 */ /* 0x000fe4000f8e00ff */
[----:B------:R-:W-:-:S03]  /*2b90*/  MOV R119, UR5 ;  /* 0x0000000500777c02 */ /* 0x000fc60008000f00 */
[----:B------:R0:W-:Y:S04]  /*2ba0*/  @P0 STG.E desc[UR10][R114.64], R117 ;  /* 0x0000007572000986 */ /* 0x0001e8000c10190a */
[----:B------:R0:W-:Y:S01]  /*2bb0*/  @P0 STG.E desc[UR10][R112.64], R119 ;  /* 0x0000007770000986 */ /* 0x0001e2000c10190a */
[----:B------:R-:W-:Y:S05]  /*2bc0*/  BRA.U UP0, `(.L_x_12287) ;  /* 0x0000003100407547 */ /* 0x000fea000b800000 */
[----:B------:R-:W1:Y:S01]  /*2bd0*/  LDCU.U8 UR6, c[0x0][0x3c0] ;  /* 0x00007800ff0677ac */ /* 0x000e620008000000 */
[----:B0-----:R-:W-:Y:S01]  /*2be0*/  SHF.L.U32 R112, R36, 0x10, RZ ;  /* 0x0000001024707819 */ /* 0x001fe200000006ff */
[----:B------:R-:W-:Y:S01]  /*2bf0*/  FADD R185, R185, -UR8 ;  /* 0x80000008b9b97e21 */ /* 0x000fe20008000000 */
[----:B------:R-:W-:Y:S01]  /*2c00*/  SHF.L.U32 R114, R72, 0x10, RZ ;  /* 0x0000001048727819 */ /* 0x000fe200000006ff */
[----:B------:R-:W-:Y:S01]  /*2c10*/  FADD R183, R183, -UR8 ;  /* 0x80000008b7b77e21 */ /* 0x000fe20008000000 */
[----:B------:R-:W-:Y:S01]  /*2c20*/  FADD R187, R187, -UR8 ;  /* 0x80000008bbbb7e21 */ /* 0x000fe20008000000 */
[----:B------:R-:W-:Y:S01]  /*2c30*/  FMUL R185, R185, UR5 ;  /* 0x00000005b9b97c20 */ /* 0x000fe20008400000 */
[----:B------:R-:W-:Y:S01]  /*2c40*/  IMAD.U32 R118, R37, 0x10000, RZ ;  /* 0x0001000025767824 */ /* 0x000fe200078e00ff */
        /* <DEDUP_REMOVED lines=9> */
[----:B------:R-:W-:Y:S01]  /*2ce0*/  FADD R189, R189, -UR8 ;  /* 0x80000008bdbd7e21 */ /* 0x000fe20008000000 */
[----:B-1----:R-:W-:Y:S01]  /*2cf0*/  ISETP.NE.AND P2, PT, RZ, UR6, PT ;  /* 0x00000006ff007c0c */ /* 0x002fe2000bf45270 */
[----:B------:R-:W-:Y:S01]  /*2d00*/  FADD R111, R111, -UR8 ;  /* 0x800000086f6f7e21 */ /* 0x000fe20008000000 */
[----:B------:R-:W-:Y:S01]  /*2d10*/  FMUL R191, R191, UR5 ;  /* 0x00000005bfbf7c20 */ /* 0x000fe20008400000 */
[----:B------:R-:W-:Y:S01]  /*2d20*/  FMUL R189, R189, UR5 ;  /* 0x00000005bdbd7c20 */ /* 0x000fe20008400000 */
[----:B------:R-:W-:Y:S01]  /*2d30*/  FADD R193, R193, -UR8 ;  /* 0x80000008c1c17e21 */ /* 0x000fe20008000000 */
        /* <DEDUP_REMOVED lines=16> */
[----:B------:R-:W-:Y:S01]  /*2e40*/  FADD R197, R197, -UR8 ;  /* 0x80000008c5c57e21 */ /* 0x000fe20008000000 */
[----:B------:R-:W-:Y:S01]  /*2e50*/  SHF.L.U32 R226, R39, 0x10, RZ ;  /* 0x0000001027e27819 */ /* 0x000fe200000006ff */
[----:B------:R-:W-:Y:S01]  /*2e60*/  @P2 FADD R114, R114, 1 ;  /* 0x3f80000072722421 */ /* 0x000fe20000000000 */
[----:B------:R-:W-:Y:S01]  /*2e70*/  FMUL R201, R201, UR5 ;  /* 0x00000005c9c97c20 */ /* 0x000fe20008400000 */
[----:B------:R-:W-:Y:S01]  /*2e80*/  FMUL R197, R197, UR5 ;  /* 0x00000005c5c57c20 */ /* 0x000fe20008400000 */
[----:B------:R-:W-:Y:S01]  /*2e90*/  FADD R205, R205, -UR8 ;  /* 0x80000008cdcd7e21 */ /* 0x000fe20008000000 */
[----:B------:R-:W-:Y:S01]  /*2ea0*/  FFMA R115, R183, R114, R116 ;  /* 0x00000072b7737223 */ /* 0x000fe20000000074 */
[----:B------:R-:W-:Y:S01]  /*2eb0*/  SHF.L.U32 R116, R38, 0x10, RZ ;  /* 0x0000001026747819 */ /* 0x000fe200000006ff */
[----:B------:R-:W-:Y:S01]  /*2ec0*/  FFMA R114, R187, R118, R222 ;  /* 0x00000076bb727223 */ /* 0x000fe200000000de */
[----:B------:R-:W-:Y:S01]  /*2ed0*/  IMAD.U32 R222, R178, 0x10000, RZ ;  /* 0x00010000b2de7824 */ /* 0x000fe200078e00ff */
[----:B------:R-:W-:Y:S01]  /*2ee0*/  SHF.L.U32 R118, R74, 0x10, RZ ;  /* 0x000000104a767819 */ /* 0x000fe200000006ff */
[----:B------:R-:W-:Y:S01]  /*2ef0*/  @P2 FADD R226, R226, 1 ;  /* 0x3f800000e2e22421 */ /* 0x000fe20000000000 */
[----:B------:R-:W-:Y:S01]  /*2f00*/  @P2 FADD R116, R116, 1 ;  /* 0x3f80000074742421 */ /* 0x000fe20000000000 */
[----:B------:R-:W-:Y:S01]  /*2f10*/  @P2 FADD R222, R222, 1 ;  /* 0x3f800000dede2421 */ /* 0x000fe20000000000 */
[----:B------:R-:W-:Y:S01]  /*2f20*/  FFMA R183, R195, R230, R232 ;  /* 0x000000e6c3b77223 */ /* 0x000fe200000000e8 */
        /* <DEDUP_REMOVED lines=16> */
[----:B------:R-:W-:-:S02]  /*3030*/  IMAD.U32 R226, R175, 0x10000, RZ ;  /* 0x00010000afe27824 */ /* 0x000fc400078e00ff */
[----:B------:R-:W-:Y:S01]  /*3040*/  FMUL R205, R205, UR5 ;  /* 0x00000005cdcd7c20 */ /* 0x000fe20008400000 */
[----:B------:R-:W-:Y:S01]  /*3050*/  @P2 FADD R222, R222, 1 ;  /* 0x3f800000dede2421 */ /* 0x000fe20000000000 */
[----:B------:R-:W-:Y:S01]  /*3060*/  @P2 FADD R230, R230, 1 ;  /* 0x3f800000e6e62421 */ /* 0x000fe20000000000 */
[----:B------:R-:W-:Y:S01]  /*3070*/  FADD R203, R203, -UR8 ;  /* 0x80000008cbcb7e21 */ /* 0x000fe20008000000 */
[----:B------:R-:W-:Y:S01]  /*3080*/  SHF.L.U32 R228, R31, 0x10, RZ ;  /* 0x000000101fe47819 */ /* 0x000fe200000006ff */
[----:B------:R-:W-:Y:S01]  /*3090*/  FFMA R189, R201, R222, R224 ;  /* 0x000000dec9bd7223 */ /* 0x000fe200000000e0 */
[----:B------:R-:W-:Y:S01]  /*30a0*/  SHF.L.U32 R222, R174, 0x10, RZ ;  /* 0x00000010aede7819 */ /* 0x000fe200000006ff */
[----:B------:R-:W-:Y:S01]  /*30b0*/  FMUL R199, R199, UR5 ;  /* 0x00000005c7c77c20 */ /* 0x000fe20008400000 */
[----:B------:R-:W-:Y:S01]  /*30c0*/  SHF.L.U32 R224, R30, 0x10, RZ ;  /* 0x000000101ee07819 */ /* 0x000fe200000006ff */
[----:B------:R-:W-:Y:S01]  /*30d0*/  @P2 FADD R226, R226, 1 ;  /* 0x3f800000e2e22421 */ /* 0x000fe20000000000 */
[----:B------:R-:W-:Y:S01]  /*30e0*/  FFMA R191, R205, R230, R232 ;  /* 0x000000e6cdbf7223 */ /* 0x000fe200000000e8 */
[----:B------:R-:W-:Y:S01]  /*30f0*/  FMUL R203, R203, UR5 ;  /* 0x00000005cbcb7c20 */ /* 0x000fe20008400000 */
[----:B------:R-:W-:Y:S01]  /*3100*/  @P2 FADD R222, R222, 1 ;  /* 0x3f800000dede2421 */ /* 0x000fe20000000000 */
[----:B------:R-:W-:Y:S01]  /*3110*/  SHF.L.U32 R230, R173, 0x10, RZ ;  /* 0x00000010ade67819 */ /* 0x000fe200000006ff */
[----:B------:R-:W-:Y:S01]  /*3120*/  FADD R207, R207, -UR8 ;  /* 0x80000008cfcf7e21 */ /* 0x000fe20008000000 */
[----:B------:R-:W-:Y:S01]  /*3130*/  FFMA R187, R199, R226, R228 ;  /* 0x000000e2c7bb7223 */ /* 0x000fe200000000e4 */
[----:B------:R-:W-:Y:S01]  /*3140*/  FFMA R195, R203, R222, R224 ;  /* 0x000000decbc37223 */ /* 0x000fe200000000e0 */
[----:B------:R-:W-:Y:S01]  /*3150*/  FADD R209, R209, -UR8 ;  /* 0x80000008d1d17e21 */ /* 0x000fe20008000000 */
[----:B------:R-:W-:Y:S01]  /*3160*/  IMAD.U32 R226, R43, 0x10000, RZ ;  /* 0x000100002be27824 */ /* 0x000fe200078e00ff */
        /* <DEDUP_REMOVED lines=13> */
[----:B------:R-:W-:Y:S01]  /*3240*/  FADD R217, R217, -UR8 ;  /* 0x80000008d9d97e21 */ /* 0x000fe20008000000 */
[----:B------:R-:W-:Y:S01]  /*3250*/  FFMA R193, R209, R226, R228 ;  /* 0x000000e2d1c17223 */ /* 0x000fe200000000e4 */
[----:B------:R-:W-:Y:S01]  /*3260*/  FADD R211, R211, -UR8 ;  /* 0x80000008d3d37e21 */ /* 0x000fe20008000000 */
[----:B------:R-:W-:-:S02]  /*3270*/  IMAD.U32 R226, R172, 0x10000, RZ ;  /* 0x00010000ace27824 */ /* 0x000fc400078e00ff */
        /* <DEDUP_REMOVED lines=16> */
[----:B------:R-:W-:Y:S01]  /*3380*/  FADD R221, R221, -UR8 ;  /* 0x80000008dddd7e21 */ /* 0x000fe20008000000 */
[----:B------:R-:W-:-:S02]  /*3390*/  IMAD.U32 R226, R46, 0x10000, RZ ;  /* 0x000100002ee27824 */ /* 0x000fc400078e00ff */
        /* <DEDUP_REMOVED lines=16> */
[----:B------:R-:W-:Y:S01]  /*34a0*/  FADD R229, R229, -UR8 ;  /* 0x80000008e5e57e21 */ /* 0x000fe20008000000 */
[----:B------:R-:W-:-:S02]  /*34b0*/  IMAD.U32 R226, R169, 0x10000, RZ ;  /* 0x00010000a9e27824 */ /* 0x000fc400078e00ff */
[----:B------:R-:W-:Y:S01]  /*34c0*/  FFMA R205, R225, R222, R224 ;  /* 0x000000dee1cd7223 */ /* 0x000fe200000000e0 */
[----:B------:R-:W-:Y:S01]  /*34d0*/  SHF.L.U32 R228, R25, 0x10, RZ ;  /* 0x0000001019e47819 */ /* 0x000fe200000006ff */
[----:B------:R-:W-:Y:S01]  /*34e0*/  FMUL R223, R223, UR5 ;  /* 0x00000005dfdf7c20 */ /* 0x000fe20008400000 */
[----:B------:R-:W-:Y:S01]  /*34f0*/  SHF.L.U32 R232, R84, 0x10, RZ ;  /* 0x0000001054e87819 */ /* 0x000fe200000006ff */
[----:B------:R-:W-:Y:S01]  /*3500*/  FMUL R229, R229, UR5 ;  /* 0x00000005e5e57c20 */ /* 0x000fe20008400000 */
[----:B------:R-:W-:Y:S01]  /*3510*/  SHF.L.U32 R222, R168, 0x10, RZ ;  /* 0x00000010a8de7819 */ /* 0x000fe200000006ff */
[----:B------:R-:W-:Y:S01]  /*3520*/  @P2 FADD R226, R226, 1 ;  /* 0x3f800000e2e22421 */ /* 0x000fe20000000000 */
[----:B------:R-:W-:Y:S01]  /*3530*/  @P2 FADD R230, R230, 1 ;  /* 0x3f800000e6e62421 */ /* 0x000fe20000000000 */
[----:B------:R-:W-:Y:S01]  /*3540*/  FADD R227, R227, -UR8 ;  /* 0x80000008e3e37e21 */ /* 0x000fe20008000000 */
[----:B------:R-:W-:Y:S01]  /*3550*/  SHF.L.U32 R224, R24, 0x10, RZ ;  /* 0x0000001018e07819 */ /* 0x000fe200000006ff */
[----:B------:R-:W-:Y:S01]  /*3560*/  FFMA R117, R223, R226, R228 ;  /* 0x000000e2df757223 */ /* 0x000fe200000000e4 */
[----:B------:R-:W-:Y:S01]  /*3570*/  FFMA R215, R229, R230, R232 ;  /* 0x000000e6e5d77223 */ /* 0x000fe200000000e8 */
[----:B------:R-:W-:Y:S01]  /*3580*/  FMUL R227, R227, UR5 ;  /* 0x00000005e3e37c20 */ /* 0x000fe20008400000 */
[----:B------:R-:W-:Y:S01]  /*3590*/  @P2 FADD R222, R222, 1 ;  /* 0x3f800000dede2421 */ /* 0x000fe20000000000 */
[----:B------:R-:W-:Y:S01]  /*35a0*/  FADD R231, R231, -UR8 ;  /* 0x80000008e7e77e21 */ /* 0x000fe20008000000 */
[----:B------:R-:W-:Y:S01]  /*35b0*/  IMAD.U32 R226, R49, 0x10000, RZ ;  /* 0x0001000031e27824 */ /* 0x000fe200078e00ff */
        /* <DEDUP_REMOVED lines=14> */
[----:B------:R-:W-:Y:S01]  /*36a0*/  FADD R233, R233, -UR8 ;  /* 0x80000008e9e97e21 */ /* 0x000fe20008000000 */
[----:B------:R-:W-:-:S02]  /*36b0*/  IMAD.U32 R226, R166, 0x10000, RZ ;  /* 0x00010000a6e27824 */ /* 0x000fc400078e00ff */
        /* <DEDUP_REMOVED lines=12> */
[----:B------:R-:W-:Y:S01]  /*3780*/  FADD R123, R123, -UR8 ;  /* 0x800000087b7b7e21 */ /* 0x000fe20008000000 */
[----:B------:R-:W-:Y:S01]  /*3790*/  FFMA R222, R233, R226, R228 ;  /* 0x000000e2e9de7223 */ /* 0x000fe200000000e4 */
[----:B------:R-:W-:Y:S01]  /*37a0*/  FADD R241, R241, -UR8 ;  /* 0x80000008f1f17e21 */ /* 0x000fe20008000000 */
[----:B------:R-:W-:Y:S01]  /*37b0*/  SHF.L.U32 R226, R21, 0x10, RZ ;  /* 0x0000001015e27819 */ /* 0x000fe200000006ff */
[----:B------:R-:W-:-:S02]  /*37c0*/  IMAD.U32 R228, R52, 0x10000, RZ ;  /* 0x0001000034e47824 */ /* 0x000fc400078e00ff */
        /* <DEDUP_REMOVED lines=16> */
[----:B------:R-:W-:Y:S01]  /*38d0*/  IMAD.U32 R230, R163, 0x10000, RZ ;  /* 0x00010000a3e67824 */ /* 0x000fe200078e00ff */
[----:B------:R-:W-:Y:S01]  /*38e0*/  SHF.L.U32 R228, R89, 0x10, RZ ;  /* 0x0000001059e47819 */ /* 0x000fe200000006ff */
[----:B------:R-:W-:Y:S01]  /*38f0*/  FFMA R224, R239, R232, R234 ;  /* 0x000000e8efe07223 */ /* 0x000fe200000000ea */
[----:B------:R-:W-:Y:S01]  /*3900*/  FMUL R243, R243, UR5 ;  /* 0x00000005f3f37c20 */ /* 0x000fe20008400000 */
[----:B------:R-:W-:Y:S01]  /*3910*/  @P2 FADD R226, R226, 1 ;  /* 0x3f800000e2e22421 */ /* 0x000fe20000000000 */
        /* <DEDUP_REMOVED lines=8> */
[----:B------:R-:W-:Y:S01]  /*39a0*/  SHF.L.U32 R228, R162, 0x10, RZ ;  /* 0x00000010a2e47819 */ /* 0x000fe200000006ff */
[----:B------:R-:W-:Y:S01]  /*39b0*/  FFMA R221, R125, R230, R232 ;  /* 0x000000e67ddd7223 */ /* 0x000fe200000000e8 */
[----:B------:R-:W-:Y:S01]  /*39c0*/  FADD R245, R245, -UR8 ;  /* 0x80000008f5f57e21 */ /* 0x000fe20008000000 */
[----:B------:R-:W-:Y:S01]  /*39d0*/  FADD R108, R108, -UR8 ;  /* 0x800000086c6c7e21 */ /* 0x000fe20008000000 */
[----:B------:R-:W-:Y:S01]  /*39e0*/  SHF.L.U32 R125, R92, 0x10, RZ ;  /* 0x000000105c7d7819 */ /* 0x000fe200000006ff */
[----:B------:R-:W-:Y:S01]  /*39f0*/  IMAD.U32 R229, R160, 0x10000, RZ ;  /* 0x00010000a0e57824 */ /* 0x000fe200078e00ff */
[----:B------:R-:W-:Y:S01]  /*3a00*/  SHF.L.U32 R235, R57, 0x10, RZ ;  /* 0x0000001039eb7819 */ /* 0x000fe200000006ff */
[----:B------:R-:W-:Y:S01]  /*3a10*/  FADD R110, R110, -UR8 ;  /* 0x800000086e6e7e21 */ /* 0x000fe20008000000 */
        /* <DEDUP_REMOVED lines=11> */
[----:B------:R-:W-:Y:S01]  /*3ad0*/  SHF.L.U32 R237, R93, 0x10, RZ ;  /* 0x000000105ded7819 */ /* 0x000fe200000006ff */
[----:B------:R-:W-:Y:S01]  /*3ae0*/  FADD R249, R249, -UR8 ;  /* 0x80000008f9f97e21 */ /* 0x000fe20008000000 */
[----:B------:R-:W-:-:S02]  /*3af0*/  IMAD.U32 R232, R55, 0x10000, RZ ;  /* 0x0001000037e87824 */ /* 0x000fc400078e00ff */
[----:B------:R-:W-:Y:S01]  /*3b00*/  FMUL R110, R110, UR5 ;  /* 0x000000056e6e7c20 */ /* 0x000fe20008400000 */
[----:B------:R-:W-:Y:S01]  /*3b10*/  @P2 FADD R235, R235, 1 ;  /* 0x3f800000ebeb2421 */ /* 0x000fe20000000000 */
[----:B------:R-:W-:Y:S01]  /*3b20*/  FFMA R231, R128, R231, R125 ;  /* 0x000000e780e77223 */ /* 0x000fe2000000007d */
[----:B------:R-:W-:Y:S01]  /*3b30*/  FADD R130, R130, -UR8 ;  /* 0x8000000882827e21 */ /* 0x000fe20008000000 */
[----:B------:R-:W-:Y:S02]  /*3b40*/  IMAD.U32 R125, R58, 0x10000, RZ ;  /* 0x000100003a7d7824 */ /* 0x000fe400078e00ff */
[----:B------:R-:W-:Y:S01]  /*3b50*/  FFMA R227, R247, R234, R236 ;  /* 0x000000eaf7e37223 */ /* 0x000fe200000000ec */
[----:B------:R-:W-:Y:S01]  /*3b60*/  FFMA R228, R245, R228, R230 ;  /* 0x000000e4f5e47223 */ /* 0x000fe200000000e6 */
        /* <DEDUP_REMOVED lines=14> */
[----:B------:R-:W-:Y:S01]  /*3c50*/  FFMA R127, R249, R232, R234 ;  /* 0x000000e8f97f7223 */ /* 0x000fe200000000ea */
        /* <DEDUP_REMOVED lines=45> */
[----:B------:R-:W-:Y:S01]  /*3f30*/  SHF.L.U32 R131, R62, 0x10, RZ ;  /* 0x000000103e837819 */ /* 0x000fe200000006ff */
[----:B------:R-:W-:Y:S02]  /*3f40*/  IMAD.U32 R235, R154, 0x10000, RZ ;  /* 0x000100009aeb7824 */ /* 0x000fe400078e00ff */
        /* <DEDUP_REMOVED lines=11> */
[----:B------:R-:W-:Y:S01]  /*4000*/  FFMA R134, R134, R235, R237 ;  /* 0x000000eb86867223 */ /* 0x000fe200000000ed */
[----:B------:R-:W-:Y:S01]  /*4010*/  FADD R204, R204, -UR8 ;  /* 0x80000008cccc7e21 */ /* 0x000fe20008000000 */
[----:B------:R-:W-:Y:S01]  /*4020*/  FFMA R234, R202, R131, R133 ;  /* 0x00000083caea7223 */ /* 0x000fe20000000085 */
[----:B------:R-:W-:Y:S01]  /*4030*/  SHF.L.U32 R128, R9, 0x10, RZ ;  /* 0x0000001009807819 */ /* 0x000fe200000006ff */
[----:B------:R-:W-:Y:S01]  /*4040*/  FADD R206, R206, -UR8 ;  /* 0x80000008cece7e21 */ /* 0x000fe20008000000 */
[----:B------:R-:W-:Y:S01]  /*4050*/  SHF.L.U32 R235, R152, 0x10, RZ ;  /* 0x0000001098eb7819 */ /* 0x000fe200000006ff */
[----:B------:R-:W-:Y:S01]  /*4060*/  FADD R136, R136, -UR8 ;  /* 0x8000000888887e21 */ /* 0x000fe20008000000 */
[----:B------:R-:W-:-:S02]  /*4070*/  IMAD.U32 R131, R64, 0x10000, RZ ;  /* 0x0001000040837824 */ /* 0x000fc400078e00ff */
[----:B------:R-:W-:Y:S01]  /*4080*/  FMUL R135, R135, UR5 ;  /* 0x0000000587877c20 */ /* 0x000fe20008400000 */
        /* <DEDUP_REMOVED lines=9> */
[----:B------:R-:W-:Y:S01]  /*4120*/  @P2 FADD R235, R235, 1 ;  /* 0x3f800000ebeb2421 */ /* 0x000fe20000000000 */
[----:B------:R-:W-:Y:S01]  /*4130*/  FFMA R126, R135, R126, R128 ;  /* 0x0000007e877e7223 */ /* 0x000fe20000000080 */
[----:B------:R-:W-:Y:S01]  /*4140*/  FADD R128, R137, -UR8 ;  /* 0x8000000889807e21 */ /* 0x000fe20008000000 */
[----:B------:R-:W-:Y:S01]  /*4150*/  SHF.L.U32 R137, R65, 0x10, RZ ;  /* 0x0000001041897819 */ /* 0x000fe200000006ff */
[----:B------:R-:W-:Y:S01]  /*4160*/  FFMA R130, R204, R239, R241 ;  /* 0x000000efcc827223 */ /* 0x000fe200000000f1 */
[----:B------:R-:W-:Y:S01]  /*4170*/  FADD R208, R208, -UR8 ;  /* 0x80000008d0d07e21 */ /* 0x000fe20008000000 */
[----:B------:R-:W-:Y:S01]  /*4180*/  FFMA R202, R206, R131, R133 ;  /* 0x00000083ceca7223 */ /* 0x000fe20000000085 */
[----:B------:R-:W-:Y:S01]  /*4190*/  FFMA R204, R136, R235, R237 ;  /* 0x000000eb88cc7223 */ /* 0x000fe200000000ed */
[----:B------:R-:W-:Y:S01]  /*41a0*/  IMAD.U32 R133, R151, 0x10000, RZ ;  /* 0x0001000097857824 */ /* 0x000fe200078e00ff */
        /* <DEDUP_REMOVED lines=14> */
[----:B------:R-:W-:Y:S01]  /*4290*/  FADD R138, R138, -UR8 ;  /* 0x800000088a8a7e21 */ /* 0x000fe20008000000 */
[----:B------:R-:W0:Y:S01]  /*42a0*/  LDCU.U8 UR7, c[0x0][0x404] ;  /* 0x00008080ff0777ac */ /* 0x000e220008000000 */
[----:B------:R-:W-:Y:S01]  /*42b0*/  FFMA R235, R210, R235, R237 ;  /* 0x000000ebd2eb7223 */ /* 0x000fe200000000ed */
[----:B------:R-:W-:Y:S01]  /*42c0*/  FADD R212, R212, -UR8 ;  /* 0x80000008d4d47e21 */ /* 0x000fe20008000000 */
[----:B------:R-:W-:Y:S01]  /*42d0*/  IMAD.U32 R135, R67, 0x10000, RZ ;  /* 0x0001000043877824 */ /* 0x000fe200078e00ff */
        /* <DEDUP_REMOVED lines=14> */
[----:B------:R-:W-:-:S02]  /*43c0*/  IMAD.U32 R139, R148, 0x10000, RZ ;  /* 0x00010000948b7824 */ /* 0x000fc400078e00ff */
        /* <DEDUP_REMOVED lines=12> */
[----:B------:R-:W-:Y:S01]  /*4490*/  SHF.L.U32 R241, R105, 0x10, RZ ;  /* 0x0000001069f17819 */ /* 0x000fe200000006ff */
[----:B------:R-:W-:Y:S01]  /*44a0*/  FMUL R216, R216, UR5 ;  /* 0x00000005d8d87c20 */ /* 0x000fe20008400000 */
[----:B------:R-:W-:Y:S01]  /*44b0*/  @P2 FADD R131, R131, 1 ;  /* 0x3f80000083832421 */ /* 0x000fe20000000000 */
[----:B------:R-:W-:Y:S01]  /*44c0*/  @P2 FADD R239, R239, 1 ;  /* 0x3f800000efef2421 */ /* 0x000fe20000000000 */
[----:B------:R-:W-:Y:S01]  /*44d0*/  FFMA R206, R140, R139, R237 ;  /* 0x0000008b8cce7223 */ /* 0x000fe200000000ed */
[----:B0-----:R-:W-:Y:S01]  /*44e0*/  ISETP.NE.AND P1, PT, RZ, UR7, PT ;  /* 0x00000007ff007c0c */ /* 0x001fe2000bf25270 */
[----:B------:R-:W-:Y:S01]  /*44f0*/  FMUL R141, R141, UR5 ;  /* 0x000000058d8d7c20 */ /* 0x000fe20008400000 */
[----:B------:R-:W-:Y:S01]  /*4500*/  SHF.L.U32 R140, R3, 0x10, RZ ;  /* 0x00000010038c7819 */ /* 0x000fe200000006ff */
[----:B------:R-:W-:Y:S01]  /*4510*/  @P2 FADD R136, R136, 1 ;  /* 0x3f80000088882421 */ /* 0x000fe20000000000 */
[----:B------:R-:W-:Y:S01]  /*4520*/  FFMA R208, R214, R131, R135 ;  /* 0x00000083d6d07223 */ /* 0x000fe20000000087 */
[----:B------:R-:W-:Y:S01]  /*4530*/  FFMA R139, R216, R239, R241 ;  /* 0x000000efd88b7223 */ /* 0x000fe200000000f1 */
[----:B------:R-:W-:Y:S01]  /*4540*/  FADD R218, R218, -UR8 ;  /* 0x80000008dada7e21 */ /* 0x000fe20008000000 */
[----:B------:R-:W-:Y:S01]  /*4550*/  IMAD.U32 R131, R70, 0x10000, RZ ;  /* 0x0001000046837824 */ /* 0x000fe200078e00ff */
[----:B------:R-:W-:Y:S01]  /*4560*/  SHF.L.U32 R239, R146, 0x10, RZ ;  /* 0x0000001092ef7819 */ /* 0x000fe200000006ff */
[----:B------:R-:W-:Y:S01]  /*4570*/  FADD R142, R142, -UR8 ;  /* 0x800000088e8e7e21 */ /* 0x000fe20008000000 */
[----:B------:R-:W-:Y:S01]  /*4580*/  FFMA R135, R141, R136, R140 ;  /* 0x000000888d877223 */ /* 0x000fe2000000008c */
[----:B------:R-:W-:Y:S01]  /*4590*/  SHF.L.U32 R237, R106, 0x10, RZ ;  /* 0x000000106aed7819 */ /* 0x000fe200000006ff */
[----:B------:R-:W-:Y:S01]  /*45a0*/  USHF.L.U32 UR6, UR15, 0x7, URZ ;  /* 0x000000070f067899 */ /* 0x000fe200080006ff */
[----:B------:R-:W-:Y:S01]  /*45b0*/  SHF.L.U32 R136, R71, 0x10, RZ ;  /* 0x0000001047887819 */ /* 0x000fe200000006ff */
[----:B------:R-:W-:Y:S01]  /*45c0*/  FMUL R218, R218, UR5 ;  /* 0x00000005dada7c20 */ /* 0x000fe20008400000 */
        /* <DEDUP_REMOVED lines=10> */
[----:B------:R-:W-:-:S02]  /*4670*/  IMAD.U32 R237, RZ, RZ, UR6 ;  /* 0x00000006ffed7e24 */ /* 0x000fc4000f8e00ff */
[----:B------:R-:W-:Y:S01]  /*4680*/  @P1 FMUL R119, R119, UR13 ;  /* 0x0000000d77771c20 */ /* 0x000fe20008400000 */
[----:B------:R-:W-:Y:S01]  /*4690*/  @P1 FMUL R211, R211, UR13 ;  /* 0x0000000dd3d31c20 */ /* 0x000fe20008400000 */
[----:B------:R-:W-:Y:S01]  /*46a0*/  LOP3.LUT R142, R181, 0x60, R184, 0xf8, !PT ;  /* 0x00000060b58e7812 */ /* 0x000fe200078ef8b8 */
[----:B------:R-:W-:Y:S01]  /*46b0*/  FADD R220, R220, -UR8 ;  /* 0x80000008dcdc7e21 */ /* 0x000fe20008000000 */
[----:B------:R-:W-:Y:S01]  /*46c0*/  SHF.L.U32 R131, R145, 0x10, RZ ;  /* 0x0000001091837819 */ /* 0x000fe200000006ff */
[----:B------:R-:W-:Y:S01]  /*46d0*/  FFMA R136, R143, R136, R212 ;  /* 0x000000888f887223 */ /* 0x000fe200000000d4 */
        /* <DEDUP_REMOVED lines=15> */
[----:B------:R-:W-:Y:S01]  /*47d0*/  @P1 FMUL R199, R199, UR13 ;  /* 0x0000000dc7c71c20 */ /* 0x000fe20008400000 */
[----:B------:R-:W-:Y:S01]  /*47e0*/  FMUL R220, R220, UR5 ;  /* 0x00000005dcdc7c20 */ /* 0x000fe20008400000 */
[----:B------:R-:W-:Y:S01]  /*47f0*/  @P2 FADD R131, R131, 1 ;  /* 0x3f80000083832421 */ /* 0x000fe20000000000 */
[----:B------:R-:W-:Y:S01]  /*4800*/  @P1 FMUL R223, R223, UR13 ;  /* 0x0000000ddfdf1c20 */ /* 0x000fe20008400000 */
[----:B------:R-:W-:Y:S01]  /*4810*/  LOP3.LUT R186, R190, 0xffffff00, RZ, 0xc0, !PT ;  /* 0xffffff00beba7812 */ /* 0x000fe200078ec0ff */
[----:B------:R-:W-:Y:S01]  /*4820*/  @P1 FMUL R232, R232, UR13 ;  /* 0x0000000de8e81c20 */ /* 0x000fe20008400000 */
[----:B------:R-:W-:Y:S01]  /*4830*/  F2FP.SATFINITE.E4M3.F32.PACK_AB_MERGE_C R190, RZ, R191, RZ ;  /* 0x000000bfffbe723e */ /* 0x000fe200048070ff */
[----:B------:R-:W-:Y:S01]  /*4840*/  FFMA R131, R220, R131, R141 ;  /* 0x00000083dc837223 */ /* 0x000fe2000000008d */
[----:B------:R-:W-:Y:S01]  /*4850*/  LOP3.LUT R191, R212, 0xffff, R119, 0xf8, !PT ;  /* 0x0000ffffd4bf7812 */ /* 0x000fe200078ef877 */
        /* <DEDUP_REMOVED lines=115> */
[----:B------:R-:W-:-:S02]  /*4f90*/  LOP3.LUT R210, R122, 0xffff, R219, 0xf8, !PT ;  /* 0x0000ffff7ad27812 */ /* 0x000fc400078ef8db */
[----:B------:R-:W-:Y:S02]  /*4fa0*/  LOP3.LUT R194, R225, 0xffff, R194, 0xf8, !PT ;  /* 0x0000ffffe1c27812 */ /* 0x000fe400078ef8c2 */
[----:B------:R-:W-:Y:S02]  /*4fb0*/  LOP3.LUT R114, R191, 0xff00, R118, 0xf8, !PT ;  /* 0x0000ff00bf727812 */ /* 0x000fe400078ef876 */
[----:B------:R-:W-:Y:S02]  /*4fc0*/  PRMT R195, R195, 0x7104, RZ ;  /* 0x00007104c3c37816 */ /* 0x000fe400000000ff */
[----:B------:R-:W-:Y:S02]  /*4fd0*/  LOP3.LUT R190, R190, 0xff, RZ, 0xc0, !PT ;  /* 0x000000ffbebe7812 */ /* 0x000fe400078ec0ff */
[----:B------:R-:W-:Y:S02]  /*4fe0*/  SHF.L.U32 R185, R226, 0x10, RZ ;  /* 0x00000010e2b97819 */ /* 0x000fe400000006ff */
[----:B------:R-:W-:-:S02]  /*4ff0*/  LOP3.LUT R122, R199, 0xffff, R198, 0xf8, !PT ;  /* 0x0000ffffc77a7812 */ /* 0x000fc400078ef8c6 */
[----:B------:R-:W-:Y:S02]  /*5000*/  PRMT R228, R228, 0x7104, RZ ;  /* 0x00007104e4e47816 */ /* 0x000fe400000000ff */
[----:B------:R-:W-:Y:S02]  /*5010*/  LOP3.LUT R191, R192, 0xff, RZ, 0xc0, !PT ;  /* 0x000000ffc0bf7812 */ /* 0x000fe400078ec0ff */
[----:B------:R-:W-:Y:S02]  /*5020*/  F2FP.SATFINITE.E4M3.F32.PACK_AB_MERGE_C R134, RZ, R134, RZ ;  /* 0x00000086ff86723e */ /* 0x000fe400048070ff */
[----:B------:R-:W-:Y:S02]  /*5030*/  LOP3.LUT R199, R202, 0xff, RZ, 0xc0, !PT ;  /* 0x000000ffcac77812 */ /* 0x000fe400078ec0ff */
[----:B------:R-:W-:Y:S02]  /*5040*/  SHF.L.U32 R198, R204, 0x8, RZ ;  /* 0x00000008ccc67819 */ /* 0x000fe400000006ff */
[----:B------:R-:W-:-:S02]  /*5050*/  F2FP.SATFINITE.E4M3.F32.PACK_AB_MERGE_C R137, RZ, R137, RZ ;  /* 0x00000089ff89723e */ /* 0x000fc400048070ff */
[----:B------:R-:W-:Y:S02]  /*5060*/  LOP3.LUT R190, R190, 0xff00, R195, 0xf8, !PT ;  /* 0x0000ff00bebe7812 */ /* 0x000fe400078ef8c3 */
[----:B------:R-:W-:Y:S02]  /*5070*/  LOP3.LUT R194, R194, 0xff0000, R185, 0xf8, !PT ;  /* 0x00ff0000c2c27812 */ /* 0x000fe400078ef8b9 */
[----:B------:R-:W-:Y:S02]  /*5080*/  LOP3.LUT R185, R191, 0xff00, R228, 0xf8, !PT ;  /* 0x0000ff00bfb97812 */ /* 0x000fe400078ef8e4 */
[----:B------:R-:W-:Y:S02]  /*5090*/  PRMT R134, R134, 0x7104, RZ ;  /* 0x0000710486867816 */ /* 0x000fe400000000ff */
[----:B------:R-:W-:Y:S02]  /*50a0*/  LOP3.LUT R195, R143, 0xff, RZ, 0xc0, !PT ;  /* 0x000000ff8fc37812 */ /* 0x000fe400078ec0ff */
[----:B------:R-:W-:-:S02]  /*50b0*/  LOP3.LUT R198, R199, 0xffff, R198, 0xf8, !PT ;  /* 0x0000ffffc7c67812 */ /* 0x000fc400078ef8c6 */
[----:B------:R-:W-:Y:S02]  /*50c0*/  SHF.L.U32 R191, R137, 0x10, RZ ;  /* 0x0000001089bf7819 */ /* 0x000fe400000006ff */
[----:B------:R-:W-:Y:S02]  /*50d0*/  LOP3.LUT R137, R195, 0xff00, R134, 0xf8, !PT ;  /* 0x0000ff00c3897812 */ /* 0x000fe400078ef886 */
[----:B------:R-:W-:Y:S02]  /*50e0*/  LOP3.LUT R134, R198, 0xff0000, R191, 0xf8, !PT ;  /* 0x00ff0000c6867812 */ /* 0x000fe400078ef8bf */
[----:B------:R-:W-:Y:S02]  /*50f0*/  LOP3.LUT R191, R119, 0xff, RZ, 0xc0, !PT ;  /* 0x000000ff77bf7812 */ /* 0x000fe400078ec0ff */
[----:B------:R-:W-:Y:S02]  /*5100*/  F2FP.SATFINITE.E4M3.F32.PACK_AB_MERGE_C R119, RZ, R113, RZ ;  /* 0x00000071ff77723e */ /* 0x000fe400048070ff */
[----:B------:R-:W-:-:S02]  /*5110*/  F2FP.SATFINITE.E4M3.F32.PACK_AB_MERGE_C R189, RZ, R189, RZ ;  /* 0x000000bdffbd723e */ /* 0x000fc400048070ff */
[----:B------:R-:W-:Y:S02]  /*5120*/  LOP3.LUT R119, R119, 0xffff, RZ, 0xc0, !PT ;  /* 0x0000ffff77777812 */ /* 0x000fe400078ec0ff */
[----:B------:R-:W-:Y:S02]  /*5130*/  SHF.L.U32 R200, R189, 0x10, RZ ;  /* 0x00000010bdc87819 */ /* 0x000fe400000006ff */
[----:B------:R-:W-:Y:S02]  /*5140*/  F2FP.SATFINITE.E4M3.F32.PACK_AB_MERGE_C R197, RZ, R197, RZ ;  /* 0x000000c5ffc5723e */ /* 0x000fe400048070ff */
[----:B------:R-:W-:Y:S02]  /*5150*/  F2FP.SATFINITE.E4M3.F32.PACK_AB_MERGE_C R203, RZ, R203, RZ ;  /* 0x000000cbffcb723e */ /* 0x000fe400048070ff */
[----:B------:R-:W-:Y:S02]  /*5160*/  F2FP.SATFINITE.E4M3.F32.PACK_AB_MERGE_C R209, RZ, R209, RZ ;  /* 0x000000d1ffd1723e */ /* 0x000fe400048070ff */
[----:B------:R-:W-:-:S02]  /*5170*/  F2FP.SATFINITE.E4M3.F32.PACK_AB_MERGE_C R233, RZ, R233, RZ ;  /* 0x000000e9ffe9723e */ /* 0x000fc400048070ff */
[----:B------:R-:W-:Y:S02]  /*5180*/  SHF.L.U32 R251, R119, 0x18, RZ ;  /* 0x0000001877fb7819 */ /* 0x000fe400000006ff */
[----:B------:R-:W-:Y:S02]  /*5190*/  F2FP.SATFINITE.E4M3.F32.PACK_AB_MERGE_C R116, RZ, R116, RZ ;  /* 0x00000074ff74723e */ /* 0x000fe400048070ff */
[----:B------:R-:W-:Y:S02]  /*51a0*/  LOP3.LUT R183, R183, 0xff0000, R200, 0xf8, !PT ;  /* 0x00ff0000b7b77812 */ /* 0x000fe400078ef8c8 */
[----:B------:R-:W-:Y:S02]  /*51b0*/  SHF.L.U32 R118, R197, 0x10, RZ ;  /* 0x00000010c5767819 */ /* 0x000fe400000006ff */
[----:B------:R-:W-:Y:S02]  /*51c0*/  LOP3.LUT R203, R203, 0xffff, RZ, 0xc0, !PT ;  /* 0x0000ffffcbcb7812 */ /* 0x000fe400078ec0ff */
[----:B------:R-:W-:-:S02]  /*51d0*/  F2FP.SATFINITE.E4M3.F32.PACK_AB_MERGE_C R109, RZ, R109, RZ ;  /* 0x0000006dff6d723e */ /* 0x000fc400048070ff */
[----:B------:R-:W-:Y:S02]  /*51e0*/  F2FP.SATFINITE.E4M3.F32.PACK_AB_MERGE_C R117, RZ, R117, RZ ;  /* 0x00000075ff75723e */ /* 0x000fe400048070ff */
[----:B------:R-:W-:Y:S02]  /*51f0*/  PRMT R209, R209, 0x7104, RZ ;  /* 0x00007104d1d17816 */ /* 0x000fe400000000ff */
[----:B------:R-:W-:Y:S02]  /*5200*/  LOP3.LUT R200, R188, 0xff, RZ, 0xc0, !PT ;  /* 0x000000ffbcc87812 */ /* 0x000fe400078ec0ff */
[----:B------:R-:W-:Y:S02]  /*5210*/  F2FP.SATFINITE.E4M3.F32.PACK_AB_MERGE_C R205, RZ, R205, RZ ;  /* 0x000000cdffcd723e */ /* 0x000fe400048070ff */
[----:B------:R-:W-:Y:S02]  /*5220*/  SHF.L.U32 R233, R233, 0x10, RZ ;  /* 0x00000010e9e97819 */ /* 0x000fe400000006ff */
[----:B------:R-:W-:Y:S01]  /*5230*/  LOP3.LUT R250, R250, 0xff000000, R251, 0xf8, !PT ;  /* 0xff000000fafa7812 */ /* 0x000fe200078ef8fb */
[----:B------:R-:W-:Y:S01]  /*5240*/  IMAD.U32 R251, R116, 0x10000, RZ ;  /* 0x0001000074fb7824 */ /* 0x000fe200078e00ff */
[----:B------:R-:W-:-:S02]  /*5250*/  LOP3.LUT R188, R115, 0xff0000, R118, 0xf8, !PT ;  /* 0x00ff000073bc7812 */ /* 0x000fc400078ef876 */
[----:B------:R-:W-:Y:S02]  /*5260*/  SHF.L.U32 R203, R203, 0x18, RZ ;  /* 0x00000018cbcb7819 */ /* 0x000fe400000006ff */
[----:B------:R-:W-:Y:S02]  /*5270*/  LOP3.LUT R109, R109, 0xffff, RZ, 0xc0, !PT ;  /* 0x0000ffff6d6d7812 */ /* 0x000fe400078ec0ff */
[----:B------:R-:W-:Y:S02]  /*5280*/  LOP3.LUT R117, R117, 0xffff, RZ, 0xc0, !PT ;  /* 0x0000ffff75757812 */ /* 0x000fe400078ec0ff */
[----:B------:R-:W-:Y:S02]  /*5290*/  F2FP.SATFINITE.E4M3.F32.PACK_AB_MERGE_C R230, RZ, R230, RZ ;  /* 0x000000e6ffe6723e */ /* 0x000fe400048070ff */
[----:B------:R-:W-:Y:S02]  /*52a0*/  LOP3.LUT R118, R200, 0xff00, R209, 0xf8, !PT ;  /* 0x0000ff00c8767812 */ /* 0x000fe400078ef8d1 */
[----:B------:R-:W-:Y:S01]  /*52b0*/  SHF.L.U32 R205, R205, 0x10, RZ ;  /* 0x00000010cdcd7819 */ /* 0x000fe200000006ff */
[----:B------:R-:W-:Y:S01]  /*52c0*/  IMAD.SHL.U32 R124, R230, 0x100, RZ ;  /* 0x00000100e67c7824 */ /* 0x000fe200078e00ff */
[----:B------:R-:W-:-:S02]  /*52d0*/  SHF.L.U32 R236, R161, 0x10, RZ ;  /* 0x00000010a1ec7819 */ /* 0x000fc400000006ff */
[----:B------:R-:W-:Y:S02]  /*52e0*/  LOP3.LUT R197, R186, 0xff, RZ, 0xc0, !PT ;  /* 0x000000ffbac57812 */ /* 0x000fe400078ec0ff */
[----:B------:R-:W-:Y:S01]  /*52f0*/  F2FP.SATFINITE.E4M3.F32.PACK_AB_MERGE_C R231, RZ, R231, RZ ;  /* 0x000000e7ffe7723e */ /* 0x000fe200048070ff */
[----:B------:R-:W-:Y:S01]  /*5300*/  @P2 FADD R236, R236, 1 ;  /* 0x3f800000ecec2421 */ /* 0x000fe20000000000 */
[----:B------:R-:W-:Y:S02]  /*5310*/  LOP3.LUT R186, R122, 0xff0000, R233, 0xf8, !PT ;  /* 0x00ff00007aba7812 */ /* 0x000fe400078ef8e9 */
[----:B------:R-:W-:Y:S02]  /*5320*/  LOP3.LUT R122, R188, 0xff000000, R203, 0xf8, !PT ;  /* 0xff000000bc7a7812 */ /* 0x000fe400078ef8cb */
[----:B------:R-:W-:Y:S02]  /*5330*/  SHF.L.U32 R116, R109, 0x18, RZ ;  /* 0x000000186d747819 */ /* 0x000fe400000006ff */
[----:B------:R-:W-:-:S02]  /*5340*/  SHF.L.U32 R117, R117, 0x18, RZ ;  /* 0x0000001875757819 */ /* 0x000fc400000006ff */
[----:B------:R-:W-:Y:S02]  /*5350*/  LOP3.LUT R251, R114, 0xff0000, R251, 0xf8, !PT ;  /* 0x00ff000072fb7812 */ /* 0x000fe400078ef8fb */
[----:B------:R-:W-:Y:S02]  /*5360*/  LOP3.LUT R188, R118, 0xff0000, R205, 0xf8, !PT ;  /* 0x00ff000076bc7812 */ /* 0x000fe400078ef8cd */
[----:B------:R-:W-:Y:S02]  /*5370*/  SHF.L.U32 R238, R17, 0x10, RZ ;  /* 0x0000001011ee7819 */ /* 0x000fe400000006ff */
[----:B------:R-:W-:Y:S02]  /*5380*/  LOP3.LUT R231, R231, 0xff, RZ, 0xc0, !PT ;  /* 0x000000ffe7e77812 */ /* 0x000fe400078ec0ff */
[----:B------:R-:W-:Y:S01]  /*5390*/  F2FP.SATFINITE.E4M3.F32.PACK_AB_MERGE_C R229, RZ, R229, RZ ;  /* 0x000000e5ffe5723e */ /* 0x000fe200048070ff */
[----:B------:R-:W-:Y:S01]  /*53a0*/  FFMA R123, R123, R236, R238 ;  /* 0x000000ec7b7b7223 */ /* 0x000fe200000000ee */
[----:B------:R-:W-:-:S02]  /*53b0*/  F2FP.SATFINITE.E4M3.F32.PACK_AB_MERGE_C R108, RZ, R108, RZ ;  /* 0x0000006cff6c723e */ /* 0x000fc400048070ff */
[----:B------:R-:W-:Y:S01]  /*53c0*/  LOP3.LUT R251, R251, R116, RZ, 0xfc, !PT ;  /* 0x00000074fbfb7212 */ /* 0x000fe200078efcff */
[----:B------:R-:W-:Y:S01]  /*53d0*/  @P1 FMUL R123, R123, UR13 ;  /* 0x0000000d7b7b1c20 */ /* 0x000fe20008400000 */
[----:B------:R-:W-:Y:S02]  /*53e0*/  LOP3.LUT R188, R188, R117, RZ, 0xfc, !PT ;  /* 0x00000075bcbc7212 */ /* 0x000fe400078efcff */
[----:B------:R-:W-:Y:S01]  /*53f0*/  LOP3.LUT R200, R141, 0xff, RZ, 0xc0, !PT ;  /* 0x000000ff8dc87812 */ /* 0x000fe200078ec0ff */
[----:B------:R-:W0:Y:S01]  /*5400*/  LDC.64 R116, c[0x0][0x3c8] ;  /* 0x0000f200ff747b82 */ /* 0x000e220000000a00 */
[----:B------:R-:W-:Y:S02]  /*5410*/  F2FP.SATFINITE.E4M3.F32.PACK_AB_MERGE_C R138, RZ, R138, RZ ;  /* 0x0000008aff8a723e */ /* 0x000fe400048070ff */
[----:B------:R-:W-:Y:S02]  /*5420*/  LOP3.LUT R124, R231, 0xffff, R124, 0xf8, !PT ;  /* 0x0000ffffe77c7812 */ /* 0x000fe400078ef87c */
[----:B------:R-:W-:-:S02]  /*5430*/  SHF.L.U32 R141, R229, 0x10, RZ ;  /* 0x00000010e58d7819 */ /* 0x000fc400000006ff */
[----:B------:R-:W-:Y:S02]  /*5440*/  LOP3.LUT R108, R108, 0xffff, RZ, 0xc0, !PT ;  /* 0x0000ffff6c6c7812 */ /* 0x000fe400078ec0ff */
[----:B------:R-:W-:Y:S02]  /*5450*/  F2FP.SATFINITE.E4M3.F32.PACK_AB_MERGE_C R208, RZ, R208, RZ ;  /* 0x000000d0ffd0723e */ /* 0x000fe400048070ff */
[----:B------:R-:W-:Y:S02]  /*5460*/  F2FP.SATFINITE.E4M3.F32.PACK_AB_MERGE_C R206, RZ, R206, RZ ;  /* 0x000000ceffce723e */ /* 0x000fe400048070ff */
[----:B------:R-:W-:Y:S02]  /*5470*/  F2FP.SATFINITE.E4M3.F32.PACK_AB_MERGE_C R222, RZ, R222, RZ ;  /* 0x000000deffde723e */ /* 0x000fe400048070ff */
[----:B------:R-:W-:Y:S02]  /*5480*/  F2FP.SATFINITE.E4M3.F32.PACK_AB_MERGE_C R221, RZ, R221, RZ ;  /* 0x000000ddffdd723e */ /* 0x000fe400048070ff */
[----:B------:R-:W-:-:S02]  /*5490*/  PRMT R138, R138, 0x7104, RZ ;  /* 0x000071048a8a7816 */ /* 0x000fc400000000ff */
[----:B------:R-:W-:Y:S02]  /*54a0*/  LOP3.LUT R141, R124, 0xff0000, R141, 0xf8, !PT ;  /* 0x00ff00007c8d7812 */ /* 0x000fe400078ef88d */
[----:B------:R-:W-:Y:S02]  /*54b0*/  F2FP.SATFINITE.E4M3.F32.PACK_AB_MERGE_C R140, RZ, R140, RZ ;  /* 0x0000008cff8c723e */ /* 0x000fe400048070ff */
[----:B------:R-:W-:Y:S02]  /*54c0*/  SHF.L.U32 R108, R108, 0x18, RZ ;  /* 0x000000186c6c7819 */ /* 0x000fe400000006ff */
[----:B------:R-:W-:Y:S02]  /*54d0*/  F2FP.SATFINITE.E4M3.F32.PACK_AB_MERGE_C R120, RZ, R120, RZ ;  /* 0x00000078ff78723e */ /* 0x000fe400048070ff */
[----:B------:R-:W-:Y:S02]  /*54e0*/  LOP3.LUT R201, R208, 0xff, RZ, 0xc0, !PT ;  /* 0x000000ffd0c97812 */ /* 0x000fe400078ec0ff */
[----:B------:R-:W-:-:S02]  /*54f0*/  SHF.L.U32 R196, R206, 0x8, RZ ;  /* 0x00000008cec47819 */ /* 0x000fc400000006ff */
[----:B------:R-:W-:Y:S02]  /*5500*/  F2FP.SATFINITE.E4M3.F32.PACK_AB_MERGE_C R217, RZ, R217, RZ ;  /* 0x000000d9ffd9723e */ /* 0x000fe400048070ff */
[----:B------:R-:W-:Y:S02]  /*5510*/  PRMT R189, R222, 0x7104, RZ ;  /* 0x00007104debd7816 */ /* 0x000fe400000000ff */
[----:B------:R-:W-:Y:S01]  /*5520*/  F2FP.SATFINITE.E4M3.F32.PACK_AB_MERGE_C R139, RZ, R139, RZ ;  /* 0x0000008bff8b723e */ /* 0x000fe200048070ff */
[----:B------:R-:W-:Y:S01]  /*5530*/  IMAD.U32 R115, R217, 0x10000, RZ ;  /* 0x00010000d9737824 */ /* 0x000fe200078e00ff */
[----:B------:R-:W-:Y:S02]  /*5540*/  F2FP.SATFINITE.E4M3.F32.PACK_AB_MERGE_C R213, RZ, R213, RZ ;  /* 0x000000d5ffd5723e */ /* 0x000fe400048070ff */
[----:B------:R-:W-:Y:S02]  /*5550*/  LOP3.LUT R221, R221, 0xffff, RZ, 0xc0, !PT ;  /* 0x0000ffffdddd7812 */ /* 0x000fe400078ec0ff */
[----:B------:R-:W-:-:S02]  /*5560*/  F2FP.SATFINITE.E4M3.F32.PACK_AB_MERGE_C R129, RZ, R129, RZ ;  /* 0x00000081ff81723e */ /* 0x000fc400048070ff */
[----:B------:R-:W-:Y:S01]  /*5570*/  F2FP.SATFINITE.E4M3.F32.PACK_AB_MERGE_C R135, RZ, R135, RZ ;  /* 0x00000087ff87723e */ /* 0x000fe200048070ff */
[----:B------:R-:W-:Y:S01]  /*5580*/  IMAD.SHL.U32 R221, R221, 0x1000000, RZ ;  /* 0x01000000dddd7824 */ /* 0x000fe200078e00ff */
[----:B------:R-:W-:Y:S02]  /*5590*/  LOP3.LUT R113, R191, 0xff00, R138, 0xf8, !PT ;  /* 0x0000ff00bf717812 */ /* 0x000fe400078ef88a */
[----:B------:R-:W-:Y:S02]  /*55a0*/  F2FP.SATFINITE.E4M3.F32.PACK_AB_MERGE_C R193, RZ, R193, RZ ;  /* 0x000000c1ffc1723e */ /* 0x000fe400048070ff */
[----:B------:R-:W-:Y:S02]  /*55b0*/  F2FP.SATFINITE.E4M3.F32.PACK_AB_MERGE_C R130, RZ, R130, RZ ;  /* 0x00000082ff82723e */ /* 0x000fe400048070ff */
[----:B------:R-:W-:Y:S02]  /*55c0*/  F2FP.SATFINITE.E4M3.F32.PACK_AB_MERGE_C R133, RZ, R133, RZ ;  /* 0x00000085ff85723e */ /* 0x000fe400048070ff */
[----:B------:R-:W-:-:S02]  /*55d0*/  F2FP.SATFINITE.E4M3.F32.PACK_AB_MERGE_C R111, RZ, R111, RZ ;  /* 0x0000006fff6f723e */ /* 0x000fc400048070ff */
[----:B------:R-:W-:Y:S01]  /*55e0*/  F2FP.SATFINITE.E4M3.F32.PACK_AB_MERGE_C R126, RZ, R126, RZ ;  /* 0x0000007eff7e723e */ /* 0x000fe200048070ff */
[----:B------:R-:W-:Y:S01]  /*55f0*/  IMAD.U32 R114, R133, 0x10000, RZ ;  /* 0x0001000085727824 */ /* 0x000fe200078e00ff */
[----:B------:R-:W-:Y:S02]  /*5600*/  PRMT R140, R140, 0x7104, RZ ;  /* 0x000071048c8c7816 */ /* 0x000fe400000000ff */
[----:B------:R-:W-:Y:S02]  /*5610*/  LOP3.LUT R191, R112, 0xff, RZ, 0xc0, !PT ;  /* 0x000000ff70bf7812 */ /* 0x000fe400078ec0ff */
[----:B------:R-:W-:Y:S02]  /*5620*/  F2FP.SATFINITE.E4M3.F32.PACK_AB_MERGE_C R207, RZ, R207, RZ ;  /* 0x000000cfffcf723e */ /* 0x000fe400048070ff */
[----:B------:R-:W-:Y:S02]  /*5630*/  LOP3.LUT R108, R141, 0xff000000, R108, 0xf8, !PT ;  /* 0xff0000008d6c7812 */ /* 0x000fe400078ef86c */
[----:B------:R-:W-:-:S02]  /*5640*/  F2FP.SATFINITE.E4M3.F32.PACK_AB_MERGE_C R136, RZ, R136, RZ ;  /* 0x00000088ff88723e */ /* 0x000fc400048070ff */
[----:B------:R-:W-:Y:S02]  /*5650*/  F2FP.SATFINITE.E4M3.F32.PACK_AB_MERGE_C R131, RZ, R131, RZ ;  /* 0x00000083ff83723e */ /* 0x000fe400048070ff */
[----:B------:R-:W-:Y:S02]  /*5660*/  PRMT R120, R120, 0x7104, RZ ;  /* 0x0000710478787816 */ /* 0x000fe400000000ff */
[----:B------:R-:W-:Y:S02]  /*5670*/  F2FP.SATFINITE.E4M3.F32.PACK_AB_MERGE_C R110, RZ, R110, RZ ;  /* 0x0000006eff6e723e */ /* 0x000fe400048070ff */
[----:B------:R-:W-:Y:S02]  /*5680*/  F2FP.SATFINITE.E4M3.F32.PACK_AB_MERGE_C R123, RZ, R123, RZ ;  /* 0x0000007bff7b723e */ /* 0x000fe400048070ff */
[----:B------:R-:W-:Y:S02]  /*5690*/  MOV R141, UR12 ;  /* 0x0000000c008d7c02 */ /* 0x000fe40008000f00 */
[----:B------:R-:W-:-:S02]  /*56a0*/  LOP3.LUT R196, R201, 0xffff, R196, 0xf8, !PT ;  /* 0x0000ffffc9c47812 */ /* 0x000fc400078ef8c4 */
[----:B------:R-:W-:Y:S01]  /*56b0*/  LOP3.LUT R189, R200, 0xff00, R189, 0xf8, !PT ;  /* 0x0000ff00c8bd7812 */ /* 0x000fe200078ef8bd */
[----:B------:R-:W-:Y:S01]  /*56c0*/  IMAD R141, R141, 0x900, R142 ;  /* 0x000009008d8d7824 */ /* 0x000fe200078e028e */
[----:B------:R-:W-:Y:S02]  /*56d0*/  SHF.L.U32 R139, R139, 0x10, RZ ;  /* 0x000000108b8b7819 */ /* 0x000fe400000006ff */
[----:B------:R-:W-:Y:S02]  /*56e0*/  SHF.L.U32 R112, R213, 0x10, RZ ;  /* 0x00000010d5707819 */ /* 0x000fe400000006ff */
[----:B------:R-:W-:Y:S02]  /*56f0*/  LOP3.LUT R129, R129, 0xffff, RZ, 0xc0, !PT ;  /* 0x0000ffff81817812 */ /* 0x000fe400078ec0ff */
[----:B------:R-:W-:Y:S02]  /*5700*/  LOP3.LUT R135, R135, 0xffff, RZ, 0xc0, !PT ;  /* 0x0000ffff87877812 */ /* 0x000fe400078ec0ff */
[----:B------:R-:W-:-:S02]  /*5710*/  F2FP.SATFINITE.E4M3.F32.PACK_AB_MERGE_C R121, RZ, R121, RZ ;  /* 0x00000079ff79723e */ /* 0x000fc400048070ff */
[----:B------:R-:W-:Y:S02]  /*5720*/  SHF.L.U32 R193, R193, 0x10, RZ ;  /* 0x00000010c1c17819 */ /* 0x000fe400000006ff */
[----:B------:R-:W-:Y:S02]  /*5730*/  F2FP.SATFINITE.E4M3.F32.PACK_AB_MERGE_C R127, RZ, R127, RZ ;  /* 0x0000007fff7f723e */ /* 0x000fe400048070ff */
[----:B------:R-:W-:Y:S02]  /*5740*/  SHF.L.U32 R130, R130, 0x10, RZ ;  /* 0x0000001082827819 */ /* 0x000fe400000006ff */
[----:B------:R-:W-:Y:S02]  /*5750*/  LOP3.LUT R111, R111, 0xffff, RZ, 0xc0, !PT ;  /* 0x0000ffff6f6f7812 */ /* 0x000fe400078ec0ff */
[----:B------:R-:W-:Y:S02]  /*5760*/  F2FP.SATFINITE.E4M3.F32.PACK_AB_MERGE_C R125, RZ, R125, RZ ;  /* 0x0000007dff7d723e */ /* 0x000fe400048070ff */
[----:B------:R-:W-:-:S02]  /*5770*/  LOP3.LUT R126, R126, 0xffff, RZ, 0xc0, !PT ;  /* 0x0000ffff7e7e7812 */ /* 0x000fc400078ec0ff */
[----:B------:R-:W-:Y:S02]  /*5780*/  LOP3.LUT R119, R191, 0xff00, R140, 0xf8, !PT ;  /* 0x0000ff00bf777812 */ /* 0x000fe400078ef88c */
[----:B------:R-:W-:Y:S02]  /*5790*/  F2FP.SATFINITE.E4M3.F32.PACK_AB_MERGE_C R187, RZ, R187, RZ ;  /* 0x000000bbffbb723e */ /* 0x000fe400048070ff */
[----:B------:R-:W-:Y:S02]  /*57a0*/  LOP3.LUT R207, R207, 0xffff, RZ, 0xc0, !PT ;  /* 0x0000ffffcfcf7812 */ /* 0x000fe400078ec0ff */
[----:B------:R-:W-:Y:S02]  /*57b0*/  SHF.L.U32 R136, R136, 0x10, RZ ;  /* 0x0000001088887819 */ /* 0x000fe400000006ff */
[----:B------:R-:W-:Y:S02]  /*57c0*/  LOP3.LUT R131, R131, 0xffff, RZ, 0xc0, !PT ;  /* 0x0000ffff83837812 */ /* 0x000fe400078ec0ff */
[----:B------:R-:W-:-:S02]  /*57d0*/  LOP3.LUT R143, R197, 0xff00, R120, 0xf8, !PT ;  /* 0x0000ff00c58f7812 */ /* 0x000fc400078ef878 */
[----:B------:R-:W-:Y:S02]  /*57e0*/  SHF.L.U32 R110, R110, 0x10, RZ ;  /* 0x000000106e6e7819 */ /* 0x000fe400000006ff */
[----:B------:R-:W-:Y:S02]  /*57f0*/  F2FP.SATFINITE.E4M3.F32.PACK_AB_MERGE_C R132, RZ, R132, RZ ;  /* 0x00000084ff84723e */ /* 0x000fe400048070ff */
[----:B------:R-:W-:Y:S02]  /*5800*/  LOP3.LUT R123, R123, 0xffff, RZ, 0xc0, !PT ;  /* 0x0000ffff7b7b7812 */ /* 0x000fe400078ec0ff */
[----:B------:R-:W-:Y:S02]  /*5810*/  F2FP.SATFINITE.E4M3.F32.PACK_AB_MERGE_C R128, RZ, R128, RZ ;  /* 0x00000080ff80723e */ /* 0x000fe400048070ff */
[----:B------:R-:W-:Y:S01]  /*5820*/  LOP3.LUT R196, R196, 0xff0000, R139, 0xf8, !PT ;  /* 0x00ff0000c4c47812 */ /* 0x000fe200078ef88b */
[----:B------:R-:W-:Y:S01]  /*5830*/  IMAD.SHL.U32 R123, R123, 0x1000000, RZ ;  /* 0x010000007b7b7824 */ /* 0x000fe200078e00ff */
[----:B------:R-:W-:-:S02]  /*5840*/  LOP3.LUT R138, R189, 0xff0000, R112, 0xf8, !PT ;  /* 0x00ff0000bd8a7812 */ /* 0x000fc400078ef870 */
[----:B------:R-:W-:Y:S02]  /*5850*/  SHF.L.U32 R129, R129, 0x18, RZ ;  /* 0x0000001881817819 */ /* 0x000fe400000006ff */
[----:B------:R-:W-:Y:S02]  /*5860*/  SHF.L.U32 R135, R135, 0x18, RZ ;  /* 0x0000001887877819 */ /* 0x000fe400000006ff */
[----:B------:R-:W-:Y:S02]  /*5870*/  LOP3.LUT R121, R121, 0xffff, RZ, 0xc0, !PT ;  /* 0x0000ffff79797812 */ /* 0x000fe400078ec0ff */
[----:B------:R-:W-:Y:S02]  /*5880*/  LOP3.LUT R190, R190, 0xff0000, R193, 0xf8, !PT ;  /* 0x00ff0000bebe7812 */ /* 0x000fe400078ef8c1 */
[----:B------:R-:W-:Y:S01]  /*5890*/  SHF.L.U32 R112, R127, 0x10, RZ ;  /* 0x000000107f707819 */ /* 0x000fe200000006ff */
[----:B------:R-:W-:Y:S01]  /*58a0*/  VIADD R127, R141, 0x700 ;  /* 0x000007008d7f7836 */ /* 0x000fe20000000000 */
[----:B------:R-:W-:-:S02]  /*58b0*/  LOP3.LUT R137, R137, 0xff0000, R130, 0xf8, !PT ;  /* 0x00ff000089897812 */ /* 0x000fc400078ef882 */
[----:B------:R-:W-:Y:S02]  /*58c0*/  SHF.L.U32 R111, R111, 0x18, RZ ;  /* 0x000000186f6f7819 */ /* 0x000fe400000006ff */
[----:B------:R-:W-:Y:S02]  /*58d0*/  LOP3.LUT R125, R125, 0xffff, RZ, 0xc0, !PT ;  /* 0x0000ffff7d7d7812 */ /* 0x000fe400078ec0ff */
[----:B------:R-:W-:Y:S02]  /*58e0*/  SHF.L.U32 R126, R126, 0x18, RZ ;  /* 0x000000187e7e7819 */ /* 0x000fe400000006ff */
[----:B------:R-:W-:Y:S02]  /*58f0*/  LOP3.LUT R115, R210, 0xff0000, R115, 0xf8, !PT ;  /* 0x00ff0000d2737812 */ /* 0x000fe400078ef873 */
[----:B------:R-:W-:Y:S02]  /*5900*/  LOP3.LUT R187, R187, 0xffff, RZ, 0xc0, !PT ;  /* 0x0000ffffbbbb7812 */ /* 0x000fe400078ec0ff */
[----:B------:R-:W-:-:S02]  /*5910*/  SHF.L.U32 R120, R207, 0x18, RZ ;  /* 0x00000018cf787819 */ /* 0x000fc400000006ff */
[----:B------:R-:W-:Y:S02]  /*5920*/  LOP3.LUT R118, R194, 0xff000000, R221, 0xf8, !PT ;  /* 0xff000000c2767812 */ /* 0x000fe400078ef8dd */
[----:B------:R-:W-:Y:S02]  /*5930*/  LOP3.LUT R136, R119, 0xff0000, R136, 0xf8, !PT ;  /* 0x00ff000077887812 */ /* 0x000fe400078ef888 */
[----:B------:R-:W-:Y:S02]  /*5940*/  SHF.L.U32 R131, R131, 0x18, RZ ;  /* 0x0000001883837819 */ /* 0x000fe400000006ff */
[----:B------:R-:W-:Y:S02]  /*5950*/  LOP3.LUT R194, R143, 0xff0000, R110, 0xf8, !PT ;  /* 0x00ff00008fc27812 */ /* 0x000fe400078ef86e */
[----:B------:R-:W-:Y:S02]  /*5960*/  LOP3.LUT R132, R132, 0xffff, RZ, 0xc0, !PT ;  /* 0x0000ffff84847812 */ /* 0x000fe400078ec0ff */
[----:B------:R-:W-:-:S02]  /*5970*/  LOP3.LUT R113, R113, 0xff0000, R114, 0xf8, !PT ;  /* 0x00ff000071717812 */ /* 0x000fc400078ef872 */
[----:B------:R-:W-:Y:S02]  /*5980*/  LOP3.LUT R128, R128, 0xffff, RZ, 0xc0, !PT ;  /* 0x0000ffff80807812 */ /* 0x000fe400078ec0ff */
[----:B------:R-:W-:Y:S02]  /*5990*/  LOP3.LUT R110, R186, 0xff000000, R129, 0xf8, !PT ;  /* 0xff000000ba6e7812 */ /* 0x000fe400078ef881 */
[----:B------:R-:W-:Y:S02]  /*59a0*/  LOP3.LUT R114, R196, 0xff000000, R135, 0xf8, !PT ;  /* 0xff000000c4727812 */ /* 0x000fe400078ef887 */
[----:B------:R-:W-:Y:S02]  /*59b0*/  SHF.L.U32 R121, R121, 0x18, RZ ;  /* 0x0000001879797819 */ /* 0x000fe400000006ff */
[----:B------:R-:W-:Y:S02]  /*59c0*/  LOP3.LUT R192, R185, 0xff0000, R112, 0xf8, !PT ;  /* 0x00ff0000b9c07812 */ /* 0x000fe400078ef870 */
[----:B------:R-:W-:-:S02]  /*59d0*/  LOP3.LUT R186, R190, R111, RZ, 0xfc, !PT ;  /* 0x0000006fbeba7212 */ /* 0x000fc400078efcff */
[----:B------:R-:W-:Y:S02]  /*59e0*/  SHF.L.U32 R125, R125, 0x18, RZ ;  /* 0x000000187d7d7819 */ /* 0x000fe400000006ff */
[----:B------:R-:W-:Y:S01]  /*59f0*/  LOP3.LUT R196, R137, R126, RZ, 0xfc, !PT ;  /* 0x0000007e89c47212 */ /* 0x000fe200078efcff */
[----:B0-----:R-:W-:Y:S01]  /*5a00*/  IMAD.WIDE.U32 R126, R127, 0x8, R116 ;  /* 0x000000087f7e7825 */ /* 0x001fe200078e0074 */
[----:B------:R-:W-:Y:S02]  /*5a10*/  IADD3 R139, PT, PT, R141, 0x100, RZ ;  /* 0x000001008d8b7810 */ /* 0x000fe40007ffe0ff */
[----:B------:R-:W-:Y:S02]  /*5a20*/  SHF.L.U32 R124, R187, 0x18, RZ ;  /* 0x00000018bb7c7819 */ /* 0x000fe400000006ff */
[----:B------:R-:W-:Y:S02]  /*5a30*/  LOP3.LUT R120, R115, 0xff000000, R120, 0xf8, !PT ;  /* 0xff00000073787812 */ /* 0x000fe400078ef878 */
[----:B------:R-:W-:-:S02]  /*5a40*/  LOP3.LUT R200, R136, R131, RZ, 0xfc, !PT ;  /* 0x0000008388c87212 */ /* 0x000fc400078efcff */
[----:B------:R-:W-:Y:S02]  /*5a50*/  IADD3 R137, PT, PT, R141, 0x200, RZ ;  /* 0x000002008d897810 */ /* 0x000fe40007ffe0ff */
[----:B------:R-:W-:Y:S02]  /*5a60*/  SHF.L.U32 R115, R132, 0x18, RZ ;  /* 0x0000001884737819 */ /* 0x000fe400000006ff */
[----:B------:R-:W-:Y:S01]  /*5a70*/  SHF.L.U32 R128, R128, 0x18, RZ ;  /* 0x0000001880807819 */ /* 0x000fe200000006ff */
[----:B------:R-:W-:Y:S01]  /*5a80*/  IMAD.WIDE.U32 R136, R137, 0x8, R116 ;  /* 0x0000000889887825 */ /* 0x000fe200078e0074 */
[C---:B------:R-:W-:Y:S02]  /*5a90*/  IADD3 R129, PT, PT, R141.reuse, 0x600, RZ ;  /* 0x000006008d817810 */ /* 0x040fe40007ffe0ff */
[C---:B------:R-:W-:Y:S02]  /*5aa0*/  IADD3 R131, PT, PT, R141.reuse, 0x500, RZ ;  /* 0x000005008d837810 */ /* 0x040fe40007ffe0ff */
[----:B------:R-:W-:-:S02]  /*5ab0*/  IADD3 R135, PT, PT, R141, 0x300, RZ ;  /* 0x000003008d877810 */ /* 0x000fc40007ffe0ff */
[----:B------:R-:W-:Y:S01]  /*5ac0*/  IADD3 R133, PT, PT, R141, 0x400, RZ ;  /* 0x000004008d857810 */ /* 0x000fe20007ffe0ff */
[--C-:B------:R-:W-:Y:S01]  /*5ad0*/  IMAD.WIDE.U32 R130, R131, 0x8, R116.reuse ;  /* 0x0000000883827825 */ /* 0x100fe200078e0074 */
[----:B------:R-:W-:Y:S02]  /*5ae0*/  LOP3.LUT R190, R138, R121, RZ, 0xfc, !PT ;  /* 0x000000798abe7212 */ /* 0x000fe400078efcff */
[C---:B------:R-:W-:Y:S01]  /*5af0*/  IADD3 R109, PT, PT, R141.reuse, 0x800, RZ ;  /* 0x000008008d6d7810 */ /* 0x040fe20007ffe0ff */
[--C-:B------:R-:W-:Y:S01]  /*5b00*/  IMAD.WIDE.U32 R140, R141, 0x8, R116.reuse ;  /* 0x000000088d8c7825 */ /* 0x100fe200078e0074 */
[----:B------:R-:W-:Y:S02]  /*5b10*/  LOP3.LUT R192, R192, R123, RZ, 0xfc, !PT ;  /* 0x0000007bc0c07212 */ /* 0x000fe400078efcff */
[----:B------:R-:W-:Y:S01]  /*5b20*/  LOP3.LUT R194, R194, R125, RZ, 0xfc, !PT ;  /* 0x0000007dc2c27212 */ /* 0x000fe200078efcff */
[----:B------:R-:W-:Y:S01]  /*5b30*/  IMAD.WIDE.U32 R138, R139, 0x8, R116 ;  /* 0x000000088b8a7825 */ /* 0x000fe200078e0074 */
[----:B------:R-:W-:Y:S01]  /*5b40*/  LOP3.LUT R124, R183, 0xff000000, R124, 0xf8, !PT ;  /* 0xff000000b77c7812 */ /* 0x000fe200078ef87c */
[----:B------:R0:W-:Y:S01]  /*5b50*/  STG.E.64 desc[UR10][R140.64], R250 ;  /* 0x000000fa8c007986 */ /* 0x0001e2000c101b0a */
[----:B------:R-:W-:Y:S01]  /*5b60*/  LOP3.LUT R112, R134, 0xff000000, R115, 0xf8, !PT ;  /* 0xff00000086707812 */ /* 0x000fe200078ef873 */
[----:B------:R-:W-:Y:S01]  /*5b70*/  IMAD.MOV.U32 R125, RZ, RZ, R186 ;  /* 0x000000ffff7d7224 */ /* 0x000fe200078e00ba */
[----:B------:R-:W-:Y:S01]  /*5b80*/  LOP3.LUT R198, R113, R128, RZ, 0xfc, !PT ;  /* 0x0000008071c67212 */ /* 0x000fe200078efcff */
[----:B------:R-:W-:Y:S01]  /*5b90*/  IMAD.WIDE.U32 R134, R135, 0x8, R116 ;  /* 0x0000000887867825 */ /* 0x000fe200078e0074 */
[----:B------:R-:W-:-:S02]  /*5ba0*/  MOV R123, R188 ;  /* 0x000000bc007b7202 */ /* 0x000fc40000000f00 */
[----:B------:R-:W-:Y:S01]  /*5bb0*/  MOV R121, R190 ;  /* 0x000000be00797202 */ /* 0x000fe20000000f00 */
[--C-:B------:R-:W-:Y:S01]  /*5bc0*/  IMAD.WIDE.U32 R132, R133, 0x8, R116.reuse ;  /* 0x0000000885847825 */ /* 0x100fe200078e0074 */
[----:B------:R-:W-:Y:S01]  /*5bd0*/  MOV R119, R192 ;  /* 0x000000c000777202 */ /* 0x000fe20000000f00 */
[----:B------:R0:W-:Y:S01]  /*5be0*/  STG.E.64 desc[UR10][R138.64], R124 ;  /* 0x0000007c8a007986 */ /* 0x0001e2000c101b0a */
[----:B------:R-:W-:Y:S01]  /*5bf0*/  MOV R111, R196 ;  /* 0x000000c4006f7202 */ /* 0x000fe20000000f00 */
[--C-:B------:R-:W-:Y:S01]  /*5c00*/  IMAD.WIDE.U32 R128, R129, 0x8, R116.reuse ;  /* 0x0000000881807825 */ /* 0x100fe200078e0074 */
[----:B------:R-:W-:Y:S01]  /*5c10*/  MOV R113, R198 ;  /* 0x000000c600717202 */ /* 0x000fe20000000f00 */
[----:B------:R0:W-:Y:S02]  /*5c20*/  STG.E.64 desc[UR10][R136.64], R122 ;  /* 0x0000007a88007986 */ /* 0x0001e4000c101b0a */
[----:B------:R-:W-:Y:S01]  /*5c30*/  IMAD.WIDE.U32 R116, R109, 0x8, R116 ;  /* 0x000000086d747825 */ /* 0x000fe200078e0074 */
[----:B------:R-:W-:Y:S01]  /*5c40*/  MOV R109, R194 ;  /* 0x000000c2006d7202 */ /* 0x000fe20000000f00 */
[----:B------:R0:W-:Y:S02]  /*5c50*/  STG.E.64 desc[UR10][R134.64], R120 ;  /* 0x0000007886007986 */ /* 0x0001e4000c101b0a */
[----:B------:R-:W-:-:S02]  /*5c60*/  IMAD.MOV.U32 R115, RZ, RZ, R200 ;  /* 0x000000ffff737224 */ /* 0x000fc400078e00c8 */
[----:B------:R0:W-:Y:S04]  /*5c70*/  STG.E.64 desc[UR10][R132.64], R118 ;  /* 0x0000007684007986 */ /* 0x0001e8000c101b0a */
[----:B------:R0:W-:Y:S04]  /*5c80*/  STG.E.64 desc[UR10][R130.64], R108 ;  /* 0x0000006c82007986 */ /* 0x0001e8000c101b0a */
[----:B------:R0:W-:Y:S04]  /*5c90*/  STG.E.64 desc[UR10][R128.64], R110 ;  /* 0x0000006e80007986 */ /* 0x0001e8000c101b0a */
[----:B------:R0:W-:Y:S04]  /*5ca0*/  STG.E.64 desc[UR10][R126.64], R112 ;  /* 0x000000707e007986 */ /* 0x0001e8000c101b0a */
[----:B------:R0:W-:Y:S01]  /*5cb0*/  STG.E.64 desc[UR10][R116.64], R114 ;  /* 0x0000007274007986 */ /* 0x0001e2000c101b0a */
[----:B------:R-:W-:Y:S05]  /*5cc0*/  BRA `(.L_x_12288) ;  /* 0x00000034005c7947 */ /* 0x000fea0003800000 */
.L_x_12287:
        /* <DEDUP_REMOVED lines=10> */
[----:B------:R-:W-:-:S02]  /*5d70*/  IMAD.U32 R117, R179, 0x10000, RZ ;  /* 0x00010000b3757824 */ /* 0x000fc400078e00ff */
[----:B------:R-:W-:Y:S01]  /*5d80*/  FADD R191, R191, -UR8 ;  /* 0x80000008bfbf7e21 */ /* 0x000fe20008000000 */
[----:B------:R-:W-:Y:S01]  /*5d90*/  SHF.L.U32 R115, R73, 0x10, RZ ;  /* 0x0000001049737819 */ /* 0x000fe200000006ff */
[----:B------:R-:W-:Y:S01]  /*5da0*/  FADD R189, R189, -UR8 ;  /* 0x80000008bdbd7e21 */ /* 0x000fe20008000000 */
[----:B------:R-:W-:Y:S01]  /*5db0*/  SHF.L.U32 R119, R35, 0x10, RZ ;  /* 0x0000001023777819 */ /* 0x000fe200000006ff */
[----:B------:R-:W-:Y:S01]  /*5dc0*/  FMUL R191, R191, UR5 ;  /* 0x00000005bfbf7c20 */ /* 0x000fe20008400000 */
[----:B------:R-:W-:Y:S01]  /*5dd0*/  SHF.L.U32 R222, R74, 0x10, RZ ;  /* 0x000000104ade7819 */ /* 0x000fe200000006ff */
[----:B------:R-:W-:Y:S01]  /*5de0*/  FADD R193, R193, -UR8 ;  /* 0x80000008c1c17e21 */ /* 0x000fe20008000000 */
[----:B-1----:R-:W-:Y:S01]  /*5df0*/  ISETP.NE.AND P1, PT, RZ, UR6, PT ;  /* 0x00000006ff007c0c */ /* 0x002fe2000bf25270 */
[----:B------:R-:W-:Y:S01]  /*5e00*/  FADD R111, R111, -UR8 ;  /* 0x800000086f6f7e21 */ /* 0x000fe20008000000 */
[----:B------:R-:W-:Y:S01]  /*5e10*/  SHF.L.U32 R226, R177, 0x10, RZ ;  /* 0x00000010b1e27819 */ /* 0x000fe200000006ff */
[----:B------:R-:W-:Y:S01]  /*5e20*/  FMUL R189, R189, UR5 ;  /* 0x00000005bdbd7c20 */ /* 0x000fe20008400000 */
[----:B------:R-:W-:Y:S01]  /*5e30*/  SHF.L.U32 R228, R33, 0x10, RZ ;  /* 0x0000001021e47819 */ /* 0x000fe200000006ff */
[----:B------:R-:W-:-:S02]  /*5e40*/  IMAD.U32 R224, R75, 0x10000, RZ ;  /* 0x000100004be07824 */ /* 0x000fc400078e00ff */
[----:B------:R-:W-:Y:S01]  /*5e50*/  FMUL R193, R193, UR5 ;  /* 0x00000005c1c17c20 */ /* 0x000fe20008400000 */
[----:B------:R-:W-:Y:S01]  /*5e60*/  FMUL R111, R111, UR5 ;  /* 0x000000056f6f7c20 */ /* 0x000fe20008400000 */
[----:B------:R-:W-:Y:S01]  /*5e70*/  FADD R197, R197, -UR8 ;  /* 0x80000008c5c57e21 */ /* 0x000fe20008000000 */
[----:B------:R-:W-:Y:S01]  /*5e80*/  FADD R195, R195, -UR8 ;  /* 0x80000008c3c37e21 */ /* 0x000fe20008000000 */
[----:B------:R-:W-:Y:S01]  /*5e90*/  FADD R201, R201, -UR8 ;  /* 0x80000008c9c97e21 */ /* 0x000fe20008000000 */
[----:B------:R-:W-:Y:S02]  /*5ea0*/  IMAD.U32 R230, R41, 0x10000, RZ ;  /* 0x0001000029e67824 */ /* 0x000fe400078e00ff */
[----:B------:R-:W-:Y:S01]  /*5eb0*/  FMUL R197, R197, UR5 ;  /* 0x00000005c5c57c20 */ /* 0x000fe20008400000 */
[----:B------:R-:W-:Y:S01]  /*5ec0*/  @P1 FADD R112, R112, 1 ;  /* 0x3f80000070701421 */ /* 0x000fe20000000000 */
[----:B------:R-:W-:Y:S01]  /*5ed0*/  @P1 FADD R116, R116, 1 ;  /* 0x3f80000074741421 */ /* 0x000fe20000000000 */
[----:B------:R-:W-:Y:S01]  /*5ee0*/  @P1 FADD R117, R117, 1 ;  /* 0x3f80000075751421 */ /* 0x000fe20000000000 */
[----:B------:R-:W-:Y:S01]  /*5ef0*/  @P1 FADD R226, R226, 1 ;  /* 0x3f800000e2e21421 */ /* 0x000fe20000000000 */
[----:B------:R-:W-:Y:S01]  /*5f00*/  FFMA R113, R113, R112, R114 ;  /* 0x0000007071717223 */ /* 0x000fe20000000072 */
[----:B------:R-:W-:Y:S01]  /*5f10*/  FFMA R112, R183, R116, R118 ;  /* 0x00000074b7707223 */ /* 0x000fe20000000076 */
[----:B------:R-:W-:Y:S01]  /*5f20*/  FADD R116, R109, -UR8 ;  /* 0x800000086d747e21 */ /* 0x000fe20008000000 */
[----:B------:R-:W-:Y:S01]  /*5f30*/  SHF.L.U32 R109, R37, 0x10, RZ ;  /* 0x00000010256d7819 */ /* 0x000fe200000006ff */
[----:B------:R-:W-:Y:S01]  /*5f40*/  FMUL R114, R187, UR5 ;  /* 0x00000005bb727c20 */ /* 0x000fe20008400000 */
[----:B------:R-:W-:Y:S01]  /*5f50*/  SHF.L.U32 R118, R38, 0x10, RZ ;  /* 0x0000001026767819 */ /* 0x000fe200000006ff */
[----:B------:R-:W-:Y:S01]  /*5f60*/  FMUL R116, R116, UR5 ;  /* 0x0000000574747c20 */ /* 0x000fe20008400000 */
[----:B------:R-:W-:Y:S01]  /*5f70*/  FFMA R111, R111, R226, R228 ;  /* 0x000000e26f6f7223 */ /* 0x000fe200000000e4 */
        /* <DEDUP_REMOVED lines=15> */
[----:B------:R-:W-:Y:S01]  /*6070*/  FMUL R201, R201, UR5 ;  /* 0x00000005c9c97c20 */ /* 0x000fe20008400000 */
[----:B------:R-:W-:Y:S01]  /*6080*/  FFMA R116, R189, R116, R118 ;  /* 0x00000074bd747223 */ /* 0x000fe20000000076 */
        /* <DEDUP_REMOVED lines=12> */
[----:B------:R-:W-:Y:S01]  /*6150*/  FFMA R222, R201, R230, R232 ;  /* 0x000000e6c9de7223 */ /* 0x000fe200000000e8 */
[----:B------:R-:W-:Y:S01]  /*6160*/  SHF.L.U32 R230, R42, 0x10, RZ ;  /* 0x000000102ae67819 */ /* 0x000fe200000006ff */
[----:B------:R-:W-:Y:S01]  /*6170*/  FMUL R199, R199, UR5 ;  /* 0x00000005c7c77c20 */ /* 0x000fe20008400000 */
[----:B------:R-:W-:Y:S01]  /*6180*/  SHF.L.U32 R228, R31, 0x10, RZ ;  /* 0x000000101fe47819 */ /* 0x000fe200000006ff */
[----:B------:R-:W-:Y:S01]  /*6190*/  FMUL R203, R203, UR5 ;  /* 0x00000005cbcb7c20 */ /* 0x000fe20008400000 */
[----:B------:R-:W-:Y:S01]  /*61a0*/  SHF.L.U32 R232, R78, 0x10, RZ ;  /* 0x000000104ee87819 */ /* 0x000fe200000006ff */
[----:B------:R-:W-:Y:S01]  /*61b0*/  @P1 FADD R226, R226, 1 ;  /* 0x3f800000e2e21421 */ /* 0x000fe20000000000 */
[----:B------:R-:W-:-:S02]  /*61c0*/  IMAD.U32 R236, R30, 0x10000, RZ ;  /* 0x000100001eec7824 */ /* 0x000fc400078e00ff */
        /* <DEDUP_REMOVED lines=25> */
[----:B------:R-:W-:Y:S01]  /*6360*/  FADD R211, R211, -UR8 ;  /* 0x80000008d3d37e21 */ /* 0x000fe20008000000 */
[----:B------:R-:W-:Y:S01]  /*6370*/  FADD R215, R215, -UR8 ;  /* 0x80000008d7d77e21 */ /* 0x000fe20008000000 */
[----:B------:R-:W-:Y:S01]  /*6380*/  IMAD.U32 R228, R172, 0x10000, RZ ;  /* 0x00010000ace47824 */ /* 0x000fe200078e00ff */
        /* <DEDUP_REMOVED lines=22> */
[----:B------:R-:W-:Y:S01]  /*64f0*/  @P1 FADD R238, R238, 1 ;  /* 0x3f800000eeee1421 */ /* 0x000fe20000000000 */
[----:B------:R-:W-:-:S02]  /*6500*/  IMAD.U32 R236, R82, 0x10000, RZ ;  /* 0x0001000052ec7824 */ /* 0x000fc400078e00ff */
        /* <DEDUP_REMOVED lines=49> */
[----:B------:R-:W-:Y:S01]  /*6820*/  IMAD.U32 R250, R165, 0x10000, RZ ;  /* 0x00010000a5fa7824 */ /* 0x000fe200078e00ff */
        /* <DEDUP_REMOVED lines=25> */
[----:B------:R-:W-:-:S02]  /*69c0*/  IMAD.U32 R203, R89, 0x10000, RZ ;  /* 0x0001000059cb7824 */ /* 0x000fc400078e00ff */
        /* <DEDUP_REMOVED lines=100> */
[----:B------:R-:W-:Y:S01]  /*7010*/  IMAD.U32 R217, R62, 0x10000, RZ ;  /* 0x000100003ed97824 */ /* 0x000fe200078e00ff */
        /* <DEDUP_REMOVED lines=21> */
[----:B------:R-:W-:-:S02]  /*7170*/  IMAD.U32 R219, R9, 0x10000, RZ ;  /* 0x0001000009db7824 */ /* 0x000fc400078e00ff */
        /* <DEDUP_REMOVED lines=23> */
[----:B------:R-:W-:Y:S01]  /*72f0*/  FADD R137, R137, -UR8 ;  /* 0x8000000889897e21 */ /* 0x000fe20008000000 */
[----:B------:R-:W-:Y:S01]  /*7300*/  IMAD.U32 R134, R151, 0x10000, RZ ;  /* 0x0001000097867824 */ /* 0x000fe200078e00ff */
[----:B------:R-:W-:Y:S01]  /*7310*/  SHF.L.U32 R219, R66, 0x10, RZ ;  /* 0x0000001042db7819 */ /* 0x000fe200000006ff */
[----:B------:R-:W-:Y:S01]  /*7320*/  FADD R210, R210, -UR8 ;  /* 0x80000008d2d27e21 */ /* 0x000fe20008000000 */
[----:B------:R-:W-:Y:S01]  /*7330*/  FFMA R215, R206, R215, R217 ;  /* 0x000000d7ced77223 */ /* 0x000fe200000000d9 */
        /* <DEDUP_REMOVED lines=18> */
[----:B------:R-:W-:Y:S01]  /*7460*/  FFMA R137, R128, R223, R225 ;  /* 0x000000df80897223 */ /* 0x000fe200000000e1 */
[----:B------:R-:W-:Y:S01]  /*7470*/  IMAD.U32 R219, R103, 0x10000, RZ ;  /* 0x0001000067db7824 */ /* 0x000fe200078e00ff */
        /* <DEDUP_REMOVED lines=10> */
[----:B------:R-:W-:Y:S01]  /*7520*/  FADD R124, R141, -UR8 ;  /* 0x800000088d7c7e21 */ /* 0x000fe20008000000 */
[----:B------:R-:W-:Y:S01]  /*7530*/  FMUL R206, R214, UR5 ;  /* 0x00000005d6ce7c20 */ /* 0x000fe20008400000 */
[----:B------:R-:W-:Y:S01]  /*7540*/  @P1 FADD R225, R225, 1 ;  /* 0x3f800000e1e11421 */ /* 0x000fe20000000000 */
        /* <DEDUP_REMOVED lines=14> */
[----:B------:R-:W0:Y:S01]  /*7630*/  LDCU.U8 UR7, c[0x0][0x404] ;  /* 0x00008080ff0777ac */ /* 0x000e220008000000 */
        /* <DEDUP_REMOVED lines=26> */
[----:B------:R-:W-:Y:S01]  /*77e0*/  FFMA R212, R143, R212, R124 ;  /* 0x000000d48fd47223 */ /* 0x000fe2000000007c */
[----:B------:R-:W-:Y:S01]  /*77f0*/  FMUL R128, R115, UR13 ;  /* 0x0000000d73807c20 */ /* 0x000fe20008400000 */
[----:B0-----:R-:W-:Y:S01]  /*7800*/  ISETP.NE.AND P1, PT, RZ, UR7, PT ;  /* 0x00000007ff007c0c */ /* 0x001fe2000bf25270 */
[----:B------:R-:W-:Y:S01]  /*7810*/  FMUL R214, R113, UR13 ;  /* 0x0000000d71d67c20 */ /* 0x000fe20008400000 */
[----:B------:R-:W-:Y:S01]  /*7820*/  FMNMX3 R124, R182, |R113|, |R112|, !PT ;  /* 0x40000071b67c7276 */ /* 0x000fe20007800470 */
[----:B------:R-:W-:Y:S01]  /*7830*/  FFMA R143, R220, R223, R225 ;  /* 0x000000dfdc8f7223 */ /* 0x000fe200000000e1 */
[----:B------:R-:W-:Y:S01]  /*7840*/  FMUL R225, R226, UR13 ;  /* 0x0000000de2e17c20 */ /* 0x000fe20008400000 */
[----:B------:R-:W-:Y:S01]  /*7850*/  FSEL R128, R115, R128, !P1 ;  /* 0x0000008073807208 */ /* 0x000fe20004800000 */
[----:B------:R-:W-:Y:S01]  /*7860*/  FMUL R223, R114, UR13 ;  /* 0x0000000d72df7c20 */ /* 0x000fe20008400000 */
[----:B------:R-:W-:Y:S01]  /*7870*/  FMNMX3 R124, R124, |R114|, |R109|, !PT ;  /* 0x400000727c7c7276 */ /* 0x000fe2000780046d */
[----:B------:R-:W-:Y:S01]  /*7880*/  USHF.L.U32 UR6, UR15, 0x7, URZ ;  /* 0x000000070f067899 */ /* 0x000fe200080006ff */
[----:B------:R-:W-:Y:S01]  /*7890*/  FSEL R214, R113, R214, !P1 ;  /* 0x000000d671d67208 */ /* 0x000fe20004800000 */
[----:B------:R-:W-:Y:S01]  /*78a0*/  FMUL R113, R118, UR13 ;  /* 0x0000000d76717c20 */ /* 0x000fe20008400000 */
[----:B------:R-:W-:-:S02]  /*78b0*/  LOP3.LUT R251, R251, 0xffffff00, RZ, 0xc0, !PT ;  /* 0xffffff00fbfb7812 */ /* 0x000fc400078ec0ff */
[----:B------:R-:W-:Y:S01]  /*78c0*/  F2FP.SATFINITE.E4M3.F32.PACK_AB_MERGE_C R128, RZ, R128, RZ ;  /* 0x00000080ff80723e */ /* 0x000fe200048070ff */
[----:B------:R-:W-:Y:S01]  /*78d0*/  @P1 FMUL R112, R112, UR13 ;  /* 0x0000000d70701c20 */ /* 0x000fe20008400000 */
[----:B------:R-:W-:Y:S01]  /*78e0*/  FMNMX3 R124, R124, |R115|, |R116|, !PT ;  /* 0x400000737c7c7276 */ /* 0x000fe20007800474 */
[----:B------:R-:W-:Y:S01]  /*78f0*/  FMUL R115, R252, UR13 ;  /* 0x0000000dfc737c20 */ /* 0x000fe20008400000 */
[----:B------:R-:W-:Y:S01]  /*7900*/  FSEL R225, R226, R225, !P1 ;  /* 0x000000e1e2e17208 */ /* 0x000fe20004800000 */
[----:B------:R-:W-:Y:S01]  /*7910*/  @P1 FMUL R109, R109, UR13 ;  /* 0x0000000d6d6d1c20 */ /* 0x000fe20008400000 */
[----:B------:R-:W-:Y:S01]  /*7920*/  LOP3.LUT R132, R186, 0xffffff00, RZ, 0xc0, !PT ;  /* 0xffffff00ba847812 */ /* 0x000fe200078ec0ff */
[----:B------:R-:W-:Y:S01]  /*7930*/  @P1 FMUL R116, R116, UR13 ;  /* 0x0000000d74741c20 */ /* 0x000fe20008400000 */
[----:B------:R-:W-:Y:S02]  /*7940*/  LOP3.LUT R186, R251, 0xffff, R128, 0xf8, !PT ;  /* 0x0000fffffbba7812 */ /* 0x000fe400078ef880 */
[----:B------:R-:W-:Y:S01]  /*7950*/  FSEL R136, R118, R113, !P1 ;  /* 0x0000007176887208 */ /* 0x000fe20004800000 */
[----:B------:R-:W-:Y:S01]  /*7960*/  FMUL R113, R234, UR13 ;  /* 0x0000000dea717c20 */ /* 0x000fe20008400000 */
[----:B------:R-:W-:-:S02]  /*7970*/  F2FP.SATFINITE.E4M3.F32.PACK_AB_MERGE_C R225, RZ, R225, RZ ;  /* 0x000000e1ffe1723e */ /* 0x000fc400048070ff */
[----:B------:R-:W-:Y:S02]  /*7980*/  LOP3.LUT R128, R188, 0xffffff00, RZ, 0xc0, !PT ;  /* 0xffffff00bc807812 */ /* 0x000fe400078ec0ff */
[----:B------:R-:W-:Y:S02]  /*7990*/  FSEL R188, R252, R115, !P1 ;  /* 0x00000073fcbc7208 */ /* 0x000fe40004800000 */
[----:B------:R-:W-:Y:S01]  /*79a0*/  FSEL R182, R114, R223, !P1 ;  /* 0x000000df72b67208 */ /* 0x000fe20004800000 */
[----:B------:R-:W-:Y:S01]  /*79b0*/  FMUL R114, R197, UR13 ;  /* 0x0000000dc5727c20 */ /* 0x000fe20008400000 */
[----:B------:R-:W-:Y:S01]  /*79c0*/  FMNMX3 R216, R124, |R118|, |R111|, !PT ;  /* 0x400000767cd87276 */ /* 0x000fe2000780046f */
[----:B------:R-:W-:Y:S01]  /*79d0*/  @P1 FMUL R111, R111, UR13 ;  /* 0x0000000d6f6f1c20 */ /* 0x000fe20008400000 */
[----:B------:R-:W-:Y:S01]  /*79e0*/  LOP3.LUT R132, R132, 0xffff, R225, 0xf8, !PT ;  /* 0x0000ffff84847812 */ /* 0x000fe200078ef8e1 */
[----:B------:R-:W-:Y:S01]  /*79f0*/  FMUL R225, R202, UR13 ;  /* 0x0000000dcae17c20 */ /* 0x000fe20008400000 */
[----:B------:R-:W-:-:S02]  /*7a00*/  LOP3.LUT R118, R192, 0xffffff00, RZ, 0xc0, !PT ;  /* 0xffffff00c0767812 */ /* 0x000fc400078ec0ff */
[----:B------:R-:W-:Y:S02]  /*7a10*/  FSEL R113, R234, R113, !P1 ;  /* 0x00000071ea717208 */ /* 0x000fe40004800000 */
[----:B------:R-:W-:Y:S02]  /*7a20*/  F2FP.SATFINITE.E4M3.F32.PACK_AB_MERGE_C R223, RZ, R188, RZ ;  /* 0x000000bcffdf723e */ /* 0x000fe400048070ff */
[----:B------:R-:W-:Y:S02]  /*7a30*/  FSEL R114, R197, R114, !P1 ;  /* 0x00000072c5727208 */ /* 0x000fe40004800000 */
[----:B------:R-:W-:Y:S02]  /*7a40*/  F2FP.SATFINITE.E4M3.F32.PACK_AB_MERGE_C R113, RZ, R113, RZ ;  /* 0x00000071ff71723e */ /* 0x000fe400048070ff */
[----:B------:R-:W-:Y:S01]  /*7a50*/  LOP3.LUT R118, R118, 0xffff, R223, 0xf8, !PT ;  /* 0x0000ffff76767812 */ /* 0x000fe200078ef8df */
[----:B------:R-:W-:Y:S01]  /*7a60*/  FMUL R223, R138, UR13 ;  /* 0x0000000d8adf7c20 */ /* 0x000fe20008400000 */
[----:B------:R-:W-:-:S02]  /*7a70*/  FSEL R225, R202, R225, !P1 ;  /* 0x000000e1cae17208 */ /* 0x000fc40004800000 */
[----:B------:R-:W-:Y:S02]  /*7a80*/  F2FP.SATFINITE.E4M3.F32.PACK_AB_MERGE_C R115, RZ, R114, RZ ;  /* 0x00000072ff73723e */ /* 0x000fe400048070ff */
[----:B------:R-:W-:Y:S02]  /*7a90*/  LOP3.LUT R128, R128, 0xffff, R113, 0xf8, !PT ;  /* 0x0000ffff80807812 */ /* 0x000fe400078ef871 */
[----:B------:R-:W-:Y:S02]  /*7aa0*/  LOP3.LUT R113, R196, 0xffffff00, RZ, 0xc0, !PT ;  /* 0xffffff00c4717812 */ /* 0x000fe400078ec0ff */
[----:B------:R-:W-:Y:S01]  /*7ab0*/  F2FP.SATFINITE.E4M3.F32.PACK_AB_MERGE_C R114, RZ, R225, RZ ;  /* 0x000000e1ff72723e */ /* 0x000fe200048070ff */
[----:B------:R-:W-:Y:S01]  /*7ac0*/  FMUL R225, R210, UR13 ;  /* 0x0000000dd2e17c20 */ /* 0x000fe20008400000 */
[----:B------:R-:W-:Y:S02]  /*7ad0*/  FSEL R223, R138, R223, !P1 ;  /* 0x000000df8adf7208 */ /* 0x000fe40004800000 */
[----:B------:R-:W-:-:S02]  /*7ae0*/  LOP3.LUT R113, R113, 0xffff, R114, 0xf8, !PT ;  /* 0x0000ffff71717812 */ /* 0x000fc400078ef872 */
[----:B------:R-:W-:Y:S02]  /*7af0*/  LOP3.LUT R114, R198, 0xffffff00, RZ, 0xc0, !PT ;  /* 0xffffff00c6727812 */ /* 0x000fe400078ec0ff */
[----:B------:R-:W-:Y:S02]  /*7b00*/  F2FP.SATFINITE.E4M3.F32.PACK_AB_MERGE_C R223, RZ, R223, RZ ;  /* 0x000000dfffdf723e */ /* 0x000fe400048070ff */
[----:B------:R-:W-:Y:S02]  /*7b10*/  F2FP.SATFINITE.E4M3.F32.PACK_AB_MERGE_C R188, RZ, R112, RZ ;  /* 0x00000070ffbc723e */ /* 0x000fe400048070ff */
[----:B------:R-:W-:Y:S02]  /*7b20*/  F2FP.SATFINITE.E4M3.F32.PACK_AB_MERGE_C R214, RZ, R214, RZ ;  /* 0x000000d6ffd6723e */ /* 0x000fe400048070ff */
[----:B------:R-:W-:Y:S02]  /*7b30*/  LOP3.LUT R114, R114, 0xffff, R223, 0xf8, !PT ;  /* 0x0000ffff72727812 */ /* 0x000fe400078ef8df */
[----:B------:R-:W-:-:S02]  /*7b40*/  SHF.L.U32 R188, R188, 0x8, RZ ;  /* 0x00000008bcbc7819 */ /* 0x000fc400000006ff */
[----:B------:R-:W-:Y:S02]  /*7b50*/  LOP3.LUT R223, R214, 0xff, RZ, 0xc0, !PT ;  /* 0x000000ffd6df7812 */ /* 0x000fe400078ec0ff */
[----:B------:R-:W-:Y:S02]  /*7b60*/  F2FP.SATFINITE.E4M3.F32.PACK_AB_MERGE_C R182, RZ, R182, RZ ;  /* 0x000000b6ffb6723e */ /* 0x000fe400048070ff */
[----:B------:R-:W-:Y:S01]  /*7b70*/  FMNMX3 R216, R216, |R224|, |R117|, !PT ;  /* 0x400000e0d8d87276 */ /* 0x000fe20007800475 */
[----:B------:R-:W-:Y:S01]  /*7b80*/  @P1 FMUL R117, R117, UR13 ;  /* 0x0000000d75751c20 */ /* 0x000fe20008400000 */
[----:B------:R-:W-:Y:S02]  /*7b90*/  F2FP.SATFINITE.E4M3.F32.PACK_AB_MERGE_C R109, RZ, R109, RZ ;  /* 0x0000006dff6d723e */ /* 0x000fe400048070ff */
[----:B------:R-:W-:Y:S02]  /*7ba0*/  FSEL R225, R210, R225, !P1 ;  /* 0x000000e1d2e17208 */ /* 0x000fe40004800000 */
[----:B------:R-:W-:Y:S01]  /*7bb0*/  LOP3.LUT R188, R223, 0xffff, R188, 0xf8, !PT ;  /* 0x0000ffffdfbc7812 */ /* 0x000fe200078ef8bc */
[----:B------:R-:W-:Y:S01]  /*7bc0*/  IMAD.U32 R223, R182, 0x10000, RZ ;  /* 0x00010000b6df7824 */ /* 0x000fe200078e00ff */
[----:B------:R-:W-:Y:S01]  /*7bd0*/  FMNMX3 R216, R216, |R222|, |R183|, !PT ;  /* 0x400000ded8d87276 */ /* 0x000fe200078004b7 */
[----:B------:R-:W-:Y:S01]  /*7be0*/  @P1 FMUL R183, R183, UR13 ;  /* 0x0000000db7b71c20 */ /* 0x000fe20008400000 */
[----:B------:R-:W-:Y:S01]  /*7bf0*/  LOP3.LUT R109, R109, 0xffff, RZ, 0xc0, !PT ;  /* 0x0000ffff6d6d7812 */ /* 0x000fe200078ec0ff */
[----:B------:R-:W-:Y:S01]  /*7c00*/  FMUL R182, R129, UR13 ;  /* 0x0000000d81b67c20 */ /* 0x000fe20008400000 */
[----:B------:R-:W-:-:S02]  /*7c10*/  LOP3.LUT R200, R200, 0xffffff00, RZ, 0xc0, !PT ;  /* 0xffffff00c8c87812 */ /* 0x000fc400078ec0ff */
[----:B------:R-:W-:Y:S02]  /*7c20*/  F2FP.SATFINITE.E4M3.F32.PACK_AB_MERGE_C R225, RZ, R225, RZ ;  /* 0x000000e1ffe1723e */ /* 0x000fe400048070ff */
[----:B------:R-:W-:Y:S02]  /*7c30*/  F2FP.SATFINITE.E4M3.F32.PACK_AB_MERGE_C R116, RZ, R116, RZ ;  /* 0x00000074ff74723e */ /* 0x000fe400048070ff */
[----:B------:R-:W-:Y:S01]  /*7c40*/  FMNMX3 R216, R216, |R226|, |R119|, !PT ;  /* 0x400000e2d8d87276 */ /* 0x000fe20007800477 */
[----:B------:R-:W-:Y:S01]  /*7c50*/  @P1 FMUL R119, R119, UR13 ;  /* 0x0000000d77771c20 */ /* 0x000fe20008400000 */
[----:B------:R-:W-:Y:S02]  /*7c60*/  LOP3.LUT R188, R188, 0xff0000, R223, 0xf8, !PT ;  /* 0x00ff0000bcbc7812 */ /* 0x000fe400078ef8df */
[----:B------:R-:W-:Y:S02]  /*7c70*/  SHF.L.U32 R109, R109, 0x18, RZ ;  /* 0x000000186d6d7819 */ /* 0x000fe400000006ff */
[----:B------:R-:W-:Y:S01]  /*7c80*/  LOP3.LUT R112, R200, 0xffff, R225, 0xf8, !PT ;  /* 0x0000ffffc8707812 */ /* 0x000fe200078ef8e1 */
[----:B------:R-:W-:Y:S01]  /*7c90*/  FMUL R225, R224, UR13 ;  /* 0x0000000de0e17c20 */ /* 0x000fe20008400000 */
[----:B------:R-:W-:-:S02]  /*7ca0*/  LOP3.LUT R223, R186, 0xff, RZ, 0xc0, !PT ;  /* 0x000000ffbadf7812 */ /* 0x000fc400078ec0ff */
[----:B------:R-:W-:Y:S02]  /*7cb0*/  PRMT R116, R116, 0x7104, RZ ;  /* 0x0000710474747816 */ /* 0x000fe400000000ff */
[----:B------:R-:W-:Y:S02]  /*7cc0*/  F2FP.SATFINITE.E4M3.F32.PACK_AB_MERGE_C R136, RZ, R136, RZ ;  /* 0x00000088ff88723e */ /* 0x000fe400048070ff */
[----:B------:R-:W-:Y:S02]  /*7cd0*/  F2FP.SATFINITE.E4M3.F32.PACK_AB_MERGE_C R111, RZ, R111, RZ ;  /* 0x0000006fff6f723e */ /* 0x000fe400048070ff */
[----:B------:R-:W-:Y:S01]  /*7ce0*/  FMNMX3 R216, R216, |R230|, |R185|, !PT ;  /* 0x400000e6d8d87276 */ /* 0x000fe200078004b9 */
[----:B------:R-:W-:Y:S01]  /*7cf0*/  @P1 FMUL R185, R185, UR13 ;  /* 0x0000000db9b91c20 */ /* 0x000fe20008400000 */
[----:B------:R-:W-:Y:S01]  /*7d00*/  LOP3.LUT R250, R188, 0xff000000, R109, 0xf8, !PT ;  /* 0xff000000bcfa7812 */ /* 0x000fe200078ef86d */
[----:B------:R-:W-:Y:S01]  /*7d10*/  FMUL R109, R230, UR13 ;  /* 0x0000000de66d7c20 */ /* 0x000fe20008400000 */
[----:B------:R-:W-:-:S02]  /*7d20*/  LOP3.LUT R142, R181, 0x60, R184, 0xf8, !PT ;  /* 0x00000060b58e7812 */ /* 0x000fc400078ef8b8 */
[----:B------:R-:W-:Y:S02]  /*7d30*/  MOV R227, UR6 ;  /* 0x0000000600e37c02 */ /* 0x000fe40008000f00 */
[----:B------:R-:W-:Y:S02]  /*7d40*/  FSEL R225, R224, R225, !P1 ;  /* 0x000000e1e0e17208 */ /* 0x000fe40004800000 */
[----:B------:R-:W-:Y:S02]  /*7d50*/  LOP3.LUT R223, R223, 0xff00, R116, 0xf8, !PT ;  /* 0x0000ff00dfdf7812 */ /* 0x000fe400078ef874 */
[----:B------:R-:W-:Y:S02]  /*7d60*/  SHF.L.U32 R136, R136, 0x10, RZ ;  /* 0x0000001088887819 */ /* 0x000fe400000006ff */
[----:B------:R-:W-:Y:S02]  /*7d70*/  LOP3.LUT R111, R111, 0xffff, RZ, 0xc0, !PT ;  /* 0x0000ffff6f6f7812 */ /* 0x000fe400078ec0ff */
[----:B------:R-:W-:Y:S01]  /*7d80*/  FMNMX3 R216, R216, |R189|, |R228|, !PT ;  /* 0x400000bdd8d87276 */ /* 0x000fe200078004e4 */
[----:B------:R-:W-:Y:S01]  /*7d90*/  @P1 FMUL R228, R228, UR13 ;  /* 0x0000000de4e41c20 */ /* 0x000fe20008400000 */
[----:B------:R-:W-:Y:S01]  /*7da0*/  LOP3.LUT R142, R142, 0x80, R227, 0xf8, !PT ;  /* 0x000000808e8e7812 */ /* 0x000fe200078ef8e3 */
[----:B------:R-:W-:Y:S01]  /*7db0*/  FMUL R227, R222, UR13 ;  /* 0x0000000ddee37c20 */ /* 0x000fe20008400000 */
[----:B------:R-:W-:-:S02]  /*7dc0*/  FSEL R109, R230, R109, !P1 ;  /* 0x0000006de66d7208 */ /* 0x000fc40004800000 */
[----:B------:R-:W-:Y:S02]  /*7dd0*/  LOP3.LUT R136, R223, 0xff0000, R136, 0xf8, !PT ;  /* 0x00ff0000df887812 */ /* 0x000fe400078ef888 */
[----:B------:R-:W-:Y:S02]  /*7de0*/  SHF.L.U32 R111, R111, 0x18, RZ ;  /* 0x000000186f6f7819 */ /* 0x000fe400000006ff */
[----:B------:R-:W-:Y:S02]  /*7df0*/  F2FP.SATFINITE.E4M3.F32.PACK_AB_MERGE_C R225, RZ, R225, RZ ;  /* 0x000000e1ffe1723e */ /* 0x000fe400048070ff */
[----:B------:R-:W-:Y:S02]  /*7e00*/  F2FP.SATFINITE.E4M3.F32.PACK_AB_MERGE_C R117, RZ, R117, RZ ;  /* 0x00000075ff75723e */ /* 0x000fe400048070ff */
[----:B------:R-:W-:Y:S01]  /*7e10*/  FMNMX3 R216, R216, |R232|, |R187|, !PT ;  /* 0x400000e8d8d87276 */ /* 0x000fe200078004bb */
[----:B------:R-:W-:Y:S01]  /*7e20*/  @P1 FMUL R187, R187, UR13 ;  /* 0x0000000dbbbb1c20 */ /* 0x000fe20008400000 */
[----:B------:R-:W-:-:S02]  /*7e30*/  F2FP.SATFINITE.E4M3.F32.PACK_AB_MERGE_C R119, RZ, R119, RZ ;  /* 0x00000077ff77723e */ /* 0x000fc400048070ff */
[----:B------:R-:W-:Y:S02]  /*7e40*/  F2FP.SATFINITE.E4M3.F32.PACK_AB_MERGE_C R109, RZ, R109, RZ ;  /* 0x0000006dff6d723e */ /* 0x000fe400048070ff */
[----:B------:R-:W-:Y:S01]  /*7e50*/  LOP3.LUT R251, R136, R111, RZ, 0xfc, !PT ;  /* 0x0000006f88fb7212 */ /* 0x000fe200078efcff */
[----:B------:R-:W-:Y:S01]  /*7e60*/  FMUL R136, R189, UR13 ;  /* 0x0000000dbd887c20 */ /* 0x000fe20008400000 */
[----:B------:R-:W-:Y:S01]  /*7e70*/  LOP3.LUT R116, R225, 0xff, RZ, 0xc0, !PT ;  /* 0x000000ffe1747812 */ /* 0x000fe200078ec0ff */
[----:B------:R-:W-:Y:S01]  /*7e80*/  IMAD.U32 R109, R109, 0x10000, RZ ;  /* 0x000100006d6d7824 */ /* 0x000fe200078e00ff */
[----:B------:R-:W-:Y:S02]  /*7e90*/  SHF.L.U32 R117, R117, 0x8, RZ ;  /* 0x0000000875757819 */ /* 0x000fe400000006ff */
[----:B------:R-:W-:Y:S01]  /*7ea0*/  FMNMX3 R216, R216, |R234|, |R191|, !PT ;  /* 0x400000ead8d87276 */ /* 0x000fe200078004bf */
[----:B------:R-:W-:Y:S01]  /*7eb0*/  @P1 FMUL R191, R191, UR13 ;  /* 0x0000000dbfbf1c20 */ /* 0x000fe20008400000 */
[----:B------:R-:W-:-:S02]  /*7ec0*/  FSEL R227, R222, R227, !P1 ;  /* 0x000000e3dee37208 */ /* 0x000fc40004800000 */
[----:B------:R-:W-:Y:S02]  /*7ed0*/  LOP3.LUT R132, R132, 0xff, RZ, 0xc0, !PT ;  /* 0x000000ff84847812 */ /* 0x000fe400078ec0ff */
[----:B------:R-:W-:Y:S02]  /*7ee0*/  PRMT R119, R119, 0x7104, RZ ;  /* 0x0000710477777816 */ /* 0x000fe400000000ff */
[----:B------:R-:W-:Y:S02]  /*7ef0*/  F2FP.SATFINITE.E4M3.F32.PACK_AB_MERGE_C R185, RZ, R185, RZ ;  /* 0x000000b9ffb9723e */ /* 0x000fe400048070ff */
[----:B------:R-:W-:Y:S01]  /*7f00*/  LOP3.LUT R116, R116, 0xffff, R117, 0xf8, !PT ;  /* 0x0000ffff74747812 */ /* 0x000fe200078ef875 */
[----:B------:R-:W-:Y:S01]  /*7f10*/  FMUL R117, R232, UR13 ;  /* 0x0000000de8757c20 */ /* 0x000fe20008400000 */
[----:B------:R-:W-:Y:S01]  /*7f20*/  FMNMX3 R216, R216, |R236|, |R195|, !PT ;  /* 0x400000ecd8d87276 */ /* 0x000fe200078004c3 */
[----:B------:R-:W-:Y:S01]  /*7f30*/  @P1 FMUL R195, R195, UR13 ;  /* 0x0000000dc3c31c20 */ /* 0x000fe20008400000 */
[----:B------:R-:W-:-:S02]  /*7f40*/  F2FP.SATFINITE.E4M3.F32.PACK_AB_MERGE_C R227, RZ, R227, RZ ;  /* 0x000000e3ffe3723e */ /* 0x000fc400048070ff */
[----:B------:R-:W-:Y:S02]  /*7f50*/  F2FP.SATFINITE.E4M3.F32.PACK_AB_MERGE_C R183, RZ, R183, RZ ;  /* 0x000000b7ffb7723e */ /* 0x000fe400048070ff */
[----:B------:R-:W-:Y:S01]  /*7f60*/  LOP3.LUT R132, R132, 0xff00, R119, 0xf8, !PT ;  /* 0x0000ff0084847812 */ /* 0x000fe200078ef877 */
[----:B------:R-:W-:Y:S01]  /*7f70*/  FMUL R119, R236, UR13 ;  /* 0x0000000dec777c20 */ /* 0x000fe20008400000 */
[----:B------:R-:W-:Y:S02]  /*7f80*/  LOP3.LUT R185, R185, 0xffff, RZ, 0xc0, !PT ;  /* 0x0000ffffb9b97812 */ /* 0x000fe400078ec0ff */
[----:B------:R-:W-:Y:S02]  /*7f90*/  FSEL R111, R189, R136, !P1 ;  /* 0x00000088bd6f7208 */ /* 0x000fe40004800000 */
[----:B------:R-:W-:Y:S01]  /*7fa0*/  FMNMX3 R216, R216, |R238|, |R193|, !PT ;  /* 0x400000eed8d87276 */ /* 0x000fe200078004c1 */
[----:B------:R-:W-:Y:S01]  /*7fb0*/  @P1 FMUL R193, R193, UR13 ;  /* 0x0000000dc1c11c20 */ /* 0x000fe20008400000 */
[----:B------:R-:W-:-:S02]  /*7fc0*/  SHF.L.U32 R227, R227, 0x10, RZ ;  /* 0x00000010e3e37819 */ /* 0x000fc400000006ff */
[----:B------:R-:W-:Y:S02]  /*7fd0*/  LOP3.LUT R183, R183, 0xffff, RZ, 0xc0, !PT ;  /* 0x0000ffffb7b77812 */ /* 0x000fe400078ec0ff */
[----:B------:R-:W-:Y:S02]  /*7fe0*/  LOP3.LUT R109, R132, 0xff0000, R109, 0xf8, !PT ;  /* 0x00ff0000846d7812 */ /* 0x000fe400078ef86d */
[----:B------:R-:W-:Y:S02]  /*7ff0*/  SHF.L.U32 R186, R185, 0x18, RZ ;  /* 0x00000018b9ba7819 */ /* 0x000fe400000006ff */
[----:B------:R-:W-:Y:S02]  /*8000*/  FSEL R117, R232, R117, !P1 ;  /* 0x00000075e8757208 */ /* 0x000fe40004800000 */
[----:B------:R-:W-:Y:S02]  /*8010*/  F2FP.SATFINITE.E4M3.F32.PACK_AB_MERGE_C R111, RZ, R111, RZ ;  /* 0x0000006fff6f723e */ /* 0x000fe400048070ff */
[----:B------:R-:W-:-:S02]  /*8020*/  F2FP.SATFINITE.E4M3.F32.PACK_AB_MERGE_C R228, RZ, R228, RZ ;  /* 0x000000e4ffe4723e */ /* 0x000fc400048070ff */
[----:B------:R-:W-:Y:S01]  /*8030*/  FMNMX3 R216, R216, |R242|, |R121|, !PT ;  /* 0x400000f2d8d87276 */ /* 0x000fe20007800479 */
[----:B------:R-:W-:Y:S01]  /*8040*/  @P1 FMUL R121, R121, UR13 ;  /* 0x0000000d79791c20 */ /* 0x000fe20008400000 */
[----:B------:R-:W-:Y:S02]  /*8050*/  LOP3.LUT R116, R116, 0xff0000, R227, 0xf8, !PT ;  /* 0x00ff000074747812 */ /* 0x000fe400078ef8e3 */
[----:B------:R-:W-:Y:S02]  /*8060*/  SHF.L.U32 R183, R183, 0x18, RZ ;  /* 0x00000018b7b77819 */ /* 0x000fe400000006ff */
[----:B------:R-:W-:Y:S01]  /*8070*/  LOP3.LUT R186, R109, R186, RZ, 0xfc, !PT ;  /* 0x000000ba6dba7212 */ /* 0x000fe200078efcff */
[----:B------:R-:W-:Y:S01]  /*8080*/  FMUL R109, R238, UR13 ;  /* 0x0000000dee6d7c20 */ /* 0x000fe20008400000 */
[----:B------:R-:W-:Y:S02]  /*8090*/  LOP3.LUT R111, R111, 0xff, RZ, 0xc0, !PT ;  /* 0x000000ff6f6f7812 */ /* 0x000fe400078ec0ff */
[----:B------:R-:W-:-:S02]  /*80a0*/  SHF.L.U32 R228, R228, 0x8, RZ ;  /* 0x00000008e4e47819 */ /* 0x000fc400000006ff */
[----:B------:R-:W-:Y:S02]  /*80b0*/  F2FP.SATFINITE.E4M3.F32.PACK_AB_MERGE_C R117, RZ, R117, RZ ;  /* 0x00000075ff75723e */ /* 0x000fe400048070ff */
[----:B------:R-:W-:Y:S02]  /*80c0*/  F2FP.SATFINITE.E4M3.F32.PACK_AB_MERGE_C R187, RZ, R187, RZ ;  /* 0x000000bbffbb723e */ /* 0x000fe400048070ff */
[----:B------:R-:W-:Y:S01]  /*80d0*/  FMNMX3 R216, R216, |R197|, |R240|, !PT ;  /* 0x400000c5d8d87276 */ /* 0x000fe200078004f0 */
[----:B------:R-:W-:Y:S01]  /*80e0*/  @P1 FMUL R240, R240, UR13 ;  /* 0x0000000df0f01c20 */ /* 0x000fe20008400000 */
[----:B------:R-:W-:Y:S01]  /*80f0*/  LOP3.LUT R136, R116, 0xff000000, R183, 0xf8, !PT ;  /* 0xff00000074887812 */ /* 0x000fe200078ef8b7 */
[----:B------:R-:W-:Y:S01]  /*8100*/  FMUL R183, R242, UR13 ;  /* 0x0000000df2b77c20 */ /* 0x000fe20008400000 */
[----:B------:R-:W-:Y:S02]  /*8110*/  LOP3.LUT R111, R111, 0xffff, R228, 0xf8, !PT ;  /* 0x0000ffff6f6f7812 */ /* 0x000fe400078ef8e4 */
[----:B------:R-:W-:-:S02]  /*8120*/  SHF.L.U32 R116, R117, 0x10, RZ ;  /* 0x0000001075747819 */ /* 0x000fc400000006ff */
[----:B------:R-:W-:Y:S02]  /*8130*/  LOP3.LUT R187, R187, 0xffff, RZ, 0xc0, !PT ;  /* 0x0000ffffbbbb7812 */ /* 0x000fe400078ec0ff */
[----:B------:R-:W-:Y:S02]  /*8140*/  FSEL R109, R238, R109, !P1 ;  /* 0x0000006dee6d7208 */ /* 0x000fe40004800000 */
[----:B------:R-:W-:Y:S01]  /*8150*/  FMNMX3 R216, R216, |R244|, |R123|, !PT ;  /* 0x400000f4d8d87276 */ /* 0x000fe2000780047b */
[----:B------:R-:W-:Y:S01]  /*8160*/  @P1 FMUL R123, R123, UR13 ;  /* 0x0000000d7b7b1c20 */ /* 0x000fe20008400000 */
[----:B------:R-:W-:Y:S02]  /*8170*/  F2FP.SATFINITE.E4M3.F32.PACK_AB_MERGE_C R193, RZ, R193, RZ ;  /* 0x000000c1ffc1723e */ /* 0x000fe400048070ff */
[----:B------:R-:W-:Y:S01]  /*8180*/  LOP3.LUT R116, R111, 0xff0000, R116, 0xf8, !PT ;  /* 0x00ff00006f747812 */ /* 0x000fe200078ef874 */
[----:B------:R-:W-:Y:S01]  /*8190*/  FMUL R111, R244, UR13 ;  /* 0x0000000df46f7c20 */ /* 0x000fe20008400000 */
[----:B------:R-:W-:Y:S01]  /*81a0*/  SHF.L.U32 R187, R187, 0x18, RZ ;  /* 0x00000018bbbb7819 */ /* 0x000fe200000006ff */
[----:B------:R-:W-:Y:S01]  /*81b0*/  IMAD.SHL.U32 R193, R193, 0x100, RZ ;  /* 0x00000100c1c17824 */ /* 0x000fe200078e00ff */
[----:B------:R-:W-:-:S02]  /*81c0*/  FSEL R183, R242, R183, !P1 ;  /* 0x000000b7f2b77208 */ /* 0x000fc40004800000 */
[----:B------:R-:W-:Y:S02]  /*81d0*/  F2FP.SATFINITE.E4M3.F32.PACK_AB_MERGE_C R109, RZ, R109, RZ ;  /* 0x0000006dff6d723e */ /* 0x000fe400048070ff */
[----:B------:R-:W-:Y:S02]  /*81e0*/  FSEL R119, R236, R119, !P1 ;  /* 0x00000077ec777208 */ /* 0x000fe40004800000 */
[----:B------:R-:W-:Y:S02]  /*81f0*/  F2FP.SATFINITE.E4M3.F32.PACK_AB_MERGE_C R191, RZ, R191, RZ ;  /* 0x000000bfffbf723e */ /* 0x000fe400048070ff */
[----:B------:R-:W-:Y:S01]  /*8200*/  FMNMX3 R216, R216, |R248|, |R199|, !PT ;  /* 0x400000f8d8d87276 */ /* 0x000fe200078004c7 */
[----:B------:R-:W-:Y:S01]  /*8210*/  @P1 FMUL R199, R199, UR13 ;  /* 0x0000000dc7c71c20 */ /* 0x000fe20008400000 */
[----:B------:R-:W-:Y:S02]  /*8220*/  LOP3.LUT R132, R116, 0xff000000, R187, 0xf8, !PT ;  /* 0xff00000074847812 */ /* 0x000fe400078ef8bb */
[----:B------:R-:W-:Y:S01]  /*8230*/  LOP3.LUT R116, R109, 0xff, RZ, 0xc0, !PT ;  /* 0x000000ff6d747812 */ /* 0x000fe200078ec0ff */
[----:B------:R-:W-:Y:S01]  /*8240*/  FMUL R109, R248, UR13 ;  /* 0x0000000df86d7c20 */ /* 0x000fe20008400000 */
[----:B------:R-:W-:-:S02]  /*8250*/  F2FP.SATFINITE.E4M3.F32.PACK_AB_MERGE_C R183, RZ, R183, RZ ;  /* 0x000000b7ffb7723e */ /* 0x000fc400048070ff */
[----:B------:R-:W-:Y:S02]  /*8260*/  F2FP.SATFINITE.E4M3.F32.PACK_AB_MERGE_C R121, RZ, R121, RZ ;  /* 0x00000079ff79723e */ /* 0x000fe400048070ff */
[----:B------:R-:W-:Y:S02]  /*8270*/  LOP3.LUT R128, R128, 0xff, RZ, 0xc0, !PT ;  /* 0x000000ff80807812 */ /* 0x000fe400078ec0ff */
[----:B------:R-:W-:Y:S02]  /*8280*/  PRMT R191, R191, 0x7104, RZ ;  /* 0x00007104bfbf7816 */ /* 0x000fe400000000ff */
[----:B------:R-:W-:Y:S02]  /*8290*/  F2FP.SATFINITE.E4M3.F32.PACK_AB_MERGE_C R119, RZ, R119, RZ ;  /* 0x00000077ff77723e */ /* 0x000fe400048070ff */
[----:B------:R-:W-:Y:S02]  /*82a0*/  F2FP.SATFINITE.E4M3.F32.PACK_AB_MERGE_C R195, RZ, R195, RZ ;  /* 0x000000c3ffc3723e */ /* 0x000fe400048070ff */
[----:B------:R-:W-:Y:S01]  /*82b0*/  FMNMX3 R216, R216, |R246|, |R201|, !PT ;  /* 0x400000f6d8d87276 */ /* 0x000fe200078004c9 */
[----:B------:R-:W-:Y:S01]  /*82c0*/  @P1 FMUL R201, R201, UR13 ;  /* 0x0000000dc9c91c20 */ /* 0x000fe20008400000 */
[----:B------:R-:W-:Y:S01]  /*82d0*/  LOP3.LUT R124, R190, 0xffffff00, RZ, 0xc0, !PT ;  /* 0xffffff00be7c7812 */ /* 0x000fe200078ec0ff */
[----:B------:R-:W-:Y:S01]  /*82e0*/  FMUL R190, R207, UR13 ;  /* 0x0000000dcfbe7c20 */ /* 0x000fe20008400000 */
        /* <DEDUP_REMOVED lines=9> */
[----:B------:R-:W-:Y:S02]  /*8380*/  FSEL R111, R244, R111, !P1 ;  /* 0x0000006ff46f7208 */ /* 0x000fe40004800000 */
[----:B------:R-:W-:Y:S02]  /*8390*/  F2FP.SATFINITE.E4M3.F32.PACK_AB_MERGE_C R240, RZ, R240, RZ ;  /* 0x000000f0fff0723e */ /* 0x000fe400048070ff */
[----:B------:R-:W-:Y:S02]  /*83a0*/  LOP3.LUT R116, R116, 0xff0000, R183, 0xf8, !PT ;  /* 0x00ff000074747812 */ /* 0x000fe400078ef8b7 */
[----:B------:R-:W-:Y:S02]  /*83b0*/  SHF.L.U32 R121, R121, 0x18, RZ ;  /* 0x0000001879797819 */ /* 0x000fe400000006ff */
[----:B------:R-:W-:Y:S02]  /*83c0*/  FSEL R190, R207, R190, !P1 ;  /* 0x000000becfbe7208 */ /* 0x000fe40004800000 */
[----:B------:R-:W-:-:S02]  /*83d0*/  LOP3.LUT R119, R128, 0xff0000, R119, 0xf8, !PT ;  /* 0x00ff000080777812 */ /* 0x000fc400078ef877 */
[----:B------:R-:W-:Y:S02]  /*83e0*/  SHF.L.U32 R188, R195, 0x18, RZ ;  /* 0x00000018c3bc7819 */ /* 0x000fe400000006ff */
[----:B------:R-:W-:Y:S02]  /*83f0*/  FSEL R117, R248, R109, !P1 ;  /* 0x0000006df8757208 */ /* 0x000fe40004800000 */
[----:B------:R-:W-:Y:S01]  /*8400*/  FMNMX3 R216, R216, |R205|, |R127|, !PT ;  /* 0x400000cdd8d87276 */ /* 0x000fe2000780047f */
[----:B------:R-:W-:Y:S01]  /*8410*/  @P1 FMUL R127, R127, UR13 ;  /* 0x0000000d7f7f1c20 */ /* 0x000fe20008400000 */
[----:B------:R-:W-:Y:S01]  /*8420*/  LOP3.LUT R109, R124, 0xff, RZ, 0xc0, !PT ;  /* 0x000000ff7c6d7812 */ /* 0x000fe200078ec0ff */
[----:B------:R-:W-:Y:S01]  /*8430*/  FMUL R124, R203, UR13 ;  /* 0x0000000dcb7c7c20 */ /* 0x000fe20008400000 */
[----:B------:R-:W-:Y:S02]  /*8440*/  PRMT R240, R240, 0x7104, RZ ;  /* 0x00007104f0f07816 */ /* 0x000fe400000000ff */
[----:B------:R-:W-:-:S02]  /*8450*/  F2FP.SATFINITE.E4M3.F32.PACK_AB_MERGE_C R111, RZ, R111, RZ ;  /* 0x0000006fff6f723e */ /* 0x000fc400048070ff */
[----:B------:R-:W-:Y:S02]  /*8460*/  F2FP.SATFINITE.E4M3.F32.PACK_AB_MERGE_C R123, RZ, R123, RZ ;  /* 0x0000007bff7b723e */ /* 0x000fe400048070ff */
[----:B------:R-:W-:Y:S01]  /*8470*/  LOP3.LUT R128, R116, 0xff000000, R121, 0xf8, !PT ;  /* 0xff00000074807812 */ /* 0x000fe200078ef879 */
[----:B------:R-:W-:Y:S01]  /*8480*/  FMUL R116, R205, UR13 ;  /* 0x0000000dcd747c20 */ /* 0x000fe20008400000 */
[----:B------:R-:W-:Y:S01]  /*8490*/  LOP3.LUT R115, R194, 0xffffff00, RZ, 0xc0, !PT ;  /* 0xffffff00c2737812 */ /* 0x000fe200078ec0ff */
[----:B------:R-:W-:Y:S01]  /*84a0*/  FMUL R194, R211, UR13 ;  /* 0x0000000dd3c27c20 */ /* 0x000fe20008400000 */
[----:B------:R-:W-:Y:S02]  /*84b0*/  F2FP.SATFINITE.E4M3.F32.PACK_AB_MERGE_C R190, RZ, R190, RZ ;  /* 0x000000beffbe723e */ /* 0x000fe400048070ff */
[----:B------:R-:W-:Y:S01]  /*84c0*/  LOP3.LUT R188, R119, R188, RZ, 0xfc, !PT ;  /* 0x000000bc77bc7212 */ /* 0x000fe200078efcff */
[----:B------:R-:W-:Y:S01]  /*84d0*/  FMUL R119, R246, UR13 ;  /* 0x0000000df6777c20 */ /* 0x000fe20008400000 */
[----:B------:R-:W-:Y:S01]  /*84e0*/  FMNMX3 R216, R216, |R203|, |R110|, !PT ;  /* 0x400000cbd8d87276 */ /* 0x000fe2000780046e */
[----:B------:R-:W-:Y:S01]  /*84f0*/  @P1 FMUL R110, R110, UR13 ;  /* 0x0000000d6e6e1c20 */ /* 0x000fe20008400000 */
[----:B------:R-:W-:-:S02]  /*8500*/  LOP3.LUT R240, R109, 0xff00, R240, 0xf8, !PT ;  /* 0x0000ff006df07812 */ /* 0x000fc400078ef8f0 */
[----:B------:R-:W-:Y:S02]  /*8510*/  SHF.L.U32 R111, R111, 0x10, RZ ;  /* 0x000000106f6f7819 */ /* 0x000fe400000006ff */
[----:B------:R-:W-:Y:S02]  /*8520*/  LOP3.LUT R123, R123, 0xffff, RZ, 0xc0, !PT ;  /* 0x0000ffff7b7b7812 */ /* 0x000fe400078ec0ff */
[----:B------:R-:W-:Y:S02]  /*8530*/  LOP3.LUT R115, R115, 0xffff, R190, 0xf8, !PT ;  /* 0x0000ffff73737812 */ /* 0x000fe400078ef8be */
[----:B------:R-:W-:Y:S01]  /*8540*/  FMNMX3 R216, R216, |R129|, |R108|, !PT ;  /* 0x40000081d8d87276 */ /* 0x000fe2000780046c */
[----:B------:R-:W-:Y:S01]  /*8550*/  @P1 FMUL R108, R108, UR13 ;  /* 0x0000000d6c6c1c20 */ /* 0x000fe20008400000 */
[----:B------:R-:W-:Y:S02]  /*8560*/  LOP3.LUT R111, R240, 0xff0000, R111, 0xf8, !PT ;  /* 0x00ff0000f06f7812 */ /* 0x000fe400078ef86f */
[----:B------:R-:W-:-:S02]  /*8570*/  FSEL R109, R205, R116, !P1 ;  /* 0x00000074cd6d7208 */ /* 0x000fc40004800000 */
[----:B------:R-:W-:Y:S02]  /*8580*/  SHF.L.U32 R190, R123, 0x18, RZ ;  /* 0x000000187bbe7819 */ /* 0x000fe400000006ff */
[----:B------:R-:W-:Y:S02]  /*8590*/  F2FP.SATFINITE.E4M3.F32.PACK_AB_MERGE_C R125, RZ, R125, RZ ;  /* 0x0000007dff7d723e */ /* 0x000fe400048070ff */
[----:B------:R-:W-:Y:S02]  /*85a0*/  FSEL R119, R246, R119, !P1 ;  /* 0x00000077f6777208 */ /* 0x000fe40004800000 */
[----:B------:R-:W-:Y:S02]  /*85b0*/  F2FP.SATFINITE.E4M3.F32.PACK_AB_MERGE_C R117, RZ, R117, RZ ;  /* 0x00000075ff75723e */ /* 0x000fe400048070ff */
[----:B------:R-:W-:Y:S02]  /*85c0*/  F2FP.SATFINITE.E4M3.F32.PACK_AB_MERGE_C R199, RZ, R199, RZ ;  /* 0x000000c7ffc7723e */ /* 0x000fe400048070ff */
[----:B------:R-:W-:-:S02]  /*85d0*/  F2FP.SATFINITE.E4M3.F32.PACK_AB_MERGE_C R201, RZ, R201, RZ ;  /* 0x000000c9ffc9723e */ /* 0x000fc400048070ff */
[----:B------:R-:W-:Y:S01]  /*85e0*/  FMNMX3 R216, R216, |R207|, |R120|, !PT ;  /* 0x400000cfd8d87276 */ /* 0x000fe20007800478 */
[----:B------:R-:W-:Y:S01]  /*85f0*/  @P1 FMUL R120, R120, UR13 ;  /* 0x0000000d78781c20 */ /* 0x000fe20008400000 */
[----:B------:R-:W-:Y:S02]  /*8600*/  LOP3.LUT R190, R111, R190, RZ, 0xfc, !PT ;  /* 0x000000be6fbe7212 */ /* 0x000fe400078efcff */
[----:B------:R-:W-:Y:S02]  /*8610*/  LOP3.LUT R118, R118, 0xff, RZ, 0xc0, !PT ;  /* 0x000000ff76767812 */ /* 0x000fe400078ec0ff */
[----:B------:R-:W-:Y:S02]  /*8620*/  PRMT R125, R125, 0x7104, RZ ;  /* 0x000071047d7d7816 */ /* 0x000fe400000000ff */
[----:B------:R-:W-:Y:S02]  /*8630*/  F2FP.SATFINITE.E4M3.F32.PACK_AB_MERGE_C R109, RZ, R109, RZ ;  /* 0x0000006dff6d723e */ /* 0x000fe400048070ff */
[----:B------:R-:W-:-:S02]  /*8640*/  F2FP.SATFINITE.E4M3.F32.PACK_AB_MERGE_C R127, RZ, R127, RZ ;  /* 0x0000007fff7f723e */ /* 0x000fc400048070ff */
[----:B------:R-:W-:Y:S02]  /*8650*/  LOP3.LUT R116, R117, 0xff, RZ, 0xc0, !PT ;  /* 0x000000ff75747812 */ /* 0x000fe400078ec0ff */
[----:B------:R-:W-:Y:S02]  /*8660*/  SHF.L.U32 R199, R199, 0x8, RZ ;  /* 0x00000008c7c77819 */ /* 0x000fe400000006ff */
[----:B------:R-:W-:Y:S02]  /*8670*/  F2FP.SATFINITE.E4M3.F32.PACK_AB_MERGE_C R119, RZ, R119, RZ ;  /* 0x00000077ff77723e */ /* 0x000fe400048070ff */
[----:B------:R-:W-:Y:S02]  /*8680*/  FSEL R111, R203, R124, !P1 ;  /* 0x0000007ccb6f7208 */ /* 0x000fe40004800000 */
[----:B------:R-:W-:Y:S02]  /*8690*/  LOP3.LUT R201, R201, 0xffff, RZ, 0xc0, !PT ;  /* 0x0000ffffc9c97812 */ /* 0x000fe400078ec0ff */
[----:B------:R-:W-:Y:S01]  /*86a0*/  FMNMX3 R216, R216, |R209|, |R130|, !PT ;  /* 0x400000d1d8d87276 */ /* 0x000fe20007800482 */
[----:B------:R-:W-:Y:S01]  /*86b0*/  @P1 FMUL R130, R130, UR13 ;  /* 0x0000000d82821c20 */ /* 0x000fe20008400000 */
[----:B------:R-:W-:Y:S01]  /*86c0*/  LOP3.LUT R118, R118, 0xff00, R125, 0xf8, !PT ;  /* 0x0000ff0076767812 */ /* 0x000fe200078ef87d */
[----:B------:R-:W-:Y:S01]  /*86d0*/  IMAD.SHL.U32 R201, R201, 0x1000000, RZ ;  /* 0x01000000c9c97824 */ /* 0x000fe200078e00ff */
        /* <DEDUP_REMOVED lines=9> */
[----:B------:R-:W-:Y:S01]  /*8770*/  LOP3.LUT R109, R118, 0xff0000, R109, 0xf8, !PT ;  /* 0x00ff0000766d7812 */ /* 0x000fe200078ef86d */
[----:B------:R-:W-:Y:S01]  /*8780*/  FMUL R118, R131, UR13 ;  /* 0x0000000d83767c20 */ /* 0x000fe20008400000 */
[----:B------:R-:W-:Y:S02]  /*8790*/  SHF.L.U32 R192, R127, 0x18, RZ ;  /* 0x000000187fc07819 */ /* 0x000fe400000006ff */
[----:B------:R-:W-:Y:S02]  /*87a0*/  LOP3.LUT R116, R116, 0xff0000, R119, 0xf8, !PT ;  /* 0x00ff000074747812 */ /* 0x000fe400078ef877 */
[----:B------:R-:W-:Y:S02]  /*87b0*/  LOP3.LUT R111, R111, 0xff, RZ, 0xc0, !PT ;  /* 0x000000ff6f6f7812 */ /* 0x000fe400078ec0ff */
[----:B------:R-:W-:-:S02]  /*87c0*/  SHF.L.U32 R110, R110, 0x8, RZ ;  /* 0x000000086e6e7819 */ /* 0x000fc400000006ff */
[----:B------:R-:W-:Y:S02]  /*87d0*/  F2FP.SATFINITE.E4M3.F32.PACK_AB_MERGE_C R182, RZ, R182, RZ ;  /* 0x000000b6ffb6723e */ /* 0x000fe400048070ff */
[----:B------:R-:W-:Y:S02]  /*87e0*/  F2FP.SATFINITE.E4M3.F32.PACK_AB_MERGE_C R108, RZ, R108, RZ ;  /* 0x0000006cff6c723e */ /* 0x000fe400048070ff */
[----:B------:R-:W-:Y:S01]  /*87f0*/  FMNMX3 R216, R216, |R211|, |R126|, !PT ;  /* 0x400000d3d8d87276 */ /* 0x000fe2000780047e */
[----:B------:R-:W-:Y:S01]  /*8800*/  @P1 FMUL R126, R126, UR13 ;  /* 0x0000000d7e7e1c20 */ /* 0x000fe20008400000 */
[----:B------:R-:W-:Y:S02]  /*8810*/  LOP3.LUT R192, R109, R192, RZ, 0xfc, !PT ;  /* 0x000000c06dc07212 */ /* 0x000fe400078efcff */
[----:B------:R-:W-:Y:S01]  /*8820*/  LOP3.LUT R124, R116, 0xff000000, R201, 0xf8, !PT ;  /* 0xff000000747c7812 */ /* 0x000fe200078ef8c9 */
[----:B------:R-:W-:Y:S01]  /*8830*/  FMUL R116, R209, UR13 ;  /* 0x0000000dd1747c20 */ /* 0x000fe20008400000 */
[----:B------:R-:W-:Y:S01]  /*8840*/  LOP3.LUT R110, R111, 0xffff, R110, 0xf8, !PT ;  /* 0x0000ffff6f6e7812 */ /* 0x000fe200078ef86e */
[----:B------:R-:W-:Y:S01]  /*8850*/  IMAD.MOV.U32 R125, RZ, RZ, R192 ;  /* 0x000000ffff7d7224 */ /* 0x000fe200078e00c0 */
[----:B------:R-:W-:-:S02]  /*8860*/  SHF.L.U32 R109, R182, 0x10, RZ ;  /* 0x00000010b66d7819 */ /* 0x000fc400000006ff */
[----:B------:R-:W-:Y:S02]  /*8870*/  LOP3.LUT R108, R108, 0xffff, RZ, 0xc0, !PT ;  /* 0x0000ffff6c6c7812 */ /* 0x000fe400078ec0ff */
[----:B------:R-:W-:Y:S01]  /*8880*/  FMNMX3 R216, R216, |R202|, |R135|, !PT ;  /* 0x400000cad8d87276 */ /* 0x000fe20007800487 */
[----:B------:R-:W-:Y:S01]  /*8890*/  @P1 FMUL R135, R135, UR13 ;  /* 0x0000000d87871c20 */ /* 0x000fe20008400000 */
[----:B------:R-:W-:Y:S02]  /*88a0*/  FSEL R118, R131, R118, !P1 ;  /* 0x0000007683767208 */ /* 0x000fe40004800000 */
[----:B------:R-:W-:Y:S02]  /*88b0*/  F2FP.SATFINITE.E4M3.F32.PACK_AB_MERGE_C R120, RZ, R120, RZ ;  /* 0x00000078ff78723e */ /* 0x000fe400048070ff */
[----:B------:R-:W-:Y:S02]  /*88c0*/  LOP3.LUT R109, R110, 0xff0000, R109, 0xf8, !PT ;  /* 0x00ff00006e6d7812 */ /* 0x000fe400078ef86d */
[----:B------:R-:W-:-:S02]  /*88d0*/  SHF.L.U32 R108, R108, 0x18, RZ ;  /* 0x000000186c6c7819 */ /* 0x000fc400000006ff */
[----:B------:R-:W-:Y:S02]  /*88e0*/  FSEL R116, R209, R116, !P1 ;  /* 0x00000074d1747208 */ /* 0x000fe40004800000 */
[----:B------:R-:W-:Y:S01]  /*88f0*/  FMNMX3 R216, R216, |R213|, |R133|, !PT ;  /* 0x400000d5d8d87276 */ /* 0x000fe20007800485 */
[----:B------:R-:W-:Y:S01]  /*8900*/  @P1 FMUL R133, R133, UR13 ;  /* 0x0000000d85851c20 */ /* 0x000fe20008400000 */
[----:B------:R-:W-:Y:S02]  /*8910*/  FSEL R111, R211, R194, !P1 ;  /* 0x000000c2d36f7208 */ /* 0x000fe40004800000 */
[----:B------:R-:W-:Y:S02]  /*8920*/  PRMT R110, R120, 0x7104, RZ ;  /* 0x00007104786e7816 */ /* 0x000fe400000000ff */
[----:B------:R-:W-:Y:S02]  /*8930*/  F2FP.SATFINITE.E4M3.F32.PACK_AB_MERGE_C R118, RZ, R118, RZ ;  /* 0x00000076ff76723e */ /* 0x000fe400048070ff */
[----:B------:R-:W-:-:S02]  /*8940*/  F2FP.SATFINITE.E4M3.F32.PACK_AB_MERGE_C R122, RZ, R122, RZ ;  /* 0x0000007aff7a723e */ /* 0x000fc400048070ff */
[----:B------:R-:W-:Y:S01]  /*8950*/  LOP3.LUT R120, R109, 0xff000000, R108, 0xf8, !PT ;  /* 0xff0000006d787812 */ /* 0x000fe200078ef86c */
[----:B------:R-:W-:Y:S01]  /*8960*/  FMUL R108, R213, UR13 ;  /* 0x0000000dd56c7c20 */ /* 0x000fe20008400000 */
[----:B------:R-:W-:Y:S02]  /*8970*/  LOP3.LUT R115, R115, 0xff, RZ, 0xc0, !PT ;  /* 0x000000ff73737812 */ /* 0x000fe400078ec0ff */
[----:B------:R-:W-:Y:S02]  /*8980*/  F2FP.SATFINITE.E4M3.F32.PACK_AB_MERGE_C R116, RZ, R116, RZ ;  /* 0x00000074ff74723e */ /* 0x000fe400048070ff */
[----:B------:R-:W-:Y:S01]  /*8990*/  FMNMX3 R216, R216, |R215|, |R204|, !PT ;  /* 0x400000d7d8d87276 */ /* 0x000fe200078004cc */
[----:B------:R-:W-:Y:S01]  /*89a0*/  @P1 FMUL R204, R204, UR13 ;  /* 0x0000000dcccc1c20 */ /* 0x000fe20008400000 */
[----:B------:R-:W-:Y:S01]  /*89b0*/  LOP3.LUT R109, R118, 0xff, RZ, 0xc0, !PT ;  /* 0x000000ff766d7812 */ /* 0x000fe200078ec0ff */
[----:B------:R-:W-:Y:S01]  /*89c0*/  FMUL R118, R217, UR13 ;  /* 0x0000000dd9767c20 */ /* 0x000fe20008400000 */
[----:B------:R-:W-:-:S02]  /*89d0*/  SHF.L.U32 R122, R122, 0x8, RZ ;  /* 0x000000087a7a7819 */ /* 0x000fc400000006ff */
[----:B------:R-:W-:Y:S02]  /*89e0*/  F2FP.SATFINITE.E4M3.F32.PACK_AB_MERGE_C R111, RZ, R111, RZ ;  /* 0x0000006fff6f723e */ /* 0x000fe400048070ff */
[----:B------:R-:W-:Y:S02]  /*89f0*/  LOP3.LUT R115, R115, 0xff00, R110, 0xf8, !PT ;  /* 0x0000ff0073737812 */ /* 0x000fe400078ef86e */
[----:B------:R-:W-:Y:S02]  /*8a00*/  SHF.L.U32 R116, R116, 0x10, RZ ;  /* 0x0000001074747819 */ /* 0x000fe400000006ff */
[----:B------:R-:W-:Y:S02]  /*8a10*/  FSEL R110, R213, R108, !P1 ;  /* 0x0000006cd56e7208 */ /* 0x000fe40004800000 */
[----:B------:R-:W-:Y:S01]  /*8a20*/  FMNMX3 R216, R216, |R217|, |R134|, !PT ;  /* 0x400000d9d8d87276 */ /* 0x000fe20007800486 */
[----:B------:R-:W-:Y:S01]  /*8a30*/  @P1 FMUL R134, R134, UR13 ;  /* 0x0000000d86861c20 */ /* 0x000fe20008400000 */
[----:B------:R-:W-:Y:S01]  /*8a40*/  LOP3.LUT R109, R109, 0xffff, R122, 0xf8, !PT ;  /* 0x0000ffff6d6d7812 */ /* 0x000fe200078ef87a */
[----:B------:R-:W-:Y:S01]  /*8a50*/  FMUL R122, R219, UR13 ;  /* 0x0000000ddb7a7c20 */ /* 0x000fe20008400000 */
[----:B------:R-:W-:Y:S01]  /*8a60*/  SHF.L.U32 R108, R111, 0x10, RZ ;  /* 0x000000106f6c7819 */ /* 0x000fe200000006ff */
[----:B------:R-:W-:Y:S01]  /*8a70*/  FMUL R111, R208, UR13 ;  /* 0x0000000dd06f7c20 */ /* 0x000fe20008400000 */
[----:B------:R-:W-:-:S02]  /*8a80*/  F2FP.SATFINITE.E4M3.F32.PACK_AB_MERGE_C R135, RZ, R135, RZ ;  /* 0x00000087ff87723e */ /* 0x000fc400048070ff */
[----:B------:R-:W-:Y:S01]  /*8a90*/  LOP3.LUT R115, R115, 0xff0000, R116, 0xf8, !PT ;  /* 0x00ff000073737812 */ /* 0x000fe200078ef874 */
[----:B------:R-:W-:Y:S01]  /*8aa0*/  FMUL R116, R215, UR13 ;  /* 0x0000000dd7747c20 */ /* 0x000fe20008400000 */
[----:B------:R-:W-:Y:S01]  /*8ab0*/  FMNMX3 R216, R216, |R138|, |R137|, !PT ;  /* 0x4000008ad8d87276 */ /* 0x000fe20007800489 */
[----:B------:R-:W-:Y:S01]  /*8ac0*/  @P1 FMUL R137, R137, UR13 ;  /* 0x0000000d89891c20 */ /* 0x000fe20008400000 */
[----:B------:R-:W-:Y:S02]  /*8ad0*/  LOP3.LUT R109, R109, 0xff0000, R108, 0xf8, !PT ;  /* 0x00ff00006d6d7812 */ /* 0x000fe400078ef86c */
[----:B------:R-:W-:Y:S02]  /*8ae0*/  F2FP.SATFINITE.E4M3.F32.PACK_AB_MERGE_C R126, RZ, R126, RZ ;  /* 0x0000007eff7e723e */ /* 0x000fe400048070ff */
[----:B------:R-:W-:Y:S01]  /*8af0*/  LOP3.LUT R108, R113, 0xff, RZ, 0xc0, !PT ;  /* 0x000000ff716c7812 */ /* 0x000fe200078ec0ff */
[----:B------:R-:W-:Y:S01]  /*8b00*/  FMUL R113, R206, UR13 ;  /* 0x0000000dce717c20 */ /* 0x000fe20008400000 */
[----:B------:R-:W-:-:S02]  /*8b10*/  PRMT R135, R135, 0x7104, RZ ;  /* 0x0000710487877816 */ /* 0x000fc400000000ff */
[----:B------:R-:W-:Y:S02]  /*8b20*/  F2FP.SATFINITE.E4M3.F32.PACK_AB_MERGE_C R110, RZ, R110, RZ ;  /* 0x0000006eff6e723e */ /* 0x000fe400048070ff */
[----:B------:R-:W-:Y:S02]  /*8b30*/  F2FP.SATFINITE.E4M3.F32.PACK_AB_MERGE_C R133, RZ, R133, RZ ;  /* 0x00000085ff85723e */ /* 0x000fe400048070ff */
[----:B------:R-:W-:Y:S01]  /*8b40*/  FMNMX3 R216, R216, |R208|, |R139|, !PT ;  /* 0x400000d0d8d87276 */ /* 0x000fe2000780048b */
[----:B------:R-:W-:Y:S01]  /*8b50*/  @P1 FMUL R139, R139, UR13 ;  /* 0x0000000d8b8b1c20 */ /* 0x000fe20008400000 */
[----:B------:R-:W-:Y:S02]  /*8b60*/  FSEL R116, R215, R116, !P1 ;  /* 0x00000074d7747208 */ /* 0x000fe40004800000 */
[----:B------:R-:W-:Y:S02]  /*8b70*/  LOP3.LUT R126, R126, 0xffff, RZ, 0xc0, !PT ;  /* 0x0000ffff7e7e7812 */ /* 0x000fe400078ec0ff */
[----:B------:R-:W-:-:S02]  /*8b80*/  LOP3.LUT R135, R108, 0xff00, R135, 0xf8, !PT ;  /* 0x0000ff006c877812 */ /* 0x000fc400078ef887 */
[----:B------:R-:W-:Y:S02]  /*8b90*/  SHF.L.U32 R110, R110, 0x10, RZ ;  /* 0x000000106e6e7819 */ /* 0x000fe400000006ff */
[----:B------:R-:W-:Y:S02]  /*8ba0*/  LOP3.LUT R133, R133, 0xffff, RZ, 0xc0, !PT ;  /* 0x0000ffff85857812 */ /* 0x000fe400078ec0ff */
[----:B------:R-:W-:Y:S02]  /*8bb0*/  FSEL R113, R206, R113, !P1 ;  /* 0x00000071ce717208 */ /* 0x000fe40004800000 */
[----:B------:R-:W-:Y:S01]  /*8bc0*/  FMNMX3 R216, R216, |R206|, |R141|, !PT ;  /* 0x400000ced8d87276 */ /* 0x000fe2000780048d */
[----:B------:R-:W-:Y:S01]  /*8bd0*/  @P1 FMUL R141, R141, UR13 ;  /* 0x0000000d8d8d1c20 */ /* 0x000fe20008400000 */
[----:B------:R-:W-:Y:S02]  /*8be0*/  SHF.L.U32 R126, R126, 0x18, RZ ;  /* 0x000000187e7e7819 */ /* 0x000fe400000006ff */
[----:B------:R-:W-:-:S02]  /*8bf0*/  F2FP.SATFINITE.E4M3.F32.PACK_AB_MERGE_C R116, RZ, R116, RZ ;  /* 0x00000074ff74723e */ /* 0x000fc400048070ff */
[----:B------:R-:W-:Y:S02]  /*8c00*/  F2FP.SATFINITE.E4M3.F32.PACK_AB_MERGE_C R130, RZ, R130, RZ ;  /* 0x00000082ff82723e */ /* 0x000fe400048070ff */
[----:B------:R-:W-:Y:S02]  /*8c10*/  LOP3.LUT R110, R135, 0xff0000, R110, 0xf8, !PT ;  /* 0x00ff0000876e7812 */ /* 0x000fe400078ef86e */
[----:B------:R-:W-:Y:S02]  /*8c20*/  SHF.L.U32 R133, R133, 0x18, RZ ;  /* 0x0000001885857819 */ /* 0x000fe400000006ff */
[----:B------:R-:W-:Y:S01]  /*8c30*/  FMNMX3 R216, R216, |R219|, |R140|, !PT ;  /* 0x400000dbd8d87276 */ /* 0x000fe2000780048c */
[----:B------:R-:W-:Y:S01]  /*8c40*/  @P1 FMUL R140, R140, UR13 ;  /* 0x0000000d8c8c1c20 */ /* 0x000fe20008400000 */
[----:B------:R-:W-:Y:S02]  /*8c50*/  F2FP.SATFINITE.E4M3.F32.PACK_AB_MERGE_C R113, RZ, R113, RZ ;  /* 0x00000071ff71723e */ /* 0x000fe400048070ff */
[----:B------:R-:W-:-:S02]  /*8c60*/  LOP3.LUT R108, R109, 0xff000000, R126, 0xf8, !PT ;  /* 0xff0000006d6c7812 */ /* 0x000fc400078ef87e */
[----:B------:R-:W-:Y:S02]  /*8c70*/  LOP3.LUT R130, R130, 0xffff, RZ, 0xc0, !PT ;  /* 0x0000ffff82827812 */ /* 0x000fe400078ec0ff */
[----:B------:R-:W-:Y:S02]  /*8c80*/  LOP3.LUT R109, R116, 0xff, RZ, 0xc0, !PT ;  /* 0x000000ff746d7812 */ /* 0x000fe400078ec0ff */
[----:B------:R-:W-:Y:S01]  /*8c90*/  LOP3.LUT R196, R110, R133, RZ, 0xfc, !PT ;  /* 0x000000856ec47212 */ /* 0x000fe200078efcff */
[----:B------:R-:W0:Y:S01]  /*8ca0*/  LDC.64 R116, c[0x0][0x3c8] ;  /* 0x0000f200ff747b82 */ /* 0x000e220000000a00 */
[----:B------:R-:W-:Y:S01]  /*8cb0*/  FMNMX3 R216, R216, |R210|, |R221|, !PT ;  /* 0x400000d2d8d87276 */ /* 0x000fe200078004dd */
[----:B------:R-:W-:Y:S01]  /*8cc0*/  @P1 FMUL R221, R221, UR13 ;  /* 0x0000000ddddd1c20 */ /* 0x000fe20008400000 */
[----:B------:R-:W-:Y:S01]  /*8cd0*/  LOP3.LUT R110, R113, 0xff, RZ, 0xc0, !PT ;  /* 0x000000ff716e7812 */ /* 0x000fe200078ec0ff */
[----:B------:R-:W-:Y:S01]  /*8ce0*/  FMUL R113, R212, UR13 ;  /* 0x0000000dd4717c20 */ /* 0x000fe20008400000 */
[----:B------:R-:W-:Y:S01]  /*8cf0*/  F2FP.SATFINITE.E4M3.F32.PACK_AB_MERGE_C R141, RZ, R141, RZ ;  /* 0x0000008dff8d723e */ /* 0x000fe200048070ff */
[----:B------:R-:W-:Y:S01]  /*8d00*/  IMAD.SHL.U32 R130, R130, 0x1000000, RZ ;  /* 0x0100000082827824 */ /* 0x000fe200078e00ff */
[----:B------:R-:W-:-:S02]  /*8d10*/  FSEL R118, R217, R118, !P1 ;  /* 0x00000076d9767208 */ /* 0x000fc40004800000 */
[----:B------:R-:W-:Y:S01]  /*8d20*/  FMNMX3 R182, R216, |R212|, |R143|, !PT ;  /* 0x400000d4d8b67276 */ /* 0x000fe2000780048f */
[----:B------:R-:W-:Y:S01]  /*8d30*/  @P1 FMUL R143, R143, UR13 ;  /* 0x0000000d8f8f1c20 */ /* 0x000fe20008400000 */
[----:B------:R-:W-:Y:S02]  /*8d40*/  F2FP.SATFINITE.E4M3.F32.PACK_AB_MERGE_C R204, RZ, R204, RZ ;  /* 0x000000ccffcc723e */ /* 0x000fe400048070ff */
[----:B------:R-:W-:Y:S02]  /*8d50*/  SHF.L.U32 R141, R141, 0x8, RZ ;  /* 0x000000088d8d7819 */ /* 0x000fe400000006ff */
[----:B------:R-:W-:Y:S02]  /*8d60*/  F2FP.SATFINITE.E4M3.F32.PACK_AB_MERGE_C R221, RZ, R221, RZ ;  /* 0x000000ddffdd723e */ /* 0x000fe400048070ff */
[----:B------:R-:W-:Y:S02]  /*8d70*/  FSEL R113, R212, R113, !P1 ;  /* 0x00000071d4717208 */ /* 0x000fe40004800000 */
[----:B------:R-:W-:-:S02]  /*8d80*/  FSEL R122, R219, R122, !P1 ;  /* 0x0000007adb7a7208 */ /* 0x000fc40004800000 */
[----:B------:R-:W-:Y:S02]  /*8d90*/  F2FP.SATFINITE.E4M3.F32.PACK_AB_MERGE_C R118, RZ, R118, RZ ;  /* 0x00000076ff76723e */ /* 0x000fe400048070ff */
[----:B------:R-:W-:Y:S02]  /*8da0*/  LOP3.LUT R194, R115, R130, RZ, 0xfc, !PT ;  /* 0x0000008273c27212 */ /* 0x000fe400078efcff */
[----:B------:R-:W-:Y:S01]  /*8db0*/  SHF.L.U32 R204, R204, 0x8, RZ ;  /* 0x00000008cccc7819 */ /* 0x000fe200000006ff */
[----:B------:R-:W-:Y:S01]  /*8dc0*/  IMAD.U32 R118, R118, 0x10000, RZ ;  /* 0x0001000076767824 */ /* 0x000fe200078e00ff */
[----:B------:R-:W-:Y:S02]  /*8dd0*/  LOP3.LUT R110, R110, 0xffff, R141, 0xf8, !PT ;  /* 0x0000ffff6e6e7812 */ /* 0x000fe400078ef88d */
[----:B------:R-:W-:Y:S02]  /*8de0*/  LOP3.LUT R112, R112, 0xff, RZ, 0xc0, !PT ;  /* 0x000000ff70707812 */ /* 0x000fe400078ec0ff */
[----:B------:R-:W-:-:S02]  /*8df0*/  PRMT R221, R221, 0x7104, RZ ;  /* 0x00007104dddd7816 */ /* 0x000fc400000000ff */
[----:B------:R-:W-:Y:S02]  /*8e00*/  F2FP.SATFINITE.E4M3.F32.PACK_AB_MERGE_C R115, RZ, R113, RZ ;  /* 0x00000071ff73723e */ /* 0x000fe400048070ff */
[----:B------:R-:W-:Y:S02]  /*8e10*/  F2FP.SATFINITE.E4M3.F32.PACK_AB_MERGE_C R134, RZ, R134, RZ ;  /* 0x00000086ff86723e */ /* 0x000fe400048070ff */
[----:B------:R-:W-:Y:S02]  /*8e20*/  F2FP.SATFINITE.E4M3.F32.PACK_AB_MERGE_C R143, RZ, R143, RZ ;  /* 0x0000008fff8f723e */ /* 0x000fe400048070ff */
[----:B------:R-:W-:Y:S02]  /*8e30*/  FSEL R111, R208, R111, !P1 ;  /* 0x0000006fd06f7208 */ /* 0x000fe40004800000 */
[----:B------:R-:W-:Y:S02]  /*8e40*/  F2FP.SATFINITE.E4M3.F32.PACK_AB_MERGE_C R137, RZ, R137, RZ ;  /* 0x00000089ff89723e */ /* 0x000fe400048070ff */
[----:B------:R-:W-:-:S02]  /*8e50*/  F2FP.SATFINITE.E4M3.F32.PACK_AB_MERGE_C R122, RZ, R122, RZ ;  /* 0x0000007aff7a723e */ /* 0x000fc400048070ff */
[----:B------:R-:W-:Y:S02]  /*8e60*/  MOV R141, UR12 ;  /* 0x0000000c008d7c02 */ /* 0x000fe40008000f00 */
[----:B------:R-:W-:Y:S02]  /*8e70*/  F2FP.SATFINITE.E4M3.F32.PACK_AB_MERGE_C R139, RZ, R139, RZ ;  /* 0x0000008bff8b723e */ /* 0x000fe400048070ff */
[----:B------:R-:W-:Y:S01]  /*8e80*/  F2FP.SATFINITE.E4M3.F32.PACK_AB_MERGE_C R140, RZ, R140, RZ ;  /* 0x0000008cff8c723e */ /* 0x000fe200048070ff */
[----:B------:R-:W-:Y:S01]  /*8e90*/  IMAD R141, R141, 0x900, R142 ;  /* 0x000009008d8d7824 */ /* 0x000fe200078e028e */
[----:B------:R-:W-:Y:S02]  /*8ea0*/  LOP3.LUT R109, R109, 0xffff, R204, 0xf8, !PT ;  /* 0x0000ffff6d6d7812 */ /* 0x000fe400078ef8cc */
[----:B------:R-:W-:Y:S02]  /*8eb0*/  LOP3.LUT R112, R112, 0xff00, R221, 0xf8, !PT ;  /* 0x0000ff0070707812 */ /* 0x000fe400078ef8dd */
[----:B------:R-:W-:-:S02]  /*8ec0*/  SHF.L.U32 R115, R115, 0x10, RZ ;  /* 0x0000001073737819 */ /* 0x000fc400000006ff */
[----:B------:R-:W-:Y:S02]  /*8ed0*/  LOP3.LUT R134, R134, 0xffff, RZ, 0xc0, !PT ;  /* 0x0000ffff86867812 */ /* 0x000fe400078ec0ff */
[----:B------:R-:W-:Y:S02]  /*8ee0*/  LOP3.LUT R143, R143, 0xffff, RZ, 0xc0, !PT ;  /* 0x0000ffff8f8f7812 */ /* 0x000fe400078ec0ff */
[----:B------:R-:W-:Y:S02]  /*8ef0*/  LOP3.LUT R114, R114, 0xff, RZ, 0xc0, !PT ;  /* 0x000000ff72727812 */ /* 0x000fe400078ec0ff */
[----:B------:R-:W-:Y:S02]  /*8f00*/  PRMT R137, R137, 0x7104, RZ ;  /* 0x0000710489897816 */ /* 0x000fe400000000ff */
[----:B------:R-:W-:Y:S02]  /*8f10*/  F2FP.SATFINITE.E4M3.F32.PACK_AB_MERGE_C R111, RZ, R111, RZ ;  /* 0x0000006fff6f723e */ /* 0x000fe400048070ff */
[----:B------:R-:W-:-:S02]  /*8f20*/  SHF.L.U32 R113, R122, 0x10, RZ ;  /* 0x000000107a717819 */ /* 0x000fc400000006ff */
[----:B------:R-:W-:Y:S02]  /*8f30*/  LOP3.LUT R139, R139, 0xffff, RZ, 0xc0, !PT ;  /* 0x0000ffff8b8b7812 */ /* 0x000fe400078ec0ff */
[----:B------:R-:W-:Y:S02]  /*8f40*/  LOP3.LUT R140, R140, 0xffff, RZ, 0xc0, !PT ;  /* 0x0000ffff8c8c7812 */ /* 0x000fe400078ec0ff */
[----:B------:R-:W-:Y:S01]  /*8f50*/  LOP3.LUT R109, R109, 0xff0000, R118, 0xf8, !PT ;  /* 0x00ff00006d6d7812 */ /* 0x000fe200078ef876 */
[----:B------:R-:W-:Y:S01]  /*8f60*/  IMAD.SHL.U32 R198, R139, 0x1000000, RZ ;  /* 0x010000008bc67824 */ /* 0x000fe200078e00ff */
[----:B------:R-:W-:Y:S01]  /*8f70*/  LOP3.LUT R115, R112, 0xff0000, R115, 0xf8, !PT ;  /* 0x00ff000070737812 */ /* 0x000fe200078ef873 */
[----:B------:R-:W-:Y:S01]  /*8f80*/  VIADD R139, R141, 0x100 ;  /* 0x000001008d8b7836 */ /* 0x000fe20000000000 */
[----:B------:R-:W-:Y:S02]  /*8f90*/  SHF.L.U32 R134, R134, 0x18, RZ ;  /* 0x0000001886867819 */ /* 0x000fe400000006ff */
[----:B------:R-:W-:Y:S01]  /*8fa0*/  SHF.L.U32 R200, R143, 0x18, RZ ;  /* 0x000000188fc87819 */ /* 0x000fe200000006ff */
[----:B0-----:R-:W-:Y:S01]  /*8fb0*/  IMAD.WIDE.U32 R138, R139, 0x8, R116 ;  /* 0x000000088b8a7825 */ /* 0x001fe200078e0074 */
[----:B------:R-:W-:-:S02]  /*8fc0*/  LOP3.LUT R114, R114, 0xff00, R137, 0xf8, !PT ;  /* 0x0000ff0072727812 */ /* 0x000fc400078ef889 */
[----:B------:R-:W-:Y:S02]  /*8fd0*/  SHF.L.U32 R111, R111, 0x10, RZ ;  /* 0x000000106f6f7819 */ /* 0x000fe400000006ff */
[----:B------:R-:W-:Y:S02]  /*8fe0*/  LOP3.LUT R113, R110, 0xff0000, R113, 0xf8, !PT ;  /* 0x00ff00006e717812 */ /* 0x000fe400078ef871 */
[----:B------:R-:W-:Y:S02]  /*8ff0*/  SHF.L.U32 R140, R140, 0x18, RZ ;  /* 0x000000188c8c7819 */ /* 0x000fe400000006ff */
[----:B------:R-:W-:Y:S02]  /*9000*/  IADD3 R135, PT, PT, R141, 0x200, RZ ;  /* 0x000002008d877810 */ /* 0x000fe40007ffe0ff */
[----:B------:R-:W-:Y:S02]  /*9010*/  LOP3.LUT R112, R109, 0xff000000, R134, 0xf8, !PT ;  /* 0xff0000006d707812 */ /* 0x000fe400078ef886 */
[----:B------:R-:W-:Y:S01]  /*9020*/  LOP3.LUT R200, R115, R200, RZ, 0xfc, !PT ;  /* 0x000000c873c87212 */ /* 0x000fe200078efcff */
[----:B------:R-:W-:Y:S01]  /*9030*/  IMAD.WIDE.U32 R134, R135, 0x8, R116 ;  /* 0x0000000887867825 */ /* 0x000fe200078e0074 */
[----:B------:R-:W-:-:S02]  /*9040*/  IADD3 R131, PT, PT, R141, 0x300, RZ ;  /* 0x000003008d837810 */ /* 0x000fc40007ffe0ff */
[----:B------:R-:W-:Y:S02]  /*9050*/  LOP3.LUT R111, R114, 0xff0000, R111, 0xf8, !PT ;  /* 0x00ff0000726f7812 */ /* 0x000fe400078ef86f */
[----:B------:R-:W-:Y:S01]  /*9060*/  LOP3.LUT R110, R113, 0xff000000, R140, 0xf8, !PT ;  /* 0xff000000716e7812 */ /* 0x000fe200078ef88c */
[--C-:B------:R-:W-:Y:S01]  /*9070*/  IMAD.WIDE.U32 R130, R131, 0x8, R116.reuse ;  /* 0x0000000883827825 */ /* 0x100fe200078e0074 */
[C---:B------:R-:W-:Y:S02]  /*9080*/  IADD3 R109, PT, PT, R141.reuse, 0x800, RZ ;  /* 0x000008008d6d7810 */ /* 0x040fe40007ffe0ff */
[C---:B------:R-:W-:Y:S02]  /*9090*/  IADD3 R115, PT, PT, R141.reuse, 0x700, RZ ;  /* 0x000007008d737810 */ /* 0x040fe40007ffe0ff */
[C---:B------:R-:W-:Y:S02]  /*90a0*/  IADD3 R119, PT, PT, R141.reuse, 0x600, RZ ;  /* 0x000006008d777810 */ /* 0x040fe40007ffe0ff */
[----:B------:R-:W-:Y:S01]  /*90b0*/  IADD3 R123, PT, PT, R141, 0x500, RZ ;  /* 0x000005008d7b7810 */ /* 0x000fe20007ffe0ff */
[----:B------:R-:W-:Y:S01]  /*90c0*/  IMAD.WIDE.U32 R114, R115, 0x8, R116 ;  /* 0x0000000873727825 */ /* 0x000fe200078e0074 */
[----:B------:R-:W-:-:S02]  /*90d0*/  IADD3 R127, PT, PT, R141, 0x400, RZ ;  /* 0x000004008d7f7810 */ /* 0x000fc40007ffe0ff */
[----:B------:R-:W-:Y:S01]  /*90e0*/  MOV R137, R186 ;  /* 0x000000ba00897202 */ /* 0x000fe20000000f00 */
[--C-:B------:R-:W-:Y:S01]  /*90f0*/  IMAD.WIDE.U32 R140, R141, 0x8, R116.reuse ;  /* 0x000000088d8c7825 */ /* 0x100fe200078e0074 */
[----:B------:R-:W-:Y:S02]  /*9100*/  MOV R133, R188 ;  /* 0x000000bc00857202 */ /* 0x000fe40000000f00 */
[----:B------:R-:W-:Y:S01]  /*9110*/  LOP3.LUT R198, R111, R198, RZ, 0xfc, !PT ;  /* 0x000000c66fc67212 */ /* 0x000fe200078efcff */
        /* <DEDUP_REMOVED lines=10> */
[----:B------:R-:W-:Y:S01]  /*91c0*/  IMAD.WIDE.U32 R116, R109, 0x8, R116 ;  /* 0x000000086d747825 */ /* 0x000fe200078e0074 */
[----:B------:R-:W-:Y:S01]  /*91d0*/  MOV R109, R196 ;  /* 0x000000c4006d7202 */ /* 0x000fe20000000f00 */
[----:B------:R1:W-:Y:S04]  /*91e0*/  STG.E.64 desc[UR10][R130.64], R128 ;  /* 0x0000008082007986 */ /* 0x0003e8000c101b0a */
[----:B------:R1:W-:Y:S04]  /*91f0*/  STG.E.64 desc[UR10][R126.64], R124 ;  /* 0x0000007c7e007986 */ /* 0x0003e8000c101b0a */
[----:B------:R1:W-:Y:S04]  /*9200*/  STG.E.64 desc[UR10][R122.64], R120 ;  /* 0x000000787a007986 */ /* 0x0003e8000c101b0a */
[----:B------:R1:W-:Y:S04]  /*9210*/  STG.E.64 desc[UR10][R118.64], R108 ;  /* 0x0000006c76007986 */ /* 0x0003e8000c101b0a */
[----:B------:R1:W-:Y:S04]  /*9220*/  STG.E.64 desc[UR10][R114.64], R112 ;  /* 0x0000007072007986 */ /* 0x0003e8000c101b0a */
[----:B------:R1:W-:Y:S02]  /*9230*/  STG.E.64 desc[UR10][R116.64], R110 ;  /* 0x0000006e74007986 */ /* 0x0003e4000c101b0a */
.L_x_12288:
        /* <DEDUP_REMOVED lines=8> */
.L_x_12271:
        /* <DEDUP_REMOVED lines=38> */
.L_x_12297:
[----:B------:R-:W-:Y:S02]  /*9520*/  ISETP.NE.AND P0, PT, R184, RZ, PT ;  /* 0x000000ffb800720c */ /* 0x000fe40003f05270 */
[----:B---3--:R-:W-:-:S11]  /*9530*/  FMNMX R5, R3, R2, !PT ;  /* 0x0000000203057209 */ /* 0x008fd60007800000 */
[----:B------:R-:W-:Y:S05]  /*9540*/  @P0 BRA `(.L_x_12291) ;  /* 0x0000000000080947 */ /* 0x000fea0003800000 */
[----:B--2---:R-:W2:Y:S02]  /*9550*/  LDC.64 R2, c[0x0][0x3f8] ;  /* 0x0000fe00ff027b82 */ /* 0x004ea40000000a00 */
[----:B--2---:R3:W-:Y:S02]  /*9560*/  REDG.E.MAX.S32.STRONG.GPU desc[UR10][R2.64], R5 ;  /* 0x000000050200798e */ /* 0x0047e4000d12e30a */
.L_x_12291:
[----:B------:R-:W-:Y:S05]  /*9570*/  BSYNC B0 ;  /* 0x0000000000007941 */ /* 0x000fea0003800000 */
.L_x_12290:
        /* <DEDUP_REMOVED lines=12> */
[----:B--23--:R-:W-:Y:S05]  /*9640*/  CALL.REL.NOINC `($__internal_223_$__cuda_sm20_rcp_rn_f32_slowpath) ;  /* 0x0000000000607944 */ /* 0x00cfea0003c00000 */
[----:B------:R-:W-:Y:S01]  /*9650*/  MOV R5, R228 ;  /* 0x000000e400057202 */ /* 0x000fe20000000f00 */
[----:B------:R-:W-:Y:S06]  /*9660*/  BRA `(.L_x_12294) ;  /* 0x0000000000147947 */ /* 0x000fec0003800000 */
.L_x_12293:
[----:B---3--:R-:W3:Y:S01]  /*9670*/  MUFU.RCP R5, UR13 ;  /* 0x0000000d00057d08 */ /* 0x008ee20008001000 */
[----:B------:R-:W-:-:S05]  /*9680*/  MOV R0, UR13 ;  /* 0x0000000d00007c02 */ /* 0x000fca0008000f00 */
[----:B---3--:R-:W-:-:S04]  /*9690*/  FFMA R0, R5, R0, -1 ;  /* 0xbf80000005007423 */ /* 0x008fc80000000000 */
[----:B------:R-:W-:-:S04]  /*96a0*/  FADD.FTZ R0, -R0, -RZ ;  /* 0x800000ff00007221 */ /* 0x000fc80000010100 */
[----:B------:R-:W-:-:S07]  /*96b0*/  FFMA R5, R5, R0, R5 ;  /* 0x0000000005057223 */ /* 0x000fce0000000005 */
.L_x_12294:
[----:B--2---:R-:W2:Y:S02]  /*96c0*/  LDC.64 R2, c[0x0][0x3f0] ;  /* 0x0000fc00ff027b82 */ /* 0x004ea40000000a00 */
[----:B--2---:R-:W-:Y:S01]  /*96d0*/  STG.E desc[UR10][R2.64], R5 ;  /* 0x0000000502007986 */ /* 0x004fe2000c10190a */
[----:B------:R-:W-:Y:S05]  /*96e0*/  EXIT ;  /* 0x000000000000794d */ /* 0x000fea0003800000 */
.L_x_12292:
[----:B------:R-:W-:Y:S02]  /*96f0*/  MOV R5, 0x2 ;  /* 0x0000000200057802 */ /* 0x000fe40000000f00 */
[----:B------:R-:W-:Y:S02]  /*9700*/  MOV R7, 0x1f ;  /* 0x0000001f00077802 */ /* 0x000fe40000000f00 */
[----:B------:R-:W-:-:S07]  /*9710*/  MOV R4, 0xffffffff ;  /* 0xffffffff00047802 */ /* 0x000fce0000000f00 */
[----:B0123--:R-:W-:Y:S05]  /*9720*/  WARPSYNC.COLLECTIVE R4, `(.L_x_12295) ;  /* 0x0000000004087348 */ /* 0x00ffea0003c00000 */
[----:B--23--:R2:W3:Y:S02]  /*9730*/  SHFL.DOWN P0, R2, R0, R5, R7 ;  /* 0x0800000500027389 */ /* 0x00c4e40000000007 */
[----:B0123--:R-:W-:Y:S05]  /*9740*/  ENDCOLLECTIVE ;  /* 0x000000000000791b */ /* 0x00ffea0003800000 */
.L_x_12295:
[----:B------:R-:W-:Y:S01]  /*9750*/  MOV R5, 0x1 ;  /* 0x0000000100057802 */ /* 0x000fe20000000f00 */
[----:B------:R-:W-:-:S05]  /*9760*/  IMAD.MOV.U32 R3, RZ, RZ, R2 ;  /* 0x000000ffff037224 */ /* 0x000fca00078e0002 */
[----:B------:R-:W-:-:S04]  /*9770*/  FMNMX R3, R3, R0, !PT ;  /* 0x0000000003037209 */ /* 0x000fc80007800000 */
[----:B------:R-:W-:-:S07]  /*9780*/  MOV R0, R3 ;  /* 0x0000000300007202 */ /* 0x000fce0000000f00 */
[----:B------:R-:W-:Y:S05]  /*9790*/  WARPSYNC.COLLECTIVE R4, `(.L_x_12296) ;  /* 0x0000000004087348 */ /* 0x000fea0003c00000 */
[----:B------:R0:W1:Y:S02]  /*97a0*/  SHFL.DOWN P0, R2, R0, R5, R7 ;  /* 0x0800000500027389 */ /* 0x0000640000000007 */
[----:B01----:R-:W-:Y:S05]  /*97b0*/  ENDCOLLECTIVE ;  /* 0x000000000000791b */ /* 0x003fea0003800000 */
.L_x_12296:
[----:B------:R-:W-:Y:S05]  /*97c0*/  BRA `(.L_x_12297) ;  /* 0xfffffffc00547947 */ /* 0x000fea000383ffff */
        .weak           $__internal_223_$__cuda_sm20_rcp_rn_f32_slowpath
        .type           $__internal_223_$__cuda_sm20_rcp_rn_f32_slowpath,@function
        .size           $__internal_223_$__cuda_sm20_rcp_rn_f32_slowpath,(.L_x_13091 - $__internal_223_$__cuda_sm20_rcp_rn_f32_slowpath)
$__internal_223_$__cuda_sm20_rcp_rn_f32_slowpath:
        /* <DEDUP_REMOVED lines=15> */
.L_x_12299:
        /* <DEDUP_REMOVED lines=16> */
[----:B------:R-:W-:Y:S01]  /*99c0*/  LOP3.LUT R230, R230, 0x800000, RZ, 0xfc, !PT ;  /* 0x00800000e6e67812 */ /* 0x000fe200078efcff */
[----:B------:R-:W-:-:S03]  /*99d0*/  IMAD.MOV R234, RZ, RZ, -R234 ;  /* 0x000000ffffea7224 */ /* 0x000fc600078e0aea */
        /* <DEDUP_REMOVED lines=15> */
.L_x_12301:
[----:B------:R0:W1:Y:S02]  /*9ad0*/  MUFU.RCP R228, R112 ;  /* 0x0000007000e47308 */ /* 0x0000640000001000 */
.L_x_12300:
[----:B------:R-:W-:Y:S05]  /*9ae0*/  BSYNC B1 ;  /* 0x0000000000017941 */ /* 0x000fea0003800000 */
.L_x_12298:
[----:B------:R-:W-:Y:S01]  /*9af0*/  HFMA2 R113, -RZ, RZ, 0, 0 ;  /* 0x00000000ff717431 */ /* 0x000fe200000001ff */
[----:B0-----:R-:W-:-:S04]  /*9b00*/  MOV R112, R226 ;  /* 0x000000e200707202 */ /* 0x001fc80000000f00 */
[----:B-1----:R-:W-:Y:S05]  /*9b10*/  RET.REL.NODEC R112 `(_ZN18transformer_engine13normalization19ln_fwd_tuned_kernelINS0_13Kernel_traitsI13__nv_bfloat16S3_13__nv_fp8_e4m3fjLj18432ELj2ELj1ELj4ELj16ENS0_18Kernel_traits_baseILj18432ES3_S3_S4_fjLj128EEEEEEEvNS0_19ForwardKernelParamsE) ;  /* 0xffffff6470387950 */ /* 0x002fea0003c3ffff */
.L_x_12302:
        /* <DEDUP_REMOVED lines=14> */
.L_x_13091:


//--------------------- .text._ZN18transformer_engine13normalization19ln_fwd_tuned_kernelINS0_13Kernel_traitsI13__nv_bfloat16S3_13__nv_fp8_e4m3fjLj16384ELj2ELj1ELj4ELj16ENS0_18Kernel_traits_baseILj16384ES3_S3_S4_fjLj128EEEEEEEvNS0_19ForwardKernelParamsE --------------------------
	.section	.text._ZN18transformer_engine13normalization19ln_fwd_tuned_kernelINS0_13Kernel_traitsI13__nv_bfloat16S3_13__nv_fp8_e4m3fjLj16384ELj2ELj1ELj4ELj16ENS0_18Kernel_traits_baseILj16384ES3_S3_S4_fjLj128EEEEEEEvNS0_19ForwardKernelParamsE,"ax",@progbits
	.align	128
        .global         _ZN18transformer_engine13normalization19ln_fwd_tuned_kernelINS0_13Kernel_traitsI13__nv_bfloat16S3_13__nv_fp8_e4m3fjLj16384ELj2ELj1ELj4ELj16ENS0_18Kernel_traits_baseILj16384ES3_S3_S4_fjLj128EEEEEEEvNS0_19ForwardKernelParamsE
        .type           _ZN18transformer_engine13normalization19ln_fwd_tuned_kernelINS0_13Kernel_traitsI13__nv_bfloat16S3_13__nv_fp8_e4m3fjLj16384ELj2ELj1ELj4ELj16ENS0_18Kernel_traits_baseILj16384ES3_S3_S4_fjLj128EEEEEEEvNS0_19ForwardKernelParamsE,@function
        .size           _ZN18transformer_engine13normalization19ln_fwd_tuned_kernelINS0_13Kernel_traitsI13__nv_bfloat16S3_13__nv_fp8_e4m3fjLj16384ELj2ELj1ELj4ELj16ENS0_18Kernel_traits_baseILj16384ES3_S3_S4_fjLj128EEEEEEEvNS0_19ForwardKernelParamsE,(.L_x_13092 - _ZN18transformer_engine13normalization19ln_fwd_tuned_kernelINS0_13Kernel_traitsI13__nv_bfloat16S3_13__nv_fp8_e4m3fjLj16384ELj2ELj1ELj4ELj16ENS0_18Kernel_traits_baseILj16384ES3_S3_S4_fjLj128EEEEEEEvNS0_19ForwardKernelParamsE)
        .other          _ZN18transformer_engine13normalization19ln_fwd_tuned_kernelINS0_13Kernel_traitsI13__nv_bfloat16S3_13__nv_fp8_e4m3fjLj16384ELj2ELj1ELj4ELj16ENS0_18Kernel_traits_baseILj16384ES3_S3_S4_fjLj128EEEEEEEvNS0_19ForwardKernelParamsE,@"STO_CUDA_ENTRY STV_DEFAULT"
_ZN18transformer_engine13normalization19ln_fwd_tuned_kernelINS0_13Kernel_traitsI13__nv_bfloat16S3_13__nv_fp8_e4m3fjLj16384ELj2ELj1ELj4ELj16ENS0_18Kernel_traits_baseILj16384ES3_S3_S4_fjLj128EEEEEEEvNS0_19ForwardKernelParamsE:
.text._ZN18transformer_engine13normalization19ln_fwd_tuned_kernelINS0_13Kernel_traitsI13__nv_bfloat16S3_13__nv_fp8_e4m3fjLj16384ELj2ELj1ELj4ELj16ENS0_18Kernel_traits_baseILj16384ES3_S3_S4_fjLj128EEEEEEEvNS0_19ForwardKernelParamsE:
        /* <DEDUP_REMOVED lines=115> */
.L_x_12321:
        /* <DEDUP_REMOVED lines=347> */
.L_x_12305:
[----:B------:R-:W-:Y:S05]  /*1ce0*/  BSYNC.RECONVERGENT B0 ;  /* 0x0000000000007941 */ /* 0x000fea0003800200 */
.L_x_12304:
        /* <DEDUP_REMOVED lines=19> */
[----:B-----5:R-:W-:Y:S05]  /*1e20*/  CALL.REL.NOINC `($__internal_224_$__cuda_sm20_rcp_rn_f32_slowpath) ;  /* 0x0000006800007944 */ /* 0x020fea0003c00000 */
[----:B------:R-:W-:Y:S05]  /*1e30*/  BRA `(.L_x_12308) ;  /* 0x0000000000107947 */ /* 0x000fea0003800000 */
.L_x_12307:
[----:B------:R-:W0:Y:S02]  /*1e40*/  MUFU.RCP R0, R67 ;  /* 0x0000004300007308 */ /* 0x000e240000001000 */
[----:B0-----:R-:W-:-:S04]  /*1e50*/  FFMA R2, R67, R0, -1 ;  /* 0xbf80000043027423 */ /* 0x001fc80000000000 */
[----:B------:R-:W-:-:S04]  /*1e60*/  FADD.FTZ R3, -R2, -RZ ;  /* 0x800000ff02037221 */ /* 0x000fc80000010100 */
[----:B------:R-:W-:-:S07]  /*1e70*/  FFMA R0, R0, R3, R0 ;  /* 0x0000000300007223 */ /* 0x000fce0000000000 */
.L_x_12308:
[----:B------:R-:W-:Y:S05]  /*1e80*/  BSYNC.RECONVERGENT B0 ;  /* 0x0000000000007941 */ /* 0x000fea0003800200 */
.L_x_12306:
        /* <DEDUP_REMOVED lines=20> */
[----:B-----5:R-:W-:Y:S05]  /*1fd0*/  CALL.REL.NOINC `($__internal_224_$__cuda_sm20_rcp_rn_f32_slowpath) ;  /* 0x0000006400947944 */ /* 0x020fea0003c00000 */
[----:B------:R-:W-:Y:S05]  /*1fe0*/  BRA `(.L_x_12311) ;  /* 0x0000000000107947 */ /* 0x000fea0003800000 */
.L_x_12310:
[----:B------:R-:W0:Y:S02]  /*1ff0*/  MUFU.RCP R0, R231 ;  /* 0x000000e700007308 */ /* 0x000e240000001000 */
[----:B0-----:R-:W-:-:S04]  /*2000*/  FFMA R2, R231, R0, -1 ;  /* 0xbf800000e7027423 */ /* 0x001fc80000000000 */
[----:B------:R-:W-:-:S04]  /*2010*/  FADD.FTZ R3, -R2, -RZ ;  /* 0x800000ff02037221 */ /* 0x000fc80000010100 */
[----:B------:R-:W-:-:S07]  /*2020*/  FFMA R0, R0, R3, R0 ;  /* 0x0000000300007223 */ /* 0x000fce0000000000 */
.L_x_12311:
[----:B------:R-:W-:Y:S05]  /*2030*/  BSYNC.RECONVERGENT B0 ;  /* 0x0000000000007941 */ /* 0x000fea0003800200 */
.L_x_12309:
        /* <DEDUP_REMOVED lines=50> */
.L_x_12313:
[----:B------:R-:W-:Y:S05]  /*2360*/  BSYNC.RECONVERGENT B0 ;  /* 0x0000000000007941 */ /* 0x000fea0003800200 */
.L_x_12312:
        /* <DEDUP_REMOVED lines=20> */
.L_x_12315:
[----:B------:R-:W2:Y:S04]  /*24b0*/  LDG.E.STRONG.GPU R0, desc[UR8][R66.64] ;  /* 0x0000000842007981 */ /* 0x000ea8000c1ef900 */
[----:B--2---:R-:W-:Y:S01]  /*24c0*/  CCTL.IVALL ;  /* 0x00000000ff00798f */ /* 0x004fe20002000000 */
[----:B------:R-:W-:Y:S05]  /*24d0*/  YIELD ;  /* 0x0000000000007946 */ /* 0x000fea0003800000 */
[----:B------:R-:W-:-:S13]  /*24e0*/  ISETP.NE.AND P2, PT, R0, R231, PT ;  /* 0x000000e70000720c */ /* 0x000fda0003f45270 */
[----:B------:R-:W-:Y:S05]  /*24f0*/  @P2 BRA `(.L_x_12315) ;  /* 0xfffffffc00ec2947 */ /* 0x000fea000383ffff */
.L_x_12314:
        /* <DEDUP_REMOVED lines=16> */
[----:B012--5:R-:W-:Y:S05]  /*2600*/  CALL.REL.NOINC `($__internal_224_$__cuda_sm20_rcp_rn_f32_slowpath) ;  /* 0x0000006000087944 */ /* 0x027fea0003c00000 */
[----:B------:R-:W-:Y:S05]  /*2610*/  BRA `(.L_x_12318) ;  /* 0x0000000000107947 */ /* 0x000fea0003800000 */
.L_x_12317:
[----:B------:R-:W3:Y:S02]  /*2620*/  MUFU.RCP R0, R231 ;  /* 0x000000e700007308 */ /* 0x000ee40000001000 */
[----:B---3--:R-:W-:-:S04]  /*2630*/  FFMA R2, R231, R0, -1 ;  /* 0xbf800000e7027423 */ /* 0x008fc80000000000 */
[----:B------:R-:W-:-:S04]  /*2640*/  FADD.FTZ R3, -R2, -RZ ;  /* 0x800000ff02037221 */ /* 0x000fc80000010100 */
[----:B------:R-:W-:-:S07]  /*2650*/  FFMA R0, R0, R3, R0 ;  /* 0x0000000300007223 */ /* 0x000fce0000000000 */
.L_x_12318:
[----:B------:R-:W-:Y:S05]  /*2660*/  BSYNC.RECONVERGENT B0 ;  /* 0x0000000000007941 */ /* 0x000fea0003800200 */
.L_x_12316:
        /* <DEDUP_REMOVED lines=17> */
[----:B0-----:R-:W-:Y:S02]  /*2780*/  FFMA R86, R3, 6.103515625e-05, R86 ;  /* 0x3880000003567823 */ /* 0x001fe40000000056 */
        /* <DEDUP_REMOVED lines=76> */
[----:B------:R-:W-:Y:S01]  /*2c50*/  IMAD.U32 R87, R125, 0x10000, RZ ;  /* 0x000100007d577824 */ /* 0x000fe200078e00ff */
[----:B------:R-:W-:Y:S01]  /*2c60*/  SHF.L.U32 R81, R210, 0x10, RZ ;  /* 0x00000010d2517819 */ /* 0x000fe200000006ff */
[----:B------:R-:W0:Y:S01]  /*2c70*/  S2R R0, SR_CTAID.X ;  /* 0x0000000000007919 */ /* 0x000e220000002500 */
        /* <DEDUP_REMOVED lines=71> */
[----:B------:R-:W-:Y:S01]  /*30f0*/  FFMA R85, R65, R87, R89 ;  /* 0x0000005741557223 */ /* 0x000fe20000000059 */
[----:B-1----:R-:W-:Y:S01]  /*3100*/  LOP3.LUT R66, R3, 0x7f, RZ, 0xc0, !PT ;  /* 0x0000007f03427812 */ /* 0x002fe200078ec0ff */
[----:B------:R-:W-:Y:S01]  /*3110*/  @P2 FADD R69, R69, 1 ;  /* 0x3f80000045452421 */ /* 0x000fe20000000000 */
[----:B0-----:R-:W-:Y:S01]  /*3120*/  SHF.L.U32 R91, R0, 0x7, RZ ;  /* 0x00000007005b7819 */ /* 0x001fe200000006ff */
        /* <DEDUP_REMOVED lines=45> */
[----:B------:R-:W-:Y:S01]  /*3400*/  @P2 FADD R95, R95, 1 ;  /* 0x3f8000005f5f2421 */ /* 0x000fe20000000000 */
[----:B------:R-:W-:Y:S01]  /*3410*/  FFMA R89, R88, R89, R93 ;  /* 0x0000005958597223 */ /* 0x000fe2000000005d */
[----:B------:R-:W-:Y:S01]  /*3420*/  FFMA R141, R234, R141, R123 ;  /* 0x0000008dea8d7223 */ /* 0x000fe2000000007b */
[----:B------:R-:W-:Y:S01]  /*3430*/  SHF.L.U32 R88, R170, 0x10, RZ ;  /* 0x00000010aa587819 */ /* 0x000fe200000006ff */
[----:B------:R-:W-:Y:S01]  /*3440*/  FFMA R123, R238, R133, R135 ;  /* 0x00000085ee7b7223 */ /* 0x000fe20000000087 */
[----:B------:R-:W-:Y:S01]  /*3450*/  SHF.L.U32 R64, R160, 0x10, RZ ;  /* 0x00000010a0407819 */ /* 0x000fe200000006ff */
[----:B------:R-:W-:Y:S01]  /*3460*/  FFMA R163, R163, R68, R86 ;  /* 0x00000044a3a37223 */ /* 0x000fe20000000056 */
[----:B------:R-:W-:Y:S01]  /*3470*/  IMAD.U32 R103, R202, 0x10000, RZ ;  /* 0x00010000ca677824 */ /* 0x000fe200078e00ff */
        /* <DEDUP_REMOVED lines=28> */
[----:B------:R-:W-:Y:S01]  /*3640*/  FFMA R153, R153, R88, R90 ;  /* 0x0000005899997223 */ /* 0x000fe2000000005a */
[----:B------:R-:W-:Y:S01]  /*3650*/  FFMA R103, R212, R103, R105 ;  /* 0x00000067d4677223 */ /* 0x000fe20000000069 */
[----:B------:R-:W-:-:S02]  /*3660*/  IMAD.U32 R115, R59, 0x10000, RZ ;  /* 0x000100003b737824 */ /* 0x000fc400078e00ff */
[----:B------:R-:W-:Y:S01]  /*3670*/  FFMA R133, R242, R133, R135 ;  /* 0x00000085f2857223 */ /* 0x000fe20000000087 */
[----:B------:R-:W-:Y:S01]  /*3680*/  SHF.L.U32 R88, R166, 0x10, RZ ;  /* 0x00000010a6587819 */ /* 0x000fe200000006ff */
[----:B------:R-:W-:Y:S01]  /*3690*/  FFMA R105, R214, R107, R109 ;  /* 0x0000006bd6697223 */ /* 0x000fe2000000006d */
[----:B------:R-:W-:Y:S01]  /*36a0*/  SHF.L.U32 R64, R156, 0x10, RZ ;  /* 0x000000109c407819 */ /* 0x000fe200000006ff */
[----:B------:R-:W-:Y:S01]  /*36b0*/  FFMA R135, R244, R137, R139 ;  /* 0x00000089f4877223 */ /* 0x000fe2000000008b */
[----:B------:R-:W-:Y:S01]  /*36c0*/  SHF.L.U32 R95, R52, 0x10, RZ ;  /* 0x00000010345f7819 */ /* 0x000fe200000006ff */
[----:B------:R-:W-:Y:S01]  /*36d0*/  @P2 FADD R2, R2, 1 ;  /* 0x3f80000002022421 */ /* 0x000fe20000000000 */
[----:B------:R-:W-:Y:S01]  /*36e0*/  FFMA R171, R171, R68, R86 ;  /* 0x00000044abab7223 */ /* 0x000fe20000000056 */
[----:B------:R-:W-:Y:S01]  /*36f0*/  @P2 FADD R101, R101, 1 ;  /* 0x3f80000065652421 */ /* 0x000fe20000000000 */
[----:B------:R-:W-:Y:S01]  /*3700*/  SHF.L.U32 R107, R201, 0x10, RZ ;  /* 0x00000010c96b7819 */ /* 0x000fe200000006ff */
[----:B------:R-:W-:Y:S01]  /*3710*/  FFMA R137, R246, R143, R145 ;  /* 0x0000008ff6897223 */ /* 0x000fe20000000091 */
[----:B------:R-:W-:Y:S01]  /*3720*/  SHF.L.U32 R109, R196, 0x10, RZ ;  /* 0x00000010c46d7819 */ /* 0x000fe200000006ff */
[----:B------:R-:W-:-:S02]  /*3730*/  IMAD.U32 R68, R26, 0x10000, RZ ;  /* 0x000100001a447824 */ /* 0x000fc400078e00ff */
[----:B------:R-:W-:Y:S01]  /*3740*/  FFMA R65, R92, R65, R67 ;  /* 0x000000415c417223 */ /* 0x000fe20000000043 */
[----:B------:R-:W-:Y:S01]  /*3750*/  SHF.L.U32 R117, R55, 0x10, RZ ;  /* 0x0000001037757819 */ /* 0x000fe200000006ff */
[----:B------:R-:W-:Y:S01]  /*3760*/  @P2 FADD R111, R111, 1 ;  /* 0x3f8000006f6f2421 */ /* 0x000fe20000000000 */
[----:B------:R-:W-:Y:S01]  /*3770*/  SHF.L.U32 R143, R42, 0x10, RZ ;  /* 0x000000102a8f7819 */ /* 0x000fe200000006ff */
[----:B------:R-:W-:Y:S01]  /*3780*/  @P2 FADD R115, R115, 1 ;  /* 0x3f80000073732421 */ /* 0x000fe20000000000 */
[----:B------:R-:W-:Y:S01]  /*3790*/  IMAD.U32 R92, R33, 0x10000, RZ ;  /* 0x00010000215c7824 */ /* 0x000fe200078e00ff */
        /* <DEDUP_REMOVED lines=24> */
[----:B------:R-:W-:Y:S01]  /*3920*/  @P2 FADD R2, R2, 1 ;  /* 0x3f80000002022421 */ /* 0x000fe20000000000 */
[----:B------:R-:W-:Y:S01]  /*3930*/  SHF.L.U32 R68, R16, 0x10, RZ ;  /* 0x0000001010447819 */ /* 0x000fe200000006ff */
[----:B------:R-:W-:Y:S01]  /*3940*/  FFMA R143, R250, R143, R145 ;  /* 0x0000008ffa8f7223 */ /* 0x000fe20000000091 */
[----:B------:R-:W-:Y:S01]  /*3950*/  SHF.L.U32 R67, R199, 0x10, RZ ;  /* 0x00000010c7437819 */ /* 0x000fe200000006ff */
[----:B------:R-:W-:Y:S01]  /*3960*/  FFMA R159, R159, R92, R94 ;  /* 0x0000005c9f9f7223 */ /* 0x000fe2000000005e */
[----:B------:R-:W-:Y:S01]  /*3970*/  SHF.L.U32 R92, R35, 0x10, RZ ;  /* 0x00000010235c7819 */ /* 0x000fe200000006ff */
[----:B------:R-:W0:Y:S01]  /*3980*/  LDC.U8 R145, c[0x0][0x404] ;  /* 0x00010100ff917b82 */ /* 0x000e220000000000 */
[----:B------:R-:W-:-:S02]  /*3990*/  IMAD.U32 R117, R44, 0x10000, RZ ;  /* 0x000100002c757824 */ /* 0x000fc400078e00ff */
[----:B------:R-:W-:Y:S01]  /*39a0*/  @P2 FADD R115, R115, 1 ;  /* 0x3f80000073732421 */ /* 0x000fe20000000000 */
[----:B------:R-:W-:Y:S01]  /*39b0*/  FFMA R113, R218, R113, R95 ;  /* 0x00000071da717223 */ /* 0x000fe2000000005f */
[----:B------:R-:W-:Y:S02]  /*39c0*/  IMAD.U32 R90, R146, 0x10000, RZ ;  /* 0x00010000925a7824 */ /* 0x000fe400078e00ff */
        /* <DEDUP_REMOVED lines=10> */
[----:B------:R-:W-:-:S02]  /*3a70*/  IMAD.U32 R117, R193, 0x10000, RZ ;  /* 0x00010000c1757824 */ /* 0x000fc400078e00ff */
[----:B------:R-:W-:Y:S01]  /*3a80*/  FFMA R169, R169, R88, R90 ;  /* 0x00000058a9a97223 */ /* 0x000fe2000000005a */
[----:B------:R-:W-:Y:S01]  /*3a90*/  SHF.L.U32 R88, R150, 0x10, RZ ;  /* 0x0000001096587819 */ /* 0x000fe200000006ff */
[----:B------:R-:W-:Y:S01]  /*3aa0*/  FFMA R185, R185, R68, R86 ;  /* 0x00000044b9b97223 */ /* 0x000fe20000000056 */
[----:B------:R-:W-:Y:S01]  /*3ab0*/  SHF.L.U32 R64, R140, 0x10, RZ ;  /* 0x000000108c407819 */ /* 0x000fe200000006ff */
[----:B------:R-:W-:Y:S01]  /*3ac0*/  FFMA R67, R224, R67, R95 ;  /* 0x00000043e0437223 */ /* 0x000fe2000000005f */
        /* <DEDUP_REMOVED lines=19> */
[----:B------:R-:W-:Y:S01]  /*3c00*/  FFMA R177, R177, R88, R90 ;  /* 0x00000058b1b17223 */ /* 0x000fe2000000005a */
[----:B------:R-:W-:-:S02]  /*3c10*/  IMAD.U32 R88, R138, 0x10000, RZ ;  /* 0x000100008a587824 */ /* 0x000fc400078e00ff */
[----:B------:R-:W-:Y:S01]  /*3c20*/  FFMA R215, R215, R68, R86 ;  /* 0x00000044d7d77223 */ /* 0x000fe20000000056 */
[----:B------:R-:W-:Y:S01]  /*3c30*/  FFMA R129, R236, R129, R131 ;  /* 0x00000081ec817223 */ /* 0x000fe20000000083 */
[----:B------:R-:W-:Y:S02]  /*3c40*/  IMAD.U32 R64, R128, 0x10000, RZ ;  /* 0x0001000080407824 */ /* 0x000fe400078e00ff */
        /* <DEDUP_REMOVED lines=10> */
[----:B------:R-:W-:-:S02]  /*3cf0*/  IMAD.U32 R86, R4, 0x10000, RZ ;  /* 0x0001000004567824 */ /* 0x000fc400078e00ff */
[----:B------:R-:W-:Y:S01]  /*3d00*/  @P2 FADD R68, R68, 1 ;  /* 0x3f80000044442421 */ /* 0x000fe20000000000 */
[----:B------:R-:W-:Y:S01]  /*3d10*/  FFMA R95, R240, R95, R131 ;  /* 0x0000005ff05f7223 */ /* 0x000fe20000000083 */
[----:B0-----:R-:W-:Y:S01]  /*3d20*/  ISETP.NE.AND P1, PT, R145, RZ, PT ;  /* 0x000000ff9100720c */ /* 0x001fe20003f25270 */
[----:B------:R-:W-:Y:S01]  /*3d30*/  IMAD.U32 R94, R23, 0x10000, RZ ;  /* 0x00010000175e7824 */ /* 0x000fe200078e00ff */
[----:B------:R-:W-:Y:S01]  /*3d40*/  SHF.L.U32 R131, R184, 0x10, RZ ;  /* 0x00000010b8837819 */ /* 0x000fe200000006ff */
[----:B------:R-:W-:Y:S01]  /*3d50*/  @P2 FADD R92, R92, 1 ;  /* 0x3f8000005c5c2421 */ /* 0x000fe20000000000 */
[----:B------:R-:W-:Y:S01]  /*3d60*/  FFMA R183, R183, R88, R90 ;  /* 0x00000058b7b77223 */ /* 0x000fe2000000005a */
[----:B------:R-:W-:Y:S01]  /*3d70*/  SHF.L.U32 R88, R134, 0x10, RZ ;  /* 0x0000001086587819 */ /* 0x000fe200000006ff */
[----:B------:R-:W-:Y:S01]  /*3d80*/  IMAD.U32 R147, R182, 0x10000, RZ ;  /* 0x00010000b6937824 */ /* 0x000fe200078e00ff */
        /* <DEDUP_REMOVED lines=19> */
[----:B------:R-:W-:Y:S01]  /*3ec0*/  @P2 FADD R92, R92, 1 ;  /* 0x3f8000005c5c2421 */ /* 0x000fe20000000000 */
[----:B------:R-:W-:Y:S01]  /*3ed0*/  FFMA R213, R213, R88, R90 ;  /* 0x00000058d5d57223 */ /* 0x000fe2000000005a */
[----:B------:R-:W-:Y:S01]  /*3ee0*/  SHF.L.U32 R88, R118, 0x10, RZ ;  /* 0x0000001076587819 */ /* 0x000fe200000006ff */
[----:B------:R-:W-:Y:S01]  /*3ef0*/  @P2 FADD R2, R2, 1 ;  /* 0x3f80000002022421 */ /* 0x000fe20000000000 */
[----:B------:R-:W-:Y:S01]  /*3f00*/  SHF.L.U32 R64, R108, 0x10, RZ ;  /* 0x000000106c407819 */ /* 0x000fe200000006ff */
[----:B------:R-:W-:Y:S01]  /*3f10*/  FFMA R227, R227, R68, R86 ;  /* 0x00000044e3e37223 */ /* 0x000fe20000000056 */
[----:B------:R-:W-:Y:S01]  /*3f20*/  LOP3.LUT R149, R70, 0xffffff00, RZ, 0xc0, !PT ;  /* 0xffffff0046957812 */ /* 0x000fe200078ec0ff */
[----:B-----5:R-:W-:Y:S01]  /*3f30*/  @P1 FMUL R141, R141, R100 ;  /* 0x000000648d8d1220 */ /* 0x020fe20000400000 */
[----:B------:R-:W-:Y:S01]  /*3f40*/  SHF.L.U32 R70, R112, 0x10, RZ ;  /* 0x0000001070467819 */ /* 0x000fe200000006ff */
[----:B------:R-:W-:Y:S01]  /*3f50*/  FFMA R73, R73, R92, R94 ;  /* 0x0000005c49497223 */ /* 0x000fe2000000005e */
[-C--:B------:R-:W-:Y:S01]  /*3f60*/  @P1 FMUL R91, R91, R100.reuse ;  /* 0x000000645b5b1220 */ /* 0x080fe20000400000 */
[----:B------:R-:W-:Y:S01]  /*3f70*/  IMAD.U32 R92, R19, 0x10000, RZ ;  /* 0x00010000135c7824 */ /* 0x000fe200078e00ff */
        /* <DEDUP_REMOVED lines=34> */
[----:B------:R-:W-:Y:S01]  /*41a0*/  IMAD.U32 R90, R106, 0x10000, RZ ;  /* 0x000100006a5a7824 */ /* 0x000fe200078e00ff */
[----:B------:R-:W-:Y:S01]  /*41b0*/  LOP3.LUT R113, R80, 0xffffff00, RZ, 0xc0, !PT ;  /* 0xffffff0050717812 */ /* 0x000fe200078ec0ff */
        /* <DEDUP_REMOVED lines=16> */
[----:B------:R-:W-:Y:S01]  /*42c0*/  @P2 FADD R92, R92, 1 ;  /* 0x3f8000005c5c2421 */ /* 0x000fe20000000000 */
[----:B------:R-:W-:Y:S01]  /*42d0*/  PRMT R129, R129, 0x7104, RZ ;  /* 0x0000710481817816 */ /* 0x000fe200000000ff */
        /* <DEDUP_REMOVED lines=25> */
[----:B------:R-:W-:Y:S01]  /*4470*/  LOP3.LUT R91, R78, 0xffffff00, RZ, 0xc0, !PT ;  /* 0xffffff004e5b7812 */ /* 0x000fe200078ec0ff */
[----:B------:R-:W-:Y:S01]  /*4480*/  FFMA R77, R77, R92, R94 ;  /* 0x0000005c4d4d7223 */ /* 0x000fe2000000005e */
        /* <DEDUP_REMOVED lines=25> */
[-C--:B------:R-:W-:Y:S01]  /*4620*/  @P1 FMUL R229, R229, R100.reuse ;  /* 0x00000064e5e51220 */ /* 0x080fe20000400000 */
[----:B------:R-:W-:Y:S01]  /*4630*/  SHF.L.U32 R65, R65, 0x18, RZ ;  /* 0x0000001841417819 */ /* 0x000fe200000006ff */
[-C--:B------:R-:W-:Y:S01]  /*4640*/  @P1 FMUL R159, R159, R100.reuse ;  /* 0x000000649f9f1220 */ /* 0x080fe20000400000 */
[----:B------:R-:W-:Y:S01]  /*4650*/  F2FP.SATFINITE.E4M3.F32.PACK_AB_MERGE_C R81, RZ, R81, RZ ;  /* 0x00000051ff51723e */ /* 0x000fe200048070ff */
[-C--:B------:R-:W-:Y:S01]  /*4660*/  @P1 FMUL R85, R85, R100.reuse ;  /* 0x0000006455551220 */ /* 0x080fe20000400000 */
[----:B------:R-:W-:Y:S01]  /*4670*/  LOP3.LUT R84, R90, 0xff0000, R93, 0xf8, !PT ;  /* 0x00ff00005a547812 */ /* 0x000fe200078ef85d */
[-C--:B------:R-:W-:Y:S01]  /*4680*/  @P1 FMUL R105, R105, R100.reuse ;  /* 0x0000006469691220 */ /* 0x080fe20000400000 */
[----:B------:R-:W-:Y:S01]  /*4690*/  SHF.L.U32 R71, R71, 0x10, RZ ;  /* 0x0000001047477819 */ /* 0x000fe200000006ff */
[----:B------:R-:W-:Y:S01]  /*46a0*/  IMAD.SHL.U32 R81, R81, 0x100, RZ ;  /* 0x0000010051517824 */ /* 0x000fe200078e00ff */
[----:B------:R-:W-:Y:S01]  /*46b0*/  F2FP.SATFINITE.E4M3.F32.PACK_AB_MERGE_C R115, RZ, R115, RZ ;  /* 0x00000073ff73723e */ /* 0x000fe200048070ff */
        /* <DEDUP_REMOVED lines=21> */
[----:B------:R-:W-:Y:S01]  /*4810*/  LOP3.LUT R245, R84, R65, RZ, 0xfc, !PT ;  /* 0x0000004154f57212 */ /* 0x000fe200078efcff */
[----:B------:R-:W-:Y:S01]  /*4820*/  IMAD.SHL.U32 R169, R169, 0x100, RZ ;  /* 0x00000100a9a97824 */ /* 0x000fe200078e00ff */
[----:B------:R-:W-:Y:S01]  /*4830*/  LOP3.LUT R82, R115, 0xff, RZ, 0xc0, !PT ;  /* 0x000000ff73527812 */ /* 0x000fe200078ec0ff */
[----:B------:R-:W0:Y:S01]  /*4840*/  LDC.64 R64, c[0x0][0x3c8] ;  /* 0x0000f200ff407b82 */ /* 0x000e220000000a00 */
        /* <DEDUP_REMOVED lines=17> */
[----:B------:R-:W-:Y:S02]  /*4960*/  LOP3.LUT R244, R72, 0xffff, R81, 0xf8, !PT ;  /* 0x0000ffff48f47812 */ /* 0x000fe400078ef851 */
[----:B------:R-:W-:Y:S02]  /*4970*/  LOP3.LUT R82, R171, 0xff, RZ, 0xc0, !PT ;  /* 0x000000ffab527812 */ /* 0x000fe400078ec0ff */
[----:B------:R-:W-:Y:S02]  /*4980*/  F2FP.SATFINITE.E4M3.F32.PACK_AB_MERGE_C R175, RZ, R175, RZ ;  /* 0x000000afffaf723e */ /* 0x000fe400048070ff */
[----:B------:R-:W-:Y:S02]  /*4990*/  LOP3.LUT R78, R141, 0xffff, R78, 0xf8, !PT ;  /* 0x0000ffff8d4e7812 */ /* 0x000fe400078ef84e */
[----:B------:R-:W-:Y:S02]  /*49a0*/  LOP3.LUT R80, R101, 0xff, RZ, 0xc0, !PT ;  /* 0x000000ff65507812 */ /* 0x000fe400078ec0ff */
[----:B------:R-:W-:-:S02]  /*49b0*/  SHF.L.U32 R103, R103, 0x8, RZ ;  /* 0x0000000867677819 */ /* 0x000fc400000006ff */
[----:B------:R-:W-:Y:S02]  /*49c0*/  LOP3.LUT R72, R133, 0xff, RZ, 0xc0, !PT ;  /* 0x000000ff85487812 */ /* 0x000fe400078ec0ff */
[----:B------:R-:W-:Y:S02]  /*49d0*/  SHF.L.U32 R135, R135, 0x8, RZ ;  /* 0x0000000887877819 */ /* 0x000fe400000006ff */
[----:B------:R-:W-:Y:S02]  /*49e0*/  LOP3.LUT R88, R2, 0xff00, R111, 0xf8, !PT ;  /* 0x0000ff0002587812 */ /* 0x000fe400078ef86f */
[----:B------:R-:W-:Y:S02]  /*49f0*/  F2FP.SATFINITE.E4M3.F32.PACK_AB_MERGE_C R109, RZ, R109, RZ ;  /* 0x0000006dff6d723e */ /* 0x000fe400048070ff */
        /* <DEDUP_REMOVED lines=11> */
[----:B------:R-:W-:Y:S02]  /*4ab0*/  SHF.L.U32 R175, R175, 0x10, RZ ;  /* 0x00000010afaf7819 */ /* 0x000fe400000006ff */
[----:B------:R-:W-:Y:S02]  /*4ac0*/  F2FP.SATFINITE.E4M3.F32.PACK_AB_MERGE_C R77, RZ, R77, RZ ;  /* 0x0000004dff4d723e */ /* 0x000fe400048070ff */
[----:B------:R-:W-:-:S02]  /*4ad0*/  LOP3.LUT R240, R80, 0xffff, R103, 0xf8, !PT ;  /* 0x0000ffff50f07812 */ /* 0x000fc400078ef867 */
[----:B------:R-:W-:Y:S01]  /*4ae0*/  LOP3.LUT R236, R72, 0xffff, R135, 0xf8, !PT ;  /* 0x0000ffff48ec7812 */ /* 0x000fe200078ef887 */
[----:B------:R-:W-:Y:S01]  /*4af0*/  IMAD.U32 R77, R77, 0x10000, RZ ;  /* 0x000100004d4d7824 */ /* 0x000fe200078e00ff */
[----:B------:R-:W-:Y:S02]  /*4b00*/  F2FP.SATFINITE.E4M3.F32.PACK_AB_MERGE_C R121, RZ, R121, RZ ;  /* 0x00000079ff79723e */ /* 0x000fe400048070ff */
[----:B------:R-:W-:Y:S02]  /*4b10*/  LOP3.LUT R76, R78, 0xff, RZ, 0xc0, !PT ;  /* 0x000000ff4e4c7812 */ /* 0x000fe400078ec0ff */
[----:B------:R-:W-:Y:S01]  /*4b20*/  F2FP.SATFINITE.E4M3.F32.PACK_AB_MERGE_C R117, RZ, R117, RZ ;  /* 0x00000075ff75723e */ /* 0x000fe200048070ff */
[----:B------:R-:W-:Y:S01]  /*4b30*/  IMAD.U32 R121, R121, 0x10000, RZ ;  /* 0x0001000079797824 */ /* 0x000fe200078e00ff */
[----:B------:R-:W-:Y:S02]  /*4b40*/  SHF.L.U32 R109, R109, 0x10, RZ ;  /* 0x000000106d6d7819 */ /* 0x000fe400000006ff */
[----:B------:R-:W-:-:S02]  /*4b50*/  F2FP.SATFINITE.E4M3.F32.PACK_AB_MERGE_C R167, RZ, R167, RZ ;  /* 0x000000a7ffa7723e */ /* 0x000fc400048070ff */
[----:B------:R-:W-:Y:S02]  /*4b60*/  F2FP.SATFINITE.E4M3.F32.PACK_AB_MERGE_C R223, RZ, R223, RZ ;  /* 0x000000dfffdf723e */ /* 0x000fe400048070ff */
[----:B------:R-:W-:Y:S01]  /*4b70*/  F2FP.SATFINITE.E4M3.F32.PACK_AB_MERGE_C R83, RZ, R83, RZ ;  /* 0x00000053ff53723e */ /* 0x000fe200048070ff */
[----:B------:R-:W-:Y:S01]  /*4b80*/  IMAD.U32 R167, R167, 0x10000, RZ ;  /* 0x00010000a7a77824 */ /* 0x000fe200078e00ff */
[----:B------:R-:W-:Y:S02]  /*4b90*/  LOP3.LUT R67, R67, 0xffff, RZ, 0xc0, !PT ;  /* 0x0000ffff43437812 */ /* 0x000fe400078ec0ff */
[----:B------:R-:W-:Y:S02]  /*4ba0*/  F2FP.SATFINITE.E4M3.F32.PACK_AB_MERGE_C R229, RZ, R229, RZ ;  /* 0x000000e5ffe5723e */ /* 0x000fe400048070ff */
[----:B------:R-:W-:Y:S02]  /*4bb0*/  LOP3.LUT R80, R155, 0xff, RZ, 0xc0, !PT ;  /* 0x000000ff9b507812 */ /* 0x000fe400078ec0ff */
[----:B------:R-:W-:-:S02]  /*4bc0*/  SHF.L.U32 R153, R153, 0x8, RZ ;  /* 0x0000000899997819 */ /* 0x000fc400000006ff */
[----:B------:R-:W-:Y:S02]  /*4bd0*/  LOP3.LUT R72, R219, 0xff, RZ, 0xc0, !PT ;  /* 0x000000ffdb487812 */ /* 0x000fe400078ec0ff */
[----:B------:R-:W-:Y:S02]  /*4be0*/  SHF.L.U32 R221, R221, 0x8, RZ ;  /* 0x00000008dddd7819 */ /* 0x000fe400000006ff */
[----:B------:R-:W-:Y:S02]  /*4bf0*/  F2FP.SATFINITE.E4M3.F32.PACK_AB_MERGE_C R159, RZ, R159, RZ ;  /* 0x0000009fff9f723e */ /* 0x000fe400048070ff */
[----:B------:R-:W-:Y:S02]  /*4c00*/  LOP3.LUT R78, R2, 0xff00, R139, 0xf8, !PT ;  /* 0x0000ff00024e7812 */ /* 0x000fe400078ef88b */
[----:B------:R-:W-:Y:S02]  /*4c10*/  F2FP.SATFINITE.E4M3.F32.PACK_AB_MERGE_C R85, RZ, R85, RZ ;  /* 0x00000055ff55723e */ /* 0x000fe400048070ff */
[----:B------:R-:W-:-:S02]  /*4c20*/  F2FP.SATFINITE.E4M3.F32.PACK_AB_MERGE_C R105, RZ, R105, RZ ;  /* 0x00000069ff69723e */ /* 0x000fc400048070ff */
[----:B------:R-:W-:Y:S02]  /*4c30*/  F2FP.SATFINITE.E4M3.F32.PACK_AB_MERGE_C R137, RZ, R137, RZ ;  /* 0x00000089ff89723e */ /* 0x000fe400048070ff */
[----:B------:R-:W-:Y:S02]  /*4c40*/  PRMT R161, R161, 0x7104, RZ ;  /* 0x00007104a1a17816 */ /* 0x000fe400000000ff */
[----:B------:R-:W-:Y:S02]  /*4c50*/  PRMT R213, R213, 0x7104, RZ ;  /* 0x00007104d5d57816 */ /* 0x000fe400000000ff */
[----:B------:R-:W-:Y:S02]  /*4c60*/  F2FP.SATFINITE.E4M3.F32.PACK_AB_MERGE_C R87, RZ, R87, RZ ;  /* 0x00000057ff57723e */ /* 0x000fe400048070ff */
        /* <DEDUP_REMOVED lines=16> */
[----:B------:R-:W-:Y:S02]  /*4d70*/  LOP3.LUT R117, R117, 0xffff, RZ, 0xc0, !PT ;  /* 0x0000ffff75757812 */ /* 0x000fe400078ec0ff */
[----:B------:R-:W-:Y:S02]  /*4d80*/  LOP3.LUT R82, R88, 0xff0000, R109, 0xf8, !PT ;  /* 0x00ff000058527812 */ /* 0x000fe400078ef86d */
[----:B------:R-:W-:Y:S01]  /*4d90*/  LOP3.LUT R223, R223, 0xffff, RZ, 0xc0, !PT ;  /* 0x0000ffffdfdf7812 */ /* 0x000fe200078ec0ff */
[----:B------:R-:W-:Y:S01]  /*4da0*/  IMAD.SHL.U32 R117, R117, 0x1000000, RZ ;  /* 0x0100000075757824 */ /* 0x000fe200078e00ff */
[----:B------:R-:W-:-:S02]  /*4db0*/  LOP3.LUT R83, R83, 0xffff, RZ, 0xc0, !PT ;  /* 0x0000ffff53537812 */ /* 0x000fc400078ec0ff */
[----:B------:R-:W-:Y:S01]  /*4dc0*/  SHF.L.U32 R67, R67, 0x18, RZ ;  /* 0x0000001843437819 */ /* 0x000fe200000006ff */
[----:B------:R-:W-:Y:S01]  /*4dd0*/  IMAD.SHL.U32 R223, R223, 0x1000000, RZ ;  /* 0x01000000dfdf7824 */ /* 0x000fe200078e00ff */
[----:B------:R-:W-:Y:S01]  /*4de0*/  LOP3.LUT R229, R229, 0xffff, RZ, 0xc0, !PT ;  /* 0x0000ffffe5e57812 */ /* 0x000fe200078ec0ff */
[----:B------:R-:W-:Y:S01]  /*4df0*/  IMAD.SHL.U32 R83, R83, 0x1000000, RZ ;  /* 0x0100000053537824 */ /* 0x000fe200078e00ff */
[----:B------:R-:W-:Y:S02]  /*4e00*/  LOP3.LUT R80, R80, 0xffff, R153, 0xf8, !PT ;  /* 0x0000ffff50507812 */ /* 0x000fe400078ef899 */
[----:B------:R-:W-:Y:S01]  /*4e10*/  LOP3.LUT R72, R72, 0xffff, R221, 0xf8, !PT ;  /* 0x0000ffff48487812 */ /* 0x000fe200078ef8dd */
[----:B------:R-:W-:Y:S01]  /*4e20*/  IMAD.SHL.U32 R229, R229, 0x1000000, RZ ;  /* 0x01000000e5e57824 */ /* 0x000fe200078e00ff */
[----:B------:R-:W-:Y:S02]  /*4e30*/  SHF.L.U32 R159, R159, 0x10, RZ ;  /* 0x000000109f9f7819 */ /* 0x000fe400000006ff */
[----:B------:R-:W-:-:S02]  /*4e40*/  SHF.L.U32 R85, R85, 0x10, RZ ;  /* 0x0000001055557819 */ /* 0x000fc400000006ff */
[----:B------:R-:W-:Y:S02]  /*4e50*/  SHF.L.U32 R105, R105, 0x10, RZ ;  /* 0x0000001069697819 */ /* 0x000fe400000006ff */
[----:B------:R-:W-:Y:S02]  /*4e60*/  SHF.L.U32 R137, R137, 0x10, RZ ;  /* 0x0000001089897819 */ /* 0x000fe400000006ff */
[----:B------:R-:W-:Y:S02]  /*4e70*/  LOP3.LUT R76, R76, 0xff00, R161, 0xf8, !PT ;  /* 0x0000ff004c4c7812 */ /* 0x000fe400078ef8a1 */
[----:B------:R-:W-:Y:S02]  /*4e80*/  LOP3.LUT R68, R68, 0xff00, R213, 0xf8, !PT ;  /* 0x0000ff0044447812 */ /* 0x000fe400078ef8d5 */
[----:B------:R-:W-:Y:S02]  /*4e90*/  LOP3.LUT R87, R87, 0xffff, RZ, 0xc0, !PT ;  /* 0x0000ffff57577812 */ /* 0x000fe400078ec0ff */
[----:B------:R-:W-:-:S02]  /*4ea0*/  LOP3.LUT R2, R2, 0xff00, R225, 0xf8, !PT ;  /* 0x0000ff0002027812 */ /* 0x000fc400078ef8e1 */
[----:B------:R-:W-:Y:S02]  /*4eb0*/  LOP3.LUT R107, R107, 0xffff, RZ, 0xc0, !PT ;  /* 0x0000ffff6b6b7812 */ /* 0x000fe400078ec0ff */
[----:B------:R-:W-:Y:S02]  /*4ec0*/  SHF.L.U32 R123, R123, 0x10, RZ ;  /* 0x000000107b7b7819 */ /* 0x000fe400000006ff */
[----:B------:R-:W-:Y:S02]  /*4ed0*/  LOP3.LUT R131, R131, 0xffff, RZ, 0xc0, !PT ;  /* 0x0000ffff83837812 */ /* 0x000fe400078ec0ff */
[----:B------:R-:W-:Y:S02]  /*4ee0*/  SHF.L.U32 R151, R151, 0x10, RZ ;  /* 0x0000001097977819 */ /* 0x000fe400000006ff */
[----:B------:R-:W-:Y:S02]  /*4ef0*/  LOP3.LUT R157, R157, 0xffff, RZ, 0xc0, !PT ;  /* 0x0000ffff9d9d7812 */ /* 0x000fe400078ec0ff */
[----:B------:R-:W-:-:S02]  /*4f00*/  LOP3.LUT R173, R173, 0xffff, RZ, 0xc0, !PT ;  /* 0x0000ffffadad7812 */ /* 0x000fc400078ec0ff */
[----:B------:R-:W-:Y:S02]  /*4f10*/  LOP3.LUT R211, R211, 0xffff, RZ, 0xc0, !PT ;  /* 0x0000ffffd3d37812 */ /* 0x000fe400078ec0ff */
[----:B------:R-:W-:Y:S02]  /*4f20*/  SHF.L.U32 R217, R217, 0x10, RZ ;  /* 0x00000010d9d97819 */ /* 0x000fe400000006ff */
[----:B------:R-:W-:Y:S02]  /*4f30*/  SHF.L.U32 R79, R79, 0x10, RZ ;  /* 0x000000104f4f7819 */ /* 0x000fe400000006ff */
[----:B------:R-:W-:Y:S02]  /*4f40*/  LOP3.LUT R95, R95, 0xffff, RZ, 0xc0, !PT ;  /* 0x0000ffff5f5f7812 */ /* 0x000fe400078ec0ff */
[----:B------:R-:W-:Y:S02]  /*4f50*/  LOP3.LUT R165, R165, 0xffff, RZ, 0xc0, !PT ;  /* 0x0000ffffa5a57812 */ /* 0x000fe400078ec0ff */
[----:B------:R-:W-:-:S02]  /*4f60*/  LOP3.LUT R181, R181, 0xffff, RZ, 0xc0, !PT ;  /* 0x0000ffffb5b57812 */ /* 0x000fc400078ec0ff */
[----:B------:R-:W-:Y:S02]  /*4f70*/  LOP3.LUT R75, R75, 0xffff, RZ, 0xc0, !PT ;  /* 0x0000ffff4b4b7812 */ /* 0x000fe400078ec0ff */
[----:B------:R-:W-:Y:S02]  /*4f80*/  LOP3.LUT R241, R82, R67, RZ, 0xfc, !PT ;  /* 0x0000004352f17212 */ /* 0x000fe400078efcff */
[----:B------:R-:W-:Y:S02]  /*4f90*/  LOP3.LUT R238, R80, 0xff0000, R159, 0xf8, !PT ;  /* 0x00ff000050ee7812 */ /* 0x000fe400078ef89f */
[----:B------:R-:W-:Y:S02]  /*4fa0*/  LOP3.LUT R230, R72, 0xff0000, R77, 0xf8, !PT ;  /* 0x00ff000048e67812 */ /* 0x000fe400078ef84d */
[----:B------:R-:W-:Y:S02]  /*4fb0*/  LEA R67, R99, R66, 0xb ;  /* 0x0000004263437211 */ /* 0x000fe400078e58ff */
[----:B------:R-:W-:-:S02]  /*4fc0*/  LOP3.LUT R244, R244, 0xff0000, R85, 0xf8, !PT ;  /* 0x00ff0000f4f47812 */ /* 0x000fc400078ef855 */
[----:B------:R-:W-:Y:S01]  /*4fd0*/  LOP3.LUT R240, R240, 0xff0000, R105, 0xf8, !PT ;  /* 0x00ff0000f0f07812 */ /* 0x000fe200078ef869 */
[----:B0-----:R-:W-:Y:S01]  /*4fe0*/  IMAD.WIDE.U32 R64, R67, 0x8, R64 ;  /* 0x0000000843407825 */ /* 0x001fe200078e0040 */
[----:B------:R-:W-:Y:S02]  /*4ff0*/  LOP3.LUT R242, R242, 0xff0000, R121, 0xf8, !PT ;  /* 0x00ff0000f2f27812 */ /* 0x000fe400078ef879 */
[----:B------:R-:W-:Y:S02]  /*5000*/  LOP3.LUT R236, R236, 0xff0000, R137, 0xf8, !PT ;  /* 0x00ff0000ecec7812 */ /* 0x000fe400078ef889 */
[----:B------:R-:W-:Y:S02]  /*5010*/  SHF.L.U32 R87, R87, 0x18, RZ ;  /* 0x0000001857577819 */ /* 0x000fe400000006ff */
[----:B------:R-:W-:Y:S02]  /*5020*/  SHF.L.U32 R107, R107, 0x18, RZ ;  /* 0x000000186b6b7819 */ /* 0x000fe400000006ff */
[----:B------:R-:W-:-:S02]  /*5030*/  LOP3.LUT R80, R86, 0xff0000, R123, 0xf8, !PT ;  /* 0x00ff000056507812 */ /* 0x000fc400078ef87b */
[----:B------:R-:W-:Y:S02]  /*5040*/  SHF.L.U32 R131, R131, 0x18, RZ ;  /* 0x0000001883837819 */ /* 0x000fe400000006ff */
[----:B------:R-:W-:Y:S02]  /*5050*/  LOP3.LUT R74, R78, 0xff0000, R151, 0xf8, !PT ;  /* 0x00ff00004e4a7812 */ /* 0x000fe400078ef897 */
[----:B------:R-:W-:Y:S02]  /*5060*/  SHF.L.U32 R157, R157, 0x18, RZ ;  /* 0x000000189d9d7819 */ /* 0x000fe400000006ff */
[----:B------:R-:W-:Y:S02]  /*5070*/  LOP3.LUT R72, R76, 0xff0000, R167, 0xf8, !PT ;  /* 0x00ff00004c487812 */ /* 0x000fe400078ef8a7 */
        /* <DEDUP_REMOVED lines=31> */
.L_x_12319:
        /* <DEDUP_REMOVED lines=150> */
[----:B------:R-:W-:Y:S01]  /*5bd0*/  SHF.L.U32 R87, R208, 0x10, RZ ;  /* 0x00000010d0577819 */ /* 0x000fe200000006ff */
[----:B------:R-:W-:Y:S01]  /*5be0*/  FFMA R67, R2, R67, R69 ;  /* 0x0000004302437223 */ /* 0x000fe20000000045 */
        /* <DEDUP_REMOVED lines=75> */
[----:B------:R-:W-:Y:S01]  /*60a0*/  FFMA R230, R230, R107, R109 ;  /* 0x0000006be6e67223 */ /* 0x000fe2000000006d */
        /* <DEDUP_REMOVED lines=25> */
[----:B------:R-:W-:Y:S01]  /*6240*/  FFMA R238, R238, R111, R113 ;  /* 0x0000006feeee7223 */ /* 0x000fe20000000071 */
[----:B------:R-:W-:Y:S01]  /*6250*/  IMAD.U32 R107, R40, 0x10000, RZ ;  /* 0x00010000286b7824 */ /* 0x000fe200078e00ff */
[----:B------:R-:W-:Y:S01]  /*6260*/  SHF.L.U32 R111, R186, 0x10, RZ ;  /* 0x00000010ba6f7819 */ /* 0x000fe200000006ff */
[----:B------:R-:W-:Y:S01]  /*6270*/  FFMA R105, R240, R115, R117 ;  /* 0x00000073f0697223 */ /* 0x000fe20000000075 */
[----:B------:R-:W-:Y:S01]  /*6280*/  SHF.L.U32 R64, R20, 0x10, RZ ;  /* 0x0000001014407819 */ /* 0x000fe200000006ff */
[----:B------:R-:W-:Y:S01]  /*6290*/  FFMA R83, R83, R86, R92 ;  /* 0x0000005653537223 */ /* 0x000fe2000000005c */
        /* <DEDUP_REMOVED lines=10> */
[----:B------:R-:W-:Y:S01]  /*6340*/  IMAD.U32 R2, R26, 0x10000, RZ ;  /* 0x000100001a027824 */ /* 0x000fe200078e00ff */
[----:B------:R-:W-:Y:S01]  /*6350*/  FMNMX3 R98, R98, |R230|, |R95|, !PT ;  /* 0x400000e662627276 */ /* 0x000fe2000780045f */
        /* <DEDUP_REMOVED lines=16> */
[----:B------:R-:W-:Y:S01]  /*6460*/  @P2 FADD R119, R119, 1 ;  /* 0x3f80000077772421 */ /* 0x000fe20000000000 */
[----:B------:R-:W-:Y:S01]  /*6470*/  IMAD.U32 R115, R182, 0x10000, RZ ;  /* 0x00010000b6737824 */ /* 0x000fe200078e00ff */
[----:B------:R-:W-:Y:S01]  /*6480*/  SHF.L.U32 R86, R166, 0x10, RZ ;  /* 0x00000010a6567819 */ /* 0x000fe200000006ff */
[----:B------:R-:W-:Y:S01]  /*6490*/  FFMA R159, R159, R212, R216 ;  /* 0x000000d49f9f7223 */ /* 0x000fe200000000d8 */
[----:B------:R-:W-:Y:S01]  /*64a0*/  FMNMX3 R98, R98, |R238|, |R105|, !PT ;  /* 0x400000ee62627276 */ /* 0x000fe20007800469 */
        /* <DEDUP_REMOVED lines=24> */
[----:B------:R-:W-:-:S02]  /*6630*/  IMAD.U32 R220, R164, 0x10000, RZ ;  /* 0x00010000a4dc7824 */ /* 0x000fc400078e00ff */
[----:B------:R-:W-:Y:S01]  /*6640*/  FFMA R167, R167, R212, R216 ;  /* 0x000000d4a7a77223 */ /* 0x000fe200000000d8 */
        /* <DEDUP_REMOVED lines=10> */
[----:B------:R-:W-:Y:S01]  /*66f0*/  IMAD.U32 R64, R14, 0x10000, RZ ;  /* 0x000100000e407824 */ /* 0x000fe200078e00ff */
[----:B------:R-:W-:Y:S01]  /*6700*/  FMNMX3 R98, R98, |R151|, |R83|, !PT ;  /* 0x4000009762627276 */ /* 0x000fe20007800453 */
[----:B------:R-:W-:Y:S01]  /*6710*/  @P2 FADD R2, R2, 1 ;  /* 0x3f80000002022421 */ /* 0x000fe20000000000 */
[----:B------:R-:W-:Y:S01]  /*6720*/  FFMA R169, R169, R86, R92 ;  /* 0x00000056a9a97223 */ /* 0x000fe2000000005c */
        /* <DEDUP_REMOVED lines=408> */
.L_x_12320:
        /* <DEDUP_REMOVED lines=8> */
.L_x_12303:
        /* <DEDUP_REMOVED lines=38> */
.L_x_12329:
[----:B------:R-:W-:Y:S02]  /*8390*/  ISETP.NE.AND P0, PT, R3, RZ, PT ;  /* 0x000000ff0300720c */ /* 0x000fe40003f05270 */
[----:B---3--:R-:W-:-:S11]  /*83a0*/  FMNMX R7, R5, R4, !PT ;  /* 0x0000000405077209 */ /* 0x008fd60007800000 */
[----:B------:R-:W-:Y:S05]  /*83b0*/  @P0 BRA `(.L_x_12323) ;  /* 0x0000000000080947 */ /* 0x000fea0003800000 */
[----:B--2---:R-:W2:Y:S02]  /*83c0*/  LDC.64 R4, c[0x0][0x3f8] ;  /* 0x0000fe00ff047b82 */ /* 0x004ea40000000a00 */
[----:B--2---:R3:W-:Y:S02]  /*83d0*/  REDG.E.MAX.S32.STRONG.GPU desc[UR8][R4.64], R7 ;  /* 0x000000070400798e */ /* 0x0047e4000d12e308 */
.L_x_12323:
[----:B------:R-:W-:Y:S05]  /*83e0*/  BSYNC B0 ;  /* 0x0000000000007941 */ /* 0x000fea0003800000 */
.L_x_12322:
        /* <DEDUP_REMOVED lines=12> */
[----:B0123--:R-:W-:Y:S05]  /*84b0*/  CALL.REL.NOINC `($__internal_224_$__cuda_sm20_rcp_rn_f32_slowpath) ;  /* 0x00000000005c7944 */ /* 0x00ffea0003c00000 */
[----:B------:R-:W-:Y:S01]  /*84c0*/  MOV R5, R0 ;  /* 0x0000000000057202 */ /* 0x000fe20000000f00 */
[----:B------:R-:W-:Y:S06]  /*84d0*/  BRA `(.L_x_12326) ;  /* 0x0000000000107947 */ /* 0x000fec0003800000 */
.L_x_12325:
[----:B--23--:R-:W2:Y:S02]  /*84e0*/  MUFU.RCP R5, R100 ;  /* 0x0000006400057308 */ /* 0x00cea40000001000 */
[----:B--2---:R-:W-:-:S04]  /*84f0*/  FFMA R0, R5, R100, -1 ;  /* 0xbf80000005007423 */ /* 0x004fc80000000064 */
[----:B------:R-:W-:-:S04]  /*8500*/  FADD.FTZ R0, -R0, -RZ ;  /* 0x800000ff00007221 */ /* 0x000fc80000010100 */
[----:B------:R-:W-:-:S07]  /*8510*/  FFMA R5, R5, R0, R5 ;  /* 0x0000000005057223 */ /* 0x000fce0000000005 */
.L_x_12326:
[----:B------:R-:W2:Y:S02]  /*8520*/  LDC.64 R2, c[0x0][0x3f0] ;  /* 0x0000fc00ff027b82 */ /* 0x000ea40000000a00 */
[----:B--2---:R-:W-:Y:S01]  /*8530*/  STG.E desc[UR8][R2.64], R5 ;  /* 0x0000000502007986 */ /* 0x004fe2000c101908 */
[----:B------:R-:W-:Y:S05]  /*8540*/  EXIT ;  /* 0x000000000000794d */ /* 0x000fea0003800000 */
.L_x_12324:
[----:B------:R-:W-:Y:S01]  /*8550*/  IMAD.MOV.U32 R7, RZ, RZ, 0x2 ;  /* 0x00000002ff077424 */ /* 0x000fe200078e00ff */
[----:B------:R-:W-:Y:S02]  /*8560*/  MOV R9, 0x1f ;  /* 0x0000001f00097802 */ /* 0x000fe40000000f00 */
[----:B------:R-:W-:-:S07]  /*8570*/  MOV R6, 0xffffffff ;  /* 0xffffffff00067802 */ /* 0x000fce0000000f00 */
[----:B0123-5:R-:W-:Y:S05]  /*8580*/  WARPSYNC.COLLECTIVE R6, `(.L_x_12327) ;  /* 0x0000000006087348 */ /* 0x02ffea0003c00000 */
[----:B--23--:R2:W3:Y:S02]  /*8590*/  SHFL.DOWN P0, R4, R2, R7, R9 ;  /* 0x0800000702047389 */ /* 0x00c4e40000000009 */
[----:B0123-5:R-:W-:Y:S05]  /*85a0*/  ENDCOLLECTIVE ;  /* 0x000000000000791b */ /* 0x02ffea0003800000 */
.L_x_12327:
[----:B------:R-:W-:Y:S02]  /*85b0*/  MOV R7, 0x1 ;  /* 0x0000000100077802 */ /* 0x000fe40000000f00 */
[----:B------:R-:W-:-:S04]  /*85c0*/  MOV R5, R4 ;  /* 0x0000000400057202 */ /* 0x000fc80000000f00 */
[----:B------:R-:W-:-:S04]  /*85d0*/  FMNMX R5, R5, R2, !PT ;  /* 0x0000000205057209 */ /* 0x000fc80007800000 */
[----:B------:R-:W-:-:S07]  /*85e0*/  MOV R2, R5 ;  /* 0x0000000500027202 */ /* 0x000fce0000000f00 */
[----:B------:R-:W-:Y:S05]  /*85f0*/  WARPSYNC.COLLECTIVE R6, `(.L_x_12328) ;  /* 0x0000000006087348 */ /* 0x000fea0003c00000 */
[----:B------:R0:W1:Y:S02]  /*8600*/  SHFL.DOWN P0, R4, R2, R7, R9 ;  /* 0x0800000702047389 */ /* 0x0000640000000009 */
[----:B01----:R-:W-:Y:S05]  /*8610*/  ENDCOLLECTIVE ;  /* 0x000000000000791b */ /* 0x003fea0003800000 */
.L_x_12328:
[----:B------:R-:W-:Y:S05]  /*8620*/  BRA `(.L_x_12329) ;  /* 0xfffffffc00587947 */ /* 0x000fea000383ffff */
        .weak           $__internal_224_$__cuda_sm20_rcp_rn_f32_slowpath
        .type           $__internal_224_$__cuda_sm20_rcp_rn_f32_slowpath,@function
        .size           $__internal_224_$__cuda_sm20_rcp_rn_f32_slowpath,(.L_x_13092 - $__internal_224_$__cuda_sm20_rcp_rn_f32_slowpath)
$__internal_224_$__cuda_sm20_rcp_rn_f32_slowpath:
        /* <DEDUP_REMOVED lines=15> */
.L_x_12331:
        /* <DEDUP_REMOVED lines=33> */
.L_x_12333:
[----:B------:R0:W1:Y:S02]  /*8930*/  MUFU.RCP R3, R2 ;  /* 0x0000000200037308 */ /* 0x0000640000001000 */
.L_x_12332:
[----:B------:R-:W-:Y:S05]  /*8940*/  BSYNC B1 ;  /* 0x0000000000017941 */ /* 0x000fea0003800000 */
.L_x_12330:
[----:B-1----:R-:W-:Y:S01]  /*8950*/  MOV R0, R3 ;  /* 0x0000000300007202 */ /* 0x002fe20000000f00 */
[----:B------:R-:W-:Y:S01]  /*8960*/  HFMA2 R3, -RZ, RZ, 0, 0 ;  /* 0x00000000ff037431 */ /* 0x000fe200000001ff */
[----:B0-----:R-:W-:-:S04]  /*8970*/  MOV R2, R90 ;  /* 0x0000005a00027202 */ /* 0x001fc80000000f00 */
[----:B------:R-:W-:Y:S05]  /*8980*/  RET.REL.NODEC R2 `(_ZN18transformer_engine13normalization19ln_fwd_tuned_kernelINS0_13Kernel_traitsI13__nv_bfloat16S3_13__nv_fp8_e4m3fjLj16384ELj2ELj1ELj4ELj16ENS0_18Kernel_traits_baseILj16384ES3_S3_S4_fjLj128EEEEEEEvNS0_19ForwardKernelParamsE) ;  /* 0xffffff74029c7950 */ /* 0x000fea0003c3ffff */
.L_x_12334:
        /* <DEDUP_REMOVED lines=15> */
.L_x_13092:


//--------------------- .text._ZN18transformer_engine13normalization19ln_fwd_tuned_kernelINS0_13Kernel_traitsI13__nv_bfloat16S3_13__nv_fp8_e4m3fjLj15360ELj2ELj1ELj4ELj8ENS0_18Kernel_traits_baseILj15360ES3_S3_S4_fjLj128EEEEEEEvNS0_19ForwardKernelParamsE --------------------------
	.section	.text._ZN18transformer_engine13normalization19ln_fwd_tuned_kernelINS0_13Kernel_traitsI13__nv_bfloat16S3_13__nv_fp8_e4m3fjLj15360ELj2ELj1ELj4ELj8ENS0_18Kernel_traits_baseILj15360ES3_S3_S4_fjLj128EEEEEEEvNS0_19ForwardKernelParamsE,"ax",@progbits
	.align	128
        .global         _ZN18transformer_engine13normalization19ln_fwd_tuned_kernelINS0_13Kernel_traitsI13__nv_bfloat16S3_13__nv_fp8_e4m3fjLj15360ELj2ELj1ELj4ELj8ENS0_18Kernel_traits_baseILj15360ES3_S3_S4_fjLj128EEEEEEEvNS0_19ForwardKernelParamsE
        .type           _ZN18transformer_engine13normalization19ln_fwd_tuned_kernelINS0_13Kernel_traitsI13__nv_bfloat16S3_13__nv_fp8_e4m3fjLj15360ELj2ELj1ELj4ELj8ENS0_18Kernel_traits_baseILj15360ES3_S3_S4_fjLj128EEEEEEEvNS0_19ForwardKernelParamsE,@function
        .size           _ZN18transformer_engine13normalization19ln_fwd_tuned_kernelINS0_13Kernel_traitsI13__nv_bfloat16S3_13__nv_fp8_e4m3fjLj15360ELj2ELj1ELj4ELj8ENS0_18Kernel_traits_baseILj15360ES3_S3_S4_fjLj128EEEEEEEvNS0_19ForwardKernelParamsE,(.L_x_13093 - _ZN18transformer_engine13normalization19ln_fwd_tuned_kernelINS0_13Kernel_traitsI13__nv_bfloat16S3_13__nv_fp8_e4m3fjLj15360ELj2ELj1ELj4ELj8ENS0_18Kernel_traits_baseILj15360ES3_S3_S4_fjLj128EEEEEEEvNS0_19ForwardKernelParamsE)
        .other          _ZN18transformer_engine13normalization19ln_fwd_tuned_kernelINS0_13Kernel_traitsI13__nv_bfloat16S3_13__nv_fp8_e4m3fjLj15360ELj2ELj1ELj4ELj8ENS0_18Kernel_traits_baseILj15360ES3_S3_S4_fjLj128EEEEEEEvNS0_19ForwardKernelParamsE,@"STO_CUDA_ENTRY STV_DEFAULT"
_ZN18transformer_engine13normalization19ln_fwd_tuned_kernelINS0_13Kernel_traitsI13__nv_bfloat16S3_13__nv_fp8_e4m3fjLj15360ELj2ELj1ELj4ELj8ENS0_18Kernel_traits_baseILj15360ES3_S3_S4_fjLj128EEEEEEEvNS0_19ForwardKernelParamsE:
.text._ZN18transformer_engine13normalization19ln_fwd_tuned_kernelINS0_13Kernel_traitsI13__nv_bfloat16S3_13__nv_fp8_e4m3fjLj15360ELj2ELj1ELj4ELj8ENS0_18Kernel_traits_baseILj15360ES3_S3_S4_fjLj128EEEEEEEvNS0_19ForwardKernelParamsE:
        /* <DEDUP_REMOVED lines=53> */
[----:B------:R-:W-:-:S02]  /*0350*/  LOP3.LUT R3, R3, 0x1, RZ, 0xc0, !PT ;  /* 0x0000000103037812 */ /* 0x000fc400078ec0ff */
[----:B------:R-:W-:Y:S02]  /*0360*/  CS2R R146, SRZ ;  /* 0x0000000000927805 */ /* 0x000fe4000001ff00 */
[----:B------:R-:W-:Y:S01]  /*0370*/  LOP3.LUT R150, R2, 0x1f, RZ, 0xc0, !PT ;  /* 0x0000001f02967812 */ /* 0x000fe200078ec0ff */
[----:B------:R-:W-:-:S03]  /*0380*/  UPLOP3.LUT UP1, UPT, UPT, UPT, UPT, 0x40, 0x4 ;  /* 0x000000000004789c */ /* 0x000fc60003f2e870 */
[----:B------:R-:W-:-:S04]  /*0390*/  LOP3.LUT P0, RZ, R150, R3, RZ, 0xfc, !PT ;  /* 0x0000000396ff7212 */ /* 0x000fc8000780fcff */
[----:B------:R-:W-:Y:S02]  /*03a0*/  ISETP.LT.U32.AND P0, PT, R2, 0x20, !P0 ;  /* 0x000000200200780c */ /* 0x000fe40004701070 */
[--C-:B--2---:R-:W-:Y:S02]  /*03b0*/  SHF.R.U64 R145, R4, 0x10, R5.reuse ;  /* 0x0000001004917819 */ /* 0x104fe40000001205 */
[----:B------:R-:W-:Y:S02]  /*03c0*/  SHF.R.U32.HI R144, RZ, 0x10, R5 ;  /* 0x00000010ff907819 */ /* 0x000fe40000011605 */
[--C-:B---3--:R-:W-:Y:S02]  /*03d0*/  SHF.R.U64 R143, R6, 0x10, R7.reuse ;  /* 0x00000010068f7819 */ /* 0x108fe40000001207 */
[----:B------:R-:W-:Y:S02]  /*03e0*/  SHF.R.U32.HI R142, RZ, 0x10, R7 ;  /* 0x00000010ff8e7819 */ /* 0x000fe40000011607 */
[----:B----4-:R-:W-:-:S02]  /*03f0*/  SHF.R.U64 R141, R8, 0x10, R9 ;  /* 0x00000010088d7819 */ /* 0x010fc40000001209 */
        /* <DEDUP_REMOVED lines=54> */
[----:B------:R-:W-:-:S07]  /*0760*/  SHF.R.U32.HI R86, RZ, 0x10, R63 ;  /* 0x00000010ff567819 */ /* 0x000fce000001163f */
.L_x_12355:
        /* <DEDUP_REMOVED lines=54> */
[C---:B---3--:R-:W-:Y:S01]  /*0ad0*/  SHF.L.U32 R157, R162.reuse, 0x10, RZ ;  /* 0x00000010a29d7819 */ /* 0x048fe200000006ff */
[----:B------:R-:W-:Y:S01]  /*0ae0*/  FADD R0, R155, R0 ;  /* 0x000000009b007221 */ /* 0x000fe20000000000 */
[--C-:B------:R-:W-:Y:S01]  /*0af0*/  SHF.R.U64 R165, R162, 0x10, R163.reuse ;  /* 0x00000010a2a57819 */ /* 0x100fe200000012a3 */
[----:B------:R-:W-:Y:S01]  /*0b00*/  IMAD.U32 R159, R159, 0x10000, RZ ;  /* 0x000100009f9f7824 */ /* 0x000fe200078e00ff */
[----:B------:R-:W-:Y:S01]  /*0b10*/  SHF.L.U32 R167, R163, 0x10, RZ ;  /* 0x00000010a3a77819 */ /* 0x000fe200000006ff */
[----:B------:R-:W-:Y:S01]  /*0b20*/  FADD R0, R153, R0 ;  /* 0x0000000099007221 */ /* 0x000fe20000000000 */
[----:B------:R-:W-:Y:S01]  /*0b30*/  SHF.L.U32 R165, R165, 0x10, RZ ;  /* 0x00000010a5a57819 */ /* 0x000fe200000006ff */
[----:B----4-:R-:W-:Y:S01]  /*0b40*/  IMAD.U32 R173, R161, 0x10000, RZ ;  /* 0x00010000a1ad7824 */ /* 0x010fe200078e00ff */
[----:B------:R-:W-:Y:S01]  /*0b50*/  SHF.R.U32.HI R163, RZ, 0x10, R163 ;  /* 0x00000010ffa37819 */ /* 0x000fe200000116a3 */
[----:B------:R-:W-:Y:S01]  /*0b60*/  FADD R0, R159, R0 ;  /* 0x000000009f007221 */ /* 0x000fe20000000000 */
[----:B------:R-:W-:-:S02]  /*0b70*/  SHF.L.U32 R169, R160, 0x10, RZ ;  /* 0x00000010a0a97819 */ /* 0x000fc400000006ff */
[----:B------:R-:W-:Y:S01]  /*0b80*/  SHF.L.U32 R163, R163, 0x10, RZ ;  /* 0x00000010a3a37819 */ /* 0x000fe200000006ff */
[----:B------:R-:W-:Y:S01]  /*0b90*/  FADD R0, R157, R0 ;  /* 0x000000009d007221 */ /* 0x000fe20000000000 */
[--C-:B------:R-:W-:Y:S02]  /*0ba0*/  SHF.R.U64 R171, R160, 0x10, R161.reuse ;  /* 0x00000010a0ab7819 */ /* 0x100fe400000012a1 */
[----:B------:R-:W-:Y:S01]  /*0bb0*/  SHF.R.U32.HI R161, RZ, 0x10, R161 ;  /* 0x00000010ffa17819 */ /* 0x000fe200000116a1 */
[----:B------:R-:W-:Y:S01]  /*0bc0*/  FADD R0, R165, R0 ;  /* 0x00000000a5007221 */ /* 0x000fe20000000000 */
[----:B------:R-:W-:Y:S02]  /*0bd0*/  SHF.L.U32 R171, R171, 0x10, RZ ;  /* 0x00000010abab7819 */ /* 0x000fe400000006ff */
[----:B------:R-:W-:Y:S01]  /*0be0*/  SHF.L.U32 R161, R161, 0x10, RZ ;  /* 0x00000010a1a17819 */ /* 0x000fe200000006ff */
[----:B------:R-:W-:Y:S01]  /*0bf0*/  FADD R0, R167, R0 ;  /* 0x00000000a7007221 */ /* 0x000fe20000000000 */
[----:B------:R-:W-:-:S02]  /*0c00*/  SHF.L.U32 R175, R2, 0x10, RZ ;  /* 0x0000001002af7819 */ /* 0x000fc400000006ff */
[--C-:B------:R-:W-:Y:S01]  /*0c10*/  SHF.R.U64 R177, R2, 0x10, R3.reuse ;  /* 0x0000001002b17819 */ /* 0x100fe20000001203 */
[----:B------:R-:W-:Y:S01]  /*0c20*/  FADD R0, R163, R0 ;  /* 0x00000000a3007221 */ /* 0x000fe20000000000 */
[----:B------:R-:W-:Y:S02]  /*0c30*/  SHF.L.U32 R179, R3, 0x10, RZ ;  /* 0x0000001003b37819 */ /* 0x000fe400000006ff */
[----:B------:R-:W-:Y:S01]  /*0c40*/  SHF.L.U32 R177, R177, 0x10, RZ ;  /* 0x00000010b1b17819 */ /* 0x000fe200000006ff */
[----:B------:R-:W-:Y:S01]  /*0c50*/  FADD R0, R169, R0 ;  /* 0x00000000a9007221 */ /* 0x000fe20000000000 */
[----:B------:R-:W-:Y:S02]  /*0c60*/  SHF.R.U32.HI R181, RZ, 0x10, R3 ;  /* 0x00000010ffb57819 */ /* 0x000fe40000011603 */
[----:B------:R-:W-:Y:S01]  /*0c70*/  SHF.L.U32 R183, R64, 0x10, RZ ;  /* 0x0000001040b77819 */ /* 0x000fe200000006ff */
[----:B------:R-:W-:Y:S01]  /*0c80*/  FADD R0, R171, R0 ;  /* 0x00000000ab007221 */ /* 0x000fe20000000000 */
[----:B------:R-:W-:-:S02]  /*0c90*/  SHF.L.U32 R181, R181, 0x10, RZ ;  /* 0x00000010b5b57819 */ /* 0x000fc400000006ff */
[--C-:B------:R-:W-:Y:S01]  /*0ca0*/  SHF.R.U64 R185, R64, 0x10, R65.reuse ;  /* 0x0000001040b97819 */ /* 0x100fe20000001241 */
[----:B------:R-:W-:Y:S01]  /*0cb0*/  FADD R0, R173, R0 ;  /* 0x00000000ad007221 */ /* 0x000fe20000000000 */
[----:B------:R-:W-:Y:S02]  /*0cc0*/  SHF.L.U32 R187, R65, 0x10, RZ ;  /* 0x0000001041bb7819 */ /* 0x000fe400000006ff */
[----:B------:R-:W-:Y:S01]  /*0cd0*/  SHF.R.U32.HI R189, RZ, 0x10, R65 ;  /* 0x00000010ffbd7819 */ /* 0x000fe20000011641 */
[----:B------:R-:W-:Y:S01]  /*0ce0*/  FADD R0, R161, R0 ;  /* 0x00000000a1007221 */ /* 0x000fe20000000000 */
[----:B------:R-:W-:Y:S01]  /*0cf0*/  IMAD.U32 R185, R185, 0x10000, RZ ;  /* 0x00010000b9b97824 */ /* 0x000fe200078e00ff */
[----:B------:R-:W-:Y:S02]  /*0d00*/  SHF.L.U32 R191, R66, 0x10, RZ ;  /* 0x0000001042bf7819 */ /* 0x000fe400000006ff */
        /* <DEDUP_REMOVED lines=88> */
[----:B------:R-:W-:Y:S02]  /*1290*/  IMAD.U32 R251, R251, 0x10000, RZ ;  /* 0x00010000fbfb7824 */ /* 0x000fe400078e00ff */
        /* <DEDUP_REMOVED lines=174> */
.L_x_12337:
[----:B------:R-:W-:Y:S05]  /*1d80*/  BSYNC.RECONVERGENT B0 ;  /* 0x0000000000007941 */ /* 0x000fea0003800200 */
.L_x_12336:
        /* <DEDUP_REMOVED lines=13> */
.L_x_12339:
[----:B------:R-:W-:Y:S05]  /*1e60*/  BSYNC.RECONVERGENT B0 ;  /* 0x0000000000007941 */ /* 0x000fea0003800200 */
.L_x_12338:
        /* <DEDUP_REMOVED lines=11> */
[----:B-----5:R-:W-:Y:S05]  /*1f20*/  CALL.REL.NOINC `($__internal_225_$__cuda_sm20_rcp_rn_f32_slowpath) ;  /* 0x0000006400447944 */ /* 0x020fea0003c00000 */
[----:B------:R-:W-:Y:S05]  /*1f30*/  BRA `(.L_x_12342) ;  /* 0x0000000000107947 */ /* 0x000fea0003800000 */
.L_x_12341:
[----:B------:R-:W0:Y:S02]  /*1f40*/  MUFU.RCP R0, R67 ;  /* 0x0000004300007308 */ /* 0x000e240000001000 */
[----:B0-----:R-:W-:-:S04]  /*1f50*/  FFMA R2, R67, R0, -1 ;  /* 0xbf80000043027423 */ /* 0x001fc80000000000 */
[----:B------:R-:W-:-:S04]  /*1f60*/  FADD.FTZ R3, -R2, -RZ ;  /* 0x800000ff02037221 */ /* 0x000fc80000010100 */
[----:B------:R-:W-:-:S07]  /*1f70*/  FFMA R0, R0, R3, R0 ;  /* 0x0000000300007223 */ /* 0x000fce0000000000 */
.L_x_12342:
[----:B------:R-:W-:Y:S05]  /*1f80*/  BSYNC.RECONVERGENT B0 ;  /* 0x0000000000007941 */ /* 0x000fea0003800200 */
.L_x_12340:
        /* <DEDUP_REMOVED lines=13> */
[----:B0-----:R-:W-:-:S04]  /*2060*/  FADD R2, R67, R68 ;  /* 0x0000004443027221 */ /* 0x001fc80000000000 */
[----:B------:R-:W-:-:S05]  /*2070*/  VIADD R0, R2, 0x1800000 ;  /* 0x0180000002007836 */ /* 0x000fca0000000000 */
[----:B------:R-:W-:-:S04]  /*2080*/  LOP3.LUT R0, R0, 0x7f800000, RZ, 0xc0, !PT ;  /* 0x7f80000000007812 */ /* 0x000fc800078ec0ff */
[----:B------:R-:W-:-:S13]  /*2090*/  ISETP.GT.U32.AND P1, PT, R0, 0x1ffffff, PT ;  /* 0x01ffffff0000780c */ /* 0x000fda0003f24070 */
[----:B-123--:R-:W-:Y:S05]  /*20a0*/  @P1 BRA `(.L_x_12344) ;  /* 0x00000000000c1947 */ /* 0x00efea0003800000 */
[----:B------:R-:W-:-:S07]  /*20b0*/  MOV R78, 0x20d0 ;  /* 0x000020d0004e7802 */ /* 0x000fce0000000f00 */
[----:B-----5:R-:W-:Y:S05]  /*20c0*/  CALL.REL.NOINC `($__internal_225_$__cuda_sm20_rcp_rn_f32_slowpath) ;  /* 0x0000006000dc7944 */ /* 0x020fea0003c00000 */
[----:B------:R-:W-:Y:S05]  /*20d0*/  BRA `(.L_x_12345) ;  /* 0x0000000000107947 */ /* 0x000fea0003800000 */
.L_x_12344:
[----:B------:R-:W0:Y:S02]  /*20e0*/  MUFU.RCP R0, R2 ;  /* 0x0000000200007308 */ /* 0x000e240000001000 */
[----:B0-----:R-:W-:-:S04]  /*20f0*/  FFMA R2, R2, R0, -1 ;  /* 0xbf80000002027423 */ /* 0x001fc80000000000 */
[----:B------:R-:W-:-:S04]  /*2100*/  FADD.FTZ R3, -R2, -RZ ;  /* 0x800000ff02037221 */ /* 0x000fc80000010100 */
[----:B------:R-:W-:-:S07]  /*2110*/  FFMA R0, R0, R3, R0 ;  /* 0x0000000300007223 */ /* 0x000fce0000000000 */
.L_x_12345:
[----:B------:R-:W-:Y:S05]  /*2120*/  BSYNC.RECONVERGENT B0 ;  /* 0x0000000000007941 */ /* 0x000fea0003800200 */
.L_x_12343:
        /* <DEDUP_REMOVED lines=50> */
.L_x_12347:
[----:B------:R-:W-:Y:S05]  /*2450*/  BSYNC.RECONVERGENT B0 ;  /* 0x0000000000007941 */ /* 0x000fea0003800200 */
.L_x_12346:
        /* <DEDUP_REMOVED lines=20> */
.L_x_12349:
[----:B------:R-:W2:Y:S04]  /*25a0*/  LDG.E.STRONG.GPU R0, desc[UR8][R66.64] ;  /* 0x0000000842007981 */ /* 0x000ea8000c1ef900 */
[----:B--2---:R-:W-:Y:S01]  /*25b0*/  CCTL.IVALL ;  /* 0x00000000ff00798f */ /* 0x004fe20002000000 */
[----:B------:R-:W-:Y:S05]  /*25c0*/  YIELD ;  /* 0x0000000000007946 */ /* 0x000fea0003800000 */
[----:B------:R-:W-:-:S13]  /*25d0*/  ISETP.NE.AND P2, PT, R0, R68, PT ;  /* 0x000000440000720c */ /* 0x000fda0003f45270 */
[----:B------:R-:W-:Y:S05]  /*25e0*/  @P2 BRA `(.L_x_12349) ;  /* 0xfffffffc00ec2947 */ /* 0x000fea000383ffff */
.L_x_12348:
        /* <DEDUP_REMOVED lines=16> */
[----:B012--5:R-:W-:Y:S05]  /*26f0*/  CALL.REL.NOINC `($__internal_225_$__cuda_sm20_rcp_rn_f32_slowpath) ;  /* 0x0000005c00507944 */ /* 0x027fea0003c00000 */
[----:B------:R-:W-:Y:S05]  /*2700*/  BRA `(.L_x_12352) ;  /* 0x0000000000107947 */ /* 0x000fea0003800000 */
.L_x_12351:
[----:B------:R-:W3:Y:S02]  /*2710*/  MUFU.RCP R0, R68 ;  /* 0x0000004400007308 */ /* 0x000ee40000001000 */
[----:B---3--:R-:W-:-:S04]  /*2720*/  FFMA R2, R68, R0, -1 ;  /* 0xbf80000044027423 */ /* 0x008fc80000000000 */
[----:B------:R-:W-:-:S04]  /*2730*/  FADD.FTZ R3, -R2, -RZ ;  /* 0x800000ff02037221 */ /* 0x000fc80000010100 */
[----:B------:R-:W-:-:S07]  /*2740*/  FFMA R0, R0, R3, R0 ;  /* 0x0000000300007223 */ /* 0x000fce0000000000 */
.L_x_12352:
[----:B------:R-:W-:Y:S05]  /*2750*/  BSYNC.RECONVERGENT B0 ;  /* 0x0000000000007941 */ /* 0x000fea0003800200 */
.L_x_12350:
        /* <DEDUP_REMOVED lines=30> */
[----:B------:R-:W-:Y:S01]  /*2940*/  SHF.L.U32 R207, R135, 0x10, RZ ;  /* 0x0000001087cf7819 */ /* 0x000fe200000006ff */
[--C-:B------:R-:W-:Y:S01]  /*2950*/  FADD R184, R193, -R0.reuse ;  /* 0x80000000c1b87221 */ /* 0x100fe20000000000 */
[----:B------:R-:W2:Y:S01]  /*2960*/  S2R R3, SR_CTAID.X ;  /* 0x0000000000037919 */ /* 0x000ea20000002500 */
[--C-:B------:R-:W-:Y:S01]  /*2970*/  FADD R170, R189, -R0.reuse ;  /* 0x80000000bdaa7221 */ /* 0x100fe20000000000 */
[----:B------:R-:W-:Y:S01]  /*2980*/  SHF.L.U32 R189, R105, 0x10, RZ ;  /* 0x0000001069bd7819 */ /* 0x000fe200000006ff */
[--C-:B------:R-:W-:Y:S01]  /*2990*/  FADD R200, R217, -R0.reuse ;  /* 0x80000000d9c87221 */ /* 0x100fe20000000000 */
[----:B------:R-:W-:Y:S01]  /*29a0*/  FMUL R184, R67, R184 ;  /* 0x000000b843b87220 */ /* 0x000fe20000400000 */
        /* <DEDUP_REMOVED lines=26> */
[----:B------:R-:W-:Y:S01]  /*2b50*/  SHF.L.U32 R189, R103, 0x10, RZ ;  /* 0x0000001067bd7819 */ /* 0x000fe200000006ff */
[--C-:B------:R-:W-:Y:S01]  /*2b60*/  FADD R174, R197, -R0.reuse ;  /* 0x80000000c5ae7221 */ /* 0x100fe20000000000 */
[--C-:B------:R-:W-:Y:S01]  /*2b70*/  FADD R176, R203, -R0.reuse ;  /* 0x80000000cbb07221 */ /* 0x100fe20000000000 */
[--C-:B------:R-:W-:Y:S01]  /*2b80*/  FADD R204, R219, -R0.reuse ;  /* 0x80000000dbcc7221 */ /* 0x100fe20000000000 */
[----:B------:R-:W-:Y:S01]  /*2b90*/  FMUL R180, R67, R180 ;  /* 0x000000b443b47220 */ /* 0x000fe20000400000 */
        /* <DEDUP_REMOVED lines=32> */
[----:B------:R-:W-:Y:S01]  /*2da0*/  SHF.L.U32 R219, R131, 0x10, RZ ;  /* 0x0000001083db7819 */ /* 0x000fe200000006ff */
[----:B------:R-:W-:Y:S01]  /*2db0*/  FADD R0, R85, -R0 ;  /* 0x8000000055007221 */ /* 0x000fe20000000000 */
[----:B------:R-:W-:Y:S01]  /*2dc0*/  FMUL R178, R67, R188 ;  /* 0x000000bc43b27220 */ /* 0x000fe20000400000 */
[----:B------:R-:W-:Y:S01]  /*2dd0*/  SHF.L.U32 R191, R19, 0x10, RZ ;  /* 0x0000001013bf7819 */ /* 0x000fe200000006ff */
[C---:B------:R-:W-:Y:S01]  /*2de0*/  FMUL R75, R67.reuse, R64 ;  /* 0x00000040434b7220 */ /* 0x040fe20000400000 */
[----:B-1----:R-:W-:Y:S01]  /*2df0*/  LOP3.LUT R187, R2, 0x7f, RZ, 0xc0, !PT ;  /* 0x0000007f02bb7812 */ /* 0x002fe200078ec0ff */
[----:B------:R-:W-:Y:S01]  /*2e00*/  FMUL R77, R67, R66 ;  /* 0x00000042434d7220 */ /* 0x000fe20000400000 */
[----:B--2---:R-:W-:Y:S01]  /*2e10*/  SHF.L.U32 R188, R3, 0x7, RZ ;  /* 0x0000000703bc7819 */ /* 0x004fe200000006ff */
        /* <DEDUP_REMOVED lines=56> */
[----:B------:R-:W-:Y:S01]  /*31a0*/  FMUL R67, R67, R0 ;  /* 0x0000000043437220 */ /* 0x000fe20000400000 */
[----:B------:R-:W-:Y:S01]  /*31b0*/  SHF.L.U32 R195, R49, 0x10, RZ ;  /* 0x0000001031c37819 */ /* 0x000fe200000006ff */
[----:B------:R-:W-:Y:S01]  /*31c0*/  @P2 FADD R219, R219, 1 ;  /* 0x3f800000dbdb2421 */ /* 0x000fe20000000000 */
[----:B------:R-:W-:Y:S01]  /*31d0*/  LOP3.LUT R0, R187, 0x80, R188, 0xf8, !PT ;  /* 0x00000080bb007812 */ /* 0x000fe200078ef8bc */
[----:B------:R-:W-:Y:S01]  /*31e0*/  @P2 FADD R191, R191, 1 ;  /* 0x3f800000bfbf2421 */ /* 0x000fe20000000000 */
[----:B------:R-:W-:-:S02]  /*31f0*/  IMAD.U32 R187, R44, 0x10000, RZ ;  /* 0x000100002cbb7824 */ /* 0x000fc400078e00ff */
[----:B------:R-:W-:Y:S01]  /*3200*/  @P2 FADD R203, R203, 1 ;  /* 0x3f800000cbcb2421 */ /* 0x000fe20000000000 */
[----:B------:R-:W-:Y:S01]  /*3210*/  SHF.L.U32 R213, R16, 0x10, RZ ;  /* 0x0000001010d57819 */ /* 0x000fe200000006ff */
[----:B------:R-:W-:Y:S01]  /*3220*/  FFMA R219, R176, R219, R189 ;  /* 0x000000dbb0db7223 */ /* 0x000fe200000000bd */
[----:B------:R-:W-:Y:S01]  /*3230*/  FFMA R189, R174, R191, R195 ;  /* 0x000000bfaebd7223 */ /* 0x000fe200000000c3 */
[----:B------:R-:W-:Y:S01]  /*3240*/  FFMA R203, R186, R203, R187 ;  /* 0x000000cbbacb7223 */ /* 0x000fe200000000bb */
[----:B------:R-:W-:Y:S01]  /*3250*/  SHF.L.U32 R174, R20, 0x10, RZ ;  /* 0x0000001014ae7819 */ /* 0x000fe200000006ff */
[----:B------:R-:W-:Y:S02]  /*3260*/  IMAD.U32 R187, R46, 0x10000, RZ ;  /* 0x000100002ebb7824 */ /* 0x000fe400078e00ff */
        /* <DEDUP_REMOVED lines=8> */
[----:B------:R-:W-:-:S02]  /*32f0*/  IMAD.U32 R187, R48, 0x10000, RZ ;  /* 0x0001000030bb7824 */ /* 0x000fc400078e00ff */
[----:B------:R-:W-:Y:S01]  /*3300*/  @P2 FADD R215, R215, 1 ;  /* 0x3f800000d7d72421 */ /* 0x000fe20000000000 */
        /* <DEDUP_REMOVED lines=31> */
[----:B------:R-:W-:-:S02]  /*3500*/  IMAD.U32 R190, R34, 0x10000, RZ ;  /* 0x0001000022be7824 */ /* 0x000fc400078e00ff */
[----:B------:R-:W-:Y:S01]  /*3510*/  @P2 FADD R188, R188, 1 ;  /* 0x3f800000bcbc2421 */ /* 0x000fe20000000000 */
[----:B------:R-:W-:Y:S01]  /*3520*/  SHF.L.U32 R205, R55, 0x10, RZ ;  /* 0x0000001037cd7819 */ /* 0x000fe200000006ff */
        /* <DEDUP_REMOVED lines=12> */
[----:B------:R-:W-:-:S02]  /*35f0*/  IMAD.U32 R190, R36, 0x10000, RZ ;  /* 0x0001000024be7824 */ /* 0x000fc400078e00ff */
[----:B------:R-:W-:Y:S01]  /*3600*/  @P2 FADD R188, R188, 1 ;  /* 0x3f800000bcbc2421 */ /* 0x000fe20000000000 */
[----:B------:R-:W-:Y:S01]  /*3610*/  SHF.L.U32 R227, R127, 0x10, RZ ;  /* 0x000000107fe37819 */ /* 0x000fe200000006ff */
[----:B------:R-:W-:Y:S01]  /*3620*/  FFMA R235, R151, R154, R156 ;  /* 0x0000009a97eb7223 */ /* 0x000fe2000000009c */
[----:B------:R-:W-:Y:S01]  /*3630*/  FFMA R151, R82, R211, R237 ;  /* 0x000000d352977223 */ /* 0x000fe200000000ed */
[----:B------:R-:W-:Y:S01]  /*3640*/  FFMA R155, R155, R188, R190 ;  /* 0x000000bc9b9b7223 */ /* 0x000fe200000000be */
[----:B------:R-:W0:Y:S01]  /*3650*/  LDC.U8 R82, c[0x0][0x404] ;  /* 0x00010100ff527b82 */ /* 0x000e220000000000 */
        /* <DEDUP_REMOVED lines=42> */
[----:B------:R-:W-:Y:S01]  /*3900*/  @P2 FADD R243, R243, 1 ;  /* 0x3f800000f3f32421 */ /* 0x000fe20000000000 */
[----:B------:R-:W-:Y:S01]  /*3910*/  FFMA R77, R77, R192, R194 ;  /* 0x000000c04d4d7223 */ /* 0x000fe200000000c2 */
[----:B------:R-:W-:Y:S01]  /*3920*/  @P2 FADD R196, R196, 1 ;  /* 0x3f800000c4c42421 */ /* 0x000fe20000000000 */
[----:B------:R-:W-:Y:S01]  /*3930*/  FFMA R181, R181, R188, R190 ;  /* 0x000000bcb5b57223 */ /* 0x000fe200000000be */
[----:B------:R-:W-:Y:S01]  /*3940*/  SHF.L.U32 R192, R143, 0x10, RZ ;  /* 0x000000108fc07819 */ /* 0x000fe200000006ff */
[----:B------:R-:W-:Y:S01]  /*3950*/  FFMA R239, R78, R239, R209 ;  /* 0x000000ef4eef7223 */ /* 0x000fe200000000d1 */
        /* <DEDUP_REMOVED lines=9> */
[----:B------:R-:W-:Y:S01]  /*39f0*/  IMAD.U32 R190, R42, 0x10000, RZ ;  /* 0x000100002abe7824 */ /* 0x000fe200078e00ff */
[----:B0-----:R-:W-:Y:S01]  /*3a00*/  ISETP.NE.AND P1, PT, R82, RZ, PT ;  /* 0x000000ff5200720c */ /* 0x001fe20003f25270 */
        /* <DEDUP_REMOVED lines=36> */
[----:B------:R-:W-:Y:S01]  /*3c50*/  SHF.L.U32 R200, R142, 0x10, RZ ;  /* 0x000000108ec87819 */ /* 0x000fe200000006ff */
[----:B------:R-:W-:Y:S01]  /*3c60*/  @P1 FMUL R165, R165, R148 ;  /* 0x00000094a5a51220 */ /* 0x000fe20000400000 */
[----:B------:R-:W-:Y:S01]  /*3c70*/  SHF.L.U32 R184, R17, 0x10, RZ ;  /* 0x0000001011b87819 */ /* 0x000fe200000006ff */
[----:B------:R-:W-:Y:S01]  /*3c80*/  IMAD.U32 R247, R62, 0x10000, RZ ;  /* 0x000100003ef77824 */ /* 0x000fe200078e00ff */
[----:B------:R-:W-:Y:S01]  /*3c90*/  SHF.L.U32 R70, R87, 0x10, RZ ;  /* 0x0000001057467819 */ /* 0x000fe200000006ff */
[----:B------:R-:W-:Y:S01]  /*3ca0*/  @P2 FADD R245, R245, 1 ;  /* 0x3f800000f5f52421 */ /* 0x000fe20000000000 */
[----:B------:R-:W-:Y:S01]  /*3cb0*/  FFMA R177, R177, R192, R194 ;  /* 0x000000c0b1b17223 */ /* 0x000fe200000000c2 */
[----:B------:R-:W-:Y:S01]  /*3cc0*/  FFMA R171, R171, R188, R190 ;  /* 0x000000bcabab7223 */ /* 0x000fe200000000be */
[----:B------:R-:W-:Y:S01]  /*3cd0*/  SHF.L.U32 R251, R63, 0x10, RZ ;  /* 0x000000103ffb7819 */ /* 0x000fe200000006ff */
[----:B------:R-:W-:Y:S01]  /*3ce0*/  @P2 FADD R68, R68, 1 ;  /* 0x3f80000044442421 */ /* 0x000fe20000000000 */
[-C--:B------:R-:W-:Y:S01]  /*3cf0*/  @P1 FMUL R175, R175, R148.reuse ;  /* 0x00000094afaf1220 */ /* 0x080fe20000400000 */
[----:B------:R-:W-:Y:S01]  /*3d00*/  SHF.L.U32 R202, R112, 0x10, RZ ;  /* 0x0000001070ca7819 */ /* 0x000fe200000006ff */
[----:B------:R-:W-:Y:S01]  /*3d10*/  @P2 FADD R249, R249, 1 ;  /* 0x3f800000f9f92421 */ /* 0x000fe20000000000 */
[----:B------:R-:W-:Y:S01]  /*3d20*/  SHF.L.U32 R196, R11, 0x10, RZ ;  /* 0x000000100bc47819 */ /* 0x000fe200000006ff */
[-C--:B------:R-:W-:Y:S01]  /*3d30*/  @P1 FMUL R77, R77, R148.reuse ;  /* 0x000000944d4d1220 */ /* 0x080fe20000400000 */
[----:B------:R-:W-:Y:S01]  /*3d40*/  SHF.L.U32 R188, R132, 0x10, RZ ;  /* 0x0000001084bc7819 */ /* 0x000fe200000006ff */
[----:B------:R-:W-:Y:S01]  /*3d50*/  @P1 FMUL R71, R71, R148 ;  /* 0x0000009447471220 */ /* 0x000fe20000400000 */
[----:B------:R-:W-:Y:S01]  /*3d60*/  @P2 FADD R200, R200, 1 ;  /* 0x3f800000c8c82421 */ /* 0x000fe20000000000 */
[----:B------:R-:W-:Y:S01]  /*3d70*/  SHF.L.U32 R186, R47, 0x10, RZ ;  /* 0x000000102fba7819 */ /* 0x000fe200000006ff */
[----:B------:R-:W-:Y:S01]  /*3d80*/  @P2 FADD R184, R184, 1 ;  /* 0x3f800000b8b82421 */ /* 0x000fe20000000000 */
[----:B------:R-:W-:Y:S01]  /*3d90*/  F2FP.SATFINITE.E4M3.F32.PACK_AB_MERGE_C R75, RZ, R75, RZ ;  /* 0x0000004bff4b723e */ /* 0x000fe200048070ff */
[----:B------:R-:W-:Y:S01]  /*3da0*/  FFMA R245, R66, R245, R247 ;  /* 0x000000f542f57223 */ /* 0x000fe200000000f7 */
[----:B------:R-:W-:Y:S01]  /*3db0*/  F2FP.SATFINITE.E4M3.F32.PACK_AB_MERGE_C R73, RZ, R73, RZ ;  /* 0x00000049ff49723e */ /* 0x000fe200048070ff */
[----:B------:R-:W-:Y:S01]  /*3dc0*/  FFMA R247, R65, R68, R70 ;  /* 0x0000004441f77223 */ /* 0x000fe20000000046 */
[----:B------:R-:W-:Y:S01]  /*3dd0*/  F2FP.SATFINITE.E4M3.F32.PACK_AB_MERGE_C R165, RZ, R165, RZ ;  /* 0x000000a5ffa5723e */ /* 0x000fe200048070ff */
[----:B------:R-:W-:Y:S01]  /*3de0*/  @P1 FMUL R177, R177, R148 ;  /* 0x00000094b1b11220 */ /* 0x000fe20000400000 */
[----:B------:R-:W-:Y:S01]  /*3df0*/  SHF.L.U32 R192, R139, 0x10, RZ ;  /* 0x000000108bc07819 */ /* 0x000fe200000006ff */
[----:B------:R-:W-:Y:S01]  /*3e00*/  FFMA R65, R64, R249, R251 ;  /* 0x000000f940417223 */ /* 0x000fe200000000fb */
[----:B------:R-:W-:Y:S01]  /*3e10*/  SHF.L.U32 R198, R41, 0x10, RZ ;  /* 0x0000001029c67819 */ /* 0x000fe200000006ff */
[----:B------:R-:W-:Y:S01]  /*3e20*/  FFMA R79, R79, R200, R202 ;  /* 0x000000c84f4f7223 */ /* 0x000fe200000000ca */
[----:B------:R-:W-:Y:S01]  /*3e30*/  SHF.L.U32 R190, R102, 0x10, RZ ;  /* 0x0000001066be7819 */ /* 0x000fe200000006ff */
[----:B------:R-:W-:Y:S01]  /*3e40*/  @P2 FADD R196, R196, 1 ;  /* 0x3f800000c4c42421 */ /* 0x000fe20000000000 */
[----:B------:R-:W-:Y:S01]  /*3e50*/  F2FP.SATFINITE.E4M3.F32.PACK_AB_MERGE_C R175, RZ, R175, RZ ;  /* 0x000000afffaf723e */ /* 0x000fe200048070ff */
[----:B------:R-:W-:Y:S01]  /*3e60*/  @P2 FADD R188, R188, 1 ;  /* 0x3f800000bcbc2421 */ /* 0x000fe20000000000 */
[----:B------:R-:W-:Y:S01]  /*3e70*/  F2FP.SATFINITE.E4M3.F32.PACK_AB_MERGE_C R77, RZ, R77, RZ ;  /* 0x0000004dff4d723e */ /* 0x000fe200048070ff */
[----:B------:R-:W-:Y:S01]  /*3e80*/  FFMA R185, R185, R184, R186 ;  /* 0x000000b8b9b97223 */ /* 0x000fe200000000ba */
[----:B------:R-:W-:Y:S01]  /*3e90*/  LOP3.LUT R64, R75, 0xff, RZ, 0xc0, !PT ;  /* 0x000000ff4b407812 */ /* 0x000fe200078ec0ff */
[----:B------:R-:W-:Y:S01]  /*3ea0*/  IMAD.U32 R165, R165, 0x10000, RZ ;  /* 0x00010000a5a57824 */ /* 0x000fe200078e00ff */
[----:B------:R-:W-:Y:S01]  /*3eb0*/  SHF.L.U32 R73, R73, 0x10, RZ ;  /* 0x0000001049497819 */ /* 0x000fe200000006ff */
[-C--:B------:R-:W-:Y:S01]  /*3ec0*/  @P1 FMUL R245, R245, R148.reuse ;  /* 0x00000094f5f51220 */ /* 0x080fe20000400000 */
[----:B------:R-:W-:Y:S01]  /*3ed0*/  F2FP.SATFINITE.E4M3.F32.PACK_AB_MERGE_C R71, RZ, R71, RZ ;  /* 0x00000047ff47723e */ /* 0x000fe200048070ff */
[----:B------:R-:W-:Y:S01]  /*3ee0*/  @P1 FMUL R65, R65, R148 ;  /* 0x0000009441411220 */ /* 0x000fe20000400000 */
[----:B------:R-:W-:Y:S01]  /*3ef0*/  SHF.L.U32 R200, R140, 0x10, RZ ;  /* 0x000000108cc87819 */ /* 0x000fe200000006ff */
[----:B------:R-:W-:Y:S01]  /*3f00*/  @P2 FADD R192, R192, 1 ;  /* 0x3f800000c0c02421 */ /* 0x000fe20000000000 */
[----:B------:R-:W-:Y:S01]  /*3f10*/  SHF.L.U32 R194, R109, 0x10, RZ ;  /* 0x000000106dc27819 */ /* 0x000fe200000006ff */
[----:B------:R-:W-:Y:S01]  /*3f20*/  FFMA R179, R179, R196, R198 ;  /* 0x000000c4b3b37223 */ /* 0x000fe200000000c6 */
[----:B------:R-:W-:Y:S01]  /*3f30*/  F2FP.SATFINITE.E4M3.F32.PACK_AB_MERGE_C R177, RZ, R177, RZ ;  /* 0x000000b1ffb1723e */ /* 0x000fe200048070ff */
[----:B------:R-:W-:Y:S01]  /*3f40*/  FFMA R161, R161, R188, R190 ;  /* 0x000000bca1a17223 */ /* 0x000fe200000000be */
[----:B------:R-:W-:Y:S01]  /*3f50*/  LOP3.LUT R68, R175, 0xff, RZ, 0xc0, !PT ;  /* 0x000000ffaf447812 */ /* 0x000fe200078ec0ff */
[----:B------:R-:W-:Y:S01]  /*3f60*/  @P1 FMUL R213, R213, R148 ;  /* 0x00000094d5d51220 */ /* 0x000fe20000400000 */
[----:B------:R-:W-:Y:S01]  /*3f70*/  LEA R64, R77, R64, 0x8 ;  /* 0x000000404d407211 */ /* 0x000fe200078e40ff */
[-C--:B------:R-:W-:Y:S01]  /*3f80*/  @P1 FMUL R185, R185, R148.reuse ;  /* 0x00000094b9b91220 */ /* 0x080fe20000400000 */
[----:B------:R-:W-:Y:S01]  /*3f90*/  LOP3.LUT R73, R73, 0xff0000, RZ, 0xc0, !PT ;  /* 0x00ff000049497812 */ /* 0x000fe200078ec0ff */
[----:B------:R-:W-:Y:S01]  /*3fa0*/  @P2 FADD R200, R200, 1 ;  /* 0x3f800000c8c82421 */ /* 0x000fe20000000000 */
[----:B------:R-:W-:Y:S01]  /*3fb0*/  LOP3.LUT R71, R71, 0xffff, RZ, 0xc0, !PT ;  /* 0x0000ffff47477812 */ /* 0x000fe200078ec0ff */
[----:B------:R-:W-:Y:S01]  /*3fc0*/  @P1 FMUL R247, R247, R148 ;  /* 0x00000094f7f71220 */ /* 0x000fe20000400000 */
[----:B------:R-:W-:Y:S01]  /*3fd0*/  SHF.L.U32 R202, R110, 0x10, RZ ;  /* 0x000000106eca7819 */ /* 0x000fe200000006ff */
[----:B------:R-:W-:Y:S01]  /*3fe0*/  FFMA R183, R183, R192, R194 ;  /* 0x000000c0b7b77223 */ /* 0x000fe200000000c2 */
        /* <DEDUP_REMOVED lines=8> */
[----:B------:R-:W-:Y:S01]  /*4070*/  LOP3.LUT R64, R73, 0xffff, R64, 0xf8, !PT ;  /* 0x0000ffff49407812 */ /* 0x000fe200078ef840 */
[----:B------:R-:W-:Y:S01]  /*4080*/  FFMA R81, R81, R200, R202 ;  /* 0x000000c851517223 */ /* 0x000fe200000000ca */
[----:B------:R-:W-:Y:S01]  /*4090*/  F2FP.SATFINITE.E4M3.F32.PACK_AB_MERGE_C R65, RZ, R65, RZ ;  /* 0x00000041ff41723e */ /* 0x000fe200048070ff */
[----:B------:R-:W-:Y:S01]  /*40a0*/  @P2 FADD R72, R72, 1 ;  /* 0x3f80000048482421 */ /* 0x000fe20000000000 */
[----:B------:R-:W-:Y:S01]  /*40b0*/  SHF.L.U32 R71, R71, 0x18, RZ ;  /* 0x0000001847477819 */ /* 0x000fe200000006ff */
[-C--:B------:R-:W-:Y:S01]  /*40c0*/  @P1 FMUL R183, R183, R148.reuse ;  /* 0x00000094b7b71220 */ /* 0x080fe20000400000 */
[----:B------:R-:W-:Y:S01]  /*40d0*/  F2FP.SATFINITE.E4M3.F32.PACK_AB_MERGE_C R213, RZ, R213, RZ ;  /* 0x000000d5ffd5723e */ /* 0x000fe200048070ff */
[-C--:B------:R-:W-:Y:S01]  /*40e0*/  @P1 FMUL R241, R241, R148.reuse ;  /* 0x00000094f1f11220 */ /* 0x080fe20000400000 */
[----:B------:R-:W-:Y:S01]  /*40f0*/  F2FP.SATFINITE.E4M3.F32.PACK_AB_MERGE_C R185, RZ, R185, RZ ;  /* 0x000000b9ffb9723e */ /* 0x000fe200048070ff */
[-C--:B------:R-:W-:Y:S01]  /*4100*/  @P1 FMUL R211, R211, R148.reuse ;  /* 0x00000094d3d31220 */ /* 0x080fe20000400000 */
[----:B------:R-:W-:Y:S01]  /*4110*/  SHF.L.U32 R200, R138, 0x10, RZ ;  /* 0x000000108ac87819 */ /* 0x000fe200000006ff */
[-C--:B------:R-:W-:Y:S01]  /*4120*/  @P1 FMUL R155, R155, R148.reuse ;  /* 0x000000949b9b1220 */ /* 0x080fe20000400000 */
[----:B------:R-:W-:Y:S01]  /*4130*/  SHF.L.U32 R192, R137, 0x10, RZ ;  /* 0x0000001089c07819 */ /* 0x000fe200000006ff */
[----:B------:R-:W-:Y:S01]  /*4140*/  @P1 FMUL R243, R243, R148 ;  /* 0x00000094f3f31220 */ /* 0x000fe20000400000 */
[----:B------:R-:W-:Y:S01]  /*4150*/  SHF.L.U32 R70, R86, 0x10, RZ ;  /* 0x0000001056467819 */ /* 0x000fe200000006ff */
[----:B------:R-:W-:Y:S01]  /*4160*/  @P2 FADD R200, R200, 1 ;  /* 0x3f800000c8c82421 */ /* 0x000fe20000000000 */
[----:B------:R-:W-:Y:S01]  /*4170*/  LOP3.LUT R68, R165, 0xffff, R68, 0xf8, !PT ;  /* 0x0000ffffa5447812 */ /* 0x000fe200078ef844 */
[----:B------:R-:W-:Y:S01]  /*4180*/  @P2 FADD R192, R192, 1 ;  /* 0x3f800000c0c02421 */ /* 0x000fe20000000000 */
[----:B------:R-:W-:Y:S01]  /*4190*/  F2FP.SATFINITE.E4M3.F32.PACK_AB_MERGE_C R247, RZ, R247, RZ ;  /* 0x000000f7fff7723e */ /* 0x000fe200048070ff */
[----:B------:R-:W-:Y:S01]  /*41a0*/  FFMA R67, R67, R72, R70 ;  /* 0x0000004843437223 */ /* 0x000fe20000000046 */
[----:B------:R-:W-:Y:S01]  /*41b0*/  LOP3.LUT R158, R245, 0xff, RZ, 0xc0, !PT ;  /* 0x000000fff59e7812 */ /* 0x000fe200078ec0ff */
[-C--:B------:R-:W-:Y:S01]  /*41c0*/  @P1 FMUL R85, R85, R148.reuse ;  /* 0x0000009455551220 */ /* 0x080fe20000400000 */
[----:B------:R-:W-:Y:S01]  /*41d0*/  SHF.L.U32 R65, R65, 0x10, RZ ;  /* 0x0000001041417819 */ /* 0x000fe200000006ff */
[-C--:B------:R-:W-:Y:S01]  /*41e0*/  @P1 FMUL R69, R69, R148.reuse ;  /* 0x0000009445451220 */ /* 0x080fe20000400000 */
[----:B------:R-:W-:Y:S01]  /*41f0*/  LOP3.LUT R165, R64, R71, RZ, 0xfc, !PT ;  /* 0x0000004740a57212 */ /* 0x000fe200078efcff */
        /* <DEDUP_REMOVED lines=18> */
[----:B------:R-:W-:Y:S01]  /*4320*/  FFMA R83, R83, R200, R202 ;  /* 0x000000c853537223 */ /* 0x000fe200000000ca */
[----:B------:R-:W-:Y:S01]  /*4330*/  LOP3.LUT R65, R65, 0xff0000, RZ, 0xc0, !PT ;  /* 0x00ff000041417812 */ /* 0x000fe200078ec0ff */
[----:B------:R-:W-:Y:S01]  /*4340*/  FFMA R197, R197, R192, R194 ;  /* 0x000000c0c5c57223 */ /* 0x000fe200000000c2 */
[----:B------:R-:W-:Y:S01]  /*4350*/  SHF.L.U32 R196, R13, 0x10, RZ ;  /* 0x000000100dc47819 */ /* 0x000fe200000006ff */
[-C--:B------:R-:W-:Y:S01]  /*4360*/  @P1 FMUL R83, R83, R148.reuse ;  /* 0x0000009453531220 */ /* 0x080fe20000400000 */
[----:B------:R-:W-:Y:S01]  /*4370*/  F2FP.SATFINITE.E4M3.F32.PACK_AB_MERGE_C R183, RZ, R183, RZ ;  /* 0x000000b7ffb7723e */ /* 0x000fe200048070ff */
[-C--:B------:R-:W-:Y:S01]  /*4380*/  @P1 FMUL R197, R197, R148.reuse ;  /* 0x00000094c5c51220 */ /* 0x080fe20000400000 */
[----:B------:R-:W-:Y:S01]  /*4390*/  LOP3.LUT R70, R181, 0xff, RZ, 0xc0, !PT ;  /* 0x000000ffb5467812 */ /* 0x000fe200078ec0ff */
[----:B------:R-:W-:Y:S01]  /*43a0*/  @P2 FADD R196, R196, 1 ;  /* 0x3f800000c4c42421 */ /* 0x000fe20000000000 */
[----:B------:R-:W-:Y:S01]  /*43b0*/  SHF.L.U32 R179, R179, 0x10, RZ ;  /* 0x00000010b3b37819 */ /* 0x000fe200000006ff */
[-C--:B------:R-:W-:Y:S01]  /*43c0*/  @P1 FMUL R219, R219, R148.reuse ;  /* 0x00000094dbdb1220 */ /* 0x080fe20000400000 */
[----:B------:R-:W-:Y:S01]  /*43d0*/  LOP3.LUT R64, R64, 0xffff, RZ, 0xc0, !PT ;  /* 0x0000ffff40407812 */ /* 0x000fe200078ec0ff */
[----:B------:R-:W-:Y:S01]  /*43e0*/  @P1 FMUL R81, R81, R148 ;  /* 0x0000009451511220 */ /* 0x000fe20000400000 */
[----:B------:R-:W-:Y:S01]  /*43f0*/  LEA R76, R217, R76, 0x8 ;  /* 0x0000004cd94c7211 */ /* 0x000fe200078e40ff */
        /* <DEDUP_REMOVED lines=8> */
[----:B------:R-:W-:Y:S01]  /*4480*/  @P1 FMUL R199, R199, R148 ;  /* 0x00000094c7c71220 */ /* 0x000fe20000400000 */
[----:B------:R-:W-:Y:S01]  /*4490*/  SHF.L.U32 R192, R134, 0x10, RZ ;  /* 0x0000001086c07819 */ /* 0x000fe200000006ff */
[----:B------:R-:W-:Y:S01]  /*44a0*/  FFMA R167, R167, R196, R198 ;  /* 0x000000c4a7a77223 */ /* 0x000fe200000000c6 */
[----:B------:R-:W-:Y:S01]  /*44b0*/  LEA R70, R183, R70, 0x8 ;  /* 0x00000046b7467211 */ /* 0x000fe200078e40ff */
[----:B------:R-:W-:Y:S01]  /*44c0*/  @P2 FADD R200, R200, 1 ;  /* 0x3f800000c8c82421 */ /* 0x000fe20000000000 */
[----:B------:R-:W-:Y:S01]  /*44d0*/  LOP3.LUT R179, R179, 0xff0000, RZ, 0xc0, !PT ;  /* 0x00ff0000b3b37812 */ /* 0x000fe200078ec0ff */
[----:B------:R-:W-:Y:S01]  /*44e0*/  @P2 FADD R192, R192, 1 ;  /* 0x3f800000c0c02421 */ /* 0x000fe20000000000 */
[----:B------:R-:W-:Y:S01]  /*44f0*/  SHF.L.U32 R65, R64, 0x18, RZ ;  /* 0x0000001840417819 */ /* 0x000fe200000006ff */
[-C--:B------:R-:W-:Y:S01]  /*4500*/  @P1 FMUL R167, R167, R148.reuse ;  /* 0x00000094a7a71220 */ /* 0x080fe20000400000 */
[----:B------:R-:W-:Y:S01]  /*4510*/  LOP3.LUT R76, R185, 0xffff, R76, 0xf8, !PT ;  /* 0x0000ffffb94c7812 */ /* 0x000fe200078ef84c */
[-C--:B------:R-:W-:Y:S01]  /*4520*/  @P1 FMUL R229, R229, R148.reuse ;  /* 0x00000094e5e51220 */ /* 0x080fe20000400000 */
[----:B------:R-:W-:Y:S01]  /*4530*/  SHF.L.U32 R202, R106, 0x10, RZ ;  /* 0x000000106aca7819 */ /* 0x000fe200000006ff */
[-C--:B------:R-:W-:Y:S01]  /*4540*/  @P1 FMUL R227, R227, R148.reuse ;  /* 0x00000094e3e31220 */ /* 0x080fe20000400000 */
[----:B------:R-:W-:Y:S01]  /*4550*/  SHF.L.U32 R194, R104, 0x10, RZ ;  /* 0x0000001068c27819 */ /* 0x000fe200000006ff */
[----:B------:R-:W-:Y:S01]  /*4560*/  @P1 FMUL R233, R233, R148 ;  /* 0x00000094e9e91220 */ /* 0x000fe20000400000 */
[----:B------:R-:W-:Y:S01]  /*4570*/  LOP3.LUT R70, R179, 0xffff, R70, 0xf8, !PT ;  /* 0x0000ffffb3467812 */ /* 0x000fe200078ef846 */
[----:B------:R-:W-:Y:S01]  /*4580*/  FFMA R153, R153, R200, R202 ;  /* 0x000000c899997223 */ /* 0x000fe200000000ca */
[----:B------:R-:W-:Y:S01]  /*4590*/  SHF.L.U32 R180, R130, 0x10, RZ ;  /* 0x0000001082b47819 */ /* 0x000fe200000006ff */
[----:B------:R-:W-:Y:S01]  /*45a0*/  FFMA R157, R157, R192, R194 ;  /* 0x000000c09d9d7223 */ /* 0x000fe200000000c2 */
[----:B------:R-:W-:Y:S01]  /*45b0*/  LOP3.LUT R179, R76, R65, RZ, 0xfc, !PT ;  /* 0x000000414cb37212 */ /* 0x000fe200078efcff */
[-C--:B------:R-:W-:Y:S01]  /*45c0*/  @P1 FMUL R153, R153, R148.reuse ;  /* 0x0000009499991220 */ /* 0x080fe20000400000 */
[----:B------:R-:W0:Y:S01]  /*45d0*/  LDC.64 R64, c[0x0][0x3c8] ;  /* 0x0000f200ff407b82 */ /* 0x000e220000000a00 */
[----:B------:R-:W-:Y:S01]  /*45e0*/  SHF.L.U32 R182, R100, 0x10, RZ ;  /* 0x0000001064b67819 */ /* 0x000fe200000006ff */
[----:B------:R-:W-:Y:S01]  /*45f0*/  @P2 FADD R180, R180, 1 ;  /* 0x3f800000b4b42421 */ /* 0x000fe20000000000 */
[----:B------:R-:W-:Y:S01]  /*4600*/  F2FP.SATFINITE.E4M3.F32.PACK_AB_MERGE_C R241, RZ, R241, RZ ;  /* 0x000000f1fff1723e */ /* 0x000fe200048070ff */
[----:B------:R-:W-:Y:S01]  /*4610*/  @P1 FMUL R157, R157, R148 ;  /* 0x000000949d9d1220 */ /* 0x000fe20000400000 */
[----:B------:R-:W-:Y:S01]  /*4620*/  F2FP.SATFINITE.E4M3.F32.PACK_AB_MERGE_C R211, RZ, R211, RZ ;  /* 0x000000d3ffd3723e */ /* 0x000fe200048070ff */
        /* <DEDUP_REMOVED lines=22> */
[----:B------:R-:W-:Y:S01]  /*4790*/  IMAD R71, R149, 0xf00, R0 ;  /* 0x00000f0095477824 */ /* 0x000fe200078e0200 */
[----:B------:R-:W-:Y:S01]  /*47a0*/  F2FP.SATFINITE.E4M3.F32.PACK_AB_MERGE_C R189, RZ, R189, RZ ;  /* 0x000000bdffbd723e */ /* 0x000fe200048070ff */
[-C--:B------:R-:W-:Y:S01]  /*47b0*/  @P1 FMUL R235, R235, R148.reuse ;  /* 0x00000094ebeb1220 */ /* 0x080fe20000400000 */
[----:B------:R-:W-:Y:S01]  /*47c0*/  F2FP.SATFINITE.E4M3.F32.PACK_AB_MERGE_C R159, RZ, R159, RZ ;  /* 0x0000009fff9f723e */ /* 0x000fe200048070ff */
[-C--:B------:R-:W-:Y:S01]  /*47d0*/  @P1 FMUL R239, R239, R148.reuse ;  /* 0x00000094efef1220 */ /* 0x080fe20000400000 */
[----:B------:R-:W-:Y:S01]  /*47e0*/  LOP3.LUT R66, R155, 0xff, RZ, 0xc0, !PT ;  /* 0x000000ff9b427812 */ /* 0x000fe200078ec0ff */
[----:B------:R-:W-:Y:S01]  /*47f0*/  @P1 FMUL R191, R191, R148 ;  /* 0x00000094bfbf1220 */ /* 0x000fe20000400000 */
[----:B------:R-:W-:Y:S01]  /*4800*/  F2FP.SATFINITE.E4M3.F32.PACK_AB_MERGE_C R83, RZ, R83, RZ ;  /* 0x00000053ff53723e */ /* 0x000fe200048070ff */
[----:B------:R-:W-:Y:S01]  /*4810*/  VIADD R77, R71, 0x500 ;  /* 0x00000500474d7836 */ /* 0x000fe20000000000 */
[----:B------:R-:W-:Y:S01]  /*4820*/  LEA R156, R243, R156, 0x8 ;  /* 0x0000009cf39c7211 */ /* 0x000fe200078e40ff */
[----:B------:R-:W-:Y:S01]  /*4830*/  IMAD R66, R159, 0x100, R66 ;  /* 0x000001009f427824 */ /* 0x000fe200078e0242 */
[----:B------:R-:W-:Y:S01]  /*4840*/  SHF.L.U32 R85, R85, 0x10, RZ ;  /* 0x0000001055557819 */ /* 0x000fe200000006ff */
[----:B------:R-:W-:Y:S01]  /*4850*/  VIADD R185, R71, 0xe00 ;  /* 0x00000e0047b97836 */ /* 0x000fe20000000000 */
[----:B------:R-:W-:Y:S01]  /*4860*/  F2FP.SATFINITE.E4M3.F32.PACK_AB_MERGE_C R79, RZ, R79, RZ ;  /* 0x0000004fff4f723e */ /* 0x000fe200048070ff */
[----:B0-----:R-:W-:Y:S01]  /*4870*/  IMAD.WIDE.U32 R76, R77, 0x4, R64 ;  /* 0x000000044d4c7825 */ /* 0x001fe200078e0040 */
[----:B------:R-:W-:-:S02]  /*4880*/  LOP3.LUT R211, R211, 0xff0000, RZ, 0xc0, !PT ;  /* 0x00ff0000d3d37812 */ /* 0x000fc400078ec0ff */
[----:B------:R-:W-:Y:S02]  /*4890*/  F2FP.SATFINITE.E4M3.F32.PACK_AB_MERGE_C R67, RZ, R67, RZ ;  /* 0x00000043ff43723e */ /* 0x000fe400048070ff */
[----:B------:R-:W-:Y:S02]  /*48a0*/  LOP3.LUT R69, R69, 0xffff, RZ, 0xc0, !PT ;  /* 0x0000ffff45457812 */ /* 0x000fe400078ec0ff */
[----:B------:R-:W-:Y:S02]  /*48b0*/  F2FP.SATFINITE.E4M3.F32.PACK_AB_MERGE_C R197, RZ, R197, RZ ;  /* 0x000000c5ffc5723e */ /* 0x000fe400048070ff */
[----:B------:R-:W-:Y:S02]  /*48c0*/  F2FP.SATFINITE.E4M3.F32.PACK_AB_MERGE_C R207, RZ, R207, RZ ;  /* 0x000000cfffcf723e */ /* 0x000fe400048070ff */
[----:B------:R-:W-:Y:S02]  /*48d0*/  LOP3.LUT R72, R193, 0xff, RZ, 0xc0, !PT ;  /* 0x000000ffc1487812 */ /* 0x000fe400078ec0ff */
[----:B------:R-:W-:-:S02]  /*48e0*/  LOP3.LUT R74, R203, 0xff, RZ, 0xc0, !PT ;  /* 0x000000ffcb4a7812 */ /* 0x000fc400078ec0ff */
[----:B------:R-:W-:Y:S02]  /*48f0*/  F2FP.SATFINITE.E4M3.F32.PACK_AB_MERGE_C R219, RZ, R219, RZ ;  /* 0x000000dbffdb723e */ /* 0x000fe400048070ff */
[----:B------:R-:W-:Y:S02]  /*4900*/  LOP3.LUT R78, R215, 0xff, RZ, 0xc0, !PT ;  /* 0x000000ffd74e7812 */ /* 0x000fe400078ec0ff */
[----:B------:R-:W-:Y:S02]  /*4910*/  SHF.L.U32 R167, R167, 0x10, RZ ;  /* 0x00000010a7a77819 */ /* 0x000fe400000006ff */
        /* <DEDUP_REMOVED lines=10> */
[----:B------:R-:W-:Y:S01]  /*49c0*/  LOP3.LUT R85, R85, 0xff0000, RZ, 0xc0, !PT ;  /* 0x00ff000055557812 */ /* 0x000fe200078ec0ff */
[----:B------:R-:W-:Y:S01]  /*49d0*/  IMAD.U32 R201, R201, 0x10000, RZ ;  /* 0x00010000c9c97824 */ /* 0x000fe200078e00ff */
[----:B------:R-:W-:Y:S01]  /*49e0*/  F2FP.SATFINITE.E4M3.F32.PACK_AB_MERGE_C R199, RZ, R199, RZ ;  /* 0x000000c7ffc7723e */ /* 0x000fe200048070ff */
[----:B------:R-:W-:Y:S01]  /*49f0*/  IMAD.SHL.U32 R83, R83, 0x1000000, RZ ;  /* 0x0100000053537824 */ /* 0x000fe200078e00ff */
[----:B------:R-:W-:Y:S02]  /*4a00*/  LOP3.LUT R79, R79, 0xffff, RZ, 0xc0, !PT ;  /* 0x0000ffff4f4f7812 */ /* 0x000fe400078ec0ff */
[----:B------:R-:W-:Y:S02]  /*4a10*/  LOP3.LUT R156, R211, 0xffff, R156, 0xf8, !PT ;  /* 0x0000ffffd39c7812 */ /* 0x000fe400078ef89c */
[----:B------:R-:W-:-:S02]  /*4a20*/  LOP3.LUT R67, R67, 0xffff, RZ, 0xc0, !PT ;  /* 0x0000ffff43437812 */ /* 0x000fc400078ec0ff */
[----:B------:R-:W-:Y:S02]  /*4a30*/  SHF.L.U32 R69, R69, 0x18, RZ ;  /* 0x0000001845457819 */ /* 0x000fe400000006ff */
[----:B------:R-:W-:Y:S02]  /*4a40*/  LEA R72, R197, R72, 0x8 ;  /* 0x00000048c5487211 */ /* 0x000fe400078e40ff */
[----:B------:R-:W-:Y:S02]  /*4a50*/  LEA R74, R207, R74, 0x8 ;  /* 0x0000004acf4a7211 */ /* 0x000fe400078e40ff */
[----:B------:R-:W-:Y:S02]  /*4a60*/  F2FP.SATFINITE.E4M3.F32.PACK_AB_MERGE_C R229, RZ, R229, RZ ;  /* 0x000000e5ffe5723e */ /* 0x000fe400048070ff */
[----:B------:R-:W-:Y:S02]  /*4a70*/  LEA R78, R219, R78, 0x8 ;  /* 0x0000004edb4e7211 */ /* 0x000fe400078e40ff */
[----:B------:R-:W-:-:S02]  /*4a80*/  LOP3.LUT R167, R167, 0xff0000, RZ, 0xc0, !PT ;  /* 0x00ff0000a7a77812 */ /* 0x000fc400078ec0ff */
[----:B------:R-:W-:Y:S02]  /*4a90*/  LOP3.LUT R171, R171, 0xff0000, RZ, 0xc0, !PT ;  /* 0x00ff0000abab7812 */ /* 0x000fe400078ec0ff */
[----:B------:R-:W-:Y:S02]  /*4aa0*/  LOP3.LUT R189, R189, 0xff0000, RZ, 0xc0, !PT ;  /* 0x00ff0000bdbd7812 */ /* 0x000fe400078ec0ff */
[----:B------:R-:W-:Y:S02]  /*4ab0*/  LOP3.LUT R81, R81, 0xffff, RZ, 0xc0, !PT ;  /* 0x0000ffff51517812 */ /* 0x000fe400078ec0ff */
[----:B------:R-:W-:Y:S02]  /*4ac0*/  LOP3.LUT R153, R153, 0xffff, RZ, 0xc0, !PT ;  /* 0x0000ffff99997812 */ /* 0x000fe400078ec0ff */
[----:B------:R-:W-:Y:S02]  /*4ad0*/  LOP3.LUT R157, R157, 0xffff, RZ, 0xc0, !PT ;  /* 0x0000ffff9d9d7812 */ /* 0x000fe400078ec0ff */
[----:B------:R-:W-:-:S02]  /*4ae0*/  F2FP.SATFINITE.E4M3.F32.PACK_AB_MERGE_C R227, RZ, R227, RZ ;  /* 0x000000e3ffe3723e */ /* 0x000fc400048070ff */
[----:B------:R-:W-:Y:S02]  /*4af0*/  LOP3.LUT R82, R225, 0xff, RZ, 0xc0, !PT ;  /* 0x000000ffe1527812 */ /* 0x000fe400078ec0ff */
[----:B------:R-:W-:Y:S02]  /*4b00*/  F2FP.SATFINITE.E4M3.F32.PACK_AB_MERGE_C R233, RZ, R233, RZ ;  /* 0x000000e9ffe9723e */ /* 0x000fe400048070ff */
        /* <DEDUP_REMOVED lines=8> */
[----:B------:R-:W-:Y:S02]  /*4b90*/  F2FP.SATFINITE.E4M3.F32.PACK_AB_MERGE_C R173, RZ, R173, RZ ;  /* 0x000000adffad723e */ /* 0x000fe400048070ff */
[----:B------:R-:W-:Y:S02]  /*4ba0*/  LOP3.LUT R66, R85, 0xffff, R66, 0xf8, !PT ;  /* 0x0000ffff55427812 */ /* 0x000fe400078ef842 */
[----:B------:R-:W-:-:S02]  /*4bb0*/  SHF.L.U32 R199, R199, 0x10, RZ ;  /* 0x00000010c7c77819 */ /* 0x000fc400000006ff */
[----:B------:R-:W-:Y:S02]  /*4bc0*/  SHF.L.U32 R79, R79, 0x18, RZ ;  /* 0x000000184f4f7819 */ /* 0x000fe400000006ff */
[----:B------:R-:W-:Y:S02]  /*4bd0*/  F2FP.SATFINITE.E4M3.F32.PACK_AB_MERGE_C R163, RZ, R163, RZ ;  /* 0x000000a3ffa3723e */ /* 0x000fe400048070ff */
[----:B------:R-:W-:Y:S02]  /*4be0*/  F2FP.SATFINITE.E4M3.F32.PACK_AB_MERGE_C R151, RZ, R151, RZ ;  /* 0x00000097ff97723e */ /* 0x000fe400048070ff */
[----:B------:R-:W-:Y:S02]  /*4bf0*/  SHF.L.U32 R67, R67, 0x18, RZ ;  /* 0x0000001843437819 */ /* 0x000fe400000006ff */
[----:B------:R-:W-:Y:S02]  /*4c00*/  LOP3.LUT R181, R156, R69, RZ, 0xfc, !PT ;  /* 0x000000459cb57212 */ /* 0x000fe400078efcff */
[----:B------:R-:W-:-:S02]  /*4c10*/  F2FP.SATFINITE.E4M3.F32.PACK_AB_MERGE_C R231, RZ, R231, RZ ;  /* 0x000000e7ffe7723e */ /* 0x000fc400048070ff */
[----:B------:R-:W-:Y:S02]  /*4c20*/  LOP3.LUT R84, R229, 0xff, RZ, 0xc0, !PT ;  /* 0x000000ffe5547812 */ /* 0x000fe400078ec0ff */
[----:B------:R-:W-:Y:S02]  /*4c30*/  LOP3.LUT R72, R167, 0xffff, R72, 0xf8, !PT ;  /* 0x0000ffffa7487812 */ /* 0x000fe400078ef848 */
[----:B------:R-:W-:Y:S02]  /*4c40*/  LOP3.LUT R74, R171, 0xffff, R74, 0xf8, !PT ;  /* 0x0000ffffab4a7812 */ /* 0x000fe400078ef84a */
[----:B------:R-:W-:Y:S02]  /*4c50*/  LOP3.LUT R78, R189, 0xffff, R78, 0xf8, !PT ;  /* 0x0000ffffbd4e7812 */ /* 0x000fe400078ef84e */
[----:B------:R-:W-:Y:S02]  /*4c60*/  SHF.L.U32 R81, R81, 0x18, RZ ;  /* 0x0000001851517819 */ /* 0x000fe400000006ff */
[----:B------:R-:W-:-:S02]  /*4c70*/  SHF.L.U32 R153, R153, 0x18, RZ ;  /* 0x0000001899997819 */ /* 0x000fc400000006ff */
[----:B------:R-:W-:Y:S02]  /*4c80*/  SHF.L.U32 R157, R157, 0x18, RZ ;  /* 0x000000189d9d7819 */ /* 0x000fe400000006ff */
[----:B------:R-:W-:Y:S02]  /*4c90*/  F2FP.SATFINITE.E4M3.F32.PACK_AB_MERGE_C R187, RZ, R187, RZ ;  /* 0x000000bbffbb723e */ /* 0x000fe400048070ff */
[----:B------:R-:W-:Y:S02]  /*4ca0*/  IADD3 R69, PT, PT, R71, 0x100, RZ ;  /* 0x0000010047457810 */ /* 0x000fe40007ffe0ff */
[----:B------:R-:W-:Y:S02]  /*4cb0*/  F2FP.SATFINITE.E4M3.F32.PACK_AB_MERGE_C R235, RZ, R235, RZ ;  /* 0x000000ebffeb723e */ /* 0x000fe400048070ff */
[----:B------:R-:W-:Y:S02]  /*4cc0*/  LOP3.LUT R152, R233, 0xff, RZ, 0xc0, !PT ;  /* 0x000000ffe9987812 */ /* 0x000fe400078ec0ff */
[----:B------:R-:W-:-:S02]  /*4cd0*/  SHF.L.U32 R205, R205, 0x10, RZ ;  /* 0x00000010cdcd7819 */ /* 0x000fc400000006ff */
[----:B------:R-:W-:Y:S02]  /*4ce0*/  LOP3.LUT R169, R169, 0xffff, RZ, 0xc0, !PT ;  /* 0x0000ffffa9a97812 */ /* 0x000fe400078ec0ff */
[----:B------:R-:W-:Y:S02]  /*4cf0*/  IADD3 R189, PT, PT, R71, 0x200, RZ ;  /* 0x0000020047bd7810 */ /* 0x000fe40007ffe0ff */
[----:B------:R-:W-:Y:S02]  /*4d00*/  LEA R80, R223, R80, 0x8 ;  /* 0x00000050df507211 */ /* 0x000fe400078e40ff */
[----:B------:R-:W-:Y:S02]  /*4d10*/  F2FP.SATFINITE.E4M3.F32.PACK_AB_MERGE_C R239, RZ, R239, RZ ;  /* 0x000000efffef723e */ /* 0x000fe400048070ff */
[----:B------:R-:W-:Y:S02]  /*4d20*/  LOP3.LUT R154, R237, 0xff, RZ, 0xc0, !PT ;  /* 0x000000ffed9a7812 */ /* 0x000fe400078ec0ff */
[----:B------:R-:W-:-:S02]  /*4d30*/  LOP3.LUT R195, R195, 0xff0000, RZ, 0xc0, !PT ;  /* 0x00ff0000c3c37812 */ /* 0x000fc400078ec0ff */
[----:B------:R-:W-:Y:S02]  /*4d40*/  SHF.L.U32 R209, R209, 0x10, RZ ;  /* 0x00000010d1d17819 */ /* 0x000fe400000006ff */
[----:B------:R-:W-:Y:S02]  /*4d50*/  LOP3.LUT R173, R173, 0xffff, RZ, 0xc0, !PT ;  /* 0x0000ffffadad7812 */ /* 0x000fe400078ec0ff */
[----:B------:R-:W-:Y:S02]  /*4d60*/  F2FP.SATFINITE.E4M3.F32.PACK_AB_MERGE_C R191, RZ, R191, RZ ;  /* 0x000000bfffbf723e */ /* 0x000fe400048070ff */
[----:B------:R-:W-:Y:S02]  /*4d70*/  IADD3 R73, PT, PT, R71, 0x300, RZ ;  /* 0x0000030047497810 */ /* 0x000fe40007ffe0ff */
[----:B------:R-:W-:Y:S02]  /*4d80*/  LOP3.LUT R199, R199, 0xff0000, RZ, 0xc0, !PT ;  /* 0x00ff0000c7c77812 */ /* 0x000fe400078ec0ff */
[----:B------:R-:W-:-:S02]  /*4d90*/  LOP3.LUT R167, R66, R79, RZ, 0xfc, !PT ;  /* 0x0000004f42a77212 */ /* 0x000fc400078efcff */
[----:B------:R-:W-:Y:S02]  /*4da0*/  LOP3.LUT R163, R163, 0xffff, RZ, 0xc0, !PT ;  /* 0x0000ffffa3a37812 */ /* 0x000fe400078ec0ff */
[----:B------:R-:W-:Y:S02]  /*4db0*/  LOP3.LUT R151, R151, 0xffff, RZ, 0xc0, !PT ;  /* 0x0000ffff97977812 */ /* 0x000fe400078ec0ff */
[----:B------:R-:W-:Y:S01]  /*4dc0*/  LOP3.LUT R183, R158, R67, RZ, 0xfc, !PT ;  /* 0x000000439eb77212 */ /* 0x000fe200078efcff */
[C-C-:B------:R-:W-:Y:S01]  /*4dd0*/  IMAD.WIDE.U32 R66, R71.reuse, 0x4, R64.reuse ;  /* 0x0000000447427825 */ /* 0x140fe200078e0040 */
[----:B------:R-:W-:Y:S02]  /*4de0*/  IADD3 R75, PT, PT, R71, 0x400, RZ ;  /* 0x00000400474b7810 */ /* 0x000fe40007ffe0ff */
[----:B------:R-:W-:Y:S01]  /*4df0*/  LEA R84, R231, R84, 0x8 ;  /* 0x00000054e7547211 */ /* 0x000fe200078e40ff */
[----:B------:R-:W-:Y:S01]  /*4e00*/  IMAD.SHL.U32 R151, R151, 0x1000000, RZ ;  /* 0x0100000097977824 */ /* 0x000fe200078e00ff */
        /* <DEDUP_REMOVED lines=10> */
[----:B------:R-:W-:Y:S01]  /*4eb0*/  IMAD.WIDE.U32 R74, R75, 0x4, R64 ;  /* 0x000000044b4a7825 */ /* 0x000fe200078e0040 */
[----:B------:R-:W-:Y:S02]  /*4ec0*/  LEA R152, R235, R152, 0x8 ;  /* 0x00000098eb987211 */ /* 0x000fe400078e40ff */
[----:B------:R-:W-:Y:S02]  /*4ed0*/  LOP3.LUT R205, R205, 0xff0000, RZ, 0xc0, !PT ;  /* 0x00ff0000cdcd7812 */ /* 0x000fe400078ec0ff */
[----:B------:R-:W-:-:S02]  /*4ee0*/  SHF.L.U32 R169, R169, 0x18, RZ ;  /* 0x00000018a9a97819 */ /* 0x000fc400000006ff */
[C---:B------:R-:W-:Y:S02]  /*4ef0*/  IADD3 R79, PT, PT, R71.reuse, 0x600, RZ ;  /* 0x00000600474f7810 */ /* 0x040fe40007ffe0ff */
[C---:B------:R-:W-:Y:S02]  /*4f00*/  IADD3 R81, PT, PT, R71.reuse, 0x700, RZ ;  /* 0x0000070047517810 */ /* 0x040fe40007ffe0ff */
[C---:B------:R-:W-:Y:S02]  /*4f10*/  IADD3 R83, PT, PT, R71.reuse, 0x800, RZ ;  /* 0x0000080047537810 */ /* 0x040fe40007ffe0ff */
[C---:B------:R-:W-:Y:S02]  /*4f20*/  IADD3 R85, PT, PT, R71.reuse, 0x900, RZ ;  /* 0x0000090047557810 */ /* 0x040fe40007ffe0ff */
[C---:B------:R-:W-:Y:S02]  /*4f30*/  IADD3 R153, PT, PT, R71.reuse, 0xa00, RZ ;  /* 0x00000a0047997810 */ /* 0x040fe40007ffe0ff */
[----:B------:R-:W-:-:S02]  /*4f40*/  IADD3 R155, PT, PT, R71, 0xb00, RZ ;  /* 0x00000b00479b7810 */ /* 0x000fc40007ffe0ff */
        /* <DEDUP_REMOVED lines=21> */
[----:B------:R-:W-:-:S02]  /*50a0*/  LOP3.LUT R154, R209, 0xffff, R154, 0xf8, !PT ;  /* 0x0000ffffd19a7812 */ /* 0x000fc400078ef89a */
        /* <DEDUP_REMOVED lines=22> */
.L_x_12353:
        /* <DEDUP_REMOVED lines=127> */
[----:B------:R-:W-:Y:S01]  /*5a00*/  SHF.L.U32 R67, R145, 0x10, RZ ;  /* 0x0000001091437819 */ /* 0x000fe200000006ff */
[----:B------:R-:W-:Y:S01]  /*5a10*/  @P1 FADD R190, R190, 1 ;  /* 0x3f800000bebe1421 */ /* 0x000fe20000000000 */
[----:B------:R-:W-:Y:S01]  /*5a20*/  SHF.L.U32 R192, R34, 0x10, RZ ;  /* 0x0000001022c07819 */ /* 0x000fe200000006ff */
[----:B------:R-:W-:Y:S01]  /*5a30*/  IMAD.U32 R195, R35, 0x10000, RZ ;  /* 0x0001000023c37824 */ /* 0x000fe200078e00ff */
[----:B------:R-:W-:Y:S01]  /*5a40*/  SHF.L.U32 R194, R144, 0x10, RZ ;  /* 0x0000001090c27819 */ /* 0x000fe200000006ff */
[----:B------:R-:W-:Y:S01]  /*5a50*/  @P1 FADD R67, R67, 1 ;  /* 0x3f80000043431421 */ /* 0x000fe20000000000 */
[----:B------:R-:W-:Y:S01]  /*5a60*/  LOP3.LUT R0, R0, 0x80, R191, 0xf8, !PT ;  /* 0x0000008000007812 */ /* 0x000fe200078ef8bf */
        /* <DEDUP_REMOVED lines=129> */
[----:B------:R-:W-:Y:S01]  /*6280*/  FMNMX3 R147, R147, |R70|, |R75|, !PT ;  /* 0x4000004693937276 */ /* 0x000fe2000780044b */
        /* <DEDUP_REMOVED lines=34> */
[----:B------:R-:W-:Y:S01]  /*64b0*/  IMAD.U32 R195, R55, 0x10000, RZ ;  /* 0x0001000037c37824 */ /* 0x000fe200078e00ff */
        /* <DEDUP_REMOVED lines=41> */
[----:B------:R-:W-:-:S02]  /*6750*/  SHF.L.U32 R194, R122, 0x10, RZ ;  /* 0x000000107ac27819 */ /* 0x000fc400000006ff */
[----:B------:R-:W-:Y:S01]  /*6760*/  FMNMX3 R147, R147, |R158|, |R151|, !PT ;  /* 0x4000009e93937276 */ /* 0x000fe20007800497 */
[----:B------:R-:W-:Y:S01]  /*6770*/  FFMA R180, R180, R187, R191 ;  /* 0x000000bbb4b47223 */ /* 0x000fe200000000bf */
[----:B------:R-:W-:Y:S01]  /*6780*/  SHF.L.U32 R190, R119, 0x10, RZ ;  /* 0x0000001077be7819 */ /* 0x000fe200000006ff */
[----:B------:R-:W-:Y:S01]  /*6790*/  @P1 FADD R194, R194, 1 ;  /* 0x3f800000c2c21421 */ /* 0x000fe20000000000 */
        /* <DEDUP_REMOVED lines=35> */
[----:B------:R-:W-:Y:S01]  /*69d0*/  @P1 FADD R198, R198, 1 ;  /* 0x3f800000c6c61421 */ /* 0x000fe20000000000 */
[----:B-----5:R-:W-:Y:S01]  /*69e0*/  FMUL R193, R72, R148 ;  /* 0x0000009448c17220 */ /* 0x020fe20000400000 */
[----:B------:R-:W-:Y:S01]  /*69f0*/  @P1 FADD R194, R194, 1 ;  /* 0x3f800000c2c21421 */ /* 0x000fe20000000000 */
[----:B------:R-:W-:Y:S01]  /*6a00*/  FMNMX3 R147, R147, |R170|, |R165|, !PT ;  /* 0x400000aa93937276 */ /* 0x000fe200078004a5 */
[-C--:B------:R-:W-:Y:S01]  /*6a10*/  FMUL R191, R70, R148.reuse ;  /* 0x0000009446bf7220 */ /* 0x080fe20000400000 */
[----:B0-----:R-:W-:Y:S01]  /*6a20*/  ISETP.NE.AND P1, PT, R197, RZ, PT ;  /* 0x000000ffc500720c */ /* 0x001fe20003f25270 */
[----:B------:R-:W-:Y:S01]  /*6a30*/  FMUL R192, R167, R148 ;  /* 0x00000094a7c07220 */ /* 0x000fe20000400000 */
[----:B------:R-:W-:Y:S01]  /*6a40*/  FMNMX3 R147, R147, |R176|, |R163|, !PT ;  /* 0x400000b093937276 */ /* 0x000fe200078004a3 */
[-C--:B------:R-:W-:Y:S01]  /*6a50*/  FMUL R197, R76, R148.reuse ;  /* 0x000000944cc57220 */ /* 0x080fe20000400000 */
[----:B------:R-:W-:Y:S01]  /*6a60*/  FSEL R72, R72, R193, !P1 ;  /* 0x000000c148487208 */ /* 0x000fe20004800000 */
[----:B------:R-:W-:Y:S01]  /*6a70*/  FMUL R193, R80, R148 ;  /* 0x0000009450c17220 */ /* 0x000fe20000400000 */
[----:B------:R-:W-:Y:S01]  /*6a80*/  FMNMX3 R147, R147, |R188|, |R169|, !PT ;  /* 0x400000bc93937276 */ /* 0x000fe200078004a9 */
[----:B------:R-:W-:Y:S01]  /*6a90*/  FMUL R195, R74, R148 ;  /* 0x000000944ac37220 */ /* 0x000fe20000400000 */
[----:B------:R-:W-:-:S02]  /*6aa0*/  SHF.L.U32 R200, R90, 0x10, RZ ;  /* 0x000000105ac87819 */ /* 0x000fc400000006ff */
[----:B------:R-:W-:Y:S01]  /*6ab0*/  FSEL R80, R80, R193, !P1 ;  /* 0x000000c150507208 */ /* 0x000fe20004800000 */
[----:B------:R-:W-:Y:S01]  /*6ac0*/  FMUL R193, R154, R148 ;  /* 0x000000949ac17220 */ /* 0x000fe20000400000 */
[----:B------:R-:W-:Y:S01]  /*6ad0*/  FMNMX3 R147, R147, |R178|, |R171|, !PT ;  /* 0x400000b293937276 */ /* 0x000fe200078004ab */
[----:B------:R-:W-:Y:S01]  /*6ae0*/  FFMA R177, R177, R198, R200 ;  /* 0x000000c6b1b17223 */ /* 0x000fe200000000c8 */
[----:B------:R-:W-:Y:S01]  /*6af0*/  SHF.L.U32 R196, R87, 0x10, RZ ;  /* 0x0000001057c47819 */ /* 0x000fe200000006ff */
[----:B------:R-:W-:Y:S01]  /*6b00*/  @P1 FMUL R64, R64, R148 ;  /* 0x0000009440401220 */ /* 0x000fe20000400000 */
[----:B------:R-:W-:Y:S01]  /*6b10*/  FMNMX3 R147, R147, |R186|, |R175|, !PT ;  /* 0x400000ba93937276 */ /* 0x000fe200078004af */
[-C--:B------:R-:W-:Y:S01]  /*6b20*/  @P1 FMUL R75, R75, R148.reuse ;  /* 0x000000944b4b1220 */ /* 0x080fe20000400000 */
[----:B------:R-:W-:Y:S01]  /*6b30*/  FSEL R154, R154, R193, !P1 ;  /* 0x000000c19a9a7208 */ /* 0x000fe20004800000 */
[----:B------:R-:W-:Y:S01]  /*6b40*/  FMUL R193, R162, R148 ;  /* 0x00000094a2c17220 */ /* 0x000fe20000400000 */
[----:B------:R-:W-:Y:S01]  /*6b50*/  FMNMX3 R66, R147, |R184|, |R173|, !PT ;  /* 0x400000b893427276 */ /* 0x000fe200078004ad */
[----:B------:R-:W-:Y:S01]  /*6b60*/  FMUL R147, R178, R148 ;  /* 0x00000094b2937220 */ /* 0x000fe20000400000 */
[----:B------:R-:W-:Y:S01]  /*6b70*/  FFMA R185, R185, R194, R196 ;  /* 0x000000c2b9b97223 */ /* 0x000fe200000000c4 */
[----:B------:R-:W-:Y:S01]  /*6b80*/  FSEL R70, R70, R191, !P1 ;  /* 0x000000bf46467208 */ /* 0x000fe20004800000 */
[-C--:B------:R-:W-:Y:S01]  /*6b90*/  FMUL R191, R78, R148.reuse ;  /* 0x000000944ebf7220 */ /* 0x080fe20000400000 */
        /* <DEDUP_REMOVED lines=13> */
[-C--:B------:R-:W-:Y:S01]  /*6c70*/  @P1 FMUL R69, R69, R148.reuse ;  /* 0x0000009445451220 */ /* 0x080fe20000400000 */
        /* <DEDUP_REMOVED lines=8> */
[----:B------:R-:W-:Y:S01]  /*6d00*/  FSEL R78, R78, R191, !P1 ;  /* 0x000000bf4e4e7208 */ /* 0x000fe20004800000 */
[-C--:B------:R-:W-:Y:S01]  /*6d10*/  FMUL R191, R152, R148.reuse ;  /* 0x0000009498bf7220 */ /* 0x080fe20000400000 */
[----:B------:R-:W-:Y:S01]  /*6d20*/  FSEL R68, R164, R193, !P1 ;  /* 0x000000c1a4447208 */ /* 0x000fe20004800000 */
[-C--:B------:R-:W-:Y:S01]  /*6d30*/  @P1 FMUL R85, R85, R148.reuse ;  /* 0x0000009455551220 */ /* 0x080fe20000400000 */
[----:B------:R-:W-:Y:S01]  /*6d40*/  F2FP.SATFINITE.E4M3.F32.PACK_AB_MERGE_C R167, RZ, R167, RZ ;  /* 0x000000a7ffa7723e */ /* 0x000fe200048070ff */
[----:B------:R-:W-:Y:S01]  /*6d50*/  @P1 FMUL R153, R153, R148 ;  /* 0x0000009499991220 */ /* 0x000fe20000400000 */
[----:B------:R-:W-:Y:S01]  /*6d60*/  F2FP.SATFINITE.E4M3.F32.PACK_AB_MERGE_C R164, RZ, R70, RZ ;  /* 0x00000046ffa4723e */ /* 0x000fe200048070ff */
[----:B------:R-:W-:Y:S01]  /*6d70*/  @P1 FMUL R151, R151, R148 ;  /* 0x0000009497971220 */ /* 0x000fe20000400000 */
[----:B------:R-:W-:Y:S01]  /*6d80*/  F2FP.SATFINITE.E4M3.F32.PACK_AB_MERGE_C R64, RZ, R64, RZ ;  /* 0x00000040ff40723e */ /* 0x000fe200048070ff */
[-C--:B------:R-:W-:Y:S01]  /*6d90*/  FMUL R192, R189, R148.reuse ;  /* 0x00000094bdc07220 */ /* 0x080fe20000400000 */
[----:B------:R-:W-:Y:S01]  /*6da0*/  LOP3.LUT R167, R167, 0xff, RZ, 0xc0, !PT ;  /* 0x000000ffa7a77812 */ /* 0x000fe200078ec0ff */
[-C--:B------:R-:W-:Y:S01]  /*6db0*/  @P1 FMUL R77, R77, R148.reuse ;  /* 0x000000944d4d1220 */ /* 0x080fe20000400000 */
[----:B------:R-:W-:Y:S01]  /*6dc0*/  SHF.L.U32 R164, R164, 0x10, RZ ;  /* 0x00000010a4a47819 */ /* 0x000fe200000006ff */
[-C--:B------:R-:W-:Y:S01]  /*6dd0*/  @P1 FMUL R79, R79, R148.reuse ;  /* 0x000000944f4f1220 */ /* 0x080fe20000400000 */
[----:B------:R-:W-:Y:S01]  /*6de0*/  FSEL R152, R152, R191, !P1 ;  /* 0x000000bf98987208 */ /* 0x000fe20004800000 */
[-C--:B------:R-:W-:Y:S01]  /*6df0*/  FMUL R191, R160, R148.reuse ;  /* 0x00000094a0bf7220 */ /* 0x080fe20000400000 */
[----:B------:R-:W-:Y:S01]  /*6e00*/  F2FP.SATFINITE.E4M3.F32.PACK_AB_MERGE_C R75, RZ, R75, RZ ;  /* 0x0000004bff4b723e */ /* 0x000fe200048070ff */
[-C--:B------:R-:W-:Y:S01]  /*6e10*/  @P1 FMUL R155, R155, R148.reuse ;  /* 0x000000949b9b1220 */ /* 0x080fe20000400000 */
[----:B------:R-:W-:Y:S01]  /*6e20*/  LEA R64, R64, R167, 0x8 ;  /* 0x000000a740407211 */ /* 0x000fe200078e40ff */
[-C--:B------:R-:W-:Y:S01]  /*6e30*/  @P1 FMUL R157, R157, R148.reuse ;  /* 0x000000949d9d1220 */ /* 0x080fe20000400000 */
[----:B------:R-:W-:Y:S01]  /*6e40*/  FSEL R76, R76, R197, !P1 ;  /* 0x000000c54c4c7208 */ /* 0x000fe20004800000 */
[-C--:B------:R-:W-:Y:S01]  /*6e50*/  FMUL R197, R84, R148.reuse ;  /* 0x0000009454c57220 */ /* 0x080fe20000400000 */
        /* <DEDUP_REMOVED lines=8> */
[----:B------:R-:W-:Y:S01]  /*6ee0*/  LOP3.LUT R167, R167, 0xffff, R64, 0xf8, !PT ;  /* 0x0000ffffa7a77812 */ /* 0x000fe200078ef840 */
[----:B------:R-:W-:Y:S01]  /*6ef0*/  @P1 FMUL R163, R163, R148 ;  /* 0x00000094a3a31220 */ /* 0x000fe20000400000 */
[----:B------:R-:W-:Y:S01]  /*6f00*/  F2FP.SATFINITE.E4M3.F32.PACK_AB_MERGE_C R76, RZ, R76, RZ ;  /* 0x0000004cff4c723e */ /* 0x000fe200048070ff */
[-C--:B------:R-:W-:Y:S01]  /*6f10*/  @P1 FMUL R171, R171, R148.reuse ;  /* 0x00000094abab1220 */ /* 0x080fe20000400000 */
[----:B------:R-:W-:Y:S01]  /*6f20*/  SHF.L.U32 R64, R75, 0x18, RZ ;  /* 0x000000184b407819 */ /* 0x000fe200000006ff */
[----:B------:R-:W-:Y:S01]  /*6f30*/  @P1 FMUL R169, R169, R148 ;  /* 0x00000094a9a91220 */ /* 0x000fe20000400000 */
[----:B------:R-:W-:Y:S01]  /*6f40*/  F2FP.SATFINITE.E4M3.F32.PACK_AB_MERGE_C R78, RZ, R78, RZ ;  /* 0x0000004eff4e723e */ /* 0x000fe200048070ff */
[-C--:B------:R-:W-:Y:S01]  /*6f50*/  @P1 FMUL R179, R179, R148.reuse ;  /* 0x00000094b3b31220 */ /* 0x080fe20000400000 */
[----:B------:R-:W-:Y:S01]  /*6f60*/  FSEL R82, R82, R195, !P1 ;  /* 0x000000c352527208 */ /* 0x000fe20004800000 */
[-C--:B------:R-:W-:Y:S01]  /*6f70*/  FMUL R195, R156, R148.reuse ;  /* 0x000000949cc37220 */ /* 0x080fe20000400000 */
[----:B------:R-:W-:Y:S01]  /*6f80*/  LOP3.LUT R76, R76, 0xff, RZ, 0xc0, !PT ;  /* 0x000000ff4c4c7812 */ /* 0x000fe200078ec0ff */
[-C--:B------:R-:W-:Y:S01]  /*6f90*/  @P1 FMUL R185, R185, R148.reuse ;  /* 0x00000094b9b91220 */ /* 0x080fe20000400000 */
[----:B------:R-:W-:Y:S01]  /*6fa0*/  F2FP.SATFINITE.E4M3.F32.PACK_AB_MERGE_C R81, RZ, R81, RZ ;  /* 0x00000051ff51723e */ /* 0x000fe200048070ff */
[-C--:B------:R-:W-:Y:S01]  /*6fb0*/  @P1 FMUL R181, R181, R148.reuse ;  /* 0x00000094b5b51220 */ /* 0x080fe20000400000 */
[----:B------:R-:W-:Y:S01]  /*6fc0*/  FSEL R168, R168, R191, !P1 ;  /* 0x000000bfa8a87208 */ /* 0x000fe20004800000 */
[----:B------:R-:W-:Y:S01]  /*6fd0*/  FMUL R191, R186, R148 ;  /* 0x00000094babf7220 */ /* 0x000fe20000400000 */
[----:B------:R-:W-:Y:S01]  /*6fe0*/  LOP3.LUT R167, R167, R64, RZ, 0xfc, !PT ;  /* 0x00000040a7a77212 */ /* 0x000fe200078efcff */
[----:B------:R-:W-:Y:S01]  /*6ff0*/  IMAD R76, R81, 0x100, R76 ;  /* 0x00000100514c7824 */ /* 0x000fe200078e024c */
        /* <DEDUP_REMOVED lines=9> */
[-C--:B------:R-:W-:Y:S01]  /*7090*/  FMUL R197, R158, R148.reuse ;  /* 0x000000949ec57220 */ /* 0x080fe20000400000 */
[----:B------:R-:W-:Y:S01]  /*70a0*/  LOP3.LUT R71, R78, 0xff0000, RZ, 0xc0, !PT ;  /* 0x00ff00004e477812 */ /* 0x000fe200078ec0ff */
[----:B------:R-:W-:Y:S01]  /*70b0*/  @P1 FMUL R183, R183, R148 ;  /* 0x00000094b7b71220 */ /* 0x000fe20000400000 */
[----:B------:R-:W-:-:S02]  /*70c0*/  LOP3.LUT R64, R64, 0xffff, RZ, 0xc0, !PT ;  /* 0x0000ffff40407812 */ /* 0x000fc400078ec0ff */
[----:B------:R-:W-:Y:S02]  /*70d0*/  F2FP.SATFINITE.E4M3.F32.PACK_AB_MERGE_C R152, RZ, R152, RZ ;  /* 0x00000098ff98723e */ /* 0x000fe400048070ff */
[----:B------:R-:W-:Y:S01]  /*70e0*/  FSEL R186, R186, R191, !P1 ;  /* 0x000000bfbaba7208 */ /* 0x000fe20004800000 */
[----:B------:R-:W-:Y:S01]  /*70f0*/  FMUL R191, R174, R148 ;  /* 0x00000094aebf7220 */ /* 0x000fe20000400000 */
[----:B------:R-:W-:Y:S01]  /*7100*/  LOP3.LUT R80, R80, 0xff, RZ, 0xc0, !PT ;  /* 0x000000ff50507812 */ /* 0x000fe200078ec0ff */
[----:B------:R-:W-:Y:S01]  /*7110*/  IMAD.U32 R152, R152, 0x10000, RZ ;  /* 0x0001000098987824 */ /* 0x000fe200078e00ff */
[----:B------:R-:W-:Y:S02]  /*7120*/  F2FP.SATFINITE.E4M3.F32.PACK_AB_MERGE_C R73, RZ, R73, RZ ;  /* 0x00000049ff49723e */ /* 0x000fe400048070ff */
[----:B------:R-:W-:Y:S02]  /*7130*/  SHF.L.U32 R82, R82, 0x10, RZ ;  /* 0x0000001052527819 */ /* 0x000fe400000006ff */
        /* <DEDUP_REMOVED lines=11> */
[----:B------:R-:W-:Y:S02]  /*71f0*/  F2FP.SATFINITE.E4M3.F32.PACK_AB_MERGE_C R67, RZ, R67, RZ ;  /* 0x00000043ff43723e */ /* 0x000fe400048070ff */
[----:B------:R-:W-:Y:S02]  /*7200*/  FSEL R174, R174, R191, !P1 ;  /* 0x000000bfaeae7208 */ /* 0x000fe40004800000 */
[----:B------:R-:W-:-:S02]  /*7210*/  F2FP.SATFINITE.E4M3.F32.PACK_AB_MERGE_C R154, RZ, R154, RZ ;  /* 0x0000009aff9a723e */ /* 0x000fc400048070ff */
[----:B------:R-:W-:Y:S02]  /*7220*/  F2FP.SATFINITE.E4M3.F32.PACK_AB_MERGE_C R156, RZ, R156, RZ ;  /* 0x0000009cff9c723e */ /* 0x000fe400048070ff */
[----:B------:R-:W-:Y:S02]  /*7230*/  LOP3.LUT R191, R71, R64, RZ, 0xfc, !PT ;  /* 0x0000004047bf7212 */ /* 0x000fe400078efcff */
[----:B------:R-:W-:Y:S01]  /*7240*/  FSEL R158, R158, R197, !P1 ;  /* 0x000000c59e9e7208 */ /* 0x000fe20004800000 */
[----:B------:R-:W-:Y:S01]  /*7250*/  FMUL R197, R172, R148 ;  /* 0x00000094acc57220 */ /* 0x000fe20000400000 */
[----:B------:R-:W-:Y:S02]  /*7260*/  LOP3.LUT R73, R82, 0xffff, R73, 0xf8, !PT ;  /* 0x0000ffff52497812 */ /* 0x000fe400078ef849 */
[----:B------:R-:W-:Y:S02]  /*7270*/  SHF.L.U32 R64, R69, 0x18, RZ ;  /* 0x0000001845407819 */ /* 0x000fe400000006ff */
[----:B------:R-:W-:-:S02]  /*7280*/  LEA R65, R65, R84, 0x8 ;  /* 0x0000005441417211 */ /* 0x000fc400078e40ff */
[----:B------:R-:W-:Y:S02]  /*7290*/  LOP3.LUT R152, R152, 0xff0000, RZ, 0xc0, !PT ;  /* 0x00ff000098987812 */ /* 0x000fe400078ec0ff */
[----:B------:R-:W-:Y:S02]  /*72a0*/  LOP3.LUT R67, R67, 0xffff, RZ, 0xc0, !PT ;  /* 0x0000ffff43437812 */ /* 0x000fe400078ec0ff */
[----:B------:R-:W-:Y:S01]  /*72b0*/  FSEL R166, R166, R195, !P1 ;  /* 0x000000c3a6a67208 */ /* 0x000fe20004800000 */
[----:B------:R-:W-:Y:S01]  /*72c0*/  FMUL R195, R176, R148 ;  /* 0x00000094b0c37220 */ /* 0x000fe20000400000 */
[----:B------:R-:W-:Y:S02]  /*72d0*/  LOP3.LUT R154, R154, 0xff, RZ, 0xc0, !PT ;  /* 0x000000ff9a9a7812 */ /* 0x000fe400078ec0ff */
[----:B------:R-:W-:Y:S02]  /*72e0*/  F2FP.SATFINITE.E4M3.F32.PACK_AB_MERGE_C R83, RZ, R83, RZ ;  /* 0x00000053ff53723e */ /* 0x000fe400048070ff */
[----:B------:R-:W-:-:S02]  /*72f0*/  SHF.L.U32 R156, R156, 0x10, RZ ;  /* 0x000000109c9c7819 */ /* 0x000fc400000006ff */
[----:B------:R-:W-:Y:S02]  /*7300*/  F2FP.SATFINITE.E4M3.F32.PACK_AB_MERGE_C R85, RZ, R85, RZ ;  /* 0x00000055ff55723e */ /* 0x000fe400048070ff */
[----:B------:R-:W-:Y:S02]  /*7310*/  LOP3.LUT R193, R73, R64, RZ, 0xfc, !PT ;  /* 0x0000004049c17212 */ /* 0x000fe400078efcff */
[----:B------:R-:W-:Y:S02]  /*7320*/  F2FP.SATFINITE.E4M3.F32.PACK_AB_MERGE_C R158, RZ, R158, RZ ;  /* 0x0000009eff9e723e */ /* 0x000fe400048070ff */
[----:B------:R-:W-:Y:S02]  /*7330*/  F2FP.SATFINITE.E4M3.F32.PACK_AB_MERGE_C R160, RZ, R160, RZ ;  /* 0x000000a0ffa0723e */ /* 0x000fe400048070ff */
[----:B------:R-:W-:Y:S02]  /*7340*/  LOP3.LUT R65, R152, 0xffff, R65, 0xf8, !PT ;  /* 0x0000ffff98417812 */ /* 0x000fe400078ef841 */
[----:B------:R-:W-:-:S02]  /*7350*/  SHF.L.U32 R64, R67, 0x18, RZ ;  /* 0x0000001843407819 */ /* 0x000fc400000006ff */
[----:B------:R-:W-:Y:S02]  /*7360*/  LEA R83, R83, R154, 0x8 ;  /* 0x0000009a53537211 */ /* 0x000fe400078e40ff */
[----:B------:R-:W-:Y:S02]  /*7370*/  LOP3.LUT R156, R156, 0xff0000, RZ, 0xc0, !PT ;  /* 0x00ff00009c9c7812 */ /* 0x000fe400078ec0ff */
[----:B------:R-:W-:Y:S02]  /*7380*/  LOP3.LUT R85, R85, 0xffff, RZ, 0xc0, !PT ;  /* 0x0000ffff55557812 */ /* 0x000fe400078ec0ff */
[----:B------:R-:W-:Y:S02]  /*7390*/  F2FP.SATFINITE.E4M3.F32.PACK_AB_MERGE_C R153, RZ, R153, RZ ;  /* 0x00000099ff99723e */ /* 0x000fe400048070ff */
[----:B------:R-:W-:Y:S02]  /*73a0*/  F2FP.SATFINITE.E4M3.F32.PACK_AB_MERGE_C R72, RZ, R72, RZ ;  /* 0x00000048ff48723e */ /* 0x000fe400048070ff */
[----:B------:R-:W-:-:S02]  /*73b0*/  F2FP.SATFINITE.E4M3.F32.PACK_AB_MERGE_C R74, RZ, R74, RZ ;  /* 0x0000004aff4a723e */ /* 0x000fc400048070ff */
[----:B------:R-:W-:Y:S02]  /*73c0*/  FSEL R176, R176, R195, !P1 ;  /* 0x000000c3b0b07208 */ /* 0x000fe40004800000 */
[----:B------:R-:W-:Y:S02]  /*73d0*/  LOP3.LUT R158, R158, 0xff, RZ, 0xc0, !PT ;  /* 0x000000ff9e9e7812 */ /* 0x000fe400078ec0ff */
[----:B------:R-:W-:Y:S02]  /*73e0*/  F2FP.SATFINITE.E4M3.F32.PACK_AB_MERGE_C R151, RZ, R151, RZ ;  /* 0x00000097ff97723e */ /* 0x000fe400048070ff */
[----:B------:R-:W-:Y:S02]  /*73f0*/  SHF.L.U32 R160, R160, 0x10, RZ ;  /* 0x00000010a0a07819 */ /* 0x000fe400000006ff */
[----:B------:R-:W-:Y:S02]  /*7400*/  LOP3.LUT R195, R65, R64, RZ, 0xfc, !PT ;  /* 0x0000004041c37212 */ /* 0x000fe400078efcff */
[----:B------:R-:W-:-:S02]  /*7410*/  F2FP.SATFINITE.E4M3.F32.PACK_AB_MERGE_C R162, RZ, R162, RZ ;  /* 0x000000a2ffa2723e */ /* 0x000fc400048070ff */
[----:B------:R-:W-:Y:S02]  /*7420*/  F2FP.SATFINITE.E4M3.F32.PACK_AB_MERGE_C R166, RZ, R166, RZ ;  /* 0x000000a6ffa6723e */ /* 0x000fe400048070ff */
[----:B------:R-:W-:Y:S01]  /*7430*/  FSEL R172, R172, R197, !P1 ;  /* 0x000000c5acac7208 */ /* 0x000fe20004800000 */
[----:B------:R-:W-:Y:S01]  /*7440*/  FMUL R197, R188, R148 ;  /* 0x00000094bcc57220 */ /* 0x000fe20000400000 */
[----:B------:R-:W-:Y:S01]  /*7450*/  FSEL R66, R189, R192, !P1 ;  /* 0x000000c0bd427208 */ /* 0x000fe20004800000 */
[----:B------:R-:W-:Y:S01]  /*7460*/  FMUL R189, R180, R148 ;  /* 0x00000094b4bd7220 */ /* 0x000fe20000400000 */
[----:B------:R-:W-:Y:S02]  /*7470*/  LOP3.LUT R83, R156, 0xffff, R83, 0xf8, !PT ;  /* 0x0000ffff9c537812 */ /* 0x000fe400078ef853 */
[----:B------:R-:W-:Y:S02]  /*7480*/  SHF.L.U32 R64, R85, 0x18, RZ ;  /* 0x0000001855407819 */ /* 0x000fe400000006ff */
[----:B------:R-:W-:-:S02]  /*7490*/  LOP3.LUT R153, R153, 0xffff, RZ, 0xc0, !PT ;  /* 0x0000ffff99997812 */ /* 0x000fc400078ec0ff */
[----:B------:R-:W-:Y:S02]  /*74a0*/  LOP3.LUT R72, R72, 0xff, RZ, 0xc0, !PT ;  /* 0x000000ff48487812 */ /* 0x000fe400078ec0ff */
[----:B------:R-:W-:Y:S02]  /*74b0*/  F2FP.SATFINITE.E4M3.F32.PACK_AB_MERGE_C R77, RZ, R77, RZ ;  /* 0x0000004dff4d723e */ /* 0x000fe400048070ff */
[----:B------:R-:W-:Y:S02]  /*74c0*/  SHF.L.U32 R74, R74, 0x10, RZ ;  /* 0x000000104a4a7819 */ /* 0x000fe400000006ff */
[----:B------:R-:W-:Y:S02]  /*74d0*/  F2FP.SATFINITE.E4M3.F32.PACK_AB_MERGE_C R79, RZ, R79, RZ ;  /* 0x0000004fff4f723e */ /* 0x000fe400048070ff */
[----:B------:R-:W-:Y:S02]  /*74e0*/  LEA R158, R151, R158, 0x8 ;  /* 0x0000009e979e7211 */ /* 0x000fe400078e40ff */
[----:B------:R-:W-:-:S02]  /*74f0*/  LOP3.LUT R65, R160, 0xff0000, RZ, 0xc0, !PT ;  /* 0x00ff0000a0417812 */ /* 0x000fc400078ec0ff */
[----:B------:R-:W-:Y:S02]  /*7500*/  LOP3.LUT R162, R162, 0xff, RZ, 0xc0, !PT ;  /* 0x000000ffa2a27812 */ /* 0x000fe400078ec0ff */
[----:B------:R-:W-:Y:S02]  /*7510*/  F2FP.SATFINITE.E4M3.F32.PACK_AB_MERGE_C R155, RZ, R155, RZ ;  /* 0x0000009bff9b723e */ /* 0x000fe400048070ff */
[----:B------:R-:W-:Y:S02]  /*7520*/  SHF.L.U32 R166, R166, 0x10, RZ ;  /* 0x00000010a6a67819 */ /* 0x000fe400000006ff */
[----:B------:R-:W-:Y:S02]  /*7530*/  F2FP.SATFINITE.E4M3.F32.PACK_AB_MERGE_C R157, RZ, R157, RZ ;  /* 0x0000009dff9d723e */ /* 0x000fe400048070ff */
[----:B------:R-:W-:Y:S01]  /*7540*/  LOP3.LUT R151, R83, R64, RZ, 0xfc, !PT ;  /* 0x0000004053977212 */ /* 0x000fe200078efcff */
[----:B------:R-:W-:Y:S01]  /*7550*/  IMAD.SHL.U32 R64, R153, 0x1000000, RZ ;  /* 0x0100000099407824 */ /* 0x000fe200078e00ff */
[----:B------:R-:W-:-:S02]  /*7560*/  F2FP.SATFINITE.E4M3.F32.PACK_AB_MERGE_C R170, RZ, R170, RZ ;  /* 0x000000aaffaa723e */ /* 0x000fc400048070ff */
[----:B------:R-:W-:Y:S02]  /*7570*/  F2FP.SATFINITE.E4M3.F32.PACK_AB_MERGE_C R176, RZ, R176, RZ ;  /* 0x000000b0ffb0723e */ /* 0x000fe400048070ff */
[----:B------:R-:W-:Y:S02]  /*7580*/  LEA R72, R77, R72, 0x8 ;  /* 0x000000484d487211 */ /* 0x000fe400078e40ff */
[----:B------:R-:W-:Y:S02]  /*7590*/  LOP3.LUT R75, R74, 0xff0000, RZ, 0xc0, !PT ;  /* 0x00ff00004a4b7812 */ /* 0x000fe400078ec0ff */
[----:B------:R-:W-:Y:S02]  /*75a0*/  LOP3.LUT R79, R79, 0xffff, RZ, 0xc0, !PT ;  /* 0x0000ffff4f4f7812 */ /* 0x000fe400078ec0ff */
[----:B------:R-:W-:Y:S02]  /*75b0*/  FSEL R188, R188, R197, !P1 ;  /* 0x000000c5bcbc7208 */ /* 0x000fe40004800000 */
[----:B------:R-:W-:Y:S01]  /*75c0*/  FSEL R180, R180, R189, !P1 ;  /* 0x000000bdb4b47208 */ /* 0x000fe20004800000 */
[----:B------:R-:W-:Y:S01]  /*75d0*/  FMUL R189, R190, R148 ;  /* 0x00000094bebd7220 */ /* 0x000fe20000400000 */
[----:B------:R-:W-:-:S02]  /*75e0*/  LOP3.LUT R65, R65, 0xffff, R158, 0xf8, !PT ;  /* 0x0000ffff41417812 */ /* 0x000fc400078ef89e */
[----:B------:R-:W-:Y:S02]  /*75f0*/  F2FP.SATFINITE.E4M3.F32.PACK_AB_MERGE_C R161, RZ, R161, RZ ;  /* 0x000000a1ffa1723e */ /* 0x000fe400048070ff */
[----:B------:R-:W-:Y:S02]  /*7600*/  LEA R155, R155, R162, 0x8 ;  /* 0x000000a29b9b7211 */ /* 0x000fe400078e40ff */
[----:B------:R-:W-:Y:S02]  /*7610*/  LOP3.LUT R166, R166, 0xff0000, RZ, 0xc0, !PT ;  /* 0x00ff0000a6a67812 */ /* 0x000fe400078ec0ff */
[----:B------:R-:W-:Y:S02]  /*7620*/  LOP3.LUT R157, R157, 0xffff, RZ, 0xc0, !PT ;  /* 0x0000ffff9d9d7812 */ /* 0x000fe400078ec0ff */
[----:B------:R-:W-:Y:S02]  /*7630*/  LOP3.LUT R170, R170, 0xff, RZ, 0xc0, !PT ;  /* 0x000000ffaaaa7812 */ /* 0x000fe400078ec0ff */
[----:B------:R-:W-:-:S02]  /*7640*/  F2FP.SATFINITE.E4M3.F32.PACK_AB_MERGE_C R165, RZ, R165, RZ ;  /* 0x000000a5ffa5723e */ /* 0x000fc400048070ff */
[----:B------:R-:W-:Y:S02]  /*7650*/  SHF.L.U32 R176, R176, 0x10, RZ ;  /* 0x00000010b0b07819 */ /* 0x000fe400000006ff */
[----:B------:R-:W-:Y:S02]  /*7660*/  F2FP.SATFINITE.E4M3.F32.PACK_AB_MERGE_C R178, RZ, R178, RZ ;  /* 0x000000b2ffb2723e */ /* 0x000fe400048070ff */
[----:B------:R-:W-:Y:S02]  /*7670*/  F2FP.SATFINITE.E4M3.F32.PACK_AB_MERGE_C R163, RZ, R163, RZ ;  /* 0x000000a3ffa3723e */ /* 0x000fe400048070ff */
[----:B------:R-:W-:Y:S01]  /*7680*/  LOP3.LUT R72, R75, 0xffff, R72, 0xf8, !PT ;  /* 0x0000ffff4b487812 */ /* 0x000fe200078ef848 */
[----:B------:R-:W-:Y:S01]  /*7690*/  IMAD.U32 R178, R178, 0x10000, RZ ;  /* 0x00010000b2b27824 */ /* 0x000fe200078e00ff */
[----:B------:R-:W-:Y:S02]  /*76a0*/  SHF.L.U32 R79, R79, 0x18, RZ ;  /* 0x000000184f4f7819 */ /* 0x000fe400000006ff */
[----:B------:R-:W-:-:S02]  /*76b0*/  LOP3.LUT R197, R65, R64, RZ, 0xfc, !PT ;  /* 0x0000004041c57212 */ /* 0x000fc400078efcff */
[----:B------:R-:W-:Y:S02]  /*76c0*/  LOP3.LUT R161, R161, 0xffff, RZ, 0xc0, !PT ;  /* 0x0000ffffa1a17812 */ /* 0x000fe400078ec0ff */
[----:B------:R-:W-:Y:S02]  /*76d0*/  F2FP.SATFINITE.E4M3.F32.PACK_AB_MERGE_C R188, RZ, R188, RZ ;  /* 0x000000bcffbc723e */ /* 0x000fe400048070ff */
[----:B------:R-:W-:Y:S02]  /*76e0*/  LOP3.LUT R155, R166, 0xffff, R155, 0xf8, !PT ;  /* 0x0000ffffa69b7812 */ /* 0x000fe400078ef89b */
[----:B------:R-:W-:Y:S02]  /*76f0*/  SHF.L.U32 R64, R157, 0x18, RZ ;  /* 0x000000189d407819 */ /* 0x000fe400000006ff */
[----:B------:R-:W-:Y:S02]  /*7700*/  FSEL R70, R190, R189, !P1 ;  /* 0x000000bdbe467208 */ /* 0x000fe40004800000 */
[----:B------:R-:W-:-:S02]  /*7710*/  LEA R170, R165, R170, 0x8 ;  /* 0x000000aaa5aa7211 */ /* 0x000fc400078e40ff */
[----:B------:R-:W-:Y:S02]  /*7720*/  LOP3.LUT R65, R176, 0xff0000, RZ, 0xc0, !PT ;  /* 0x00ff0000b0417812 */ /* 0x000fe400078ec0ff */
[----:B------:R-:W-:Y:S02]  /*7730*/  LOP3.LUT R163, R163, 0xffff, RZ, 0xc0, !PT ;  /* 0x0000ffffa3a37812 */ /* 0x000fe400078ec0ff */
[----:B------:R-:W-:Y:S02]  /*7740*/  LOP3.LUT R189, R72, R79, RZ, 0xfc, !PT ;  /* 0x0000004f48bd7212 */ /* 0x000fe400078efcff */
[----:B------:R-:W-:Y:S02]  /*7750*/  F2FP.SATFINITE.E4M3.F32.PACK_AB_MERGE_C R171, RZ, R171, RZ ;  /* 0x000000abffab723e */ /* 0x000fe400048070ff */
[----:B------:R-:W-:Y:S02]  /*7760*/  F2FP.SATFINITE.E4M3.F32.PACK_AB_MERGE_C R182, RZ, R182, RZ ;  /* 0x000000b6ffb6723e */ /* 0x000fe400048070ff */
[----:B------:R-:W-:-:S02]  /*7770*/  SHF.L.U32 R72, R161, 0x18, RZ ;  /* 0x00000018a1487819 */ /* 0x000fc400000006ff */
[----:B------:R-:W-:Y:S02]  /*7780*/  LOP3.LUT R188, R188, 0xff, RZ, 0xc0, !PT ;  /* 0x000000ffbcbc7812 */ /* 0x000fe400078ec0ff */
[----:B------:R-:W-:Y:S02]  /*7790*/  F2FP.SATFINITE.E4M3.F32.PACK_AB_MERGE_C R169, RZ, R169, RZ ;  /* 0x000000a9ffa9723e */ /* 0x000fe400048070ff */
[----:B------:R-:W-:Y:S02]  /*77a0*/  F2FP.SATFINITE.E4M3.F32.PACK_AB_MERGE_C R66, RZ, R66, RZ ;  /* 0x00000042ff42723e */ /* 0x000fe400048070ff */
[----:B------:R-:W-:Y:S02]  /*77b0*/  LOP3.LUT R161, R155, R64, RZ, 0xfc, !PT ;  /* 0x000000409ba17212 */ /* 0x000fe400078efcff */
[----:B------:R-:W-:Y:S02]  /*77c0*/  LOP3.LUT R65, R65, 0xffff, R170, 0xf8, !PT ;  /* 0x0000ffff41417812 */ /* 0x000fe400078ef8aa */
[----:B------:R-:W-:-:S02]  /*77d0*/  SHF.L.U32 R64, R163, 0x18, RZ ;  /* 0x00000018a3407819 */ /* 0x000fc400000006ff */
[----:B------:R-:W-:Y:S02]  /*77e0*/  F2FP.SATFINITE.E4M3.F32.PACK_AB_MERGE_C R68, RZ, R68, RZ ;  /* 0x00000044ff44723e */ /* 0x000fe400048070ff */
[----:B------:R-:W-:Y:S02]  /*77f0*/  LOP3.LUT R171, R171, 0xffff, RZ, 0xc0, !PT ;  /* 0x0000ffffabab7812 */ /* 0x000fe400078ec0ff */
[----:B------:R-:W-:Y:S02]  /*7800*/  SHF.L.U32 R182, R182, 0x10, RZ ;  /* 0x00000010b6b67819 */ /* 0x000fe400000006ff */
[----:B------:R-:W-:Y:S02]  /*7810*/  LEA R169, R169, R188, 0x8 ;  /* 0x000000bca9a97211 */ /* 0x000fe400078e40ff */
[----:B------:R-:W-:Y:S02]  /*7820*/  LOP3.LUT R178, R178, 0xff0000, RZ, 0xc0, !PT ;  /* 0x00ff0000b2b27812 */ /* 0x000fe400078ec0ff */
[----:B------:R-:W-:-:S02]  /*7830*/  LOP3.LUT R66, R66, 0xff, RZ, 0xc0, !PT ;  /* 0x000000ff42427812 */ /* 0x000fc400078ec0ff */
[----:B------:R-:W-:Y:S02]  /*7840*/  F2FP.SATFINITE.E4M3.F32.PACK_AB_MERGE_C R179, RZ, R179, RZ ;  /* 0x000000b3ffb3723e */ /* 0x000fe400048070ff */
[----:B------:R-:W-:Y:S02]  /*7850*/  LOP3.LUT R163, R65, R64, RZ, 0xfc, !PT ;  /* 0x0000004041a37212 */ /* 0x000fe400078efcff */
[----:B------:R-:W-:Y:S02]  /*7860*/  LOP3.LUT R68, R68, 0xff, RZ, 0xc0, !PT ;  /* 0x000000ff44447812 */ /* 0x000fe400078ec0ff */
[----:B------:R-:W-:Y:S02]  /*7870*/  SHF.L.U32 R64, R171, 0x18, RZ ;  /* 0x00000018ab407819 */ /* 0x000fe400000006ff */
[----:B------:R-:W-:Y:S02]  /*7880*/  F2FP.SATFINITE.E4M3.F32.PACK_AB_MERGE_C R185, RZ, R185, RZ ;  /* 0x000000b9ffb9723e */ /* 0x000fe400048070ff */
[----:B------:R-:W-:-:S02]  /*7890*/  LOP3.LUT R65, R182, 0xff0000, RZ, 0xc0, !PT ;  /* 0x00ff0000b6417812 */ /* 0x000fc400078ec0ff */
[----:B------:R-:W-:Y:S02]  /*78a0*/  LOP3.LUT R169, R178, 0xffff, R169, 0xf8, !PT ;  /* 0x0000ffffb2a97812 */ /* 0x000fe400078ef8a9 */
[----:B------:R-:W-:Y:S02]  /*78b0*/  LEA R66, R179, R66, 0x8 ;  /* 0x00000042b3427211 */ /* 0x000fe400078e40ff */
[----:B------:R-:W-:Y:S02]  /*78c0*/  LEA R185, R185, R68, 0x8 ;  /* 0x00000044b9b97211 */ /* 0x000fe400078e40ff */
[----:B------:R-:W-:Y:S02]  /*78d0*/  LOP3.LUT R171, R169, R64, RZ, 0xfc, !PT ;  /* 0x00000040a9ab7212 */ /* 0x000fe400078efcff */
[----:B------:R-:W-:Y:S02]  /*78e0*/  LOP3.LUT R68, R65, 0xffff, R66, 0xf8, !PT ;  /* 0x0000ffff41447812 */ /* 0x000fe400078ef842 */
[----:B------:R-:W0:Y:S01]  /*78f0*/  LDC.64 R64, c[0x0][0x3c8] ;  /* 0x0000f200ff407b82 */ /* 0x000e220000000a00 */
[----:B------:R-:W-:-:S02]  /*7900*/  F2FP.SATFINITE.E4M3.F32.PACK_AB_MERGE_C R180, RZ, R180, RZ ;  /* 0x000000b4ffb4723e */ /* 0x000fc400048070ff */
[----:B------:R-:W-:Y:S02]  /*7910*/  F2FP.SATFINITE.E4M3.F32.PACK_AB_MERGE_C R174, RZ, R174, RZ ;  /* 0x000000aeffae723e */ /* 0x000fe400048070ff */
[----:B------:R-:W-:Y:S02]  /*7920*/  F2FP.SATFINITE.E4M3.F32.PACK_AB_MERGE_C R184, RZ, R184, RZ ;  /* 0x000000b8ffb8723e */ /* 0x000fe400048070ff */
[----:B------:R-:W-:Y:S02]  /*7930*/  F2FP.SATFINITE.E4M3.F32.PACK_AB_MERGE_C R172, RZ, R172, RZ ;  /* 0x000000acffac723e */ /* 0x000fe400048070ff */
[----:B------:R-:W-:Y:S01]  /*7940*/  F2FP.SATFINITE.E4M3.F32.PACK_AB_MERGE_C R168, RZ, R168, RZ ;  /* 0x000000a8ffa8723e */ /* 0x000fe200048070ff */
[----:B------:R-:W-:Y:S01]  /*7950*/  IMAD.U32 R184, R184, 0x10000, RZ ;  /* 0x00010000b8b87824 */ /* 0x000fe200078e00ff */
[----:B------:R-:W-:Y:S01]  /*7960*/  FMNMX3 R147, R147, |R190|, |R187|, !PT ;  /* 0x400000be93937276 */ /* 0x000fe200078004bb */
[----:B------:R-:W-:Y:S01]  /*7970*/  @P1 FMUL R187, R187, R148 ;  /* 0x00000094bbbb1220 */ /* 0x000fe20000400000 */
        /* <DEDUP_REMOVED lines=8> */
[----:B------:R-:W-:Y:S02]  /*7a00*/  LOP3.LUT R186, R186, 0xff, RZ, 0xc0, !PT ;  /* 0x000000ffbaba7812 */ /* 0x000fe400078ec0ff */
[----:B------:R-:W-:Y:S02]  /*7a10*/  F2FP.SATFINITE.E4M3.F32.PACK_AB_MERGE_C R175, RZ, R175, RZ ;  /* 0x000000afffaf723e */ /* 0x000fe400048070ff */
[----:B------:R-:W-:Y:S02]  /*7a20*/  LEA R180, R181, R180, 0x8 ;  /* 0x000000b4b5b47211 */ /* 0x000fe400078e40ff */
[----:B------:R-:W-:Y:S02]  /*7a30*/  LOP3.LUT R67, R174, 0xff0000, RZ, 0xc0, !PT ;  /* 0x00ff0000ae437812 */ /* 0x000fe400078ec0ff */
[----:B------:R-:W-:-:S02]  /*7a40*/  F2FP.SATFINITE.E4M3.F32.PACK_AB_MERGE_C R173, RZ, R173, RZ ;  /* 0x000000adffad723e */ /* 0x000fc400048070ff */
[----:B------:R-:W-:Y:S02]  /*7a50*/  F2FP.SATFINITE.E4M3.F32.PACK_AB_MERGE_C R177, RZ, R177, RZ ;  /* 0x000000b1ffb1723e */ /* 0x000fe400048070ff */
[----:B------:R-:W-:Y:S02]  /*7a60*/  SHF.L.U32 R70, R70, 0x10, RZ ;  /* 0x0000001046467819 */ /* 0x000fe400000006ff */
[----:B------:R-:W-:Y:S02]  /*7a70*/  F2FP.SATFINITE.E4M3.F32.PACK_AB_MERGE_C R187, RZ, R187, RZ ;  /* 0x000000bbffbb723e */ /* 0x000fe400048070ff */
[----:B------:R-:W-:Y:S02]  /*7a80*/  LEA R159, R159, R172, 0x8 ;  /* 0x000000ac9f9f7211 */ /* 0x000fe400078e40ff */
[----:B------:R-:W-:Y:S02]  /*7a90*/  LOP3.LUT R168, R168, 0xff0000, RZ, 0xc0, !PT ;  /* 0x00ff0000a8a87812 */ /* 0x000fe400078ec0ff */
[----:B------:R-:W-:-:S02]  /*7aa0*/  LEA R175, R175, R186, 0x8 ;  /* 0x000000baafaf7211 */ /* 0x000fc400078e40ff */
[----:B------:R-:W-:Y:S02]  /*7ab0*/  LOP3.LUT R184, R184, 0xff0000, RZ, 0xc0, !PT ;  /* 0x00ff0000b8b87812 */ /* 0x000fe400078ec0ff */
[----:B------:R-:W-:Y:S01]  /*7ac0*/  LOP3.LUT R180, R67, 0xffff, R180, 0xf8, !PT ;  /* 0x0000ffff43b47812 */ /* 0x000fe200078ef8b4 */
[----:B------:R-:W-:Y:S01]  /*7ad0*/  IMAD R67, R149, 0xf00, R0 ;  /* 0x00000f0095437824 */ /* 0x000fe200078e0200 */
[----:B------:R-:W-:Y:S02]  /*7ae0*/  LOP3.LUT R173, R173, 0xffff, RZ, 0xc0, !PT ;  /* 0x0000ffffadad7812 */ /* 0x000fe400078ec0ff */
[----:B------:R-:W-:Y:S01]  /*7af0*/  LOP3.LUT R177, R177, 0xffff, RZ, 0xc0, !PT ;  /* 0x0000ffffb1b17812 */ /* 0x000fe200078ec0ff */
[C---:B------:R-:W-:Y:S01]  /*7b00*/  VIADD R69, R67.reuse, 0x100 ;  /* 0x0000010043457836 */ /* 0x040fe20000000000 */
[----:B------:R-:W-:Y:S01]  /*7b10*/  LOP3.LUT R70, R70, 0xff0000, RZ, 0xc0, !PT ;  /* 0x00ff000046467812 */ /* 0x000fe200078ec0ff */
[----:B------:R-:W-:Y:S01]  /*7b20*/  VIADD R85, R67, 0x900 ;  /* 0x0000090043557836 */ /* 0x000fe20000000000 */
[----:B------:R-:W-:-:S02]  /*7b30*/  LOP3.LUT R187, R187, 0xffff, RZ, 0xc0, !PT ;  /* 0x0000ffffbbbb7812 */ /* 0x000fc400078ec0ff */
[----:B------:R-:W-:Y:S01]  /*7b40*/  LOP3.LUT R159, R168, 0xffff, R159, 0xf8, !PT ;  /* 0x0000ffffa89f7812 */ /* 0x000fe200078ef89f */
[----:B0-----:R-:W-:Y:S01]  /*7b50*/  IMAD.WIDE.U32 R84, R85, 0x4, R64 ;  /* 0x0000000455547825 */ /* 0x001fe200078e0040 */
[----:B------:R-:W-:Y:S02]  /*7b60*/  LOP3.LUT R175, R184, 0xffff, R175, 0xf8, !PT ;  /* 0x0000ffffb8af7812 */ /* 0x000fe400078ef8af */
[----:B------:R-:W-:Y:S02]  /*7b70*/  SHF.L.U32 R66, R173, 0x18, RZ ;  /* 0x00000018ad427819 */ /* 0x000fe400000006ff */
[----:B------:R-:W-:Y:S02]  /*7b80*/  SHF.L.U32 R177, R177, 0x18, RZ ;  /* 0x00000018b1b17819 */ /* 0x000fe400000006ff */
[----:B------:R-:W-:Y:S02]  /*7b90*/  LOP3.LUT R70, R70, 0xffff, R185, 0xf8, !PT ;  /* 0x0000ffff46467812 */ /* 0x000fe400078ef8b9 */
[----:B------:R-:W-:-:S02]  /*7ba0*/  SHF.L.U32 R187, R187, 0x18, RZ ;  /* 0x00000018bbbb7819 */ /* 0x000fc400000006ff */
[----:B------:R-:W-:Y:S02]  /*7bb0*/  IADD3 R71, PT, PT, R67, 0x200, RZ ;  /* 0x0000020043477810 */ /* 0x000fe40007ffe0ff */
[----:B------:R-:W-:Y:S02]  /*7bc0*/  LOP3.LUT R165, R159, R72, RZ, 0xfc, !PT ;  /* 0x000000489fa57212 */ /* 0x000fe400078efcff */
[----:B------:R-:W-:Y:S02]  /*7bd0*/  IADD3 R73, PT, PT, R67, 0x300, RZ ;  /* 0x0000030043497810 */ /* 0x000fe40007ffe0ff */
[----:B------:R-:W-:Y:S02]  /*7be0*/  LOP3.LUT R175, R175, R66, RZ, 0xfc, !PT ;  /* 0x00000042afaf7212 */ /* 0x000fe400078efcff */
        /* <DEDUP_REMOVED lines=15> */
[----:B------:R-:W-:Y:S01]  /*7ce0*/  LOP3.LUT R177, R68, R177, RZ, 0xfc, !PT ;  /* 0x000000b144b17212 */ /* 0x000fe200078efcff */
[--C-:B------:R-:W-:Y:S01]  /*7cf0*/  IMAD.WIDE.U32 R66, R67, 0x4, R64.reuse ;  /* 0x0000000443427825 */ /* 0x100fe200078e0040 */
[----:B------:R-:W-:Y:S02]  /*7d00*/  F2FP.SATFINITE.E4M3.F32.PACK_AB_MERGE_C R183, RZ, R183, RZ ;  /* 0x000000b7ffb7723e */ /* 0x000fe400048070ff */
[----:B------:R-:W-:Y:S01]  /*7d10*/  LOP3.LUT R187, R70, R187, RZ, 0xfc, !PT ;  /* 0x000000bb46bb7212 */ /* 0x000fe200078efcff */
[--C-:B------:R-:W-:Y:S01]  /*7d20*/  IMAD.WIDE.U32 R68, R69, 0x4, R64.reuse ;  /* 0x0000000445447825 */ /* 0x100fe200078e0040 */
[----:B------:R-:W-:Y:S01]  /*7d30*/  LOP3.LUT R183, R183, 0xffff, RZ, 0xc0, !PT ;  /* 0x0000ffffb7b77812 */ /* 0x000fe200078ec0ff */
[----:B------:R0:W-:Y:S02]  /*7d40*/  STG.E desc[UR8][R66.64], R167 ;  /* 0x000000a742007986 */ /* 0x0001e4000c101908 */
[--C-:B------:R-:W-:Y:S01]  /*7d50*/  IMAD.WIDE.U32 R70, R71, 0x4, R64.reuse ;  /* 0x0000000447467825 */ /* 0x100fe200078e0040 */
[----:B------:R-:W-:Y:S01]  /*7d60*/  SHF.L.U32 R183, R183, 0x18, RZ ;  /* 0x00000018b7b77819 */ /* 0x000fe200000006ff */
[----:B------:R0:W-:Y:S02]  /*7d70*/  STG.E desc[UR8][R68.64], R189 ;  /* 0x000000bd44007986 */ /* 0x0001e4000c101908 */
        /* <DEDUP_REMOVED lines=20> */
.L_x_12354:
        /* <DEDUP_REMOVED lines=8> */
.L_x_12335:
        /* <DEDUP_REMOVED lines=38> */
.L_x_12363:
[----:B------:R-:W-:Y:S02]  /*81a0*/  ISETP.NE.AND P0, PT, R2, RZ, PT ;  /* 0x000000ff0200720c */ /* 0x000fe40003f05270 */
[----:B-1----:R-:W-:-:S11]  /*81b0*/  FMNMX R7, R5, R4, !PT ;  /* 0x0000000405077209 */ /* 0x002fd60007800000 */
[----:B------:R-:W-:Y:S05]  /*81c0*/  @P0 BRA `(.L_x_12357) ;  /* 0x0000000000080947 */ /* 0x000fea0003800000 */
[----:B0-----:R-:W0:Y:S02]  /*81d0*/  LDC.64 R4, c[0x0][0x3f8] ;  /* 0x0000fe00ff047b82 */ /* 0x001e240000000a00 */
[----:B0-----:R1:W-:Y:S02]  /*81e0*/  REDG.E.MAX.S32.STRONG.GPU desc[UR8][R4.64], R7 ;  /* 0x000000070400798e */ /* 0x0013e4000d12e308 */
.L_x_12357:
[----:B------:R-:W-:Y:S05]  /*81f0*/  BSYNC B0 ;  /* 0x0000000000007941 */ /* 0x000fea0003800000 */
.L_x_12356:
        /* <DEDUP_REMOVED lines=12> */
[----:B01----:R-:W-:Y:S05]  /*82c0*/  CALL.REL.NOINC `($__internal_225_$__cuda_sm20_rcp_rn_f32_slowpath) ;  /* 0x00000000005c7944 */ /* 0x003fea0003c00000 */
[----:B------:R-:W-:Y:S01]  /*82d0*/  MOV R5, R0 ;  /* 0x0000000000057202 */ /* 0x000fe20000000f00 */
[----:B------:R-:W-:Y:S06]  /*82e0*/  BRA `(.L_x_12360) ;  /* 0x0000000000107947 */ /* 0x000fec0003800000 */
.L_x_12359:
[----:B01----:R-:W0:Y:S02]  /*82f0*/  MUFU.RCP R5, R148 ;  /* 0x0000009400057308 */ /* 0x003e240000001000 */
[----:B0-----:R-:W-:-:S04]  /*8300*/  FFMA R0, R5, R148, -1 ;  /* 0xbf80000005007423 */ /* 0x001fc80000000094 */
[----:B------:R-:W-:-:S04]  /*8310*/  FADD.FTZ R0, -R0, -RZ ;  /* 0x800000ff00007221 */ /* 0x000fc80000010100 */
[----:B------:R-:W-:-:S07]  /*8320*/  FFMA R5, R5, R0, R5 ;  /* 0x0000000005057223 */ /* 0x000fce0000000005 */
.L_x_12360:
[----:B------:R-:W0:Y:S02]  /*8330*/  LDC.64 R2, c[0x0][0x3f0] ;  /* 0x0000fc00ff027b82 */ /* 0x000e240000000a00 */
[----:B0-----:R-:W-:Y:S01]  /*8340*/  STG.E desc[UR8][R2.64], R5 ;  /* 0x0000000502007986 */ /* 0x001fe2000c101908 */
[----:B------:R-:W-:Y:S05]  /*8350*/  EXIT ;  /* 0x000000000000794d */ /* 0x000fea0003800000 */
.L_x_12358:
[----:B------:R-:W-:Y:S01]  /*8360*/  MOV R7, 0x2 ;  /* 0x0000000200077802 */ /* 0x000fe20000000f00 */
[----:B------:R-:W-:Y:S01]  /*8370*/  IMAD.MOV.U32 R6, RZ, RZ, -0x1 ;  /* 0xffffffffff067424 */ /* 0x000fe200078e00ff */
[----:B------:R-:W-:-:S07]  /*8380*/  MOV R9, 0x1f ;  /* 0x0000001f00097802 */ /* 0x000fce0000000f00 */
[----:B01---5:R-:W-:Y:S05]  /*8390*/  WARPSYNC.COLLECTIVE R6, `(.L_x_12361) ;  /* 0x0000000006087348 */ /* 0x023fea0003c00000 */
[----:B01----:R0:W1:Y:S02]  /*83a0*/  SHFL.DOWN P0, R4, R0, R7, R9 ;  /* 0x0800000700047389 */ /* 0x0030640000000009 */
[----:B01---5:R-:W-:Y:S05]  /*83b0*/  ENDCOLLECTIVE ;  /* 0x000000000000791b */ /* 0x023fea0003800000 */
.L_x_12361:
[----:B------:R-:W-:Y:S02]  /*83c0*/  MOV R7, 0x1 ;  /* 0x0000000100077802 */ /* 0x000fe40000000f00 */
[----:B------:R-:W-:-:S04]  /*83d0*/  MOV R5, R4 ;  /* 0x0000000400057202 */ /* 0x000fc80000000f00 */
[----:B------:R-:W-:-:S04]  /*83e0*/  FMNMX R5, R5, R0, !PT ;  /* 0x0000000005057209 */ /* 0x000fc80007800000 */
[----:B------:R-:W-:-:S07]  /*83f0*/  MOV R0, R5 ;  /* 0x0000000500007202 */ /* 0x000fce0000000f00 */
[----:B------:R-:W-:Y:S05]  /*8400*/  WARPSYNC.COLLECTIVE R6, `(.L_x_12362) ;  /* 0x0000000006087348 */ /* 0x000fea0003c00000 */
[----:B------:R0:W1:Y:S02]  /*8410*/  SHFL.DOWN P0, R4, R0, R7, R9 ;  /* 0x0800000700047389 */ /* 0x0000640000000009 */
[----:B01----:R-:W-:Y:S05]  /*8420*/  ENDCOLLECTIVE ;  /* 0x000000000000791b */ /* 0x003fea0003800000 */
.L_x_12362:
[----:B------:R-:W-:Y:S05]  /*8430*/  BRA `(.L_x_12363) ;  /* 0xfffffffc00587947 */ /* 0x000fea000383ffff */
        .weak           $__internal_225_$__cuda_sm20_rcp_rn_f32_slowpath
        .type           $__internal_225_$__cuda_sm20_rcp_rn_f32_slowpath,@function
        .size           $__internal_225_$__cuda_sm20_rcp_rn_f32_slowpath,(.L_x_13093 - $__internal_225_$__cuda_sm20_rcp_rn_f32_slowpath)
$__internal_225_$__cuda_sm20_rcp_rn_f32_slowpath:
        /* <DEDUP_REMOVED lines=15> */
.L_x_12365:
        /* <DEDUP_REMOVED lines=33> */
.L_x_12367:
[----:B------:R0:W1:Y:S02]  /*8740*/  MUFU.RCP R3, R2 ;  /* 0x0000000200037308 */ /* 0x0000640000001000 */
.L_x_12366:
[----:B------:R-:W-:Y:S05]  /*8750*/  BSYNC B1 ;  /* 0x0000000000017941 */ /* 0x000fea0003800000 */
.L_x_12364:
[----:B-1----:R-:W-:Y:S01]  /*8760*/  MOV R0, R3 ;  /* 0x0000000300007202 */ /* 0x002fe20000000f00 */
[----:B------:R-:W-:Y:S01]  /*8770*/  HFMA2 R3, -RZ, RZ, 0, 0 ;  /* 0x00000000ff037431 */ /* 0x000fe200000001ff */
[----:B0-----:R-:W-:-:S04]  /*8780*/  MOV R2, R78 ;  /* 0x0000004e00027202 */ /* 0x001fc80000000f00 */
[----:B------:R-:W-:Y:S05]  /*8790*/  RET.REL.NODEC R2 `(_ZN18transformer_engine13normalization19ln_fwd_tuned_kernelINS0_13Kernel_traitsI13__nv_bfloat16S3_13__nv_fp8_e4m3fjLj15360ELj2ELj1ELj4ELj8ENS0_18Kernel_traits_baseILj15360ES3_S3_S4_fjLj128EEEEEEEvNS0_19ForwardKernelParamsE) ;  /* 0xffffff7802187950 */ /* 0x000fea0003c3ffff */
.L_x_12368:
        /* <DEDUP_REMOVED lines=14> */
.L_x_13093:


//--------------------- .text._ZN18transformer_engine13normalization19ln_fwd_tuned_kernelINS0_13Kernel_traitsI13__nv_bfloat16S3_13__nv_fp8_e4m3fjLj12800ELj2ELj1ELj4ELj4ENS0_18Kernel_traits_baseILj12800ES3_S3_S4_fjLj128EEEEEEEvNS0_19ForwardKernelParamsE --------------------------
	.section	.text._ZN18transformer_engine13normalization19ln_fwd_tuned_kernelINS0_13Kernel_traitsI13__nv_bfloat16S3_13__nv_fp8_e4m3fjLj12800ELj2ELj1ELj4ELj4ENS0_18Kernel_traits_baseILj12800ES3_S3_S4_fjLj128EEEEEEEvNS0_19ForwardKernelParamsE,"ax",@progbits
	.align	128
        .global         _ZN18transformer_engine13normalization19ln_fwd_tuned_kernelINS0_13Kernel_traitsI13__nv_bfloat16S3_13__nv_fp8_e4m3fjLj12800ELj2ELj1ELj4ELj4ENS0_18Kernel_traits_baseILj12800ES3_S3_S4_fjLj128EEEEEEEvNS0_19ForwardKernelParamsE
        .type           _ZN18transformer_engine13normalization19ln_fwd_tuned_kernelINS0_13Kernel_traitsI13__nv_bfloat16S3_13__nv_fp8_e4m3fjLj12800ELj2ELj1ELj4ELj4ENS0_18Kernel_traits_baseILj12800ES3_S3_S4_fjLj128EEEEEEEvNS0_19ForwardKernelParamsE,@function
        .size           _ZN18transformer_engine13normalization19ln_fwd_tuned_kernelINS0_13Kernel_traitsI13__nv_bfloat16S3_13__nv_fp8_e4m3fjLj12800ELj2ELj1ELj4ELj4ENS0_18Kernel_traits_baseILj12800ES3_S3_S4_fjLj128EEEEEEEvNS0_19ForwardKernelParamsE,(.L_x_13094 - _ZN18transformer_engine13normalization19ln_fwd_tuned_kernelINS0_13Kernel_traitsI13__nv_bfloat16S3_13__nv_fp8_e4m3fjLj12800ELj2ELj1ELj4ELj4ENS0_18Kernel_traits_baseILj12800ES3_S3_S4_fjLj128EEEEEEEvNS0_19ForwardKernelParamsE)
        .other          _ZN18transformer_engine13normalization19ln_fwd_tuned_kernelINS0_13Kernel_traitsI13__nv_bfloat16S3_13__nv_fp8_e4m3fjLj12800ELj2ELj1ELj4ELj4ENS0_18Kernel_traits_baseILj12800ES3_S3_S4_fjLj128EEEEEEEvNS0_19ForwardKernelParamsE,@"STO_CUDA_ENTRY STV_DEFAULT"
_ZN18transformer_engine13normalization19ln_fwd_tuned_kernelINS0_13Kernel_traitsI13__nv_bfloat16S3_13__nv_fp8_e4m3fjLj12800ELj2ELj1ELj4ELj4ENS0_18Kernel_traits_baseILj12800ES3_S3_S4_fjLj128EEEEEEEvNS0_19ForwardKernelParamsE:
.text._ZN18transformer_engine13normalization19ln_fwd_tuned_kernelINS0_13Kernel_traitsI13__nv_bfloat16S3_13__nv_fp8_e4m3fjLj12800ELj2ELj1ELj4ELj4ENS0_18Kernel_traits_baseILj12800ES3_S3_S4_fjLj128EEEEEEEvNS0_19ForwardKernelParamsE:
        /* <DEDUP_REMOVED lines=52> */
[----:B------:R-:W-:-:S03]  /*0340*/  LOP3.LUT R118, R119, 0x1f, RZ, 0xc0, !PT ;  /* 0x0000001f77767812 */ /* 0x000fc600078ec0ff */
        /* <DEDUP_REMOVED lines=11> */
[----:B------:R-:W-:-:S02]  /*0400*/  MOV R30, RZ ;  /* 0x000000ff001e7202 */ /* 0x000fc40000000f00 */
[----:B------:R-:W-:Y:S01]  /*0410*/  MOV R89, RZ ;  /* 0x000000ff00597202 */ /* 0x000fe20000000f00 */
[----:B------:R-:W5:Y:S04]  /*0420*/  LDG.E R55, desc[UR8][R4.64] ;  /* 0x0000000804377981 */ /* 0x000f68000c1e1900 */
[----:B------:R-:W5:Y:S01]  /*0430*/  LDG.E R54, desc[UR8][R4.64+0x400] ;  /* 0x0004000804367981 */ /* 0x000f62000c1e1900 */
[----:B0-----:R-:W-:-:S03]  /*0440*/  LOP3.LUT R3, R126, 0x1, RZ, 0xc0, !PT ;  /* 0x000000017e037812 */ /* 0x001fc600078ec0ff */
[----:B------:R-:W5:Y:S01]  /*0450*/  LDG.E R53, desc[UR8][R4.64+0x800] ;  /* 0x0008000804357981 */ /* 0x000f62000c1e1900 */
[----:B------:R-:W-:-:S03]  /*0460*/  LOP3.LUT P0, RZ, R118, R3, RZ, 0xfc, !PT ;  /* 0x0000000376ff7212 */ /* 0x000fc6000780fcff */
[----:B------:R-:W5:Y:S01]  /*0470*/  LDG.E R37, desc[UR8][R4.64+0xc00] ;  /* 0x000c000804257981 */ /* 0x000f62000c1e1900 */
[----:B------:R-:W-:-:S03]  /*0480*/  ISETP.LT.U32.AND P0, PT, R119, 0x20, !P0 ;  /* 0x000000207700780c */ /* 0x000fc60004701070 */
[----:B------:R-:W5:Y:S04]  /*0490*/  LDG.E R36, desc[UR8][R4.64+0x1000] ;  /* 0x0010000804247981 */ /* 0x000f68000c1e1900 */
[----:B------:R-:W5:Y:S04]  /*04a0*/  LDG.E R35, desc[UR8][R4.64+0x1400] ;  /* 0x0014000804237981 */ /* 0x000f68000c1e1900 */
[----:B------:R-:W5:Y:S04]  /*04b0*/  LDG.E R34, desc[UR8][R4.64+0x1800] ;  /* 0x0018000804227981 */ /* 0x000f68000c1e1900 */
[----:B------:R-:W5:Y:S04]  /*04c0*/  LDG.E R33, desc[UR8][R4.64+0x1c00] ;  /* 0x001c000804217981 */ /* 0x000f68000c1e1900 */
[----:B------:R-:W5:Y:S04]  /*04d0*/  LDG.E R32, desc[UR8][R4.64+0x2000] ;  /* 0x0020000804207981 */ /* 0x000f68000c1e1900 */
[----:B------:R0:W5:Y:S01]  /*04e0*/  LDG.E R31, desc[UR8][R4.64+0x2400] ;  /* 0x00240008041f7981 */ /* 0x000162000c1e1900 */
[----:B------:R-:W-:Y:S01]  /*04f0*/  UPLOP3.LUT UP1, UPT, UPT, UPT, UPT, 0x40, 0x4 ;  /* 0x000000000004789c */ /* 0x000fe20003f2e870 */
        /* <DEDUP_REMOVED lines=29> */
.L_x_12389:
[----:B------:R-:W0:Y:S01]  /*06d0*/  LDC.64 R80, c[0x0][0x390] ;  /* 0x0000e400ff507b82 */ /* 0x000e220000000a00 */
[----:B------:R-:W-:-:S05]  /*06e0*/  IMAD R99, R91, 0x1900, R128 ;  /* 0x000019005b637824 */ /* 0x000fca00078e0280 */
[C---:B------:R-:W-:Y:S02]  /*06f0*/  IADD3 R87, PT, PT, R99.reuse, 0x100, RZ ;  /* 0x0000010063577810 */ /* 0x040fe40007ffe0ff */
[C---:B------:R-:W-:Y:S01]  /*0700*/  IADD3 R85, PT, PT, R99.reuse, 0x200, RZ ;  /* 0x0000020063557810 */ /* 0x040fe20007ffe0ff */
[----:B0-----:R-:W-:-:S05]  /*0710*/  IMAD.WIDE.U32 R92, R99, 0x4, R80 ;  /* 0x00000004635c7825 */ /* 0x001fca00078e0050 */
[----:B------:R0:W2:Y:S01]  /*0720*/  LDG.E R96, desc[UR8][R92.64] ;  /* 0x000000085c607981 */ /* 0x0000a2000c1e1900 */
[----:B------:R-:W-:-:S05]  /*0730*/  IMAD.WIDE.U32 R86, R87, 0x4, R80 ;  /* 0x0000000457567825 */ /* 0x000fca00078e0050 */
[----:B------:R1:W3:Y:S01]  /*0740*/  LDG.E R97, desc[UR8][R86.64] ;  /* 0x0000000856617981 */ /* 0x0002e2000c1e1900 */
[----:B------:R-:W-:Y:S01]  /*0750*/  IMAD.WIDE.U32 R84, R85, 0x4, R80 ;  /* 0x0000000455547825 */ /* 0x000fe200078e0050 */
[----:B------:R-:W-:-:S04]  /*0760*/  IADD3 R83, PT, PT, R99, 0x300, RZ ;  /* 0x0000030063537810 */ /* 0x000fc80007ffe0ff */
[----:B------:R4:W3:Y:S01]  /*0770*/  LDG.E R101, desc[UR8][R84.64] ;  /* 0x0000000854657981 */ /* 0x0008e2000c1e1900 */
[----:B------:R-:W-:Y:S01]  /*0780*/  IMAD.WIDE.U32 R82, R83, 0x4, R80 ;  /* 0x0000000453527825 */ /* 0x000fe200078e0050 */
[----:B------:R-:W-:-:S04]  /*0790*/  IADD3 R95, PT, PT, R99, 0x400, RZ ;  /* 0x00000400635f7810 */ /* 0x000fc80007ffe0ff */
[----:B------:R4:W3:Y:S01]  /*07a0*/  LDG.E R105, desc[UR8][R82.64] ;  /* 0x0000000852697981 */ /* 0x0008e2000c1e1900 */
[----:B------:R-:W-:Y:S01]  /*07b0*/  IMAD.WIDE.U32 R94, R95, 0x4, R80 ;  /* 0x000000045f5e7825 */ /* 0x000fe200078e0050 */
[----:B0-----:R-:W-:-:S04]  /*07c0*/  IADD3 R93, PT, PT, R99, 0x500, RZ ;  /* 0x00000500635d7810 */ /* 0x001fc80007ffe0ff */
[----:B------:R0:W3:Y:S01]  /*07d0*/  LDG.E R109, desc[UR8][R94.64] ;  /* 0x000000085e6d7981 */ /* 0x0000e2000c1e1900 */
[----:B------:R-:W-:Y:S01]  /*07e0*/  IMAD.WIDE.U32 R92, R93, 0x4, R80 ;  /* 0x000000045d5c7825 */ /* 0x000fe200078e0050 */
[----:B-1----:R-:W-:-:S04]  /*07f0*/  IADD3 R87, PT, PT, R99, 0x600, RZ ;  /* 0x0000060063577810 */ /* 0x002fc80007ffe0ff */
[----:B------:R1:W3:Y:S01]  /*0800*/  LDG.E R113, desc[UR8][R92.64] ;  /* 0x000000085c717981 */ /* 0x0002e2000c1e1900 */
[----:B------:R-:W-:Y:S01]  /*0810*/  IMAD.WIDE.U32 R86, R87, 0x4, R80 ;  /* 0x0000000457567825 */ /* 0x000fe200078e0050 */
[----:B----4-:R-:W-:-:S04]  /*0820*/  IADD3 R85, PT, PT, R99, 0x700, RZ ;  /* 0x0000070063557810 */ /* 0x010fc80007ffe0ff */
        /* <DEDUP_REMOVED lines=38> */
[----:B------:R-:W-:-:S05]  /*0a90*/  IADD3 R93, PT, PT, R99, 0x1400, RZ ;  /* 0x00001400635d7810 */ /* 0x000fca0007ffe0ff */
[----:B------:R2:W3:Y:S01]  /*0aa0*/  LDG.E R94, desc[UR8][R94.64] ;  /* 0x000000085e5e7981 */ /* 0x0004e2000c1e1900 */
[----:B------:R-:W-:Y:S01]  /*0ab0*/  IMAD.WIDE.U32 R92, R93, 0x4, R80 ;  /* 0x000000045d5c7825 */ /* 0x000fe200078e0050 */
[----:B0-----:R-:W-:-:S04]  /*0ac0*/  IADD3 R87, PT, PT, R99, 0x1500, RZ ;  /* 0x0000150063577810 */ /* 0x001fc80007ffe0ff */
[----:B------:R0:W3:Y:S01]  /*0ad0*/  LDG.E R98, desc[UR8][R92.64] ;  /* 0x000000085c627981 */ /* 0x0000e2000c1e1900 */
[----:B------:R-:W-:Y:S01]  /*0ae0*/  IMAD.WIDE.U32 R86, R87, 0x4, R80 ;  /* 0x0000000457567825 */ /* 0x000fe200078e0050 */
[----:B-1----:R-:W-:-:S05]  /*0af0*/  IADD3 R85, PT, PT, R99, 0x1600, RZ ;  /* 0x0000160063557810 */ /* 0x002fca0007ffe0ff */
[----:B------:R-:W3:Y:S01]  /*0b00*/  LDG.E R86, desc[UR8][R86.64] ;  /* 0x0000000856567981 */ /* 0x000ee2000c1e1900 */
[----:B------:R-:W-:Y:S01]  /*0b10*/  IMAD.WIDE.U32 R84, R85, 0x4, R80 ;  /* 0x0000000455547825 */ /* 0x000fe200078e0050 */
[----:B----4-:R-:W-:-:S05]  /*0b20*/  IADD3 R83, PT, PT, R99, 0x1700, RZ ;  /* 0x0000170063537810 */ /* 0x010fca0007ffe0ff */
[----:B------:R-:W4:Y:S01]  /*0b30*/  LDG.E R84, desc[UR8][R84.64] ;  /* 0x0000000854547981 */ /* 0x000f22000c1e1900 */
[----:B------:R-:W-:Y:S01]  /*0b40*/  IMAD.WIDE.U32 R82, R83, 0x4, R80 ;  /* 0x0000000453527825 */ /* 0x000fe200078e0050 */
[----:B------:R-:W-:-:S05]  /*0b50*/  IADD3 R99, PT, PT, R99, 0x1800, RZ ;  /* 0x0000180063637810 */ /* 0x000fca0007ffe0ff */
[----:B------:R-:W4:Y:S01]  /*0b60*/  LDG.E R82, desc[UR8][R82.64] ;  /* 0x0000000852527981 */ /* 0x000f22000c1e1900 */
[----:B------:R-:W-:-:S06]  /*0b70*/  IMAD.WIDE.U32 R80, R99, 0x4, R80 ;  /* 0x0000000463507825 */ /* 0x000fcc00078e0050 */
[----:B------:R1:W4:Y:S01]  /*0b80*/  LDG.E R80, desc[UR8][R80.64] ;  /* 0x0000000850507981 */ /* 0x000322000c1e1900 */
[----:B------:R-:W-:Y:S01]  /*0b90*/  ISETP.NE.AND P1, PT, R118, RZ, PT ;  /* 0x000000ff7600720c */ /* 0x000fe20003f25270 */
[----:B------:R-:W-:Y:S01]  /*0ba0*/  BSSY.RECONVERGENT B0, `(.L_x_12370) ;  /* 0x0000105000007945 */ /* 0x000fe20003800200 */
[C---:B--2---:R-:W-:Y:S02]  /*0bb0*/  PRMT R95, R96.reuse, 0x7632, R95 ;  /* 0x00007632605f7816 */ /* 0x044fe4000000005f */
[----:B0-----:R-:W-:Y:S02]  /*0bc0*/  SHF.L.U32 R93, R96, 0x10, RZ ;  /* 0x00000010605d7819 */ /* 0x001fe400000006ff */
[----:B------:R-:W-:Y:S02]  /*0bd0*/  SHF.L.U32 R95, R95, 0x10, RZ ;  /* 0x000000105f5f7819 */ /* 0x000fe400000006ff */
[C---:B---3--:R-:W-:Y:S01]  /*0be0*/  PRMT R99, R97.reuse, 0x7632, R99 ;  /* 0x0000763261637816 */ /* 0x048fe20000000063 */
        /* <DEDUP_REMOVED lines=100> */
[--C-:B-1----:R-:W-:Y:S01]  /*1230*/  FADD R81, R165, R96.reuse ;  /* 0x00000060a5517221 */ /* 0x102fe20000000000 */
        /* <DEDUP_REMOVED lines=155> */
.L_x_12371:
[----:B------:R-:W-:Y:S05]  /*1bf0*/  BSYNC.RECONVERGENT B0 ;  /* 0x0000000000007941 */ /* 0x000fea0003800200 */
.L_x_12370:
        /* <DEDUP_REMOVED lines=13> */
.L_x_12373:
[----:B------:R-:W-:Y:S05]  /*1cd0*/  BSYNC.RECONVERGENT B0 ;  /* 0x0000000000007941 */ /* 0x000fea0003800200 */
.L_x_12372:
        /* <DEDUP_REMOVED lines=11> */
[----:B-----5:R-:W-:Y:S05]  /*1d90*/  CALL.REL.NOINC `($__internal_226_$__cuda_sm20_rcp_rn_f32_slowpath) ;  /* 0x00000054004c7944 */ /* 0x020fea0003c00000 */
[----:B------:R-:W-:Y:S01]  /*1da0*/  MOV R80, R126 ;  /* 0x0000007e00507202 */ /* 0x000fe20000000f00 */
[----:B------:R-:W-:Y:S06]  /*1db0*/  BRA `(.L_x_12376) ;  /* 0x0000000000107947 */ /* 0x000fec0003800000 */
.L_x_12375:
[----:B------:R-:W0:Y:S02]  /*1dc0*/  MUFU.RCP R80, R85 ;  /* 0x0000005500507308 */ /* 0x000e240000001000 */
[----:B0-----:R-:W-:-:S04]  /*1dd0*/  FFMA R81, R85, R80, -1 ;  /* 0xbf80000055517423 */ /* 0x001fc80000000050 */
[----:B------:R-:W-:-:S04]  /*1de0*/  FADD.FTZ R81, -R81, -RZ ;  /* 0x800000ff51517221 */ /* 0x000fc80000010100 */
[----:B------:R-:W-:-:S07]  /*1df0*/  FFMA R80, R80, R81, R80 ;  /* 0x0000005150507223 */ /* 0x000fce0000000050 */
.L_x_12376:
[----:B------:R-:W-:Y:S05]  /*1e00*/  BSYNC.RECONVERGENT B0 ;  /* 0x0000000000007941 */ /* 0x000fea0003800200 */
.L_x_12374:
        /* <DEDUP_REMOVED lines=20> */
[----:B-----5:R-:W-:Y:S05]  /*1f50*/  CALL.REL.NOINC `($__internal_226_$__cuda_sm20_rcp_rn_f32_slowpath) ;  /* 0x0000005000dc7944 */ /* 0x020fea0003c00000 */
[----:B------:R-:W-:Y:S01]  /*1f60*/  MOV R122, R126 ;  /* 0x0000007e007a7202 */ /* 0x000fe20000000f00 */
[----:B------:R-:W-:Y:S06]  /*1f70*/  BRA `(.L_x_12379) ;  /* 0x0000000000107947 */ /* 0x000fec0003800000 */
.L_x_12378:
[----:B------:R-:W0:Y:S02]  /*1f80*/  MUFU.RCP R122, R118 ;  /* 0x00000076007a7308 */ /* 0x000e240000001000 */
[----:B0-----:R-:W-:-:S04]  /*1f90*/  FFMA R80, R118, R122, -1 ;  /* 0xbf80000076507423 */ /* 0x001fc8000000007a */
[----:B------:R-:W-:-:S04]  /*1fa0*/  FADD.FTZ R81, -R80, -RZ ;  /* 0x800000ff50517221 */ /* 0x000fc80000010100 */
[----:B------:R-:W-:-:S07]  /*1fb0*/  FFMA R122, R122, R81, R122 ;  /* 0x000000517a7a7223 */ /* 0x000fce000000007a */
.L_x_12379:
[----:B------:R-:W-:Y:S05]  /*1fc0*/  BSYNC.RECONVERGENT B0 ;  /* 0x0000000000007941 */ /* 0x000fea0003800200 */
.L_x_12377:
        /* <DEDUP_REMOVED lines=50> */
.L_x_12381:
[----:B------:R-:W-:Y:S05]  /*22f0*/  BSYNC.RECONVERGENT B0 ;  /* 0x0000000000007941 */ /* 0x000fea0003800200 */
.L_x_12380:
        /* <DEDUP_REMOVED lines=20> */
.L_x_12383:
[----:B------:R-:W2:Y:S04]  /*2440*/  LDG.E.STRONG.GPU R86, desc[UR8][R84.64] ;  /* 0x0000000854567981 */ /* 0x000ea8000c1ef900 */
[----:B--2---:R-:W-:Y:S01]  /*2450*/  CCTL.IVALL ;  /* 0x00000000ff00798f */ /* 0x004fe20002000000 */
[----:B------:R-:W-:Y:S05]  /*2460*/  YIELD ;  /* 0x0000000000007946 */ /* 0x000fea0003800000 */
[----:B------:R-:W-:-:S13]  /*2470*/  ISETP.NE.AND P2, PT, R86, R120, PT ;  /* 0x000000785600720c */ /* 0x000fda0003f45270 */
[----:B------:R-:W-:Y:S05]  /*2480*/  @P2 BRA `(.L_x_12383) ;  /* 0xfffffffc00ec2947 */ /* 0x000fea000383ffff */
.L_x_12382:
        /* <DEDUP_REMOVED lines=16> */
[----:B012--5:R-:W-:Y:S05]  /*2590*/  CALL.REL.NOINC `($__internal_226_$__cuda_sm20_rcp_rn_f32_slowpath) ;  /* 0x0000004c004c7944 */ /* 0x027fea0003c00000 */
[----:B------:R-:W-:Y:S01]  /*25a0*/  MOV R80, R126 ;  /* 0x0000007e00507202 */ /* 0x000fe20000000f00 */
[----:B------:R-:W-:Y:S06]  /*25b0*/  BRA `(.L_x_12386) ;  /* 0x0000000000107947 */ /* 0x000fec0003800000 */
.L_x_12385:
[----:B------:R-:W3:Y:S02]  /*25c0*/  MUFU.RCP R80, R122 ;  /* 0x0000007a00507308 */ /* 0x000ee40000001000 */
[----:B---3--:R-:W-:-:S04]  /*25d0*/  FFMA R81, R122, R80, -1 ;  /* 0xbf8000007a517423 */ /* 0x008fc80000000050 */
[----:B------:R-:W-:-:S04]  /*25e0*/  FADD.FTZ R81, -R81, -RZ ;  /* 0x800000ff51517221 */ /* 0x000fc80000010100 */
[----:B------:R-:W-:-:S07]  /*25f0*/  FFMA R80, R80, R81, R80 ;  /* 0x0000005150507223 */ /* 0x000fce0000000050 */
.L_x_12386:
[----:B------:R-:W-:Y:S05]  /*2600*/  BSYNC.RECONVERGENT B0 ;  /* 0x0000000000007941 */ /* 0x000fea0003800200 */
.L_x_12384:
[----:B-1----:R-:W-:Y:S01]  /*2610*/  FADD R81, -R87, R82 ;  /* 0x0000005257517221 */ /* 0x002fe20000000100 */
[----:B0-2---:R-:W-:Y:S01]  /*2620*/  FADD R83, R86, R83 ;  /* 0x0000005356537221 */ /* 0x005fe20000000000 */
[----:B------:R-:W0:Y:S02]  /*2630*/  LDCU.64 UR4, c[0x0][0x3f8] ;  /* 0x00007f00ff0477ac */ /* 0x000e240008000a00 */
[----:B------:R-:W-:-:S04]  /*2640*/  FMUL R120, R81, R81 ;  /* 0x0000005151787220 */ /* 0x000fc80000400000 */
[----:B------:R-:W-:Y:S02]  /*2650*/  FMUL R81, R120, R85 ;  /* 0x0000005578517220 */ /* 0x000fe40000400000 */
[----:B------:R-:W1:Y:S02]  /*2660*/  LDC R120, c[0x0][0x3d8] ;  /* 0x0000f600ff787b82 */ /* 0x000e640000000800 */
[C---:B------:R-:W-:Y:S01]  /*2670*/  FMUL R86, R84.reuse, R81 ;  /* 0x0000005154567220 */ /* 0x040fe20000400000 */
[----:B------:R-:W-:-:S03]  /*2680*/  FMUL R84, R84, R87 ;  /* 0x0000005754547220 */ /* 0x000fc60000400000 */
[----:B------:R-:W-:Y:S01]  /*2690*/  FFMA R86, R86, R80, R83 ;  /* 0x0000005056567223 */ /* 0x000fe20000000053 */
        /* <DEDUP_REMOVED lines=8> */
[----:B-1----:R-:W-:Y:S02]  /*2720*/  FFMA R120, R81, 7.8124998253770172596e-05, R120 ;  /* 0x38a3d70a51787823 */ /* 0x002fe40000000078 */
        /* <DEDUP_REMOVED lines=10> */
[--C-:B------:R-:W-:Y:S01]  /*27d0*/  FADD R142, R119, -R84.reuse ;  /* 0x80000054778e7221 */ /* 0x100fe20000000000 */
[----:B------:R-:W2:Y:S01]  /*27e0*/  S2R R126, SR_CTAID.X ;  /* 0x00000000007e7919 */ /* 0x000ea20000002500 */
[----:B-----5:R-:W-:Y:S01]  /*27f0*/  PRMT R87, R88, 0x7632, R87 ;  /* 0x0000763258577816 */ /* 0x020fe20000000057 */
[--C-:B0-----:R-:W-:Y:S01]  /*2800*/  FADD R80, R93, -R84.reuse ;  /* 0x800000545d507221 */ /* 0x101fe20000000000 */
[--C-:B------:R-:W-:Y:S01]  /*2810*/  FADD R82, R95, -R84.reuse ;  /* 0x800000545f527221 */ /* 0x100fe20000000000 */
[----:B------:R-:W0:Y:S01]  /*2820*/  S2R R119, SR_TID.X ;  /* 0x0000000000777919 */ /* 0x000e220000002100 */
        /* <DEDUP_REMOVED lines=50> */
[----:B------:R-:W-:Y:S01]  /*2b50*/  PRMT R93, R55, 0x7632, R93 ;  /* 0x00007632375d7816 */ /* 0x000fe2000000005d */
        /* <DEDUP_REMOVED lines=58> */
[----:B0-----:R-:W-:Y:S01]  /*2f00*/  LOP3.LUT R128, R119, 0x7f, RZ, 0xc0, !PT ;  /* 0x0000007f77807812 */ /* 0x001fe200078ec0ff */
[--C-:B------:R-:W-:Y:S01]  /*2f10*/  FFMA R85, R82, R87, R93.reuse ;  /* 0x0000005752557223 */ /* 0x100fe2000000005d */
[----:B------:R-:W-:Y:S01]  /*2f20*/  PRMT R93, R79, 0x7632, R93 ;  /* 0x000076324f5d7816 */ /* 0x000fe2000000005d */
[----:B------:R-:W-:Y:S01]  /*2f30*/  FFMA R87, R86, R95, R97 ;  /* 0x0000005f56577223 */ /* 0x000fe20000000061 */
[----:B--2---:R-:W-:-:S02]  /*2f40*/  SHF.L.U32 R99, R126, 0x7, RZ ;  /* 0x000000077e637819 */ /* 0x004fc400000006ff */
[----:B------:R-:W-:Y:S02]  /*2f50*/  PRMT R95, R54, 0x7632, R95 ;  /* 0x00007632365f7816 */ /* 0x000fe4000000005f */
[----:B------:R-:W-:Y:S02]  /*2f60*/  SHF.L.U32 R93, R93, 0x10, RZ ;  /* 0x000000105d5d7819 */ /* 0x000fe400000006ff */
[C---:B------:R-:W-:Y:S02]  /*2f70*/  SHF.L.U32 R97, R78.reuse, 0x10, RZ ;  /* 0x000000104e617819 */ /* 0x040fe400000006ff */
[----:B------:R-:W-:Y:S01]  /*2f80*/  PRMT R101, R78, 0x7632, R101 ;  /* 0x000076324e657816 */ /* 0x000fe20000000065 */
[----:B------:R-:W-:Y:S01]  /*2f90*/  @P2 FADD R93, R93, 1 ;  /* 0x3f8000005d5d2421 */ /* 0x000fe20000000000 */
[----:B------:R-:W-:Y:S01]  /*2fa0*/  LOP3.LUT R128, R128, 0x80, R99, 0xf8, !PT ;  /* 0x0000008080807812 */ /* 0x000fe200078ef863 */
[----:B------:R-:W-:Y:S01]  /*2fb0*/  @P2 FADD R97, R97, 1 ;  /* 0x3f80000061612421 */ /* 0x000fe20000000000 */
[----:B------:R-:W-:-:S02]  /*2fc0*/  SHF.L.U32 R95, R95, 0x10, RZ ;  /* 0x000000105f5f7819 */ /* 0x000fc400000006ff */
[C---:B------:R-:W-:Y:S02]  /*2fd0*/  SHF.L.U32 R99, R53.reuse, 0x10, RZ ;  /* 0x0000001035637819 */ /* 0x040fe400000006ff */
[----:B------:R-:W-:Y:S01]  /*2fe0*/  PRMT R103, R53, 0x7632, R103 ;  /* 0x0000763235677816 */ /* 0x000fe20000000067 */
[----:B------:R-:W-:Y:S01]  /*2ff0*/  FFMA R93, R120, R93, R95 ;  /* 0x0000005d785d7223 */ /* 0x000fe2000000005f */
[----:B------:R-:W-:Y:S01]  /*3000*/  SHF.L.U32 R101, R101, 0x10, RZ ;  /* 0x0000001065657819 */ /* 0x000fe200000006ff */
[--C-:B------:R-:W-:Y:S01]  /*3010*/  FFMA R95, R122, R97, R99.reuse ;  /* 0x000000617a5f7223 */ /* 0x100fe20000000063 */
[----:B------:R-:W-:Y:S02]  /*3020*/  SHF.L.U32 R103, R103, 0x10, RZ ;  /* 0x0000001067677819 */ /* 0x000fe400000006ff */
[----:B------:R-:W-:Y:S01]  /*3030*/  PRMT R99, R77, 0x7632, R99 ;  /* 0x000076324d637816 */ /* 0x000fe20000000063 */
[----:B------:R-:W-:Y:S01]  /*3040*/  @P2 FADD R101, R101, 1 ;  /* 0x3f80000065652421 */ /* 0x000fe20000000000 */
[----:B------:R-:W-:-:S02]  /*3050*/  PRMT R107, R76, 0x7632, R107 ;  /* 0x000076324c6b7816 */ /* 0x000fc4000000006b */
[----:B------:R-:W-:Y:S01]  /*3060*/  SHF.L.U32 R99, R99, 0x10, RZ ;  /* 0x0000001063637819 */ /* 0x000fe200000006ff */
[----:B------:R-:W-:Y:S01]  /*3070*/  FFMA R97, R124, R101, R103 ;  /* 0x000000657c617223 */ /* 0x000fe20000000067 */
[----:B------:R-:W-:Y:S02]  /*3080*/  PRMT R101, R37, 0x7632, R101 ;  /* 0x0000763225657816 */ /* 0x000fe40000000065 */
[----:B------:R-:W-:Y:S01]  /*3090*/  SHF.L.U32 R103, R76, 0x10, RZ ;  /* 0x000000104c677819 */ /* 0x000fe200000006ff */
[----:B------:R-:W-:Y:S01]  /*30a0*/  @P2 FADD R99, R99, 1 ;  /* 0x3f80000063632421 */ /* 0x000fe20000000000 */
[----:B------:R-:W-:Y:S02]  /*30b0*/  PRMT R109, R36, 0x7632, R109 ;  /* 0x00007632246d7816 */ /* 0x000fe4000000006d */
[----:B------:R-:W-:Y:S01]  /*30c0*/  SHF.L.U32 R107, R107, 0x10, RZ ;  /* 0x000000106b6b7819 */ /* 0x000fe200000006ff */
[----:B------:R-:W-:Y:S01]  /*30d0*/  @P2 FADD R103, R103, 1 ;  /* 0x3f80000067672421 */ /* 0x000fe20000000000 */
[----:B------:R-:W-:-:S02]  /*30e0*/  SHF.L.U32 R101, R101, 0x10, RZ ;  /* 0x0000001065657819 */ /* 0x000fc400000006ff */
        /* <DEDUP_REMOVED lines=8> */
[----:B------:R-:W-:Y:S01]  /*3170*/  PRMT R107, R75, 0x7632, R107 ;  /* 0x000076324b6b7816 */ /* 0x000fe2000000006b */
[----:B------:R-:W-:Y:S01]  /*3180*/  @P2 FADD R111, R111, 1 ;  /* 0x3f8000006f6f2421 */ /* 0x000fe20000000000 */
[----:B------:R-:W-:-:S02]  /*3190*/  PRMT R115, R74, 0x7632, R115 ;  /* 0x000076324a737816 */ /* 0x000fc40000000073 */
[----:B------:R-:W-:Y:S01]  /*31a0*/  PRMT R109, R35, 0x7632, R109 ;  /* 0x00007632236d7816 */ /* 0x000fe2000000006d */
[----:B------:R-:W-:Y:S01]  /*31b0*/  FFMA R105, R136, R111, R113 ;  /* 0x0000006f88697223 */ /* 0x000fe20000000071 */
[----:B------:R-:W-:Y:S02]  /*31c0*/  SHF.L.U32 R107, R107, 0x10, RZ ;  /* 0x000000106b6b7819 */ /* 0x000fe400000006ff */
[----:B------:R-:W-:Y:S02]  /*31d0*/  SHF.L.U32 R111, R74, 0x10, RZ ;  /* 0x000000104a6f7819 */ /* 0x000fe400000006ff */
[----:B------:R-:W-:Y:S01]  /*31e0*/  PRMT R117, R34, 0x7632, R117 ;  /* 0x0000763222757816 */ /* 0x000fe20000000075 */
[----:B------:R-:W-:Y:S01]  /*31f0*/  @P2 FADD R107, R107, 1 ;  /* 0x3f8000006b6b2421 */ /* 0x000fe20000000000 */
        /* <DEDUP_REMOVED lines=17> */
[----:B------:R-:W-:Y:S01]  /*3310*/  PRMT R121, R73, 0x7632, R121 ;  /* 0x0000763249797816 */ /* 0x000fe20000000079 */
[----:B------:R-:W-:Y:S01]  /*3320*/  FFMA R81, R81, R80, R82 ;  /* 0x0000005051517223 */ /* 0x000fe20000000052 */
[----:B------:R-:W-:Y:S01]  /*3330*/  PRMT R127, R72, 0x7632, R127 ;  /* 0x00007632487f7816 */ /* 0x000fe2000000007f */
[----:B------:R-:W-:Y:S01]  /*3340*/  @P2 FADD R125, R125, 1 ;  /* 0x3f8000007d7d2421 */ /* 0x000fe20000000000 */
[----:B------:R-:W-:-:S02]  /*3350*/  SHF.L.U32 R124, R65, 0x10, RZ ;  /* 0x00000010417c7819 */ /* 0x000fc400000006ff */
[----:B------:R-:W-:Y:S02]  /*3360*/  SHF.L.U32 R80, R28, 0x10, RZ ;  /* 0x000000101c507819 */ /* 0x000fe400000006ff */
[----:B------:R-:W-:Y:S01]  /*3370*/  SHF.L.U32 R86, R67, 0x10, RZ ;  /* 0x0000001043567819 */ /* 0x000fe200000006ff */
[----:B------:R-:W-:Y:S01]  /*3380*/  @P2 FADD R124, R124, 1 ;  /* 0x3f8000007c7c2421 */ /* 0x000fe20000000000 */
[----:B------:R-:W-:Y:S01]  /*3390*/  PRMT R113, R33, 0x7632, R113 ;  /* 0x0000763221717816 */ /* 0x000fe20000000071 */
[----:B------:R-:W-:Y:S01]  /*33a0*/  @P2 FADD R80, R80, 1 ;  /* 0x3f80000050502421 */ /* 0x000fe20000000000 */
[----:B------:R-:W-:Y:S01]  /*33b0*/  SHF.L.U32 R117, R32, 0x10, RZ ;  /* 0x0000001020757819 */ /* 0x000fe200000006ff */
[----:B------:R-:W-:Y:S01]  /*33c0*/  @P2 FADD R86, R86, 1 ;  /* 0x3f80000056562421 */ /* 0x000fe20000000000 */
[----:B------:R-:W-:Y:S02]  /*33d0*/  PRMT R123, R32, 0x7632, R123 ;  /* 0x00007632207b7816 */ /* 0x000fe4000000007b */
        /* <DEDUP_REMOVED lines=32> */
[----:B------:R-:W-:-:S02]  /*35e0*/  SHF.L.U32 R117, R117, 0x10, RZ ;  /* 0x0000001075757819 */ /* 0x000fc400000006ff */
        /* <DEDUP_REMOVED lines=66> */
[----:B0-----:R-:W-:Y:S01]  /*3a10*/  ISETP.NE.AND P1, PT, R124, RZ, PT ;  /* 0x000000ff7c00720c */ /* 0x001fe20003f25270 */
        /* <DEDUP_REMOVED lines=19> */
[-C--:B------:R-:W-:Y:S01]  /*3b50*/  @P1 FMUL R83, R83, R90.reuse ;  /* 0x0000005a53531220 */ /* 0x080fe20000400000 */
[----:B------:R-:W-:Y:S01]  /*3b60*/  @P1 FMUL R85, R85, R90 ;  /* 0x0000005a55551220 */ /* 0x000fe20000400000 */
[----:B------:R-:W-:Y:S01]  /*3b70*/  FFMA R104, R104, R129, R131 ;  /* 0x0000008168687223 */ /* 0x000fe20000000083 */
[----:B------:R-:W-:Y:S01]  /*3b80*/  FFMA R108, R108, R86, R102 ;  /* 0x000000566c6c7223 */ /* 0x000fe20000000066 */
[----:B------:R-:W-:Y:S01]  /*3b90*/  SHF.L.U32 R129, R17, 0x10, RZ ;  /* 0x0000001011817819 */ /* 0x000fe200000006ff */
[----:B------:R-:W-:Y:S01]  /*3ba0*/  @P2 FADD R133, R133, 1 ;  /* 0x3f80000085852421 */ /* 0x000fe20000000000 */
[----:B------:R-:W-:Y:S01]  /*3bb0*/  SHF.L.U32 R102, R38, 0x10, RZ ;  /* 0x0000001026667819 */ /* 0x000fe200000006ff */
[-C--:B------:R-:W-:Y:S01]  /*3bc0*/  @P1 FMUL R93, R93, R90.reuse ;  /* 0x0000005a5d5d1220 */ /* 0x080fe20000400000 */
[----:B------:R-:W-:Y:S01]  /*3bd0*/  F2FP.SATFINITE.E4M3.F32.PACK_AB_MERGE_C R157, RZ, R83, RZ ;  /* 0x00000053ff9d723e */ /* 0x000fe200048070ff */
[-C--:B------:R-:W-:Y:S01]  /*3be0*/  @P1 FMUL R95, R95, R90.reuse ;  /* 0x0000005a5f5f1220 */ /* 0x080fe20000400000 */
[----:B------:R-:W-:Y:S01]  /*3bf0*/  F2FP.SATFINITE.E4M3.F32.PACK_AB_MERGE_C R86, RZ, R85, RZ ;  /* 0x00000055ff56723e */ /* 0x000fe200048070ff */
[-C--:B------:R-:W-:Y:S01]  /*3c00*/  @P1 FMUL R97, R97, R90.reuse ;  /* 0x0000005a61611220 */ /* 0x080fe20000400000 */
[-C--:B------:R-:W-:Y:S01]  /*3c10*/  @P1 FMUL R101, R101, R90.reuse ;  /* 0x0000005a65651220 */ /* 0x080fe20000400000 */
[-C--:B------:R-:W-:Y:S01]  /*3c20*/  @P1 FMUL R103, R103, R90.reuse ;  /* 0x0000005a67671220 */ /* 0x080fe20000400000 */
[----:B------:R-:W-:Y:S01]  /*3c30*/  SHF.L.U32 R131, R2, 0x10, RZ ;  /* 0x0000001002837819 */ /* 0x000fe200000006ff */
[----:B------:R-:W-:Y:S01]  /*3c40*/  @P2 FADD R129, R129, 1 ;  /* 0x3f80000081812421 */ /* 0x000fe20000000000 */
[-C--:B------:R-:W-:Y:S01]  /*3c50*/  @P1 FMUL R99, R99, R90.reuse ;  /* 0x0000005a63631220 */ /* 0x080fe20000400000 */
[----:B------:R-:W-:Y:S01]  /*3c60*/  FFMA R85, R114, R133, R102 ;  /* 0x0000008572557223 */ /* 0x000fe20000000066 */
[----:B------:R-:W-:Y:S01]  /*3c70*/  PRMT R157, R86, 0x7604, R157 ;  /* 0x00007604569d7816 */ /* 0x000fe2000000009d */
        /* <DEDUP_REMOVED lines=42> */
[----:B------:R-:W-:Y:S01]  /*3f20*/  @P2 FADD R116, R116, 1 ;  /* 0x3f80000074742421 */ /* 0x000fe20000000000 */
        /* <DEDUP_REMOVED lines=11> */
[-C--:B------:R-:W-:Y:S01]  /*3fe0*/  @P1 FMUL R147, R147, R90.reuse ;  /* 0x0000005a93931220 */ /* 0x080fe20000400000 */
[----:B------:R-:W-:Y:S01]  /*3ff0*/  SHF.L.U32 R120, R39, 0x10, RZ ;  /* 0x0000001027787819 */ /* 0x000fe200000006ff */
[-C--:B------:R-:W-:Y:S01]  /*4000*/  @P1 FMUL R85, R85, R90.reuse ;  /* 0x0000005a55551220 */ /* 0x080fe20000400000 */
[----:B------:R-:W-:Y:S01]  /*4010*/  PRMT R131, R112, 0x7604, R131 ;  /* 0x0000760470837816 */ /* 0x000fe20000000083 */
        /* <DEDUP_REMOVED lines=13> */
[----:B------:R-:W-:Y:S01]  /*40f0*/  SHF.L.U32 R116, R16, 0x10, RZ ;  /* 0x0000001010747819 */ /* 0x000fe200000006ff */
[----:B------:R-:W0:Y:S01]  /*4100*/  LDC.64 R80, c[0x0][0x3c8] ;  /* 0x0000f200ff507b82 */ /* 0x000e220000000a00 */
[----:B------:R-:W-:Y:S01]  /*4110*/  F2FP.SATFINITE.E4M3.F32.PACK_AB_MERGE_C R87, RZ, R87, RZ ;  /* 0x00000057ff57723e */ /* 0x000fe200048070ff */
[-C--:B------:R-:W-:Y:S01]  /*4120*/  @P1 FMUL R110, R110, R90.reuse ;  /* 0x0000005a6e6e1220 */ /* 0x080fe20000400000 */
[----:B------:R-:W-:Y:S01]  /*4130*/  SHF.L.U32 R120, R0, 0x10, RZ ;  /* 0x0000001000787819 */ /* 0x000fe200000006ff */
[----:B------:R-:W-:Y:S01]  /*4140*/  @P2 FADD R116, R116, 1 ;  /* 0x3f80000074742421 */ /* 0x000fe20000000000 */
[----:B------:R-:W-:Y:S01]  /*4150*/  PRMT R97, R86, 0x7604, R87 ;  /* 0x0000760456617816 */ /* 0x000fe20000000057 */
[----:B------:R-:W-:Y:S01]  /*4160*/  @P1 FMUL R141, R141, R90 ;  /* 0x0000005a8d8d1220 */ /* 0x000fe20000400000 */
[----:B------:R-:W-:Y:S01]  /*4170*/  F2FP.SATFINITE.E4M3.F32.PACK_AB_MERGE_C R105, RZ, R105, RZ ;  /* 0x00000069ff69723e */ /* 0x000fe200048070ff */
[----:B------:R-:W-:Y:S01]  /*4180*/  FFMA R84, R84, R116, R120 ;  /* 0x0000007454547223 */ /* 0x000fe20000000078 */
[----:B------:R-:W-:Y:S01]  /*4190*/  F2FP.SATFINITE.E4M3.F32.PACK_AB_MERGE_C R86, RZ, R107, RZ ;  /* 0x0000006bff56723e */ /* 0x000fe200048070ff */
[----:B------:R-:W-:Y:S01]  /*41a0*/  @P1 FMUL R104, R104, R90 ;  /* 0x0000005a68681220 */ /* 0x000fe20000400000 */
[----:B------:R-:W-:Y:S01]  /*41b0*/  F2FP.SATFINITE.E4M3.F32.PACK_AB_MERGE_C R82, RZ, R82, RZ ;  /* 0x00000052ff52723e */ /* 0x000fe200048070ff */
[-C--:B------:R-:W-:Y:S01]  /*41c0*/  @P1 FMUL R84, R84, R90.reuse ;  /* 0x0000005a54541220 */ /* 0x080fe20000400000 */
[----:B------:R-:W-:Y:S01]  /*41d0*/  PRMT R127, R86, 0x7604, R105 ;  /* 0x00007604567f7816 */ /* 0x000fe20000000069 */
[----:B------:R-:W-:Y:S01]  /*41e0*/  IMAD R105, R91, 0x1900, R128 ;  /* 0x000019005b697824 */ /* 0x000fe200078e0280 */
        /* <DEDUP_REMOVED lines=8> */
[----:B------:R-:W-:Y:S01]  /*4270*/  F2FP.SATFINITE.E4M3.F32.PACK_AB_MERGE_C R82, RZ, R83, RZ ;  /* 0x00000053ff52723e */ /* 0x000fe200048070ff */
[----:B------:R-:W-:Y:S01]  /*4280*/  @P1 FMUL R96, R96, R90 ;  /* 0x0000005a60601220 */ /* 0x000fe20000400000 */
[----:B------:R-:W-:-:S02]  /*4290*/  F2FP.SATFINITE.E4M3.F32.PACK_AB_MERGE_C R86, RZ, R147, RZ ;  /* 0x00000093ff56723e */ /* 0x000fc400048070ff */
[----:B------:R-:W-:Y:S02]  /*42a0*/  F2FP.SATFINITE.E4M3.F32.PACK_AB_MERGE_C R130, RZ, R85, RZ ;  /* 0x00000055ff82723e */ /* 0x000fe400048070ff */
[----:B------:R-:W-:Y:S02]  /*42b0*/  F2FP.SATFINITE.E4M3.F32.PACK_AB_MERGE_C R83, RZ, R84, RZ ;  /* 0x00000054ff53723e */ /* 0x000fe400048070ff */
[----:B------:R-:W-:Y:S02]  /*42c0*/  F2FP.SATFINITE.E4M3.F32.PACK_AB_MERGE_C R147, RZ, R153, RZ ;  /* 0x00000099ff93723e */ /* 0x000fe400048070ff */
[----:B------:R-:W-:Y:S02]  /*42d0*/  F2FP.SATFINITE.E4M3.F32.PACK_AB_MERGE_C R153, RZ, R159, RZ ;  /* 0x0000009fff99723e */ /* 0x000fe400048070ff */
[----:B------:R-:W-:Y:S02]  /*42e0*/  F2FP.SATFINITE.E4M3.F32.PACK_AB_MERGE_C R92, RZ, R92, RZ ;  /* 0x0000005cff5c723e */ /* 0x000fe400048070ff */
[----:B------:R-:W-:-:S02]  /*42f0*/  IADD3 R93, PT, PT, R105, 0x100, RZ ;  /* 0x00000100695d7810 */ /* 0x000fc40007ffe0ff */
[----:B------:R-:W-:Y:S02]  /*4300*/  IADD3 R87, PT, PT, R105, 0x200, RZ ;  /* 0x0000020069577810 */ /* 0x000fe40007ffe0ff */
[----:B------:R-:W-:Y:S02]  /*4310*/  F2FP.SATFINITE.E4M3.F32.PACK_AB_MERGE_C R112, RZ, R155, RZ ;  /* 0x0000009bff70723e */ /* 0x000fe400048070ff */
[----:B------:R-:W-:Y:S02]  /*4320*/  F2FP.SATFINITE.E4M3.F32.PACK_AB_MERGE_C R161, RZ, R165, RZ ;  /* 0x000000a5ffa1723e */ /* 0x000fe400048070ff */
[----:B------:R-:W-:Y:S02]  /*4330*/  PRMT R130, R83, 0x7604, R130 ;  /* 0x0000760453827816 */ /* 0x000fe40000000082 */
[C---:B------:R-:W-:Y:S02]  /*4340*/  IADD3 R85, PT, PT, R105.reuse, 0x300, RZ ;  /* 0x0000030069557810 */ /* 0x040fe40007ffe0ff */
[----:B------:R-:W-:Y:S01]  /*4350*/  F2FP.SATFINITE.E4M3.F32.PACK_AB_MERGE_C R155, RZ, R94, RZ ;  /* 0x0000005eff9b723e */ /* 0x000fe200048070ff */
[----:B0-----:R-:W-:Y:S01]  /*4360*/  IMAD.WIDE.U32 R94, R105, 0x2, R80 ;  /* 0x00000002695e7825 */ /* 0x001fe200078e0050 */
[----:B------:R-:W-:-:S02]  /*4370*/  F2FP.SATFINITE.E4M3.F32.PACK_AB_MERGE_C R165, RZ, R110, RZ ;  /* 0x0000006effa5723e */ /* 0x000fc400048070ff */
[----:B------:R-:W-:Y:S01]  /*4380*/  IADD3 R83, PT, PT, R105, 0x400, RZ ;  /* 0x0000040069537810 */ /* 0x000fe20007ffe0ff */
[----:B------:R-:W-:Y:S01]  /*4390*/  IMAD.WIDE.U32 R84, R85, 0x2, R80 ;  /* 0x0000000255547825 */ /* 0x000fe200078e0050 */
[----:B------:R-:W-:Y:S01]  /*43a0*/  PRMT R153, R92, 0x7604, R153 ;  /* 0x000076045c997816 */ /* 0x000fe20000000099 */
[----:B------:R-:W-:Y:S01]  /*43b0*/  STG.E.U16 desc[UR8][R94.64], R157 ;  /* 0x0000009d5e007986 */ /* 0x000fe2000c101508 */
[----:B------:R-:W-:Y:S01]  /*43c0*/  IADD3 R125, PT, PT, R105, 0x500, RZ ;  /* 0x00000500697d7810 */ /* 0x000fe20007ffe0ff */
[----:B------:R-:W-:Y:S01]  /*43d0*/  IMAD.WIDE.U32 R92, R93, 0x2, R80 ;  /* 0x000000025d5c7825 */ /* 0x000fe200078e0050 */
[----:B------:R-:W-:Y:S02]  /*43e0*/  PRMT R143, R86, 0x7604, R143 ;  /* 0x00007604568f7816 */ /* 0x000fe4000000008f */
[----:B------:R-:W-:Y:S01]  /*43f0*/  IADD3 R123, PT, PT, R105, 0x600, RZ ;  /* 0x00000600697b7810 */ /* 0x000fe20007ffe0ff */
[----:B------:R-:W-:Y:S01]  /*4400*/  IMAD.WIDE.U32 R86, R87, 0x2, R80 ;  /* 0x0000000257567825 */ /* 0x000fe200078e0050 */
[----:B------:R-:W-:Y:S01]  /*4410*/  IADD3 R121, PT, PT, R105, 0x700, RZ ;  /* 0x0000070069797810 */ /* 0x000fe20007ffe0ff */
[----:B------:R-:W-:Y:S01]  /*4420*/  STG.E.U16 desc[UR8][R92.64], R97 ;  /* 0x000000615c007986 */ /* 0x000fe2000c101508 */
[----:B------:R-:W-:Y:S01]  /*4430*/  PRMT R165, R82, 0x7604, R165 ;  /* 0x0000760452a57816 */ /* 0x000fe200000000a5 */
[--C-:B------:R-:W-:Y:S01]  /*4440*/  IMAD.WIDE.U32 R82, R83, 0x2, R80.reuse ;  /* 0x0000000253527825 */ /* 0x100fe200078e0050 */
[----:B------:R-:W-:Y:S01]  /*4450*/  IADD3 R117, PT, PT, R105, 0x800, RZ ;  /* 0x0000080069757810 */ /* 0x000fe20007ffe0ff */
[----:B------:R-:W-:Y:S01]  /*4460*/  STG.E.U16 desc[UR8][R86.64], R99 ;  /* 0x0000006356007986 */ /* 0x000fe2000c101508 */
[----:B------:R-:W-:Y:S01]  /*4470*/  F2FP.SATFINITE.E4M3.F32.PACK_AB_MERGE_C R141, RZ, R141, RZ ;  /* 0x0000008dff8d723e */ /* 0x000fe200048070ff */
[--C-:B------:R-:W-:Y:S01]  /*4480*/  IMAD.WIDE.U32 R124, R125, 0x2, R80.reuse ;  /* 0x000000027d7c7825 */ /* 0x100fe200078e0050 */
[----:B------:R-:W-:Y:S01]  /*4490*/  F2FP.SATFINITE.E4M3.F32.PACK_AB_MERGE_C R104, RZ, R104, RZ ;  /* 0x00000068ff68723e */ /* 0x000fe200048070ff */
[----:B------:R-:W-:Y:S01]  /*44a0*/  STG.E.U16 desc[UR8][R84.64], R101 ;  /* 0x0000006554007986 */ /* 0x000fe2000c101508 */
[----:B------:R-:W-:Y:S01]  /*44b0*/  IADD3 R115, PT, PT, R105, 0x900, RZ ;  /* 0x0000090069737810 */ /* 0x000fe20007ffe0ff */
[--C-:B------:R-:W-:Y:S01]  /*44c0*/  IMAD.WIDE.U32 R122, R123, 0x2, R80.reuse ;  /* 0x000000027b7a7825 */ /* 0x100fe200078e0050 */
[C---:B------:R-:W-:Y:S01]  /*44d0*/  IADD3 R113, PT, PT, R105.reuse, 0xa00, RZ ;  /* 0x00000a0069717810 */ /* 0x040fe20007ffe0ff */
[----:B------:R0:W-:Y:S01]  /*44e0*/  STG.E.U16 desc[UR8][R82.64], R103 ;  /* 0x0000006752007986 */ /* 0x0001e2000c101508 */
[----:B------:R-:W-:Y:S01]  /*44f0*/  IADD3 R111, PT, PT, R105, 0xb00, RZ ;  /* 0x00000b00696f7810 */ /* 0x000fe20007ffe0ff */
[--C-:B------:R-:W-:Y:S01]  /*4500*/  IMAD.WIDE.U32 R120, R121, 0x2, R80.reuse ;  /* 0x0000000279787825 */ /* 0x100fe200078e0050 */
[----:B------:R-:W-:Y:S01]  /*4510*/  F2FP.SATFINITE.E4M3.F32.PACK_AB_MERGE_C R163, RZ, R106, RZ ;  /* 0x0000006affa3723e */ /* 0x000fe200048070ff */
[----:B------:R1:W-:Y:S01]  /*4520*/  STG.E.U16 desc[UR8][R124.64], R127 ;  /* 0x0000007f7c007986 */ /* 0x0003e2000c101508 */
[----:B------:R-:W-:Y:S01]  /*4530*/  F2FP.SATFINITE.E4M3.F32.PACK_AB_MERGE_C R108, RZ, R108, RZ ;  /* 0x0000006cff6c723e */ /* 0x000fe200048070ff */
[----:B------:R-:W-:Y:S01]  /*4540*/  IMAD.WIDE.U32 R116, R117, 0x2, R80 ;  /* 0x0000000275747825 */ /* 0x000fe200078e0050 */
[----:B------:R-:W-:Y:S01]  /*4550*/  IADD3 R109, PT, PT, R105, 0xc00, RZ ;  /* 0x00000c00696d7810 */ /* 0x000fe20007ffe0ff */
[----:B------:R1:W-:Y:S01]  /*4560*/  STG.E.U16 desc[UR8][R122.64], R129 ;  /* 0x000000817a007986 */ /* 0x0003e2000c101508 */
[----:B------:R-:W-:Y:S01]  /*4570*/  PRMT R141, R114, 0x7604, R141 ;  /* 0x00007604728d7816 */ /* 0x000fe2000000008d */
        /* <DEDUP_REMOVED lines=9> */
[----:B0-----:R-:W-:Y:S01]  /*4610*/  IADD3 R103, PT, PT, R105, 0xf00, RZ ;  /* 0x00000f0069677810 */ /* 0x001fe20007ffe0ff */
[----:B------:R1:W-:Y:S01]  /*4620*/  STG.E.U16 desc[UR8][R114.64], R135 ;  /* 0x0000008772007986 */ /* 0x0003e2000c101508 */
[----:B------:R-:W-:Y:S01]  /*4630*/  F2FP.SATFINITE.E4M3.F32.PACK_AB_MERGE_C R159, RZ, R98, RZ ;  /* 0x00000062ff9f723e */ /* 0x000fe200048070ff */
[----:B------:R-:W-:Y:S01]  /*4640*/  IMAD.WIDE.U32 R106, R107, 0x2, R80 ;  /* 0x000000026b6a7825 */ /* 0x000fe200078e0050 */
[----:B------:R-:W-:Y:S01]  /*4650*/  F2FP.SATFINITE.E4M3.F32.PACK_AB_MERGE_C R100, RZ, R100, RZ ;  /* 0x00000064ff64723e */ /* 0x000fe200048070ff */
[----:B------:R1:W-:Y:S01]  /*4660*/  STG.E.U16 desc[UR8][R112.64], R137 ;  /* 0x0000008970007986 */ /* 0x0003e2000c101508 */
[----:B------:R-:W-:Y:S01]  /*4670*/  PRMT R163, R108, 0x7604, R163 ;  /* 0x000076046ca37816 */ /* 0x000fe200000000a3 */
[----:B------:R-:W-:Y:S01]  /*4680*/  IMAD.WIDE.U32 R108, R109, 0x2, R80 ;  /* 0x000000026d6c7825 */ /* 0x000fe200078e0050 */
[C---:B------:R-:W-:Y:S01]  /*4690*/  IADD3 R101, PT, PT, R105.reuse, 0x1000, RZ ;  /* 0x0000100069657810 */ /* 0x040fe20007ffe0ff */
[----:B------:R1:W-:Y:S01]  /*46a0*/  STG.E.U16 desc[UR8][R110.64], R139 ;  /* 0x0000008b6e007986 */ /* 0x0003e2000c101508 */
[----:B------:R-:W-:-:S02]  /*46b0*/  IADD3 R99, PT, PT, R105, 0x1100, RZ ;  /* 0x0000110069637810 */ /* 0x000fc40007ffe0ff */
[----:B------:R-:W-:Y:S01]  /*46c0*/  F2FP.SATFINITE.E4M3.F32.PACK_AB_MERGE_C R96, RZ, R96, RZ ;  /* 0x00000060ff60723e */ /* 0x000fe200048070ff */
[----:B------:R1:W-:Y:S01]  /*46d0*/  STG.E.U16 desc[UR8][R108.64], R141 ;  /* 0x0000008d6c007986 */ /* 0x0003e2000c101508 */
[----:B------:R-:W-:Y:S01]  /*46e0*/  IADD3 R97, PT, PT, R105, 0x1200, RZ ;  /* 0x0000120069617810 */ /* 0x000fe20007ffe0ff */
[--C-:B------:R-:W-:Y:S01]  /*46f0*/  IMAD.WIDE.U32 R98, R99, 0x2, R80.reuse ;  /* 0x0000000263627825 */ /* 0x100fe200078e0050 */
[C---:B------:R-:W-:Y:S01]  /*4700*/  IADD3 R95, PT, PT, R105.reuse, 0x1300, RZ ;  /* 0x00001300695f7810 */ /* 0x040fe20007ffe0ff */
[----:B------:R1:W-:Y:S01]  /*4710*/  STG.E.U16 desc[UR8][R106.64], R143 ;  /* 0x0000008f6a007986 */ /* 0x0003e2000c101508 */
[C---:B------:R-:W-:Y:S02]  /*4720*/  IADD3 R93, PT, PT, R105.reuse, 0x1400, RZ ;  /* 0x00001400695d7810 */ /* 0x040fe40007ffe0ff */
[----:B------:R-:W-:Y:S01]  /*4730*/  IADD3 R87, PT, PT, R105, 0x1500, RZ ;  /* 0x0000150069577810 */ /* 0x000fe20007ffe0ff */
[----:B------:R-:W-:Y:S01]  /*4740*/  IMAD.WIDE.U32 R94, R95, 0x2, R80 ;  /* 0x000000025f5e7825 */ /* 0x000fe200078e0050 */
[----:B------:R-:W-:-:S02]  /*4750*/  IADD3 R85, PT, PT, R105, 0x1600, RZ ;  /* 0x0000160069557810 */ /* 0x000fc40007ffe0ff */
[----:B------:R-:W-:Y:S01]  /*4760*/  IADD3 R157, PT, PT, R105, 0x1800, RZ ;  /* 0x00001800699d7810 */ /* 0x000fe20007ffe0ff */
[----:B------:R-:W-:Y:S01]  /*4770*/  IMAD.WIDE.U32 R92, R93, 0x2, R80 ;  /* 0x000000025d5c7825 */ /* 0x000fe200078e0050 */
[----:B------:R-:W-:Y:S02]  /*4780*/  IADD3 R83, PT, PT, R105, 0x1700, RZ ;  /* 0x0000170069537810 */ /* 0x000fe40007ffe0ff */
[----:B------:R-:W-:Y:S01]  /*4790*/  PRMT R145, R102, 0x7604, R145 ;  /* 0x0000760466917816 */ /* 0x000fe20000000091 */
[----:B------:R-:W-:Y:S01]  /*47a0*/  IMAD.WIDE.U32 R104, R104, 0x2, R80 ;  /* 0x0000000268687825 */ /* 0x000fe200078e0050 */
[----:B------:R-:W-:Y:S02]  /*47b0*/  PRMT R159, R100, 0x7604, R159 ;  /* 0x00007604649f7816 */ /* 0x000fe4000000009f */
        /* <DEDUP_REMOVED lines=20> */
.L_x_12387:
[--C-:B------:R-:W-:Y:S01]  /*4900*/  FADD R142, R119, -R84.reuse ;  /* 0x80000054778e7221 */ /* 0x100fe20000000000 */
[----:B------:R-:W1:Y:S01]  /*4910*/  S2R R126, SR_CTAID.X ;  /* 0x00000000007e7919 */ /* 0x000e620000002500 */
[----:B------:R-:W2:Y:S01]  /*4920*/  LDCU.U8 UR4, c[0x0][0x3c0] ;  /* 0x00007800ff0477ac */ /* 0x000ea20008000000 */
[--C-:B------:R-:W-:Y:S01]  /*4930*/  FADD R128, R105, -R84.reuse ;  /* 0x8000005469807221 */ /* 0x100fe20000000000 */
[--C-:B------:R-:W-:Y:S01]  /*4940*/  FADD R120, R99, -R84.reuse ;  /* 0x8000005463787221 */ /* 0x100fe20000000000 */
[----:B------:R-:W3:Y:S01]  /*4950*/  S2R R119, SR_TID.X ;  /* 0x0000000000777919 */ /* 0x000ee20000002100 */
        /* <DEDUP_REMOVED lines=14> */
[----:B--2---:R-:W-:Y:S01]  /*4a40*/  ISETP.NE.AND P1, PT, RZ, UR4, PT ;  /* 0x00000004ff007c0c */ /* 0x004fe2000bf25270 */
        /* <DEDUP_REMOVED lines=12> */
[----:B-1----:R-:W-:Y:S01]  /*4b10*/  SHF.L.U32 R83, R126, 0x7, RZ ;  /* 0x000000077e537819 */ /* 0x002fe200000006ff */
[--C-:B------:R-:W-:Y:S01]  /*4b20*/  FADD R149, R149, -R84.reuse ;  /* 0x8000005495957221 */ /* 0x100fe20000000000 */
[--C-:B------:R-:W-:Y:S01]  /*4b30*/  FADD R151, R151, -R84.reuse ;  /* 0x8000005497977221 */ /* 0x100fe20000000000 */
[--C-:B------:R-:W-:Y:S01]  /*4b40*/  FADD R153, R153, -R84.reuse ;  /* 0x8000005499997221 */ /* 0x100fe20000000000 */
[----:B---3--:R-:W-:Y:S01]  /*4b50*/  LOP3.LUT R128, R119, 0x7f, RZ, 0xc0, !PT ;  /* 0x0000007f77807812 */ /* 0x008fe200078ec0ff */
        /* <DEDUP_REMOVED lines=18> */
[----:B-----5:R-:W-:Y:S01]  /*4c80*/  PRMT R99, R79, 0x7632, R99 ;  /* 0x000076324f637816 */ /* 0x020fe20000000063 */
[----:B------:R-:W-:Y:S01]  /*4c90*/  FADD R84, R116, -R84 ;  /* 0x8000005474547221 */ /* 0x000fe20000000000 */
[----:B------:R-:W-:Y:S01]  /*4ca0*/  LOP3.LUT R128, R128, 0x80, R83, 0xf8, !PT ;  /* 0x0000008080807812 */ /* 0x000fe200078ef853 */
[C---:B------:R-:W-:Y:S01]  /*4cb0*/  FMUL R80, R85.reuse, R80 ;  /* 0x0000005055507220 */ /* 0x040fe20000400000 */
[C---:B------:R-:W-:Y:S01]  /*4cc0*/  SHF.L.U32 R83, R88.reuse, 0x10, RZ ;  /* 0x0000001058537819 */ /* 0x040fe200000006ff */
[C---:B------:R-:W-:Y:S01]  /*4cd0*/  FMUL R82, R85.reuse, R82 ;  /* 0x0000005255527220 */ /* 0x040fe20000400000 */
[----:B------:R-:W-:Y:S01]  /*4ce0*/  PRMT R87, R88, 0x7632, R87 ;  /* 0x0000763258577816 */ /* 0x000fe20000000057 */
[----:B------:R-:W-:Y:S01]  /*4cf0*/  FMUL R86, R85, R86 ;  /* 0x0000005655567220 */ /* 0x000fe20000400000 */
[----:B------:R-:W-:Y:S01]  /*4d00*/  SHF.L.U32 R95, R79, 0x10, RZ ;  /* 0x000000104f5f7819 */ /* 0x000fe200000006ff */
[C---:B------:R-:W-:Y:S01]  /*4d10*/  FMUL R120, R85.reuse, R120 ;  /* 0x0000007855787220 */ /* 0x040fe20000400000 */
[C---:B------:R-:W-:Y:S01]  /*4d20*/  PRMT R101, R54.reuse, 0x7632, R101 ;  /* 0x0000763236657816 */ /* 0x040fe20000000065 */
        /* <DEDUP_REMOVED lines=48> */
[----:B------:R-:W-:Y:S01]  /*5030*/  PRMT R93, R55, 0x7632, R93 ;  /* 0x00007632375d7816 */ /* 0x000fe2000000005d */
        /* <DEDUP_REMOVED lines=9> */
[----:B------:R-:W-:Y:S01]  /*50d0*/  PRMT R95, R78, 0x7632, R95 ;  /* 0x000076324e5f7816 */ /* 0x000fe2000000005f */
[----:B------:R-:W-:Y:S01]  /*50e0*/  FFMA R120, R120, R99, R101 ;  /* 0x0000006378787223 */ /* 0x000fe20000000065 */
[----:B------:R-:W-:Y:S01]  /*50f0*/  PRMT R99, R77, 0x7632, R99 ;  /* 0x000076324d637816 */ /* 0x000fe20000000063 */
[----:B------:R-:W-:Y:S01]  /*5100*/  FFMA R83, R82, R87, R93 ;  /* 0x0000005752537223 */ /* 0x000fe2000000005d */
[----:B------:R-:W-:-:S02]  /*5110*/  SHF.L.U32 R87, R78, 0x10, RZ ;  /* 0x000000104e577819 */ /* 0x000fc400000006ff */
[----:B------:R-:W-:Y:S02]  /*5120*/  PRMT R97, R53, 0x7632, R97 ;  /* 0x0000763235617816 */ /* 0x000fe40000000061 */
[----:B------:R-:W-:Y:S01]  /*5130*/  SHF.L.U32 R95, R95, 0x10, RZ ;  /* 0x000000105f5f7819 */ /* 0x000fe200000006ff */
[----:B------:R-:W-:Y:S01]  /*5140*/  @P1 FADD R87, R87, 1 ;  /* 0x3f80000057571421 */ /* 0x000fe20000000000 */
[----:B------:R-:W-:Y:S02]  /*5150*/  PRMT R101, R37, 0x7632, R101 ;  /* 0x0000763225657816 */ /* 0x000fe40000000065 */
        /* <DEDUP_REMOVED lines=8> */
[--C-:B------:R-:W-:Y:S01]  /*51e0*/  FFMA R124, R124, R95, R97.reuse ;  /* 0x0000005f7c7c7223 */ /* 0x100fe20000000061 */
[----:B------:R-:W-:Y:S01]  /*51f0*/  PRMT R97, R76, 0x7632, R97 ;  /* 0x000076324c617816 */ /* 0x000fe20000000061 */
[----:B------:R-:W-:Y:S01]  /*5200*/  FFMA R130, R130, R99, R101 ;  /* 0x0000006382827223 */ /* 0x000fe20000000065 */
[----:B------:R-:W-:Y:S01]  /*5210*/  SHF.L.U32 R101, R75, 0x10, RZ ;  /* 0x000000104b657819 */ /* 0x000fe200000006ff */
[----:B------:R-:W-:Y:S01]  /*5220*/  @P1 FADD R93, R93, 1 ;  /* 0x3f8000005d5d1421 */ /* 0x000fe20000000000 */
[----:B------:R-:W-:-:S02]  /*5230*/  PRMT R105, R75, 0x7632, R105 ;  /* 0x000076324b697816 */ /* 0x000fc40000000069 */
[C---:B------:R-:W-:Y:S01]  /*5240*/  SHF.L.U32 R95, R36.reuse, 0x10, RZ ;  /* 0x00000010245f7819 */ /* 0x040fe200000006ff */
[----:B------:R-:W-:Y:S01]  /*5250*/  @P1 FADD R101, R101, 1 ;  /* 0x3f80000065651421 */ /* 0x000fe20000000000 */
[----:B------:R-:W-:Y:S02]  /*5260*/  PRMT R99, R36, 0x7632, R99 ;  /* 0x0000763224637816 */ /* 0x000fe40000000063 */
[----:B------:R-:W-:Y:S01]  /*5270*/  SHF.L.U32 R97, R97, 0x10, RZ ;  /* 0x0000001061617819 */ /* 0x000fe200000006ff */
[----:B------:R-:W-:Y:S01]  /*5280*/  FFMA R93, R132, R93, R95 ;  /* 0x0000005d845d7223 */ /* 0x000fe2000000005f */
[C---:B------:R-:W-:Y:S02]  /*5290*/  SHF.L.U32 R103, R35.reuse, 0x10, RZ ;  /* 0x0000001023677819 */ /* 0x040fe400000006ff */
[----:B------:R-:W-:Y:S01]  /*52a0*/  PRMT R107, R35, 0x7632, R107 ;  /* 0x00007632236b7816 */ /* 0x000fe2000000006b */
[----:B------:R-:W-:Y:S01]  /*52b0*/  @P1 FADD R97, R97, 1 ;  /* 0x3f80000061611421 */ /* 0x000fe20000000000 */
[----:B------:R-:W-:Y:S01]  /*52c0*/  SHF.L.U32 R105, R105, 0x10, RZ ;  /* 0x0000001069697819 */ /* 0x000fe200000006ff */
[----:B------:R-:W-:Y:S01]  /*52d0*/  FFMA R95, R136, R101, R103 ;  /* 0x00000065885f7223 */ /* 0x000fe20000000067 */
[----:B------:R-:W-:-:S02]  /*52e0*/  SHF.L.U32 R99, R99, 0x10, RZ ;  /* 0x0000001063637819 */ /* 0x000fc400000006ff */
[----:B------:R-:W-:Y:S01]  /*52f0*/  PRMT R109, R73, 0x7632, R109 ;  /* 0x00007632496d7816 */ /* 0x000fe2000000006d */
[----:B------:R-:W-:Y:S01]  /*5300*/  @P1 FADD R105, R105, 1 ;  /* 0x3f80000069691421 */ /* 0x000fe20000000000 */
[----:B------:R-:W-:Y:S01]  /*5310*/  SHF.L.U32 R107, R107, 0x10, RZ ;  /* 0x000000106b6b7819 */ /* 0x000fe200000006ff */
[----:B------:R-:W-:Y:S01]  /*5320*/  FFMA R134, R134, R97, R99 ;  /* 0x0000006186867223 */ /* 0x000fe20000000063 */
[----:B------:R-:W-:Y:S02]  /*5330*/  PRMT R101, R74, 0x7632, R101 ;  /* 0x000076324a657816 */ /* 0x000fe40000000065 */
[----:B------:R-:W-:Y:S01]  /*5340*/  PRMT R111, R33, 0x7632, R111 ;  /* 0x00007632216f7816 */ /* 0x000fe2000000006f */
[----:B------:R-:W-:Y:S01]  /*5350*/  FFMA R138, R138, R105, R107 ;  /* 0x000000698a8a7223 */ /* 0x000fe2000000006b */
[----:B------:R-:W-:Y:S02]  /*5360*/  SHF.L.U32 R109, R109, 0x10, RZ ;  /* 0x000000106d6d7819 */ /* 0x000fe400000006ff */
[----:B------:R-:W-:-:S02]  /*5370*/  SHF.L.U32 R97, R74, 0x10, RZ ;  /* 0x000000104a617819 */ /* 0x000fc400000006ff */
[C---:B------:R-:W-:Y:S01]  /*5380*/  PRMT R103, R34.reuse, 0x7632, R103 ;  /* 0x0000763222677816 */ /* 0x040fe20000000067 */
        /* <DEDUP_REMOVED lines=18> */
[C---:B------:R-:W-:Y:S01]  /*54b0*/  SHF.L.U32 R101, R72.reuse, 0x10, RZ ;  /* 0x0000001048657819 */ /* 0x040fe200000006ff */
[----:B------:R-:W-:Y:S01]  /*54c0*/  FFMA R81, R81, R82, R86 ;  /* 0x0000005251517223 */ /* 0x000fe20000000056 */
[----:B------:R-:W-:Y:S01]  /*54d0*/  PRMT R105, R72, 0x7632, R105 ;  /* 0x0000763248697816 */ /* 0x000fe20000000069 */
[----:B------:R-:W-:Y:S01]  /*54e0*/  @P1 FADD R109, R109, 1 ;  /* 0x3f8000006d6d1421 */ /* 0x000fe20000000000 */
[----:B------:R-:W-:Y:S01]  /*54f0*/  SHF.L.U32 R111, R31, 0x10, RZ ;  /* 0x000000101f6f7819 */ /* 0x000fe200000006ff */
[----:B------:R-:W-:Y:S01]  /*5500*/  @P1 FADD R101, R101, 1 ;  /* 0x3f80000065651421 */ /* 0x000fe20000000000 */
[----:B------:R-:W-:-:S02]  /*5510*/  SHF.L.U32 R82, R28, 0x10, RZ ;  /* 0x000000101c527819 */ /* 0x000fc400000006ff */
[----:B------:R-:W-:Y:S01]  /*5520*/  SHF.L.U32 R103, R32, 0x10, RZ ;  /* 0x0000001020677819 */ /* 0x000fe200000006ff */
[----:B------:R-:W-:Y:S01]  /*5530*/  FFMA R152, R152, R109, R111 ;  /* 0x0000006d98987223 */ /* 0x000fe2000000006f */
[----:B------:R-:W-:Y:S01]  /*5540*/  PRMT R107, R32, 0x7632, R107 ;  /* 0x00007632206b7816 */ /* 0x000fe2000000006b */
[----:B------:R-:W-:Y:S01]  /*5550*/  @P1 FADD R82, R82, 1 ;  /* 0x3f80000052521421 */ /* 0x000fe20000000000 */
[----:B------:R-:W-:Y:S01]  /*5560*/  SHF.L.U32 R105, R105, 0x10, RZ ;  /* 0x0000001069697819 */ /* 0x000fe200000006ff */
[----:B------:R-:W-:Y:S01]  /*5570*/  FFMA R148, R148, R101, R103 ;  /* 0x0000006594947223 */ /* 0x000fe20000000067 */
[----:B------:R-:W-:Y:S02]  /*5580*/  PRMT R109, R70, 0x7632, R109 ;  /* 0x00007632466d7816 */ /* 0x000fe4000000006d */
[----:B------:R-:W-:Y:S01]  /*5590*/  SHF.L.U32 R86, R13, 0x10, RZ ;  /* 0x000000100d567819 */ /* 0x000fe200000006ff */
[----:B------:R-:W-:Y:S01]  /*55a0*/  @P1 FADD R105, R105, 1 ;  /* 0x3f80000069691421 */ /* 0x000fe20000000000 */
[----:B------:R-:W-:-:S02]  /*55b0*/  SHF.L.U32 R107, R107, 0x10, RZ ;  /* 0x000000106b6b7819 */ /* 0x000fc400000006ff */
[----:B------:R-:W-:Y:S01]  /*55c0*/  PRMT R113, R71, 0x7632, R113 ;  /* 0x0000763247717816 */ /* 0x000fe20000000071 */
[----:B------:R-:W-:Y:S01]  /*55d0*/  FFMA R143, R143, R82, R86 ;  /* 0x000000528f8f7223 */ /* 0x000fe20000000056 */
[----:B------:R-:W-:Y:S01]  /*55e0*/  SHF.L.U32 R101, R70, 0x10, RZ ;  /* 0x0000001046657819 */ /* 0x000fe200000006ff */
[----:B------:R-:W-:Y:S01]  /*55f0*/  FFMA R103, R150, R105, R107 ;  /* 0x0000006996677223 */ /* 0x000fe2000000006b */
[----:B------:R-:W-:Y:S02]  /*5600*/  SHF.L.U32 R109, R109, 0x10, RZ ;  /* 0x000000106d6d7819 */ /* 0x000fe400000006ff */
[----:B------:R-:W-:Y:S01]  /*5610*/  SHF.L.U32 R82, R66, 0x10, RZ ;  /* 0x0000001042527819 */ /* 0x000fe200000006ff */
[----:B------:R-:W-:Y:S01]  /*5620*/  @P1 FADD R101, R101, 1 ;  /* 0x3f80000065651421 */ /* 0x000fe20000000000 */
        /* <DEDUP_REMOVED lines=37> */
[----:B------:R-:W-:-:S02]  /*5880*/  SHF.L.U32 R117, R21, 0x10, RZ ;  /* 0x0000001015757819 */ /* 0x000fc400000006ff */
[----:B------:R-:W-:Y:S01]  /*5890*/  SHF.L.U32 R86, R44, 0x10, RZ ;  /* 0x000000102c567819 */ /* 0x000fe200000006ff */
[----:B------:R-:W-:Y:S01]  /*58a0*/  FFMA R109, R92, R109, R111 ;  /* 0x0000006d5c6d7223 */ /* 0x000fe2000000006f */
[----:B------:R-:W-:Y:S01]  /*58b0*/  SHF.L.U32 R115, R43, 0x10, RZ ;  /* 0x000000102b737819 */ /* 0x000fe200000006ff */
[----:B------:R-:W-:Y:S01]  /*58c0*/  @P1 FADD R117, R117, 1 ;  /* 0x3f80000075751421 */ /* 0x000fe20000000000 */
[----:B------:R-:W-:Y:S01]  /*58d0*/  FMNMX3 R89, R89, |R85|, |R120|, !PT ;  /* 0x4000005559597276 */ /* 0x000fe20007800478 */
[----:B------:R-:W-:Y:S01]  /*58e0*/  FFMA R165, R165, R82, R86 ;  /* 0x00000052a5a57223 */ /* 0x000fe20000000056 */
[----:B------:R-:W-:Y:S01]  /*58f0*/  SHF.L.U32 R121, R6, 0x10, RZ ;  /* 0x0000001006797819 */ /* 0x000fe200000006ff */
[----:B------:R-:W-:Y:S01]  /*5900*/  FFMA R94, R94, R113, R115 ;  /* 0x000000715e5e7223 */ /* 0x000fe20000000073 */
        /* <DEDUP_REMOVED lines=73> */
[----:B------:R-:W-:-:S02]  /*5da0*/  FMNMX3 R89, R89, |R148|, |R103|, !PT ;  /* 0x4000009459597276 */ /* 0x000fc40007800467 */
[----:B0-----:R-:W-:Y:S01]  /*5db0*/  ISETP.NE.AND P1, PT, R82, RZ, PT ;  /* 0x000000ff5200720c */ /* 0x001fe20003f25270 */
[----:B------:R-:W-:Y:S01]  /*5dc0*/  FMUL R82, R85, R90 ;  /* 0x0000005a55527220 */ /* 0x000fe20000400000 */
[----:B------:R-:W-:Y:S01]  /*5dd0*/  FMNMX3 R89, R89, |R152|, |R107|, !PT ;  /* 0x4000009859597276 */ /* 0x000fe2000780046b */
[----:B------:R-:W-:Y:S01]  /*5de0*/  FFMA R159, R159, R116, R122 ;  /* 0x000000749f9f7223 */ /* 0x000fe2000000007a */
[----:B------:R-:W-:Y:S01]  /*5df0*/  FSEL R81, R81, R86, !P1 ;  /* 0x0000005651517208 */ /* 0x000fe20004800000 */
[----:B------:R-:W-:Y:S01]  /*5e00*/  FMUL R86, R97, R90 ;  /* 0x0000005a61567220 */ /* 0x000fe20000400000 */
[----:B------:R-:W-:Y:S01]  /*5e10*/  FSEL R85, R85, R82, !P1 ;  /* 0x0000005255557208 */ /* 0x000fe20004800000 */
[----:B------:R-:W-:Y:S01]  /*5e20*/  FMUL R82, R93, R90 ;  /* 0x0000005a5d527220 */ /* 0x000fe20000400000 */
[----:B------:R-:W-:Y:S02]  /*5e30*/  FMNMX3 R89, R89, |R156|, |R101|, !PT ;  /* 0x4000009c59597276 */ /* 0x000fe40007800465 */
[----:B------:R-:W-:-:S02]  /*5e40*/  SHF.L.U32 R136, R45, 0x10, RZ ;  /* 0x000000102d887819 */ /* 0x000fc400000006ff */
[----:B------:R-:W-:Y:S01]  /*5e50*/  FMNMX3 R89, R89, |R160|, |R105|, !PT ;  /* 0x400000a059597276 */ /* 0x000fe20007800469 */
[----:B------:R-:W-:Y:S01]  /*5e60*/  @P1 FMUL R83, R83, R90 ;  /* 0x0000005a53531220 */ /* 0x000fe20000400000 */
[----:B------:R-:W-:Y:S01]  /*5e70*/  FSEL R93, R93, R82, !P1 ;  /* 0x000000525d5d7208 */ /* 0x000fe20004800000 */
[----:B------:R-:W-:Y:S01]  /*5e80*/  FFMA R161, R161, R132, R136 ;  /* 0x00000084a1a17223 */ /* 0x000fe20000000088 */
[----:B------:R-:W-:Y:S01]  /*5e90*/  FSEL R82, R97, R86, !P1 ;  /* 0x0000005661527208 */ /* 0x000fe20004800000 */
[----:B------:R-:W-:Y:S01]  /*5ea0*/  FMUL R97, R152, R90 ;  /* 0x0000005a98617220 */ /* 0x000fe20000400000 */
[----:B------:R-:W-:Y:S01]  /*5eb0*/  FMNMX3 R86, R89, |R164|, |R143|, !PT ;  /* 0x400000a459567276 */ /* 0x000fe2000780048f */
[-C--:B------:R-:W-:Y:S01]  /*5ec0*/  FMUL R89, R148, R90.reuse ;  /* 0x0000005a94597220 */ /* 0x080fe20000400000 */
[----:B------:R-:W-:Y:S01]  /*5ed0*/  SHF.L.U32 R144, R8, 0x10, RZ ;  /* 0x0000001008907819 */ /* 0x000fe200000006ff */
[-C--:B------:R-:W-:Y:S01]  /*5ee0*/  @P1 FMUL R103, R103, R90.reuse ;  /* 0x0000005a67671220 */ /* 0x080fe20000400000 */
[----:B------:R-:W-:Y:S01]  /*5ef0*/  FMNMX3 R86, R86, |R145|, |R147|, !PT ;  /* 0x4000009156567276 */ /* 0x000fe20007800493 */
[----:B------:R-:W-:Y:S01]  /*5f00*/  @P1 FMUL R101, R101, R90 ;  /* 0x0000005a65651220 */ /* 0x000fe20000400000 */
[----:B------:R-:W-:Y:S01]  /*5f10*/  FSEL R148, R148, R89, !P1 ;  /* 0x0000005994947208 */ /* 0x000fe20004800000 */
[----:B------:R-:W-:Y:S01]  /*5f20*/  FFMA R163, R163, R140, R144 ;  /* 0x0000008ca3a37223 */ /* 0x000fe20000000090 */
[----:B------:R-:W-:Y:S01]  /*5f30*/  FMNMX3 R86, R86, |R149|, |R151|, !PT ;  /* 0x4000009556567276 */ /* 0x000fe20007800497 */
[-C--:B------:R-:W-:Y:S01]  /*5f40*/  FMUL R89, R160, R90.reuse ;  /* 0x0000005aa0597220 */ /* 0x080fe20000400000 */
[----:B------:R-:W-:Y:S01]  /*5f50*/  SHF.L.U32 R123, R2, 0x10, RZ ;  /* 0x00000010027b7819 */ /* 0x000fe200000006ff */
[-C--:B------:R-:W-:Y:S01]  /*5f60*/  @P1 FMUL R151, R151, R90.reuse ;  /* 0x0000005a97971220 */ /* 0x080fe20000400000 */
[----:B------:R-:W-:Y:S01]  /*5f70*/  FMNMX3 R86, R86, |R153|, |R155|, !PT ;  /* 0x4000009956567276 */ /* 0x000fe2000780049b */
[-C--:B------:R-:W-:Y:S01]  /*5f80*/  @P1 FMUL R130, R130, R90.reuse ;  /* 0x0000005a82821220 */ /* 0x080fe20000400000 */
[----:B------:R-:W-:Y:S01]  /*5f90*/  FSEL R152, R152, R97, !P1 ;  /* 0x0000006198987208 */ /* 0x000fe20004800000 */
[-C--:B------:R-:W-:Y:S01]  /*5fa0*/  FMUL R97, R164, R90.reuse ;  /* 0x0000005aa4617220 */ /* 0x080fe20000400000 */
[----:B------:R-:W-:Y:S01]  /*5fb0*/  FMNMX3 R86, R86, |R157|, |R159|, !PT ;  /* 0x4000009d56567276 */ /* 0x000fe2000780049f */
[----:B------:R-:W-:Y:S01]  /*5fc0*/  FFMA R121, R112, R121, R123 ;  /* 0x0000007970797223 */ /* 0x000fe2000000007b */
        /* <DEDUP_REMOVED lines=9> */
[----:B------:R-:W-:Y:S01]  /*6060*/  FMUL R84, R87, R90 ;  /* 0x0000005a57547220 */ /* 0x000fe20000400000 */
        /* <DEDUP_REMOVED lines=18> */
[----:B------:R-:W-:Y:S01]  /*6190*/  FMNMX3 R89, R89, |R110|, |R121|, !PT ;  /* 0x4000006e59597276 */ /* 0x000fe20007800479 */
[----:B------:R-:W-:Y:S01]  /*61a0*/  @P1 FMUL R124, R124, R90 ;  /* 0x0000005a7c7c1220 */ /* 0x000fe20000400000 */
[----:B------:R-:W-:Y:S01]  /*61b0*/  FSEL R95, R95, R84, !P1 ;  /* 0x000000545f5f7208 */ /* 0x000fe20004800000 */
[-C--:B------:R-:W-:Y:S01]  /*61c0*/  @P1 FMUL R120, R120, R90.reuse ;  /* 0x0000005a78781220 */ /* 0x080fe20000400000 */
[----:B------:R-:W-:Y:S01]  /*61d0*/  FSEL R110, R110, R97, !P1 ;  /* 0x000000616e6e7208 */ /* 0x000fe20004800000 */
[----:B------:R-:W-:Y:S01]  /*61e0*/  @P1 FMUL R147, R147, R90 ;  /* 0x0000005a93931220 */ /* 0x000fe20000400000 */
[----:B------:R-:W-:Y:S01]  /*61f0*/  FSEL R84, R99, R92, !P1 ;  /* 0x0000005c63547208 */ /* 0x000fe20004800000 */
[----:B------:R-:W-:Y:S01]  /*6200*/  FMUL R99, R156, R90 ;  /* 0x0000005a9c637220 */ /* 0x000fe20000400000 */
[----:B------:R-:W-:Y:S01]  /*6210*/  F2FP.SATFINITE.E4M3.F32.PACK_AB_MERGE_C R80, RZ, R80, RZ ;  /* 0x00000050ff50723e */ /* 0x000fe200048070ff */
[-C--:B------:R-:W-:Y:S01]  /*6220*/  FMUL R92, R145, R90.reuse ;  /* 0x0000005a915c7220 */ /* 0x080fe20000400000 */
[----:B------:R-:W-:Y:S01]  /*6230*/  F2FP.SATFINITE.E4M3.F32.PACK_AB_MERGE_C R97, RZ, R83, RZ ;  /* 0x00000053ff61723e */ /* 0x000fe200048070ff */
[----:B------:R-:W-:Y:S01]  /*6240*/  FMUL R125, R106, R90 ;  /* 0x0000005a6a7d7220 */ /* 0x000fe20000400000 */
[----:B------:R-:W-:Y:S01]  /*6250*/  F2FP.SATFINITE.E4M3.F32.PACK_AB_MERGE_C R135, RZ, R148, RZ ;  /* 0x00000094ff87723e */ /* 0x000fe200048070ff */
[-C--:B------:R-:W-:Y:S01]  /*6260*/  @P1 FMUL R155, R155, R90.reuse ;  /* 0x0000005a9b9b1220 */ /* 0x080fe20000400000 */
[----:B------:R-:W-:Y:S01]  /*6270*/  PRMT R97, R97, 0x7604, R80 ;  /* 0x0000760461617816 */ /* 0x000fe20000000050 */
[-C--:B------:R-:W-:Y:S01]  /*6280*/  @P1 FMUL R138, R138, R90.reuse ;  /* 0x0000005a8a8a1220 */ /* 0x080fe20000400000 */
[----:B------:R-:W-:Y:S01]  /*6290*/  F2FP.SATFINITE.E4M3.F32.PACK_AB_MERGE_C R80, RZ, R103, RZ ;  /* 0x00000067ff50723e */ /* 0x000fe200048070ff */
[-C--:B------:R-:W-:Y:S01]  /*62a0*/  @P1 FMUL R113, R113, R90.reuse ;  /* 0x0000005a71711220 */ /* 0x080fe20000400000 */
[----:B------:R-:W-:Y:S01]  /*62b0*/  FSEL R156, R156, R99, !P1 ;  /* 0x000000639c9c7208 */ /* 0x000fe20004800000 */
[-C--:B------:R-:W-:Y:S01]  /*62c0*/  FMUL R99, R102, R90.reuse ;  /* 0x0000005a66637220 */ /* 0x080fe20000400000 */
[----:B------:R-:W-:Y:S01]  /*62d0*/  PRMT R135, R80, 0x7604, R135 ;  /* 0x0000760450877816 */ /* 0x000fe20000000087 */
[----:B------:R-:W-:Y:S01]  /*62e0*/  @P1 FMUL R163, R163, R90 ;  /* 0x0000005aa3a31220 */ /* 0x000fe20000400000 */
[----:B------:R-:W-:Y:S01]  /*62f0*/  FSEL R145, R145, R92, !P1 ;  /* 0x0000005c91917208 */ /* 0x000fe20004800000 */
[----:B------:R-:W-:Y:S01]  /*6300*/  FMUL R92, R157, R90 ;  /* 0x0000005a9d5c7220 */ /* 0x000fe20000400000 */
[----:B------:R-:W-:Y:S01]  /*6310*/  F2FP.SATFINITE.E4M3.F32.PACK_AB_MERGE_C R137, RZ, R156, RZ ;  /* 0x0000009cff89723e */ /* 0x000fe200048070ff */
[----:B------:R-:W-:Y:S01]  /*6320*/  @P1 FMUL R117, R117, R90 ;  /* 0x0000005a75751220 */ /* 0x000fe20000400000 */
[----:B------:R-:W-:Y:S01]  /*6330*/  F2FP.SATFINITE.E4M3.F32.PACK_AB_MERGE_C R80, RZ, R101, RZ ;  /* 0x00000065ff50723e */ /* 0x000fe200048070ff */
[----:B------:R-:W-:Y:S01]  /*6340*/  IMAD R101, R91, 0x1900, R128 ;  /* 0x000019005b657824 */ /* 0x000fe200078e0280 */
[----:B------:R-:W-:Y:S01]  /*6350*/  FSEL R149, R149, R96, !P1 ;  /* 0x0000006095957208 */ /* 0x000fe20004800000 */
[----:B------:R-:W-:Y:S01]  /*6360*/  FMUL R96, R161, R90 ;  /* 0x0000005aa1607220 */ /* 0x000fe20000400000 */
[----:B------:R-:W-:Y:S01]  /*6370*/  FSEL R153, R153, R100, !P1 ;  /* 0x0000006499997208 */ /* 0x000fe20004800000 */
[-C--:B------:R-:W-:Y:S01]  /*6380*/  FMUL R100, R165, R90.reuse ;  /* 0x0000005aa5647220 */ /* 0x080fe20000400000 */
        /* <DEDUP_REMOVED lines=8> */
[----:B------:R-:W-:Y:S01]  /*6410*/  FSEL R157, R157, R92, !P1 ;  /* 0x0000005c9d9d7208 */ /* 0x000fe20004800000 */
[----:B------:R-:W-:Y:S01]  /*6420*/  @P1 FMUL R111, R111, R90 ;  /* 0x0000005a6f6f1220 */ /* 0x000fe20000400000 */
[----:B------:R-:W-:-:S02]  /*6430*/  FSEL R165, R165, R100, !P1 ;  /* 0x00000064a5a57208 */ /* 0x000fc40004800000 */
[----:B------:R-:W-:Y:S02]  /*6440*/  PRMT R145, R80, 0x7604, R145 ;  /* 0x0000760450917816 */ /* 0x000fe40000000091 */
[----:B------:R-:W-:Y:S02]  /*6450*/  FSEL R161, R161, R96, !P1 ;  /* 0x00000060a1a17208 */ /* 0x000fe40004800000 */
[----:B------:R-:W-:Y:S02]  /*6460*/  F2FP.SATFINITE.E4M3.F32.PACK_AB_MERGE_C R81, RZ, R81, RZ ;  /* 0x00000051ff51723e */ /* 0x000fe400048070ff */
[----:B------:R-:W-:Y:S02]  /*6470*/  F2FP.SATFINITE.E4M3.F32.PACK_AB_MERGE_C R149, RZ, R157, RZ ;  /* 0x0000009dff95723e */ /* 0x000fe400048070ff */
[----:B------:R-:W-:Y:S02]  /*6480*/  F2FP.SATFINITE.E4M3.F32.PACK_AB_MERGE_C R80, RZ, R109, RZ ;  /* 0x0000006dff50723e */ /* 0x000fe400048070ff */
[----:B------:R-:W-:-:S02]  /*6490*/  F2FP.SATFINITE.E4M3.F32.PACK_AB_MERGE_C R96, RZ, R130, RZ ;  /* 0x00000082ff60723e */ /* 0x000fc400048070ff */
[----:B------:R-:W-:Y:S02]  /*64a0*/  F2FP.SATFINITE.E4M3.F32.PACK_AB_MERGE_C R157, RZ, R165, RZ ;  /* 0x000000a5ff9d723e */ /* 0x000fe400048070ff */
[----:B------:R-:W-:Y:S02]  /*64b0*/  PRMT R96, R96, 0x7604, R81 ;  /* 0x0000760460607816 */ /* 0x000fe40000000051 */
[----:B------:R-:W-:Y:S02]  /*64c0*/  PRMT R157, R80, 0x7604, R157 ;  /* 0x00007604509d7816 */ /* 0x000fe4000000009d */
[----:B------:R-:W0:Y:S01]  /*64d0*/  LDC.64 R80, c[0x0][0x3c8] ;  /* 0x0000f200ff507b82 */ /* 0x000e220000000a00 */
[----:B------:R-:W-:Y:S02]  /*64e0*/  F2FP.SATFINITE.E4M3.F32.PACK_AB_MERGE_C R82, RZ, R82, RZ ;  /* 0x00000052ff52723e */ /* 0x000fe400048070ff */
[----:B------:R-:W-:Y:S02]  /*64f0*/  F2FP.SATFINITE.E4M3.F32.PACK_AB_MERGE_C R129, RZ, R142, RZ ;  /* 0x0000008eff81723e */ /* 0x000fe400048070ff */
[----:B------:R-:W-:-:S02]  /*6500*/  F2FP.SATFINITE.E4M3.F32.PACK_AB_MERGE_C R84, RZ, R84, RZ ;  /* 0x00000054ff54723e */ /* 0x000fc400048070ff */
[----:B------:R-:W-:Y:S02]  /*6510*/  F2FP.SATFINITE.E4M3.F32.PACK_AB_MERGE_C R133, RZ, R146, RZ ;  /* 0x00000092ff85723e */ /* 0x000fe400048070ff */
        /* <DEDUP_REMOVED lines=15> */
[----:B------:R-:W-:Y:S02]  /*6610*/  PRMT R141, R82, 0x7604, R141 ;  /* 0x00007604528d7816 */ /* 0x000fe4000000008d */
[----:B------:R-:W-:Y:S02]  /*6620*/  FSEL R106, R106, R125, !P1 ;  /* 0x0000007d6a6a7208 */ /* 0x000fe40004800000 */
[----:B------:R-:W-:-:S02]  /*6630*/  F2FP.SATFINITE.E4M3.F32.PACK_AB_MERGE_C R82, RZ, R155, RZ ;  /* 0x0000009bff52723e */ /* 0x000fc400048070ff */
[----:B------:R-:W-:Y:S01]  /*6640*/  FMNMX3 R89, R89, |R114|, |R123|, !PT ;  /* 0x4000007259597276 */ /* 0x000fe2000780047b */
[----:B------:R-:W-:Y:S01]  /*6650*/  @P1 FMUL R123, R123, R90 ;  /* 0x0000005a7b7b1220 */ /* 0x000fe20000400000 */
[----:B------:R-:W-:Y:S02]  /*6660*/  F2FP.SATFINITE.E4M3.F32.PACK_AB_MERGE_C R95, RZ, R95, RZ ;  /* 0x0000005fff5f723e */ /* 0x000fe400048070ff */
[----:B------:R-:W-:Y:S02]  /*6670*/  F2FP.SATFINITE.E4M3.F32.PACK_AB_MERGE_C R138, RZ, R138, RZ ;  /* 0x0000008aff8a723e */ /* 0x000fe400048070ff */
[----:B------:R-:W-:Y:S02]  /*6680*/  PRMT R125, R134, 0x7604, R93 ;  /* 0x00007604867d7816 */ /* 0x000fe4000000005d */
[----:B------:R-:W-:Y:S02]  /*6690*/  PRMT R131, R92, 0x7604, R131 ;  /* 0x000076045c837816 */ /* 0x000fe40000000083 */
[----:B------:R-:W-:-:S02]  /*66a0*/  F2FP.SATFINITE.E4M3.F32.PACK_AB_MERGE_C R94, RZ, R94, RZ ;  /* 0x0000005eff5e723e */ /* 0x000fc400048070ff */
[----:B------:R-:W-:Y:S02]  /*66b0*/  F2FP.SATFINITE.E4M3.F32.PACK_AB_MERGE_C R155, RZ, R113, RZ ;  /* 0x00000071ff9b723e */ /* 0x000fe400048070ff */
[----:B------:R-:W-:Y:S02]  /*66c0*/  FSEL R114, R114, R99, !P1 ;  /* 0x0000006372727208 */ /* 0x000fe40004800000 */
[----:B------:R-:W-:Y:S02]  /*66d0*/  PRMT R98, R98, 0x7604, R87 ;  /* 0x0000760462627816 */ /* 0x000fe40000000057 */
[----:B------:R-:W-:Y:S02]  /*66e0*/  F2FP.SATFINITE.E4M3.F32.PACK_AB_MERGE_C R147, RZ, R153, RZ ;  /* 0x00000099ff93723e */ /* 0x000fe400048070ff */
[----:B------:R-:W-:Y:S02]  /*66f0*/  F2FP.SATFINITE.E4M3.F32.PACK_AB_MERGE_C R161, RZ, R161, RZ ;  /* 0x000000a1ffa1723e */ /* 0x000fe400048070ff */
[----:B------:R-:W-:-:S02]  /*6700*/  F2FP.SATFINITE.E4M3.F32.PACK_AB_MERGE_C R92, RZ, R163, RZ ;  /* 0x000000a3ff5c723e */ /* 0x000fc400048070ff */
[C---:B------:R-:W-:Y:S02]  /*6710*/  IADD3 R93, PT, PT, R101.reuse, 0x100, RZ ;  /* 0x00000100655d7810 */ /* 0x040fe40007ffe0ff */
[----:B------:R-:W-:Y:S02]  /*6720*/  PRMT R99, R120, 0x7604, R85 ;  /* 0x0000760478637816 */ /* 0x000fe40000000055 */
[----:B------:R-:W-:Y:S02]  /*6730*/  PRMT R139, R84, 0x7604, R139 ;  /* 0x00007604548b7816 */ /* 0x000fe4000000008b */
[----:B------:R-:W-:Y:S02]  /*6740*/  F2FP.SATFINITE.E4M3.F32.PACK_AB_MERGE_C R86, RZ, R86, RZ ;  /* 0x00000056ff56723e */ /* 0x000fe400048070ff */
[----:B------:R-:W-:Y:S02]  /*6750*/  F2FP.SATFINITE.E4M3.F32.PACK_AB_MERGE_C R153, RZ, R117, RZ ;  /* 0x00000075ff99723e */ /* 0x000fe400048070ff */
[----:B------:R-:W-:-:S02]  /*6760*/  IADD3 R87, PT, PT, R101, 0x200, RZ ;  /* 0x0000020065577810 */ /* 0x000fc40007ffe0ff */
[----:B------:R-:W-:Y:S02]  /*6770*/  F2FP.SATFINITE.E4M3.F32.PACK_AB_MERGE_C R84, RZ, R159, RZ ;  /* 0x0000009fff54723e */ /* 0x000fe400048070ff */
[----:B------:R-:W-:Y:S02]  /*6780*/  IADD3 R85, PT, PT, R101, 0x300, RZ ;  /* 0x0000030065557810 */ /* 0x000fe40007ffe0ff */
[----:B------:R-:W-:Y:S02]  /*6790*/  PRMT R127, R138, 0x7604, R95 ;  /* 0x000076048a7f7816 */ /* 0x000fe4000000005f */
[----:B------:R-:W-:Y:S01]  /*67a0*/  PRMT R155, R155, 0x7604, R94 ;  /* 0x000076049b9b7816 */ /* 0x000fe2000000005e */
[C---:B0-----:R-:W-:Y:S01]  /*67b0*/  IMAD.WIDE.U32 R94, R101.reuse, 0x2, R80 ;  /* 0x00000002655e7825 */ /* 0x041fe200078e0050 */
[----:B------:R-:W-:Y:S02]  /*67c0*/  IADD3 R83, PT, PT, R101, 0x400, RZ ;  /* 0x0000040065537810 */ /* 0x000fe40007ffe0ff */
[----:B------:R-:W-:Y:S01]  /*67d0*/  PRMT R151, R92, 0x7604, R161 ;  /* 0x000076045c977816 */ /* 0x000fe200000000a1 */
[----:B------:R-:W-:Y:S01]  /*67e0*/  IMAD.WIDE.U32 R92, R93, 0x2, R80 ;  /* 0x000000025d5c7825 */ /* 0x000fe200078e0050 */
[----:B------:R-:W-:Y:S01]  /*67f0*/  PRMT R153, R153, 0x7604, R86 ;  /* 0x0000760499997816 */ /* 0x000fe20000000056 */
[----:B------:R-:W-:Y:S01]  /*6800*/  STG.E.U16 desc[UR8][R94.64], R97 ;  /* 0x000000615e007986 */ /* 0x000fe2000c101508 */
[----:B------:R-:W-:Y:S01]  /*6810*/  PRMT R149, R84, 0x7604, R149 ;  /* 0x0000760454957816 */ /* 0x000fe20000000095 */
[----:B------:R-:W-:Y:S01]  /*6820*/  IMAD.WIDE.U32 R86, R87, 0x2, R80 ;  /* 0x0000000257567825 */ /* 0x000fe200078e0050 */
[----:B------:R-:W-:Y:S01]  /*6830*/  PRMT R147, R82, 0x7604, R147 ;  /* 0x0000760452937816 */ /* 0x000fe20000000093 */
[----:B------:R-:W-:Y:S01]  /*6840*/  STG.E.U16 desc[UR8][R92.64], R99 ;  /* 0x000000635c007986 */ /* 0x000fe2000c101508 */
[----:B------:R-:W-:Y:S01]  /*6850*/  F2FP.SATFINITE.E4M3.F32.PACK_AB_MERGE_C R165, RZ, R123, RZ ;  /* 0x0000007bffa5723e */ /* 0x000fe200048070ff */
[--C-:B------:R-:W-:Y:S01]  /*6860*/  IMAD.WIDE.U32 R84, R85, 0x2, R80.reuse ;  /* 0x0000000255547825 */ /* 0x100fe200078e0050 */
[----:B------:R-:W-:Y:S01]  /*6870*/  IADD3 R103, PT, PT, R101, 0x500, RZ ;  /* 0x0000050065677810 */ /* 0x000fe20007ffe0ff */
[----:B------:R-:W-:Y:S01]  /*6880*/  STG.E.U16 desc[UR8][R86.64], R98 ;  /* 0x0000006256007986 */ /* 0x000fe2000c101508 */
[----:B------:R-:W-:Y:S01]  /*6890*/  F2FP.SATFINITE.E4M3.F32.PACK_AB_MERGE_C R163, RZ, R121, RZ ;  /* 0x00000079ffa3723e */ /* 0x000fe200048070ff */
[----:B------:R-:W-:Y:S01]  /*68a0*/  IMAD.WIDE.U32 R82, R83, 0x2, R80 ;  /* 0x0000000253527825 */ /* 0x000fe200078e0050 */
[C---:B------:R-:W-:Y:S01]  /*68b0*/  IADD3 R123, PT, PT, R101.reuse, 0x600, RZ ;  /* 0x00000600657b7810 */ /* 0x040fe20007ffe0ff */
[----:B------:R-:W-:Y:S01]  /*68c0*/  STG.E.U16 desc[UR8][R84.64], R96 ;  /* 0x0000006054007986 */ /* 0x000fe2000c101508 */
[----:B------:R-:W-:-:S02]  /*68d0*/  IADD3 R121, PT, PT, R101, 0x700, RZ ;  /* 0x0000070065797810 */ /* 0x000fc40007ffe0ff */
[----:B------:R-:W-:Y:S01]  /*68e0*/  F2FP.SATFINITE.E4M3.F32.PACK_AB_MERGE_C R161, RZ, R115, RZ ;  /* 0x00000073ffa1723e */ /* 0x000fe200048070ff */
[----:B------:R0:W-:Y:S01]  /*68f0*/  STG.E.U16 desc[UR8][R82.64], R125 ;  /* 0x0000007d52007986 */ /* 0x0001e2000c101508 */
[----:B------:R-:W-:Y:S01]  /*6900*/  IADD3 R117, PT, PT, R101, 0x800, RZ ;  /* 0x0000080065757810 */ /* 0x000fe20007ffe0ff */
[--C-:B------:R-:W-:Y:S01]  /*6910*/  IMAD.WIDE.U32 R122, R123, 0x2, R80.reuse ;  /* 0x000000027b7a7825 */ /* 0x100fe200078e0050 */
[----:B------:R-:W-:Y:S02]  /*6920*/  F2FP.SATFINITE.E4M3.F32.PACK_AB_MERGE_C R160, RZ, R160, RZ ;  /* 0x000000a0ffa0723e */ /* 0x000fe400048070ff */
[----:B------:R-:W-:Y:S01]  /*6930*/  F2FP.SATFINITE.E4M3.F32.PACK_AB_MERGE_C R105, RZ, R105, RZ ;  /* 0x00000069ff69723e */ /* 0x000fe200048070ff */
[--C-:B------:R-:W-:Y:S01]  /*6940*/  IMAD.WIDE.U32 R120, R121, 0x2, R80.reuse ;  /* 0x0000000279787825 */ /* 0x100fe200078e0050 */
[----:B------:R-:W-:Y:S02]  /*6950*/  F2FP.SATFINITE.E4M3.F32.PACK_AB_MERGE_C R114, RZ, R114, RZ ;  /* 0x00000072ff72723e */ /* 0x000fe400048070ff */
[----:B------:R-:W-:Y:S01]  /*6960*/  IADD3 R115, PT, PT, R101, 0x900, RZ ;  /* 0x0000090065737810 */ /* 0x000fe20007ffe0ff */
[----:B------:R-:W-:Y:S01]  /*6970*/  IMAD.WIDE.U32 R116, R117, 0x2, R80 ;  /* 0x0000000275747825 */ /* 0x000fe200078e0050 */
[----:B------:R-:W-:-:S02]  /*6980*/  F2FP.SATFINITE.E4M3.F32.PACK_AB_MERGE_C R159, RZ, R111, RZ ;  /* 0x0000006fff9f723e */ /* 0x000fc400048070ff */
[----:B------:R-:W-:Y:S01]  /*6990*/  IADD3 R113, PT, PT, R101, 0xa00, RZ ;  /* 0x00000a0065717810 */ /* 0x000fe20007ffe0ff */
[--C-:B0-----:R-:W-:Y:S01]  /*69a0*/  IMAD.WIDE.U32 R124, R103, 0x2, R80.reuse ;  /* 0x00000002677c7825 */ /* 0x101fe200078e0050 */
[----:B------:R-:W-:Y:S02]  /*69b0*/  F2FP.SATFINITE.E4M3.F32.PACK_AB_MERGE_C R110, RZ, R110, RZ ;  /* 0x0000006eff6e723e */ /* 0x000fe400048070ff */
[----:B------:R-:W-:Y:S01]  /*69c0*/  IADD3 R111, PT, PT, R101, 0xb00, RZ ;  /* 0x00000b00656f7810 */ /* 0x000fe20007ffe0ff */
[----:B------:R-:W-:Y:S01]  /*69d0*/  IMAD.WIDE.U32 R112, R113, 0x2, R80 ;  /* 0x0000000271707825 */ /* 0x000fe200078e0050 */
[----:B------:R-:W-:Y:S01]  /*69e0*/  IADD3 R109, PT, PT, R101, 0xc00, RZ ;  /* 0x00000c00656d7810 */ /* 0x000fe20007ffe0ff */
[----:B------:R0:W-:Y:S01]  /*69f0*/  STG.E.U16 desc[UR8][R124.64], R127 ;  /* 0x0000007f7c007986 */ /* 0x0001e2000c101508 */
[----:B------:R-:W-:Y:S02]  /*6a00*/  PRMT R143, R105, 0x7604, R160 ;  /* 0x00007604698f7816 */ /* 0x000fe400000000a0 */
[----:B------:R-:W-:Y:S01]  /*6a10*/  F2FP.SATFINITE.E4M3.F32.PACK_AB_MERGE_C R106, RZ, R106, RZ ;  /* 0x0000006aff6a723e */ /* 0x000fe200048070ff */
[----:B------:R0:W-:Y:S01]  /*6a20*/  STG.E.U16 desc[UR8][R122.64], R129 ;  /* 0x000000817a007986 */ /* 0x0001e2000c101508 */
[----:B------:R-:W-:Y:S01]  /*6a30*/  PRMT R165, R165, 0x7604, R114 ;  /* 0x00007604a5a57816 */ /* 0x000fe20000000072 */
[--C-:B------:R-:W-:Y:S01]  /*6a40*/  IMAD.WIDE.U32 R114, R115, 0x2, R80.reuse ;  /* 0x0000000273727825 */ /* 0x100fe200078e0050 */
[C---:B------:R-:W-:Y:S01]  /*6a50*/  IADD3 R107, PT, PT, R101.reuse, 0xd00, RZ ;  /* 0x00000d00656b7810 */ /* 0x040fe20007ffe0ff */
[----:B------:R0:W-:Y:S01]  /*6a60*/  STG.E.U16 desc[UR8][R120.64], R133 ;  /* 0x0000008578007986 */ /* 0x0001e2000c101508 */
[----:B------:R-:W-:Y:S01]  /*6a70*/  IADD3 R105, PT, PT, R101, 0xe00, RZ ;  /* 0x00000e0065697810 */ /* 0x000fe20007ffe0ff */
[----:B------:R-:W-:Y:S01]  /*6a80*/  IMAD.WIDE.U32 R108, R109, 0x2, R80 ;  /* 0x000000026d6c7825 */ /* 0x000fe200078e0050 */
        /* <DEDUP_REMOVED lines=8> */
[----:B------:R-:W-:Y:S01]  /*6b10*/  PRMT R161, R161, 0x7604, R106 ;  /* 0x00007604a1a17816 */ /* 0x000fe2000000006a */
[----:B------:R0:W-:Y:S01]  /*6b20*/  STG.E.U16 desc[UR8][R112.64], R137 ;  /* 0x0000008970007986 */ /* 0x0001e2000c101508 */
[----:B------:R-:W-:Y:S01]  /*6b30*/  IADD3 R99, PT, PT, R101, 0x1100, RZ ;  /* 0x0000110065637810 */ /* 0x000fe20007ffe0ff */
[----:B------:R-:W-:Y:S01]  /*6b40*/  IMAD.WIDE.U32 R106, R107, 0x2, R80 ;  /* 0x000000026b6a7825 */ /* 0x000fe200078e0050 */
[----:B------:R-:W-:Y:S01]  /*6b50*/  IADD3 R97, PT, PT, R101, 0x1200, RZ ;  /* 0x0000120065617810 */ /* 0x000fe20007ffe0ff */
[----:B------:R0:W-:Y:S01]  /*6b60*/  STG.E.U16 desc[UR8][R110.64], R143 ;  /* 0x0000008f6e007986 */ /* 0x0001e2000c101508 */
[----:B------:R-:W-:Y:S01]  /*6b70*/  PRMT R159, R159, 0x7604, R102 ;  /* 0x000076049f9f7816 */ /* 0x000fe20000000066 */
        /* <DEDUP_REMOVED lines=28> */
[----:B------:R0:W-:Y:S02]  /*6d40*/  STG.E.U16 desc[UR8][R80.64], R165 ;  /* 0x000000a550007986 */ /* 0x0001e4000c101508 */
.L_x_12388:
        /* <DEDUP_REMOVED lines=8> */
.L_x_12369:
        /* <DEDUP_REMOVED lines=38> */
.L_x_12397:
[----:B------:R-:W-:Y:S02]  /*7030*/  ISETP.NE.AND P0, PT, R119, RZ, PT ;  /* 0x000000ff7700720c */ /* 0x000fe40003f05270 */
[----:B-1----:R-:W-:-:S11]  /*7040*/  FMNMX R5, R3, R2, !PT ;  /* 0x0000000203057209 */ /* 0x002fd60007800000 */
[----:B------:R-:W-:Y:S05]  /*7050*/  @P0 BRA `(.L_x_12391) ;  /* 0x0000000000080947 */ /* 0x000fea0003800000 */
[----:B0-----:R-:W0:Y:S02]  /*7060*/  LDC.64 R2, c[0x0][0x3f8] ;  /* 0x0000fe00ff027b82 */ /* 0x001e240000000a00 */
[----:B0-----:R1:W-:Y:S02]  /*7070*/  REDG.E.MAX.S32.STRONG.GPU desc[UR8][R2.64], R5 ;  /* 0x000000050200798e */ /* 0x0013e4000d12e308 */
.L_x_12391:
[----:B------:R-:W-:Y:S05]  /*7080*/  BSYNC B0 ;  /* 0x0000000000007941 */ /* 0x000fea0003800000 */
.L_x_12390:
        /* <DEDUP_REMOVED lines=12> */
[----:B01----:R-:W-:Y:S05]  /*7150*/  CALL.REL.NOINC `($__internal_226_$__cuda_sm20_rcp_rn_f32_slowpath) ;  /* 0x00000000005c7944 */ /* 0x003fea0003c00000 */
[----:B------:R-:W-:Y:S01]  /*7160*/  MOV R5, R126 ;  /* 0x0000007e00057202 */ /* 0x000fe20000000f00 */
[----:B------:R-:W-:Y:S06]  /*7170*/  BRA `(.L_x_12394) ;  /* 0x0000000000107947 */ /* 0x000fec0003800000 */
.L_x_12393:
[----:B-1----:R-:W1:Y:S02]  /*7180*/  MUFU.RCP R5, R90 ;  /* 0x0000005a00057308 */ /* 0x002e640000001000 */
[----:B-1----:R-:W-:-:S04]  /*7190*/  FFMA R0, R5, R90, -1 ;  /* 0xbf80000005007423 */ /* 0x002fc8000000005a */
[----:B------:R-:W-:-:S04]  /*71a0*/  FADD.FTZ R0, -R0, -RZ ;  /* 0x800000ff00007221 */ /* 0x000fc80000010100 */
[----:B------:R-:W-:-:S07]  /*71b0*/  FFMA R5, R5, R0, R5 ;  /* 0x0000000005057223 */ /* 0x000fce0000000005 */
.L_x_12394:
[----:B0-----:R-:W0:Y:S02]  /*71c0*/  LDC.64 R2, c[0x0][0x3f0] ;  /* 0x0000fc00ff027b82 */ /* 0x001e240000000a00 */
[----:B0-----:R-:W-:Y:S01]  /*71d0*/  STG.E desc[UR8][R2.64], R5 ;  /* 0x0000000502007986 */ /* 0x001fe2000c101908 */
[----:B------:R-:W-:Y:S05]  /*71e0*/  EXIT ;  /* 0x000000000000794d */ /* 0x000fea0003800000 */
.L_x_12392:
[----:B------:R-:W-:Y:S02]  /*71f0*/  MOV R5, 0x2 ;  /* 0x0000000200057802 */ /* 0x000fe40000000f00 */
[----:B------:R-:W-:Y:S02]  /*7200*/  MOV R7, 0x1f ;  /* 0x0000001f00077802 */ /* 0x000fe40000000f00 */
[----:B------:R-:W-:-:S07]  /*7210*/  MOV R4, 0xffffffff ;  /* 0xffffffff00047802 */ /* 0x000fce0000000f00 */
[----:B01---5:R-:W-:Y:S05]  /*7220*/  WARPSYNC.COLLECTIVE R4, `(.L_x_12395) ;  /* 0x0000000004087348 */ /* 0x023fea0003c00000 */
[----:B01----:R0:W1:Y:S02]  /*7230*/  SHFL.DOWN P0, R2, R0, R5, R7 ;  /* 0x0800000500027389 */ /* 0x0030640000000007 */
[----:B01---5:R-:W-:Y:S05]  /*7240*/  ENDCOLLECTIVE ;  /* 0x000000000000791b */ /* 0x023fea0003800000 */
.L_x_12395:
[----:B------:R-:W-:Y:S02]  /*7250*/  MOV R5, 0x1 ;  /* 0x0000000100057802 */ /* 0x000fe40000000f00 */
[----:B------:R-:W-:-:S04]  /*7260*/  MOV R3, R2 ;  /* 0x0000000200037202 */ /* 0x000fc80000000f00 */
[----:B------:R-:W-:-:S04]  /*7270*/  FMNMX R3, R3, R0, !PT ;  /* 0x0000000003037209 */ /* 0x000fc80007800000 */
[----:B------:R-:W-:-:S07]  /*7280*/  MOV R0, R3 ;  /* 0x0000000300007202 */ /* 0x000fce0000000f00 */
[----:B------:R-:W-:Y:S05]  /*7290*/  WARPSYNC.COLLECTIVE R4, `(.L_x_12396) ;  /* 0x0000000004087348 */ /* 0x000fea0003c00000 */
[----:B------:R0:W1:Y:S02]  /*72a0*/  SHFL.DOWN P0, R2, R0, R5, R7 ;  /* 0x0800000500027389 */ /* 0x0000640000000007 */
[----:B01----:R-:W-:Y:S05]  /*72b0*/  ENDCOLLECTIVE ;  /* 0x000000000000791b */ /* 0x003fea0003800000 */
.L_x_12396:
[----:B------:R-:W-:Y:S05]  /*72c0*/  BRA `(.L_x_12397) ;  /* 0xfffffffc00587947 */ /* 0x000fea000383ffff */
        .weak           $__internal_226_$__cuda_sm20_rcp_rn_f32_slowpath
        .type           $__internal_226_$__cuda_sm20_rcp_rn_f32_slowpath,@function
        .size           $__internal_226_$__cuda_sm20_rcp_rn_f32_slowpath,(.L_x_13094 - $__internal_226_$__cuda_sm20_rcp_rn_f32_slowpath)
$__internal_226_$__cuda_sm20_rcp_rn_f32_slowpath:
        /* <DEDUP_REMOVED lines=15> */
.L_x_12399:
        /* <DEDUP_REMOVED lines=33> */
.L_x_12401:
[----:B------:R0:W1:Y:S02]  /*75d0*/  MUFU.RCP R126, R80 ;  /* 0x00000050007e7308 */ /* 0x0000640000001000 */
.L_x_12400:
[----:B------:R-:W-:Y:S05]  /*75e0*/  BSYNC B1 ;  /* 0x0000000000017941 */ /* 0x000fea0003800000 */
.L_x_12398:
[----:B------:R-:W-:Y:S01]  /*75f0*/  HFMA2 R81, -RZ, RZ, 0, 0 ;  /* 0x00000000ff517431 */ /* 0x000fe200000001ff */
[----:B0-----:R-:W-:-:S04]  /*7600*/  MOV R80, R124 ;  /* 0x0000007c00507202 */ /* 0x001fc80000000f00 */
[----:B-1----:R-:W-:Y:S05]  /*7610*/  RET.REL.NODEC R80 `(_ZN18transformer_engine13normalization19ln_fwd_tuned_kernelINS0_13Kernel_traitsI13__nv_bfloat16S3_13__nv_fp8_e4m3fjLj12800ELj2ELj1ELj4ELj4ENS0_18Kernel_traits_baseILj12800ES3_S3_S4_fjLj128EEEEEEEvNS0_19ForwardKernelParamsE) ;  /* 0xffffff8850787950 */ /* 0x002fea0003c3ffff */
.L_x_12402:
        /* <DEDUP_REMOVED lines=14> */
.L_x_13094:


//--------------------- .text._ZN18transformer_engine13normalization19ln_fwd_tuned_kernelINS0_13Kernel_traitsI13__nv_bfloat16S3_13__nv_fp8_e4m3fjLj12288ELj2ELj1ELj4ELj16ENS0_18Kernel_traits_baseILj12288ES3_S3_S4_fjLj128EEEEEEEvNS0_19ForwardKernelParamsE --------------------------
	.section	.text._ZN18transformer_engine13normalization19ln_fwd_tuned_kernelINS0_13Kernel_traitsI13__nv_bfloat16S3_13__nv_fp8_e4m3fjLj12288ELj2ELj1ELj4ELj16ENS0_18Kernel_traits_baseILj12288ES3_S3_S4_fjLj128EEEEEEEvNS0_19ForwardKernelParamsE,"ax",@progbits
	.align	128
        .global         _ZN18transformer_engine13normalization19ln_fwd_tuned_kernelINS0_13Kernel_traitsI13__nv_bfloat16S3_13__nv_fp8_e4m3fjLj12288ELj2ELj1ELj4ELj16ENS0_18Kernel_traits_baseILj12288ES3_S3_S4_fjLj128EEEEEEEvNS0_19ForwardKernelParamsE
        .type           _ZN18transformer_engine13normalization19ln_fwd_tuned_kernelINS0_13Kernel_traitsI13__nv_bfloat16S3_13__nv_fp8_e4m3fjLj12288ELj2ELj1ELj4ELj16ENS0_18Kernel_traits_baseILj12288ES3_S3_S4_fjLj128EEEEEEEvNS0_19ForwardKernelParamsE,@function
        .size           _ZN18transformer_engine13normalization19ln_fwd_tuned_kernelINS0_13Kernel_traitsI13__nv_bfloat16S3_13__nv_fp8_e4m3fjLj12288ELj2ELj1ELj4ELj16ENS0_18Kernel_traits_baseILj12288ES3_S3_S4_fjLj128EEEEEEEvNS0_19ForwardKernelParamsE,(.L_x_13095 - _ZN18transformer_engine13normalization19ln_fwd_tuned_kernelINS0_13Kernel_traitsI13__nv_bfloat16S3_13__nv_fp8_e4m3fjLj12288ELj2ELj1ELj4ELj16ENS0_18Kernel_traits_baseILj12288ES3_S3_S4_fjLj128EEEEEEEvNS0_19ForwardKernelParamsE)
        .other          _ZN18transformer_engine13normalization19ln_fwd_tuned_kernelINS0_13Kernel_traitsI13__nv_bfloat16S3_13__nv_fp8_e4m3fjLj12288ELj2ELj1ELj4ELj16ENS0_18Kernel_traits_baseILj12288ES3_S3_S4_fjLj128EEEEEEEvNS0_19ForwardKernelParamsE,@"STO_CUDA_ENTRY STV_DEFAULT"
_ZN18transformer_engine13normalization19ln_fwd_tuned_kernelINS0_13Kernel_traitsI13__nv_bfloat16S3_13__nv_fp8_e4m3fjLj12288ELj2ELj1ELj4ELj16ENS0_18Kernel_traits_baseILj12288ES3_S3_S4_fjLj128EEEEEEEvNS0_19ForwardKernelParamsE:
.text._ZN18transformer_engine13normalization19ln_fwd_tuned_kernelINS0_13Kernel_traitsI13__nv_bfloat16S3_13__nv_fp8_e4m3fjLj12288ELj2ELj1ELj4ELj16ENS0_18Kernel_traits_baseILj12288ES3_S3_S4_fjLj128EEEEEEEvNS0_19ForwardKernelParamsE:
        /* <DEDUP_REMOVED lines=45> */
[----:B---3--:R-:W-:-:S02]  /*02d0*/  PRMT R113, R32, 0x7632, R113 ;  /* 0x0000763220717816 */ /* 0x008fc40000000071 */
[----:B------:R-:W-:Y:S02]  /*02e0*/  PRMT R112, R33, 0x7632, R112 ;  /* 0x0000763221707816 */ /* 0x000fe40000000070 */
[----:B----4-:R-:W-:Y:S02]  /*02f0*/  PRMT R116, R29, 0x7632, R116 ;  /* 0x000076321d747816 */ /* 0x010fe40000000074 */
[----:B------:R-:W-:Y:S02]  /*0300*/  PRMT R115, R30, 0x7632, R115 ;  /* 0x000076321e737816 */ /* 0x000fe40000000073 */
[----:B------:R-:W-:Y:S02]  /*0310*/  PRMT R114, R31, 0x7632, R114 ;  /* 0x000076321f727816 */ /* 0x000fe40000000072 */
[----:B------:R-:W-:Y:S02]  /*0320*/  PRMT R111, R34, 0x7632, R111 ;  /* 0x00007632226f7816 */ /* 0x000fe4000000006f */
[----:B------:R-:W-:-:S02]  /*0330*/  PRMT R110, R35, 0x7632, R110 ;  /* 0x00007632236e7816 */ /* 0x000fc4000000006e */
        /* <DEDUP_REMOVED lines=36> */
.L_x_12423:
        /* <DEDUP_REMOVED lines=22> */
[C---:B------:R-:W-:Y:S01]  /*06e0*/  PRMT R123, R73.reuse, 0x7632, R123 ;  /* 0x00007632497b7816 */ /* 0x040fe2000000007b */
[----:B------:R-:W-:Y:S01]  /*06f0*/  IMAD.U32 R72, R122, 0x10000, RZ ;  /* 0x000100007a487824 */ /* 0x000fe200078e00ff */
[----:B------:R-:W-:Y:S01]  /*0700*/  SHF.L.U32 R122, R73, 0x10, RZ ;  /* 0x00000010497a7819 */ /* 0x000fe200000006ff */
[----:B------:R-:W-:Y:S01]  /*0710*/  FADD R125, RZ, R121 ;  /* 0x00000079ff7d7221 */ /* 0x000fe20000000000 */
[----:B------:R-:W-:-:S02]  /*0720*/  SHF.L.U32 R73, R123, 0x10, RZ ;  /* 0x000000107b497819 */ /* 0x000fc400000006ff */
[----:B------:R-:W-:Y:S01]  /*0730*/  PRMT R124, R74, 0x7632, R124 ;  /* 0x000076324a7c7816 */ /* 0x000fe2000000007c */
[----:B------:R-:W-:Y:S01]  /*0740*/  FADD R125, R72, R125 ;  /* 0x0000007d487d7221 */ /* 0x000fe20000000000 */
[----:B------:R-:W-:Y:S02]  /*0750*/  SHF.L.U32 R123, R74, 0x10, RZ ;  /* 0x000000104a7b7819 */ /* 0x000fe400000006ff */
[----:B------:R-:W-:Y:S01]  /*0760*/  SHF.L.U32 R74, R124, 0x10, RZ ;  /* 0x000000107c4a7819 */ /* 0x000fe200000006ff */
[--C-:B------:R-:W-:Y:S01]  /*0770*/  FADD R126, R122, R125.reuse ;  /* 0x0000007d7a7e7221 */ /* 0x100fe20000000000 */
[C---:B------:R-:W-:Y:S01]  /*0780*/  PRMT R125, R75.reuse, 0x7632, R125 ;  /* 0x000076324b7d7816 */ /* 0x040fe2000000007d */
[----:B------:R-:W-:Y:S01]  /*0790*/  IMAD.U32 R124, R75, 0x10000, RZ ;  /* 0x000100004b7c7824 */ /* 0x000fe200078e00ff */
[C---:B----4-:R-:W-:Y:S01]  /*07a0*/  PRMT R131, R80.reuse, 0x7632, R131 ;  /* 0x0000763250837816 */ /* 0x050fe20000000083 */
[----:B------:R-:W-:Y:S01]  /*07b0*/  FADD R126, R73, R126 ;  /* 0x0000007e497e7221 */ /* 0x000fe20000000000 */
[----:B------:R-:W-:Y:S01]  /*07c0*/  SHF.L.U32 R75, R125, 0x10, RZ ;  /* 0x000000107d4b7819 */ /* 0x000fe200000006ff */
[----:B------:R-:W-:Y:S01]  /*07d0*/  IMAD.U32 R132, R80, 0x10000, RZ ;  /* 0x0001000050847824 */ /* 0x000fe200078e00ff */
[C---:B---3--:R-:W-:Y:S01]  /*07e0*/  SHF.L.U32 R125, R76.reuse, 0x10, RZ ;  /* 0x000000104c7d7819 */ /* 0x048fe200000006ff */
[--C-:B------:R-:W-:Y:S01]  /*07f0*/  FADD R127, R123, R126.reuse ;  /* 0x0000007e7b7f7221 */ /* 0x100fe20000000000 */
[----:B------:R-:W-:-:S02]  /*0800*/  PRMT R126, R76, 0x7632, R126 ;  /* 0x000076324c7e7816 */ /* 0x000fc4000000007e */
[----:B------:R-:W-:Y:S01]  /*0810*/  SHF.L.U32 R131, R131, 0x10, RZ ;  /* 0x0000001083837819 */ /* 0x000fe200000006ff */
[----:B------:R-:W-:Y:S01]  /*0820*/  FADD R127, R74, R127 ;  /* 0x0000007f4a7f7221 */ /* 0x000fe20000000000 */
[----:B------:R-:W-:Y:S01]  /*0830*/  SHF.L.U32 R76, R126, 0x10, RZ ;  /* 0x000000107e4c7819 */ /* 0x000fe200000006ff */
[----:B-----5:R-:W-:Y:S01]  /*0840*/  IMAD.U32 R143, R85, 0x10000, RZ ;  /* 0x00010000558f7824 */ /* 0x020fe200078e00ff */
[C---:B------:R-:W-:Y:S01]  /*0850*/  SHF.L.U32 R126, R77.reuse, 0x10, RZ ;  /* 0x000000104d7e7819 */ /* 0x040fe200000006ff */
[--C-:B------:R-:W-:Y:S01]  /*0860*/  FADD R128, R124, R127.reuse ;  /* 0x0000007f7c807221 */ /* 0x100fe20000000000 */
[----:B------:R-:W-:Y:S02]  /*0870*/  PRMT R127, R77, 0x7632, R127 ;  /* 0x000076324d7f7816 */ /* 0x000fe4000000007f */
[----:B------:R-:W-:Y:S01]  /*0880*/  PRMT R138, R81, 0x7632, R138 ;  /* 0x00007632518a7816 */ /* 0x000fe2000000008a */
[----:B------:R-:W-:Y:S01]  /*0890*/  FADD R128, R75, R128 ;  /* 0x000000804b807221 */ /* 0x000fe20000000000 */
[----:B------:R-:W-:Y:S01]  /*08a0*/  SHF.L.U32 R139, R81, 0x10, RZ ;  /* 0x00000010518b7819 */ /* 0x000fe200000006ff */
[----:B------:R-:W-:Y:S01]  /*08b0*/  IMAD.U32 R77, R127, 0x10000, RZ ;  /* 0x000100007f4d7824 */ /* 0x000fe200078e00ff */
[C---:B------:R-:W-:Y:S01]  /*08c0*/  PRMT R127, R78.reuse, 0x7632, R127 ;  /* 0x000076324e7f7816 */ /* 0x040fe2000000007f */
[----:B------:R-:W-:Y:S01]  /*08d0*/  FADD R129, R125, R128 ;  /* 0x000000807d817221 */ /* 0x000fe20000000000 */
[----:B------:R-:W-:Y:S01]  /*08e0*/  SHF.L.U32 R128, R78, 0x10, RZ ;  /* 0x000000104e807819 */ /* 0x000fe200000006ff */
[----:B------:R-:W-:Y:S01]  /*08f0*/  IMAD.U32 R148, R90, 0x10000, RZ ;  /* 0x000100005a947824 */ /* 0x000fe200078e00ff */
        /* <DEDUP_REMOVED lines=8> */
[----:B------:R-:W-:Y:S01]  /*0980*/  SHF.L.U32 R130, R79, 0x10, RZ ;  /* 0x000000104f827819 */ /* 0x000fe200000006ff */
[----:B------:R-:W-:Y:S01]  /*0990*/  IMAD.U32 R153, R95, 0x10000, RZ ;  /* 0x000100005f997824 */ /* 0x000fe200078e00ff */
[----:B------:R-:W-:Y:S01]  /*09a0*/  SHF.L.U32 R144, R86, 0x10, RZ ;  /* 0x0000001056907819 */ /* 0x000fe200000006ff */
[--C-:B------:R-:W-:Y:S01]  /*09b0*/  FADD R78, R128, R129.reuse ;  /* 0x00000081804e7221 */ /* 0x100fe20000000000 */
[----:B------:R-:W-:-:S02]  /*09c0*/  PRMT R129, R79, 0x7632, R129 ;  /* 0x000076324f817816 */ /* 0x000fc40000000081 */
        /* <DEDUP_REMOVED lines=11> */
[----:B------:R-:W-:-:S03]  /*0a80*/  SHF.L.U32 R152, R94, 0x10, RZ ;  /* 0x000000105e987819 */ /* 0x000fc600000006ff */
[----:B------:R-:W-:-:S04]  /*0a90*/  FADD R78, R131, R78 ;  /* 0x0000004e834e7221 */ /* 0x000fc80000000000 */
[--C-:B------:R-:W-:Y:S01]  /*0aa0*/  FADD R79, R139, R78.reuse ;  /* 0x0000004e8b4f7221 */ /* 0x100fe20000000000 */
[----:B------:R-:W-:-:S03]  /*0ab0*/  PRMT R78, R82, 0x7632, R78 ;  /* 0x00007632524e7816 */ /* 0x000fc6000000004e */
[----:B------:R-:W-:Y:S02]  /*0ac0*/  FADD R79, R138, R79 ;  /* 0x0000004f8a4f7221 */ /* 0x000fe40000000000 */
[----:B------:R-:W-:Y:S01]  /*0ad0*/  IMAD.U32 R82, R78, 0x10000, RZ ;  /* 0x000100004e527824 */ /* 0x000fe200078e00ff */
        /* <DEDUP_REMOVED lines=17> */
[----:B------:R-:W-:Y:S01]  /*0bf0*/  IMAD.U32 R87, R78, 0x10000, RZ ;  /* 0x000100004e577824 */ /* 0x000fe200078e00ff */
[----:B------:R-:W-:Y:S02]  /*0c00*/  PRMT R78, R88, 0x7632, R78 ;  /* 0x00007632584e7816 */ /* 0x000fe4000000004e */
[----:B------:R-:W-:Y:S02]  /*0c10*/  FADD R79, R144, R79 ;  /* 0x0000004f904f7221 */ /* 0x000fe40000000000 */
[----:B------:R-:W-:Y:S02]  /*0c20*/  SHF.L.U32 R88, R78, 0x10, RZ ;  /* 0x000000104e587819 */ /* 0x000fe400000006ff */
        /* <DEDUP_REMOVED lines=163> */
.L_x_12405:
[----:B------:R-:W-:Y:S05]  /*1660*/  BSYNC.RECONVERGENT B0 ;  /* 0x0000000000007941 */ /* 0x000fea0003800200 */
.L_x_12404:
        /* <DEDUP_REMOVED lines=9> */
[----:B------:R-:W-:Y:S02]  /*1700*/  HFMA2 R120, -RZ, RZ, 4.75, 0 ;  /* 0x44c00000ff787431 */ /* 0x000fe400000001ff */
[----:B------:R-:W-:Y:S01]  /*1710*/  LOP3.LUT R78, R78, 0xf8, RZ, 0xc0, !PT ;  /* 0x000000f84e4e7812 */ /* 0x000fe200078ec0ff */
[----:B0-----:R-:W-:-:S04]  /*1720*/  ULEA UR5, UR6, UR5, 0x18 ;  /* 0x0000000506057291 */ /* 0x001fc8000f8ec0ff */
[----:B------:R-:W-:-:S09]  /*1730*/  @UP1 UIADD3 UR5, UPT, UPT, UR5, 0x20, URZ ;  /* 0x0000002005051890 */ /* 0x000fd2000fffe0ff */
[----:B------:R-:W0:Y:S03]  /*1740*/  LDS.64 R78, [R78+UR5] ;  /* 0x000000054e4e7984 */ /* 0x000e260008000a00 */
.L_x_12407:
[----:B------:R-:W-:Y:S05]  /*1750*/  BSYNC.RECONVERGENT B0 ;  /* 0x0000000000007941 */ /* 0x000fea0003800200 */
.L_x_12406:
[----:B------:R-:W1:Y:S01]  /*1760*/  SHFL.DOWN PT, R155, R120, 0x2, 0x1f ;  /* 0x08401f00789b7f89 */ /* 0x000e6200000e0000 */
[----:B------:R-:W-:Y:S03]  /*1770*/  BSSY.RECONVERGENT B0, `(.L_x_12408) ;  /* 0x0000011000007945 */ /* 0x000fe60003800200 */
[----:B0-----:R0:W2:Y:S04]  /*1780*/  SHFL.DOWN PT, R156, R78, 0x2, 0x1f ;  /* 0x08401f004e9c7f89 */ /* 0x0010a800000e0000 */
[----:B------:R0:W3:Y:S01]  /*1790*/  SHFL.DOWN PT, R157, R79, 0x2, 0x1f ;  /* 0x08401f004f9d7f89 */ /* 0x0000e200000e0000 */
[----:B-1----:R-:W-:-:S04]  /*17a0*/  FADD R81, R155, R120 ;  /* 0x000000789b517221 */ /* 0x002fc80000000000 */
[----:B------:R-:W-:-:S05]  /*17b0*/  VIADD R154, R81, 0x1800000 ;  /* 0x01800000519a7836 */ /* 0x000fca0000000000 */
[----:B------:R-:W-:-:S04]  /*17c0*/  LOP3.LUT R154, R154, 0x7f800000, RZ, 0xc0, !PT ;  /* 0x7f8000009a9a7812 */ /* 0x000fc800078ec0ff */
[----:B------:R-:W-:Y:S02]  /*17d0*/  ISETP.GT.U32.AND P1, PT, R154, 0x1ffffff, PT ;  /* 0x01ffffff9a00780c */ /* 0x000fe40003f24070 */
[----:B------:R-:W-:-:S11]  /*17e0*/  MOV R154, R0 ;  /* 0x00000000009a7202 */ /* 0x000fd60000000f00 */
[----:B0-23--:R-:W-:Y:S05]  /*17f0*/  @P1 BRA `(.L_x_12409) ;  /* 0x0000000000101947 */ /* 0x00dfea0003800000 */
[----:B------:R-:W-:Y:S02]  /*1800*/  MOV R0, R81 ;  /* 0x0000005100007202 */ /* 0x000fe40000000f00 */
[----:B------:R-:W-:-:S07]  /*1810*/  MOV R158, 0x1830 ;  /* 0x00001830009e7802 */ /* 0x000fce0000000f00 */
[----:B------:R-:W-:Y:S05]  /*1820*/  CALL.REL.NOINC `($__internal_227_$__cuda_sm20_rcp_rn_f32_slowpath) ;  /* 0x0000005400547944 */ /* 0x000fea0003c00000 */
[----:B------:R-:W-:Y:S05]  /*1830*/  BRA `(.L_x_12410) ;  /* 0x0000000000107947 */ /* 0x000fea0003800000 */
.L_x_12409:
[----:B------:R-:W0:Y:S02]  /*1840*/  MUFU.RCP R162, R81 ;  /* 0x0000005100a27308 */ /* 0x000e240000001000 */
[----:B0-----:R-:W-:-:S04]  /*1850*/  FFMA R0, R81, R162, -1 ;  /* 0xbf80000051007423 */ /* 0x001fc800000000a2 */
[----:B------:R-:W-:-:S04]  /*1860*/  FADD.FTZ R159, -R0, -RZ ;  /* 0x800000ff009f7221 */ /* 0x000fc80000010100 */
[----:B------:R-:W-:-:S07]  /*1870*/  FFMA R162, R162, R159, R162 ;  /* 0x0000009fa2a27223 */ /* 0x000fce00000000a2 */
.L_x_12410:
[----:B------:R-:W-:Y:S05]  /*1880*/  BSYNC.RECONVERGENT B0 ;  /* 0x0000000000007941 */ /* 0x000fea0003800200 */
.L_x_12408:
        /* <DEDUP_REMOVED lines=20> */
[----:B------:R-:W-:Y:S05]  /*19d0*/  CALL.REL.NOINC `($__internal_227_$__cuda_sm20_rcp_rn_f32_slowpath) ;  /* 0x0000005000e87944 */ /* 0x000fea0003c00000 */
[----:B------:R-:W-:Y:S05]  /*19e0*/  BRA `(.L_x_12413) ;  /* 0x0000000000107947 */ /* 0x000fea0003800000 */
.L_x_12412:
[----:B------:R-:W0:Y:S02]  /*19f0*/  MUFU.RCP R162, R161 ;  /* 0x000000a100a27308 */ /* 0x000e240000001000 */
[----:B0-----:R-:W-:-:S04]  /*1a00*/  FFMA R0, R161, R162, -1 ;  /* 0xbf800000a1007423 */ /* 0x001fc800000000a2 */
[----:B------:R-:W-:-:S04]  /*1a10*/  FADD.FTZ R157, -R0, -RZ ;  /* 0x800000ff009d7221 */ /* 0x000fc80000010100 */
[----:B------:R-:W-:-:S07]  /*1a20*/  FFMA R162, R162, R157, R162 ;  /* 0x0000009da2a27223 */ /* 0x000fce00000000a2 */
.L_x_12413:
[----:B------:R-:W-:Y:S05]  /*1a30*/  BSYNC.RECONVERGENT B0 ;  /* 0x0000000000007941 */ /* 0x000fea0003800200 */
.L_x_12411:
[----:B------:R-:W0:Y:S01]  /*1a40*/  S2R R0, SR_TID.X ;  /* 0x0000000000007919 */ /* 0x000e220000002100 */
[----:B------:R-:W-:Y:S01]  /*1a50*/  FADD R161, R156, R78 ;  /* 0x0000004e9ca17221 */ /* 0x000fe20000000000 */
[----:B------:R-:W-:Y:S01]  /*1a60*/  FADD R78, R155, -R79 ;  /* 0x8000004f9b4e7221 */ /* 0x000fe20000000000 */
[----:B------:R-:W1:Y:S01]  /*1a70*/  LDCU UR12, c[0x0][0x380] ;  /* 0x00007000ff0c77ac */ /* 0x000e620008000800 */
[----:B------:R-:W-:Y:S01]  /*1a80*/  ISETP.NE.AND P6, PT, R80, RZ, PT ;  /* 0x000000ff5000720c */ /* 0x000fe20003fc5270 */
[----:B------:R-:W-:Y:S01]  /*1a90*/  FMUL R80, R159, R79 ;  /* 0x0000004f9f507220 */ /* 0x000fe20000400000 */
[----:B------:R-:W-:Y:S01]  /*1aa0*/  FMUL R78, R78, R78 ;  /* 0x0000004e4e4e7220 */ /* 0x000fe20000400000 */
[----:B------:R-:W-:Y:S02]  /*1ab0*/  BSSY.RECONVERGENT B0, `(.L_x_12414) ;  /* 0x000002a000007945 */ /* 0x000fe40003800200 */
[C---:B------:R-:W-:Y:S01]  /*1ac0*/  FFMA R155, R81.reuse, R155, R80 ;  /* 0x0000009b519b7223 */ /* 0x040fe20000000050 */
[----:B------:R-:W-:Y:S01]  /*1ad0*/  FMUL R80, R81, R78 ;  /* 0x0000004e51507220 */ /* 0x000fe20000400000 */
[----:B------:R-:W-:-:S03]  /*1ae0*/  IMAD.U32 R81, RZ, RZ, UR4 ;  /* 0x00000004ff517e24 */ /* 0x000fc6000f8e00ff */
        /* <DEDUP_REMOVED lines=12> */
[----:B0-----:R-:W-:Y:S02]  /*1bb0*/  @!P1 LOP3.LUT R156, R157, 0x7ffffffe, RZ, 0xc0, !PT ;  /* 0x7ffffffe9d9c9812 */ /* 0x001fe400078ec0ff */
[----:B------:R-:W-:Y:S02]  /*1bc0*/  @!P1 LOP3.LUT R157, R0, 0xf8, RZ, 0xc0, !PT ;  /* 0x000000f8009d9812 */ /* 0x000fe400078ec0ff */
        /* <DEDUP_REMOVED lines=12> */
[----:B-1----:R-:W1:Y:S03]  /*1c90*/  LDC.64 R80, c[0x0][0x3b0] ;  /* 0x0000ec00ff507b82 */ /* 0x002e660000000a00 */
[----:B------:R-:W-:Y:S01]  /*1ca0*/  LOP3.LUT R155, R155, UR11, RZ, 0xc0, !PT ;  /* 0x0000000b9b9b7c12 */ /* 0x000fe2000f8ec0ff */
[----:B---3--:R-:W-:Y:S02]  /*1cb0*/  ULOP3.LUT UR6, UR5, 0x7ffffffe, URZ, 0xc0, !UPT ;  /* 0x7ffffffe05067892 */ /* 0x008fe4000f8ec0ff */
[----:B------:R-:W-:-:S04]  /*1cc0*/  USHF.L.U32 UR5, UR5, 0x3, URZ ;  /* 0x0000000305057899 */ /* 0x000fc800080006ff */
[----:B------:R-:W-:Y:S01]  /*1cd0*/  IADD3 R155, P4, PT, R155, UR6, RZ ;  /* 0x000000069b9b7c10 */ /* 0x000fe2000ff9e0ff */
[----:B------:R-:W-:-:S03]  /*1ce0*/  ULOP3.LUT UR5, UR5, 0x8, URZ, 0xc0, !UPT ;  /* 0x0000000805057892 */ /* 0x000fc6000f8ec0ff */
[----:B-1----:R-:W-:Y:S01]  /*1cf0*/  LEA R80, P5, R155, R80, 0x3 ;  /* 0x000000509b507211 */ /* 0x002fe200078a18ff */
[----:B------:R-:W-:-:S03]  /*1d00*/  IMAD.X R158, RZ, RZ, RZ, P4 ;  /* 0x000000ffff9e7224 */ /* 0x000fc600020e06ff */
[----:B------:R-:W-:Y:S02]  /*1d10*/  IADD3 R80, P4, PT, R80, UR5, RZ ;  /* 0x0000000550507c10 */ /* 0x000fe4000ff9e0ff */
[----:B------:R-:W-:-:S04]  /*1d20*/  LEA.HI.X R81, R155, R81, R158, 0x3, P5 ;  /* 0x000000519b517211 */ /* 0x000fc800028f1c9e */
[----:B------:R-:W-:-:S05]  /*1d30*/  IADD3.X R81, PT, PT, RZ, R81, RZ, P4, !PT ;  /* 0x00000051ff517210 */ /* 0x000fca00027fe4ff */
[----:B0-2---:R3:W-:Y:S02]  /*1d40*/  STG.E.64 desc[UR8][R80.64], R78 ;  /* 0x0000004e50007986 */ /* 0x0057e4000c101b08 */
.L_x_12415:
[----:B------:R-:W-:Y:S05]  /*1d50*/  BSYNC.RECONVERGENT B0 ;  /* 0x0000000000007941 */ /* 0x000fea0003800200 */
.L_x_12414:
[----:B------:R-:W-:Y:S01]  /*1d60*/  @!P1 IADD3.X R157, PT, PT, RZ, R0, RZ, P2, !PT ;  /* 0x00000000ff9d9210 */ /* 0x000fe200017fe4ff */
[----:B------:R-:W-:Y:S06]  /*1d70*/  @P3 BRA `(.L_x_12416) ;  /* 0x0000000000683947 */ /* 0x000fec0003800000 */
[----:B0--3--:R-:W2:Y:S01]  /*1d80*/  S2R R78, SR_CTAID.X ;  /* 0x00000000004e7919 */ /* 0x009ea20000002500 */
[----:B------:R-:W-:Y:S01]  /*1d90*/  ULOP3.LUT UR5, UR4, 0x1, URZ, 0xc0, !UPT ;  /* 0x0000000104057892 */ /* 0x000fe2000f8ec0ff */
[----:B------:R-:W0:Y:S05]  /*1da0*/  LDCU.64 UR14, c[0x0][0x3b8] ;  /* 0x00007700ff0e77ac */ /* 0x000e2a0008000a00 */
[----:B------:R-:W-:Y:S01]  /*1db0*/  IADD3 R0, PT, PT, RZ, -UR5, RZ ;  /* 0x80000005ff007c10 */ /* 0x000fe2000fffe0ff */
[----:B------:R-:W-:Y:S01]  /*1dc0*/  UISETP.GT.U32.AND UP0, UPT, UR4, 0x1, UPT ;  /* 0x000000010400788c */ /* 0x000fe2000bf04070 */
[----:B------:R-:W-:Y:S02]  /*1dd0*/  UMOV UR5, 0x1 ;  /* 0x0000000100057882 */ /* 0x000fe40000000000 */
[----:B------:R-:W-:Y:S01]  /*1de0*/  LOP3.LUT R0, R0, UR12, RZ, 0xc0, !PT ;  /* 0x0000000c00007c12 */ /* 0x000fe2000f8ec0ff */
[----:B------:R-:W-:-:S06]  /*1df0*/  USEL UR5, UR5, 0xffffffff, !UP0 ;  /* 0xffffffff05057887 */ /* 0x000fcc000c000000 */
[----:B------:R-:W-:Y:S02]  /*1e00*/  MOV R155, UR5 ;  /* 0x00000005009b7c02 */ /* 0x000fe40008000f00 */
[----:B--2---:R-:W-:-:S04]  /*1e10*/  SHF.R.U32.HI R79, RZ, 0x1, R78 ;  /* 0x00000001ff4f7819 */ /* 0x004fc8000001164e */
        /* <DEDUP_REMOVED lines=11> */
.L_x_12417:
[----:B------:R-:W2:Y:S04]  /*1ed0*/  LDG.E.STRONG.GPU R0, desc[UR8][R78.64] ;  /* 0x000000084e007981 */ /* 0x000ea8000c1ef900 */
[----:B--2---:R-:W-:Y:S01]  /*1ee0*/  CCTL.IVALL ;  /* 0x00000000ff00798f */ /* 0x004fe20002000000 */
[----:B------:R-:W-:Y:S05]  /*1ef0*/  YIELD ;  /* 0x0000000000007946 */ /* 0x000fea0003800000 */
[----:B------:R-:W-:-:S13]  /*1f00*/  ISETP.NE.AND P2, PT, R0, R81, PT ;  /* 0x000000510000720c */ /* 0x000fda0003f45270 */
[----:B------:R-:W-:Y:S05]  /*1f10*/  @P2 BRA `(.L_x_12417) ;  /* 0xfffffffc00ec2947 */ /* 0x000fea000383ffff */
.L_x_12416:
[----:B------:R-:W-:Y:S05]  /*1f20*/  WARPSYNC.ALL ;  /* 0x0000000000007948 */ /* 0x000fea0003800000 */
[----:B------:R-:W-:Y:S01]  /*1f30*/  BAR.SYNC.DEFER_BLOCKING 0x0 ;  /* 0x0000000000007b1d */ /* 0x000fe20000010000 */
[----:B0-23--:R-:W-:-:S06]  /*1f40*/  CS2R R78, SRZ ;  /* 0x00000000004e7805 */ /* 0x00dfcc000001ff00 */
[----:B------:R0:W2:Y:S01]  /*1f50*/  @!P1 LDG.E.64 R78, desc[UR8][R156.64] ;  /* 0x000000089c4e9981 */ /* 0x0000a2000c1e1b00 */
[----:B------:R-:W-:Y:S01]  /*1f60*/  BSSY.RECONVERGENT B0, `(.L_x_12418) ;  /* 0x0000013000007945 */ /* 0x000fe20003800200 */
[----:B0-----:R-:W-:Y:S01]  /*1f70*/  IMAD.MOV.U32 R156, RZ, RZ, RZ ;  /* 0x000000ffff9c7224 */ /* 0x001fe200078e00ff */
[----:B------:R-:W-:-:S05]  /*1f80*/  @!P1 MOV R156, 0x45c00000 ;  /* 0x45c00000009c9802 */ /* 0x000fca0000000f00 */
[----:B------:R-:W0:Y:S02]  /*1f90*/  SHFL.DOWN PT, R155, R156, 0x1, 0x1f ;  /* 0x08201f009c9b7f89 */ /* 0x000e2400000e0000 */
[----:B0-----:R-:W-:-:S05]  /*1fa0*/  FADD R159, R155, R156 ;  /* 0x0000009c9b9f7221 */ /* 0x001fca0000000000 */
[----:B------:R-:W-:-:S04]  /*1fb0*/  IADD3 R0, PT, PT, R159, 0x1800000, RZ ;  /* 0x018000009f007810 */ /* 0x000fc80007ffe0ff */
[----:B------:R-:W-:-:S04]  /*1fc0*/  LOP3.LUT R0, R0, 0x7f800000, RZ, 0xc0, !PT ;  /* 0x7f80000000007812 */ /* 0x000fc800078ec0ff */
[----:B------:R-:W-:Y:S01]  /*1fd0*/  ISETP.GT.U32.AND P1, PT, R0, 0x1ffffff, PT ;  /* 0x01ffffff0000780c */ /* 0x000fe20003f24070 */
[----:B--2---:R0:W2:Y:S04]  /*1fe0*/  SHFL.DOWN PT, R81, R78, 0x1, 0x1f ;  /* 0x08201f004e517f89 */ /* 0x0040a800000e0000 */
[----:B-1----:R0:W1:Y:S08]  /*1ff0*/  SHFL.DOWN PT, R80, R79, 0x1, 0x1f ;  /* 0x08201f004f507f89 */ /* 0x00207000000e0000 */
[----:B------:R-:W-:Y:S05]  /*2000*/  @P1 BRA `(.L_x_12419) ;  /* 0x0000000000101947 */ /* 0x000fea0003800000 */
[----:B------:R-:W-:Y:S02]  /*2010*/  MOV R0, R159 ;  /* 0x0000009f00007202 */ /* 0x000fe40000000f00 */
[----:B------:R-:W-:-:S07]  /*2020*/  MOV R158, 0x2040 ;  /* 0x00002040009e7802 */ /* 0x000fce0000000f00 */
[----:B012---:R-:W-:Y:S05]  /*2030*/  CALL.REL.NOINC `($__internal_227_$__cuda_sm20_rcp_rn_f32_slowpath) ;  /* 0x0000004c00507944 */ /* 0x007fea0003c00000 */
[----:B------:R-:W-:Y:S05]  /*2040*/  BRA `(.L_x_12420) ;  /* 0x0000000000107947 */ /* 0x000fea0003800000 */
.L_x_12419:
[----:B------:R-:W3:Y:S02]  /*2050*/  MUFU.RCP R162, R159 ;  /* 0x0000009f00a27308 */ /* 0x000ee40000001000 */
[----:B---3--:R-:W-:-:S04]  /*2060*/  FFMA R0, R159, R162, -1 ;  /* 0xbf8000009f007423 */ /* 0x008fc800000000a2 */
[----:B------:R-:W-:-:S04]  /*2070*/  FADD.FTZ R157, -R0, -RZ ;  /* 0x800000ff009d7221 */ /* 0x000fc80000010100 */
[----:B------:R-:W-:-:S07]  /*2080*/  FFMA R162, R162, R157, R162 ;  /* 0x0000009da2a27223 */ /* 0x000fce00000000a2 */
.L_x_12420:
[----:B------:R-:W-:Y:S05]  /*2090*/  BSYNC.RECONVERGENT B0 ;  /* 0x0000000000007941 */ /* 0x000fea0003800200 */
.L_x_12418:
[----:B--2---:R-:W-:Y:S01]  /*20a0*/  FADD R0, -R81, R78 ;  /* 0x0000004e51007221 */ /* 0x004fe20000000100 */
[----:B01----:R-:W-:Y:S01]  /*20b0*/  FADD R79, R80, R79 ;  /* 0x0000004f504f7221 */ /* 0x003fe20000000000 */
[----:B------:R-:W-:Y:S01]  /*20c0*/  FMUL R81, R155, R81 ;  /* 0x000000519b517220 */ /* 0x000fe20000400000 */
[----:B------:R-:W0:Y:S01]  /*20d0*/  LDCU.64 UR12, c[0x0][0x3f8] ;  /* 0x00007f00ff0c77ac */ /* 0x000e220008000a00 */
[----:B------:R-:W-:Y:S02]  /*20e0*/  FMUL R157, R0, R0 ;  /* 0x00000000009d7220 */ /* 0x000fe40000400000 */
[----:B------:R-:W-:Y:S02]  /*20f0*/  FFMA R81, R156, R78, R81 ;  /* 0x0000004e9c517223 */ /* 0x000fe40000000051 */
[----:B------:R-:W-:Y:S01]  /*2100*/  FMUL R0, R157, R156 ;  /* 0x0000009c9d007220 */ /* 0x000fe20000400000 */
[----:B------:R-:W-:-:S03]  /*2110*/  MOV R157, UR7 ;  /* 0x00000007009d7c02 */ /* 0x000fc60008000f00 */
[----:B------:R-:W-:Y:S01]  /*2120*/  FMUL R0, R155, R0 ;  /* 0x000000009b007220 */ /* 0x000fe20000400000 */
[----:B------:R-:W-:-:S03]  /*2130*/  IMAD.U32 R155, RZ, RZ, UR7 ;  /* 0x00000007ff9b7e24 */ /* 0x000fc6000f8e00ff */
[-C--:B------:R-:W-:Y:S01]  /*2140*/  FFMA R0, R0, R162.reuse, R79 ;  /* 0x000000a200007223 */ /* 0x080fe2000000004f */
[----:B------:R-:W-:Y:S01]  /*2150*/  FMUL R162, R81, R162 ;  /* 0x000000a251a27220 */ /* 0x000fe20000400000 */
[----:B------:R-:W1:Y:S01]  /*2160*/  LDC R79, c[0x0][0x3d8] ;  /* 0x0000f600ff4f7b82 */ /* 0x000e620000000800 */
[----:B0-----:R-:W-:-:S03]  /*2170*/  UISETP.NE.U32.AND UP0, UPT, UR12, URZ, UPT ;  /* 0x000000ff0c00728c */ /* 0x001fc6000bf05070 */
[----:B------:R-:W1:Y:S01]  /*2180*/  SHFL.IDX PT, R0, R0, RZ, 0x1f ;  /* 0x00001fff00007589 */ /* 0x000e6200000e0000 */
[----:B------:R-:W-:-:S03]  /*2190*/  UISETP.NE.AND.EX UP0, UPT, UR13, URZ, UPT, UP0 ;  /* 0x000000ff0d00728c */ /* 0x000fc6000bf05300 */
[----:B------:R-:W0:Y:S01]  /*21a0*/  SHFL.IDX PT, R162, R162, RZ, 0x1f ;  /* 0x00001fffa2a27589 */ /* 0x000e2200000e0000 */
[----:B------:R-:W2:Y:S01]  /*21b0*/  @P0 LDC.64 R80, c[0x0][0x398] ;  /* 0x0000e600ff500b82 */ /* 0x000ea20000000a00 */
[----:B-1----:R-:W-:Y:S01]  /*21c0*/  FFMA R79, R0, 8.1380210758652538061e-05, R79 ;  /* 0x38aaaaab004f7823 */ /* 0x002fe2000000004f */
[----:B0-----:R-:W-:Y:S01]  /*21d0*/  R2UR UR11, R162 ;  /* 0x00000000a20b72ca */ /* 0x001fe200000e0000 */
[----:B--2---:R-:W-:-:S03]  /*21e0*/  @P0 IMAD.WIDE R80, R155, 0x4, R80 ;  /* 0x000000049b500825 */ /* 0x004fc600078e0250 */
[----:B------:R-:W-:-:S09]  /*21f0*/  FSETP.GEU.AND P1, PT, |R79|, 1.175494350822287508e-38, PT ;  /* 0x008000004f00780b */ /* 0x000fd20003f2e200 */
[----:B------:R-:W-:-:S04]  /*2200*/  MOV R155, UR11 ;  /* 0x0000000b009b7c02 */ /* 0x000fc80008000f00 */
[----:B------:R-:W-:Y:S01]  /*2210*/  @!P1 FMUL R79, R79, 16777216 ;  /* 0x4b8000004f4f9820 */ /* 0x000fe20000400000 */
[----:B------:R0:W-:Y:S05]  /*2220*/  @P0 STG.E desc[UR8][R80.64], R155 ;  /* 0x0000009b50000986 */ /* 0x0001ea000c101908 */
[----:B------:R-:W1:Y:S02]  /*2230*/  MUFU.RSQ R79, R79 ;  /* 0x0000004f004f7308 */ /* 0x000e640000001400 */
[----:B-1----:R-:W-:Y:S02]  /*2240*/  R2UR UR6, R79 ;  /* 0x000000004f0672ca */ /* 0x002fe400000e0000 */
[----:B------:R-:W1:Y:S11]  /*2250*/  @P0 LDC.64 R78, c[0x0][0x3a0] ;  /* 0x0000e800ff4e0b82 */ /* 0x000e760000000a00 */
[----:B------:R-:W-:-:S05]  /*2260*/  MOV R0, UR6 ;  /* 0x0000000600007c02 */ /* 0x000fca0008000f00 */
[----:B------:R-:W-:-:S05]  /*2270*/  @!P1 FMUL R0, R0, 4096 ;  /* 0x4580000000009820 */ /* 0x000fca0000400000 */
[----:B------:R-:W-:Y:S01]  /*2280*/  @!P1 R2UR UR6, R0 ;  /* 0x00000000000692ca */ /* 0x000fe200000e0000 */
[----:B-1----:R-:W-:-:S12]  /*2290*/  @P0 IMAD.WIDE R78, R157, 0x4, R78 ;  /* 0x000000049d4e0825 */ /* 0x002fd800078e024e */
[----:B------:R-:W-:-:S05]  /*22a0*/  MOV R157, UR6 ;  /* 0x00000006009d7c02 */ /* 0x000fca0008000f00 */
[----:B------:R0:W-:Y:S01]  /*22b0*/  @P0 STG.E desc[UR8][R78.64], R157 ;  /* 0x0000009d4e000986 */ /* 0x0001e2000c101908 */
[----:B------:R-:W-:Y:S05]  /*22c0*/  BRA.U UP0, `(.L_x_12421) ;  /* 0x0000002100487547 */ /* 0x000fea000b800000 */
[----:B------:R-:W1:Y:S01]  /*22d0*/  LDCU.U8 UR5, c[0x0][0x3c0] ;  /* 0x00007800ff0577ac */ /* 0x000e620008000000 */
[----:B0-----:R-:W-:Y:S01]  /*22e0*/  SHF.L.U32 R78, R24, 0x10, RZ ;  /* 0x00000010184e7819 */ /* 0x001fe200000006ff */
[----:B------:R-:W-:Y:S01]  /*22f0*/  FADD R121, R121, -UR11 ;  /* 0x8000000b79797e21 */ /* 0x000fe20008000000 */
[----:B------:R-:W-:Y:S01]  /*2300*/  IMAD.U32 R0, R28, 0x10000, RZ ;  /* 0x000100001c007824 */ /* 0x000fe200078e00ff */
[----:B------:R-:W-:Y:S01]  /*2310*/  PRMT R79, R24, 0x7632, R79 ;  /* 0x00007632184f7816 */ /* 0x000fe2000000004f */
[----:B------:R-:W-:Y:S01]  /*2320*/  FADD R72, R72, -UR11 ;  /* 0x8000000b48487e21 */ /* 0x000fe20008000000 */
[----:B------:R-:W-:Y:S01]  /*2330*/  FMUL R121, R121, UR6 ;  /* 0x0000000679797c20 */ /* 0x000fe20008400000 */
[----:B------:R-:W-:Y:S01]  /*2340*/  PRMT R81, R28, 0x7632, R81 ;  /* 0x000076321c517816 */ /* 0x000fe20000000051 */
        /* <DEDUP_REMOVED lines=8> */
[----:B------:R-:W-:Y:S01]  /*23d0*/  FADD R74, R74, -UR11 ;  /* 0x8000000b4a4a7e21 */ /* 0x000fe20008000000 */
[----:B------:R-:W-:Y:S01]  /*23e0*/  FADD R75, R75, -UR11 ;  /* 0x8000000b4b4b7e21 */ /* 0x000fe20008000000 */
[----:B-1----:R-:W-:Y:S01]  /*23f0*/  ISETP.NE.AND P2, PT, RZ, UR5, PT ;  /* 0x00000005ff007c0c */ /* 0x002fe2000bf45270 */
[----:B------:R-:W-:Y:S01]  /*2400*/  FMUL R122, R122, UR6 ;  /* 0x000000067a7a7c20 */ /* 0x000fe20008400000 */
        /* <DEDUP_REMOVED lines=11> */
[----:B------:R-:W-:Y:S01]  /*24c0*/  @P2 FADD R78, R78, 1 ;  /* 0x3f8000004e4e2421 */ /* 0x000fe20000000000 */
[----:B------:R-:W-:Y:S01]  /*24d0*/  @P2 FADD R79, R79, 1 ;  /* 0x3f8000004f4f2421 */ /* 0x000fe20000000000 */
[----:B------:R-:W-:Y:S01]  /*24e0*/  FMUL R126, R126, UR6 ;  /* 0x000000067e7e7c20 */ /* 0x000fe20008400000 */
[----:B------:R-:W-:Y:S01]  /*24f0*/  FMUL R77, R77, UR6 ;  /* 0x000000064d4d7c20 */ /* 0x000fe20008400000 */
[--C-:B------:R-:W-:Y:S01]  /*2500*/  FFMA R78, R121, R78, R0.reuse ;  /* 0x0000004e794e7223 */ /* 0x100fe20000000000 */
[C---:B------:R-:W-:Y:S01]  /*2510*/  PRMT R0, R25.reuse, 0x7632, R0 ;  /* 0x0000763219007816 */ /* 0x040fe20000000000 */
[----:B------:R-:W-:Y:S01]  /*2520*/  FFMA R72, R72, R79, R81 ;  /* 0x0000004f48487223 */ /* 0x000fe20000000051 */
[----:B------:R-:W-:Y:S01]  /*2530*/  SHF.L.U32 R79, R25, 0x10, RZ ;  /* 0x00000010194f7819 */ /* 0x000fe200000006ff */
[----:B------:R-:W-:Y:S01]  /*2540*/  FADD R128, R128, -UR11 ;  /* 0x8000000b80807e21 */ /* 0x000fe20008000000 */
[----:B------:R-:W-:Y:S01]  /*2550*/  SHF.L.U32 R81, R29, 0x10, RZ ;  /* 0x000000101d517819 */ /* 0x000fe200000006ff */
[----:B------:R-:W-:Y:S01]  /*2560*/  IMAD.U32 R0, R0, 0x10000, RZ ;  /* 0x0001000000007824 */ /* 0x000fe200078e00ff */
[----:B------:R-:W-:Y:S01]  /*2570*/  SHF.L.U32 R121, R118, 0x10, RZ ;  /* 0x0000001076797819 */ /* 0x000fe200000006ff */
[----:B------:R-:W-:Y:S01]  /*2580*/  @P2 FADD R79, R79, 1 ;  /* 0x3f8000004f4f2421 */ /* 0x000fe20000000000 */
[----:B------:R-:W-:Y:S01]  /*2590*/  FMUL R128, R128, UR6 ;  /* 0x0000000680807c20 */ /* 0x000fe20008400000 */
[----:B------:R-:W-:Y:S01]  /*25a0*/  @P2 FADD R0, R0, 1 ;  /* 0x3f80000000002421 */ /* 0x000fe20000000000 */
[----:B------:R-:W-:Y:S01]  /*25b0*/  FADD R127, R127, -UR11 ;  /* 0x8000000b7f7f7e21 */ /* 0x000fe20008000000 */
[----:B------:R-:W-:Y:S01]  /*25c0*/  FFMA R79, R122, R79, R81 ;  /* 0x0000004f7a4f7223 */ /* 0x000fe20000000051 */
[----:B------:R-:W-:Y:S01]  /*25d0*/  @P2 FADD R121, R121, 1 ;  /* 0x3f80000079792421 */ /* 0x000fe20000000000 */
[----:B------:R-:W-:Y:S01]  /*25e0*/  FFMA R73, R73, R0, R80 ;  /* 0x0000000049497223 */ /* 0x000fe20000000050 */
        /* <DEDUP_REMOVED lines=10> */
[----:B------:R-:W-:Y:S01]  /*2690*/  IMAD.U32 R123, R115, 0x10000, RZ ;  /* 0x00010000737b7824 */ /* 0x000fe200078e00ff */
        /* <DEDUP_REMOVED lines=12> */
[----:B------:R-:W-:-:S02]  /*2760*/  IMAD.U32 R122, R32, 0x10000, RZ ;  /* 0x00010000207a7824 */ /* 0x000fc400078e00ff */
[----:B------:R-:W-:Y:S01]  /*2770*/  FFMA R74, R124, R121, R123 ;  /* 0x000000797c4a7223 */ /* 0x000fe2000000007b */
[----:B------:R-:W-:Y:S01]  /*2780*/  SHF.L.U32 R123, R109, 0x10, RZ ;  /* 0x000000106d7b7819 */ /* 0x000fe200000006ff */
[----:B------:R-:W-:Y:S01]  /*2790*/  FMUL R131, R131, UR6 ;  /* 0x0000000683837c20 */ /* 0x000fe20008400000 */
[----:B------:R-:W-:Y:S01]  /*27a0*/  @P2 FADD R75, R75, 1 ;  /* 0x3f8000004b4b2421 */ /* 0x000fe20000000000 */
[----:B------:R-:W-:Y:S01]  /*27b0*/  SHF.L.U32 R124, R36, 0x10, RZ ;  /* 0x00000010247c7819 */ /* 0x000fe200000006ff */
[----:B------:R-:W-:Y:S01]  /*27c0*/  @P2 FADD R122, R122, 1 ;  /* 0x3f8000007a7a2421 */ /* 0x000fe20000000000 */
[----:B------:R-:W-:Y:S01]  /*27d0*/  FMUL R138, R138, UR6 ;  /* 0x000000068a8a7c20 */ /* 0x000fe20008400000 */
[----:B------:R-:W-:Y:S01]  /*27e0*/  FFMA R76, R76, R75, R123 ;  /* 0x0000004b4c4c7223 */ /* 0x000fe2000000007b */
[----:B------:R-:W-:Y:S01]  /*27f0*/  SHF.L.U32 R75, R33, 0x10, RZ ;  /* 0x00000010214b7819 */ /* 0x000fe200000006ff */
[----:B------:R-:W-:Y:S01]  /*2800*/  FFMA R121, R125, R122, R124 ;  /* 0x0000007a7d797223 */ /* 0x000fe2000000007c */
[----:B------:R-:W-:Y:S01]  /*2810*/  IMAD.U32 R123, R37, 0x10000, RZ ;  /* 0x00010000257b7824 */ /* 0x000fe200078e00ff */
[----:B------:R-:W-:Y:S01]  /*2820*/  SHF.L.U32 R124, R112, 0x10, RZ ;  /* 0x00000010707c7819 */ /* 0x000fe200000006ff */
[----:B------:R-:W-:Y:S01]  /*2830*/  FADD R139, R139, -UR11 ;  /* 0x8000000b8b8b7e21 */ /* 0x000fe20008000000 */
        /* <DEDUP_REMOVED lines=13> */
[----:B------:R-:W-:-:S02]  /*2910*/  IMAD.U32 R124, R111, 0x10000, RZ ;  /* 0x000100006f7c7824 */ /* 0x000fc400078e00ff */
[----:B------:R-:W-:Y:S01]  /*2920*/  FADD R141, R141, -UR11 ;  /* 0x8000000b8d8d7e21 */ /* 0x000fe20008000000 */
[----:B------:R-:W-:Y:S01]  /*2930*/  FMUL R82, R82, UR6 ;  /* 0x0000000652527c20 */ /* 0x000fe20008400000 */
        /* <DEDUP_REMOVED lines=15> */
[----:B------:R-:W-:-:S02]  /*2a30*/  IMAD.U32 R130, R106, 0x10000, RZ ;  /* 0x000100006a827824 */ /* 0x000fc400078e00ff */
[----:B------:R-:W-:Y:S01]  /*2a40*/  FMUL R83, R83, UR6 ;  /* 0x0000000653537c20 */ /* 0x000fe20008400000 */
[----:B------:R-:W-:Y:S01]  /*2a50*/  FMUL R142, R142, UR6 ;  /* 0x000000068e8e7c20 */ /* 0x000fe20008400000 */
[----:B------:R-:W-:Y:S01]  /*2a60*/  @P2 FADD R77, R77, 1 ;  /* 0x3f8000004d4d2421 */ /* 0x000fe20000000000 */
[----:B------:R-:W-:Y:S01]  /*2a70*/  FFMA R75, R129, R128, R130 ;  /* 0x00000080814b7223 */ /* 0x000fe20000000082 */
        /* <DEDUP_REMOVED lines=8> */
[----:B------:R-:W-:-:S02]  /*2b00*/  IMAD.U32 R127, R46, 0x10000, RZ ;  /* 0x000100002e7f7824 */ /* 0x000fc400078e00ff */
[----:B------:R-:W-:Y:S01]  /*2b10*/  FFMA R130, R131, R130, R132 ;  /* 0x0000008283827223 */ /* 0x000fe20000000084 */
[----:B------:R-:W-:Y:S02]  /*2b20*/  IMAD.U32 R132, R41, 0x10000, RZ ;  /* 0x0001000029847824 */ /* 0x000fe400078e00ff */
        /* <DEDUP_REMOVED lines=21> */
[----:B------:R-:W-:Y:S01]  /*2c80*/  FFMA R127, R141, R138, R140 ;  /* 0x0000008a8d7f7223 */ /* 0x000fe2000000008c */
[----:B------:R-:W-:Y:S01]  /*2c90*/  IMAD.U32 R138, R102, 0x10000, RZ ;  /* 0x00010000668a7824 */ /* 0x000fe200078e00ff */
[----:B------:R-:W-:Y:S01]  /*2ca0*/  SHF.L.U32 R140, R98, 0x10, RZ ;  /* 0x00000010628c7819 */ /* 0x000fe200000006ff */
[----:B------:R-:W-:-:S02]  /*2cb0*/  IMAD.U32 R141, R21, 0x10000, RZ ;  /* 0x00010000158d7824 */ /* 0x000fc400078e00ff */
[----:B------:R-:W-:Y:S01]  /*2cc0*/  FMUL R144, R144, UR6 ;  /* 0x0000000690907c20 */ /* 0x000fe20008400000 */
[----:B------:R-:W-:Y:S01]  /*2cd0*/  @P2 FADD R138, R138, 1 ;  /* 0x3f8000008a8a2421 */ /* 0x000fe20000000000 */
[----:B------:R-:W-:Y:S01]  /*2ce0*/  FMUL R85, R85, UR6 ;  /* 0x0000000655557c20 */ /* 0x000fe20008400000 */
        /* <DEDUP_REMOVED lines=35> */
[----:B------:R-:W-:Y:S01]  /*2f20*/  SHF.L.U32 R155, R58, 0x10, RZ ;  /* 0x000000103a9b7819 */ /* 0x000fe200000006ff */
[----:B------:R-:W-:Y:S01]  /*2f30*/  FMUL R147, R147, UR6 ;  /* 0x0000000693937c20 */ /* 0x000fe20008400000 */
[----:B------:R-:W-:Y:S01]  /*2f40*/  FFMA R142, R86, R83, R143 ;  /* 0x00000053568e7223 */ /* 0x000fe2000000008f */
[----:B------:R-:W-:Y:S01]  /*2f50*/  IMAD.U32 R86, R55, 0x10000, RZ ;  /* 0x0001000037567824 */ /* 0x000fe200078e00ff */
        /* <DEDUP_REMOVED lines=8> */
[----:B------:R-:W-:Y:S01]  /*2fe0*/  @P2 FADD R155, R155, 1 ;  /* 0x3f8000009b9b2421 */ /* 0x000fe20000000000 */
[----:B------:R-:W-:Y:S01]  /*2ff0*/  @P2 FADD R86, R86, 1 ;  /* 0x3f80000056562421 */ /* 0x000fe20000000000 */
[----:B------:R-:W-:Y:S01]  /*3000*/  FADD R90, R90, -UR11 ;  /* 0x8000000b5a5a7e21 */ /* 0x000fe20008000000 */
[----:B------:R-:W-:Y:S01]  /*3010*/  FADD R149, R149, -UR11 ;  /* 0x8000000b95957e21 */ /* 0x000fe20008000000 */
[----:B------:R-:W0:Y:S01]  /*3020*/  LDCU.U8 UR12, c[0x0][0x404] ;  /* 0x00008080ff0c77ac */ /* 0x000e220008000000 */
[----:B------:R-:W-:Y:S01]  /*3030*/  FFMA R83, R87, R86, R144 ;  /* 0x0000005657537223 */ /* 0x000fe20000000090 */
[----:B------:R-:W-:Y:S01]  /*3040*/  SHF.L.U32 R87, R60, 0x10, RZ ;  /* 0x000000103c577819 */ /* 0x000fe200000006ff */
[----:B------:R-:W-:Y:S01]  /*3050*/  FMUL R90, R90, UR6 ;  /* 0x000000065a5a7c20 */ /* 0x000fe20008400000 */
[----:B------:R-:W-:Y:S01]  /*3060*/  SHF.L.U32 R86, R57, 0x10, RZ ;  /* 0x0000001039567819 */ /* 0x000fe200000006ff */
[----:B------:R-:W-:Y:S01]  /*3070*/  FMUL R149, R149, UR6 ;  /* 0x0000000695957c20 */ /* 0x000fe20008400000 */
[----:B------:R-:W-:Y:S01]  /*3080*/  FADD R91, R91, -UR11 ;  /* 0x8000000b5b5b7e21 */ /* 0x000fe20008000000 */
[----:B------:R-:W-:Y:S01]  /*3090*/  FFMA R143, R146, R143, R87 ;  /* 0x0000008f928f7223 */ /* 0x000fe20000000057 */
[----:B------:R-:W-:-:S02]  /*30a0*/  IMAD.U32 R87, R17, 0x10000, RZ ;  /* 0x0001000011577824 */ /* 0x000fc400078e00ff */
[----:B------:R-:W-:Y:S01]  /*30b0*/  @P2 FADD R86, R86, 1 ;  /* 0x3f80000056562421 */ /* 0x000fe20000000000 */
        /* <DEDUP_REMOVED lines=9> */
[----:B0-----:R-:W-:Y:S01]  /*3150*/  ISETP.NE.AND P1, PT, RZ, UR12, PT ;  /* 0x0000000cff007c0c */ /* 0x001fe2000bf25270 */
[----:B------:R-:W-:Y:S01]  /*3160*/  FMUL R92, R92, UR6 ;  /* 0x000000065c5c7c20 */ /* 0x000fe20008400000 */
[----:B------:R-:W-:Y:S01]  /*3170*/  FADD R93, R93, -UR11 ;  /* 0x8000000b5d5d7e21 */ /* 0x000fe20008000000 */
[----:B------:R-:W-:Y:S01]  /*3180*/  FFMA R145, R147, R86, R88 ;  /* 0x0000005693917223 */ /* 0x000fe20000000058 */
[----:B------:R-:W-:Y:S01]  /*3190*/  SHF.L.U32 R86, R16, 0x10, RZ ;  /* 0x0000001010567819 */ /* 0x000fe200000006ff */
[----:B------:R-:W-:Y:S01]  /*31a0*/  IMAD.U32 R88, R12, 0x10000, RZ ;  /* 0x000100000c587824 */ /* 0x000fe200078e00ff */
[----:B------:R-:W-:Y:S01]  /*31b0*/  SHF.L.U32 R147, R11, 0x10, RZ ;  /* 0x000000100b937819 */ /* 0x000fe200000006ff */
[----:B------:R-:W-:Y:S01]  /*31c0*/  FMUL R93, R93, UR6 ;  /* 0x000000065d5d7c20 */ /* 0x000fe20008400000 */
[----:B------:R-:W-:Y:S01]  /*31d0*/  FADD R152, R152, -UR11 ;  /* 0x8000000b98987e21 */ /* 0x000fe20008000000 */
[----:B------:R-:W-:Y:S01]  /*31e0*/  @P2 FADD R86, R86, 1 ;  /* 0x3f80000056562421 */ /* 0x000fe20000000000 */
[----:B------:R-:W-:Y:S01]  /*31f0*/  FADD R94, R94, -UR11 ;  /* 0x8000000b5e5e7e21 */ /* 0x000fe20008000000 */
[----:B------:R-:W-:Y:S01]  /*3200*/  LOP3.LUT R135, R135, 0xffffff00, RZ, 0xc0, !PT ;  /* 0xffffff0087877812 */ /* 0x000fe200078ec0ff */
[----:B------:R-:W-:Y:S01]  /*3210*/  FMUL R152, R152, UR6 ;  /* 0x0000000698987c20 */ /* 0x000fe20008400000 */
[----:B------:R-:W-:Y:S01]  /*3220*/  FFMA R87, R89, R86, R88 ;  /* 0x0000005659577223 */ /* 0x000fe20000000058 */
[----:B------:R-:W-:Y:S01]  /*3230*/  SHF.L.U32 R89, R62, 0x10, RZ ;  /* 0x000000103e597819 */ /* 0x000fe200000006ff */
[----:B------:R-:W-:Y:S01]  /*3240*/  IMAD.U32 R88, R59, 0x10000, RZ ;  /* 0x000100003b587824 */ /* 0x000fe200078e00ff */
        /* <DEDUP_REMOVED lines=10> */
[----:B------:R-:W-:Y:S01]  /*32f0*/  FFMA R88, R149, R88, R86 ;  /* 0x0000005895587223 */ /* 0x000fe20000000056 */
[----:B------:R-:W-:Y:S01]  /*3300*/  SHF.L.U32 R86, R14, 0x10, RZ ;  /* 0x000000100e567819 */ /* 0x000fe200000006ff */
[----:B------:R-:W-:Y:S01]  /*3310*/  @P2 FADD R148, R148, 1 ;  /* 0x3f80000094942421 */ /* 0x000fe20000000000 */
[----:B------:R-:W-:Y:S01]  /*3320*/  FFMA R146, R90, R89, R147 ;  /* 0x000000595a927223 */ /* 0x000fe20000000093 */
[----:B------:R-:W-:Y:S01]  /*3330*/  SHF.L.U32 R147, R64, 0x10, RZ ;  /* 0x0000001040937819 */ /* 0x000fe200000006ff */
[----:B------:R-:W-:Y:S01]  /*3340*/  IMAD.U32 R89, R68, 0x10000, RZ ;  /* 0x0001000044597824 */ /* 0x000fe200078e00ff */
[----:B------:R-:W-:Y:S01]  /*3350*/  SHF.L.U32 R90, R10, 0x10, RZ ;  /* 0x000000100a5a7819 */ /* 0x000fe200000006ff */
[----:B------:R-:W-:Y:S01]  /*3360*/  @P2 FADD R86, R86, 1 ;  /* 0x3f80000056562421 */ /* 0x000fe20000000000 */
[----:B------:R-:W-:Y:S01]  /*3370*/  @P1 FMUL R141, R141, UR10 ;  /* 0x0000000a8d8d1c20 */ /* 0x000fe20008400000 */
[----:B------:R-:W-:Y:S01]  /*3380*/  @P2 FADD R147, R147, 1 ;  /* 0x3f80000093932421 */ /* 0x000fe20000000000 */
[----:B------:R-:W-:Y:S01]  /*3390*/  FMUL R94, R94, UR6 ;  /* 0x000000065e5e7c20 */ /* 0x000fe20008400000 */
[----:B------:R-:W-:Y:S01]  /*33a0*/  FFMA R86, R91, R86, R90 ;  /* 0x000000565b567223 */ /* 0x000fe2000000005a */
[----:B------:R-:W-:Y:S01]  /*33b0*/  SHF.L.U32 R90, R69, 0x10, RZ ;  /* 0x00000010455a7819 */ /* 0x000fe200000006ff */
[----:B------:R-:W-:Y:S01]  /*33c0*/  FFMA R147, R150, R147, R89 ;  /* 0x0000009396937223 */ /* 0x000fe20000000059 */
[----:B------:R-:W-:Y:S01]  /*33d0*/  SHF.L.U32 R89, R9, 0x10, RZ ;  /* 0x0000001009597819 */ /* 0x000fe200000006ff */
[----:B------:R-:W-:Y:S01]  /*33e0*/  @P1 FMUL R128, R128, UR10 ;  /* 0x0000000a80801c20 */ /* 0x000fe20008400000 */
[----:B------:R-:W-:Y:S01]  /*33f0*/  SHF.L.U32 R91, R5, 0x10, RZ ;  /* 0x00000010055b7819 */ /* 0x000fe200000006ff */
[----:B------:R-:W-:Y:S01]  /*3400*/  FFMA R148, R151, R148, R90 ;  /* 0x0000009497947223 */ /* 0x000fe2000000005a */
[----:B------:R-:W-:-:S02]  /*3410*/  IMAD.U32 R90, R8, 0x10000, RZ ;  /* 0x00010000085a7824 */ /* 0x000fc400078e00ff */
[----:B------:R-:W-:Y:S01]  /*3420*/  @P2 FADD R89, R89, 1 ;  /* 0x3f80000059592421 */ /* 0x000fe20000000000 */
[----:B------:R-:W-:Y:S01]  /*3430*/  SHF.L.U32 R150, R4, 0x10, RZ ;  /* 0x0000001004967819 */ /* 0x000fe200000006ff */
[----:B------:R-:W-:Y:S01]  /*3440*/  @P1 FMUL R130, R130, UR10 ;  /* 0x0000000a82821c20 */ /* 0x000fe20008400000 */
[----:B------:R-:W-:Y:S01]  /*3450*/  @P2 FADD R90, R90, 1 ;  /* 0x3f8000005a5a2421 */ /* 0x000fe20000000000 */
[----:B------:R-:W-:Y:S01]  /*3460*/  FFMA R92, R92, R89, R91 ;  /* 0x000000595c5c7223 */ /* 0x000fe2000000005b */
[----:B------:R-:W-:Y:S01]  /*3470*/  SHF.L.U32 R89, R66, 0x10, RZ ;  /* 0x0000001042597819 */ /* 0x000fe200000006ff */
[----:B------:R-:W-:Y:S01]  /*3480*/  @P1 FMUL R79, R79, UR10 ;  /* 0x0000000a4f4f1c20 */ /* 0x000fe20008400000 */
[----:B------:R-:W-:Y:S01]  /*3490*/  FFMA R90, R93, R90, R150 ;  /* 0x0000005a5d5a7223 */ /* 0x000fe20000000096 */
[----:B------:R-:W-:Y:S01]  /*34a0*/  SHF.L.U32 R91, R70, 0x10, RZ ;  /* 0x00000010465b7819 */ /* 0x000fe200000006ff */
[----:B------:R-:W-:Y:S01]  /*34b0*/  @P1 FMUL R80, R80, UR10 ;  /* 0x0000000a50501c20 */ /* 0x000fe20008400000 */
[----:B------:R-:W-:Y:S01]  /*34c0*/  @P2 FADD R89, R89, 1 ;  /* 0x3f80000059592421 */ /* 0x000fe20000000000 */
[----:B------:R-:W-:Y:S01]  /*34d0*/  SHF.L.U32 R93, R7, 0x10, RZ ;  /* 0x00000010075d7819 */ /* 0x000fe200000006ff */
[----:B------:R-:W-:Y:S01]  /*34e0*/  FADD R153, R153, -UR11 ;  /* 0x8000000b99997e21 */ /* 0x000fe20008000000 */
[----:B------:R-:W-:Y:S01]  /*34f0*/  F2FP.SATFINITE.E4M3.F32.PACK_AB_MERGE_C R149, RZ, R81, RZ ;  /* 0x00000051ff95723e */ /* 0x000fe200048070ff */
[----:B------:R-:W-:Y:S01]  /*3500*/  FFMA R150, R152, R89, R91 ;  /* 0x0000005998967223 */ /* 0x000fe2000000005b */
[----:B------:R-:W-:-:S02]  /*3510*/  IMAD.U32 R89, R3, 0x10000, RZ ;  /* 0x0001000003597824 */ /* 0x000fc400078e00ff */
[----:B------:R-:W-:Y:S01]  /*3520*/  @P2 FADD R93, R93, 1 ;  /* 0x3f8000005d5d2421 */ /* 0x000fe20000000000 */
        /* <DEDUP_REMOVED lines=8> */
[----:B------:R-:W-:Y:S01]  /*35b0*/  SHF.L.U32 R94, R67, 0x10, RZ ;  /* 0x00000010435e7819 */ /* 0x000fe200000006ff */
[----:B------:R-:W-:Y:S01]  /*35c0*/  @P1 FMUL R82, R82, UR10 ;  /* 0x0000000a52521c20 */ /* 0x000fe20008400000 */
[----:B------:R-:W-:Y:S01]  /*35d0*/  F2FP.SATFINITE.E4M3.F32.PACK_AB_MERGE_C R128, RZ, R128, RZ ;  /* 0x00000080ff80723e */ /* 0x000fe200048070ff */
[----:B------:R-:W-:Y:S01]  /*35e0*/  @P1 FMUL R150, R150, UR10 ;  /* 0x0000000a96961c20 */ /* 0x000fe20008400000 */
[----:B------:R-:W-:Y:S01]  /*35f0*/  F2FP.SATFINITE.E4M3.F32.PACK_AB_MERGE_C R130, RZ, R130, RZ ;  /* 0x00000082ff82723e */ /* 0x000fe200048070ff */
[----:B------:R-:W-:Y:S01]  /*3600*/  @P2 FADD R94, R94, 1 ;  /* 0x3f8000005e5e2421 */ /* 0x000fe20000000000 */
[----:B------:R-:W-:Y:S01]  /*3610*/  LOP3.LUT R121, R121, 0xff, RZ, 0xc0, !PT ;  /* 0x000000ff79797812 */ /* 0x000fe200078ec0ff */
[----:B------:R-:W-:Y:S01]  /*3620*/  FMUL R153, R153, UR6 ;  /* 0x0000000699997c20 */ /* 0x000fe20008400000 */
        /* <DEDUP_REMOVED lines=8> */
[----:B------:R-:W-:Y:S01]  /*36b0*/  LOP3.LUT R135, R128, 0xff, RZ, 0xc0, !PT ;  /* 0x000000ff80877812 */ /* 0x000fe200078ec0ff */
[----:B------:R-:W-:Y:S01]  /*36c0*/  @P1 FMUL R73, R73, UR10 ;  /* 0x0000000a49491c20 */ /* 0x000fe20008400000 */
[----:B------:R-:W-:Y:S01]  /*36d0*/  SHF.L.U32 R130, R130, 0x8, RZ ;  /* 0x0000000882827819 */ /* 0x000fe200000006ff */
[----:B------:R-:W0:Y:S01]  /*36e0*/  S2UR UR5, SR_CTAID.X ;  /* 0x00000000000579c3 */ /* 0x000e220000002500 */
[----:B------:R-:W-:Y:S01]  /*36f0*/  SHF.L.U32 R152, R71, 0x10, RZ ;  /* 0x0000001047987819 */ /* 0x000fe200000006ff */
[----:B------:R-:W-:Y:S01]  /*3700*/  @P1 FMUL R78, R78, UR10 ;  /* 0x0000000a4e4e1c20 */ /* 0x000fe20008400000 */
[----:B------:R-:W-:Y:S01]  /*3710*/  F2FP.SATFINITE.E4M3.F32.PACK_AB_MERGE_C R79, RZ, R79, RZ ;  /* 0x0000004fff4f723e */ /* 0x000fe200048070ff */
[----:B------:R-:W-:Y:S01]  /*3720*/  @P1 FMUL R122, R122, UR10 ;  /* 0x0000000a7a7a1c20 */ /* 0x000fe20008400000 */
[----:B------:R-:W-:Y:S01]  /*3730*/  LOP3.LUT R121, R121, 0xffff, R76, 0xf8, !PT ;  /* 0x0000ffff79797812 */ /* 0x000fe200078ef84c */
[----:B------:R-:W-:Y:S01]  /*3740*/  FFMA R91, R153, R94, R152 ;  /* 0x0000005e995b7223 */ /* 0x000fe20000000098 */
[----:B------:R-:W-:Y:S01]  /*3750*/  F2FP.SATFINITE.E4M3.F32.PACK_AB_MERGE_C R80, RZ, R80, RZ ;  /* 0x00000050ff50723e */ /* 0x000fe200048070ff */
[----:B------:R-:W1:Y:S01]  /*3760*/  S2R R94, SR_TID.X ;  /* 0x00000000005e7919 */ /* 0x000e620000002100 */
        /* <DEDUP_REMOVED lines=22> */
[----:B------:R-:W-:Y:S01]  /*38d0*/  PRMT R79, R80, 0x7104, RZ ;  /* 0x00007104504f7816 */ /* 0x000fe200000000ff */
[----:B------:R-:W-:Y:S01]  /*38e0*/  FADD R95, R95, -UR11 ;  /* 0x8000000b5f5f7e21 */ /* 0x000fe20008000000 */
[----:B------:R-:W-:Y:S01]  /*38f0*/  LOP3.LUT R126, R133, 0xffff, R126, 0xf8, !PT ;  /* 0x0000ffff857e7812 */ /* 0x000fe200078ef87e */
[----:B------:R-:W-:Y:S01]  /*3900*/  @P1 FMUL R88, R88, UR10 ;  /* 0x0000000a58581c20 */ /* 0x000fe20008400000 */
[----:B------:R-:W-:Y:S01]  /*3910*/  LOP3.LUT R80, R149, 0xff, RZ, 0xc0, !PT ;  /* 0x000000ff95507812 */ /* 0x000fe200078ec0ff */
[----:B------:R-:W-:Y:S01]  /*3920*/  @P1 FMUL R146, R146, UR10 ;  /* 0x0000000a92921c20 */ /* 0x000fe20008400000 */
[----:B------:R-:W-:Y:S01]  /*3930*/  SHF.L.U32 R133, R72, 0x8, RZ ;  /* 0x0000000848857819 */ /* 0x000fe200000006ff */
[----:B------:R-:W-:Y:S01]  /*3940*/  FMUL R95, R95, UR6 ;  /* 0x000000065f5f7c20 */ /* 0x000fe20008400000 */
[----:B------:R-:W-:Y:S01]  /*3950*/  F2FP.SATFINITE.E4M3.F32.PACK_AB_MERGE_C R125, RZ, R125, RZ ;  /* 0x0000007dff7d723e */ /* 0x000fe200048070ff */
[----:B------:R-:W-:Y:S01]  /*3960*/  @P1 FMUL R144, R144, UR10 ;  /* 0x0000000a90901c20 */ /* 0x000fe20008400000 */
[----:B------:R-:W-:Y:S01]  /*3970*/  PRMT R82, R82, 0x7104, RZ ;  /* 0x0000710452527816 */ /* 0x000fe200000000ff */
[----:B------:R-:W-:Y:S01]  /*3980*/  @P1 FMUL R90, R90, UR10 ;  /* 0x0000000a5a5a1c20 */ /* 0x000fe20008400000 */
[----:B------:R-:W-:Y:S01]  /*3990*/  LOP3.LUT R81, R81, 0xff, RZ, 0xc0, !PT ;  /* 0x000000ff51517812 */ /* 0x000fe200078ec0ff */
[----:B------:R-:W-:Y:S01]  /*39a0*/  @P1 FMUL R143, R143, UR10 ;  /* 0x0000000a8f8f1c20 */ /* 0x000fe20008400000 */
[----:B------:R-:W-:Y:S01]  /*39b0*/  LOP3.LUT R72, R137, 0xffff, R150, 0xf8, !PT ;  /* 0x0000ffff89487812 */ /* 0x000fe200078ef896 */
[----:B0-----:R-:W-:Y:S01]  /*39c0*/  USHF.L.U32 UR6, UR5, 0x7, URZ ;  /* 0x0000000705067899 */ /* 0x001fe200080006ff */
        /* <DEDUP_REMOVED lines=20> */
[----:B------:R-:W-:-:S02]  /*3b10*/  F2FP.SATFINITE.E4M3.F32.PACK_AB_MERGE_C R140, RZ, R140, RZ ;  /* 0x0000008cff8c723e */ /* 0x000fc400048070ff */
[----:B------:R-:W-:Y:S02]  /*3b20*/  PRMT R93, R93, 0x7104, RZ ;  /* 0x000071045d5d7816 */ /* 0x000fe400000000ff */
[----:B------:R-:W-:Y:S02]  /*3b30*/  LOP3.LUT R82, R72, 0xff, RZ, 0xc0, !PT ;  /* 0x000000ff48527812 */ /* 0x000fe400078ec0ff */
[----:B------:R-:W-:Y:S02]  /*3b40*/  F2FP.SATFINITE.E4M3.F32.PACK_AB_MERGE_C R74, RZ, R74, RZ ;  /* 0x0000004aff4a723e */ /* 0x000fe400048070ff */
[----:B------:R-:W-:Y:S02]  /*3b50*/  F2FP.SATFINITE.E4M3.F32.PACK_AB_MERGE_C R131, RZ, R131, RZ ;  /* 0x00000083ff83723e */ /* 0x000fe400048070ff */
[----:B------:R-:W-:Y:S02]  /*3b60*/  F2FP.SATFINITE.E4M3.F32.PACK_AB_MERGE_C R124, RZ, R124, RZ ;  /* 0x0000007cff7c723e */ /* 0x000fe400048070ff */
[----:B------:R-:W-:-:S02]  /*3b70*/  LOP3.LUT R139, R139, 0xff, RZ, 0xc0, !PT ;  /* 0x000000ff8b8b7812 */ /* 0x000fc400078ec0ff */
[----:B------:R-:W-:Y:S02]  /*3b80*/  SHF.L.U32 R76, R76, 0x8, RZ ;  /* 0x000000084c4c7819 */ /* 0x000fe400000006ff */
[----:B------:R-:W-:Y:S02]  /*3b90*/  LOP3.LUT R123, R123, 0xffff, RZ, 0xc0, !PT ;  /* 0x0000ffff7b7b7812 */ /* 0x000fe400078ec0ff */
[----:B------:R-:W-:Y:S02]  /*3ba0*/  F2FP.SATFINITE.E4M3.F32.PACK_AB_MERGE_C R85, RZ, R85, RZ ;  /* 0x00000055ff55723e */ /* 0x000fe400048070ff */
[----:B------:R-:W-:Y:S02]  /*3bb0*/  LOP3.LUT R72, R73, 0xffff, RZ, 0xc0, !PT ;  /* 0x0000ffff49487812 */ /* 0x000fe400078ec0ff */
[----:B------:R-:W-:Y:S02]  /*3bc0*/  LOP3.LUT R134, R78, 0xff, RZ, 0xc0, !PT ;  /* 0x000000ff4e867812 */ /* 0x000fe400078ec0ff */
[----:B------:R-:W-:-:S02]  /*3bd0*/  SHF.L.U32 R122, R122, 0x10, RZ ;  /* 0x000000107a7a7819 */ /* 0x000fc400000006ff */
[----:B------:R-:W-:Y:S01]  /*3be0*/  LOP3.LUT R80, R125, 0xff00, R80, 0xf8, !PT ;  /* 0x0000ff007d507812 */ /* 0x000fe200078ef850 */
[----:B------:R-:W-:Y:S01]  /*3bf0*/  IMAD.U32 R125, R140, 0x10000, RZ ;  /* 0x000100008c7d7824 */ /* 0x000fe200078e00ff */
[----:B------:R-:W-:Y:S01]  /*3c00*/  LOP3.LUT R73, R82, 0xff00, R93, 0xf8, !PT ;  /* 0x0000ff0052497812 */ /* 0x000fe200078ef85d */
[----:B------:R-:W-:Y:S01]  /*3c10*/  IMAD.SHL.U32 R82, R123, 0x1000000, RZ ;  /* 0x010000007b527824 */ /* 0x000fe200078e00ff */
[----:B------:R-:W-:Y:S02]  /*3c20*/  SHF.L.U32 R74, R74, 0x10, RZ ;  /* 0x000000104a4a7819 */ /* 0x000fe400000006ff */
[----:B------:R-:W-:Y:S02]  /*3c30*/  SHF.L.U32 R131, R131, 0x10, RZ ;  /* 0x0000001083837819 */ /* 0x000fe400000006ff */
[----:B------:R-:W-:Y:S02]  /*3c40*/  F2FP.SATFINITE.E4M3.F32.PACK_AB_MERGE_C R129, RZ, R129, RZ ;  /* 0x00000081ff81723e */ /* 0x000fe400048070ff */
[----:B------:R-:W-:-:S02]  /*3c50*/  SHF.L.U32 R93, R124, 0x10, RZ ;  /* 0x000000107c5d7819 */ /* 0x000fc400000006ff */
[----:B------:R-:W-:Y:S02]  /*3c60*/  F2FP.SATFINITE.E4M3.F32.PACK_AB_MERGE_C R127, RZ, R127, RZ ;  /* 0x0000007fff7f723e */ /* 0x000fe400048070ff */
[----:B------:R-:W-:Y:S02]  /*3c70*/  LOP3.LUT R76, R139, 0xffff, R76, 0xf8, !PT ;  /* 0x0000ffff8b4c7812 */ /* 0x000fe400078ef84c */
[----:B------:R-:W-:Y:S02]  /*3c80*/  F2FP.SATFINITE.E4M3.F32.PACK_AB_MERGE_C R142, RZ, R142, RZ ;  /* 0x0000008eff8e723e */ /* 0x000fe400048070ff */
[----:B------:R-:W-:Y:S02]  /*3c90*/  LOP3.LUT R85, R85, 0xffff, RZ, 0xc0, !PT ;  /* 0x0000ffff55557812 */ /* 0x000fe400078ec0ff */
[----:B------:R-:W-:Y:S02]  /*3ca0*/  LOP3.LUT R133, R134, 0xffff, R133, 0xf8, !PT ;  /* 0x0000ffff86857812 */ /* 0x000fe400078ef885 */
[----:B------:R-:W-:-:S02]  /*3cb0*/  LOP3.LUT R121, R121, 0xff0000, R122, 0xf8, !PT ;  /* 0x00ff000079797812 */ /* 0x000fc400078ef87a */
[----:B------:R-:W-:Y:S02]  /*3cc0*/  LOP3.LUT R123, R79, 0xff0000, R74, 0xf8, !PT ;  /* 0x00ff00004f7b7812 */ /* 0x000fe400078ef84a */
[----:B------:R-:W-:Y:S02]  /*3cd0*/  F2FP.SATFINITE.E4M3.F32.PACK_AB_MERGE_C R138, RZ, R138, RZ ;  /* 0x0000008aff8a723e */ /* 0x000fe400048070ff */
[----:B------:R-:W-:Y:S02]  /*3ce0*/  SHF.L.U32 R152, R6, 0x10, RZ ;  /* 0x0000001006987819 */ /* 0x000fe400000006ff */
[----:B------:R-:W-:Y:S01]  /*3cf0*/  LOP3.LUT R122, R84, 0xff0000, R131, 0xf8, !PT ;  /* 0x00ff0000547a7812 */ /* 0x000fe200078ef883 */
[----:B------:R-:W-:Y:S01]  /*3d00*/  IMAD.U32 R79, R138, 0x10000, RZ ;  /* 0x000100008a4f7824 */ /* 0x000fe200078e00ff */
[----:B------:R-:W-:Y:S01]  /*3d10*/  LOP3.LUT R129, R129, 0xffff, RZ, 0xc0, !PT ;  /* 0x0000ffff81817812 */ /* 0x000fe200078ec0ff */
[----:B------:R-:W-:Y:S01]  /*3d20*/  @P2 FADD R152, R152, 1 ;  /* 0x3f80000098982421 */ /* 0x000fe20000000000 */
[----:B------:R-:W-:-:S02]  /*3d30*/  LOP3.LUT R124, R80, 0xff0000, R93, 0xf8, !PT ;  /* 0x00ff0000507c7812 */ /* 0x000fc400078ef85d */
[----:B------:R-:W-:Y:S02]  /*3d40*/  SHF.L.U32 R74, R127, 0x10, RZ ;  /* 0x000000107f4a7819 */ /* 0x000fe400000006ff */
[----:B------:R-:W-:Y:S02]  /*3d50*/  PRMT R142, R142, 0x7104, RZ ;  /* 0x000071048e8e7816 */ /* 0x000fe400000000ff */
[----:B------:R-:W-:Y:S02]  /*3d60*/  LOP3.LUT R131, R132, 0xff, RZ, 0xc0, !PT ;  /* 0x000000ff84837812 */ /* 0x000fe400078ec0ff */
[----:B------:R-:W-:Y:S02]  /*3d70*/  LOP3.LUT R125, R76, 0xff0000, R125, 0xf8, !PT ;  /* 0x00ff00004c7d7812 */ /* 0x000fe400078ef87d */
[----:B------:R-:W-:Y:S02]  /*3d80*/  SHF.L.U32 R80, R85, 0x18, RZ ;  /* 0x0000001855507819 */ /* 0x000fe400000006ff */
[----:B------:R-:W-:-:S02]  /*3d90*/  F2FP.SATFINITE.E4M3.F32.PACK_AB_MERGE_C R91, RZ, R91, RZ ;  /* 0x0000005bff5b723e */ /* 0x000fc400048070ff */
[----:B------:R-:W-:Y:S02]  /*3da0*/  LOP3.LUT R136, R136, 0xffffff00, RZ, 0xc0, !PT ;  /* 0xffffff0088887812 */ /* 0x000fe400078ec0ff */
[----:B------:R-:W-:Y:S02]  /*3db0*/  F2FP.SATFINITE.E4M3.F32.PACK_AB_MERGE_C R155, RZ, R155, RZ ;  /* 0x0000009bff9b723e */ /* 0x000fe400048070ff */
[----:B------:R-:W-:Y:S02]  /*3dc0*/  LOP3.LUT R133, R133, 0xff0000, R130, 0xf8, !PT ;  /* 0x00ff000085857812 */ /* 0x000fe400078ef882 */
[----:B------:R-:W-:Y:S02]  /*3dd0*/  SHF.L.U32 R72, R72, 0x18, RZ ;  /* 0x0000001848487819 */ /* 0x000fe400000006ff */
[----:B------:R-:W-:Y:S02]  /*3de0*/  SHF.L.U32 R156, R2, 0x10, RZ ;  /* 0x00000010029c7819 */ /* 0x000fe400000006ff */
[----:B------:R-:W-:-:S02]  /*3df0*/  SHF.L.U32 R129, R129, 0x18, RZ ;  /* 0x0000001881817819 */ /* 0x000fc400000006ff */
[----:B------:R-:W-:Y:S01]  /*3e00*/  LOP3.LUT R134, R81, 0xff0000, R74, 0xf8, !PT ;  /* 0x00ff000051867812 */ /* 0x000fe200078ef84a */
[----:B------:R-:W-:Y:S01]  /*3e10*/  FFMA R89, R95, R152, R156 ;  /* 0x000000985f597223 */ /* 0x000fe2000000009c */
[----:B------:R-:W-:Y:S01]  /*3e20*/  LOP3.LUT R76, R131, 0xff00, R142, 0xf8, !PT ;  /* 0x0000ff00834c7812 */ /* 0x000fe200078ef88e */
[----:B------:R-:W-:Y:S01]  /*3e30*/  IMAD.U32 R152, RZ, RZ, UR6 ;  /* 0x00000006ff987e24 */ /* 0x000fe2000f8e00ff */
[----:B------:R-:W-:Y:S01]  /*3e40*/  LOP3.LUT R74, R125, 0xff000000, R80, 0xf8, !PT ;  /* 0xff0000007d4a7812 */ /* 0x000fe200078ef850 */
[----:B------:R-:W-:Y:S01]  /*3e50*/  @P1 FMUL R89, R89, UR10 ;  /* 0x0000000a59591c20 */ /* 0x000fe20008400000 */
[----:B------:R-:W-:Y:S02]  /*3e60*/  F2FP.SATFINITE.E4M3.F32.PACK_AB_MERGE_C R88, RZ, R88, RZ ;  /* 0x00000058ff58723e */ /* 0x000fe400048070ff */
[----:B------:R-:W-:Y:S02]  /*3e70*/  SHF.L.U32 R80, R91, 0x10, RZ ;  /* 0x000000105b507819 */ /* 0x000fe400000006ff */
[----:B------:R-:W-:-:S02]  /*3e80*/  LOP3.LUT R78, R136, 0xffff, R155, 0xf8, !PT ;  /* 0x0000ffff884e7812 */ /* 0x000fc400078ef89b */
[----:B------:R-:W-:Y:S02]  /*3e90*/  F2FP.SATFINITE.E4M3.F32.PACK_AB_MERGE_C R146, RZ, R146, RZ ;  /* 0x00000092ff92723e */ /* 0x000fe400048070ff */
[----:B------:R-:W-:Y:S02]  /*3ea0*/  LOP3.LUT R84, R133, 0xff000000, R72, 0xf8, !PT ;  /* 0xff00000085547812 */ /* 0x000fe400078ef848 */
[----:B------:R-:W-:Y:S02]  /*3eb0*/  LOP3.LUT R72, R122, 0xff000000, R129, 0xf8, !PT ;  /* 0xff0000007a487812 */ /* 0x000fe400078ef881 */
[----:B------:R-:W-:Y:S02]  /*3ec0*/  LOP3.LUT R122, R76, 0xff0000, R79, 0xf8, !PT ;  /* 0x00ff00004c7a7812 */ /* 0x000fe400078ef84f */
[----:B------:R-:W-:Y:S02]  /*3ed0*/  SHF.L.U32 R79, R88, 0x10, RZ ;  /* 0x00000010584f7819 */ /* 0x000fe400000006ff */
[----:B------:R-:W-:-:S02]  /*3ee0*/  PRMT R146, R146, 0x7104, RZ ;  /* 0x0000710492927816 */ /* 0x000fc400000000ff */
[----:B------:R-:W-:Y:S02]  /*3ef0*/  LOP3.LUT R135, R78, 0xff, RZ, 0xc0, !PT ;  /* 0x000000ff4e877812 */ /* 0x000fe400078ec0ff */
[----:B------:R-:W-:Y:S02]  /*3f00*/  LOP3.LUT R88, R73, 0xff0000, R80, 0xf8, !PT ;  /* 0x00ff000049587812 */ /* 0x000fe400078ef850 */
[----:B------:R-:W-:Y:S01]  /*3f10*/  F2FP.SATFINITE.E4M3.F32.PACK_AB_MERGE_C R144, RZ, R144, RZ ;  /* 0x00000090ff90723e */ /* 0x000fe200048070ff */
[----:B------:R-:W0:Y:S01]  /*3f20*/  LDC.64 R80, c[0x0][0x3c8] ;  /* 0x0000f200ff507b82 */ /* 0x000e220000000a00 */
[----:B------:R-:W-:Y:S02]  /*3f30*/  F2FP.SATFINITE.E4M3.F32.PACK_AB_MERGE_C R90, RZ, R90, RZ ;  /* 0x0000005aff5a723e */ /* 0x000fe400048070ff */
[----:B------:R-:W-:Y:S01]  /*3f40*/  F2FP.SATFINITE.E4M3.F32.PACK_AB_MERGE_C R143, RZ, R143, RZ ;  /* 0x0000008fff8f723e */ /* 0x000fe200048070ff */
[----:B------:R-:W-:Y:S01]  /*3f50*/  IMAD.SHL.U32 R128, R144, 0x100, RZ ;  /* 0x0000010090807824 */ /* 0x000fe200078e00ff */
[----:B------:R-:W-:-:S02]  /*3f60*/  LOP3.LUT R78, R135, 0xff00, R146, 0xf8, !PT ;  /* 0x0000ff00874e7812 */ /* 0x000fc400078ef892 */
[----:B------:R-:W-:Y:S02]  /*3f70*/  LOP3.LUT R90, R90, 0xffff, RZ, 0xc0, !PT ;  /* 0x0000ffff5a5a7812 */ /* 0x000fe400078ec0ff */
[----:B-1----:R-:W-:Y:S02]  /*3f80*/  LOP3.LUT R95, R94, 0x7f, RZ, 0xc0, !PT ;  /* 0x0000007f5e5f7812 */ /* 0x002fe400078ec0ff */
[----:B------:R-:W-:Y:S02]  /*3f90*/  LOP3.LUT R143, R143, 0xff, RZ, 0xc0, !PT ;  /* 0x000000ff8f8f7812 */ /* 0x000fe400078ec0ff */
[----:B------:R-:W-:Y:S02]  /*3fa0*/  F2FP.SATFINITE.E4M3.F32.PACK_AB_MERGE_C R145, RZ, R145, RZ ;  /* 0x00000091ff91723e */ /* 0x000fe400048070ff */
[----:B------:R-:W-:Y:S02]  /*3fb0*/  F2FP.SATFINITE.E4M3.F32.PACK_AB_MERGE_C R87, RZ, R87, RZ ;  /* 0x00000057ff57723e */ /* 0x000fe400048070ff */
[----:B------:R-:W-:-:S02]  /*3fc0*/  F2FP.SATFINITE.E4M3.F32.PACK_AB_MERGE_C R89, RZ, R89, RZ ;  /* 0x00000059ff59723e */ /* 0x000fc400048070ff */
[----:B------:R-:W-:Y:S02]  /*3fd0*/  F2FP.SATFINITE.E4M3.F32.PACK_AB_MERGE_C R147, RZ, R147, RZ ;  /* 0x00000093ff93723e */ /* 0x000fe400048070ff */
[----:B------:R-:W-:Y:S02]  /*3fe0*/  F2FP.SATFINITE.E4M3.F32.PACK_AB_MERGE_C R92, RZ, R92, RZ ;  /* 0x0000005cff5c723e */ /* 0x000fe400048070ff */
[----:B------:R-:W-:Y:S02]  /*3ff0*/  LOP3.LUT R85, R78, 0xff0000, R79, 0xf8, !PT ;  /* 0x00ff00004e557812 */ /* 0x000fe400078ef84f */
[----:B------:R-:W-:Y:S02]  /*4000*/  F2FP.SATFINITE.E4M3.F32.PACK_AB_MERGE_C R0, RZ, R0, RZ ;  /* 0x00000000ff00723e */ /* 0x000fe400048070ff */
[----:B------:R-:W-:Y:S02]  /*4010*/  SHF.L.U32 R79, R90, 0x18, RZ ;  /* 0x000000185a4f7819 */ /* 0x000fe400000006ff */
[----:B------:R-:W-:-:S02]  /*4020*/  LOP3.LUT R95, R95, 0x80, R152, 0xf8, !PT ;  /* 0x000000805f5f7812 */ /* 0x000fc400078ef898 */
[----:B------:R-:W-:Y:S02]  /*4030*/  F2FP.SATFINITE.E4M3.F32.PACK_AB_MERGE_C R75, RZ, R75, RZ ;  /* 0x0000004bff4b723e */ /* 0x000fe400048070ff */
[----:B------:R-:W-:Y:S02]  /*4040*/  MOV R90, UR7 ;  /* 0x00000007005a7c02 */ /* 0x000fe40008000f00 */
[----:B------:R-:W-:Y:S02]  /*4050*/  F2FP.SATFINITE.E4M3.F32.PACK_AB_MERGE_C R86, RZ, R86, RZ ;  /* 0x00000056ff56723e */ /* 0x000fe400048070ff */
[----:B------:R-:W-:Y:S01]  /*4060*/  LOP3.LUT R128, R143, 0xffff, R128, 0xf8, !PT ;  /* 0x0000ffff8f807812 */ /* 0x000fe200078ef880 */
[----:B------:R-:W-:Y:S01]  /*4070*/  IMAD R93, R90, 0x600, R95 ;  /* 0x000006005a5d7824 */ /* 0x000fe200078e025f */
[----:B------:R-:W-:Y:S02]  /*4080*/  SHF.L.U32 R145, R145, 0x10, RZ ;  /* 0x0000001091917819 */ /* 0x000fe400000006ff */
[----:B------:R-:W-:Y:S01]  /*4090*/  LOP3.LUT R87, R87, 0xffff, RZ, 0xc0, !PT ;  /* 0x0000ffff57577812 */ /* 0x000fe200078ec0ff */
[----:B------:R-:W-:Y:S01]  /*40a0*/  VIADD R73, R93, 0x500 ;  /* 0x000005005d497836 */ /* 0x000fe20000000000 */
[----:B------:R-:W-:-:S02]  /*40b0*/  F2FP.SATFINITE.E4M3.F32.PACK_AB_MERGE_C R77, RZ, R77, RZ ;  /* 0x0000004dff4d723e */ /* 0x000fc400048070ff */
[----:B------:R-:W-:Y:S02]  /*40c0*/  LOP3.LUT R89, R89, 0xffff, RZ, 0xc0, !PT ;  /* 0x0000ffff59597812 */ /* 0x000fe400078ec0ff */
[----:B------:R-:W-:Y:S02]  /*40d0*/  LOP3.LUT R147, R147, 0xff, RZ, 0xc0, !PT ;  /* 0x000000ff93937812 */ /* 0x000fe400078ec0ff */
[----:B------:R-:W-:Y:S02]  /*40e0*/  SHF.L.U32 R92, R92, 0x8, RZ ;  /* 0x000000085c5c7819 */ /* 0x000fe400000006ff */
[----:B------:R-:W-:Y:S02]  /*40f0*/  F2FP.SATFINITE.E4M3.F32.PACK_AB_MERGE_C R148, RZ, R148, RZ ;  /* 0x00000094ff94723e */ /* 0x000fe400048070ff */
[----:B------:R-:W-:Y:S02]  /*4100*/  LOP3.LUT R0, R0, 0xffff, RZ, 0xc0, !PT ;  /* 0x0000ffff00007812 */ /* 0x000fe400078ec0ff */
[----:B------:R-:W-:-:S02]  /*4110*/  F2FP.SATFINITE.E4M3.F32.PACK_AB_MERGE_C R83, RZ, R83, RZ ;  /* 0x00000053ff53723e */ /* 0x000fc400048070ff */
[----:B------:R-:W-:Y:S01]  /*4120*/  LOP3.LUT R75, R75, 0xffff, RZ, 0xc0, !PT ;  /* 0x0000ffff4b4b7812 */ /* 0x000fe200078ec0ff */
[----:B------:R-:W-:Y:S01]  /*4130*/  IMAD.SHL.U32 R0, R0, 0x1000000, RZ ;  /* 0x0100000000007824 */ /* 0x000fe200078e00ff */
[----:B------:R-:W-:Y:S02]  /*4140*/  LOP3.LUT R86, R86, 0xffff, RZ, 0xc0, !PT ;  /* 0x0000ffff56567812 */ /* 0x000fe400078ec0ff */
[----:B------:R-:W-:Y:S02]  /*4150*/  LOP3.LUT R128, R128, 0xff0000, R145, 0xf8, !PT ;  /* 0x00ff000080807812 */ /* 0x000fe400078ef891 */
[----:B------:R-:W-:Y:S01]  /*4160*/  SHF.L.U32 R87, R87, 0x18, RZ ;  /* 0x0000001857577819 */ /* 0x000fe200000006ff */
[----:B------:R-:W-:Y:S01]  /*4170*/  IMAD.SHL.U32 R86, R86, 0x1000000, RZ ;  /* 0x0100000056567824 */ /* 0x000fe200078e00ff */
[----:B------:R-:W-:Y:S02]  /*4180*/  LOP3.LUT R77, R77, 0xffff, RZ, 0xc0, !PT ;  /* 0x0000ffff4d4d7812 */ /* 0x000fe400078ec0ff */
[----:B------:R-:W-:-:S02]  /*4190*/  SHF.L.U32 R89, R89, 0x18, RZ ;  /* 0x0000001859597819 */ /* 0x000fc400000006ff */
[----:B------:R-:W-:Y:S02]  /*41a0*/  LOP3.LUT R92, R147, 0xffff, R92, 0xf8, !PT ;  /* 0x0000ffff935c7812 */ /* 0x000fe400078ef85c */
[----:B------:R-:W-:Y:S02]  /*41b0*/  SHF.L.U32 R131, R148, 0x10, RZ ;  /* 0x0000001094837819 */ /* 0x000fe400000006ff */
[----:B------:R-:W-:Y:S02]  /*41c0*/  LOP3.LUT R83, R83, 0xffff, RZ, 0xc0, !PT ;  /* 0x0000ffff53537812 */ /* 0x000fe400078ec0ff */
[----:B------:R-:W-:Y:S02]  /*41d0*/  SHF.L.U32 R75, R75, 0x18, RZ ;  /* 0x000000184b4b7819 */ /* 0x000fe400000006ff */
[----:B------:R-:W-:Y:S02]  /*41e0*/  LOP3.LUT R76, R128, 0xff000000, R87, 0xf8, !PT ;  /* 0xff000000804c7812 */ /* 0x000fe400078ef857 */
[----:B------:R-:W-:-:S02]  /*41f0*/  SHF.L.U32 R77, R77, 0x18, RZ ;  /* 0x000000184d4d7819 */ /* 0x000fc400000006ff */
[----:B------:R-:W-:Y:S02]  /*4200*/  LOP3.LUT R137, R88, R89, RZ, 0xfc, !PT ;  /* 0x0000005958897212 */ /* 0x000fe400078efcff */
[----:B------:R-:W-:Y:S02]  /*4210*/  LOP3.LUT R92, R92, 0xff0000, R131, 0xf8, !PT ;  /* 0x00ff00005c5c7812 */ /* 0x000fe400078ef883 */
[----:B------:R-:W-:Y:S02]  /*4220*/  SHF.L.U32 R83, R83, 0x18, RZ ;  /* 0x0000001853537819 */ /* 0x000fe400000006ff */
[C---:B------:R-:W-:Y:S02]  /*4230*/  IADD3 R91, PT, PT, R93.reuse, 0x200, RZ ;  /* 0x000002005d5b7810 */ /* 0x040fe40007ffe0ff */
[C---:B------:R-:W-:Y:S02]  /*4240*/  IADD3 R89, PT, PT, R93.reuse, 0x300, RZ ;  /* 0x000003005d597810 */ /* 0x040fe40007ffe0ff */
[----:B------:R-:W-:Y:S01]  /*4250*/  IADD3 R87, PT, PT, R93, 0x400, RZ ;  /* 0x000004005d577810 */ /* 0x000fe20007ffe0ff */
[----:B0-----:R-:W-:Y:S01]  /*4260*/  IMAD.WIDE.U32 R90, R91, 0x8, R80 ;  /* 0x000000085b5a7825 */ /* 0x001fe200078e0050 */
[----:B------:R-:W-:-:S02]  /*4270*/  LOP3.LUT R0, R123, R0, RZ, 0xfc, !PT ;  /* 0x000000007b007212 */ /* 0x000fc400078efcff */
[----:B------:R-:W-:Y:S01]  /*4280*/  LOP3.LUT R133, R124, R75, RZ, 0xfc, !PT ;  /* 0x0000004b7c857212 */ /* 0x000fe200078efcff */
[----:B------:R-:W-:Y:S01]  /*4290*/  IMAD.WIDE.U32 R88, R89, 0x8, R80 ;  /* 0x0000000859587825 */ /* 0x000fe200078e0050 */
[----:B------:R-:W-:Y:S02]  /*42a0*/  LOP3.LUT R134, R134, R77, RZ, 0xfc, !PT ;  /* 0x0000004d86867212 */ /* 0x000fe400078efcff */
[----:B------:R-:W-:Y:S01]  /*42b0*/  LOP3.LUT R78, R92, 0xff000000, R79, 0xf8, !PT ;  /* 0xff0000005c4e7812 */ /* 0x000fe200078ef84f */
[--C-:B------:R-:W-:Y:S01]  /*42c0*/  IMAD.WIDE.U32 R92, R93, 0x8, R80.reuse ;  /* 0x000000085d5c7825 */ /* 0x100fe200078e0050 */
[----:B------:R-:W-:Y:S02]  /*42d0*/  LOP3.LUT R135, R122, R83, RZ, 0xfc, !PT ;  /* 0x000000537a877212 */ /* 0x000fe400078efcff */
[----:B------:R-:W-:Y:S01]  /*42e0*/  LOP3.LUT R136, R85, R86, RZ, 0xfc, !PT ;  /* 0x0000005655887212 */ /* 0x000fe200078efcff */
[----:B------:R-:W-:Y:S01]  /*42f0*/  IMAD.WIDE.U32 R86, R87, 0x8, R80 ;  /* 0x0000000857567825 */ /* 0x000fe200078e0050 */
[----:B------:R-:W-:-:S02]  /*4300*/  LOP3.LUT R82, R121, 0xff000000, R82, 0xf8, !PT ;  /* 0xff00000079527812 */ /* 0x000fc400078ef852 */
[----:B------:R-:W-:Y:S01]  /*4310*/  MOV R85, R0 ;  /* 0x0000000000557202 */ /* 0x000fe20000000f00 */
[----:B------:R-:W-:Y:S01]  /*4320*/  IMAD.WIDE.U32 R80, R73, 0x8, R80 ;  /* 0x0000000849507825 */ /* 0x000fe200078e0050 */
[----:B------:R-:W-:Y:S02]  /*4330*/  MOV R83, R133 ;  /* 0x0000008500537202 */ /* 0x000fe40000000f00 */
[----:B------:R-:W-:Y:S01]  /*4340*/  MOV R73, R134 ;  /* 0x0000008600497202 */ /* 0x000fe20000000f00 */
[----:B------:R-:W-:Y:S01]  /*4350*/  IMAD.MOV.U32 R77, RZ, RZ, R136 ;  /* 0x000000ffff4d7224 */ /* 0x000fe200078e0088 */
        /* <DEDUP_REMOVED lines=9> */
.L_x_12421:
[----:B------:R-:W1:Y:S01]  /*43f0*/  LDCU.U8 UR5, c[0x0][0x3c0] ;  /* 0x00007800ff0577ac */ /* 0x000e620008000000 */
[----:B0-----:R-:W-:Y:S01]  /*4400*/  SHF.L.U32 R79, R24, 0x10, RZ ;  /* 0x00000010184f7819 */ /* 0x001fe200000006ff */
[----:B------:R-:W-:Y:S01]  /*4410*/  FADD R121, R121, -UR11 ;  /* 0x8000000b79797e21 */ /* 0x000fe20008000000 */
[----:B------:R-:W-:Y:S01]  /*4420*/  SHF.L.U32 R81, R28, 0x10, RZ ;  /* 0x000000101c517819 */ /* 0x000fe200000006ff */
[----:B------:R-:W-:Y:S01]  /*4430*/  FADD R72, R72, -UR11 ;  /* 0x8000000b48487e21 */ /* 0x000fe20008000000 */
[----:B------:R-:W-:Y:S01]  /*4440*/  PRMT R80, R25, 0x7632, R80 ;  /* 0x0000763219507816 */ /* 0x000fe20000000050 */
[----:B------:R-:W-:Y:S01]  /*4450*/  FMUL R0, R121, UR6 ;  /* 0x0000000679007c20 */ /* 0x000fe20008400000 */
[----:B------:R-:W-:Y:S01]  /*4460*/  FADD R122, R122, -UR11 ;  /* 0x8000000b7a7a7e21 */ /* 0x000fe20008000000 */
[----:B------:R-:W-:Y:S01]  /*4470*/  FMUL R72, R72, UR6 ;  /* 0x0000000648487c20 */ /* 0x000fe20008400000 */
[----:B------:R-:W-:Y:S01]  /*4480*/  SHF.L.U32 R80, R80, 0x10, RZ ;  /* 0x0000001050507819 */ /* 0x000fe200000006ff */
[----:B------:R-:W-:Y:S01]  /*4490*/  FADD R73, R73, -UR11 ;  /* 0x8000000b49497e21 */ /* 0x000fe20008000000 */
[----:B------:R-:W-:Y:S01]  /*44a0*/  FMUL R78, R122, UR6 ;  /* 0x000000067a4e7c20 */ /* 0x000fe20008400000 */
[----:B------:R-:W-:Y:S01]  /*44b0*/  SHF.L.U32 R122, R116, 0x10, RZ ;  /* 0x00000010747a7819 */ /* 0x000fe200000006ff */
[----:B------:R-:W-:Y:S01]  /*44c0*/  FADD R123, R123, -UR11 ;  /* 0x8000000b7b7b7e21 */ /* 0x000fe20008000000 */
[----:B------:R-:W-:Y:S01]  /*44d0*/  FMUL R73, R73, UR6 ;  /* 0x0000000649497c20 */ /* 0x000fe20008400000 */
[----:B------:R-:W-:Y:S01]  /*44e0*/  FADD R74, R74, -UR11 ;  /* 0x8000000b4a4a7e21 */ /* 0x000fe20008000000 */
[----:B------:R-:W-:Y:S01]  /*44f0*/  FADD R124, R124, -UR11 ;  /* 0x8000000b7c7c7e21 */ /* 0x000fe20008000000 */
[----:B------:R-:W-:Y:S01]  /*4500*/  FADD R75, R75, -UR11 ;  /* 0x8000000b4b4b7e21 */ /* 0x000fe20008000000 */
[----:B-1----:R-:W-:Y:S01]  /*4510*/  ISETP.NE.AND P1, PT, RZ, UR5, PT ;  /* 0x00000005ff007c0c */ /* 0x002fe2000bf25270 */
        /* <DEDUP_REMOVED lines=17> */
[----:B------:R-:W-:Y:S01]  /*4630*/  PRMT R79, R24, 0x7632, R79 ;  /* 0x00007632184f7816 */ /* 0x000fe2000000004f */
[----:B------:R-:W-:Y:S01]  /*4640*/  FFMA R73, R73, R80, R122 ;  /* 0x0000005049497223 */ /* 0x000fe2000000007a */
[----:B------:R-:W-:Y:S01]  /*4650*/  PRMT R81, R28, 0x7632, R81 ;  /* 0x000076321c517816 */ /* 0x000fe20000000051 */
[----:B------:R-:W-:Y:S01]  /*4660*/  FMUL R80, R123, UR6 ;  /* 0x000000067b507c20 */ /* 0x000fe20008400000 */
[----:B------:R-:W-:Y:S01]  /*4670*/  SHF.L.U32 R79, R79, 0x10, RZ ;  /* 0x000000104f4f7819 */ /* 0x000fe200000006ff */
[----:B------:R-:W-:-:S02]  /*4680*/  IMAD.U32 R122, R31, 0x10000, RZ ;  /* 0x000100001f7a7824 */ /* 0x000fc400078e00ff */
[----:B------:R-:W-:Y:S01]  /*4690*/  FMUL R123, R126, UR6 ;  /* 0x000000067e7b7c20 */ /* 0x000fe20008400000 */
[----:B------:R-:W-:Y:S01]  /*46a0*/  IMAD.U32 R81, R81, 0x10000, RZ ;  /* 0x0001000051517824 */ /* 0x000fe200078e00ff */
[----:B------:R-:W-:Y:S01]  /*46b0*/  SHF.L.U32 R126, R111, 0x10, RZ ;  /* 0x000000106f7e7819 */ /* 0x000fe200000006ff */
[----:B------:R-:W-:Y:S01]  /*46c0*/  @P1 FADD R79, R79, 1 ;  /* 0x3f8000004f4f1421 */ /* 0x000fe20000000000 */
[----:B------:R-:W-:Y:S01]  /*46d0*/  FMUL R129, R129, UR6 ;  /* 0x0000000681817c20 */ /* 0x000fe20008400000 */
[----:B------:R-:W-:Y:S01]  /*46e0*/  FADD R132, R132, -UR11 ;  /* 0x8000000b84847e21 */ /* 0x000fe20008000000 */
        /* <DEDUP_REMOVED lines=12> */
[----:B------:R-:W-:Y:S01]  /*47b0*/  IMAD.U32 R79, R26, 0x10000, RZ ;  /* 0x000100001a4f7824 */ /* 0x000fe200078e00ff */
        /* <DEDUP_REMOVED lines=64> */
[----:B------:R-:W-:Y:S01]  /*4bc0*/  SHF.L.U32 R156, R67, 0x10, RZ ;  /* 0x00000010439c7819 */ /* 0x000fe200000006ff */
[----:B------:R-:W-:Y:S01]  /*4bd0*/  FMUL R93, R93, UR6 ;  /* 0x000000065d5d7c20 */ /* 0x000fe20008400000 */
[----:B------:R-:W-:Y:S01]  /*4be0*/  FFMA R123, R123, R76, R124 ;  /* 0x0000004c7b7b7223 */ /* 0x000fe2000000007c */
[----:B------:R-:W-:Y:S01]  /*4bf0*/  SHF.L.U32 R76, R112, 0x10, RZ ;  /* 0x00000010704c7819 */ /* 0x000fe200000006ff */
[----:B------:R-:W-:-:S02]  /*4c00*/  IMAD.U32 R124, R108, 0x10000, RZ ;  /* 0x000100006c7c7824 */ /* 0x000fc400078e00ff */
[----:B------:R-:W-:Y:S01]  /*4c10*/  FADD R153, R153, -UR11 ;  /* 0x8000000b99997e21 */ /* 0x000fe20008000000 */
[----:B------:R-:W0:Y:S01]  /*4c20*/  LDCU.U8 UR5, c[0x0][0x404] ;  /* 0x00008080ff0577ac */ /* 0x000e220008000000 */
[----:B------:R-:W-:Y:S01]  /*4c30*/  @P1 FADD R156, R156, 1 ;  /* 0x3f8000009c9c1421 */ /* 0x000fe20000000000 */
[----:B------:R-:W-:Y:S01]  /*4c40*/  @P1 FADD R76, R76, 1 ;  /* 0x3f8000004c4c1421 */ /* 0x000fe20000000000 */
[----:B------:R-:W-:Y:S01]  /*4c50*/  FMUL R153, R153, UR6 ;  /* 0x0000000699997c20 */ /* 0x000fe20008400000 */
        /* <DEDUP_REMOVED lines=8> */
[----:B------:R-:W-:Y:S01]  /*4ce0*/  @P1 FADD R77, R77, 1 ;  /* 0x3f8000004d4d1421 */ /* 0x000fe20000000000 */
[----:B------:R-:W-:-:S02]  /*4cf0*/  FMNMX3 R119, R119, |R0|, |R72|, !PT ;  /* 0x4000000077777276 */ /* 0x000fc40007800448 */
[----:B------:R-:W-:Y:S01]  /*4d00*/  LOP3.LUT R154, R154, 0xffffff00, RZ, 0xc0, !PT ;  /* 0xffffff009a9a7812 */ /* 0x000fe200078ec0ff */
[----:B------:R-:W-:Y:S01]  /*4d10*/  FFMA R124, R124, R77, R121 ;  /* 0x0000004d7c7c7223 */ /* 0x000fe20000000079 */
[----:B------:R-:W-:Y:S02]  /*4d20*/  IMAD.U32 R77, R35, 0x10000, RZ ;  /* 0x00010000234d7824 */ /* 0x000fe400078e00ff */
[----:B------:R-:W-:Y:S01]  /*4d30*/  FFMA R121, R127, R126, R128 ;  /* 0x0000007e7f797223 */ /* 0x000fe20000000080 */
[----:B------:R-:W-:Y:S01]  /*4d40*/  FMUL R126, R130, UR6 ;  /* 0x00000006827e7c20 */ /* 0x000fe20008400000 */
[----:B------:R-:W-:Y:S01]  /*4d50*/  SHF.L.U32 R128, R110, 0x10, RZ ;  /* 0x000000106e807819 */ /* 0x000fe200000006ff */
[----:B------:R-:W-:Y:S01]  /*4d60*/  @P1 FADD R77, R77, 1 ;  /* 0x3f8000004d4d1421 */ /* 0x000fe20000000000 */
[----:B------:R-:W-:Y:S01]  /*4d70*/  SHF.L.U32 R130, R106, 0x10, RZ ;  /* 0x000000106a827819 */ /* 0x000fe200000006ff */
[----:B------:R-:W-:Y:S01]  /*4d80*/  IMAD.U32 R127, R44, 0x10000, RZ ;  /* 0x000100002c7f7824 */ /* 0x000fe200078e00ff */
[----:B------:R-:W-:Y:S01]  /*4d90*/  LOP3.LUT R135, R135, 0xffffff00, RZ, 0xc0, !PT ;  /* 0xffffff0087877812 */ /* 0x000fe200078ec0ff */
[----:B------:R-:W-:Y:S01]  /*4da0*/  FFMA R126, R126, R77, R125 ;  /* 0x0000004d7e7e7223 */ /* 0x000fe2000000007d */
[----:B------:R-:W-:Y:S01]  /*4db0*/  @P1 FADD R128, R128, 1 ;  /* 0x3f80000080801421 */ /* 0x000fe20000000000 */
[----:B------:R-:W-:-:S02]  /*4dc0*/  SHF.L.U32 R125, R40, 0x10, RZ ;  /* 0x00000010287d7819 */ /* 0x000fc400000006ff */
[----:B------:R-:W-:Y:S01]  /*4dd0*/  LOP3.LUT R134, R134, 0xffffff00, RZ, 0xc0, !PT ;  /* 0xffffff0086867812 */ /* 0x000fe200078ec0ff */
[----:B------:R-:W-:Y:S01]  /*4de0*/  FFMA R77, R129, R128, R130 ;  /* 0x00000080814d7223 */ /* 0x000fe20000000082 */
[----:B------:R-:W-:Y:S01]  /*4df0*/  FMUL R128, R132, UR6 ;  /* 0x0000000684807c20 */ /* 0x000fe20008400000 */
[----:B------:R-:W-:Y:S01]  /*4e00*/  @P1 FADD R125, R125, 1 ;  /* 0x3f8000007d7d1421 */ /* 0x000fe20000000000 */
[----:B------:R-:W-:Y:S02]  /*4e10*/  SHF.L.U32 R130, R105, 0x10, RZ ;  /* 0x0000001069827819 */ /* 0x000fe400000006ff */
[----:B------:R-:W-:Y:S01]  /*4e20*/  SHF.L.U32 R132, R101, 0x10, RZ ;  /* 0x0000001065847819 */ /* 0x000fe200000006ff */
[----:B------:R-:W-:Y:S01]  /*4e30*/  FFMA R128, R128, R125, R127 ;  /* 0x0000007d80807223 */ /* 0x000fe2000000007f */
[----:B------:R-:W-:Y:S01]  /*4e40*/  SHF.L.U32 R127, R41, 0x10, RZ ;  /* 0x00000010297f7819 */ /* 0x000fe200000006ff */
[----:B------:R-:W-:Y:S01]  /*4e50*/  @P1 FADD R130, R130, 1 ;  /* 0x3f80000082821421 */ /* 0x000fe20000000000 */
[----:B------:R-:W-:-:S02]  /*4e60*/  SHF.L.U32 R129, R45, 0x10, RZ ;  /* 0x000000102d817819 */ /* 0x000fc400000006ff */
[----:B------:R-:W-:Y:S01]  /*4e70*/  LOP3.LUT R137, R137, 0xffffff00, RZ, 0xc0, !PT ;  /* 0xffffff0089897812 */ /* 0x000fe200078ec0ff */
[----:B------:R-:W-:Y:S01]  /*4e80*/  FFMA R125, R131, R130, R132 ;  /* 0x00000082837d7223 */ /* 0x000fe20000000084 */
[----:B------:R-:W-:Y:S01]  /*4e90*/  FMUL R130, R139, UR6 ;  /* 0x000000068b827c20 */ /* 0x000fe20008400000 */
[----:B------:R-:W-:Y:S01]  /*4ea0*/  @P1 FADD R127, R127, 1 ;  /* 0x3f8000007f7f1421 */ /* 0x000fe20000000000 */
[----:B------:R-:W-:Y:S01]  /*4eb0*/  SHF.L.U32 R131, R103, 0x10, RZ ;  /* 0x0000001067837819 */ /* 0x000fe200000006ff */
[----:B------:R-:W-:Y:S01]  /*4ec0*/  IMAD.U32 R139, R99, 0x10000, RZ ;  /* 0x00010000638b7824 */ /* 0x000fe200078e00ff */
[----:B------:R-:W-:Y:S01]  /*4ed0*/  SHF.L.U32 R132, R42, 0x10, RZ ;  /* 0x000000102a847819 */ /* 0x000fe200000006ff */
[----:B------:R-:W-:Y:S01]  /*4ee0*/  FFMA R130, R130, R127, R129 ;  /* 0x0000007f82827223 */ /* 0x000fe20000000081 */
[----:B------:R-:W-:Y:S01]  /*4ef0*/  IMAD.U32 R127, R104, 0x10000, RZ ;  /* 0x00010000687f7824 */ /* 0x000fe200078e00ff */
[----:B------:R-:W-:Y:S01]  /*4f00*/  SHF.L.U32 R129, R100, 0x10, RZ ;  /* 0x0000001064817819 */ /* 0x000fe200000006ff */
[----:B------:R-:W-:Y:S01]  /*4f10*/  @P1 FADD R131, R131, 1 ;  /* 0x3f80000083831421 */ /* 0x000fe20000000000 */
[----:B------:R-:W-:Y:S01]  /*4f20*/  @P1 FADD R132, R132, 1 ;  /* 0x3f80000084841421 */ /* 0x000fe20000000000 */
[----:B------:R-:W-:-:S02]  /*4f30*/  @P1 FADD R127, R127, 1 ;  /* 0x3f8000007f7f1421 */ /* 0x000fc40000000000 */
        /* <DEDUP_REMOVED lines=11> */
[----:B------:R-:W-:-:S03]  /*4ff0*/  IMAD.U32 R141, R53, 0x10000, RZ ;  /* 0x00010000358d7824 */ /* 0x000fc600078e00ff */
[----:B------:R-:W-:Y:S01]  /*5000*/  FFMA R132, R132, R131, R139 ;  /* 0x0000008384847223 */ /* 0x000fe2000000008b */
[----:B------:R-:W-:Y:S01]  /*5010*/  @P1 FADD R138, R138, 1 ;  /* 0x3f8000008a8a1421 */ /* 0x000fe20000000000 */
[----:B------:R-:W-:Y:S01]  /*5020*/  IMAD.U32 R131, R48, 0x10000, RZ ;  /* 0x0001000030837824 */ /* 0x000fe200078e00ff */
[----:B------:R-:W-:Y:S02]  /*5030*/  SHF.L.U32 R139, R52, 0x10, RZ ;  /* 0x00000010348b7819 */ /* 0x000fe400000006ff */
        /* <DEDUP_REMOVED lines=17> */
[----:B------:R-:W-:Y:S01]  /*5150*/  FMUL R143, R146, UR6 ;  /* 0x00000006928f7c20 */ /* 0x000fe20008400000 */
[----:B------:R-:W-:Y:S01]  /*5160*/  FMUL R146, R147, UR6 ;  /* 0x0000000693927c20 */ /* 0x000fe20008400000 */
[----:B------:R-:W-:Y:S01]  /*5170*/  @P1 FADD R139, R139, 1 ;  /* 0x3f8000008b8b1421 */ /* 0x000fe20000000000 */
[----:B------:R-:W-:-:S03]  /*5180*/  SHF.L.U32 R147, R11, 0x10, RZ ;  /* 0x000000100b937819 */ /* 0x000fc600000006ff */
[----:B------:R-:W-:Y:S01]  /*5190*/  FFMA R84, R84, R139, R141 ;  /* 0x0000008b54547223 */ /* 0x000fe2000000008d */
[----:B------:R-:W-:Y:S02]  /*51a0*/  SHF.L.U32 R139, R50, 0x10, RZ ;  /* 0x00000010328b7819 */ /* 0x000fe400000006ff */
[----:B------:R-:W-:-:S03]  /*51b0*/  SHF.L.U32 R141, R54, 0x10, RZ ;  /* 0x00000010368d7819 */ /* 0x000fc600000006ff */
        /* <DEDUP_REMOVED lines=23> */
[----:B------:R-:W-:Y:S02]  /*5330*/  SHF.L.U32 R88, R16, 0x10, RZ ;  /* 0x0000001010587819 */ /* 0x000fe400000006ff */
[----:B------:R-:W-:Y:S01]  /*5340*/  SHF.L.U32 R145, R61, 0x10, RZ ;  /* 0x000000103d917819 */ /* 0x000fe200000006ff */
[----:B------:R-:W-:-:S02]  /*5350*/  @P1 FADD R87, R87, 1 ;  /* 0x3f80000057571421 */ /* 0x000fc40000000000 */
[----:B------:R-:W-:Y:S02]  /*5360*/  @P1 FADD R88, R88, 1 ;  /* 0x3f80000058581421 */ /* 0x000fe40000000000 */
[----:B------:R-:W-:Y:S01]  /*5370*/  FFMA R146, R146, R87, R145 ;  /* 0x0000005792927223 */ /* 0x000fe20000000091 */
[----:B------:R-:W-:Y:S01]  /*5380*/  FMUL R145, R148, UR6 ;  /* 0x0000000694917c20 */ /* 0x000fe20008400000 */
[----:B------:R-:W-:Y:S01]  /*5390*/  FFMA R87, R89, R88, R144 ;  /* 0x0000005859577223 */ /* 0x000fe20000000090 */
[----:B------:R-:W-:Y:S01]  /*53a0*/  SHF.L.U32 R88, R58, 0x10, RZ ;  /* 0x000000103a587819 */ /* 0x000fe200000006ff */
[----:B------:R-:W-:Y:S01]  /*53b0*/  IMAD.U32 R144, R62, 0x10000, RZ ;  /* 0x000100003e907824 */ /* 0x000fe200078e00ff */
[----:B------:R-:W-:Y:S01]  /*53c0*/  SHF.L.U32 R89, R15, 0x10, RZ ;  /* 0x000000100f597819 */ /* 0x000fe200000006ff */
[----:B------:R-:W-:Y:S01]  /*53d0*/  FMUL R148, R149, UR6 ;  /* 0x0000000695947c20 */ /* 0x000fe20008400000 */
[----:B------:R-:W-:Y:S01]  /*53e0*/  SHF.L.U32 R149, R7, 0x10, RZ ;  /* 0x0000001007957819 */ /* 0x000fe200000006ff */
[----:B------:R-:W-:-:S02]  /*53f0*/  @P1 FADD R88, R88, 1 ;  /* 0x3f80000058581421 */ /* 0x000fc40000000000 */
[----:B------:R-:W-:Y:S02]  /*5400*/  @P1 FADD R89, R89, 1 ;  /* 0x3f80000059591421 */ /* 0x000fe40000000000 */
        /* <DEDUP_REMOVED lines=8> */
[----:B------:R-:W-:-:S04]  /*5490*/  @P1 FADD R89, R89, 1 ;  /* 0x3f80000059591421 */ /* 0x000fc80000000000 */
[----:B------:R-:W-:Y:S01]  /*54a0*/  FFMA R148, R148, R89, R147 ;  /* 0x0000005994947223 */ /* 0x000fe20000000093 */
[----:B------:R-:W-:Y:S01]  /*54b0*/  FFMA R89, R91, R88, R90 ;  /* 0x000000585b597223 */ /* 0x000fe2000000005a */
[----:B------:R-:W-:Y:S02]  /*54c0*/  SHF.L.U32 R91, R64, 0x10, RZ ;  /* 0x00000010405b7819 */ /* 0x000fe400000006ff */
[----:B------:R-:W-:Y:S02]  /*54d0*/  SHF.L.U32 R147, R68, 0x10, RZ ;  /* 0x0000001044937819 */ /* 0x000fe400000006ff */
[----:B------:R-:W-:Y:S01]  /*54e0*/  SHF.L.U32 R88, R65, 0x10, RZ ;  /* 0x0000001041587819 */ /* 0x000fe200000006ff */
[----:B------:R-:W-:Y:S01]  /*54f0*/  @P1 FADD R91, R91, 1 ;  /* 0x3f8000005b5b1421 */ /* 0x000fe20000000000 */
[----:B------:R-:W-:-:S03]  /*5500*/  SHF.L.U32 R90, R69, 0x10, RZ ;  /* 0x00000010455a7819 */ /* 0x000fc600000006ff */
[----:B------:R-:W-:Y:S01]  /*5510*/  FFMA R150, R150, R91, R147 ;  /* 0x0000005b96967223 */ /* 0x000fe20000000093 */
[----:B------:R-:W-:Y:S01]  /*5520*/  SHF.L.U32 R91, R9, 0x10, RZ ;  /* 0x00000010095b7819 */ /* 0x000fe200000006ff */
[----:B------:R-:W-:Y:S02]  /*5530*/  IMAD.U32 R147, R5, 0x10000, RZ ;  /* 0x0001000005937824 */ /* 0x000fe400078e00ff */
[----:B------:R-:W-:Y:S02]  /*5540*/  @P1 FADD R88, R88, 1 ;  /* 0x3f80000058581421 */ /* 0x000fe40000000000 */
        /* <DEDUP_REMOVED lines=9> */
[----:B------:R-:W-:Y:S01]  /*55e0*/  FFMA R92, R93, R92, R88 ;  /* 0x0000005c5d5c7223 */ /* 0x000fe20000000058 */
[----:B------:R-:W-:Y:S02]  /*55f0*/  IMAD.U32 R88, R66, 0x10000, RZ ;  /* 0x0001000042587824 */ /* 0x000fe400078e00ff */
[----:B------:R-:W-:Y:S01]  /*5600*/  FMUL R93, R152, UR6 ;  /* 0x00000006985d7c20 */ /* 0x000fe20008400000 */
[----:B------:R-:W-:Y:S01]  /*5610*/  FFMA R152, R94, R149, R151 ;  /* 0x000000955e987223 */ /* 0x000fe20000000097 */
[----:B------:R-:W-:-:S04]  /*5620*/  @P1 FADD R88, R88, 1 ;  /* 0x3f80000058581421 */ /* 0x000fc80000000000 */
[----:B------:R-:W-:Y:S01]  /*5630*/  FFMA R93, R93, R88, R90 ;  /* 0x000000585d5d7223 */ /* 0x000fe2000000005a */
[----:B------:R-:W-:Y:S01]  /*5640*/  IMAD.U32 R88, R71, 0x10000, RZ ;  /* 0x0001000047587824 */ /* 0x000fe200078e00ff */
[----:B------:R-:W-:-:S03]  /*5650*/  SHF.L.U32 R90, R2, 0x10, RZ ;  /* 0x00000010025a7819 */ /* 0x000fc600000006ff */
[----:B------:R-:W-:Y:S01]  /*5660*/  FFMA R156, R153, R156, R88 ;  /* 0x0000009c999c7223 */ /* 0x000fe20000000058 */
[----:B------:R-:W-:-:S05]  /*5670*/  SHF.L.U32 R88, R6, 0x10, RZ ;  /* 0x0000001006587819 */ /* 0x000fca00000006ff */
[----:B------:R-:W-:Y:S01]  /*5680*/  @P1 FADD R88, R88, 1 ;  /* 0x3f80000058581421 */ /* 0x000fe20000000000 */
[----:B0-----:R-:W-:Y:S01]  /*5690*/  ISETP.NE.AND P1, PT, RZ, UR5, PT ;  /* 0x00000005ff007c0c */ /* 0x001fe2000bf25270 */
[----:B------:R-:W0:Y:S02]  /*56a0*/  S2UR UR5, SR_CTAID.X ;  /* 0x00000000000579c3 */ /* 0x000e240000002500 */
[----:B------:R-:W-:Y:S01]  /*56b0*/  FFMA R149, R95, R88, R90 ;  /* 0x000000585f957223 */ /* 0x000fe2000000005a */
[----:B------:R-:W-:Y:S01]  /*56c0*/  FMUL R95, R80, UR10 ;  /* 0x0000000a505f7c20 */ /* 0x000fe20008400000 */
[----:B------:R-:W-:Y:S01]  /*56d0*/  FMNMX3 R90, R119, |R78|, |R73|, !PT ;  /* 0x4000004e775a7276 */ /* 0x000fe20007800449 */
[----:B------:R-:W-:Y:S01]  /*56e0*/  FMUL R119, R124, UR10 ;  /* 0x0000000a7c777c20 */ /* 0x000fe20008400000 */
[----:B------:R-:W-:Y:S02]  /*56f0*/  LOP3.LUT R88, R133, 0xffffff00, RZ, 0xc0, !PT ;  /* 0xffffff0085587812 */ /* 0x000fe400078ec0ff */
[----:B------:R-:W-:-:S02]  /*5700*/  FSEL R95, R80, R95, !P1 ;  /* 0x0000005f505f7208 */ /* 0x000fc40004800000 */
[----:B------:R-:W-:Y:S01]  /*5710*/  FMNMX3 R90, R90, |R80|, |R79|, !PT ;  /* 0x400000505a5a7276 */ /* 0x000fe2000780044f */
[----:B------:R-:W-:Y:S01]  /*5720*/  FMUL R80, R129, UR10 ;  /* 0x0000000a81507c20 */ /* 0x000fe20008400000 */
[----:B------:R-:W-:Y:S01]  /*5730*/  F2FP.SATFINITE.E4M3.F32.PACK_AB_MERGE_C R95, RZ, R95, RZ ;  /* 0x0000005fff5f723e */ /* 0x000fe200048070ff */
[----:B------:R-:W-:Y:S01]  /*5740*/  @P1 FMUL R72, R72, UR10 ;  /* 0x0000000a48481c20 */ /* 0x000fe20008400000 */
[----:B------:R-:W-:Y:S01]  /*5750*/  FSEL R119, R124, R119, !P1 ;  /* 0x000000777c777208 */ /* 0x000fe20004800000 */
[----:B------:R-:W-:Y:S01]  /*5760*/  @P1 FMUL R73, R73, UR10 ;  /* 0x0000000a49491c20 */ /* 0x000fe20008400000 */
[----:B------:R-:W-:Y:S01]  /*5770*/  LOP3.LUT R133, R154, 0xffff, R95, 0xf8, !PT ;  /* 0x0000ffff9a857812 */ /* 0x000fe200078ef85f */
[----:B------:R-:W-:Y:S01]  /*5780*/  FMUL R95, R140, UR10 ;  /* 0x0000000a8c5f7c20 */ /* 0x000fe20008400000 */
[----:B------:R-:W-:Y:S01]  /*5790*/  FSEL R80, R129, R80, !P1 ;  /* 0x0000005081507208 */ /* 0x000fe20004800000 */
[----:B------:R-:W-:Y:S01]  /*57a0*/  @P1 FMUL R79, R79, UR10 ;  /* 0x0000000a4f4f1c20 */ /* 0x000fe20008400000 */
[----:B------:R-:W-:-:S02]  /*57b0*/  F2FP.SATFINITE.E4M3.F32.PACK_AB_MERGE_C R119, RZ, R119, RZ ;  /* 0x00000077ff77723e */ /* 0x000fc400048070ff */
[----:B------:R-:W-:Y:S02]  /*57c0*/  FSEL R94, R140, R95, !P1 ;  /* 0x0000005f8c5e7208 */ /* 0x000fe40004800000 */
[----:B------:R-:W-:Y:S01]  /*57d0*/  F2FP.SATFINITE.E4M3.F32.PACK_AB_MERGE_C R95, RZ, R80, RZ ;  /* 0x00000050ff5f723e */ /* 0x000fe200048070ff */
[----:B0-----:R-:W-:Y:S01]  /*57e0*/  USHF.L.U32 UR6, UR5, 0x7, URZ ;  /* 0x0000000705067899 */ /* 0x001fe200080006ff */
[----:B------:R-:W-:Y:S02]  /*57f0*/  F2FP.SATFINITE.E4M3.F32.PACK_AB_MERGE_C R80, RZ, R94, RZ ;  /* 0x0000005eff50723e */ /* 0x000fe400048070ff */
[----:B------:R-:W0:Y:S01]  /*5800*/  S2R R94, SR_TID.X ;  /* 0x00000000005e7919 */ /* 0x000e220000002100 */
[----:B------:R-:W-:Y:S02]  /*5810*/  LOP3.LUT R88, R88, 0xffff, R119, 0xf8, !PT ;  /* 0x0000ffff58587812 */ /* 0x000fe400078ef877 */
[----:B------:R-:W-:Y:S01]  /*5820*/  LOP3.LUT R135, R135, 0xffff, R80, 0xf8, !PT ;  /* 0x0000ffff87877812 */ /* 0x000fe200078ef850 */
[----:B------:R-:W-:Y:S01]  /*5830*/  FMUL R80, R145, UR10 ;  /* 0x0000000a91507c20 */ /* 0x000fe20008400000 */
[----:B------:R-:W-:Y:S01]  /*5840*/  LOP3.LUT R119, R136, 0xffffff00, RZ, 0xc0, !PT ;  /* 0xffffff0088777812 */ /* 0x000fe200078ec0ff */
[----:B------:R-:W-:Y:S01]  /*5850*/  FMUL R136, R93, UR10 ;  /* 0x0000000a5d887c20 */ /* 0x000fe20008400000 */
[----:B------:R-:W-:Y:S01]  /*5860*/  LOP3.LUT R134, R134, 0xffff, R95, 0xf8, !PT ;  /* 0x0000ffff86867812 */ /* 0x000fe200078ef85f */
[----:B------:R-:W-:Y:S01]  /*5870*/  FMUL R95, R0, UR10 ;  /* 0x0000000a005f7c20 */ /* 0x000fe20008400000 */
[----:B------:R-:W-:-:S02]  /*5880*/  FSEL R80, R145, R80, !P1 ;  /* 0x0000005091507208 */ /* 0x000fc40004800000 */
[----:B------:R-:W-:Y:S02]  /*5890*/  FSEL R136, R93, R136, !P1 ;  /* 0x000000885d887208 */ /* 0x000fe40004800000 */
[----:B------:R-:W-:Y:S02]  /*58a0*/  F2FP.SATFINITE.E4M3.F32.PACK_AB_MERGE_C R80, RZ, R80, RZ ;  /* 0x00000050ff50723e */ /* 0x000fe400048070ff */
[----:B------:R-:W-:Y:S02]  /*58b0*/  F2FP.SATFINITE.E4M3.F32.PACK_AB_MERGE_C R136, RZ, R136, RZ ;  /* 0x00000088ff88723e */ /* 0x000fe400048070ff */
[----:B------:R-:W-:Y:S02]  /*58c0*/  FSEL R95, R0, R95, !P1 ;  /* 0x0000005f005f7208 */ /* 0x000fe40004800000 */
[----:B------:R-:W-:Y:S02]  /*58d0*/  LOP3.LUT R119, R119, 0xffff, R80, 0xf8, !PT ;  /* 0x0000ffff77777812 */ /* 0x000fe400078ef850 */
[----:B------:R-:W-:Y:S01]  /*58e0*/  LOP3.LUT R80, R137, 0xffff, R136, 0xf8, !PT ;  /* 0x0000ffff89507812 */ /* 0x000fe200078ef888 */
[----:B------:R-:W-:Y:S01]  /*58f0*/  FMUL R137, R78, UR10 ;  /* 0x0000000a4e897c20 */ /* 0x000fe20008400000 */
[----:B------:R-:W-:-:S02]  /*5900*/  F2FP.SATFINITE.E4M3.F32.PACK_AB_MERGE_C R72, RZ, R72, RZ ;  /* 0x00000048ff48723e */ /* 0x000fc400048070ff */
[----:B------:R-:W-:Y:S02]  /*5910*/  F2FP.SATFINITE.E4M3.F32.PACK_AB_MERGE_C R95, RZ, R95, RZ ;  /* 0x0000005fff5f723e */ /* 0x000fe400048070ff */
[----:B------:R-:W-:Y:S02]  /*5920*/  SHF.L.U32 R72, R72, 0x8, RZ ;  /* 0x0000000848487819 */ /* 0x000fe400000006ff */
[----:B------:R-:W-:Y:S02]  /*5930*/  LOP3.LUT R95, R95, 0xff, RZ, 0xc0, !PT ;  /* 0x000000ff5f5f7812 */ /* 0x000fe400078ec0ff */
[----:B------:R-:W-:Y:S02]  /*5940*/  FSEL R137, R78, R137, !P1 ;  /* 0x000000894e897208 */ /* 0x000fe40004800000 */
[----:B------:R-:W-:Y:S02]  /*5950*/  LOP3.LUT R72, R95, 0xffff, R72, 0xf8, !PT ;  /* 0x0000ffff5f487812 */ /* 0x000fe400078ef848 */
[----:B0-----:R-:W-:-:S02]  /*5960*/  LOP3.LUT R95, R94, 0x7f, RZ, 0xc0, !PT ;  /* 0x0000007f5e5f7812 */ /* 0x001fc400078ec0ff */
[----:B------:R-:W-:Y:S02]  /*5970*/  MOV R0, UR6 ;  /* 0x0000000600007c02 */ /* 0x000fe40008000f00 */
[----:B------:R-:W-:Y:S02]  /*5980*/  F2FP.SATFINITE.E4M3.F32.PACK_AB_MERGE_C R137, RZ, R137, RZ ;  /* 0x00000089ff89723e */ /* 0x000fe400048070ff */
[----:B------:R-:W-:Y:S01]  /*5990*/  LOP3.LUT R95, R95, 0x80, R0, 0xf8, !PT ;  /* 0x000000805f5f7812 */ /* 0x000fe200078ef800 */
[----:B------:R-:W-:Y:S01]  /*59a0*/  FMUL R0, R81, UR10 ;  /* 0x0000000a51007c20 */ /* 0x000fe20008400000 */
[----:B------:R-:W-:Y:S01]  /*59b0*/  FMNMX3 R90, R90, |R81|, |R74|, !PT ;  /* 0x400000515a5a7276 */ /* 0x000fe2000780044a */
[----:B------:R-:W-:Y:S01]  /*59c0*/  IMAD.U32 R137, R137, 0x10000, RZ ;  /* 0x0001000089897824 */ /* 0x000fe200078e00ff */
[----:B------:R-:W-:Y:S01]  /*59d0*/  F2FP.SATFINITE.E4M3.F32.PACK_AB_MERGE_C R73, RZ, R73, RZ ;  /* 0x00000049ff49723e */ /* 0x000fe200048070ff */
[----:B------:R-:W-:Y:S01]  /*59e0*/  @P1 FMUL R74, R74, UR10 ;  /* 0x0000000a4a4a1c20 */ /* 0x000fe20008400000 */
[----:B------:R-:W-:-:S02]  /*59f0*/  FSEL R81, R81, R0, !P1 ;  /* 0x0000000051517208 */ /* 0x000fc40004800000 */
[----:B------:R-:W-:Y:S01]  /*5a00*/  LOP3.LUT R0, R72, 0xff0000, R137, 0xf8, !PT ;  /* 0x00ff000048007812 */ /* 0x000fe200078ef889 */
[----:B------:R-:W-:Y:S01]  /*5a10*/  FMUL R72, R123, UR10 ;  /* 0x0000000a7b487c20 */ /* 0x000fe20008400000 */
[----:B------:R-:W-:Y:S01]  /*5a20*/  FMUL R137, R122, UR10 ;  /* 0x0000000a7a897c20 */ /* 0x000fe20008400000 */
[----:B------:R-:W-:Y:S01]  /*5a30*/  FMNMX3 R90, R90, |R122|, |R75|, !PT ;  /* 0x4000007a5a5a7276 */ /* 0x000fe2000780044b */
[----:B------:R-:W-:Y:S01]  /*5a40*/  @P1 FMUL R75, R75, UR10 ;  /* 0x0000000a4b4b1c20 */ /* 0x000fe20008400000 */
[----:B------:R-:W-:Y:S02]  /*5a50*/  LOP3.LUT R73, R73, 0xffff, RZ, 0xc0, !PT ;  /* 0x0000ffff49497812 */ /* 0x000fe400078ec0ff */
[----:B------:R-:W-:Y:S02]  /*5a60*/  F2FP.SATFINITE.E4M3.F32.PACK_AB_MERGE_C R79, RZ, R79, RZ ;  /* 0x0000004fff4f723e */ /* 0x000fe400048070ff */
[----:B------:R-:W-:Y:S02]  /*5a70*/  F2FP.SATFINITE.E4M3.F32.PACK_AB_MERGE_C R74, RZ, R74, RZ ;  /* 0x0000004aff4a723e */ /* 0x000fe400048070ff */
[----:B------:R-:W-:-:S02]  /*5a80*/  FSEL R72, R123, R72, !P1 ;  /* 0x000000487b487208 */ /* 0x000fc40004800000 */
[----:B------:R-:W-:Y:S02]  /*5a90*/  SHF.L.U32 R73, R73, 0x18, RZ ;  /* 0x0000001849497819 */ /* 0x000fe400000006ff */
[----:B------:R-:W-:Y:S01]  /*5aa0*/  FMNMX3 R123, R90, |R123|, |R76|, !PT ;  /* 0x4000007b5a7b7276 */ /* 0x000fe2000780044c */
[----:B------:R-:W-:Y:S01]  /*5ab0*/  @P1 FMUL R76, R76, UR10 ;  /* 0x0000000a4c4c1c20 */ /* 0x000fe20008400000 */
[----:B------:R-:W-:Y:S02]  /*5ac0*/  FSEL R122, R122, R137, !P1 ;  /* 0x000000897a7a7208 */ /* 0x000fe40004800000 */
[----:B------:R-:W-:Y:S02]  /*5ad0*/  LOP3.LUT R78, R133, 0xff, RZ, 0xc0, !PT ;  /* 0x000000ff854e7812 */ /* 0x000fe400078ec0ff */
[----:B------:R-:W-:Y:S02]  /*5ae0*/  PRMT R79, R79, 0x7104, RZ ;  /* 0x000071044f4f7816 */ /* 0x000fe400000000ff */
[----:B------:R-:W-:-:S02]  /*5af0*/  F2FP.SATFINITE.E4M3.F32.PACK_AB_MERGE_C R81, RZ, R81, RZ ;  /* 0x00000051ff51723e */ /* 0x000fc400048070ff */
[----:B------:R-:W-:Y:S02]  /*5b00*/  LOP3.LUT R74, R74, 0xffff, RZ, 0xc0, !PT ;  /* 0x0000ffff4a4a7812 */ /* 0x000fe400078ec0ff */
[----:B------:R-:W-:Y:S01]  /*5b10*/  LOP3.LUT R90, R0, 0xff000000, R73, 0xf8, !PT ;  /* 0xff000000005a7812 */ /* 0x000fe200078ef849 */
[----:B------:R-:W-:Y:S01]  /*5b20*/  FMUL R73, R126, UR10 ;  /* 0x0000000a7e497c20 */ /* 0x000fe20008400000 */
[----:B------:R-:W-:Y:S01]  /*5b30*/  FMNMX3 R123, R123, |R124|, |R121|, !PT ;  /* 0x4000007c7b7b7276 */ /* 0x000fe20007800479 */
[----:B------:R-:W-:Y:S01]  /*5b40*/  @P1 FMUL R121, R121, UR10 ;  /* 0x0000000a79791c20 */ /* 0x000fe20008400000 */
[----:B------:R-:W-:Y:S02]  /*5b50*/  LOP3.LUT R78, R78, 0xff00, R79, 0xf8, !PT ;  /* 0x0000ff004e4e7812 */ /* 0x000fe400078ef84f */
[----:B------:R-:W-:Y:S02]  /*5b60*/  SHF.L.U32 R81, R81, 0x10, RZ ;  /* 0x0000001051517819 */ /* 0x000fe400000006ff */
[----:B------:R-:W-:-:S02]  /*5b70*/  F2FP.SATFINITE.E4M3.F32.PACK_AB_MERGE_C R122, RZ, R122, RZ ;  /* 0x0000007aff7a723e */ /* 0x000fc400048070ff */
[----:B------:R-:W-:Y:S02]  /*5b80*/  F2FP.SATFINITE.E4M3.F32.PACK_AB_MERGE_C R75, RZ, R75, RZ ;  /* 0x0000004bff4b723e */ /* 0x000fe400048070ff */
[----:B------:R-:W-:Y:S02]  /*5b90*/  SHF.L.U32 R79, R74, 0x18, RZ ;  /* 0x000000184a4f7819 */ /* 0x000fe400000006ff */
[----:B------:R-:W-:Y:S02]  /*5ba0*/  F2FP.SATFINITE.E4M3.F32.PACK_AB_MERGE_C R74, RZ, R72, RZ ;  /* 0x00000048ff4a723e */ /* 0x000fe400048070ff */
[----:B------:R-:W-:Y:S01]  /*5bb0*/  FMNMX3 R123, R123, |R126|, |R77|, !PT ;  /* 0x4000007e7b7b7276 */ /* 0x000fe2000780044d */
[----:B------:R-:W-:Y:S01]  /*5bc0*/  @P1 FMUL R77, R77, UR10 ;  /* 0x0000000a4d4d1c20 */ /* 0x000fe20008400000 */
[----:B------:R-:W-:Y:S01]  /*5bd0*/  LOP3.LUT R78, R78, 0xff0000, R81, 0xf8, !PT ;  /* 0x00ff00004e4e7812 */ /* 0x000fe200078ef851 */
[----:B------:R-:W-:Y:S01]  /*5be0*/  IMAD.U32 R74, R74, 0x10000, RZ ;  /* 0x000100004a4a7824 */ /* 0x000fe200078e00ff */
[----:B------:R-:W-:Y:S01]  /*5bf0*/  LOP3.LUT R122, R122, 0xff, RZ, 0xc0, !PT ;  /* 0x000000ff7a7a7812 */ /* 0x000fe200078ec0ff */
[----:B------:R-:W-:Y:S01]  /*5c00*/  FMUL R81, R130, UR10 ;  /* 0x0000000a82517c20 */ /* 0x000fe20008400000 */
[----:B------:R-:W-:-:S02]  /*5c10*/  SHF.L.U32 R75, R75, 0x8, RZ ;  /* 0x000000084b4b7819 */ /* 0x000fc400000006ff */
[----:B------:R-:W-:Y:S02]  /*5c20*/  F2FP.SATFINITE.E4M3.F32.PACK_AB_MERGE_C R76, RZ, R76, RZ ;  /* 0x0000004cff4c723e */ /* 0x000fe400048070ff */
[----:B------:R-:W-:Y:S02]  /*5c30*/  FSEL R73, R126, R73, !P1 ;  /* 0x000000497e497208 */ /* 0x000fe40004800000 */
[----:B------:R-:W-:Y:S02]  /*5c40*/  F2FP.SATFINITE.E4M3.F32.PACK_AB_MERGE_C R121, RZ, R121, RZ ;  /* 0x00000079ff79723e */ /* 0x000fe400048070ff */
[----:B------:R-:W-:Y:S01]  /*5c50*/  LOP3.LUT R0, R78, R79, RZ, 0xfc, !PT ;  /* 0x0000004f4e007212 */ /* 0x000fe200078efcff */
[----:B------:R-:W-:Y:S01]  /*5c60*/  FMUL R79, R128, UR10 ;  /* 0x0000000a804f7c20 */ /* 0x000fe20008400000 */
[----:B------:R-:W-:Y:S02]  /*5c70*/  LOP3.LUT R75, R122, 0xffff, R75, 0xf8, !PT ;  /* 0x0000ffff7a4b7812 */ /* 0x000fe400078ef84b */
[----:B------:R-:W-:-:S02]  /*5c80*/  LOP3.LUT R76, R76, 0xffff, RZ, 0xc0, !PT ;  /* 0x0000ffff4c4c7812 */ /* 0x000fc400078ec0ff */
[----:B------:R-:W-:Y:S02]  /*5c90*/  LOP3.LUT R78, R88, 0xff, RZ, 0xc0, !PT ;  /* 0x000000ff584e7812 */ /* 0x000fe400078ec0ff */
[----:B------:R-:W-:Y:S02]  /*5ca0*/  PRMT R121, R121, 0x7104, RZ ;  /* 0x0000710479797816 */ /* 0x000fe400000000ff */
[----:B------:R-:W-:Y:S02]  /*5cb0*/  F2FP.SATFINITE.E4M3.F32.PACK_AB_MERGE_C R73, RZ, R73, RZ ;  /* 0x00000049ff49723e */ /* 0x000fe400048070ff */
[----:B------:R-:W-:Y:S02]  /*5cc0*/  F2FP.SATFINITE.E4M3.F32.PACK_AB_MERGE_C R77, RZ, R77, RZ ;  /* 0x0000004dff4d723e */ /* 0x000fe400048070ff */
[----:B------:R-:W-:Y:S01]  /*5cd0*/  FMNMX3 R123, R123, |R128|, |R125|, !PT ;  /* 0x400000807b7b7276 */ /* 0x000fe2000780047d */
[----:B------:R-:W-:Y:S01]  /*5ce0*/  @P1 FMUL R125, R125, UR10 ;  /* 0x0000000a7d7d1c20 */ /* 0x000fe20008400000 */
[----:B------:R-:W-:-:S02]  /*5cf0*/  LOP3.LUT R75, R75, 0xff0000, R74, 0xf8, !PT ;  /* 0x00ff00004b4b7812 */ /* 0x000fc400078ef84a */
[----:B------:R-:W-:Y:S02]  /*5d00*/  SHF.L.U32 R76, R76, 0x18, RZ ;  /* 0x000000184c4c7819 */ /* 0x000fe400000006ff */
[----:B------:R-:W-:Y:S02]  /*5d10*/  LOP3.LUT R78, R78, 0xff00, R121, 0xf8, !PT ;  /* 0x0000ff004e4e7812 */ /* 0x000fe400078ef879 */
[----:B------:R-:W-:Y:S02]  /*5d20*/  SHF.L.U32 R73, R73, 0x10, RZ ;  /* 0x0000001049497819 */ /* 0x000fe400000006ff */
[----:B------:R-:W-:Y:S02]  /*5d30*/  LOP3.LUT R77, R77, 0xffff, RZ, 0xc0, !PT ;  /* 0x0000ffff4d4d7812 */ /* 0x000fe400078ec0ff */
[----:B------:R-:W-:Y:S01]  /*5d40*/  FMNMX3 R123, R123, |R130|, |R127|, !PT ;  /* 0x400000827b7b7276 */ /* 0x000fe2000780047f */
[----:B------:R-:W-:Y:S01]  /*5d50*/  @P1 FMUL R127, R127, UR10 ;  /* 0x0000000a7f7f1c20 */ /* 0x000fe20008400000 */
[----:B------:R-:W-:Y:S01]  /*5d60*/  LOP3.LUT R88, R75, 0xff000000, R76, 0xf8, !PT ;  /* 0xff0000004b587812 */ /* 0x000fe200078ef84c */
[----:B------:R-:W-:Y:S01]  /*5d70*/  FMUL R75, R132, UR10 ;  /* 0x0000000a844b7c20 */ /* 0x000fe20008400000 */
[----:B------:R-:W-:Y:S01]  /*5d80*/  FSEL R72, R128, R79, !P1 ;  /* 0x0000004f80487208 */ /* 0x000fe20004800000 */
[----:B------:R-:W-:Y:S01]  /*5d90*/  FMUL R79, R146, UR10 ;  /* 0x0000000a924f7c20 */ /* 0x000fe20008400000 */
[----:B------:R-:W-:-:S02]  /*5da0*/  LOP3.LUT R73, R78, 0xff0000, R73, 0xf8, !PT ;  /* 0x00ff00004e497812 */ /* 0x000fc400078ef849 */
[----:B------:R-:W-:Y:S01]  /*5db0*/  SHF.L.U32 R76, R77, 0x18, RZ ;  /* 0x000000184d4c7819 */ /* 0x000fe200000006ff */
[----:B------:R-:W-:Y:S01]  /*5dc0*/  FMUL R77, R84, UR10 ;  /* 0x0000000a544d7c20 */ /* 0x000fe20008400000 */
[----:B------:R-:W-:Y:S01]  /*5dd0*/  FSEL R74, R130, R81, !P1 ;  /* 0x00000051824a7208 */ /* 0x000fe20004800000 */
[----:B------:R-:W-:Y:S01]  /*5de0*/  FMUL R81, R150, UR10 ;  /* 0x0000000a96517c20 */ /* 0x000fe20008400000 */
[----:B------:R-:W-:Y:S01]  /*5df0*/  FMNMX3 R123, R123, |R129|, |R82|, !PT ;  /* 0x400000817b7b7276 */ /* 0x000fe20007800452 */
[----:B------:R-:W-:Y:S01]  /*5e00*/  @P1 FMUL R82, R82, UR10 ;  /* 0x0000000a52521c20 */ /* 0x000fe20008400000 */
[----:B------:R-:W-:Y:S02]  /*5e10*/  F2FP.SATFINITE.E4M3.F32.PACK_AB_MERGE_C R72, RZ, R72, RZ ;  /* 0x00000048ff48723e */ /* 0x000fe400048070ff */
[----:B------:R-:W-:Y:S02]  /*5e20*/  F2FP.SATFINITE.E4M3.F32.PACK_AB_MERGE_C R125, RZ, R125, RZ ;  /* 0x0000007dff7d723e */ /* 0x000fe400048070ff */
[----:B------:R-:W-:Y:S01]  /*5e30*/  LOP3.LUT R133, R73, R76, RZ, 0xfc, !PT ;  /* 0x0000004c49857212 */ /* 0x000fe200078efcff */
[----:B------:R-:W-:Y:S01]  /*5e40*/  FMUL R73, R138, UR10 ;  /* 0x0000000a8a497c20 */ /* 0x000fe20008400000 */
[----:B------:R-:W-:-:S02]  /*5e50*/  F2FP.SATFINITE.E4M3.F32.PACK_AB_MERGE_C R74, RZ, R74, RZ ;  /* 0x0000004aff4a723e */ /* 0x000fc400048070ff */
[----:B------:R-:W-:Y:S01]  /*5e60*/  FMNMX3 R123, R123, |R132|, |R83|, !PT ;  /* 0x400000847b7b7276 */ /* 0x000fe20007800453 */
[----:B------:R-:W-:Y:S01]  /*5e70*/  @P1 FMUL R83, R83, UR10 ;  /* 0x0000000a53531c20 */ /* 0x000fe20008400000 */
[----:B------:R-:W-:Y:S02]  /*5e80*/  LOP3.LUT R72, R72, 0xff, RZ, 0xc0, !PT ;  /* 0x000000ff48487812 */ /* 0x000fe400078ec0ff */
[----:B------:R-:W-:Y:S02]  /*5e90*/  SHF.L.U32 R125, R125, 0x8, RZ ;  /* 0x000000087d7d7819 */ /* 0x000fe400000006ff */
[----:B------:R-:W-:Y:S02]  /*5ea0*/  F2FP.SATFINITE.E4M3.F32.PACK_AB_MERGE_C R127, RZ, R127, RZ ;  /* 0x0000007fff7f723e */ /* 0x000fe400048070ff */
[----:B------:R-:W-:Y:S01]  /*5eb0*/  FSEL R76, R138, R73, !P1 ;  /* 0x000000498a4c7208 */ /* 0x000fe20004800000 */
[----:B------:R-:W-:Y:S01]  /*5ec0*/  IMAD.U32 R73, R74, 0x10000, RZ ;  /* 0x000100004a497824 */ /* 0x000fe200078e00ff */
[----:B------:R-:W-:Y:S01]  /*5ed0*/  FMNMX3 R123, R123, |R138|, |R131|, !PT ;  /* 0x4000008a7b7b7276 */ /* 0x000fe20007800483 */
[----:B------:R-:W-:Y:S01]  /*5ee0*/  @P1 FMUL R131, R131, UR10 ;  /* 0x0000000a83831c20 */ /* 0x000fe20008400000 */
[----:B------:R-:W-:-:S02]  /*5ef0*/  LOP3.LUT R72, R72, 0xffff, R125, 0xf8, !PT ;  /* 0x0000ffff48487812 */ /* 0x000fc400078ef87d */
[----:B------:R-:W-:Y:S02]  /*5f00*/  LOP3.LUT R127, R127, 0xffff, RZ, 0xc0, !PT ;  /* 0x0000ffff7f7f7812 */ /* 0x000fe400078ec0ff */
[----:B------:R-:W-:Y:S02]  /*5f10*/  FSEL R75, R132, R75, !P1 ;  /* 0x0000004b844b7208 */ /* 0x000fe40004800000 */
[----:B------:R-:W-:Y:S02]  /*5f20*/  F2FP.SATFINITE.E4M3.F32.PACK_AB_MERGE_C R82, RZ, R82, RZ ;  /* 0x00000052ff52723e */ /* 0x000fe400048070ff */
[----:B------:R-:W-:Y:S01]  /*5f30*/  FMNMX3 R123, R123, |R84|, |R85|, !PT ;  /* 0x400000547b7b7276 */ /* 0x000fe20007800455 */
[----:B------:R-:W-:Y:S01]  /*5f40*/  @P1 FMUL R85, R85, UR10 ;  /* 0x0000000a55551c20 */ /* 0x000fe20008400000 */
[----:B------:R-:W-:Y:S02]  /*5f50*/  LOP3.LUT R72, R72, 0xff0000, R73, 0xf8, !PT ;  /* 0x00ff000048487812 */ /* 0x000fe400078ef849 */
[----:B------:R-:W-:-:S02]  /*5f60*/  SHF.L.U32 R127, R127, 0x18, RZ ;  /* 0x000000187f7f7819 */ /* 0x000fc400000006ff */
[----:B------:R-:W-:Y:S02]  /*5f70*/  FSEL R77, R84, R77, !P1 ;  /* 0x0000004d544d7208 */ /* 0x000fe40004800000 */
[----:B------:R-:W-:Y:S02]  /*5f80*/  LOP3.LUT R73, R134, 0xff, RZ, 0xc0, !PT ;  /* 0x000000ff86497812 */ /* 0x000fe400078ec0ff */
[----:B------:R-:W-:Y:S02]  /*5f90*/  PRMT R82, R82, 0x7104, RZ ;  /* 0x0000710452527816 */ /* 0x000fe400000000ff */
[----:B------:R-:W-:Y:S02]  /*5fa0*/  F2FP.SATFINITE.E4M3.F32.PACK_AB_MERGE_C R75, RZ, R75, RZ ;  /* 0x0000004bff4b723e */ /* 0x000fe400048070ff */
[----:B------:R-:W-:Y:S01]  /*5fb0*/  FMNMX3 R123, R123, |R140|, |R139|, !PT ;  /* 0x4000008c7b7b7276 */ /* 0x000fe2000780048b */
[----:B------:R-:W-:Y:S01]  /*5fc0*/  @P1 FMUL R139, R139, UR10 ;  /* 0x0000000a8b8b1c20 */ /* 0x000fe20008400000 */
[----:B------:R-:W-:-:S02]  /*5fd0*/  F2FP.SATFINITE.E4M3.F32.PACK_AB_MERGE_C R83, RZ, R83, RZ ;  /* 0x00000053ff53723e */ /* 0x000fc400048070ff */
[----:B------:R-:W-:Y:S01]  /*5fe0*/  LOP3.LUT R84, R72, 0xff000000, R127, 0xf8, !PT ;  /* 0xff00000048547812 */ /* 0x000fe200078ef87f */
[----:B------:R-:W-:Y:S01]  /*5ff0*/  FMUL R72, R141, UR10 ;  /* 0x0000000a8d487c20 */ /* 0x000fe20008400000 */
[----:B------:R-:W-:Y:S02]  /*6000*/  LOP3.LUT R82, R73, 0xff00, R82, 0xf8, !PT ;  /* 0x0000ff0049527812 */ /* 0x000fe400078ef852 */
[----:B------:R-:W-:Y:S02]  /*6010*/  SHF.L.U32 R75, R75, 0x10, RZ ;  /* 0x000000104b4b7819 */ /* 0x000fe400000006ff */
[----:B------:R-:W-:Y:S02]  /*6020*/  LOP3.LUT R83, R83, 0xffff, RZ, 0xc0, !PT ;  /* 0x0000ffff53537812 */ /* 0x000fe400078ec0ff */
[----:B------:R-:W-:Y:S01]  /*6030*/  FMNMX3 R123, R123, |R141|, |R86|, !PT ;  /* 0x4000008d7b7b7276 */ /* 0x000fe20007800456 */
[----:B------:R-:W-:Y:S01]  /*6040*/  @P1 FMUL R86, R86, UR10 ;  /* 0x0000000a56561c20 */ /* 0x000fe20008400000 */
[----:B------:R-:W-:Y:S01]  /*6050*/  FSEL R73, R141, R72, !P1 ;  /* 0x000000488d497208 */ /* 0x000fe20004800000 */
[----:B------:R-:W-:Y:S01]  /*6060*/  FMUL R72, R143, UR10 ;  /* 0x0000000a8f487c20 */ /* 0x000fe20008400000 */
[----:B------:R-:W-:-:S02]  /*6070*/  LOP3.LUT R75, R82, 0xff0000, R75, 0xf8, !PT ;  /* 0x00ff0000524b7812 */ /* 0x000fc400078ef84b */
[----:B------:R-:W-:Y:S02]  /*6080*/  SHF.L.U32 R134, R83, 0x18, RZ ;  /* 0x0000001853867819 */ /* 0x000fe400000006ff */
[----:B------:R-:W-:Y:S01]  /*6090*/  FMNMX3 R123, R123, |R143|, |R142|, !PT ;  /* 0x4000008f7b7b7276 */ /* 0x000fe2000780048e */
[----:B------:R-:W-:Y:S01]  /*60a0*/  @P1 FMUL R142, R142, UR10 ;  /* 0x0000000a8e8e1c20 */ /* 0x000fe20008400000 */
[----:B------:R-:W-:Y:S02]  /*60b0*/  F2FP.SATFINITE.E4M3.F32.PACK_AB_MERGE_C R139, RZ, R139, RZ ;  /* 0x0000008bff8b723e */ /* 0x000fe400048070ff */
[----:B------:R-:W-:Y:S02]  /*60c0*/  LOP3.LUT R134, R75, R134, RZ, 0xfc, !PT ;  /* 0x000000864b867212 */ /* 0x000fe400078efcff */
[----:B------:R-:W-:Y:S01]  /*60d0*/  FMNMX3 R123, R123, |R146|, |R87|, !PT ;  /* 0x400000927b7b7276 */ /* 0x000fe20007800457 */
[----:B------:R-:W-:Y:S01]  /*60e0*/  @P1 FMUL R87, R87, UR10 ;  /* 0x0000000a57571c20 */ /* 0x000fe20008400000 */
[----:B------:R-:W-:-:S02]  /*60f0*/  FSEL R75, R143, R72, !P1 ;  /* 0x000000488f4b7208 */ /* 0x000fc40004800000 */
[----:B------:R-:W-:Y:S02]  /*6100*/  LOP3.LUT R72, R135, 0xff, RZ, 0xc0, !PT ;  /* 0x000000ff87487812 */ /* 0x000fe400078ec0ff */
[----:B------:R-:W-:Y:S02]  /*6110*/  PRMT R139, R139, 0x7104, RZ ;  /* 0x000071048b8b7816 */ /* 0x000fe400000000ff */
[----:B------:R-:W-:Y:S02]  /*6120*/  F2FP.SATFINITE.E4M3.F32.PACK_AB_MERGE_C R73, RZ, R73, RZ ;  /* 0x00000049ff49723e */ /* 0x000fe400048070ff */
[----:B------:R-:W-:Y:S02]  /*6130*/  F2FP.SATFINITE.E4M3.F32.PACK_AB_MERGE_C R86, RZ, R86, RZ ;  /* 0x00000056ff56723e */ /* 0x000fe400048070ff */
[----:B------:R-:W-:Y:S01]  /*6140*/  FMNMX3 R123, R123, |R145|, |R144|, !PT ;  /* 0x400000917b7b7276 */ /* 0x000fe20007800490 */
[----:B------:R-:W-:Y:S01]  /*6150*/  @P1 FMUL R144, R144, UR10 ;  /* 0x0000000a90901c20 */ /* 0x000fe20008400000 */
[----:B------:R-:W-:-:S02]  /*6160*/  F2FP.SATFINITE.E4M3.F32.PACK_AB_MERGE_C R76, RZ, R76, RZ ;  /* 0x0000004cff4c723e */ /* 0x000fc400048070ff */
[----:B------:R-:W-:Y:S02]  /*6170*/  F2FP.SATFINITE.E4M3.F32.PACK_AB_MERGE_C R131, RZ, R131, RZ ;  /* 0x00000083ff83723e */ /* 0x000fe400048070ff */
[----:B------:R-:W-:Y:S02]  /*6180*/  LOP3.LUT R74, R72, 0xff00, R139, 0xf8, !PT ;  /* 0x0000ff00484a7812 */ /* 0x000fe400078ef88b */
[----:B------:R-:W-:Y:S02]  /*6190*/  SHF.L.U32 R73, R73, 0x10, RZ ;  /* 0x0000001049497819 */ /* 0x000fe400000006ff */
[----:B------:R-:W-:Y:S02]  /*61a0*/  LOP3.LUT R86, R86, 0xffff, RZ, 0xc0, !PT ;  /* 0x0000ffff56567812 */ /* 0x000fe400078ec0ff */
[----:B------:R-:W-:Y:S02]  /*61b0*/  F2FP.SATFINITE.E4M3.F32.PACK_AB_MERGE_C R77, RZ, R77, RZ ;  /* 0x0000004dff4d723e */ /* 0x000fe400048070ff */
[----:B------:R-:W-:-:S02]  /*61c0*/  FSEL R79, R146, R79, !P1 ;  /* 0x0000004f924f7208 */ /* 0x000fc40004800000 */
[----:B------:R-:W-:Y:S01]  /*61d0*/  FMNMX3 R123, R123, |R148|, |R89|, !PT ;  /* 0x400000947b7b7276 */ /* 0x000fe20007800459 */
[----:B------:R-:W-:Y:S01]  /*61e0*/  IMAD.U32 R77, R77, 0x10000, RZ ;  /* 0x000100004d4d7824 */ /* 0x000fe200078e00ff */
[----:B------:R-:W-:Y:S01]  /*61f0*/  LOP3.LUT R76, R76, 0xff, RZ, 0xc0, !PT ;  /* 0x000000ff4c4c7812 */ /* 0x000fe200078ec0ff */
[----:B------:R-:W-:Y:S01]  /*6200*/  @P1 FMUL R89, R89, UR10 ;  /* 0x0000000a59591c20 */ /* 0x000fe20008400000 */
[----:B------:R-:W-:Y:S02]  /*6210*/  SHF.L.U32 R131, R131, 0x8, RZ ;  /* 0x0000000883837819 */ /* 0x000fe400000006ff */
[----:B------:R-:W-:Y:S02]  /*6220*/  F2FP.SATFINITE.E4M3.F32.PACK_AB_MERGE_C R85, RZ, R85, RZ ;  /* 0x00000055ff55723e */ /* 0x000fe400048070ff */
[----:B------:R-:W-:Y:S01]  /*6230*/  LOP3.LUT R73, R74, 0xff0000, R73, 0xf8, !PT ;  /* 0x00ff00004a497812 */ /* 0x000fe200078ef849 */
[----:B------:R-:W-:Y:S01]  /*6240*/  FMUL R74, R147, UR10 ;  /* 0x0000000a934a7c20 */ /* 0x000fe20008400000 */
[----:B------:R-:W-:-:S02]  /*6250*/  F2FP.SATFINITE.E4M3.F32.PACK_AB_MERGE_C R75, RZ, R75, RZ ;  /* 0x0000004bff4b723e */ /* 0x000fc400048070ff */
[----:B------:R-:W-:Y:S02]  /*6260*/  F2FP.SATFINITE.E4M3.F32.PACK_AB_MERGE_C R142, RZ, R142, RZ ;  /* 0x0000008eff8e723e */ /* 0x000fe400048070ff */
[----:B------:R-:W-:Y:S02]  /*6270*/  SHF.L.U32 R86, R86, 0x18, RZ ;  /* 0x0000001856567819 */ /* 0x000fe400000006ff */
[----:B------:R-:W-:Y:S01]  /*6280*/  FMNMX3 R123, R123, |R150|, |R91|, !PT ;  /* 0x400000967b7b7276 */ /* 0x000fe2000780045b */
[----:B------:R-:W-:Y:S01]  /*6290*/  @P1 FMUL R91, R91, UR10 ;  /* 0x0000000a5b5b1c20 */ /* 0x000fe20008400000 */
[----:B------:R-:W-:Y:S02]  /*62a0*/  F2FP.SATFINITE.E4M3.F32.PACK_AB_MERGE_C R79, RZ, R79, RZ ;  /* 0x0000004fff4f723e */ /* 0x000fe400048070ff */
[----:B------:R-:W-:Y:S02]  /*62b0*/  LOP3.LUT R76, R76, 0xffff, R131, 0xf8, !PT ;  /* 0x0000ffff4c4c7812 */ /* 0x000fe400078ef883 */
[----:B------:R-:W-:-:S02]  /*62c0*/  LOP3.LUT R85, R85, 0xffff, RZ, 0xc0, !PT ;  /* 0x0000ffff55557812 */ /* 0x000fc400078ec0ff */
[----:B------:R-:W-:Y:S02]  /*62d0*/  LOP3.LUT R75, R75, 0xff, RZ, 0xc0, !PT ;  /* 0x000000ff4b4b7812 */ /* 0x000fe400078ec0ff */
[----:B------:R-:W-:Y:S02]  /*62e0*/  SHF.L.U32 R142, R142, 0x8, RZ ;  /* 0x000000088e8e7819 */ /* 0x000fe400000006ff */
[----:B------:R-:W-:Y:S02]  /*62f0*/  FSEL R81, R150, R81, !P1 ;  /* 0x0000005196517208 */ /* 0x000fe40004800000 */
[----:B------:R-:W-:Y:S02]  /*6300*/  LOP3.LUT R135, R73, R86, RZ, 0xfc, !PT ;  /* 0x0000005649877212 */ /* 0x000fe400078efcff */
[----:B------:R-:W-:Y:S02]  /*6310*/  F2FP.SATFINITE.E4M3.F32.PACK_AB_MERGE_C R144, RZ, R144, RZ ;  /* 0x00000090ff90723e */ /* 0x000fe400048070ff */
[----:B------:R-:W-:Y:S01]  /*6320*/  FSEL R73, R147, R74, !P1 ;  /* 0x0000004a93497208 */ /* 0x000fe20004800000 */
[----:B------:R-:W-:Y:S01]  /*6330*/  IMAD.U32 R74, R79, 0x10000, RZ ;  /* 0x000100004f4a7824 */ /* 0x000fe200078e00ff */
[----:B------:R-:W-:Y:S01]  /*6340*/  FMNMX3 R123, R123, |R147|, |R92|, !PT ;  /* 0x400000937b7b7276 */ /* 0x000fe2000780045c */
[----:B------:R-:W-:Y:S01]  /*6350*/  FMUL R79, R156, UR10 ;  /* 0x0000000a9c4f7c20 */ /* 0x000fe20008400000 */
[----:B------:R-:W-:Y:S01]  /*6360*/  LOP3.LUT R76, R76, 0xff0000, R77, 0xf8, !PT ;  /* 0x00ff00004c4c7812 */ /* 0x000fe200078ef84d */
[----:B------:R-:W-:Y:S01]  /*6370*/  FMUL R77, R148, UR10 ;  /* 0x0000000a944d7c20 */ /* 0x000fe20008400000 */
[----:B------:R-:W-:Y:S01]  /*6380*/  SHF.L.U32 R85, R85, 0x18, RZ ;  /* 0x0000001855557819 */ /* 0x000fe200000006ff */
[----:B------:R-:W-:Y:S01]  /*6390*/  @P1 FMUL R92, R92, UR10 ;  /* 0x0000000a5c5c1c20 */ /* 0x000fe20008400000 */
[----:B------:R-:W-:-:S02]  /*63a0*/  LOP3.LUT R75, R75, 0xffff, R142, 0xf8, !PT ;  /* 0x0000ffff4b4b7812 */ /* 0x000fc400078ef88e */
[----:B------:R-:W-:Y:S02]  /*63b0*/  F2FP.SATFINITE.E4M3.F32.PACK_AB_MERGE_C R81, RZ, R81, RZ ;  /* 0x00000051ff51723e */ /* 0x000fe400048070ff */
[----:B------:R-:W-:Y:S02]  /*63c0*/  LOP3.LUT R119, R119, 0xff, RZ, 0xc0, !PT ;  /* 0x000000ff77777812 */ /* 0x000fe400078ec0ff */
[----:B------:R-:W-:Y:S02]  /*63d0*/  PRMT R144, R144, 0x7104, RZ ;  /* 0x0000710490907816 */ /* 0x000fe400000000ff */
[----:B------:R-:W-:Y:S01]  /*63e0*/  FMNMX3 R123, R123, |R93|, |R152|, !PT ;  /* 0x4000005d7b7b7276 */ /* 0x000fe20007800498 */
[----:B------:R-:W-:Y:S01]  /*63f0*/  @P1 FMUL R152, R152, UR10 ;  /* 0x0000000a98981c20 */ /* 0x000fe20008400000 */
[----:B------:R-:W-:Y:S02]  /*6400*/  F2FP.SATFINITE.E4M3.F32.PACK_AB_MERGE_C R91, RZ, R91, RZ ;  /* 0x0000005bff5b723e */ /* 0x000fe400048070ff */
[----:B------:R-:W-:-:S02]  /*6410*/  LOP3.LUT R72, R76, 0xff000000, R85, 0xf8, !PT ;  /* 0xff0000004c487812 */ /* 0x000fc400078ef855 */
[----:B------:R-:W-:Y:S02]  /*6420*/  LOP3.LUT R74, R75, 0xff0000, R74, 0xf8, !PT ;  /* 0x00ff00004b4a7812 */ /* 0x000fe400078ef84a */
[----:B------:R-:W-:Y:S02]  /*6430*/  LOP3.LUT R76, R81, 0xff, RZ, 0xc0, !PT ;  /* 0x000000ff514c7812 */ /* 0x000fe400078ec0ff */
[----:B------:R-:W-:Y:S02]  /*6440*/  LOP3.LUT R144, R119, 0xff00, R144, 0xf8, !PT ;  /* 0x0000ff0077907812 */ /* 0x000fe400078ef890 */
[----:B------:R-:W-:Y:S02]  /*6450*/  LOP3.LUT R75, R80, 0xff, RZ, 0xc0, !PT ;  /* 0x000000ff504b7812 */ /* 0x000fe400078ec0ff */
[----:B------:R-:W-:Y:S01]  /*6460*/  FMNMX3 R119, R123, |R156|, |R149|, !PT ;  /* 0x4000009c7b777276 */ /* 0x000fe20007800495 */
[----:B------:R-:W0:Y:S01]  /*6470*/  LDC.64 R80, c[0x0][0x3c8] ;  /* 0x0000f200ff507b82 */ /* 0x000e220000000a00 */
[----:B------:R-:W-:Y:S01]  /*6480*/  SHF.L.U32 R91, R91, 0x8, RZ ;  /* 0x000000085b5b7819 */ /* 0x000fe200000006ff */
[----:B------:R-:W-:Y:S01]  /*6490*/  @P1 FMUL R149, R149, UR10 ;  /* 0x0000000a95951c20 */ /* 0x000fe20008400000 */
[----:B------:R-:W-:-:S02]  /*64a0*/  F2FP.SATFINITE.E4M3.F32.PACK_AB_MERGE_C R73, RZ, R73, RZ ;  /* 0x00000049ff49723e */ /* 0x000fc400048070ff */
[----:B------:R-:W-:Y:S02]  /*64b0*/  F2FP.SATFINITE.E4M3.F32.PACK_AB_MERGE_C R152, RZ, R152, RZ ;  /* 0x00000098ff98723e */ /* 0x000fe400048070ff */
[----:B------:R-:W-:Y:S02]  /*64c0*/  FSEL R79, R156, R79, !P1 ;  /* 0x0000004f9c4f7208 */ /* 0x000fe40004800000 */
[----:B------:R-:W-:Y:S02]  /*64d0*/  LOP3.LUT R76, R76, 0xffff, R91, 0xf8, !PT ;  /* 0x0000ffff4c4c7812 */ /* 0x000fe400078ef85b */
[----:B------:R-:W-:Y:S02]  /*64e0*/  SHF.L.U32 R73, R73, 0x10, RZ ;  /* 0x0000001049497819 */ /* 0x000fe400000006ff */
[----:B------:R-:W-:Y:S02]  /*64f0*/  PRMT R152, R152, 0x7104, RZ ;  /* 0x0000710498987816 */ /* 0x000fe400000000ff */
[----:B------:R-:W-:-:S02]  /*6500*/  F2FP.SATFINITE.E4M3.F32.PACK_AB_MERGE_C R79, RZ, R79, RZ ;  /* 0x0000004fff4f723e */ /* 0x000fc400048070ff */
[----:B------:R-:W-:Y:S02]  /*6510*/  F2FP.SATFINITE.E4M3.F32.PACK_AB_MERGE_C R87, RZ, R87, RZ ;  /* 0x00000057ff57723e */ /* 0x000fe400048070ff */
[----:B------:R-:W-:Y:S02]  /*6520*/  F2FP.SATFINITE.E4M3.F32.PACK_AB_MERGE_C R149, RZ, R149, RZ ;  /* 0x00000095ff95723e */ /* 0x000fe400048070ff */
[----:B------:R-:W-:Y:S02]  /*6530*/  FSEL R77, R148, R77, !P1 ;  /* 0x0000004d944d7208 */ /* 0x000fe40004800000 */
[----:B------:R-:W-:Y:S02]  /*6540*/  F2FP.SATFINITE.E4M3.F32.PACK_AB_MERGE_C R92, RZ, R92, RZ ;  /* 0x0000005cff5c723e */ /* 0x000fe400048070ff */
[----:B------:R-:W-:Y:S01]  /*6550*/  LOP3.LUT R73, R76, 0xff0000, R73, 0xf8, !PT ;  /* 0x00ff00004c497812 */ /* 0x000fe200078ef849 */
[----:B------:R-:W-:Y:S01]  /*6560*/  IMAD.U32 R76, RZ, RZ, UR7 ;  /* 0x00000007ff4c7e24 */ /* 0x000fe2000f8e00ff */
[----:B------:R-:W-:-:S02]  /*6570*/  LOP3.LUT R152, R75, 0xff00, R152, 0xf8, !PT ;  /* 0x0000ff004b987812 */ /* 0x000fc400078ef898 */
[----:B------:R-:W-:Y:S01]  /*6580*/  SHF.L.U32 R79, R79, 0x10, RZ ;  /* 0x000000104f4f7819 */ /* 0x000fe200000006ff */
[----:B------:R-:W-:Y:S01]  /*6590*/  IMAD R93, R76, 0x600, R95 ;  /* 0x000006004c5d7824 */ /* 0x000fe200078e025f */
[----:B------:R-:W-:Y:S02]  /*65a0*/  LOP3.LUT R87, R87, 0xffff, RZ, 0xc0, !PT ;  /* 0x0000ffff57577812 */ /* 0x000fe400078ec0ff */
[----:B------:R-:W-:Y:S02]  /*65b0*/  LOP3.LUT R149, R149, 0xffff, RZ, 0xc0, !PT ;  /* 0x0000ffff95957812 */ /* 0x000fe400078ec0ff */
[----:B------:R-:W-:Y:S02]  /*65c0*/  F2FP.SATFINITE.E4M3.F32.PACK_AB_MERGE_C R77, RZ, R77, RZ ;  /* 0x0000004dff4d723e */ /* 0x000fe400048070ff */
[----:B------:R-:W-:Y:S02]  /*65d0*/  F2FP.SATFINITE.E4M3.F32.PACK_AB_MERGE_C R89, RZ, R89, RZ ;  /* 0x00000059ff59723e */ /* 0x000fe400048070ff */
[----:B------:R-:W-:-:S02]  /*65e0*/  LOP3.LUT R92, R92, 0xffff, RZ, 0xc0, !PT ;  /* 0x0000ffff5c5c7812 */ /* 0x000fc400078ec0ff */
[----:B------:R-:W-:Y:S02]  /*65f0*/  LOP3.LUT R79, R152, 0xff0000, R79, 0xf8, !PT ;  /* 0x00ff0000984f7812 */ /* 0x000fe400078ef84f */
[----:B------:R-:W-:Y:S02]  /*6600*/  SHF.L.U32 R87, R87, 0x18, RZ ;  /* 0x0000001857577819 */ /* 0x000fe400000006ff */
[----:B------:R-:W-:Y:S02]  /*6610*/  SHF.L.U32 R78, R149, 0x18, RZ ;  /* 0x00000018954e7819 */ /* 0x000fe400000006ff */
[----:B------:R-:W-:Y:S02]  /*6620*/  SHF.L.U32 R77, R77, 0x10, RZ ;  /* 0x000000104d4d7819 */ /* 0x000fe400000006ff */
[----:B------:R-:W-:Y:S02]  /*6630*/  LOP3.LUT R89, R89, 0xffff, RZ, 0xc0, !PT ;  /* 0x0000ffff59597812 */ /* 0x000fe400078ec0ff */
[----:B------:R-:W-:-:S02]  /*6640*/  SHF.L.U32 R92, R92, 0x18, RZ ;  /* 0x000000185c5c7819 */ /* 0x000fc400000006ff */
[----:B------:R-:W-:Y:S01]  /*6650*/  LOP3.LUT R76, R74, 0xff000000, R87, 0xf8, !PT ;  /* 0xff0000004a4c7812 */ /* 0x000fe200078ef857 */
[----:B------:R-:W-:Y:S01]  /*6660*/  VIADD R87, R93, 0x200 ;  /* 0x000002005d577836 */ /* 0x000fe20000000000 */
[----:B------:R-:W-:Y:S02]  /*6670*/  LOP3.LUT R137, R79, R78, RZ, 0xfc, !PT ;  /* 0x0000004e4f897212 */ /* 0x000fe400078efcff */
[----:B------:R-:W-:Y:S01]  /*6680*/  LOP3.LUT R77, R144, 0xff0000, R77, 0xf8, !PT ;  /* 0x00ff0000904d7812 */ /* 0x000fe200078ef84d */
[----:B0-----:R-:W-:Y:S01]  /*6690*/  IMAD.WIDE.U32 R86, R87, 0x8, R80 ;  /* 0x0000000857567825 */ /* 0x001fe200078e0050 */
[----:B------:R-:W-:Y:S02]  /*66a0*/  SHF.L.U32 R136, R89, 0x18, RZ ;  /* 0x0000001859887819 */ /* 0x000fe400000006ff */
[----:B------:R-:W-:Y:S01]  /*66b0*/  LOP3.LUT R74, R73, 0xff000000, R92, 0xf8, !PT ;  /* 0xff000000494a7812 */ /* 0x000fe200078ef85c */
[----:B------:R-:W-:Y:S01]  /*66c0*/  IMAD.MOV.U32 R89, RZ, RZ, R133 ;  /* 0x000000ffff597224 */ /* 0x000fe200078e0085 */
[----:B------:R-:W-:-:S02]  /*66d0*/  IADD3 R83, PT, PT, R93, 0x300, RZ ;  /* 0x000003005d537810 */ /* 0x000fc40007ffe0ff */
[C---:B------:R-:W-:Y:S02]  /*66e0*/  IADD3 R79, PT, PT, R93.reuse, 0x400, RZ ;  /* 0x000004005d4f7810 */ /* 0x040fe40007ffe0ff */
[C---:B------:R-:W-:Y:S01]  /*66f0*/  IADD3 R73, PT, PT, R93.reuse, 0x500, RZ ;  /* 0x000005005d497810 */ /* 0x040fe20007ffe0ff */
[--C-:B------:R-:W-:Y:S01]  /*6700*/  IMAD.WIDE.U32 R92, R93, 0x8, R80.reuse ;  /* 0x000000085d5c7825 */ /* 0x100fe200078e0050 */
[----:B------:R-:W-:Y:S02]  /*6710*/  LOP3.LUT R136, R77, R136, RZ, 0xfc, !PT ;  /* 0x000000884d887212 */ /* 0x000fe400078efcff */
        /* <DEDUP_REMOVED lines=10> */
[----:B------:R0:W-:Y:S04]  /*67c0*/  STG.E.64 desc[UR8][R86.64], R84 ;  /* 0x0000005456007986 */ /* 0x0001e8000c101b08 */
[----:B------:R0:W-:Y:S04]  /*67d0*/  STG.E.64 desc[UR8][R82.64], R72 ;  /* 0x0000004852007986 */ /* 0x0001e8000c101b08 */
[----:B------:R0:W-:Y:S04]  /*67e0*/  STG.E.64 desc[UR8][R78.64], R76 ;  /* 0x0000004c4e007986 */ /* 0x0001e8000c101b08 */
[----:B------:R0:W-:Y:S02]  /*67f0*/  STG.E.64 desc[UR8][R80.64], R74 ;  /* 0x0000004a50007986 */ /* 0x0001e4000c101b08 */
.L_x_12422:
        /* <DEDUP_REMOVED lines=8> */
.L_x_12403:
        /* <DEDUP_REMOVED lines=13> */
[----:B---3--:R-:W-:-:S05]  /*6950*/  @!P0 LEA R7, R8, R7, 0x18 ;  /* 0x0000000708078211 */ /* 0x008fca00078ec0ff */
[----:B------:R-:W-:Y:S01]  /*6960*/  @!P0 IMAD.IADD R6, R6, 0x1, R7 ;  /* 0x0000000106068824 */ /* 0x000fe200078e0207 */
        /* <DEDUP_REMOVED lines=23> */
.L_x_12431:
[----:B------:R-:W-:Y:S02]  /*6ae0*/  ISETP.NE.AND P0, PT, R94, RZ, PT ;  /* 0x000000ff5e00720c */ /* 0x000fe40003f05270 */
[----:B---3--:R-:W-:-:S11]  /*6af0*/  FMNMX R5, R3, R2, !PT ;  /* 0x0000000203057209 */ /* 0x008fd60007800000 */
[----:B------:R-:W-:Y:S05]  /*6b00*/  @P0 BRA `(.L_x_12425) ;  /* 0x0000000000080947 */ /* 0x000fea0003800000 */
[----:B--2---:R-:W2:Y:S02]  /*6b10*/  LDC.64 R2, c[0x0][0x3f8] ;  /* 0x0000fe00ff027b82 */ /* 0x004ea40000000a00 */
[----:B--2---:R3:W-:Y:S02]  /*6b20*/  REDG.E.MAX.S32.STRONG.GPU desc[UR8][R2.64], R5 ;  /* 0x000000050200798e */ /* 0x0047e4000d12e308 */
.L_x_12425:
[----:B------:R-:W-:Y:S05]  /*6b30*/  BSYNC B0 ;  /* 0x0000000000007941 */ /* 0x000fea0003800000 */
.L_x_12424:
        /* <DEDUP_REMOVED lines=12> */
[----:B0123--:R-:W-:Y:S05]  /*6c00*/  CALL.REL.NOINC `($__internal_227_$__cuda_sm20_rcp_rn_f32_slowpath) ;  /* 0x00000000005c7944 */ /* 0x00ffea0003c00000 */
[----:B------:R-:W-:Y:S05]  /*6c10*/  BRA `(.L_x_12428) ;  /* 0x0000000000147947 */ /* 0x000fea0003800000 */
.L_x_12427:
[----:B------:R-:W4:Y:S01]  /*6c20*/  MUFU.RCP R162, UR10 ;  /* 0x0000000a00a27d08 */ /* 0x000f220008001000 */
[----:B--23--:R-:W-:-:S05]  /*6c30*/  MOV R3, UR10 ;  /* 0x0000000a00037c02 */ /* 0x00cfca0008000f00 */
[----:B----4-:R-:W-:-:S04]  /*6c40*/  FFMA R0, R162, R3, -1 ;  /* 0xbf800000a2007423 */ /* 0x010fc80000000003 */
[----:B------:R-:W-:-:S04]  /*6c50*/  FADD.FTZ R3, -R0, -RZ ;  /* 0x800000ff00037221 */ /* 0x000fc80000010100 */
[----:B------:R-:W-:-:S07]  /*6c60*/  FFMA R162, R162, R3, R162 ;  /* 0x00000003a2a27223 */ /* 0x000fce00000000a2 */
.L_x_12428:
[----:B------:R-:W2:Y:S02]  /*6c70*/  LDC.64 R2, c[0x0][0x3f0] ;  /* 0x0000fc00ff027b82 */ /* 0x000ea40000000a00 */
[----:B--2---:R-:W-:Y:S01]  /*6c80*/  STG.E desc[UR8][R2.64], R162 ;  /* 0x000000a202007986 */ /* 0x004fe2000c101908 */
[----:B------:R-:W-:Y:S05]  /*6c90*/  EXIT ;  /* 0x000000000000794d */ /* 0x000fea0003800000 */
.L_x_12426:
[----:B------:R-:W-:Y:S01]  /*6ca0*/  IMAD.MOV.U32 R5, RZ, RZ, 0x2 ;  /* 0x00000002ff057424 */ /* 0x000fe200078e00ff */
[----:B------:R-:W-:Y:S02]  /*6cb0*/  MOV R7, 0x1f ;  /* 0x0000001f00077802 */ /* 0x000fe40000000f00 */
[----:B------:R-:W-:-:S07]  /*6cc0*/  MOV R4, 0xffffffff ;  /* 0xffffffff00047802 */ /* 0x000fce0000000f00 */
[----:B0123--:R-:W-:Y:S05]  /*6cd0*/  WARPSYNC.COLLECTIVE R4, `(.L_x_12429) ;  /* 0x0000000004087348 */ /* 0x00ffea0003c00000 */
[----:B--23--:R2:W3:Y:S02]  /*6ce0*/  SHFL.DOWN P0, R2, R0, R5, R7 ;  /* 0x0800000500027389 */ /* 0x00c4e40000000007 */
[----:B0123--:R-:W-:Y:S05]  /*6cf0*/  ENDCOLLECTIVE ;  /* 0x000000000000791b */ /* 0x00ffea0003800000 */
.L_x_12429:
[----:B------:R-:W-:Y:S01]  /*6d00*/  IMAD.MOV.U32 R5, RZ, RZ, 0x1 ;  /* 0x00000001ff057424 */ /* 0x000fe200078e00ff */
[----:B------:R-:W-:-:S04]  /*6d10*/  MOV R3, R2 ;  /* 0x0000000200037202 */ /* 0x000fc80000000f00 */
[----:B------:R-:W-:-:S04]  /*6d20*/  FMNMX R3, R3, R0, !PT ;  /* 0x0000000003037209 */ /* 0x000fc80007800000 */
[----:B------:R-:W-:-:S07]  /*6d30*/  MOV R0, R3 ;  /* 0x0000000300007202 */ /* 0x000fce0000000f00 */
[----:B------:R-:W-:Y:S05]  /*6d40*/  WARPSYNC.COLLECTIVE R4, `(.L_x_12430) ;  /* 0x0000000004087348 */ /* 0x000fea0003c00000 */
[----:B------:R0:W1:Y:S02]  /*6d50*/  SHFL.DOWN P0, R2, R0, R5, R7 ;  /* 0x0800000500027389 */ /* 0x0000640000000007 */
[----:B01----:R-:W-:Y:S05]  /*6d60*/  ENDCOLLECTIVE ;  /* 0x000000000000791b */ /* 0x003fea0003800000 */
.L_x_12430:
[----:B------:R-:W-:Y:S05]  /*6d70*/  BRA `(.L_x_12431) ;  /* 0xfffffffc00587947 */ /* 0x000fea000383ffff */
        .weak           $__internal_227_$__cuda_sm20_rcp_rn_f32_slowpath
        .type           $__internal_227_$__cuda_sm20_rcp_rn_f32_slowpath,@function
        .size           $__internal_227_$__cuda_sm20_rcp_rn_f32_slowpath,(.L_x_13095 - $__internal_227_$__cuda_sm20_rcp_rn_f32_slowpath)
$__internal_227_$__cuda_sm20_rcp_rn_f32_slowpath:
        /* <DEDUP_REMOVED lines=15> */
.L_x_12433:
        /* <DEDUP_REMOVED lines=16> */
[----:B------:R-:W-:-:S03]  /*6f70*/  SHF.R.U32.HI R162, RZ, R162, R164 ;  /* 0x000000a2ffa27219 */ /* 0x000fc600000116a4 */
[----:B------:R-:W-:Y:S01]  /*6f80*/  IMAD.MOV R163, RZ, RZ, -R163 ;  /* 0x000000ffffa37224 */ /* 0x000fe200078e0aa3 */
[----:B------:R-:W-:-:S04]  /*6f90*/  SHF.L.U32 R160, R160, R161, RZ ;  /* 0x000000a1a0a07219 */ /* 0x000fc800000006ff */
        /* <DEDUP_REMOVED lines=14> */
.L_x_12435:
[----:B------:R0:W1:Y:S02]  /*7080*/  MUFU.RCP R162, R0 ;  /* 0x0000000000a27308 */ /* 0x0000640000001000 */
.L_x_12434:
[----:B------:R-:W-:Y:S05]  /*7090*/  BSYNC B1 ;  /* 0x0000000000017941 */ /* 0x000fea0003800000 */
.L_x_12432:
[----:B------:R-:W-:Y:S01]  /*70a0*/  HFMA2 R161, -RZ, RZ, 0, 0 ;  /* 0x00000000ffa17431 */ /* 0x000fe200000001ff */
[----:B------:R-:W-:-:S04]  /*70b0*/  MOV R160, R158 ;  /* 0x0000009e00a07202 */ /* 0x000fc80000000f00 */
[----:B01----:R-:W-:Y:S05]  /*70c0*/  RET.REL.NODEC R160 `(_ZN18transformer_engine13normalization19ln_fwd_tuned_kernelINS0_13Kernel_traitsI13__nv_bfloat16S3_13__nv_fp8_e4m3fjLj12288ELj2ELj1ELj4ELj16ENS0_18Kernel_traits_baseILj12288ES3_S3_S4_fjLj128EEEEEEEvNS0_19ForwardKernelParamsE) ;  /* 0xffffff8ca0cc7950 */ /* 0x003fea0003c3ffff */
.L_x_12436:
        /* <DEDUP_REMOVED lines=11> */
.L_x_13095:


//--------------------- .text._ZN18transformer_engine13normalization19ln_fwd_tuned_kernelINS0_13Kernel_traitsI13__nv_bfloat16S3_13__nv_fp8_e4m3fjLj10240ELj1ELj1ELj4ELj16ENS0_18Kernel_traits_baseILj10240ES3_S3_S4_fjLj128EEEEEEEvNS0_19ForwardKernelParamsE --------------------------
	.section	.text._ZN18transformer_engine13normalization19ln_fwd_tuned_kernelINS0_13Kernel_traitsI13__nv_bfloat16S3_13__nv_fp8_e4m3fjLj10240ELj1ELj1ELj4ELj16ENS0_18Kernel_traits_baseILj10240ES3_S3_S4_fjLj128EEEEEEEvNS0_19ForwardKernelParamsE,"ax",@progbits
	.align	128
        .global         _ZN18transformer_engine13normalization19ln_fwd_tuned_kernelINS0_13Kernel_traitsI13__nv_bfloat16S3_13__nv_fp8_e4m3fjLj10240ELj1ELj1ELj4ELj16ENS0_18Kernel_traits_baseILj10240ES3_S3_S4_fjLj128EEEEEEEvNS0_19ForwardKernelParamsE
        .type           _ZN18transformer_engine13normalization19ln_fwd_tuned_kernelINS0_13Kernel_traitsI13__nv_bfloat16S3_13__nv_fp8_e4m3fjLj10240ELj1ELj1ELj4ELj16ENS0_18Kernel_traits_baseILj10240ES3_S3_S4_fjLj128EEEEEEEvNS0_19ForwardKernelParamsE,@function
        .size           _ZN18transformer_engine13normalization19ln_fwd_tuned_kernelINS0_13Kernel_traitsI13__nv_bfloat16S3_13__nv_fp8_e4m3fjLj10240ELj1ELj1ELj4ELj16ENS0_18Kernel_traits_baseILj10240ES3_S3_S4_fjLj128EEEEEEEvNS0_19ForwardKernelParamsE,(.L_x_13096 - _ZN18transformer_engine13normalization19ln_fwd_tuned_kernelINS0_13Kernel_traitsI13__nv_bfloat16S3_13__nv_fp8_e4m3fjLj10240ELj1ELj1ELj4ELj16ENS0_18Kernel_traits_baseILj10240ES3_S3_S4_fjLj128EEEEEEEvNS0_19ForwardKernelParamsE)
        .other          _ZN18transformer_engine13normalization19ln_fwd_tuned_kernelINS0_13Kernel_traitsI13__nv_bfloat16S3_13__nv_fp8_e4m3fjLj10240ELj1ELj1ELj4ELj16ENS0_18Kernel_traits_baseILj10240ES3_S3_S4_fjLj128EEEEEEEvNS0_19ForwardKernelParamsE,@"STO_CUDA_ENTRY STV_DEFAULT"
_ZN18transformer_engine13normalization19ln_fwd_tuned_kernelINS0_13Kernel_traitsI13__nv_bfloat16S3_13__nv_fp8_e4m3fjLj10240ELj1ELj1ELj4ELj16ENS0_18Kernel_traits_baseILj10240ES3_S3_S4_fjLj128EEEEEEEvNS0_19ForwardKernelParamsE:
.text._ZN18transformer_engine13normalization19ln_fwd_tuned_kernelINS0_13Kernel_traitsI13__nv_bfloat16S3_13__nv_fp8_e4m3fjLj10240ELj1ELj1ELj4ELj16ENS0_18Kernel_traits_baseILj10240ES3_S3_S4_fjLj128EEEEEEEvNS0_19ForwardKernelParamsE:
        /* <DEDUP_REMOVED lines=24> */
[----:B------:R-:W4:Y:S01]  /*0180*/  LDCU.U8 UR12, c[0x0][0x3c0] ;  /* 0x00007800ff0c77ac */ /* 0x000f220008000000 */
[C---:B0-----:R-:W-:Y:S01]  /*0190*/  IMAD.WIDE.U32 R2, R154.reuse, 0x10, R2 ;  /* 0x000000109a027825 */ /* 0x041fe200078e0002 */
[----:B------:R-:W0:Y:S04]  /*01a0*/  LDCU UR15, c[0x0][0x388] ;  /* 0x00007100ff0f77ac */ /* 0x000e280008000800 */
[----:B------:R-:W5:Y:S01]  /*01b0*/  LDG.E.128 R36, desc[UR8][R2.64] ;  /* 0x0000000802247981 */ /* 0x000f62000c1e1d00 */
[----:B------:R-:W0:Y:S01]  /*01c0*/  LDCU UR13, c[0x0][0x380] ;  /* 0x00007000ff0d77ac */ /* 0x000e220008000800 */
[----:B-1----:R-:W-:-:S02]  /*01d0*/  IMAD.WIDE.U32 R4, R154, 0x10, R4 ;  /* 0x000000109a047825 */ /* 0x002fc400078e0004 */
[----:B------:R-:W3:Y:S01]  /*01e0*/  LDG.E.128 R44, desc[UR8][R2.64+0x800] ;  /* 0x00080008022c7981 */ /* 0x000ee2000c1e1d00 */
[----:B------:R-:W1:Y:S03]  /*01f0*/  LDCU.64 UR10, c[0x0][0x3f8] ;  /* 0x00007f00ff0a77ac */ /* 0x000e660008000a00 */
        /* <DEDUP_REMOVED lines=20> */
[----:B0-----:R-:W-:-:S04]  /*0340*/  MOV R2, UR4 ;  /* 0x0000000400027c02 */ /* 0x001fc80008000f00 */
[----:B------:R-:W-:Y:S02]  /*0350*/  IADD3 R176, PT, PT, R2, 0x20, RZ ;  /* 0x0000002002b07810 */ /* 0x000fe40007ffe0ff */
[----:B-----5:R-:W-:Y:S02]  /*0360*/  PRMT R130, R36, 0x7632, R130 ;  /* 0x0000763224827816 */ /* 0x020fe40000000082 */
[----:B------:R-:W-:Y:S02]  /*0370*/  PRMT R129, R37, 0x7632, R129 ;  /* 0x0000763225817816 */ /* 0x000fe40000000081 */
[----:B------:R-:W-:Y:S02]  /*0380*/  PRMT R128, R38, 0x7632, R128 ;  /* 0x0000763226807816 */ /* 0x000fe40000000080 */
[----:B------:R-:W-:Y:S01]  /*0390*/  PRMT R127, R39, 0x7632, R127 ;  /* 0x00007632277f7816 */ /* 0x000fe2000000007f */
[----:B------:R0:W-:Y:S01]  /*03a0*/  STL.S16 [R1+0x38], R130 ;  /* 0x0000388201007387 */ /* 0x0001e20000100600 */
[----:B---3--:R-:W-:-:S02]  /*03b0*/  PRMT R126, R44, 0x7632, R126 ;  /* 0x000076322c7e7816 */ /* 0x008fc4000000007e */
[----:B------:R-:W-:Y:S01]  /*03c0*/  PRMT R125, R45, 0x7632, R125 ;  /* 0x000076322d7d7816 */ /* 0x000fe2000000007d */
[----:B------:R0:W-:Y:S01]  /*03d0*/  STL.S16 [R1+0x34], R129 ;  /* 0x0000348101007387 */ /* 0x0001e20000100600 */
[----:B------:R-:W-:Y:S02]  /*03e0*/  PRMT R124, R46, 0x7632, R124 ;  /* 0x000076322e7c7816 */ /* 0x000fe4000000007c */
[----:B------:R-:W-:Y:S01]  /*03f0*/  PRMT R123, R47, 0x7632, R123 ;  /* 0x000076322f7b7816 */ /* 0x000fe2000000007b */
[----:B------:R0:W-:Y:S01]  /*0400*/  STL.S16 [R1+0x30], R128 ;  /* 0x0000308001007387 */ /* 0x0001e20000100600 */
[----:B----4-:R-:W-:Y:S02]  /*0410*/  PRMT R122, R52, 0x7632, R122 ;  /* 0x00007632347a7816 */ /* 0x010fe4000000007a */
        /* <DEDUP_REMOVED lines=19> */
[----:B-1----:R-:W-:Y:S02]  /*0550*/  PRMT R4, R41, 0x7632, R4 ;  /* 0x0000763229047816 */ /* 0x002fe40000000004 */
        /* <DEDUP_REMOVED lines=62> */
[----:B0-----:R-:W-:-:S07]  /*0940*/  PRMT R175, R115, 0x7632, R175 ;  /* 0x0000763273af7816 */ /* 0x001fce00000000af */
.L_x_12448:
        /* <DEDUP_REMOVED lines=30> */
[----:B------:R-:W-:Y:S01]  /*0b30*/  LOP3.LUT P0, RZ, R236, 0x1f, RZ, 0xc0, !PT ;  /* 0x0000001fecff7812 */ /* 0x000fe2000780c0ff */
        /* <DEDUP_REMOVED lines=13> */
[----:B------:R-:W-:Y:S01]  /*0c10*/  SHF.L.U32 R117, R117, 0x10, RZ ;  /* 0x0000001075757819 */ /* 0x000fe200000006ff */
[----:B------:R-:W-:Y:S02]  /*0c20*/  IMAD.U32 R192, R119, 0x10000, RZ ;  /* 0x0001000077c07824 */ /* 0x000fe400078e00ff */
[----:B------:R-:W-:Y:S01]  /*0c30*/  FADD R193, R196, R193 ;  /* 0x000000c1c4c17221 */ /* 0x000fe20000000000 */
[----:B----4-:R-:W-:Y:S01]  /*0c40*/  SHF.L.U32 R203, R125, 0x10, RZ ;  /* 0x000000107dcb7819 */ /* 0x010fe200000006ff */
[----:B------:R-:W-:-:S02]  /*0c50*/  IMAD.U32 R204, R126, 0x10000, RZ ;  /* 0x000100007ecc7824 */ /* 0x000fc400078e00ff */
[--C-:B------:R-:W-:Y:S01]  /*0c60*/  FADD R198, R118, R193.reuse ;  /* 0x000000c176c67221 */ /* 0x100fe20000000000 */
[----:B------:R-:W-:-:S03]  /*0c70*/  PRMT R193, R119, 0x7632, R193 ;  /* 0x0000763277c17816 */ /* 0x000fc600000000c1 */
[----:B------:R-:W-:Y:S01]  /*0c80*/  FADD R195, R117, R198 ;  /* 0x000000c675c37221 */ /* 0x000fe20000000000 */
[----:B------:R-:W-:Y:S02]  /*0c90*/  SHF.L.U32 R119, R193, 0x10, RZ ;  /* 0x00000010c1777819 */ /* 0x000fe400000006ff */
[----:B---3--:R-:W-:Y:S01]  /*0ca0*/  SHF.L.U32 R193, R120, 0x10, RZ ;  /* 0x0000001078c17819 */ /* 0x008fe200000006ff */
[--C-:B------:R-:W-:Y:S01]  /*0cb0*/  FADD R198, R192, R195.reuse ;  /* 0x000000c3c0c67221 */ /* 0x100fe20000000000 */
[----:B------:R-:W-:Y:S02]  /*0cc0*/  PRMT R195, R120, 0x7632, R195 ;  /* 0x0000763278c37816 */ /* 0x000fe400000000c3 */
[----:B-----5:R-:W-:Y:S01]  /*0cd0*/  SHF.L.U32 R207, R128, 0x10, RZ ;  /* 0x0000001080cf7819 */ /* 0x020fe200000006ff */
[----:B------:R-:W-:Y:S01]  /*0ce0*/  FADD R198, R119, R198 ;  /* 0x000000c677c67221 */ /* 0x000fe20000000000 */
[----:B------:R-:W-:Y:S02]  /*0cf0*/  SHF.L.U32 R120, R195, 0x10, RZ ;  /* 0x00000010c3787819 */ /* 0x000fe400000006ff */
[----:B------:R-:W-:Y:S01]  /*0d00*/  SHF.L.U32 R195, R121, 0x10, RZ ;  /* 0x0000001079c37819 */ /* 0x000fe200000006ff */
[--C-:B------:R-:W-:Y:S01]  /*0d10*/  FADD R199, R193, R198.reuse ;  /* 0x000000c6c1c77221 */ /* 0x100fe20000000000 */
[----:B------:R-:W-:-:S02]  /*0d20*/  PRMT R198, R121, 0x7632, R198 ;  /* 0x0000763279c67816 */ /* 0x000fc400000000c6 */
[----:B------:R-:W-:Y:S01]  /*0d30*/  PRMT R208, R129, 0x7632, R208 ;  /* 0x0000763281d07816 */ /* 0x000fe200000000d0 */
[--C-:B------:R-:W-:Y:S01]  /*0d40*/  FADD R200, R120, R199.reuse ;  /* 0x000000c778c87221 */ /* 0x100fe20000000000 */
[----:B------:R-:W-:Y:S01]  /*0d50*/  SHF.L.U32 R121, R198, 0x10, RZ ;  /* 0x00000010c6797819 */ /* 0x000fe200000006ff */
[----:B------:R-:W-:Y:S01]  /*0d60*/  IMAD.U32 R213, R133, 0x10000, RZ ;  /* 0x0001000085d57824 */ /* 0x000fe200078e00ff */
[C---:B------:R-:W-:Y:S01]  /*0d70*/  PRMT R199, R122.reuse, 0x7632, R199 ;  /* 0x000076327ac77816 */ /* 0x040fe200000000c7 */
[----:B------:R-:W-:Y:S01]  /*0d80*/  FADD R200, R195, R200 ;  /* 0x000000c8c3c87221 */ /* 0x000fe20000000000 */
[----:B------:R-:W-:Y:S01]  /*0d90*/  SHF.L.U32 R198, R122, 0x10, RZ ;  /* 0x000000107ac67819 */ /* 0x000fe200000006ff */
[----:B------:R-:W-:Y:S01]  /*0da0*/  IMAD.U32 R208, R208, 0x10000, RZ ;  /* 0x00010000d0d07824 */ /* 0x000fe200078e00ff */
[----:B------:R-:W-:Y:S01]  /*0db0*/  SHF.L.U32 R209, R129, 0x10, RZ ;  /* 0x0000001081d17819 */ /* 0x000fe200000006ff */
[--C-:B------:R-:W-:Y:S01]  /*0dc0*/  FADD R201, R121, R200.reuse ;  /* 0x000000c879c97221 */ /* 0x100fe20000000000 */
[----:B------:R-:W-:Y:S01]  /*0dd0*/  IMAD.U32 R122, R199, 0x10000, RZ ;  /* 0x00010000c77a7824 */ /* 0x000fe200078e00ff */
[----:B------:R-:W-:-:S02]  /*0de0*/  PRMT R200, R123, 0x7632, R200 ;  /* 0x000076327bc87816 */ /* 0x000fc400000000c8 */
[----:B------:R-:W-:Y:S01]  /*0df0*/  FADD R201, R198, R201 ;  /* 0x000000c9c6c97221 */ /* 0x000fe20000000000 */
[----:B------:R-:W-:Y:S02]  /*0e00*/  SHF.L.U32 R199, R123, 0x10, RZ ;  /* 0x000000107bc77819 */ /* 0x000fe400000006ff */
        /* <DEDUP_REMOVED lines=18> */
[----:B------:R-:W-:Y:S01]  /*0f30*/  PRMT R124, R126, 0x7632, R124 ;  /* 0x000076327e7c7816 */ /* 0x000fe2000000007c */
[----:B------:R-:W-:Y:S01]  /*0f40*/  IMAD.U32 R227, R147, 0x10000, RZ ;  /* 0x0001000093e37824 */ /* 0x000fe200078e00ff */
        /* <DEDUP_REMOVED lines=54> */
[----:B------:R-:W-:Y:S01]  /*12b0*/  SHF.L.U32 R235, R155, 0x10, RZ ;  /* 0x000000109beb7819 */ /* 0x000fe200000006ff */
[----:B------:R-:W-:Y:S01]  /*12c0*/  IMAD.U32 R136, R124, 0x10000, RZ ;  /* 0x000100007c887824 */ /* 0x000fe200078e00ff */
[----:B------:R-:W-:Y:S01]  /*12d0*/  PRMT R124, R137, 0x7632, R124 ;  /* 0x00007632897c7816 */ /* 0x000fe2000000007c */
[----:B------:R-:W-:Y:S01]  /*12e0*/  FADD R128, R134, R125 ;  /* 0x0000007d86807221 */ /* 0x000fe20000000000 */
[----:B------:R-:W-:-:S02]  /*12f0*/  @!P0 SHF.R.U32.HI R129, RZ, 0x2, R236 ;  /* 0x00000002ff818819 */ /* 0x000fc400000116ec */
[----:B------:R-:W-:Y:S01]  /*1300*/  SHF.L.U32 R137, R124, 0x10, RZ ;  /* 0x000000107c897819 */ /* 0x000fe200000006ff */
[----:B------:R-:W-:Y:S01]  /*1310*/  FADD R128, R215, R128 ;  /* 0x00000080d7807221 */ /* 0x000fe20000000000 */
[----:B------:R-:W-:Y:S02]  /*1320*/  PRMT R124, R138, 0x7632, R124 ;  /* 0x000076328a7c7816 */ /* 0x000fe4000000007c */
[----:B------:R-:W-:Y:S01]  /*1330*/  @!P0 LOP3.LUT R129, R129, 0xf8, RZ, 0xc0, !PT ;  /* 0x000000f881818812 */ /* 0x000fe200078ec0ff */
[----:B------:R-:W-:Y:S01]  /*1340*/  FADD R125, R135, R128 ;  /* 0x00000080877d7221 */ /* 0x000fe20000000000 */
[----:B------:R-:W-:Y:S02]  /*1350*/  SHF.L.U32 R138, R124, 0x10, RZ ;  /* 0x000000107c8a7819 */ /* 0x000fe400000006ff */
[----:B------:R-:W-:Y:S01]  /*1360*/  PRMT R124, R139, 0x7632, R124 ;  /* 0x000076328b7c7816 */ /* 0x000fe2000000007c */
[----:B------:R-:W-:Y:S01]  /*1370*/  FADD R125, R216, R125 ;  /* 0x0000007dd87d7221 */ /* 0x000fe20000000000 */
[----:B------:R-:W-:-:S02]  /*1380*/  @!P0 SEL R236, R176, R2, P3 ;  /* 0x00000002b0ec8207 */ /* 0x000fc40001800000 */
[----:B------:R-:W-:Y:S01]  /*1390*/  SHF.L.U32 R139, R124, 0x10, RZ ;  /* 0x000000107c8b7819 */ /* 0x000fe200000006ff */
[----:B------:R-:W-:Y:S01]  /*13a0*/  FADD R128, R136, R125 ;  /* 0x0000007d88807221 */ /* 0x000fe20000000000 */
[----:B------:R-:W-:Y:S02]  /*13b0*/  PRMT R124, R140, 0x7632, R124 ;  /* 0x000076328c7c7816 */ /* 0x000fe4000000007c */
[----:B------:R-:W-:Y:S01]  /*13c0*/  @!P0 IADD3 R129, PT, PT, R236, R129, RZ ;  /* 0x00000081ec818210 */ /* 0x000fe20007ffe0ff */
[----:B------:R-:W-:Y:S01]  /*13d0*/  FADD R128, R217, R128 ;  /* 0x00000080d9807221 */ /* 0x000fe20000000000 */
[----:B------:R-:W-:Y:S02]  /*13e0*/  SHF.L.U32 R140, R124, 0x10, RZ ;  /* 0x000000107c8c7819 */ /* 0x000fe400000006ff */
[----:B------:R-:W-:Y:S01]  /*13f0*/  PRMT R124, R141, 0x7632, R124 ;  /* 0x000076328d7c7816 */ /* 0x000fe2000000007c */
[----:B------:R-:W-:Y:S01]  /*1400*/  FADD R125, R137, R128 ;  /* 0x00000080897d7221 */ /* 0x000fe20000000000 */
[----:B------:R-:W-:-:S02]  /*1410*/  MOV R236, RZ ;  /* 0x000000ff00ec7202 */ /* 0x000fc40000000f00 */
        /* <DEDUP_REMOVED lines=246> */
[----:B------:R0:W-:Y:S02]  /*2380*/  @!P0 STS.64 [R129], R124 ;  /* 0x0000007c81008388 */ /* 0x0001e40000000a00 */
[----:B0-----:R-:W-:Y:S01]  /*2390*/  LOP3.LUT R124, R237, 0x1f, RZ, 0xc0, !PT ;  /* 0x0000001fed7c7812 */ /* 0x001fe200078ec0ff */
[----:B------:R-:W-:Y:S03]  /*23a0*/  BAR.SYNC.DEFER_BLOCKING 0x0 ;  /* 0x0000000000007b1d */ /* 0x000fe60000010000 */
[----:B------:R-:W-:Y:S02]  /*23b0*/  ISETP.GT.U32.AND P0, PT, R124, 0x3, PT ;  /* 0x000000037c00780c */ /* 0x000fe40003f04070 */
[----:B------:R-:W-:-:S11]  /*23c0*/  CS2R R124, SRZ ;  /* 0x00000000007c7805 */ /* 0x000fd6000001ff00 */
[----:B------:R-:W-:Y:S05]  /*23d0*/  @P0 BRA `(.L_x_12439) ;  /* 0x0000000000300947 */ /* 0x000fea0003800000 */
[----:B------:R-:W0:Y:S01]  /*23e0*/  S2UR UR5, SR_CgaCtaId ;  /* 0x00000000000579c3 */ /* 0x000e220000008800 */
[----:B------:R-:W-:Y:S01]  /*23f0*/  UMOV UR4, 0x400 ;  /* 0x0000040000047882 */ /* 0x000fe20000000000 */
[----:B------:R-:W-:Y:S01]  /*2400*/  IMAD.SHL.U32 R125, R237, 0x8, RZ ;  /* 0x00000008ed7d7824 */ /* 0x000fe200078e00ff */
[----:B------:R-:W-:Y:S01]  /*2410*/  UIADD3 UR4, UPT, UPT, UR4, 0x10, URZ ;  /* 0x0000001004047890 */ /* 0x000fe2000fffe0ff */
[----:B------:R-:W-:-:S03]  /*2420*/  HFMA2 R236, -RZ, RZ, 5.125, 0 ;  /* 0x45200000ffec7431 */ /* 0x000fc600000001ff */
[----:B------:R-:W-:Y:S01]  /*2430*/  LOP3.LUT R125, R125, 0xf8, RZ, 0xc0, !PT ;  /* 0x000000f87d7d7812 */ /* 0x000fe200078ec0ff */
[----:B0-----:R-:W-:-:S06]  /*2440*/  ULEA UR4, UR5, UR4, 0x18 ;  /* 0x0000000405047291 */ /* 0x001fcc000f8ec0ff */
[----:B------:R-:W-:-:S04]  /*2450*/  MOV R2, UR4 ;  /* 0x0000000400027c02 */ /* 0x000fc80008000f00 */
[----:B------:R-:W-:-:S04]  /*2460*/  IADD3 R176, PT, PT, R2, 0x20, RZ ;  /* 0x0000002002b07810 */ /* 0x000fc80007ffe0ff */
[----:B------:R-:W-:-:S04]  /*2470*/  SEL R124, R176, R2, P3 ;  /* 0x00000002b07c7207 */ /* 0x000fc80001800000 */
[----:B------:R-:W-:-:S06]  /*2480*/  IADD3 R124, PT, PT, R124, R125, RZ ;  /* 0x0000007d7c7c7210 */ /* 0x000fcc0007ffe0ff */
[----:B------:R-:W0:Y:S02]  /*2490*/  LDS.64 R124, [R124] ;  /* 0x000000007c7c7984 */ /* 0x000e240000000a00 */
.L_x_12439:
[----:B------:R-:W-:Y:S05]  /*24a0*/  BSYNC.RECONVERGENT B0 ;  /* 0x0000000000007941 */ /* 0x000fea0003800200 */
.L_x_12438:
        /* <DEDUP_REMOVED lines=11> */
[----:B------:R-:W-:Y:S05]  /*2560*/  CALL.REL.NOINC `($__internal_228_$__cuda_sm20_rcp_rn_f32_slowpath) ;  /* 0x0000007c00047944 */ /* 0x000fea0003c00000 */
[----:B------:R-:W-:Y:S05]  /*2570*/  BRA `(.L_x_12442) ;  /* 0x0000000000107947 */ /* 0x000fea0003800000 */
.L_x_12441:
[----:B------:R-:W0:Y:S02]  /*2580*/  MUFU.RCP R243, R238 ;  /* 0x000000ee00f37308 */ /* 0x000e240000001000 */
[----:B0-----:R-:W-:-:S04]  /*2590*/  FFMA R128, R238, R243, -1 ;  /* 0xbf800000ee807423 */ /* 0x001fc800000000f3 */
[----:B------:R-:W-:-:S04]  /*25a0*/  FADD.FTZ R128, -R128, -RZ ;  /* 0x800000ff80807221 */ /* 0x000fc80000010100 */
[----:B------:R-:W-:-:S07]  /*25b0*/  FFMA R243, R243, R128, R243 ;  /* 0x00000080f3f37223 */ /* 0x000fce00000000f3 */
.L_x_12442:
[----:B------:R-:W-:Y:S05]  /*25c0*/  BSYNC.RECONVERGENT B0 ;  /* 0x0000000000007941 */ /* 0x000fea0003800200 */
.L_x_12440:
        /* <DEDUP_REMOVED lines=18> */
[----:B------:R-:W-:Y:S01]  /*26f0*/  IMAD.MOV.U32 R128, RZ, RZ, R129 ;  /* 0x000000ffff807224 */ /* 0x000fe200078e0081 */
[----:B------:R-:W-:-:S07]  /*2700*/  MOV R129, 0x2720 ;  /* 0x0000272000817802 */ /* 0x000fce0000000f00 */
[----:B0-----:R-:W-:Y:S05]  /*2710*/  CALL.REL.NOINC `($__internal_228_$__cuda_sm20_rcp_rn_f32_slowpath) ;  /* 0x0000007800987944 */ /* 0x001fea0003c00000 */
[----:B------:R-:W-:Y:S01]  /*2720*/  MOV R128, R243 ;  /* 0x000000f300807202 */ /* 0x000fe20000000f00 */
[----:B------:R-:W-:Y:S06]  /*2730*/  BRA `(.L_x_12445) ;  /* 0x0000000000107947 */ /* 0x000fec0003800000 */
.L_x_12444:
[----:B------:R-:W1:Y:S02]  /*2740*/  MUFU.RCP R128, R129 ;  /* 0x0000008100807308 */ /* 0x000e640000001000 */
[----:B-1----:R-:W-:-:S04]  /*2750*/  FFMA R129, R129, R128, -1 ;  /* 0xbf80000081817423 */ /* 0x002fc80000000080 */
[----:B------:R-:W-:-:S04]  /*2760*/  FADD.FTZ R129, -R129, -RZ ;  /* 0x800000ff81817221 */ /* 0x000fc80000010100 */
[----:B------:R-:W-:-:S07]  /*2770*/  FFMA R128, R128, R129, R128 ;  /* 0x0000008180807223 */ /* 0x000fce0000000080 */
.L_x_12445:
[----:B------:R-:W-:Y:S05]  /*2780*/  BSYNC.RECONVERGENT B0 ;  /* 0x0000000000007941 */ /* 0x000fea0003800200 */
.L_x_12443:
[----:B0-----:R-:W-:Y:S01]  /*2790*/  FADD R124, R125, R124 ;  /* 0x0000007c7d7c7221 */ /* 0x001fe20000000000 */
[----:B------:R-:W-:Y:S01]  /*27a0*/  FADD R125, R237, -R236 ;  /* 0x800000eced7d7221 */ /* 0x000fe20000000000 */
[----:B------:R-:W-:Y:S01]  /*27b0*/  FMUL R236, R239, R236 ;  /* 0x000000ecefec7220 */ /* 0x000fe20000400000 */
[----:B------:R0:W5:Y:S02]  /*27c0*/  LDL R247, [R1+0x20] ;  /* 0x0000200001f77983 */ /* 0x0001640000100800 */
[----:B------:R-:W-:Y:S01]  /*27d0*/  FMUL R125, R125, R125 ;  /* 0x0000007d7d7d7220 */ /* 0x000fe20000400000 */
[C---:B------:R-:W-:Y:S01]  /*27e0*/  FFMA R236, R238.reuse, R237, R236 ;  /* 0x000000edeeec7223 */ /* 0x040fe200000000ec */
[----:B------:R0:W5:Y:S02]  /*27f0*/  LDL R246, [R1+0x1c] ;  /* 0x00001c0001f67983 */ /* 0x0001640000100800 */
[----:B------:R-:W-:Y:S02]  /*2800*/  FMUL R125, R238, R125 ;  /* 0x0000007dee7d7220 */ /* 0x000fe40000400000 */
[----:B------:R0:W5:Y:S02]  /*2810*/  LDL R245, [R1+0x18] ;  /* 0x0000180001f57983 */ /* 0x0001640000100800 */
[----:B------:R-:W-:-:S02]  /*2820*/  FMUL R125, R239, R125 ;  /* 0x0000007def7d7220 */ /* 0x000fc40000400000 */
[----:B------:R0:W5:Y:S02]  /*2830*/  LDL R244, [R1+0x14] ;  /* 0x0000140001f47983 */ /* 0x0001640000100800 */
[-C--:B------:R-:W-:Y:S02]  /*2840*/  FFMA R124, R125, R128.reuse, R124 ;  /* 0x000000807d7c7223 */ /* 0x080fe4000000007c */
[----:B------:R0:W5:Y:S01]  /*2850*/  LDL R243, [R1+0x10] ;  /* 0x0000100001f37983 */ /* 0x0001620000100800 */
[----:B------:R-:W1:Y:S03]  /*2860*/  LDC R125, c[0x0][0x3d8] ;  /* 0x0000f600ff7d7b82 */ /* 0x000e660000000800 */
[----:B------:R0:W5:Y:S04]  /*2870*/  LDL R240, [R1+0xc] ;  /* 0x00000c0001f07983 */ /* 0x0001680000100800 */
[----:B------:R0:W5:Y:S04]  /*2880*/  LDL R239, [R1+0x8] ;  /* 0x0000080001ef7983 */ /* 0x0001680000100800 */
[----:B------:R0:W5:Y:S04]  /*2890*/  LDL R238, [R1+0x4] ;  /* 0x0000040001ee7983 */ /* 0x0001680000100800 */
[----:B------:R0:W5:Y:S04]  /*28a0*/  LDL R237, [R1] ;  /* 0x0000000001ed7983 */ /* 0x0001680000100800 */
[----:B------:R-:W1:Y:S01]  /*28b0*/  SHFL.IDX PT, R124, R124, RZ, 0x1f ;  /* 0x00001fff7c7c7589 */ /* 0x000e6200000e0000 */
[----:B------:R-:W2:Y:S01]  /*28c0*/  S2R R129, SR_TID.X ;  /* 0x0000000000817919 */ /* 0x000ea20000002100 */
[----:B-1----:R-:W-:Y:S01]  /*28d0*/  FFMA R124, R124, 9.7656251455191522837e-05, R125 ;  /* 0x38cccccd7c7c7823 */ /* 0x002fe2000000007d */
[----:B------:R-:W-:-:S04]  /*28e0*/  FMUL R125, R236, R128 ;  /* 0x00000080ec7d7220 */ /* 0x000fc80000400000 */
[----:B------:R-:W-:Y:S01]  /*28f0*/  FSETP.GEU.AND P0, PT, |R124|, 1.175494350822287508e-38, PT ;  /* 0x008000007c00780b */ /* 0x000fe20003f0e200 */
[----:B------:R-:W1:Y:S01]  /*2900*/  S2R R236, SR_TID.X ;  /* 0x0000000000ec7919 */ /* 0x000e620000002100 */
[----:B------:R-:W3:Y:S01]  /*2910*/  SHFL.IDX PT, R125, R125, RZ, 0x1f ;  /* 0x00001fff7d7d7589 */ /* 0x000ee200000e0000 */
[----:B--2---:R-:W-:-:S10]  /*2920*/  ISETP.NE.AND P2, PT, R129, RZ, PT ;  /* 0x000000ff8100720c */ /* 0x004fd40003f45270 */
[----:B------:R-:W-:-:S06]  /*2930*/  @!P0 FMUL R124, R124, 16777216 ;  /* 0x4b8000007c7c8820 */ /* 0x000fcc0000400000 */
[----:B------:R-:W2:Y:S01]  /*2940*/  MUFU.RSQ R124, R124 ;  /* 0x0000007c007c7308 */ /* 0x000ea20000001400 */
[----:B------:R-:W4:Y:S01]  /*2950*/  @!P2 LDC.64 R128, c[0x0][0x398] ;  /* 0x0000e600ff80ab82 */ /* 0x000f220000000a00 */
[----:B---3--:R-:W-:Y:S02]  /*2960*/  R2UR UR5, R125 ;  /* 0x000000007d0572ca */ /* 0x008fe400000e0000 */
[----:B-1----:R-:W-:Y:S02]  /*2970*/  ISETP.NE.AND P1, PT, R236, RZ, PT ;  /* 0x000000ffec00720c */ /* 0x002fe40003f25270 */
[----:B--2---:R-:W-:Y:S02]  /*2980*/  R2UR UR4, R124 ;  /* 0x000000007c0472ca */ /* 0x004fe400000e0000 */
[----:B------:R-:W-:-:S05]  /*2990*/  MOV R124, UR6 ;  /* 0x00000006007c7c02 */ /* 0x000fca0008000f00 */
[----:B----4-:R-:W-:Y:S02]  /*29a0*/  @!P2 IMAD.WIDE R124, R124, 0x4, R128 ;  /* 0x000000047c7ca825 */ /* 0x010fe400078e0280 */
[----:B------:R-:W-:-:S05]  /*29b0*/  MOV R128, UR5 ;  /* 0x0000000500807c02 */ /* 0x000fca0008000f00 */
[----:B------:R1:W-:Y:S02]  /*29c0*/  @!P2 STG.E desc[UR8][R124.64], R128 ;  /* 0x000000807c00a986 */ /* 0x0003e4000c101908 */
[----:B-1----:R-:W1:Y:S01]  /*29d0*/  @!P1 LDC.64 R128, c[0x0][0x3a0] ;  /* 0x0000e800ff809b82 */ /* 0x002e620000000a00 */
[----:B------:R-:W-:-:S05]  /*29e0*/  MOV R124, UR4 ;  /* 0x00000004007c7c02 */ /* 0x000fca0008000f00 */
[----:B------:R-:W-:-:S05]  /*29f0*/  @!P0 FMUL R124, R124, 4096 ;  /* 0x458000007c7c8820 */ /* 0x000fca0000400000 */
[----:B------:R-:W-:Y:S02]  /*2a00*/  @!P0 R2UR UR4, R124 ;  /* 0x000000007c0482ca */ /* 0x000fe400000e0000 */
[----:B------:R-:W-:-:S05]  /*2a10*/  MOV R124, UR6 ;  /* 0x00000006007c7c02 */ /* 0x000fca0008000f00 */
[----:B-1----:R-:W-:-:S06]  /*2a20*/  @!P1 IMAD.WIDE R124, R124, 0x4, R128 ;  /* 0x000000047c7c9825 */ /* 0x002fcc00078e0280 */
[----:B------:R-:W-:-:S05]  /*2a30*/  MOV R128, UR4 ;  /* 0x0000000400807c02 */ /* 0x000fca0008000f00 */
[----:B------:R0:W-:Y:S01]  /*2a40*/  @!P1 STG.E desc[UR8][R124.64], R128 ;  /* 0x000000807c009986 */ /* 0x0001e2000c101908 */
[----:B------:R-:W-:-:S04]  /*2a50*/  UISETP.NE.U32.AND UP0, UPT, UR10, URZ, UPT ;  /* 0x000000ff0a00728c */ /* 0x000fc8000bf05070 */
[----:B------:R-:W-:-:S09]  /*2a60*/  UISETP.NE.AND.EX UP0, UPT, UR11, URZ, UPT, UP0 ;  /* 0x000000ff0b00728c */ /* 0x000fd2000bf05300 */
[----:B0-----:R-:W-:Y:S05]  /*2a70*/  BRA.U UP0, `(.L_x_12446) ;  /* 0x0000003500987547 */ /* 0x001fea000b800000 */
[----:B------:R-:W2:Y:S01]  /*2a80*/  LDL R129, [R1+0x38] ;  /* 0x0000380001817983 */ /* 0x000ea20000100800 */
[----:B------:R-:W-:Y:S01]  /*2a90*/  ISETP.NE.AND P1, PT, RZ, UR12, PT ;  /* 0x0000000cff007c0c */ /* 0x000fe2000bf25270 */
[----:B------:R-:W-:Y:S01]  /*2aa0*/  FADD R125, R194, -UR5 ;  /* 0x80000005c27d7e21 */ /* 0x000fe20008000000 */
[----:B------:R-:W-:Y:S01]  /*2ab0*/  IMAD.U32 R124, R36, 0x10000, RZ ;  /* 0x00010000247c7824 */ /* 0x000fe200078e00ff */
[----:B------:R-:W-:Y:S01]  /*2ac0*/  SHF.L.U32 R128, R40, 0x10, RZ ;  /* 0x0000001028807819 */ /* 0x000fe200000006ff */
[----:B------:R-:W3:Y:S01]  /*2ad0*/  LDL R194, [R1+0x30] ;  /* 0x0000300001c27983 */ /* 0x000ee20000100800 */
[----:B------:R-:W-:Y:S01]  /*2ae0*/  FMUL R125, R125, UR4 ;  /* 0x000000047d7d7c20 */ /* 0x000fe20008400000 */
[----:B------:R-:W-:-:S07]  /*2af0*/  ISETP.NE.AND P0, PT, RZ, UR14, PT ;  /* 0x0000000eff007c0c */ /* 0x000fce000bf05270 */
[----:B------:R-:W-:-:S04]  /*2b00*/  @P1 FADD R124, R124, 1 ;  /* 0x3f8000007c7c1421 */ /* 0x000fc80000000000 */
[----:B------:R-:W-:Y:S01]  /*2b10*/  FFMA R124, R125, R124, R128 ;  /* 0x0000007c7d7c7223 */ /* 0x000fe20000000080 */
[----:B------:R-:W-:Y:S01]  /*2b20*/  FADD R125, R116, -UR5 ;  /* 0x80000005747d7e21 */ /* 0x000fe20008000000 */
[----:B------:R-:W-:-:S03]  /*2b30*/  SHF.L.U32 R128, R3, 0x10, RZ ;  /* 0x0000001003807819 */ /* 0x000fc600000006ff */
[----:B------:R-:W-:Y:S01]  /*2b40*/  FMUL R125, R125, UR4 ;  /* 0x000000047d7d7c20 */ /* 0x000fe20008400000 */
[----:B------:R-:W-:-:S05]  /*2b50*/  @P0 FMUL R124, R124, UR7 ;  /* 0x000000077c7c0c20 */ /* 0x000fca0008400000 */
[----:B------:R-:W-:-:S04]  /*2b60*/  F2FP.SATFINITE.E4M3.F32.PACK_AB_MERGE_C R124, RZ, R124, RZ ;  /* 0x0000007cff7c723e */ /* 0x000fc800048070ff */
[----:B------:R-:W-:Y:S02]  /*2b70*/  LOP3.LUT R124, R124, 0xff, RZ, 0xc0, !PT ;  /* 0x000000ff7c7c7812 */ /* 0x000fe400078ec0ff */
[----:B--2---:R-:W-:Y:S02]  /*2b80*/  SHF.L.U32 R116, R129, 0x10, RZ ;  /* 0x0000001081747819 */ /* 0x004fe400000006ff */
[----:B------:R-:W2:Y:S03]  /*2b90*/  LDL R129, [R1+0x34] ;  /* 0x0000340001817983 */ /* 0x000ea60000100800 */
[----:B------:R-:W-:-:S04]  /*2ba0*/  @P1 FADD R116, R116, 1 ;  /* 0x3f80000074741421 */ /* 0x000fc80000000000 */
[----:B------:R-:W-:-:S04]  /*2bb0*/  FFMA R116, R125, R116, R128 ;  /* 0x000000747d747223 */ /* 0x000fc80000000080 */
[----:B------:R-:W-:-:S05]  /*2bc0*/  @P0 FMUL R116, R116, UR7 ;  /* 0x0000000774740c20 */ /* 0x000fca0008400000 */
[----:B------:R-:W-:-:S04]  /*2bd0*/  F2FP.SATFINITE.E4M3.F32.PACK_AB_MERGE_C R116, RZ, R116, RZ ;  /* 0x00000074ff74723e */ /* 0x000fc800048070ff */
        /* <DEDUP_REMOVED lines=10> */
[----:B------:R-:W-:Y:S02]  /*2c80*/  IMAD.U32 R124, R124, 0x10000, RZ ;  /* 0x000100007c7c7824 */ /* 0x000fe400078e00ff */
[----:B------:R-:W-:Y:S01]  /*2c90*/  FADD R125, R196, -UR5 ;  /* 0x80000005c47d7e21 */ /* 0x000fe20008000000 */
[----:B------:R-:W-:Y:S01]  /*2ca0*/  SHF.L.U32 R128, R4, 0x10, RZ ;  /* 0x0000001004807819 */ /* 0x000fe200000006ff */
[----:B------:R-:W4:Y:S01]  /*2cb0*/  LDL R196, [R1+0x28] ;  /* 0x0000280001c47983 */ /* 0x000f220000100800 */
[----:B------:R-:W-:Y:S01]  /*2cc0*/  LOP3.LUT R116, R116, 0xff0000, R124, 0xf8, !PT ;  /* 0x00ff000074747812 */ /* 0x000fe200078ef87c */
[----:B------:R-:W-:Y:S01]  /*2cd0*/  FMUL R125, R125, UR4 ;  /* 0x000000047d7d7c20 */ /* 0x000fe20008400000 */
[----:B--2---:R-:W-:Y:S02]  /*2ce0*/  SHF.L.U32 R124, R129, 0x10, RZ ;  /* 0x00000010817c7819 */ /* 0x004fe400000006ff */
[----:B------:R-:W2:Y:S03]  /*2cf0*/  LDL R129, [R1+0x2c] ;  /* 0x00002c0001817983 */ /* 0x000ea60000100800 */
[----:B------:R-:W-:-:S04]  /*2d00*/  @P1 FADD R124, R124, 1 ;  /* 0x3f8000007c7c1421 */ /* 0x000fc80000000000 */
[----:B------:R-:W-:-:S04]  /*2d10*/  FFMA R124, R125, R124, R128 ;  /* 0x0000007c7d7c7223 */ /* 0x000fc80000000080 */
[----:B------:R-:W-:-:S05]  /*2d20*/  @P0 FMUL R124, R124, UR7 ;  /* 0x000000077c7c0c20 */ /* 0x000fca0008400000 */
[----:B------:R-:W-:-:S04]  /*2d30*/  F2FP.SATFINITE.E4M3.F32.PACK_AB_MERGE_C R124, RZ, R124, RZ ;  /* 0x0000007cff7c723e */ /* 0x000fc800048070ff */
[----:B------:R-:W-:-:S04]  /*2d40*/  LOP3.LUT R124, R124, 0xffff, RZ, 0xc0, !PT ;  /* 0x0000ffff7c7c7812 */ /* 0x000fc800078ec0ff */
[----:B------:R-:W-:Y:S01]  /*2d50*/  SHF.L.U32 R125, R124, 0x18, RZ ;  /* 0x000000187c7d7819 */ /* 0x000fe200000006ff */
[----:B------:R-:W-:Y:S01]  /*2d60*/  FADD R124, R118, -UR5 ;  /* 0x80000005767c7e21 */ /* 0x000fe20008000000 */
[----:B------:R-:W-:Y:S02]  /*2d70*/  SHF.L.U32 R118, R38, 0x10, RZ ;  /* 0x0000001026767819 */ /* 0x000fe400000006ff */
[----:B------:R-:W-:Y:S01]  /*2d80*/  LOP3.LUT R116, R116, 0xff000000, R125, 0xf8, !PT ;  /* 0xff00000074747812 */ /* 0x000fe200078ef87d */
[----:B------:R-:W-:Y:S01]  /*2d90*/  FMUL R124, R124, UR4 ;  /* 0x000000047c7c7c20 */ /* 0x000fe20008400000 */
[----:B------:R-:W-:Y:S01]  /*2da0*/  SHF.L.U32 R125, R42, 0x10, RZ ;  /* 0x000000102a7d7819 */ /* 0x000fe200000006ff */
[----:B------:R-:W-:-:S04]  /*2db0*/  @P1 FADD R118, R118, 1 ;  /* 0x3f80000076761421 */ /* 0x000fc80000000000 */
[----:B------:R-:W-:Y:S01]  /*2dc0*/  FFMA R118, R124, R118, R125 ;  /* 0x000000767c767223 */ /* 0x000fe2000000007d */
[----:B---3--:R-:W-:Y:S02]  /*2dd0*/  SHF.L.U32 R124, R194, 0x10, RZ ;  /* 0x00000010c27c7819 */ /* 0x008fe400000006ff */
[----:B------:R-:W3:Y:S01]  /*2de0*/  LDL R194, [R1+0x24] ;  /* 0x0000240001c27983 */ /* 0x000ee20000100800 */
[----:B------:R-:W-:Y:S01]  /*2df0*/  FADD R117, R117, -UR5 ;  /* 0x8000000575757e21 */ /* 0x000fe20008000000 */
[----:B------:R-:W-:Y:S02]  /*2e00*/  IMAD.U32 R125, R5, 0x10000, RZ ;  /* 0x00010000057d7824 */ /* 0x000fe400078e00ff */
[----:B------:R-:W-:Y:S01]  /*2e10*/  @P1 FADD R124, R124, 1 ;  /* 0x3f8000007c7c1421 */ /* 0x000fe20000000000 */
[----:B------:R-:W-:-:S04]  /*2e20*/  FMUL R117, R117, UR4 ;  /* 0x0000000475757c20 */ /* 0x000fc80008400000 */
        /* <DEDUP_REMOVED lines=10> */
[----:B------:R-:W-:Y:S02]  /*2ed0*/  SHF.L.U32 R192, R49, 0x10, RZ ;  /* 0x0000001031c07819 */ /* 0x000fe400000006ff */
[----:B-----5:R-:W-:-:S05]  /*2ee0*/  SHF.L.U32 R197, R245, 0x10, RZ ;  /* 0x00000010f5c57819 */ /* 0x020fca00000006ff */
[----:B------:R-:W-:Y:S01]  /*2ef0*/  @P1 FADD R197, R197, 1 ;  /* 0x3f800000c5c51421 */ /* 0x000fe20000000000 */
        /* <DEDUP_REMOVED lines=10> */
[----:B----4-:R-:W-:Y:S01]  /*2fa0*/  IMAD.U32 R120, R196, 0x10000, RZ ;  /* 0x00010000c4787824 */ /* 0x010fe200078e00ff */
[----:B------:R-:W-:Y:S02]  /*2fb0*/  SHF.L.U32 R129, R7, 0x10, RZ ;  /* 0x0000001007817819 */ /* 0x000fe400000006ff */
        /* <DEDUP_REMOVED lines=224> */
[----:B------:R-:W-:-:S03]  /*3dc0*/  IMAD.U32 R137, R26, 0x10000, RZ ;  /* 0x000100001a897824 */ /* 0x000fc600078e00ff */
        /* <DEDUP_REMOVED lines=188> */
[----:B------:R-:W-:Y:S01]  /*4990*/  FADD R155, R155, -UR5 ;  /* 0x800000059b9b7e21 */ /* 0x000fe20008000000 */
[----:B------:R-:W-:Y:S02]  /*49a0*/  @P0 FMUL R118, R118, UR7 ;  /* 0x0000000776760c20 */ /* 0x000fe40008400000 */
[----:B------:R-:W-:Y:S01]  /*49b0*/  FFMA R147, R145, R147, R230 ;  /* 0x0000009391937223 */ /* 0x000fe200000000e6 */
[----:B------:R-:W-:Y:S01]  /*49c0*/  IMAD.U32 R145, R171, 0x10000, RZ ;  /* 0x00010000ab917824 */ /* 0x000fe200078e00ff */
[----:B------:R-:W-:Y:S01]  /*49d0*/  SHF.L.U32 R230, R175, 0x10, RZ ;  /* 0x00000010afe67819 */ /* 0x000fe200000006ff */
[----:B------:R-:W-:Y:S01]  /*49e0*/  FMUL R155, R155, UR4 ;  /* 0x000000049b9b7c20 */ /* 0x000fe20008400000 */
[----:B------:R-:W-:Y:S01]  /*49f0*/  LOP3.LUT R177, R177, 0xffffff00, RZ, 0xc0, !PT ;  /* 0xffffff00b1b17812 */ /* 0x000fe200078ec0ff */
[----:B------:R-:W-:Y:S01]  /*4a00*/  @P1 FADD R145, R145, 1 ;  /* 0x3f80000091911421 */ /* 0x000fe20000000000 */
[----:B------:R-:W-:Y:S01]  /*4a10*/  F2FP.SATFINITE.E4M3.F32.PACK_AB_MERGE_C R118, RZ, R118, RZ ;  /* 0x00000076ff76723e */ /* 0x000fe200048070ff */
[----:B------:R-:W-:-:S02]  /*4a20*/  @P0 FMUL R199, R199, UR7 ;  /* 0x00000007c7c70c20 */ /* 0x000fc40008400000 */
[----:B------:R-:W-:Y:S01]  /*4a30*/  FFMA R145, R155, R145, R230 ;  /* 0x000000919b917223 */ /* 0x000fe200000000e6 */
[----:B------:R-:W-:Y:S01]  /*4a40*/  LOP3.LUT R118, R177, 0xffff, R118, 0xf8, !PT ;  /* 0x0000ffffb1767812 */ /* 0x000fe200078ef876 */
[----:B------:R-:W-:Y:S01]  /*4a50*/  @P0 FMUL R210, R210, UR7 ;  /* 0x00000007d2d20c20 */ /* 0x000fe20008400000 */
[----:B------:R-:W-:Y:S01]  /*4a60*/  LOP3.LUT R155, R180, 0xffffff00, RZ, 0xc0, !PT ;  /* 0xffffff00b49b7812 */ /* 0x000fe200078ec0ff */
[----:B------:R-:W-:Y:S01]  /*4a70*/  @P0 FMUL R215, R215, UR7 ;  /* 0x00000007d7d70c20 */ /* 0x000fe20008400000 */
[----:B------:R-:W-:Y:S02]  /*4a80*/  LOP3.LUT R177, R179, 0xffffff00, RZ, 0xc0, !PT ;  /* 0xffffff00b3b17812 */ /* 0x000fe400078ec0ff */
[----:B------:R-:W-:Y:S01]  /*4a90*/  F2FP.SATFINITE.E4M3.F32.PACK_AB_MERGE_C R180, RZ, R199, RZ ;  /* 0x000000c7ffb4723e */ /* 0x000fe200048070ff */
[----:B------:R-:W-:Y:S01]  /*4aa0*/  @P0 FMUL R225, R225, UR7 ;  /* 0x00000007e1e10c20 */ /* 0x000fe20008400000 */
[----:B------:R-:W-:Y:S02]  /*4ab0*/  LOP3.LUT R181, R181, 0xffffff00, RZ, 0xc0, !PT ;  /* 0xffffff00b5b57812 */ /* 0x000fe400078ec0ff */
[----:B------:R-:W-:Y:S01]  /*4ac0*/  LOP3.LUT R177, R177, 0xffff, R180, 0xf8, !PT ;  /* 0x0000ffffb1b17812 */ /* 0x000fe200078ef8b4 */
[----:B------:R-:W-:Y:S01]  /*4ad0*/  @P0 FMUL R220, R220, UR7 ;  /* 0x00000007dcdc0c20 */ /* 0x000fe20008400000 */
[----:B------:R-:W-:-:S02]  /*4ae0*/  F2FP.SATFINITE.E4M3.F32.PACK_AB_MERGE_C R180, RZ, R210, RZ ;  /* 0x000000d2ffb4723e */ /* 0x000fc400048070ff */
[----:B------:R-:W-:Y:S02]  /*4af0*/  LOP3.LUT R182, R182, 0xffffff00, RZ, 0xc0, !PT ;  /* 0xffffff00b6b67812 */ /* 0x000fe400078ec0ff */
[----:B------:R-:W-:Y:S01]  /*4b00*/  F2FP.SATFINITE.E4M3.F32.PACK_AB_MERGE_C R179, RZ, R215, RZ ;  /* 0x000000d7ffb3723e */ /* 0x000fe200048070ff */
[----:B------:R-:W-:Y:S01]  /*4b10*/  @P0 FMUL R149, R149, UR7 ;  /* 0x0000000795950c20 */ /* 0x000fe20008400000 */
[----:B------:R-:W-:Y:S01]  /*4b20*/  LOP3.LUT R180, R181, 0xffff, R180, 0xf8, !PT ;  /* 0x0000ffffb5b47812 */ /* 0x000fe200078ef8b4 */
[----:B------:R-:W-:Y:S01]  /*4b30*/  @P0 FMUL R153, R153, UR7 ;  /* 0x0000000799990c20 */ /* 0x000fe20008400000 */
[----:B------:R-:W-:Y:S02]  /*4b40*/  LOP3.LUT R179, R182, 0xffff, R179, 0xf8, !PT ;  /* 0x0000ffffb6b37812 */ /* 0x000fe400078ef8b3 */
[----:B------:R-:W-:Y:S02]  /*4b50*/  LOP3.LUT R184, R184, 0xffffff00, RZ, 0xc0, !PT ;  /* 0xffffff00b8b87812 */ /* 0x000fe400078ec0ff */
[----:B------:R-:W-:Y:S01]  /*4b60*/  F2FP.SATFINITE.E4M3.F32.PACK_AB_MERGE_C R181, RZ, R225, RZ ;  /* 0x000000e1ffb5723e */ /* 0x000fe200048070ff */
[----:B------:R-:W-:Y:S01]  /*4b70*/  @P0 FMUL R128, R128, UR7 ;  /* 0x0000000780800c20 */ /* 0x000fe20008400000 */
[----:B------:R-:W-:Y:S01]  /*4b80*/  LOP3.LUT R183, R183, 0xffffff00, RZ, 0xc0, !PT ;  /* 0xffffff00b7b77812 */ /* 0x000fe200078ec0ff */
[----:B------:R-:W-:Y:S01]  /*4b90*/  @P0 FMUL R120, R120, UR7 ;  /* 0x0000000778780c20 */ /* 0x000fe20008400000 */
[----:B------:R-:W-:-:S02]  /*4ba0*/  F2FP.SATFINITE.E4M3.F32.PACK_AB_MERGE_C R182, RZ, R220, RZ ;  /* 0x000000dcffb6723e */ /* 0x000fc400048070ff */
[----:B------:R-:W-:Y:S02]  /*4bb0*/  LOP3.LUT R181, R184, 0xffff, R181, 0xf8, !PT ;  /* 0x0000ffffb8b57812 */ /* 0x000fe400078ef8b5 */
[----:B------:R-:W-:Y:S02]  /*4bc0*/  LOP3.LUT R182, R183, 0xffff, R182, 0xf8, !PT ;  /* 0x0000ffffb7b67812 */ /* 0x000fe400078ef8b6 */
[----:B------:R-:W-:Y:S02]  /*4bd0*/  LOP3.LUT R184, R185, 0xffffff00, RZ, 0xc0, !PT ;  /* 0xffffff00b9b87812 */ /* 0x000fe400078ec0ff */
[----:B------:R-:W-:Y:S01]  /*4be0*/  F2FP.SATFINITE.E4M3.F32.PACK_AB_MERGE_C R149, RZ, R149, RZ ;  /* 0x00000095ff95723e */ /* 0x000fe200048070ff */
[----:B------:R-:W-:Y:S01]  /*4bf0*/  @P0 FMUL R201, R201, UR7 ;  /* 0x00000007c9c90c20 */ /* 0x000fe20008400000 */
[----:B------:R-:W-:Y:S01]  /*4c00*/  LOP3.LUT R186, R186, 0xffffff00, RZ, 0xc0, !PT ;  /* 0xffffff00baba7812 */ /* 0x000fe200078ec0ff */
[----:B------:R-:W-:Y:S01]  /*4c10*/  @P0 FMUL R203, R203, UR7 ;  /* 0x00000007cbcb0c20 */ /* 0x000fe20008400000 */
[----:B------:R-:W-:-:S02]  /*4c20*/  F2FP.SATFINITE.E4M3.F32.PACK_AB_MERGE_C R183, RZ, R153, RZ ;  /* 0x00000099ffb7723e */ /* 0x000fc400048070ff */
[----:B------:R-:W-:Y:S02]  /*4c30*/  F2FP.SATFINITE.E4M3.F32.PACK_AB_MERGE_C R128, RZ, R128, RZ ;  /* 0x00000080ff80723e */ /* 0x000fe400048070ff */
[----:B------:R-:W-:Y:S02]  /*4c40*/  F2FP.SATFINITE.E4M3.F32.PACK_AB_MERGE_C R120, RZ, R120, RZ ;  /* 0x00000078ff78723e */ /* 0x000fe400048070ff */
[----:B------:R-:W-:Y:S01]  /*4c50*/  LOP3.LUT R153, R184, 0xffff, R149, 0xf8, !PT ;  /* 0x0000ffffb8997812 */ /* 0x000fe200078ef895 */
[----:B------:R-:W-:Y:S01]  /*4c60*/  @P0 FMUL R195, R195, UR7 ;  /* 0x00000007c3c30c20 */ /* 0x000fe20008400000 */
[----:B------:R-:W-:Y:S01]  /*4c70*/  LOP3.LUT R149, R186, 0xffff, R183, 0xf8, !PT ;  /* 0x0000ffffba957812 */ /* 0x000fe200078ef8b7 */
[----:B------:R-:W-:Y:S01]  /*4c80*/  @P0 FMUL R222, R222, UR7 ;  /* 0x00000007dede0c20 */ /* 0x000fe20008400000 */
[----:B------:R-:W-:Y:S01]  /*4c90*/  LOP3.LUT R183, R128, 0xff, RZ, 0xc0, !PT ;  /* 0x000000ff80b77812 */ /* 0x000fe200078ec0ff */
[----:B------:R-:W-:Y:S01]  /*4ca0*/  @P0 FMUL R223, R223, UR7 ;  /* 0x00000007dfdf0c20 */ /* 0x000fe20008400000 */
[----:B------:R-:W-:-:S02]  /*4cb0*/  SHF.L.U32 R120, R120, 0x8, RZ ;  /* 0x0000000878787819 */ /* 0x000fc400000006ff */
[----:B------:R-:W-:Y:S02]  /*4cc0*/  F2FP.SATFINITE.E4M3.F32.PACK_AB_MERGE_C R201, RZ, R201, RZ ;  /* 0x000000c9ffc9723e */ /* 0x000fe400048070ff */
[----:B------:R-:W-:Y:S01]  /*4cd0*/  F2FP.SATFINITE.E4M3.F32.PACK_AB_MERGE_C R203, RZ, R203, RZ ;  /* 0x000000cbffcb723e */ /* 0x000fe200048070ff */
[----:B------:R-:W-:Y:S01]  /*4ce0*/  @P0 FMUL R197, R197, UR7 ;  /* 0x00000007c5c50c20 */ /* 0x000fe20008400000 */
[----:B------:R-:W-:Y:S01]  /*4cf0*/  LOP3.LUT R186, R183, 0xffff, R120, 0xf8, !PT ;  /* 0x0000ffffb7ba7812 */ /* 0x000fe200078ef878 */
[----:B------:R-:W-:Y:S01]  /*4d00*/  @P0 FMUL R124, R124, UR7 ;  /* 0x000000077c7c0c20 */ /* 0x000fe20008400000 */
[----:B------:R-:W-:Y:S02]  /*4d10*/  F2FP.SATFINITE.E4M3.F32.PACK_AB_MERGE_C R195, RZ, R195, RZ ;  /* 0x000000c3ffc3723e */ /* 0x000fe400048070ff */
[----:B------:R-:W-:Y:S02]  /*4d20*/  LOP3.LUT R120, R201, 0xff, RZ, 0xc0, !PT ;  /* 0x000000ffc9787812 */ /* 0x000fe400078ec0ff */
        /* <DEDUP_REMOVED lines=10> */
[----:B------:R-:W-:Y:S01]  /*4dd0*/  F2FP.SATFINITE.E4M3.F32.PACK_AB_MERGE_C R197, RZ, R197, RZ ;  /* 0x000000c5ffc5723e */ /* 0x000fe200048070ff */
[----:B------:R-:W-:Y:S01]  /*4de0*/  @P0 FMUL R148, R148, UR7 ;  /* 0x0000000794940c20 */ /* 0x000fe20008400000 */
[----:B------:R-:W-:-:S02]  /*4df0*/  LOP3.LUT R195, R222, 0xff, RZ, 0xc0, !PT ;  /* 0x000000ffdec37812 */ /* 0x000fc400078ec0ff */
[----:B------:R-:W-:Y:S01]  /*4e00*/  SHF.L.U32 R120, R223, 0x8, RZ ;  /* 0x00000008df787819 */ /* 0x000fe200000006ff */
[----:B------:R-:W-:Y:S01]  /*4e10*/  @P0 FMUL R122, R122, UR7 ;  /* 0x000000077a7a0c20 */ /* 0x000fe20008400000 */
[----:B------:R-:W-:Y:S01]  /*4e20*/  F2FP.SATFINITE.E4M3.F32.PACK_AB_MERGE_C R124, RZ, R124, RZ ;  /* 0x0000007cff7c723e */ /* 0x000fe200048070ff */
[----:B------:R-:W-:Y:S01]  /*4e30*/  @P0 FMUL R205, R205, UR7 ;  /* 0x00000007cdcd0c20 */ /* 0x000fe20008400000 */
[----:B------:R-:W-:Y:S02]  /*4e40*/  F2FP.SATFINITE.E4M3.F32.PACK_AB_MERGE_C R151, RZ, R151, RZ ;  /* 0x00000097ff97723e */ /* 0x000fe400048070ff */
[----:B------:R-:W-:Y:S02]  /*4e50*/  F2FP.SATFINITE.E4M3.F32.PACK_AB_MERGE_C R152, RZ, R152, RZ ;  /* 0x00000098ff98723e */ /* 0x000fe400048070ff */
[----:B------:R-:W-:Y:S02]  /*4e60*/  LOP3.LUT R178, R178, 0xffffff00, RZ, 0xc0, !PT ;  /* 0xffffff00b2b27812 */ /* 0x000fe400078ec0ff */
[----:B------:R-:W-:-:S02]  /*4e70*/  F2FP.SATFINITE.E4M3.F32.PACK_AB_MERGE_C R193, RZ, R193, RZ ;  /* 0x000000c1ffc1723e */ /* 0x000fc400048070ff */
[----:B------:R-:W-:Y:S02]  /*4e80*/  SHF.L.U32 R197, R197, 0x8, RZ ;  /* 0x00000008c5c57819 */ /* 0x000fe400000006ff */
[----:B------:R-:W-:Y:S02]  /*4e90*/  LOP3.LUT R120, R195, 0xffff, R120, 0xf8, !PT ;  /* 0x0000ffffc3787812 */ /* 0x000fe400078ef878 */
[----:B------:R-:W-:Y:S02]  /*4ea0*/  F2FP.SATFINITE.E4M3.F32.PACK_AB_MERGE_C R129, RZ, R129, RZ ;  /* 0x00000081ff81723e */ /* 0x000fe400048070ff */
[----:B------:R-:W-:Y:S01]  /*4eb0*/  PRMT R195, R124, 0x7104, RZ ;  /* 0x000071047cc37816 */ /* 0x000fe200000000ff */
[----:B------:R-:W-:Y:S01]  /*4ec0*/  @P0 FMUL R206, R206, UR7 ;  /* 0x00000007cece0c20 */ /* 0x000fe20008400000 */
[----:B------:R-:W-:Y:S02]  /*4ed0*/  F2FP.SATFINITE.E4M3.F32.PACK_AB_MERGE_C R227, RZ, R227, RZ ;  /* 0x000000e3ffe3723e */ /* 0x000fe400048070ff */
[----:B------:R-:W-:-:S02]  /*4ee0*/  F2FP.SATFINITE.E4M3.F32.PACK_AB_MERGE_C R148, RZ, R148, RZ ;  /* 0x00000094ff94723e */ /* 0x000fc400048070ff */
[----:B------:R-:W-:Y:S02]  /*4ef0*/  LOP3.LUT R151, R151, 0xff, RZ, 0xc0, !PT ;  /* 0x000000ff97977812 */ /* 0x000fe400078ec0ff */
[----:B------:R-:W-:Y:S02]  /*4f00*/  SHF.L.U32 R124, R152, 0x8, RZ ;  /* 0x00000008987c7819 */ /* 0x000fe400000006ff */
[----:B------:R-:W-:Y:S02]  /*4f10*/  LOP3.LUT R178, R178, 0xffff, R193, 0xf8, !PT ;  /* 0x0000ffffb2b27812 */ /* 0x000fe400078ef8c1 */
[----:B------:R-:W-:Y:S02]  /*4f20*/  F2FP.SATFINITE.E4M3.F32.PACK_AB_MERGE_C R122, RZ, R122, RZ ;  /* 0x0000007aff7a723e */ /* 0x000fe400048070ff */
[----:B------:R-:W-:Y:S02]  /*4f30*/  F2FP.SATFINITE.E4M3.F32.PACK_AB_MERGE_C R230, RZ, R205, RZ ;  /* 0x000000cdffe6723e */ /* 0x000fe400048070ff */
[----:B------:R-:W-:-:S02]  /*4f40*/  LOP3.LUT R183, R128, 0xffff, R197, 0xf8, !PT ;  /* 0x0000ffff80b77812 */ /* 0x000fc400078ef8c5 */
[----:B------:R-:W-:Y:S02]  /*4f50*/  SHF.L.U32 R197, R129, 0x10, RZ ;  /* 0x0000001081c57819 */ /* 0x000fe400000006ff */
[----:B------:R-:W-:Y:S02]  /*4f60*/  LOP3.LUT R227, R227, 0xff, RZ, 0xc0, !PT ;  /* 0x000000ffe3e37812 */ /* 0x000fe400078ec0ff */
[----:B------:R-:W-:Y:S02]  /*4f70*/  SHF.L.U32 R148, R148, 0x8, RZ ;  /* 0x0000000894947819 */ /* 0x000fe400000006ff */
[----:B------:R-:W-:Y:S01]  /*4f80*/  LOP3.LUT R129, R151, 0xffff, R124, 0xf8, !PT ;  /* 0x0000ffff97817812 */ /* 0x000fe200078ef87c */
[----:B------:R-:W-:Y:S01]  /*4f90*/  @P0 FMUL R216, R216, UR7 ;  /* 0x00000007d8d80c20 */ /* 0x000fe20008400000 */
[----:B------:R-:W-:Y:S02]  /*4fa0*/  PRMT R122, R122, 0x7104, RZ ;  /* 0x000071047a7a7816 */ /* 0x000fe400000000ff */
[----:B------:R-:W-:-:S02]  /*4fb0*/  LOP3.LUT R151, R178, 0xff, RZ, 0xc0, !PT ;  /* 0x000000ffb2977812 */ /* 0x000fc400078ec0ff */
[----:B------:R-:W-:Y:S02]  /*4fc0*/  LOP3.LUT R155, R155, 0xffff, R230, 0xf8, !PT ;  /* 0x0000ffff9b9b7812 */ /* 0x000fe400078ef8e6 */
[----:B------:R-:W-:Y:S02]  /*4fd0*/  F2FP.SATFINITE.E4M3.F32.PACK_AB_MERGE_C R206, RZ, R206, RZ ;  /* 0x000000ceffce723e */ /* 0x000fe400048070ff */
[----:B------:R-:W-:Y:S02]  /*4fe0*/  LOP3.LUT R152, R227, 0xffff, R148, 0xf8, !PT ;  /* 0x0000ffffe3987812 */ /* 0x000fe400078ef894 */
[----:B------:R-:W-:Y:S01]  /*4ff0*/  LOP3.LUT R148, R151, 0xff00, R122, 0xf8, !PT ;  /* 0x0000ff0097947812 */ /* 0x000fe200078ef87a */
[----:B------:R-:W-:Y:S01]  /*5000*/  @P0 FMUL R224, R224, UR7 ;  /* 0x00000007e0e00c20 */ /* 0x000fe20008400000 */
[----:B------:R-:W-:Y:S02]  /*5010*/  PRMT R151, R206, 0x7104, RZ ;  /* 0x00007104ce977816 */ /* 0x000fe400000000ff */
[----:B------:R-:W-:Y:S01]  /*5020*/  LOP3.LUT R178, R155, 0xff, RZ, 0xc0, !PT ;  /* 0x000000ff9bb27812 */ /* 0x000fe200078ec0ff */
[----:B------:R-:W-:Y:S01]  /*5030*/  @P0 FMUL R150, R150, UR7 ;  /* 0x0000000796960c20 */ /* 0x000fe20008400000 */
[----:B------:R-:W-:Y:S01]  /*5040*/  F2FP.SATFINITE.E4M3.F32.PACK_AB_MERGE_C R216, RZ, R216, RZ ;  /* 0x000000d8ffd8723e */ /* 0x000fe200048070ff */
[----:B------:R-:W-:Y:S01]  /*5050*/  @P0 FMUL R228, R228, UR7 ;  /* 0x00000007e4e40c20 */ /* 0x000fe20008400000 */
[----:B------:R-:W-:-:S02]  /*5060*/  LOP3.LUT R118, R118, 0xff, RZ, 0xc0, !PT ;  /* 0x000000ff76767812 */ /* 0x000fc400078ec0ff */
[----:B------:R-:W-:Y:S01]  /*5070*/  LOP3.LUT R151, R178, 0xff00, R151, 0xf8, !PT ;  /* 0x0000ff00b2977812 */ /* 0x000fe200078ef897 */
[----:B------:R-:W-:Y:S01]  /*5080*/  @P0 FMUL R229, R229, UR7 ;  /* 0x00000007e5e50c20 */ /* 0x000fe20008400000 */
[----:B------:R-:W-:Y:S02]  /*5090*/  PRMT R178, R216, 0x7104, RZ ;  /* 0x00007104d8b27816 */ /* 0x000fe400000000ff */
[----:B------:R-:W-:Y:S01]  /*50a0*/  LOP3.LUT R179, R179, 0xff, RZ, 0xc0, !PT ;  /* 0x000000ffb3b37812 */ /* 0x000fe200078ec0ff */
[----:B------:R-:W-:Y:S01]  /*50b0*/  @P0 FMUL R125, R125, UR7 ;  /* 0x000000077d7d0c20 */ /* 0x000fe20008400000 */
[----:B------:R-:W-:Y:S01]  /*50c0*/  F2FP.SATFINITE.E4M3.F32.PACK_AB_MERGE_C R224, RZ, R224, RZ ;  /* 0x000000e0ffe0723e */ /* 0x000fe200048070ff */
[----:B------:R-:W-:Y:S01]  /*50d0*/  @P0 FMUL R192, R192, UR7 ;  /* 0x00000007c0c00c20 */ /* 0x000fe20008400000 */
[----:B------:R-:W-:Y:S02]  /*50e0*/  F2FP.SATFINITE.E4M3.F32.PACK_AB_MERGE_C R150, RZ, R150, RZ ;  /* 0x00000096ff96723e */ /* 0x000fe400048070ff */
[----:B------:R-:W-:-:S02]  /*50f0*/  LOP3.LUT R124, R118, 0xff00, R195, 0xf8, !PT ;  /* 0x0000ff00767c7812 */ /* 0x000fc400078ef8c3 */
[----:B------:R-:W-:Y:S02]  /*5100*/  LOP3.LUT R118, R186, 0xff0000, R197, 0xf8, !PT ;  /* 0x00ff0000ba767812 */ /* 0x000fe400078ef8c5 */
[----:B------:R-:W-:Y:S02]  /*5110*/  LOP3.LUT R178, R179, 0xff00, R178, 0xf8, !PT ;  /* 0x0000ff00b3b27812 */ /* 0x000fe400078ef8b2 */
[----:B------:R-:W-:Y:S02]  /*5120*/  F2FP.SATFINITE.E4M3.F32.PACK_AB_MERGE_C R228, RZ, R228, RZ ;  /* 0x000000e4ffe4723e */ /* 0x000fe400048070ff */
[----:B------:R-:W-:Y:S02]  /*5130*/  SHF.L.U32 R179, R224, 0x10, RZ ;  /* 0x00000010e0b37819 */ /* 0x000fe400000006ff */
[----:B------:R-:W-:Y:S02]  /*5140*/  LOP3.LUT R197, R181, 0xff, RZ, 0xc0, !PT ;  /* 0x000000ffb5c57812 */ /* 0x000fe400078ec0ff */
[----:B------:R-:W-:-:S02]  /*5150*/  PRMT R150, R150, 0x7104, RZ ;  /* 0x0000710496967816 */ /* 0x000fc400000000ff */
[----:B------:R-:W-:Y:S02]  /*5160*/  LOP3.LUT R181, R153, 0xff, RZ, 0xc0, !PT ;  /* 0x000000ff99b57812 */ /* 0x000fe400078ec0ff */
[----:B------:R-:W-:Y:S01]  /*5170*/  F2FP.SATFINITE.E4M3.F32.PACK_AB_MERGE_C R229, RZ, R229, RZ ;  /* 0x000000e5ffe5723e */ /* 0x000fe200048070ff */
[----:B------:R-:W-:Y:S01]  /*5180*/  @P0 FMUL R200, R200, UR7 ;  /* 0x00000007c8c80c20 */ /* 0x000fe20008400000 */
[----:B------:R-:W-:Y:S02]  /*5190*/  F2FP.SATFINITE.E4M3.F32.PACK_AB_MERGE_C R125, RZ, R125, RZ ;  /* 0x0000007dff7d723e */ /* 0x000fe400048070ff */
[----:B------:R-:W-:Y:S02]  /*51a0*/  F2FP.SATFINITE.E4M3.F32.PACK_AB_MERGE_C R192, RZ, R192, RZ ;  /* 0x000000c0ffc0723e */ /* 0x000fe400048070ff */
[----:B------:R-:W-:Y:S01]  /*51b0*/  SHF.L.U32 R195, R228, 0x10, RZ ;  /* 0x00000010e4c37819 */ /* 0x000fe200000006ff */
[----:B------:R-:W-:Y:S01]  /*51c0*/  @P0 FMUL R207, R207, UR7 ;  /* 0x00000007cfcf0c20 */ /* 0x000fe20008400000 */
[----:B------:R-:W-:Y:S01]  /*51d0*/  LOP3.LUT R179, R120, 0xff0000, R179, 0xf8, !PT ;  /* 0x00ff000078b37812 */ /* 0x000fe200078ef8b3 */
[----:B------:R-:W-:Y:S01]  /*51e0*/  @P0 FMUL R208, R208, UR7 ;  /* 0x00000007d0d00c20 */ /* 0x000fe20008400000 */
[----:B------:R-:W-:Y:S01]  /*51f0*/  @P0 FMUL R218, R218, UR7 ;  /* 0x00000007dada0c20 */ /* 0x000fe20008400000 */
[----:B------:R-:W-:Y:S01]  /*5200*/  LOP3.LUT R150, R181, 0xff00, R150, 0xf8, !PT ;  /* 0x0000ff00b5967812 */ /* 0x000fe200078ef896 */
[----:B------:R-:W-:Y:S01]  /*5210*/  @P0 FMUL R135, R135, UR7 ;  /* 0x0000000787870c20 */ /* 0x000fe20008400000 */
[----:B------:R-:W-:Y:S01]  /*5220*/  SHF.L.U32 R120, R229, 0x10, RZ ;  /* 0x00000010e5787819 */ /* 0x000fe200000006ff */
[----:B------:R-:W-:Y:S01]  /*5230*/  @P0 FMUL R217, R217, UR7 ;  /* 0x00000007d9d90c20 */ /* 0x000fe20008400000 */
[----:B------:R-:W-:Y:S01]  /*5240*/  SHF.L.U32 R181, R125, 0x10, RZ ;  /* 0x000000107db57819 */ /* 0x000fe200000006ff */
[----:B------:R-:W-:Y:S01]  /*5250*/  @P0 FMUL R209, R209, UR7 ;  /* 0x00000007d1d10c20 */ /* 0x000fe20008400000 */
[----:B------:R-:W-:Y:S01]  /*5260*/  LOP3.LUT R192, R192, 0xffff, RZ, 0xc0, !PT ;  /* 0x0000ffffc0c07812 */ /* 0x000fe200078ec0ff */
        /* <DEDUP_REMOVED lines=13> */
[----:B------:R-:W-:-:S02]  /*5340*/  F2FP.SATFINITE.E4M3.F32.PACK_AB_MERGE_C R218, RZ, R218, RZ ;  /* 0x000000daffda723e */ /* 0x000fc400048070ff */
[----:B------:R-:W-:Y:S01]  /*5350*/  LOP3.LUT R129, R124, 0xff0000, R181, 0xf8, !PT ;  /* 0x00ff00007c817812 */ /* 0x000fe200078ef8b5 */
[----:B------:R-:W-:Y:S01]  /*5360*/  IMAD.SHL.U32 R181, R192, 0x1000000, RZ ;  /* 0x01000000c0b57824 */ /* 0x000fe200078e00ff */
[----:B------:R-:W-:Y:S01]  /*5370*/  F2FP.SATFINITE.E4M3.F32.PACK_AB_MERGE_C R135, RZ, R135, RZ ;  /* 0x00000087ff87723e */ /* 0x000fe200048070ff */
[----:B------:R-:W-:Y:S01]  /*5380*/  @P0 FMUL R134, R134, UR7 ;  /* 0x0000000786860c20 */ /* 0x000fe20008400000 */
[----:B------:R-:W-:Y:S02]  /*5390*/  F2FP.SATFINITE.E4M3.F32.PACK_AB_MERGE_C R217, RZ, R217, RZ ;  /* 0x000000d9ffd9723e */ /* 0x000fe400048070ff */
[----:B------:R-:W-:Y:S02]  /*53a0*/  PRMT R200, R200, 0x7104, RZ ;  /* 0x00007104c8c87816 */ /* 0x000fe400000000ff */
[----:B------:R-:W-:Y:S02]  /*53b0*/  LOP3.LUT R177, R177, 0xff, RZ, 0xc0, !PT ;  /* 0x000000ffb1b17812 */ /* 0x000fe400078ec0ff */
[----:B------:R-:W-:-:S02]  /*53c0*/  F2FP.SATFINITE.E4M3.F32.PACK_AB_MERGE_C R209, RZ, R209, RZ ;  /* 0x000000d1ffd1723e */ /* 0x000fc400048070ff */
[----:B------:R-:W-:Y:S02]  /*53d0*/  F2FP.SATFINITE.E4M3.F32.PACK_AB_MERGE_C R154, RZ, R154, RZ ;  /* 0x0000009aff9a723e */ /* 0x000fe400048070ff */
[----:B------:R-:W-:Y:S01]  /*53e0*/  F2FP.SATFINITE.E4M3.F32.PACK_AB_MERGE_C R126, RZ, R126, RZ ;  /* 0x0000007eff7e723e */ /* 0x000fe200048070ff */
[----:B------:R-:W-:Y:S01]  /*53f0*/  IMAD.SHL.U32 R184, R218, 0x100, RZ ;  /* 0x00000100dab87824 */ /* 0x000fe200078e00ff */
[----:B------:R-:W-:Y:S01]  /*5400*/  LOP3.LUT R207, R207, 0xff, RZ, 0xc0, !PT ;  /* 0x000000ffcfcf7812 */ /* 0x000fe200078ec0ff */
[----:B------:R-:W-:Y:S01]  /*5410*/  @P0 FMUL R144, R144, UR7 ;  /* 0x0000000790900c20 */ /* 0x000fe20008400000 */
[----:B------:R-:W-:Y:S02]  /*5420*/  SHF.L.U32 R128, R208, 0x8, RZ ;  /* 0x00000008d0807819 */ /* 0x000fe400000006ff */
[----:B------:R-:W-:Y:S02]  /*5430*/  F2FP.SATFINITE.E4M3.F32.PACK_AB_MERGE_C R221, RZ, R221, RZ ;  /* 0x000000ddffdd723e */ /* 0x000fe400048070ff */
[----:B------:R-:W-:Y:S01]  /*5440*/  LOP3.LUT R135, R135, 0xffff, RZ, 0xc0, !PT ;  /* 0x0000ffff87877812 */ /* 0x000fe200078ec0ff */
[----:B------:R-:W-:Y:S01]  /*5450*/  @P0 FMUL R226, R226, UR7 ;  /* 0x00000007e2e20c20 */ /* 0x000fe20008400000 */
[----:B------:R-:W-:Y:S01]  /*5460*/  F2FP.SATFINITE.E4M3.F32.PACK_AB_MERGE_C R211, RZ, R211, RZ ;  /* 0x000000d3ffd3723e */ /* 0x000fe200048070ff */
[----:B------:R-:W-:Y:S01]  /*5470*/  @P0 FMUL R132, R132, UR7 ;  /* 0x0000000784840c20 */ /* 0x000fe20008400000 */
[----:B------:R-:W-:-:S02]  /*5480*/  F2FP.SATFINITE.E4M3.F32.PACK_AB_MERGE_C R136, RZ, R136, RZ ;  /* 0x00000088ff88723e */ /* 0x000fc400048070ff */
[----:B------:R-:W-:Y:S02]  /*5490*/  LOP3.LUT R217, R217, 0xff, RZ, 0xc0, !PT ;  /* 0x000000ffd9d97812 */ /* 0x000fe400078ec0ff */
[----:B------:R-:W-:Y:S01]  /*54a0*/  LOP3.LUT R122, R177, 0xff00, R200, 0xf8, !PT ;  /* 0x0000ff00b17a7812 */ /* 0x000fe200078ef8c8 */
[----:B------:R-:W-:Y:S01]  /*54b0*/  IMAD.U32 R177, R209, 0x10000, RZ ;  /* 0x00010000d1b17824 */ /* 0x000fe200078e00ff */
[----:B------:R-:W-:Y:S02]  /*54c0*/  F2FP.SATFINITE.E4M3.F32.PACK_AB_MERGE_C R219, RZ, R219, RZ ;  /* 0x000000dbffdb723e */ /* 0x000fe400048070ff */
[----:B------:R-:W-:Y:S02]  /*54d0*/  PRMT R154, R154, 0x7104, RZ ;  /* 0x000071049a9a7816 */ /* 0x000fe400000000ff */
[----:B------:R-:W-:Y:S02]  /*54e0*/  LOP3.LUT R118, R118, 0xff000000, R181, 0xf8, !PT ;  /* 0xff00000076767812 */ /* 0x000fe400078ef8b5 */
[----:B------:R-:W-:-:S02]  /*54f0*/  F2FP.SATFINITE.E4M3.F32.PACK_AB_MERGE_C R138, RZ, R138, RZ ;  /* 0x0000008aff8a723e */ /* 0x000fc400048070ff */
[----:B------:R-:W-:Y:S02]  /*5500*/  SHF.L.U32 R181, R126, 0x10, RZ ;  /* 0x000000107eb57819 */ /* 0x000fe400000006ff */
[----:B------:R-:W-:Y:S01]  /*5510*/  F2FP.SATFINITE.E4M3.F32.PACK_AB_MERGE_C R134, RZ, R134, RZ ;  /* 0x00000086ff86723e */ /* 0x000fe200048070ff */
[----:B------:R-:W-:Y:S01]  /*5520*/  @P0 FMUL R130, R130, UR7 ;  /* 0x0000000782820c20 */ /* 0x000fe20008400000 */
[----:B------:R-:W-:Y:S02]  /*5530*/  LOP3.LUT R128, R207, 0xffff, R128, 0xf8, !PT ;  /* 0x0000ffffcf807812 */ /* 0x000fe400078ef880 */
[----:B------:R-:W-:Y:S02]  /*5540*/  PRMT R155, R221, 0x7104, RZ ;  /* 0x00007104dd9b7816 */ /* 0x000fe400000000ff */
[----:B------:R-:W-:Y:S02]  /*5550*/  LOP3.LUT R182, R182, 0xff, RZ, 0xc0, !PT ;  /* 0x000000ffb6b67812 */ /* 0x000fe400078ec0ff */
[----:B------:R-:W-:-:S02]  /*5560*/  SHF.L.U32 R126, R135, 0x18, RZ ;  /* 0x00000018877e7819 */ /* 0x000fc400000006ff */
[----:B------:R-:W-:Y:S02]  /*5570*/  PRMT R211, R211, 0x7104, RZ ;  /* 0x00007104d3d37816 */ /* 0x000fe400000000ff */
[----:B------:R-:W-:Y:S02]  /*5580*/  LOP3.LUT R180, R180, 0xff, RZ, 0xc0, !PT ;  /* 0x000000ffb4b47812 */ /* 0x000fe400078ec0ff */
[----:B------:R-:W-:Y:S01]  /*5590*/  SHF.L.U32 R135, R136, 0x10, RZ ;  /* 0x0000001088877819 */ /* 0x000fe200000006ff */
[----:B------:R-:W-:Y:S01]  /*55a0*/  @P0 FMUL R142, R142, UR7 ;  /* 0x000000078e8e0c20 */ /* 0x000fe20008400000 */
[----:B------:R-:W-:Y:S02]  /*55b0*/  LOP3.LUT R184, R217, 0xffff, R184, 0xf8, !PT ;  /* 0x0000ffffd9b87812 */ /* 0x000fe400078ef8b8 */
[----:B------:R-:W-:Y:S02]  /*55c0*/  SHF.L.U32 R219, R219, 0x10, RZ ;  /* 0x00000010dbdb7819 */ /* 0x000fe400000006ff */
[----:B------:R-:W-:-:S02]  /*55d0*/  LOP3.LUT R125, R195, 0xff00, R154, 0xf8, !PT ;  /* 0x0000ff00c37d7812 */ /* 0x000fc400078ef89a */
[----:B------:R-:W-:Y:S02]  /*55e0*/  LOP3.LUT R138, R138, 0xffff, RZ, 0xc0, !PT ;  /* 0x0000ffff8a8a7812 */ /* 0x000fe400078ec0ff */
[----:B------:R-:W-:Y:S02]  /*55f0*/  F2FP.SATFINITE.E4M3.F32.PACK_AB_MERGE_C R144, RZ, R144, RZ ;  /* 0x00000090ff90723e */ /* 0x000fe400048070ff */
[----:B------:R-:W-:Y:S02]  /*5600*/  F2FP.SATFINITE.E4M3.F32.PACK_AB_MERGE_C R226, RZ, R226, RZ ;  /* 0x000000e2ffe2723e */ /* 0x000fe400048070ff */
[----:B------:R-:W-:Y:S01]  /*5610*/  LOP3.LUT R154, R122, 0xff0000, R181, 0xf8, !PT ;  /* 0x00ff00007a9a7812 */ /* 0x000fe200078ef8b5 */
[----:B------:R-:W-:Y:S01]  /*5620*/  IMAD.U32 R181, R134, 0x10000, RZ ;  /* 0x0001000086b57824 */ /* 0x000fe200078e00ff */
[----:B------:R-:W-:Y:S02]  /*5630*/  F2FP.SATFINITE.E4M3.F32.PACK_AB_MERGE_C R132, RZ, R132, RZ ;  /* 0x00000084ff84723e */ /* 0x000fe400048070ff */
[----:B------:R-:W-:-:S02]  /*5640*/  LOP3.LUT R177, R128, 0xff0000, R177, 0xf8, !PT ;  /* 0x00ff000080b17812 */ /* 0x000fc400078ef8b1 */
[----:B------:R-:W-:Y:S01]  /*5650*/  LOP3.LUT R155, R182, 0xff00, R155, 0xf8, !PT ;  /* 0x0000ff00b69b7812 */ /* 0x000fe200078ef89b */
[----:B------:R-:W-:Y:S01]  /*5660*/  @P0 FMUL R139, R139, UR7 ;  /* 0x000000078b8b0c20 */ /* 0x000fe20008400000 */
[----:B------:R-:W-:Y:S02]  /*5670*/  LOP3.LUT R128, R180, 0xff00, R211, 0xf8, !PT ;  /* 0x0000ff00b4807812 */ /* 0x000fe400078ef8d3 */
[----:B------:R-:W-:Y:S01]  /*5680*/  LOP3.LUT R182, R178, 0xff0000, R135, 0xf8, !PT ;  /* 0x00ff0000b2b67812 */ /* 0x000fe200078ef887 */
[----:B------:R-:W-:Y:S01]  /*5690*/  @P0 FMUL R141, R141, UR7 ;  /* 0x000000078d8d0c20 */ /* 0x000fe20008400000 */
[----:B------:R-:W-:Y:S02]  /*56a0*/  LOP3.LUT R184, R184, 0xff0000, R219, 0xf8, !PT ;  /* 0x00ff0000b8b87812 */ /* 0x000fe400078ef8db */
[----:B------:R-:W-:Y:S02]  /*56b0*/  F2FP.SATFINITE.E4M3.F32.PACK_AB_MERGE_C R130, RZ, R130, RZ ;  /* 0x00000082ff82723e */ /* 0x000fe400048070ff */
[----:B------:R-:W-:-:S02]  /*56c0*/  SHF.L.U32 R135, R138, 0x18, RZ ;  /* 0x000000188a877819 */ /* 0x000fc400000006ff */
[----:B------:R-:W-:Y:S01]  /*56d0*/  LOP3.LUT R144, R144, 0xffff, RZ, 0xc0, !PT ;  /* 0x0000ffff90907812 */ /* 0x000fe200078ec0ff */
[----:B------:R-:W-:Y:S01]  /*56e0*/  @P0 FMUL R121, R121, UR7 ;  /* 0x0000000779790c20 */ /* 0x000fe20008400000 */
[----:B------:R-:W-:Y:S02]  /*56f0*/  PRMT R226, R226, 0x7104, RZ ;  /* 0x00007104e2e27816 */ /* 0x000fe400000000ff */
[----:B------:R-:W-:Y:S02]  /*5700*/  LOP3.LUT R132, R132, 0xffff, RZ, 0xc0, !PT ;  /* 0x0000ffff84847812 */ /* 0x000fe400078ec0ff */
[----:B------:R-:W-:Y:S02]  /*5710*/  F2FP.SATFINITE.E4M3.F32.PACK_AB_MERGE_C R142, RZ, R142, RZ ;  /* 0x0000008eff8e723e */ /* 0x000fe400048070ff */
[----:B------:R-:W-:Y:S02]  /*5720*/  LOP3.LUT R181, R128, 0xff0000, R181, 0xf8, !PT ;  /* 0x00ff000080b57812 */ /* 0x000fe400078ef8b5 */
[----:B------:R-:W-:-:S02]  /*5730*/  SHF.L.U32 R130, R130, 0x10, RZ ;  /* 0x0000001082827819 */ /* 0x000fc400000006ff */
[----:B------:R-:W-:Y:S01]  /*5740*/  LOP3.LUT R128, R184, 0xff000000, R135, 0xf8, !PT ;  /* 0xff000000b8807812 */ /* 0x000fe200078ef887 */
[----:B------:R-:W-:Y:S01]  /*5750*/  IMAD.SHL.U32 R135, R144, 0x1000000, RZ ;  /* 0x0100000090877824 */ /* 0x000fe200078e00ff */
[----:B------:R-:W-:Y:S01]  /*5760*/  LOP3.LUT R153, R197, 0xff00, R226, 0xf8, !PT ;  /* 0x0000ff00c5997812 */ /* 0x000fe200078ef8e2 */
[----:B------:R-:W-:Y:S01]  /*5770*/  @P0 FMUL R117, R117, UR7 ;  /* 0x0000000775750c20 */ /* 0x000fe20008400000 */
[----:B------:R-:W-:Y:S02]  /*5780*/  SHF.L.U32 R132, R132, 0x18, RZ ;  /* 0x0000001884847819 */ /* 0x000fe400000006ff */
[----:B------:R-:W-:Y:S02]  /*5790*/  F2FP.SATFINITE.E4M3.F32.PACK_AB_MERGE_C R139, RZ, R139, RZ ;  /* 0x0000008bff8b723e */ /* 0x000fe400048070ff */
[----:B------:R-:W-:Y:S02]  /*57a0*/  F2FP.SATFINITE.E4M3.F32.PACK_AB_MERGE_C R141, RZ, R141, RZ ;  /* 0x0000008dff8d723e */ /* 0x000fe400048070ff */
[----:B------:R-:W-:-:S02]  /*57b0*/  SHF.L.U32 R142, R142, 0x10, RZ ;  /* 0x000000108e8e7819 */ /* 0x000fc400000006ff */
[----:B------:R-:W-:Y:S02]  /*57c0*/  F2FP.SATFINITE.E4M3.F32.PACK_AB_MERGE_C R121, RZ, R121, RZ ;  /* 0x00000079ff79723e */ /* 0x000fe400048070ff */
[----:B------:R-:W-:Y:S01]  /*57d0*/  LOP3.LUT R151, R151, 0xff0000, R130, 0xf8, !PT ;  /* 0x00ff000097977812 */ /* 0x000fe200078ef882 */
[----:B------:R-:W-:Y:S01]  /*57e0*/  @P0 FMUL R123, R123, UR7 ;  /* 0x000000077b7b0c20 */ /* 0x000fe20008400000 */
[----:B------:R-:W-:Y:S01]  /*57f0*/  LOP3.LUT R124, R177, 0xff000000, R132, 0xf8, !PT ;  /* 0xff000000b17c7812 */ /* 0x000fe200078ef884 */
[----:B------:R-:W-:Y:S01]  /*5800*/  @P0 FMUL R145, R145, UR7 ;  /* 0x0000000791910c20 */ /* 0x000fe20008400000 */
[----:B------:R-:W-:Y:S02]  /*5810*/  SHF.L.U32 R130, R139, 0x10, RZ ;  /* 0x000000108b827819 */ /* 0x000fe400000006ff */
[----:B------:R-:W-:Y:S02]  /*5820*/  LOP3.LUT R141, R141, 0xffff, RZ, 0xc0, !PT ;  /* 0x0000ffff8d8d7812 */ /* 0x000fe400078ec0ff */
[----:B------:R-:W-:-:S02]  /*5830*/  LOP3.LUT R184, R153, 0xff0000, R142, 0xf8, !PT ;  /* 0x00ff000099b87812 */ /* 0x000fc400078ef88e */
[----:B------:R-:W-:Y:S01]  /*5840*/  LOP3.LUT R132, R152, 0xff000000, R135, 0xf8, !PT ;  /* 0xff00000098847812 */ /* 0x000fe200078ef887 */
[----:B------:R-:W-:Y:S01]  /*5850*/  @P0 FMUL R204, R204, UR7 ;  /* 0x00000007cccc0c20 */ /* 0x000fe20008400000 */
[----:B------:R-:W-:Y:S01]  /*5860*/  F2FP.SATFINITE.E4M3.F32.PACK_AB_MERGE_C R117, RZ, R117, RZ ;  /* 0x00000075ff75723e */ /* 0x000fe200048070ff */
[----:B------:R-:W0:Y:S01]  /*5870*/  LDC.64 R152, c[0x0][0x3c8] ;  /* 0x0000f200ff987b82 */ /* 0x000e220000000a00 */
[----:B------:R-:W-:Y:S01]  /*5880*/  LOP3.LUT R121, R121, 0xffff, RZ, 0xc0, !PT ;  /* 0x0000ffff79797812 */ /* 0x000fe200078ec0ff */
[----:B------:R-:W-:Y:S01]  /*5890*/  @P0 FMUL R202, R202, UR7 ;  /* 0x00000007caca0c20 */ /* 0x000fe20008400000 */
[----:B------:R-:W-:Y:S01]  /*58a0*/  @P0 FMUL R146, R146, UR7 ;  /* 0x0000000792920c20 */ /* 0x000fe20008400000 */
[----:B------:R-:W-:Y:S01]  /*58b0*/  @P0 FMUL R147, R147, UR7 ;  /* 0x0000000793930c20 */ /* 0x000fe20008400000 */
[----:B------:R-:W-:Y:S01]  /*58c0*/  @P0 FMUL R127, R127, UR7 ;  /* 0x000000077f7f0c20 */ /* 0x000fe20008400000 */
[----:B------:R-:W-:Y:S01]  /*58d0*/  @P0 FMUL R194, R194, UR7 ;  /* 0x00000007c2c20c20 */ /* 0x000fe20008400000 */
[----:B------:R-:W-:Y:S01]  /*58e0*/  LOP3.LUT R155, R155, 0xff0000, R130, 0xf8, !PT ;  /* 0x00ff00009b9b7812 */ /* 0x000fe200078ef882 */
[----:B------:R-:W-:Y:S01]  /*58f0*/  @P0 FMUL R119, R119, UR7 ;  /* 0x0000000777770c20 */ /* 0x000fe20008400000 */
[----:B------:R-:W-:Y:S01]  /*5900*/  SHF.L.U32 R130, R141, 0x18, RZ ;  /* 0x000000188d827819 */ /* 0x000fe200000006ff */
[----:B------:R-:W-:Y:S01]  /*5910*/  @P0 FMUL R198, R198, UR7 ;  /* 0x00000007c6c60c20 */ /* 0x000fe20008400000 */
[----:B------:R-:W-:Y:S01]  /*5920*/  LOP3.LUT R117, R117, 0xffff, RZ, 0xc0, !PT ;  /* 0x0000ffff75757812 */ /* 0x000fe200078ec0ff */
[----:B------:R-:W-:Y:S01]  /*5930*/  @P0 FMUL R196, R196, UR7 ;  /* 0x00000007c4c40c20 */ /* 0x000fe20008400000 */
[----:B------:R-:W-:-:S02]  /*5940*/  F2FP.SATFINITE.E4M3.F32.PACK_AB_MERGE_C R123, RZ, R123, RZ ;  /* 0x0000007bff7b723e */ /* 0x000fc400048070ff */
[----:B------:R-:W-:Y:S02]  /*5950*/  SHF.L.U32 R121, R121, 0x18, RZ ;  /* 0x0000001879797819 */ /* 0x000fe400000006ff */
        /* <DEDUP_REMOVED lines=9> */
[----:B------:R-:W-:Y:S01]  /*59f0*/  F2FP.SATFINITE.E4M3.F32.PACK_AB_MERGE_C R127, RZ, R127, RZ ;  /* 0x0000007fff7f723e */ /* 0x000fe200048070ff */
[----:B------:R-:W-:Y:S01]  /*5a00*/  @P0 FMUL R131, R131, UR7 ;  /* 0x0000000783830c20 */ /* 0x000fe20008400000 */
[----:B------:R-:W-:Y:S02]  /*5a10*/  F2FP.SATFINITE.E4M3.F32.PACK_AB_MERGE_C R194, RZ, R194, RZ ;  /* 0x000000c2ffc2723e */ /* 0x000fe400048070ff */
[----:B------:R-:W-:Y:S02]  /*5a20*/  LOP3.LUT R130, R179, 0xff000000, R130, 0xf8, !PT ;  /* 0xff000000b3827812 */ /* 0x000fe400078ef882 */
[----:B------:R-:W-:Y:S01]  /*5a30*/  F2FP.SATFINITE.E4M3.F32.PACK_AB_MERGE_C R119, RZ, R119, RZ ;  /* 0x00000077ff77723e */ /* 0x000fe200048070ff */
[----:B------:R-:W-:Y:S01]  /*5a40*/  @P0 FMUL R212, R212, UR7 ;  /* 0x00000007d4d40c20 */ /* 0x000fe20008400000 */
[----:B------:R-:W-:Y:S01]  /*5a50*/  SHF.L.U32 R136, R117, 0x18, RZ ;  /* 0x0000001875887819 */ /* 0x000fe200000006ff */
[----:B------:R-:W-:Y:S01]  /*5a60*/  @P0 FMUL R213, R213, UR7 ;  /* 0x00000007d5d50c20 */ /* 0x000fe20008400000 */
[----:B------:R-:W-:-:S02]  /*5a70*/  LOP3.LUT R123, R123, 0xffff, RZ, 0xc0, !PT ;  /* 0x0000ffff7b7b7812 */ /* 0x000fc400078ec0ff */
[----:B------:R-:W-:Y:S02]  /*5a80*/  LOP3.LUT R179, R154, R121, RZ, 0xfc, !PT ;  /* 0x000000799ab37212 */ /* 0x000fe400078efcff */
[----:B------:R-:W-:Y:S02]  /*5a90*/  LOP3.LUT R145, R145, 0xffff, RZ, 0xc0, !PT ;  /* 0x0000ffff91917812 */ /* 0x000fe400078ec0ff */
[----:B------:R-:W-:Y:S02]  /*5aa0*/  LOP3.LUT R154, R236, 0x7f, RZ, 0xc0, !PT ;  /* 0x0000007fec9a7812 */ /* 0x000fe400078ec0ff */
[----:B------:R-:W-:Y:S02]  /*5ab0*/  MOV R117, UR6 ;  /* 0x0000000600757c02 */ /* 0x000fe40008000f00 */
[----:B------:R-:W-:Y:S02]  /*5ac0*/  F2FP.SATFINITE.E4M3.F32.PACK_AB_MERGE_C R198, RZ, R198, RZ ;  /* 0x000000c6ffc6723e */ /* 0x000fe400048070ff */
[----:B------:R-:W-:-:S02]  /*5ad0*/  SHF.L.U32 R204, R204, 0x10, RZ ;  /* 0x00000010cccc7819 */ /* 0x000fc400000006ff */
[----:B------:R-:W-:Y:S02]  /*5ae0*/  F2FP.SATFINITE.E4M3.F32.PACK_AB_MERGE_C R196, RZ, R196, RZ ;  /* 0x000000c4ffc4723e */ /* 0x000fe400048070ff */
[----:B------:R-:W-:Y:S02]  /*5af0*/  LOP3.LUT R202, R202, 0xffff, RZ, 0xc0, !PT ;  /* 0x0000ffffcaca7812 */ /* 0x000fe400078ec0ff */
[----:B------:R-:W-:Y:S02]  /*5b00*/  LOP3.LUT R146, R146, 0xffff, RZ, 0xc0, !PT ;  /* 0x0000ffff92927812 */ /* 0x000fe400078ec0ff */
[----:B------:R-:W-:Y:S02]  /*5b10*/  SHF.L.U32 R138, R147, 0x10, RZ ;  /* 0x00000010938a7819 */ /* 0x000fe400000006ff */
[----:B------:R-:W-:Y:S02]  /*5b20*/  LOP3.LUT R127, R127, 0xffff, RZ, 0xc0, !PT ;  /* 0x0000ffff7f7f7812 */ /* 0x000fe400078ec0ff */
[----:B------:R-:W-:-:S02]  /*5b30*/  SHF.L.U32 R195, R194, 0x10, RZ ;  /* 0x00000010c2c37819 */ /* 0x000fc400000006ff */
[----:B------:R-:W-:Y:S02]  /*5b40*/  F2FP.SATFINITE.E4M3.F32.PACK_AB_MERGE_C R143, RZ, R143, RZ ;  /* 0x0000008fff8f723e */ /* 0x000fe400048070ff */
[----:B------:R-:W-:Y:S02]  /*5b50*/  LOP3.LUT R119, R119, 0xffff, RZ, 0xc0, !PT ;  /* 0x0000ffff77777812 */ /* 0x000fe400078ec0ff */
[----:B------:R-:W-:Y:S02]  /*5b60*/  F2FP.SATFINITE.E4M3.F32.PACK_AB_MERGE_C R133, RZ, R133, RZ ;  /* 0x00000085ff85723e */ /* 0x000fe400048070ff */
[----:B------:R-:W-:Y:S02]  /*5b70*/  F2FP.SATFINITE.E4M3.F32.PACK_AB_MERGE_C R137, RZ, R137, RZ ;  /* 0x00000089ff89723e */ /* 0x000fe400048070ff */
[----:B------:R-:W-:Y:S01]  /*5b80*/  F2FP.SATFINITE.E4M3.F32.PACK_AB_MERGE_C R140, RZ, R140, RZ ;  /* 0x0000008cff8c723e */ /* 0x000fe200048070ff */
[----:B------:R-:W-:Y:S01]  /*5b90*/  @P0 FMUL R214, R214, UR7 ;  /* 0x00000007d6d60c20 */ /* 0x000fe20008400000 */
[----:B------:R-:W-:Y:S01]  /*5ba0*/  LOP3.LUT R177, R129, R136, RZ, 0xfc, !PT ;  /* 0x0000008881b17212 */ /* 0x000fe200078efcff */
[----:B------:R-:W-:Y:S01]  /*5bb0*/  IMAD.SHL.U32 R180, R123, 0x1000000, RZ ;  /* 0x010000007bb47824 */ /* 0x000fe200078e00ff */
[----:B------:R-:W-:Y:S01]  /*5bc0*/  F2FP.SATFINITE.E4M3.F32.PACK_AB_MERGE_C R131, RZ, R131, RZ ;  /* 0x00000083ff83723e */ /* 0x000fe200048070ff */
[----:B------:R-:W-:Y:S01]  /*5bd0*/  IMAD.SHL.U32 R145, R145, 0x1000000, RZ ;  /* 0x0100000091917824 */ /* 0x000fe200078e00ff */
[----:B------:R-:W-:Y:S01]  /*5be0*/  F2FP.SATFINITE.E4M3.F32.PACK_AB_MERGE_C R212, RZ, R212, RZ ;  /* 0x000000d4ffd4723e */ /* 0x000fe200048070ff */
[----:B------:R-:W-:Y:S01]  /*5bf0*/  IMAD R117, R117, 0x500, R154 ;  /* 0x0000050075757824 */ /* 0x000fe200078e029a */
[----:B------:R-:W-:-:S02]  /*5c00*/  F2FP.SATFINITE.E4M3.F32.PACK_AB_MERGE_C R213, RZ, R213, RZ ;  /* 0x000000d5ffd5723e */ /* 0x000fc400048070ff */
[----:B------:R-:W-:Y:S02]  /*5c10*/  SHF.L.U32 R198, R198, 0x10, RZ ;  /* 0x00000010c6c67819 */ /* 0x000fe400000006ff */
[----:B------:R-:W-:Y:S02]  /*5c20*/  LOP3.LUT R185, R185, 0xff0000, R204, 0xf8, !PT ;  /* 0x00ff0000b9b97812 */ /* 0x000fe400078ef8cc */
[----:B------:R-:W-:Y:S02]  /*5c30*/  LOP3.LUT R196, R196, 0xffff, RZ, 0xc0, !PT ;  /* 0x0000ffffc4c47812 */ /* 0x000fe400078ec0ff */
[----:B------:R-:W-:Y:S02]  /*5c40*/  SHF.L.U32 R202, R202, 0x18, RZ ;  /* 0x00000018caca7819 */ /* 0x000fe400000006ff */
[----:B------:R-:W-:Y:S02]  /*5c50*/  SHF.L.U32 R146, R146, 0x18, RZ ;  /* 0x0000001892927819 */ /* 0x000fe400000006ff */
[----:B------:R-:W-:-:S02]  /*5c60*/  LOP3.LUT R138, R125, 0xff0000, R138, 0xf8, !PT ;  /* 0x00ff00007d8a7812 */ /* 0x000fc400078ef88a */
[----:B------:R-:W-:Y:S02]  /*5c70*/  SHF.L.U32 R136, R127, 0x18, RZ ;  /* 0x000000187f887819 */ /* 0x000fe400000006ff */
[----:B------:R-:W-:Y:S02]  /*5c80*/  LOP3.LUT R148, R148, 0xff0000, R195, 0xf8, !PT ;  /* 0x00ff000094947812 */ /* 0x000fe400078ef8c3 */
[----:B------:R-:W-:Y:S02]  /*5c90*/  SHF.L.U32 R143, R143, 0x10, RZ ;  /* 0x000000108f8f7819 */ /* 0x000fe400000006ff */
[----:B------:R-:W-:Y:S02]  /*5ca0*/  SHF.L.U32 R119, R119, 0x18, RZ ;  /* 0x0000001877777819 */ /* 0x000fe400000006ff */
[----:B------:R-:W-:Y:S02]  /*5cb0*/  LOP3.LUT R133, R133, 0xffff, RZ, 0xc0, !PT ;  /* 0x0000ffff85857812 */ /* 0x000fe400078ec0ff */
[----:B------:R-:W-:-:S02]  /*5cc0*/  LOP3.LUT R137, R137, 0xffff, RZ, 0xc0, !PT ;  /* 0x0000ffff89897812 */ /* 0x000fc400078ec0ff */
[----:B------:R-:W-:Y:S02]  /*5cd0*/  LOP3.LUT R140, R140, 0xffff, RZ, 0xc0, !PT ;  /* 0x0000ffff8c8c7812 */ /* 0x000fe400078ec0ff */
[----:B------:R-:W-:Y:S02]  /*5ce0*/  LOP3.LUT R131, R131, 0xffff, RZ, 0xc0, !PT ;  /* 0x0000ffff83837812 */ /* 0x000fe400078ec0ff */
[----:B------:R-:W-:Y:S02]  /*5cf0*/  LOP3.LUT R212, R212, 0xff, RZ, 0xc0, !PT ;  /* 0x000000ffd4d47812 */ /* 0x000fe400078ec0ff */
[----:B------:R-:W-:Y:S02]  /*5d00*/  SHF.L.U32 R193, R213, 0x8, RZ ;  /* 0x00000008d5c17819 */ /* 0x000fe400000006ff */
[----:B------:R-:W-:Y:S02]  /*5d10*/  LOP3.LUT R183, R183, 0xff0000, R198, 0xf8, !PT ;  /* 0x00ff0000b7b77812 */ /* 0x000fe400078ef8c6 */
[----:B------:R-:W-:-:S02]  /*5d20*/  F2FP.SATFINITE.E4M3.F32.PACK_AB_MERGE_C R214, RZ, R214, RZ ;  /* 0x000000d6ffd6723e */ /* 0x000fc400048070ff */
[----:B------:R-:W-:Y:S02]  /*5d30*/  SHF.L.U32 R196, R196, 0x18, RZ ;  /* 0x00000018c4c47819 */ /* 0x000fe400000006ff */
[----:B------:R-:W-:Y:S02]  /*5d40*/  LOP3.LUT R122, R185, 0xff000000, R202, 0xf8, !PT ;  /* 0xff000000b97a7812 */ /* 0x000fe400078ef8ca */
[----:B------:R-:W-:Y:S02]  /*5d50*/  LOP3.LUT R134, R149, 0xff000000, R146, 0xf8, !PT ;  /* 0xff00000095867812 */ /* 0x000fe400078ef892 */
[----:B------:R-:W-:Y:S02]  /*5d60*/  LOP3.LUT R180, R151, R180, RZ, 0xfc, !PT ;  /* 0x000000b497b47212 */ /* 0x000fe400078efcff */
[----:B------:R-:W-:Y:S02]  /*5d70*/  LOP3.LUT R181, R181, R136, RZ, 0xfc, !PT ;  /* 0x00000088b5b57212 */ /* 0x000fe400078efcff */
[----:B------:R-:W-:-:S02]  /*5d80*/  LOP3.LUT R186, R138, R145, RZ, 0xfc, !PT ;  /* 0x000000918aba7212 */ /* 0x000fc400078efcff */
[----:B------:R-:W-:Y:S01]  /*5d90*/  LOP3.LUT R150, R150, 0xff0000, R143, 0xf8, !PT ;  /* 0x00ff000096967812 */ /* 0x000fe200078ef88f */
[----:B------:R-:W-:Y:S01]  /*5da0*/  VIADD R143, R117, 0x200 ;  /* 0x00000200758f7836 */ /* 0x000fe20000000000 */
[----:B------:R-:W-:Y:S02]  /*5db0*/  LOP3.LUT R178, R148, R119, RZ, 0xfc, !PT ;  /* 0x0000007794b27212 */ /* 0x000fe400078efcff */
[----:B------:R-:W-:Y:S02]  /*5dc0*/  SHF.L.U32 R136, R133, 0x18, RZ ;  /* 0x0000001885887819 */ /* 0x000fe400000006ff */
[----:B------:R-:W-:Y:S02]  /*5dd0*/  SHF.L.U32 R137, R137, 0x18, RZ ;  /* 0x0000001889897819 */ /* 0x000fe400000006ff */
[----:B------:R-:W-:Y:S02]  /*5de0*/  SHF.L.U32 R185, R140, 0x18, RZ ;  /* 0x000000188cb97819 */ /* 0x000fe400000006ff */
[----:B------:R-:W-:-:S02]  /*5df0*/  IADD3 R151, PT, PT, R117, 0x400, RZ ;  /* 0x0000040075977810 */ /* 0x000fc40007ffe0ff */
[C---:B------:R-:W-:Y:S02]  /*5e00*/  IADD3 R149, PT, PT, R117.reuse, 0x380, RZ ;  /* 0x0000038075957810 */ /* 0x040fe40007ffe0ff */
[C---:B------:R-:W-:Y:S02]  /*5e10*/  IADD3 R147, PT, PT, R117.reuse, 0x300, RZ ;  /* 0x0000030075937810 */ /* 0x040fe40007ffe0ff */
[C---:B------:R-:W-:Y:S02]  /*5e20*/  IADD3 R139, PT, PT, R117.reuse, 0x100, RZ ;  /* 0x00000100758b7810 */ /* 0x040fe40007ffe0ff */
[C---:B------:R-:W-:Y:S02]  /*5e30*/  IADD3 R141, PT, PT, R117.reuse, 0x180, RZ ;  /* 0x00000180758d7810 */ /* 0x040fe40007ffe0ff */
[C---:B------:R-:W-:Y:S02]  /*5e40*/  IADD3 R145, PT, PT, R117.reuse, 0x280, RZ ;  /* 0x0000028075917810 */ /* 0x040fe40007ffe0ff */
[----:B------:R-:W-:-:S02]  /*5e50*/  IADD3 R119, PT, PT, R117, 0x480, RZ ;  /* 0x0000048075777810 */ /* 0x000fc40007ffe0ff */
[----:B------:R-:W-:Y:S02]  /*5e60*/  SHF.L.U32 R131, R131, 0x18, RZ ;  /* 0x0000001883837819 */ /* 0x000fe400000006ff */
[----:B------:R-:W-:Y:S02]  /*5e70*/  LOP3.LUT R193, R212, 0xffff, R193, 0xf8, !PT ;  /* 0x0000ffffd4c17812 */ /* 0x000fe400078ef8c1 */
[----:B------:R-:W-:Y:S02]  /*5e80*/  SHF.L.U32 R214, R214, 0x10, RZ ;  /* 0x00000010d6d67819 */ /* 0x000fe400000006ff */
[----:B------:R-:W-:Y:S01]  /*5e90*/  LOP3.LUT R120, R183, 0xff000000, R196, 0xf8, !PT ;  /* 0xff000000b7787812 */ /* 0x000fe200078ef8c4 */
[--C-:B0-----:R-:W-:Y:S01]  /*5ea0*/  IMAD.WIDE.U32 R138, R139, 0x8, R152.reuse ;  /* 0x000000088b8a7825 */ /* 0x101fe200078e0098 */
[----:B------:R-:W-:Y:S02]  /*5eb0*/  LOP3.LUT R183, R155, R136, RZ, 0xfc, !PT ;  /* 0x000000889bb77212 */ /* 0x000fe400078efcff */
[----:B------:R-:W-:Y:S01]  /*5ec0*/  LOP3.LUT R184, R184, R137, RZ, 0xfc, !PT ;  /* 0x00000089b8b87212 */ /* 0x000fe200078efcff */
[----:B------:R-:W-:Y:S01]  /*5ed0*/  IMAD.WIDE.U32 R136, R117, 0x8, R152 ;  /* 0x0000000875887825 */ /* 0x000fe200078e0098 */
[----:B------:R-:W-:-:S02]  /*5ee0*/  LOP3.LUT R185, R150, R185, RZ, 0xfc, !PT ;  /* 0x000000b996b97212 */ /* 0x000fc400078efcff */
[----:B------:R-:W-:Y:S01]  /*5ef0*/  LOP3.LUT R182, R182, R131, RZ, 0xfc, !PT ;  /* 0x00000083b6b67212 */ /* 0x000fe200078efcff */
[----:B------:R-:W-:Y:S01]  /*5f00*/  IMAD.WIDE.U32 R140, R141, 0x8, R152 ;  /* 0x000000088d8c7825 */ /* 0x000fe200078e0098 */
[----:B------:R-:W-:-:S03]  /*5f10*/  LOP3.LUT R193, R193, 0xff0000, R214, 0xf8, !PT ;  /* 0x00ff0000c1c17812 */ /* 0x000fc600078ef8d6 */
[----:B------:R-:W-:Y:S01]  /*5f20*/  IMAD.WIDE.U32 R142, R143, 0x8, R152 ;  /* 0x000000088f8e7825 */ /* 0x000fe200078e0098 */
[----:B------:R-:W-:-:S03]  /*5f30*/  MOV R117, R177 ;  /* 0x000000b100757202 */ /* 0x000fc60000000f00 */
[----:B------:R-:W-:Y:S01]  /*5f40*/  IMAD.WIDE.U32 R144, R145, 0x8, R152 ;  /* 0x0000000891907825 */ /* 0x000fe200078e0098 */
[----:B------:R-:W-:-:S03]  /*5f50*/  MOV R121, R179 ;  /* 0x000000b300797202 */ /* 0x000fc60000000f00 */
[----:B------:R-:W-:-:S04]  /*5f60*/  IMAD.WIDE.U32 R146, R147, 0x8, R152 ;  /* 0x0000000893927825 */ /* 0x000fc800078e0098 */
[----:B------:R-:W-:-:S04]  /*5f70*/  IMAD.WIDE.U32 R148, R149, 0x8, R152 ;  /* 0x0000000895947825 */ /* 0x000fc800078e0098 */
[----:B------:R-:W-:Y:S01]  /*5f80*/  IMAD.WIDE.U32 R150, R151, 0x8, R152 ;  /* 0x0000000897967825 */ /* 0x000fe200078e0098 */
[----:B------:R-:W-:-:S03]  /*5f90*/  MOV R123, R180 ;  /* 0x000000b4007b7202 */ /* 0x000fc60000000f00 */
[----:B------:R-:W-:Y:S01]  /*5fa0*/  IMAD.WIDE.U32 R152, R119, 0x8, R152 ;  /* 0x0000000877987825 */ /* 0x000fe200078e0098 */
[----:B------:R-:W-:Y:S02]  /*5fb0*/  MOV R119, R178 ;  /* 0x000000b200777202 */ /* 0x000fe40000000f00 */
[----:B------:R-:W-:Y:S01]  /*5fc0*/  MOV R125, R181 ;  /* 0x000000b5007d7202 */ /* 0x000fe20000000f00 */
[----:B------:R-:W-:Y:S01]  /*5fd0*/  IMAD.MOV.U32 R127, RZ, RZ, R182 ;  /* 0x000000ffff7f7224 */ /* 0x000fe200078e00b6 */
[----:B------:R-:W-:Y:S01]  /*5fe0*/  LOP3.LUT R126, R193, 0xff000000, R126, 0xf8, !PT ;  /* 0xff000000c17e7812 */ /* 0x000fe200078ef87e */
[----:B------:R0:W-:Y:S01]  /*5ff0*/  STG.E.64 desc[UR8][R136.64], R116 ;  /* 0x0000007488007986 */ /* 0x0001e2000c101b08 */
[----:B------:R-:W-:Y:S02]  /*6000*/  MOV R129, R183 ;  /* 0x000000b700817202 */ /* 0x000fe40000000f00 */
[----:B------:R-:W-:Y:S01]  /*6010*/  MOV R131, R184 ;  /* 0x000000b800837202 */ /* 0x000fe20000000f00 */
        /* <DEDUP_REMOVED lines=12> */
.L_x_12446:
[----:B------:R-:W-:Y:S01]  /*60e0*/  FADD R125, R194, -UR5 ;  /* 0x80000005c27d7e21 */ /* 0x000fe20008000000 */
[----:B------:R-:W2:Y:S01]  /*60f0*/  LDL R129, [R1+0x34] ;  /* 0x0000340001817983 */ /* 0x000ea20000100800 */
[----:B------:R-:W-:-:S03]  /*6100*/  ISETP.NE.AND P1, PT, RZ, UR12, PT ;  /* 0x0000000cff007c0c */ /* 0x000fc6000bf25270 */
[----:B------:R-:W3:Y:S01]  /*6110*/  LDL R194, [R1+0x38] ;  /* 0x0000380001c27983 */ /* 0x000ee20000100800 */
[----:B------:R-:W-:Y:S01]  /*6120*/  SHF.L.U32 R124, R36, 0x10, RZ ;  /* 0x00000010247c7819 */ /* 0x000fe200000006ff */
[----:B------:R-:W-:Y:S01]  /*6130*/  FMUL R125, R125, UR4 ;  /* 0x000000047d7d7c20 */ /* 0x000fe20008400000 */
[----:B------:R-:W-:-:S07]  /*6140*/  SHF.L.U32 R128, R40, 0x10, RZ ;  /* 0x0000001028807819 */ /* 0x000fce00000006ff */
[----:B------:R-:W-:-:S04]  /*6150*/  @P1 FADD R124, R124, 1 ;  /* 0x3f8000007c7c1421 */ /* 0x000fc80000000000 */
[----:B------:R-:W-:Y:S01]  /*6160*/  FFMA R125, R125, R124, R128 ;  /* 0x0000007c7d7d7223 */ /* 0x000fe20000000080 */
[----:B------:R-:W-:Y:S01]  /*6170*/  FADD R124, R116, -UR5 ;  /* 0x80000005747c7e21 */ /* 0x000fe20008000000 */
[----:B------:R-:W-:Y:S02]  /*6180*/  ISETP.NE.AND P0, PT, RZ, UR14, PT ;  /* 0x0000000eff007c0c */ /* 0x000fe4000bf05270 */
[----:B------:R-:W-:Y:S01]  /*6190*/  SHF.L.U32 R128, R3, 0x10, RZ ;  /* 0x0000001003807819 */ /* 0x000fe200000006ff */
[----:B------:R-:W-:Y:S01]  /*61a0*/  FMUL R124, R124, UR4 ;  /* 0x000000047c7c7c20 */ /* 0x000fe20008400000 */
[----:B---3--:R-:W-:Y:S02]  /*61b0*/  IMAD.U32 R116, R194, 0x10000, RZ ;  /* 0x00010000c2747824 */ /* 0x008fe400078e00ff */
[----:B------:R-:W3:Y:S02]  /*61c0*/  LDL R194, [R1+0x30] ;  /* 0x0000300001c27983 */ /* 0x000ee40000100800 */
[----:B------:R-:W-:-:S04]  /*61d0*/  @P1 FADD R116, R116, 1 ;  /* 0x3f80000074741421 */ /* 0x000fc80000000000 */
[----:B------:R-:W-:Y:S01]  /*61e0*/  FFMA R116, R124, R116, R128 ;  /* 0x000000747c747223 */ /* 0x000fe20000000080 */
[----:B------:R-:W-:Y:S01]  /*61f0*/  FMUL R124, R125, UR7 ;  /* 0x000000077d7c7c20 */ /* 0x000fe20008400000 */
[----:B------:R-:W-:-:S03]  /*6200*/  SHF.L.U32 R128, R41, 0x10, RZ ;  /* 0x0000001029807819 */ /* 0x000fc600000006ff */
[----:B------:R-:W-:Y:S01]  /*6210*/  FMNMX3 R0, R0, |R125|, |R116|, !PT ;  /* 0x4000007d00007276 */ /* 0x000fe20007800474 */
[----:B------:R-:W-:Y:S01]  /*6220*/  @P0 FMUL R116, R116, UR7 ;  /* 0x0000000774740c20 */ /* 0x000fe20008400000 */
[----:B------:R-:W-:Y:S01]  /*6230*/  FSEL R124, R125, R124, !P0 ;  /* 0x0000007c7d7c7208 */ /* 0x000fe20004000000 */
[----:B------:R-:W-:Y:S02]  /*6240*/  FADD R125, R197, -UR5 ;  /* 0x80000005c57d7e21 */ /* 0x000fe40008000000 */
[----:B------:R-:W4:Y:S01]  /*6250*/  LDL R197, [R1+0x28] ;  /* 0x0000280001c57983 */ /* 0x000f220000100800 */
[----:B------:R-:W-:Y:S01]  /*6260*/  F2FP.SATFINITE.E4M3.F32.PACK_AB_MERGE_C R116, RZ, R116, RZ ;  /* 0x00000074ff74723e */ /* 0x000fe200048070ff */
[----:B------:R-:W-:Y:S01]  /*6270*/  FMUL R125, R125, UR4 ;  /* 0x000000047d7d7c20 */ /* 0x000fe20008400000 */
[----:B------:R-:W-:Y:S02]  /*6280*/  F2FP.SATFINITE.E4M3.F32.PACK_AB_MERGE_C R124, RZ, R124, RZ ;  /* 0x0000007cff7c723e */ /* 0x000fe400048070ff */
[----:B------:R-:W-:-:S02]  /*6290*/  SHF.L.U32 R116, R116, 0x8, RZ ;  /* 0x0000000874747819 */ /* 0x000fc400000006ff */
[----:B------:R-:W-:-:S04]  /*62a0*/  LOP3.LUT R124, R124, 0xff, RZ, 0xc0, !PT ;  /* 0x000000ff7c7c7812 */ /* 0x000fc800078ec0ff */
[----:B------:R-:W-:Y:S02]  /*62b0*/  LOP3.LUT R116, R124, 0xffff, R116, 0xf8, !PT ;  /* 0x0000ffff7c747812 */ /* 0x000fe400078ef874 */
[----:B------:R-:W-:-:S05]  /*62c0*/  SHF.L.U32 R124, R37, 0x10, RZ ;  /* 0x00000010257c7819 */ /* 0x000fca00000006ff */
[----:B------:R-:W-:-:S04]  /*62d0*/  @P1 FADD R124, R124, 1 ;  /* 0x3f8000007c7c1421 */ /* 0x000fc80000000000 */
[----:B------:R-:W-:Y:S01]  /*62e0*/  FFMA R125, R125, R124, R128 ;  /* 0x0000007c7d7d7223 */ /* 0x000fe20000000080 */
[----:B------:R-:W-:Y:S01]  /*62f0*/  FADD R128, R196, -UR5 ;  /* 0x80000005c4807e21 */ /* 0x000fe20008000000 */
[----:B--2---:R-:W-:Y:S01]  /*6300*/  SHF.L.U32 R124, R129, 0x10, RZ ;  /* 0x00000010817c7819 */ /* 0x004fe200000006ff */
[----:B------:R-:W2:Y:S01]  /*6310*/  LDL R196, [R1+0x2c] ;  /* 0x00002c0001c47983 */ /* 0x000ea20000100800 */
[----:B------:R-:W-:Y:S01]  /*6320*/  SHF.L.U32 R129, R4, 0x10, RZ ;  /* 0x0000001004817819 */ /* 0x000fe200000006ff */
[----:B------:R-:W-:Y:S02]  /*6330*/  FMUL R128, R128, UR4 ;  /* 0x0000000480807c20 */ /* 0x000fe40008400000 */
[----:B------:R-:W-:-:S04]  /*6340*/  @P1 FADD R124, R124, 1 ;  /* 0x3f8000007c7c1421 */ /* 0x000fc80000000000 */
[----:B------:R-:W-:Y:S01]  /*6350*/  FFMA R124, R128, R124, R129 ;  /* 0x0000007c807c7223 */ /* 0x000fe20000000081 */
[----:B------:R-:W-:-:S05]  /*6360*/  FMUL R128, R125, UR7 ;  /* 0x000000077d807c20 */ /* 0x000fca0008400000 */
[----:B------:R-:W-:Y:S02]  /*6370*/  FSEL R128, R125, R128, !P0 ;  /* 0x000000807d807208 */ /* 0x000fe40004000000 */
[----:B------:R-:W-:Y:S01]  /*6380*/  FMNMX3 R125, R0, |R125|, |R124|, !PT ;  /* 0x4000007d007d7276 */ /* 0x000fe2000780047c */
[----:B------:R-:W-:Y:S01]  /*6390*/  @P0 FMUL R124, R124, UR7 ;  /* 0x000000077c7c0c20 */ /* 0x000fe20008400000 */
[----:B------:R-:W-:-:S04]  /*63a0*/  FADD R0, R118, -UR5 ;  /* 0x8000000576007e21 */ /* 0x000fc80008000000 */
[----:B------:R-:W-:Y:S02]  /*63b0*/  F2FP.SATFINITE.E4M3.F32.PACK_AB_MERGE_C R124, RZ, R124, RZ ;  /* 0x0000007cff7c723e */ /* 0x000fe400048070ff */
[----:B------:R-:W-:Y:S02]  /*63c0*/  SHF.L.U32 R118, R38, 0x10, RZ ;  /* 0x0000001026767819 */ /* 0x000fe400000006ff */
[----:B------:R-:W-:Y:S01]  /*63d0*/  LOP3.LUT R124, R124, 0xffff, RZ, 0xc0, !PT ;  /* 0x0000ffff7c7c7812 */ /* 0x000fe200078ec0ff */
[----:B------:R-:W-:-:S03]  /*63e0*/  FMUL R0, R0, UR4 ;  /* 0x0000000400007c20 */ /* 0x000fc60008400000 */
[----:B------:R-:W-:Y:S01]  /*63f0*/  SHF.L.U32 R129, R124, 0x18, RZ ;  /* 0x000000187c817819 */ /* 0x000fe200000006ff */
[----:B------:R-:W-:Y:S01]  /*6400*/  @P1 FADD R118, R118, 1 ;  /* 0x3f80000076761421 */ /* 0x000fe20000000000 */
[----:B------:R-:W-:-:S05]  /*6410*/  SHF.L.U32 R124, R42, 0x10, RZ ;  /* 0x000000102a7c7819 */ /* 0x000fca00000006ff */
[----:B------:R-:W-:Y:S01]  /*6420*/  FFMA R118, R0, R118, R124 ;  /* 0x0000007600767223 */ /* 0x000fe2000000007c */
[----:B---3--:R-:W-:Y:S02]  /*6430*/  SHF.L.U32 R0, R194, 0x10, RZ ;  /* 0x00000010c2007819 */ /* 0x008fe400000006ff */
[----:B------:R-:W3:Y:S01]  /*6440*/  LDL R194, [R1+0x24] ;  /* 0x0000240001c27983 */ /* 0x000ee20000100800 */
[----:B------:R-:W-:Y:S01]  /*6450*/  FADD R117, R117, -UR5 ;  /* 0x8000000575757e21 */ /* 0x000fe20008000000 */
[----:B------:R-:W-:Y:S01]  /*6460*/  SHF.L.U32 R124, R5, 0x10, RZ ;  /* 0x00000010057c7819 */ /* 0x000fe200000006ff */
[----:B------:R-:W-:Y:S02]  /*6470*/  @P1 FADD R0, R0, 1 ;  /* 0x3f80000000001421 */ /* 0x000fe40000000000 */
[----:B------:R-:W-:Y:S01]  /*6480*/  FMUL R117, R117, UR4 ;  /* 0x0000000475757c20 */ /* 0x000fe20008400000 */
[----:B------:R-:W-:-:S03]  /*6490*/  F2FP.SATFINITE.E4M3.F32.PACK_AB_MERGE_C R128, RZ, R128, RZ ;  /* 0x00000080ff80723e */ /* 0x000fc600048070ff */
[----:B------:R-:W-:Y:S01]  /*64a0*/  FFMA R0, R117, R0, R124 ;  /* 0x0000000075007223 */ /* 0x000fe2000000007c */
[----:B------:R-:W-:Y:S01]  /*64b0*/  FMUL R124, R118, UR7 ;  /* 0x00000007767c7c20 */ /* 0x000fe20008400000 */
[----:B------:R-:W-:-:S03]  /*64c0*/  IMAD.U32 R128, R128, 0x10000, RZ ;  /* 0x0001000080807824 */ /* 0x000fc600078e00ff */
[----:B------:R-:W-:Y:S02]  /*64d0*/  FMNMX3 R117, R125, |R118|, |R0|, !PT ;  /* 0x400000767d757276 */ /* 0x000fe40007800400 */
[----:B------:R-:W-:Y:S01]  /*64e0*/  FSEL R118, R118, R124, !P0 ;  /* 0x0000007c76767208 */ /* 0x000fe20004000000 */
[----:B------:R-:W-:Y:S01]  /*64f0*/  FADD R125, R192, -UR5 ;  /* 0x80000005c07d7e21 */ /* 0x000fe20008000000 */
[----:B------:R-:W-:Y:S02]  /*6500*/  SHF.L.U32 R124, R39, 0x10, RZ ;  /* 0x00000010277c7819 */ /* 0x000fe400000006ff */
[----:B------:R-:W-:Y:S01]  /*6510*/  LOP3.LUT R116, R116, 0xff0000, R128, 0xf8, !PT ;  /* 0x00ff000074747812 */ /* 0x000fe200078ef880 */
[----:B------:R-:W-:Y:S01]  /*6520*/  FMUL R125, R125, UR4 ;  /* 0x000000047d7d7c20 */ /* 0x000fe20008400000 */
[----:B------:R-:W-:Y:S02]  /*6530*/  IMAD.U32 R128, R43, 0x10000, RZ ;  /* 0x000100002b807824 */ /* 0x000fe400078e00ff */
        /* <DEDUP_REMOVED lines=8> */
[----:B------:R-:W-:Y:S01]  /*65c0*/  SHF.L.U32 R125, R44, 0x10, RZ ;  /* 0x000000102c7d7819 */ /* 0x000fe200000006ff */
[----:B------:R-:W-:Y:S01]  /*65d0*/  FADD R128, R193, -UR5 ;  /* 0x80000005c1807e21 */ /* 0x000fe20008000000 */
[----:B------:R-:W-:Y:S02]  /*65e0*/  LOP3.LUT R116, R116, 0xff000000, R129, 0xf8, !PT ;  /* 0xff00000074747812 */ /* 0x000fe400078ef881 */
[----:B------:R-:W-:Y:S01]  /*65f0*/  SHF.L.U32 R129, R48, 0x10, RZ ;  /* 0x0000001030817819 */ /* 0x000fe200000006ff */
        /* <DEDUP_REMOVED lines=18> */
[----:B------:R-:W-:Y:S01]  /*6720*/  SHF.L.U32 R193, R50, 0x10, RZ ;  /* 0x0000001032c17819 */ /* 0x000fe200000006ff */
[----:B------:R-:W-:-:S04]  /*6730*/  FADD R122, R122, -UR5 ;  /* 0x800000057a7a7e21 */ /* 0x000fc80008000000 */
[----:B------:R-:W-:Y:S01]  /*6740*/  FMUL R122, R122, UR4 ;  /* 0x000000047a7a7c20 */ /* 0x000fe20008400000 */
[----:B------:R-:W-:-:S04]  /*6750*/  FADD R123, R123, -UR5 ;  /* 0x800000057b7b7e21 */ /* 0x000fc80008000000 */
[----:B------:R-:W-:Y:S01]  /*6760*/  FMUL R123, R123, UR4 ;  /* 0x000000047b7b7c20 */ /* 0x000fe20008400000 */
[----:B------:R-:W-:Y:S02]  /*6770*/  SHF.L.U32 R195, R56, 0x10, RZ ;  /* 0x0000001038c37819 */ /* 0x000fe400000006ff */
[----:B------:R-:W-:Y:S02]  /*6780*/  SHF.L.U32 R196, R11, 0x10, RZ ;  /* 0x000000100bc47819 */ /* 0x000fe400000006ff */
[----:B------:R-:W-:Y:S01]  /*6790*/  SHF.L.U32 R197, R57, 0x10, RZ ;  /* 0x0000001039c57819 */ /* 0x000fe200000006ff */
[----:B------:R-:W-:-:S04]  /*67a0*/  FADD R130, R130, -UR5 ;  /* 0x8000000582827e21 */ /* 0x000fc80008000000 */
[----:B------:R-:W-:Y:S01]  /*67b0*/  FMUL R130, R130, UR4 ;  /* 0x0000000482827c20 */ /* 0x000fe20008400000 */
        /* <DEDUP_REMOVED lines=8> */
[----:B-----5:R-:W-:Y:S01]  /*6840*/  SHF.L.U32 R129, R247, 0x10, RZ ;  /* 0x00000010f7817819 */ /* 0x020fe200000006ff */
[----:B------:R-:W-:-:S04]  /*6850*/  IMAD.U32 R193, R9, 0x10000, RZ ;  /* 0x0001000009c17824 */ /* 0x000fc800078e00ff */
        /* <DEDUP_REMOVED lines=18> */
[----:B------:R-:W-:-:S03]  /*6980*/  IMAD.U32 R194, R245, 0x10000, RZ ;  /* 0x00010000f5c27824 */ /* 0x000fc600078e00ff */
        /* <DEDUP_REMOVED lines=95> */
[----:B------:R-:W-:-:S03]  /*6f80*/  SHF.L.U32 R208, R69, 0x10, RZ ;  /* 0x0000001045d07819 */ /* 0x000fc600000006ff */
[----:B------:R-:W-:Y:S01]  /*6f90*/  FFMA R131, R132, R131, R207 ;  /* 0x0000008384837223 */ /* 0x000fe200000000cf */
[----:B------:R-:W-:Y:S01]  /*6fa0*/  FADD R132, R213, -UR5 ;  /* 0x80000005d5847e21 */ /* 0x000fe20008000000 */
[----:B------:R-:W-:Y:S01]  /*6fb0*/  @P1 FADD R208, R208, 1 ;  /* 0x3f800000d0d01421 */ /* 0x000fe20000000000 */
[----:B------:R-:W-:Y:S02]  /*6fc0*/  IMAD.U32 R207, R73, 0x10000, RZ ;  /* 0x0001000049cf7824 */ /* 0x000fe400078e00ff */
[----:B------:R-:W-:Y:S01]  /*6fd0*/  FMUL R132, R132, UR4 ;  /* 0x0000000484847c20 */ /* 0x000fe20008400000 */
        /* <DEDUP_REMOVED lines=40> */
[----:B------:R-:W-:-:S03]  /*7260*/  IMAD.U32 R211, R23, 0x10000, RZ ;  /* 0x0001000017d37824 */ /* 0x000fc600078e00ff */
[----:B------:R-:W-:Y:S01]  /*7270*/  @P1 FADD R135, R135, 1 ;  /* 0x3f80000087871421 */ /* 0x000fe20000000000 */
[----:B------:R-:W-:-:S03]  /*7280*/  SHF.L.U32 R212, R77, 0x10, RZ ;  /* 0x000000104dd47819 */ /* 0x000fc600000006ff */
[----:B------:R-:W-:Y:S01]  /*7290*/  FFMA R135, R136, R135, R211 ;  /* 0x0000008788877223 */ /* 0x000fe200000000d3 */
[----:B------:R-:W-:Y:S01]  /*72a0*/  FADD R136, R217, -UR5 ;  /* 0x80000005d9887e21 */ /* 0x000fe20008000000 */
[----:B------:R-:W-:Y:S01]  /*72b0*/  SHF.L.U32 R211, R81, 0x10, RZ ;  /* 0x0000001051d37819 */ /* 0x000fe200000006ff */
[----:B------:R-:W-:Y:S02]  /*72c0*/  @P1 FADD R212, R212, 1 ;  /* 0x3f800000d4d41421 */ /* 0x000fe40000000000 */
        /* <DEDUP_REMOVED lines=218> */
[----:B------:R-:W-:Y:S02]  /*8070*/  FSEL R177, R192, R177, !P0 ;  /* 0x000000b1c0b17208 */ /* 0x000fe40004000000 */
[----:B------:R-:W-:Y:S01]  /*8080*/  SHF.L.U32 R230, R115, 0x10, RZ ;  /* 0x0000001073e67819 */ /* 0x000fe200000006ff */
[----:B------:R-:W-:Y:S01]  /*8090*/  FMUL R229, R229, UR4 ;  /* 0x00000004e5e57c20 */ /* 0x000fe20008400000 */
[----:B------:R-:W-:Y:S01]  /*80a0*/  @P1 FADD R228, R228, 1 ;  /* 0x3f800000e4e41421 */ /* 0x000fe20000000000 */
[----:B------:R-:W-:Y:S02]  /*80b0*/  LOP3.LUT R178, R178, 0xffffff00, RZ, 0xc0, !PT ;  /* 0xffffff00b2b27812 */ /* 0x000fe400078ec0ff */
[----:B------:R-:W-:Y:S01]  /*80c0*/  F2FP.SATFINITE.E4M3.F32.PACK_AB_MERGE_C R177, RZ, R177, RZ ;  /* 0x000000b1ffb1723e */ /* 0x000fe200048070ff */
[----:B------:R-:W-:Y:S01]  /*80d0*/  FFMA R228, R229, R228, R230 ;  /* 0x000000e4e5e47223 */ /* 0x000fe200000000e6 */
[----:B------:R-:W-:Y:S01]  /*80e0*/  FADD R229, R155, -UR5 ;  /* 0x800000059be57e21 */ /* 0x000fe20008000000 */
[----:B------:R-:W-:-:S02]  /*80f0*/  SHF.L.U32 R155, R171, 0x10, RZ ;  /* 0x00000010ab9b7819 */ /* 0x000fc400000006ff */
[----:B------:R-:W-:Y:S01]  /*8100*/  LOP3.LUT R178, R178, 0xffff, R177, 0xf8, !PT ;  /* 0x0000ffffb2b27812 */ /* 0x000fe200078ef8b1 */
[C---:B------:R-:W-:Y:S01]  /*8110*/  FMUL R177, R198.reuse, UR7 ;  /* 0x00000007c6b17c20 */ /* 0x040fe20008400000 */
[----:B------:R-:W-:Y:S01]  /*8120*/  SHF.L.U32 R230, R175, 0x10, RZ ;  /* 0x00000010afe67819 */ /* 0x000fe200000006ff */
[----:B------:R-:W-:Y:S01]  /*8130*/  FMUL R229, R229, UR4 ;  /* 0x00000004e5e57c20 */ /* 0x000fe20008400000 */
[----:B------:R-:W-:Y:S02]  /*8140*/  @P1 FADD R155, R155, 1 ;  /* 0x3f8000009b9b1421 */ /* 0x000fe40000000000 */
[----:B------:R-:W-:Y:S02]  /*8150*/  FSEL R177, R198, R177, !P0 ;  /* 0x000000b1c6b17208 */ /* 0x000fe40004000000 */
[----:B------:R-:W-:Y:S02]  /*8160*/  FFMA R155, R229, R155, R230 ;  /* 0x0000009be59b7223 */ /* 0x000fe400000000e6 */
[----:B------:R-:W-:Y:S01]  /*8170*/  F2FP.SATFINITE.E4M3.F32.PACK_AB_MERGE_C R230, RZ, R177, RZ ;  /* 0x000000b1ffe6723e */ /* 0x000fe200048070ff */
[----:B------:R-:W-:Y:S01]  /*8180*/  FMUL R177, R204, UR7 ;  /* 0x00000007ccb17c20 */ /* 0x000fe20008400000 */
[----:B------:R-:W-:-:S04]  /*8190*/  LOP3.LUT R179, R179, 0xffffff00, RZ, 0xc0, !PT ;  /* 0xffffff00b3b37812 */ /* 0x000fc800078ec0ff */
[----:B------:R-:W-:Y:S02]  /*81a0*/  FSEL R177, R204, R177, !P0 ;  /* 0x000000b1ccb17208 */ /* 0x000fe40004000000 */
[----:B------:R-:W-:Y:S01]  /*81b0*/  LOP3.LUT R179, R179, 0xffff, R230, 0xf8, !PT ;  /* 0x0000ffffb3b37812 */ /* 0x000fe200078ef8e6 */
[----:B------:R-:W-:Y:S01]  /*81c0*/  FMUL R230, R207, UR7 ;  /* 0x00000007cfe67c20 */ /* 0x000fe20008400000 */
[----:B------:R-:W-:Y:S02]  /*81d0*/  LOP3.LUT R180, R180, 0xffffff00, RZ, 0xc0, !PT ;  /* 0xffffff00b4b47812 */ /* 0x000fe400078ec0ff */
[----:B------:R-:W-:-:S04]  /*81e0*/  F2FP.SATFINITE.E4M3.F32.PACK_AB_MERGE_C R177, RZ, R177, RZ ;  /* 0x000000b1ffb1723e */ /* 0x000fc800048070ff */
[----:B------:R-:W-:Y:S02]  /*81f0*/  LOP3.LUT R180, R180, 0xffff, R177, 0xf8, !PT ;  /* 0x0000ffffb4b47812 */ /* 0x000fe400078ef8b1 */
[----:B------:R-:W-:Y:S02]  /*8200*/  FSEL R177, R207, R230, !P0 ;  /* 0x000000e6cfb17208 */ /* 0x000fe40004000000 */
[----:B------:R-:W-:Y:S02]  /*8210*/  LOP3.LUT R181, R181, 0xffffff00, RZ, 0xc0, !PT ;  /* 0xffffff00b5b57812 */ /* 0x000fe400078ec0ff */
[----:B------:R-:W-:-:S04]  /*8220*/  F2FP.SATFINITE.E4M3.F32.PACK_AB_MERGE_C R230, RZ, R177, RZ ;  /* 0x000000b1ffe6723e */ /* 0x000fc800048070ff */
[----:B------:R-:W-:Y:S01]  /*8230*/  LOP3.LUT R181, R181, 0xffff, R230, 0xf8, !PT ;  /* 0x0000ffffb5b57812 */ /* 0x000fe200078ef8e6 */
[----:B------:R-:W-:Y:S01]  /*8240*/  FMUL R230, R211, UR7 ;  /* 0x00000007d3e67c20 */ /* 0x000fe20008400000 */
[----:B------:R-:W-:-:S04]  /*8250*/  LOP3.LUT R182, R182, 0xffffff00, RZ, 0xc0, !PT ;  /* 0xffffff00b6b67812 */ /* 0x000fc800078ec0ff */
[----:B------:R-:W-:Y:S01]  /*8260*/  FSEL R177, R211, R230, !P0 ;  /* 0x000000e6d3b17208 */ /* 0x000fe20004000000 */
[----:B------:R-:W-:-:S03]  /*8270*/  FMUL R230, R215, UR7 ;  /* 0x00000007d7e67c20 */ /* 0x000fc60008400000 */
        /* <DEDUP_REMOVED lines=10> */
[----:B------:R-:W-:Y:S02]  /*8320*/  F2FP.SATFINITE.E4M3.F32.PACK_AB_MERGE_C R177, RZ, R177, RZ ;  /* 0x000000b1ffb1723e */ /* 0x000fe400048070ff */
[----:B------:R-:W-:Y:S02]  /*8330*/  FMNMX3 R117, R117, |R124|, |R119|, !PT ;  /* 0x4000007c75757276 */ /* 0x000fe40007800477 */
[----:B------:R-:W-:Y:S02]  /*8340*/  LOP3.LUT R184, R184, 0xffff, R177, 0xf8, !PT ;  /* 0x0000ffffb8b87812 */ /* 0x000fe400078ef8b1 */
[----:B------:R-:W-:Y:S02]  /*8350*/  FSEL R177, R149, R230, !P0 ;  /* 0x000000e695b17208 */ /* 0x000fe40004000000 */
[----:B------:R-:W-:Y:S02]  /*8360*/  LOP3.LUT R185, R185, 0xffffff00, RZ, 0xc0, !PT ;  /* 0xffffff00b9b97812 */ /* 0x000fe400078ec0ff */
[----:B------:R-:W-:-:S02]  /*8370*/  F2FP.SATFINITE.E4M3.F32.PACK_AB_MERGE_C R230, RZ, R177, RZ ;  /* 0x000000b1ffe6723e */ /* 0x000fc400048070ff */
[----:B------:R-:W-:Y:S02]  /*8380*/  FMNMX3 R117, R117, |R125|, |R120|, !PT ;  /* 0x4000007d75757276 */ /* 0x000fe40007800478 */
[----:B------:R-:W-:Y:S01]  /*8390*/  LOP3.LUT R185, R185, 0xffff, R230, 0xf8, !PT ;  /* 0x0000ffffb9b97812 */ /* 0x000fe200078ef8e6 */
[----:B------:R-:W-:Y:S01]  /*83a0*/  FMUL R230, R227, UR7 ;  /* 0x00000007e3e67c20 */ /* 0x000fe20008400000 */
[----:B------:R-:W-:Y:S01]  /*83b0*/  FMNMX3 R117, R117, |R128|, |R121|, !PT ;  /* 0x4000008075757276 */ /* 0x000fe20007800479 */
[----:B------:R-:W-:-:S03]  /*83c0*/  @P0 FMUL R0, R0, UR7 ;  /* 0x0000000700000c20 */ /* 0x000fc60008400000 */
[----:B------:R-:W-:Y:S01]  /*83d0*/  FMNMX3 R192, R117, |R192|, |R129|, !PT ;  /* 0x400000c075c07276 */ /* 0x000fe20007800481 */
[----:B------:R-:W-:Y:S01]  /*83e0*/  FMUL R117, R124, UR7 ;  /* 0x000000077c757c20 */ /* 0x000fe20008400000 */
[----:B------:R-:W-:Y:S02]  /*83f0*/  FSEL R177, R227, R230, !P0 ;  /* 0x000000e6e3b17208 */ /* 0x000fe40004000000 */
[----:B------:R-:W-:Y:S02]  /*8400*/  LOP3.LUT R186, R186, 0xffffff00, RZ, 0xc0, !PT ;  /* 0xffffff00baba7812 */ /* 0x000fe400078ec0ff */
[----:B------:R-:W-:Y:S02]  /*8410*/  F2FP.SATFINITE.E4M3.F32.PACK_AB_MERGE_C R177, RZ, R177, RZ ;  /* 0x000000b1ffb1723e */ /* 0x000fe400048070ff */
[----:B------:R-:W-:Y:S02]  /*8420*/  F2FP.SATFINITE.E4M3.F32.PACK_AB_MERGE_C R0, RZ, R0, RZ ;  /* 0x00000000ff00723e */ /* 0x000fe400048070ff */
[----:B------:R-:W-:-:S02]  /*8430*/  FSEL R117, R124, R117, !P0 ;  /* 0x000000757c757208 */ /* 0x000fc40004000000 */
[----:B------:R-:W-:Y:S02]  /*8440*/  LOP3.LUT R186, R186, 0xffff, R177, 0xf8, !PT ;  /* 0x0000ffffbaba7812 */ /* 0x000fe400078ef8b1 */
[----:B------:R-:W-:Y:S02]  /*8450*/  LOP3.LUT R118, R118, 0xff, RZ, 0xc0, !PT ;  /* 0x000000ff76767812 */ /* 0x000fe400078ec0ff */
[----:B------:R-:W-:Y:S02]  /*8460*/  PRMT R177, R0, 0x7104, RZ ;  /* 0x0000710400b17816 */ /* 0x000fe400000000ff */
[----:B------:R-:W-:Y:S01]  /*8470*/  F2FP.SATFINITE.E4M3.F32.PACK_AB_MERGE_C R117, RZ, R117, RZ ;  /* 0x00000075ff75723e */ /* 0x000fe200048070ff */
[----:B------:R-:W-:Y:S01]  /*8480*/  FMUL R0, R125, UR7 ;  /* 0x000000077d007c20 */ /* 0x000fe20008400000 */
[----:B------:R-:W-:Y:S02]  /*8490*/  LOP3.LUT R118, R118, 0xff00, R177, 0xf8, !PT ;  /* 0x0000ff0076767812 */ /* 0x000fe400078ef8b1 */
[----:B------:R-:W-:Y:S01]  /*84a0*/  SHF.L.U32 R117, R117, 0x10, RZ ;  /* 0x0000001075757819 */ /* 0x000fe200000006ff */
[----:B------:R-:W-:Y:S01]  /*84b0*/  @P0 FMUL R119, R119, UR7 ;  /* 0x0000000777770c20 */ /* 0x000fe20008400000 */
[----:B------:R-:W-:Y:S01]  /*84c0*/  @P0 FMUL R120, R120, UR7 ;  /* 0x0000000778780c20 */ /* 0x000fe20008400000 */
[----:B------:R-:W-:-:S02]  /*84d0*/  FSEL R0, R125, R0, !P0 ;  /* 0x000000007d007208 */ /* 0x000fc40004000000 */
[----:B------:R-:W-:Y:S01]  /*84e0*/  LOP3.LUT R118, R118, 0xff0000, R117, 0xf8, !PT ;  /* 0x00ff000076767812 */ /* 0x000fe200078ef875 */
[C---:B------:R-:W-:Y:S01]  /*84f0*/  FMUL R117, R128.reuse, UR7 ;  /* 0x0000000780757c20 */ /* 0x040fe20008400000 */
[----:B------:R-:W-:Y:S01]  /*8500*/  F2FP.SATFINITE.E4M3.F32.PACK_AB_MERGE_C R119, RZ, R119, RZ ;  /* 0x00000077ff77723e */ /* 0x000fe200048070ff */
[----:B------:R-:W-:Y:S01]  /*8510*/  @P0 FMUL R121, R121, UR7 ;  /* 0x0000000779790c20 */ /* 0x000fe20008400000 */
[----:B------:R-:W-:Y:S02]  /*8520*/  F2FP.SATFINITE.E4M3.F32.PACK_AB_MERGE_C R0, RZ, R0, RZ ;  /* 0x00000000ff00723e */ /* 0x000fe400048070ff */
[----:B------:R-:W-:Y:S02]  /*8530*/  F2FP.SATFINITE.E4M3.F32.PACK_AB_MERGE_C R120, RZ, R120, RZ ;  /* 0x00000078ff78723e */ /* 0x000fe400048070ff */
[----:B------:R-:W-:Y:S02]  /*8540*/  FSEL R117, R128, R117, !P0 ;  /* 0x0000007580757208 */ /* 0x000fe40004000000 */
[----:B------:R-:W-:-:S02]  /*8550*/  LOP3.LUT R119, R119, 0xffff, RZ, 0xc0, !PT ;  /* 0x0000ffff77777812 */ /* 0x000fc400078ec0ff */
[----:B------:R-:W-:Y:S01]  /*8560*/  LOP3.LUT R125, R0, 0xff, RZ, 0xc0, !PT ;  /* 0x000000ff007d7812 */ /* 0x000fe200078ec0ff */
[----:B------:R-:W-:Y:S01]  /*8570*/  IMAD.SHL.U32 R0, R120, 0x100, RZ ;  /* 0x0000010078007824 */ /* 0x000fe200078e00ff */
[----:B------:R-:W-:Y:S02]  /*8580*/  F2FP.SATFINITE.E4M3.F32.PACK_AB_MERGE_C R117, RZ, R117, RZ ;  /* 0x00000075ff75723e */ /* 0x000fe400048070ff */
[----:B------:R-:W-:Y:S02]  /*8590*/  F2FP.SATFINITE.E4M3.F32.PACK_AB_MERGE_C R121, RZ, R121, RZ ;  /* 0x00000079ff79723e */ /* 0x000fe400048070ff */
[----:B------:R-:W-:Y:S02]  /*85a0*/  SHF.L.U32 R119, R119, 0x18, RZ ;  /* 0x0000001877777819 */ /* 0x000fe400000006ff */
[----:B------:R-:W-:Y:S02]  /*85b0*/  LOP3.LUT R0, R125, 0xffff, R0, 0xf8, !PT ;  /* 0x0000ffff7d007812 */ /* 0x000fe400078ef800 */
[----:B------:R-:W-:-:S02]  /*85c0*/  SHF.L.U32 R117, R117, 0x10, RZ ;  /* 0x0000001075757819 */ /* 0x000fc400000006ff */
[----:B------:R-:W-:Y:S02]  /*85d0*/  LOP3.LUT R121, R121, 0xffff, RZ, 0xc0, !PT ;  /* 0x0000ffff79797812 */ /* 0x000fe400078ec0ff */
[----:B------:R-:W-:Y:S01]  /*85e0*/  LOP3.LUT R177, R118, R119, RZ, 0xfc, !PT ;  /* 0x0000007776b17212 */ /* 0x000fe200078efcff */
[----:B------:R-:W-:Y:S01]  /*85f0*/  FMUL R118, R193, UR7 ;  /* 0x00000007c1767c20 */ /* 0x000fe20008400000 */
[----:B------:R-:W-:Y:S02]  /*8600*/  LOP3.LUT R0, R0, 0xff0000, R117, 0xf8, !PT ;  /* 0x00ff000000007812 */ /* 0x000fe400078ef875 */
[----:B------:R-:W-:Y:S02]  /*8610*/  SHF.L.U32 R121, R121, 0x18, RZ ;  /* 0x0000001879797819 */ /* 0x000fe400000006ff */
[----:B------:R-:W-:Y:S02]  /*8620*/  FMNMX3 R192, R192, |R193|, |R122|, !PT ;  /* 0x400000c1c0c07276 */ /* 0x000fe4000780047a */
[----:B------:R-:W-:-:S02]  /*8630*/  FSEL R193, R193, R118, !P0 ;  /* 0x00000076c1c17208 */ /* 0x000fc40004000000 */
[----:B------:R-:W-:Y:S01]  /*8640*/  LOP3.LUT R118, R0, 0xff000000, R121, 0xf8, !PT ;  /* 0xff00000000767812 */ /* 0x000fe200078ef879 */
[----:B------:R-:W-:Y:S01]  /*8650*/  FMUL R0, R123, UR7 ;  /* 0x000000077b007c20 */ /* 0x000fe20008400000 */
[----:B------:R-:W-:Y:S01]  /*8660*/  FMNMX3 R192, R192, |R123|, |R194|, !PT ;  /* 0x4000007bc0c07276 */ /* 0x000fe200078004c2 */
[----:B------:R-:W-:Y:S01]  /*8670*/  FMUL R120, R195, UR7 ;  /* 0x00000007c3787c20 */ /* 0x000fe20008400000 */
[----:B------:R-:W-:Y:S01]  /*8680*/  @P0 FMUL R194, R194, UR7 ;  /* 0x00000007c2c20c20 */ /* 0x000fe20008400000 */
[----:B------:R-:W-:Y:S01]  /*8690*/  @P0 FMUL R129, R129, UR7 ;  /* 0x0000000781810c20 */ /* 0x000fe20008400000 */
[----:B------:R-:W-:Y:S01]  /*86a0*/  FSEL R0, R123, R0, !P0 ;  /* 0x000000007b007208 */ /* 0x000fe20004000000 */
[----:B------:R-:W-:Y:S01]  /*86b0*/  @P0 FMUL R122, R122, UR7 ;  /* 0x000000077a7a0c20 */ /* 0x000fe20008400000 */
[----:B------:R-:W-:Y:S02]  /*86c0*/  FMNMX3 R117, R192, |R195|, |R196|, !PT ;  /* 0x400000c3c0757276 */ /* 0x000fe400078004c4 */
[----:B------:R-:W-:-:S02]  /*86d0*/  FSEL R120, R195, R120, !P0 ;  /* 0x00000078c3787208 */ /* 0x000fc40004000000 */
[----:B------:R-:W-:Y:S02]  /*86e0*/  F2FP.SATFINITE.E4M3.F32.PACK_AB_MERGE_C R0, RZ, R0, RZ ;  /* 0x00000000ff00723e */ /* 0x000fe400048070ff */
[----:B------:R-:W-:Y:S02]  /*86f0*/  F2FP.SATFINITE.E4M3.F32.PACK_AB_MERGE_C R194, RZ, R194, RZ ;  /* 0x000000c2ffc2723e */ /* 0x000fe400048070ff */
[----:B------:R-:W-:Y:S02]  /*8700*/  F2FP.SATFINITE.E4M3.F32.PACK_AB_MERGE_C R129, RZ, R129, RZ ;  /* 0x00000081ff81723e */ /* 0x000fe400048070ff */
[----:B------:R-:W-:Y:S02]  /*8710*/  FMNMX3 R198, R117, |R198|, |R126|, !PT ;  /* 0x400000c675c67276 */ /* 0x000fe4000780047e */
[----:B------:R-:W-:Y:S02]  /*8720*/  LOP3.LUT R117, R0, 0xff, RZ, 0xc0, !PT ;  /* 0x000000ff00757812 */ /* 0x000fe400078ec0ff */
[----:B------:R-:W-:-:S02]  /*8730*/  SHF.L.U32 R194, R194, 0x8, RZ ;  /* 0x00000008c2c27819 */ /* 0x000fc400000006ff */
[----:B------:R-:W-:Y:S02]  /*8740*/  F2FP.SATFINITE.E4M3.F32.PACK_AB_MERGE_C R120, RZ, R120, RZ ;  /* 0x00000078ff78723e */ /* 0x000fe400048070ff */
[----:B------:R-:W-:Y:S01]  /*8750*/  F2FP.SATFINITE.E4M3.F32.PACK_AB_MERGE_C R122, RZ, R122, RZ ;  /* 0x0000007aff7a723e */ /* 0x000fe200048070ff */
[----:B------:R-:W-:Y:S01]  /*8760*/  @P0 FMUL R196, R196, UR7 ;  /* 0x00000007c4c40c20 */ /* 0x000fe20008400000 */
[----:B------:R-:W-:Y:S01]  /*8770*/  LOP3.LUT R178, R178, 0xff, RZ, 0xc0, !PT ;  /* 0x000000ffb2b27812 */ /* 0x000fe200078ec0ff */
[----:B------:R-:W-:Y:S01]  /*8780*/  @P0 FMUL R126, R126, UR7 ;  /* 0x000000077e7e0c20 */ /* 0x000fe20008400000 */
[----:B------:R-:W-:Y:S01]  /*8790*/  PRMT R129, R129, 0x7104, RZ ;  /* 0x0000710481817816 */ /* 0x000fe200000000ff */
[----:B------:R-:W-:Y:S01]  /*87a0*/  FMUL R0, R197, UR7 ;  /* 0x00000007c5007c20 */ /* 0x000fe20008400000 */
[----:B------:R-:W-:Y:S02]  /*87b0*/  F2FP.SATFINITE.E4M3.F32.PACK_AB_MERGE_C R193, RZ, R193, RZ ;  /* 0x000000c1ffc1723e */ /* 0x000fe400048070ff */
[----:B------:R-:W-:-:S02]  /*87c0*/  FMNMX3 R198, R198, |R197|, |R127|, !PT ;  /* 0x400000c5c6c67276 */ /* 0x000fc4000780047f */
[----:B------:R-:W-:Y:S02]  /*87d0*/  LOP3.LUT R117, R117, 0xffff, R194, 0xf8, !PT ;  /* 0x0000ffff75757812 */ /* 0x000fe400078ef8c2 */
[----:B------:R-:W-:Y:S02]  /*87e0*/  SHF.L.U32 R120, R120, 0x10, RZ ;  /* 0x0000001078787819 */ /* 0x000fe400000006ff */
[----:B------:R-:W-:Y:S02]  /*87f0*/  LOP3.LUT R122, R122, 0xffff, RZ, 0xc0, !PT ;  /* 0x0000ffff7a7a7812 */ /* 0x000fe400078ec0ff */
[----:B------:R-:W-:Y:S02]  /*8800*/  LOP3.LUT R129, R178, 0xff00, R129, 0xf8, !PT ;  /* 0x0000ff00b2817812 */ /* 0x000fe400078ef881 */
[----:B------:R-:W-:Y:S02]  /*8810*/  SHF.L.U32 R178, R193, 0x10, RZ ;  /* 0x00000010c1b27819 */ /* 0x000fe400000006ff */
[----:B------:R-:W-:-:S02]  /*8820*/  FMNMX3 R198, R198, |R199|, |R200|, !PT ;  /* 0x400000c7c6c67276 */ /* 0x000fc400078004c8 */
[----:B------:R-:W-:Y:S02]  /*8830*/  F2FP.SATFINITE.E4M3.F32.PACK_AB_MERGE_C R196, RZ, R196, RZ ;  /* 0x000000c4ffc4723e */ /* 0x000fe400048070ff */
[----:B------:R-:W-:Y:S02]  /*8840*/  FSEL R0, R197, R0, !P0 ;  /* 0x00000000c5007208 */ /* 0x000fe40004000000 */
[----:B------:R-:W-:Y:S02]  /*8850*/  F2FP.SATFINITE.E4M3.F32.PACK_AB_MERGE_C R126, RZ, R126, RZ ;  /* 0x0000007eff7e723e */ /* 0x000fe400048070ff */
[----:B------:R-:W-:Y:S01]  /*8860*/  LOP3.LUT R179, R179, 0xff, RZ, 0xc0, !PT ;  /* 0x000000ffb3b37812 */ /* 0x000fe200078ec0ff */
[----:B------:R-:W-:Y:S01]  /*8870*/  FMUL R119, R208, UR7 ;  /* 0x00000007d0777c20 */ /* 0x000fe20008400000 */
[----:B------:R-:W-:Y:S02]  /*8880*/  LOP3.LUT R121, R117, 0xff0000, R120, 0xf8, !PT ;  /* 0x00ff000075797812 */ /* 0x000fe400078ef878 */
[----:B------:R-:W-:-:S02]  /*8890*/  LOP3.LUT R180, R180, 0xff, RZ, 0xc0, !PT ;  /* 0x000000ffb4b47812 */ /* 0x000fc400078ec0ff */
[----:B------:R-:W-:Y:S01]  /*88a0*/  LOP3.LUT R181, R181, 0xff, RZ, 0xc0, !PT ;  /* 0x000000ffb5b57812 */ /* 0x000fe200078ec0ff */
[----:B------:R-:W-:Y:S01]  /*88b0*/  @P0 FMUL R127, R127, UR7 ;  /* 0x000000077f7f0c20 */ /* 0x000fe20008400000 */
[----:B------:R-:W-:Y:S01]  /*88c0*/  SHF.L.U32 R117, R122, 0x18, RZ ;  /* 0x000000187a757819 */ /* 0x000fe200000006ff */
[----:B------:R-:W-:Y:S01]  /*88d0*/  FMUL R122, R199, UR7 ;  /* 0x00000007c77a7c20 */ /* 0x000fe20008400000 */
[----:B------:R-:W-:Y:S01]  /*88e0*/  LOP3.LUT R178, R129, 0xff0000, R178, 0xf8, !PT ;  /* 0x00ff000081b27812 */ /* 0x000fe200078ef8b2 */
[----:B------:R-:W-:Y:S01]  /*88f0*/  FMUL R123, R212, UR7 ;  /* 0x00000007d47b7c20 */ /* 0x000fe20008400000 */
[----:B------:R-:W-:Y:S01]  /*8900*/  FMNMX3 R198, R198, |R202|, |R201|, !PT ;  /* 0x400000cac6c67276 */ /* 0x000fe200078004c9 */
[----:B------:R-:W-:Y:S01]  /*8910*/  FMUL R128, R217, UR7 ;  /* 0x00000007d9807c20 */ /* 0x000fe20008400000 */
[----:B------:R-:W-:Y:S01]  /*8920*/  LOP3.LUT R196, R196, 0xffff, RZ, 0xc0, !PT ;  /* 0x0000ffffc4c47812 */ /* 0x000fe200078ec0ff */
[----:B------:R-:W0:Y:S01]  /*8930*/  LDC.64 R192, c[0x0][0x3c8] ;  /* 0x0000f200ffc07b82 */ /* 0x000e220000000a00 */
[----:B------:R-:W-:-:S02]  /*8940*/  PRMT R126, R126, 0x7104, RZ ;  /* 0x000071047e7e7816 */ /* 0x000fc400000000ff */
[----:B------:R-:W-:Y:S02]  /*8950*/  F2FP.SATFINITE.E4M3.F32.PACK_AB_MERGE_C R0, RZ, R0, RZ ;  /* 0x00000000ff00723e */ /* 0x000fe400048070ff */
[----:B------:R-:W-:Y:S01]  /*8960*/  LOP3.LUT R178, R178, R117, RZ, 0xfc, !PT ;  /* 0x00000075b2b27212 */ /* 0x000fe200078efcff */
[----:B------:R-:W-:Y:S01]  /*8970*/  FMUL R117, R202, UR7 ;  /* 0x00000007ca757c20 */ /* 0x000fe20008400000 */
[----:B------:R-:W-:Y:S01]  /*8980*/  FSEL R199, R199, R122, !P0 ;  /* 0x0000007ac7c77208 */ /* 0x000fe20004000000 */
[----:B------:R-:W-:Y:S01]  /*8990*/  FMUL R122, R205, UR7 ;  /* 0x00000007cd7a7c20 */ /* 0x000fe20008400000 */
[----:B------:R-:W-:Y:S01]  /*89a0*/  FMNMX3 R198, R198, |R204|, |R203|, !PT ;  /* 0x400000ccc6c67276 */ /* 0x000fe200078004cb */
[----:B------:R-:W-:Y:S01]  /*89b0*/  @P0 FMUL R203, R203, UR7 ;  /* 0x00000007cbcb0c20 */ /* 0x000fe20008400000 */
[----:B------:R-:W-:Y:S01]  /*89c0*/  LOP3.LUT R179, R179, 0xff00, R126, 0xf8, !PT ;  /* 0x0000ff00b3b37812 */ /* 0x000fe200078ef87e */
[----:B------:R-:W-:Y:S01]  /*89d0*/  IMAD.SHL.U32 R196, R196, 0x1000000, RZ ;  /* 0x01000000c4c47824 */ /* 0x000fe200078e00ff */
[----:B------:R-:W-:-:S02]  /*89e0*/  SHF.L.U32 R0, R0, 0x10, RZ ;  /* 0x0000001000007819 */ /* 0x000fc400000006ff */
[----:B------:R-:W-:Y:S02]  /*89f0*/  FMNMX3 R198, R198, |R205|, |R130|, !PT ;  /* 0x400000cdc6c67276 */ /* 0x000fe40007800482 */
[----:B------:R-:W-:Y:S02]  /*8a00*/  LOP3.LUT R179, R179, 0xff0000, R0, 0xf8, !PT ;  /* 0x00ff0000b3b37812 */ /* 0x000fe400078ef800 */
[----:B------:R-:W-:Y:S01]  /*8a10*/  FSEL R202, R202, R117, !P0 ;  /* 0x00000075caca7208 */ /* 0x000fe20004000000 */
[----:B------:R-:W-:Y:S01]  /*8a20*/  FMUL R117, R206, UR7 ;  /* 0x00000007ce757c20 */ /* 0x000fe20008400000 */
[----:B------:R-:W-:Y:S02]  /*8a30*/  FSEL R0, R205, R122, !P0 ;  /* 0x0000007acd007208 */ /* 0x000fe40004000000 */
[----:B------:R-:W-:Y:S02]  /*8a40*/  F2FP.SATFINITE.E4M3.F32.PACK_AB_MERGE_C R203, RZ, R203, RZ ;  /* 0x000000cbffcb723e */ /* 0x000fe400048070ff */
[----:B------:R-:W-:-:S02]  /*8a50*/  LOP3.LUT R120, R121, 0xff000000, R196, 0xf8, !PT ;  /* 0xff00000079787812 */ /* 0x000fc400078ef8c4 */
[----:B------:R-:W-:Y:S01]  /*8a60*/  FMNMX3 R121, R198, |R206|, |R131|, !PT ;  /* 0x400000cec6797276 */ /* 0x000fe20007800483 */
[----:B------:R-:W-:Y:S01]  /*8a70*/  @P0 FMUL R131, R131, UR7 ;  /* 0x0000000783830c20 */ /* 0x000fe20008400000 */
[----:B------:R-:W-:Y:S02]  /*8a80*/  PRMT R203, R203, 0x7104, RZ ;  /* 0x00007104cbcb7816 */ /* 0x000fe400000000ff */
[----:B------:R-:W-:Y:S02]  /*8a90*/  F2FP.SATFINITE.E4M3.F32.PACK_AB_MERGE_C R0, RZ, R0, RZ ;  /* 0x00000000ff00723e */ /* 0x000fe400048070ff */
[----:B------:R-:W-:Y:S01]  /*8aa0*/  FSEL R117, R206, R117, !P0 ;  /* 0x00000075ce757208 */ /* 0x000fe20004000000 */
[----:B------:R-:W-:Y:S01]  /*8ab0*/  FMUL R126, R209, UR7 ;  /* 0x00000007d17e7c20 */ /* 0x000fe20008400000 */
[----:B------:R-:W-:Y:S01]  /*8ac0*/  FMNMX3 R121, R121, |R208|, |R132|, !PT ;  /* 0x400000d079797276 */ /* 0x000fe20007800484 */
[----:B------:R-:W-:Y:S01]  /*8ad0*/  @P0 FMUL R132, R132, UR7 ;  /* 0x0000000784840c20 */ /* 0x000fe20008400000 */
[----:B------:R-:W-:-:S02]  /*8ae0*/  LOP3.LUT R203, R180, 0xff00, R203, 0xf8, !PT ;  /* 0x0000ff00b4cb7812 */ /* 0x000fc400078ef8cb */
[----:B------:R-:W-:Y:S02]  /*8af0*/  SHF.L.U32 R0, R0, 0x10, RZ ;  /* 0x0000001000007819 */ /* 0x000fe400000006ff */
[----:B------:R-:W-:Y:S02]  /*8b00*/  F2FP.SATFINITE.E4M3.F32.PACK_AB_MERGE_C R131, RZ, R131, RZ ;  /* 0x00000083ff83723e */ /* 0x000fe400048070ff */
[----:B------:R-:W-:Y:S02]  /*8b10*/  FSEL R119, R208, R119, !P0 ;  /* 0x00000077d0777208 */ /* 0x000fe40004000000 */
[----:B------:R-:W-:Y:S01]  /*8b20*/  F2FP.SATFINITE.E4M3.F32.PACK_AB_MERGE_C R117, RZ, R117, RZ ;  /* 0x00000075ff75723e */ /* 0x000fe200048070ff */
[----:B------:R-:W-:Y:S01]  /*8b30*/  IMAD.SHL.U32 R131, R131, 0x100, RZ ;  /* 0x0000010083837824 */ /* 0x000fe200078e00ff */
[----:B------:R-:W-:Y:S02]  /*8b40*/  LOP3.LUT R203, R203, 0xff0000, R0, 0xf8, !PT ;  /* 0x00ff0000cbcb7812 */ /* 0x000fe400078ef800 */
[----:B------:R-:W-:Y:S01]  /*8b50*/  FMNMX3 R124, R121, |R207|, |R134|, !PT ;  /* 0x400000cf797c7276 */ /* 0x000fe20007800486 */
[----:B------:R-:W-:Y:S01]  /*8b60*/  @P0 FMUL R134, R134, UR7 ;  /* 0x0000000786860c20 */ /* 0x000fe20008400000 */
[----:B------:R-:W-:-:S02]  /*8b70*/  FSEL R0, R209, R126, !P0 ;  /* 0x0000007ed1007208 */ /* 0x000fc40004000000 */
[----:B------:R-:W-:Y:S02]  /*8b80*/  LOP3.LUT R126, R117, 0xff, RZ, 0xc0, !PT ;  /* 0x000000ff757e7812 */ /* 0x000fe400078ec0ff */
[----:B------:R-:W-:Y:S02]  /*8b90*/  F2FP.SATFINITE.E4M3.F32.PACK_AB_MERGE_C R119, RZ, R119, RZ ;  /* 0x00000077ff77723e */ /* 0x000fe400048070ff */
[----:B------:R-:W-:Y:S02]  /*8ba0*/  F2FP.SATFINITE.E4M3.F32.PACK_AB_MERGE_C R132, RZ, R132, RZ ;  /* 0x00000084ff84723e */ /* 0x000fe400048070ff */
[----:B------:R-:W-:Y:S01]  /*8bb0*/  FMNMX3 R124, R124, |R209|, |R133|, !PT ;  /* 0x400000d17c7c7276 */ /* 0x000fe20007800485 */
[----:B------:R-:W-:Y:S01]  /*8bc0*/  @P0 FMUL R133, R133, UR7 ;  /* 0x0000000785850c20 */ /* 0x000fe20008400000 */
[----:B------:R-:W-:Y:S02]  /*8bd0*/  LOP3.LUT R126, R126, 0xffff, R131, 0xf8, !PT ;  /* 0x0000ffff7e7e7812 */ /* 0x000fe400078ef883 */
[----:B------:R-:W-:-:S02]  /*8be0*/  SHF.L.U32 R121, R119, 0x10, RZ ;  /* 0x0000001077797819 */ /* 0x000fc400000006ff */
[----:B------:R-:W-:Y:S02]  /*8bf0*/  LOP3.LUT R132, R132, 0xffff, RZ, 0xc0, !PT ;  /* 0x0000ffff84847812 */ /* 0x000fe400078ec0ff */
[----:B------:R-:W-:Y:S01]  /*8c00*/  F2FP.SATFINITE.E4M3.F32.PACK_AB_MERGE_C R134, RZ, R134, RZ ;  /* 0x00000086ff86723e */ /* 0x000fe200048070ff */
[----:B------:R-:W-:Y:S01]  /*8c10*/  FMUL R117, R210, UR7 ;  /* 0x00000007d2757c20 */ /* 0x000fe20008400000 */
[----:B------:R-:W-:Y:S02]  /*8c20*/  LOP3.LUT R121, R126, 0xff0000, R121, 0xf8, !PT ;  /* 0x00ff00007e797812 */ /* 0x000fe400078ef879 */
[----:B------:R-:W-:Y:S02]  /*8c30*/  SHF.L.U32 R132, R132, 0x18, RZ ;  /* 0x0000001884847819 */ /* 0x000fe400000006ff */
[----:B------:R-:W-:Y:S02]  /*8c40*/  PRMT R134, R134, 0x7104, RZ ;  /* 0x0000710486867816 */ /* 0x000fe400000000ff */
[----:B------:R-:W-:-:S02]  /*8c50*/  F2FP.SATFINITE.E4M3.F32.PACK_AB_MERGE_C R0, RZ, R0, RZ ;  /* 0x00000000ff00723e */ /* 0x000fc400048070ff */
[----:B------:R-:W-:Y:S01]  /*8c60*/  F2FP.SATFINITE.E4M3.F32.PACK_AB_MERGE_C R133, RZ, R133, RZ ;  /* 0x00000085ff85723e */ /* 0x000fe200048070ff */
[----:B------:R-:W-:Y:S01]  /*8c70*/  FMUL R126, R213, UR7 ;  /* 0x00000007d57e7c20 */ /* 0x000fe20008400000 */
[----:B------:R-:W-:Y:S02]  /*8c80*/  FMNMX3 R119, R124, |R210|, |R135|, !PT ;  /* 0x400000d27c777276 */ /* 0x000fe40007800487 */
[----:B------:R-:W-:Y:S02]  /*8c90*/  LOP3.LUT R124, R121, 0xff000000, R132, 0xf8, !PT ;  /* 0xff000000797c7812 */ /* 0x000fe400078ef884 */
[----:B------:R-:W-:Y:S02]  /*8ca0*/  LOP3.LUT R134, R181, 0xff00, R134, 0xf8, !PT ;  /* 0x0000ff00b5867812 */ /* 0x000fe400078ef886 */
[----:B------:R-:W-:Y:S02]  /*8cb0*/  SHF.L.U32 R121, R0, 0x10, RZ ;  /* 0x0000001000797819 */ /* 0x000fe400000006ff */
[----:B------:R-:W-:-:S02]  /*8cc0*/  LOP3.LUT R133, R133, 0xffff, RZ, 0xc0, !PT ;  /* 0x0000ffff85857812 */ /* 0x000fc400078ec0ff */
[----:B------:R-:W-:Y:S02]  /*8cd0*/  FSEL R117, R210, R117, !P0 ;  /* 0x00000075d2757208 */ /* 0x000fe40004000000 */
[----:B------:R-:W-:Y:S02]  /*8ce0*/  FSEL R125, R213, R126, !P0 ;  /* 0x0000007ed57d7208 */ /* 0x000fe40004000000 */
[----:B------:R-:W-:Y:S02]  /*8cf0*/  FMNMX3 R119, R119, |R212|, |R136|, !PT ;  /* 0x400000d477777276 */ /* 0x000fe40007800488 */
[----:B------:R-:W-:Y:S02]  /*8d00*/  LOP3.LUT R121, R134, 0xff0000, R121, 0xf8, !PT ;  /* 0x00ff000086797812 */ /* 0x000fe400078ef879 */
[----:B------:R-:W-:Y:S02]  /*8d10*/  SHF.L.U32 R126, R133, 0x18, RZ ;  /* 0x00000018857e7819 */ /* 0x000fe400000006ff */
[----:B------:R-:W-:-:S02]  /*8d20*/  F2FP.SATFINITE.E4M3.F32.PACK_AB_MERGE_C R117, RZ, R117, RZ ;  /* 0x00000075ff75723e */ /* 0x000fc400048070ff */
[----:B------:R-:W-:Y:S02]  /*8d30*/  FMNMX3 R0, R119, |R211|, |R138|, !PT ;  /* 0x400000d377007276 */ /* 0x000fe4000780048a */
[----:B------:R-:W-:Y:S02]  /*8d40*/  LOP3.LUT R181, R121, R126, RZ, 0xfc, !PT ;  /* 0x0000007e79b57212 */ /* 0x000fe400078efcff */
[----:B------:R-:W-:Y:S01]  /*8d50*/  LOP3.LUT R126, R117, 0xff, RZ, 0xc0, !PT ;  /* 0x000000ff757e7812 */ /* 0x000fe200078ec0ff */
[----:B------:R-:W-:Y:S01]  /*8d60*/  FMUL R117, R214, UR7 ;  /* 0x00000007d6757c20 */ /* 0x000fe20008400000 */
[----:B------:R-:W-:Y:S01]  /*8d70*/  @P0 FMUL R135, R135, UR7 ;  /* 0x0000000787870c20 */ /* 0x000fe20008400000 */
[----:B------:R-:W-:Y:S01]  /*8d80*/  FMNMX3 R0, R0, |R213|, |R137|, !PT ;  /* 0x400000d500007276 */ /* 0x000fe20007800489 */
[----:B------:R-:W-:Y:S01]  /*8d90*/  @P0 FMUL R136, R136, UR7 ;  /* 0x0000000788880c20 */ /* 0x000fe20008400000 */
[----:B------:R-:W-:Y:S01]  /*8da0*/  F2FP.SATFINITE.E4M3.F32.PACK_AB_MERGE_C R127, RZ, R127, RZ ;  /* 0x0000007fff7f723e */ /* 0x000fe200048070ff */
[----:B------:R-:W-:Y:S01]  /*8db0*/  @P0 FMUL R138, R138, UR7 ;  /* 0x000000078a8a0c20 */ /* 0x000fe20008400000 */
[----:B------:R-:W-:-:S02]  /*8dc0*/  FSEL R121, R214, R117, !P0 ;  /* 0x00000075d6797208 */ /* 0x000fc40004000000 */
[----:B------:R-:W-:Y:S02]  /*8dd0*/  FMNMX3 R117, R0, |R214|, |R139|, !PT ;  /* 0x400000d600757276 */ /* 0x000fe4000780048b */
[----:B------:R-:W-:Y:S02]  /*8de0*/  FSEL R123, R212, R123, !P0 ;  /* 0x0000007bd47b7208 */ /* 0x000fe40004000000 */
[----:B------:R-:W-:Y:S01]  /*8df0*/  F2FP.SATFINITE.E4M3.F32.PACK_AB_MERGE_C R135, RZ, R135, RZ ;  /* 0x00000087ff87723e */ /* 0x000fe200048070ff */
[----:B------:R-:W-:Y:S01]  /*8e00*/  FMUL R119, R216, UR7 ;  /* 0x00000007d8777c20 */ /* 0x000fe20008400000 */
[----:B------:R-:W-:Y:S02]  /*8e10*/  LOP3.LUT R127, R127, 0xffff, RZ, 0xc0, !PT ;  /* 0x0000ffff7f7f7812 */ /* 0x000fe400078ec0ff */
[----:B------:R-:W-:Y:S02]  /*8e20*/  FMNMX3 R117, R117, |R216|, |R140|, !PT ;  /* 0x400000d875757276 */ /* 0x000fe4000780048c */
[----:B------:R-:W-:-:S02]  /*8e30*/  SHF.L.U32 R135, R135, 0x8, RZ ;  /* 0x0000000887877819 */ /* 0x000fc400000006ff */
[----:B------:R-:W-:Y:S02]  /*8e40*/  F2FP.SATFINITE.E4M3.F32.PACK_AB_MERGE_C R123, RZ, R123, RZ ;  /* 0x0000007bff7b723e */ /* 0x000fe400048070ff */
[----:B------:R-:W-:Y:S02]  /*8e50*/  F2FP.SATFINITE.E4M3.F32.PACK_AB_MERGE_C R136, RZ, R136, RZ ;  /* 0x00000088ff88723e */ /* 0x000fe400048070ff */
[----:B------:R-:W-:Y:S02]  /*8e60*/  F2FP.SATFINITE.E4M3.F32.PACK_AB_MERGE_C R138, RZ, R138, RZ ;  /* 0x0000008aff8a723e */ /* 0x000fe400048070ff */
[----:B------:R-:W-:Y:S02]  /*8e70*/  SHF.L.U32 R122, R127, 0x18, RZ ;  /* 0x000000187f7a7819 */ /* 0x000fe400000006ff */
[----:B------:R-:W-:Y:S02]  /*8e80*/  FSEL R127, R216, R119, !P0 ;  /* 0x00000077d87f7208 */ /* 0x000fe40004000000 */
[----:B------:R-:W-:Y:S01]  /*8e90*/  FMNMX3 R0, R117, |R215|, |R142|, !PT ;  /* 0x400000d775007276 */ /* 0x000fe2000780048e */
[----:B------:R-:W-:Y:S01]  /*8ea0*/  @P0 FMUL R142, R142, UR7 ;  /* 0x000000078e8e0c20 */ /* 0x000fe20008400000 */
[----:B------:R-:W-:-:S02]  /*8eb0*/  LOP3.LUT R126, R126, 0xffff, R135, 0xf8, !PT ;  /* 0x0000ffff7e7e7812 */ /* 0x000fc400078ef887 */
[----:B------:R-:W-:Y:S02]  /*8ec0*/  SHF.L.U32 R123, R123, 0x10, RZ ;  /* 0x000000107b7b7819 */ /* 0x000fe400000006ff */
[----:B------:R-:W-:Y:S02]  /*8ed0*/  LOP3.LUT R136, R136, 0xffff, RZ, 0xc0, !PT ;  /* 0x0000ffff88887812 */ /* 0x000fe400078ec0ff */
[----:B------:R-:W-:Y:S02]  /*8ee0*/  LOP3.LUT R119, R182, 0xff, RZ, 0xc0, !PT ;  /* 0x000000ffb6777812 */ /* 0x000fe400078ec0ff */
[----:B------:R-:W-:Y:S01]  /*8ef0*/  PRMT R138, R138, 0x7104, RZ ;  /* 0x000071048a8a7816 */ /* 0x000fe200000000ff */
[----:B------:R-:W-:Y:S01]  /*8f00*/  FMUL R117, R218, UR7 ;  /* 0x00000007da757c20 */ /* 0x000fe20008400000 */
        /* <DEDUP_REMOVED lines=8> */
[----:B------:R-:W-:Y:S01]  /*8f90*/  LOP3.LUT R126, R123, 0xff000000, R136, 0xf8, !PT ;  /* 0xff0000007b7e7812 */ /* 0x000fe200078ef888 */
[----:B------:R-:W-:Y:S01]  /*8fa0*/  FMUL R123, R220, UR7 ;  /* 0x00000007dc7b7c20 */ /* 0x000fe20008400000 */
[----:B------:R-:W-:-:S02]  /*8fb0*/  LOP3.LUT R128, R121, 0xff, RZ, 0xc0, !PT ;  /* 0x000000ff79807812 */ /* 0x000fc400078ec0ff */
[----:B------:R-:W-:Y:S02]  /*8fc0*/  FSEL R121, R218, R117, !P0 ;  /* 0x00000075da797208 */ /* 0x000fe40004000000 */
[----:B------:R-:W-:Y:S02]  /*8fd0*/  LOP3.LUT R183, R183, 0xff, RZ, 0xc0, !PT ;  /* 0x000000ffb7b77812 */ /* 0x000fe400078ec0ff */
[----:B------:R-:W-:Y:S02]  /*8fe0*/  PRMT R142, R142, 0x7104, RZ ;  /* 0x000071048e8e7816 */ /* 0x000fe400000000ff */
[----:B------:R-:W-:Y:S02]  /*8ff0*/  F2FP.SATFINITE.E4M3.F32.PACK_AB_MERGE_C R119, RZ, R119, RZ ;  /* 0x00000077ff77723e */ /* 0x000fe400048070ff */
[----:B------:R-:W-:Y:S02]  /*9000*/  F2FP.SATFINITE.E4M3.F32.PACK_AB_MERGE_C R141, RZ, R141, RZ ;  /* 0x0000008dff8d723e */ /* 0x000fe400048070ff */
[----:B------:R-:W-:Y:S01]  /*9010*/  FMNMX3 R117, R0, |R218|, |R143|, !PT ;  /* 0x400000da00757276 */ /* 0x000fe2000780048f */
[----:B------:R-:W-:Y:S01]  /*9020*/  FMUL R0, R221, UR7 ;  /* 0x00000007dd007c20 */ /* 0x000fe20008400000 */
[----:B------:R-:W-:-:S02]  /*9030*/  LOP3.LUT R142, R183, 0xff00, R142, 0xf8, !PT ;  /* 0x0000ff00b78e7812 */ /* 0x000fc400078ef88e */
[----:B------:R-:W-:Y:S02]  /*9040*/  SHF.L.U32 R119, R119, 0x10, RZ ;  /* 0x0000001077777819 */ /* 0x000fe400000006ff */
[----:B------:R-:W-:Y:S02]  /*9050*/  LOP3.LUT R141, R141, 0xffff, RZ, 0xc0, !PT ;  /* 0x0000ffff8d8d7812 */ /* 0x000fe400078ec0ff */
[----:B------:R-:W-:Y:S02]  /*9060*/  FSEL R123, R220, R123, !P0 ;  /* 0x0000007bdc7b7208 */ /* 0x000fe40004000000 */
[----:B------:R-:W-:Y:S02]  /*9070*/  FMNMX3 R220, R117, |R220|, |R144|, !PT ;  /* 0x400000dc75dc7276 */ /* 0x000fe40007800490 */
[----:B------:R-:W-:Y:S02]  /*9080*/  FSEL R117, R221, R0, !P0 ;  /* 0x00000000dd757208 */ /* 0x000fe40004000000 */
[----:B------:R-:W-:-:S02]  /*9090*/  LOP3.LUT R119, R142, 0xff0000, R119, 0xf8, !PT ;  /* 0x00ff00008e777812 */ /* 0x000fc400078ef877 */
[----:B------:R-:W-:Y:S02]  /*90a0*/  SHF.L.U32 R0, R141, 0x18, RZ ;  /* 0x000000188d007819 */ /* 0x000fe400000006ff */
[----:B------:R-:W-:Y:S02]  /*90b0*/  FMNMX3 R220, R220, |R219|, |R145|, !PT ;  /* 0x400000dbdcdc7276 */ /* 0x000fe40007800491 */
[----:B------:R-:W-:Y:S01]  /*90c0*/  LOP3.LUT R183, R119, R0, RZ, 0xfc, !PT ;  /* 0x0000000077b77212 */ /* 0x000fe200078efcff */
[----:B------:R-:W-:Y:S01]  /*90d0*/  FMUL R119, R222, UR7 ;  /* 0x00000007de777c20 */ /* 0x000fe20008400000 */
[----:B------:R-:W-:Y:S01]  /*90e0*/  FMNMX3 R221, R220, |R221|, |R146|, !PT ;  /* 0x400000dddcdd7276 */ /* 0x000fe20007800492 */
[----:B------:R-:W-:-:S03]  /*90f0*/  @P0 FMUL R130, R130, UR7 ;  /* 0x0000000782820c20 */ /* 0x000fc60008400000 */
[----:B------:R-:W-:Y:S02]  /*9100*/  FSEL R119, R222, R119, !P0 ;  /* 0x00000077de777208 */ /* 0x000fe40004000000 */
[----:B------:R-:W-:Y:S02]  /*9110*/  FMNMX3 R222, R221, |R222|, |R148|, !PT ;  /* 0x400000deddde7276 */ /* 0x000fe40007800494 */
[----:B------:R-:W-:Y:S02]  /*9120*/  F2FP.SATFINITE.E4M3.F32.PACK_AB_MERGE_C R130, RZ, R130, RZ ;  /* 0x00000082ff82723e */ /* 0x000fe400048070ff */
[----:B------:R-:W-:Y:S01]  /*9130*/  FMNMX3 R222, R222, |R223|, |R147|, !PT ;  /* 0x400000dfdede7276 */ /* 0x000fe20007800493 */
[----:B------:R-:W-:Y:S01]  /*9140*/  @P0 FMUL R137, R137, UR7 ;  /* 0x0000000789890c20 */ /* 0x000fe20008400000 */
[----:B------:R-:W-:Y:S01]  /*9150*/  LOP3.LUT R130, R130, 0xffff, RZ, 0xc0, !PT ;  /* 0x0000ffff82827812 */ /* 0x000fe200078ec0ff */
[----:B------:R-:W-:Y:S01]  /*9160*/  @P0 FMUL R143, R143, UR7 ;  /* 0x000000078f8f0c20 */ /* 0x000fe20008400000 */
[----:B------:R-:W-:Y:S01]  /*9170*/  FMNMX3 R222, R222, |R149|, |R150|, !PT ;  /* 0x40000095dede7276 */ /* 0x000fe20007800496 */
[----:B------:R-:W-:Y:S01]  /*9180*/  @P0 FMUL R145, R145, UR7 ;  /* 0x0000000791910c20 */ /* 0x000fe20008400000 */
[----:B------:R-:W-:Y:S01]  /*9190*/  F2FP.SATFINITE.E4M3.F32.PACK_AB_MERGE_C R125, RZ, R125, RZ ;  /* 0x0000007dff7d723e */ /* 0x000fe200048070ff */
[----:B------:R-:W-:Y:S01]  /*91a0*/  @P0 FMUL R144, R144, UR7 ;  /* 0x0000000790900c20 */ /* 0x000fe20008400000 */
[----:B------:R-:W-:-:S02]  /*91b0*/  SHF.L.U32 R130, R130, 0x18, RZ ;  /* 0x0000001882827819 */ /* 0x000fc400000006ff */
[----:B------:R-:W-:Y:S02]  /*91c0*/  F2FP.SATFINITE.E4M3.F32.PACK_AB_MERGE_C R137, RZ, R137, RZ ;  /* 0x00000089ff89723e */ /* 0x000fe400048070ff */
[----:B------:R-:W-:Y:S01]  /*91d0*/  FMNMX3 R222, R222, |R224|, |R151|, !PT ;  /* 0x400000e0dede7276 */ /* 0x000fe20007800497 */
[----:B------:R-:W-:Y:S01]  /*91e0*/  @P0 FMUL R146, R146, UR7 ;  /* 0x0000000792920c20 */ /* 0x000fe20008400000 */
[----:B------:R-:W-:Y:S02]  /*91f0*/  F2FP.SATFINITE.E4M3.F32.PACK_AB_MERGE_C R121, RZ, R121, RZ ;  /* 0x00000079ff79723e */ /* 0x000fe400048070ff */
[----:B------:R-:W-:Y:S01]  /*9200*/  F2FP.SATFINITE.E4M3.F32.PACK_AB_MERGE_C R143, RZ, R143, RZ ;  /* 0x0000008fff8f723e */ /* 0x000fe200048070ff */
[----:B------:R-:W-:Y:S01]  /*9210*/  IMAD.U32 R125, R125, 0x10000, RZ ;  /* 0x000100007d7d7824 */ /* 0x000fe200078e00ff */
[----:B------:R-:W-:Y:S01]  /*9220*/  F2FP.SATFINITE.E4M3.F32.PACK_AB_MERGE_C R145, RZ, R145, RZ ;  /* 0x00000091ff91723e */ /* 0x000fe200048070ff */
[----:B------:R-:W-:Y:S01]  /*9230*/  FMUL R0, R223, UR7 ;  /* 0x00000007df007c20 */ /* 0x000fe20008400000 */
[----:B------:R-:W-:Y:S01]  /*9240*/  F2FP.SATFINITE.E4M3.F32.PACK_AB_MERGE_C R123, RZ, R123, RZ ;  /* 0x0000007bff7b723e */ /* 0x000fe200048070ff */
[----:B------:R-:W-:Y:S01]  /*9250*/  @P0 FMUL R148, R148, UR7 ;  /* 0x0000000794940c20 */ /* 0x000fe20008400000 */
[----:B------:R-:W-:-:S02]  /*9260*/  LOP3.LUT R180, R203, R130, RZ, 0xfc, !PT ;  /* 0x00000082cbb47212 */ /* 0x000fc400078efcff */
[----:B------:R-:W-:Y:S02]  /*9270*/  LOP3.LUT R137, R137, 0xffff, RZ, 0xc0, !PT ;  /* 0x0000ffff89897812 */ /* 0x000fe400078ec0ff */
[----:B------:R-:W-:Y:S02]  /*9280*/  FMNMX3 R222, R222, |R225|, |R152|, !PT ;  /* 0x400000e1dede7276 */ /* 0x000fe40007800498 */
[----:B------:R-:W-:Y:S02]  /*9290*/  LOP3.LUT R130, R121, 0xff, RZ, 0xc0, !PT ;  /* 0x000000ff79827812 */ /* 0x000fe400078ec0ff */
[----:B------:R-:W-:Y:S02]  /*92a0*/  SHF.L.U32 R143, R143, 0x8, RZ ;  /* 0x000000088f8f7819 */ /* 0x000fe400000006ff */
[----:B------:R-:W-:Y:S01]  /*92b0*/  F2FP.SATFINITE.E4M3.F32.PACK_AB_MERGE_C R144, RZ, R144, RZ ;  /* 0x00000090ff90723e */ /* 0x000fe200048070ff */
[----:B------:R-:W-:Y:S01]  /*92c0*/  FMUL R132, R225, UR7 ;  /* 0x00000007e1847c20 */ /* 0x000fe20008400000 */
[----:B------:R-:W-:-:S02]  /*92d0*/  LOP3.LUT R184, R184, 0xff, RZ, 0xc0, !PT ;  /* 0x000000ffb8b87812 */ /* 0x000fc400078ec0ff */
[----:B------:R-:W-:Y:S02]  /*92e0*/  PRMT R145, R145, 0x7104, RZ ;  /* 0x0000710491917816 */ /* 0x000fe400000000ff */
[----:B------:R-:W-:Y:S01]  /*92f0*/  F2FP.SATFINITE.E4M3.F32.PACK_AB_MERGE_C R117, RZ, R117, RZ ;  /* 0x00000075ff75723e */ /* 0x000fe200048070ff */
[----:B------:R-:W-:Y:S01]  /*9300*/  IMAD.U32 R123, R123, 0x10000, RZ ;  /* 0x000100007b7b7824 */ /* 0x000fe200078e00ff */
[----:B------:R-:W-:Y:S02]  /*9310*/  F2FP.SATFINITE.E4M3.F32.PACK_AB_MERGE_C R146, RZ, R146, RZ ;  /* 0x00000092ff92723e */ /* 0x000fe400048070ff */
[----:B------:R-:W-:Y:S02]  /*9320*/  LOP3.LUT R125, R138, 0xff0000, R125, 0xf8, !PT ;  /* 0x00ff00008a7d7812 */ /* 0x000fe400078ef87d */
[----:B------:R-:W-:Y:S02]  /*9330*/  SHF.L.U32 R182, R137, 0x18, RZ ;  /* 0x0000001889b67819 */ /* 0x000fe400000006ff */
[----:B------:R-:W-:-:S02]  /*9340*/  FMNMX3 R222, R222, |R226|, |R153|, !PT ;  /* 0x400000e2dede7276 */ /* 0x000fc40007800499 */
[----:B------:R-:W-:Y:S02]  /*9350*/  LOP3.LUT R130, R130, 0xffff, R143, 0xf8, !PT ;  /* 0x0000ffff82827812 */ /* 0x000fe400078ef88f */
[----:B------:R-:W-:Y:S02]  /*9360*/  FSEL R0, R223, R0, !P0 ;  /* 0x00000000df007208 */ /* 0x000fe40004000000 */
[----:B------:R-:W-:Y:S02]  /*9370*/  LOP3.LUT R144, R144, 0xffff, RZ, 0xc0, !PT ;  /* 0x0000ffff90907812 */ /* 0x000fe400078ec0ff */
[----:B------:R-:W-:Y:S02]  /*9380*/  F2FP.SATFINITE.E4M3.F32.PACK_AB_MERGE_C R119, RZ, R119, RZ ;  /* 0x00000077ff77723e */ /* 0x000fe400048070ff */
[----:B------:R-:W-:Y:S02]  /*9390*/  F2FP.SATFINITE.E4M3.F32.PACK_AB_MERGE_C R148, RZ, R148, RZ ;  /* 0x00000094ff94723e */ /* 0x000fe400048070ff */
[----:B------:R-:W-:-:S02]  /*93a0*/  LOP3.LUT R184, R184, 0xff00, R145, 0xf8, !PT ;  /* 0x0000ff00b8b87812 */ /* 0x000fc400078ef891 */
[----:B------:R-:W-:Y:S02]  /*93b0*/  SHF.L.U32 R117, R117, 0x10, RZ ;  /* 0x0000001075757819 */ /* 0x000fe400000006ff */
[----:B------:R-:W-:Y:S02]  /*93c0*/  LOP3.LUT R146, R146, 0xffff, RZ, 0xc0, !PT ;  /* 0x0000ffff92927812 */ /* 0x000fe400078ec0ff */
[----:B------:R-:W-:Y:S01]  /*93d0*/  LOP3.LUT R182, R125, R182, RZ, 0xfc, !PT ;  /* 0x000000b67db67212 */ /* 0x000fe200078efcff */
[----:B------:R-:W-:Y:S01]  /*93e0*/  FMUL R125, R228, UR7 ;  /* 0x00000007e47d7c20 */ /* 0x000fe20008400000 */
[----:B------:R-:W-:Y:S02]  /*93f0*/  FSEL R132, R225, R132, !P0 ;  /* 0x00000084e1847208 */ /* 0x000fe40004000000 */
[----:B------:R-:W-:Y:S01]  /*9400*/  FMNMX3 R222, R222, |R227|, |R154|, !PT ;  /* 0x400000e3dede7276 */ /* 0x000fe2000780049a */
[----:B------:R-:W-:Y:S01]  /*9410*/  @P0 FMUL R154, R154, UR7 ;  /* 0x000000079a9a0c20 */ /* 0x000fe20008400000 */
[----:B------:R-:W-:-:S02]  /*9420*/  LOP3.LUT R123, R130, 0xff0000, R123, 0xf8, !PT ;  /* 0x00ff0000827b7812 */ /* 0x000fc400078ef87b */
[----:B------:R-:W-:Y:S02]  /*9430*/  SHF.L.U32 R144, R144, 0x18, RZ ;  /* 0x0000001890907819 */ /* 0x000fe400000006ff */
[----:B------:R-:W-:Y:S02]  /*9440*/  LOP3.LUT R119, R119, 0xff, RZ, 0xc0, !PT ;  /* 0x000000ff77777812 */ /* 0x000fe400078ec0ff */
[----:B------:R-:W-:Y:S02]  /*9450*/  SHF.L.U32 R148, R148, 0x8, RZ ;  /* 0x0000000894947819 */ /* 0x000fe400000006ff */
[----:B------:R-:W-:Y:S02]  /*9460*/  F2FP.SATFINITE.E4M3.F32.PACK_AB_MERGE_C R0, RZ, R0, RZ ;  /* 0x00000000ff00723e */ /* 0x000fe400048070ff */
[----:B------:R-:W-:Y:S02]  /*9470*/  LOP3.LUT R184, R184, 0xff0000, R117, 0xf8, !PT ;  /* 0x00ff0000b8b87812 */ /* 0x000fe400078ef875 */
[----:B------:R-:W-:-:S02]  /*9480*/  SHF.L.U32 R117, R146, 0x18, RZ ;  /* 0x0000001892757819 */ /* 0x000fc400000006ff */
[----:B------:R-:W-:Y:S02]  /*9490*/  F2FP.SATFINITE.E4M3.F32.PACK_AB_MERGE_C R132, RZ, R132, RZ ;  /* 0x00000084ff84723e */ /* 0x000fe400048070ff */
[----:B------:R-:W-:Y:S01]  /*94a0*/  LOP3.LUT R130, R123, 0xff000000, R144, 0xf8, !PT ;  /* 0xff0000007b827812 */ /* 0x000fe200078ef890 */
[----:B------:R-:W-:Y:S01]  /*94b0*/  FMUL R123, R226, UR7 ;  /* 0x00000007e27b7c20 */ /* 0x000fe20008400000 */
[----:B------:R-:W-:Y:S02]  /*94c0*/  LOP3.LUT R119, R119, 0xffff, R148, 0xf8, !PT ;  /* 0x0000ffff77777812 */ /* 0x000fe400078ef894 */
[----:B------:R-:W-:Y:S02]  /*94d0*/  SHF.L.U32 R0, R0, 0x10, RZ ;  /* 0x0000001000007819 */ /* 0x000fe400000006ff */
[----:B------:R-:W-:Y:S02]  /*94e0*/  F2FP.SATFINITE.E4M3.F32.PACK_AB_MERGE_C R154, RZ, R154, RZ ;  /* 0x0000009aff9a723e */ /* 0x000fe400048070ff */
[----:B------:R-:W-:Y:S01]  /*94f0*/  FSEL R125, R228, R125, !P0 ;  /* 0x0000007de47d7208 */ /* 0x000fe20004000000 */
[----:B------:R-:W-:Y:S01]  /*9500*/  @P0 FMUL R152, R152, UR7 ;  /* 0x0000000798980c20 */ /* 0x000fe20008400000 */
[----:B------:R-:W-:Y:S01]  /*9510*/  LOP3.LUT R184, R184, R117, RZ, 0xfc, !PT ;  /* 0x00000075b8b87212 */ /* 0x000fe200078efcff */
[----:B------:R-:W-:Y:S01]  /*9520*/  FMUL R121, R224, UR7 ;  /* 0x00000007e0797c20 */ /* 0x000fe20008400000 */
[----:B------:R-:W-:Y:S01]  /*9530*/  LOP3.LUT R117, R132, 0xff, RZ, 0xc0, !PT ;  /* 0x000000ff84757812 */ /* 0x000fe200078ec0ff */
[----:B------:R-:W-:Y:S01]  /*9540*/  @P0 FMUL R150, R150, UR7 ;  /* 0x0000000796960c20 */ /* 0x000fe20008400000 */
[----:B------:R-:W-:-:S02]  /*9550*/  LOP3.LUT R132, R119, 0xff0000, R0, 0xf8, !PT ;  /* 0x00ff000077847812 */ /* 0x000fc400078ef800 */
[----:B------:R-:W-:Y:S02]  /*9560*/  LOP3.LUT R119, R186, 0xff, RZ, 0xc0, !PT ;  /* 0x000000ffba777812 */ /* 0x000fe400078ec0ff */
[----:B------:R-:W-:Y:S02]  /*9570*/  PRMT R154, R154, 0x7104, RZ ;  /* 0x000071049a9a7816 */ /* 0x000fe400000000ff */
[----:B------:R-:W-:Y:S02]  /*9580*/  F2FP.SATFINITE.E4M3.F32.PACK_AB_MERGE_C R125, RZ, R125, RZ ;  /* 0x0000007dff7d723e */ /* 0x000fe400048070ff */
[----:B------:R-:W-:Y:S01]  /*9590*/  FSEL R123, R226, R123, !P0 ;  /* 0x0000007be27b7208 */ /* 0x000fe20004000000 */
[----:B------:R-:W-:Y:S01]  /*95a0*/  @P0 FMUL R139, R139, UR7 ;  /* 0x000000078b8b0c20 */ /* 0x000fe20008400000 */
[----:B------:R-:W-:Y:S01]  /*95b0*/  F2FP.SATFINITE.E4M3.F32.PACK_AB_MERGE_C R152, RZ, R152, RZ ;  /* 0x00000098ff98723e */ /* 0x000fe200048070ff */
[----:B------:R-:W-:Y:S01]  /*95c0*/  @P0 FMUL R151, R151, UR7 ;  /* 0x0000000797970c20 */ /* 0x000fe20008400000 */
[----:B------:R-:W-:Y:S01]  /*95d0*/  @P0 FMUL R200, R200, UR7 ;  /* 0x00000007c8c80c20 */ /* 0x000fe20008400000 */
[----:B------:R-:W-:Y:S01]  /*95e0*/  FSEL R121, R224, R121, !P0 ;  /* 0x00000079e0797208 */ /* 0x000fe20004000000 */
[----:B------:R-:W-:Y:S01]  /*95f0*/  @P0 FMUL R147, R147, UR7 ;  /* 0x0000000793930c20 */ /* 0x000fe20008400000 */
[----:B------:R-:W-:Y:S01]  /*9600*/  F2FP.SATFINITE.E4M3.F32.PACK_AB_MERGE_C R150, RZ, R150, RZ ;  /* 0x00000096ff96723e */ /* 0x000fe200048070ff */
[----:B------:R-:W-:Y:S01]  /*9610*/  @P0 FMUL R153, R153, UR7 ;  /* 0x0000000799990c20 */ /* 0x000fe20008400000 */
[----:B------:R-:W-:-:S02]  /*9620*/  LOP3.LUT R154, R119, 0xff00, R154, 0xf8, !PT ;  /* 0x0000ff00779a7812 */ /* 0x000fc400078ef89a */
[----:B------:R-:W-:Y:S02]  /*9630*/  SHF.L.U32 R125, R125, 0x10, RZ ;  /* 0x000000107d7d7819 */ /* 0x000fe400000006ff */
[----:B------:R-:W-:Y:S01]  /*9640*/  F2FP.SATFINITE.E4M3.F32.PACK_AB_MERGE_C R123, RZ, R123, RZ ;  /* 0x0000007bff7b723e */ /* 0x000fe200048070ff */
[----:B------:R-:W-:Y:S01]  /*9650*/  @P0 FMUL R140, R140, UR7 ;  /* 0x000000078c8c0c20 */ /* 0x000fe20008400000 */
[----:B------:R-:W-:Y:S01]  /*9660*/  SHF.L.U32 R152, R152, 0x8, RZ ;  /* 0x0000000898987819 */ /* 0x000fe200000006ff */
[----:B------:R-:W-:Y:S01]  /*9670*/  @P0 FMUL R201, R201, UR7 ;  /* 0x00000007c9c90c20 */ /* 0x000fe20008400000 */
[----:B------:R-:W-:Y:S01]  /*9680*/  FMNMX3 R0, R222, |R228|, |R155|, !PT ;  /* 0x400000e4de007276 */ /* 0x000fe2000780049b */
[----:B------:R-:W-:Y:S01]  /*9690*/  @P0 FMUL R155, R155, UR7 ;  /* 0x000000079b9b0c20 */ /* 0x000fe20008400000 */
[----:B------:R-:W-:Y:S02]  /*96a0*/  F2FP.SATFINITE.E4M3.F32.PACK_AB_MERGE_C R139, RZ, R139, RZ ;  /* 0x0000008bff8b723e */ /* 0x000fe400048070ff */
[----:B------:R-:W-:-:S02]  /*96b0*/  LOP3.LUT R185, R185, 0xff, RZ, 0xc0, !PT ;  /* 0x000000ffb9b97812 */ /* 0x000fc400078ec0ff */
[----:B------:R-:W-:Y:S02]  /*96c0*/  PRMT R150, R150, 0x7104, RZ ;  /* 0x0000710496967816 */ /* 0x000fe400000000ff */
[----:B------:R-:W-:Y:S02]  /*96d0*/  F2FP.SATFINITE.E4M3.F32.PACK_AB_MERGE_C R121, RZ, R121, RZ ;  /* 0x00000079ff79723e */ /* 0x000fe400048070ff */
[----:B------:R-:W-:Y:S02]  /*96e0*/  LOP3.LUT R125, R154, 0xff0000, R125, 0xf8, !PT ;  /* 0x00ff00009a7d7812 */ /* 0x000fe400078ef87d */
[----:B------:R-:W-:Y:S01]  /*96f0*/  F2FP.SATFINITE.E4M3.F32.PACK_AB_MERGE_C R151, RZ, R151, RZ ;  /* 0x00000097ff97723e */ /* 0x000fe200048070ff */
[----:B------:R-:W-:Y:S01]  /*9700*/  IMAD.U32 R134, R123, 0x10000, RZ ;  /* 0x000100007b867824 */ /* 0x000fe200078e00ff */
[----:B------:R-:W-:Y:S02]  /*9710*/  F2FP.SATFINITE.E4M3.F32.PACK_AB_MERGE_C R199, RZ, R199, RZ ;  /* 0x000000c7ffc7723e */ /* 0x000fe400048070ff */
[----:B------:R-:W-:-:S02]  /*9720*/  F2FP.SATFINITE.E4M3.F32.PACK_AB_MERGE_C R200, RZ, R200, RZ ;  /* 0x000000c8ffc8723e */ /* 0x000fc400048070ff */
[----:B------:R-:W-:Y:S02]  /*9730*/  LOP3.LUT R154, R236, 0x7f, RZ, 0xc0, !PT ;  /* 0x0000007fec9a7812 */ /* 0x000fe400078ec0ff */
[----:B------:R-:W-:Y:S02]  /*9740*/  MOV R137, UR6 ;  /* 0x0000000600897c02 */ /* 0x000fe40008000f00 */
        /* <DEDUP_REMOVED lines=8> */
[----:B------:R-:W-:Y:S01]  /*97d0*/  LOP3.LUT R151, R151, 0xffff, RZ, 0xc0, !PT ;  /* 0x0000ffff97977812 */ /* 0x000fe200078ec0ff */
[----:B------:R-:W-:Y:S01]  /*97e0*/  IMAD R137, R137, 0x500, R154 ;  /* 0x0000050089897824 */ /* 0x000fe200078e029a */
[----:B------:R-:W-:-:S02]  /*97f0*/  LOP3.LUT R199, R199, 0xff, RZ, 0xc0, !PT ;  /* 0x000000ffc7c77812 */ /* 0x000fc400078ec0ff */
[----:B------:R-:W-:Y:S02]  /*9800*/  SHF.L.U32 R200, R200, 0x8, RZ ;  /* 0x00000008c8c87819 */ /* 0x000fe400000006ff */
[----:B------:R-:W-:Y:S02]  /*9810*/  F2FP.SATFINITE.E4M3.F32.PACK_AB_MERGE_C R202, RZ, R202, RZ ;  /* 0x000000caffca723e */ /* 0x000fe400048070ff */
[----:B------:R-:W-:Y:S02]  /*9820*/  F2FP.SATFINITE.E4M3.F32.PACK_AB_MERGE_C R201, RZ, R201, RZ ;  /* 0x000000c9ffc9723e */ /* 0x000fe400048070ff */
[----:B------:R-:W-:Y:S02]  /*9830*/  F2FP.SATFINITE.E4M3.F32.PACK_AB_MERGE_C R155, RZ, R155, RZ ;  /* 0x0000009bff9b723e */ /* 0x000fe400048070ff */
[----:B------:R-:W-:Y:S02]  /*9840*/  LOP3.LUT R147, R147, 0xffff, RZ, 0xc0, !PT ;  /* 0x0000ffff93937812 */ /* 0x000fe400078ec0ff */
[----:B------:R-:W-:-:S02]  /*9850*/  LOP3.LUT R153, R153, 0xffff, RZ, 0xc0, !PT ;  /* 0x0000ffff99997812 */ /* 0x000fc400078ec0ff */
[----:B------:R-:W-:Y:S02]  /*9860*/  LOP3.LUT R136, R117, 0xff0000, R134, 0xf8, !PT ;  /* 0x00ff000075887812 */ /* 0x000fe400078ef886 */
[----:B------:R-:W-:Y:S02]  /*9870*/  LOP3.LUT R128, R128, 0xffff, R139, 0xf8, !PT ;  /* 0x0000ffff80807812 */ /* 0x000fe400078ef88b */
[----:B------:R-:W-:Y:S02]  /*9880*/  SHF.L.U32 R127, R127, 0x10, RZ ;  /* 0x000000107f7f7819 */ /* 0x000fe400000006ff */
[----:B------:R-:W-:Y:S02]  /*9890*/  LOP3.LUT R140, R140, 0xffff, RZ, 0xc0, !PT ;  /* 0x0000ffff8c8c7812 */ /* 0x000fe400078ec0ff */
[----:B------:R-:W-:Y:S02]  /*98a0*/  LOP3.LUT R121, R150, 0xff0000, R121, 0xf8, !PT ;  /* 0x00ff000096797812 */ /* 0x000fe400078ef879 */
[----:B------:R-:W-:-:S02]  /*98b0*/  SHF.L.U32 R134, R151, 0x18, RZ ;  /* 0x0000001897867819 */ /* 0x000fc400000006ff */
[----:B------:R-:W-:Y:S02]  /*98c0*/  LOP3.LUT R199, R199, 0xffff, R200, 0xf8, !PT ;  /* 0x0000ffffc7c77812 */ /* 0x000fe400078ef8c8 */
[----:B------:R-:W-:Y:S02]  /*98d0*/  SHF.L.U32 R202, R202, 0x10, RZ ;  /* 0x00000010caca7819 */ /* 0x000fe400000006ff */
[----:B------:R-:W-:Y:S02]  /*98e0*/  LOP3.LUT R201, R201, 0xffff, RZ, 0xc0, !PT ;  /* 0x0000ffffc9c97812 */ /* 0x000fe400078ec0ff */
[----:B------:R-:W-:Y:S02]  /*98f0*/  LOP3.LUT R155, R155, 0xffff, RZ, 0xc0, !PT ;  /* 0x0000ffff9b9b7812 */ /* 0x000fe400078ec0ff */
[----:B------:R-:W-:Y:S02]  /*9900*/  SHF.L.U32 R147, R147, 0x18, RZ ;  /* 0x0000001893937819 */ /* 0x000fe400000006ff */
[----:B------:R-:W-:-:S02]  /*9910*/  SHF.L.U32 R153, R153, 0x18, RZ ;  /* 0x0000001899997819 */ /* 0x000fc400000006ff */
[----:B------:R-:W-:Y:S02]  /*9920*/  IADD3 R139, PT, PT, R137, 0x100, RZ ;  /* 0x00000100898b7810 */ /* 0x000fe40007ffe0ff */
[----:B------:R-:W-:Y:S02]  /*9930*/  LOP3.LUT R179, R179, R122, RZ, 0xfc, !PT ;  /* 0x0000007ab3b37212 */ /* 0x000fe400078efcff */
[----:B------:R-:W-:Y:S02]  /*9940*/  LOP3.LUT R127, R128, 0xff0000, R127, 0xf8, !PT ;  /* 0x00ff0000807f7812 */ /* 0x000fe400078ef87f */
[----:B------:R-:W-:Y:S02]  /*9950*/  SHF.L.U32 R140, R140, 0x18, RZ ;  /* 0x000000188c8c7819 */ /* 0x000fe400000006ff */
[----:B------:R-:W-:Y:S02]  /*9960*/  LOP3.LUT R185, R121, R134, RZ, 0xfc, !PT ;  /* 0x0000008679b97212 */ /* 0x000fe400078efcff */
[C---:B------:R-:W-:Y:S01]  /*9970*/  IADD3 R141, PT, PT, R137.reuse, 0x180, RZ ;  /* 0x00000180898d7810 */ /* 0x040fe20007ffe0ff */
[----:B------:R-:W-:Y:S01]  /*9980*/  VIADD R151, R137, 0x400 ;  /* 0x0000040089977836 */ /* 0x000fe20000000000 */
[----:B------:R-:W-:-:S02]  /*9990*/  LOP3.LUT R202, R199, 0xff0000, R202, 0xf8, !PT ;  /* 0x00ff0000c7ca7812 */ /* 0x000fc400078ef8ca */
[----:B------:R-:W-:Y:S02]  /*99a0*/  SHF.L.U32 R201, R201, 0x18, RZ ;  /* 0x00000018c9c97819 */ /* 0x000fe400000006ff */
[----:B------:R-:W-:Y:S02]  /*99b0*/  SHF.L.U32 R186, R155, 0x18, RZ ;  /* 0x000000189bba7819 */ /* 0x000fe400000006ff */
[----:B------:R-:W-:Y:S02]  /*99c0*/  LOP3.LUT R132, R132, 0xff000000, R147, 0xf8, !PT ;  /* 0xff00000084847812 */ /* 0x000fe400078ef893 */
[----:B------:R-:W-:Y:S02]  /*99d0*/  LOP3.LUT R134, R136, 0xff000000, R153, 0xf8, !PT ;  /* 0xff00000088867812 */ /* 0x000fe400078ef899 */
[C---:B------:R-:W-:Y:S01]  /*99e0*/  IADD3 R143, PT, PT, R137.reuse, 0x200, RZ ;  /* 0x00000200898f7810 */ /* 0x040fe20007ffe0ff */
[----:B------:R-:W-:Y:S01]  /*99f0*/  IMAD.MOV.U32 R119, RZ, RZ, R178 ;  /* 0x000000ffff777224 */ /* 0x000fe200078e00b2 */
[----:B------:R-:W-:-:S02]  /*9a00*/  IADD3 R153, PT, PT, R137, 0x480, RZ ;  /* 0x0000048089997810 */ /* 0x000fc40007ffe0ff */
[C---:B------:R-:W-:Y:S02]  /*9a10*/  IADD3 R149, PT, PT, R137.reuse, 0x380, RZ ;  /* 0x0000038089957810 */ /* 0x040fe40007ffe0ff */
[C---:B------:R-:W-:Y:S02]  /*9a20*/  IADD3 R147, PT, PT, R137.reuse, 0x300, RZ ;  /* 0x0000030089937810 */ /* 0x040fe40007ffe0ff */
[C---:B------:R-:W-:Y:S01]  /*9a30*/  IADD3 R145, PT, PT, R137.reuse, 0x280, RZ ;  /* 0x0000028089917810 */ /* 0x040fe20007ffe0ff */
[----:B0-----:R-:W-:Y:S01]  /*9a40*/  IMAD.WIDE.U32 R136, R137, 0x8, R192 ;  /* 0x0000000889887825 */ /* 0x001fe200078e00c0 */
[----:B------:R-:W-:Y:S02]  /*9a50*/  MOV R117, R177 ;  /* 0x000000b100757202 */ /* 0x000fe40000000f00 */
[----:B------:R-:W-:Y:S01]  /*9a60*/  LOP3.LUT R128, R127, 0xff000000, R140, 0xf8, !PT ;  /* 0xff0000007f807812 */ /* 0x000fe200078ef88c */
[----:B------:R-:W-:Y:S01]  /*9a70*/  IMAD.WIDE.U32 R138, R139, 0x8, R192 ;  /* 0x000000088b8a7825 */ /* 0x000fe200078e00c0 */
[----:B------:R-:W-:-:S02]  /*9a80*/  MOV R121, R179 ;  /* 0x000000b300797202 */ /* 0x000fc40000000f00 */
[----:B------:R-:W-:Y:S01]  /*9a90*/  LOP3.LUT R122, R202, 0xff000000, R201, 0xf8, !PT ;  /* 0xff000000ca7a7812 */ /* 0x000fe200078ef8c9 */
        /* <DEDUP_REMOVED lines=14> */
[----:B------:R-:W-:-:S02]  /*9b80*/  IMAD.WIDE.U32 R148, R149, 0x8, R192 ;  /* 0x0000000895947825 */ /* 0x000fc400078e00c0 */
[----:B------:R1:W-:Y:S02]  /*9b90*/  STG.E.64 desc[UR8][R140.64], R122 ;  /* 0x0000007a8c007986 */ /* 0x0003e4000c101b08 */
[--C-:B------:R-:W-:Y:S02]  /*9ba0*/  IMAD.WIDE.U32 R150, R151, 0x8, R192.reuse ;  /* 0x0000000897967825 */ /* 0x100fe400078e00c0 */
[----:B------:R1:W-:Y:S02]  /*9bb0*/  STG.E.64 desc[UR8][R142.64], R124 ;  /* 0x0000007c8e007986 */ /* 0x0003e4000c101b08 */
[----:B------:R-:W-:Y:S02]  /*9bc0*/  IMAD.WIDE.U32 R152, R153, 0x8, R192 ;  /* 0x0000000899987825 */ /* 0x000fe400078e00c0 */
[----:B------:R1:W-:Y:S02]  /*9bd0*/  STG.E.64 desc[UR8][R144.64], R126 ;  /* 0x0000007e90007986 */ /* 0x0003e4000c101b08 */
[----:B------:R-:W-:-:S02]  /*9be0*/  IMAD.MOV.U32 R135, RZ, RZ, R186 ;  /* 0x000000ffff877224 */ /* 0x000fc400078e00ba */
[----:B------:R1:W-:Y:S04]  /*9bf0*/  STG.E.64 desc[UR8][R146.64], R128 ;  /* 0x0000008092007986 */ /* 0x0003e8000c101b08 */
[----:B------:R1:W-:Y:S04]  /*9c00*/  STG.E.64 desc[UR8][R148.64], R130 ;  /* 0x0000008294007986 */ /* 0x0003e8000c101b08 */
[----:B------:R1:W-:Y:S04]  /*9c10*/  STG.E.64 desc[UR8][R150.64], R132 ;  /* 0x0000008496007986 */ /* 0x0003e8000c101b08 */
[----:B------:R1:W-:Y:S02]  /*9c20*/  STG.E.64 desc[UR8][R152.64], R134 ;  /* 0x0000008698007986 */ /* 0x0003e4000c101b08 */
.L_x_12447:
[----:B------:R-:W-:Y:S01]  /*9c30*/  UIADD3 UR6, UPT, UPT, UR6, UR13, URZ ;  /* 0x0000000d06067290 */ /* 0x000fe2000fffe0ff */
[----:B------:R-:W-:-:S03]  /*9c40*/  PLOP3.LUT P3, PT, P3, PT, PT, 0x8, 0x80 ;  /* 0x000000000080781c */ /* 0x000fc60001f6e170 */
[----:B------:R-:W-:-:S09]  /*9c50*/  UISETP.GE.AND UP0, UPT, UR6, UR15, UPT ;  /* 0x0000000f0600728c */ /* 0x000fd2000bf06270 */
[----:B------:R-:W-:Y:S05]  /*9c60*/  BRA.U !UP0, `(.L_x_12448) ;  /* 0xffffff6d08387547 */ /* 0x000fea000b83ffff */
.L_x_12437:
        /* <DEDUP_REMOVED lines=38> */
.L_x_12456:
[----:B------:R-:W-:Y:S02]  /*9ed0*/  ISETP.NE.AND P1, PT, R236, RZ, PT ;  /* 0x000000ffec00720c */ /* 0x000fe40003f25270 */
[----:B---3--:R-:W-:-:S11]  /*9ee0*/  FMNMX R5, R3, R2, !PT ;  /* 0x0000000203057209 */ /* 0x008fd60007800000 */
[----:B------:R-:W-:Y:S05]  /*9ef0*/  @P1 BRA `(.L_x_12450) ;  /* 0x0000000000081947 */ /* 0x000fea0003800000 */
[----:B--2---:R-:W2:Y:S02]  /*9f00*/  LDC.64 R2, c[0x0][0x3f8] ;  /* 0x0000fe00ff027b82 */ /* 0x004ea40000000a00 */
[----:B--2---:R3:W-:Y:S02]  /*9f10*/  REDG.E.MAX.S32.STRONG.GPU desc[UR8][R2.64], R5 ;  /* 0x000000050200798e */ /* 0x0047e4000d12e308 */
.L_x_12450:
[----:B------:R-:W-:Y:S05]  /*9f20*/  BSYNC B0 ;  /* 0x0000000000007941 */ /* 0x000fea0003800000 */
.L_x_12449:
        /* <DEDUP_REMOVED lines=13> */
[----:B--23--:R-:W-:Y:S05]  /*a000*/  CALL.REL.NOINC `($__internal_228_$__cuda_sm20_rcp_rn_f32_slowpath) ;  /* 0x00000000005c7944 */ /* 0x00cfea0003c00000 */
[----:B------:R-:W-:Y:S05]  /*a010*/  BRA `(.L_x_12453) ;  /* 0x0000000000147947 */ /* 0x000fea0003800000 */
.L_x_12452:
[----:B------:R-:W4:Y:S01]  /*a020*/  MUFU.RCP R243, UR7 ;  /* 0x0000000700f37d08 */ /* 0x000f220008001000 */
[----:B------:R-:W-:-:S05]  /*a030*/  MOV R0, UR7 ;  /* 0x0000000700007c02 */ /* 0x000fca0008000f00 */
[----:B----4-:R-:W-:-:S04]  /*a040*/  FFMA R0, R243, R0, -1 ;  /* 0xbf800000f3007423 */ /* 0x010fc80000000000 */
[----:B------:R-:W-:-:S04]  /*a050*/  FADD.FTZ R0, -R0, -RZ ;  /* 0x800000ff00007221 */ /* 0x000fc80000010100 */
[----:B------:R-:W-:-:S07]  /*a060*/  FFMA R243, R243, R0, R243 ;  /* 0x00000000f3f37223 */ /* 0x000fce00000000f3 */
.L_x_12453:
[----:B--23--:R-:W2:Y:S02]  /*a070*/  LDC.64 R2, c[0x0][0x3f0] ;  /* 0x0000fc00ff027b82 */ /* 0x00cea40000000a00 */
[----:B--2---:R-:W-:Y:S01]  /*a080*/  STG.E desc[UR8][R2.64], R243 ;  /* 0x000000f302007986 */ /* 0x004fe2000c101908 */
[----:B------:R-:W-:Y:S05]  /*a090*/  EXIT ;  /* 0x000000000000794d */ /* 0x000fea0003800000 */
.L_x_12451:
[----:B------:R-:W-:Y:S01]  /*a0a0*/  MOV R5, 0x2 ;  /* 0x0000000200057802 */ /* 0x000fe20000000f00 */
[----:B------:R-:W-:Y:S01]  /*a0b0*/  IMAD.MOV.U32 R4, RZ, RZ, -0x1 ;  /* 0xffffffffff047424 */ /* 0x000fe200078e00ff */
[----:B------:R-:W-:-:S07]  /*a0c0*/  MOV R7, 0x1f ;  /* 0x0000001f00077802 */ /* 0x000fce0000000f00 */
[----:B0123--:R-:W-:Y:S05]  /*a0d0*/  WARPSYNC.COLLECTIVE R4, `(.L_x_12454) ;  /* 0x0000000004087348 */ /* 0x00ffea0003c00000 */
[----:B--23--:R2:W3:Y:S02]  /*a0e0*/  SHFL.DOWN P1, R2, R0, R5, R7 ;  /* 0x0800000500027389 */ /* 0x00c4e40000020007 */
[----:B0123--:R-:W-:Y:S05]  /*a0f0*/  ENDCOLLECTIVE ;  /* 0x000000000000791b */ /* 0x00ffea0003800000 */
.L_x_12454:
[----:B------:R-:W-:Y:S02]  /*a100*/  MOV R5, 0x1 ;  /* 0x0000000100057802 */ /* 0x000fe40000000f00 */
[----:B------:R-:W-:-:S04]  /*a110*/  MOV R3, R2 ;  /* 0x0000000200037202 */ /* 0x000fc80000000f00 */
[----:B------:R-:W-:-:S04]  /*a120*/  FMNMX R3, R3, R0, !PT ;  /* 0x0000000003037209 */ /* 0x000fc80007800000 */
[----:B------:R-:W-:-:S07]  /*a130*/  MOV R0, R3 ;  /* 0x0000000300007202 */ /* 0x000fce0000000f00 */
[----:B------:R-:W-:Y:S05]  /*a140*/  WARPSYNC.COLLECTIVE R4, `(.L_x_12455) ;  /* 0x0000000004087348 */ /* 0x000fea0003c00000 */
[----:B------:R0:W1:Y:S02]  /*a150*/  SHFL.DOWN P1, R2, R0, R5, R7 ;  /* 0x0800000500027389 */ /* 0x0000640000020007 */
[----:B01----:R-:W-:Y:S05]  /*a160*/  ENDCOLLECTIVE ;  /* 0x000000000000791b */ /* 0x003fea0003800000 */
.L_x_12455:
[----:B------:R-:W-:Y:S05]  /*a170*/  BRA `(.L_x_12456) ;  /* 0xfffffffc00547947 */ /* 0x000fea000383ffff */
        .weak           $__internal_228_$__cuda_sm20_rcp_rn_f32_slowpath
        .type           $__internal_228_$__cuda_sm20_rcp_rn_f32_slowpath,@function
        .size           $__internal_228_$__cuda_sm20_rcp_rn_f32_slowpath,(.L_x_13096 - $__internal_228_$__cuda_sm20_rcp_rn_f32_slowpath)
$__internal_228_$__cuda_sm20_rcp_rn_f32_slowpath:
        /* <DEDUP_REMOVED lines=15> */
.L_x_12458:
        /* <DEDUP_REMOVED lines=33> */
.L_x_12460:
[----:B------:R0:W1:Y:S02]  /*a480*/  MUFU.RCP R246, R128 ;  /* 0x0000008000f67308 */ /* 0x0000640000001000 */
.L_x_12459:
[----:B------:R-:W-:Y:S05]  /*a490*/  BSYNC B1 ;  /* 0x0000000000017941 */ /* 0x000fea0003800000 */
.L_x_12457:
[----:B0-----:R-:W-:Y:S01]  /*a4a0*/  MOV R128, R129 ;  /* 0x0000008100807202 */ /* 0x001fe20000000f00 */
[----:B------:R-:W-:Y:S01]  /*a4b0*/  HFMA2 R129, -RZ, RZ, 0, 0 ;  /* 0x00000000ff817431 */ /* 0x000fe200000001ff */
[----:B-1----:R-:W-:-:S03]  /*a4c0*/  MOV R243, R246 ;  /* 0x000000f600f37202 */ /* 0x002fc60000000f00 */
[----:B------:R-:W-:Y:S05]  /*a4d0*/  RET.REL.NODEC R128 `(_ZN18transformer_engine13normalization19ln_fwd_tuned_kernelINS0_13Kernel_traitsI13__nv_bfloat16S3_13__nv_fp8_e4m3fjLj10240ELj1ELj1ELj4ELj16ENS0_18Kernel_traits_baseILj10240ES3_S3_S4_fjLj128EEEEEEEvNS0_19ForwardKernelParamsE) ;  /* 0xffffff5880c87950 */ /* 0x000fea0003c3ffff */
.L_x_12461:
        /* <DEDUP_REMOVED lines=10> */
.L_x_13096:


//--------------------- .text._ZN18transformer_engine13normalization19ln_fwd_tuned_kernelINS0_13Kernel_traitsI13__nv_bfloat16S3_13__nv_fp8_e4m3fjLj8192ELj1ELj1ELj4ELj16ENS0_18Kernel_traits_baseILj8192ES3_S3_S4_fjLj128EEEEEEEvNS0_19ForwardKernelParamsE --------------------------
	.section	.text._ZN18transformer_engine13normalization19ln_fwd_tuned_kernelINS0_13Kernel_traitsI13__nv_bfloat16S3_13__nv_fp8_e4m3fjLj8192ELj1ELj1ELj4ELj16ENS0_18Kernel_traits_baseILj8192ES3_S3_S4_fjLj128EEEEEEEvNS0_19ForwardKernelParamsE,"ax",@progbits
	.align	128
        .global         _ZN18transformer_engine13normalization19ln_fwd_tuned_kernelINS0_13Kernel_traitsI13__nv_bfloat16S3_13__nv_fp8_e4m3fjLj8192ELj1ELj1ELj4ELj16ENS0_18Kernel_traits_baseILj8192ES3_S3_S4_fjLj128EEEEEEEvNS0_19ForwardKernelParamsE
        .type           _ZN18transformer_engine13normalization19ln_fwd_tuned_kernelINS0_13Kernel_traitsI13__nv_bfloat16S3_13__nv_fp8_e4m3fjLj8192ELj1ELj1ELj4ELj16ENS0_18Kernel_traits_baseILj8192ES3_S3_S4_fjLj128EEEEEEEvNS0_19ForwardKernelParamsE,@function
        .size           _ZN18transformer_engine13normalization19ln_fwd_tuned_kernelINS0_13Kernel_traitsI13__nv_bfloat16S3_13__nv_fp8_e4m3fjLj8192ELj1ELj1ELj4ELj16ENS0_18Kernel_traits_baseILj8192ES3_S3_S4_fjLj128EEEEEEEvNS0_19ForwardKernelParamsE,(.L_x_13097 - _ZN18transformer_engine13normalization19ln_fwd_tuned_kernelINS0_13Kernel_traitsI13__nv_bfloat16S3_13__nv_fp8_e4m3fjLj8192ELj1ELj1ELj4ELj16ENS0_18Kernel_traits_baseILj8192ES3_S3_S4_fjLj128EEEEEEEvNS0_19ForwardKernelParamsE)
        .other          _ZN18transformer_engine13normalization19ln_fwd_tuned_kernelINS0_13Kernel_traitsI13__nv_bfloat16S3_13__nv_fp8_e4m3fjLj8192ELj1ELj1ELj4ELj16ENS0_18Kernel_traits_baseILj8192ES3_S3_S4_fjLj128EEEEEEEvNS0_19ForwardKernelParamsE,@"STO_CUDA_ENTRY STV_DEFAULT"
_ZN18transformer_engine13normalization19ln_fwd_tuned_kernelINS0_13Kernel_traitsI13__nv_bfloat16S3_13__nv_fp8_e4m3fjLj8192ELj1ELj1ELj4ELj16ENS0_18Kernel_traits_baseILj8192ES3_S3_S4_fjLj128EEEEEEEvNS0_19ForwardKernelParamsE:
.text._ZN18transformer_engine13normalization19ln_fwd_tuned_kernelINS0_13Kernel_traitsI13__nv_bfloat16S3_13__nv_fp8_e4m3fjLj8192ELj1ELj1ELj4ELj16ENS0_18Kernel_traits_baseILj8192ES3_S3_S4_fjLj128EEEEEEEvNS0_19ForwardKernelParamsE:
        /* <DEDUP_REMOVED lines=45> */
[----:B------:R-:W-:-:S05]  /*02d0*/  MOV R97, UR4 ;  /* 0x0000000400617c02 */ /* 0x000fca0008000f00 */
[----:B------:R-:W-:Y:S01]  /*02e0*/  VIADD R96, R97, 0x20 ;  /* 0x0000002061607836 */ /* 0x000fe20000000000 */
[----:B---3--:R-:W-:Y:S02]  /*02f0*/  PRMT R218, R136, 0x7632, R218 ;  /* 0x0000763288da7816 */ /* 0x008fe400000000da */
[----:B------:R-:W-:Y:S02]  /*0300*/  PRMT R217, R137, 0x7632, R217 ;  /* 0x0000763289d97816 */ /* 0x000fe400000000d9 */
[----:B------:R-:W-:Y:S02]  /*0310*/  PRMT R216, R138, 0x7632, R216 ;  /* 0x000076328ad87816 */ /* 0x000fe400000000d8 */
[----:B------:R-:W-:Y:S02]  /*0320*/  PRMT R215, R139, 0x7632, R215 ;  /* 0x000076328bd77816 */ /* 0x000fe400000000d7 */
[----:B----4-:R-:W-:Y:S02]  /*0330*/  PRMT R214, R60, 0x7632, R214 ;  /* 0x000076323cd67816 */ /* 0x010fe400000000d6 */
        /* <DEDUP_REMOVED lines=59> */
.L_x_12473:
        /* <DEDUP_REMOVED lines=13> */
[----:B------:R-:W-:Y:S02]  /*07c0*/  @!P0 SHF.R.U32.HI R102, RZ, 0x2, R102 ;  /* 0x00000002ff668819 */ /* 0x000fe40000011666 */
[----:B--2---:R-:W-:Y:S01]  /*07d0*/  PRMT R101, R92, 0x7632, R101 ;  /* 0x000076325c657816 */ /* 0x004fe20000000065 */
[----:B------:R-:W-:Y:S01]  /*07e0*/  IMAD.U32 R109, R94, 0x10000, RZ ;  /* 0x000100005e6d7824 */ /* 0x000fe200078e00ff */
[----:B------:R-:W-:Y:S02]  /*07f0*/  SHF.L.U32 R103, R92, 0x10, RZ ;  /* 0x000000105c677819 */ /* 0x000fe400000006ff */
[----:B------:R-:W-:Y:S01]  /*0800*/  SHF.L.U32 R101, R101, 0x10, RZ ;  /* 0x0000001065657819 */ /* 0x000fe200000006ff */
[----:B---3--:R-:W-:Y:S01]  /*0810*/  IMAD.U32 R117, R89, 0x10000, RZ ;  /* 0x0001000059757824 */ /* 0x008fe200078e00ff */
[C---:B------:R-:W-:Y:S01]  /*0820*/  PRMT R0, R93.reuse, 0x7632, R0 ;  /* 0x000076325d007816 */ /* 0x040fe20000000000 */
[----:B------:R-:W-:Y:S01]  /*0830*/  FADD R92, RZ, R103 ;  /* 0x00000067ff5c7221 */ /* 0x000fe20000000000 */
        /* <DEDUP_REMOVED lines=8> */
[----:B------:R-:W-:Y:S01]  /*08c0*/  SHF.L.U32 R107, R107, 0x10, RZ ;  /* 0x000000106b6b7819 */ /* 0x000fe200000006ff */
[----:B------:R-:W-:Y:S01]  /*08d0*/  IMAD.U32 R157, R65, 0x10000, RZ ;  /* 0x00010000419d7824 */ /* 0x000fe200078e00ff */
[----:B------:R-:W-:Y:S01]  /*08e0*/  SHF.L.U32 R111, R95, 0x10, RZ ;  /* 0x000000105f6f7819 */ /* 0x000fe200000006ff */
        /* <DEDUP_REMOVED lines=50> */
[----:B------:R-:W0:Y:S01]  /*0c10*/  S2R R82, SR_TID.X ;  /* 0x0000000000527919 */ /* 0x000e220000002100 */
        /* <DEDUP_REMOVED lines=57> */
[C---:B------:R-:W-:Y:S01]  /*0fb0*/  PRMT R195, R77.reuse, 0x7632, R195 ;  /* 0x000076324dc37816 */ /* 0x040fe200000000c3 */
[----:B------:R-:W-:Y:S01]  /*0fc0*/  IMAD.U32 R77, R77, 0x10000, RZ ;  /* 0x000100004d4d7824 */ /* 0x000fe200078e00ff */
        /* <DEDUP_REMOVED lines=11> */
[----:B0-----:R-:W-:-:S03]  /*1080*/  LOP3.LUT R68, R82, 0x1f, RZ, 0xc0, !PT ;  /* 0x0000001f52447812 */ /* 0x001fc600078ec0ff */
[----:B------:R-:W-:Y:S01]  /*1090*/  FADD R92, R69, R92 ;  /* 0x0000005c455c7221 */ /* 0x000fe20000000000 */
[----:B------:R-:W-:-:S03]  /*10a0*/  ISETP.GT.U32.AND P1, PT, R68, 0x3, PT ;  /* 0x000000034400780c */ /* 0x000fc60003f24070 */
        /* <DEDUP_REMOVED lines=167> */
[----:B------:R-:W-:Y:S02]  /*1b20*/  @!P0 IMAD.IADD R0, R0, 0x1, R3 ;  /* 0x0000000100008824 */ /* 0x000fe400078e0203 */
        /* <DEDUP_REMOVED lines=22> */
.L_x_12464:
[----:B------:R-:W-:Y:S05]  /*1c90*/  BSYNC.RECONVERGENT B0 ;  /* 0x0000000000007941 */ /* 0x000fea0003800200 */
.L_x_12463:
        /* <DEDUP_REMOVED lines=19> */
[----:B-----5:R-:W-:Y:S05]  /*1dd0*/  CALL.REL.NOINC `($__internal_229_$__cuda_sm20_rcp_rn_f32_slowpath) ;  /* 0x0000006000547944 */ /* 0x020fea0003c00000 */
[----:B------:R-:W-:Y:S05]  /*1de0*/  BRA `(.L_x_12467) ;  /* 0x0000000000107947 */ /* 0x000fea0003800000 */
.L_x_12466:
[----:B------:R-:W0:Y:S02]  /*1df0*/  MUFU.RCP R3, R84 ;  /* 0x0000005400037308 */ /* 0x000e240000001000 */
[----:B0-----:R-:W-:-:S04]  /*1e00*/  FFMA R0, R84, R3, -1 ;  /* 0xbf80000054007423 */ /* 0x001fc80000000003 */
[----:B------:R-:W-:-:S04]  /*1e10*/  FADD.FTZ R0, -R0, -RZ ;  /* 0x800000ff00007221 */ /* 0x000fc80000010100 */
[----:B------:R-:W-:-:S07]  /*1e20*/  FFMA R0, R3, R0, R3 ;  /* 0x0000000003007223 */ /* 0x000fce0000000003 */
.L_x_12467:
[----:B------:R-:W-:Y:S05]  /*1e30*/  BSYNC.RECONVERGENT B0 ;  /* 0x0000000000007941 */ /* 0x000fea0003800200 */
.L_x_12465:
        /* <DEDUP_REMOVED lines=20> */
[----:B-----5:R-:W-:Y:S05]  /*1f80*/  CALL.REL.NOINC `($__internal_229_$__cuda_sm20_rcp_rn_f32_slowpath) ;  /* 0x0000005c00e87944 */ /* 0x020fea0003c00000 */
[----:B------:R-:W-:Y:S05]  /*1f90*/  BRA `(.L_x_12470) ;  /* 0x0000000000107947 */ /* 0x000fea0003800000 */
.L_x_12469:
[----:B------:R-:W0:Y:S02]  /*1fa0*/  MUFU.RCP R0, R223 ;  /* 0x000000df00007308 */ /* 0x000e240000001000 */
[----:B0-----:R-:W-:-:S04]  /*1fb0*/  FFMA R2, R223, R0, -1 ;  /* 0xbf800000df027423 */ /* 0x001fc80000000000 */
[----:B------:R-:W-:-:S04]  /*1fc0*/  FADD.FTZ R3, -R2, -RZ ;  /* 0x800000ff02037221 */ /* 0x000fc80000010100 */
[----:B------:R-:W-:-:S07]  /*1fd0*/  FFMA R0, R0, R3, R0 ;  /* 0x0000000300007223 */ /* 0x000fce0000000000 */
.L_x_12470:
[----:B------:R-:W-:Y:S05]  /*1fe0*/  BSYNC.RECONVERGENT B0 ;  /* 0x0000000000007941 */ /* 0x000fea0003800200 */
.L_x_12468:
[----:B------:R-:W-:Y:S01]  /*1ff0*/  FADD R2, R65, -R64 ;  /* 0x8000004041027221 */ /* 0x000fe20000000000 */
[----:B------:R-:W-:Y:S01]  /*2000*/  FADD R221, R86, R221 ;  /* 0x000000dd56dd7221 */ /* 0x000fe20000000000 */
[----:B------:R-:W0:Y:S01]  /*2010*/  S2R R102, SR_TID.X ;  /* 0x0000000000667919 */ /* 0x000e220000002100 */
[----:B------:R-:W-:Y:S01]  /*2020*/  ISETP.NE.AND P2, PT, R82, RZ, PT ;  /* 0x000000ff5200720c */ /* 0x000fe20003f45270 */
[----:B------:R-:W-:Y:S01]  /*2030*/  FMUL R3, R2, R2 ;  /* 0x0000000202037220 */ /* 0x000fe20000400000 */
[----:B------:R-:W-:-:S03]  /*2040*/  UISETP.NE.U32.AND UP0, UPT, UR8, URZ, UPT ;  /* 0x000000ff0800728c */ /* 0x000fc6000bf05070 */
[----:B------:R-:W-:Y:S01]  /*2050*/  FMUL R2, R84, R3 ;  /* 0x0000000354027220 */ /* 0x000fe20000400000 */
[----:B------:R-:W-:-:S03]  /*2060*/  UISETP.NE.AND.EX UP0, UPT, UR9, URZ, UPT, UP0 ;  /* 0x000000ff0900728c */ /* 0x000fc6000bf05300 */
[C---:B------:R-:W-:Y:S01]  /*2070*/  FMUL R2, R219.reuse, R2 ;  /* 0x00000002db027220 */ /* 0x040fe20000400000 */
[----:B------:R-:W-:-:S03]  /*2080*/  FMUL R219, R219, R64 ;  /* 0x00000040dbdb7220 */ /* 0x000fc60000400000 */
[-C--:B------:R-:W-:Y:S01]  /*2090*/  FFMA R221, R2, R0.reuse, R221 ;  /* 0x0000000002dd7223 */ /* 0x080fe200000000dd */
[----:B------:R-:W-:Y:S01]  /*20a0*/  FFMA R219, R84, R65, R219 ;  /* 0x0000004154db7223 */ /* 0x000fe200000000db */
[----:B------:R-:W1:Y:S03]  /*20b0*/  LDC R2, c[0x0][0x3d8] ;  /* 0x0000f600ff027b82 */ /* 0x000e660000000800 */
[----:B------:R-:W-:Y:S01]  /*20c0*/  FMUL R0, R219, R0 ;  /* 0x00000000db007220 */ /* 0x000fe20000400000 */
[----:B------:R-:W1:Y:S04]  /*20d0*/  SHFL.IDX PT, R221, R221, RZ, 0x1f ;  /* 0x00001fffdddd7589 */ /* 0x000e6800000e0000 */
[----:B------:R-:W2:Y:S01]  /*20e0*/  @!P2 LDC.64 R64, c[0x0][0x398] ;  /* 0x0000e600ff40ab82 */ /* 0x000ea20000000a00 */
[----:B------:R-:W3:Y:S01]  /*20f0*/  SHFL.IDX PT, R0, R0, RZ, 0x1f ;  /* 0x00001fff00007589 */ /* 0x000ee200000e0000 */
[----:B0-----:R-:W-:Y:S01]  /*2100*/  ISETP.NE.AND P1, PT, R102, RZ, PT ;  /* 0x000000ff6600720c */ /* 0x001fe20003f25270 */
[----:B-1----:R-:W-:-:S12]  /*2110*/  FFMA R82, R221, 0.0001220703125, R2 ;  /* 0x39000000dd527823 */ /* 0x002fd80000000002 */
[----:B------:R-:W0:Y:S01]  /*2120*/  @!P1 LDC.64 R2, c[0x0][0x3a0] ;  /* 0x0000e800ff029b82 */ /* 0x000e220000000a00 */
[----:B--2---:R-:W-:Y:S01]  /*2130*/  @!P2 IMAD.WIDE R64, R99, 0x4, R64 ;  /* 0x000000046340a825 */ /* 0x004fe200078e0240 */
[----:B------:R-:W-:-:S04]  /*2140*/  FSETP.GEU.AND P0, PT, |R82|, 1.175494350822287508e-38, PT ;  /* 0x008000005200780b */ /* 0x000fc80003f0e200 */
[----:B---3--:R1:W-:Y:S09]  /*2150*/  @!P2 STG.E desc[UR6][R64.64], R0 ;  /* 0x000000004000a986 */ /* 0x0083f2000c101906 */
        /* <DEDUP_REMOVED lines=8> */
[----:B------:R-:W-:Y:S01]  /*21e0*/  SHF.L.U32 R85, R137, 0x10, RZ ;  /* 0x0000001089557819 */ /* 0x000fe200000006ff */
[--C-:B------:R-:W-:Y:S01]  /*21f0*/  FADD R82, R105, -R0.reuse ;  /* 0x8000000069527221 */ /* 0x100fe20000000000 */
[--C-:B------:R-:W-:Y:S01]  /*2200*/  FADD R246, R87, -R0.reuse ;  /* 0x8000000057f67221 */ /* 0x100fe20000000000 */
[----:B------:R-:W-:Y:S01]  /*2210*/  SHF.L.U32 R87, R218, 0x10, RZ ;  /* 0x00000010da577819 */ /* 0x000fe200000006ff */
        /* <DEDUP_REMOVED lines=62> */
[----:B------:R-:W-:-:S02]  /*2600*/  IMAD.U32 R0, R61, 0x10000, RZ ;  /* 0x000100003d007824 */ /* 0x000fc400078e00ff */
[----:B------:R-:W-:Y:S01]  /*2610*/  FMUL R91, R219, R82 ;  /* 0x00000052db5b7220 */ /* 0x000fe20000400000 */
[----:B------:R-:W-:Y:S01]  /*2620*/  @P1 FADD R85, R85, 1 ;  /* 0x3f80000055551421 */ /* 0x000fe20000000000 */
[----:B------:R-:W-:Y:S01]  /*2630*/  SHF.L.U32 R3, R214, 0x10, RZ ;  /* 0x00000010d6037819 */ /* 0x000fe200000006ff */
[----:B------:R-:W-:Y:S01]  /*2640*/  FMUL R64, R219, R64 ;  /* 0x00000040db407220 */ /* 0x000fe20000400000 */
[----:B------:R-:W-:Y:S01]  /*2650*/  @P1 FADD R87, R87, 1 ;  /* 0x3f80000057571421 */ /* 0x000fe20000000000 */
[----:B------:R-:W-:Y:S01]  /*2660*/  SHF.L.U32 R65, R60, 0x10, RZ ;  /* 0x000000103c417819 */ /* 0x000fe200000006ff */
[----:B------:R-:W-:Y:S01]  /*2670*/  FFMA R91, R91, R85, R0 ;  /* 0x000000555b5b7223 */ /* 0x000fe20000000000 */
[----:B------:R-:W-:Y:S01]  /*2680*/  FMUL R2, R219, R2 ;  /* 0x00000002db027220 */ /* 0x000fe20000400000 */
[----:B------:R-:W-:Y:S01]  /*2690*/  @P1 FADD R89, R89, 1 ;  /* 0x3f80000059591421 */ /* 0x000fe20000000000 */
[----:B------:R-:W-:Y:S01]  /*26a0*/  SHF.L.U32 R0, R41, 0x10, RZ ;  /* 0x0000001029007819 */ /* 0x000fe200000006ff */
[----:B------:R-:W-:Y:S01]  /*26b0*/  FFMA R87, R64, R87, R3 ;  /* 0x0000005740577223 */ /* 0x000fe20000000003 */
[----:B------:R-:W-:Y:S01]  /*26c0*/  SHF.L.U32 R64, R42, 0x10, RZ ;  /* 0x000000102a407819 */ /* 0x000fe200000006ff */
[----:B------:R-:W-:Y:S01]  /*26d0*/  FFMA R65, R2, R89, R65 ;  /* 0x0000005902417223 */ /* 0x000fe20000000041 */
[----:B------:R-:W-:Y:S01]  /*26e0*/  FMUL R81, R219, R81 ;  /* 0x00000051db517220 */ /* 0x000fe20000400000 */
[----:B------:R-:W-:-:S02]  /*26f0*/  IMAD.U32 R2, R37, 0x10000, RZ ;  /* 0x0001000025027824 */ /* 0x000fc400078e00ff */
[----:B------:R-:W-:Y:S01]  /*2700*/  @P1 FADD R0, R0, 1 ;  /* 0x3f80000000001421 */ /* 0x000fe20000000000 */
[----:B------:R-:W-:Y:S01]  /*2710*/  SHF.L.U32 R82, R38, 0x10, RZ ;  /* 0x0000001026527819 */ /* 0x000fe200000006ff */
        /* <DEDUP_REMOVED lines=15> */
[----:B------:R-:W-:-:S02]  /*2810*/  IMAD.U32 R82, R28, 0x10000, RZ ;  /* 0x000100001c527824 */ /* 0x000fc400078e00ff */
[----:B------:R-:W-:Y:S01]  /*2820*/  @P1 FADD R64, R64, 1 ;  /* 0x3f80000040401421 */ /* 0x000fe20000000000 */
[----:B------:R-:W-:Y:S01]  /*2830*/  FFMA R145, R145, R0, R2 ;  /* 0x0000000091917223 */ /* 0x000fe20000000002 */
[----:B------:R-:W-:Y:S01]  /*2840*/  SHF.L.U32 R0, R180, 0x10, RZ ;  /* 0x00000010b4007819 */ /* 0x000fe200000006ff */
[----:B------:R-:W-:Y:S01]  /*2850*/  FFMA R89, R84, R89, R3 ;  /* 0x0000005954597223 */ /* 0x000fe20000000003 */
[----:B------:R-:W-:Y:S01]  /*2860*/  SHF.L.U32 R85, R62, 0x10, RZ ;  /* 0x000000103e557819 */ /* 0x000fe200000006ff */
[----:B------:R-:W-:Y:S01]  /*2870*/  FMUL R86, R219, R86 ;  /* 0x00000056db567220 */ /* 0x000fe20000400000 */
[----:B------:R-:W-:Y:S01]  /*2880*/  @P1 FADD R95, R95, 1 ;  /* 0x3f8000005f5f1421 */ /* 0x000fe20000000000 */
[----:B------:R-:W-:Y:S01]  /*2890*/  SHF.L.U32 R84, R182, 0x10, RZ ;  /* 0x00000010b6547819 */ /* 0x000fe200000006ff */
[----:B------:R-:W-:Y:S01]  /*28a0*/  FFMA R153, R153, R64, R82 ;  /* 0x0000004099997223 */ /* 0x000fe20000000052 */
[----:B------:R-:W-:Y:S01]  /*28b0*/  SHF.L.U32 R64, R34, 0x10, RZ ;  /* 0x0000001022407819 */ /* 0x000fe200000006ff */
[C---:B------:R-:W-:Y:S01]  /*28c0*/  FMUL R151, R219.reuse, R151 ;  /* 0x00000097db977220 */ /* 0x040fe20000400000 */
[----:B------:R-:W-:Y:S01]  /*28d0*/  SHF.L.U32 R2, R172, 0x10, RZ ;  /* 0x00000010ac027819 */ /* 0x000fe200000006ff */
[----:B------:R-:W-:Y:S01]  /*28e0*/  @P1 FADD R0, R0, 1 ;  /* 0x3f80000000001421 */ /* 0x000fe20000000000 */
[----:B------:R-:W-:Y:S01]  /*28f0*/  FFMA R95, R86, R95, R85 ;  /* 0x0000005f565f7223 */ /* 0x000fe20000000055 */
[----:B------:R-:W-:Y:S01]  /*2900*/  FMUL R149, R219, R149 ;  /* 0x00000095db957220 */ /* 0x000fe20000400000 */
[----:B------:R-:W-:Y:S01]  /*2910*/  SHF.L.U32 R93, R216, 0x10, RZ ;  /* 0x00000010d85d7819 */ /* 0x000fe200000006ff */
[----:B------:R-:W-:-:S02]  /*2920*/  IMAD.U32 R86, R174, 0x10000, RZ ;  /* 0x00010000ae567824 */ /* 0x000fc400078e00ff */
[----:B------:R-:W-:Y:S01]  /*2930*/  @P1 FADD R84, R84, 1 ;  /* 0x3f80000054541421 */ /* 0x000fe20000000000 */
[----:B------:R-:W-:Y:S01]  /*2940*/  SHF.L.U32 R82, R30, 0x10, RZ ;  /* 0x000000101e527819 */ /* 0x000fe200000006ff */
[----:B------:R-:W-:Y:S01]  /*2950*/  FMUL R161, R219, R161 ;  /* 0x000000a1dba17220 */ /* 0x000fe20000400000 */
[----:B------:R-:W-:Y:S01]  /*2960*/  @P1 FADD R64, R64, 1 ;  /* 0x3f80000040401421 */ /* 0x000fe20000000000 */
[----:B------:R-:W-:Y:S01]  /*2970*/  FFMA R151, R151, R0, R2 ;  /* 0x0000000097977223 */ /* 0x000fe20000000002 */
[----:B------:R-:W-:Y:S01]  /*2980*/  SHF.L.U32 R0, R168, 0x10, RZ ;  /* 0x00000010a8007819 */ /* 0x000fe200000006ff */
[----:B------:R-:W-:Y:S01]  /*2990*/  FFMA R149, R149, R84, R86 ;  /* 0x0000005495957223 */ /* 0x000fe20000000056 */
[----:B------:R-:W-:Y:S01]  /*29a0*/  SHF.L.U32 R103, R139, 0x10, RZ ;  /* 0x000000108b677819 */ /* 0x000fe200000006ff */
[----:B------:R-:W-:Y:S01]  /*29b0*/  FMUL R88, R219, R88 ;  /* 0x00000058db587220 */ /* 0x000fe20000400000 */
[----:B------:R-:W-:Y:S02]  /*29c0*/  IMAD.U32 R101, R212, 0x10000, RZ ;  /* 0x00010000d4657824 */ /* 0x000fe400078e00ff */
[----:B------:R-:W-:Y:S01]  /*29d0*/  @P1 FADD R93, R93, 1 ;  /* 0x3f8000005d5d1421 */ /* 0x000fe20000000000 */
[----:B------:R-:W-:Y:S01]  /*29e0*/  SHF.L.U32 R84, R170, 0x10, RZ ;  /* 0x00000010aa547819 */ /* 0x000fe200000006ff */
[----:B------:R-:W-:Y:S01]  /*29f0*/  FFMA R161, R161, R64, R82 ;  /* 0x00000040a1a17223 */ /* 0x000fe20000000052 */
[----:B------:R-:W-:Y:S01]  /*2a00*/  SHF.L.U32 R64, R24, 0x10, RZ ;  /* 0x0000001018407819 */ /* 0x000fe200000006ff */
[----:B------:R-:W-:Y:S01]  /*2a10*/  FMUL R159, R219, R159 ;  /* 0x0000009fdb9f7220 */ /* 0x000fe20000400000 */
[----:B------:R-:W-:Y:S01]  /*2a20*/  SHF.L.U32 R105, R63, 0x10, RZ ;  /* 0x000000103f697819 */ /* 0x000fe200000006ff */
[----:B------:R-:W-:-:S02]  /*2a30*/  IMAD.U32 R2, R160, 0x10000, RZ ;  /* 0x00010000a0027824 */ /* 0x000fc400078e00ff */
[----:B------:R-:W-:Y:S01]  /*2a40*/  @P1 FADD R0, R0, 1 ;  /* 0x3f80000000001421 */ /* 0x000fe20000000000 */
[----:B------:R-:W-:Y:S01]  /*2a50*/  FMUL R90, R219, R90 ;  /* 0x0000005adb5a7220 */ /* 0x000fe20000400000 */
[----:B------:R-:W-:Y:S01]  /*2a60*/  @P1 FADD R103, R103, 1 ;  /* 0x3f80000067671421 */ /* 0x000fe20000000000 */
[----:B------:R-:W-:Y:S01]  /*2a70*/  FFMA R93, R88, R93, R101 ;  /* 0x0000005d585d7223 */ /* 0x000fe20000000065 */
        /* <DEDUP_REMOVED lines=9> */
[----:B------:R-:W-:Y:S01]  /*2b10*/  IMAD.U32 R0, R164, 0x10000, RZ ;  /* 0x00010000a4007824 */ /* 0x000fe200078e00ff */
[----:B------:R-:W-:Y:S01]  /*2b20*/  SHF.L.U32 R90, R39, 0x10, RZ ;  /* 0x00000010275a7819 */ /* 0x000fe200000006ff */
[----:B------:R-:W-:Y:S01]  /*2b30*/  FFMA R155, R155, R84, R86 ;  /* 0x000000549b9b7223 */ /* 0x000fe20000000056 */
[----:B------:R-:W-:Y:S01]  /*2b40*/  FMUL R83, R219, R83 ;  /* 0x00000053db537220 */ /* 0x000fe20000400000 */
[----:B------:R-:W-:Y:S01]  /*2b50*/  @P1 FADD R88, R88, 1 ;  /* 0x3f80000058581421 */ /* 0x000fe20000000000 */
        /* <DEDUP_REMOVED lines=23> */
[C---:B------:R-:W-:Y:S01]  /*2cd0*/  FMUL R92, R219.reuse, R92 ;  /* 0x0000005cdb5c7220 */ /* 0x040fe20000400000 */
[----:B------:R-:W-:Y:S01]  /*2ce0*/  FMUL R222, R219, R222 ;  /* 0x000000dedbde7220 */ /* 0x000fe20000400000 */
[----:B------:R-:W-:Y:S01]  /*2cf0*/  SHF.L.U32 R85, R211, 0x10, RZ ;  /* 0x00000010d3557819 */ /* 0x000fe200000006ff */
[----:B------:R-:W-:Y:S01]  /*2d00*/  @P1 FADD R111, R111, 1 ;  /* 0x3f8000006f6f1421 */ /* 0x000fe20000000000 */
[----:B------:R-:W-:Y:S01]  /*2d10*/  SHF.L.U32 R90, R29, 0x10, RZ ;  /* 0x000000101d5a7819 */ /* 0x000fe200000006ff */
[----:B------:R-:W-:Y:S01]  /*2d20*/  FFMA R163, R163, R84, R86 ;  /* 0x00000054a3a37223 */ /* 0x000fe20000000056 */
[----:B------:R-:W-:Y:S01]  /*2d30*/  FMUL R157, R219, R157 ;  /* 0x0000009ddb9d7220 */ /* 0x000fe20000400000 */
        /* <DEDUP_REMOVED lines=11> */
[----:B------:R-:W-:Y:S01]  /*2df0*/  FFMA R109, R222, R111, R113 ;  /* 0x0000006fde6d7223 */ /* 0x000fe20000000071 */
[----:B------:R-:W-:Y:S01]  /*2e00*/  SHF.L.U32 R105, R56, 0x10, RZ ;  /* 0x0000001038697819 */ /* 0x000fe200000006ff */
[----:B------:R-:W-:Y:S01]  /*2e10*/  FFMA R3, R92, R3, R85 ;  /* 0x000000035c037223 */ /* 0x000fe20000000055 */
[----:B------:R-:W-:Y:S01]  /*2e20*/  SHF.L.U32 R113, R204, 0x10, RZ ;  /* 0x00000010cc717819 */ /* 0x000fe200000006ff */
[----:B------:R-:W-:Y:S01]  /*2e30*/  FFMA R157, R157, R88, R90 ;  /* 0x000000589d9d7223 */ /* 0x000fe2000000005a */
[----:B------:R-:W-:Y:S01]  /*2e40*/  SHF.L.U32 R86, R146, 0x10, RZ ;  /* 0x0000001092567819 */ /* 0x000fe200000006ff */
[C---:B------:R-:W-:Y:S01]  /*2e50*/  FMUL R228, R219.reuse, R228 ;  /* 0x000000e4dbe47220 */ /* 0x040fe20000400000 */
[----:B------:R-:W-:Y:S01]  /*2e60*/  FMUL R169, R219, R169 ;  /* 0x000000a9dba97220 */ /* 0x000fe20000400000 */
[----:B------:R-:W-:Y:S01]  /*2e70*/  @P1 FADD R115, R115, 1 ;  /* 0x3f80000073731421 */ /* 0x000fe20000000000 */
[----:B------:R-:W-:Y:S01]  /*2e80*/  SHF.L.U32 R88, R35, 0x10, RZ ;  /* 0x0000001023587819 */ /* 0x000fe200000006ff */
[----:B------:R-:W-:Y:S01]  /*2e90*/  @P1 FADD R84, R84, 1 ;  /* 0x3f80000054541421 */ /* 0x000fe20000000000 */
[----:B------:R-:W-:Y:S01]  /*2ea0*/  SHF.L.U32 R82, R12, 0x10, RZ ;  /* 0x000000100c527819 */ /* 0x000fe200000006ff */
[----:B------:R-:W0:Y:S01]  /*2eb0*/  LDC.U8 R92, c[0x0][0x404] ;  /* 0x00010100ff5c7b82 */ /* 0x000e220000000000 */
[C---:B------:R-:W-:Y:S01]  /*2ec0*/  FMUL R230, R219.reuse, R230 ;  /* 0x000000e6dbe67220 */ /* 0x040fe20000400000 */
[----:B------:R-:W-:Y:S01]  /*2ed0*/  FMUL R179, R219, R179 ;  /* 0x000000b3dbb37220 */ /* 0x000fe20000400000 */
[----:B------:R-:W-:Y:S01]  /*2ee0*/  SHF.L.U32 R111, R209, 0x10, RZ ;  /* 0x00000010d16f7819 */ /* 0x000fe200000006ff */
[----:B------:R-:W-:-:S02]  /*2ef0*/  IMAD.U32 R121, R55, 0x10000, RZ ;  /* 0x0001000037797824 */ /* 0x000fc400078e00ff */
[----:B------:R-:W-:Y:S01]  /*2f00*/  @P1 FADD R119, R119, 1 ;  /* 0x3f80000077771421 */ /* 0x000fe20000000000 */
[----:B------:R-:W-:Y:S01]  /*2f10*/  FFMA R171, R171, R0, R2 ;  /* 0x00000000abab7223 */ /* 0x000fe20000000002 */
[----:B------:R-:W-:Y:S01]  /*2f20*/  @P1 FADD R64, R64, 1 ;  /* 0x3f80000040401421 */ /* 0x000fe20000000000 */
[----:B------:R-:W-:Y:S01]  /*2f30*/  SHF.L.U32 R0, R148, 0x10, RZ ;  /* 0x0000001094007819 */ /* 0x000fe200000006ff */
[----:B------:R-:W-:Y:S01]  /*2f40*/  FMUL R94, R219, R94 ;  /* 0x0000005edb5e7220 */ /* 0x000fe20000400000 */
[----:B------:R-:W-:Y:S02]  /*2f50*/  IMAD.U32 R103, R52, 0x10000, RZ ;  /* 0x0001000034677824 */ /* 0x000fe400078e00ff */
[----:B------:R-:W-:Y:S01]  /*2f60*/  @P1 FADD R105, R105, 1 ;  /* 0x3f80000069691421 */ /* 0x000fe20000000000 */
[----:B------:R-:W-:Y:S01]  /*2f70*/  FFMA R115, R228, R115, R113 ;  /* 0x00000073e4737223 */ /* 0x000fe20000000071 */
[----:B------:R-:W-:Y:S01]  /*2f80*/  SHF.L.U32 R90, R31, 0x10, RZ ;  /* 0x000000101f5a7819 */ /* 0x000fe200000006ff */
[----:B------:R-:W-:Y:S01]  /*2f90*/  FFMA R169, R169, R84, R86 ;  /* 0x00000054a9a97223 */ /* 0x000fe20000000056 */
[----:B------:R-:W-:Y:S01]  /*2fa0*/  FMUL R67, R219, R67 ;  /* 0x00000043db437220 */ /* 0x000fe20000400000 */
[----:B------:R-:W-:Y:S01]  /*2fb0*/  SHF.L.U32 R117, R58, 0x10, RZ ;  /* 0x000000103a757819 */ /* 0x000fe200000006ff */
[----:B------:R-:W-:Y:S01]  /*2fc0*/  FFMA R113, R230, R119, R121 ;  /* 0x00000077e6717223 */ /* 0x000fe20000000079 */
[----:B------:R-:W-:Y:S01]  /*2fd0*/  @P1 FADD R88, R88, 1 ;  /* 0x3f80000058581421 */ /* 0x000fe20000000000 */
[----:B------:R-:W-:Y:S01]  /*2fe0*/  SHF.L.U32 R84, R150, 0x10, RZ ;  /* 0x0000001096547819 */ /* 0x000fe200000006ff */
[----:B------:R-:W-:Y:S01]  /*2ff0*/  FFMA R179, R179, R64, R82 ;  /* 0x00000040b3b37223 */ /* 0x000fe20000000052 */
[----:B------:R-:W-:Y:S01]  /*3000*/  FMUL R224, R219, R224 ;  /* 0x000000e0dbe07220 */ /* 0x000fe20000400000 */
[----:B------:R-:W-:-:S02]  /*3010*/  IMAD.U32 R85, R205, 0x10000, RZ ;  /* 0x00010000cd557824 */ /* 0x000fc400078e00ff */
        /* <DEDUP_REMOVED lines=10> */
[C---:B------:R-:W-:Y:S01]  /*30c0*/  FMUL R226, R219.reuse, R226 ;  /* 0x000000e2dbe27220 */ /* 0x040fe20000400000 */
[----:B------:R-:W-:Y:S01]  /*30d0*/  SHF.L.U32 R86, R142, 0x10, RZ ;  /* 0x000000108e567819 */ /* 0x000fe200000006ff */
[----:B------:R-:W-:Y:S01]  /*30e0*/  FMUL R175, R219, R175 ;  /* 0x000000afdbaf7220 */ /* 0x000fe20000400000 */
[----:B------:R-:W-:Y:S01]  /*30f0*/  @P1 FADD R117, R117, 1 ;  /* 0x3f80000075751421 */ /* 0x000fe20000000000 */
[----:B------:R-:W-:Y:S01]  /*3100*/  FFMA R111, R224, R111, R85 ;  /* 0x0000006fe06f7223 */ /* 0x000fe20000000055 */
[----:B------:R-:W-:Y:S01]  /*3110*/  SHF.L.U32 R121, R44, 0x10, RZ ;  /* 0x000000102c797819 */ /* 0x000fe200000006ff */
[----:B------:R-:W-:Y:S01]  /*3120*/  @P1 FADD R84, R84, 1 ;  /* 0x3f80000054541421 */ /* 0x000fe20000000000 */
[----:B------:R-:W-:Y:S01]  /*3130*/  SHF.L.U32 R88, R25, 0x10, RZ ;  /* 0x0000001019587819 */ /* 0x000fe200000006ff */
[C---:B------:R-:W-:Y:S01]  /*3140*/  FMUL R234, R219.reuse, R234 ;  /* 0x000000eadbea7220 */ /* 0x040fe20000400000 */
[----:B------:R-:W-:Y:S01]  /*3150*/  SHF.L.U32 R82, R14, 0x10, RZ ;  /* 0x000000100e527819 */ /* 0x000fe200000006ff */
[----:B------:R-:W-:Y:S01]  /*3160*/  FMUL R185, R219, R185 ;  /* 0x000000b9dbb97220 */ /* 0x000fe20000400000 */
[----:B------:R-:W-:Y:S01]  /*3170*/  SHF.L.U32 R85, R207, 0x10, RZ ;  /* 0x00000010cf557819 */ /* 0x000fe200000006ff */
[----:B------:R-:W-:Y:S01]  /*3180*/  @P1 FADD R119, R119, 1 ;  /* 0x3f80000077771421 */ /* 0x000fe20000000000 */
[----:B------:R-:W-:Y:S01]  /*3190*/  FFMA R177, R177, R0, R2 ;  /* 0x00000000b1b17223 */ /* 0x000fe20000000002 */
[----:B------:R-:W-:Y:S01]  /*31a0*/  @P1 FADD R64, R64, 1 ;  /* 0x3f80000040401421 */ /* 0x000fe20000000000 */
[----:B------:R-:W-:Y:S01]  /*31b0*/  FMUL R236, R219, R236 ;  /* 0x000000ecdbec7220 */ /* 0x000fe20000400000 */
[----:B------:R-:W-:Y:S01]  /*31c0*/  IMAD.U32 R125, R194, 0x10000, RZ ;  /* 0x00010000c27d7824 */ /* 0x000fe200078e00ff */
[----:B------:R-:W-:Y:S01]  /*31d0*/  SHF.L.U32 R127, R49, 0x10, RZ ;  /* 0x00000010317f7819 */ /* 0x000fe200000006ff */
[----:B------:R-:W-:Y:S01]  /*31e0*/  @P1 FADD R123, R123, 1 ;  /* 0x3f8000007b7b1421 */ /* 0x000fe20000000000 */
[----:B------:R-:W-:Y:S01]  /*31f0*/  SHF.L.U32 R0, R132, 0x10, RZ ;  /* 0x0000001084007819 */ /* 0x000fe200000006ff */
[----:B------:R-:W-:Y:S01]  /*3200*/  FFMA R117, R226, R117, R103 ;  /* 0x00000075e2757223 */ /* 0x000fe20000000067 */
[----:B------:R-:W-:Y:S01]  /*3210*/  FFMA R175, R175, R84, R86 ;  /* 0x00000054afaf7223 */ /* 0x000fe20000000056 */
[----:B------:R-:W-:Y:S01]  /*3220*/  FMUL R69, R219, R69 ;  /* 0x00000045db457220 */ /* 0x000fe20000400000 */
[----:B------:R-:W-:Y:S01]  /*3230*/  SHF.L.U32 R103, R203, 0x10, RZ ;  /* 0x00000010cb677819 */ /* 0x000fe200000006ff */
[----:B------:R-:W-:Y:S01]  /*3240*/  FFMA R119, R234, R119, R121 ;  /* 0x00000077ea777223 */ /* 0x000fe20000000079 */
[----:B------:R-:W-:-:S02]  /*3250*/  IMAD.U32 R90, R21, 0x10000, RZ ;  /* 0x00010000155a7824 */ /* 0x000fc400078e00ff */
[----:B------:R-:W-:Y:S01]  /*3260*/  @P1 FADD R88, R88, 1 ;  /* 0x3f80000058581421 */ /* 0x000fe20000000000 */
[----:B------:R-:W-:Y:S01]  /*3270*/  SHF.L.U32 R84, R134, 0x10, RZ ;  /* 0x0000001086547819 */ /* 0x000fe200000006ff */
[----:B------:R-:W-:Y:S01]  /*3280*/  FFMA R185, R185, R64, R82 ;  /* 0x00000040b9b97223 */ /* 0x000fe20000000052 */
[----:B------:R-:W-:Y:S01]  /*3290*/  FMUL R232, R219, R232 ;  /* 0x000000e8dbe87220 */ /* 0x000fe20000400000 */
[----:B------:R-:W-:Y:S01]  /*32a0*/  SHF.L.U32 R129, R45, 0x10, RZ ;  /* 0x000000102d817819 */ /* 0x000fe200000006ff */
[----:B------:R-:W-:Y:S01]  /*32b0*/  @P1 FADD R85, R85, 1 ;  /* 0x3f80000055551421 */ /* 0x000fe20000000000 */
[----:B------:R-:W-:Y:S01]  /*32c0*/  FFMA R121, R236, R123, R125 ;  /* 0x0000007bec797223 */ /* 0x000fe2000000007d */
[----:B------:R-:W-:Y:S01]  /*32d0*/  SHF.L.U32 R2, R124, 0x10, RZ ;  /* 0x000000107c027819 */ /* 0x000fe200000006ff */
[C---:B------:R-:W-:Y:S01]  /*32e0*/  FMUL R238, R219.reuse, R238 ;  /* 0x000000eedbee7220 */ /* 0x040fe20000400000 */
[----:B------:R-:W-:Y:S01]  /*32f0*/  SHF.L.U32 R64, R8, 0x10, RZ ;  /* 0x0000001008407819 */ /* 0x000fe200000006ff */
        /* <DEDUP_REMOVED lines=8> */
[----:B------:R-:W-:Y:S01]  /*3380*/  FFMA R85, R232, R85, R103 ;  /* 0x00000055e8557223 */ /* 0x000fe20000000067 */
[----:B------:R-:W-:-:S02]  /*3390*/  IMAD.U32 R88, R27, 0x10000, RZ ;  /* 0x000100001b587824 */ /* 0x000fc400078e00ff */
[----:B------:R-:W-:Y:S01]  /*33a0*/  @P1 FADD R84, R84, 1 ;  /* 0x3f80000054541421 */ /* 0x000fe20000000000 */
[----:B------:R-:W-:Y:S02]  /*33b0*/  IMAD.U32 R86, R126, 0x10000, RZ ;  /* 0x000100007e567824 */ /* 0x000fe400078e00ff */
[----:B------:R-:W-:Y:S01]  /*33c0*/  FMUL R191, R219, R191 ;  /* 0x000000bfdbbf7220 */ /* 0x000fe20000400000 */
[----:B------:R-:W-:Y:S01]  /*33d0*/  FFMA R125, R238, R127, R129 ;  /* 0x0000007fee7d7223 */ /* 0x000fe20000000081 */
[----:B------:R-:W-:Y:S01]  /*33e0*/  SHF.L.U32 R103, R192, 0x10, RZ ;  /* 0x00000010c0677819 */ /* 0x000fe200000006ff */
[----:B------:R-:W-:Y:S01]  /*33f0*/  FFMA R183, R183, R0, R2 ;  /* 0x00000000b7b77223 */ /* 0x000fe20000000002 */
[----:B------:R-:W-:Y:S02]  /*3400*/  IMAD.U32 R82, R4, 0x10000, RZ ;  /* 0x0001000004527824 */ /* 0x000fe400078e00ff */
[----:B------:R-:W-:Y:S01]  /*3410*/  @P1 FADD R64, R64, 1 ;  /* 0x3f80000040401421 */ /* 0x000fe20000000000 */
[C---:B------:R-:W-:Y:S01]  /*3420*/  FMUL R240, R219.reuse, R240 ;  /* 0x000000f0dbf07220 */ /* 0x040fe20000400000 */
[----:B------:R-:W-:Y:S01]  /*3430*/  FMUL R242, R219, R242 ;  /* 0x000000f2dbf27220 */ /* 0x000fe20000400000 */
[----:B------:R-:W-:Y:S01]  /*3440*/  IMAD.U32 R127, R46, 0x10000, RZ ;  /* 0x000100002e7f7824 */ /* 0x000fe200078e00ff */
[----:B------:R-:W-:Y:S01]  /*3450*/  SHF.L.U32 R129, R198, 0x10, RZ ;  /* 0x00000010c6817819 */ /* 0x000fe200000006ff */
[----:B------:R-:W-:Y:S01]  /*3460*/  @P1 FADD R123, R123, 1 ;  /* 0x3f8000007b7b1421 */ /* 0x000fe20000000000 */
        /* <DEDUP_REMOVED lines=9> */
[----:B0-----:R-:W-:Y:S01]  /*3500*/  ISETP.NE.AND P0, PT, R92, RZ, PT ;  /* 0x000000ff5c00720c */ /* 0x001fe20003f05270 */
[----:B------:R-:W-:-:S02]  /*3510*/  IMAD.U32 R84, R130, 0x10000, RZ ;  /* 0x0001000082547824 */ /* 0x000fc400078e00ff */
[----:B------:R-:W-:Y:S01]  /*3520*/  FFMA R191, R191, R64, R82 ;  /* 0x00000040bfbf7223 */ /* 0x000fe20000000052 */
[----:B------:R-:W-:Y:S01]  /*3530*/  SHF.L.U32 R131, R190, 0x10, RZ ;  /* 0x00000010be837819 */ /* 0x000fe200000006ff */
[----:B------:R-:W-:Y:S01]  /*3540*/  FFMA R123, R240, R123, R103 ;  /* 0x0000007bf07b7223 */ /* 0x000fe20000000067 */
[----:B------:R-:W-:Y:S01]  /*3550*/  FFMA R135, R242, R135, R127 ;  /* 0x00000087f2877223 */ /* 0x000fe2000000007f */
[----:B------:R-:W-:Y:S01]  /*3560*/  SHF.L.U32 R2, R120, 0x10, RZ ;  /* 0x0000001078027819 */ /* 0x000fe200000006ff */
[----:B------:R-:W-:Y:S02]  /*3570*/  IMAD.U32 R64, R10, 0x10000, RZ ;  /* 0x000100000a407824 */ /* 0x000fe400078e00ff */
[C---:B------:R-:W-:Y:S01]  /*3580*/  FMUL R244, R219.reuse, R244 ;  /* 0x000000f4dbf47220 */ /* 0x040fe20000400000 */
[----:B------:R-:W-:Y:S01]  /*3590*/  FMUL R189, R219, R189 ;  /* 0x000000bddbbd7220 */ /* 0x000fe20000400000 */
[----:B------:R-:W-:Y:S01]  /*35a0*/  @P1 FADD R129, R129, 1 ;  /* 0x3f80000081811421 */ /* 0x000fe20000000000 */
[----:B------:R-:W-:Y:S01]  /*35b0*/  FFMA R127, R246, R133, R141 ;  /* 0x00000085f67f7223 */ /* 0x000fe2000000008d */
        /* <DEDUP_REMOVED lines=42> */
[-C--:B-----5:R-:W-:Y:S01]  /*3860*/  @P0 FMUL R95, R95, R100.reuse ;  /* 0x000000645f5f0220 */ /* 0x0a0fe20000400000 */
[----:B------:R-:W-:Y:S01]  /*3870*/  @P0 FMUL R135, R135, R100 ;  /* 0x0000006487870220 */ /* 0x000fe20000400000 */
[----:B------:R-:W-:Y:S01]  /*3880*/  FFMA R133, R252, R143, R219 ;  /* 0x0000008ffc857223 */ /* 0x000fe200000000db */
[----:B------:R-:W-:Y:S01]  /*3890*/  FFMA R73, R73, R88, R90 ;  /* 0x0000005849497223 */ /* 0x000fe2000000005a */
[----:B------:R-:W-:Y:S01]  /*38a0*/  SHF.L.U32 R86, R110, 0x10, RZ ;  /* 0x000000106e567819 */ /* 0x000fe200000006ff */
[----:B------:R-:W-:Y:S01]  /*38b0*/  @P0 FMUL R117, R117, R100 ;  /* 0x0000006475750220 */ /* 0x000fe20000400000 */
[----:B------:R-:W-:Y:S01]  /*38c0*/  SHF.L.U32 R88, R19, 0x10, RZ ;  /* 0x0000001013587819 */ /* 0x000fe200000006ff */
[----:B------:R-:W-:Y:S01]  /*38d0*/  @P1 FADD R84, R84, 1 ;  /* 0x3f80000054541421 */ /* 0x000fe20000000000 */
[----:B------:R-:W-:Y:S01]  /*38e0*/  LOP3.LUT R143, R66, 0xffffff00, RZ, 0xc0, !PT ;  /* 0xffffff00428f7812 */ /* 0x000fe200078ec0ff */
[----:B------:R-:W-:-:S02]  /*38f0*/  IMAD.U32 R66, R104, 0x10000, RZ ;  /* 0x0001000068427824 */ /* 0x000fc400078e00ff */
[----:B------:R-:W-:Y:S01]  /*3900*/  @P1 FADD R64, R64, 1 ;  /* 0x3f80000040401421 */ /* 0x000fe20000000000 */
[----:B------:R-:W-:Y:S01]  /*3910*/  @P0 FMUL R173, R173, R100 ;  /* 0x00000064adad0220 */ /* 0x000fe20000400000 */
[----:B------:R-:W-:Y:S01]  /*3920*/  FFMA R195, R195, R0, R2 ;  /* 0x00000000c3c37223 */ /* 0x000fe20000000002 */
[----:B------:R-:W-:Y:S01]  /*3930*/  LOP3.LUT R219, R72, 0xffffff00, RZ, 0xc0, !PT ;  /* 0xffffff0048db7812 */ /* 0x000fe200078ec0ff */
[-C--:B------:R-:W-:Y:S01]  /*3940*/  @P0 FMUL R93, R93, R100.reuse ;  /* 0x000000645d5d0220 */ /* 0x080fe20000400000 */
[----:B------:R-:W-:Y:S01]  /*3950*/  LOP3.LUT R141, R80, 0xffffff00, RZ, 0xc0, !PT ;  /* 0xffffff00508d7812 */ /* 0x000fe200078ec0ff */
[----:B------:R-:W-:Y:S01]  /*3960*/  @P0 FMUL R115, R115, R100 ;  /* 0x0000006473730220 */ /* 0x000fe20000400000 */
[----:B------:R-:W-:Y:S01]  /*3970*/  F2FP.SATFINITE.E4M3.F32.PACK_AB_MERGE_C R72, RZ, R95, RZ ;  /* 0x0000005fff48723e */ /* 0x000fe200048070ff */
[----:B------:R-:W-:Y:S01]  /*3980*/  FFMA R193, R193, R84, R86 ;  /* 0x00000054c1c17223 */ /* 0x000fe20000000056 */
[----:B------:R-:W-:Y:S01]  /*3990*/  F2FP.SATFINITE.E4M3.F32.PACK_AB_MERGE_C R2, RZ, R135, RZ ;  /* 0x00000087ff02723e */ /* 0x000fe200048070ff */
[----:B------:R-:W-:Y:S01]  /*39a0*/  @P0 FMUL R147, R147, R100 ;  /* 0x0000006493930220 */ /* 0x000fe20000400000 */
[----:B------:R-:W-:Y:S01]  /*39b0*/  SHF.L.U32 R90, R15, 0x10, RZ ;  /* 0x000000100f5a7819 */ /* 0x000fe200000006ff */
[----:B------:R-:W-:Y:S01]  /*39c0*/  @P1 FADD R88, R88, 1 ;  /* 0x3f80000058581421 */ /* 0x000fe20000000000 */
[----:B------:R-:W-:Y:S01]  /*39d0*/  F2FP.SATFINITE.E4M3.F32.PACK_AB_MERGE_C R0, RZ, R117, RZ ;  /* 0x00000075ff00723e */ /* 0x000fe200048070ff */
[----:B------:R-:W-:Y:S01]  /*39e0*/  FFMA R201, R201, R64, R66 ;  /* 0x00000040c9c97223 */ /* 0x000fe20000000042 */
[----:B------:R-:W-:Y:S01]  /*39f0*/  SHF.L.U32 R84, R114, 0x10, RZ ;  /* 0x0000001072547819 */ /* 0x000fe200000006ff */
[-C--:B------:R-:W-:Y:S01]  /*3a00*/  @P0 FMUL R161, R161, R100.reuse ;  /* 0x00000064a1a10220 */ /* 0x080fe20000400000 */
[-C--:B------:R-:W-:Y:S01]  /*3a10*/  @P0 FMUL R175, R175, R100.reuse ;  /* 0x00000064afaf0220 */ /* 0x080fe20000400000 */
[----:B------:R-:W-:Y:S01]  /*3a20*/  LOP3.LUT R117, R78, 0xffffff00, RZ, 0xc0, !PT ;  /* 0xffffff004e757812 */ /* 0x000fe200078ec0ff */
[-C--:B------:R-:W-:Y:S01]  /*3a30*/  @P0 FMUL R185, R185, R100.reuse ;  /* 0x00000064b9b90220 */ /* 0x080fe20000400000 */
[----:B------:R-:W-:Y:S01]  /*3a40*/  F2FP.SATFINITE.E4M3.F32.PACK_AB_MERGE_C R64, RZ, R173, RZ ;  /* 0x000000adff40723e */ /* 0x000fe200048070ff */
[-C--:B------:R-:W-:Y:S01]  /*3a50*/  @P0 FMUL R101, R101, R100.reuse ;  /* 0x0000006465650220 */ /* 0x080fe20000400000 */
[----:B------:R-:W-:Y:S01]  /*3a60*/  LOP3.LUT R72, R219, 0xffff, R72, 0xf8, !PT ;  /* 0x0000ffffdb487812 */ /* 0x000fe200078ef848 */
[----:B------:R-:W-:Y:S01]  /*3a70*/  @P0 FMUL R3, R3, R100 ;  /* 0x0000006403030220 */ /* 0x000fe20000400000 */
[----:B------:R-:W-:Y:S01]  /*3a80*/  LOP3.LUT R2, R141, 0xffff, R2, 0xf8, !PT ;  /* 0x0000ffff8d027812 */ /* 0x000fe200078ef802 */
[----:B------:R-:W-:Y:S01]  /*3a90*/  FFMA R75, R75, R88, R90 ;  /* 0x000000584b4b7223 */ /* 0x000fe2000000005a */
[----:B------:R-:W-:Y:S01]  /*3aa0*/  F2FP.SATFINITE.E4M3.F32.PACK_AB_MERGE_C R93, RZ, R93, RZ ;  /* 0x0000005dff5d723e */ /* 0x000fe200048070ff */
[-C--:B------:R-:W-:Y:S01]  /*3ab0*/  @P0 FMUL R65, R65, R100.reuse ;  /* 0x0000006441410220 */ /* 0x080fe20000400000 */
[----:B------:R-:W-:Y:S01]  /*3ac0*/  LOP3.LUT R0, R143, 0xffff, R0, 0xf8, !PT ;  /* 0x0000ffff8f007812 */ /* 0x000fe200078ef800 */
[-C--:B------:R-:W-:Y:S01]  /*3ad0*/  @P0 FMUL R163, R163, R100.reuse ;  /* 0x00000064a3a30220 */ /* 0x080fe20000400000 */
[----:B------:R-:W-:Y:S01]  /*3ae0*/  LOP3.LUT R141, R70, 0xffffff00, RZ, 0xc0, !PT ;  /* 0xffffff00468d7812 */ /* 0x000fe200078ec0ff */
[----:B------:R-:W-:Y:S01]  /*3af0*/  @P1 FADD R84, R84, 1 ;  /* 0x3f80000054541421 */ /* 0x000fe20000000000 */
[----:B------:R-:W-:Y:S01]  /*3b00*/  F2FP.SATFINITE.E4M3.F32.PACK_AB_MERGE_C R115, RZ, R115, RZ ;  /* 0x00000073ff73723e */ /* 0x000fe200048070ff */
[-C--:B------:R-:W-:Y:S01]  /*3b10*/  @P0 FMUL R197, R197, R100.reuse ;  /* 0x00000064c5c50220 */ /* 0x080fe20000400000 */
[----:B------:R-:W-:Y:S01]  /*3b20*/  SHF.L.U32 R86, R106, 0x10, RZ ;  /* 0x000000106a567819 */ /* 0x000fe200000006ff */
[-C--:B------:R-:W-:Y:S01]  /*3b30*/  @P0 FMUL R187, R187, R100.reuse ;  /* 0x00000064bbbb0220 */ /* 0x080fe20000400000 */
[----:B------:R-:W-:Y:S01]  /*3b40*/  LOP3.LUT R135, R68, 0xffffff00, RZ, 0xc0, !PT ;  /* 0xffffff0044877812 */ /* 0x000fe200078ec0ff */
        /* <DEDUP_REMOVED lines=8> */
[----:B------:R-:W-:Y:S01]  /*3bd0*/  @P1 FADD R88, R88, 1 ;  /* 0x3f80000058581421 */ /* 0x000fe20000000000 */
[----:B------:R-:W-:Y:S01]  /*3be0*/  F2FP.SATFINITE.E4M3.F32.PACK_AB_MERGE_C R175, RZ, R175, RZ ;  /* 0x000000afffaf723e */ /* 0x000fe200048070ff */
[-C--:B------:R-:W-:Y:S01]  /*3bf0*/  @P0 FMUL R151, R151, R100.reuse ;  /* 0x0000006497970220 */ /* 0x080fe20000400000 */
[----:B------:R-:W-:Y:S01]  /*3c00*/  LOP3.LUT R95, R74, 0xffffff00, RZ, 0xc0, !PT ;  /* 0xffffff004a5f7812 */ /* 0x000fe200078ec0ff */
        /* <DEDUP_REMOVED lines=19> */
[----:B------:R-:W-:Y:S01]  /*3d40*/  LOP3.LUT R68, R135, 0xffff, R68, 0xf8, !PT ;  /* 0x0000ffff87447812 */ /* 0x000fe200078ef844 */
[----:B------:R-:W-:Y:S01]  /*3d50*/  @P0 FMUL R193, R193, R100 ;  /* 0x00000064c1c10220 */ /* 0x000fe20000400000 */
[----:B------:R-:W-:Y:S01]  /*3d60*/  F2FP.SATFINITE.E4M3.F32.PACK_AB_MERGE_C R65, RZ, R65, RZ ;  /* 0x00000041ff41723e */ /* 0x000fe200048070ff */
[----:B------:R-:W-:Y:S01]  /*3d70*/  FFMA R77, R77, R88, R90 ;  /* 0x000000584d4d7223 */ /* 0x000fe2000000005a */
        /* <DEDUP_REMOVED lines=26> */
[----:B------:R-:W-:Y:S01]  /*3f20*/  PRMT R163, R163, 0x7104, RZ ;  /* 0x00007104a3a37816 */ /* 0x000fe200000000ff */
[-C--:B------:R-:W-:Y:S01]  /*3f30*/  @P0 FMUL R91, R91, R100.reuse ;  /* 0x000000645b5b0220 */ /* 0x080fe20000400000 */
[----:B------:R-:W-:Y:S01]  /*3f40*/  LOP3.LUT R68, R68, 0xff, RZ, 0xc0, !PT ;  /* 0x000000ff44447812 */ /* 0x000fe200078ec0ff */
        /* <DEDUP_REMOVED lines=16> */
[----:B------:R-:W-:Y:S01]  /*4050*/  @P1 FADD R88, R88, 1 ;  /* 0x3f80000058581421 */ /* 0x000fe20000000000 */
[----:B------:R-:W-:Y:S01]  /*4060*/  F2FP.SATFINITE.E4M3.F32.PACK_AB_MERGE_C R87, RZ, R87, RZ ;  /* 0x00000057ff57723e */ /* 0x000fe200048070ff */
[-C--:B------:R-:W-:Y:S01]  /*4070*/  @P0 FMUL R145, R145, R100.reuse ;  /* 0x0000006491910220 */ /* 0x080fe20000400000 */
        /* <DEDUP_REMOVED lines=8> */
[----:B------:R-:W-:Y:S01]  /*4100*/  LOP3.LUT R231, R64, R3, RZ, 0xfc, !PT ;  /* 0x0000000340e77212 */ /* 0x000fe200078efcff */
[----:B------:R-:W-:Y:S01]  /*4110*/  FFMA R79, R79, R88, R90 ;  /* 0x000000584f4f7223 */ /* 0x000fe2000000005a */
[----:B------:R-:W0:Y:S01]  /*4120*/  LDC.64 R64, c[0x0][0x3c8] ;  /* 0x0000f200ff407b82 */ /* 0x000e220000000a00 */
[----:B------:R-:W-:Y:S01]  /*4130*/  SHF.L.U32 R87, R87, 0x8, RZ ;  /* 0x0000000857577819 */ /* 0x000fe200000006ff */
[-C--:B------:R-:W-:Y:S01]  /*4140*/  @P0 FMUL R195, R195, R100.reuse ;  /* 0x00000064c3c30220 */ /* 0x080fe20000400000 */
[----:B------:R-:W-:Y:S01]  /*4150*/  PRMT R149, R149, 0x7104, RZ ;  /* 0x0000710495957816 */ /* 0x000fe200000000ff */
        /* <DEDUP_REMOVED lines=11> */
[----:B------:R-:W-:Y:S02]  /*4210*/  F2FP.SATFINITE.E4M3.F32.PACK_AB_MERGE_C R119, RZ, R119, RZ ;  /* 0x00000077ff77723e */ /* 0x000fe400048070ff */
[----:B------:R-:W-:Y:S02]  /*4220*/  F2FP.SATFINITE.E4M3.F32.PACK_AB_MERGE_C R121, RZ, R121, RZ ;  /* 0x00000079ff79723e */ /* 0x000fe400048070ff */
[----:B------:R-:W-:Y:S02]  /*4230*/  LOP3.LUT R230, R74, 0xffff, R87, 0xf8, !PT ;  /* 0x0000ffff4ae67812 */ /* 0x000fe400078ef857 */
[----:B------:R-:W-:Y:S02]  /*4240*/  LOP3.LUT R0, R0, 0xff00, R149, 0xf8, !PT ;  /* 0x0000ff0000007812 */ /* 0x000fe400078ef895 */
[----:B------:R-:W-:-:S02]  /*4250*/  SHF.L.U32 R83, R83, 0x10, RZ ;  /* 0x0000001053537819 */ /* 0x000fc400000006ff */
[----:B------:R-:W-:Y:S02]  /*4260*/  LOP3.LUT R151, R151, 0xffff, RZ, 0xc0, !PT ;  /* 0x0000ffff97977812 */ /* 0x000fe400078ec0ff */
[----:B------:R-:W-:Y:S02]  /*4270*/  LOP3.LUT R76, R105, 0xff, RZ, 0xc0, !PT ;  /* 0x000000ff694c7812 */ /* 0x000fe400078ec0ff */
[----:B------:R-:W-:Y:S02]  /*4280*/  SHF.L.U32 R107, R107, 0x8, RZ ;  /* 0x000000086b6b7819 */ /* 0x000fe400000006ff */
[----:B------:R-:W-:Y:S02]  /*4290*/  F2FP.SATFINITE.E4M3.F32.PACK_AB_MERGE_C R181, RZ, R181, RZ ;  /* 0x000000b5ffb5723e */ /* 0x000fe400048070ff */
[----:B------:R-:W-:Y:S02]  /*42a0*/  LOP3.LUT R74, R131, 0xff, RZ, 0xc0, !PT ;  /* 0x000000ff834a7812 */ /* 0x000fe400078ec0ff */
[----:B------:R-:W-:Y:S01]  /*42b0*/  SHF.L.U32 R133, R133, 0x8, RZ ;  /* 0x0000000885857819 */ /* 0x000fe200000006ff */
[----:B------:R-:W-:Y:S01]  /*42c0*/  IMAD.SHL.U32 R181, R181, 0x100, RZ ;  /* 0x00000100b5b57824 */ /* 0x000fe200078e00ff */
        /* <DEDUP_REMOVED lines=13> */
[----:B------:R-:W-:Y:S02]  /*43a0*/  LOP3.LUT R0, R0, 0xff0000, R83, 0xf8, !PT ;  /* 0x00ff000000007812 */ /* 0x000fe400078ef853 */
[----:B------:R-:W-:Y:S02]  /*43b0*/  SHF.L.U32 R151, R151, 0x18, RZ ;  /* 0x0000001897977819 */ /* 0x000fe400000006ff */
[----:B------:R-:W-:Y:S02]  /*43c0*/  LOP3.LUT R232, R76, 0xffff, R107, 0xf8, !PT ;  /* 0x0000ffff4ce87812 */ /* 0x000fe400078ef86b */
[----:B------:R-:W-:Y:S02]  /*43d0*/  LOP3.LUT R228, R74, 0xffff, R133, 0xf8, !PT ;  /* 0x0000ffff4ae47812 */ /* 0x000fe400078ef885 */
[----:B------:R-:W-:Y:S02]  /*43e0*/  F2FP.SATFINITE.E4M3.F32.PACK_AB_MERGE_C R69, RZ, R69, RZ ;  /* 0x00000045ff45723e */ /* 0x000fe400048070ff */
[----:B------:R-:W-:-:S02]  /*43f0*/  F2FP.SATFINITE.E4M3.F32.PACK_AB_MERGE_C R123, RZ, R123, RZ ;  /* 0x0000007bff7b723e */ /* 0x000fc400048070ff */
[----:B------:R-:W-:Y:S01]  /*4400*/  F2FP.SATFINITE.E4M3.F32.PACK_AB_MERGE_C R71, RZ, R71, RZ ;  /* 0x00000047ff47723e */ /* 0x000fe200048070ff */
[----:B------:R-:W-:Y:S01]  /*4410*/  IMAD.U32 R69, R69, 0x10000, RZ ;  /* 0x0001000045457824 */ /* 0x000fe200078e00ff */
[----:B------:R-:W-:Y:S02]  /*4420*/  F2FP.SATFINITE.E4M3.F32.PACK_AB_MERGE_C R103, RZ, R103, RZ ;  /* 0x00000067ff67723e */ /* 0x000fe400048070ff */
[----:B------:R-:W-:Y:S01]  /*4430*/  LOP3.LUT R226, R78, 0xffff, R121, 0xf8, !PT ;  /* 0x0000ffff4ee27812 */ /* 0x000fe200078ef879 */
[----:B------:R-:W-:Y:S01]  /*4440*/  IMAD.U32 R71, R71, 0x10000, RZ ;  /* 0x0001000047477824 */ /* 0x000fe200078e00ff */
[----:B------:R-:W-:Y:S02]  /*4450*/  LOP3.LUT R76, R153, 0xff, RZ, 0xc0, !PT ;  /* 0x000000ff994c7812 */ /* 0x000fe400078ec0ff */
[----:B------:R-:W-:Y:S02]  /*4460*/  SHF.L.U32 R155, R155, 0x8, RZ ;  /* 0x000000089b9b7819 */ /* 0x000fe400000006ff */
[----:B------:R-:W-:-:S02]  /*4470*/  LOP3.LUT R74, R191, 0xff, RZ, 0xc0, !PT ;  /* 0x000000ffbf4a7812 */ /* 0x000fc400078ec0ff */
[----:B------:R-:W-:Y:S02]  /*4480*/  SHF.L.U32 R193, R193, 0x8, RZ ;  /* 0x00000008c1c17819 */ /* 0x000fe400000006ff */
[----:B------:R-:W-:Y:S02]  /*4490*/  F2FP.SATFINITE.E4M3.F32.PACK_AB_MERGE_C R157, RZ, R157, RZ ;  /* 0x0000009dff9d723e */ /* 0x000fe400048070ff */
[----:B------:R-:W-:Y:S02]  /*44a0*/  F2FP.SATFINITE.E4M3.F32.PACK_AB_MERGE_C R77, RZ, R77, RZ ;  /* 0x0000004dff4d723e */ /* 0x000fe400048070ff */
[----:B------:R-:W-:Y:S02]  /*44b0*/  SHF.L.U32 R75, R75, 0x10, RZ ;  /* 0x000000104b4b7819 */ /* 0x000fe400000006ff */
[----:B------:R-:W-:Y:S02]  /*44c0*/  LOP3.LUT R189, R189, 0xffff, RZ, 0xc0, !PT ;  /* 0x0000ffffbdbd7812 */ /* 0x000fe400078ec0ff */
[----:B------:R-:W-:-:S02]  /*44d0*/  LOP3.LUT R78, R167, 0xff, RZ, 0xc0, !PT ;  /* 0x000000ffa74e7812 */ /* 0x000fc400078ec0ff */
[----:B------:R-:W-:Y:S02]  /*44e0*/  SHF.L.U32 R169, R169, 0x8, RZ ;  /* 0x00000008a9a97819 */ /* 0x000fe400000006ff */
[----:B------:R-:W-:Y:S02]  /*44f0*/  LOP3.LUT R80, R179, 0xff, RZ, 0xc0, !PT ;  /* 0x000000ffb3507812 */ /* 0x000fe400078ec0ff */
[----:B------:R-:W-:Y:S02]  /*4500*/  F2FP.SATFINITE.E4M3.F32.PACK_AB_MERGE_C R91, RZ, R91, RZ ;  /* 0x0000005bff5b723e */ /* 0x000fe400048070ff */
[----:B------:R-:W-:Y:S02]  /*4510*/  F2FP.SATFINITE.E4M3.F32.PACK_AB_MERGE_C R109, RZ, R109, RZ ;  /* 0x0000006dff6d723e */ /* 0x000fe400048070ff */
[----:B------:R-:W-:Y:S02]  /*4520*/  F2FP.SATFINITE.E4M3.F32.PACK_AB_MERGE_C R125, RZ, R125, RZ ;  /* 0x0000007dff7d723e */ /* 0x000fe400048070ff */
[----:B------:R-:W-:-:S02]  /*4530*/  PRMT R129, R129, 0x7104, RZ ;  /* 0x0000710481817816 */ /* 0x000fc400000000ff */
[----:B------:R-:W-:Y:S02]  /*4540*/  LOP3.LUT R2, R2, 0xff, RZ, 0xc0, !PT ;  /* 0x000000ff02027812 */ /* 0x000fe400078ec0ff */
[----:B------:R-:W-:Y:S02]  /*4550*/  F2FP.SATFINITE.E4M3.F32.PACK_AB_MERGE_C R81, RZ, R81, RZ ;  /* 0x00000051ff51723e */ /* 0x000fe400048070ff */
[----:B------:R-:W-:Y:S02]  /*4560*/  F2FP.SATFINITE.E4M3.F32.PACK_AB_MERGE_C R73, RZ, R73, RZ ;  /* 0x00000049ff49723e */ /* 0x000fe400048070ff */
[----:B------:R-:W-:Y:S02]  /*4570*/  F2FP.SATFINITE.E4M3.F32.PACK_AB_MERGE_C R89, RZ, R89, RZ ;  /* 0x00000059ff59723e */ /* 0x000fe400048070ff */
        /* <DEDUP_REMOVED lines=15> */
[----:B------:R-:W-:Y:S02]  /*4670*/  LOP3.LUT R229, R0, R151, RZ, 0xfc, !PT ;  /* 0x0000009700e57212 */ /* 0x000fe400078efcff */
[----:B------:R-:W-:Y:S02]  /*4680*/  LOP3.LUT R123, R123, 0xffff, RZ, 0xc0, !PT ;  /* 0x0000ffff7b7b7812 */ /* 0x000fe400078ec0ff */
[----:B------:R-:W-:Y:S02]  /*4690*/  LOP3.LUT R103, R103, 0xffff, RZ, 0xc0, !PT ;  /* 0x0000ffff67677812 */ /* 0x000fe400078ec0ff */
[----:B------:R-:W-:Y:S01]  /*46a0*/  LOP3.LUT R0, R102, 0x7f, RZ, 0xc0, !PT ;  /* 0x0000007f66007812 */ /* 0x000fe200078ec0ff */
[----:B------:R-:W-:Y:S01]  /*46b0*/  IMAD.SHL.U32 R123, R123, 0x1000000, RZ ;  /* 0x010000007b7b7824 */ /* 0x000fe200078e00ff */
[----:B------:R-:W-:Y:S01]  /*46c0*/  LOP3.LUT R76, R76, 0xffff, R155, 0xf8, !PT ;  /* 0x0000ffff4c4c7812 */ /* 0x000fe200078ef89b */
[----:B------:R-:W-:Y:S01]  /*46d0*/  IMAD.SHL.U32 R103, R103, 0x1000000, RZ ;  /* 0x0100000067677824 */ /* 0x000fe200078e00ff */
[----:B------:R-:W-:-:S02]  /*46e0*/  LOP3.LUT R74, R74, 0xffff, R193, 0xf8, !PT ;  /* 0x0000ffff4a4a7812 */ /* 0x000fc400078ef8c1 */
[----:B------:R-:W-:Y:S02]  /*46f0*/  SHF.L.U32 R157, R157, 0x10, RZ ;  /* 0x000000109d9d7819 */ /* 0x000fe400000006ff */
[----:B------:R-:W-:Y:S02]  /*4700*/  SHF.L.U32 R77, R77, 0x10, RZ ;  /* 0x000000104d4d7819 */ /* 0x000fe400000006ff */
[----:B------:R-:W-:Y:S02]  /*4710*/  LOP3.LUT R68, R68, 0xff0000, R75, 0xf8, !PT ;  /* 0x00ff000044447812 */ /* 0x000fe400078ef84b */
[----:B------:R-:W-:Y:S02]  /*4720*/  SHF.L.U32 R189, R189, 0x18, RZ ;  /* 0x00000018bdbd7819 */ /* 0x000fe400000006ff */
[----:B------:R-:W-:Y:S02]  /*4730*/  LOP3.LUT R78, R78, 0xffff, R169, 0xf8, !PT ;  /* 0x0000ffff4e4e7812 */ /* 0x000fe400078ef8a9 */
[----:B------:R-:W-:-:S02]  /*4740*/  LOP3.LUT R80, R80, 0xffff, R181, 0xf8, !PT ;  /* 0x0000ffff50507812 */ /* 0x000fc400078ef8b5 */
[----:B------:R-:W-:Y:S02]  /*4750*/  SHF.L.U32 R91, R91, 0x10, RZ ;  /* 0x000000105b5b7819 */ /* 0x000fe400000006ff */
[----:B------:R-:W-:Y:S02]  /*4760*/  SHF.L.U32 R109, R109, 0x10, RZ ;  /* 0x000000106d6d7819 */ /* 0x000fe400000006ff */
[----:B------:R-:W-:Y:S02]  /*4770*/  SHF.L.U32 R125, R125, 0x10, RZ ;  /* 0x000000107d7d7819 */ /* 0x000fe400000006ff */
[----:B------:R-:W-:Y:S02]  /*4780*/  LOP3.LUT R82, R2, 0xff00, R129, 0xf8, !PT ;  /* 0x0000ff0002527812 */ /* 0x000fe400078ef881 */
[----:B------:R-:W-:Y:S02]  /*4790*/  SHF.L.U32 R81, R81, 0x10, RZ ;  /* 0x0000001051517819 */ /* 0x000fe400000006ff */
[----:B------:R-:W-:-:S02]  /*47a0*/  SHF.L.U32 R73, R73, 0x10, RZ ;  /* 0x0000001049497819 */ /* 0x000fc400000006ff */
[----:B------:R-:W-:Y:S02]  /*47b0*/  LOP3.LUT R89, R89, 0xffff, RZ, 0xc0, !PT ;  /* 0x0000ffff59597812 */ /* 0x000fe400078ec0ff */
[----:B------:R-:W-:Y:S02]  /*47c0*/  LOP3.LUT R66, R66, 0xff00, R199, 0xf8, !PT ;  /* 0x0000ff0042427812 */ /* 0x000fe400078ef8c7 */
[----:B------:R-:W-:Y:S02]  /*47d0*/  LOP3.LUT R111, R111, 0xffff, RZ, 0xc0, !PT ;  /* 0x0000ffff6f6f7812 */ /* 0x000fe400078ec0ff */
[----:B------:R-:W-:Y:S02]  /*47e0*/  SHF.L.U32 R113, R113, 0x10, RZ ;  /* 0x0000001071717819 */ /* 0x000fe400000006ff */
[----:B------:R-:W-:Y:S02]  /*47f0*/  SHF.L.U32 R127, R127, 0x10, RZ ;  /* 0x000000107f7f7819 */ /* 0x000fe400000006ff */
[----:B------:R-:W-:-:S02]  /*4800*/  LOP3.LUT R145, R145, 0xffff, RZ, 0xc0, !PT ;  /* 0x0000ffff91917812 */ /* 0x000fc400078ec0ff */
[----:B------:R-:W-:Y:S02]  /*4810*/  LOP3.LUT R159, R159, 0xffff, RZ, 0xc0, !PT ;  /* 0x0000ffff9f9f7812 */ /* 0x000fe400078ec0ff */
[----:B------:R-:W-:Y:S02]  /*4820*/  SHF.L.U32 R67, R67, 0x10, RZ ;  /* 0x0000001043437819 */ /* 0x000fe400000006ff */
[----:B------:R-:W-:Y:S02]  /*4830*/  LOP3.LUT R171, R171, 0xffff, RZ, 0xc0, !PT ;  /* 0x0000ffffabab7812 */ /* 0x000fe400078ec0ff */
[----:B------:R-:W-:Y:S02]  /*4840*/  LOP3.LUT R183, R183, 0xffff, RZ, 0xc0, !PT ;  /* 0x0000ffffb7b77812 */ /* 0x000fe400078ec0ff */
[----:B------:R-:W-:Y:S02]  /*4850*/  LOP3.LUT R195, R195, 0xffff, RZ, 0xc0, !PT ;  /* 0x0000ffffc3c37812 */ /* 0x000fe400078ec0ff */
[----:B------:R-:W-:-:S02]  /*4860*/  SHF.L.U32 R79, R79, 0x10, RZ ;  /* 0x000000104f4f7819 */ /* 0x000fc400000006ff */
[----:B------:R-:W-:Y:S02]  /*4870*/  LOP3.LUT R85, R85, 0xffff, RZ, 0xc0, !PT ;  /* 0x0000ffff55557812 */ /* 0x000fe400078ec0ff */
[----:B------:R-:W-:Y:S02]  /*4880*/  LOP3.LUT R165, R165, 0xffff, RZ, 0xc0, !PT ;  /* 0x0000ffffa5a57812 */ /* 0x000fe400078ec0ff */
[----:B------:R-:W-:Y:S02]  /*4890*/  LOP3.LUT R177, R177, 0xffff, RZ, 0xc0, !PT ;  /* 0x0000ffffb1b17812 */ /* 0x000fe400078ec0ff */
[----:B------:R-:W-:Y:S02]  /*48a0*/  LOP3.LUT R201, R201, 0xffff, RZ, 0xc0, !PT ;  /* 0x0000ffffc9c97812 */ /* 0x000fe400078ec0ff */
[----:B------:R-:W-:Y:S02]  /*48b0*/  LEA R3, R99, R0, 0xa ;  /* 0x0000000063037211 */ /* 0x000fe400078e50ff */
[----:B------:R-:W-:-:S02]  /*48c0*/  LOP3.LUT R222, R76, 0xff0000, R157, 0xf8, !PT ;  /* 0x00ff00004cde7812 */ /* 0x000fc400078ef89d */
[----:B------:R-:W-:Y:S01]  /*48d0*/  LOP3.LUT R220, R74, 0xff0000, R77, 0xf8, !PT ;  /* 0x00ff00004adc7812 */ /* 0x000fe200078ef84d */
[----:B0-----:R-:W-:Y:S01]  /*48e0*/  IMAD.WIDE.U32 R64, R3, 0x8, R64 ;  /* 0x0000000803407825 */ /* 0x001fe200078e0040 */
[----:B------:R-:W-:Y:S02]  /*48f0*/  LOP3.LUT R219, R68, R189, RZ, 0xfc, !PT ;  /* 0x000000bd44db7212 */ /* 0x000fe400078efcff */
[----:B------:R-:W-:Y:S02]  /*4900*/  LOP3.LUT R230, R230, 0xff0000, R91, 0xf8, !PT ;  /* 0x00ff0000e6e67812 */ /* 0x000fe400078ef85b */
[----:B------:R-:W-:Y:S01]  /*4910*/  LOP3.LUT R232, R232, 0xff0000, R109, 0xf8, !PT ;  /* 0x00ff0000e8e87812 */ /* 0x000fe200078ef86d */
[----:B------:R-:W-:Y:S01]  /*4920*/  IMAD.MOV.U32 R3, RZ, RZ, R219 ;  /* 0x000000ffff037224 */ /* 0x000fe200078e00db */
[----:B------:R-:W-:Y:S02]  /*4930*/  LOP3.LUT R226, R226, 0xff0000, R125, 0xf8, !PT ;  /* 0x00ff0000e2e27812 */ /* 0x000fe400078ef87d */
[----:B------:R-:W-:-:S02]  /*4940*/  LOP3.LUT R228, R228, 0xff0000, R81, 0xf8, !PT ;  /* 0x00ff0000e4e47812 */ /* 0x000fc400078ef851 */
        /* <DEDUP_REMOVED lines=8> */
[----:B------:R-:W-:Y:S02]  /*49d0*/  LOP3.LUT R72, R72, 0xff0000, R67, 0xf8, !PT ;  /* 0x00ff000048487812 */ /* 0x000fe400078ef843 */
[----:B------:R-:W-:Y:S02]  /*49e0*/  SHF.L.U32 R171, R171, 0x18, RZ ;  /* 0x00000018abab7819 */ /* 0x000fe400000006ff */
[----:B------:R-:W-:Y:S02]  /*49f0*/  LOP3.LUT R70, R70, 0xff0000, R71, 0xf8, !PT ;  /* 0x00ff000046467812 */ /* 0x000fe400078ef847 */
[----:B------:R-:W-:-:S02]  /*4a00*/  SHF.L.U32 R183, R183, 0x18, RZ ;  /* 0x00000018b7b77819 */ /* 0x000fc400000006ff */
[----:B------:R-:W-:Y:S02]  /*4a10*/  SHF.L.U32 R195, R195, 0x18, RZ ;  /* 0x00000018c3c37819 */ /* 0x000fe400000006ff */
        /* <DEDUP_REMOVED lines=10> */
[----:B------:R-:W-:Y:S02]  /*4ac0*/  LOP3.LUT R222, R222, 0xff000000, R159, 0xf8, !PT ;  /* 0xff000000dede7812 */ /* 0x000fe400078ef89f */
[----:B------:R-:W-:Y:S01]  /*4ad0*/  LOP3.LUT R224, R224, 0xff000000, R171, 0xf8, !PT ;  /* 0xff000000e0e07812 */ /* 0x000fe200078ef8ab */
[----:B------:R0:W-:Y:S01]  /*4ae0*/  STG.E.64 desc[UR6][R64.64+0xc00], R228 ;  /* 0x000c00e440007986 */ /* 0x0001e2000c101b06 */
[----:B------:R-:W-:-:S02]  /*4af0*/  LOP3.LUT R2, R2, 0xff000000, R183, 0xf8, !PT ;  /* 0xff00000002027812 */ /* 0x000fc400078ef8b7 */
[----:B------:R-:W-:Y:S02]  /*4b00*/  LOP3.LUT R220, R220, 0xff000000, R195, 0xf8, !PT ;  /* 0xff000000dcdc7812 */ /* 0x000fe400078ef8c3 */
        /* <DEDUP_REMOVED lines=10> */
[----:B------:R0:W-:Y:S01]  /*4bb0*/  STG.E.64 desc[UR6][R64.64+0x1c00], R220 ;  /* 0x001c00dc40007986 */ /* 0x0001e2000c101b06 */
[----:B------:R-:W-:Y:S05]  /*4bc0*/  BRA `(.L_x_12472) ;  /* 0x0000002c00807947 */ /* 0x000fea0003800000 */
.L_x_12471:
[----:B------:R-:W-:Y:S01]  /*4bd0*/  ISETP.NE.AND P1, PT, RZ, UR10, PT ;  /* 0x0000000aff007c0c */ /* 0x000fe2000bf25270 */
[--C-:B------:R-:W-:Y:S01]  /*4be0*/  FADD R238, R85, -R0.reuse ;  /* 0x8000000055ee7221 */ /* 0x100fe20000000000 */
[----:B-1----:R-:W-:Y:S01]  /*4bf0*/  SHF.L.U32 R3, R136, 0x10, RZ ;  /* 0x0000001088037819 */ /* 0x002fe200000006ff */
[--C-:B------:R-:W-:Y:S01]  /*4c00*/  FADD R2, R103, -R0.reuse ;  /* 0x8000000067027221 */ /* 0x100fe20000000000 */
[--C-:B------:R-:W-:Y:S01]  /*4c10*/  FADD R224, R89, -R0.reuse ;  /* 0x8000000059e07221 */ /* 0x100fe20000000000 */
[----:B------:R-:W-:Y:S01]  /*4c20*/  SHF.L.U32 R85, R218, 0x10, RZ ;  /* 0x00000010da557819 */ /* 0x000fe200000006ff */
[--C-:B------:R-:W-:Y:S01]  /*4c30*/  FADD R64, R101, -R0.reuse ;  /* 0x8000000065407221 */ /* 0x100fe20000000000 */
[----:B------:R-:W-:Y:S01]  /*4c40*/  SHF.L.U32 R89, R137, 0x10, RZ ;  /* 0x0000001089597819 */ /* 0x000fe200000006ff */
[--C-:B------:R-:W-:Y:S01]  /*4c50*/  FADD R82, R105, -R0.reuse ;  /* 0x8000000069527221 */ /* 0x100fe20000000000 */
[--C-:B------:R-:W-:Y:S01]  /*4c60*/  FADD R84, R93, -R0.reuse ;  /* 0x800000005d547221 */ /* 0x100fe20000000000 */
[----:B------:R-:W-:Y:S01]  /*4c70*/  FADD R246, R87, -R0 ;  /* 0x8000000057f67221 */ /* 0x000fe20000000000 */
[----:B------:R-:W-:Y:S01]  /*4c80*/  SHF.L.U32 R65, R60, 0x10, RZ ;  /* 0x000000103c417819 */ /* 0x000fe200000006ff */
[----:B------:R-:W-:-:S02]  /*4c90*/  IMAD.U32 R93, R217, 0x10000, RZ ;  /* 0x00010000d95d7824 */ /* 0x000fc400078e00ff */
[--C-:B------:R-:W-:Y:S01]  /*4ca0*/  FADD R230, R91, -R0.reuse ;  /* 0x800000005be67221 */ /* 0x100fe20000000000 */
[----:B------:R-:W-:Y:S01]  /*4cb0*/  FMUL R2, R219, R2 ;  /* 0x00000002db027220 */ /* 0x000fe20000400000 */
[----:B------:R-:W-:Y:S01]  /*4cc0*/  SHF.L.U32 R87, R214, 0x10, RZ ;  /* 0x00000010d6577819 */ /* 0x000fe200000006ff */
[----:B------:R-:W-:Y:S01]  /*4cd0*/  @P1 FADD R3, R3, 1 ;  /* 0x3f80000003031421 */ /* 0x000fe20000000000 */
[--C-:B------:R-:W-:Y:S01]  /*4ce0*/  FADD R92, R95, -R0.reuse ;  /* 0x800000005f5c7221 */ /* 0x100fe20000000000 */
        /* <DEDUP_REMOVED lines=8> */
[----:B------:R-:W-:Y:S01]  /*4d70*/  FFMA R3, R2, R3, R65 ;  /* 0x0000000302037223 */ /* 0x000fe20000000041 */
[----:B------:R-:W-:Y:S01]  /*4d80*/  FFMA R65, R64, R85, R87 ;  /* 0x0000005540417223 */ /* 0x000fe20000000057 */
[----:B------:R-:W-:Y:S01]  /*4d90*/  FFMA R85, R82, R89, R91 ;  /* 0x0000005952557223 */ /* 0x000fe2000000005b */
[----:B------:R-:W-:Y:S01]  /*4da0*/  FFMA R84, R84, R93, R95 ;  /* 0x0000005d54547223 */ /* 0x000fe2000000005f */
[----:B------:R-:W-:Y:S01]  /*4db0*/  SHF.L.U32 R91, R216, 0x10, RZ ;  /* 0x00000010d85b7819 */ /* 0x000fe200000006ff */
[--C-:B------:R-:W-:Y:S01]  /*4dc0*/  FADD R88, R107, -R0.reuse ;  /* 0x800000006b587221 */ /* 0x100fe20000000000 */
[----:B------:R-:W-:Y:S01]  /*4dd0*/  SHF.L.U32 R87, R138, 0x10, RZ ;  /* 0x000000108a577819 */ /* 0x000fe200000006ff */
[--C-:B------:R-:W-:Y:S01]  /*4de0*/  FADD R86, R109, -R0.reuse ;  /* 0x800000006d567221 */ /* 0x100fe20000000000 */
[----:B------:R-:W-:Y:S01]  /*4df0*/  SHF.L.U32 R95, R139, 0x10, RZ ;  /* 0x000000108b5f7819 */ /* 0x000fe200000006ff */
        /* <DEDUP_REMOVED lines=8> */
[C---:B------:R-:W-:Y:S01]  /*4e80*/  FMUL R86, R219.reuse, R86 ;  /* 0x00000056db567220 */ /* 0x040fe20000400000 */
[----:B------:R-:W-:Y:S01]  /*4e90*/  FMUL R90, R219, R90 ;  /* 0x0000005adb5a7220 */ /* 0x000fe20000400000 */
[----:B------:R-:W-:-:S02]  /*4ea0*/  IMAD.U32 R101, R63, 0x10000, RZ ;  /* 0x000100003f657824 */ /* 0x000fc400078e00ff */
[----:B------:R-:W-:Y:S01]  /*4eb0*/  @P1 FADD R87, R87, 1 ;  /* 0x3f80000057571421 */ /* 0x000fe20000000000 */
[----:B------:R-:W-:Y:S01]  /*4ec0*/  @P1 FADD R95, R95, 1 ;  /* 0x3f8000005f5f1421 */ /* 0x000fe20000000000 */
[----:B------:R-:W-:Y:S01]  /*4ed0*/  SHF.L.U32 R64, R37, 0x10, RZ ;  /* 0x0000001025407819 */ /* 0x000fe200000006ff */
[--C-:B------:R-:W-:Y:S01]  /*4ee0*/  FADD R145, R145, -R0.reuse ;  /* 0x8000000091917221 */ /* 0x100fe20000000000 */
[----:B------:R-:W-:Y:S01]  /*4ef0*/  SHF.L.U32 R82, R184, 0x10, RZ ;  /* 0x00000010b8527819 */ /* 0x000fe200000006ff */
        /* <DEDUP_REMOVED lines=8> */
[----:B------:R-:W-:Y:S01]  /*4f80*/  SHF.L.U32 R91, R56, 0x10, RZ ;  /* 0x00000010385b7819 */ /* 0x000fe200000006ff */
[----:B------:R-:W-:Y:S01]  /*4f90*/  FADD R94, R115, -R0 ;  /* 0x80000000735e7221 */ /* 0x000fe20000000000 */
[----:B------:R-:W-:Y:S01]  /*4fa0*/  FMUL R145, R219, R145 ;  /* 0x00000091db917220 */ /* 0x000fe20000400000 */
[----:B------:R-:W-:Y:S01]  /*4fb0*/  SHF.L.U32 R95, R210, 0x10, RZ ;  /* 0x00000010d25f7819 */ /* 0x000fe200000006ff */
[----:B------:R-:W-:-:S02]  /*4fc0*/  IMAD.U32 R86, R176, 0x10000, RZ ;  /* 0x00010000b0567824 */ /* 0x000fc400078e00ff */
[----:B------:R-:W-:Y:S01]  /*4fd0*/  @P1 FADD R82, R82, 1 ;  /* 0x3f80000052521421 */ /* 0x000fe20000000000 */
[----:B------:R-:W-:Y:S01]  /*4fe0*/  FFMA R81, R81, R2, R64 ;  /* 0x0000000251517223 */ /* 0x000fe20000000040 */
[--C-:B------:R-:W-:Y:S01]  /*4ff0*/  FADD R220, R113, -R0.reuse ;  /* 0x8000000071dc7221 */ /* 0x100fe20000000000 */
[----:B------:R-:W-:Y:S01]  /*5000*/  FFMA R89, R92, R103, R105 ;  /* 0x000000675c597223 */ /* 0x000fe20000000069 */
[----:B------:R-:W-:Y:S01]  /*5010*/  SHF.L.U32 R2, R42, 0x10, RZ ;  /* 0x000000102a027819 */ /* 0x000fe200000006ff */
[--C-:B------:R-:W-:Y:S01]  /*5020*/  FADD R222, R117, -R0.reuse ;  /* 0x8000000075de7221 */ /* 0x100fe20000000000 */
[----:B------:R-:W-:Y:S01]  /*5030*/  FADD R147, R147, -R0 ;  /* 0x8000000093937221 */ /* 0x000fe20000000000 */
[----:B------:R-:W-:Y:S01]  /*5040*/  IMAD.U32 R103, R57, 0x10000, RZ ;  /* 0x0001000039677824 */ /* 0x000fe200078e00ff */
[----:B------:R-:W-:Y:S01]  /*5050*/  SHF.L.U32 R93, R52, 0x10, RZ ;  /* 0x00000010345d7819 */ /* 0x000fe200000006ff */
[----:B------:R-:W-:Y:S01]  /*5060*/  FMUL R94, R219, R94 ;  /* 0x0000005edb5e7220 */ /* 0x000fe20000400000 */
[----:B------:R-:W-:Y:S01]  /*5070*/  SHF.L.U32 R107, R209, 0x10, RZ ;  /* 0x00000010d16b7819 */ /* 0x000fe200000006ff */
[----:B------:R-:W-:Y:S01]  /*5080*/  @P1 FADD R91, R91, 1 ;  /* 0x3f8000005b5b1421 */ /* 0x000fe20000000000 */
[----:B------:R-:W-:Y:S01]  /*5090*/  SHF.L.U32 R101, R206, 0x10, RZ ;  /* 0x00000010ce657819 */ /* 0x000fe200000006ff */
[----:B------:R-:W-:Y:S01]  /*50a0*/  FFMA R145, R145, R82, R86 ;  /* 0x0000005291917223 */ /* 0x000fe20000000056 */
[----:B------:R-:W-:Y:S01]  /*50b0*/  FMUL R220, R219, R220 ;  /* 0x000000dcdbdc7220 */ /* 0x000fe20000400000 */
[----:B------:R-:W-:Y:S01]  /*50c0*/  SHF.L.U32 R105, R53, 0x10, RZ ;  /* 0x0000001035697819 */ /* 0x000fe200000006ff */
[----:B------:R-:W-:Y:S01]  /*50d0*/  @P1 FADD R95, R95, 1 ;  /* 0x3f8000005f5f1421 */ /* 0x000fe20000000000 */
[----:B------:R-:W-:Y:S01]  /*50e0*/  SHF.L.U32 R64, R38, 0x10, RZ ;  /* 0x0000001026407819 */ /* 0x000fe200000006ff */
[----:B------:R-:W-:Y:S01]  /*50f0*/  FADD R149, R149, -R0 ;  /* 0x8000000095957221 */ /* 0x000fe20000000000 */
[----:B------:R-:W-:Y:S01]  /*5100*/  SHF.L.U32 R82, R182, 0x10, RZ ;  /* 0x00000010b6527819 */ /* 0x000fe200000006ff */
[C---:B------:R-:W-:Y:S01]  /*5110*/  FMUL R222, R219.reuse, R222 ;  /* 0x000000dedbde7220 */ /* 0x040fe20000400000 */
[----:B------:R-:W-:Y:S01]  /*5120*/  FMUL R147, R219, R147 ;  /* 0x00000093db937220 */ /* 0x000fe20000400000 */
[----:B------:R-:W-:Y:S01]  /*5130*/  @P1 FADD R103, R103, 1 ;  /* 0x3f80000067671421 */ /* 0x000fe20000000000 */
[----:B------:R-:W-:Y:S01]  /*5140*/  @P1 FADD R2, R2, 1 ;  /* 0x3f80000002021421 */ /* 0x000fe20000000000 */
[----:B------:R-:W-:Y:S01]  /*5150*/  SHF.L.U32 R109, R205, 0x10, RZ ;  /* 0x00000010cd6d7819 */ /* 0x000fe200000006ff */
[----:B------:R-:W-:Y:S01]  /*5160*/  FMUL R224, R219, R224 ;  /* 0x000000e0dbe07220 */ /* 0x000fe20000400000 */
[----:B------:R-:W-:Y:S01]  /*5170*/  @P1 FADD R107, R107, 1 ;  /* 0x3f8000006b6b1421 */ /* 0x000fe20000000000 */
[----:B------:R-:W-:Y:S01]  /*5180*/  FFMA R94, R94, R91, R93 ;  /* 0x0000005b5e5e7223 */ /* 0x000fe2000000005d */
[----:B------:R-:W-:Y:S01]  /*5190*/  FFMA R91, R220, R95, R101 ;  /* 0x0000005fdc5b7223 */ /* 0x000fe20000000065 */
[----:B------:R-:W-:Y:S01]  /*51a0*/  SHF.L.U32 R86, R174, 0x10, RZ ;  /* 0x00000010ae567819 */ /* 0x000fe200000006ff */
[----:B------:R-:W-:Y:S01]  /*51b0*/  FMUL R149, R219, R149 ;  /* 0x00000095db957220 */ /* 0x000fe20000400000 */
[----:B------:R-:W-:Y:S01]  /*51c0*/  FMNMX3 R98, R98, |R3|, |R65|, !PT ;  /* 0x4000000362627276 */ /* 0x000fe20007800441 */
[----:B------:R-:W-:Y:S01]  /*51d0*/  FFMA R222, R222, R103, R105 ;  /* 0x00000067dede7223 */ /* 0x000fe20000000069 */
[----:B------:R-:W-:Y:S01]  /*51e0*/  SHF.L.U32 R95, R58, 0x10, RZ ;  /* 0x000000103a5f7819 */ /* 0x000fe200000006ff */
[----:B------:R-:W-:Y:S01]  /*51f0*/  @P1 FADD R82, R82, 1 ;  /* 0x3f80000052521421 */ /* 0x000fe20000000000 */
[----:B------:R-:W-:Y:S01]  /*5200*/  FFMA R147, R147, R2, R64 ;  /* 0x0000000293937223 */ /* 0x000fe20000000040 */
[--C-:B------:R-:W-:Y:S01]  /*5210*/  FADD R226, R121, -R0.reuse ;  /* 0x8000000079e27221 */ /* 0x100fe20000000000 */
[----:B------:R-:W-:Y:S01]  /*5220*/  SHF.L.U32 R103, R208, 0x10, RZ ;  /* 0x00000010d0677819 */ /* 0x000fe200000006ff */
[--C-:B------:R-:W-:Y:S01]  /*5230*/  FADD R228, R119, -R0.reuse ;  /* 0x8000000077e47221 */ /* 0x100fe20000000000 */
[----:B------:R-:W-:Y:S01]  /*5240*/  SHF.L.U32 R2, R32, 0x10, RZ ;  /* 0x0000001020027819 */ /* 0x000fe200000006ff */
[--C-:B------:R-:W-:Y:S01]  /*5250*/  FADD R153, R153, -R0.reuse ;  /* 0x8000000099997221 */ /* 0x100fe20000000000 */
        /* <DEDUP_REMOVED lines=14> */
[----:B------:R-:W-:-:S02]  /*5340*/  IMAD.U32 R105, R204, 0x10000, RZ ;  /* 0x00010000cc697824 */ /* 0x000fc400078e00ff */
[----:B------:R-:W-:Y:S01]  /*5350*/  @P1 FADD R103, R103, 1 ;  /* 0x3f80000067671421 */ /* 0x000fe20000000000 */
[----:B------:R-:W-:Y:S01]  /*5360*/  @P1 FADD R2, R2, 1 ;  /* 0x3f80000002021421 */ /* 0x000fe20000000000 */
[----:B------:R-:W-:Y:S01]  /*5370*/  SHF.L.U32 R109, R55, 0x10, RZ ;  /* 0x00000010376d7819 */ /* 0x000fe200000006ff */
[----:B------:R-:W-:Y:S01]  /*5380*/  FMUL R230, R219, R230 ;  /* 0x000000e6dbe67220 */ /* 0x000fe20000400000 */
[----:B------:R-:W-:Y:S01]  /*5390*/  SHF.L.U32 R113, R203, 0x10, RZ ;  /* 0x00000010cb717819 */ /* 0x000fe200000006ff */
[----:B------:R-:W-:Y:S01]  /*53a0*/  FMUL R232, R219, R232 ;  /* 0x000000e8dbe87220 */ /* 0x000fe20000400000 */
[----:B------:R-:W-:Y:S01]  /*53b0*/  FMNMX3 R98, R98, |R87|, |R88|, !PT ;  /* 0x4000005762627276 */ /* 0x000fe20007800458 */
[----:B------:R-:W-:Y:S01]  /*53c0*/  @P1 FADD R107, R107, 1 ;  /* 0x3f8000006b6b1421 */ /* 0x000fe20000000000 */
[----:B------:R-:W-:Y:S01]  /*53d0*/  @P1 FADD R111, R111, 1 ;  /* 0x3f8000006f6f1421 */ /* 0x000fe20000000000 */
[----:B------:R-:W-:Y:S01]  /*53e0*/  FFMA R226, R226, R95, R101 ;  /* 0x0000005fe2e27223 */ /* 0x000fe20000000065 */
[----:B------:R-:W-:Y:S01]  /*53f0*/  SHF.L.U32 R86, R162, 0x10, RZ ;  /* 0x00000010a2567819 */ /* 0x000fe200000006ff */
[----:B------:R-:W-:Y:S01]  /*5400*/  FMUL R155, R219, R155 ;  /* 0x0000009bdb9b7220 */ /* 0x000fe20000400000 */
[----:B------:R-:W-:Y:S01]  /*5410*/  FFMA R95, R228, R103, R105 ;  /* 0x00000067e45f7223 */ /* 0x000fe20000000069 */
[----:B------:R-:W-:Y:S01]  /*5420*/  @P1 FADD R82, R82, 1 ;  /* 0x3f80000052521421 */ /* 0x000fe20000000000 */
[----:B------:R-:W-:Y:S01]  /*5430*/  FFMA R153, R153, R2, R64 ;  /* 0x0000000299997223 */ /* 0x000fe20000000040 */
[----:B------:R-:W-:Y:S01]  /*5440*/  SHF.L.U32 R103, R48, 0x10, RZ ;  /* 0x0000001030677819 */ /* 0x000fe200000006ff */
[--C-:B------:R-:W-:Y:S01]  /*5450*/  FADD R234, R125, -R0.reuse ;  /* 0x800000007dea7221 */ /* 0x100fe20000000000 */
[----:B------:R-:W-:Y:S01]  /*5460*/  SHF.L.U32 R2, R34, 0x10, RZ ;  /* 0x0000001022027819 */ /* 0x000fe200000006ff */
[--C-:B------:R-:W-:Y:S01]  /*5470*/  FADD R161, R161, -R0.reuse ;  /* 0x80000000a1a17221 */ /* 0x100fe20000000000 */
[----:B------:R-:W-:Y:S01]  /*5480*/  FMNMX3 R98, R98, |R90|, |R89|, !PT ;  /* 0x4000005a62627276 */ /* 0x000fe20007800459 */
[----:B------:R-:W-:Y:S01]  /*5490*/  FFMA R230, R230, R107, R109 ;  /* 0x0000006be6e67223 */ /* 0x000fe2000000006d */
[----:B------:R-:W-:Y:S01]  /*54a0*/  FFMA R101, R232, R111, R113 ;  /* 0x0000006fe8657223 */ /* 0x000fe20000000071 */
[--C-:B------:R-:W-:Y:S01]  /*54b0*/  FADD R236, R127, -R0.reuse ;  /* 0x800000007fec7221 */ /* 0x100fe20000000000 */
[----:B------:R-:W-:Y:S01]  /*54c0*/  IMAD.U32 R107, R202, 0x10000, RZ ;  /* 0x00010000ca6b7824 */ /* 0x000fe200078e00ff */
[----:B------:R-:W-:Y:S01]  /*54d0*/  SHF.L.U32 R111, R49, 0x10, RZ ;  /* 0x00000010316f7819 */ /* 0x000fe200000006ff */
[----:B------:R-:W-:Y:S01]  /*54e0*/  FADD R240, R129, -R0 ;  /* 0x8000000081f07221 */ /* 0x000fe20000000000 */
[----:B------:R-:W-:Y:S01]  /*54f0*/  SHF.L.U32 R115, R200, 0x10, RZ ;  /* 0x00000010c8737819 */ /* 0x000fe200000006ff */
[----:B------:R-:W-:Y:S01]  /*5500*/  FFMA R155, R155, R82, R86 ;  /* 0x000000529b9b7223 */ /* 0x000fe20000000056 */
[----:B------:R-:W-:Y:S01]  /*5510*/  SHF.L.U32 R105, R44, 0x10, RZ ;  /* 0x000000102c697819 */ /* 0x000fe200000006ff */
[----:B------:R-:W-:Y:S01]  /*5520*/  FADD R163, R163, -R0 ;  /* 0x80000000a3a37221 */ /* 0x000fe20000000000 */
[----:B------:R-:W-:Y:S01]  /*5530*/  SHF.L.U32 R64, R30, 0x10, RZ ;  /* 0x000000101e407819 */ /* 0x000fe200000006ff */
[C---:B------:R-:W-:Y:S01]  /*5540*/  FMUL R234, R219.reuse, R234 ;  /* 0x000000eadbea7220 */ /* 0x040fe20000400000 */
[----:B------:R-:W-:Y:S01]  /*5550*/  SHF.L.U32 R82, R166, 0x10, RZ ;  /* 0x00000010a6527819 */ /* 0x000fe200000006ff */
[----:B------:R-:W-:Y:S01]  /*5560*/  FMUL R161, R219, R161 ;  /* 0x000000a1dba17220 */ /* 0x000fe20000400000 */
[----:B------:R-:W-:Y:S01]  /*5570*/  FMNMX3 R98, R98, |R94|, |R91|, !PT ;  /* 0x4000005e62627276 */ /* 0x000fe2000780045b */
[----:B------:R-:W-:Y:S01]  /*5580*/  @P1 FADD R103, R103, 1 ;  /* 0x3f80000067671421 */ /* 0x000fe20000000000 */
[----:B------:R-:W-:Y:S01]  /*5590*/  SHF.L.U32 R109, R194, 0x10, RZ ;  /* 0x00000010c26d7819 */ /* 0x000fe200000006ff */
[----:B------:R-:W-:Y:S01]  /*55a0*/  @P1 FADD R2, R2, 1 ;  /* 0x3f80000002021421 */ /* 0x000fe20000000000 */
[----:B------:R-:W-:Y:S01]  /*55b0*/  FMUL R236, R219, R236 ;  /* 0x000000ecdbec7220 */ /* 0x000fe20000400000 */
[----:B------:R-:W-:Y:S01]  /*55c0*/  SHF.L.U32 R113, R45, 0x10, RZ ;  /* 0x000000102d717819 */ /* 0x000fe200000006ff */
[----:B------:R-:W-:Y:S01]  /*55d0*/  @P1 FADD R107, R107, 1 ;  /* 0x3f8000006b6b1421 */ /* 0x000fe20000000000 */
[----:B------:R-:W-:Y:S01]  /*55e0*/  SHF.L.U32 R117, R192, 0x10, RZ ;  /* 0x00000010c0757819 */ /* 0x000fe200000006ff */
[C---:B------:R-:W-:Y:S01]  /*55f0*/  FMUL R238, R219.reuse, R238 ;  /* 0x000000eedbee7220 */ /* 0x040fe20000400000 */
[----:B------:R-:W-:Y:S01]  /*5600*/  FMUL R240, R219, R240 ;  /* 0x000000f0dbf07220 */ /* 0x000fe20000400000 */
[----:B------:R-:W-:Y:S01]  /*5610*/  @P1 FADD R111, R111, 1 ;  /* 0x3f8000006f6f1421 */ /* 0x000fe20000000000 */
[----:B------:R-:W-:Y:S01]  /*5620*/  @P1 FADD R115, R115, 1 ;  /* 0x3f80000073731421 */ /* 0x000fe20000000000 */
[----:B------:R-:W-:Y:S01]  /*5630*/  SHF.L.U32 R86, R158, 0x10, RZ ;  /* 0x000000109e567819 */ /* 0x000fe200000006ff */
[----:B------:R-:W-:Y:S01]  /*5640*/  FMUL R163, R219, R163 ;  /* 0x000000a3dba37220 */ /* 0x000fe20000400000 */
[----:B------:R-:W-:Y:S01]  /*5650*/  FMNMX3 R98, R98, |R222|, |R93|, !PT ;  /* 0x400000de62627276 */ /* 0x000fe2000780045d */
[----:B------:R-:W-:Y:S01]  /*5660*/  FFMA R234, R234, R103, R105 ;  /* 0x00000067eaea7223 */ /* 0x000fe20000000069 */
[----:B------:R-:W-:Y:S01]  /*5670*/  @P1 FADD R82, R82, 1 ;  /* 0x3f80000052521421 */ /* 0x000fe20000000000 */
[----:B------:R-:W-:Y:S01]  /*5680*/  FFMA R161, R161, R2, R64 ;  /* 0x00000002a1a17223 */ /* 0x000fe20000000040 */
[----:B------:R-:W-:Y:S01]  /*5690*/  FFMA R105, R236, R107, R109 ;  /* 0x0000006bec697223 */ /* 0x000fe2000000006d */
[----:B------:R-:W-:Y:S01]  /*56a0*/  SHF.L.U32 R64, R24, 0x10, RZ ;  /* 0x0000001018407819 */ /* 0x000fe200000006ff */
[--C-:B------:R-:W-:Y:S01]  /*56b0*/  FADD R167, R167, -R0.reuse ;  /* 0x80000000a7a77221 */ /* 0x100fe20000000000 */
[----:B------:R-:W-:Y:S01]  /*56c0*/  FFMA R238, R238, R111, R113 ;  /* 0x0000006feeee7223 */ /* 0x000fe20000000071 */
[----:B------:R-:W-:Y:S01]  /*56d0*/  FFMA R103, R240, R115, R117 ;  /* 0x00000073f0677223 */ /* 0x000fe20000000075 */
[----:B------:R-:W-:Y:S01]  /*56e0*/  SHF.L.U32 R107, R50, 0x10, RZ ;  /* 0x00000010326b7819 */ /* 0x000fe200000006ff */
[--C-:B------:R-:W-:Y:S01]  /*56f0*/  FADD R242, R131, -R0.reuse ;  /* 0x8000000083f27221 */ /* 0x100fe20000000000 */
        /* <DEDUP_REMOVED lines=10> */
[----:B------:R-:W-:Y:S01]  /*57a0*/  FMUL R242, R219, R242 ;  /* 0x000000f2dbf27220 */ /* 0x000fe20000400000 */
[----:B------:R-:W-:Y:S01]  /*57b0*/  IMAD.U32 R109, R46, 0x10000, RZ ;  /* 0x000100002e6d7824 */ /* 0x000fe200078e00ff */
[----:B------:R-:W-:Y:S01]  /*57c0*/  SHF.L.U32 R113, R190, 0x10, RZ ;  /* 0x00000010be717819 */ /* 0x000fe200000006ff */
[----:B------:R-:W-:Y:S01]  /*57d0*/  @P1 FADD R107, R107, 1 ;  /* 0x3f8000006b6b1421 */ /* 0x000fe20000000000 */
[----:B------:R-:W-:Y:S01]  /*57e0*/  SHF.L.U32 R117, R47, 0x10, RZ ;  /* 0x000000102f757819 */ /* 0x000fe200000006ff */
[C---:B------:R-:W-:Y:S01]  /*57f0*/  FMUL R244, R219.reuse, R244 ;  /* 0x000000f4dbf47220 */ /* 0x040fe20000400000 */
[----:B------:R-:W-:Y:S01]  /*5800*/  FMNMX3 R98, R98, |R230|, |R101|, !PT ;  /* 0x400000e662627276 */ /* 0x000fe20007800465 */
[----:B------:R-:W-:Y:S01]  /*5810*/  FMUL R246, R219, R246 ;  /* 0x000000f6dbf67220 */ /* 0x000fe20000400000 */
[----:B------:R-:W-:Y:S01]  /*5820*/  @P1 FADD R111, R111, 1 ;  /* 0x3f8000006f6f1421 */ /* 0x000fe20000000000 */
[----:B------:R-:W-:Y:S01]  /*5830*/  @P1 FADD R115, R115, 1 ;  /* 0x3f80000073731421 */ /* 0x000fe20000000000 */
[----:B------:R-:W-:Y:S01]  /*5840*/  SHF.L.U32 R119, R196, 0x10, RZ ;  /* 0x00000010c4777819 */ /* 0x000fe200000006ff */
[--C-:B------:R-:W-:Y:S01]  /*5850*/  FADD R248, R135, -R0.reuse ;  /* 0x8000000087f87221 */ /* 0x100fe20000000000 */
[----:B------:R-:W-:Y:S01]  /*5860*/  FADD R151, R151, -R0 ;  /* 0x8000000097977221 */ /* 0x000fe20000000000 */
[----:B------:R-:W-:Y:S01]  /*5870*/  SHF.L.U32 R220, R39, 0x10, RZ ;  /* 0x0000001027dc7819 */ /* 0x000fe200000006ff */
[----:B------:R-:W-:-:S02]  /*5880*/  IMAD.U32 R224, R180, 0x10000, RZ ;  /* 0x00010000b4e07824 */ /* 0x000fc400078e00ff */
[----:B------:R-:W-:Y:S01]  /*5890*/  FFMA R167, R167, R64, R82 ;  /* 0x00000040a7a77223 */ /* 0x000fe20000000052 */
[----:B------:R-:W-:Y:S01]  /*58a0*/  FMUL R83, R219, R83 ;  /* 0x00000053db537220 */ /* 0x000fe20000400000 */
[----:B------:R-:W-:Y:S01]  /*58b0*/  FFMA R242, R242, R107, R109 ;  /* 0x0000006bf2f27223 */ /* 0x000fe2000000006d */
[----:B------:R-:W-:Y:S01]  /*58c0*/  @P1 FADD R92, R92, 1 ;  /* 0x3f8000005c5c1421 */ /* 0x000fe20000000000 */
[----:B------:R-:W-:Y:S01]  /*58d0*/  SHF.L.U32 R64, R26, 0x10, RZ ;  /* 0x000000101a407819 */ /* 0x000fe200000006ff */
[--C-:B------:R-:W-:Y:S01]  /*58e0*/  FADD R173, R173, -R0.reuse ;  /* 0x80000000adad7221 */ /* 0x100fe20000000000 */
[----:B------:R-:W-:Y:S01]  /*58f0*/  FMNMX3 R98, R98, |R234|, |R105|, !PT ;  /* 0x400000ea62627276 */ /* 0x000fe20007800469 */
[----:B------:R-:W-:Y:S01]  /*5900*/  FFMA R107, R244, R111, R113 ;  /* 0x0000006ff46b7223 */ /* 0x000fe20000000071 */
[----:B------:R-:W-:Y:S01]  /*5910*/  FFMA R246, R246, R115, R117 ;  /* 0x00000073f6f67223 */ /* 0x000fe20000000075 */
[--C-:B------:R-:W-:Y:S01]  /*5920*/  FADD R250, R141, -R0.reuse ;  /* 0x800000008dfa7221 */ /* 0x100fe20000000000 */
[----:B------:R-:W-:Y:S01]  /*5930*/  SHF.L.U32 R121, R188, 0x10, RZ ;  /* 0x00000010bc797819 */ /* 0x000fe200000006ff */
[----:B------:R-:W-:Y:S01]  /*5940*/  IMAD.U32 R111, R40, 0x10000, RZ ;  /* 0x00010000286f7824 */ /* 0x000fe200078e00ff */
[----:B------:R-:W-:Y:S01]  /*5950*/  SHF.L.U32 R115, R186, 0x10, RZ ;  /* 0x00000010ba737819 */ /* 0x000fe200000006ff */
[----:B------:R-:W-:Y:S01]  /*5960*/  FADD R252, R143, -R0 ;  /* 0x800000008ffc7221 */ /* 0x000fe20000000000 */
[----:B------:R-:W-:Y:S01]  /*5970*/  SHF.L.U32 R228, R172, 0x10, RZ ;  /* 0x00000010ace47819 */ /* 0x000fe200000006ff */
[C---:B------:R-:W-:Y:S01]  /*5980*/  FMUL R248, R219.reuse, R248 ;  /* 0x000000f8dbf87220 */ /* 0x040fe20000400000 */
[----:B------:R-:W-:Y:S01]  /*5990*/  FMUL R151, R219, R151 ;  /* 0x00000097db977220 */ /* 0x000fe20000400000 */
[----:B------:R-:W-:Y:S01]  /*59a0*/  @P1 FADD R119, R119, 1 ;  /* 0x3f80000077771421 */ /* 0x000fe20000000000 */
[----:B------:R-:W-:Y:S01]  /*59b0*/  @P1 FADD R224, R224, 1 ;  /* 0x3f800000e0e01421 */ /* 0x000fe20000000000 */
[----:B------:R-:W-:Y:S01]  /*59c0*/  FFMA R83, R83, R92, R220 ;  /* 0x0000005c53537223 */ /* 0x000fe200000000dc */
[----:B------:R-:W-:Y:S01]  /*59d0*/  SHF.L.U32 R82, R22, 0x10, RZ ;  /* 0x0000001016527819 */ /* 0x000fe200000006ff */
[----:B------:R-:W-:Y:S01]  /*59e0*/  FMUL R173, R219, R173 ;  /* 0x000000addbad7220 */ /* 0x000fe20000400000 */
[----:B------:R-:W-:Y:S01]  /*59f0*/  FMNMX3 R98, R98, |R238|, |R103|, !PT ;  /* 0x400000ee62627276 */ /* 0x000fe20007800467 */
[----:B------:R-:W-:Y:S01]  /*5a00*/  @P1 FADD R64, R64, 1 ;  /* 0x3f80000040401421 */ /* 0x000fe20000000000 */
[----:B------:R-:W-:Y:S01]  /*5a10*/  SHF.L.U32 R113, R36, 0x10, RZ ;  /* 0x0000001024717819 */ /* 0x000fe200000006ff */
[----:B------:R-:W-:Y:S01]  /*5a20*/  FADD R157, R157, -R0 ;  /* 0x800000009d9d7221 */ /* 0x000fe20000000000 */
[----:B------:R-:W-:Y:S01]  /*5a30*/  SHF.L.U32 R92, R33, 0x10, RZ ;  /* 0x00000010215c7819 */ /* 0x000fe200000006ff */
[----:B------:R-:W-:Y:S01]  /*5a40*/  FMUL R250, R219, R250 ;  /* 0x000000fadbfa7220 */ /* 0x000fe20000400000 */
[----:B------:R-:W-:Y:S01]  /*5a50*/  SHF.L.U32 R117, R178, 0x10, RZ ;  /* 0x00000010b2757819 */ /* 0x000fe200000006ff */
[----:B------:R-:W-:Y:S01]  /*5a60*/  @P1 FADD R111, R111, 1 ;  /* 0x3f8000006f6f1421 */ /* 0x000fe20000000000 */
[----:B------:R-:W-:Y:S01]  /*5a70*/  FMUL R252, R219, R252 ;  /* 0x000000fcdbfc7220 */ /* 0x000fe20000400000 */
[----:B------:R-:W-:Y:S01]  /*5a80*/  FFMA R109, R248, R119, R121 ;  /* 0x00000077f86d7223 */ /* 0x000fe20000000079 */
[----:B------:R-:W-:Y:S01]  /*5a90*/  @P1 FADD R115, R115, 1 ;  /* 0x3f80000073731421 */ /* 0x000fe20000000000 */
[----:B------:R-:W-:Y:S01]  /*5aa0*/  FFMA R151, R151, R224, R228 ;  /* 0x000000e097977223 */ /* 0x000fe200000000e4 */
[----:B------:R-:W-:Y:S01]  /*5ab0*/  SHF.L.U32 R224, R168, 0x10, RZ ;  /* 0x00000010a8e07819 */ /* 0x000fe200000006ff */
[----:B------:R-:W-:Y:S01]  /*5ac0*/  FADD R159, R159, -R0 ;  /* 0x800000009f9f7221 */ /* 0x000fe20000000000 */
[----:B------:R-:W-:Y:S01]  /*5ad0*/  FMNMX3 R98, R98, |R242|, |R107|, !PT ;  /* 0x400000f262627276 */ /* 0x000fe2000780046b */
[----:B------:R-:W-:Y:S01]  /*5ae0*/  FFMA R173, R173, R64, R82 ;  /* 0x00000040adad7223 */ /* 0x000fe20000000052 */
[----:B------:R-:W-:Y:S01]  /*5af0*/  FMUL R157, R219, R157 ;  /* 0x0000009ddb9d7220 */ /* 0x000fe20000400000 */
[----:B------:R-:W-:Y:S01]  /*5b00*/  FFMA R250, R250, R111, R113 ;  /* 0x0000006ffafa7223 */ /* 0x000fe20000000071 */
[----:B------:R-:W-:-:S02]  /*5b10*/  IMAD.U32 R220, R29, 0x10000, RZ ;  /* 0x000100001ddc7824 */ /* 0x000fc400078e00ff */
[----:B------:R-:W-:Y:S01]  /*5b20*/  @P1 FADD R92, R92, 1 ;  /* 0x3f8000005c5c1421 */ /* 0x000fe20000000000 */
[----:B------:R-:W-:Y:S01]  /*5b30*/  SHF.L.U32 R64, R16, 0x10, RZ ;  /* 0x0000001010407819 */ /* 0x000fe200000006ff */
[----:B------:R-:W-:Y:S01]  /*5b40*/  FADD R179, R179, -R0 ;  /* 0x80000000b3b37221 */ /* 0x000fe20000000000 */
[----:B------:R-:W-:Y:S01]  /*5b50*/  FFMA R111, R252, R115, R117 ;  /* 0x00000073fc6f7223 */ /* 0x000fe20000000075 */
[----:B------:R-:W-:Y:S01]  /*5b60*/  SHF.L.U32 R228, R160, 0x10, RZ ;  /* 0x00000010a0e47819 */ /* 0x000fe200000006ff */
[----:B------:R-:W-:Y:S01]  /*5b70*/  FMUL R159, R219, R159 ;  /* 0x0000009fdb9f7220 */ /* 0x000fe20000400000 */
[----:B------:R-:W-:Y:S01]  /*5b80*/  FMNMX3 R98, R98, |R246|, |R109|, !PT ;  /* 0x400000f662627276 */ /* 0x000fe2000780046d */
[----:B------:R-:W-:Y:S01]  /*5b90*/  @P1 FADD R224, R224, 1 ;  /* 0x3f800000e0e01421 */ /* 0x000fe20000000000 */
[----:B------:R-:W-:Y:S01]  /*5ba0*/  FFMA R157, R157, R92, R220 ;  /* 0x0000005c9d9d7223 */ /* 0x000fe200000000dc */
[----:B------:R-:W-:Y:S01]  /*5bb0*/  FADD R67, R67, -R0 ;  /* 0x8000000043437221 */ /* 0x000fe20000000000 */
[----:B------:R-:W-:Y:S01]  /*5bc0*/  FMUL R179, R219, R179 ;  /* 0x000000b3dbb37220 */ /* 0x000fe20000400000 */
[----:B------:R-:W-:-:S02]  /*5bd0*/  IMAD.U32 R92, R35, 0x10000, RZ ;  /* 0x00010000235c7824 */ /* 0x000fc400078e00ff */
[----:B------:R-:W-:Y:S01]  /*5be0*/  @P1 FADD R64, R64, 1 ;  /* 0x3f80000040401421 */ /* 0x000fe20000000000 */
[----:B------:R-:W-:Y:S01]  /*5bf0*/  IMAD.U32 R82, R12, 0x10000, RZ ;  /* 0x000100000c527824 */ /* 0x000fe200078e00ff */
[----:B------:R-:W-:Y:S01]  /*5c00*/  FMNMX3 R98, R98, |R250|, |R111|, !PT ;  /* 0x400000fa62627276 */ /* 0x000fe2000780046f */
[----:B------:R-:W-:Y:S01]  /*5c10*/  FFMA R159, R159, R224, R228 ;  /* 0x000000e09f9f7223 */ /* 0x000fe200000000e4 */
[----:B------:R-:W-:Y:S01]  /*5c20*/  SHF.L.U32 R220, R31, 0x10, RZ ;  /* 0x000000101fdc7819 */ /* 0x000fe200000006ff */
[----:B------:R-:W-:Y:S01]  /*5c30*/  FADD R165, R165, -R0 ;  /* 0x80000000a5a57221 */ /* 0x000fe20000000000 */
[----:B------:R-:W-:Y:S01]  /*5c40*/  SHF.L.U32 R224, R164, 0x10, RZ ;  /* 0x00000010a4e07819 */ /* 0x000fe200000006ff */
[----:B------:R-:W-:Y:S01]  /*5c50*/  FMUL R67, R219, R67 ;  /* 0x00000043db437220 */ /* 0x000fe20000400000 */
[----:B------:R-:W-:Y:S01]  /*5c60*/  @P1 FADD R92, R92, 1 ;  /* 0x3f8000005c5c1421 */ /* 0x000fe20000000000 */
[----:B------:R-:W-:Y:S01]  /*5c70*/  FFMA R179, R179, R64, R82 ;  /* 0x00000040b3b37223 */ /* 0x000fe20000000052 */
[--C-:B------:R-:W-:Y:S01]  /*5c80*/  FADD R185, R185, -R0.reuse ;  /* 0x80000000b9b97221 */ /* 0x100fe20000000000 */
[----:B------:R-:W-:Y:S01]  /*5c90*/  IMAD.U32 R64, R18, 0x10000, RZ ;  /* 0x0001000012407824 */ /* 0x000fe200078e00ff */
[----:B------:R-:W-:Y:S01]  /*5ca0*/  FMNMX3 R98, R98, |R81|, |R145|, !PT ;  /* 0x4000005162627276 */ /* 0x000fe20007800491 */
[----:B------:R-:W-:Y:S01]  /*5cb0*/  FADD R169, R169, -R0 ;  /* 0x80000000a9a97221 */ /* 0x000fe20000000000 */
[----:B------:R-:W-:Y:S01]  /*5cc0*/  SHF.L.U32 R228, R156, 0x10, RZ ;  /* 0x000000109ce47819 */ /* 0x000fe200000006ff */
[----:B------:R-:W-:Y:S01]  /*5cd0*/  FMUL R165, R219, R165 ;  /* 0x000000a5dba57220 */ /* 0x000fe20000400000 */
[----:B------:R-:W-:Y:S01]  /*5ce0*/  SHF.L.U32 R86, R154, 0x10, RZ ;  /* 0x000000109a567819 */ /* 0x000fe200000006ff */
[----:B------:R-:W-:Y:S01]  /*5cf0*/  @P1 FADD R224, R224, 1 ;  /* 0x3f800000e0e01421 */ /* 0x000fe20000000000 */
[----:B------:R-:W-:Y:S01]  /*5d00*/  FFMA R2, R67, R92, R220 ;  /* 0x0000005c43027223 */ /* 0x000fe200000000dc */
[----:B------:R-:W-:Y:S01]  /*5d10*/  SHF.L.U32 R82, R14, 0x10, RZ ;  /* 0x000000100e527819 */ /* 0x000fe200000006ff */
[----:B------:R-:W-:Y:S01]  /*5d20*/  FMUL R185, R219, R185 ;  /* 0x000000b9dbb97220 */ /* 0x000fe20000400000 */
[----:B------:R-:W-:Y:S01]  /*5d30*/  SHF.L.U32 R220, R25, 0x10, RZ ;  /* 0x0000001019dc7819 */ /* 0x000fe200000006ff */
[----:B------:R-:W-:Y:S01]  /*5d40*/  @P1 FADD R64, R64, 1 ;  /* 0x3f80000040401421 */ /* 0x000fe20000000000 */
[----:B------:R-:W-:Y:S01]  /*5d50*/  FMNMX3 R98, R98, |R147|, |R149|, !PT ;  /* 0x4000009362627276 */ /* 0x000fe20007800495 */
[----:B------:R-:W-:Y:S01]  /*5d60*/  FADD R69, R69, -R0 ;  /* 0x8000000045457221 */ /* 0x000fe20000000000 */
[----:B------:R-:W0:Y:S01]  /*5d70*/  LDC.U8 R67, c[0x0][0x404] ;  /* 0x00010100ff437b82 */ /* 0x000e220000000000 */
[----:B------:R-:W-:Y:S01]  /*5d80*/  FMUL R169, R219, R169 ;  /* 0x000000a9dba97220 */ /* 0x000fe20000400000 */
[----:B------:R-:W-:Y:S01]  /*5d90*/  FFMA R165, R165, R224, R228 ;  /* 0x000000e0a5a57223 */ /* 0x000fe200000000e4 */
[----:B------:R-:W-:-:S02]  /*5da0*/  IMAD.U32 R92, R146, 0x10000, RZ ;  /* 0x00010000925c7824 */ /* 0x000fc400078e00ff */
[----:B------:R-:W-:Y:S01]  /*5db0*/  @P1 FADD R86, R86, 1 ;  /* 0x3f80000056561421 */ /* 0x000fe20000000000 */
[----:B------:R-:W-:Y:S01]  /*5dc0*/  SHF.L.U32 R224, R21, 0x10, RZ ;  /* 0x0000001015e07819 */ /* 0x000fe200000006ff */
[----:B------:R-:W-:Y:S01]  /*5dd0*/  FFMA R185, R185, R64, R82 ;  /* 0x00000040b9b97223 */ /* 0x000fe20000000052 */
[----:B------:R-:W-:Y:S01]  /*5de0*/  FMNMX3 R98, R98, |R83|, |R151|, !PT ;  /* 0x4000005362627276 */ /* 0x000fe20007800497 */
[----:B------:R-:W-:Y:S01]  /*5df0*/  FMUL R69, R219, R69 ;  /* 0x00000045db457220 */ /* 0x000fe20000400000 */
[----:B------:R-:W-:Y:S01]  /*5e00*/  @P1 FADD R220, R220, 1 ;  /* 0x3f800000dcdc1421 */ /* 0x000fe20000000000 */
[----:B------:R-:W-:Y:S01]  /*5e10*/  SHF.L.U32 R64, R8, 0x10, RZ ;  /* 0x0000001008407819 */ /* 0x000fe200000006ff */
[----:B------:R-:W-:Y:S01]  /*5e20*/  FADD R191, R191, -R0 ;  /* 0x80000000bfbf7221 */ /* 0x000fe20000000000 */
[----:B------:R-:W-:Y:S01]  /*5e30*/  FFMA R169, R169, R86, R92 ;  /* 0x00000056a9a97223 */ /* 0x000fe2000000005c */
[--C-:B------:R-:W-:Y:S01]  /*5e40*/  FADD R175, R175, -R0.reuse ;  /* 0x80000000afaf7221 */ /* 0x100fe20000000000 */
[----:B------:R-:W-:Y:S01]  /*5e50*/  SHF.L.U32 R228, R152, 0x10, RZ ;  /* 0x0000001098e47819 */ /* 0x000fe200000006ff */
[----:B------:R-:W-:Y:S01]  /*5e60*/  IMAD.U32 R86, R150, 0x10000, RZ ;  /* 0x0001000096567824 */ /* 0x000fe200078e00ff */
[----:B------:R-:W-:Y:S01]  /*5e70*/  FMNMX3 R98, R98, |R153|, |R155|, !PT ;  /* 0x4000009962627276 */ /* 0x000fe2000780049b */
[----:B------:R-:W-:Y:S01]  /*5e80*/  FADD R171, R171, -R0 ;  /* 0x80000000abab7221 */ /* 0x000fe20000000000 */
[----:B------:R-:W-:Y:S01]  /*5e90*/  FFMA R69, R69, R220, R224 ;  /* 0x000000dc45457223 */ /* 0x000fe200000000e0 */
[----:B------:R-:W-:Y:S01]  /*5ea0*/  SHF.L.U32 R82, R4, 0x10, RZ ;  /* 0x0000001004527819 */ /* 0x000fe200000006ff */
[----:B------:R-:W-:Y:S01]  /*5eb0*/  FMUL R191, R219, R191 ;  /* 0x000000bfdbbf7220 */ /* 0x000fe20000400000 */
[----:B------:R-:W-:Y:S01]  /*5ec0*/  SHF.L.U32 R220, R27, 0x10, RZ ;  /* 0x000000101bdc7819 */ /* 0x000fe200000006ff */
[----:B------:R-:W-:Y:S01]  /*5ed0*/  @P1 FADD R64, R64, 1 ;  /* 0x3f80000040401421 */ /* 0x000fe20000000000 */
[----:B------:R-:W-:Y:S01]  /*5ee0*/  FADD R71, R71, -R0 ;  /* 0x8000000047477221 */ /* 0x000fe20000000000 */
[----:B------:R-:W-:Y:S01]  /*5ef0*/  SHF.L.U32 R92, R142, 0x10, RZ ;  /* 0x000000108e5c7819 */ /* 0x000fe200000006ff */
[C---:B------:R-:W-:Y:S01]  /*5f00*/  FMUL R175, R219.reuse, R175 ;  /* 0x000000afdbaf7220 */ /* 0x040fe20000400000 */
[----:B------:R-:W-:Y:S01]  /*5f10*/  SHF.L.U32 R232, R144, 0x10, RZ ;  /* 0x0000001090e87819 */ /* 0x000fe200000006ff */
[----:B------:R-:W-:Y:S01]  /*5f20*/  @P1 FADD R86, R86, 1 ;  /* 0x3f80000056561421 */ /* 0x000fe20000000000 */
[----:B------:R-:W-:Y:S01]  /*5f30*/  FMNMX3 R98, R98, |R157|, |R159|, !PT ;  /* 0x4000009d62627276 */ /* 0x000fe2000780049f */
[----:B------:R-:W-:Y:S01]  /*5f40*/  FMUL R171, R219, R171 ;  /* 0x000000abdbab7220 */ /* 0x000fe20000400000 */
[----:B------:R-:W-:Y:S01]  /*5f50*/  @P1 FADD R228, R228, 1 ;  /* 0x3f800000e4e41421 */ /* 0x000fe20000000000 */
[----:B------:R-:W-:Y:S01]  /*5f60*/  SHF.L.U32 R224, R23, 0x10, RZ ;  /* 0x0000001017e07819 */ /* 0x000fe200000006ff */
[----:B------:R-:W-:Y:S01]  /*5f70*/  FFMA R191, R191, R64, R82 ;  /* 0x00000040bfbf7223 */ /* 0x000fe20000000052 */
[----:B------:R-:W-:Y:S01]  /*5f80*/  FADD R195, R195, -R0 ;  /* 0x80000000c3c37221 */ /* 0x000fe20000000000 */
[----:B------:R-:W-:Y:S01]  /*5f90*/  FMUL R71, R219, R71 ;  /* 0x00000047db477220 */ /* 0x000fe20000400000 */
[----:B------:R-:W-:Y:S01]  /*5fa0*/  @P1 FADD R220, R220, 1 ;  /* 0x3f800000dcdc1421 */ /* 0x000fe20000000000 */
[----:B------:R-:W-:-:S02]  /*5fb0*/  IMAD.U32 R64, R116, 0x10000, RZ ;  /* 0x0001000074407824 */ /* 0x000fc400078e00ff */
[----:B------:R-:W-:Y:S01]  /*5fc0*/  FFMA R175, R175, R86, R92 ;  /* 0x00000056afaf7223 */ /* 0x000fe2000000005c */
[----:B------:R-:W-:Y:S01]  /*5fd0*/  FMNMX3 R98, R98, |R161|, |R163|, !PT ;  /* 0x400000a162627276 */ /* 0x000fe200078004a3 */
[----:B------:R-:W-:Y:S01]  /*5fe0*/  FFMA R171, R171, R228, R232 ;  /* 0x000000e4abab7223 */ /* 0x000fe200000000e8 */
[----:B------:R-:W-:Y:S01]  /*5ff0*/  SHF.L.U32 R86, R134, 0x10, RZ ;  /* 0x0000001086567819 */ /* 0x000fe200000006ff */
[--C-:B------:R-:W-:Y:S01]  /*6000*/  FADD R181, R181, -R0.reuse ;  /* 0x80000000b5b57221 */ /* 0x100fe20000000000 */
[----:B------:R-:W-:Y:S01]  /*6010*/  SHF.L.U32 R228, R148, 0x10, RZ ;  /* 0x0000001094e47819 */ /* 0x000fe200000006ff */
[----:B------:R-:W-:Y:S01]  /*6020*/  FADD R177, R177, -R0 ;  /* 0x80000000b1b17221 */ /* 0x000fe20000000000 */
[----:B------:R-:W-:Y:S01]  /*6030*/  SHF.L.U32 R82, R108, 0x10, RZ ;  /* 0x000000106c527819 */ /* 0x000fe200000006ff */
[----:B------:R-:W-:Y:S01]  /*6040*/  FMUL R195, R219, R195 ;  /* 0x000000c3dbc37220 */ /* 0x000fe20000400000 */
[----:B------:R-:W-:Y:S01]  /*6050*/  FFMA R71, R71, R220, R224 ;  /* 0x000000dc47477223 */ /* 0x000fe200000000e0 */
[----:B------:R-:W-:Y:S01]  /*6060*/  @P1 FADD R64, R64, 1 ;  /* 0x3f80000040401421 */ /* 0x000fe20000000000 */
[----:B------:R-:W-:Y:S01]  /*6070*/  SHF.L.U32 R220, R17, 0x10, RZ ;  /* 0x0000001011dc7819 */ /* 0x000fe200000006ff */
[----:B------:R-:W-:Y:S01]  /*6080*/  FADD R73, R73, -R0 ;  /* 0x8000000049497221 */ /* 0x000fe20000000000 */
[----:B------:R-:W-:Y:S01]  /*6090*/  FMNMX3 R98, R98, |R2|, |R165|, !PT ;  /* 0x4000000262627276 */ /* 0x000fe200078004a5 */
        /* <DEDUP_REMOVED lines=8> */
[----:B-----5:R-:W-:Y:S01]  /*6120*/  FMUL R64, R3, R100 ;  /* 0x0000006403407220 */ /* 0x020fe20000400000 */
[----:B------:R-:W-:Y:S01]  /*6130*/  FMNMX3 R98, R98, |R167|, |R169|, !PT ;  /* 0x400000a762627276 */ /* 0x000fe200078004a9 */
[----:B------:R-:W-:Y:S01]  /*6140*/  FMUL R73, R219, R73 ;  /* 0x00000049db497220 */ /* 0x000fe20000400000 */
[----:B------:R-:W-:Y:S01]  /*6150*/  @P1 FADD R220, R220, 1 ;  /* 0x3f800000dcdc1421 */ /* 0x000fe20000000000 */
[----:B0-----:R-:W-:Y:S01]  /*6160*/  ISETP.NE.AND P0, PT, R67, RZ, PT ;  /* 0x000000ff4300720c */ /* 0x001fe20003f05270 */
[----:B------:R-:W-:Y:S01]  /*6170*/  FFMA R181, R181, R86, R92 ;  /* 0x00000056b5b57223 */ /* 0x000fe2000000005c */
[----:B------:R-:W-:Y:S01]  /*6180*/  FFMA R177, R177, R228, R232 ;  /* 0x000000e4b1b17223 */ /* 0x000fe200000000e8 */
[----:B------:R-:W-:Y:S01]  /*6190*/  SHF.L.U32 R86, R130, 0x10, RZ ;  /* 0x0000001082567819 */ /* 0x000fe200000006ff */
[--C-:B------:R-:W-:Y:S01]  /*61a0*/  FADD R187, R187, -R0.reuse ;  /* 0x80000000bbbb7221 */ /* 0x100fe20000000000 */
[----:B------:R-:W-:Y:S01]  /*61b0*/  SHF.L.U32 R228, R132, 0x10, RZ ;  /* 0x0000001084e47819 */ /* 0x000fe200000006ff */
[----:B------:R-:W-:Y:S01]  /*61c0*/  FADD R183, R183, -R0 ;  /* 0x80000000b7b77221 */ /* 0x000fe20000000000 */
[----:B------:R-:W-:Y:S01]  /*61d0*/  FMNMX3 R98, R98, |R69|, |R171|, !PT ;  /* 0x4000004562627276 */ /* 0x000fe200078004ab */
[----:B------:R-:W-:Y:S01]  /*61e0*/  FFMA R73, R73, R220, R224 ;  /* 0x000000dc49497223 */ /* 0x000fe200000000e0 */
[----:B------:R-:W-:Y:S01]  /*61f0*/  FSEL R3, R3, R64, !P0 ;  /* 0x0000004003037208 */ /* 0x000fe20004000000 */
[----:B------:R-:W-:Y:S01]  /*6200*/  FMUL R64, R81, R100 ;  /* 0x0000006451407220 */ /* 0x000fe20000400000 */
[----:B------:R-:W-:Y:S01]  /*6210*/  SHF.L.U32 R220, R19, 0x10, RZ ;  /* 0x0000001013dc7819 */ /* 0x000fe200000006ff */
[--C-:B------:R-:W-:Y:S01]  /*6220*/  FADD R75, R75, -R0.reuse ;  /* 0x800000004b4b7221 */ /* 0x100fe20000000000 */
[----:B------:R-:W-:Y:S01]  /*6230*/  SHF.L.U32 R92, R122, 0x10, RZ ;  /* 0x000000107a5c7819 */ /* 0x000fe200000006ff */
[C---:B------:R-:W-:Y:S01]  /*6240*/  FMUL R187, R219.reuse, R187 ;  /* 0x000000bbdbbb7220 */ /* 0x040fe20000400000 */
[----:B------:R-:W-:Y:S01]  /*6250*/  SHF.L.U32 R232, R124, 0x10, RZ ;  /* 0x000000107ce87819 */ /* 0x000fe200000006ff */
[----:B------:R-:W-:Y:S01]  /*6260*/  @P1 FADD R86, R86, 1 ;  /* 0x3f80000056561421 */ /* 0x000fe20000000000 */
[----:B------:R-:W-:Y:S01]  /*6270*/  FMNMX3 R98, R98, |R173|, |R175|, !PT ;  /* 0x400000ad62627276 */ /* 0x000fe200078004af */
        /* <DEDUP_REMOVED lines=8> */
[----:B------:R-:W-:Y:S01]  /*6300*/  SHF.L.U32 R224, R15, 0x10, RZ ;  /* 0x000000100fe07819 */ /* 0x000fe200000006ff */
[----:B------:R-:W-:Y:S01]  /*6310*/  FADD R0, R201, -R0 ;  /* 0x80000000c9007221 */ /* 0x000fe20000000000 */
[----:B------:R-:W-:Y:S01]  /*6320*/  FMUL R75, R219, R75 ;  /* 0x0000004bdb4b7220 */ /* 0x000fe20000400000 */
[----:B------:R-:W-:Y:S01]  /*6330*/  @P1 FADD R220, R220, 1 ;  /* 0x3f800000dcdc1421 */ /* 0x000fe20000000000 */
[----:B------:R-:W-:Y:S01]  /*6340*/  IMAD.U32 R67, R112, 0x10000, RZ ;  /* 0x0001000070437824 */ /* 0x000fe200078e00ff */
[----:B------:R-:W-:Y:S01]  /*6350*/  FSEL R81, R81, R64, !P0 ;  /* 0x0000004051517208 */ /* 0x000fe20004000000 */
[----:B------:R-:W-:Y:S01]  /*6360*/  FFMA R187, R187, R86, R92 ;  /* 0x00000056bbbb7223 */ /* 0x000fe2000000005c */
[----:B------:R-:W-:Y:S01]  /*6370*/  FMUL R64, R147, R100 ;  /* 0x0000006493407220 */ /* 0x000fe20000400000 */
[----:B------:R-:W-:Y:S01]  /*6380*/  FMNMX3 R98, R98, |R71|, |R177|, !PT ;  /* 0x4000004762627276 */ /* 0x000fe200078004b1 */
        /* <DEDUP_REMOVED lines=8> */
[C---:B------:R-:W-:Y:S01]  /*6410*/  FMUL R193, R219.reuse, R193 ;  /* 0x000000c1dbc17220 */ /* 0x040fe20000400000 */
[----:B------:R-:W-:Y:S01]  /*6420*/  FMNMX3 R98, R98, |R179|, |R181|, !PT ;  /* 0x400000b362627276 */ /* 0x000fe200078004b5 */
[----:B------:R-:W-:Y:S01]  /*6430*/  @P1 FADD R86, R86, 1 ;  /* 0x3f80000056561421 */ /* 0x000fe20000000000 */
[----:B------:R-:W-:Y:S01]  /*6440*/  SHF.L.U32 R92, R110, 0x10, RZ ;  /* 0x000000106e5c7819 */ /* 0x000fe200000006ff */
[----:B------:R-:W-:Y:S01]  /*6450*/  FMUL R189, R219, R189 ;  /* 0x000000bddbbd7220 */ /* 0x000fe20000400000 */
[----:B------:R-:W-:Y:S01]  /*6460*/  FSEL R147, R147, R64, !P0 ;  /* 0x0000004093937208 */ /* 0x000fe20004000000 */
[----:B------:R-:W-:Y:S01]  /*6470*/  FMUL R64, R161, R100 ;  /* 0x00000064a1407220 */ /* 0x000fe20000400000 */
[----:B------:R-:W-:-:S02]  /*6480*/  IMAD.U32 R232, R120, 0x10000, RZ ;  /* 0x0001000078e87824 */ /* 0x000fc400078e00ff */
[----:B------:R-:W-:Y:S01]  /*6490*/  @P1 FADD R228, R228, 1 ;  /* 0x3f800000e4e41421 */ /* 0x000fe20000000000 */
[----:B------:R-:W-:Y:S01]  /*64a0*/  FFMA R67, R0, R67, R113 ;  /* 0x0000004300437223 */ /* 0x000fe20000000071 */
[----:B------:R-:W-:Y:S01]  /*64b0*/  SHF.L.U32 R224, R5, 0x10, RZ ;  /* 0x0000001005e07819 */ /* 0x000fe200000006ff */
[----:B------:R-:W-:Y:S01]  /*64c0*/  FMUL R113, R90, R100 ;  /* 0x000000645a717220 */ /* 0x000fe20000400000 */
[----:B------:R-:W-:Y:S01]  /*64d0*/  FMNMX3 R98, R98, |R73|, |R183|, !PT ;  /* 0x4000004962627276 */ /* 0x000fe200078004b7 */
[----:B------:R-:W-:Y:S01]  /*64e0*/  FMUL R77, R219, R77 ;  /* 0x0000004ddb4d7220 */ /* 0x000fe20000400000 */
[----:B------:R-:W-:Y:S01]  /*64f0*/  @P1 FADD R220, R220, 1 ;  /* 0x3f800000dcdc1421 */ /* 0x000fe20000000000 */
[----:B------:R-:W-:Y:S01]  /*6500*/  FFMA R193, R193, R86, R92 ;  /* 0x00000056c1c17223 */ /* 0x000fe2000000005c */
[----:B------:R-:W-:Y:S01]  /*6510*/  FFMA R189, R189, R228, R232 ;  /* 0x000000e4bdbd7223 */ /* 0x000fe200000000e8 */
[----:B------:R-:W-:Y:S01]  /*6520*/  SHF.L.U32 R86, R10, 0x10, RZ ;  /* 0x000000100a567819 */ /* 0x000fe200000006ff */
[----:B------:R-:W-:Y:S01]  /*6530*/  FFMA R77, R77, R220, R224 ;  /* 0x000000dc4d4d7223 */ /* 0x000fe200000000e0 */
[----:B------:R-:W-:Y:S01]  /*6540*/  FSEL R161, R161, R64, !P0 ;  /* 0x00000040a1a17208 */ /* 0x000fe20004000000 */
[-C--:B------:R-:W-:Y:S01]  /*6550*/  FMUL R64, R173, R100.reuse ;  /* 0x00000064ad407220 */ /* 0x080fe20000400000 */
[----:B------:R-:W-:Y:S01]  /*6560*/  FMNMX3 R98, R98, |R185|, |R187|, !PT ;  /* 0x400000b962627276 */ /* 0x000fe200078004bb */
[-C--:B------:R-:W-:Y:S01]  /*6570*/  FMUL R0, R87, R100.reuse ;  /* 0x0000006457007220 */ /* 0x080fe20000400000 */
[----:B------:R-:W-:Y:S01]  /*6580*/  FSEL R90, R90, R113, !P0 ;  /* 0x000000715a5a7208 */ /* 0x000fe20004000000 */
[----:B------:R-:W-:Y:S01]  /*6590*/  FMUL R113, R226, R100 ;  /* 0x00000064e2717220 */ /* 0x000fe20000400000 */
[----:B------:R-:W-:Y:S01]  /*65a0*/  SHF.L.U32 R220, R114, 0x10, RZ ;  /* 0x0000001072dc7819 */ /* 0x000fe200000006ff */
[C---:B------:R-:W-:Y:S01]  /*65b0*/  FMUL R197, R219.reuse, R197 ;  /* 0x000000c5dbc57220 */ /* 0x040fe20000400000 */
[----:B------:R-:W-:Y:S01]  /*65c0*/  SHF.L.U32 R92, R6, 0x10, RZ ;  /* 0x00000010065c7819 */ /* 0x000fe200000006ff */
[----:B------:R-:W-:Y:S01]  /*65d0*/  @P1 FADD R86, R86, 1 ;  /* 0x3f80000056561421 */ /* 0x000fe20000000000 */
[----:B------:R-:W-:Y:S01]  /*65e0*/  FMNMX3 R98, R98, |R75|, |R189|, !PT ;  /* 0x4000004b62627276 */ /* 0x000fe200078004bd */
[----:B------:R-:W-:Y:S01]  /*65f0*/  FMUL R199, R219, R199 ;  /* 0x000000c7dbc77220 */ /* 0x000fe20000400000 */
[----:B------:R-:W-:Y:S01]  /*6600*/  FSEL R173, R173, R64, !P0 ;  /* 0x00000040adad7208 */ /* 0x000fe20004000000 */
[----:B------:R-:W-:Y:S01]  /*6610*/  FMUL R64, R185, R100 ;  /* 0x00000064b9407220 */ /* 0x000fe20000400000 */
[----:B------:R-:W-:Y:S01]  /*6620*/  SHF.L.U32 R224, R106, 0x10, RZ ;  /* 0x000000106ae07819 */ /* 0x000fe200000006ff */
[----:B------:R-:W-:Y:S01]  /*6630*/  @P1 FADD R220, R220, 1 ;  /* 0x3f800000dcdc1421 */ /* 0x000fe20000000000 */
[----:B------:R-:W-:Y:S01]  /*6640*/  FSEL R87, R87, R0, !P0 ;  /* 0x0000000057577208 */ /* 0x000fe20004000000 */
[----:B------:R-:W-:Y:S01]  /*6650*/  FMUL R115, R94, R100 ;  /* 0x000000645e737220 */ /* 0x000fe20000400000 */
[----:B------:R-:W-:Y:S01]  /*6660*/  FSEL R226, R226, R113, !P0 ;  /* 0x00000071e2e27208 */ /* 0x000fe20004000000 */
[----:B------:R-:W-:Y:S01]  /*6670*/  FFMA R197, R197, R86, R92 ;  /* 0x00000056c5c57223 */ /* 0x000fe2000000005c */
[----:B------:R-:W-:Y:S01]  /*6680*/  FMUL R113, R242, R100 ;  /* 0x00000064f2717220 */ /* 0x000fe20000400000 */
[----:B------:R-:W-:Y:S01]  /*6690*/  FMNMX3 R98, R98, |R191|, |R193|, !PT ;  /* 0x400000bf62627276 */ /* 0x000fe200078004c1 */
[----:B------:R-:W-:Y:S01]  /*66a0*/  FFMA R199, R199, R220, R224 ;  /* 0x000000dcc7c77223 */ /* 0x000fe200000000e0 */
[----:B------:R-:W-:Y:S01]  /*66b0*/  LOP3.LUT R72, R72, 0xffffff00, RZ, 0xc0, !PT ;  /* 0xffffff0048487812 */ /* 0x000fe200078ec0ff */
[-C--:B------:R-:W-:Y:S01]  /*66c0*/  FMUL R82, R85, R100.reuse ;  /* 0x0000006455527220 */ /* 0x080fe20000400000 */
[----:B------:R-:W-:Y:S01]  /*66d0*/  F2FP.SATFINITE.E4M3.F32.PACK_AB_MERGE_C R87, RZ, R87, RZ ;  /* 0x00000057ff57723e */ /* 0x000fe200048070ff */
        /* <DEDUP_REMOVED lines=9> */
[----:B------:R-:W-:Y:S01]  /*6770*/  LOP3.LUT R72, R72, 0xffff, R87, 0xf8, !PT ;  /* 0x0000ffff48487812 */ /* 0x000fe200078ef857 */
[-C--:B------:R-:W-:Y:S01]  /*6780*/  @P0 FMUL R101, R101, R100.reuse ;  /* 0x0000006465650220 */ /* 0x080fe20000400000 */
[----:B------:R-:W-:Y:S01]  /*6790*/  LOP3.LUT R66, R66, 0xffffff00, RZ, 0xc0, !PT ;  /* 0xffffff0042427812 */ /* 0x000fe200078ec0ff */
[----:B------:R-:W-:Y:S01]  /*67a0*/  @P0 FMUL R107, R107, R100 ;  /* 0x000000646b6b0220 */ /* 0x000fe20000400000 */
[----:B------:R-:W-:Y:S01]  /*67b0*/  F2FP.SATFINITE.E4M3.F32.PACK_AB_MERGE_C R87, RZ, R226, RZ ;  /* 0x000000e2ff57723e */ /* 0x000fe200048070ff */
[-C--:B------:R-:W-:Y:S01]  /*67c0*/  @P0 FMUL R149, R149, R100.reuse ;  /* 0x0000006495950220 */ /* 0x080fe20000400000 */
[----:B------:R-:W-:Y:S01]  /*67d0*/  FMNMX3 R98, R98, |R197|, |R199|, !PT ;  /* 0x400000c562627276 */ /* 0x000fe200078004c7 */
[----:B------:R-:W-:Y:S01]  /*67e0*/  @P0 FMUL R109, R109, R100 ;  /* 0x000000646d6d0220 */ /* 0x000fe20000400000 */
[----:B------:R-:W-:Y:S01]  /*67f0*/  FSEL R85, R85, R82, !P0 ;  /* 0x0000005255557208 */ /* 0x000fe20004000000 */
[-C--:B------:R-:W-:Y:S01]  /*6800*/  FMUL R82, R83, R100.reuse ;  /* 0x0000006453527220 */ /* 0x080fe20000400000 */
[----:B------:R-:W-:Y:S01]  /*6810*/  FSEL R222, R222, R117, !P0 ;  /* 0x00000075dede7208 */ /* 0x000fe20004000000 */
[----:B------:R-:W-:Y:S01]  /*6820*/  FMUL R117, R234, R100 ;  /* 0x00000064ea757220 */ /* 0x000fe20000400000 */
[----:B------:R-:W-:Y:S01]  /*6830*/  FSEL R197, R197, R64, !P0 ;  /* 0x00000040c5c57208 */ /* 0x000fe20004000000 */
[----:B------:R-:W-:Y:S01]  /*6840*/  FMUL R79, R219, R79 ;  /* 0x0000004fdb4f7220 */ /* 0x000fe20000400000 */
[----:B------:R-:W-:Y:S01]  /*6850*/  FSEL R0, R230, R115, !P0 ;  /* 0x00000073e6007208 */ /* 0x000fe20004000000 */
[-C--:B------:R-:W-:Y:S01]  /*6860*/  FMUL R115, R246, R100.reuse ;  /* 0x00000064f6737220 */ /* 0x080fe20000400000 */
[----:B------:R-:W-:Y:S01]  /*6870*/  LOP3.LUT R64, R80, 0xffffff00, RZ, 0xc0, !PT ;  /* 0xffffff0050407812 */ /* 0x000fe200078ec0ff */
[-C--:B------:R-:W-:Y:S01]  /*6880*/  @P0 FMUL R151, R151, R100.reuse ;  /* 0x0000006497970220 */ /* 0x080fe20000400000 */
[----:B------:R-:W-:Y:S01]  /*6890*/  SHF.L.U32 R86, R11, 0x10, RZ ;  /* 0x000000100b567819 */ /* 0x000fe200000006ff */
[-C--:B------:R-:W-:Y:S01]  /*68a0*/  @P0 FMUL R65, R65, R100.reuse ;  /* 0x0000006441410220 */ /* 0x080fe20000400000 */
[----:B------:R-:W-:Y:S01]  /*68b0*/  FSEL R2, R2, R113, !P0 ;  /* 0x0000007102027208 */ /* 0x000fe20004000000 */
[-C--:B------:R-:W-:Y:S01]  /*68c0*/  @P0 FMUL R111, R111, R100.reuse ;  /* 0x000000646f6f0220 */ /* 0x080fe20000400000 */
[----:B------:R-:W-:Y:S01]  /*68d0*/  LOP3.LUT R80, R66, 0xffff, R87, 0xf8, !PT ;  /* 0x0000ffff42507812 */ /* 0x000fe200078ef857 */
[----:B------:R-:W-:Y:S01]  /*68e0*/  @P1 FADD R86, R86, 1 ;  /* 0x3f80000056561421 */ /* 0x000fe20000000000 */
[----:B------:R-:W-:Y:S01]  /*68f0*/  F2FP.SATFINITE.E4M3.F32.PACK_AB_MERGE_C R95, RZ, R95, RZ ;  /* 0x0000005fff5f723e */ /* 0x000fe200048070ff */
[----:B------:R-:W-:Y:S01]  /*6900*/  @P0 FMUL R145, R145, R100 ;  /* 0x0000006491910220 */ /* 0x000fe20000400000 */
        /* <DEDUP_REMOVED lines=8> */
[----:B------:R-:W-:Y:S01]  /*6990*/  FSEL R234, R234, R117, !P0 ;  /* 0x00000075eaea7208 */ /* 0x000fe20004000000 */
[----:B------:R-:W-:Y:S01]  /*69a0*/  FMUL R117, R250, R100 ;  /* 0x00000064fa757220 */ /* 0x000fe20000400000 */
[----:B------:R-:W-:Y:S01]  /*69b0*/  FSEL R83, R83, R82, !P0 ;  /* 0x0000005253537208 */ /* 0x000fe20004000000 */
[----:B------:R-:W-:Y:S01]  /*69c0*/  FFMA R79, R79, R86, R92 ;  /* 0x000000564f4f7223 */ /* 0x000fe2000000005c */
[----:B------:R-:W-:Y:S01]  /*69d0*/  F2FP.SATFINITE.E4M3.F32.PACK_AB_MERGE_C R0, RZ, R0, RZ ;  /* 0x00000000ff00723e */ /* 0x000fe200048070ff */
[-C--:B------:R-:W-:Y:S01]  /*69e0*/  FMUL R86, R153, R100.reuse ;  /* 0x0000006499567220 */ /* 0x080fe20000400000 */
[----:B------:R-:W-:Y:S01]  /*69f0*/  LOP3.LUT R80, R80, 0xff, RZ, 0xc0, !PT ;  /* 0x000000ff50507812 */ /* 0x000fe200078ec0ff */
[-C--:B------:R-:W-:Y:S01]  /*6a00*/  FMUL R82, R167, R100.reuse ;  /* 0x00000064a7527220 */ /* 0x080fe20000400000 */
[----:B------:R-:W-:Y:S01]  /*6a10*/  PRMT R95, R95, 0x7104, RZ ;  /* 0x000071045f5f7816 */ /* 0x000fe200000000ff */
[-C--:B------:R-:W-:Y:S01]  /*6a20*/  FMUL R92, R157, R100.reuse ;  /* 0x000000649d5c7220 */ /* 0x080fe20000400000 */
[----:B------:R-:W-:Y:S01]  /*6a30*/  F2FP.SATFINITE.E4M3.F32.PACK_AB_MERGE_C R101, RZ, R101, RZ ;  /* 0x00000065ff65723e */ /* 0x000fe200048070ff */
[-C--:B------:R-:W-:Y:S01]  /*6a40*/  @P0 FMUL R171, R171, R100.reuse ;  /* 0x00000064abab0220 */ /* 0x080fe20000400000 */
[----:B------:R-:W-:Y:S01]  /*6a50*/  FSEL R246, R246, R115, !P0 ;  /* 0x00000073f6f67208 */ /* 0x000fe20004000000 */
[-C--:B------:R-:W-:Y:S01]  /*6a60*/  @P0 FMUL R159, R159, R100.reuse ;  /* 0x000000649f9f0220 */ /* 0x080fe20000400000 */
[----:B------:R-:W-:Y:S01]  /*6a70*/  LOP3.LUT R66, R64, 0xffff, R113, 0xf8, !PT ;  /* 0x0000ffff40427812 */ /* 0x000fe200078ef871 */
        /* <DEDUP_REMOVED lines=12> */
[-C--:B------:R-:W-:Y:S01]  /*6b40*/  FMUL R119, R238, R100.reuse ;  /* 0x00000064ee777220 */ /* 0x080fe20000400000 */
[----:B------:R-:W-:Y:S01]  /*6b50*/  F2FP.SATFINITE.E4M3.F32.PACK_AB_MERGE_C R83, RZ, R83, RZ ;  /* 0x00000053ff53723e */ /* 0x000fe200048070ff */
[----:B------:R-:W-:Y:S01]  /*6b60*/  @P0 FMUL R88, R88, R100 ;  /* 0x0000006458580220 */ /* 0x000fe20000400000 */
[----:B------:R-:W-:Y:S01]  /*6b70*/  F2FP.SATFINITE.E4M3.F32.PACK_AB_MERGE_C R246, RZ, R246, RZ ;  /* 0x000000f6fff6723e */ /* 0x000fe200048070ff */
[-C--:B------:R-:W-:Y:S01]  /*6b80*/  @P0 FMUL R105, R105, R100.reuse ;  /* 0x0000006469690220 */ /* 0x080fe20000400000 */
[----:B------:R-:W-:Y:S01]  /*6b90*/  LOP3.LUT R66, R66, 0xff, RZ, 0xc0, !PT ;  /* 0x000000ff42427812 */ /* 0x000fe200078ec0ff */
[----:B------:R-:W-:Y:S01]  /*6ba0*/  IMAD.U32 R83, R83, 0x10000, RZ ;  /* 0x0001000053537824 */ /* 0x000fe200078e00ff */
[----:B------:R-:W-:Y:S01]  /*6bb0*/  PRMT R107, R107, 0x7104, RZ ;  /* 0x000071046b6b7816 */ /* 0x000fe200000000ff */
[-C--:B------:R-:W-:Y:S01]  /*6bc0*/  @P0 FMUL R181, R181, R100.reuse ;  /* 0x00000064b5b50220 */ /* 0x080fe20000400000 */
[----:B------:R-:W-:Y:S01]  /*6bd0*/  F2FP.SATFINITE.E4M3.F32.PACK_AB_MERGE_C R109, RZ, R109, RZ ;  /* 0x0000006dff6d723e */ /* 0x000fe200048070ff */
[-C--:B------:R-:W-:Y:S01]  /*6be0*/  @P0 FMUL R199, R199, R100.reuse ;  /* 0x00000064c7c70220 */ /* 0x080fe20000400000 */
[----:B------:R-:W-:Y:S01]  /*6bf0*/  FSEL R250, R250, R117, !P0 ;  /* 0x00000075fafa7208 */ /* 0x000fe20004000000 */
[-C--:B------:R-:W-:Y:S01]  /*6c00*/  @P0 FMUL R189, R189, R100.reuse ;  /* 0x00000064bdbd0220 */ /* 0x080fe20000400000 */
[----:B------:R-:W-:Y:S01]  /*6c10*/  LOP3.LUT R64, R64, 0xff, RZ, 0xc0, !PT ;  /* 0x000000ff40407812 */ /* 0x000fe200078ec0ff */
[-C--:B------:R-:W-:Y:S01]  /*6c20*/  @P0 FMUL R89, R89, R100.reuse ;  /* 0x0000006459590220 */ /* 0x080fe20000400000 */
[----:B------:R-:W-:Y:S01]  /*6c30*/  PRMT R149, R149, 0x7104, RZ ;  /* 0x0000710495957816 */ /* 0x000fe200000000ff */
[-C--:B------:R-:W-:Y:S01]  /*6c40*/  @P0 FMUL R195, R195, R100.reuse ;  /* 0x00000064c3c30220 */ /* 0x080fe20000400000 */
[----:B------:R-:W-:Y:S01]  /*6c50*/  F2FP.SATFINITE.E4M3.F32.PACK_AB_MERGE_C R151, RZ, R151, RZ ;  /* 0x00000097ff97723e */ /* 0x000fe200048070ff */
[-C--:B------:R-:W-:Y:S01]  /*6c60*/  @P0 FMUL R84, R84, R100.reuse ;  /* 0x0000006454540220 */ /* 0x080fe20000400000 */
[----:B------:R-:W-:Y:S01]  /*6c70*/  LOP3.LUT R0, R95, 0xff0000, R0, 0xf8, !PT ;  /* 0x00ff00005f007812 */ /* 0x000fe200078ef800 */
[-C--:B------:R-:W-:Y:S01]  /*6c80*/  @P0 FMUL R103, R103, R100.reuse ;  /* 0x0000006467670220 */ /* 0x080fe20000400000 */
[----:B------:R-:W-:Y:S01]  /*6c90*/  SHF.L.U32 R101, R101, 0x18, RZ ;  /* 0x0000001865657819 */ /* 0x000fe200000006ff */
[----:B------:R-:W-:Y:S01]  /*6ca0*/  @P0 FMUL R183, R183, R100 ;  /* 0x00000064b7b70220 */ /* 0x000fe20000400000 */
[----:B------:R-:W-:-:S02]  /*6cb0*/  LOP3.LUT R107, R66, 0xff00, R107, 0xf8, !PT ;  /* 0x0000ff00426b7812 */ /* 0x000fc400078ef86b */
[----:B------:R-:W-:Y:S02]  /*6cc0*/  SHF.L.U32 R246, R246, 0x10, RZ ;  /* 0x00000010f6f67819 */ /* 0x000fe400000006ff */
[----:B------:R-:W-:Y:S02]  /*6cd0*/  LOP3.LUT R109, R109, 0xffff, RZ, 0xc0, !PT ;  /* 0x0000ffff6d6d7812 */ /* 0x000fe400078ec0ff */
[----:B------:R-:W-:Y:S02]  /*6ce0*/  F2FP.SATFINITE.E4M3.F32.PACK_AB_MERGE_C R65, RZ, R65, RZ ;  /* 0x00000041ff41723e */ /* 0x000fe400048070ff */
[----:B------:R-:W-:Y:S02]  /*6cf0*/  F2FP.SATFINITE.E4M3.F32.PACK_AB_MERGE_C R250, RZ, R250, RZ ;  /* 0x000000fafffa723e */ /* 0x000fe400048070ff */
[----:B------:R-:W-:Y:S02]  /*6d00*/  F2FP.SATFINITE.E4M3.F32.PACK_AB_MERGE_C R111, RZ, R111, RZ ;  /* 0x0000006fff6f723e */ /* 0x000fe400048070ff */
[----:B------:R-:W-:-:S02]  /*6d10*/  LOP3.LUT R64, R64, 0xff00, R149, 0xf8, !PT ;  /* 0x0000ff0040407812 */ /* 0x000fc400078ef895 */
[----:B------:R-:W-:Y:S02]  /*6d20*/  LOP3.LUT R151, R151, 0xffff, RZ, 0xc0, !PT ;  /* 0x0000ffff97977812 */ /* 0x000fe400078ec0ff */
[----:B------:R-:W-:Y:S01]  /*6d30*/  FSEL R153, R153, R86, !P0 ;  /* 0x0000005699997208 */ /* 0x000fe20004000000 */
[----:B------:R-:W-:Y:S01]  /*6d40*/  FMUL R86, R69, R100 ;  /* 0x0000006445567220 */ /* 0x000fe20000400000 */
[----:B------:R-:W-:Y:S02]  /*6d50*/  LOP3.LUT R70, R68, 0xffffff00, RZ, 0xc0, !PT ;  /* 0xffffff0044467812 */ /* 0x000fe400078ec0ff */
[----:B------:R-:W-:Y:S02]  /*6d60*/  F2FP.SATFINITE.E4M3.F32.PACK_AB_MERGE_C R161, RZ, R161, RZ ;  /* 0x000000a1ffa1723e */ /* 0x000fe400048070ff */
[----:B------:R-:W-:Y:S02]  /*6d70*/  LOP3.LUT R233, R0, R101, RZ, 0xfc, !PT ;  /* 0x0000006500e97212 */ /* 0x000fe400078efcff */
[----:B------:R-:W-:-:S02]  /*6d80*/  LOP3.LUT R107, R107, 0xff0000, R246, 0xf8, !PT ;  /* 0x00ff00006b6b7812 */ /* 0x000fc400078ef8f6 */
[----:B------:R-:W-:Y:S02]  /*6d90*/  SHF.L.U32 R0, R109, 0x18, RZ ;  /* 0x000000186d007819 */ /* 0x000fe400000006ff */
[----:B------:R-:W-:Y:S02]  /*6da0*/  SHF.L.U32 R68, R65, 0x8, RZ ;  /* 0x0000000841447819 */ /* 0x000fe400000006ff */
[----:B------:R-:W-:Y:S02]  /*6db0*/  LOP3.LUT R250, R250, 0xff, RZ, 0xc0, !PT ;  /* 0x000000fffafa7812 */ /* 0x000fe400078ec0ff */
[----:B------:R-:W-:Y:S02]  /*6dc0*/  SHF.L.U32 R111, R111, 0x8, RZ ;  /* 0x000000086f6f7819 */ /* 0x000fe400000006ff */
[----:B------:R-:W-:Y:S02]  /*6dd0*/  F2FP.SATFINITE.E4M3.F32.PACK_AB_MERGE_C R81, RZ, R81, RZ ;  /* 0x00000051ff51723e */ /* 0x000fe400048070ff */
[----:B------:R-:W-:-:S02]  /*6de0*/  F2FP.SATFINITE.E4M3.F32.PACK_AB_MERGE_C R145, RZ, R145, RZ ;  /* 0x00000091ff91723e */ /* 0x000fc400048070ff */
[----:B------:R-:W-:Y:S02]  /*6df0*/  LOP3.LUT R64, R64, 0xff0000, R83, 0xf8, !PT ;  /* 0x00ff000040407812 */ /* 0x000fe400078ef853 */
[----:B------:R-:W-:Y:S02]  /*6e00*/  SHF.L.U32 R151, R151, 0x18, RZ ;  /* 0x0000001897977819 */ /* 0x000fe400000006ff */
[----:B------:R-:W-:Y:S02]  /*6e10*/  LOP3.LUT R65, R70, 0xffff, R161, 0xf8, !PT ;  /* 0x0000ffff46417812 */ /* 0x000fe400078ef8a1 */
[----:B------:R-:W-:Y:S02]  /*6e20*/  F2FP.SATFINITE.E4M3.F32.PACK_AB_MERGE_C R163, RZ, R163, RZ ;  /* 0x000000a3ffa3723e */ /* 0x000fe400048070ff */
[----:B------:R-:W-:Y:S01]  /*6e30*/  FSEL R167, R167, R82, !P0 ;  /* 0x00000052a7a77208 */ /* 0x000fe20004000000 */
[----:B------:R-:W-:Y:S01]  /*6e40*/  FMUL R82, R71, R100 ;  /* 0x0000006447527220 */ /* 0x000fe20000400000 */
[----:B------:R-:W-:Y:S01]  /*6e50*/  FSEL R69, R69, R86, !P0 ;  /* 0x0000005645457208 */ /* 0x000fe20004000000 */
[----:B------:R-:W-:Y:S01]  /*6e60*/  FMUL R86, R179, R100 ;  /* 0x00000064b3567220 */ /* 0x000fe20000400000 */
[----:B------:R-:W-:-:S02]  /*6e70*/  LOP3.LUT R227, R107, R0, RZ, 0xfc, !PT ;  /* 0x000000006be37212 */ /* 0x000fc400078efcff */
[----:B------:R-:W-:Y:S02]  /*6e80*/  LOP3.LUT R111, R250, 0xffff, R111, 0xf8, !PT ;  /* 0x0000fffffa6f7812 */ /* 0x000fe400078ef86f */
[----:B------:R-:W-:Y:S02]  /*6e90*/  SHF.L.U32 R0, R81, 0x10, RZ ;  /* 0x0000001051007819 */ /* 0x000fe400000006ff */
[----:B------:R-:W-:Y:S02]  /*6ea0*/  LOP3.LUT R145, R145, 0xffff, RZ, 0xc0, !PT ;  /* 0x0000ffff91917812 */ /* 0x000fe400078ec0ff */
[----:B------:R-:W-:Y:S02]  /*6eb0*/  LOP3.LUT R229, R64, R151, RZ, 0xfc, !PT ;  /* 0x0000009740e57212 */ /* 0x000fe400078efcff */
[----:B------:R-:W-:Y:S02]  /*6ec0*/  LOP3.LUT R64, R65, 0xff, RZ, 0xc0, !PT ;  /* 0x000000ff41407812 */ /* 0x000fe400078ec0ff */
[----:B------:R-:W-:-:S02]  /*6ed0*/  PRMT R163, R163, 0x7104, RZ ;  /* 0x00007104a3a37816 */ /* 0x000fc400000000ff */
[----:B------:R-:W-:Y:S02]  /*6ee0*/  F2FP.SATFINITE.E4M3.F32.PACK_AB_MERGE_C R167, RZ, R167, RZ ;  /* 0x000000a7ffa7723e */ /* 0x000fe400048070ff */
[----:B------:R-:W-:Y:S02]  /*6ef0*/  F2FP.SATFINITE.E4M3.F32.PACK_AB_MERGE_C R169, RZ, R169, RZ ;  /* 0x000000a9ffa9723e */ /* 0x000fe400048070ff */
[----:B------:R-:W-:Y:S02]  /*6f00*/  F2FP.SATFINITE.E4M3.F32.PACK_AB_MERGE_C R94, RZ, R94, RZ ;  /* 0x0000005eff5e723e */ /* 0x000fe400048070ff */
[----:B------:R-:W-:Y:S02]  /*6f10*/  F2FP.SATFINITE.E4M3.F32.PACK_AB_MERGE_C R91, RZ, R91, RZ ;  /* 0x0000005bff5b723e */ /* 0x000fe400048070ff */
[----:B------:R-:W-:Y:S02]  /*6f20*/  LOP3.LUT R0, R111, 0xff0000, R0, 0xf8, !PT ;  /* 0x00ff00006f007812 */ /* 0x000fe400078ef800 */
[----:B------:R-:W-:-:S02]  /*6f30*/  SHF.L.U32 R145, R145, 0x18, RZ ;  /* 0x0000001891917819 */ /* 0x000fc400000006ff */
[----:B------:R-:W-:Y:S01]  /*6f40*/  FSEL R157, R157, R92, !P0 ;  /* 0x0000005c9d9d7208 */ /* 0x000fe20004000000 */
[----:B------:R-:W-:Y:S01]  /*6f50*/  FMUL R92, R73, R100 ;  /* 0x00000064495c7220 */ /* 0x000fe20000400000 */
[----:B------:R-:W-:Y:S01]  /*6f60*/  FSEL R179, R179, R86, !P0 ;  /* 0x00000056b3b37208 */ /* 0x000fe20004000000 */
[----:B------:R-:W-:Y:S01]  /*6f70*/  FMUL R86, R191, R100 ;  /* 0x00000064bf567220 */ /* 0x000fe20000400000 */
[----:B------:R-:W-:Y:S02]  /*6f80*/  F2FP.SATFINITE.E4M3.F32.PACK_AB_MERGE_C R153, RZ, R153, RZ ;  /* 0x00000099ff99723e */ /* 0x000fe400048070ff */
[----:B------:R-:W-:Y:S02]  /*6f90*/  F2FP.SATFINITE.E4M3.F32.PACK_AB_MERGE_C R155, RZ, R155, RZ ;  /* 0x0000009bff9b723e */ /* 0x000fe400048070ff */
[----:B------:R-:W-:Y:S02]  /*6fa0*/  LOP3.LUT R163, R64, 0xff00, R163, 0xf8, !PT ;  /* 0x0000ff0040a37812 */ /* 0x000fe400078ef8a3 */
[----:B------:R-:W-:-:S02]  /*6fb0*/  LOP3.LUT R64, R167, 0xff, RZ, 0xc0, !PT ;  /* 0x000000ffa7407812 */ /* 0x000fc400078ec0ff */
[----:B------:R-:W-:Y:S02]  /*6fc0*/  SHF.L.U32 R169, R169, 0x8, RZ ;  /* 0x00000008a9a97819 */ /* 0x000fe400000006ff */
[----:B------:R-:W-:Y:S02]  /*6fd0*/  F2FP.SATFINITE.E4M3.F32.PACK_AB_MERGE_C R69, RZ, R69, RZ ;  /* 0x00000045ff45723e */ /* 0x000fe400048070ff */
[----:B------:R-:W-:Y:S02]  /*6fe0*/  F2FP.SATFINITE.E4M3.F32.PACK_AB_MERGE_C R171, RZ, R171, RZ ;  /* 0x000000abffab723e */ /* 0x000fe400048070ff */
[----:B------:R-:W-:Y:S02]  /*6ff0*/  F2FP.SATFINITE.E4M3.F32.PACK_AB_MERGE_C R159, RZ, R159, RZ ;  /* 0x0000009fff9f723e */ /* 0x000fe400048070ff */
[----:B------:R-:W-:Y:S02]  /*7000*/  LOP3.LUT R94, R94, 0xff, RZ, 0xc0, !PT ;  /* 0x000000ff5e5e7812 */ /* 0x000fe400078ec0ff */
[----:B------:R-:W-:-:S02]  /*7010*/  SHF.L.U32 R91, R91, 0x8, RZ ;  /* 0x000000085b5b7819 */ /* 0x000fc400000006ff */
[----:B------:R-:W-:Y:S02]  /*7020*/  F2FP.SATFINITE.E4M3.F32.PACK_AB_MERGE_C R222, RZ, R222, RZ ;  /* 0x000000deffde723e */ /* 0x000fe400048070ff */
[----:B------:R-:W-:Y:S02]  /*7030*/  F2FP.SATFINITE.E4M3.F32.PACK_AB_MERGE_C R93, RZ, R93, RZ ;  /* 0x0000005dff5d723e */ /* 0x000fe400048070ff */
[----:B------:R-:W-:Y:S02]  /*7040*/  LOP3.LUT R228, R0, 0xff000000, R145, 0xf8, !PT ;  /* 0xff00000000e47812 */ /* 0x000fe400078ef891 */
[----:B------:R-:W-:Y:S02]  /*7050*/  LOP3.LUT R0, R153, 0xff, RZ, 0xc0, !PT ;  /* 0x000000ff99007812 */ /* 0x000fe400078ec0ff */
[----:B------:R-:W-:Y:S02]  /*7060*/  SHF.L.U32 R155, R155, 0x8, RZ ;  /* 0x000000089b9b7819 */ /* 0x000fe400000006ff */
[----:B------:R-:W-:-:S02]  /*7070*/  F2FP.SATFINITE.E4M3.F32.PACK_AB_MERGE_C R157, RZ, R157, RZ ;  /* 0x0000009dff9d723e */ /* 0x000fc400048070ff */
[----:B------:R-:W-:Y:S02]  /*7080*/  LOP3.LUT R64, R64, 0xffff, R169, 0xf8, !PT ;  /* 0x0000ffff40407812 */ /* 0x000fe400078ef8a9 */
[----:B------:R-:W-:Y:S02]  /*7090*/  SHF.L.U32 R69, R69, 0x10, RZ ;  /* 0x0000001045457819 */ /* 0x000fe400000006ff */
[----:B------:R-:W-:Y:S02]  /*70a0*/  LOP3.LUT R171, R171, 0xffff, RZ, 0xc0, !PT ;  /* 0x0000ffffabab7812 */ /* 0x000fe400078ec0ff */
[----:B------:R-:W-:Y:S02]  /*70b0*/  FSEL R191, R191, R86, !P0 ;  /* 0x00000056bfbf7208 */ /* 0x000fe40004000000 */
[----:B------:R-:W-:Y:S02]  /*70c0*/  LOP3.LUT R159, R159, 0xffff, RZ, 0xc0, !PT ;  /* 0x0000ffff9f9f7812 */ /* 0x000fe400078ec0ff */
[----:B------:R-:W-:-:S02]  /*70d0*/  LOP3.LUT R91, R94, 0xffff, R91, 0xf8, !PT ;  /* 0x0000ffff5e5b7812 */ /* 0x000fc400078ef85b */
[----:B------:R-:W-:Y:S01]  /*70e0*/  SHF.L.U32 R222, R222, 0x10, RZ ;  /* 0x00000010dede7819 */ /* 0x000fe200000006ff */
[----:B------:R-:W-:Y:S01]  /*70f0*/  IMAD.SHL.U32 R159, R159, 0x1000000, RZ ;  /* 0x010000009f9f7824 */ /* 0x000fe200078e00ff */
[----:B------:R-:W-:Y:S02]  /*7100*/  LOP3.LUT R93, R93, 0xffff, RZ, 0xc0, !PT ;  /* 0x0000ffff5d5d7812 */ /* 0x000fe400078ec0ff */
[----:B------:R-:W-:Y:S02]  /*7110*/  F2FP.SATFINITE.E4M3.F32.PACK_AB_MERGE_C R3, RZ, R3, RZ ;  /* 0x00000003ff03723e */ /* 0x000fe400048070ff */
[----:B------:R-:W-:Y:S02]  /*7120*/  LOP3.LUT R0, R0, 0xffff, R155, 0xf8, !PT ;  /* 0x0000ffff00007812 */ /* 0x000fe400078ef89b */
[----:B------:R-:W-:Y:S02]  /*7130*/  SHF.L.U32 R157, R157, 0x10, RZ ;  /* 0x000000109d9d7819 */ /* 0x000fe400000006ff */
[----:B------:R-:W-:-:S02]  /*7140*/  LOP3.LUT R78, R78, 0xffffff00, RZ, 0xc0, !PT ;  /* 0xffffff004e4e7812 */ /* 0x000fc400078ec0ff */
[----:B------:R-:W-:Y:S02]  /*7150*/  F2FP.SATFINITE.E4M3.F32.PACK_AB_MERGE_C R173, RZ, R173, RZ ;  /* 0x000000adffad723e */ /* 0x000fe400048070ff */
[----:B------:R-:W-:Y:S02]  /*7160*/  LOP3.LUT R64, R64, 0xff0000, R69, 0xf8, !PT ;  /* 0x00ff000040407812 */ /* 0x000fe400078ef845 */
[----:B------:R-:W-:Y:S02]  /*7170*/  SHF.L.U32 R171, R171, 0x18, RZ ;  /* 0x00000018abab7819 */ /* 0x000fe400000006ff */
[----:B------:R-:W-:Y:S02]  /*7180*/  F2FP.SATFINITE.E4M3.F32.PACK_AB_MERGE_C R193, RZ, R193, RZ ;  /* 0x000000c1ffc1723e */ /* 0x000fe400048070ff */
[----:B------:R-:W-:Y:S02]  /*7190*/  F2FP.SATFINITE.E4M3.F32.PACK_AB_MERGE_C R191, RZ, R191, RZ ;  /* 0x000000bfffbf723e */ /* 0x000fe400048070ff */
[----:B------:R-:W-:Y:S01]  /*71a0*/  LOP3.LUT R222, R91, 0xff0000, R222, 0xf8, !PT ;  /* 0x00ff00005bde7812 */ /* 0x000fe200078ef8de */
[----:B------:R-:W-:Y:S01]  /*71b0*/  IMAD.SHL.U32 R193, R193, 0x100, RZ ;  /* 0x00000100c1c17824 */ /* 0x000fe200078e00ff */
[----:B------:R-:W-:-:S02]  /*71c0*/  SHF.L.U32 R93, R93, 0x18, RZ ;  /* 0x000000185d5d7819 */ /* 0x000fc400000006ff */
[----:B------:R-:W-:Y:S02]  /*71d0*/  LOP3.LUT R87, R3, 0xff, RZ, 0xc0, !PT ;  /* 0x000000ff03577812 */ /* 0x000fe400078ec0ff */
[----:B------:R-:W-:Y:S02]  /*71e0*/  LOP3.LUT R0, R0, 0xff0000, R157, 0xf8, !PT ;  /* 0x00ff000000007812 */ /* 0x000fe400078ef89d */
[----:B------:R-:W-:Y:S01]  /*71f0*/  FSEL R71, R71, R82, !P0 ;  /* 0x0000005247477208 */ /* 0x000fe20004000000 */
[----:B------:R-:W-:Y:S01]  /*7200*/  FMUL R82, R75, R100 ;  /* 0x000000644b527220 */ /* 0x000fe20000400000 */
[----:B------:R-:W-:Y:S02]  /*7210*/  LOP3.LUT R3, R78, 0xffff, R173, 0xf8, !PT ;  /* 0x0000ffff4e037812 */ /* 0x000fe400078ef8ad */
[----:B------:R-:W-:Y:S02]  /*7220*/  F2FP.SATFINITE.E4M3.F32.PACK_AB_MERGE_C R175, RZ, R175, RZ ;  /* 0x000000afffaf723e */ /* 0x000fe400048070ff */
[----:B------:R-:W-:-:S02]  /*7230*/  LOP3.LUT R224, R64, 0xff000000, R171, 0xf8, !PT ;  /* 0xff00000040e07812 */ /* 0x000fc400078ef8ab */
[----:B------:R-:W-:Y:S02]  /*7240*/  LOP3.LUT R64, R191, 0xff, RZ, 0xc0, !PT ;  /* 0x000000ffbf407812 */ /* 0x000fe400078ec0ff */
[----:B------:R-:W-:Y:S02]  /*7250*/  LOP3.LUT R232, R222, 0xff000000, R93, 0xf8, !PT ;  /* 0xff000000dee87812 */ /* 0x000fe400078ef85d */
[----:B------:R-:W-:Y:S01]  /*7260*/  FSEL R73, R73, R92, !P0 ;  /* 0x0000005c49497208 */ /* 0x000fe20004000000 */
[----:B------:R-:W-:Y:S01]  /*7270*/  FMUL R92, R77, R100 ;  /* 0x000000644d5c7220 */ /* 0x000fe20000400000 */
[----:B------:R-:W-:Y:S02]  /*7280*/  LOP3.LUT R222, R0, 0xff000000, R159, 0xf8, !PT ;  /* 0xff00000000de7812 */ /* 0x000fe400078ef89f */
[----:B------:R-:W-:Y:S02]  /*7290*/  LOP3.LUT R0, R3, 0xff, RZ, 0xc0, !PT ;  /* 0x000000ff03007812 */ /* 0x000fe400078ec0ff */
[----:B------:R-:W-:-:S02]  /*72a0*/  PRMT R175, R175, 0x7104, RZ ;  /* 0x00007104afaf7816 */ /* 0x000fc400000000ff */
[----:B------:R-:W-:Y:S02]  /*72b0*/  F2FP.SATFINITE.E4M3.F32.PACK_AB_MERGE_C R71, RZ, R71, RZ ;  /* 0x00000047ff47723e */ /* 0x000fe400048070ff */
[----:B------:R-:W-:Y:S02]  /*72c0*/  F2FP.SATFINITE.E4M3.F32.PACK_AB_MERGE_C R177, RZ, R177, RZ ;  /* 0x000000b1ffb1723e */ /* 0x000fe400048070ff */
[----:B------:R-:W-:Y:S02]  /*72d0*/  LOP3.LUT R193, R64, 0xffff, R193, 0xf8, !PT ;  /* 0x0000ffff40c17812 */ /* 0x000fe400078ef8c1 */
[----:B------:R-:W-:Y:S01]  /*72e0*/  LOP3.LUT R87, R87, 0xffff, R68, 0xf8, !PT ;  /* 0x0000ffff57577812 */ /* 0x000fe200078ef844 */
[----:B------:R-:W0:Y:S01]  /*72f0*/  LDC.64 R64, c[0x0][0x3c8] ;  /* 0x0000f200ff407b82 */ /* 0x000e220000000a00 */
[----:B------:R-:W-:Y:S02]  /*7300*/  F2FP.SATFINITE.E4M3.F32.PACK_AB_MERGE_C R85, RZ, R85, RZ ;  /* 0x00000055ff55723e */ /* 0x000fe400048070ff */
[----:B------:R-:W-:-:S02]  /*7310*/  F2FP.SATFINITE.E4M3.F32.PACK_AB_MERGE_C R2, RZ, R2, RZ ;  /* 0x00000002ff02723e */ /* 0x000fc400048070ff */
[----:B------:R-:W-:Y:S02]  /*7320*/  F2FP.SATFINITE.E4M3.F32.PACK_AB_MERGE_C R165, RZ, R165, RZ ;  /* 0x000000a5ffa5723e */ /* 0x000fe400048070ff */
[----:B------:R-:W-:Y:S02]  /*7330*/  LOP3.LUT R68, R74, 0xffffff00, RZ, 0xc0, !PT ;  /* 0xffffff004a447812 */ /* 0x000fe400078ec0ff */
[----:B------:R-:W-:Y:S02]  /*7340*/  F2FP.SATFINITE.E4M3.F32.PACK_AB_MERGE_C R185, RZ, R185, RZ ;  /* 0x000000b9ffb9723e */ /* 0x000fe400048070ff */
[----:B------:R-:W-:Y:S02]  /*7350*/  LOP3.LUT R0, R0, 0xff00, R175, 0xf8, !PT ;  /* 0x0000ff0000007812 */ /* 0x000fe400078ef8af */
[----:B------:R-:W-:Y:S02]  /*7360*/  SHF.L.U32 R71, R71, 0x10, RZ ;  /* 0x0000001047477819 */ /* 0x000fe400000006ff */
[----:B------:R-:W-:-:S02]  /*7370*/  LOP3.LUT R177, R177, 0xffff, RZ, 0xc0, !PT ;  /* 0x0000ffffb1b17812 */ /* 0x000fc400078ec0ff */
[----:B------:R-:W-:Y:S02]  /*7380*/  FSEL R77, R77, R92, !P0 ;  /* 0x0000005c4d4d7208 */ /* 0x000fe40004000000 */
[----:B------:R-:W-:Y:S01]  /*7390*/  FSEL R75, R75, R82, !P0 ;  /* 0x000000524b4b7208 */ /* 0x000fe20004000000 */
[----:B------:R-:W-:Y:S01]  /*73a0*/  FMUL R82, R79, R100 ;  /* 0x000000644f527220 */ /* 0x000fe20000400000 */
[----:B------:R-:W-:Y:S02]  /*73b0*/  SHF.L.U32 R70, R85, 0x10, RZ ;  /* 0x0000001055467819 */ /* 0x000fe400000006ff */
[----:B------:R-:W-:Y:S02]  /*73c0*/  SHF.L.U32 R2, R2, 0x10, RZ ;  /* 0x0000001002027819 */ /* 0x000fe400000006ff */
[----:B------:R-:W-:Y:S02]  /*73d0*/  LOP3.LUT R165, R165, 0xffff, RZ, 0xc0, !PT ;  /* 0x0000ffffa5a57812 */ /* 0x000fe400078ec0ff */
[----:B------:R-:W-:-:S02]  /*73e0*/  LOP3.LUT R76, R76, 0xffffff00, RZ, 0xc0, !PT ;  /* 0xffffff004c4c7812 */ /* 0x000fc400078ec0ff */
[----:B------:R-:W-:Y:S02]  /*73f0*/  F2FP.SATFINITE.E4M3.F32.PACK_AB_MERGE_C R197, RZ, R197, RZ ;  /* 0x000000c5ffc5723e */ /* 0x000fe400048070ff */
[----:B------:R-:W-:Y:S02]  /*7400*/  LOP3.LUT R68, R68, 0xffff, R185, 0xf8, !PT ;  /* 0x0000ffff44447812 */ /* 0x000fe400078ef8b9 */
[----:B------:R-:W-:Y:S02]  /*7410*/  LOP3.LUT R0, R0, 0xff0000, R71, 0xf8, !PT ;  /* 0x00ff000000007812 */ /* 0x000fe400078ef847 */
[----:B------:R-:W-:Y:S02]  /*7420*/  F2FP.SATFINITE.E4M3.F32.PACK_AB_MERGE_C R187, RZ, R187, RZ ;  /* 0x000000bbffbb723e */ /* 0x000fe400048070ff */
[----:B------:R-:W-:Y:S02]  /*7430*/  SHF.L.U32 R177, R177, 0x18, RZ ;  /* 0x00000018b1b17819 */ /* 0x000fe400000006ff */
[----:B------:R-:W-:-:S02]  /*7440*/  F2FP.SATFINITE.E4M3.F32.PACK_AB_MERGE_C R77, RZ, R77, RZ ;  /* 0x0000004dff4d723e */ /* 0x000fc400048070ff */
[----:B------:R-:W-:Y:S02]  /*7450*/  FSEL R238, R238, R119, !P0 ;  /* 0x00000077eeee7208 */ /* 0x000fe40004000000 */
[----:B------:R-:W-:Y:S01]  /*7460*/  FMNMX3 R98, R98, |R79|, |R67|, !PT ;  /* 0x4000004f62627276 */ /* 0x000fe20007800443 */
[----:B------:R-:W-:Y:S01]  /*7470*/  @P0 FMUL R67, R67, R100 ;  /* 0x0000006443430220 */ /* 0x000fe20000400000 */
[----:B------:R-:W-:Y:S02]  /*7480*/  LOP3.LUT R87, R87, 0xff0000, R70, 0xf8, !PT ;  /* 0x00ff000057577812 */ /* 0x000fe400078ef846 */
[----:B------:R-:W-:Y:S02]  /*7490*/  LOP3.LUT R2, R163, 0xff0000, R2, 0xf8, !PT ;  /* 0x00ff0000a3027812 */ /* 0x000fe400078ef802 */
[----:B------:R-:W-:Y:S02]  /*74a0*/  SHF.L.U32 R165, R165, 0x18, RZ ;  /* 0x00000018a5a57819 */ /* 0x000fe400000006ff */
[----:B------:R-:W-:-:S02]  /*74b0*/  FSEL R79, R79, R82, !P0 ;  /* 0x000000524f4f7208 */ /* 0x000fc40004000000 */
[----:B------:R-:W-:Y:S02]  /*74c0*/  LOP3.LUT R70, R76, 0xffff, R197, 0xf8, !PT ;  /* 0x0000ffff4c467812 */ /* 0x000fe400078ef8c5 */
[----:B------:R-:W-:Y:S02]  /*74d0*/  F2FP.SATFINITE.E4M3.F32.PACK_AB_MERGE_C R88, RZ, R88, RZ ;  /* 0x00000058ff58723e */ /* 0x000fe400048070ff */
[----:B------:R-:W-:Y:S02]  /*74e0*/  F2FP.SATFINITE.E4M3.F32.PACK_AB_MERGE_C R234, RZ, R234, RZ ;  /* 0x000000eaffea723e */ /* 0x000fe400048070ff */
[----:B------:R-:W-:Y:S02]  /*74f0*/  F2FP.SATFINITE.E4M3.F32.PACK_AB_MERGE_C R105, RZ, R105, RZ ;  /* 0x00000069ff69723e */ /* 0x000fe400048070ff */
[----:B------:R-:W-:Y:S02]  /*7500*/  F2FP.SATFINITE.E4M3.F32.PACK_AB_MERGE_C R179, RZ, R179, RZ ;  /* 0x000000b3ffb3723e */ /* 0x000fe400048070ff */
[----:B------:R-:W-:-:S02]  /*7510*/  F2FP.SATFINITE.E4M3.F32.PACK_AB_MERGE_C R181, RZ, R181, RZ ;  /* 0x000000b5ffb5723e */ /* 0x000fc400048070ff */
[----:B------:R-:W-:Y:S02]  /*7520*/  LOP3.LUT R68, R68, 0xff, RZ, 0xc0, !PT ;  /* 0x000000ff44447812 */ /* 0x000fe400078ec0ff */
[----:B------:R-:W-:Y:S02]  /*7530*/  PRMT R187, R187, 0x7104, RZ ;  /* 0x00007104bbbb7816 */ /* 0x000fe400000000ff */
[----:B------:R-:W-:Y:S02]  /*7540*/  LOP3.LUT R225, R0, R177, RZ, 0xfc, !PT ;  /* 0x000000b100e17212 */ /* 0x000fe400078efcff */
[----:B------:R-:W-:Y:S02]  /*7550*/  F2FP.SATFINITE.E4M3.F32.PACK_AB_MERGE_C R75, RZ, R75, RZ ;  /* 0x0000004bff4b723e */ /* 0x000fe400048070ff */
[----:B------:R-:W-:Y:S02]  /*7560*/  F2FP.SATFINITE.E4M3.F32.PACK_AB_MERGE_C R199, RZ, R199, RZ ;  /* 0x000000c7ffc7723e */ /* 0x000fe400048070ff */
[----:B------:R-:W-:-:S02]  /*7570*/  F2FP.SATFINITE.E4M3.F32.PACK_AB_MERGE_C R189, RZ, R189, RZ ;  /* 0x000000bdffbd723e */ /* 0x000fc400048070ff */
[----:B------:R-:W-:Y:S02]  /*7580*/  SHF.L.U32 R0, R77, 0x10, RZ ;  /* 0x000000104d007819 */ /* 0x000fe400000006ff */
[----:B------:R-:W-:Y:S02]  /*7590*/  F2FP.SATFINITE.E4M3.F32.PACK_AB_MERGE_C R89, RZ, R89, RZ ;  /* 0x00000059ff59723e */ /* 0x000fe400048070ff */
[----:B------:R-:W-:Y:S02]  /*75a0*/  F2FP.SATFINITE.E4M3.F32.PACK_AB_MERGE_C R238, RZ, R238, RZ ;  /* 0x000000eeffee723e */ /* 0x000fe400048070ff */
[----:B------:R-:W-:Y:S02]  /*75b0*/  F2FP.SATFINITE.E4M3.F32.PACK_AB_MERGE_C R195, RZ, R195, RZ ;  /* 0x000000c3ffc3723e */ /* 0x000fe400048070ff */
[----:B------:R-:W-:Y:S01]  /*75c0*/  LOP3.LUT R223, R2, R165, RZ, 0xfc, !PT ;  /* 0x000000a502df7212 */ /* 0x000fe200078efcff */
[----:B------:R-:W-:Y:S01]  /*75d0*/  IMAD.U32 R238, R238, 0x10000, RZ ;  /* 0x00010000eeee7824 */ /* 0x000fe200078e00ff */
[----:B------:R-:W-:-:S02]  /*75e0*/  F2FP.SATFINITE.E4M3.F32.PACK_AB_MERGE_C R84, RZ, R84, RZ ;  /* 0x00000054ff54723e */ /* 0x000fc400048070ff */
[----:B------:R-:W-:Y:S02]  /*75f0*/  LOP3.LUT R85, R72, 0xff, RZ, 0xc0, !PT ;  /* 0x000000ff48557812 */ /* 0x000fe400078ec0ff */
[----:B------:R-:W-:Y:S02]  /*7600*/  PRMT R88, R88, 0x7104, RZ ;  /* 0x0000710458587816 */ /* 0x000fe400000000ff */
[----:B------:R-:W-:Y:S02]  /*7610*/  F2FP.SATFINITE.E4M3.F32.PACK_AB_MERGE_C R90, RZ, R90, RZ ;  /* 0x0000005aff5a723e */ /* 0x000fe400048070ff */
[----:B------:R-:W-:Y:S02]  /*7620*/  LOP3.LUT R234, R234, 0xff, RZ, 0xc0, !PT ;  /* 0x000000ffeaea7812 */ /* 0x000fe400078ec0ff */
[----:B------:R-:W-:Y:S02]  /*7630*/  SHF.L.U32 R105, R105, 0x8, RZ ;  /* 0x0000000869697819 */ /* 0x000fe400000006ff */
[----:B------:R-:W-:-:S02]  /*7640*/  F2FP.SATFINITE.E4M3.F32.PACK_AB_MERGE_C R103, RZ, R103, RZ ;  /* 0x00000067ff67723e */ /* 0x000fc400048070ff */
[----:B------:R-:W-:Y:S02]  /*7650*/  LOP3.LUT R2, R179, 0xff, RZ, 0xc0, !PT ;  /* 0x000000ffb3027812 */ /* 0x000fe400078ec0ff */
[----:B------:R-:W-:Y:S02]  /*7660*/  SHF.L.U32 R181, R181, 0x8, RZ ;  /* 0x00000008b5b57819 */ /* 0x000fe400000006ff */
[----:B------:R-:W-:Y:S02]  /*7670*/  F2FP.SATFINITE.E4M3.F32.PACK_AB_MERGE_C R73, RZ, R73, RZ ;  /* 0x00000049ff49723e */ /* 0x000fe400048070ff */
[----:B------:R-:W-:Y:S02]  /*7680*/  LOP3.LUT R68, R68, 0xff00, R187, 0xf8, !PT ;  /* 0x0000ff0044447812 */ /* 0x000fe400078ef8bb */
[----:B------:R-:W-:Y:S02]  /*7690*/  F2FP.SATFINITE.E4M3.F32.PACK_AB_MERGE_C R183, RZ, R183, RZ ;  /* 0x000000b7ffb7723e */ /* 0x000fe400048070ff */
[----:B------:R-:W-:-:S02]  /*76a0*/  SHF.L.U32 R75, R75, 0x10, RZ ;  /* 0x000000104b4b7819 */ /* 0x000fc400000006ff */
[----:B------:R-:W-:Y:S02]  /*76b0*/  LOP3.LUT R70, R70, 0xff, RZ, 0xc0, !PT ;  /* 0x000000ff46467812 */ /* 0x000fe400078ec0ff */
[----:B------:R-:W-:Y:S02]  /*76c0*/  PRMT R199, R199, 0x7104, RZ ;  /* 0x00007104c7c77816 */ /* 0x000fe400000000ff */
[----:B------:R-:W-:Y:S02]  /*76d0*/  F2FP.SATFINITE.E4M3.F32.PACK_AB_MERGE_C R79, RZ, R79, RZ ;  /* 0x0000004fff4f723e */ /* 0x000fe400048070ff */
[----:B------:R-:W-:Y:S02]  /*76e0*/  F2FP.SATFINITE.E4M3.F32.PACK_AB_MERGE_C R67, RZ, R67, RZ ;  /* 0x00000043ff43723e */ /* 0x000fe400048070ff */
[----:B------:R-:W-:Y:S02]  /*76f0*/  LOP3.LUT R189, R189, 0xffff, RZ, 0xc0, !PT ;  /* 0x0000ffffbdbd7812 */ /* 0x000fe400078ec0ff */
[----:B------:R-:W-:-:S02]  /*7700*/  LOP3.LUT R220, R193, 0xff0000, R0, 0xf8, !PT ;  /* 0x00ff0000c1dc7812 */ /* 0x000fc400078ef800 */
[----:B------:R-:W-:Y:S02]  /*7710*/  LOP3.LUT R89, R89, 0xffff, RZ, 0xc0, !PT ;  /* 0x0000ffff59597812 */ /* 0x000fe400078ec0ff */
[----:B------:R-:W-:Y:S02]  /*7720*/  LOP3.LUT R0, R102, 0x7f, RZ, 0xc0, !PT ;  /* 0x0000007f66007812 */ /* 0x000fe400078ec0ff */
[----:B------:R-:W-:Y:S01]  /*7730*/  LOP3.LUT R195, R195, 0xffff, RZ, 0xc0, !PT ;  /* 0x0000ffffc3c37812 */ /* 0x000fe200078ec0ff */
[----:B------:R-:W-:Y:S01]  /*7740*/  IMAD.SHL.U32 R72, R89, 0x1000000, RZ ;  /* 0x0100000059487824 */ /* 0x000fe200078e00ff */
[----:B------:R-:W-:Y:S02]  /*7750*/  LOP3.LUT R84, R84, 0xffff, RZ, 0xc0, !PT ;  /* 0x0000ffff54547812 */ /* 0x000fe400078ec0ff */
[----:B------:R-:W-:Y:S01]  /*7760*/  LOP3.LUT R85, R85, 0xff00, R88, 0xf8, !PT ;  /* 0x0000ff0055557812 */ /* 0x000fe200078ef858 */
[----:B------:R-:W-:Y:S01]  /*7770*/  IMAD.SHL.U32 R195, R195, 0x1000000, RZ ;  /* 0x01000000c3c37824 */ /* 0x000fe200078e00ff */
[----:B------:R-:W-:-:S02]  /*7780*/  SHF.L.U32 R90, R90, 0x10, RZ ;  /* 0x000000105a5a7819 */ /* 0x000fc400000006ff */
[----:B------:R-:W-:Y:S02]  /*7790*/  LOP3.LUT R105, R234, 0xffff, R105, 0xf8, !PT ;  /* 0x0000ffffea697812 */ /* 0x000fe400078ef869 */
[----:B------:R-:W-:Y:S02]  /*77a0*/  LOP3.LUT R103, R103, 0xffff, RZ, 0xc0, !PT ;  /* 0x0000ffff67677812 */ /* 0x000fe400078ec0ff */
[----:B------:R-:W-:Y:S02]  /*77b0*/  LOP3.LUT R2, R2, 0xffff, R181, 0xf8, !PT ;  /* 0x0000ffff02027812 */ /* 0x000fe400078ef8b5 */
[----:B------:R-:W-:Y:S02]  /*77c0*/  SHF.L.U32 R73, R73, 0x10, RZ ;  /* 0x0000001049497819 */ /* 0x000fe400000006ff */
[----:B------:R-:W-:Y:S02]  /*77d0*/  LOP3.LUT R183, R183, 0xffff, RZ, 0xc0, !PT ;  /* 0x0000ffffb7b77812 */ /* 0x000fe400078ec0ff */
[----:B------:R-:W-:-:S02]  /*77e0*/  LOP3.LUT R68, R68, 0xff0000, R75, 0xf8, !PT ;  /* 0x00ff000044447812 */ /* 0x000fc400078ef84b */
[----:B------:R-:W-:Y:S02]  /*77f0*/  LOP3.LUT R70, R70, 0xff00, R199, 0xf8, !PT ;  /* 0x0000ff0046467812 */ /* 0x000fe400078ef8c7 */
[----:B------:R-:W-:Y:S02]  /*7800*/  SHF.L.U32 R79, R79, 0x10, RZ ;  /* 0x000000104f4f7819 */ /* 0x000fe400000006ff */
[----:B------:R-:W-:Y:S02]  /*7810*/  LOP3.LUT R67, R67, 0xffff, RZ, 0xc0, !PT ;  /* 0x0000ffff43437812 */ /* 0x000fe400078ec0ff */
[----:B------:R-:W-:Y:S02]  /*7820*/  SHF.L.U32 R189, R189, 0x18, RZ ;  /* 0x00000018bdbd7819 */ /* 0x000fe400000006ff */
[----:B------:R-:W-:Y:S02]  /*7830*/  LEA R3, R99, R0, 0xa ;  /* 0x0000000063037211 */ /* 0x000fe400078e50ff */
[----:B------:R-:W-:-:S02]  /*7840*/  SHF.L.U32 R84, R84, 0x18, RZ ;  /* 0x0000001854547819 */ /* 0x000fc400000006ff */
[----:B------:R-:W-:Y:S01]  /*7850*/  LOP3.LUT R85, R85, 0xff0000, R90, 0xf8, !PT ;  /* 0x00ff000055557812 */ /* 0x000fe200078ef85a */
[----:B0-----:R-:W-:Y:S01]  /*7860*/  IMAD.WIDE.U32 R64, R3, 0x8, R64 ;  /* 0x0000000803407825 */ /* 0x001fe200078e0040 */
[----:B------:R-:W-:Y:S02]  /*7870*/  LOP3.LUT R238, R105, 0xff0000, R238, 0xf8, !PT ;  /* 0x00ff000069ee7812 */ /* 0x000fe400078ef8ee */
[----:B------:R-:W-:Y:S02]  /*7880*/  SHF.L.U32 R103, R103, 0x18, RZ ;  /* 0x0000001867677819 */ /* 0x000fe400000006ff */
[----:B------:R-:W-:Y:S01]  /*7890*/  LOP3.LUT R2, R2, 0xff0000, R73, 0xf8, !PT ;  /* 0x00ff000002027812 */ /* 0x000fe200078ef849 */
[----:B------:R1:W-:Y:S01]  /*78a0*/  STG.E.64 desc[UR6][R64.64+0x400], R232 ;  /* 0x000400e840007986 */ /* 0x0003e2000c101b06 */
[----:B------:R-:W-:Y:S02]  /*78b0*/  SHF.L.U32 R183, R183, 0x18, RZ ;  /* 0x00000018b7b77819 */ /* 0x000fe400000006ff */
[----:B------:R-:W-:Y:S01]  /*78c0*/  LOP3.LUT R70, R70, 0xff0000, R79, 0xf8, !PT ;  /* 0x00ff000046467812 */ /* 0x000fe200078ef84f */
[----:B------:R1:W-:Y:S01]  /*78d0*/  STG.E.64 desc[UR6][R64.64+0xc00], R228 ;  /* 0x000c00e440007986 */ /* 0x0003e2000c101b06 */
[----:B------:R-:W-:-:S02]  /*78e0*/  SHF.L.U32 R67, R67, 0x18, RZ ;  /* 0x0000001843437819 */ /* 0x000fc400000006ff */
[----:B------:R-:W-:Y:S01]  /*78f0*/  LOP3.LUT R219, R68, R189, RZ, 0xfc, !PT ;  /* 0x000000bd44db7212 */ /* 0x000fe200078efcff */
[----:B------:R1:W-:Y:S01]  /*7900*/  STG.E.64 desc[UR6][R64.64+0x1000], R222 ;  /* 0x001000de40007986 */ /* 0x0003e2000c101b06 */
[----:B------:R-:W-:Y:S02]  /*7910*/  LOP3.LUT R230, R87, 0xff000000, R84, 0xf8, !PT ;  /* 0xff00000057e67812 */ /* 0x000fe400078ef854 */
[----:B------:R-:W-:Y:S01]  /*7920*/  LOP3.LUT R231, R85, R72, RZ, 0xfc, !PT ;  /* 0x0000004855e77212 */ /* 0x000fe200078efcff */
[----:B------:R1:W-:Y:S01]  /*7930*/  STG.E.64 desc[UR6][R64.64+0x1400], R224 ;  /* 0x001400e040007986 */ /* 0x0003e2000c101b06 */
[----:B------:R-:W-:Y:S02]  /*7940*/  LOP3.LUT R226, R238, 0xff000000, R103, 0xf8, !PT ;  /* 0xff000000eee27812 */ /* 0x000fe400078ef867 */
[----:B------:R-:W-:Y:S01]  /*7950*/  LOP3.LUT R2, R2, 0xff000000, R183, 0xf8, !PT ;  /* 0xff00000002027812 */ /* 0x000fe200078ef8b7 */
[----:B------:R1:W-:Y:S01]  /*7960*/  STG.E.64 desc[UR6][R64.64], R230 ;  /* 0x000000e640007986 */ /* 0x0003e2000c101b06 */
[----:B------:R-:W-:-:S02]  /*7970*/  LOP3.LUT R220, R220, 0xff000000, R195, 0xf8, !PT ;  /* 0xff000000dcdc7812 */ /* 0x000fc400078ef8c3 */
[----:B------:R-:W-:Y:S01]  /*7980*/  LOP3.LUT R221, R70, R67, RZ, 0xfc, !PT ;  /* 0x0000004346dd7212 */ /* 0x000fe200078efcff */
[----:B------:R1:W-:Y:S01]  /*7990*/  STG.E.64 desc[UR6][R64.64+0x800], R226 ;  /* 0x000800e240007986 */ /* 0x0003e2000c101b06 */
[----:B------:R-:W-:-:S03]  /*79a0*/  MOV R3, R219 ;  /* 0x000000db00037202 */ /* 0x000fc60000000f00 */
[----:B------:R1:W-:Y:S04]  /*79b0*/  STG.E.64 desc[UR6][R64.64+0x1c00], R220 ;  /* 0x001c00dc40007986 */ /* 0x0003e8000c101b06 */
[----:B------:R1:W-:Y:S02]  /*79c0*/  STG.E.64 desc[UR6][R64.64+0x1800], R2 ;  /* 0x0018000240007986 */ /* 0x0003e4000c101b06 */
.L_x_12472:
[----:B01----:R-:W0:Y:S01]  /*79d0*/  LDC R2, c[0x0][0x380] ;  /* 0x0000e000ff027b82 */ /* 0x003e220000000800 */
[----:B------:R-:W-:Y:S02]  /*79e0*/  PLOP3.LUT P3, PT, P3, PT, PT, 0x8, 0x80 ;  /* 0x000000000080781c */ /* 0x000fe40001f6e170 */
[----:B0-----:R-:W-:-:S04]  /*79f0*/  IADD3 R99, PT, PT, R99, R2, RZ ;  /* 0x0000000263637210 */ /* 0x001fc80007ffe0ff */
[----:B------:R-:W-:-:S13]  /*7a00*/  ISETP.GE.AND P1, PT, R99, UR11, PT ;  /* 0x0000000b63007c0c */ /* 0x000fda000bf26270 */
[----:B------:R-:W-:Y:S05]  /*7a10*/  @!P1 BRA `(.L_x_12473) ;  /* 0xffffff8c00349947 */ /* 0x000fea000383ffff */
.L_x_12462:
        /* <DEDUP_REMOVED lines=38> */
.L_x_12481:
[----:B------:R-:W-:Y:S02]  /*7c80*/  ISETP.NE.AND P1, PT, R102, RZ, PT ;  /* 0x000000ff6600720c */ /* 0x000fe40003f25270 */
[----:B-1----:R-:W-:-:S11]  /*7c90*/  FMNMX R5, R3, R2, !PT ;  /* 0x0000000203057209 */ /* 0x002fd60007800000 */
[----:B------:R-:W-:Y:S05]  /*7ca0*/  @P1 BRA `(.L_x_12475) ;  /* 0x0000000000081947 */ /* 0x000fea0003800000 */
[----:B0-----:R-:W0:Y:S02]  /*7cb0*/  LDC.64 R2, c[0x0][0x3f8] ;  /* 0x0000fe00ff027b82 */ /* 0x001e240000000a00 */
[----:B0-----:R1:W-:Y:S02]  /*7cc0*/  REDG.E.MAX.S32.STRONG.GPU desc[UR6][R2.64], R5 ;  /* 0x000000050200798e */ /* 0x0013e4000d12e306 */
.L_x_12475:
[----:B------:R-:W-:Y:S05]  /*7cd0*/  BSYNC B0 ;  /* 0x0000000000007941 */ /* 0x000fea0003800000 */
.L_x_12474:
        /* <DEDUP_REMOVED lines=11> */
[----:B-1----:R-:W-:Y:S02]  /*7d90*/  MOV R2, R100 ;  /* 0x0000006400027202 */ /* 0x002fe40000000f00 */
[----:B------:R-:W-:-:S07]  /*7da0*/  MOV R102, 0x7dc0 ;  /* 0x00007dc000667802 */ /* 0x000fce0000000f00 */
[----:B0-----:R-:W-:Y:S05]  /*7db0*/  CALL.REL.NOINC `($__internal_229_$__cuda_sm20_rcp_rn_f32_slowpath) ;  /* 0x00000000005c7944 */ /* 0x001fea0003c00000 */
[----:B------:R-:W-:Y:S01]  /*7dc0*/  MOV R5, R0 ;  /* 0x0000000000057202 */ /* 0x000fe20000000f00 */
[----:B------:R-:W-:Y:S06]  /*7dd0*/  BRA `(.L_x_12478) ;  /* 0x0000000000107947 */ /* 0x000fec0003800000 */
.L_x_12477:
[----:B-1----:R-:W1:Y:S02]  /*7de0*/  MUFU.RCP R5, R100 ;  /* 0x0000006400057308 */ /* 0x002e640000001000 */
[----:B-1----:R-:W-:-:S04]  /*7df0*/  FFMA R0, R5, R100, -1 ;  /* 0xbf80000005007423 */ /* 0x002fc80000000064 */
[----:B------:R-:W-:-:S04]  /*7e00*/  FADD.FTZ R0, -R0, -RZ ;  /* 0x800000ff00007221 */ /* 0x000fc80000010100 */
[----:B------:R-:W-:-:S07]  /*7e10*/  FFMA R5, R5, R0, R5 ;  /* 0x0000000005057223 */ /* 0x000fce0000000005 */
.L_x_12478:
[----:B0-----:R-:W0:Y:S02]  /*7e20*/  LDC.64 R2, c[0x0][0x3f0] ;  /* 0x0000fc00ff027b82 */ /* 0x001e240000000a00 */
[----:B0-----:R-:W-:Y:S01]  /*7e30*/  STG.E desc[UR6][R2.64], R5 ;  /* 0x0000000502007986 */ /* 0x001fe2000c101906 */
[----:B------:R-:W-:Y:S05]  /*7e40*/  EXIT ;  /* 0x000000000000794d */ /* 0x000fea0003800000 */
.L_x_12476:
[----:B------:R-:W-:Y:S02]  /*7e50*/  MOV R5, 0x2 ;  /* 0x0000000200057802 */ /* 0x000fe40000000f00 */
[----:B------:R-:W-:Y:S02]  /*7e60*/  MOV R7, 0x1f ;  /* 0x0000001f00077802 */ /* 0x000fe40000000f00 */
[----:B------:R-:W-:-:S07]  /*7e70*/  MOV R4, 0xffffffff ;  /* 0xffffffff00047802 */ /* 0x000fce0000000f00 */
[----:B01---5:R-:W-:Y:S05]  /*7e80*/  WARPSYNC.COLLECTIVE R4, `(.L_x_12479) ;  /* 0x0000000004087348 */ /* 0x023fea0003c00000 */
[----:B01----:R0:W1:Y:S02]  /*7e90*/  SHFL.DOWN P1, R2, R0, R5, R7 ;  /* 0x0800000500027389 */ /* 0x0030640000020007 */
[----:B01---5:R-:W-:Y:S05]  /*7ea0*/  ENDCOLLECTIVE ;  /* 0x000000000000791b */ /* 0x023fea0003800000 */
.L_x_12479:
[----:B------:R-:W-:Y:S02]  /*7eb0*/  MOV R5, 0x1 ;  /* 0x0000000100057802 */ /* 0x000fe40000000f00 */
[----:B------:R-:W-:-:S04]  /*7ec0*/  MOV R3, R2 ;  /* 0x0000000200037202 */ /* 0x000fc80000000f00 */
[----:B------:R-:W-:-:S05]  /*7ed0*/  FMNMX R3, R3, R0, !PT ;  /* 0x0000000003037209 */ /* 0x000fca0007800000 */
[----:B------:R-:W-:-:S07]  /*7ee0*/  IMAD.MOV.U32 R0, RZ, RZ, R3 ;  /* 0x000000ffff007224 */ /* 0x000fce00078e0003 */
[----:B------:R-:W-:Y:S05]  /*7ef0*/  WARPSYNC.COLLECTIVE R4, `(.L_x_12480) ;  /* 0x0000000004087348 */ /* 0x000fea0003c00000 */
[----:B------:R0:W1:Y:S02]  /*7f00*/  SHFL.DOWN P1, R2, R0, R5, R7 ;  /* 0x0800000500027389 */ /* 0x0000640000020007 */
[----:B01----:R-:W-:Y:S05]  /*7f10*/  ENDCOLLECTIVE ;  /* 0x000000000000791b */ /* 0x003fea0003800000 */
.L_x_12480:
[----:B------:R-:W-:Y:S05]  /*7f20*/  BRA `(.L_x_12481) ;  /* 0xfffffffc00547947 */ /* 0x000fea000383ffff */
        .weak           $__internal_229_$__cuda_sm20_rcp_rn_f32_slowpath
        .type           $__internal_229_$__cuda_sm20_rcp_rn_f32_slowpath,@function
        .size           $__internal_229_$__cuda_sm20_rcp_rn_f32_slowpath,(.L_x_13097 - $__internal_229_$__cuda_sm20_rcp_rn_f32_slowpath)
$__internal_229_$__cuda_sm20_rcp_rn_f32_slowpath:
        /* <DEDUP_REMOVED lines=15> */
.L_x_12483:
        /* <DEDUP_REMOVED lines=29> */
[----:B------:R-:W-:-:S04]  /*81f0*/  @!P0 IADD3 R3, PT, PT, R3, 0x1, RZ ;  /* 0x0000000103038810 */ /* 0x000fc80007ffe0ff */
[----:B------:R-:W-:-:S04]  /*8200*/  @!P1 SHF.L.U32 R3, R3, 0x1, RZ ;  /* 0x0000000103039819 */ /* 0x000fc800000006ff */
[----:B------:R-:W-:Y:S01]  /*8210*/  LOP3.LUT R3, R3, 0x80000000, R2, 0xf8, !PT ;  /* 0x8000000003037812 */ /* 0x000fe200078ef802 */
[----:B------:R-:W-:Y:S06]  /*8220*/  BRA `(.L_x_12484) ;  /* 0x0000000000047947 */ /* 0x000fec0003800000 */
.L_x_12485:
[----:B------:R0:W1:Y:S02]  /*8230*/  MUFU.RCP R3, R2 ;  /* 0x0000000200037308 */ /* 0x0000640000001000 */
.L_x_12484:
[----:B------:R-:W-:Y:S05]  /*8240*/  BSYNC B1 ;  /* 0x0000000000017941 */ /* 0x000fea0003800000 */
.L_x_12482:
[----:B-1----:R-:W-:Y:S01]  /*8250*/  MOV R0, R3 ;  /* 0x0000000300007202 */ /* 0x002fe20000000f00 */
[----:B------:R-:W-:Y:S01]  /*8260*/  HFMA2 R3, -RZ, RZ, 0, 0 ;  /* 0x00000000ff037431 */ /* 0x000fe200000001ff */
[----:B0-----:R-:W-:-:S04]  /*8270*/  MOV R2, R102 ;  /* 0x0000006600027202 */ /* 0x001fc80000000f00 */
[----:B------:R-:W-:Y:S05]  /*8280*/  RET.REL.NODEC R2 `(_ZN18transformer_engine13normalization19ln_fwd_tuned_kernelINS0_13Kernel_traitsI13__nv_bfloat16S3_13__nv_fp8_e4m3fjLj8192ELj1ELj1ELj4ELj16ENS0_18Kernel_traits_baseILj8192ES3_S3_S4_fjLj128EEEEEEEvNS0_19ForwardKernelParamsE) ;  /* 0xffffff7c025c7950 */ /* 0x000fea0003c3ffff */
.L_x_12486:
        /* <DEDUP_REMOVED lines=15> */
.L_x_13097:


//--------------------- .text._ZN18transformer_engine13normalization19ln_fwd_tuned_kernelINS0_13Kernel_traitsI13__nv_bfloat16S3_13__nv_fp8_e4m3fjLj6144ELj1ELj1ELj4ELj16ENS0_18Kernel_traits_baseILj6144ES3_S3_S4_fjLj128EEEEEEEvNS0_19ForwardKernelParamsE --------------------------
	.section	.text._ZN18transformer_engine13normalization19ln_fwd_tuned_kernelINS0_13Kernel_traitsI13__nv_bfloat16S3_13__nv_fp8_e4m3fjLj6144ELj1ELj1ELj4ELj16ENS0_18Kernel_traits_baseILj6144ES3_S3_S4_fjLj128EEEEEEEvNS0_19ForwardKernelParamsE,"ax",@progbits
	.align	128
        .global         _ZN18transformer_engine13normalization19ln_fwd_tuned_kernelINS0_13Kernel_traitsI13__nv_bfloat16S3_13__nv_fp8_e4m3fjLj6144ELj1ELj1ELj4ELj16ENS0_18Kernel_traits_baseILj6144ES3_S3_S4_fjLj128EEEEEEEvNS0_19ForwardKernelParamsE
        .type           _ZN18transformer_engine13normalization19ln_fwd_tuned_kernelINS0_13Kernel_traitsI13__nv_bfloat16S3_13__nv_fp8_e4m3fjLj6144ELj1ELj1ELj4ELj16ENS0_18Kernel_traits_baseILj6144ES3_S3_S4_fjLj128EEEEEEEvNS0_19ForwardKernelParamsE,@function
        .size           _ZN18transformer_engine13normalization19ln_fwd_tuned_kernelINS0_13Kernel_traitsI13__nv_bfloat16S3_13__nv_fp8_e4m3fjLj6144ELj1ELj1ELj4ELj16ENS0_18Kernel_traits_baseILj6144ES3_S3_S4_fjLj128EEEEEEEvNS0_19ForwardKernelParamsE,(.L_x_13098 - _ZN18transformer_engine13normalization19ln_fwd_tuned_kernelINS0_13Kernel_traitsI13__nv_bfloat16S3_13__nv_fp8_e4m3fjLj6144ELj1ELj1ELj4ELj16ENS0_18Kernel_traits_baseILj6144ES3_S3_S4_fjLj128EEEEEEEvNS0_19ForwardKernelParamsE)
        .other          _ZN18transformer_engine13normalization19ln_fwd_tuned_kernelINS0_13Kernel_traitsI13__nv_bfloat16S3_13__nv_fp8_e4m3fjLj6144ELj1ELj1ELj4ELj16ENS0_18Kernel_traits_baseILj6144ES3_S3_S4_fjLj128EEEEEEEvNS0_19ForwardKernelParamsE,@"STO_CUDA_ENTRY STV_DEFAULT"
_ZN18transformer_engine13normalization19ln_fwd_tuned_kernelINS0_13Kernel_traitsI13__nv_bfloat16S3_13__nv_fp8_e4m3fjLj6144ELj1ELj1ELj4ELj16ENS0_18Kernel_traits_baseILj6144ES3_S3_S4_fjLj128EEEEEEEvNS0_19ForwardKernelParamsE:
.text._ZN18transformer_engine13normalization19ln_fwd_tuned_kernelINS0_13Kernel_traitsI13__nv_bfloat16S3_13__nv_fp8_e4m3fjLj6144ELj1ELj1ELj4ELj16ENS0_18Kernel_traits_baseILj6144ES3_S3_S4_fjLj128EEEEEEEvNS0_19ForwardKernelParamsE:
        /* <DEDUP_REMOVED lines=41> */
[----:B------:R-:W-:-:S04]  /*0290*/  UIADD3 UR4, UPT, UPT, UR4, 0x10, URZ ;  /* 0x0000001004047890 */ /* 0x000fc8000fffe0ff */
[----:B--2---:R-:W-:-:S06]  /*02a0*/  ULEA UR4, UR5, UR4, 0x18 ;  /* 0x0000000405047291 */ /* 0x004fcc000f8ec0ff */
[----:B------:R-:W-:-:S04]  /*02b0*/  MOV R73, UR4 ;  /* 0x0000000400497c02 */ /* 0x000fc80008000f00 */
[----:B------:R-:W-:Y:S02]  /*02c0*/  IADD3 R74, PT, PT, R73, 0x20, RZ ;  /* 0x00000020494a7810 */ /* 0x000fe40007ffe0ff */
[----:B-----5:R-:W-:Y:S02]  /*02d0*/  PRMT R108, R100, 0x7632, R108 ;  /* 0x00007632646c7816 */ /* 0x020fe4000000006c */
        /* <DEDUP_REMOVED lines=47> */
.L_x_12498:
        /* <DEDUP_REMOVED lines=18> */
[----:B------:R-:W-:Y:S01]  /*06f0*/  LOP3.LUT P0, RZ, R75, 0x1f, RZ, 0xc0, !PT ;  /* 0x0000001f4bff7812 */ /* 0x000fe2000780c0ff */
[----:B------:R-:W-:-:S12]  /*0700*/  BSSY.RECONVERGENT B0, `(.L_x_12488) ;  /* 0x0000106000007945 */ /* 0x000fd80003800200 */
[----:B------:R-:W-:-:S04]  /*0710*/  @!P0 SHF.R.U32.HI R75, RZ, 0x2, R75 ;  /* 0x00000002ff4b8819 */ /* 0x000fc8000001164b */
[----:B------:R-:W-:Y:S02]  /*0720*/  @!P0 LOP3.LUT R75, R75, 0xf8, RZ, 0xc0, !PT ;  /* 0x000000f84b4b8812 */ /* 0x000fe400078ec0ff */
[C---:B--2---:R-:W-:Y:S01]  /*0730*/  PRMT R123, R68.reuse, 0x7632, R123 ;  /* 0x00007632447b7816 */ /* 0x044fe2000000007b */
[----:B------:R-:W-:Y:S01]  /*0740*/  IMAD.U32 R151, R69, 0x10000, RZ ;  /* 0x0001000045977824 */ /* 0x000fe200078e00ff */
[----:B------:R-:W-:Y:S02]  /*0750*/  SHF.L.U32 R121, R68, 0x10, RZ ;  /* 0x0000001044797819 */ /* 0x000fe400000006ff */
[----:B------:R-:W-:Y:S01]  /*0760*/  SHF.L.U32 R123, R123, 0x10, RZ ;  /* 0x000000107b7b7819 */ /* 0x000fe200000006ff */
[----:B---3--:R-:W-:Y:S01]  /*0770*/  IMAD.U32 R111, R64, 0x10000, RZ ;  /* 0x00010000406f7824 */ /* 0x008fe200078e00ff */
[----:B------:R-:W-:Y:S01]  /*0780*/  PRMT R125, R69, 0x7632, R125 ;  /* 0x00007632457d7816 */ /* 0x000fe2000000007d */
[----:B------:R-:W-:Y:S01]  /*0790*/  FADD R0, RZ, R121 ;  /* 0x00000079ff007221 */ /* 0x000fe20000000000 */
[C---:B------:R-:W-:Y:S01]  /*07a0*/  PRMT R127, R70.reuse, 0x7632, R127 ;  /* 0x00007632467f7816 */ /* 0x040fe2000000007f */
[----:B------:R-:W-:Y:S01]  /*07b0*/  IMAD.U32 R159, R67, 0x10000, RZ ;  /* 0x00010000439f7824 */ /* 0x000fe200078e00ff */
[----:B------:R-:W-:Y:S01]  /*07c0*/  SHF.L.U32 R125, R125, 0x10, RZ ;  /* 0x000000107d7d7819 */ /* 0x000fe200000006ff */
[----:B------:R-:W-:Y:S01]  /*07d0*/  FADD R0, R123, R0 ;  /* 0x000000007b007221 */ /* 0x000fe20000000000 */
[----:B------:R-:W-:-:S02]  /*07e0*/  SHF.L.U32 R109, R70, 0x10, RZ ;  /* 0x00000010466d7819 */ /* 0x000fc400000006ff */
[----:B------:R-:W-:Y:S01]  /*07f0*/  SHF.L.U32 R127, R127, 0x10, RZ ;  /* 0x000000107f7f7819 */ /* 0x000fe200000006ff */
[----:B------:R-:W-:Y:S01]  /*0800*/  FADD R0, R151, R0 ;  /* 0x0000000097007221 */ /* 0x000fe20000000000 */
[C---:B------:R-:W-:Y:S01]  /*0810*/  PRMT R129, R71.reuse, 0x7632, R129 ;  /* 0x0000763247817816 */ /* 0x040fe20000000081 */
[----:B----4-:R-:W-:Y:S01]  /*0820*/  IMAD.U32 R117, R62, 0x10000, RZ ;  /* 0x000100003e757824 */ /* 0x010fe200078e00ff */
[----:B------:R-:W-:Y:S01]  /*0830*/  SHF.L.U32 R155, R71, 0x10, RZ ;  /* 0x00000010479b7819 */ /* 0x000fe200000006ff */
[----:B------:R-:W-:Y:S01]  /*0840*/  FADD R0, R125, R0 ;  /* 0x000000007d007221 */ /* 0x000fe20000000000 */
[----:B------:R-:W-:Y:S02]  /*0850*/  SHF.L.U32 R129, R129, 0x10, RZ ;  /* 0x0000001081817819 */ /* 0x000fe400000006ff */
[----:B------:R-:W-:Y:S01]  /*0860*/  PRMT R131, R64, 0x7632, R131 ;  /* 0x0000763240837816 */ /* 0x000fe20000000083 */
[----:B------:R-:W-:Y:S01]  /*0870*/  FADD R0, R109, R0 ;  /* 0x000000006d007221 */ /* 0x000fe20000000000 */
[----:B------:R-:W-:-:S02]  /*0880*/  PRMT R133, R65, 0x7632, R133 ;  /* 0x0000763241857816 */ /* 0x000fc40000000085 */
[----:B------:R-:W-:Y:S01]  /*0890*/  SHF.L.U32 R131, R131, 0x10, RZ ;  /* 0x0000001083837819 */ /* 0x000fe200000006ff */
[----:B------:R-:W-:Y:S01]  /*08a0*/  FADD R0, R127, R0 ;  /* 0x000000007f007221 */ /* 0x000fe20000000000 */
[----:B------:R-:W-:Y:S01]  /*08b0*/  SHF.L.U32 R157, R65, 0x10, RZ ;  /* 0x00000010419d7819 */ /* 0x000fe200000006ff */
[----:B-----5:R-:W-:Y:S01]  /*08c0*/  IMAD.U32 R165, R57, 0x10000, RZ ;  /* 0x0001000039a57824 */ /* 0x020fe200078e00ff */
        /* <DEDUP_REMOVED lines=8> */
[----:B------:R-:W-:Y:S01]  /*0950*/  PRMT R139, R60, 0x7632, R139 ;  /* 0x000076323c8b7816 */ /* 0x000fe2000000008b */
[----:B------:R-:W-:Y:S01]  /*0960*/  IMAD.U32 R93, R52, 0x10000, RZ ;  /* 0x00010000345d7824 */ /* 0x000fe200078e00ff */
[----:B------:R-:W-:Y:S01]  /*0970*/  SHF.L.U32 R137, R137, 0x10, RZ ;  /* 0x0000001089897819 */ /* 0x000fe200000006ff */
[----:B------:R-:W-:Y:S01]  /*0980*/  FADD R0, R131, R0 ;  /* 0x0000000083007221 */ /* 0x000fe20000000000 */
[----:B------:R-:W-:Y:S01]  /*0990*/  SHF.L.U32 R115, R60, 0x10, RZ ;  /* 0x000000103c737819 */ /* 0x000fe200000006ff */
[----:B------:R-:W-:Y:S01]  /*09a0*/  IMAD.U32 R77, R55, 0x10000, RZ ;  /* 0x00010000374d7824 */ /* 0x000fe200078e00ff */
        /* <DEDUP_REMOVED lines=8> */
[----:B------:R-:W-:Y:S01]  /*0a30*/  PRMT R145, R63, 0x7632, R145 ;  /* 0x000076323f917816 */ /* 0x000fe20000000091 */
[----:B------:R-:W0:Y:S01]  /*0a40*/  S2R R62, SR_TID.X ;  /* 0x00000000003e7919 */ /* 0x000e220000002100 */
[----:B------:R-:W-:Y:S01]  /*0a50*/  SHF.L.U32 R143, R143, 0x10, RZ ;  /* 0x000000108f8f7819 */ /* 0x000fe200000006ff */
        /* <DEDUP_REMOVED lines=22> */
[----:B------:R-:W-:Y:S02]  /*0bc0*/  PRMT R79, R53, 0x7632, R79 ;  /* 0x00007632354f7816 */ /* 0x000fe4000000004f */
        /* <DEDUP_REMOVED lines=12> */
[----:B------:R-:W-:Y:S01]  /*0c90*/  IMAD.U32 R55, R50, 0x10000, RZ ;  /* 0x0001000032377824 */ /* 0x000fe200078e00ff */
        /* <DEDUP_REMOVED lines=143> */
[----:B------:R-:W-:-:S04]  /*1590*/  @!P0 SEL R0, R74, R73, P3 ;  /* 0x000000494a008207 */ /* 0x000fc80001800000 */
        /* <DEDUP_REMOVED lines=23> */
[----:B------:R-:W-:-:S05]  /*1710*/  IMAD.U32 R73, RZ, RZ, UR4 ;  /* 0x00000004ff497e24 */ /* 0x000fca000f8e00ff */
[----:B------:R-:W-:-:S04]  /*1720*/  IADD3 R74, PT, PT, R73, 0x20, RZ ;  /* 0x00000020494a7810 */ /* 0x000fc80007ffe0ff */
[----:B------:R-:W-:-:S04]  /*1730*/  SEL R3, R74, R73, P3 ;  /* 0x000000494a037207 */ /* 0x000fc80001800000 */
[----:B------:R-:W-:-:S05]  /*1740*/  IADD3 R0, PT, PT, R3, R0, RZ ;  /* 0x0000000003007210 */ /* 0x000fca0007ffe0ff */
[----:B------:R1:W2:Y:S02]  /*1750*/  LDS.64 R48, [R0] ;  /* 0x0000000000307984 */ /* 0x0002a40000000a00 */
.L_x_12489:
[----:B------:R-:W-:Y:S05]  /*1760*/  BSYNC.RECONVERGENT B0 ;  /* 0x0000000000007941 */ /* 0x000fea0003800200 */
.L_x_12488:
[----:B------:R-:W3:Y:S01]  /*1770*/  SHFL.DOWN PT, R76, R75, 0x2, 0x1f ;  /* 0x08401f004b4c7f89 */ /* 0x000ee200000e0000 */
[----:B------:R-:W-:Y:S01]  /*1780*/  BSSY.RECONVERGENT B0, `(.L_x_12490) ;  /* 0x0000016000007945 */ /* 0x000fe20003800200 */
[----:B------:R-:W-:Y:S01]  /*1790*/  IMAD.MOV.U32 R50, RZ, RZ, R81 ;  /* 0x000000ffff327224 */ /* 0x000fe200078e0051 */
[----:B------:R-:W-:Y:S01]  /*17a0*/  MOV R52, R83 ;  /* 0x0000005300347202 */ /* 0x000fe20000000f00 */
[----:B--2---:R2:W4:Y:S01]  /*17b0*/  SHFL.DOWN PT, R185, R48, 0x2, 0x1f ;  /* 0x08401f0030b97f89 */ /* 0x00452200000e0000 */
[----:B------:R-:W-:Y:S02]  /*17c0*/  MOV R56, R85 ;  /* 0x0000005500387202 */ /* 0x000fe40000000f00 */
[----:B------:R-:W-:Y:S01]  /*17d0*/  MOV R54, R87 ;  /* 0x0000005700367202 */ /* 0x000fe20000000f00 */
[----:B------:R2:W2:Y:S01]  /*17e0*/  SHFL.DOWN PT, R78, R49, 0x2, 0x1f ;  /* 0x08401f00314e7f89 */ /* 0x0004a200000e0000 */
        /* <DEDUP_REMOVED lines=9> */
[----:B------:R-:W-:Y:S05]  /*1880*/  CALL.REL.NOINC `($__internal_230_$__cuda_sm20_rcp_rn_f32_slowpath) ;  /* 0x0000004c00487944 */ /* 0x000fea0003c00000 */
[----:B------:R-:W-:Y:S05]  /*1890*/  BRA `(.L_x_12492) ;  /* 0x0000000000107947 */ /* 0x000fea0003800000 */
.L_x_12491:
[----:B------:R-:W0:Y:S02]  /*18a0*/  MUFU.RCP R0, R80 ;  /* 0x0000005000007308 */ /* 0x000e240000001000 */
[----:B0-----:R-:W-:-:S04]  /*18b0*/  FFMA R2, R80, R0, -1 ;  /* 0xbf80000050027423 */ /* 0x001fc80000000000 */
[----:B------:R-:W-:-:S04]  /*18c0*/  FADD.FTZ R3, -R2, -RZ ;  /* 0x800000ff02037221 */ /* 0x000fc80000010100 */
[----:B------:R-:W-:-:S07]  /*18d0*/  FFMA R0, R0, R3, R0 ;  /* 0x0000000300007223 */ /* 0x000fce0000000000 */
.L_x_12492:
[----:B------:R-:W-:Y:S05]  /*18e0*/  BSYNC.RECONVERGENT B0 ;  /* 0x0000000000007941 */ /* 0x000fea0003800200 */
.L_x_12490:
        /* <DEDUP_REMOVED lines=20> */
[----:B------:R-:W-:Y:S05]  /*1a30*/  CALL.REL.NOINC `($__internal_230_$__cuda_sm20_rcp_rn_f32_slowpath) ;  /* 0x0000004800dc7944 */ /* 0x000fea0003c00000 */
[----:B------:R-:W-:Y:S05]  /*1a40*/  BRA `(.L_x_12495) ;  /* 0x0000000000107947 */ /* 0x000fea0003800000 */
.L_x_12494:
[----:B------:R-:W0:Y:S02]  /*1a50*/  MUFU.RCP R0, R75 ;  /* 0x0000004b00007308 */ /* 0x000e240000001000 */
[----:B0-----:R-:W-:-:S04]  /*1a60*/  FFMA R2, R75, R0, -1 ;  /* 0xbf8000004b027423 */ /* 0x001fc80000000000 */
[----:B------:R-:W-:-:S04]  /*1a70*/  FADD.FTZ R3, -R2, -RZ ;  /* 0x800000ff02037221 */ /* 0x000fc80000010100 */
[----:B------:R-:W-:-:S07]  /*1a80*/  FFMA R0, R0, R3, R0 ;  /* 0x0000000300007223 */ /* 0x000fce0000000000 */
.L_x_12495:
[----:B------:R-:W-:Y:S05]  /*1a90*/  BSYNC.RECONVERGENT B0 ;  /* 0x0000000000007941 */ /* 0x000fea0003800200 */
.L_x_12493:
[----:B------:R-:W-:Y:S01]  /*1aa0*/  FADD R2, R48, -R76 ;  /* 0x8000004c30027221 */ /* 0x000fe20000000000 */
[----:B------:R-:W-:Y:S01]  /*1ab0*/  FADD R3, R49, R78 ;  /* 0x0000004e31037221 */ /* 0x000fe20000000000 */
[----:B------:R-:W0:Y:S01]  /*1ac0*/  LDC R64, c[0x0][0x3d8] ;  /* 0x0000f600ff407b82 */ /* 0x000e220000000800 */
[----:B------:R-:W1:Y:S01]  /*1ad0*/  S2R R75, SR_TID.X ;  /* 0x00000000004b7919 */ /* 0x000e620000002100 */
[----:B------:R-:W-:Y:S01]  /*1ae0*/  FMUL R2, R2, R2 ;  /* 0x0000000202027220 */ /* 0x000fe20000400000 */
[----:B------:R-:W-:Y:S01]  /*1af0*/  ISETP.NE.AND P2, PT, R62, RZ, PT ;  /* 0x000000ff3e00720c */ /* 0x000fe20003f45270 */
[----:B------:R-:W-:Y:S01]  /*1b00*/  UISETP.NE.U32.AND UP0, UPT, UR10, URZ, UPT ;  /* 0x000000ff0a00728c */ /* 0x000fe2000bf05070 */
[----:B------:R-:W-:Y:S01]  /*1b10*/  MOV R81, UR6 ;  /* 0x0000000600517c02 */ /* 0x000fe20008000f00 */
[----:B------:R-:W-:Y:S02]  /*1b20*/  FMUL R2, R80, R2 ;  /* 0x0000000250027220 */ /* 0x000fe40000400000 */
[----:B------:R-:W-:-:S02]  /*1b30*/  UISETP.NE.AND.EX UP0, UPT, UR11, URZ, UPT, UP0 ;  /* 0x000000ff0b00728c */ /* 0x000fc4000bf05300 */
[----:B------:R-:W-:-:S04]  /*1b40*/  FMUL R2, R83, R2 ;  /* 0x0000000253027220 */ /* 0x000fc80000400000 */
[----:B------:R-:W-:-:S05]  /*1b50*/  FFMA R2, R2, R0, R3 ;  /* 0x0000000002027223 */ /* 0x000fca0000000003 */
[----:B------:R-:W0:Y:S01]  /*1b60*/  SHFL.IDX PT, R3, R2, RZ, 0x1f ;  /* 0x00001fff02037589 */ /* 0x000e2200000e0000 */
[----:B-1----:R-:W-:Y:S01]  /*1b70*/  ISETP.NE.AND P1, PT, R75, RZ, PT ;  /* 0x000000ff4b00720c */ /* 0x002fe20003f25270 */
[----:B0-----:R-:W-:Y:S01]  /*1b80*/  FFMA R64, R3, 0.00016276042151730507612, R64 ;  /* 0x392aaaab03407823 */ /* 0x001fe20000000040 */
        /* <DEDUP_REMOVED lines=10> */
[----:B0-----:R-:W-:Y:S01]  /*1c30*/  @!P2 IMAD.WIDE R48, R81, 0x4, R48 ;  /* 0x000000045130a825 */ /* 0x001fe200078e0230 */
[----:B-1----:R-:W-:-:S03]  /*1c40*/  R2UR UR5, R0 ;  /* 0x00000000000572ca */ /* 0x002fc600000e0000 */
[----:B--2---:R-:W-:Y:S01]  /*1c50*/  @!P1 IMAD.WIDE R2, R83, 0x4, R2 ;  /* 0x0000000453029825 */ /* 0x004fe200078e0202 */
[----:B---3--:R-:W-:-:S09]  /*1c60*/  R2UR UR4, R64 ;  /* 0x00000000400472ca */ /* 0x008fd200000e0000 */
[----:B------:R-:W-:-:S04]  /*1c70*/  IMAD.U32 R81, RZ, RZ, UR5 ;  /* 0x00000005ff517e24 */ /* 0x000fc8000f8e00ff */
[----:B------:R-:W-:Y:S01]  /*1c80*/  MOV R62, UR4 ;  /* 0x00000004003e7c02 */ /* 0x000fe20008000f00 */
[----:B------:R0:W-:Y:S04]  /*1c90*/  @!P2 STG.E desc[UR8][R48.64], R81 ;  /* 0x000000513000a986 */ /* 0x0001e8000c101908 */
[----:B------:R-:W-:-:S05]  /*1ca0*/  @!P0 FMUL R62, R62, 4096 ;  /* 0x458000003e3e8820 */ /* 0x000fca0000400000 */
[----:B------:R-:W-:-:S13]  /*1cb0*/  @!P0 R2UR UR4, R62 ;  /* 0x000000003e0482ca */ /* 0x000fda00000e0000 */
        /* <DEDUP_REMOVED lines=8> */
[----:B------:R-:W-:Y:S01]  /*1d40*/  FADD R151, R151, -UR5 ;  /* 0x8000000597977e21 */ /* 0x000fe20008000000 */
[----:B------:R-:W-:Y:S01]  /*1d50*/  SHF.L.U32 R62, R116, 0x10, RZ ;  /* 0x00000010743e7819 */ /* 0x000fe200000006ff */
[----:B------:R-:W-:Y:S02]  /*1d60*/  IMAD.U32 R64, R101, 0x10000, RZ ;  /* 0x0001000065407824 */ /* 0x000fe400078e00ff */
[----:B------:R-:W-:Y:S01]  /*1d70*/  FMUL R123, R123, UR4 ;  /* 0x000000047b7b7c20 */ /* 0x000fe20008400000 */
[----:B------:R-:W-:Y:S01]  /*1d80*/  SHF.L.U32 R0, R44, 0x10, RZ ;  /* 0x000000102c007819 */ /* 0x000fe200000006ff */
[----:B------:R-:W-:Y:S01]  /*1d90*/  FMUL R121, R121, UR4 ;  /* 0x0000000479797c20 */ /* 0x000fe20008400000 */
[----:B------:R-:W-:Y:S01]  /*1da0*/  SHF.L.U32 R66, R45, 0x10, RZ ;  /* 0x000000102d427819 */ /* 0x000fe200000006ff */
[----:B------:R-:W-:Y:S01]  /*1db0*/  FMUL R151, R151, UR4 ;  /* 0x0000000497977c20 */ /* 0x000fe20008400000 */
[----:B------:R-:W-:Y:S01]  /*1dc0*/  @P1 FADD R48, R48, 1 ;  /* 0x3f80000030301421 */ /* 0x000fe20000000000 */
[----:B------:R-:W-:Y:S01]  /*1dd0*/  @P1 FADD R2, R2, 1 ;  /* 0x3f80000002021421 */ /* 0x000fe20000000000 */
[----:B------:R-:W-:Y:S01]  /*1de0*/  @P1 FADD R64, R64, 1 ;  /* 0x3f80000040401421 */ /* 0x000fe20000000000 */
[----:B------:R-:W-:Y:S01]  /*1df0*/  FADD R125, R125, -UR5 ;  /* 0x800000057d7d7e21 */ /* 0x000fe20008000000 */
        /* <DEDUP_REMOVED lines=36> */
[----:B------:R-:W-:-:S02]  /*2040*/  IMAD.U32 R70, R40, 0x10000, RZ ;  /* 0x0001000028467824 */ /* 0x000fc400078e00ff */
[----:B------:R-:W-:Y:S01]  /*2050*/  FFMA R49, R155, R76, R78 ;  /* 0x0000004c9b317223 */ /* 0x000fe2000000004e */
        /* <DEDUP_REMOVED lines=12> */
[----:B------:R-:W-:Y:S01]  /*2120*/  FMUL R131, R131, UR4 ;  /* 0x0000000483837c20 */ /* 0x000fe20008400000 */
[----:B------:R-:W-:Y:S01]  /*2130*/  @P1 FADD R78, R78, 1 ;  /* 0x3f8000004e4e1421 */ /* 0x000fe20000000000 */
[----:B------:R-:W-:Y:S01]  /*2140*/  SHF.L.U32 R84, R38, 0x10, RZ ;  /* 0x0000001026547819 */ /* 0x000fe200000006ff */
[----:B------:R-:W-:Y:S01]  /*2150*/  FFMA R70, R111, R70, R76 ;  /* 0x000000466f467223 */ /* 0x000fe2000000004c */
[----:B------:R-:W-:Y:S01]  /*2160*/  FADD R159, R159, -UR5 ;  /* 0x800000059f9f7e21 */ /* 0x000fe20008000000 */
[----:B------:R-:W-:Y:S01]  /*2170*/  SHF.L.U32 R88, R136, 0x10, RZ ;  /* 0x0000001088587819 */ /* 0x000fe200000006ff */
[----:B------:R-:W-:-:S02]  /*2180*/  IMAD.U32 R90, R43, 0x10000, RZ ;  /* 0x000100002b5a7824 */ /* 0x000fc400078e00ff */
[----:B------:R-:W-:Y:S01]  /*2190*/  FMUL R113, R113, UR4 ;  /* 0x0000000471717c20 */ /* 0x000fe20008400000 */
[----:B------:R-:W-:Y:S01]  /*21a0*/  @P1 FADD R82, R82, 1 ;  /* 0x3f80000052521421 */ /* 0x000fe20000000000 */
[----:B------:R-:W-:Y:S01]  /*21b0*/  FADD R133, R133, -UR5 ;  /* 0x8000000585857e21 */ /* 0x000fe20008000000 */
[----:B------:R-:W-:Y:S02]  /*21c0*/  IMAD.U32 R76, R126, 0x10000, RZ ;  /* 0x000100007e4c7824 */ /* 0x000fe400078e00ff */
[----:B------:R-:W-:Y:S01]  /*21d0*/  FMUL R135, R135, UR4 ;  /* 0x0000000487877c20 */ /* 0x000fe20008400000 */
[----:B------:R-:W-:Y:S01]  /*21e0*/  @P1 FADD R86, R86, 1 ;  /* 0x3f80000056561421 */ /* 0x000fe20000000000 */
[----:B------:R-:W-:Y:S01]  /*21f0*/  FFMA R78, R131, R78, R80 ;  /* 0x0000004e834e7223 */ /* 0x000fe20000000050 */
[----:B------:R-:W-:Y:S01]  /*2200*/  SHF.L.U32 R92, R39, 0x10, RZ ;  /* 0x00000010275c7819 */ /* 0x000fe200000006ff */
[----:B------:R-:W-:Y:S01]  /*2210*/  FMUL R159, R159, UR4 ;  /* 0x000000049f9f7c20 */ /* 0x000fe20008400000 */
[----:B------:R-:W-:Y:S01]  /*2220*/  SHF.L.U32 R80, R134, 0x10, RZ ;  /* 0x0000001086507819 */ /* 0x000fe200000006ff */
[----:B------:R-:W-:Y:S01]  /*2230*/  @P1 FADD R90, R90, 1 ;  /* 0x3f8000005a5a1421 */ /* 0x000fe20000000000 */
[----:B------:R-:W-:Y:S01]  /*2240*/  FFMA R83, R113, R82, R84 ;  /* 0x0000005271537223 */ /* 0x000fe20000000054 */
[----:B------:R-:W-:Y:S01]  /*2250*/  SHF.L.U32 R94, R33, 0x10, RZ ;  /* 0x00000010215e7819 */ /* 0x000fe200000006ff */
        /* <DEDUP_REMOVED lines=27> */
[----:B------:R-:W-:Y:S01]  /*2410*/  FADD R163, R163, -UR5 ;  /* 0x80000005a3a37e21 */ /* 0x000fe20008000000 */
[----:B------:R-:W-:Y:S01]  /*2420*/  SHF.L.U32 R86, R142, 0x10, RZ ;  /* 0x000000108e567819 */ /* 0x000fe200000006ff */
[----:B------:R-:W-:Y:S01]  /*2430*/  FFMA R89, R139, R90, R92 ;  /* 0x0000005a8b597223 */ /* 0x000fe2000000005c */
[----:B------:R-:W-:Y:S01]  /*2440*/  FADD R141, R141, -UR5 ;  /* 0x800000058d8d7e21 */ /* 0x000fe20008000000 */
[----:B------:R-:W-:Y:S01]  /*2450*/  FADD R117, R117, -UR5 ;  /* 0x8000000575757e21 */ /* 0x000fe20008000000 */
[----:B------:R-:W-:Y:S01]  /*2460*/  IMAD.U32 R98, R34, 0x10000, RZ ;  /* 0x0001000022627824 */ /* 0x000fe200078e00ff */
        /* <DEDUP_REMOVED lines=21> */
[----:B------:R-:W-:Y:S01]  /*25c0*/  FADD R165, R165, -UR5 ;  /* 0x80000005a5a57e21 */ /* 0x000fe20008000000 */
[----:B------:R-:W-:-:S02]  /*25d0*/  IMAD.U32 R84, R146, 0x10000, RZ ;  /* 0x0001000092547824 */ /* 0x000fc400078e00ff */
[----:B------:R-:W-:Y:S01]  /*25e0*/  FFMA R90, R143, R92, R94 ;  /* 0x0000005c8f5a7223 */ /* 0x000fe2000000005e */
[----:B------:R-:W-:Y:S01]  /*25f0*/  IMAD.U32 R186, R25, 0x10000, RZ ;  /* 0x0001000019ba7824 */ /* 0x000fe200078e00ff */
[----:B------:R-:W-:Y:S01]  /*2600*/  SHF.L.U32 R94, R20, 0x10, RZ ;  /* 0x00000010145e7819 */ /* 0x000fe200000006ff */
[----:B------:R-:W-:Y:S01]  /*2610*/  FMUL R119, R119, UR4 ;  /* 0x0000000477777c20 */ /* 0x000fe20008400000 */
[----:B------:R-:W-:Y:S01]  /*2620*/  SHF.L.U32 R92, R154, 0x10, RZ ;  /* 0x000000109a5c7819 */ /* 0x000fe200000006ff */
[----:B------:R-:W-:Y:S01]  /*2630*/  @P1 FADD R104, R104, 1 ;  /* 0x3f80000068681421 */ /* 0x000fe20000000000 */
[----:B------:R-:W-:Y:S01]  /*2640*/  SHF.L.U32 R106, R156, 0x10, RZ ;  /* 0x000000109c6a7819 */ /* 0x000fe200000006ff */
[----:B------:R-:W-:Y:S01]  /*2650*/  FADD R147, R147, -UR5 ;  /* 0x8000000593937e21 */ /* 0x000fe20008000000 */
[----:B------:R-:W-:Y:S01]  /*2660*/  SHF.L.U32 R188, R21, 0x10, RZ ;  /* 0x0000001015bc7819 */ /* 0x000fe200000006ff */
[----:B------:R-:W-:Y:S01]  /*2670*/  FMUL R145, R145, UR4 ;  /* 0x0000000491917c20 */ /* 0x000fe20008400000 */
[----:B------:R-:W-:Y:S01]  /*2680*/  @P1 FADD R84, R84, 1 ;  /* 0x3f80000054541421 */ /* 0x000fe20000000000 */
        /* <DEDUP_REMOVED lines=15> */
[----:B------:R-:W-:Y:S01]  /*2780*/  FADD R107, R107, -UR5 ;  /* 0x800000056b6b7e21 */ /* 0x000fe20008000000 */
[----:B------:R-:W-:Y:S01]  /*2790*/  IMAD.U32 R190, R160, 0x10000, RZ ;  /* 0x00010000a0be7824 */ /* 0x000fe200078e00ff */
        /* <DEDUP_REMOVED lines=16> */
[----:B------:R-:W-:-:S02]  /*28a0*/  IMAD.U32 R188, R16, 0x10000, RZ ;  /* 0x0001000010bc7824 */ /* 0x000fc400078e00ff */
        /* <DEDUP_REMOVED lines=20> */
[----:B------:R-:W-:Y:S01]  /*29f0*/  SHF.L.U32 R190, R18, 0x10, RZ ;  /* 0x0000001012be7819 */ /* 0x000fe200000006ff */
[----:B------:R-:W-:Y:S01]  /*2a00*/  FFMA R93, R109, R196, R198 ;  /* 0x000000c46d5d7223 */ /* 0x000fe200000000c6 */
[----:B------:R-:W-:Y:S01]  /*2a10*/  FADD R69, R69, -UR5 ;  /* 0x8000000545457e21 */ /* 0x000fe20008000000 */
[----:B------:R-:W-:Y:S01]  /*2a20*/  FADD R77, R77, -UR5 ;  /* 0x800000054d4d7e21 */ /* 0x000fe20008000000 */
[----:B------:R-:W-:-:S02]  /*2a30*/  IMAD.U32 R198, R19, 0x10000, RZ ;  /* 0x0001000013c67824 */ /* 0x000fc400078e00ff */
[----:B------:R-:W-:Y:S01]  /*2a40*/  FFMA R92, R99, R92, R186 ;  /* 0x0000005c635c7223 */ /* 0x000fe200000000ba */
[----:B------:R-:W-:Y:S01]  /*2a50*/  FFMA R97, R97, R192, R194 ;  /* 0x000000c061617223 */ /* 0x000fe200000000c2 */
[----:B------:R-:W-:Y:S01]  /*2a60*/  FADD R99, R71, -UR5 ;  /* 0x8000000547637e21 */ /* 0x000fe20008000000 */
[----:B------:R-:W-:Y:S01]  /*2a70*/  SHF.L.U32 R192, R14, 0x10, RZ ;  /* 0x000000100ec07819 */ /* 0x000fe200000006ff */
        /* <DEDUP_REMOVED lines=32> */
[----:B------:R-:W-:Y:S01]  /*2c80*/  ISETP.NE.AND P0, PT, RZ, UR14, PT ;  /* 0x0000000eff007c0c */ /* 0x000fe2000bf05270 */
        /* <DEDUP_REMOVED lines=23> */
[----:B------:R-:W-:Y:S01]  /*2e00*/  SHF.L.U32 R188, R182, 0x10, RZ ;  /* 0x00000010b6bc7819 */ /* 0x000fe200000006ff */
[----:B------:R-:W-:Y:S01]  /*2e10*/  FMUL R59, R59, UR4 ;  /* 0x000000043b3b7c20 */ /* 0x000fe20008400000 */
[----:B------:R-:W-:Y:S01]  /*2e20*/  @P1 FADD R186, R186, 1 ;  /* 0x3f800000baba1421 */ /* 0x000fe20000000000 */
[----:B------:R-:W-:Y:S01]  /*2e30*/  FFMA R194, R55, R194, R196 ;  /* 0x000000c237c27223 */ /* 0x000fe200000000c4 */
[----:B------:R-:W-:Y:S01]  /*2e40*/  @P0 FMUL R2, R2, UR7 ;  /* 0x0000000702020c20 */ /* 0x000fe20008400000 */
[----:B------:R-:W-:Y:S01]  /*2e50*/  @P0 FMUL R3, R3, UR7 ;  /* 0x0000000703030c20 */ /* 0x000fe20008400000 */
[----:B------:R-:W-:Y:S01]  /*2e60*/  FFMA R55, R65, R202, R204 ;  /* 0x000000ca41377223 */ /* 0x000fe200000000cc */
[----:B------:R-:W-:Y:S01]  /*2e70*/  SHF.L.U32 R198, R179, 0x10, RZ ;  /* 0x00000010b3c67819 */ /* 0x000fe200000006ff */
[----:B------:R-:W-:Y:S01]  /*2e80*/  FMUL R57, R53, UR4 ;  /* 0x0000000435397c20 */ /* 0x000fe20008400000 */
[----:B------:R-:W-:Y:S01]  /*2e90*/  LOP3.LUT R65, R50, 0xffffff00, RZ, 0xc0, !PT ;  /* 0xffffff0032417812 */ /* 0x000fe200078ec0ff */
[----:B------:R-:W-:Y:S01]  /*2ea0*/  FADD R51, R51, -UR5 ;  /* 0x8000000533337e21 */ /* 0x000fe20008000000 */
[----:B------:R-:W-:-:S02]  /*2eb0*/  IMAD.U32 R50, R180, 0x10000, RZ ;  /* 0x00010000b4327824 */ /* 0x000fc400078e00ff */
        /* <DEDUP_REMOVED lines=11> */
[----:B------:R-:W-:Y:S01]  /*2f70*/  SHF.L.U32 R52, R184, 0x10, RZ ;  /* 0x00000010b8347819 */ /* 0x000fe200000006ff */
[----:B------:R-:W-:Y:S01]  /*2f80*/  @P1 FADD R198, R198, 1 ;  /* 0x3f800000c6c61421 */ /* 0x000fe20000000000 */
[----:B------:R-:W-:Y:S01]  /*2f90*/  FMUL R51, R51, UR4 ;  /* 0x0000000433337c20 */ /* 0x000fe20008400000 */
[----:B------:R-:W-:Y:S01]  /*2fa0*/  @P1 FADD R50, R50, 1 ;  /* 0x3f80000032321421 */ /* 0x000fe20000000000 */
        /* <DEDUP_REMOVED lines=12> */
[----:B------:R-:W-:Y:S01]  /*3070*/  FFMA R57, R57, R198, R200 ;  /* 0x000000c639397223 */ /* 0x000fe200000000c8 */
[----:B------:R-:W-:Y:S01]  /*3080*/  F2FP.SATFINITE.E4M3.F32.PACK_AB_MERGE_C R78, RZ, R78, RZ ;  /* 0x0000004eff4e723e */ /* 0x000fe200048070ff */
[----:B------:R-:W-:Y:S01]  /*3090*/  FFMA R50, R51, R50, R52 ;  /* 0x0000003233327223 */ /* 0x000fe20000000034 */
        /* <DEDUP_REMOVED lines=68> */
[----:B------:R-:W-:-:S02]  /*34e0*/  LOP3.LUT R51, R83, 0xff, RZ, 0xc0, !PT ;  /* 0x000000ff53337812 */ /* 0x000fc400078ec0ff */
[----:B------:R-:W-:Y:S02]  /*34f0*/  LOP3.LUT R88, R88, 0xff, RZ, 0xc0, !PT ;  /* 0x000000ff58587812 */ /* 0x000fe400078ec0ff */
[----:B------:R-:W-:Y:S02]  /*3500*/  SHF.L.U32 R89, R89, 0x8, RZ ;  /* 0x0000000859597819 */ /* 0x000fe400000006ff */
[----:B------:R-:W-:Y:S02]  /*3510*/  LOP3.LUT R83, R59, 0xff0000, R68, 0xf8, !PT ;  /* 0x00ff00003b537812 */ /* 0x000fe400078ef844 */
[----:B------:R-:W-:Y:S01]  /*3520*/  LOP3.LUT R105, R0, 0xff00, R105, 0xf8, !PT ;  /* 0x0000ff0000697812 */ /* 0x000fe200078ef869 */
[----:B------:R-:W0:Y:S01]  /*3530*/  LDC.64 R58, c[0x0][0x3c8] ;  /* 0x0000f200ff3a7b82 */ /* 0x000e220000000a00 */
[----:B------:R-:W-:Y:S02]  /*3540*/  LOP3.LUT R192, R192, 0xff, RZ, 0xc0, !PT ;  /* 0x000000ffc0c07812 */ /* 0x000fe400078ec0ff */
[----:B------:R-:W-:-:S02]  /*3550*/  SHF.L.U32 R79, R79, 0x8, RZ ;  /* 0x000000084f4f7819 */ /* 0x000fc400000006ff */
[----:B------:R-:W-:Y:S02]  /*3560*/  F2FP.SATFINITE.E4M3.F32.PACK_AB_MERGE_C R82, RZ, R82, RZ ;  /* 0x00000052ff52723e */ /* 0x000fe400048070ff */
[----:B------:R-:W-:Y:S02]  /*3570*/  F2FP.SATFINITE.E4M3.F32.PACK_AB_MERGE_C R63, RZ, R63, RZ ;  /* 0x0000003fff3f723e */ /* 0x000fe400048070ff */
[----:B------:R-:W-:Y:S02]  /*3580*/  PRMT R57, R57, 0x7104, RZ ;  /* 0x0000710439397816 */ /* 0x000fe400000000ff */
[----:B------:R-:W-:Y:S02]  /*3590*/  LOP3.LUT R0, R194, 0xff, RZ, 0xc0, !PT ;  /* 0x000000ffc2007812 */ /* 0x000fe400078ec0ff */
[----:B------:R-:W-:Y:S02]  /*35a0*/  F2FP.SATFINITE.E4M3.F32.PACK_AB_MERGE_C R55, RZ, R55, RZ ;  /* 0x00000037ff37723e */ /* 0x000fe400048070ff */
[----:B------:R-:W-:-:S02]  /*35b0*/  F2FP.SATFINITE.E4M3.F32.PACK_AB_MERGE_C R97, RZ, R97, RZ ;  /* 0x00000061ff61723e */ /* 0x000fc400048070ff */
[----:B------:R-:W-:Y:S02]  /*35c0*/  LOP3.LUT R54, R88, 0xffff, R89, 0xf8, !PT ;  /* 0x0000ffff58367812 */ /* 0x000fe400078ef859 */
[----:B------:R-:W-:Y:S01]  /*35d0*/  F2FP.SATFINITE.E4M3.F32.PACK_AB_MERGE_C R95, RZ, R95, RZ ;  /* 0x0000005fff5f723e */ /* 0x000fe200048070ff */
[----:B------:R-:W-:Y:S01]  /*35e0*/  IMAD.SHL.U32 R97, R97, 0x100, RZ ;  /* 0x0000010061617824 */ /* 0x000fe200078e00ff */
[----:B------:R-:W-:Y:S02]  /*35f0*/  LOP3.LUT R88, R192, 0xffff, R79, 0xf8, !PT ;  /* 0x0000ffffc0587812 */ /* 0x000fe400078ef84f */
[----:B------:R-:W-:Y:S02]  /*3600*/  F2FP.SATFINITE.E4M3.F32.PACK_AB_MERGE_C R85, RZ, R85, RZ ;  /* 0x00000055ff55723e */ /* 0x000fe400048070ff */
[----:B------:R-:W-:Y:S02]  /*3610*/  PRMT R82, R82, 0x7104, RZ ;  /* 0x0000710452527816 */ /* 0x000fe400000000ff */
[----:B------:R-:W-:-:S02]  /*3620*/  SHF.L.U32 R63, R63, 0x10, RZ ;  /* 0x000000103f3f7819 */ /* 0x000fc400000006ff */
[----:B------:R-:W-:Y:S02]  /*3630*/  LOP3.LUT R0, R0, 0xff00, R57, 0xf8, !PT ;  /* 0x0000ff0000007812 */ /* 0x000fe400078ef839 */
[----:B------:R-:W-:Y:S02]  /*3640*/  F2FP.SATFINITE.E4M3.F32.PACK_AB_MERGE_C R86, RZ, R86, RZ ;  /* 0x00000056ff56723e */ /* 0x000fe400048070ff */
[----:B------:R-:W-:Y:S02]  /*3650*/  F2FP.SATFINITE.E4M3.F32.PACK_AB_MERGE_C R53, RZ, R53, RZ ;  /* 0x00000035ff35723e */ /* 0x000fe400048070ff */
[----:B------:R-:W-:Y:S02]  /*3660*/  SHF.L.U32 R55, R55, 0x10, RZ ;  /* 0x0000001037377819 */ /* 0x000fe400000006ff */
[----:B------:R-:W-:Y:S02]  /*3670*/  F2FP.SATFINITE.E4M3.F32.PACK_AB_MERGE_C R90, RZ, R90, RZ ;  /* 0x0000005aff5a723e */ /* 0x000fe400048070ff */
[----:B------:R-:W-:-:S02]  /*3680*/  F2FP.SATFINITE.E4M3.F32.PACK_AB_MERGE_C R48, RZ, R48, RZ ;  /* 0x00000030ff30723e */ /* 0x000fc400048070ff */
[----:B------:R-:W-:Y:S02]  /*3690*/  F2FP.SATFINITE.E4M3.F32.PACK_AB_MERGE_C R104, RZ, R104, RZ ;  /* 0x00000068ff68723e */ /* 0x000fe400048070ff */
[----:B------:R-:W-:Y:S02]  /*36a0*/  F2FP.SATFINITE.E4M3.F32.PACK_AB_MERGE_C R106, RZ, R106, RZ ;  /* 0x0000006aff6a723e */ /* 0x000fe400048070ff */
[----:B------:R-:W-:Y:S02]  /*36b0*/  F2FP.SATFINITE.E4M3.F32.PACK_AB_MERGE_C R93, RZ, R93, RZ ;  /* 0x0000005dff5d723e */ /* 0x000fe400048070ff */
[----:B------:R-:W-:Y:S02]  /*36c0*/  F2FP.SATFINITE.E4M3.F32.PACK_AB_MERGE_C R50, RZ, R50, RZ ;  /* 0x00000032ff32723e */ /* 0x000fe400048070ff */
[----:B------:R-:W-:Y:S01]  /*36d0*/  F2FP.SATFINITE.E4M3.F32.PACK_AB_MERGE_C R77, RZ, R77, RZ ;  /* 0x0000004dff4d723e */ /* 0x000fe200048070ff */
[----:B------:R-:W-:Y:S01]  /*36e0*/  IMAD.U32 R93, R93, 0x10000, RZ ;  /* 0x000100005d5d7824 */ /* 0x000fe200078e00ff */
[----:B------:R-:W-:-:S02]  /*36f0*/  LOP3.LUT R2, R95, 0xff, RZ, 0xc0, !PT ;  /* 0x000000ff5f027812 */ /* 0x000fc400078ec0ff */
[----:B------:R-:W-:Y:S02]  /*3700*/  SHF.L.U32 R85, R85, 0x10, RZ ;  /* 0x0000001055557819 */ /* 0x000fe400000006ff */
[----:B------:R-:W-:Y:S02]  /*3710*/  LOP3.LUT R56, R51, 0xff00, R82, 0xf8, !PT ;  /* 0x0000ff0033387812 */ /* 0x000fe400078ef852 */
[----:B------:R-:W-:Y:S02]  /*3720*/  LOP3.LUT R88, R88, 0xff0000, R63, 0xf8, !PT ;  /* 0x00ff000058587812 */ /* 0x000fe400078ef83f */
[----:B------:R-:W-:Y:S02]  /*3730*/  F2FP.SATFINITE.E4M3.F32.PACK_AB_MERGE_C R76, RZ, R76, RZ ;  /* 0x0000004cff4c723e */ /* 0x000fe400048070ff */
[----:B------:R-:W-:Y:S02]  /*3740*/  LOP3.LUT R86, R86, 0xffff, RZ, 0xc0, !PT ;  /* 0x0000ffff56567812 */ /* 0x000fe400078ec0ff */
[----:B------:R-:W-:-:S02]  /*3750*/  LOP3.LUT R53, R53, 0xffff, RZ, 0xc0, !PT ;  /* 0x0000ffff35357812 */ /* 0x000fc400078ec0ff */
[----:B------:R-:W-:Y:S01]  /*3760*/  LOP3.LUT R55, R0, 0xff0000, R55, 0xf8, !PT ;  /* 0x00ff000000377812 */ /* 0x000fe200078ef837 */
[----:B------:R-:W-:Y:S01]  /*3770*/  IMAD.SHL.U32 R86, R86, 0x1000000, RZ ;  /* 0x0100000056567824 */ /* 0x000fe200078e00ff */
[----:B------:R-:W-:Y:S01]  /*3780*/  PRMT R90, R90, 0x7104, RZ ;  /* 0x000071045a5a7816 */ /* 0x000fe200000000ff */
[----:B------:R-:W-:Y:S01]  /*3790*/  IMAD.SHL.U32 R53, R53, 0x1000000, RZ ;  /* 0x0100000035357824 */ /* 0x000fe200078e00ff */
[----:B------:R-:W-:Y:S02]  /*37a0*/  LOP3.LUT R51, R98, 0xff, RZ, 0xc0, !PT ;  /* 0x000000ff62337812 */ /* 0x000fe400078ec0ff */
[----:B------:R-:W-:Y:S02]  /*37b0*/  LOP3.LUT R48, R48, 0xffff, RZ, 0xc0, !PT ;  /* 0x0000ffff30307812 */ /* 0x000fe400078ec0ff */
[----:B------:R-:W-:Y:S02]  /*37c0*/  LOP3.LUT R63, R75, 0x7f, RZ, 0xc0, !PT ;  /* 0x0000007f4b3f7812 */ /* 0x000fe400078ec0ff */
[----:B------:R-:W-:-:S02]  /*37d0*/  MOV R0, UR6 ;  /* 0x0000000600007c02 */ /* 0x000fc40008000f00 */
[----:B------:R-:W-:Y:S02]  /*37e0*/  LOP3.LUT R3, R104, 0xff, RZ, 0xc0, !PT ;  /* 0x000000ff68037812 */ /* 0x000fe400078ec0ff */
[----:B------:R-:W-:Y:S02]  /*37f0*/  SHF.L.U32 R106, R106, 0x8, RZ ;  /* 0x000000086a6a7819 */ /* 0x000fe400000006ff */
[----:B------:R-:W-:Y:S02]  /*3800*/  F2FP.SATFINITE.E4M3.F32.PACK_AB_MERGE_C R94, RZ, R94, RZ ;  /* 0x0000005eff5e723e */ /* 0x000fe400048070ff */
[----:B------:R-:W-:Y:S02]  /*3810*/  F2FP.SATFINITE.E4M3.F32.PACK_AB_MERGE_C R49, RZ, R49, RZ ;  /* 0x00000031ff31723e */ /* 0x000fe400048070ff */
[----:B------:R-:W-:Y:S02]  /*3820*/  F2FP.SATFINITE.E4M3.F32.PACK_AB_MERGE_C R91, RZ, R91, RZ ;  /* 0x0000005bff5b723e */ /* 0x000fe400048070ff */
[----:B------:R-:W-:-:S02]  /*3830*/  F2FP.SATFINITE.E4M3.F32.PACK_AB_MERGE_C R62, RZ, R62, RZ ;  /* 0x0000003eff3e723e */ /* 0x000fc400048070ff */
[----:B------:R-:W-:Y:S02]  /*3840*/  LOP3.LUT R50, R50, 0xffff, RZ, 0xc0, !PT ;  /* 0x0000ffff32327812 */ /* 0x000fe400078ec0ff */
[----:B------:R-:W-:Y:S02]  /*3850*/  PRMT R77, R77, 0x7104, RZ ;  /* 0x000071044d4d7816 */ /* 0x000fe400000000ff */
[----:B------:R-:W-:Y:S02]  /*3860*/  LOP3.LUT R52, R52, 0xff, RZ, 0xc0, !PT ;  /* 0x000000ff34347812 */ /* 0x000fe400078ec0ff */
[----:B------:R-:W-:Y:S02]  /*3870*/  F2FP.SATFINITE.E4M3.F32.PACK_AB_MERGE_C R87, RZ, R87, RZ ;  /* 0x00000057ff57723e */ /* 0x000fe400048070ff */
[----:B------:R-:W-:Y:S02]  /*3880*/  F2FP.SATFINITE.E4M3.F32.PACK_AB_MERGE_C R71, RZ, R71, RZ ;  /* 0x00000047ff47723e */ /* 0x000fe400048070ff */
[----:B------:R-:W-:-:S02]  /*3890*/  F2FP.SATFINITE.E4M3.F32.PACK_AB_MERGE_C R84, RZ, R84, RZ ;  /* 0x00000054ff54723e */ /* 0x000fc400048070ff */
[----:B------:R-:W-:Y:S02]  /*38a0*/  F2FP.SATFINITE.E4M3.F32.PACK_AB_MERGE_C R61, RZ, R61, RZ ;  /* 0x0000003dff3d723e */ /* 0x000fe400048070ff */
[----:B------:R-:W-:Y:S02]  /*38b0*/  LOP3.LUT R2, R2, 0xffff, R97, 0xf8, !PT ;  /* 0x0000ffff02027812 */ /* 0x000fe400078ef861 */
[----:B------:R-:W-:Y:S02]  /*38c0*/  LOP3.LUT R85, R54, 0xff0000, R85, 0xf8, !PT ;  /* 0x00ff000036557812 */ /* 0x000fe400078ef855 */
[----:B------:R-:W-:Y:S02]  /*38d0*/  LOP3.LUT R76, R76, 0xffff, RZ, 0xc0, !PT ;  /* 0x0000ffff4c4c7812 */ /* 0x000fe400078ec0ff */
[----:B------:R-:W-:Y:S01]  /*38e0*/  LOP3.LUT R54, R51, 0xff00, R90, 0xf8, !PT ;  /* 0x0000ff0033367812 */ /* 0x000fe200078ef85a */
[----:B------:R-:W-:Y:S01]  /*38f0*/  IMAD R51, R0, 0x300, R63 ;  /* 0x0000030000337824 */ /* 0x000fe200078e023f */
[----:B------:R-:W-:-:S02]  /*3900*/  SHF.L.U32 R48, R48, 0x18, RZ ;  /* 0x0000001830307819 */ /* 0x000fc400000006ff */
[----:B------:R-:W-:Y:S02]  /*3910*/  F2FP.SATFINITE.E4M3.F32.PACK_AB_MERGE_C R81, RZ, R81, RZ ;  /* 0x00000051ff51723e */ /* 0x000fe400048070ff */
[----:B------:R-:W-:Y:S02]  /*3920*/  LOP3.LUT R3, R3, 0xffff, R106, 0xf8, !PT ;  /* 0x0000ffff03037812 */ /* 0x000fe400078ef86a */
[----:B------:R-:W-:Y:S02]  /*3930*/  SHF.L.U32 R94, R94, 0x10, RZ ;  /* 0x000000105e5e7819 */ /* 0x000fe400000006ff */
[----:B------:R-:W-:Y:S02]  /*3940*/  SHF.L.U32 R49, R49, 0x10, RZ ;  /* 0x0000001031317819 */ /* 0x000fe400000006ff */
[----:B------:R-:W-:Y:S02]  /*3950*/  LOP3.LUT R91, R91, 0xffff, RZ, 0xc0, !PT ;  /* 0x0000ffff5b5b7812 */ /* 0x000fe400078ec0ff */
[----:B------:R-:W-:-:S02]  /*3960*/  F2FP.SATFINITE.E4M3.F32.PACK_AB_MERGE_C R80, RZ, R80, RZ ;  /* 0x00000050ff50723e */ /* 0x000fc400048070ff */
[----:B------:R-:W-:Y:S02]  /*3970*/  LOP3.LUT R62, R62, 0xffff, RZ, 0xc0, !PT ;  /* 0x0000ffff3e3e7812 */ /* 0x000fe400078ec0ff */
[----:B------:R-:W-:Y:S02]  /*3980*/  F2FP.SATFINITE.E4M3.F32.PACK_AB_MERGE_C R92, RZ, R92, RZ ;  /* 0x0000005cff5c723e */ /* 0x000fe400048070ff */
[----:B------:R-:W-:Y:S02]  /*3990*/  SHF.L.U32 R50, R50, 0x18, RZ ;  /* 0x0000001832327819 */ /* 0x000fe400000006ff */
[----:B------:R-:W-:Y:S02]  /*39a0*/  LOP3.LUT R52, R52, 0xff00, R77, 0xf8, !PT ;  /* 0x0000ff0034347812 */ /* 0x000fe400078ef84d */
[----:B------:R-:W-:Y:S02]  /*39b0*/  SHF.L.U32 R87, R87, 0x10, RZ ;  /* 0x0000001057577819 */ /* 0x000fe400000006ff */
[----:B------:R-:W-:-:S02]  /*39c0*/  SHF.L.U32 R71, R71, 0x10, RZ ;  /* 0x0000001047477819 */ /* 0x000fc400000006ff */
[----:B------:R-:W-:Y:S02]  /*39d0*/  LOP3.LUT R84, R84, 0xffff, RZ, 0xc0, !PT ;  /* 0x0000ffff54547812 */ /* 0x000fe400078ec0ff */
[----:B------:R-:W-:Y:S02]  /*39e0*/  LOP3.LUT R61, R61, 0xffff, RZ, 0xc0, !PT ;  /* 0x0000ffff3d3d7812 */ /* 0x000fe400078ec0ff */
[----:B------:R-:W-:Y:S02]  /*39f0*/  LOP3.LUT R90, R2, 0xff0000, R93, 0xf8, !PT ;  /* 0x00ff0000025a7812 */ /* 0x000fe400078ef85d */
[----:B------:R-:W-:Y:S02]  /*3a00*/  SHF.L.U32 R76, R76, 0x18, RZ ;  /* 0x000000184c4c7819 */ /* 0x000fe400000006ff */
[----:B------:R-:W-:Y:S02]  /*3a10*/  F2FP.SATFINITE.E4M3.F32.PACK_AB_MERGE_C R96, RZ, R96, RZ ;  /* 0x00000060ff60723e */ /* 0x000fe400048070ff */
[----:B------:R-:W-:-:S02]  /*3a20*/  LOP3.LUT R2, R65, 0xff000000, R48, 0xf8, !PT ;  /* 0xff00000041027812 */ /* 0x000fc400078ef830 */
[----:B------:R-:W-:Y:S02]  /*3a30*/  SHF.L.U32 R81, R81, 0x10, RZ ;  /* 0x0000001051517819 */ /* 0x000fe400000006ff */
[----:B------:R-:W-:Y:S02]  /*3a40*/  F2FP.SATFINITE.E4M3.F32.PACK_AB_MERGE_C R69, RZ, R69, RZ ;  /* 0x00000045ff45723e */ /* 0x000fe400048070ff */
[----:B------:R-:W-:Y:S01]  /*3a50*/  LOP3.LUT R94, R3, 0xff0000, R94, 0xf8, !PT ;  /* 0x00ff0000035e7812 */ /* 0x000fe200078ef85e */
[----:B------:R-:W-:Y:S01]  /*3a60*/  VIADD R3, R51, 0x280 ;  /* 0x0000028033037836 */ /* 0x000fe20000000000 */
[----:B------:R-:W-:Y:S02]  /*3a70*/  LOP3.LUT R49, R64, 0xff0000, R49, 0xf8, !PT ;  /* 0x00ff000040317812 */ /* 0x000fe400078ef831 */
[----:B------:R-:W-:Y:S02]  /*3a80*/  LOP3.LUT R48, R85, 0xff000000, R86, 0xf8, !PT ;  /* 0xff00000055307812 */ /* 0x000fe400078ef856 */
[----:B------:R-:W-:-:S02]  /*3a90*/  SHF.L.U32 R91, R91, 0x18, RZ ;  /* 0x000000185b5b7819 */ /* 0x000fc400000006ff */
[----:B------:R-:W-:Y:S02]  /*3aa0*/  LOP3.LUT R80, R80, 0xffff, RZ, 0xc0, !PT ;  /* 0x0000ffff50507812 */ /* 0x000fe400078ec0ff */
[----:B------:R-:W-:Y:S02]  /*3ab0*/  SHF.L.U32 R62, R62, 0x18, RZ ;  /* 0x000000183e3e7819 */ /* 0x000fe400000006ff */
[----:B------:R-:W-:Y:S02]  /*3ac0*/  LOP3.LUT R88, R88, 0xff000000, R53, 0xf8, !PT ;  /* 0xff00000058587812 */ /* 0x000fe400078ef835 */
[----:B------:R-:W-:Y:S02]  /*3ad0*/  LOP3.LUT R92, R92, 0xffff, RZ, 0xc0, !PT ;  /* 0x0000ffff5c5c7812 */ /* 0x000fe400078ec0ff */
[----:B------:R-:W-:Y:S02]  /*3ae0*/  LOP3.LUT R89, R55, R50, RZ, 0xfc, !PT ;  /* 0x0000003237597212 */ /* 0x000fe400078efcff */
[----:B------:R-:W-:Y:S01]  /*3af0*/  LOP3.LUT R85, R54, 0xff0000, R87, 0xf8, !PT ;  /* 0x00ff000036557812 */ /* 0x000fe200078ef857 */
[----:B------:R-:W-:Y:S01]  /*3b00*/  IMAD.SHL.U32 R92, R92, 0x1000000, RZ ;  /* 0x010000005c5c7824 */ /* 0x000fe200078e00ff */
[----:B------:R-:W-:-:S02]  /*3b10*/  LOP3.LUT R52, R52, 0xff0000, R71, 0xf8, !PT ;  /* 0x00ff000034347812 */ /* 0x000fc400078ef847 */
[----:B------:R-:W-:Y:S02]  /*3b20*/  SHF.L.U32 R84, R84, 0x18, RZ ;  /* 0x0000001854547819 */ /* 0x000fe400000006ff */
[----:B------:R-:W-:Y:S02]  /*3b30*/  SHF.L.U32 R61, R61, 0x18, RZ ;  /* 0x000000183d3d7819 */ /* 0x000fe400000006ff */
[C---:B------:R-:W-:Y:S02]  /*3b40*/  IADD3 R53, PT, PT, R51.reuse, 0x100, RZ ;  /* 0x0000010033357810 */ /* 0x040fe40007ffe0ff */
[C---:B------:R-:W-:Y:S02]  /*3b50*/  IADD3 R55, PT, PT, R51.reuse, 0x180, RZ ;  /* 0x0000018033377810 */ /* 0x040fe40007ffe0ff */
[C---:B------:R-:W-:Y:S01]  /*3b60*/  IADD3 R57, PT, PT, R51.reuse, 0x200, RZ ;  /* 0x0000020033397810 */ /* 0x040fe20007ffe0ff */
[----:B0-----:R-:W-:Y:S01]  /*3b70*/  IMAD.WIDE.U32 R50, R51, 0x8, R58 ;  /* 0x0000000833327825 */ /* 0x001fe200078e003a */
[----:B------:R-:W-:-:S02]  /*3b80*/  LOP3.LUT R82, R83, 0xff000000, R76, 0xf8, !PT ;  /* 0xff00000053527812 */ /* 0x000fc400078ef84c */
[----:B------:R-:W-:Y:S01]  /*3b90*/  SHF.L.U32 R96, R96, 0x10, RZ ;  /* 0x0000001060607819 */ /* 0x000fe200000006ff */
[----:B------:R-:W-:Y:S01]  /*3ba0*/  IMAD.WIDE.U32 R54, R55, 0x8, R58 ;  /* 0x0000000837367825 */ /* 0x000fe200078e003a */
[----:B------:R-:W-:Y:S02]  /*3bb0*/  LOP3.LUT R83, R56, 0xff0000, R81, 0xf8, !PT ;  /* 0x00ff000038537812 */ /* 0x000fe400078ef851 */
[----:B------:R-:W-:Y:S01]  /*3bc0*/  LOP3.LUT R69, R69, 0xffff, RZ, 0xc0, !PT ;  /* 0x0000ffff45457812 */ /* 0x000fe200078ec0ff */
[----:B------:R-:W-:Y:S01]  /*3bd0*/  IMAD.WIDE.U32 R56, R57, 0x8, R58 ;  /* 0x0000000839387825 */ /* 0x000fe200078e003a */
[----:B------:R-:W-:Y:S02]  /*3be0*/  LOP3.LUT R86, R94, 0xff000000, R91, 0xf8, !PT ;  /* 0xff0000005e567812 */ /* 0x000fe400078ef85b */
[----:B------:R-:W-:Y:S02]  /*3bf0*/  SHF.L.U32 R80, R80, 0x18, RZ ;  /* 0x0000001850507819 */ /* 0x000fe400000006ff */
[----:B------:R-:W-:-:S02]  /*3c00*/  LOP3.LUT R81, R49, R62, RZ, 0xfc, !PT ;  /* 0x0000003e31517212 */ /* 0x000fc400078efcff */
[----:B------:R-:W-:Y:S02]  /*3c10*/  LOP3.LUT R85, R85, R84, RZ, 0xfc, !PT ;  /* 0x0000005455557212 */ /* 0x000fe400078efcff */
[----:B------:R-:W-:Y:S01]  /*3c20*/  LOP3.LUT R91, R52, R61, RZ, 0xfc, !PT ;  /* 0x0000003d345b7212 */ /* 0x000fe200078efcff */
[----:B------:R-:W-:Y:S01]  /*3c30*/  IMAD.WIDE.U32 R52, R53, 0x8, R58 ;  /* 0x0000000835347825 */ /* 0x000fe200078e003a */
[----:B------:R-:W-:Y:S02]  /*3c40*/  LOP3.LUT R87, R105, 0xff0000, R96, 0xf8, !PT ;  /* 0x00ff000069577812 */ /* 0x000fe400078ef860 */
[----:B------:R-:W-:Y:S01]  /*3c50*/  SHF.L.U32 R69, R69, 0x18, RZ ;  /* 0x0000001845457819 */ /* 0x000fe200000006ff */
[----:B------:R-:W-:Y:S01]  /*3c60*/  IMAD.WIDE.U32 R58, R3, 0x8, R58 ;  /* 0x00000008033a7825 */ /* 0x000fe200078e003a */
[----:B------:R-:W-:Y:S02]  /*3c70*/  LOP3.LUT R83, R83, R80, RZ, 0xfc, !PT ;  /* 0x0000005053537212 */ /* 0x000fe400078efcff */
[----:B------:R-:W-:-:S02]  /*3c80*/  MOV R3, R81 ;  /* 0x0000005100037202 */ /* 0x000fc40000000f00 */
[----:B------:R-:W-:Y:S01]  /*3c90*/  MOV R49, R85 ;  /* 0x0000005500317202 */ /* 0x000fe20000000f00 */
[----:B------:R0:W-:Y:S01]  /*3ca0*/  STG.E.64 desc[UR8][R50.64+0x400], R82 ;  /* 0x0004005232007986 */ /* 0x0001e2000c101b08 */
[----:B------:R-:W-:Y:S02]  /*3cb0*/  LOP3.LUT R87, R87, R92, RZ, 0xfc, !PT ;  /* 0x0000005c57577212 */ /* 0x000fe400078efcff */
[----:B------:R-:W-:Y:S01]  /*3cc0*/  LOP3.LUT R90, R90, 0xff000000, R69, 0xf8, !PT ;  /* 0xff0000005a5a7812 */ /* 0x000fe200078ef845 */
[----:B------:R0:W-:Y:S04]  /*3cd0*/  STG.E.64 desc[UR8][R50.64], R2 ;  /* 0x0000000232007986 */ /* 0x0001e8000c101b08 */
[----:B------:R0:W-:Y:S04]  /*3ce0*/  STG.E.64 desc[UR8][R52.64], R48 ;  /* 0x0000003034007986 */ /* 0x0001e8000c101b08 */
[----:B------:R0:W-:Y:S04]  /*3cf0*/  STG.E.64 desc[UR8][R54.64], R86 ;  /* 0x0000005636007986 */ /* 0x0001e8000c101b08 */
[----:B------:R0:W-:Y:S04]  /*3d00*/  STG.E.64 desc[UR8][R56.64], R90 ;  /* 0x0000005a38007986 */ /* 0x0001e8000c101b08 */
[----:B------:R0:W-:Y:S01]  /*3d10*/  STG.E.64 desc[UR8][R58.64], R88 ;  /* 0x000000583a007986 */ /* 0x0001e2000c101b08 */
[----:B------:R-:W-:Y:S05]  /*3d20*/  BRA `(.L_x_12497) ;  /* 0x0000002000c87947 */ /* 0x000fea0003800000 */
.L_x_12496:
[----:B------:R-:W-:Y:S01]  /*3d30*/  ISETP.NE.AND P0, PT, RZ, UR12, PT ;  /* 0x0000000cff007c0c */ /* 0x000fe2000bf05270 */
[----:B------:R-:W-:Y:S01]  /*3d40*/  FADD R121, R121, -UR5 ;  /* 0x8000000579797e21 */ /* 0x000fe20008000000 */
[----:B------:R-:W-:Y:S01]  /*3d50*/  SHF.L.U32 R0, R100, 0x10, RZ ;  /* 0x0000001064007819 */ /* 0x000fe200000006ff */
        /* <DEDUP_REMOVED lines=39> */
[----:B------:R-:W-:Y:S01]  /*3fd0*/  FMUL R49, R129, UR4 ;  /* 0x0000000481317c20 */ /* 0x000fe20008400000 */
[----:B------:R-:W-:Y:S01]  /*3fe0*/  FFMA R129, R109, R2, R48 ;  /* 0x000000026d817223 */ /* 0x000fe20000000030 */
[----:B------:R-:W-:-:S02]  /*3ff0*/  IMAD.U32 R76, R122, 0x10000, RZ ;  /* 0x000100007a4c7824 */ /* 0x000fc400078e00ff */
        /* <DEDUP_REMOVED lines=41> */
[----:B------:R-:W-:Y:S01]  /*4290*/  FFMA R80, R131, R80, R66 ;  /* 0x0000005083507223 */ /* 0x000fe20000000042 */
[----:B------:R-:W-:Y:S01]  /*42a0*/  IMAD.U32 R66, R136, 0x10000, RZ ;  /* 0x0001000088427824 */ /* 0x000fe200078e00ff */
        /* <DEDUP_REMOVED lines=9> */
[----:B------:R-:W-:Y:S01]  /*4340*/  SHF.L.U32 R76, R33, 0x10, RZ ;  /* 0x00000010214c7819 */ /* 0x000fe200000006ff */
[----:B------:R-:W-:Y:S01]  /*4350*/  FFMA R82, R135, R82, R66 ;  /* 0x0000005287527223 */ /* 0x000fe20000000042 */
[----:B------:R-:W-:Y:S01]  /*4360*/  FADD R161, R161, -UR5 ;  /* 0x80000005a1a17e21 */ /* 0x000fe20008000000 */
[----:B------:R-:W-:Y:S01]  /*4370*/  FFMA R66, R137, R78, R84 ;  /* 0x0000004e89427223 */ /* 0x000fe20000000054 */
[----:B------:R-:W-:Y:S01]  /*4380*/  SHF.L.U32 R64, R140, 0x10, RZ ;  /* 0x000000108c407819 */ /* 0x000fe200000006ff */
[----:B------:R-:W-:Y:S01]  /*4390*/  FADD R139, R139, -UR5 ;  /* 0x800000058b8b7e21 */ /* 0x000fe20008000000 */
[----:B------:R-:W-:Y:S01]  /*43a0*/  IMAD.U32 R62, R28, 0x10000, RZ ;  /* 0x000100001c3e7824 */ /* 0x000fe200078e00ff */
[----:B------:R-:W-:Y:S01]  /*43b0*/  SHF.L.U32 R84, R142, 0x10, RZ ;  /* 0x000000108e547819 */ /* 0x000fe200000006ff */
[----:B------:R-:W-:Y:S01]  /*43c0*/  FMUL R115, R115, UR4 ;  /* 0x0000000473737c20 */ /* 0x000fe20008400000 */
[----:B------:R-:W-:Y:S01]  /*43d0*/  @P0 FADD R186, R186, 1 ;  /* 0x3f800000baba0421 */ /* 0x000fe20000000000 */
        /* <DEDUP_REMOVED lines=8> */
[----:B------:R-:W-:-:S02]  /*4460*/  IMAD.U32 R86, R150, 0x10000, RZ ;  /* 0x0001000096567824 */ /* 0x000fc400078e00ff */
[----:B------:R-:W-:Y:S01]  /*4470*/  FMUL R141, R141, UR4 ;  /* 0x000000048d8d7c20 */ /* 0x000fe20008400000 */
[----:B------:R-:W-:Y:S01]  /*4480*/  @P0 FADD R84, R84, 1 ;  /* 0x3f80000054540421 */ /* 0x000fe20000000000 */
[----:B------:R-:W-:Y:S01]  /*4490*/  SHF.L.U32 R62, R34, 0x10, RZ ;  /* 0x00000010223e7819 */ /* 0x000fe200000006ff */
[----:B------:R-:W-:Y:S01]  /*44a0*/  FFMA R91, R91, R76, R78 ;  /* 0x0000004c5b5b7223 */ /* 0x000fe2000000004e */
        /* <DEDUP_REMOVED lines=12> */
[----:B------:R-:W-:Y:S01]  /*4570*/  IMAD.U32 R86, R31, 0x10000, RZ ;  /* 0x000100001f567824 */ /* 0x000fe200078e00ff */
[----:B------:R-:W-:Y:S01]  /*4580*/  SHF.L.U32 R90, R154, 0x10, RZ ;  /* 0x000000109a5a7819 */ /* 0x000fe200000006ff */
[----:B------:R-:W-:Y:S01]  /*4590*/  FMUL R89, R163, UR4 ;  /* 0x00000004a3597c20 */ /* 0x000fe20008400000 */
        /* <DEDUP_REMOVED lines=40> */
[----:B------:R-:W-:-:S02]  /*4820*/  IMAD.U32 R70, R22, 0x10000, RZ ;  /* 0x0001000016467824 */ /* 0x000fc400078e00ff */
[----:B------:R-:W-:Y:S01]  /*4830*/  FMUL R105, R105, UR4 ;  /* 0x0000000469697c20 */ /* 0x000fe20008400000 */
[----:B------:R-:W-:Y:S01]  /*4840*/  @P0 FADD R62, R62, 1 ;  /* 0x3f8000003e3e0421 */ /* 0x000fe20000000000 */
[----:B------:R-:W-:Y:S01]  /*4850*/  SHF.L.U32 R86, R160, 0x10, RZ ;  /* 0x00000010a0567819 */ /* 0x000fe200000006ff */
[----:B------:R-:W-:Y:S02]  /*4860*/  IMAD.U32 R98, R168, 0x10000, RZ ;  /* 0x00010000a8627824 */ /* 0x000fe400078e00ff */
[----:B------:R-:W-:Y:S01]  /*4870*/  FMUL R49, R49, UR4 ;  /* 0x0000000431317c20 */ /* 0x000fe20008400000 */
[----:B------:R-:W-:Y:S01]  /*4880*/  @P0 FADD R96, R96, 1 ;  /* 0x3f80000060600421 */ /* 0x000fe20000000000 */
[----:B------:R-:W-:Y:S01]  /*4890*/  FADD R107, R107, -UR5 ;  /* 0x800000056b6b7e21 */ /* 0x000fe20008000000 */
        /* <DEDUP_REMOVED lines=23> */
[----:B------:R-:W-:-:S02]  /*4a10*/  IMAD.U32 R96, R13, 0x10000, RZ ;  /* 0x000100000d607824 */ /* 0x000fc400078e00ff */
[----:B------:R-:W-:Y:S01]  /*4a20*/  FMUL R97, R97, UR4 ;  /* 0x0000000461617c20 */ /* 0x000fe20008400000 */
[----:B------:R-:W-:Y:S01]  /*4a30*/  @P0 FADD R94, R94, 1 ;  /* 0x3f8000005e5e0421 */ /* 0x000fe20000000000 */
[----:B------:R-:W-:Y:S01]  /*4a40*/  FFMA R92, R92, R49, R79 ;  /* 0x000000315c5c7223 */ /* 0x000fe2000000004f */
        /* <DEDUP_REMOVED lines=20> */
[----:B------:R-:W-:Y:S01]  /*4b90*/  FADD R71, R71, -UR5 ;  /* 0x8000000547477e21 */ /* 0x000fe20008000000 */
[----:B------:R-:W-:Y:S01]  /*4ba0*/  FMUL R93, R67, UR4 ;  /* 0x00000004435d7c20 */ /* 0x000fe20008400000 */
[----:B------:R-:W-:Y:S01]  /*4bb0*/  @P0 FADD R188, R188, 1 ;  /* 0x3f800000bcbc0421 */ /* 0x000fe20000000000 */
[----:B------:R-:W-:Y:S01]  /*4bc0*/  FFMA R94, R69, R94, R62 ;  /* 0x0000005e455e7223 */ /* 0x000fe2000000003e */
[----:B------:R-:W-:Y:S01]  /*4bd0*/  FFMA R49, R98, R107, R115 ;  /* 0x0000006b62317223 */ /* 0x000fe20000000073 */
[----:B------:R-:W-:Y:S01]  /*4be0*/  FFMA R69, R77, R104, R106 ;  /* 0x000000684d457223 */ /* 0x000fe2000000006a */
[----:B------:R-:W-:-:S02]  /*4bf0*/  IMAD.U32 R98, R175, 0x10000, RZ ;  /* 0x00010000af627824 */ /* 0x000fc400078e00ff */
        /* <DEDUP_REMOVED lines=17> */
[----:B------:R-:W-:Y:S01]  /*4d10*/  FADD R59, R59, -UR5 ;  /* 0x800000053b3b7e21 */ /* 0x000fe20008000000 */
[----:B------:R-:W-:Y:S01]  /*4d20*/  SHF.L.U32 R106, R181, 0x10, RZ ;  /* 0x00000010b56a7819 */ /* 0x000fe200000006ff */
[----:B------:R-:W-:Y:S01]  /*4d30*/  FFMA R104, R61, R104, R96 ;  /* 0x000000683d687223 */ /* 0x000fe20000000060 */
[----:B------:R-:W-:Y:S01]  /*4d40*/  FMUL R63, R63, UR4 ;  /* 0x000000043f3f7c20 */ /* 0x000fe20008400000 */
[----:B------:R-:W-:Y:S01]  /*4d50*/  @P0 FADD R98, R98, 1 ;  /* 0x3f80000062620421 */ /* 0x000fe20000000000 */
[----:B------:R-:W-:Y:S01]  /*4d60*/  FFMA R96, R65, R188, R190 ;  /* 0x000000bc41607223 */ /* 0x000fe200000000be */
[----:B------:R-:W-:-:S02]  /*4d70*/  IMAD.U32 R194, R182, 0x10000, RZ ;  /* 0x00010000b6c27824 */ /* 0x000fc400078e00ff */
        /* <DEDUP_REMOVED lines=17> */
[----:B------:R-:W-:Y:S01]  /*4e90*/  FFMA R53, R53, R188, R190 ;  /* 0x000000bc35357223 */ /* 0x000fe200000000be */
[----:B------:R-:W-:-:S02]  /*4ea0*/  IMAD.U32 R194, R7, 0x10000, RZ ;  /* 0x0001000007c27824 */ /* 0x000fc400078e00ff */
[----:B------:R-:W-:Y:S01]  /*4eb0*/  FMUL R57, R57, UR4 ;  /* 0x0000000439397c20 */ /* 0x000fe20008400000 */
[----:B------:R-:W-:Y:S01]  /*4ec0*/  @P0 FADD R192, R192, 1 ;  /* 0x3f800000c0c00421 */ /* 0x000fe20000000000 */
[----:B------:R-:W-:Y:S01]  /*4ed0*/  @P0 FADD R196, R196, 1 ;  /* 0x3f800000c4c40421 */ /* 0x000fe20000000000 */
[----:B------:R-:W-:Y:S01]  /*4ee0*/  FMUL R188, R129, UR7 ;  /* 0x0000000781bc7c20 */ /* 0x000fe20008400000 */
[----:B------:R-:W-:Y:S01]  /*4ef0*/  ISETP.NE.AND P0, PT, RZ, UR14, PT ;  /* 0x0000000eff007c0c */ /* 0x000fe2000bf05270 */
[----:B------:R-:W-:Y:S01]  /*4f00*/  FFMA R106, R55, R106, R98 ;  /* 0x0000006a376a7223 */ /* 0x000fe20000000062 */
[----:B------:R-:W-:Y:S01]  /*4f10*/  FFMA R98, R57, R192, R194 ;  /* 0x000000c039627223 */ /* 0x000fe200000000c2 */
[----:B------:R-:W-:Y:S01]  /*4f20*/  LOP3.LUT R55, R50, 0xffffff00, RZ, 0xc0, !PT ;  /* 0xffffff0032377812 */ /* 0x000fe200078ec0ff */
[----:B------:R-:W-:Y:S01]  /*4f30*/  FMUL R192, R127, UR7 ;  /* 0x000000077fc07c20 */ /* 0x000fe20008400000 */
[----:B------:R-:W-:Y:S01]  /*4f40*/  FSEL R57, R129, R188, !P0 ;  /* 0x000000bc81397208 */ /* 0x000fe20004000000 */
[----:B------:R-:W-:Y:S01]  /*4f50*/  FMUL R194, R109, UR7 ;  /* 0x000000076dc27c20 */ /* 0x000fe20008400000 */
[----:B------:R-:W-:Y:S01]  /*4f60*/  LOP3.LUT R52, R52, 0xffffff00, RZ, 0xc0, !PT ;  /* 0xffffff0034347812 */ /* 0x000fe200078ec0ff */
[----:B------:R-:W-:Y:S01]  /*4f70*/  FMUL R50, R81, UR7 ;  /* 0x0000000751327c20 */ /* 0x000fe20008400000 */
[----:B------:R-:W-:Y:S01]  /*4f80*/  F2FP.SATFINITE.E4M3.F32.PACK_AB_MERGE_C R190, RZ, R57, RZ ;  /* 0x00000039ffbe723e */ /* 0x000fe200048070ff */
[----:B------:R-:W-:Y:S01]  /*4f90*/  FADD R51, R51, -UR5 ;  /* 0x8000000533337e21 */ /* 0x000fe20008000000 */
[----:B------:R-:W-:Y:S01]  /*4fa0*/  FMNMX3 R72, R72, |R81|, |R3|, !PT ;  /* 0x4000005148487276 */ /* 0x000fe20007800403 */
[----:B------:R-:W-:Y:S01]  /*4fb0*/  FMUL R188, R87, UR7 ;  /* 0x0000000757bc7c20 */ /* 0x000fe20008400000 */
[----:B------:R-:W-:Y:S01]  /*4fc0*/  LOP3.LUT R190, R55, 0xffff, R190, 0xf8, !PT ;  /* 0x0000ffff37be7812 */ /* 0x000fe200078ef8be */
[----:B------:R-:W-:Y:S01]  /*4fd0*/  @P0 FMUL R3, R3, UR7 ;  /* 0x0000000703030c20 */ /* 0x000fe20008400000 */
[----:B------:R-:W-:Y:S01]  /*4fe0*/  FSEL R55, R127, R192, !P0 ;  /* 0x000000c07f377208 */ /* 0x000fe20004000000 */
[----:B------:R-:W-:Y:S01]  /*4ff0*/  FMUL R51, R51, UR4 ;  /* 0x0000000433337c20 */ /* 0x000fe20008400000 */
[----:B------:R-:W-:Y:S01]  /*5000*/  FSEL R194, R109, R194, !P0 ;  /* 0x000000c26dc27208 */ /* 0x000fe20004000000 */
[----:B------:R-:W-:Y:S01]  /*5010*/  FMUL R71, R94, UR7 ;  /* 0x000000075e477c20 */ /* 0x000fe20008400000 */
[----:B------:R-:W-:Y:S01]  /*5020*/  F2FP.SATFINITE.E4M3.F32.PACK_AB_MERGE_C R55, RZ, R55, RZ ;  /* 0x00000037ff37723e */ /* 0x000fe200048070ff */
[----:B------:R-:W-:Y:S01]  /*5030*/  FMUL R192, R125, UR7 ;  /* 0x000000077dc07c20 */ /* 0x000fe20008400000 */
[----:B------:R-:W-:Y:S01]  /*5040*/  FMNMX3 R72, R72, |R87|, |R0|, !PT ;  /* 0x4000005748487276 */ /* 0x000fe20007800400 */
[----:B------:R-:W-:Y:S01]  /*5050*/  @P0 FMUL R0, R0, UR7 ;  /* 0x0000000700000c20 */ /* 0x000fe20008400000 */
[----:B------:R-:W-:Y:S01]  /*5060*/  LOP3.LUT R63, R52, 0xffff, R55, 0xf8, !PT ;  /* 0x0000ffff343f7812 */ /* 0x000fe200078ef837 */
[----:B------:R-:W-:Y:S01]  /*5070*/  FMUL R77, R106, UR7 ;  /* 0x000000076a4d7c20 */ /* 0x000fe20008400000 */
[----:B------:R-:W-:-:S02]  /*5080*/  LOP3.LUT R56, R56, 0xffffff00, RZ, 0xc0, !PT ;  /* 0xffffff0038387812 */ /* 0x000fc400078ec0ff */
[----:B------:R-:W-:Y:S02]  /*5090*/  F2FP.SATFINITE.E4M3.F32.PACK_AB_MERGE_C R55, RZ, R194, RZ ;  /* 0x000000c2ff37723e */ /* 0x000fe400048070ff */
[----:B------:R-:W-:Y:S02]  /*50a0*/  SHF.L.U32 R198, R184, 0x10, RZ ;  /* 0x00000010b8c67819 */ /* 0x000fe400000006ff */
[----:B------:R-:W-:Y:S02]  /*50b0*/  FSEL R50, R81, R50, !P0 ;  /* 0x0000003251327208 */ /* 0x000fe40004000000 */
[----:B------:R-:W-:Y:S01]  /*50c0*/  FMNMX3 R72, R72, |R129|, |R2|, !PT ;  /* 0x4000008148487276 */ /* 0x000fe20007800402 */
[----:B------:R-:W-:Y:S01]  /*50d0*/  FFMA R51, R51, R196, R198 ;  /* 0x000000c433337223 */ /* 0x000fe200000000c6 */
[----:B------:R-:W-:Y:S01]  /*50e0*/  LOP3.LUT R52, R54, 0xffffff00, RZ, 0xc0, !PT ;  /* 0xffffff0036347812 */ /* 0x000fe200078ec0ff */
[----:B------:R-:W-:Y:S01]  /*50f0*/  FMUL R196, R105, UR7 ;  /* 0x0000000769c47c20 */ /* 0x000fe20008400000 */
[----:B------:R-:W-:Y:S01]  /*5100*/  LOP3.LUT R65, R56, 0xffff, R55, 0xf8, !PT ;  /* 0x0000ffff38417812 */ /* 0x000fe200078ef837 */
[----:B------:R-:W-:Y:S01]  /*5110*/  @P0 FMUL R2, R2, UR7 ;  /* 0x0000000702020c20 */ /* 0x000fe20008400000 */
[----:B------:R-:W-:Y:S01]  /*5120*/  F2FP.SATFINITE.E4M3.F32.PACK_AB_MERGE_C R55, RZ, R3, RZ ;  /* 0x00000003ff37723e */ /* 0x000fe200048070ff */
[----:B------:R-:W-:Y:S01]  /*5130*/  FMUL R56, R123, UR7 ;  /* 0x000000077b387c20 */ /* 0x000fe20008400000 */
[----:B------:R-:W-:-:S02]  /*5140*/  F2FP.SATFINITE.E4M3.F32.PACK_AB_MERGE_C R54, RZ, R50, RZ ;  /* 0x00000032ff36723e */ /* 0x000fc400048070ff */
[----:B------:R-:W-:Y:S02]  /*5150*/  FSEL R188, R87, R188, !P0 ;  /* 0x000000bc57bc7208 */ /* 0x000fe40004000000 */
[----:B------:R-:W-:Y:S01]  /*5160*/  FMNMX3 R72, R72, |R125|, |R48|, !PT ;  /* 0x4000007d48487276 */ /* 0x000fe20007800430 */
[----:B------:R-:W-:Y:S01]  /*5170*/  @P0 FMUL R48, R48, UR7 ;  /* 0x0000000730300c20 */ /* 0x000fe20008400000 */
[----:B------:R-:W-:Y:S02]  /*5180*/  SHF.L.U32 R55, R55, 0x8, RZ ;  /* 0x0000000837377819 */ /* 0x000fe400000006ff */
[----:B------:R-:W-:Y:S02]  /*5190*/  LOP3.LUT R54, R54, 0xff, RZ, 0xc0, !PT ;  /* 0x000000ff36367812 */ /* 0x000fe400078ec0ff */
[----:B------:R-:W-:Y:S02]  /*51a0*/  F2FP.SATFINITE.E4M3.F32.PACK_AB_MERGE_C R188, RZ, R188, RZ ;  /* 0x000000bcffbc723e */ /* 0x000fe400048070ff */
[----:B------:R-:W-:-:S02]  /*51b0*/  F2FP.SATFINITE.E4M3.F32.PACK_AB_MERGE_C R0, RZ, R0, RZ ;  /* 0x00000000ff00723e */ /* 0x000fc400048070ff */
[----:B------:R-:W-:Y:S02]  /*51c0*/  FSEL R196, R105, R196, !P0 ;  /* 0x000000c469c47208 */ /* 0x000fe40004000000 */
[----:B------:R-:W-:Y:S02]  /*51d0*/  FSEL R71, R94, R71, !P0 ;  /* 0x000000475e477208 */ /* 0x000fe40004000000 */
[----:B------:R-:W-:Y:S01]  /*51e0*/  FMNMX3 R72, R72, |R123|, |R80|, !PT ;  /* 0x4000007b48487276 */ /* 0x000fe20007800450 */
[----:B------:R-:W-:Y:S01]  /*51f0*/  @P0 FMUL R80, R80, UR7 ;  /* 0x0000000750500c20 */ /* 0x000fe20008400000 */
[----:B------:R-:W-:Y:S02]  /*5200*/  LOP3.LUT R54, R54, 0xffff, R55, 0xf8, !PT ;  /* 0x0000ffff36367812 */ /* 0x000fe400078ef837 */
[----:B------:R-:W-:Y:S02]  /*5210*/  SHF.L.U32 R55, R188, 0x10, RZ ;  /* 0x00000010bc377819 */ /* 0x000fe400000006ff */
[----:B------:R-:W-:-:S02]  /*5220*/  LOP3.LUT R0, R0, 0xffff, RZ, 0xc0, !PT ;  /* 0x0000ffff00007812 */ /* 0x000fc400078ec0ff */
[----:B------:R-:W-:Y:S02]  /*5230*/  F2FP.SATFINITE.E4M3.F32.PACK_AB_MERGE_C R57, RZ, R196, RZ ;  /* 0x000000c4ff39723e */ /* 0x000fe400048070ff */
[----:B------:R-:W-:Y:S02]  /*5240*/  LOP3.LUT R58, R58, 0xffffff00, RZ, 0xc0, !PT ;  /* 0xffffff003a3a7812 */ /* 0x000fe400078ec0ff */
[----:B------:R-:W-:Y:S02]  /*5250*/  F2FP.SATFINITE.E4M3.F32.PACK_AB_MERGE_C R71, RZ, R71, RZ ;  /* 0x00000047ff47723e */ /* 0x000fe400048070ff */
[----:B------:R-:W-:Y:S01]  /*5260*/  FMNMX3 R72, R72, |R121|, |R68|, !PT ;  /* 0x4000007948487276 */ /* 0x000fe20007800444 */
[----:B------:R-:W-:Y:S01]  /*5270*/  @P0 FMUL R68, R68, UR7 ;  /* 0x0000000744440c20 */ /* 0x000fe20008400000 */
[----:B------:R-:W-:Y:S02]  /*5280*/  FSEL R192, R125, R192, !P0 ;  /* 0x000000c07dc07208 */ /* 0x000fe40004000000 */
[----:B------:R-:W-:-:S02]  /*5290*/  F2FP.SATFINITE.E4M3.F32.PACK_AB_MERGE_C R2, RZ, R2, RZ ;  /* 0x00000002ff02723e */ /* 0x000fc400048070ff */
[----:B------:R-:W-:Y:S02]  /*52a0*/  LOP3.LUT R55, R54, 0xff0000, R55, 0xf8, !PT ;  /* 0x00ff000036377812 */ /* 0x000fe400078ef837 */
[----:B------:R-:W-:Y:S02]  /*52b0*/  SHF.L.U32 R0, R0, 0x18, RZ ;  /* 0x0000001800007819 */ /* 0x000fe400000006ff */
[----:B------:R-:W-:Y:S02]  /*52c0*/  F2FP.SATFINITE.E4M3.F32.PACK_AB_MERGE_C R48, RZ, R48, RZ ;  /* 0x00000030ff30723e */ /* 0x000fe400048070ff */
[----:B------:R-:W-:Y:S02]  /*52d0*/  LOP3.LUT R52, R52, 0xffff, R57, 0xf8, !PT ;  /* 0x0000ffff34347812 */ /* 0x000fe400078ef839 */
[----:B------:R-:W-:Y:S01]  /*52e0*/  LOP3.LUT R50, R58, 0xffff, R71, 0xf8, !PT ;  /* 0x0000ffff3a327812 */ /* 0x000fe200078ef847 */
[----:B------:R-:W-:Y:S01]  /*52f0*/  FMUL R58, R121, UR7 ;  /* 0x00000007793a7c20 */ /* 0x000fe20008400000 */
[----:B------:R-:W-:Y:S01]  /*5300*/  FMNMX3 R72, R72, |R127|, |R82|, !PT ;  /* 0x4000007f48487276 */ /* 0x000fe20007800452 */
[----:B------:R-:W-:Y:S01]  /*5310*/  @P0 FMUL R82, R82, UR7 ;  /* 0x0000000752520c20 */ /* 0x000fe20008400000 */
[----:B------:R-:W-:-:S02]  /*5320*/  LOP3.LUT R57, R190, 0xff, RZ, 0xc0, !PT ;  /* 0x000000ffbe397812 */ /* 0x000fc400078ec0ff */
[----:B------:R-:W-:Y:S02]  /*5330*/  PRMT R54, R2, 0x7104, RZ ;  /* 0x0000710402367816 */ /* 0x000fe400000000ff */
[----:B------:R-:W-:Y:S02]  /*5340*/  F2FP.SATFINITE.E4M3.F32.PACK_AB_MERGE_C R192, RZ, R192, RZ ;  /* 0x000000c0ffc0723e */ /* 0x000fe400048070ff */
[----:B------:R-:W-:Y:S02]  /*5350*/  FSEL R56, R123, R56, !P0 ;  /* 0x000000387b387208 */ /* 0x000fe40004000000 */
[----:B------:R-:W-:Y:S01]  /*5360*/  LOP3.LUT R2, R55, 0xff000000, R0, 0xf8, !PT ;  /* 0xff00000037027812 */ /* 0x000fe200078ef800 */
[----:B------:R-:W-:Y:S01]  /*5370*/  FMUL R0, R113, UR7 ;  /* 0x0000000771007c20 */ /* 0x000fe20008400000 */
[----:B------:R-:W-:Y:S02]  /*5380*/  LOP3.LUT R48, R48, 0xffff, RZ, 0xc0, !PT ;  /* 0x0000ffff30307812 */ /* 0x000fe400078ec0ff */
[----:B------:R-:W-:Y:S01]  /*5390*/  FMNMX3 R72, R72, |R113|, |R66|, !PT ;  /* 0x4000007148487276 */ /* 0x000fe20007800442 */
[----:B------:R-:W-:Y:S01]  /*53a0*/  @P0 FMUL R66, R66, UR7 ;  /* 0x0000000742420c20 */ /* 0x000fe20008400000 */
[----:B------:R-:W-:Y:S01]  /*53b0*/  LOP3.LUT R57, R57, 0xff00, R54, 0xf8, !PT ;  /* 0x0000ff0039397812 */ /* 0x000fe200078ef836 */
[----:B------:R-:W-:Y:S01]  /*53c0*/  IMAD.SHL.U32 R48, R48, 0x1000000, RZ ;  /* 0x0100000030307824 */ /* 0x000fe200078e00ff */
[----:B------:R-:W-:-:S02]  /*53d0*/  SHF.L.U32 R192, R192, 0x10, RZ ;  /* 0x00000010c0c07819 */ /* 0x000fc400000006ff */
[----:B------:R-:W-:Y:S02]  /*53e0*/  FSEL R58, R121, R58, !P0 ;  /* 0x0000003a793a7208 */ /* 0x000fe40004000000 */
[----:B------:R-:W-:Y:S02]  /*53f0*/  F2FP.SATFINITE.E4M3.F32.PACK_AB_MERGE_C R56, RZ, R56, RZ ;  /* 0x00000038ff38723e */ /* 0x000fe400048070ff */
[----:B------:R-:W-:Y:S02]  /*5400*/  F2FP.SATFINITE.E4M3.F32.PACK_AB_MERGE_C R80, RZ, R80, RZ ;  /* 0x00000050ff50723e */ /* 0x000fe400048070ff */
[----:B------:R-:W-:Y:S01]  /*5410*/  FSEL R54, R113, R0, !P0 ;  /* 0x0000000071367208 */ /* 0x000fe20004000000 */
[----:B------:R-:W-:Y:S01]  /*5420*/  FMUL R0, R91, UR7 ;  /* 0x000000075b007c20 */ /* 0x000fe20008400000 */
[----:B------:R-:W-:Y:S01]  /*5430*/  FMNMX3 R72, R72, |R186|, |R83|, !PT ;  /* 0x400000ba48487276 */ /* 0x000fe20007800453 */
[----:B------:R-:W-:Y:S01]  /*5440*/  @P0 FMUL R83, R83, UR7 ;  /* 0x0000000753530c20 */ /* 0x000fe20008400000 */
[----:B------:R-:W-:-:S02]  /*5450*/  LOP3.LUT R57, R57, 0xff0000, R192, 0xf8, !PT ;  /* 0x00ff000039397812 */ /* 0x000fc400078ef8c0 */
[----:B------:R-:W-:Y:S02]  /*5460*/  LOP3.LUT R55, R56, 0xff, RZ, 0xc0, !PT ;  /* 0x000000ff38377812 */ /* 0x000fe400078ec0ff */
[----:B------:R-:W-:Y:S02]  /*5470*/  SHF.L.U32 R80, R80, 0x8, RZ ;  /* 0x0000000850507819 */ /* 0x000fe400000006ff */
[----:B------:R-:W-:Y:S02]  /*5480*/  F2FP.SATFINITE.E4M3.F32.PACK_AB_MERGE_C R58, RZ, R58, RZ ;  /* 0x0000003aff3a723e */ /* 0x000fe400048070ff */
        /* <DEDUP_REMOVED lines=10> */
[----:B------:R-:W-:Y:S02]  /*5530*/  LOP3.LUT R63, R63, 0xff, RZ, 0xc0, !PT ;  /* 0x000000ff3f3f7812 */ /* 0x000fe400078ec0ff */
[----:B------:R-:W-:Y:S02]  /*5540*/  PRMT R0, R82, 0x7104, RZ ;  /* 0x0000710452007816 */ /* 0x000fe400000000ff */
[----:B------:R-:W-:-:S02]  /*5550*/  F2FP.SATFINITE.E4M3.F32.PACK_AB_MERGE_C R54, RZ, R54, RZ ;  /* 0x00000036ff36723e */ /* 0x000fc400048070ff */
[----:B------:R-:W-:Y:S02]  /*5560*/  F2FP.SATFINITE.E4M3.F32.PACK_AB_MERGE_C R66, RZ, R66, RZ ;  /* 0x00000042ff42723e */ /* 0x000fe400048070ff */
[----:B------:R-:W-:Y:S01]  /*5570*/  FMNMX3 R72, R72, |R109|, |R84|, !PT ;  /* 0x4000006d48487276 */ /* 0x000fe20007800454 */
[----:B------:R-:W-:Y:S01]  /*5580*/  @P0 FMUL R84, R84, UR7 ;  /* 0x0000000754540c20 */ /* 0x000fe20008400000 */
[----:B------:R-:W-:Y:S01]  /*5590*/  LOP3.LUT R55, R55, 0xff0000, R58, 0xf8, !PT ;  /* 0x00ff000037377812 */ /* 0x000fe200078ef83a */
[----:B------:R-:W-:Y:S01]  /*55a0*/  FMUL R58, R111, UR7 ;  /* 0x000000076f3a7c20 */ /* 0x000fe20008400000 */
[----:B------:R-:W-:Y:S02]  /*55b0*/  SHF.L.U32 R68, R68, 0x18, RZ ;  /* 0x0000001844447819 */ /* 0x000fe400000006ff */
[----:B------:R-:W-:Y:S01]  /*55c0*/  LOP3.LUT R63, R63, 0xff00, R0, 0xf8, !PT ;  /* 0x0000ff003f3f7812 */ /* 0x000fe200078ef800 */
[----:B------:R-:W-:Y:S01]  /*55d0*/  FMUL R0, R89, UR7 ;  /* 0x0000000759007c20 */ /* 0x000fe20008400000 */
[----:B------:R-:W-:-:S02]  /*55e0*/  SHF.L.U32 R54, R54, 0x10, RZ ;  /* 0x0000001036367819 */ /* 0x000fc400000006ff */
[----:B------:R-:W-:Y:S02]  /*55f0*/  LOP3.LUT R66, R66, 0xffff, RZ, 0xc0, !PT ;  /* 0x0000ffff42427812 */ /* 0x000fe400078ec0ff */
[----:B------:R-:W-:Y:S01]  /*5600*/  FMNMX3 R72, R72, |R89|, |R64|, !PT ;  /* 0x4000005948487276 */ /* 0x000fe20007800440 */
[----:B------:R-:W-:Y:S01]  /*5610*/  @P0 FMUL R64, R64, UR7 ;  /* 0x0000000740400c20 */ /* 0x000fe20008400000 */
[----:B------:R-:W-:Y:S02]  /*5620*/  LOP3.LUT R82, R55, 0xff000000, R68, 0xf8, !PT ;  /* 0xff00000037527812 */ /* 0x000fe400078ef844 */
[----:B------:R-:W-:Y:S02]  /*5630*/  FSEL R57, R186, R57, !P0 ;  /* 0x00000039ba397208 */ /* 0x000fe40004000000 */
[----:B------:R-:W-:Y:S01]  /*5640*/  LOP3.LUT R54, R63, 0xff0000, R54, 0xf8, !PT ;  /* 0x00ff00003f367812 */ /* 0x000fe200078ef836 */
[----:B------:R-:W-:Y:S01]  /*5650*/  FMUL R63, R90, UR7 ;  /* 0x000000075a3f7c20 */ /* 0x000fe20008400000 */
[----:B------:R-:W-:-:S02]  /*5660*/  SHF.L.U32 R55, R66, 0x18, RZ ;  /* 0x0000001842377819 */ /* 0x000fc400000006ff */
[----:B------:R-:W-:Y:S01]  /*5670*/  FMNMX3 R72, R72, |R88|, |R85|, !PT ;  /* 0x4000005848487276 */ /* 0x000fe20007800455 */
[----:B------:R-:W-:Y:S01]  /*5680*/  @P0 FMUL R85, R85, UR7 ;  /* 0x0000000755550c20 */ /* 0x000fe20008400000 */
[----:B------:R-:W-:Y:S02]  /*5690*/  FSEL R56, R89, R0, !P0 ;  /* 0x0000000059387208 */ /* 0x000fe40004000000 */
[----:B------:R-:W-:Y:S02]  /*56a0*/  F2FP.SATFINITE.E4M3.F32.PACK_AB_MERGE_C R0, RZ, R83, RZ ;  /* 0x00000053ff00723e */ /* 0x000fe400048070ff */
[----:B------:R-:W-:Y:S02]  /*56b0*/  F2FP.SATFINITE.E4M3.F32.PACK_AB_MERGE_C R57, RZ, R57, RZ ;  /* 0x00000039ff39723e */ /* 0x000fe400048070ff */
[----:B------:R-:W-:Y:S01]  /*56c0*/  LOP3.LUT R83, R54, R55, RZ, 0xfc, !PT ;  /* 0x0000003736537212 */ /* 0x000fe200078efcff */
[----:B------:R-:W-:Y:S01]  /*56d0*/  FMUL R55, R88, UR7 ;  /* 0x0000000758377c20 */ /* 0x000fe20008400000 */
[----:B------:R-:W-:Y:S01]  /*56e0*/  FMNMX3 R72, R72, |R111|, |R76|, !PT ;  /* 0x4000006f48487276 */ /* 0x000fe2000780044c */
[----:B------:R-:W-:Y:S01]  /*56f0*/  @P0 FMUL R76, R76, UR7 ;  /* 0x000000074c4c0c20 */ /* 0x000fe20008400000 */
[----:B------:R-:W-:-:S02]  /*5700*/  F2FP.SATFINITE.E4M3.F32.PACK_AB_MERGE_C R48, RZ, R48, RZ ;  /* 0x00000030ff30723e */ /* 0x000fc400048070ff */
[----:B------:R-:W-:Y:S02]  /*5710*/  LOP3.LUT R57, R57, 0xff, RZ, 0xc0, !PT ;  /* 0x000000ff39397812 */ /* 0x000fe400078ec0ff */
[----:B------:R-:W-:Y:S02]  /*5720*/  SHF.L.U32 R0, R0, 0x8, RZ ;  /* 0x0000000800007819 */ /* 0x000fe400000006ff */
[----:B------:R-:W-:Y:S01]  /*5730*/  FMNMX3 R72, R72, |R105|, |R86|, !PT ;  /* 0x4000006948487276 */ /* 0x000fe20007800456 */
[----:B------:R-:W-:Y:S01]  /*5740*/  @P0 FMUL R86, R86, UR7 ;  /* 0x0000000756560c20 */ /* 0x000fe20008400000 */
[----:B------:R-:W-:Y:S01]  /*5750*/  FSEL R54, R88, R55, !P0 ;  /* 0x0000003758367208 */ /* 0x000fe20004000000 */
[----:B------:R-:W-:Y:S01]  /*5760*/  IMAD.U32 R55, R48, 0x10000, RZ ;  /* 0x0001000030377824 */ /* 0x000fe200078e00ff */
[----:B------:R-:W-:Y:S01]  /*5770*/  LOP3.LUT R0, R57, 0xffff, R0, 0xf8, !PT ;  /* 0x0000ffff39007812 */ /* 0x000fe200078ef800 */
[----:B------:R-:W-:Y:S01]  /*5780*/  FMUL R57, R92, UR7 ;  /* 0x000000075c397c20 */ /* 0x000fe20008400000 */
[----:B------:R-:W-:Y:S01]  /*5790*/  F2FP.SATFINITE.E4M3.F32.PACK_AB_MERGE_C R78, RZ, R78, RZ ;  /* 0x0000004eff4e723e */ /* 0x000fe200048070ff */
[----:B------:R-:W-:Y:S01]  /*57a0*/  FMUL R48, R99, UR7 ;  /* 0x0000000763307c20 */ /* 0x000fe20008400000 */
[----:B------:R-:W-:-:S02]  /*57b0*/  F2FP.SATFINITE.E4M3.F32.PACK_AB_MERGE_C R84, RZ, R84, RZ ;  /* 0x00000054ff54723e */ /* 0x000fc400048070ff */
[----:B------:R-:W-:Y:S01]  /*57c0*/  FMNMX3 R72, R72, |R99|, |R70|, !PT ;  /* 0x4000006348487276 */ /* 0x000fe20007800446 */
[----:B------:R-:W-:Y:S01]  /*57d0*/  @P0 FMUL R70, R70, UR7 ;  /* 0x0000000746460c20 */ /* 0x000fe20008400000 */
[----:B------:R-:W-:Y:S02]  /*57e0*/  LOP3.LUT R55, R0, 0xff0000, R55, 0xf8, !PT ;  /* 0x00ff000000377812 */ /* 0x000fe400078ef837 */
[----:B------:R-:W-:Y:S02]  /*57f0*/  LOP3.LUT R78, R78, 0xffff, RZ, 0xc0, !PT ;  /* 0x0000ffff4e4e7812 */ /* 0x000fe400078ec0ff */
[----:B------:R-:W-:Y:S02]  /*5800*/  LOP3.LUT R65, R65, 0xff, RZ, 0xc0, !PT ;  /* 0x000000ff41417812 */ /* 0x000fe400078ec0ff */
[----:B------:R-:W-:Y:S02]  /*5810*/  PRMT R0, R84, 0x7104, RZ ;  /* 0x0000710454007816 */ /* 0x000fe400000000ff */
[----:B------:R-:W-:Y:S01]  /*5820*/  FMNMX3 R72, R72, |R92|, |R79|, !PT ;  /* 0x4000005c48487276 */ /* 0x000fe2000780044f */
[----:B------:R-:W-:Y:S01]  /*5830*/  @P0 FMUL R79, R79, UR7 ;  /* 0x000000074f4f0c20 */ /* 0x000fe20008400000 */
[----:B------:R-:W-:-:S02]  /*5840*/  SHF.L.U32 R78, R78, 0x18, RZ ;  /* 0x000000184e4e7819 */ /* 0x000fc400000006ff */
[----:B------:R-:W-:Y:S02]  /*5850*/  LOP3.LUT R65, R65, 0xff00, R0, 0xf8, !PT ;  /* 0x0000ff0041417812 */ /* 0x000fe400078ef800 */
[----:B------:R-:W-:Y:S01]  /*5860*/  FMNMX3 R72, R72, |R90|, |R49|, !PT ;  /* 0x4000005a48487276 */ /* 0x000fe20007800431 */
[----:B------:R-:W-:Y:S01]  /*5870*/  @P0 FMUL R49, R49, UR7 ;  /* 0x0000000731310c20 */ /* 0x000fe20008400000 */
[----:B------:R-:W-:Y:S02]  /*5880*/  F2FP.SATFINITE.E4M3.F32.PACK_AB_MERGE_C R54, RZ, R54, RZ ;  /* 0x00000036ff36723e */ /* 0x000fe400048070ff */
[----:B------:R-:W-:Y:S02]  /*5890*/  F2FP.SATFINITE.E4M3.F32.PACK_AB_MERGE_C R0, RZ, R85, RZ ;  /* 0x00000055ff00723e */ /* 0x000fe400048070ff */
[----:B------:R-:W-:Y:S02]  /*58a0*/  FSEL R58, R111, R58, !P0 ;  /* 0x0000003a6f3a7208 */ /* 0x000fe40004000000 */
[----:B------:R-:W-:-:S02]  /*58b0*/  LOP3.LUT R84, R55, 0xff000000, R78, 0xf8, !PT ;  /* 0xff00000037547812 */ /* 0x000fc400078ef84e */
[----:B------:R-:W-:Y:S01]  /*58c0*/  FMNMX3 R72, R72, |R94|, |R67|, !PT ;  /* 0x4000005e48487276 */ /* 0x000fe20007800443 */
[----:B------:R-:W-:Y:S01]  /*58d0*/  @P0 FMUL R67, R67, UR7 ;  /* 0x0000000743430c20 */ /* 0x000fe20008400000 */
[----:B------:R-:W-:Y:S02]  /*58e0*/  LOP3.LUT R55, R54, 0xff, RZ, 0xc0, !PT ;  /* 0x000000ff36377812 */ /* 0x000fe400078ec0ff */
[----:B------:R-:W-:Y:S02]  /*58f0*/  SHF.L.U32 R0, R0, 0x8, RZ ;  /* 0x0000000800007819 */ /* 0x000fe400000006ff */
[----:B------:R-:W-:Y:S02]  /*5900*/  F2FP.SATFINITE.E4M3.F32.PACK_AB_MERGE_C R58, RZ, R58, RZ ;  /* 0x0000003aff3a723e */ /* 0x000fe400048070ff */
[----:B------:R-:W-:Y:S02]  /*5910*/  F2FP.SATFINITE.E4M3.F32.PACK_AB_MERGE_C R76, RZ, R76, RZ ;  /* 0x0000004cff4c723e */ /* 0x000fe400048070ff */
[----:B------:R-:W-:Y:S01]  /*5920*/  FMNMX3 R72, R72, |R69|, |R62|, !PT ;  /* 0x4000004548487276 */ /* 0x000fe2000780043e */
[----:B------:R-:W-:Y:S01]  /*5930*/  @P0 FMUL R62, R62, UR7 ;  /* 0x000000073e3e0c20 */ /* 0x000fe20008400000 */
[----:B------:R-:W-:-:S02]  /*5940*/  LOP3.LUT R0, R55, 0xffff, R0, 0xf8, !PT ;  /* 0x0000ffff37007812 */ /* 0x000fc400078ef800 */
[----:B------:R-:W-:Y:S02]  /*5950*/  F2FP.SATFINITE.E4M3.F32.PACK_AB_MERGE_C R86, RZ, R86, RZ ;  /* 0x00000056ff56723e */ /* 0x000fe400048070ff */
[----:B------:R-:W-:Y:S02]  /*5960*/  SHF.L.U32 R55, R58, 0x10, RZ ;  /* 0x000000103a377819 */ /* 0x000fe400000006ff */
[----:B------:R-:W-:Y:S02]  /*5970*/  LOP3.LUT R76, R76, 0xffff, RZ, 0xc0, !PT ;  /* 0x0000ffff4c4c7812 */ /* 0x000fe400078ec0ff */
[----:B------:R-:W-:Y:S02]  /*5980*/  FSEL R54, R92, R57, !P0 ;  /* 0x000000395c367208 */ /* 0x000fe40004000000 */
[----:B------:R-:W-:Y:S01]  /*5990*/  FMNMX3 R72, R72, |R104|, |R61|, !PT ;  /* 0x4000006848487276 */ /* 0x000fe2000780043d */
[----:B------:R-:W-:Y:S01]  /*59a0*/  @P0 FMUL R61, R61, UR7 ;  /* 0x000000073d3d0c20 */ /* 0x000fe20008400000 */
[----:B------:R-:W-:-:S02]  /*59b0*/  FSEL R48, R99, R48, !P0 ;  /* 0x0000003063307208 */ /* 0x000fc40004000000 */
[----:B------:R-:W-:Y:S02]  /*59c0*/  LOP3.LUT R57, R52, 0xff, RZ, 0xc0, !PT ;  /* 0x000000ff34397812 */ /* 0x000fe400078ec0ff */
[----:B------:R-:W-:Y:S02]  /*59d0*/  PRMT R86, R86, 0x7104, RZ ;  /* 0x0000710456567816 */ /* 0x000fe400000000ff */
[----:B------:R-:W-:Y:S01]  /*59e0*/  LOP3.LUT R55, R0, 0xff0000, R55, 0xf8, !PT ;  /* 0x00ff000000377812 */ /* 0x000fe200078ef837 */
[----:B------:R-:W-:Y:S01]  /*59f0*/  FMUL R0, R69, UR7 ;  /* 0x0000000745007c20 */ /* 0x000fe20008400000 */
[----:B------:R-:W-:Y:S02]  /*5a00*/  SHF.L.U32 R76, R76, 0x18, RZ ;  /* 0x000000184c4c7819 */ /* 0x000fe400000006ff */
[----:B------:R-:W-:Y:S01]  /*5a10*/  FMNMX3 R72, R72, |R96|, |R59|, !PT ;  /* 0x4000006048487276 */ /* 0x000fe2000780043b */
[----:B------:R-:W-:Y:S01]  /*5a20*/  @P0 FMUL R59, R59, UR7 ;  /* 0x000000073b3b0c20 */ /* 0x000fe20008400000 */
[----:B------:R-:W-:-:S02]  /*5a30*/  F2FP.SATFINITE.E4M3.F32.PACK_AB_MERGE_C R48, RZ, R48, RZ ;  /* 0x00000030ff30723e */ /* 0x000fc400048070ff */
[----:B------:R-:W-:Y:S02]  /*5a40*/  LOP3.LUT R57, R57, 0xff00, R86, 0xf8, !PT ;  /* 0x0000ff0039397812 */ /* 0x000fe400078ef856 */
[----:B------:R-:W-:Y:S01]  /*5a50*/  LOP3.LUT R86, R55, 0xff000000, R76, 0xf8, !PT ;  /* 0xff00000037567812 */ /* 0x000fe200078ef84c */
[----:B------:R-:W-:Y:S01]  /*5a60*/  FMUL R55, R104, UR7 ;  /* 0x0000000768377c20 */ /* 0x000fe20008400000 */
[----:B------:R-:W-:Y:S01]  /*5a70*/  FSEL R77, R106, R77, !P0 ;  /* 0x0000004d6a4d7208 */ /* 0x000fe20004000000 */
[----:B------:R-:W-:Y:S01]  /*5a80*/  IMAD.U32 R48, R48, 0x10000, RZ ;  /* 0x0001000030307824 */ /* 0x000fe200078e00ff */
[----:B------:R-:W-:Y:S02]  /*5a90*/  F2FP.SATFINITE.E4M3.F32.PACK_AB_MERGE_C R70, RZ, R70, RZ ;  /* 0x00000046ff46723e */ /* 0x000fe400048070ff */
[----:B------:R-:W-:Y:S01]  /*5aa0*/  FMNMX3 R72, R72, |R106|, |R53|, !PT ;  /* 0x4000006a48487276 */ /* 0x000fe20007800435 */
[----:B------:R-:W-:Y:S01]  /*5ab0*/  @P0 FMUL R53, R53, UR7 ;  /* 0x0000000735350c20 */ /* 0x000fe20008400000 */
[----:B------:R-:W-:-:S02]  /*5ac0*/  F2FP.SATFINITE.E4M3.F32.PACK_AB_MERGE_C R67, RZ, R67, RZ ;  /* 0x00000043ff43723e */ /* 0x000fc400048070ff */
[----:B------:R-:W-:Y:S02]  /*5ad0*/  LOP3.LUT R60, R60, 0xffffff00, RZ, 0xc0, !PT ;  /* 0xffffff003c3c7812 */ /* 0x000fe400078ec0ff */
[----:B------:R-:W-:Y:S02]  /*5ae0*/  F2FP.SATFINITE.E4M3.F32.PACK_AB_MERGE_C R77, RZ, R77, RZ ;  /* 0x0000004dff4d723e */ /* 0x000fe400048070ff */
[----:B------:R-:W-:Y:S02]  /*5af0*/  LOP3.LUT R70, R70, 0xffff, RZ, 0xc0, !PT ;  /* 0x0000ffff46467812 */ /* 0x000fe400078ec0ff */
[----:B------:R-:W-:Y:S02]  /*5b00*/  FSEL R55, R104, R55, !P0 ;  /* 0x0000003768377208 */ /* 0x000fe40004000000 */
[----:B------:R-:W-:Y:S02]  /*5b10*/  LOP3.LUT R50, R50, 0xff, RZ, 0xc0, !PT ;  /* 0x000000ff32327812 */ /* 0x000fe400078ec0ff */
[----:B------:R-:W-:-:S02]  /*5b20*/  PRMT R67, R67, 0x7104, RZ ;  /* 0x0000710443437816 */ /* 0x000fc400000000ff */
[----:B------:R-:W-:Y:S02]  /*5b30*/  F2FP.SATFINITE.E4M3.F32.PACK_AB_MERGE_C R53, RZ, R53, RZ ;  /* 0x00000035ff35723e */ /* 0x000fe400048070ff */
[----:B------:R-:W-:Y:S02]  /*5b40*/  LOP3.LUT R3, R60, 0xffff, R77, 0xf8, !PT ;  /* 0x0000ffff3c037812 */ /* 0x000fe400078ef84d */
[----:B------:R-:W-:Y:S01]  /*5b50*/  LOP3.LUT R48, R57, 0xff0000, R48, 0xf8, !PT ;  /* 0x00ff000039307812 */ /* 0x000fe200078ef830 */
[----:B------:R-:W-:Y:S01]  /*5b60*/  FMUL R57, R96, UR7 ;  /* 0x0000000760397c20 */ /* 0x000fe20008400000 */
[----:B------:R-:W-:Y:S02]  /*5b70*/  SHF.L.U32 R87, R70, 0x18, RZ ;  /* 0x0000001846577819 */ /* 0x000fe400000006ff */
[----:B------:R-:W-:Y:S02]  /*5b80*/  F2FP.SATFINITE.E4M3.F32.PACK_AB_MERGE_C R55, RZ, R55, RZ ;  /* 0x00000037ff37723e */ /* 0x000fe400048070ff */
[----:B------:R-:W-:-:S02]  /*5b90*/  LOP3.LUT R67, R50, 0xff00, R67, 0xf8, !PT ;  /* 0x0000ff0032437812 */ /* 0x000fc400078ef843 */
[----:B------:R-:W-:Y:S02]  /*5ba0*/  PRMT R53, R53, 0x7104, RZ ;  /* 0x0000710435357816 */ /* 0x000fe400000000ff */
[----:B------:R-:W-:Y:S02]  /*5bb0*/  LOP3.LUT R87, R48, R87, RZ, 0xfc, !PT ;  /* 0x0000005730577212 */ /* 0x000fe400078efcff */
[----:B------:R-:W-:Y:S02]  /*5bc0*/  LOP3.LUT R50, R3, 0xff, RZ, 0xc0, !PT ;  /* 0x000000ff03327812 */ /* 0x000fe400078ec0ff */
[----:B------:R-:W-:Y:S01]  /*5bd0*/  LOP3.LUT R48, R55, 0xff, RZ, 0xc0, !PT ;  /* 0x000000ff37307812 */ /* 0x000fe200078ec0ff */
[----:B------:R-:W-:Y:S01]  /*5be0*/  FMUL R55, R98, UR7 ;  /* 0x0000000762377c20 */ /* 0x000fe20008400000 */
[----:B------:R-:W-:Y:S02]  /*5bf0*/  F2FP.SATFINITE.E4M3.F32.PACK_AB_MERGE_C R56, RZ, R56, RZ ;  /* 0x00000038ff38723e */ /* 0x000fe400048070ff */
[----:B------:R-:W-:-:S02]  /*5c00*/  F2FP.SATFINITE.E4M3.F32.PACK_AB_MERGE_C R64, RZ, R64, RZ ;  /* 0x00000040ff40723e */ /* 0x000fc400048070ff */
[----:B------:R-:W-:Y:S02]  /*5c10*/  FSEL R63, R90, R63, !P0 ;  /* 0x0000003f5a3f7208 */ /* 0x000fe40004000000 */
[----:B------:R-:W-:Y:S02]  /*5c20*/  F2FP.SATFINITE.E4M3.F32.PACK_AB_MERGE_C R54, RZ, R54, RZ ;  /* 0x00000036ff36723e */ /* 0x000fe400048070ff */
[----:B------:R-:W-:Y:S02]  /*5c30*/  F2FP.SATFINITE.E4M3.F32.PACK_AB_MERGE_C R79, RZ, R79, RZ ;  /* 0x0000004fff4f723e */ /* 0x000fe400048070ff */
[----:B------:R-:W-:Y:S02]  /*5c40*/  LOP3.LUT R50, R50, 0xff00, R53, 0xf8, !PT ;  /* 0x0000ff0032327812 */ /* 0x000fe400078ef835 */
[----:B------:R-:W0:Y:S01]  /*5c50*/  LDC.64 R52, c[0x0][0x3c8] ;  /* 0x0000f200ff347b82 */ /* 0x000e220000000a00 */
[----:B------:R-:W-:Y:S02]  /*5c60*/  SHF.L.U32 R56, R56, 0x10, RZ ;  /* 0x0000001038387819 */ /* 0x000fe400000006ff */
[----:B------:R-:W-:-:S02]  /*5c70*/  LOP3.LUT R64, R64, 0xffff, RZ, 0xc0, !PT ;  /* 0x0000ffff40407812 */ /* 0x000fc400078ec0ff */
[----:B------:R-:W-:Y:S02]  /*5c80*/  LOP3.LUT R54, R54, 0xff, RZ, 0xc0, !PT ;  /* 0x000000ff36367812 */ /* 0x000fe400078ec0ff */
[----:B------:R-:W-:Y:S02]  /*5c90*/  SHF.L.U32 R79, R79, 0x8, RZ ;  /* 0x000000084f4f7819 */ /* 0x000fe400000006ff */
[----:B------:R-:W-:Y:S02]  /*5ca0*/  F2FP.SATFINITE.E4M3.F32.PACK_AB_MERGE_C R63, RZ, R63, RZ ;  /* 0x0000003fff3f723e */ /* 0x000fe400048070ff */
[----:B------:R-:W-:Y:S02]  /*5cb0*/  FSEL R55, R98, R55, !P0 ;  /* 0x0000003762377208 */ /* 0x000fe40004000000 */
[----:B------:R-:W-:Y:S01]  /*5cc0*/  FMNMX3 R72, R72, |R98|, |R51|, !PT ;  /* 0x4000006248487276 */ /* 0x000fe20007800433 */
[----:B------:R-:W-:Y:S01]  /*5cd0*/  @P0 FMUL R51, R51, UR7 ;  /* 0x0000000733330c20 */ /* 0x000fe20008400000 */
[----:B------:R-:W-:-:S02]  /*5ce0*/  LOP3.LUT R56, R65, 0xff0000, R56, 0xf8, !PT ;  /* 0x00ff000041387812 */ /* 0x000fc400078ef838 */
[----:B------:R-:W-:Y:S02]  /*5cf0*/  SHF.L.U32 R85, R64, 0x18, RZ ;  /* 0x0000001840557819 */ /* 0x000fe400000006ff */
[----:B------:R-:W-:Y:S02]  /*5d00*/  LOP3.LUT R54, R54, 0xffff, R79, 0xf8, !PT ;  /* 0x0000ffff36367812 */ /* 0x000fe400078ef84f */
[----:B------:R-:W-:Y:S02]  /*5d10*/  SHF.L.U32 R63, R63, 0x10, RZ ;  /* 0x000000103f3f7819 */ /* 0x000fe400000006ff */
[----:B------:R-:W-:Y:S02]  /*5d20*/  F2FP.SATFINITE.E4M3.F32.PACK_AB_MERGE_C R55, RZ, R55, RZ ;  /* 0x00000037ff37723e */ /* 0x000fe400048070ff */
[----:B------:R-:W-:Y:S02]  /*5d30*/  FSEL R57, R96, R57, !P0 ;  /* 0x0000003960397208 */ /* 0x000fe40004000000 */
[----:B------:R-:W-:Y:S01]  /*5d40*/  F2FP.SATFINITE.E4M3.F32.PACK_AB_MERGE_C R61, RZ, R61, RZ ;  /* 0x0000003dff3d723e */ /* 0x000fe200048070ff */
[----:B------:R-:W-:Y:S01]  /*5d50*/  IMAD.U32 R55, R55, 0x10000, RZ ;  /* 0x0001000037377824 */ /* 0x000fe200078e00ff */
[----:B------:R-:W-:-:S02]  /*5d60*/  F2FP.SATFINITE.E4M3.F32.PACK_AB_MERGE_C R51, RZ, R51, RZ ;  /* 0x00000033ff33723e */ /* 0x000fc400048070ff */
[----:B------:R-:W-:Y:S02]  /*5d70*/  LOP3.LUT R85, R56, R85, RZ, 0xfc, !PT ;  /* 0x0000005538557212 */ /* 0x000fe400078efcff */
[----:B------:R-:W-:Y:S02]  /*5d80*/  LOP3.LUT R54, R54, 0xff0000, R63, 0xf8, !PT ;  /* 0x00ff000036367812 */ /* 0x000fe400078ef83f */
[----:B------:R-:W-:Y:S02]  /*5d90*/  SHF.L.U32 R61, R61, 0x8, RZ ;  /* 0x000000083d3d7819 */ /* 0x000fe400000006ff */
[----:B------:R-:W-:Y:S02]  /*5da0*/  F2FP.SATFINITE.E4M3.F32.PACK_AB_MERGE_C R57, RZ, R57, RZ ;  /* 0x00000039ff39723e */ /* 0x000fe400048070ff */
[----:B------:R-:W-:Y:S02]  /*5db0*/  LOP3.LUT R63, R75, 0x7f, RZ, 0xc0, !PT ;  /* 0x0000007f4b3f7812 */ /* 0x000fe400078ec0ff */
[----:B------:R-:W-:-:S02]  /*5dc0*/  MOV R56, UR6 ;  /* 0x0000000600387c02 */ /* 0x000fc40008000f00 */
[----:B------:R-:W-:Y:S02]  /*5dd0*/  F2FP.SATFINITE.E4M3.F32.PACK_AB_MERGE_C R49, RZ, R49, RZ ;  /* 0x00000031ff31723e */ /* 0x000fe400048070ff */
[----:B------:R-:W-:Y:S01]  /*5de0*/  F2FP.SATFINITE.E4M3.F32.PACK_AB_MERGE_C R59, RZ, R59, RZ ;  /* 0x0000003bff3b723e */ /* 0x000fe200048070ff */
[----:B------:R-:W-:Y:S01]  /*5df0*/  IMAD R3, R56, 0x300, R63 ;  /* 0x0000030038037824 */ /* 0x000fe200078e023f */
[----:B------:R-:W-:Y:S02]  /*5e00*/  FSEL R0, R69, R0, !P0 ;  /* 0x0000000045007208 */ /* 0x000fe40004000000 */
[----:B------:R-:W-:Y:S02]  /*5e10*/  LOP3.LUT R51, R51, 0xffff, RZ, 0xc0, !PT ;  /* 0x0000ffff33337812 */ /* 0x000fe400078ec0ff */
[----:B------:R-:W-:Y:S02]  /*5e20*/  LOP3.LUT R48, R48, 0xffff, R61, 0xf8, !PT ;  /* 0x0000ffff30307812 */ /* 0x000fe400078ef83d */
[----:B------:R-:W-:-:S02]  /*5e30*/  SHF.L.U32 R57, R57, 0x10, RZ ;  /* 0x0000001039397819 */ /* 0x000fc400000006ff */
[----:B------:R-:W-:Y:S02]  /*5e40*/  LOP3.LUT R49, R49, 0xffff, RZ, 0xc0, !PT ;  /* 0x0000ffff31317812 */ /* 0x000fe400078ec0ff */
[----:B------:R-:W-:Y:S02]  /*5e50*/  LOP3.LUT R59, R59, 0xffff, RZ, 0xc0, !PT ;  /* 0x0000ffff3b3b7812 */ /* 0x000fe400078ec0ff */
[----:B------:R-:W-:Y:S02]  /*5e60*/  F2FP.SATFINITE.E4M3.F32.PACK_AB_MERGE_C R0, RZ, R0, RZ ;  /* 0x00000000ff00723e */ /* 0x000fe400048070ff */
[----:B------:R-:W-:Y:S01]  /*5e70*/  LOP3.LUT R50, R50, 0xff0000, R55, 0xf8, !PT ;  /* 0x00ff000032327812 */ /* 0x000fe200078ef837 */
[----:B------:R-:W-:Y:S01]  /*5e80*/  VIADD R55, R3, 0x180 ;  /* 0x0000018003377836 */ /* 0x000fe20000000000 */
[----:B------:R-:W-:Y:S02]  /*5e90*/  F2FP.SATFINITE.E4M3.F32.PACK_AB_MERGE_C R62, RZ, R62, RZ ;  /* 0x0000003eff3e723e */ /* 0x000fe400048070ff */
[----:B------:R-:W-:-:S02]  /*5ea0*/  SHF.L.U32 R51, R51, 0x18, RZ ;  /* 0x0000001833337819 */ /* 0x000fc400000006ff */
[----:B------:R-:W-:Y:S02]  /*5eb0*/  LOP3.LUT R48, R48, 0xff0000, R57, 0xf8, !PT ;  /* 0x00ff000030307812 */ /* 0x000fe400078ef839 */
[----:B------:R-:W-:Y:S02]  /*5ec0*/  SHF.L.U32 R49, R49, 0x18, RZ ;  /* 0x0000001831317819 */ /* 0x000fe400000006ff */
[----:B------:R-:W-:Y:S02]  /*5ed0*/  SHF.L.U32 R59, R59, 0x18, RZ ;  /* 0x000000183b3b7819 */ /* 0x000fe400000006ff */
[----:B------:R-:W-:Y:S02]  /*5ee0*/  SHF.L.U32 R0, R0, 0x10, RZ ;  /* 0x0000001000007819 */ /* 0x000fe400000006ff */
[----:B------:R-:W-:Y:S02]  /*5ef0*/  LOP3.LUT R62, R62, 0xffff, RZ, 0xc0, !PT ;  /* 0x0000ffff3e3e7812 */ /* 0x000fe400078ec0ff */
[----:B------:R-:W-:-:S02]  /*5f00*/  LOP3.LUT R89, R50, R51, RZ, 0xfc, !PT ;  /* 0x0000003332597212 */ /* 0x000fc400078efcff */
[----:B------:R-:W-:Y:S02]  /*5f10*/  IADD3 R51, PT, PT, R3, 0x100, RZ ;  /* 0x0000010003337810 */ /* 0x000fe40007ffe0ff */
[----:B------:R-:W-:Y:S01]  /*5f20*/  LOP3.LUT R90, R54, 0xff000000, R49, 0xf8, !PT ;  /* 0xff000000365a7812 */ /* 0x000fe200078ef831 */
[----:B0-----:R-:W-:Y:S01]  /*5f30*/  IMAD.WIDE.U32 R54, R55, 0x8, R52 ;  /* 0x0000000837367825 */ /* 0x001fe200078e0034 */
[----:B------:R-:W-:Y:S02]  /*5f40*/  LOP3.LUT R88, R48, 0xff000000, R59, 0xf8, !PT ;  /* 0xff00000030587812 */ /* 0x000fe400078ef83b */
[C---:B------:R-:W-:Y:S01]  /*5f50*/  IADD3 R57, PT, PT, R3.reuse, 0x200, RZ ;  /* 0x0000020003397810 */ /* 0x040fe20007ffe0ff */
[----:B------:R-:W-:Y:S01]  /*5f60*/  IMAD.WIDE.U32 R48, R3, 0x8, R52 ;  /* 0x0000000803307825 */ /* 0x000fe200078e0034 */
[----:B------:R-:W-:Y:S02]  /*5f70*/  LOP3.LUT R0, R67, 0xff0000, R0, 0xf8, !PT ;  /* 0x00ff000043007812 */ /* 0x000fe400078ef800 */
[----:B------:R-:W-:Y:S01]  /*5f80*/  SHF.L.U32 R91, R62, 0x18, RZ ;  /* 0x000000183e5b7819 */ /* 0x000fe200000006ff */
[--C-:B------:R-:W-:Y:S01]  /*5f90*/  IMAD.WIDE.U32 R50, R51, 0x8, R52.reuse ;  /* 0x0000000833327825 */ /* 0x100fe200078e0034 */
[----:B------:R-:W-:Y:S01]  /*5fa0*/  IADD3 R59, PT, PT, R3, 0x280, RZ ;  /* 0x00000280033b7810 */ /* 0x000fe20007ffe0ff */
[----:B------:R1:W-:Y:S01]  /*5fb0*/  STG.E.64 desc[UR8][R48.64+0x400], R82 ;  /* 0x0004005230007986 */ /* 0x0003e2000c101b08 */
[----:B------:R-:W-:Y:S01]  /*5fc0*/  MOV R3, R81 ;  /* 0x0000005100037202 */ /* 0x000fe20000000f00 */
[----:B------:R-:W-:Y:S01]  /*5fd0*/  IMAD.WIDE.U32 R56, R57, 0x8, R52 ;  /* 0x0000000839387825 */ /* 0x000fe200078e0034 */
[----:B------:R-:W-:-:S03]  /*5fe0*/  LOP3.LUT R91, R0, R91, RZ, 0xfc, !PT ;  /* 0x0000005b005b7212 */ /* 0x000fc600078efcff */
[----:B------:R-:W-:Y:S01]  /*5ff0*/  IMAD.WIDE.U32 R52, R59, 0x8, R52 ;  /* 0x000000083b347825 */ /* 0x000fe200078e0034 */
[----:B------:R1:W-:Y:S04]  /*6000*/  STG.E.64 desc[UR8][R48.64], R2 ;  /* 0x0000000230007986 */ /* 0x0003e8000c101b08 */
[----:B------:R1:W-:Y:S04]  /*6010*/  STG.E.64 desc[UR8][R50.64], R84 ;  /* 0x0000005432007986 */ /* 0x0003e8000c101b08 */
[----:B------:R1:W-:Y:S04]  /*6020*/  STG.E.64 desc[UR8][R54.64], R86 ;  /* 0x0000005636007986 */ /* 0x0003e8000c101b08 */
[----:B------:R1:W-:Y:S04]  /*6030*/  STG.E.64 desc[UR8][R56.64], R90 ;  /* 0x0000005a38007986 */ /* 0x0003e8000c101b08 */
[----:B------:R1:W-:Y:S02]  /*6040*/  STG.E.64 desc[UR8][R52.64], R88 ;  /* 0x0000005834007986 */ /* 0x0003e4000c101b08 */
.L_x_12497:
[----:B------:R-:W-:Y:S01]  /*6050*/  UIADD3 UR6, UPT, UPT, UR6, UR13, URZ ;  /* 0x0000000d06067290 */ /* 0x000fe2000fffe0ff */
[----:B------:R-:W-:-:S03]  /*6060*/  PLOP3.LUT P3, PT, P3, PT, PT, 0x8, 0x80 ;  /* 0x000000000080781c */ /* 0x000fc60001f6e170 */
[----:B------:R-:W-:-:S09]  /*6070*/  UISETP.GE.AND UP0, UPT, UR6, UR15, UPT ;  /* 0x0000000f0600728c */ /* 0x000fd2000bf06270 */
[----:B------:R-:W-:Y:S05]  /*6080*/  BRA.U !UP0, `(.L_x_12498) ;  /* 0xffffffa508507547 */ /* 0x000fea000b83ffff */
.L_x_12487:
        /* <DEDUP_REMOVED lines=38> */
.L_x_12506:
[----:B------:R-:W-:Y:S02]  /*62f0*/  ISETP.NE.AND P1, PT, R75, RZ, PT ;  /* 0x000000ff4b00720c */ /* 0x000fe40003f25270 */
[----:B-1----:R-:W-:-:S11]  /*6300*/  FMNMX R5, R3, R2, !PT ;  /* 0x0000000203057209 */ /* 0x002fd60007800000 */
[----:B------:R-:W-:Y:S05]  /*6310*/  @P1 BRA `(.L_x_12500) ;  /* 0x0000000000081947 */ /* 0x000fea0003800000 */
[----:B0-----:R-:W0:Y:S02]  /*6320*/  LDC.64 R2, c[0x0][0x3f8] ;  /* 0x0000fe00ff027b82 */ /* 0x001e240000000a00 */
[----:B0-----:R1:W-:Y:S02]  /*6330*/  REDG.E.MAX.S32.STRONG.GPU desc[UR8][R2.64], R5 ;  /* 0x000000050200798e */ /* 0x0013e4000d12e308 */
.L_x_12500:
[----:B------:R-:W-:Y:S05]  /*6340*/  BSYNC B0 ;  /* 0x0000000000007941 */ /* 0x000fea0003800000 */
.L_x_12499:
        /* <DEDUP_REMOVED lines=11> */
[----:B01----:R-:W-:Y:S01]  /*6400*/  IMAD.U32 R2, RZ, RZ, UR7 ;  /* 0x00000007ff027e24 */ /* 0x003fe2000f8e00ff */
[----:B------:R-:W-:-:S07]  /*6410*/  MOV R70, 0x6430 ;  /* 0x0000643000467802 */ /* 0x000fce0000000f00 */
[----:B------:R-:W-:Y:S05]  /*6420*/  CALL.REL.NOINC `($__internal_230_$__cuda_sm20_rcp_rn_f32_slowpath) ;  /* 0x0000000000607944 */ /* 0x000fea0003c00000 */
[----:B------:R-:W-:Y:S01]  /*6430*/  MOV R5, R0 ;  /* 0x0000000000057202 */ /* 0x000fe20000000f00 */
[----:B------:R-:W-:Y:S06]  /*6440*/  BRA `(.L_x_12503) ;  /* 0x0000000000147947 */ /* 0x000fec0003800000 */
.L_x_12502:
[----:B-1----:R-:W1:Y:S01]  /*6450*/  MUFU.RCP R5, UR7 ;  /* 0x0000000700057d08 */ /* 0x002e620008001000 */
[----:B------:R-:W-:-:S05]  /*6460*/  MOV R0, UR7 ;  /* 0x0000000700007c02 */ /* 0x000fca0008000f00 */
[----:B-1----:R-:W-:-:S04]  /*6470*/  FFMA R0, R5, R0, -1 ;  /* 0xbf80000005007423 */ /* 0x002fc80000000000 */
[----:B------:R-:W-:-:S04]  /*6480*/  FADD.FTZ R0, -R0, -RZ ;  /* 0x800000ff00007221 */ /* 0x000fc80000010100 */
[----:B------:R-:W-:-:S07]  /*6490*/  FFMA R5, R5, R0, R5 ;  /* 0x0000000005057223 */ /* 0x000fce0000000005 */
.L_x_12503:
[----:B0-----:R-:W0:Y:S02]  /*64a0*/  LDC.64 R2, c[0x0][0x3f0] ;  /* 0x0000fc00ff027b82 */ /* 0x001e240000000a00 */
[----:B0-----:R-:W-:Y:S01]  /*64b0*/  STG.E desc[UR8][R2.64], R5 ;  /* 0x0000000502007986 */ /* 0x001fe2000c101908 */
[----:B------:R-:W-:Y:S05]  /*64c0*/  EXIT ;  /* 0x000000000000794d */ /* 0x000fea0003800000 */
.L_x_12501:
[----:B------:R-:W-:Y:S02]  /*64d0*/  MOV R5, 0x2 ;  /* 0x0000000200057802 */ /* 0x000fe40000000f00 */
[----:B------:R-:W-:Y:S02]  /*64e0*/  MOV R7, 0x1f ;  /* 0x0000001f00077802 */ /* 0x000fe40000000f00 */
[----:B------:R-:W-:-:S07]  /*64f0*/  MOV R4, 0xffffffff ;  /* 0xffffffff00047802 */ /* 0x000fce0000000f00 */
[----:B01----:R-:W-:Y:S05]  /*6500*/  WARPSYNC.COLLECTIVE R4, `(.L_x_12504) ;  /* 0x0000000004087348 */ /* 0x003fea0003c00000 */
[----:B01----:R0:W1:Y:S02]  /*6510*/  SHFL.DOWN P1, R2, R0, R5, R7 ;  /* 0x0800000500027389 */ /* 0x0030640000020007 */
[----:B01----:R-:W-:Y:S05]  /*6520*/  ENDCOLLECTIVE ;  /* 0x000000000000791b */ /* 0x003fea0003800000 */
.L_x_12504:
[----:B------:R-:W-:Y:S02]  /*6530*/  MOV R5, 0x1 ;  /* 0x0000000100057802 */ /* 0x000fe40000000f00 */
[----:B------:R-:W-:-:S04]  /*6540*/  MOV R3, R2 ;  /* 0x0000000200037202 */ /* 0x000fc80000000f00 */
[----:B------:R-:W-:-:S05]  /*6550*/  FMNMX R3, R3, R0, !PT ;  /* 0x0000000003037209 */ /* 0x000fca0007800000 */
[----:B------:R-:W-:-:S07]  /*6560*/  IMAD.MOV.U32 R0, RZ, RZ, R3 ;  /* 0x000000ffff007224 */ /* 0x000fce00078e0003 */
[----:B------:R-:W-:Y:S05]  /*6570*/  WARPSYNC.COLLECTIVE R4, `(.L_x_12505) ;  /* 0x0000000004087348 */ /* 0x000fea0003c00000 */
[----:B------:R0:W1:Y:S02]  /*6580*/  SHFL.DOWN P1, R2, R0, R5, R7 ;  /* 0x0800000500027389 */ /* 0x0000640000020007 */
[----:B01----:R-:W-:Y:S05]  /*6590*/  ENDCOLLECTIVE ;  /* 0x000000000000791b */ /* 0x003fea0003800000 */
.L_x_12505:
[----:B------:R-:W-:Y:S05]  /*65a0*/  BRA `(.L_x_12506) ;  /* 0xfffffffc00507947 */ /* 0x000fea000383ffff */
        .weak           $__internal_230_$__cuda_sm20_rcp_rn_f32_slowpath
        .type           $__internal_230_$__cuda_sm20_rcp_rn_f32_slowpath,@function
        .size           $__internal_230_$__cuda_sm20_rcp_rn_f32_slowpath,(.L_x_13098 - $__internal_230_$__cuda_sm20_rcp_rn_f32_slowpath)
$__internal_230_$__cuda_sm20_rcp_rn_f32_slowpath:
        /* <DEDUP_REMOVED lines=15> */
.L_x_12508:
        /* <DEDUP_REMOVED lines=33> */
.L_x_12510:
[----:B------:R0:W1:Y:S02]  /*68b0*/  MUFU.RCP R3, R2 ;  /* 0x0000000200037308 */ /* 0x0000640000001000 */
.L_x_12509:
[----:B------:R-:W-:Y:S05]  /*68c0*/  BSYNC B1 ;  /* 0x0000000000017941 */ /* 0x000fea0003800000 */
.L_x_12507:
[----:B-1----:R-:W-:Y:S01]  /*68d0*/  MOV R0, R3 ;  /* 0x0000000300007202 */ /* 0x002fe20000000f00 */
[----:B------:R-:W-:Y:S01]  /*68e0*/  HFMA2 R3, -RZ, RZ, 0, 0 ;  /* 0x00000000ff037431 */ /* 0x000fe200000001ff */
[----:B0-----:R-:W-:-:S04]  /*68f0*/  MOV R2, R70 ;  /* 0x0000004600027202 */ /* 0x001fc80000000f00 */
[----:B------:R-:W-:Y:S05]  /*6900*/  RET.REL.NODEC R2 `(_ZN18transformer_engine13normalization19ln_fwd_tuned_kernelINS0_13Kernel_traitsI13__nv_bfloat16S3_13__nv_fp8_e4m3fjLj6144ELj1ELj1ELj4ELj16ENS0_18Kernel_traits_baseILj6144ES3_S3_S4_fjLj128EEEEEEEvNS0_19ForwardKernelParamsE) ;  /* 0xffffff9402bc7950 */ /* 0x000fea0003c3ffff */
.L_x_12511:
        /* <DEDUP_REMOVED lines=15> */
.L_x_13098:


//--------------------- .text._ZN18transformer_engine13normalization19ln_fwd_tuned_kernelINS0_13Kernel_traitsI13__nv_bfloat16S3_13__nv_fp8_e4m3fjLj5120ELj1ELj1ELj4ELj16ENS0_18Kernel_traits_baseILj5120ES3_S3_S4_fjLj128EEEEEEEvNS0_19ForwardKernelParamsE --------------------------
	.section	.text._ZN18transformer_engine13normalization19ln_fwd_tuned_kernelINS0_13Kernel_traitsI13__nv_bfloat16S3_13__nv_fp8_e4m3fjLj5120ELj1ELj1ELj4ELj16ENS0_18Kernel_traits_baseILj5120ES3_S3_S4_fjLj128EEEEEEEvNS0_19ForwardKernelParamsE,"ax",@progbits
	.align	128
        .global         _ZN18transformer_engine13normalization19ln_fwd_tuned_kernelINS0_13Kernel_traitsI13__nv_bfloat16S3_13__nv_fp8_e4m3fjLj5120ELj1ELj1ELj4ELj16ENS0_18Kernel_traits_baseILj5120ES3_S3_S4_fjLj128EEEEEEEvNS0_19ForwardKernelParamsE
        .type           _ZN18transformer_engine13normalization19ln_fwd_tuned_kernelINS0_13Kernel_traitsI13__nv_bfloat16S3_13__nv_fp8_e4m3fjLj5120ELj1ELj1ELj4ELj16ENS0_18Kernel_traits_baseILj5120ES3_S3_S4_fjLj128EEEEEEEvNS0_19ForwardKernelParamsE,@function
        .size           _ZN18transformer_engine13normalization19ln_fwd_tuned_kernelINS0_13Kernel_traitsI13__nv_bfloat16S3_13__nv_fp8_e4m3fjLj5120ELj1ELj1ELj4ELj16ENS0_18Kernel_traits_baseILj5120ES3_S3_S4_fjLj128EEEEEEEvNS0_19ForwardKernelParamsE,(.L_x_13099 - _ZN18transformer_engine13normalization19ln_fwd_tuned_kernelINS0_13Kernel_traitsI13__nv_bfloat16S3_13__nv_fp8_e4m3fjLj5120ELj1ELj1ELj4ELj16ENS0_18Kernel_traits_baseILj5120ES3_S3_S4_fjLj128EEEEEEEvNS0_19ForwardKernelParamsE)
        .other          _ZN18transformer_engine13normalization19ln_fwd_tuned_kernelINS0_13Kernel_traitsI13__nv_bfloat16S3_13__nv_fp8_e4m3fjLj5120ELj1ELj1ELj4ELj16ENS0_18Kernel_traits_baseILj5120ES3_S3_S4_fjLj128EEEEEEEvNS0_19ForwardKernelParamsE,@"STO_CUDA_ENTRY STV_DEFAULT"
_ZN18transformer_engine13normalization19ln_fwd_tuned_kernelINS0_13Kernel_traitsI13__nv_bfloat16S3_13__nv_fp8_e4m3fjLj5120ELj1ELj1ELj4ELj16ENS0_18Kernel_traits_baseILj5120ES3_S3_S4_fjLj128EEEEEEEvNS0_19ForwardKernelParamsE:
.text._ZN18transformer_engine13normalization19ln_fwd_tuned_kernelINS0_13Kernel_traitsI13__nv_bfloat16S3_13__nv_fp8_e4m3fjLj5120ELj1ELj1ELj4ELj16ENS0_18Kernel_traits_baseILj5120ES3_S3_S4_fjLj128EEEEEEEvNS0_19ForwardKernelParamsE:
        /* <DEDUP_REMOVED lines=22> */
[----:B------:R-:W-:Y:S01]  /*0160*/  UPLOP3.LUT UP1, UPT, UPT, UPT, UPT, 0x40, 0x4 ;  /* 0x000000000004789c */ /* 0x000fe20003f2e870 */
[C---:B0-----:R-:W-:Y:S01]  /*0170*/  IMAD.WIDE.U32 R2, R60.reuse, 0x10, R2 ;  /* 0x000000103c027825 */ /* 0x041fe200078e0002 */
[----:B------:R-:W0:Y:S04]  /*0180*/  LDCU UR18, c[0x0][0x388] ;  /* 0x00007100ff1277ac */ /* 0x000e280008000800 */
[----:B------:R-:W4:Y:S01]  /*0190*/  LDG.E.128 R76, desc[UR10][R2.64] ;  /* 0x0000000a024c7981 */ /* 0x000f22000c1e1d00 */
[----:B------:R-:W0:Y:S01]  /*01a0*/  LDCU UR16, c[0x0][0x380] ;  /* 0x00007000ff1077ac */ /* 0x000e220008000800 */
[----:B-1----:R-:W-:-:S02]  /*01b0*/  IMAD.WIDE.U32 R40, R60, 0x10, R40 ;  /* 0x000000103c287825 */ /* 0x002fc400078e0028 */
[----:B------:R-:W5:Y:S01]  /*01c0*/  LDG.E.128 R32, desc[UR10][R2.64+0x800] ;  /* 0x0008000a02207981 */ /* 0x000f62000c1e1d00 */
[----:B------:R-:W1:Y:S03]  /*01d0*/  LDCU.64 UR14, c[0x0][0x3f8] ;  /* 0x00007f00ff0e77ac */ /* 0x000e660008000a00 */
[----:B------:R-:W3:Y:S04]  /*01e0*/  LDG.E.128 R36, desc[UR10][R40.64] ;  /* 0x0000000a28247981 */ /* 0x000ee8000c1e1d00 */
[----:B------:R-:W5:Y:S04]  /*01f0*/  LDG.E.128 R28, desc[UR10][R40.64+0x800] ;  /* 0x0008000a281c7981 */ /* 0x000f68000c1e1d00 */
[----:B------:R-:W5:Y:S04]  /*0200*/  LDG.E.128 R24, desc[UR10][R2.64+0x1000] ;  /* 0x0010000a02187981 */ /* 0x000f68000c1e1d00 */
[----:B------:R-:W5:Y:S04]  /*0210*/  LDG.E.128 R20, desc[UR10][R40.64+0x1000] ;  /* 0x0010000a28147981 */ /* 0x000f68000c1e1d00 */
[----:B------:R-:W5:Y:S04]  /*0220*/  LDG.E.128 R16, desc[UR10][R2.64+0x1800] ;  /* 0x0018000a02107981 */ /* 0x000f68000c1e1d00 */
[----:B------:R-:W5:Y:S04]  /*0230*/  LDG.E.128 R12, desc[UR10][R40.64+0x1800] ;  /* 0x0018000a280c7981 */ /* 0x000f68000c1e1d00 */
[----:B------:R-:W5:Y:S04]  /*0240*/  LDG.E.128 R8, desc[UR10][R2.64+0x2000] ;  /* 0x0020000a02087981 */ /* 0x000f68000c1e1d00 */
[----:B------:R-:W5:Y:S01]  /*0250*/  LDG.E.128 R4, desc[UR10][R40.64+0x2000] ;  /* 0x0020000a28047981 */ /* 0x000f62000c1e1d00 */
[----:B------:R-:W-:Y:S01]  /*0260*/  UIADD3 UR4, UPT, UPT, UR4, 0x10, URZ ;  /* 0x0000001004047890 */ /* 0x000fe2000fffe0ff */
[----:B------:R-:W-:-:S03]  /*0270*/  MOV R64, RZ ;  /* 0x000000ff00407202 */ /* 0x000fc60000000f00 */
[----:B--2---:R-:W-:-:S03]  /*0280*/  ULEA UR4, UR5, UR4, 0x18 ;  /* 0x0000000405047291 */ /* 0x004fc6000f8ec0ff */
[----:B------:R-:W-:Y:S01]  /*0290*/  UMOV UR5, UR6 ;  /* 0x0000000600057c82 */ /* 0x000fe20008000000 */
[----:B------:R-:W-:Y:S01]  /*02a0*/  UIADD3 UR8, UPT, UPT, UR4, 0x20, URZ ;  /* 0x0000002004087890 */ /* 0x000fe2000fffe0ff */
[----:B----4-:R-:W-:Y:S02]  /*02b0*/  PRMT R139, R76, 0x7632, R139 ;  /* 0x000076324c8b7816 */ /* 0x010fe4000000008b */
[----:B------:R-:W-:Y:S02]  /*02c0*/  PRMT R138, R77, 0x7632, R138 ;  /* 0x000076324d8a7816 */ /* 0x000fe4000000008a */
[----:B------:R-:W-:Y:S02]  /*02d0*/  PRMT R137, R78, 0x7632, R137 ;  /* 0x000076324e897816 */ /* 0x000fe40000000089 */
[----:B------:R-:W-:Y:S02]  /*02e0*/  PRMT R136, R79, 0x7632, R136 ;  /* 0x000076324f887816 */ /* 0x000fe40000000088 */
[----:B---3--:R-:W-:-:S02]  /*02f0*/  PRMT R135, R36, 0x7632, R135 ;  /* 0x0000763224877816 */ /* 0x008fc40000000087 */
[----:B------:R-:W-:Y:S02]  /*0300*/  PRMT R134, R37, 0x7632, R134 ;  /* 0x0000763225867816 */ /* 0x000fe40000000086 */
[----:B------:R-:W-:Y:S02]  /*0310*/  PRMT R133, R38, 0x7632, R133 ;  /* 0x0000763226857816 */ /* 0x000fe40000000085 */
[----:B------:R-:W-:Y:S02]  /*0320*/  PRMT R132, R39, 0x7632, R132 ;  /* 0x0000763227847816 */ /* 0x000fe40000000084 */
        /* <DEDUP_REMOVED lines=31> */
[----:B01----:R-:W-:-:S07]  /*0520*/  PRMT R68, R7, 0x7632, R68 ;  /* 0x0000763207447816 */ /* 0x003fce0000000044 */
.L_x_12521:
[----:B01----:R-:W0:Y:S01]  /*0530*/  LDC.64 R2, c[0x0][0x390] ;  /* 0x0000e400ff027b82 */ /* 0x003e220000000a00 */
[----:B------:R-:W-:-:S05]  /*0540*/  MOV R69, UR5 ;  /* 0x0000000500457c02 */ /* 0x000fca0008000f00 */
        /* <DEDUP_REMOVED lines=9> */
[----:B------:R-:W-:-:S04]  /*05e0*/  VIADD R63, R69, 0x180 ;  /* 0x00000180453f7836 */ /* 0x000fc80000000000 */
[----:B------:R-:W-:-:S06]  /*05f0*/  IMAD.WIDE.U32 R44, R63, 0x10, R2 ;  /* 0x000000103f2c7825 */ /* 0x000fcc00078e0002 */
[----:B------:R-:W5:Y:S01]  /*0600*/  LDG.E.128 R44, desc[UR10][R44.64] ;  /* 0x0000000a2c2c7981 */ /* 0x000f62000c1e1d00 */
[----:B------:R-:W-:-:S05]  /*0610*/  IADD3 R61, PT, PT, R69, 0x200, RZ ;  /* 0x00000200453d7810 */ /* 0x000fca0007ffe0ff */
[----:B------:R-:W-:-:S06]  /*0620*/  IMAD.WIDE.U32 R48, R61, 0x10, R2 ;  /* 0x000000103d307825 */ /* 0x000fcc00078e0002 */
[----:B------:R-:W5:Y:S01]  /*0630*/  LDG.E.128 R48, desc[UR10][R48.64] ;  /* 0x0000000a30307981 */ /* 0x000f62000c1e1d00 */
[C---:B------:R-:W-:Y:S01]  /*0640*/  ISETP.NE.AND P0, PT, R62.reuse, RZ, PT ;  /* 0x000000ff3e00720c */ /* 0x040fe20003f05270 */
[----:B------:R-:W-:Y:S01]  /*0650*/  USEL UR9, UR8, UR4, UP1 ;  /* 0x0000000408097287 */ /* 0x000fe20008800000 */
[----:B------:R-:W-:Y:S01]  /*0660*/  ISETP.GT.U32.AND P1, PT, R62, 0x3, PT ;  /* 0x000000033e00780c */ /* 0x000fe20003f24070 */
[----:B------:R-:W-:Y:S01]  /*0670*/  BSSY.RECONVERGENT B0, `(.L_x_12513) ;  /* 0x00000e4000007945 */ /* 0x000fe20003800200 */
[----:B------:R-:W-:Y:S02]  /*0680*/  ISETP.NE.AND P3, PT, R66, RZ, PT ;  /* 0x000000ff4200720c */ /* 0x000fe40003f65270 */
[----:B--2---:R-:W-:Y:S01]  /*0690*/  PRMT R71, R56, 0x7632, R71 ;  /* 0x0000763238477816 */ /* 0x004fe20000000047 */
[----:B------:R-:W-:Y:S01]  /*06a0*/  IMAD.U32 R83, R58, 0x10000, RZ ;  /* 0x000100003a537824 */ /* 0x000fe200078e00ff */
[----:B------:R-:W-:Y:S02]  /*06b0*/  SHF.L.U32 R73, R56, 0x10, RZ ;  /* 0x0000001038497819 */ /* 0x000fe400000006ff */
[----:B------:R-:W-:-:S02]  /*06c0*/  SHF.L.U32 R71, R71, 0x10, RZ ;  /* 0x0000001047477819 */ /* 0x000fc400000006ff */
[C---:B------:R-:W-:Y:S01]  /*06d0*/  PRMT R0, R57.reuse, 0x7632, R0 ;  /* 0x0000763239007816 */ /* 0x040fe20000000000 */
[----:B------:R-:W-:Y:S01]  /*06e0*/  FADD R2, RZ, R73 ;  /* 0x00000049ff027221 */ /* 0x000fe20000000000 */
[----:B------:R-:W-:Y:S02]  /*06f0*/  SHF.L.U32 R75, R57, 0x10, RZ ;  /* 0x00000010394b7819 */ /* 0x000fe400000006ff */
[----:B------:R-:W-:Y:S01]  /*0700*/  SHF.L.U32 R57, R0, 0x10, RZ ;  /* 0x0000001000397819 */ /* 0x000fe200000006ff */
[----:B------:R-:W-:Y:S01]  /*0710*/  FADD R2, R71, R2 ;  /* 0x0000000247027221 */ /* 0x000fe20000000000 */
[----:B------:R-:W-:Y:S01]  /*0720*/  PRMT R81, R58, 0x7632, R81 ;  /* 0x000076323a517816 */ /* 0x000fe20000000051 */
[----:B---3--:R-:W-:Y:S01]  /*0730*/  IMAD.U32 R91, R53, 0x10000, RZ ;  /* 0x00010000355b7824 */ /* 0x008fe200078e00ff */
        /* <DEDUP_REMOVED lines=75> */
[----:B------:R-:W-:-:S03]  /*0bf0*/  @!P1 LEA R48, R62, UR9, 0x3 ;  /* 0x000000093e309c11 */ /* 0x000fc6000f8e18ff */
        /* <DEDUP_REMOVED lines=35> */
[----:B------:R-:W-:Y:S01]  /*0e30*/  IMAD.MOV.U32 R159, RZ, RZ, RZ ;  /* 0x000000ffff9f7224 */ /* 0x000fe200078e00ff */
        /* <DEDUP_REMOVED lines=80> */
[----:B0-----:R-:W-:-:S05]  /*1340*/  FADD R44, R42, R41 ;  /* 0x000000292a2c7221 */ /* 0x001fca0000000000 */
[----:B------:R-:W0:Y:S02]  /*1350*/  SHFL.BFLY PT, R41, R44, 0x10, 0x1f ;  /* 0x0e001f002c297f89 */ /* 0x000e2400000e0000 */
[----:B0-----:R-:W-:Y:S01]  /*1360*/  FADD R3, R44, R41 ;  /* 0x000000292c037221 */ /* 0x001fe20000000000 */
[----:B------:R-:W-:Y:S01]  /*1370*/  CS2R R40, SRZ ;  /* 0x0000000000287805 */ /* 0x000fe2000001ff00 */
        /* <DEDUP_REMOVED lines=13> */
[----:B012---:R-:W-:Y:S05]  /*1450*/  CALL.REL.NOINC `($__internal_231_$__cuda_sm20_rcp_rn_f32_slowpath) ;  /* 0x0000004000647944 */ /* 0x007fea0003c00000 */
[----:B------:R-:W-:Y:S05]  /*1460*/  BRA `(.L_x_12515) ;  /* 0x0000000000107947 */ /* 0x000fea0003800000 */
.L_x_12514:
[----:B------:R-:W3:Y:S02]  /*1470*/  MUFU.RCP R3, R42 ;  /* 0x0000002a00037308 */ /* 0x000ee40000001000 */
[----:B---3--:R-:W-:-:S04]  /*1480*/  FFMA R0, R42, R3, -1 ;  /* 0xbf8000002a007423 */ /* 0x008fc80000000003 */
[----:B------:R-:W-:-:S04]  /*1490*/  FADD.FTZ R0, -R0, -RZ ;  /* 0x800000ff00007221 */ /* 0x000fc80000010100 */
[----:B------:R-:W-:-:S07]  /*14a0*/  FFMA R0, R3, R0, R3 ;  /* 0x0000000003007223 */ /* 0x000fce0000000003 */
.L_x_12515:
[----:B------:R-:W-:Y:S05]  /*14b0*/  BSYNC.RECONVERGENT B0 ;  /* 0x0000000000007941 */ /* 0x000fea0003800200 */
.L_x_12513:
        /* <DEDUP_REMOVED lines=20> */
[----:B------:R-:W-:Y:S05]  /*1600*/  CALL.REL.NOINC `($__internal_231_$__cuda_sm20_rcp_rn_f32_slowpath) ;  /* 0x0000003c00f87944 */ /* 0x000fea0003c00000 */
[----:B------:R-:W-:Y:S05]  /*1610*/  BRA `(.L_x_12518) ;  /* 0x0000000000107947 */ /* 0x000fea0003800000 */
.L_x_12517:
[----:B------:R-:W0:Y:S02]  /*1620*/  MUFU.RCP R0, R163 ;  /* 0x000000a300007308 */ /* 0x000e240000001000 */
[----:B0-----:R-:W-:-:S04]  /*1630*/  FFMA R2, R163, R0, -1 ;  /* 0xbf800000a3027423 */ /* 0x001fc80000000000 */
[----:B------:R-:W-:-:S04]  /*1640*/  FADD.FTZ R3, -R2, -RZ ;  /* 0x800000ff02037221 */ /* 0x000fc80000010100 */
[----:B------:R-:W-:-:S07]  /*1650*/  FFMA R0, R0, R3, R0 ;  /* 0x0000000300007223 */ /* 0x000fce0000000000 */
.L_x_12518:
[----:B------:R-:W-:Y:S05]  /*1660*/  BSYNC.RECONVERGENT B0 ;  /* 0x0000000000007941 */ /* 0x000fea0003800200 */
.L_x_12516:
[----:B------:R-:W-:Y:S01]  /*1670*/  FADD R2, R41, -R40 ;  /* 0x8000002829027221 */ /* 0x000fe20000000000 */
[----:B------:R-:W-:Y:S01]  /*1680*/  FADD R159, R44, R159 ;  /* 0x0000009f2c9f7221 */ /* 0x000fe20000000000 */
[----:B------:R-:W-:Y:S01]  /*1690*/  MOV R163, UR5 ;  /* 0x0000000500a37c02 */ /* 0x000fe20008000f00 */
[----:B------:R-:W0:Y:S01]  /*16a0*/  LDC R44, c[0x0][0x3d8] ;  /* 0x0000f600ff2c7b82 */ /* 0x000e220000000800 */
        /* <DEDUP_REMOVED lines=8> */
[----:B------:R-:W-:Y:S01]  /*1730*/  MOV R159, UR5 ;  /* 0x00000005009f7c02 */ /* 0x000fe20008000f00 */
[----:B------:R-:W1:Y:S02]  /*1740*/  @!P3 LDC.64 R40, c[0x0][0x398] ;  /* 0x0000e600ff28bb82 */ /* 0x000e640000000a00 */
[----:B------:R-:W0:Y:S01]  /*1750*/  SHFL.IDX PT, R3, R2, RZ, 0x1f ;  /* 0x00001fff02037589 */ /* 0x000e2200000e0000 */
[----:B------:R-:W-:-:S06]  /*1760*/  FMUL R161, R161, R0 ;  /* 0x00000000a1a17220 */ /* 0x000fcc0000400000 */
[----:B------:R-:W2:Y:S01]  /*1770*/  SHFL.IDX PT, R161, R161, RZ, 0x1f ;  /* 0x00001fffa1a17589 */ /* 0x000ea200000e0000 */
[----:B-1----:R-:W-:-:S04]  /*1780*/  @!P3 IMAD.WIDE R40, R159, 0x4, R40 ;  /* 0x000000049f28b825 */ /* 0x002fc800078e0228 */
[----:B0-----:R-:W-:Y:S02]  /*1790*/  FFMA R44, R3, 0.00019531250291038304567, R44 ;  /* 0x394ccccd032c7823 */ /* 0x001fe4000000002c */
[----:B------:R-:W0:Y:S03]  /*17a0*/  @!P3 LDC.64 R2, c[0x0][0x3a0] ;  /* 0x0000e800ff02bb82 */ /* 0x000e260000000a00 */
        /* <DEDUP_REMOVED lines=8> */
[----:B------:R-:W-:-:S04]  /*1830*/  IMAD.U32 R0, RZ, RZ, UR9 ;  /* 0x00000009ff007e24 */ /* 0x000fc8000f8e00ff */
[----:B------:R-:W-:-:S05]  /*1840*/  @!P0 FMUL R0, R0, 4096 ;  /* 0x4580000000008820 */ /* 0x000fca0000400000 */
[----:B------:R-:W-:-:S13]  /*1850*/  @!P0 R2UR UR9, R0 ;  /* 0x00000000000982ca */ /* 0x000fda00000e0000 */
[----:B------:R-:W-:-:S05]  /*1860*/  MOV R161, UR9 ;  /* 0x0000000900a17c02 */ /* 0x000fca0008000f00 */
[----:B------:R2:W-:Y:S01]  /*1870*/  @!P3 STG.E desc[UR10][R2.64], R161 ;  /* 0x000000a10200b986 */ /* 0x0005e2000c10190a */
[----:B------:R-:W-:Y:S05]  /*1880*/  BRA.U UP0, `(.L_x_12519) ;  /* 0x0000001900b47547 */ /* 0x000fea000b800000 */
[----:B------:R-:W-:Y:S01]  /*1890*/  ISETP.NE.AND P1, PT, RZ, UR13, PT ;  /* 0x0000000dff007c0c */ /* 0x000fe2000bf25270 */
[----:B------:R-:W-:Y:S01]  /*18a0*/  FADD R73, R73, -UR17 ;  /* 0x8000001149497e21 */ /* 0x000fe20008000000 */
[----:B--2---:R-:W-:Y:S01]  /*18b0*/  SHF.L.U32 R2, R76, 0x10, RZ ;  /* 0x000000104c027819 */ /* 0x004fe200000006ff */
[----:B------:R-:W-:Y:S01]  /*18c0*/  FADD R75, R75, -UR17 ;  /* 0x800000114b4b7e21 */ /* 0x000fe20008000000 */
[----:B------:R-:W-:Y:S01]  /*18d0*/  SHF.L.U32 R40, R77, 0x10, RZ ;  /* 0x000000104d287819 */ /* 0x000fe200000006ff */
        /* <DEDUP_REMOVED lines=8> */
[----:B------:R-:W-:Y:S01]  /*1960*/  @P1 FADD R2, R2, 1 ;  /* 0x3f80000002021421 */ /* 0x000fe20000000000 */
        /* <DEDUP_REMOVED lines=31> */
[----:B------:R-:W-:Y:S01]  /*1b60*/  IMAD.U32 R46, R39, 0x10000, RZ ;  /* 0x00010000272e7824 */ /* 0x000fe200078e00ff */
        /* <DEDUP_REMOVED lines=11> */
[----:B------:R-:W-:Y:S01]  /*1c20*/  FADD R91, R91, -UR17 ;  /* 0x800000115b5b7e21 */ /* 0x000fe20008000000 */
[----:B------:R-:W-:-:S02]  /*1c30*/  IMAD.U32 R54, R33, 0x10000, RZ ;  /* 0x0001000021367824 */ /* 0x000fc400078e00ff */
        /* <DEDUP_REMOVED lines=11> */
[----:B------:R-:W-:Y:S01]  /*1cf0*/  FADD R95, R95, -UR17 ;  /* 0x800000115f5f7e21 */ /* 0x000fe20008000000 */
[----:B------:R-:W-:Y:S01]  /*1d00*/  @P1 FADD R58, R58, 1 ;  /* 0x3f8000003a3a1421 */ /* 0x000fe20000000000 */
[----:B------:R-:W-:Y:S01]  /*1d10*/  FFMA R53, R87, R50, R52 ;  /* 0x0000003257357223 */ /* 0x000fe20000000034 */
        /* <DEDUP_REMOVED lines=9> */
[----:B------:R-:W-:Y:S01]  /*1db0*/  FADD R55, R55, -UR17 ;  /* 0x8000001137377e21 */ /* 0x000fe20008000000 */
[----:B------:R-:W-:Y:S01]  /*1dc0*/  IMAD.U32 R56, R122, 0x10000, RZ ;  /* 0x000100007a387824 */ /* 0x000fe200078e00ff */
        /* <DEDUP_REMOVED lines=9> */
[----:B------:R-:W-:Y:S01]  /*1e60*/  FMUL R3, R55, UR9 ;  /* 0x0000000937037c20 */ /* 0x000fe20008400000 */
[----:B------:R-:W-:Y:S01]  /*1e70*/  SHF.L.U32 R148, R20, 0x10, RZ ;  /* 0x0000001014947819 */ /* 0x000fe200000006ff */
[----:B------:R-:W-:Y:S01]  /*1e80*/  FFMA R55, R93, R54, R56 ;  /* 0x000000365d377223 */ /* 0x000fe20000000038 */
[----:B------:R-:W-:Y:S01]  /*1e90*/  FMUL R101, R101, UR9 ;  /* 0x0000000965657c20 */ /* 0x000fe20008400000 */
[----:B------:R-:W-:Y:S01]  /*1ea0*/  @P1 FADD R146, R146, 1 ;  /* 0x3f80000092921421 */ /* 0x000fe20000000000 */
[----:B------:R-:W-:Y:S01]  /*1eb0*/  FADD R99, R99, -UR17 ;  /* 0x8000001163637e21 */ /* 0x000fe20008000000 */
[----:B------:R-:W-:Y:S01]  /*1ec0*/  IMAD.U32 R56, R118, 0x10000, RZ ;  /* 0x0001000076387824 */ /* 0x000fe200078e00ff */
[----:B------:R-:W-:Y:S01]  /*1ed0*/  SHF.L.U32 R144, R120, 0x10, RZ ;  /* 0x0000001078907819 */ /* 0x000fe200000006ff */
[----:B------:R-:W-:Y:S01]  /*1ee0*/  @P1 FADD R142, R142, 1 ;  /* 0x3f8000008e8e1421 */ /* 0x000fe20000000000 */
        /* <DEDUP_REMOVED lines=17> */
[----:B------:R-:W-:-:S02]  /*2000*/  IMAD.U32 R150, R22, 0x10000, RZ ;  /* 0x0001000016967824 */ /* 0x000fc400078e00ff */
        /* <DEDUP_REMOVED lines=13> */
[----:B------:R-:W-:Y:S01]  /*20e0*/  FADD R123, R123, -UR17 ;  /* 0x800000117b7b7e21 */ /* 0x000fe20008000000 */
[----:B------:R-:W-:-:S02]  /*20f0*/  IMAD.U32 R150, R16, 0x10000, RZ ;  /* 0x0001000010967824 */ /* 0x000fc400078e00ff */
        /* <DEDUP_REMOVED lines=41> */
[----:B------:R-:W-:Y:S01]  /*2390*/  @P1 FADD R144, R144, 1 ;  /* 0x3f80000090901421 */ /* 0x000fe20000000000 */
[----:B------:R-:W-:Y:S01]  /*23a0*/  FMUL R147, R147, UR9 ;  /* 0x0000000993937c20 */ /* 0x000fe20008400000 */
[----:B------:R-:W-:Y:S01]  /*23b0*/  @P1 FADD R152, R152, 1 ;  /* 0x3f80000098981421 */ /* 0x000fe20000000000 */
[----:B------:R-:W-:Y:S01]  /*23c0*/  SHF.L.U32 R140, R86, 0x10, RZ ;  /* 0x00000010568c7819 */ /* 0x000fe200000006ff */
[----:B------:R-:W-:Y:S01]  /*23d0*/  FADD R149, R149, -UR17 ;  /* 0x8000001195957e21 */ /* 0x000fe20008000000 */
[----:B------:R-:W-:Y:S01]  /*23e0*/  ISETP.NE.AND P0, PT, RZ, UR12, PT ;  /* 0x0000000cff007c0c */ /* 0x000fe2000bf05270 */
[----:B------:R-:W-:Y:S01]  /*23f0*/  FADD R127, R127, -UR17 ;  /* 0x800000117f7f7e21 */ /* 0x000fe20008000000 */
[----:B------:R-:W-:Y:S01]  /*2400*/  SHF.L.U32 R148, R100, 0x10, RZ ;  /* 0x0000001064947819 */ /* 0x000fe200000006ff */
        /* <DEDUP_REMOVED lines=9> */
[----:B------:R-:W-:-:S02]  /*24a0*/  IMAD.U32 R150, R92, 0x10000, RZ ;  /* 0x000100005c967824 */ /* 0x000fc400078e00ff */
[----:B------:R-:W-:Y:S01]  /*24b0*/  FMUL R127, R127, UR9 ;  /* 0x000000097f7f7c20 */ /* 0x000fe20008400000 */
[----:B------:R-:W-:Y:S01]  /*24c0*/  @P1 FADD R148, R148, 1 ;  /* 0x3f80000094941421 */ /* 0x000fe20000000000 */
        /* <DEDUP_REMOVED lines=8> */
[----:B------:R-:W-:Y:S01]  /*2550*/  FFMA R59, R127, R148, R150 ;  /* 0x000000947f3b7223 */ /* 0x000fe20000000096 */
[----:B------:R-:W-:Y:S01]  /*2560*/  FADD R155, R155, -UR17 ;  /* 0x800000119b9b7e21 */ /* 0x000fe20008000000 */
[----:B------:R-:W-:Y:S01]  /*2570*/  FADD R145, R145, -UR17 ;  /* 0x8000001191917e21 */ /* 0x000fe20008000000 */
[----:B------:R-:W-:-:S02]  /*2580*/  IMAD.U32 R148, R96, 0x10000, RZ ;  /* 0x0001000060947824 */ /* 0x000fc400078e00ff */
[----:B------:R-:W-:Y:S01]  /*2590*/  @P0 FMUL R57, R57, UR7 ;  /* 0x0000000739390c20 */ /* 0x000fe20008400000 */
        /* <DEDUP_REMOVED lines=9> */
[----:B------:R-:W-:Y:S01]  /*2630*/  FADD R49, R49, -UR17 ;  /* 0x8000001131317e21 */ /* 0x000fe20008000000 */
[----:B------:R-:W-:Y:S01]  /*2640*/  @P0 FMUL R81, R81, UR7 ;  /* 0x0000000751510c20 */ /* 0x000fe20008400000 */
[----:B------:R-:W-:Y:S01]  /*2650*/  @P0 FMUL R91, R91, UR7 ;  /* 0x000000075b5b0c20 */ /* 0x000fe20008400000 */
[----:B------:R-:W-:Y:S01]  /*2660*/  @P0 FMUL R101, R101, UR7 ;  /* 0x0000000765650c20 */ /* 0x000fe20008400000 */
[----:B------:R-:W-:Y:S01]  /*2670*/  F2FP.SATFINITE.E4M3.F32.PACK_AB_MERGE_C R105, RZ, R57, RZ ;  /* 0x00000039ff69723e */ /* 0x000fe200048070ff */
[----:B------:R-:W-:Y:S01]  /*2680*/  @P0 FMUL R152, R152, UR7 ;  /* 0x0000000798980c20 */ /* 0x000fe20008400000 */
[----:B------:R-:W-:Y:S01]  /*2690*/  FFMA R57, R155, R140, R142 ;  /* 0x0000008c9b397223 */ /* 0x000fe2000000008e */
[----:B------:R-:W-:Y:S01]  /*26a0*/  FFMA R45, R145, R148, R150 ;  /* 0x00000094912d7223 */ /* 0x000fe20000000096 */
[----:B------:R-:W-:-:S02]  /*26b0*/  IMAD.U32 R146, R5, 0x10000, RZ ;  /* 0x0001000005927824 */ /* 0x000fc400078e00ff */
[----:B------:R-:W-:Y:S01]  /*26c0*/  FMUL R49, R49, UR9 ;  /* 0x0000000931317c20 */ /* 0x000fe20008400000 */
[----:B------:R-:W-:Y:S01]  /*26d0*/  @P1 FADD R144, R144, 1 ;  /* 0x3f80000090901421 */ /* 0x000fe20000000000 */
[----:B------:R-:W-:Y:S01]  /*26e0*/  LOP3.LUT R140, R107, 0xffffff00, RZ, 0xc0, !PT ;  /* 0xffffff006b8c7812 */ /* 0x000fe200078ec0ff */
[----:B------:R-:W-:Y:S01]  /*26f0*/  FADD R151, R151, -UR17 ;  /* 0x8000001197977e21 */ /* 0x000fe20008000000 */
[----:B------:R-:W-:Y:S01]  /*2700*/  SHF.L.U32 R148, R84, 0x10, RZ ;  /* 0x0000001054947819 */ /* 0x000fe200000006ff */
        /* <DEDUP_REMOVED lines=11> */
[----:B------:R-:W-:Y:S01]  /*27c0*/  F2FP.SATFINITE.E4M3.F32.PACK_AB_MERGE_C R152, RZ, R152, RZ ;  /* 0x00000098ff98723e */ /* 0x000fe200048070ff */
[----:B------:R-:W-:Y:S01]  /*27d0*/  FADD R157, R157, -UR17 ;  /* 0x800000119d9d7e21 */ /* 0x000fe20008000000 */
[----:B------:R-:W-:Y:S01]  /*27e0*/  SHF.L.U32 R150, R72, 0x10, RZ ;  /* 0x0000001048967819 */ /* 0x000fe200000006ff */
[----:B------:R-:W-:Y:S01]  /*27f0*/  IMAD.U32 R144, R11, 0x10000, RZ ;  /* 0x000100000b907824 */ /* 0x000fe200078e00ff */
[----:B------:R-:W-:Y:S01]  /*2800*/  LOP3.LUT R101, R142, 0xffff, R91, 0xf8, !PT ;  /* 0x0000ffff8e657812 */ /* 0x000fe200078ef85b */
[----:B------:R-:W-:Y:S01]  /*2810*/  FMUL R151, R151, UR9 ;  /* 0x0000000997977c20 */ /* 0x000fe20008400000 */
[----:B------:R-:W-:Y:S01]  /*2820*/  @P1 FADD R148, R148, 1 ;  /* 0x3f80000094941421 */ /* 0x000fe20000000000 */
[----:B------:R-:W-:Y:S01]  /*2830*/  LOP3.LUT R91, R140, 0xffff, R81, 0xf8, !PT ;  /* 0x0000ffff8c5b7812 */ /* 0x000fe200078ef851 */
[----:B------:R-:W-:Y:S01]  /*2840*/  @P0 FMUL R97, R97, UR7 ;  /* 0x0000000761610c20 */ /* 0x000fe20008400000 */
[----:B------:R-:W-:Y:S01]  /*2850*/  LOP3.LUT R81, R109, 0xffff, R152, 0xf8, !PT ;  /* 0x0000ffff6d517812 */ /* 0x000fe200078ef898 */
[----:B------:R-:W-:Y:S01]  /*2860*/  FADD R51, R51, -UR17 ;  /* 0x8000001133337e21 */ /* 0x000fe20008000000 */
[----:B------:R-:W-:Y:S01]  /*2870*/  SHF.L.U32 R146, R7, 0x10, RZ ;  /* 0x0000001007927819 */ /* 0x000fe200000006ff */
[----:B------:R-:W-:Y:S01]  /*2880*/  @P0 FMUL R42, R42, UR7 ;  /* 0x000000072a2a0c20 */ /* 0x000fe20008400000 */
[----:B------:R-:W-:Y:S01]  /*2890*/  F2FP.SATFINITE.E4M3.F32.PACK_AB_MERGE_C R2, RZ, R2, RZ ;  /* 0x00000002ff02723e */ /* 0x000fe200048070ff */
[----:B------:R-:W-:Y:S01]  /*28a0*/  @P0 FMUL R44, R44, UR7 ;  /* 0x000000072c2c0c20 */ /* 0x000fe20008400000 */
[----:B------:R-:W-:Y:S01]  /*28b0*/  F2FP.SATFINITE.E4M3.F32.PACK_AB_MERGE_C R46, RZ, R46, RZ ;  /* 0x0000002eff2e723e */ /* 0x000fe200048070ff */
[----:B------:R-:W-:Y:S01]  /*28c0*/  FMUL R157, R157, UR9 ;  /* 0x000000099d9d7c20 */ /* 0x000fe20008400000 */
[----:B------:R-:W-:Y:S01]  /*28d0*/  F2FP.SATFINITE.E4M3.F32.PACK_AB_MERGE_C R109, RZ, R53, RZ ;  /* 0x00000035ff6d723e */ /* 0x000fe200048070ff */
[----:B------:R-:W-:Y:S01]  /*28e0*/  @P1 FADD R144, R144, 1 ;  /* 0x3f80000090901421 */ /* 0x000fe20000000000 */
[----:B------:R-:W-:Y:S01]  /*28f0*/  LOP3.LUT R154, R121, 0xffffff00, RZ, 0xc0, !PT ;  /* 0xffffff00799a7812 */ /* 0x000fe200078ec0ff */
[----:B------:R-:W-:Y:S01]  /*2900*/  @P0 FMUL R93, R93, UR7 ;  /* 0x000000075d5d0c20 */ /* 0x000fe20008400000 */
[----:B------:R-:W-:Y:S01]  /*2910*/  F2FP.SATFINITE.E4M3.F32.PACK_AB_MERGE_C R73, RZ, R73, RZ ;  /* 0x00000049ff49723e */ /* 0x000fe200048070ff */
[----:B------:R-:W-:Y:S01]  /*2920*/  @P0 FMUL R99, R99, UR7 ;  /* 0x0000000763630c20 */ /* 0x000fe20008400000 */
[----:B------:R-:W-:Y:S01]  /*2930*/  F2FP.SATFINITE.E4M3.F32.PACK_AB_MERGE_C R87, RZ, R87, RZ ;  /* 0x00000057ff57723e */ /* 0x000fe200048070ff */
[----:B------:R-:W-:Y:S01]  /*2940*/  @P0 FMUL R103, R103, UR7 ;  /* 0x0000000767670c20 */ /* 0x000fe20008400000 */
[----:B------:R-:W-:Y:S01]  /*2950*/  FFMA R83, R151, R148, R150 ;  /* 0x0000009497537223 */ /* 0x000fe20000000096 */
[----:B------:R-:W-:Y:S01]  /*2960*/  FMUL R49, R51, UR9 ;  /* 0x0000000933317c20 */ /* 0x000fe20008400000 */
[----:B------:R-:W-:Y:S01]  /*2970*/  F2FP.SATFINITE.E4M3.F32.PACK_AB_MERGE_C R97, RZ, R97, RZ ;  /* 0x00000061ff61723e */ /* 0x000fe200048070ff */
[----:B------:R-:W-:Y:S01]  /*2980*/  @P0 FMUL R71, R71, UR7 ;  /* 0x0000000747470c20 */ /* 0x000fe20008400000 */
[----:B------:R-:W-:Y:S01]  /*2990*/  LOP3.LUT R53, R2, 0xff, RZ, 0xc0, !PT ;  /* 0x000000ff02357812 */ /* 0x000fe200078ec0ff */
[----:B------:R-:W-:Y:S01]  /*29a0*/  FFMA R51, R157, R144, R146 ;  /* 0x000000909d337223 */ /* 0x000fe20000000092 */
        /* <DEDUP_REMOVED lines=13> */
[----:B------:R-:W-:Y:S01]  /*2a80*/  IMAD.SHL.U32 R97, R97, 0x100, RZ ;  /* 0x0000010061617824 */ /* 0x000fe200078e00ff */
        /* <DEDUP_REMOVED lines=35> */
[----:B------:R-:W-:Y:S02]  /*2cc0*/  F2FP.SATFINITE.E4M3.F32.PACK_AB_MERGE_C R41, RZ, R41, RZ ;  /* 0x00000029ff29723e */ /* 0x000fe400048070ff */
[----:B------:R-:W-:Y:S02]  /*2cd0*/  LOP3.LUT R121, R105, 0xff00, R44, 0xf8, !PT ;  /* 0x0000ff0069797812 */ /* 0x000fe400078ef82c */
[----:B------:R-:W-:Y:S02]  /*2ce0*/  SHF.L.U32 R71, R71, 0x10, RZ ;  /* 0x0000001047477819 */ /* 0x000fe400000006ff */
[----:B------:R-:W-:-:S02]  /*2cf0*/  F2FP.SATFINITE.E4M3.F32.PACK_AB_MERGE_C R47, RZ, R47, RZ ;  /* 0x0000002fff2f723e */ /* 0x000fc400048070ff */
[----:B------:R-:W-:Y:S02]  /*2d00*/  LOP3.LUT R42, R140, 0xffff, R97, 0xf8, !PT ;  /* 0x0000ffff8c2a7812 */ /* 0x000fe400078ef861 */
[----:B------:R-:W-:Y:S01]  /*2d10*/  LOP3.LUT R2, R2, 0xffff, R103, 0xf8, !PT ;  /* 0x0000ffff02027812 */ /* 0x000fe200078ef867 */
[----:B------:R-:W-:Y:S01]  /*2d20*/  IMAD.U32 R47, R47, 0x10000, RZ ;  /* 0x000100002f2f7824 */ /* 0x000fe200078e00ff */
[----:B------:R-:W-:Y:S02]  /*2d30*/  PRMT R55, R55, 0x7104, RZ ;  /* 0x0000710437377816 */ /* 0x000fe400000000ff */
[----:B------:R-:W-:Y:S02]  /*2d40*/  LOP3.LUT R44, R107, 0xff, RZ, 0xc0, !PT ;  /* 0x000000ff6b2c7812 */ /* 0x000fe400078ec0ff */
[----:B------:R-:W-:Y:S02]  /*2d50*/  SHF.L.U32 R95, R95, 0x10, RZ ;  /* 0x000000105f5f7819 */ /* 0x000fe400000006ff */
[----:B------:R-:W-:-:S02]  /*2d60*/  F2FP.SATFINITE.E4M3.F32.PACK_AB_MERGE_C R48, RZ, R48, RZ ;  /* 0x00000030ff30723e */ /* 0x000fc400048070ff */
[----:B------:R-:W-:Y:S02]  /*2d70*/  F2FP.SATFINITE.E4M3.F32.PACK_AB_MERGE_C R54, RZ, R54, RZ ;  /* 0x00000036ff36723e */ /* 0x000fe400048070ff */
[----:B------:R-:W-:Y:S02]  /*2d80*/  SHF.L.U32 R148, R80, 0x10, RZ ;  /* 0x0000001050947819 */ /* 0x000fe400000006ff */
[----:B------:R-:W-:Y:S02]  /*2d90*/  PRMT R89, R89, 0x7104, RZ ;  /* 0x0000710459597816 */ /* 0x000fe400000000ff */
[----:B------:R-:W-:Y:S01]  /*2da0*/  LOP3.LUT R140, R91, 0xff, RZ, 0xc0, !PT ;  /* 0x000000ff5b8c7812 */ /* 0x000fe200078ec0ff */
[----:B------:R-:W-:Y:S01]  /*2db0*/  @P1 FADD R148, R148, 1 ;  /* 0x3f80000094941421 */ /* 0x000fe20000000000 */
[----:B------:R-:W-:Y:S02]  /*2dc0*/  LOP3.LUT R83, R83, 0xffff, RZ, 0xc0, !PT ;  /* 0x0000ffff53537812 */ /* 0x000fe400078ec0ff */
[----:B------:R-:W-:-:S02]  /*2dd0*/  SHF.L.U32 R41, R41, 0x10, RZ ;  /* 0x0000001029297819 */ /* 0x000fc400000006ff */
[----:B------:R-:W-:Y:S02]  /*2de0*/  LOP3.LUT R71, R46, 0xff0000, R71, 0xf8, !PT ;  /* 0x00ff00002e477812 */ /* 0x000fe400078ef847 */
[----:B------:R-:W-:Y:S02]  /*2df0*/  LOP3.LUT R55, R44, 0xff00, R55, 0xf8, !PT ;  /* 0x0000ff002c377812 */ /* 0x000fe400078ef837 */
[----:B------:R-:W-:Y:S02]  /*2e00*/  LOP3.LUT R46, R2, 0xff0000, R95, 0xf8, !PT ;  /* 0x00ff0000022e7812 */ /* 0x000fe400078ef85f */
[----:B------:R-:W-:Y:S02]  /*2e10*/  SHF.L.U32 R48, R48, 0x10, RZ ;  /* 0x0000001030307819 */ /* 0x000fe400000006ff */
[----:B------:R-:W-:Y:S02]  /*2e20*/  SHF.L.U32 R54, R54, 0x10, RZ ;  /* 0x0000001036367819 */ /* 0x000fe400000006ff */
[----:B------:R-:W-:-:S02]  /*2e30*/  SHF.L.U32 R150, R68, 0x10, RZ ;  /* 0x0000001044967819 */ /* 0x000fc400000006ff */
[----:B------:R-:W-:Y:S02]  /*2e40*/  LOP3.LUT R140, R140, 0xff00, R89, 0xf8, !PT ;  /* 0x0000ff008c8c7812 */ /* 0x000fe400078ef859 */
[----:B------:R-:W-:Y:S01]  /*2e50*/  SHF.L.U32 R83, R83, 0x18, RZ ;  /* 0x0000001853537819 */ /* 0x000fe200000006ff */
[----:B------:R-:W-:Y:S01]  /*2e60*/  FFMA R49, R49, R148, R150 ;  /* 0x0000009431317223 */ /* 0x000fe20000000096 */
[----:B------:R-:W-:Y:S02]  /*2e70*/  LOP3.LUT R53, R142, 0xff0000, R41, 0xf8, !PT ;  /* 0x00ff00008e357812 */ /* 0x000fe400078ef829 */
[----:B------:R-:W-:Y:S01]  /*2e80*/  LOP3.LUT R121, R121, 0xff0000, R48, 0xf8, !PT ;  /* 0x00ff000079797812 */ /* 0x000fe200078ef830 */
[----:B------:R-:W-:Y:S01]  /*2e90*/  @P0 FMUL R49, R49, UR7 ;  /* 0x0000000731310c20 */ /* 0x000fe20008400000 */
[----:B------:R-:W-:Y:S02]  /*2ea0*/  LOP3.LUT R142, R55, 0xff0000, R54, 0xf8, !PT ;  /* 0x00ff0000378e7812 */ /* 0x000fe400078ef836 */
[----:B------:R-:W-:-:S02]  /*2eb0*/  LOP3.LUT R54, R140, 0xff0000, R47, 0xf8, !PT ;  /* 0x00ff00008c367812 */ /* 0x000fc400078ef82f */
[----:B------:R-:W-:Y:S02]  /*2ec0*/  LOP3.LUT R48, R46, 0xff000000, R83, 0xf8, !PT ;  /* 0xff0000002e307812 */ /* 0x000fe400078ef853 */
[----:B------:R-:W0:Y:S01]  /*2ed0*/  LDC.64 R46, c[0x0][0x3c8] ;  /* 0x0000f200ff2e7b82 */ /* 0x000e220000000a00 */
[----:B------:R-:W-:Y:S02]  /*2ee0*/  F2FP.SATFINITE.E4M3.F32.PACK_AB_MERGE_C R52, RZ, R52, RZ ;  /* 0x00000034ff34723e */ /* 0x000fe400048070ff */
[----:B------:R-:W-:Y:S02]  /*2ef0*/  F2FP.SATFINITE.E4M3.F32.PACK_AB_MERGE_C R40, RZ, R40, RZ ;  /* 0x00000028ff28723e */ /* 0x000fe400048070ff */
[----:B------:R-:W-:Y:S02]  /*2f00*/  SHF.L.U32 R52, R52, 0x10, RZ ;  /* 0x0000001034347819 */ /* 0x000fe400000006ff */
[----:B------:R-:W-:Y:S02]  /*2f10*/  F2FP.SATFINITE.E4M3.F32.PACK_AB_MERGE_C R75, RZ, R75, RZ ;  /* 0x0000004bff4b723e */ /* 0x000fe400048070ff */
[----:B------:R-:W-:-:S02]  /*2f20*/  F2FP.SATFINITE.E4M3.F32.PACK_AB_MERGE_C R50, RZ, R50, RZ ;  /* 0x00000032ff32723e */ /* 0x000fc400048070ff */
[----:B------:R-:W-:Y:S02]  /*2f30*/  F2FP.SATFINITE.E4M3.F32.PACK_AB_MERGE_C R57, RZ, R57, RZ ;  /* 0x00000039ff39723e */ /* 0x000fe400048070ff */
[----:B------:R-:W-:Y:S02]  /*2f40*/  LOP3.LUT R40, R40, 0xffff, RZ, 0xc0, !PT ;  /* 0x0000ffff28287812 */ /* 0x000fe400078ec0ff */
[----:B------:R-:W-:Y:S02]  /*2f50*/  F2FP.SATFINITE.E4M3.F32.PACK_AB_MERGE_C R0, RZ, R0, RZ ;  /* 0x00000000ff00723e */ /* 0x000fe400048070ff */
[----:B------:R-:W-:Y:S01]  /*2f60*/  F2FP.SATFINITE.E4M3.F32.PACK_AB_MERGE_C R3, RZ, R3, RZ ;  /* 0x00000003ff03723e */ /* 0x000fe200048070ff */
[----:B------:R-:W-:Y:S01]  /*2f70*/  IMAD.SHL.U32 R40, R40, 0x1000000, RZ ;  /* 0x0100000028287824 */ /* 0x000fe200078e00ff */
[----:B------:R-:W-:Y:S02]  /*2f80*/  F2FP.SATFINITE.E4M3.F32.PACK_AB_MERGE_C R49, RZ, R49, RZ ;  /* 0x00000031ff31723e */ /* 0x000fe400048070ff */
[----:B------:R-:W-:-:S02]  /*2f90*/  LOP3.LUT R41, R109, 0xff0000, R52, 0xf8, !PT ;  /* 0x00ff00006d297812 */ /* 0x000fc400078ef834 */
[----:B------:R-:W-:Y:S02]  /*2fa0*/  PRMT R75, R75, 0x7104, RZ ;  /* 0x000071044b4b7816 */ /* 0x000fe400000000ff */
[----:B------:R-:W-:Y:S02]  /*2fb0*/  LOP3.LUT R44, R101, 0xff, RZ, 0xc0, !PT ;  /* 0x000000ff652c7812 */ /* 0x000fe400078ec0ff */
[----:B------:R-:W-:Y:S02]  /*2fc0*/  LOP3.LUT R50, R50, 0xffff, RZ, 0xc0, !PT ;  /* 0x0000ffff32327812 */ /* 0x000fe400078ec0ff */
[----:B------:R-:W-:Y:S02]  /*2fd0*/  F2FP.SATFINITE.E4M3.F32.PACK_AB_MERGE_C R58, RZ, R58, RZ ;  /* 0x0000003aff3a723e */ /* 0x000fe400048070ff */
[----:B------:R-:W-:Y:S02]  /*2fe0*/  F2FP.SATFINITE.E4M3.F32.PACK_AB_MERGE_C R43, RZ, R43, RZ ;  /* 0x0000002bff2b723e */ /* 0x000fe400048070ff */
[----:B------:R-:W-:-:S02]  /*2ff0*/  PRMT R57, R57, 0x7104, RZ ;  /* 0x0000710439397816 */ /* 0x000fc400000000ff */
[----:B------:R-:W-:Y:S02]  /*3000*/  LOP3.LUT R52, R81, 0xff, RZ, 0xc0, !PT ;  /* 0x000000ff51347812 */ /* 0x000fe400078ec0ff */
[----:B------:R-:W-:Y:S02]  /*3010*/  F2FP.SATFINITE.E4M3.F32.PACK_AB_MERGE_C R51, RZ, R51, RZ ;  /* 0x00000033ff33723e */ /* 0x000fe400048070ff */
[----:B------:R-:W-:Y:S02]  /*3020*/  F2FP.SATFINITE.E4M3.F32.PACK_AB_MERGE_C R45, RZ, R45, RZ ;  /* 0x0000002dff2d723e */ /* 0x000fe400048070ff */
[----:B------:R-:W-:Y:S02]  /*3030*/  LOP3.LUT R0, R0, 0xffff, RZ, 0xc0, !PT ;  /* 0x0000ffff00007812 */ /* 0x000fe400078ec0ff */
[----:B------:R-:W-:Y:S02]  /*3040*/  LOP3.LUT R3, R3, 0xffff, RZ, 0xc0, !PT ;  /* 0x0000ffff03037812 */ /* 0x000fe400078ec0ff */
[----:B------:R-:W-:-:S02]  /*3050*/  LOP3.LUT R49, R49, 0xffff, RZ, 0xc0, !PT ;  /* 0x0000ffff31317812 */ /* 0x000fc400078ec0ff */
[----:B------:R-:W-:Y:S02]  /*3060*/  LOP3.LUT R75, R44, 0xff00, R75, 0xf8, !PT ;  /* 0x0000ff002c4b7812 */ /* 0x000fe400078ef84b */
[----:B------:R-:W-:Y:S01]  /*3070*/  F2FP.SATFINITE.E4M3.F32.PACK_AB_MERGE_C R56, RZ, R56, RZ ;  /* 0x00000038ff38723e */ /* 0x000fe200048070ff */
[----:B------:R-:W-:Y:S01]  /*3080*/  IMAD.SHL.U32 R49, R49, 0x1000000, RZ ;  /* 0x0100000031317824 */ /* 0x000fe200078e00ff */
[----:B------:R-:W-:Y:S02]  /*3090*/  SHF.L.U32 R50, R50, 0x18, RZ ;  /* 0x0000001832327819 */ /* 0x000fe400000006ff */
[----:B------:R-:W-:Y:S02]  /*30a0*/  SHF.L.U32 R58, R58, 0x10, RZ ;  /* 0x000000103a3a7819 */ /* 0x000fe400000006ff */
[----:B------:R-:W-:Y:S02]  /*30b0*/  LOP3.LUT R43, R43, 0xffff, RZ, 0xc0, !PT ;  /* 0x0000ffff2b2b7812 */ /* 0x000fe400078ec0ff */
[----:B------:R-:W-:-:S02]  /*30c0*/  F2FP.SATFINITE.E4M3.F32.PACK_AB_MERGE_C R85, RZ, R85, RZ ;  /* 0x00000055ff55723e */ /* 0x000fc400048070ff */
[----:B------:R-:W-:Y:S02]  /*30d0*/  LOP3.LUT R52, R52, 0xff00, R57, 0xf8, !PT ;  /* 0x0000ff0034347812 */ /* 0x000fe400078ef839 */
[----:B------:R-:W-:Y:S02]  /*30e0*/  F2FP.SATFINITE.E4M3.F32.PACK_AB_MERGE_C R59, RZ, R59, RZ ;  /* 0x0000003bff3b723e */ /* 0x000fe400048070ff */
[----:B------:R-:W-:Y:S02]  /*30f0*/  SHF.L.U32 R51, R51, 0x10, RZ ;  /* 0x0000001033337819 */ /* 0x000fe400000006ff */
[----:B------:R-:W-:Y:S02]  /*3100*/  LOP3.LUT R45, R45, 0xffff, RZ, 0xc0, !PT ;  /* 0x0000ffff2d2d7812 */ /* 0x000fe400078ec0ff */
[----:B------:R-:W-:Y:S02]  /*3110*/  SHF.L.U32 R0, R0, 0x18, RZ ;  /* 0x0000001800007819 */ /* 0x000fe400000006ff */
[----:B------:R-:W-:-:S02]  /*3120*/  LOP3.LUT R2, R53, 0xff000000, R40, 0xf8, !PT ;  /* 0xff00000035027812 */ /* 0x000fc400078ef828 */
[----:B------:R-:W-:Y:S02]  /*3130*/  SHF.L.U32 R3, R3, 0x18, RZ ;  /* 0x0000001803037819 */ /* 0x000fe400000006ff */
[----:B------:R-:W-:Y:S02]  /*3140*/  LOP3.LUT R56, R56, 0xffff, RZ, 0xc0, !PT ;  /* 0x0000ffff38387812 */ /* 0x000fe400078ec0ff */
[----:B------:R-:W-:Y:S02]  /*3150*/  LOP3.LUT R40, R41, 0xff000000, R50, 0xf8, !PT ;  /* 0xff00000029287812 */ /* 0x000fe400078ef832 */
[----:B------:R-:W-:Y:S02]  /*3160*/  LOP3.LUT R58, R75, 0xff0000, R58, 0xf8, !PT ;  /* 0x00ff00004b3a7812 */ /* 0x000fe400078ef83a */
[----:B------:R-:W-:Y:S02]  /*3170*/  SHF.L.U32 R43, R43, 0x18, RZ ;  /* 0x000000182b2b7819 */ /* 0x000fe400000006ff */
[----:B------:R-:W-:-:S02]  /*3180*/  SHF.L.U32 R85, R85, 0x10, RZ ;  /* 0x0000001055557819 */ /* 0x000fc400000006ff */
[----:B------:R-:W-:Y:S02]  /*3190*/  LOP3.LUT R59, R59, 0xffff, RZ, 0xc0, !PT ;  /* 0x0000ffff3b3b7812 */ /* 0x000fe400078ec0ff */
[----:B------:R-:W-:Y:S01]  /*31a0*/  LOP3.LUT R50, R52, 0xff0000, R51, 0xf8, !PT ;  /* 0x00ff000034327812 */ /* 0x000fe200078ef833 */
[----:B0-----:R-:W-:Y:S01]  /*31b0*/  IMAD.WIDE.U32 R52, R67, 0x8, R46 ;  /* 0x0000000843347825 */ /* 0x001fe200078e002e */
[----:B------:R-:W-:Y:S02]  /*31c0*/  SHF.L.U32 R45, R45, 0x18, RZ ;  /* 0x000000182d2d7819 */ /* 0x000fe400000006ff */
[----:B------:R-:W-:Y:S02]  /*31d0*/  LOP3.LUT R121, R121, R0, RZ, 0xfc, !PT ;  /* 0x0000000079797212 */ /* 0x000fe400078efcff */
[----:B------:R-:W-:Y:S02]  /*31e0*/  LOP3.LUT R117, R142, R3, RZ, 0xfc, !PT ;  /* 0x000000038e757212 */ /* 0x000fe400078efcff */
[----:B------:R-:W-:-:S02]  /*31f0*/  SHF.L.U32 R56, R56, 0x18, RZ ;  /* 0x0000001838387819 */ /* 0x000fc400000006ff */
[----:B------:R-:W-:Y:S02]  /*3200*/  LOP3.LUT R119, R58, R43, RZ, 0xfc, !PT ;  /* 0x0000002b3a777212 */ /* 0x000fe400078efcff */
[----:B------:R-:W-:Y:S02]  /*3210*/  LOP3.LUT R44, R42, 0xff0000, R85, 0xf8, !PT ;  /* 0x00ff00002a2c7812 */ /* 0x000fe400078ef855 */
[----:B------:R-:W-:Y:S02]  /*3220*/  SHF.L.U32 R59, R59, 0x18, RZ ;  /* 0x000000183b3b7819 */ /* 0x000fe400000006ff */
[----:B------:R-:W-:Y:S01]  /*3230*/  LOP3.LUT R107, R54, R45, RZ, 0xfc, !PT ;  /* 0x0000002d366b7212 */ /* 0x000fe200078efcff */
[--C-:B------:R-:W-:Y:S01]  /*3240*/  IMAD.WIDE.U32 R54, R65, 0x8, R46.reuse ;  /* 0x0000000841367825 */ /* 0x100fe200078e002e */
[----:B------:R-:W-:Y:S02]  /*3250*/  LOP3.LUT R109, R50, R49, RZ, 0xfc, !PT ;  /* 0x00000031326d7212 */ /* 0x000fe400078efcff */
[----:B------:R-:W-:Y:S01]  /*3260*/  MOV R3, R121 ;  /* 0x0000007900037202 */ /* 0x000fe20000000f00 */
[----:B------:R-:W-:Y:S01]  /*3270*/  IMAD.WIDE.U32 R50, R69, 0x8, R46 ;  /* 0x0000000845327825 */ /* 0x000fe200078e002e */
[----:B------:R-:W-:-:S02]  /*3280*/  MOV R41, R117 ;  /* 0x0000007500297202 */ /* 0x000fc40000000f00 */
        /* <DEDUP_REMOVED lines=11> */
[----:B------:R1:W-:Y:S01]  /*3340*/  STG.E.64 desc[UR10][R46.64], R48 ;  /* 0x000000302e007986 */ /* 0x0003e2000c101b0a */
[----:B------:R-:W-:Y:S05]  /*3350*/  BRA `(.L_x_12520) ;  /* 0x0000001c00507947 */ /* 0x000fea0003800000 */
.L_x_12519:
[----:B------:R-:W-:Y:S01]  /*3360*/  ISETP.NE.AND P1, PT, RZ, UR13, PT ;  /* 0x0000000dff007c0c */ /* 0x000fe2000bf25270 */
[----:B------:R-:W-:Y:S01]  /*3370*/  FADD R73, R73, -UR17 ;  /* 0x8000001149497e21 */ /* 0x000fe20008000000 */
[----:B------:R-:W-:Y:S01]  /*3380*/  SHF.L.U32 R0, R76, 0x10, RZ ;  /* 0x000000104c007819 */ /* 0x000fe200000006ff */
[----:B--2---:R-:W-:Y:S02]  /*3390*/  IMAD.U32 R2, R36, 0x10000, RZ ;  /* 0x0001000024027824 */ /* 0x004fe400078e00ff */
[----:B------:R-:W-:Y:S01]  /*33a0*/  FADD R71, R71, -UR17 ;  /* 0x8000001147477e21 */ /* 0x000fe20008000000 */
[----:B------:R-:W-:Y:S01]  /*33b0*/  FMUL R3, R73, UR9 ;  /* 0x0000000949037c20 */ /* 0x000fe20008400000 */
[----:B------:R-:W-:Y:S01]  /*33c0*/  SHF.L.U32 R40, R77, 0x10, RZ ;  /* 0x000000104d287819 */ /* 0x000fe200000006ff */
[----:B------:R-:W-:Y:S01]  /*33d0*/  FADD R75, R75, -UR17 ;  /* 0x800000114b4b7e21 */ /* 0x000fe20008000000 */
[----:B------:R-:W-:Y:S01]  /*33e0*/  SHF.L.U32 R44, R138, 0x10, RZ ;  /* 0x000000108a2c7819 */ /* 0x000fe200000006ff */
[----:B------:R-:W-:Y:S01]  /*33f0*/  FADD R57, R57, -UR17 ;  /* 0x8000001139397e21 */ /* 0x000fe20008000000 */
[----:B------:R-:W-:Y:S01]  /*3400*/  FADD R83, R83, -UR17 ;  /* 0x8000001153537e21 */ /* 0x000fe20008000000 */
[----:B------:R-:W-:Y:S01]  /*3410*/  IMAD.U32 R48, R78, 0x10000, RZ ;  /* 0x000100004e307824 */ /* 0x000fe200078e00ff */
[----:B------:R-:W-:Y:S01]  /*3420*/  SHF.L.U32 R42, R37, 0x10, RZ ;  /* 0x00000010252a7819 */ /* 0x000fe200000006ff */
[----:B------:R-:W-:Y:S01]  /*3430*/  @P1 FADD R0, R0, 1 ;  /* 0x3f80000000001421 */ /* 0x000fe20000000000 */
[----:B------:R-:W-:Y:S01]  /*3440*/  SHF.L.U32 R46, R134, 0x10, RZ ;  /* 0x00000010862e7819 */ /* 0x000fe200000006ff */
[----:B------:R-:W-:Y:S01]  /*3450*/  FMUL R71, R71, UR9 ;  /* 0x0000000947477c20 */ /* 0x000fe20008400000 */
        /* <DEDUP_REMOVED lines=42> */
[----:B------:R-:W-:Y:S01]  /*3700*/  FADD R53, R53, -UR17 ;  /* 0x8000001135357e21 */ /* 0x000fe20008000000 */
[----:B------:R-:W-:Y:S01]  /*3710*/  IMAD.U32 R73, R130, 0x10000, RZ ;  /* 0x0001000082497824 */ /* 0x000fe200078e00ff */
        /* <DEDUP_REMOVED lines=11> */
[----:B------:R-:W-:Y:S01]  /*37d0*/  FADD R95, R95, -UR17 ;  /* 0x800000115f5f7e21 */ /* 0x000fe20008000000 */
[----:B------:R-:W-:Y:S01]  /*37e0*/  FFMA R53, R87, R46, R48 ;  /* 0x0000002e57357223 */ /* 0x000fe20000000030 */
[----:B------:R-:W-:Y:S01]  /*37f0*/  SHF.L.U32 R58, R30, 0x10, RZ ;  /* 0x000000101e3a7819 */ /* 0x000fe200000006ff */
[----:B------:R-:W-:Y:S01]  /*3800*/  FFMA R59, R59, R50, R52 ;  /* 0x000000323b3b7223 */ /* 0x000fe20000000034 */
        /* <DEDUP_REMOVED lines=13> */
[----:B------:R-:W-:Y:S01]  /*38e0*/  IMAD.U32 R56, R31, 0x10000, RZ ;  /* 0x000100001f387824 */ /* 0x000fe200078e00ff */
[----:B------:R-:W-:Y:S01]  /*38f0*/  SHF.L.U32 R81, R120, 0x10, RZ ;  /* 0x0000001078517819 */ /* 0x000fe200000006ff */
[----:B------:R-:W-:Y:S01]  /*3900*/  FMUL R93, R93, UR9 ;  /* 0x000000095d5d7c20 */ /* 0x000fe20008400000 */
[----:B------:R-:W-:Y:S01]  /*3910*/  SHF.L.U32 R142, R20, 0x10, RZ ;  /* 0x00000010148e7819 */ /* 0x000fe200000006ff */
[----:B------:R-:W-:Y:S01]  /*3920*/  @P1 FADD R50, R50, 1 ;  /* 0x3f80000032321421 */ /* 0x000fe20000000000 */
[----:B------:R-:W-:Y:S01]  /*3930*/  FMUL R73, R97, UR9 ;  /* 0x0000000961497c20 */ /* 0x000fe20008400000 */
        /* <DEDUP_REMOVED lines=12> */
[----:B------:R-:W-:Y:S01]  /*3a00*/  IMAD.U32 R58, R25, 0x10000, RZ ;  /* 0x00010000193a7824 */ /* 0x000fe200078e00ff */
        /* <DEDUP_REMOVED lines=27> */
[----:B------:R-:W-:Y:S01]  /*3bc0*/  FADD R123, R123, -UR17 ;  /* 0x800000117b7b7e21 */ /* 0x000fe20008000000 */
[----:B------:R-:W-:Y:S01]  /*3bd0*/  IMAD.U32 R140, R106, 0x10000, RZ ;  /* 0x000100006a8c7824 */ /* 0x000fe200078e00ff */
        /* <DEDUP_REMOVED lines=99> */
[----:B------:R-:W-:Y:S01]  /*4210*/  ISETP.NE.AND P0, PT, RZ, UR12, PT ;  /* 0x0000000cff007c0c */ /* 0x000fe2000bf05270 */
[----:B------:R-:W-:Y:S01]  /*4220*/  FMUL R51, R51, UR9 ;  /* 0x0000000933337c20 */ /* 0x000fe20008400000 */
[----:B------:R-:W-:Y:S01]  /*4230*/  SHF.L.U32 R162, R68, 0x10, RZ ;  /* 0x0000001044a27819 */ /* 0x000fe200000006ff */
[----:B------:R-:W-:Y:S01]  /*4240*/  @P1 FADD R160, R160, 1 ;  /* 0x3f800000a0a01421 */ /* 0x000fe20000000000 */
[----:B------:R-:W-:Y:S01]  /*4250*/  FMNMX3 R64, R64, |R3|, |R2|, !PT ;  /* 0x4000000340407276 */ /* 0x000fe20007800402 */
[----:B------:R-:W-:Y:S01]  /*4260*/  FMUL R93, R40, UR7 ;  /* 0x00000007285d7c20 */ /* 0x000fe20008400000 */
[----:B------:R-:W-:Y:S01]  /*4270*/  FFMA R152, R155, R152, R154 ;  /* 0x000000989b987223 */ /* 0x000fe2000000009a */
[----:B------:R-:W-:Y:S01]  /*4280*/  FFMA R154, R157, R156, R158 ;  /* 0x0000009c9d9a7223 */ /* 0x000fe2000000009e */
[----:B------:R-:W-:Y:S01]  /*4290*/  FMUL R158, R41, UR7 ;  /* 0x00000007299e7c20 */ /* 0x000fe20008400000 */
[----:B------:R-:W-:Y:S01]  /*42a0*/  FMNMX3 R64, R64, |R41|, |R0|, !PT ;  /* 0x4000002940407276 */ /* 0x000fe20007800400 */
[----:B------:R-:W-:Y:S01]  /*42b0*/  FFMA R51, R51, R160, R162 ;  /* 0x000000a033337223 */ /* 0x000fe200000000a2 */
[----:B------:R-:W-:Y:S01]  /*42c0*/  FSEL R93, R40, R93, !P0 ;  /* 0x0000005d285d7208 */ /* 0x000fe20004000000 */
[----:B------:R-:W-:Y:S01]  /*42d0*/  FMUL R160, R71, UR7 ;  /* 0x0000000747a07c20 */ /* 0x000fe20008400000 */
[----:B------:R-:W-:Y:S01]  /*42e0*/  FMUL R156, R3, UR7 ;  /* 0x00000007039c7c20 */ /* 0x000fe20008400000 */
        /* <DEDUP_REMOVED lines=14> */
[----:B------:R-:W-:Y:S01]  /*43d0*/  F2FP.SATFINITE.E4M3.F32.PACK_AB_MERGE_C R2, RZ, R2, RZ ;  /* 0x00000002ff02723e */ /* 0x000fe200048070ff */
[----:B------:R-:W-:Y:S01]  /*43e0*/  FMUL R41, R56, UR7 ;  /* 0x0000000738297c20 */ /* 0x000fe20008400000 */
[----:B------:R-:W-:Y:S01]  /*43f0*/  F2FP.SATFINITE.E4M3.F32.PACK_AB_MERGE_C R156, RZ, R156, RZ ;  /* 0x0000009cff9c723e */ /* 0x000fe200048070ff */
[----:B------:R-:W-:Y:S01]  /*4400*/  FMUL R160, R91, UR7 ;  /* 0x000000075ba07c20 */ /* 0x000fe20008400000 */
[----:B------:R-:W-:Y:S01]  /*4410*/  FMNMX3 R71, R71, |R59|, |R46|, !PT ;  /* 0x4000003b47477276 */ /* 0x000fe2000780042e */
[----:B------:R-:W-:Y:S01]  /*4420*/  @P0 FMUL R46, R46, UR7 ;  /* 0x000000072e2e0c20 */ /* 0x000fe20008400000 */
[----:B------:R-:W-:-:S02]  /*4430*/  SHF.L.U32 R2, R2, 0x8, RZ ;  /* 0x0000000802027819 */ /* 0x000fc400000006ff */
[----:B------:R-:W-:Y:S01]  /*4440*/  LOP3.LUT R99, R156, 0xff, RZ, 0xc0, !PT ;  /* 0x000000ff9c637812 */ /* 0x000fe200078ec0ff */
[----:B------:R-:W-:Y:S01]  /*4450*/  FMUL R156, R59, UR7 ;  /* 0x000000073b9c7c20 */ /* 0x000fe20008400000 */
[----:B------:R-:W-:Y:S02]  /*4460*/  F2FP.SATFINITE.E4M3.F32.PACK_AB_MERGE_C R97, RZ, R97, RZ ;  /* 0x00000061ff61723e */ /* 0x000fe400048070ff */
[----:B------:R-:W-:Y:S02]  /*4470*/  F2FP.SATFINITE.E4M3.F32.PACK_AB_MERGE_C R0, RZ, R0, RZ ;  /* 0x00000000ff00723e */ /* 0x000fe400048070ff */
[----:B------:R-:W-:Y:S01]  /*4480*/  FMNMX3 R71, R71, |R48|, |R55|, !PT ;  /* 0x4000003047477276 */ /* 0x000fe20007800437 */
[----:B------:R-:W-:Y:S01]  /*4490*/  @P0 FMUL R55, R55, UR7 ;  /* 0x0000000737370c20 */ /* 0x000fe20008400000 */
[----:B------:R-:W-:Y:S02]  /*44a0*/  LOP3.LUT R2, R99, 0xffff, R2, 0xf8, !PT ;  /* 0x0000ffff63027812 */ /* 0x000fe400078ef802 */
[----:B------:R-:W-:-:S02]  /*44b0*/  SHF.L.U32 R97, R97, 0x10, RZ ;  /* 0x0000001061617819 */ /* 0x000fc400000006ff */
[----:B------:R-:W-:Y:S02]  /*44c0*/  LOP3.LUT R0, R0, 0xffff, RZ, 0xc0, !PT ;  /* 0x0000ffff00007812 */ /* 0x000fe400078ec0ff */
[----:B------:R-:W-:Y:S01]  /*44d0*/  FMNMX3 R71, R71, |R73|, |R50|, !PT ;  /* 0x4000004947477276 */ /* 0x000fe20007800432 */
[----:B------:R-:W-:Y:S01]  /*44e0*/  @P0 FMUL R50, R50, UR7 ;  /* 0x0000000732320c20 */ /* 0x000fe20008400000 */
[----:B------:R-:W-:Y:S02]  /*44f0*/  LOP3.LUT R97, R2, 0xff0000, R97, 0xf8, !PT ;  /* 0x00ff000002617812 */ /* 0x000fe400078ef861 */
[----:B------:R-:W-:Y:S02]  /*4500*/  SHF.L.U32 R0, R0, 0x18, RZ ;  /* 0x0000001800007819 */ /* 0x000fe400000006ff */
[----:B------:R-:W-:Y:S02]  /*4510*/  FSEL R101, R44, R101, !P0 ;  /* 0x000000652c657208 */ /* 0x000fe40004000000 */
[----:B------:R-:W-:Y:S01]  /*4520*/  FMNMX3 R71, R71, |R52|, |R75|, !PT ;  /* 0x4000003447477276 */ /* 0x000fe2000780044b */
[----:B------:R-:W-:Y:S01]  /*4530*/  @P0 FMUL R75, R75, UR7 ;  /* 0x000000074b4b0c20 */ /* 0x000fe20008400000 */
[----:B------:R-:W-:Y:S01]  /*4540*/  LOP3.LUT R2, R97, 0xff000000, R0, 0xf8, !PT ;  /* 0xff00000061027812 */ /* 0x000fe200078ef800 */
[----:B------:R-:W-:Y:S01]  /*4550*/  FMUL R0, R73, UR7 ;  /* 0x0000000749007c20 */ /* 0x000fe20008400000 */
[----:B------:R-:W-:-:S02]  /*4560*/  F2FP.SATFINITE.E4M3.F32.PACK_AB_MERGE_C R53, RZ, R53, RZ ;  /* 0x00000035ff35723e */ /* 0x000fc400048070ff */
[----:B------:R-:W-:Y:S02]  /*4570*/  F2FP.SATFINITE.E4M3.F32.PACK_AB_MERGE_C R101, RZ, R101, RZ ;  /* 0x00000065ff65723e */ /* 0x000fe400048070ff */
[----:B------:R-:W-:Y:S01]  /*4580*/  FMNMX3 R71, R71, |R81|, |R54|, !PT ;  /* 0x4000005147477276 */ /* 0x000fe20007800436 */
[----:B------:R-:W-:Y:S01]  /*4590*/  IMAD.SHL.U32 R53, R53, 0x100, RZ ;  /* 0x0000010035357824 */ /* 0x000fe200078e00ff */
[----:B------:R-:W-:Y:S01]  /*45a0*/  FSEL R156, R59, R156, !P0 ;  /* 0x0000009c3b9c7208 */ /* 0x000fe20004000000 */
[----:B------:R-:W-:Y:S01]  /*45b0*/  @P0 FMUL R54, R54, UR7 ;  /* 0x0000000736360c20 */ /* 0x000fe20008400000 */
[----:B------:R-:W-:Y:S02]  /*45c0*/  LOP3.LUT R95, R121, 0xffffff00, RZ, 0xc0, !PT ;  /* 0xffffff00795f7812 */ /* 0x000fe400078ec0ff */
[----:B------:R-:W-:Y:S02]  /*45d0*/  FSEL R3, R48, R3, !P0 ;  /* 0x0000000330037208 */ /* 0x000fe40004000000 */
[----:B------:R-:W-:-:S02]  /*45e0*/  FSEL R48, R73, R0, !P0 ;  /* 0x0000000049307208 */ /* 0x000fc40004000000 */
[----:B------:R-:W-:Y:S02]  /*45f0*/  LOP3.LUT R0, R101, 0xff, RZ, 0xc0, !PT ;  /* 0x000000ff65007812 */ /* 0x000fe400078ec0ff */
[----:B------:R-:W-:Y:S01]  /*4600*/  FMNMX3 R71, R71, |R56|, |R83|, !PT ;  /* 0x4000003847477276 */ /* 0x000fe20007800453 */
[----:B------:R-:W-:Y:S01]  /*4610*/  @P0 FMUL R83, R83, UR7 ;  /* 0x0000000753530c20 */ /* 0x000fe20008400000 */
[----:B------:R-:W-:Y:S02]  /*4620*/  F2FP.SATFINITE.E4M3.F32.PACK_AB_MERGE_C R156, RZ, R156, RZ ;  /* 0x0000009cff9c723e */ /* 0x000fe400048070ff */
[----:B------:R-:W-:Y:S02]  /*4630*/  F2FP.SATFINITE.E4M3.F32.PACK_AB_MERGE_C R46, RZ, R46, RZ ;  /* 0x0000002eff2e723e */ /* 0x000fe400048070ff */
[----:B------:R-:W-:Y:S01]  /*4640*/  LOP3.LUT R95, R95, 0xffff, R158, 0xf8, !PT ;  /* 0x0000ffff5f5f7812 */ /* 0x000fe200078ef89e */
[----:B------:R-:W-:Y:S01]  /*4650*/  FMUL R158, R45, UR7 ;  /* 0x000000072d9e7c20 */ /* 0x000fe20008400000 */
[----:B------:R-:W-:-:S02]  /*4660*/  LOP3.LUT R40, R117, 0xffffff00, RZ, 0xc0, !PT ;  /* 0xffffff0075287812 */ /* 0x000fc400078ec0ff */
[----:B------:R-:W-:Y:S02]  /*4670*/  F2FP.SATFINITE.E4M3.F32.PACK_AB_MERGE_C R3, RZ, R3, RZ ;  /* 0x00000003ff03723e */ /* 0x000fe400048070ff */
[----:B------:R-:W-:Y:S02]  /*4680*/  F2FP.SATFINITE.E4M3.F32.PACK_AB_MERGE_C R57, RZ, R57, RZ ;  /* 0x00000039ff39723e */ /* 0x000fe400048070ff */
[----:B------:R-:W-:Y:S02]  /*4690*/  LOP3.LUT R0, R0, 0xffff, R53, 0xf8, !PT ;  /* 0x0000ffff00007812 */ /* 0x000fe400078ef835 */
[----:B------:R-:W-:Y:S01]  /*46a0*/  FMNMX3 R71, R71, |R140|, |R43|, !PT ;  /* 0x4000008c47477276 */ /* 0x000fe2000780042b */
[----:B------:R-:W-:Y:S01]  /*46b0*/  @P0 FMUL R43, R43, UR7 ;  /* 0x000000072b2b0c20 */ /* 0x000fe20008400000 */
[----:B------:R-:W-:Y:S02]  /*46c0*/  SHF.L.U32 R53, R156, 0x10, RZ ;  /* 0x000000109c357819 */ /* 0x000fe400000006ff */
[----:B------:R-:W-:-:S02]  /*46d0*/  LOP3.LUT R46, R46, 0xffff, RZ, 0xc0, !PT ;  /* 0x0000ffff2e2e7812 */ /* 0x000fc400078ec0ff */
[----:B------:R-:W-:Y:S02]  /*46e0*/  LOP3.LUT R40, R40, 0xffff, R3, 0xf8, !PT ;  /* 0x0000ffff28287812 */ /* 0x000fe400078ef803 */
[----:B------:R-:W-:Y:S02]  /*46f0*/  LOP3.LUT R44, R95, 0xff, RZ, 0xc0, !PT ;  /* 0x000000ff5f2c7812 */ /* 0x000fe400078ec0ff */
[----:B------:R-:W-:Y:S02]  /*4700*/  PRMT R57, R57, 0x7104, RZ ;  /* 0x0000710439397816 */ /* 0x000fe400000000ff */
[----:B------:R-:W-:Y:S02]  /*4710*/  F2FP.SATFINITE.E4M3.F32.PACK_AB_MERGE_C R93, RZ, R93, RZ ;  /* 0x0000005dff5d723e */ /* 0x000fe400048070ff */
[----:B------:R-:W-:Y:S02]  /*4720*/  F2FP.SATFINITE.E4M3.F32.PACK_AB_MERGE_C R42, RZ, R42, RZ ;  /* 0x0000002aff2a723e */ /* 0x000fe400048070ff */
[----:B------:R-:W-:-:S02]  /*4730*/  F2FP.SATFINITE.E4M3.F32.PACK_AB_MERGE_C R55, RZ, R55, RZ ;  /* 0x00000037ff37723e */ /* 0x000fc400048070ff */
[----:B------:R-:W-:Y:S01]  /*4740*/  FMNMX3 R71, R71, |R85|, |R142|, !PT ;  /* 0x4000005547477276 */ /* 0x000fe2000780048e */
[----:B------:R-:W-:Y:S01]  /*4750*/  @P0 FMUL R142, R142, UR7 ;  /* 0x000000078e8e0c20 */ /* 0x000fe20008400000 */
[----:B------:R-:W-:Y:S02]  /*4760*/  FSEL R41, R56, R41, !P0 ;  /* 0x0000002938297208 */ /* 0x000fe40004000000 */
[----:B------:R-:W-:Y:S02]  /*4770*/  LOP3.LUT R53, R0, 0xff0000, R53, 0xf8, !PT ;  /* 0x00ff000000357812 */ /* 0x000fe400078ef835 */
[----:B------:R-:W-:Y:S02]  /*4780*/  SHF.L.U32 R46, R46, 0x18, RZ ;  /* 0x000000182e2e7819 */ /* 0x000fe400000006ff */
[----:B------:R-:W-:Y:S01]  /*4790*/  LOP3.LUT R44, R44, 0xff00, R57, 0xf8, !PT ;  /* 0x0000ff002c2c7812 */ /* 0x000fe200078ef839 */
[----:B------:R-:W-:Y:S01]  /*47a0*/  FMUL R57, R52, UR7 ;  /* 0x0000000734397c20 */ /* 0x000fe20008400000 */
[----:B------:R-:W-:-:S02]  /*47b0*/  SHF.L.U32 R93, R93, 0x10, RZ ;  /* 0x000000105d5d7819 */ /* 0x000fc400000006ff */
[----:B------:R-:W-:Y:S02]  /*47c0*/  LOP3.LUT R42, R42, 0xffff, RZ, 0xc0, !PT ;  /* 0x0000ffff2a2a7812 */ /* 0x000fe400078ec0ff */
[----:B------:R-:W-:Y:S02]  /*47d0*/  LOP3.LUT R0, R40, 0xff, RZ, 0xc0, !PT ;  /* 0x000000ff28007812 */ /* 0x000fe400078ec0ff */
[----:B------:R-:W-:Y:S02]  /*47e0*/  PRMT R55, R55, 0x7104, RZ ;  /* 0x0000710437377816 */ /* 0x000fe400000000ff */
[----:B------:R-:W-:Y:S02]  /*47f0*/  F2FP.SATFINITE.E4M3.F32.PACK_AB_MERGE_C R48, RZ, R48, RZ ;  /* 0x00000030ff30723e */ /* 0x000fe400048070ff */
[----:B------:R-:W-:Y:S02]  /*4800*/  F2FP.SATFINITE.E4M3.F32.PACK_AB_MERGE_C R50, RZ, R50, RZ ;  /* 0x00000032ff32723e */ /* 0x000fe400048070ff */
[----:B------:R-:W-:Y:S01]  /*4810*/  FMNMX3 R71, R71, |R87|, |R58|, !PT ;  /* 0x4000005747477276 */ /* 0x000fe2000780043a */
[----:B------:R-:W-:Y:S01]  /*4820*/  @P0 FMUL R58, R58, UR7 ;  /* 0x000000073a3a0c20 */ /* 0x000fe20008400000 */
[----:B------:R-:W-:-:S02]  /*4830*/  LOP3.LUT R64, R119, 0xffffff00, RZ, 0xc0, !PT ;  /* 0xffffff0077407812 */ /* 0x000fc400078ec0ff */
[----:B------:R-:W-:Y:S02]  /*4840*/  F2FP.SATFINITE.E4M3.F32.PACK_AB_MERGE_C R41, RZ, R41, RZ ;  /* 0x00000029ff29723e */ /* 0x000fe400048070ff */
[----:B------:R-:W-:Y:S01]  /*4850*/  LOP3.LUT R40, R53, 0xff000000, R46, 0xf8, !PT ;  /* 0xff00000035287812 */ /* 0x000fe200078ef82e */
[----:B------:R-:W-:Y:S01]  /*4860*/  FMUL R53, R140, UR7 ;  /* 0x000000078c357c20 */ /* 0x000fe20008400000 */
[----:B------:R-:W-:Y:S01]  /*4870*/  FSEL R158, R45, R158, !P0 ;  /* 0x0000009e2d9e7208 */ /* 0x000fe20004000000 */
[----:B------:R-:W-:Y:S01]  /*4880*/  FMUL R46, R85, UR7 ;  /* 0x00000007552e7c20 */ /* 0x000fe20008400000 */
[----:B------:R-:W-:Y:S02]  /*4890*/  LOP3.LUT R44, R44, 0xff0000, R93, 0xf8, !PT ;  /* 0x00ff00002c2c7812 */ /* 0x000fe400078ef85d */
[----:B------:R-:W-:Y:S01]  /*48a0*/  SHF.L.U32 R121, R42, 0x18, RZ ;  /* 0x000000182a797819 */ /* 0x000fe200000006ff */
[----:B------:R-:W-:Y:S01]  /*48b0*/  FMUL R42, R81, UR7 ;  /* 0x00000007512a7c20 */ /* 0x000fe20008400000 */
[----:B------:R-:W-:-:S02]  /*48c0*/  LOP3.LUT R55, R0, 0xff00, R55, 0xf8, !PT ;  /* 0x0000ff0000377812 */ /* 0x000fc400078ef837 */
[----:B------:R-:W-:Y:S02]  /*48d0*/  SHF.L.U32 R48, R48, 0x10, RZ ;  /* 0x0000001030307819 */ /* 0x000fe400000006ff */
[----:B------:R-:W-:Y:S02]  /*48e0*/  LOP3.LUT R50, R50, 0xffff, RZ, 0xc0, !PT ;  /* 0x0000ffff32327812 */ /* 0x000fe400078ec0ff */
[----:B------:R-:W-:Y:S01]  /*48f0*/  FMNMX3 R71, R71, |R45|, |R144|, !PT ;  /* 0x4000002d47477276 */ /* 0x000fe20007800490 */
[----:B------:R-:W-:Y:S01]  /*4900*/  @P0 FMUL R144, R144, UR7 ;  /* 0x0000000790900c20 */ /* 0x000fe20008400000 */
[----:B------:R-:W-:Y:S02]  /*4910*/  LOP3.LUT R64, R64, 0xffff, R41, 0xf8, !PT ;  /* 0x0000ffff40407812 */ /* 0x000fe400078ef829 */
[----:B------:R-:W-:Y:S02]  /*4920*/  LOP3.LUT R41, R107, 0xffffff00, RZ, 0xc0, !PT ;  /* 0xffffff006b297812 */ /* 0x000fe400078ec0ff */
[----:B------:R-:W-:-:S02]  /*4930*/  F2FP.SATFINITE.E4M3.F32.PACK_AB_MERGE_C R158, RZ, R158, RZ ;  /* 0x0000009eff9e723e */ /* 0x000fc400048070ff */
[----:B------:R-:W-:Y:S02]  /*4940*/  LOP3.LUT R121, R44, R121, RZ, 0xfc, !PT ;  /* 0x000000792c797212 */ /* 0x000fe400078efcff */
[----:B------:R-:W-:Y:S01]  /*4950*/  LOP3.LUT R48, R55, 0xff0000, R48, 0xf8, !PT ;  /* 0x00ff000037307812 */ /* 0x000fe200078ef830 */
[----:B------:R-:W-:Y:S01]  /*4960*/  FMUL R55, R150, UR7 ;  /* 0x0000000796377c20 */ /* 0x000fe20008400000 */
[----:B------:R-:W-:Y:S02]  /*4970*/  SHF.L.U32 R117, R50, 0x18, RZ ;  /* 0x0000001832757819 */ /* 0x000fe400000006ff */
[----:B------:R-:W-:Y:S02]  /*4980*/  FSEL R44, R140, R53, !P0 ;  /* 0x000000358c2c7208 */ /* 0x000fe40004000000 */
[----:B------:R-:W-:Y:S02]  /*4990*/  F2FP.SATFINITE.E4M3.F32.PACK_AB_MERGE_C R83, RZ, R83, RZ ;  /* 0x00000053ff53723e */ /* 0x000fe400048070ff */
[----:B------:R-:W-:-:S02]  /*49a0*/  LOP3.LUT R41, R41, 0xffff, R158, 0xf8, !PT ;  /* 0x0000ffff29297812 */ /* 0x000fc400078ef89e */
[----:B------:R-:W-:Y:S02]  /*49b0*/  FSEL R57, R52, R57, !P0 ;  /* 0x0000003934397208 */ /* 0x000fe40004000000 */
[----:B------:R-:W-:Y:S01]  /*49c0*/  LOP3.LUT R117, R48, R117, RZ, 0xfc, !PT ;  /* 0x0000007530757212 */ /* 0x000fe200078efcff */
[----:B------:R-:W-:Y:S01]  /*49d0*/  FMUL R48, R87, UR7 ;  /* 0x0000000757307c20 */ /* 0x000fe20008400000 */
[----:B------:R-:W-:Y:S02]  /*49e0*/  F2FP.SATFINITE.E4M3.F32.PACK_AB_MERGE_C R144, RZ, R144, RZ ;  /* 0x00000090ff90723e */ /* 0x000fe400048070ff */
[----:B------:R-:W-:Y:S02]  /*49f0*/  LOP3.LUT R64, R64, 0xff, RZ, 0xc0, !PT ;  /* 0x000000ff40407812 */ /* 0x000fe400078ec0ff */
[----:B------:R-:W-:Y:S02]  /*4a00*/  PRMT R83, R83, 0x7104, RZ ;  /* 0x0000710453537816 */ /* 0x000fe400000000ff */
[----:B------:R-:W-:-:S02]  /*4a10*/  F2FP.SATFINITE.E4M3.F32.PACK_AB_MERGE_C R44, RZ, R44, RZ ;  /* 0x0000002cff2c723e */ /* 0x000fc400048070ff */
[----:B------:R-:W-:Y:S02]  /*4a20*/  F2FP.SATFINITE.E4M3.F32.PACK_AB_MERGE_C R43, RZ, R43, RZ ;  /* 0x0000002bff2b723e */ /* 0x000fe400048070ff */
[----:B------:R-:W-:Y:S02]  /*4a30*/  FSEL R46, R85, R46, !P0 ;  /* 0x0000002e552e7208 */ /* 0x000fe40004000000 */
[----:B------:R-:W-:Y:S02]  /*4a40*/  FSEL R42, R81, R42, !P0 ;  /* 0x0000002a512a7208 */ /* 0x000fe40004000000 */
[----:B------:R-:W-:Y:S02]  /*4a50*/  F2FP.SATFINITE.E4M3.F32.PACK_AB_MERGE_C R57, RZ, R57, RZ ;  /* 0x00000039ff39723e */ /* 0x000fe400048070ff */
[----:B------:R-:W-:Y:S02]  /*4a60*/  F2FP.SATFINITE.E4M3.F32.PACK_AB_MERGE_C R75, RZ, R75, RZ ;  /* 0x0000004bff4b723e */ /* 0x000fe400048070ff */
[----:B------:R-:W-:-:S02]  /*4a70*/  LOP3.LUT R41, R41, 0xff, RZ, 0xc0, !PT ;  /* 0x000000ff29297812 */ /* 0x000fc400078ec0ff */
[----:B------:R-:W-:Y:S02]  /*4a80*/  PRMT R144, R144, 0x7104, RZ ;  /* 0x0000710490907816 */ /* 0x000fe400000000ff */
[----:B------:R-:W-:Y:S02]  /*4a90*/  LOP3.LUT R83, R64, 0xff00, R83, 0xf8, !PT ;  /* 0x0000ff0040537812 */ /* 0x000fe400078ef853 */
[----:B------:R-:W-:Y:S02]  /*4aa0*/  SHF.L.U32 R44, R44, 0x10, RZ ;  /* 0x000000102c2c7819 */ /* 0x000fe400000006ff */
[----:B------:R-:W-:Y:S02]  /*4ab0*/  LOP3.LUT R43, R43, 0xffff, RZ, 0xc0, !PT ;  /* 0x0000ffff2b2b7812 */ /* 0x000fe400078ec0ff */
[----:B------:R-:W-:Y:S02]  /*4ac0*/  FSEL R48, R87, R48, !P0 ;  /* 0x0000003057307208 */ /* 0x000fe40004000000 */
[----:B------:R-:W-:-:S02]  /*4ad0*/  F2FP.SATFINITE.E4M3.F32.PACK_AB_MERGE_C R46, RZ, R46, RZ ;  /* 0x0000002eff2e723e */ /* 0x000fc400048070ff */
[----:B------:R-:W-:Y:S02]  /*4ae0*/  F2FP.SATFINITE.E4M3.F32.PACK_AB_MERGE_C R142, RZ, R142, RZ ;  /* 0x0000008eff8e723e */ /* 0x000fe400048070ff */
[----:B------:R-:W-:Y:S02]  /*4af0*/  F2FP.SATFINITE.E4M3.F32.PACK_AB_MERGE_C R54, RZ, R54, RZ ;  /* 0x00000036ff36723e */ /* 0x000fe400048070ff */
[----:B------:R-:W-:Y:S02]  /*4b00*/  LOP3.LUT R0, R57, 0xff, RZ, 0xc0, !PT ;  /* 0x000000ff39007812 */ /* 0x000fe400078ec0ff */
[----:B------:R-:W-:Y:S02]  /*4b10*/  SHF.L.U32 R75, R75, 0x8, RZ ;  /* 0x000000084b4b7819 */ /* 0x000fe400000006ff */
[----:B------:R-:W-:Y:S02]  /*4b20*/  F2FP.SATFINITE.E4M3.F32.PACK_AB_MERGE_C R42, RZ, R42, RZ ;  /* 0x0000002aff2a723e */ /* 0x000fe400048070ff */
[----:B------:R-:W-:Y:S01]  /*4b30*/  LOP3.LUT R144, R41, 0xff00, R144, 0xf8, !PT ;  /* 0x0000ff0029907812 */ /* 0x000fe200078ef890 */
[----:B------:R-:W-:Y:S01]  /*4b40*/  FMUL R41, R154, UR7 ;  /* 0x000000079a297c20 */ /* 0x000fe20008400000 */
[----:B------:R-:W-:-:S02]  /*4b50*/  LOP3.LUT R44, R83, 0xff0000, R44, 0xf8, !PT ;  /* 0x00ff0000532c7812 */ /* 0x000fc400078ef82c */
[----:B------:R-:W-:Y:S01]  /*4b60*/  FMNMX3 R71, R71, |R146|, |R47|, !PT ;  /* 0x4000009247477276 */ /* 0x000fe2000780042f */
[----:B------:R-:W-:Y:S01]  /*4b70*/  @P0 FMUL R47, R47, UR7 ;  /* 0x000000072f2f0c20 */ /* 0x000fe20008400000 */
[----:B------:R-:W-:Y:S02]  /*4b80*/  SHF.L.U32 R43, R43, 0x18, RZ ;  /* 0x000000182b2b7819 */ /* 0x000fe400000006ff */
[----:B------:R-:W-:Y:S02]  /*4b90*/  LOP3.LUT R45, R46, 0xff, RZ, 0xc0, !PT ;  /* 0x000000ff2e2d7812 */ /* 0x000fe400078ec0ff */
[----:B------:R-:W-:Y:S02]  /*4ba0*/  SHF.L.U32 R142, R142, 0x8, RZ ;  /* 0x000000088e8e7819 */ /* 0x000fe400000006ff */
[----:B------:R-:W-:Y:S02]  /*4bb0*/  F2FP.SATFINITE.E4M3.F32.PACK_AB_MERGE_C R48, RZ, R48, RZ ;  /* 0x00000030ff30723e */ /* 0x000fe400048070ff */
[----:B------:R-:W-:-:S02]  /*4bc0*/  LOP3.LUT R54, R54, 0xffff, RZ, 0xc0, !PT ;  /* 0x0000ffff36367812 */ /* 0x000fc400078ec0ff */
[----:B------:R-:W-:Y:S02]  /*4bd0*/  LOP3.LUT R0, R0, 0xffff, R75, 0xf8, !PT ;  /* 0x0000ffff00007812 */ /* 0x000fe400078ef84b */
[----:B------:R-:W-:Y:S01]  /*4be0*/  SHF.L.U32 R53, R42, 0x10, RZ ;  /* 0x000000102a357819 */ /* 0x000fe200000006ff */
[----:B------:R-:W-:Y:S01]  /*4bf0*/  IMAD.SHL.U32 R54, R54, 0x1000000, RZ ;  /* 0x0100000036367824 */ /* 0x000fe200078e00ff */
[----:B------:R-:W-:Y:S02]  /*4c00*/  LOP3.LUT R119, R44, R43, RZ, 0xfc, !PT ;  /* 0x0000002b2c777212 */ /* 0x000fe400078efcff */
[----:B------:R-:W-:Y:S01]  /*4c10*/  FMNMX3 R71, R71, |R89|, |R148|, !PT ;  /* 0x4000005947477276 */ /* 0x000fe20007800494 */
[----:B------:R-:W-:Y:S01]  /*4c20*/  @P0 FMUL R148, R148, UR7 ;  /* 0x0000000794940c20 */ /* 0x000fe20008400000 */
[----:B------:R-:W-:Y:S02]  /*4c30*/  LOP3.LUT R45, R45, 0xffff, R142, 0xf8, !PT ;  /* 0x0000ffff2d2d7812 */ /* 0x000fe400078ef88e */
[----:B------:R-:W-:-:S02]  /*4c40*/  SHF.L.U32 R48, R48, 0x10, RZ ;  /* 0x0000001030307819 */ /* 0x000fc400000006ff */
[----:B------:R-:W-:Y:S02]  /*4c50*/  FSEL R44, R154, R41, !P0 ;  /* 0x000000299a2c7208 */ /* 0x000fe40004000000 */
[----:B------:R-:W-:Y:S01]  /*4c60*/  LOP3.LUT R53, R0, 0xff0000, R53, 0xf8, !PT ;  /* 0x00ff000000357812 */ /* 0x000fe200078ef835 */
[----:B------:R-:W-:Y:S01]  /*4c70*/  FMUL R0, R89, UR7 ;  /* 0x0000000759007c20 */ /* 0x000fe20008400000 */
[----:B------:R-:W-:Y:S01]  /*4c80*/  FMNMX3 R71, R71, |R150|, |R49|, !PT ;  /* 0x4000009647477276 */ /* 0x000fe20007800431 */
[----:B------:R-:W-:Y:S01]  /*4c90*/  @P0 FMUL R49, R49, UR7 ;  /* 0x0000000731310c20 */ /* 0x000fe20008400000 */
[----:B------:R-:W-:Y:S02]  /*4ca0*/  LOP3.LUT R43, R45, 0xff0000, R48, 0xf8, !PT ;  /* 0x00ff00002d2b7812 */ /* 0x000fe400078ef830 */
[----:B------:R-:W-:Y:S02]  /*4cb0*/  FSEL R160, R91, R160, !P0 ;  /* 0x000000a05ba07208 */ /* 0x000fe40004000000 */
[----:B------:R-:W-:-:S02]  /*4cc0*/  F2FP.SATFINITE.E4M3.F32.PACK_AB_MERGE_C R48, RZ, R44, RZ ;  /* 0x0000002cff30723e */ /* 0x000fc400048070ff */
[----:B------:R-:W0:Y:S01]  /*4cd0*/  LDC.64 R44, c[0x0][0x3c8] ;  /* 0x0000f200ff2c7b82 */ /* 0x000e220000000a00 */
[----:B------:R-:W-:Y:S01]  /*4ce0*/  LOP3.LUT R42, R53, 0xff000000, R54, 0xf8, !PT ;  /* 0xff000000352a7812 */ /* 0x000fe200078ef836 */
[----:B------:R-:W-:Y:S01]  /*4cf0*/  FMUL R53, R146, UR7 ;  /* 0x0000000792357c20 */ /* 0x000fe20008400000 */
[----:B------:R-:W-:Y:S01]  /*4d00*/  FMNMX3 R71, R71, |R91|, |R152|, !PT ;  /* 0x4000005b47477276 */ /* 0x000fe20007800498 */
[----:B------:R-:W-:Y:S01]  /*4d10*/  @P0 FMUL R152, R152, UR7 ;  /* 0x0000000798980c20 */ /* 0x000fe20008400000 */
[----:B------:R-:W-:Y:S02]  /*4d20*/  FSEL R0, R89, R0, !P0 ;  /* 0x0000000059007208 */ /* 0x000fe40004000000 */
[----:B------:R-:W-:Y:S02]  /*4d30*/  LOP3.LUT R3, R109, 0xffffff00, RZ, 0xc0, !PT ;  /* 0xffffff006d037812 */ /* 0x000fe400078ec0ff */
[----:B------:R-:W-:Y:S02]  /*4d40*/  F2FP.SATFINITE.E4M3.F32.PACK_AB_MERGE_C R160, RZ, R160, RZ ;  /* 0x000000a0ffa0723e */ /* 0x000fe400048070ff */
[----:B------:R-:W-:-:S02]  /*4d50*/  FSEL R55, R150, R55, !P0 ;  /* 0x0000003796377208 */ /* 0x000fc40004000000 */
[----:B------:R-:W-:Y:S01]  /*4d60*/  FMNMX3 R64, R71, |R154|, |R51|, !PT ;  /* 0x4000009a47407276 */ /* 0x000fe20007800433 */
[----:B------:R-:W-:Y:S01]  /*4d70*/  @P0 FMUL R51, R51, UR7 ;  /* 0x0000000733330c20 */ /* 0x000fe20008400000 */
[----:B------:R-:W-:Y:S02]  /*4d80*/  F2FP.SATFINITE.E4M3.F32.PACK_AB_MERGE_C R0, RZ, R0, RZ ;  /* 0x00000000ff00723e */ /* 0x000fe400048070ff */
[----:B------:R-:W-:Y:S02]  /*4d90*/  F2FP.SATFINITE.E4M3.F32.PACK_AB_MERGE_C R148, RZ, R148, RZ ;  /* 0x00000094ff94723e */ /* 0x000fe400048070ff */
[----:B------:R-:W-:Y:S02]  /*4da0*/  LOP3.LUT R3, R3, 0xffff, R160, 0xf8, !PT ;  /* 0x0000ffff03037812 */ /* 0x000fe400078ef8a0 */
[----:B------:R-:W-:Y:S02]  /*4db0*/  FSEL R53, R146, R53, !P0 ;  /* 0x0000003592357208 */ /* 0x000fe40004000000 */
[----:B------:R-:W-:Y:S01]  /*4dc0*/  F2FP.SATFINITE.E4M3.F32.PACK_AB_MERGE_C R152, RZ, R152, RZ ;  /* 0x00000098ff98723e */ /* 0x000fe200048070ff */
[----:B0-----:R-:W-:Y:S01]  /*4dd0*/  IMAD.WIDE.U32 R56, R63, 0x8, R44 ;  /* 0x000000083f387825 */ /* 0x001fe200078e002c */
[----:B------:R-:W-:-:S02]  /*4de0*/  F2FP.SATFINITE.E4M3.F32.PACK_AB_MERGE_C R55, RZ, R55, RZ ;  /* 0x00000037ff37723e */ /* 0x000fc400048070ff */
[----:B------:R-:W-:Y:S02]  /*4df0*/  LOP3.LUT R41, R0, 0xff, RZ, 0xc0, !PT ;  /* 0x000000ff00297812 */ /* 0x000fe400078ec0ff */
[----:B------:R-:W-:Y:S01]  /*4e00*/  SHF.L.U32 R148, R148, 0x8, RZ ;  /* 0x0000000894947819 */ /* 0x000fe200000006ff */
[----:B------:R-:W-:Y:S01]  /*4e10*/  IMAD.U32 R0, R55, 0x10000, RZ ;  /* 0x0001000037007824 */ /* 0x000fe200078e00ff */
[----:B------:R-:W-:Y:S01]  /*4e20*/  F2FP.SATFINITE.E4M3.F32.PACK_AB_MERGE_C R53, RZ, R53, RZ ;  /* 0x00000035ff35723e */ /* 0x000fe200048070ff */
[----:B------:R-:W-:Y:S01]  /*4e30*/  IMAD.WIDE.U32 R54, R65, 0x8, R44 ;  /* 0x0000000841367825 */ /* 0x000fe200078e002c */
[----:B------:R-:W-:Y:S02]  /*4e40*/  LOP3.LUT R3, R3, 0xff, RZ, 0xc0, !PT ;  /* 0x000000ff03037812 */ /* 0x000fe400078ec0ff */
[----:B------:R-:W-:Y:S02]  /*4e50*/  PRMT R152, R152, 0x7104, RZ ;  /* 0x0000710498987816 */ /* 0x000fe400000000ff */
[----:B------:R-:W-:-:S02]  /*4e60*/  F2FP.SATFINITE.E4M3.F32.PACK_AB_MERGE_C R47, RZ, R47, RZ ;  /* 0x0000002fff2f723e */ /* 0x000fc400048070ff */
[----:B------:R-:W-:Y:S02]  /*4e70*/  F2FP.SATFINITE.E4M3.F32.PACK_AB_MERGE_C R51, RZ, R51, RZ ;  /* 0x00000033ff33723e */ /* 0x000fe400048070ff */
[----:B------:R-:W-:Y:S02]  /*4e80*/  F2FP.SATFINITE.E4M3.F32.PACK_AB_MERGE_C R58, RZ, R58, RZ ;  /* 0x0000003aff3a723e */ /* 0x000fe400048070ff */
[----:B------:R-:W-:Y:S02]  /*4e90*/  LOP3.LUT R41, R41, 0xffff, R148, 0xf8, !PT ;  /* 0x0000ffff29297812 */ /* 0x000fe400078ef894 */
[----:B------:R-:W-:Y:S02]  /*4ea0*/  F2FP.SATFINITE.E4M3.F32.PACK_AB_MERGE_C R49, RZ, R49, RZ ;  /* 0x00000031ff31723e */ /* 0x000fe400048070ff */
[----:B------:R-:W-:Y:S02]  /*4eb0*/  SHF.L.U32 R53, R53, 0x10, RZ ;  /* 0x0000001035357819 */ /* 0x000fe400000006ff */
[----:B------:R-:W-:-:S02]  /*4ec0*/  LOP3.LUT R3, R3, 0xff00, R152, 0xf8, !PT ;  /* 0x0000ff0003037812 */ /* 0x000fc400078ef898 */
[----:B------:R-:W-:Y:S02]  /*4ed0*/  SHF.L.U32 R48, R48, 0x10, RZ ;  /* 0x0000001030307819 */ /* 0x000fe400000006ff */
[----:B------:R-:W-:Y:S02]  /*4ee0*/  LOP3.LUT R47, R47, 0xffff, RZ, 0xc0, !PT ;  /* 0x0000ffff2f2f7812 */ /* 0x000fe400078ec0ff */
[----:B------:R-:W-:Y:S02]  /*4ef0*/  LOP3.LUT R51, R51, 0xffff, RZ, 0xc0, !PT ;  /* 0x0000ffff33337812 */ /* 0x000fe400078ec0ff */
[----:B------:R-:W-:Y:S02]  /*4f00*/  LOP3.LUT R58, R58, 0xffff, RZ, 0xc0, !PT ;  /* 0x0000ffff3a3a7812 */ /* 0x000fe400078ec0ff */
[----:B------:R-:W-:Y:S01]  /*4f10*/  LOP3.LUT R46, R41, 0xff0000, R0, 0xf8, !PT ;  /* 0x00ff0000292e7812 */ /* 0x000fe200078ef800 */
[----:B------:R-:W-:Y:S01]  /*4f20*/  IMAD.MOV.U32 R41, RZ, RZ, R117 ;  /* 0x000000ffff297224 */ /* 0x000fe200078e0075 */
[----:B------:R-:W-:-:S02]  /*4f30*/  LOP3.LUT R49, R49, 0xffff, RZ, 0xc0, !PT ;  /* 0x0000ffff31317812 */ /* 0x000fc400078ec0ff */
[----:B------:R-:W-:Y:S02]  /*4f40*/  LOP3.LUT R53, R144, 0xff0000, R53, 0xf8, !PT ;  /* 0x00ff000090357812 */ /* 0x000fe400078ef835 */
[----:B------:R-:W-:Y:S02]  /*4f50*/  LOP3.LUT R3, R3, 0xff0000, R48, 0xf8, !PT ;  /* 0x00ff000003037812 */ /* 0x000fe400078ef830 */
[----:B------:R-:W-:Y:S02]  /*4f60*/  SHF.L.U32 R0, R47, 0x18, RZ ;  /* 0x000000182f007819 */ /* 0x000fe400000006ff */
[----:B------:R-:W-:Y:S02]  /*4f70*/  SHF.L.U32 R50, R51, 0x18, RZ ;  /* 0x0000001833327819 */ /* 0x000fe400000006ff */
[----:B------:R-:W-:Y:S02]  /*4f80*/  SHF.L.U32 R58, R58, 0x18, RZ ;  /* 0x000000183a3a7819 */ /* 0x000fe400000006ff */
[----:B------:R-:W-:-:S02]  /*4f90*/  SHF.L.U32 R49, R49, 0x18, RZ ;  /* 0x0000001831317819 */ /* 0x000fc400000006ff */
[----:B------:R-:W-:Y:S01]  /*4fa0*/  LOP3.LUT R107, R53, R0, RZ, 0xfc, !PT ;  /* 0x00000000356b7212 */ /* 0x000fe200078efcff */
[--C-:B------:R-:W-:Y:S01]  /*4fb0*/  IMAD.WIDE.U32 R52, R67, 0x8, R44.reuse ;  /* 0x0000000843347825 */ /* 0x100fe200078e002c */
[----:B------:R-:W-:Y:S02]  /*4fc0*/  LOP3.LUT R109, R3, R50, RZ, 0xfc, !PT ;  /* 0x00000032036d7212 */ /* 0x000fe400078efcff */
[----:B------:R-:W-:Y:S01]  /*4fd0*/  MOV R3, R121 ;  /* 0x0000007900037202 */ /* 0x000fe20000000f00 */
[----:B------:R-:W-:Y:S01]  /*4fe0*/  IMAD.WIDE.U32 R50, R69, 0x8, R44 ;  /* 0x0000000845327825 */ /* 0x000fe200078e002c */
[----:B------:R-:W-:Y:S02]  /*4ff0*/  LOP3.LUT R48, R43, 0xff000000, R58, 0xf8, !PT ;  /* 0xff0000002b307812 */ /* 0x000fe400078ef83a */
[----:B------:R-:W-:Y:S01]  /*5000*/  LOP3.LUT R46, R46, 0xff000000, R49, 0xf8, !PT ;  /* 0xff0000002e2e7812 */ /* 0x000fe200078ef831 */
[----:B------:R-:W-:Y:S01]  /*5010*/  IMAD.WIDE.U32 R44, R61, 0x8, R44 ;  /* 0x000000083d2c7825 */ /* 0x000fe200078e002c */
        /* <DEDUP_REMOVED lines=8> */
.L_x_12520:
[----:B------:R-:W-:Y:S02]  /*50a0*/  UIADD3 UR5, UPT, UPT, UR5, UR16, URZ ;  /* 0x0000001005057290 */ /* 0x000fe4000fffe0ff */
[----:B------:R-:W-:Y:S02]  /*50b0*/  UPLOP3.LUT UP1, UPT, UPT, UPT, UP1, 0x40, 0x4 ;  /* 0x000000000004789c */ /* 0x000fe40003f2e810 */
[----:B------:R-:W-:-:S09]  /*50c0*/  UISETP.GE.AND UP0, UPT, UR5, UR18, UPT ;  /* 0x000000120500728c */ /* 0x000fd2000bf06270 */
[----:B------:R-:W-:Y:S05]  /*50d0*/  BRA.U !UP0, `(.L_x_12521) ;  /* 0xffffffb508147547 */ /* 0x000fea000b83ffff */
.L_x_12512:
        /* <DEDUP_REMOVED lines=38> */
.L_x_12529:
[----:B------:R-:W-:Y:S02]  /*5340*/  ISETP.NE.AND P1, PT, R66, RZ, PT ;  /* 0x000000ff4200720c */ /* 0x000fe40003f25270 */
[----:B-1----:R-:W-:-:S11]  /*5350*/  FMNMX R5, R3, R2, !PT ;  /* 0x0000000203057209 */ /* 0x002fd60007800000 */
[----:B------:R-:W-:Y:S05]  /*5360*/  @P1 BRA `(.L_x_12523) ;  /* 0x0000000000081947 */ /* 0x000fea0003800000 */
[----:B0-----:R-:W0:Y:S02]  /*5370*/  LDC.64 R2, c[0x0][0x3f8] ;  /* 0x0000fe00ff027b82 */ /* 0x001e240000000a00 */
[----:B0-----:R1:W-:Y:S02]  /*5380*/  REDG.E.MAX.S32.STRONG.GPU desc[UR10][R2.64], R5 ;  /* 0x000000050200798e */ /* 0x0013e4000d12e30a */
.L_x_12523:
[----:B------:R-:W-:Y:S05]  /*5390*/  BSYNC B0 ;  /* 0x0000000000007941 */ /* 0x000fea0003800000 */
.L_x_12522:
        /* <DEDUP_REMOVED lines=10> */
[----:B------:R-:W-:Y:S01]  /*5440*/  IMAD.U32 R0, RZ, RZ, UR7 ;  /* 0x00000007ff007e24 */ /* 0x000fe2000f8e00ff */
[----:B01----:R-:W-:-:S07]  /*5450*/  MOV R48, 0x5470 ;  /* 0x0000547000307802 */ /* 0x003fce0000000f00 */
[----:B------:R-:W-:Y:S05]  /*5460*/  CALL.REL.NOINC `($__internal_231_$__cuda_sm20_rcp_rn_f32_slowpath) ;  /* 0x0000000000607944 */ /* 0x000fea0003c00000 */
[----:B------:R-:W-:Y:S01]  /*5470*/  MOV R5, R0 ;  /* 0x0000000000057202 */ /* 0x000fe20000000f00 */
[----:B------:R-:W-:Y:S06]  /*5480*/  BRA `(.L_x_12526) ;  /* 0x0000000000147947 */ /* 0x000fec0003800000 */
.L_x_12525:
[----:B-1----:R-:W1:Y:S01]  /*5490*/  MUFU.RCP R5, UR7 ;  /* 0x0000000700057d08 */ /* 0x002e620008001000 */
[----:B------:R-:W-:-:S05]  /*54a0*/  MOV R0, UR7 ;  /* 0x0000000700007c02 */ /* 0x000fca0008000f00 */
[----:B-1----:R-:W-:-:S04]  /*54b0*/  FFMA R0, R5, R0, -1 ;  /* 0xbf80000005007423 */ /* 0x002fc80000000000 */
[----:B------:R-:W-:-:S04]  /*54c0*/  FADD.FTZ R0, -R0, -RZ ;  /* 0x800000ff00007221 */ /* 0x000fc80000010100 */
[----:B------:R-:W-:-:S07]  /*54d0*/  FFMA R5, R5, R0, R5 ;  /* 0x0000000005057223 */ /* 0x000fce0000000005 */
.L_x_12526:
[----:B0-----:R-:W0:Y:S02]  /*54e0*/  LDC.64 R2, c[0x0][0x3f0] ;  /* 0x0000fc00ff027b82 */ /* 0x001e240000000a00 */
[----:B0-----:R-:W-:Y:S01]  /*54f0*/  STG.E desc[UR10][R2.64], R5 ;  /* 0x0000000502007986 */ /* 0x001fe2000c10190a */
[----:B------:R-:W-:Y:S05]  /*5500*/  EXIT ;  /* 0x000000000000794d */ /* 0x000fea0003800000 */
.L_x_12524:
[----:B------:R-:W-:Y:S02]  /*5510*/  MOV R5, 0x2 ;  /* 0x0000000200057802 */ /* 0x000fe40000000f00 */
[----:B------:R-:W-:Y:S02]  /*5520*/  MOV R7, 0x1f ;  /* 0x0000001f00077802 */ /* 0x000fe40000000f00 */
[----:B------:R-:W-:-:S07]  /*5530*/  MOV R4, 0xffffffff ;  /* 0xffffffff00047802 */ /* 0x000fce0000000f00 */
[----:B01----:R-:W-:Y:S05]  /*5540*/  WARPSYNC.COLLECTIVE R4, `(.L_x_12527) ;  /* 0x0000000004087348 */ /* 0x003fea0003c00000 */
[----:B01----:R0:W1:Y:S02]  /*5550*/  SHFL.DOWN P1, R2, R0, R5, R7 ;  /* 0x0800000500027389 */ /* 0x0030640000020007 */
[----:B01----:R-:W-:Y:S05]  /*5560*/  ENDCOLLECTIVE ;  /* 0x000000000000791b */ /* 0x003fea0003800000 */
.L_x_12527:
[----:B------:R-:W-:Y:S02]  /*5570*/  MOV R5, 0x1 ;  /* 0x0000000100057802 */ /* 0x000fe40000000f00 */
[----:B------:R-:W-:-:S04]  /*5580*/  MOV R3, R2 ;  /* 0x0000000200037202 */ /* 0x000fc80000000f00 */
[----:B------:R-:W-:-:S05]  /*5590*/  FMNMX R3, R3, R0, !PT ;  /* 0x0000000003037209 */ /* 0x000fca0007800000 */
[----:B------:R-:W-:-:S07]  /*55a0*/  IMAD.MOV.U32 R0, RZ, RZ, R3 ;  /* 0x000000ffff007224 */ /* 0x000fce00078e0003 */
[----:B------:R-:W-:Y:S05]  /*55b0*/  WARPSYNC.COLLECTIVE R4, `(.L_x_12528) ;  /* 0x0000000004087348 */ /* 0x000fea0003c00000 */
[----:B------:R0:W1:Y:S02]  /*55c0*/  SHFL.DOWN P1, R2, R0, R5, R7 ;  /* 0x0800000500027389 */ /* 0x0000640000020007 */
[----:B01----:R-:W-:Y:S05]  /*55d0*/  ENDCOLLECTIVE ;  /* 0x000000000000791b */ /* 0x003fea0003800000 */
.L_x_12528:
[----:B------:R-:W-:Y:S05]  /*55e0*/  BRA `(.L_x_12529) ;  /* 0xfffffffc00547947 */ /* 0x000fea000383ffff */
        .weak           $__internal_231_$__cuda_sm20_rcp_rn_f32_slowpath
        .type           $__internal_231_$__cuda_sm20_rcp_rn_f32_slowpath,@function
        .size           $__internal_231_$__cuda_sm20_rcp_rn_f32_slowpath,(.L_x_13099 - $__internal_231_$__cuda_sm20_rcp_rn_f32_slowpath)
$__internal_231_$__cuda_sm20_rcp_rn_f32_slowpath:
        /* <DEDUP_REMOVED lines=15> */
.L_x_12531:
        /* <DEDUP_REMOVED lines=33> */
.L_x_12533:
[----:B------:R0:W1:Y:S02]  /*58f0*/  MUFU.RCP R3, R0 ;  /* 0x0000000000037308 */ /* 0x0000640000001000 */
.L_x_12532:
[----:B------:R-:W-:Y:S05]  /*5900*/  BSYNC B1 ;  /* 0x0000000000017941 */ /* 0x000fea0003800000 */
.L_x_12530:
[----:B01----:R-:W-:Y:S01]  /*5910*/  MOV R0, R3 ;  /* 0x0000000300007202 */ /* 0x003fe20000000f00 */
[----:B------:R-:W-:Y:S01]  /*5920*/  HFMA2 R3, -RZ, RZ, 0, 0 ;  /* 0x00000000ff037431 */ /* 0x000fe200000001ff */
[----:B------:R-:W-:-:S04]  /*5930*/  MOV R2, R48 ;  /* 0x0000003000027202 */ /* 0x000fc80000000f00 */
[----:B------:R-:W-:Y:S05]  /*5940*/  RET.REL.NODEC R2 `(_ZN18transformer_engine13normalization19ln_fwd_tuned_kernelINS0_13Kernel_traitsI13__nv_bfloat16S3_13__nv_fp8_e4m3fjLj5120ELj1ELj1ELj4ELj16ENS0_18Kernel_traits_baseILj5120ES3_S3_S4_fjLj128EEEEEEEvNS0_19ForwardKernelParamsE) ;  /* 0xffffffa402ac7950 */ /* 0x000fea0003c3ffff */
.L_x_12534:
        /* <DEDUP_REMOVED lines=11> */
.L_x_13099:


//--------------------- .text._ZN18transformer_engine13normalization19ln_fwd_tuned_kernelINS0_13Kernel_traitsI13__nv_bfloat16S3_13__nv_fp8_e4m3fjLj4096ELj1ELj1ELj4ELj16ENS0_18Kernel_traits_baseILj4096ES3_S3_S4_fjLj128EEEEEEEvNS0_19ForwardKernelParamsE --------------------------
	.section	.text._ZN18transformer_engine13normalization19ln_fwd_tuned_kernelINS0_13Kernel_traitsI13__nv_bfloat16S3_13__nv_fp8_e4m3fjLj4096ELj1ELj1ELj4ELj16ENS0_18Kernel_traits_baseILj4096ES3_S3_S4_fjLj128EEEEEEEvNS0_19ForwardKernelParamsE,"ax",@progbits
	.align	128
        .global         _ZN18transformer_engine13normalization19ln_fwd_tuned_kernelINS0_13Kernel_traitsI13__nv_bfloat16S3_13__nv_fp8_e4m3fjLj4096ELj1ELj1ELj4ELj16ENS0_18Kernel_traits_baseILj4096ES3_S3_S4_fjLj128EEEEEEEvNS0_19ForwardKernelParamsE
        .type           _ZN18transformer_engine13normalization19ln_fwd_tuned_kernelINS0_13Kernel_traitsI13__nv_bfloat16S3_13__nv_fp8_e4m3fjLj4096ELj1ELj1ELj4ELj16ENS0_18Kernel_traits_baseILj4096ES3_S3_S4_fjLj128EEEEEEEvNS0_19ForwardKernelParamsE,@function
        .size           _ZN18transformer_engine13normalization19ln_fwd_tuned_kernelINS0_13Kernel_traitsI13__nv_bfloat16S3_13__nv_fp8_e4m3fjLj4096ELj1ELj1ELj4ELj16ENS0_18Kernel_traits_baseILj4096ES3_S3_S4_fjLj128EEEEEEEvNS0_19ForwardKernelParamsE,(.L_x_13100 - _ZN18transformer_engine13normalization19ln_fwd_tuned_kernelINS0_13Kernel_traitsI13__nv_bfloat16S3_13__nv_fp8_e4m3fjLj4096ELj1ELj1ELj4ELj16ENS0_18Kernel_traits_baseILj4096ES3_S3_S4_fjLj128EEEEEEEvNS0_19ForwardKernelParamsE)
        .other          _ZN18transformer_engine13normalization19ln_fwd_tuned_kernelINS0_13Kernel_traitsI13__nv_bfloat16S3_13__nv_fp8_e4m3fjLj4096ELj1ELj1ELj4ELj16ENS0_18Kernel_traits_baseILj4096ES3_S3_S4_fjLj128EEEEEEEvNS0_19ForwardKernelParamsE,@"STO_CUDA_ENTRY STV_DEFAULT"
_ZN18transformer_engine13normalization19ln_fwd_tuned_kernelINS0_13Kernel_traitsI13__nv_bfloat16S3_13__nv_fp8_e4m3fjLj4096ELj1ELj1ELj4ELj16ENS0_18Kernel_traits_baseILj4096ES3_S3_S4_fjLj128EEEEEEEvNS0_19ForwardKernelParamsE:
.text._ZN18transformer_engine13normalization19ln_fwd_tuned_kernelINS0_13Kernel_traitsI13__nv_bfloat16S3_13__nv_fp8_e4m3fjLj4096ELj1ELj1ELj4ELj16ENS0_18Kernel_traits_baseILj4096ES3_S3_S4_fjLj128EEEEEEEvNS0_19ForwardKernelParamsE:
        /* <DEDUP_REMOVED lines=21> */
[----:B------:R-:W-:Y:S01]  /*0150*/  UPLOP3.LUT UP1, UPT, UPT, UPT, UPT, 0x40, 0x4 ;  /* 0x000000000004789c */ /* 0x000fe20003f2e870 */
[----:B------:R-:W3:Y:S01]  /*0160*/  LDCU.U8 UR13, c[0x0][0x3c0] ;  /* 0x00007800ff0d77ac */ /* 0x000ee20008000000 */
        /* <DEDUP_REMOVED lines=49> */
[----:B01----:R-:W-:-:S07]  /*0480*/  PRMT R54, R7, 0x7632, R54 ;  /* 0x0000763207367816 */ /* 0x003fce0000000036 */
.L_x_12544:
[----:B01----:R-:W0:Y:S01]  /*0490*/  LDC.64 R2, c[0x0][0x390] ;  /* 0x0000e400ff027b82 */ /* 0x003e220000000a00 */
[----:B------:R-:W-:-:S04]  /*04a0*/  MOV R48, UR5 ;  /* 0x0000000500307c02 */ /* 0x000fc80008000f00 */
[----:B------:R-:W-:-:S05]  /*04b0*/  LEA R48, R48, R49, 0x9 ;  /* 0x0000003130307211 */ /* 0x000fca00078e48ff */
[----:B0-----:R-:W-:-:S05]  /*04c0*/  IMAD.WIDE.U32 R2, R48, 0x10, R2 ;  /* 0x0000001030027825 */ /* 0x001fca00078e0002 */
[----:B------:R-:W2:Y:S04]  /*04d0*/  LDG.E.128 R44, desc[UR10][R2.64] ;  /* 0x0000000a022c7981 */ /* 0x000ea8000c1e1d00 */
[----:B------:R-:W3:Y:S04]  /*04e0*/  LDG.E.128 R32, desc[UR10][R2.64+0x800] ;  /* 0x0008000a02207981 */ /* 0x000ee8000c1e1d00 */
[----:B------:R-:W4:Y:S04]  /*04f0*/  LDG.E.128 R36, desc[UR10][R2.64+0x1000] ;  /* 0x0010000a02247981 */ /* 0x000f28000c1e1d00 */
[----:B------:R-:W5:Y:S01]  /*0500*/  LDG.E.128 R40, desc[UR10][R2.64+0x1800] ;  /* 0x0018000a02287981 */ /* 0x000f62000c1e1d00 */
        /* <DEDUP_REMOVED lines=11> */
[C---:B--2---:R-:W-:Y:S01]  /*05c0*/  PRMT R53, R44.reuse, 0x7632, R53 ;  /* 0x000076322c357816 */ /* 0x044fe20000000035 */
[----:B------:R-:W-:Y:S01]  /*05d0*/  IMAD.U32 R55, R44, 0x10000, RZ ;  /* 0x000100002c377824 */ /* 0x000fe200078e00ff */
[----:B------:R-:W-:-:S02]  /*05e0*/  PRMT R0, R45, 0x7632, R0 ;  /* 0x000076322d007816 */ /* 0x000fc40000000000 */
[----:B------:R-:W-:Y:S01]  /*05f0*/  SHF.L.U32 R53, R53, 0x10, RZ ;  /* 0x0000001035357819 */ /* 0x000fe200000006ff */
[----:B------:R-:W-:Y:S01]  /*0600*/  FADD R44, RZ, R55 ;  /* 0x00000037ff2c7221 */ /* 0x000fe20000000000 */
[----:B------:R-:W-:Y:S01]  /*0610*/  SHF.L.U32 R61, R45, 0x10, RZ ;  /* 0x000000102d3d7819 */ /* 0x000fe200000006ff */
[----:B---3--:R-:W-:Y:S01]  /*0620*/  IMAD.U32 R75, R33, 0x10000, RZ ;  /* 0x00010000214b7824 */ /* 0x008fe200078e00ff */
[----:B------:R-:W-:Y:S01]  /*0630*/  SHF.L.U32 R45, R0, 0x10, RZ ;  /* 0x00000010002d7819 */ /* 0x000fe200000006ff */
[----:B------:R-:W-:Y:S01]  /*0640*/  FADD R44, R53, R44 ;  /* 0x0000002c352c7221 */ /* 0x000fe20000000000 */
[----:B------:R-:W-:Y:S01]  /*0650*/  PRMT R63, R46, 0x7632, R63 ;  /* 0x000076322e3f7816 */ /* 0x000fe2000000003f */
[----:B----4-:R-:W-:Y:S01]  /*0660*/  IMAD.U32 R109, R38, 0x10000, RZ ;  /* 0x00010000266d7824 */ /* 0x010fe200078e00ff */
[----:B------:R-:W-:Y:S01]  /*0670*/  SHF.L.U32 R65, R46, 0x10, RZ ;  /* 0x000000102e417819 */ /* 0x000fe200000006ff */
[----:B------:R-:W-:Y:S01]  /*0680*/  FADD R44, R61, R44 ;  /* 0x0000002c3d2c7221 */ /* 0x000fe20000000000 */
[----:B------:R-:W-:Y:S01]  /*0690*/  PRMT R0, R47, 0x7632, R0 ;  /* 0x000076322f007816 */ /* 0x000fe20000000000 */
[----:B------:R-:W-:Y:S01]  /*06a0*/  IMAD.U32 R63, R63, 0x10000, RZ ;  /* 0x000100003f3f7824 */ /* 0x000fe200078e00ff */
        /* <DEDUP_REMOVED lines=36> */
[C---:B-----5:R-:W-:Y:S01]  /*08f0*/  PRMT R121, R40.reuse, 0x7632, R121 ;  /* 0x0000763228797816 */ /* 0x060fe20000000079 */
        /* <DEDUP_REMOVED lines=13> */
[C---:B------:R-:W-:Y:S02]  /*09d0*/  PRMT R0, R43.reuse, 0x7632, R0 ;  /* 0x000076322b007816 */ /* 0x040fe40000000000 */
[----:B------:R-:W-:Y:S01]  /*09e0*/  SHF.L.U32 R36, R43, 0x10, RZ ;  /* 0x000000102b247819 */ /* 0x000fe200000006ff */
[----:B------:R-:W-:-:S02]  /*09f0*/  FADD R44, R109, R44 ;  /* 0x0000002c6d2c7221 */ /* 0x000fc40000000000 */
[----:B------:R-:W-:Y:S02]  /*0a00*/  IMAD.U32 R43, R0, 0x10000, RZ ;  /* 0x00010000002b7824 */ /* 0x000fe400078e00ff */
        /* <DEDUP_REMOVED lines=112> */
[----:B012---:R-:W-:Y:S05]  /*1110*/  CALL.REL.NOINC `($__internal_232_$__cuda_sm20_rcp_rn_f32_slowpath) ;  /* 0x0000003400647944 */ /* 0x007fea0003c00000 */
[----:B------:R-:W-:Y:S05]  /*1120*/  BRA `(.L_x_12538) ;  /* 0x0000000000107947 */ /* 0x000fea0003800000 */
.L_x_12537:
[----:B------:R-:W3:Y:S02]  /*1130*/  MUFU.RCP R3, R38 ;  /* 0x0000002600037308 */ /* 0x000ee40000001000 */
[----:B---3--:R-:W-:-:S04]  /*1140*/  FFMA R0, R38, R3, -1 ;  /* 0xbf80000026007423 */ /* 0x008fc80000000003 */
[----:B------:R-:W-:-:S04]  /*1150*/  FADD.FTZ R0, -R0, -RZ ;  /* 0x800000ff00007221 */ /* 0x000fc80000010100 */
[----:B------:R-:W-:-:S07]  /*1160*/  FFMA R0, R3, R0, R3 ;  /* 0x0000000003007223 */ /* 0x000fce0000000003 */
.L_x_12538:
[----:B------:R-:W-:Y:S05]  /*1170*/  BSYNC.RECONVERGENT B0 ;  /* 0x0000000000007941 */ /* 0x000fea0003800200 */
.L_x_12536:
[----:B------:R-:W3:Y:S01]  /*1180*/  SHFL.DOWN PT, R40, R38, 0x1, 0x1f ;  /* 0x08201f0026287f89 */ /* 0x000ee200000e0000 */
[----:B-1----:R-:W-:Y:S01]  /*1190*/  FADD R2, -R46, R32 ;  /* 0x000000202e027221 */ /* 0x002fe20000000100 */
[----:B------:R-:W-:Y:S01]  /*11a0*/  FMUL R46, R104, R46 ;  /* 0x0000002e682e7220 */ /* 0x000fe20000400000 */
[----:B------:R-:W-:Y:S02]  /*11b0*/  BSSY.RECONVERGENT B0, `(.L_x_12539) ;  /* 0x0000017000007945 */ /* 0x000fe40003800200 */
[----:B------:R-:W-:Y:S01]  /*11c0*/  FMUL R3, R2, R2 ;  /* 0x0000000202037220 */ /* 0x000fe20000400000 */
[----:B------:R-:W-:-:S03]  /*11d0*/  FFMA R46, R106, R32, R46 ;  /* 0x000000206a2e7223 */ /* 0x000fc6000000002e */
[----:B------:R-:W-:Y:S01]  /*11e0*/  FMUL R2, R3, R106 ;  /* 0x0000006a03027220 */ /* 0x000fe20000400000 */
[----:B--2---:R-:W-:Y:S01]  /*11f0*/  FADD R3, R44, R33 ;  /* 0x000000212c037221 */ /* 0x004fe20000000000 */
[----:B0-----:R-:W-:Y:S02]  /*1200*/  FMUL R33, R46, R0 ;  /* 0x000000002e217220 */ /* 0x001fe40000400000 */
        /* <DEDUP_REMOVED lines=9> */
[----:B------:R-:W-:Y:S01]  /*12a0*/  IMAD.MOV.U32 R0, RZ, RZ, R104 ;  /* 0x000000ffff007224 */ /* 0x000fe200078e0068 */
[----:B------:R-:W-:-:S07]  /*12b0*/  MOV R108, 0x12d0 ;  /* 0x000012d0006c7802 */ /* 0x000fce0000000f00 */
[----:B------:R-:W-:Y:S05]  /*12c0*/  CALL.REL.NOINC `($__internal_232_$__cuda_sm20_rcp_rn_f32_slowpath) ;  /* 0x0000003000f87944 */ /* 0x000fea0003c00000 */
[----:B------:R-:W-:Y:S05]  /*12d0*/  BRA `(.L_x_12541) ;  /* 0x0000000000107947 */ /* 0x000fea0003800000 */
.L_x_12540:
[----:B------:R-:W0:Y:S02]  /*12e0*/  MUFU.RCP R0, R104 ;  /* 0x0000006800007308 */ /* 0x000e240000001000 */
[----:B0-----:R-:W-:-:S04]  /*12f0*/  FFMA R2, R104, R0, -1 ;  /* 0xbf80000068027423 */ /* 0x001fc80000000000 */
[----:B------:R-:W-:-:S04]  /*1300*/  FADD.FTZ R3, -R2, -RZ ;  /* 0x800000ff02037221 */ /* 0x000fc80000010100 */
[----:B------:R-:W-:-:S07]  /*1310*/  FFMA R0, R0, R3, R0 ;  /* 0x0000000300007223 */ /* 0x000fce0000000000 */
.L_x_12541:
[----:B------:R-:W-:Y:S05]  /*1320*/  BSYNC.RECONVERGENT B0 ;  /* 0x0000000000007941 */ /* 0x000fea0003800200 */
.L_x_12539:
[----:B------:R-:W-:Y:S01]  /*1330*/  FADD R2, R33, -R44 ;  /* 0x8000002c21027221 */ /* 0x000fe20000000000 */
[----:B------:R-:W-:-:S03]  /*1340*/  UISETP.NE.U32.AND UP0, UPT, UR14, URZ, UPT ;  /* 0x000000ff0e00728c */ /* 0x000fc6000bf05070 */
[----:B------:R-:W-:Y:S01]  /*1350*/  FMUL R3, R2, R2 ;  /* 0x0000000202037220 */ /* 0x000fe20000400000 */
[----:B------:R-:W-:-:S03]  /*1360*/  UISETP.NE.AND.EX UP0, UPT, UR15, URZ, UPT, UP0 ;  /* 0x000000ff0f00728c */ /* 0x000fc6000bf05300 */
[----:B------:R-:W-:Y:S01]  /*1370*/  FMUL R2, R38, R3 ;  /* 0x0000000326027220 */ /* 0x000fe20000400000 */
[----:B------:R-:W-:Y:S02]  /*1380*/  FADD R3, R32, R46 ;  /* 0x0000002e20037221 */ /* 0x000fe40000000000 */
        /* <DEDUP_REMOVED lines=29> */
[----:B------:R-:W-:Y:S01]  /*1560*/  FADD R55, R55, -UR17 ;  /* 0x8000001137377e21 */ /* 0x000fe20008000000 */
[----:B0-----:R-:W-:Y:S01]  /*1570*/  IMAD.U32 R2, R56, 0x10000, RZ ;  /* 0x0001000038027824 */ /* 0x001fe200078e00ff */
[----:B------:R-:W-:Y:S01]  /*1580*/  SHF.L.U32 R0, R28, 0x10, RZ ;  /* 0x000000101c007819 */ /* 0x000fe200000006ff */
[----:B------:R-:W-:Y:S01]  /*1590*/  FADD R53, R53, -UR17 ;  /* 0x8000001135357e21 */ /* 0x000fe20008000000 */
[----:B------:R-:W-:Y:S01]  /*15a0*/  FMUL R55, R55, UR9 ;  /* 0x0000000937377c20 */ /* 0x000fe20008400000 */
[----:B------:R-:W-:Y:S01]  /*15b0*/  SHF.L.U32 R38, R57, 0x10, RZ ;  /* 0x0000001039267819 */ /* 0x000fe200000006ff */
[----:B------:R-:W-:Y:S01]  /*15c0*/  FADD R61, R61, -UR17 ;  /* 0x800000113d3d7e21 */ /* 0x000fe20008000000 */
[----:B------:R-:W-:Y:S01]  /*15d0*/  FADD R45, R45, -UR17 ;  /* 0x800000112d2d7e21 */ /* 0x000fe20008000000 */
[----:B------:R-:W-:Y:S01]  /*15e0*/  IMAD.U32 R44, R102, 0x10000, RZ ;  /* 0x00010000662c7824 */ /* 0x000fe200078e00ff */
        /* <DEDUP_REMOVED lines=44> */
[----:B------:R-:W-:Y:S01]  /*18b0*/  IMAD.U32 R46, R95, 0x10000, RZ ;  /* 0x000100005f2e7824 */ /* 0x000fe200078e00ff */
[----:B------:R-:W-:Y:S01]  /*18c0*/  SHF.L.U32 R110, R94, 0x10, RZ ;  /* 0x000000105e6e7819 */ /* 0x000fe200000006ff */
[----:B------:R-:W-:Y:S01]  /*18d0*/  FFMA R44, R63, R44, R0 ;  /* 0x0000002c3f2c7223 */ /* 0x000fe20000000000 */
        /* <DEDUP_REMOVED lines=57> */
[----:B------:R-:W-:Y:S01]  /*1c70*/  IMAD.U32 R108, R17, 0x10000, RZ ;  /* 0x00010000116c7824 */ /* 0x000fe200078e00ff */
        /* <DEDUP_REMOVED lines=12> */
[----:B------:R-:W-:Y:S01]  /*1d40*/  ISETP.NE.AND P0, PT, RZ, UR12, PT ;  /* 0x0000000cff007c0c */ /* 0x000fe2000bf05270 */
[----:B------:R-:W-:Y:S01]  /*1d50*/  FFMA R77, R109, R116, R118 ;  /* 0x000000746d4d7223 */ /* 0x000fe20000000076 */
[----:B------:R-:W-:Y:S01]  /*1d60*/  FADD R107, R107, -UR17 ;  /* 0x800000116b6b7e21 */ /* 0x000fe20008000000 */
[----:B------:R-:W-:Y:S01]  /*1d70*/  IMAD.U32 R104, R84, 0x10000, RZ ;  /* 0x0001000054687824 */ /* 0x000fe200078e00ff */
        /* <DEDUP_REMOVED lines=34> */
[----:B------:R-:W-:Y:S01]  /*1fa0*/  SHF.L.U32 R109, R66, 0x10, RZ ;  /* 0x00000010426d7819 */ /* 0x000fe200000006ff */
[----:B------:R-:W-:Y:S01]  /*1fb0*/  FFMA R39, R111, R108, R110 ;  /* 0x0000006c6f277223 */ /* 0x000fe2000000006e */
[----:B------:R-:W-:Y:S01]  /*1fc0*/  FADD R43, R43, -UR17 ;  /* 0x800000112b2b7e21 */ /* 0x000fe20008000000 */
[----:B------:R-:W-:Y:S01]  /*1fd0*/  @P0 FMUL R2, R2, UR7 ;  /* 0x0000000702020c20 */ /* 0x000fe20008400000 */
[----:B------:R-:W-:Y:S01]  /*1fe0*/  @P0 FMUL R33, R33, UR7 ;  /* 0x0000000721210c20 */ /* 0x000fe20008400000 */
[----:B------:R-:W-:Y:S01]  /*1ff0*/  SHF.L.U32 R108, R5, 0x10, RZ ;  /* 0x00000010056c7819 */ /* 0x000fe200000006ff */
[----:B------:R-:W-:Y:S01]  /*2000*/  @P0 FMUL R38, R38, UR7 ;  /* 0x0000000726260c20 */ /* 0x000fe20008400000 */
[----:B------:R-:W-:Y:S01]  /*2010*/  FMUL R125, R125, UR9 ;  /* 0x000000097d7d7c20 */ /* 0x000fe20008400000 */
[----:B------:R-:W-:Y:S01]  /*2020*/  @P1 FADD R106, R106, 1 ;  /* 0x3f8000006a6a1421 */ /* 0x000fe20000000000 */
[----:B------:R-:W-:Y:S01]  /*2030*/  SHF.L.U32 R85, R60, 0x10, RZ ;  /* 0x000000103c557819 */ /* 0x000fe200000006ff */
[----:B------:R-:W-:Y:S01]  /*2040*/  @P0 FMUL R3, R3, UR7 ;  /* 0x0000000703030c20 */ /* 0x000fe20008400000 */
[----:B------:R-:W-:Y:S01]  /*2050*/  FFMA R79, R121, R42, R104 ;  /* 0x0000002a794f7223 */ /* 0x000fe20000000068 */
[----:B------:R-:W-:Y:S01]  /*2060*/  FFMA R81, R81, R114, R116 ;  /* 0x0000007251517223 */ /* 0x000fe20000000074 */
[----:B------:R-:W-:Y:S01]  /*2070*/  SHF.L.U32 R111, R54, 0x10, RZ ;  /* 0x00000010366f7819 */ /* 0x000fe200000006ff */
[----:B------:R-:W-:Y:S01]  /*2080*/  FMUL R34, R34, UR9 ;  /* 0x0000000922227c20 */ /* 0x000fe20008400000 */
[----:B------:R-:W-:Y:S01]  /*2090*/  @P1 FADD R83, R83, 1 ;  /* 0x3f80000053531421 */ /* 0x000fe20000000000 */
[----:B------:R-:W-:Y:S01]  /*20a0*/  @P0 FMUL R77, R77, UR7 ;  /* 0x000000074d4d0c20 */ /* 0x000fe20008400000 */
[----:B------:R-:W-:Y:S01]  /*20b0*/  FMUL R104, R43, UR9 ;  /* 0x000000092b687c20 */ /* 0x000fe20008400000 */
[----:B------:R-:W-:Y:S01]  /*20c0*/  @P1 FADD R109, R109, 1 ;  /* 0x3f8000006d6d1421 */ /* 0x000fe20000000000 */
[----:B------:R-:W-:Y:S01]  /*20d0*/  @P0 FMUL R32, R32, UR7 ;  /* 0x0000000720200c20 */ /* 0x000fe20008400000 */
[----:B------:R-:W-:Y:S01]  /*20e0*/  F2FP.SATFINITE.E4M3.F32.PACK_AB_MERGE_C R2, RZ, R2, RZ ;  /* 0x00000002ff02723e */ /* 0x000fe200048070ff */
[----:B------:R-:W-:Y:S01]  /*20f0*/  FFMA R42, R125, R106, R108 ;  /* 0x0000006a7d2a7223 */ /* 0x000fe2000000006c */
[----:B------:R-:W-:Y:S01]  /*2100*/  F2FP.SATFINITE.E4M3.F32.PACK_AB_MERGE_C R33, RZ, R33, RZ ;  /* 0x00000021ff21723e */ /* 0x000fe200048070ff */
[----:B------:R-:W-:Y:S01]  /*2110*/  @P0 FMUL R81, R81, UR7 ;  /* 0x0000000751510c20 */ /* 0x000fe20008400000 */
[----:B------:R-:W-:Y:S01]  /*2120*/  F2FP.SATFINITE.E4M3.F32.PACK_AB_MERGE_C R43, RZ, R38, RZ ;  /* 0x00000026ff2b723e */ /* 0x000fe200048070ff */
[----:B------:R-:W-:Y:S01]  /*2130*/  FFMA R38, R34, R83, R85 ;  /* 0x0000005322267223 */ /* 0x000fe20000000055 */
[----:B------:R-:W-:Y:S01]  /*2140*/  LOP3.LUT R106, R113, 0xffffff00, RZ, 0xc0, !PT ;  /* 0xffffff00716a7812 */ /* 0x000fe200078ec0ff */
[----:B------:R-:W-:Y:S01]  /*2150*/  FADD R41, R41, -UR17 ;  /* 0x8000001129297e21 */ /* 0x000fe20008000000 */
[----:B------:R-:W-:Y:S01]  /*2160*/  F2FP.SATFINITE.E4M3.F32.PACK_AB_MERGE_C R3, RZ, R3, RZ ;  /* 0x00000003ff03723e */ /* 0x000fe200048070ff */
[----:B------:R-:W-:-:S02]  /*2170*/  IMAD.U32 R110, R70, 0x10000, RZ ;  /* 0x00010000466e7824 */ /* 0x000fc400078e00ff */
[----:B------:R-:W-:Y:S01]  /*2180*/  FFMA R34, R104, R109, R111 ;  /* 0x0000006d68227223 */ /* 0x000fe2000000006f */
[----:B------:R-:W-:Y:S01]  /*2190*/  F2FP.SATFINITE.E4M3.F32.PACK_AB_MERGE_C R83, RZ, R77, RZ ;  /* 0x0000004dff53723e */ /* 0x000fe200048070ff */
[----:B------:R-:W-:Y:S01]  /*21a0*/  FMUL R41, R41, UR9 ;  /* 0x0000000929297c20 */ /* 0x000fe20008400000 */
[----:B------:R-:W-:Y:S01]  /*21b0*/  LOP3.LUT R104, R2, 0xff, RZ, 0xc0, !PT ;  /* 0x000000ff02687812 */ /* 0x000fe200078ec0ff */
[----:B------:R-:W-:Y:S01]  /*21c0*/  @P1 FADD R110, R110, 1 ;  /* 0x3f8000006e6e1421 */ /* 0x000fe20000000000 */
[----:B------:R-:W-:Y:S01]  /*21d0*/  SHF.L.U32 R77, R33, 0x8, RZ ;  /* 0x00000008214d7819 */ /* 0x000fe200000006ff */
[----:B------:R-:W-:Y:S01]  /*21e0*/  FADD R36, R36, -UR17 ;  /* 0x8000001124247e21 */ /* 0x000fe20008000000 */
[----:B------:R-:W-:Y:S01]  /*21f0*/  F2FP.SATFINITE.E4M3.F32.PACK_AB_MERGE_C R32, RZ, R32, RZ ;  /* 0x00000020ff20723e */ /* 0x000fe200048070ff */
[----:B------:R-:W-:Y:S01]  /*2200*/  IMAD.U32 R105, R11, 0x10000, RZ ;  /* 0x000100000b697824 */ /* 0x000fe200078e00ff */
[----:B------:R-:W-:Y:S01]  /*2210*/  SHF.L.U32 R112, R62, 0x10, RZ ;  /* 0x000000103e707819 */ /* 0x000fe200000006ff */
[----:B------:R-:W-:Y:S01]  /*2220*/  @P0 FMUL R61, R61, UR7 ;  /* 0x000000073d3d0c20 */ /* 0x000fe20008400000 */
[----:B------:R-:W-:Y:S01]  /*2230*/  LOP3.LUT R43, R106, 0xffff, R43, 0xf8, !PT ;  /* 0x0000ffff6a2b7812 */ /* 0x000fe200078ef82b */
[----:B------:R-:W-:Y:S01]  /*2240*/  @P0 FMUL R44, R44, UR7 ;  /* 0x000000072c2c0c20 */ /* 0x000fe20008400000 */
[----:B------:R-:W-:Y:S01]  /*2250*/  LOP3.LUT R3, R3, 0xffff, RZ, 0xc0, !PT ;  /* 0x0000ffff03037812 */ /* 0x000fe200078ec0ff */
[----:B------:R-:W-:Y:S01]  /*2260*/  FFMA R41, R41, R110, R112 ;  /* 0x0000006e29297223 */ /* 0x000fe20000000070 */
[----:B------:R-:W-:Y:S01]  /*2270*/  LOP3.LUT R106, R119, 0xffffff00, RZ, 0xc0, !PT ;  /* 0xffffff00776a7812 */ /* 0x000fe200078ec0ff */
[----:B------:R-:W-:Y:S01]  /*2280*/  FMUL R36, R36, UR9 ;  /* 0x0000000924247c20 */ /* 0x000fe20008400000 */
[----:B------:R-:W-:Y:S01]  /*2290*/  F2FP.SATFINITE.E4M3.F32.PACK_AB_MERGE_C R81, RZ, R81, RZ ;  /* 0x00000051ff51723e */ /* 0x000fe200048070ff */
[----:B------:R-:W-:Y:S01]  /*22a0*/  IMAD.SHL.U32 R3, R3, 0x1000000, RZ ;  /* 0x0100000003037824 */ /* 0x000fe200078e00ff */
[----:B------:R-:W-:Y:S01]  /*22b0*/  LOP3.LUT R77, R104, 0xffff, R77, 0xf8, !PT ;  /* 0x0000ffff684d7812 */ /* 0x000fe200078ef84d */
[----:B------:R-:W-:Y:S01]  /*22c0*/  @P1 FADD R105, R105, 1 ;  /* 0x3f80000069691421 */ /* 0x000fe20000000000 */
[----:B------:R-:W-:Y:S01]  /*22d0*/  SHF.L.U32 R32, R32, 0x10, RZ ;  /* 0x0000001020207819 */ /* 0x000fe200000006ff */
[----:B------:R-:W-:Y:S01]  /*22e0*/  @P0 FMUL R71, R71, UR7 ;  /* 0x0000000747470c20 */ /* 0x000fe20008400000 */
[----:B------:R-:W-:Y:S01]  /*22f0*/  LOP3.LUT R2, R106, 0xffff, R81, 0xf8, !PT ;  /* 0x0000ffff6a027812 */ /* 0x000fe200078ef851 */
[----:B------:R-:W-:Y:S01]  /*2300*/  @P0 FMUL R63, R63, UR7 ;  /* 0x000000073f3f0c20 */ /* 0x000fe20008400000 */
[----:B------:R-:W-:Y:S01]  /*2310*/  LOP3.LUT R112, R77, 0xff0000, R32, 0xf8, !PT ;  /* 0x00ff00004d707812 */ /* 0x000fe200078ef820 */
[----:B------:R-:W-:Y:S01]  /*2320*/  @P0 FMUL R45, R45, UR7 ;  /* 0x000000072d2d0c20 */ /* 0x000fe20008400000 */
[----:B------:R-:W-:Y:S01]  /*2330*/  SHF.L.U32 R107, R7, 0x10, RZ ;  /* 0x00000010076b7819 */ /* 0x000fe200000006ff */
[----:B------:R-:W-:Y:S01]  /*2340*/  @P0 FMUL R53, R53, UR7 ;  /* 0x0000000735350c20 */ /* 0x000fe20008400000 */
[----:B------:R-:W-:Y:S01]  /*2350*/  LOP3.LUT R119, R2, 0xff, RZ, 0xc0, !PT ;  /* 0x000000ff02777812 */ /* 0x000fe200078ec0ff */
[----:B------:R-:W-:Y:S01]  /*2360*/  @P0 FMUL R65, R65, UR7 ;  /* 0x0000000741410c20 */ /* 0x000fe20008400000 */
[----:B------:R-:W-:Y:S01]  /*2370*/  LOP3.LUT R112, R112, 0xff000000, R3, 0xf8, !PT ;  /* 0xff00000070707812 */ /* 0x000fe200078ef803 */
[----:B------:R-:W-:Y:S01]  /*2380*/  FFMA R36, R36, R105, R107 ;  /* 0x0000006924247223 */ /* 0x000fe2000000006b */
[----:B------:R-:W0:Y:S01]  /*2390*/  LDC.64 R2, c[0x0][0x3c8] ;  /* 0x0000f200ff027b82 */ /* 0x000e220000000a00 */
[----:B------:R-:W-:Y:S01]  /*23a0*/  LOP3.LUT R110, R115, 0xffffff00, RZ, 0xc0, !PT ;  /* 0xffffff00736e7812 */ /* 0x000fe200078ec0ff */
[----:B------:R-:W-:Y:S01]  /*23b0*/  @P0 FMUL R75, R75, UR7 ;  /* 0x000000074b4b0c20 */ /* 0x000fe20008400000 */
[----:B------:R-:W-:Y:S01]  /*23c0*/  F2FP.SATFINITE.E4M3.F32.PACK_AB_MERGE_C R61, RZ, R61, RZ ;  /* 0x0000003dff3d723e */ /* 0x000fe200048070ff */
[----:B------:R-:W-:Y:S01]  /*23d0*/  @P0 FMUL R79, R79, UR7 ;  /* 0x000000074f4f0c20 */ /* 0x000fe20008400000 */
[----:B------:R-:W-:Y:S01]  /*23e0*/  F2FP.SATFINITE.E4M3.F32.PACK_AB_MERGE_C R44, RZ, R44, RZ ;  /* 0x0000002cff2c723e */ /* 0x000fe200048070ff */
[----:B------:R-:W-:Y:S01]  /*23f0*/  @P0 FMUL R73, R73, UR7 ;  /* 0x0000000749490c20 */ /* 0x000fe20008400000 */
        /* <DEDUP_REMOVED lines=21> */
[----:B------:R-:W-:Y:S01]  /*2550*/  LOP3.LUT R33, R108, 0xffff, R83, 0xf8, !PT ;  /* 0x0000ffff6c217812 */ /* 0x000fe200078ef853 */
[----:B------:R-:W-:Y:S01]  /*2560*/  IMAD.SHL.U32 R71, R71, 0x100, RZ ;  /* 0x0000010047477824 */ /* 0x000fe200078e00ff */
[----:B------:R-:W-:Y:S01]  /*2570*/  F2FP.SATFINITE.E4M3.F32.PACK_AB_MERGE_C R45, RZ, R45, RZ ;  /* 0x0000002dff2d723e */ /* 0x000fe200048070ff */
[----:B0-----:R-:W-:Y:S01]  /*2580*/  IMAD.WIDE.U32 R2, R48, 0x8, R2 ;  /* 0x0000000830027825 */ /* 0x001fe200078e0002 */
        /* <DEDUP_REMOVED lines=8> */
[----:B------:R-:W-:Y:S02]  /*2610*/  PRMT R32, R63, 0x7104, RZ ;  /* 0x000071043f207816 */ /* 0x000fe400000000ff */
[----:B------:R-:W-:Y:S02]  /*2620*/  LOP3.LUT R61, R61, 0xff, RZ, 0xc0, !PT ;  /* 0x000000ff3d3d7812 */ /* 0x000fe400078ec0ff */
[----:B------:R-:W-:Y:S02]  /*2630*/  F2FP.SATFINITE.E4M3.F32.PACK_AB_MERGE_C R55, RZ, R55, RZ ;  /* 0x00000037ff37723e */ /* 0x000fe400048070ff */
[----:B------:R-:W-:Y:S02]  /*2640*/  LOP3.LUT R104, R45, 0xff, RZ, 0xc0, !PT ;  /* 0x000000ff2d687812 */ /* 0x000fe400078ec0ff */
[----:B------:R-:W-:-:S02]  /*2650*/  SHF.L.U32 R53, R53, 0x8, RZ ;  /* 0x0000000835357819 */ /* 0x000fc400000006ff */
[----:B------:R-:W-:Y:S02]  /*2660*/  LOP3.LUT R106, R65, 0xff, RZ, 0xc0, !PT ;  /* 0x000000ff416a7812 */ /* 0x000fe400078ec0ff */
[----:B------:R-:W-:Y:S02]  /*2670*/  LOP3.LUT R108, R75, 0xff, RZ, 0xc0, !PT ;  /* 0x000000ff4b6c7812 */ /* 0x000fe400078ec0ff */
[----:B------:R-:W-:Y:S02]  /*2680*/  SHF.L.U32 R79, R79, 0x8, RZ ;  /* 0x000000084f4f7819 */ /* 0x000fe400000006ff */
[----:B------:R-:W-:Y:S02]  /*2690*/  F2FP.SATFINITE.E4M3.F32.PACK_AB_MERGE_C R47, RZ, R47, RZ ;  /* 0x0000002fff2f723e */ /* 0x000fe400048070ff */
[----:B------:R-:W-:Y:S02]  /*26a0*/  F2FP.SATFINITE.E4M3.F32.PACK_AB_MERGE_C R69, RZ, R69, RZ ;  /* 0x00000045ff45723e */ /* 0x000fe400048070ff */
[----:B------:R-:W-:-:S02]  /*26b0*/  F2FP.SATFINITE.E4M3.F32.PACK_AB_MERGE_C R42, RZ, R42, RZ ;  /* 0x0000002aff2a723e */ /* 0x000fc400048070ff */
[----:B------:R-:W-:Y:S02]  /*26c0*/  PRMT R73, R73, 0x7104, RZ ;  /* 0x0000710449497816 */ /* 0x000fe400000000ff */
[----:B------:R-:W-:Y:S02]  /*26d0*/  LOP3.LUT R44, R33, 0xff, RZ, 0xc0, !PT ;  /* 0x000000ff212c7812 */ /* 0x000fe400078ec0ff */
[----:B------:R-:W-:Y:S02]  /*26e0*/  PRMT R38, R38, 0x7104, RZ ;  /* 0x0000710426267816 */ /* 0x000fe400000000ff */
        /* <DEDUP_REMOVED lines=10> */
[----:B------:R-:W-:Y:S02]  /*2790*/  LOP3.LUT R32, R61, 0xff00, R32, 0xf8, !PT ;  /* 0x0000ff003d207812 */ /* 0x000fe400078ef820 */
[----:B------:R-:W-:Y:S01]  /*27a0*/  SHF.L.U32 R55, R55, 0x10, RZ ;  /* 0x0000001037377819 */ /* 0x000fe200000006ff */
[----:B------:R-:W-:Y:S01]  /*27b0*/  IMAD.SHL.U32 R41, R41, 0x1000000, RZ ;  /* 0x0100000029297824 */ /* 0x000fe200078e00ff */
[----:B------:R-:W-:Y:S02]  /*27c0*/  LOP3.LUT R104, R104, 0xffff, R53, 0xf8, !PT ;  /* 0x0000ffff68687812 */ /* 0x000fe400078ef835 */
        /* <DEDUP_REMOVED lines=8> */
[----:B------:R-:W-:Y:S02]  /*2850*/  LOP3.LUT R46, R46, 0xffff, RZ, 0xc0, !PT ;  /* 0x0000ffff2e2e7812 */ /* 0x000fe400078ec0ff */
[----:B------:R-:W-:Y:S02]  /*2860*/  LOP3.LUT R67, R67, 0xffff, RZ, 0xc0, !PT ;  /* 0x0000ffff43437812 */ /* 0x000fe400078ec0ff */
[----:B------:R-:W-:Y:S02]  /*2870*/  SHF.L.U32 R39, R39, 0x10, RZ ;  /* 0x0000001027277819 */ /* 0x000fe400000006ff */
[----:B------:R-:W-:Y:S02]  /*2880*/  SHF.L.U32 R36, R36, 0x10, RZ ;  /* 0x0000001024247819 */ /* 0x000fe400000006ff */
[----:B------:R-:W-:Y:S02]  /*2890*/  LOP3.LUT R0, R0, 0xffff, RZ, 0xc0, !PT ;  /* 0x0000ffff00007812 */ /* 0x000fe400078ec0ff */
[----:B------:R-:W-:-:S02]  /*28a0*/  LOP3.LUT R35, R35, 0xffff, RZ, 0xc0, !PT ;  /* 0x0000ffff23237812 */ /* 0x000fc400078ec0ff */
[----:B------:R-:W-:Y:S02]  /*28b0*/  LOP3.LUT R37, R37, 0xffff, RZ, 0xc0, !PT ;  /* 0x0000ffff25257812 */ /* 0x000fe400078ec0ff */
[----:B------:R-:W-:Y:S02]  /*28c0*/  LOP3.LUT R34, R34, 0xffff, RZ, 0xc0, !PT ;  /* 0x0000ffff22227812 */ /* 0x000fe400078ec0ff */
[----:B------:R-:W-:Y:S02]  /*28d0*/  LOP3.LUT R38, R32, 0xff0000, R55, 0xf8, !PT ;  /* 0x00ff000020267812 */ /* 0x000fe400078ef837 */
[----:B------:R-:W-:Y:S02]  /*28e0*/  LOP3.LUT R47, R104, 0xff0000, R47, 0xf8, !PT ;  /* 0x00ff0000682f7812 */ /* 0x000fe400078ef82f */
[----:B------:R-:W-:Y:S02]  /*28f0*/  LOP3.LUT R116, R106, 0xff0000, R69, 0xf8, !PT ;  /* 0x00ff00006a747812 */ /* 0x000fe400078ef845 */
[----:B------:R-:W-:-:S02]  /*2900*/  LOP3.LUT R42, R79, 0xff0000, R42, 0xf8, !PT ;  /* 0x00ff00004f2a7812 */ /* 0x000fc400078ef82a */
[----:B------:R-:W-:Y:S02]  /*2910*/  LOP3.LUT R113, R113, 0xff0000, R40, 0xf8, !PT ;  /* 0x00ff000071717812 */ /* 0x000fe400078ef828 */
[----:B------:R-:W-:Y:S02]  /*2920*/  SHF.L.U32 R46, R46, 0x18, RZ ;  /* 0x000000182e2e7819 */ /* 0x000fe400000006ff */
[----:B------:R-:W-:Y:S02]  /*2930*/  SHF.L.U32 R67, R67, 0x18, RZ ;  /* 0x0000001843437819 */ /* 0x000fe400000006ff */
[----:B------:R-:W-:Y:S02]  /*2940*/  LOP3.LUT R32, R44, 0xff0000, R39, 0xf8, !PT ;  /* 0x00ff00002c207812 */ /* 0x000fe400078ef827 */
[----:B------:R-:W-:Y:S02]  /*2950*/  LOP3.LUT R119, R119, 0xff0000, R36, 0xf8, !PT ;  /* 0x00ff000077777812 */ /* 0x000fe400078ef824 */
[----:B------:R-:W-:-:S02]  /*2960*/  SHF.L.U32 R0, R0, 0x18, RZ ;  /* 0x0000001800007819 */ /* 0x000fc400000006ff */
[----:B------:R-:W-:Y:S02]  /*2970*/  SHF.L.U32 R35, R35, 0x18, RZ ;  /* 0x0000001823237819 */ /* 0x000fe400000006ff */
[----:B------:R-:W-:Y:S02]  /*2980*/  SHF.L.U32 R37, R37, 0x18, RZ ;  /* 0x0000001825257819 */ /* 0x000fe400000006ff */
[----:B------:R-:W-:Y:S02]  /*2990*/  SHF.L.U32 R34, R34, 0x18, RZ ;  /* 0x0000001822227819 */ /* 0x000fe400000006ff */
[----:B------:R-:W-:Y:S02]  /*29a0*/  LOP3.LUT R114, R47, 0xff000000, R46, 0xf8, !PT ;  /* 0xff0000002f727812 */ /* 0x000fe400078ef82e */
[----:B------:R-:W-:Y:S02]  /*29b0*/  LOP3.LUT R116, R116, 0xff000000, R67, 0xf8, !PT ;  /* 0xff00000074747812 */ /* 0x000fe400078ef843 */
[----:B------:R-:W-:-:S02]  /*29c0*/  LOP3.LUT R118, R42, 0xff000000, R41, 0xf8, !PT ;  /* 0xff0000002a767812 */ /* 0x000fc400078ef829 */
[----:B------:R-:W-:Y:S02]  /*29d0*/  LOP3.LUT R113, R113, R0, RZ, 0xfc, !PT ;  /* 0x0000000071717212 */ /* 0x000fe400078efcff */
[----:B------:R-:W-:Y:S02]  /*29e0*/  LOP3.LUT R115, R38, R35, RZ, 0xfc, !PT ;  /* 0x0000002326737212 */ /* 0x000fe400078efcff */
[----:B------:R-:W-:Y:S01]  /*29f0*/  LOP3.LUT R117, R32, R37, RZ, 0xfc, !PT ;  /* 0x0000002520757212 */ /* 0x000fe200078efcff */
[----:B------:R1:W-:Y:S01]  /*2a00*/  STG.E.64 desc[UR10][R2.64], R112 ;  /* 0x0000007002007986 */ /* 0x0003e2000c101b0a */
[----:B------:R-:W-:-:S03]  /*2a10*/  LOP3.LUT R119, R119, R34, RZ, 0xfc, !PT ;  /* 0x0000002277777212 */ /* 0x000fc600078efcff */
[----:B------:R1:W-:Y:S04]  /*2a20*/  STG.E.64 desc[UR10][R2.64+0x400], R114 ;  /* 0x0004007202007986 */ /* 0x0003e8000c101b0a */
[----:B------:R1:W-:Y:S04]  /*2a30*/  STG.E.64 desc[UR10][R2.64+0x800], R116 ;  /* 0x0008007402007986 */ /* 0x0003e8000c101b0a */
[----:B------:R1:W-:Y:S01]  /*2a40*/  STG.E.64 desc[UR10][R2.64+0xc00], R118 ;  /* 0x000c007602007986 */ /* 0x0003e2000c101b0a */
[----:B------:R-:W-:Y:S05]  /*2a50*/  BRA `(.L_x_12543) ;  /* 0x0000001400c07947 */ /* 0x000fea0003800000 */
.L_x_12542:
[----:B------:R-:W-:Y:S01]  /*2a60*/  ISETP.NE.AND P0, PT, RZ, UR13, PT ;  /* 0x0000000dff007c0c */ /* 0x000fe2000bf05270 */
[----:B------:R-:W-:Y:S01]  /*2a70*/  FADD R55, R55, -UR17 ;  /* 0x8000001137377e21 */ /* 0x000fe20008000000 */
[----:B0-----:R-:W-:Y:S01]  /*2a80*/  IMAD.U32 R0, R56, 0x10000, RZ ;  /* 0x0001000038007824 */ /* 0x001fe200078e00ff */
[----:B------:R-:W-:Y:S01]  /*2a90*/  SHF.L.U32 R32, R103, 0x10, RZ ;  /* 0x0000001067207819 */ /* 0x000fe200000006ff */
[----:B------:R-:W-:Y:S01]  /*2aa0*/  FADD R53, R53, -UR17 ;  /* 0x8000001135357e21 */ /* 0x000fe20008000000 */
[----:B------:R-:W-:Y:S01]  /*2ab0*/  SHF.L.U32 R40, R57, 0x10, RZ ;  /* 0x0000001039287819 */ /* 0x000fe200000006ff */
[----:B------:R-:W-:Y:S01]  /*2ac0*/  FADD R61, R61, -UR17 ;  /* 0x800000113d3d7e21 */ /* 0x000fe20008000000 */
[----:B------:R-:W-:Y:S01]  /*2ad0*/  SHF.L.U32 R2, R28, 0x10, RZ ;  /* 0x000000101c027819 */ /* 0x000fe200000006ff */
[----:B------:R-:W-:Y:S01]  /*2ae0*/  FMUL R3, R55, UR9 ;  /* 0x0000000937037c20 */ /* 0x000fe20008400000 */
[----:B------:R-:W-:Y:S01]  /*2af0*/  SHF.L.U32 R38, R99, 0x10, RZ ;  /* 0x0000001063267819 */ /* 0x000fe200000006ff */
[----:B------:R-:W-:Y:S01]  /*2b00*/  FADD R45, R45, -UR17 ;  /* 0x800000112d2d7e21 */ /* 0x000fe20008000000 */
[----:B------:R-:W-:Y:S01]  /*2b10*/  SHF.L.U32 R44, R29, 0x10, RZ ;  /* 0x000000101d2c7819 */ /* 0x000fe200000006ff */
[----:B------:R-:W-:-:S02]  /*2b20*/  IMAD.U32 R46, R102, 0x10000, RZ ;  /* 0x00010000662e7824 */ /* 0x000fc400078e00ff */
        /* <DEDUP_REMOVED lines=60> */
[----:B------:R-:W-:Y:S01]  /*2ef0*/  IMAD.U32 R46, R26, 0x10000, RZ ;  /* 0x000100001a2e7824 */ /* 0x000fe200078e00ff */
        /* <DEDUP_REMOVED lines=20> */
[----:B------:R-:W-:Y:S01]  /*3040*/  FFMA R46, R77, R106, R108 ;  /* 0x0000006a4d2e7223 */ /* 0x000fe2000000006c */
[----:B------:R-:W-:Y:S01]  /*3050*/  SHF.L.U32 R108, R16, 0x10, RZ ;  /* 0x00000010106c7819 */ /* 0x000fe200000006ff */
[----:B------:R-:W-:Y:S01]  /*3060*/  FFMA R104, R81, R110, R112 ;  /* 0x0000006e51687223 */ /* 0x000fe20000000070 */
[----:B------:R-:W-:Y:S01]  /*3070*/  FFMA R35, R35, R114, R116 ;  /* 0x0000007223237223 */ /* 0x000fe20000000074 */
[----:B------:R-:W-:Y:S01]  /*3080*/  FADD R85, R85, -UR17 ;  /* 0x8000001155557e21 */ /* 0x000fe20008000000 */
[----:B------:R-:W-:Y:S01]  /*3090*/  SHF.L.U32 R118, R86, 0x10, RZ ;  /* 0x0000001056767819 */ /* 0x000fe200000006ff */
[----:B------:R-:W-:Y:S01]  /*30a0*/  FADD R105, R105, -UR17 ;  /* 0x8000001169697e21 */ /* 0x000fe20008000000 */
[----:B------:R-:W-:Y:S01]  /*30b0*/  FADD R37, R37, -UR17 ;  /* 0x8000001125257e21 */ /* 0x000fe20008000000 */
[----:B------:R-:W-:Y:S01]  /*30c0*/  SHF.L.U32 R110, R87, 0x10, RZ ;  /* 0x00000010576e7819 */ /* 0x000fe200000006ff */
        /* <DEDUP_REMOVED lines=19> */
[----:B------:R-:W-:Y:S01]  /*3200*/  IMAD.U32 R114, R84, 0x10000, RZ ;  /* 0x0001000054727824 */ /* 0x000fe200078e00ff */
        /* <DEDUP_REMOVED lines=19> */
[----:B------:R-:W-:Y:S01]  /*3340*/  FADD R125, R125, -UR17 ;  /* 0x800000117d7d7e21 */ /* 0x000fe20008000000 */
[----:B------:R-:W-:Y:S01]  /*3350*/  FFMA R67, R107, R114, R116 ;  /* 0x000000726b437223 */ /* 0x000fe20000000074 */
[----:B------:R-:W-:Y:S01]  /*3360*/  FFMA R116, R111, R118, R120 ;  /* 0x000000766f747223 */ /* 0x000fe20000000078 */
[----:B------:R-:W-:Y:S01]  /*3370*/  FFMA R37, R39, R122, R124 ;  /* 0x0000007a27257223 */ /* 0x000fe2000000007c */
[----:B------:R-:W-:Y:S01]  /*3380*/  SHF.L.U32 R71, R5, 0x10, RZ ;  /* 0x0000001005477819 */ /* 0x000fe200000006ff */
[----:B------:R-:W-:Y:S01]  /*3390*/  FFMA R110, R109, R110, R112 ;  /* 0x0000006e6d6e7223 */ /* 0x000fe20000000070 */
[----:B------:R-:W-:Y:S01]  /*33a0*/  FADD R123, R123, -UR17 ;  /* 0x800000117b7b7e21 */ /* 0x000fe20008000000 */
[----:B------:R-:W-:-:S02]  /*33b0*/  IMAD.U32 R39, R8, 0x10000, RZ ;  /* 0x0001000008277824 */ /* 0x000fc400078e00ff */
[----:B------:R-:W-:Y:S01]  /*33c0*/  FMUL R120, R125, UR9 ;  /* 0x000000097d787c20 */ /* 0x000fe20008400000 */
[----:B------:R-:W-:Y:S01]  /*33d0*/  @P0 FADD R69, R69, 1 ;  /* 0x3f80000045450421 */ /* 0x000fe20000000000 */
[----:B------:R-:W-:Y:S01]  /*33e0*/  FADD R73, R41, -UR17 ;  /* 0x8000001129497e21 */ /* 0x000fe20008000000 */
[----:B------:R-:W-:Y:S01]  /*33f0*/  SHF.L.U32 R112, R72, 0x10, RZ ;  /* 0x0000001048707819 */ /* 0x000fe200000006ff */
[----:B------:R-:W-:Y:S02]  /*3400*/  IMAD.U32 R122, R70, 0x10000, RZ ;  /* 0x00010000467a7824 */ /* 0x000fe400078e00ff */
        /* <DEDUP_REMOVED lines=23> */
[----:B------:R-:W-:-:S02]  /*3580*/  IMAD.U32 R112, R11, 0x10000, RZ ;  /* 0x000100000b707824 */ /* 0x000fc400078e00ff */
[----:B------:R-:W-:Y:S01]  /*3590*/  FADD R36, R36, -UR17 ;  /* 0x8000001124247e21 */ /* 0x000fe20008000000 */
[----:B------:R-:W-:Y:S01]  /*35a0*/  SHF.L.U32 R73, R60, 0x10, RZ ;  /* 0x000000103c497819 */ /* 0x000fe200000006ff */
[----:B------:R-:W-:Y:S01]  /*35b0*/  FFMA R69, R42, R69, R43 ;  /* 0x000000452a457223 */ /* 0x000fe2000000002b */
[----:B------:R-:W-:Y:S01]  /*35c0*/  SHF.L.U32 R114, R7, 0x10, RZ ;  /* 0x0000001007727819 */ /* 0x000fe200000006ff */
[----:B------:R-:W-:Y:S01]  /*35d0*/  FMUL R34, R34, UR9 ;  /* 0x0000000922227c20 */ /* 0x000fe20008400000 */
[----:B------:R-:W-:Y:S01]  /*35e0*/  @P0 FADD R71, R71, 1 ;  /* 0x3f80000047470421 */ /* 0x000fe20000000000 */
[----:B------:R-:W-:Y:S01]  /*35f0*/  @P0 FADD R112, R112, 1 ;  /* 0x3f80000070700421 */ /* 0x000fe20000000000 */
[----:B------:R-:W-:Y:S01]  /*3600*/  @P0 FADD R122, R122, 1 ;  /* 0x3f8000007a7a0421 */ /* 0x000fe20000000000 */
[----:B------:R-:W-:Y:S01]  /*3610*/  FMUL R42, R47, UR7 ;  /* 0x000000072f2a7c20 */ /* 0x000fe20008400000 */
[----:B------:R-:W-:Y:S01]  /*3620*/  FMUL R75, R36, UR9 ;  /* 0x00000009244b7c20 */ /* 0x000fe20008400000 */
[----:B------:R-:W-:Y:S01]  /*3630*/  ISETP.NE.AND P0, PT, RZ, UR12, PT ;  /* 0x0000000cff007c0c */ /* 0x000fe2000bf05270 */
[----:B------:R-:W-:Y:S01]  /*3640*/  FFMA R36, R34, R71, R73 ;  /* 0x0000004722247223 */ /* 0x000fe20000000049 */
[----:B------:R-:W-:Y:S01]  /*3650*/  FMNMX3 R51, R51, |R3|, |R2|, !PT ;  /* 0x4000000333337276 */ /* 0x000fe20007800402 */
[----:B------:R-:W-:Y:S01]  /*3660*/  FMUL R77, R77, UR9 ;  /* 0x000000094d4d7c20 */ /* 0x000fe20008400000 */
[----:B------:R-:W-:Y:S01]  /*3670*/  SHF.L.U32 R124, R54, 0x10, RZ ;  /* 0x00000010367c7819 */ /* 0x000fe200000006ff */
[----:B------:R-:W-:Y:S01]  /*3680*/  FFMA R43, R75, R112, R114 ;  /* 0x000000704b2b7223 */ /* 0x000fe20000000072 */
[----:B------:R-:W-:Y:S01]  /*3690*/  FSEL R71, R47, R42, !P0 ;  /* 0x0000002a2f477208 */ /* 0x000fe20004000000 */
[----:B------:R-:W-:Y:S01]  /*36a0*/  FMUL R112, R3, UR7 ;  /* 0x0000000703707c20 */ /* 0x000fe20008400000 */
[----:B------:R-:W-:Y:S01]  /*36b0*/  FMUL R114, R33, UR7 ;  /* 0x0000000721727c20 */ /* 0x000fe20008400000 */
[----:B------:R-:W-:Y:S01]  /*36c0*/  FMNMX3 R42, R51, |R33|, |R0|, !PT ;  /* 0x40000021332a7276 */ /* 0x000fe20007800400 */
[----:B------:R-:W-:Y:S01]  /*36d0*/  FFMA R34, R77, R122, R124 ;  /* 0x0000007a4d227223 */ /* 0x000fe2000000007c */
[----:B------:R-:W-:Y:S01]  /*36e0*/  F2FP.SATFINITE.E4M3.F32.PACK_AB_MERGE_C R122, RZ, R71, RZ ;  /* 0x00000047ff7a723e */ /* 0x000fe200048070ff */
        /* <DEDUP_REMOVED lines=9> */
[----:B------:R-:W-:Y:S01]  /*3780*/  FMNMX3 R73, R73, |R45|, |R32|, !PT ;  /* 0x4000002d49497276 */ /* 0x000fe20007800420 */
[----:B------:R-:W-:Y:S01]  /*3790*/  @P0 FMUL R0, R0, UR7 ;  /* 0x0000000700000c20 */ /* 0x000fe20008400000 */
[----:B------:R-:W-:Y:S01]  /*37a0*/  FSEL R33, R110, R33, !P0 ;  /* 0x000000216e217208 */ /* 0x000fe20004000000 */
[----:B------:R-:W-:Y:S01]  /*37b0*/  @P0 FMUL R38, R38, UR7 ;  /* 0x0000000726260c20 */ /* 0x000fe20008400000 */
[----:B------:R-:W-:Y:S01]  /*37c0*/  FSEL R45, R69, R112, !P0 ;  /* 0x00000070452d7208 */ /* 0x000fe20004000000 */
[----:B------:R-:W-:Y:S01]  /*37d0*/  @P0 FMUL R32, R32, UR7 ;  /* 0x0000000720200c20 */ /* 0x000fe20008400000 */
        /* <DEDUP_REMOVED lines=11> */
[----:B------:R-:W-:Y:S02]  /*3890*/  LOP3.LUT R112, R112, 0xffff, R45, 0xf8, !PT ;  /* 0x0000ffff70707812 */ /* 0x000fe400078ef82d */
[----:B------:R-:W-:Y:S02]  /*38a0*/  SHF.L.U32 R51, R51, 0x10, RZ ;  /* 0x0000001033337819 */ /* 0x000fe400000006ff */
[----:B------:R-:W-:-:S02]  /*38b0*/  F2FP.SATFINITE.E4M3.F32.PACK_AB_MERGE_C R0, RZ, R0, RZ ;  /* 0x00000000ff00723e */ /* 0x000fc400048070ff */
[----:B------:R-:W-:Y:S01]  /*38c0*/  FMNMX3 R73, R73, |R53|, |R40|, !PT ;  /* 0x4000003549497276 */ /* 0x000fe20007800428 */
[----:B------:R-:W-:Y:S01]  /*38d0*/  @P0 FMUL R40, R40, UR7 ;  /* 0x0000000728280c20 */ /* 0x000fe20008400000 */
[----:B------:R-:W-:Y:S02]  /*38e0*/  LOP3.LUT R112, R112, 0xff0000, R51, 0xf8, !PT ;  /* 0x00ff000070707812 */ /* 0x000fe400078ef833 */
[----:B------:R-:W-:Y:S02]  /*38f0*/  LOP3.LUT R51, R0, 0xffff, RZ, 0xc0, !PT ;  /* 0x0000ffff00337812 */ /* 0x000fe400078ec0ff */
[----:B------:R-:W-:Y:S02]  /*3900*/  FSEL R124, R61, R124, !P0 ;  /* 0x0000007c3d7c7208 */ /* 0x000fe40004000000 */
[----:B------:R-:W-:Y:S01]  /*3910*/  FMNMX3 R73, R73, |R61|, |R46|, !PT ;  /* 0x4000003d49497276 */ /* 0x000fe2000780042e */
[----:B------:R-:W-:Y:S01]  /*3920*/  @P0 FMUL R46, R46, UR7 ;  /* 0x000000072e2e0c20 */ /* 0x000fe20008400000 */
[----:B------:R-:W-:Y:S01]  /*3930*/  LOP3.LUT R113, R113, 0xffffff00, RZ, 0xc0, !PT ;  /* 0xffffff0071717812 */ /* 0x000fe200078ec0ff */
[----:B------:R-:W-:Y:S01]  /*3940*/  IMAD.SHL.U32 R51, R51, 0x1000000, RZ ;  /* 0x0100000033337824 */ /* 0x000fe200078e00ff */
[----:B------:R-:W-:-:S02]  /*3950*/  LOP3.LUT R3, R115, 0xffffff00, RZ, 0xc0, !PT ;  /* 0xffffff0073037812 */ /* 0x000fc400078ec0ff */
[----:B------:R-:W-:Y:S02]  /*3960*/  F2FP.SATFINITE.E4M3.F32.PACK_AB_MERGE_C R124, RZ, R124, RZ ;  /* 0x0000007cff7c723e */ /* 0x000fe400048070ff */
[----:B------:R-:W-:Y:S01]  /*3970*/  FMNMX3 R73, R73, |R104|, |R35|, !PT ;  /* 0x4000006849497276 */ /* 0x000fe20007800423 */
[----:B------:R-:W-:Y:S01]  /*3980*/  @P0 FMUL R35, R35, UR7 ;  /* 0x0000000723230c20 */ /* 0x000fe20008400000 */
[----:B------:R-:W-:Y:S02]  /*3990*/  LOP3.LUT R119, R119, 0xffffff00, RZ, 0xc0, !PT ;  /* 0xffffff0077777812 */ /* 0x000fe400078ec0ff */
[----:B------:R-:W-:Y:S01]  /*39a0*/  LOP3.LUT R47, R113, 0xffff, R122, 0xf8, !PT ;  /* 0x0000ffff712f7812 */ /* 0x000fe200078ef87a */
[----:B------:R-:W-:Y:S01]  /*39b0*/  FMUL R122, R53, UR7 ;  /* 0x00000007357a7c20 */ /* 0x000fe20008400000 */
[----:B------:R-:W-:Y:S02]  /*39c0*/  LOP3.LUT R3, R3, 0xffff, R124, 0xf8, !PT ;  /* 0x0000ffff03037812 */ /* 0x000fe400078ef87c */
[----:B------:R-:W-:-:S02]  /*39d0*/  F2FP.SATFINITE.E4M3.F32.PACK_AB_MERGE_C R38, RZ, R38, RZ ;  /* 0x00000026ff26723e */ /* 0x000fc400048070ff */
[----:B------:R-:W-:Y:S01]  /*39e0*/  FMNMX3 R73, R73, |R108|, |R65|, !PT ;  /* 0x4000006c49497276 */ /* 0x000fe20007800441 */
[----:B------:R-:W-:Y:S01]  /*39f0*/  @P0 FMUL R65, R65, UR7 ;  /* 0x0000000741410c20 */ /* 0x000fe20008400000 */
[----:B------:R-:W-:Y:S02]  /*3a00*/  F2FP.SATFINITE.E4M3.F32.PACK_AB_MERGE_C R46, RZ, R46, RZ ;  /* 0x0000002eff2e723e */ /* 0x000fe400048070ff */
[----:B------:R-:W-:Y:S01]  /*3a10*/  LOP3.LUT R112, R112, 0xff000000, R51, 0xf8, !PT ;  /* 0xff00000070707812 */ /* 0x000fe200078ef833 */
[----:B------:R-:W-:Y:S01]  /*3a20*/  FMUL R51, R104, UR7 ;  /* 0x0000000768337c20 */ /* 0x000fe20008400000 */
[----:B------:R-:W-:Y:S01]  /*3a30*/  LOP3.LUT R33, R119, 0xffff, R114, 0xf8, !PT ;  /* 0x0000ffff77217812 */ /* 0x000fe200078ef872 */
[----:B------:R-:W-:Y:S01]  /*3a40*/  FMUL R114, R55, UR7 ;  /* 0x0000000737727c20 */ /* 0x000fe20008400000 */
[----:B------:R-:W-:Y:S02]  /*3a50*/  LOP3.LUT R47, R47, 0xff, RZ, 0xc0, !PT ;  /* 0x000000ff2f2f7812 */ /* 0x000fe400078ec0ff */
[----:B------:R-:W-:-:S02]  /*3a60*/  PRMT R38, R38, 0x7104, RZ ;  /* 0x0000710426267816 */ /* 0x000fc400000000ff */
[----:B------:R-:W-:Y:S02]  /*3a70*/  F2FP.SATFINITE.E4M3.F32.PACK_AB_MERGE_C R42, RZ, R42, RZ ;  /* 0x0000002aff2a723e */ /* 0x000fe400048070ff */
[----:B------:R-:W-:Y:S02]  /*3a80*/  LOP3.LUT R3, R3, 0xff, RZ, 0xc0, !PT ;  /* 0x000000ff03037812 */ /* 0x000fe400078ec0ff */
[----:B------:R-:W-:Y:S02]  /*3a90*/  PRMT R46, R46, 0x7104, RZ ;  /* 0x000071042e2e7816 */ /* 0x000fe400000000ff */
[----:B------:R-:W-:Y:S01]  /*3aa0*/  FMNMX3 R73, R73, |R106|, |R63|, !PT ;  /* 0x4000006a49497276 */ /* 0x000fe2000780043f */
[----:B------:R-:W-:Y:S01]  /*3ab0*/  @P0 FMUL R63, R63, UR7 ;  /* 0x000000073f3f0c20 */ /* 0x000fe20008400000 */
[----:B------:R-:W-:Y:S02]  /*3ac0*/  FSEL R51, R104, R51, !P0 ;  /* 0x0000003368337208 */ /* 0x000fe40004000000 */
[----:B------:R-:W-:-:S02]  /*3ad0*/  FSEL R45, R55, R114, !P0 ;  /* 0x00000072372d7208 */ /* 0x000fc40004000000 */
[----:B------:R-:W-:Y:S02]  /*3ae0*/  LOP3.LUT R47, R47, 0xff00, R38, 0xf8, !PT ;  /* 0x0000ff002f2f7812 */ /* 0x000fe400078ef826 */
[----:B------:R-:W-:Y:S02]  /*3af0*/  SHF.L.U32 R42, R42, 0x10, RZ ;  /* 0x000000102a2a7819 */ /* 0x000fe400000006ff */
[----:B------:R-:W-:Y:S01]  /*3b00*/  LOP3.LUT R46, R3, 0xff00, R46, 0xf8, !PT ;  /* 0x0000ff00032e7812 */ /* 0x000fe200078ef82e */
[----:B------:R-:W-:Y:S01]  /*3b10*/  FMUL R3, R116, UR7 ;  /* 0x0000000774037c20 */ /* 0x000fe20008400000 */
[----:B------:R-:W-:Y:S01]  /*3b20*/  FMNMX3 R73, R73, |R110|, |R67|, !PT ;  /* 0x4000006e49497276 */ /* 0x000fe20007800443 */
[----:B------:R-:W-:Y:S01]  /*3b30*/  @P0 FMUL R67, R67, UR7 ;  /* 0x0000000743430c20 */ /* 0x000fe20008400000 */
[----:B------:R-:W-:Y:S02]  /*3b40*/  F2FP.SATFINITE.E4M3.F32.PACK_AB_MERGE_C R51, RZ, R51, RZ ;  /* 0x00000033ff33723e */ /* 0x000fe400048070ff */
[----:B------:R-:W-:Y:S01]  /*3b50*/  LOP3.LUT R42, R47, 0xff0000, R42, 0xf8, !PT ;  /* 0x00ff00002f2a7812 */ /* 0x000fe200078ef82a */
[----:B------:R-:W-:Y:S01]  /*3b60*/  FMUL R47, R108, UR7 ;  /* 0x000000076c2f7c20 */ /* 0x000fe20008400000 */
[----:B------:R-:W-:Y:S01]  /*3b70*/  F2FP.SATFINITE.E4M3.F32.PACK_AB_MERGE_C R45, RZ, R45, RZ ;  /* 0x0000002dff2d723e */ /* 0x000fe200048070ff */
[----:B------:R-:W-:Y:S01]  /*3b80*/  IMAD.U32 R51, R51, 0x10000, RZ ;  /* 0x0001000033337824 */ /* 0x000fe200078e00ff */
[----:B------:R-:W-:-:S02]  /*3b90*/  F2FP.SATFINITE.E4M3.F32.PACK_AB_MERGE_C R44, RZ, R44, RZ ;  /* 0x0000002cff2c723e */ /* 0x000fc400048070ff */
[----:B------:R-:W-:Y:S01]  /*3ba0*/  FSEL R0, R53, R122, !P0 ;  /* 0x0000007a35007208 */ /* 0x000fe20004000000 */
[----:B------:R-:W-:Y:S01]  /*3bb0*/  FMUL R53, R106, UR7 ;  /* 0x000000076a357c20 */ /* 0x000fe20008400000 */
[----:B------:R-:W-:Y:S02]  /*3bc0*/  F2FP.SATFINITE.E4M3.F32.PACK_AB_MERGE_C R35, RZ, R35, RZ ;  /* 0x00000023ff23723e */ /* 0x000fe400048070ff */
[----:B------:R-:W-:Y:S02]  /*3bd0*/  FSEL R3, R116, R3, !P0 ;  /* 0x0000000374037208 */ /* 0x000fe40004000000 */
[----:B------:R-:W-:Y:S02]  /*3be0*/  F2FP.SATFINITE.E4M3.F32.PACK_AB_MERGE_C R67, RZ, R67, RZ ;  /* 0x00000043ff43723e */ /* 0x000fe400048070ff */
[----:B------:R-:W-:Y:S02]  /*3bf0*/  LOP3.LUT R45, R45, 0xff, RZ, 0xc0, !PT ;  /* 0x000000ff2d2d7812 */ /* 0x000fe400078ec0ff */
[----:B------:R-:W-:-:S02]  /*3c00*/  SHF.L.U32 R44, R44, 0x8, RZ ;  /* 0x000000082c2c7819 */ /* 0x000fc400000006ff */
[----:B------:R-:W-:Y:S02]  /*3c10*/  F2FP.SATFINITE.E4M3.F32.PACK_AB_MERGE_C R0, RZ, R0, RZ ;  /* 0x00000000ff00723e */ /* 0x000fe400048070ff */
[----:B------:R-:W-:Y:S02]  /*3c20*/  F2FP.SATFINITE.E4M3.F32.PACK_AB_MERGE_C R40, RZ, R40, RZ ;  /* 0x00000028ff28723e */ /* 0x000fe400048070ff */
[----:B------:R-:W-:Y:S02]  /*3c30*/  LOP3.LUT R35, R35, 0xffff, RZ, 0xc0, !PT ;  /* 0x0000ffff23237812 */ /* 0x000fe400078ec0ff */
[----:B------:R-:W-:Y:S02]  /*3c40*/  FSEL R47, R108, R47, !P0 ;  /* 0x0000002f6c2f7208 */ /* 0x000fe40004000000 */
[----:B------:R-:W-:Y:S01]  /*3c50*/  FMNMX3 R73, R73, |R116|, |R37|, !PT ;  /* 0x4000007449497276 */ /* 0x000fe20007800425 */
[----:B------:R-:W-:Y:S01]  /*3c60*/  @P0 FMUL R37, R37, UR7 ;  /* 0x0000000725250c20 */ /* 0x000fe20008400000 */
[----:B------:R-:W-:-:S02]  /*3c70*/  LOP3.LUT R2, R2, 0xff, RZ, 0xc0, !PT ;  /* 0x000000ff02027812 */ /* 0x000fc400078ec0ff */
[----:B------:R-:W-:Y:S02]  /*3c80*/  PRMT R67, R67, 0x7104, RZ ;  /* 0x0000710443437816 */ /* 0x000fe400000000ff */
[----:B------:R-:W-:Y:S02]  /*3c90*/  F2FP.SATFINITE.E4M3.F32.PACK_AB_MERGE_C R3, RZ, R3, RZ ;  /* 0x00000003ff03723e */ /* 0x000fe400048070ff */
[----:B------:R-:W-:Y:S02]  /*3ca0*/  LOP3.LUT R44, R45, 0xffff, R44, 0xf8, !PT ;  /* 0x0000ffff2d2c7812 */ /* 0x000fe400078ef82c */
[----:B------:R-:W-:Y:S02]  /*3cb0*/  SHF.L.U32 R45, R0, 0x10, RZ ;  /* 0x00000010002d7819 */ /* 0x000fe400000006ff */
[----:B------:R-:W-:Y:S02]  /*3cc0*/  LOP3.LUT R40, R40, 0xffff, RZ, 0xc0, !PT ;  /* 0x0000ffff28287812 */ /* 0x000fe400078ec0ff */
        /* <DEDUP_REMOVED lines=12> */
[----:B------:R-:W-:Y:S01]  /*3d90*/  LOP3.LUT R115, R46, R35, RZ, 0xfc, !PT ;  /* 0x000000232e737212 */ /* 0x000fe200078efcff */
[----:B------:R-:W-:Y:S01]  /*3da0*/  FMUL R35, R118, UR7 ;  /* 0x0000000776237c20 */ /* 0x000fe20008400000 */
[----:B------:R-:W-:Y:S02]  /*3db0*/  LOP3.LUT R32, R32, 0xffff, RZ, 0xc0, !PT ;  /* 0x0000ffff20207812 */ /* 0x000fe400078ec0ff */
[----:B------:R-:W-:-:S02]  /*3dc0*/  LOP3.LUT R0, R47, 0xff, RZ, 0xc0, !PT ;  /* 0x000000ff2f007812 */ /* 0x000fc400078ec0ff */
[----:B------:R-:W-:Y:S02]  /*3dd0*/  SHF.L.U32 R65, R65, 0x8, RZ ;  /* 0x0000000841417819 */ /* 0x000fe400000006ff */
[----:B------:R-:W-:Y:S02]  /*3de0*/  F2FP.SATFINITE.E4M3.F32.PACK_AB_MERGE_C R53, RZ, R53, RZ ;  /* 0x00000035ff35723e */ /* 0x000fe400048070ff */
[----:B------:R-:W-:Y:S02]  /*3df0*/  F2FP.SATFINITE.E4M3.F32.PACK_AB_MERGE_C R63, RZ, R63, RZ ;  /* 0x0000003fff3f723e */ /* 0x000fe400048070ff */
[----:B------:R-:W-:Y:S01]  /*3e00*/  FMNMX3 R73, R73, |R120|, |R39|, !PT ;  /* 0x4000007849497276 */ /* 0x000fe20007800427 */
[----:B------:R-:W-:Y:S01]  /*3e10*/  @P0 FMUL R39, R39, UR7 ;  /* 0x0000000727270c20 */ /* 0x000fe20008400000 */
[----:B------:R-:W-:Y:S02]  /*3e20*/  LOP3.LUT R117, R2, 0xff0000, R3, 0xf8, !PT ;  /* 0x00ff000002757812 */ /* 0x000fe400078ef803 */
[----:B------:R-:W0:Y:S01]  /*3e30*/  LDC.64 R2, c[0x0][0x3c8] ;  /* 0x0000f200ff027b82 */ /* 0x000e220000000a00 */
[----:B------:R-:W-:Y:S01]  /*3e40*/  LOP3.LUT R114, R45, 0xff000000, R40, 0xf8, !PT ;  /* 0xff0000002d727812 */ /* 0x000fe200078ef828 */
[----:B------:R-:W-:Y:S01]  /*3e50*/  FMUL R45, R120, UR7 ;  /* 0x00000007782d7c20 */ /* 0x000fe20008400000 */
[----:B------:R-:W-:Y:S01]  /*3e60*/  SHF.L.U32 R113, R32, 0x18, RZ ;  /* 0x0000001820717819 */ /* 0x000fe200000006ff */
[----:B------:R-:W-:Y:S01]  /*3e70*/  FMUL R32, R43, UR7 ;  /* 0x000000072b207c20 */ /* 0x000fe20008400000 */
[----:B------:R-:W-:-:S02]  /*3e80*/  LOP3.LUT R0, R0, 0xffff, R65, 0xf8, !PT ;  /* 0x0000ffff00007812 */ /* 0x000fc400078ef841 */
[----:B------:R-:W-:Y:S02]  /*3e90*/  SHF.L.U32 R53, R53, 0x10, RZ ;  /* 0x0000001035357819 */ /* 0x000fe400000006ff */
[----:B------:R-:W-:Y:S02]  /*3ea0*/  LOP3.LUT R63, R63, 0xffff, RZ, 0xc0, !PT ;  /* 0x0000ffff3f3f7812 */ /* 0x000fe400078ec0ff */
[----:B------:R-:W-:Y:S01]  /*3eb0*/  FMNMX3 R73, R73, |R69|, |R36|, !PT ;  /* 0x4000004549497276 */ /* 0x000fe20007800424 */
[----:B------:R-:W-:Y:S01]  /*3ec0*/  @P0 FMUL R36, R36, UR7 ;  /* 0x0000000724240c20 */ /* 0x000fe20008400000 */
[----:B------:R-:W-:Y:S02]  /*3ed0*/  FSEL R35, R118, R35, !P0 ;  /* 0x0000002376237208 */ /* 0x000fe40004000000 */
[----:B------:R-:W-:Y:S02]  /*3ee0*/  F2FP.SATFINITE.E4M3.F32.PACK_AB_MERGE_C R41, RZ, R41, RZ ;  /* 0x00000029ff29723e */ /* 0x000fe400048070ff */
[----:B------:R-:W-:-:S02]  /*3ef0*/  LOP3.LUT R0, R0, 0xff0000, R53, 0xf8, !PT ;  /* 0x00ff000000007812 */ /* 0x000fc400078ef835 */
[----:B------:R-:W-:Y:S01]  /*3f00*/  SHF.L.U32 R63, R63, 0x18, RZ ;  /* 0x000000183f3f7819 */ /* 0x000fe200000006ff */
[----:B------:R-:W-:Y:S01]  /*3f10*/  IMAD.SHL.U32 R41, R41, 0x100, RZ ;  /* 0x0000010029297824 */ /* 0x000fe200078e00ff */
[----:B------:R-:W-:Y:S01]  /*3f20*/  FMNMX3 R51, R73, |R43|, |R34|, !PT ;  /* 0x4000002b49337276 */ /* 0x000fe20007800422 */
[----:B------:R-:W-:Y:S01]  /*3f30*/  @P0 FMUL R34, R34, UR7 ;  /* 0x0000000722220c20 */ /* 0x000fe20008400000 */
[----:B------:R-:W-:Y:S01]  /*3f40*/  FSEL R45, R120, R45, !P0 ;  /* 0x0000002d782d7208 */ /* 0x000fe20004000000 */
[----:B0-----:R-:W-:Y:S01]  /*3f50*/  IMAD.WIDE.U32 R2, R48, 0x8, R2 ;  /* 0x0000000830027825 */ /* 0x001fe200078e0002 */
[----:B------:R-:W-:Y:S02]  /*3f60*/  F2FP.SATFINITE.E4M3.F32.PACK_AB_MERGE_C R35, RZ, R35, RZ ;  /* 0x00000023ff23723e */ /* 0x000fe400048070ff */
[----:B------:R-:W-:Y:S02]  /*3f70*/  FSEL R32, R43, R32, !P0 ;  /* 0x000000202b207208 */ /* 0x000fe40004000000 */
[----:B------:R-:W-:Y:S01]  /*3f80*/  F2FP.SATFINITE.E4M3.F32.PACK_AB_MERGE_C R36, RZ, R36, RZ ;  /* 0x00000024ff24723e */ /* 0x000fe200048070ff */
[----:B------:R0:W-:Y:S01]  /*3f90*/  STG.E.64 desc[UR10][R2.64+0x400], R114 ;  /* 0x0004007202007986 */ /* 0x0001e2000c101b0a */
[----:B------:R-:W-:-:S02]  /*3fa0*/  LOP3.LUT R116, R0, 0xff000000, R63, 0xf8, !PT ;  /* 0xff00000000747812 */ /* 0x000fc400078ef83f */
[----:B------:R-:W-:Y:S02]  /*3fb0*/  LOP3.LUT R0, R35, 0xff, RZ, 0xc0, !PT ;  /* 0x000000ff23007812 */ /* 0x000fe400078ec0ff */
[----:B------:R-:W-:Y:S02]  /*3fc0*/  F2FP.SATFINITE.E4M3.F32.PACK_AB_MERGE_C R45, RZ, R45, RZ ;  /* 0x0000002dff2d723e */ /* 0x000fe400048070ff */
[----:B------:R-:W-:Y:S02]  /*3fd0*/  LOP3.LUT R33, R33, 0xff, RZ, 0xc0, !PT ;  /* 0x000000ff21217812 */ /* 0x000fe400078ec0ff */
[----:B------:R-:W-:Y:S02]  /*3fe0*/  PRMT R36, R36, 0x7104, RZ ;  /* 0x0000710424247816 */ /* 0x000fe400000000ff */
[----:B------:R-:W-:Y:S02]  /*3ff0*/  F2FP.SATFINITE.E4M3.F32.PACK_AB_MERGE_C R32, RZ, R32, RZ ;  /* 0x00000020ff20723e */ /* 0x000fe400048070ff */
[----:B------:R-:W-:-:S02]  /*4000*/  F2FP.SATFINITE.E4M3.F32.PACK_AB_MERGE_C R37, RZ, R37, RZ ;  /* 0x00000025ff25723e */ /* 0x000fc400048070ff */
[----:B------:R-:W-:Y:S02]  /*4010*/  F2FP.SATFINITE.E4M3.F32.PACK_AB_MERGE_C R39, RZ, R39, RZ ;  /* 0x00000027ff27723e */ /* 0x000fe400048070ff */
[----:B------:R-:W-:Y:S02]  /*4020*/  F2FP.SATFINITE.E4M3.F32.PACK_AB_MERGE_C R34, RZ, R34, RZ ;  /* 0x00000022ff22723e */ /* 0x000fe400048070ff */
[----:B------:R-:W-:Y:S02]  /*4030*/  LOP3.LUT R0, R0, 0xffff, R41, 0xf8, !PT ;  /* 0x0000ffff00007812 */ /* 0x000fe400078ef829 */
[----:B------:R-:W-:Y:S02]  /*4040*/  SHF.L.U32 R45, R45, 0x10, RZ ;  /* 0x000000102d2d7819 */ /* 0x000fe400000006ff */
[----:B------:R-:W-:Y:S02]  /*4050*/  LOP3.LUT R33, R33, 0xff00, R36, 0xf8, !PT ;  /* 0x0000ff0021217812 */ /* 0x000fe400078ef824 */
[----:B------:R-:W-:-:S02]  /*4060*/  SHF.L.U32 R32, R32, 0x10, RZ ;  /* 0x0000001020207819 */ /* 0x000fc400000006ff */
        /* <DEDUP_REMOVED lines=8> */
[----:B------:R-:W-:Y:S02]  /*40f0*/  LOP3.LUT R113, R42, R113, RZ, 0xfc, !PT ;  /* 0x000000712a717212 */ /* 0x000fe400078efcff */
[----:B------:R-:W-:Y:S02]  /*4100*/  LOP3.LUT R117, R117, R0, RZ, 0xfc, !PT ;  /* 0x0000000075757212 */ /* 0x000fe400078efcff */
[----:B------:R-:W-:Y:S01]  /*4110*/  LOP3.LUT R118, R118, 0xff000000, R39, 0xf8, !PT ;  /* 0xff00000076767812 */ /* 0x000fe200078ef827 */
[----:B------:R0:W-:Y:S01]  /*4120*/  STG.E.64 desc[UR10][R2.64], R112 ;  /* 0x0000007002007986 */ /* 0x0001e2000c101b0a */
[----:B------:R-:W-:-:S03]  /*4130*/  LOP3.LUT R119, R32, R119, RZ, 0xfc, !PT ;  /* 0x0000007720777212 */ /* 0x000fc600078efcff */
[----:B------:R0:W-:Y:S04]  /*4140*/  STG.E.64 desc[UR10][R2.64+0x800], R116 ;  /* 0x0008007402007986 */ /* 0x0001e8000c101b0a */
[----:B------:R0:W-:Y:S02]  /*4150*/  STG.E.64 desc[UR10][R2.64+0xc00], R118 ;  /* 0x000c007602007986 */ /* 0x0001e4000c101b0a */
.L_x_12543:
[----:B------:R-:W-:Y:S02]  /*4160*/  UIADD3 UR5, UPT, UPT, UR5, UR16, URZ ;  /* 0x0000001005057290 */ /* 0x000fe4000fffe0ff */
[----:B------:R-:W-:Y:S02]  /*4170*/  UPLOP3.LUT UP1, UPT, UPT, UPT, UP1, 0x40, 0x4 ;  /* 0x000000000004789c */ /* 0x000fe40003f2e810 */
[----:B------:R-:W-:-:S09]  /*4180*/  UISETP.GE.AND UP0, UPT, UR5, UR18, UPT ;  /* 0x000000120500728c */ /* 0x000fd2000bf06270 */
[----:B------:R-:W-:Y:S05]  /*4190*/  BRA.U !UP0, `(.L_x_12544) ;  /* 0xffffffc108bc7547 */ /* 0x000fea000b83ffff */
.L_x_12535:
        /* <DEDUP_REMOVED lines=38> */
.L_x_12552:
[----:B------:R-:W-:Y:S02]  /*4400*/  ISETP.NE.AND P1, PT, R52, RZ, PT ;  /* 0x000000ff3400720c */ /* 0x000fe40003f25270 */
[----:B-1----:R-:W-:-:S11]  /*4410*/  FMNMX R5, R3, R2, !PT ;  /* 0x0000000203057209 */ /* 0x002fd60007800000 */
[----:B------:R-:W-:Y:S05]  /*4420*/  @P1 BRA `(.L_x_12546) ;  /* 0x0000000000081947 */ /* 0x000fea0003800000 */
[----:B0-----:R-:W0:Y:S02]  /*4430*/  LDC.64 R2, c[0x0][0x3f8] ;  /* 0x0000fe00ff027b82 */ /* 0x001e240000000a00 */
[----:B0-----:R1:W-:Y:S02]  /*4440*/  REDG.E.MAX.S32.STRONG.GPU desc[UR10][R2.64], R5 ;  /* 0x000000050200798e */ /* 0x0013e4000d12e30a */
.L_x_12546:
[----:B------:R-:W-:Y:S05]  /*4450*/  BSYNC B0 ;  /* 0x0000000000007941 */ /* 0x000fea0003800000 */
.L_x_12545:
        /* <DEDUP_REMOVED lines=12> */
[----:B01----:R-:W-:Y:S05]  /*4520*/  CALL.REL.NOINC `($__internal_232_$__cuda_sm20_rcp_rn_f32_slowpath) ;  /* 0x0000000000607944 */ /* 0x003fea0003c00000 */
[----:B------:R-:W-:Y:S01]  /*4530*/  MOV R5, R0 ;  /* 0x0000000000057202 */ /* 0x000fe20000000f00 */
[----:B------:R-:W-:Y:S06]  /*4540*/  BRA `(.L_x_12549) ;  /* 0x0000000000147947 */ /* 0x000fec0003800000 */
.L_x_12548:
[----:B-1----:R-:W1:Y:S01]  /*4550*/  MUFU.RCP R5, UR7 ;  /* 0x0000000700057d08 */ /* 0x002e620008001000 */
[----:B------:R-:W-:-:S05]  /*4560*/  MOV R0, UR7 ;  /* 0x0000000700007c02 */ /* 0x000fca0008000f00 */
[----:B-1----:R-:W-:-:S04]  /*4570*/  FFMA R0, R5, R0, -1 ;  /* 0xbf80000005007423 */ /* 0x002fc80000000000 */
[----:B------:R-:W-:-:S04]  /*4580*/  FADD.FTZ R0, -R0, -RZ ;  /* 0x800000ff00007221 */ /* 0x000fc80000010100 */
[----:B------:R-:W-:-:S07]  /*4590*/  FFMA R5, R5, R0, R5 ;  /* 0x0000000005057223 */ /* 0x000fce0000000005 */
.L_x_12549:
[----:B0-----:R-:W0:Y:S02]  /*45a0*/  LDC.64 R2, c[0x0][0x3f0] ;  /* 0x0000fc00ff027b82 */ /* 0x001e240000000a00 */
[----:B0-----:R-:W-:Y:S01]  /*45b0*/  STG.E desc[UR10][R2.64], R5 ;  /* 0x0000000502007986 */ /* 0x001fe2000c10190a */
[----:B------:R-:W-:Y:S05]  /*45c0*/  EXIT ;  /* 0x000000000000794d */ /* 0x000fea0003800000 */
.L_x_12547:
[----:B------:R-:W-:Y:S01]  /*45d0*/  IMAD.MOV.U32 R5, RZ, RZ, 0x2 ;  /* 0x00000002ff057424 */ /* 0x000fe200078e00ff */
[----:B------:R-:W-:Y:S02]  /*45e0*/  MOV R7, 0x1f ;  /* 0x0000001f00077802 */ /* 0x000fe40000000f00 */
[----:B------:R-:W-:-:S07]  /*45f0*/  MOV R4, 0xffffffff ;  /* 0xffffffff00047802 */ /* 0x000fce0000000f00 */
[----:B01----:R-:W-:Y:S05]  /*4600*/  WARPSYNC.COLLECTIVE R4, `(.L_x_12550) ;  /* 0x0000000004087348 */ /* 0x003fea0003c00000 */
[----:B01----:R0:W1:Y:S02]  /*4610*/  SHFL.DOWN P1, R2, R0, R5, R7 ;  /* 0x0800000500027389 */ /* 0x0030640000020007 */
[----:B01----:R-:W-:Y:S05]  /*4620*/  ENDCOLLECTIVE ;  /* 0x000000000000791b */ /* 0x003fea0003800000 */
.L_x_12550:
[----:B------:R-:W-:Y:S02]  /*4630*/  MOV R5, 0x1 ;  /* 0x0000000100057802 */ /* 0x000fe40000000f00 */
[----:B------:R-:W-:-:S04]  /*4640*/  MOV R3, R2 ;  /* 0x0000000200037202 */ /* 0x000fc80000000f00 */
[----:B------:R-:W-:-:S04]  /*4650*/  FMNMX R3, R3, R0, !PT ;  /* 0x0000000003037209 */ /* 0x000fc80007800000 */
[----:B------:R-:W-:-:S07]  /*4660*/  MOV R0, R3 ;  /* 0x0000000300007202 */ /* 0x000fce0000000f00 */
[----:B------:R-:W-:Y:S05]  /*4670*/  WARPSYNC.COLLECTIVE R4, `(.L_x_12551) ;  /* 0x0000000004087348 */ /* 0x000fea0003c00000 */
[----:B------:R0:W1:Y:S02]  /*4680*/  SHFL.DOWN P1, R2, R0, R5, R7 ;  /* 0x0800000500027389 */ /* 0x0000640000020007 */
[----:B01----:R-:W-:Y:S05]  /*4690*/  ENDCOLLECTIVE ;  /* 0x000000000000791b */ /* 0x003fea0003800000 */
.L_x_12551:
[----:B------:R-:W-:Y:S05]  /*46a0*/  BRA `(.L_x_12552) ;  /* 0xfffffffc00547947 */ /* 0x000fea000383ffff */
        .weak           $__internal_232_$__cuda_sm20_rcp_rn_f32_slowpath
        .type           $__internal_232_$__cuda_sm20_rcp_rn_f32_slowpath,@function
        .size           $__internal_232_$__cuda_sm20_rcp_rn_f32_slowpath,(.L_x_13100 - $__internal_232_$__cuda_sm20_rcp_rn_f32_slowpath)
$__internal_232_$__cuda_sm20_rcp_rn_f32_slowpath:
        /* <DEDUP_REMOVED lines=15> */
.L_x_12554:
        /* <DEDUP_REMOVED lines=33> */
.L_x_12556:
[----:B------:R0:W1:Y:S02]  /*49b0*/  MUFU.RCP R3, R0 ;  /* 0x0000000000037308 */ /* 0x0000640000001000 */
.L_x_12555:
[----:B------:R-:W-:Y:S05]  /*49c0*/  BSYNC B1 ;  /* 0x0000000000017941 */ /* 0x000fea0003800000 */
.L_x_12553:
[----:B01----:R-:W-:Y:S01]  /*49d0*/  MOV R0, R3 ;  /* 0x0000000300007202 */ /* 0x003fe20000000f00 */
[----:B------:R-:W-:Y:S01]  /*49e0*/  HFMA2 R3, -RZ, RZ, 0, 0 ;  /* 0x00000000ff037431 */ /* 0x000fe200000001ff */
[----:B------:R-:W-:-:S04]  /*49f0*/  MOV R2, R108 ;  /* 0x0000006c00027202 */ /* 0x000fc80000000f00 */
[----:B------:R-:W-:Y:S05]  /*4a00*/  RET.REL.NODEC R2 `(_ZN18transformer_engine13normalization19ln_fwd_tuned_kernelINS0_13Kernel_traitsI13__nv_bfloat16S3_13__nv_fp8_e4m3fjLj4096ELj1ELj1ELj4ELj16ENS0_18Kernel_traits_baseILj4096ES3_S3_S4_fjLj128EEEEEEEvNS0_19ForwardKernelParamsE) ;  /* 0xffffffb4027c7950 */ /* 0x000fea0003c3ffff */
.L_x_12557:
        /* <DEDUP_REMOVED lines=15> */
.L_x_13100:


//--------------------- .text._ZN18transformer_engine13normalization19ln_fwd_tuned_kernelINS0_13Kernel_traitsI13__nv_bfloat16S3_13__nv_fp8_e4m3fjLj3840ELj1ELj1ELj4ELj4ENS0_18Kernel_traits_baseILj3840ES3_S3_S4_fjLj128EEEEEEEvNS0_19ForwardKernelParamsE --------------------------
	.section	.text._ZN18transformer_engine13normalization19ln_fwd_tuned_kernelINS0_13Kernel_traitsI13__nv_bfloat16S3_13__nv_fp8_e4m3fjLj3840ELj1ELj1ELj4ELj4ENS0_18Kernel_traits_baseILj3840ES3_S3_S4_fjLj128EEEEEEEvNS0_19ForwardKernelParamsE,"ax",@progbits
	.align	128
        .global         _ZN18transformer_engine13normalization19ln_fwd_tuned_kernelINS0_13Kernel_traitsI13__nv_bfloat16S3_13__nv_fp8_e4m3fjLj3840ELj1ELj1ELj4ELj4ENS0_18Kernel_traits_baseILj3840ES3_S3_S4_fjLj128EEEEEEEvNS0_19ForwardKernelParamsE
        .type           _ZN18transformer_engine13normalization19ln_fwd_tuned_kernelINS0_13Kernel_traitsI13__nv_bfloat16S3_13__nv_fp8_e4m3fjLj3840ELj1ELj1ELj4ELj4ENS0_18Kernel_traits_baseILj3840ES3_S3_S4_fjLj128EEEEEEEvNS0_19ForwardKernelParamsE,@function
        .size           _ZN18transformer_engine13normalization19ln_fwd_tuned_kernelINS0_13Kernel_traitsI13__nv_bfloat16S3_13__nv_fp8_e4m3fjLj3840ELj1ELj1ELj4ELj4ENS0_18Kernel_traits_baseILj3840ES3_S3_S4_fjLj128EEEEEEEvNS0_19ForwardKernelParamsE,(.L_x_13101 - _ZN18transformer_engine13normalization19ln_fwd_tuned_kernelINS0_13Kernel_traitsI13__nv_bfloat16S3_13__nv_fp8_e4m3fjLj3840ELj1ELj1ELj4ELj4ENS0_18Kernel_traits_baseILj3840ES3_S3_S4_fjLj128EEEEEEEvNS0_19ForwardKernelParamsE)
        .other          _ZN18transformer_engine13normalization19ln_fwd_tuned_kernelINS0_13Kernel_traitsI13__nv_bfloat16S3_13__nv_fp8_e4m3fjLj3840ELj1ELj1ELj4ELj4ENS0_18Kernel_traits_baseILj3840ES3_S3_S4_fjLj128EEEEEEEvNS0_19ForwardKernelParamsE,@"STO_CUDA_ENTRY STV_DEFAULT"
_ZN18transformer_engine13normalization19ln_fwd_tuned_kernelINS0_13Kernel_traitsI13__nv_bfloat16S3_13__nv_fp8_e4m3fjLj3840ELj1ELj1ELj4ELj4ENS0_18Kernel_traits_baseILj3840ES3_S3_S4_fjLj128EEEEEEEvNS0_19ForwardKernelParamsE:
.text._ZN18transformer_engine13normalization19ln_fwd_tuned_kernelINS0_13Kernel_traitsI13__nv_bfloat16S3_13__nv_fp8_e4m3fjLj3840ELj1ELj1ELj4ELj4ENS0_18Kernel_traits_baseILj3840ES3_S3_S4_fjLj128EEEEEEEvNS0_19ForwardKernelParamsE:
        /* <DEDUP_REMOVED lines=78> */
.L_x_12571:
        /* <DEDUP_REMOVED lines=31> */
[----:B------:R-:W4:Y:S01]  /*06d0*/  LDG.E R19, desc[UR6][R18.64] ;  /* 0x0000000612137981 */ /* 0x000f22000c1e1900 */
        /* <DEDUP_REMOVED lines=18> */
[----:B-1----:R-:W-:Y:S02]  /*0800*/  SHF.L.U32 R10, R0, 0x10, RZ ;  /* 0x00000010000a7819 */ /* 0x002fe400000006ff */
        /* <DEDUP_REMOVED lines=164> */
.L_x_12560:
[----:B------:R-:W-:Y:S05]  /*1250*/  BSYNC.RECONVERGENT B0 ;  /* 0x0000000000007941 */ /* 0x000fea0003800200 */
.L_x_12559:
        /* <DEDUP_REMOVED lines=12> */
.L_x_12562:
[----:B------:R-:W-:Y:S05]  /*1320*/  BSYNC.RECONVERGENT B0 ;  /* 0x0000000000007941 */ /* 0x000fea0003800200 */
.L_x_12561:
        /* <DEDUP_REMOVED lines=12> */
[----:B-----5:R-:W-:Y:S05]  /*13f0*/  CALL.REL.NOINC `($__internal_233_$__cuda_sm20_rcp_rn_f32_slowpath) ;  /* 0x0000003000407944 */ /* 0x020fea0003c00000 */
[----:B------:R-:W-:Y:S05]  /*1400*/  BRA `(.L_x_12565) ;  /* 0x0000000000107947 */ /* 0x000fea0003800000 */
.L_x_12564:
[----:B------:R-:W0:Y:S02]  /*1410*/  MUFU.RCP R5, R22 ;  /* 0x0000001600057308 */ /* 0x000e240000001000 */
[----:B0-----:R-:W-:-:S04]  /*1420*/  FFMA R0, R22, R5, -1 ;  /* 0xbf80000016007423 */ /* 0x001fc80000000005 */
[----:B------:R-:W-:-:S04]  /*1430*/  FADD.FTZ R0, -R0, -RZ ;  /* 0x800000ff00007221 */ /* 0x000fc80000010100 */
[----:B------:R-:W-:-:S07]  /*1440*/  FFMA R0, R5, R0, R5 ;  /* 0x0000000005007223 */ /* 0x000fce0000000005 */
.L_x_12565:
[----:B------:R-:W-:Y:S05]  /*1450*/  BSYNC.RECONVERGENT B0 ;  /* 0x0000000000007941 */ /* 0x000fea0003800200 */
.L_x_12563:
        /* <DEDUP_REMOVED lines=20> */
[----:B-----5:R-:W-:Y:S05]  /*15a0*/  CALL.REL.NOINC `($__internal_233_$__cuda_sm20_rcp_rn_f32_slowpath) ;  /* 0x0000002c00d47944 */ /* 0x020fea0003c00000 */
[----:B------:R-:W-:Y:S05]  /*15b0*/  BRA `(.L_x_12568) ;  /* 0x0000000000107947 */ /* 0x000fea0003800000 */
.L_x_12567:
[----:B------:R-:W0:Y:S02]  /*15c0*/  MUFU.RCP R0, R28 ;  /* 0x0000001c00007308 */ /* 0x000e240000001000 */
[----:B0-----:R-:W-:-:S04]  /*15d0*/  FFMA R4, R28, R0, -1 ;  /* 0xbf8000001c047423 */ /* 0x001fc80000000000 */
[----:B------:R-:W-:-:S04]  /*15e0*/  FADD.FTZ R5, -R4, -RZ ;  /* 0x800000ff04057221 */ /* 0x000fc80000010100 */
[----:B------:R-:W-:-:S07]  /*15f0*/  FFMA R0, R0, R5, R0 ;  /* 0x0000000500007223 */ /* 0x000fce0000000000 */
.L_x_12568:
[----:B------:R-:W-:Y:S05]  /*1600*/  BSYNC.RECONVERGENT B0 ;  /* 0x0000000000007941 */ /* 0x000fea0003800200 */
.L_x_12566:
        /* <DEDUP_REMOVED lines=33> */
[--C-:B------:R-:W-:Y:S01]  /*1820*/  FADD R12, R18, -R0.reuse ;  /* 0x80000000120c7221 */ /* 0x100fe20000000000 */
[--C-:B------:R-:W-:Y:S01]  /*1830*/  FADD R104, R93, -R0.reuse ;  /* 0x800000005d687221 */ /* 0x100fe20000000000 */
[----:B------:R-:W-:Y:S01]  /*1840*/  FMUL R2, R117, R2 ;  /* 0x0000000275027220 */ /* 0x000fe20000400000 */
        /* <DEDUP_REMOVED lines=40> */
[----:B------:R-:W-:Y:S01]  /*1ad0*/  @P1 FADD R97, R97, 1 ;  /* 0x3f80000061611421 */ /* 0x000fe20000000000 */
[----:B------:R-:W-:Y:S01]  /*1ae0*/  SHF.L.U32 R3, R51, 0x10, RZ ;  /* 0x0000001033037819 */ /* 0x000fe200000006ff */
[----:B------:R-:W-:Y:S01]  /*1af0*/  FMUL R8, R117, R8 ;  /* 0x0000000875087220 */ /* 0x000fe20000400000 */
[----:B------:R-:W-:Y:S01]  /*1b00*/  SHF.L.U32 R7, R50, 0x10, RZ ;  /* 0x0000001032077819 */ /* 0x000fe200000006ff */
[----:B------:R-:W-:Y:S01]  /*1b10*/  @P1 FADD R29, R29, 1 ;  /* 0x3f8000001d1d1421 */ /* 0x000fe20000000000 */
[----:B------:R-:W-:Y:S01]  /*1b20*/  FMUL R12, R117, R12 ;  /* 0x0000000c750c7220 */ /* 0x000fe20000400000 */
[----:B------:R-:W-:Y:S01]  /*1b30*/  @P1 FADD R95, R95, 1 ;  /* 0x3f8000005f5f1421 */ /* 0x000fe20000000000 */
[----:B------:R-:W-:Y:S01]  /*1b40*/  FFMA R93, R10, R93, R5 ;  /* 0x0000005d0a5d7223 */ /* 0x000fe20000000005 */
[----:B-----5:R-:W-:Y:S01]  /*1b50*/  SHF.L.U32 R19, R62, 0x10, RZ ;  /* 0x000000103e137819 */ /* 0x020fe200000006ff */
        /* <DEDUP_REMOVED lines=65> */
[----:B------:R-:W0:Y:S01]  /*1f70*/  LDC.U8 R12, c[0x0][0x404] ;  /* 0x00010100ff0c7b82 */ /* 0x000e220000000000 */
[----:B------:R-:W-:Y:S01]  /*1f80*/  SHF.L.U32 R113, R74, 0x10, RZ ;  /* 0x000000104a717819 */ /* 0x000fe200000006ff */
[----:B------:R-:W-:Y:S01]  /*1f90*/  @P1 FADD R105, R105, 1 ;  /* 0x3f80000069691421 */ /* 0x000fe20000000000 */
        /* <DEDUP_REMOVED lines=16> */
[--C-:B------:R-:W-:Y:S01]  /*20a0*/  FFMA R107, R106, R109, R113.reuse ;  /* 0x0000006d6a6b7223 */ /* 0x100fe20000000071 */
[----:B------:R-:W-:Y:S01]  /*20b0*/  SHF.L.U32 R119, R72, 0x10, RZ ;  /* 0x0000001048777819 */ /* 0x000fe200000006ff */
[----:B------:R-:W-:Y:S01]  /*20c0*/  @P1 FADD R117, R117, 1 ;  /* 0x3f80000075751421 */ /* 0x000fe20000000000 */
[----:B------:R-:W-:Y:S01]  /*20d0*/  SHF.L.U32 R0, R44, 0x10, RZ ;  /* 0x000000102c007819 */ /* 0x000fe200000006ff */
[----:B------:R-:W-:Y:S01]  /*20e0*/  @P1 FADD R121, R121, 1 ;  /* 0x3f80000079791421 */ /* 0x000fe20000000000 */
[----:B------:R-:W-:Y:S01]  /*20f0*/  PRMT R113, R62, 0x7632, R113 ;  /* 0x000076323e717816 */ /* 0x000fe20000000071 */
[--C-:B------:R-:W-:Y:S01]  /*2100*/  FFMA R109, R108, R117, R119.reuse ;  /* 0x000000756c6d7223 */ /* 0x100fe20000000077 */
[----:B------:R-:W-:Y:S01]  /*2110*/  PRMT R119, R40, 0x7632, R119 ;  /* 0x0000763228777816 */ /* 0x000fe20000000077 */
        /* <DEDUP_REMOVED lines=16> */
[----:B------:R-:W-:Y:S01]  /*2220*/  @P1 FADD R8, R8, 1 ;  /* 0x3f80000008081421 */ /* 0x000fe20000000000 */
[----:B------:R-:W-:-:S02]  /*2230*/  PRMT R113, R61, 0x7632, R113 ;  /* 0x000076323d717816 */ /* 0x000fc40000000071 */
[----:B------:R-:W-:Y:S01]  /*2240*/  PRMT R0, R60, 0x7632, R0 ;  /* 0x000076323c007816 */ /* 0x000fe20000000000 */
[----:B------:R-:W-:Y:S01]  /*2250*/  FFMA R118, R118, R8, R10 ;  /* 0x0000000876767223 */ /* 0x000fe2000000000a */
[----:B------:R-:W-:Y:S02]  /*2260*/  PRMT R4, R42, 0x7632, R4 ;  /* 0x000076322a047816 */ /* 0x000fe40000000004 */
[----:B------:R-:W-:Y:S02]  /*2270*/  PRMT R119, R39, 0x7632, R119 ;  /* 0x0000763227777816 */ /* 0x000fe40000000077 */
[----:B------:R-:W-:Y:S01]  /*2280*/  SHF.L.U32 R113, R113, 0x10, RZ ;  /* 0x0000001071717819 */ /* 0x000fe200000006ff */
[-C--:B------:R-:W-:Y:S01]  /*2290*/  @P0 FMUL R29, R29, R68.reuse ;  /* 0x000000441d1d0220 */ /* 0x080fe20000400000 */
[----:B------:R-:W-:Y:S01]  /*22a0*/  PRMT R2, R38, 0x7632, R2 ;  /* 0x0000763226027816 */ /* 0x000fe20000000002 */
[-C--:B------:R-:W-:Y:S01]  /*22b0*/  @P0 FMUL R93, R93, R68.reuse ;  /* 0x000000445d5d0220 */ /* 0x080fe20000400000 */
[----:B------:R-:W-:Y:S01]  /*22c0*/  SHF.L.U32 R0, R0, 0x10, RZ ;  /* 0x0000001000007819 */ /* 0x000fe200000006ff */
[----:B------:R-:W-:Y:S01]  /*22d0*/  @P1 FADD R113, R113, 1 ;  /* 0x3f80000071711421 */ /* 0x000fe20000000000 */
[----:B------:R-:W-:Y:S01]  /*22e0*/  PRMT R8, R37, 0x7632, R8 ;  /* 0x0000763225087816 */ /* 0x000fe20000000008 */
[-C--:B------:R-:W-:Y:S01]  /*22f0*/  @P0 FMUL R95, R95, R68.reuse ;  /* 0x000000445f5f0220 */ /* 0x080fe20000400000 */
[----:B------:R-:W-:Y:S01]  /*2300*/  SHF.L.U32 R4, R4, 0x10, RZ ;  /* 0x0000001004047819 */ /* 0x000fe200000006ff */
[----:B------:R-:W-:Y:S01]  /*2310*/  @P1 FADD R0, R0, 1 ;  /* 0x3f80000000001421 */ /* 0x000fe20000000000 */
[----:B------:R-:W-:Y:S01]  /*2320*/  SHF.L.U32 R119, R119, 0x10, RZ ;  /* 0x0000001077777819 */ /* 0x000fe200000006ff */
[-C--:B------:R-:W-:Y:S01]  /*2330*/  @P0 FMUL R11, R11, R68.reuse ;  /* 0x000000440b0b0220 */ /* 0x080fe20000400000 */
[----:B------:R-:W-:Y:S01]  /*2340*/  SHF.L.U32 R2, R2, 0x10, RZ ;  /* 0x0000001002027819 */ /* 0x000fe200000006ff */
[----:B------:R-:W-:Y:S01]  /*2350*/  @P1 FADD R4, R4, 1 ;  /* 0x3f80000004041421 */ /* 0x000fe20000000000 */
[----:B------:R-:W-:Y:S01]  /*2360*/  SHF.L.U32 R8, R8, 0x10, RZ ;  /* 0x0000001008087819 */ /* 0x000fe200000006ff */
[----:B------:R-:W-:Y:S01]  /*2370*/  FFMA R113, R20, R113, R119 ;  /* 0x0000007114717223 */ /* 0x000fe20000000077 */
[----:B------:R-:W-:Y:S01]  /*2380*/  @P0 FMUL R21, R21, R68 ;  /* 0x0000004415150220 */ /* 0x000fe20000400000 */
[----:B------:R-:W-:Y:S01]  /*2390*/  FFMA R119, R24, R0, R2 ;  /* 0x0000000018777223 */ /* 0x000fe20000000002 */
[----:B------:R-:W-:Y:S01]  /*23a0*/  F2FP.SATFINITE.E4M3.F32.PACK_AB_MERGE_C R29, RZ, R29, RZ ;  /* 0x0000001dff1d723e */ /* 0x000fe200048070ff */
[----:B------:R-:W-:Y:S01]  /*23b0*/  FFMA R0, R28, R4, R8 ;  /* 0x000000041c007223 */ /* 0x000fe20000000008 */
        /* <DEDUP_REMOVED lines=9> */
[-C--:B------:R-:W-:Y:S01]  /*2450*/  @P0 FMUL R109, R109, R68.reuse ;  /* 0x000000446d6d0220 */ /* 0x080fe20000400000 */
[----:B------:R-:W-:Y:S01]  /*2460*/  PRMT R95, R4, 0x7604, R29 ;  /* 0x00007604045f7816 */ /* 0x000fe2000000001d */
[-C--:B------:R-:W-:Y:S01]  /*2470*/  @P0 FMUL R97, R97, R68.reuse ;  /* 0x0000004461610220 */ /* 0x080fe20000400000 */
[----:B------:R-:W0:Y:S01]  /*2480*/  LDC.64 R28, c[0x0][0x3c8] ;  /* 0x0000f200ff1c7b82 */ /* 0x000e220000000a00 */
[----:B------:R-:W-:Y:S01]  /*2490*/  PRMT R12, R36, 0x7632, R12 ;  /* 0x00007632240c7816 */ /* 0x000fe2000000000c */
[-C--:B------:R-:W-:Y:S01]  /*24a0*/  @P0 FMUL R117, R117, R68.reuse ;  /* 0x0000004475750220 */ /* 0x080fe20000400000 */
[----:B------:R-:W-:Y:S01]  /*24b0*/  SHF.L.U32 R10, R10, 0x10, RZ ;  /* 0x000000100a0a7819 */ /* 0x000fe200000006ff */
[-C--:B------:R-:W-:Y:S01]  /*24c0*/  @P0 FMUL R121, R121, R68.reuse ;  /* 0x0000004479790220 */ /* 0x080fe20000400000 */
[----:B------:R-:W-:Y:S01]  /*24d0*/  PRMT R93, R21, 0x7604, R2 ;  /* 0x00007604155d7816 */ /* 0x000fe20000000002 */
        /* <DEDUP_REMOVED lines=44> */
[--C-:B------:R-:W-:Y:S01]  /*27a0*/  IMAD.WIDE.U32 R16, R17, 0x2, R28.reuse ;  /* 0x0000000211107825 */ /* 0x100fe200078e001c */
[----:B------:R-:W-:Y:S02]  /*27b0*/  F2FP.SATFINITE.E4M3.F32.PACK_AB_MERGE_C R3, RZ, R3, RZ ;  /* 0x00000003ff03723e */ /* 0x000fe400048070ff */
[----:B------:R-:W-:Y:S01]  /*27c0*/  F2FP.SATFINITE.E4M3.F32.PACK_AB_MERGE_C R2, RZ, R113, RZ ;  /* 0x00000071ff02723e */ /* 0x000fe200048070ff */
[----:B------:R-:W-:Y:S01]  /*27d0*/  IMAD.WIDE.U32 R22, R23, 0x2, R28 ;  /* 0x0000000217167825 */ /* 0x000fe200078e001c */
[----:B------:R-:W-:-:S02]  /*27e0*/  PRMT R117, R4, 0x7604, R5 ;  /* 0x0000760404757816 */ /* 0x000fc40000000005 */
[----:B------:R-:W-:Y:S01]  /*27f0*/  PRMT R115, R6, 0x7604, R115 ;  /* 0x0000760406737816 */ /* 0x000fe20000000073 */
        /* <DEDUP_REMOVED lines=8> */
[----:B------:R-:W-:Y:S01]  /*2880*/  F2FP.SATFINITE.E4M3.F32.PACK_AB_MERGE_C R123, RZ, R123, RZ ;  /* 0x0000007bff7b723e */ /* 0x000fe200048070ff */
[----:B------:R-:W-:Y:S01]  /*2890*/  IMAD.WIDE.U32 R30, R31, 0x2, R28 ;  /* 0x000000021f1e7825 */ /* 0x000fe200078e001c */
[----:B------:R-:W-:Y:S02]  /*28a0*/  F2FP.SATFINITE.E4M3.F32.PACK_AB_MERGE_C R10, RZ, R125, RZ ;  /* 0x0000007dff0a723e */ /* 0x000fe400048070ff */
[----:B------:R-:W-:Y:S01]  /*28b0*/  PRMT R113, R2, 0x7604, R3 ;  /* 0x0000760402717816 */ /* 0x000fe20000000003 */
[C---:B------:R-:W-:Y:S01]  /*28c0*/  IMAD.WIDE.U32 R2, R91.reuse, 0x2, R28 ;  /* 0x000000025b027825 */ /* 0x040fe200078e001c */
[----:B------:R-:W-:Y:S02]  /*28d0*/  IADD3 R11, PT, PT, R91, 0x200, RZ ;  /* 0x000002005b0b7810 */ /* 0x000fe40007ffe0ff */
[----:B------:R-:W-:Y:S01]  /*28e0*/  PRMT R121, R6, 0x7604, R9 ;  /* 0x0000760406797816 */ /* 0x000fe20000000009 */
[----:B------:R-:W-:Y:S01]  /*28f0*/  IMAD.WIDE.U32 R6, R7, 0x2, R28 ;  /* 0x0000000207067825 */ /* 0x000fe200078e001c */
[----:B------:R-:W-:Y:S01]  /*2900*/  PRMT R101, R8, 0x7604, R101 ;  /* 0x0000760408657816 */ /* 0x000fe20000000065 */
[----:B------:R1:W-:Y:S01]  /*2910*/  STG.E.U16 desc[UR6][R2.64], R93 ;  /* 0x0000005d02007986 */ /* 0x0003e2000c101506 */
[----:B------:R-:W-:Y:S01]  /*2920*/  PRMT R99, R10, 0x7604, R123 ;  /* 0x000076040a637816 */ /* 0x000fe2000000007b */
        /* <DEDUP_REMOVED lines=25> */
.L_x_12569:
[----:B------:R-:W-:Y:S01]  /*2ac0*/  ISETP.NE.AND P0, PT, RZ, UR10, PT ;  /* 0x0000000aff007c0c */ /* 0x000fe2000bf05270 */
[--C-:B------:R-:W-:Y:S01]  /*2ad0*/  FADD R98, R7, -R0.reuse ;  /* 0x8000000007627221 */ /* 0x100fe20000000000 */
[----:B------:R-:W-:Y:S01]  /*2ae0*/  SHF.L.U32 R7, R87, 0x10, RZ ;  /* 0x0000001057077819 */ /* 0x000fe200000006ff */
[--C-:B------:R-:W-:Y:S01]  /*2af0*/  FADD R10, R10, -R0.reuse ;  /* 0x800000000a0a7221 */ /* 0x100fe20000000000 */
[----:B------:R-:W-:Y:S01]  /*2b00*/  SHF.L.U32 R120, R64, 0x10, RZ ;  /* 0x0000001040787819 */ /* 0x000fe200000006ff */
        /* <DEDUP_REMOVED lines=32> */
[----:B------:R-:W-:Y:S01]  /*2d10*/  FMUL R4, R117, R4 ;  /* 0x0000000475047220 */ /* 0x000fe20000400000 */
[----:B------:R-:W-:Y:S01]  /*2d20*/  @P0 FADD R120, R120, 1 ;  /* 0x3f80000078780421 */ /* 0x000fe20000000000 */
[----:B------:R-:W-:Y:S01]  /*2d30*/  SHF.L.U32 R19, R32, 0x10, RZ ;  /* 0x0000001020137819 */ /* 0x000fe200000006ff */
[----:B------:R-:W-:Y:S01]  /*2d40*/  FFMA R0, R9, R7, R0 ;  /* 0x0000000709007223 */ /* 0x000fe20000000000 */
[----:B------:R-:W-:Y:S01]  /*2d50*/  SHF.L.U32 R9, R63, 0x10, RZ ;  /* 0x000000103f097819 */ /* 0x000fe200000006ff */
[----:B------:R-:W-:Y:S01]  /*2d60*/  FFMA R4, R4, R120, R5 ;  /* 0x0000007804047223 */ /* 0x000fe20000000005 */
[----:B------:R-:W-:Y:S01]  /*2d70*/  SHF.L.U32 R5, R33, 0x10, RZ ;  /* 0x0000001021057819 */ /* 0x000fe200000006ff */
[C---:B------:R-:W-:Y:S01]  /*2d80*/  FMUL R12, R117.reuse, R12 ;  /* 0x0000000c750c7220 */ /* 0x040fe20000400000 */
[----:B-----5:R-:W-:Y:S01]  /*2d90*/  SHF.L.U32 R99, R62, 0x10, RZ ;  /* 0x000000103e637819 */ /* 0x020fe200000006ff */
[----:B------:R-:W-:Y:S01]  /*2da0*/  FMUL R8, R117, R8 ;  /* 0x0000000875087220 */ /* 0x000fe20000400000 */
[----:B------:R-:W-:Y:S01]  /*2db0*/  SHF.L.U32 R7, R78, 0x10, RZ ;  /* 0x000000104e077819 */ /* 0x000fe200000006ff */
[----:B------:R-:W-:Y:S01]  /*2dc0*/  @P0 FADD R5, R5, 1 ;  /* 0x3f80000005050421 */ /* 0x000fe20000000000 */
[----:B------:R-:W-:Y:S01]  /*2dd0*/  SHF.L.U32 R11, R50, 0x10, RZ ;  /* 0x00000010320b7819 */ /* 0x000fe200000006ff */
[----:B------:R-:W-:Y:S01]  /*2de0*/  @P0 FADD R9, R9, 1 ;  /* 0x3f80000009090421 */ /* 0x000fe20000000000 */
[----:B------:R-:W-:Y:S01]  /*2df0*/  SHF.L.U32 R21, R77, 0x10, RZ ;  /* 0x000000104d157819 */ /* 0x000fe200000006ff */
[C---:B------:R-:W-:Y:S01]  /*2e00*/  FMUL R14, R117.reuse, R14 ;  /* 0x0000000e750e7220 */ /* 0x040fe20000400000 */
[----:B------:R-:W-:Y:S01]  /*2e10*/  SHF.L.U32 R29, R40, 0x10, RZ ;  /* 0x00000010281d7819 */ /* 0x000fe200000006ff */
[----:B------:R-:W-:Y:S01]  /*2e20*/  FMUL R16, R117, R16 ;  /* 0x0000001075107220 */ /* 0x000fe20000400000 */
[----:B------:R-:W-:Y:S01]  /*2e30*/  @P0 FADD R19, R19, 1 ;  /* 0x3f80000013130421 */ /* 0x000fe20000000000 */
[----:B------:R-:W-:Y:S01]  /*2e40*/  @P0 FADD R99, R99, 1 ;  /* 0x3f80000063630421 */ /* 0x000fe20000000000 */
[----:B------:R-:W-:Y:S01]  /*2e50*/  SHF.L.U32 R101, R61, 0x10, RZ ;  /* 0x000000103d657819 */ /* 0x000fe200000006ff */
[----:B------:R-:W-:Y:S01]  /*2e60*/  FFMA R5, R12, R5, R7 ;  /* 0x000000050c057223 */ /* 0x000fe20000000007 */
[----:B------:R-:W-:Y:S01]  /*2e70*/  SHF.L.U32 R97, R42, 0x10, RZ ;  /* 0x000000102a617819 */ /* 0x000fe200000006ff */
        /* <DEDUP_REMOVED lines=16> */
[----:B------:R-:W-:Y:S01]  /*2f80*/  FMUL R30, R117, R30 ;  /* 0x0000001e751e7220 */ /* 0x000fe20000400000 */
[----:B------:R-:W-:Y:S01]  /*2f90*/  @P0 FADD R29, R29, 1 ;  /* 0x3f8000001d1d0421 */ /* 0x000fe20000000000 */
        /* <DEDUP_REMOVED lines=58> */
[--C-:B------:R-:W-:Y:S01]  /*3340*/  FFMA R93, R110, R105, R107.reuse ;  /* 0x000000696e5d7223 */ /* 0x100fe2000000006b */
[----:B------:R-:W-:Y:S01]  /*3350*/  PRMT R107, R62, 0x7632, R107 ;  /* 0x000076323e6b7816 */ /* 0x000fe2000000006b */
[----:B------:R-:W-:Y:S01]  /*3360*/  FMUL R2, R117, R2 ;  /* 0x0000000275027220 */ /* 0x000fe20000400000 */
[----:B------:R-:W-:Y:S01]  /*3370*/  SHF.L.U32 R3, R79, 0x10, RZ ;  /* 0x000000104f037819 */ /* 0x000fe200000006ff */
[----:B------:R-:W-:Y:S01]  /*3380*/  @P0 FADD R122, R122, 1 ;  /* 0x3f8000007a7a0421 */ /* 0x000fe20000000000 */
[----:B------:R-:W-:Y:S01]  /*3390*/  SHF.L.U32 R115, R71, 0x10, RZ ;  /* 0x0000001047737819 */ /* 0x000fe200000006ff */
[----:B------:R-:W-:Y:S01]  /*33a0*/  FMUL R114, R117, R114 ;  /* 0x0000007275727220 */ /* 0x000fe20000400000 */
[----:B------:R-:W-:Y:S01]  /*33b0*/  @P0 FADD R113, R113, 1 ;  /* 0x3f80000071710421 */ /* 0x000fe20000000000 */
[----:B------:R-:W-:Y:S01]  /*33c0*/  FFMA R112, R112, R109, R111 ;  /* 0x0000006d70707223 */ /* 0x000fe2000000006f */
[----:B------:R-:W-:Y:S01]  /*33d0*/  PRMT R109, R40, 0x7632, R109 ;  /* 0x00007632286d7816 */ /* 0x000fe2000000006d */
[----:B------:R-:W-:Y:S01]  /*33e0*/  FFMA R3, R2, R122, R3 ;  /* 0x0000007a02037223 */ /* 0x000fe20000000003 */
[----:B------:R-:W-:Y:S01]  /*33f0*/  PRMT R111, R61, 0x7632, R111 ;  /* 0x000076323d6f7816 */ /* 0x000fe2000000006f */
[----:B------:R-:W-:Y:S01]  /*3400*/  FFMA R103, R114, R113, R115 ;  /* 0x0000007172677223 */ /* 0x000fe20000000073 */
[----:B------:R-:W-:Y:S01]  /*3410*/  SHF.L.U32 R107, R107, 0x10, RZ ;  /* 0x000000106b6b7819 */ /* 0x000fe200000006ff */
[----:B------:R-:W-:Y:S01]  /*3420*/  FMUL R6, R117, R6 ;  /* 0x0000000675067220 */ /* 0x000fe20000400000 */
[----:B------:R-:W-:Y:S01]  /*3430*/  PRMT R113, R39, 0x7632, R113 ;  /* 0x0000763227717816 */ /* 0x000fe20000000071 */
[----:B------:R-:W0:Y:S01]  /*3440*/  LDC.U8 R2, c[0x0][0x404] ;  /* 0x00010100ff027b82 */ /* 0x000e220000000000 */
        /* <DEDUP_REMOVED lines=8> */
[----:B------:R-:W-:Y:S01]  /*34d0*/  FMNMX3 R65, R65, |R0|, |R3|, !PT ;  /* 0x4000000041417276 */ /* 0x000fe20007800403 */
[C---:B------:R-:W-:Y:S01]  /*34e0*/  FMUL R24, R117.reuse, R24 ;  /* 0x0000001875187220 */ /* 0x040fe20000400000 */
[----:B------:R-:W-:Y:S01]  /*34f0*/  PRMT R107, R60, 0x7632, R107 ;  /* 0x000076323c6b7816 */ /* 0x000fe2000000006b */
        /* <DEDUP_REMOVED lines=8> */
[----:B------:R-:W-:Y:S01]  /*3580*/  FMNMX3 R65, R65, |R4|, |R5|, !PT ;  /* 0x4000000441417276 */ /* 0x000fe20007800405 */
[----:B------:R-:W-:Y:S01]  /*3590*/  FFMA R116, R116, R105, R115 ;  /* 0x0000006974747223 */ /* 0x000fe20000000073 */
[----:B------:R-:W-:Y:S01]  /*35a0*/  PRMT R109, R38, 0x7632, R109 ;  /* 0x00007632266d7816 */ /* 0x000fe2000000006d */
[----:B------:R-:W-:Y:S01]  /*35b0*/  @P0 FADD R117, R117, 1 ;  /* 0x3f80000075750421 */ /* 0x000fe20000000000 */
[----:B------:R-:W-:Y:S01]  /*35c0*/  PRMT R111, R42, 0x7632, R111 ;  /* 0x000076322a6f7816 */ /* 0x000fe2000000006f */
[-C--:B------:R-:W-:Y:S01]  /*35d0*/  FMUL R16, R29, R68.reuse ;  /* 0x000000441d107220 */ /* 0x080fe20000400000 */
[----:B------:R-:W-:Y:S01]  /*35e0*/  SHF.L.U32 R107, R107, 0x10, RZ ;  /* 0x000000106b6b7819 */ /* 0x000fe200000006ff */
[-C--:B------:R-:W-:Y:S01]  /*35f0*/  FMUL R10, R95, R68.reuse ;  /* 0x000000445f0a7220 */ /* 0x080fe20000400000 */
[----:B------:R-:W-:Y:S01]  /*3600*/  SHF.L.U32 R119, R70, 0x10, RZ ;  /* 0x0000001046777819 */ /* 0x000fe200000006ff */
[----:B------:R-:W-:Y:S01]  /*3610*/  FMUL R14, R97, R68 ;  /* 0x00000044610e7220 */ /* 0x000fe20000400000 */
[----:B------:R-:W-:Y:S01]  /*3620*/  FMNMX3 R65, R65, |R8|, |R9|, !PT ;  /* 0x4000000841417276 */ /* 0x000fe20007800409 */
[----:B------:R-:W-:Y:S01]  /*3630*/  @P0 FADD R107, R107, 1 ;  /* 0x3f8000006b6b0421 */ /* 0x000fe20000000000 */
[----:B------:R-:W-:Y:S01]  /*3640*/  PRMT R113, R37, 0x7632, R113 ;  /* 0x0000763225717816 */ /* 0x000fe20000000071 */
[----:B------:R-:W-:Y:S01]  /*3650*/  FFMA R105, R118, R117, R119 ;  /* 0x0000007576697223 */ /* 0x000fe20000000077 */
[----:B------:R-:W-:-:S02]  /*3660*/  PRMT R115, R41, 0x7632, R115 ;  /* 0x0000763229737816 */ /* 0x000fc40000000073 */
[----:B------:R-:W-:Y:S02]  /*3670*/  SHF.L.U32 R109, R109, 0x10, RZ ;  /* 0x000000106d6d7819 */ /* 0x000fe400000006ff */
[----:B------:R-:W-:Y:S02]  /*3680*/  SHF.L.U32 R111, R111, 0x10, RZ ;  /* 0x000000106f6f7819 */ /* 0x000fe400000006ff */
[----:B------:R-:W-:Y:S01]  /*3690*/  FMNMX3 R65, R65, |R99|, |R6|, !PT ;  /* 0x4000006341417276 */ /* 0x000fe20007800406 */
[----:B------:R-:W-:Y:S01]  /*36a0*/  FFMA R24, R24, R107, R109 ;  /* 0x0000006b18187223 */ /* 0x000fe2000000006d */
[----:B------:R-:W-:Y:S01]  /*36b0*/  PRMT R117, R36, 0x7632, R117 ;  /* 0x0000763224757816 */ /* 0x000fe20000000075 */
[----:B------:R-:W-:Y:S01]  /*36c0*/  @P0 FADD R111, R111, 1 ;  /* 0x3f8000006f6f0421 */ /* 0x000fe20000000000 */
[----:B------:R-:W-:Y:S01]  /*36d0*/  SHF.L.U32 R113, R113, 0x10, RZ ;  /* 0x0000001071717819 */ /* 0x000fe200000006ff */
[-C--:B------:R-:W-:Y:S01]  /*36e0*/  FMUL R107, R0, R68.reuse ;  /* 0x00000044006b7220 */ /* 0x080fe20000400000 */
[----:B------:R-:W-:Y:S01]  /*36f0*/  SHF.L.U32 R115, R115, 0x10, RZ ;  /* 0x0000001073737819 */ /* 0x000fe200000006ff */
[-C--:B------:R-:W-:Y:S01]  /*3700*/  FMUL R109, R4, R68.reuse ;  /* 0x00000044046d7220 */ /* 0x080fe20000400000 */
[----:B------:R-:W-:Y:S01]  /*3710*/  FMNMX3 R65, R65, |R101|, |R20|, !PT ;  /* 0x4000006541417276 */ /* 0x000fe20007800414 */
[----:B------:R-:W-:Y:S01]  /*3720*/  FFMA R28, R28, R111, R113 ;  /* 0x0000006f1c1c7223 */ /* 0x000fe20000000071 */
[----:B------:R-:W-:Y:S01]  /*3730*/  SHF.L.U32 R117, R117, 0x10, RZ ;  /* 0x0000001075757819 */ /* 0x000fe200000006ff */
[----:B------:R-:W-:Y:S01]  /*3740*/  @P0 FADD R115, R115, 1 ;  /* 0x3f80000073730421 */ /* 0x000fe20000000000 */
[----:B------:R-:W-:Y:S01]  /*3750*/  FMNMX3 R65, R65, |R95|, |R24|, !PT ;  /* 0x4000005f41417276 */ /* 0x000fe20007800418 */
[----:B------:R-:W-:Y:S01]  /*3760*/  FMUL R111, R8, R68 ;  /* 0x00000044086f7220 */ /* 0x000fe20000400000 */
[----:B0-----:R-:W-:Y:S01]  /*3770*/  ISETP.NE.AND P0, PT, R2, RZ, PT ;  /* 0x000000ff0200720c */ /* 0x001fe20003f05270 */
[----:B------:R-:W-:Y:S01]  /*3780*/  FFMA R90, R90, R115, R117 ;  /* 0x000000735a5a7223 */ /* 0x000fe20000000075 */
[----:B------:R-:W-:-:S02]  /*3790*/  FMNMX3 R65, R65, |R97|, |R28|, !PT ;  /* 0x4000006141417276 */ /* 0x000fc4000780041c */
[----:B------:R-:W-:Y:S01]  /*37a0*/  FSEL R2, R0, R107, !P0 ;  /* 0x0000006b00027208 */ /* 0x000fe20004000000 */
[-C--:B------:R-:W-:Y:S01]  /*37b0*/  FMUL R0, R99, R68.reuse ;  /* 0x0000004463007220 */ /* 0x080fe20000400000 */
[----:B------:R-:W-:Y:S02]  /*37c0*/  FMNMX3 R65, R65, |R29|, |R90|, !PT ;  /* 0x4000001d41417276 */ /* 0x000fe4000780045a */
[----:B------:R-:W-:Y:S01]  /*37d0*/  FSEL R12, R8, R111, !P0 ;  /* 0x0000006f080c7208 */ /* 0x000fe20004000000 */
[----:B------:R-:W-:Y:S01]  /*37e0*/  FMUL R8, R101, R68 ;  /* 0x0000004465087220 */ /* 0x000fe20000400000 */
[----:B------:R-:W-:Y:S02]  /*37f0*/  FMNMX3 R65, R65, |R92|, |R7|, !PT ;  /* 0x4000005c41417276 */ /* 0x000fe40007800407 */
[----:B------:R-:W-:Y:S01]  /*3800*/  FSEL R29, R29, R16, !P0 ;  /* 0x000000101d1d7208 */ /* 0x000fe20004000000 */
[----:B------:R-:W-:Y:S01]  /*3810*/  @P0 FMUL R90, R90, R68 ;  /* 0x000000445a5a0220 */ /* 0x000fe20000400000 */
[----:B------:R-:W-:Y:S01]  /*3820*/  FMNMX3 R65, R65, |R96|, |R11|, !PT ;  /* 0x4000006041417276 */ /* 0x000fe2000780040b */
[----:B------:R-:W-:Y:S01]  /*3830*/  @P0 FMUL R28, R28, R68 ;  /* 0x000000441c1c0220 */ /* 0x000fe20000400000 */
[----:B------:R-:W-:Y:S01]  /*3840*/  FSEL R99, R99, R0, !P0 ;  /* 0x0000000063637208 */ /* 0x000fe20004000000 */
[----:B------:R-:W-:Y:S01]  /*3850*/  @P0 FMUL R5, R5, R68 ;  /* 0x0000004405050220 */ /* 0x000fe20000400000 */
[----:B------:R-:W-:Y:S01]  /*3860*/  FSEL R0, R101, R8, !P0 ;  /* 0x0000000865007208 */ /* 0x000fe20004000000 */
[----:B------:R-:W-:Y:S01]  /*3870*/  FMUL R101, R100, R68 ;  /* 0x0000004464657220 */ /* 0x000fe20000400000 */
[----:B------:R-:W-:Y:S01]  /*3880*/  FSEL R8, R95, R10, !P0 ;  /* 0x0000000a5f087208 */ /* 0x000fe20004000000 */
[----:B------:R-:W-:Y:S01]  /*3890*/  FMUL R95, R92, R68 ;  /* 0x000000445c5f7220 */ /* 0x000fe20000400000 */
[----:B------:R-:W-:Y:S01]  /*38a0*/  FMNMX3 R65, R65, |R100|, |R19|, !PT ;  /* 0x4000006441417276 */ /* 0x000fe20007800413 */
[-C--:B------:R-:W-:Y:S01]  /*38b0*/  @P0 FMUL R7, R7, R68.reuse ;  /* 0x0000004407070220 */ /* 0x080fe20000400000 */
[----:B------:R-:W-:Y:S01]  /*38c0*/  F2FP.SATFINITE.E4M3.F32.PACK_AB_MERGE_C R29, RZ, R29, RZ ;  /* 0x0000001dff1d723e */ /* 0x000fe200048070ff */
[----:B------:R-:W-:Y:S01]  /*38d0*/  @P0 FMUL R3, R3, R68 ;  /* 0x0000004403030220 */ /* 0x000fe20000400000 */
[----:B------:R-:W-:Y:S01]  /*38e0*/  F2FP.SATFINITE.E4M3.F32.PACK_AB_MERGE_C R90, RZ, R90, RZ ;  /* 0x0000005aff5a723e */ /* 0x000fe200048070ff */
[-C--:B------:R-:W-:Y:S01]  /*38f0*/  @P0 FMUL R6, R6, R68.reuse ;  /* 0x0000004406060220 */ /* 0x080fe20000400000 */
[----:B------:R-:W-:Y:S01]  /*3900*/  FSEL R4, R4, R109, !P0 ;  /* 0x0000006d04047208 */ /* 0x000fe20004000000 */
[----:B------:R-:W-:Y:S01]  /*3910*/  @P0 FMUL R9, R9, R68 ;  /* 0x0000004409090220 */ /* 0x000fe20000400000 */
[----:B------:R-:W-:Y:S01]  /*3920*/  FMNMX3 R65, R65, |R104|, |R21|, !PT ;  /* 0x4000006841417276 */ /* 0x000fe20007800415 */
[-C--:B------:R-:W-:Y:S01]  /*3930*/  @P0 FMUL R24, R24, R68.reuse ;  /* 0x0000004418180220 */ /* 0x080fe20000400000 */
[----:B------:R-:W-:Y:S01]  /*3940*/  FSEL R92, R92, R95, !P0 ;  /* 0x0000005f5c5c7208 */ /* 0x000fe20004000000 */
[----:B------:R-:W-:Y:S01]  /*3950*/  FMUL R95, R104, R68 ;  /* 0x00000044685f7220 */ /* 0x000fe20000400000 */
[----:B------:R-:W-:Y:S01]  /*3960*/  F2FP.SATFINITE.E4M3.F32.PACK_AB_MERGE_C R109, RZ, R28, RZ ;  /* 0x0000001cff6d723e */ /* 0x000fe200048070ff */
[-C--:B------:R-:W-:Y:S01]  /*3970*/  @P0 FMUL R11, R11, R68.reuse ;  /* 0x000000440b0b0220 */ /* 0x080fe20000400000 */
[----:B------:R-:W-:Y:S01]  /*3980*/  PRMT R107, R90, 0x7604, R29 ;  /* 0x000076045a6b7816 */ /* 0x000fe2000000001d */
[----:B------:R-:W-:Y:S01]  /*3990*/  @P0 FMUL R21, R21, R68 ;  /* 0x0000004415150220 */ /* 0x000fe20000400000 */
        /* <DEDUP_REMOVED lines=18> */
[----:B------:R-:W-:Y:S01]  /*3ac0*/  @P0 FMUL R19, R19, R68 ;  /* 0x0000004413130220 */ /* 0x000fe20000400000 */
[----:B------:R-:W-:-:S02]  /*3ad0*/  FSEL R108, R108, R97, !P0 ;  /* 0x000000616c6c7208 */ /* 0x000fc40004000000 */
[----:B------:R-:W-:Y:S02]  /*3ae0*/  F2FP.SATFINITE.E4M3.F32.PACK_AB_MERGE_C R97, RZ, R5, RZ ;  /* 0x00000005ff61723e */ /* 0x000fe400048070ff */
[----:B------:R-:W-:Y:S01]  /*3af0*/  F2FP.SATFINITE.E4M3.F32.PACK_AB_MERGE_C R115, RZ, R7, RZ ;  /* 0x00000007ff73723e */ /* 0x000fe200048070ff */
[--C-:B0-----:R-:W-:Y:S01]  /*3b00*/  IMAD.WIDE.U32 R14, R15, 0x2, R28.reuse ;  /* 0x000000020f0e7825 */ /* 0x101fe200078e001c */
[----:B------:R-:W-:Y:S02]  /*3b10*/  F2FP.SATFINITE.E4M3.F32.PACK_AB_MERGE_C R112, RZ, R112, RZ ;  /* 0x00000070ff70723e */ /* 0x000fe400048070ff */
        /* <DEDUP_REMOVED lines=12> */
[----:B------:R-:W-:Y:S02]  /*3be0*/  F2FP.SATFINITE.E4M3.F32.PACK_AB_MERGE_C R4, RZ, R4, RZ ;  /* 0x00000004ff04723e */ /* 0x000fe400048070ff */
[----:B------:R-:W-:-:S02]  /*3bf0*/  PRMT R121, R7, 0x7604, R116 ;  /* 0x0000760407797816 */ /* 0x000fc40000000074 */
[C---:B------:R-:W-:Y:S02]  /*3c00*/  IADD3 R5, PT, PT, R91.reuse, 0x80, RZ ;  /* 0x000000805b057810 */ /* 0x040fe40007ffe0ff */
[----:B------:R-:W-:Y:S02]  /*3c10*/  F2FP.SATFINITE.E4M3.F32.PACK_AB_MERGE_C R101, RZ, R99, RZ ;  /* 0x00000063ff65723e */ /* 0x000fe400048070ff */
[----:B------:R-:W-:Y:S02]  /*3c20*/  F2FP.SATFINITE.E4M3.F32.PACK_AB_MERGE_C R6, RZ, R6, RZ ;  /* 0x00000006ff06723e */ /* 0x000fe400048070ff */
[----:B------:R-:W-:Y:S02]  /*3c30*/  IADD3 R7, PT, PT, R91, 0x100, RZ ;  /* 0x000001005b077810 */ /* 0x000fe40007ffe0ff */
[----:B------:R-:W-:Y:S02]  /*3c40*/  F2FP.SATFINITE.E4M3.F32.PACK_AB_MERGE_C R12, RZ, R12, RZ ;  /* 0x0000000cff0c723e */ /* 0x000fe400048070ff */
[----:B------:R-:W-:-:S02]  /*3c50*/  F2FP.SATFINITE.E4M3.F32.PACK_AB_MERGE_C R99, RZ, R9, RZ ;  /* 0x00000009ff63723e */ /* 0x000fc400048070ff */
[----:B------:R-:W-:Y:S02]  /*3c60*/  F2FP.SATFINITE.E4M3.F32.PACK_AB_MERGE_C R8, RZ, R8, RZ ;  /* 0x00000008ff08723e */ /* 0x000fe400048070ff */
[----:B------:R-:W-:Y:S01]  /*3c70*/  F2FP.SATFINITE.E4M3.F32.PACK_AB_MERGE_C R111, RZ, R24, RZ ;  /* 0x00000018ff6f723e */ /* 0x000fe200048070ff */
[----:B------:R-:W-:Y:S01]  /*3c80*/  IMAD.WIDE.U32 R24, R25, 0x2, R28 ;  /* 0x0000000219187825 */ /* 0x000fe200078e001c */
[----:B------:R-:W-:Y:S02]  /*3c90*/  F2FP.SATFINITE.E4M3.F32.PACK_AB_MERGE_C R117, RZ, R11, RZ ;  /* 0x0000000bff75723e */ /* 0x000fe400048070ff */
[----:B------:R-:W-:Y:S02]  /*3ca0*/  PRMT R95, R95, 0x7604, R2 ;  /* 0x000076045f5f7816 */ /* 0x000fe40000000002 */
[----:B------:R-:W-:Y:S02]  /*3cb0*/  F2FP.SATFINITE.E4M3.F32.PACK_AB_MERGE_C R10, RZ, R10, RZ ;  /* 0x0000000aff0a723e */ /* 0x000fe400048070ff */
[----:B------:R-:W-:-:S02]  /*3cc0*/  F2FP.SATFINITE.E4M3.F32.PACK_AB_MERGE_C R104, RZ, R104, RZ ;  /* 0x00000068ff68723e */ /* 0x000fc400048070ff */
[----:B------:R-:W-:Y:S02]  /*3cd0*/  F2FP.SATFINITE.E4M3.F32.PACK_AB_MERGE_C R21, RZ, R21, RZ ;  /* 0x00000015ff15723e */ /* 0x000fe400048070ff */
[----:B------:R-:W-:Y:S01]  /*3ce0*/  PRMT R103, R3, 0x7604, R108 ;  /* 0x0000760403677816 */ /* 0x000fe2000000006c */
[C---:B------:R-:W-:Y:S01]  /*3cf0*/  IMAD.WIDE.U32 R2, R91.reuse, 0x2, R28 ;  /* 0x000000025b027825 */ /* 0x040fe200078e001c */
[----:B------:R-:W-:Y:S02]  /*3d00*/  IADD3 R11, PT, PT, R91, 0x200, RZ ;  /* 0x000002005b0b7810 */ /* 0x000fe40007ffe0ff */
[----:B------:R-:W-:Y:S01]  /*3d10*/  PRMT R97, R97, 0x7604, R4 ;  /* 0x0000760461617816 */ /* 0x000fe20000000004 */
[----:B------:R-:W-:Y:S01]  /*3d20*/  IMAD.WIDE.U32 R4, R5, 0x2, R28 ;  /* 0x0000000205047825 */ /* 0x000fe200078e001c */
[----:B------:R-:W-:Y:S01]  /*3d30*/  F2FP.SATFINITE.E4M3.F32.PACK_AB_MERGE_C R0, RZ, R0, RZ ;  /* 0x00000000ff00723e */ /* 0x000fe200048070ff */
[----:B------:R0:W-:Y:S01]  /*3d40*/  STG.E.U16 desc[UR6][R2.64], R95 ;  /* 0x0000005f02007986 */ /* 0x0001e2000c101506 */
[----:B------:R-:W-:-:S02]  /*3d50*/  F2FP.SATFINITE.E4M3.F32.PACK_AB_MERGE_C R113, RZ, R20, RZ ;  /* 0x00000014ff71723e */ /* 0x000fc400048070ff */
[----:B------:R-:W-:Y:S01]  /*3d60*/  PRMT R101, R6, 0x7604, R101 ;  /* 0x0000760406657816 */ /* 0x000fe20000000065 */
[----:B------:R-:W-:Y:S01]  /*3d70*/  IMAD.WIDE.U32 R6, R7, 0x2, R28 ;  /* 0x0000000207067825 */ /* 0x000fe200078e001c */
        /* <DEDUP_REMOVED lines=8> */
[----:B------:R-:W-:Y:S01]  /*3e00*/  PRMT R93, R21, 0x7604, R104 ;  /* 0x00007604155d7816 */ /* 0x000fe20000000068 */
[----:B------:R0:W-:Y:S01]  /*3e10*/  STG.E.U16 desc[UR6][R8.64], R101 ;  /* 0x0000006508007986 */ /* 0x0001e2000c101506 */
[----:B------:R-:W-:Y:S01]  /*3e20*/  IADD3 R19, PT, PT, R91, 0x400, RZ ;  /* 0x000004005b137810 */ /* 0x000fe20007ffe0ff */
[----:B------:R-:W-:Y:S01]  /*3e30*/  IMAD.WIDE.U32 R12, R13, 0x2, R28 ;  /* 0x000000020d0c7825 */ /* 0x000fe200078e001c */
[----:B------:R-:W-:-:S02]  /*3e40*/  PRMT R113, R113, 0x7604, R0 ;  /* 0x0000760471717816 */ /* 0x000fc40000000000 */
[----:B------:R-:W-:Y:S01]  /*3e50*/  F2FP.SATFINITE.E4M3.F32.PACK_AB_MERGE_C R92, RZ, R92, RZ ;  /* 0x0000005cff5c723e */ /* 0x000fe200048070ff */
[--C-:B------:R-:W-:Y:S01]  /*3e60*/  IMAD.WIDE.U32 R18, R19, 0x2, R28.reuse ;  /* 0x0000000213127825 */ /* 0x100fe200078e001c */
[----:B------:R-:W-:Y:S01]  /*3e70*/  IADD3 R21, PT, PT, R91, 0x480, RZ ;  /* 0x000004805b157810 */ /* 0x000fe20007ffe0ff */
[----:B------:R0:W-:Y:S01]  /*3e80*/  STG.E.U16 desc[UR6][R10.64], R113 ;  /* 0x000000710a007986 */ /* 0x0001e2000c101506 */
[----:B------:R-:W-:Y:S02]  /*3e90*/  F2FP.SATFINITE.E4M3.F32.PACK_AB_MERGE_C R96, RZ, R96, RZ ;  /* 0x00000060ff60723e */ /* 0x000fe400048070ff */
[----:B------:R-:W-:Y:S01]  /*3ea0*/  F2FP.SATFINITE.E4M3.F32.PACK_AB_MERGE_C R100, RZ, R100, RZ ;  /* 0x00000064ff64723e */ /* 0x000fe200048070ff */
[----:B------:R-:W-:Y:S01]  /*3eb0*/  IMAD.WIDE.U32 R20, R21, 0x2, R28 ;  /* 0x0000000215147825 */ /* 0x000fe200078e001c */
[----:B------:R-:W-:Y:S01]  /*3ec0*/  PRMT R115, R115, 0x7604, R92 ;  /* 0x0000760473737816 */ /* 0x000fe2000000005c */
[----:B------:R0:W-:Y:S01]  /*3ed0*/  STG.E.U16 desc[UR6][R12.64], R111 ;  /* 0x0000006f0c007986 */ /* 0x0001e2000c101506 */
[----:B------:R-:W-:Y:S01]  /*3ee0*/  PRMT R117, R117, 0x7604, R96 ;  /* 0x0000760475757816 */ /* 0x000fe20000000060 */
[----:B------:R-:W-:Y:S01]  /*3ef0*/  IMAD.WIDE.U32 R28, R69, 0x2, R28 ;  /* 0x00000002451c7825 */ /* 0x000fe200078e001c */
[----:B------:R-:W-:Y:S01]  /*3f00*/  PRMT R119, R119, 0x7604, R100 ;  /* 0x0000760477777816 */ /* 0x000fe20000000064 */
        /* <DEDUP_REMOVED lines=9> */
.L_x_12570:
[----:B01----:R-:W0:Y:S01]  /*3fa0*/  LDC R3, c[0x0][0x380] ;  /* 0x0000e000ff037b82 */ /* 0x003e220000000800 */
[----:B------:R-:W-:Y:S01]  /*3fb0*/  UPLOP3.LUT UP1, UPT, UPT, UPT, UP1, 0x40, 0x4 ;  /* 0x000000000004789c */ /* 0x000fe20003f2e810 */
[----:B0-----:R-:W-:-:S04]  /*3fc0*/  IADD3 R66, PT, PT, R66, R3, RZ ;  /* 0x0000000342427210 */ /* 0x001fc80007ffe0ff */
[----:B------:R-:W-:-:S13]  /*3fd0*/  ISETP.GE.AND P1, PT, R66, UR11, PT ;  /* 0x0000000b42007c0c */ /* 0x000fda000bf26270 */
[----:B------:R-:W-:Y:S05]  /*3fe0*/  @!P1 BRA `(.L_x_12571) ;  /* 0xffffffc4003c9947 */ /* 0x000fea000383ffff */
.L_x_12558:
        /* <DEDUP_REMOVED lines=38> */
.L_x_12579:
[----:B------:R-:W-:Y:S02]  /*4250*/  ISETP.NE.AND P1, PT, R67, RZ, PT ;  /* 0x000000ff4300720c */ /* 0x000fe40003f25270 */
[----:B-1----:R-:W-:-:S11]  /*4260*/  FMNMX R5, R3, R2, !PT ;  /* 0x0000000203057209 */ /* 0x002fd60007800000 */
[----:B------:R-:W-:Y:S05]  /*4270*/  @P1 BRA `(.L_x_12573) ;  /* 0x0000000000081947 */ /* 0x000fea0003800000 */
[----:B0-----:R-:W0:Y:S02]  /*4280*/  LDC.64 R2, c[0x0][0x3f8] ;  /* 0x0000fe00ff027b82 */ /* 0x001e240000000a00 */
[----:B0-----:R1:W-:Y:S02]  /*4290*/  REDG.E.MAX.S32.STRONG.GPU desc[UR6][R2.64], R5 ;  /* 0x000000050200798e */ /* 0x0013e4000d12e306 */
.L_x_12573:
[----:B------:R-:W-:Y:S05]  /*42a0*/  BSYNC B0 ;  /* 0x0000000000007941 */ /* 0x000fea0003800000 */
.L_x_12572:
        /* <DEDUP_REMOVED lines=13> */
[----:B01----:R-:W-:Y:S05]  /*4380*/  CALL.REL.NOINC `($__internal_233_$__cuda_sm20_rcp_rn_f32_slowpath) ;  /* 0x00000000005c7944 */ /* 0x003fea0003c00000 */
[----:B------:R-:W-:Y:S01]  /*4390*/  MOV R5, R0 ;  /* 0x0000000000057202 */ /* 0x000fe20000000f00 */
[----:B------:R-:W-:Y:S06]  /*43a0*/  BRA `(.L_x_12576) ;  /* 0x0000000000107947 */ /* 0x000fec0003800000 */
.L_x_12575:
[----:B-1----:R-:W1:Y:S02]  /*43b0*/  MUFU.RCP R5, R68 ;  /* 0x0000004400057308 */ /* 0x002e640000001000 */
[----:B-1----:R-:W-:-:S04]  /*43c0*/  FFMA R0, R5, R68, -1 ;  /* 0xbf80000005007423 */ /* 0x002fc80000000044 */
[----:B------:R-:W-:-:S04]  /*43d0*/  FADD.FTZ R0, -R0, -RZ ;  /* 0x800000ff00007221 */ /* 0x000fc80000010100 */
[----:B------:R-:W-:-:S07]  /*43e0*/  FFMA R5, R5, R0, R5 ;  /* 0x0000000005057223 */ /* 0x000fce0000000005 */
.L_x_12576:
[----:B0-----:R-:W0:Y:S02]  /*43f0*/  LDC.64 R2, c[0x0][0x3f0] ;  /* 0x0000fc00ff027b82 */ /* 0x001e240000000a00 */
[----:B0-----:R-:W-:Y:S01]  /*4400*/  STG.E desc[UR6][R2.64], R5 ;  /* 0x0000000502007986 */ /* 0x001fe2000c101906 */
[----:B------:R-:W-:Y:S05]  /*4410*/  EXIT ;  /* 0x000000000000794d */ /* 0x000fea0003800000 */
.L_x_12574:
[----:B------:R-:W-:Y:S02]  /*4420*/  MOV R5, 0x2 ;  /* 0x0000000200057802 */ /* 0x000fe40000000f00 */
[----:B------:R-:W-:Y:S02]  /*4430*/  MOV R7, 0x1f ;  /* 0x0000001f00077802 */ /* 0x000fe40000000f00 */
[----:B------:R-:W-:-:S07]  /*4440*/  MOV R4, 0xffffffff ;  /* 0xffffffff00047802 */ /* 0x000fce0000000f00 */
[----:B01---5:R-:W-:Y:S05]  /*4450*/  WARPSYNC.COLLECTIVE R4, `(.L_x_12577) ;  /* 0x0000000004087348 */ /* 0x023fea0003c00000 */
[----:B01----:R0:W1:Y:S02]  /*4460*/  SHFL.DOWN P1, R2, R0, R5, R7 ;  /* 0x0800000500027389 */ /* 0x0030640000020007 */
[----:B01---5:R-:W-:Y:S05]  /*4470*/  ENDCOLLECTIVE ;  /* 0x000000000000791b */ /* 0x023fea0003800000 */
.L_x_12577:
[----:B------:R-:W-:Y:S02]  /*4480*/  MOV R5, 0x1 ;  /* 0x0000000100057802 */ /* 0x000fe40000000f00 */
[----:B------:R-:W-:-:S04]  /*4490*/  MOV R3, R2 ;  /* 0x0000000200037202 */ /* 0x000fc80000000f00 */
[----:B------:R-:W-:-:S04]  /*44a0*/  FMNMX R3, R3, R0, !PT ;  /* 0x0000000003037209 */ /* 0x000fc80007800000 */
[----:B------:R-:W-:-:S07]  /*44b0*/  MOV R0, R3 ;  /* 0x0000000300007202 */ /* 0x000fce0000000f00 */
[----:B------:R-:W-:Y:S05]  /*44c0*/  WARPSYNC.COLLECTIVE R4, `(.L_x_12578) ;  /* 0x0000000004087348 */ /* 0x000fea0003c00000 */
[----:B------:R0:W1:Y:S02]  /*44d0*/  SHFL.DOWN P1, R2, R0, R5, R7 ;  /* 0x0800000500027389 */ /* 0x0000640000020007 */
[----:B01----:R-:W-:Y:S05]  /*44e0*/  ENDCOLLECTIVE ;  /* 0x000000000000791b */ /* 0x003fea0003800000 */
.L_x_12578:
[----:B------:R-:W-:Y:S05]  /*44f0*/  BRA `(.L_x_12579) ;  /* 0xfffffffc00547947 */ /* 0x000fea000383ffff */
        .weak           $__internal_233_$__cuda_sm20_rcp_rn_f32_slowpath
        .type           $__internal_233_$__cuda_sm20_rcp_rn_f32_slowpath,@function
        .size           $__internal_233_$__cuda_sm20_rcp_rn_f32_slowpath,(.L_x_13101 - $__internal_233_$__cuda_sm20_rcp_rn_f32_slowpath)
$__internal_233_$__cuda_sm20_rcp_rn_f32_slowpath:
        /* <DEDUP_REMOVED lines=15> */
.L_x_12581:
        /* <DEDUP_REMOVED lines=33> */
.L_x_12583:
[----:B------:R0:W1:Y:S02]  /*4800*/  MUFU.RCP R5, R0 ;  /* 0x0000000000057308 */ /* 0x0000640000001000 */
.L_x_12582:
[----:B------:R-:W-:Y:S05]  /*4810*/  BSYNC B1 ;  /* 0x0000000000017941 */ /* 0x000fea0003800000 */
.L_x_12580:
[----:B01----:R-:W-:Y:S01]  /*4820*/  MOV R0, R5 ;  /* 0x0000000500007202 */ /* 0x003fe20000000f00 */
[----:B------:R-:W-:Y:S01]  /*4830*/  HFMA2 R5, -RZ, RZ, 0, 0 ;  /* 0x00000000ff057431 */ /* 0x000fe200000001ff */
[----:B------:R-:W-:-:S04]  /*4840*/  MOV R4, R90 ;  /* 0x0000005a00047202 */ /* 0x000fc80000000f00 */
[----:B------:R-:W-:Y:S05]  /*4850*/  RET.REL.NODEC R4 `(_ZN18transformer_engine13normalization19ln_fwd_tuned_kernelINS0_13Kernel_traitsI13__nv_bfloat16S3_13__nv_fp8_e4m3fjLj3840ELj1ELj1ELj4ELj4ENS0_18Kernel_traits_baseILj3840ES3_S3_S4_fjLj128EEEEEEEvNS0_19ForwardKernelParamsE) ;  /* 0xffffffb404e87950 */ /* 0x000fea0003c3ffff */
.L_x_12584:
        /* <DEDUP_REMOVED lines=10> */
.L_x_13101:


//--------------------- .text._ZN18transformer_engine13normalization19ln_fwd_tuned_kernelINS0_13Kernel_traitsI13__nv_bfloat16S3_13__nv_fp8_e4m3fjLj3072ELj1ELj1ELj4ELj16ENS0_18Kernel_traits_baseILj3072ES3_S3_S4_fjLj128EEEEEEEvNS0_19ForwardKernelParamsE --------------------------
	.section	.text._ZN18transformer_engine13normalization19ln_fwd_tuned_kernelINS0_13Kernel_traitsI13__nv_bfloat16S3_13__nv_fp8_e4m3fjLj3072ELj1ELj1ELj4ELj16ENS0_18Kernel_traits_baseILj3072ES3_S3_S4_fjLj128EEEEEEEvNS0_19ForwardKernelParamsE,"ax",@progbits
	.align	128
        .global         _ZN18transformer_engine13normalization19ln_fwd_tuned_kernelINS0_13Kernel_traitsI13__nv_bfloat16S3_13__nv_fp8_e4m3fjLj3072ELj1ELj1ELj4ELj16ENS0_18Kernel_traits_baseILj3072ES3_S3_S4_fjLj128EEEEEEEvNS0_19ForwardKernelParamsE
        .type           _ZN18transformer_engine13normalization19ln_fwd_tuned_kernelINS0_13Kernel_traitsI13__nv_bfloat16S3_13__nv_fp8_e4m3fjLj3072ELj1ELj1ELj4ELj16ENS0_18Kernel_traits_baseILj3072ES3_S3_S4_fjLj128EEEEEEEvNS0_19ForwardKernelParamsE,@function
        .size           _ZN18transformer_engine13normalization19ln_fwd_tuned_kernelINS0_13Kernel_traitsI13__nv_bfloat16S3_13__nv_fp8_e4m3fjLj3072ELj1ELj1ELj4ELj16ENS0_18Kernel_traits_baseILj3072ES3_S3_S4_fjLj128EEEEEEEvNS0_19ForwardKernelParamsE,(.L_x_13102 - _ZN18transformer_engine13normalization19ln_fwd_tuned_kernelINS0_13Kernel_traitsI13__nv_bfloat16S3_13__nv_fp8_e4m3fjLj3072ELj1ELj1ELj4ELj16ENS0_18Kernel_traits_baseILj3072ES3_S3_S4_fjLj128EEEEEEEvNS0_19ForwardKernelParamsE)
        .other          _ZN18transformer_engine13normalization19ln_fwd_tuned_kernelINS0_13Kernel_traitsI13__nv_bfloat16S3_13__nv_fp8_e4m3fjLj3072ELj1ELj1ELj4ELj16ENS0_18Kernel_traits_baseILj3072ES3_S3_S4_fjLj128EEEEEEEvNS0_19ForwardKernelParamsE,@"STO_CUDA_ENTRY STV_DEFAULT"
_ZN18transformer_engine13normalization19ln_fwd_tuned_kernelINS0_13Kernel_traitsI13__nv_bfloat16S3_13__nv_fp8_e4m3fjLj3072ELj1ELj1ELj4ELj16ENS0_18Kernel_traits_baseILj3072ES3_S3_S4_fjLj128EEEEEEEvNS0_19ForwardKernelParamsE:
.text._ZN18transformer_engine13normalization19ln_fwd_tuned_kernelINS0_13Kernel_traitsI13__nv_bfloat16S3_13__nv_fp8_e4m3fjLj3072ELj1ELj1ELj4ELj16ENS0_18Kernel_traits_baseILj3072ES3_S3_S4_fjLj128EEEEEEEvNS0_19ForwardKernelParamsE:
        /* <DEDUP_REMOVED lines=13> */
[C---:B--2---:R-:W-:Y:S01]  /*00d0*/  LOP3.LUT R9, R60.reuse, 0x7f, RZ, 0xc0, !PT ;  /* 0x0000007f3c097812 */ /* 0x044fe200078ec0ff */
[----:B------:R-:W-:Y:S01]  /*00e0*/  UMOV UR7, 0x3f800000 ;  /* 0x3f80000000077882 */ /* 0x000fe20000000000 */
[----:B------:R-:W-:Y:S01]  /*00f0*/  HFMA2 R59, -RZ, RZ, 0, 0 ;  /* 0x00000000ff3b7431 */ /* 0x000fe200000001ff */
[----:B------:R-:W-:Y:S02]  /*0100*/  LOP3.LUT R58, R60, 0x1f, RZ, 0xc0, !PT ;  /* 0x0000001f3c3a7812 */ /* 0x000fe400078ec0ff */
[----:B----4-:R-:W-:Y:S01]  /*0110*/  IMAD.WIDE.U32 R2, R9, 0x10, R2 ;  /* 0x0000001009027825 */ /* 0x010fe200078e0002 */
[----:B-----5:R-:W-:-:S03]  /*0120*/  @P0 R2UR UR7, R4 ;  /* 0x00000000040702ca */ /* 0x020fc600000e0000 */
[----:B0-----:R-:W-:Y:S01]  /*0130*/  IMAD.WIDE.U32 R4, R9, 0x10, R6 ;  /* 0x0000001009047825 */ /* 0x001fe200078e0006 */
[----:B------:R-:W-:Y:S11]  /*0140*/  BRA.U UP0, `(.L_x_12585) ;  /* 0x0000003100f87547 */ /* 0x000ff6000b800000 */
[----:B------:R-:W2:Y:S04]  /*0150*/  LDG.E.128 R16, desc[UR10][R2.64] ;  /* 0x0000000a02107981 */ /* 0x000ea8000c1e1d00 */
[----:B------:R-:W3:Y:S04]  /*0160*/  LDG.E.128 R20, desc[UR10][R2.64+0x800] ;  /* 0x0008000a02147981 */ /* 0x000ee8000c1e1d00 */
[----:B------:R-:W4:Y:S04]  /*0170*/  LDG.E.128 R24, desc[UR10][R2.64+0x1000] ;  /* 0x0010000a02187981 */ /* 0x000f28000c1e1d00 */
[----:B------:R-:W5:Y:S04]  /*0180*/  LDG.E.128 R28, desc[UR10][R4.64] ;  /* 0x0000000a041c7981 */ /* 0x000f68000c1e1d00 */
[----:B------:R-:W5:Y:S04]  /*0190*/  LDG.E.128 R32, desc[UR10][R4.64+0x800] ;  /* 0x0008000a04207981 */ /* 0x000f68000c1e1d00 */
[----:B------:R-:W5:Y:S01]  /*01a0*/  LDG.E.128 R36, desc[UR10][R4.64+0x1000] ;  /* 0x0010000a04247981 */ /* 0x000f62000c1e1d00 */
[----:B------:R-:W0:Y:S01]  /*01b0*/  S2UR UR5, SR_CgaCtaId ;  /* 0x00000000000579c3 */ /* 0x000e220000008800 */
[----:B------:R-:W-:Y:S01]  /*01c0*/  UMOV UR4, 0x400 ;  /* 0x0000040000047882 */ /* 0x000fe20000000000 */
[----:B------:R-:W-:Y:S01]  /*01d0*/  LOP3.LUT R57, R60, 0x60, RZ, 0xc0, !PT ;  /* 0x000000603c397812 */ /* 0x000fe200078ec0ff */
[----:B------:R-:W-:Y:S01]  /*01e0*/  UIADD3 UR4, UPT, UPT, UR4, 0x10, URZ ;  /* 0x0000001004047890 */ /* 0x000fe2000fffe0ff */
[----:B------:R-:W-:Y:S01]  /*01f0*/  MOV R59, RZ ;  /* 0x000000ff003b7202 */ /* 0x000fe20000000f00 */
[----:B------:R-:W-:Y:S01]  /*0200*/  UPLOP3.LUT UP1, UPT, UPT, UPT, UPT, 0x40, 0x4 ;  /* 0x000000000004789c */ /* 0x000fe20003f2e870 */
[----:B------:R-:W-:Y:S01]  /*0210*/  LOP3.LUT R57, R57, 0x1f, R60, 0xf8, !PT ;  /* 0x0000001f39397812 */ /* 0x000fe200078ef83c */
[----:B------:R-:W1:Y:S01]  /*0220*/  LDCU.U8 UR16, c[0x0][0x404] ;  /* 0x00008080ff1077ac */ /* 0x000e620008000000 */
[----:B------:R-:W1:Y:S01]  /*0230*/  LDCU.U8 UR9, c[0x0][0x3c0] ;  /* 0x00007800ff0977ac */ /* 0x000e620008000000 */
[----:B------:R-:W1:Y:S01]  /*0240*/  LDCU UR17, c[0x0][0x388] ;  /* 0x00007100ff1177ac */ /* 0x000e620008000800 */
[----:B------:R-:W1:Y:S01]  /*0250*/  LDCU UR14, c[0x0][0x380] ;  /* 0x00007000ff0e77ac */ /* 0x000e620008000800 */
[----:B------:R-:W1:Y:S01]  /*0260*/  LDCU.64 UR12, c[0x0][0x3f8] ;  /* 0x00007f00ff0c77ac */ /* 0x000e620008000a00 */
[----:B0-----:R-:W-:-:S04]  /*0270*/  ULEA UR4, UR5, UR4, 0x18 ;  /* 0x0000000405047291 */ /* 0x001fc8000f8ec0ff */
[----:B------:R-:W-:Y:S01]  /*0280*/  UIADD3 UR5, UPT, UPT, UR4, 0x20, URZ ;  /* 0x0000002004057890 */ /* 0x000fe2000fffe0ff */
[----:B--2---:R-:W-:Y:S02]  /*0290*/  PRMT R0, R16, 0x7632, R0 ;  /* 0x0000763210007816 */ /* 0x004fe40000000000 */
[----:B------:R-:W-:Y:S02]  /*02a0*/  PRMT R93, R17, 0x7632, R93 ;  /* 0x00007632115d7816 */ /* 0x000fe4000000005d */
[----:B------:R-:W-:Y:S02]  /*02b0*/  PRMT R92, R18, 0x7632, R92 ;  /* 0x00007632125c7816 */ /* 0x000fe4000000005c */
[----:B------:R-:W-:Y:S02]  /*02c0*/  PRMT R91, R19, 0x7632, R91 ;  /* 0x00007632135b7816 */ /* 0x000fe4000000005b */
[----:B---3--:R-:W-:Y:S02]  /*02d0*/  PRMT R90, R20, 0x7632, R90 ;  /* 0x00007632145a7816 */ /* 0x008fe4000000005a */
[----:B------:R-:W-:-:S02]  /*02e0*/  PRMT R89, R21, 0x7632, R89 ;  /* 0x0000763215597816 */ /* 0x000fc40000000059 */
[----:B------:R-:W-:Y:S02]  /*02f0*/  PRMT R56, R22, 0x7632, R56 ;  /* 0x0000763216387816 */ /* 0x000fe40000000038 */
[----:B------:R-:W-:Y:S02]  /*0300*/  PRMT R55, R23, 0x7632, R55 ;  /* 0x0000763217377816 */ /* 0x000fe40000000037 */
[----:B----4-:R-:W-:Y:S02]  /*0310*/  PRMT R54, R24, 0x7632, R54 ;  /* 0x0000763218367816 */ /* 0x010fe40000000036 */
        /* <DEDUP_REMOVED lines=15> */
.L_x_12594:
        /* <DEDUP_REMOVED lines=8> */
[----:B------:R-:W-:-:S04]  /*0490*/  VIADD R51, R2, 0x100 ;  /* 0x0000010002337836 */ /* 0x000fc80000000000 */
        /* <DEDUP_REMOVED lines=8> */
[----:B------:R-:W-:-:S05]  /*0520*/  VOTEU.ALL UP0, P1 ;  /* 0x0000000000ff7886 */ /* 0x000fca0000800000 */
[----:B------:R-:W-:Y:S01]  /*0530*/  @!UP0 USEL UR15, UR5, UR4, UP1 ;  /* 0x00000004050f8287 */ /* 0x000fe20008800000 */
[C---:B--2---:R-:W-:Y:S02]  /*0540*/  PRMT R62, R40.reuse, 0x7632, R62 ;  /* 0x00007632283e7816 */ /* 0x044fe4000000003e */
[----:B------:R-:W-:Y:S02]  /*0550*/  SHF.L.U32 R61, R40, 0x10, RZ ;  /* 0x00000010283d7819 */ /* 0x000fe400000006ff */
[----:B------:R-:W-:Y:S02]  /*0560*/  SHF.L.U32 R40, R62, 0x10, RZ ;  /* 0x000000103e287819 */ /* 0x000fe400000006ff */
[C---:B------:R-:W-:Y:S01]  /*0570*/  PRMT R63, R41.reuse, 0x7632, R63 ;  /* 0x00007632293f7816 */ /* 0x040fe2000000003f */
[----:B------:R-:W-:Y:S01]  /*0580*/  FADD R65, RZ, R61 ;  /* 0x0000003dff417221 */ /* 0x000fe20000000000 */
[----:B------:R-:W-:Y:S02]  /*0590*/  SHF.L.U32 R62, R41, 0x10, RZ ;  /* 0x00000010293e7819 */ /* 0x000fe400000006ff */
[----:B------:R-:W-:Y:S01]  /*05a0*/  PRMT R64, R42, 0x7632, R64 ;  /* 0x000076322a407816 */ /* 0x000fe20000000040 */
[----:B------:R-:W-:Y:S01]  /*05b0*/  FADD R65, R40, R65 ;  /* 0x0000004128417221 */ /* 0x000fe20000000000 */
[----:B------:R-:W-:Y:S01]  /*05c0*/  IMAD.U32 R41, R63, 0x10000, RZ ;  /* 0x000100003f297824 */ /* 0x000fe200078e00ff */
[----:B------:R-:W-:-:S02]  /*05d0*/  SHF.L.U32 R63, R42, 0x10, RZ ;  /* 0x000000102a3f7819 */ /* 0x000fc400000006ff */
[--C-:B------:R-:W-:Y:S01]  /*05e0*/  FADD R66, R62, R65.reuse ;  /* 0x000000413e427221 */ /* 0x100fe20000000000 */
[----:B------:R-:W-:Y:S02]  /*05f0*/  SHF.L.U32 R42, R64, 0x10, RZ ;  /* 0x00000010402a7819 */ /* 0x000fe400000006ff */
[----:B------:R-:W-:Y:S01]  /*0600*/  PRMT R65, R43, 0x7632, R65 ;  /* 0x000076322b417816 */ /* 0x000fe20000000041 */
[----:B------:R-:W-:Y:S01]  /*0610*/  FADD R66, R41, R66 ;  /* 0x0000004229427221 */ /* 0x000fe20000000000 */
[----:B------:R-:W-:Y:S02]  /*0620*/  SHF.L.U32 R64, R43, 0x10, RZ ;  /* 0x000000102b407819 */ /* 0x000fe400000006ff */
[----:B------:R-:W-:Y:S01]  /*0630*/  SHF.L.U32 R43, R65, 0x10, RZ ;  /* 0x00000010412b7819 */ /* 0x000fe200000006ff */
[--C-:B------:R-:W-:Y:S01]  /*0640*/  FADD R67, R63, R66.reuse ;  /* 0x000000423f437221 */ /* 0x100fe20000000000 */
[C---:B---3--:R-:W-:Y:S01]  /*0650*/  PRMT R66, R44.reuse, 0x7632, R66 ;  /* 0x000076322c427816 */ /* 0x048fe20000000042 */
[----:B------:R-:W-:Y:S01]  /*0660*/  IMAD.U32 R65, R44, 0x10000, RZ ;  /* 0x000100002c417824 */ /* 0x000fe200078e00ff */
[----:B----4-:R-:W-:Y:S01]  /*0670*/  PRMT R71, R48, 0x7632, R71 ;  /* 0x0000763230477816 */ /* 0x010fe20000000047 */
        /* <DEDUP_REMOVED lines=14> */
[----:B------:R-:W-:Y:S01]  /*0760*/  IMAD.U32 R67, R67, 0x10000, RZ ;  /* 0x0001000043437824 */ /* 0x000fe200078e00ff */
[----:B------:R-:W-:-:S02]  /*0770*/  PRMT R73, R49, 0x7632, R73 ;  /* 0x0000763231497816 */ /* 0x000fc40000000049 */
        /* <DEDUP_REMOVED lines=18> */
[----:B------:R-:W-:-:S04]  /*08a0*/  FADD R48, R73, R48 ;  /* 0x0000003049307221 */ /* 0x000fc80000000000 */
[----:B------:R-:W-:Y:S01]  /*08b0*/  FADD R47, R75, R48 ;  /* 0x000000304b2f7221 */ /* 0x000fe20000000000 */
[----:B------:R-:W-:-:S03]  /*08c0*/  IMAD.U32 R51, R46, 0x10000, RZ ;  /* 0x000100002e337824 */ /* 0x000fc600078e00ff */
        /* <DEDUP_REMOVED lines=72> */
[----:B0-----:R-:W-:Y:S01]  /*0d50*/  FADD R79, R80, R79 ;  /* 0x0000004f504f7221 */ /* 0x001fe20000000000 */
[----:B------:R-:W-:Y:S02]  /*0d60*/  MOV R80, RZ ;  /* 0x000000ff00507202 */ /* 0x000fe40000000f00 */
[----:B------:R-:W-:Y:S02]  /*0d70*/  @!P1 MOV R80, 0x44400000 ;  /* 0x4440000000509802 */ /* 0x000fe40000000f00 */
[----:B------:R-:W0:Y:S04]  /*0d80*/  SHFL.BFLY PT, R82, R79, 0x10, 0x1f ;  /* 0x0e001f004f527f89 */ /* 0x000e2800000e0000 */
[----:B------:R-:W1:Y:S01]  /*0d90*/  SHFL.DOWN PT, R81, R80, 0x2, 0x1f ;  /* 0x08401f0050517f89 */ /* 0x000e6200000e0000 */
[----:B0-----:R-:W-:Y:S01]  /*0da0*/  FADD R47, R79, R82 ;  /* 0x000000524f2f7221 */ /* 0x001fe20000000000 */
[----:B------:R-:W-:Y:S01]  /*0db0*/  MOV R79, R0 ;  /* 0x00000000004f7202 */ /* 0x000fe20000000f00 */
[----:B-1----:R-:W-:-:S03]  /*0dc0*/  FADD R82, R81, R80 ;  /* 0x0000005051527221 */ /* 0x002fc60000000000 */
[----:B------:R0:W-:Y:S02]  /*0dd0*/  @!P0 STS.64 [R48+UR8], R46 ;  /* 0x0000002e30008988 */ /* 0x0001e40008000a08 */
[----:B0-----:R-:W-:Y:S01]  /*0de0*/  CS2R R46, SRZ ;  /* 0x00000000002e7805 */ /* 0x001fe2000001ff00 */
[----:B------:R-:W-:Y:S01]  /*0df0*/  BAR.SYNC.DEFER_BLOCKING 0x0 ;  /* 0x0000000000007b1d */ /* 0x000fe20000010000 */
[----:B------:R-:W-:-:S04]  /*0e00*/  IADD3 R48, PT, PT, R82, 0x1800000, RZ ;  /* 0x0180000052307810 */ /* 0x000fc80007ffe0ff */
[----:B------:R-:W-:-:S04]  /*0e10*/  LOP3.LUT R48, R48, 0x7f800000, RZ, 0xc0, !PT ;  /* 0x7f80000030307812 */ /* 0x000fc800078ec0ff */
[----:B------:R-:W-:Y:S01]  /*0e20*/  ISETP.GT.U32.AND P0, PT, R48, 0x1ffffff, PT ;  /* 0x01ffffff3000780c */ /* 0x000fe20003f04070 */
[----:B------:R-:W0:Y:S04]  /*0e30*/  @!P1 LDS.64 R46, [R49] ;  /* 0x00000000312e9984 */ /* 0x000e280000000a00 */
[----:B0-----:R0:W1:Y:S04]  /*0e40*/  SHFL.DOWN PT, R84, R46, 0x2, 0x1f ;  /* 0x08401f002e547f89 */ /* 0x00106800000e0000 */
[----:B------:R0:W2:Y:S04]  /*0e50*/  SHFL.DOWN PT, R83, R47, 0x2, 0x1f ;  /* 0x08401f002f537f89 */ /* 0x0000a800000e0000 */
[----:B------:R-:W-:Y:S05]  /*0e60*/  @P0 BRA `(.L_x_12587) ;  /* 0x0000000000100947 */ /* 0x000fea0003800000 */
[----:B------:R-:W-:Y:S01]  /*0e70*/  IMAD.MOV.U32 R0, RZ, RZ, R82 ;  /* 0x000000ffff007224 */ /* 0x000fe200078e0052 */
[----:B------:R-:W-:-:S07]  /*0e80*/  MOV R48, 0xea0 ;  /* 0x00000ea000307802 */ /* 0x000fce0000000f00 */
[----:B012---:R-:W-:Y:S05]  /*0e90*/  CALL.REL.NOINC `($__internal_234_$__cuda_sm20_rcp_rn_f32_slowpath) ;  /* 0x0000002800e87944 */ /* 0x007fea0003c00000 */
[----:B------:R-:W-:Y:S05]  /*0ea0*/  BRA `(.L_x_12588) ;  /* 0x0000000000107947 */ /* 0x000fea0003800000 */
.L_x_12587:
[----:B------:R-:W3:Y:S02]  /*0eb0*/  MUFU.RCP R49, R82 ;  /* 0x0000005200317308 */ /* 0x000ee40000001000 */
[----:B---3--:R-:W-:-:S04]  /*0ec0*/  FFMA R0, R82, R49, -1 ;  /* 0xbf80000052007423 */ /* 0x008fc80000000031 */
[----:B------:R-:W-:-:S04]  /*0ed0*/  FADD.FTZ R0, -R0, -RZ ;  /* 0x800000ff00007221 */ /* 0x000fc80000010100 */
[----:B------:R-:W-:-:S07]  /*0ee0*/  FFMA R0, R49, R0, R49 ;  /* 0x0000000031007223 */ /* 0x000fce0000000031 */
.L_x_12588:
[----:B------:R-:W-:Y:S05]  /*0ef0*/  BSYNC.RECONVERGENT B0 ;  /* 0x0000000000007941 */ /* 0x000fea0003800200 */
.L_x_12586:
        /* <DEDUP_REMOVED lines=20> */
[----:B------:R-:W-:Y:S05]  /*1040*/  CALL.REL.NOINC `($__internal_234_$__cuda_sm20_rcp_rn_f32_slowpath) ;  /* 0x00000028007c7944 */ /* 0x000fea0003c00000 */
[----:B------:R-:W-:Y:S05]  /*1050*/  BRA `(.L_x_12591) ;  /* 0x0000000000107947 */ /* 0x000fea0003800000 */
.L_x_12590:
[----:B------:R-:W0:Y:S02]  /*1060*/  MUFU.RCP R0, R85 ;  /* 0x0000005500007308 */ /* 0x000e240000001000 */
[----:B0-----:R-:W-:-:S04]  /*1070*/  FFMA R48, R85, R0, -1 ;  /* 0xbf80000055307423 */ /* 0x001fc80000000000 */
[----:B------:R-:W-:-:S04]  /*1080*/  FADD.FTZ R49, -R48, -RZ ;  /* 0x800000ff30317221 */ /* 0x000fc80000010100 */
[----:B------:R-:W-:-:S07]  /*1090*/  FFMA R0, R0, R49, R0 ;  /* 0x0000003100007223 */ /* 0x000fce0000000000 */
.L_x_12591:
[----:B------:R-:W-:Y:S05]  /*10a0*/  BSYNC.RECONVERGENT B0 ;  /* 0x0000000000007941 */ /* 0x000fea0003800200 */
.L_x_12589:
[----:B------:R-:W-:Y:S01]  /*10b0*/  FADD R48, R80, -R81 ;  /* 0x8000005150307221 */ /* 0x000fe20000000000 */
[----:B------:R-:W-:Y:S01]  /*10c0*/  FADD R83, R47, R83 ;  /* 0x000000532f537221 */ /* 0x000fe20000000000 */
[----:B------:R-:W-:Y:S01]  /*10d0*/  FMUL R81, R46, R81 ;  /* 0x000000512e517220 */ /* 0x000fe20000400000 */
[----:B------:R-:W-:Y:S01]  /*10e0*/  MOV R85, UR6 ;  /* 0x0000000600557c02 */ /* 0x000fe20008000f00 */
[----:B------:R-:W-:Y:S01]  /*10f0*/  FMUL R49, R48, R48 ;  /* 0x0000003030317220 */ /* 0x000fe20000400000 */
[----:B------:R-:W-:Y:S01]  /*1100*/  UISETP.NE.U32.AND UP0, UPT, UR12, URZ, UPT ;  /* 0x000000ff0c00728c */ /* 0x000fe2000bf05070 */
[----:B------:R-:W-:Y:S01]  /*1110*/  FFMA R81, R82, R80, R81 ;  /* 0x0000005052517223 */ /* 0x000fe20000000051 */
[----:B------:R-:W-:Y:S01]  /*1120*/  PRMT R84, R16, 0x7632, R84 ;  /* 0x0000763210547816 */ /* 0x000fe20000000054 */
[----:B------:R-:W-:Y:S01]  /*1130*/  FMUL R49, R82, R49 ;  /* 0x0000003152317220 */ /* 0x000fe20000400000 */
[----:B------:R-:W-:Y:S01]  /*1140*/  UISETP.NE.AND.EX UP0, UPT, UR13, URZ, UPT, UP0 ;  /* 0x000000ff0d00728c */ /* 0x000fe2000bf05300 */
[----:B------:R-:W-:-:S02]  /*1150*/  FMUL R81, R81, R0 ;  /* 0x0000000051517220 */ /* 0x000fc40000400000 */
[----:B------:R-:W-:Y:S02]  /*1160*/  FMUL R48, R46, R49 ;  /* 0x000000312e307220 */ /* 0x000fe40000400000 */
[----:B------:R-:W0:Y:S02]  /*1170*/  @!P3 LDC.64 R46, c[0x0][0x3a0] ;  /* 0x0000e800ff2ebb82 */ /* 0x000e240000000a00 */
[----:B------:R-:W-:Y:S01]  /*1180*/  FFMA R48, R48, R0, R83 ;  /* 0x0000000030307223 */ /* 0x000fe20000000053 */
[----:B------:R-:W1:Y:S05]  /*1190*/  SHFL.IDX PT, R81, R81, RZ, 0x1f ;  /* 0x00001fff51517589 */ /* 0x000e6a00000e0000 */
[----:B------:R-:W2:Y:S01]  /*11a0*/  SHFL.IDX PT, R48, R48, RZ, 0x1f ;  /* 0x00001fff30307589 */ /* 0x000ea200000e0000 */
[----:B------:R-:W2:Y:S01]  /*11b0*/  LDC R83, c[0x0][0x3d8] ;  /* 0x0000f600ff537b82 */ /* 0x000ea20000000800 */
[----:B-1----:R-:W-:-:S02]  /*11c0*/  R2UR UR15, R81 ;  /* 0x00000000510f72ca */ /* 0x002fc400000e0000 */
[----:B------:R-:W-:Y:S01]  /*11d0*/  MOV R81, UR6 ;  /* 0x0000000600517c02 */ /* 0x000fe20008000f00 */
[----:B--2---:R-:W-:-:S04]  /*11e0*/  FFMA R83, R48, 0.00032552084303461015224, R83 ;  /* 0x39aaaaab30537823 */ /* 0x004fc80000000053 */
[----:B0-----:R-:W-:Y:S01]  /*11f0*/  @!P3 IMAD.WIDE R46, R81, 0x4, R46 ;  /* 0x00000004512eb825 */ /* 0x001fe200078e022e */
[----:B------:R-:W0:Y:S01]  /*1200*/  @!P3 LDC.64 R48, c[0x0][0x398] ;  /* 0x0000e600ff30bb82 */ /* 0x000e220000000a00 */
[----:B------:R-:W-:-:S13]  /*1210*/  FSETP.GEU.AND P0, PT, |R83|, 1.175494350822287508e-38, PT ;  /* 0x008000005300780b */ /* 0x000fda0003f0e200 */
[----:B------:R-:W-:-:S06]  /*1220*/  @!P0 FMUL R83, R83, 16777216 ;  /* 0x4b80000053538820 */ /* 0x000fcc0000400000 */
[----:B------:R-:W1:Y:S01]  /*1230*/  MUFU.RSQ R83, R83 ;  /* 0x0000005300537308 */ /* 0x000e620000001400 */
[----:B0-----:R-:W-:Y:S01]  /*1240*/  @!P3 IMAD.WIDE R48, R85, 0x4, R48 ;  /* 0x000000045530b825 */ /* 0x001fe200078e0230 */
[----:B-1----:R-:W-:-:S03]  /*1250*/  R2UR UR8, R83 ;  /* 0x00000000530872ca */ /* 0x002fc600000e0000 */
[----:B------:R-:W-:-:S05]  /*1260*/  IMAD.U32 R83, RZ, RZ, UR15 ;  /* 0x0000000fff537e24 */ /* 0x000fca000f8e00ff */
[----:B------:R0:W-:Y:S05]  /*1270*/  @!P3 STG.E desc[UR10][R48.64], R83 ;  /* 0x000000533000b986 */ /* 0x0001ea000c10190a */
        /* <DEDUP_REMOVED lines=8> */
[----:B------:R-:W-:Y:S01]  /*1300*/  SHF.L.U32 R0, R16, 0x10, RZ ;  /* 0x0000001010007819 */ /* 0x000fe200000006ff */
[----:B------:R-:W-:Y:S01]  /*1310*/  FADD R40, R40, -UR15 ;  /* 0x8000000f28287e21 */ /* 0x000fe20008000000 */
[----:B0-----:R-:W-:Y:S01]  /*1320*/  SHF.L.U32 R46, R28, 0x10, RZ ;  /* 0x000000101c2e7819 */ /* 0x001fe200000006ff */
[----:B------:R-:W-:Y:S01]  /*1330*/  FMUL R61, R61, UR8 ;  /* 0x000000083d3d7c20 */ /* 0x000fe20008400000 */
[----:B------:R-:W-:Y:S02]  /*1340*/  IMAD.U32 R47, R84, 0x10000, RZ ;  /* 0x00010000542f7824 */ /* 0x000fe400078e00ff */
        /* <DEDUP_REMOVED lines=11> */
[----:B------:R-:W-:Y:S01]  /*1400*/  SHF.L.U32 R61, R17, 0x10, RZ ;  /* 0x00000010113d7819 */ /* 0x000fe200000006ff */
[----:B------:R-:W-:Y:S01]  /*1410*/  FADD R63, R63, -UR15 ;  /* 0x8000000f3f3f7e21 */ /* 0x000fe20008000000 */
[----:B------:R-:W-:Y:S01]  /*1420*/  FFMA R46, R40, R47, R49 ;  /* 0x0000002f282e7223 */ /* 0x000fe20000000031 */
[----:B------:R-:W-:Y:S01]  /*1430*/  FMUL R41, R41, UR8 ;  /* 0x0000000829297c20 */ /* 0x000fe20008400000 */
[----:B------:R-:W-:Y:S01]  /*1440*/  @P1 FADD R48, R48, 1 ;  /* 0x3f80000030301421 */ /* 0x000fe20000000000 */
[----:B------:R-:W-:Y:S01]  /*1450*/  @P1 FADD R61, R61, 1 ;  /* 0x3f8000003d3d1421 */ /* 0x000fe20000000000 */
[----:B------:R-:W-:Y:S01]  /*1460*/  SHF.L.U32 R82, R30, 0x10, RZ ;  /* 0x000000101e527819 */ /* 0x000fe200000006ff */
[----:B------:R-:W-:Y:S01]  /*1470*/  FMUL R63, R63, UR8 ;  /* 0x000000083f3f7c20 */ /* 0x000fe20008400000 */
[----:B------:R-:W-:Y:S01]  /*1480*/  @P1 FADD R80, R80, 1 ;  /* 0x3f80000050501421 */ /* 0x000fe20000000000 */
[----:B------:R-:W-:Y:S01]  /*1490*/  FFMA R40, R62, R61, R81 ;  /* 0x0000003d3e287223 */ /* 0x000fe20000000051 */
[----:B------:R-:W-:Y:S01]  /*14a0*/  IMAD.U32 R62, R13, 0x10000, RZ ;  /* 0x000100000d3e7824 */ /* 0x000fe200078e00ff */
[----:B------:R-:W-:Y:S01]  /*14b0*/  SHF.L.U32 R49, R92, 0x10, RZ ;  /* 0x000000105c317819 */ /* 0x000fe200000006ff */
[----:B------:R-:W-:Y:S01]  /*14c0*/  FADD R42, R42, -UR15 ;  /* 0x8000000f2a2a7e21 */ /* 0x000fe20008000000 */
[----:B------:R-:W-:Y:S01]  /*14d0*/  FADD R64, R64, -UR15 ;  /* 0x8000000f40407e21 */ /* 0x000fe20008000000 */
[----:B------:R-:W-:-:S02]  /*14e0*/  IMAD.U32 R61, R19, 0x10000, RZ ;  /* 0x00010000133d7824 */ /* 0x000fc400078e00ff */
[----:B------:R-:W-:Y:S01]  /*14f0*/  FFMA R47, R41, R48, R62 ;  /* 0x00000030292f7223 */ /* 0x000fe2000000003e */
        /* <DEDUP_REMOVED lines=15> */
[----:B------:R-:W-:Y:S01]  /*15f0*/  @P1 FADD R62, R62, 1 ;  /* 0x3f8000003e3e1421 */ /* 0x000fe20000000000 */
[----:B------:R-:W-:Y:S01]  /*1600*/  FMUL R65, R65, UR8 ;  /* 0x0000000841417c20 */ /* 0x000fe20008400000 */
[----:B------:R-:W-:-:S02]  /*1610*/  IMAD.U32 R82, R32, 0x10000, RZ ;  /* 0x0001000020527824 */ /* 0x000fc400078e00ff */
[----:B------:R-:W-:Y:S01]  /*1620*/  @P1 FADD R80, R80, 1 ;  /* 0x3f80000050501421 */ /* 0x000fe20000000000 */
[----:B------:R-:W-:Y:S01]  /*1630*/  FFMA R41, R43, R62, R64 ;  /* 0x0000003e2b297223 */ /* 0x000fe20000000040 */
[----:B------:R-:W-:Y:S01]  /*1640*/  SHF.L.U32 R61, R90, 0x10, RZ ;  /* 0x000000105a3d7819 */ /* 0x000fe200000006ff */
[----:B------:R-:W-:Y:S01]  /*1650*/  FADD R44, R44, -UR15 ;  /* 0x8000000f2c2c7e21 */ /* 0x000fe20008000000 */
        /* <DEDUP_REMOVED lines=51> */
[----:B------:R-:W-:Y:S01]  /*1990*/  ISETP.NE.AND P0, PT, RZ, UR16, PT ;  /* 0x00000010ff007c0c */ /* 0x000fe2000bf05270 */
        /* <DEDUP_REMOVED lines=13> */
[----:B------:R-:W-:-:S02]  /*1a70*/  IMAD.U32 R71, R52, 0x10000, RZ ;  /* 0x0001000034477824 */ /* 0x000fc400078e00ff */
[----:B------:R-:W-:Y:S01]  /*1a80*/  FFMA R64, R73, R64, R68 ;  /* 0x0000004049407223 */ /* 0x000fe20000000044 */
[----:B------:R-:W-:Y:S01]  /*1a90*/  FFMA R70, R75, R70, R72 ;  /* 0x000000464b467223 */ /* 0x000fe20000000048 */
[----:B------:R-:W-:Y:S01]  /*1aa0*/  SHF.L.U32 R73, R4, 0x10, RZ ;  /* 0x0000001004497819 */ /* 0x000fe200000006ff */
[----:B------:R-:W-:Y:S01]  /*1ab0*/  FMUL R50, R50, UR8 ;  /* 0x0000000832327c20 */ /* 0x000fe20008400000 */
[----:B------:R-:W-:Y:S01]  /*1ac0*/  @P1 FADD R71, R71, 1 ;  /* 0x3f80000047471421 */ /* 0x000fe20000000000 */
[----:B------:R-:W-:Y:S01]  /*1ad0*/  FADD R51, R51, -UR15 ;  /* 0x8000000f33337e21 */ /* 0x000fe20008000000 */
[----:B------:R-:W-:Y:S01]  /*1ae0*/  @P0 FMUL R48, R48, UR7 ;  /* 0x0000000730300c20 */ /* 0x000fe20008400000 */
[----:B------:R-:W-:Y:S01]  /*1af0*/  @P0 FMUL R70, R70, UR7 ;  /* 0x0000000746460c20 */ /* 0x000fe20008400000 */
[----:B------:R-:W-:Y:S01]  /*1b00*/  FFMA R68, R50, R71, R73 ;  /* 0x0000004732447223 */ /* 0x000fe20000000049 */
[----:B------:R-:W-:Y:S01]  /*1b10*/  @P0 FMUL R0, R0, UR7 ;  /* 0x0000000700000c20 */ /* 0x000fe20008400000 */
[----:B------:R-:W-:Y:S01]  /*1b20*/  @P0 FMUL R46, R46, UR7 ;  /* 0x000000072e2e0c20 */ /* 0x000fe20008400000 */
[----:B------:R-:W-:Y:S01]  /*1b30*/  FMUL R73, R51, UR8 ;  /* 0x0000000833497c20 */ /* 0x000fe20008400000 */
[----:B------:R-:W-:Y:S01]  /*1b40*/  LOP3.LUT R82, R78, 0xffffff00, RZ, 0xc0, !PT ;  /* 0xffffff004e527812 */ /* 0x000fe200078ec0ff */
[----:B------:R-:W-:Y:S01]  /*1b50*/  @P0 FMUL R43, R43, UR7 ;  /* 0x000000072b2b0c20 */ /* 0x000fe20008400000 */
[----:B------:R-:W-:Y:S01]  /*1b60*/  F2FP.SATFINITE.E4M3.F32.PACK_AB_MERGE_C R51, RZ, R48, RZ ;  /* 0x00000030ff33723e */ /* 0x000fe200048070ff */
[----:B------:R-:W-:Y:S01]  /*1b70*/  @P0 FMUL R40, R40, UR7 ;  /* 0x0000000728280c20 */ /* 0x000fe20008400000 */
[----:B------:R-:W-:Y:S01]  /*1b80*/  LOP3.LUT R79, R79, 0xffffff00, RZ, 0xc0, !PT ;  /* 0xffffff004f4f7812 */ /* 0x000fe200078ec0ff */
[----:B------:R-:W-:Y:S01]  /*1b90*/  @P0 FMUL R49, R49, UR7 ;  /* 0x0000000731310c20 */ /* 0x000fe20008400000 */
[----:B------:R-:W-:Y:S01]  /*1ba0*/  F2FP.SATFINITE.E4M3.F32.PACK_AB_MERGE_C R72, RZ, R70, RZ ;  /* 0x00000046ff48723e */ /* 0x000fe200048070ff */
[----:B------:R-:W-:Y:S01]  /*1bb0*/  FADD R74, R74, -UR15 ;  /* 0x8000000f4a4a7e21 */ /* 0x000fe20008000000 */
[----:B------:R-:W-:Y:S01]  /*1bc0*/  F2FP.SATFINITE.E4M3.F32.PACK_AB_MERGE_C R0, RZ, R0, RZ ;  /* 0x00000000ff00723e */ /* 0x000fe200048070ff */
[----:B------:R-:W-:Y:S01]  /*1bd0*/  @P0 FMUL R42, R42, UR7 ;  /* 0x000000072a2a0c20 */ /* 0x000fe20008400000 */
[----:B------:R-:W-:Y:S01]  /*1be0*/  F2FP.SATFINITE.E4M3.F32.PACK_AB_MERGE_C R46, RZ, R46, RZ ;  /* 0x0000002eff2e723e */ /* 0x000fe200048070ff */
[----:B------:R-:W-:Y:S01]  /*1bf0*/  FMUL R74, R74, UR8 ;  /* 0x000000084a4a7c20 */ /* 0x000fe20008400000 */
[----:B------:R-:W-:Y:S01]  /*1c00*/  SHF.L.U32 R81, R25, 0x10, RZ ;  /* 0x0000001019517819 */ /* 0x000fe200000006ff */
[----:B------:R-:W-:Y:S01]  /*1c10*/  IMAD.U32 R83, R37, 0x10000, RZ ;  /* 0x0001000025537824 */ /* 0x000fe200078e00ff */
[----:B------:R-:W-:Y:S01]  /*1c20*/  LOP3.LUT R70, R82, 0xffff, R51, 0xf8, !PT ;  /* 0x0000ffff52467812 */ /* 0x000fe200078ef833 */
[----:B------:R-:W-:Y:S01]  /*1c30*/  FADD R76, R76, -UR15 ;  /* 0x8000000f4c4c7e21 */ /* 0x000fe20008000000 */
[----:B------:R-:W-:Y:S01]  /*1c40*/  LOP3.LUT R51, R79, 0xffff, R72, 0xf8, !PT ;  /* 0x0000ffff4f337812 */ /* 0x000fe200078ef848 */
[----:B------:R-:W-:Y:S01]  /*1c50*/  @P1 FADD R81, R81, 1 ;  /* 0x3f80000051511421 */ /* 0x000fe20000000000 */
[----:B------:R-:W-:Y:S01]  /*1c60*/  F2FP.SATFINITE.E4M3.F32.PACK_AB_MERGE_C R72, RZ, R43, RZ ;  /* 0x0000002bff48723e */ /* 0x000fe200048070ff */
[----:B------:R-:W-:Y:S01]  /*1c70*/  @P0 FMUL R80, R80, UR7 ;  /* 0x0000000750500c20 */ /* 0x000fe20008400000 */
[----:B------:R-:W-:Y:S01]  /*1c80*/  F2FP.SATFINITE.E4M3.F32.PACK_AB_MERGE_C R40, RZ, R40, RZ ;  /* 0x00000028ff28723e */ /* 0x000fe200048070ff */
[----:B------:R-:W-:Y:S01]  /*1c90*/  FFMA R66, R74, R81, R83 ;  /* 0x000000514a427223 */ /* 0x000fe20000000053 */
        /* <DEDUP_REMOVED lines=8> */
[----:B------:R-:W-:Y:S01]  /*1d20*/  LOP3.LUT R43, R43, 0xffff, R46, 0xf8, !PT ;  /* 0x0000ffff2b2b7812 */ /* 0x000fe200078ef82e */
[----:B------:R-:W-:Y:S01]  /*1d30*/  FMUL R76, R76, UR8 ;  /* 0x000000084c4c7c20 */ /* 0x000fe20008400000 */
[----:B------:R-:W-:Y:S01]  /*1d40*/  SHF.L.U32 R40, R40, 0x10, RZ ;  /* 0x0000001028287819 */ /* 0x000fe200000006ff */
[----:B------:R-:W-:Y:S01]  /*1d50*/  @P1 FADD R75, R75, 1 ;  /* 0x3f8000004b4b1421 */ /* 0x000fe20000000000 */
[----:B------:R-:W-:Y:S01]  /*1d60*/  PRMT R49, R49, 0x7104, RZ ;  /* 0x0000710431317816 */ /* 0x000fe200000000ff */
        /* <DEDUP_REMOVED lines=9> */
[----:B------:R-:W-:Y:S01]  /*1e00*/  LOP3.LUT R40, R43, 0xff0000, R40, 0xf8, !PT ;  /* 0x00ff00002b287812 */ /* 0x000fe200078ef828 */
[----:B------:R-:W-:Y:S01]  /*1e10*/  FFMA R50, R76, R75, R81 ;  /* 0x0000004b4c327223 */ /* 0x000fe20000000051 */
[----:B------:R-:W-:Y:S01]  /*1e20*/  LOP3.LUT R78, R77, 0xffffff00, RZ, 0xc0, !PT ;  /* 0xffffff004d4e7812 */ /* 0x000fe200078ec0ff */
[----:B------:R-:W-:Y:S01]  /*1e30*/  IMAD.U32 R76, R3, 0x10000, RZ ;  /* 0x00010000034c7824 */ /* 0x000fe200078e00ff */
[----:B------:R-:W-:Y:S01]  /*1e40*/  F2FP.SATFINITE.E4M3.F32.PACK_AB_MERGE_C R71, RZ, R80, RZ ;  /* 0x00000050ff47723e */ /* 0x000fe200048070ff */
[----:B------:R-:W-:Y:S01]  /*1e50*/  @P1 FADD R74, R74, 1 ;  /* 0x3f8000004a4a1421 */ /* 0x000fe20000000000 */
[----:B------:R-:W-:Y:S01]  /*1e60*/  LOP3.LUT R43, R70, 0xff00, R49, 0xf8, !PT ;  /* 0x0000ff00462b7812 */ /* 0x000fe200078ef831 */
[----:B------:R-:W-:Y:S01]  /*1e70*/  @P0 FMUL R64, R64, UR7 ;  /* 0x0000000740400c20 */ /* 0x000fe20008400000 */
[----:B------:R-:W-:Y:S01]  /*1e80*/  SHF.L.U32 R42, R42, 0x10, RZ ;  /* 0x000000102a2a7819 */ /* 0x000fe200000006ff */
[----:B------:R-:W-:Y:S01]  /*1e90*/  FFMA R48, R73, R74, R76 ;  /* 0x0000004a49307223 */ /* 0x000fe2000000004c */
        /* <DEDUP_REMOVED lines=10> */
[----:B------:R-:W-:-:S02]  /*1f40*/  F2FP.SATFINITE.E4M3.F32.PACK_AB_MERGE_C R44, RZ, R44, RZ ;  /* 0x0000002cff2c723e */ /* 0x000fc400048070ff */
[----:B------:R-:W-:Y:S02]  /*1f50*/  LOP3.LUT R78, R43, 0xff0000, R42, 0xf8, !PT ;  /* 0x00ff00002b4e7812 */ /* 0x000fe400078ef82a */
[----:B------:R-:W-:Y:S01]  /*1f60*/  LOP3.LUT R47, R47, 0xffff, RZ, 0xc0, !PT ;  /* 0x0000ffff2f2f7812 */ /* 0x000fe200078ec0ff */
[----:B------:R-:W0:Y:S01]  /*1f70*/  LDC.64 R42, c[0x0][0x3c8] ;  /* 0x0000f200ff2a7b82 */ /* 0x000e220000000a00 */
[----:B------:R-:W-:Y:S01]  /*1f80*/  LOP3.LUT R72, R72, 0xff, RZ, 0xc0, !PT ;  /* 0x000000ff48487812 */ /* 0x000fe200078ec0ff */
[----:B------:R-:W-:Y:S01]  /*1f90*/  IMAD.U32 R44, R44, 0x10000, RZ ;  /* 0x000100002c2c7824 */ /* 0x000fe200078e00ff */
[----:B------:R-:W-:Y:S02]  /*1fa0*/  SHF.L.U32 R61, R61, 0x8, RZ ;  /* 0x000000083d3d7819 */ /* 0x000fe400000006ff */
[----:B------:R-:W-:Y:S02]  /*1fb0*/  LOP3.LUT R0, R67, 0xff, RZ, 0xc0, !PT ;  /* 0x000000ff43007812 */ /* 0x000fe400078ec0ff */
[----:B------:R-:W-:-:S02]  /*1fc0*/  SHF.L.U32 R69, R69, 0x8, RZ ;  /* 0x0000000845457819 */ /* 0x000fc400000006ff */
[----:B------:R-:W-:Y:S02]  /*1fd0*/  F2FP.SATFINITE.E4M3.F32.PACK_AB_MERGE_C R65, RZ, R65, RZ ;  /* 0x00000041ff41723e */ /* 0x000fe400048070ff */
[----:B------:R-:W-:Y:S02]  /*1fe0*/  SHF.L.U32 R47, R47, 0x18, RZ ;  /* 0x000000182f2f7819 */ /* 0x000fe400000006ff */
[----:B------:R-:W-:Y:S02]  /*1ff0*/  F2FP.SATFINITE.E4M3.F32.PACK_AB_MERGE_C R62, RZ, R62, RZ ;  /* 0x0000003eff3e723e */ /* 0x000fe400048070ff */
[----:B------:R-:W-:Y:S02]  /*2000*/  LOP3.LUT R61, R72, 0xffff, R61, 0xf8, !PT ;  /* 0x0000ffff483d7812 */ /* 0x000fe400078ef83d */
[----:B------:R-:W-:Y:S02]  /*2010*/  LOP3.LUT R69, R0, 0xffff, R69, 0xf8, !PT ;  /* 0x0000ffff00457812 */ /* 0x000fe400078ef845 */
[----:B------:R-:W-:-:S02]  /*2020*/  PRMT R65, R65, 0x7104, RZ ;  /* 0x0000710441417816 */ /* 0x000fc400000000ff */
[----:B------:R-:W-:Y:S02]  /*2030*/  LOP3.LUT R0, R71, 0xff, RZ, 0xc0, !PT ;  /* 0x000000ff47007812 */ /* 0x000fe400078ec0ff */
[----:B------:R-:W-:Y:S02]  /*2040*/  F2FP.SATFINITE.E4M3.F32.PACK_AB_MERGE_C R66, RZ, R66, RZ ;  /* 0x00000042ff42723e */ /* 0x000fe400048070ff */
[----:B------:R-:W-:Y:S02]  /*2050*/  F2FP.SATFINITE.E4M3.F32.PACK_AB_MERGE_C R68, RZ, R68, RZ ;  /* 0x00000044ff44723e */ /* 0x000fe400048070ff */
[----:B------:R-:W-:Y:S02]  /*2060*/  F2FP.SATFINITE.E4M3.F32.PACK_AB_MERGE_C R64, RZ, R64, RZ ;  /* 0x00000040ff40723e */ /* 0x000fe400048070ff */
[----:B------:R-:W-:Y:S02]  /*2070*/  F2FP.SATFINITE.E4M3.F32.PACK_AB_MERGE_C R41, RZ, R41, RZ ;  /* 0x00000029ff29723e */ /* 0x000fe400048070ff */
[----:B------:R-:W-:Y:S01]  /*2080*/  LOP3.LUT R40, R40, 0xff000000, R47, 0xf8, !PT ;  /* 0xff00000028287812 */ /* 0x000fe200078ef82f */
[----:B------:R-:W-:Y:S01]  /*2090*/  IMAD.U32 R47, R62, 0x10000, RZ ;  /* 0x000100003e2f7824 */ /* 0x000fe200078e00ff */
[----:B------:R-:W-:-:S02]  /*20a0*/  LOP3.LUT R46, R61, 0xff0000, R44, 0xf8, !PT ;  /* 0x00ff00003d2e7812 */ /* 0x000fc400078ef82c */
[----:B------:R-:W-:Y:S02]  /*20b0*/  LOP3.LUT R44, R0, 0xff00, R65, 0xf8, !PT ;  /* 0x0000ff00002c7812 */ /* 0x000fe400078ef841 */
[----:B------:R-:W-:Y:S02]  /*20c0*/  SHF.L.U32 R66, R66, 0x10, RZ ;  /* 0x0000001042427819 */ /* 0x000fe400000006ff */
[----:B------:R-:W-:Y:S02]  /*20d0*/  PRMT R0, R68, 0x7104, RZ ;  /* 0x0000710444007816 */ /* 0x000fe400000000ff */
[----:B------:R-:W-:Y:S02]  /*20e0*/  LOP3.LUT R51, R51, 0xff, RZ, 0xc0, !PT ;  /* 0x000000ff33337812 */ /* 0x000fe400078ec0ff */
[----:B------:R-:W-:Y:S02]  /*20f0*/  LOP3.LUT R64, R64, 0xffff, RZ, 0xc0, !PT ;  /* 0x0000ffff40407812 */ /* 0x000fe400078ec0ff */
[----:B------:R-:W-:-:S02]  /*2100*/  F2FP.SATFINITE.E4M3.F32.PACK_AB_MERGE_C R50, RZ, R50, RZ ;  /* 0x00000032ff32723e */ /* 0x000fc400048070ff */
[----:B------:R-:W-:Y:S02]  /*2110*/  LOP3.LUT R41, R41, 0xffff, RZ, 0xc0, !PT ;  /* 0x0000ffff29297812 */ /* 0x000fe400078ec0ff */
[----:B------:R-:W-:Y:S02]  /*2120*/  F2FP.SATFINITE.E4M3.F32.PACK_AB_MERGE_C R45, RZ, R45, RZ ;  /* 0x0000002dff2d723e */ /* 0x000fe400048070ff */
[----:B------:R-:W-:Y:S02]  /*2130*/  F2FP.SATFINITE.E4M3.F32.PACK_AB_MERGE_C R48, RZ, R48, RZ ;  /* 0x00000030ff30723e */ /* 0x000fe400048070ff */
[----:B------:R-:W-:Y:S02]  /*2140*/  LOP3.LUT R62, R44, 0xff0000, R47, 0xf8, !PT ;  /* 0x00ff00002c3e7812 */ /* 0x000fe400078ef82f */
[----:B------:R-:W-:Y:S02]  /*2150*/  LOP3.LUT R49, R69, 0xff0000, R66, 0xf8, !PT ;  /* 0x00ff000045317812 */ /* 0x000fe400078ef842 */
[----:B------:R-:W-:-:S02]  /*2160*/  LOP3.LUT R0, R51, 0xff00, R0, 0xf8, !PT ;  /* 0x0000ff0033007812 */ /* 0x000fc400078ef800 */
[----:B------:R-:W-:Y:S02]  /*2170*/  F2FP.SATFINITE.E4M3.F32.PACK_AB_MERGE_C R63, RZ, R63, RZ ;  /* 0x0000003fff3f723e */ /* 0x000fe400048070ff */
[----:B------:R-:W-:Y:S02]  /*2180*/  SHF.L.U32 R64, R64, 0x18, RZ ;  /* 0x0000001840407819 */ /* 0x000fe400000006ff */
[----:B------:R-:W-:Y:S01]  /*2190*/  SHF.L.U32 R47, R50, 0x10, RZ ;  /* 0x00000010322f7819 */ /* 0x000fe200000006ff */
[----:B0-----:R-:W-:Y:S01]  /*21a0*/  IMAD.WIDE.U32 R50, R2, 0x8, R42 ;  /* 0x0000000802327825 */ /* 0x001fe200078e002a */
[----:B------:R-:W-:Y:S02]  /*21b0*/  SHF.L.U32 R41, R41, 0x18, RZ ;  /* 0x0000001829297819 */ /* 0x000fe400000006ff */
[----:B------:R-:W-:Y:S02]  /*21c0*/  LOP3.LUT R45, R45, 0xffff, RZ, 0xc0, !PT ;  /* 0x0000ffff2d2d7812 */ /* 0x000fe400078ec0ff */
[----:B------:R-:W-:-:S02]  /*21d0*/  LOP3.LUT R48, R48, 0xffff, RZ, 0xc0, !PT ;  /* 0x0000ffff30307812 */ /* 0x000fc400078ec0ff */
[----:B------:R-:W-:Y:S02]  /*21e0*/  LOP3.LUT R63, R63, 0xffff, RZ, 0xc0, !PT ;  /* 0x0000ffff3f3f7812 */ /* 0x000fe400078ec0ff */
[----:B------:R-:W-:Y:S01]  /*21f0*/  LOP3.LUT R44, R49, 0xff000000, R64, 0xf8, !PT ;  /* 0xff000000312c7812 */ /* 0x000fe200078ef840 */
[----:B------:R-:W-:Y:S01]  /*2200*/  VIADD R49, R2, 0x80 ;  /* 0x0000008002317836 */ /* 0x000fe20000000000 */
[----:B------:R-:W-:Y:S02]  /*2210*/  LOP3.LUT R47, R0, 0xff0000, R47, 0xf8, !PT ;  /* 0x00ff0000002f7812 */ /* 0x000fe400078ef82f */
[----:B------:R-:W-:Y:S02]  /*2220*/  LOP3.LUT R78, R78, R41, RZ, 0xfc, !PT ;  /* 0x000000294e4e7212 */ /* 0x000fe400078efcff */
[----:B------:R-:W-:Y:S02]  /*2230*/  SHF.L.U32 R45, R45, 0x18, RZ ;  /* 0x000000182d2d7819 */ /* 0x000fe400000006ff */
[----:B------:R-:W-:-:S02]  /*2240*/  SHF.L.U32 R48, R48, 0x18, RZ ;  /* 0x0000001830307819 */ /* 0x000fc400000006ff */
[----:B------:R-:W-:Y:S02]  /*2250*/  IADD3 R41, PT, PT, R2, 0x100, RZ ;  /* 0x0000010002297810 */ /* 0x000fe40007ffe0ff */
[----:B------:R-:W-:Y:S02]  /*2260*/  SHF.L.U32 R63, R63, 0x18, RZ ;  /* 0x000000183f3f7819 */ /* 0x000fe400000006ff */
[----:B------:R-:W-:Y:S02]  /*2270*/  LOP3.LUT R77, R62, R45, RZ, 0xfc, !PT ;  /* 0x0000002d3e4d7212 */ /* 0x000fe400078efcff */
[----:B------:R-:W-:Y:S01]  /*2280*/  LOP3.LUT R0, R47, R48, RZ, 0xfc, !PT ;  /* 0x000000302f007212 */ /* 0x000fe200078efcff */
[----:B------:R-:W-:Y:S01]  /*2290*/  IMAD.WIDE.U32 R48, R49, 0x8, R42 ;  /* 0x0000000831307825 */ /* 0x000fe200078e002a */
[----:B------:R-:W-:Y:S02]  /*22a0*/  LOP3.LUT R46, R46, 0xff000000, R63, 0xf8, !PT ;  /* 0xff0000002e2e7812 */ /* 0x000fe400078ef83f */
[----:B------:R-:W-:Y:S01]  /*22b0*/  MOV R47, R77 ;  /* 0x0000004d002f7202 */ /* 0x000fe20000000f00 */
[----:B------:R-:W-:Y:S01]  /*22c0*/  IMAD.WIDE.U32 R42, R41, 0x8, R42 ;  /* 0x00000008292a7825 */ /* 0x000fe200078e002a */
[----:B------:R-:W-:-:S03]  /*22d0*/  MOV R41, R78 ;  /* 0x0000004e00297202 */ /* 0x000fc60000000f00 */
[----:B------:R-:W-:Y:S02]  /*22e0*/  IMAD.MOV.U32 R45, RZ, RZ, R0 ;  /* 0x000000ffff2d7224 */ /* 0x000fe400078e0000 */
[----:B------:R1:W-:Y:S04]  /*22f0*/  STG.E.64 desc[UR10][R50.64], R40 ;  /* 0x0000002832007986 */ /* 0x0003e8000c101b0a */
[----:B------:R1:W-:Y:S04]  /*2300*/  STG.E.64 desc[UR10][R48.64], R46 ;  /* 0x0000002e30007986 */ /* 0x0003e8000c101b0a */
[----:B------:R1:W-:Y:S01]  /*2310*/  STG.E.64 desc[UR10][R42.64], R44 ;  /* 0x0000002c2a007986 */ /* 0x0003e2000c101b0a */
[----:B------:R-:W-:Y:S05]  /*2320*/  BRA `(.L_x_12593) ;  /* 0x0000001000707947 */ /* 0x000fea0003800000 */
.L_x_12592:
        /* <DEDUP_REMOVED lines=11> */
[----:B------:R-:W-:-:S02]  /*23e0*/  IMAD.U32 R41, R17, 0x10000, RZ ;  /* 0x0001000011297824 */ /* 0x000fc400078e00ff */
[----:B------:R-:W-:Y:S01]  /*23f0*/  FADD R63, R63, -UR15 ;  /* 0x8000000f3f3f7e21 */ /* 0x000fe20008000000 */
[----:B------:R-:W-:Y:S01]  /*2400*/  @P0 FADD R47, R47, 1 ;  /* 0x3f8000002f2f0421 */ /* 0x000fe20000000000 */
[----:B------:R-:W-:Y:S01]  /*2410*/  @P0 FADD R81, R81, 1 ;  /* 0x3f80000051510421 */ /* 0x000fe20000000000 */
[----:B------:R-:W-:Y:S01]  /*2420*/  FMUL R46, R62, UR8 ;  /* 0x000000083e2e7c20 */ /* 0x000fe20008400000 */
[----:B------:R-:W-:Y:S01]  /*2430*/  @P0 FADD R41, R41, 1 ;  /* 0x3f80000029290421 */ /* 0x000fe20000000000 */
        /* <DEDUP_REMOVED lines=13> */
[----:B------:R-:W-:-:S02]  /*2510*/  IMAD.U32 R49, R30, 0x10000, RZ ;  /* 0x000100001e317824 */ /* 0x000fc400078e00ff */
        /* <DEDUP_REMOVED lines=24> */
[----:B------:R-:W-:-:S02]  /*26a0*/  IMAD.U32 R65, R10, 0x10000, RZ ;  /* 0x000100000a417824 */ /* 0x000fc400078e00ff */
        /* <DEDUP_REMOVED lines=17> */
[----:B------:R-:W-:Y:S01]  /*27c0*/  FADD R67, R67, -UR15 ;  /* 0x8000000f43437e21 */ /* 0x000fe20008000000 */
[----:B------:R-:W-:Y:S01]  /*27d0*/  FFMA R44, R45, R80, R66 ;  /* 0x000000502d2c7223 */ /* 0x000fe20000000042 */
        /* <DEDUP_REMOVED lines=34> */
[----:B------:R-:W-:Y:S01]  /*2a00*/  FADD R74, R74, -UR15 ;  /* 0x8000000f4a4a7e21 */ /* 0x000fe20008000000 */
[----:B------:R-:W-:Y:S01]  /*2a10*/  FFMA R66, R71, R80, R72 ;  /* 0x0000005047427223 */ /* 0x000fe20000000048 */
[----:B------:R-:W-:Y:S01]  /*2a20*/  SHF.L.U32 R72, R53, 0x10, RZ ;  /* 0x0000001035487819 */ /* 0x000fe200000006ff */
[----:B------:R-:W-:Y:S01]  /*2a30*/  FADD R73, R73, -UR15 ;  /* 0x8000000f49497e21 */ /* 0x000fe20008000000 */
[----:B------:R-:W-:Y:S01]  /*2a40*/  SHF.L.U32 R69, R37, 0x10, RZ ;  /* 0x0000001025457819 */ /* 0x000fe200000006ff */
[----:B------:R-:W-:Y:S01]  /*2a50*/  FMUL R70, R74, UR8 ;  /* 0x000000084a467c20 */ /* 0x000fe20008400000 */
[----:B------:R-:W-:Y:S01]  /*2a60*/  @P0 FADD R63, R63, 1 ;  /* 0x3f8000003f3f0421 */ /* 0x000fe20000000000 */
[----:B------:R-:W-:Y:S01]  /*2a70*/  FMUL R73, R73, UR8 ;  /* 0x0000000849497c20 */ /* 0x000fe20008400000 */
[----:B------:R-:W-:-:S02]  /*2a80*/  IMAD.U32 R74, R5, 0x10000, RZ ;  /* 0x00010000054a7824 */ /* 0x000fc400078e00ff */
        /* <DEDUP_REMOVED lines=9> */
[----:B------:R-:W-:Y:S01]  /*2b20*/  FMUL R69, R75, UR8 ;  /* 0x000000084b457c20 */ /* 0x000fe20008400000 */
        /* <DEDUP_REMOVED lines=14> */
[----:B------:R-:W-:Y:S01]  /*2c10*/  FMUL R75, R48, UR7 ;  /* 0x00000007304b7c20 */ /* 0x000fe20008400000 */
[----:B------:R-:W-:Y:S01]  /*2c20*/  FMUL R73, R73, UR8 ;  /* 0x0000000849497c20 */ /* 0x000fe20008400000 */
[----:B------:R-:W-:Y:S01]  /*2c30*/  ISETP.NE.AND P0, PT, RZ, UR16, PT ;  /* 0x00000010ff007c0c */ /* 0x000fe2000bf05270 */
[----:B------:R-:W-:Y:S01]  /*2c40*/  FFMA R72, R72, R51, R71 ;  /* 0x0000003348487223 */ /* 0x000fe20000000047 */
[----:B------:R-:W-:Y:S01]  /*2c50*/  FMNMX3 R59, R59, |R0|, |R40|, !PT ;  /* 0x400000003b3b7276 */ /* 0x000fe20007800428 */
[----:B------:R-:W-:Y:S01]  /*2c60*/  FFMA R51, R73, R74, R76 ;  /* 0x0000004a49337223 */ /* 0x000fe2000000004c */
[----:B------:R-:W-:Y:S01]  /*2c70*/  FMUL R71, R0, UR7 ;  /* 0x0000000700477c20 */ /* 0x000fe20008400000 */
[----:B------:R-:W-:Y:S01]  /*2c80*/  FSEL R75, R48, R75, !P0 ;  /* 0x0000004b304b7208 */ /* 0x000fe20004000000 */
[----:B------:R-:W-:Y:S01]  /*2c90*/  FMUL R73, R46, UR7 ;  /* 0x000000072e497c20 */ /* 0x000fe20008400000 */
[----:B------:R-:W-:Y:S01]  /*2ca0*/  FMNMX3 R59, R59, |R46|, |R41|, !PT ;  /* 0x4000002e3b3b7276 */ /* 0x000fe20007800429 */
[----:B------:R-:W-:Y:S01]  /*2cb0*/  FMUL R74, R69, UR7 ;  /* 0x00000007454a7c20 */ /* 0x000fe20008400000 */
[----:B------:R-:W-:Y:S01]  /*2cc0*/  LOP3.LUT R78, R78, 0xffffff00, RZ, 0xc0, !PT ;  /* 0xffffff004e4e7812 */ /* 0x000fe200078ec0ff */
[----:B------:R-:W-:Y:S01]  /*2cd0*/  FMUL R76, R65, UR7 ;  /* 0x00000007414c7c20 */ /* 0x000fe20008400000 */
[----:B------:R-:W-:-:S02]  /*2ce0*/  F2FP.SATFINITE.E4M3.F32.PACK_AB_MERGE_C R75, RZ, R75, RZ ;  /* 0x0000004bff4b723e */ /* 0x000fc400048070ff */
[----:B------:R-:W-:Y:S01]  /*2cf0*/  FSEL R0, R0, R71, !P0 ;  /* 0x0000004700007208 */ /* 0x000fe20004000000 */
[----:B------:R-:W-:Y:S01]  /*2d00*/  @P0 FMUL R40, R40, UR7 ;  /* 0x0000000728280c20 */ /* 0x000fe20008400000 */
[----:B------:R-:W-:Y:S01]  /*2d10*/  FSEL R71, R46, R73, !P0 ;  /* 0x000000492e477208 */ /* 0x000fe20004000000 */
[----:B------:R-:W-:Y:S01]  /*2d20*/  FMUL R46, R49, UR7 ;  /* 0x00000007312e7c20 */ /* 0x000fe20008400000 */
[----:B------:R-:W-:Y:S01]  /*2d30*/  FMNMX3 R73, R59, |R48|, |R47|, !PT ;  /* 0x400000303b497276 */ /* 0x000fe2000780042f */
[----:B------:R-:W-:Y:S01]  /*2d40*/  @P0 FMUL R47, R47, UR7 ;  /* 0x000000072f2f0c20 */ /* 0x000fe20008400000 */
[----:B------:R-:W-:Y:S01]  /*2d50*/  LOP3.LUT R59, R78, 0xffff, R75, 0xf8, !PT ;  /* 0x0000ffff4e3b7812 */ /* 0x000fe200078ef84b */
[----:B------:R-:W-:Y:S01]  /*2d60*/  FMUL R75, R64, UR7 ;  /* 0x00000007404b7c20 */ /* 0x000fe20008400000 */
[----:B------:R-:W-:Y:S01]  /*2d70*/  FSEL R48, R49, R46, !P0 ;  /* 0x0000002e31307208 */ /* 0x000fe20004000000 */
[----:B------:R-:W-:Y:S01]  /*2d80*/  @P0 FMUL R41, R41, UR7 ;  /* 0x0000000729290c20 */ /* 0x000fe20008400000 */
[----:B------:R-:W-:Y:S01]  /*2d90*/  FMNMX3 R73, R73, |R49|, |R42|, !PT ;  /* 0x4000003149497276 */ /* 0x000fe2000780042a */
[----:B------:R-:W-:Y:S01]  /*2da0*/  @P0 FMUL R42, R42, UR7 ;  /* 0x000000072a2a0c20 */ /* 0x000fe20008400000 */
[----:B------:R-:W-:-:S02]  /*2db0*/  FSEL R75, R64, R75, !P0 ;  /* 0x0000004b404b7208 */ /* 0x000fc40004000000 */
[----:B------:R-:W-:Y:S02]  /*2dc0*/  LOP3.LUT R46, R77, 0xffffff00, RZ, 0xc0, !PT ;  /* 0xffffff004d2e7812 */ /* 0x000fe400078ec0ff */
[----:B------:R-:W-:Y:S02]  /*2dd0*/  F2FP.SATFINITE.E4M3.F32.PACK_AB_MERGE_C R75, RZ, R75, RZ ;  /* 0x0000004bff4b723e */ /* 0x000fe400048070ff */
[----:B------:R-:W-:Y:S02]  /*2de0*/  F2FP.SATFINITE.E4M3.F32.PACK_AB_MERGE_C R49, RZ, R40, RZ ;  /* 0x00000028ff31723e */ /* 0x000fe400048070ff */
[----:B------:R-:W-:Y:S02]  /*2df0*/  F2FP.SATFINITE.E4M3.F32.PACK_AB_MERGE_C R40, RZ, R0, RZ ;  /* 0x00000000ff28723e */ /* 0x000fe400048070ff */
[----:B------:R-:W-:Y:S01]  /*2e00*/  LOP3.LUT R46, R46, 0xffff, R75, 0xf8, !PT ;  /* 0x0000ffff2e2e7812 */ /* 0x000fe200078ef84b */
[----:B------:R-:W-:Y:S01]  /*2e10*/  FMUL R75, R62, UR7 ;  /* 0x000000073e4b7c20 */ /* 0x000fe20008400000 */
[----:B------:R-:W-:-:S02]  /*2e20*/  FSEL R74, R69, R74, !P0 ;  /* 0x0000004a454a7208 */ /* 0x000fc40004000000 */
[----:B------:R-:W-:Y:S02]  /*2e30*/  SHF.L.U32 R49, R49, 0x8, RZ ;  /* 0x0000000831317819 */ /* 0x000fe400000006ff */
[----:B------:R-:W-:Y:S02]  /*2e40*/  LOP3.LUT R40, R40, 0xff, RZ, 0xc0, !PT ;  /* 0x000000ff28287812 */ /* 0x000fe400078ec0ff */
[----:B------:R-:W-:Y:S01]  /*2e50*/  FMNMX3 R73, R73, |R62|, |R43|, !PT ;  /* 0x4000003e49497276 */ /* 0x000fe2000780042b */
[----:B------:R-:W-:Y:S01]  /*2e60*/  @P0 FMUL R43, R43, UR7 ;  /* 0x000000072b2b0c20 */ /* 0x000fe20008400000 */
[----:B------:R-:W-:Y:S02]  /*2e70*/  F2FP.SATFINITE.E4M3.F32.PACK_AB_MERGE_C R47, RZ, R47, RZ ;  /* 0x0000002fff2f723e */ /* 0x000fe400048070ff */
[----:B------:R-:W-:Y:S02]  /*2e80*/  LOP3.LUT R79, R79, 0xffffff00, RZ, 0xc0, !PT ;  /* 0xffffff004f4f7812 */ /* 0x000fe400078ec0ff */
[----:B------:R-:W-:-:S02]  /*2e90*/  F2FP.SATFINITE.E4M3.F32.PACK_AB_MERGE_C R74, RZ, R74, RZ ;  /* 0x0000004aff4a723e */ /* 0x000fc400048070ff */
[----:B------:R-:W-:Y:S02]  /*2ea0*/  LOP3.LUT R40, R40, 0xffff, R49, 0xf8, !PT ;  /* 0x0000ffff28287812 */ /* 0x000fe400078ef831 */
[----:B------:R-:W-:Y:S02]  /*2eb0*/  FSEL R49, R62, R75, !P0 ;  /* 0x0000004b3e317208 */ /* 0x000fe40004000000 */
[----:B------:R-:W-:Y:S01]  /*2ec0*/  FMNMX3 R73, R73, |R65|, |R44|, !PT ;  /* 0x4000004149497276 */ /* 0x000fe2000780042c */
[----:B------:R-:W-:Y:S01]  /*2ed0*/  @P0 FMUL R44, R44, UR7 ;  /* 0x000000072c2c0c20 */ /* 0x000fe20008400000 */
[----:B------:R-:W-:Y:S01]  /*2ee0*/  LOP3.LUT R62, R59, 0xff, RZ, 0xc0, !PT ;  /* 0x000000ff3b3e7812 */ /* 0x000fe200078ec0ff */
[----:B------:R-:W-:Y:S01]  /*2ef0*/  FMUL R59, R68, UR7 ;  /* 0x00000007443b7c20 */ /* 0x000fe20008400000 */
[----:B------:R-:W-:Y:S02]  /*2f00*/  PRMT R47, R47, 0x7104, RZ ;  /* 0x000071042f2f7816 */ /* 0x000fe400000000ff */
[----:B------:R-:W-:-:S02]  /*2f10*/  F2FP.SATFINITE.E4M3.F32.PACK_AB_MERGE_C R48, RZ, R48, RZ ;  /* 0x00000030ff30723e */ /* 0x000fc400048070ff */
[----:B------:R-:W-:Y:S02]  /*2f20*/  LOP3.LUT R0, R79, 0xffff, R74, 0xf8, !PT ;  /* 0x0000ffff4f007812 */ /* 0x000fe400078ef84a */
        /* <DEDUP_REMOVED lines=9> */
[----:B------:R-:W-:Y:S01]  /*2fc0*/  FMNMX3 R73, R73, |R68|, |R45|, !PT ;  /* 0x4000004449497276 */ /* 0x000fe2000780042d */
[----:B------:R-:W-:Y:S01]  /*2fd0*/  @P0 FMUL R45, R45, UR7 ;  /* 0x000000072d2d0c20 */ /* 0x000fe20008400000 */
[----:B------:R-:W-:Y:S02]  /*2fe0*/  LOP3.LUT R47, R47, 0xff0000, R48, 0xf8, !PT ;  /* 0x00ff00002f2f7812 */ /* 0x000fe400078ef830 */
[----:B------:R-:W-:-:S02]  /*2ff0*/  F2FP.SATFINITE.E4M3.F32.PACK_AB_MERGE_C R41, RZ, R41, RZ ;  /* 0x00000029ff29723e */ /* 0x000fc400048070ff */
[----:B------:R-:W-:Y:S02]  /*3000*/  LOP3.LUT R48, R42, 0xffff, RZ, 0xc0, !PT ;  /* 0x0000ffff2a307812 */ /* 0x000fe400078ec0ff */
[----:B------:R-:W-:Y:S01]  /*3010*/  F2FP.SATFINITE.E4M3.F32.PACK_AB_MERGE_C R44, RZ, R44, RZ ;  /* 0x0000002cff2c723e */ /* 0x000fe200048070ff */
[----:B------:R-:W-:Y:S01]  /*3020*/  IMAD.U32 R41, R41, 0x10000, RZ ;  /* 0x0001000029297824 */ /* 0x000fe200078e00ff */
[----:B------:R-:W-:Y:S01]  /*3030*/  LOP3.LUT R62, R49, 0xff, RZ, 0xc0, !PT ;  /* 0x000000ff313e7812 */ /* 0x000fe200078ec0ff */
[----:B------:R-:W-:Y:S01]  /*3040*/  FMUL R49, R70, UR7 ;  /* 0x0000000746317c20 */ /* 0x000fe20008400000 */
[----:B------:R-:W-:Y:S02]  /*3050*/  SHF.L.U32 R43, R43, 0x8, RZ ;  /* 0x000000082b2b7819 */ /* 0x000fe400000006ff */
[----:B------:R-:W-:Y:S02]  /*3060*/  SHF.L.U32 R48, R48, 0x18, RZ ;  /* 0x0000001830307819 */ /* 0x000fe400000006ff */
[----:B------:R-:W-:-:S02]  /*3070*/  F2FP.SATFINITE.E4M3.F32.PACK_AB_MERGE_C R61, RZ, R61, RZ ;  /* 0x0000003dff3d723e */ /* 0x000fc400048070ff */
[----:B------:R-:W-:Y:S02]  /*3080*/  LOP3.LUT R44, R44, 0xffff, RZ, 0xc0, !PT ;  /* 0x0000ffff2c2c7812 */ /* 0x000fe400078ec0ff */
[----:B------:R-:W-:Y:S02]  /*3090*/  F2FP.SATFINITE.E4M3.F32.PACK_AB_MERGE_C R45, RZ, R45, RZ ;  /* 0x0000002dff2d723e */ /* 0x000fe400048070ff */
[----:B------:R-:W-:Y:S02]  /*30a0*/  LOP3.LUT R62, R62, 0xffff, R43, 0xf8, !PT ;  /* 0x0000ffff3e3e7812 */ /* 0x000fe400078ef82b */
[----:B------:R-:W-:Y:S01]  /*30b0*/  FMNMX3 R73, R73, |R67|, |R66|, !PT ;  /* 0x4000004349497276 */ /* 0x000fe20007800442 */
[----:B------:R-:W-:Y:S01]  /*30c0*/  @P0 FMUL R66, R66, UR7 ;  /* 0x0000000742420c20 */ /* 0x000fe20008400000 */
[----:B------:R-:W-:Y:S01]  /*30d0*/  LOP3.LUT R78, R47, R48, RZ, 0xfc, !PT ;  /* 0x000000302f4e7212 */ /* 0x000fe200078efcff */
[----:B------:R-:W-:Y:S01]  /*30e0*/  FMUL R48, R67, UR7 ;  /* 0x0000000743307c20 */ /* 0x000fe20008400000 */
[----:B------:R-:W-:-:S02]  /*30f0*/  LOP3.LUT R46, R46, 0xff, RZ, 0xc0, !PT ;  /* 0x000000ff2e2e7812 */ /* 0x000fc400078ec0ff */
[----:B------:R-:W-:Y:S02]  /*3100*/  PRMT R61, R61, 0x7104, RZ ;  /* 0x000071043d3d7816 */ /* 0x000fe400000000ff */
[----:B------:R-:W-:Y:S02]  /*3110*/  SHF.L.U32 R44, R44, 0x18, RZ ;  /* 0x000000182c2c7819 */ /* 0x000fe400000006ff */
[----:B------:R-:W-:Y:S02]  /*3120*/  LOP3.LUT R45, R45, 0xffff, RZ, 0xc0, !PT ;  /* 0x0000ffff2d2d7812 */ /* 0x000fe400078ec0ff */
[----:B------:R-:W-:Y:S02]  /*3130*/  LOP3.LUT R47, R62, 0xff0000, R41, 0xf8, !PT ;  /* 0x00ff00003e2f7812 */ /* 0x000fe400078ef829 */
[----:B------:R-:W-:Y:S01]  /*3140*/  FMNMX3 R73, R73, |R70|, |R63|, !PT ;  /* 0x4000004649497276 */ /* 0x000fe2000780043f */
[----:B------:R-:W-:Y:S01]  /*3150*/  @P0 FMUL R63, R63, UR7 ;  /* 0x000000073f3f0c20 */ /* 0x000fe20008400000 */
[----:B------:R-:W-:-:S02]  /*3160*/  LOP3.LUT R61, R46, 0xff00, R61, 0xf8, !PT ;  /* 0x0000ff002e3d7812 */ /* 0x000fc400078ef83d */
[----:B------:R-:W-:Y:S01]  /*3170*/  LOP3.LUT R46, R47, 0xff000000, R44, 0xf8, !PT ;  /* 0xff0000002f2e7812 */ /* 0x000fe200078ef82c */
[----:B------:R-:W-:Y:S01]  /*3180*/  FMUL R47, R72, UR7 ;  /* 0x00000007482f7c20 */ /* 0x000fe20008400000 */
[----:B------:R-:W-:Y:S02]  /*3190*/  SHF.L.U32 R77, R45, 0x18, RZ ;  /* 0x000000182d4d7819 */ /* 0x000fe400000006ff */
[----:B------:R-:W-:Y:S01]  /*31a0*/  FMNMX3 R73, R73, |R69|, |R50|, !PT ;  /* 0x4000004549497276 */ /* 0x000fe20007800432 */
[----:B------:R-:W0:Y:S01]  /*31b0*/  LDC.64 R44, c[0x0][0x3c8] ;  /* 0x0000f200ff2c7b82 */ /* 0x000e220000000a00 */
[----:B------:R-:W-:Y:S01]  /*31c0*/  @P0 FMUL R50, R50, UR7 ;  /* 0x0000000732320c20 */ /* 0x000fe20008400000 */
[----:B------:R-:W-:Y:S02]  /*31d0*/  FSEL R43, R67, R48, !P0 ;  /* 0x00000030432b7208 */ /* 0x000fe40004000000 */
[----:B------:R-:W-:Y:S02]  /*31e0*/  FSEL R42, R68, R59, !P0 ;  /* 0x0000003b442a7208 */ /* 0x000fe40004000000 */
[----:B------:R-:W-:-:S02]  /*31f0*/  FSEL R41, R70, R49, !P0 ;  /* 0x0000003146297208 */ /* 0x000fc40004000000 */
[----:B------:R-:W-:Y:S01]  /*3200*/  FMNMX3 R59, R73, |R72|, |R51|, !PT ;  /* 0x40000048493b7276 */ /* 0x000fe20007800433 */
[----:B------:R-:W-:Y:S01]  /*3210*/  @P0 FMUL R51, R51, UR7 ;  /* 0x0000000733330c20 */ /* 0x000fe20008400000 */
[----:B------:R-:W-:Y:S02]  /*3220*/  FSEL R48, R72, R47, !P0 ;  /* 0x0000002f48307208 */ /* 0x000fe40004000000 */
[----:B------:R-:W-:Y:S02]  /*3230*/  F2FP.SATFINITE.E4M3.F32.PACK_AB_MERGE_C R43, RZ, R43, RZ ;  /* 0x0000002bff2b723e */ /* 0x000fe400048070ff */
[----:B------:R-:W-:Y:S02]  /*3240*/  F2FP.SATFINITE.E4M3.F32.PACK_AB_MERGE_C R66, RZ, R66, RZ ;  /* 0x00000042ff42723e */ /* 0x000fe400048070ff */
[----:B------:R-:W-:Y:S02]  /*3250*/  F2FP.SATFINITE.E4M3.F32.PACK_AB_MERGE_C R50, RZ, R50, RZ ;  /* 0x00000032ff32723e */ /* 0x000fe400048070ff */
[----:B------:R-:W-:-:S02]  /*3260*/  F2FP.SATFINITE.E4M3.F32.PACK_AB_MERGE_C R41, RZ, R41, RZ ;  /* 0x00000029ff29723e */ /* 0x000fc400048070ff */
[----:B------:R-:W-:Y:S02]  /*3270*/  F2FP.SATFINITE.E4M3.F32.PACK_AB_MERGE_C R42, RZ, R42, RZ ;  /* 0x0000002aff2a723e */ /* 0x000fe400048070ff */
[----:B------:R-:W-:Y:S02]  /*3280*/  LOP3.LUT R43, R43, 0xff, RZ, 0xc0, !PT ;  /* 0x000000ff2b2b7812 */ /* 0x000fe400078ec0ff */
[----:B------:R-:W-:Y:S02]  /*3290*/  SHF.L.U32 R66, R66, 0x8, RZ ;  /* 0x0000000842427819 */ /* 0x000fe400000006ff */
[----:B------:R-:W-:Y:S01]  /*32a0*/  LOP3.LUT R47, R0, 0xff, RZ, 0xc0, !PT ;  /* 0x000000ff002f7812 */ /* 0x000fe200078ec0ff */
[----:B------:R-:W-:Y:S01]  /*32b0*/  IMAD.U32 R0, R41, 0x10000, RZ ;  /* 0x0001000029007824 */ /* 0x000fe200078e00ff */
[----:B------:R-:W-:Y:S01]  /*32c0*/  PRMT R50, R50, 0x7104, RZ ;  /* 0x0000710432327816 */ /* 0x000fe200000000ff */
[----:B------:R-:W-:Y:S01]  /*32d0*/  VIADD R41, R2, 0x100 ;  /* 0x0000010002297836 */ /* 0x000fe20000000000 */
[----:B------:R-:W-:-:S02]  /*32e0*/  F2FP.SATFINITE.E4M3.F32.PACK_AB_MERGE_C R48, RZ, R48, RZ ;  /* 0x00000030ff30723e */ /* 0x000fc400048070ff */
[----:B------:R-:W-:Y:S02]  /*32f0*/  F2FP.SATFINITE.E4M3.F32.PACK_AB_MERGE_C R63, RZ, R63, RZ ;  /* 0x0000003fff3f723e */ /* 0x000fe400048070ff */
[----:B------:R-:W-:Y:S02]  /*3300*/  F2FP.SATFINITE.E4M3.F32.PACK_AB_MERGE_C R51, RZ, R51, RZ ;  /* 0x00000033ff33723e */ /* 0x000fe400048070ff */
        /* <DEDUP_REMOVED lines=8> */
[----:B------:R-:W-:Y:S02]  /*3390*/  LOP3.LUT R42, R61, 0xff0000, R42, 0xf8, !PT ;  /* 0x00ff00003d2a7812 */ /* 0x000fe400078ef82a */
[----:B------:R-:W-:Y:S02]  /*33a0*/  LOP3.LUT R74, R74, 0xffff, RZ, 0xc0, !PT ;  /* 0x0000ffff4a4a7812 */ /* 0x000fe400078ec0ff */
[----:B------:R-:W-:-:S02]  /*33b0*/  LOP3.LUT R0, R43, 0xff0000, R0, 0xf8, !PT ;  /* 0x00ff00002b007812 */ /* 0x000fc400078ef800 */
[----:B------:R-:W-:Y:S02]  /*33c0*/  LOP3.LUT R47, R47, 0xff0000, R48, 0xf8, !PT ;  /* 0x00ff00002f2f7812 */ /* 0x000fe400078ef830 */
[----:B------:R-:W-:Y:S02]  /*33d0*/  SHF.L.U32 R63, R63, 0x18, RZ ;  /* 0x000000183f3f7819 */ /* 0x000fe400000006ff */
[C---:B------:R-:W-:Y:S02]  /*33e0*/  IADD3 R49, PT, PT, R2.reuse, 0x80, RZ ;  /* 0x0000008002317810 */ /* 0x040fe40007ffe0ff */
[----:B------:R-:W-:Y:S01]  /*33f0*/  SHF.L.U32 R48, R51, 0x18, RZ ;  /* 0x0000001833307819 */ /* 0x000fe200000006ff */
[----:B0-----:R-:W-:Y:S01]  /*3400*/  IMAD.WIDE.U32 R50, R2, 0x8, R44 ;  /* 0x0000000802327825 */ /* 0x001fe200078e002c */
[----:B------:R-:W-:Y:S02]  /*3410*/  LOP3.LUT R77, R42, R77, RZ, 0xfc, !PT ;  /* 0x0000004d2a4d7212 */ /* 0x000fe400078efcff */
[----:B------:R-:W-:-:S02]  /*3420*/  LOP3.LUT R71, R40, 0xff0000, R71, 0xf8, !PT ;  /* 0x00ff000028477812 */ /* 0x000fc400078ef847 */
[----:B------:R-:W-:Y:S02]  /*3430*/  SHF.L.U32 R74, R74, 0x18, RZ ;  /* 0x000000184a4a7819 */ /* 0x000fe400000006ff */
[----:B------:R-:W-:Y:S02]  /*3440*/  LOP3.LUT R42, R0, 0xff000000, R63, 0xf8, !PT ;  /* 0xff000000002a7812 */ /* 0x000fe400078ef83f */
[----:B------:R-:W-:Y:S01]  /*3450*/  LOP3.LUT R0, R47, R48, RZ, 0xfc, !PT ;  /* 0x000000302f007212 */ /* 0x000fe200078efcff */
[----:B------:R-:W-:Y:S01]  /*3460*/  IMAD.WIDE.U32 R48, R49, 0x8, R44 ;  /* 0x0000000831307825 */ /* 0x000fe200078e002c */
[----:B------:R-:W-:Y:S02]  /*3470*/  LOP3.LUT R40, R71, 0xff000000, R74, 0xf8, !PT ;  /* 0xff00000047287812 */ /* 0x000fe400078ef84a */
[----:B------:R-:W-:Y:S01]  /*3480*/  MOV R47, R77 ;  /* 0x0000004d002f7202 */ /* 0x000fe20000000f00 */
[----:B------:R-:W-:Y:S01]  /*3490*/  IMAD.WIDE.U32 R44, R41, 0x8, R44 ;  /* 0x00000008292c7825 */ /* 0x000fe200078e002c */
[----:B------:R-:W-:-:S02]  /*34a0*/  MOV R41, R78 ;  /* 0x0000004e00297202 */ /* 0x000fc40000000f00 */
[----:B------:R-:W-:-:S03]  /*34b0*/  MOV R43, R0 ;  /* 0x00000000002b7202 */ /* 0x000fc60000000f00 */
[----:B------:R0:W-:Y:S04]  /*34c0*/  STG.E.64 desc[UR10][R50.64], R40 ;  /* 0x0000002832007986 */ /* 0x0001e8000c101b0a */
[----:B------:R0:W-:Y:S04]  /*34d0*/  STG.E.64 desc[UR10][R48.64], R46 ;  /* 0x0000002e30007986 */ /* 0x0001e8000c101b0a */
[----:B------:R0:W-:Y:S02]  /*34e0*/  STG.E.64 desc[UR10][R44.64], R42 ;  /* 0x0000002a2c007986 */ /* 0x0001e4000c101b0a */
.L_x_12593:
[----:B------:R-:W-:Y:S02]  /*34f0*/  UIADD3 UR6, UPT, UPT, UR6, UR14, URZ ;  /* 0x0000000e06067290 */ /* 0x000fe4000fffe0ff */
[----:B------:R-:W-:Y:S02]  /*3500*/  UPLOP3.LUT UP1, UPT, UPT, UPT, UP1, 0x40, 0x4 ;  /* 0x000000000004789c */ /* 0x000fe40003f2e810 */
[----:B------:R-:W-:-:S09]  /*3510*/  UISETP.GE.AND UP0, UPT, UR6, UR17, UPT ;  /* 0x000000110600728c */ /* 0x000fd2000bf06270 */
[----:B------:R-:W-:Y:S05]  /*3520*/  BRA.U !UP0, `(.L_x_12594) ;  /* 0xffffffcd08b87547 */ /* 0x000fea000b83ffff */
.L_x_12585:
        /* <DEDUP_REMOVED lines=31> */
[----:B------:R-:W-:-:S03]  /*3720*/  IMAD.MOV.U32 R0, RZ, RZ, RZ ;  /* 0x000000ffff007224 */ /* 0x000fc600078e00ff */
[----:B------:R-:W-:-:S05]  /*3730*/  @!P1 LEA R2, R60, R3, 0x2 ;  /* 0x000000033c029211 */ /* 0x000fca00078e10ff */
[----:B------:R2:W3:Y:S01]  /*3740*/  @!P1 LDS R0, [R2] ;  /* 0x0000000002009984 */ /* 0x0004e20000000800 */
[----:B------:R-:W-:Y:S05]  /*3750*/  BRA.DIV UR4, `(.L_x_12597) ;  /* 0x0000000204807947 */ /* 0x000fea000b800000 */
[----:B---3--:R-:W3:Y:S02]  /*3760*/  SHFL.DOWN PT, R3, R0, 0x2, 0x1f ;  /* 0x08401f0000037f89 */ /* 0x008ee400000e0000 */
[----:B---3--:R-:W-:-:S05]  /*3770*/  FMNMX R3, R3, R0, !PT ;  /* 0x0000000003037209 */ /* 0x008fca0007800000 */
[----:B--2---:R2:W3:Y:S02]  /*3780*/  SHFL.DOWN PT, R2, R3, 0x1, 0x1f ;  /* 0x08201f0003027f89 */ /* 0x0044e400000e0000 */
.L_x_12602:
[----:B------:R-:W-:Y:S02]  /*3790*/  ISETP.NE.AND P1, PT, R60, RZ, PT ;  /* 0x000000ff3c00720c */ /* 0x000fe40003f25270 */
[----:B---3--:R-:W-:-:S11]  /*37a0*/  FMNMX R5, R3, R2, !PT ;  /* 0x0000000203057209 */ /* 0x008fd60007800000 */
[----:B------:R-:W-:Y:S05]  /*37b0*/  @P1 BRA `(.L_x_12596) ;  /* 0x0000000000081947 */ /* 0x000fea0003800000 */
[----:B--2---:R-:W2:Y:S02]  /*37c0*/  LDC.64 R2, c[0x0][0x3f8] ;  /* 0x0000fe00ff027b82 */ /* 0x004ea40000000a00 */
[----:B--2---:R3:W-:Y:S02]  /*37d0*/  REDG.E.MAX.S32.STRONG.GPU desc[UR10][R2.64], R5 ;  /* 0x000000050200798e */ /* 0x0047e4000d12e30a */
.L_x_12596:
[----:B------:R-:W-:Y:S05]  /*37e0*/  BSYNC B0 ;  /* 0x0000000000007941 */ /* 0x000fea0003800000 */
.L_x_12595:
        /* <DEDUP_REMOVED lines=13> */
[----:B--23--:R-:W-:Y:S05]  /*38c0*/  CALL.REL.NOINC `($__internal_234_$__cuda_sm20_rcp_rn_f32_slowpath) ;  /* 0x00000000005c7944 */ /* 0x00cfea0003c00000 */
[----:B------:R-:W-:Y:S05]  /*38d0*/  BRA `(.L_x_12599) ;  /* 0x0000000000147947 */ /* 0x000fea0003800000 */
.L_x_12598:
[----:B------:R-:W4:Y:S01]  /*38e0*/  MUFU.RCP R0, UR7 ;  /* 0x0000000700007d08 */ /* 0x000f220008001000 */
[----:B--23--:R-:W-:-:S05]  /*38f0*/  MOV R3, UR7 ;  /* 0x0000000700037c02 */ /* 0x00cfca0008000f00 */
[----:B----4-:R-:W-:-:S04]  /*3900*/  FFMA R2, R0, R3, -1 ;  /* 0xbf80000000027423 */ /* 0x010fc80000000003 */
[----:B------:R-:W-:-:S04]  /*3910*/  FADD.FTZ R3, -R2, -RZ ;  /* 0x800000ff02037221 */ /* 0x000fc80000010100 */
[----:B------:R-:W-:-:S07]  /*3920*/  FFMA R0, R0, R3, R0 ;  /* 0x0000000300007223 */ /* 0x000fce0000000000 */
.L_x_12599:
[----:B------:R-:W2:Y:S02]  /*3930*/  LDC.64 R2, c[0x0][0x3f0] ;  /* 0x0000fc00ff027b82 */ /* 0x000ea40000000a00 */
[----:B--2---:R-:W-:Y:S01]  /*3940*/  STG.E desc[UR10][R2.64], R0 ;  /* 0x0000000002007986 */ /* 0x004fe2000c10190a */
[----:B------:R-:W-:Y:S05]  /*3950*/  EXIT ;  /* 0x000000000000794d */ /* 0x000fea0003800000 */
.L_x_12597:
[----:B------:R-:W-:Y:S02]  /*3960*/  HFMA2 R5, -RZ, RZ, 0, 1.1920928955078125e-07 ;  /* 0x00000002ff057431 */ /* 0x000fe400000001ff */
[----:B------:R-:W-:Y:S01]  /*3970*/  IMAD.MOV.U32 R7, RZ, RZ, 0x1f ;  /* 0x0000001fff077424 */ /* 0x000fe200078e00ff */
[----:B------:R-:W-:-:S07]  /*3980*/  MOV R4, 0xffffffff ;  /* 0xffffffff00047802 */ /* 0x000fce0000000f00 */
[----:B0123--:R-:W-:Y:S05]  /*3990*/  WARPSYNC.COLLECTIVE R4, `(.L_x_12600) ;  /* 0x0000000004087348 */ /* 0x00ffea0003c00000 */
[----:B--23--:R2:W3:Y:S02]  /*39a0*/  SHFL.DOWN P1, R2, R0, R5, R7 ;  /* 0x0800000500027389 */ /* 0x00c4e40000020007 */
[----:B0123--:R-:W-:Y:S05]  /*39b0*/  ENDCOLLECTIVE ;  /* 0x000000000000791b */ /* 0x00ffea0003800000 */
.L_x_12600:
[----:B------:R-:W-:Y:S01]  /*39c0*/  HFMA2 R5, -RZ, RZ, 0, 5.9604644775390625e-08 ;  /* 0x00000001ff057431 */ /* 0x000fe200000001ff */
[----:B------:R-:W-:-:S04]  /*39d0*/  MOV R3, R2 ;  /* 0x0000000200037202 */ /* 0x000fc80000000f00 */
[----:B------:R-:W-:-:S04]  /*39e0*/  FMNMX R3, R3, R0, !PT ;  /* 0x0000000003037209 */ /* 0x000fc80007800000 */
[----:B------:R-:W-:-:S07]  /*39f0*/  MOV R0, R3 ;  /* 0x0000000300007202 */ /* 0x000fce0000000f00 */
[----:B------:R-:W-:Y:S05]  /*3a00*/  WARPSYNC.COLLECTIVE R4, `(.L_x_12601) ;  /* 0x0000000004087348 */ /* 0x000fea0003c00000 */
[----:B------:R0:W1:Y:S02]  /*3a10*/  SHFL.DOWN P1, R2, R0, R5, R7 ;  /* 0x0800000500027389 */ /* 0x0000640000020007 */
[----:B01----:R-:W-:Y:S05]  /*3a20*/  ENDCOLLECTIVE ;  /* 0x000000000000791b */ /* 0x003fea0003800000 */
.L_x_12601:
[----:B------:R-:W-:Y:S05]  /*3a30*/  BRA `(.L_x_12602) ;  /* 0xfffffffc00547947 */ /* 0x000fea000383ffff */
        .weak           $__internal_234_$__cuda_sm20_rcp_rn_f32_slowpath
        .type           $__internal_234_$__cuda_sm20_rcp_rn_f32_slowpath,@function
        .size           $__internal_234_$__cuda_sm20_rcp_rn_f32_slowpath,(.L_x_13102 - $__internal_234_$__cuda_sm20_rcp_rn_f32_slowpath)
$__internal_234_$__cuda_sm20_rcp_rn_f32_slowpath:
[----:B------:R-:W-:Y:S01]  /*3a40*/  IMAD.SHL.U32 R85, R0, 0x2, RZ ;  /* 0x0000000200557824 */ /* 0x000fe200078e00ff */
[----:B------:R-:W-:Y:S04]  /*3a50*/  BSSY B1, `(.L_x_12603) ;  /* 0x0000030000017945 */ /* 0x000fe80003800000 */
        /* <DEDUP_REMOVED lines=13> */
.L_x_12604:
        /* <DEDUP_REMOVED lines=13> */
[----:B------:R-:W-:Y:S02]  /*3c00*/  MOV R88, 0x3 ;  /* 0x0000000300587802 */ /* 0x000fe40000000f00 */
[----:B------:R-:W-:Y:S02]  /*3c10*/  LOP3.LUT R86, R86, 0x800000, RZ, 0xfc, !PT ;  /* 0x0080000056567812 */ /* 0x000fe400078efcff */
[----:B------:R-:W-:Y:S02]  /*3c20*/  SHF.L.U32 R87, R88, R49, RZ ;  /* 0x0000003158577219 */ /* 0x000fe400000006ff */
[----:B------:R-:W-:-:S02]  /*3c30*/  SEL R88, RZ, 0xffffffff, !P0 ;  /* 0xffffffffff587807 */ /* 0x000fc40004000000 */
[----:B------:R-:W-:Y:S02]  /*3c40*/  LOP3.LUT R87, R87, R86, RZ, 0xc0, !PT ;  /* 0x0000005657577212 */ /* 0x000fe400078ec0ff */
        /* <DEDUP_REMOVED lines=15> */
.L_x_12606:
[----:B------:R-:W0:Y:S02]  /*3d40*/  MUFU.RCP R0, R0 ;  /* 0x0000000000007308 */ /* 0x000e240000001000 */
.L_x_12605:
[----:B------:R-:W-:Y:S05]  /*3d50*/  BSYNC B1 ;  /* 0x0000000000017941 */ /* 0x000fea0003800000 */
.L_x_12603:
[----:B------:R-:W-:-:S04]  /*3d60*/  HFMA2 R49, -RZ, RZ, 0, 0 ;  /* 0x00000000ff317431 */ /* 0x000fc800000001ff */
[----:B0-----:R-:W-:Y:S05]  /*3d70*/  RET.REL.NODEC R48 `(_ZN18transformer_engine13normalization19ln_fwd_tuned_kernelINS0_13Kernel_traitsI13__nv_bfloat16S3_13__nv_fp8_e4m3fjLj3072ELj1ELj1ELj4ELj16ENS0_18Kernel_traits_baseILj3072ES3_S3_S4_fjLj128EEEEEEEvNS0_19ForwardKernelParamsE) ;  /* 0xffffffc030a07950 */ /* 0x001fea0003c3ffff */
.L_x_12607:
        /* <DEDUP_REMOVED lines=16> */
.L_x_13102:


//--------------------- .text._ZN18transformer_engine13normalization19ln_fwd_tuned_kernelINS0_13Kernel_traitsI13__nv_bfloat16S3_13__nv_fp8_e4m3fjLj2304ELj1ELj4ELj1ELj16ENS0_18Kernel_traits_baseILj2304ES3_S3_S4_fjLj128EEEEEEEvNS0_19ForwardKernelParamsE --------------------------
	.section	.text._ZN18transformer_engine13normalization19ln_fwd_tuned_kernelINS0_13Kernel_traitsI13__nv_bfloat16S3_13__nv_fp8_e4m3fjLj2304ELj1ELj4ELj1ELj16ENS0_18Kernel_traits_baseILj2304ES3_S3_S4_fjLj128EEEEEEEvNS0_19ForwardKernelParamsE,"ax",@progbits
	.align	128
        .global         _ZN18transformer_engine13normalization19ln_fwd_tuned_kernelINS0_13Kernel_traitsI13__nv_bfloat16S3_13__nv_fp8_e4m3fjLj2304ELj1ELj4ELj1ELj16ENS0_18Kernel_traits_baseILj2304ES3_S3_S4_fjLj128EEEEEEEvNS0_19ForwardKernelParamsE
        .type           _ZN18transformer_engine13normalization19ln_fwd_tuned_kernelINS0_13Kernel_traitsI13__nv_bfloat16S3_13__nv_fp8_e4m3fjLj2304ELj1ELj4ELj1ELj16ENS0_18Kernel_traits_baseILj2304ES3_S3_S4_fjLj128EEEEEEEvNS0_19ForwardKernelParamsE,@function
        .size           _ZN18transformer_engine13normalization19ln_fwd_tuned_kernelINS0_13Kernel_traitsI13__nv_bfloat16S3_13__nv_fp8_e4m3fjLj2304ELj1ELj4ELj1ELj16ENS0_18Kernel_traits_baseILj2304ES3_S3_S4_fjLj128EEEEEEEvNS0_19ForwardKernelParamsE,(.L_x_13103 - _ZN18transformer_engine13normalization19ln_fwd_tuned_kernelINS0_13Kernel_traitsI13__nv_bfloat16S3_13__nv_fp8_e4m3fjLj2304ELj1ELj4ELj1ELj16ENS0_18Kernel_traits_baseILj2304ES3_S3_S4_fjLj128EEEEEEEvNS0_19ForwardKernelParamsE)
        .other          _ZN18transformer_engine13normalization19ln_fwd_tuned_kernelINS0_13Kernel_traitsI13__nv_bfloat16S3_13__nv_fp8_e4m3fjLj2304ELj1ELj4ELj1ELj16ENS0_18Kernel_traits_baseILj2304ES3_S3_S4_fjLj128EEEEEEEvNS0_19ForwardKernelParamsE,@"STO_CUDA_ENTRY STV_DEFAULT"
_ZN18transformer_engine13normalization19ln_fwd_tuned_kernelINS0_13Kernel_traitsI13__nv_bfloat16S3_13__nv_fp8_e4m3fjLj2304ELj1ELj4ELj1ELj16ENS0_18Kernel_traits_baseILj2304ES3_S3_S4_fjLj128EEEEEEEvNS0_19ForwardKernelParamsE:
.text._ZN18transformer_engine13normalization19ln_fwd_tuned_kernelINS0_13Kernel_traitsI13__nv_bfloat16S3_13__nv_fp8_e4m3fjLj2304ELj1ELj4ELj1ELj16ENS0_18Kernel_traits_baseILj2304ES3_S3_S4_fjLj128EEEEEEEvNS0_19ForwardKernelParamsE:
        /* <DEDUP_REMOVED lines=16> */
[----:B-1----:R-:W-:Y:S01]  /*0100*/  SHF.R.U32.HI R194, RZ, 0x5, R193 ;  /* 0x00000005ffc27819 */ /* 0x002fe200000116c1 */
[----:B------:R-:W1:Y:S03]  /*0110*/  LDCU.U8 UR11, c[0x0][0x3c0] ;  /* 0x00007800ff0b77ac */ /* 0x000e660008000000 */
[----:B---3--:R-:W-:Y:S01]  /*0120*/  LEA R194, R5, R194, 0x2 ;  /* 0x000000c205c27211 */ /* 0x008fe200078e10ff */
[----:B------:R-:W3:Y:S01]  /*0130*/  LDCU.U8 UR15, c[0x0][0x3c0] ;  /* 0x00007800ff0f77ac */ /* 0x000ee20008000000 */
[----:B------:R-:W-:-:S02]  /*0140*/  SHF.L.U32 R0, R193, 0x4, RZ ;  /* 0x00000004c1007819 */ /* 0x000fc400000006ff */
        /* <DEDUP_REMOVED lines=10> */
[----:B-1-3--:R-:W-:Y:S08]  /*01f0*/  @P1 BRA `(.L_x_12609) ;  /* 0x0000009400c81947 */ /* 0x00aff00003800000 */
        /* <DEDUP_REMOVED lines=95> */
.L_x_12612:
[----:B0-----:R-:W0:Y:S01]  /*07f0*/  LDC.64 R144, c[0x0][0x390] ;  /* 0x0000e400ff907b82 */ /* 0x001e220000000a00 */
[----:B------:R-:W-:-:S04]  /*0800*/  IMAD R10, R194, 0x120, R191 ;  /* 0x00000120c20a7824 */ /* 0x000fc800078e02bf */
[----:B01----:R-:W-:-:S06]  /*0810*/  IMAD.WIDE.U32 R112, R10, 0x10, R144 ;  /* 0x000000100a707825 */ /* 0x003fcc00078e0090 */
        /* <DEDUP_REMOVED lines=40> */
[--C-:B------:R-:W-:Y:S01]  /*0aa0*/  FADD R215, R113, R202.reuse ;  /* 0x000000ca71d77221 */ /* 0x100fe20000000000 */
[----:B------:R-:W-:-:S02]  /*0ab0*/  PRMT R202, R115, 0x7632, R202 ;  /* 0x0000763273ca7816 */ /* 0x000fc400000000ca */
[----:B---3--:R-:W-:Y:S01]  /*0ac0*/  PRMT R204, R116, 0x7632, R204 ;  /* 0x0000763274cc7816 */ /* 0x008fe200000000cc */
        /* <DEDUP_REMOVED lines=8> */
[----:B----4-:R-:W-:Y:S01]  /*0b50*/  PRMT R212, R120, 0x7632, R212 ;  /* 0x0000763278d47816 */ /* 0x010fe200000000d4 */
[--C-:B------:R-:W-:Y:S01]  /*0b60*/  FADD R215, R115, R206.reuse ;  /* 0x000000ce73d77221 */ /* 0x100fe20000000000 */
[----:B------:R-:W-:-:S03]  /*0b70*/  PRMT R206, R117, 0x7632, R206 ;  /* 0x0000763275ce7816 */ /* 0x000fc600000000ce */
[----:B------:R-:W-:Y:S01]  /*0b80*/  FADD R215, R202, R215 ;  /* 0x000000d7cad77221 */ /* 0x000fe20000000000 */
[----:B------:R-:W-:Y:S02]  /*0b90*/  SHF.L.U32 R117, R206, 0x10, RZ ;  /* 0x00000010ce757819 */ /* 0x000fe400000006ff */
[----:B------:R-:W-:Y:S01]  /*0ba0*/  SHF.L.U32 R206, R118, 0x10, RZ ;  /* 0x0000001076ce7819 */ /* 0x000fe200000006ff */
        /* <DEDUP_REMOVED lines=18> */
[----:B------:R-:W-:-:S04]  /*0cd0*/  FADD R215, R120, R215 ;  /* 0x000000d778d77221 */ /* 0x000fc80000000000 */
[--C-:B------:R-:W-:Y:S01]  /*0ce0*/  FADD R216, R212, R215.reuse ;  /* 0x000000d7d4d87221 */ /* 0x100fe20000000000 */
[----:B------:R-:W-:-:S03]  /*0cf0*/  PRMT R215, R122, 0x7632, R215 ;  /* 0x000076327ad77816 */ /* 0x000fc600000000d7 */
[--C-:B------:R-:W-:Y:S01]  /*0d00*/  FADD R217, R121, R216.reuse ;  /* 0x000000d879d97221 */ /* 0x100fe20000000000 */
[----:B------:R-:W-:Y:S02]  /*0d10*/  SHF.L.U32 R122, R215, 0x10, RZ ;  /* 0x00000010d77a7819 */ /* 0x000fe400000006ff */
[C---:B------:R-:W-:Y:S01]  /*0d20*/  PRMT R216, R123.reuse, 0x7632, R216 ;  /* 0x000076327bd87816 */ /* 0x040fe200000000d8 */
[----:B------:R-:W-:Y:S01]  /*0d30*/  FADD R217, R214, R217 ;  /* 0x000000d9d6d97221 */ /* 0x000fe20000000000 */
[----:B------:R-:W-:Y:S02]  /*0d40*/  SHF.L.U32 R215, R123, 0x10, RZ ;  /* 0x000000107bd77819 */ /* 0x000fe400000006ff */
[----:B------:R-:W-:Y:S01]  /*0d50*/  SHF.L.U32 R123, R216, 0x10, RZ ;  /* 0x00000010d87b7819 */ /* 0x000fe200000006ff */
[--C-:B------:R-:W-:Y:S01]  /*0d60*/  FADD R218, R122, R217.reuse ;  /* 0x000000d97ada7221 */ /* 0x100fe20000000000 */
[C---:B-----5:R-:W-:Y:S02]  /*0d70*/  PRMT R217, R124.reuse, 0x7632, R217 ;  /* 0x000076327cd97816 */ /* 0x060fe400000000d9 */
        /* <DEDUP_REMOVED lines=101> */
[----:B------:R-:W-:-:S03]  /*13d0*/  SHF.L.U32 R142, R235, 0x10, RZ ;  /* 0x00000010eb8e7819 */ /* 0x000fc600000006ff */
[--C-:B------:R-:W-:Y:S01]  /*13e0*/  FADD R237, R141, R236.reuse ;  /* 0x000000ec8ded7221 */ /* 0x100fe20000000000 */
[----:B------:R-:W-:Y:S02]  /*13f0*/  PRMT R236, R143, 0x7632, R236 ;  /* 0x000076328fec7816 */ /* 0x000fe400000000ec */
[----:B------:R-:W-:Y:S01]  /*1400*/  PRMT R143, R144, 0x7632, R143 ;  /* 0x00007632908f7816 */ /* 0x000fe2000000008f */
        /* <DEDUP_REMOVED lines=181> */
.L_x_12633:
[----:B------:R-:W2:Y:S01]  /*1f60*/  LDC R237, c[0x0][0x3d8] ;  /* 0x0000f600ffed7b82 */ /* 0x000ea20000000800 */
[----:B-1----:R-:W-:Y:S01]  /*1f70*/  FADD R112, R245, R241 ;  /* 0x000000f1f5707221 */ /* 0x002fe20000000000 */
[----:B------:R-:W-:Y:S01]  /*1f80*/  ISETP.NE.AND P2, PT, RZ, UR11, PT ;  /* 0x0000000bff007c0c */ /* 0x000fe2000bf45270 */
[----:B------:R-:W-:Y:S01]  /*1f90*/  UISETP.NE.AND UP0, UPT, UR12, URZ, UPT ;  /* 0x000000ff0c00728c */ /* 0x000fe2000bf05270 */
[----:B------:R-:W-:Y:S02]  /*1fa0*/  SHF.L.U32 R252, R190, 0x10, RZ ;  /* 0x00000010befc7819 */ /* 0x000fe400000006ff */
[----:B------:R-:W-:Y:S02]  /*1fb0*/  SHF.L.U32 R239, R40, 0x10, RZ ;  /* 0x0000001028ef7819 */ /* 0x000fe400000006ff */
[----:B------:R-:W-:Y:S02]  /*1fc0*/  SHF.L.U32 R241, R76, 0x10, RZ ;  /* 0x000000104cf17819 */ /* 0x000fe400000006ff */
[----:B------:R-:W-:-:S02]  /*1fd0*/  LOP3.LUT R209, R209, 0xffffff00, RZ, 0xc0, !PT ;  /* 0xffffff00d1d17812 */ /* 0x000fc400078ec0ff */
[----:B------:R-:W-:-:S03]  /*1fe0*/  LOP3.LUT R211, R211, 0xffffff00, RZ, 0xc0, !PT ;  /* 0xffffff00d3d37812 */ /* 0x000fc600078ec0ff */
[----:B------:R-:W-:Y:S01]  /*1ff0*/  @P2 FADD R252, R252, 1 ;  /* 0x3f800000fcfc2421 */ /* 0x000fe20000000000 */
[----:B------:R-:W-:Y:S01]  /*2000*/  @P2 FADD R239, R239, 1 ;  /* 0x3f800000efef2421 */ /* 0x000fe20000000000 */
[----:B--2---:R-:W-:Y:S02]  /*2010*/  FFMA R237, R112, 0.00043402778101153671741, R237 ;  /* 0x39e38e3970ed7823 */ /* 0x004fe400000000ed */
[----:B------:R-:W1:Y:S03]  /*2020*/  @!P1 LDC.64 R112, c[0x0][0x398] ;  /* 0x0000e600ff709b82 */ /* 0x000e660000000a00 */
[----:B------:R-:W-:-:S13]  /*2030*/  FSETP.GEU.AND P0, PT, |R237|, 1.175494350822287508e-38, PT ;  /* 0x00800000ed00780b */ /* 0x000fda0003f0e200 */
[----:B------:R-:W-:-:S04]  /*2040*/  @!P0 FMUL R237, R237, 16777216 ;  /* 0x4b800000eded8820 */ /* 0x000fc80000400000 */
[----:B------:R2:W3:Y:S01]  /*2050*/  MUFU.RSQ R235, R237 ;  /* 0x000000ed00eb7308 */ /* 0x0004e20000001400 */
[----:B-1----:R-:W-:Y:S01]  /*2060*/  @!P1 IMAD.WIDE R112, R194, 0x4, R112 ;  /* 0x00000004c2709825 */ /* 0x002fe200078e0270 */
[----:B--2---:R-:W-:-:S04]  /*2070*/  SHF.L.U32 R237, R189, 0x10, RZ ;  /* 0x00000010bded7819 */ /* 0x004fc800000006ff */
[----:B------:R1:W-:Y:S01]  /*2080*/  @!P1 STG.E desc[UR4][R112.64], R143 ;  /* 0x0000008f70009986 */ /* 0x0003e2000c101904 */
[----:B---3--:R-:W-:Y:S01]  /*2090*/  @!P0 FMUL R235, R235, 4096 ;  /* 0x45800000ebeb8820 */ /* 0x008fe20000400000 */
[----:B------:R-:W-:-:S03]  /*20a0*/  PLOP3.LUT P0, PT, PT, PT, UP0, 0x80, 0x8 ;  /* 0x000000000008781c */ /* 0x000fc60003f0f008 */
[-C--:B------:R-:W-:Y:S01]  /*20b0*/  FMUL R145, R145, R235.reuse ;  /* 0x000000eb91917220 */ /* 0x080fe20000400000 */
[----:B-1----:R-:W-:Y:S01]  /*20c0*/  SHF.L.U32 R143, R41, 0x10, RZ ;  /* 0x00000010298f7819 */ /* 0x002fe200000006ff */
        /* <DEDUP_REMOVED lines=22> */
[-C--:B------:R-:W-:Y:S01]  /*2230*/  FMUL R117, R117, R235.reuse ;  /* 0x000000eb75757220 */ /* 0x080fe20000400000 */
[----:B------:R-:W-:Y:S01]  /*2240*/  SHF.L.U32 R237, R79, 0x10, RZ ;  /* 0x000000104fed7819 */ /* 0x000fe200000006ff */
[----:B------:R-:W-:Y:S01]  /*2250*/  FFMA R145, R145, R196, R198 ;  /* 0x000000c491917223 */ /* 0x000fe200000000c6 */
[-C--:B------:R-:W-:Y:S01]  /*2260*/  FMUL R196, R200, R235.reuse ;  /* 0x000000ebc8c47220 */ /* 0x080fe20000400000 */
        /* <DEDUP_REMOVED lines=9> */
[-C--:B------:R-:W-:Y:S01]  /*2300*/  FMUL R120, R120, R235.reuse ;  /* 0x000000eb78787220 */ /* 0x080fe20000400000 */
[----:B------:R-:W-:Y:S01]  /*2310*/  FFMA R115, R115, R198, R200 ;  /* 0x000000c673737223 */ /* 0x000fe200000000c8 */
[----:B------:R-:W-:Y:S01]  /*2320*/  @P2 FADD R147, R147, 1 ;  /* 0x3f80000093932421 */ /* 0x000fe20000000000 */
[-C--:B------:R-:W-:Y:S01]  /*2330*/  FMUL R198, R202, R235.reuse ;  /* 0x000000ebcac67220 */ /* 0x080fe20000400000 */
        /* <DEDUP_REMOVED lines=17> */
[-C--:B------:R-:W-:Y:S01]  /*2450*/  FMUL R202, R206, R235.reuse ;  /* 0x000000ebceca7220 */ /* 0x080fe20000400000 */
        /* <DEDUP_REMOVED lines=32> */
[----:B------:R-:W-:Y:S01]  /*2660*/  FMUL R146, R146, R235 ;  /* 0x000000eb92927220 */ /* 0x000fe20000400000 */
[----:B------:R-:W-:Y:S01]  /*2670*/  FMNMX3 R192, R192, |R0|, |R113|, !PT ;  /* 0x40000000c0c07276 */ /* 0x000fe20007800471 */
[----:B------:R-:W-:Y:S01]  /*2680*/  @P0 FMUL R113, R113, R195 ;  /* 0x000000c371710220 */ /* 0x000fe20000400000 */
[----:B------:R-:W-:Y:S01]  /*2690*/  FFMA R204, R204, R237, R239 ;  /* 0x000000edcccc7223 */ /* 0x000fe200000000ef */
[----:B------:R-:W-:-:S02]  /*26a0*/  SHF.L.U32 R237, R176, 0x10, RZ ;  /* 0x00000010b0ed7819 */ /* 0x000fc400000006ff */
[----:B------:R-:W-:Y:S02]  /*26b0*/  SHF.L.U32 R239, R173, 0x10, RZ ;  /* 0x00000010adef7819 */ /* 0x000fe400000006ff */
[----:B------:R-:W-:Y:S01]  /*26c0*/  FMNMX3 R192, R192, |R112|, |R143|, !PT ;  /* 0x40000070c0c07276 */ /* 0x000fe2000780048f */
[----:B------:R-:W-:Y:S01]  /*26d0*/  @P2 FADD R237, R237, 1 ;  /* 0x3f800000eded2421 */ /* 0x000fe20000000000 */
[----:B------:R-:W-:Y:S01]  /*26e0*/  F2FP.SATFINITE.E4M3.F32.PACK_AB_MERGE_C R113, RZ, R113, RZ ;  /* 0x00000071ff71723e */ /* 0x000fe200048070ff */
[----:B------:R-:W-:Y:S02]  /*26f0*/  @P0 FMUL R143, R143, R195 ;  /* 0x000000c38f8f0220 */ /* 0x000fe40000400000 */
[----:B------:R-:W-:Y:S01]  /*2700*/  FFMA R118, R118, R237, R119 ;  /* 0x000000ed76767223 */ /* 0x000fe20000000077 */
[----:B------:R-:W-:Y:S01]  /*2710*/  SHF.L.U32 R237, R174, 0x10, RZ ;  /* 0x00000010aeed7819 */ /* 0x000fe200000006ff */
[-C--:B------:R-:W-:Y:S01]  /*2720*/  FMUL R119, R210, R235.reuse ;  /* 0x000000ebd2777220 */ /* 0x080fe20000400000 */
[----:B------:R-:W-:Y:S01]  /*2730*/  FMUL R210, R212, R235 ;  /* 0x000000ebd4d27220 */ /* 0x000fe20000400000 */
[----:B------:R-:W-:-:S02]  /*2740*/  SHF.L.U32 R212, R170, 0x10, RZ ;  /* 0x00000010aad47819 */ /* 0x000fc400000006ff */
        /* <DEDUP_REMOVED lines=8> */
[----:B------:R-:W-:Y:S02]  /*27d0*/  SHF.L.U32 R239, R85, 0x10, RZ ;  /* 0x0000001055ef7819 */ /* 0x000fe400000006ff */
[----:B------:R-:W-:Y:S01]  /*27e0*/  SHF.L.U32 R113, R113, 0x8, RZ ;  /* 0x0000000871717819 */ /* 0x000fe200000006ff */
[----:B------:R-:W-:Y:S01]  /*27f0*/  @P2 FADD R237, R237, 1 ;  /* 0x3f800000eded2421 */ /* 0x000fe20000000000 */
[----:B------:R-:W-:Y:S01]  /*2800*/  FFMA R206, R121, R206, R208 ;  /* 0x000000ce79ce7223 */ /* 0x000fe200000000d0 */
[----:B------:R-:W-:Y:S01]  /*2810*/  SHF.L.U32 R121, R50, 0x10, RZ ;  /* 0x0000001032797819 */ /* 0x000fe200000006ff */
[----:B------:R-:W-:Y:S01]  /*2820*/  FMUL R208, R214, R235 ;  /* 0x000000ebd6d07220 */ /* 0x000fe20000400000 */
[----:B------:R-:W-:Y:S01]  /*2830*/  FFMA R210, R210, R237, R239 ;  /* 0x000000edd2d27223 */ /* 0x000fe200000000ef */
[----:B------:R-:W-:Y:S01]  /*2840*/  SHF.L.U32 R237, R86, 0x10, RZ ;  /* 0x0000001056ed7819 */ /* 0x000fe200000006ff */
[----:B------:R-:W-:Y:S01]  /*2850*/  FMUL R239, R202, R195 ;  /* 0x000000c3caef7220 */ /* 0x000fe20000400000 */
[----:B------:R-:W-:Y:S01]  /*2860*/  @P2 FADD R121, R121, 1 ;  /* 0x3f80000079792421 */ /* 0x000fe20000000000 */
[----:B------:R-:W-:-:S02]  /*2870*/  SHF.L.U32 R214, R52, 0x10, RZ ;  /* 0x0000001034d67819 */ /* 0x000fc400000006ff */
[----:B------:R-:W-:Y:S01]  /*2880*/  F2FP.SATFINITE.E4M3.F32.PACK_AB_MERGE_C R143, RZ, R143, RZ ;  /* 0x0000008fff8f723e */ /* 0x000fe200048070ff */
[----:B------:R-:W-:Y:S01]  /*2890*/  FFMA R208, R208, R121, R237 ;  /* 0x00000079d0d07223 */ /* 0x000fe200000000ed */
[----:B------:R-:W-:Y:S01]  /*28a0*/  FMUL R121, R122, R235 ;  /* 0x000000eb7a797220 */ /* 0x000fe20000400000 */
[----:B------:R-:W-:Y:S01]  /*28b0*/  SHF.L.U32 R122, R169, 0x10, RZ ;  /* 0x00000010a97a7819 */ /* 0x000fe200000006ff */
[----:B------:R-:W-:Y:S01]  /*28c0*/  @P2 FADD R214, R214, 1 ;  /* 0x3f800000d6d62421 */ /* 0x000fe20000000000 */
[----:B------:R-:W-:Y:S02]  /*28d0*/  SHF.L.U32 R237, R51, 0x10, RZ ;  /* 0x0000001033ed7819 */ /* 0x000fe400000006ff */
[----:B------:R-:W-:Y:S01]  /*28e0*/  FSEL R239, R202, R239, !P0 ;  /* 0x000000efcaef7208 */ /* 0x000fe20004000000 */
[----:B------:R-:W-:Y:S01]  /*28f0*/  FFMA R121, R121, R212, R122 ;  /* 0x000000d479797223 */ /* 0x000fe2000000007a */
[-C--:B------:R-:W-:Y:S01]  /*2900*/  FMUL R212, R215, R235.reuse ;  /* 0x000000ebd7d47220 */ /* 0x080fe20000400000 */
[----:B------:R-:W-:Y:S01]  /*2910*/  SHF.L.U32 R215, R87, 0x10, RZ ;  /* 0x0000001057d77819 */ /* 0x000fe200000006ff */
[----:B------:R-:W-:Y:S01]  /*2920*/  @P2 FADD R237, R237, 1 ;  /* 0x3f800000eded2421 */ /* 0x000fe20000000000 */
[----:B------:R-:W-:Y:S01]  /*2930*/  FMUL R122, R123, R235 ;  /* 0x000000eb7b7a7220 */ /* 0x000fe20000400000 */
[----:B------:R-:W-:-:S02]  /*2940*/  SHF.L.U32 R123, R167, 0x10, RZ ;  /* 0x00000010a77b7819 */ /* 0x000fc400000006ff */
[----:B------:R-:W-:Y:S01]  /*2950*/  FFMA R212, R212, R237, R215 ;  /* 0x000000edd4d47223 */ /* 0x000fe200000000d7 */
[----:B------:R-:W-:Y:S02]  /*2960*/  SHF.L.U32 R215, R168, 0x10, RZ ;  /* 0x00000010a8d77819 */ /* 0x000fe400000006ff */
[----:B------:R-:W-:Y:S02]  /*2970*/  SHF.L.U32 R237, R165, 0x10, RZ ;  /* 0x00000010a5ed7819 */ /* 0x000fe400000006ff */
[----:B------:R-:W-:Y:S01]  /*2980*/  LOP3.LUT R143, R143, 0xffff, RZ, 0xc0, !PT ;  /* 0x0000ffff8f8f7812 */ /* 0x000fe200078ec0ff */
[----:B------:R-:W-:-:S03]  /*2990*/  @P2 FADD R215, R215, 1 ;  /* 0x3f800000d7d72421 */ /* 0x000fc60000000000 */
[----:B------:R-:W-:Y:S01]  /*29a0*/  SHF.L.U32 R143, R143, 0x18, RZ ;  /* 0x000000188f8f7819 */ /* 0x000fe200000006ff */
[----:B------:R-:W-:Y:S01]  /*29b0*/  FFMA R122, R122, R215, R123 ;  /* 0x000000d77a7a7223 */ /* 0x000fe2000000007b */
[----:B------:R-:W-:Y:S01]  /*29c0*/  FMUL R123, R216, R235 ;  /* 0x000000ebd87b7220 */ /* 0x000fe20000400000 */
[----:B------:R-:W-:Y:S02]  /*29d0*/  SHF.L.U32 R216, R88, 0x10, RZ ;  /* 0x0000001058d87819 */ /* 0x000fe400000006ff */
[----:B------:R-:W-:-:S03]  /*29e0*/  SHF.L.U32 R215, R166, 0x10, RZ ;  /* 0x00000010a6d77819 */ /* 0x000fc600000006ff */
[----:B------:R-:W-:Y:S01]  /*29f0*/  FFMA R123, R123, R214, R216 ;  /* 0x000000d67b7b7223 */ /* 0x000fe200000000d8 */
[----:B------:R-:W-:Y:S01]  /*2a00*/  SHF.L.U32 R214, R53, 0x10, RZ ;  /* 0x0000001035d67819 */ /* 0x000fe200000006ff */
[----:B------:R-:W-:Y:S01]  /*2a10*/  @P2 FADD R215, R215, 1 ;  /* 0x3f800000d7d72421 */ /* 0x000fe20000000000 */
[----:B------:R-:W-:-:S03]  /*2a20*/  SHF.L.U32 R216, R89, 0x10, RZ ;  /* 0x0000001059d87819 */ /* 0x000fc600000006ff */
[----:B------:R-:W-:Y:S01]  /*2a30*/  FFMA R124, R124, R215, R237 ;  /* 0x000000d77c7c7223 */ /* 0x000fe200000000ed */
[----:B------:R-:W-:Y:S01]  /*2a40*/  @P2 FADD R214, R214, 1 ;  /* 0x3f800000d6d62421 */ /* 0x000fe20000000000 */
[----:B------:R-:W-:Y:S01]  /*2a50*/  FMUL R215, R217, R235 ;  /* 0x000000ebd9d77220 */ /* 0x000fe20000400000 */
[----:B------:R-:W-:Y:S02]  /*2a60*/  SHF.L.U32 R217, R90, 0x10, RZ ;  /* 0x000000105ad97819 */ /* 0x000fe400000006ff */
[----:B------:R-:W-:Y:S01]  /*2a70*/  SHF.L.U32 R237, R157, 0x10, RZ ;  /* 0x000000109ded7819 */ /* 0x000fe200000006ff */
[----:B------:R-:W-:Y:S01]  /*2a80*/  FFMA R215, R215, R214, R216 ;  /* 0x000000d6d7d77223 */ /* 0x000fe200000000d8 */
[----:B------:R-:W-:Y:S02]  /*2a90*/  SHF.L.U32 R214, R164, 0x10, RZ ;  /* 0x00000010a4d67819 */ /* 0x000fe400000006ff */
[----:B------:R-:W-:-:S03]  /*2aa0*/  SHF.L.U32 R216, R163, 0x10, RZ ;  /* 0x00000010a3d87819 */ /* 0x000fc600000006ff */
[----:B------:R-:W-:-:S04]  /*2ab0*/  @P2 FADD R214, R214, 1 ;  /* 0x3f800000d6d62421 */ /* 0x000fc80000000000 */
[----:B------:R-:W-:Y:S01]  /*2ac0*/  FFMA R214, R125, R214, R216 ;  /* 0x000000d67dd67223 */ /* 0x000fe200000000d8 */
[----:B------:R-:W-:Y:S01]  /*2ad0*/  SHF.L.U32 R125, R54, 0x10, RZ ;  /* 0x00000010367d7819 */ /* 0x000fe200000006ff */
[----:B------:R-:W-:Y:S01]  /*2ae0*/  FMUL R216, R218, R235 ;  /* 0x000000ebdad87220 */ /* 0x000fe20000400000 */
[----:B------:R-:W-:-:S03]  /*2af0*/  SHF.L.U32 R218, R162, 0x10, RZ ;  /* 0x00000010a2da7819 */ /* 0x000fc600000006ff */
[----:B------:R-:W-:Y:S02]  /*2b00*/  @P2 FADD R125, R125, 1 ;  /* 0x3f8000007d7d2421 */ /* 0x000fe40000000000 */
[----:B------:R-:W-:Y:S02]  /*2b10*/  @P2 FADD R218, R218, 1 ;  /* 0x3f800000dada2421 */ /* 0x000fe40000000000 */
[----:B------:R-:W-:Y:S01]  /*2b20*/  FFMA R216, R216, R125, R217 ;  /* 0x0000007dd8d87223 */ /* 0x000fe200000000d9 */
[-C--:B------:R-:W-:Y:S01]  /*2b30*/  FMUL R125, R126, R235.reuse ;  /* 0x000000eb7e7d7220 */ /* 0x080fe20000400000 */
[----:B------:R-:W-:Y:S01]  /*2b40*/  SHF.L.U32 R126, R161, 0x10, RZ ;  /* 0x00000010a17e7819 */ /* 0x000fe200000006ff */
[----:B------:R-:W-:Y:S01]  /*2b50*/  FMUL R217, R219, R235 ;  /* 0x000000ebdbd97220 */ /* 0x000fe20000400000 */
[----:B------:R-:W-:-:S03]  /*2b60*/  SHF.L.U32 R219, R160, 0x10, RZ ;  /* 0x00000010a0db7819 */ /* 0x000fc600000006ff */
[----:B------:R-:W-:Y:S01]  /*2b70*/  FFMA R125, R125, R218, R126 ;  /* 0x000000da7d7d7223 */ /* 0x000fe2000000007e */
[----:B------:R-:W-:Y:S01]  /*2b80*/  SHF.L.U32 R126, R55, 0x10, RZ ;  /* 0x00000010377e7819 */ /* 0x000fe200000006ff */
[----:B------:R-:W-:Y:S01]  /*2b90*/  @P2 FADD R219, R219, 1 ;  /* 0x3f800000dbdb2421 */ /* 0x000fe20000000000 */
[----:B------:R-:W-:-:S03]  /*2ba0*/  SHF.L.U32 R218, R91, 0x10, RZ ;  /* 0x000000105bda7819 */ /* 0x000fc600000006ff */
[----:B------:R-:W-:-:S04]  /*2bb0*/  @P2 FADD R126, R126, 1 ;  /* 0x3f8000007e7e2421 */ /* 0x000fc80000000000 */
[----:B------:R-:W-:Y:S01]  /*2bc0*/  FFMA R217, R217, R126, R218 ;  /* 0x0000007ed9d97223 */ /* 0x000fe200000000da */
[----:B------:R-:W-:Y:S01]  /*2bd0*/  FMUL R126, R127, R235 ;  /* 0x000000eb7f7e7220 */ /* 0x000fe20000400000 */
[----:B------:R-:W-:Y:S02]  /*2be0*/  SHF.L.U32 R127, R159, 0x10, RZ ;  /* 0x000000109f7f7819 */ /* 0x000fe400000006ff */
[----:B------:R-:W-:-:S03]  /*2bf0*/  SHF.L.U32 R218, R56, 0x10, RZ ;  /* 0x0000001038da7819 */ /* 0x000fc600000006ff */
[----:B------:R-:W-:Y:S01]  /*2c00*/  FFMA R126, R126, R219, R127 ;  /* 0x000000db7e7e7223 */ /* 0x000fe2000000007f */
[----:B------:R-:W-:Y:S01]  /*2c10*/  FMUL R127, R220, R235 ;  /* 0x000000ebdc7f7220 */ /* 0x000fe20000400000 */
[----:B------:R-:W-:Y:S01]  /*2c20*/  SHF.L.U32 R220, R92, 0x10, RZ ;  /* 0x000000105cdc7819 */ /* 0x000fe200000006ff */
[----:B------:R-:W-:Y:S01]  /*2c30*/  @P2 FADD R218, R218, 1 ;  /* 0x3f800000dada2421 */ /* 0x000fe20000000000 */
        /* <DEDUP_REMOVED lines=111> */
[-C--:B------:R-:W-:Y:S01]  /*3330*/  FMUL R230, R232, R235.reuse ;  /* 0x000000ebe8e67220 */ /* 0x080fe20000400000 */
[----:B------:R-:W-:Y:S01]  /*3340*/  FMUL R232, R233, R235 ;  /* 0x000000ebe9e87220 */ /* 0x000fe20000400000 */
[----:B------:R-:W-:Y:S02]  /*3350*/  SHF.L.U32 R252, R24, 0x10, RZ ;  /* 0x0000001018fc7819 */ /* 0x000fe400000006ff */
        /* <DEDUP_REMOVED lines=13> */
[----:B------:R-:W-:Y:S01]  /*3430*/  FFMA R141, R141, R252, R229 ;  /* 0x000000fc8d8d7223 */ /* 0x000fe200000000e5 */
[----:B------:R-:W-:Y:S02]  /*3440*/  SHF.L.U32 R229, R70, 0x10, RZ ;  /* 0x0000001046e57819 */ /* 0x000fe400000006ff */
[----:B------:R-:W-:-:S03]  /*3450*/  SHF.L.U32 R252, R20, 0x10, RZ ;  /* 0x0000001014fc7819 */ /* 0x000fc600000006ff */
[----:B------:R-:W-:Y:S02]  /*3460*/  @P2 FADD R229, R229, 1 ;  /* 0x3f800000e5e52421 */ /* 0x000fe40000000000 */
[----:B------:R-:W-:Y:S02]  /*3470*/  @P2 FADD R252, R252, 1 ;  /* 0x3f800000fcfc2421 */ /* 0x000fe40000000000 */
        /* <DEDUP_REMOVED lines=9> */
[----:B------:R-:W-:Y:S01]  /*3510*/  FMUL R229, R236, R235 ;  /* 0x000000ebece57220 */ /* 0x000fe20000400000 */
[----:B------:R-:W-:Y:S02]  /*3520*/  SHF.L.U32 R236, R19, 0x10, RZ ;  /* 0x0000001013ec7819 */ /* 0x000fe400000006ff */
[----:B------:R-:W-:-:S03]  /*3530*/  SHF.L.U32 R231, R72, 0x10, RZ ;  /* 0x0000001048e77819 */ /* 0x000fc600000006ff */
[----:B------:R-:W-:Y:S01]  /*3540*/  FFMA R229, R229, R252, R236 ;  /* 0x000000fce5e57223 */ /* 0x000fe200000000ec */
[-C--:B------:R-:W-:Y:S01]  /*3550*/  FMUL R236, R240, R235.reuse ;  /* 0x000000ebf0ec7220 */ /* 0x080fe20000400000 */
[----:B------:R-:W-:Y:S01]  /*3560*/  @P2 FADD R231, R231, 1 ;  /* 0x3f800000e7e72421 */ /* 0x000fe20000000000 */
[----:B------:R-:W-:Y:S01]  /*3570*/  FMUL R240, R244, R235 ;  /* 0x000000ebf4f07220 */ /* 0x000fe20000400000 */
[----:B------:R-:W-:Y:S02]  /*3580*/  SHF.L.U32 R244, R16, 0x10, RZ ;  /* 0x0000001010f47819 */ /* 0x000fe400000006ff */
[----:B------:R-:W-:Y:S01]  /*3590*/  FFMA R236, R236, R231, R233 ;  /* 0x000000e7ecec7223 */ /* 0x000fe200000000e9 */
[----:B------:R-:W-:Y:S02]  /*35a0*/  SHF.L.U32 R231, R18, 0x10, RZ ;  /* 0x0000001012e77819 */ /* 0x000fe400000006ff */
[----:B------:R-:W-:Y:S01]  /*35b0*/  SHF.L.U32 R233, R17, 0x10, RZ ;  /* 0x0000001011e97819 */ /* 0x000fe200000006ff */
[----:B------:R-:W-:-:S02]  /*35c0*/  @P2 FADD R244, R244, 1 ;  /* 0x3f800000f4f42421 */ /* 0x000fc40000000000 */
        /* <DEDUP_REMOVED lines=26> */
[----:B------:R-:W-:Y:S01]  /*3770*/  FMNMX3 R237, R192, |R145|, |R114|, !PT ;  /* 0x40000091c0ed7276 */ /* 0x000fe20007800472 */
[-C--:B------:R-:W-:Y:S01]  /*3780*/  @P0 FMUL R114, R114, R195.reuse ;  /* 0x000000c372720220 */ /* 0x080fe20000400000 */
[----:B------:R-:W-:Y:S01]  /*3790*/  LOP3.LUT R192, R199, 0xffffff00, RZ, 0xc0, !PT ;  /* 0xffffff00c7c07812 */ /* 0x000fe200078ec0ff */
[----:B------:R-:W-:Y:S01]  /*37a0*/  FFMA R233, R233, R246, R248 ;  /* 0x000000f6e9e97223 */ /* 0x000fe200000000f8 */
[----:B------:R-:W-:Y:S01]  /*37b0*/  FMUL R246, R145, R195 ;  /* 0x000000c391f67220 */ /* 0x000fe20000400000 */
[----:B------:R-:W-:Y:S01]  /*37c0*/  F2FP.SATFINITE.E4M3.F32.PACK_AB_MERGE_C R199, RZ, R239, RZ ;  /* 0x000000efffc7723e */ /* 0x000fe200048070ff */
[----:B------:R-:W-:Y:S01]  /*37d0*/  FMUL R239, R216, R195 ;  /* 0x000000c3d8ef7220 */ /* 0x000fe20000400000 */
[----:B------:R-:W-:-:S02]  /*37e0*/  LOP3.LUT R248, R197, 0xffffff00, RZ, 0xc0, !PT ;  /* 0xffffff00c5f87812 */ /* 0x000fc400078ec0ff */
[----:B------:R-:W-:Y:S01]  /*37f0*/  FSEL R246, R145, R246, !P0 ;  /* 0x000000f691f67208 */ /* 0x000fe20004000000 */
[----:B------:R-:W-:Y:S01]  /*3800*/  FMUL R145, R208, R195 ;  /* 0x000000c3d0917220 */ /* 0x000fe20000400000 */
[----:B------:R-:W-:Y:S02]  /*3810*/  FSEL R239, R216, R239, !P0 ;  /* 0x000000efd8ef7208 */ /* 0x000fe40004000000 */
[----:B------:R-:W-:Y:S02]  /*3820*/  LOP3.LUT R199, R192, 0xffff, R199, 0xf8, !PT ;  /* 0x0000ffffc0c77812 */ /* 0x000fe400078ef8c7 */
[----:B------:R-:W-:Y:S02]  /*3830*/  LOP3.LUT R192, R203, 0xffffff00, RZ, 0xc0, !PT ;  /* 0xffffff00cbc07812 */ /* 0x000fe400078ec0ff */
[----:B------:R-:W-:Y:S02]  /*3840*/  FSEL R145, R208, R145, !P0 ;  /* 0x00000091d0917208 */ /* 0x000fe40004000000 */
[----:B------:R-:W-:Y:S01]  /*3850*/  F2FP.SATFINITE.E4M3.F32.PACK_AB_MERGE_C R203, RZ, R239, RZ ;  /* 0x000000efffcb723e */ /* 0x000fe200048070ff */
[----:B------:R-:W-:Y:S01]  /*3860*/  FMUL R239, R224, R195 ;  /* 0x000000c3e0ef7220 */ /* 0x000fe20000400000 */
[----:B------:R-:W-:-:S02]  /*3870*/  F2FP.SATFINITE.E4M3.F32.PACK_AB_MERGE_C R197, RZ, R246, RZ ;  /* 0x000000f6ffc5723e */ /* 0x000fc400048070ff */
[----:B------:R-:W-:Y:S02]  /*3880*/  LOP3.LUT R246, R201, 0xffffff00, RZ, 0xc0, !PT ;  /* 0xffffff00c9f67812 */ /* 0x000fe400078ec0ff */
[----:B------:R-:W-:Y:S02]  /*3890*/  F2FP.SATFINITE.E4M3.F32.PACK_AB_MERGE_C R145, RZ, R145, RZ ;  /* 0x00000091ff91723e */ /* 0x000fe400048070ff */
[----:B------:R-:W-:Y:S02]  /*38a0*/  LOP3.LUT R203, R192, 0xffff, R203, 0xf8, !PT ;  /* 0x0000ffffc0cb7812 */ /* 0x000fe400078ef8cb */
[----:B------:R-:W-:Y:S01]  /*38b0*/  LOP3.LUT R192, R207, 0xffffff00, RZ, 0xc0, !PT ;  /* 0xffffff00cfc07812 */ /* 0x000fe200078ec0ff */
[-C--:B------:R-:W-:Y:S01]  /*38c0*/  FMUL R207, R0, R195.reuse ;  /* 0x000000c300cf7220 */ /* 0x080fe20000400000 */
[----:B------:R-:W-:Y:S01]  /*38d0*/  LOP3.LUT R201, R246, 0xffff, R145, 0xf8, !PT ;  /* 0x0000fffff6c97812 */ /* 0x000fe200078ef891 */
[----:B------:R-:W-:Y:S01]  /*38e0*/  FMUL R145, R220, R195 ;  /* 0x000000c3dc917220 */ /* 0x000fe20000400000 */
[----:B------:R-:W-:-:S02]  /*38f0*/  LOP3.LUT R246, R205, 0xffffff00, RZ, 0xc0, !PT ;  /* 0xffffff00cdf67812 */ /* 0x000fc400078ec0ff */
[----:B------:R-:W-:Y:S02]  /*3900*/  FSEL R207, R0, R207, !P0 ;  /* 0x000000cf00cf7208 */ /* 0x000fe40004000000 */
[----:B------:R-:W-:Y:S02]  /*3910*/  FSEL R145, R220, R145, !P0 ;  /* 0x00000091dc917208 */ /* 0x000fe40004000000 */
[----:B------:R-:W-:Y:S02]  /*3920*/  F2FP.SATFINITE.E4M3.F32.PACK_AB_MERGE_C R207, RZ, R207, RZ ;  /* 0x000000cfffcf723e */ /* 0x000fe400048070ff */
[----:B------:R-:W-:Y:S02]  /*3930*/  F2FP.SATFINITE.E4M3.F32.PACK_AB_MERGE_C R145, RZ, R145, RZ ;  /* 0x00000091ff91723e */ /* 0x000fe400048070ff */
[----:B------:R-:W-:Y:S01]  /*3940*/  LOP3.LUT R0, R207, 0xff, RZ, 0xc0, !PT ;  /* 0x000000ffcf007812 */ /* 0x000fe200078ec0ff */
[----:B------:R-:W-:Y:S01]  /*3950*/  FMUL R207, R234, R195 ;  /* 0x000000c3eacf7220 */ /* 0x000fe20000400000 */
[----:B------:R-:W-:-:S02]  /*3960*/  LOP3.LUT R205, R246, 0xffff, R145, 0xf8, !PT ;  /* 0x0000fffff6cd7812 */ /* 0x000fc400078ef891 */
[----:B------:R-:W-:Y:S01]  /*3970*/  LOP3.LUT R246, R0, 0xffff, R113, 0xf8, !PT ;  /* 0x0000ffff00f67812 */ /* 0x000fe200078ef871 */
[----:B------:R-:W-:Y:S01]  /*3980*/  FMUL R113, R112, R195 ;  /* 0x000000c370717220 */ /* 0x000fe20000400000 */
[----:B------:R-:W-:Y:S02]  /*3990*/  LOP3.LUT R197, R248, 0xffff, R197, 0xf8, !PT ;  /* 0x0000fffff8c57812 */ /* 0x000fe400078ef8c5 */
[----:B------:R-:W-:Y:S02]  /*39a0*/  F2FP.SATFINITE.E4M3.F32.PACK_AB_MERGE_C R114, RZ, R114, RZ ;  /* 0x00000072ff72723e */ /* 0x000fe400048070ff */
[----:B------:R-:W-:Y:S02]  /*39b0*/  FSEL R113, R112, R113, !P0 ;  /* 0x0000007170717208 */ /* 0x000fe40004000000 */
[----:B------:R-:W-:Y:S02]  /*39c0*/  LOP3.LUT R112, R213, 0xffffff00, RZ, 0xc0, !PT ;  /* 0xffffff00d5707812 */ /* 0x000fe400078ec0ff */
[----:B------:R-:W-:-:S02]  /*39d0*/  F2FP.SATFINITE.E4M3.F32.PACK_AB_MERGE_C R113, RZ, R113, RZ ;  /* 0x00000071ff71723e */ /* 0x000fc400048070ff */
[----:B------:R-:W-:Y:S01]  /*39e0*/  FMNMX3 R237, R237, |R196|, |R115|, !PT ;  /* 0x400000c4eded7276 */ /* 0x000fe20007800473 */
[----:B------:R-:W-:Y:S01]  /*39f0*/  @P0 FMUL R115, R115, R195 ;  /* 0x000000c373730220 */ /* 0x000fe20000400000 */
[----:B------:R-:W-:Y:S02]  /*3a00*/  SHF.L.U32 R113, R113, 0x10, RZ ;  /* 0x0000001071717819 */ /* 0x000fe400000006ff */
[----:B------:R-:W-:Y:S02]  /*3a10*/  FSEL R207, R234, R207, !P0 ;  /* 0x000000cfeacf7208 */ /* 0x000fe40004000000 */
[----:B------:R-:W-:Y:S01]  /*3a20*/  LOP3.LUT R246, R246, 0xff0000, R113, 0xf8, !PT ;  /* 0x00ff0000f6f67812 */ /* 0x000fe200078ef871 */
[----:B------:R-:W-:Y:S01]  /*3a30*/  FMUL R113, R242, R195 ;  /* 0x000000c3f2717220 */ /* 0x000fe20000400000 */
[----:B------:R-:W-:Y:S02]  /*3a40*/  LOP3.LUT R197, R197, 0xff, RZ, 0xc0, !PT ;  /* 0x000000ffc5c57812 */ /* 0x000fe400078ec0ff */
[----:B------:R-:W-:-:S02]  /*3a50*/  PRMT R114, R114, 0x7104, RZ ;  /* 0x0000710472727816 */ /* 0x000fc400000000ff */
[----:B------:R-:W-:Y:S02]  /*3a60*/  FSEL R113, R242, R113, !P0 ;  /* 0x00000071f2717208 */ /* 0x000fe40004000000 */
[----:B------:R-:W-:Y:S01]  /*3a70*/  FMNMX3 R237, R237, |R198|, |R116|, !PT ;  /* 0x400000c6eded7276 */ /* 0x000fe20007800474 */
[----:B------:R-:W-:Y:S01]  /*3a80*/  @P0 FMUL R116, R116, R195 ;  /* 0x000000c374740220 */ /* 0x000fe20000400000 */
[----:B------:R-:W-:Y:S02]  /*3a90*/  F2FP.SATFINITE.E4M3.F32.PACK_AB_MERGE_C R113, RZ, R113, RZ ;  /* 0x00000071ff71723e */ /* 0x000fe400048070ff */
[----:B------:R-:W-:Y:S02]  /*3aa0*/  F2FP.SATFINITE.E4M3.F32.PACK_AB_MERGE_C R0, RZ, R207, RZ ;  /* 0x000000cfff00723e */ /* 0x000fe400048070ff */
[----:B------:R-:W-:Y:S02]  /*3ab0*/  LOP3.LUT R113, R112, 0xffff, R113, 0xf8, !PT ;  /* 0x0000ffff70717812 */ /* 0x000fe400078ef871 */
[----:B------:R-:W-:Y:S01]  /*3ac0*/  LOP3.LUT R112, R246, 0xff000000, R143, 0xf8, !PT ;  /* 0xff000000f6707812 */ /* 0x000fe200078ef88f */
[-C--:B------:R-:W-:Y:S01]  /*3ad0*/  FMUL R143, R196, R195.reuse ;  /* 0x000000c3c48f7220 */ /* 0x080fe20000400000 */
[----:B------:R-:W-:Y:S01]  /*3ae0*/  LOP3.LUT R207, R197, 0xff00, R114, 0xf8, !PT ;  /* 0x0000ff00c5cf7812 */ /* 0x000fe200078ef872 */
[-C--:B------:R-:W-:Y:S01]  /*3af0*/  FMUL R197, R200, R195.reuse ;  /* 0x000000c3c8c57220 */ /* 0x080fe20000400000 */
[----:B------:R-:W-:Y:S01]  /*3b00*/  FMNMX3 R237, R237, |R200|, |R117|, !PT ;  /* 0x400000c8eded7276 */ /* 0x000fe20007800475 */
[----:B------:R-:W-:Y:S01]  /*3b10*/  @P0 FMUL R117, R117, R195 ;  /* 0x000000c375750220 */ /* 0x000fe20000400000 */
[----:B------:R-:W-:-:S02]  /*3b20*/  FSEL R143, R196, R143, !P0 ;  /* 0x0000008fc48f7208 */ /* 0x000fc40004000000 */
[----:B------:R-:W-:Y:S02]  /*3b30*/  F2FP.SATFINITE.E4M3.F32.PACK_AB_MERGE_C R115, RZ, R115, RZ ;  /* 0x00000073ff73723e */ /* 0x000fe400048070ff */
[----:B------:R-:W-:Y:S02]  /*3b40*/  F2FP.SATFINITE.E4M3.F32.PACK_AB_MERGE_C R143, RZ, R143, RZ ;  /* 0x0000008fff8f723e */ /* 0x000fe400048070ff */
[----:B------:R-:W-:Y:S01]  /*3b50*/  FMNMX3 R237, R237, |R202|, |R147|, !PT ;  /* 0x400000caeded7276 */ /* 0x000fe20007800493 */
[-C--:B------:R-:W-:Y:S01]  /*3b60*/  @P0 FMUL R147, R147, R195.reuse ;  /* 0x000000c393930220 */ /* 0x080fe20000400000 */
[----:B------:R-:W-:Y:S01]  /*3b70*/  SHF.L.U32 R114, R143, 0x10, RZ ;  /* 0x000000108f727819 */ /* 0x000fe200000006ff */
[-C--:B------:R-:W-:Y:S01]  /*3b80*/  FMUL R143, R198, R195.reuse ;  /* 0x000000c3c68f7220 */ /* 0x080fe20000400000 */
[----:B------:R-:W-:Y:S01]  /*3b90*/  FMNMX3 R237, R237, |R204|, |R118|, !PT ;  /* 0x400000cceded7276 */ /* 0x000fe20007800476 */
[----:B------:R-:W-:Y:S01]  /*3ba0*/  @P0 FMUL R118, R118, R195 ;  /* 0x000000c376760220 */ /* 0x000fe20000400000 */
[----:B------:R-:W-:-:S02]  /*3bb0*/  LOP3.LUT R207, R207, 0xff0000, R114, 0xf8, !PT ;  /* 0x00ff0000cfcf7812 */ /* 0x000fc400078ef872 */
[----:B------:R-:W-:Y:S02]  /*3bc0*/  FSEL R143, R198, R143, !P0 ;  /* 0x0000008fc68f7208 */ /* 0x000fe40004000000 */
[----:B------:R-:W-:Y:S01]  /*3bd0*/  LOP3.LUT R114, R115, 0xffff, RZ, 0xc0, !PT ;  /* 0x0000ffff73727812 */ /* 0x000fe200078ec0ff */
[----:B------:R-:W-:Y:S01]  /*3be0*/  FMUL R115, R204, R195 ;  /* 0x000000c3cc737220 */ /* 0x000fe20000400000 */
[----:B------:R-:W-:Y:S02]  /*3bf0*/  F2FP.SATFINITE.E4M3.F32.PACK_AB_MERGE_C R143, RZ, R143, RZ ;  /* 0x0000008fff8f723e */ /* 0x000fe400048070ff */
[----:B------:R-:W-:Y:S02]  /*3c00*/  SHF.L.U32 R114, R114, 0x18, RZ ;  /* 0x0000001872727819 */ /* 0x000fe400000006ff */
[----:B------:R-:W-:Y:S02]  /*3c10*/  F2FP.SATFINITE.E4M3.F32.PACK_AB_MERGE_C R116, RZ, R116, RZ ;  /* 0x00000074ff74723e */ /* 0x000fe400048070ff */
[----:B------:R-:W-:Y:S01]  /*3c20*/  FMNMX3 R237, R237, |R119|, |R120|, !PT ;  /* 0x40000077eded7276 */ /* 0x000fe20007800478 */
[----:B------:R-:W-:Y:S01]  /*3c30*/  @P0 FMUL R120, R120, R195 ;  /* 0x000000c378780220 */ /* 0x000fe20000400000 */
[----:B------:R-:W-:Y:S01]  /*3c40*/  FSEL R204, R204, R115, !P0 ;  /* 0x00000073cccc7208 */ /* 0x000fe20004000000 */
[----:B------:R-:W-:Y:S01]  /*3c50*/  FMUL R115, R210, R195 ;  /* 0x000000c3d2737220 */ /* 0x000fe20000400000 */
[----:B------:R-:W-:-:S02]  /*3c60*/  F2FP.SATFINITE.E4M3.F32.PACK_AB_MERGE_C R147, RZ, R147, RZ ;  /* 0x00000093ff93723e */ /* 0x000fc400048070ff */
[----:B------:R-:W-:Y:S02]  /*3c70*/  FSEL R200, R200, R197, !P0 ;  /* 0x000000c5c8c87208 */ /* 0x000fe40004000000 */
[----:B------:R-:W-:Y:S01]  /*3c80*/  LOP3.LUT R197, R207, R114, RZ, 0xfc, !PT ;  /* 0x00000072cfc57212 */ /* 0x000fe200078efcff */
[-C--:B------:R-:W-:Y:S01]  /*3c90*/  FMUL R114, R119, R195.reuse ;  /* 0x000000c377727220 */ /* 0x080fe20000400000 */
[----:B------:R-:W-:Y:S02]  /*3ca0*/  LOP3.LUT R143, R143, 0xff, RZ, 0xc0, !PT ;  /* 0x000000ff8f8f7812 */ /* 0x000fe400078ec0ff */
[----:B------:R-:W-:Y:S02]  /*3cb0*/  SHF.L.U32 R116, R116, 0x8, RZ ;  /* 0x0000000874747819 */ /* 0x000fe400000006ff */
[----:B------:R-:W-:Y:S01]  /*3cc0*/  FMNMX3 R237, R237, |R210|, |R206|, !PT ;  /* 0x400000d2eded7276 */ /* 0x000fe200078004ce */
[----:B------:R-:W-:Y:S01]  /*3cd0*/  @P0 FMUL R206, R206, R195 ;  /* 0x000000c3cece0220 */ /* 0x000fe20000400000 */
[----:B------:R-:W-:-:S02]  /*3ce0*/  LOP3.LUT R196, R199, 0xff, RZ, 0xc0, !PT ;  /* 0x000000ffc7c47812 */ /* 0x000fc400078ec0ff */
[----:B------:R-:W-:Y:S02]  /*3cf0*/  PRMT R147, R147, 0x7104, RZ ;  /* 0x0000710493937816 */ /* 0x000fe400000000ff */
[----:B------:R-:W-:Y:S02]  /*3d00*/  F2FP.SATFINITE.E4M3.F32.PACK_AB_MERGE_C R204, RZ, R204, RZ ;  /* 0x000000ccffcc723e */ /* 0x000fe400048070ff */
[----:B------:R-:W-:Y:S02]  /*3d10*/  F2FP.SATFINITE.E4M3.F32.PACK_AB_MERGE_C R118, RZ, R118, RZ ;  /* 0x00000076ff76723e */ /* 0x000fe400048070ff */
[----:B------:R-:W-:Y:S02]  /*3d20*/  LOP3.LUT R207, R143, 0xffff, R116, 0xf8, !PT ;  /* 0x0000ffff8fcf7812 */ /* 0x000fe400078ef874 */
[----:B------:R-:W-:Y:S02]  /*3d30*/  F2FP.SATFINITE.E4M3.F32.PACK_AB_MERGE_C R200, RZ, R200, RZ ;  /* 0x000000c8ffc8723e */ /* 0x000fe400048070ff */
[----:B------:R-:W-:-:S02]  /*3d40*/  F2FP.SATFINITE.E4M3.F32.PACK_AB_MERGE_C R117, RZ, R117, RZ ;  /* 0x00000075ff75723e */ /* 0x000fc400048070ff */
[----:B------:R-:W-:Y:S01]  /*3d50*/  FSEL R116, R210, R115, !P0 ;  /* 0x00000073d2747208 */ /* 0x000fe20004000000 */
[-C--:B------:R-:W-:Y:S01]  /*3d60*/  FMUL R115, R212, R195.reuse ;  /* 0x000000c3d4737220 */ /* 0x080fe20000400000 */
[----:B------:R-:W-:Y:S01]  /*3d70*/  FMNMX3 R237, R237, |R208|, |R121|, !PT ;  /* 0x400000d0eded7276 */ /* 0x000fe20007800479 */
[-C--:B------:R-:W-:Y:S01]  /*3d80*/  @P0 FMUL R121, R121, R195.reuse ;  /* 0x000000c379790220 */ /* 0x080fe20000400000 */
[----:B------:R-:W-:Y:S02]  /*3d90*/  FSEL R143, R119, R114, !P0 ;  /* 0x00000072778f7208 */ /* 0x000fe40004000000 */
[----:B------:R-:W-:Y:S01]  /*3da0*/  LOP3.LUT R147, R196, 0xff00, R147, 0xf8, !PT ;  /* 0x0000ff00c4937812 */ /* 0x000fe200078ef893 */
[----:B------:R-:W-:Y:S01]  /*3db0*/  FMUL R196, R217, R195 ;  /* 0x000000c3d9c47220 */ /* 0x000fe20000400000 */
[----:B------:R-:W-:Y:S02]  /*3dc0*/  SHF.L.U32 R204, R204, 0x10, RZ ;  /* 0x00000010cccc7819 */ /* 0x000fe400000006ff */
[----:B------:R-:W-:-:S02]  /*3dd0*/  LOP3.LUT R118, R118, 0xffff, RZ, 0xc0, !PT ;  /* 0x0000ffff76767812 */ /* 0x000fc400078ec0ff */
[----:B------:R-:W-:Y:S02]  /*3de0*/  SHF.L.U32 R200, R200, 0x10, RZ ;  /* 0x00000010c8c87819 */ /* 0x000fe400000006ff */
[----:B------:R-:W-:Y:S02]  /*3df0*/  LOP3.LUT R117, R117, 0xffff, RZ, 0xc0, !PT ;  /* 0x0000ffff75757812 */ /* 0x000fe400078ec0ff */
[----:B------:R-:W-:Y:S01]  /*3e00*/  FMNMX3 R237, R237, |R212|, |R122|, !PT ;  /* 0x400000d4eded7276 */ /* 0x000fe2000780047a */
[----:B------:R-:W-:Y:S01]  /*3e10*/  @P0 FMUL R122, R122, R195 ;  /* 0x000000c37a7a0220 */ /* 0x000fe20000400000 */
[----:B------:R-:W-:Y:S02]  /*3e20*/  LOP3.LUT R199, R147, 0xff0000, R204, 0xf8, !PT ;  /* 0x00ff000093c77812 */ /* 0x000fe400078ef8cc */
[----:B------:R-:W-:Y:S02]  /*3e30*/  SHF.L.U32 R118, R118, 0x18, RZ ;  /* 0x0000001876767819 */ /* 0x000fe400000006ff */
[----:B------:R-:W-:-:S02]  /*3e40*/  F2FP.SATFINITE.E4M3.F32.PACK_AB_MERGE_C R143, RZ, R143, RZ ;  /* 0x0000008fff8f723e */ /* 0x000fc400048070ff */
[----:B------:R-:W-:Y:S02]  /*3e50*/  F2FP.SATFINITE.E4M3.F32.PACK_AB_MERGE_C R120, RZ, R120, RZ ;  /* 0x00000078ff78723e */ /* 0x000fe400048070ff */
[----:B------:R-:W-:Y:S02]  /*3e60*/  FSEL R115, R212, R115, !P0 ;  /* 0x00000073d4737208 */ /* 0x000fe40004000000 */
[----:B------:R-:W-:Y:S02]  /*3e70*/  F2FP.SATFINITE.E4M3.F32.PACK_AB_MERGE_C R121, RZ, R121, RZ ;  /* 0x00000079ff79723e */ /* 0x000fe400048070ff */
[----:B------:R-:W-:Y:S02]  /*3e80*/  LOP3.LUT R200, R207, 0xff0000, R200, 0xf8, !PT ;  /* 0x00ff0000cfc87812 */ /* 0x000fe400078ef8c8 */
[----:B------:R-:W-:Y:S02]  /*3e90*/  SHF.L.U32 R117, R117, 0x18, RZ ;  /* 0x0000001875757819 */ /* 0x000fe400000006ff */
[----:B------:R-:W-:Y:S01]  /*3ea0*/  LOP3.LUT R199, R199, R118, RZ, 0xfc, !PT ;  /* 0x00000076c7c77212 */ /* 0x000fe200078efcff */
[----:B------:R-:W-:Y:S01]  /*3eb0*/  FMUL R118, R123, R195 ;  /* 0x000000c37b767220 */ /* 0x000fe20000400000 */
[----:B------:R-:W-:-:S02]  /*3ec0*/  LOP3.LUT R143, R143, 0xff, RZ, 0xc0, !PT ;  /* 0x000000ff8f8f7812 */ /* 0x000fc400078ec0ff */
[----:B------:R-:W-:Y:S02]  /*3ed0*/  SHF.L.U32 R120, R120, 0x8, RZ ;  /* 0x0000000878787819 */ /* 0x000fe400000006ff */
[----:B------:R-:W-:Y:S02]  /*3ee0*/  LOP3.LUT R198, R201, 0xff, RZ, 0xc0, !PT ;  /* 0x000000ffc9c67812 */ /* 0x000fe400078ec0ff */
[----:B------:R-:W-:Y:S02]  /*3ef0*/  PRMT R121, R121, 0x7104, RZ ;  /* 0x0000710479797816 */ /* 0x000fe400000000ff */
[----:B------:R-:W-:Y:S02]  /*3f00*/  F2FP.SATFINITE.E4M3.F32.PACK_AB_MERGE_C R115, RZ, R115, RZ ;  /* 0x00000073ff73723e */ /* 0x000fe400048070ff */
[----:B------:R-:W-:Y:S02]  /*3f10*/  F2FP.SATFINITE.E4M3.F32.PACK_AB_MERGE_C R122, RZ, R122, RZ ;  /* 0x0000007aff7a723e */ /* 0x000fe400048070ff */
[----:B------:R-:W-:-:S02]  /*3f20*/  LOP3.LUT R114, R200, 0xff000000, R117, 0xf8, !PT ;  /* 0xff000000c8727812 */ /* 0x000fc400078ef875 */
[----:B------:R-:W-:Y:S01]  /*3f30*/  LOP3.LUT R117, R143, 0xffff, R120, 0xf8, !PT ;  /* 0x0000ffff8f757812 */ /* 0x000fe200078ef878 */
[----:B------:R-:W-:Y:S01]  /*3f40*/  FMUL R120, R215, R195 ;  /* 0x000000c3d7787220 */ /* 0x000fe20000400000 */
[----:B------:R-:W-:Y:S01]  /*3f50*/  FMNMX3 R237, R237, |R123|, |R124|, !PT ;  /* 0x4000007beded7276 */ /* 0x000fe2000780047c */
[----:B------:R-:W-:Y:S01]  /*3f60*/  @P0 FMUL R124, R124, R195 ;  /* 0x000000c37c7c0220 */ /* 0x000fe20000400000 */
[----:B------:R-:W-:Y:S02]  /*3f70*/  LOP3.LUT R198, R198, 0xff00, R121, 0xf8, !PT ;  /* 0x0000ff00c6c67812 */ /* 0x000fe400078ef879 */
[----:B------:R-:W-:Y:S02]  /*3f80*/  SHF.L.U32 R115, R115, 0x10, RZ ;  /* 0x0000001073737819 */ /* 0x000fe400000006ff */
[----:B------:R-:W-:Y:S02]  /*3f90*/  LOP3.LUT R122, R122, 0xffff, RZ, 0xc0, !PT ;  /* 0x0000ffff7a7a7812 */ /* 0x000fe400078ec0ff */
[----:B------:R-:W-:-:S02]  /*3fa0*/  FSEL R118, R123, R118, !P0 ;  /* 0x000000767b767208 */ /* 0x000fc40004000000 */
[----:B------:R-:W-:Y:S01]  /*3fb0*/  FMNMX3 R237, R237, |R215|, |R214|, !PT ;  /* 0x400000d7eded7276 */ /* 0x000fe200078004d6 */
[----:B------:R-:W-:Y:S01]  /*3fc0*/  @P0 FMUL R214, R214, R195 ;  /* 0x000000c3d6d60220 */ /* 0x000fe20000400000 */
[----:B------:R-:W-:Y:S02]  /*3fd0*/  LOP3.LUT R115, R198, 0xff0000, R115, 0xf8, !PT ;  /* 0x00ff0000c6737812 */ /* 0x000fe400078ef873 */
[----:B------:R-:W-:Y:S02]  /*3fe0*/  SHF.L.U32 R122, R122, 0x18, RZ ;  /* 0x000000187a7a7819 */ /* 0x000fe400000006ff */
[----:B------:R-:W-:Y:S02]  /*3ff0*/  FSEL R120, R215, R120, !P0 ;  /* 0x00000078d7787208 */ /* 0x000fe40004000000 */
[----:B------:R-:W-:Y:S02]  /*4000*/  F2FP.SATFINITE.E4M3.F32.PACK_AB_MERGE_C R118, RZ, R118, RZ ;  /* 0x00000076ff76723e */ /* 0x000fe400048070ff */
[----:B------:R-:W-:-:S02]  /*4010*/  F2FP.SATFINITE.E4M3.F32.PACK_AB_MERGE_C R124, RZ, R124, RZ ;  /* 0x0000007cff7c723e */ /* 0x000fc400048070ff */
[----:B------:R-:W-:Y:S01]  /*4020*/  FMNMX3 R237, R237, |R216|, |R125|, !PT ;  /* 0x400000d8eded7276 */ /* 0x000fe2000780047d */
[-C--:B------:R-:W-:Y:S01]  /*4030*/  @P0 FMUL R125, R125, R195.reuse ;  /* 0x000000c37d7d0220 */ /* 0x080fe20000400000 */
[----:B------:R-:W-:Y:S01]  /*4040*/  LOP3.LUT R201, R115, R122, RZ, 0xfc, !PT ;  /* 0x0000007a73c97212 */ /* 0x000fe200078efcff */
[-C--:B------:R-:W-:Y:S01]  /*4050*/  FMUL R122, R219, R195.reuse ;  /* 0x000000c3db7a7220 */ /* 0x080fe20000400000 */
[----:B------:R-:W-:Y:S01]  /*4060*/  LOP3.LUT R115, R118, 0xff, RZ, 0xc0, !PT ;  /* 0x000000ff76737812 */ /* 0x000fe200078ec0ff */
[----:B------:R-:W-:Y:S01]  /*4070*/  FMUL R118, R127, R195 ;  /* 0x000000c37f767220 */ /* 0x000fe20000400000 */
[----:B------:R-:W-:Y:S02]  /*4080*/  SHF.L.U32 R124, R124, 0x8, RZ ;  /* 0x000000087c7c7819 */ /* 0x000fe400000006ff */
[----:B------:R-:W-:Y:S02]  /*4090*/  F2FP.SATFINITE.E4M3.F32.PACK_AB_MERGE_C R120, RZ, R120, RZ ;  /* 0x00000078ff78723e */ /* 0x000fe400048070ff */
[----:B------:R-:W-:Y:S01]  /*40a0*/  FMNMX3 R237, R237, |R217|, |R126|, !PT ;  /* 0x400000d9eded7276 */ /* 0x000fe2000780047e */
[-C--:B------:R-:W-:Y:S01]  /*40b0*/  @P0 FMUL R126, R126, R195.reuse ;  /* 0x000000c37e7e0220 */ /* 0x080fe20000400000 */
[----:B------:R-:W-:Y:S01]  /*40c0*/  LOP3.LUT R119, R115, 0xffff, R124, 0xf8, !PT ;  /* 0x0000ffff73777812 */ /* 0x000fe200078ef87c */
[----:B------:R-:W-:Y:S01]  /*40d0*/  FMUL R124, R223, R195 ;  /* 0x000000c3df7c7220 */ /* 0x000fe20000400000 */
[----:B------:R-:W-:-:S02]  /*40e0*/  SHF.L.U32 R120, R120, 0x10, RZ ;  /* 0x0000001078787819 */ /* 0x000fc400000006ff */
[----:B------:R-:W-:Y:S02]  /*40f0*/  F2FP.SATFINITE.E4M3.F32.PACK_AB_MERGE_C R125, RZ, R125, RZ ;  /* 0x0000007dff7d723e */ /* 0x000fe400048070ff */
[----:B------:R-:W-:Y:S02]  /*4100*/  F2FP.SATFINITE.E4M3.F32.PACK_AB_MERGE_C R116, RZ, R116, RZ ;  /* 0x00000074ff74723e */ /* 0x000fe400048070ff */
[----:B------:R-:W-:Y:S02]  /*4110*/  F2FP.SATFINITE.E4M3.F32.PACK_AB_MERGE_C R206, RZ, R206, RZ ;  /* 0x000000ceffce723e */ /* 0x000fe400048070ff */
[----:B------:R-:W-:Y:S01]  /*4120*/  FMNMX3 R237, R237, |R127|, |R128|, !PT ;  /* 0x4000007feded7276 */ /* 0x000fe20007800480 */
[----:B------:R-:W-:Y:S01]  /*4130*/  @P0 FMUL R128, R128, R195 ;  /* 0x000000c380800220 */ /* 0x000fe20000400000 */
[----:B------:R-:W-:Y:S02]  /*4140*/  LOP3.LUT R119, R119, 0xff0000, R120, 0xf8, !PT ;  /* 0x00ff000077777812 */ /* 0x000fe400078ef878 */
[----:B------:R-:W-:-:S02]  /*4150*/  LOP3.LUT R120, R203, 0xff, RZ, 0xc0, !PT ;  /* 0x000000ffcb787812 */ /* 0x000fc400078ec0ff */
[----:B------:R-:W-:Y:S02]  /*4160*/  PRMT R125, R125, 0x7104, RZ ;  /* 0x000071047d7d7816 */ /* 0x000fe400000000ff */
[----:B------:R-:W-:Y:S02]  /*4170*/  SHF.L.U32 R116, R116, 0x10, RZ ;  /* 0x0000001074747819 */ /* 0x000fe400000006ff */
[----:B------:R-:W-:Y:S02]  /*4180*/  LOP3.LUT R206, R206, 0xffff, RZ, 0xc0, !PT ;  /* 0x0000ffffcece7812 */ /* 0x000fe400078ec0ff */
[----:B------:R-:W-:Y:S01]  /*4190*/  FMNMX3 R237, R237, |R219|, |R218|, !PT ;  /* 0x400000dbeded7276 */ /* 0x000fe200078004da */
[----:B------:R-:W-:Y:S01]  /*41a0*/  @P0 FMUL R218, R218, R195 ;  /* 0x000000c3dada0220 */ /* 0x000fe20000400000 */
[----:B------:R-:W-:Y:S02]  /*41b0*/  FSEL R196, R217, R196, !P0 ;  /* 0x000000c4d9c47208 */ /* 0x000fe40004000000 */
[----:B------:R-:W-:-:S02]  /*41c0*/  FSEL R115, R127, R118, !P0 ;  /* 0x000000767f737208 */ /* 0x000fc40004000000 */
[----:B------:R-:W-:Y:S01]  /*41d0*/  LOP3.LUT R125, R120, 0xff00, R125, 0xf8, !PT ;  /* 0x0000ff00787d7812 */ /* 0x000fe200078ef87d */
[-C--:B------:R-:W-:Y:S01]  /*41e0*/  FMUL R120, R221, R195.reuse ;  /* 0x000000c3dd787220 */ /* 0x080fe20000400000 */
[----:B------:R-:W-:Y:S02]  /*41f0*/  LOP3.LUT R117, R117, 0xff0000, R116, 0xf8, !PT ;  /* 0x00ff000075757812 */ /* 0x000fe400078ef874 */
[----:B------:R-:W-:Y:S02]  /*4200*/  SHF.L.U32 R206, R206, 0x18, RZ ;  /* 0x00000018cece7819 */ /* 0x000fe400000006ff */
[----:B------:R-:W-:Y:S01]  /*4210*/  FMNMX3 R237, R237, |R220|, |R129|, !PT ;  /* 0x400000dceded7276 */ /* 0x000fe20007800481 */
[----:B------:R-:W-:Y:S01]  /*4220*/  @P0 FMUL R129, R129, R195 ;  /* 0x000000c381810220 */ /* 0x000fe20000400000 */
[----:B------:R-:W-:Y:S02]  /*4230*/  F2FP.SATFINITE.E4M3.F32.PACK_AB_MERGE_C R196, RZ, R196, RZ ;  /* 0x000000c4ffc4723e */ /* 0x000fe400048070ff */
[----:B------:R-:W-:-:S02]  /*4240*/  F2FP.SATFINITE.E4M3.F32.PACK_AB_MERGE_C R126, RZ, R126, RZ ;  /* 0x0000007eff7e723e */ /* 0x000fc400048070ff */
[----:B------:R-:W-:Y:S02]  /*4250*/  F2FP.SATFINITE.E4M3.F32.PACK_AB_MERGE_C R115, RZ, R115, RZ ;  /* 0x00000073ff73723e */ /* 0x000fe400048070ff */
[----:B------:R-:W-:Y:S02]  /*4260*/  F2FP.SATFINITE.E4M3.F32.PACK_AB_MERGE_C R128, RZ, R128, RZ ;  /* 0x00000080ff80723e */ /* 0x000fe400048070ff */
[----:B------:R-:W-:Y:S02]  /*4270*/  LOP3.LUT R116, R117, 0xff000000, R206, 0xf8, !PT ;  /* 0xff00000075747812 */ /* 0x000fe400078ef8ce */
[----:B------:R-:W-:Y:S01]  /*4280*/  FSEL R117, R221, R120, !P0 ;  /* 0x00000078dd757208 */ /* 0x000fe20004000000 */
[----:B------:R-:W-:Y:S01]  /*4290*/  FMUL R120, R131, R195 ;  /* 0x000000c383787220 */ /* 0x000fe20000400000 */
[----:B------:R-:W-:Y:S01]  /*42a0*/  FMNMX3 R237, R237, |R221|, |R130|, !PT ;  /* 0x400000ddeded7276 */ /* 0x000fe20007800482 */
[----:B------:R-:W-:Y:S01]  /*42b0*/  @P0 FMUL R130, R130, R195 ;  /* 0x000000c382820220 */ /* 0x000fe20000400000 */
[----:B------:R-:W-:-:S02]  /*42c0*/  FSEL R122, R219, R122, !P0 ;  /* 0x0000007adb7a7208 */ /* 0x000fc40004000000 */
[----:B------:R-:W-:Y:S02]  /*42d0*/  SHF.L.U32 R196, R196, 0x10, RZ ;  /* 0x00000010c4c47819 */ /* 0x000fe400000006ff */
[----:B------:R-:W-:Y:S02]  /*42e0*/  LOP3.LUT R126, R126, 0xffff, RZ, 0xc0, !PT ;  /* 0x0000ffff7e7e7812 */ /* 0x000fe400078ec0ff */
[----:B------:R-:W-:Y:S02]  /*42f0*/  LOP3.LUT R115, R115, 0xff, RZ, 0xc0, !PT ;  /* 0x000000ff73737812 */ /* 0x000fe400078ec0ff */
[----:B------:R-:W-:Y:S02]  /*4300*/  SHF.L.U32 R128, R128, 0x8, RZ ;  /* 0x0000000880807819 */ /* 0x000fe400000006ff */
[----:B------:R-:W-:Y:S01]  /*4310*/  FMNMX3 R237, R237, |R131|, |R132|, !PT ;  /* 0x40000083eded7276 */ /* 0x000fe20007800484 */
[----:B------:R-:W-:Y:S01]  /*4320*/  @P0 FMUL R132, R132, R195 ;  /* 0x000000c384840220 */ /* 0x000fe20000400000 */
[----:B------:R-:W-:-:S02]  /*4330*/  LOP3.LUT R203, R125, 0xff0000, R196, 0xf8, !PT ;  /* 0x00ff00007dcb7812 */ /* 0x000fc400078ef8c4 */
[----:B------:R-:W-:Y:S02]  /*4340*/  SHF.L.U32 R126, R126, 0x18, RZ ;  /* 0x000000187e7e7819 */ /* 0x000fe400000006ff */
[----:B------:R-:W-:Y:S02]  /*4350*/  F2FP.SATFINITE.E4M3.F32.PACK_AB_MERGE_C R122, RZ, R122, RZ ;  /* 0x0000007aff7a723e */ /* 0x000fe400048070ff */
[----:B------:R-:W-:Y:S02]  /*4360*/  LOP3.LUT R121, R115, 0xffff, R128, 0xf8, !PT ;  /* 0x0000ffff73797812 */ /* 0x000fe400078ef880 */
[----:B------:R-:W-:Y:S02]  /*4370*/  FSEL R115, R131, R120, !P0 ;  /* 0x0000007883737208 */ /* 0x000fe40004000000 */
[----:B------:R-:W-:Y:S02]  /*4380*/  F2FP.SATFINITE.E4M3.F32.PACK_AB_MERGE_C R129, RZ, R129, RZ ;  /* 0x00000081ff81723e */ /* 0x000fe400048070ff */
[----:B------:R-:W-:Y:S01]  /*4390*/  FMNMX3 R237, R237, |R223|, |R222|, !PT ;  /* 0x400000dfeded7276 */ /* 0x000fe200078004de */
[----:B------:R-:W-:Y:S01]  /*43a0*/  @P0 FMUL R222, R222, R195 ;  /* 0x000000c3dede0220 */ /* 0x000fe20000400000 */
[----:B------:R-:W-:-:S02]  /*43b0*/  LOP3.LUT R203, R203, R126, RZ, 0xfc, !PT ;  /* 0x0000007ecbcb7212 */ /* 0x000fc400078efcff */
[----:B------:R-:W-:Y:S02]  /*43c0*/  SHF.L.U32 R122, R122, 0x10, RZ ;  /* 0x000000107a7a7819 */ /* 0x000fe400000006ff */
[----:B------:R-:W-:Y:S02]  /*43d0*/  FSEL R124, R223, R124, !P0 ;  /* 0x0000007cdf7c7208 */ /* 0x000fe40004000000 */
[----:B------:R-:W-:Y:S02]  /*43e0*/  LOP3.LUT R126, R205, 0xff, RZ, 0xc0, !PT ;  /* 0x000000ffcd7e7812 */ /* 0x000fe400078ec0ff */
[----:B------:R-:W-:Y:S02]  /*43f0*/  PRMT R129, R129, 0x7104, RZ ;  /* 0x0000710481817816 */ /* 0x000fe400000000ff */
[----:B------:R-:W-:Y:S02]  /*4400*/  F2FP.SATFINITE.E4M3.F32.PACK_AB_MERGE_C R117, RZ, R117, RZ ;  /* 0x00000075ff75723e */ /* 0x000fe400048070ff */
[----:B------:R-:W-:-:S02]  /*4410*/  F2FP.SATFINITE.E4M3.F32.PACK_AB_MERGE_C R115, RZ, R115, RZ ;  /* 0x00000073ff73723e */ /* 0x000fc400048070ff */
[----:B------:R-:W-:Y:S02]  /*4420*/  F2FP.SATFINITE.E4M3.F32.PACK_AB_MERGE_C R132, RZ, R132, RZ ;  /* 0x00000084ff84723e */ /* 0x000fe400048070ff */
[----:B------:R-:W-:Y:S02]  /*4430*/  FSEL R239, R224, R239, !P0 ;  /* 0x000000efe0ef7208 */ /* 0x000fe40004000000 */
[----:B------:R-:W-:Y:S01]  /*4440*/  FMNMX3 R237, R237, |R224|, |R133|, !PT ;  /* 0x400000e0eded7276 */ /* 0x000fe20007800485 */
[-C--:B------:R-:W-:Y:S01]  /*4450*/  @P0 FMUL R133, R133, R195.reuse ;  /* 0x000000c385850220 */ /* 0x080fe20000400000 */
[----:B------:R-:W-:Y:S01]  /*4460*/  LOP3.LUT R121, R121, 0xff0000, R122, 0xf8, !PT ;  /* 0x00ff000079797812 */ /* 0x000fe200078ef87a */
[----:B------:R-:W-:Y:S01]  /*4470*/  FMUL R122, R225, R195 ;  /* 0x000000c3e17a7220 */ /* 0x000fe20000400000 */
[----:B------:R-:W-:Y:S02]  /*4480*/  LOP3.LUT R126, R126, 0xff00, R129, 0xf8, !PT ;  /* 0x0000ff007e7e7812 */ /* 0x000fe400078ef881 */
[----:B------:R-:W-:-:S02]  /*4490*/  SHF.L.U32 R117, R117, 0x10, RZ ;  /* 0x0000001075757819 */ /* 0x000fc400000006ff */
[----:B------:R-:W-:Y:S02]  /*44a0*/  LOP3.LUT R115, R115, 0xff, RZ, 0xc0, !PT ;  /* 0x000000ff73737812 */ /* 0x000fe400078ec0ff */
[----:B------:R-:W-:Y:S02]  /*44b0*/  SHF.L.U32 R132, R132, 0x8, RZ ;  /* 0x0000000884847819 */ /* 0x000fe400000006ff */
[----:B------:R-:W-:Y:S02]  /*44c0*/  F2FP.SATFINITE.E4M3.F32.PACK_AB_MERGE_C R124, RZ, R124, RZ ;  /* 0x0000007cff7c723e */ /* 0x000fe400048070ff */
[----:B------:R-:W-:Y:S02]  /*44d0*/  F2FP.SATFINITE.E4M3.F32.PACK_AB_MERGE_C R239, RZ, R239, RZ ;  /* 0x000000efffef723e */ /* 0x000fe400048070ff */
[----:B------:R-:W-:Y:S01]  /*44e0*/  FMNMX3 R237, R237, |R225|, |R134|, !PT ;  /* 0x400000e1eded7276 */ /* 0x000fe20007800486 */
[----:B------:R-:W-:Y:S01]  /*44f0*/  @P0 FMUL R134, R134, R195 ;  /* 0x000000c386860220 */ /* 0x000fe20000400000 */
[----:B------:R-:W-:-:S02]  /*4500*/  F2FP.SATFINITE.E4M3.F32.PACK_AB_MERGE_C R214, RZ, R214, RZ ;  /* 0x000000d6ffd6723e */ /* 0x000fc400048070ff */
[----:B------:R-:W-:Y:S01]  /*4510*/  LOP3.LUT R205, R126, 0xff0000, R117, 0xf8, !PT ;  /* 0x00ff00007ecd7812 */ /* 0x000fe200078ef875 */
[-C--:B------:R-:W-:Y:S01]  /*4520*/  FMUL R126, R227, R195.reuse ;  /* 0x000000c3e37e7220 */ /* 0x080fe20000400000 */
[----:B------:R-:W-:Y:S02]  /*4530*/  LOP3.LUT R123, R115, 0xffff, R132, 0xf8, !PT ;  /* 0x0000ffff737b7812 */ /* 0x000fe400078ef884 */
[----:B------:R-:W-:Y:S02]  /*4540*/  SHF.L.U32 R124, R124, 0x10, RZ ;  /* 0x000000107c7c7819 */ /* 0x000fe400000006ff */
[----:B------:R-:W-:Y:S01]  /*4550*/  LOP3.LUT R145, R192, 0xffff, R239, 0xf8, !PT ;  /* 0x0000ffffc0917812 */ /* 0x000fe200078ef8ef */
[-C--:B------:R-:W-:Y:S01]  /*4560*/  FMUL R239, R228, R195.reuse ;  /* 0x000000c3e4ef7220 */ /* 0x080fe20000400000 */
[----:B------:R-:W-:Y:S01]  /*4570*/  FSEL R117, R225, R122, !P0 ;  /* 0x0000007ae1757208 */ /* 0x000fe20004000000 */
[----:B------:R-:W-:Y:S01]  /*4580*/  FMUL R122, R135, R195 ;  /* 0x000000c3877a7220 */ /* 0x000fe20000400000 */
[----:B------:R-:W-:-:S02]  /*4590*/  F2FP.SATFINITE.E4M3.F32.PACK_AB_MERGE_C R133, RZ, R133, RZ ;  /* 0x00000085ff85723e */ /* 0x000fc400048070ff */
[----:B------:R-:W-:Y:S01]  /*45a0*/  FMNMX3 R237, R237, |R135|, |R136|, !PT ;  /* 0x40000087eded7276 */ /* 0x000fe20007800488 */
[----:B------:R-:W-:Y:S01]  /*45b0*/  @P0 FMUL R136, R136, R195 ;  /* 0x000000c388880220 */ /* 0x000fe20000400000 */
[----:B------:R-:W-:Y:S02]  /*45c0*/  LOP3.LUT R214, R214, 0xffff, RZ, 0xc0, !PT ;  /* 0x0000ffffd6d67812 */ /* 0x000fe400078ec0ff */
[----:B------:R-:W-:Y:S02]  /*45d0*/  LOP3.LUT R123, R123, 0xff0000, R124, 0xf8, !PT ;  /* 0x00ff00007b7b7812 */ /* 0x000fe400078ef87c */
[----:B------:R-:W-:Y:S02]  /*45e0*/  LOP3.LUT R124, R145, 0xff, RZ, 0xc0, !PT ;  /* 0x000000ff917c7812 */ /* 0x000fe400078ec0ff */
[----:B------:R-:W-:Y:S02]  /*45f0*/  PRMT R133, R133, 0x7104, RZ ;  /* 0x0000710485857816 */ /* 0x000fe400000000ff */
[----:B------:R-:W-:-:S02]  /*4600*/  F2FP.SATFINITE.E4M3.F32.PACK_AB_MERGE_C R117, RZ, R117, RZ ;  /* 0x00000075ff75723e */ /* 0x000fc400048070ff */
[----:B------:R-:W-:Y:S02]  /*4610*/  F2FP.SATFINITE.E4M3.F32.PACK_AB_MERGE_C R134, RZ, R134, RZ ;  /* 0x00000086ff86723e */ /* 0x000fe400048070ff */
[----:B------:R-:W-:Y:S01]  /*4620*/  FMNMX3 R237, R237, |R227|, |R226|, !PT ;  /* 0x400000e3eded7276 */ /* 0x000fe200078004e2 */
[----:B------:R-:W-:Y:S01]  /*4630*/  @P0 FMUL R226, R226, R195 ;  /* 0x000000c3e2e20220 */ /* 0x000fe20000400000 */
[----:B------:R-:W-:Y:S02]  /*4640*/  SHF.L.U32 R214, R214, 0x18, RZ ;  /* 0x00000018d6d67819 */ /* 0x000fe400000006ff */
[----:B------:R-:W-:Y:S02]  /*4650*/  FSEL R115, R135, R122, !P0 ;  /* 0x0000007a87737208 */ /* 0x000fe40004000000 */
[----:B------:R-:W-:Y:S02]  /*4660*/  FSEL R239, R228, R239, !P0 ;  /* 0x000000efe4ef7208 */ /* 0x000fe40004000000 */
        /* <DEDUP_REMOVED lines=8> */
[----:B------:R-:W-:-:S02]  /*46f0*/  F2FP.SATFINITE.E4M3.F32.PACK_AB_MERGE_C R115, RZ, R115, RZ ;  /* 0x00000073ff73723e */ /* 0x000fc400048070ff */
[----:B------:R-:W-:Y:S02]  /*4700*/  F2FP.SATFINITE.E4M3.F32.PACK_AB_MERGE_C R136, RZ, R136, RZ ;  /* 0x00000088ff88723e */ /* 0x000fe400048070ff */
[----:B------:R-:W-:Y:S02]  /*4710*/  F2FP.SATFINITE.E4M3.F32.PACK_AB_MERGE_C R218, RZ, R218, RZ ;  /* 0x000000daffda723e */ /* 0x000fe400048070ff */
[----:B------:R-:W-:Y:S02]  /*4720*/  F2FP.SATFINITE.E4M3.F32.PACK_AB_MERGE_C R192, RZ, R239, RZ ;  /* 0x000000efffc0723e */ /* 0x000fe400048070ff */
[----:B------:R-:W-:Y:S02]  /*4730*/  LOP3.LUT R117, R124, 0xff0000, R117, 0xf8, !PT ;  /* 0x00ff00007c757812 */ /* 0x000fe400078ef875 */
[----:B------:R-:W-:Y:S02]  /*4740*/  SHF.L.U32 R134, R134, 0x18, RZ ;  /* 0x0000001886867819 */ /* 0x000fe400000006ff */
[----:B------:R-:W-:Y:S01]  /*4750*/  FMNMX3 R237, R237, |R138|, |R139|, !PT ;  /* 0x4000008aeded7276 */ /* 0x000fe2000780048b */
[----:B------:R-:W-:Y:S01]  /*4760*/  @P0 FMUL R139, R139, R195 ;  /* 0x000000c38b8b0220 */ /* 0x000fe20000400000 */
[----:B------:R-:W-:-:S02]  /*4770*/  F2FP.SATFINITE.E4M3.F32.PACK_AB_MERGE_C R126, RZ, R126, RZ ;  /* 0x0000007eff7e723e */ /* 0x000fc400048070ff */
[----:B------:R-:W-:Y:S02]  /*4780*/  LOP3.LUT R115, R115, 0xff, RZ, 0xc0, !PT ;  /* 0x000000ff73737812 */ /* 0x000fe400078ec0ff */
[----:B------:R-:W-:Y:S02]  /*4790*/  SHF.L.U32 R136, R136, 0x8, RZ ;  /* 0x0000000888887819 */ /* 0x000fe400000006ff */
[----:B------:R-:W-:Y:S02]  /*47a0*/  LOP3.LUT R218, R218, 0xffff, RZ, 0xc0, !PT ;  /* 0x0000ffffdada7812 */ /* 0x000fe400078ec0ff */
[----:B------:R-:W-:Y:S02]  /*47b0*/  LOP3.LUT R192, R209, 0xffff, R192, 0xf8, !PT ;  /* 0x0000ffffd1c07812 */ /* 0x000fe400078ef8c0 */
[----:B------:R-:W-:Y:S02]  /*47c0*/  FSEL R119, R138, R119, !P0 ;  /* 0x000000778a777208 */ /* 0x000fe40004000000 */
[----:B------:R-:W-:Y:S01]  /*47d0*/  LOP3.LUT R207, R117, R134, RZ, 0xfc, !PT ;  /* 0x0000008675cf7212 */ /* 0x000fe200078efcff */
[----:B------:R-:W-:Y:S01]  /*47e0*/  FMUL R117, R230, R195 ;  /* 0x000000c3e6757220 */ /* 0x000fe20000400000 */
[----:B------:R-:W-:-:S02]  /*47f0*/  F2FP.SATFINITE.E4M3.F32.PACK_AB_MERGE_C R137, RZ, R137, RZ ;  /* 0x00000089ff89723e */ /* 0x000fc400048070ff */
[----:B------:R-:W-:Y:S02]  /*4800*/  SHF.L.U32 R126, R126, 0x10, RZ ;  /* 0x000000107e7e7819 */ /* 0x000fe400000006ff */
[----:B------:R-:W-:Y:S01]  /*4810*/  FMNMX3 R237, R237, |R230|, |R140|, !PT ;  /* 0x400000e6eded7276 */ /* 0x000fe2000780048c */
[-C--:B------:R-:W-:Y:S01]  /*4820*/  @P0 FMUL R140, R140, R195.reuse ;  /* 0x000000c38c8c0220 */ /* 0x080fe20000400000 */
[----:B------:R-:W-:Y:S01]  /*4830*/  LOP3.LUT R209, R115, 0xffff, R136, 0xf8, !PT ;  /* 0x0000ffff73d17812 */ /* 0x000fe200078ef888 */
[----:B------:R-:W-:Y:S01]  /*4840*/  FMUL R115, R232, R195 ;  /* 0x000000c3e8737220 */ /* 0x000fe20000400000 */
[----:B------:R-:W-:Y:S02]  /*4850*/  SHF.L.U32 R218, R218, 0x18, RZ ;  /* 0x00000018dada7819 */ /* 0x000fe400000006ff */
[----:B------:R-:W-:Y:S02]  /*4860*/  F2FP.SATFINITE.E4M3.F32.PACK_AB_MERGE_C R226, RZ, R226, RZ ;  /* 0x000000e2ffe2723e */ /* 0x000fe400048070ff */
[----:B------:R-:W-:-:S02]  /*4870*/  LOP3.LUT R124, R192, 0xff, RZ, 0xc0, !PT ;  /* 0x000000ffc07c7812 */ /* 0x000fc400078ec0ff */
[----:B------:R-:W-:Y:S02]  /*4880*/  PRMT R137, R137, 0x7104, RZ ;  /* 0x0000710489897816 */ /* 0x000fe400000000ff */
[----:B------:R-:W-:Y:S02]  /*4890*/  F2FP.SATFINITE.E4M3.F32.PACK_AB_MERGE_C R119, RZ, R119, RZ ;  /* 0x00000077ff77723e */ /* 0x000fe400048070ff */
[----:B------:R-:W-:Y:S01]  /*48a0*/  FMNMX3 R237, R237, |R232|, |R141|, !PT ;  /* 0x400000e8eded7276 */ /* 0x000fe2000780048d */
[----:B------:R-:W-:Y:S01]  /*48b0*/  @P0 FMUL R141, R141, R195 ;  /* 0x000000c38d8d0220 */ /* 0x000fe20000400000 */
[----:B------:R-:W-:Y:S02]  /*48c0*/  F2FP.SATFINITE.E4M3.F32.PACK_AB_MERGE_C R139, RZ, R139, RZ ;  /* 0x0000008bff8b723e */ /* 0x000fe400048070ff */
[----:B------:R-:W-:Y:S02]  /*48d0*/  FSEL R117, R230, R117, !P0 ;  /* 0x00000075e6757208 */ /* 0x000fe40004000000 */
[----:B------:R-:W-:-:S02]  /*48e0*/  LOP3.LUT R209, R209, 0xff0000, R126, 0xf8, !PT ;  /* 0x00ff0000d1d17812 */ /* 0x000fc400078ef87e */
[----:B------:R-:W-:Y:S01]  /*48f0*/  LOP3.LUT R120, R121, 0xff000000, R218, 0xf8, !PT ;  /* 0xff00000079787812 */ /* 0x000fe200078ef8da */
[----:B------:R-:W1:Y:S01]  /*4900*/  LDC.64 R126, c[0x0][0x3c8] ;  /* 0x0000f200ff7e7b82 */ /* 0x000e620000000a00 */
[----:B------:R-:W-:Y:S02]  /*4910*/  LOP3.LUT R226, R226, 0xffff, RZ, 0xc0, !PT ;  /* 0x0000ffffe2e27812 */ /* 0x000fe400078ec0ff */
[----:B------:R-:W-:Y:S02]  /*4920*/  LOP3.LUT R124, R124, 0xff00, R137, 0xf8, !PT ;  /* 0x0000ff007c7c7812 */ /* 0x000fe400078ef889 */
[----:B------:R-:W-:Y:S01]  /*4930*/  SHF.L.U32 R121, R119, 0x10, RZ ;  /* 0x0000001077797819 */ /* 0x000fe200000006ff */
[-C--:B------:R-:W-:Y:S01]  /*4940*/  FMUL R119, R238, R195.reuse ;  /* 0x000000c3ee777220 */ /* 0x080fe20000400000 */
[----:B------:R-:W-:Y:S01]  /*4950*/  FMNMX3 R237, R237, |R234|, |R142|, !PT ;  /* 0x400000eaeded7276 */ /* 0x000fe2000780048e */
[----:B------:R-:W-:Y:S01]  /*4960*/  @P0 FMUL R142, R142, R195 ;  /* 0x000000c38e8e0220 */ /* 0x000fe20000400000 */
[----:B------:R-:W-:-:S02]  /*4970*/  LOP3.LUT R139, R139, 0xffff, RZ, 0xc0, !PT ;  /* 0x0000ffff8b8b7812 */ /* 0x000fc400078ec0ff */
[----:B------:R-:W-:Y:S02]  /*4980*/  F2FP.SATFINITE.E4M3.F32.PACK_AB_MERGE_C R117, RZ, R117, RZ ;  /* 0x00000075ff75723e */ /* 0x000fe400048070ff */
[----:B------:R-:W-:Y:S02]  /*4990*/  F2FP.SATFINITE.E4M3.F32.PACK_AB_MERGE_C R140, RZ, R140, RZ ;  /* 0x0000008cff8c723e */ /* 0x000fe400048070ff */
[----:B------:R-:W-:Y:S02]  /*49a0*/  SHF.L.U32 R226, R226, 0x18, RZ ;  /* 0x00000018e2e27819 */ /* 0x000fe400000006ff */
[----:B------:R-:W-:Y:S01]  /*49b0*/  LOP3.LUT R124, R124, 0xff0000, R121, 0xf8, !PT ;  /* 0x00ff00007c7c7812 */ /* 0x000fe200078ef879 */
[----:B------:R-:W-:Y:S01]  /*49c0*/  FMUL R121, R236, R195 ;  /* 0x000000c3ec797220 */ /* 0x000fe20000400000 */
[----:B------:R-:W-:Y:S02]  /*49d0*/  FSEL R115, R232, R115, !P0 ;  /* 0x00000073e8737208 */ /* 0x000fe40004000000 */
[----:B------:R-:W-:Y:S01]  /*49e0*/  FMNMX3 R237, R237, |R238|, |R229|, !PT ;  /* 0x400000eeeded7276 */ /* 0x000fe200078004e5 */
[----:B------:R-:W-:Y:S01]  /*49f0*/  @P0 FMUL R229, R229, R195 ;  /* 0x000000c3e5e50220 */ /* 0x000fe20000400000 */
[----:B------:R-:W-:Y:S01]  /*4a00*/  SHF.L.U32 R139, R139, 0x18, RZ ;  /* 0x000000188b8b7819 */ /* 0x000fe200000006ff */
[----:B-1----:R-:W-:Y:S01]  /*4a10*/  IMAD.WIDE.U32 R132, R7, 0x8, R126 ;  /* 0x0000000807847825 */ /* 0x002fe200078e007e */
[----:B------:R-:W-:-:S02]  /*4a20*/  LOP3.LUT R117, R117, 0xff, RZ, 0xc0, !PT ;  /* 0x000000ff75757812 */ /* 0x000fc400078ec0ff */
[----:B------:R-:W-:Y:S01]  /*4a30*/  SHF.L.U32 R140, R140, 0x8, RZ ;  /* 0x000000088c8c7819 */ /* 0x000fe200000006ff */
[----:B------:R-:W-:Y:S01]  /*4a40*/  IMAD.WIDE.U32 R134, R5, 0x8, R126 ;  /* 0x0000000805867825 */ /* 0x000fe200078e007e */
[----:B------:R-:W-:Y:S02]  /*4a50*/  LOP3.LUT R0, R211, 0xffff, R0, 0xf8, !PT ;  /* 0x0000ffffd3007812 */ /* 0x000fe400078ef800 */
[----:B------:R-:W-:Y:S01]  /*4a60*/  FSEL R119, R238, R119, !P0 ;  /* 0x00000077ee777208 */ /* 0x000fe20004000000 */
[----:B------:R-:W-:Y:S01]  /*4a70*/  IMAD.WIDE.U32 R136, R3, 0x8, R126 ;  /* 0x0000000803887825 */ /* 0x000fe200078e007e */
[----:B------:R-:W-:Y:S02]  /*4a80*/  F2FP.SATFINITE.E4M3.F32.PACK_AB_MERGE_C R142, RZ, R142, RZ ;  /* 0x0000008eff8e723e */ /* 0x000fe400048070ff */
[----:B------:R-:W-:Y:S01]  /*4a90*/  LOP3.LUT R208, R209, 0xff000000, R226, 0xf8, !PT ;  /* 0xff000000d1d07812 */ /* 0x000fe200078ef8e2 */
[----:B------:R-:W-:Y:S01]  /*4aa0*/  IMAD.WIDE.U32 R6, R6, 0x8, R126 ;  /* 0x0000000806067825 */ /* 0x000fe200078e007e */
[----:B------:R-:W-:-:S02]  /*4ab0*/  F2FP.SATFINITE.E4M3.F32.PACK_AB_MERGE_C R222, RZ, R222, RZ ;  /* 0x000000deffde723e */ /* 0x000fc400048070ff */
[----:B------:R-:W-:Y:S01]  /*4ac0*/  LOP3.LUT R209, R124, R139, RZ, 0xfc, !PT ;  /* 0x0000008b7cd17212 */ /* 0x000fe200078efcff */
[----:B------:R-:W-:Y:S01]  /*4ad0*/  IMAD.WIDE.U32 R4, R4, 0x8, R126 ;  /* 0x0000000804047825 */ /* 0x000fe200078e007e */
[----:B------:R-:W-:Y:S01]  /*4ae0*/  FMNMX3 R237, R237, |R236|, |R144|, !PT ;  /* 0x400000eceded7276 */ /* 0x000fe20007800490 */
[----:B------:R-:W1:Y:S01]  /*4af0*/  @!P1 LDC.64 R124, c[0x0][0x3a0] ;  /* 0x0000e800ff7c9b82 */ /* 0x000e620000000a00 */
[----:B------:R-:W-:Y:S01]  /*4b00*/  F2FP.SATFINITE.E4M3.F32.PACK_AB_MERGE_C R115, RZ, R115, RZ ;  /* 0x00000073ff73723e */ /* 0x000fe200048070ff */
[----:B------:R-:W-:Y:S01]  /*4b10*/  @P0 FMUL R144, R144, R195 ;  /* 0x000000c390900220 */ /* 0x000fe20000400000 */
[----:B------:R-:W-:Y:S01]  /*4b20*/  F2FP.SATFINITE.E4M3.F32.PACK_AB_MERGE_C R130, RZ, R130, RZ ;  /* 0x00000082ff82723e */ /* 0x000fe200048070ff */
[----:B------:R-:W-:Y:S01]  /*4b30*/  IMAD.WIDE.U32 R2, R2, 0x8, R126 ;  /* 0x0000000802027825 */ /* 0x000fe200078e007e */
[----:B------:R-:W-:Y:S02]  /*4b40*/  LOP3.LUT R140, R117, 0xffff, R140, 0xf8, !PT ;  /* 0x0000ffff758c7812 */ /* 0x000fe400078ef88c */
[----:B------:R-:W-:-:S02]  /*4b50*/  LOP3.LUT R117, R0, 0xff, RZ, 0xc0, !PT ;  /* 0x000000ff00757812 */ /* 0x000fc400078ec0ff */
[----:B------:R-:W-:Y:S02]  /*4b60*/  PRMT R142, R142, 0x7104, RZ ;  /* 0x000071048e8e7816 */ /* 0x000fe400000000ff */
[----:B------:R-:W-:Y:S02]  /*4b70*/  F2FP.SATFINITE.E4M3.F32.PACK_AB_MERGE_C R119, RZ, R119, RZ ;  /* 0x00000077ff77723e */ /* 0x000fe400048070ff */
[----:B------:R-:W-:Y:S02]  /*4b80*/  F2FP.SATFINITE.E4M3.F32.PACK_AB_MERGE_C R229, RZ, R229, RZ ;  /* 0x000000e5ffe5723e */ /* 0x000fe400048070ff */
[----:B------:R-:W-:Y:S02]  /*4b90*/  LOP3.LUT R222, R222, 0xffff, RZ, 0xc0, !PT ;  /* 0x0000ffffdede7812 */ /* 0x000fe400078ec0ff */
[----:B------:R-:W-:Y:S02]  /*4ba0*/  SHF.L.U32 R115, R115, 0x10, RZ ;  /* 0x0000001073737819 */ /* 0x000fe400000006ff */
[----:B------:R-:W-:Y:S01]  /*4bb0*/  FMNMX3 R237, R237, |R240|, |R231|, !PT ;  /* 0x400000f0eded7276 */ /* 0x000fe200078004e7 */
[----:B------:R-:W-:Y:S01]  /*4bc0*/  @P0 FMUL R231, R231, R195 ;  /* 0x000000c3e7e70220 */ /* 0x000fe20000400000 */
[----:B------:R-:W-:-:S02]  /*4bd0*/  LOP3.LUT R130, R130, 0xffff, RZ, 0xc0, !PT ;  /* 0x0000ffff82827812 */ /* 0x000fc400078ec0ff */
[----:B------:R-:W-:Y:S01]  /*4be0*/  LOP3.LUT R128, R117, 0xff00, R142, 0xf8, !PT ;  /* 0x0000ff0075807812 */ /* 0x000fe200078ef88e */
[----:B-1----:R-:W-:Y:S01]  /*4bf0*/  @!P1 IMAD.WIDE R124, R194, 0x4, R124 ;  /* 0x00000004c27c9825 */ /* 0x002fe200078e027c */
[----:B------:R-:W-:Y:S02]  /*4c00*/  SHF.L.U32 R119, R119, 0x10, RZ ;  /* 0x0000001077777819 */ /* 0x000fe400000006ff */
[----:B------:R-:W-:Y:S02]  /*4c10*/  LOP3.LUT R229, R229, 0xffff, RZ, 0xc0, !PT ;  /* 0x0000ffffe5e57812 */ /* 0x000fe400078ec0ff */
[----:B------:R-:W-:Y:S01]  /*4c20*/  SHF.L.U32 R222, R222, 0x18, RZ ;  /* 0x00000018dede7819 */ /* 0x000fe200000006ff */
[----:B------:R1:W-:Y:S01]  /*4c30*/  @!P1 STG.E desc[UR4][R124.64], R235 ;  /* 0x000000eb7c009986 */ /* 0x0003e2000c101904 */
[----:B------:R-:W-:Y:S01]  /*4c40*/  LOP3.LUT R210, R140, 0xff0000, R115, 0xf8, !PT ;  /* 0x00ff00008cd27812 */ /* 0x000fe200078ef873 */
[-C--:B------:R-:W-:Y:S01]  /*4c50*/  FMUL R115, R244, R195.reuse ;  /* 0x000000c3f4737220 */ /* 0x080fe20000400000 */
[----:B------:R-:W-:Y:S01]  /*4c60*/  FMNMX3 R237, R237, |R242|, |R146|, !PT ;  /* 0x400000f2eded7276 */ /* 0x000fe20007800492 */
[----:B------:R-:W-:Y:S01]  /*4c70*/  @P0 FMUL R146, R146, R195 ;  /* 0x000000c392920220 */ /* 0x000fe20000400000 */
[----:B------:R-:W-:-:S02]  /*4c80*/  SHF.L.U32 R130, R130, 0x18, RZ ;  /* 0x0000001882827819 */ /* 0x000fc400000006ff */
[----:B------:R-:W-:Y:S02]  /*4c90*/  LOP3.LUT R128, R128, 0xff0000, R119, 0xf8, !PT ;  /* 0x00ff000080807812 */ /* 0x000fe400078ef877 */
[----:B------:R-:W-:Y:S02]  /*4ca0*/  SHF.L.U32 R211, R229, 0x18, RZ ;  /* 0x00000018e5d37819 */ /* 0x000fe400000006ff */
[----:B------:R-:W-:Y:S01]  /*4cb0*/  LOP3.LUT R122, R123, 0xff000000, R222, 0xf8, !PT ;  /* 0xff0000007b7a7812 */ /* 0x000fe200078ef8de */
[----:B------:R-:W-:Y:S01]  /*4cc0*/  FMUL R123, R240, R195 ;  /* 0x000000c3f07b7220 */ /* 0x000fe20000400000 */
[----:B------:R-:W-:Y:S01]  /*4cd0*/  LOP3.LUT R205, R205, R130, RZ, 0xfc, !PT ;  /* 0x00000082cdcd7212 */ /* 0x000fe200078efcff */
[--C-:B------:R-:W-:Y:S01]  /*4ce0*/  IMAD.WIDE.U32 R130, R9, 0x8, R126.reuse ;  /* 0x0000000809827825 */ /* 0x100fe200078e007e */
[----:B------:R-:W-:Y:S02]  /*4cf0*/  FSEL R121, R236, R121, !P0 ;  /* 0x00000079ec797208 */ /* 0x000fe40004000000 */
[----:B------:R-:W-:Y:S01]  /*4d00*/  FSEL R115, R244, R115, !P0 ;  /* 0x00000073f4737208 */ /* 0x000fe20004000000 */
[----:B------:R-:W-:Y:S01]  /*4d10*/  IMAD.WIDE.U32 R8, R8, 0x8, R126 ;  /* 0x0000000808087825 */ /* 0x000fe200078e007e */
[----:B------:R-:W-:-:S02]  /*4d20*/  F2FP.SATFINITE.E4M3.F32.PACK_AB_MERGE_C R146, RZ, R146, RZ ;  /* 0x00000092ff92723e */ /* 0x000fc400048070ff */
[----:B------:R-:W-:Y:S01]  /*4d30*/  LOP3.LUT R211, R128, R211, RZ, 0xfc, !PT ;  /* 0x000000d380d37212 */ /* 0x000fe200078efcff */
[----:B------:R-:W-:Y:S01]  /*4d40*/  IMAD.WIDE.U32 R128, R10, 0x8, R126 ;  /* 0x000000080a807825 */ /* 0x000fe200078e007e */
[----:B------:R-:W-:Y:S01]  /*4d50*/  FMNMX3 R192, R237, |R244|, |R233|, !PT ;  /* 0x400000f4edc07276 */ /* 0x000fe200078004e9 */
[----:B------:R-:W2:Y:S02]  /*4d60*/  LDC R127, c[0x0][0x380] ;  /* 0x0000e000ff7f7b82 */ /* 0x000ea40000000800 */
[----:B------:R-:W-:Y:S01]  /*4d70*/  @P0 FMUL R233, R233, R195 ;  /* 0x000000c3e9e90220 */ /* 0x000fe20000400000 */
[----:B------:R-:W-:Y:S02]  /*4d80*/  FSEL R123, R240, R123, !P0 ;  /* 0x0000007bf07b7208 */ /* 0x000fe40004000000 */
        /* <DEDUP_REMOVED lines=9> */
[----:B------:R-:W-:Y:S02]  /*4e20*/  LOP3.LUT R0, R113, 0xff00, R146, 0xf8, !PT ;  /* 0x0000ff0071007812 */ /* 0x000fe400078ef892 */
[----:B------:R-:W-:Y:S02]  /*4e30*/  SHF.L.U32 R115, R115, 0x10, RZ ;  /* 0x0000001073737819 */ /* 0x000fe400000006ff */
[----:B------:R-:W-:Y:S02]  /*4e40*/  F2FP.SATFINITE.E4M3.F32.PACK_AB_MERGE_C R231, RZ, R231, RZ ;  /* 0x000000e7ffe7723e */ /* 0x000fe400048070ff */
[----:B------:R-:W-:Y:S02]  /*4e50*/  F2FP.SATFINITE.E4M3.F32.PACK_AB_MERGE_C R233, RZ, R233, RZ ;  /* 0x000000e9ffe9723e */ /* 0x000fe400048070ff */
[----:B------:R-:W-:-:S02]  /*4e60*/  LOP3.LUT R141, R141, 0xffff, RZ, 0xc0, !PT ;  /* 0x0000ffff8d8d7812 */ /* 0x000fc400078ec0ff */
[----:B------:R-:W-:Y:S02]  /*4e70*/  LOP3.LUT R144, R121, 0xffff, R144, 0xf8, !PT ;  /* 0x0000ffff79907812 */ /* 0x000fe400078ef890 */
[----:B------:R-:W-:Y:S02]  /*4e80*/  SHF.L.U32 R123, R123, 0x10, RZ ;  /* 0x000000107b7b7819 */ /* 0x000fe400000006ff */
[----:B------:R-:W-:Y:S02]  /*4e90*/  LOP3.LUT R0, R0, 0xff0000, R115, 0xf8, !PT ;  /* 0x00ff000000007812 */ /* 0x000fe400078ef873 */
[----:B------:R-:W-:Y:S02]  /*4ea0*/  LOP3.LUT R231, R231, 0xffff, RZ, 0xc0, !PT ;  /* 0x0000ffffe7e77812 */ /* 0x000fe400078ec0ff */
[----:B------:R-:W-:Y:S02]  /*4eb0*/  LOP3.LUT R233, R233, 0xffff, RZ, 0xc0, !PT ;  /* 0x0000ffffe9e97812 */ /* 0x000fe400078ec0ff */
[----:B------:R-:W-:-:S02]  /*4ec0*/  MOV R113, R197 ;  /* 0x000000c500717202 */ /* 0x000fc40000000f00 */
[----:B------:R-:W-:Y:S02]  /*4ed0*/  MOV R115, R199 ;  /* 0x000000c700737202 */ /* 0x000fe40000000f00 */
[----:B------:R-:W-:Y:S01]  /*4ee0*/  MOV R117, R201 ;  /* 0x000000c900757202 */ /* 0x000fe20000000f00 */
[----:B------:R1:W-:Y:S01]  /*4ef0*/  STG.E.64 desc[UR4][R128.64], R112 ;  /* 0x0000007080007986 */ /* 0x0003e2000c101b04 */
[----:B------:R-:W-:Y:S02]  /*4f00*/  SHF.L.U32 R141, R141, 0x18, RZ ;  /* 0x000000188d8d7819 */ /* 0x000fe400000006ff */
[----:B------:R-:W-:Y:S01]  /*4f10*/  MOV R119, R203 ;  /* 0x000000cb00777202 */ /* 0x000fe20000000f00 */
[----:B------:R1:W-:Y:S01]  /*4f20*/  STG.E.64 desc[UR4][R130.64], R114 ;  /* 0x0000007282007986 */ /* 0x0003e2000c101b04 */
[----:B------:R-:W-:Y:S02]  /*4f30*/  LOP3.LUT R212, R144, 0xff0000, R123, 0xf8, !PT ;  /* 0x00ff000090d47812 */ /* 0x000fe400078ef87b */
[----:B------:R-:W-:Y:S01]  /*4f40*/  SHF.L.U32 R231, R231, 0x18, RZ ;  /* 0x00000018e7e77819 */ /* 0x000fe200000006ff */
[----:B------:R1:W-:Y:S01]  /*4f50*/  STG.E.64 desc[UR4][R8.64], R116 ;  /* 0x0000007408007986 */ /* 0x0003e2000c101b04 */
[----:B------:R-:W-:-:S02]  /*4f60*/  SHF.L.U32 R213, R233, 0x18, RZ ;  /* 0x00000018e9d57819 */ /* 0x000fc400000006ff */
[----:B------:R-:W-:Y:S01]  /*4f70*/  MOV R121, R205 ;  /* 0x000000cd00797202 */ /* 0x000fe20000000f00 */
[----:B------:R1:W-:Y:S01]  /*4f80*/  STG.E.64 desc[UR4][R132.64], R118 ;  /* 0x0000007684007986 */ /* 0x0003e2000c101b04 */
[----:B------:R-:W-:Y:S02]  /*4f90*/  MOV R123, R207 ;  /* 0x000000cf007b7202 */ /* 0x000fe40000000f00 */
[----:B------:R-:W-:Y:S01]  /*4fa0*/  LOP3.LUT R210, R210, 0xff000000, R141, 0xf8, !PT ;  /* 0xff000000d2d27812 */ /* 0x000fe200078ef88d */
[----:B------:R1:W-:Y:S01]  /*4fb0*/  STG.E.64 desc[UR4][R6.64], R120 ;  /* 0x0000007806007986 */ /* 0x0003e2000c101b04 */
[----:B------:R-:W-:Y:S02]  /*4fc0*/  LOP3.LUT R212, R212, 0xff000000, R231, 0xf8, !PT ;  /* 0xff000000d4d47812 */ /* 0x000fe400078ef8e7 */
[----:B------:R-:W-:Y:S01]  /*4fd0*/  LOP3.LUT R213, R0, R213, RZ, 0xfc, !PT ;  /* 0x000000d500d57212 */ /* 0x000fe200078efcff */
[----:B------:R1:W-:Y:S01]  /*4fe0*/  STG.E.64 desc[UR4][R134.64], R122 ;  /* 0x0000007a86007986 */ /* 0x0003e2000c101b04 */
[----:B--2---:R-:W-:-:S03]  /*4ff0*/  LEA R194, R127, R194, 0x2 ;  /* 0x000000c27fc27211 */ /* 0x004fc600078e10ff */
[----:B------:R1:W-:Y:S01]  /*5000*/  STG.E.64 desc[UR4][R4.64], R208 ;  /* 0x000000d004007986 */ /* 0x0003e2000c101b04 */
[----:B------:R-:W-:-:S03]  /*5010*/  ISETP.GE.AND P1, PT, R194, UR13, PT ;  /* 0x0000000dc2007c0c */ /* 0x000fc6000bf26270 */
[----:B------:R1:W-:Y:S04]  /*5020*/  STG.E.64 desc[UR4][R136.64], R210 ;  /* 0x000000d288007986 */ /* 0x0003e8000c101b04 */
[----:B------:R1:W-:Y:S06]  /*5030*/  STG.E.64 desc[UR4][R2.64], R212 ;  /* 0x000000d402007986 */ /* 0x0003ec000c101b04 */
[----:B------:R-:W-:Y:S05]  /*5040*/  @!P1 BRA `(.L_x_12612) ;  /* 0xffffffb400e89947 */ /* 0x000fea000383ffff */
[----:B------:R-:W-:Y:S05]  /*5050*/  BRA `(.L_x_12609) ;  /* 0x0000004800307947 */ /* 0x000fea0003800000 */
.L_x_12610:
[----:B------:R-:W-:Y:S01]  /*5060*/  BSSY B1, `(.L_x_12613) ;  /* 0x000048a000017945 */ /* 0x000fe20003800000 */
        /* <DEDUP_REMOVED lines=72> */
.L_x_12615:
        /* <DEDUP_REMOVED lines=54> */
[----:B----4-:R-:W-:Y:S01]  /*5850*/  SHF.L.U32 R204, R112, 0x10, RZ ;  /* 0x0000001070cc7819 */ /* 0x010fe200000006ff */
        /* <DEDUP_REMOVED lines=10> */
[----:B-----5:R-:W-:Y:S02]  /*5900*/  SHF.L.U32 R212, R116, 0x10, RZ ;  /* 0x0000001074d47819 */ /* 0x020fe400000006ff */
        /* <DEDUP_REMOVED lines=309> */
.L_x_12645:
[----:B------:R-:W2:Y:S01]  /*6c60*/  LDC R32, c[0x0][0x3d8] ;  /* 0x0000f600ff207b82 */ /* 0x000ea20000000800 */
[----:B-1----:R-:W-:Y:S01]  /*6c70*/  FADD R241, R243, R241 ;  /* 0x000000f1f3f17221 */ /* 0x002fe20000000000 */
[----:B------:R-:W-:Y:S01]  /*6c80*/  ISETP.NE.AND P2, PT, RZ, UR15, PT ;  /* 0x0000000fff007c0c */ /* 0x000fe2000bf45270 */
[----:B------:R-:W-:Y:S01]  /*6c90*/  UISETP.NE.AND UP0, UPT, UR14, URZ, UPT ;  /* 0x000000ff0e00728c */ /* 0x000fe2000bf05270 */
[----:B------:R-:W-:Y:S02]  /*6ca0*/  SHF.L.U32 R237, R40, 0x10, RZ ;  /* 0x0000001028ed7819 */ /* 0x000fe400000006ff */
[----:B------:R-:W-:Y:S02]  /*6cb0*/  SHF.L.U32 R252, R76, 0x10, RZ ;  /* 0x000000104cfc7819 */ /* 0x000fe400000006ff */
[----:B------:R-:W-:-:S07]  /*6cc0*/  LOP3.LUT R201, R201, 0xffffff00, RZ, 0xc0, !PT ;  /* 0xffffff00c9c97812 */ /* 0x000fce00078ec0ff */
[----:B------:R-:W-:Y:S01]  /*6cd0*/  @P2 FADD R237, R237, 1 ;  /* 0x3f800000eded2421 */ /* 0x000fe20000000000 */
[----:B--2---:R-:W-:Y:S02]  /*6ce0*/  FFMA R235, R241, 0.00043402778101153671741, R32 ;  /* 0x39e38e39f1eb7823 */ /* 0x004fe40000000020 */
[----:B------:R-:W1:Y:S03]  /*6cf0*/  @!P1 LDC.64 R32, c[0x0][0x398] ;  /* 0x0000e600ff209b82 */ /* 0x000e660000000a00 */
[----:B------:R-:W-:-:S13]  /*6d00*/  FSETP.GEU.AND P0, PT, |R235|, 1.175494350822287508e-38, PT ;  /* 0x00800000eb00780b */ /* 0x000fda0003f0e200 */
[----:B------:R-:W-:-:S04]  /*6d10*/  @!P0 FMUL R235, R235, 16777216 ;  /* 0x4b800000ebeb8820 */ /* 0x000fc80000400000 */
[----:B------:R2:W3:Y:S01]  /*6d20*/  MUFU.RSQ R231, R235 ;  /* 0x000000eb00e77308 */ /* 0x0004e20000001400 */
[----:B-1----:R-:W-:-:S05]  /*6d30*/  @!P1 IMAD.WIDE R32, R194, 0x4, R32 ;  /* 0x00000004c2209825 */ /* 0x002fca00078e0220 */
[----:B------:R1:W-:Y:S01]  /*6d40*/  @!P1 STG.E desc[UR4][R32.64], R135 ;  /* 0x0000008720009986 */ /* 0x0003e2000c101904 */
[----:B--2---:R-:W-:Y:S01]  /*6d50*/  SHF.L.U32 R235, R186, 0x10, RZ ;  /* 0x00000010baeb7819 */ /* 0x004fe200000006ff */
[----:B---3--:R-:W-:Y:S01]  /*6d60*/  @!P0 FMUL R231, R231, 4096 ;  /* 0x45800000e7e78820 */ /* 0x008fe20000400000 */
[----:B------:R-:W-:-:S03]  /*6d70*/  PLOP3.LUT P0, PT, PT, PT, UP0, 0x80, 0x8 ;  /* 0x000000000008781c */ /* 0x000fc60003f0f008 */
[-C--:B------:R-:W-:Y:S01]  /*6d80*/  FMUL R34, R34, R231.reuse ;  /* 0x000000e722227220 */ /* 0x080fe20000400000 */
[----:B-1----:R-:W-:Y:S01]  /*6d90*/  SHF.L.U32 R32, R41, 0x10, RZ ;  /* 0x0000001029207819 */ /* 0x002fe200000006ff */
[-C--:B------:R-:W-:Y:S01]  /*6da0*/  FMUL R33, R184, R231.reuse ;  /* 0x000000e7b8217220 */ /* 0x080fe20000400000 */
[----:B------:R-:W-:Y:S01]  /*6db0*/  SHF.L.U32 R135, R77, 0x10, RZ ;  /* 0x000000104d877819 */ /* 0x000fe200000006ff */
[----:B------:R-:W-:Y:S01]  /*6dc0*/  FFMA R34, R237, R34, R252 ;  /* 0x00000022ed227223 */ /* 0x000fe200000000fc */
[----:B------:R-:W-:Y:S01]  /*6dd0*/  SHF.L.U32 R252, R187, 0x10, RZ ;  /* 0x00000010bbfc7819 */ /* 0x000fe200000006ff */
[----:B------:R-:W-:Y:S01]  /*6de0*/  @P2 FADD R32, R32, 1 ;  /* 0x3f80000020202421 */ /* 0x000fe20000000000 */
[-C--:B------:R-:W-:Y:S01]  /*6df0*/  FMUL R137, R137, R231.reuse ;  /* 0x000000e789897220 */ /* 0x080fe20000400000 */
[-C--:B------:R-:W-:Y:S01]  /*6e00*/  FMUL R190, R190, R231.reuse ;  /* 0x000000e7bebe7220 */ /* 0x080fe20000400000 */
[----:B------:R-:W-:Y:S01]  /*6e10*/  FMUL R192, R192, R231 ;  /* 0x000000e7c0c07220 */ /* 0x000fe20000400000 */
[----:B------:R-:W-:Y:S01]  /*6e20*/  @P2 FADD R252, R252, 1 ;  /* 0x3f800000fcfc2421 */ /* 0x000fe20000000000 */
[----:B------:R-:W-:Y:S01]  /*6e30*/  FFMA R33, R32, R33, R135 ;  /* 0x0000002120217223 */ /* 0x000fe20000000087 */
[----:B------:R-:W-:Y:S01]  /*6e40*/  SHF.L.U32 R32, R183, 0x10, RZ ;  /* 0x00000010b7207819 */ /* 0x000fe200000006ff */
[----:B------:R-:W-:Y:S01]  /*6e50*/  FMUL R135, R139, R231 ;  /* 0x000000e78b877220 */ /* 0x000fe20000400000 */
[----:B------:R-:W-:Y:S01]  /*6e60*/  FFMA R252, R252, R137, R235 ;  /* 0x00000089fcfc7223 */ /* 0x000fe200000000eb */
[----:B------:R-:W-:Y:S01]  /*6e70*/  SHF.L.U32 R137, R182, 0x10, RZ ;  /* 0x00000010b6897819 */ /* 0x000fe200000006ff */
[-C--:B------:R-:W-:Y:S01]  /*6e80*/  FMUL R196, R196, R231.reuse ;  /* 0x000000e7c4c47220 */ /* 0x080fe20000400000 */
[----:B------:R-:W-:Y:S01]  /*6e90*/  @P2 FADD R32, R32, 1 ;  /* 0x3f80000020202421 */ /* 0x000fe20000000000 */
[----:B------:R-:W-:Y:S01]  /*6ea0*/  SHF.L.U32 R139, R180, 0x10, RZ ;  /* 0x00000010b48b7819 */ /* 0x000fe200000006ff */
[----:B------:R-:W-:Y:S01]  /*6eb0*/  FMUL R36, R36, R231 ;  /* 0x000000e724247220 */ /* 0x000fe20000400000 */
        /* <DEDUP_REMOVED lines=39> */
[----:B------:R-:W-:Y:S01]  /*7130*/  @P2 FADD R35, R35, 1 ;  /* 0x3f80000023232421 */ /* 0x000fe20000000000 */
[-C--:B------:R-:W-:Y:S01]  /*7140*/  FMUL R123, R123, R231.reuse ;  /* 0x000000e77b7b7220 */ /* 0x080fe20000400000 */
[----:B------:R-:W-:Y:S01]  /*7150*/  FFMA R32, R139, R32, R184 ;  /* 0x000000208b207223 */ /* 0x000fe200000000b8 */
[----:B------:R-:W-:Y:S01]  /*7160*/  SHF.L.U32 R184, R80, 0x10, RZ ;  /* 0x0000001050b87819 */ /* 0x000fe200000006ff */
[-C--:B------:R-:W-:Y:S01]  /*7170*/  FMUL R125, R125, R231.reuse ;  /* 0x000000e77d7d7220 */ /* 0x080fe20000400000 */
        /* <DEDUP_REMOVED lines=15> */
[-C--:B------:R-:W-:Y:S01]  /*7270*/  @P0 FMUL R190, R190, R195.reuse ;  /* 0x000000c3bebe0220 */ /* 0x080fe20000400000 */
[----:B------:R-:W-:Y:S01]  /*7280*/  SHF.L.U32 R184, R81, 0x10, RZ ;  /* 0x0000001051b87819 */ /* 0x000fe200000006ff */
[-C--:B------:R-:W-:Y:S01]  /*7290*/  @P0 FMUL R34, R34, R195.reuse ;  /* 0x000000c322220220 */ /* 0x080fe20000400000 */
[-C--:B------:R-:W-:Y:S01]  /*72a0*/  @P0 FMUL R252, R252, R195.reuse ;  /* 0x000000c3fcfc0220 */ /* 0x080fe20000400000 */
[----:B------:R-:W-:Y:S01]  /*72b0*/  @P2 FADD R35, R35, 1 ;  /* 0x3f80000023232421 */ /* 0x000fe20000000000 */
[-C--:B------:R-:W-:Y:S01]  /*72c0*/  @P0 FMUL R36, R36, R195.reuse ;  /* 0x000000c324240220 */ /* 0x080fe20000400000 */
[----:B------:R-:W-:Y:S01]  /*72d0*/  @P0 FMUL R196, R196, R195 ;  /* 0x000000c3c4c40220 */ /* 0x000fe20000400000 */
[----:B------:R-:W-:Y:S01]  /*72e0*/  F2FP.SATFINITE.E4M3.F32.PACK_AB_MERGE_C R34, RZ, R34, RZ ;  /* 0x00000022ff22723e */ /* 0x000fe200048070ff */
[----:B------:R-:W-:Y:S01]  /*72f0*/  FFMA R198, R35, R198, R184 ;  /* 0x000000c623c67223 */ /* 0x000fe200000000b8 */
[----:B------:R-:W-:Y:S01]  /*7300*/  SHF.L.U32 R184, R175, 0x10, RZ ;  /* 0x00000010afb87819 */ /* 0x000fe200000006ff */
[----:B------:R-:W-:Y:S01]  /*7310*/  FMUL R35, R37, R231 ;  /* 0x000000e725237220 */ /* 0x000fe20000400000 */
[----:B------:R-:W-:Y:S01]  /*7320*/  SHF.L.U32 R37, R174, 0x10, RZ ;  /* 0x00000010ae257819 */ /* 0x000fe200000006ff */
[-C--:B------:R-:W-:Y:S01]  /*7330*/  @P0 FMUL R33, R33, R195.reuse ;  /* 0x000000c321210220 */ /* 0x080fe20000400000 */
[----:B------:R-:W-:Y:S01]  /*7340*/  F2FP.SATFINITE.E4M3.F32.PACK_AB_MERGE_C R252, RZ, R252, RZ ;  /* 0x000000fcfffc723e */ /* 0x000fe200048070ff */
[----:B------:R-:W-:Y:S01]  /*7350*/  @P2 FADD R184, R184, 1 ;  /* 0x3f800000b8b82421 */ /* 0x000fe20000000000 */
[----:B------:R-:W-:Y:S01]  /*7360*/  F2FP.SATFINITE.E4M3.F32.PACK_AB_MERGE_C R196, RZ, R196, RZ ;  /* 0x000000c4ffc4723e */ /* 0x000fe200048070ff */
[----:B------:R-:W-:Y:S01]  /*7370*/  @P0 FMUL R198, R198, R195 ;  /* 0x000000c3c6c60220 */ /* 0x000fe20000400000 */
[----:B------:R-:W-:Y:S01]  /*7380*/  F2FP.SATFINITE.E4M3.F32.PACK_AB_MERGE_C R33, RZ, R33, RZ ;  /* 0x00000021ff21723e */ /* 0x000fe200048070ff */
[----:B------:R-:W-:Y:S01]  /*7390*/  FFMA R35, R184, R35, R37 ;  /* 0x00000023b8237223 */ /* 0x000fe20000000025 */
[----:B------:R-:W-:Y:S01]  /*73a0*/  SHF.L.U32 R184, R46, 0x10, RZ ;  /* 0x000000102eb87819 */ /* 0x000fe200000006ff */
[----:B------:R-:W-:Y:S01]  /*73b0*/  FMUL R37, R200, R231 ;  /* 0x000000e7c8257220 */ /* 0x000fe20000400000 */
[----:B------:R-:W-:Y:S01]  /*73c0*/  SHF.L.U32 R200, R158, 0x10, RZ ;  /* 0x000000109ec87819 */ /* 0x000fe200000006ff */
[-C--:B------:R-:W-:Y:S01]  /*73d0*/  @P0 FMUL R137, R137, R195.reuse ;  /* 0x000000c389890220 */ /* 0x080fe20000400000 */
[----:B------:R-:W-:Y:S01]  /*73e0*/  LOP3.LUT R196, R196, 0xff, RZ, 0xc0, !PT ;  /* 0x000000ffc4c47812 */ /* 0x000fe200078ec0ff */
[----:B------:R-:W-:Y:S01]  /*73f0*/  @P2 FADD R184, R184, 1 ;  /* 0x3f800000b8b82421 */ /* 0x000fe20000000000 */
[----:B------:R-:W-:Y:S01]  /*7400*/  F2FP.SATFINITE.E4M3.F32.PACK_AB_MERGE_C R198, RZ, R198, RZ ;  /* 0x000000c6ffc6723e */ /* 0x000fe200048070ff */
[----:B------:R-:W-:Y:S01]  /*7410*/  @P0 FMUL R35, R35, R195 ;  /* 0x000000c323230220 */ /* 0x000fe20000400000 */
[----:B------:R-:W-:Y:S01]  /*7420*/  F2FP.SATFINITE.E4M3.F32.PACK_AB_MERGE_C R137, RZ, R137, RZ ;  /* 0x00000089ff89723e */ /* 0x000fe200048070ff */
[----:B------:R-:W-:Y:S01]  /*7430*/  FFMA R37, R184, R37, R139 ;  /* 0x00000025b8257223 */ /* 0x000fe2000000008b */
[----:B------:R-:W-:Y:S01]  /*7440*/  SHF.L.U32 R139, R173, 0x10, RZ ;  /* 0x00000010ad8b7819 */ /* 0x000fe200000006ff */
[-C--:B------:R-:W-:Y:S01]  /*7450*/  @P0 FMUL R192, R192, R195.reuse ;  /* 0x000000c3c0c00220 */ /* 0x080fe20000400000 */
[----:B------:R-:W-:Y:S01]  /*7460*/  SHF.L.U32 R184, R172, 0x10, RZ ;  /* 0x00000010acb87819 */ /* 0x000fe200000006ff */
[-C--:B------:R-:W-:Y:S01]  /*7470*/  @P0 FMUL R37, R37, R195.reuse ;  /* 0x000000c325250220 */ /* 0x080fe20000400000 */
[----:B------:R-:W-:Y:S01]  /*7480*/  SHF.L.U32 R198, R198, 0x10, RZ ;  /* 0x00000010c6c67819 */ /* 0x000fe200000006ff */
[----:B------:R-:W-:Y:S01]  /*7490*/  @P2 FADD R139, R139, 1 ;  /* 0x3f8000008b8b2421 */ /* 0x000fe20000000000 */
[----:B------:R-:W-:Y:S01]  /*74a0*/  PRMT R137, R137, 0x7104, RZ ;  /* 0x0000710489897816 */ /* 0x000fe200000000ff */
[----:B------:R-:W-:Y:S01]  /*74b0*/  @P0 FMUL R32, R32, R195 ;  /* 0x000000c320200220 */ /* 0x000fe20000400000 */
[----:B------:R-:W-:Y:S01]  /*74c0*/  F2FP.SATFINITE.E4M3.F32.PACK_AB_MERGE_C R35, RZ, R35, RZ ;  /* 0x00000023ff23723e */ /* 0x000fe200048070ff */
[----:B------:R-:W-:Y:S01]  /*74d0*/  FFMA R139, R139, R38, R184 ;  /* 0x000000268b8b7223 */ /* 0x000fe200000000b8 */
[----:B------:R-:W-:Y:S01]  /*74e0*/  SHF.L.U32 R184, R83, 0x10, RZ ;  /* 0x0000001053b87819 */ /* 0x000fe200000006ff */
[-C--:B------:R-:W-:Y:S01]  /*74f0*/  FMUL R38, R202, R231.reuse ;  /* 0x000000e7ca267220 */ /* 0x080fe20000400000 */
[----:B------:R-:W-:Y:S01]  /*7500*/  FMUL R202, R204, R231 ;  /* 0x000000e7ccca7220 */ /* 0x000fe20000400000 */
[----:B------:R-:W-:Y:S01]  /*7510*/  SHF.L.U32 R204, R167, 0x10, RZ ;  /* 0x00000010a7cc7819 */ /* 0x000fe200000006ff */
[-C--:B------:R-:W-:Y:S01]  /*7520*/  @P0 FMUL R139, R139, R195.reuse ;  /* 0x000000c38b8b0220 */ /* 0x080fe20000400000 */
[----:B------:R-:W-:Y:S01]  /*7530*/  FFMA R38, R235, R38, R184 ;  /* 0x00000026eb267223 */ /* 0x000fe200000000b8 */
[----:B------:R-:W-:Y:S01]  /*7540*/  SHF.L.U32 R184, R171, 0x10, RZ ;  /* 0x00000010abb87819 */ /* 0x000fe200000006ff */
[----:B------:R-:W-:Y:S01]  /*7550*/  @P0 FMUL R135, R135, R195 ;  /* 0x000000c387870220 */ /* 0x000fe20000400000 */
[----:B------:R-:W-:Y:S01]  /*7560*/  SHF.L.U32 R235, R170, 0x10, RZ ;  /* 0x00000010aaeb7819 */ /* 0x000fe200000006ff */
[----:B------:R-:W-:Y:S01]  /*7570*/  @P2 FADD R204, R204, 1 ;  /* 0x3f800000cccc2421 */ /* 0x000fe20000000000 */
[----:B------:R-:W-:Y:S01]  /*7580*/  F2FP.SATFINITE.E4M3.F32.PACK_AB_MERGE_C R139, RZ, R139, RZ ;  /* 0x0000008bff8b723e */ /* 0x000fe200048070ff */
[----:B------:R-:W-:Y:S01]  /*7590*/  @P2 FADD R184, R184, 1 ;  /* 0x3f800000b8b82421 */ /* 0x000fe20000000000 */
[----:B------:R-:W-:Y:S01]  /*75a0*/  F2FP.SATFINITE.E4M3.F32.PACK_AB_MERGE_C R192, RZ, R192, RZ ;  /* 0x000000c0ffc0723e */ /* 0x000fe200048070ff */
[----:B------:R-:W-:Y:S01]  /*75b0*/  @P0 FMUL R38, R38, R195 ;  /* 0x000000c326260220 */ /* 0x000fe20000400000 */
[----:B------:R-:W-:Y:S01]  /*75c0*/  PRMT R139, R139, 0x7104, RZ ;  /* 0x000071048b8b7816 */ /* 0x000fe200000000ff */
[----:B------:R-:W-:Y:S01]  /*75d0*/  FFMA R184, R184, R39, R235 ;  /* 0x00000027b8b87223 */ /* 0x000fe200000000eb */
[----:B------:R-:W-:-:S02]  /*75e0*/  SHF.L.U32 R39, R48, 0x10, RZ ;  /* 0x0000001030277819 */ /* 0x000fc400000006ff */
[----:B------:R-:W-:Y:S01]  /*75f0*/  SHF.L.U32 R235, R168, 0x10, RZ ;  /* 0x00000010a8eb7819 */ /* 0x000fe200000006ff */
[----:B------:R-:W-:Y:S01]  /*7600*/  @P0 FMUL R184, R184, R195 ;  /* 0x000000c3b8b80220 */ /* 0x000fe20000400000 */
[----:B------:R-:W-:Y:S01]  /*7610*/  LOP3.LUT R35, R35, 0xffff, RZ, 0xc0, !PT ;  /* 0x0000ffff23237812 */ /* 0x000fe200078ec0ff */
[----:B------:R-:W-:Y:S01]  /*7620*/  @P2 FADD R39, R39, 1 ;  /* 0x3f80000027272421 */ /* 0x000fe20000000000 */
[----:B------:R-:W-:Y:S02]  /*7630*/  SHF.L.U32 R192, R192, 0x10, RZ ;  /* 0x00000010c0c07819 */ /* 0x000fe400000006ff */
[----:B------:R-:W-:Y:S01]  /*7640*/  F2FP.SATFINITE.E4M3.F32.PACK_AB_MERGE_C R38, RZ, R38, RZ ;  /* 0x00000026ff26723e */ /* 0x000fe200048070ff */
[----:B------:R-:W-:Y:S01]  /*7650*/  FFMA R202, R39, R202, R188 ;  /* 0x000000ca27ca7223 */ /* 0x000fe200000000bc */
[----:B------:R-:W-:Y:S01]  /*7660*/  SHF.L.U32 R188, R169, 0x10, RZ ;  /* 0x00000010a9bc7819 */ /* 0x000fe200000006ff */
[----:B------:R-:W-:Y:S01]  /*7670*/  FMUL R39, R112, R231 ;  /* 0x000000e770277220 */ /* 0x000fe20000400000 */
[----:B------:R-:W-:Y:S01]  /*7680*/  SHF.L.U32 R112, R85, 0x10, RZ ;  /* 0x0000001055707819 */ /* 0x000fe200000006ff */
[----:B------:R-:W-:Y:S01]  /*7690*/  @P0 FMUL R202, R202, R195 ;  /* 0x000000c3caca0220 */ /* 0x000fe20000400000 */
[----:B------:R-:W-:Y:S01]  /*76a0*/  F2FP.SATFINITE.E4M3.F32.PACK_AB_MERGE_C R184, RZ, R184, RZ ;  /* 0x000000b8ffb8723e */ /* 0x000fe200048070ff */
[----:B------:R-:W-:Y:S01]  /*76b0*/  @P2 FADD R188, R188, 1 ;  /* 0x3f800000bcbc2421 */ /* 0x000fe20000000000 */
[----:B------:R-:W-:-:S02]  /*76c0*/  F2FP.SATFINITE.E4M3.F32.PACK_AB_MERGE_C R135, RZ, R135, RZ ;  /* 0x00000087ff87723e */ /* 0x000fc400048070ff */
[----:B------:R-:W-:Y:S01]  /*76d0*/  F2FP.SATFINITE.E4M3.F32.PACK_AB_MERGE_C R202, RZ, R202, RZ ;  /* 0x000000caffca723e */ /* 0x000fe200048070ff */
[----:B------:R-:W-:Y:S01]  /*76e0*/  FFMA R39, R188, R39, R235 ;  /* 0x00000027bc277223 */ /* 0x000fe200000000eb */
[----:B------:R-:W-:Y:S02]  /*76f0*/  SHF.L.U32 R235, R49, 0x10, RZ ;  /* 0x0000001031eb7819 */ /* 0x000fe400000006ff */
[----:B------:R-:W-:Y:S01]  /*7700*/  SHF.L.U32 R188, R163, 0x10, RZ ;  /* 0x00000010a3bc7819 */ /* 0x000fe200000006ff */
[----:B------:R-:W-:Y:S01]  /*7710*/  @P0 FMUL R39, R39, R195 ;  /* 0x000000c327270220 */ /* 0x000fe20000400000 */
[----:B------:R-:W-:Y:S01]  /*7720*/  SHF.L.U32 R38, R38, 0x10, RZ ;  /* 0x0000001026267819 */ /* 0x000fe200000006ff */
[----:B------:R-:W-:Y:S01]  /*7730*/  @P2 FADD R235, R235, 1 ;  /* 0x3f800000ebeb2421 */ /* 0x000fe20000000000 */
[----:B------:R-:W-:Y:S01]  /*7740*/  LOP3.LUT R184, R184, 0xffff, RZ, 0xc0, !PT ;  /* 0x0000ffffb8b87812 */ /* 0x000fe200078ec0ff */
[----:B------:R-:W-:Y:S01]  /*7750*/  @P2 FADD R188, R188, 1 ;  /* 0x3f800000bcbc2421 */ /* 0x000fe20000000000 */
[----:B------:R-:W-:Y:S01]  /*7760*/  LOP3.LUT R135, R135, 0xffff, RZ, 0xc0, !PT ;  /* 0x0000ffff87877812 */ /* 0x000fe200078ec0ff */
[----:B------:R-:W-:Y:S01]  /*7770*/  FFMA R206, R235, R206, R112 ;  /* 0x000000ceebce7223 */ /* 0x000fe20000000070 */
[----:B------:R-:W-:-:S02]  /*7780*/  SHF.L.U32 R235, R166, 0x10, RZ ;  /* 0x00000010a6eb7819 */ /* 0x000fc400000006ff */
[----:B------:R-:W-:Y:S01]  /*7790*/  SHF.L.U32 R112, R50, 0x10, RZ ;  /* 0x0000001032707819 */ /* 0x000fe200000006ff */
[----:B------:R-:W-:Y:S01]  /*77a0*/  @P0 FMUL R206, R206, R195 ;  /* 0x000000c3cece0220 */ /* 0x000fe20000400000 */
[----:B------:R-:W-:Y:S01]  /*77b0*/  SHF.L.U32 R184, R184, 0x18, RZ ;  /* 0x00000018b8b87819 */ /* 0x000fe200000006ff */
[----:B------:R-:W-:Y:S01]  /*77c0*/  FFMA R204, R204, R113, R235 ;  /* 0x00000071cccc7223 */ /* 0x000fe200000000eb */
[----:B------:R-:W-:Y:S01]  /*77d0*/  SHF.L.U32 R235, R86, 0x10, RZ ;  /* 0x0000001056eb7819 */ /* 0x000fe200000006ff */
[----:B------:R-:W-:Y:S01]  /*77e0*/  @P2 FADD R112, R112, 1 ;  /* 0x3f80000070702421 */ /* 0x000fe20000000000 */
[----:B------:R-:W-:Y:S01]  /*77f0*/  FMUL R113, R208, R231 ;  /* 0x000000e7d0717220 */ /* 0x000fe20000400000 */
[----:B------:R-:W-:Y:S01]  /*7800*/  SHF.L.U32 R208, R92, 0x10, RZ ;  /* 0x000000105cd07819 */ /* 0x000fe200000006ff */
[----:B------:R-:W-:Y:S01]  /*7810*/  @P0 FMUL R204, R204, R195 ;  /* 0x000000c3cccc0220 */ /* 0x000fe20000400000 */
[----:B------:R-:W-:Y:S01]  /*7820*/  F2FP.SATFINITE.E4M3.F32.PACK_AB_MERGE_C R206, RZ, R206, RZ ;  /* 0x000000ceffce723e */ /* 0x000fe200048070ff */
[----:B------:R-:W-:Y:S01]  /*7830*/  FFMA R113, R112, R113, R235 ;  /* 0x0000007170717223 */ /* 0x000fe200000000eb */
[----:B------:R-:W-:-:S02]  /*7840*/  SHF.L.U32 R235, R165, 0x10, RZ ;  /* 0x00000010a5eb7819 */ /* 0x000fc400000006ff */
[----:B------:R-:W-:Y:S01]  /*7850*/  SHF.L.U32 R112, R164, 0x10, RZ ;  /* 0x00000010a4707819 */ /* 0x000fe200000006ff */
[----:B------:R-:W-:Y:S01]  /*7860*/  @P0 FMUL R113, R113, R195 ;  /* 0x000000c371710220 */ /* 0x000fe20000400000 */
[----:B------:R-:W-:Y:S01]  /*7870*/  F2FP.SATFINITE.E4M3.F32.PACK_AB_MERGE_C R204, RZ, R204, RZ ;  /* 0x000000ccffcc723e */ /* 0x000fe200048070ff */
[----:B------:R-:W-:-:S03]  /*7880*/  @P2 FADD R235, R235, 1 ;  /* 0x3f800000ebeb2421 */ /* 0x000fc60000000000 */
[----:B------:R-:W-:Y:S01]  /*7890*/  LOP3.LUT R204, R204, 0xffff, RZ, 0xc0, !PT ;  /* 0x0000ffffcccc7812 */ /* 0x000fe200078ec0ff */
[----:B------:R-:W-:Y:S01]  /*78a0*/  FFMA R235, R235, R114, R112 ;  /* 0x00000072ebeb7223 */ /* 0x000fe20000000070 */
[----:B------:R-:W-:Y:S01]  /*78b0*/  SHF.L.U32 R114, R87, 0x10, RZ ;  /* 0x0000001057727819 */ /* 0x000fe200000006ff */
[-C--:B------:R-:W-:Y:S01]  /*78c0*/  FMUL R112, R210, R231.reuse ;  /* 0x000000e7d2707220 */ /* 0x080fe20000400000 */
[----:B------:R-:W-:Y:S01]  /*78d0*/  FMUL R210, R218, R231 ;  /* 0x000000e7dad27220 */ /* 0x000fe20000400000 */
[----:B------:R-:W-:Y:S01]  /*78e0*/  SHF.L.U32 R218, R151, 0x10, RZ ;  /* 0x0000001097da7819 */ /* 0x000fe200000006ff */
[----:B------:R-:W-:Y:S01]  /*78f0*/  @P0 FMUL R235, R235, R195 ;  /* 0x000000c3ebeb0220 */ /* 0x000fe20000400000 */
[----:B------:R-:W-:Y:S01]  /*7900*/  FFMA R112, R237, R112, R114 ;  /* 0x00000070ed707223 */ /* 0x000fe20000000072 */
[----:B------:R-:W-:Y:S02]  /*7910*/  SHF.L.U32 R237, R162, 0x10, RZ ;  /* 0x00000010a2ed7819 */ /* 0x000fe400000006ff */
[----:B------:R-:W-:Y:S01]  /*7920*/  SHF.L.U32 R114, R88, 0x10, RZ ;  /* 0x0000001058727819 */ /* 0x000fe200000006ff */
[----:B------:R-:W-:Y:S01]  /*7930*/  @P2 FADD R218, R218, 1 ;  /* 0x3f800000dada2421 */ /* 0x000fe20000000000 */
[----:B------:R-:W-:Y:S01]  /*7940*/  F2FP.SATFINITE.E4M3.F32.PACK_AB_MERGE_C R235, RZ, R235, RZ ;  /* 0x000000ebffeb723e */ /* 0x000fe200048070ff */
[----:B------:R-:W-:Y:S01]  /*7950*/  FFMA R188, R188, R115, R237 ;  /* 0x00000073bcbc7223 */ /* 0x000fe200000000ed */
[----:B------:R-:W-:Y:S01]  /*7960*/  SHF.L.U32 R115, R52, 0x10, RZ ;  /* 0x0000001034737819 */ /* 0x000fe200000006ff */
[----:B------:R-:W-:-:S02]  /*7970*/  @P0 FMUL R112, R112, R195 ;  /* 0x000000c370700220 */ /* 0x000fc40000400000 */
[-C--:B------:R-:W-:Y:S02]  /*7980*/  @P0 FMUL R188, R188, R195.reuse ;  /* 0x000000c3bcbc0220 */ /* 0x080fe40000400000 */
[----:B------:R-:W-:Y:S01]  /*7990*/  @P2 FADD R115, R115, 1 ;  /* 0x3f80000073732421 */ /* 0x000fe20000000000 */
[----:B------:R-:W-:Y:S02]  /*79a0*/  F2FP.SATFINITE.E4M3.F32.PACK_AB_MERGE_C R112, RZ, R112, RZ ;  /* 0x00000070ff70723e */ /* 0x000fe400048070ff */
[----:B------:R-:W-:Y:S01]  /*79b0*/  F2FP.SATFINITE.E4M3.F32.PACK_AB_MERGE_C R188, RZ, R188, RZ ;  /* 0x000000bcffbc723e */ /* 0x000fe200048070ff */
[----:B------:R-:W-:Y:S01]  /*79c0*/  FFMA R212, R115, R212, R114 ;  /* 0x000000d473d47223 */ /* 0x000fe20000000072 */
[----:B------:R-:W-:Y:S02]  /*79d0*/  SHF.L.U32 R115, R161, 0x10, RZ ;  /* 0x00000010a1737819 */ /* 0x000fe400000006ff */
[----:B------:R-:W-:Y:S01]  /*79e0*/  SHF.L.U32 R114, R160, 0x10, RZ ;  /* 0x00000010a0727819 */ /* 0x000fe200000006ff */
[----:B------:R-:W-:Y:S01]  /*79f0*/  @P0 FMUL R212, R212, R195 ;  /* 0x000000c3d4d40220 */ /* 0x000fe20000400000 */
[----:B------:R-:W-:Y:S01]  /*7a00*/  SHF.L.U32 R112, R112, 0x10, RZ ;  /* 0x0000001070707819 */ /* 0x000fe200000006ff */
[----:B------:R-:W-:Y:S01]  /*7a10*/  @P2 FADD R115, R115, 1 ;  /* 0x3f80000073732421 */ /* 0x000fe20000000000 */
[----:B------:R-:W-:-:S02]  /*7a20*/  LOP3.LUT R188, R188, 0xffff, RZ, 0xc0, !PT ;  /* 0x0000ffffbcbc7812 */ /* 0x000fc400078ec0ff */
[----:B------:R-:W-:Y:S01]  /*7a30*/  F2FP.SATFINITE.E4M3.F32.PACK_AB_MERGE_C R212, RZ, R212, RZ ;  /* 0x000000d4ffd4723e */ /* 0x000fe200048070ff */
[----:B------:R-:W-:Y:S01]  /*7a40*/  FFMA R116, R115, R116, R114 ;  /* 0x0000007473747223 */ /* 0x000fe20000000072 */
[----:B------:R-:W-:Y:S02]  /*7a50*/  SHF.L.U32 R115, R53, 0x10, RZ ;  /* 0x0000001035737819 */ /* 0x000fe400000006ff */
[----:B------:R-:W-:Y:S01]  /*7a60*/  SHF.L.U32 R114, R89, 0x10, RZ ;  /* 0x0000001059727819 */ /* 0x000fe200000006ff */
[----:B------:R-:W-:Y:S01]  /*7a70*/  @P0 FMUL R116, R116, R195 ;  /* 0x000000c374740220 */ /* 0x000fe20000400000 */
[----:B------:R-:W-:Y:S01]  /*7a80*/  SHF.L.U32 R188, R188, 0x18, RZ ;  /* 0x00000018bcbc7819 */ /* 0x000fe200000006ff */
[----:B------:R-:W-:-:S03]  /*7a90*/  @P2 FADD R115, R115, 1 ;  /* 0x3f80000073732421 */ /* 0x000fc60000000000 */
[----:B------:R-:W-:Y:S01]  /*7aa0*/  F2FP.SATFINITE.E4M3.F32.PACK_AB_MERGE_C R116, RZ, R116, RZ ;  /* 0x00000074ff74723e */ /* 0x000fe200048070ff */
[----:B------:R-:W-:Y:S01]  /*7ab0*/  FFMA R214, R115, R214, R114 ;  /* 0x000000d673d67223 */ /* 0x000fe20000000072 */
[----:B------:R-:W-:Y:S01]  /*7ac0*/  SHF.L.U32 R115, R159, 0x10, RZ ;  /* 0x000000109f737819 */ /* 0x000fe200000006ff */
[----:B------:R-:W-:Y:S01]  /*7ad0*/  FMUL R114, R117, R231 ;  /* 0x000000e775727220 */ /* 0x000fe20000400000 */
[----:B------:R-:W-:Y:S01]  /*7ae0*/  SHF.L.U32 R117, R93, 0x10, RZ ;  /* 0x000000105d757819 */ /* 0x000fe200000006ff */
[----:B------:R-:W-:Y:S01]  /*7af0*/  @P0 FMUL R214, R214, R195 ;  /* 0x000000c3d6d60220 */ /* 0x000fe20000400000 */
[----:B------:R-:W-:Y:S01]  /*7b00*/  SHF.L.U32 R116, R116, 0x8, RZ ;  /* 0x0000000874747819 */ /* 0x000fe200000006ff */
[----:B------:R-:W-:-:S03]  /*7b10*/  @P2 FADD R115, R115, 1 ;  /* 0x3f80000073732421 */ /* 0x000fc60000000000 */
        /* <DEDUP_REMOVED lines=12> */
[----:B------:R-:W-:Y:S01]  /*7be0*/  LOP3.LUT R114, R114, 0xffff, RZ, 0xc0, !PT ;  /* 0x0000ffff72727812 */ /* 0x000fe200078ec0ff */
[----:B------:R-:W-:-:S03]  /*7bf0*/  @P2 FADD R115, R115, 1 ;  /* 0x3f80000073732421 */ /* 0x000fc60000000000 */
[----:B------:R-:W-:Y:S01]  /*7c00*/  SHF.L.U32 R114, R114, 0x18, RZ ;  /* 0x0000001872727819 */ /* 0x000fe200000006ff */
[----:B------:R-:W-:Y:S01]  /*7c10*/  FFMA R118, R115, R118, R200 ;  /* 0x0000007673767223 */ /* 0x000fe200000000c8 */
[----:B------:R-:W-:Y:S02]  /*7c20*/  SHF.L.U32 R115, R55, 0x10, RZ ;  /* 0x0000001037737819 */ /* 0x000fe400000006ff */
[----:B------:R-:W-:Y:S01]  /*7c30*/  SHF.L.U32 R200, R91, 0x10, RZ ;  /* 0x000000105bc87819 */ /* 0x000fe200000006ff */
[----:B------:R-:W-:Y:S02]  /*7c40*/  @P0 FMUL R118, R118, R195 ;  /* 0x000000c376760220 */ /* 0x000fe40000400000 */
[----:B------:R-:W-:-:S03]  /*7c50*/  @P2 FADD R115, R115, 1 ;  /* 0x3f80000073732421 */ /* 0x000fc60000000000 */
[----:B------:R-:W-:Y:S01]  /*7c60*/  F2FP.SATFINITE.E4M3.F32.PACK_AB_MERGE_C R118, RZ, R118, RZ ;  /* 0x00000076ff76723e */ /* 0x000fe200048070ff */
[----:B------:R-:W-:Y:S01]  /*7c70*/  FFMA R210, R115, R210, R200 ;  /* 0x000000d273d27223 */ /* 0x000fe200000000c8 */
[----:B------:R-:W-:Y:S02]  /*7c80*/  SHF.L.U32 R200, R155, 0x10, RZ ;  /* 0x000000109bc87819 */ /* 0x000fe400000006ff */
[----:B------:R-:W-:Y:S01]  /*7c90*/  SHF.L.U32 R115, R154, 0x10, RZ ;  /* 0x000000109a737819 */ /* 0x000fe200000006ff */
[----:B------:R-:W-:Y:S01]  /*7ca0*/  @P0 FMUL R210, R210, R195 ;  /* 0x000000c3d2d20220 */ /* 0x000fe20000400000 */
[----:B------:R-:W-:Y:S01]  /*7cb0*/  PRMT R118, R118, 0x7104, RZ ;  /* 0x0000710476767816 */ /* 0x000fe200000000ff */
        /* <DEDUP_REMOVED lines=29> */
[----:B------:R-:W-:Y:S01]  /*7e90*/  FFMA R218, R218, R121, R117 ;  /* 0x00000079dada7223 */ /* 0x000fe20000000075 */
[----:B------:R-:W-:Y:S01]  /*7ea0*/  FMUL R117, R222, R231 ;  /* 0x000000e7de757220 */ /* 0x000fe20000400000 */
[----:B------:R-:W-:Y:S01]  /*7eb0*/  @P2 FADD R208, R208, 1 ;  /* 0x3f800000d0d02421 */ /* 0x000fe20000000000 */
[----:B------:R-:W-:Y:S01]  /*7ec0*/  SHF.L.U32 R121, R148, 0x10, RZ ;  /* 0x0000001094797819 */ /* 0x000fe200000006ff */
[----:B------:R-:W-:Y:S01]  /*7ed0*/  @P0 FMUL R218, R218, R195 ;  /* 0x000000c3dada0220 */ /* 0x000fe20000400000 */
[----:B------:R-:W-:Y:S01]  /*7ee0*/  SHF.L.U32 R222, R60, 0x10, RZ ;  /* 0x000000103cde7819 */ /* 0x000fe200000006ff */
[----:B------:R-:W-:Y:S01]  /*7ef0*/  FFMA R117, R208, R117, R119 ;  /* 0x00000075d0757223 */ /* 0x000fe20000000077 */
[----:B------:R-:W-:Y:S01]  /*7f00*/  SHF.L.U32 R208, R149, 0x10, RZ ;  /* 0x0000001095d07819 */ /* 0x000fe200000006ff */
[-C--:B------:R-:W-:Y:S01]  /*7f10*/  FMUL R119, R122, R231.reuse ;  /* 0x000000e77a777220 */ /* 0x080fe20000400000 */
[----:B------:R-:W-:Y:S01]  /*7f20*/  FMUL R122, R223, R231 ;  /* 0x000000e7df7a7220 */ /* 0x000fe20000400000 */
[----:B------:R-:W-:Y:S01]  /*7f30*/  @P2 FADD R222, R222, 1 ;  /* 0x3f800000dede2421 */ /* 0x000fe20000000000 */
[----:B------:R-:W-:Y:S01]  /*7f40*/  SHF.L.U32 R223, R97, 0x10, RZ ;  /* 0x0000001061df7819 */ /* 0x000fe200000006ff */
[----:B------:R-:W-:Y:S01]  /*7f50*/  @P2 FADD R208, R208, 1 ;  /* 0x3f800000d0d02421 */ /* 0x000fe20000000000 */
[----:B------:R-:W-:Y:S01]  /*7f60*/  @P0 FMUL R117, R117, R195 ;  /* 0x000000c375750220 */ /* 0x000fe20000400000 */
[----:B------:R-:W-:-:S02]  /*7f70*/  F2FP.SATFINITE.E4M3.F32.PACK_AB_MERGE_C R115, RZ, R115, RZ ;  /* 0x00000073ff73723e */ /* 0x000fc400048070ff */
[----:B------:R-:W-:Y:S01]  /*7f80*/  FFMA R119, R208, R119, R121 ;  /* 0x00000077d0777223 */ /* 0x000fe20000000079 */
[----:B------:R-:W-:Y:S02]  /*7f90*/  SHF.L.U32 R121, R59, 0x10, RZ ;  /* 0x000000103b797819 */ /* 0x000fe400000006ff */
[----:B------:R-:W-:Y:S01]  /*7fa0*/  SHF.L.U32 R208, R95, 0x10, RZ ;  /* 0x000000105fd07819 */ /* 0x000fe200000006ff */
[----:B------:R-:W-:Y:S01]  /*7fb0*/  @P0 FMUL R119, R119, R195 ;  /* 0x000000c377770220 */ /* 0x000fe20000400000 */
[----:B------:R-:W-:Y:S01]  /*7fc0*/  F2FP.SATFINITE.E4M3.F32.PACK_AB_MERGE_C R218, RZ, R218, RZ ;  /* 0x000000daffda723e */ /* 0x000fe200048070ff */
        /* <DEDUP_REMOVED lines=11> */
[-C--:B------:R-:W-:Y:S01]  /*8080*/  FMUL R121, R224, R231.reuse ;  /* 0x000000e7e0797220 */ /* 0x080fe20000400000 */
[-C--:B------:R-:W-:Y:S01]  /*8090*/  FMUL R224, R227, R231.reuse ;  /* 0x000000e7e3e07220 */ /* 0x080fe20000400000 */
[----:B------:R-:W-:Y:S01]  /*80a0*/  FMUL R227, R229, R231 ;  /* 0x000000e7e5e37220 */ /* 0x000fe20000400000 */
[----:B------:R-:W-:Y:S01]  /*80b0*/  SHF.L.U32 R229, R101, 0x10, RZ ;  /* 0x0000001065e57819 */ /* 0x000fe200000006ff */
        /* <DEDUP_REMOVED lines=9> */
[----:B------:R-:W-:Y:S01]  /*8150*/  SHF.L.U32 R218, R218, 0x18, RZ ;  /* 0x00000018dada7819 */ /* 0x000fe200000006ff */
[----:B------:R-:W-:Y:S01]  /*8160*/  FFMA R123, R222, R123, R221 ;  /* 0x0000007bde7b7223 */ /* 0x000fe200000000dd */
[----:B------:R-:W-:Y:S01]  /*8170*/  FMUL R221, R225, R231 ;  /* 0x000000e7e1dd7220 */ /* 0x000fe20000400000 */
[----:B------:R-:W-:-:S02]  /*8180*/  SHF.L.U32 R222, R143, 0x10, RZ ;  /* 0x000000108fde7819 */ /* 0x000fc400000006ff */
[----:B------:R-:W-:Y:S01]  /*8190*/  SHF.L.U32 R225, R63, 0x10, RZ ;  /* 0x000000103fe17819 */ /* 0x000fe200000006ff */
[----:B------:R-:W-:Y:S01]  /*81a0*/  FFMA R221, R124, R221, R223 ;  /* 0x000000dd7cdd7223 */ /* 0x000fe200000000df */
[----:B------:R-:W-:Y:S01]  /*81b0*/  SHF.L.U32 R223, R142, 0x10, RZ ;  /* 0x000000108edf7819 */ /* 0x000fe200000006ff */
[----:B------:R-:W-:Y:S01]  /*81c0*/  @P2 FADD R222, R222, 1 ;  /* 0x3f800000dede2421 */ /* 0x000fe20000000000 */
[----:B------:R-:W-:Y:S01]  /*81d0*/  SHF.L.U32 R124, R62, 0x10, RZ ;  /* 0x000000103e7c7819 */ /* 0x000fe200000006ff */
[----:B------:R-:W-:Y:S01]  /*81e0*/  @P2 FADD R225, R225, 1 ;  /* 0x3f800000e1e12421 */ /* 0x000fe20000000000 */
[----:B------:R-:W-:Y:S01]  /*81f0*/  @P0 FMUL R123, R123, R195 ;  /* 0x000000c37b7b0220 */ /* 0x000fe20000400000 */
        /* <DEDUP_REMOVED lines=8> */
[----:B------:R-:W-:Y:S01]  /*8280*/  SHF.L.U32 R223, R141, 0x10, RZ ;  /* 0x000000108ddf7819 */ /* 0x000fe200000006ff */
[----:B------:R-:W-:Y:S01]  /*8290*/  @P2 FADD R226, R226, 1 ;  /* 0x3f800000e2e22421 */ /* 0x000fe20000000000 */
[----:B------:R-:W-:Y:S01]  /*82a0*/  SHF.L.U32 R124, R140, 0x10, RZ ;  /* 0x000000108c7c7819 */ /* 0x000fe200000006ff */
[-C--:B------:R-:W-:Y:S01]  /*82b0*/  @P0 FMUL R125, R125, R195.reuse ;  /* 0x000000c37d7d0220 */ /* 0x080fe20000400000 */
        /* <DEDUP_REMOVED lines=9> */
[----:B------:R-:W-:Y:S01]  /*8350*/  FFMA R224, R225, R224, R124 ;  /* 0x000000e0e1e07223 */ /* 0x000fe2000000007c */
[----:B------:R-:W-:Y:S01]  /*8360*/  SHF.L.U32 R225, R31, 0x10, RZ ;  /* 0x000000101fe17819 */ /* 0x000fe200000006ff */
[-C--:B------:R-:W-:Y:S01]  /*8370*/  FMUL R124, R127, R231.reuse ;  /* 0x000000e77f7c7220 */ /* 0x080fe20000400000 */
[-C--:B------:R-:W-:Y:S01]  /*8380*/  FMUL R127, R228, R231.reuse ;  /* 0x000000e7e47f7220 */ /* 0x080fe20000400000 */
[----:B------:R-:W-:Y:S01]  /*8390*/  FMUL R228, R238, R231 ;  /* 0x000000e7eee47220 */ /* 0x000fe20000400000 */
[----:B------:R-:W-:Y:S01]  /*83a0*/  SHF.L.U32 R238, R12, 0x10, RZ ;  /* 0x000000100cee7819 */ /* 0x000fe200000006ff */
[----:B------:R-:W-:Y:S01]  /*83b0*/  @P2 FADD R225, R225, 1 ;  /* 0x3f800000e1e12421 */ /* 0x000fe20000000000 */
[----:B------:R-:W-:Y:S01]  /*83c0*/  F2FP.SATFINITE.E4M3.F32.PACK_AB_MERGE_C R223, RZ, R223, RZ ;  /* 0x000000dfffdf723e */ /* 0x000fe200048070ff */
[----:B------:R-:W-:Y:S01]  /*83d0*/  @P0 FMUL R224, R224, R195 ;  /* 0x000000c3e0e00220 */ /* 0x000fe20000400000 */
[----:B------:R-:W-:Y:S01]  /*83e0*/  F2FP.SATFINITE.E4M3.F32.PACK_AB_MERGE_C R222, RZ, R222, RZ ;  /* 0x000000deffde723e */ /* 0x000fe200048070ff */
[----:B------:R-:W-:Y:S01]  /*83f0*/  FFMA R124, R225, R124, R126 ;  /* 0x0000007ce17c7223 */ /* 0x000fe2000000007e */
[----:B------:R-:W-:-:S02]  /*8400*/  SHF.L.U32 R126, R64, 0x10, RZ ;  /* 0x00000010407e7819 */ /* 0x000fc400000006ff */
[----:B------:R-:W-:Y:S01]  /*8410*/  SHF.L.U32 R225, R100, 0x10, RZ ;  /* 0x0000001064e17819 */ /* 0x000fe200000006ff */
[----:B------:R-:W-:Y:S01]  /*8420*/  @P0 FMUL R124, R124, R195 ;  /* 0x000000c37c7c0220 */ /* 0x000fe20000400000 */
[----:B------:R-:W-:Y:S01]  /*8430*/  F2FP.SATFINITE.E4M3.F32.PACK_AB_MERGE_C R224, RZ, R224, RZ ;  /* 0x000000e0ffe0723e */ /* 0x000fe200048070ff */
[----:B------:R-:W-:Y:S01]  /*8440*/  @P2 FADD R126, R126, 1 ;  /* 0x3f8000007e7e2421 */ /* 0x000fe20000000000 */
[----:B------:R-:W-:Y:S02]  /*8450*/  SHF.L.U32 R221, R221, 0x10, RZ ;  /* 0x00000010dddd7819 */ /* 0x000fe400000006ff */
[----:B------:R-:W-:Y:S01]  /*8460*/  F2FP.SATFINITE.E4M3.F32.PACK_AB_MERGE_C R124, RZ, R124, RZ ;  /* 0x0000007cff7c723e */ /* 0x000fe200048070ff */
[----:B------:R-:W-:Y:S01]  /*8470*/  FFMA R127, R126, R127, R225 ;  /* 0x0000007f7e7f7223 */ /* 0x000fe200000000e1 */
[----:B------:R-:W-:Y:S02]  /*8480*/  SHF.L.U32 R225, R29, 0x10, RZ ;  /* 0x000000101de17819 */ /* 0x000fe400000006ff */
[----:B------:R-:W-:Y:S01]  /*8490*/  SHF.L.U32 R126, R28, 0x10, RZ ;  /* 0x000000101c7e7819 */ /* 0x000fe200000006ff */
[----:B------:R-:W-:Y:S01]  /*84a0*/  @P0 FMUL R127, R127, R195 ;  /* 0x000000c37f7f0220 */ /* 0x000fe20000400000 */
[----:B------:R-:W-:Y:S01]  /*84b0*/  LOP3.LUT R208, R208, 0xffff, RZ, 0xc0, !PT ;  /* 0x0000ffffd0d07812 */ /* 0x000fe200078ec0ff */
[----:B------:R-:W-:Y:S01]  /*84c0*/  @P2 FADD R225, R225, 1 ;  /* 0x3f800000e1e12421 */ /* 0x000fe20000000000 */
[----:B------:R-:W-:-:S02]  /*84d0*/  LOP3.LUT R222, R222, 0xffff, RZ, 0xc0, !PT ;  /* 0x0000ffffdede7812 */ /* 0x000fc400078ec0ff */
[----:B------:R-:W-:Y:S01]  /*84e0*/  SHF.L.U32 R224, R224, 0x10, RZ ;  /* 0x00000010e0e07819 */ /* 0x000fe200000006ff */
[----:B------:R-:W-:Y:S01]  /*84f0*/  FFMA R225, R225, R128, R126 ;  /* 0x00000080e1e17223 */ /* 0x000fe2000000007e */
[----:B------:R-:W-:Y:S02]  /*8500*/  SHF.L.U32 R126, R65, 0x10, RZ ;  /* 0x00000010417e7819 */ /* 0x000fe400000006ff */
[----:B------:R-:W-:Y:S01]  /*8510*/  SHF.L.U32 R128, R22, 0x10, RZ ;  /* 0x0000001016807819 */ /* 0x000fe200000006ff */
[----:B------:R-:W-:Y:S01]  /*8520*/  @P0 FMUL R225, R225, R195 ;  /* 0x000000c3e1e10220 */ /* 0x000fe20000400000 */
[----:B------:R-:W-:Y:S01]  /*8530*/  LOP3.LUT R124, R124, 0xffff, RZ, 0xc0, !PT ;  /* 0x0000ffff7c7c7812 */ /* 0x000fe200078ec0ff */
[----:B------:R-:W-:Y:S01]  /*8540*/  @P2 FADD R126, R126, 1 ;  /* 0x3f8000007e7e2421 */ /* 0x000fe20000000000 */
[----:B------:R-:W-:Y:S02]  /*8550*/  SHF.L.U32 R222, R222, 0x18, RZ ;  /* 0x00000018dede7819 */ /* 0x000fe400000006ff */
[----:B------:R-:W-:Y:S01]  /*8560*/  F2FP.SATFINITE.E4M3.F32.PACK_AB_MERGE_C R225, RZ, R225, RZ ;  /* 0x000000e1ffe1723e */ /* 0x000fe200048070ff */
[----:B------:R-:W-:Y:S01]  /*8570*/  FFMA R227, R126, R227, R229 ;  /* 0x000000e37ee37223 */ /* 0x000fe200000000e5 */
[----:B------:R-:W-:-:S02]  /*8580*/  SHF.L.U32 R229, R26, 0x10, RZ ;  /* 0x000000101ae57819 */ /* 0x000fc400000006ff */
[----:B------:R-:W-:Y:S01]  /*8590*/  SHF.L.U32 R126, R102, 0x10, RZ ;  /* 0x00000010667e7819 */ /* 0x000fe200000006ff */
[----:B------:R-:W-:Y:S01]  /*85a0*/  @P0 FMUL R227, R227, R195 ;  /* 0x000000c3e3e30220 */ /* 0x000fe20000400000 */
[----:B------:R-:W-:Y:S01]  /*85b0*/  SHF.L.U32 R225, R225, 0x8, RZ ;  /* 0x00000008e1e17819 */ /* 0x000fe200000006ff */
[----:B------:R-:W-:Y:S01]  /*85c0*/  FFMA R226, R226, R129, R229 ;  /* 0x00000081e2e27223 */ /* 0x000fe200000000e5 */
[----:B------:R-:W-:Y:S02]  /*85d0*/  SHF.L.U32 R129, R66, 0x10, RZ ;  /* 0x0000001042817819 */ /* 0x000fe400000006ff */
[----:B------:R-:W-:Y:S01]  /*85e0*/  SHF.L.U32 R229, R24, 0x10, RZ ;  /* 0x0000001018e57819 */ /* 0x000fe200000006ff */
[----:B------:R-:W-:Y:S01]  /*85f0*/  @P0 FMUL R226, R226, R195 ;  /* 0x000000c3e2e20220 */ /* 0x000fe20000400000 */
[----:B------:R-:W-:Y:S01]  /*8600*/  F2FP.SATFINITE.E4M3.F32.PACK_AB_MERGE_C R227, RZ, R227, RZ ;  /* 0x000000e3ffe3723e */ /* 0x000fe200048070ff */
[----:B------:R-:W-:Y:S01]  /*8610*/  @P2 FADD R129, R129, 1 ;  /* 0x3f80000081812421 */ /* 0x000fe20000000000 */
[----:B------:R-:W-:-:S02]  /*8620*/  SHF.L.U32 R124, R124, 0x18, RZ ;  /* 0x000000187c7c7819 */ /* 0x000fc400000006ff */
[----:B------:R-:W-:Y:S01]  /*8630*/  SHF.L.U32 R227, R227, 0x10, RZ ;  /* 0x00000010e3e37819 */ /* 0x000fe200000006ff */
[----:B------:R-:W-:Y:S01]  /*8640*/  FFMA R230, R129, R230, R126 ;  /* 0x000000e681e67223 */ /* 0x000fe2000000007e */
[----:B------:R-:W-:Y:S01]  /*8650*/  SHF.L.U32 R126, R25, 0x10, RZ ;  /* 0x00000010197e7819 */ /* 0x000fe200000006ff */
[-C--:B------:R-:W-:Y:S01]  /*8660*/  FMUL R129, R130, R231.reuse ;  /* 0x000000e782817220 */ /* 0x080fe20000400000 */
[----:B------:R-:W-:Y:S01]  /*8670*/  FMUL R130, R185, R231 ;  /* 0x000000e7b9827220 */ /* 0x000fe20000400000 */
[----:B------:R-:W-:Y:S01]  /*8680*/  SHF.L.U32 R185, R23, 0x10, RZ ;  /* 0x0000001017b97819 */ /* 0x000fe200000006ff */
[----:B------:R-:W-:Y:S01]  /*8690*/  @P0 FMUL R230, R230, R195 ;  /* 0x000000c3e6e60220 */ /* 0x000fe20000400000 */
[----:B------:R-:W-:Y:S01]  /*86a0*/  @P2 FADD R126, R126, 1 ;  /* 0x3f8000007e7e2421 */ /* 0x000fe20000000000 */
[----:B------:R-:W-:Y:S02]  /*86b0*/  F2FP.SATFINITE.E4M3.F32.PACK_AB_MERGE_C R226, RZ, R226, RZ ;  /* 0x000000e2ffe2723e */ /* 0x000fe400048070ff */
[----:B------:R-:W-:Y:S01]  /*86c0*/  @P2 FADD R185, R185, 1 ;  /* 0x3f800000b9b92421 */ /* 0x000fe20000000000 */
[----:B------:R-:W-:Y:S01]  /*86d0*/  FFMA R129, R126, R129, R229 ;  /* 0x000000817e817223 */ /* 0x000fe200000000e5 */
[----:B------:R-:W-:-:S02]  /*86e0*/  SHF.L.U32 R229, R67, 0x10, RZ ;  /* 0x0000001043e57819 */ /* 0x000fc400000006ff */
[----:B------:R-:W-:Y:S01]  /*86f0*/  SHF.L.U32 R126, R103, 0x10, RZ ;  /* 0x00000010677e7819 */ /* 0x000fe200000006ff */
[----:B------:R-:W-:Y:S01]  /*8700*/  @P0 FMUL R129, R129, R195 ;  /* 0x000000c381810220 */ /* 0x000fe20000400000 */
[----:B------:R-:W-:Y:S01]  /*8710*/  LOP3.LUT R226, R226, 0xffff, RZ, 0xc0, !PT ;  /* 0x0000ffffe2e27812 */ /* 0x000fe200078ec0ff */
[----:B------:R-:W-:-:S03]  /*8720*/  @P2 FADD R229, R229, 1 ;  /* 0x3f800000e5e52421 */ /* 0x000fc60000000000 */
[----:B------:R-:W-:Y:S01]  /*8730*/  F2FP.SATFINITE.E4M3.F32.PACK_AB_MERGE_C R129, RZ, R129, RZ ;  /* 0x00000081ff81723e */ /* 0x000fe200048070ff */
[----:B------:R-:W-:Y:S01]  /*8740*/  FFMA R130, R229, R130, R126 ;  /* 0x00000082e5827223 */ /* 0x000fe2000000007e */
[----:B------:R-:W-:Y:S01]  /*8750*/  FMUL R126, R131, R231 ;  /* 0x000000e7837e7220 */ /* 0x000fe20000400000 */
[----:B------:R-:W-:Y:S02]  /*8760*/  SHF.L.U32 R131, R68, 0x10, RZ ;  /* 0x0000001044837819 */ /* 0x000fe400000006ff */
        /* <DEDUP_REMOVED lines=8> */
[----:B------:R-:W-:Y:S01]  /*87f0*/  SHF.L.U32 R128, R21, 0x10, RZ ;  /* 0x0000001015807819 */ /* 0x000fe200000006ff */
[-C--:B------:R-:W-:Y:S01]  /*8800*/  FMUL R131, R132, R231.reuse ;  /* 0x000000e784837220 */ /* 0x080fe20000400000 */
[----:B------:R-:W-:Y:S01]  /*8810*/  FMUL R132, R133, R231 ;  /* 0x000000e785847220 */ /* 0x000fe20000400000 */
[----:B------:R-:W-:Y:S01]  /*8820*/  SHF.L.U32 R133, R70, 0x10, RZ ;  /* 0x0000001046857819 */ /* 0x000fe200000006ff */
[----:B------:R-:W-:Y:S01]  /*8830*/  @P0 FMUL R232, R232, R195 ;  /* 0x000000c3e8e80220 */ /* 0x000fe20000400000 */
[----:B------:R-:W-:Y:S01]  /*8840*/  @P2 FADD R128, R128, 1 ;  /* 0x3f80000080802421 */ /* 0x000fe20000000000 */
[----:B------:R-:W-:-:S02]  /*8850*/  F2FP.SATFINITE.E4M3.F32.PACK_AB_MERGE_C R130, RZ, R130, RZ ;  /* 0x00000082ff82723e */ /* 0x000fc400048070ff */
[----:B------:R-:W-:Y:S01]  /*8860*/  @P2 FADD R133, R133, 1 ;  /* 0x3f80000085852421 */ /* 0x000fe20000000000 */
[----:B------:R-:W-:Y:S01]  /*8870*/  FFMA R131, R128, R131, R185 ;  /* 0x0000008380837223 */ /* 0x000fe200000000b9 */
[----:B------:R-:W-:Y:S01]  /*8880*/  SHF.L.U32 R128, R69, 0x10, RZ ;  /* 0x0000001045807819 */ /* 0x000fe200000006ff */
[----:B------:R-:W-:Y:S01]  /*8890*/  FMUL R185, R233, R231 ;  /* 0x000000e7e9b97220 */ /* 0x000fe20000400000 */
[----:B------:R-:W-:Y:S01]  /*88a0*/  F2FP.SATFINITE.E4M3.F32.PACK_AB_MERGE_C R232, RZ, R232, RZ ;  /* 0x000000e8ffe8723e */ /* 0x000fe200048070ff */
[----:B------:R-:W-:Y:S01]  /*88b0*/  @P0 FMUL R131, R131, R195 ;  /* 0x000000c383830220 */ /* 0x000fe20000400000 */
[----:B------:R-:W-:Y:S01]  /*88c0*/  SHF.L.U32 R130, R130, 0x10, RZ ;  /* 0x0000001082827819 */ /* 0x000fe200000006ff */
[----:B------:R-:W-:Y:S01]  /*88d0*/  @P2 FADD R128, R128, 1 ;  /* 0x3f80000080802421 */ /* 0x000fe20000000000 */
[----:B------:R-:W-:Y:S02]  /*88e0*/  LOP3.LUT R232, R232, 0xff, RZ, 0xc0, !PT ;  /* 0x000000ffe8e87812 */ /* 0x000fe400078ec0ff */
        /* <DEDUP_REMOVED lines=14> */
[----:B------:R-:W-:Y:S01]  /*89d0*/  FFMA R234, R133, R234, R128 ;  /* 0x000000ea85ea7223 */ /* 0x000fe20000000080 */
[----:B------:R-:W-:Y:S01]  /*89e0*/  SHF.L.U32 R128, R17, 0x10, RZ ;  /* 0x0000001011807819 */ /* 0x000fe200000006ff */
[----:B------:R-:W-:Y:S01]  /*89f0*/  FMUL R133, R134, R231 ;  /* 0x000000e786857220 */ /* 0x000fe20000400000 */
[----:B------:R-:W-:Y:S01]  /*8a00*/  SHF.L.U32 R134, R14, 0x10, RZ ;  /* 0x000000100e867819 */ /* 0x000fe200000006ff */
[----:B------:R-:W-:Y:S01]  /*8a10*/  @P0 FMUL R234, R234, R195 ;  /* 0x000000c3eaea0220 */ /* 0x000fe20000400000 */
[----:B------:R-:W-:Y:S01]  /*8a20*/  F2FP.SATFINITE.E4M3.F32.PACK_AB_MERGE_C R132, RZ, R132, RZ ;  /* 0x00000084ff84723e */ /* 0x000fe200048070ff */
[----:B------:R-:W-:Y:S01]  /*8a30*/  @P2 FADD R128, R128, 1 ;  /* 0x3f80000080802421 */ /* 0x000fe20000000000 */
[----:B------:R-:W-:-:S02]  /*8a40*/  SHF.L.U32 R126, R126, 0x18, RZ ;  /* 0x000000187e7e7819 */ /* 0x000fc400000006ff */
[----:B------:R-:W-:Y:S01]  /*8a50*/  LOP3.LUT R132, R132, 0xffff, RZ, 0xc0, !PT ;  /* 0x0000ffff84847812 */ /* 0x000fe200078ec0ff */
        /* <DEDUP_REMOVED lines=9> */
[-C--:B------:R-:W-:Y:S01]  /*8af0*/  FMUL R128, R236, R231.reuse ;  /* 0x000000e7ec807220 */ /* 0x080fe20000400000 */
[-C--:B------:R-:W-:Y:S01]  /*8b00*/  FMUL R236, R240, R231.reuse ;  /* 0x000000e7f0ec7220 */ /* 0x080fe20000400000 */
[-C--:B------:R-:W-:Y:S01]  /*8b10*/  FMUL R240, R244, R231.reuse ;  /* 0x000000e7f4f07220 */ /* 0x080fe20000400000 */
[----:B------:R-:W-:Y:S01]  /*8b20*/  FMUL R244, R246, R231 ;  /* 0x000000e7f6f47220 */ /* 0x000fe20000400000 */
[----:B------:R-:W-:Y:S01]  /*8b30*/  @P2 FADD R229, R229, 1 ;  /* 0x3f800000e5e52421 */ /* 0x000fe20000000000 */
[----:B------:R-:W-:Y:S01]  /*8b40*/  SHF.L.U32 R246, R0, 0x10, RZ ;  /* 0x0000001000f67819 */ /* 0x000fe200000006ff */
[----:B------:R-:W-:Y:S01]  /*8b50*/  @P0 FMUL R228, R228, R195 ;  /* 0x000000c3e4e40220 */ /* 0x000fe20000400000 */
[----:B------:R-:W-:Y:S01]  /*8b60*/  PRMT R133, R133, 0x7104, RZ ;  /* 0x0000710485857816 */ /* 0x000fe200000000ff */
[----:B------:R-:W-:Y:S01]  /*8b70*/  FFMA R128, R229, R128, R134 ;  /* 0x00000080e5807223 */ /* 0x000fe20000000086 */
[----:B------:R-:W-:-:S02]  /*8b80*/  SHF.L.U32 R229, R72, 0x10, RZ ;  /* 0x0000001048e57819 */ /* 0x000fc400000006ff */
        /* <DEDUP_REMOVED lines=9> */
[----:B------:R-:W-:Y:S01]  /*8c20*/  SHF.L.U32 R228, R228, 0x10, RZ ;  /* 0x00000010e4e47819 */ /* 0x000fe200000006ff */
[----:B------:R-:W-:Y:S01]  /*8c30*/  @P2 FADD R229, R229, 1 ;  /* 0x3f800000e5e52421 */ /* 0x000fe20000000000 */
[----:B------:R-:W-:Y:S02]  /*8c40*/  LOP3.LUT R128, R128, 0xffff, RZ, 0xc0, !PT ;  /* 0x0000ffff80807812 */ /* 0x000fe400078ec0ff */
        /* <DEDUP_REMOVED lines=34> */
[----:B------:R-:W-:Y:S02]  /*8e70*/  @P0 FMUL R242, R242, R195 ;  /* 0x000000c3f2f20220 */ /* 0x000fe40000400000 */
[----:B------:R-:W-:-:S03]  /*8e80*/  @P2 FADD R229, R229, 1 ;  /* 0x3f800000e5e52421 */ /* 0x000fc60000000000 */
[----:B------:R-:W-:Y:S01]  /*8e90*/  F2FP.SATFINITE.E4M3.F32.PACK_AB_MERGE_C R242, RZ, R242, RZ ;  /* 0x000000f2fff2723e */ /* 0x000fe200048070ff */
[----:B------:R-:W-:Y:S01]  /*8ea0*/  FFMA R138, R229, R138, R134 ;  /* 0x0000008ae58a7223 */ /* 0x000fe20000000086 */
[----:B------:R-:W-:Y:S01]  /*8eb0*/  SHF.L.U32 R229, R2, 0x10, RZ ;  /* 0x0000001002e57819 */ /* 0x000fe200000006ff */
[----:B------:R-:W-:Y:S01]  /*8ec0*/  FMUL R134, R248, R231 ;  /* 0x000000e7f8867220 */ /* 0x000fe20000400000 */
[----:B------:R-:W-:Y:S01]  /*8ed0*/  PRMT R242, R242, 0x7104, RZ ;  /* 0x00007104f2f27816 */ /* 0x000fe200000000ff */
[----:B------:R-:W-:Y:S02]  /*8ee0*/  @P0 FMUL R138, R138, R195 ;  /* 0x000000c38a8a0220 */ /* 0x000fe40000400000 */
[----:B------:R-:W-:-:S03]  /*8ef0*/  @P2 FADD R229, R229, 1 ;  /* 0x3f800000e5e52421 */ /* 0x000fc60000000000 */
[----:B------:R-:W-:Y:S01]  /*8f00*/  F2FP.SATFINITE.E4M3.F32.PACK_AB_MERGE_C R138, RZ, R138, RZ ;  /* 0x0000008aff8a723e */ /* 0x000fe200048070ff */
[----:B------:R-:W-:Y:S01]  /*8f10*/  FFMA R134, R229, R134, R246 ;  /* 0x00000086e5867223 */ /* 0x000fe200000000f6 */
[----:B------:R-:W-:Y:S02]  /*8f20*/  LOP3.LUT R246, R11, 0xffffff00, RZ, 0xc0, !PT ;  /* 0xffffff000bf67812 */ /* 0x000fe400078ec0ff */
[----:B------:R-:W-:Y:S01]  /*8f30*/  F2FP.SATFINITE.E4M3.F32.PACK_AB_MERGE_C R11, RZ, R190, RZ ;  /* 0x000000beff0b723e */ /* 0x000fe200048070ff */
[----:B------:R-:W-:Y:S01]  /*8f40*/  @P0 FMUL R134, R134, R195 ;  /* 0x000000c386860220 */ /* 0x000fe20000400000 */
[----:B------:R-:W-:Y:S02]  /*8f50*/  LOP3.LUT R190, R7, 0xffffff00, RZ, 0xc0, !PT ;  /* 0xffffff0007be7812 */ /* 0x000fe400078ec0ff */
[----:B------:R-:W-:Y:S02]  /*8f60*/  F2FP.SATFINITE.E4M3.F32.PACK_AB_MERGE_C R7, RZ, R113, RZ ;  /* 0x00000071ff07723e */ /* 0x000fe400048070ff */
[----:B------:R-:W-:-:S02]  /*8f70*/  LOP3.LUT R11, R246, 0xffff, R11, 0xf8, !PT ;  /* 0x0000fffff60b7812 */ /* 0x000fc400078ef80b */
[----:B------:R-:W-:Y:S02]  /*8f80*/  LOP3.LUT R246, R9, 0xffffff00, RZ, 0xc0, !PT ;  /* 0xffffff0009f67812 */ /* 0x000fe400078ec0ff */
[----:B------:R-:W-:Y:S02]  /*8f90*/  F2FP.SATFINITE.E4M3.F32.PACK_AB_MERGE_C R9, RZ, R37, RZ ;  /* 0x00000025ff09723e */ /* 0x000fe400048070ff */
[----:B------:R-:W-:Y:S02]  /*8fa0*/  LOP3.LUT R7, R190, 0xffff, R7, 0xf8, !PT ;  /* 0x0000ffffbe077812 */ /* 0x000fe400078ef807 */
        /* <DEDUP_REMOVED lines=10> */
[----:B------:R-:W-:Y:S02]  /*9050*/  LOP3.LUT R37, R190, 0xffff, R37, 0xf8, !PT ;  /* 0x0000ffffbe257812 */ /* 0x000fe400078ef825 */
[----:B------:R-:W-:Y:S02]  /*9060*/  F2FP.SATFINITE.E4M3.F32.PACK_AB_MERGE_C R189, RZ, R36, RZ ;  /* 0x00000024ffbd723e */ /* 0x000fe400048070ff */
[----:B------:R-:W-:Y:S02]  /*9070*/  F2FP.SATFINITE.E4M3.F32.PACK_AB_MERGE_C R190, RZ, R39, RZ ;  /* 0x00000027ffbe723e */ /* 0x000fe400048070ff */
[----:B------:R-:W-:Y:S02]  /*9080*/  F2FP.SATFINITE.E4M3.F32.PACK_AB_MERGE_C R117, RZ, R125, RZ ;  /* 0x0000007dff75723e */ /* 0x000fe400048070ff */
[----:B------:R-:W-:-:S02]  /*9090*/  LOP3.LUT R36, R34, 0xff, RZ, 0xc0, !PT ;  /* 0x000000ff22247812 */ /* 0x000fc400078ec0ff */
[----:B------:R-:W-:Y:S02]  /*90a0*/  SHF.L.U32 R125, R252, 0x8, RZ ;  /* 0x00000008fc7d7819 */ /* 0x000fe400000006ff */
[----:B------:R-:W-:Y:S02]  /*90b0*/  SHF.L.U32 R39, R189, 0x8, RZ ;  /* 0x00000008bd277819 */ /* 0x000fe400000006ff */
[----:B------:R-:W-:Y:S02]  /*90c0*/  LOP3.LUT R189, R202, 0xff, RZ, 0xc0, !PT ;  /* 0x000000ffcabd7812 */ /* 0x000fe400078ec0ff */
[----:B------:R-:W-:Y:S02]  /*90d0*/  SHF.L.U32 R190, R190, 0x8, RZ ;  /* 0x00000008bebe7819 */ /* 0x000fe400000006ff */
[----:B------:R-:W-:Y:S02]  /*90e0*/  LOP3.LUT R125, R36, 0xffff, R125, 0xf8, !PT ;  /* 0x0000ffff247d7812 */ /* 0x000fe400078ef87d */
[----:B------:R-:W-:-:S02]  /*90f0*/  LOP3.LUT R36, R189, 0xffff, R190, 0xf8, !PT ;  /* 0x0000ffffbd247812 */ /* 0x000fc400078ef8be */
[----:B------:R-:W-:Y:S02]  /*9100*/  F2FP.SATFINITE.E4M3.F32.PACK_AB_MERGE_C R189, RZ, R121, RZ ;  /* 0x00000079ffbd723e */ /* 0x000fe400048070ff */
[----:B------:R-:W-:Y:S02]  /*9110*/  LOP3.LUT R121, R220, 0xff, RZ, 0xc0, !PT ;  /* 0x000000ffdc797812 */ /* 0x000fe400078ec0ff */
[----:B------:R-:W-:Y:S02]  /*9120*/  LOP3.LUT R190, R189, 0xff, RZ, 0xc0, !PT ;  /* 0x000000ffbdbe7812 */ /* 0x000fe400078ec0ff */
[----:B------:R-:W-:Y:S02]  /*9130*/  LOP3.LUT R121, R121, 0xffff, R120, 0xf8, !PT ;  /* 0x0000ffff79797812 */ /* 0x000fe400078ef878 */
[----:B------:R-:W-:Y:S02]  /*9140*/  LOP3.LUT R120, R190, 0xffff, R123, 0xf8, !PT ;  /* 0x0000ffffbe787812 */ /* 0x000fe400078ef87b */
[----:B------:R-:W-:-:S02]  /*9150*/  SHF.L.U32 R190, R33, 0x10, RZ ;  /* 0x0000001021be7819 */ /* 0x000fc400000006ff */
[----:B------:R-:W-:Y:S02]  /*9160*/  LOP3.LUT R39, R196, 0xffff, R39, 0xf8, !PT ;  /* 0x0000ffffc4277812 */ /* 0x000fe400078ef827 */
[----:B------:R-:W-:Y:S02]  /*9170*/  SHF.L.U32 R123, R131, 0x8, RZ ;  /* 0x00000008837b7819 */ /* 0x000fe400000006ff */
[----:B------:R-:W-:Y:S02]  /*9180*/  F2FP.SATFINITE.E4M3.F32.PACK_AB_MERGE_C R196, RZ, R127, RZ ;  /* 0x0000007fffc4723e */ /* 0x000fe400048070ff */
[----:B------:R-:W-:Y:S02]  /*9190*/  LOP3.LUT R131, R236, 0xff, RZ, 0xc0, !PT ;  /* 0x000000ffec837812 */ /* 0x000fe400078ec0ff */
[----:B------:R-:W-:Y:S02]  /*91a0*/  LOP3.LUT R125, R125, 0xff0000, R190, 0xf8, !PT ;  /* 0x00ff00007d7d7812 */ /* 0x000fe400078ef8be */
[----:B------:R-:W-:-:S02]  /*91b0*/  LOP3.LUT R190, R9, 0xff, RZ, 0xc0, !PT ;  /* 0x000000ff09be7812 */ /* 0x000fc400078ec0ff */
[----:B------:R-:W-:Y:S02]  /*91c0*/  SHF.L.U32 R9, R206, 0x10, RZ ;  /* 0x00000010ce097819 */ /* 0x000fe400000006ff */
[----:B------:R-:W-:Y:S02]  /*91d0*/  LOP3.LUT R127, R212, 0xff, RZ, 0xc0, !PT ;  /* 0x000000ffd47f7812 */ /* 0x000fe400078ec0ff */
[----:B------:R-:W-:Y:S02]  /*91e0*/  LOP3.LUT R196, R196, 0xff, RZ, 0xc0, !PT ;  /* 0x000000ffc4c47812 */ /* 0x000fe400078ec0ff */
[----:B------:R-:W-:Y:S02]  /*91f0*/  LOP3.LUT R33, R131, 0xffff, R238, 0xf8, !PT ;  /* 0x0000ffff83217812 */ /* 0x000fe400078ef8ee */
[----:B------:R-:W-:Y:S02]  /*9200*/  LOP3.LUT R131, R39, 0xff0000, R198, 0xf8, !PT ;  /* 0x00ff000027837812 */ /* 0x000fe400078ef8c6 */
[----:B------:R-:W-:-:S02]  /*9210*/  LOP3.LUT R39, R190, 0xff00, R139, 0xf8, !PT ;  /* 0x0000ff00be277812 */ /* 0x000fc400078ef88b */
[----:B------:R-:W-:Y:S02]  /*9220*/  LOP3.LUT R36, R36, 0xff0000, R9, 0xf8, !PT ;  /* 0x00ff000024247812 */ /* 0x000fe400078ef809 */
[----:B------:R-:W-:Y:S02]  /*9230*/  LOP3.LUT R127, R127, 0xffff, R116, 0xf8, !PT ;  /* 0x0000ffff7f7f7812 */ /* 0x000fe400078ef874 */
[----:B------:R-:W-:Y:S02]  /*9240*/  PRMT R9, R235, 0x7104, RZ ;  /* 0x00007104eb097816 */ /* 0x000fe400000000ff */
[----:B------:R-:W-:Y:S02]  /*9250*/  LOP3.LUT R190, R7, 0xff, RZ, 0xc0, !PT ;  /* 0x000000ff07be7812 */ /* 0x000fe400078ec0ff */
[----:B------:R-:W-:Y:S02]  /*9260*/  LOP3.LUT R116, R196, 0xffff, R225, 0xf8, !PT ;  /* 0x0000ffffc4747812 */ /* 0x000fe400078ef8e1 */
[----:B------:R-:W-:-:S02]  /*9270*/  LOP3.LUT R196, R11, 0xff, RZ, 0xc0, !PT ;  /* 0x000000ff0bc47812 */ /* 0x000fc400078ec0ff */
[----:B------:R-:W-:Y:S02]  /*9280*/  LOP3.LUT R9, R190, 0xff00, R9, 0xf8, !PT ;  /* 0x0000ff00be097812 */ /* 0x000fe400078ef809 */
[----:B------:R-:W-:Y:S02]  /*9290*/  SHF.L.U32 R190, R115, 0x10, RZ ;  /* 0x0000001073be7819 */ /* 0x000fe400000006ff */
[----:B------:R-:W-:Y:S02]  /*92a0*/  LOP3.LUT R11, R196, 0xff00, R137, 0xf8, !PT ;  /* 0x0000ff00c40b7812 */ /* 0x000fe400078ef889 */
[----:B------:R-:W-:Y:S02]  /*92b0*/  LOP3.LUT R115, R5, 0xff, RZ, 0xc0, !PT ;  /* 0x000000ff05737812 */ /* 0x000fe400078ec0ff */
[----:B------:R-:W-:Y:S02]  /*92c0*/  PRMT R5, R119, 0x7104, RZ ;  /* 0x0000710477057816 */ /* 0x000fe400000000ff */
[----:B------:R-:W-:-:S02]  /*92d0*/  LOP3.LUT R196, R3, 0xff, RZ, 0xc0, !PT ;  /* 0x000000ff03c47812 */ /* 0x000fc400078ec0ff */
[----:B------:R-:W-:Y:S02]  /*92e0*/  LOP3.LUT R34, R201, 0xffff, R244, 0xf8, !PT ;  /* 0x0000ffffc9227812 */ /* 0x000fe400078ef8f4 */
[----:B------:R-:W-:Y:S02]  /*92f0*/  LOP3.LUT R117, R246, 0xffff, R117, 0xf8, !PT ;  /* 0x0000fffff6757812 */ /* 0x000fe400078ef875 */
[----:B------:R-:W-:Y:S02]  /*9300*/  LOP3.LUT R3, R196, 0xff00, R5, 0xf8, !PT ;  /* 0x0000ff00c4037812 */ /* 0x000fe400078ef805 */
[----:B------:R-:W-:Y:S02]  /*9310*/  LOP3.LUT R216, R197, 0xffffff00, RZ, 0xc0, !PT ;  /* 0xffffff00c5d87812 */ /* 0x000fe400078ec0ff */
[----:B------:R-:W-:Y:S02]  /*9320*/  F2FP.SATFINITE.E4M3.F32.PACK_AB_MERGE_C R113, RZ, R230, RZ ;  /* 0x000000e6ff71723e */ /* 0x000fe400048070ff */
[----:B------:R-:W-:-:S02]  /*9330*/  PRMT R5, R129, 0x7104, RZ ;  /* 0x0000710481057816 */ /* 0x000fc400000000ff */
[----:B------:R-:W-:Y:S02]  /*9340*/  LOP3.LUT R129, R34, 0xff, RZ, 0xc0, !PT ;  /* 0x000000ff22817812 */ /* 0x000fe400078ec0ff */
[----:B------:R-:W-:Y:S02]  /*9350*/  LOP3.LUT R119, R115, 0xff00, R118, 0xf8, !PT ;  /* 0x0000ff0073777812 */ /* 0x000fe400078ef876 */
[----:B------:R-:W-:Y:S02]  /*9360*/  LOP3.LUT R7, R127, 0xff0000, R214, 0xf8, !PT ;  /* 0x00ff00007f077812 */ /* 0x000fe400078ef8d6 */
[----:B------:R-:W-:Y:S02]  /*9370*/  PRMT R115, R223, 0x7104, RZ ;  /* 0x00007104df737816 */ /* 0x000fe400000000ff */
[----:B------:R-:W-:Y:S02]  /*9380*/  LOP3.LUT R118, R117, 0xff, RZ, 0xc0, !PT ;  /* 0x000000ff75767812 */ /* 0x000fe400078ec0ff */
[----:B------:R-:W-:-:S02]  /*9390*/  LOP3.LUT R113, R216, 0xffff, R113, 0xf8, !PT ;  /* 0x0000ffffd8717812 */ /* 0x000fc400078ef871 */
[----:B------:R-:W-:Y:S02]  /*93a0*/  LOP3.LUT R127, R33, 0xff0000, R240, 0xf8, !PT ;  /* 0x00ff0000217f7812 */ /* 0x000fe400078ef8f0 */
[----:B------:R-:W-:Y:S02]  /*93b0*/  SHF.L.U32 R138, R138, 0x10, RZ ;  /* 0x000000108a8a7819 */ /* 0x000fe400000006ff */
[----:B------:R-:W-:Y:S02]  /*93c0*/  LOP3.LUT R33, R129, 0xff00, R242, 0xf8, !PT ;  /* 0x0000ff0081217812 */ /* 0x000fe400078ef8f2 */
[----:B------:R-:W-:Y:S02]  /*93d0*/  LOP3.LUT R115, R118, 0xff00, R115, 0xf8, !PT ;  /* 0x0000ff0076737812 */ /* 0x000fe400078ef873 */
[----:B------:R-:W-:Y:S02]  /*93e0*/  LOP3.LUT R118, R113, 0xff, RZ, 0xc0, !PT ;  /* 0x000000ff71767812 */ /* 0x000fe400078ec0ff */
[----:B------:R-:W-:-:S02]  /*93f0*/  LOP3.LUT R113, R116, 0xff0000, R227, 0xf8, !PT ;  /* 0x00ff000074717812 */ /* 0x000fc400078ef8e3 */
[----:B------:R-:W-:Y:S02]  /*9400*/  LOP3.LUT R33, R33, 0xff0000, R138, 0xf8, !PT ;  /* 0x00ff000021217812 */ /* 0x000fe400078ef88a */
[----:B------:R-:W-:Y:S01]  /*9410*/  LOP3.LUT R123, R232, 0xffff, R123, 0xf8, !PT ;  /* 0x0000ffffe87b7812 */ /* 0x000fe200078ef87b */
[----:B------:R-:W1:Y:S01]  /*9420*/  LDC.64 R138, c[0x0][0x3c8] ;  /* 0x0000f200ff8a7b82 */ /* 0x000e620000000a00 */
[----:B------:R-:W-:Y:S02]  /*9430*/  SHF.L.U32 R116, R185, 0x10, RZ ;  /* 0x00000010b9747819 */ /* 0x000fe400000006ff */
[----:B------:R-:W-:Y:S02]  /*9440*/  LOP3.LUT R121, R121, 0xff0000, R190, 0xf8, !PT ;  /* 0x00ff000079797812 */ /* 0x000fe400078ef8be */
[----:B------:R-:W-:Y:S02]  /*9450*/  LOP3.LUT R123, R123, 0xff0000, R116, 0xf8, !PT ;  /* 0x00ff00007b7b7812 */ /* 0x000fe400078ef874 */
[----:B------:R-:W-:-:S02]  /*9460*/  LOP3.LUT R190, R3, 0xff0000, R122, 0xf8, !PT ;  /* 0x00ff000003be7812 */ /* 0x000fc400078ef87a */
[----:B------:R-:W-:Y:S02]  /*9470*/  LOP3.LUT R34, R123, 0xff000000, R132, 0xf8, !PT ;  /* 0xff0000007b227812 */ /* 0x000fe400078ef884 */
[----:B------:R-:W2:Y:S01]  /*9480*/  @!P1 LDC.64 R122, c[0x0][0x3a0] ;  /* 0x0000e800ff7a9b82 */ /* 0x000ea20000000a00 */
[----:B------:R-:W-:Y:S02]  /*9490*/  F2FP.SATFINITE.E4M3.F32.PACK_AB_MERGE_C R3, RZ, R32, RZ ;  /* 0x00000020ff03723e */ /* 0x000fe400048070ff */
[----:B------:R-:W-:Y:S02]  /*94a0*/  LOP3.LUT R5, R118, 0xff00, R5, 0xf8, !PT ;  /* 0x0000ff0076057812 */ /* 0x000fe400078ef805 */
[----:B------:R-:W-:Y:S02]  /*94b0*/  LOP3.LUT R118, R37, 0xff, RZ, 0xc0, !PT ;  /* 0x000000ff25767812 */ /* 0x000fe400078ec0ff */
[----:B------:R-:W-:Y:S02]  /*94c0*/  LOP3.LUT R3, R3, 0xffff, RZ, 0xc0, !PT ;  /* 0x0000ffff03037812 */ /* 0x000fe400078ec0ff */
[----:B------:R-:W-:-:S02]  /*94d0*/  LOP3.LUT R37, R118, 0xff00, R133, 0xf8, !PT ;  /* 0x0000ff0076257812 */ /* 0x000fc400078ef885 */
[----:B------:R-:W-:Y:S02]  /*94e0*/  LOP3.LUT R197, R5, 0xff0000, R130, 0xf8, !PT ;  /* 0x00ff000005c57812 */ /* 0x000fe400078ef882 */
[----:B------:R-:W-:Y:S01]  /*94f0*/  SHF.L.U32 R118, R35, 0x18, RZ ;  /* 0x0000001823767819 */ /* 0x000fe200000006ff */
[----:B-1----:R-:W-:Y:S01]  /*9500*/  IMAD.WIDE.U32 R132, R215, 0x8, R138 ;  /* 0x00000008d7847825 */ /* 0x002fe200078e008a */
[----:B------:R-:W-:Y:S02]  /*9510*/  LOP3.LUT R11, R11, 0xff0000, R192, 0xf8, !PT ;  /* 0x00ff00000b0b7812 */ /* 0x000fe400078ef8c0 */
[----:B------:R-:W-:Y:S02]  /*9520*/  SHF.L.U32 R130, R3, 0x18, RZ ;  /* 0x0000001803827819 */ /* 0x000fe400000006ff */
[----:B------:R-:W-:Y:S02]  /*9530*/  LOP3.LUT R118, R131, 0xff000000, R118, 0xf8, !PT ;  /* 0xff00000083767812 */ /* 0x000fe400078ef876 */
[----:B------:R-:W-:Y:S01]  /*9540*/  LOP3.LUT R11, R11, R130, RZ, 0xfc, !PT ;  /* 0x000000820b0b7212 */ /* 0x000fe200078efcff */
[----:B------:R-:W-:Y:S01]  /*9550*/  IMAD.WIDE.U32 R130, R203, 0x8, R138 ;  /* 0x00000008cb827825 */ /* 0x000fe200078e008a */
[----:B------:R-:W-:Y:S01]  /*9560*/  F2FP.SATFINITE.E4M3.F32.PACK_AB_MERGE_C R134, RZ, R134, RZ ;  /* 0x00000086ff86723e */ /* 0x000fe200048070ff */
[----:B------:R-:W1:Y:S01]  /*9570*/  LDC R203, c[0x0][0x380] ;  /* 0x0000e000ffcb7b82 */ /* 0x000e620000000800 */
[----:B------:R-:W-:-:S02]  /*9580*/  SHF.L.U32 R35, R204, 0x18, RZ ;  /* 0x00000018cc237819 */ /* 0x000fc400000006ff */
[----:B------:R-:W-:Y:S02]  /*9590*/  LOP3.LUT R134, R134, 0xffff, RZ, 0xc0, !PT ;  /* 0x0000ffff86867812 */ /* 0x000fe400078ec0ff */
[----:B------:R-:W-:Y:S02]  /*95a0*/  LOP3.LUT R39, R39, 0xff0000, R38, 0xf8, !PT ;  /* 0x00ff000027277812 */ /* 0x000fe400078ef826 */
[----:B------:R-:W-:Y:S02]  /*95b0*/  LOP3.LUT R116, R36, 0xff000000, R35, 0xf8, !PT ;  /* 0xff00000024747812 */ /* 0x000fe400078ef823 */
        /* <DEDUP_REMOVED lines=8> */
[----:B------:R-:W-:Y:S01]  /*9640*/  LOP3.LUT R9, R39, R184, RZ, 0xfc, !PT ;  /* 0x000000b827097212 */ /* 0x000fe200078efcff */
[----:B--2---:R-:W-:Y:S01]  /*9650*/  @!P1 IMAD.WIDE R184, R194, 0x4, R122 ;  /* 0x00000004c2b89825 */ /* 0x004fe200078e027a */
[----:B------:R-:W-:-:S02]  /*9660*/  LOP3.LUT R7, R35, R188, RZ, 0xfc, !PT ;  /* 0x000000bc23077212 */ /* 0x000fc400078efcff */
[----:B------:R-:W-:Y:S01]  /*9670*/  LOP3.LUT R112, R121, 0xff000000, R218, 0xf8, !PT ;  /* 0xff00000079707812 */ /* 0x000fe200078ef8da */
[----:B------:R-:W-:Y:S01]  /*9680*/  IMAD.WIDE.U32 R122, R211, 0x8, R138 ;  /* 0x00000008d37a7825 */ /* 0x000fe200078e008a */
[----:B------:R-:W-:Y:S01]  /*9690*/  LOP3.LUT R37, R37, 0xff0000, R228, 0xf8, !PT ;  /* 0x00ff000025257812 */ /* 0x000fe200078ef8e4 */
[----:B------:R2:W-:Y:S01]  /*96a0*/  @!P1 STG.E desc[UR4][R184.64], R231 ;  /* 0x000000e7b8009986 */ /* 0x0005e2000c101904 */
[----:B------:R-:W-:Y:S01]  /*96b0*/  LOP3.LUT R32, R127, 0xff000000, R136, 0xf8, !PT ;  /* 0xff0000007f207812 */ /* 0x000fe200078ef888 */
[----:B------:R-:W-:Y:S01]  /*96c0*/  IMAD.WIDE.U32 R136, R219, 0x8, R138 ;  /* 0x00000008db887825 */ /* 0x000fe200078e008a */
[----:B------:R-:W-:Y:S02]  /*96d0*/  LOP3.LUT R5, R119, R200, RZ, 0xfc, !PT ;  /* 0x000000c877057212 */ /* 0x000fe400078efcff */
[----:B------:R-:W-:Y:S02]  /*96e0*/  LOP3.LUT R120, R125, 0xff000000, R120, 0xf8, !PT ;  /* 0xff0000007d787812 */ /* 0x000fe400078ef878 */
[----:B------:R-:W-:-:S02]  /*96f0*/  LOP3.LUT R3, R190, R3, RZ, 0xfc, !PT ;  /* 0x00000003be037212 */ /* 0x000fc400078efcff */
[----:B------:R-:W-:Y:S01]  /*9700*/  LOP3.LUT R201, R33, R134, RZ, 0xfc, !PT ;  /* 0x0000008621c97212 */ /* 0x000fe200078efcff */
[----:B------:R-:W-:Y:S01]  /*9710*/  IMAD.WIDE.U32 R134, R217, 0x8, R138 ;  /* 0x00000008d9867825 */ /* 0x000fe200078e008a */
[----:B------:R-:W-:Y:S02]  /*9720*/  MOV R121, R11 ;  /* 0x0000000b00797202 */ /* 0x000fe40000000f00 */
[----:B------:R-:W-:Y:S02]  /*9730*/  LOP3.LUT R38, R117, 0xff000000, R222, 0xf8, !PT ;  /* 0xff00000075267812 */ /* 0x000fe400078ef8de */
[----:B------:R-:W-:Y:S01]  /*9740*/  LOP3.LUT R189, R115, R124, RZ, 0xfc, !PT ;  /* 0x0000007c73bd7212 */ /* 0x000fe200078efcff */
[----:B------:R2:W-:Y:S01]  /*9750*/  STG.E.64 desc[UR4][R136.64], R120 ;  /* 0x0000007888007986 */ /* 0x0005e2000c101b04 */
[----:B------:R-:W-:Y:S01]  /*9760*/  MOV R119, R9 ;  /* 0x0000000900777202 */ /* 0x000fe20000000f00 */
[----:B------:R-:W-:Y:S01]  /*9770*/  IMAD.WIDE.U32 R124, R209, 0x8, R138 ;  /* 0x00000008d17c7825 */ /* 0x000fe200078e008a */
[----:B------:R-:W-:-:S02]  /*9780*/  LOP3.LUT R197, R197, R126, RZ, 0xfc, !PT ;  /* 0x0000007ec5c57212 */ /* 0x000fc400078efcff */
[----:B------:R-:W-:Y:S01]  /*9790*/  MOV R117, R7 ;  /* 0x0000000700757202 */ /* 0x000fe20000000f00 */
[----:B------:R-:W-:Y:S01]  /*97a0*/  IMAD.WIDE.U32 R126, R207, 0x8, R138 ;  /* 0x00000008cf7e7825 */ /* 0x000fe200078e008a */
[----:B------:R-:W-:Y:S01]  /*97b0*/  LOP3.LUT R36, R113, 0xff000000, R226, 0xf8, !PT ;  /* 0xff00000071247812 */ /* 0x000fe200078ef8e2 */
[----:B------:R2:W-:Y:S01]  /*97c0*/  STG.E.64 desc[UR4][R134.64], R118 ;  /* 0x0000007686007986 */ /* 0x0005e2000c101b04 */
[----:B------:R-:W-:Y:S01]  /*97d0*/  LOP3.LUT R199, R37, R128, RZ, 0xfc, !PT ;  /* 0x0000008025c77212 */ /* 0x000fe200078efcff */
[--C-:B------:R-:W-:Y:S01]  /*97e0*/  IMAD.WIDE.U32 R128, R205, 0x8, R138.reuse ;  /* 0x00000008cd807825 */ /* 0x100fe200078e008a */
[----:B------:R-:W-:Y:S01]  /*97f0*/  MOV R115, R5 ;  /* 0x0000000500737202 */ /* 0x000fe20000000f00 */
[----:B------:R2:W-:Y:S01]  /*9800*/  STG.E.64 desc[UR4][R132.64], R116 ;  /* 0x0000007484007986 */ /* 0x0005e2000c101b04 */
[----:B------:R-:W-:Y:S01]  /*9810*/  MOV R113, R3 ;  /* 0x0000000300717202 */ /* 0x000fe20000000f00 */
[----:B------:R-:W-:Y:S01]  /*9820*/  IMAD.WIDE.U32 R138, R213, 0x8, R138 ;  /* 0x00000008d58a7825 */ /* 0x000fe200078e008a */
[----:B------:R-:W-:Y:S01]  /*9830*/  MOV R39, R189 ;  /* 0x000000bd00277202 */ /* 0x000fe20000000f00 */
[----:B------:R2:W-:Y:S01]  /*9840*/  STG.E.64 desc[UR4][R130.64], R114 ;  /* 0x0000007282007986 */ /* 0x0005e2000c101b04 */
[----:B------:R-:W-:-:S02]  /*9850*/  MOV R37, R197 ;  /* 0x000000c500257202 */ /* 0x000fc40000000f00 */
[----:B------:R-:W-:Y:S01]  /*9860*/  MOV R35, R199 ;  /* 0x000000c700237202 */ /* 0x000fe20000000f00 */
[----:B------:R2:W-:Y:S01]  /*9870*/  STG.E.64 desc[UR4][R128.64], R112 ;  /* 0x0000007080007986 */ /* 0x0005e2000c101b04 */
[----:B------:R-:W-:Y:S02]  /*9880*/  MOV R33, R201 ;  /* 0x000000c900217202 */ /* 0x000fe40000000f00 */
[----:B-1----:R-:W-:Y:S01]  /*9890*/  LEA R194, R203, R194, 0x2 ;  /* 0x000000c2cbc27211 */ /* 0x002fe200078e10ff */
[----:B------:R2:W-:Y:S03]  /*98a0*/  STG.E.64 desc[UR4][R126.64], R38 ;  /* 0x000000267e007986 */ /* 0x0005e6000c101b04 */
[----:B------:R-:W-:Y:S01]  /*98b0*/  ISETP.GE.AND P1, PT, R194, UR16, PT ;  /* 0x00000010c2007c0c */ /* 0x000fe2000bf26270 */
[----:B------:R2:W-:Y:S04]  /*98c0*/  STG.E.64 desc[UR4][R124.64], R36 ;  /* 0x000000247c007986 */ /* 0x0005e8000c101b04 */
[----:B------:R2:W-:Y:S04]  /*98d0*/  STG.E.64 desc[UR4][R122.64], R34 ;  /* 0x000000227a007986 */ /* 0x0005e8000c101b04 */
[----:B------:R2:W-:Y:S04]  /*98e0*/  STG.E.64 desc[UR4][R138.64], R32 ;  /* 0x000000208a007986 */ /* 0x0005e8000c101b04 */
[----:B------:R-:W-:Y:S05]  /*98f0*/  @!P1 BRA `(.L_x_12615) ;  /* 0xffffffb800fc9947 */ /* 0x000fea000383ffff */
[----:B------:R-:W-:Y:S05]  /*9900*/  BSYNC B1 ;  /* 0x0000000000017941 */ /* 0x000fea0003800000 */
.L_x_12613:
[----:B------:R-:W-:-:S07]  /*9910*/  HFMA2 R192, -RZ, RZ, 0, 0 ;  /* 0x00000000ffc07431 */ /* 0x000fce00000001ff */
.L_x_12609:
[----:B------:R-:W-:Y:S05]  /*9920*/  BSYNC B0 ;  /* 0x0000000000007941 */ /* 0x000fea0003800000 */
.L_x_12608:
[----:B------:R-:W3:Y:S02]  /*9930*/  LDCU.64 UR6, c[0x0][0x3f8] ;  /* 0x00007f00ff0677ac */ /* 0x000ee40008000a00 */
[----:B---3--:R-:W-:-:S04]  /*9940*/  UISETP.NE.U32.AND UP0, UPT, UR6, URZ, UPT ;  /* 0x000000ff0600728c */ /* 0x008fc8000bf05070 */
        /* <DEDUP_REMOVED lines=13> */
.L_x_12652:
[----:B------:R-:W-:Y:S01]  /*9a20*/  ISETP.NE.AND P1, PT, R191, RZ, PT ;  /* 0x000000ffbf00720c */ /* 0x000fe20003f25270 */
[----:B------:R-:W-:Y:S05]  /*9a30*/  WARPSYNC.ALL ;  /* 0x0000000000007948 */ /* 0x000fea0003800000 */
[----:B---3--:R-:W-:Y:S01]  /*9a40*/  FMNMX R7, R2, R7, !PT ;  /* 0x0000000702077209 */ /* 0x008fe20007800000 */
[----:B------:R-:W-:Y:S06]  /*9a50*/  BSSY B0, `(.L_x_12616) ;  /* 0x000001c000007945 */ /* 0x000fec0003800000 */
[----:B------:R-:W3:Y:S01]  /*9a60*/  @!P1 S2R R4, SR_CgaCtaId ;  /* 0x0000000000049919 */ /* 0x000ee20000008800 */
[----:B------:R-:W-:-:S02]  /*9a70*/  @!P1 MOV R3, 0x400 ;  /* 0x0000040000039802 */ /* 0x000fc40000000f00 */
[----:B------:R-:W-:-:S04]  /*9a80*/  @!P1 SHF.R.U32.HI R0, RZ, 0x3, R193 ;  /* 0x00000003ff009819 */ /* 0x000fc800000116c1 */
[----:B------:R-:W-:Y:S02]  /*9a90*/  @!P1 LOP3.LUT R0, R0, 0x7c, RZ, 0xc0, !PT ;  /* 0x0000007c00009812 */ /* 0x000fe400078ec0ff */
[----:B---3--:R-:W-:-:S04]  /*9aa0*/  @!P1 LEA R3, R4, R3, 0x18 ;  /* 0x0000000304039211 */ /* 0x008fc800078ec0ff */
        /* <DEDUP_REMOVED lines=17> */
.L_x_12655:
[----:B------:R-:W-:Y:S02]  /*9bc0*/  ISETP.NE.AND P1, PT, R193, RZ, PT ;  /* 0x000000ffc100720c */ /* 0x000fe40003f25270 */
[----:B---3--:R-:W-:-:S11]  /*9bd0*/  FMNMX R5, R3, R2, !PT ;  /* 0x0000000203057209 */ /* 0x008fd60007800000 */
[----:B------:R-:W-:Y:S05]  /*9be0*/  @P1 BRA `(.L_x_12618) ;  /* 0x0000000000081947 */ /* 0x000fea0003800000 */
[----:B-1----:R-:W1:Y:S02]  /*9bf0*/  LDC.64 R2, c[0x0][0x3f8] ;  /* 0x0000fe00ff027b82 */ /* 0x002e640000000a00 */
[----:B-1----:R3:W-:Y:S02]  /*9c00*/  REDG.E.MAX.S32.STRONG.GPU desc[UR4][R2.64], R5 ;  /* 0x000000050200798e */ /* 0x0027e4000d12e304 */
.L_x_12618:
[----:B------:R-:W-:Y:S05]  /*9c10*/  BSYNC B0 ;  /* 0x0000000000007941 */ /* 0x000fea0003800000 */
.L_x_12616:
        /* <DEDUP_REMOVED lines=11> */
[----:B-1----:R-:W-:-:S07]  /*9cd0*/  MOV R6, 0x9cf0 ;  /* 0x00009cf000067802 */ /* 0x002fce0000000f00 */
[----:B--23--:R-:W-:Y:S05]  /*9ce0*/  CALL.REL.NOINC `($__internal_235_$__cuda_sm20_rcp_rn_f32_slowpath) ;  /* 0x0000001c00807944 */ /* 0x00cfea0003c00000 */
[----:B------:R-:W-:Y:S01]  /*9cf0*/  MOV R5, R0 ;  /* 0x0000000000057202 */ /* 0x000fe20000000f00 */
[----:B------:R-:W-:Y:S06]  /*9d00*/  BRA `(.L_x_12621) ;  /* 0x0000000000107947 */ /* 0x000fec0003800000 */
.L_x_12620:
[----:B------:R-:W1:Y:S02]  /*9d10*/  MUFU.RCP R0, R195 ;  /* 0x000000c300007308 */ /* 0x000e640000001000 */
[----:B-1-3--:R-:W-:-:S04]  /*9d20*/  FFMA R2, R0, R195, -1 ;  /* 0xbf80000000027423 */ /* 0x00afc800000000c3 */
[----:B------:R-:W-:-:S04]  /*9d30*/  FADD.FTZ R5, -R2, -RZ ;  /* 0x800000ff02057221 */ /* 0x000fc80000010100 */
[----:B------:R-:W-:-:S07]  /*9d40*/  FFMA R5, R0, R5, R0 ;  /* 0x0000000500057223 */ /* 0x000fce0000000000 */
.L_x_12621:
[----:B------:R-:W0:Y:S02]  /*9d50*/  LDC.64 R2, c[0x0][0x3f0] ;  /* 0x0000fc00ff027b82 */ /* 0x000e240000000a00 */
[----:B0-----:R-:W-:Y:S01]  /*9d60*/  STG.E desc[UR4][R2.64], R5 ;  /* 0x0000000502007986 */ /* 0x001fe2000c101904 */
[----:B------:R-:W-:Y:S05]  /*9d70*/  EXIT ;  /* 0x000000000000794d */ /* 0x000fea0003800000 */
.L_x_12611:
[----:B------:R-:W-:Y:S01]  /*9d80*/  HFMA2 R237, -RZ, RZ, 0, 5.9604644775390625e-08 ;  /* 0x00000001ffed7431 */ /* 0x000fe200000001ff */
[----:B------:R-:W-:Y:S01]  /*9d90*/  BSSY B1, `(.L_x_12622) ;  /* 0x0000006000017945 */ /* 0x000fe20003800000 */
[----:B------:R-:W-:Y:S02]  /*9da0*/  MOV R252, 0x1f ;  /* 0x0000001f00fc7802 */ /* 0x000fe40000000f00 */
[----:B------:R-:W-:-:S07]  /*9db0*/  MOV R235, 0xffffffff ;  /* 0xffffffff00eb7802 */ /* 0x000fce0000000f00 */
[----:B------:R-:W-:Y:S05]  /*9dc0*/  WARPSYNC.COLLECTIVE R235, `(.L_x_12623) ;  /* 0x00000000eb087348 */ /* 0x000fea0003c00000 */
[----:B------:R0:W1:Y:S02]  /*9dd0*/  SHFL.BFLY P0, R241, R239, R237, R252 ;  /* 0x0c0000edeff17389 */ /* 0x00006400000000fc */
[----:B01----:R-:W-:Y:S05]  /*9de0*/  ENDCOLLECTIVE ;  /* 0x000000000000791b */ /* 0x003fea0003800000 */
.L_x_12623:
[----:B------:R-:W-:Y:S05]  /*9df0*/  BSYNC B1 ;  /* 0x0000000000017941 */ /* 0x000fea0003800000 */
.L_x_12622:
[----:B------:R-:W-:Y:S02]  /*9e00*/  HFMA2 R237, -RZ, RZ, 0, 1.1920928955078125e-07 ;  /* 0x00000002ffed7431 */ /* 0x000fe400000001ff */
[----:B------:R-:W-:Y:S01]  /*9e10*/  FADD R239, R239, R241 ;  /* 0x000000f1efef7221 */ /* 0x000fe20000000000 */
[----:B------:R-:W-:Y:S02]  /*9e20*/  MOV R252, 0x1f ;  /* 0x0000001f00fc7802 */ /* 0x000fe40000000f00 */
[----:B------:R-:W-:-:S07]  /*9e30*/  MOV R235, 0xffffffff ;  /* 0xffffffff00eb7802 */ /* 0x000fce0000000f00 */
[----:B------:R-:W-:Y:S05]  /*9e40*/  WARPSYNC.COLLECTIVE R235, `(.L_x_12624) ;  /* 0x00000000eb087348 */ /* 0x000fea0003c00000 */
[----:B------:R0:W1:Y:S02]  /*9e50*/  SHFL.BFLY P0, R241, R239, R237, R252 ;  /* 0x0c0000edeff17389 */ /* 0x00006400000000fc */
[----:B01----:R-:W-:Y:S05]  /*9e60*/  ENDCOLLECTIVE ;  /* 0x000000000000791b */ /* 0x003fea0003800000 */
.L_x_12624:
[----:B------:R-:W-:Y:S02]  /*9e70*/  HFMA2 R237, -RZ, RZ, 0, 2.384185791015625e-07 ;  /* 0x00000004ffed7431 */ /* 0x000fe400000001ff */
[----:B------:R-:W-:-:S05]  /*9e80*/  FADD R147, R239, R241 ;  /* 0x000000f1ef937221 */ /* 0x000fca0000000000 */
[----:B------:R-:W-:-:S07]  /*9e90*/  MOV R239, R147 ;  /* 0x0000009300ef7202 */ /* 0x000fce0000000f00 */
[----:B------:R-:W-:Y:S05]  /*9ea0*/  WARPSYNC.COLLECTIVE R235, `(.L_x_12625) ;  /* 0x00000000eb087348 */ /* 0x000fea0003c00000 */
[----:B------:R0:W1:Y:S02]  /*9eb0*/  SHFL.BFLY P0, R241, R239, R237, R252 ;  /* 0x0c0000edeff17389 */ /* 0x00006400000000fc */
[----:B01----:R-:W-:Y:S05]  /*9ec0*/  ENDCOLLECTIVE ;  /* 0x000000000000791b */ /* 0x003fea0003800000 */
.L_x_12625:
[----:B------:R-:W-:Y:S02]  /*9ed0*/  HFMA2 R237, -RZ, RZ, 0, 4.76837158203125e-07 ;  /* 0x00000008ffed7431 */ /* 0x000fe400000001ff */
[----:B------:R-:W-:-:S05]  /*9ee0*/  FADD R243, R147, R241 ;  /* 0x000000f193f37221 */ /* 0x000fca0000000000 */
[----:B------:R-:W-:-:S07]  /*9ef0*/  MOV R239, R243 ;  /* 0x000000f300ef7202 */ /* 0x000fce0000000f00 */
[----:B------:R-:W-:Y:S05]  /*9f00*/  WARPSYNC.COLLECTIVE R235, `(.L_x_12626) ;  /* 0x00000000eb087348 */ /* 0x000fea0003c00000 */
[----:B------:R0:W1:Y:S02]  /*9f10*/  SHFL.BFLY P0, R241, R239, R237, R252 ;  /* 0x0c0000edeff17389 */ /* 0x00006400000000fc */
[----:B01----:R-:W-:Y:S05]  /*9f20*/  ENDCOLLECTIVE ;  /* 0x000000000000791b */ /* 0x003fea0003800000 */
.L_x_12626:
[----:B------:R-:W-:Y:S02]  /*9f30*/  HFMA2 R237, -RZ, RZ, 0, 9.5367431640625e-07 ;  /* 0x00000010ffed7431 */ /* 0x000fe400000001ff */
[----:B------:R-:W-:-:S05]  /*9f40*/  FADD R245, R243, R241 ;  /* 0x000000f1f3f57221 */ /* 0x000fca0000000000 */
[----:B------:R-:W-:-:S07]  /*9f50*/  MOV R239, R245 ;  /* 0x000000f500ef7202 */ /* 0x000fce0000000f00 */
[----:B------:R-:W-:Y:S05]  /*9f60*/  WARPSYNC.COLLECTIVE R235, `(.L_x_12627) ;  /* 0x00000000eb087348 */ /* 0x000fea0003c00000 */
[----:B------:R0:W1:Y:S02]  /*9f70*/  SHFL.BFLY P0, R241, R239, R237, R252 ;  /* 0x0c0000edeff17389 */ /* 0x00006400000000fc */
[----:B01----:R-:W-:Y:S05]  /*9f80*/  ENDCOLLECTIVE ;  /* 0x000000000000791b */ /* 0x003fea0003800000 */
.L_x_12627:
        /* <DEDUP_REMOVED lines=150> */
.L_x_12628:
[----:B------:R-:W-:Y:S02]  /*a8f0*/  HFMA2 R237, -RZ, RZ, 0, 1.1920928955078125e-07 ;  /* 0x00000002ffed7431 */ /* 0x000fe400000001ff */
[----:B------:R-:W-:-:S05]  /*a900*/  FADD R112, R239, R241 ;  /* 0x000000f1ef707221 */ /* 0x000fca0000000000 */
[----:B------:R-:W-:-:S07]  /*a910*/  MOV R239, R112 ;  /* 0x0000007000ef7202 */ /* 0x000fce0000000f00 */
[----:B------:R-:W-:Y:S05]  /*a920*/  WARPSYNC.COLLECTIVE R235, `(.L_x_12629) ;  /* 0x00000000eb087348 */ /* 0x000fea0003c00000 */
[----:B------:R0:W1:Y:S02]  /*a930*/  SHFL.BFLY P0, R241, R239, R237, R252 ;  /* 0x0c0000edeff17389 */ /* 0x00006400000000fc */
[----:B01----:R-:W-:Y:S05]  /*a940*/  ENDCOLLECTIVE ;  /* 0x000000000000791b */ /* 0x003fea0003800000 */
.L_x_12629:
[----:B------:R-:W-:Y:S02]  /*a950*/  HFMA2 R237, -RZ, RZ, 0, 2.384185791015625e-07 ;  /* 0x00000004ffed7431 */ /* 0x000fe400000001ff */
[----:B------:R-:W-:-:S05]  /*a960*/  FADD R113, R112, R241 ;  /* 0x000000f170717221 */ /* 0x000fca0000000000 */
[----:B------:R-:W-:-:S07]  /*a970*/  MOV R239, R113 ;  /* 0x0000007100ef7202 */ /* 0x000fce0000000f00 */
[----:B------:R-:W-:Y:S05]  /*a980*/  WARPSYNC.COLLECTIVE R235, `(.L_x_12630) ;  /* 0x00000000eb087348 */ /* 0x000fea0003c00000 */
[----:B------:R0:W1:Y:S02]  /*a990*/  SHFL.BFLY P0, R241, R239, R237, R252 ;  /* 0x0c0000edeff17389 */ /* 0x00006400000000fc */
[----:B01----:R-:W-:Y:S05]  /*a9a0*/  ENDCOLLECTIVE ;  /* 0x000000000000791b */ /* 0x003fea0003800000 */
.L_x_12630:
[----:B------:R-:W-:Y:S02]  /*a9b0*/  HFMA2 R237, -RZ, RZ, 0, 4.76837158203125e-07 ;  /* 0x00000008ffed7431 */ /* 0x000fe400000001ff */
[----:B------:R-:W-:-:S05]  /*a9c0*/  FADD R243, R113, R241 ;  /* 0x000000f171f37221 */ /* 0x000fca0000000000 */
[----:B------:R-:W-:-:S07]  /*a9d0*/  MOV R239, R243 ;  /* 0x000000f300ef7202 */ /* 0x000fce0000000f00 */
[----:B------:R-:W-:Y:S05]  /*a9e0*/  WARPSYNC.COLLECTIVE R235, `(.L_x_12631) ;  /* 0x00000000eb087348 */ /* 0x000fea0003c00000 */
[----:B------:R0:W1:Y:S02]  /*a9f0*/  SHFL.BFLY P0, R241, R239, R237, R252 ;  /* 0x0c0000edeff17389 */ /* 0x00006400000000fc */
[----:B01----:R-:W-:Y:S05]  /*aa00*/  ENDCOLLECTIVE ;  /* 0x000000000000791b */ /* 0x003fea0003800000 */
.L_x_12631:
[----:B------:R-:W-:Y:S02]  /*aa10*/  HFMA2 R237, -RZ, RZ, 0, 9.5367431640625e-07 ;  /* 0x00000010ffed7431 */ /* 0x000fe400000001ff */
[----:B------:R-:W-:-:S05]  /*aa20*/  FADD R245, R243, R241 ;  /* 0x000000f1f3f57221 */ /* 0x000fca0000000000 */
[----:B------:R-:W-:-:S07]  /*aa30*/  MOV R239, R245 ;  /* 0x000000f500ef7202 */ /* 0x000fce0000000f00 */
[----:B------:R-:W-:Y:S05]  /*aa40*/  WARPSYNC.COLLECTIVE R235, `(.L_x_12632) ;  /* 0x00000000eb087348 */ /* 0x000fea0003c00000 */
[----:B------:R0:W1:Y:S02]  /*aa50*/  SHFL.BFLY P0, R241, R239, R237, R252 ;  /* 0x0c0000edeff17389 */ /* 0x00006400000000fc */
[----:B01----:R-:W-:Y:S05]  /*aa60*/  ENDCOLLECTIVE ;  /* 0x000000000000791b */ /* 0x003fea0003800000 */
.L_x_12632:
[----:B------:R-:W-:Y:S05]  /*aa70*/  BRA `(.L_x_12633) ;  /* 0xffffff7400387947 */ /* 0x000fea000383ffff */
.L_x_12614:
[----:B------:R-:W-:Y:S01]  /*aa80*/  HFMA2 R252, -RZ, RZ, 0, 1.847743988037109375e-06 ;  /* 0x0000001ffffc7431 */ /* 0x000fe200000001ff */
[----:B------:R-:W-:Y:S01]  /*aa90*/  BSSY B2, `(.L_x_12634) ;  /* 0x0000006000027945 */ /* 0x000fe20003800000 */
[----:B------:R-:W-:Y:S02]  /*aaa0*/  MOV R237, 0x1 ;  /* 0x0000000100ed7802 */ /* 0x000fe40000000f00 */
[----:B------:R-:W-:-:S07]  /*aab0*/  MOV R235, 0xffffffff ;  /* 0xffffffff00eb7802 */ /* 0x000fce0000000f00 */
[----:B------:R-:W-:Y:S05]  /*aac0*/  WARPSYNC.COLLECTIVE R235, `(.L_x_12635) ;  /* 0x00000000eb087348 */ /* 0x000fea0003c00000 */
[----:B------:R0:W1:Y:S02]  /*aad0*/  SHFL.BFLY P0, R241, R239, R237, R252 ;  /* 0x0c0000edeff17389 */ /* 0x00006400000000fc */
[----:B01----:R-:W-:Y:S05]  /*aae0*/  ENDCOLLECTIVE ;  /* 0x000000000000791b */ /* 0x003fea0003800000 */
.L_x_12635:
[----:B------:R-:W-:Y:S05]  /*aaf0*/  BSYNC B2 ;  /* 0x0000000000027941 */ /* 0x000fea0003800000 */
.L_x_12634:
[----:B------:R-:W-:Y:S02]  /*ab00*/  HFMA2 R237, -RZ, RZ, 0, 1.1920928955078125e-07 ;  /* 0x00000002ffed7431 */ /* 0x000fe400000001ff */
[----:B------:R-:W-:Y:S01]  /*ab10*/  FADD R239, R239, R241 ;  /* 0x000000f1efef7221 */ /* 0x000fe20000000000 */
[----:B------:R-:W-:Y:S02]  /*ab20*/  MOV R252, 0x1f ;  /* 0x0000001f00fc7802 */ /* 0x000fe40000000f00 */
[----:B------:R-:W-:-:S07]  /*ab30*/  MOV R235, 0xffffffff ;  /* 0xffffffff00eb7802 */ /* 0x000fce0000000f00 */
[----:B------:R-:W-:Y:S05]  /*ab40*/  WARPSYNC.COLLECTIVE R235, `(.L_x_12636) ;  /* 0x00000000eb087348 */ /* 0x000fea0003c00000 */
[----:B------:R0:W1:Y:S02]  /*ab50*/  SHFL.BFLY P0, R241, R239, R237, R252 ;  /* 0x0c0000edeff17389 */ /* 0x00006400000000fc */
[----:B01----:R-:W-:Y:S05]  /*ab60*/  ENDCOLLECTIVE ;  /* 0x000000000000791b */ /* 0x003fea0003800000 */
.L_x_12636:
[----:B------:R-:W-:Y:S02]  /*ab70*/  HFMA2 R237, -RZ, RZ, 0, 2.384185791015625e-07 ;  /* 0x00000004ffed7431 */ /* 0x000fe400000001ff */
[----:B------:R-:W-:-:S05]  /*ab80*/  FADD R139, R239, R241 ;  /* 0x000000f1ef8b7221 */ /* 0x000fca0000000000 */
[----:B------:R-:W-:-:S07]  /*ab90*/  MOV R239, R139 ;  /* 0x0000008b00ef7202 */ /* 0x000fce0000000f00 */
[----:B------:R-:W-:Y:S05]  /*aba0*/  WARPSYNC.COLLECTIVE R235, `(.L_x_12637) ;  /* 0x00000000eb087348 */ /* 0x000fea0003c00000 */
[----:B------:R0:W1:Y:S02]  /*abb0*/  SHFL.BFLY P0, R241, R239, R237, R252 ;  /* 0x0c0000edeff17389 */ /* 0x00006400000000fc */
[----:B01----:R-:W-:Y:S05]  /*abc0*/  ENDCOLLECTIVE ;  /* 0x000000000000791b */ /* 0x003fea0003800000 */
.L_x_12637:
[----:B------:R-:W-:Y:S02]  /*abd0*/  HFMA2 R237, -RZ, RZ, 0, 4.76837158203125e-07 ;  /* 0x00000008ffed7431 */ /* 0x000fe400000001ff */
[----:B------:R-:W-:-:S05]  /*abe0*/  FADD R243, R139, R241 ;  /* 0x000000f18bf37221 */ /* 0x000fca0000000000 */
[----:B------:R-:W-:-:S07]  /*abf0*/  MOV R239, R243 ;  /* 0x000000f300ef7202 */ /* 0x000fce0000000f00 */
[----:B------:R-:W-:Y:S05]  /*ac00*/  WARPSYNC.COLLECTIVE R235, `(.L_x_12638) ;  /* 0x00000000eb087348 */ /* 0x000fea0003c00000 */
[----:B------:R0:W1:Y:S02]  /*ac10*/  SHFL.BFLY P0, R241, R239, R237, R252 ;  /* 0x0c0000edeff17389 */ /* 0x00006400000000fc */
[----:B01----:R-:W-:Y:S05]  /*ac20*/  ENDCOLLECTIVE ;  /* 0x000000000000791b */ /* 0x003fea0003800000 */
.L_x_12638:
[----:B------:R-:W-:Y:S02]  /*ac30*/  HFMA2 R237, -RZ, RZ, 0, 9.5367431640625e-07 ;  /* 0x00000010ffed7431 */ /* 0x000fe400000001ff */
[----:B------:R-:W-:-:S05]  /*ac40*/  FADD R245, R243, R241 ;  /* 0x000000f1f3f57221 */ /* 0x000fca0000000000 */
[----:B------:R-:W-:-:S07]  /*ac50*/  MOV R239, R245 ;  /* 0x000000f500ef7202 */ /* 0x000fce0000000f00 */
[----:B------:R-:W-:Y:S05]  /*ac60*/  WARPSYNC.COLLECTIVE R235, `(.L_x_12639) ;  /* 0x00000000eb087348 */ /* 0x000fea0003c00000 */
[----:B------:R0:W1:Y:S02]  /*ac70*/  SHFL.BFLY P0, R241, R239, R237, R252 ;  /* 0x0c0000edeff17389 */ /* 0x00006400000000fc */
[----:B01----:R-:W-:Y:S05]  /*ac80*/  ENDCOLLECTIVE ;  /* 0x000000000000791b */ /* 0x003fea0003800000 */
.L_x_12639:
        /* <DEDUP_REMOVED lines=150> */
.L_x_12640:
[----:B------:R-:W-:Y:S02]  /*b5f0*/  HFMA2 R237, -RZ, RZ, 0, 1.1920928955078125e-07 ;  /* 0x00000002ffed7431 */ /* 0x000fe400000001ff */
[----:B------:R-:W-:-:S05]  /*b600*/  FADD R32, R239, R241 ;  /* 0x000000f1ef207221 */ /* 0x000fca0000000000 */
[----:B------:R-:W-:-:S07]  /*b610*/  MOV R239, R32 ;  /* 0x0000002000ef7202 */ /* 0x000fce0000000f00 */
[----:B------:R-:W-:Y:S05]  /*b620*/  WARPSYNC.COLLECTIVE R235, `(.L_x_12641) ;  /* 0x00000000eb087348 */ /* 0x000fea0003c00000 */
[----:B------:R0:W1:Y:S02]  /*b630*/  SHFL.BFLY P0, R241, R239, R237, R252 ;  /* 0x0c0000edeff17389 */ /* 0x00006400000000fc */
[----:B01----:R-:W-:Y:S05]  /*b640*/  ENDCOLLECTIVE ;  /* 0x000000000000791b */ /* 0x003fea0003800000 */
.L_x_12641:
[----:B------:R-:W-:Y:S02]  /*b650*/  HFMA2 R237, -RZ, RZ, 0, 2.384185791015625e-07 ;  /* 0x00000004ffed7431 */ /* 0x000fe400000001ff */
[----:B------:R-:W-:-:S05]  /*b660*/  FADD R33, R32, R241 ;  /* 0x000000f120217221 */ /* 0x000fca0000000000 */
[----:B------:R-:W-:-:S07]  /*b670*/  MOV R239, R33 ;  /* 0x0000002100ef7202 */ /* 0x000fce0000000f00 */
[----:B------:R-:W-:Y:S05]  /*b680*/  WARPSYNC.COLLECTIVE R235, `(.L_x_12642) ;  /* 0x00000000eb087348 */ /* 0x000fea0003c00000 */
[----:B------:R0:W1:Y:S02]  /*b690*/  SHFL.BFLY P0, R241, R239, R237, R252 ;  /* 0x0c0000edeff17389 */ /* 0x00006400000000fc */
[----:B01----:R-:W-:Y:S05]  /*b6a0*/  ENDCOLLECTIVE ;  /* 0x000000000000791b */ /* 0x003fea0003800000 */
.L_x_12642:
[----:B------:R-:W-:Y:S02]  /*b6b0*/  HFMA2 R237, -RZ, RZ, 0, 4.76837158203125e-07 ;  /* 0x00000008ffed7431 */ /* 0x000fe400000001ff */
[----:B------:R-:W-:-:S05]  /*b6c0*/  FADD R231, R33, R241 ;  /* 0x000000f121e77221 */ /* 0x000fca0000000000 */
[----:B------:R-:W-:-:S07]  /*b6d0*/  MOV R239, R231 ;  /* 0x000000e700ef7202 */ /* 0x000fce0000000f00 */
[----:B------:R-:W-:Y:S05]  /*b6e0*/  WARPSYNC.COLLECTIVE R235, `(.L_x_12643) ;  /* 0x00000000eb087348 */ /* 0x000fea0003c00000 */
[----:B------:R0:W1:Y:S02]  /*b6f0*/  SHFL.BFLY P0, R241, R239, R237, R252 ;  /* 0x0c0000edeff17389 */ /* 0x00006400000000fc */
[----:B01----:R-:W-:Y:S05]  /*b700*/  ENDCOLLECTIVE ;  /* 0x000000000000791b */ /* 0x003fea0003800000 */
.L_x_12643:
[----:B------:R-:W-:Y:S02]  /*b710*/  HFMA2 R237, -RZ, RZ, 0, 9.5367431640625e-07 ;  /* 0x00000010ffed7431 */ /* 0x000fe400000001ff */
[----:B------:R-:W-:-:S05]  /*b720*/  FADD R243, R231, R241 ;  /* 0x000000f1e7f37221 */ /* 0x000fca0000000000 */
[----:B------:R-:W-:-:S07]  /*b730*/  MOV R239, R243 ;  /* 0x000000f300ef7202 */ /* 0x000fce0000000f00 */
[----:B------:R-:W-:Y:S05]  /*b740*/  WARPSYNC.COLLECTIVE R235, `(.L_x_12644) ;  /* 0x00000000eb087348 */ /* 0x000fea0003c00000 */
[----:B------:R0:W1:Y:S02]  /*b750*/  SHFL.BFLY P0, R241, R239, R237, R252 ;  /* 0x0c0000edeff17389 */ /* 0x00006400000000fc */
[----:B01----:R-:W-:Y:S05]  /*b760*/  ENDCOLLECTIVE ;  /* 0x000000000000791b */ /* 0x003fea0003800000 */
.L_x_12644:
[----:B------:R-:W-:Y:S05]  /*b770*/  BRA `(.L_x_12645) ;  /* 0xffffffb400387947 */ /* 0x000fea000383ffff */
.L_x_12617:
[----:B-1----:R-:W-:Y:S01]  /*b780*/  HFMA2 R9, -RZ, RZ, 0, 1.847743988037109375e-06 ;  /* 0x0000001fff097431 */ /* 0x002fe200000001ff */
[----:B------:R-:W-:Y:S01]  /*b790*/  BSSY B0, `(.L_x_12646) ;  /* 0x0000006000007945 */ /* 0x000fe20003800000 */
[----:B------:R-:W-:Y:S02]  /*b7a0*/  MOV R4, 0x10 ;  /* 0x0000001000047802 */ /* 0x000fe40000000f00 */
[----:B------:R-:W-:-:S07]  /*b7b0*/  MOV R235, 0xffffffff ;  /* 0xffffffff00eb7802 */ /* 0x000fce0000000f00 */
[----:B0-2--5:R-:W-:Y:S05]  /*b7c0*/  WARPSYNC.COLLECTIVE R235, `(.L_x_12647) ;  /* 0x00000000eb087348 */ /* 0x025fea0003c00000 */
[----:B------:R1:W3:Y:S02]  /*b7d0*/  SHFL.DOWN P1, R7, R192, R4, R9 ;  /* 0x08000004c0077389 */ /* 0x0002e40000020009 */
[----:B0123-5:R-:W-:Y:S05]  /*b7e0*/  ENDCOLLECTIVE ;  /* 0x000000000000791b */ /* 0x02ffea0003800000 */
.L_x_12647:
[----:B------:R-:W-:Y:S05]  /*b7f0*/  BSYNC B0 ;  /* 0x0000000000007941 */ /* 0x000fea0003800000 */
.L_x_12646:
        /* <DEDUP_REMOVED lines=9> */
.L_x_12648:
[----:B------:R-:W-:Y:S01]  /*b890*/  HFMA2 R4, -RZ, RZ, 0, 2.384185791015625e-07 ;  /* 0x00000004ff047431 */ /* 0x000fe200000001ff */
[----:B------:R-:W-:-:S04]  /*b8a0*/  MOV R0, R7 ;  /* 0x0000000700007202 */ /* 0x000fc80000000f00 */
[----:B------:R-:W-:-:S04]  /*b8b0*/  FMNMX R0, R3, R0, !PT ;  /* 0x0000000003007209 */ /* 0x000fc80007800000 */
[----:B------:R-:W-:-:S07]  /*b8c0*/  MOV R192, R0 ;  /* 0x0000000000c07202 */ /* 0x000fce0000000f00 */
[----:B------:R-:W-:Y:S05]  /*b8d0*/  WARPSYNC.COLLECTIVE R235, `(.L_x_12649) ;  /* 0x00000000eb087348 */ /* 0x000fea0003c00000 */
[----:B------:R0:W1:Y:S02]  /*b8e0*/  SHFL.DOWN P1, R7, R192, R4, R9 ;  /* 0x08000004c0077389 */ /* 0x0000640000020009 */
[----:B01----:R-:W-:Y:S05]  /*b8f0*/  ENDCOLLECTIVE ;  /* 0x000000000000791b */ /* 0x003fea0003800000 */
.L_x_12649:
[----:B------:R-:W-:Y:S01]  /*b900*/  HFMA2 R4, -RZ, RZ, 0, 1.1920928955078125e-07 ;  /* 0x00000002ff047431 */ /* 0x000fe200000001ff */
[----:B------:R-:W-:-:S04]  /*b910*/  MOV R5, R7 ;  /* 0x0000000700057202 */ /* 0x000fc80000000f00 */
[----:B------:R-:W-:-:S04]  /*b920*/  FMNMX R5, R0, R5, !PT ;  /* 0x0000000500057209 */ /* 0x000fc80007800000 */
[----:B------:R-:W-:-:S07]  /*b930*/  MOV R192, R5 ;  /* 0x0000000500c07202 */ /* 0x000fce0000000f00 */
[----:B------:R-:W-:Y:S05]  /*b940*/  WARPSYNC.COLLECTIVE R235, `(.L_x_12650) ;  /* 0x00000000eb087348 */ /* 0x000fea0003c00000 */
[----:B------:R0:W1:Y:S02]  /*b950*/  SHFL.DOWN P1, R7, R192, R4, R9 ;  /* 0x08000004c0077389 */ /* 0x0000640000020009 */
[----:B01----:R-:W-:Y:S05]  /*b960*/  ENDCOLLECTIVE ;  /* 0x000000000000791b */ /* 0x003fea0003800000 */
.L_x_12650:
[----:B------:R-:W-:Y:S01]  /*b970*/  HFMA2 R4, -RZ, RZ, 0, 5.9604644775390625e-08 ;  /* 0x00000001ff047431 */ /* 0x000fe200000001ff */
[----:B------:R-:W-:-:S04]  /*b980*/  MOV R2, R7 ;  /* 0x0000000700027202 */ /* 0x000fc80000000f00 */
[----:B------:R-:W-:-:S04]  /*b990*/  FMNMX R2, R5, R2, !PT ;  /* 0x0000000205027209 */ /* 0x000fc80007800000 */
[----:B------:R-:W-:-:S07]  /*b9a0*/  MOV R192, R2 ;  /* 0x0000000200c07202 */ /* 0x000fce0000000f00 */
[----:B------:R-:W-:Y:S05]  /*b9b0*/  WARPSYNC.COLLECTIVE R235, `(.L_x_12651) ;  /* 0x00000000eb087348 */ /* 0x000fea0003c00000 */
[----:B------:R0:W1:Y:S02]  /*b9c0*/  SHFL.DOWN P1, R7, R192, R4, R9 ;  /* 0x08000004c0077389 */ /* 0x0000640000020009 */
[----:B01----:R-:W-:Y:S05]  /*b9d0*/  ENDCOLLECTIVE ;  /* 0x000000000000791b */ /* 0x003fea0003800000 */
.L_x_12651:
[----:B------:R-:W-:Y:S05]  /*b9e0*/  BRA `(.L_x_12652) ;  /* 0xffffffe0000c7947 */ /* 0x000fea000383ffff */
.L_x_12619:
[----:B---3--:R-:W-:Y:S02]  /*b9f0*/  MOV R192, R0 ;  /* 0x0000000000c07202 */ /* 0x008fe40000000f00 */
[----:B------:R-:W-:Y:S02]  /*ba00*/  MOV R4, 0x2 ;  /* 0x0000000200047802 */ /* 0x000fe40000000f00 */
[----:B------:R-:W-:Y:S02]  /*ba10*/  MOV R9, 0x1f ;  /* 0x0000001f00097802 */ /* 0x000fe40000000f00 */
[----:B------:R-:W-:-:S07]  /*ba20*/  MOV R235, 0xffffffff ;  /* 0xffffffff00eb7802 */ /* 0x000fce0000000f00 */
[----:B012--5:R-:W-:Y:S05]  /*ba30*/  WARPSYNC.COLLECTIVE R235, `(.L_x_12653) ;  /* 0x00000000eb087348 */ /* 0x027fea0003c00000 */
[----:B------:R3:W4:Y:S02]  /*ba40*/  SHFL.DOWN P1, R7, R192, R4, R9 ;  /* 0x08000004c0077389 */ /* 0x0007240000020009 */
[----:B012345:R-:W-:Y:S05]  /*ba50*/  ENDCOLLECTIVE ;  /* 0x000000000000791b */ /* 0x03ffea0003800000 */
.L_x_12653:
[----:B------:R-:W-:Y:S02]  /*ba60*/  MOV R4, 0x1 ;  /* 0x0000000100047802 */ /* 0x000fe40000000f00 */
[----:B------:R-:W-:-:S04]  /*ba70*/  MOV R3, R7 ;  /* 0x0000000700037202 */ /* 0x000fc80000000f00 */
[----:B------:R-:W-:-:S04]  /*ba80*/  FMNMX R3, R3, R0, !PT ;  /* 0x0000000003037209 */ /* 0x000fc80007800000 */
[----:B------:R-:W-:-:S07]  /*ba90*/  MOV R192, R3 ;  /* 0x0000000300c07202 */ /* 0x000fce0000000f00 */
[----:B------:R-:W-:Y:S05]  /*baa0*/  WARPSYNC.COLLECTIVE R235, `(.L_x_12654) ;  /* 0x00000000eb087348 */ /* 0x000fea0003c00000 */
[----:B------:R0:W1:Y:S02]  /*bab0*/  SHFL.DOWN P1, R7, R192, R4, R9 ;  /* 0x08000004c0077389 */ /* 0x0000640000020009 */
[----:B01----:R-:W-:Y:S05]  /*bac0*/  ENDCOLLECTIVE ;  /* 0x000000000000791b */ /* 0x003fea0003800000 */
.L_x_12654:
[----:B------:R-:W-:Y:S01]  /*bad0*/  MOV R2, R7 ;  /* 0x0000000700027202 */ /* 0x000fe20000000f00 */
[----:B------:R-:W-:Y:S06]  /*bae0*/  BRA `(.L_x_12655) ;  /* 0xffffffe000347947 */ /* 0x000fec000383ffff */
        .weak           $__internal_235_$__cuda_sm20_rcp_rn_f32_slowpath
        .type           $__internal_235_$__cuda_sm20_rcp_rn_f32_slowpath,@function
        .size           $__internal_235_$__cuda_sm20_rcp_rn_f32_slowpath,(.L_x_13103 - $__internal_235_$__cuda_sm20_rcp_rn_f32_slowpath)
$__internal_235_$__cuda_sm20_rcp_rn_f32_slowpath:
        /* <DEDUP_REMOVED lines=15> */
.L_x_12656:
        /* <DEDUP_REMOVED lines=33> */
.L_x_12658:
[----:B------:R0:W1:Y:S02]  /*bdf0*/  MUFU.RCP R0, R195 ;  /* 0x000000c300007308 */ /* 0x0000640000001000 */
.L_x_12657:
[----:B------:R-:W-:Y:S01]  /*be00*/  HFMA2 R3, -RZ, RZ, 0, 0 ;  /* 0x00000000ff037431 */ /* 0x000fe200000001ff */
[----:B------:R-:W-:-:S04]  /*be10*/  MOV R2, R6 ;  /* 0x0000000600027202 */ /* 0x000fc80000000f00 */
[----:B0123--:R-:W-:Y:S05]  /*be20*/  RET.REL.NODEC R2 `(_ZN18transformer_engine13normalization19ln_fwd_tuned_kernelINS0_13Kernel_traitsI13__nv_bfloat16S3_13__nv_fp8_e4m3fjLj2304ELj1ELj4ELj1ELj16ENS0_18Kernel_traits_baseILj2304ES3_S3_S4_fjLj128EEEEEEEvNS0_19ForwardKernelParamsE) ;  /* 0xffffff4002747950 */ /* 0x00ffea0003c3ffff */
.L_x_12659:
        /* <DEDUP_REMOVED lines=13> */
.L_x_13103:


//--------------------- .text._ZN18transformer_engine13normalization19ln_fwd_tuned_kernelINS0_13Kernel_traitsI13__nv_bfloat16S3_13__nv_fp8_e4m3fjLj2048ELj1ELj4ELj1ELj16ENS0_18Kernel_traits_baseILj2048ES3_S3_S4_fjLj128EEEEEEEvNS0_19ForwardKernelParamsE --------------------------
	.section	.text._ZN18transformer_engine13normalization19ln_fwd_tuned_kernelINS0_13Kernel_traitsI13__nv_bfloat16S3_13__nv_fp8_e4m3fjLj2048ELj1ELj4ELj1ELj16ENS0_18Kernel_traits_baseILj2048ES3_S3_S4_fjLj128EEEEEEEvNS0_19ForwardKernelParamsE,"ax",@progbits
	.align	128
        .global         _ZN18transformer_engine13normalization19ln_fwd_tuned_kernelINS0_13Kernel_traitsI13__nv_bfloat16S3_13__nv_fp8_e4m3fjLj2048ELj1ELj4ELj1ELj16ENS0_18Kernel_traits_baseILj2048ES3_S3_S4_fjLj128EEEEEEEvNS0_19ForwardKernelParamsE
        .type           _ZN18transformer_engine13normalization19ln_fwd_tuned_kernelINS0_13Kernel_traitsI13__nv_bfloat16S3_13__nv_fp8_e4m3fjLj2048ELj1ELj4ELj1ELj16ENS0_18Kernel_traits_baseILj2048ES3_S3_S4_fjLj128EEEEEEEvNS0_19ForwardKernelParamsE,@function
        .size           _ZN18transformer_engine13normalization19ln_fwd_tuned_kernelINS0_13Kernel_traitsI13__nv_bfloat16S3_13__nv_fp8_e4m3fjLj2048ELj1ELj4ELj1ELj16ENS0_18Kernel_traits_baseILj2048ES3_S3_S4_fjLj128EEEEEEEvNS0_19ForwardKernelParamsE,(.L_x_13104 - _ZN18transformer_engine13normalization19ln_fwd_tuned_kernelINS0_13Kernel_traitsI13__nv_bfloat16S3_13__nv_fp8_e4m3fjLj2048ELj1ELj4ELj1ELj16ENS0_18Kernel_traits_baseILj2048ES3_S3_S4_fjLj128EEEEEEEvNS0_19ForwardKernelParamsE)
        .other          _ZN18transformer_engine13normalization19ln_fwd_tuned_kernelINS0_13Kernel_traitsI13__nv_bfloat16S3_13__nv_fp8_e4m3fjLj2048ELj1ELj4ELj1ELj16ENS0_18Kernel_traits_baseILj2048ES3_S3_S4_fjLj128EEEEEEEvNS0_19ForwardKernelParamsE,@"STO_CUDA_ENTRY STV_DEFAULT"
_ZN18transformer_engine13normalization19ln_fwd_tuned_kernelINS0_13Kernel_traitsI13__nv_bfloat16S3_13__nv_fp8_e4m3fjLj2048ELj1ELj4ELj1ELj16ENS0_18Kernel_traits_baseILj2048ES3_S3_S4_fjLj128EEEEEEEvNS0_19ForwardKernelParamsE:
.text._ZN18transformer_engine13normalization19ln_fwd_tuned_kernelINS0_13Kernel_traitsI13__nv_bfloat16S3_13__nv_fp8_e4m3fjLj2048ELj1ELj4ELj1ELj16ENS0_18Kernel_traits_baseILj2048ES3_S3_S4_fjLj128EEEEEEEvNS0_19ForwardKernelParamsE:
        /* <DEDUP_REMOVED lines=116> */
.L_x_12664:
        /* <DEDUP_REMOVED lines=323> */
.L_x_12685:
[----:B------:R-:W2:Y:S01]  /*1b70*/  LDC R65, c[0x0][0x3d8] ;  /* 0x0000f600ff417b82 */ /* 0x000ea20000000800 */
[----:B01----:R-:W-:Y:S01]  /*1b80*/  FADD R214, R214, R69 ;  /* 0x00000045d6d67221 */ /* 0x003fe20000000000 */
[----:B------:R-:W-:Y:S01]  /*1b90*/  ISETP.NE.AND P2, PT, RZ, UR11, PT ;  /* 0x0000000bff007c0c */ /* 0x000fe2000bf45270 */
[----:B------:R-:W-:Y:S01]  /*1ba0*/  UISETP.NE.AND UP0, UPT, UR12, URZ, UPT ;  /* 0x000000ff0c00728c */ /* 0x000fe2000bf05270 */
[----:B------:R-:W-:Y:S02]  /*1bb0*/  SHF.L.U32 R69, R116, 0x10, RZ ;  /* 0x0000001074457819 */ /* 0x000fe400000006ff */
[----:B------:R-:W-:Y:S02]  /*1bc0*/  SHF.L.U32 R68, R210, 0x10, RZ ;  /* 0x00000010d2447819 */ /* 0x000fe400000006ff */
[----:B------:R-:W0:Y:S01]  /*1bd0*/  @!P0 LDC.64 R66, c[0x0][0x398] ;  /* 0x0000e600ff428b82 */ /* 0x000e220000000a00 */
[----:B------:R-:W-:Y:S02]  /*1be0*/  SHF.L.U32 R211, R32, 0x10, RZ ;  /* 0x0000001020d37819 */ /* 0x000fe400000006ff */
[----:B------:R-:W-:-:S02]  /*1bf0*/  SHF.L.U32 R212, R209, 0x10, RZ ;  /* 0x00000010d1d47819 */ /* 0x000fc400000006ff */
[----:B------:R-:W-:Y:S02]  /*1c00*/  SHF.L.U32 R213, R117, 0x10, RZ ;  /* 0x0000001075d57819 */ /* 0x000fe400000006ff */
[----:B------:R-:W-:Y:S01]  /*1c10*/  @P2 FADD R69, R69, 1 ;  /* 0x3f80000045452421 */ /* 0x000fe20000000000 */
[----:B------:R-:W-:Y:S01]  /*1c20*/  @P2 FADD R68, R68, 1 ;  /* 0x3f80000044442421 */ /* 0x000fe20000000000 */
[----:B------:R-:W-:Y:S01]  /*1c30*/  SHF.L.U32 R215, R33, 0x10, RZ ;  /* 0x0000001021d77819 */ /* 0x000fe200000006ff */
[----:B------:R-:W-:Y:S01]  /*1c40*/  @P2 FADD R213, R213, 1 ;  /* 0x3f800000d5d52421 */ /* 0x000fe20000000000 */
[----:B------:R-:W-:Y:S02]  /*1c50*/  SHF.L.U32 R216, R207, 0x10, RZ ;  /* 0x00000010cfd87819 */ /* 0x000fe400000006ff */
[----:B------:R-:W-:Y:S02]  /*1c60*/  SHF.L.U32 R217, R187, 0x10, RZ ;  /* 0x00000010bbd97819 */ /* 0x000fe400000006ff */
[----:B------:R-:W-:Y:S01]  /*1c70*/  SHF.L.U32 R219, R179, 0x10, RZ ;  /* 0x00000010b3db7819 */ /* 0x000fe200000006ff */
[----:B--2---:R-:W-:Y:S01]  /*1c80*/  FFMA R65, R214, 0.00048828125, R65 ;  /* 0x3a000000d6417823 */ /* 0x004fe20000000041 */
[----:B------:R-:W-:-:S02]  /*1c90*/  SHF.L.U32 R214, R208, 0x10, RZ ;  /* 0x00000010d0d67819 */ /* 0x000fc400000006ff */
[----:B------:R-:W-:Y:S02]  /*1ca0*/  SHF.L.U32 R221, R17, 0x10, RZ ;  /* 0x0000001011dd7819 */ /* 0x000fe400000006ff */
[----:B------:R-:W-:Y:S01]  /*1cb0*/  FSETP.GEU.AND P1, PT, |R65|, 1.175494350822287508e-38, PT ;  /* 0x008000004100780b */ /* 0x000fe20003f2e200 */
[----:B------:R-:W-:Y:S01]  /*1cc0*/  @P2 FADD R214, R214, 1 ;  /* 0x3f800000d6d62421 */ /* 0x000fe20000000000 */
[----:B------:R-:W-:Y:S01]  /*1cd0*/  SHF.L.U32 R223, R176, 0x10, RZ ;  /* 0x00000010b0df7819 */ /* 0x000fe200000006ff */
[----:B0-----:R-:W-:Y:S01]  /*1ce0*/  @!P0 IMAD.WIDE R66, R2, 0x4, R66 ;  /* 0x0000000402428825 */ /* 0x001fe200078e0242 */
[----:B------:R-:W-:Y:S02]  /*1cf0*/  SHF.L.U32 R225, R175, 0x10, RZ ;  /* 0x00000010afe17819 */ /* 0x000fe400000006ff */
[----:B------:R-:W-:Y:S01]  /*1d00*/  SHF.L.U32 R227, R13, 0x10, RZ ;  /* 0x000000100de37819 */ /* 0x000fe200000006ff */
[----:B------:R-:W-:Y:S01]  /*1d10*/  @P2 FADD R223, R223, 1 ;  /* 0x3f800000dfdf2421 */ /* 0x000fe20000000000 */
[----:B------:R0:W-:Y:S01]  /*1d20*/  @!P0 STG.E desc[UR4][R66.64], R93 ;  /* 0x0000005d42008986 */ /* 0x0001e2000c101904 */
[----:B------:R-:W-:-:S02]  /*1d30*/  SHF.L.U32 R229, R155, 0x10, RZ ;  /* 0x000000109be57819 */ /* 0x000fc400000006ff */
[----:B------:R-:W-:Y:S02]  /*1d40*/  SHF.L.U32 R231, R153, 0x10, RZ ;  /* 0x0000001099e77819 */ /* 0x000fe400000006ff */
[----:B------:R-:W-:Y:S01]  /*1d50*/  @!P1 FMUL R65, R65, 16777216 ;  /* 0x4b80000041419820 */ /* 0x000fe20000400000 */
[----:B------:R-:W-:Y:S01]  /*1d60*/  @P2 FADD R229, R229, 1 ;  /* 0x3f800000e5e52421 */ /* 0x000fe20000000000 */
[----:B------:R-:W-:Y:S02]  /*1d70*/  SHF.L.U32 R233, R145, 0x10, RZ ;  /* 0x0000001091e97819 */ /* 0x000fe400000006ff */
[----:B------:R-:W-:Y:S02]  /*1d80*/  PLOP3.LUT P0, PT, PT, PT, UP0, 0x80, 0x8 ;  /* 0x000000000008781c */ /* 0x000fe40003f0f008 */
[----:B------:R-:W1:Y:S01]  /*1d90*/  MUFU.RSQ R65, R65 ;  /* 0x0000004100417308 */ /* 0x000e620000001400 */
[----:B0-----:R-:W-:Y:S02]  /*1da0*/  SHF.L.U32 R66, R206, 0x10, RZ ;  /* 0x00000010ce427819 */ /* 0x001fe400000006ff */
[----:B------:R-:W-:-:S02]  /*1db0*/  SHF.L.U32 R93, R34, 0x10, RZ ;  /* 0x00000010225d7819 */ /* 0x000fc400000006ff */
[----:B------:R-:W-:Y:S01]  /*1dc0*/  SHF.L.U32 R235, R139, 0x10, RZ ;  /* 0x000000108beb7819 */ /* 0x000fe200000006ff */
[----:B------:R-:W-:Y:S01]  /*1dd0*/  @P2 FADD R66, R66, 1 ;  /* 0x3f80000042422421 */ /* 0x000fe20000000000 */
[----:B------:R-:W-:Y:S02]  /*1de0*/  SHF.L.U32 R237, R137, 0x10, RZ ;  /* 0x0000001089ed7819 */ /* 0x000fe400000006ff */
[----:B------:R-:W-:Y:S01]  /*1df0*/  LOP3.LUT R111, R111, 0xffffff00, RZ, 0xc0, !PT ;  /* 0xffffff006f6f7812 */ /* 0x000fe200078ec0ff */
[----:B------:R-:W-:Y:S01]  /*1e00*/  @P2 FADD R235, R235, 1 ;  /* 0x3f800000ebeb2421 */ /* 0x000fe20000000000 */
[----:B------:R-:W-:Y:S02]  /*1e10*/  LOP3.LUT R107, R107, 0xffffff00, RZ, 0xc0, !PT ;  /* 0xffffff006b6b7812 */ /* 0x000fe400078ec0ff */
[----:B------:R-:W-:Y:S01]  /*1e20*/  LOP3.LUT R115, R115, 0xffffff00, RZ, 0xc0, !PT ;  /* 0xffffff0073737812 */ /* 0x000fe200078ec0ff */
        /* <DEDUP_REMOVED lines=34> */
[-C--:B------:R-:W-:Y:S01]  /*2050*/  FMUL R85, R85, R65.reuse ;  /* 0x0000004155557220 */ /* 0x080fe20000400000 */
        /* <DEDUP_REMOVED lines=20> */
[----:B------:R-:W-:Y:S01]  /*21a0*/  FFMA R81, R81, R90, R212 ;  /* 0x0000005a51517223 */ /* 0x000fe200000000d4 */
        /* <DEDUP_REMOVED lines=67> */
[----:B------:R-:W-:Y:S01]  /*25e0*/  FFMA R95, R95, R88, R90 ;  /* 0x000000585f5f7223 */ /* 0x000fe2000000005a */
[----:B------:R-:W-:Y:S01]  /*25f0*/  FFMA R93, R97, R92, R212 ;  /* 0x0000005c615d7223 */ /* 0x000fe200000000d4 */
        /* <DEDUP_REMOVED lines=29> */
[----:B------:R-:W-:Y:S01]  /*27d0*/  @P2 FADD R219, R219, 1 ;  /* 0x3f800000dbdb2421 */ /* 0x000fe20000000000 */
[----:B------:R-:W-:Y:S01]  /*27e0*/  FMUL R96, R110, R65 ;  /* 0x000000416e607220 */ /* 0x000fe20000400000 */
[----:B------:R-:W-:Y:S01]  /*27f0*/  SHF.L.U32 R98, R50, 0x10, RZ ;  /* 0x0000001032627819 */ /* 0x000fe200000006ff */
[----:B------:R-:W-:Y:S01]  /*2800*/  FFMA R94, R94, R211, R213 ;  /* 0x000000d35e5e7223 */ /* 0x000fe200000000d5 */
[----:B------:R-:W-:Y:S01]  /*2810*/  FFMA R213, R108, R215, R217 ;  /* 0x000000d76cd57223 */ /* 0x000fe200000000d9 */
[----:B------:R-:W-:Y:S01]  /*2820*/  FMUL R112, R112, R65 ;  /* 0x0000004170707220 */ /* 0x000fe20000400000 */
        /* <DEDUP_REMOVED lines=31> */
[----:B------:R-:W-:Y:S01]  /*2a20*/  SHF.L.U32 R219, R12, 0x10, RZ ;  /* 0x000000100cdb7819 */ /* 0x000fe200000006ff */
[----:B------:R-:W-:Y:S01]  /*2a30*/  @P2 FADD R217, R217, 1 ;  /* 0x3f800000d9d92421 */ /* 0x000fe20000000000 */
        /* <DEDUP_REMOVED lines=21> */
[----:B------:R-:W-:Y:S01]  /*2b90*/  FMUL R114, R129, R65 ;  /* 0x0000004181727220 */ /* 0x000fe20000400000 */
[----:B------:R-:W-:Y:S01]  /*2ba0*/  @P2 FADD R221, R221, 1 ;  /* 0x3f800000dddd2421 */ /* 0x000fe20000000000 */
[----:B------:R-:W-:Y:S01]  /*2bb0*/  FFMA R129, R127, R102, R104 ;  /* 0x000000667f817223 */ /* 0x000fe20000000068 */
        /* <DEDUP_REMOVED lines=29> */
[-C--:B------:R-:W-:Y:S01]  /*2d90*/  FMUL R136, R136, R65.reuse ;  /* 0x0000004188887220 */ /* 0x080fe20000400000 */
        /* <DEDUP_REMOVED lines=14> */
[----:B------:R-:W-:-:S02]  /*2e80*/  IMAD.U32 R223, R149, 0x10000, RZ ;  /* 0x0001000095df7824 */ /* 0x000fc400078e00ff */
        /* <DEDUP_REMOVED lines=24> */
[----:B------:R-:W-:Y:S01]  /*3010*/  FMUL R227, R68, R64 ;  /* 0x0000004044e37220 */ /* 0x000fe20000400000 */
[----:B------:R-:W-:Y:S01]  /*3020*/  SHF.L.U32 R233, R7, 0x10, RZ ;  /* 0x0000001007e97819 */ /* 0x000fe200000006ff */
[----:B------:R-:W-:Y:S01]  /*3030*/  FMUL R136, R144, R65 ;  /* 0x0000004190887220 */ /* 0x000fe20000400000 */
[----:B------:R-:W-:Y:S01]  /*3040*/  FFMA R131, R131, R102, R104 ;  /* 0x0000006683837223 */ /* 0x000fe20000000068 */
[----:B------:R-:W-:Y:S01]  /*3050*/  @P2 FADD R231, R231, 1 ;  /* 0x3f800000e7e72421 */ /* 0x000fe20000000000 */
[----:B------:R-:W-:Y:S01]  /*3060*/  FSEL R102, R68, R227, !P0 ;  /* 0x000000e344667208 */ /* 0x000fe20004000000 */
[----:B------:R-:W-:Y:S01]  /*3070*/  FMUL R140, R140, R65 ;  /* 0x000000418c8c7220 */ /* 0x000fe20000400000 */
[----:B------:R-:W-:Y:S01]  /*3080*/  FMUL R229, R66, R64 ;  /* 0x0000004042e57220 */ /* 0x000fe20000400000 */
[----:B------:R-:W-:Y:S01]  /*3090*/  FFMA R136, R136, R231, R233 ;  /* 0x000000e788887223 */ /* 0x000fe200000000e9 */
[----:B------:R-:W-:Y:S01]  /*30a0*/  LOP3.LUT R231, R101, 0xffffff00, RZ, 0xc0, !PT ;  /* 0xffffff0065e77812 */ /* 0x000fe200078ec0ff */
[----:B------:R-:W-:Y:S01]  /*30b0*/  FFMA R223, R140, R235, R237 ;  /* 0x000000eb8cdf7223 */ /* 0x000fe200000000ed */
[----:B------:R-:W-:Y:S01]  /*30c0*/  F2FP.SATFINITE.E4M3.F32.PACK_AB_MERGE_C R102, RZ, R102, RZ ;  /* 0x00000066ff66723e */ /* 0x000fe200048070ff */
[-C--:B------:R-:W-:Y:S01]  /*30d0*/  FMUL R227, R0, R64.reuse ;  /* 0x0000004000e37220 */ /* 0x080fe20000400000 */
[----:B------:R-:W-:Y:S01]  /*30e0*/  FMNMX3 R101, R100, |R89|, |R69|, !PT ;  /* 0x4000005964657276 */ /* 0x000fe20007800445 */
[-C--:B------:R-:W-:Y:S01]  /*30f0*/  FMUL R100, R89, R64.reuse ;  /* 0x0000004059647220 */ /* 0x080fe20000400000 */
[----:B------:R-:W-:Y:S01]  /*3100*/  LOP3.LUT R106, R231, 0xffff, R102, 0xf8, !PT ;  /* 0x0000ffffe76a7812 */ /* 0x000fe200078ef866 */
[-C--:B------:R-:W-:Y:S01]  /*3110*/  @P0 FMUL R69, R69, R64.reuse ;  /* 0x0000004045450220 */ /* 0x080fe20000400000 */
[----:B------:R-:W-:Y:S01]  /*3120*/  LOP3.LUT R102, R103, 0xffffff00, RZ, 0xc0, !PT ;  /* 0xffffff0067667812 */ /* 0x000fe200078ec0ff */
[----:B------:R-:W-:Y:S01]  /*3130*/  FMUL R103, R70, R64 ;  /* 0x0000004046677220 */ /* 0x000fe20000400000 */
[----:B------:R-:W-:Y:S01]  /*3140*/  FMNMX3 R101, R101, |R0|, |R67|, !PT ;  /* 0x4000000065657276 */ /* 0x000fe20007800443 */
[-C--:B------:R-:W-:Y:S01]  /*3150*/  @P0 FMUL R67, R67, R64.reuse ;  /* 0x0000004043430220 */ /* 0x080fe20000400000 */
[----:B------:R-:W-:Y:S01]  /*3160*/  LOP3.LUT R104, R105, 0xffffff00, RZ, 0xc0, !PT ;  /* 0xffffff0069687812 */ /* 0x000fe200078ec0ff */
[----:B------:R-:W-:Y:S01]  /*3170*/  FMUL R105, R134, R64 ;  /* 0x0000004086697220 */ /* 0x000fe20000400000 */
[----:B------:R-:W-:Y:S01]  /*3180*/  FMNMX3 R68, R101, |R68|, |R87|, !PT ;  /* 0x4000004465447276 */ /* 0x000fe20007800457 */
[----:B------:R-:W-:Y:S01]  /*3190*/  @P0 FMUL R87, R87, R64 ;  /* 0x0000004057570220 */ /* 0x000fe20000400000 */
[----:B------:R-:W-:-:S02]  /*31a0*/  FSEL R103, R70, R103, !P0 ;  /* 0x0000006746677208 */ /* 0x000fc40004000000 */
[----:B------:R-:W-:Y:S01]  /*31b0*/  FSEL R101, R66, R229, !P0 ;  /* 0x000000e542657208 */ /* 0x000fe20004000000 */
[----:B------:R-:W-:Y:S01]  /*31c0*/  FMUL R229, R92, R64 ;  /* 0x000000405ce57220 */ /* 0x000fe20000400000 */
[----:B------:R-:W-:Y:S01]  /*31d0*/  FMNMX3 R140, R68, |R66|, |R85|, !PT ;  /* 0x40000042448c7276 */ /* 0x000fe20007800455 */
[-C--:B------:R-:W-:Y:S01]  /*31e0*/  FMUL R66, R129, R64.reuse ;  /* 0x0000004081427220 */ /* 0x080fe20000400000 */
[----:B------:R-:W-:Y:S01]  /*31f0*/  F2FP.SATFINITE.E4M3.F32.PACK_AB_MERGE_C R103, RZ, R103, RZ ;  /* 0x00000067ff67723e */ /* 0x000fe200048070ff */
[----:B------:R-:W-:Y:S01]  /*3200*/  @P0 FMUL R85, R85, R64 ;  /* 0x0000004055550220 */ /* 0x000fe20000400000 */
[----:B------:R-:W-:Y:S01]  /*3210*/  FSEL R138, R89, R100, !P0 ;  /* 0x00000064598a7208 */ /* 0x000fe20004000000 */
[-C--:B------:R-:W-:Y:S01]  /*3220*/  FMUL R89, R78, R64.reuse ;  /* 0x000000404e597220 */ /* 0x080fe20000400000 */
[----:B------:R-:W-:Y:S01]  /*3230*/  LOP3.LUT R104, R104, 0xffff, R103, 0xf8, !PT ;  /* 0x0000ffff68687812 */ /* 0x000fe200078ef867 */
[----:B------:R-:W-:Y:S01]  /*3240*/  FMUL R103, R128, R64 ;  /* 0x0000004080677220 */ /* 0x000fe20000400000 */
[----:B------:R-:W-:-:S02]  /*3250*/  FSEL R66, R129, R66, !P0 ;  /* 0x0000004281427208 */ /* 0x000fc40004000000 */
[----:B------:R-:W-:Y:S01]  /*3260*/  FSEL R227, R0, R227, !P0 ;  /* 0x000000e300e37208 */ /* 0x000fe20004000000 */
[----:B------:R-:W-:Y:S01]  /*3270*/  FMUL R0, R215, R64 ;  /* 0x00000040d7007220 */ /* 0x000fe20000400000 */
[----:B------:R-:W-:Y:S02]  /*3280*/  F2FP.SATFINITE.E4M3.F32.PACK_AB_MERGE_C R66, RZ, R66, RZ ;  /* 0x00000042ff42723e */ /* 0x000fe400048070ff */
[----:B------:R-:W-:Y:S02]  /*3290*/  FSEL R103, R128, R103, !P0 ;  /* 0x0000006780677208 */ /* 0x000fe40004000000 */
[----:B------:R-:W-:Y:S02]  /*32a0*/  FSEL R89, R78, R89, !P0 ;  /* 0x000000594e597208 */ /* 0x000fe40004000000 */
[----:B------:R-:W-:Y:S02]  /*32b0*/  LOP3.LUT R68, R111, 0xffff, R66, 0xf8, !PT ;  /* 0x0000ffff6f447812 */ /* 0x000fe400078ef842 */
[----:B------:R-:W-:-:S02]  /*32c0*/  LOP3.LUT R142, R113, 0xffffff00, RZ, 0xc0, !PT ;  /* 0xffffff00718e7812 */ /* 0x000fc400078ec0ff */
[----:B------:R-:W-:Y:S02]  /*32d0*/  F2FP.SATFINITE.E4M3.F32.PACK_AB_MERGE_C R103, RZ, R103, RZ ;  /* 0x00000067ff67723e */ /* 0x000fe400048070ff */
[----:B------:R-:W-:Y:S02]  /*32e0*/  F2FP.SATFINITE.E4M3.F32.PACK_AB_MERGE_C R89, RZ, R89, RZ ;  /* 0x00000059ff59723e */ /* 0x000fe400048070ff */
[----:B------:R-:W-:Y:S02]  /*32f0*/  F2FP.SATFINITE.E4M3.F32.PACK_AB_MERGE_C R66, RZ, R69, RZ ;  /* 0x00000045ff42723e */ /* 0x000fe400048070ff */
[----:B------:R-:W-:Y:S02]  /*3300*/  F2FP.SATFINITE.E4M3.F32.PACK_AB_MERGE_C R138, RZ, R138, RZ ;  /* 0x0000008aff8a723e */ /* 0x000fe400048070ff */
[----:B------:R-:W-:Y:S02]  /*3310*/  FSEL R0, R215, R0, !P0 ;  /* 0x00000000d7007208 */ /* 0x000fe40004000000 */
[----:B------:R-:W-:-:S02]  /*3320*/  LOP3.LUT R69, R142, 0xffff, R103, 0xf8, !PT ;  /* 0x0000ffff8e457812 */ /* 0x000fc400078ef867 */
[----:B------:R-:W-:Y:S02]  /*3330*/  LOP3.LUT R102, R102, 0xffff, R89, 0xf8, !PT ;  /* 0x0000ffff66667812 */ /* 0x000fe400078ef859 */
[----:B------:R-:W-:Y:S02]  /*3340*/  SHF.L.U32 R66, R66, 0x8, RZ ;  /* 0x0000000842427819 */ /* 0x000fe400000006ff */
[----:B------:R-:W-:Y:S02]  /*3350*/  LOP3.LUT R103, R138, 0xff, RZ, 0xc0, !PT ;  /* 0x000000ff8a677812 */ /* 0x000fe400078ec0ff */
[----:B------:R-:W-:Y:S02]  /*3360*/  LOP3.LUT R89, R109, 0xffffff00, RZ, 0xc0, !PT ;  /* 0xffffff006d597812 */ /* 0x000fe400078ec0ff */
[----:B------:R-:W-:Y:S02]  /*3370*/  F2FP.SATFINITE.E4M3.F32.PACK_AB_MERGE_C R0, RZ, R0, RZ ;  /* 0x00000000ff00723e */ /* 0x000fe400048070ff */
[----:B------:R-:W-:-:S02]  /*3380*/  FSEL R105, R134, R105, !P0 ;  /* 0x0000006986697208 */ /* 0x000fc40004000000 */
[----:B------:R-:W-:Y:S02]  /*3390*/  F2FP.SATFINITE.E4M3.F32.PACK_AB_MERGE_C R87, RZ, R87, RZ ;  /* 0x00000057ff57723e */ /* 0x000fe400048070ff */
[----:B------:R-:W-:Y:S01]  /*33a0*/  LOP3.LUT R66, R103, 0xffff, R66, 0xf8, !PT ;  /* 0x0000ffff67427812 */ /* 0x000fe200078ef842 */
[-C--:B------:R-:W-:Y:S01]  /*33b0*/  FMUL R103, R82, R64.reuse ;  /* 0x0000004052677220 */ /* 0x080fe20000400000 */
[----:B------:R-:W-:Y:S02]  /*33c0*/  LOP3.LUT R89, R89, 0xffff, R0, 0xf8, !PT ;  /* 0x0000ffff59597812 */ /* 0x000fe400078ef800 */
[----:B------:R-:W-:Y:S02]  /*33d0*/  F2FP.SATFINITE.E4M3.F32.PACK_AB_MERGE_C R227, RZ, R227, RZ ;  /* 0x000000e3ffe3723e */ /* 0x000fe400048070ff */
[----:B------:R-:W-:Y:S02]  /*33e0*/  F2FP.SATFINITE.E4M3.F32.PACK_AB_MERGE_C R67, RZ, R67, RZ ;  /* 0x00000043ff43723e */ /* 0x000fe400048070ff */
[----:B------:R-:W-:Y:S01]  /*33f0*/  F2FP.SATFINITE.E4M3.F32.PACK_AB_MERGE_C R0, RZ, R105, RZ ;  /* 0x00000069ff00723e */ /* 0x000fe200048070ff */
[----:B------:R-:W-:Y:S01]  /*3400*/  FMUL R105, R84, R64 ;  /* 0x0000004054697220 */ /* 0x000fe20000400000 */
[----:B------:R-:W-:Y:S01]  /*3410*/  FMNMX3 R140, R140, |R84|, |R83|, !PT ;  /* 0x400000548c8c7276 */ /* 0x000fe20007800453 */
[----:B------:R-:W-:Y:S01]  /*3420*/  @P0 FMUL R83, R83, R64 ;  /* 0x0000004053530220 */ /* 0x000fe20000400000 */
[----:B------:R-:W-:-:S02]  /*3430*/  LOP3.LUT R106, R106, 0xff, RZ, 0xc0, !PT ;  /* 0x000000ff6a6a7812 */ /* 0x000fc400078ec0ff */
[----:B------:R-:W-:Y:S02]  /*3440*/  PRMT R87, R87, 0x7104, RZ ;  /* 0x0000710457577816 */ /* 0x000fe400000000ff */
[----:B------:R-:W-:Y:S02]  /*3450*/  F2FP.SATFINITE.E4M3.F32.PACK_AB_MERGE_C R101, RZ, R101, RZ ;  /* 0x00000065ff65723e */ /* 0x000fe400048070ff */
[----:B------:R-:W-:Y:S02]  /*3460*/  F2FP.SATFINITE.E4M3.F32.PACK_AB_MERGE_C R85, RZ, R85, RZ ;  /* 0x00000055ff55723e */ /* 0x000fe400048070ff */
[----:B------:R-:W-:Y:S02]  /*3470*/  SHF.L.U32 R227, R227, 0x10, RZ ;  /* 0x00000010e3e37819 */ /* 0x000fe400000006ff */
[----:B------:R-:W-:Y:S02]  /*3480*/  LOP3.LUT R67, R67, 0xffff, RZ, 0xc0, !PT ;  /* 0x0000ffff43437812 */ /* 0x000fe400078ec0ff */
[----:B------:R-:W-:-:S02]  /*3490*/  FSEL R103, R82, R103, !P0 ;  /* 0x0000006752677208 */ /* 0x000fc40004000000 */
[----:B------:R-:W-:Y:S01]  /*34a0*/  FMNMX3 R140, R140, |R82|, |R81|, !PT ;  /* 0x400000528c8c7276 */ /* 0x000fe20007800451 */
[----:B------:R-:W-:Y:S01]  /*34b0*/  @P0 FMUL R81, R81, R64 ;  /* 0x0000004051510220 */ /* 0x000fe20000400000 */
[----:B------:R-:W-:Y:S02]  /*34c0*/  LOP3.LUT R82, R106, 0xff00, R87, 0xf8, !PT ;  /* 0x0000ff006a527812 */ /* 0x000fe400078ef857 */
[----:B------:R-:W-:Y:S02]  /*34d0*/  SHF.L.U32 R101, R101, 0x10, RZ ;  /* 0x0000001065657819 */ /* 0x000fe400000006ff */
[----:B------:R-:W-:Y:S02]  /*34e0*/  LOP3.LUT R85, R85, 0xffff, RZ, 0xc0, !PT ;  /* 0x0000ffff55557812 */ /* 0x000fe400078ec0ff */
[----:B------:R-:W-:Y:S02]  /*34f0*/  FSEL R105, R84, R105, !P0 ;  /* 0x0000006954697208 */ /* 0x000fe40004000000 */
[----:B------:R-:W-:-:S02]  /*3500*/  LOP3.LUT R66, R66, 0xff0000, R227, 0xf8, !PT ;  /* 0x00ff000042427812 */ /* 0x000fc400078ef8e3 */
[----:B------:R-:W-:Y:S02]  /*3510*/  SHF.L.U32 R67, R67, 0x18, RZ ;  /* 0x0000001843437819 */ /* 0x000fe400000006ff */
[----:B------:R-:W-:Y:S01]  /*3520*/  FMNMX3 R140, R140, |R78|, |R79|, !PT ;  /* 0x4000004e8c8c7276 */ /* 0x000fe2000780044f */
[----:B------:R-:W-:Y:S01]  /*3530*/  @P0 FMUL R79, R79, R64 ;  /* 0x000000404f4f0220 */ /* 0x000fe20000400000 */
[----:B------:R-:W-:Y:S02]  /*3540*/  LOP3.LUT R78, R82, 0xff0000, R101, 0xf8, !PT ;  /* 0x00ff0000524e7812 */ /* 0x000fe400078ef865 */
[----:B------:R-:W-:Y:S02]  /*3550*/  SHF.L.U32 R85, R85, 0x18, RZ ;  /* 0x0000001855557819 */ /* 0x000fe400000006ff */
[----:B------:R-:W-:Y:S02]  /*3560*/  F2FP.SATFINITE.E4M3.F32.PACK_AB_MERGE_C R105, RZ, R105, RZ ;  /* 0x00000069ff69723e */ /* 0x000fe400048070ff */
[----:B------:R-:W-:-:S02]  /*3570*/  F2FP.SATFINITE.E4M3.F32.PACK_AB_MERGE_C R83, RZ, R83, RZ ;  /* 0x00000053ff53723e */ /* 0x000fc400048070ff */
[----:B------:R-:W-:Y:S01]  /*3580*/  LOP3.LUT R66, R66, 0xff000000, R67, 0xf8, !PT ;  /* 0xff00000042427812 */ /* 0x000fe200078ef843 */
[----:B------:R-:W-:Y:S01]  /*3590*/  FMUL R67, R80, R64 ;  /* 0x0000004050437220 */ /* 0x000fe20000400000 */
[----:B------:R-:W-:Y:S01]  /*35a0*/  FMNMX3 R140, R140, |R80|, |R77|, !PT ;  /* 0x400000508c8c7276 */ /* 0x000fe2000780044d */
[-C--:B------:R-:W-:Y:S01]  /*35b0*/  @P0 FMUL R77, R77, R64.reuse ;  /* 0x000000404d4d0220 */ /* 0x080fe20000400000 */
[----:B------:R-:W-:Y:S01]  /*35c0*/  LOP3.LUT R101, R78, R85, RZ, 0xfc, !PT ;  /* 0x000000554e657212 */ /* 0x000fe200078efcff */
[----:B------:R-:W-:Y:S01]  /*35d0*/  FMUL R85, R76, R64 ;  /* 0x000000404c557220 */ /* 0x000fe20000400000 */
[----:B------:R-:W-:Y:S02]  /*35e0*/  LOP3.LUT R78, R105, 0xff, RZ, 0xc0, !PT ;  /* 0x000000ff694e7812 */ /* 0x000fe400078ec0ff */
[----:B------:R-:W-:Y:S02]  /*35f0*/  SHF.L.U32 R83, R83, 0x8, RZ ;  /* 0x0000000853537819 */ /* 0x000fe400000006ff */
[----:B------:R-:W-:Y:S01]  /*3600*/  FMNMX3 R140, R140, |R76|, |R75|, !PT ;  /* 0x4000004c8c8c7276 */ /* 0x000fe2000780044b */
[----:B------:R-:W-:Y:S01]  /*3610*/  @P0 FMUL R75, R75, R64 ;  /* 0x000000404b4b0220 */ /* 0x000fe20000400000 */
[----:B------:R-:W-:-:S02]  /*3620*/  FSEL R67, R80, R67, !P0 ;  /* 0x0000004350437208 */ /* 0x000fc40004000000 */
[----:B------:R-:W-:Y:S02]  /*3630*/  F2FP.SATFINITE.E4M3.F32.PACK_AB_MERGE_C R79, RZ, R79, RZ ;  /* 0x0000004fff4f723e */ /* 0x000fe400048070ff */
[----:B------:R-:W-:Y:S01]  /*3640*/  LOP3.LUT R78, R78, 0xffff, R83, 0xf8, !PT ;  /* 0x0000ffff4e4e7812 */ /* 0x000fe200078ef853 */
[----:B------:R-:W-:Y:S01]  /*3650*/  FMUL R83, R74, R64 ;  /* 0x000000404a537220 */ /* 0x000fe20000400000 */
[----:B------:R-:W-:Y:S02]  /*3660*/  FSEL R85, R76, R85, !P0 ;  /* 0x000000554c557208 */ /* 0x000fe40004000000 */
[----:B------:R-:W-:Y:S01]  /*3670*/  FMNMX3 R140, R140, |R74|, |R73|, !PT ;  /* 0x4000004a8c8c7276 */ /* 0x000fe20007800449 */
[----:B------:R-:W-:Y:S01]  /*3680*/  @P0 FMUL R73, R73, R64 ;  /* 0x0000004049490220 */ /* 0x000fe20000400000 */
[----:B------:R-:W-:Y:S02]  /*3690*/  LOP3.LUT R76, R102, 0xff, RZ, 0xc0, !PT ;  /* 0x000000ff664c7812 */ /* 0x000fe400078ec0ff */
[----:B------:R-:W-:-:S02]  /*36a0*/  PRMT R79, R79, 0x7104, RZ ;  /* 0x000071044f4f7816 */ /* 0x000fc400000000ff */
[----:B------:R-:W-:Y:S02]  /*36b0*/  F2FP.SATFINITE.E4M3.F32.PACK_AB_MERGE_C R67, RZ, R67, RZ ;  /* 0x00000043ff43723e */ /* 0x000fe400048070ff */
[----:B------:R-:W-:Y:S02]  /*36c0*/  F2FP.SATFINITE.E4M3.F32.PACK_AB_MERGE_C R77, RZ, R77, RZ ;  /* 0x0000004dff4d723e */ /* 0x000fe400048070ff */
[----:B------:R-:W-:Y:S02]  /*36d0*/  F2FP.SATFINITE.E4M3.F32.PACK_AB_MERGE_C R103, RZ, R103, RZ ;  /* 0x00000067ff67723e */ /* 0x000fe400048070ff */
[----:B------:R-:W-:Y:S02]  /*36e0*/  FSEL R83, R74, R83, !P0 ;  /* 0x000000534a537208 */ /* 0x000fe40004000000 */
[----:B------:R-:W-:Y:S01]  /*36f0*/  FMNMX3 R140, R140, |R70|, |R91|, !PT ;  /* 0x400000468c8c7276 */ /* 0x000fe2000780045b */
[-C--:B------:R-:W-:Y:S01]  /*3700*/  @P0 FMUL R91, R91, R64.reuse ;  /* 0x000000405b5b0220 */ /* 0x080fe20000400000 */
[----:B------:R-:W-:Y:S01]  /*3710*/  LOP3.LUT R74, R76, 0xff00, R79, 0xf8, !PT ;  /* 0x0000ff004c4a7812 */ /* 0x000fe200078ef84f */
[----:B------:R-:W-:Y:S01]  /*3720*/  FMUL R79, R72, R64 ;  /* 0x00000040484f7220 */ /* 0x000fe20000400000 */
[----:B------:R-:W-:-:S02]  /*3730*/  SHF.L.U32 R67, R67, 0x10, RZ ;  /* 0x0000001043437819 */ /* 0x000fc400000006ff */
[----:B------:R-:W-:Y:S02]  /*3740*/  LOP3.LUT R77, R77, 0xffff, RZ, 0xc0, !PT ;  /* 0x0000ffff4d4d7812 */ /* 0x000fe400078ec0ff */
[----:B------:R-:W-:Y:S02]  /*3750*/  SHF.L.U32 R103, R103, 0x10, RZ ;  /* 0x0000001067677819 */ /* 0x000fe400000006ff */
[----:B------:R-:W-:Y:S01]  /*3760*/  FMNMX3 R140, R140, |R72|, |R71|, !PT ;  /* 0x400000488c8c7276 */ /* 0x000fe20007800447 */
[-C--:B------:R-:W-:Y:S01]  /*3770*/  @P0 FMUL R71, R71, R64.reuse ;  /* 0x0000004047470220 */ /* 0x080fe20000400000 */
[----:B------:R-:W-:Y:S01]  /*3780*/  LOP3.LUT R70, R74, 0xff0000, R67, 0xf8, !PT ;  /* 0x00ff00004a467812 */ /* 0x000fe200078ef843 */
[----:B------:R-:W-:Y:S01]  /*3790*/  FMUL R67, R86, R64 ;  /* 0x0000004056437220 */ /* 0x000fe20000400000 */
[----:B------:R-:W-:Y:S02]  /*37a0*/  SHF.L.U32 R77, R77, 0x18, RZ ;  /* 0x000000184d4d7819 */ /* 0x000fe400000006ff */
[----:B------:R-:W-:-:S02]  /*37b0*/  F2FP.SATFINITE.E4M3.F32.PACK_AB_MERGE_C R85, RZ, R85, RZ ;  /* 0x00000055ff55723e */ /* 0x000fc400048070ff */
[----:B------:R-:W-:Y:S02]  /*37c0*/  F2FP.SATFINITE.E4M3.F32.PACK_AB_MERGE_C R75, RZ, R75, RZ ;  /* 0x0000004bff4b723e */ /* 0x000fe400048070ff */
[----:B------:R-:W-:Y:S02]  /*37d0*/  LOP3.LUT R78, R78, 0xff0000, R103, 0xf8, !PT ;  /* 0x00ff00004e4e7812 */ /* 0x000fe400078ef867 */
[----:B------:R-:W-:Y:S01]  /*37e0*/  FMNMX3 R140, R140, |R86|, |R95|, !PT ;  /* 0x400000568c8c7276 */ /* 0x000fe2000780045f */
[----:B------:R-:W-:Y:S01]  /*37f0*/  @P0 FMUL R95, R95, R64 ;  /* 0x000000405f5f0220 */ /* 0x000fe20000400000 */
[----:B------:R-:W-:Y:S02]  /*3800*/  LOP3.LUT R103, R70, R77, RZ, 0xfc, !PT ;  /* 0x0000004d46677212 */ /* 0x000fe400078efcff */
[----:B------:R-:W-:Y:S02]  /*3810*/  LOP3.LUT R70, R85, 0xff, RZ, 0xc0, !PT ;  /* 0x000000ff55467812 */ /* 0x000fe400078ec0ff */
[----:B------:R-:W-:-:S02]  /*3820*/  SHF.L.U32 R75, R75, 0x8, RZ ;  /* 0x000000084b4b7819 */ /* 0x000fc400000006ff */
[----:B------:R-:W-:Y:S02]  /*3830*/  F2FP.SATFINITE.E4M3.F32.PACK_AB_MERGE_C R83, RZ, R83, RZ ;  /* 0x00000053ff53723e */ /* 0x000fe400048070ff */
[----:B------:R-:W-:Y:S02]  /*3840*/  F2FP.SATFINITE.E4M3.F32.PACK_AB_MERGE_C R73, RZ, R73, RZ ;  /* 0x00000049ff49723e */ /* 0x000fe400048070ff */
[----:B------:R-:W-:Y:S01]  /*3850*/  FMNMX3 R140, R140, |R88|, |R93|, !PT ;  /* 0x400000588c8c7276 */ /* 0x000fe2000780045d */
[-C--:B------:R-:W-:Y:S01]  /*3860*/  @P0 FMUL R93, R93, R64.reuse ;  /* 0x000000405d5d0220 */ /* 0x080fe20000400000 */
[----:B------:R-:W-:Y:S02]  /*3870*/  FSEL R79, R72, R79, !P0 ;  /* 0x0000004f484f7208 */ /* 0x000fe40004000000 */
[----:B------:R-:W-:Y:S01]  /*3880*/  LOP3.LUT R70, R70, 0xffff, R75, 0xf8, !PT ;  /* 0x0000ffff46467812 */ /* 0x000fe200078ef84b */
[----:B------:R-:W-:Y:S01]  /*3890*/  FMUL R75, R88, R64 ;  /* 0x00000040584b7220 */ /* 0x000fe20000400000 */
[----:B------:R-:W-:-:S02]  /*38a0*/  SHF.L.U32 R83, R83, 0x10, RZ ;  /* 0x0000001053537819 */ /* 0x000fc400000006ff */
[----:B------:R-:W-:Y:S02]  /*38b0*/  LOP3.LUT R73, R73, 0xffff, RZ, 0xc0, !PT ;  /* 0x0000ffff49497812 */ /* 0x000fe400078ec0ff */
[----:B------:R-:W-:Y:S02]  /*38c0*/  F2FP.SATFINITE.E4M3.F32.PACK_AB_MERGE_C R91, RZ, R91, RZ ;  /* 0x0000005bff5b723e */ /* 0x000fe400048070ff */
[----:B------:R-:W-:Y:S01]  /*38d0*/  FMNMX3 R140, R140, |R92|, |R99|, !PT ;  /* 0x4000005c8c8c7276 */ /* 0x000fe20007800463 */
[----:B------:R-:W-:Y:S01]  /*38e0*/  @P0 FMUL R99, R99, R64 ;  /* 0x0000004063630220 */ /* 0x000fe20000400000 */
[----:B------:R-:W-:Y:S02]  /*38f0*/  FSEL R67, R86, R67, !P0 ;  /* 0x0000004356437208 */ /* 0x000fe40004000000 */
[----:B------:R-:W-:Y:S02]  /*3900*/  LOP3.LUT R70, R70, 0xff0000, R83, 0xf8, !PT ;  /* 0x00ff000046467812 */ /* 0x000fe400078ef853 */
[----:B------:R-:W-:-:S02]  /*3910*/  LOP3.LUT R72, R104, 0xff, RZ, 0xc0, !PT ;  /* 0x000000ff68487812 */ /* 0x000fc400078ec0ff */
[----:B------:R-:W-:Y:S02]  /*3920*/  SHF.L.U32 R73, R73, 0x18, RZ ;  /* 0x0000001849497819 */ /* 0x000fe400000006ff */
[----:B------:R-:W-:Y:S02]  /*3930*/  PRMT R91, R91, 0x7104, RZ ;  /* 0x000071045b5b7816 */ /* 0x000fe400000000ff */
[----:B------:R-:W-:Y:S02]  /*3940*/  F2FP.SATFINITE.E4M3.F32.PACK_AB_MERGE_C R79, RZ, R79, RZ ;  /* 0x0000004fff4f723e */ /* 0x000fe400048070ff */
[----:B------:R-:W-:Y:S02]  /*3950*/  F2FP.SATFINITE.E4M3.F32.PACK_AB_MERGE_C R71, RZ, R71, RZ ;  /* 0x00000047ff47723e */ /* 0x000fe400048070ff */
[----:B------:R-:W-:Y:S02]  /*3960*/  FSEL R229, R92, R229, !P0 ;  /* 0x000000e55ce57208 */ /* 0x000fe40004000000 */
[----:B------:R-:W-:Y:S01]  /*3970*/  FMNMX3 R140, R140, |R90|, |R97|, !PT ;  /* 0x4000005a8c8c7276 */ /* 0x000fe20007800461 */
[-C--:B------:R-:W-:Y:S01]  /*3980*/  @P0 FMUL R97, R97, R64.reuse ;  /* 0x0000004061610220 */ /* 0x080fe20000400000 */
[----:B------:R-:W-:Y:S01]  /*3990*/  LOP3.LUT R104, R70, 0xff000000, R73, 0xf8, !PT ;  /* 0xff00000046687812 */ /* 0x000fe200078ef849 */
[----:B------:R-:W-:Y:S01]  /*39a0*/  FMUL R73, R90, R64 ;  /* 0x000000405a497220 */ /* 0x000fe20000400000 */
[----:B------:R-:W-:-:S02]  /*39b0*/  LOP3.LUT R72, R72, 0xff00, R91, 0xf8, !PT ;  /* 0x0000ff0048487812 */ /* 0x000fc400078ef85b */
[----:B------:R-:W-:Y:S02]  /*39c0*/  SHF.L.U32 R79, R79, 0x10, RZ ;  /* 0x000000104f4f7819 */ /* 0x000fe400000006ff */
[----:B------:R-:W-:Y:S02]  /*39d0*/  LOP3.LUT R71, R71, 0xffff, RZ, 0xc0, !PT ;  /* 0x0000ffff47477812 */ /* 0x000fe400078ec0ff */
[----:B------:R-:W-:Y:S02]  /*39e0*/  F2FP.SATFINITE.E4M3.F32.PACK_AB_MERGE_C R67, RZ, R67, RZ ;  /* 0x00000043ff43723e */ /* 0x000fe400048070ff */
[----:B------:R-:W-:Y:S02]  /*39f0*/  F2FP.SATFINITE.E4M3.F32.PACK_AB_MERGE_C R100, RZ, R229, RZ ;  /* 0x000000e5ff64723e */ /* 0x000fe400048070ff */
[----:B------:R-:W-:Y:S01]  /*3a00*/  FMNMX3 R140, R140, |R94|, |R213|, !PT ;  /* 0x4000005e8c8c7276 */ /* 0x000fe200078004d5 */
[----:B------:R-:W-:Y:S01]  /*3a10*/  @P0 FMUL R213, R213, R64 ;  /* 0x00000040d5d50220 */ /* 0x000fe20000400000 */
[----:B------:R-:W-:-:S02]  /*3a20*/  LOP3.LUT R72, R72, 0xff0000, R79, 0xf8, !PT ;  /* 0x00ff000048487812 */ /* 0x000fc400078ef84f */
[----:B------:R-:W-:Y:S02]  /*3a30*/  SHF.L.U32 R71, R71, 0x18, RZ ;  /* 0x0000001847477819 */ /* 0x000fe400000006ff */
[----:B------:R-:W-:Y:S01]  /*3a40*/  LOP3.LUT R70, R67, 0xff, RZ, 0xc0, !PT ;  /* 0x000000ff43467812 */ /* 0x000fe200078ec0ff */
[----:B------:R-:W-:Y:S01]  /*3a50*/  FMUL R67, R94, R64 ;  /* 0x000000405e437220 */ /* 0x000fe20000400000 */
[----:B------:R-:W-:Y:S02]  /*3a60*/  FSEL R75, R88, R75, !P0 ;  /* 0x0000004b584b7208 */ /* 0x000fe40004000000 */
[----:B------:R-:W-:Y:S02]  /*3a70*/  F2FP.SATFINITE.E4M3.F32.PACK_AB_MERGE_C R95, RZ, R95, RZ ;  /* 0x0000005fff5f723e */ /* 0x000fe400048070ff */
[----:B------:R-:W-:Y:S02]  /*3a80*/  LOP3.LUT R100, R107, 0xffff, R100, 0xf8, !PT ;  /* 0x0000ffff6b647812 */ /* 0x000fe400078ef864 */
[----:B------:R-:W-:-:S02]  /*3a90*/  FSEL R73, R90, R73, !P0 ;  /* 0x000000495a497208 */ /* 0x000fc40004000000 */
[----:B------:R-:W-:Y:S02]  /*3aa0*/  F2FP.SATFINITE.E4M3.F32.PACK_AB_MERGE_C R99, RZ, R99, RZ ;  /* 0x00000063ff63723e */ /* 0x000fe400048070ff */
[----:B------:R-:W-:Y:S01]  /*3ab0*/  FMNMX3 R140, R140, |R96|, |R211|, !PT ;  /* 0x400000608c8c7276 */ /* 0x000fe200078004d3 */
[-C--:B------:R-:W-:Y:S01]  /*3ac0*/  @P0 FMUL R211, R211, R64.reuse ;  /* 0x00000040d3d30220 */ /* 0x080fe20000400000 */
[----:B------:R-:W-:Y:S01]  /*3ad0*/  LOP3.LUT R105, R72, R71, RZ, 0xfc, !PT ;  /* 0x0000004748697212 */ /* 0x000fe200078efcff */
[----:B------:R-:W-:Y:S01]  /*3ae0*/  FMUL R71, R96, R64 ;  /* 0x0000004060477220 */ /* 0x000fe20000400000 */
[----:B------:R-:W-:Y:S02]  /*3af0*/  SHF.L.U32 R95, R95, 0x8, RZ ;  /* 0x000000085f5f7819 */ /* 0x000fe400000006ff */
[----:B------:R-:W-:Y:S02]  /*3b00*/  F2FP.SATFINITE.E4M3.F32.PACK_AB_MERGE_C R75, RZ, R75, RZ ;  /* 0x0000004bff4b723e */ /* 0x000fe400048070ff */
[----:B------:R-:W-:-:S02]  /*3b10*/  FSEL R67, R94, R67, !P0 ;  /* 0x000000435e437208 */ /* 0x000fc40004000000 */
[----:B------:R-:W-:Y:S02]  /*3b20*/  LOP3.LUT R74, R100, 0xff, RZ, 0xc0, !PT ;  /* 0x000000ff644a7812 */ /* 0x000fe400078ec0ff */
[----:B------:R-:W-:Y:S02]  /*3b30*/  PRMT R99, R99, 0x7104, RZ ;  /* 0x0000710463637816 */ /* 0x000fe400000000ff */
[----:B------:R-:W-:Y:S02]  /*3b40*/  F2FP.SATFINITE.E4M3.F32.PACK_AB_MERGE_C R73, RZ, R73, RZ ;  /* 0x00000049ff49723e */ /* 0x000fe400048070ff */
[----:B------:R-:W-:Y:S01]  /*3b50*/  FMNMX3 R140, R140, |R215|, |R108|, !PT ;  /* 0x400000d78c8c7276 */ /* 0x000fe2000780046c */
[----:B------:R-:W-:Y:S01]  /*3b60*/  @P0 FMUL R108, R108, R64 ;  /* 0x000000406c6c0220 */ /* 0x000fe20000400000 */
[----:B------:R-:W-:Y:S02]  /*3b70*/  LOP3.LUT R70, R70, 0xffff, R95, 0xf8, !PT ;  /* 0x0000ffff46467812 */ /* 0x000fe400078ef85f */
[----:B------:R-:W-:-:S02]  /*3b80*/  SHF.L.U32 R75, R75, 0x10, RZ ;  /* 0x000000104b4b7819 */ /* 0x000fc400000006ff */
[----:B------:R-:W-:Y:S02]  /*3b90*/  FSEL R71, R96, R71, !P0 ;  /* 0x0000004760477208 */ /* 0x000fe40004000000 */
[----:B------:R-:W-:Y:S02]  /*3ba0*/  LOP3.LUT R74, R74, 0xff00, R99, 0xf8, !PT ;  /* 0x0000ff004a4a7812 */ /* 0x000fe400078ef863 */
[----:B------:R-:W-:Y:S02]  /*3bb0*/  SHF.L.U32 R73, R73, 0x10, RZ ;  /* 0x0000001049497819 */ /* 0x000fe400000006ff */
[----:B------:R-:W-:Y:S02]  /*3bc0*/  F2FP.SATFINITE.E4M3.F32.PACK_AB_MERGE_C R67, RZ, R67, RZ ;  /* 0x00000043ff43723e */ /* 0x000fe400048070ff */
[----:B------:R-:W-:Y:S02]  /*3bd0*/  F2FP.SATFINITE.E4M3.F32.PACK_AB_MERGE_C R213, RZ, R213, RZ ;  /* 0x000000d5ffd5723e */ /* 0x000fe400048070ff */
[----:B------:R-:W-:Y:S01]  /*3be0*/  FMNMX3 R140, R140, |R98|, |R121|, !PT ;  /* 0x400000628c8c7276 */ /* 0x000fe20007800479 */
[-C--:B------:R-:W-:Y:S01]  /*3bf0*/  @P0 FMUL R121, R121, R64.reuse ;  /* 0x0000004079790220 */ /* 0x080fe20000400000 */
[----:B------:R-:W-:Y:S01]  /*3c00*/  LOP3.LUT R106, R70, 0xff0000, R75, 0xf8, !PT ;  /* 0x00ff0000466a7812 */ /* 0x000fe200078ef84b */
        /* <DEDUP_REMOVED lines=9> */
[----:B------:R-:W-:Y:S02]  /*3ca0*/  F2FP.SATFINITE.E4M3.F32.PACK_AB_MERGE_C R211, RZ, R211, RZ ;  /* 0x000000d3ffd3723e */ /* 0x000fe400048070ff */
[----:B------:R-:W-:Y:S02]  /*3cb0*/  F2FP.SATFINITE.E4M3.F32.PACK_AB_MERGE_C R108, RZ, R108, RZ ;  /* 0x0000006cff6c723e */ /* 0x000fe400048070ff */
[----:B------:R-:W-:Y:S02]  /*3cc0*/  LOP3.LUT R70, R70, 0xffff, R213, 0xf8, !PT ;  /* 0x0000ffff46467812 */ /* 0x000fe400078ef8d5 */
[----:B------:R-:W-:-:S02]  /*3cd0*/  SHF.L.U32 R71, R71, 0x10, RZ ;  /* 0x0000001047477819 */ /* 0x000fc400000006ff */
[----:B------:R-:W-:Y:S01]  /*3ce0*/  FMNMX3 R140, R140, |R110|, |R123|, !PT ;  /* 0x4000006e8c8c7276 */ /* 0x000fe2000780047b */
[----:B------:R-:W-:Y:S01]  /*3cf0*/  @P0 FMUL R123, R123, R64 ;  /* 0x000000407b7b0220 */ /* 0x000fe20000400000 */
[----:B------:R-:W-:Y:S02]  /*3d00*/  LOP3.LUT R211, R211, 0xffff, RZ, 0xc0, !PT ;  /* 0x0000ffffd3d37812 */ /* 0x000fe400078ec0ff */
[----:B------:R-:W-:Y:S02]  /*3d10*/  FSEL R75, R112, R75, !P0 ;  /* 0x0000004b704b7208 */ /* 0x000fe40004000000 */
[----:B------:R-:W-:Y:S02]  /*3d20*/  FSEL R73, R98, R73, !P0 ;  /* 0x0000004962497208 */ /* 0x000fe40004000000 */
[----:B------:R-:W-:Y:S02]  /*3d30*/  LOP3.LUT R89, R89, 0xff, RZ, 0xc0, !PT ;  /* 0x000000ff59597812 */ /* 0x000fe400078ec0ff */
[----:B------:R-:W-:-:S02]  /*3d40*/  PRMT R108, R108, 0x7104, RZ ;  /* 0x000071046c6c7816 */ /* 0x000fc400000000ff */
[----:B------:R-:W-:Y:S01]  /*3d50*/  LOP3.LUT R70, R70, 0xff0000, R71, 0xf8, !PT ;  /* 0x00ff000046467812 */ /* 0x000fe200078ef847 */
[-C--:B------:R-:W-:Y:S01]  /*3d60*/  FMUL R71, R114, R64.reuse ;  /* 0x0000004072477220 */ /* 0x080fe20000400000 */
[----:B------:R-:W-:Y:S02]  /*3d70*/  SHF.L.U32 R211, R211, 0x18, RZ ;  /* 0x00000018d3d37819 */ /* 0x000fe400000006ff */
[----:B------:R-:W-:Y:S01]  /*3d80*/  FMNMX3 R140, R140, |R129|, |R120|, !PT ;  /* 0x400000818c8c7276 */ /* 0x000fe20007800478 */
[----:B------:R-:W-:Y:S01]  /*3d90*/  @P0 FMUL R120, R120, R64 ;  /* 0x0000004078780220 */ /* 0x000fe20000400000 */
[----:B------:R-:W-:Y:S02]  /*3da0*/  F2FP.SATFINITE.E4M3.F32.PACK_AB_MERGE_C R75, RZ, R75, RZ ;  /* 0x0000004bff4b723e */ /* 0x000fe400048070ff */
[----:B------:R-:W-:Y:S02]  /*3db0*/  F2FP.SATFINITE.E4M3.F32.PACK_AB_MERGE_C R125, RZ, R125, RZ ;  /* 0x0000007dff7d723e */ /* 0x000fe400048070ff */
[----:B------:R-:W-:-:S02]  /*3dc0*/  FSEL R67, R110, R67, !P0 ;  /* 0x000000436e437208 */ /* 0x000fc40004000000 */
[----:B------:R-:W-:Y:S02]  /*3dd0*/  F2FP.SATFINITE.E4M3.F32.PACK_AB_MERGE_C R73, RZ, R73, RZ ;  /* 0x00000049ff49723e */ /* 0x000fe400048070ff */
[----:B------:R-:W-:Y:S02]  /*3de0*/  LOP3.LUT R72, R89, 0xff00, R108, 0xf8, !PT ;  /* 0x0000ff0059487812 */ /* 0x000fe400078ef86c */
[----:B------:R-:W-:Y:S02]  /*3df0*/  LOP3.LUT R108, R70, 0xff000000, R211, 0xf8, !PT ;  /* 0xff000000466c7812 */ /* 0x000fe400078ef8d3 */
[----:B------:R-:W-:Y:S01]  /*3e00*/  FMNMX3 R140, R140, |R114|, |R127|, !PT ;  /* 0x400000728c8c7276 */ /* 0x000fe2000780047f */
[-C--:B------:R-:W-:Y:S01]  /*3e10*/  @P0 FMUL R127, R127, R64.reuse ;  /* 0x000000407f7f0220 */ /* 0x080fe20000400000 */
[----:B------:R-:W-:Y:S01]  /*3e20*/  LOP3.LUT R70, R75, 0xff, RZ, 0xc0, !PT ;  /* 0x000000ff4b467812 */ /* 0x000fe200078ec0ff */
[----:B------:R-:W-:Y:S01]  /*3e30*/  FMUL R75, R126, R64 ;  /* 0x000000407e4b7220 */ /* 0x000fe20000400000 */
[----:B------:R-:W-:-:S02]  /*3e40*/  SHF.L.U32 R125, R125, 0x8, RZ ;  /* 0x000000087d7d7819 */ /* 0x000fc400000006ff */
[----:B------:R-:W-:Y:S02]  /*3e50*/  SHF.L.U32 R73, R73, 0x10, RZ ;  /* 0x0000001049497819 */ /* 0x000fe400000006ff */
[----:B------:R-:W-:Y:S02]  /*3e60*/  F2FP.SATFINITE.E4M3.F32.PACK_AB_MERGE_C R67, RZ, R67, RZ ;  /* 0x00000043ff43723e */ /* 0x000fe400048070ff */
[----:B------:R-:W-:Y:S02]  /*3e70*/  F2FP.SATFINITE.E4M3.F32.PACK_AB_MERGE_C R123, RZ, R123, RZ ;  /* 0x0000007bff7b723e */ /* 0x000fe400048070ff */
[----:B------:R-:W-:Y:S01]  /*3e80*/  FMNMX3 R140, R140, |R122|, |R133|, !PT ;  /* 0x4000007a8c8c7276 */ /* 0x000fe20007800485 */
[-C--:B------:R-:W-:Y:S01]  /*3e90*/  @P0 FMUL R133, R133, R64.reuse ;  /* 0x0000004085850220 */ /* 0x080fe20000400000 */
[----:B------:R-:W-:Y:S02]  /*3ea0*/  LOP3.LUT R125, R70, 0xffff, R125, 0xf8, !PT ;  /* 0x0000ffff467d7812 */ /* 0x000fe400078ef87d */
[----:B------:R-:W-:Y:S01]  /*3eb0*/  LOP3.LUT R72, R72, 0xff0000, R73, 0xf8, !PT ;  /* 0x00ff000048487812 */ /* 0x000fe200078ef849 */
[-C--:B------:R-:W-:Y:S01]  /*3ec0*/  FMUL R73, R122, R64.reuse ;  /* 0x000000407a497220 */ /* 0x080fe20000400000 */
        /* <DEDUP_REMOVED lines=9> */
[----:B------:R-:W-:-:S02]  /*3f60*/  FSEL R73, R122, R73, !P0 ;  /* 0x000000497a497208 */ /* 0x000fc40004000000 */
[----:B------:R-:W-:Y:S01]  /*3f70*/  FMNMX3 R140, R140, |R128|, |R219|, !PT ;  /* 0x400000808c8c7276 */ /* 0x000fe200078004db */
[-C--:B------:R-:W-:Y:S01]  /*3f80*/  @P0 FMUL R219, R219, R64.reuse ;  /* 0x00000040dbdb0220 */ /* 0x080fe20000400000 */
[----:B------:R-:W-:Y:S02]  /*3f90*/  LOP3.LUT R110, R70, 0xff000000, R123, 0xf8, !PT ;  /* 0xff000000466e7812 */ /* 0x000fe400078ef87b */
[----:B------:R-:W-:Y:S01]  /*3fa0*/  SHF.L.U32 R70, R71, 0x10, RZ ;  /* 0x0000001047467819 */ /* 0x000fe200000006ff */
[----:B------:R-:W-:Y:S01]  /*3fb0*/  FMUL R71, R132, R64 ;  /* 0x0000004084477220 */ /* 0x000fe20000400000 */
[----:B------:R-:W-:Y:S02]  /*3fc0*/  FSEL R67, R124, R67, !P0 ;  /* 0x000000437c437208 */ /* 0x000fe40004000000 */
[----:B------:R-:W-:Y:S02]  /*3fd0*/  F2FP.SATFINITE.E4M3.F32.PACK_AB_MERGE_C R73, RZ, R73, RZ ;  /* 0x00000049ff49723e */ /* 0x000fe400048070ff */
[----:B------:R-:W-:-:S02]  /*3fe0*/  F2FP.SATFINITE.E4M3.F32.PACK_AB_MERGE_C R133, RZ, R133, RZ ;  /* 0x00000085ff85723e */ /* 0x000fc400048070ff */
[----:B------:R-:W-:Y:S01]  /*3ff0*/  FMNMX3 R140, R140, |R126|, |R217|, !PT ;  /* 0x4000007e8c8c7276 */ /* 0x000fe200078004d9 */
[----:B------:R-:W-:Y:S01]  /*4000*/  @P0 FMUL R217, R217, R64 ;  /* 0x00000040d9d90220 */ /* 0x000fe20000400000 */
[----:B------:R-:W-:Y:S02]  /*4010*/  F2FP.SATFINITE.E4M3.F32.PACK_AB_MERGE_C R120, RZ, R120, RZ ;  /* 0x00000078ff78723e */ /* 0x000fe400048070ff */
[----:B------:R-:W-:Y:S02]  /*4020*/  LOP3.LUT R77, R68, 0xff, RZ, 0xc0, !PT ;  /* 0x000000ff444d7812 */ /* 0x000fe400078ec0ff */
[----:B------:R-:W-:Y:S01]  /*4030*/  LOP3.LUT R68, R73, 0xff, RZ, 0xc0, !PT ;  /* 0x000000ff49447812 */ /* 0x000fe200078ec0ff */
[----:B------:R-:W-:Y:S01]  /*4040*/  FMUL R73, R130, R64 ;  /* 0x0000004082497220 */ /* 0x000fe20000400000 */
[----:B------:R-:W-:Y:S02]  /*4050*/  SHF.L.U32 R133, R133, 0x8, RZ ;  /* 0x0000000885857819 */ /* 0x000fe400000006ff */
[----:B------:R-:W-:-:S02]  /*4060*/  F2FP.SATFINITE.E4M3.F32.PACK_AB_MERGE_C R67, RZ, R67, RZ ;  /* 0x00000043ff43723e */ /* 0x000fc400048070ff */
[----:B------:R-:W-:Y:S01]  /*4070*/  FMNMX3 R140, R140, |R132|, |R225|, !PT ;  /* 0x400000848c8c7276 */ /* 0x000fe200078004e1 */
[----:B------:R-:W-:Y:S01]  /*4080*/  @P0 FMUL R225, R225, R64 ;  /* 0x00000040e1e10220 */ /* 0x000fe20000400000 */
[----:B------:R-:W-:Y:S02]  /*4090*/  F2FP.SATFINITE.E4M3.F32.PACK_AB_MERGE_C R121, RZ, R121, RZ ;  /* 0x00000079ff79723e */ /* 0x000fe400048070ff */
[----:B------:R-:W-:Y:S02]  /*40a0*/  PRMT R120, R120, 0x7104, RZ ;  /* 0x0000710478787816 */ /* 0x000fe400000000ff */
[----:B------:R-:W-:Y:S02]  /*40b0*/  FSEL R71, R132, R71, !P0 ;  /* 0x0000004784477208 */ /* 0x000fe40004000000 */
[----:B------:R-:W-:Y:S02]  /*40c0*/  F2FP.SATFINITE.E4M3.F32.PACK_AB_MERGE_C R127, RZ, R127, RZ ;  /* 0x0000007fff7f723e */ /* 0x000fe400048070ff */
[----:B------:R-:W-:-:S02]  /*40d0*/  LOP3.LUT R68, R68, 0xffff, R133, 0xf8, !PT ;  /* 0x0000ffff44447812 */ /* 0x000fc400078ef885 */
[----:B------:R-:W-:Y:S02]  /*40e0*/  SHF.L.U32 R67, R67, 0x10, RZ ;  /* 0x0000001043437819 */ /* 0x000fe400000006ff */
[----:B------:R-:W-:Y:S02]  /*40f0*/  LOP3.LUT R121, R121, 0xffff, RZ, 0xc0, !PT ;  /* 0x0000ffff79797812 */ /* 0x000fe400078ec0ff */
[----:B------:R-:W-:Y:S02]  /*4100*/  LOP3.LUT R77, R77, 0xff00, R120, 0xf8, !PT ;  /* 0x0000ff004d4d7812 */ /* 0x000fe400078ef878 */
[----:B------:R-:W-:Y:S02]  /*4110*/  F2FP.SATFINITE.E4M3.F32.PACK_AB_MERGE_C R71, RZ, R71, RZ ;  /* 0x00000047ff47723e */ /* 0x000fe400048070ff */
[----:B------:R-:W-:Y:S02]  /*4120*/  LOP3.LUT R127, R127, 0xffff, RZ, 0xc0, !PT ;  /* 0x0000ffff7f7f7812 */ /* 0x000fe400078ec0ff */
[----:B------:R-:W-:-:S02]  /*4130*/  F2FP.SATFINITE.E4M3.F32.PACK_AB_MERGE_C R225, RZ, R225, RZ ;  /* 0x000000e1ffe1723e */ /* 0x000fc400048070ff */
[----:B------:R-:W-:Y:S01]  /*4140*/  LOP3.LUT R112, R68, 0xff0000, R67, 0xf8, !PT ;  /* 0x00ff000044707812 */ /* 0x000fe200078ef843 */
[----:B------:R-:W-:Y:S01]  /*4150*/  FMUL R67, R136, R64 ;  /* 0x0000004088437220 */ /* 0x000fe20000400000 */
[----:B------:R-:W-:Y:S02]  /*4160*/  FSEL R73, R130, R73, !P0 ;  /* 0x0000004982497208 */ /* 0x000fe40004000000 */
[----:B------:R-:W-:Y:S02]  /*4170*/  SHF.L.U32 R109, R121, 0x18, RZ ;  /* 0x00000018796d7819 */ /* 0x000fe400000006ff */
[----:B------:R-:W-:Y:S02]  /*4180*/  LOP3.LUT R70, R77, 0xff0000, R70, 0xf8, !PT ;  /* 0x00ff00004d467812 */ /* 0x000fe400078ef846 */
[----:B------:R-:W-:Y:S01]  /*4190*/  FMNMX3 R140, R140, |R130|, |R135|, !PT ;  /* 0x400000828c8c7276 */ /* 0x000fe20007800487 */
[----:B------:R-:W-:Y:S01]  /*41a0*/  @P0 FMUL R135, R135, R64 ;  /* 0x0000004087870220 */ /* 0x000fe20000400000 */
[----:B------:R-:W-:-:S02]  /*41b0*/  LOP3.LUT R68, R71, 0xff, RZ, 0xc0, !PT ;  /* 0x000000ff47447812 */ /* 0x000fc400078ec0ff */
[----:B------:R-:W-:Y:S02]  /*41c0*/  SHF.L.U32 R111, R127, 0x18, RZ ;  /* 0x000000187f6f7819 */ /* 0x000fe400000006ff */
[----:B------:R-:W-:Y:S02]  /*41d0*/  SHF.L.U32 R225, R225, 0x8, RZ ;  /* 0x00000008e1e17819 */ /* 0x000fe400000006ff */
[----:B------:R-:W-:Y:S02]  /*41e0*/  F2FP.SATFINITE.E4M3.F32.PACK_AB_MERGE_C R73, RZ, R73, RZ ;  /* 0x00000049ff49723e */ /* 0x000fe400048070ff */
[----:B------:R-:W-:Y:S02]  /*41f0*/  LOP3.LUT R109, R72, R109, RZ, 0xfc, !PT ;  /* 0x0000006d486d7212 */ /* 0x000fe400078efcff */
[----:B------:R-:W-:Y:S01]  /*4200*/  FMNMX3 R140, R140, |R134|, |R221|, !PT ;  /* 0x400000868c8c7276 */ /* 0x000fe200078004dd */
[----:B------:R-:W-:Y:S01]  /*4210*/  @P0 FMUL R221, R221, R64 ;  /* 0x00000040dddd0220 */ /* 0x000fe20000400000 */
[----:B------:R-:W-:-:S02]  /*4220*/  LOP3.LUT R72, R69, 0xff, RZ, 0xc0, !PT ;  /* 0x000000ff45487812 */ /* 0x000fc400078ec0ff */
[----:B------:R-:W-:Y:S02]  /*4230*/  LOP3.LUT R111, R70, R111, RZ, 0xfc, !PT ;  /* 0x0000006f466f7212 */ /* 0x000fe400078efcff */
[----:B------:R-:W-:Y:S01]  /*4240*/  LOP3.LUT R114, R68, 0xffff, R225, 0xf8, !PT ;  /* 0x0000ffff44727812 */ /* 0x000fe200078ef8e1 */
[----:B------:R-:W0:Y:S01]  /*4250*/  @!P1 LDC.64 R70, c[0x0][0x3a0] ;  /* 0x0000e800ff469b82 */ /* 0x000e220000000a00 */
[----:B------:R-:W-:Y:S02]  /*4260*/  SHF.L.U32 R73, R73, 0x10, RZ ;  /* 0x0000001049497819 */ /* 0x000fe400000006ff */
[----:B------:R-:W-:Y:S02]  /*4270*/  LOP3.LUT R0, R115, 0xffff, R0, 0xf8, !PT ;  /* 0x0000ffff73007812 */ /* 0x000fe400078ef800 */
[----:B------:R-:W-:Y:S02]  /*4280*/  F2FP.SATFINITE.E4M3.F32.PACK_AB_MERGE_C R221, RZ, R221, RZ ;  /* 0x000000ddffdd723e */ /* 0x000fe400048070ff */
[----:B------:R-:W-:Y:S01]  /*4290*/  LOP3.LUT R114, R114, 0xff0000, R73, 0xf8, !PT ;  /* 0x00ff000072727812 */ /* 0x000fe200078ef849 */
[----:B------:R-:W1:Y:S01]  /*42a0*/  LDC.64 R68, c[0x0][0x3c8] ;  /* 0x0000f200ff447b82 */ /* 0x000e620000000a00 */
[----:B------:R-:W-:Y:S01]  /*42b0*/  FMNMX3 R100, R140, |R136|, |R223|, !PT ;  /* 0x400000888c647276 */ /* 0x000fe200078004df */
[----:B------:R-:W-:Y:S01]  /*42c0*/  @P0 FMUL R223, R223, R64 ;  /* 0x00000040dfdf0220 */ /* 0x000fe20000400000 */
[----:B------:R-:W-:-:S02]  /*42d0*/  LOP3.LUT R0, R0, 0xff, RZ, 0xc0, !PT ;  /* 0x000000ff00007812 */ /* 0x000fc400078ec0ff */
[----:B------:R-:W-:Y:S02]  /*42e0*/  PRMT R221, R221, 0x7104, RZ ;  /* 0x00007104dddd7816 */ /* 0x000fe400000000ff */
[----:B------:R-:W-:Y:S01]  /*42f0*/  FSEL R75, R126, R75, !P0 ;  /* 0x0000004b7e4b7208 */ /* 0x000fe20004000000 */
[----:B------:R-:W2:Y:S01]  /*4300*/  LDC R73, c[0x0][0x380] ;  /* 0x0000e000ff497b82 */ /* 0x000ea20000000800 */
[----:B------:R-:W-:Y:S02]  /*4310*/  F2FP.SATFINITE.E4M3.F32.PACK_AB_MERGE_C R219, RZ, R219, RZ ;  /* 0x000000dbffdb723e */ /* 0x000fe400048070ff */
[----:B------:R-:W-:Y:S02]  /*4320*/  FSEL R67, R136, R67, !P0 ;  /* 0x0000004388437208 */ /* 0x000fe40004000000 */
[----:B------:R-:W-:Y:S02]  /*4330*/  LOP3.LUT R221, R0, 0xff00, R221, 0xf8, !PT ;  /* 0x0000ff0000dd7812 */ /* 0x000fe400078ef8dd */
[----:B------:R-:W-:Y:S01]  /*4340*/  F2FP.SATFINITE.E4M3.F32.PACK_AB_MERGE_C R81, RZ, R81, RZ ;  /* 0x00000051ff51723e */ /* 0x000fe200048070ff */
[----:B0-----:R-:W-:Y:S01]  /*4350*/  @!P1 IMAD.WIDE R70, R2, 0x4, R70 ;  /* 0x0000000402469825 */ /* 0x001fe200078e0246 */
[----:B------:R-:W-:-:S02]  /*4360*/  F2FP.SATFINITE.E4M3.F32.PACK_AB_MERGE_C R93, RZ, R93, RZ ;  /* 0x0000005dff5d723e */ /* 0x000fc400048070ff */
[----:B------:R-:W-:Y:S02]  /*4370*/  F2FP.SATFINITE.E4M3.F32.PACK_AB_MERGE_C R97, RZ, R97, RZ ;  /* 0x00000061ff61723e */ /* 0x000fe400048070ff */
[----:B------:R-:W-:Y:S01]  /*4380*/  F2FP.SATFINITE.E4M3.F32.PACK_AB_MERGE_C R131, RZ, R131, RZ ;  /* 0x00000083ff83723e */ /* 0x000fe200048070ff */
[----:B------:R0:W-:Y:S01]  /*4390*/  @!P1 STG.E desc[UR4][R70.64], R65 ;  /* 0x0000004146009986 */ /* 0x0001e2000c101904 */
[----:B------:R-:W-:Y:S02]  /*43a0*/  PRMT R219, R219, 0x7104, RZ ;  /* 0x00007104dbdb7816 */ /* 0x000fe400000000ff */
[----:B------:R-:W-:Y:S02]  /*43b0*/  F2FP.SATFINITE.E4M3.F32.PACK_AB_MERGE_C R75, RZ, R75, RZ ;  /* 0x0000004bff4b723e */ /* 0x000fe400048070ff */
[----:B------:R-:W-:Y:S02]  /*43c0*/  F2FP.SATFINITE.E4M3.F32.PACK_AB_MERGE_C R217, RZ, R217, RZ ;  /* 0x000000d9ffd9723e */ /* 0x000fe400048070ff */
[----:B------:R-:W-:-:S02]  /*43d0*/  F2FP.SATFINITE.E4M3.F32.PACK_AB_MERGE_C R135, RZ, R135, RZ ;  /* 0x00000087ff87723e */ /* 0x000fc400048070ff */
[----:B------:R-:W-:Y:S02]  /*43e0*/  F2FP.SATFINITE.E4M3.F32.PACK_AB_MERGE_C R0, RZ, R67, RZ ;  /* 0x00000043ff00723e */ /* 0x000fe400048070ff */
[----:B------:R-:W-:Y:S02]  /*43f0*/  F2FP.SATFINITE.E4M3.F32.PACK_AB_MERGE_C R223, RZ, R223, RZ ;  /* 0x000000dfffdf723e */ /* 0x000fe400048070ff */
[----:B------:R-:W-:Y:S02]  /*4400*/  LOP3.LUT R67, R3, 0x1f, RZ, 0xc0, !PT ;  /* 0x0000001f03437812 */ /* 0x000fe400078ec0ff */
[----:B------:R-:W-:Y:S02]  /*4410*/  LOP3.LUT R81, R81, 0xffff, RZ, 0xc0, !PT ;  /* 0x0000ffff51517812 */ /* 0x000fe400078ec0ff */
[----:B------:R-:W-:Y:S02]  /*4420*/  LOP3.LUT R93, R93, 0xffff, RZ, 0xc0, !PT ;  /* 0x0000ffff5d5d7812 */ /* 0x000fe400078ec0ff */
[----:B------:R-:W-:-:S02]  /*4430*/  LOP3.LUT R97, R97, 0xffff, RZ, 0xc0, !PT ;  /* 0x0000ffff61617812 */ /* 0x000fc400078ec0ff */
[----:B------:R-:W-:Y:S02]  /*4440*/  LOP3.LUT R131, R131, 0xffff, RZ, 0xc0, !PT ;  /* 0x0000ffff83837812 */ /* 0x000fe400078ec0ff */
[----:B------:R-:W-:Y:S02]  /*4450*/  LOP3.LUT R72, R72, 0xff00, R219, 0xf8, !PT ;  /* 0x0000ff0048487812 */ /* 0x000fe400078ef8db */
[----:B------:R-:W-:Y:S02]  /*4460*/  SHF.L.U32 R75, R75, 0x10, RZ ;  /* 0x000000104b4b7819 */ /* 0x000fe400000006ff */
[----:B------:R-:W-:Y:S02]  /*4470*/  LOP3.LUT R217, R217, 0xffff, RZ, 0xc0, !PT ;  /* 0x0000ffffd9d97812 */ /* 0x000fe400078ec0ff */
[----:B------:R-:W-:Y:S02]  /*4480*/  LOP3.LUT R135, R135, 0xffff, RZ, 0xc0, !PT ;  /* 0x0000ffff87877812 */ /* 0x000fe400078ec0ff */
[----:B------:R-:W-:-:S02]  /*4490*/  SHF.L.U32 R0, R0, 0x10, RZ ;  /* 0x0000001000007819 */ /* 0x000fc400000006ff */
[----:B------:R-:W-:Y:S02]  /*44a0*/  LOP3.LUT R223, R223, 0xffff, RZ, 0xc0, !PT ;  /* 0x0000ffffdfdf7812 */ /* 0x000fe400078ec0ff */
[----:B------:R-:W-:Y:S02]  /*44b0*/  LEA R67, R2, R67, 0x8 ;  /* 0x0000004302437211 */ /* 0x000fe400078e40ff */
[----:B------:R-:W-:Y:S02]  /*44c0*/  SHF.L.U32 R81, R81, 0x18, RZ ;  /* 0x0000001851517819 */ /* 0x000fe400000006ff */
[----:B------:R-:W-:Y:S01]  /*44d0*/  SHF.L.U32 R93, R93, 0x18, RZ ;  /* 0x000000185d5d7819 */ /* 0x000fe200000006ff */
[----:B-1----:R-:W-:Y:S01]  /*44e0*/  IMAD.WIDE.U32 R68, R67, 0x8, R68 ;  /* 0x0000000843447825 */ /* 0x002fe200078e0044 */
[----:B------:R-:W-:Y:S02]  /*44f0*/  SHF.L.U32 R97, R97, 0x18, RZ ;  /* 0x0000001861617819 */ /* 0x000fe400000006ff */
[----:B------:R-:W-:-:S02]  /*4500*/  SHF.L.U32 R131, R131, 0x18, RZ ;  /* 0x0000001883837819 */ /* 0x000fc400000006ff */
[----:B------:R-:W-:Y:S01]  /*4510*/  LOP3.LUT R72, R72, 0xff0000, R75, 0xf8, !PT ;  /* 0x00ff000048487812 */ /* 0x000fe200078ef84b */
[----:B------:R0:W-:Y:S01]  /*4520*/  STG.E.64 desc[UR4][R68.64+0x200], R104 ;  /* 0x0002006844007986 */ /* 0x0001e2000c101b04 */
[----:B------:R-:W-:Y:S02]  /*4530*/  SHF.L.U32 R113, R217, 0x18, RZ ;  /* 0x00000018d9717819 */ /* 0x000fe400000006ff */
[----:B------:R-:W-:Y:S01]  /*4540*/  SHF.L.U32 R135, R135, 0x18, RZ ;  /* 0x0000001887877819 */ /* 0x000fe200000006ff */
[----:B------:R0:W-:Y:S01]  /*4550*/  STG.E.64 desc[UR4][R68.64+0x400], R108 ;  /* 0x0004006c44007986 */ /* 0x0001e2000c101b04 */
[----:B------:R-:W-:Y:S02]  /*4560*/  LOP3.LUT R0, R221, 0xff0000, R0, 0xf8, !PT ;  /* 0x00ff0000dd007812 */ /* 0x000fe400078ef800 */
[----:B------:R-:W-:Y:S01]  /*4570*/  SHF.L.U32 R115, R223, 0x18, RZ ;  /* 0x00000018df737819 */ /* 0x000fe200000006ff */
[----:B------:R0:W-:Y:S01]  /*4580*/  STG.E.64 desc[UR4][R68.64+0x500], R110 ;  /* 0x0005006e44007986 */ /* 0x0001e2000c101b04 */
[----:B------:R-:W-:-:S02]  /*4590*/  LOP3.LUT R102, R78, 0xff000000, R81, 0xf8, !PT ;  /* 0xff0000004e667812 */ /* 0x000fc400078ef851 */
[----:B------:R-:W-:Y:S02]  /*45a0*/  LOP3.LUT R106, R106, 0xff000000, R93, 0xf8, !PT ;  /* 0xff0000006a6a7812 */ /* 0x000fe400078ef85d */
[----:B------:R-:W-:Y:S01]  /*45b0*/  LOP3.LUT R107, R74, R97, RZ, 0xfc, !PT ;  /* 0x000000614a6b7212 */ /* 0x000fe200078efcff */
[----:B------:R0:W-:Y:S01]  /*45c0*/  STG.E.64 desc[UR4][R68.64+0x100], R102 ;  /* 0x0001006644007986 */ /* 0x0001e2000c101b04 */
[----:B------:R-:W-:Y:S02]  /*45d0*/  LOP3.LUT R112, R112, 0xff000000, R131, 0xf8, !PT ;  /* 0xff00000070707812 */ /* 0x000fe400078ef883 */
[----:B------:R-:W-:Y:S01]  /*45e0*/  LOP3.LUT R113, R72, R113, RZ, 0xfc, !PT ;  /* 0x0000007148717212 */ /* 0x000fe200078efcff */
[----:B------:R0:W-:Y:S01]  /*45f0*/  STG.E.64 desc[UR4][R68.64+0x300], R106 ;  /* 0x0003006a44007986 */ /* 0x0001e2000c101b04 */
[----:B------:R-:W-:Y:S02]  /*4600*/  LOP3.LUT R114, R114, 0xff000000, R135, 0xf8, !PT ;  /* 0xff00000072727812 */ /* 0x000fe400078ef887 */
[----:B------:R-:W-:Y:S01]  /*4610*/  LOP3.LUT R115, R0, R115, RZ, 0xfc, !PT ;  /* 0x0000007300737212 */ /* 0x000fe200078efcff */
[----:B------:R0:W-:Y:S01]  /*4620*/  STG.E.64 desc[UR4][R68.64+0x600], R112 ;  /* 0x0006007044007986 */ /* 0x0001e2000c101b04 */
[----:B------:R-:W-:-:S02]  /*4630*/  MOV R67, R101 ;  /* 0x0000006500437202 */ /* 0x000fc40000000f00 */
[----:B--2---:R-:W-:Y:S01]  /*4640*/  LEA R2, R73, R2, 0x2 ;  /* 0x0000000249027211 */ /* 0x004fe200078e10ff */
[----:B------:R0:W-:Y:S03]  /*4650*/  STG.E.64 desc[UR4][R68.64+0x700], R114 ;  /* 0x0007007244007986 */ /* 0x0001e6000c101b04 */
[----:B------:R-:W-:Y:S01]  /*4660*/  ISETP.GE.AND P1, PT, R2, UR13, PT ;  /* 0x0000000d02007c0c */ /* 0x000fe2000bf26270 */
[----:B------:R0:W-:-:S12]  /*4670*/  STG.E.64 desc[UR4][R68.64], R66 ;  /* 0x0000004244007986 */ /* 0x0001d8000c101b04 */
[----:B------:R-:W-:Y:S05]  /*4680*/  @!P1 BRA `(.L_x_12664) ;  /* 0xffffffc0002c9947 */ /* 0x000fea000383ffff */
[----:B------:R-:W-:Y:S05]  /*4690*/  BRA `(.L_x_12661) ;  /* 0x0000003c00dc7947 */ /* 0x000fea0003800000 */
.L_x_12662:
        /* <DEDUP_REMOVED lines=65> */
.L_x_12667:
        /* <DEDUP_REMOVED lines=66> */
[----:B0-----:R-:W-:Y:S01]  /*4ed0*/  FADD R66, R252, R65 ;  /* 0x00000041fc427221 */ /* 0x001fe20000000000 */
        /* <DEDUP_REMOVED lines=256> */
.L_x_12697:
[----:B------:R-:W2:Y:S01]  /*5ee0*/  LDC R68, c[0x0][0x3d8] ;  /* 0x0000f600ff447b82 */ /* 0x000ea20000000800 */
[----:B-1----:R-:W-:Y:S01]  /*5ef0*/  FADD R69, R168, R69 ;  /* 0x00000045a8457221 */ /* 0x002fe20000000000 */
[----:B------:R-:W-:Y:S01]  /*5f00*/  ISETP.NE.AND P2, PT, RZ, UR15, PT ;  /* 0x0000000fff007c0c */ /* 0x000fe2000bf45270 */
[----:B------:R-:W-:Y:S01]  /*5f10*/  UISETP.NE.AND UP0, UPT, UR14, URZ, UPT ;  /* 0x000000ff0e00728c */ /* 0x000fe2000bf05270 */
[----:B------:R-:W-:Y:S02]  /*5f20*/  SHF.L.U32 R164, R213, 0x10, RZ ;  /* 0x00000010d5a47819 */ /* 0x000fe400000006ff */
[----:B------:R-:W-:Y:S02]  /*5f30*/  SHF.L.U32 R215, R116, 0x10, RZ ;  /* 0x0000001074d77819 */ /* 0x000fe400000006ff */
[----:B------:R-:W1:Y:S01]  /*5f40*/  @!P1 LDC.64 R66, c[0x0][0x398] ;  /* 0x0000e600ff429b82 */ /* 0x000e620000000a00 */
        /* <DEDUP_REMOVED lines=11> */
[----:B------:R-:W-:Y:S01]  /*6000*/  SHF.L.U32 R69, R212, 0x10, RZ ;  /* 0x00000010d4457819 */ /* 0x000fe200000006ff */
[----:B------:R-:W-:Y:S01]  /*6010*/  @P2 FADD R243, R243, 1 ;  /* 0x3f800000f3f32421 */ /* 0x000fe20000000000 */
[----:B------:R-:W-:-:S02]  /*6020*/  SHF.L.U32 R227, R56, 0x10, RZ ;  /* 0x0000001038e37819 */ /* 0x000fc400000006ff */
[----:B------:R-:W-:Y:S02]  /*6030*/  FSETP.GEU.AND P0, PT, |R68|, 1.175494350822287508e-38, PT ;  /* 0x008000004400780b */ /* 0x000fe40003f0e200 */
[----:B------:R-:W-:Y:S01]  /*6040*/  SHF.L.U32 R229, R196, 0x10, RZ ;  /* 0x00000010c4e57819 */ /* 0x000fe200000006ff */
[----:B-1----:R-:W-:-:S04]  /*6050*/  @!P1 IMAD.WIDE R66, R2, 0x4, R66 ;  /* 0x0000000402429825 */ /* 0x002fc800078e0242 */
[----:B------:R-:W-:Y:S01]  /*6060*/  @P2 FADD R227, R227, 1 ;  /* 0x3f800000e3e32421 */ /* 0x000fe20000000000 */
[----:B------:R-:W-:Y:S02]  /*6070*/  SHF.L.U32 R231, R192, 0x10, RZ ;  /* 0x00000010c0e77819 */ /* 0x000fe400000006ff */
[----:B------:R-:W-:Y:S01]  /*6080*/  SHF.L.U32 R233, R52, 0x10, RZ ;  /* 0x0000001034e97819 */ /* 0x000fe200000006ff */
[----:B------:R1:W-:Y:S01]  /*6090*/  @!P1 STG.E desc[UR4][R66.64], R95 ;  /* 0x0000005f42009986 */ /* 0x0003e2000c101904 */
[----:B------:R-:W-:Y:S02]  /*60a0*/  SHF.L.U32 R235, R54, 0x10, RZ ;  /* 0x0000001036eb7819 */ /* 0x000fe400000006ff */
[----:B------:R-:W-:Y:S01]  /*60b0*/  SHF.L.U32 R239, R53, 0x10, RZ ;  /* 0x0000001035ef7819 */ /* 0x000fe200000006ff */
[----:B------:R-:W-:Y:S01]  /*60c0*/  @P2 FADD R233, R233, 1 ;  /* 0x3f800000e9e92421 */ /* 0x000fe20000000000 */
[----:B------:R-:W-:Y:S01]  /*60d0*/  @!P0 FMUL R68, R68, 16777216 ;  /* 0x4b80000044448820 */ /* 0x000fe20000400000 */
[----:B------:R-:W-:Y:S01]  /*60e0*/  @P2 FADD R235, R235, 1 ;  /* 0x3f800000ebeb2421 */ /* 0x000fe20000000000 */
[----:B------:R-:W-:Y:S01]  /*60f0*/  SHF.L.U32 R237, R184, 0x10, RZ ;  /* 0x00000010b8ed7819 */ /* 0x000fe200000006ff */
[----:B------:R-:W-:Y:S01]  /*6100*/  @P2 FADD R239, R239, 1 ;  /* 0x3f800000efef2421 */ /* 0x000fe20000000000 */
[----:B------:R2:W3:Y:S01]  /*6110*/  MUFU.RSQ R65, R68 ;  /* 0x0000004400417308 */ /* 0x0004e20000001400 */
[----:B------:R-:W-:-:S02]  /*6120*/  SHF.L.U32 R251, R48, 0x10, RZ ;  /* 0x0000001030fb7819 */ /* 0x000fc400000006ff */
[----:B-1----:R-:W-:Y:S02]  /*6130*/  SHF.L.U32 R66, R207, 0x10, RZ ;  /* 0x00000010cf427819 */ /* 0x002fe400000006ff */
[----:B------:R-:W-:Y:S01]  /*6140*/  SHF.L.U32 R245, R49, 0x10, RZ ;  /* 0x0000001031f57819 */ /* 0x000fe200000006ff */
[----:B------:R-:W-:Y:S01]  /*6150*/  @P2 FADD R251, R251, 1 ;  /* 0x3f800000fbfb2421 */ /* 0x000fe20000000000 */
[----:B------:R-:W-:Y:S01]  /*6160*/  SHF.L.U32 R249, R181, 0x10, RZ ;  /* 0x00000010b5f97819 */ /* 0x000fe200000006ff */
[----:B------:R-:W-:Y:S01]  /*6170*/  @P2 FADD R66, R66, 1 ;  /* 0x3f80000042422421 */ /* 0x000fe20000000000 */
[----:B--2---:R-:W-:Y:S01]  /*6180*/  SHF.L.U32 R68, R211, 0x10, RZ ;  /* 0x00000010d3447819 */ /* 0x004fe200000006ff */
[----:B------:R-:W-:Y:S01]  /*6190*/  @P2 FADD R245, R245, 1 ;  /* 0x3f800000f5f52421 */ /* 0x000fe20000000000 */
[----:B------:R-:W-:Y:S01]  /*61a0*/  SHF.L.U32 R247, R177, 0x10, RZ ;  /* 0x00000010b1f77819 */ /* 0x000fe200000006ff */
[----:B------:R-:W-:Y:S01]  /*61b0*/  @P2 FADD R249, R249, 1 ;  /* 0x3f800000f9f92421 */ /* 0x000fe20000000000 */
[----:B------:R-:W-:Y:S01]  /*61c0*/  LOP3.LUT R103, R103, 0xffffff00, RZ, 0xc0, !PT ;  /* 0xffffff0067677812 */ /* 0x000fe200078ec0ff */
[----:B------:R-:W-:Y:S01]  /*61d0*/  @P2 FADD R68, R68, 1 ;  /* 0x3f80000044442421 */ /* 0x000fe20000000000 */
[----:B------:R-:W-:Y:S01]  /*61e0*/  LOP3.LUT R107, R107, 0xffffff00, RZ, 0xc0, !PT ;  /* 0xffffff006b6b7812 */ /* 0x000fe200078ec0ff */
[----:B------:R-:W-:Y:S01]  /*61f0*/  @P2 FADD R247, R247, 1 ;  /* 0x3f800000f7f72421 */ /* 0x000fe20000000000 */
[----:B---3--:R-:W-:Y:S01]  /*6200*/  @!P0 FMUL R65, R65, 4096 ;  /* 0x4580000041418820 */ /* 0x008fe20000400000 */
[----:B------:R-:W-:-:S02]  /*6210*/  PLOP3.LUT P0, PT, PT, PT, UP0, 0x80, 0x8 ;  /* 0x000000000008781c */ /* 0x000fc40003f0f008 */
[----:B------:R-:W-:Y:S01]  /*6220*/  LOP3.LUT R109, R109, 0xffffff00, RZ, 0xc0, !PT ;  /* 0xffffff006d6d7812 */ /* 0x000fe200078ec0ff */
[-C--:B------:R-:W-:Y:S01]  /*6230*/  FMUL R93, R93, R65.reuse ;  /* 0x000000415d5d7220 */ /* 0x080fe20000400000 */
[-C--:B------:R-:W-:Y:S01]  /*6240*/  FMUL R0, R0, R65.reuse ;  /* 0x0000004100007220 */ /* 0x080fe20000400000 */
[-C--:B------:R-:W-:Y:S01]  /*6250*/  FMUL R91, R91, R65.reuse ;  /* 0x000000415b5b7220 */ /* 0x080fe20000400000 */
[----:B------:R-:W-:Y:S01]  /*6260*/  FMUL R90, R90, R65 ;  /* 0x000000415a5a7220 */ /* 0x000fe20000400000 */
[----:B------:R-:W-:Y:S01]  /*6270*/  FFMA R93, R164, R93, R69 ;  /* 0x0000005da45d7223 */ /* 0x000fe20000000045 */
[----:B------:R-:W-:Y:S01]  /*6280*/  SHF.L.U32 R164, R209, 0x10, RZ ;  /* 0x00000010d1a47819 */ /* 0x000fe200000006ff */
[----:B------:R-:W-:Y:S02]  /*6290*/  IMAD.U32 R69, R117, 0x10000, RZ ;  /* 0x0001000075457824 */ /* 0x000fe400078e00ff */
[----:B------:R-:W-:Y:S01]  /*62a0*/  FFMA R215, R215, R0, R160 ;  /* 0x00000000d7d77223 */ /* 0x000fe200000000a0 */
[----:B------:R-:W-:Y:S01]  /*62b0*/  SHF.L.U32 R160, R34, 0x10, RZ ;  /* 0x0000001022a07819 */ /* 0x000fe200000006ff */
[-C--:B------:R-:W-:Y:S01]  /*62c0*/  FMUL R95, R89, R65.reuse ;  /* 0x00000041595f7220 */ /* 0x080fe20000400000 */
[----:B------:R-:W-:Y:S01]  /*62d0*/  SHF.L.U32 R0, R33, 0x10, RZ ;  /* 0x0000001021007819 */ /* 0x000fe200000006ff */
[----:B------:R-:W-:Y:S01]  /*62e0*/  @P2 FADD R164, R164, 1 ;  /* 0x3f800000a4a42421 */ /* 0x000fe20000000000 */
        /* <DEDUP_REMOVED lines=11> */
[----:B------:R-:W-:Y:S01]  /*63a0*/  FMUL R87, R85, R65 ;  /* 0x0000004155577220 */ /* 0x000fe20000400000 */
[----:B------:R-:W-:Y:S01]  /*63b0*/  SHF.L.U32 R69, R119, 0x10, RZ ;  /* 0x0000001077457819 */ /* 0x000fe200000006ff */
[----:B------:R-:W-:Y:S01]  /*63c0*/  @P2 FADD R221, R221, 1 ;  /* 0x3f800000dddd2421 */ /* 0x000fe20000000000 */
[----:B------:R-:W-:Y:S01]  /*63d0*/  SHF.L.U32 R68, R28, 0x10, RZ ;  /* 0x000000101c447819 */ /* 0x000fe200000006ff */
[----:B------:R-:W-:Y:S01]  /*63e0*/  @P2 FADD R90, R90, 1 ;  /* 0x3f8000005a5a2421 */ /* 0x000fe20000000000 */
[----:B------:R-:W-:Y:S01]  /*63f0*/  SHF.L.U32 R0, R35, 0x10, RZ ;  /* 0x0000001023007819 */ /* 0x000fe200000006ff */
        /* <DEDUP_REMOVED lines=31> */
[-C--:B------:R-:W-:Y:S01]  /*65f0*/  FMUL R79, R77, R65.reuse ;  /* 0x000000414d4f7220 */ /* 0x080fe20000400000 */
[----:B------:R-:W-:Y:S01]  /*6600*/  @P2 FADD R223, R223, 1 ;  /* 0x3f800000dfdf2421 */ /* 0x000fe20000000000 */
[----:B------:R-:W-:Y:S01]  /*6610*/  FMUL R80, R80, R65 ;  /* 0x0000004150507220 */ /* 0x000fe20000400000 */
[----:B------:R-:W-:Y:S01]  /*6620*/  FFMA R69, R66, R69, R225 ;  /* 0x0000004542457223 */ /* 0x000fe200000000e1 */
[----:B------:R-:W-:Y:S01]  /*6630*/  SHF.L.U32 R66, R195, 0x10, RZ ;  /* 0x00000010c3427819 */ /* 0x000fe200000006ff */
[----:B------:R-:W-:Y:S01]  /*6640*/  FMUL R78, R78, R65 ;  /* 0x000000414e4e7220 */ /* 0x000fe20000400000 */
        /* <DEDUP_REMOVED lines=61> */
[----:B------:R-:W-:Y:S01]  /*6a20*/  FMUL R104, R104, R65 ;  /* 0x0000004168687220 */ /* 0x000fe20000400000 */
[----:B------:R-:W-:Y:S01]  /*6a30*/  FFMA R235, R235, R100, R0 ;  /* 0x00000064ebeb7223 */ /* 0x000fe20000000000 */
[----:B------:R-:W-:Y:S01]  /*6a40*/  FFMA R73, R66, R73, R97 ;  /* 0x0000004942497223 */ /* 0x000fe20000000061 */
[----:B------:R-:W-:Y:S01]  /*6a50*/  @P2 FADD R231, R231, 1 ;  /* 0x3f800000e7e72421 */ /* 0x000fe20000000000 */
[-C--:B------:R-:W-:Y:S01]  /*6a60*/  FMUL R94, R94, R65.reuse ;  /* 0x000000415e5e7220 */ /* 0x080fe20000400000 */
[----:B------:R-:W-:Y:S01]  /*6a70*/  SHF.L.U32 R0, R17, 0x10, RZ ;  /* 0x0000001011007819 */ /* 0x000fe200000006ff */
[-C--:B------:R-:W-:Y:S01]  /*6a80*/  FMUL R108, R108, R65.reuse ;  /* 0x000000416c6c7220 */ /* 0x080fe20000400000 */
[----:B------:R-:W-:Y:S01]  /*6a90*/  SHF.L.U32 R237, R179, 0x10, RZ ;  /* 0x00000010b3ed7819 */ /* 0x000fe200000006ff */
[-C--:B------:R-:W-:Y:S01]  /*6aa0*/  FMUL R106, R106, R65.reuse ;  /* 0x000000416a6a7220 */ /* 0x080fe20000400000 */
        /* <DEDUP_REMOVED lines=10> */
[----:B------:R-:W-:Y:S01]  /*6b50*/  FFMA R245, R245, R108, R0 ;  /* 0x0000006cf5f57223 */ /* 0x000fe20000000000 */
[----:B------:R-:W-:Y:S01]  /*6b60*/  SHF.L.U32 R0, R51, 0x10, RZ ;  /* 0x0000001033007819 */ /* 0x000fe200000006ff */
[----:B------:R-:W-:Y:S01]  /*6b70*/  FFMA R249, R249, R106, R72 ;  /* 0x0000006af9f97223 */ /* 0x000fe20000000048 */
[----:B------:R-:W-:Y:S01]  /*6b80*/  SHF.L.U32 R78, R173, 0x10, RZ ;  /* 0x00000010ad4e7819 */ /* 0x000fe200000006ff */
[-C--:B------:R-:W-:Y:S01]  /*6b90*/  FMUL R114, R114, R65.reuse ;  /* 0x0000004172727220 */ /* 0x080fe20000400000 */
        /* <DEDUP_REMOVED lines=11> */
[----:B------:R-:W-:Y:S01]  /*6c50*/  FFMA R247, R247, R114, R72 ;  /* 0x00000072f7f77223 */ /* 0x000fe20000000048 */
[----:B------:R-:W-:Y:S01]  /*6c60*/  SHF.L.U32 R72, R174, 0x10, RZ ;  /* 0x00000010ae487819 */ /* 0x000fe200000006ff */
[----:B------:R-:W-:Y:S01]  /*6c70*/  @P2 FADD R70, R70, 1 ;  /* 0x3f80000046462421 */ /* 0x000fe20000000000 */
[----:B------:R-:W-:Y:S01]  /*6c80*/  SHF.L.U32 R76, R12, 0x10, RZ ;  /* 0x000000100c4c7819 */ /* 0x000fe200000006ff */
[----:B------:R-:W-:Y:S01]  /*6c90*/  @P2 FADD R74, R74, 1 ;  /* 0x3f8000004a4a2421 */ /* 0x000fe20000000000 */
[-C--:B------:R-:W-:Y:S01]  /*6ca0*/  FMUL R97, R121, R65.reuse ;  /* 0x0000004179617220 */ /* 0x080fe20000400000 */
        /* <DEDUP_REMOVED lines=59> */
[----:B------:R-:W-:Y:S01]  /*7060*/  @P2 FADD R70, R70, 1 ;  /* 0x3f80000046462421 */ /* 0x000fe20000000000 */
[-C--:B------:R-:W-:Y:S01]  /*7070*/  FMUL R78, R158, R65.reuse ;  /* 0x000000419e4e7220 */ /* 0x080fe20000400000 */
[-C--:B------:R-:W-:Y:S01]  /*7080*/  FMUL R0, R152, R65.reuse ;  /* 0x0000004198007220 */ /* 0x080fe20000400000 */
        /* <DEDUP_REMOVED lines=19> */
[----:B------:R-:W-:Y:S01]  /*71c0*/  @P2 FADD R70, R70, 1 ;  /* 0x3f80000046462421 */ /* 0x000fe20000000000 */
        /* <DEDUP_REMOVED lines=10> */
[----:B------:R-:W-:Y:S01]  /*7270*/  FMUL R70, R136, R65 ;  /* 0x0000004188467220 */ /* 0x000fe20000400000 */
[-C--:B------:R-:W-:Y:S01]  /*7280*/  @P0 FMUL R217, R217, R64.reuse ;  /* 0x00000040d9d90220 */ /* 0x080fe20000400000 */
[----:B------:R-:W-:Y:S01]  /*7290*/  @P0 FMUL R243, R243, R64 ;  /* 0x00000040f3f30220 */ /* 0x000fe20000400000 */
[----:B------:R-:W-:Y:S01]  /*72a0*/  FFMA R92, R100, R92, R102 ;  /* 0x0000005c645c7223 */ /* 0x000fe20000000066 */
[----:B------:R-:W-:Y:S01]  /*72b0*/  FFMA R70, R108, R70, R110 ;  /* 0x000000466c467223 */ /* 0x000fe2000000006e */
[----:B------:R-:W-:Y:S01]  /*72c0*/  LOP3.LUT R108, R101, 0xffffff00, RZ, 0xc0, !PT ;  /* 0xffffff00656c7812 */ /* 0x000fe200078ec0ff */
        /* <DEDUP_REMOVED lines=17> */
[----:B------:R-:W-:Y:S01]  /*73e0*/  FMUL R138, R138, R65 ;  /* 0x000000418a8a7220 */ /* 0x000fe20000400000 */
        /* <DEDUP_REMOVED lines=9> */
[----:B------:R-:W-:Y:S01]  /*7480*/  FMUL R90, R132, R65 ;  /* 0x00000041845a7220 */ /* 0x000fe20000400000 */
[----:B------:R-:W-:Y:S01]  /*7490*/  SHF.L.U32 R112, R38, 0x10, RZ ;  /* 0x0000001026707819 */ /* 0x000fe200000006ff */
[-C--:B------:R-:W-:Y:S01]  /*74a0*/  @P0 FMUL R215, R215, R64.reuse ;  /* 0x00000040d7d70220 */ /* 0x080fe20000400000 */
[----:B------:R-:W-:Y:S01]  /*74b0*/  LOP3.LUT R103, R108, 0xffff, R103, 0xf8, !PT ;  /* 0x0000ffff6c677812 */ /* 0x000fe200078ef867 */
[-C--:B------:R-:W-:Y:S01]  /*74c0*/  @P0 FMUL R86, R86, R64.reuse ;  /* 0x0000004056560220 */ /* 0x080fe20000400000 */
[----:B------:R-:W-:Y:S01]  /*74d0*/  LOP3.LUT R94, R107, 0xffff, R80, 0xf8, !PT ;  /* 0x0000ffff6b5e7812 */ /* 0x000fe200078ef850 */
[----:B------:R-:W-:Y:S01]  /*74e0*/  @P2 FADD R112, R112, 1 ;  /* 0x3f80000070702421 */ /* 0x000fe20000000000 */
[----:B------:R-:W-:Y:S01]  /*74f0*/  F2FP.SATFINITE.E4M3.F32.PACK_AB_MERGE_C R93, RZ, R93, RZ ;  /* 0x0000005dff5d723e */ /* 0x000fe200048070ff */
[-C--:B------:R-:W-:Y:S01]  /*7500*/  @P0 FMUL R88, R88, R64.reuse ;  /* 0x0000004058580220 */ /* 0x080fe20000400000 */
[----:B------:R-:W-:Y:S01]  /*7510*/  LOP3.LUT R108, R113, 0xffffff00, RZ, 0xc0, !PT ;  /* 0xffffff00716c7812 */ /* 0x000fe200078ec0ff */
[----:B------:R-:W-:Y:S01]  /*7520*/  @P0 FMUL R81, R81, R64 ;  /* 0x0000004051510220 */ /* 0x000fe20000400000 */
[----:B------:R-:W-:Y:S01]  /*7530*/  F2FP.SATFINITE.E4M3.F32.PACK_AB_MERGE_C R107, RZ, R106, RZ ;  /* 0x0000006aff6b723e */ /* 0x000fe200048070ff */
[----:B------:R-:W-:Y:S01]  /*7540*/  FMUL R101, R134, R65 ;  /* 0x0000004186657220 */ /* 0x000fe20000400000 */
        /* <DEDUP_REMOVED lines=14> */
[----:B------:R-:W-:Y:S01]  /*7630*/  LOP3.LUT R93, R108, 0xffff, R107, 0xf8, !PT ;  /* 0x0000ffff6c5d7812 */ /* 0x000fe200078ef86b */
[----:B------:R-:W-:Y:S01]  /*7640*/  @P2 FADD R120, R120, 1 ;  /* 0x3f80000078782421 */ /* 0x000fe20000000000 */
[----:B------:R-:W-:Y:S01]  /*7650*/  LOP3.LUT R108, R106, 0xffff, R105, 0xf8, !PT ;  /* 0x0000ffff6a6c7812 */ /* 0x000fe200078ef869 */
[----:B------:R-:W-:Y:S01]  /*7660*/  @P0 FMUL R138, R138, R64 ;  /* 0x000000408a8a0220 */ /* 0x000fe20000400000 */
[----:B------:R-:W-:Y:S01]  /*7670*/  F2FP.SATFINITE.E4M3.F32.PACK_AB_MERGE_C R105, RZ, R84, RZ ;  /* 0x00000054ff69723e */ /* 0x000fe200048070ff */
[----:B------:R-:W-:Y:S01]  /*7680*/  @P0 FMUL R0, R0, R64 ;  /* 0x0000004000000220 */ /* 0x000fe20000400000 */
[----:B------:R-:W-:Y:S01]  /*7690*/  F2FP.SATFINITE.E4M3.F32.PACK_AB_MERGE_C R106, RZ, R82, RZ ;  /* 0x00000052ff6a723e */ /* 0x000fe200048070ff */
[-C--:B------:R-:W-:Y:S01]  /*76a0*/  @P0 FMUL R72, R72, R64.reuse ;  /* 0x0000004048480220 */ /* 0x080fe20000400000 */
[----:B------:R-:W-:Y:S01]  /*76b0*/  SHF.L.U32 R122, R135, 0x10, RZ ;  /* 0x00000010877a7819 */ /* 0x000fe200000006ff */
[-C--:B------:R-:W-:Y:S01]  /*76c0*/  @P0 FMUL R92, R92, R64.reuse ;  /* 0x000000405c5c0220 */ /* 0x080fe20000400000 */
[----:B------:R-:W-:Y:S01]  /*76d0*/  SHF.L.U32 R110, R39, 0x10, RZ ;  /* 0x00000010276e7819 */ /* 0x000fe200000006ff */
[----:B------:R-:W-:Y:S01]  /*76e0*/  @P0 FMUL R67, R67, R64 ;  /* 0x0000004043430220 */ /* 0x000fe20000400000 */
[----:B------:R-:W-:Y:S01]  /*76f0*/  F2FP.SATFINITE.E4M3.F32.PACK_AB_MERGE_C R79, RZ, R79, RZ ;  /* 0x0000004fff4f723e */ /* 0x000fe200048070ff */
[----:B------:R-:W-:Y:S01]  /*7700*/  FFMA R90, R120, R90, R122 ;  /* 0x0000005a785a7223 */ /* 0x000fe2000000007a */
[----:B------:R-:W-:Y:S01]  /*7710*/  LOP3.LUT R105, R105, 0xff, RZ, 0xc0, !PT ;  /* 0x000000ff69697812 */ /* 0x000fe200078ec0ff */
[----:B------:R-:W-:Y:S01]  /*7720*/  @P2 FADD R110, R110, 1 ;  /* 0x3f8000006e6e2421 */ /* 0x000fe20000000000 */
[----:B------:R-:W-:Y:S01]  /*7730*/  SHF.L.U32 R106, R106, 0x8, RZ ;  /* 0x000000086a6a7819 */ /* 0x000fe200000006ff */
[----:B------:R-:W-:Y:S01]  /*7740*/  IMAD.SHL.U32 R79, R79, 0x100, RZ ;  /* 0x000001004f4f7824 */ /* 0x000fe200078e00ff */
[----:B------:R-:W-:Y:S01]  /*7750*/  SHF.L.U32 R112, R7, 0x10, RZ ;  /* 0x0000001007707819 */ /* 0x000fe200000006ff */
[-C--:B------:R-:W-:Y:S01]  /*7760*/  @P0 FMUL R90, R90, R64.reuse ;  /* 0x000000405a5a0220 */ /* 0x080fe20000400000 */
        /* <DEDUP_REMOVED lines=28> */
[----:B------:R-:W-:Y:S01]  /*7930*/  LOP3.LUT R215, R215, 0xff, RZ, 0xc0, !PT ;  /* 0x000000ffd7d77812 */ /* 0x000fe200078ec0ff */
[-C--:B------:R-:W-:Y:S01]  /*7940*/  @P0 FMUL R227, R227, R64.reuse ;  /* 0x00000040e3e30220 */ /* 0x080fe20000400000 */
[----:B------:R-:W-:Y:S01]  /*7950*/  LOP3.LUT R82, R82, 0xffff, R79, 0xf8, !PT ;  /* 0x0000ffff52527812 */ /* 0x000fe200078ef84f */
[----:B------:R-:W-:Y:S01]  /*7960*/  FMUL R130, R130, R65 ;  /* 0x0000004182827220 */ /* 0x000fe20000400000 */
        /* <DEDUP_REMOVED lines=22> */
[----:B------:R-:W-:Y:S01]  /*7ad0*/  LOP3.LUT R87, R115, 0xffff, R138, 0xf8, !PT ;  /* 0x0000ffff73577812 */ /* 0x000fe200078ef88a */
[----:B------:R-:W-:Y:S01]  /*7ae0*/  @P0 FMUL R235, R235, R64 ;  /* 0x00000040ebeb0220 */ /* 0x000fe20000400000 */
        /* <DEDUP_REMOVED lines=8> */
[----:B------:R-:W-:Y:S01]  /*7b70*/  PRMT R95, R95, 0x7104, RZ ;  /* 0x000071045f5f7816 */ /* 0x000fe200000000ff */
[----:B------:R-:W-:Y:S01]  /*7b80*/  @P0 FMUL R125, R125, R64 ;  /* 0x000000407d7d0220 */ /* 0x000fe20000400000 */
[----:B------:R-:W-:-:S02]  /*7b90*/  LOP3.LUT R98, R102, 0xff, RZ, 0xc0, !PT ;  /* 0x000000ff66627812 */ /* 0x000fc400078ec0ff */
[----:B------:R-:W-:Y:S02]  /*7ba0*/  F2FP.SATFINITE.E4M3.F32.PACK_AB_MERGE_C R76, RZ, R76, RZ ;  /* 0x0000004cff4c723e */ /* 0x000fe400048070ff */
[----:B------:R-:W-:Y:S02]  /*7bb0*/  F2FP.SATFINITE.E4M3.F32.PACK_AB_MERGE_C R85, RZ, R85, RZ ;  /* 0x00000055ff55723e */ /* 0x000fe400048070ff */
[----:B------:R-:W-:Y:S02]  /*7bc0*/  LOP3.LUT R110, R215, 0xffff, R104, 0xf8, !PT ;  /* 0x0000ffffd76e7812 */ /* 0x000fe400078ef868 */
[----:B------:R-:W-:Y:S02]  /*7bd0*/  SHF.L.U32 R89, R89, 0x10, RZ ;  /* 0x0000001059597819 */ /* 0x000fe400000006ff */
[----:B------:R-:W-:Y:S02]  /*7be0*/  LOP3.LUT R91, R91, 0xffff, RZ, 0xc0, !PT ;  /* 0x0000ffff5b5b7812 */ /* 0x000fe400078ec0ff */
[----:B------:R-:W-:-:S02]  /*7bf0*/  LOP3.LUT R113, R79, 0xffff, R88, 0xf8, !PT ;  /* 0x0000ffff4f717812 */ /* 0x000fc400078ef858 */
[----:B------:R-:W-:Y:S02]  /*7c00*/  LOP3.LUT R96, R96, 0xff00, R81, 0xf8, !PT ;  /* 0x0000ff0060607812 */ /* 0x000fe400078ef851 */
[----:B------:R-:W-:Y:S02]  /*7c10*/  SHF.L.U32 R74, R74, 0x10, RZ ;  /* 0x000000104a4a7819 */ /* 0x000fe400000006ff */
[----:B------:R-:W-:Y:S02]  /*7c20*/  SHF.L.U32 R78, R78, 0x10, RZ ;  /* 0x000000104e4e7819 */ /* 0x000fe400000006ff */
[----:B------:R-:W-:Y:S02]  /*7c30*/  LOP3.LUT R127, R127, 0xffff, RZ, 0xc0, !PT ;  /* 0x0000ffff7f7f7812 */ /* 0x000fe400078ec0ff */
[----:B------:R-:W-:Y:S02]  /*7c40*/  LOP3.LUT R0, R0, 0xffff, RZ, 0xc0, !PT ;  /* 0x0000ffff00007812 */ /* 0x000fe400078ec0ff */
[----:B------:R-:W-:-:S02]  /*7c50*/  PRMT R72, R72, 0x7104, RZ ;  /* 0x0000710448487816 */ /* 0x000fc400000000ff */
[----:B------:R-:W-:Y:S02]  /*7c60*/  LOP3.LUT R81, R68, 0xff, RZ, 0xc0, !PT ;  /* 0x000000ff44517812 */ /* 0x000fe400078ec0ff */
[----:B------:R-:W-:Y:S02]  /*7c70*/  SHF.L.U32 R92, R92, 0x10, RZ ;  /* 0x000000105c5c7819 */ /* 0x000fe400000006ff */
[----:B------:R-:W-:Y:S02]  /*7c80*/  PRMT R90, R90, 0x7104, RZ ;  /* 0x000071045a5a7816 */ /* 0x000fe400000000ff */
[----:B------:R-:W-:Y:S02]  /*7c90*/  LOP3.LUT R87, R87, 0xff, RZ, 0xc0, !PT ;  /* 0x000000ff57577812 */ /* 0x000fe400078ec0ff */
[----:B------:R-:W-:Y:S02]  /*7ca0*/  F2FP.SATFINITE.E4M3.F32.PACK_AB_MERGE_C R129, RZ, R129, RZ ;  /* 0x00000081ff81723e */ /* 0x000fe400048070ff */
[----:B------:R-:W-:-:S02]  /*7cb0*/  F2FP.SATFINITE.E4M3.F32.PACK_AB_MERGE_C R66, RZ, R66, RZ ;  /* 0x00000042ff42723e */ /* 0x000fc400048070ff */
[----:B------:R-:W-:Y:S02]  /*7cc0*/  F2FP.SATFINITE.E4M3.F32.PACK_AB_MERGE_C R101, RZ, R101, RZ ;  /* 0x00000065ff65723e */ /* 0x000fe400048070ff */
[----:B------:R-:W-:Y:S02]  /*7cd0*/  LOP3.LUT R67, R67, 0xffff, RZ, 0xc0, !PT ;  /* 0x0000ffff43437812 */ /* 0x000fe400078ec0ff */
[----:B------:R-:W-:Y:S02]  /*7ce0*/  LOP3.LUT R98, R98, 0xff00, R95, 0xf8, !PT ;  /* 0x0000ff0062627812 */ /* 0x000fe400078ef85f */
[----:B------:R-:W-:Y:S02]  /*7cf0*/  PRMT R76, R76, 0x7104, RZ ;  /* 0x000071044c4c7816 */ /* 0x000fe400000000ff */
[----:B------:R-:W-:Y:S02]  /*7d00*/  LOP3.LUT R79, R93, 0xff, RZ, 0xc0, !PT ;  /* 0x000000ff5d4f7812 */ /* 0x000fe400078ec0ff */
[----:B------:R-:W-:-:S02]  /*7d10*/  SHF.L.U32 R85, R85, 0x10, RZ ;  /* 0x0000001055557819 */ /* 0x000fc400000006ff */
[----:B------:R-:W-:Y:S02]  /*7d20*/  LOP3.LUT R110, R110, 0xff0000, R89, 0xf8, !PT ;  /* 0x00ff00006e6e7812 */ /* 0x000fe400078ef859 */
[----:B------:R-:W-:Y:S02]  /*7d30*/  SHF.L.U32 R91, R91, 0x18, RZ ;  /* 0x000000185b5b7819 */ /* 0x000fe400000006ff */
[----:B------:R-:W-:Y:S02]  /*7d40*/  LOP3.LUT R74, R107, 0xff0000, R74, 0xf8, !PT ;  /* 0x00ff00006b4a7812 */ /* 0x000fe400078ef84a */
[----:B------:R-:W-:Y:S02]  /*7d50*/  LOP3.LUT R113, R113, 0xff0000, R78, 0xf8, !PT ;  /* 0x00ff000071717812 */ /* 0x000fe400078ef84e */
[----:B------:R-:W-:Y:S02]  /*7d60*/  SHF.L.U32 R127, R127, 0x18, RZ ;  /* 0x000000187f7f7819 */ /* 0x000fe400000006ff */
[----:B------:R-:W-:-:S02]  /*7d70*/  SHF.L.U32 R0, R0, 0x18, RZ ;  /* 0x0000001800007819 */ /* 0x000fc400000006ff */
[----:B------:R-:W-:Y:S02]  /*7d80*/  LOP3.LUT R72, R81, 0xff00, R72, 0xf8, !PT ;  /* 0x0000ff0051487812 */ /* 0x000fe400078ef848 */
[----:B------:R-:W-:Y:S02]  /*7d90*/  LOP3.LUT R115, R105, 0xff0000, R92, 0xf8, !PT ;  /* 0x00ff000069737812 */ /* 0x000fe400078ef85c */
[----:B------:R-:W-:Y:S02]  /*7da0*/  LOP3.LUT R90, R87, 0xff00, R90, 0xf8, !PT ;  /* 0x0000ff00575a7812 */ /* 0x000fe400078ef85a */
[----:B------:R-:W-:Y:S02]  /*7db0*/  SHF.L.U32 R129, R129, 0x10, RZ ;  /* 0x0000001081817819 */ /* 0x000fe400000006ff */
[----:B------:R-:W-:Y:S02]  /*7dc0*/  SHF.L.U32 R66, R66, 0x10, RZ ;  /* 0x0000001042427819 */ /* 0x000fe400000006ff */
[----:B------:R-:W-:-:S02]  /*7dd0*/  SHF.L.U32 R101, R101, 0x10, RZ ;  /* 0x0000001065657819 */ /* 0x000fc400000006ff */
[----:B------:R-:W-:Y:S02]  /*7de0*/  SHF.L.U32 R67, R67, 0x18, RZ ;  /* 0x0000001843437819 */ /* 0x000fe400000006ff */
[----:B------:R-:W-:Y:S02]  /*7df0*/  LOP3.LUT R79, R79, 0xff00, R76, 0xf8, !PT ;  /* 0x0000ff004f4f7812 */ /* 0x000fe400078ef84c */
[----:B------:R-:W-:Y:S02]  /*7e00*/  LOP3.LUT R92, R98, 0xff0000, R85, 0xf8, !PT ;  /* 0x00ff0000625c7812 */ /* 0x000fe400078ef855 */
[----:B------:R-:W-:Y:S02]  /*7e10*/  LOP3.LUT R100, R110, 0xff000000, R91, 0xf8, !PT ;  /* 0xff0000006e647812 */ /* 0x000fe400078ef85b */
[----:B------:R-:W-:Y:S02]  /*7e20*/  F2FP.SATFINITE.E4M3.F32.PACK_AB_MERGE_C R233, RZ, R233, RZ ;  /* 0x000000e9ffe9723e */ /* 0x000fe400048070ff */
[----:B------:R-:W-:-:S02]  /*7e30*/  F2FP.SATFINITE.E4M3.F32.PACK_AB_MERGE_C R231, RZ, R231, RZ ;  /* 0x000000e7ffe7723e */ /* 0x000fc400048070ff */
[----:B------:R-:W-:Y:S02]  /*7e40*/  LOP3.LUT R110, R74, 0xff000000, R127, 0xf8, !PT ;  /* 0xff0000004a6e7812 */ /* 0x000fe400078ef87f */
[----:B------:R-:W-:Y:S02]  /*7e50*/  LOP3.LUT R112, R113, 0xff000000, R0, 0xf8, !PT ;  /* 0xff00000071707812 */ /* 0x000fe400078ef800 */
[----:B------:R-:W-:Y:S02]  /*7e60*/  F2FP.SATFINITE.E4M3.F32.PACK_AB_MERGE_C R229, RZ, R229, RZ ;  /* 0x000000e5ffe5723e */ /* 0x000fe400048070ff */
[----:B------:R-:W-:Y:S02]  /*7e70*/  LOP3.LUT R74, R72, 0xff0000, R129, 0xf8, !PT ;  /* 0x00ff0000484a7812 */ /* 0x000fe400078ef881 */
[----:B------:R-:W-:Y:S02]  /*7e80*/  LOP3.LUT R0, R90, 0xff0000, R101, 0xf8, !PT ;  /* 0x00ff00005a007812 */ /* 0x000fe400078ef865 */
[----:B------:R-:W-:-:S02]  /*7e90*/  LOP3.LUT R72, R79, 0xff0000, R66, 0xf8, !PT ;  /* 0x00ff00004f487812 */ /* 0x000fc400078ef842 */
[----:B------:R-:W-:Y:S02]  /*7ea0*/  LOP3.LUT R101, R92, R67, RZ, 0xfc, !PT ;  /* 0x000000435c657212 */ /* 0x000fe400078efcff */
[----:B------:R-:W1:Y:S01]  /*7eb0*/  LDC.64 R66, c[0x0][0x3c8] ;  /* 0x0000f200ff427b82 */ /* 0x000e620000000a00 */
[----:B------:R-:W-:Y:S02]  /*7ec0*/  LOP3.LUT R84, R233, 0xff, RZ, 0xc0, !PT ;  /* 0x000000ffe9547812 */ /* 0x000fe400078ec0ff */
[----:B------:R-:W-:Y:S02]  /*7ed0*/  SHF.L.U32 R231, R231, 0x8, RZ ;  /* 0x00000008e7e77819 */ /* 0x000fe400000006ff */
[----:B------:R-:W-:Y:S02]  /*7ee0*/  F2FP.SATFINITE.E4M3.F32.PACK_AB_MERGE_C R239, RZ, R239, RZ ;  /* 0x000000efffef723e */ /* 0x000fe400048070ff */
[----:B------:R-:W-:Y:S02]  /*7ef0*/  PRMT R229, R229, 0x7104, RZ ;  /* 0x00007104e5e57816 */ /* 0x000fe400000000ff */
[----:B------:R-:W-:-:S02]  /*7f00*/  LOP3.LUT R86, R103, 0xff, RZ, 0xc0, !PT ;  /* 0x000000ff67567812 */ /* 0x000fc400078ec0ff */
[----:B------:R-:W-:Y:S02]  /*7f10*/  F2FP.SATFINITE.E4M3.F32.PACK_AB_MERGE_C R225, RZ, R225, RZ ;  /* 0x000000e1ffe1723e */ /* 0x000fe400048070ff */
[----:B------:R-:W-:Y:S02]  /*7f20*/  F2FP.SATFINITE.E4M3.F32.PACK_AB_MERGE_C R71, RZ, R71, RZ ;  /* 0x00000047ff47723e */ /* 0x000fe400048070ff */
[----:B------:R-:W-:Y:S02]  /*7f30*/  F2FP.SATFINITE.E4M3.F32.PACK_AB_MERGE_C R77, RZ, R77, RZ ;  /* 0x0000004dff4d723e */ /* 0x000fe400048070ff */
[----:B------:R-:W-:Y:S02]  /*7f40*/  F2FP.SATFINITE.E4M3.F32.PACK_AB_MERGE_C R69, RZ, R69, RZ ;  /* 0x00000045ff45723e */ /* 0x000fe400048070ff */
[----:B------:R-:W-:Y:S02]  /*7f50*/  LOP3.LUT R84, R84, 0xffff, R231, 0xf8, !PT ;  /* 0x0000ffff54547812 */ /* 0x000fe400078ef8e7 */
[----:B------:R-:W-:-:S02]  /*7f60*/  SHF.L.U32 R239, R239, 0x10, RZ ;  /* 0x00000010efef7819 */ /* 0x000fc400000006ff */
[----:B------:R-:W-:Y:S02]  /*7f70*/  LOP3.LUT P1, RZ, R3, 0x1f, RZ, 0xc0, !PT ;  /* 0x0000001f03ff7812 */ /* 0x000fe4000782c0ff */
[----:B------:R-:W-:Y:S02]  /*7f80*/  LOP3.LUT R86, R86, 0xff00, R229, 0xf8, !PT ;  /* 0x0000ff0056567812 */ /* 0x000fe400078ef8e5 */
[----:B------:R-:W-:Y:S02]  /*7f90*/  SHF.L.U32 R225, R225, 0x10, RZ ;  /* 0x00000010e1e17819 */ /* 0x000fe400000006ff */
[----:B------:R-:W-:Y:S02]  /*7fa0*/  LOP3.LUT R71, R71, 0xffff, RZ, 0xc0, !PT ;  /* 0x0000ffff47477812 */ /* 0x000fe400078ec0ff */
[----:B------:R-:W-:Y:S02]  /*7fb0*/  SHF.L.U32 R77, R77, 0x10, RZ ;  /* 0x000000104d4d7819 */ /* 0x000fe400000006ff */
[----:B------:R-:W-:-:S02]  /*7fc0*/  LOP3.LUT R69, R69, 0xffff, RZ, 0xc0, !PT ;  /* 0x0000ffff45457812 */ /* 0x000fc400078ec0ff */
[----:B------:R-:W-:Y:S02]  /*7fd0*/  LOP3.LUT R106, R84, 0xff0000, R239, 0xf8, !PT ;  /* 0x00ff0000546a7812 */ /* 0x000fe400078ef8ef */
[----:B------:R-:W-:Y:S02]  /*7fe0*/  LOP3.LUT R84, R86, 0xff0000, R225, 0xf8, !PT ;  /* 0x00ff000056547812 */ /* 0x000fe400078ef8e1 */
[----:B------:R-:W-:Y:S02]  /*7ff0*/  SHF.L.U32 R71, R71, 0x18, RZ ;  /* 0x0000001847477819 */ /* 0x000fe400000006ff */
[----:B------:R-:W-:Y:S02]  /*8000*/  LOP3.LUT R68, R96, 0xff0000, R77, 0xf8, !PT ;  /* 0x00ff000060447812 */ /* 0x000fe400078ef84d */
[----:B------:R-:W-:Y:S02]  /*8010*/  SHF.L.U32 R69, R69, 0x18, RZ ;  /* 0x0000001845457819 */ /* 0x000fe400000006ff */
[----:B------:R-:W-:-:S02]  /*8020*/  SHF.L.U32 R114, R133, 0x10, RZ ;  /* 0x0000001085727819 */ /* 0x000fc400000006ff */
[----:B------:R-:W-:Y:S02]  /*8030*/  LOP3.LUT R105, R84, R71, RZ, 0xfc, !PT ;  /* 0x0000004754697212 */ /* 0x000fe400078efcff */
[----:B------:R-:W-:Y:S01]  /*8040*/  LOP3.LUT R71, R3, 0x1f, RZ, 0xc0, !PT ;  /* 0x0000001f03477812 */ /* 0x000fe200078ec0ff */
[----:B------:R-:W-:Y:S01]  /*8050*/  @P2 FADD R114, R114, 1 ;  /* 0x3f80000072722421 */ /* 0x000fe20000000000 */
[----:B------:R-:W-:Y:S02]  /*8060*/  SHF.L.U32 R120, R131, 0x10, RZ ;  /* 0x0000001083787819 */ /* 0x000fe400000006ff */
[----:B------:R-:W-:Y:S02]  /*8070*/  LOP3.LUT R103, R68, R69, RZ, 0xfc, !PT ;  /* 0x0000004544677212 */ /* 0x000fe400078efcff */
[----:B------:R-:W2:Y:S01]  /*8080*/  @!P1 LDC.64 R68, c[0x0][0x3a0] ;  /* 0x0000e800ff449b82 */ /* 0x000ea20000000a00 */
[----:B------:R-:W-:Y:S01]  /*8090*/  LEA R71, R2, R71, 0x8 ;  /* 0x0000004702477211 */ /* 0x000fe200078e40ff */
[----:B------:R-:W-:Y:S01]  /*80a0*/  FFMA R217, R114, R130, R120 ;  /* 0x0000008272d97223 */ /* 0x000fe20000000078 */
[----:B------:R-:W-:-:S02]  /*80b0*/  F2FP.SATFINITE.E4M3.F32.PACK_AB_MERGE_C R227, RZ, R227, RZ ;  /* 0x000000e3ffe3723e */ /* 0x000fc400048070ff */
[----:B------:R-:W-:Y:S01]  /*80c0*/  F2FP.SATFINITE.E4M3.F32.PACK_AB_MERGE_C R70, RZ, R70, RZ ;  /* 0x00000046ff46723e */ /* 0x000fe200048070ff */
[----:B-1----:R-:W-:Y:S01]  /*80d0*/  IMAD.WIDE.U32 R66, R71, 0x8, R66 ;  /* 0x0000000847427825 */ /* 0x002fe200078e0042 */
[----:B------:R-:W-:Y:S01]  /*80e0*/  SHF.L.U32 R227, R227, 0x10, RZ ;  /* 0x00000010e3e37819 */ /* 0x000fe200000006ff */
[----:B------:R-:W1:Y:S02]  /*80f0*/  LDC R71, c[0x0][0x380] ;  /* 0x0000e000ff477b82 */ /* 0x000e640000000800 */
[----:B------:R-:W-:Y:S01]  /*8100*/  @P0 FMUL R217, R217, R64 ;  /* 0x00000040d9d90220 */ /* 0x000fe20000400000 */
[----:B------:R-:W-:Y:S02]  /*8110*/  F2FP.SATFINITE.E4M3.F32.PACK_AB_MERGE_C R251, RZ, R251, RZ ;  /* 0x000000fbfffb723e */ /* 0x000fe400048070ff */
[----:B------:R-:W-:Y:S02]  /*8120*/  F2FP.SATFINITE.E4M3.F32.PACK_AB_MERGE_C R249, RZ, R249, RZ ;  /* 0x000000f9fff9723e */ /* 0x000fe400048070ff */
[----:B------:R-:W-:-:S02]  /*8130*/  F2FP.SATFINITE.E4M3.F32.PACK_AB_MERGE_C R241, RZ, R241, RZ ;  /* 0x000000f1fff1723e */ /* 0x000fc400048070ff */
[----:B------:R-:W-:Y:S02]  /*8140*/  F2FP.SATFINITE.E4M3.F32.PACK_AB_MERGE_C R247, RZ, R247, RZ ;  /* 0x000000f7fff7723e */ /* 0x000fe400048070ff */
[----:B------:R-:W-:Y:S02]  /*8150*/  F2FP.SATFINITE.E4M3.F32.PACK_AB_MERGE_C R83, RZ, R83, RZ ;  /* 0x00000053ff53723e */ /* 0x000fe400048070ff */
[----:B------:R-:W-:Y:S02]  /*8160*/  LOP3.LUT R88, R82, 0xff0000, R227, 0xf8, !PT ;  /* 0x00ff000052587812 */ /* 0x000fe400078ef8e3 */
[----:B------:R-:W-:Y:S02]  /*8170*/  LOP3.LUT R70, R70, 0xffff, RZ, 0xc0, !PT ;  /* 0x0000ffff46467812 */ /* 0x000fe400078ec0ff */
[----:B------:R-:W-:Y:S01]  /*8180*/  LOP3.LUT R104, R251, 0xff, RZ, 0xc0, !PT ;  /* 0x000000fffb687812 */ /* 0x000fe200078ec0ff */
[----:B--2---:R-:W-:Y:S01]  /*8190*/  @!P1 IMAD.WIDE R68, R2, 0x4, R68 ;  /* 0x0000000402449825 */ /* 0x004fe200078e0244 */
[----:B------:R-:W-:-:S02]  /*81a0*/  SHF.L.U32 R249, R249, 0x8, RZ ;  /* 0x00000008f9f97819 */ /* 0x000fc400000006ff */
[----:B------:R-:W-:Y:S02]  /*81b0*/  F2FP.SATFINITE.E4M3.F32.PACK_AB_MERGE_C R245, RZ, R245, RZ ;  /* 0x000000f5fff5723e */ /* 0x000fe400048070ff */
[----:B------:R-:W-:Y:S01]  /*81c0*/  PRMT R241, R241, 0x7104, RZ ;  /* 0x00007104f1f17816 */ /* 0x000fe200000000ff */
[----:B------:R2:W-:Y:S01]  /*81d0*/  @!P1 STG.E desc[UR4][R68.64], R65 ;  /* 0x0000004144009986 */ /* 0x0005e2000c101904 */
[----:B------:R-:W-:Y:S02]  /*81e0*/  LOP3.LUT R82, R94, 0xff, RZ, 0xc0, !PT ;  /* 0x000000ff5e527812 */ /* 0x000fe400078ec0ff */
[----:B------:R-:W-:Y:S01]  /*81f0*/  PRMT R247, R247, 0x7104, RZ ;  /* 0x00007104f7f77816 */ /* 0x000fe200000000ff */
[----:B------:R2:W-:Y:S01]  /*8200*/  STG.E.64 desc[UR4][R66.64], R100 ;  /* 0x0000006442007986 */ /* 0x0005e2000c101b04 */
[----:B------:R-:W-:Y:S02]  /*8210*/  LOP3.LUT R80, R80, 0xff, RZ, 0xc0, !PT ;  /* 0x000000ff50507812 */ /* 0x000fe400078ec0ff */
        /* <DEDUP_REMOVED lines=11> */
[----:B------:R-:W-:Y:S02]  /*82d0*/  SHF.L.U32 R83, R83, 0x10, RZ ;  /* 0x0000001053537819 */ /* 0x000fe400000006ff */
[----:B------:R-:W-:-:S02]  /*82e0*/  SHF.L.U32 R70, R70, 0x18, RZ ;  /* 0x0000001846467819 */ /* 0x000fc400000006ff */
[----:B------:R-:W-:Y:S02]  /*82f0*/  LOP3.LUT R104, R104, 0xffff, R249, 0xf8, !PT ;  /* 0x0000ffff68687812 */ /* 0x000fe400078ef8f9 */
[----:B------:R-:W-:Y:S02]  /*8300*/  SHF.L.U32 R245, R245, 0x10, RZ ;  /* 0x00000010f5f57819 */ /* 0x000fe400000006ff */
[----:B------:R-:W-:Y:S02]  /*8310*/  LOP3.LUT R82, R82, 0xff00, R241, 0xf8, !PT ;  /* 0x0000ff0052527812 */ /* 0x000fe400078ef8f1 */
[----:B------:R-:W-:Y:S02]  /*8320*/  LOP3.LUT R80, R80, 0xff00, R247, 0xf8, !PT ;  /* 0x0000ff0050507812 */ /* 0x000fe400078ef8f7 */
[----:B------:R-:W-:Y:S02]  /*8330*/  LOP3.LUT R221, R221, 0xffff, RZ, 0xc0, !PT ;  /* 0x0000ffffdddd7812 */ /* 0x000fe400078ec0ff */
[----:B------:R-:W-:-:S02]  /*8340*/  LOP3.LUT R75, R75, 0xffff, RZ, 0xc0, !PT ;  /* 0x0000ffff4b4b7812 */ /* 0x000fc400078ec0ff */
        /* <DEDUP_REMOVED lines=16> */
[----:B------:R-:W-:Y:S02]  /*8450*/  LOP3.LUT R78, R82, 0xff0000, R235, 0xf8, !PT ;  /* 0x00ff0000524e7812 */ /* 0x000fe400078ef8eb */
[----:B------:R-:W-:-:S02]  /*8460*/  LOP3.LUT R76, R80, 0xff0000, R123, 0xf8, !PT ;  /* 0x00ff0000504c7812 */ /* 0x000fc400078ef87b */
[----:B------:R-:W-:Y:S02]  /*8470*/  SHF.L.U32 R73, R73, 0x18, RZ ;  /* 0x0000001849497819 */ /* 0x000fe400000006ff */
[----:B------:R-:W-:Y:S02]  /*8480*/  SHF.L.U32 R97, R97, 0x18, RZ ;  /* 0x0000001861617819 */ /* 0x000fe400000006ff */
[----:B------:R-:W-:Y:S02]  /*8490*/  SHF.L.U32 R111, R121, 0x18, RZ ;  /* 0x00000018796f7819 */ /* 0x000fe400000006ff */
[----:B------:R-:W-:Y:S02]  /*84a0*/  SHF.L.U32 R113, R125, 0x18, RZ ;  /* 0x000000187d717819 */ /* 0x000fe400000006ff */
[----:B------:R-:W-:Y:S02]  /*84b0*/  SHF.L.U32 R115, R217, 0x18, RZ ;  /* 0x00000018d9737819 */ /* 0x000fe400000006ff */
[----:B------:R-:W-:-:S02]  /*84c0*/  LOP3.LUT R102, R102, 0xff000000, R221, 0xf8, !PT ;  /* 0xff00000066667812 */ /* 0x000fc400078ef8dd */
[----:B------:R-:W-:Y:S02]  /*84d0*/  LOP3.LUT R104, R88, 0xff000000, R75, 0xf8, !PT ;  /* 0xff00000058687812 */ /* 0x000fe400078ef84b */
[----:B------:R-:W-:Y:S01]  /*84e0*/  LOP3.LUT R106, R106, 0xff000000, R99, 0xf8, !PT ;  /* 0xff0000006a6a7812 */ /* 0x000fe200078ef863 */
[----:B------:R2:W-:Y:S01]  /*84f0*/  STG.E.64 desc[UR4][R66.64+0x100], R102 ;  /* 0x0001006642007986 */ /* 0x0005e2000c101b04 */
[----:B------:R-:W-:Y:S02]  /*8500*/  LOP3.LUT R108, R108, 0xff000000, R237, 0xf8, !PT ;  /* 0xff0000006c6c7812 */ /* 0x000fe400078ef8ed */
        /* <DEDUP_REMOVED lines=15> */
.L_x_12665:
[----:B--2---:R-:W-:-:S07]  /*8600*/  HFMA2 R100, -RZ, RZ, 0, 0 ;  /* 0x00000000ff647431 */ /* 0x004fce00000001ff */
.L_x_12661:
[----:B------:R-:W-:Y:S05]  /*8610*/  BSYNC B0 ;  /* 0x0000000000007941 */ /* 0x000fea0003800000 */
.L_x_12660:
        /* <DEDUP_REMOVED lines=15> */
.L_x_12704:
        /* <DEDUP_REMOVED lines=26> */
.L_x_12707:
[----:B------:R-:W-:Y:S02]  /*88b0*/  ISETP.NE.AND P1, PT, R3, RZ, PT ;  /* 0x000000ff0300720c */ /* 0x000fe40003f25270 */
[----:B--2---:R-:W-:-:S11]  /*88c0*/  FMNMX R7, R5, R2, !PT ;  /* 0x0000000205077209 */ /* 0x004fd60007800000 */
[----:B------:R-:W-:Y:S05]  /*88d0*/  @P1 BRA `(.L_x_12670) ;  /* 0x0000000000081947 */ /* 0x000fea0003800000 */
[----:B-1----:R-:W1:Y:S02]  /*88e0*/  LDC.64 R4, c[0x0][0x3f8] ;  /* 0x0000fe00ff047b82 */ /* 0x002e640000000a00 */
[----:B-1----:R2:W-:Y:S02]  /*88f0*/  REDG.E.MAX.S32.STRONG.GPU desc[UR4][R4.64], R7 ;  /* 0x000000070400798e */ /* 0x0025e4000d12e304 */
.L_x_12670:
[----:B------:R-:W-:Y:S05]  /*8900*/  BSYNC B0 ;  /* 0x0000000000007941 */ /* 0x000fea0003800000 */
.L_x_12668:
        /* <DEDUP_REMOVED lines=13> */
[----:B01----:R-:W-:Y:S05]  /*89e0*/  CALL.REL.NOINC `($__internal_236_$__cuda_sm20_rcp_rn_f32_slowpath) ;  /* 0x0000001c00007944 */ /* 0x003fea0003c00000 */
[----:B------:R-:W-:Y:S05]  /*89f0*/  BRA `(.L_x_12673) ;  /* 0x0000000000107947 */ /* 0x000fea0003800000 */
.L_x_12672:
[----:B-12---:R-:W1:Y:S02]  /*8a00*/  MUFU.RCP R5, R64 ;  /* 0x0000004000057308 */ /* 0x006e640000001000 */
[----:B-1----:R-:W-:-:S04]  /*8a10*/  FFMA R0, R5, R64, -1 ;  /* 0xbf80000005007423 */ /* 0x002fc80000000040 */
[----:B------:R-:W-:-:S04]  /*8a20*/  FADD.FTZ R0, -R0, -RZ ;  /* 0x800000ff00007221 */ /* 0x000fc80000010100 */
[----:B------:R-:W-:-:S07]  /*8a30*/  FFMA R5, R5, R0, R5 ;  /* 0x0000000005057223 */ /* 0x000fce0000000005 */
.L_x_12673:
[----:B------:R-:W1:Y:S02]  /*8a40*/  LDC.64 R2, c[0x0][0x3f0] ;  /* 0x0000fc00ff027b82 */ /* 0x000e640000000a00 */
[----:B-1----:R-:W-:Y:S01]  /*8a50*/  STG.E desc[UR4][R2.64], R5 ;  /* 0x0000000502007986 */ /* 0x002fe2000c101904 */
[----:B------:R-:W-:Y:S05]  /*8a60*/  EXIT ;  /* 0x000000000000794d */ /* 0x000fea0003800000 */
.L_x_12663:
[----:B------:R-:W-:Y:S01]  /*8a70*/  HFMA2 R66, -RZ, RZ, 0, 5.9604644775390625e-08 ;  /* 0x00000001ff427431 */ /* 0x000fe200000001ff */
[----:B------:R-:W-:Y:S01]  /*8a80*/  BSSY B1, `(.L_x_12674) ;  /* 0x0000006000017945 */ /* 0x000fe20003800000 */
[----:B------:R-:W-:Y:S02]  /*8a90*/  MOV R67, 0x1f ;  /* 0x0000001f00437802 */ /* 0x000fe40000000f00 */
[----:B------:R-:W-:-:S07]  /*8aa0*/  MOV R68, 0xffffffff ;  /* 0xffffffff00447802 */ /* 0x000fce0000000f00 */
[----:B------:R-:W-:Y:S05]  /*8ab0*/  WARPSYNC.COLLECTIVE R68, `(.L_x_12675) ;  /* 0x0000000044087348 */ /* 0x000fea0003c00000 */
[----:B------:R0:W1:Y:S02]  /*8ac0*/  SHFL.BFLY P2, R69, R65, R66, R67 ;  /* 0x0c00004241457389 */ /* 0x0000640000040043 */
[----:B01----:R-:W-:Y:S05]  /*8ad0*/  ENDCOLLECTIVE ;  /* 0x000000000000791b */ /* 0x003fea0003800000 */
.L_x_12675:
[----:B------:R-:W-:Y:S05]  /*8ae0*/  BSYNC B1 ;  /* 0x0000000000017941 */ /* 0x000fea0003800000 */
.L_x_12674:
[----:B------:R-:W-:Y:S02]  /*8af0*/  HFMA2 R66, -RZ, RZ, 0, 1.1920928955078125e-07 ;  /* 0x00000002ff427431 */ /* 0x000fe400000001ff */
[----:B------:R-:W-:Y:S01]  /*8b00*/  FADD R65, R65, R69 ;  /* 0x0000004541417221 */ /* 0x000fe20000000000 */
[----:B------:R-:W-:Y:S02]  /*8b10*/  MOV R67, 0x1f ;  /* 0x0000001f00437802 */ /* 0x000fe40000000f00 */
[----:B------:R-:W-:-:S07]  /*8b20*/  MOV R68, 0xffffffff ;  /* 0xffffffff00447802 */ /* 0x000fce0000000f00 */
[----:B------:R-:W-:Y:S05]  /*8b30*/  WARPSYNC.COLLECTIVE R68, `(.L_x_12676) ;  /* 0x0000000044087348 */ /* 0x000fea0003c00000 */
[----:B------:R0:W1:Y:S02]  /*8b40*/  SHFL.BFLY P2, R69, R65, R66, R67 ;  /* 0x0c00004241457389 */ /* 0x0000640000040043 */
[----:B01----:R-:W-:Y:S05]  /*8b50*/  ENDCOLLECTIVE ;  /* 0x000000000000791b */ /* 0x003fea0003800000 */
.L_x_12676:
[----:B------:R-:W-:Y:S02]  /*8b60*/  HFMA2 R66, -RZ, RZ, 0, 2.384185791015625e-07 ;  /* 0x00000004ff427431 */ /* 0x000fe400000001ff */
[----:B------:R-:W-:-:S05]  /*8b70*/  FADD R70, R65, R69 ;  /* 0x0000004541467221 */ /* 0x000fca0000000000 */
[----:B------:R-:W-:-:S07]  /*8b80*/  MOV R65, R70 ;  /* 0x0000004600417202 */ /* 0x000fce0000000f00 */
[----:B------:R-:W-:Y:S05]  /*8b90*/  WARPSYNC.COLLECTIVE R68, `(.L_x_12677) ;  /* 0x0000000044087348 */ /* 0x000fea0003c00000 */
[----:B------:R0:W1:Y:S02]  /*8ba0*/  SHFL.BFLY P2, R69, R65, R66, R67 ;  /* 0x0c00004241457389 */ /* 0x0000640000040043 */
[----:B01----:R-:W-:Y:S05]  /*8bb0*/  ENDCOLLECTIVE ;  /* 0x000000000000791b */ /* 0x003fea0003800000 */
.L_x_12677:
[----:B------:R-:W-:Y:S02]  /*8bc0*/  HFMA2 R66, -RZ, RZ, 0, 4.76837158203125e-07 ;  /* 0x00000008ff427431 */ /* 0x000fe400000001ff */
[----:B------:R-:W-:-:S05]  /*8bd0*/  FADD R71, R70, R69 ;  /* 0x0000004546477221 */ /* 0x000fca0000000000 */
[----:B------:R-:W-:-:S07]  /*8be0*/  MOV R65, R71 ;  /* 0x0000004700417202 */ /* 0x000fce0000000f00 */
[----:B------:R-:W-:Y:S05]  /*8bf0*/  WARPSYNC.COLLECTIVE R68, `(.L_x_12678) ;  /* 0x0000000044087348 */ /* 0x000fea0003c00000 */
[----:B------:R0:W1:Y:S02]  /*8c00*/  SHFL.BFLY P2, R69, R65, R66, R67 ;  /* 0x0c00004241457389 */ /* 0x0000640000040043 */
[----:B01----:R-:W-:Y:S05]  /*8c10*/  ENDCOLLECTIVE ;  /* 0x000000000000791b */ /* 0x003fea0003800000 */
.L_x_12678:
[----:B------:R-:W-:Y:S02]  /*8c20*/  HFMA2 R66, -RZ, RZ, 0, 9.5367431640625e-07 ;  /* 0x00000010ff427431 */ /* 0x000fe400000001ff */
[----:B------:R-:W-:-:S05]  /*8c30*/  FADD R72, R71, R69 ;  /* 0x0000004547487221 */ /* 0x000fca0000000000 */
[----:B------:R-:W-:-:S07]  /*8c40*/  MOV R65, R72 ;  /* 0x0000004800417202 */ /* 0x000fce0000000f00 */
[----:B------:R-:W-:Y:S05]  /*8c50*/  WARPSYNC.COLLECTIVE R68, `(.L_x_12679) ;  /* 0x0000000044087348 */ /* 0x000fea0003c00000 */
[----:B------:R0:W1:Y:S02]  /*8c60*/  SHFL.BFLY P2, R69, R65, R66, R67 ;  /* 0x0c00004241457389 */ /* 0x0000640000040043 */
[----:B01----:R-:W-:Y:S05]  /*8c70*/  ENDCOLLECTIVE ;  /* 0x000000000000791b */ /* 0x003fea0003800000 */
.L_x_12679:
        /* <DEDUP_REMOVED lines=134> */
.L_x_12680:
[----:B------:R-:W-:Y:S02]  /*94e0*/  HFMA2 R66, -RZ, RZ, 0, 1.1920928955078125e-07 ;  /* 0x00000002ff427431 */ /* 0x000fe400000001ff */
[----:B------:R-:W-:-:S05]  /*94f0*/  FADD R211, R65, R69 ;  /* 0x0000004541d37221 */ /* 0x000fca0000000000 */
[----:B------:R-:W-:-:S07]  /*9500*/  MOV R65, R211 ;  /* 0x000000d300417202 */ /* 0x000fce0000000f00 */
[----:B------:R-:W-:Y:S05]  /*9510*/  WARPSYNC.COLLECTIVE R68, `(.L_x_12681) ;  /* 0x0000000044087348 */ /* 0x000fea0003c00000 */
[----:B------:R0:W1:Y:S02]  /*9520*/  SHFL.BFLY P2, R69, R65, R66, R67 ;  /* 0x0c00004241457389 */ /* 0x0000640000040043 */
[----:B01----:R-:W-:Y:S05]  /*9530*/  ENDCOLLECTIVE ;  /* 0x000000000000791b */ /* 0x003fea0003800000 */
.L_x_12681:
[----:B------:R-:W-:Y:S02]  /*9540*/  HFMA2 R66, -RZ, RZ, 0, 2.384185791015625e-07 ;  /* 0x00000004ff427431 */ /* 0x000fe400000001ff */
[----:B------:R-:W-:-:S05]  /*9550*/  FADD R212, R211, R69 ;  /* 0x00000045d3d47221 */ /* 0x000fca0000000000 */
[----:B------:R-:W-:-:S07]  /*9560*/  MOV R65, R212 ;  /* 0x000000d400417202 */ /* 0x000fce0000000f00 */
[----:B------:R-:W-:Y:S05]  /*9570*/  WARPSYNC.COLLECTIVE R68, `(.L_x_12682) ;  /* 0x0000000044087348 */ /* 0x000fea0003c00000 */
[----:B------:R0:W1:Y:S02]  /*9580*/  SHFL.BFLY P2, R69, R65, R66, R67 ;  /* 0x0c00004241457389 */ /* 0x0000640000040043 */
[----:B01----:R-:W-:Y:S05]  /*9590*/  ENDCOLLECTIVE ;  /* 0x000000000000791b */ /* 0x003fea0003800000 */
.L_x_12682:
[----:B------:R-:W-:Y:S02]  /*95a0*/  HFMA2 R66, -RZ, RZ, 0, 4.76837158203125e-07 ;  /* 0x00000008ff427431 */ /* 0x000fe400000001ff */
[----:B------:R-:W-:-:S05]  /*95b0*/  FADD R213, R212, R69 ;  /* 0x00000045d4d57221 */ /* 0x000fca0000000000 */
[----:B------:R-:W-:-:S07]  /*95c0*/  MOV R65, R213 ;  /* 0x000000d500417202 */ /* 0x000fce0000000f00 */
[----:B------:R-:W-:Y:S05]  /*95d0*/  WARPSYNC.COLLECTIVE R68, `(.L_x_12683) ;  /* 0x0000000044087348 */ /* 0x000fea0003c00000 */
[----:B------:R0:W1:Y:S02]  /*95e0*/  SHFL.BFLY P2, R69, R65, R66, R67 ;  /* 0x0c00004241457389 */ /* 0x0000640000040043 */
[----:B01----:R-:W-:Y:S05]  /*95f0*/  ENDCOLLECTIVE ;  /* 0x000000000000791b */ /* 0x003fea0003800000 */
.L_x_12683:
[----:B------:R-:W-:Y:S02]  /*9600*/  HFMA2 R66, -RZ, RZ, 0, 9.5367431640625e-07 ;  /* 0x00000010ff427431 */ /* 0x000fe400000001ff */
[----:B------:R-:W-:-:S05]  /*9610*/  FADD R214, R213, R69 ;  /* 0x00000045d5d67221 */ /* 0x000fca0000000000 */
[----:B------:R-:W-:-:S07]  /*9620*/  MOV R65, R214 ;  /* 0x000000d600417202 */ /* 0x000fce0000000f00 */
[----:B------:R-:W-:Y:S05]  /*9630*/  WARPSYNC.COLLECTIVE R68, `(.L_x_12684) ;  /* 0x0000000044087348 */ /* 0x000fea0003c00000 */
[----:B------:R0:W1:Y:S02]  /*9640*/  SHFL.BFLY P2, R69, R65, R66, R67 ;  /* 0x0c00004241457389 */ /* 0x0000640000040043 */
[----:B01----:R-:W-:Y:S05]  /*9650*/  ENDCOLLECTIVE ;  /* 0x000000000000791b */ /* 0x003fea0003800000 */
.L_x_12684:
[----:B------:R-:W-:Y:S05]  /*9660*/  BRA `(.L_x_12685) ;  /* 0xffffff8400407947 */ /* 0x000fea000383ffff */
.L_x_12666:
[----:B------:R-:W-:Y:S01]  /*9670*/  HFMA2 R67, -RZ, RZ, 0, 1.847743988037109375e-06 ;  /* 0x0000001fff437431 */ /* 0x000fe200000001ff */
[----:B------:R-:W-:Y:S01]  /*9680*/  BSSY B2, `(.L_x_12686) ;  /* 0x0000006000027945 */ /* 0x000fe20003800000 */
[----:B------:R-:W-:Y:S02]  /*9690*/  MOV R66, 0x1 ;  /* 0x0000000100427802 */ /* 0x000fe40000000f00 */
[----:B------:R-:W-:-:S07]  /*96a0*/  MOV R68, 0xffffffff ;  /* 0xffffffff00447802 */ /* 0x000fce0000000f00 */
[----:B------:R-:W-:Y:S05]  /*96b0*/  WARPSYNC.COLLECTIVE R68, `(.L_x_12687) ;  /* 0x0000000044087348 */ /* 0x000fea0003c00000 */
[----:B------:R0:W1:Y:S02]  /*96c0*/  SHFL.BFLY P2, R69, R65, R66, R67 ;  /* 0x0c00004241457389 */ /* 0x0000640000040043 */
[----:B01----:R-:W-:Y:S05]  /*96d0*/  ENDCOLLECTIVE ;  /* 0x000000000000791b */ /* 0x003fea0003800000 */
.L_x_12687:
[----:B------:R-:W-:Y:S05]  /*96e0*/  BSYNC B2 ;  /* 0x0000000000027941 */ /* 0x000fea0003800000 */
.L_x_12686:
[----:B------:R-:W-:Y:S02]  /*96f0*/  HFMA2 R66, -RZ, RZ, 0, 1.1920928955078125e-07 ;  /* 0x00000002ff427431 */ /* 0x000fe400000001ff */
[----:B------:R-:W-:Y:S01]  /*9700*/  FADD R65, R65, R69 ;  /* 0x0000004541417221 */ /* 0x000fe20000000000 */
[----:B------:R-:W-:Y:S02]  /*9710*/  MOV R67, 0x1f ;  /* 0x0000001f00437802 */ /* 0x000fe40000000f00 */
[----:B------:R-:W-:-:S07]  /*9720*/  MOV R68, 0xffffffff ;  /* 0xffffffff00447802 */ /* 0x000fce0000000f00 */
[----:B------:R-:W-:Y:S05]  /*9730*/  WARPSYNC.COLLECTIVE R68, `(.L_x_12688) ;  /* 0x0000000044087348 */ /* 0x000fea0003c00000 */
[----:B------:R0:W1:Y:S02]  /*9740*/  SHFL.BFLY P2, R69, R65, R66, R67 ;  /* 0x0c00004241457389 */ /* 0x0000640000040043 */
[----:B01----:R-:W-:Y:S05]  /*9750*/  ENDCOLLECTIVE ;  /* 0x000000000000791b */ /* 0x003fea0003800000 */
.L_x_12688:
[----:B------:R-:W-:Y:S02]  /*9760*/  HFMA2 R66, -RZ, RZ, 0, 2.384185791015625e-07 ;  /* 0x00000004ff427431 */ /* 0x000fe400000001ff */
[----:B------:R-:W-:-:S05]  /*9770*/  FADD R70, R65, R69 ;  /* 0x0000004541467221 */ /* 0x000fca0000000000 */
[----:B------:R-:W-:-:S07]  /*9780*/  MOV R65, R70 ;  /* 0x0000004600417202 */ /* 0x000fce0000000f00 */
[----:B------:R-:W-:Y:S05]  /*9790*/  WARPSYNC.COLLECTIVE R68, `(.L_x_12689) ;  /* 0x0000000044087348 */ /* 0x000fea0003c00000 */
[----:B------:R0:W1:Y:S02]  /*97a0*/  SHFL.BFLY P2, R69, R65, R66, R67 ;  /* 0x0c00004241457389 */ /* 0x0000640000040043 */
[----:B01----:R-:W-:Y:S05]  /*97b0*/  ENDCOLLECTIVE ;  /* 0x000000000000791b */ /* 0x003fea0003800000 */
.L_x_12689:
[----:B------:R-:W-:Y:S02]  /*97c0*/  HFMA2 R66, -RZ, RZ, 0, 4.76837158203125e-07 ;  /* 0x00000008ff427431 */ /* 0x000fe400000001ff */
[----:B------:R-:W-:-:S05]  /*97d0*/  FADD R71, R70, R69 ;  /* 0x0000004546477221 */ /* 0x000fca0000000000 */
[----:B------:R-:W-:-:S07]  /*97e0*/  MOV R65, R71 ;  /* 0x0000004700417202 */ /* 0x000fce0000000f00 */
[----:B------:R-:W-:Y:S05]  /*97f0*/  WARPSYNC.COLLECTIVE R68, `(.L_x_12690) ;  /* 0x0000000044087348 */ /* 0x000fea0003c00000 */
[----:B------:R0:W1:Y:S02]  /*9800*/  SHFL.BFLY P2, R69, R65, R66, R67 ;  /* 0x0c00004241457389 */ /* 0x0000640000040043 */
[----:B01----:R-:W-:Y:S05]  /*9810*/  ENDCOLLECTIVE ;  /* 0x000000000000791b */ /* 0x003fea0003800000 */
.L_x_12690:
[----:B------:R-:W-:Y:S02]  /*9820*/  HFMA2 R66, -RZ, RZ, 0, 9.5367431640625e-07 ;  /* 0x00000010ff427431 */ /* 0x000fe400000001ff */
[----:B------:R-:W-:-:S05]  /*9830*/  FADD R72, R71, R69 ;  /* 0x0000004547487221 */ /* 0x000fca0000000000 */
[----:B------:R-:W-:-:S07]  /*9840*/  MOV R65, R72 ;  /* 0x0000004800417202 */ /* 0x000fce0000000f00 */
[----:B------:R-:W-:Y:S05]  /*9850*/  WARPSYNC.COLLECTIVE R68, `(.L_x_12691) ;  /* 0x0000000044087348 */ /* 0x000fea0003c00000 */
[----:B------:R0:W1:Y:S02]  /*9860*/  SHFL.BFLY P2, R69, R65, R66, R67 ;  /* 0x0c00004241457389 */ /* 0x0000640000040043 */
[----:B01----:R-:W-:Y:S05]  /*9870*/  ENDCOLLECTIVE ;  /* 0x000000000000791b */ /* 0x003fea0003800000 */
.L_x_12691:
        /* <DEDUP_REMOVED lines=134> */
.L_x_12692:
[----:B------:R-:W-:Y:S02]  /*a0e0*/  HFMA2 R66, -RZ, RZ, 0, 1.1920928955078125e-07 ;  /* 0x00000002ff427431 */ /* 0x000fe400000001ff */
[----:B------:R-:W-:-:S05]  /*a0f0*/  FADD R160, R65, R69 ;  /* 0x0000004541a07221 */ /* 0x000fca0000000000 */
[----:B------:R-:W-:-:S07]  /*a100*/  MOV R65, R160 ;  /* 0x000000a000417202 */ /* 0x000fce0000000f00 */
[----:B------:R-:W-:Y:S05]  /*a110*/  WARPSYNC.COLLECTIVE R68, `(.L_x_12693) ;  /* 0x0000000044087348 */ /* 0x000fea0003c00000 */
[----:B------:R0:W1:Y:S02]  /*a120*/  SHFL.BFLY P2, R69, R65, R66, R67 ;  /* 0x0c00004241457389 */ /* 0x0000640000040043 */
[----:B01----:R-:W-:Y:S05]  /*a130*/  ENDCOLLECTIVE ;  /* 0x000000000000791b */ /* 0x003fea0003800000 */
.L_x_12693:
[----:B------:R-:W-:Y:S02]  /*a140*/  HFMA2 R66, -RZ, RZ, 0, 2.384185791015625e-07 ;  /* 0x00000004ff427431 */ /* 0x000fe400000001ff */
[----:B------:R-:W-:-:S05]  /*a150*/  FADD R164, R160, R69 ;  /* 0x00000045a0a47221 */ /* 0x000fca0000000000 */
[----:B------:R-:W-:-:S07]  /*a160*/  MOV R65, R164 ;  /* 0x000000a400417202 */ /* 0x000fce0000000f00 */
[----:B------:R-:W-:Y:S05]  /*a170*/  WARPSYNC.COLLECTIVE R68, `(.L_x_12694) ;  /* 0x0000000044087348 */ /* 0x000fea0003c00000 */
[----:B------:R0:W1:Y:S02]  /*a180*/  SHFL.BFLY P2, R69, R65, R66, R67 ;  /* 0x0c00004241457389 */ /* 0x0000640000040043 */
[----:B01----:R-:W-:Y:S05]  /*a190*/  ENDCOLLECTIVE ;  /* 0x000000000000791b */ /* 0x003fea0003800000 */
.L_x_12694:
[----:B------:R-:W-:Y:S02]  /*a1a0*/  HFMA2 R66, -RZ, RZ, 0, 4.76837158203125e-07 ;  /* 0x00000008ff427431 */ /* 0x000fe400000001ff */
[----:B------:R-:W-:-:S05]  /*a1b0*/  FADD R166, R164, R69 ;  /* 0x00000045a4a67221 */ /* 0x000fca0000000000 */
[----:B------:R-:W-:-:S07]  /*a1c0*/  MOV R65, R166 ;  /* 0x000000a600417202 */ /* 0x000fce0000000f00 */
[----:B------:R-:W-:Y:S05]  /*a1d0*/  WARPSYNC.COLLECTIVE R68, `(.L_x_12695) ;  /* 0x0000000044087348 */ /* 0x000fea0003c00000 */
[----:B------:R0:W1:Y:S02]  /*a1e0*/  SHFL.BFLY P2, R69, R65, R66, R67 ;  /* 0x0c00004241457389 */ /* 0x0000640000040043 */
[----:B01----:R-:W-:Y:S05]  /*a1f0*/  ENDCOLLECTIVE ;  /* 0x000000000000791b */ /* 0x003fea0003800000 */
.L_x_12695:
[----:B------:R-:W-:Y:S02]  /*a200*/  HFMA2 R66, -RZ, RZ, 0, 9.5367431640625e-07 ;  /* 0x00000010ff427431 */ /* 0x000fe400000001ff */
[----:B------:R-:W-:-:S05]  /*a210*/  FADD R168, R166, R69 ;  /* 0x00000045a6a87221 */ /* 0x000fca0000000000 */
[----:B------:R-:W-:-:S07]  /*a220*/  MOV R65, R168 ;  /* 0x000000a800417202 */ /* 0x000fce0000000f00 */
[----:B------:R-:W-:Y:S05]  /*a230*/  WARPSYNC.COLLECTIVE R68, `(.L_x_12696) ;  /* 0x0000000044087348 */ /* 0x000fea0003c00000 */
[----:B------:R0:W1:Y:S02]  /*a240*/  SHFL.BFLY P2, R69, R65, R66, R67 ;  /* 0x0c00004241457389 */ /* 0x0000640000040043 */
[----:B01----:R-:W-:Y:S05]  /*a250*/  ENDCOLLECTIVE ;  /* 0x000000000000791b */ /* 0x003fea0003800000 */
.L_x_12696:
[----:B------:R-:W-:Y:S05]  /*a260*/  BRA `(.L_x_12697) ;  /* 0xffffffbc001c7947 */ /* 0x000fea000383ffff */
.L_x_12669:
[----:B------:R-:W-:Y:S01]  /*a270*/  HFMA2 R4, -RZ, RZ, 0, 9.5367431640625e-07 ;  /* 0x00000010ff047431 */ /* 0x000fe200000001ff */
[----:B------:R-:W-:Y:S01]  /*a280*/  BSSY B0, `(.L_x_12698) ;  /* 0x0000007000007945 */ /* 0x000fe20003800000 */
[----:B------:R-:W-:Y:S02]  /*a290*/  MOV R11, R100 ;  /* 0x00000064000b7202 */ /* 0x000fe40000000f00 */
[----:B------:R-:W-:Y:S02]  /*a2a0*/  MOV R13, 0x1f ;  /* 0x0000001f000d7802 */ /* 0x000fe40000000f00 */
[----:B0-----:R-:W-:-:S07]  /*a2b0*/  MOV R68, 0xffffffff ;  /* 0xffffffff00447802 */ /* 0x001fce0000000f00 */
[----:B-----5:R-:W-:Y:S05]  /*a2c0*/  WARPSYNC.COLLECTIVE R68, `(.L_x_12699) ;  /* 0x0000000044087348 */ /* 0x020fea0003c00000 */
[----:B------:R0:W1:Y:S02]  /*a2d0*/  SHFL.DOWN P1, R9, R11, R4, R13 ;  /* 0x080000040b097389 */ /* 0x000064000002000d */
[----:B01---5:R-:W-:Y:S05]  /*a2e0*/  ENDCOLLECTIVE ;  /* 0x000000000000791b */ /* 0x023fea0003800000 */
.L_x_12699:
[----:B------:R-:W-:Y:S05]  /*a2f0*/  BSYNC B0 ;  /* 0x0000000000007941 */ /* 0x000fea0003800000 */
.L_x_12698:
        /* <DEDUP_REMOVED lines=9> */
.L_x_12700:
[----:B------:R-:W-:Y:S01]  /*a390*/  HFMA2 R4, -RZ, RZ, 0, 2.384185791015625e-07 ;  /* 0x00000004ff047431 */ /* 0x000fe200000001ff */
[----:B------:R-:W-:-:S04]  /*a3a0*/  MOV R0, R9 ;  /* 0x0000000900007202 */ /* 0x000fc80000000f00 */
[----:B------:R-:W-:-:S04]  /*a3b0*/  FMNMX R0, R5, R0, !PT ;  /* 0x0000000005007209 */ /* 0x000fc80007800000 */
[----:B------:R-:W-:-:S07]  /*a3c0*/  MOV R11, R0 ;  /* 0x00000000000b7202 */ /* 0x000fce0000000f00 */
[----:B------:R-:W-:Y:S05]  /*a3d0*/  WARPSYNC.COLLECTIVE R68, `(.L_x_12701) ;  /* 0x0000000044087348 */ /* 0x000fea0003c00000 */
[----:B------:R0:W1:Y:S02]  /*a3e0*/  SHFL.DOWN P1, R9, R11, R4, R13 ;  /* 0x080000040b097389 */ /* 0x000064000002000d */
[----:B01----:R-:W-:Y:S05]  /*a3f0*/  ENDCOLLECTIVE ;  /* 0x000000000000791b */ /* 0x003fea0003800000 */
.L_x_12701:
[----:B------:R-:W-:Y:S01]  /*a400*/  HFMA2 R4, -RZ, RZ, 0, 1.1920928955078125e-07 ;  /* 0x00000002ff047431 */ /* 0x000fe200000001ff */
[----:B------:R-:W-:-:S04]  /*a410*/  MOV R7, R9 ;  /* 0x0000000900077202 */ /* 0x000fc80000000f00 */
[----:B------:R-:W-:-:S04]  /*a420*/  FMNMX R7, R0, R7, !PT ;  /* 0x0000000700077209 */ /* 0x000fc80007800000 */
[----:B------:R-:W-:-:S07]  /*a430*/  MOV R11, R7 ;  /* 0x00000007000b7202 */ /* 0x000fce0000000f00 */
[----:B------:R-:W-:Y:S05]  /*a440*/  WARPSYNC.COLLECTIVE R68, `(.L_x_12702) ;  /* 0x0000000044087348 */ /* 0x000fea0003c00000 */
[----:B------:R0:W1:Y:S02]  /*a450*/  SHFL.DOWN P1, R9, R11, R4, R13 ;  /* 0x080000040b097389 */ /* 0x000064000002000d */
[----:B01----:R-:W-:Y:S05]  /*a460*/  ENDCOLLECTIVE ;  /* 0x000000000000791b */ /* 0x003fea0003800000 */
.L_x_12702:
[----:B------:R-:W-:Y:S01]  /*a470*/  HFMA2 R4, -RZ, RZ, 0, 5.9604644775390625e-08 ;  /* 0x00000001ff047431 */ /* 0x000fe200000001ff */
[----:B------:R-:W-:-:S04]  /*a480*/  MOV R2, R9 ;  /* 0x0000000900027202 */ /* 0x000fc80000000f00 */
[----:B------:R-:W-:-:S04]  /*a490*/  FMNMX R2, R7, R2, !PT ;  /* 0x0000000207027209 */ /* 0x000fc80007800000 */
[----:B------:R-:W-:-:S07]  /*a4a0*/  MOV R11, R2 ;  /* 0x00000002000b7202 */ /* 0x000fce0000000f00 */
[----:B------:R-:W-:Y:S05]  /*a4b0*/  WARPSYNC.COLLECTIVE R68, `(.L_x_12703) ;  /* 0x0000000044087348 */ /* 0x000fea0003c00000 */
[----:B------:R0:W1:Y:S02]  /*a4c0*/  SHFL.DOWN P1, R9, R11, R4, R13 ;  /* 0x080000040b097389 */ /* 0x000064000002000d */
[----:B01----:R-:W-:Y:S05]  /*a4d0*/  ENDCOLLECTIVE ;  /* 0x000000000000791b */ /* 0x003fea0003800000 */
.L_x_12703:
[----:B------:R-:W-:Y:S05]  /*a4e0*/  BRA `(.L_x_12704) ;  /* 0xffffffe000887947 */ /* 0x000fea000383ffff */
.L_x_12671:
[----:B--2---:R-:W-:Y:S02]  /*a4f0*/  MOV R11, R0 ;  /* 0x00000000000b7202 */ /* 0x004fe40000000f00 */
[----:B------:R-:W-:Y:S02]  /*a500*/  MOV R4, 0x2 ;  /* 0x0000000200047802 */ /* 0x000fe40000000f00 */
[----:B------:R-:W-:Y:S02]  /*a510*/  MOV R13, 0x1f ;  /* 0x0000001f000d7802 */ /* 0x000fe40000000f00 */
[----:B0-----:R-:W-:-:S07]  /*a520*/  MOV R68, 0xffffffff ;  /* 0xffffffff00447802 */ /* 0x001fce0000000f00 */
[----:B-1---5:R-:W-:Y:S05]  /*a530*/  WARPSYNC.COLLECTIVE R68, `(.L_x_12705) ;  /* 0x0000000044087348 */ /* 0x022fea0003c00000 */
[----:B------:R0:W2:Y:S02]  /*a540*/  SHFL.DOWN P1, R9, R11, R4, R13 ;  /* 0x080000040b097389 */ /* 0x0000a4000002000d */
[----:B012--5:R-:W-:Y:S05]  /*a550*/  ENDCOLLECTIVE ;  /* 0x000000000000791b */ /* 0x027fea0003800000 */
.L_x_12705:
[----:B------:R-:W-:Y:S02]  /*a560*/  MOV R4, 0x1 ;  /* 0x0000000100047802 */ /* 0x000fe40000000f00 */
[----:B------:R-:W-:-:S04]  /*a570*/  MOV R5, R9 ;  /* 0x0000000900057202 */ /* 0x000fc80000000f00 */
[----:B------:R-:W-:-:S04]  /*a580*/  FMNMX R5, R5, R0, !PT ;  /* 0x0000000005057209 */ /* 0x000fc80007800000 */
[----:B------:R-:W-:-:S07]  /*a590*/  MOV R11, R5 ;  /* 0x00000005000b7202 */ /* 0x000fce0000000f00 */
[----:B------:R-:W-:Y:S05]  /*a5a0*/  WARPSYNC.COLLECTIVE R68, `(.L_x_12706) ;  /* 0x0000000044087348 */ /* 0x000fea0003c00000 */
[----:B------:R0:W1:Y:S02]  /*a5b0*/  SHFL.DOWN P1, R9, R11, R4, R13 ;  /* 0x080000040b097389 */ /* 0x000064000002000d */
[----:B01----:R-:W-:Y:S05]  /*a5c0*/  ENDCOLLECTIVE ;  /* 0x000000000000791b */ /* 0x003fea0003800000 */
.L_x_12706:
[----:B------:R-:W-:Y:S01]  /*a5d0*/  MOV R2, R9 ;  /* 0x0000000900027202 */ /* 0x000fe20000000f00 */
[----:B------:R-:W-:Y:S06]  /*a5e0*/  BRA `(.L_x_12707) ;  /* 0xffffffe000b07947 */ /* 0x000fec000383ffff */
        .weak           $__internal_236_$__cuda_sm20_rcp_rn_f32_slowpath
        .type           $__internal_236_$__cuda_sm20_rcp_rn_f32_slowpath,@function
        .size           $__internal_236_$__cuda_sm20_rcp_rn_f32_slowpath,(.L_x_13104 - $__internal_236_$__cuda_sm20_rcp_rn_f32_slowpath)
$__internal_236_$__cuda_sm20_rcp_rn_f32_slowpath:
        /* <DEDUP_REMOVED lines=15> */
.L_x_12708:
        /* <DEDUP_REMOVED lines=33> */
.L_x_12710:
[----:B------:R0:W1:Y:S02]  /*a8f0*/  MUFU.RCP R2, R0 ;  /* 0x0000000000027308 */ /* 0x0000640000001000 */
.L_x_12709:
[----:B------:R-:W-:Y:S01]  /*a900*/  HFMA2 R3, -RZ, RZ, 0, 0 ;  /* 0x00000000ff037431 */ /* 0x000fe200000001ff */
[----:B-1-3--:R-:W-:Y:S02]  /*a910*/  MOV R5, R2 ;  /* 0x0000000200057202 */ /* 0x00afe40000000f00 */
[----:B------:R-:W-:-:S04]  /*a920*/  MOV R2, R7 ;  /* 0x0000000700027202 */ /* 0x000fc80000000f00 */
[----:B0-2---:R-:W-:Y:S05]  /*a930*/  RET.REL.NODEC R2 `(_ZN18transformer_engine13normalization19ln_fwd_tuned_kernelINS0_13Kernel_traitsI13__nv_bfloat16S3_13__nv_fp8_e4m3fjLj2048ELj1ELj4ELj1ELj16ENS0_18Kernel_traits_baseILj2048ES3_S3_S4_fjLj128EEEEEEEvNS0_19ForwardKernelParamsE) ;  /* 0xffffff5402b07950 */ /* 0x005fea0003c3ffff */
.L_x_12711:
        /* <DEDUP_REMOVED lines=12> */
.L_x_13104:


//--------------------- .text._ZN18transformer_engine13normalization19ln_fwd_tuned_kernelINS0_13Kernel_traitsI13__nv_bfloat16S3_13__nv_fp8_e4m3fjLj1536ELj1ELj4ELj1ELj16ENS0_18Kernel_traits_baseILj1536ES3_S3_S4_fjLj128EEEEEEEvNS0_19ForwardKernelParamsE --------------------------
	.section	.text._ZN18transformer_engine13normalization19ln_fwd_tuned_kernelINS0_13Kernel_traitsI13__nv_bfloat16S3_13__nv_fp8_e4m3fjLj1536ELj1ELj4ELj1ELj16ENS0_18Kernel_traits_baseILj1536ES3_S3_S4_fjLj128EEEEEEEvNS0_19ForwardKernelParamsE,"ax",@progbits
	.align	128
        .global         _ZN18transformer_engine13normalization19ln_fwd_tuned_kernelINS0_13Kernel_traitsI13__nv_bfloat16S3_13__nv_fp8_e4m3fjLj1536ELj1ELj4ELj1ELj16ENS0_18Kernel_traits_baseILj1536ES3_S3_S4_fjLj128EEEEEEEvNS0_19ForwardKernelParamsE
        .type           _ZN18transformer_engine13normalization19ln_fwd_tuned_kernelINS0_13Kernel_traitsI13__nv_bfloat16S3_13__nv_fp8_e4m3fjLj1536ELj1ELj4ELj1ELj16ENS0_18Kernel_traits_baseILj1536ES3_S3_S4_fjLj128EEEEEEEvNS0_19ForwardKernelParamsE,@function
        .size           _ZN18transformer_engine13normalization19ln_fwd_tuned_kernelINS0_13Kernel_traitsI13__nv_bfloat16S3_13__nv_fp8_e4m3fjLj1536ELj1ELj4ELj1ELj16ENS0_18Kernel_traits_baseILj1536ES3_S3_S4_fjLj128EEEEEEEvNS0_19ForwardKernelParamsE,(.L_x_13105 - _ZN18transformer_engine13normalization19ln_fwd_tuned_kernelINS0_13Kernel_traitsI13__nv_bfloat16S3_13__nv_fp8_e4m3fjLj1536ELj1ELj4ELj1ELj16ENS0_18Kernel_traits_baseILj1536ES3_S3_S4_fjLj128EEEEEEEvNS0_19ForwardKernelParamsE)
        .other          _ZN18transformer_engine13normalization19ln_fwd_tuned_kernelINS0_13Kernel_traitsI13__nv_bfloat16S3_13__nv_fp8_e4m3fjLj1536ELj1ELj4ELj1ELj16ENS0_18Kernel_traits_baseILj1536ES3_S3_S4_fjLj128EEEEEEEvNS0_19ForwardKernelParamsE,@"STO_CUDA_ENTRY STV_DEFAULT"
_ZN18transformer_engine13normalization19ln_fwd_tuned_kernelINS0_13Kernel_traitsI13__nv_bfloat16S3_13__nv_fp8_e4m3fjLj1536ELj1ELj4ELj1ELj16ENS0_18Kernel_traits_baseILj1536ES3_S3_S4_fjLj128EEEEEEEvNS0_19ForwardKernelParamsE:
.text._ZN18transformer_engine13normalization19ln_fwd_tuned_kernelINS0_13Kernel_traitsI13__nv_bfloat16S3_13__nv_fp8_e4m3fjLj1536ELj1ELj4ELj1ELj16ENS0_18Kernel_traits_baseILj1536ES3_S3_S4_fjLj128EEEEEEEvNS0_19ForwardKernelParamsE:
        /* <DEDUP_REMOVED lines=14> */
[----:B-1----:R-:W-:Y:S01]  /*00e0*/  SHF.R.U32.HI R127, RZ, 0x5, R126 ;  /* 0x00000005ff7f7819 */ /* 0x002fe2000001167e */
[----:B------:R-:W1:Y:S09]  /*00f0*/  LDCU UR13, c[0x0][0x388] ;  /* 0x00007100ff0d77ac */ /* 0x000e720008000800 */
[----:B------:R-:W0:Y:S01]  /*0100*/  @P0 LDC.64 R2, c[0x0][0x3e0] ;  /* 0x0000f800ff020b82 */ /* 0x000e220000000a00 */
[----:B---3--:R-:W-:Y:S01]  /*0110*/  LEA R127, R4, R127, 0x2 ;  /* 0x0000007f047f7211 */ /* 0x008fe200078e10ff */
[----:B------:R-:W3:Y:S01]  /*0120*/  LDCU.U8 UR11, c[0x0][0x3c0] ;  /* 0x00007800ff0b77ac */ /* 0x000ee20008000000 */
[----:B------:R-:W-:-:S02]  /*0130*/  SHF.L.U32 R0, R126, 0x4, RZ ;  /* 0x000000047e007819 */ /* 0x000fc400000006ff */
[----:B--2---:R-:W-:Y:S01]  /*0140*/  ISETP.GE.AND P1, PT, R127, UR10, PT ;  /* 0x0000000a7f007c0c */ /* 0x004fe2000bf26270 */
[----:B------:R-:W2:Y:S01]  /*0150*/  LDCU.U8 UR15, c[0x0][0x3c0] ;  /* 0x00007800ff0f77ac */ /* 0x000ea20008000000 */
[----:B------:R-:W-:-:S04]  /*0160*/  LOP3.LUT R0, R0, 0x1f0, RZ, 0xc0, !PT ;  /* 0x000001f000007812 */ /* 0x000fc800078ec0ff */
[C---:B----4-:R-:W-:Y:S02]  /*0170*/  IADD3 R52, P2, PT, R0.reuse, UR6, RZ ;  /* 0x0000000600347c10 */ /* 0x050fe4000ff5e0ff */
[----:B------:R-:W-:Y:S01]  /*0180*/  IADD3 R54, P3, PT, R0, UR8, RZ ;  /* 0x0000000800367c10 */ /* 0x000fe2000ff7e0ff */
[----:B------:R-:W-:Y:S01]  /*0190*/  BSSY B0, `(.L_x_12712) ;  /* 0x0000679000007945 */ /* 0x000fe20003800000 */
[----:B------:R-:W-:Y:S02]  /*01a0*/  IADD3.X R53, PT, PT, RZ, UR7, RZ, P2, !PT ;  /* 0x00000007ff357c10 */ /* 0x000fe400097fe4ff */
[----:B------:R-:W-:Y:S01]  /*01b0*/  IADD3.X R55, PT, PT, RZ, UR9, RZ, P3, !PT ;  /* 0x00000009ff377c10 */ /* 0x000fe20009ffe4ff */
[----:B0-----:R0:W5:Y:S02]  /*01c0*/  @P0 LDG.E R128, desc[UR4][R2.64] ;  /* 0x0000000402800981 */ /* 0x001164000c1e1900 */
[----:B0-----:R-:W-:Y:S01]  /*01d0*/  MOV R2, RZ ;  /* 0x000000ff00027202 */ /* 0x001fe20000000f00 */
[----:B-123--:R-:W-:Y:S06]  /*01e0*/  @P1 BRA `(.L_x_12713) ;  /* 0x0000006400cc1947 */ /* 0x00efec0003800000 */
        /* <DEDUP_REMOVED lines=51> */
.L_x_12716:
[----:B0-----:R-:W0:Y:S01]  /*0520*/  S2R R126, SR_TID.X ;  /* 0x00000000007e7919 */ /* 0x001e220000002100 */
[----:B------:R-:W1:Y:S01]  /*0530*/  LDC.64 R68, c[0x0][0x390] ;  /* 0x0000e400ff447b82 */ /* 0x000e620000000a00 */
[----:B0-----:R-:W-:-:S05]  /*0540*/  LOP3.LUT P0, R0, R126, 0x1f, RZ, 0xc0, !PT ;  /* 0x0000001f7e007812 */ /* 0x001fca000780c0ff */
[----:B------:R-:W-:-:S04]  /*0550*/  IMAD R87, R127, 0xc0, R0 ;  /* 0x000000c07f577824 */ /* 0x000fc800078e0200 */
[----:B-1----:R-:W-:-:S05]  /*0560*/  IMAD.WIDE.U32 R70, R87, 0x10, R68 ;  /* 0x0000001057467825 */ /* 0x002fca00078e0044 */
        /* <DEDUP_REMOVED lines=24> */
[C---:B--2---:R-:W-:Y:S02]  /*06f0*/  PRMT R76, R72.reuse, 0x7632, R76 ;  /* 0x00007632484c7816 */ /* 0x044fe4000000004c */
[----:B------:R-:W-:-:S02]  /*0700*/  SHF.L.U32 R0, R72, 0x10, RZ ;  /* 0x0000001048007819 */ /* 0x000fc400000006ff */
[----:B------:R-:W-:Y:S02]  /*0710*/  SHF.L.U32 R72, R76, 0x10, RZ ;  /* 0x000000104c487819 */ /* 0x000fe400000006ff */
[C---:B------:R-:W-:Y:S01]  /*0720*/  PRMT R76, R73.reuse, 0x7632, R76 ;  /* 0x00007632494c7816 */ /* 0x040fe2000000004c */
[----:B------:R-:W-:Y:S01]  /*0730*/  FADD R87, RZ, R0 ;  /* 0x00000000ff577221 */ /* 0x000fe20000000000 */
[----:B------:R-:W-:Y:S02]  /*0740*/  SHF.L.U32 R73, R73, 0x10, RZ ;  /* 0x0000001049497819 */ /* 0x000fe400000006ff */
[----:B------:R-:W-:Y:S01]  /*0750*/  SHF.L.U32 R76, R76, 0x10, RZ ;  /* 0x000000104c4c7819 */ /* 0x000fe200000006ff */
[----:B------:R-:W-:Y:S01]  /*0760*/  FADD R78, R72, R87 ;  /* 0x00000057484e7221 */ /* 0x000fe20000000000 */
[C---:B------:R-:W-:Y:S02]  /*0770*/  PRMT R80, R75.reuse, 0x7632, R80 ;  /* 0x000076324b507816 */ /* 0x040fe40000000050 */
        /* <DEDUP_REMOVED lines=8> */
[----:B---3--:R-:W-:Y:S02]  /*0800*/  PRMT R84, R52, 0x7632, R84 ;  /* 0x0000763234547816 */ /* 0x008fe40000000054 */
[----:B------:R-:W-:Y:S01]  /*0810*/  SHF.L.U32 R86, R53, 0x10, RZ ;  /* 0x0000001035567819 */ /* 0x000fe200000006ff */
        /* <DEDUP_REMOVED lines=11> */
[----:B----4-:R-:W-:Y:S01]  /*08d0*/  PRMT R93, R56, 0x7632, R93 ;  /* 0x00007632385d7816 */ /* 0x010fe2000000005d */
        /* <DEDUP_REMOVED lines=37> */
[----:B------:R-:W-:Y:S01]  /*0b30*/  IMAD.U32 R59, R52, 0x10000, RZ ;  /* 0x00010000343b7824 */ /* 0x000fe200078e00ff */
[----:B------:R-:W-:Y:S02]  /*0b40*/  PRMT R52, R60, 0x7632, R52 ;  /* 0x000076323c347816 */ /* 0x000fe40000000034 */
        /* <DEDUP_REMOVED lines=10> */
[----:B------:R-:W-:Y:S02]  /*0bf0*/  PRMT R158, R69, 0x7632, R158 ;  /* 0x00007632459e7816 */ /* 0x000fe4000000009e */
        /* <DEDUP_REMOVED lines=29> */
[----:B------:R-:W-:-:S02]  /*0dd0*/  PRMT R69, R49, 0x7632, R69 ;  /* 0x0000763231457816 */ /* 0x000fc40000000045 */
        /* <DEDUP_REMOVED lines=131> */
.L_x_12737:
        /* <DEDUP_REMOVED lines=17> */
[----:B--2---:R-:W-:Y:S01]  /*1720*/  FFMA R54, R163, 0.00065104168606922030449, R54 ;  /* 0x3a2aaaaba3367823 */ /* 0x004fe20000000036 */
[----:B------:R-:W-:Y:S01]  /*1730*/  @P2 FADD R146, R146, 1 ;  /* 0x3f80000092922421 */ /* 0x000fe20000000000 */
[----:B------:R-:W-:Y:S01]  /*1740*/  @P2 FADD R148, R148, 1 ;  /* 0x3f80000094942421 */ /* 0x000fe20000000000 */
[----:B------:R-:W-:Y:S01]  /*1750*/  LOP3.LUT R83, R83, 0xffffff00, RZ, 0xc0, !PT ;  /* 0xffffff0053537812 */ /* 0x000fe200078ec0ff */
[----:B------:R-:W-:Y:S01]  /*1760*/  @P2 FADD R150, R150, 1 ;  /* 0x3f80000096962421 */ /* 0x000fe20000000000 */
[----:B------:R-:W-:-:S02]  /*1770*/  FSETP.GEU.AND P1, PT, |R54|, 1.175494350822287508e-38, PT ;  /* 0x008000003600780b */ /* 0x000fc40003f2e200 */
[----:B------:R-:W-:Y:S01]  /*1780*/  SHF.L.U32 R161, R139, 0x10, RZ ;  /* 0x000000108ba17819 */ /* 0x000fe200000006ff */
[----:B0-----:R-:W-:Y:S01]  /*1790*/  @!P0 IMAD.WIDE R52, R127, 0x4, R52 ;  /* 0x000000047f348825 */ /* 0x001fe200078e0234 */
[----:B------:R-:W-:-:S03]  /*17a0*/  SHF.L.U32 R163, R140, 0x10, RZ ;  /* 0x000000108ca37819 */ /* 0x000fc600000006ff */
[----:B------:R-:W-:Y:S01]  /*17b0*/  @P2 FADD R161, R161, 1 ;  /* 0x3f800000a1a12421 */ /* 0x000fe20000000000 */
[----:B------:R0:W-:Y:S01]  /*17c0*/  @!P0 STG.E desc[UR4][R52.64], R153 ;  /* 0x0000009934008986 */ /* 0x0001e2000c101904 */
[----:B------:R-:W-:-:S04]  /*17d0*/  PLOP3.LUT P0, PT, PT, PT, UP0, 0x80, 0x8 ;  /* 0x000000000008781c */ /* 0x000fc80003f0f008 */
[----:B------:R-:W-:-:S04]  /*17e0*/  @!P1 FMUL R54, R54, 16777216 ;  /* 0x4b80000036369820 */ /* 0x000fc80000400000 */
[----:B------:R1:W2:Y:S01]  /*17f0*/  MUFU.RSQ R55, R54 ;  /* 0x0000003600377308 */ /* 0x0002a20000001400 */
[----:B0-----:R-:W-:Y:S01]  /*1800*/  SHF.L.U32 R153, R49, 0x10, RZ ;  /* 0x0000001031997819 */ /* 0x001fe200000006ff */
[----:B------:R-:W-:-:S04]  /*1810*/  IMAD.U32 R52, R67, 0x10000, RZ ;  /* 0x0001000043347824 */ /* 0x000fc800078e00ff */
[----:B------:R-:W-:Y:S01]  /*1820*/  @P2 FADD R153, R153, 1 ;  /* 0x3f80000099992421 */ /* 0x000fe20000000000 */
[----:B-1----:R-:W-:Y:S01]  /*1830*/  SHF.L.U32 R54, R143, 0x10, RZ ;  /* 0x000000108f367819 */ /* 0x002fe200000006ff */
[----:B------:R-:W-:Y:S01]  /*1840*/  @P2 FADD R52, R52, 1 ;  /* 0x3f80000034342421 */ /* 0x000fe20000000000 */
[----:B------:R-:W-:Y:S01]  /*1850*/  SHF.L.U32 R143, R26, 0x10, RZ ;  /* 0x000000101a8f7819 */ /* 0x000fe200000006ff */
[----:B--2---:R-:W-:Y:S01]  /*1860*/  @!P1 FMUL R55, R55, 4096 ;  /* 0x4580000037379820 */ /* 0x004fe20000400000 */
[----:B------:R-:W-:-:S03]  /*1870*/  LOP3.LUT P1, RZ, R126, 0x1f, RZ, 0xc0, !PT ;  /* 0x0000001f7eff7812 */ /* 0x000fc6000782c0ff */
[-C--:B------:R-:W-:Y:S01]  /*1880*/  FMUL R0, R0, R55.reuse ;  /* 0x0000003700007220 */ /* 0x080fe20000400000 */
[-C--:B------:R-:W-:Y:S01]  /*1890*/  FMUL R67, R78, R55.reuse ;  /* 0x000000374e437220 */ /* 0x080fe20000400000 */
[----:B------:R-:W-:Y:S01]  /*18a0*/  FMUL R71, R72, R55 ;  /* 0x0000003748477220 */ /* 0x000fe20000400000 */
[----:B------:R-:W-:Y:S01]  /*18b0*/  SHF.L.U32 R72, R151, 0x10, RZ ;  /* 0x0000001097487819 */ /* 0x000fe200000006ff */
[----:B------:R-:W-:Y:S01]  /*18c0*/  FFMA R53, R0, R157, R159 ;  /* 0x0000009d00357223 */ /* 0x000fe2000000009f */
[----:B------:R-:W-:Y:S01]  /*18d0*/  SHF.L.U32 R0, R69, 0x10, RZ ;  /* 0x0000001045007819 */ /* 0x000fe200000006ff */
[-C--:B------:R-:W-:Y:S01]  /*18e0*/  FMUL R69, R76, R55.reuse ;  /* 0x000000374c457220 */ /* 0x080fe20000400000 */
[----:B------:R-:W-:Y:S01]  /*18f0*/  FFMA R67, R67, R52, R54 ;  /* 0x0000003443437223 */ /* 0x000fe20000000036 */
[-C--:B------:R-:W-:Y:S01]  /*1900*/  FMUL R52, R74, R55.reuse ;  /* 0x000000374a347220 */ /* 0x080fe20000400000 */
[----:B------:R-:W-:Y:S01]  /*1910*/  SHF.L.U32 R54, R145, 0x10, RZ ;  /* 0x0000001091367819 */ /* 0x000fe200000006ff */
[----:B------:R-:W-:Y:S01]  /*1920*/  @P2 FADD R0, R0, 1 ;  /* 0x3f80000000002421 */ /* 0x000fe20000000000 */
[----:B------:R-:W-:Y:S01]  /*1930*/  SHF.L.U32 R145, R27, 0x10, RZ ;  /* 0x000000101b917819 */ /* 0x000fe200000006ff */
[----:B------:R-:W-:Y:S01]  /*1940*/  FFMA R71, R71, R56, R70 ;  /* 0x0000003847477223 */ /* 0x000fe20000000046 */
[----:B------:R-:W-:Y:S01]  /*1950*/  SHF.L.U32 R56, R147, 0x10, RZ ;  /* 0x0000001093387819 */ /* 0x000fe200000006ff */
[----:B------:R-:W-:Y:S01]  /*1960*/  FFMA R69, R69, R0, R68 ;  /* 0x0000000045457223 */ /* 0x000fe20000000044 */
[-C--:B------:R-:W-:Y:S01]  /*1970*/  FMUL R0, R73, R55.reuse ;  /* 0x0000003749007220 */ /* 0x080fe20000400000 */
        /* <DEDUP_REMOVED lines=13> */
[----:B------:R-:W-:Y:S01]  /*1a50*/  FFMA R87, R87, R148, R70 ;  /* 0x0000009457577223 */ /* 0x000fe20000000046 */
[----:B------:R-:W-:Y:S01]  /*1a60*/  FMUL R74, R91, R55 ;  /* 0x000000375b4a7220 */ /* 0x000fe20000400000 */
[----:B------:R-:W-:Y:S01]  /*1a70*/  FFMA R52, R52, R73, R143 ;  /* 0x0000004934347223 */ /* 0x000fe2000000008f */
[-C--:B------:R-:W-:Y:S01]  /*1a80*/  FMUL R73, R80, R55.reuse ;  /* 0x0000003750497220 */ /* 0x080fe20000400000 */
[----:B------:R-:W-:Y:S01]  /*1a90*/  SHF.L.U32 R143, R51, 0x10, RZ ;  /* 0x00000010338f7819 */ /* 0x000fe200000006ff */
[----:B------:R-:W-:Y:S01]  /*1aa0*/  @P2 FADD R151, R151, 1 ;  /* 0x3f80000097972421 */ /* 0x000fe20000000000 */
[-C--:B------:R-:W-:Y:S01]  /*1ab0*/  FMUL R70, R88, R55.reuse ;  /* 0x0000003758467220 */ /* 0x080fe20000400000 */
[----:B------:R-:W-:Y:S01]  /*1ac0*/  FFMA R73, R73, R144, R54 ;  /* 0x0000009049497223 */ /* 0x000fe20000000036 */
        /* <DEDUP_REMOVED lines=10> */
[----:B------:R-:W-:Y:S01]  /*1b70*/  FMUL R90, R90, R55 ;  /* 0x000000375a5a7220 */ /* 0x000fe20000400000 */
        /* <DEDUP_REMOVED lines=42> */
[----:B------:R-:W-:Y:S01]  /*1e20*/  FFMA R58, R95, R78, R80 ;  /* 0x0000004e5f3a7223 */ /* 0x000fe20000000050 */
[----:B------:R-:W-:Y:S01]  /*1e30*/  SHF.L.U32 R86, R113, 0x10, RZ ;  /* 0x0000001071567819 */ /* 0x000fe200000006ff */
[----:B------:R-:W-:Y:S01]  /*1e40*/  @P2 FADD R147, R147, 1 ;  /* 0x3f80000093932421 */ /* 0x000fe20000000000 */
        /* <DEDUP_REMOVED lines=109> */
[----:B------:R-:W-:Y:S01]  /*2520*/  SHF.L.U32 R157, R135, 0x10, RZ ;  /* 0x00000010879d7819 */ /* 0x000fe200000006ff */
[----:B------:R-:W-:Y:S01]  /*2530*/  FFMA R94, R94, R147, R149 ;  /* 0x000000935e5e7223 */ /* 0x000fe20000000095 */
[----:B------:R-:W-:Y:S01]  /*2540*/  SHF.L.U32 R159, R136, 0x10, RZ ;  /* 0x00000010889f7819 */ /* 0x000fe200000006ff */
[----:B------:R-:W-:Y:S01]  /*2550*/  FFMA R149, R164, R151, R153 ;  /* 0x00000097a4957223 */ /* 0x000fe20000000099 */
[-C--:B------:R-:W-:Y:S01]  /*2560*/  FMUL R151, R52, R128.reuse ;  /* 0x0000008034977220 */ /* 0x080fe20000400000 */
[----:B------:R-:W-:Y:S01]  /*2570*/  @P2 FADD R157, R157, 1 ;  /* 0x3f8000009d9d2421 */ /* 0x000fe20000000000 */
[-C--:B------:R-:W-:Y:S01]  /*2580*/  FMUL R158, R158, R55.reuse ;  /* 0x000000379e9e7220 */ /* 0x080fe20000400000 */
[----:B------:R-:W-:Y:S01]  /*2590*/  FMUL R92, R155, R55 ;  /* 0x000000379b5c7220 */ /* 0x000fe20000400000 */
[----:B------:R-:W-:Y:S01]  /*25a0*/  LOP3.LUT R155, R3, 0xffffff00, RZ, 0xc0, !PT ;  /* 0xffffff00039b7812 */ /* 0x000fe200078ec0ff */
[-C--:B------:R-:W-:Y:S01]  /*25b0*/  FMUL R153, R70, R128.reuse ;  /* 0x0000008046997220 */ /* 0x080fe20000400000 */
[----:B------:R-:W-:Y:S01]  /*25c0*/  FSEL R96, R52, R151, !P0 ;  /* 0x0000009734607208 */ /* 0x000fe20004000000 */
[----:B------:R-:W-:Y:S01]  /*25d0*/  FFMA R103, R158, R157, R159 ;  /* 0x0000009d9e677223 */ /* 0x000fe2000000009f */
[-C--:B------:R-:W-:Y:S01]  /*25e0*/  FMUL R151, R0, R128.reuse ;  /* 0x0000008000977220 */ /* 0x080fe20000400000 */
[----:B------:R-:W-:Y:S01]  /*25f0*/  SHF.L.U32 R157, R31, 0x10, RZ ;  /* 0x000000101f9d7819 */ /* 0x000fe200000006ff */
[----:B------:R-:W-:Y:S01]  /*2600*/  FMUL R162, R162, R55 ;  /* 0x00000037a2a27220 */ /* 0x000fe20000400000 */
[----:B------:R-:W-:Y:S01]  /*2610*/  FMNMX3 R3, R2, |R53|, |R71|, !PT ;  /* 0x4000003502037276 */ /* 0x000fe20007800447 */
[----:B------:R-:W-:Y:S01]  /*2620*/  FMUL R2, R53, R128 ;  /* 0x0000008035027220 */ /* 0x000fe20000400000 */
[----:B------:R-:W-:Y:S01]  /*2630*/  SHF.L.U32 R159, R7, 0x10, RZ ;  /* 0x00000010079f7819 */ /* 0x000fe200000006ff */
[----:B------:R-:W-:Y:S01]  /*2640*/  @P2 FADD R157, R157, 1 ;  /* 0x3f8000009d9d2421 */ /* 0x000fe20000000000 */
[----:B------:R-:W-:Y:S01]  /*2650*/  FMNMX3 R3, R3, |R0|, |R69|, !PT ;  /* 0x4000000003037276 */ /* 0x000fe20007800445 */
[-C--:B------:R-:W-:Y:S01]  /*2660*/  @P0 FMUL R71, R71, R128.reuse ;  /* 0x0000008047470220 */ /* 0x080fe20000400000 */
[----:B------:R-:W-:Y:S01]  /*2670*/  FSEL R98, R0, R151, !P0 ;  /* 0x0000009700627208 */ /* 0x000fe20004000000 */
[----:B------:R-:W-:Y:S01]  /*2680*/  FMUL R151, R54, R128 ;  /* 0x0000008036977220 */ /* 0x000fe20000400000 */
[----:B------:R-:W-:Y:S01]  /*2690*/  F2FP.SATFINITE.E4M3.F32.PACK_AB_MERGE_C R96, RZ, R96, RZ ;  /* 0x00000060ff60723e */ /* 0x000fe200048070ff */
[----:B------:R-:W-:Y:S01]  /*26a0*/  FFMA R92, R92, R157, R159 ;  /* 0x0000009d5c5c7223 */ /* 0x000fe2000000009f */
[----:B------:R-:W-:Y:S01]  /*26b0*/  FMNMX3 R52, R3, |R52|, |R67|, !PT ;  /* 0x4000003403347276 */ /* 0x000fe20007800443 */
[-C--:B------:R-:W-:Y:S01]  /*26c0*/  @P0 FMUL R67, R67, R128.reuse ;  /* 0x0000008043430220 */ /* 0x080fe20000400000 */
[----:B------:R-:W-:Y:S01]  /*26d0*/  LOP3.LUT R3, R155, 0xffff, R96, 0xf8, !PT ;  /* 0x0000ffff9b037812 */ /* 0x000fe200078ef860 */
[-C--:B------:R-:W-:Y:S01]  /*26e0*/  @P0 FMUL R69, R69, R128.reuse ;  /* 0x0000008045450220 */ /* 0x080fe20000400000 */
[----:B------:R-:W-:Y:S01]  /*26f0*/  FSEL R96, R54, R151, !P0 ;  /* 0x0000009736607208 */ /* 0x000fe20004000000 */
[-C--:B------:R-:W-:Y:S01]  /*2700*/  FMUL R155, R58, R128.reuse ;  /* 0x000000803a9b7220 */ /* 0x080fe20000400000 */
[----:B------:R-:W-:Y:S01]  /*2710*/  LOP3.LUT R157, R79, 0xffffff00, RZ, 0xc0, !PT ;  /* 0xffffff004f9d7812 */ /* 0x000fe200078ec0ff */
[-C--:B------:R-:W-:Y:S01]  /*2720*/  FMUL R79, R86, R128.reuse ;  /* 0x00000080564f7220 */ /* 0x080fe20000400000 */
[----:B------:R-:W-:Y:S01]  /*2730*/  FSEL R153, R70, R153, !P0 ;  /* 0x0000009946997208 */ /* 0x000fe20004000000 */
[----:B------:R-:W-:Y:S01]  /*2740*/  FFMA R147, R162, R161, R163 ;  /* 0x000000a1a2937223 */ /* 0x000fe200000000a3 */
[----:B------:R-:W-:Y:S01]  /*2750*/  LOP3.LUT R151, R81, 0xffffff00, RZ, 0xc0, !PT ;  /* 0xffffff0051977812 */ /* 0x000fe200078ec0ff */
[----:B------:R-:W-:Y:S01]  /*2760*/  FMUL R81, R94, R128 ;  /* 0x000000805e517220 */ /* 0x000fe20000400000 */
[----:B------:R-:W-:-:S02]  /*2770*/  LOP3.LUT R0, R77, 0xffffff00, RZ, 0xc0, !PT ;  /* 0xffffff004d007812 */ /* 0x000fc400078ec0ff */
[----:B------:R-:W-:Y:S01]  /*2780*/  F2FP.SATFINITE.E4M3.F32.PACK_AB_MERGE_C R77, RZ, R153, RZ ;  /* 0x00000099ff4d723e */ /* 0x000fe200048070ff */
[----:B------:R-:W-:Y:S01]  /*2790*/  FMUL R153, R82, R128 ;  /* 0x0000008052997220 */ /* 0x000fe20000400000 */
[----:B------:R-:W-:Y:S02]  /*27a0*/  FSEL R79, R86, R79, !P0 ;  /* 0x0000004f564f7208 */ /* 0x000fe40004000000 */
[----:B------:R-:W-:Y:S02]  /*27b0*/  FSEL R81, R94, R81, !P0 ;  /* 0x000000515e517208 */ /* 0x000fe40004000000 */
[----:B------:R-:W-:Y:S02]  /*27c0*/  FSEL R53, R53, R2, !P0 ;  /* 0x0000000235357208 */ /* 0x000fe40004000000 */
[----:B------:R-:W-:Y:S02]  /*27d0*/  LOP3.LUT R77, R0, 0xffff, R77, 0xf8, !PT ;  /* 0x0000ffff004d7812 */ /* 0x000fe400078ef84d */
[----:B------:R-:W-:-:S02]  /*27e0*/  F2FP.SATFINITE.E4M3.F32.PACK_AB_MERGE_C R0, RZ, R79, RZ ;  /* 0x0000004fff00723e */ /* 0x000fc400048070ff */
[----:B------:R-:W-:Y:S02]  /*27f0*/  LOP3.LUT R100, R85, 0xffffff00, RZ, 0xc0, !PT ;  /* 0xffffff0055647812 */ /* 0x000fe400078ec0ff */
[----:B------:R-:W-:Y:S02]  /*2800*/  F2FP.SATFINITE.E4M3.F32.PACK_AB_MERGE_C R81, RZ, R81, RZ ;  /* 0x00000051ff51723e */ /* 0x000fe400048070ff */
[----:B------:R-:W-:Y:S02]  /*2810*/  F2FP.SATFINITE.E4M3.F32.PACK_AB_MERGE_C R79, RZ, R71, RZ ;  /* 0x00000047ff4f723e */ /* 0x000fe400048070ff */
[----:B------:R-:W-:Y:S02]  /*2820*/  F2FP.SATFINITE.E4M3.F32.PACK_AB_MERGE_C R71, RZ, R53, RZ ;  /* 0x00000035ff47723e */ /* 0x000fe400048070ff */
[----:B------:R-:W-:Y:S02]  /*2830*/  LOP3.LUT R53, R83, 0xffff, R0, 0xf8, !PT ;  /* 0x0000ffff53357812 */ /* 0x000fe400078ef800 */
[----:B------:R-:W-:-:S02]  /*2840*/  LOP3.LUT R0, R100, 0xffff, R81, 0xf8, !PT ;  /* 0x0000ffff64007812 */ /* 0x000fc400078ef851 */
[----:B------:R-:W-:Y:S02]  /*2850*/  SHF.L.U32 R79, R79, 0x8, RZ ;  /* 0x000000084f4f7819 */ /* 0x000fe400000006ff */
[----:B------:R-:W-:Y:S01]  /*2860*/  LOP3.LUT R100, R71, 0xff, RZ, 0xc0, !PT ;  /* 0x000000ff47647812 */ /* 0x000fe200078ec0ff */
[----:B------:R-:W-:Y:S01]  /*2870*/  FMUL R71, R68, R128 ;  /* 0x0000008044477220 */ /* 0x000fe20000400000 */
[----:B------:R-:W-:Y:S01]  /*2880*/  FMNMX3 R52, R52, |R54|, |R73|, !PT ;  /* 0x4000003634347276 */ /* 0x000fe20007800449 */
[-C--:B------:R-:W-:Y:S01]  /*2890*/  @P0 FMUL R73, R73, R128.reuse ;  /* 0x0000008049490220 */ /* 0x080fe20000400000 */
[----:B------:R-:W-:Y:S01]  /*28a0*/  LOP3.LUT R81, R100, 0xffff, R79, 0xf8, !PT ;  /* 0x0000ffff64517812 */ /* 0x000fe200078ef84f */
[----:B------:R-:W-:Y:S01]  /*28b0*/  FMUL R79, R56, R128 ;  /* 0x00000080384f7220 */ /* 0x000fe20000400000 */
[----:B------:R-:W-:Y:S02]  /*28c0*/  F2FP.SATFINITE.E4M3.F32.PACK_AB_MERGE_C R67, RZ, R67, RZ ;  /* 0x00000043ff43723e */ /* 0x000fe400048070ff */
[----:B------:R-:W-:Y:S01]  /*28d0*/  FMNMX3 R52, R52, |R68|, |R75|, !PT ;  /* 0x4000004434347276 */ /* 0x000fe2000780044b */
[----:B------:R-:W-:Y:S01]  /*28e0*/  @P0 FMUL R75, R75, R128 ;  /* 0x000000804b4b0220 */ /* 0x000fe20000400000 */
[----:B------:R-:W-:-:S02]  /*28f0*/  FSEL R71, R68, R71, !P0 ;  /* 0x0000004744477208 */ /* 0x000fc40004000000 */
[----:B------:R-:W-:Y:S01]  /*2900*/  LOP3.LUT R68, R3, 0xff, RZ, 0xc0, !PT ;  /* 0x000000ff03447812 */ /* 0x000fe200078ec0ff */
[----:B------:R-:W-:Y:S01]  /*2910*/  FMUL R3, R72, R128 ;  /* 0x0000008048037220 */ /* 0x000fe20000400000 */
[----:B------:R-:W-:Y:S02]  /*2920*/  PRMT R67, R67, 0x7104, RZ ;  /* 0x0000710443437816 */ /* 0x000fe400000000ff */
[----:B------:R-:W-:Y:S02]  /*2930*/  F2FP.SATFINITE.E4M3.F32.PACK_AB_MERGE_C R96, RZ, R96, RZ ;  /* 0x00000060ff60723e */ /* 0x000fe400048070ff */
[----:B------:R-:W-:Y:S02]  /*2940*/  FSEL R79, R56, R79, !P0 ;  /* 0x0000004f384f7208 */ /* 0x000fe40004000000 */
[----:B------:R-:W-:Y:S01]  /*2950*/  FMNMX3 R56, R52, |R56|, |R87|, !PT ;  /* 0x4000003834387276 */ /* 0x000fe20007800457 */
[----:B------:R-:W-:Y:S01]  /*2960*/  @P0 FMUL R87, R87, R128 ;  /* 0x0000008057570220 */ /* 0x000fe20000400000 */
[----:B------:R-:W-:-:S02]  /*2970*/  LOP3.LUT R67, R68, 0xff00, R67, 0xf8, !PT ;  /* 0x0000ff0044437812 */ /* 0x000fc400078ef843 */
[----:B------:R-:W-:Y:S02]  /*2980*/  SHF.L.U32 R96, R96, 0x10, RZ ;  /* 0x0000001060607819 */ /* 0x000fe400000006ff */
[----:B------:R-:W-:Y:S01]  /*2990*/  FMNMX3 R56, R56, |R70|, |R91|, !PT ;  /* 0x4000004638387276 */ /* 0x000fe2000780045b */
[----:B------:R-:W-:Y:S01]  /*29a0*/  @P0 FMUL R91, R91, R128 ;  /* 0x000000805b5b0220 */ /* 0x000fe20000400000 */
[----:B------:R-:W-:Y:S02]  /*29b0*/  LOP3.LUT R96, R67, 0xff0000, R96, 0xf8, !PT ;  /* 0x00ff000043607812 */ /* 0x000fe400078ef860 */
[----:B------:R-:W-:Y:S02]  /*29c0*/  FSEL R67, R72, R3, !P0 ;  /* 0x0000000348437208 */ /* 0x000fe40004000000 */
[----:B------:R-:W-:Y:S01]  /*29d0*/  FMNMX3 R72, R56, |R72|, |R89|, !PT ;  /* 0x4000004838487276 */ /* 0x000fe20007800459 */
[----:B------:R-:W-:Y:S01]  /*29e0*/  @P0 FMUL R89, R89, R128 ;  /* 0x0000008059590220 */ /* 0x000fe20000400000 */
[----:B------:R-:W-:-:S02]  /*29f0*/  F2FP.SATFINITE.E4M3.F32.PACK_AB_MERGE_C R98, RZ, R98, RZ ;  /* 0x00000062ff62723e */ /* 0x000fc400048070ff */
[----:B------:R-:W-:Y:S02]  /*2a00*/  F2FP.SATFINITE.E4M3.F32.PACK_AB_MERGE_C R69, RZ, R69, RZ ;  /* 0x00000045ff45723e */ /* 0x000fe400048070ff */
[----:B------:R-:W-:Y:S01]  /*2a10*/  FMNMX3 R72, R72, |R76|, |R93|, !PT ;  /* 0x4000004c48487276 */ /* 0x000fe2000780045d */
[----:B------:R-:W-:Y:S01]  /*2a20*/  @P0 FMUL R93, R93, R128 ;  /* 0x000000805d5d0220 */ /* 0x000fe20000400000 */
[----:B------:R-:W-:Y:S02]  /*2a30*/  SHF.L.U32 R98, R98, 0x10, RZ ;  /* 0x0000001062627819 */ /* 0x000fe400000006ff */
[----:B------:R-:W-:Y:S02]  /*2a40*/  LOP3.LUT R69, R69, 0xffff, RZ, 0xc0, !PT ;  /* 0x0000ffff45457812 */ /* 0x000fe400078ec0ff */
[----:B------:R-:W-:Y:S02]  /*2a50*/  F2FP.SATFINITE.E4M3.F32.PACK_AB_MERGE_C R71, RZ, R71, RZ ;  /* 0x00000047ff47723e */ /* 0x000fe400048070ff */
[----:B------:R-:W-:-:S02]  /*2a60*/  F2FP.SATFINITE.E4M3.F32.PACK_AB_MERGE_C R75, RZ, R75, RZ ;  /* 0x0000004bff4b723e */ /* 0x000fc400048070ff */
[----:B------:R-:W-:Y:S01]  /*2a70*/  FMNMX3 R72, R72, |R74|, |R57|, !PT ;  /* 0x4000004a48487276 */ /* 0x000fe20007800439 */
[-C--:B------:R-:W-:Y:S01]  /*2a80*/  @P0 FMUL R57, R57, R128.reuse ;  /* 0x0000008039390220 */ /* 0x080fe20000400000 */
[----:B------:R-:W-:Y:S02]  /*2a90*/  LOP3.LUT R98, R81, 0xff0000, R98, 0xf8, !PT ;  /* 0x00ff000051627812 */ /* 0x000fe400078ef862 */
[----:B------:R-:W-:Y:S02]  /*2aa0*/  SHF.L.U32 R69, R69, 0x18, RZ ;  /* 0x0000001845457819 */ /* 0x000fe400000006ff */
[----:B------:R-:W-:Y:S02]  /*2ab0*/  F2FP.SATFINITE.E4M3.F32.PACK_AB_MERGE_C R73, RZ, R73, RZ ;  /* 0x00000049ff49723e */ /* 0x000fe400048070ff */
[----:B------:R-:W-:Y:S01]  /*2ac0*/  LOP3.LUT R56, R71, 0xff, RZ, 0xc0, !PT ;  /* 0x000000ff47387812 */ /* 0x000fe200078ec0ff */
[----:B------:R-:W-:Y:S01]  /*2ad0*/  FMUL R71, R74, R128 ;  /* 0x000000804a477220 */ /* 0x000fe20000400000 */
[----:B------:R-:W-:-:S02]  /*2ae0*/  SHF.L.U32 R75, R75, 0x8, RZ ;  /* 0x000000084b4b7819 */ /* 0x000fc400000006ff */
[----:B------:R-:W-:Y:S02]  /*2af0*/  F2FP.SATFINITE.E4M3.F32.PACK_AB_MERGE_C R79, RZ, R79, RZ ;  /* 0x0000004fff4f723e */ /* 0x000fe400048070ff */
[----:B------:R-:W-:Y:S01]  /*2b00*/  FMNMX3 R72, R72, |R58|, |R95|, !PT ;  /* 0x4000003a48487276 */ /* 0x000fe2000780045f */
[-C--:B------:R-:W-:Y:S01]  /*2b10*/  @P0 FMUL R95, R95, R128.reuse ;  /* 0x000000805f5f0220 */ /* 0x080fe20000400000 */
[----:B------:R-:W-:Y:S01]  /*2b20*/  LOP3.LUT R52, R98, 0xff000000, R69, 0xf8, !PT ;  /* 0xff00000062347812 */ /* 0x000fe200078ef845 */
[----:B------:R-:W-:Y:S01]  /*2b30*/  FMUL R69, R76, R128 ;  /* 0x000000804c457220 */ /* 0x000fe20000400000 */
[----:B------:R-:W-:Y:S02]  /*2b40*/  LOP3.LUT R73, R73, 0xffff, RZ, 0xc0, !PT ;  /* 0x0000ffff49497812 */ /* 0x000fe400078ec0ff */
[----:B------:R-:W-:Y:S02]  /*2b50*/  FSEL R155, R58, R155, !P0 ;  /* 0x0000009b3a9b7208 */ /* 0x000fe40004000000 */
[----:B------:R-:W-:-:S02]  /*2b60*/  LOP3.LUT R56, R56, 0xffff, R75, 0xf8, !PT ;  /* 0x0000ffff38387812 */ /* 0x000fc400078ef84b */
[----:B------:R-:W-:Y:S02]  /*2b70*/  SHF.L.U32 R79, R79, 0x10, RZ ;  /* 0x000000104f4f7819 */ /* 0x000fe400000006ff */
[----:B------:R-:W-:Y:S01]  /*2b80*/  FMNMX3 R72, R72, |R78|, |R59|, !PT ;  /* 0x4000004e48487276 */ /* 0x000fe2000780043b */
[-C--:B------:R-:W-:Y:S01]  /*2b90*/  @P0 FMUL R59, R59, R128.reuse ;  /* 0x000000803b3b0220 */ /* 0x080fe20000400000 */
[----:B------:R-:W-:Y:S02]  /*2ba0*/  F2FP.SATFINITE.E4M3.F32.PACK_AB_MERGE_C R91, RZ, R91, RZ ;  /* 0x0000005bff5b723e */ /* 0x000fe400048070ff */
[----:B------:R-:W-:Y:S01]  /*2bb0*/  SHF.L.U32 R3, R73, 0x18, RZ ;  /* 0x0000001849037819 */ /* 0x000fe200000006ff */
[----:B------:R-:W-:Y:S01]  /*2bc0*/  FMUL R73, R78, R128 ;  /* 0x000000804e497220 */ /* 0x000fe20000400000 */
[----:B------:R-:W-:Y:S02]  /*2bd0*/  FSEL R69, R76, R69, !P0 ;  /* 0x000000454c457208 */ /* 0x000fe40004000000 */
[----:B------:R-:W-:-:S02]  /*2be0*/  F2FP.SATFINITE.E4M3.F32.PACK_AB_MERGE_C R54, RZ, R155, RZ ;  /* 0x0000009bff36723e */ /* 0x000fc400048070ff */
[----:B------:R-:W-:Y:S02]  /*2bf0*/  LOP3.LUT R76, R56, 0xff0000, R79, 0xf8, !PT ;  /* 0x00ff0000384c7812 */ /* 0x000fe400078ef84f */
[----:B------:R-:W-:Y:S01]  /*2c00*/  FMNMX3 R72, R72, |R80|, |R97|, !PT ;  /* 0x4000005048487276 */ /* 0x000fe20007800461 */
[----:B------:R-:W-:Y:S01]  /*2c10*/  @P0 FMUL R97, R97, R128 ;  /* 0x0000008061610220 */ /* 0x000fe20000400000 */
[----:B------:R-:W-:Y:S02]  /*2c20*/  LOP3.LUT R56, R77, 0xff, RZ, 0xc0, !PT ;  /* 0x000000ff4d387812 */ /* 0x000fe400078ec0ff */
[----:B------:R-:W-:Y:S02]  /*2c30*/  PRMT R91, R91, 0x7104, RZ ;  /* 0x000071045b5b7816 */ /* 0x000fe400000000ff */
[----:B------:R-:W-:Y:S02]  /*2c40*/  F2FP.SATFINITE.E4M3.F32.PACK_AB_MERGE_C R67, RZ, R67, RZ ;  /* 0x00000043ff43723e */ /* 0x000fe400048070ff */
[----:B------:R-:W-:-:S02]  /*2c50*/  F2FP.SATFINITE.E4M3.F32.PACK_AB_MERGE_C R89, RZ, R89, RZ ;  /* 0x00000059ff59723e */ /* 0x000fc400048070ff */
[----:B------:R-:W-:Y:S02]  /*2c60*/  LOP3.LUT R54, R157, 0xffff, R54, 0xf8, !PT ;  /* 0x0000ffff9d367812 */ /* 0x000fe400078ef836 */
[----:B------:R-:W-:Y:S02]  /*2c70*/  FSEL R73, R78, R73, !P0 ;  /* 0x000000494e497208 */ /* 0x000fe40004000000 */
[----:B------:R-:W-:Y:S02]  /*2c80*/  F2FP.SATFINITE.E4M3.F32.PACK_AB_MERGE_C R95, RZ, R95, RZ ;  /* 0x0000005fff5f723e */ /* 0x000fe400048070ff */
[----:B------:R-:W-:Y:S01]  /*2c90*/  FMNMX3 R72, R72, |R60|, |R61|, !PT ;  /* 0x4000003c48487276 */ /* 0x000fe2000780043d */
[----:B------:R-:W-:Y:S01]  /*2ca0*/  @P0 FMUL R61, R61, R128 ;  /* 0x000000803d3d0220 */ /* 0x000fe20000400000 */
[----:B------:R-:W-:Y:S02]  /*2cb0*/  LOP3.LUT R56, R56, 0xff00, R91, 0xf8, !PT ;  /* 0x0000ff0038387812 */ /* 0x000fe400078ef85b */
[----:B------:R-:W-:-:S02]  /*2cc0*/  SHF.L.U32 R67, R67, 0x10, RZ ;  /* 0x0000001043437819 */ /* 0x000fc400000006ff */
[----:B------:R-:W-:Y:S02]  /*2cd0*/  LOP3.LUT R89, R89, 0xffff, RZ, 0xc0, !PT ;  /* 0x0000ffff59597812 */ /* 0x000fe400078ec0ff */
[----:B------:R-:W-:Y:S02]  /*2ce0*/  FSEL R71, R74, R71, !P0 ;  /* 0x000000474a477208 */ /* 0x000fe40004000000 */
[----:B------:R-:W-:Y:S02]  /*2cf0*/  LOP3.LUT R54, R54, 0xff, RZ, 0xc0, !PT ;  /* 0x000000ff36367812 */ /* 0x000fe400078ec0ff */
[----:B------:R-:W-:Y:S02]  /*2d00*/  PRMT R95, R95, 0x7104, RZ ;  /* 0x000071045f5f7816 */ /* 0x000fe400000000ff */
[----:B------:R-:W-:Y:S02]  /*2d10*/  F2FP.SATFINITE.E4M3.F32.PACK_AB_MERGE_C R73, RZ, R73, RZ ;  /* 0x00000049ff49723e */ /* 0x000fe400048070ff */
[----:B------:R-:W-:-:S02]  /*2d20*/  F2FP.SATFINITE.E4M3.F32.PACK_AB_MERGE_C R59, RZ, R59, RZ ;  /* 0x0000003bff3b723e */ /* 0x000fc400048070ff */
[----:B------:R-:W-:Y:S01]  /*2d30*/  FMNMX3 R72, R72, |R82|, |R99|, !PT ;  /* 0x4000005248487276 */ /* 0x000fe20007800463 */
[-C--:B------:R-:W-:Y:S01]  /*2d40*/  @P0 FMUL R99, R99, R128.reuse ;  /* 0x0000008063630220 */ /* 0x080fe20000400000 */
[----:B------:R-:W-:Y:S01]  /*2d50*/  LOP3.LUT R56, R56, 0xff0000, R67, 0xf8, !PT ;  /* 0x00ff000038387812 */ /* 0x000fe200078ef843 */
[----:B------:R-:W-:Y:S01]  /*2d60*/  FMUL R67, R80, R128 ;  /* 0x0000008050437220 */ /* 0x000fe20000400000 */
[----:B------:R-:W-:Y:S02]  /*2d70*/  SHF.L.U32 R77, R89, 0x18, RZ ;  /* 0x00000018594d7819 */ /* 0x000fe400000006ff */
[----:B------:R-:W-:Y:S02]  /*2d80*/  F2FP.SATFINITE.E4M3.F32.PACK_AB_MERGE_C R69, RZ, R69, RZ ;  /* 0x00000045ff45723e */ /* 0x000fe400048070ff */
[----:B------:R-:W-:Y:S02]  /*2d90*/  F2FP.SATFINITE.E4M3.F32.PACK_AB_MERGE_C R93, RZ, R93, RZ ;  /* 0x0000005dff5d723e */ /* 0x000fe400048070ff */
[----:B------:R-:W-:-:S02]  /*2da0*/  F2FP.SATFINITE.E4M3.F32.PACK_AB_MERGE_C R71, RZ, R71, RZ ;  /* 0x00000047ff47723e */ /* 0x000fc400048070ff */
[----:B------:R-:W-:Y:S02]  /*2db0*/  LOP3.LUT R54, R54, 0xff00, R95, 0xf8, !PT ;  /* 0x0000ff0036367812 */ /* 0x000fe400078ef85f */
[----:B------:R-:W-:Y:S01]  /*2dc0*/  SHF.L.U32 R73, R73, 0x10, RZ ;  /* 0x0000001049497819 */ /* 0x000fe200000006ff */
[----:B------:R-:W-:Y:S01]  /*2dd0*/  IMAD.U32 R71, R71, 0x10000, RZ ;  /* 0x0001000047477824 */ /* 0x000fe200078e00ff */
[----:B------:R-:W-:Y:S02]  /*2de0*/  LOP3.LUT R59, R59, 0xffff, RZ, 0xc0, !PT ;  /* 0x0000ffff3b3b7812 */ /* 0x000fe400078ec0ff */
[----:B------:R-:W-:Y:S01]  /*2df0*/  FMNMX3 R72, R72, |R62|, |R63|, !PT ;  /* 0x4000003e48487276 */ /* 0x000fe2000780043f */
[-C--:B------:R-:W-:Y:S01]  /*2e00*/  @P0 FMUL R63, R63, R128.reuse ;  /* 0x000000803f3f0220 */ /* 0x080fe20000400000 */
[----:B------:R-:W-:Y:S02]  /*2e10*/  LOP3.LUT R77, R56, R77, RZ, 0xfc, !PT ;  /* 0x0000004d384d7212 */ /* 0x000fe400078efcff */
[----:B------:R-:W-:Y:S01]  /*2e20*/  LOP3.LUT R56, R69, 0xff, RZ, 0xc0, !PT ;  /* 0x000000ff45387812 */ /* 0x000fe200078ec0ff */
[----:B------:R-:W-:Y:S01]  /*2e30*/  FMUL R69, R60, R128 ;  /* 0x000000803c457220 */ /* 0x000fe20000400000 */
[----:B------:R-:W-:-:S02]  /*2e40*/  SHF.L.U32 R93, R93, 0x8, RZ ;  /* 0x000000085d5d7819 */ /* 0x000fc400000006ff */
[----:B------:R-:W-:Y:S02]  /*2e50*/  F2FP.SATFINITE.E4M3.F32.PACK_AB_MERGE_C R57, RZ, R57, RZ ;  /* 0x00000039ff39723e */ /* 0x000fe400048070ff */
[----:B------:R-:W-:Y:S02]  /*2e60*/  LOP3.LUT R54, R54, 0xff0000, R73, 0xf8, !PT ;  /* 0x00ff000036367812 */ /* 0x000fe400078ef849 */
[----:B------:R-:W-:Y:S02]  /*2e70*/  SHF.L.U32 R59, R59, 0x18, RZ ;  /* 0x000000183b3b7819 */ /* 0x000fe400000006ff */
[----:B------:R-:W-:Y:S01]  /*2e80*/  FMNMX3 R72, R72, |R64|, |R101|, !PT ;  /* 0x4000004048487276 */ /* 0x000fe20007800465 */
[----:B------:R-:W-:Y:S01]  /*2e90*/  @P0 FMUL R101, R101, R128 ;  /* 0x0000008065650220 */ /* 0x000fe20000400000 */
[----:B------:R-:W-:Y:S02]  /*2ea0*/  FSEL R153, R82, R153, !P0 ;  /* 0x0000009952997208 */ /* 0x000fe40004000000 */
[----:B------:R-:W-:-:S02]  /*2eb0*/  LOP3.LUT R56, R56, 0xffff, R93, 0xf8, !PT ;  /* 0x0000ffff38387812 */ /* 0x000fc400078ef85d */
[----:B------:R-:W-:Y:S02]  /*2ec0*/  LOP3.LUT R57, R57, 0xffff, RZ, 0xc0, !PT ;  /* 0x0000ffff39397812 */ /* 0x000fe400078ec0ff */
[----:B------:R-:W-:Y:S01]  /*2ed0*/  LOP3.LUT R79, R54, R59, RZ, 0xfc, !PT ;  /* 0x0000003b364f7212 */ /* 0x000fe200078efcff */
[----:B------:R-:W-:Y:S01]  /*2ee0*/  FMUL R59, R64, R128 ;  /* 0x00000080403b7220 */ /* 0x000fe20000400000 */
[----:B------:R-:W-:Y:S01]  /*2ef0*/  FMNMX3 R72, R72, |R84|, |R143|, !PT ;  /* 0x4000005448487276 */ /* 0x000fe2000780048f */
[----:B------:R-:W-:Y:S01]  /*2f00*/  @P0 FMUL R143, R143, R128 ;  /* 0x000000808f8f0220 */ /* 0x000fe20000400000 */
[----:B------:R-:W-:Y:S02]  /*2f10*/  F2FP.SATFINITE.E4M3.F32.PACK_AB_MERGE_C R2, RZ, R153, RZ ;  /* 0x00000099ff02723e */ /* 0x000fe400048070ff */
[----:B------:R-:W-:Y:S02]  /*2f20*/  LOP3.LUT R78, R56, 0xff0000, R71, 0xf8, !PT ;  /* 0x00ff0000384e7812 */ /* 0x000fe400078ef847 */
[----:B------:R-:W-:-:S02]  /*2f30*/  SHF.L.U32 R57, R57, 0x18, RZ ;  /* 0x0000001839397819 */ /* 0x000fc400000006ff */
[----:B------:R-:W-:Y:S02]  /*2f40*/  FSEL R67, R80, R67, !P0 ;  /* 0x0000004350437208 */ /* 0x000fe40004000000 */
[----:B------:R-:W-:Y:S01]  /*2f50*/  FMNMX3 R72, R72, |R86|, |R145|, !PT ;  /* 0x4000005648487276 */ /* 0x000fe20007800491 */
[-C--:B------:R-:W-:Y:S01]  /*2f60*/  @P0 FMUL R145, R145, R128.reuse ;  /* 0x0000008091910220 */ /* 0x080fe20000400000 */
[----:B------:R-:W-:Y:S02]  /*2f70*/  LOP3.LUT R2, R151, 0xffff, R2, 0xf8, !PT ;  /* 0x0000ffff97027812 */ /* 0x000fe400078ef802 */
[----:B------:R-:W-:Y:S02]  /*2f80*/  F2FP.SATFINITE.E4M3.F32.PACK_AB_MERGE_C R99, RZ, R99, RZ ;  /* 0x00000063ff63723e */ /* 0x000fe400048070ff */
[----:B------:R-:W-:Y:S01]  /*2f90*/  LOP3.LUT R78, R78, 0xff000000, R57, 0xf8, !PT ;  /* 0xff0000004e4e7812 */ /* 0x000fe200078ef839 */
[----:B------:R-:W-:Y:S01]  /*2fa0*/  FMUL R57, R62, R128 ;  /* 0x000000803e397220 */ /* 0x000fe20000400000 */
[----:B------:R-:W-:-:S02]  /*2fb0*/  FSEL R59, R64, R59, !P0 ;  /* 0x0000003b403b7208 */ /* 0x000fc40004000000 */
[----:B------:R-:W-:Y:S02]  /*2fc0*/  FSEL R69, R60, R69, !P0 ;  /* 0x000000453c457208 */ /* 0x000fe40004000000 */
[----:B------:R-:W-:Y:S02]  /*2fd0*/  F2FP.SATFINITE.E4M3.F32.PACK_AB_MERGE_C R67, RZ, R67, RZ ;  /* 0x00000043ff43723e */ /* 0x000fe400048070ff */
[----:B------:R-:W-:Y:S02]  /*2fe0*/  F2FP.SATFINITE.E4M3.F32.PACK_AB_MERGE_C R97, RZ, R97, RZ ;  /* 0x00000061ff61723e */ /* 0x000fe400048070ff */
[----:B------:R-:W-:Y:S01]  /*2ff0*/  FMNMX3 R72, R72, |R66|, |R65|, !PT ;  /* 0x4000004248487276 */ /* 0x000fe20007800441 */
[----:B------:R-:W-:Y:S01]  /*3000*/  @P0 FMUL R65, R65, R128 ;  /* 0x0000008041410220 */ /* 0x000fe20000400000 */
[----:B------:R-:W-:Y:S02]  /*3010*/  LOP3.LUT R2, R2, 0xff, RZ, 0xc0, !PT ;  /* 0x000000ff02027812 */ /* 0x000fe400078ec0ff */
[----:B------:R-:W-:-:S02]  /*3020*/  PRMT R99, R99, 0x7104, RZ ;  /* 0x0000710463637816 */ /* 0x000fc400000000ff */
[----:B------:R-:W-:Y:S02]  /*3030*/  F2FP.SATFINITE.E4M3.F32.PACK_AB_MERGE_C R59, RZ, R59, RZ ;  /* 0x0000003bff3b723e */ /* 0x000fe400048070ff */
[----:B------:R-:W-:Y:S01]  /*3040*/  LOP3.LUT R54, R67, 0xff, RZ, 0xc0, !PT ;  /* 0x000000ff43367812 */ /* 0x000fe200078ec0ff */
[----:B------:R-:W-:Y:S01]  /*3050*/  FMUL R67, R84, R128 ;  /* 0x0000008054437220 */ /* 0x000fe20000400000 */
[----:B------:R-:W-:Y:S02]  /*3060*/  SHF.L.U32 R97, R97, 0x8, RZ ;  /* 0x0000000861617819 */ /* 0x000fe400000006ff */
[----:B------:R-:W-:Y:S02]  /*3070*/  F2FP.SATFINITE.E4M3.F32.PACK_AB_MERGE_C R69, RZ, R69, RZ ;  /* 0x00000045ff45723e */ /* 0x000fe400048070ff */
[----:B------:R-:W-:Y:S02]  /*3080*/  F2FP.SATFINITE.E4M3.F32.PACK_AB_MERGE_C R101, RZ, R101, RZ ;  /* 0x00000065ff65723e */ /* 0x000fe400048070ff */
[----:B------:R-:W-:-:S02]  /*3090*/  FSEL R57, R62, R57, !P0 ;  /* 0x000000393e397208 */ /* 0x000fc40004000000 */
[----:B------:R-:W-:Y:S01]  /*30a0*/  FMNMX3 R72, R72, |R90|, |R141|, !PT ;  /* 0x4000005a48487276 */ /* 0x000fe2000780048d */
[-C--:B------:R-:W-:Y:S01]  /*30b0*/  @P0 FMUL R141, R141, R128.reuse ;  /* 0x000000808d8d0220 */ /* 0x080fe20000400000 */
[----:B------:R-:W-:Y:S02]  /*30c0*/  LOP3.LUT R99, R2, 0xff00, R99, 0xf8, !PT ;  /* 0x0000ff0002637812 */ /* 0x000fe400078ef863 */
[----:B------:R-:W-:Y:S01]  /*30d0*/  LOP3.LUT R2, R59, 0xff, RZ, 0xc0, !PT ;  /* 0x000000ff3b027812 */ /* 0x000fe200078ec0ff */
[----:B------:R-:W-:Y:S01]  /*30e0*/  FMUL R59, R90, R128 ;  /* 0x000000805a3b7220 */ /* 0x000fe20000400000 */
[----:B------:R-:W-:Y:S02]  /*30f0*/  LOP3.LUT R54, R54, 0xffff, R97, 0xf8, !PT ;  /* 0x0000ffff36367812 */ /* 0x000fe400078ef861 */
[----:B------:R-:W-:Y:S02]  /*3100*/  SHF.L.U32 R69, R69, 0x10, RZ ;  /* 0x0000001045457819 */ /* 0x000fe400000006ff */
[----:B------:R-:W-:-:S02]  /*3110*/  SHF.L.U32 R101, R101, 0x8, RZ ;  /* 0x0000000865657819 */ /* 0x000fc400000006ff */
[----:B------:R-:W-:Y:S02]  /*3120*/  F2FP.SATFINITE.E4M3.F32.PACK_AB_MERGE_C R57, RZ, R57, RZ ;  /* 0x00000039ff39723e */ /* 0x000fe400048070ff */
[----:B------:R-:W-:Y:S01]  /*3130*/  FMNMX3 R72, R72, |R88|, |R103|, !PT ;  /* 0x4000005848487276 */ /* 0x000fe20007800467 */
[-C--:B------:R-:W-:Y:S01]  /*3140*/  @P0 FMUL R103, R103, R128.reuse ;  /* 0x0000008067670220 */ /* 0x080fe20000400000 */
[----:B------:R-:W-:Y:S02]  /*3150*/  F2FP.SATFINITE.E4M3.F32.PACK_AB_MERGE_C R63, RZ, R63, RZ ;  /* 0x0000003fff3f723e */ /* 0x000fe400048070ff */
[----:B------:R-:W-:Y:S02]  /*3160*/  LOP3.LUT R69, R54, 0xff0000, R69, 0xf8, !PT ;  /* 0x00ff000036457812 */ /* 0x000fe400078ef845 */
[----:B------:R-:W-:Y:S02]  /*3170*/  LOP3.LUT R82, R2, 0xffff, R101, 0xf8, !PT ;  /* 0x0000ffff02527812 */ /* 0x000fe400078ef865 */
[----:B------:R-:W-:Y:S01]  /*3180*/  SHF.L.U32 R54, R57, 0x10, RZ ;  /* 0x0000001039367819 */ /* 0x000fe200000006ff */
[----:B------:R-:W-:Y:S01]  /*3190*/  FMUL R57, R88, R128 ;  /* 0x0000008058397220 */ /* 0x000fe20000400000 */
[----:B------:R-:W-:-:S02]  /*31a0*/  FSEL R2, R90, R59, !P0 ;  /* 0x0000003b5a027208 */ /* 0x000fc40004000000 */
[----:B------:R-:W-:Y:S01]  /*31b0*/  LOP3.LUT R63, R63, 0xffff, RZ, 0xc0, !PT ;  /* 0x0000ffff3f3f7812 */ /* 0x000fe200078ec0ff */
[----:B------:R-:W0:Y:S01]  /*31c0*/  @!P1 LDC.64 R58, c[0x0][0x3a0] ;  /* 0x0000e800ff3a9b82 */ /* 0x000e220000000a00 */
[----:B------:R-:W-:Y:S01]  /*31d0*/  FMNMX3 R72, R72, |R94|, |R149|, !PT ;  /* 0x4000005e48487276 */ /* 0x000fe20007800495 */
[----:B------:R-:W-:Y:S01]  /*31e0*/  @P0 FMUL R149, R149, R128 ;  /* 0x0000008095950220 */ /* 0x000fe20000400000 */
[----:B------:R-:W-:Y:S02]  /*31f0*/  F2FP.SATFINITE.E4M3.F32.PACK_AB_MERGE_C R61, RZ, R61, RZ ;  /* 0x0000003dff3d723e */ /* 0x000fe400048070ff */
[----:B------:R-:W-:Y:S02]  /*3200*/  LOP3.LUT R54, R99, 0xff0000, R54, 0xf8, !PT ;  /* 0x00ff000063367812 */ /* 0x000fe400078ef836 */
[----:B------:R-:W-:Y:S02]  /*3210*/  SHF.L.U32 R63, R63, 0x18, RZ ;  /* 0x000000183f3f7819 */ /* 0x000fe400000006ff */
[----:B------:R-:W-:-:S02]  /*3220*/  F2FP.SATFINITE.E4M3.F32.PACK_AB_MERGE_C R2, RZ, R2, RZ ;  /* 0x00000002ff02723e */ /* 0x000fc400048070ff */
[----:B------:R-:W-:Y:S02]  /*3230*/  F2FP.SATFINITE.E4M3.F32.PACK_AB_MERGE_C R141, RZ, R141, RZ ;  /* 0x0000008dff8d723e */ /* 0x000fe400048070ff */
[----:B------:R-:W-:Y:S02]  /*3240*/  F2FP.SATFINITE.E4M3.F32.PACK_AB_MERGE_C R149, RZ, R149, RZ ;  /* 0x00000095ff95723e */ /* 0x000fe400048070ff */
[----:B------:R-:W-:Y:S02]  /*3250*/  LOP3.LUT R61, R61, 0xffff, RZ, 0xc0, !PT ;  /* 0x0000ffff3d3d7812 */ /* 0x000fe400078ec0ff */
[----:B------:R-:W-:Y:S02]  /*3260*/  FSEL R57, R88, R57, !P0 ;  /* 0x0000003958397208 */ /* 0x000fe40004000000 */
[----:B------:R-:W-:Y:S02]  /*3270*/  LOP3.LUT R81, R54, R63, RZ, 0xfc, !PT ;  /* 0x0000003f36517212 */ /* 0x000fe400078efcff */
[----:B------:R-:W-:-:S02]  /*3280*/  LOP3.LUT R54, R2, 0xff, RZ, 0xc0, !PT ;  /* 0x000000ff02367812 */ /* 0x000fc400078ec0ff */
[----:B------:R-:W-:Y:S01]  /*3290*/  SHF.L.U32 R141, R141, 0x8, RZ ;  /* 0x000000088d8d7819 */ /* 0x000fe200000006ff */
[----:B0-----:R-:W-:Y:S01]  /*32a0*/  @!P1 IMAD.WIDE R62, R127, 0x4, R58 ;  /* 0x000000047f3e9825 */ /* 0x001fe200078e023a */
[----:B------:R-:W-:Y:S02]  /*32b0*/  LOP3.LUT R56, R0, 0xff, RZ, 0xc0, !PT ;  /* 0x000000ff00387812 */ /* 0x000fe400078ec0ff */
[----:B------:R-:W-:Y:S02]  /*32c0*/  PRMT R149, R149, 0x7104, RZ ;  /* 0x0000710495957816 */ /* 0x000fe400000000ff */
[----:B------:R-:W-:Y:S01]  /*32d0*/  SHF.L.U32 R80, R61, 0x18, RZ ;  /* 0x000000183d507819 */ /* 0x000fe200000006ff */
[----:B------:R-:W-:Y:S01]  /*32e0*/  FMUL R61, R66, R128 ;  /* 0x00000080423d7220 */ /* 0x000fe20000400000 */
[----:B------:R-:W-:Y:S01]  /*32f0*/  F2FP.SATFINITE.E4M3.F32.PACK_AB_MERGE_C R0, RZ, R57, RZ ;  /* 0x00000039ff00723e */ /* 0x000fe200048070ff */
[----:B------:R0:W-:Y:S01]  /*3300*/  @!P1 STG.E desc[UR4][R62.64], R55 ;  /* 0x000000373e009986 */ /* 0x0001e2000c101904 */
[----:B------:R-:W-:-:S02]  /*3310*/  LOP3.LUT R141, R54, 0xffff, R141, 0xf8, !PT ;  /* 0x0000ffff368d7812 */ /* 0x000fc400078ef88d */
[----:B------:R-:W-:Y:S02]  /*3320*/  LOP3.LUT R54, R56, 0xff00, R149, 0xf8, !PT ;  /* 0x0000ff0038367812 */ /* 0x000fe400078ef895 */
[----:B------:R-:W1:Y:S01]  /*3330*/  LDC.64 R56, c[0x0][0x3c8] ;  /* 0x0000f200ff387b82 */ /* 0x000e620000000a00 */
[----:B------:R-:W-:Y:S01]  /*3340*/  LOP3.LUT R60, R53, 0xff, RZ, 0xc0, !PT ;  /* 0x000000ff353c7812 */ /* 0x000fe200078ec0ff */
[----:B------:R-:W-:Y:S01]  /*3350*/  FMUL R53, R92, R128 ;  /* 0x000000805c357220 */ /* 0x000fe20000400000 */
[----:B------:R-:W-:Y:S02]  /*3360*/  SHF.L.U32 R0, R0, 0x10, RZ ;  /* 0x0000001000007819 */ /* 0x000fe400000006ff */
[----:B------:R-:W-:Y:S02]  /*3370*/  FSEL R61, R66, R61, !P0 ;  /* 0x0000003d423d7208 */ /* 0x000fe40004000000 */
[----:B------:R-:W-:Y:S02]  /*3380*/  F2FP.SATFINITE.E4M3.F32.PACK_AB_MERGE_C R145, RZ, R145, RZ ;  /* 0x00000091ff91723e */ /* 0x000fe400048070ff */
[----:B------:R-:W-:-:S02]  /*3390*/  FSEL R67, R84, R67, !P0 ;  /* 0x0000004354437208 */ /* 0x000fc40004000000 */
[----:B------:R-:W-:Y:S02]  /*33a0*/  LOP3.LUT R84, R141, 0xff0000, R0, 0xf8, !PT ;  /* 0x00ff00008d547812 */ /* 0x000fe400078ef800 */
[----:B------:R-:W-:Y:S02]  /*33b0*/  PRMT R145, R145, 0x7104, RZ ;  /* 0x0000710491917816 */ /* 0x000fe400000000ff */
[----:B------:R-:W-:Y:S02]  /*33c0*/  F2FP.SATFINITE.E4M3.F32.PACK_AB_MERGE_C R61, RZ, R61, RZ ;  /* 0x0000003dff3d723e */ /* 0x000fe400048070ff */
[----:B------:R-:W-:Y:S02]  /*33d0*/  F2FP.SATFINITE.E4M3.F32.PACK_AB_MERGE_C R65, RZ, R65, RZ ;  /* 0x00000041ff41723e */ /* 0x000fe400048070ff */
[----:B------:R-:W-:Y:S02]  /*33e0*/  LOP3.LUT R0, R126, 0x1f, RZ, 0xc0, !PT ;  /* 0x0000001f7e007812 */ /* 0x000fe400078ec0ff */
[----:B------:R-:W-:-:S02]  /*33f0*/  FSEL R53, R92, R53, !P0 ;  /* 0x000000355c357208 */ /* 0x000fc40004000000 */
[----:B------:R-:W-:Y:S01]  /*3400*/  F2FP.SATFINITE.E4M3.F32.PACK_AB_MERGE_C R67, RZ, R67, RZ ;  /* 0x00000043ff43723e */ /* 0x000fe200048070ff */
[----:B------:R-:W-:Y:S01]  /*3410*/  IMAD R59, R127, 0xc0, R0 ;  /* 0x000000c07f3b7824 */ /* 0x000fe200078e0200 */
[----:B------:R-:W-:Y:S01]  /*3420*/  LOP3.LUT R60, R60, 0xff00, R145, 0xf8, !PT ;  /* 0x0000ff003c3c7812 */ /* 0x000fe200078ef891 */
[----:B------:R-:W2:Y:S01]  /*3430*/  LDC R0, c[0x0][0x380] ;  /* 0x0000e000ff007b82 */ /* 0x000ea20000000800 */
[----:B------:R-:W-:Y:S02]  /*3440*/  SHF.L.U32 R61, R61, 0x10, RZ ;  /* 0x000000103d3d7819 */ /* 0x000fe400000006ff */
[----:B------:R-:W-:Y:S02]  /*3450*/  LOP3.LUT R65, R65, 0xffff, RZ, 0xc0, !PT ;  /* 0x0000ffff41417812 */ /* 0x000fe400078ec0ff */
[----:B------:R-:W-:Y:S02]  /*3460*/  F2FP.SATFINITE.E4M3.F32.PACK_AB_MERGE_C R53, RZ, R53, RZ ;  /* 0x00000035ff35723e */ /* 0x000fe400048070ff */
[----:B------:R-:W-:Y:S01]  /*3470*/  FMNMX3 R2, R72, |R92|, |R147|, !PT ;  /* 0x4000005c48027276 */ /* 0x000fe20007800493 */
[----:B------:R-:W-:Y:S01]  /*3480*/  @P0 FMUL R147, R147, R128 ;  /* 0x0000008093930220 */ /* 0x000fe20000400000 */
[----:B------:R-:W-:-:S02]  /*3490*/  F2FP.SATFINITE.E4M3.F32.PACK_AB_MERGE_C R87, RZ, R87, RZ ;  /* 0x00000057ff57723e */ /* 0x000fc400048070ff */
[----:B------:R-:W-:Y:S02]  /*34a0*/  SHF.L.U32 R67, R67, 0x10, RZ ;  /* 0x0000001043437819 */ /* 0x000fe400000006ff */
[----:B------:R-:W-:Y:S02]  /*34b0*/  LOP3.LUT R60, R60, 0xff0000, R61, 0xf8, !PT ;  /* 0x00ff00003c3c7812 */ /* 0x000fe400078ef83d */
[----:B------:R-:W-:Y:S02]  /*34c0*/  SHF.L.U32 R65, R65, 0x18, RZ ;  /* 0x0000001841417819 */ /* 0x000fe400000006ff */
[----:B------:R-:W-:Y:S02]  /*34d0*/  SHF.L.U32 R53, R53, 0x10, RZ ;  /* 0x0000001035357819 */ /* 0x000fe400000006ff */
[----:B------:R-:W-:Y:S02]  /*34e0*/  F2FP.SATFINITE.E4M3.F32.PACK_AB_MERGE_C R143, RZ, R143, RZ ;  /* 0x0000008fff8f723e */ /* 0x000fe400048070ff */
[----:B------:R-:W-:-:S02]  /*34f0*/  LOP3.LUT R87, R87, 0xffff, RZ, 0xc0, !PT ;  /* 0x0000ffff57577812 */ /* 0x000fc400078ec0ff */
[----:B------:R-:W-:Y:S02]  /*3500*/  LOP3.LUT R82, R82, 0xff0000, R67, 0xf8, !PT ;  /* 0x00ff000052527812 */ /* 0x000fe400078ef843 */
[----:B------:R-:W-:Y:S02]  /*3510*/  F2FP.SATFINITE.E4M3.F32.PACK_AB_MERGE_C R103, RZ, R103, RZ ;  /* 0x00000067ff67723e */ /* 0x000fe400048070ff */
[----:B------:R-:W-:Y:S02]  /*3520*/  F2FP.SATFINITE.E4M3.F32.PACK_AB_MERGE_C R147, RZ, R147, RZ ;  /* 0x00000093ff93723e */ /* 0x000fe400048070ff */
[----:B------:R-:W-:Y:S02]  /*3530*/  LOP3.LUT R83, R60, R65, RZ, 0xfc, !PT ;  /* 0x000000413c537212 */ /* 0x000fe400078efcff */
[----:B------:R-:W-:Y:S02]  /*3540*/  LOP3.LUT R54, R54, 0xff0000, R53, 0xf8, !PT ;  /* 0x00ff000036367812 */ /* 0x000fe400078ef835 */
[----:B------:R-:W-:-:S02]  /*3550*/  IADD3 R61, PT, PT, R59, 0x40, RZ ;  /* 0x000000403b3d7810 */ /* 0x000fc40007ffe0ff */
[C---:B------:R-:W-:Y:S02]  /*3560*/  IADD3 R65, PT, PT, R59.reuse, 0x60, RZ ;  /* 0x000000603b417810 */ /* 0x040fe40007ffe0ff */
[----:B------:R-:W-:Y:S01]  /*3570*/  IADD3 R67, PT, PT, R59, 0x80, RZ ;  /* 0x000000803b437810 */ /* 0x000fe20007ffe0ff */
[--C-:B-1----:R-:W-:Y:S01]  /*3580*/  IMAD.WIDE.U32 R60, R61, 0x8, R56.reuse ;  /* 0x000000083d3c7825 */ /* 0x102fe200078e0038 */
[----:B------:R-:W-:Y:S02]  /*3590*/  IADD3 R53, PT, PT, R59, 0xa0, RZ ;  /* 0x000000a03b357810 */ /* 0x000fe40007ffe0ff */
[----:B------:R-:W-:Y:S01]  /*35a0*/  LOP3.LUT R143, R143, 0xffff, RZ, 0xc0, !PT ;  /* 0x0000ffff8f8f7812 */ /* 0x000fe200078ec0ff */
[--C-:B------:R-:W-:Y:S01]  /*35b0*/  IMAD.WIDE.U32 R58, R59, 0x8, R56.reuse ;  /* 0x000000083b3a7825 */ /* 0x100fe200078e0038 */
[----:B------:R-:W-:Y:S02]  /*35c0*/  LOP3.LUT R3, R96, R3, RZ, 0xfc, !PT ;  /* 0x0000000360037212 */ /* 0x000fe400078efcff */
[----:B------:R-:W-:Y:S01]  /*35d0*/  SHF.L.U32 R87, R87, 0x18, RZ ;  /* 0x0000001857577819 */ /* 0x000fe200000006ff */
[----:B------:R-:W-:Y:S01]  /*35e0*/  IMAD.WIDE.U32 R64, R65, 0x8, R56 ;  /* 0x0000000841407825 */ /* 0x000fe200078e0038 */
[----:B------:R-:W-:-:S02]  /*35f0*/  LOP3.LUT R103, R103, 0xffff, RZ, 0xc0, !PT ;  /* 0x0000ffff67677812 */ /* 0x000fc400078ec0ff */
[----:B------:R-:W-:Y:S01]  /*3600*/  LOP3.LUT R147, R147, 0xffff, RZ, 0xc0, !PT ;  /* 0x0000ffff93937812 */ /* 0x000fe200078ec0ff */
[----:B------:R-:W-:Y:S01]  /*3610*/  IMAD.WIDE.U32 R66, R67, 0x8, R56 ;  /* 0x0000000843427825 */ /* 0x000fe200078e0038 */
[----:B------:R-:W-:Y:S02]  /*3620*/  SHF.L.U32 R143, R143, 0x18, RZ ;  /* 0x000000188f8f7819 */ /* 0x000fe400000006ff */
[----:B------:R-:W-:Y:S01]  /*3630*/  LOP3.LUT R76, R76, 0xff000000, R87, 0xf8, !PT ;  /* 0xff0000004c4c7812 */ /* 0x000fe200078ef857 */
[----:B------:R-:W-:Y:S01]  /*3640*/  IMAD.WIDE.U32 R56, R53, 0x8, R56 ;  /* 0x0000000835387825 */ /* 0x000fe200078e0038 */
[----:B------:R-:W-:Y:S02]  /*3650*/  SHF.L.U32 R103, R103, 0x18, RZ ;  /* 0x0000001867677819 */ /* 0x000fe400000006ff */
[----:B------:R-:W-:Y:S01]  /*3660*/  SHF.L.U32 R85, R147, 0x18, RZ ;  /* 0x0000001893557819 */ /* 0x000fe200000006ff */
[----:B------:R0:W-:Y:S01]  /*3670*/  STG.E.64 desc[UR4][R58.64+0x100], R76 ;  /* 0x0001004c3a007986 */ /* 0x0001e2000c101b04 */
[----:B------:R-:W-:-:S02]  /*3680*/  MOV R53, R3 ;  /* 0x0000000300357202 */ /* 0x000fc40000000f00 */
[----:B------:R-:W-:Y:S02]  /*3690*/  LOP3.LUT R80, R69, 0xff000000, R80, 0xf8, !PT ;  /* 0xff00000045507812 */ /* 0x000fe400078ef850 */
        /* <DEDUP_REMOVED lines=12> */
.L_x_12714:
        /* <DEDUP_REMOVED lines=49> */
.L_x_12719:
[----:B------:R-:W0:Y:S01]  /*3a70*/  S2R R126, SR_TID.X ;  /* 0x00000000007e7919 */ /* 0x000e220000002100 */
[----:B-1----:R-:W1:Y:S01]  /*3a80*/  LDC.64 R72, c[0x0][0x390] ;  /* 0x0000e400ff487b82 */ /* 0x002e620000000a00 */
        /* <DEDUP_REMOVED lines=34> */
[C---:B---3--:R-:W-:Y:S01]  /*3cb0*/  PRMT R138, R56.reuse, 0x7632, R138 ;  /* 0x00007632388a7816 */ /* 0x048fe2000000008a */
        /* <DEDUP_REMOVED lines=8> */
[----:B----4-:R-:W-:Y:S01]  /*3d40*/  SHF.L.U32 R143, R60, 0x10, RZ ;  /* 0x000000103c8f7819 */ /* 0x010fe200000006ff */
        /* <DEDUP_REMOVED lines=65> */
[----:B------:R-:W-:Y:S01]  /*4160*/  PRMT R164, R75, 0x7632, R164 ;  /* 0x000076324ba47816 */ /* 0x000fe200000000a4 */
[----:B------:R-:W-:Y:S01]  /*4170*/  FADD R53, R66, R53 ;  /* 0x0000003542357221 */ /* 0x000fe20000000000 */
[----:B------:R-:W-:Y:S01]  /*4180*/  IMAD.U32 R70, R52, 0x10000, RZ ;  /* 0x0001000034467824 */ /* 0x000fe200078e00ff */
[----:B------:R-:W-:Y:S02]  /*4190*/  PRMT R52, R71, 0x7632, R52 ;  /* 0x0000763247347816 */ /* 0x000fe40000000034 */
        /* <DEDUP_REMOVED lines=142> */
.L_x_12749:
[----:B------:R-:W2:Y:S01]  /*4a80*/  LDC R53, c[0x0][0x3d8] ;  /* 0x0000f600ff357b82 */ /* 0x000ea20000000800 */
[----:B-1----:R-:W-:Y:S01]  /*4a90*/  FADD R56, R161, R56 ;  /* 0x00000038a1387221 */ /* 0x002fe20000000000 */
[----:B------:R-:W-:Y:S01]  /*4aa0*/  ISETP.NE.AND P2, PT, RZ, UR15, PT ;  /* 0x0000000fff007c0c */ /* 0x000fe2000bf45270 */
[----:B------:R-:W-:Y:S01]  /*4ab0*/  UISETP.NE.AND UP0, UPT, UR14, URZ, UPT ;  /* 0x000000ff0e00728c */ /* 0x000fe2000bf05270 */
[----:B------:R-:W-:Y:S02]  /*4ac0*/  SHF.L.U32 R155, R48, 0x10, RZ ;  /* 0x00000010309b7819 */ /* 0x000fe400000006ff */
[----:B------:R-:W-:Y:S02]  /*4ad0*/  SHF.L.U32 R157, R125, 0x10, RZ ;  /* 0x000000107d9d7819 */ /* 0x000fe400000006ff */
[----:B------:R-:W-:Y:S02]  /*4ae0*/  SHF.L.U32 R159, R121, 0x10, RZ ;  /* 0x00000010799f7819 */ /* 0x000fe400000006ff */
[----:B0-----:R-:W-:-:S02]  /*4af0*/  SHF.L.U32 R161, R118, 0x10, RZ ;  /* 0x0000001076a17819 */ /* 0x001fc400000006ff */
[----:B------:R-:W-:Y:S02]  /*4b00*/  SHF.L.U32 R163, R45, 0x10, RZ ;  /* 0x000000102da37819 */ /* 0x000fe400000006ff */
[----:B------:R-:W-:Y:S01]  /*4b10*/  SHF.L.U32 R165, R114, 0x10, RZ ;  /* 0x0000001072a57819 */ /* 0x000fe200000006ff */
[----:B------:R-:W-:Y:S01]  /*4b20*/  @P2 FADD R155, R155, 1 ;  /* 0x3f8000009b9b2421 */ /* 0x000fe20000000000 */
[----:B------:R-:W-:Y:S01]  /*4b30*/  @P2 FADD R157, R157, 1 ;  /* 0x3f8000009d9d2421 */ /* 0x000fe20000000000 */
[----:B------:R-:W-:Y:S01]  /*4b40*/  @P2 FADD R159, R159, 1 ;  /* 0x3f8000009f9f2421 */ /* 0x000fe20000000000 */
[----:B------:R-:W-:Y:S01]  /*4b50*/  @P2 FADD R163, R163, 1 ;  /* 0x3f800000a3a32421 */ /* 0x000fe20000000000 */
[----:B------:R-:W-:Y:S02]  /*4b60*/  LOP3.LUT R131, R131, 0xffffff00, RZ, 0xc0, !PT ;  /* 0xffffff0083837812 */ /* 0x000fe400078ec0ff */
[----:B------:R-:W-:Y:S01]  /*4b70*/  LOP3.LUT R129, R129, 0xffffff00, RZ, 0xc0, !PT ;  /* 0xffffff0081817812 */ /* 0x000fe200078ec0ff */
[----:B--2---:R-:W-:Y:S01]  /*4b80*/  FFMA R54, R56, 0.00065104168606922030449, R53 ;  /* 0x3a2aaaab38367823 */ /* 0x004fe20000000035 */
[----:B------:R-:W-:Y:S01]  /*4b90*/  SHF.L.U32 R56, R24, 0x10, RZ ;  /* 0x0000001018387819 */ /* 0x000fe200000006ff */
[----:B------:R-:W0:Y:S03]  /*4ba0*/  @!P1 LDC.64 R52, c[0x0][0x398] ;  /* 0x0000e600ff349b82 */ /* 0x000e260000000a00 */
[----:B------:R-:W-:-:S13]  /*4bb0*/  FSETP.GEU.AND P0, PT, |R54|, 1.175494350822287508e-38, PT ;  /* 0x008000003600780b */ /* 0x000fda0003f0e200 */
[----:B------:R-:W-:-:S04]  /*4bc0*/  @!P0 FMUL R54, R54, 16777216 ;  /* 0x4b80000036368820 */ /* 0x000fc80000400000 */
[----:B------:R1:W2:Y:S01]  /*4bd0*/  MUFU.RSQ R55, R54 ;  /* 0x0000003600377308 */ /* 0x0002a20000001400 */
[----:B0-----:R-:W-:-:S05]  /*4be0*/  @!P1 IMAD.WIDE R52, R127, 0x4, R52 ;  /* 0x000000047f349825 */ /* 0x001fca00078e0234 */
[----:B------:R0:W-:Y:S01]  /*4bf0*/  @!P1 STG.E desc[UR4][R52.64], R73 ;  /* 0x0000004934009986 */ /* 0x0001e2000c101904 */
[----:B-1----:R-:W-:Y:S02]  /*4c00*/  SHF.L.U32 R54, R112, 0x10, RZ ;  /* 0x0000001070367819 */ /* 0x002fe400000006ff */
[----:B------:R-:W-:Y:S01]  /*4c10*/  LOP3.LUT P1, RZ, R126, 0x1f, RZ, 0xc0, !PT ;  /* 0x0000001f7eff7812 */ /* 0x000fe2000782c0ff */
[----:B--2---:R-:W-:Y:S01]  /*4c20*/  @!P0 FMUL R55, R55, 4096 ;  /* 0x4580000037378820 */ /* 0x004fe20000400000 */
[----:B------:R-:W-:-:S03]  /*4c30*/  PLOP3.LUT P0, PT, PT, PT, UP0, 0x80, 0x8 ;  /* 0x000000000008781c */ /* 0x000fc60003f0f008 */
[-C--:B------:R-:W-:Y:S01]  /*4c40*/  FMUL R2, R2, R55.reuse ;  /* 0x0000003702027220 */ /* 0x080fe20000400000 */
[-C--:B------:R-:W-:Y:S01]  /*4c50*/  FMUL R130, R130, R55.reuse ;  /* 0x0000003782827220 */ /* 0x080fe20000400000 */
[----:B0-----:R-:W-:Y:S01]  /*4c60*/  SHF.L.U32 R53, R25, 0x10, RZ ;  /* 0x0000001019357819 */ /* 0x001fe200000006ff */
[-C--:B------:R-:W-:Y:S01]  /*4c70*/  FMUL R133, R133, R55.reuse ;  /* 0x0000003785857220 */ /* 0x080fe20000400000 */
[----:B------:R-:W-:Y:S01]  /*4c80*/  FFMA R155, R155, R2, R56 ;  /* 0x000000029b9b7223 */ /* 0x000fe20000000038 */
[----:B------:R-:W-:Y:S01]  /*4c90*/  SHF.L.U32 R2, R124, 0x10, RZ ;  /* 0x000000107c027819 */ /* 0x000fe200000006ff */
[-C--:B------:R-:W-:Y:S01]  /*4ca0*/  FMUL R132, R132, R55.reuse ;  /* 0x0000003784847220 */ /* 0x080fe20000400000 */
        /* <DEDUP_REMOVED lines=11> */
[----:B------:R-:W-:Y:S01]  /*4d60*/  @P2 FADD R157, R157, 1 ;  /* 0x3f8000009d9d2421 */ /* 0x000fe20000000000 */
[----:B------:R-:W-:Y:S01]  /*4d70*/  SHF.L.U32 R52, R22, 0x10, RZ ;  /* 0x0000001016347819 */ /* 0x000fe200000006ff */
[----:B------:R-:W-:Y:S01]  /*4d80*/  FFMA R133, R2, R133, R53 ;  /* 0x0000008502857223 */ /* 0x000fe20000000035 */
[----:B------:R-:W-:Y:S01]  /*4d90*/  SHF.L.U32 R2, R122, 0x10, RZ ;  /* 0x000000107a027819 */ /* 0x000fe200000006ff */
[-C--:B------:R-:W-:Y:S01]  /*4da0*/  FMUL R143, R143, R55.reuse ;  /* 0x000000378f8f7220 */ /* 0x080fe20000400000 */
[----:B------:R-:W-:Y:S01]  /*4db0*/  SHF.L.U32 R53, R26, 0x10, RZ ;  /* 0x000000101a357819 */ /* 0x000fe200000006ff */
[-C--:B------:R-:W-:Y:S01]  /*4dc0*/  FMUL R61, R61, R55.reuse ;  /* 0x000000373d3d7220 */ /* 0x080fe20000400000 */
        /* <DEDUP_REMOVED lines=19> */
[----:B------:R-:W-:Y:S01]  /*4f00*/  FMUL R75, R75, R55 ;  /* 0x000000374b4b7220 */ /* 0x000fe20000400000 */
[----:B------:R-:W-:Y:S01]  /*4f10*/  SHF.L.U32 R134, R8, 0x10, RZ ;  /* 0x0000001008867819 */ /* 0x000fe200000006ff */
[-C--:B------:R-:W-:Y:S01]  /*4f20*/  @P0 FMUL R155, R155, R128.reuse ;  /* 0x000000809b9b0220 */ /* 0x080fe20000400000 */
[-C--:B------:R-:W-:Y:S01]  /*4f30*/  @P0 FMUL R73, R73, R128.reuse ;  /* 0x0000008049490220 */ /* 0x080fe20000400000 */
[----:B------:R-:W-:Y:S01]  /*4f40*/  @P2 FADD R2, R2, 1 ;  /* 0x3f80000002022421 */ /* 0x000fe20000000000 */
[-C--:B------:R-:W-:Y:S01]  /*4f50*/  @P0 FMUL R135, R135, R128.reuse ;  /* 0x0000008087870220 */ /* 0x080fe20000400000 */
[-C--:B------:R-:W-:Y:S01]  /*4f60*/  @P0 FMUL R133, R133, R128.reuse ;  /* 0x0000008085850220 */ /* 0x080fe20000400000 */
        /* <DEDUP_REMOVED lines=9> */
[-C--:B------:R-:W-:Y:S01]  /*5000*/  @P0 FMUL R157, R157, R128.reuse ;  /* 0x000000809d9d0220 */ /* 0x080fe20000400000 */
[----:B------:R-:W-:Y:S01]  /*5010*/  SHF.L.U32 R73, R73, 0x8, RZ ;  /* 0x0000000849497819 */ /* 0x000fe200000006ff */
[----:B------:R-:W-:Y:S01]  /*5020*/  FFMA R53, R2, R53, R161 ;  /* 0x0000003502357223 */ /* 0x000fe200000000a1 */
[----:B------:R-:W-:Y:S01]  /*5030*/  SHF.L.U32 R2, R44, 0x10, RZ ;  /* 0x000000102c027819 */ /* 0x000fe200000006ff */
[-C--:B------:R-:W-:Y:S01]  /*5040*/  @P0 FMUL R137, R137, R128.reuse ;  /* 0x0000008089890220 */ /* 0x080fe20000400000 */
        /* <DEDUP_REMOVED lines=10> */
[----:B------:R-:W-:Y:S01]  /*50f0*/  LOP3.LUT R157, R157, 0xffff, RZ, 0xc0, !PT ;  /* 0x0000ffff9d9d7812 */ /* 0x000fe200078ec0ff */
[----:B------:R-:W-:Y:S01]  /*5100*/  @P2 FADD R161, R161, 1 ;  /* 0x3f800000a1a12421 */ /* 0x000fe20000000000 */
[----:B------:R-:W-:Y:S02]  /*5110*/  F2FP.SATFINITE.E4M3.F32.PACK_AB_MERGE_C R53, RZ, R53, RZ ;  /* 0x00000035ff35723e */ /* 0x000fe400048070ff */
[----:B------:R-:W-:Y:S01]  /*5120*/  F2FP.SATFINITE.E4M3.F32.PACK_AB_MERGE_C R139, RZ, R139, RZ ;  /* 0x0000008bff8b723e */ /* 0x000fe200048070ff */
[----:B------:R-:W-:Y:S01]  /*5130*/  FFMA R161, R161, R138, R2 ;  /* 0x0000008aa1a17223 */ /* 0x000fe20000000002 */
[----:B------:R-:W-:-:S02]  /*5140*/  SHF.L.U32 R2, R21, 0x10, RZ ;  /* 0x0000001015027819 */ /* 0x000fc400000006ff */
[----:B------:R-:W-:Y:S01]  /*5150*/  SHF.L.U32 R138, R10, 0x10, RZ ;  /* 0x000000100a8a7819 */ /* 0x000fe200000006ff */
[----:B------:R-:W-:Y:S01]  /*5160*/  @P0 FMUL R161, R161, R128 ;  /* 0x00000080a1a10220 */ /* 0x000fe20000400000 */
[----:B------:R-:W-:Y:S01]  /*5170*/  LOP3.LUT R139, R139, 0xff, RZ, 0xc0, !PT ;  /* 0x000000ff8b8b7812 */ /* 0x000fe200078ec0ff */
[----:B------:R-:W-:Y:S01]  /*5180*/  FFMA R163, R163, R140, R2 ;  /* 0x0000008ca3a37223 */ /* 0x000fe20000000002 */
[----:B------:R-:W-:Y:S01]  /*5190*/  IMAD.U32 R2, R115, 0x10000, RZ ;  /* 0x0001000073027824 */ /* 0x000fe200078e00ff */
[----:B------:R-:W-:Y:S02]  /*51a0*/  SHF.L.U32 R140, R4, 0x10, RZ ;  /* 0x00000010048c7819 */ /* 0x000fe400000006ff */
[-C--:B------:R-:W-:Y:S01]  /*51b0*/  @P0 FMUL R163, R163, R128.reuse ;  /* 0x00000080a3a30220 */ /* 0x080fe20000400000 */
[----:B------:R-:W-:Y:S01]  /*51c0*/  @P2 FADD R2, R2, 1 ;  /* 0x3f80000002022421 */ /* 0x000fe20000000000 */
[----:B------:R-:W-:Y:S02]  /*51d0*/  F2FP.SATFINITE.E4M3.F32.PACK_AB_MERGE_C R161, RZ, R161, RZ ;  /* 0x000000a1ffa1723e */ /* 0x000fe400048070ff */
        /* <DEDUP_REMOVED lines=9> */
[----:B------:R-:W-:Y:S01]  /*5270*/  SHF.L.U32 R137, R137, 0x10, RZ ;  /* 0x0000001089897819 */ /* 0x000fe200000006ff */
[----:B------:R-:W-:Y:S01]  /*5280*/  FFMA R2, R57, R2, R52 ;  /* 0x0000000239027223 */ /* 0x000fe20000000034 */
[----:B------:R-:W-:Y:S01]  /*5290*/  SHF.L.U32 R57, R113, 0x10, RZ ;  /* 0x0000001071397819 */ /* 0x000fe200000006ff */
[----:B------:R-:W-:Y:S01]  /*52a0*/  FMUL R52, R58, R55 ;  /* 0x000000373a347220 */ /* 0x000fe20000400000 */
[----:B------:R-:W-:Y:S01]  /*52b0*/  SHF.L.U32 R58, R17, 0x10, RZ ;  /* 0x00000010113a7819 */ /* 0x000fe200000006ff */
[----:B------:R-:W-:Y:S01]  /*52c0*/  @P0 FMUL R2, R2, R128 ;  /* 0x0000008002020220 */ /* 0x000fe20000400000 */
[----:B------:R-:W-:Y:S01]  /*52d0*/  SHF.L.U32 R163, R163, 0x10, RZ ;  /* 0x00000010a3a37819 */ /* 0x000fe200000006ff */
[----:B------:R-:W-:Y:S01]  /*52e0*/  @P2 FADD R57, R57, 1 ;  /* 0x3f80000039392421 */ /* 0x000fe20000000000 */
[----:B------:R-:W-:Y:S02]  /*52f0*/  F2FP.SATFINITE.E4M3.F32.PACK_AB_MERGE_C R165, RZ, R165, RZ ;  /* 0x000000a5ffa5723e */ /* 0x000fe400048070ff */
[----:B------:R-:W-:Y:S01]  /*5300*/  LOP3.LUT R53, R53, 0xffff, RZ, 0xc0, !PT ;  /* 0x0000ffff35357812 */ /* 0x000fe200078ec0ff */
        /* <DEDUP_REMOVED lines=19> */
[----:B------:R-:W-:Y:S02]  /*5440*/  @P0 FMUL R57, R57, R128 ;  /* 0x0000008039390220 */ /* 0x000fe40000400000 */
[----:B------:R-:W-:-:S03]  /*5450*/  @P2 FADD R54, R54, 1 ;  /* 0x3f80000036362421 */ /* 0x000fc60000000000 */
[----:B------:R-:W-:Y:S01]  /*5460*/  F2FP.SATFINITE.E4M3.F32.PACK_AB_MERGE_C R57, RZ, R57, RZ ;  /* 0x00000039ff39723e */ /* 0x000fe200048070ff */
[----:B------:R-:W-:Y:S01]  /*5470*/  FFMA R143, R54, R143, R59 ;  /* 0x0000008f368f7223 */ /* 0x000fe2000000003b */
[----:B------:R-:W-:Y:S01]  /*5480*/  SHF.L.U32 R59, R109, 0x10, RZ ;  /* 0x000000106d3b7819 */ /* 0x000fe200000006ff */
[----:B------:R-:W-:Y:S01]  /*5490*/  FMUL R54, R60, R55 ;  /* 0x000000373c367220 */ /* 0x000fe20000400000 */
        /* <DEDUP_REMOVED lines=11> */
[----:B------:R-:W-:-:S04]  /*5550*/  @P2 FADD R59, R59, 1 ;  /* 0x3f8000003b3b2421 */ /* 0x000fc80000000000 */
        /* <DEDUP_REMOVED lines=8> */
[-C--:B------:R-:W-:Y:S01]  /*55e0*/  FMUL R58, R145, R55.reuse ;  /* 0x00000037913a7220 */ /* 0x080fe20000400000 */
[----:B------:R-:W-:Y:S01]  /*55f0*/  FMUL R145, R146, R55 ;  /* 0x0000003792917220 */ /* 0x000fe20000400000 */
[----:B------:R-:W-:Y:S01]  /*5600*/  SHF.L.U32 R146, R0, 0x10, RZ ;  /* 0x0000001000927819 */ /* 0x000fe200000006ff */
[----:B------:R-:W-:Y:S01]  /*5610*/  @P0 FMUL R61, R61, R128 ;  /* 0x000000803d3d0220 */ /* 0x000fe20000400000 */
[----:B------:R-:W-:-:S04]  /*5620*/  @P2 FADD R59, R59, 1 ;  /* 0x3f8000003b3b2421 */ /* 0x000fc80000000000 */
[----:B------:R-:W-:Y:S01]  /*5630*/  FFMA R58, R59, R58, R60 ;  /* 0x0000003a3b3a7223 */ /* 0x000fe2000000003c */
[----:B------:R-:W-:Y:S01]  /*5640*/  SHF.L.U32 R59, R105, 0x10, RZ ;  /* 0x00000010693b7819 */ /* 0x000fe200000006ff */
[----:B------:R-:W-:Y:S01]  /*5650*/  FMUL R60, R62, R55 ;  /* 0x000000373e3c7220 */ /* 0x000fe20000400000 */
[----:B------:R-:W-:Y:S01]  /*5660*/  SHF.L.U32 R62, R104, 0x10, RZ ;  /* 0x00000010683e7819 */ /* 0x000fe200000006ff */
[----:B------:R-:W-:Y:S01]  /*5670*/  @P0 FMUL R58, R58, R128 ;  /* 0x000000803a3a0220 */ /* 0x000fe20000400000 */
[----:B------:R-:W-:Y:S01]  /*5680*/  F2FP.SATFINITE.E4M3.F32.PACK_AB_MERGE_C R61, RZ, R61, RZ ;  /* 0x0000003dff3d723e */ /* 0x000fe200048070ff */
[----:B------:R-:W-:-:S03]  /*5690*/  @P2 FADD R59, R59, 1 ;  /* 0x3f8000003b3b2421 */ /* 0x000fc60000000000 */
        /* <DEDUP_REMOVED lines=17> */
[----:B------:R-:W-:Y:S01]  /*57b0*/  SHF.L.U32 R63, R36, 0x10, RZ ;  /* 0x00000010243f7819 */ /* 0x000fe200000006ff */
[-C--:B------:R-:W-:Y:S01]  /*57c0*/  FMUL R62, R147, R55.reuse ;  /* 0x00000037933e7220 */ /* 0x080fe20000400000 */
[----:B------:R-:W-:Y:S01]  /*57d0*/  FMUL R147, R150, R55 ;  /* 0x0000003796937220 */ /* 0x000fe20000400000 */
        /* <DEDUP_REMOVED lines=12> */
[----:B------:R-:W-:Y:S01]  /*58a0*/  SHF.L.U32 R63, R37, 0x10, RZ ;  /* 0x00000010253f7819 */ /* 0x000fe200000006ff */
[----:B------:R-:W-:Y:S02]  /*58b0*/  FMUL R130, R148, R55 ;  /* 0x0000003794827220 */ /* 0x000fe40000400000 */
[----:B------:R-:W-:Y:S02]  /*58c0*/  @P0 FMUL R64, R64, R128 ;  /* 0x0000008040400220 */ /* 0x000fe40000400000 */
[----:B------:R-:W-:-:S04]  /*58d0*/  @P2 FADD R63, R63, 1 ;  /* 0x3f8000003f3f2421 */ /* 0x000fc80000000000 */
[----:B------:R-:W-:Y:S01]  /*58e0*/  FFMA R130, R63, R130, R132 ;  /* 0x000000823f827223 */ /* 0x000fe20000000084 */
[----:B------:R-:W-:Y:S01]  /*58f0*/  SHF.L.U32 R132, R99, 0x10, RZ ;  /* 0x0000001063847819 */ /* 0x000fe200000006ff */
[----:B------:R-:W-:Y:S01]  /*5900*/  FMUL R63, R65, R55 ;  /* 0x00000037413f7220 */ /* 0x000fe20000400000 */
[----:B------:R-:W-:Y:S02]  /*5910*/  IMAD.U32 R65, R98, 0x10000, RZ ;  /* 0x0001000062417824 */ /* 0x000fe400078e00ff */
[----:B------:R-:W-:Y:S01]  /*5920*/  @P0 FMUL R130, R130, R128 ;  /* 0x0000008082820220 */ /* 0x000fe20000400000 */
[----:B------:R-:W-:-:S04]  /*5930*/  @P2 FADD R132, R132, 1 ;  /* 0x3f80000084842421 */ /* 0x000fc80000000000 */
        /* <DEDUP_REMOVED lines=60> */
[----:B------:R-:W-:Y:S01]  /*5d00*/  FMUL R153, R158, R55 ;  /* 0x000000379e997220 */ /* 0x000fe20000400000 */
        /* <DEDUP_REMOVED lines=38> */
[----:B------:R-:W-:Y:S02]  /*5f70*/  FMUL R140, R160, R55 ;  /* 0x00000037a08c7220 */ /* 0x000fe40000400000 */
        /* <DEDUP_REMOVED lines=11> */
[----:B------:R-:W-:Y:S02]  /*6030*/  IMAD.U32 R71, R30, 0x10000, RZ ;  /* 0x000100001e477824 */ /* 0x000fe400078e00ff */
[----:B------:R-:W-:Y:S01]  /*6040*/  FMUL R142, R162, R55 ;  /* 0x00000037a28e7220 */ /* 0x000fe20000400000 */
[----:B------:R-:W-:Y:S01]  /*6050*/  SHF.L.U32 R140, R140, 0x10, RZ ;  /* 0x000000108c8c7819 */ /* 0x000fe200000006ff */
[----:B------:R-:W-:Y:S01]  /*6060*/  @P0 FMUL R153, R153, R128 ;  /* 0x0000008099990220 */ /* 0x000fe20000400000 */
[----:B------:R-:W-:-:S04]  /*6070*/  @P2 FADD R71, R71, 1 ;  /* 0x3f80000047472421 */ /* 0x000fc80000000000 */
[----:B------:R-:W-:Y:S01]  /*6080*/  FFMA R142, R71, R142, R144 ;  /* 0x0000008e478e7223 */ /* 0x000fe20000000090 */
[----:B------:R-:W-:Y:S02]  /*6090*/  SHF.L.U32 R71, R80, 0x10, RZ ;  /* 0x0000001050477819 */ /* 0x000fe400000006ff */
        /* <DEDUP_REMOVED lines=24> */
[----:B------:R-:W-:-:S02]  /*6220*/  F2FP.SATFINITE.E4M3.F32.PACK_AB_MERGE_C R58, RZ, R149, RZ ;  /* 0x00000095ff3a723e */ /* 0x000fc400048070ff */
[----:B------:R-:W-:Y:S02]  /*6230*/  LOP3.LUT R77, R2, 0xffff, R77, 0xf8, !PT ;  /* 0x0000ffff024d7812 */ /* 0x000fe400078ef84d */
[----:B------:R-:W-:Y:S02]  /*6240*/  F2FP.SATFINITE.E4M3.F32.PACK_AB_MERGE_C R2, RZ, R142, RZ ;  /* 0x0000008eff02723e */ /* 0x000fe400048070ff */
[----:B------:R-:W-:Y:S02]  /*6250*/  LOP3.LUT R58, R131, 0xffff, R58, 0xf8, !PT ;  /* 0x0000ffff833a7812 */ /* 0x000fe400078ef83a */
[----:B------:R-:W-:Y:S02]  /*6260*/  LOP3.LUT R2, R129, 0xffff, R2, 0xf8, !PT ;  /* 0x0000ffff81027812 */ /* 0x000fe400078ef802 */
[----:B------:R-:W-:Y:S02]  /*6270*/  F2FP.SATFINITE.E4M3.F32.PACK_AB_MERGE_C R129, RZ, R54, RZ ;  /* 0x00000036ff81723e */ /* 0x000fe400048070ff */
[----:B------:R-:W-:-:S02]  /*6280*/  F2FP.SATFINITE.E4M3.F32.PACK_AB_MERGE_C R131, RZ, R62, RZ ;  /* 0x0000003eff83723e */ /* 0x000fc400048070ff */
[----:B------:R-:W-:Y:S02]  /*6290*/  LOP3.LUT R79, R144, 0xffff, R79, 0xf8, !PT ;  /* 0x0000ffff904f7812 */ /* 0x000fe400078ef84f */
[----:B------:R-:W-:Y:S02]  /*62a0*/  LOP3.LUT R54, R155, 0xff, RZ, 0xc0, !PT ;  /* 0x000000ff9b367812 */ /* 0x000fe400078ec0ff */
[----:B------:R-:W-:Y:S02]  /*62b0*/  LOP3.LUT R146, R81, 0xffffff00, RZ, 0xc0, !PT ;  /* 0xffffff0051927812 */ /* 0x000fe400078ec0ff */
[----:B------:R-:W-:Y:S02]  /*62c0*/  LOP3.LUT R144, R3, 0xffffff00, RZ, 0xc0, !PT ;  /* 0xffffff0003907812 */ /* 0x000fe400078ec0ff */
[----:B------:R-:W-:Y:S02]  /*62d0*/  F2FP.SATFINITE.E4M3.F32.PACK_AB_MERGE_C R81, RZ, R135, RZ ;  /* 0x00000087ff51723e */ /* 0x000fe400048070ff */
[----:B------:R-:W-:-:S02]  /*62e0*/  F2FP.SATFINITE.E4M3.F32.PACK_AB_MERGE_C R3, RZ, R136, RZ ;  /* 0x00000088ff03723e */ /* 0x000fc400048070ff */
[----:B------:R-:W-:Y:S02]  /*62f0*/  SHF.L.U32 R62, R129, 0x8, RZ ;  /* 0x00000008813e7819 */ /* 0x000fe400000006ff */
[----:B------:R-:W-:Y:S02]  /*6300*/  LOP3.LUT R136, R131, 0xff, RZ, 0xc0, !PT ;  /* 0x000000ff83887812 */ /* 0x000fe400078ec0ff */
[----:B------:R-:W-:Y:S02]  /*6310*/  LOP3.LUT R131, R54, 0xffff, R73, 0xf8, !PT ;  /* 0x0000ffff36837812 */ /* 0x000fe400078ef849 */
[----:B------:R-:W-:Y:S02]  /*6320*/  LOP3.LUT R129, R138, 0xff, RZ, 0xc0, !PT ;  /* 0x000000ff8a817812 */ /* 0x000fe400078ec0ff */
[----:B------:R-:W-:Y:S02]  /*6330*/  LOP3.LUT R73, R132, 0xff, RZ, 0xc0, !PT ;  /* 0x000000ff84497812 */ /* 0x000fe400078ec0ff */
[----:B------:R-:W-:-:S02]  /*6340*/  LOP3.LUT R81, R146, 0xffff, R81, 0xf8, !PT ;  /* 0x0000ffff92517812 */ /* 0x000fc400078ef851 */
[----:B------:R-:W-:Y:S02]  /*6350*/  F2FP.SATFINITE.E4M3.F32.PACK_AB_MERGE_C R135, RZ, R64, RZ ;  /* 0x00000040ff87723e */ /* 0x000fe400048070ff */
[----:B------:R-:W-:Y:S02]  /*6360*/  LOP3.LUT R129, R129, 0xffff, R72, 0xf8, !PT ;  /* 0x0000ffff81817812 */ /* 0x000fe400078ef848 */
[----:B------:R-:W-:Y:S02]  /*6370*/  SHF.L.U32 R64, R161, 0x8, RZ ;  /* 0x00000008a1407819 */ /* 0x000fe400000006ff */
[----:B------:R-:W-:Y:S02]  /*6380*/  LOP3.LUT R73, R73, 0xffff, R68, 0xf8, !PT ;  /* 0x0000ffff49497812 */ /* 0x000fe400078ef844 */
[----:B------:R-:W-:Y:S02]  /*6390*/  SHF.L.U32 R72, R133, 0x10, RZ ;  /* 0x0000001085487819 */ /* 0x000fe400000006ff */
[----:B------:R-:W-:-:S02]  /*63a0*/  PRMT R68, R159, 0x7104, RZ ;  /* 0x000071049f447816 */ /* 0x000fc400000000ff */
[----:B------:R-:W-:Y:S02]  /*63b0*/  LOP3.LUT R81, R81, 0xff, RZ, 0xc0, !PT ;  /* 0x000000ff51517812 */ /* 0x000fe400078ec0ff */
[----:B------:R-:W-:Y:S02]  /*63c0*/  LOP3.LUT R77, R77, 0xff, RZ, 0xc0, !PT ;  /* 0x000000ff4d4d7812 */ /* 0x000fe400078ec0ff */
[----:B------:R-:W-:Y:S02]  /*63d0*/  SHF.L.U32 R135, R135, 0x8, RZ ;  /* 0x0000000887877819 */ /* 0x000fe400000006ff */
[----:B------:R-:W-:Y:S02]  /*63e0*/  LOP3.LUT R64, R139, 0xffff, R64, 0xf8, !PT ;  /* 0x0000ffff8b407812 */ /* 0x000fe400078ef840 */
[----:B------:R-:W-:Y:S02]  /*63f0*/  LOP3.LUT R72, R131, 0xff0000, R72, 0xf8, !PT ;  /* 0x00ff000083487812 */ /* 0x000fe400078ef848 */
[----:B------:R-:W-:-:S02]  /*6400*/  LOP3.LUT R68, R81, 0xff00, R68, 0xf8, !PT ;  /* 0x0000ff0051447812 */ /* 0x000fc400078ef844 */
[----:B------:R-:W-:Y:S02]  /*6410*/  LOP3.LUT R131, R79, 0xff, RZ, 0xc0, !PT ;  /* 0x000000ff4f837812 */ /* 0x000fe400078ec0ff */
[----:B------:R-:W-:Y:S02]  /*6420*/  LOP3.LUT R62, R143, 0xffff, R62, 0xf8, !PT ;  /* 0x0000ffff8f3e7812 */ /* 0x000fe400078ef83e */
[----:B------:R-:W-:Y:S02]  /*6430*/  SHF.L.U32 R81, R56, 0x10, RZ ;  /* 0x0000001038517819 */ /* 0x000fe400000006ff */
[----:B------:R-:W-:Y:S02]  /*6440*/  LOP3.LUT R60, R77, 0xff00, R60, 0xf8, !PT ;  /* 0x0000ff004d3c7812 */ /* 0x000fe400078ef83c */
[----:B------:R-:W-:Y:S02]  /*6450*/  LOP3.LUT R54, R136, 0xffff, R135, 0xf8, !PT ;  /* 0x0000ffff88367812 */ /* 0x000fe400078ef887 */
[----:B------:R-:W-:-:S02]  /*6460*/  LOP3.LUT R79, R64, 0xff0000, R163, 0xf8, !PT ;  /* 0x00ff0000404f7812 */ /* 0x000fc400078ef8a3 */
[----:B------:R-:W-:Y:S02]  /*6470*/  SHF.L.U32 R77, R130, 0x10, RZ ;  /* 0x00000010824d7819 */ /* 0x000fe400000006ff */
[----:B------:R-:W-:Y:S02]  /*6480*/  LOP3.LUT R56, R131, 0xff00, R52, 0xf8, !PT ;  /* 0x0000ff0083387812 */ /* 0x000fe400078ef834 */
[----:B------:R-:W-:Y:S02]  /*6490*/  SHF.L.U32 R64, R134, 0x10, RZ ;  /* 0x0000001086407819 */ /* 0x000fe400000006ff */
[----:B------:R-:W-:Y:S02]  /*64a0*/  LOP3.LUT R3, R144, 0xffff, R3, 0xf8, !PT ;  /* 0x0000ffff90037812 */ /* 0x000fe400078ef803 */
[----:B------:R-:W-:Y:S02]  /*64b0*/  LOP3.LUT R62, R62, 0xff0000, R81, 0xf8, !PT ;  /* 0x00ff00003e3e7812 */ /* 0x000fe400078ef851 */
[----:B------:R-:W-:-:S02]  /*64c0*/  F2FP.SATFINITE.E4M3.F32.PACK_AB_MERGE_C R52, RZ, R70, RZ ;  /* 0x00000046ff34723e */ /* 0x000fc400048070ff */
[----:B------:R-:W-:Y:S02]  /*64d0*/  LOP3.LUT R81, R58, 0xff, RZ, 0xc0, !PT ;  /* 0x000000ff3a517812 */ /* 0x000fe400078ec0ff */
[----:B------:R-:W-:Y:S02]  /*64e0*/  LOP3.LUT R58, R54, 0xff0000, R77, 0xf8, !PT ;  /* 0x00ff0000363a7812 */ /* 0x000fe400078ef84d */
[----:B------:R-:W-:Y:S02]  /*64f0*/  LOP3.LUT R64, R73, 0xff0000, R64, 0xf8, !PT ;  /* 0x00ff000049407812 */ /* 0x000fe400078ef840 */
[----:B------:R-:W-:Y:S02]  /*6500*/  SHF.L.U32 R54, R165, 0x18, RZ ;  /* 0x00000018a5367819 */ /* 0x000fe400000006ff */
[----:B------:R-:W-:Y:S02]  /*6510*/  PRMT R52, R52, 0x7104, RZ ;  /* 0x0000710434347816 */ /* 0x000fe400000000ff */
[----:B------:R-:W-:-:S02]  /*6520*/  LOP3.LUT R3, R3, 0xff, RZ, 0xc0, !PT ;  /* 0x000000ff03037812 */ /* 0x000fc400078ec0ff */
[----:B------:R-:W-:Y:S02]  /*6530*/  LOP3.LUT R73, R2, 0xff, RZ, 0xc0, !PT ;  /* 0x000000ff02497812 */ /* 0x000fe400078ec0ff */
[----:B------:R-:W-:Y:S02]  /*6540*/  LOP3.LUT R70, R81, 0xff00, R66, 0xf8, !PT ;  /* 0x0000ff0051467812 */ /* 0x000fe400078ef842 */
[----:B------:R-:W-:Y:S02]  /*6550*/  LOP3.LUT R54, R79, 0xff000000, R54, 0xf8, !PT ;  /* 0xff0000004f367812 */ /* 0x000fe400078ef836 */
[----:B------:R-:W-:Y:S02]  /*6560*/  LOP3.LUT R66, R3, 0xff00, R52, 0xf8, !PT ;  /* 0x0000ff0003427812 */ /* 0x000fe400078ef834 */
[----:B------:R-:W-:Y:S02]  /*6570*/  SHF.L.U32 R79, R141, 0x10, RZ ;  /* 0x000000108d4f7819 */ /* 0x000fe400000006ff */
[----:B------:R-:W-:-:S02]  /*6580*/  LOP3.LUT R74, R73, 0xff00, R74, 0xf8, !PT ;  /* 0x0000ff00494a7812 */ /* 0x000fc400078ef84a */
[----:B------:R-:W-:Y:S02]  /*6590*/  LOP3.LUT R52, R72, 0xff000000, R157, 0xf8, !PT ;  /* 0xff00000048347812 */ /* 0x000fe400078ef89d */
[----:B------:R-:W0:Y:S01]  /*65a0*/  @!P1 LDC.64 R72, c[0x0][0x3a0] ;  /* 0x0000e800ff489b82 */ /* 0x000e220000000a00 */
[----:B------:R-:W-:Y:S02]  /*65b0*/  LOP3.LUT R79, R56, 0xff0000, R79, 0xf8, !PT ;  /* 0x00ff0000384f7812 */ /* 0x000fe400078ef84f */
[----:B------:R-:W-:Y:S02]  /*65c0*/  LOP3.LUT R56, R62, 0xff000000, R61, 0xf8, !PT ;  /* 0xff0000003e387812 */ /* 0x000fe400078ef83d */
[----:B------:R-:W-:Y:S02]  /*65d0*/  LOP3.LUT R58, R58, 0xff000000, R63, 0xf8, !PT ;  /* 0xff0000003a3a7812 */ /* 0x000fe400078ef83f */
[----:B------:R-:W-:Y:S01]  /*65e0*/  F2FP.SATFINITE.E4M3.F32.PACK_AB_MERGE_C R71, RZ, R71, RZ ;  /* 0x00000047ff47723e */ /* 0x000fe200048070ff */
[----:B------:R-:W1:Y:S01]  /*65f0*/  LDC.64 R62, c[0x0][0x3c8] ;  /* 0x0000f200ff3e7b82 */ /* 0x000e620000000a00 */
[----:B------:R-:W-:Y:S01]  /*6600*/  LOP3.LUT R2, R64, 0xff000000, R69, 0xf8, !PT ;  /* 0xff00000040027812 */ /* 0x000fe200078ef845 */
[----:B------:R-:W-:Y:S01]  /*6610*/  IMAD.SHL.U32 R64, R57, 0x1000000, RZ ;  /* 0x0100000039407824 */ /* 0x000fe200078e00ff */
[----:B------:R-:W-:-:S02]  /*6620*/  SHF.L.U32 R75, R75, 0x10, RZ ;  /* 0x000000104b4b7819 */ /* 0x000fc400000006ff */
[----:B------:R-:W-:Y:S02]  /*6630*/  LOP3.LUT R71, R71, 0xffff, RZ, 0xc0, !PT ;  /* 0x0000ffff47477812 */ /* 0x000fe400078ec0ff */
[----:B------:R-:W-:Y:S02]  /*6640*/  LOP3.LUT R74, R74, 0xff0000, R75, 0xf8, !PT ;  /* 0x00ff00004a4a7812 */ /* 0x000fe400078ef84b */
[----:B------:R-:W-:Y:S02]  /*6650*/  SHF.L.U32 R71, R71, 0x18, RZ ;  /* 0x0000001847477819 */ /* 0x000fe400000006ff */
[----:B------:R-:W-:Y:S02]  /*6660*/  LOP3.LUT R79, R79, R64, RZ, 0xfc, !PT ;  /* 0x000000404f4f7212 */ /* 0x000fe400078efcff */
[----:B------:R-:W-:Y:S02]  /*6670*/  LOP3.LUT R70, R70, 0xff0000, R147, 0xf8, !PT ;  /* 0x00ff000046467812 */ /* 0x000fe400078ef893 */
[----:B------:R-:W-:Y:S01]  /*6680*/  LOP3.LUT R64, R126, 0x1f, RZ, 0xc0, !PT ;  /* 0x0000001f7e407812 */ /* 0x000fe200078ec0ff */
[----:B0-----:R-:W-:Y:S01]  /*6690*/  @!P1 IMAD.WIDE R72, R127, 0x4, R72 ;  /* 0x000000047f489825 */ /* 0x001fe200078e0248 */
[----:B------:R-:W-:-:S02]  /*66a0*/  LOP3.LUT R3, R129, 0xff0000, R140, 0xf8, !PT ;  /* 0x00ff000081037812 */ /* 0x000fc400078ef88c */
[----:B------:R-:W-:Y:S02]  /*66b0*/  LOP3.LUT R129, R74, R71, RZ, 0xfc, !PT ;  /* 0x000000474a817212 */ /* 0x000fe400078efcff */
[----:B------:R-:W-:Y:S01]  /*66c0*/  LOP3.LUT R130, R60, 0xff0000, R145, 0xf8, !PT ;  /* 0x00ff00003c827812 */ /* 0x000fe200078ef891 */
[----:B------:R-:W0:Y:S01]  /*66d0*/  LDC R74, c[0x0][0x380] ;  /* 0x0000e000ff4a7b82 */ /* 0x000e220000000800 */
[----:B------:R-:W-:Y:S01]  /*66e0*/  SHF.L.U32 R60, R153, 0x18, RZ ;  /* 0x00000018993c7819 */ /* 0x000fe200000006ff */
[----:B------:R2:W-:Y:S01]  /*66f0*/  @!P1 STG.E desc[UR4][R72.64], R55 ;  /* 0x0000003748009986 */ /* 0x0005e2000c101904 */
[----:B------:R-:W-:Y:S01]  /*6700*/  LOP3.LUT R131, R70, R65, RZ, 0xfc, !PT ;  /* 0x0000004146837212 */ /* 0x000fe200078efcff */
[----:B------:R-:W-:Y:S01]  /*6710*/  IMAD R65, R127, 0xc0, R64 ;  /* 0x000000c07f417824 */ /* 0x000fe200078e0240 */
[----:B------:R-:W-:Y:S02]  /*6720*/  LOP3.LUT R68, R68, 0xff0000, R137, 0xf8, !PT ;  /* 0x00ff000044447812 */ /* 0x000fe400078ef889 */
[----:B------:R-:W-:-:S02]  /*6730*/  LOP3.LUT R60, R3, 0xff000000, R60, 0xf8, !PT ;  /* 0xff000000033c7812 */ /* 0x000fc400078ef83c */
[----:B------:R-:W-:Y:S02]  /*6740*/  SHF.L.U32 R3, R67, 0x18, RZ ;  /* 0x0000001843037819 */ /* 0x000fe400000006ff */
[----:B------:R-:W-:Y:S02]  /*6750*/  LOP3.LUT R66, R66, 0xff0000, R151, 0xf8, !PT ;  /* 0x00ff000042427812 */ /* 0x000fe400078ef897 */
[----:B------:R-:W-:Y:S02]  /*6760*/  LOP3.LUT R81, R68, R53, RZ, 0xfc, !PT ;  /* 0x0000003544517212 */ /* 0x000fe400078efcff */
[C---:B------:R-:W-:Y:S02]  /*6770*/  IADD3 R67, PT, PT, R65.reuse, 0x40, RZ ;  /* 0x0000004041437810 */ /* 0x040fe40007ffe0ff */
[C---:B------:R-:W-:Y:S02]  /*6780*/  IADD3 R69, PT, PT, R65.reuse, 0x60, RZ ;  /* 0x0000006041457810 */ /* 0x040fe40007ffe0ff */
[----:B------:R-:W-:-:S02]  /*6790*/  IADD3 R71, PT, PT, R65, 0x80, RZ ;  /* 0x0000008041477810 */ /* 0x000fc40007ffe0ff */
[C---:B------:R-:W-:Y:S01]  /*67a0*/  IADD3 R53, PT, PT, R65.reuse, 0xa0, RZ ;  /* 0x000000a041357810 */ /* 0x040fe20007ffe0ff */
[--C-:B-1----:R-:W-:Y:S01]  /*67b0*/  IMAD.WIDE.U32 R64, R65, 0x8, R62.reuse ;  /* 0x0000000841407825 */ /* 0x102fe200078e003e */
[----:B------:R-:W-:Y:S02]  /*67c0*/  LOP3.LUT R77, R130, R59, RZ, 0xfc, !PT ;  /* 0x0000003b824d7212 */ /* 0x000fe400078efcff */
[----:B------:R-:W-:Y:S01]  /*67d0*/  LOP3.LUT R3, R66, R3, RZ, 0xfc, !PT ;  /* 0x0000000342037212 */ /* 0x000fe200078efcff */
[--C-:B------:R-:W-:Y:S01]  /*67e0*/  IMAD.WIDE.U32 R66, R67, 0x8, R62.reuse ;  /* 0x0000000843427825 */ /* 0x100fe200078e003e */
[----:B--2---:R-:W-:Y:S02]  /*67f0*/  MOV R55, R79 ;  /* 0x0000004f00377202 */ /* 0x004fe40000000f00 */
[----:B------:R-:W-:Y:S01]  /*6800*/  MOV R57, R77 ;  /* 0x0000004d00397202 */ /* 0x000fe20000000f00 */
[--C-:B------:R-:W-:Y:S01]  /*6810*/  IMAD.WIDE.U32 R68, R69, 0x8, R62.reuse ;  /* 0x0000000845447825 */ /* 0x100fe200078e003e */
[----:B------:R-:W-:Y:S01]  /*6820*/  MOV R59, R131 ;  /* 0x00000083003b7202 */ /* 0x000fe20000000f00 */
[----:B------:R1:W-:Y:S01]  /*6830*/  STG.E.64 desc[UR4][R64.64+0x100], R54 ;  /* 0x0001003640007986 */ /* 0x0003e2000c101b04 */
[----:B------:R-:W-:Y:S01]  /*6840*/  MOV R61, R129 ;  /* 0x00000081003d7202 */ /* 0x000fe20000000f00 */
[----:B------:R-:W-:Y:S01]  /*6850*/  IMAD.WIDE.U32 R70, R71, 0x8, R62 ;  /* 0x0000000847467825 */ /* 0x000fe200078e003e */
[----:B0-----:R-:W-:-:S03]  /*6860*/  LEA R127, R74, R127, 0x2 ;  /* 0x0000007f4a7f7211 */ /* 0x001fc600078e10ff */
[----:B------:R-:W-:Y:S01]  /*6870*/  IMAD.WIDE.U32 R62, R53, 0x8, R62 ;  /* 0x00000008353e7825 */ /* 0x000fe200078e003e */
[----:B------:R-:W-:Y:S02]  /*6880*/  MOV R53, R81 ;  /* 0x0000005100357202 */ /* 0x000fe40000000f00 */
[----:B------:R-:W-:-:S03]  /*6890*/  ISETP.GE.AND P1, PT, R127, UR16, PT ;  /* 0x000000107f007c0c */ /* 0x000fc6000bf26270 */
[----:B------:R1:W-:Y:S04]  /*68a0*/  STG.E.64 desc[UR4][R64.64], R52 ;  /* 0x0000003440007986 */ /* 0x0003e8000c101b04 */
[----:B------:R1:W-:Y:S04]  /*68b0*/  STG.E.64 desc[UR4][R66.64], R56 ;  /* 0x0000003842007986 */ /* 0x0003e8000c101b04 */
[----:B------:R1:W-:Y:S04]  /*68c0*/  STG.E.64 desc[UR4][R68.64], R58 ;  /* 0x0000003a44007986 */ /* 0x0003e8000c101b04 */
[----:B------:R1:W-:Y:S04]  /*68d0*/  STG.E.64 desc[UR4][R70.64], R2 ;  /* 0x0000000246007986 */ /* 0x0003e8000c101b04 */
[----:B------:R1:W-:Y:S01]  /*68e0*/  STG.E.64 desc[UR4][R62.64], R60 ;  /* 0x0000003c3e007986 */ /* 0x0003e2000c101b04 */
[----:B------:R-:W-:Y:S05]  /*68f0*/  @!P1 BRA `(.L_x_12719) ;  /* 0xffffffd0005c9947 */ /* 0x000fea000383ffff */
[----:B------:R-:W-:Y:S05]  /*6900*/  BSYNC B1 ;  /* 0x0000000000017941 */ /* 0x000fea0003800000 */
.L_x_12717:
[----:B-1----:R-:W-:-:S07]  /*6910*/  HFMA2 R2, -RZ, RZ, 0, 0 ;  /* 0x00000000ff027431 */ /* 0x002fce00000001ff */
.L_x_12713:
[----:B------:R-:W-:Y:S05]  /*6920*/  BSYNC B0 ;  /* 0x0000000000007941 */ /* 0x000fea0003800000 */
.L_x_12712:
        /* <DEDUP_REMOVED lines=15> */
.L_x_12756:
        /* <DEDUP_REMOVED lines=26> */
.L_x_12759:
[----:B------:R-:W-:Y:S02]  /*6bc0*/  ISETP.NE.AND P1, PT, R126, RZ, PT ;  /* 0x000000ff7e00720c */ /* 0x000fe40003f25270 */
[----:B---3--:R-:W-:-:S11]  /*6bd0*/  FMNMX R5, R3, R2, !PT ;  /* 0x0000000203057209 */ /* 0x008fd60007800000 */
[----:B------:R-:W-:Y:S05]  /*6be0*/  @P1 BRA `(.L_x_12722) ;  /* 0x0000000000081947 */ /* 0x000fea0003800000 */
[----:B--2---:R-:W2:Y:S02]  /*6bf0*/  LDC.64 R2, c[0x0][0x3f8] ;  /* 0x0000fe00ff027b82 */ /* 0x004ea40000000a00 */
[----:B--2---:R3:W-:Y:S02]  /*6c00*/  REDG.E.MAX.S32.STRONG.GPU desc[UR4][R2.64], R5 ;  /* 0x000000050200798e */ /* 0x0047e4000d12e304 */
.L_x_12722:
[----:B------:R-:W-:Y:S05]  /*6c10*/  BSYNC B0 ;  /* 0x0000000000007941 */ /* 0x000fea0003800000 */
.L_x_12720:
        /* <DEDUP_REMOVED lines=12> */
[----:B-123--:R-:W-:Y:S05]  /*6ce0*/  CALL.REL.NOINC `($__internal_237_$__cuda_sm20_rcp_rn_f32_slowpath) ;  /* 0x0000001800047944 */ /* 0x00efea0003c00000 */
[----:B------:R-:W-:Y:S01]  /*6cf0*/  MOV R5, R0 ;  /* 0x0000000000057202 */ /* 0x000fe20000000f00 */
[----:B------:R-:W-:Y:S06]  /*6d00*/  BRA `(.L_x_12725) ;  /* 0x0000000000107947 */ /* 0x000fec0003800000 */
.L_x_12724:
[----:B---3--:R-:W0:Y:S02]  /*6d10*/  MUFU.RCP R5, R128 ;  /* 0x0000008000057308 */ /* 0x008e240000001000 */
[----:B0-----:R-:W-:-:S04]  /*6d20*/  FFMA R0, R5, R128, -1 ;  /* 0xbf80000005007423 */ /* 0x001fc80000000080 */
[----:B------:R-:W-:-:S04]  /*6d30*/  FADD.FTZ R0, -R0, -RZ ;  /* 0x800000ff00007221 */ /* 0x000fc80000010100 */
[----:B------:R-:W-:-:S07]  /*6d40*/  FFMA R5, R5, R0, R5 ;  /* 0x0000000005057223 */ /* 0x000fce0000000005 */
.L_x_12725:
[----:B--2---:R-:W0:Y:S02]  /*6d50*/  LDC.64 R2, c[0x0][0x3f0] ;  /* 0x0000fc00ff027b82 */ /* 0x004e240000000a00 */
[----:B0-----:R-:W-:Y:S01]  /*6d60*/  STG.E desc[UR4][R2.64], R5 ;  /* 0x0000000502007986 */ /* 0x001fe2000c101904 */
[----:B------:R-:W-:Y:S05]  /*6d70*/  EXIT ;  /* 0x000000000000794d */ /* 0x000fea0003800000 */
.L_x_12715:
[----:B------:R-:W-:Y:S01]  /*6d80*/  HFMA2 R53, -RZ, RZ, 0, 5.9604644775390625e-08 ;  /* 0x00000001ff357431 */ /* 0x000fe200000001ff */
[----:B------:R-:W-:Y:S01]  /*6d90*/  BSSY B1, `(.L_x_12726) ;  /* 0x0000006000017945 */ /* 0x000fe20003800000 */
[----:B------:R-:W-:Y:S02]  /*6da0*/  MOV R54, 0x1f ;  /* 0x0000001f00367802 */ /* 0x000fe40000000f00 */
[----:B------:R-:W-:-:S07]  /*6db0*/  MOV R55, 0xffffffff ;  /* 0xffffffff00377802 */ /* 0x000fce0000000f00 */
[----:B------:R-:W-:Y:S05]  /*6dc0*/  WARPSYNC.COLLECTIVE R55, `(.L_x_12727) ;  /* 0x0000000037087348 */ /* 0x000fea0003c00000 */
[----:B------:R0:W1:Y:S02]  /*6dd0*/  SHFL.BFLY P2, R56, R52, R53, R54 ;  /* 0x0c00003534387389 */ /* 0x0000640000040036 */
[----:B01----:R-:W-:Y:S05]  /*6de0*/  ENDCOLLECTIVE ;  /* 0x000000000000791b */ /* 0x003fea0003800000 */
.L_x_12727:
[----:B------:R-:W-:Y:S05]  /*6df0*/  BSYNC B1 ;  /* 0x0000000000017941 */ /* 0x000fea0003800000 */
.L_x_12726:
[----:B------:R-:W-:Y:S02]  /*6e00*/  HFMA2 R53, -RZ, RZ, 0, 1.1920928955078125e-07 ;  /* 0x00000002ff357431 */ /* 0x000fe400000001ff */
[----:B------:R-:W-:Y:S01]  /*6e10*/  FADD R52, R52, R56 ;  /* 0x0000003834347221 */ /* 0x000fe20000000000 */
[----:B------:R-:W-:Y:S02]  /*6e20*/  MOV R54, 0x1f ;  /* 0x0000001f00367802 */ /* 0x000fe40000000f00 */
[----:B------:R-:W-:-:S07]  /*6e30*/  MOV R55, 0xffffffff ;  /* 0xffffffff00377802 */ /* 0x000fce0000000f00 */
[----:B------:R-:W-:Y:S05]  /*6e40*/  WARPSYNC.COLLECTIVE R55, `(.L_x_12728) ;  /* 0x0000000037087348 */ /* 0x000fea0003c00000 */
[----:B------:R0:W1:Y:S02]  /*6e50*/  SHFL.BFLY P2, R56, R52, R53, R54 ;  /* 0x0c00003534387389 */ /* 0x0000640000040036 */
[----:B01----:R-:W-:Y:S05]  /*6e60*/  ENDCOLLECTIVE ;  /* 0x000000000000791b */ /* 0x003fea0003800000 */
.L_x_12728:
[----:B------:R-:W-:Y:S02]  /*6e70*/  HFMA2 R53, -RZ, RZ, 0, 2.384185791015625e-07 ;  /* 0x00000004ff357431 */ /* 0x000fe400000001ff */
[----:B------:R-:W-:-:S05]  /*6e80*/  FADD R157, R52, R56 ;  /* 0x00000038349d7221 */ /* 0x000fca0000000000 */
[----:B------:R-:W-:-:S07]  /*6e90*/  MOV R52, R157 ;  /* 0x0000009d00347202 */ /* 0x000fce0000000f00 */
[----:B------:R-:W-:Y:S05]  /*6ea0*/  WARPSYNC.COLLECTIVE R55, `(.L_x_12729) ;  /* 0x0000000037087348 */ /* 0x000fea0003c00000 */
[----:B------:R0:W1:Y:S02]  /*6eb0*/  SHFL.BFLY P2, R56, R52, R53, R54 ;  /* 0x0c00003534387389 */ /* 0x0000640000040036 */
[----:B01----:R-:W-:Y:S05]  /*6ec0*/  ENDCOLLECTIVE ;  /* 0x000000000000791b */ /* 0x003fea0003800000 */
.L_x_12729:
[----:B------:R-:W-:Y:S02]  /*6ed0*/  HFMA2 R53, -RZ, RZ, 0, 4.76837158203125e-07 ;  /* 0x00000008ff357431 */ /* 0x000fe400000001ff */
[----:B------:R-:W-:-:S05]  /*6ee0*/  FADD R159, R157, R56 ;  /* 0x000000389d9f7221 */ /* 0x000fca0000000000 */
[----:B------:R-:W-:-:S07]  /*6ef0*/  MOV R52, R159 ;  /* 0x0000009f00347202 */ /* 0x000fce0000000f00 */
[----:B------:R-:W-:Y:S05]  /*6f00*/  WARPSYNC.COLLECTIVE R55, `(.L_x_12730) ;  /* 0x0000000037087348 */ /* 0x000fea0003c00000 */
[----:B------:R0:W1:Y:S02]  /*6f10*/  SHFL.BFLY P2, R56, R52, R53, R54 ;  /* 0x0c00003534387389 */ /* 0x0000640000040036 */
[----:B01----:R-:W-:Y:S05]  /*6f20*/  ENDCOLLECTIVE ;  /* 0x000000000000791b */ /* 0x003fea0003800000 */
.L_x_12730:
[----:B------:R-:W-:Y:S02]  /*6f30*/  HFMA2 R53, -RZ, RZ, 0, 9.5367431640625e-07 ;  /* 0x00000010ff357431 */ /* 0x000fe400000001ff */
[----:B------:R-:W-:-:S05]  /*6f40*/  FADD R161, R159, R56 ;  /* 0x000000389fa17221 */ /* 0x000fca0000000000 */
[----:B------:R-:W-:-:S07]  /*6f50*/  MOV R52, R161 ;  /* 0x000000a100347202 */ /* 0x000fce0000000f00 */
[----:B------:R-:W-:Y:S05]  /*6f60*/  WARPSYNC.COLLECTIVE R55, `(.L_x_12731) ;  /* 0x0000000037087348 */ /* 0x000fea0003c00000 */
[----:B------:R0:W1:Y:S02]  /*6f70*/  SHFL.BFLY P2, R56, R52, R53, R54 ;  /* 0x0c00003534387389 */ /* 0x0000640000040036 */
[----:B01----:R-:W-:Y:S05]  /*6f80*/  ENDCOLLECTIVE ;  /* 0x000000000000791b */ /* 0x003fea0003800000 */
.L_x_12731:
        /* <DEDUP_REMOVED lines=98> */
[----:B------:R-:W-:-:S07]  /*75b0*/  IMAD.MOV.U32 R53, RZ, RZ, 0x1 ;  /* 0x00000001ff357424 */ /* 0x000fce00078e00ff */
[----:B------:R-:W-:Y:S05]  /*75c0*/  WARPSYNC.COLLECTIVE R55, `(.L_x_12732) ;  /* 0x0000000037087348 */ /* 0x000fea0003c00000 */
[----:B------:R0:W1:Y:S02]  /*75d0*/  SHFL.BFLY P2, R56, R52, R53, R54 ;  /* 0x0c00003534387389 */ /* 0x0000640000040036 */
[----:B01----:R-:W-:Y:S05]  /*75e0*/  ENDCOLLECTIVE ;  /* 0x000000000000791b */ /* 0x003fea0003800000 */
.L_x_12732:
[----:B------:R-:W-:Y:S02]  /*75f0*/  HFMA2 R53, -RZ, RZ, 0, 1.1920928955078125e-07 ;  /* 0x00000002ff357431 */ /* 0x000fe400000001ff */
[----:B------:R-:W-:-:S05]  /*7600*/  FADD R157, R52, R56 ;  /* 0x00000038349d7221 */ /* 0x000fca0000000000 */
[----:B------:R-:W-:-:S07]  /*7610*/  MOV R52, R157 ;  /* 0x0000009d00347202 */ /* 0x000fce0000000f00 */
[----:B------:R-:W-:Y:S05]  /*7620*/  WARPSYNC.COLLECTIVE R55, `(.L_x_12733) ;  /* 0x0000000037087348 */ /* 0x000fea0003c00000 */
[----:B------:R0:W1:Y:S02]  /*7630*/  SHFL.BFLY P2, R56, R52, R53, R54 ;  /* 0x0c00003534387389 */ /* 0x0000640000040036 */
[----:B01----:R-:W-:Y:S05]  /*7640*/  ENDCOLLECTIVE ;  /* 0x000000000000791b */ /* 0x003fea0003800000 */
.L_x_12733:
[----:B------:R-:W-:Y:S02]  /*7650*/  HFMA2 R53, -RZ, RZ, 0, 2.384185791015625e-07 ;  /* 0x00000004ff357431 */ /* 0x000fe400000001ff */
[----:B------:R-:W-:-:S05]  /*7660*/  FADD R159, R157, R56 ;  /* 0x000000389d9f7221 */ /* 0x000fca0000000000 */
[----:B------:R-:W-:-:S07]  /*7670*/  MOV R52, R159 ;  /* 0x0000009f00347202 */ /* 0x000fce0000000f00 */
[----:B------:R-:W-:Y:S05]  /*7680*/  WARPSYNC.COLLECTIVE R55, `(.L_x_12734) ;  /* 0x0000000037087348 */ /* 0x000fea0003c00000 */
[----:B------:R0:W1:Y:S02]  /*7690*/  SHFL.BFLY P2, R56, R52, R53, R54 ;  /* 0x0c00003534387389 */ /* 0x0000640000040036 */
[----:B01----:R-:W-:Y:S05]  /*76a0*/  ENDCOLLECTIVE ;  /* 0x000000000000791b */ /* 0x003fea0003800000 */
.L_x_12734:
[----:B------:R-:W-:Y:S02]  /*76b0*/  HFMA2 R53, -RZ, RZ, 0, 4.76837158203125e-07 ;  /* 0x00000008ff357431 */ /* 0x000fe400000001ff */
[----:B------:R-:W-:-:S05]  /*76c0*/  FADD R161, R159, R56 ;  /* 0x000000389fa17221 */ /* 0x000fca0000000000 */
[----:B------:R-:W-:-:S07]  /*76d0*/  MOV R52, R161 ;  /* 0x000000a100347202 */ /* 0x000fce0000000f00 */
[----:B------:R-:W-:Y:S05]  /*76e0*/  WARPSYNC.COLLECTIVE R55, `(.L_x_12735) ;  /* 0x0000000037087348 */ /* 0x000fea0003c00000 */
[----:B------:R0:W1:Y:S02]  /*76f0*/  SHFL.BFLY P2, R56, R52, R53, R54 ;  /* 0x0c00003534387389 */ /* 0x0000640000040036 */
[----:B01----:R-:W-:Y:S05]  /*7700*/  ENDCOLLECTIVE ;  /* 0x000000000000791b */ /* 0x003fea0003800000 */
.L_x_12735:
[----:B------:R-:W-:Y:S02]  /*7710*/  HFMA2 R53, -RZ, RZ, 0, 9.5367431640625e-07 ;  /* 0x00000010ff357431 */ /* 0x000fe400000001ff */
[----:B------:R-:W-:-:S05]  /*7720*/  FADD R163, R161, R56 ;  /* 0x00000038a1a37221 */ /* 0x000fca0000000000 */
[----:B------:R-:W-:-:S07]  /*7730*/  MOV R52, R163 ;  /* 0x000000a300347202 */ /* 0x000fce0000000f00 */
[----:B------:R-:W-:Y:S05]  /*7740*/  WARPSYNC.COLLECTIVE R55, `(.L_x_12736) ;  /* 0x0000000037087348 */ /* 0x000fea0003c00000 */
[----:B------:R0:W1:Y:S02]  /*7750*/  SHFL.BFLY P2, R56, R52, R53, R54 ;  /* 0x0c00003534387389 */ /* 0x0000640000040036 */
[----:B01----:R-:W-:Y:S05]  /*7760*/  ENDCOLLECTIVE ;  /* 0x000000000000791b */ /* 0x003fea0003800000 */
.L_x_12736:
[----:B------:R-:W-:Y:S05]  /*7770*/  BRA `(.L_x_12737) ;  /* 0xffffff9c00a47947 */ /* 0x000fea000383ffff */
.L_x_12718:
[----:B------:R-:W-:Y:S01]  /*7780*/  HFMA2 R54, -RZ, RZ, 0, 1.847743988037109375e-06 ;  /* 0x0000001fff367431 */ /* 0x000fe200000001ff */
[----:B------:R-:W-:Y:S01]  /*7790*/  BSSY B2, `(.L_x_12738) ;  /* 0x0000006000027945 */ /* 0x000fe20003800000 */
[----:B------:R-:W-:Y:S02]  /*77a0*/  MOV R53, 0x1 ;  /* 0x0000000100357802 */ /* 0x000fe40000000f00 */
[----:B------:R-:W-:-:S07]  /*77b0*/  MOV R55, 0xffffffff ;  /* 0xffffffff00377802 */ /* 0x000fce0000000f00 */
[----:B------:R-:W-:Y:S05]  /*77c0*/  WARPSYNC.COLLECTIVE R55, `(.L_x_12739) ;  /* 0x0000000037087348 */ /* 0x000fea0003c00000 */
[----:B------:R0:W1:Y:S02]  /*77d0*/  SHFL.BFLY P2, R56, R52, R53, R54 ;  /* 0x0c00003534387389 */ /* 0x0000640000040036 */
[----:B01----:R-:W-:Y:S05]  /*77e0*/  ENDCOLLECTIVE ;  /* 0x000000000000791b */ /* 0x003fea0003800000 */
.L_x_12739:
[----:B------:R-:W-:Y:S05]  /*77f0*/  BSYNC B2 ;  /* 0x0000000000027941 */ /* 0x000fea0003800000 */
.L_x_12738:
[----:B------:R-:W-:Y:S02]  /*7800*/  HFMA2 R53, -RZ, RZ, 0, 1.1920928955078125e-07 ;  /* 0x00000002ff357431 */ /* 0x000fe400000001ff */
[----:B------:R-:W-:Y:S01]  /*7810*/  FADD R52, R52, R56 ;  /* 0x0000003834347221 */ /* 0x000fe20000000000 */
[----:B------:R-:W-:Y:S02]  /*7820*/  MOV R54, 0x1f ;  /* 0x0000001f00367802 */ /* 0x000fe40000000f00 */
[----:B------:R-:W-:-:S07]  /*7830*/  MOV R55, 0xffffffff ;  /* 0xffffffff00377802 */ /* 0x000fce0000000f00 */
[----:B------:R-:W-:Y:S05]  /*7840*/  WARPSYNC.COLLECTIVE R55, `(.L_x_12740) ;  /* 0x0000000037087348 */ /* 0x000fea0003c00000 */
[----:B------:R0:W1:Y:S02]  /*7850*/  SHFL.BFLY P2, R56, R52, R53, R54 ;  /* 0x0c00003534387389 */ /* 0x0000640000040036 */
[----:B01----:R-:W-:Y:S05]  /*7860*/  ENDCOLLECTIVE ;  /* 0x000000000000791b */ /* 0x003fea0003800000 */
.L_x_12740:
[----:B------:R-:W-:Y:S02]  /*7870*/  HFMA2 R53, -RZ, RZ, 0, 2.384185791015625e-07 ;  /* 0x00000004ff357431 */ /* 0x000fe400000001ff */
[----:B------:R-:W-:-:S05]  /*7880*/  FADD R155, R52, R56 ;  /* 0x00000038349b7221 */ /* 0x000fca0000000000 */
[----:B------:R-:W-:-:S07]  /*7890*/  MOV R52, R155 ;  /* 0x0000009b00347202 */ /* 0x000fce0000000f00 */
[----:B------:R-:W-:Y:S05]  /*78a0*/  WARPSYNC.COLLECTIVE R55, `(.L_x_12741) ;  /* 0x0000000037087348 */ /* 0x000fea0003c00000 */
[----:B------:R0:W1:Y:S02]  /*78b0*/  SHFL.BFLY P2, R56, R52, R53, R54 ;  /* 0x0c00003534387389 */ /* 0x0000640000040036 */
[----:B01----:R-:W-:Y:S05]  /*78c0*/  ENDCOLLECTIVE ;  /* 0x000000000000791b */ /* 0x003fea0003800000 */
.L_x_12741:
[----:B------:R-:W-:Y:S02]  /*78d0*/  HFMA2 R53, -RZ, RZ, 0, 4.76837158203125e-07 ;  /* 0x00000008ff357431 */ /* 0x000fe400000001ff */
[----:B------:R-:W-:-:S05]  /*78e0*/  FADD R157, R155, R56 ;  /* 0x000000389b9d7221 */ /* 0x000fca0000000000 */
[----:B------:R-:W-:-:S07]  /*78f0*/  MOV R52, R157 ;  /* 0x0000009d00347202 */ /* 0x000fce0000000f00 */
[----:B------:R-:W-:Y:S05]  /*7900*/  WARPSYNC.COLLECTIVE R55, `(.L_x_12742) ;  /* 0x0000000037087348 */ /* 0x000fea0003c00000 */
[----:B------:R0:W1:Y:S02]  /*7910*/  SHFL.BFLY P2, R56, R52, R53, R54 ;  /* 0x0c00003534387389 */ /* 0x0000640000040036 */
[----:B01----:R-:W-:Y:S05]  /*7920*/  ENDCOLLECTIVE ;  /* 0x000000000000791b */ /* 0x003fea0003800000 */
.L_x_12742:
[----:B------:R-:W-:Y:S02]  /*7930*/  HFMA2 R53, -RZ, RZ, 0, 9.5367431640625e-07 ;  /* 0x00000010ff357431 */ /* 0x000fe400000001ff */
[----:B------:R-:W-:-:S05]  /*7940*/  FADD R159, R157, R56 ;  /* 0x000000389d9f7221 */ /* 0x000fca0000000000 */
[----:B------:R-:W-:-:S07]  /*7950*/  MOV R52, R159 ;  /* 0x0000009f00347202 */ /* 0x000fce0000000f00 */
[----:B------:R-:W-:Y:S05]  /*7960*/  WARPSYNC.COLLECTIVE R55, `(.L_x_12743) ;  /* 0x0000000037087348 */ /* 0x000fea0003c00000 */
[----:B------:R0:W1:Y:S02]  /*7970*/  SHFL.BFLY P2, R56, R52, R53, R54 ;  /* 0x0c00003534387389 */ /* 0x0000640000040036 */
[----:B01----:R-:W-:Y:S05]  /*7980*/  ENDCOLLECTIVE ;  /* 0x000000000000791b */ /* 0x003fea0003800000 */
.L_x_12743:
        /* <DEDUP_REMOVED lines=102> */
.L_x_12744:
[----:B------:R-:W-:Y:S02]  /*7ff0*/  HFMA2 R53, -RZ, RZ, 0, 1.1920928955078125e-07 ;  /* 0x00000002ff357431 */ /* 0x000fe400000001ff */
[----:B------:R-:W-:-:S05]  /*8000*/  FADD R155, R52, R56 ;  /* 0x00000038349b7221 */ /* 0x000fca0000000000 */
[----:B------:R-:W-:-:S07]  /*8010*/  MOV R52, R155 ;  /* 0x0000009b00347202 */ /* 0x000fce0000000f00 */
[----:B------:R-:W-:Y:S05]  /*8020*/  WARPSYNC.COLLECTIVE R55, `(.L_x_12745) ;  /* 0x0000000037087348 */ /* 0x000fea0003c00000 */
[----:B------:R0:W1:Y:S02]  /*8030*/  SHFL.BFLY P2, R56, R52, R53, R54 ;  /* 0x0c00003534387389 */ /* 0x0000640000040036 */
[----:B01----:R-:W-:Y:S05]  /*8040*/  ENDCOLLECTIVE ;  /* 0x000000000000791b */ /* 0x003fea0003800000 */
.L_x_12745:
[----:B------:R-:W-:Y:S02]  /*8050*/  HFMA2 R53, -RZ, RZ, 0, 2.384185791015625e-07 ;  /* 0x00000004ff357431 */ /* 0x000fe400000001ff */
[----:B------:R-:W-:-:S05]  /*8060*/  FADD R157, R155, R56 ;  /* 0x000000389b9d7221 */ /* 0x000fca0000000000 */
[----:B------:R-:W-:-:S07]  /*8070*/  MOV R52, R157 ;  /* 0x0000009d00347202 */ /* 0x000fce0000000f00 */
[----:B------:R-:W-:Y:S05]  /*8080*/  WARPSYNC.COLLECTIVE R55, `(.L_x_12746) ;  /* 0x0000000037087348 */ /* 0x000fea0003c00000 */
[----:B------:R0:W1:Y:S02]  /*8090*/  SHFL.BFLY P2, R56, R52, R53, R54 ;  /* 0x0c00003534387389 */ /* 0x0000640000040036 */
[----:B01----:R-:W-:Y:S05]  /*80a0*/  ENDCOLLECTIVE ;  /* 0x000000000000791b */ /* 0x003fea0003800000 */
.L_x_12746:
[----:B------:R-:W-:Y:S02]  /*80b0*/  HFMA2 R53, -RZ, RZ, 0, 4.76837158203125e-07 ;  /* 0x00000008ff357431 */ /* 0x000fe400000001ff */
[----:B------:R-:W-:-:S05]  /*80c0*/  FADD R159, R157, R56 ;  /* 0x000000389d9f7221 */ /* 0x000fca0000000000 */
[----:B------:R-:W-:-:S07]  /*80d0*/  MOV R52, R159 ;  /* 0x0000009f00347202 */ /* 0x000fce0000000f00 */
[----:B------:R-:W-:Y:S05]  /*80e0*/  WARPSYNC.COLLECTIVE R55, `(.L_x_12747) ;  /* 0x0000000037087348 */ /* 0x000fea0003c00000 */
[----:B------:R0:W1:Y:S02]  /*80f0*/  SHFL.BFLY P2, R56, R52, R53, R54 ;  /* 0x0c00003534387389 */ /* 0x0000640000040036 */
[----:B01----:R-:W-:Y:S05]  /*8100*/  ENDCOLLECTIVE ;  /* 0x000000000000791b */ /* 0x003fea0003800000 */
.L_x_12747:
[----:B------:R-:W-:Y:S02]  /*8110*/  HFMA2 R53, -RZ, RZ, 0, 9.5367431640625e-07 ;  /* 0x00000010ff357431 */ /* 0x000fe400000001ff */
[----:B------:R-:W-:-:S05]  /*8120*/  FADD R161, R159, R56 ;  /* 0x000000389fa17221 */ /* 0x000fca0000000000 */
[----:B------:R-:W-:-:S07]  /*8130*/  MOV R52, R161 ;  /* 0x000000a100347202 */ /* 0x000fce0000000f00 */
[----:B------:R-:W-:Y:S05]  /*8140*/  WARPSYNC.COLLECTIVE R55, `(.L_x_12748) ;  /* 0x0000000037087348 */ /* 0x000fea0003c00000 */
[----:B------:R0:W1:Y:S02]  /*8150*/  SHFL.BFLY P2, R56, R52, R53, R54 ;  /* 0x0c00003534387389 */ /* 0x0000640000040036 */
[----:B01----:R-:W-:Y:S05]  /*8160*/  ENDCOLLECTIVE ;  /* 0x000000000000791b */ /* 0x003fea0003800000 */
.L_x_12748:
[----:B------:R-:W-:Y:S05]  /*8170*/  BRA `(.L_x_12749) ;  /* 0xffffffc800407947 */ /* 0x000fea000383ffff */
.L_x_12721:
[----:B------:R-:W-:Y:S01]  /*8180*/  HFMA2 R8, -RZ, RZ, 0, 9.5367431640625e-07 ;  /* 0x00000010ff087431 */ /* 0x000fe200000001ff */
[----:B------:R-:W-:Y:S01]  /*8190*/  BSSY B0, `(.L_x_12750) ;  /* 0x0000007000007945 */ /* 0x000fe20003800000 */
[----:B------:R-:W-:Y:S01]  /*81a0*/  MOV R6, R2 ;  /* 0x0000000200067202 */ /* 0x000fe20000000f00 */
[----:B0-----:R-:W-:Y:S01]  /*81b0*/  IMAD.MOV.U32 R55, RZ, RZ, -0x1 ;  /* 0xffffffffff377424 */ /* 0x001fe200078e00ff */
[----:B------:R-:W-:-:S07]  /*81c0*/  MOV R9, 0x1f ;  /* 0x0000001f00097802 */ /* 0x000fce0000000f00 */
[----:B-----5:R-:W-:Y:S05]  /*81d0*/  WARPSYNC.COLLECTIVE R55, `(.L_x_12751) ;  /* 0x0000000037087348 */ /* 0x020fea0003c00000 */
[----:B------:R0:W1:Y:S02]  /*81e0*/  SHFL.DOWN P1, R7, R6, R8, R9 ;  /* 0x0800000806077389 */ /* 0x0000640000020009 */
[----:B01---5:R-:W-:Y:S05]  /*81f0*/  ENDCOLLECTIVE ;  /* 0x000000000000791b */ /* 0x023fea0003800000 */
.L_x_12751:
[----:B------:R-:W-:Y:S05]  /*8200*/  BSYNC B0 ;  /* 0x0000000000007941 */ /* 0x000fea0003800000 */
.L_x_12750:
        /* <DEDUP_REMOVED lines=9> */
.L_x_12752:
[----:B------:R-:W-:Y:S01]  /*82a0*/  HFMA2 R8, -RZ, RZ, 0, 2.384185791015625e-07 ;  /* 0x00000004ff087431 */ /* 0x000fe200000001ff */
[----:B------:R-:W-:-:S04]  /*82b0*/  MOV R0, R7 ;  /* 0x0000000700007202 */ /* 0x000fc80000000f00 */
[----:B------:R-:W-:-:S04]  /*82c0*/  FMNMX R0, R3, R0, !PT ;  /* 0x0000000003007209 */ /* 0x000fc80007800000 */
[----:B------:R-:W-:-:S07]  /*82d0*/  MOV R6, R0 ;  /* 0x0000000000067202 */ /* 0x000fce0000000f00 */
[----:B------:R-:W-:Y:S05]  /*82e0*/  WARPSYNC.COLLECTIVE R55, `(.L_x_12753) ;  /* 0x0000000037087348 */ /* 0x000fea0003c00000 */
[----:B------:R0:W1:Y:S02]  /*82f0*/  SHFL.DOWN P1, R7, R6, R8, R9 ;  /* 0x0800000806077389 */ /* 0x0000640000020009 */
[----:B01----:R-:W-:Y:S05]  /*8300*/  ENDCOLLECTIVE ;  /* 0x000000000000791b */ /* 0x003fea0003800000 */
.L_x_12753:
[----:B------:R-:W-:Y:S01]  /*8310*/  HFMA2 R8, -RZ, RZ, 0, 1.1920928955078125e-07 ;  /* 0x00000002ff087431 */ /* 0x000fe200000001ff */
[----:B------:R-:W-:-:S04]  /*8320*/  MOV R5, R7 ;  /* 0x0000000700057202 */ /* 0x000fc80000000f00 */
[----:B------:R-:W-:-:S04]  /*8330*/  FMNMX R5, R0, R5, !PT ;  /* 0x0000000500057209 */ /* 0x000fc80007800000 */
[----:B------:R-:W-:-:S07]  /*8340*/  MOV R6, R5 ;  /* 0x0000000500067202 */ /* 0x000fce0000000f00 */
[----:B------:R-:W-:Y:S05]  /*8350*/  WARPSYNC.COLLECTIVE R55, `(.L_x_12754) ;  /* 0x0000000037087348 */ /* 0x000fea0003c00000 */
[----:B------:R0:W1:Y:S02]  /*8360*/  SHFL.DOWN P1, R7, R6, R8, R9 ;  /* 0x0800000806077389 */ /* 0x0000640000020009 */
[----:B01----:R-:W-:Y:S05]  /*8370*/  ENDCOLLECTIVE ;  /* 0x000000000000791b */ /* 0x003fea0003800000 */
.L_x_12754:
[----:B------:R-:W-:Y:S01]  /*8380*/  HFMA2 R8, -RZ, RZ, 0, 5.9604644775390625e-08 ;  /* 0x00000001ff087431 */ /* 0x000fe200000001ff */
[----:B------:R-:W-:-:S04]  /*8390*/  MOV R4, R7 ;  /* 0x0000000700047202 */ /* 0x000fc80000000f00 */
[----:B------:R-:W-:-:S04]  /*83a0*/  FMNMX R4, R5, R4, !PT ;  /* 0x0000000405047209 */ /* 0x000fc80007800000 */
[----:B------:R-:W-:-:S07]  /*83b0*/  MOV R6, R4 ;  /* 0x0000000400067202 */ /* 0x000fce0000000f00 */
[----:B------:R-:W-:Y:S05]  /*83c0*/  WARPSYNC.COLLECTIVE R55, `(.L_x_12755) ;  /* 0x0000000037087348 */ /* 0x000fea0003c00000 */
[----:B------:R0:W1:Y:S02]  /*83d0*/  SHFL.DOWN P1, R7, R6, R8, R9 ;  /* 0x0800000806077389 */ /* 0x0000640000020009 */
[----:B01----:R-:W-:Y:S05]  /*83e0*/  ENDCOLLECTIVE ;  /* 0x000000000000791b */ /* 0x003fea0003800000 */
.L_x_12755:
[----:B------:R-:W-:Y:S05]  /*83f0*/  BRA `(.L_x_12756) ;  /* 0xffffffe400887947 */ /* 0x000fea000383ffff */
.L_x_12723:
[----:B---3--:R-:W-:Y:S02]  /*8400*/  MOV R6, R0 ;  /* 0x0000000000067202 */ /* 0x008fe40000000f00 */
[----:B------:R-:W-:Y:S02]  /*8410*/  MOV R8, 0x2 ;  /* 0x0000000200087802 */ /* 0x000fe40000000f00 */
[----:B------:R-:W-:Y:S02]  /*8420*/  MOV R9, 0x1f ;  /* 0x0000001f00097802 */ /* 0x000fe40000000f00 */
[----:B0-----:R-:W-:-:S07]  /*8430*/  MOV R55, 0xffffffff ;  /* 0xffffffff00377802 */ /* 0x001fce0000000f00 */
[----:B-12--5:R-:W-:Y:S05]  /*8440*/  WARPSYNC.COLLECTIVE R55, `(.L_x_12757) ;  /* 0x0000000037087348 */ /* 0x026fea0003c00000 */
[----:B------:R0:W3:Y:S02]  /*8450*/  SHFL.DOWN P1, R7, R6, R8, R9 ;  /* 0x0800000806077389 */ /* 0x0000e40000020009 */
[----:B0123-5:R-:W-:Y:S05]  /*8460*/  ENDCOLLECTIVE ;  /* 0x000000000000791b */ /* 0x02ffea0003800000 */
.L_x_12757:
[----:B------:R-:W-:Y:S02]  /*8470*/  MOV R8, 0x1 ;  /* 0x0000000100087802 */ /* 0x000fe40000000f00 */
[----:B------:R-:W-:-:S04]  /*8480*/  MOV R3, R7 ;  /* 0x0000000700037202 */ /* 0x000fc80000000f00 */
[----:B------:R-:W-:-:S04]  /*8490*/  FMNMX R3, R3, R0, !PT ;  /* 0x0000000003037209 */ /* 0x000fc80007800000 */
[----:B------:R-:W-:-:S07]  /*84a0*/  MOV R6, R3 ;  /* 0x0000000300067202 */ /* 0x000fce0000000f00 */
[----:B------:R-:W-:Y:S05]  /*84b0*/  WARPSYNC.COLLECTIVE R55, `(.L_x_12758) ;  /* 0x0000000037087348 */ /* 0x000fea0003c00000 */
[----:B------:R0:W1:Y:S02]  /*84c0*/  SHFL.DOWN P1, R7, R6, R8, R9 ;  /* 0x0800000806077389 */ /* 0x0000640000020009 */
[----:B01----:R-:W-:Y:S05]  /*84d0*/  ENDCOLLECTIVE ;  /* 0x000000000000791b */ /* 0x003fea0003800000 */
.L_x_12758:
[----:B------:R-:W-:Y:S01]  /*84e0*/  MOV R2, R7 ;  /* 0x0000000700027202 */ /* 0x000fe20000000f00 */
[----:B------:R-:W-:Y:S06]  /*84f0*/  BRA `(.L_x_12759) ;  /* 0xffffffe400b07947 */ /* 0x000fec000383ffff */
        .weak           $__internal_237_$__cuda_sm20_rcp_rn_f32_slowpath
        .type           $__internal_237_$__cuda_sm20_rcp_rn_f32_slowpath,@function
        .size           $__internal_237_$__cuda_sm20_rcp_rn_f32_slowpath,(.L_x_13105 - $__internal_237_$__cuda_sm20_rcp_rn_f32_slowpath)
$__internal_237_$__cuda_sm20_rcp_rn_f32_slowpath:
        /* <DEDUP_REMOVED lines=15> */
.L_x_12760:
        /* <DEDUP_REMOVED lines=33> */
.L_x_12762:
[----:B------:R0:W1:Y:S02]  /*8800*/  MUFU.RCP R0, R128 ;  /* 0x0000008000007308 */ /* 0x0000640000001000 */
.L_x_12761:
[----:B------:R-:W-:Y:S01]  /*8810*/  HFMA2 R3, -RZ, RZ, 0, 0 ;  /* 0x00000000ff037431 */ /* 0x000fe200000001ff */
[----:B------:R-:W-:-:S04]  /*8820*/  MOV R2, R6 ;  /* 0x0000000600027202 */ /* 0x000fc80000000f00 */
[----:B0123--:R-:W-:Y:S05]  /*8830*/  RET.REL.NODEC R2 `(_ZN18transformer_engine13normalization19ln_fwd_tuned_kernelINS0_13Kernel_traitsI13__nv_bfloat16S3_13__nv_fp8_e4m3fjLj1536ELj1ELj4ELj1ELj16ENS0_18Kernel_traits_baseILj1536ES3_S3_S4_fjLj128EEEEEEEvNS0_19ForwardKernelParamsE) ;  /* 0xffffff7402f07950 */ /* 0x00ffea0003c3ffff */
.L_x_12763:
        /* <DEDUP_REMOVED lines=12> */
.L_x_13105:


//--------------------- .text._ZN18transformer_engine13normalization19ln_fwd_tuned_kernelINS0_13Kernel_traitsI13__nv_bfloat16S3_13__nv_fp8_e4m3fjLj1024ELj1ELj4ELj1ELj16ENS0_18Kernel_traits_baseILj1024ES3_S3_S4_fjLj128EEEEEEEvNS0_19ForwardKernelParamsE --------------------------
	.section	.text._ZN18transformer_engine13normalization19ln_fwd_tuned_kernelINS0_13Kernel_traitsI13__nv_bfloat16S3_13__nv_fp8_e4m3fjLj1024ELj1ELj4ELj1ELj16ENS0_18Kernel_traits_baseILj1024ES3_S3_S4_fjLj128EEEEEEEvNS0_19ForwardKernelParamsE,"ax",@progbits
	.align	128
        .global         _ZN18transformer_engine13normalization19ln_fwd_tuned_kernelINS0_13Kernel_traitsI13__nv_bfloat16S3_13__nv_fp8_e4m3fjLj1024ELj1ELj4ELj1ELj16ENS0_18Kernel_traits_baseILj1024ES3_S3_S4_fjLj128EEEEEEEvNS0_19ForwardKernelParamsE
        .type           _ZN18transformer_engine13normalization19ln_fwd_tuned_kernelINS0_13Kernel_traitsI13__nv_bfloat16S3_13__nv_fp8_e4m3fjLj1024ELj1ELj4ELj1ELj16ENS0_18Kernel_traits_baseILj1024ES3_S3_S4_fjLj128EEEEEEEvNS0_19ForwardKernelParamsE,@function
        .size           _ZN18transformer_engine13normalization19ln_fwd_tuned_kernelINS0_13Kernel_traitsI13__nv_bfloat16S3_13__nv_fp8_e4m3fjLj1024ELj1ELj4ELj1ELj16ENS0_18Kernel_traits_baseILj1024ES3_S3_S4_fjLj128EEEEEEEvNS0_19ForwardKernelParamsE,(.L_x_13106 - _ZN18transformer_engine13normalization19ln_fwd_tuned_kernelINS0_13Kernel_traitsI13__nv_bfloat16S3_13__nv_fp8_e4m3fjLj1024ELj1ELj4ELj1ELj16ENS0_18Kernel_traits_baseILj1024ES3_S3_S4_fjLj128EEEEEEEvNS0_19ForwardKernelParamsE)
        .other          _ZN18transformer_engine13normalization19ln_fwd_tuned_kernelINS0_13Kernel_traitsI13__nv_bfloat16S3_13__nv_fp8_e4m3fjLj1024ELj1ELj4ELj1ELj16ENS0_18Kernel_traits_baseILj1024ES3_S3_S4_fjLj128EEEEEEEvNS0_19ForwardKernelParamsE,@"STO_CUDA_ENTRY STV_DEFAULT"
_ZN18transformer_engine13normalization19ln_fwd_tuned_kernelINS0_13Kernel_traitsI13__nv_bfloat16S3_13__nv_fp8_e4m3fjLj1024ELj1ELj4ELj1ELj16ENS0_18Kernel_traits_baseILj1024ES3_S3_S4_fjLj128EEEEEEEvNS0_19ForwardKernelParamsE:
.text._ZN18transformer_engine13normalization19ln_fwd_tuned_kernelINS0_13Kernel_traitsI13__nv_bfloat16S3_13__nv_fp8_e4m3fjLj1024ELj1ELj4ELj1ELj16ENS0_18Kernel_traits_baseILj1024ES3_S3_S4_fjLj128EEEEEEEvNS0_19ForwardKernelParamsE:
[----:B------:R-:W-:Y:S01]  /*0000*/  LDC R1, c[0x0][0x37c] ;  /* 0x0000df00ff017b82 */ /* 0x000fe20000000800 */
[----:B------:R-:W0:Y:S01]  /*0010*/  LDCU.U8 UR10, c[0x0][0x404] ;  /* 0x00008080ff0a77ac */ /* 0x000e220008000000 */
[----:B------:R-:W-:Y:S01]  /*0020*/  HFMA2 R2, -RZ, RZ, 1.875, 0 ;  /* 0x3f800000ff027431 */ /* 0x000fe200000001ff */
[----:B------:R-:W1:Y:S01]  /*0030*/  LDCU.64 UR4, c[0x0][0x358] ;  /* 0x00006b00ff0477ac */ /* 0x000e620008000a00 */
[----:B------:R-:W2:Y:S01]  /*0040*/  S2R R44, SR_TID.X ;  /* 0x00000000002c7919 */ /* 0x000ea20000002100 */
[----:B------:R-:W3:Y:S01]  /*0050*/  LDCU UR11, c[0x0][0x388] ;  /* 0x00007100ff0b77ac */ /* 0x000ee20008000800 */
[----:B------:R-:W4:Y:S01]  /*0060*/  S2R R3, SR_CTAID.X ;  /* 0x0000000000037919 */ /* 0x000f220000002500 */
[----:B------:R-:W3:Y:S01]  /*0070*/  LDCU.64 UR6, c[0x0][0x3a8] ;  /* 0x00007500ff0677ac */ /* 0x000ee20008000a00 */
[----:B------:R-:W3:Y:S01]  /*0080*/  LDCU.64 UR8, c[0x0][0x3d0] ;  /* 0x00007a00ff0877ac */ /* 0x000ee20008000a00 */
[----:B0-----:R-:W-:Y:S01]  /*0090*/  UISETP.NE.AND UP0, UPT, UR10, URZ, UPT ;  /* 0x000000ff0a00728c */ /* 0x001fe2000bf05270 */
[----:B------:R-:W0:Y:S05]  /*00a0*/  LDCU UR13, c[0x0][0x388] ;  /* 0x00007100ff0d77ac */ /* 0x000e2a0008000800 */
[----:B------:R-:W-:Y:S01]  /*00b0*/  PLOP3.LUT P0, PT, PT, PT, UP0, 0x80, 0x8 ;  /* 0x000000000008781c */ /* 0x000fe20003f0f008 */
[----:B------:R-:W0:-:S12]  /*00c0*/  LDCU UR12, c[0x0][0x388] ;  /* 0x00007100ff0c77ac */ /* 0x000e180008000800 */
[----:B------:R-:W1:Y:S02]  /*00d0*/  @P0 LDC.64 R4, c[0x0][0x3e0] ;  /* 0x0000f800ff040b82 */ /* 0x000e640000000a00 */
[----:B-1----:R1:W5:Y:S01]  /*00e0*/  @P0 LDG.E R2, desc[UR4][R4.64] ;  /* 0x0000000404020981 */ /* 0x002362000c1e1900 */
[----:B--2---:R-:W-:Y:S01]  /*00f0*/  SHF.R.U32.HI R0, RZ, 0x5, R44 ;  /* 0x00000005ff007819 */ /* 0x004fe2000001162c */
[----:B------:R-:W-:Y:S01]  /*0100*/  BSSY B0, `(.L_x_12764) ;  /* 0x0000463000007945 */ /* 0x000fe20003800000 */
[----:B------:R-:W-:Y:S02]  /*0110*/  SHF.L.U32 R6, R44, 0x4, RZ ;  /* 0x000000042c067819 */ /* 0x000fe400000006ff */
[----:B----4-:R-:W-:Y:S02]  /*0120*/  LEA R45, R3, R0, 0x2 ;  /* 0x00000000032d7211 */ /* 0x010fe400078e10ff */
[----:B------:R-:W-:Y:S02]  /*0130*/  LOP3.LUT R6, R6, 0x1f0, RZ, 0xc0, !PT ;  /* 0x000001f006067812 */ /* 0x000fe400078ec0ff */
[----:B---3--:R-:W-:-:S02]  /*0140*/  ISETP.GE.AND P1, PT, R45, UR11, PT ;  /* 0x0000000b2d007c0c */ /* 0x008fc4000bf26270 */
[C---:B------:R-:W-:Y:S02]  /*0150*/  IADD3 R32, P2, PT, R6.reuse, UR6, RZ ;  /* 0x0000000606207c10 */ /* 0x040fe4000ff5e0ff */
[----:B------:R-:W-:Y:S02]  /*0160*/  IADD3 R34, P3, PT, R6, UR8, RZ ;  /* 0x0000000806227c10 */ /* 0x000fe4000ff7e0ff */
[----:B------:R-:W-:Y:S02]  /*0170*/  IADD3.X R33, PT, PT, RZ, UR7, RZ, P2, !PT ;  /* 0x00000007ff217c10 */ /* 0x000fe400097fe4ff */
[----:B------:R-:W-:Y:S02]  /*0180*/  IADD3.X R35, PT, PT, RZ, UR9, RZ, P3, !PT ;  /* 0x00000009ff237c10 */ /* 0x000fe40009ffe4ff */
[----:B------:R-:W-:Y:S02]  /*0190*/  MOV R47, RZ ;  /* 0x000000ff002f7202 */ /* 0x000fe40000000f00 */
[----:B------:R-:W-:Y:S01]  /*01a0*/  LOP3.LUT R44, R44, 0x1f, RZ, 0xc0, !PT ;  /* 0x0000001f2c2c7812 */ /* 0x000fe200078ec0ff */
[----:B01----:R-:W-:Y:S06]  /*01b0*/  @P1 BRA `(.L_x_12765) ;  /* 0x00000044005c1947 */ /* 0x003fec0003800000 */
        /* <DEDUP_REMOVED lines=37> */
.L_x_12768:
[----:B------:R-:W1:Y:S01]  /*0410*/  LDC.64 R64, c[0x0][0x390] ;  /* 0x0000e400ff407b82 */ /* 0x000e620000000a00 */
[----:B------:R-:W-:-:S05]  /*0420*/  LEA R46, R45, R44, 0x7 ;  /* 0x0000002c2d2e7211 */ /* 0x000fca00078e38ff */
[----:B-1----:R-:W-:-:S05]  /*0430*/  IMAD.WIDE.U32 R64, R46, 0x10, R64 ;  /* 0x000000102e407825 */ /* 0x002fca00078e0040 */
[----:B------:R-:W2:Y:S04]  /*0440*/  LDG.E.128 R48, desc[UR4][R64.64] ;  /* 0x0000000440307981 */ /* 0x000ea8000c1e1d00 */
[----:B------:R-:W3:Y:S04]  /*0450*/  LDG.E.128 R32, desc[UR4][R64.64+0x200] ;  /* 0x0002000440207981 */ /* 0x000ee8000c1e1d00 */
[----:B------:R-:W4:Y:S04]  /*0460*/  LDG.E.128 R36, desc[UR4][R64.64+0x400] ;  /* 0x0004000440247981 */ /* 0x000f28000c1e1d00 */
[----:B------:R1:W5:Y:S01]  /*0470*/  LDG.E.128 R40, desc[UR4][R64.64+0x600] ;  /* 0x0006000440287981 */ /* 0x000362000c1e1d00 */
[----:B------:R-:W-:Y:S01]  /*0480*/  UMOV UR6, 0xffffffff ;  /* 0xffffffff00067882 */ /* 0x000fe20000000000 */
[----:B------:R-:W-:-:S02]  /*0490*/  ISETP.NE.AND P1, PT, R44, RZ, PT ;  /* 0x000000ff2c00720c */ /* 0x000fc40003f25270 */
[----:B------:R-:W-:Y:S02]  /*04a0*/  PRMT R79, R4, 0x7632, R79 ;  /* 0x00007632044f7816 */ /* 0x000fe4000000004f */
[----:B------:R-:W-:Y:S02]  /*04b0*/  PRMT R78, R60, 0x7632, R78 ;  /* 0x000076323c4e7816 */ /* 0x000fe4000000004e */
[----:B------:R-:W-:Y:S02]  /*04c0*/  PRMT R77, R16, 0x7632, R77 ;  /* 0x00007632104d7816 */ /* 0x000fe4000000004d */
[----:B------:R-:W-:Y:S02]  /*04d0*/  PRMT R76, R61, 0x7632, R76 ;  /* 0x000076323d4c7816 */ /* 0x000fe4000000004c */
[----:B------:R-:W-:Y:S02]  /*04e0*/  PRMT R75, R62, 0x7632, R75 ;  /* 0x000076323e4b7816 */ /* 0x000fe4000000004b */
        /* <DEDUP_REMOVED lines=16> */
[----:B---3--:R-:W-:Y:S01]  /*05f0*/  PRMT R58, R32, 0x7632, R58 ;  /* 0x00007632203a7816 */ /* 0x008fe2000000003a */
[----:B-1----:R-:W-:Y:S01]  /*0600*/  FADD R64, R50, R67 ;  /* 0x0000004332407221 */ /* 0x002fe20000000000 */
        /* <DEDUP_REMOVED lines=9> */
[C---:B------:R-:W-:Y:S02]  /*06a0*/  SHF.L.U32 R66, R33.reuse, 0x10, RZ ;  /* 0x0000001021427819 */ /* 0x040fe400000006ff */
[----:B----4-:R-:W-:Y:S01]  /*06b0*/  PRMT R71, R36, 0x7632, R71 ;  /* 0x0000763224477816 */ /* 0x010fe20000000047 */
        /* <DEDUP_REMOVED lines=17> */
[C---:B-----5:R-:W-:Y:S02]  /*07d0*/  PRMT R108, R40.reuse, 0x7632, R108 ;  /* 0x00007632286c7816 */ /* 0x060fe4000000006c */
        /* <DEDUP_REMOVED lines=17> */
[C---:B------:R-:W-:Y:S01]  /*08f0*/  PRMT R118, R43.reuse, 0x7632, R118 ;  /* 0x000076322b767816 */ /* 0x040fe20000000076 */
[----:B------:R-:W-:Y:S01]  /*0900*/  IMAD.U32 R120, R120, 0x10000, RZ ;  /* 0x0001000078787824 */ /* 0x000fe200078e00ff */
[----:B------:R-:W-:Y:S01]  /*0910*/  SHF.L.U32 R122, R43, 0x10, RZ ;  /* 0x000000102b7a7819 */ /* 0x000fe200000006ff */
[----:B------:R-:W-:Y:S01]  /*0920*/  FADD R33, R74, R33 ;  /* 0x000000214a217221 */ /* 0x000fe20000000000 */
[----:B------:R-:W-:-:S02]  /*0930*/  SHF.L.U32 R118, R118, 0x10, RZ ;  /* 0x0000001076767819 */ /* 0x000fc400000006ff */
        /* <DEDUP_REMOVED lines=100> */
.L_x_12789:
[----:B------:R-:W3:Y:S01]  /*0f80*/  LDC R35, c[0x0][0x3d8] ;  /* 0x0000f600ff237b82 */ /* 0x000ee20000000800 */
[----:B--2---:R-:W-:Y:S01]  /*0f90*/  FADD R36, R111, R36 ;  /* 0x000000246f247221 */ /* 0x004fe20000000000 */
[----:B0-----:R-:W-:Y:S01]  /*0fa0*/  ISETP.NE.AND P2, PT, R104, RZ, PT ;  /* 0x000000ff6800720c */ /* 0x001fe20003f45270 */
[----:B------:R-:W-:Y:S01]  /*0fb0*/  UISETP.NE.AND UP0, UPT, UR10, URZ, UPT ;  /* 0x000000ff0a00728c */ /* 0x000fe2000bf05270 */
[----:B------:R-:W-:Y:S01]  /*0fc0*/  SHF.L.U32 R76, R76, 0x10, RZ ;  /* 0x000000104c4c7819 */ /* 0x000fe200000006ff */
[----:B------:R-:W-:Y:S01]  /*0fd0*/  IMAD.U32 R117, R81, 0x10000, RZ ;  /* 0x0001000051757824 */ /* 0x000fe200078e00ff */
[----:B------:R-:W-:Y:S02]  /*0fe0*/  SHF.L.U32 R34, R60, 0x10, RZ ;  /* 0x000000103c227819 */ /* 0x000fe400000006ff */
[----:B------:R-:W0:Y:S01]  /*0ff0*/  @!P1 LDC.64 R32, c[0x0][0x398] ;  /* 0x0000e600ff209b82 */ /* 0x000e220000000a00 */
[----:B------:R-:W-:Y:S02]  /*1000*/  SHF.L.U32 R40, R40, 0x10, RZ ;  /* 0x0000001028287819 */ /* 0x000fe400000006ff */
[----:B------:R-:W-:-:S02]  /*1010*/  SHF.L.U32 R105, R78, 0x10, RZ ;  /* 0x000000104e697819 */ /* 0x000fc400000006ff */
[----:B------:R-:W-:Y:S02]  /*1020*/  SHF.L.U32 R77, R77, 0x10, RZ ;  /* 0x000000104d4d7819 */ /* 0x000fe400000006ff */
[----:B------:R-:W-:Y:S01]  /*1030*/  @P2 FADD R34, R34, 1 ;  /* 0x3f80000022222421 */ /* 0x000fe20000000000 */
[----:B------:R-:W-:Y:S01]  /*1040*/  @P2 FADD R76, R76, 1 ;  /* 0x3f8000004c4c2421 */ /* 0x000fe20000000000 */
[----:B------:R-:W-:Y:S01]  /*1050*/  @P2 FADD R105, R105, 1 ;  /* 0x3f80000069692421 */ /* 0x000fe20000000000 */
[----:B------:R-:W-:Y:S02]  /*1060*/  SHF.L.U32 R107, R61, 0x10, RZ ;  /* 0x000000103d6b7819 */ /* 0x000fe400000006ff */
[----:B------:R-:W-:Y:S02]  /*1070*/  SHF.L.U32 R109, R17, 0x10, RZ ;  /* 0x00000010116d7819 */ /* 0x000fe400000006ff */
[----:B-1----:R-:W-:Y:S01]  /*1080*/  SHF.L.U32 R111, R86, 0x10, RZ ;  /* 0x00000010566f7819 */ /* 0x002fe200000006ff */
[----:B------:R-:W-:Y:S01]  /*1090*/  @P2 FADD R107, R107, 1 ;  /* 0x3f8000006b6b2421 */ /* 0x000fe20000000000 */
[----:B---3--:R-:W-:Y:S01]  /*10a0*/  FFMA R35, R36, 0.0009765625, R35 ;  /* 0x3a80000024237823 */ /* 0x008fe20000000023 */
[----:B------:R-:W-:-:S02]  /*10b0*/  SHF.L.U32 R36, R16, 0x10, RZ ;  /* 0x0000001010247819 */ /* 0x000fc400000006ff */
[----:B------:R-:W-:Y:S01]  /*10c0*/  SHF.L.U32 R113, R85, 0x10, RZ ;  /* 0x0000001055717819 */ /* 0x000fe200000006ff */
[----:B------:R-:W-:Y:S01]  /*10d0*/  @P2 FADD R111, R111, 1 ;  /* 0x3f8000006f6f2421 */ /* 0x000fe20000000000 */
[----:B------:R-:W-:Y:S02]  /*10e0*/  FSETP.GEU.AND P0, PT, |R35|, 1.175494350822287508e-38, PT ;  /* 0x008000002300780b */ /* 0x000fe40003f0e200 */
[----:B------:R-:W-:Y:S01]  /*10f0*/  LOP3.LUT R57, R57, 0xffffff00, RZ, 0xc0, !PT ;  /* 0xffffff0039397812 */ /* 0x000fe200078ec0ff */
[----:B0-----:R-:W-:Y:S01]  /*1100*/  @!P1 IMAD.WIDE R32, R45, 0x4, R32 ;  /* 0x000000042d209825 */ /* 0x001fe200078e0220 */
[----:B------:R-:W-:-:S04]  /*1110*/  SHF.L.U32 R115, R82, 0x10, RZ ;  /* 0x0000001052737819 */ /* 0x000fc800000006ff */
[----:B------:R0:W-:Y:S01]  /*1120*/  @!P1 STG.E desc[UR4][R32.64], R39 ;  /* 0x0000002720009986 */ /* 0x0001e2000c101904 */
[----:B------:R-:W-:-:S04]  /*1130*/  @P2 FADD R115, R115, 1 ;  /* 0x3f80000073732421 */ /* 0x000fc80000000000 */
[----:B------:R-:W-:-:S06]  /*1140*/  @!P0 FMUL R35, R35, 16777216 ;  /* 0x4b80000023238820 */ /* 0x000fcc0000400000 */
[----:B------:R-:W1:Y:S02]  /*1150*/  MUFU.RSQ R35, R35 ;  /* 0x0000002300237308 */ /* 0x000e640000001400 */
[----:B-1----:R-:W-:Y:S01]  /*1160*/  @!P0 FMUL R35, R35, 4096 ;  /* 0x4580000023238820 */ /* 0x002fe20000400000 */
[----:B------:R-:W-:-:S03]  /*1170*/  PLOP3.LUT P0, PT, PT, PT, UP0, 0x80, 0x8 ;  /* 0x000000000008781c */ /* 0x000fc60003f0f008 */
[-C--:B0-----:R-:W-:Y:S01]  /*1180*/  FMUL R39, R0, R35.reuse ;  /* 0x0000002300277220 */ /* 0x081fe20000400000 */
[-C--:B------:R-:W-:Y:S01]  /*1190*/  FMUL R33, R48, R35.reuse ;  /* 0x0000002330217220 */ /* 0x080fe20000400000 */
[----:B------:R-:W-:Y:S01]  /*11a0*/  IMAD.U32 R48, R41, 0x10000, RZ ;  /* 0x0001000029307824 */ /* 0x000fe200078e00ff */
        /* <DEDUP_REMOVED lines=10> */
[-C--:B------:R-:W-:Y:S01]  /*1250*/  FMUL R42, R50, R35.reuse ;  /* 0x00000023322a7220 */ /* 0x080fe20000400000 */
[----:B------:R-:W-:Y:S01]  /*1260*/  @P2 FADD R34, R34, 1 ;  /* 0x3f80000022222421 */ /* 0x000fe20000000000 */
[----:B------:R-:W-:Y:S01]  /*1270*/  @P2 FADD R40, R40, 1 ;  /* 0x3f80000028282421 */ /* 0x000fe20000000000 */
[----:B------:R-:W-:Y:S01]  /*1280*/  FMUL R51, R51, R35 ;  /* 0x0000002333337220 */ /* 0x000fe20000400000 */
[----:B------:R-:W-:Y:S01]  /*1290*/  SHF.L.U32 R49, R4, 0x10, RZ ;  /* 0x0000001004317819 */ /* 0x000fe200000006ff */
[----:B------:R-:W-:Y:S01]  /*12a0*/  FFMA R0, R54, R105, R77 ;  /* 0x0000006936007223 */ /* 0x000fe2000000004d */
[----:B------:R-:W-:Y:S01]  /*12b0*/  SHF.L.U32 R50, R102, 0x10, RZ ;  /* 0x0000001066327819 */ /* 0x000fe200000006ff */
[----:B------:R-:W-:Y:S01]  /*12c0*/  FFMA R42, R42, R41, R75 ;  /* 0x000000292a2a7223 */ /* 0x000fe2000000004b */
[----:B------:R-:W-:Y:S01]  /*12d0*/  SHF.L.U32 R77, R63, 0x10, RZ ;  /* 0x000000103f4d7819 */ /* 0x000fe200000006ff */
[-C--:B------:R-:W-:Y:S01]  /*12e0*/  FMUL R32, R52, R35.reuse ;  /* 0x0000002334207220 */ /* 0x080fe20000400000 */
        /* <DEDUP_REMOVED lines=14> */
[----:B------:R-:W-:Y:S01]  /*13d0*/  @P2 FADD R40, R40, 1 ;  /* 0x3f80000028282421 */ /* 0x000fe20000000000 */
[----:B------:R-:W-:Y:S01]  /*13e0*/  FMUL R51, R58, R35 ;  /* 0x000000233a337220 */ /* 0x000fe20000400000 */
        /* <DEDUP_REMOVED lines=41> */
[----:B------:R-:W-:-:S02]  /*1680*/  IMAD.U32 R64, R25, 0x10000, RZ ;  /* 0x0001000019407824 */ /* 0x000fc400078e00ff */
[----:B------:R-:W-:Y:S01]  /*1690*/  @P2 FADD R58, R58, 1 ;  /* 0x3f8000003a3a2421 */ /* 0x000fe20000000000 */
[----:B------:R-:W-:Y:S01]  /*16a0*/  FMUL R73, R73, R35 ;  /* 0x0000002349497220 */ /* 0x000fe20000400000 */
[----:B------:R-:W-:Y:S01]  /*16b0*/  FFMA R69, R37, R66, R68 ;  /* 0x0000004225457223 */ /* 0x000fe20000000044 */
        /* <DEDUP_REMOVED lines=17> */
[----:B------:R-:W-:Y:S01]  /*17d0*/  @P2 FADD R107, R107, 1 ;  /* 0x3f8000006b6b2421 */ /* 0x000fe20000000000 */
[-C--:B------:R-:W-:Y:S01]  /*17e0*/  FMUL R106, R106, R35.reuse ;  /* 0x000000236a6a7220 */ /* 0x080fe20000400000 */
[----:B------:R-:W-:Y:S01]  /*17f0*/  FMUL R80, R80, R35 ;  /* 0x0000002350507220 */ /* 0x000fe20000400000 */
        /* <DEDUP_REMOVED lines=29> */
[----:B------:R-:W-:Y:S01]  /*19d0*/  FMNMX3 R47, R47, |R39|, |R0|, !PT ;  /* 0x400000272f2f7276 */ /* 0x000fe20007800400 */
[----:B------:R-:W-:Y:S01]  /*19e0*/  FFMA R68, R68, R79, R105 ;  /* 0x0000004f44447223 */ /* 0x000fe20000000069 */
[----:B------:R-:W-:Y:S01]  /*19f0*/  SHF.L.U32 R111, R15, 0x10, RZ ;  /* 0x000000100f6f7819 */ /* 0x000fe200000006ff */
[----:B------:R-:W-:Y:S01]  /*1a00*/  FFMA R79, R120, R107, R109 ;  /* 0x0000006b784f7223 */ /* 0x000fe2000000006d */
[-C--:B------:R-:W-:Y:S01]  /*1a10*/  FMUL R107, R42, R2.reuse ;  /* 0x000000022a6b7220 */ /* 0x080fe20000400000 */
[----:B------:R-:W-:Y:S01]  /*1a20*/  FMUL R52, R39, R2 ;  /* 0x0000000227347220 */ /* 0x000fe20000400000 */
[----:B------:R-:W-:Y:S01]  /*1a30*/  FMNMX3 R47, R47, |R32|, |R33|, !PT ;  /* 0x400000202f2f7276 */ /* 0x000fe20007800421 */
[----:B------:R-:W-:Y:S01]  /*1a40*/  @P2 FADD R111, R111, 1 ;  /* 0x3f8000006f6f2421 */ /* 0x000fe20000000000 */
[----:B------:R-:W-:Y:S01]  /*1a50*/  SHF.L.U32 R113, R31, 0x10, RZ ;  /* 0x000000101f717819 */ /* 0x000fe200000006ff */
[----:B------:R-:W-:Y:S01]  /*1a60*/  FMUL R70, R122, R35 ;  /* 0x000000237a467220 */ /* 0x000fe20000400000 */
[----:B------:R-:W-:Y:S01]  /*1a70*/  LOP3.LUT R72, R53, 0xffffff00, RZ, 0xc0, !PT ;  /* 0xffffff0035487812 */ /* 0x000fe200078ec0ff */
[-C--:B------:R-:W-:Y:S01]  /*1a80*/  FMUL R53, R32, R2.reuse ;  /* 0x0000000220357220 */ /* 0x080fe20000400000 */
[----:B------:R-:W-:Y:S01]  /*1a90*/  FSEL R107, R42, R107, !P0 ;  /* 0x0000006b2a6b7208 */ /* 0x000fe20004000000 */
[----:B------:R-:W-:Y:S01]  /*1aa0*/  @P0 FMUL R0, R0, R2 ;  /* 0x0000000200000220 */ /* 0x000fe20000400000 */
[----:B------:R-:W-:Y:S01]  /*1ab0*/  FMNMX3 R47, R47, |R42|, |R43|, !PT ;  /* 0x4000002a2f2f7276 */ /* 0x000fe2000780042b */
[----:B------:R-:W-:Y:S01]  /*1ac0*/  FFMA R70, R70, R111, R113 ;  /* 0x0000006f46467223 */ /* 0x000fe20000000071 */
[----:B------:R-:W-:Y:S01]  /*1ad0*/  FSEL R52, R39, R52, !P0 ;  /* 0x0000003427347208 */ /* 0x000fe20004000000 */
[-C--:B------:R-:W-:Y:S01]  /*1ae0*/  @P0 FMUL R33, R33, R2.reuse ;  /* 0x0000000221210220 */ /* 0x080fe20000400000 */
[----:B------:R-:W-:Y:S01]  /*1af0*/  LOP3.LUT R113, R55, 0xffffff00, RZ, 0xc0, !PT ;  /* 0xffffff0037717812 */ /* 0x000fe200078ec0ff */
[-C--:B------:R-:W-:Y:S01]  /*1b00*/  FMUL R111, R58, R2.reuse ;  /* 0x000000023a6f7220 */ /* 0x080fe20000400000 */
[----:B------:R-:W-:Y:S01]  /*1b10*/  F2FP.SATFINITE.E4M3.F32.PACK_AB_MERGE_C R107, RZ, R107, RZ ;  /* 0x0000006bff6b723e */ /* 0x000fe200048070ff */
[----:B------:R-:W-:Y:S01]  /*1b20*/  FMUL R109, R50, R2 ;  /* 0x00000002326d7220 */ /* 0x000fe20000400000 */
[----:B------:R-:W-:Y:S01]  /*1b30*/  FMNMX3 R55, R47, |R34|, |R41|, !PT ;  /* 0x400000222f377276 */ /* 0x000fe20007800429 */
[-C--:B------:R-:W-:Y:S01]  /*1b40*/  @P0 FMUL R43, R43, R2.reuse ;  /* 0x000000022b2b0220 */ /* 0x080fe20000400000 */
[----:B------:R-:W-:Y:S01]  /*1b50*/  FSEL R53, R32, R53, !P0 ;  /* 0x0000003520357208 */ /* 0x000fe20004000000 */
[----:B------:R-:W-:Y:S01]  /*1b60*/  @P0 FMUL R41, R41, R2 ;  /* 0x0000000229290220 */ /* 0x000fe20000400000 */
[----:B------:R-:W-:Y:S01]  /*1b70*/  F2FP.SATFINITE.E4M3.F32.PACK_AB_MERGE_C R47, RZ, R0, RZ ;  /* 0x00000000ff2f723e */ /* 0x000fe200048070ff */
[----:B------:R-:W-:Y:S01]  /*1b80*/  FMUL R118, R118, R35 ;  /* 0x0000002376767220 */ /* 0x000fe20000400000 */
[----:B------:R-:W-:-:S02]  /*1b90*/  F2FP.SATFINITE.E4M3.F32.PACK_AB_MERGE_C R52, RZ, R52, RZ ;  /* 0x00000034ff34723e */ /* 0x000fc400048070ff */
[----:B------:R-:W-:Y:S01]  /*1ba0*/  LOP3.LUT R39, R72, 0xffff, R107, 0xf8, !PT ;  /* 0x0000ffff48277812 */ /* 0x000fe200078ef86b */
[----:B------:R-:W-:Y:S01]  /*1bb0*/  FMUL R107, R34, R2 ;  /* 0x00000002226b7220 */ /* 0x000fe20000400000 */
[----:B------:R-:W-:Y:S01]  /*1bc0*/  SHF.L.U32 R47, R47, 0x8, RZ ;  /* 0x000000082f2f7819 */ /* 0x000fe200000006ff */
[----:B------:R-:W-:Y:S01]  /*1bd0*/  FFMA R105, R118, R115, R117 ;  /* 0x0000007376697223 */ /* 0x000fe20000000075 */
[----:B------:R-:W-:Y:S02]  /*1be0*/  LOP3.LUT R52, R52, 0xff, RZ, 0xc0, !PT ;  /* 0x000000ff34347812 */ /* 0x000fe400078ec0ff */
[----:B------:R-:W-:Y:S02]  /*1bf0*/  F2FP.SATFINITE.E4M3.F32.PACK_AB_MERGE_C R53, RZ, R53, RZ ;  /* 0x00000035ff35723e */ /* 0x000fe400048070ff */
[----:B------:R-:W-:Y:S02]  /*1c00*/  F2FP.SATFINITE.E4M3.F32.PACK_AB_MERGE_C R33, RZ, R33, RZ ;  /* 0x00000021ff21723e */ /* 0x000fe400048070ff */
[----:B------:R-:W-:-:S02]  /*1c10*/  FSEL R111, R58, R111, !P0 ;  /* 0x0000006f3a6f7208 */ /* 0x000fc40004000000 */
[----:B------:R-:W-:Y:S01]  /*1c20*/  FMNMX3 R55, R55, |R36|, |R51|, !PT ;  /* 0x4000002437377276 */ /* 0x000fe20007800433 */
[-C--:B------:R-:W-:Y:S01]  /*1c30*/  @P0 FMUL R51, R51, R2.reuse ;  /* 0x0000000233330220 */ /* 0x080fe20000400000 */
[----:B------:R-:W-:Y:S01]  /*1c40*/  LOP3.LUT R52, R52, 0xffff, R47, 0xf8, !PT ;  /* 0x0000ffff34347812 */ /* 0x000fe200078ef82f */
[----:B------:R-:W-:Y:S01]  /*1c50*/  FMUL R47, R40, R2 ;  /* 0x00000002282f7220 */ /* 0x000fe20000400000 */
[----:B------:R-:W-:Y:S02]  /*1c60*/  SHF.L.U32 R53, R53, 0x10, RZ ;  /* 0x0000001035357819 */ /* 0x000fe400000006ff */
[----:B------:R-:W-:Y:S02]  /*1c70*/  LOP3.LUT R33, R33, 0xffff, RZ, 0xc0, !PT ;  /* 0x0000ffff21217812 */ /* 0x000fe400078ec0ff */
[----:B------:R-:W-:Y:S02]  /*1c80*/  FSEL R42, R34, R107, !P0 ;  /* 0x0000006b222a7208 */ /* 0x000fe40004000000 */
[----:B------:R-:W-:-:S02]  /*1c90*/  F2FP.SATFINITE.E4M3.F32.PACK_AB_MERGE_C R34, RZ, R111, RZ ;  /* 0x0000006fff22723e */ /* 0x000fc400048070ff */
[----:B------:R-:W-:Y:S01]  /*1ca0*/  FMNMX3 R55, R55, |R40|, |R49|, !PT ;  /* 0x4000002837377276 */ /* 0x000fe20007800431 */
[-C--:B------:R-:W-:Y:S01]  /*1cb0*/  @P0 FMUL R49, R49, R2.reuse ;  /* 0x0000000231310220 */ /* 0x080fe20000400000 */
[----:B------:R-:W-:Y:S02]  /*1cc0*/  LOP3.LUT R52, R52, 0xff0000, R53, 0xf8, !PT ;  /* 0x00ff000034347812 */ /* 0x000fe400078ef835 */
[----:B------:R-:W-:Y:S02]  /*1cd0*/  SHF.L.U32 R33, R33, 0x18, RZ ;  /* 0x0000001821217819 */ /* 0x000fe400000006ff */
[----:B------:R-:W-:Y:S02]  /*1ce0*/  FSEL R109, R50, R109, !P0 ;  /* 0x0000006d326d7208 */ /* 0x000fe40004000000 */
[----:B------:R-:W-:Y:S01]  /*1cf0*/  LOP3.LUT R34, R57, 0xffff, R34, 0xf8, !PT ;  /* 0x0000ffff39227812 */ /* 0x000fe200078ef822 */
[----:B------:R-:W-:Y:S01]  /*1d00*/  FMUL R57, R36, R2 ;  /* 0x0000000224397220 */ /* 0x000fe20000400000 */
[----:B------:R-:W-:Y:S01]  /*1d10*/  FMNMX3 R55, R55, |R50|, |R67|, !PT ;  /* 0x4000003237377276 */ /* 0x000fe20007800443 */
[-C--:B------:R-:W-:Y:S01]  /*1d20*/  @P0 FMUL R67, R67, R2.reuse ;  /* 0x0000000243430220 */ /* 0x080fe20000400000 */
[----:B------:R-:W-:Y:S01]  /*1d30*/  LOP3.LUT R52, R52, 0xff000000, R33, 0xf8, !PT ;  /* 0xff00000034347812 */ /* 0x000fe200078ef821 */
[-C--:B------:R-:W-:Y:S01]  /*1d40*/  FMUL R33, R48, R2.reuse ;  /* 0x0000000230217220 */ /* 0x080fe20000400000 */
[----:B------:R-:W-:Y:S01]  /*1d50*/  F2FP.SATFINITE.E4M3.F32.PACK_AB_MERGE_C R32, RZ, R109, RZ ;  /* 0x0000006dff20723e */ /* 0x000fe200048070ff */
[----:B------:R-:W-:Y:S01]  /*1d60*/  FMUL R109, R68, R2 ;  /* 0x00000002446d7220 */ /* 0x000fe20000400000 */
[----:B------:R-:W-:-:S02]  /*1d70*/  F2FP.SATFINITE.E4M3.F32.PACK_AB_MERGE_C R43, RZ, R43, RZ ;  /* 0x0000002bff2b723e */ /* 0x000fc400048070ff */
[----:B------:R-:W-:Y:S01]  /*1d80*/  FMNMX3 R55, R55, |R48|, |R65|, !PT ;  /* 0x4000003037377276 */ /* 0x000fe20007800441 */
[-C--:B------:R-:W-:Y:S01]  /*1d90*/  @P0 FMUL R65, R65, R2.reuse ;  /* 0x0000000241410220 */ /* 0x080fe20000400000 */
[----:B------:R-:W-:Y:S02]  /*1da0*/  FSEL R57, R36, R57, !P0 ;  /* 0x0000003924397208 */ /* 0x000fe40004000000 */
[----:B------:R-:W-:Y:S02]  /*1db0*/  LOP3.LUT R32, R113, 0xffff, R32, 0xf8, !PT ;  /* 0x0000ffff71207812 */ /* 0x000fe400078ef820 */
[----:B------:R-:W-:Y:S01]  /*1dc0*/  LOP3.LUT R36, R39, 0xff, RZ, 0xc0, !PT ;  /* 0x000000ff27247812 */ /* 0x000fe200078ec0ff */
[----:B------:R-:W-:Y:S01]  /*1dd0*/  FMUL R39, R56, R2 ;  /* 0x0000000238277220 */ /* 0x000fe20000400000 */
[----:B------:R-:W-:Y:S02]  /*1de0*/  PRMT R43, R43, 0x7104, RZ ;  /* 0x000071042b2b7816 */ /* 0x000fe400000000ff */
[----:B------:R-:W-:-:S02]  /*1df0*/  F2FP.SATFINITE.E4M3.F32.PACK_AB_MERGE_C R42, RZ, R42, RZ ;  /* 0x0000002aff2a723e */ /* 0x000fc400048070ff */
[----:B------:R-:W-:Y:S02]  /*1e00*/  F2FP.SATFINITE.E4M3.F32.PACK_AB_MERGE_C R41, RZ, R41, RZ ;  /* 0x00000029ff29723e */ /* 0x000fe400048070ff */
[----:B------:R-:W-:Y:S02]  /*1e10*/  F2FP.SATFINITE.E4M3.F32.PACK_AB_MERGE_C R67, RZ, R67, RZ ;  /* 0x00000043ff43723e */ /* 0x000fe400048070ff */
[----:B------:R-:W-:Y:S02]  /*1e20*/  FSEL R33, R48, R33, !P0 ;  /* 0x0000002130217208 */ /* 0x000fe40004000000 */
[----:B------:R-:W-:Y:S01]  /*1e30*/  FMNMX3 R55, R55, |R56|, |R71|, !PT ;  /* 0x4000003837377276 */ /* 0x000fe20007800447 */
[----:B------:R-:W-:Y:S01]  /*1e40*/  @P0 FMUL R71, R71, R2 ;  /* 0x0000000247470220 */ /* 0x000fe20000400000 */
[----:B------:R-:W-:Y:S02]  /*1e50*/  FSEL R47, R40, R47, !P0 ;  /* 0x0000002f282f7208 */ /* 0x000fe40004000000 */
[----:B------:R-:W-:-:S02]  /*1e60*/  F2FP.SATFINITE.E4M3.F32.PACK_AB_MERGE_C R57, RZ, R57, RZ ;  /* 0x00000039ff39723e */ /* 0x000fc400048070ff */
[----:B------:R-:W-:Y:S02]  /*1e70*/  F2FP.SATFINITE.E4M3.F32.PACK_AB_MERGE_C R51, RZ, R51, RZ ;  /* 0x00000033ff33723e */ /* 0x000fe400048070ff */
[----:B------:R-:W-:Y:S02]  /*1e80*/  LOP3.LUT R43, R36, 0xff00, R43, 0xf8, !PT ;  /* 0x0000ff00242b7812 */ /* 0x000fe400078ef82b */
[----:B------:R-:W-:Y:S02]  /*1e90*/  SHF.L.U32 R42, R42, 0x10, RZ ;  /* 0x000000102a2a7819 */ /* 0x000fe400000006ff */
[----:B------:R-:W-:Y:S02]  /*1ea0*/  LOP3.LUT R41, R41, 0xffff, RZ, 0xc0, !PT ;  /* 0x0000ffff29297812 */ /* 0x000fe400078ec0ff */
[----:B------:R-:W-:Y:S02]  /*1eb0*/  LOP3.LUT R32, R32, 0xff, RZ, 0xc0, !PT ;  /* 0x000000ff20207812 */ /* 0x000fe400078ec0ff */
[----:B------:R-:W-:-:S02]  /*1ec0*/  PRMT R67, R67, 0x7104, RZ ;  /* 0x0000710443437816 */ /* 0x000fc400000000ff */
[----:B------:R-:W-:Y:S01]  /*1ed0*/  FMNMX3 R55, R55, |R54|, |R69|, !PT ;  /* 0x4000003637377276 */ /* 0x000fe20007800445 */
[----:B------:R-:W-:Y:S01]  /*1ee0*/  @P0 FMUL R69, R69, R2 ;  /* 0x0000000245450220 */ /* 0x000fe20000400000 */
[----:B------:R-:W-:Y:S02]  /*1ef0*/  F2FP.SATFINITE.E4M3.F32.PACK_AB_MERGE_C R33, RZ, R33, RZ ;  /* 0x00000021ff21723e */ /* 0x000fe400048070ff */
[----:B------:R-:W-:Y:S02]  /*1f00*/  FSEL R39, R56, R39, !P0 ;  /* 0x0000002738277208 */ /* 0x000fe40004000000 */
[----:B------:R-:W-:Y:S02]  /*1f10*/  LOP3.LUT R36, R57, 0xff, RZ, 0xc0, !PT ;  /* 0x000000ff39247812 */ /* 0x000fe400078ec0ff */
[----:B------:R-:W-:Y:S02]  /*1f20*/  SHF.L.U32 R51, R51, 0x8, RZ ;  /* 0x0000000833337819 */ /* 0x000fe400000006ff */
[----:B------:R-:W-:-:S02]  /*1f30*/  F2FP.SATFINITE.E4M3.F32.PACK_AB_MERGE_C R47, RZ, R47, RZ ;  /* 0x0000002fff2f723e */ /* 0x000fc400048070ff */
[----:B------:R-:W-:Y:S02]  /*1f40*/  F2FP.SATFINITE.E4M3.F32.PACK_AB_MERGE_C R49, RZ, R49, RZ ;  /* 0x00000031ff31723e */ /* 0x000fe400048070ff */
[----:B------:R-:W-:Y:S01]  /*1f50*/  LOP3.LUT R42, R43, 0xff0000, R42, 0xf8, !PT ;  /* 0x00ff00002b2a7812 */ /* 0x000fe200078ef82a */
[----:B------:R-:W-:Y:S01]  /*1f60*/  FMUL R43, R66, R2 ;  /* 0x00000002422b7220 */ /* 0x000fe20000400000 */
[----:B------:R-:W-:Y:S02]  /*1f70*/  SHF.L.U32 R41, R41, 0x18, RZ ;  /* 0x0000001829297819 */ /* 0x000fe400000006ff */
[----:B------:R-:W-:Y:S02]  /*1f80*/  LOP3.LUT R67, R32, 0xff00, R67, 0xf8, !PT ;  /* 0x0000ff0020437812 */ /* 0x000fe400078ef843 */
[----:B------:R-:W-:Y:S01]  /*1f90*/  FMNMX3 R55, R55, |R58|, |R75|, !PT ;  /* 0x4000003a37377276 */ /* 0x000fe2000780044b */
[-C--:B------:R-:W-:Y:S01]  /*1fa0*/  @P0 FMUL R75, R75, R2.reuse ;  /* 0x000000024b4b0220 */ /* 0x080fe20000400000 */
[----:B------:R-:W-:Y:S01]  /*1fb0*/  SHF.L.U32 R32, R33, 0x10, RZ ;  /* 0x0000001021207819 */ /* 0x000fe200000006ff */
[----:B------:R-:W-:Y:S01]  /*1fc0*/  FMUL R33, R38, R2 ;  /* 0x0000000226217220 */ /* 0x000fe20000400000 */
[----:B------:R-:W-:-:S02]  /*1fd0*/  F2FP.SATFINITE.E4M3.F32.PACK_AB_MERGE_C R39, RZ, R39, RZ ;  /* 0x00000027ff27723e */ /* 0x000fc400048070ff */
[----:B------:R-:W-:Y:S02]  /*1fe0*/  LOP3.LUT R36, R36, 0xffff, R51, 0xf8, !PT ;  /* 0x0000ffff24247812 */ /* 0x000fe400078ef833 */
[----:B------:R-:W-:Y:S02]  /*1ff0*/  SHF.L.U32 R47, R47, 0x10, RZ ;  /* 0x000000102f2f7819 */ /* 0x000fe400000006ff */
[----:B------:R-:W-:Y:S02]  /*2000*/  LOP3.LUT R49, R49, 0xffff, RZ, 0xc0, !PT ;  /* 0x0000ffff31317812 */ /* 0x000fe400078ec0ff */
[----:B------:R-:W-:Y:S01]  /*2010*/  LOP3.LUT R53, R42, R41, RZ, 0xfc, !PT ;  /* 0x000000292a357212 */ /* 0x000fe200078efcff */
[----:B------:R-:W-:Y:S01]  /*2020*/  FMUL R41, R54, R2 ;  /* 0x0000000236297220 */ /* 0x000fe20000400000 */
[----:B------:R-:W-:Y:S02]  /*2030*/  LOP3.LUT R40, R67, 0xff0000, R32, 0xf8, !PT ;  /* 0x00ff000043287812 */ /* 0x000fe400078ef820 */
[----:B------:R-:W-:Y:S01]  /*2040*/  FMNMX3 R55, R55, |R38|, |R37|, !PT ;  /* 0x4000002637377276 */ /* 0x000fe20007800425 */
[-C--:B------:R-:W-:Y:S01]  /*2050*/  @P0 FMUL R37, R37, R2.reuse ;  /* 0x0000000225250220 */ /* 0x080fe20000400000 */
[----:B------:R-:W-:Y:S01]  /*2060*/  LOP3.LUT R32, R39, 0xff, RZ, 0xc0, !PT ;  /* 0x000000ff27207812 */ /* 0x000fe200078ec0ff */
[----:B------:R-:W-:Y:S01]  /*2070*/  FMUL R39, R64, R2 ;  /* 0x0000000240277220 */ /* 0x000fe20000400000 */
[----:B------:R-:W-:-:S02]  /*2080*/  LOP3.LUT R36, R36, 0xff0000, R47, 0xf8, !PT ;  /* 0x00ff000024247812 */ /* 0x000fc400078ef82f */
[----:B------:R-:W-:Y:S02]  /*2090*/  SHF.L.U32 R49, R49, 0x18, RZ ;  /* 0x0000001831317819 */ /* 0x000fe400000006ff */
[----:B------:R-:W-:Y:S01]  /*20a0*/  FMNMX3 R55, R55, |R66|, |R77|, !PT ;  /* 0x4000004237377276 */ /* 0x000fe2000780044d */
[----:B------:R-:W-:Y:S01]  /*20b0*/  @P0 FMUL R77, R77, R2 ;  /* 0x000000024d4d0220 */ /* 0x000fe20000400000 */
[----:B------:R-:W-:Y:S02]  /*20c0*/  FSEL R41, R54, R41, !P0 ;  /* 0x0000002936297208 */ /* 0x000fe40004000000 */
[----:B------:R-:W-:Y:S02]  /*20d0*/  LOP3.LUT R54, R36, 0xff000000, R49, 0xf8, !PT ;  /* 0xff00000024367812 */ /* 0x000fe400078ef831 */
[----:B------:R-:W-:Y:S02]  /*20e0*/  F2FP.SATFINITE.E4M3.F32.PACK_AB_MERGE_C R71, RZ, R71, RZ ;  /* 0x00000047ff47723e */ /* 0x000fe400048070ff */
[----:B------:R-:W-:-:S02]  /*20f0*/  FSEL R33, R38, R33, !P0 ;  /* 0x0000002126217208 */ /* 0x000fc40004000000 */
[----:B------:R-:W-:Y:S01]  /*2100*/  FSEL R36, R64, R39, !P0 ;  /* 0x0000002740247208 */ /* 0x000fe20004000000 */
[----:B------:R-:W-:Y:S01]  /*2110*/  FMUL R39, R70, R2 ;  /* 0x0000000246277220 */ /* 0x000fe20000400000 */
[----:B------:R-:W-:Y:S02]  /*2120*/  F2FP.SATFINITE.E4M3.F32.PACK_AB_MERGE_C R75, RZ, R75, RZ ;  /* 0x0000004bff4b723e */ /* 0x000fe400048070ff */
[----:B------:R-:W-:Y:S02]  /*2130*/  F2FP.SATFINITE.E4M3.F32.PACK_AB_MERGE_C R65, RZ, R65, RZ ;  /* 0x00000041ff41723e */ /* 0x000fe400048070ff */
[----:B------:R-:W-:Y:S01]  /*2140*/  FMNMX3 R64, R55, |R64|, |R73|, !PT ;  /* 0x4000004037407276 */ /* 0x000fe20007800449 */
[----:B------:R-:W-:Y:S01]  /*2150*/  @P0 FMUL R73, R73, R2 ;  /* 0x0000000249490220 */ /* 0x000fe20000400000 */
[----:B------:R-:W-:Y:S02]  /*2160*/  FSEL R109, R68, R109, !P0 ;  /* 0x0000006d446d7208 */ /* 0x000fe40004000000 */
[----:B------:R-:W-:-:S02]  /*2170*/  SHF.L.U32 R71, R71, 0x8, RZ ;  /* 0x0000000847477819 */ /* 0x000fc400000006ff */
[----:B------:R-:W-:Y:S02]  /*2180*/  F2FP.SATFINITE.E4M3.F32.PACK_AB_MERGE_C R33, RZ, R33, RZ ;  /* 0x00000021ff21723e */ /* 0x000fe400048070ff */
[----:B------:R-:W-:Y:S02]  /*2190*/  F2FP.SATFINITE.E4M3.F32.PACK_AB_MERGE_C R41, RZ, R41, RZ ;  /* 0x00000029ff29723e */ /* 0x000fe400048070ff */
[----:B------:R-:W-:Y:S02]  /*21a0*/  LOP3.LUT R34, R34, 0xff, RZ, 0xc0, !PT ;  /* 0x000000ff22227812 */ /* 0x000fe400078ec0ff */
[----:B------:R-:W-:Y:S02]  /*21b0*/  PRMT R75, R75, 0x7104, RZ ;  /* 0x000071044b4b7816 */ /* 0x000fe400000000ff */
[----:B------:R-:W-:Y:S02]  /*21c0*/  LOP3.LUT R65, R65, 0xffff, RZ, 0xc0, !PT ;  /* 0x0000ffff41417812 */ /* 0x000fe400078ec0ff */
[----:B------:R-:W-:Y:S01]  /*21d0*/  FMNMX3 R64, R64, |R68|, |R79|, !PT ;  /* 0x4000004440407276 */ /* 0x000fe2000780044f */
[----:B------:R-:W-:Y:S01]  /*21e0*/  @P0 FMUL R79, R79, R2 ;  /* 0x000000024f4f0220 */ /* 0x000fe20000400000 */
[----:B------:R-:W-:-:S02]  /*21f0*/  LOP3.LUT R72, R59, 0xffffff00, RZ, 0xc0, !PT ;  /* 0xffffff003b487812 */ /* 0x000fc400078ec0ff */
[----:B------:R-:W-:Y:S02]  /*2200*/  F2FP.SATFINITE.E4M3.F32.PACK_AB_MERGE_C R109, RZ, R109, RZ ;  /* 0x0000006dff6d723e */ /* 0x000fe400048070ff */
[----:B------:R-:W-:Y:S02]  /*2210*/  LOP3.LUT R32, R32, 0xffff, R71, 0xf8, !PT ;  /* 0x0000ffff20207812 */ /* 0x000fe400078ef847 */
[----:B------:R-:W-:Y:S02]  /*2220*/  SHF.L.U32 R33, R33, 0x10, RZ ;  /* 0x0000001021217819 */ /* 0x000fe400000006ff */
[----:B------:R-:W-:Y:S02]  /*2230*/  SHF.L.U32 R41, R41, 0x10, RZ ;  /* 0x0000001029297819 */ /* 0x000fe400000006ff */
[----:B------:R-:W-:Y:S02]  /*2240*/  LOP3.LUT R42, R34, 0xff00, R75, 0xf8, !PT ;  /* 0x0000ff00222a7812 */ /* 0x000fe400078ef84b */
[----:B------:R-:W-:-:S02]  /*2250*/  SHF.L.U32 R55, R65, 0x18, RZ ;  /* 0x0000001841377819 */ /* 0x000fc400000006ff */
[----:B------:R-:W-:Y:S02]  /*2260*/  LOP3.LUT R0, R72, 0xffff, R109, 0xf8, !PT ;  /* 0x0000ffff48007812 */ /* 0x000fe400078ef86d */
[----:B------:R-:W-:Y:S02]  /*2270*/  F2FP.SATFINITE.E4M3.F32.PACK_AB_MERGE_C R79, RZ, R79, RZ ;  /* 0x0000004fff4f723e */ /* 0x000fe400048070ff */
[----:B------:R-:W-:Y:S02]  /*2280*/  LOP3.LUT R56, R32, 0xff0000, R41, 0xf8, !PT ;  /* 0x00ff000020387812 */ /* 0x000fe400078ef829 */
[----:B------:R-:W-:Y:S02]  /*2290*/  LOP3.LUT R55, R40, R55, RZ, 0xfc, !PT ;  /* 0x0000003728377212 */ /* 0x000fe400078efcff */
[----:B------:R-:W-:Y:S02]  /*22a0*/  LOP3.LUT R42, R42, 0xff0000, R33, 0xf8, !PT ;  /* 0x00ff00002a2a7812 */ /* 0x000fe400078ef821 */
[----:B------:R-:W-:Y:S01]  /*22b0*/  FSEL R40, R70, R39, !P0 ;  /* 0x0000002746287208 */ /* 0x000fe20004000000 */
[----:B------:R-:W0:Y:S01]  /*22c0*/  @!P1 LDC.64 R32, c[0x0][0x3a0] ;  /* 0x0000e800ff209b82 */ /* 0x000e220000000a00 */
[----:B------:R-:W-:-:S02]  /*22d0*/  LOP3.LUT R0, R0, 0xff, RZ, 0xc0, !PT ;  /* 0x000000ff00007812 */ /* 0x000fc400078ec0ff */
[----:B------:R-:W-:Y:S02]  /*22e0*/  PRMT R79, R79, 0x7104, RZ ;  /* 0x000071044f4f7816 */ /* 0x000fe400000000ff */
[----:B------:R-:W-:Y:S02]  /*22f0*/  FSEL R43, R66, R43, !P0 ;  /* 0x0000002b422b7208 */ /* 0x000fe40004000000 */
[----:B------:R-:W-:Y:S01]  /*2300*/  LOP3.LUT R79, R0, 0xff00, R79, 0xf8, !PT ;  /* 0x0000ff00004f7812 */ /* 0x000fe200078ef84f */
[----:B------:R-:W1:Y:S01]  /*2310*/  LDC.64 R38, c[0x0][0x3c8] ;  /* 0x0000f200ff267b82 */ /* 0x000e620000000a00 */
[----:B------:R-:W-:Y:S01]  /*2320*/  FMNMX3 R47, R64, |R70|, |R105|, !PT ;  /* 0x40000046402f7276 */ /* 0x000fe20007800469 */
[----:B------:R-:W-:Y:S01]  /*2330*/  @P0 FMUL R105, R105, R2 ;  /* 0x0000000269690220 */ /* 0x000fe20000400000 */
[----:B------:R-:W-:Y:S02]  /*2340*/  F2FP.SATFINITE.E4M3.F32.PACK_AB_MERGE_C R43, RZ, R43, RZ ;  /* 0x0000002bff2b723e */ /* 0x000fe400048070ff */
[----:B------:R-:W-:-:S02]  /*2350*/  F2FP.SATFINITE.E4M3.F32.PACK_AB_MERGE_C R77, RZ, R77, RZ ;  /* 0x0000004dff4d723e */ /* 0x000fc400048070ff */
[----:B------:R-:W-:Y:S01]  /*2360*/  F2FP.SATFINITE.E4M3.F32.PACK_AB_MERGE_C R69, RZ, R69, RZ ;  /* 0x00000045ff45723e */ /* 0x000fe200048070ff */
[----:B------:R-:W2:Y:S01]  /*2370*/  LDC R0, c[0x0][0x380] ;  /* 0x0000e000ff007b82 */ /* 0x000ea20000000800 */
[----:B------:R-:W-:Y:S02]  /*2380*/  LOP3.LUT R34, R43, 0xff, RZ, 0xc0, !PT ;  /* 0x000000ff2b227812 */ /* 0x000fe400078ec0ff */
[----:B------:R-:W-:Y:S02]  /*2390*/  SHF.L.U32 R77, R77, 0x8, RZ ;  /* 0x000000084d4d7819 */ /* 0x000fe400000006ff */
[----:B------:R-:W-:Y:S02]  /*23a0*/  F2FP.SATFINITE.E4M3.F32.PACK_AB_MERGE_C R36, RZ, R36, RZ ;  /* 0x00000024ff24723e */ /* 0x000fe400048070ff */
[----:B------:R-:W-:Y:S01]  /*23b0*/  F2FP.SATFINITE.E4M3.F32.PACK_AB_MERGE_C R40, RZ, R40, RZ ;  /* 0x00000028ff28723e */ /* 0x000fe200048070ff */
[----:B0-----:R-:W-:Y:S01]  /*23c0*/  @!P1 IMAD.WIDE R32, R45, 0x4, R32 ;  /* 0x000000042d209825 */ /* 0x001fe200078e0220 */
[----:B------:R-:W-:-:S02]  /*23d0*/  F2FP.SATFINITE.E4M3.F32.PACK_AB_MERGE_C R37, RZ, R37, RZ ;  /* 0x00000025ff25723e */ /* 0x000fc400048070ff */
[----:B------:R-:W-:Y:S02]  /*23e0*/  F2FP.SATFINITE.E4M3.F32.PACK_AB_MERGE_C R73, RZ, R73, RZ ;  /* 0x00000049ff49723e */ /* 0x000fe400048070ff */
[----:B------:R-:W-:Y:S01]  /*23f0*/  F2FP.SATFINITE.E4M3.F32.PACK_AB_MERGE_C R105, RZ, R105, RZ ;  /* 0x00000069ff69723e */ /* 0x000fe200048070ff */
[----:B------:R3:W-:Y:S01]  /*2400*/  @!P1 STG.E desc[UR4][R32.64], R35 ;  /* 0x0000002320009986 */ /* 0x0007e2000c101904 */
[----:B------:R-:W-:Y:S01]  /*2410*/  LOP3.LUT R69, R69, 0xffff, RZ, 0xc0, !PT ;  /* 0x0000ffff45457812 */ /* 0x000fe200078ec0ff */
[----:B-1----:R-:W-:Y:S01]  /*2420*/  IMAD.WIDE.U32 R38, R46, 0x8, R38 ;  /* 0x000000082e267825 */ /* 0x002fe200078e0026 */
[----:B------:R-:W-:Y:S02]  /*2430*/  LOP3.LUT R77, R34, 0xffff, R77, 0xf8, !PT ;  /* 0x0000ffff224d7812 */ /* 0x000fe400078ef84d */
[----:B------:R-:W-:Y:S01]  /*2440*/  SHF.L.U32 R36, R36, 0x10, RZ ;  /* 0x0000001024247819 */ /* 0x000fe200000006ff */
[----:B------:R-:W-:Y:S01]  /*2450*/  IMAD.SHL.U32 R69, R69, 0x1000000, RZ ;  /* 0x0100000045457824 */ /* 0x000fe200078e00ff */
[----:B------:R-:W-:Y:S01]  /*2460*/  SHF.L.U32 R40, R40, 0x10, RZ ;  /* 0x0000001028287819 */ /* 0x000fe200000006ff */
[----:B------:R3:W-:Y:S01]  /*2470*/  STG.E.64 desc[UR4][R38.64], R52 ;  /* 0x0000003426007986 */ /* 0x0007e2000c101b04 */
[----:B------:R-:W-:-:S02]  /*2480*/  LOP3.LUT R37, R37, 0xffff, RZ, 0xc0, !PT ;  /* 0x0000ffff25257812 */ /* 0x000fc400078ec0ff */
[----:B------:R-:W-:Y:S01]  /*2490*/  LOP3.LUT R73, R73, 0xffff, RZ, 0xc0, !PT ;  /* 0x0000ffff49497812 */ /* 0x000fe200078ec0ff */
[----:B------:R3:W-:Y:S01]  /*24a0*/  STG.E.64 desc[UR4][R38.64+0x100], R54 ;  /* 0x0001003626007986 */ /* 0x0007e2000c101b04 */
[----:B------:R-:W-:Y:S02]  /*24b0*/  LOP3.LUT R105, R105, 0xffff, RZ, 0xc0, !PT ;  /* 0x0000ffff69697812 */ /* 0x000fe400078ec0ff */
[----:B------:R-:W-:Y:S02]  /*24c0*/  LOP3.LUT R36, R77, 0xff0000, R36, 0xf8, !PT ;  /* 0x00ff00004d247812 */ /* 0x000fe400078ef824 */
[----:B------:R-:W-:Y:S02]  /*24d0*/  LOP3.LUT R40, R79, 0xff0000, R40, 0xf8, !PT ;  /* 0x00ff00004f287812 */ /* 0x000fe400078ef828 */
[----:B------:R-:W-:Y:S02]  /*24e0*/  SHF.L.U32 R37, R37, 0x18, RZ ;  /* 0x0000001825257819 */ /* 0x000fe400000006ff */
[----:B------:R-:W-:-:S02]  /*24f0*/  SHF.L.U32 R73, R73, 0x18, RZ ;  /* 0x0000001849497819 */ /* 0x000fc400000006ff */
[----:B------:R-:W-:Y:S02]  /*2500*/  SHF.L.U32 R59, R105, 0x18, RZ ;  /* 0x00000018693b7819 */ /* 0x000fe400000006ff */
[----:B------:R-:W-:Y:S02]  /*2510*/  LOP3.LUT R56, R56, 0xff000000, R69, 0xf8, !PT ;  /* 0xff00000038387812 */ /* 0x000fe400078ef845 */
        /* <DEDUP_REMOVED lines=9> */
.L_x_12766:
[----:B------:R-:W0:Y:S01]  /*25b0*/  LDC.U8 R97, c[0x0][0x3c0] ;  /* 0x0000f000ff617b82 */ /* 0x000e220000000000 */
[----:B------:R-:W-:Y:S01]  /*25c0*/  BSSY B1, `(.L_x_12769) ;  /* 0x0000215000017945 */ /* 0x000fe20003800000 */
        /* <DEDUP_REMOVED lines=31> */
[----:B0-----:R-:W-:-:S07]  /*27c0*/  PRMT R65, R31, 0x7632, R65 ;  /* 0x000076321f417816 */ /* 0x001fce0000000041 */
.L_x_12771:
        /* <DEDUP_REMOVED lines=8> */
[----:B------:R-:W-:-:S02]  /*2850*/  ISETP.NE.AND P1, PT, R44, RZ, PT ;  /* 0x000000ff2c00720c */ /* 0x000fc40003f25270 */
[C---:B--2---:R-:W-:Y:S02]  /*2860*/  PRMT R54, R48.reuse, 0x7632, R54 ;  /* 0x0000763230367816 */ /* 0x044fe40000000036 */
[----:B------:R-:W-:Y:S02]  /*2870*/  SHF.L.U32 R0, R48, 0x10, RZ ;  /* 0x0000001030007819 */ /* 0x000fe400000006ff */
[----:B------:R-:W-:Y:S02]  /*2880*/  SHF.L.U32 R54, R54, 0x10, RZ ;  /* 0x0000001036367819 */ /* 0x000fe400000006ff */
[C---:B------:R-:W-:Y:S01]  /*2890*/  PRMT R48, R49.reuse, 0x7632, R48 ;  /* 0x0000763231307816 */ /* 0x040fe20000000030 */
[----:B------:R-:W-:Y:S01]  /*28a0*/  FADD R99, RZ, R0 ;  /* 0x00000000ff637221 */ /* 0x000fe20000000000 */
[----:B------:R-:W-:Y:S01]  /*28b0*/  SHF.L.U32 R49, R49, 0x10, RZ ;  /* 0x0000001031317819 */ /* 0x000fe200000006ff */
[----:B----4-:R-:W-:Y:S01]  /*28c0*/  IMAD.U32 R104, R36, 0x10000, RZ ;  /* 0x0001000024687824 */ /* 0x010fe200078e00ff */
[C---:B0-----:R-:W-:Y:S01]  /*28d0*/  PRMT R47, R51.reuse, 0x7632, R47 ;  /* 0x00007632332f7816 */ /* 0x041fe2000000002f */
[----:B------:R-:W-:Y:S01]  /*28e0*/  FADD R56, R54, R99 ;  /* 0x0000006336387221 */ /* 0x000fe20000000000 */
[----:B------:R-:W-:Y:S01]  /*28f0*/  IMAD.U32 R48, R48, 0x10000, RZ ;  /* 0x0001000030307824 */ /* 0x000fe200078e00ff */
[----:B------:R-:W-:-:S02]  /*2900*/  SHF.L.U32 R51, R51, 0x10, RZ ;  /* 0x0000001033337819 */ /* 0x000fc400000006ff */
[--C-:B------:R-:W-:Y:S01]  /*2910*/  FADD R99, R49, R56.reuse ;  /* 0x0000003831637221 */ /* 0x100fe20000000000 */
[C---:B------:R-:W-:Y:S02]  /*2920*/  PRMT R56, R50.reuse, 0x7632, R56 ;  /* 0x0000763232387816 */ /* 0x040fe40000000038 */
[----:B------:R-:W-:Y:S01]  /*2930*/  SHF.L.U32 R50, R50, 0x10, RZ ;  /* 0x0000001032327819 */ /* 0x000fe200000006ff */
[----:B------:R-:W-:Y:S01]  /*2940*/  FADD R99, R48, R99 ;  /* 0x0000006330637221 */ /* 0x000fe20000000000 */
[----:B------:R-:W-:Y:S02]  /*2950*/  SHF.L.U32 R46, R56, 0x10, RZ ;  /* 0x00000010382e7819 */ /* 0x000fe400000006ff */
[----:B------:R-:W-:Y:S01]  /*2960*/  SHF.L.U32 R47, R47, 0x10, RZ ;  /* 0x000000102f2f7819 */ /* 0x000fe200000006ff */
[----:B------:R-:W-:Y:S01]  /*2970*/  FADD R99, R50, R99 ;  /* 0x0000006332637221 */ /* 0x000fe20000000000 */
[----:B---3--:R-:W-:Y:S02]  /*2980*/  SHF.L.U32 R58, R32, 0x10, RZ ;  /* 0x00000010203a7819 */ /* 0x008fe400000006ff */
[----:B------:R-:W-:Y:S01]  /*2990*/  SHF.L.U32 R98, R33, 0x10, RZ ;  /* 0x0000001021627819 */ /* 0x000fe200000006ff */
[----:B------:R-:W-:Y:S01]  /*29a0*/  FADD R56, R46, R99 ;  /* 0x000000632e387221 */ /* 0x000fe20000000000 */
[----:B------:R-:W-:-:S02]  /*29b0*/  SHF.L.U32 R100, R34, 0x10, RZ ;  /* 0x0000001022647819 */ /* 0x000fc400000006ff */
[----:B------:R-:W-:Y:S01]  /*29c0*/  PRMT R101, R35, 0x7632, R101 ;  /* 0x0000763223657816 */ /* 0x000fe20000000065 */
[--C-:B------:R-:W-:Y:S01]  /*29d0*/  FADD R64, R51, R56.reuse ;  /* 0x0000003833407221 */ /* 0x100fe20000000000 */
[----:B------:R-:W-:Y:S02]  /*29e0*/  PRMT R56, R32, 0x7632, R56 ;  /* 0x0000763220387816 */ /* 0x000fe40000000038 */
[----:B------:R-:W-:Y:S01]  /*29f0*/  SHF.L.U32 R102, R35, 0x10, RZ ;  /* 0x0000001023667819 */ /* 0x000fe200000006ff */
[--C-:B------:R-:W-:Y:S01]  /*2a00*/  FADD R99, R47, R64.reuse ;  /* 0x000000402f637221 */ /* 0x100fe20000000000 */
        /* <DEDUP_REMOVED lines=8> */
[--C-:B------:R-:W-:Y:S01]  /*2a90*/  FADD R33, R98, R99.reuse ;  /* 0x0000006362217221 */ /* 0x100fe20000000000 */
[----:B------:R-:W-:Y:S02]  /*2aa0*/  PRMT R99, R34, 0x7632, R99 ;  /* 0x0000763222637816 */ /* 0x000fe40000000063 */
        /* <DEDUP_REMOVED lines=9> */
[----:B-----5:R-:W-:Y:S01]  /*2b40*/  SHF.L.U32 R112, R40, 0x10, RZ ;  /* 0x0000001028707819 */ /* 0x020fe200000006ff */
[----:B------:R-:W-:Y:S01]  /*2b50*/  FADD R32, R102, R33 ;  /* 0x0000002166207221 */ /* 0x000fe20000000000 */
[----:B------:R-:W-:-:S02]  /*2b60*/  PRMT R114, R41, 0x7632, R114 ;  /* 0x0000763229727816 */ /* 0x000fc40000000072 */
        /* <DEDUP_REMOVED lines=20> */
[----:B------:R-:W-:-:S03]  /*2cb0*/  IMAD.U32 R42, R32, 0x10000, RZ ;  /* 0x00010000202a7824 */ /* 0x000fc600078e00ff */
        /* <DEDUP_REMOVED lines=95> */
.L_x_12801:
[----:B------:R-:W2:Y:S01]  /*32b0*/  LDC R33, c[0x0][0x3d8] ;  /* 0x0000f600ff217b82 */ /* 0x000ea20000000800 */
[----:B-1----:R-:W-:Y:S01]  /*32c0*/  FADD R36, R109, R36 ;  /* 0x000000246d247221 */ /* 0x002fe20000000000 */
[----:B------:R-:W-:Y:S01]  /*32d0*/  ISETP.NE.AND P2, PT, R97, RZ, PT ;  /* 0x000000ff6100720c */ /* 0x000fe20003f45270 */
        /* <DEDUP_REMOVED lines=11> */
[----:B------:R-:W-:Y:S02]  /*3390*/  SHF.L.U32 R123, R6, 0x10, RZ ;  /* 0x00000010067b7819 */ /* 0x000fe400000006ff */
[----:B------:R-:W-:Y:S02]  /*33a0*/  SHF.L.U32 R115, R4, 0x10, RZ ;  /* 0x0000001004737819 */ /* 0x000fe400000006ff */
[----:B------:R-:W-:Y:S01]  /*33b0*/  SHF.L.U32 R117, R86, 0x10, RZ ;  /* 0x0000001056757819 */ /* 0x000fe200000006ff */
[----:B--2---:R-:W-:Y:S01]  /*33c0*/  FFMA R34, R36, 0.0009765625, R33 ;  /* 0x3a80000024227823 */ /* 0x004fe20000000021 */
[----:B------:R-:W-:Y:S01]  /*33d0*/  SHF.L.U32 R36, R16, 0x10, RZ ;  /* 0x0000001010247819 */ /* 0x000fe200000006ff */
[----:B------:R-:W0:Y:S01]  /*33e0*/  @!P1 LDC.64 R32, c[0x0][0x398] ;  /* 0x0000e600ff209b82 */ /* 0x000e220000000a00 */
[----:B------:R-:W-:Y:S01]  /*33f0*/  @P2 FADD R123, R123, 1 ;  /* 0x3f8000007b7b2421 */ /* 0x000fe20000000000 */
[----:B------:R-:W-:Y:S01]  /*3400*/  @P2 FADD R115, R115, 1 ;  /* 0x3f80000073732421 */ /* 0x000fe20000000000 */
[----:B------:R-:W-:Y:S01]  /*3410*/  FSETP.GEU.AND P0, PT, |R34|, 1.175494350822287508e-38, PT ;  /* 0x008000002200780b */ /* 0x000fe20003f0e200 */
[----:B------:R-:W-:Y:S01]  /*3420*/  @P2 FADD R117, R117, 1 ;  /* 0x3f80000075752421 */ /* 0x000fe20000000000 */
[----:B------:R-:W-:-:S02]  /*3430*/  SHF.L.U32 R125, R8, 0x10, RZ ;  /* 0x00000010087d7819 */ /* 0x000fc400000006ff */
[----:B------:R-:W-:Y:S02]  /*3440*/  SHF.L.U32 R121, R81, 0x10, RZ ;  /* 0x0000001051797819 */ /* 0x000fe400000006ff */
[----:B------:R-:W-:Y:S01]  /*3450*/  SHF.L.U32 R119, R7, 0x10, RZ ;  /* 0x0000001007777819 */ /* 0x000fe200000006ff */
[----:B------:R-:W-:Y:S01]  /*3460*/  @P2 FADD R125, R125, 1 ;  /* 0x3f8000007d7d2421 */ /* 0x000fe20000000000 */
[----:B------:R-:W-:Y:S02]  /*3470*/  LOP3.LUT R57, R57, 0xffffff00, RZ, 0xc0, !PT ;  /* 0xffffff0039397812 */ /* 0x000fe400078ec0ff */
[----:B------:R-:W-:Y:S01]  /*3480*/  LOP3.LUT R59, R59, 0xffffff00, RZ, 0xc0, !PT ;  /* 0xffffff003b3b7812 */ /* 0x000fe200078ec0ff */
[----:B------:R-:W-:Y:S02]  /*3490*/  @P2 FADD R119, R119, 1 ;  /* 0x3f80000077772421 */ /* 0x000fe40000000000 */
[----:B------:R-:W-:-:S04]  /*34a0*/  @!P0 FMUL R34, R34, 16777216 ;  /* 0x4b80000022228820 */ /* 0x000fc80000400000 */
[----:B------:R1:W2:Y:S01]  /*34b0*/  MUFU.RSQ R35, R34 ;  /* 0x0000002200237308 */ /* 0x0002a20000001400 */
[----:B0-----:R-:W-:Y:S01]  /*34c0*/  @!P1 IMAD.WIDE R32, R45, 0x4, R32 ;  /* 0x000000042d209825 */ /* 0x001fe200078e0220 */
[----:B-1----:R-:W-:-:S04]  /*34d0*/  SHF.L.U32 R34, R93, 0x10, RZ ;  /* 0x000000105d227819 */ /* 0x002fc800000006ff */
        /* <DEDUP_REMOVED lines=9> */
[----:B------:R-:W-:Y:S01]  /*3570*/  FFMA R41, R124, R41, R107 ;  /* 0x000000297c297223 */ /* 0x000fe2000000006b */
[----:B------:R-:W-:Y:S01]  /*3580*/  SHF.L.U32 R107, R17, 0x10, RZ ;  /* 0x00000010116b7819 */ /* 0x000fe200000006ff */
[----:B------:R-:W-:Y:S01]  /*3590*/  FMUL R50, R50, R35 ;  /* 0x0000002332327220 */ /* 0x000fe20000400000 */
[----:B------:R-:W-:Y:S01]  /*35a0*/  SHF.L.U32 R36, R18, 0x10, RZ ;  /* 0x0000001012247819 */ /* 0x000fe200000006ff */
[----:B------:R-:W-:Y:S01]  /*35b0*/  @P2 FADD R0, R0, 1 ;  /* 0x3f80000000002421 */ /* 0x000fe20000000000 */
[----:B0-----:R-:W-:-:S02]  /*35c0*/  IMAD.U32 R39, R92, 0x10000, RZ ;  /* 0x000100005c277824 */ /* 0x001fc400078e00ff */
[----:B------:R-:W-:Y:S01]  /*35d0*/  FMUL R33, R47, R35 ;  /* 0x000000232f217220 */ /* 0x000fe20000400000 */
[----:B------:R-:W-:Y:S01]  /*35e0*/  SHF.L.U32 R32, R91, 0x10, RZ ;  /* 0x000000105b207819 */ /* 0x000fe200000006ff */
[----:B------:R-:W-:Y:S01]  /*35f0*/  FFMA R107, R0, R49, R107 ;  /* 0x00000031006b7223 */ /* 0x000fe2000000006b */
        /* <DEDUP_REMOVED lines=21> */
[----:B------:R-:W-:Y:S01]  /*3750*/  FFMA R113, R113, R56, R32 ;  /* 0x0000003871717223 */ /* 0x000fe20000000020 */
[----:B------:R-:W-:Y:S01]  /*3760*/  SHF.L.U32 R32, R22, 0x10, RZ ;  /* 0x0000001016207819 */ /* 0x000fe200000006ff */
[-C--:B------:R-:W-:Y:S01]  /*3770*/  FMUL R100, R100, R35.reuse ;  /* 0x0000002364647220 */ /* 0x080fe20000400000 */
[----:B------:R-:W-:Y:S01]  /*3780*/  FFMA R111, R111, R98, R34 ;  /* 0x000000626f6f7223 */ /* 0x000fe20000000022 */
[----:B------:R-:W-:Y:S01]  /*3790*/  SHF.L.U32 R34, R84, 0x10, RZ ;  /* 0x0000001054227819 */ /* 0x000fe200000006ff */
[-C--:B------:R-:W-:Y:S01]  /*37a0*/  FMUL R58, R58, R35.reuse ;  /* 0x000000233a3a7220 */ /* 0x080fe20000400000 */
[----:B------:R-:W-:Y:S01]  /*37b0*/  SHF.L.U32 R0, R20, 0x10, RZ ;  /* 0x0000001014007819 */ /* 0x000fe200000006ff */
[----:B------:R-:W-:Y:S01]  /*37c0*/  FFMA R123, R123, R100, R32 ;  /* 0x000000647b7b7223 */ /* 0x000fe20000000020 */
[----:B------:R-:W-:Y:S01]  /*37d0*/  SHF.L.U32 R39, R83, 0x10, RZ ;  /* 0x0000001053277819 */ /* 0x000fe200000006ff */
[----:B------:R-:W-:Y:S01]  /*37e0*/  @P2 FADD R34, R34, 1 ;  /* 0x3f80000022222421 */ /* 0x000fe20000000000 */
[----:B------:R-:W-:Y:S01]  /*37f0*/  FMUL R99, R99, R35 ;  /* 0x0000002363637220 */ /* 0x000fe20000400000 */
[----:B------:R-:W-:Y:S01]  /*3800*/  SHF.L.U32 R32, R82, 0x10, RZ ;  /* 0x0000001052207819 */ /* 0x000fe200000006ff */
[----:B------:R-:W-:Y:S01]  /*3810*/  FFMA R115, R115, R58, R0 ;  /* 0x0000003a73737223 */ /* 0x000fe20000000000 */
[----:B------:R-:W-:-:S02]  /*3820*/  IMAD.U32 R0, R85, 0x10000, RZ ;  /* 0x0001000055007824 */ /* 0x000fc400078e00ff */
[----:B------:R-:W-:Y:S01]  /*3830*/  FMUL R64, R64, R35 ;  /* 0x0000002340407220 */ /* 0x000fe20000400000 */
[----:B------:R-:W-:Y:S01]  /*3840*/  FFMA R99, R34, R99, R39 ;  /* 0x0000006322637223 */ /* 0x000fe20000000027 */
[----:B------:R-:W-:Y:S01]  /*3850*/  SHF.L.U32 R34, R24, 0x10, RZ ;  /* 0x0000001018227819 */ /* 0x000fe200000006ff */
[----:B------:R-:W-:Y:S01]  /*3860*/  @P2 FADD R32, R32, 1 ;  /* 0x3f80000020202421 */ /* 0x000fe20000000000 */
[-C--:B------:R-:W-:Y:S01]  /*3870*/  FMUL R39, R101, R35.reuse ;  /* 0x0000002365277220 */ /* 0x080fe20000400000 */
[----:B------:R-:W-:Y:S01]  /*3880*/  FMUL R104, R104, R35 ;  /* 0x0000002368687220 */ /* 0x000fe20000400000 */
[----:B------:R-:W-:Y:S01]  /*3890*/  SHF.L.U32 R46, R78, 0x10, RZ ;  /* 0x000000104e2e7819 */ /* 0x000fe200000006ff */
[----:B------:R-:W-:Y:S01]  /*38a0*/  FFMA R117, R117, R64, R0 ;  /* 0x0000004075757223 */ /* 0x000fe20000000000 */
[----:B------:R-:W-:Y:S01]  /*38b0*/  SHF.L.U32 R0, R23, 0x10, RZ ;  /* 0x0000001017007819 */ /* 0x000fe200000006ff */
[----:B------:R-:W-:Y:S01]  /*38c0*/  FFMA R39, R32, R39, R121 ;  /* 0x0000002720277223 */ /* 0x000fe20000000079 */
[----:B------:R-:W-:Y:S01]  /*38d0*/  FMUL R102, R102, R35 ;  /* 0x0000002366667220 */ /* 0x000fe20000400000 */
[----:B------:R-:W-:Y:S01]  /*38e0*/  FFMA R121, R125, R104, R34 ;  /* 0x000000687d797223 */ /* 0x000fe20000000022 */
[----:B------:R-:W-:Y:S01]  /*38f0*/  SHF.L.U32 R48, R77, 0x10, RZ ;  /* 0x000000104d307819 */ /* 0x000fe200000006ff */
[----:B------:R-:W-:-:S02]  /*3900*/  IMAD.U32 R125, R9, 0x10000, RZ ;  /* 0x00010000097d7824 */ /* 0x000fc400078e00ff */
[----:B------:R-:W-:Y:S01]  /*3910*/  @P2 FADD R46, R46, 1 ;  /* 0x3f8000002e2e2421 */ /* 0x000fe20000000000 */
[-C--:B------:R-:W-:Y:S01]  /*3920*/  FMUL R37, R37, R35.reuse ;  /* 0x0000002325257220 */ /* 0x080fe20000400000 */
[----:B------:R-:W-:Y:S01]  /*3930*/  SHF.L.U32 R101, R80, 0x10, RZ ;  /* 0x0000001050657819 */ /* 0x000fe200000006ff */
[----:B------:R-:W-:Y:S01]  /*3940*/  FFMA R119, R119, R102, R0 ;  /* 0x0000006677777223 */ /* 0x000fe20000000000 */
[----:B------:R-:W-:Y:S01]  /*3950*/  SHF.L.U32 R36, R25, 0x10, RZ ;  /* 0x0000001019247819 */ /* 0x000fe200000006ff */
[-C--:B------:R-:W-:Y:S01]  /*3960*/  FMUL R34, R103, R35.reuse ;  /* 0x0000002367227220 */ /* 0x080fe20000400000 */
        /* <DEDUP_REMOVED lines=47> */
[----:B------:R-:W-:Y:S01]  /*3c60*/  FFMA R48, R56, R48, R58 ;  /* 0x0000003038307223 */ /* 0x000fe2000000003a */
[----:B------:R-:W-:Y:S01]  /*3c70*/  @P2 FADD R125, R125, 1 ;  /* 0x3f8000007d7d2421 */ /* 0x000fe20000000000 */
[-C--:B------:R-:W-:Y:S01]  /*3c80*/  FMUL R114, R114, R35.reuse ;  /* 0x0000002372727220 */ /* 0x080fe20000400000 */
[----:B------:R-:W-:Y:S01]  /*3c90*/  SHF.L.U32 R56, R68, 0x10, RZ ;  /* 0x0000001044387819 */ /* 0x000fe200000006ff */
[-C--:B------:R-:W-:Y:S01]  /*3ca0*/  @P0 FMUL R109, R109, R2.reuse ;  /* 0x000000026d6d0220 */ /* 0x080fe20000400000 */
[-C--:B------:R-:W-:Y:S01]  /*3cb0*/  @P0 FMUL R43, R43, R2.reuse ;  /* 0x000000022b2b0220 */ /* 0x080fe20000400000 */
[----:B------:R-:W-:Y:S01]  /*3cc0*/  @P0 FMUL R41, R41, R2 ;  /* 0x0000000229290220 */ /* 0x000fe20000400000 */
[----:B------:R-:W-:Y:S01]  /*3cd0*/  FFMA R36, R105, R36, R50 ;  /* 0x0000002469247223 */ /* 0x000fe20000000032 */
[----:B------:R-:W-:Y:S01]  /*3ce0*/  FFMA R125, R125, R114, R54 ;  /* 0x000000727d7d7223 */ /* 0x000fe20000000036 */
[----:B------:R-:W-:Y:S01]  /*3cf0*/  SHF.L.U32 R58, R67, 0x10, RZ ;  /* 0x00000010433a7819 */ /* 0x000fe200000006ff */
[----:B------:R-:W-:Y:S01]  /*3d00*/  FMUL R50, R42, R35 ;  /* 0x000000232a327220 */ /* 0x000fe20000400000 */
[----:B------:R-:W-:Y:S01]  /*3d10*/  LOP3.LUT R54, R53, 0xffffff00, RZ, 0xc0, !PT ;  /* 0xffffff0035367812 */ /* 0x000fe200078ec0ff */
[----:B------:R-:W-:Y:S01]  /*3d20*/  @P2 FADD R56, R56, 1 ;  /* 0x3f80000038382421 */ /* 0x000fe20000000000 */
[----:B------:R-:W-:Y:S01]  /*3d30*/  F2FP.SATFINITE.E4M3.F32.PACK_AB_MERGE_C R42, RZ, R109, RZ ;  /* 0x0000006dff2a723e */ /* 0x000fe200048070ff */
[-C--:B------:R-:W-:Y:S01]  /*3d40*/  @P0 FMUL R46, R46, R2.reuse ;  /* 0x000000022e2e0220 */ /* 0x080fe20000400000 */
[-C--:B------:R-:W-:Y:S01]  /*3d50*/  @P0 FMUL R48, R48, R2.reuse ;  /* 0x0000000230300220 */ /* 0x080fe20000400000 */
[----:B------:R-:W-:Y:S01]  /*3d60*/  F2FP.SATFINITE.E4M3.F32.PACK_AB_MERGE_C R43, RZ, R43, RZ ;  /* 0x0000002bff2b723e */ /* 0x000fe200048070ff */
[-C--:B------:R-:W-:Y:S01]  /*3d70*/  @P0 FMUL R115, R115, R2.reuse ;  /* 0x0000000273730220 */ /* 0x080fe20000400000 */
[----:B------:R-:W-:Y:S01]  /*3d80*/  F2FP.SATFINITE.E4M3.F32.PACK_AB_MERGE_C R41, RZ, R41, RZ ;  /* 0x00000029ff29723e */ /* 0x000fe200048070ff */
[----:B------:R-:W-:Y:S01]  /*3d90*/  @P0 FMUL R113, R113, R2 ;  /* 0x0000000271710220 */ /* 0x000fe20000400000 */
[----:B------:R-:W-:Y:S01]  /*3da0*/  FFMA R109, R56, R50, R58 ;  /* 0x00000032386d7223 */ /* 0x000fe2000000003a */
        /* <DEDUP_REMOVED lines=31> */
[----:B------:R-:W-:Y:S01]  /*3fa0*/  @P0 FMUL R111, R111, R2 ;  /* 0x000000026f6f0220 */ /* 0x000fe20000400000 */
[----:B------:R-:W-:Y:S01]  /*3fb0*/  F2FP.SATFINITE.E4M3.F32.PACK_AB_MERGE_C R40, RZ, R40, RZ ;  /* 0x00000028ff28723e */ /* 0x000fe200048070ff */
[-C--:B------:R-:W-:Y:S01]  /*3fc0*/  @P0 FMUL R117, R117, R2.reuse ;  /* 0x0000000275750220 */ /* 0x080fe20000400000 */
[----:B------:R-:W-:Y:S01]  /*3fd0*/  SHF.L.U32 R34, R107, 0x10, RZ ;  /* 0x000000106b227819 */ /* 0x000fe200000006ff */
[-C--:B------:R-:W-:Y:S01]  /*3fe0*/  @P0 FMUL R125, R125, R2.reuse ;  /* 0x000000027d7d0220 */ /* 0x080fe20000400000 */
[----:B------:R-:W-:Y:S01]  /*3ff0*/  LOP3.LUT R46, R56, 0xffff, R123, 0xf8, !PT ;  /* 0x0000ffff382e7812 */ /* 0x000fe200078ef87b */
[----:B------:R-:W-:Y:S01]  /*4000*/  IMAD.U32 R100, R66, 0x10000, RZ ;  /* 0x0001000042647824 */ /* 0x000fe200078e00ff */
[----:B------:R-:W-:Y:S01]  /*4010*/  F2FP.SATFINITE.E4M3.F32.PACK_AB_MERGE_C R99, RZ, R99, RZ ;  /* 0x00000063ff63723e */ /* 0x000fe200048070ff */
[----:B------:R-:W-:Y:S01]  /*4020*/  FMUL R53, R122, R35 ;  /* 0x000000237a357220 */ /* 0x000fe20000400000 */
[----:B------:R-:W-:Y:S01]  /*4030*/  F2FP.SATFINITE.E4M3.F32.PACK_AB_MERGE_C R121, RZ, R121, RZ ;  /* 0x00000079ff79723e */ /* 0x000fe200048070ff */
[----:B------:R-:W-:Y:S01]  /*4040*/  @P2 FADD R100, R100, 1 ;  /* 0x3f80000064642421 */ /* 0x000fe20000000000 */
[----:B------:R-:W-:Y:S01]  /*4050*/  LOP3.LUT R55, R40, 0xff, RZ, 0xc0, !PT ;  /* 0x000000ff28377812 */ /* 0x000fe200078ec0ff */
[----:B------:R-:W-:Y:S01]  /*4060*/  FMUL R105, R120, R35 ;  /* 0x0000002378697220 */ /* 0x000fe20000400000 */
[----:B------:R-:W-:Y:S01]  /*4070*/  LOP3.LUT R34, R57, 0xff0000, R34, 0xf8, !PT ;  /* 0x00ff000039227812 */ /* 0x000fe200078ef822 */
[-C--:B------:R-:W-:Y:S01]  /*4080*/  @P0 FMUL R47, R47, R2.reuse ;  /* 0x000000022f2f0220 */ /* 0x080fe20000400000 */
[----:B------:R-:W-:Y:S01]  /*4090*/  F2FP.SATFINITE.E4M3.F32.PACK_AB_MERGE_C R119, RZ, R119, RZ ;  /* 0x00000077ff77723e */ /* 0x000fe200048070ff */
[-C--:B------:R-:W-:Y:S01]  /*40a0*/  @P0 FMUL R101, R101, R2.reuse ;  /* 0x0000000265650220 */ /* 0x080fe20000400000 */
[----:B------:R-:W-:Y:S01]  /*40b0*/  LOP3.LUT R41, R59, 0xffff, R54, 0xf8, !PT ;  /* 0x0000ffff3b297812 */ /* 0x000fe200078ef836 */
[-C--:B------:R-:W-:Y:S01]  /*40c0*/  @P0 FMUL R33, R33, R2.reuse ;  /* 0x0000000221210220 */ /* 0x080fe20000400000 */
[----:B------:R-:W-:Y:S01]  /*40d0*/  PRMT R40, R99, 0x7104, RZ ;  /* 0x0000710463287816 */ /* 0x000fe200000000ff */
[----:B------:R-:W-:Y:S01]  /*40e0*/  IMAD.U32 R119, R119, 0x10000, RZ ;  /* 0x0001000077777824 */ /* 0x000fe200078e00ff */
[----:B------:R-:W-:Y:S01]  /*40f0*/  LOP3.LUT R57, R46, 0xff, RZ, 0xc0, !PT ;  /* 0x000000ff2e397812 */ /* 0x000fe200078ec0ff */
[-C--:B------:R-:W-:Y:S01]  /*4100*/  @P0 FMUL R39, R39, R2.reuse ;  /* 0x0000000227270220 */ /* 0x080fe20000400000 */
[----:B------:R-:W-:Y:S01]  /*4110*/  F2FP.SATFINITE.E4M3.F32.PACK_AB_MERGE_C R51, RZ, R51, RZ ;  /* 0x00000033ff33723e */ /* 0x000fe200048070ff */
[----:B------:R-:W-:Y:S01]  /*4120*/  @P0 FMUL R37, R37, R2 ;  /* 0x0000000225250220 */ /* 0x000fe20000400000 */
[----:B------:R-:W-:-:S02]  /*4130*/  F2FP.SATFINITE.E4M3.F32.PACK_AB_MERGE_C R109, RZ, R109, RZ ;  /* 0x0000006dff6d723e */ /* 0x000fc400048070ff */
[----:B------:R-:W-:Y:S02]  /*4140*/  F2FP.SATFINITE.E4M3.F32.PACK_AB_MERGE_C R38, RZ, R38, RZ ;  /* 0x00000026ff26723e */ /* 0x000fe400048070ff */
[----:B------:R-:W-:Y:S02]  /*4150*/  LOP3.LUT R121, R121, 0xff, RZ, 0xc0, !PT ;  /* 0x000000ff79797812 */ /* 0x000fe400078ec0ff */
[----:B------:R-:W-:Y:S02]  /*4160*/  SHF.L.U32 R48, R48, 0x8, RZ ;  /* 0x0000000830307819 */ /* 0x000fe400000006ff */
[----:B------:R-:W-:Y:S02]  /*4170*/  F2FP.SATFINITE.E4M3.F32.PACK_AB_MERGE_C R0, RZ, R0, RZ ;  /* 0x00000000ff00723e */ /* 0x000fe400048070ff */
[----:B------:R-:W-:Y:S02]  /*4180*/  F2FP.SATFINITE.E4M3.F32.PACK_AB_MERGE_C R103, RZ, R103, RZ ;  /* 0x00000067ff67723e */ /* 0x000fe400048070ff */
[----:B------:R-:W-:-:S02]  /*4190*/  LOP3.LUT R40, R57, 0xff00, R40, 0xf8, !PT ;  /* 0x0000ff0039287812 */ /* 0x000fc400078ef828 */
[----:B------:R-:W-:Y:S02]  /*41a0*/  LOP3.LUT R41, R41, 0xff, RZ, 0xc0, !PT ;  /* 0x000000ff29297812 */ /* 0x000fe400078ec0ff */
[----:B------:R-:W-:Y:S02]  /*41b0*/  PRMT R51, R51, 0x7104, RZ ;  /* 0x0000710433337816 */ /* 0x000fe400000000ff */
[----:B------:R-:W-:Y:S02]  /*41c0*/  LOP3.LUT R42, R42, 0xff, RZ, 0xc0, !PT ;  /* 0x000000ff2a2a7812 */ /* 0x000fe400078ec0ff */
[----:B------:R-:W-:Y:S02]  /*41d0*/  PRMT R46, R109, 0x7104, RZ ;  /* 0x000071046d2e7816 */ /* 0x000fe400000000ff */
[----:B------:R-:W-:Y:S02]  /*41e0*/  SHF.L.U32 R64, R15, 0x10, RZ ;  /* 0x000000100f407819 */ /* 0x000fe400000006ff */
[----:B------:R-:W-:-:S02]  /*41f0*/  SHF.L.U32 R38, R38, 0x8, RZ ;  /* 0x0000000826267819 */ /* 0x000fc400000006ff */
[----:B------:R-:W-:Y:S01]  /*4200*/  LOP3.LUT R121, R121, 0xffff, R48, 0xf8, !PT ;  /* 0x0000ffff79797812 */ /* 0x000fe200078ef830 */
[----:B------:R-:W-:Y:S01]  /*4210*/  @P2 FADD R64, R64, 1 ;  /* 0x3f80000040402421 */ /* 0x000fe20000000000 */
[----:B------:R-:W-:Y:S02]  /*4220*/  SHF.L.U32 R0, R0, 0x10, RZ ;  /* 0x0000001000007819 */ /* 0x000fe400000006ff */
[----:B------:R-:W-:Y:S02]  /*4230*/  F2FP.SATFINITE.E4M3.F32.PACK_AB_MERGE_C R36, RZ, R36, RZ ;  /* 0x00000024ff24723e */ /* 0x000fe400048070ff */
[----:B------:R-:W-:Y:S02]  /*4240*/  F2FP.SATFINITE.E4M3.F32.PACK_AB_MERGE_C R32, RZ, R32, RZ ;  /* 0x00000020ff20723e */ /* 0x000fe400048070ff */
[----:B------:R-:W-:Y:S02]  /*4250*/  F2FP.SATFINITE.E4M3.F32.PACK_AB_MERGE_C R49, RZ, R49, RZ ;  /* 0x00000031ff31723e */ /* 0x000fe400048070ff */
[----:B------:R-:W-:-:S02]  /*4260*/  LOP3.LUT R103, R103, 0xffff, RZ, 0xc0, !PT ;  /* 0x0000ffff67677812 */ /* 0x000fc400078ec0ff */
[----:B------:R-:W-:Y:S02]  /*4270*/  F2FP.SATFINITE.E4M3.F32.PACK_AB_MERGE_C R111, RZ, R111, RZ ;  /* 0x0000006fff6f723e */ /* 0x000fe400048070ff */
[----:B------:R-:W-:Y:S02]  /*4280*/  F2FP.SATFINITE.E4M3.F32.PACK_AB_MERGE_C R117, RZ, R117, RZ ;  /* 0x00000075ff75723e */ /* 0x000fe400048070ff */
[----:B------:R-:W-:Y:S02]  /*4290*/  LOP3.LUT R54, R42, 0xff00, R51, 0xf8, !PT ;  /* 0x0000ff002a367812 */ /* 0x000fe400078ef833 */
[----:B------:R-:W-:Y:S02]  /*42a0*/  LOP3.LUT R46, R41, 0xff00, R46, 0xf8, !PT ;  /* 0x0000ff00292e7812 */ /* 0x000fe400078ef82e */
[----:B------:R-:W-:Y:S02]  /*42b0*/  LOP3.LUT R50, R40, 0xff0000, R119, 0xf8, !PT ;  /* 0x00ff000028327812 */ /* 0x000fe400078ef877 */
[----:B------:R-:W-:Y:S01]  /*42c0*/  F2FP.SATFINITE.E4M3.F32.PACK_AB_MERGE_C R125, RZ, R125, RZ ;  /* 0x0000007dff7d723e */ /* 0x000fe200048070ff */
[----:B------:R-:W0:Y:S01]  /*42d0*/  @!P1 LDC.64 R40, c[0x0][0x3a0] ;  /* 0x0000e800ff289b82 */ /* 0x000e220000000a00 */
[----:B------:R-:W-:-:S02]  /*42e0*/  SHF.L.U32 R98, R31, 0x10, RZ ;  /* 0x000000101f627819 */ /* 0x000fc400000006ff */
[----:B------:R-:W-:Y:S02]  /*42f0*/  SHF.L.U32 R102, R65, 0x10, RZ ;  /* 0x0000001041667819 */ /* 0x000fe400000006ff */
[----:B------:R-:W-:Y:S01]  /*4300*/  LOP3.LUT R55, R55, 0xffff, R38, 0xf8, !PT ;  /* 0x0000ffff37377812 */ /* 0x000fe200078ef826 */
[----:B------:R-:W-:Y:S01]  /*4310*/  FFMA R53, R64, R53, R98 ;  /* 0x0000003540357223 */ /* 0x000fe20000000062 */
[----:B------:R-:W-:Y:S01]  /*4320*/  LOP3.LUT R42, R121, 0xff0000, R0, 0xf8, !PT ;  /* 0x00ff0000792a7812 */ /* 0x000fe200078ef800 */
[----:B------:R-:W-:Y:S01]  /*4330*/  FFMA R105, R100, R105, R102 ;  /* 0x0000006964697223 */ /* 0x000fe20000000066 */
[----:B------:R-:W-:Y:S01]  /*4340*/  LOP3.LUT R43, R43, 0xff, RZ, 0xc0, !PT ;  /* 0x000000ff2b2b7812 */ /* 0x000fe200078ec0ff */
[-C--:B------:R-:W-:Y:S01]  /*4350*/  @P0 FMUL R53, R53, R2.reuse ;  /* 0x0000000235350220 */ /* 0x080fe20000400000 */
[----:B------:R-:W-:Y:S01]  /*4360*/  SHF.L.U32 R36, R36, 0x10, RZ ;  /* 0x0000001024247819 */ /* 0x000fe200000006ff */
[----:B------:R-:W-:Y:S01]  /*4370*/  @P0 FMUL R105, R105, R2 ;  /* 0x0000000269690220 */ /* 0x000fe20000400000 */
[----:B------:R-:W-:-:S02]  /*4380*/  PRMT R0, R32, 0x7104, RZ ;  /* 0x0000710420007816 */ /* 0x000fc400000000ff */
[----:B------:R-:W-:Y:S02]  /*4390*/  LOP3.LUT R49, R49, 0xffff, RZ, 0xc0, !PT ;  /* 0x0000ffff31317812 */ /* 0x000fe400078ec0ff */
[----:B------:R-:W-:Y:S02]  /*43a0*/  SHF.L.U32 R103, R103, 0x18, RZ ;  /* 0x0000001867677819 */ /* 0x000fe400000006ff */
[----:B------:R-:W-:Y:S02]  /*43b0*/  SHF.L.U32 R38, R111, 0x10, RZ ;  /* 0x000000106f267819 */ /* 0x000fe400000006ff */
[----:B------:R-:W-:Y:S02]  /*43c0*/  LOP3.LUT R117, R117, 0xffff, RZ, 0xc0, !PT ;  /* 0x0000ffff75757812 */ /* 0x000fe400078ec0ff */
[----:B------:R-:W-:Y:S01]  /*43d0*/  LOP3.LUT R125, R125, 0xffff, RZ, 0xc0, !PT ;  /* 0x0000ffff7d7d7812 */ /* 0x000fe200078ec0ff */
[----:B0-----:R-:W-:Y:S01]  /*43e0*/  @!P1 IMAD.WIDE R40, R45, 0x4, R40 ;  /* 0x000000042d289825 */ /* 0x001fe200078e0228 */
[----:B------:R-:W-:-:S02]  /*43f0*/  LOP3.LUT R48, R55, 0xff0000, R36, 0xf8, !PT ;  /* 0x00ff000037307812 */ /* 0x000fc400078ef824 */
[----:B------:R-:W-:Y:S02]  /*4400*/  LOP3.LUT R0, R43, 0xff00, R0, 0xf8, !PT ;  /* 0x0000ff002b007812 */ /* 0x000fe400078ef800 */
[----:B------:R-:W-:Y:S01]  /*4410*/  SHF.L.U32 R49, R49, 0x18, RZ ;  /* 0x0000001831317819 */ /* 0x000fe200000006ff */
[----:B------:R0:W-:Y:S01]  /*4420*/  @!P1 STG.E desc[UR4][R40.64], R35 ;  /* 0x0000002328009986 */ /* 0x0001e2000c101904 */
[----:B------:R-:W-:Y:S02]  /*4430*/  LOP3.LUT R36, R42, 0xff000000, R103, 0xf8, !PT ;  /* 0xff0000002a247812 */ /* 0x000fe400078ef867 */
[----:B------:R-:W-:Y:S01]  /*4440*/  LOP3.LUT R38, R113, 0xff0000, R38, 0xf8, !PT ;  /* 0x00ff000071267812 */ /* 0x000fe200078ef826 */
[----:B------:R-:W1:Y:S01]  /*4450*/  LDC.64 R42, c[0x0][0x3c8] ;  /* 0x0000f200ff2a7b82 */ /* 0x000e620000000a00 */
[----:B------:R-:W-:Y:S02]  /*4460*/  SHF.L.U32 R117, R117, 0x18, RZ ;  /* 0x0000001875757819 */ /* 0x000fe400000006ff */
[----:B------:R-:W-:-:S02]  /*4470*/  SHF.L.U32 R125, R125, 0x18, RZ ;  /* 0x000000187d7d7819 */ /* 0x000fc400000006ff */
[----:B------:R-:W-:Y:S02]  /*4480*/  LOP3.LUT R32, R34, 0xff000000, R49, 0xf8, !PT ;  /* 0xff00000022207812 */ /* 0x000fe400078ef831 */
[----:B------:R-:W-:Y:S02]  /*4490*/  LOP3.LUT R34, R38, 0xff000000, R117, 0xf8, !PT ;  /* 0xff00000026227812 */ /* 0x000fe400078ef875 */
[----:B------:R-:W-:Y:S02]  /*44a0*/  LOP3.LUT R38, R48, 0xff000000, R125, 0xf8, !PT ;  /* 0xff00000030267812 */ /* 0x000fe400078ef87d */
[----:B------:R-:W2:Y:S01]  /*44b0*/  LDC R48, c[0x0][0x380] ;  /* 0x0000e000ff307b82 */ /* 0x000ea20000000800 */
[----:B------:R-:W-:Y:S02]  /*44c0*/  F2FP.SATFINITE.E4M3.F32.PACK_AB_MERGE_C R47, RZ, R47, RZ ;  /* 0x0000002fff2f723e */ /* 0x000fe400048070ff */
[----:B------:R-:W-:Y:S02]  /*44d0*/  F2FP.SATFINITE.E4M3.F32.PACK_AB_MERGE_C R101, RZ, R101, RZ ;  /* 0x00000065ff65723e */ /* 0x000fe400048070ff */
[----:B------:R-:W-:-:S02]  /*44e0*/  F2FP.SATFINITE.E4M3.F32.PACK_AB_MERGE_C R33, RZ, R33, RZ ;  /* 0x00000021ff21723e */ /* 0x000fc400048070ff */
[----:B------:R-:W-:Y:S02]  /*44f0*/  F2FP.SATFINITE.E4M3.F32.PACK_AB_MERGE_C R53, RZ, R53, RZ ;  /* 0x00000035ff35723e */ /* 0x000fe400048070ff */
[----:B------:R-:W-:Y:S02]  /*4500*/  F2FP.SATFINITE.E4M3.F32.PACK_AB_MERGE_C R39, RZ, R39, RZ ;  /* 0x00000027ff27723e */ /* 0x000fe400048070ff */
[----:B------:R-:W-:Y:S02]  /*4510*/  F2FP.SATFINITE.E4M3.F32.PACK_AB_MERGE_C R37, RZ, R37, RZ ;  /* 0x00000025ff25723e */ /* 0x000fe400048070ff */
[----:B------:R-:W-:Y:S01]  /*4520*/  F2FP.SATFINITE.E4M3.F32.PACK_AB_MERGE_C R105, RZ, R105, RZ ;  /* 0x00000069ff69723e */ /* 0x000fe200048070ff */
[----:B-1----:R-:W-:Y:S01]  /*4530*/  IMAD.WIDE.U32 R42, R52, 0x8, R42 ;  /* 0x00000008342a7825 */ /* 0x002fe200078e002a */
[----:B------:R-:W-:Y:S02]  /*4540*/  SHF.L.U32 R47, R47, 0x10, RZ ;  /* 0x000000102f2f7819 */ /* 0x000fe400000006ff */
[----:B------:R-:W-:-:S02]  /*4550*/  SHF.L.U32 R101, R101, 0x10, RZ ;  /* 0x0000001065657819 */ /* 0x000fc400000006ff */
[----:B------:R-:W-:Y:S02]  /*4560*/  LOP3.LUT R33, R33, 0xffff, RZ, 0xc0, !PT ;  /* 0x0000ffff21217812 */ /* 0x000fe400078ec0ff */
[----:B------:R-:W-:Y:S02]  /*4570*/  SHF.L.U32 R53, R53, 0x10, RZ ;  /* 0x0000001035357819 */ /* 0x000fe400000006ff */
[----:B------:R-:W-:Y:S02]  /*4580*/  LOP3.LUT R39, R39, 0xffff, RZ, 0xc0, !PT ;  /* 0x0000ffff27277812 */ /* 0x000fe400078ec0ff */
[----:B------:R-:W-:Y:S02]  /*4590*/  LOP3.LUT R37, R37, 0xffff, RZ, 0xc0, !PT ;  /* 0x0000ffff25257812 */ /* 0x000fe400078ec0ff */
[----:B------:R-:W-:Y:S02]  /*45a0*/  LOP3.LUT R105, R105, 0xffff, RZ, 0xc0, !PT ;  /* 0x0000ffff69697812 */ /* 0x000fe400078ec0ff */
[----:B------:R-:W-:-:S02]  /*45b0*/  LOP3.LUT R54, R54, 0xff0000, R47, 0xf8, !PT ;  /* 0x00ff000036367812 */ /* 0x000fc400078ef82f */
[----:B------:R-:W-:Y:S02]  /*45c0*/  LOP3.LUT R0, R0, 0xff0000, R101, 0xf8, !PT ;  /* 0x00ff000000007812 */ /* 0x000fe400078ef865 */
[----:B------:R-:W-:Y:S02]  /*45d0*/  SHF.L.U32 R33, R33, 0x18, RZ ;  /* 0x0000001821217819 */ /* 0x000fe400000006ff */
[----:B------:R-:W-:Y:S02]  /*45e0*/  LOP3.LUT R46, R46, 0xff0000, R53, 0xf8, !PT ;  /* 0x00ff00002e2e7812 */ /* 0x000fe400078ef835 */
[----:B------:R-:W-:Y:S02]  /*45f0*/  SHF.L.U32 R39, R39, 0x18, RZ ;  /* 0x0000001827277819 */ /* 0x000fe400000006ff */
[----:B------:R-:W-:Y:S02]  /*4600*/  SHF.L.U32 R37, R37, 0x18, RZ ;  /* 0x0000001825257819 */ /* 0x000fe400000006ff */
[----:B------:R-:W-:-:S02]  /*4610*/  SHF.L.U32 R59, R105, 0x18, RZ ;  /* 0x00000018693b7819 */ /* 0x000fc400000006ff */
[----:B------:R-:W-:Y:S02]  /*4620*/  LOP3.LUT R53, R54, R33, RZ, 0xfc, !PT ;  /* 0x0000002136357212 */ /* 0x000fe400078efcff */
[----:B------:R-:W-:Y:S02]  /*4630*/  LOP3.LUT R55, R50, R39, RZ, 0xfc, !PT ;  /* 0x0000002732377212 */ /* 0x000fe400078efcff */
[----:B------:R-:W-:Y:S02]  /*4640*/  LOP3.LUT R57, R0, R37, RZ, 0xfc, !PT ;  /* 0x0000002500397212 */ /* 0x000fe400078efcff */
[----:B------:R-:W-:Y:S02]  /*4650*/  LOP3.LUT R59, R46, R59, RZ, 0xfc, !PT ;  /* 0x0000003b2e3b7212 */ /* 0x000fe400078efcff */
[----:B------:R-:W-:Y:S02]  /*4660*/  MOV R33, R53 ;  /* 0x0000003500217202 */ /* 0x000fe40000000f00 */
[----:B0-----:R-:W-:-:S02]  /*4670*/  MOV R35, R55 ;  /* 0x0000003700237202 */ /* 0x001fc40000000f00 */
[----:B------:R-:W-:Y:S01]  /*4680*/  MOV R37, R57 ;  /* 0x0000003900257202 */ /* 0x000fe20000000f00 */
[----:B------:R0:W-:Y:S01]  /*4690*/  STG.E.64 desc[UR4][R42.64], R32 ;  /* 0x000000202a007986 */ /* 0x0001e2000c101b04 */
[----:B------:R-:W-:Y:S02]  /*46a0*/  MOV R39, R59 ;  /* 0x0000003b00277202 */ /* 0x000fe40000000f00 */
[----:B--2---:R-:W-:Y:S01]  /*46b0*/  LEA R45, R48, R45, 0x2 ;  /* 0x0000002d302d7211 */ /* 0x004fe200078e10ff */
[----:B------:R0:W-:Y:S03]  /*46c0*/  STG.E.64 desc[UR4][R42.64+0x100], R34 ;  /* 0x000100222a007986 */ /* 0x0001e6000c101b04 */
[----:B------:R-:W-:Y:S01]  /*46d0*/  ISETP.GE.AND P1, PT, R45, UR13, PT ;  /* 0x0000000d2d007c0c */ /* 0x000fe2000bf26270 */
[----:B------:R0:W-:Y:S04]  /*46e0*/  STG.E.64 desc[UR4][R42.64+0x200], R36 ;  /* 0x000200242a007986 */ /* 0x0001e8000c101b04 */
[----:B------:R0:W-:Y:S08]  /*46f0*/  STG.E.64 desc[UR4][R42.64+0x300], R38 ;  /* 0x000300262a007986 */ /* 0x0001f0000c101b04 */
[----:B------:R-:W-:Y:S05]  /*4700*/  @!P1 BRA `(.L_x_12771) ;  /* 0xffffffe000309947 */ /* 0x000fea000383ffff */
[----:B------:R-:W-:Y:S05]  /*4710*/  BSYNC B1 ;  /* 0x0000000000017941 */ /* 0x000fea0003800000 */
.L_x_12769:
[----:B------:R-:W-:-:S07]  /*4720*/  IMAD.MOV.U32 R47, RZ, RZ, RZ ;  /* 0x000000ffff2f7224 */ /* 0x000fce00078e00ff */
.L_x_12765:
[----:B------:R-:W-:Y:S05]  /*4730*/  BSYNC B0 ;  /* 0x0000000000007941 */ /* 0x000fea0003800000 */
.L_x_12764:
[----:B------:R-:W1:Y:S01]  /*4740*/  LDCU.64 UR6, c[0x0][0x3f8] ;  /* 0x00007f00ff0677ac */ /* 0x000e620008000a00 */
[----:B------:R-:W2:Y:S01]  /*4750*/  S2R R8, SR_TID.X ;  /* 0x0000000000087919 */ /* 0x000ea20000002100 */
[----:B-1----:R-:W-:-:S04]  /*4760*/  UISETP.NE.U32.AND UP0, UPT, UR6, URZ, UPT ;  /* 0x000000ff0600728c */ /* 0x002fc8000bf05070 */
[----:B------:R-:W-:-:S09]  /*4770*/  UISETP.NE.AND.EX UP0, UPT, UR7, URZ, UPT, UP0 ;  /* 0x000000ff0700728c */ /* 0x000fd2000bf05300 */
[----:B------:R-:W-:Y:S05]  /*4780*/  BRA.U !UP0, `(.L_x_12772) ;  /* 0x0000000108a87547 */ /* 0x000fea000b800000 */
[----:B------:R-:W-:Y:S01]  /*4790*/  UMOV UR6, 0xffffffff ;  /* 0xffffffff00067882 */ /* 0x000fe20000000000 */
[----:B--2---:R-:W-:Y:S02]  /*47a0*/  SHF.R.U32.HI R9, RZ, 0x5, R8 ;  /* 0x00000005ff097819 */ /* 0x004fe40000011608 */
        /* <DEDUP_REMOVED lines=10> */
.L_x_12808:
[----:B------:R-:W-:Y:S01]  /*4850*/  ISETP.NE.AND P1, PT, R44, RZ, PT ;  /* 0x000000ff2c00720c */ /* 0x000fe20003f25270 */
[----:B------:R-:W-:Y:S05]  /*4860*/  WARPSYNC.ALL ;  /* 0x0000000000007948 */ /* 0x000fea0003800000 */
[----:B-12---:R-:W-:Y:S01]  /*4870*/  FMNMX R7, R7, R6, !PT ;  /* 0x0000000607077209 */ /* 0x006fe20007800000 */
[----:B------:R-:W-:Y:S06]  /*4880*/  BSSY B0, `(.L_x_12772) ;  /* 0x000001a000007945 */ /* 0x000fec0003800000 */
[----:B------:R-:W1:Y:S01]  /*4890*/  @!P1 S2R R5, SR_CgaCtaId ;  /* 0x0000000000059919 */ /* 0x000e620000008800 */
[----:B------:R-:W-:-:S04]  /*48a0*/  @!P1 MOV R0, 0x400 ;  /* 0x0000040000009802 */ /* 0x000fc80000000f00 */
[----:B-1----:R-:W-:-:S04]  /*48b0*/  @!P1 LEA R0, R5, R0, 0x18 ;  /* 0x0000000005009211 */ /* 0x002fc800078ec0ff */
[----:B------:R-:W-:-:S05]  /*48c0*/  @!P1 LEA R0, R9, R0, 0x2 ;  /* 0x0000000009009211 */ /* 0x000fca00078e10ff */
        /* <DEDUP_REMOVED lines=16> */
.L_x_12811:
[----:B------:R-:W-:Y:S02]  /*49d0*/  ISETP.NE.AND P1, PT, R8, RZ, PT ;  /* 0x000000ff0800720c */ /* 0x000fe40003f25270 */
[----:B--2---:R-:W-:-:S11]  /*49e0*/  FMNMX R7, R5, R4, !PT ;  /* 0x0000000405077209 */ /* 0x004fd60007800000 */
[----:B------:R-:W-:Y:S05]  /*49f0*/  @P1 BRA `(.L_x_12774) ;  /* 0x0000000000081947 */ /* 0x000fea0003800000 */
[----:B-1----:R-:W1:Y:S02]  /*4a00*/  LDC.64 R4, c[0x0][0x3f8] ;  /* 0x0000fe00ff047b82 */ /* 0x002e640000000a00 */
[----:B-1----:R2:W-:Y:S02]  /*4a10*/  REDG.E.MAX.S32.STRONG.GPU desc[UR4][R4.64], R7 ;  /* 0x000000070400798e */ /* 0x0025e4000d12e304 */
.L_x_12774:
[----:B------:R-:W-:Y:S05]  /*4a20*/  BSYNC B0 ;  /* 0x0000000000007941 */ /* 0x000fea0003800000 */
.L_x_12772:
[----:B------:R-:W-:Y:S05]  /*4a30*/  @!P0 EXIT ;  /* 0x000000000000894d */ /* 0x000fea0003800000 */
[----:B------:R-:W3:Y:S01]  /*4a40*/  LDCU.64 UR6, c[0x0][0x3f0] ;  /* 0x00007e00ff0677ac */ /* 0x000ee20008000a00 */
[----:B--2---:R-:W-:Y:S02]  /*4a50*/  LOP3.LUT P0, RZ, R3, R8, RZ, 0xfc, !PT ;  /* 0x0000000803ff7212 */ /* 0x004fe4000780fcff */
        /* <DEDUP_REMOVED lines=9> */
[----:B01----:R-:W-:Y:S05]  /*4af0*/  CALL.REL.NOINC `($__internal_238_$__cuda_sm20_rcp_rn_f32_slowpath) ;  /* 0x0000001000f87944 */ /* 0x003fea0003c00000 */
[----:B------:R-:W-:Y:S05]  /*4b00*/  BRA `(.L_x_12777) ;  /* 0x0000000000107947 */ /* 0x000fea0003800000 */
.L_x_12776:
[----:B-1----:R-:W1:Y:S02]  /*4b10*/  MUFU.RCP R5, R2 ;  /* 0x0000000200057308 */ /* 0x002e640000001000 */
[----:B-1----:R-:W-:-:S04]  /*4b20*/  FFMA R0, R5, R2, -1 ;  /* 0xbf80000005007423 */ /* 0x002fc80000000002 */
[----:B------:R-:W-:-:S04]  /*4b30*/  FADD.FTZ R0, -R0, -RZ ;  /* 0x800000ff00007221 */ /* 0x000fc80000010100 */
[----:B------:R-:W-:-:S07]  /*4b40*/  FFMA R5, R5, R0, R5 ;  /* 0x0000000005057223 */ /* 0x000fce0000000005 */
.L_x_12777:
[----:B------:R-:W1:Y:S02]  /*4b50*/  LDC.64 R2, c[0x0][0x3f0] ;  /* 0x0000fc00ff027b82 */ /* 0x000e640000000a00 */
[----:B-1----:R-:W-:Y:S01]  /*4b60*/  STG.E desc[UR4][R2.64], R5 ;  /* 0x0000000502007986 */ /* 0x002fe2000c101904 */
[----:B------:R-:W-:Y:S05]  /*4b70*/  EXIT ;  /* 0x000000000000794d */ /* 0x000fea0003800000 */
.L_x_12767:
[----:B------:R-:W-:Y:S01]  /*4b80*/  HFMA2 R33, -RZ, RZ, 0, 5.9604644775390625e-08 ;  /* 0x00000001ff217431 */ /* 0x000fe200000001ff */
[----:B------:R-:W-:Y:S01]  /*4b90*/  BSSY B1, `(.L_x_12778) ;  /* 0x0000006000017945 */ /* 0x000fe20003800000 */
[----:B------:R-:W-:Y:S02]  /*4ba0*/  MOV R34, 0x1f ;  /* 0x0000001f00227802 */ /* 0x000fe40000000f00 */
[----:B------:R-:W-:-:S07]  /*4bb0*/  MOV R35, 0xffffffff ;  /* 0xffffffff00237802 */ /* 0x000fce0000000f00 */
[----:B0-----:R-:W-:Y:S05]  /*4bc0*/  WARPSYNC.COLLECTIVE R35, `(.L_x_12779) ;  /* 0x0000000023087348 */ /* 0x001fea0003c00000 */
[----:B------:R1:W2:Y:S02]  /*4bd0*/  SHFL.BFLY P0, R36, R32, R33, R34 ;  /* 0x0c00002120247389 */ /* 0x0002a40000000022 */
[----:B012---:R-:W-:Y:S05]  /*4be0*/  ENDCOLLECTIVE ;  /* 0x000000000000791b */ /* 0x007fea0003800000 */
.L_x_12779:
[----:B------:R-:W-:Y:S05]  /*4bf0*/  BSYNC B1 ;  /* 0x0000000000017941 */ /* 0x000fea0003800000 */
.L_x_12778:
[----:B------:R-:W-:Y:S02]  /*4c00*/  HFMA2 R33, -RZ, RZ, 0, 1.1920928955078125e-07 ;  /* 0x00000002ff217431 */ /* 0x000fe400000001ff */
[----:B------:R-:W-:Y:S01]  /*4c10*/  FADD R32, R32, R36 ;  /* 0x0000002420207221 */ /* 0x000fe20000000000 */
[----:B------:R-:W-:Y:S02]  /*4c20*/  MOV R34, 0x1f ;  /* 0x0000001f00227802 */ /* 0x000fe40000000f00 */
[----:B------:R-:W-:-:S07]  /*4c30*/  MOV R35, 0xffffffff ;  /* 0xffffffff00237802 */ /* 0x000fce0000000f00 */
[----:B------:R-:W-:Y:S05]  /*4c40*/  WARPSYNC.COLLECTIVE R35, `(.L_x_12780) ;  /* 0x0000000023087348 */ /* 0x000fea0003c00000 */
[----:B------:R0:W1:Y:S02]  /*4c50*/  SHFL.BFLY P0, R36, R32, R33, R34 ;  /* 0x0c00002120247389 */ /* 0x0000640000000022 */
[----:B01----:R-:W-:Y:S05]  /*4c60*/  ENDCOLLECTIVE ;  /* 0x000000000000791b */ /* 0x003fea0003800000 */
.L_x_12780:
[----:B------:R-:W-:Y:S02]  /*4c70*/  HFMA2 R33, -RZ, RZ, 0, 2.384185791015625e-07 ;  /* 0x00000004ff217431 */ /* 0x000fe400000001ff */
[----:B------:R-:W-:-:S05]  /*4c80*/  FADD R105, R32, R36 ;  /* 0x0000002420697221 */ /* 0x000fca0000000000 */
[----:B------:R-:W-:-:S07]  /*4c90*/  MOV R32, R105 ;  /* 0x0000006900207202 */ /* 0x000fce0000000f00 */
[----:B------:R-:W-:Y:S05]  /*4ca0*/  WARPSYNC.COLLECTIVE R35, `(.L_x_12781) ;  /* 0x0000000023087348 */ /* 0x000fea0003c00000 */
[----:B------:R0:W1:Y:S02]  /*4cb0*/  SHFL.BFLY P0, R36, R32, R33, R34 ;  /* 0x0c00002120247389 */ /* 0x0000640000000022 */
[----:B01----:R-:W-:Y:S05]  /*4cc0*/  ENDCOLLECTIVE ;  /* 0x000000000000791b */ /* 0x003fea0003800000 */
.L_x_12781:
[----:B------:R-:W-:Y:S01]  /*4cd0*/  MOV R33, 0x8 ;  /* 0x0000000800217802 */ /* 0x000fe20000000f00 */
[----:B------:R-:W-:-:S04]  /*4ce0*/  FADD R107, R105, R36 ;  /* 0x00000024696b7221 */ /* 0x000fc80000000000 */
[----:B------:R-:W-:-:S07]  /*4cf0*/  IMAD.MOV.U32 R32, RZ, RZ, R107 ;  /* 0x000000ffff207224 */ /* 0x000fce00078e006b */
[----:B------:R-:W-:Y:S05]  /*4d00*/  WARPSYNC.COLLECTIVE R35, `(.L_x_12782) ;  /* 0x0000000023087348 */ /* 0x000fea0003c00000 */
[----:B------:R0:W1:Y:S02]  /*4d10*/  SHFL.BFLY P0, R36, R32, R33, R34 ;  /* 0x0c00002120247389 */ /* 0x0000640000000022 */
[----:B01----:R-:W-:Y:S05]  /*4d20*/  ENDCOLLECTIVE ;  /* 0x000000000000791b */ /* 0x003fea0003800000 */
.L_x_12782:
[----:B------:R-:W-:Y:S02]  /*4d30*/  HFMA2 R33, -RZ, RZ, 0, 9.5367431640625e-07 ;  /* 0x00000010ff217431 */ /* 0x000fe400000001ff */
[----:B------:R-:W-:-:S05]  /*4d40*/  FADD R109, R107, R36 ;  /* 0x000000246b6d7221 */ /* 0x000fca0000000000 */
[----:B------:R-:W-:-:S07]  /*4d50*/  MOV R32, R109 ;  /* 0x0000006d00207202 */ /* 0x000fce0000000f00 */
[----:B------:R-:W-:Y:S05]  /*4d60*/  WARPSYNC.COLLECTIVE R35, `(.L_x_12783) ;  /* 0x0000000023087348 */ /* 0x000fea0003c00000 */
[----:B------:R0:W1:Y:S02]  /*4d70*/  SHFL.BFLY P0, R36, R32, R33, R34 ;  /* 0x0c00002120247389 */ /* 0x0000640000000022 */
[----:B01----:R-:W-:Y:S05]  /*4d80*/  ENDCOLLECTIVE ;  /* 0x000000000000791b */ /* 0x003fea0003800000 */
.L_x_12783:
        /* <DEDUP_REMOVED lines=70> */
.L_x_12784:
[----:B------:R-:W-:Y:S02]  /*51f0*/  HFMA2 R33, -RZ, RZ, 0, 1.1920928955078125e-07 ;  /* 0x00000002ff217431 */ /* 0x000fe400000001ff */
[----:B------:R-:W-:-:S05]  /*5200*/  FADD R105, R32, R36 ;  /* 0x0000002420697221 */ /* 0x000fca0000000000 */
[----:B------:R-:W-:-:S07]  /*5210*/  MOV R32, R105 ;  /* 0x0000006900207202 */ /* 0x000fce0000000f00 */
[----:B------:R-:W-:Y:S05]  /*5220*/  WARPSYNC.COLLECTIVE R35, `(.L_x_12785) ;  /* 0x0000000023087348 */ /* 0x000fea0003c00000 */
[----:B------:R0:W1:Y:S02]  /*5230*/  SHFL.BFLY P0, R36, R32, R33, R34 ;  /* 0x0c00002120247389 */ /* 0x0000640000000022 */
[----:B01----:R-:W-:Y:S05]  /*5240*/  ENDCOLLECTIVE ;  /* 0x000000000000791b */ /* 0x003fea0003800000 */
.L_x_12785:
[----:B------:R-:W-:Y:S02]  /*5250*/  HFMA2 R33, -RZ, RZ, 0, 2.384185791015625e-07 ;  /* 0x00000004ff217431 */ /* 0x000fe400000001ff */
[----:B------:R-:W-:-:S05]  /*5260*/  FADD R107, R105, R36 ;  /* 0x00000024696b7221 */ /* 0x000fca0000000000 */
[----:B------:R-:W-:-:S07]  /*5270*/  MOV R32, R107 ;  /* 0x0000006b00207202 */ /* 0x000fce0000000f00 */
[----:B------:R-:W-:Y:S05]  /*5280*/  WARPSYNC.COLLECTIVE R35, `(.L_x_12786) ;  /* 0x0000000023087348 */ /* 0x000fea0003c00000 */
[----:B------:R0:W1:Y:S02]  /*5290*/  SHFL.BFLY P0, R36, R32, R33, R34 ;  /* 0x0c00002120247389 */ /* 0x0000640000000022 */
[----:B01----:R-:W-:Y:S05]  /*52a0*/  ENDCOLLECTIVE ;  /* 0x000000000000791b */ /* 0x003fea0003800000 */
.L_x_12786:
[----:B------:R-:W-:Y:S02]  /*52b0*/  HFMA2 R33, -RZ, RZ, 0, 4.76837158203125e-07 ;  /* 0x00000008ff217431 */ /* 0x000fe400000001ff */
[----:B------:R-:W-:-:S05]  /*52c0*/  FADD R109, R107, R36 ;  /* 0x000000246b6d7221 */ /* 0x000fca0000000000 */
[----:B------:R-:W-:-:S07]  /*52d0*/  MOV R32, R109 ;  /* 0x0000006d00207202 */ /* 0x000fce0000000f00 */
[----:B------:R-:W-:Y:S05]  /*52e0*/  WARPSYNC.COLLECTIVE R35, `(.L_x_12787) ;  /* 0x0000000023087348 */ /* 0x000fea0003c00000 */
[----:B------:R0:W1:Y:S02]  /*52f0*/  SHFL.BFLY P0, R36, R32, R33, R34 ;  /* 0x0c00002120247389 */ /* 0x0000640000000022 */
[----:B01----:R-:W-:Y:S05]  /*5300*/  ENDCOLLECTIVE ;  /* 0x000000000000791b */ /* 0x003fea0003800000 */
.L_x_12787:
[----:B------:R-:W-:Y:S02]  /*5310*/  HFMA2 R33, -RZ, RZ, 0, 9.5367431640625e-07 ;  /* 0x00000010ff217431 */ /* 0x000fe400000001ff */
[----:B------:R-:W-:-:S05]  /*5320*/  FADD R111, R109, R36 ;  /* 0x000000246d6f7221 */ /* 0x000fca0000000000 */
[----:B------:R-:W-:-:S07]  /*5330*/  MOV R32, R111 ;  /* 0x0000006f00207202 */ /* 0x000fce0000000f00 */
[----:B------:R-:W-:Y:S05]  /*5340*/  WARPSYNC.COLLECTIVE R35, `(.L_x_12788) ;  /* 0x0000000023087348 */ /* 0x000fea0003c00000 */
[----:B------:R0:W1:Y:S02]  /*5350*/  SHFL.BFLY P0, R36, R32, R33, R34 ;  /* 0x0c00002120247389 */ /* 0x0000640000000022 */
[----:B01----:R-:W-:Y:S05]  /*5360*/  ENDCOLLECTIVE ;  /* 0x000000000000791b */ /* 0x003fea0003800000 */
.L_x_12788:
[----:B------:R-:W-:Y:S05]  /*5370*/  BRA `(.L_x_12789) ;  /* 0xffffffbc00007947 */ /* 0x000fea000383ffff */
.L_x_12770:
[----:B------:R-:W-:Y:S01]  /*5380*/  BSSY B2, `(.L_x_12790) ;  /* 0x0000007000027945 */ /* 0x000fe20003800000 */
[----:B------:R-:W-:Y:S01]  /*5390*/  MOV R33, 0x1 ;  /* 0x0000000100217802 */ /* 0x000fe20000000f00 */
[----:B------:R-:W-:Y:S01]  /*53a0*/  IMAD.MOV.U32 R34, RZ, RZ, 0x1f ;  /* 0x0000001fff227424 */ /* 0x000fe200078e00ff */
[----:B------:R-:W-:-:S07]  /*53b0*/  MOV R35, 0xffffffff ;  /* 0xffffffff00237802 */ /* 0x000fce0000000f00 */
[----:B------:R-:W-:Y:S05]  /*53c0*/  WARPSYNC.COLLECTIVE R35, `(.L_x_12791) ;  /* 0x0000000023087348 */ /* 0x000fea0003c00000 */
[----:B------:R0:W1:Y:S02]  /*53d0*/  SHFL.BFLY P0, R36, R32, R33, R34 ;  /* 0x0c00002120247389 */ /* 0x0000640000000022 */
[----:B01----:R-:W-:Y:S05]  /*53e0*/  ENDCOLLECTIVE ;  /* 0x000000000000791b */ /* 0x003fea0003800000 */
.L_x_12791:
[----:B------:R-:W-:Y:S05]  /*53f0*/  BSYNC B2 ;  /* 0x0000000000027941 */ /* 0x000fea0003800000 */
.L_x_12790:
[----:B------:R-:W-:Y:S02]  /*5400*/  HFMA2 R33, -RZ, RZ, 0, 1.1920928955078125e-07 ;  /* 0x00000002ff217431 */ /* 0x000fe400000001ff */
[----:B------:R-:W-:Y:S01]  /*5410*/  FADD R32, R32, R36 ;  /* 0x0000002420207221 */ /* 0x000fe20000000000 */
[----:B------:R-:W-:Y:S02]  /*5420*/  MOV R34, 0x1f ;  /* 0x0000001f00227802 */ /* 0x000fe40000000f00 */
[----:B------:R-:W-:-:S07]  /*5430*/  MOV R35, 0xffffffff ;  /* 0xffffffff00237802 */ /* 0x000fce0000000f00 */
[----:B------:R-:W-:Y:S05]  /*5440*/  WARPSYNC.COLLECTIVE R35, `(.L_x_12792) ;  /* 0x0000000023087348 */ /* 0x000fea0003c00000 */
[----:B------:R0:W1:Y:S02]  /*5450*/  SHFL.BFLY P0, R36, R32, R33, R34 ;  /* 0x0c00002120247389 */ /* 0x0000640000000022 */
[----:B01----:R-:W-:Y:S05]  /*5460*/  ENDCOLLECTIVE ;  /* 0x000000000000791b */ /* 0x003fea0003800000 */
.L_x_12792:
[----:B------:R-:W-:Y:S02]  /*5470*/  HFMA2 R33, -RZ, RZ, 0, 2.384185791015625e-07 ;  /* 0x00000004ff217431 */ /* 0x000fe400000001ff */
[----:B------:R-:W-:-:S05]  /*5480*/  FADD R41, R32, R36 ;  /* 0x0000002420297221 */ /* 0x000fca0000000000 */
[----:B------:R-:W-:-:S07]  /*5490*/  MOV R32, R41 ;  /* 0x0000002900207202 */ /* 0x000fce0000000f00 */
[----:B------:R-:W-:Y:S05]  /*54a0*/  WARPSYNC.COLLECTIVE R35, `(.L_x_12793) ;  /* 0x0000000023087348 */ /* 0x000fea0003c00000 */
[----:B------:R0:W1:Y:S02]  /*54b0*/  SHFL.BFLY P0, R36, R32, R33, R34 ;  /* 0x0c00002120247389 */ /* 0x0000640000000022 */
[----:B01----:R-:W-:Y:S05]  /*54c0*/  ENDCOLLECTIVE ;  /* 0x000000000000791b */ /* 0x003fea0003800000 */
.L_x_12793:
[----:B------:R-:W-:Y:S02]  /*54d0*/  HFMA2 R33, -RZ, RZ, 0, 4.76837158203125e-07 ;  /* 0x00000008ff217431 */ /* 0x000fe400000001ff */
[----:B------:R-:W-:-:S05]  /*54e0*/  FADD R43, R41, R36 ;  /* 0x00000024292b7221 */ /* 0x000fca0000000000 */
[----:B------:R-:W-:-:S07]  /*54f0*/  MOV R32, R43 ;  /* 0x0000002b00207202 */ /* 0x000fce0000000f00 */
[----:B------:R-:W-:Y:S05]  /*5500*/  WARPSYNC.COLLECTIVE R35, `(.L_x_12794) ;  /* 0x0000000023087348 */ /* 0x000fea0003c00000 */
[----:B------:R0:W1:Y:S02]  /*5510*/  SHFL.BFLY P0, R36, R32, R33, R34 ;  /* 0x0c00002120247389 */ /* 0x0000640000000022 */
[----:B01----:R-:W-:Y:S05]  /*5520*/  ENDCOLLECTIVE ;  /* 0x000000000000791b */ /* 0x003fea0003800000 */
.L_x_12794:
[----:B------:R-:W-:Y:S02]  /*5530*/  HFMA2 R33, -RZ, RZ, 0, 9.5367431640625e-07 ;  /* 0x00000010ff217431 */ /* 0x000fe400000001ff */
[----:B------:R-:W-:-:S05]  /*5540*/  FADD R107, R43, R36 ;  /* 0x000000242b6b7221 */ /* 0x000fca0000000000 */
[----:B------:R-:W-:-:S07]  /*5550*/  MOV R32, R107 ;  /* 0x0000006b00207202 */ /* 0x000fce0000000f00 */
[----:B------:R-:W-:Y:S05]  /*5560*/  WARPSYNC.COLLECTIVE R35, `(.L_x_12795) ;  /* 0x0000000023087348 */ /* 0x000fea0003c00000 */
[----:B------:R0:W1:Y:S02]  /*5570*/  SHFL.BFLY P0, R36, R32, R33, R34 ;  /* 0x0c00002120247389 */ /* 0x0000640000000022 */
[----:B01----:R-:W-:Y:S05]  /*5580*/  ENDCOLLECTIVE ;  /* 0x000000000000791b */ /* 0x003fea0003800000 */
.L_x_12795:
        /* <DEDUP_REMOVED lines=70> */
.L_x_12796:
[----:B------:R-:W-:Y:S02]  /*59f0*/  HFMA2 R33, -RZ, RZ, 0, 1.1920928955078125e-07 ;  /* 0x00000002ff217431 */ /* 0x000fe400000001ff */
[----:B------:R-:W-:-:S05]  /*5a00*/  FADD R41, R32, R36 ;  /* 0x0000002420297221 */ /* 0x000fca0000000000 */
[----:B------:R-:W-:-:S07]  /*5a10*/  MOV R32, R41 ;  /* 0x0000002900207202 */ /* 0x000fce0000000f00 */
[----:B------:R-:W-:Y:S05]  /*5a20*/  WARPSYNC.COLLECTIVE R35, `(.L_x_12797) ;  /* 0x0000000023087348 */ /* 0x000fea0003c00000 */
[----:B------:R0:W1:Y:S02]  /*5a30*/  SHFL.BFLY P0, R36, R32, R33, R34 ;  /* 0x0c00002120247389 */ /* 0x0000640000000022 */
[----:B01----:R-:W-:Y:S05]  /*5a40*/  ENDCOLLECTIVE ;  /* 0x000000000000791b */ /* 0x003fea0003800000 */
.L_x_12797:
[----:B------:R-:W-:Y:S01]  /*5a50*/  MOV R33, 0x4 ;  /* 0x0000000400217802 */ /* 0x000fe20000000f00 */
[----:B------:R-:W-:-:S04]  /*5a60*/  FADD R43, R41, R36 ;  /* 0x00000024292b7221 */ /* 0x000fc80000000000 */
[----:B------:R-:W-:-:S07]  /*5a70*/  IMAD.MOV.U32 R32, RZ, RZ, R43 ;  /* 0x000000ffff207224 */ /* 0x000fce00078e002b */
[----:B------:R-:W-:Y:S05]  /*5a80*/  WARPSYNC.COLLECTIVE R35, `(.L_x_12798) ;  /* 0x0000000023087348 */ /* 0x000fea0003c00000 */
[----:B------:R0:W1:Y:S02]  /*5a90*/  SHFL.BFLY P0, R36, R32, R33, R34 ;  /* 0x0c00002120247389 */ /* 0x0000640000000022 */
[----:B01----:R-:W-:Y:S05]  /*5aa0*/  ENDCOLLECTIVE ;  /* 0x000000000000791b */ /* 0x003fea0003800000 */
.L_x_12798:
[----:B------:R-:W-:Y:S02]  /*5ab0*/  HFMA2 R33, -RZ, RZ, 0, 4.76837158203125e-07 ;  /* 0x00000008ff217431 */ /* 0x000fe400000001ff */
[----:B------:R-:W-:-:S05]  /*5ac0*/  FADD R107, R43, R36 ;  /* 0x000000242b6b7221 */ /* 0x000fca0000000000 */
[----:B------:R-:W-:-:S07]  /*5ad0*/  MOV R32, R107 ;  /* 0x0000006b00207202 */ /* 0x000fce0000000f00 */
[----:B------:R-:W-:Y:S05]  /*5ae0*/  WARPSYNC.COLLECTIVE R35, `(.L_x_12799) ;  /* 0x0000000023087348 */ /* 0x000fea0003c00000 */
[----:B------:R0:W1:Y:S02]  /*5af0*/  SHFL.BFLY P0, R36, R32, R33, R34 ;  /* 0x0c00002120247389 */ /* 0x0000640000000022 */
[----:B01----:R-:W-:Y:S05]  /*5b00*/  ENDCOLLECTIVE ;  /* 0x000000000000791b */ /* 0x003fea0003800000 */
.L_x_12799:
[----:B------:R-:W-:Y:S02]  /*5b10*/  HFMA2 R33, -RZ, RZ, 0, 9.5367431640625e-07 ;  /* 0x00000010ff217431 */ /* 0x000fe400000001ff */
[----:B------:R-:W-:-:S05]  /*5b20*/  FADD R109, R107, R36 ;  /* 0x000000246b6d7221 */ /* 0x000fca0000000000 */
[----:B------:R-:W-:-:S07]  /*5b30*/  MOV R32, R109 ;  /* 0x0000006d00207202 */ /* 0x000fce0000000f00 */
[----:B------:R-:W-:Y:S05]  /*5b40*/  WARPSYNC.COLLECTIVE R35, `(.L_x_12800) ;  /* 0x0000000023087348 */ /* 0x000fea0003c00000 */
[----:B------:R0:W1:Y:S02]  /*5b50*/  SHFL.BFLY P0, R36, R32, R33, R34 ;  /* 0x0c00002120247389 */ /* 0x0000640000000022 */
[----:B01----:R-:W-:Y:S05]  /*5b60*/  ENDCOLLECTIVE ;  /* 0x000000000000791b */ /* 0x003fea0003800000 */
.L_x_12800:
[----:B------:R-:W-:Y:S05]  /*5b70*/  BRA `(.L_x_12801) ;  /* 0xffffffd400cc7947 */ /* 0x000fea000383ffff */
.L_x_12773:
        /* <DEDUP_REMOVED lines=8> */
.L_x_12803:
[----:B------:R-:W-:Y:S05]  /*5c00*/  BSYNC B0 ;  /* 0x0000000000007941 */ /* 0x000fea0003800000 */
.L_x_12802:
        /* <DEDUP_REMOVED lines=8> */
.L_x_12804:
[----:B------:R-:W-:Y:S02]  /*5c90*/  HFMA2 R10, -RZ, RZ, 0, 2.384185791015625e-07 ;  /* 0x00000004ff0a7431 */ /* 0x000fe400000001ff */
[----:B------:R-:W-:-:S05]  /*5ca0*/  IMAD.MOV.U32 R5, RZ, RZ, R6 ;  /* 0x000000ffff057224 */ /* 0x000fca00078e0006 */
[----:B------:R-:W-:-:S04]  /*5cb0*/  FMNMX R5, R0, R5, !PT ;  /* 0x0000000500057209 */ /* 0x000fc80007800000 */
[----:B------:R-:W-:-:S07]  /*5cc0*/  MOV R0, R5 ;  /* 0x0000000500007202 */ /* 0x000fce0000000f00 */
[----:B------:R-:W-:Y:S05]  /*5cd0*/  WARPSYNC.COLLECTIVE R35, `(.L_x_12805) ;  /* 0x0000000023087348 */ /* 0x000fea0003c00000 */
[----:B------:R0:W1:Y:S02]  /*5ce0*/  SHFL.DOWN P1, R6, R0, R10, R11 ;  /* 0x0800000a00067389 */ /* 0x000064000002000b */
[----:B01----:R-:W-:Y:S05]  /*5cf0*/  ENDCOLLECTIVE ;  /* 0x000000000000791b */ /* 0x003fea0003800000 */
.L_x_12805:
[----:B------:R-:W-:Y:S01]  /*5d00*/  HFMA2 R10, -RZ, RZ, 0, 1.1920928955078125e-07 ;  /* 0x00000002ff0a7431 */ /* 0x000fe200000001ff */
[----:B------:R-:W-:-:S04]  /*5d10*/  MOV R4, R6 ;  /* 0x0000000600047202 */ /* 0x000fc80000000f00 */
[----:B------:R-:W-:-:S04]  /*5d20*/  FMNMX R4, R5, R4, !PT ;  /* 0x0000000405047209 */ /* 0x000fc80007800000 */
[----:B------:R-:W-:-:S07]  /*5d30*/  MOV R0, R4 ;  /* 0x0000000400007202 */ /* 0x000fce0000000f00 */
[----:B------:R-:W-:Y:S05]  /*5d40*/  WARPSYNC.COLLECTIVE R35, `(.L_x_12806) ;  /* 0x0000000023087348 */ /* 0x000fea0003c00000 */
[----:B------:R0:W1:Y:S02]  /*5d50*/  SHFL.DOWN P1, R6, R0, R10, R11 ;  /* 0x0800000a00067389 */ /* 0x000064000002000b */
[----:B01----:R-:W-:Y:S05]  /*5d60*/  ENDCOLLECTIVE ;  /* 0x000000000000791b */ /* 0x003fea0003800000 */
.L_x_12806:
[----:B------:R-:W-:Y:S01]  /*5d70*/  HFMA2 R10, -RZ, RZ, 0, 5.9604644775390625e-08 ;  /* 0x00000001ff0a7431 */ /* 0x000fe200000001ff */
[----:B------:R-:W-:-:S04]  /*5d80*/  MOV R7, R6 ;  /* 0x0000000600077202 */ /* 0x000fc80000000f00 */
[----:B------:R-:W-:-:S04]  /*5d90*/  FMNMX R7, R4, R7, !PT ;  /* 0x0000000704077209 */ /* 0x000fc80007800000 */
[----:B------:R-:W-:-:S07]  /*5da0*/  MOV R0, R7 ;  /* 0x0000000700007202 */ /* 0x000fce0000000f00 */
[----:B------:R-:W-:Y:S05]  /*5db0*/  WARPSYNC.COLLECTIVE R35, `(.L_x_12807) ;  /* 0x0000000023087348 */ /* 0x000fea0003c00000 */
[----:B------:R0:W1:Y:S02]  /*5dc0*/  SHFL.DOWN P1, R6, R0, R10, R11 ;  /* 0x0800000a00067389 */ /* 0x000064000002000b */
[----:B01----:R-:W-:Y:S05]  /*5dd0*/  ENDCOLLECTIVE ;  /* 0x000000000000791b */ /* 0x003fea0003800000 */
.L_x_12807:
[----:B------:R-:W-:Y:S05]  /*5de0*/  BRA `(.L_x_12808) ;  /* 0xffffffe800987947 */ /* 0x000fea000383ffff */
.L_x_12775:
[----:B------:R-:W-:Y:S02]  /*5df0*/  MOV R10, 0x2 ;  /* 0x00000002000a7802 */ /* 0x000fe40000000f00 */
[----:B------:R-:W-:Y:S02]  /*5e00*/  MOV R11, 0x1f ;  /* 0x0000001f000b7802 */ /* 0x000fe40000000f00 */
[----:B0-----:R-:W-:-:S07]  /*5e10*/  MOV R35, 0xffffffff ;  /* 0xffffffff00237802 */ /* 0x001fce0000000f00 */
[----:B-12--5:R-:W-:Y:S05]  /*5e20*/  WARPSYNC.COLLECTIVE R35, `(.L_x_12809) ;  /* 0x0000000023087348 */ /* 0x026fea0003c00000 */
[----:B--2---:R0:W2:Y:S02]  /*5e30*/  SHFL.DOWN P1, R6, R0, R10, R11 ;  /* 0x0800000a00067389 */ /* 0x0040a4000002000b */
[----:B012--5:R-:W-:Y:S05]  /*5e40*/  ENDCOLLECTIVE ;  /* 0x000000000000791b */ /* 0x027fea0003800000 */
.L_x_12809:
[----:B------:R-:W-:Y:S01]  /*5e50*/  IMAD.MOV.U32 R10, RZ, RZ, 0x1 ;  /* 0x00000001ff0a7424 */ /* 0x000fe200078e00ff */
[----:B------:R-:W-:-:S04]  /*5e60*/  MOV R5, R6 ;  /* 0x0000000600057202 */ /* 0x000fc80000000f00 */
[----:B------:R-:W-:-:S04]  /*5e70*/  FMNMX R5, R5, R0, !PT ;  /* 0x0000000005057209 */ /* 0x000fc80007800000 */
[----:B------:R-:W-:-:S07]  /*5e80*/  MOV R0, R5 ;  /* 0x0000000500007202 */ /* 0x000fce0000000f00 */
[----:B------:R-:W-:Y:S05]  /*5e90*/  WARPSYNC.COLLECTIVE R35, `(.L_x_12810) ;  /* 0x0000000023087348 */ /* 0x000fea0003c00000 */
[----:B------:R0:W1:Y:S02]  /*5ea0*/  SHFL.DOWN P1, R6, R0, R10, R11 ;  /* 0x0800000a00067389 */ /* 0x000064000002000b */
[----:B01----:R-:W-:Y:S05]  /*5eb0*/  ENDCOLLECTIVE ;  /* 0x000000000000791b */ /* 0x003fea0003800000 */
.L_x_12810:
[----:B------:R-:W-:Y:S01]  /*5ec0*/  MOV R4, R6 ;  /* 0x0000000600047202 */ /* 0x000fe20000000f00 */
[----:B------:R-:W-:Y:S06]  /*5ed0*/  BRA `(.L_x_12811) ;  /* 0xffffffe800bc7947 */ /* 0x000fec000383ffff */
        .weak           $__internal_238_$__cuda_sm20_rcp_rn_f32_slowpath
        .type           $__internal_238_$__cuda_sm20_rcp_rn_f32_slowpath,@function
        .size           $__internal_238_$__cuda_sm20_rcp_rn_f32_slowpath,(.L_x_13106 - $__internal_238_$__cuda_sm20_rcp_rn_f32_slowpath)
$__internal_238_$__cuda_sm20_rcp_rn_f32_slowpath:
        /* <DEDUP_REMOVED lines=15> */
.L_x_12812:
        /* <DEDUP_REMOVED lines=33> */
.L_x_12814:
[----:B------:R0:W1:Y:S02]  /*61e0*/  MUFU.RCP R2, R0 ;  /* 0x0000000000027308 */ /* 0x0000640000001000 */
.L_x_12813:
[----:B------:R-:W-:Y:S01]  /*61f0*/  HFMA2 R3, -RZ, RZ, 0, 0 ;  /* 0x00000000ff037431 */ /* 0x000fe200000001ff */
[----:B-1-3--:R-:W-:Y:S02]  /*6200*/  MOV R5, R2 ;  /* 0x0000000200057202 */ /* 0x00afe40000000f00 */
[----:B------:R-:W-:-:S04]  /*6210*/  MOV R2, R7 ;  /* 0x0000000700027202 */ /* 0x000fc80000000f00 */
[----:B0-2---:R-:W-:Y:S05]  /*6220*/  RET.REL.NODEC R2 `(_ZN18transformer_engine13normalization19ln_fwd_tuned_kernelINS0_13Kernel_traitsI13__nv_bfloat16S3_13__nv_fp8_e4m3fjLj1024ELj1ELj4ELj1ELj16ENS0_18Kernel_traits_baseILj1024ES3_S3_S4_fjLj128EEEEEEEvNS0_19ForwardKernelParamsE) ;  /* 0xffffff9c02747950 */ /* 0x005fea0003c3ffff */
.L_x_12815:
        /* <DEDUP_REMOVED lines=13> */
.L_x_13106:


//--------------------- .text._ZN18transformer_engine13normalization19ln_fwd_tuned_kernelINS0_13Kernel_traitsI13__nv_bfloat16S3_13__nv_fp8_e4m3fjLj768ELj1ELj4ELj1ELj16ENS0_18Kernel_traits_baseILj768ES3_S3_S4_fjLj128EEEEEEEvNS0_19ForwardKernelParamsE --------------------------
	.section	.text._ZN18transformer_engine13normalization19ln_fwd_tuned_kernelINS0_13Kernel_traitsI13__nv_bfloat16S3_13__nv_fp8_e4m3fjLj768ELj1ELj4ELj1ELj16ENS0_18Kernel_traits_baseILj768ES3_S3_S4_fjLj128EEEEEEEvNS0_19ForwardKernelParamsE,"ax",@progbits
	.align	128
        .global         _ZN18transformer_engine13normalization19ln_fwd_tuned_kernelINS0_13Kernel_traitsI13__nv_bfloat16S3_13__nv_fp8_e4m3fjLj768ELj1ELj4ELj1ELj16ENS0_18Kernel_traits_baseILj768ES3_S3_S4_fjLj128EEEEEEEvNS0_19ForwardKernelParamsE
        .type           _ZN18transformer_engine13normalization19ln_fwd_tuned_kernelINS0_13Kernel_traitsI13__nv_bfloat16S3_13__nv_fp8_e4m3fjLj768ELj1ELj4ELj1ELj16ENS0_18Kernel_traits_baseILj768ES3_S3_S4_fjLj128EEEEEEEvNS0_19ForwardKernelParamsE,@function
        .size           _ZN18transformer_engine13normalization19ln_fwd_tuned_kernelINS0_13Kernel_traitsI13__nv_bfloat16S3_13__nv_fp8_e4m3fjLj768ELj1ELj4ELj1ELj16ENS0_18Kernel_traits_baseILj768ES3_S3_S4_fjLj128EEEEEEEvNS0_19ForwardKernelParamsE,(.L_x_13107 - _ZN18transformer_engine13normalization19ln_fwd_tuned_kernelINS0_13Kernel_traitsI13__nv_bfloat16S3_13__nv_fp8_e4m3fjLj768ELj1ELj4ELj1ELj16ENS0_18Kernel_traits_baseILj768ES3_S3_S4_fjLj128EEEEEEEvNS0_19ForwardKernelParamsE)
        .other          _ZN18transformer_engine13normalization19ln_fwd_tuned_kernelINS0_13Kernel_traitsI13__nv_bfloat16S3_13__nv_fp8_e4m3fjLj768ELj1ELj4ELj1ELj16ENS0_18Kernel_traits_baseILj768ES3_S3_S4_fjLj128EEEEEEEvNS0_19ForwardKernelParamsE,@"STO_CUDA_ENTRY STV_DEFAULT"
_ZN18transformer_engine13normalization19ln_fwd_tuned_kernelINS0_13Kernel_traitsI13__nv_bfloat16S3_13__nv_fp8_e4m3fjLj768ELj1ELj4ELj1ELj16ENS0_18Kernel_traits_baseILj768ES3_S3_S4_fjLj128EEEEEEEvNS0_19ForwardKernelParamsE:
.text._ZN18transformer_engine13normalization19ln_fwd_tuned_kernelINS0_13Kernel_traitsI13__nv_bfloat16S3_13__nv_fp8_e4m3fjLj768ELj1ELj4ELj1ELj16ENS0_18Kernel_traits_baseILj768ES3_S3_S4_fjLj128EEEEEEEvNS0_19ForwardKernelParamsE:
        /* <DEDUP_REMOVED lines=39> */
[----:B------:R-:W-:Y:S01]  /*0270*/  IMAD.U32 R15, R7, 0x10000, RZ ;  /* 0x00010000070f7824 */ /* 0x000fe200078e00ff */
[----:B------:R-:W-:Y:S01]  /*0280*/  PRMT R64, R5, 0x7632, R64 ;  /* 0x0000763205407816 */ /* 0x000fe20000000040 */
[----:B------:R-:W-:Y:S01]  /*0290*/  HFMA2 R68, -RZ, RZ, 0, 0 ;  /* 0x00000000ff447431 */ /* 0x000fe200000001ff */
[----:B------:R-:W-:Y:S01]  /*02a0*/  PRMT R62, R6, 0x7632, R62 ;  /* 0x00007632063e7816 */ /* 0x000fe2000000003e */
[----:B------:R-:W-:Y:S01]  /*02b0*/  IMAD.U32 R67, R27, 0x10000, RZ ;  /* 0x000100001b437824 */ /* 0x000fe200078e00ff */
[----:B------:R-:W-:Y:S02]  /*02c0*/  PRMT R60, R7, 0x7632, R60 ;  /* 0x00007632073c7816 */ /* 0x000fe4000000003c */
[----:B------:R-:W-:Y:S02]  /*02d0*/  PRMT R58, R36, 0x7632, R58 ;  /* 0x00007632243a7816 */ /* 0x000fe4000000003a */
[----:B------:R-:W-:-:S02]  /*02e0*/  PRMT R56, R37, 0x7632, R56 ;  /* 0x0000763225387816 */ /* 0x000fc40000000038 */
[----:B------:R-:W-:Y:S01]  /*02f0*/  PRMT R54, R38, 0x7632, R54 ;  /* 0x0000763226367816 */ /* 0x000fe20000000036 */
[----:B------:R-:W-:Y:S01]  /*0300*/  IMAD.U32 R58, R58, 0x10000, RZ ;  /* 0x000100003a3a7824 */ /* 0x000fe200078e00ff */
[----:B------:R-:W-:Y:S02]  /*0310*/  PRMT R52, R39, 0x7632, R52 ;  /* 0x0000763227347816 */ /* 0x000fe40000000034 */
[----:B------:R-:W-:Y:S02]  /*0320*/  PRMT R50, R28, 0x7632, R50 ;  /* 0x000076321c327816 */ /* 0x000fe40000000032 */
[----:B0-----:R-:W-:Y:S02]  /*0330*/  ISETP.NE.AND P1, PT, RZ, UR6, PT ;  /* 0x00000006ff007c0c */ /* 0x001fe4000bf25270 */
[----:B------:R-:W-:Y:S02]  /*0340*/  PRMT R48, R29, 0x7632, R48 ;  /* 0x000076321d307816 */ /* 0x000fe40000000030 */
[----:B------:R-:W-:-:S02]  /*0350*/  PRMT R46, R30, 0x7632, R46 ;  /* 0x000076321e2e7816 */ /* 0x000fc4000000002e */
[----:B------:R-:W-:Y:S01]  /*0360*/  PRMT R44, R31, 0x7632, R44 ;  /* 0x000076321f2c7816 */ /* 0x000fe2000000002c */
[----:B------:R-:W-:Y:S01]  /*0370*/  IMAD.U32 R48, R48, 0x10000, RZ ;  /* 0x0001000030307824 */ /* 0x000fe200078e00ff */
[----:B------:R-:W-:Y:S02]  /*0380*/  SHF.L.U32 R14, R6, 0x10, RZ ;  /* 0x00000010060e7819 */ /* 0x000fe400000006ff */
[----:B------:R-:W-:Y:S02]  /*0390*/  SHF.L.U32 R8, R36, 0x10, RZ ;  /* 0x0000001024087819 */ /* 0x000fe400000006ff */
[----:B------:R-:W-:Y:S01]  /*03a0*/  SHF.L.U32 R16, R4, 0x10, RZ ;  /* 0x0000001004107819 */ /* 0x000fe200000006ff */
[----:B------:R-:W-:Y:S01]  /*03b0*/  IMAD.U32 R4, R33, 0x10000, RZ ;  /* 0x0001000021047824 */ /* 0x000fe200078e00ff */
[----:B------:R-:W-:Y:S01]  /*03c0*/  SHF.L.U32 R17, R5, 0x10, RZ ;  /* 0x0000001005117819 */ /* 0x000fe200000006ff */
[----:B------:R-:W-:Y:S01]  /*03d0*/  @P1 FADD R14, R14, 1 ;  /* 0x3f8000000e0e1421 */ /* 0x000fe20000000000 */
[C---:B------:R-:W-:Y:S01]  /*03e0*/  PRMT R59, R43.reuse, 0x7632, R59 ;  /* 0x000076322b3b7816 */ /* 0x040fe2000000003b */
        /* <DEDUP_REMOVED lines=73> */
.L_x_12820:
        /* <DEDUP_REMOVED lines=14> */
[----:B------:R-:W-:Y:S01]  /*0960*/  SHF.L.U32 R24, R70, 0x10, RZ ;  /* 0x0000001046187819 */ /* 0x000fe200000006ff */
[C---:B------:R-:W-:Y:S01]  /*0970*/  IMAD.U32 R70, R25.reuse, 0x10000, RZ ;  /* 0x0001000019467824 */ /* 0x040fe200078e00ff */
[----:B------:R-:W-:Y:S01]  /*0980*/  PRMT R72, R25, 0x7632, R72 ;  /* 0x0000763219487816 */ /* 0x000fe20000000048 */
[----:B------:R-:W-:Y:S01]  /*0990*/  FADD R75, RZ, R0 ;  /* 0x00000000ff4b7221 */ /* 0x000fe20000000000 */
[----:B------:R-:W-:-:S02]  /*09a0*/  PRMT R74, R26, 0x7632, R74 ;  /* 0x000076321a4a7816 */ /* 0x000fc4000000004a */
[----:B------:R-:W-:Y:S01]  /*09b0*/  SHF.L.U32 R25, R72, 0x10, RZ ;  /* 0x0000001048197819 */ /* 0x000fe200000006ff */
[----:B------:R-:W-:Y:S01]  /*09c0*/  FADD R75, R24, R75 ;  /* 0x0000004b184b7221 */ /* 0x000fe20000000000 */
[----:B------:R-:W-:Y:S02]  /*09d0*/  SHF.L.U32 R72, R26, 0x10, RZ ;  /* 0x000000101a487819 */ /* 0x000fe400000006ff */
[----:B------:R-:W-:Y:S01]  /*09e0*/  SHF.L.U32 R26, R74, 0x10, RZ ;  /* 0x000000104a1a7819 */ /* 0x000fe200000006ff */
[----:B------:R-:W-:Y:S01]  /*09f0*/  FADD R76, R70, R75 ;  /* 0x0000004b464c7221 */ /* 0x000fe20000000000 */
[----:B------:R-:W-:-:S03]  /*0a00*/  SHF.L.U32 R74, R27, 0x10, RZ ;  /* 0x000000101b4a7819 */ /* 0x000fc600000006ff */
[--C-:B------:R-:W-:Y:S01]  /*0a10*/  FADD R75, R25, R76.reuse ;  /* 0x0000004c194b7221 */ /* 0x100fe20000000000 */
[----:B---3--:R-:W-:-:S03]  /*0a20*/  PRMT R76, R28, 0x7632, R76 ;  /* 0x000076321c4c7816 */ /* 0x008fc6000000004c */
[--C-:B------:R-:W-:Y:S01]  /*0a30*/  FADD R77, R72, R75.reuse ;  /* 0x0000004b484d7221 */ /* 0x100fe20000000000 */
[----:B------:R-:W-:Y:S01]  /*0a40*/  PRMT R75, R27, 0x7632, R75 ;  /* 0x000076321b4b7816 */ /* 0x000fe2000000004b */
[----:B----4-:R-:W-:Y:S01]  /*0a50*/  IMAD.U32 R85, R35, 0x10000, RZ ;  /* 0x0001000023557824 */ /* 0x010fe200078e00ff */
[----:B------:R-:W-:Y:S01]  /*0a60*/  SHF.L.U32 R84, R33, 0x10, RZ ;  /* 0x0000001021547819 */ /* 0x000fe200000006ff */
[----:B------:R-:W-:Y:S01]  /*0a70*/  FADD R77, R26, R77 ;  /* 0x0000004d1a4d7221 */ /* 0x000fe20000000000 */
[----:B------:R-:W-:Y:S02]  /*0a80*/  SHF.L.U32 R27, R75, 0x10, RZ ;  /* 0x000000104b1b7819 */ /* 0x000fe400000006ff */
        /* <DEDUP_REMOVED lines=8> */
[C---:B------:R-:W-:Y:S01]  /*0b10*/  PRMT R78, R30.reuse, 0x7632, R78 ;  /* 0x000076321e4e7816 */ /* 0x040fe2000000004e */
[----:B------:R-:W-:Y:S01]  /*0b20*/  IMAD.U32 R77, R30, 0x10000, RZ ;  /* 0x000100001e4d7824 */ /* 0x000fe200078e00ff */
        /* <DEDUP_REMOVED lines=15> */
[----:B------:R-:W-:Y:S01]  /*0c20*/  PRMT R83, R35, 0x7632, R83 ;  /* 0x0000763223537816 */ /* 0x000fe20000000053 */
[----:B------:R-:W-:-:S03]  /*0c30*/  FADD R82, R78, R81 ;  /* 0x000000514e527221 */ /* 0x000fc60000000000 */
        /* <DEDUP_REMOVED lines=81> */
.L_x_12841:
[----:B------:R-:W2:Y:S01]  /*1150*/  LDC R81, c[0x0][0x3d8] ;  /* 0x0000f600ff517b82 */ /* 0x000ea20000000800 */
[----:B-1----:R-:W-:Y:S01]  /*1160*/  FADD R24, R91, R87 ;  /* 0x000000575b187221 */ /* 0x002fe20000000000 */
[----:B------:R-:W-:Y:S02]  /*1170*/  LOP3.LUT R69, R69, 0xffffff00, RZ, 0xc0, !PT ;  /* 0xffffff0045457812 */ /* 0x000fe400078ec0ff */
[----:B------:R-:W-:Y:S02]  /*1180*/  LOP3.LUT R73, R73, 0xffffff00, RZ, 0xc0, !PT ;  /* 0xffffff0049497812 */ /* 0x000fe400078ec0ff */
[----:B------:R-:W-:Y:S01]  /*1190*/  LOP3.LUT R71, R71, 0xffffff00, RZ, 0xc0, !PT ;  /* 0xffffff0047477812 */ /* 0x000fe200078ec0ff */
[----:B--2---:R-:W-:Y:S02]  /*11a0*/  FFMA R81, R24, 0.001302083372138440609, R81 ;  /* 0x3aaaaaab18517823 */ /* 0x004fe40000000051 */
[----:B------:R-:W1:Y:S03]  /*11b0*/  @!P2 LDC.64 R24, c[0x0][0x398] ;  /* 0x0000e600ff18ab82 */ /* 0x000e660000000a00 */
        /* <DEDUP_REMOVED lines=8> */
[-C--:B0-----:R-:W-:Y:S01]  /*1240*/  FMUL R91, R70, R79.reuse ;  /* 0x0000004f465b7220 */ /* 0x081fe20000400000 */
[-C--:B------:R-:W-:Y:S01]  /*1250*/  FMUL R70, R35, R79.reuse ;  /* 0x0000004f23467220 */ /* 0x080fe20000400000 */
[----:B------:R-:W-:Y:S01]  /*1260*/  FFMA R89, R0, R16, R13 ;  /* 0x0000001000597223 */ /* 0x000fe2000000000d */
[----:B------:R-:W-:Y:S01]  /*1270*/  FFMA R87, R34, R66, R65 ;  /* 0x0000004222577223 */ /* 0x000fe20000000041 */
[-C--:B------:R-:W-:Y:S01]  /*1280*/  FMUL R72, R72, R79.reuse ;  /* 0x0000004f48487220 */ /* 0x080fe20000400000 */
[----:B------:R-:W-:Y:S01]  /*1290*/  FMUL R26, R26, R79 ;  /* 0x0000004f1a1a7220 */ /* 0x000fe20000400000 */
[----:B------:R-:W-:Y:S01]  /*12a0*/  FFMA R0, R91, R17, R12 ;  /* 0x000000115b007223 */ /* 0x000fe2000000000c */
[----:B------:R-:W-:Y:S01]  /*12b0*/  FFMA R35, R70, R64, R63 ;  /* 0x0000004046237223 */ /* 0x000fe2000000003f */
[----:B-1----:R-:W-:Y:S01]  /*12c0*/  FFMA R25, R72, R14, R11 ;  /* 0x0000000e48197223 */ /* 0x002fe2000000000b */
[----:B------:R-:W-:Y:S01]  /*12d0*/  FMNMX3 R68, R68, |R89|, |R87|, !PT ;  /* 0x4000005944447276 */ /* 0x000fe20007800457 */
[----:B------:R-:W-:Y:S01]  /*12e0*/  FFMA R81, R26, R62, R61 ;  /* 0x0000003e1a517223 */ /* 0x000fe2000000003d */
[-C--:B------:R-:W-:Y:S01]  /*12f0*/  FMUL R26, R77, R79.reuse ;  /* 0x0000004f4d1a7220 */ /* 0x080fe20000400000 */
[----:B------:R-:W-:Y:S01]  /*1300*/  FMUL R24, R25, R20 ;  /* 0x0000001419187220 */ /* 0x000fe20000400000 */
[----:B------:R-:W-:Y:S01]  /*1310*/  FMNMX3 R34, R68, |R0|, |R35|, !PT ;  /* 0x4000000044227276 */ /* 0x000fe20007800423 */
[----:B------:R-:W-:Y:S01]  /*1320*/  @P0 FMUL R87, R87, R20 ;  /* 0x0000001457570220 */ /* 0x000fe20000400000 */
[----:B------:R-:W-:Y:S01]  /*1330*/  FFMA R33, R26, R6, R3 ;  /* 0x000000061a217223 */ /* 0x000fe20000000003 */
[----:B------:R-:W-:Y:S01]  /*1340*/  FMUL R72, R75, R79 ;  /* 0x0000004f4b487220 */ /* 0x000fe20000400000 */
[----:B------:R-:W-:Y:S01]  /*1350*/  FMNMX3 R34, R34, |R25|, |R81|, !PT ;  /* 0x4000001922227276 */ /* 0x000fe20007800451 */
[-C--:B------:R-:W-:Y:S01]  /*1360*/  FMUL R28, R28, R79.reuse ;  /* 0x0000004f1c1c7220 */ /* 0x080fe20000400000 */
[----:B------:R-:W-:Y:S01]  /*1370*/  FSEL R24, R25, R24, !P0 ;  /* 0x0000001819187208 */ /* 0x000fe20004000000 */
[----:B------:R-:W-:Y:S01]  /*1380*/  FMUL R25, R88, R79 ;  /* 0x0000004f58197220 */ /* 0x000fe20000400000 */
[-C--:B------:R-:W-:Y:S01]  /*1390*/  FMUL R26, R33, R20.reuse ;  /* 0x00000014211a7220 */ /* 0x080fe20000400000 */
[----:B------:R-:W-:Y:S01]  /*13a0*/  F2FP.SATFINITE.E4M3.F32.PACK_AB_MERGE_C R87, RZ, R87, RZ ;  /* 0x00000057ff57723e */ /* 0x000fe200048070ff */
[----:B------:R-:W-:Y:S01]  /*13b0*/  @P0 FMUL R35, R35, R20 ;  /* 0x0000001423230220 */ /* 0x000fe20000400000 */
[----:B------:R-:W-:Y:S01]  /*13c0*/  FFMA R25, R25, R23, R40 ;  /* 0x0000001719197223 */ /* 0x000fe20000000028 */
[----:B------:R-:W-:Y:S01]  /*13d0*/  F2FP.SATFINITE.E4M3.F32.PACK_AB_MERGE_C R24, RZ, R24, RZ ;  /* 0x00000018ff18723e */ /* 0x000fe200048070ff */
[----:B------:R-:W-:Y:S01]  /*13e0*/  FMUL R30, R30, R79 ;  /* 0x0000004f1e1e7220 */ /* 0x000fe20000400000 */
[----:B------:R-:W-:Y:S01]  /*13f0*/  FSEL R26, R33, R26, !P0 ;  /* 0x0000001a211a7208 */ /* 0x000fe20004000000 */
[-C--:B------:R-:W-:Y:S01]  /*1400*/  FMUL R68, R25, R20.reuse ;  /* 0x0000001419447220 */ /* 0x080fe20000400000 */
[----:B------:R-:W-:Y:S01]  /*1410*/  LOP3.LUT R24, R69, 0xffff, R24, 0xf8, !PT ;  /* 0x0000ffff45187812 */ /* 0x000fe200078ef818 */
[----:B------:R-:W-:Y:S01]  /*1420*/  FMUL R69, R0, R20 ;  /* 0x0000001400457220 */ /* 0x000fe20000400000 */
[----:B------:R-:W-:Y:S01]  /*1430*/  F2FP.SATFINITE.E4M3.F32.PACK_AB_MERGE_C R26, RZ, R26, RZ ;  /* 0x0000001aff1a723e */ /* 0x000fe200048070ff */
[----:B------:R-:W-:Y:S01]  /*1440*/  @P0 FMUL R81, R81, R20 ;  /* 0x0000001451510220 */ /* 0x000fe20000400000 */
[----:B------:R-:W-:Y:S01]  /*1450*/  FSEL R70, R25, R68, !P0 ;  /* 0x0000004419467208 */ /* 0x000fe20004000000 */
[----:B------:R-:W-:Y:S01]  /*1460*/  FMUL R68, R89, R20 ;  /* 0x0000001459447220 */ /* 0x000fe20000400000 */
[----:B------:R-:W-:Y:S01]  /*1470*/  LOP3.LUT R26, R71, 0xffff, R26, 0xf8, !PT ;  /* 0x0000ffff471a7812 */ /* 0x000fe200078ef81a */
[----:B------:R-:W-:Y:S01]  /*1480*/  FFMA R71, R72, R8, R5 ;  /* 0x0000000848477223 */ /* 0x000fe20000000005 */
[----:B------:R-:W-:Y:S01]  /*1490*/  F2FP.SATFINITE.E4M3.F32.PACK_AB_MERGE_C R70, RZ, R70, RZ ;  /* 0x00000046ff46723e */ /* 0x000fe200048070ff */
[----:B------:R-:W-:Y:S01]  /*14a0*/  FFMA R30, R30, R54, R53 ;  /* 0x000000361e1e7223 */ /* 0x000fe20000000035 */
[----:B------:R-:W-:Y:S01]  /*14b0*/  FSEL R89, R89, R68, !P0 ;  /* 0x0000004459597208 */ /* 0x000fe20004000000 */
[----:B------:R-:W-:Y:S01]  /*14c0*/  FMUL R88, R71, R20 ;  /* 0x0000001447587220 */ /* 0x000fe20000400000 */
[----:B------:R-:W-:Y:S01]  /*14d0*/  FSEL R68, R0, R69, !P0 ;  /* 0x0000004500447208 */ /* 0x000fe20004000000 */
[-C--:B------:R-:W-:Y:S01]  /*14e0*/  FMUL R69, R74, R79.reuse ;  /* 0x0000004f4a457220 */ /* 0x080fe20000400000 */
[----:B------:R-:W-:Y:S01]  /*14f0*/  LOP3.LUT R0, R73, 0xffff, R70, 0xf8, !PT ;  /* 0x0000ffff49007812 */ /* 0x000fe200078ef846 */
[----:B------:R-:W-:Y:S01]  /*1500*/  FMUL R70, R27, R79 ;  /* 0x0000004f1b467220 */ /* 0x000fe20000400000 */
[----:B------:R-:W-:Y:S01]  /*1510*/  F2FP.SATFINITE.E4M3.F32.PACK_AB_MERGE_C R89, RZ, R89, RZ ;  /* 0x00000059ff59723e */ /* 0x000fe200048070ff */
[----:B------:R-:W-:Y:S01]  /*1520*/  FFMA R69, R69, R15, R10 ;  /* 0x0000000f45457223 */ /* 0x000fe2000000000a */
[----:B------:R-:W-:Y:S01]  /*1530*/  SHF.L.U32 R87, R87, 0x8, RZ ;  /* 0x0000000857577819 */ /* 0x000fe200000006ff */
[----:B------:R-:W-:Y:S01]  /*1540*/  FFMA R27, R70, R60, R59 ;  /* 0x0000003c461b7223 */ /* 0x000fe2000000003b */
[----:B------:R-:W-:Y:S01]  /*1550*/  LOP3.LUT R70, R89, 0xff, RZ, 0xc0, !PT ;  /* 0x000000ff59467812 */ /* 0x000fe200078ec0ff */
[-C--:B------:R-:W-:Y:S01]  /*1560*/  FMUL R72, R69, R20.reuse ;  /* 0x0000001445487220 */ /* 0x080fe20000400000 */
[----:B------:R-:W-:Y:S01]  /*1570*/  FMUL R73, R76, R79 ;  /* 0x0000004f4c497220 */ /* 0x000fe20000400000 */
[----:B------:R-:W-:Y:S01]  /*1580*/  F2FP.SATFINITE.E4M3.F32.PACK_AB_MERGE_C R35, RZ, R35, RZ ;  /* 0x00000023ff23723e */ /* 0x000fe200048070ff */
[----:B------:R-:W-:Y:S01]  /*1590*/  FMUL R84, R84, R79 ;  /* 0x0000004f54547220 */ /* 0x000fe20000400000 */
[----:B------:R-:W-:Y:S01]  /*15a0*/  LOP3.LUT R90, R70, 0xffff, R87, 0xf8, !PT ;  /* 0x0000ffff465a7812 */ /* 0x000fe200078ef857 */
[----:B------:R-:W-:Y:S01]  /*15b0*/  FFMA R73, R73, R9, R4 ;  /* 0x0000000949497223 */ /* 0x000fe20000000004 */
[----:B------:R-:W-:Y:S01]  /*15c0*/  FMNMX3 R74, R34, |R69|, |R27|, !PT ;  /* 0x40000045224a7276 */ /* 0x000fe2000780041b */
[----:B------:R-:W-:Y:S01]  /*15d0*/  @P0 FMUL R27, R27, R20 ;  /* 0x000000141b1b0220 */ /* 0x000fe20000400000 */
[----:B------:R-:W-:Y:S01]  /*15e0*/  F2FP.SATFINITE.E4M3.F32.PACK_AB_MERGE_C R70, RZ, R68, RZ ;  /* 0x00000044ff46723e */ /* 0x000fe200048070ff */
[-C--:B------:R-:W-:Y:S01]  /*15f0*/  FMUL R82, R82, R79.reuse ;  /* 0x0000004f52527220 */ /* 0x080fe20000400000 */
[----:B------:R-:W-:Y:S01]  /*1600*/  FSEL R34, R69, R72, !P0 ;  /* 0x0000004845227208 */ /* 0x000fe20004000000 */
[----:B------:R-:W-:Y:S01]  /*1610*/  FFMA R69, R28, R58, R57 ;  /* 0x0000003a1c457223 */ /* 0x000fe20000000039 */
[-C--:B------:R-:W-:Y:S01]  /*1620*/  FMUL R72, R29, R79.reuse ;  /* 0x0000004f1d487220 */ /* 0x080fe20000400000 */
[----:B------:R-:W-:Y:S01]  /*1630*/  SHF.L.U32 R29, R70, 0x10, RZ ;  /* 0x00000010461d7819 */ /* 0x000fe200000006ff */
[----:B------:R-:W-:Y:S01]  /*1640*/  FMUL R70, R73, R20 ;  /* 0x0000001449467220 */ /* 0x000fe20000400000 */
[----:B------:R-:W-:Y:S01]  /*1650*/  FSEL R28, R71, R88, !P0 ;  /* 0x00000058471c7208 */ /* 0x000fe20004000000 */
[----:B------:R-:W-:Y:S01]  /*1660*/  FMUL R86, R86, R79 ;  /* 0x0000004f56567220 */ /* 0x000fe20000400000 */
[----:B------:R-:W-:Y:S01]  /*1670*/  FMNMX3 R68, R74, |R71|, |R69|, !PT ;  /* 0x400000474a447276 */ /* 0x000fe20007800445 */
[----:B------:R-:W-:Y:S01]  /*1680*/  @P0 FMUL R69, R69, R20 ;  /* 0x0000001445450220 */ /* 0x000fe20000400000 */
[----:B------:R-:W-:Y:S01]  /*1690*/  LOP3.LUT R75, R90, 0xff0000, R29, 0xf8, !PT ;  /* 0x00ff00005a4b7812 */ /* 0x000fe200078ef81d */
[----:B------:R-:W-:Y:S01]  /*16a0*/  FFMA R29, R72, R56, R55 ;  /* 0x00000038481d7223 */ /* 0x000fe20000000037 */
[----:B------:R-:W-:Y:S01]  /*16b0*/  LOP3.LUT R71, R35, 0xffff, RZ, 0xc0, !PT ;  /* 0x0000ffff23477812 */ /* 0x000fe200078ec0ff */
[----:B------:R-:W-:Y:S01]  /*16c0*/  FMUL R72, R31, R79 ;  /* 0x0000004f1f487220 */ /* 0x000fe20000400000 */
[----:B------:R-:W-:-:S02]  /*16d0*/  LOP3.LUT R74, R24, 0xff, RZ, 0xc0, !PT ;  /* 0x000000ff184a7812 */ /* 0x000fc400078ec0ff */
[----:B------:R-:W-:Y:S01]  /*16e0*/  SHF.L.U32 R24, R71, 0x18, RZ ;  /* 0x0000001847187819 */ /* 0x000fe200000006ff */
[----:B------:R-:W-:Y:S01]  /*16f0*/  FMUL R71, R78, R79 ;  /* 0x0000004f4e477220 */ /* 0x000fe20000400000 */
[----:B------:R-:W-:Y:S01]  /*1700*/  F2FP.SATFINITE.E4M3.F32.PACK_AB_MERGE_C R34, RZ, R34, RZ ;  /* 0x00000022ff22723e */ /* 0x000fe200048070ff */
[----:B------:R-:W-:Y:S01]  /*1710*/  FFMA R31, R72, R52, R51 ;  /* 0x00000034481f7223 */ /* 0x000fe20000000033 */
[----:B------:R-:W-:Y:S01]  /*1720*/  FMNMX3 R68, R68, |R73|, |R29|, !PT ;  /* 0x4000004944447276 */ /* 0x000fe2000780041d */
[----:B------:R-:W-:Y:S01]  /*1730*/  FFMA R71, R71, R7, R2 ;  /* 0x0000000747477223 */ /* 0x000fe20000000002 */
[----:B------:R-:W-:Y:S01]  /*1740*/  F2FP.SATFINITE.E4M3.F32.PACK_AB_MERGE_C R27, RZ, R27, RZ ;  /* 0x0000001bff1b723e */ /* 0x000fe200048070ff */
[----:B------:R-:W-:Y:S01]  /*1750*/  @P0 FMUL R29, R29, R20 ;  /* 0x000000141d1d0220 */ /* 0x000fe20000400000 */
[----:B------:R-:W-:Y:S02]  /*1760*/  F2FP.SATFINITE.E4M3.F32.PACK_AB_MERGE_C R81, RZ, R81, RZ ;  /* 0x00000051ff51723e */ /* 0x000fe400048070ff */
[----:B------:R-:W-:Y:S01]  /*1770*/  FSEL R35, R73, R70, !P0 ;  /* 0x0000004649237208 */ /* 0x000fe20004000000 */
[----:B------:R-:W-:Y:S01]  /*1780*/  FMUL R70, R71, R20 ;  /* 0x0000001447467220 */ /* 0x000fe20000400000 */
[----:B------:R-:W-:-:S02]  /*1790*/  SHF.L.U32 R73, R34, 0x10, RZ ;  /* 0x0000001022497819 */ /* 0x000fc400000006ff */
[----:B------:R-:W-:Y:S01]  /*17a0*/  FMNMX3 R34, R68, |R33|, |R30|, !PT ;  /* 0x4000002144227276 */ /* 0x000fe2000780041e */
[----:B------:R-:W-:Y:S01]  /*17b0*/  @P0 FMUL R30, R30, R20 ;  /* 0x000000141e1e0220 */ /* 0x000fe20000400000 */
[----:B------:R-:W-:Y:S02]  /*17c0*/  LOP3.LUT R33, R27, 0xffff, RZ, 0xc0, !PT ;  /* 0x0000ffff1b217812 */ /* 0x000fe400078ec0ff */
[----:B------:R-:W-:Y:S02]  /*17d0*/  PRMT R81, R81, 0x7104, RZ ;  /* 0x0000710451517816 */ /* 0x000fe400000000ff */
[----:B------:R-:W-:Y:S02]  /*17e0*/  SHF.L.U32 R68, R33, 0x18, RZ ;  /* 0x0000001821447819 */ /* 0x000fe400000006ff */
[----:B------:R-:W-:Y:S02]  /*17f0*/  LOP3.LUT R74, R74, 0xff00, R81, 0xf8, !PT ;  /* 0x0000ff004a4a7812 */ /* 0x000fe400078ef851 */
[----:B------:R-:W-:-:S02]  /*1800*/  F2FP.SATFINITE.E4M3.F32.PACK_AB_MERGE_C R28, RZ, R28, RZ ;  /* 0x0000001cff1c723e */ /* 0x000fc400048070ff */
[----:B------:R-:W-:Y:S02]  /*1810*/  F2FP.SATFINITE.E4M3.F32.PACK_AB_MERGE_C R33, RZ, R69, RZ ;  /* 0x00000045ff21723e */ /* 0x000fe400048070ff */
[----:B------:R-:W-:Y:S01]  /*1820*/  FSEL R27, R71, R70, !P0 ;  /* 0x00000046471b7208 */ /* 0x000fe20004000000 */
[----:B------:R-:W-:Y:S01]  /*1830*/  FMUL R70, R32, R79 ;  /* 0x0000004f20467220 */ /* 0x000fe20000400000 */
[----:B------:R-:W-:Y:S01]  /*1840*/  FMNMX3 R34, R34, |R71|, |R31|, !PT ;  /* 0x4000004722227276 */ /* 0x000fe2000780041f */
[----:B------:R-:W-:Y:S01]  /*1850*/  FMUL R71, R80, R79 ;  /* 0x0000004f50477220 */ /* 0x000fe20000400000 */
[----:B------:R-:W-:Y:S01]  /*1860*/  LOP3.LUT R73, R74, 0xff0000, R73, 0xf8, !PT ;  /* 0x00ff00004a497812 */ /* 0x000fe200078ef849 */
[----:B------:R-:W-:Y:S01]  /*1870*/  @P0 FMUL R31, R31, R20 ;  /* 0x000000141f1f0220 */ /* 0x000fe20000400000 */
[----:B------:R-:W-:Y:S01]  /*1880*/  LOP3.LUT R28, R28, 0xff, RZ, 0xc0, !PT ;  /* 0x000000ff1c1c7812 */ /* 0x000fe200078ec0ff */
[----:B------:R-:W-:Y:S01]  /*1890*/  FFMA R71, R71, R21, R38 ;  /* 0x0000001547477223 */ /* 0x000fe20000000026 */
[----:B------:R-:W-:-:S02]  /*18a0*/  SHF.L.U32 R33, R33, 0x8, RZ ;  /* 0x0000000821217819 */ /* 0x000fc400000006ff */
[----:B------:R-:W-:Y:S01]  /*18b0*/  F2FP.SATFINITE.E4M3.F32.PACK_AB_MERGE_C R32, RZ, R35, RZ ;  /* 0x00000023ff20723e */ /* 0x000fe200048070ff */
[----:B------:R-:W-:Y:S01]  /*18c0*/  FFMA R35, R70, R50, R49 ;  /* 0x0000003246237223 */ /* 0x000fe20000000031 */
[----:B------:R-:W-:Y:S01]  /*18d0*/  LOP3.LUT R69, R73, R68, RZ, 0xfc, !PT ;  /* 0x0000004449457212 */ /* 0x000fe200078efcff */
[----:B------:R-:W-:Y:S01]  /*18e0*/  FFMA R73, R84, R22, R37 ;  /* 0x0000001654497223 */ /* 0x000fe20000000025 */
[----:B------:R-:W-:Y:S01]  /*18f0*/  LOP3.LUT R33, R28, 0xffff, R33, 0xf8, !PT ;  /* 0x0000ffff1c217812 */ /* 0x000fe200078ef821 */
[-C--:B------:R-:W-:Y:S01]  /*1900*/  FMUL R68, R71, R20.reuse ;  /* 0x0000001447447220 */ /* 0x080fe20000400000 */
[----:B------:R-:W-:Y:S02]  /*1910*/  SHF.L.U32 R32, R32, 0x10, RZ ;  /* 0x0000001020207819 */ /* 0x000fe400000006ff */
[----:B------:R-:W-:Y:S02]  /*1920*/  LOP3.LUT R24, R75, 0xff000000, R24, 0xf8, !PT ;  /* 0xff0000004b187812 */ /* 0x000fe400078ef818 */
[----:B------:R-:W-:Y:S01]  /*1930*/  LOP3.LUT R75, R33, 0xff0000, R32, 0xf8, !PT ;  /* 0x00ff0000214b7812 */ /* 0x000fe200078ef820 */
[----:B------:R-:W-:Y:S01]  /*1940*/  FMUL R32, R73, R20 ;  /* 0x0000001449207220 */ /* 0x000fe20000400000 */
[----:B------:R-:W-:Y:S01]  /*1950*/  F2FP.SATFINITE.E4M3.F32.PACK_AB_MERGE_C R29, RZ, R29, RZ ;  /* 0x0000001dff1d723e */ /* 0x000fe200048070ff */
[----:B------:R-:W-:Y:S01]  /*1960*/  FFMA R33, R82, R48, R47 ;  /* 0x0000003052217223 */ /* 0x000fe2000000002f */
[----:B------:R-:W-:-:S02]  /*1970*/  FSEL R28, R71, R68, !P0 ;  /* 0x00000044471c7208 */ /* 0x000fc40004000000 */
[----:B------:R-:W-:Y:S02]  /*1980*/  LOP3.LUT R68, R29, 0xffff, RZ, 0xc0, !PT ;  /* 0x0000ffff1d447812 */ /* 0x000fe400078ec0ff */
[----:B------:R-:W-:Y:S02]  /*1990*/  FSEL R29, R73, R32, !P0 ;  /* 0x00000020491d7208 */ /* 0x000fe40004000000 */
[----:B------:R-:W-:Y:S01]  /*19a0*/  FMNMX3 R34, R34, |R71|, |R35|, !PT ;  /* 0x4000004722227276 */ /* 0x000fe20007800423 */
[----:B------:R-:W-:Y:S01]  /*19b0*/  @P0 FMUL R35, R35, R20 ;  /* 0x0000001423230220 */ /* 0x000fe20000400000 */
[----:B------:R-:W-:Y:S01]  /*19c0*/  F2FP.SATFINITE.E4M3.F32.PACK_AB_MERGE_C R32, RZ, R30, RZ ;  /* 0x0000001eff20723e */ /* 0x000fe200048070ff */
[----:B------:R-:W-:Y:S01]  /*19d0*/  FFMA R30, R86, R46, R45 ;  /* 0x0000002e561e7223 */ /* 0x000fe2000000002d */
[----:B------:R-:W-:Y:S02]  /*19e0*/  F2FP.SATFINITE.E4M3.F32.PACK_AB_MERGE_C R27, RZ, R27, RZ ;  /* 0x0000001bff1b723e */ /* 0x000fe400048070ff */
[----:B------:R-:W-:Y:S01]  /*19f0*/  FMNMX3 R34, R34, |R73|, |R33|, !PT ;  /* 0x4000004922227276 */ /* 0x000fe20007800421 */
[----:B------:R-:W-:Y:S01]  /*1a00*/  @P0 FMUL R33, R33, R20 ;  /* 0x0000001421210220 */ /* 0x000fe20000400000 */
[----:B------:R-:W-:Y:S01]  /*1a10*/  LOP3.LUT R71, R26, 0xff, RZ, 0xc0, !PT ;  /* 0x000000ff1a477812 */ /* 0x000fe200078ec0ff */
[----:B------:R-:W-:Y:S01]  /*1a20*/  FMUL R26, R85, R79 ;  /* 0x0000004f551a7220 */ /* 0x000fe20000400000 */
[----:B------:R-:W-:Y:S01]  /*1a30*/  PRMT R32, R32, 0x7104, RZ ;  /* 0x0000710420207816 */ /* 0x000fe200000000ff */
[----:B------:R-:W-:Y:S01]  /*1a40*/  IMAD.U32 R27, R27, 0x10000, RZ ;  /* 0x000100001b1b7824 */ /* 0x000fe200078e00ff */
[----:B------:R-:W-:-:S02]  /*1a50*/  F2FP.SATFINITE.E4M3.F32.PACK_AB_MERGE_C R28, RZ, R28, RZ ;  /* 0x0000001cff1c723e */ /* 0x000fc400048070ff */
[----:B------:R-:W-:Y:S02]  /*1a60*/  F2FP.SATFINITE.E4M3.F32.PACK_AB_MERGE_C R35, RZ, R35, RZ ;  /* 0x00000023ff23723e */ /* 0x000fe400048070ff */
[----:B------:R-:W-:Y:S02]  /*1a70*/  LOP3.LUT R32, R71, 0xff00, R32, 0xf8, !PT ;  /* 0x0000ff0047207812 */ /* 0x000fe400078ef820 */
[----:B------:R-:W-:Y:S01]  /*1a80*/  FMNMX3 R34, R34, |R25|, |R30|, !PT ;  /* 0x4000001922227276 */ /* 0x000fe2000780041e */
[----:B------:R-:W-:Y:S01]  /*1a90*/  FFMA R25, R26, R36, R67 ;  /* 0x000000241a197223 */ /* 0x000fe20000000043 */
[----:B------:R-:W-:Y:S01]  /*1aa0*/  F2FP.SATFINITE.E4M3.F32.PACK_AB_MERGE_C R29, RZ, R29, RZ ;  /* 0x0000001dff1d723e */ /* 0x000fe200048070ff */
[-C--:B------:R-:W-:Y:S01]  /*1ab0*/  @P0 FMUL R30, R30, R20.reuse ;  /* 0x000000141e1e0220 */ /* 0x080fe20000400000 */
[----:B------:R-:W-:Y:S01]  /*1ac0*/  LOP3.LUT R28, R28, 0xff, RZ, 0xc0, !PT ;  /* 0x000000ff1c1c7812 */ /* 0x000fe200078ec0ff */
[----:B------:R-:W-:Y:S01]  /*1ad0*/  FMUL R26, R25, R20 ;  /* 0x00000014191a7220 */ /* 0x000fe20000400000 */
[----:B------:R-:W-:-:S02]  /*1ae0*/  SHF.L.U32 R35, R35, 0x8, RZ ;  /* 0x0000000823237819 */ /* 0x000fc400000006ff */
[----:B------:R-:W-:Y:S01]  /*1af0*/  LOP3.LUT R71, R32, 0xff0000, R27, 0xf8, !PT ;  /* 0x00ff000020477812 */ /* 0x000fe200078ef81b */
[----:B------:R-:W-:Y:S01]  /*1b00*/  FMUL R32, R83, R79 ;  /* 0x0000004f53207220 */ /* 0x000fe20000400000 */
[----:B------:R-:W-:Y:S02]  /*1b10*/  SHF.L.U32 R27, R29, 0x10, RZ ;  /* 0x000000101d1b7819 */ /* 0x000fe400000006ff */
[----:B------:R-:W-:Y:S01]  /*1b20*/  LOP3.LUT R72, R28, 0xffff, R35, 0xf8, !PT ;  /* 0x0000ffff1c487812 */ /* 0x000fe200078ef823 */
[----:B------:R-:W-:Y:S01]  /*1b30*/  FFMA R35, R32, R44, R43 ;  /* 0x0000002c20237223 */ /* 0x000fe2000000002b */
[----:B------:R-:W0:Y:S01]  /*1b40*/  @!P2 LDC.64 R28, c[0x0][0x3a0] ;  /* 0x0000e800ff1cab82 */ /* 0x000e220000000a00 */
[----:B------:R-:W-:Y:S02]  /*1b50*/  FSEL R32, R25, R26, !P0 ;  /* 0x0000001a19207208 */ /* 0x000fe40004000000 */
[----:B------:R-:W-:Y:S02]  /*1b60*/  LOP3.LUT R72, R72, 0xff0000, R27, 0xf8, !PT ;  /* 0x00ff000048487812 */ /* 0x000fe400078ef81b */
[----:B------:R-:W-:-:S02]  /*1b70*/  SHF.L.U32 R68, R68, 0x18, RZ ;  /* 0x0000001844447819 */ /* 0x000fc400000006ff */
[----:B------:R-:W-:Y:S01]  /*1b80*/  F2FP.SATFINITE.E4M3.F32.PACK_AB_MERGE_C R30, RZ, R30, RZ ;  /* 0x0000001eff1e723e */ /* 0x000fe200048070ff */
[----:B------:R-:W1:Y:S01]  /*1b90*/  LDC.64 R26, c[0x0][0x3c8] ;  /* 0x0000f200ff1a7b82 */ /* 0x000e620000000a00 */
[----:B------:R-:W-:Y:S02]  /*1ba0*/  LOP3.LUT R70, R75, 0xff000000, R68, 0xf8, !PT ;  /* 0xff0000004b467812 */ /* 0x000fe400078ef844 */
[----:B------:R-:W-:Y:S01]  /*1bb0*/  FMNMX3 R68, R34, |R25|, |R35|, !PT ;  /* 0x4000001922447276 */ /* 0x000fe20007800423 */
[----:B------:R-:W-:Y:S01]  /*1bc0*/  @P0 FMUL R35, R35, R20 ;  /* 0x0000001423230220 */ /* 0x000fe20000400000 */
[----:B------:R-:W-:Y:S02]  /*1bd0*/  F2FP.SATFINITE.E4M3.F32.PACK_AB_MERGE_C R32, RZ, R32, RZ ;  /* 0x00000020ff20723e */ /* 0x000fe400048070ff */
[----:B------:R-:W-:Y:S01]  /*1be0*/  LOP3.LUT R25, R0, 0xff, RZ, 0xc0, !PT ;  /* 0x000000ff00197812 */ /* 0x000fe200078ec0ff */
[----:B------:R-:W2:Y:S01]  /*1bf0*/  LDC R34, c[0x0][0x380] ;  /* 0x0000e000ff227b82 */ /* 0x000ea20000000800 */
[----:B------:R-:W-:-:S02]  /*1c00*/  PRMT R30, R30, 0x7104, RZ ;  /* 0x000071041e1e7816 */ /* 0x000fc400000000ff */
[----:B------:R-:W-:Y:S02]  /*1c10*/  F2FP.SATFINITE.E4M3.F32.PACK_AB_MERGE_C R33, RZ, R33, RZ ;  /* 0x00000021ff21723e */ /* 0x000fe400048070ff */
[----:B------:R-:W-:Y:S02]  /*1c20*/  F2FP.SATFINITE.E4M3.F32.PACK_AB_MERGE_C R35, RZ, R35, RZ ;  /* 0x00000023ff23723e */ /* 0x000fe400048070ff */
[----:B------:R-:W-:Y:S01]  /*1c30*/  F2FP.SATFINITE.E4M3.F32.PACK_AB_MERGE_C R31, RZ, R31, RZ ;  /* 0x0000001fff1f723e */ /* 0x000fe200048070ff */
[----:B0-----:R-:W-:Y:S01]  /*1c40*/  @!P2 IMAD.WIDE R28, R19, 0x4, R28 ;  /* 0x00000004131ca825 */ /* 0x001fe200078e021c */
[----:B------:R-:W-:Y:S02]  /*1c50*/  LOP3.LUT R25, R25, 0xff00, R30, 0xf8, !PT ;  /* 0x0000ff0019197812 */ /* 0x000fe400078ef81e */
[----:B------:R-:W-:Y:S02]  /*1c60*/  SHF.L.U32 R32, R32, 0x10, RZ ;  /* 0x0000001020207819 */ /* 0x000fe400000006ff */
[----:B------:R-:W-:Y:S01]  /*1c70*/  LOP3.LUT R33, R33, 0xffff, RZ, 0xc0, !PT ;  /* 0x0000ffff21217812 */ /* 0x000fe200078ec0ff */
[----:B------:R0:W-:Y:S01]  /*1c80*/  @!P2 STG.E desc[UR4][R28.64], R79 ;  /* 0x0000004f1c00a986 */ /* 0x0001e2000c101904 */
[----:B------:R-:W-:-:S02]  /*1c90*/  LOP3.LUT R35, R35, 0xffff, RZ, 0xc0, !PT ;  /* 0x0000ffff23237812 */ /* 0x000fc400078ec0ff */
[----:B------:R-:W-:Y:S02]  /*1ca0*/  LOP3.LUT R31, R31, 0xffff, RZ, 0xc0, !PT ;  /* 0x0000ffff1f1f7812 */ /* 0x000fe400078ec0ff */
[----:B------:R-:W-:Y:S02]  /*1cb0*/  LOP3.LUT R32, R25, 0xff0000, R32, 0xf8, !PT ;  /* 0x00ff000019207812 */ /* 0x000fe400078ef820 */
[----:B------:R-:W-:Y:S02]  /*1cc0*/  SHF.L.U32 R33, R33, 0x18, RZ ;  /* 0x0000001821217819 */ /* 0x000fe400000006ff */
[----:B------:R-:W-:Y:S02]  /*1cd0*/  SHF.L.U32 R35, R35, 0x18, RZ ;  /* 0x0000001823237819 */ /* 0x000fe400000006ff */
[----:B------:R-:W-:Y:S01]  /*1ce0*/  SHF.L.U32 R0, R31, 0x18, RZ ;  /* 0x000000181f007819 */ /* 0x000fe200000006ff */
[----:B-1----:R-:W-:Y:S01]  /*1cf0*/  IMAD.WIDE.U32 R30, R42, 0x8, R26 ;  /* 0x000000082a1e7825 */ /* 0x002fe200078e001a */
[----:B------:R-:W-:-:S02]  /*1d00*/  LOP3.LUT R72, R72, 0xff000000, R33, 0xf8, !PT ;  /* 0xff00000048487812 */ /* 0x000fc400078ef821 */
[----:B------:R-:W-:Y:S01]  /*1d10*/  LOP3.LUT R73, R32, R35, RZ, 0xfc, !PT ;  /* 0x0000002320497212 */ /* 0x000fe200078efcff */
[--C-:B------:R-:W-:Y:S01]  /*1d20*/  IMAD.WIDE.U32 R32, R41, 0x8, R26.reuse ;  /* 0x0000000829207825 */ /* 0x100fe200078e001a */
[----:B------:R-:W-:Y:S02]  /*1d30*/  MOV R25, R69 ;  /* 0x0000004500197202 */ /* 0x000fe40000000f00 */
[----:B------:R-:W-:Y:S01]  /*1d40*/  LOP3.LUT R71, R71, R0, RZ, 0xfc, !PT ;  /* 0x0000000047477212 */ /* 0x000fe200078efcff */
[----:B------:R-:W-:Y:S01]  /*1d50*/  IMAD.WIDE.U32 R26, R39, 0x8, R26 ;  /* 0x00000008271a7825 */ /* 0x000fe200078e001a */
[----:B--2---:R-:W-:Y:S01]  /*1d60*/  LEA R19, R34, R19, 0x2 ;  /* 0x0000001322137211 */ /* 0x004fe200078e10ff */
[----:B------:R0:W-:Y:S03]  /*1d70*/  STG.E.64 desc[UR4][R30.64], R24 ;  /* 0x000000181e007986 */ /* 0x0001e6000c101b04 */
[----:B------:R-:W-:Y:S01]  /*1d80*/  ISETP.GE.AND P1, PT, R19, UR11, PT ;  /* 0x0000000b13007c0c */ /* 0x000fe2000bf26270 */
[----:B------:R0:W-:Y:S04]  /*1d90*/  STG.E.64 desc[UR4][R32.64], R70 ;  /* 0x0000004620007986 */ /* 0x0001e8000c101b04 */
[----:B------:R0:W-:Y:S08]  /*1da0*/  STG.E.64 desc[UR4][R26.64], R72 ;  /* 0x000000481a007986 */ /* 0x0001f0000c101b04 */
[----:B------:R-:W-:Y:S05]  /*1db0*/  @!P1 BRA `(.L_x_12820) ;  /* 0xffffffe800b09947 */ /* 0x000fea000383ffff */
[----:B------:R-:W-:Y:S05]  /*1dc0*/  BRA `(.L_x_12817) ;  /* 0x0000001800887947 */ /* 0x000fea0003800000 */
.L_x_12818:
[----:B------:R-:W0:Y:S01]  /*1dd0*/  LDCU.U8 UR6, c[0x0][0x3c0] ;  /* 0x00007800ff0677ac */ /* 0x000e220008000000 */
[----:B-----5:R-:W-:Y:S01]  /*1de0*/  PRMT R66, R4, 0x7632, R66 ;  /* 0x0000763204427816 */ /* 0x020fe20000000042 */
[C---:B------:R-:W-:Y:S01]  /*1df0*/  IMAD.U32 R9, R5.reuse, 0x10000, RZ ;  /* 0x0001000005097824 */ /* 0x040fe200078e00ff */
[----:B------:R-:W-:Y:S01]  /*1e00*/  PRMT R64, R5, 0x7632, R64 ;  /* 0x0000763205407816 */ /* 0x000fe20000000040 */
[----:B------:R-:W-:Y:S01]  /*1e10*/  BSSY B1, `(.L_x_12821) ;  /* 0x000019c000017945 */ /* 0x000fe20003800000 */
[----:B------:R-:W-:Y:S01]  /*1e20*/  PRMT R62, R6, 0x7632, R62 ;  /* 0x00007632063e7816 */ /* 0x000fe2000000003e */
[----:B------:R-:W-:Y:S01]  /*1e30*/  IMAD.U32 R22, R25, 0x10000, RZ ;  /* 0x0001000019167824 */ /* 0x000fe200078e00ff */
[----:B------:R-:W-:Y:S02]  /*1e40*/  PRMT R60, R7, 0x7632, R60 ;  /* 0x00007632073c7816 */ /* 0x000fe4000000003c */
[----:B------:R-:W-:Y:S02]  /*1e50*/  PRMT R58, R36, 0x7632, R58 ;  /* 0x00007632243a7816 */ /* 0x000fe4000000003a */
[----:B------:R-:W-:-:S02]  /*1e60*/  PRMT R56, R37, 0x7632, R56 ;  /* 0x0000763225387816 */ /* 0x000fc40000000038 */
[----:B------:R-:W-:Y:S02]  /*1e70*/  PRMT R54, R38, 0x7632, R54 ;  /* 0x0000763226367816 */ /* 0x000fe40000000036 */
[C---:B------:R-:W-:Y:S01]  /*1e80*/  PRMT R52, R39.reuse, 0x7632, R52 ;  /* 0x0000763227347816 */ /* 0x040fe20000000034 */
[----:B------:R-:W-:Y:S01]  /*1e90*/  IMAD.U32 R39, R39, 0x10000, RZ ;  /* 0x0001000027277824 */ /* 0x000fe200078e00ff */
[----:B------:R-:W-:Y:S02]  /*1ea0*/  PRMT R50, R28, 0x7632, R50 ;  /* 0x000076321c327816 */ /* 0x000fe40000000032 */
[----:B0-----:R-:W-:Y:S02]  /*1eb0*/  ISETP.NE.AND P1, PT, RZ, UR6, PT ;  /* 0x00000006ff007c0c */ /* 0x001fe4000bf25270 */
[----:B------:R-:W-:Y:S02]  /*1ec0*/  PRMT R48, R29, 0x7632, R48 ;  /* 0x000076321d307816 */ /* 0x000fe40000000030 */
[----:B------:R-:W-:-:S02]  /*1ed0*/  PRMT R46, R30, 0x7632, R46 ;  /* 0x000076321e2e7816 */ /* 0x000fc4000000002e */
[----:B------:R-:W-:Y:S02]  /*1ee0*/  PRMT R44, R31, 0x7632, R44 ;  /* 0x000076321f2c7816 */ /* 0x000fe4000000002c */
[----:B------:R-:W-:Y:S02]  /*1ef0*/  SHF.L.U32 R8, R4, 0x10, RZ ;  /* 0x0000001004087819 */ /* 0x000fe400000006ff */
[----:B------:R-:W-:Y:S02]  /*1f00*/  SHF.L.U32 R6, R6, 0x10, RZ ;  /* 0x0000001006067819 */ /* 0x000fe400000006ff */
[----:B------:R-:W-:Y:S01]  /*1f10*/  SHF.L.U32 R7, R7, 0x10, RZ ;  /* 0x0000001007077819 */ /* 0x000fe200000006ff */
[----:B------:R-:W-:Y:S01]  /*1f20*/  @P1 FADD R8, R8, 1 ;  /* 0x3f80000008081421 */ /* 0x000fe20000000000 */
[----:B------:R-:W-:Y:S01]  /*1f30*/  PRMT R59, R43, 0x7632, R59 ;  /* 0x000076322b3b7816 */ /* 0x000fe2000000003b */
        /* <DEDUP_REMOVED lines=75> */
[----:B------:R-:W-:-:S07]  /*23f0*/  SHF.L.U32 R43, R43, 0x10, RZ ;  /* 0x000000102b2b7819 */ /* 0x000fce00000006ff */
.L_x_12823:
        /* <DEDUP_REMOVED lines=14> */
[C---:B------:R-:W-:Y:S01]  /*24e0*/  PRMT R72, R25.reuse, 0x7632, R72 ;  /* 0x0000763219487816 */ /* 0x040fe20000000048 */
[----:B------:R-:W-:Y:S01]  /*24f0*/  IMAD.U32 R24, R70, 0x10000, RZ ;  /* 0x0001000046187824 */ /* 0x000fe200078e00ff */
[----:B------:R-:W-:Y:S01]  /*2500*/  SHF.L.U32 R70, R25, 0x10, RZ ;  /* 0x0000001019467819 */ /* 0x000fe200000006ff */
[----:B------:R-:W-:Y:S01]  /*2510*/  FADD R73, RZ, R0 ;  /* 0x00000000ff497221 */ /* 0x000fe20000000000 */
[----:B------:R-:W-:-:S02]  /*2520*/  SHF.L.U32 R25, R72, 0x10, RZ ;  /* 0x0000001048197819 */ /* 0x000fc400000006ff */
        /* <DEDUP_REMOVED lines=11> */
[C---:B---3--:R-:W-:Y:S02]  /*25e0*/  PRMT R75, R28.reuse, 0x7632, R75 ;  /* 0x000076321c4b7816 */ /* 0x048fe4000000004b */
[----:B------:R-:W-:Y:S01]  /*25f0*/  SHF.L.U32 R74, R28, 0x10, RZ ;  /* 0x000000101c4a7819 */ /* 0x000fe200000006ff */
[----:B------:R-:W-:Y:S01]  /*2600*/  FADD R76, R73, R76 ;  /* 0x0000004c494c7221 */ /* 0x000fe20000000000 */
[----:B------:R-:W-:-:S02]  /*2610*/  SHF.L.U32 R28, R75, 0x10, RZ ;  /* 0x000000104b1c7819 */ /* 0x000fc400000006ff */
[----:B------:R-:W-:Y:S01]  /*2620*/  SHF.L.U32 R75, R29, 0x10, RZ ;  /* 0x000000101d4b7819 */ /* 0x000fe200000006ff */
[--C-:B------:R-:W-:Y:S01]  /*2630*/  FADD R77, R27, R76.reuse ;  /* 0x0000004c1b4d7221 */ /* 0x100fe20000000000 */
[----:B------:R-:W-:Y:S02]  /*2640*/  PRMT R76, R29, 0x7632, R76 ;  /* 0x000076321d4c7816 */ /* 0x000fe4000000004c */
[----:B----4-:R-:W-:Y:S01]  /*2650*/  SHF.L.U32 R82, R33, 0x10, RZ ;  /* 0x0000001021527819 */ /* 0x010fe200000006ff */
[----:B------:R-:W-:Y:S01]  /*2660*/  FADD R77, R74, R77 ;  /* 0x0000004d4a4d7221 */ /* 0x000fe20000000000 */
[----:B------:R-:W-:Y:S01]  /*2670*/  PRMT R84, R34, 0x7632, R84 ;  /* 0x0000763222547816 */ /* 0x000fe20000000054 */
        /* <DEDUP_REMOVED lines=101> */
.L_x_12853:
[----:B------:R-:W2:Y:S01]  /*2cd0*/  LDC R24, c[0x0][0x3d8] ;  /* 0x0000f600ff187b82 */ /* 0x000ea20000000800 */
[----:B-1----:R-:W-:Y:S01]  /*2ce0*/  FADD R87, R89, R87 ;  /* 0x0000005759577221 */ /* 0x002fe20000000000 */
[----:B------:R-:W-:-:S03]  /*2cf0*/  LOP3.LUT R71, R71, 0xffffff00, RZ, 0xc0, !PT ;  /* 0xffffff0047477812 */ /* 0x000fc600078ec0ff */
        /* <DEDUP_REMOVED lines=13> */
[-C--:B------:R-:W-:Y:S01]  /*2dd0*/  FMUL R34, R34, R79.reuse ;  /* 0x0000004f22227220 */ /* 0x080fe20000400000 */
[----:B------:R-:W-:Y:S01]  /*2de0*/  FFMA R87, R38, R76, R13 ;  /* 0x0000004c26577223 */ /* 0x000fe2000000000d */
[----:B0-----:R-:W-:Y:S01]  /*2df0*/  FFMA R89, R16, R86, R23 ;  /* 0x0000005610597223 */ /* 0x001fe20000000017 */
[----:B------:R-:W-:Y:S01]  /*2e00*/  @P0 FMUL R85, R85, R20 ;  /* 0x0000001455550220 */ /* 0x000fe20000400000 */
[----:B------:R-:W-:Y:S01]  /*2e10*/  LOP3.LUT R76, R67, 0xffffff00, RZ, 0xc0, !PT ;  /* 0xffffff00434c7812 */ /* 0x000fe200078ec0ff */
[----:B------:R-:W-:Y:S01]  /*2e20*/  FMUL R78, R78, R79 ;  /* 0x0000004f4e4e7220 */ /* 0x000fe20000400000 */
[----:B------:R-:W-:Y:S01]  /*2e30*/  LOP3.LUT R72, R69, 0xffffff00, RZ, 0xc0, !PT ;  /* 0xffffff0045487812 */ /* 0x000fe200078ec0ff */
[----:B------:R-:W-:Y:S01]  /*2e40*/  FFMA R67, R8, R0, R5 ;  /* 0x0000000008437223 */ /* 0x000fe20000000005 */
[----:B------:R-:W-:Y:S01]  /*2e50*/  FFMA R69, R66, R34, R65 ;  /* 0x0000002242457223 */ /* 0x000fe20000000041 */
[----:B-1----:R-:W-:Y:S01]  /*2e60*/  F2FP.SATFINITE.E4M3.F32.PACK_AB_MERGE_C R33, RZ, R85, RZ ;  /* 0x00000055ff21723e */ /* 0x002fe200048070ff */
[----:B------:R-:W-:Y:S01]  /*2e70*/  @P0 FMUL R89, R89, R20 ;  /* 0x0000001459590220 */ /* 0x000fe20000400000 */
[----:B------:R-:W-:Y:S01]  /*2e80*/  FFMA R85, R14, R78, R21 ;  /* 0x0000004e0e557223 */ /* 0x000fe20000000015 */
[-C--:B------:R-:W-:Y:S01]  /*2e90*/  @P0 FMUL R67, R67, R20.reuse ;  /* 0x0000001443430220 */ /* 0x080fe20000400000 */
[-C--:B------:R-:W-:Y:S01]  /*2ea0*/  @P0 FMUL R69, R69, R20.reuse ;  /* 0x0000001445450220 */ /* 0x080fe20000400000 */
[-C--:B------:R-:W-:Y:S01]  /*2eb0*/  @P0 FMUL R87, R87, R20.reuse ;  /* 0x0000001457570220 */ /* 0x080fe20000400000 */
[----:B------:R-:W-:Y:S01]  /*2ec0*/  @P0 FMUL R85, R85, R20 ;  /* 0x0000001455550220 */ /* 0x000fe20000400000 */
[----:B------:R-:W-:Y:S01]  /*2ed0*/  F2FP.SATFINITE.E4M3.F32.PACK_AB_MERGE_C R24, RZ, R89, RZ ;  /* 0x00000059ff18723e */ /* 0x000fe200048070ff */
[-C--:B------:R-:W-:Y:S01]  /*2ee0*/  FMUL R74, R74, R79.reuse ;  /* 0x0000004f4a4a7220 */ /* 0x080fe20000400000 */
[----:B------:R-:W-:Y:S01]  /*2ef0*/  FMUL R28, R28, R79 ;  /* 0x0000004f1c1c7220 */ /* 0x000fe20000400000 */
[----:B------:R-:W-:Y:S01]  /*2f00*/  F2FP.SATFINITE.E4M3.F32.PACK_AB_MERGE_C R67, RZ, R67, RZ ;  /* 0x00000043ff43723e */ /* 0x000fe200048070ff */
[----:B------:R-:W-:Y:S01]  /*2f10*/  FMUL R32, R32, R79 ;  /* 0x0000004f20207220 */ /* 0x000fe20000400000 */
[----:B------:R-:W-:Y:S01]  /*2f20*/  F2FP.SATFINITE.E4M3.F32.PACK_AB_MERGE_C R69, RZ, R69, RZ ;  /* 0x00000045ff45723e */ /* 0x000fe200048070ff */
[----:B------:R-:W-:Y:S01]  /*2f30*/  FFMA R81, R58, R28, R57 ;  /* 0x0000001c3a517223 */ /* 0x000fe20000000039 */
[----:B------:R-:W-:Y:S01]  /*2f40*/  LOP3.LUT R24, R71, 0xffff, R24, 0xf8, !PT ;  /* 0x0000ffff47187812 */ /* 0x000fe200078ef818 */
[----:B------:R-:W-:Y:S01]  /*2f50*/  FFMA R71, R36, R74, R11 ;  /* 0x0000004a24477223 */ /* 0x000fe2000000000b */
[----:B------:R-:W-:Y:S01]  /*2f60*/  F2FP.SATFINITE.E4M3.F32.PACK_AB_MERGE_C R85, RZ, R85, RZ ;  /* 0x00000055ff55723e */ /* 0x000fe200048070ff */
[----:B------:R-:W-:Y:S01]  /*2f70*/  FMUL R26, R26, R79 ;  /* 0x0000004f1a1a7220 */ /* 0x000fe20000400000 */
[----:B------:R-:W-:Y:S01]  /*2f80*/  SHF.L.U32 R69, R69, 0x8, RZ ;  /* 0x0000000845457819 */ /* 0x000fe200000006ff */
[-C--:B------:R-:W-:Y:S01]  /*2f90*/  @P0 FMUL R71, R71, R20.reuse ;  /* 0x0000001447470220 */ /* 0x080fe20000400000 */
[----:B------:R-:W-:Y:S01]  /*2fa0*/  LOP3.LUT R0, R67, 0xff, RZ, 0xc0, !PT ;  /* 0x000000ff43007812 */ /* 0x000fe200078ec0ff */
[----:B------:R-:W-:Y:S01]  /*2fb0*/  @P0 FMUL R81, R81, R20 ;  /* 0x0000001451510220 */ /* 0x000fe20000400000 */
[----:B------:R-:W-:Y:S01]  /*2fc0*/  F2FP.SATFINITE.E4M3.F32.PACK_AB_MERGE_C R25, RZ, R87, RZ ;  /* 0x00000057ff19723e */ /* 0x000fe200048070ff */
[----:B------:R-:W-:Y:S01]  /*2fd0*/  FFMA R87, R50, R32, R49 ;  /* 0x0000002032577223 */ /* 0x000fe20000000031 */
[----:B------:R-:W-:Y:S01]  /*2fe0*/  LOP3.LUT R32, R85, 0xff, RZ, 0xc0, !PT ;  /* 0x000000ff55207812 */ /* 0x000fe200078ec0ff */
[----:B------:R-:W-:Y:S01]  /*2ff0*/  FMUL R70, R70, R79 ;  /* 0x0000004f46467220 */ /* 0x000fe20000400000 */
[----:B------:R-:W-:Y:S01]  /*3000*/  LOP3.LUT R85, R0, 0xffff, R69, 0xf8, !PT ;  /* 0x0000ffff00557812 */ /* 0x000fe200078ef845 */
[----:B------:R-:W-:Y:S01]  /*3010*/  FFMA R69, R62, R26, R61 ;  /* 0x0000001a3e457223 */ /* 0x000fe2000000003d */
[----:B------:R-:W-:Y:S01]  /*3020*/  F2FP.SATFINITE.E4M3.F32.PACK_AB_MERGE_C R71, RZ, R71, RZ ;  /* 0x00000047ff47723e */ /* 0x000fe200048070ff */
[----:B------:R-:W-:Y:S01]  /*3030*/  FMUL R35, R35, R79 ;  /* 0x0000004f23237220 */ /* 0x000fe20000400000 */
[----:B------:R-:W-:Y:S01]  /*3040*/  F2FP.SATFINITE.E4M3.F32.PACK_AB_MERGE_C R81, RZ, R81, RZ ;  /* 0x00000051ff51723e */ /* 0x000fe200048070ff */
[----:B------:R-:W-:Y:S01]  /*3050*/  @P0 FMUL R69, R69, R20 ;  /* 0x0000001445450220 */ /* 0x000fe20000400000 */
[----:B------:R-:W-:Y:S01]  /*3060*/  LOP3.LUT R71, R71, 0xff, RZ, 0xc0, !PT ;  /* 0x000000ff47477812 */ /* 0x000fe200078ec0ff */
[----:B------:R-:W-:Y:S01]  /*3070*/  FMUL R30, R30, R79 ;  /* 0x0000004f1e1e7220 */ /* 0x000fe20000400000 */
[----:B------:R-:W-:Y:S01]  /*3080*/  SHF.L.U32 R28, R81, 0x8, RZ ;  /* 0x00000008511c7819 */ /* 0x000fe200000006ff */
[----:B------:R-:W-:Y:S01]  /*3090*/  FFMA R67, R9, R70, R4 ;  /* 0x0000004609437223 */ /* 0x000fe20000000004 */
[----:B------:R-:W-:Y:S01]  /*30a0*/  LOP3.LUT R33, R76, 0xffff, R33, 0xf8, !PT ;  /* 0x0000ffff4c217812 */ /* 0x000fe200078ef821 */
[----:B------:R-:W-:Y:S01]  /*30b0*/  FFMA R35, R64, R35, R63 ;  /* 0x0000002340237223 */ /* 0x000fe2000000003f */
[----:B------:R-:W-:Y:S01]  /*30c0*/  F2FP.SATFINITE.E4M3.F32.PACK_AB_MERGE_C R69, RZ, R69, RZ ;  /* 0x00000045ff45723e */ /* 0x000fe200048070ff */
[-C--:B------:R-:W-:Y:S01]  /*30d0*/  FMUL R84, R84, R79.reuse ;  /* 0x0000004f54547220 */ /* 0x080fe20000400000 */
[----:B------:R-:W-:Y:S01]  /*30e0*/  LOP3.LUT R28, R71, 0xffff, R28, 0xf8, !PT ;  /* 0x0000ffff471c7812 */ /* 0x000fe200078ef81c */
[----:B------:R-:W-:Y:S01]  /*30f0*/  FFMA R71, R54, R30, R53 ;  /* 0x0000001e36477223 */ /* 0x000fe20000000035 */
[----:B------:R-:W-:Y:S01]  /*3100*/  PRMT R26, R69, 0x7104, RZ ;  /* 0x00007104451a7816 */ /* 0x000fe200000000ff */
[-C--:B------:R-:W-:Y:S01]  /*3110*/  @P0 FMUL R67, R67, R20.reuse ;  /* 0x0000001443430220 */ /* 0x080fe20000400000 */
[----:B------:R-:W-:Y:S01]  /*3120*/  LOP3.LUT R33, R33, 0xff, RZ, 0xc0, !PT ;  /* 0x000000ff21217812 */ /* 0x000fe200078ec0ff */
[-C--:B------:R-:W-:Y:S01]  /*3130*/  @P0 FMUL R35, R35, R20.reuse ;  /* 0x0000001423230220 */ /* 0x080fe20000400000 */
[----:B------:R-:W-:Y:S01]  /*3140*/  @P0 FMUL R71, R71, R20 ;  /* 0x0000001447470220 */ /* 0x000fe20000400000 */
[-C--:B------:R-:W-:Y:S01]  /*3150*/  FMUL R75, R75, R79.reuse ;  /* 0x0000004f4b4b7220 */ /* 0x080fe20000400000 */
[----:B------:R-:W-:Y:S01]  /*3160*/  LOP3.LUT R26, R33, 0xff00, R26, 0xf8, !PT ;  /* 0x0000ff00211a7812 */ /* 0x000fe200078ef81a */
[----:B------:R-:W-:Y:S01]  /*3170*/  FFMA R33, R46, R84, R45 ;  /* 0x000000542e217223 */ /* 0x000fe2000000002d */
[-C--:B------:R-:W-:Y:S01]  /*3180*/  FMUL R29, R29, R79.reuse ;  /* 0x0000004f1d1d7220 */ /* 0x080fe20000400000 */
[----:B------:R-:W-:Y:S01]  /*3190*/  FMUL R73, R73, R79 ;  /* 0x0000004f49497220 */ /* 0x000fe20000400000 */
[----:B------:R-:W-:Y:S01]  /*31a0*/  F2FP.SATFINITE.E4M3.F32.PACK_AB_MERGE_C R67, RZ, R67, RZ ;  /* 0x00000043ff43723e */ /* 0x000fe200048070ff */
[----:B------:R-:W-:Y:S01]  /*31b0*/  FFMA R75, R37, R75, R10 ;  /* 0x0000004b254b7223 */ /* 0x000fe2000000000a */
[----:B------:R-:W-:Y:S01]  /*31c0*/  F2FP.SATFINITE.E4M3.F32.PACK_AB_MERGE_C R35, RZ, R35, RZ ;  /* 0x00000023ff23723e */ /* 0x000fe200048070ff */
[-C--:B------:R-:W-:Y:S01]  /*31d0*/  @P0 FMUL R33, R33, R20.reuse ;  /* 0x0000001421210220 */ /* 0x080fe20000400000 */
[----:B------:R-:W-:Y:S01]  /*31e0*/  LOP3.LUT R25, R72, 0xffff, R25, 0xf8, !PT ;  /* 0x0000ffff48197812 */ /* 0x000fe200078ef819 */
[----:B------:R-:W-:Y:S01]  /*31f0*/  FFMA R29, R56, R29, R55 ;  /* 0x0000001d381d7223 */ /* 0x000fe20000000037 */
[----:B------:R-:W-:Y:S01]  /*3200*/  F2FP.SATFINITE.E4M3.F32.PACK_AB_MERGE_C R71, RZ, R71, RZ ;  /* 0x00000047ff47723e */ /* 0x000fe200048070ff */
[----:B------:R-:W-:Y:S01]  /*3210*/  FFMA R73, R7, R73, R2 ;  /* 0x0000004907497223 */ /* 0x000fe20000000002 */
[----:B------:R-:W-:Y:S01]  /*3220*/  SHF.L.U32 R0, R67, 0x10, RZ ;  /* 0x0000001043007819 */ /* 0x000fe200000006ff */
[----:B------:R-:W-:Y:S01]  /*3230*/  FMUL R77, R77, R79 ;  /* 0x0000004f4d4d7220 */ /* 0x000fe20000400000 */
[----:B------:R-:W-:Y:S01]  /*3240*/  LOP3.LUT R35, R35, 0xffff, RZ, 0xc0, !PT ;  /* 0x0000ffff23237812 */ /* 0x000fe200078ec0ff */
[-C--:B------:R-:W-:Y:S01]  /*3250*/  @P0 FMUL R75, R75, R20.reuse ;  /* 0x000000144b4b0220 */ /* 0x080fe20000400000 */
[----:B------:R-:W-:Y:S01]  /*3260*/  PRMT R71, R71, 0x7104, RZ ;  /* 0x0000710447477816 */ /* 0x000fe200000000ff */
[-C--:B------:R-:W-:Y:S01]  /*3270*/  @P0 FMUL R29, R29, R20.reuse ;  /* 0x000000141d1d0220 */ /* 0x080fe20000400000 */
[----:B------:R-:W-:Y:S01]  /*3280*/  LOP3.LUT R30, R25, 0xff, RZ, 0xc0, !PT ;  /* 0x000000ff191e7812 */ /* 0x000fe200078ec0ff */
[-C--:B------:R-:W-:Y:S01]  /*3290*/  @P0 FMUL R73, R73, R20.reuse ;  /* 0x0000001449490220 */ /* 0x080fe20000400000 */
[----:B------:R-:W-:Y:S01]  /*32a0*/  F2FP.SATFINITE.E4M3.F32.PACK_AB_MERGE_C R33, RZ, R33, RZ ;  /* 0x00000021ff21723e */ /* 0x000fe200048070ff */
[----:B------:R-:W-:Y:S01]  /*32b0*/  FFMA R77, R39, R77, R12 ;  /* 0x0000004d274d7223 */ /* 0x000fe2000000000c */
[----:B------:R-:W-:Y:S01]  /*32c0*/  LOP3.LUT R0, R85, 0xff0000, R0, 0xf8, !PT ;  /* 0x00ff000055007812 */ /* 0x000fe200078ef800 */
[-C--:B------:R-:W-:Y:S01]  /*32d0*/  @P0 FMUL R87, R87, R20.reuse ;  /* 0x0000001457570220 */ /* 0x080fe20000400000 */
[----:B------:R-:W-:Y:S01]  /*32e0*/  SHF.L.U32 R35, R35, 0x18, RZ ;  /* 0x0000001823237819 */ /* 0x000fe200000006ff */
[----:B------:R-:W-:Y:S01]  /*32f0*/  FMUL R80, R80, R79 ;  /* 0x0000004f50507220 */ /* 0x000fe20000400000 */
[----:B------:R-:W-:Y:S01]  /*3300*/  LOP3.LUT R25, R30, 0xff00, R71, 0xf8, !PT ;  /* 0x0000ff001e197812 */ /* 0x000fe200078ef847 */
[----:B------:R-:W-:Y:S01]  /*3310*/  @P0 FMUL R77, R77, R20 ;  /* 0x000000144d4d0220 */ /* 0x000fe20000400000 */
[----:B------:R-:W-:Y:S01]  /*3320*/  F2FP.SATFINITE.E4M3.F32.PACK_AB_MERGE_C R75, RZ, R75, RZ ;  /* 0x0000004bff4b723e */ /* 0x000fe200048070ff */
[-C--:B------:R-:W-:Y:S01]  /*3330*/  FMUL R83, R83, R79.reuse ;  /* 0x0000004f53537220 */ /* 0x080fe20000400000 */
[----:B------:R-:W-:Y:S01]  /*3340*/  PRMT R30, R33, 0x7104, RZ ;  /* 0x00007104211e7816 */ /* 0x000fe200000000ff */
[----:B------:R-:W-:Y:S01]  /*3350*/  FMUL R27, R27, R79 ;  /* 0x0000004f1b1b7220 */ /* 0x000fe20000400000 */
[----:B------:R-:W-:Y:S01]  /*3360*/  F2FP.SATFINITE.E4M3.F32.PACK_AB_MERGE_C R29, RZ, R29, RZ ;  /* 0x0000001dff1d723e */ /* 0x000fe200048070ff */
[-C--:B------:R-:W-:Y:S01]  /*3370*/  FMUL R31, R31, R79.reuse ;  /* 0x0000004f1f1f7220 */ /* 0x080fe20000400000 */
[----:B------:R-:W-:Y:S01]  /*3380*/  LOP3.LUT R33, R24, 0xff, RZ, 0xc0, !PT ;  /* 0x000000ff18217812 */ /* 0x000fe200078ec0ff */
[----:B------:R-:W-:Y:S01]  /*3390*/  FMUL R82, R82, R79 ;  /* 0x0000004f52527220 */ /* 0x000fe20000400000 */
[----:B------:R-:W-:Y:S01]  /*33a0*/  F2FP.SATFINITE.E4M3.F32.PACK_AB_MERGE_C R73, RZ, R73, RZ ;  /* 0x00000049ff49723e */ /* 0x000fe200048070ff */
[----:B------:R-:W-:Y:S01]  /*33b0*/  FFMA R83, R17, R83, R68 ;  /* 0x0000005311537223 */ /* 0x000fe20000000044 */
[----:B------:R-:W-:Y:S01]  /*33c0*/  LOP3.LUT R24, R0, 0xff000000, R35, 0xf8, !PT ;  /* 0xff00000000187812 */ /* 0x000fe200078ef823 */
[----:B------:R-:W-:Y:S01]  /*33d0*/  FFMA R35, R48, R80, R47 ;  /* 0x0000005030237223 */ /* 0x000fe2000000002f */
[----:B------:R-:W-:Y:S01]  /*33e0*/  F2FP.SATFINITE.E4M3.F32.PACK_AB_MERGE_C R87, RZ, R87, RZ ;  /* 0x00000057ff57723e */ /* 0x000fe200048070ff */
[----:B------:R-:W-:Y:S01]  /*33f0*/  IMAD.U32 R67, R73, 0x10000, RZ ;  /* 0x0001000049437824 */ /* 0x000fe200078e00ff */
[----:B------:R-:W-:Y:S01]  /*3400*/  SHF.L.U32 R75, R75, 0x10, RZ ;  /* 0x000000104b4b7819 */ /* 0x000fe200000006ff */
[----:B------:R-:W-:Y:S01]  /*3410*/  @P0 FMUL R35, R35, R20 ;  /* 0x0000001423230220 */ /* 0x000fe20000400000 */
[----:B------:R-:W-:Y:S01]  /*3420*/  LOP3.LUT R29, R29, 0xffff, RZ, 0xc0, !PT ;  /* 0x0000ffff1d1d7812 */ /* 0x000fe200078ec0ff */
[----:B------:R-:W-:Y:S01]  /*3430*/  FMUL R88, R88, R79 ;  /* 0x0000004f58587220 */ /* 0x000fe20000400000 */
[----:B------:R-:W-:Y:S01]  /*3440*/  F2FP.SATFINITE.E4M3.F32.PACK_AB_MERGE_C R77, RZ, R77, RZ ;  /* 0x0000004dff4d723e */ /* 0x000fe200048070ff */
[----:B------:R-:W-:Y:S01]  /*3450*/  FFMA R27, R60, R27, R59 ;  /* 0x0000001b3c1b7223 */ /* 0x000fe2000000003b */
[----:B------:R-:W-:Y:S01]  /*3460*/  SHF.L.U32 R87, R87, 0x8, RZ ;  /* 0x0000000857577819 */ /* 0x000fe200000006ff */
[----:B------:R-:W-:Y:S01]  /*3470*/  FFMA R31, R52, R31, R51 ;  /* 0x0000001f341f7223 */ /* 0x000fe20000000033 */
[----:B------:R-:W-:Y:S01]  /*3480*/  LOP3.LUT R28, R28, 0xff0000, R75, 0xf8, !PT ;  /* 0x00ff00001c1c7812 */ /* 0x000fe200078ef84b */
[----:B------:R-:W-:Y:S01]  /*3490*/  FFMA R81, R15, R82, R22 ;  /* 0x000000520f517223 */ /* 0x000fe20000000016 */
[----:B------:R-:W-:Y:S01]  /*34a0*/  SHF.L.U32 R29, R29, 0x18, RZ ;  /* 0x000000181d1d7819 */ /* 0x000fe200000006ff */
[-C--:B------:R-:W-:Y:S01]  /*34b0*/  @P0 FMUL R83, R83, R20.reuse ;  /* 0x0000001453530220 */ /* 0x080fe20000400000 */
[----:B------:R-:W-:Y:S01]  /*34c0*/  SHF.L.U32 R0, R77, 0x10, RZ ;  /* 0x000000104d007819 */ /* 0x000fe200000006ff */
[-C--:B------:R-:W-:Y:S01]  /*34d0*/  @P0 FMUL R27, R27, R20.reuse ;  /* 0x000000141b1b0220 */ /* 0x080fe20000400000 */
[----:B------:R-:W-:Y:S01]  /*34e0*/  LOP3.LUT R70, R32, 0xffff, R87, 0xf8, !PT ;  /* 0x0000ffff20467812 */ /* 0x000fe200078ef857 */
[-C--:B------:R-:W-:Y:S01]  /*34f0*/  @P0 FMUL R31, R31, R20.reuse ;  /* 0x000000141f1f0220 */ /* 0x080fe20000400000 */
[----:B------:R-:W-:Y:S01]  /*3500*/  LOP3.LUT R30, R33, 0xff00, R30, 0xf8, !PT ;  /* 0x0000ff00211e7812 */ /* 0x000fe200078ef81e */
[----:B------:R-:W-:Y:S01]  /*3510*/  @P0 FMUL R81, R81, R20 ;  /* 0x0000001451510220 */ /* 0x000fe20000400000 */
[----:B------:R-:W-:Y:S01]  /*3520*/  LOP3.LUT R67, R26, 0xff0000, R67, 0xf8, !PT ;  /* 0x00ff00001a437812 */ /* 0x000fe200078ef843 */
[----:B------:R-:W0:Y:S01]  /*3530*/  @!P2 LDC.64 R32, c[0x0][0x3a0] ;  /* 0x0000e800ff20ab82 */ /* 0x000e220000000a00 */
[----:B------:R-:W-:-:S02]  /*3540*/  F2FP.SATFINITE.E4M3.F32.PACK_AB_MERGE_C R35, RZ, R35, RZ ;  /* 0x00000023ff23723e */ /* 0x000fc400048070ff */
[----:B------:R-:W-:Y:S02]  /*3550*/  LOP3.LUT R26, R28, 0xff000000, R29, 0xf8, !PT ;  /* 0xff0000001c1a7812 */ /* 0x000fe400078ef81d */
[----:B------:R-:W-:Y:S02]  /*3560*/  LOP3.LUT R25, R25, 0xff0000, R0, 0xf8, !PT ;  /* 0x00ff000019197812 */ /* 0x000fe400078ef800 */
[----:B------:R-:W-:Y:S01]  /*3570*/  LOP3.LUT R0, R35, 0xffff, RZ, 0xc0, !PT ;  /* 0x0000ffff23007812 */ /* 0x000fe200078ec0ff */
[----:B------:R-:W1:Y:S01]  /*3580*/  LDC.64 R28, c[0x0][0x3c8] ;  /* 0x0000f200ff1c7b82 */ /* 0x000e620000000a00 */
[----:B------:R-:W-:Y:S01]  /*3590*/  FFMA R35, R44, R88, R43 ;  /* 0x000000582c237223 */ /* 0x000fe2000000002b */
[----:B------:R-:W-:Y:S02]  /*35a0*/  F2FP.SATFINITE.E4M3.F32.PACK_AB_MERGE_C R83, RZ, R83, RZ ;  /* 0x00000053ff53723e */ /* 0x000fe400048070ff */
[----:B------:R-:W-:Y:S01]  /*35b0*/  F2FP.SATFINITE.E4M3.F32.PACK_AB_MERGE_C R27, RZ, R27, RZ ;  /* 0x0000001bff1b723e */ /* 0x000fe200048070ff */
[----:B------:R-:W-:Y:S01]  /*35c0*/  @P0 FMUL R35, R35, R20 ;  /* 0x0000001423230220 */ /* 0x000fe20000400000 */
[----:B------:R-:W-:-:S02]  /*35d0*/  F2FP.SATFINITE.E4M3.F32.PACK_AB_MERGE_C R31, RZ, R31, RZ ;  /* 0x0000001fff1f723e */ /* 0x000fc400048070ff */
[----:B------:R-:W2:Y:S01]  /*35e0*/  LDC R72, c[0x0][0x380] ;  /* 0x0000e000ff487b82 */ /* 0x000ea20000000800 */
[----:B------:R-:W-:Y:S02]  /*35f0*/  F2FP.SATFINITE.E4M3.F32.PACK_AB_MERGE_C R81, RZ, R81, RZ ;  /* 0x00000051ff51723e */ /* 0x000fe400048070ff */
[----:B------:R-:W-:Y:S02]  /*3600*/  SHF.L.U32 R83, R83, 0x10, RZ ;  /* 0x0000001053537819 */ /* 0x000fe400000006ff */
[----:B------:R-:W-:Y:S02]  /*3610*/  F2FP.SATFINITE.E4M3.F32.PACK_AB_MERGE_C R35, RZ, R35, RZ ;  /* 0x00000023ff23723e */ /* 0x000fe400048070ff */
[----:B------:R-:W-:Y:S01]  /*3620*/  LOP3.LUT R27, R27, 0xffff, RZ, 0xc0, !PT ;  /* 0x0000ffff1b1b7812 */ /* 0x000fe200078ec0ff */
[----:B0-----:R-:W-:Y:S01]  /*3630*/  @!P2 IMAD.WIDE R32, R19, 0x4, R32 ;  /* 0x000000041320a825 */ /* 0x001fe200078e0220 */
[----:B------:R-:W-:Y:S02]  /*3640*/  LOP3.LUT R31, R31, 0xffff, RZ, 0xc0, !PT ;  /* 0x0000ffff1f1f7812 */ /* 0x000fe400078ec0ff */
[----:B------:R-:W-:-:S02]  /*3650*/  SHF.L.U32 R81, R81, 0x10, RZ ;  /* 0x0000001051517819 */ /* 0x000fc400000006ff */
[----:B------:R-:W-:Y:S01]  /*3660*/  SHF.L.U32 R71, R0, 0x18, RZ ;  /* 0x0000001800477819 */ /* 0x000fe200000006ff */
[----:B------:R0:W-:Y:S01]  /*3670*/  @!P2 STG.E desc[UR4][R32.64], R79 ;  /* 0x0000004f2000a986 */ /* 0x0001e2000c101904 */
[----:B------:R-:W-:Y:S02]  /*3680*/  LOP3.LUT R34, R30, 0xff0000, R83, 0xf8, !PT ;  /* 0x00ff00001e227812 */ /* 0x000fe400078ef853 */
[----:B------:R-:W-:Y:S02]  /*3690*/  LOP3.LUT R35, R35, 0xffff, RZ, 0xc0, !PT ;  /* 0x0000ffff23237812 */ /* 0x000fe400078ec0ff */
[----:B------:R-:W-:Y:S02]  /*36a0*/  SHF.L.U32 R0, R27, 0x18, RZ ;  /* 0x000000181b007819 */ /* 0x000fe400000006ff */
[----:B------:R-:W-:Y:S02]  /*36b0*/  SHF.L.U32 R30, R31, 0x18, RZ ;  /* 0x000000181f1e7819 */ /* 0x000fe400000006ff */
[----:B------:R-:W-:Y:S01]  /*36c0*/  LOP3.LUT R70, R70, 0xff0000, R81, 0xf8, !PT ;  /* 0x00ff000046467812 */ /* 0x000fe200078ef851 */
[----:B--2---:R-:W-:Y:S01]  /*36d0*/  IMAD R19, R72, 0x4, R19 ;  /* 0x0000000448137824 */ /* 0x004fe200078e0213 */
[----:B------:R-:W-:-:S02]  /*36e0*/  SHF.L.U32 R35, R35, 0x18, RZ ;  /* 0x0000001823237819 */ /* 0x000fc400000006ff */
[----:B------:R-:W-:Y:S02]  /*36f0*/  LOP3.LUT R67, R67, R0, RZ, 0xfc, !PT ;  /* 0x0000000043437212 */ /* 0x000fe400078efcff */
[----:B------:R-:W-:Y:S01]  /*3700*/  LOP3.LUT R69, R25, R30, RZ, 0xfc, !PT ;  /* 0x0000001e19457212 */ /* 0x000fe200078efcff */
[----:B-1----:R-:W-:Y:S01]  /*3710*/  IMAD.WIDE.U32 R30, R42, 0x8, R28 ;  /* 0x000000082a1e7825 */ /* 0x002fe200078e001c */
[----:B------:R-:W-:Y:S02]  /*3720*/  LOP3.LUT R70, R70, 0xff000000, R71, 0xf8, !PT ;  /* 0xff00000046467812 */ /* 0x000fe400078ef847 */
[----:B------:R-:W-:Y:S01]  /*3730*/  LOP3.LUT R71, R34, R35, RZ, 0xfc, !PT ;  /* 0x0000002322477212 */ /* 0x000fe200078efcff */
[--C-:B------:R-:W-:Y:S01]  /*3740*/  IMAD.WIDE.U32 R34, R41, 0x8, R28.reuse ;  /* 0x0000000829227825 */ /* 0x100fe200078e001c */
[----:B------:R-:W-:Y:S02]  /*3750*/  MOV R25, R67 ;  /* 0x0000004300197202 */ /* 0x000fe40000000f00 */
[----:B------:R-:W-:Y:S01]  /*3760*/  MOV R27, R69 ;  /* 0x00000045001b7202 */ /* 0x000fe20000000f00 */
[----:B------:R-:W-:Y:S01]  /*3770*/  IMAD.WIDE.U32 R28, R40, 0x8, R28 ;  /* 0x00000008281c7825 */ /* 0x000fe200078e001c */
[----:B------:R-:W-:Y:S01]  /*3780*/  ISETP.GE.AND P1, PT, R19, UR12, PT ;  /* 0x0000000c13007c0c */ /* 0x000fe2000bf26270 */
[----:B------:R0:W-:Y:S04]  /*3790*/  STG.E.64 desc[UR4][R30.64], R24 ;  /* 0x000000181e007986 */ /* 0x0001e8000c101b04 */
[----:B------:R0:W-:Y:S04]  /*37a0*/  STG.E.64 desc[UR4][R34.64], R26 ;  /* 0x0000001a22007986 */ /* 0x0001e8000c101b04 */
[----:B------:R0:W-:Y:S04]  /*37b0*/  STG.E.64 desc[UR4][R28.64], R70 ;  /* 0x000000461c007986 */ /* 0x0001e8000c101b04 */
[----:B------:R-:W-:Y:S05]  /*37c0*/  @!P1 BRA `(.L_x_12823) ;  /* 0xffffffec000c9947 */ /* 0x000fea000383ffff */
[----:B------:R-:W-:Y:S05]  /*37d0*/  BSYNC B1 ;  /* 0x0000000000017941 */ /* 0x000fea0003800000 */
.L_x_12821:
[----:B------:R-:W-:-:S07]  /*37e0*/  HFMA2 R68, -RZ, RZ, 0, 0 ;  /* 0x00000000ff447431 */ /* 0x000fce00000001ff */
.L_x_12817:
[----:B------:R-:W-:Y:S05]  /*37f0*/  BSYNC B0 ;  /* 0x0000000000007941 */ /* 0x000fea0003800000 */
.L_x_12816:
        /* <DEDUP_REMOVED lines=16> */
.L_x_12860:
        /* <DEDUP_REMOVED lines=26> */
.L_x_12863:
[----:B------:R-:W-:Y:S02]  /*3aa0*/  ISETP.NE.AND P0, PT, R9, RZ, PT ;  /* 0x000000ff0900720c */ /* 0x000fe40003f05270 */
[----:B--2---:R-:W-:-:S11]  /*3ab0*/  FMNMX R5, R3, R2, !PT ;  /* 0x0000000203057209 */ /* 0x004fd60007800000 */
[----:B------:R-:W-:Y:S05]  /*3ac0*/  @P0 BRA `(.L_x_12826) ;  /* 0x0000000000080947 */ /* 0x000fea0003800000 */
[----:B-1----:R-:W1:Y:S02]  /*3ad0*/  LDC.64 R2, c[0x0][0x3f8] ;  /* 0x0000fe00ff027b82 */ /* 0x002e640000000a00 */
[----:B-1----:R2:W-:Y:S02]  /*3ae0*/  REDG.E.MAX.S32.STRONG.GPU desc[UR4][R2.64], R5 ;  /* 0x000000050200798e */ /* 0x0025e4000d12e304 */
.L_x_12826:
[----:B------:R-:W-:Y:S05]  /*3af0*/  BSYNC B0 ;  /* 0x0000000000007941 */ /* 0x000fea0003800000 */
.L_x_12824:
[----:B------:R-:W3:Y:S02]  /*3b00*/  LDCU.U8 UR6, c[0x0][0x404] ;  /* 0x00008080ff0677ac */ /* 0x000ee40008000000 */
[----:B---3--:R-:W-:-:S13]  /*3b10*/  ISETP.NE.AND P0, PT, RZ, UR6, PT ;  /* 0x00000006ff007c0c */ /* 0x008fda000bf05270 */
        /* <DEDUP_REMOVED lines=12> */
[----:B01----:R-:W-:Y:S05]  /*3be0*/  CALL.REL.NOINC `($__internal_239_$__cuda_sm20_rcp_rn_f32_slowpath) ;  /* 0x0000001000807944 */ /* 0x003fea0003c00000 */
[----:B------:R-:W-:Y:S01]  /*3bf0*/  MOV R5, R0 ;  /* 0x0000000000057202 */ /* 0x000fe20000000f00 */
[----:B------:R-:W-:Y:S06]  /*3c00*/  BRA `(.L_x_12829) ;  /* 0x0000000000107947 */ /* 0x000fec0003800000 */
.L_x_12828:
[----:B------:R-:W2:Y:S02]  /*3c10*/  MUFU.RCP R5, R20 ;  /* 0x0000001400057308 */ /* 0x000ea40000001000 */
[----:B--2---:R-:W-:-:S04]  /*3c20*/  FFMA R0, R5, R20, -1 ;  /* 0xbf80000005007423 */ /* 0x004fc80000000014 */
[----:B------:R-:W-:-:S04]  /*3c30*/  FADD.FTZ R0, -R0, -RZ ;  /* 0x800000ff00007221 */ /* 0x000fc80000010100 */
[----:B------:R-:W-:-:S07]  /*3c40*/  FFMA R5, R5, R0, R5 ;  /* 0x0000000005057223 */ /* 0x000fce0000000005 */
.L_x_12829:
[----:B-1----:R-:W1:Y:S02]  /*3c50*/  LDC.64 R2, c[0x0][0x3f0] ;  /* 0x0000fc00ff027b82 */ /* 0x002e640000000a00 */
[----:B-1----:R-:W-:Y:S01]  /*3c60*/  STG.E desc[UR4][R2.64], R5 ;  /* 0x0000000502007986 */ /* 0x002fe2000c101904 */
[----:B------:R-:W-:Y:S05]  /*3c70*/  EXIT ;  /* 0x000000000000794d */ /* 0x000fea0003800000 */
.L_x_12819:
[----:B------:R-:W-:Y:S01]  /*3c80*/  HFMA2 R81, -RZ, RZ, 0, 5.9604644775390625e-08 ;  /* 0x00000001ff517431 */ /* 0x000fe200000001ff */
[----:B------:R-:W-:Y:S01]  /*3c90*/  BSSY B1, `(.L_x_12830) ;  /* 0x0000006000017945 */ /* 0x000fe20003800000 */
[----:B------:R-:W-:Y:S02]  /*3ca0*/  MOV R90, 0x1f ;  /* 0x0000001f005a7802 */ /* 0x000fe40000000f00 */
[----:B------:R-:W-:-:S07]  /*3cb0*/  MOV R79, 0xffffffff ;  /* 0xffffffff004f7802 */ /* 0x000fce0000000f00 */
[----:B------:R-:W-:Y:S05]  /*3cc0*/  WARPSYNC.COLLECTIVE R79, `(.L_x_12831) ;  /* 0x000000004f087348 */ /* 0x000fea0003c00000 */
[----:B------:R0:W1:Y:S02]  /*3cd0*/  SHFL.BFLY P1, R87, R92, R81, R90 ;  /* 0x0c0000515c577389 */ /* 0x000064000002005a */
[----:B01----:R-:W-:Y:S05]  /*3ce0*/  ENDCOLLECTIVE ;  /* 0x000000000000791b */ /* 0x003fea0003800000 */
.L_x_12831:
[----:B------:R-:W-:Y:S05]  /*3cf0*/  BSYNC B1 ;  /* 0x0000000000017941 */ /* 0x000fea0003800000 */
.L_x_12830:
[----:B------:R-:W-:Y:S02]  /*3d00*/  HFMA2 R90, -RZ, RZ, 0, 1.847743988037109375e-06 ;  /* 0x0000001fff5a7431 */ /* 0x000fe400000001ff */
[----:B------:R-:W-:Y:S01]  /*3d10*/  FADD R92, R92, R87 ;  /* 0x000000575c5c7221 */ /* 0x000fe20000000000 */
[----:B------:R-:W-:Y:S01]  /*3d20*/  IMAD.MOV.U32 R81, RZ, RZ, 0x2 ;  /* 0x00000002ff517424 */ /* 0x000fe200078e00ff */
[----:B------:R-:W-:-:S07]  /*3d30*/  MOV R79, 0xffffffff ;  /* 0xffffffff004f7802 */ /* 0x000fce0000000f00 */
[----:B------:R-:W-:Y:S05]  /*3d40*/  WARPSYNC.COLLECTIVE R79, `(.L_x_12832) ;  /* 0x000000004f087348 */ /* 0x000fea0003c00000 */
[----:B------:R0:W1:Y:S02]  /*3d50*/  SHFL.BFLY P1, R87, R92, R81, R90 ;  /* 0x0c0000515c577389 */ /* 0x000064000002005a */
[----:B01----:R-:W-:Y:S05]  /*3d60*/  ENDCOLLECTIVE ;  /* 0x000000000000791b */ /* 0x003fea0003800000 */
.L_x_12832:
[----:B------:R-:W-:Y:S02]  /*3d70*/  HFMA2 R81, -RZ, RZ, 0, 2.384185791015625e-07 ;  /* 0x00000004ff517431 */ /* 0x000fe400000001ff */
[----:B------:R-:W-:-:S05]  /*3d80*/  FADD R35, R92, R87 ;  /* 0x000000575c237221 */ /* 0x000fca0000000000 */
[----:B------:R-:W-:-:S07]  /*3d90*/  MOV R92, R35 ;  /* 0x00000023005c7202 */ /* 0x000fce0000000f00 */
[----:B------:R-:W-:Y:S05]  /*3da0*/  WARPSYNC.COLLECTIVE R79, `(.L_x_12833) ;  /* 0x000000004f087348 */ /* 0x000fea0003c00000 */
[----:B------:R0:W1:Y:S02]  /*3db0*/  SHFL.BFLY P1, R87, R92, R81, R90 ;  /* 0x0c0000515c577389 */ /* 0x000064000002005a */
[----:B01----:R-:W-:Y:S05]  /*3dc0*/  ENDCOLLECTIVE ;  /* 0x000000000000791b */ /* 0x003fea0003800000 */
.L_x_12833:
[----:B------:R-:W-:Y:S02]  /*3dd0*/  HFMA2 R81, -RZ, RZ, 0, 4.76837158203125e-07 ;  /* 0x00000008ff517431 */ /* 0x000fe400000001ff */
[----:B------:R-:W-:-:S05]  /*3de0*/  FADD R89, R35, R87 ;  /* 0x0000005723597221 */ /* 0x000fca0000000000 */
[----:B------:R-:W-:-:S07]  /*3df0*/  MOV R92, R89 ;  /* 0x00000059005c7202 */ /* 0x000fce0000000f00 */
[----:B------:R-:W-:Y:S05]  /*3e00*/  WARPSYNC.COLLECTIVE R79, `(.L_x_12834) ;  /* 0x000000004f087348 */ /* 0x000fea0003c00000 */
[----:B------:R0:W1:Y:S02]  /*3e10*/  SHFL.BFLY P1, R87, R92, R81, R90 ;  /* 0x0c0000515c577389 */ /* 0x000064000002005a */
[----:B01----:R-:W-:Y:S05]  /*3e20*/  ENDCOLLECTIVE ;  /* 0x000000000000791b */ /* 0x003fea0003800000 */
.L_x_12834:
[----:B------:R-:W-:Y:S02]  /*3e30*/  HFMA2 R81, -RZ, RZ, 0, 9.5367431640625e-07 ;  /* 0x00000010ff517431 */ /* 0x000fe400000001ff */
[----:B------:R-:W-:-:S05]  /*3e40*/  FADD R91, R89, R87 ;  /* 0x00000057595b7221 */ /* 0x000fca0000000000 */
[----:B------:R-:W-:-:S07]  /*3e50*/  MOV R92, R91 ;  /* 0x0000005b005c7202 */ /* 0x000fce0000000f00 */
[----:B------:R-:W-:Y:S05]  /*3e60*/  WARPSYNC.COLLECTIVE R79, `(.L_x_12835) ;  /* 0x000000004f087348 */ /* 0x000fea0003c00000 */
[----:B------:R0:W1:Y:S02]  /*3e70*/  SHFL.BFLY P1, R87, R92, R81, R90 ;  /* 0x0c0000515c577389 */ /* 0x000064000002005a */
[----:B01----:R-:W-:Y:S05]  /*3e80*/  ENDCOLLECTIVE ;  /* 0x000000000000791b */ /* 0x003fea0003800000 */
.L_x_12835:
        /* <DEDUP_REMOVED lines=54> */
.L_x_12836:
[----:B------:R-:W-:Y:S02]  /*41f0*/  HFMA2 R81, -RZ, RZ, 0, 1.1920928955078125e-07 ;  /* 0x00000002ff517431 */ /* 0x000fe400000001ff */
[----:B------:R-:W-:-:S04]  /*4200*/  FADD R24, R92, R87 ;  /* 0x000000575c187221 */ /* 0x000fc80000000000 */
[----:B------:R-:W-:-:S07]  /*4210*/  IMAD.MOV.U32 R92, RZ, RZ, R24 ;  /* 0x000000ffff5c7224 */ /* 0x000fce00078e0018 */
[----:B------:R-:W-:Y:S05]  /*4220*/  WARPSYNC.COLLECTIVE R79, `(.L_x_12837) ;  /* 0x000000004f087348 */ /* 0x000fea0003c00000 */
[----:B------:R0:W1:Y:S02]  /*4230*/  SHFL.BFLY P1, R87, R92, R81, R90 ;  /* 0x0c0000515c577389 */ /* 0x000064000002005a */
[----:B01----:R-:W-:Y:S05]  /*4240*/  ENDCOLLECTIVE ;  /* 0x000000000000791b */ /* 0x003fea0003800000 */
.L_x_12837:
[----:B------:R-:W-:Y:S02]  /*4250*/  HFMA2 R81, -RZ, RZ, 0, 2.384185791015625e-07 ;  /* 0x00000004ff517431 */ /* 0x000fe400000001ff */
[----:B------:R-:W-:-:S05]  /*4260*/  FADD R25, R24, R87 ;  /* 0x0000005718197221 */ /* 0x000fca0000000000 */
[----:B------:R-:W-:-:S07]  /*4270*/  MOV R92, R25 ;  /* 0x00000019005c7202 */ /* 0x000fce0000000f00 */
[----:B------:R-:W-:Y:S05]  /*4280*/  WARPSYNC.COLLECTIVE R79, `(.L_x_12838) ;  /* 0x000000004f087348 */ /* 0x000fea0003c00000 */
[----:B------:R0:W1:Y:S02]  /*4290*/  SHFL.BFLY P1, R87, R92, R81, R90 ;  /* 0x0c0000515c577389 */ /* 0x000064000002005a */
[----:B01----:R-:W-:Y:S05]  /*42a0*/  ENDCOLLECTIVE ;  /* 0x000000000000791b */ /* 0x003fea0003800000 */
.L_x_12838:
[----:B------:R-:W-:Y:S02]  /*42b0*/  HFMA2 R81, -RZ, RZ, 0, 4.76837158203125e-07 ;  /* 0x00000008ff517431 */ /* 0x000fe400000001ff */
[----:B------:R-:W-:-:S05]  /*42c0*/  FADD R89, R25, R87 ;  /* 0x0000005719597221 */ /* 0x000fca0000000000 */
[----:B------:R-:W-:-:S07]  /*42d0*/  MOV R92, R89 ;  /* 0x00000059005c7202 */ /* 0x000fce0000000f00 */
[----:B------:R-:W-:Y:S05]  /*42e0*/  WARPSYNC.COLLECTIVE R79, `(.L_x_12839) ;  /* 0x000000004f087348 */ /* 0x000fea0003c00000 */
[----:B------:R0:W1:Y:S02]  /*42f0*/  SHFL.BFLY P1, R87, R92, R81, R90 ;  /* 0x0c0000515c577389 */ /* 0x000064000002005a */
[----:B01----:R-:W-:Y:S05]  /*4300*/  ENDCOLLECTIVE ;  /* 0x000000000000791b */ /* 0x003fea0003800000 */
.L_x_12839:
[----:B------:R-:W-:Y:S02]  /*4310*/  HFMA2 R81, -RZ, RZ, 0, 9.5367431640625e-07 ;  /* 0x00000010ff517431 */ /* 0x000fe400000001ff */
[----:B------:R-:W-:-:S05]  /*4320*/  FADD R91, R89, R87 ;  /* 0x00000057595b7221 */ /* 0x000fca0000000000 */
[----:B------:R-:W-:-:S07]  /*4330*/  MOV R92, R91 ;  /* 0x0000005b005c7202 */ /* 0x000fce0000000f00 */
[----:B------:R-:W-:Y:S05]  /*4340*/  WARPSYNC.COLLECTIVE R79, `(.L_x_12840) ;  /* 0x000000004f087348 */ /* 0x000fea0003c00000 */
[----:B------:R0:W1:Y:S02]  /*4350*/  SHFL.BFLY P1, R87, R92, R81, R90 ;  /* 0x0c0000515c577389 */ /* 0x000064000002005a */
[----:B01----:R-:W-:Y:S05]  /*4360*/  ENDCOLLECTIVE ;  /* 0x000000000000791b */ /* 0x003fea0003800000 */
.L_x_12840:
[----:B------:R-:W-:Y:S05]  /*4370*/  BRA `(.L_x_12841) ;  /* 0xffffffcc00747947 */ /* 0x000fea000383ffff */
.L_x_12822:
[----:B------:R-:W-:Y:S01]  /*4380*/  HFMA2 R90, -RZ, RZ, 0, 1.847743988037109375e-06 ;  /* 0x0000001fff5a7431 */ /* 0x000fe200000001ff */
[----:B------:R-:W-:Y:S01]  /*4390*/  BSSY B2, `(.L_x_12842) ;  /* 0x0000006000027945 */ /* 0x000fe20003800000 */
[----:B------:R-:W-:Y:S01]  /*43a0*/  MOV R81, 0x1 ;  /* 0x0000000100517802 */ /* 0x000fe20000000f00 */
[----:B------:R-:W-:-:S07]  /*43b0*/  IMAD.MOV.U32 R79, RZ, RZ, -0x1 ;  /* 0xffffffffff4f7424 */ /* 0x000fce00078e00ff */
[----:B------:R-:W-:Y:S05]  /*43c0*/  WARPSYNC.COLLECTIVE R79, `(.L_x_12843) ;  /* 0x000000004f087348 */ /* 0x000fea0003c00000 */
[----:B------:R0:W1:Y:S02]  /*43d0*/  SHFL.BFLY P1, R87, R92, R81, R90 ;  /* 0x0c0000515c577389 */ /* 0x000064000002005a */
[----:B01----:R-:W-:Y:S05]  /*43e0*/  ENDCOLLECTIVE ;  /* 0x000000000000791b */ /* 0x003fea0003800000 */
.L_x_12843:
[----:B------:R-:W-:Y:S05]  /*43f0*/  BSYNC B2 ;  /* 0x0000000000027941 */ /* 0x000fea0003800000 */
.L_x_12842:
[----:B------:R-:W-:Y:S02]  /*4400*/  HFMA2 R90, -RZ, RZ, 0, 1.847743988037109375e-06 ;  /* 0x0000001fff5a7431 */ /* 0x000fe400000001ff */
[----:B------:R-:W-:Y:S01]  /*4410*/  FADD R92, R92, R87 ;  /* 0x000000575c5c7221 */ /* 0x000fe20000000000 */
[----:B------:R-:W-:Y:S02]  /*4420*/  MOV R81, 0x2 ;  /* 0x0000000200517802 */ /* 0x000fe40000000f00 */
[----:B------:R-:W-:-:S07]  /*4430*/  MOV R79, 0xffffffff ;  /* 0xffffffff004f7802 */ /* 0x000fce0000000f00 */
[----:B------:R-:W-:Y:S05]  /*4440*/  WARPSYNC.COLLECTIVE R79, `(.L_x_12844) ;  /* 0x000000004f087348 */ /* 0x000fea0003c00000 */
[----:B------:R0:W1:Y:S02]  /*4450*/  SHFL.BFLY P1, R87, R92, R81, R90 ;  /* 0x0c0000515c577389 */ /* 0x000064000002005a */
[----:B01----:R-:W-:Y:S05]  /*4460*/  ENDCOLLECTIVE ;  /* 0x000000000000791b */ /* 0x003fea0003800000 */
.L_x_12844:
[----:B------:R-:W-:Y:S02]  /*4470*/  HFMA2 R81, -RZ, RZ, 0, 2.384185791015625e-07 ;  /* 0x00000004ff517431 */ /* 0x000fe400000001ff */
[----:B------:R-:W-:-:S05]  /*4480*/  FADD R35, R92, R87 ;  /* 0x000000575c237221 */ /* 0x000fca0000000000 */
[----:B------:R-:W-:-:S07]  /*4490*/  MOV R92, R35 ;  /* 0x00000023005c7202 */ /* 0x000fce0000000f00 */
[----:B------:R-:W-:Y:S05]  /*44a0*/  WARPSYNC.COLLECTIVE R79, `(.L_x_12845) ;  /* 0x000000004f087348 */ /* 0x000fea0003c00000 */
[----:B------:R0:W1:Y:S02]  /*44b0*/  SHFL.BFLY P1, R87, R92, R81, R90 ;  /* 0x0c0000515c577389 */ /* 0x000064000002005a */
[----:B01----:R-:W-:Y:S05]  /*44c0*/  ENDCOLLECTIVE ;  /* 0x000000000000791b */ /* 0x003fea0003800000 */
.L_x_12845:
[----:B------:R-:W-:Y:S02]  /*44d0*/  HFMA2 R81, -RZ, RZ, 0, 4.76837158203125e-07 ;  /* 0x00000008ff517431 */ /* 0x000fe400000001ff */
[----:B------:R-:W-:-:S05]  /*44e0*/  FADD R85, R35, R87 ;  /* 0x0000005723557221 */ /* 0x000fca0000000000 */
[----:B------:R-:W-:-:S07]  /*44f0*/  MOV R92, R85 ;  /* 0x00000055005c7202 */ /* 0x000fce0000000f00 */
[----:B------:R-:W-:Y:S05]  /*4500*/  WARPSYNC.COLLECTIVE R79, `(.L_x_12846) ;  /* 0x000000004f087348 */ /* 0x000fea0003c00000 */
[----:B------:R0:W1:Y:S02]  /*4510*/  SHFL.BFLY P1, R87, R92, R81, R90 ;  /* 0x0c0000515c577389 */ /* 0x000064000002005a */
[----:B01----:R-:W-:Y:S05]  /*4520*/  ENDCOLLECTIVE ;  /* 0x000000000000791b */ /* 0x003fea0003800000 */
.L_x_12846:
[----:B------:R-:W-:Y:S02]  /*4530*/  HFMA2 R81, -RZ, RZ, 0, 9.5367431640625e-07 ;  /* 0x00000010ff517431 */ /* 0x000fe400000001ff */
[----:B------:R-:W-:-:S05]  /*4540*/  FADD R89, R85, R87 ;  /* 0x0000005755597221 */ /* 0x000fca0000000000 */
[----:B------:R-:W-:-:S07]  /*4550*/  MOV R92, R89 ;  /* 0x00000059005c7202 */ /* 0x000fce0000000f00 */
[----:B------:R-:W-:Y:S05]  /*4560*/  WARPSYNC.COLLECTIVE R79, `(.L_x_12847) ;  /* 0x000000004f087348 */ /* 0x000fea0003c00000 */
[----:B------:R0:W1:Y:S02]  /*4570*/  SHFL.BFLY P1, R87, R92, R81, R90 ;  /* 0x0c0000515c577389 */ /* 0x000064000002005a */
[----:B01----:R-:W-:Y:S05]  /*4580*/  ENDCOLLECTIVE ;  /* 0x000000000000791b */ /* 0x003fea0003800000 */
.L_x_12847:
        /* <DEDUP_REMOVED lines=54> */
.L_x_12848:
[----:B------:R-:W-:Y:S02]  /*48f0*/  HFMA2 R81, -RZ, RZ, 0, 1.1920928955078125e-07 ;  /* 0x00000002ff517431 */ /* 0x000fe400000001ff */
[----:B------:R-:W-:-:S04]  /*4900*/  FADD R24, R92, R87 ;  /* 0x000000575c187221 */ /* 0x000fc80000000000 */
[----:B------:R-:W-:-:S07]  /*4910*/  IMAD.MOV.U32 R92, RZ, RZ, R24 ;  /* 0x000000ffff5c7224 */ /* 0x000fce00078e0018 */
[----:B------:R-:W-:Y:S05]  /*4920*/  WARPSYNC.COLLECTIVE R79, `(.L_x_12849) ;  /* 0x000000004f087348 */ /* 0x000fea0003c00000 */
[----:B------:R0:W1:Y:S02]  /*4930*/  SHFL.BFLY P1, R87, R92, R81, R90 ;  /* 0x0c0000515c577389 */ /* 0x000064000002005a */
[----:B01----:R-:W-:Y:S05]  /*4940*/  ENDCOLLECTIVE ;  /* 0x000000000000791b */ /* 0x003fea0003800000 */
.L_x_12849:
[----:B------:R-:W-:Y:S02]  /*4950*/  HFMA2 R81, -RZ, RZ, 0, 2.384185791015625e-07 ;  /* 0x00000004ff517431 */ /* 0x000fe400000001ff */
[----:B------:R-:W-:-:S05]  /*4960*/  FADD R25, R24, R87 ;  /* 0x0000005718197221 */ /* 0x000fca0000000000 */
[----:B------:R-:W-:-:S07]  /*4970*/  MOV R92, R25 ;  /* 0x00000019005c7202 */ /* 0x000fce0000000f00 */
[----:B------:R-:W-:Y:S05]  /*4980*/  WARPSYNC.COLLECTIVE R79, `(.L_x_12850) ;  /* 0x000000004f087348 */ /* 0x000fea0003c00000 */
[----:B------:R0:W1:Y:S02]  /*4990*/  SHFL.BFLY P1, R87, R92, R81, R90 ;  /* 0x0c0000515c577389 */ /* 0x000064000002005a */
[----:B01----:R-:W-:Y:S05]  /*49a0*/  ENDCOLLECTIVE ;  /* 0x000000000000791b */ /* 0x003fea0003800000 */
.L_x_12850:
[----:B------:R-:W-:Y:S02]  /*49b0*/  HFMA2 R81, -RZ, RZ, 0, 4.76837158203125e-07 ;  /* 0x00000008ff517431 */ /* 0x000fe400000001ff */
[----:B------:R-:W-:-:S05]  /*49c0*/  FADD R85, R25, R87 ;  /* 0x0000005719557221 */ /* 0x000fca0000000000 */
[----:B------:R-:W-:-:S07]  /*49d0*/  MOV R92, R85 ;  /* 0x00000055005c7202 */ /* 0x000fce0000000f00 */
[----:B------:R-:W-:Y:S05]  /*49e0*/  WARPSYNC.COLLECTIVE R79, `(.L_x_12851) ;  /* 0x000000004f087348 */ /* 0x000fea0003c00000 */
[----:B------:R0:W1:Y:S02]  /*49f0*/  SHFL.BFLY P1, R87, R92, R81, R90 ;  /* 0x0c0000515c577389 */ /* 0x000064000002005a */
[----:B01----:R-:W-:Y:S05]  /*4a00*/  ENDCOLLECTIVE ;  /* 0x000000000000791b */ /* 0x003fea0003800000 */
.L_x_12851:
[----:B------:R-:W-:Y:S02]  /*4a10*/  HFMA2 R81, -RZ, RZ, 0, 9.5367431640625e-07 ;  /* 0x00000010ff517431 */ /* 0x000fe400000001ff */
[----:B------:R-:W-:-:S05]  /*4a20*/  FADD R89, R85, R87 ;  /* 0x0000005755597221 */ /* 0x000fca0000000000 */
[----:B------:R-:W-:-:S07]  /*4a30*/  MOV R92, R89 ;  /* 0x00000059005c7202 */ /* 0x000fce0000000f00 */
[----:B------:R-:W-:Y:S05]  /*4a40*/  WARPSYNC.COLLECTIVE R79, `(.L_x_12852) ;  /* 0x000000004f087348 */ /* 0x000fea0003c00000 */
[----:B------:R0:W1:Y:S02]  /*4a50*/  SHFL.BFLY P1, R87, R92, R81, R90 ;  /* 0x0c0000515c577389 */ /* 0x000064000002005a */
[----:B01----:R-:W-:Y:S05]  /*4a60*/  ENDCOLLECTIVE ;  /* 0x000000000000791b */ /* 0x003fea0003800000 */
.L_x_12852:
[----:B------:R-:W-:Y:S05]  /*4a70*/  BRA `(.L_x_12853) ;  /* 0xffffffe000947947 */ /* 0x000fea000383ffff */
.L_x_12825:
[----:B------:R-:W-:Y:S01]  /*4a80*/  HFMA2 R11, -RZ, RZ, 0, 1.847743988037109375e-06 ;  /* 0x0000001fff0b7431 */ /* 0x000fe200000001ff */
[----:B------:R-:W-:Y:S01]  /*4a90*/  BSSY B0, `(.L_x_12854) ;  /* 0x0000006000007945 */ /* 0x000fe20003800000 */
[----:B------:R-:W-:Y:S02]  /*4aa0*/  MOV R4, 0x10 ;  /* 0x0000001000047802 */ /* 0x000fe40000000f00 */
[----:B0-----:R-:W-:-:S07]  /*4ab0*/  MOV R79, 0xffffffff ;  /* 0xffffffff004f7802 */ /* 0x001fce0000000f00 */
[----:B--2--5:R-:W-:Y:S05]  /*4ac0*/  WARPSYNC.COLLECTIVE R79, `(.L_x_12855) ;  /* 0x000000004f087348 */ /* 0x024fea0003c00000 */
[----:B------:R0:W1:Y:S02]  /*4ad0*/  SHFL.DOWN P0, R7, R68, R4, R11 ;  /* 0x0800000444077389 */ /* 0x000064000000000b */
[----:B012--5:R-:W-:Y:S05]  /*4ae0*/  ENDCOLLECTIVE ;  /* 0x000000000000791b */ /* 0x027fea0003800000 */
.L_x_12855:
[----:B------:R-:W-:Y:S05]  /*4af0*/  BSYNC B0 ;  /* 0x0000000000007941 */ /* 0x000fea0003800000 */
.L_x_12854:
[----:B------:R-:W-:Y:S02]  /*4b00*/  IMAD.MOV.U32 R3, RZ, RZ, R7 ;  /* 0x000000ffff037224 */ /* 0x000fe400078e0007 */
[----:B------:R-:W-:Y:S01]  /*4b10*/  HFMA2 R4, -RZ, RZ, 0, 4.76837158203125e-07 ;  /* 0x00000008ff047431 */ /* 0x000fe200000001ff */
[----:B------:R-:W-:Y:S02]  /*4b20*/  MOV R11, 0x1f ;  /* 0x0000001f000b7802 */ /* 0x000fe40000000f00 */
[----:B------:R-:W-:Y:S02]  /*4b30*/  MOV R79, 0xffffffff ;  /* 0xffffffff004f7802 */ /* 0x000fe40000000f00 */
[----:B------:R-:W-:-:S04]  /*4b40*/  FMNMX R3, R3, R68, !PT ;  /* 0x0000004403037209 */ /* 0x000fc80007800000 */
[----:B------:R-:W-:-:S07]  /*4b50*/  MOV R68, R3 ;  /* 0x0000000300447202 */ /* 0x000fce0000000f00 */
[----:B------:R-:W-:Y:S05]  /*4b60*/  WARPSYNC.COLLECTIVE R79, `(.L_x_12856) ;  /* 0x000000004f087348 */ /* 0x000fea0003c00000 */
[----:B------:R0:W1:Y:S02]  /*4b70*/  SHFL.DOWN P0, R7, R68, R4, R11 ;  /* 0x0800000444077389 */ /* 0x000064000000000b */
[----:B01----:R-:W-:Y:S05]  /*4b80*/  ENDCOLLECTIVE ;  /* 0x000000000000791b */ /* 0x003fea0003800000 */
.L_x_12856:
[----:B------:R-:W-:Y:S01]  /*4b90*/  HFMA2 R4, -RZ, RZ, 0, 2.384185791015625e-07 ;  /* 0x00000004ff047431 */ /* 0x000fe200000001ff */
[----:B------:R-:W-:-:S04]  /*4ba0*/  MOV R0, R7 ;  /* 0x0000000700007202 */ /* 0x000fc80000000f00 */
[----:B------:R-:W-:-:S04]  /*4bb0*/  FMNMX R0, R3, R0, !PT ;  /* 0x0000000003007209 */ /* 0x000fc80007800000 */
[----:B------:R-:W-:-:S07]  /*4bc0*/  MOV R68, R0 ;  /* 0x0000000000447202 */ /* 0x000fce0000000f00 */
[----:B------:R-:W-:Y:S05]  /*4bd0*/  WARPSYNC.COLLECTIVE R79, `(.L_x_12857) ;  /* 0x000000004f087348 */ /* 0x000fea0003c00000 */
[----:B------:R0:W1:Y:S02]  /*4be0*/  SHFL.DOWN P0, R7, R68, R4, R11 ;  /* 0x0800000444077389 */ /* 0x000064000000000b */
[----:B01----:R-:W-:Y:S05]  /*4bf0*/  ENDCOLLECTIVE ;  /* 0x000000000000791b */ /* 0x003fea0003800000 */
.L_x_12857:
[----:B------:R-:W-:Y:S01]  /*4c00*/  HFMA2 R4, -RZ, RZ, 0, 1.1920928955078125e-07 ;  /* 0x00000002ff047431 */ /* 0x000fe200000001ff */
[----:B------:R-:W-:-:S04]  /*4c10*/  MOV R5, R7 ;  /* 0x0000000700057202 */ /* 0x000fc80000000f00 */
[----:B------:R-:W-:-:S04]  /*4c20*/  FMNMX R5, R0, R5, !PT ;  /* 0x0000000500057209 */ /* 0x000fc80007800000 */
[----:B------:R-:W-:-:S07]  /*4c30*/  MOV R68, R5 ;  /* 0x0000000500447202 */ /* 0x000fce0000000f00 */
[----:B------:R-:W-:Y:S05]  /*4c40*/  WARPSYNC.COLLECTIVE R79, `(.L_x_12858) ;  /* 0x000000004f087348 */ /* 0x000fea0003c00000 */
[----:B------:R0:W1:Y:S02]  /*4c50*/  SHFL.DOWN P0, R7, R68, R4, R11 ;  /* 0x0800000444077389 */ /* 0x000064000000000b */
[----:B01----:R-:W-:Y:S05]  /*4c60*/  ENDCOLLECTIVE ;  /* 0x000000000000791b */ /* 0x003fea0003800000 */
.L_x_12858:
[----:B------:R-:W-:Y:S02]  /*4c70*/  HFMA2 R4, -RZ, RZ, 0, 5.9604644775390625e-08 ;  /* 0x00000001ff047431 */ /* 0x000fe400000001ff */
[----:B------:R-:W-:-:S05]  /*4c80*/  IMAD.MOV.U32 R2, RZ, RZ, R7 ;  /* 0x000000ffff027224 */ /* 0x000fca00078e0007 */
[----:B------:R-:W-:-:S04]  /*4c90*/  FMNMX R2, R5, R2, !PT ;  /* 0x0000000205027209 */ /* 0x000fc80007800000 */
[----:B------:R-:W-:-:S07]  /*4ca0*/  MOV R68, R2 ;  /* 0x0000000200447202 */ /* 0x000fce0000000f00 */
[----:B------:R-:W-:Y:S05]  /*4cb0*/  WARPSYNC.COLLECTIVE R79, `(.L_x_12859) ;  /* 0x000000004f087348 */ /* 0x000fea0003c00000 */
[----:B------:R0:W1:Y:S02]  /*4cc0*/  SHFL.DOWN P0, R7, R68, R4, R11 ;  /* 0x0800000444077389 */ /* 0x000064000000000b */
[----:B01----:R-:W-:Y:S05]  /*4cd0*/  ENDCOLLECTIVE ;  /* 0x000000000000791b */ /* 0x003fea0003800000 */
.L_x_12859:
[----:B------:R-:W-:Y:S05]  /*4ce0*/  BRA `(.L_x_12860) ;  /* 0xffffffec00047947 */ /* 0x000fea000383ffff */
.L_x_12827:
[----:B--2---:R-:W-:Y:S02]  /*4cf0*/  MOV R68, R0 ;  /* 0x0000000000447202 */ /* 0x004fe40000000f00 */
[----:B------:R-:W-:Y:S02]  /*4d00*/  MOV R4, 0x2 ;  /* 0x0000000200047802 */ /* 0x000fe40000000f00 */
[----:B------:R-:W-:Y:S02]  /*4d10*/  MOV R11, 0x1f ;  /* 0x0000001f000b7802 */ /* 0x000fe40000000f00 */
[----:B0-----:R-:W-:-:S07]  /*4d20*/  MOV R79, 0xffffffff ;  /* 0xffffffff004f7802 */ /* 0x001fce0000000f00 */
[----:B-1---5:R-:W-:Y:S05]  /*4d30*/  WARPSYNC.COLLECTIVE R79, `(.L_x_12861) ;  /* 0x000000004f087348 */ /* 0x022fea0003c00000 */
[----:B------:R0:W2:Y:S02]  /*4d40*/  SHFL.DOWN P0, R7, R68, R4, R11 ;  /* 0x0800000444077389 */ /* 0x0000a4000000000b */
[----:B012--5:R-:W-:Y:S05]  /*4d50*/  ENDCOLLECTIVE ;  /* 0x000000000000791b */ /* 0x027fea0003800000 */
.L_x_12861:
[----:B------:R-:W-:Y:S02]  /*4d60*/  MOV R4, 0x1 ;  /* 0x0000000100047802 */ /* 0x000fe40000000f00 */
[----:B------:R-:W-:-:S04]  /*4d70*/  MOV R3, R7 ;  /* 0x0000000700037202 */ /* 0x000fc80000000f00 */
[----:B------:R-:W-:-:S04]  /*4d80*/  FMNMX R3, R3, R0, !PT ;  /* 0x0000000003037209 */ /* 0x000fc80007800000 */
[----:B------:R-:W-:-:S07]  /*4d90*/  MOV R68, R3 ;  /* 0x0000000300447202 */ /* 0x000fce0000000f00 */
[----:B------:R-:W-:Y:S05]  /*4da0*/  WARPSYNC.COLLECTIVE R79, `(.L_x_12862) ;  /* 0x000000004f087348 */ /* 0x000fea0003c00000 */
[----:B------:R0:W1:Y:S02]  /*4db0*/  SHFL.DOWN P0, R7, R68, R4, R11 ;  /* 0x0800000444077389 */ /* 0x000064000000000b */
[----:B01----:R-:W-:Y:S05]  /*4dc0*/  ENDCOLLECTIVE ;  /* 0x000000000000791b */ /* 0x003fea0003800000 */
.L_x_12862:
[----:B------:R-:W-:Y:S01]  /*4dd0*/  MOV R2, R7 ;  /* 0x0000000700027202 */ /* 0x000fe20000000f00 */
[----:B------:R-:W-:Y:S06]  /*4de0*/  BRA `(.L_x_12863) ;  /* 0xffffffec002c7947 */ /* 0x000fec000383ffff */
        .weak           $__internal_239_$__cuda_sm20_rcp_rn_f32_slowpath
        .type           $__internal_239_$__cuda_sm20_rcp_rn_f32_slowpath,@function
        .size           $__internal_239_$__cuda_sm20_rcp_rn_f32_slowpath,(.L_x_13107 - $__internal_239_$__cuda_sm20_rcp_rn_f32_slowpath)
$__internal_239_$__cuda_sm20_rcp_rn_f32_slowpath:
[----:B------:R-:W-:-:S05]  /*4df0*/  IMAD.SHL.U32 R0, R20, 0x2, RZ ;  /* 0x0000000214007824 */ /* 0x000fca00078e00ff */
        /* <DEDUP_REMOVED lines=14> */
.L_x_12864:
        /* <DEDUP_REMOVED lines=33> */
.L_x_12866:
[----:B------:R0:W1:Y:S02]  /*50f0*/  MUFU.RCP R0, R20 ;  /* 0x0000001400007308 */ /* 0x0000640000001000 */
.L_x_12865:
[----:B------:R-:W-:Y:S01]  /*5100*/  HFMA2 R3, -RZ, RZ, 0, 0 ;  /* 0x00000000ff037431 */ /* 0x000fe200000001ff */
[----:B------:R-:W-:-:S04]  /*5110*/  MOV R2, R6 ;  /* 0x0000000600027202 */ /* 0x000fc80000000f00 */
[----:B0123--:R-:W-:Y:S05]  /*5120*/  RET.REL.NODEC R2 `(_ZN18transformer_engine13normalization19ln_fwd_tuned_kernelINS0_13Kernel_traitsI13__nv_bfloat16S3_13__nv_fp8_e4m3fjLj768ELj1ELj4ELj1ELj16ENS0_18Kernel_traits_baseILj768ES3_S3_S4_fjLj128EEEEEEEvNS0_19ForwardKernelParamsE) ;  /* 0xffffffac02b47950 */ /* 0x00ffea0003c3ffff */
.L_x_12867:
        /* <DEDUP_REMOVED lines=13> */
.L_x_13107:


//--------------------- .nv.shared._ZN18transformer_engine13normalization21ln_fwd_general_kernelINS0_13Kernel_traitsIff13__nv_bfloat16fjLj8192ELj1ELj1ELj4ELj16ENS0_18Kernel_traits_baseILj8192EffS3_fjLj128EEEEEEEvNS0_19ForwardKernelParamsE --------------------------
	.section	.nv.shared._ZN18transformer_engine13normalization21ln_fwd_general_kernelINS0_13Kernel_traitsIff13__nv_bfloat16fjLj8192ELj1ELj1ELj4ELj16ENS0_18Kernel_traits_baseILj8192EffS3_fjLj128EEEEEEEvNS0_19ForwardKernelParamsE,"aw",@nobits
	.sectionflags	@""
	.align	16
.nv.shared._ZN18transformer_engine13normalization21ln_fwd_general_kernelINS0_13Kernel_traitsIff13__nv_bfloat16fjLj8192ELj1ELj1ELj4ELj16ENS0_18Kernel_traits_baseILj8192EffS3_fjLj128EEEEEEEvNS0_19ForwardKernelParamsE:
	.zero		1072


//--------------------- .nv.shared.reserved.0     --------------------------
	.section	.nv.shared.reserved.0,"aw",@nobits
	.weak		__nv_reservedSMEM_offset_0_alias
	.size		__nv_reservedSMEM_offset_0_alias, 0, 64
	.other		__nv_reservedSMEM_offset_0_alias,@"STO_CUDA_RESERVED_SHARED STV_DEFAULT"
__nv_reservedSMEM_offset_0_alias:
	.zero		0
	.zero		64


//--------------------- .nv.shared._ZN18transformer_engine13normalization21ln_fwd_general_kernelINS0_13Kernel_traitsI13__nv_bfloat16S3_S3_fjLj8192ELj1ELj1ELj4ELj16ENS0_18Kernel_traits_baseILj8192ES3_S3_S3_fjLj128EEEEEEEvNS0_19ForwardKernelParamsE --------------------------
	.section	.nv.shared._ZN18transformer_engine13normalization21ln_fwd_general_kernelINS0_13Kernel_traitsI13__nv_bfloat16S3_S3_fjLj8192ELj1ELj1ELj4ELj16ENS0_18Kernel_traits_baseILj8192ES3_S3_S3_fjLj128EEEEEEEvNS0_19ForwardKernelParamsE,"aw",@nobits
	.sectionflags	@""
	.align	16
.nv.shared._ZN18transformer_engine13normalization21ln_fwd_general_kernelINS0_13Kernel_traitsI13__nv_bfloat16S3_S3_fjLj8192ELj1ELj1ELj4ELj16ENS0_18Kernel_traits_baseILj8192ES3_S3_S3_fjLj128EEEEEEEvNS0_19ForwardKernelParamsE:
	.zero		1072


//--------------------- .nv.shared._ZN18transformer_engine13normalization21ln_fwd_general_kernelINS0_13Kernel_traitsIff6__halffjLj8192ELj1ELj1ELj4ELj16ENS0_18Kernel_traits_baseILj8192EffS3_fjLj128EEEEEEEvNS0_19ForwardKernelParamsE --------------------------
	.section	.nv.shared._ZN18transformer_engine13normalization21ln_fwd_general_kernelINS0_13Kernel_traitsIff6__halffjLj8192ELj1ELj1ELj4ELj16ENS0_18Kernel_traits_baseILj8192EffS3_fjLj128EEEEEEEvNS0_19ForwardKernelParamsE,"aw",@nobits
	.sectionflags	@""
	.align	16
.nv.shared._ZN18transformer_engine13normalization21ln_fwd_general_kernelINS0_13Kernel_traitsIff6__halffjLj8192ELj1ELj1ELj4ELj16ENS0_18Kernel_traits_baseILj8192EffS3_fjLj128EEEEEEEvNS0_19ForwardKernelParamsE:
	.zero		1072


//--------------------- .nv.shared._ZN18transformer_engine13normalization21ln_fwd_general_kernelINS0_13Kernel_traitsI6__halfS3_S3_fjLj8192ELj1ELj1ELj4ELj16ENS0_18Kernel_traits_baseILj8192ES3_S3_S3_fjLj128EEEEEEEvNS0_19ForwardKernelParamsE --------------------------
	.section	.nv.shared._ZN18transformer_engine13normalization21ln_fwd_general_kernelINS0_13Kernel_traitsI6__halfS3_S3_fjLj8192ELj1ELj1ELj4ELj16ENS0_18Kernel_traits_baseILj8192ES3_S3_S3_fjLj128EEEEEEEvNS0_19ForwardKernelParamsE,"aw",@nobits
	.sectionflags	@""
	.align	16
.nv.shared._ZN18transformer_engine13normalization21ln_fwd_general_kernelINS0_13Kernel_traitsI6__halfS3_S3_fjLj8192ELj1ELj1ELj4ELj16ENS0_18Kernel_traits_baseILj8192ES3_S3_S3_fjLj128EEEEEEEvNS0_19ForwardKernelParamsE:
	.zero		1072


//--------------------- .nv.shared._ZN18transformer_engine13normalization21ln_fwd_general_kernelINS0_13Kernel_traitsIffffjLj8192ELj1ELj1ELj4ELj16ENS0_18Kernel_traits_baseILj8192EffffjLj128EEEEEEEvNS0_19ForwardKernelParamsE --------------------------
	.section	.nv.shared._ZN18transformer_engine13normalization21ln_fwd_general_kernelINS0_13Kernel_traitsIffffjLj8192ELj1ELj1ELj4ELj16ENS0_18Kernel_traits_baseILj8192EffffjLj128EEEEEEEvNS0_19ForwardKernelParamsE,"aw",@nobits
	.sectionflags	@""
	.align	16
.nv.shared._ZN18transformer_engine13normalization21ln_fwd_general_kernelINS0_13Kernel_traitsIffffjLj8192ELj1ELj1ELj4ELj16ENS0_18Kernel_traits_baseILj8192EffffjLj128EEEEEEEvNS0_19ForwardKernelParamsE:
	.zero		1072


//--------------------- .nv.shared._ZN18transformer_engine13normalization21ln_fwd_general_kernelINS0_13Kernel_traitsIff13__nv_bfloat16fjLj2048ELj1ELj4ELj1ELj16ENS0_18Kernel_traits_baseILj2048EffS3_fjLj128EEEEEEEvNS0_19ForwardKernelParamsE --------------------------
	.section	.nv.shared._ZN18transformer_engine13normalization21ln_fwd_general_kernelINS0_13Kernel_traitsIff13__nv_bfloat16fjLj2048ELj1ELj4ELj1ELj16ENS0_18Kernel_traits_baseILj2048EffS3_fjLj128EEEEEEEvNS0_19ForwardKernelParamsE,"aw",@nobits
	.sectionflags	@""
	.align	16
.nv.shared._ZN18transformer_engine13normalization21ln_fwd_general_kernelINS0_13Kernel_traitsIff13__nv_bfloat16fjLj2048ELj1ELj4ELj1ELj16ENS0_18Kernel_traits_baseILj2048EffS3_fjLj128EEEEEEEvNS0_19ForwardKernelParamsE:
	.zero		1040


//--------------------- .nv.shared._ZN18transformer_engine13normalization21ln_fwd_general_kernelINS0_13Kernel_traitsI13__nv_bfloat16S3_S3_fjLj2048ELj1ELj4ELj1ELj16ENS0_18Kernel_traits_baseILj2048ES3_S3_S3_fjLj128EEEEEEEvNS0_19ForwardKernelParamsE --------------------------
	.section	.nv.shared._ZN18transformer_engine13normalization21ln_fwd_general_kernelINS0_13Kernel_traitsI13__nv_bfloat16S3_S3_fjLj2048ELj1ELj4ELj1ELj16ENS0_18Kernel_traits_baseILj2048ES3_S3_S3_fjLj128EEEEEEEvNS0_19ForwardKernelParamsE,"aw",@nobits
	.sectionflags	@""
	.align	16
.nv.shared._ZN18transformer_engine13normalization21ln_fwd_general_kernelINS0_13Kernel_traitsI13__nv_bfloat16S3_S3_fjLj2048ELj1ELj4ELj1ELj16ENS0_18Kernel_traits_baseILj2048ES3_S3_S3_fjLj128EEEEEEEvNS0_19ForwardKernelParamsE:
	.zero		1040


//--------------------- .nv.shared._ZN18transformer_engine13normalization21ln_fwd_general_kernelINS0_13Kernel_traitsIff6__halffjLj2048ELj1ELj4ELj1ELj16ENS0_18Kernel_traits_baseILj2048EffS3_fjLj128EEEEEEEvNS0_19ForwardKernelParamsE --------------------------
	.section	.nv.shared._ZN18transformer_engine13normalization21ln_fwd_general_kernelINS0_13Kernel_traitsIff6__halffjLj2048ELj1ELj4ELj1ELj16ENS0_18Kernel_traits_baseILj2048EffS3_fjLj128EEEEEEEvNS0_19ForwardKernelParamsE,"aw",@nobits
	.sectionflags	@""
	.align	16
.nv.shared._ZN18transformer_engine13normalization21ln_fwd_general_kernelINS0_13Kernel_traitsIff6__halffjLj2048ELj1ELj4ELj1ELj16ENS0_18Kernel_traits_baseILj2048EffS3_fjLj128EEEEEEEvNS0_19ForwardKernelParamsE:
	.zero		1040


//--------------------- .nv.shared._ZN18transformer_engine13normalization21ln_fwd_general_kernelINS0_13Kernel_traitsI6__halfS3_S3_fjLj2048ELj1ELj4ELj1ELj16ENS0_18Kernel_traits_baseILj2048ES3_S3_S3_fjLj128EEEEEEEvNS0_19ForwardKernelParamsE --------------------------
	.section	.nv.shared._ZN18transformer_engine13normalization21ln_fwd_general_kernelINS0_13Kernel_traitsI6__halfS3_S3_fjLj2048ELj1ELj4ELj1ELj16ENS0_18Kernel_traits_baseILj2048ES3_S3_S3_fjLj128EEEEEEEvNS0_19ForwardKernelParamsE,"aw",@nobits
	.sectionflags	@""
	.align	16
.nv.shared._ZN18transformer_engine13normalization21ln_fwd_general_kernelINS0_13Kernel_traitsI6__halfS3_S3_fjLj2048ELj1ELj4ELj1ELj16ENS0_18Kernel_traits_baseILj2048ES3_S3_S3_fjLj128EEEEEEEvNS0_19ForwardKernelParamsE:
	.zero		1040


//--------------------- .nv.shared._ZN18transformer_engine13normalization21ln_fwd_general_kernelINS0_13Kernel_traitsIffffjLj2048ELj1ELj4ELj1ELj16ENS0_18Kernel_traits_baseILj2048EffffjLj128EEEEEEEvNS0_19ForwardKernelParamsE --------------------------
	.section	.nv.shared._ZN18transformer_engine13normalization21ln_fwd_general_kernelINS0_13Kernel_traitsIffffjLj2048ELj1ELj4ELj1ELj16ENS0_18Kernel_traits_baseILj2048EffffjLj128EEEEEEEvNS0_19ForwardKernelParamsE,"aw",@nobits
	.sectionflags	@""
	.align	16
.nv.shared._ZN18transformer_engine13normalization21ln_fwd_general_kernelINS0_13Kernel_traitsIffffjLj2048ELj1ELj4ELj1ELj16ENS0_18Kernel_traits_baseILj2048EffffjLj128EEEEEEEvNS0_19ForwardKernelParamsE:
	.zero		1040


//--------------------- .nv.shared._ZN18transformer_engine13normalization21ln_fwd_general_kernelINS0_13Kernel_traitsIff13__nv_bfloat16fjLj1024ELj1ELj4ELj1ELj16ENS0_18Kernel_traits_baseILj1024EffS3_fjLj128EEEEEEEvNS0_19ForwardKernelParamsE --------------------------
	.section	.nv.shared._ZN18transformer_engine13normalization21ln_fwd_general_kernelINS0_13Kernel_traitsIff13__nv_bfloat16fjLj1024ELj1ELj4ELj1ELj16ENS0_18Kernel_traits_baseILj1024EffS3_fjLj128EEEEEEEvNS0_19ForwardKernelParamsE,"aw",@nobits
	.sectionflags	@""
	.align	16
.nv.shared._ZN18transformer_engine13normalization21ln_fwd_general_kernelINS0_13Kernel_traitsIff13__nv_bfloat16fjLj1024ELj1ELj4ELj1ELj16ENS0_18Kernel_traits_baseILj1024EffS3_fjLj128EEEEEEEvNS0_19ForwardKernelParamsE:
	.zero		1040


//--------------------- .nv.shared._ZN18transformer_engine13normalization21ln_fwd_general_kernelINS0_13Kernel_traitsI13__nv_bfloat16S3_S3_fjLj1024ELj1ELj4ELj1ELj16ENS0_18Kernel_traits_baseILj1024ES3_S3_S3_fjLj128EEEEEEEvNS0_19ForwardKernelParamsE --------------------------
	.section	.nv.shared._ZN18transformer_engine13normalization21ln_fwd_general_kernelINS0_13Kernel_traitsI13__nv_bfloat16S3_S3_fjLj1024ELj1ELj4ELj1ELj16ENS0_18Kernel_traits_baseILj1024ES3_S3_S3_fjLj128EEEEEEEvNS0_19ForwardKernelParamsE,"aw",@nobits
	.sectionflags	@""
	.align	16
.nv.shared._ZN18transformer_engine13normalization21ln_fwd_general_kernelINS0_13Kernel_traitsI13__nv_bfloat16S3_S3_fjLj1024ELj1ELj4ELj1ELj16ENS0_18Kernel_traits_baseILj1024ES3_S3_S3_fjLj128EEEEEEEvNS0_19ForwardKernelParamsE:
	.zero		1040


//--------------------- .nv.shared._ZN18transformer_engine13normalization21ln_fwd_general_kernelINS0_13Kernel_traitsIff6__halffjLj1024ELj1ELj4ELj1ELj16ENS0_18Kernel_traits_baseILj1024EffS3_fjLj128EEEEEEEvNS0_19ForwardKernelParamsE --------------------------
	.section	.nv.shared._ZN18transformer_engine13normalization21ln_fwd_general_kernelINS0_13Kernel_traitsIff6__halffjLj1024ELj1ELj4ELj1ELj16ENS0_18Kernel_traits_baseILj1024EffS3_fjLj128EEEEEEEvNS0_19ForwardKernelParamsE,"aw",@nobits
	.sectionflags	@""
	.align	16
.nv.shared._ZN18transformer_engine13normalization21ln_fwd_general_kernelINS0_13Kernel_traitsIff6__halffjLj1024ELj1ELj4ELj1ELj16ENS0_18Kernel_traits_baseILj1024EffS3_fjLj128EEEEEEEvNS0_19ForwardKernelParamsE:
	.zero		1040


//--------------------- .nv.shared._ZN18transformer_engine13normalization21ln_fwd_general_kernelINS0_13Kernel_traitsI6__halfS3_S3_fjLj1024ELj1ELj4ELj1ELj16ENS0_18Kernel_traits_baseILj1024ES3_S3_S3_fjLj128EEEEEEEvNS0_19ForwardKernelParamsE --------------------------
	.section	.nv.shared._ZN18transformer_engine13normalization21ln_fwd_general_kernelINS0_13Kernel_traitsI6__halfS3_S3_fjLj1024ELj1ELj4ELj1ELj16ENS0_18Kernel_traits_baseILj1024ES3_S3_S3_fjLj128EEEEEEEvNS0_19ForwardKernelParamsE,"aw",@nobits
	.sectionflags	@""
	.align	16
.nv.shared._ZN18transformer_engine13normalization21ln_fwd_general_kernelINS0_13Kernel_traitsI6__halfS3_S3_fjLj1024ELj1ELj4ELj1ELj16ENS0_18Kernel_traits_baseILj1024ES3_S3_S3_fjLj128EEEEEEEvNS0_19ForwardKernelParamsE:
	.zero		1040


//--------------------- .nv.shared._ZN18transformer_engine13normalization21ln_fwd_general_kernelINS0_13Kernel_traitsIffffjLj1024ELj1ELj4ELj1ELj16ENS0_18Kernel_traits_baseILj1024EffffjLj128EEEEEEEvNS0_19ForwardKernelParamsE --------------------------
	.section	.nv.shared._ZN18transformer_engine13normalization21ln_fwd_general_kernelINS0_13Kernel_traitsIffffjLj1024ELj1ELj4ELj1ELj16ENS0_18Kernel_traits_baseILj1024EffffjLj128EEEEEEEvNS0_19ForwardKernelParamsE,"aw",@nobits
	.sectionflags	@""
	.align	16
.nv.shared._ZN18transformer_engine13normalization21ln_fwd_general_kernelINS0_13Kernel_traitsIffffjLj1024ELj1ELj4ELj1ELj16ENS0_18Kernel_traits_baseILj1024EffffjLj128EEEEEEEvNS0_19ForwardKernelParamsE:
	.zero		1040


//--------------------- .nv.shared._ZN18transformer_engine13normalization21ln_fwd_general_kernelINS0_13Kernel_traitsIff13__nv_bfloat16fjLj512ELj1ELj4ELj1ELj16ENS0_18Kernel_traits_baseILj512EffS3_fjLj128EEEEEEEvNS0_19ForwardKernelParamsE --------------------------
	.section	.nv.shared._ZN18transformer_engine13normalization21ln_fwd_general_kernelINS0_13Kernel_traitsIff13__nv_bfloat16fjLj512ELj1ELj4ELj1ELj16ENS0_18Kernel_traits_baseILj512EffS3_fjLj128EEEEEEEvNS0_19ForwardKernelParamsE,"aw",@nobits
	.sectionflags	@""
	.align	16
.nv.shared._ZN18transformer_engine13normalization21ln_fwd_general_kernelINS0_13Kernel_traitsIff13__nv_bfloat16fjLj512ELj1ELj4ELj1ELj16ENS0_18Kernel_traits_baseILj512EffS3_fjLj128EEEEEEEvNS0_19ForwardKernelParamsE:
	.zero		1040


//--------------------- .nv.shared._ZN18transformer_engine13normalization21ln_fwd_general_kernelINS0_13Kernel_traitsI13__nv_bfloat16S3_S3_fjLj512ELj1ELj4ELj1ELj16ENS0_18Kernel_traits_baseILj512ES3_S3_S3_fjLj128EEEEEEEvNS0_19ForwardKernelParamsE --------------------------
	.section	.nv.shared._ZN18transformer_engine13normalization21ln_fwd_general_kernelINS0_13Kernel_traitsI13__nv_bfloat16S3_S3_fjLj512ELj1ELj4ELj1ELj16ENS0_18Kernel_traits_baseILj512ES3_S3_S3_fjLj128EEEEEEEvNS0_19ForwardKernelParamsE,"aw",@nobits
	.sectionflags	@""
	.align	16
.nv.shared._ZN18transformer_engine13normalization21ln_fwd_general_kernelINS0_13Kernel_traitsI13__nv_bfloat16S3_S3_fjLj512ELj1ELj4ELj1ELj16ENS0_18Kernel_traits_baseILj512ES3_S3_S3_fjLj128EEEEEEEvNS0_19ForwardKernelParamsE:
	.zero		1040


//--------------------- .nv.shared._ZN18transformer_engine13normalization21ln_fwd_general_kernelINS0_13Kernel_traitsIff6__halffjLj512ELj1ELj4ELj1ELj16ENS0_18Kernel_traits_baseILj512EffS3_fjLj128EEEEEEEvNS0_19ForwardKernelParamsE --------------------------
	.section	.nv.shared._ZN18transformer_engine13normalization21ln_fwd_general_kernelINS0_13Kernel_traitsIff6__halffjLj512ELj1ELj4ELj1ELj16ENS0_18Kernel_traits_baseILj512EffS3_fjLj128EEEEEEEvNS0_19ForwardKernelParamsE,"aw",@nobits
	.sectionflags	@""
	.align	16
.nv.shared._ZN18transformer_engine13normalization21ln_fwd_general_kernelINS0_13Kernel_traitsIff6__halffjLj512ELj1ELj4ELj1ELj16ENS0_18Kernel_traits_baseILj512EffS3_fjLj128EEEEEEEvNS0_19ForwardKernelParamsE:
	.zero		1040


//--------------------- .nv.shared._ZN18transformer_engine13normalization21ln_fwd_general_kernelINS0_13Kernel_traitsI6__halfS3_S3_fjLj512ELj1ELj4ELj1ELj16ENS0_18Kernel_traits_baseILj512ES3_S3_S3_fjLj128EEEEEEEvNS0_19ForwardKernelParamsE --------------------------
	.section	.nv.shared._ZN18transformer_engine13normalization21ln_fwd_general_kernelINS0_13Kernel_traitsI6__halfS3_S3_fjLj512ELj1ELj4ELj1ELj16ENS0_18Kernel_traits_baseILj512ES3_S3_S3_fjLj128EEEEEEEvNS0_19ForwardKernelParamsE,"aw",@nobits
	.sectionflags	@""
	.align	16
.nv.shared._ZN18transformer_engine13normalization21ln_fwd_general_kernelINS0_13Kernel_traitsI6__halfS3_S3_fjLj512ELj1ELj4ELj1ELj16ENS0_18Kernel_traits_baseILj512ES3_S3_S3_fjLj128EEEEEEEvNS0_19ForwardKernelParamsE:
	.zero		1040


//--------------------- .nv.shared._ZN18transformer_engine13normalization21ln_fwd_general_kernelINS0_13Kernel_traitsIffffjLj512ELj1ELj4ELj1ELj16ENS0_18Kernel_traits_baseILj512EffffjLj128EEEEEEEvNS0_19ForwardKernelParamsE --------------------------
	.section	.nv.shared._ZN18transformer_engine13normalization21ln_fwd_general_kernelINS0_13Kernel_traitsIffffjLj512ELj1ELj4ELj1ELj16ENS0_18Kernel_traits_baseILj512EffffjLj128EEEEEEEvNS0_19ForwardKernelParamsE,"aw",@nobits
	.sectionflags	@""
	.align	16
.nv.shared._ZN18transformer_engine13normalization21ln_fwd_general_kernelINS0_13Kernel_traitsIffffjLj512ELj1ELj4ELj1ELj16ENS0_18Kernel_traits_baseILj512EffffjLj128EEEEEEEvNS0_19ForwardKernelParamsE:
	.zero		1040


//--------------------- .nv.shared._ZN18transformer_engine13normalization21ln_fwd_general_kernelINS0_13Kernel_traitsIff13__nv_bfloat16fjLj128ELj1ELj4ELj1ELj8ENS0_18Kernel_traits_baseILj128EffS3_fjLj128EEEEEEEvNS0_19ForwardKernelParamsE --------------------------
	.section	.nv.shared._ZN18transformer_engine13normalization21ln_fwd_general_kernelINS0_13Kernel_traitsIff13__nv_bfloat16fjLj128ELj1ELj4ELj1ELj8ENS0_18Kernel_traits_baseILj128EffS3_fjLj128EEEEEEEvNS0_19ForwardKernelParamsE,"aw",@nobits
	.sectionflags	@""
	.align	16
.nv.shared._ZN18transformer_engine13normalization21ln_fwd_general_kernelINS0_13Kernel_traitsIff13__nv_bfloat16fjLj128ELj1ELj4ELj1ELj8ENS0_18Kernel_traits_baseILj128EffS3_fjLj128EEEEEEEvNS0_19ForwardKernelParamsE:
	.zero		1040


//--------------------- .nv.shared._ZN18transformer_engine13normalization21ln_fwd_general_kernelINS0_13Kernel_traitsI13__nv_bfloat16S3_S3_fjLj128ELj1ELj4ELj1ELj8ENS0_18Kernel_traits_baseILj128ES3_S3_S3_fjLj128EEEEEEEvNS0_19ForwardKernelParamsE --------------------------
	.section	.nv.shared._ZN18transformer_engine13normalization21ln_fwd_general_kernelINS0_13Kernel_traitsI13__nv_bfloat16S3_S3_fjLj128ELj1ELj4ELj1ELj8ENS0_18Kernel_traits_baseILj128ES3_S3_S3_fjLj128EEEEEEEvNS0_19ForwardKernelParamsE,"aw",@nobits
	.sectionflags	@""
	.align	16
.nv.shared._ZN18transformer_engine13normalization21ln_fwd_general_kernelINS0_13Kernel_traitsI13__nv_bfloat16S3_S3_fjLj128ELj1ELj4ELj1ELj8ENS0_18Kernel_traits_baseILj128ES3_S3_S3_fjLj128EEEEEEEvNS0_19ForwardKernelParamsE:
	.zero		1040


//--------------------- .nv.shared._ZN18transformer_engine13normalization21ln_fwd_general_kernelINS0_13Kernel_traitsIff6__halffjLj128ELj1ELj4ELj1ELj8ENS0_18Kernel_traits_baseILj128EffS3_fjLj128EEEEEEEvNS0_19ForwardKernelParamsE --------------------------
	.section	.nv.shared._ZN18transformer_engine13normalization21ln_fwd_general_kernelINS0_13Kernel_traitsIff6__halffjLj128ELj1ELj4ELj1ELj8ENS0_18Kernel_traits_baseILj128EffS3_fjLj128EEEEEEEvNS0_19ForwardKernelParamsE,"aw",@nobits
	.sectionflags	@""
	.align	16
.nv.shared._ZN18transformer_engine13normalization21ln_fwd_general_kernelINS0_13Kernel_traitsIff6__halffjLj128ELj1ELj4ELj1ELj8ENS0_18Kernel_traits_baseILj128EffS3_fjLj128EEEEEEEvNS0_19ForwardKernelParamsE:
	.zero		1040


//--------------------- .nv.shared._ZN18transformer_engine13normalization21ln_fwd_general_kernelINS0_13Kernel_traitsI6__halfS3_S3_fjLj128ELj1ELj4ELj1ELj8ENS0_18Kernel_traits_baseILj128ES3_S3_S3_fjLj128EEEEEEEvNS0_19ForwardKernelParamsE --------------------------
	.section	.nv.shared._ZN18transformer_engine13normalization21ln_fwd_general_kernelINS0_13Kernel_traitsI6__halfS3_S3_fjLj128ELj1ELj4ELj1ELj8ENS0_18Kernel_traits_baseILj128ES3_S3_S3_fjLj128EEEEEEEvNS0_19ForwardKernelParamsE,"aw",@nobits
	.sectionflags	@""
	.align	16
.nv.shared._ZN18transformer_engine13normalization21ln_fwd_general_kernelINS0_13Kernel_traitsI6__halfS3_S3_fjLj128ELj1ELj4ELj1ELj8ENS0_18Kernel_traits_baseILj128ES3_S3_S3_fjLj128EEEEEEEvNS0_19ForwardKernelParamsE:
	.zero		1040


//--------------------- .nv.shared._ZN18transformer_engine13normalization21ln_fwd_general_kernelINS0_13Kernel_traitsIffffjLj128ELj1ELj4ELj1ELj16ENS0_18Kernel_traits_baseILj128EffffjLj128EEEEEEEvNS0_19ForwardKernelParamsE --------------------------
	.section	.nv.shared._ZN18transformer_engine13normalization21ln_fwd_general_kernelINS0_13Kernel_traitsIffffjLj128ELj1ELj4ELj1ELj16ENS0_18Kernel_traits_baseILj128EffffjLj128EEEEEEEvNS0_19ForwardKernelParamsE,"aw",@nobits
	.sectionflags	@""
	.align	16
.nv.shared._ZN18transformer_engine13normalization21ln_fwd_general_kernelINS0_13Kernel_traitsIffffjLj128ELj1ELj4ELj1ELj16ENS0_18Kernel_traits_baseILj128EffffjLj128EEEEEEEvNS0_19ForwardKernelParamsE:
	.zero		1040


//--------------------- .nv.shared._ZN18transformer_engine13normalization21ln_fwd_general_kernelINS0_13Kernel_traitsIff13__nv_fp8_e4m3fjLj8192ELj1ELj1ELj4ELj16ENS0_18Kernel_traits_baseILj8192EffS3_fjLj128EEEEEEEvNS0_19ForwardKernelParamsE --------------------------
	.section	.nv.shared._ZN18transformer_engine13normalization21ln_fwd_general_kernelINS0_13Kernel_traitsIff13__nv_fp8_e4m3fjLj8192ELj1ELj1ELj4ELj16ENS0_18Kernel_traits_baseILj8192EffS3_fjLj128EEEEEEEvNS0_19ForwardKernelParamsE,"aw",@nobits
	.sectionflags	@""
	.align	16
.nv.shared._ZN18transformer_engine13normalization21ln_fwd_general_kernelINS0_13Kernel_traitsIff13__nv_fp8_e4m3fjLj8192ELj1ELj1ELj4ELj16ENS0_18Kernel_traits_baseILj8192EffS3_fjLj128EEEEEEEvNS0_19ForwardKernelParamsE:
	.zero		1072


//--------------------- .nv.shared._ZN18transformer_engine13normalization21ln_fwd_general_kernelINS0_13Kernel_traitsIff13__nv_fp8_e4m3fjLj2048ELj1ELj4ELj1ELj16ENS0_18Kernel_traits_baseILj2048EffS3_fjLj128EEEEEEEvNS0_19ForwardKernelParamsE --------------------------
	.section	.nv.shared._ZN18transformer_engine13normalization21ln_fwd_general_kernelINS0_13Kernel_traitsIff13__nv_fp8_e4m3fjLj2048ELj1ELj4ELj1ELj16ENS0_18Kernel_traits_baseILj2048EffS3_fjLj128EEEEEEEvNS0_19ForwardKernelParamsE,"aw",@nobits
	.sectionflags	@""
	.align	16
.nv.shared._ZN18transformer_engine13normalization21ln_fwd_general_kernelINS0_13Kernel_traitsIff13__nv_fp8_e4m3fjLj2048ELj1ELj4ELj1ELj16ENS0_18Kernel_traits_baseILj2048EffS3_fjLj128EEEEEEEvNS0_19ForwardKernelParamsE:
	.zero		1040


//--------------------- .nv.shared._ZN18transformer_engine13normalization21ln_fwd_general_kernelINS0_13Kernel_traitsIff13__nv_fp8_e4m3fjLj1024ELj1ELj4ELj1ELj16ENS0_18Kernel_traits_baseILj1024EffS3_fjLj128EEEEEEEvNS0_19ForwardKernelParamsE --------------------------
	.section	.nv.shared._ZN18transformer_engine13normalization21ln_fwd_general_kernelINS0_13Kernel_traitsIff13__nv_fp8_e4m3fjLj1024ELj1ELj4ELj1ELj16ENS0_18Kernel_traits_baseILj1024EffS3_fjLj128EEEEEEEvNS0_19ForwardKernelParamsE,"aw",@nobits
	.sectionflags	@""
	.align	16
.nv.shared._ZN18transformer_engine13normalization21ln_fwd_general_kernelINS0_13Kernel_traitsIff13__nv_fp8_e4m3fjLj1024ELj1ELj4ELj1ELj16ENS0_18Kernel_traits_baseILj1024EffS3_fjLj128EEEEEEEvNS0_19ForwardKernelParamsE:
	.zero		1040


//--------------------- .nv.shared._ZN18transformer_engine13normalization21ln_fwd_general_kernelINS0_13Kernel_traitsIff13__nv_fp8_e4m3fjLj512ELj1ELj4ELj1ELj16ENS0_18Kernel_traits_baseILj512EffS3_fjLj128EEEEEEEvNS0_19ForwardKernelParamsE --------------------------
	.section	.nv.shared._ZN18transformer_engine13normalization21ln_fwd_general_kernelINS0_13Kernel_traitsIff13__nv_fp8_e4m3fjLj512ELj1ELj4ELj1ELj16ENS0_18Kernel_traits_baseILj512EffS3_fjLj128EEEEEEEvNS0_19ForwardKernelParamsE,"aw",@nobits
	.sectionflags	@""
	.align	16
.nv.shared._ZN18transformer_engine13normalization21ln_fwd_general_kernelINS0_13Kernel_traitsIff13__nv_fp8_e4m3fjLj512ELj1ELj4ELj1ELj16ENS0_18Kernel_traits_baseILj512EffS3_fjLj128EEEEEEEvNS0_19ForwardKernelParamsE:
	.zero		1040


//--------------------- .nv.shared._ZN18transformer_engine13normalization21ln_fwd_general_kernelINS0_13Kernel_traitsIff13__nv_fp8_e4m3fjLj128ELj1ELj4ELj1ELj16ENS0_18Kernel_traits_baseILj128EffS3_fjLj128EEEEEEEvNS0_19ForwardKernelParamsE --------------------------
	.section	.nv.shared._ZN18transformer_engine13normalization21ln_fwd_general_kernelINS0_13Kernel_traitsIff13__nv_fp8_e4m3fjLj128ELj1ELj4ELj1ELj16ENS0_18Kernel_traits_baseILj128EffS3_fjLj128EEEEEEEvNS0_19ForwardKernelParamsE,"aw",@nobits
	.sectionflags	@""
	.align	16
.nv.shared._ZN18transformer_engine13normalization21ln_fwd_general_kernelINS0_13Kernel_traitsIff13__nv_fp8_e4m3fjLj128ELj1ELj4ELj1ELj16ENS0_18Kernel_traits_baseILj128EffS3_fjLj128EEEEEEEvNS0_19ForwardKernelParamsE:
	.zero		1040


//--------------------- .nv.shared._ZN18transformer_engine13normalization21ln_fwd_general_kernelINS0_13Kernel_traitsI6__halfS3_13__nv_fp8_e4m3fjLj8192ELj1ELj1ELj4ELj16ENS0_18Kernel_traits_baseILj8192ES3_S3_S4_fjLj128EEEEEEEvNS0_19ForwardKernelParamsE --------------------------
	.section	.nv.shared._ZN18transformer_engine13normalization21ln_fwd_general_kernelINS0_13Kernel_traitsI6__halfS3_13__nv_fp8_e4m3fjLj8192ELj1ELj1ELj4ELj16ENS0_18Kernel_traits_baseILj8192ES3_S3_S4_fjLj128EEEEEEEvNS0_19ForwardKernelParamsE,"aw",@nobits
	.sectionflags	@""
	.align	16
.nv.shared._ZN18transformer_engine13normalization21ln_fwd_general_kernelINS0_13Kernel_traitsI6__halfS3_13__nv_fp8_e4m3fjLj8192ELj1ELj1ELj4ELj16ENS0_18Kernel_traits_baseILj8192ES3_S3_S4_fjLj128EEEEEEEvNS0_19ForwardKernelParamsE:
	.zero		1072


//--------------------- .nv.shared._ZN18transformer_engine13normalization21ln_fwd_general_kernelINS0_13Kernel_traitsI6__halfS3_13__nv_fp8_e4m3fjLj2048ELj1ELj4ELj1ELj16ENS0_18Kernel_traits_baseILj2048ES3_S3_S4_fjLj128EEEEEEEvNS0_19ForwardKernelParamsE --------------------------
	.section	.nv.shared._ZN18transformer_engine13normalization21ln_fwd_general_kernelINS0_13Kernel_traitsI6__halfS3_13__nv_fp8_e4m3fjLj2048ELj1ELj4ELj1ELj16ENS0_18Kernel_traits_baseILj2048ES3_S3_S4_fjLj128EEEEEEEvNS0_19ForwardKernelParamsE,"aw",@nobits
	.sectionflags	@""
	.align	16
.nv.shared._ZN18transformer_engine13normalization21ln_fwd_general_kernelINS0_13Kernel_traitsI6__halfS3_13__nv_fp8_e4m3fjLj2048ELj1ELj4ELj1ELj16ENS0_18Kernel_traits_baseILj2048ES3_S3_S4_fjLj128EEEEEEEvNS0_19ForwardKernelParamsE:
	.zero		1040


//--------------------- .nv.shared._ZN18transformer_engine13normalization21ln_fwd_general_kernelINS0_13Kernel_traitsI6__halfS3_13__nv_fp8_e4m3fjLj1024ELj1ELj4ELj1ELj16ENS0_18Kernel_traits_baseILj1024ES3_S3_S4_fjLj128EEEEEEEvNS0_19ForwardKernelParamsE --------------------------
	.section	.nv.shared._ZN18transformer_engine13normalization21ln_fwd_general_kernelINS0_13Kernel_traitsI6__halfS3_13__nv_fp8_e4m3fjLj1024ELj1ELj4ELj1ELj16ENS0_18Kernel_traits_baseILj1024ES3_S3_S4_fjLj128EEEEEEEvNS0_19ForwardKernelParamsE,"aw",@nobits
	.sectionflags	@""
	.align	16
.nv.shared._ZN18transformer_engine13normalization21ln_fwd_general_kernelINS0_13Kernel_traitsI6__halfS3_13__nv_fp8_e4m3fjLj1024ELj1ELj4ELj1ELj16ENS0_18Kernel_traits_baseILj1024ES3_S3_S4_fjLj128EEEEEEEvNS0_19ForwardKernelParamsE:
	.zero		1040


//--------------------- .nv.shared._ZN18transformer_engine13normalization21ln_fwd_general_kernelINS0_13Kernel_traitsI6__halfS3_13__nv_fp8_e4m3fjLj512ELj1ELj4ELj1ELj16ENS0_18Kernel_traits_baseILj512ES3_S3_S4_fjLj128EEEEEEEvNS0_19ForwardKernelParamsE --------------------------
	.section	.nv.shared._ZN18transformer_engine13normalization21ln_fwd_general_kernelINS0_13Kernel_traitsI6__halfS3_13__nv_fp8_e4m3fjLj512ELj1ELj4ELj1ELj16ENS0_18Kernel_traits_baseILj512ES3_S3_S4_fjLj128EEEEEEEvNS0_19ForwardKernelParamsE,"aw",@nobits
	.sectionflags	@""
	.align	16
.nv.shared._ZN18transformer_engine13normalization21ln_fwd_general_kernelINS0_13Kernel_traitsI6__halfS3_13__nv_fp8_e4m3fjLj512ELj1ELj4ELj1ELj16ENS0_18Kernel_traits_baseILj512ES3_S3_S4_fjLj128EEEEEEEvNS0_19ForwardKernelParamsE:
	.zero		1040


//--------------------- .nv.shared._ZN18transformer_engine13normalization21ln_fwd_general_kernelINS0_13Kernel_traitsI6__halfS3_13__nv_fp8_e4m3fjLj128ELj1ELj4ELj1ELj8ENS0_18Kernel_traits_baseILj128ES3_S3_S4_fjLj128EEEEEEEvNS0_19ForwardKernelParamsE --------------------------
	.section	.nv.shared._ZN18transformer_engine13normalization21ln_fwd_general_kernelINS0_13Kernel_traitsI6__halfS3_13__nv_fp8_e4m3fjLj128ELj1ELj4ELj1ELj8ENS0_18Kernel_traits_baseILj128ES3_S3_S4_fjLj128EEEEEEEvNS0_19ForwardKernelParamsE,"aw",@nobits
	.sectionflags	@""
	.align	16
.nv.shared._ZN18transformer_engine13normalization21ln_fwd_general_kernelINS0_13Kernel_traitsI6__halfS3_13__nv_fp8_e4m3fjLj128ELj1ELj4ELj1ELj8ENS0_18Kernel_traits_baseILj128ES3_S3_S4_fjLj128EEEEEEEvNS0_19ForwardKernelParamsE:
	.zero		1040


//--------------------- .nv.shared._ZN18transformer_engine13normalization21ln_fwd_general_kernelINS0_13Kernel_traitsI13__nv_bfloat16S3_13__nv_fp8_e4m3fjLj8192ELj1ELj1ELj4ELj16ENS0_18Kernel_traits_baseILj8192ES3_S3_S4_fjLj128EEEEEEEvNS0_19ForwardKernelParamsE --------------------------
	.section	.nv.shared._ZN18transformer_engine13normalization21ln_fwd_general_kernelINS0_13Kernel_traitsI13__nv_bfloat16S3_13__nv_fp8_e4m3fjLj8192ELj1ELj1ELj4ELj16ENS0_18Kernel_traits_baseILj8192ES3_S3_S4_fjLj128EEEEEEEvNS0_19ForwardKernelParamsE,"aw",@nobits
	.sectionflags	@""
	.align	16
.nv.shared._ZN18transformer_engine13normalization21ln_fwd_general_kernelINS0_13Kernel_traitsI13__nv_bfloat16S3_13__nv_fp8_e4m3fjLj8192ELj1ELj1ELj4ELj16ENS0_18Kernel_traits_baseILj8192ES3_S3_S4_fjLj128EEEEEEEvNS0_19ForwardKernelParamsE:
	.zero		1072


//--------------------- .nv.shared._ZN18transformer_engine13normalization21ln_fwd_general_kernelINS0_13Kernel_traitsI13__nv_bfloat16S3_13__nv_fp8_e4m3fjLj2048ELj1ELj4ELj1ELj16ENS0_18Kernel_traits_baseILj2048ES3_S3_S4_fjLj128EEEEEEEvNS0_19ForwardKernelParamsE --------------------------
	.section	.nv.shared._ZN18transformer_engine13normalization21ln_fwd_general_kernelINS0_13Kernel_traitsI13__nv_bfloat16S3_13__nv_fp8_e4m3fjLj2048ELj1ELj4ELj1ELj16ENS0_18Kernel_traits_baseILj2048ES3_S3_S4_fjLj128EEEEEEEvNS0_19ForwardKernelParamsE,"aw",@nobits
	.sectionflags	@""
	.align	16
.nv.shared._ZN18transformer_engine13normalization21ln_fwd_general_kernelINS0_13Kernel_traitsI13__nv_bfloat16S3_13__nv_fp8_e4m3fjLj2048ELj1ELj4ELj1ELj16ENS0_18Kernel_traits_baseILj2048ES3_S3_S4_fjLj128EEEEEEEvNS0_19ForwardKernelParamsE:
	.zero		1040


//--------------------- .nv.shared._ZN18transformer_engine13normalization21ln_fwd_general_kernelINS0_13Kernel_traitsI13__nv_bfloat16S3_13__nv_fp8_e4m3fjLj1024ELj1ELj4ELj1ELj16ENS0_18Kernel_traits_baseILj1024ES3_S3_S4_fjLj128EEEEEEEvNS0_19ForwardKernelParamsE --------------------------
	.section	.nv.shared._ZN18transformer_engine13normalization21ln_fwd_general_kernelINS0_13Kernel_traitsI13__nv_bfloat16S3_13__nv_fp8_e4m3fjLj1024ELj1ELj4ELj1ELj16ENS0_18Kernel_traits_baseILj1024ES3_S3_S4_fjLj128EEEEEEEvNS0_19ForwardKernelParamsE,"aw",@nobits
	.sectionflags	@""
	.align	16
.nv.shared._ZN18transformer_engine13normalization21ln_fwd_general_kernelINS0_13Kernel_traitsI13__nv_bfloat16S3_13__nv_fp8_e4m3fjLj1024ELj1ELj4ELj1ELj16ENS0_18Kernel_traits_baseILj1024ES3_S3_S4_fjLj128EEEEEEEvNS0_19ForwardKernelParamsE:
	.zero		1040


//--------------------- .nv.shared._ZN18transformer_engine13normalization21ln_fwd_general_kernelINS0_13Kernel_traitsI13__nv_bfloat16S3_13__nv_fp8_e4m3fjLj512ELj1ELj4ELj1ELj16ENS0_18Kernel_traits_baseILj512ES3_S3_S4_fjLj128EEEEEEEvNS0_19ForwardKernelParamsE --------------------------
	.section	.nv.shared._ZN18transformer_engine13normalization21ln_fwd_general_kernelINS0_13Kernel_traitsI13__nv_bfloat16S3_13__nv_fp8_e4m3fjLj512ELj1ELj4ELj1ELj16ENS0_18Kernel_traits_baseILj512ES3_S3_S4_fjLj128EEEEEEEvNS0_19ForwardKernelParamsE,"aw",@nobits
	.sectionflags	@""
	.align	16
.nv.shared._ZN18transformer_engine13normalization21ln_fwd_general_kernelINS0_13Kernel_traitsI13__nv_bfloat16S3_13__nv_fp8_e4m3fjLj512ELj1ELj4ELj1ELj16ENS0_18Kernel_traits_baseILj512ES3_S3_S4_fjLj128EEEEEEEvNS0_19ForwardKernelParamsE:
	.zero		1040


//--------------------- .nv.shared._ZN18transformer_engine13normalization21ln_fwd_general_kernelINS0_13Kernel_traitsI13__nv_bfloat16S3_13__nv_fp8_e4m3fjLj128ELj1ELj4ELj1ELj8ENS0_18Kernel_traits_baseILj128ES3_S3_S4_fjLj128EEEEEEEvNS0_19ForwardKernelParamsE --------------------------
	.section	.nv.shared._ZN18transformer_engine13normalization21ln_fwd_general_kernelINS0_13Kernel_traitsI13__nv_bfloat16S3_13__nv_fp8_e4m3fjLj128ELj1ELj4ELj1ELj8ENS0_18Kernel_traits_baseILj128ES3_S3_S4_fjLj128EEEEEEEvNS0_19ForwardKernelParamsE,"aw",@nobits
	.sectionflags	@""
	.align	16
.nv.shared._ZN18transformer_engine13normalization21ln_fwd_general_kernelINS0_13Kernel_traitsI13__nv_bfloat16S3_13__nv_fp8_e4m3fjLj128ELj1ELj4ELj1ELj8ENS0_18Kernel_traits_baseILj128ES3_S3_S4_fjLj128EEEEEEEvNS0_19ForwardKernelParamsE:
	.zero		1040


//--------------------- .nv.shared._ZN18transformer_engine13normalization19ln_fwd_tuned_kernelINS0_13Kernel_traitsIff13__nv_bfloat16fjLj65536ELj8ELj1ELj4ELj16ENS0_18Kernel_traits_baseILj65536EffS3_fjLj128EEEEEEEvNS0_19ForwardKernelParamsE --------------------------
	.section	.nv.shared._ZN18transformer_engine13normalization19ln_fwd_tuned_kernelINS0_13Kernel_traitsIff13__nv_bfloat16fjLj65536ELj8ELj1ELj4ELj16ENS0_18Kernel_traits_baseILj65536EffS3_fjLj128EEEEEEEvNS0_19ForwardKernelParamsE,"aw",@nobits
	.sectionflags	@""
	.align	16
.nv.shared._ZN18transformer_engine13normalization19ln_fwd_tuned_kernelINS0_13Kernel_traitsIff13__nv_bfloat16fjLj65536ELj8ELj1ELj4ELj16ENS0_18Kernel_traits_baseILj65536EffS3_fjLj128EEEEEEEvNS0_19ForwardKernelParamsE:
	.zero		1040


//--------------------- .nv.shared._ZN18transformer_engine13normalization19ln_fwd_tuned_kernelINS0_13Kernel_traitsI13__nv_bfloat16S3_S3_fjLj65536ELj8ELj1ELj4ELj16ENS0_18Kernel_traits_baseILj65536ES3_S3_S3_fjLj128EEEEEEEvNS0_19ForwardKernelParamsE --------------------------
	.section	.nv.shared._ZN18transformer_engine13normalization19ln_fwd_tuned_kernelINS0_13Kernel_traitsI13__nv_bfloat16S3_S3_fjLj65536ELj8ELj1ELj4ELj16ENS0_18Kernel_traits_baseILj65536ES3_S3_S3_fjLj128EEEEEEEvNS0_19ForwardKernelParamsE,"aw",@nobits
	.sectionflags	@""
	.align	16
.nv.shared._ZN18transformer_engine13normalization19ln_fwd_tuned_kernelINS0_13Kernel_traitsI13__nv_bfloat16S3_S3_fjLj65536ELj8ELj1ELj4ELj16ENS0_18Kernel_traits_baseILj65536ES3_S3_S3_fjLj128EEEEEEEvNS0_19ForwardKernelParamsE:
	.zero		1040


//--------------------- .nv.shared._ZN18transformer_engine13normalization19ln_fwd_tuned_kernelINS0_13Kernel_traitsIff6__halffjLj65536ELj8ELj1ELj4ELj16ENS0_18Kernel_traits_baseILj65536EffS3_fjLj128EEEEEEEvNS0_19ForwardKernelParamsE --------------------------
	.section	.nv.shared._ZN18transformer_engine13normalization19ln_fwd_tuned_kernelINS0_13Kernel_traitsIff6__halffjLj65536ELj8ELj1ELj4ELj16ENS0_18Kernel_traits_baseILj65536EffS3_fjLj128EEEEEEEvNS0_19ForwardKernelParamsE,"aw",@nobits
	.sectionflags	@""
	.align	16
.nv.shared._ZN18transformer_engine13normalization19ln_fwd_tuned_kernelINS0_13Kernel_traitsIff6__halffjLj65536ELj8ELj1ELj4ELj16ENS0_18Kernel_traits_baseILj65536EffS3_fjLj128EEEEEEEvNS0_19ForwardKernelParamsE:
	.zero		1040


//--------------------- .nv.shared._ZN18transformer_engine13normalization19ln_fwd_tuned_kernelINS0_13Kernel_traitsI6__halfS3_S3_fjLj65536ELj8ELj1ELj4ELj16ENS0_18Kernel_traits_baseILj65536ES3_S3_S3_fjLj128EEEEEEEvNS0_19ForwardKernelParamsE --------------------------
	.section	.nv.shared._ZN18transformer_engine13normalization19ln_fwd_tuned_kernelINS0_13Kernel_traitsI6__halfS3_S3_fjLj65536ELj8ELj1ELj4ELj16ENS0_18Kernel_traits_baseILj65536ES3_S3_S3_fjLj128EEEEEEEvNS0_19ForwardKernelParamsE,"aw",@nobits
	.sectionflags	@""
	.align	16
.nv.shared._ZN18transformer_engine13normalization19ln_fwd_tuned_kernelINS0_13Kernel_traitsI6__halfS3_S3_fjLj65536ELj8ELj1ELj4ELj16ENS0_18Kernel_traits_baseILj65536ES3_S3_S3_fjLj128EEEEEEEvNS0_19ForwardKernelParamsE:
	.zero		1040


//--------------------- .nv.shared._ZN18transformer_engine13normalization19ln_fwd_tuned_kernelINS0_13Kernel_traitsIffffjLj65536ELj8ELj1ELj4ELj16ENS0_18Kernel_traits_baseILj65536EffffjLj128EEEEEEEvNS0_19ForwardKernelParamsE --------------------------
	.section	.nv.shared._ZN18transformer_engine13normalization19ln_fwd_tuned_kernelINS0_13Kernel_traitsIffffjLj65536ELj8ELj1ELj4ELj16ENS0_18Kernel_traits_baseILj65536EffffjLj128EEEEEEEvNS0_19ForwardKernelParamsE,"aw",@nobits
	.sectionflags	@""
	.align	16
.nv.shared._ZN18transformer_engine13normalization19ln_fwd_tuned_kernelINS0_13Kernel_traitsIffffjLj65536ELj8ELj1ELj4ELj16ENS0_18Kernel_traits_baseILj65536EffffjLj128EEEEEEEvNS0_19ForwardKernelParamsE:
	.zero		1040


//--------------------- .nv.shared._ZN18transformer_engine13normalization19ln_fwd_tuned_kernelINS0_13Kernel_traitsIff13__nv_bfloat16fjLj49152ELj4ELj1ELj4ELj16ENS0_18Kernel_traits_baseILj49152EffS3_fjLj128EEEEEEEvNS0_19ForwardKernelParamsE --------------------------
	.section	.nv.shared._ZN18transformer_engine13normalization19ln_fwd_tuned_kernelINS0_13Kernel_traitsIff13__nv_bfloat16fjLj49152ELj4ELj1ELj4ELj16ENS0_18Kernel_traits_baseILj49152EffS3_fjLj128EEEEEEEvNS0_19ForwardKernelParamsE,"aw",@nobits
	.sectionflags	@""
	.align	16
.nv.shared._ZN18transformer_engine13normalization19ln_fwd_tuned_kernelINS0_13Kernel_traitsIff13__nv_bfloat16fjLj49152ELj4ELj1ELj4ELj16ENS0_18Kernel_traits_baseILj49152EffS3_fjLj128EEEEEEEvNS0_19ForwardKernelParamsE:
	.zero		1040


//--------------------- .nv.shared._ZN18transformer_engine13normalization19ln_fwd_tuned_kernelINS0_13Kernel_traitsI13__nv_bfloat16S3_S3_fjLj49152ELj4ELj1ELj4ELj16ENS0_18Kernel_traits_baseILj49152ES3_S3_S3_fjLj128EEEEEEEvNS0_19ForwardKernelParamsE --------------------------
	.section	.nv.shared._ZN18transformer_engine13normalization19ln_fwd_tuned_kernelINS0_13Kernel_traitsI13__nv_bfloat16S3_S3_fjLj49152ELj4ELj1ELj4ELj16ENS0_18Kernel_traits_baseILj49152ES3_S3_S3_fjLj128EEEEEEEvNS0_19ForwardKernelParamsE,"aw",@nobits
	.sectionflags	@""
	.align	16
.nv.shared._ZN18transformer_engine13normalization19ln_fwd_tuned_kernelINS0_13Kernel_traitsI13__nv_bfloat16S3_S3_fjLj49152ELj4ELj1ELj4ELj16ENS0_18Kernel_traits_baseILj49152ES3_S3_S3_fjLj128EEEEEEEvNS0_19ForwardKernelParamsE:
	.zero		1040


//--------------------- .nv.shared._ZN18transformer_engine13normalization19ln_fwd_tuned_kernelINS0_13Kernel_traitsIff6__halffjLj49152ELj4ELj1ELj4ELj16ENS0_18Kernel_traits_baseILj49152EffS3_fjLj128EEEEEEEvNS0_19ForwardKernelParamsE --------------------------
	.section	.nv.shared._ZN18transformer_engine13normalization19ln_fwd_tuned_kernelINS0_13Kernel_traitsIff6__halffjLj49152ELj4ELj1ELj4ELj16ENS0_18Kernel_traits_baseILj49152EffS3_fjLj128EEEEEEEvNS0_19ForwardKernelParamsE,"aw",@nobits
	.sectionflags	@""
	.align	16
.nv.shared._ZN18transformer_engine13normalization19ln_fwd_tuned_kernelINS0_13Kernel_traitsIff6__halffjLj49152ELj4ELj1ELj4ELj16ENS0_18Kernel_traits_baseILj49152EffS3_fjLj128EEEEEEEvNS0_19ForwardKernelParamsE:
	.zero		1040


//--------------------- .nv.shared._ZN18transformer_engine13normalization19ln_fwd_tuned_kernelINS0_13Kernel_traitsI6__halfS3_S3_fjLj49152ELj4ELj1ELj4ELj16ENS0_18Kernel_traits_baseILj49152ES3_S3_S3_fjLj128EEEEEEEvNS0_19ForwardKernelParamsE --------------------------
	.section	.nv.shared._ZN18transformer_engine13normalization19ln_fwd_tuned_kernelINS0_13Kernel_traitsI6__halfS3_S3_fjLj49152ELj4ELj1ELj4ELj16ENS0_18Kernel_traits_baseILj49152ES3_S3_S3_fjLj128EEEEEEEvNS0_19ForwardKernelParamsE,"aw",@nobits
	.sectionflags	@""
	.align	16
.nv.shared._ZN18transformer_engine13normalization19ln_fwd_tuned_kernelINS0_13Kernel_traitsI6__halfS3_S3_fjLj49152ELj4ELj1ELj4ELj16ENS0_18Kernel_traits_baseILj49152ES3_S3_S3_fjLj128EEEEEEEvNS0_19ForwardKernelParamsE:
	.zero		1040


//--------------------- .nv.shared._ZN18transformer_engine13normalization19ln_fwd_tuned_kernelINS0_13Kernel_traitsIffffjLj49152ELj8ELj1ELj4ELj16ENS0_18Kernel_traits_baseILj49152EffffjLj128EEEEEEEvNS0_19ForwardKernelParamsE --------------------------
	.section	.nv.shared._ZN18transformer_engine13normalization19ln_fwd_tuned_kernelINS0_13Kernel_traitsIffffjLj49152ELj8ELj1ELj4ELj16ENS0_18Kernel_traits_baseILj49152EffffjLj128EEEEEEEvNS0_19ForwardKernelParamsE,"aw",@nobits
	.sectionflags	@""
	.align	16
.nv.shared._ZN18transformer_engine13normalization19ln_fwd_tuned_kernelINS0_13Kernel_traitsIffffjLj49152ELj8ELj1ELj4ELj16ENS0_18Kernel_traits_baseILj49152EffffjLj128EEEEEEEvNS0_19ForwardKernelParamsE:
	.zero		1040


//--------------------- .nv.shared._ZN18transformer_engine13normalization19ln_fwd_tuned_kernelINS0_13Kernel_traitsIff13__nv_bfloat16fjLj40960ELj4ELj1ELj4ELj16ENS0_18Kernel_traits_baseILj40960EffS3_fjLj128EEEEEEEvNS0_19ForwardKernelParamsE --------------------------
	.section	.nv.shared._ZN18transformer_engine13normalization19ln_fwd_tuned_kernelINS0_13Kernel_traitsIff13__nv_bfloat16fjLj40960ELj4ELj1ELj4ELj16ENS0_18Kernel_traits_baseILj40960EffS3_fjLj128EEEEEEEvNS0_19ForwardKernelParamsE,"aw",@nobits
	.sectionflags	@""
	.align	16
.nv.shared._ZN18transformer_engine13normalization19ln_fwd_tuned_kernelINS0_13Kernel_traitsIff13__nv_bfloat16fjLj40960ELj4ELj1ELj4ELj16ENS0_18Kernel_traits_baseILj40960EffS3_fjLj128EEEEEEEvNS0_19ForwardKernelParamsE:
	.zero		1040


//--------------------- .nv.shared._ZN18transformer_engine13normalization19ln_fwd_tuned_kernelINS0_13Kernel_traitsI13__nv_bfloat16S3_S3_fjLj40960ELj4ELj1ELj4ELj16ENS0_18Kernel_traits_baseILj40960ES3_S3_S3_fjLj128EEEEEEEvNS0_19ForwardKernelParamsE --------------------------
	.section	.nv.shared._ZN18transformer_engine13normalization19ln_fwd_tuned_kernelINS0_13Kernel_traitsI13__nv_bfloat16S3_S3_fjLj40960ELj4ELj1ELj4ELj16ENS0_18Kernel_traits_baseILj40960ES3_S3_S3_fjLj128EEEEEEEvNS0_19ForwardKernelParamsE,"aw",@nobits
	.sectionflags	@""
	.align	16
.nv.shared._ZN18transformer_engine13normalization19ln_fwd_tuned_kernelINS0_13Kernel_traitsI13__nv_bfloat16S3_S3_fjLj40960ELj4ELj1ELj4ELj16ENS0_18Kernel_traits_baseILj40960ES3_S3_S3_fjLj128EEEEEEEvNS0_19ForwardKernelParamsE:
	.zero		1040


//--------------------- .nv.shared._ZN18transformer_engine13normalization19ln_fwd_tuned_kernelINS0_13Kernel_traitsIff6__halffjLj40960ELj4ELj1ELj4ELj16ENS0_18Kernel_traits_baseILj40960EffS3_fjLj128EEEEEEEvNS0_19ForwardKernelParamsE --------------------------
	.section	.nv.shared._ZN18transformer_engine13normalization19ln_fwd_tuned_kernelINS0_13Kernel_traitsIff6__halffjLj40960ELj4ELj1ELj4ELj16ENS0_18Kernel_traits_baseILj40960EffS3_fjLj128EEEEEEEvNS0_19ForwardKernelParamsE,"aw",@nobits
	.sectionflags	@""
	.align	16
.nv.shared._ZN18transformer_engine13normalization19ln_fwd_tuned_kernelINS0_13Kernel_traitsIff6__halffjLj40960ELj4ELj1ELj4ELj16ENS0_18Kernel_traits_baseILj40960EffS3_fjLj128EEEEEEEvNS0_19ForwardKernelParamsE:
	.zero		1040


//--------------------- .nv.shared._ZN18transformer_engine13normalization19ln_fwd_tuned_kernelINS0_13Kernel_traitsI6__halfS3_S3_fjLj40960ELj4ELj1ELj4ELj16ENS0_18Kernel_traits_baseILj40960ES3_S3_S3_fjLj128EEEEEEEvNS0_19ForwardKernelParamsE --------------------------
	.section	.nv.shared._ZN18transformer_engine13normalization19ln_fwd_tuned_kernelINS0_13Kernel_traitsI6__halfS3_S3_fjLj40960ELj4ELj1ELj4ELj16ENS0_18Kernel_traits_baseILj40960ES3_S3_S3_fjLj128EEEEEEEvNS0_19ForwardKernelParamsE,"aw",@nobits
	.sectionflags	@""
	.align	16
.nv.shared._ZN18transformer_engine13normalization19ln_fwd_tuned_kernelINS0_13Kernel_traitsI6__halfS3_S3_fjLj40960ELj4ELj1ELj4ELj16ENS0_18Kernel_traits_baseILj40960ES3_S3_S3_fjLj128EEEEEEEvNS0_19ForwardKernelParamsE:
	.zero		1040


//--------------------- .nv.shared._ZN18transformer_engine13normalization19ln_fwd_tuned_kernelINS0_13Kernel_traitsIffffjLj40960ELj4ELj1ELj4ELj16ENS0_18Kernel_traits_baseILj40960EffffjLj128EEEEEEEvNS0_19ForwardKernelParamsE --------------------------
	.section	.nv.shared._ZN18transformer_engine13normalization19ln_fwd_tuned_kernelINS0_13Kernel_traitsIffffjLj40960ELj4ELj1ELj4ELj16ENS0_18Kernel_traits_baseILj40960EffffjLj128EEEEEEEvNS0_19ForwardKernelParamsE,"aw",@nobits
	.sectionflags	@""
	.align	16
.nv.shared._ZN18transformer_engine13normalization19ln_fwd_tuned_kernelINS0_13Kernel_traitsIffffjLj40960ELj4ELj1ELj4ELj16ENS0_18Kernel_traits_baseILj40960EffffjLj128EEEEEEEvNS0_19ForwardKernelParamsE:
	.zero		1040


//--------------------- .nv.shared._ZN18transformer_engine13normalization19ln_fwd_tuned_kernelINS0_13Kernel_traitsIff13__nv_bfloat16fjLj32768ELj4ELj1ELj4ELj16ENS0_18Kernel_traits_baseILj32768EffS3_fjLj128EEEEEEEvNS0_19ForwardKernelParamsE --------------------------
	.section	.nv.shared._ZN18transformer_engine13normalization19ln_fwd_tuned_kernelINS0_13Kernel_traitsIff13__nv_bfloat16fjLj32768ELj4ELj1ELj4ELj16ENS0_18Kernel_traits_baseILj32768EffS3_fjLj128EEEEEEEvNS0_19ForwardKernelParamsE,"aw",@nobits
	.sectionflags	@""
	.align	16
.nv.shared._ZN18transformer_engine13normalization19ln_fwd_tuned_kernelINS0_13Kernel_traitsIff13__nv_bfloat16fjLj32768ELj4ELj1ELj4ELj16ENS0_18Kernel_traits_baseILj32768EffS3_fjLj128EEEEEEEvNS0_19ForwardKernelParamsE:
	.zero		1040


//--------------------- .nv.shared._ZN18transformer_engine13normalization19ln_fwd_tuned_kernelINS0_13Kernel_traitsI13__nv_bfloat16S3_S3_fjLj32768ELj4ELj1ELj4ELj16ENS0_18Kernel_traits_baseILj32768ES3_S3_S3_fjLj128EEEEEEEvNS0_19ForwardKernelParamsE --------------------------
	.section	.nv.shared._ZN18transformer_engine13normalization19ln_fwd_tuned_kernelINS0_13Kernel_traitsI13__nv_bfloat16S3_S3_fjLj32768ELj4ELj1ELj4ELj16ENS0_18Kernel_traits_baseILj32768ES3_S3_S3_fjLj128EEEEEEEvNS0_19ForwardKernelParamsE,"aw",@nobits
	.sectionflags	@""
	.align	16
.nv.shared._ZN18transformer_engine13normalization19ln_fwd_tuned_kernelINS0_13Kernel_traitsI13__nv_bfloat16S3_S3_fjLj32768ELj4ELj1ELj4ELj16ENS0_18Kernel_traits_baseILj32768ES3_S3_S3_fjLj128EEEEEEEvNS0_19ForwardKernelParamsE:
	.zero		1040


//--------------------- .nv.shared._ZN18transformer_engine13normalization19ln_fwd_tuned_kernelINS0_13Kernel_traitsIff6__halffjLj32768ELj4ELj1ELj4ELj16ENS0_18Kernel_traits_baseILj32768EffS3_fjLj128EEEEEEEvNS0_19ForwardKernelParamsE --------------------------
	.section	.nv.shared._ZN18transformer_engine13normalization19ln_fwd_tuned_kernelINS0_13Kernel_traitsIff6__halffjLj32768ELj4ELj1ELj4ELj16ENS0_18Kernel_traits_baseILj32768EffS3_fjLj128EEEEEEEvNS0_19ForwardKernelParamsE,"aw",@nobits
	.sectionflags	@""
	.align	16
.nv.shared._ZN18transformer_engine13normalization19ln_fwd_tuned_kernelINS0_13Kernel_traitsIff6__halffjLj32768ELj4ELj1ELj4ELj16ENS0_18Kernel_traits_baseILj32768EffS3_fjLj128EEEEEEEvNS0_19ForwardKernelParamsE:
	.zero		1040


//--------------------- .nv.shared._ZN18transformer_engine13normalization19ln_fwd_tuned_kernelINS0_13Kernel_traitsI6__halfS3_S3_fjLj32768ELj4ELj1ELj4ELj16ENS0_18Kernel_traits_baseILj32768ES3_S3_S3_fjLj128EEEEEEEvNS0_19ForwardKernelParamsE --------------------------
	.section	.nv.shared._ZN18transformer_engine13normalization19ln_fwd_tuned_kernelINS0_13Kernel_traitsI6__halfS3_S3_fjLj32768ELj4ELj1ELj4ELj16ENS0_18Kernel_traits_baseILj32768ES3_S3_S3_fjLj128EEEEEEEvNS0_19ForwardKernelParamsE,"aw",@nobits
	.sectionflags	@""
	.align	16
.nv.shared._ZN18transformer_engine13normalization19ln_fwd_tuned_kernelINS0_13Kernel_traitsI6__halfS3_S3_fjLj32768ELj4ELj1ELj4ELj16ENS0_18Kernel_traits_baseILj32768ES3_S3_S3_fjLj128EEEEEEEvNS0_19ForwardKernelParamsE:
	.zero		1040


//--------------------- .nv.shared._ZN18transformer_engine13normalization19ln_fwd_tuned_kernelINS0_13Kernel_traitsIffffjLj32768ELj4ELj1ELj4ELj16ENS0_18Kernel_traits_baseILj32768EffffjLj128EEEEEEEvNS0_19ForwardKernelParamsE --------------------------
	.section	.nv.shared._ZN18transformer_engine13normalization19ln_fwd_tuned_kernelINS0_13Kernel_traitsIffffjLj32768ELj4ELj1ELj4ELj16ENS0_18Kernel_traits_baseILj32768EffffjLj128EEEEEEEvNS0_19ForwardKernelParamsE,"aw",@nobits
	.sectionflags	@""
	.align	16
.nv.shared._ZN18transformer_engine13normalization19ln_fwd_tuned_kernelINS0_13Kernel_traitsIffffjLj32768ELj4ELj1ELj4ELj16ENS0_18Kernel_traits_baseILj32768EffffjLj128EEEEEEEvNS0_19ForwardKernelParamsE:
	.zero		1040


//--------------------- .nv.shared._ZN18transformer_engine13normalization19ln_fwd_tuned_kernelINS0_13Kernel_traitsIff13__nv_bfloat16fjLj30720ELj4ELj1ELj4ELj4ENS0_18Kernel_traits_baseILj30720EffS3_fjLj128EEEEEEEvNS0_19ForwardKernelParamsE --------------------------
	.section	.nv.shared._ZN18transformer_engine13normalization19ln_fwd_tuned_kernelINS0_13Kernel_traitsIff13__nv_bfloat16fjLj30720ELj4ELj1ELj4ELj4ENS0_18Kernel_traits_baseILj30720EffS3_fjLj128EEEEEEEvNS0_19ForwardKernelParamsE,"aw",@nobits
	.sectionflags	@""
	.align	16
.nv.shared._ZN18transformer_engine13normalization19ln_fwd_tuned_kernelINS0_13Kernel_traitsIff13__nv_bfloat16fjLj30720ELj4ELj1ELj4ELj4ENS0_18Kernel_traits_baseILj30720EffS3_fjLj128EEEEEEEvNS0_19ForwardKernelParamsE:
	.zero		1040


//--------------------- .nv.shared._ZN18transformer_engine13normalization19ln_fwd_tuned_kernelINS0_13Kernel_traitsI13__nv_bfloat16S3_S3_fjLj30720ELj4ELj1ELj4ELj4ENS0_18Kernel_traits_baseILj30720ES3_S3_S3_fjLj128EEEEEEEvNS0_19ForwardKernelParamsE --------------------------
	.section	.nv.shared._ZN18transformer_engine13normalization19ln_fwd_tuned_kernelINS0_13Kernel_traitsI13__nv_bfloat16S3_S3_fjLj30720ELj4ELj1ELj4ELj4ENS0_18Kernel_traits_baseILj30720ES3_S3_S3_fjLj128EEEEEEEvNS0_19ForwardKernelParamsE,"aw",@nobits
	.sectionflags	@""
	.align	16
.nv.shared._ZN18transformer_engine13normalization19ln_fwd_tuned_kernelINS0_13Kernel_traitsI13__nv_bfloat16S3_S3_fjLj30720ELj4ELj1ELj4ELj4ENS0_18Kernel_traits_baseILj30720ES3_S3_S3_fjLj128EEEEEEEvNS0_19ForwardKernelParamsE:
	.zero		1040


//--------------------- .nv.shared._ZN18transformer_engine13normalization19ln_fwd_tuned_kernelINS0_13Kernel_traitsIff6__halffjLj30720ELj4ELj1ELj4ELj4ENS0_18Kernel_traits_baseILj30720EffS3_fjLj128EEEEEEEvNS0_19ForwardKernelParamsE --------------------------
	.section	.nv.shared._ZN18transformer_engine13normalization19ln_fwd_tuned_kernelINS0_13Kernel_traitsIff6__halffjLj30720ELj4ELj1ELj4ELj4ENS0_18Kernel_traits_baseILj30720EffS3_fjLj128EEEEEEEvNS0_19ForwardKernelParamsE,"aw",@nobits
	.sectionflags	@""
	.align	16
.nv.shared._ZN18transformer_engine13normalization19ln_fwd_tuned_kernelINS0_13Kernel_traitsIff6__halffjLj30720ELj4ELj1ELj4ELj4ENS0_18Kernel_traits_baseILj30720EffS3_fjLj128EEEEEEEvNS0_19ForwardKernelParamsE:
	.zero		1040


//--------------------- .nv.shared._ZN18transformer_engine13normalization19ln_fwd_tuned_kernelINS0_13Kernel_traitsI6__halfS3_S3_fjLj30720ELj4ELj1ELj4ELj4ENS0_18Kernel_traits_baseILj30720ES3_S3_S3_fjLj128EEEEEEEvNS0_19ForwardKernelParamsE --------------------------
	.section	.nv.shared._ZN18transformer_engine13normalization19ln_fwd_tuned_kernelINS0_13Kernel_traitsI6__halfS3_S3_fjLj30720ELj4ELj1ELj4ELj4ENS0_18Kernel_traits_baseILj30720ES3_S3_S3_fjLj128EEEEEEEvNS0_19ForwardKernelParamsE,"aw",@nobits
	.sectionflags	@""
	.align	16
.nv.shared._ZN18transformer_engine13normalization19ln_fwd_tuned_kernelINS0_13Kernel_traitsI6__halfS3_S3_fjLj30720ELj4ELj1ELj4ELj4ENS0_18Kernel_traits_baseILj30720ES3_S3_S3_fjLj128EEEEEEEvNS0_19ForwardKernelParamsE:
	.zero		1040


//--------------------- .nv.shared._ZN18transformer_engine13normalization19ln_fwd_tuned_kernelINS0_13Kernel_traitsIffffjLj30720ELj4ELj1ELj4ELj4ENS0_18Kernel_traits_baseILj30720EffffjLj128EEEEEEEvNS0_19ForwardKernelParamsE --------------------------
	.section	.nv.shared._ZN18transformer_engine13normalization19ln_fwd_tuned_kernelINS0_13Kernel_traitsIffffjLj30720ELj4ELj1ELj4ELj4ENS0_18Kernel_traits_baseILj30720EffffjLj128EEEEEEEvNS0_19ForwardKernelParamsE,"aw",@nobits
	.sectionflags	@""
	.align	16
.nv.shared._ZN18transformer_engine13normalization19ln_fwd_tuned_kernelINS0_13Kernel_traitsIffffjLj30720ELj4ELj1ELj4ELj4ENS0_18Kernel_traits_baseILj30720EffffjLj128EEEEEEEvNS0_19ForwardKernelParamsE:
	.zero		1040


//--------------------- .nv.shared._ZN18transformer_engine13normalization19ln_fwd_tuned_kernelINS0_13Kernel_traitsIff13__nv_bfloat16fjLj25600ELj4ELj1ELj4ELj4ENS0_18Kernel_traits_baseILj25600EffS3_fjLj128EEEEEEEvNS0_19ForwardKernelParamsE --------------------------
	.section	.nv.shared._ZN18transformer_engine13normalization19ln_fwd_tuned_kernelINS0_13Kernel_traitsIff13__nv_bfloat16fjLj25600ELj4ELj1ELj4ELj4ENS0_18Kernel_traits_baseILj25600EffS3_fjLj128EEEEEEEvNS0_19ForwardKernelParamsE,"aw",@nobits
	.sectionflags	@""
	.align	16
.nv.shared._ZN18transformer_engine13normalization19ln_fwd_tuned_kernelINS0_13Kernel_traitsIff13__nv_bfloat16fjLj25600ELj4ELj1ELj4ELj4ENS0_18Kernel_traits_baseILj25600EffS3_fjLj128EEEEEEEvNS0_19ForwardKernelParamsE:
	.zero		1040


//--------------------- .nv.shared._ZN18transformer_engine13normalization19ln_fwd_tuned_kernelINS0_13Kernel_traitsI13__nv_bfloat16S3_S3_fjLj25600ELj2ELj1ELj4ELj8ENS0_18Kernel_traits_baseILj25600ES3_S3_S3_fjLj128EEEEEEEvNS0_19ForwardKernelParamsE --------------------------
	.section	.nv.shared._ZN18transformer_engine13normalization19ln_fwd_tuned_kernelINS0_13Kernel_traitsI13__nv_bfloat16S3_S3_fjLj25600ELj2ELj1ELj4ELj8ENS0_18Kernel_traits_baseILj25600ES3_S3_S3_fjLj128EEEEEEEvNS0_19ForwardKernelParamsE,"aw",@nobits
	.sectionflags	@""
	.align	16
.nv.shared._ZN18transformer_engine13normalization19ln_fwd_tuned_kernelINS0_13Kernel_traitsI13__nv_bfloat16S3_S3_fjLj25600ELj2ELj1ELj4ELj8ENS0_18Kernel_traits_baseILj25600ES3_S3_S3_fjLj128EEEEEEEvNS0_19ForwardKernelParamsE:
	.zero		1040


//--------------------- .nv.shared._ZN18transformer_engine13normalization19ln_fwd_tuned_kernelINS0_13Kernel_traitsIff6__halffjLj25600ELj4ELj1ELj4ELj4ENS0_18Kernel_traits_baseILj25600EffS3_fjLj128EEEEEEEvNS0_19ForwardKernelParamsE --------------------------
	.section	.nv.shared._ZN18transformer_engine13normalization19ln_fwd_tuned_kernelINS0_13Kernel_traitsIff6__halffjLj25600ELj4ELj1ELj4ELj4ENS0_18Kernel_traits_baseILj25600EffS3_fjLj128EEEEEEEvNS0_19ForwardKernelParamsE,"aw",@nobits
	.sectionflags	@""
	.align	16
.nv.shared._ZN18transformer_engine13normalization19ln_fwd_tuned_kernelINS0_13Kernel_traitsIff6__halffjLj25600ELj4ELj1ELj4ELj4ENS0_18Kernel_traits_baseILj25600EffS3_fjLj128EEEEEEEvNS0_19ForwardKernelParamsE:
	.zero		1040


//--------------------- .nv.shared._ZN18transformer_engine13normalization19ln_fwd_tuned_kernelINS0_13Kernel_traitsI6__halfS3_S3_fjLj25600ELj2ELj1ELj4ELj8ENS0_18Kernel_traits_baseILj25600ES3_S3_S3_fjLj128EEEEEEEvNS0_19ForwardKernelParamsE --------------------------
	.section	.nv.shared._ZN18transformer_engine13normalization19ln_fwd_tuned_kernelINS0_13Kernel_traitsI6__halfS3_S3_fjLj25600ELj2ELj1ELj4ELj8ENS0_18Kernel_traits_baseILj25600ES3_S3_S3_fjLj128EEEEEEEvNS0_19ForwardKernelParamsE,"aw",@nobits
	.sectionflags	@""
	.align	16
.nv.shared._ZN18transformer_engine13normalization19ln_fwd_tuned_kernelINS0_13Kernel_traitsI6__halfS3_S3_fjLj25600ELj2ELj1ELj4ELj8ENS0_18Kernel_traits_baseILj25600ES3_S3_S3_fjLj128EEEEEEEvNS0_19ForwardKernelParamsE:
	.zero		1040


//--------------------- .nv.shared._ZN18transformer_engine13normalization19ln_fwd_tuned_kernelINS0_13Kernel_traitsIffffjLj25600ELj4ELj1ELj4ELj4ENS0_18Kernel_traits_baseILj25600EffffjLj128EEEEEEEvNS0_19ForwardKernelParamsE --------------------------
	.section	.nv.shared._ZN18transformer_engine13normalization19ln_fwd_tuned_kernelINS0_13Kernel_traitsIffffjLj25600ELj4ELj1ELj4ELj4ENS0_18Kernel_traits_baseILj25600EffffjLj128EEEEEEEvNS0_19ForwardKernelParamsE,"aw",@nobits
	.sectionflags	@""
	.align	16
.nv.shared._ZN18transformer_engine13normalization19ln_fwd_tuned_kernelINS0_13Kernel_traitsIffffjLj25600ELj4ELj1ELj4ELj4ENS0_18Kernel_traits_baseILj25600EffffjLj128EEEEEEEvNS0_19ForwardKernelParamsE:
	.zero		1040


//--------------------- .nv.shared._ZN18transformer_engine13normalization19ln_fwd_tuned_kernelINS0_13Kernel_traitsIff13__nv_bfloat16fjLj24576ELj2ELj1ELj4ELj16ENS0_18Kernel_traits_baseILj24576EffS3_fjLj128EEEEEEEvNS0_19ForwardKernelParamsE --------------------------
	.section	.nv.shared._ZN18transformer_engine13normalization19ln_fwd_tuned_kernelINS0_13Kernel_traitsIff13__nv_bfloat16fjLj24576ELj2ELj1ELj4ELj16ENS0_18Kernel_traits_baseILj24576EffS3_fjLj128EEEEEEEvNS0_19ForwardKernelParamsE,"aw",@nobits
	.sectionflags	@""
	.align	16
.nv.shared._ZN18transformer_engine13normalization19ln_fwd_tuned_kernelINS0_13Kernel_traitsIff13__nv_bfloat16fjLj24576ELj2ELj1ELj4ELj16ENS0_18Kernel_traits_baseILj24576EffS3_fjLj128EEEEEEEvNS0_19ForwardKernelParamsE:
	.zero		1040


//--------------------- .nv.shared._ZN18transformer_engine13normalization19ln_fwd_tuned_kernelINS0_13Kernel_traitsI13__nv_bfloat16S3_S3_fjLj24576ELj2ELj1ELj4ELj16ENS0_18Kernel_traits_baseILj24576ES3_S3_S3_fjLj128EEEEEEEvNS0_19ForwardKernelParamsE --------------------------
	.section	.nv.shared._ZN18transformer_engine13normalization19ln_fwd_tuned_kernelINS0_13Kernel_traitsI13__nv_bfloat16S3_S3_fjLj24576ELj2ELj1ELj4ELj16ENS0_18Kernel_traits_baseILj24576ES3_S3_S3_fjLj128EEEEEEEvNS0_19ForwardKernelParamsE,"aw",@nobits
	.sectionflags	@""
	.align	16
.nv.shared._ZN18transformer_engine13normalization19ln_fwd_tuned_kernelINS0_13Kernel_traitsI13__nv_bfloat16S3_S3_fjLj24576ELj2ELj1ELj4ELj16ENS0_18Kernel_traits_baseILj24576ES3_S3_S3_fjLj128EEEEEEEvNS0_19ForwardKernelParamsE:
	.zero		1040


//--------------------- .nv.shared._ZN18transformer_engine13normalization19ln_fwd_tuned_kernelINS0_13Kernel_traitsIff6__halffjLj24576ELj2ELj1ELj4ELj16ENS0_18Kernel_traits_baseILj24576EffS3_fjLj128EEEEEEEvNS0_19ForwardKernelParamsE --------------------------
	.section	.nv.shared._ZN18transformer_engine13normalization19ln_fwd_tuned_kernelINS0_13Kernel_traitsIff6__halffjLj24576ELj2ELj1ELj4ELj16ENS0_18Kernel_traits_baseILj24576EffS3_fjLj128EEEEEEEvNS0_19ForwardKernelParamsE,"aw",@nobits
	.sectionflags	@""
	.align	16
.nv.shared._ZN18transformer_engine13normalization19ln_fwd_tuned_kernelINS0_13Kernel_traitsIff6__halffjLj24576ELj2ELj1ELj4ELj16ENS0_18Kernel_traits_baseILj24576EffS3_fjLj128EEEEEEEvNS0_19ForwardKernelParamsE:
	.zero		1040


//--------------------- .nv.shared._ZN18transformer_engine13normalization19ln_fwd_tuned_kernelINS0_13Kernel_traitsI6__halfS3_S3_fjLj24576ELj2ELj1ELj4ELj16ENS0_18Kernel_traits_baseILj24576ES3_S3_S3_fjLj128EEEEEEEvNS0_19ForwardKernelParamsE --------------------------
	.section	.nv.shared._ZN18transformer_engine13normalization19ln_fwd_tuned_kernelINS0_13Kernel_traitsI6__halfS3_S3_fjLj24576ELj2ELj1ELj4ELj16ENS0_18Kernel_traits_baseILj24576ES3_S3_S3_fjLj128EEEEEEEvNS0_19ForwardKernelParamsE,"aw",@nobits
	.sectionflags	@""
	.align	16
.nv.shared._ZN18transformer_engine13normalization19ln_fwd_tuned_kernelINS0_13Kernel_traitsI6__halfS3_S3_fjLj24576ELj2ELj1ELj4ELj16ENS0_18Kernel_traits_baseILj24576ES3_S3_S3_fjLj128EEEEEEEvNS0_19ForwardKernelParamsE:
	.zero		1040


//--------------------- .nv.shared._ZN18transformer_engine13normalization19ln_fwd_tuned_kernelINS0_13Kernel_traitsIffffjLj24576ELj4ELj1ELj4ELj16ENS0_18Kernel_traits_baseILj24576EffffjLj128EEEEEEEvNS0_19ForwardKernelParamsE --------------------------
	.section	.nv.shared._ZN18transformer_engine13normalization19ln_fwd_tuned_kernelINS0_13Kernel_traitsIffffjLj24576ELj4ELj1ELj4ELj16ENS0_18Kernel_traits_baseILj24576EffffjLj128EEEEEEEvNS0_19ForwardKernelParamsE,"aw",@nobits
	.sectionflags	@""
	.align	16
.nv.shared._ZN18transformer_engine13normalization19ln_fwd_tuned_kernelINS0_13Kernel_traitsIffffjLj24576ELj4ELj1ELj4ELj16ENS0_18Kernel_traits_baseILj24576EffffjLj128EEEEEEEvNS0_19ForwardKernelParamsE:
	.zero		1040


//--------------------- .nv.shared._ZN18transformer_engine13normalization19ln_fwd_tuned_kernelINS0_13Kernel_traitsIff13__nv_bfloat16fjLj20480ELj2ELj1ELj4ELj16ENS0_18Kernel_traits_baseILj20480EffS3_fjLj128EEEEEEEvNS0_19ForwardKernelParamsE --------------------------
	.section	.nv.shared._ZN18transformer_engine13normalization19ln_fwd_tuned_kernelINS0_13Kernel_traitsIff13__nv_bfloat16fjLj20480ELj2ELj1ELj4ELj16ENS0_18Kernel_traits_baseILj20480EffS3_fjLj128EEEEEEEvNS0_19ForwardKernelParamsE,"aw",@nobits
	.sectionflags	@""
	.align	16
.nv.shared._ZN18transformer_engine13normalization19ln_fwd_tuned_kernelINS0_13Kernel_traitsIff13__nv_bfloat16fjLj20480ELj2ELj1ELj4ELj16ENS0_18Kernel_traits_baseILj20480EffS3_fjLj128EEEEEEEvNS0_19ForwardKernelParamsE:
	.zero		1040


//--------------------- .nv.shared._ZN18transformer_engine13normalization19ln_fwd_tuned_kernelINS0_13Kernel_traitsI13__nv_bfloat16S3_S3_fjLj20480ELj2ELj1ELj4ELj16ENS0_18Kernel_traits_baseILj20480ES3_S3_S3_fjLj128EEEEEEEvNS0_19ForwardKernelParamsE --------------------------
	.section	.nv.shared._ZN18transformer_engine13normalization19ln_fwd_tuned_kernelINS0_13Kernel_traitsI13__nv_bfloat16S3_S3_fjLj20480ELj2ELj1ELj4ELj16ENS0_18Kernel_traits_baseILj20480ES3_S3_S3_fjLj128EEEEEEEvNS0_19ForwardKernelParamsE,"aw",@nobits
	.sectionflags	@""
	.align	16
.nv.shared._ZN18transformer_engine13normalization19ln_fwd_tuned_kernelINS0_13Kernel_traitsI13__nv_bfloat16S3_S3_fjLj20480ELj2ELj1ELj4ELj16ENS0_18Kernel_traits_baseILj20480ES3_S3_S3_fjLj128EEEEEEEvNS0_19ForwardKernelParamsE:
	.zero		1040


//--------------------- .nv.shared._ZN18transformer_engine13normalization19ln_fwd_tuned_kernelINS0_13Kernel_traitsIff6__halffjLj20480ELj2ELj1ELj4ELj16ENS0_18Kernel_traits_baseILj20480EffS3_fjLj128EEEEEEEvNS0_19ForwardKernelParamsE --------------------------
	.section	.nv.shared._ZN18transformer_engine13normalization19ln_fwd_tuned_kernelINS0_13Kernel_traitsIff6__halffjLj20480ELj2ELj1ELj4ELj16ENS0_18Kernel_traits_baseILj20480EffS3_fjLj128EEEEEEEvNS0_19ForwardKernelParamsE,"aw",@nobits
	.sectionflags	@""
	.align	16
.nv.shared._ZN18transformer_engine13normalization19ln_fwd_tuned_kernelINS0_13Kernel_traitsIff6__halffjLj20480ELj2ELj1ELj4ELj16ENS0_18Kernel_traits_baseILj20480EffS3_fjLj128EEEEEEEvNS0_19ForwardKernelParamsE:
	.zero		1040


//--------------------- .nv.shared._ZN18transformer_engine13normalization19ln_fwd_tuned_kernelINS0_13Kernel_traitsI6__halfS3_S3_fjLj20480ELj2ELj1ELj4ELj16ENS0_18Kernel_traits_baseILj20480ES3_S3_S3_fjLj128EEEEEEEvNS0_19ForwardKernelParamsE --------------------------
	.section	.nv.shared._ZN18transformer_engine13normalization19ln_fwd_tuned_kernelINS0_13Kernel_traitsI6__halfS3_S3_fjLj20480ELj2ELj1ELj4ELj16ENS0_18Kernel_traits_baseILj20480ES3_S3_S3_fjLj128EEEEEEEvNS0_19ForwardKernelParamsE,"aw",@nobits
	.sectionflags	@""
	.align	16
.nv.shared._ZN18transformer_engine13normalization19ln_fwd_tuned_kernelINS0_13Kernel_traitsI6__halfS3_S3_fjLj20480ELj2ELj1ELj4ELj16ENS0_18Kernel_traits_baseILj20480ES3_S3_S3_fjLj128EEEEEEEvNS0_19ForwardKernelParamsE:
	.zero		1040


//--------------------- .nv.shared._ZN18transformer_engine13normalization19ln_fwd_tuned_kernelINS0_13Kernel_traitsIffffjLj20480ELj2ELj1ELj4ELj16ENS0_18Kernel_traits_baseILj20480EffffjLj128EEEEEEEvNS0_19ForwardKernelParamsE --------------------------
	.section	.nv.shared._ZN18transformer_engine13normalization19ln_fwd_tuned_kernelINS0_13Kernel_traitsIffffjLj20480ELj2ELj1ELj4ELj16ENS0_18Kernel_traits_baseILj20480EffffjLj128EEEEEEEvNS0_19ForwardKernelParamsE,"aw",@nobits
	.sectionflags	@""
	.align	16
.nv.shared._ZN18transformer_engine13normalization19ln_fwd_tuned_kernelINS0_13Kernel_traitsIffffjLj20480ELj2ELj1ELj4ELj16ENS0_18Kernel_traits_baseILj20480EffffjLj128EEEEEEEvNS0_19ForwardKernelParamsE:
	.zero		1040


//--------------------- .nv.shared._ZN18transformer_engine13normalization19ln_fwd_tuned_kernelINS0_13Kernel_traitsIff13__nv_bfloat16fjLj18432ELj4ELj1ELj4ELj16ENS0_18Kernel_traits_baseILj18432EffS3_fjLj128EEEEEEEvNS0_19ForwardKernelParamsE --------------------------
	.section	.nv.shared._ZN18transformer_engine13normalization19ln_fwd_tuned_kernelINS0_13Kernel_traitsIff13__nv_bfloat16fjLj18432ELj4ELj1ELj4ELj16ENS0_18Kernel_traits_baseILj18432EffS3_fjLj128EEEEEEEvNS0_19ForwardKernelParamsE,"aw",@nobits
	.sectionflags	@""
	.align	16
.nv.shared._ZN18transformer_engine13normalization19ln_fwd_tuned_kernelINS0_13Kernel_traitsIff13__nv_bfloat16fjLj18432ELj4ELj1ELj4ELj16ENS0_18Kernel_traits_baseILj18432EffS3_fjLj128EEEEEEEvNS0_19ForwardKernelParamsE:
	.zero		1040


//--------------------- .nv.shared._ZN18transformer_engine13normalization19ln_fwd_tuned_kernelINS0_13Kernel_traitsI13__nv_bfloat16S3_S3_fjLj18432ELj2ELj1ELj4ELj16ENS0_18Kernel_traits_baseILj18432ES3_S3_S3_fjLj128EEEEEEEvNS0_19ForwardKernelParamsE --------------------------
	.section	.nv.shared._ZN18transformer_engine13normalization19ln_fwd_tuned_kernelINS0_13Kernel_traitsI13__nv_bfloat16S3_S3_fjLj18432ELj2ELj1ELj4ELj16ENS0_18Kernel_traits_baseILj18432ES3_S3_S3_fjLj128EEEEEEEvNS0_19ForwardKernelParamsE,"aw",@nobits
	.sectionflags	@""
	.align	16
.nv.shared._ZN18transformer_engine13normalization19ln_fwd_tuned_kernelINS0_13Kernel_traitsI13__nv_bfloat16S3_S3_fjLj18432ELj2ELj1ELj4ELj16ENS0_18Kernel_traits_baseILj18432ES3_S3_S3_fjLj128EEEEEEEvNS0_19ForwardKernelParamsE:
	.zero		1040


//--------------------- .nv.shared._ZN18transformer_engine13normalization19ln_fwd_tuned_kernelINS0_13Kernel_traitsIff6__halffjLj18432ELj2ELj1ELj4ELj16ENS0_18Kernel_traits_baseILj18432EffS3_fjLj128EEEEEEEvNS0_19ForwardKernelParamsE --------------------------
	.section	.nv.shared._ZN18transformer_engine13normalization19ln_fwd_tuned_kernelINS0_13Kernel_traitsIff6__halffjLj18432ELj2ELj1ELj4ELj16ENS0_18Kernel_traits_baseILj18432EffS3_fjLj128EEEEEEEvNS0_19ForwardKernelParamsE,"aw",@nobits
	.sectionflags	@""
	.align	16
.nv.shared._ZN18transformer_engine13normalization19ln_fwd_tuned_kernelINS0_13Kernel_traitsIff6__halffjLj18432ELj2ELj1ELj4ELj16ENS0_18Kernel_traits_baseILj18432EffS3_fjLj128EEEEEEEvNS0_19ForwardKernelParamsE:
	.zero		1040


//--------------------- .nv.shared._ZN18transformer_engine13normalization19ln_fwd_tuned_kernelINS0_13Kernel_traitsI6__halfS3_S3_fjLj18432ELj2ELj1ELj4ELj16ENS0_18Kernel_traits_baseILj18432ES3_S3_S3_fjLj128EEEEEEEvNS0_19ForwardKernelParamsE --------------------------
	.section	.nv.shared._ZN18transformer_engine13normalization19ln_fwd_tuned_kernelINS0_13Kernel_traitsI6__halfS3_S3_fjLj18432ELj2ELj1ELj4ELj16ENS0_18Kernel_traits_baseILj18432ES3_S3_S3_fjLj128EEEEEEEvNS0_19ForwardKernelParamsE,"aw",@nobits
	.sectionflags	@""
	.align	16
.nv.shared._ZN18transformer_engine13normalization19ln_fwd_tuned_kernelINS0_13Kernel_traitsI6__halfS3_S3_fjLj18432ELj2ELj1ELj4ELj16ENS0_18Kernel_traits_baseILj18432ES3_S3_S3_fjLj128EEEEEEEvNS0_19ForwardKernelParamsE:
	.zero		1040


//--------------------- .nv.shared._ZN18transformer_engine13normalization19ln_fwd_tuned_kernelINS0_13Kernel_traitsIffffjLj18432ELj4ELj1ELj4ELj16ENS0_18Kernel_traits_baseILj18432EffffjLj128EEEEEEEvNS0_19ForwardKernelParamsE --------------------------
	.section	.nv.shared._ZN18transformer_engine13normalization19ln_fwd_tuned_kernelINS0_13Kernel_traitsIffffjLj18432ELj4ELj1ELj4ELj16ENS0_18Kernel_traits_baseILj18432EffffjLj128EEEEEEEvNS0_19ForwardKernelParamsE,"aw",@nobits
	.sectionflags	@""
	.align	16
.nv.shared._ZN18transformer_engine13normalization19ln_fwd_tuned_kernelINS0_13Kernel_traitsIffffjLj18432ELj4ELj1ELj4ELj16ENS0_18Kernel_traits_baseILj18432EffffjLj128EEEEEEEvNS0_19ForwardKernelParamsE:
	.zero		1040


//--------------------- .nv.shared._ZN18transformer_engine13normalization19ln_fwd_tuned_kernelINS0_13Kernel_traitsIff13__nv_bfloat16fjLj16384ELj2ELj1ELj4ELj16ENS0_18Kernel_traits_baseILj16384EffS3_fjLj128EEEEEEEvNS0_19ForwardKernelParamsE --------------------------
	.section	.nv.shared._ZN18transformer_engine13normalization19ln_fwd_tuned_kernelINS0_13Kernel_traitsIff13__nv_bfloat16fjLj16384ELj2ELj1ELj4ELj16ENS0_18Kernel_traits_baseILj16384EffS3_fjLj128EEEEEEEvNS0_19ForwardKernelParamsE,"aw",@nobits
	.sectionflags	@""
	.align	16
.nv.shared._ZN18transformer_engine13normalization19ln_fwd_tuned_kernelINS0_13Kernel_traitsIff13__nv_bfloat16fjLj16384ELj2ELj1ELj4ELj16ENS0_18Kernel_traits_baseILj16384EffS3_fjLj128EEEEEEEvNS0_19ForwardKernelParamsE:
	.zero		1040


//--------------------- .nv.shared._ZN18transformer_engine13normalization19ln_fwd_tuned_kernelINS0_13Kernel_traitsI13__nv_bfloat16S3_S3_fjLj16384ELj2ELj1ELj4ELj16ENS0_18Kernel_traits_baseILj16384ES3_S3_S3_fjLj128EEEEEEEvNS0_19ForwardKernelParamsE --------------------------
	.section	.nv.shared._ZN18transformer_engine13normalization19ln_fwd_tuned_kernelINS0_13Kernel_traitsI13__nv_bfloat16S3_S3_fjLj16384ELj2ELj1ELj4ELj16ENS0_18Kernel_traits_baseILj16384ES3_S3_S3_fjLj128EEEEEEEvNS0_19ForwardKernelParamsE,"aw",@nobits
	.sectionflags	@""
	.align	16
.nv.shared._ZN18transformer_engine13normalization19ln_fwd_tuned_kernelINS0_13Kernel_traitsI13__nv_bfloat16S3_S3_fjLj16384ELj2ELj1ELj4ELj16ENS0_18Kernel_traits_baseILj16384ES3_S3_S3_fjLj128EEEEEEEvNS0_19ForwardKernelParamsE:
	.zero		1040


//--------------------- .nv.shared._ZN18transformer_engine13normalization19ln_fwd_tuned_kernelINS0_13Kernel_traitsIff6__halffjLj16384ELj2ELj1ELj4ELj16ENS0_18Kernel_traits_baseILj16384EffS3_fjLj128EEEEEEEvNS0_19ForwardKernelParamsE --------------------------
	.section	.nv.shared._ZN18transformer_engine13normalization19ln_fwd_tuned_kernelINS0_13Kernel_traitsIff6__halffjLj16384ELj2ELj1ELj4ELj16ENS0_18Kernel_traits_baseILj16384EffS3_fjLj128EEEEEEEvNS0_19ForwardKernelParamsE,"aw",@nobits
	.sectionflags	@""
	.align	16
.nv.shared._ZN18transformer_engine13normalization19ln_fwd_tuned_kernelINS0_13Kernel_traitsIff6__halffjLj16384ELj2ELj1ELj4ELj16ENS0_18Kernel_traits_baseILj16384EffS3_fjLj128EEEEEEEvNS0_19ForwardKernelParamsE:
	.zero		1040


//--------------------- .nv.shared._ZN18transformer_engine13normalization19ln_fwd_tuned_kernelINS0_13Kernel_traitsI6__halfS3_S3_fjLj16384ELj2ELj1ELj4ELj16ENS0_18Kernel_traits_baseILj16384ES3_S3_S3_fjLj128EEEEEEEvNS0_19ForwardKernelParamsE --------------------------
	.section	.nv.shared._ZN18transformer_engine13normalization19ln_fwd_tuned_kernelINS0_13Kernel_traitsI6__halfS3_S3_fjLj16384ELj2ELj1ELj4ELj16ENS0_18Kernel_traits_baseILj16384ES3_S3_S3_fjLj128EEEEEEEvNS0_19ForwardKernelParamsE,"aw",@nobits
	.sectionflags	@""
	.align	16
.nv.shared._ZN18transformer_engine13normalization19ln_fwd_tuned_kernelINS0_13Kernel_traitsI6__halfS3_S3_fjLj16384ELj2ELj1ELj4ELj16ENS0_18Kernel_traits_baseILj16384ES3_S3_S3_fjLj128EEEEEEEvNS0_19ForwardKernelParamsE:
	.zero		1040


//--------------------- .nv.shared._ZN18transformer_engine13normalization19ln_fwd_tuned_kernelINS0_13Kernel_traitsIffffjLj16384ELj2ELj1ELj4ELj16ENS0_18Kernel_traits_baseILj16384EffffjLj128EEEEEEEvNS0_19ForwardKernelParamsE --------------------------
	.section	.nv.shared._ZN18transformer_engine13normalization19ln_fwd_tuned_kernelINS0_13Kernel_traitsIffffjLj16384ELj2ELj1ELj4ELj16ENS0_18Kernel_traits_baseILj16384EffffjLj128EEEEEEEvNS0_19ForwardKernelParamsE,"aw",@nobits
	.sectionflags	@""
	.align	16
.nv.shared._ZN18transformer_engine13normalization19ln_fwd_tuned_kernelINS0_13Kernel_traitsIffffjLj16384ELj2ELj1ELj4ELj16ENS0_18Kernel_traits_baseILj16384EffffjLj128EEEEEEEvNS0_19ForwardKernelParamsE:
	.zero		1040


//--------------------- .nv.shared._ZN18transformer_engine13normalization19ln_fwd_tuned_kernelINS0_13Kernel_traitsIff13__nv_bfloat16fjLj15360ELj2ELj1ELj4ELj8ENS0_18Kernel_traits_baseILj15360EffS3_fjLj128EEEEEEEvNS0_19ForwardKernelParamsE --------------------------
	.section	.nv.shared._ZN18transformer_engine13normalization19ln_fwd_tuned_kernelINS0_13Kernel_traitsIff13__nv_bfloat16fjLj15360ELj2ELj1ELj4ELj8ENS0_18Kernel_traits_baseILj15360EffS3_fjLj128EEEEEEEvNS0_19ForwardKernelParamsE,"aw",@nobits
	.sectionflags	@""
	.align	16
.nv.shared._ZN18transformer_engine13normalization19ln_fwd_tuned_kernelINS0_13Kernel_traitsIff13__nv_bfloat16fjLj15360ELj2ELj1ELj4ELj8ENS0_18Kernel_traits_baseILj15360EffS3_fjLj128EEEEEEEvNS0_19ForwardKernelParamsE:
	.zero		1040


//--------------------- .nv.shared._ZN18transformer_engine13normalization19ln_fwd_tuned_kernelINS0_13Kernel_traitsI13__nv_bfloat16S3_S3_fjLj15360ELj2ELj1ELj4ELj8ENS0_18Kernel_traits_baseILj15360ES3_S3_S3_fjLj128EEEEEEEvNS0_19ForwardKernelParamsE --------------------------
	.section	.nv.shared._ZN18transformer_engine13normalization19ln_fwd_tuned_kernelINS0_13Kernel_traitsI13__nv_bfloat16S3_S3_fjLj15360ELj2ELj1ELj4ELj8ENS0_18Kernel_traits_baseILj15360ES3_S3_S3_fjLj128EEEEEEEvNS0_19ForwardKernelParamsE,"aw",@nobits
	.sectionflags	@""
	.align	16
.nv.shared._ZN18transformer_engine13normalization19ln_fwd_tuned_kernelINS0_13Kernel_traitsI13__nv_bfloat16S3_S3_fjLj15360ELj2ELj1ELj4ELj8ENS0_18Kernel_traits_baseILj15360ES3_S3_S3_fjLj128EEEEEEEvNS0_19ForwardKernelParamsE:
	.zero		1040


//--------------------- .nv.shared._ZN18transformer_engine13normalization19ln_fwd_tuned_kernelINS0_13Kernel_traitsIff6__halffjLj15360ELj2ELj1ELj4ELj8ENS0_18Kernel_traits_baseILj15360EffS3_fjLj128EEEEEEEvNS0_19ForwardKernelParamsE --------------------------
	.section	.nv.shared._ZN18transformer_engine13normalization19ln_fwd_tuned_kernelINS0_13Kernel_traitsIff6__halffjLj15360ELj2ELj1ELj4ELj8ENS0_18Kernel_traits_baseILj15360EffS3_fjLj128EEEEEEEvNS0_19ForwardKernelParamsE,"aw",@nobits
	.sectionflags	@""
	.align	16
.nv.shared._ZN18transformer_engine13normalization19ln_fwd_tuned_kernelINS0_13Kernel_traitsIff6__halffjLj15360ELj2ELj1ELj4ELj8ENS0_18Kernel_traits_baseILj15360EffS3_fjLj128EEEEEEEvNS0_19ForwardKernelParamsE:
	.zero		1040


//--------------------- .nv.shared._ZN18transformer_engine13normalization19ln_fwd_tuned_kernelINS0_13Kernel_traitsI6__halfS3_S3_fjLj15360ELj2ELj1ELj4ELj8ENS0_18Kernel_traits_baseILj15360ES3_S3_S3_fjLj128EEEEEEEvNS0_19ForwardKernelParamsE --------------------------
	.section	.nv.shared._ZN18transformer_engine13normalization19ln_fwd_tuned_kernelINS0_13Kernel_traitsI6__halfS3_S3_fjLj15360ELj2ELj1ELj4ELj8ENS0_18Kernel_traits_baseILj15360ES3_S3_S3_fjLj128EEEEEEEvNS0_19ForwardKernelParamsE,"aw",@nobits
	.sectionflags	@""
	.align	16
.nv.shared._ZN18transformer_engine13normalization19ln_fwd_tuned_kernelINS0_13Kernel_traitsI6__halfS3_S3_fjLj15360ELj2ELj1ELj4ELj8ENS0_18Kernel_traits_baseILj15360ES3_S3_S3_fjLj128EEEEEEEvNS0_19ForwardKernelParamsE:
	.zero		1040


//--------------------- .nv.shared._ZN18transformer_engine13normalization19ln_fwd_tuned_kernelINS0_13Kernel_traitsIffffjLj15360ELj2ELj1ELj4ELj8ENS0_18Kernel_traits_baseILj15360EffffjLj128EEEEEEEvNS0_19ForwardKernelParamsE --------------------------
	.section	.nv.shared._ZN18transformer_engine13normalization19ln_fwd_tuned_kernelINS0_13Kernel_traitsIffffjLj15360ELj2ELj1ELj4ELj8ENS0_18Kernel_traits_baseILj15360EffffjLj128EEEEEEEvNS0_19ForwardKernelParamsE,"aw",@nobits
	.sectionflags	@""
	.align	16
.nv.shared._ZN18transformer_engine13normalization19ln_fwd_tuned_kernelINS0_13Kernel_traitsIffffjLj15360ELj2ELj1ELj4ELj8ENS0_18Kernel_traits_baseILj15360EffffjLj128EEEEEEEvNS0_19ForwardKernelParamsE:
	.zero		1040


//--------------------- .nv.shared._ZN18transformer_engine13normalization19ln_fwd_tuned_kernelINS0_13Kernel_traitsIff13__nv_bfloat16fjLj12800ELj2ELj1ELj4ELj4ENS0_18Kernel_traits_baseILj12800EffS3_fjLj128EEEEEEEvNS0_19ForwardKernelParamsE --------------------------
	.section	.nv.shared._ZN18transformer_engine13normalization19ln_fwd_tuned_kernelINS0_13Kernel_traitsIff13__nv_bfloat16fjLj12800ELj2ELj1ELj4ELj4ENS0_18Kernel_traits_baseILj12800EffS3_fjLj128EEEEEEEvNS0_19ForwardKernelParamsE,"aw",@nobits
	.sectionflags	@""
	.align	16
.nv.shared._ZN18transformer_engine13normalization19ln_fwd_tuned_kernelINS0_13Kernel_traitsIff13__nv_bfloat16fjLj12800ELj2ELj1ELj4ELj4ENS0_18Kernel_traits_baseILj12800EffS3_fjLj128EEEEEEEvNS0_19ForwardKernelParamsE:
	.zero		1040


//--------------------- .nv.shared._ZN18transformer_engine13normalization19ln_fwd_tuned_kernelINS0_13Kernel_traitsI13__nv_bfloat16S3_S3_fjLj12800ELj2ELj1ELj4ELj4ENS0_18Kernel_traits_baseILj12800ES3_S3_S3_fjLj128EEEEEEEvNS0_19ForwardKernelParamsE --------------------------
	.section	.nv.shared._ZN18transformer_engine13normalization19ln_fwd_tuned_kernelINS0_13Kernel_traitsI13__nv_bfloat16S3_S3_fjLj12800ELj2ELj1ELj4ELj4ENS0_18Kernel_traits_baseILj12800ES3_S3_S3_fjLj128EEEEEEEvNS0_19ForwardKernelParamsE,"aw",@nobits
	.sectionflags	@""
	.align	16
.nv.shared._ZN18transformer_engine13normalization19ln_fwd_tuned_kernelINS0_13Kernel_traitsI13__nv_bfloat16S3_S3_fjLj12800ELj2ELj1ELj4ELj4ENS0_18Kernel_traits_baseILj12800ES3_S3_S3_fjLj128EEEEEEEvNS0_19ForwardKernelParamsE:
	.zero		1040


//--------------------- .nv.shared._ZN18transformer_engine13normalization19ln_fwd_tuned_kernelINS0_13Kernel_traitsIff6__halffjLj12800ELj2ELj1ELj4ELj4ENS0_18Kernel_traits_baseILj12800EffS3_fjLj128EEEEEEEvNS0_19ForwardKernelParamsE --------------------------
	.section	.nv.shared._ZN18transformer_engine13normalization19ln_fwd_tuned_kernelINS0_13Kernel_traitsIff6__halffjLj12800ELj2ELj1ELj4ELj4ENS0_18Kernel_traits_baseILj12800EffS3_fjLj128EEEEEEEvNS0_19ForwardKernelParamsE,"aw",@nobits
	.sectionflags	@""
	.align	16
.nv.shared._ZN18transformer_engine13normalization19ln_fwd_tuned_kernelINS0_13Kernel_traitsIff6__halffjLj12800ELj2ELj1ELj4ELj4ENS0_18Kernel_traits_baseILj12800EffS3_fjLj128EEEEEEEvNS0_19ForwardKernelParamsE:
	.zero		1040


//--------------------- .nv.shared._ZN18transformer_engine13normalization19ln_fwd_tuned_kernelINS0_13Kernel_traitsI6__halfS3_S3_fjLj12800ELj2ELj1ELj4ELj4ENS0_18Kernel_traits_baseILj12800ES3_S3_S3_fjLj128EEEEEEEvNS0_19ForwardKernelParamsE --------------------------
	.section	.nv.shared._ZN18transformer_engine13normalization19ln_fwd_tuned_kernelINS0_13Kernel_traitsI6__halfS3_S3_fjLj12800ELj2ELj1ELj4ELj4ENS0_18Kernel_traits_baseILj12800ES3_S3_S3_fjLj128EEEEEEEvNS0_19ForwardKernelParamsE,"aw",@nobits
	.sectionflags	@""
	.align	16
.nv.shared._ZN18transformer_engine13normalization19ln_fwd_tuned_kernelINS0_13Kernel_traitsI6__halfS3_S3_fjLj12800ELj2ELj1ELj4ELj4ENS0_18Kernel_traits_baseILj12800ES3_S3_S3_fjLj128EEEEEEEvNS0_19ForwardKernelParamsE:
	.zero		1040


//--------------------- .nv.shared._ZN18transformer_engine13normalization19ln_fwd_tuned_kernelINS0_13Kernel_traitsIffffjLj12800ELj2ELj1ELj4ELj4ENS0_18Kernel_traits_baseILj12800EffffjLj128EEEEEEEvNS0_19ForwardKernelParamsE --------------------------
	.section	.nv.shared._ZN18transformer_engine13normalization19ln_fwd_tuned_kernelINS0_13Kernel_traitsIffffjLj12800ELj2ELj1ELj4ELj4ENS0_18Kernel_traits_baseILj12800EffffjLj128EEEEEEEvNS0_19ForwardKernelParamsE,"aw",@nobits
	.sectionflags	@""
	.align	16
.nv.shared._ZN18transformer_engine13normalization19ln_fwd_tuned_kernelINS0_13Kernel_traitsIffffjLj12800ELj2ELj1ELj4ELj4ENS0_18Kernel_traits_baseILj12800EffffjLj128EEEEEEEvNS0_19ForwardKernelParamsE:
	.zero		1040


//--------------------- .nv.shared._ZN18transformer_engine13normalization19ln_fwd_tuned_kernelINS0_13Kernel_traitsIff13__nv_bfloat16fjLj12288ELj2ELj1ELj4ELj16ENS0_18Kernel_traits_baseILj12288EffS3_fjLj128EEEEEEEvNS0_19ForwardKernelParamsE --------------------------
	.section	.nv.shared._ZN18transformer_engine13normalization19ln_fwd_tuned_kernelINS0_13Kernel_traitsIff13__nv_bfloat16fjLj12288ELj2ELj1ELj4ELj16ENS0_18Kernel_traits_baseILj12288EffS3_fjLj128EEEEEEEvNS0_19ForwardKernelParamsE,"aw",@nobits
	.sectionflags	@""
	.align	16
.nv.shared._ZN18transformer_engine13normalization19ln_fwd_tuned_kernelINS0_13Kernel_traitsIff13__nv_bfloat16fjLj12288ELj2ELj1ELj4ELj16ENS0_18Kernel_traits_baseILj12288EffS3_fjLj128EEEEEEEvNS0_19ForwardKernelParamsE:
	.zero		1040


//--------------------- .nv.shared._ZN18transformer_engine13normalization19ln_fwd_tuned_kernelINS0_13Kernel_traitsI13__nv_bfloat16S3_S3_fjLj12288ELj2ELj1ELj4ELj16ENS0_18Kernel_traits_baseILj12288ES3_S3_S3_fjLj128EEEEEEEvNS0_19ForwardKernelParamsE --------------------------
	.section	.nv.shared._ZN18transformer_engine13normalization19ln_fwd_tuned_kernelINS0_13Kernel_traitsI13__nv_bfloat16S3_S3_fjLj12288ELj2ELj1ELj4ELj16ENS0_18Kernel_traits_baseILj12288ES3_S3_S3_fjLj128EEEEEEEvNS0_19ForwardKernelParamsE,"aw",@nobits
	.sectionflags	@""
	.align	16
.nv.shared._ZN18transformer_engine13normalization19ln_fwd_tuned_kernelINS0_13Kernel_traitsI13__nv_bfloat16S3_S3_fjLj12288ELj2ELj1ELj4ELj16ENS0_18Kernel_traits_baseILj12288ES3_S3_S3_fjLj128EEEEEEEvNS0_19ForwardKernelParamsE:
	.zero		1040


//--------------------- .nv.shared._ZN18transformer_engine13normalization19ln_fwd_tuned_kernelINS0_13Kernel_traitsIff6__halffjLj12288ELj2ELj1ELj4ELj16ENS0_18Kernel_traits_baseILj12288EffS3_fjLj128EEEEEEEvNS0_19ForwardKernelParamsE --------------------------
	.section	.nv.shared._ZN18transformer_engine13normalization19ln_fwd_tuned_kernelINS0_13Kernel_traitsIff6__halffjLj12288ELj2ELj1ELj4ELj16ENS0_18Kernel_traits_baseILj12288EffS3_fjLj128EEEEEEEvNS0_19ForwardKernelParamsE,"aw",@nobits
	.sectionflags	@""
	.align	16
.nv.shared._ZN18transformer_engine13normalization19ln_fwd_tuned_kernelINS0_13Kernel_traitsIff6__halffjLj12288ELj2ELj1ELj4ELj16ENS0_18Kernel_traits_baseILj12288EffS3_fjLj128EEEEEEEvNS0_19ForwardKernelParamsE:
	.zero		1040


//--------------------- .nv.shared._ZN18transformer_engine13normalization19ln_fwd_tuned_kernelINS0_13Kernel_traitsI6__halfS3_S3_fjLj12288ELj2ELj1ELj4ELj16ENS0_18Kernel_traits_baseILj12288ES3_S3_S3_fjLj128EEEEEEEvNS0_19ForwardKernelParamsE --------------------------
	.section	.nv.shared._ZN18transformer_engine13normalization19ln_fwd_tuned_kernelINS0_13Kernel_traitsI6__halfS3_S3_fjLj12288ELj2ELj1ELj4ELj16ENS0_18Kernel_traits_baseILj12288ES3_S3_S3_fjLj128EEEEEEEvNS0_19ForwardKernelParamsE,"aw",@nobits
	.sectionflags	@""
	.align	16
.nv.shared._ZN18transformer_engine13normalization19ln_fwd_tuned_kernelINS0_13Kernel_traitsI6__halfS3_S3_fjLj12288ELj2ELj1ELj4ELj16ENS0_18Kernel_traits_baseILj12288ES3_S3_S3_fjLj128EEEEEEEvNS0_19ForwardKernelParamsE:
	.zero		1040


//--------------------- .nv.shared._ZN18transformer_engine13normalization19ln_fwd_tuned_kernelINS0_13Kernel_traitsIffffjLj12288ELj2ELj1ELj4ELj16ENS0_18Kernel_traits_baseILj12288EffffjLj128EEEEEEEvNS0_19ForwardKernelParamsE --------------------------
	.section	.nv.shared._ZN18transformer_engine13normalization19ln_fwd_tuned_kernelINS0_13Kernel_traitsIffffjLj12288ELj2ELj1ELj4ELj16ENS0_18Kernel_traits_baseILj12288EffffjLj128EEEEEEEvNS0_19ForwardKernelParamsE,"aw",@nobits
	.sectionflags	@""
	.align	16
.nv.shared._ZN18transformer_engine13normalization19ln_fwd_tuned_kernelINS0_13Kernel_traitsIffffjLj12288ELj2ELj1ELj4ELj16ENS0_18Kernel_traits_baseILj12288EffffjLj128EEEEEEEvNS0_19ForwardKernelParamsE:
	.zero		1040


//--------------------- .nv.shared._ZN18transformer_engine13normalization19ln_fwd_tuned_kernelINS0_13Kernel_traitsIff13__nv_bfloat16fjLj10240ELj1ELj1ELj4ELj16ENS0_18Kernel_traits_baseILj10240EffS3_fjLj128EEEEEEEvNS0_19ForwardKernelParamsE --------------------------
	.section	.nv.shared._ZN18transformer_engine13normalization19ln_fwd_tuned_kernelINS0_13Kernel_traitsIff13__nv_bfloat16fjLj10240ELj1ELj1ELj4ELj16ENS0_18Kernel_traits_baseILj10240EffS3_fjLj128EEEEEEEvNS0_19ForwardKernelParamsE,"aw",@nobits
	.sectionflags	@""
	.align	16
.nv.shared._ZN18transformer_engine13normalization19ln_fwd_tuned_kernelINS0_13Kernel_traitsIff13__nv_bfloat16fjLj10240ELj1ELj1ELj4ELj16ENS0_18Kernel_traits_baseILj10240EffS3_fjLj128EEEEEEEvNS0_19ForwardKernelParamsE:
	.zero		1040


//--------------------- .nv.shared._ZN18transformer_engine13normalization19ln_fwd_tuned_kernelINS0_13Kernel_traitsI13__nv_bfloat16S3_S3_fjLj10240ELj1ELj1ELj4ELj16ENS0_18Kernel_traits_baseILj10240ES3_S3_S3_fjLj128EEEEEEEvNS0_19ForwardKernelParamsE --------------------------
	.section	.nv.shared._ZN18transformer_engine13normalization19ln_fwd_tuned_kernelINS0_13Kernel_traitsI13__nv_bfloat16S3_S3_fjLj10240ELj1ELj1ELj4ELj16ENS0_18Kernel_traits_baseILj10240ES3_S3_S3_fjLj128EEEEEEEvNS0_19ForwardKernelParamsE,"aw",@nobits
	.sectionflags	@""
	.align	16
.nv.shared._ZN18transformer_engine13normalization19ln_fwd_tuned_kernelINS0_13Kernel_traitsI13__nv_bfloat16S3_S3_fjLj10240ELj1ELj1ELj4ELj16ENS0_18Kernel_traits_baseILj10240ES3_S3_S3_fjLj128EEEEEEEvNS0_19ForwardKernelParamsE:
	.zero		1040


//--------------------- .nv.shared._ZN18transformer_engine13normalization19ln_fwd_tuned_kernelINS0_13Kernel_traitsIff6__halffjLj10240ELj1ELj1ELj4ELj16ENS0_18Kernel_traits_baseILj10240EffS3_fjLj128EEEEEEEvNS0_19ForwardKernelParamsE --------------------------
	.section	.nv.shared._ZN18transformer_engine13normalization19ln_fwd_tuned_kernelINS0_13Kernel_traitsIff6__halffjLj10240ELj1ELj1ELj4ELj16ENS0_18Kernel_traits_baseILj10240EffS3_fjLj128EEEEEEEvNS0_19ForwardKernelParamsE,"aw",@nobits
	.sectionflags	@""
	.align	16
.nv.shared._ZN18transformer_engine13normalization19ln_fwd_tuned_kernelINS0_13Kernel_traitsIff6__halffjLj10240ELj1ELj1ELj4ELj16ENS0_18Kernel_traits_baseILj10240EffS3_fjLj128EEEEEEEvNS0_19ForwardKernelParamsE:
	.zero		1040


//--------------------- .nv.shared._ZN18transformer_engine13normalization19ln_fwd_tuned_kernelINS0_13Kernel_traitsI6__halfS3_S3_fjLj10240ELj1ELj1ELj4ELj16ENS0_18Kernel_traits_baseILj10240ES3_S3_S3_fjLj128EEEEEEEvNS0_19ForwardKernelParamsE --------------------------
	.section	.nv.shared._ZN18transformer_engine13normalization19ln_fwd_tuned_kernelINS0_13Kernel_traitsI6__halfS3_S3_fjLj10240ELj1ELj1ELj4ELj16ENS0_18Kernel_traits_baseILj10240ES3_S3_S3_fjLj128EEEEEEEvNS0_19ForwardKernelParamsE,"aw",@nobits
	.sectionflags	@""
	.align	16
.nv.shared._ZN18transformer_engine13normalization19ln_fwd_tuned_kernelINS0_13Kernel_traitsI6__halfS3_S3_fjLj10240ELj1ELj1ELj4ELj16ENS0_18Kernel_traits_baseILj10240ES3_S3_S3_fjLj128EEEEEEEvNS0_19ForwardKernelParamsE:
	.zero		1040


//--------------------- .nv.shared._ZN18transformer_engine13normalization19ln_fwd_tuned_kernelINS0_13Kernel_traitsIffffjLj10240ELj2ELj1ELj4ELj16ENS0_18Kernel_traits_baseILj10240EffffjLj128EEEEEEEvNS0_19ForwardKernelParamsE --------------------------
	.section	.nv.shared._ZN18transformer_engine13normalization19ln_fwd_tuned_kernelINS0_13Kernel_traitsIffffjLj10240ELj2ELj1ELj4ELj16ENS0_18Kernel_traits_baseILj10240EffffjLj128EEEEEEEvNS0_19ForwardKernelParamsE,"aw",@nobits
	.sectionflags	@""
	.align	16
.nv.shared._ZN18transformer_engine13normalization19ln_fwd_tuned_kernelINS0_13Kernel_traitsIffffjLj10240ELj2ELj1ELj4ELj16ENS0_18Kernel_traits_baseILj10240EffffjLj128EEEEEEEvNS0_19ForwardKernelParamsE:
	.zero		1040


//--------------------- .nv.shared._ZN18transformer_engine13normalization19ln_fwd_tuned_kernelINS0_13Kernel_traitsIff13__nv_bfloat16fjLj8192ELj1ELj1ELj4ELj16ENS0_18Kernel_traits_baseILj8192EffS3_fjLj128EEEEEEEvNS0_19ForwardKernelParamsE --------------------------
	.section	.nv.shared._ZN18transformer_engine13normalization19ln_fwd_tuned_kernelINS0_13Kernel_traitsIff13__nv_bfloat16fjLj8192ELj1ELj1ELj4ELj16ENS0_18Kernel_traits_baseILj8192EffS3_fjLj128EEEEEEEvNS0_19ForwardKernelParamsE,"aw",@nobits
	.sectionflags	@""
	.align	16
.nv.shared._ZN18transformer_engine13normalization19ln_fwd_tuned_kernelINS0_13Kernel_traitsIff13__nv_bfloat16fjLj8192ELj1ELj1ELj4ELj16ENS0_18Kernel_traits_baseILj8192EffS3_fjLj128EEEEEEEvNS0_19ForwardKernelParamsE:
	.zero		1040


//--------------------- .nv.shared._ZN18transformer_engine13normalization19ln_fwd_tuned_kernelINS0_13Kernel_traitsI13__nv_bfloat16S3_S3_fjLj8192ELj1ELj1ELj4ELj16ENS0_18Kernel_traits_baseILj8192ES3_S3_S3_fjLj128EEEEEEEvNS0_19ForwardKernelParamsE --------------------------
	.section	.nv.shared._ZN18transformer_engine13normalization19ln_fwd_tuned_kernelINS0_13Kernel_traitsI13__nv_bfloat16S3_S3_fjLj8192ELj1ELj1ELj4ELj16ENS0_18Kernel_traits_baseILj8192ES3_S3_S3_fjLj128EEEEEEEvNS0_19ForwardKernelParamsE,"aw",@nobits
	.sectionflags	@""
	.align	16
.nv.shared._ZN18transformer_engine13normalization19ln_fwd_tuned_kernelINS0_13Kernel_traitsI13__nv_bfloat16S3_S3_fjLj8192ELj1ELj1ELj4ELj16ENS0_18Kernel_traits_baseILj8192ES3_S3_S3_fjLj128EEEEEEEvNS0_19ForwardKernelParamsE:
	.zero		1040


//--------------------- .nv.shared._ZN18transformer_engine13normalization19ln_fwd_tuned_kernelINS0_13Kernel_traitsIff6__halffjLj8192ELj1ELj1ELj4ELj16ENS0_18Kernel_traits_baseILj8192EffS3_fjLj128EEEEEEEvNS0_19ForwardKernelParamsE --------------------------
	.section	.nv.shared._ZN18transformer_engine13normalization19ln_fwd_tuned_kernelINS0_13Kernel_traitsIff6__halffjLj8192ELj1ELj1ELj4ELj16ENS0_18Kernel_traits_baseILj8192EffS3_fjLj128EEEEEEEvNS0_19ForwardKernelParamsE,"aw",@nobits
	.sectionflags	@""
	.align	16
.nv.shared._ZN18transformer_engine13normalization19ln_fwd_tuned_kernelINS0_13Kernel_traitsIff6__halffjLj8192ELj1ELj1ELj4ELj16ENS0_18Kernel_traits_baseILj8192EffS3_fjLj128EEEEEEEvNS0_19ForwardKernelParamsE:
	.zero		1040


//--------------------- .nv.shared._ZN18transformer_engine13normalization19ln_fwd_tuned_kernelINS0_13Kernel_traitsI6__halfS3_S3_fjLj8192ELj1ELj1ELj4ELj16ENS0_18Kernel_traits_baseILj8192ES3_S3_S3_fjLj128EEEEEEEvNS0_19ForwardKernelParamsE --------------------------
	.section	.nv.shared._ZN18transformer_engine13normalization19ln_fwd_tuned_kernelINS0_13Kernel_traitsI6__halfS3_S3_fjLj8192ELj1ELj1ELj4ELj16ENS0_18Kernel_traits_baseILj8192ES3_S3_S3_fjLj128EEEEEEEvNS0_19ForwardKernelParamsE,"aw",@nobits
	.sectionflags	@""
	.align	16
.nv.shared._ZN18transformer_engine13normalization19ln_fwd_tuned_kernelINS0_13Kernel_traitsI6__halfS3_S3_fjLj8192ELj1ELj1ELj4ELj16ENS0_18Kernel_traits_baseILj8192ES3_S3_S3_fjLj128EEEEEEEvNS0_19ForwardKernelParamsE:
	.zero		1040


//--------------------- .nv.shared._ZN18transformer_engine13normalization19ln_fwd_tuned_kernelINS0_13Kernel_traitsIffffjLj8192ELj1ELj1ELj4ELj16ENS0_18Kernel_traits_baseILj8192EffffjLj128EEEEEEEvNS0_19ForwardKernelParamsE --------------------------
	.section	.nv.shared._ZN18transformer_engine13normalization19ln_fwd_tuned_kernelINS0_13Kernel_traitsIffffjLj8192ELj1ELj1ELj4ELj16ENS0_18Kernel_traits_baseILj8192EffffjLj128EEEEEEEvNS0_19ForwardKernelParamsE,"aw",@nobits
	.sectionflags	@""
	.align	16
.nv.shared._ZN18transformer_engine13normalization19ln_fwd_tuned_kernelINS0_13Kernel_traitsIffffjLj8192ELj1ELj1ELj4ELj16ENS0_18Kernel_traits_baseILj8192EffffjLj128EEEEEEEvNS0_19ForwardKernelParamsE:
	.zero		1040


//--------------------- .nv.shared._ZN18transformer_engine13normalization19ln_fwd_tuned_kernelINS0_13Kernel_traitsIff13__nv_bfloat16fjLj6144ELj1ELj1ELj4ELj16ENS0_18Kernel_traits_baseILj6144EffS3_fjLj128EEEEEEEvNS0_19ForwardKernelParamsE --------------------------
	.section	.nv.shared._ZN18transformer_engine13normalization19ln_fwd_tuned_kernelINS0_13Kernel_traitsIff13__nv_bfloat16fjLj6144ELj1ELj1ELj4ELj16ENS0_18Kernel_traits_baseILj6144EffS3_fjLj128EEEEEEEvNS0_19ForwardKernelParamsE,"aw",@nobits
	.sectionflags	@""
	.align	16
.nv.shared._ZN18transformer_engine13normalization19ln_fwd_tuned_kernelINS0_13Kernel_traitsIff13__nv_bfloat16fjLj6144ELj1ELj1ELj4ELj16ENS0_18Kernel_traits_baseILj6144EffS3_fjLj128EEEEEEEvNS0_19ForwardKernelParamsE:
	.zero		1040


//--------------------- .nv.shared._ZN18transformer_engine13normalization19ln_fwd_tuned_kernelINS0_13Kernel_traitsI13__nv_bfloat16S3_S3_fjLj6144ELj1ELj1ELj4ELj16ENS0_18Kernel_traits_baseILj6144ES3_S3_S3_fjLj128EEEEEEEvNS0_19ForwardKernelParamsE --------------------------
	.section	.nv.shared._ZN18transformer_engine13normalization19ln_fwd_tuned_kernelINS0_13Kernel_traitsI13__nv_bfloat16S3_S3_fjLj6144ELj1ELj1ELj4ELj16ENS0_18Kernel_traits_baseILj6144ES3_S3_S3_fjLj128EEEEEEEvNS0_19ForwardKernelParamsE,"aw",@nobits
	.sectionflags	@""
	.align	16
.nv.shared._ZN18transformer_engine13normalization19ln_fwd_tuned_kernelINS0_13Kernel_traitsI13__nv_bfloat16S3_S3_fjLj6144ELj1ELj1ELj4ELj16ENS0_18Kernel_traits_baseILj6144ES3_S3_S3_fjLj128EEEEEEEvNS0_19ForwardKernelParamsE:
	.zero		1040


//--------------------- .nv.shared._ZN18transformer_engine13normalization19ln_fwd_tuned_kernelINS0_13Kernel_traitsIff6__halffjLj6144ELj1ELj1ELj4ELj16ENS0_18Kernel_traits_baseILj6144EffS3_fjLj128EEEEEEEvNS0_19ForwardKernelParamsE --------------------------
	.section	.nv.shared._ZN18transformer_engine13normalization19ln_fwd_tuned_kernelINS0_13Kernel_traitsIff6__halffjLj6144ELj1ELj1ELj4ELj16ENS0_18Kernel_traits_baseILj6144EffS3_fjLj128EEEEEEEvNS0_19ForwardKernelParamsE,"aw",@nobits
	.sectionflags	@""
	.align	16
.nv.shared._ZN18transformer_engine13normalization19ln_fwd_tuned_kernelINS0_13Kernel_traitsIff6__halffjLj6144ELj1ELj1ELj4ELj16ENS0_18Kernel_traits_baseILj6144EffS3_fjLj128EEEEEEEvNS0_19ForwardKernelParamsE:
	.zero		1040


//--------------------- .nv.shared._ZN18transformer_engine13normalization19ln_fwd_tuned_kernelINS0_13Kernel_traitsI6__halfS3_S3_fjLj6144ELj1ELj1ELj4ELj16ENS0_18Kernel_traits_baseILj6144ES3_S3_S3_fjLj128EEEEEEEvNS0_19ForwardKernelParamsE --------------------------
	.section	.nv.shared._ZN18transformer_engine13normalization19ln_fwd_tuned_kernelINS0_13Kernel_traitsI6__halfS3_S3_fjLj6144ELj1ELj1ELj4ELj16ENS0_18Kernel_traits_baseILj6144ES3_S3_S3_fjLj128EEEEEEEvNS0_19ForwardKernelParamsE,"aw",@nobits
	.sectionflags	@""
	.align	16
.nv.shared._ZN18transformer_engine13normalization19ln_fwd_tuned_kernelINS0_13Kernel_traitsI6__halfS3_S3_fjLj6144ELj1ELj1ELj4ELj16ENS0_18Kernel_traits_baseILj6144ES3_S3_S3_fjLj128EEEEEEEvNS0_19ForwardKernelParamsE:
	.zero		1040


//--------------------- .nv.shared._ZN18transformer_engine13normalization19ln_fwd_tuned_kernelINS0_13Kernel_traitsIffffjLj6144ELj1ELj1ELj4ELj16ENS0_18Kernel_traits_baseILj6144EffffjLj128EEEEEEEvNS0_19ForwardKernelParamsE --------------------------
	.section	.nv.shared._ZN18transformer_engine13normalization19ln_fwd_tuned_kernelINS0_13Kernel_traitsIffffjLj6144ELj1ELj1ELj4ELj16ENS0_18Kernel_traits_baseILj6144EffffjLj128EEEEEEEvNS0_19ForwardKernelParamsE,"aw",@nobits
	.sectionflags	@""
	.align	16
.nv.shared._ZN18transformer_engine13normalization19ln_fwd_tuned_kernelINS0_13Kernel_traitsIffffjLj6144ELj1ELj1ELj4ELj16ENS0_18Kernel_traits_baseILj6144EffffjLj128EEEEEEEvNS0_19ForwardKernelParamsE:
	.zero		1040


//--------------------- .nv.shared._ZN18transformer_engine13normalization19ln_fwd_tuned_kernelINS0_13Kernel_traitsIff13__nv_bfloat16fjLj5120ELj1ELj1ELj4ELj16ENS0_18Kernel_traits_baseILj5120EffS3_fjLj128EEEEEEEvNS0_19ForwardKernelParamsE --------------------------
	.section	.nv.shared._ZN18transformer_engine13normalization19ln_fwd_tuned_kernelINS0_13Kernel_traitsIff13__nv_bfloat16fjLj5120ELj1ELj1ELj4ELj16ENS0_18Kernel_traits_baseILj5120EffS3_fjLj128EEEEEEEvNS0_19ForwardKernelParamsE,"aw",@nobits
	.sectionflags	@""
	.align	16
.nv.shared._ZN18transformer_engine13normalization19ln_fwd_tuned_kernelINS0_13Kernel_traitsIff13__nv_bfloat16fjLj5120ELj1ELj1ELj4ELj16ENS0_18Kernel_traits_baseILj5120EffS3_fjLj128EEEEEEEvNS0_19ForwardKernelParamsE:
	.zero		1040


//--------------------- .nv.shared._ZN18transformer_engine13normalization19ln_fwd_tuned_kernelINS0_13Kernel_traitsI13__nv_bfloat16S3_S3_fjLj5120ELj1ELj1ELj4ELj16ENS0_18Kernel_traits_baseILj5120ES3_S3_S3_fjLj128EEEEEEEvNS0_19ForwardKernelParamsE --------------------------
	.section	.nv.shared._ZN18transformer_engine13normalization19ln_fwd_tuned_kernelINS0_13Kernel_traitsI13__nv_bfloat16S3_S3_fjLj5120ELj1ELj1ELj4ELj16ENS0_18Kernel_traits_baseILj5120ES3_S3_S3_fjLj128EEEEEEEvNS0_19ForwardKernelParamsE,"aw",@nobits
	.sectionflags	@""
	.align	16
.nv.shared._ZN18transformer_engine13normalization19ln_fwd_tuned_kernelINS0_13Kernel_traitsI13__nv_bfloat16S3_S3_fjLj5120ELj1ELj1ELj4ELj16ENS0_18Kernel_traits_baseILj5120ES3_S3_S3_fjLj128EEEEEEEvNS0_19ForwardKernelParamsE:
	.zero		1040


//--------------------- .nv.shared._ZN18transformer_engine13normalization19ln_fwd_tuned_kernelINS0_13Kernel_traitsIff6__halffjLj5120ELj1ELj1ELj4ELj16ENS0_18Kernel_traits_baseILj5120EffS3_fjLj128EEEEEEEvNS0_19ForwardKernelParamsE --------------------------
	.section	.nv.shared._ZN18transformer_engine13normalization19ln_fwd_tuned_kernelINS0_13Kernel_traitsIff6__halffjLj5120ELj1ELj1ELj4ELj16ENS0_18Kernel_traits_baseILj5120EffS3_fjLj128EEEEEEEvNS0_19ForwardKernelParamsE,"aw",@nobits
	.sectionflags	@""
	.align	16
.nv.shared._ZN18transformer_engine13normalization19ln_fwd_tuned_kernelINS0_13Kernel_traitsIff6__halffjLj5120ELj1ELj1ELj4ELj16ENS0_18Kernel_traits_baseILj5120EffS3_fjLj128EEEEEEEvNS0_19ForwardKernelParamsE:
	.zero		1040


//--------------------- .nv.shared._ZN18transformer_engine13normalization19ln_fwd_tuned_kernelINS0_13Kernel_traitsI6__halfS3_S3_fjLj5120ELj1ELj1ELj4ELj16ENS0_18Kernel_traits_baseILj5120ES3_S3_S3_fjLj128EEEEEEEvNS0_19ForwardKernelParamsE --------------------------
	.section	.nv.shared._ZN18transformer_engine13normalization19ln_fwd_tuned_kernelINS0_13Kernel_traitsI6__halfS3_S3_fjLj5120ELj1ELj1ELj4ELj16ENS0_18Kernel_traits_baseILj5120ES3_S3_S3_fjLj128EEEEEEEvNS0_19ForwardKernelParamsE,"aw",@nobits
	.sectionflags	@""
	.align	16
.nv.shared._ZN18transformer_engine13normalization19ln_fwd_tuned_kernelINS0_13Kernel_traitsI6__halfS3_S3_fjLj5120ELj1ELj1ELj4ELj16ENS0_18Kernel_traits_baseILj5120ES3_S3_S3_fjLj128EEEEEEEvNS0_19ForwardKernelParamsE:
	.zero		1040


//--------------------- .nv.shared._ZN18transformer_engine13normalization19ln_fwd_tuned_kernelINS0_13Kernel_traitsIffffjLj5120ELj1ELj1ELj4ELj16ENS0_18Kernel_traits_baseILj5120EffffjLj128EEEEEEEvNS0_19ForwardKernelParamsE --------------------------
	.section	.nv.shared._ZN18transformer_engine13normalization19ln_fwd_tuned_kernelINS0_13Kernel_traitsIffffjLj5120ELj1ELj1ELj4ELj16ENS0_18Kernel_traits_baseILj5120EffffjLj128EEEEEEEvNS0_19ForwardKernelParamsE,"aw",@nobits
	.sectionflags	@""
	.align	16
.nv.shared._ZN18transformer_engine13normalization19ln_fwd_tuned_kernelINS0_13Kernel_traitsIffffjLj5120ELj1ELj1ELj4ELj16ENS0_18Kernel_traits_baseILj5120EffffjLj128EEEEEEEvNS0_19ForwardKernelParamsE:
	.zero		1040


//--------------------- .nv.shared._ZN18transformer_engine13normalization19ln_fwd_tuned_kernelINS0_13Kernel_traitsIff13__nv_bfloat16fjLj4096ELj1ELj1ELj4ELj16ENS0_18Kernel_traits_baseILj4096EffS3_fjLj128EEEEEEEvNS0_19ForwardKernelParamsE --------------------------
	.section	.nv.shared._ZN18transformer_engine13normalization19ln_fwd_tuned_kernelINS0_13Kernel_traitsIff13__nv_bfloat16fjLj4096ELj1ELj1ELj4ELj16ENS0_18Kernel_traits_baseILj4096EffS3_fjLj128EEEEEEEvNS0_19ForwardKernelParamsE,"aw",@nobits
	.sectionflags	@""
	.align	16
.nv.shared._ZN18transformer_engine13normalization19ln_fwd_tuned_kernelINS0_13Kernel_traitsIff13__nv_bfloat16fjLj4096ELj1ELj1ELj4ELj16ENS0_18Kernel_traits_baseILj4096EffS3_fjLj128EEEEEEEvNS0_19ForwardKernelParamsE:
	.zero		1040


//--------------------- .nv.shared._ZN18transformer_engine13normalization19ln_fwd_tuned_kernelINS0_13Kernel_traitsI13__nv_bfloat16S3_S3_fjLj4096ELj1ELj1ELj4ELj16ENS0_18Kernel_traits_baseILj4096ES3_S3_S3_fjLj128EEEEEEEvNS0_19ForwardKernelParamsE --------------------------
	.section	.nv.shared._ZN18transformer_engine13normalization19ln_fwd_tuned_kernelINS0_13Kernel_traitsI13__nv_bfloat16S3_S3_fjLj4096ELj1ELj1ELj4ELj16ENS0_18Kernel_traits_baseILj4096ES3_S3_S3_fjLj128EEEEEEEvNS0_19ForwardKernelParamsE,"aw",@nobits
	.sectionflags	@""
	.align	16
.nv.shared._ZN18transformer_engine13normalization19ln_fwd_tuned_kernelINS0_13Kernel_traitsI13__nv_bfloat16S3_S3_fjLj4096ELj1ELj1ELj4ELj16ENS0_18Kernel_traits_baseILj4096ES3_S3_S3_fjLj128EEEEEEEvNS0_19ForwardKernelParamsE:
	.zero		1040


//--------------------- .nv.shared._ZN18transformer_engine13normalization19ln_fwd_tuned_kernelINS0_13Kernel_traitsIff6__halffjLj4096ELj1ELj1ELj4ELj16ENS0_18Kernel_traits_baseILj4096EffS3_fjLj128EEEEEEEvNS0_19ForwardKernelParamsE --------------------------
	.section	.nv.shared._ZN18transformer_engine13normalization19ln_fwd_tuned_kernelINS0_13Kernel_traitsIff6__halffjLj4096ELj1ELj1ELj4ELj16ENS0_18Kernel_traits_baseILj4096EffS3_fjLj128EEEEEEEvNS0_19ForwardKernelParamsE,"aw",@nobits
	.sectionflags	@""
	.align	16
.nv.shared._ZN18transformer_engine13normalization19ln_fwd_tuned_kernelINS0_13Kernel_traitsIff6__halffjLj4096ELj1ELj1ELj4ELj16ENS0_18Kernel_traits_baseILj4096EffS3_fjLj128EEEEEEEvNS0_19ForwardKernelParamsE:
	.zero		1040


//--------------------- .nv.shared._ZN18transformer_engine13normalization19ln_fwd_tuned_kernelINS0_13Kernel_traitsI6__halfS3_S3_fjLj4096ELj1ELj1ELj4ELj16ENS0_18Kernel_traits_baseILj4096ES3_S3_S3_fjLj128EEEEEEEvNS0_19ForwardKernelParamsE --------------------------
	.section	.nv.shared._ZN18transformer_engine13normalization19ln_fwd_tuned_kernelINS0_13Kernel_traitsI6__halfS3_S3_fjLj4096ELj1ELj1ELj4ELj16ENS0_18Kernel_traits_baseILj4096ES3_S3_S3_fjLj128EEEEEEEvNS0_19ForwardKernelParamsE,"aw",@nobits
	.sectionflags	@""
	.align	16
.nv.shared._ZN18transformer_engine13normalization19ln_fwd_tuned_kernelINS0_13Kernel_traitsI6__halfS3_S3_fjLj4096ELj1ELj1ELj4ELj16ENS0_18Kernel_traits_baseILj4096ES3_S3_S3_fjLj128EEEEEEEvNS0_19ForwardKernelParamsE:
	.zero		1040


//--------------------- .nv.shared._ZN18transformer_engine13normalization19ln_fwd_tuned_kernelINS0_13Kernel_traitsIffffjLj4096ELj1ELj1ELj4ELj16ENS0_18Kernel_traits_baseILj4096EffffjLj128EEEEEEEvNS0_19ForwardKernelParamsE --------------------------
	.section	.nv.shared._ZN18transformer_engine13normalization19ln_fwd_tuned_kernelINS0_13Kernel_traitsIffffjLj4096ELj1ELj1ELj4ELj16ENS0_18Kernel_traits_baseILj4096EffffjLj128EEEEEEEvNS0_19ForwardKernelParamsE,"aw",@nobits
	.sectionflags	@""
	.align	16
.nv.shared._ZN18transformer_engine13normalization19ln_fwd_tuned_kernelINS0_13Kernel_traitsIffffjLj4096ELj1ELj1ELj4ELj16ENS0_18Kernel_traits_baseILj4096EffffjLj128EEEEEEEvNS0_19ForwardKernelParamsE:
	.zero		1040


//--------------------- .nv.shared._ZN18transformer_engine13normalization19ln_fwd_tuned_kernelINS0_13Kernel_traitsIff13__nv_bfloat16fjLj3840ELj1ELj1ELj4ELj4ENS0_18Kernel_traits_baseILj3840EffS3_fjLj128EEEEEEEvNS0_19ForwardKernelParamsE --------------------------
	.section	.nv.shared._ZN18transformer_engine13normalization19ln_fwd_tuned_kernelINS0_13Kernel_traitsIff13__nv_bfloat16fjLj3840ELj1ELj1ELj4ELj4ENS0_18Kernel_traits_baseILj3840EffS3_fjLj128EEEEEEEvNS0_19ForwardKernelParamsE,"aw",@nobits
	.sectionflags	@""
	.align	16
.nv.shared._ZN18transformer_engine13normalization19ln_fwd_tuned_kernelINS0_13Kernel_traitsIff13__nv_bfloat16fjLj3840ELj1ELj1ELj4ELj4ENS0_18Kernel_traits_baseILj3840EffS3_fjLj128EEEEEEEvNS0_19ForwardKernelParamsE:
	.zero		1040


//--------------------- .nv.shared._ZN18transformer_engine13normalization19ln_fwd_tuned_kernelINS0_13Kernel_traitsI13__nv_bfloat16S3_S3_fjLj3840ELj1ELj1ELj4ELj4ENS0_18Kernel_traits_baseILj3840ES3_S3_S3_fjLj128EEEEEEEvNS0_19ForwardKernelParamsE --------------------------
	.section	.nv.shared._ZN18transformer_engine13normalization19ln_fwd_tuned_kernelINS0_13Kernel_traitsI13__nv_bfloat16S3_S3_fjLj3840ELj1ELj1ELj4ELj4ENS0_18Kernel_traits_baseILj3840ES3_S3_S3_fjLj128EEEEEEEvNS0_19ForwardKernelParamsE,"aw",@nobits
	.sectionflags	@""
	.align	16
.nv.shared._ZN18transformer_engine13normalization19ln_fwd_tuned_kernelINS0_13Kernel_traitsI13__nv_bfloat16S3_S3_fjLj3840ELj1ELj1ELj4ELj4ENS0_18Kernel_traits_baseILj3840ES3_S3_S3_fjLj128EEEEEEEvNS0_19ForwardKernelParamsE:
	.zero		1040


//--------------------- .nv.shared._ZN18transformer_engine13normalization19ln_fwd_tuned_kernelINS0_13Kernel_traitsIff6__halffjLj3840ELj1ELj1ELj4ELj4ENS0_18Kernel_traits_baseILj3840EffS3_fjLj128EEEEEEEvNS0_19ForwardKernelParamsE --------------------------
	.section	.nv.shared._ZN18transformer_engine13normalization19ln_fwd_tuned_kernelINS0_13Kernel_traitsIff6__halffjLj3840ELj1ELj1ELj4ELj4ENS0_18Kernel_traits_baseILj3840EffS3_fjLj128EEEEEEEvNS0_19ForwardKernelParamsE,"aw",@nobits
	.sectionflags	@""
	.align	16
.nv.shared._ZN18transformer_engine13normalization19ln_fwd_tuned_kernelINS0_13Kernel_traitsIff6__halffjLj3840ELj1ELj1ELj4ELj4ENS0_18Kernel_traits_baseILj3840EffS3_fjLj128EEEEEEEvNS0_19ForwardKernelParamsE:
	.zero		1040


//--------------------- .nv.shared._ZN18transformer_engine13normalization19ln_fwd_tuned_kernelINS0_13Kernel_traitsI6__halfS3_S3_fjLj3840ELj1ELj1ELj4ELj4ENS0_18Kernel_traits_baseILj3840ES3_S3_S3_fjLj128EEEEEEEvNS0_19ForwardKernelParamsE --------------------------
	.section	.nv.shared._ZN18transformer_engine13normalization19ln_fwd_tuned_kernelINS0_13Kernel_traitsI6__halfS3_S3_fjLj3840ELj1ELj1ELj4ELj4ENS0_18Kernel_traits_baseILj3840ES3_S3_S3_fjLj128EEEEEEEvNS0_19ForwardKernelParamsE,"aw",@nobits
	.sectionflags	@""
	.align	16
.nv.shared._ZN18transformer_engine13normalization19ln_fwd_tuned_kernelINS0_13Kernel_traitsI6__halfS3_S3_fjLj3840ELj1ELj1ELj4ELj4ENS0_18Kernel_traits_baseILj3840ES3_S3_S3_fjLj128EEEEEEEvNS0_19ForwardKernelParamsE:
	.zero		1040


//--------------------- .nv.shared._ZN18transformer_engine13normalization19ln_fwd_tuned_kernelINS0_13Kernel_traitsIffffjLj3840ELj1ELj1ELj4ELj4ENS0_18Kernel_traits_baseILj3840EffffjLj128EEEEEEEvNS0_19ForwardKernelParamsE --------------------------
	.section	.nv.shared._ZN18transformer_engine13normalization19ln_fwd_tuned_kernelINS0_13Kernel_traitsIffffjLj3840ELj1ELj1ELj4ELj4ENS0_18Kernel_traits_baseILj3840EffffjLj128EEEEEEEvNS0_19ForwardKernelParamsE,"aw",@nobits
	.sectionflags	@""
	.align	16
.nv.shared._ZN18transformer_engine13normalization19ln_fwd_tuned_kernelINS0_13Kernel_traitsIffffjLj3840ELj1ELj1ELj4ELj4ENS0_18Kernel_traits_baseILj3840EffffjLj128EEEEEEEvNS0_19ForwardKernelParamsE:
	.zero		1040


//--------------------- .nv.shared._ZN18transformer_engine13normalization19ln_fwd_tuned_kernelINS0_13Kernel_traitsIff13__nv_bfloat16fjLj3072ELj1ELj1ELj4ELj16ENS0_18Kernel_traits_baseILj3072EffS3_fjLj128EEEEEEEvNS0_19ForwardKernelParamsE --------------------------
	.section	.nv.shared._ZN18transformer_engine13normalization19ln_fwd_tuned_kernelINS0_13Kernel_traitsIff13__nv_bfloat16fjLj3072ELj1ELj1ELj4ELj16ENS0_18Kernel_traits_baseILj3072EffS3_fjLj128EEEEEEEvNS0_19ForwardKernelParamsE,"aw",@nobits
	.sectionflags	@""
	.align	16
.nv.shared._ZN18transformer_engine13normalization19ln_fwd_tuned_kernelINS0_13Kernel_traitsIff13__nv_bfloat16fjLj3072ELj1ELj1ELj4ELj16ENS0_18Kernel_traits_baseILj3072EffS3_fjLj128EEEEEEEvNS0_19ForwardKernelParamsE:
	.zero		1040


//--------------------- .nv.shared._ZN18transformer_engine13normalization19ln_fwd_tuned_kernelINS0_13Kernel_traitsI13__nv_bfloat16S3_S3_fjLj3072ELj1ELj1ELj4ELj16ENS0_18Kernel_traits_baseILj3072ES3_S3_S3_fjLj128EEEEEEEvNS0_19ForwardKernelParamsE --------------------------
	.section	.nv.shared._ZN18transformer_engine13normalization19ln_fwd_tuned_kernelINS0_13Kernel_traitsI13__nv_bfloat16S3_S3_fjLj3072ELj1ELj1ELj4ELj16ENS0_18Kernel_traits_baseILj3072ES3_S3_S3_fjLj128EEEEEEEvNS0_19ForwardKernelParamsE,"aw",@nobits
	.sectionflags	@""
	.align	16
.nv.shared._ZN18transformer_engine13normalization19ln_fwd_tuned_kernelINS0_13Kernel_traitsI13__nv_bfloat16S3_S3_fjLj3072ELj1ELj1ELj4ELj16ENS0_18Kernel_traits_baseILj3072ES3_S3_S3_fjLj128EEEEEEEvNS0_19ForwardKernelParamsE:
	.zero		1040


//--------------------- .nv.shared._ZN18transformer_engine13normalization19ln_fwd_tuned_kernelINS0_13Kernel_traitsIff6__halffjLj3072ELj1ELj1ELj4ELj16ENS0_18Kernel_traits_baseILj3072EffS3_fjLj128EEEEEEEvNS0_19ForwardKernelParamsE --------------------------
	.section	.nv.shared._ZN18transformer_engine13normalization19ln_fwd_tuned_kernelINS0_13Kernel_traitsIff6__halffjLj3072ELj1ELj1ELj4ELj16ENS0_18Kernel_traits_baseILj3072EffS3_fjLj128EEEEEEEvNS0_19ForwardKernelParamsE,"aw",@nobits
	.sectionflags	@""
	.align	16
.nv.shared._ZN18transformer_engine13normalization19ln_fwd_tuned_kernelINS0_13Kernel_traitsIff6__halffjLj3072ELj1ELj1ELj4ELj16ENS0_18Kernel_traits_baseILj3072EffS3_fjLj128EEEEEEEvNS0_19ForwardKernelParamsE:
	.zero		1040


//--------------------- .nv.shared._ZN18transformer_engine13normalization19ln_fwd_tuned_kernelINS0_13Kernel_traitsI6__halfS3_S3_fjLj3072ELj1ELj1ELj4ELj16ENS0_18Kernel_traits_baseILj3072ES3_S3_S3_fjLj128EEEEEEEvNS0_19ForwardKernelParamsE --------------------------
	.section	.nv.shared._ZN18transformer_engine13normalization19ln_fwd_tuned_kernelINS0_13Kernel_traitsI6__halfS3_S3_fjLj3072ELj1ELj1ELj4ELj16ENS0_18Kernel_traits_baseILj3072ES3_S3_S3_fjLj128EEEEEEEvNS0_19ForwardKernelParamsE,"aw",@nobits
	.sectionflags	@""
	.align	16
.nv.shared._ZN18transformer_engine13normalization19ln_fwd_tuned_kernelINS0_13Kernel_traitsI6__halfS3_S3_fjLj3072ELj1ELj1ELj4ELj16ENS0_18Kernel_traits_baseILj3072ES3_S3_S3_fjLj128EEEEEEEvNS0_19ForwardKernelParamsE:
	.zero		1040


//--------------------- .nv.shared._ZN18transformer_engine13normalization19ln_fwd_tuned_kernelINS0_13Kernel_traitsIffffjLj3072ELj1ELj1ELj4ELj16ENS0_18Kernel_traits_baseILj3072EffffjLj128EEEEEEEvNS0_19ForwardKernelParamsE --------------------------
	.section	.nv.shared._ZN18transformer_engine13normalization19ln_fwd_tuned_kernelINS0_13Kernel_traitsIffffjLj3072ELj1ELj1ELj4ELj16ENS0_18Kernel_traits_baseILj3072EffffjLj128EEEEEEEvNS0_19ForwardKernelParamsE,"aw",@nobits
	.sectionflags	@""
	.align	16
.nv.shared._ZN18transformer_engine13normalization19ln_fwd_tuned_kernelINS0_13Kernel_traitsIffffjLj3072ELj1ELj1ELj4ELj16ENS0_18Kernel_traits_baseILj3072EffffjLj128EEEEEEEvNS0_19ForwardKernelParamsE:
	.zero		1040


//--------------------- .nv.shared._ZN18transformer_engine13normalization19ln_fwd_tuned_kernelINS0_13Kernel_traitsIff13__nv_bfloat16fjLj2304ELj1ELj4ELj1ELj16ENS0_18Kernel_traits_baseILj2304EffS3_fjLj128EEEEEEEvNS0_19ForwardKernelParamsE --------------------------
	.section	.nv.shared._ZN18transformer_engine13normalization19ln_fwd_tuned_kernelINS0_13Kernel_traitsIff13__nv_bfloat16fjLj2304ELj1ELj4ELj1ELj16ENS0_18Kernel_traits_baseILj2304EffS3_fjLj128EEEEEEEvNS0_19ForwardKernelParamsE,"aw",@nobits
	.sectionflags	@""
	.align	16
.nv.shared._ZN18transformer_engine13normalization19ln_fwd_tuned_kernelINS0_13Kernel_traitsIff13__nv_bfloat16fjLj2304ELj1ELj4ELj1ELj16ENS0_18Kernel_traits_baseILj2304EffS3_fjLj128EEEEEEEvNS0_19ForwardKernelParamsE:
	.zero		1040


//--------------------- .nv.shared._ZN18transformer_engine13normalization19ln_fwd_tuned_kernelINS0_13Kernel_traitsI13__nv_bfloat16S3_S3_fjLj2304ELj1ELj4ELj1ELj16ENS0_18Kernel_traits_baseILj2304ES3_S3_S3_fjLj128EEEEEEEvNS0_19ForwardKernelParamsE --------------------------
	.section	.nv.shared._ZN18transformer_engine13normalization19ln_fwd_tuned_kernelINS0_13Kernel_traitsI13__nv_bfloat16S3_S3_fjLj2304ELj1ELj4ELj1ELj16ENS0_18Kernel_traits_baseILj2304ES3_S3_S3_fjLj128EEEEEEEvNS0_19ForwardKernelParamsE,"aw",@nobits
	.sectionflags	@""
	.align	16
.nv.shared._ZN18transformer_engine13normalization19ln_fwd_tuned_kernelINS0_13Kernel_traitsI13__nv_bfloat16S3_S3_fjLj2304ELj1ELj4ELj1ELj16ENS0_18Kernel_traits_baseILj2304ES3_S3_S3_fjLj128EEEEEEEvNS0_19ForwardKernelParamsE:
	.zero		1040


//--------------------- .nv.shared._ZN18transformer_engine13normalization19ln_fwd_tuned_kernelINS0_13Kernel_traitsIff6__halffjLj2304ELj1ELj4ELj1ELj16ENS0_18Kernel_traits_baseILj2304EffS3_fjLj128EEEEEEEvNS0_19ForwardKernelParamsE --------------------------
	.section	.nv.shared._ZN18transformer_engine13normalization19ln_fwd_tuned_kernelINS0_13Kernel_traitsIff6__halffjLj2304ELj1ELj4ELj1ELj16ENS0_18Kernel_traits_baseILj2304EffS3_fjLj128EEEEEEEvNS0_19ForwardKernelParamsE,"aw",@nobits
	.sectionflags	@""
	.align	16
.nv.shared._ZN18transformer_engine13normalization19ln_fwd_tuned_kernelINS0_13Kernel_traitsIff6__halffjLj2304ELj1ELj4ELj1ELj16ENS0_18Kernel_traits_baseILj2304EffS3_fjLj128EEEEEEEvNS0_19ForwardKernelParamsE:
	.zero		1040


//--------------------- .nv.shared._ZN18transformer_engine13normalization19ln_fwd_tuned_kernelINS0_13Kernel_traitsI6__halfS3_S3_fjLj2304ELj1ELj4ELj1ELj16ENS0_18Kernel_traits_baseILj2304ES3_S3_S3_fjLj128EEEEEEEvNS0_19ForwardKernelParamsE --------------------------
	.section	.nv.shared._ZN18transformer_engine13normalization19ln_fwd_tuned_kernelINS0_13Kernel_traitsI6__halfS3_S3_fjLj2304ELj1ELj4ELj1ELj16ENS0_18Kernel_traits_baseILj2304ES3_S3_S3_fjLj128EEEEEEEvNS0_19ForwardKernelParamsE,"aw",@nobits
	.sectionflags	@""
	.align	16
.nv.shared._ZN18transformer_engine13normalization19ln_fwd_tuned_kernelINS0_13Kernel_traitsI6__halfS3_S3_fjLj2304ELj1ELj4ELj1ELj16ENS0_18Kernel_traits_baseILj2304ES3_S3_S3_fjLj128EEEEEEEvNS0_19ForwardKernelParamsE:
	.zero		1040


//--------------------- .nv.shared._ZN18transformer_engine13normalization19ln_fwd_tuned_kernelINS0_13Kernel_traitsIffffjLj2304ELj1ELj4ELj1ELj16ENS0_18Kernel_traits_baseILj2304EffffjLj128EEEEEEEvNS0_19ForwardKernelParamsE --------------------------
	.section	.nv.shared._ZN18transformer_engine13normalization19ln_fwd_tuned_kernelINS0_13Kernel_traitsIffffjLj2304ELj1ELj4ELj1ELj16ENS0_18Kernel_traits_baseILj2304EffffjLj128EEEEEEEvNS0_19ForwardKernelParamsE,"aw",@nobits
	.sectionflags	@""
	.align	16
.nv.shared._ZN18transformer_engine13normalization19ln_fwd_tuned_kernelINS0_13Kernel_traitsIffffjLj2304ELj1ELj4ELj1ELj16ENS0_18Kernel_traits_baseILj2304EffffjLj128EEEEEEEvNS0_19ForwardKernelParamsE:
	.zero		1040


//--------------------- .nv.shared._ZN18transformer_engine13normalization19ln_fwd_tuned_kernelINS0_13Kernel_traitsIff13__nv_bfloat16fjLj2048ELj1ELj4ELj1ELj16ENS0_18Kernel_traits_baseILj2048EffS3_fjLj128EEEEEEEvNS0_19ForwardKernelParamsE --------------------------
	.section	.nv.shared._ZN18transformer_engine13normalization19ln_fwd_tuned_kernelINS0_13Kernel_traitsIff13__nv_bfloat16fjLj2048ELj1ELj4ELj1ELj16ENS0_18Kernel_traits_baseILj2048EffS3_fjLj128EEEEEEEvNS0_19ForwardKernelParamsE,"aw",@nobits
	.sectionflags	@""
	.align	16
.nv.shared._ZN18transformer_engine13normalization19ln_fwd_tuned_kernelINS0_13Kernel_traitsIff13__nv_bfloat16fjLj2048ELj1ELj4ELj1ELj16ENS0_18Kernel_traits_baseILj2048EffS3_fjLj128EEEEEEEvNS0_19ForwardKernelParamsE:
	.zero		1040


//--------------------- .nv.shared._ZN18transformer_engine13normalization19ln_fwd_tuned_kernelINS0_13Kernel_traitsI13__nv_bfloat16S3_S3_fjLj2048ELj1ELj4ELj1ELj16ENS0_18Kernel_traits_baseILj2048ES3_S3_S3_fjLj128EEEEEEEvNS0_19ForwardKernelParamsE --------------------------
	.section	.nv.shared._ZN18transformer_engine13normalization19ln_fwd_tuned_kernelINS0_13Kernel_traitsI13__nv_bfloat16S3_S3_fjLj2048ELj1ELj4ELj1ELj16ENS0_18Kernel_traits_baseILj2048ES3_S3_S3_fjLj128EEEEEEEvNS0_19ForwardKernelParamsE,"aw",@nobits
	.sectionflags	@""
	.align	16
.nv.shared._ZN18transformer_engine13normalization19ln_fwd_tuned_kernelINS0_13Kernel_traitsI13__nv_bfloat16S3_S3_fjLj2048ELj1ELj4ELj1ELj16ENS0_18Kernel_traits_baseILj2048ES3_S3_S3_fjLj128EEEEEEEvNS0_19ForwardKernelParamsE:
	.zero		1040


//--------------------- .nv.shared._ZN18transformer_engine13normalization19ln_fwd_tuned_kernelINS0_13Kernel_traitsIff6__halffjLj2048ELj1ELj4ELj1ELj16ENS0_18Kernel_traits_baseILj2048EffS3_fjLj128EEEEEEEvNS0_19ForwardKernelParamsE --------------------------
	.section	.nv.shared._ZN18transformer_engine13normalization19ln_fwd_tuned_kernelINS0_13Kernel_traitsIff6__halffjLj2048ELj1ELj4ELj1ELj16ENS0_18Kernel_traits_baseILj2048EffS3_fjLj128EEEEEEEvNS0_19ForwardKernelParamsE,"aw",@nobits
	.sectionflags	@""
	.align	16
.nv.shared._ZN18transformer_engine13normalization19ln_fwd_tuned_kernelINS0_13Kernel_traitsIff6__halffjLj2048ELj1ELj4ELj1ELj16ENS0_18Kernel_traits_baseILj2048EffS3_fjLj128EEEEEEEvNS0_19ForwardKernelParamsE:
	.zero		1040


//--------------------- .nv.shared._ZN18transformer_engine13normalization19ln_fwd_tuned_kernelINS0_13Kernel_traitsI6__halfS3_S3_fjLj2048ELj1ELj4ELj1ELj16ENS0_18Kernel_traits_baseILj2048ES3_S3_S3_fjLj128EEEEEEEvNS0_19ForwardKernelParamsE --------------------------
	.section	.nv.shared._ZN18transformer_engine13normalization19ln_fwd_tuned_kernelINS0_13Kernel_traitsI6__halfS3_S3_fjLj2048ELj1ELj4ELj1ELj16ENS0_18Kernel_traits_baseILj2048ES3_S3_S3_fjLj128EEEEEEEvNS0_19ForwardKernelParamsE,"aw",@nobits
	.sectionflags	@""
	.align	16
.nv.shared._ZN18transformer_engine13normalization19ln_fwd_tuned_kernelINS0_13Kernel_traitsI6__halfS3_S3_fjLj2048ELj1ELj4ELj1ELj16ENS0_18Kernel_traits_baseILj2048ES3_S3_S3_fjLj128EEEEEEEvNS0_19ForwardKernelParamsE:
	.zero		1040


//--------------------- .nv.shared._ZN18transformer_engine13normalization19ln_fwd_tuned_kernelINS0_13Kernel_traitsIffffjLj2048ELj1ELj4ELj1ELj16ENS0_18Kernel_traits_baseILj2048EffffjLj128EEEEEEEvNS0_19ForwardKernelParamsE --------------------------
	.section	.nv.shared._ZN18transformer_engine13normalization19ln_fwd_tuned_kernelINS0_13Kernel_traitsIffffjLj2048ELj1ELj4ELj1ELj16ENS0_18Kernel_traits_baseILj2048EffffjLj128EEEEEEEvNS0_19ForwardKernelParamsE,"aw",@nobits
	.sectionflags	@""
	.align	16
.nv.shared._ZN18transformer_engine13normalization19ln_fwd_tuned_kernelINS0_13Kernel_traitsIffffjLj2048ELj1ELj4ELj1ELj16ENS0_18Kernel_traits_baseILj2048EffffjLj128EEEEEEEvNS0_19ForwardKernelParamsE:
	.zero		1040


//--------------------- .nv.shared._ZN18transformer_engine13normalization19ln_fwd_tuned_kernelINS0_13Kernel_traitsIff13__nv_bfloat16fjLj1536ELj1ELj4ELj1ELj16ENS0_18Kernel_traits_baseILj1536EffS3_fjLj128EEEEEEEvNS0_19ForwardKernelParamsE --------------------------
	.section	.nv.shared._ZN18transformer_engine13normalization19ln_fwd_tuned_kernelINS0_13Kernel_traitsIff13__nv_bfloat16fjLj1536ELj1ELj4ELj1ELj16ENS0_18Kernel_traits_baseILj1536EffS3_fjLj128EEEEEEEvNS0_19ForwardKernelParamsE,"aw",@nobits
	.sectionflags	@""
	.align	16
.nv.shared._ZN18transformer_engine13normalization19ln_fwd_tuned_kernelINS0_13Kernel_traitsIff13__nv_bfloat16fjLj1536ELj1ELj4ELj1ELj16ENS0_18Kernel_traits_baseILj1536EffS3_fjLj128EEEEEEEvNS0_19ForwardKernelParamsE:
	.zero		1040


//--------------------- .nv.shared._ZN18transformer_engine13normalization19ln_fwd_tuned_kernelINS0_13Kernel_traitsI13__nv_bfloat16S3_S3_fjLj1536ELj1ELj4ELj1ELj16ENS0_18Kernel_traits_baseILj1536ES3_S3_S3_fjLj128EEEEEEEvNS0_19ForwardKernelParamsE --------------------------
	.section	.nv.shared._ZN18transformer_engine13normalization19ln_fwd_tuned_kernelINS0_13Kernel_traitsI13__nv_bfloat16S3_S3_fjLj1536ELj1ELj4ELj1ELj16ENS0_18Kernel_traits_baseILj1536ES3_S3_S3_fjLj128EEEEEEEvNS0_19ForwardKernelParamsE,"aw",@nobits
	.sectionflags	@""
	.align	16
.nv.shared._ZN18transformer_engine13normalization19ln_fwd_tuned_kernelINS0_13Kernel_traitsI13__nv_bfloat16S3_S3_fjLj1536ELj1ELj4ELj1ELj16ENS0_18Kernel_traits_baseILj1536ES3_S3_S3_fjLj128EEEEEEEvNS0_19ForwardKernelParamsE:
	.zero		1040


//--------------------- .nv.shared._ZN18transformer_engine13normalization19ln_fwd_tuned_kernelINS0_13Kernel_traitsIff6__halffjLj1536ELj1ELj4ELj1ELj16ENS0_18Kernel_traits_baseILj1536EffS3_fjLj128EEEEEEEvNS0_19ForwardKernelParamsE --------------------------
	.section	.nv.shared._ZN18transformer_engine13normalization19ln_fwd_tuned_kernelINS0_13Kernel_traitsIff6__halffjLj1536ELj1ELj4ELj1ELj16ENS0_18Kernel_traits_baseILj1536EffS3_fjLj128EEEEEEEvNS0_19ForwardKernelParamsE,"aw",@nobits
	.sectionflags	@""
	.align	16
.nv.shared._ZN18transformer_engine13normalization19ln_fwd_tuned_kernelINS0_13Kernel_traitsIff6__halffjLj1536ELj1ELj4ELj1ELj16ENS0_18Kernel_traits_baseILj1536EffS3_fjLj128EEEEEEEvNS0_19ForwardKernelParamsE:
	.zero		1040


//--------------------- .nv.shared._ZN18transformer_engine13normalization19ln_fwd_tuned_kernelINS0_13Kernel_traitsI6__halfS3_S3_fjLj1536ELj1ELj4ELj1ELj16ENS0_18Kernel_traits_baseILj1536ES3_S3_S3_fjLj128EEEEEEEvNS0_19ForwardKernelParamsE --------------------------
	.section	.nv.shared._ZN18transformer_engine13normalization19ln_fwd_tuned_kernelINS0_13Kernel_traitsI6__halfS3_S3_fjLj1536ELj1ELj4ELj1ELj16ENS0_18Kernel_traits_baseILj1536ES3_S3_S3_fjLj128EEEEEEEvNS0_19ForwardKernelParamsE,"aw",@nobits
	.sectionflags	@""
	.align	16
.nv.shared._ZN18transformer_engine13normalization19ln_fwd_tuned_kernelINS0_13Kernel_traitsI6__halfS3_S3_fjLj1536ELj1ELj4ELj1ELj16ENS0_18Kernel_traits_baseILj1536ES3_S3_S3_fjLj128EEEEEEEvNS0_19ForwardKernelParamsE:
	.zero		1040


//--------------------- .nv.shared._ZN18transformer_engine13normalization19ln_fwd_tuned_kernelINS0_13Kernel_traitsIffffjLj1536ELj1ELj4ELj1ELj16ENS0_18Kernel_traits_baseILj1536EffffjLj128EEEEEEEvNS0_19ForwardKernelParamsE --------------------------
	.section	.nv.shared._ZN18transformer_engine13normalization19ln_fwd_tuned_kernelINS0_13Kernel_traitsIffffjLj1536ELj1ELj4ELj1ELj16ENS0_18Kernel_traits_baseILj1536EffffjLj128EEEEEEEvNS0_19ForwardKernelParamsE,"aw",@nobits
	.sectionflags	@""
	.align	16
.nv.shared._ZN18transformer_engine13normalization19ln_fwd_tuned_kernelINS0_13Kernel_traitsIffffjLj1536ELj1ELj4ELj1ELj16ENS0_18Kernel_traits_baseILj1536EffffjLj128EEEEEEEvNS0_19ForwardKernelParamsE:
	.zero		1040


//--------------------- .nv.shared._ZN18transformer_engine13normalization19ln_fwd_tuned_kernelINS0_13Kernel_traitsIff13__nv_bfloat16fjLj1024ELj1ELj4ELj1ELj16ENS0_18Kernel_traits_baseILj1024EffS3_fjLj128EEEEEEEvNS0_19ForwardKernelParamsE --------------------------
	.section	.nv.shared._ZN18transformer_engine13normalization19ln_fwd_tuned_kernelINS0_13Kernel_traitsIff13__nv_bfloat16fjLj1024ELj1ELj4ELj1ELj16ENS0_18Kernel_traits_baseILj1024EffS3_fjLj128EEEEEEEvNS0_19ForwardKernelParamsE,"aw",@nobits
	.sectionflags	@""
	.align	16
.nv.shared._ZN18transformer_engine13normalization19ln_fwd_tuned_kernelINS0_13Kernel_traitsIff13__nv_bfloat16fjLj1024ELj1ELj4ELj1ELj16ENS0_18Kernel_traits_baseILj1024EffS3_fjLj128EEEEEEEvNS0_19ForwardKernelParamsE:
	.zero		1040


//--------------------- .nv.shared._ZN18transformer_engine13normalization19ln_fwd_tuned_kernelINS0_13Kernel_traitsI13__nv_bfloat16S3_S3_fjLj1024ELj1ELj4ELj1ELj16ENS0_18Kernel_traits_baseILj1024ES3_S3_S3_fjLj128EEEEEEEvNS0_19ForwardKernelParamsE --------------------------
	.section	.nv.shared._ZN18transformer_engine13normalization19ln_fwd_tuned_kernelINS0_13Kernel_traitsI13__nv_bfloat16S3_S3_fjLj1024ELj1ELj4ELj1ELj16ENS0_18Kernel_traits_baseILj1024ES3_S3_S3_fjLj128EEEEEEEvNS0_19ForwardKernelParamsE,"aw",@nobits
	.sectionflags	@""
	.align	16
.nv.shared._ZN18transformer_engine13normalization19ln_fwd_tuned_kernelINS0_13Kernel_traitsI13__nv_bfloat16S3_S3_fjLj1024ELj1ELj4ELj1ELj16ENS0_18Kernel_traits_baseILj1024ES3_S3_S3_fjLj128EEEEEEEvNS0_19ForwardKernelParamsE:
	.zero		1040


//--------------------- .nv.shared._ZN18transformer_engine13normalization19ln_fwd_tuned_kernelINS0_13Kernel_traitsIff6__halffjLj1024ELj1ELj4ELj1ELj16ENS0_18Kernel_traits_baseILj1024EffS3_fjLj128EEEEEEEvNS0_19ForwardKernelParamsE --------------------------
	.section	.nv.shared._ZN18transformer_engine13normalization19ln_fwd_tuned_kernelINS0_13Kernel_traitsIff6__halffjLj1024ELj1ELj4ELj1ELj16ENS0_18Kernel_traits_baseILj1024EffS3_fjLj128EEEEEEEvNS0_19ForwardKernelParamsE,"aw",@nobits
	.sectionflags	@""
	.align	16
.nv.shared._ZN18transformer_engine13normalization19ln_fwd_tuned_kernelINS0_13Kernel_traitsIff6__halffjLj1024ELj1ELj4ELj1ELj16ENS0_18Kernel_traits_baseILj1024EffS3_fjLj128EEEEEEEvNS0_19ForwardKernelParamsE:
	.zero		1040


//--------------------- .nv.shared._ZN18transformer_engine13normalization19ln_fwd_tuned_kernelINS0_13Kernel_traitsI6__halfS3_S3_fjLj1024ELj1ELj4ELj1ELj16ENS0_18Kernel_traits_baseILj1024ES3_S3_S3_fjLj128EEEEEEEvNS0_19ForwardKernelParamsE --------------------------
	.section	.nv.shared._ZN18transformer_engine13normalization19ln_fwd_tuned_kernelINS0_13Kernel_traitsI6__halfS3_S3_fjLj1024ELj1ELj4ELj1ELj16ENS0_18Kernel_traits_baseILj1024ES3_S3_S3_fjLj128EEEEEEEvNS0_19ForwardKernelParamsE,"aw",@nobits
	.sectionflags	@""
	.align	16
.nv.shared._ZN18transformer_engine13normalization19ln_fwd_tuned_kernelINS0_13Kernel_traitsI6__halfS3_S3_fjLj1024ELj1ELj4ELj1ELj16ENS0_18Kernel_traits_baseILj1024ES3_S3_S3_fjLj128EEEEEEEvNS0_19ForwardKernelParamsE:
	.zero		1040


//--------------------- .nv.shared._ZN18transformer_engine13normalization19ln_fwd_tuned_kernelINS0_13Kernel_traitsIffffjLj1024ELj1ELj4ELj1ELj16ENS0_18Kernel_traits_baseILj1024EffffjLj128EEEEEEEvNS0_19ForwardKernelParamsE --------------------------
	.section	.nv.shared._ZN18transformer_engine13normalization19ln_fwd_tuned_kernelINS0_13Kernel_traitsIffffjLj1024ELj1ELj4ELj1ELj16ENS0_18Kernel_traits_baseILj1024EffffjLj128EEEEEEEvNS0_19ForwardKernelParamsE,"aw",@nobits
	.sectionflags	@""
	.align	16
.nv.shared._ZN18transformer_engine13normalization19ln_fwd_tuned_kernelINS0_13Kernel_traitsIffffjLj1024ELj1ELj4ELj1ELj16ENS0_18Kernel_traits_baseILj1024EffffjLj128EEEEEEEvNS0_19ForwardKernelParamsE:
	.zero		1040


//--------------------- .nv.shared._ZN18transformer_engine13normalization19ln_fwd_tuned_kernelINS0_13Kernel_traitsIff13__nv_bfloat16fjLj768ELj1ELj4ELj1ELj16ENS0_18Kernel_traits_baseILj768EffS3_fjLj128EEEEEEEvNS0_19ForwardKernelParamsE --------------------------
	.section	.nv.shared._ZN18transformer_engine13normalization19ln_fwd_tuned_kernelINS0_13Kernel_traitsIff13__nv_bfloat16fjLj768ELj1ELj4ELj1ELj16ENS0_18Kernel_traits_baseILj768EffS3_fjLj128EEEEEEEvNS0_19ForwardKernelParamsE,"aw",@nobits
	.sectionflags	@""
	.align	16
.nv.shared._ZN18transformer_engine13normalization19ln_fwd_tuned_kernelINS0_13Kernel_traitsIff13__nv_bfloat16fjLj768ELj1ELj4ELj1ELj16ENS0_18Kernel_traits_baseILj768EffS3_fjLj128EEEEEEEvNS0_19ForwardKernelParamsE:
	.zero		1040


//--------------------- .nv.shared._ZN18transformer_engine13normalization19ln_fwd_tuned_kernelINS0_13Kernel_traitsI13__nv_bfloat16S3_S3_fjLj768ELj1ELj4ELj1ELj16ENS0_18Kernel_traits_baseILj768ES3_S3_S3_fjLj128EEEEEEEvNS0_19ForwardKernelParamsE --------------------------
	.section	.nv.shared._ZN18transformer_engine13normalization19ln_fwd_tuned_kernelINS0_13Kernel_traitsI13__nv_bfloat16S3_S3_fjLj768ELj1ELj4ELj1ELj16ENS0_18Kernel_traits_baseILj768ES3_S3_S3_fjLj128EEEEEEEvNS0_19ForwardKernelParamsE,"aw",@nobits
	.sectionflags	@""
	.align	16
.nv.shared._ZN18transformer_engine13normalization19ln_fwd_tuned_kernelINS0_13Kernel_traitsI13__nv_bfloat16S3_S3_fjLj768ELj1ELj4ELj1ELj16ENS0_18Kernel_traits_baseILj768ES3_S3_S3_fjLj128EEEEEEEvNS0_19ForwardKernelParamsE:
	.zero		1040


//--------------------- .nv.shared._ZN18transformer_engine13normalization19ln_fwd_tuned_kernelINS0_13Kernel_traitsIff6__halffjLj768ELj1ELj4ELj1ELj16ENS0_18Kernel_traits_baseILj768EffS3_fjLj128EEEEEEEvNS0_19ForwardKernelParamsE --------------------------
	.section	.nv.shared._ZN18transformer_engine13normalization19ln_fwd_tuned_kernelINS0_13Kernel_traitsIff6__halffjLj768ELj1ELj4ELj1ELj16ENS0_18Kernel_traits_baseILj768EffS3_fjLj128EEEEEEEvNS0_19ForwardKernelParamsE,"aw",@nobits
	.sectionflags	@""
	.align	16
.nv.shared._ZN18transformer_engine13normalization19ln_fwd_tuned_kernelINS0_13Kernel_traitsIff6__halffjLj768ELj1ELj4ELj1ELj16ENS0_18Kernel_traits_baseILj768EffS3_fjLj128EEEEEEEvNS0_19ForwardKernelParamsE:
	.zero		1040


//--------------------- .nv.shared._ZN18transformer_engine13normalization19ln_fwd_tuned_kernelINS0_13Kernel_traitsI6__halfS3_S3_fjLj768ELj1ELj4ELj1ELj16ENS0_18Kernel_traits_baseILj768ES3_S3_S3_fjLj128EEEEEEEvNS0_19ForwardKernelParamsE --------------------------
	.section	.nv.shared._ZN18transformer_engine13normalization19ln_fwd_tuned_kernelINS0_13Kernel_traitsI6__halfS3_S3_fjLj768ELj1ELj4ELj1ELj16ENS0_18Kernel_traits_baseILj768ES3_S3_S3_fjLj128EEEEEEEvNS0_19ForwardKernelParamsE,"aw",@nobits
	.sectionflags	@""
	.align	16
.nv.shared._ZN18transformer_engine13normalization19ln_fwd_tuned_kernelINS0_13Kernel_traitsI6__halfS3_S3_fjLj768ELj1ELj4ELj1ELj16ENS0_18Kernel_traits_baseILj768ES3_S3_S3_fjLj128EEEEEEEvNS0_19ForwardKernelParamsE:
	.zero		1040


//--------------------- .nv.shared._ZN18transformer_engine13normalization19ln_fwd_tuned_kernelINS0_13Kernel_traitsIffffjLj768ELj1ELj4ELj1ELj16ENS0_18Kernel_traits_baseILj768EffffjLj128EEEEEEEvNS0_19ForwardKernelParamsE --------------------------
	.section	.nv.shared._ZN18transformer_engine13normalization19ln_fwd_tuned_kernelINS0_13Kernel_traitsIffffjLj768ELj1ELj4ELj1ELj16ENS0_18Kernel_traits_baseILj768EffffjLj128EEEEEEEvNS0_19ForwardKernelParamsE,"aw",@nobits
	.sectionflags	@""
	.align	16
.nv.shared._ZN18transformer_engine13normalization19ln_fwd_tuned_kernelINS0_13Kernel_traitsIffffjLj768ELj1ELj4ELj1ELj16ENS0_18Kernel_traits_baseILj768EffffjLj128EEEEEEEvNS0_19ForwardKernelParamsE:
	.zero		1040


//--------------------- .nv.shared._ZN18transformer_engine13normalization19ln_fwd_tuned_kernelINS0_13Kernel_traitsIff13__nv_fp8_e4m3fjLj65536ELj8ELj1ELj4ELj16ENS0_18Kernel_traits_baseILj65536EffS3_fjLj128EEEEEEEvNS0_19ForwardKernelParamsE --------------------------
	.section	.nv.shared._ZN18transformer_engine13normalization19ln_fwd_tuned_kernelINS0_13Kernel_traitsIff13__nv_fp8_e4m3fjLj65536ELj8ELj1ELj4ELj16ENS0_18Kernel_traits_baseILj65536EffS3_fjLj128EEEEEEEvNS0_19ForwardKernelParamsE,"aw",@nobits
	.sectionflags	@""
	.align	16
.nv.shared._ZN18transformer_engine13normalization19ln_fwd_tuned_kernelINS0_13Kernel_traitsIff13__nv_fp8_e4m3fjLj65536ELj8ELj1ELj4ELj16ENS0_18Kernel_traits_baseILj65536EffS3_fjLj128EEEEEEEvNS0_19ForwardKernelParamsE:
	.zero		1040


//--------------------- .nv.shared._ZN18transformer_engine13normalization19ln_fwd_tuned_kernelINS0_13Kernel_traitsIff13__nv_fp8_e4m3fjLj49152ELj4ELj1ELj4ELj16ENS0_18Kernel_traits_baseILj49152EffS3_fjLj128EEEEEEEvNS0_19ForwardKernelParamsE --------------------------
	.section	.nv.shared._ZN18transformer_engine13normalization19ln_fwd_tuned_kernelINS0_13Kernel_traitsIff13__nv_fp8_e4m3fjLj49152ELj4ELj1ELj4ELj16ENS0_18Kernel_traits_baseILj49152EffS3_fjLj128EEEEEEEvNS0_19ForwardKernelParamsE,"aw",@nobits
	.sectionflags	@""
	.align	16
.nv.shared._ZN18transformer_engine13normalization19ln_fwd_tuned_kernelINS0_13Kernel_traitsIff13__nv_fp8_e4m3fjLj49152ELj4ELj1ELj4ELj16ENS0_18Kernel_traits_baseILj49152EffS3_fjLj128EEEEEEEvNS0_19ForwardKernelParamsE:
	.zero		1040


//--------------------- .nv.shared._ZN18transformer_engine13normalization19ln_fwd_tuned_kernelINS0_13Kernel_traitsIff13__nv_fp8_e4m3fjLj40960ELj4ELj1ELj4ELj16ENS0_18Kernel_traits_baseILj40960EffS3_fjLj128EEEEEEEvNS0_19ForwardKernelParamsE --------------------------
	.section	.nv.shared._ZN18transformer_engine13normalization19ln_fwd_tuned_kernelINS0_13Kernel_traitsIff13__nv_fp8_e4m3fjLj40960ELj4ELj1ELj4ELj16ENS0_18Kernel_traits_baseILj40960EffS3_fjLj128EEEEEEEvNS0_19ForwardKernelParamsE,"aw",@nobits
	.sectionflags	@""
	.align	16
.nv.shared._ZN18transformer_engine13normalization19ln_fwd_tuned_kernelINS0_13Kernel_traitsIff13__nv_fp8_e4m3fjLj40960ELj4ELj1ELj4ELj16ENS0_18Kernel_traits_baseILj40960EffS3_fjLj128EEEEEEEvNS0_19ForwardKernelParamsE:
	.zero		1040


//--------------------- .nv.shared._ZN18transformer_engine13normalization19ln_fwd_tuned_kernelINS0_13Kernel_traitsIff13__nv_fp8_e4m3fjLj32768ELj4ELj1ELj4ELj16ENS0_18Kernel_traits_baseILj32768EffS3_fjLj128EEEEEEEvNS0_19ForwardKernelParamsE --------------------------
	.section	.nv.shared._ZN18transformer_engine13normalization19ln_fwd_tuned_kernelINS0_13Kernel_traitsIff13__nv_fp8_e4m3fjLj32768ELj4ELj1ELj4ELj16ENS0_18Kernel_traits_baseILj32768EffS3_fjLj128EEEEEEEvNS0_19ForwardKernelParamsE,"aw",@nobits
	.sectionflags	@""
	.align	16
.nv.shared._ZN18transformer_engine13normalization19ln_fwd_tuned_kernelINS0_13Kernel_traitsIff13__nv_fp8_e4m3fjLj32768ELj4ELj1ELj4ELj16ENS0_18Kernel_traits_baseILj32768EffS3_fjLj128EEEEEEEvNS0_19ForwardKernelParamsE:
	.zero		1040


//--------------------- .nv.shared._ZN18transformer_engine13normalization19ln_fwd_tuned_kernelINS0_13Kernel_traitsIff13__nv_fp8_e4m3fjLj30720ELj4ELj1ELj4ELj4ENS0_18Kernel_traits_baseILj30720EffS3_fjLj128EEEEEEEvNS0_19ForwardKernelParamsE --------------------------
	.section	.nv.shared._ZN18transformer_engine13normalization19ln_fwd_tuned_kernelINS0_13Kernel_traitsIff13__nv_fp8_e4m3fjLj30720ELj4ELj1ELj4ELj4ENS0_18Kernel_traits_baseILj30720EffS3_fjLj128EEEEEEEvNS0_19ForwardKernelParamsE,"aw",@nobits
	.sectionflags	@""
	.align	16
.nv.shared._ZN18transformer_engine13normalization19ln_fwd_tuned_kernelINS0_13Kernel_traitsIff13__nv_fp8_e4m3fjLj30720ELj4ELj1ELj4ELj4ENS0_18Kernel_traits_baseILj30720EffS3_fjLj128EEEEEEEvNS0_19ForwardKernelParamsE:
	.zero		1040


//--------------------- .nv.shared._ZN18transformer_engine13normalization19ln_fwd_tuned_kernelINS0_13Kernel_traitsIff13__nv_fp8_e4m3fjLj25600ELj2ELj1ELj4ELj8ENS0_18Kernel_traits_baseILj25600EffS3_fjLj128EEEEEEEvNS0_19ForwardKernelParamsE --------------------------
	.section	.nv.shared._ZN18transformer_engine13normalization19ln_fwd_tuned_kernelINS0_13Kernel_traitsIff13__nv_fp8_e4m3fjLj25600ELj2ELj1ELj4ELj8ENS0_18Kernel_traits_baseILj25600EffS3_fjLj128EEEEEEEvNS0_19ForwardKernelParamsE,"aw",@nobits
	.sectionflags	@""
	.align	16
.nv.shared._ZN18transformer_engine13normalization19ln_fwd_tuned_kernelINS0_13Kernel_traitsIff13__nv_fp8_e4m3fjLj25600ELj2ELj1ELj4ELj8ENS0_18Kernel_traits_baseILj25600EffS3_fjLj128EEEEEEEvNS0_19ForwardKernelParamsE:
	.zero		1040


//--------------------- .nv.shared._ZN18transformer_engine13normalization19ln_fwd_tuned_kernelINS0_13Kernel_traitsIff13__nv_fp8_e4m3fjLj24576ELj2ELj1ELj4ELj16ENS0_18Kernel_traits_baseILj24576EffS3_fjLj128EEEEEEEvNS0_19ForwardKernelParamsE --------------------------
	.section	.nv.shared._ZN18transformer_engine13normalization19ln_fwd_tuned_kernelINS0_13Kernel_traitsIff13__nv_fp8_e4m3fjLj24576ELj2ELj1ELj4ELj16ENS0_18Kernel_traits_baseILj24576EffS3_fjLj128EEEEEEEvNS0_19ForwardKernelParamsE,"aw",@nobits
	.sectionflags	@""
	.align	16
.nv.shared._ZN18transformer_engine13normalization19ln_fwd_tuned_kernelINS0_13Kernel_traitsIff13__nv_fp8_e4m3fjLj24576ELj2ELj1ELj4ELj16ENS0_18Kernel_traits_baseILj24576EffS3_fjLj128EEEEEEEvNS0_19ForwardKernelParamsE:
	.zero		1040


//--------------------- .nv.shared._ZN18transformer_engine13normalization19ln_fwd_tuned_kernelINS0_13Kernel_traitsIff13__nv_fp8_e4m3fjLj20480ELj2ELj1ELj4ELj16ENS0_18Kernel_traits_baseILj20480EffS3_fjLj128EEEEEEEvNS0_19ForwardKernelParamsE --------------------------
	.section	.nv.shared._ZN18transformer_engine13normalization19ln_fwd_tuned_kernelINS0_13Kernel_traitsIff13__nv_fp8_e4m3fjLj20480ELj2ELj1ELj4ELj16ENS0_18Kernel_traits_baseILj20480EffS3_fjLj128EEEEEEEvNS0_19ForwardKernelParamsE,"aw",@nobits
	.sectionflags	@""
	.align	16
.nv.shared._ZN18transformer_engine13normalization19ln_fwd_tuned_kernelINS0_13Kernel_traitsIff13__nv_fp8_e4m3fjLj20480ELj2ELj1ELj4ELj16ENS0_18Kernel_traits_baseILj20480EffS3_fjLj128EEEEEEEvNS0_19ForwardKernelParamsE:
	.zero		1040


//--------------------- .nv.shared._ZN18transformer_engine13normalization19ln_fwd_tuned_kernelINS0_13Kernel_traitsIff13__nv_fp8_e4m3fjLj18432ELj2ELj1ELj4ELj16ENS0_18Kernel_traits_baseILj18432EffS3_fjLj128EEEEEEEvNS0_19ForwardKernelParamsE --------------------------
	.section	.nv.shared._ZN18transformer_engine13normalization19ln_fwd_tuned_kernelINS0_13Kernel_traitsIff13__nv_fp8_e4m3fjLj18432ELj2ELj1ELj4ELj16ENS0_18Kernel_traits_baseILj18432EffS3_fjLj128EEEEEEEvNS0_19ForwardKernelParamsE,"aw",@nobits
	.sectionflags	@""
	.align	16
.nv.shared._ZN18transformer_engine13normalization19ln_fwd_tuned_kernelINS0_13Kernel_traitsIff13__nv_fp8_e4m3fjLj18432ELj2ELj1ELj4ELj16ENS0_18Kernel_traits_baseILj18432EffS3_fjLj128EEEEEEEvNS0_19ForwardKernelParamsE:
	.zero		1040


//--------------------- .nv.shared._ZN18transformer_engine13normalization19ln_fwd_tuned_kernelINS0_13Kernel_traitsIff13__nv_fp8_e4m3fjLj16384ELj2ELj1ELj4ELj16ENS0_18Kernel_traits_baseILj16384EffS3_fjLj128EEEEEEEvNS0_19ForwardKernelParamsE --------------------------
	.section	.nv.shared._ZN18transformer_engine13normalization19ln_fwd_tuned_kernelINS0_13Kernel_traitsIff13__nv_fp8_e4m3fjLj16384ELj2ELj1ELj4ELj16ENS0_18Kernel_traits_baseILj16384EffS3_fjLj128EEEEEEEvNS0_19ForwardKernelParamsE,"aw",@nobits
	.sectionflags	@""
	.align	16
.nv.shared._ZN18transformer_engine13normalization19ln_fwd_tuned_kernelINS0_13Kernel_traitsIff13__nv_fp8_e4m3fjLj16384ELj2ELj1ELj4ELj16ENS0_18Kernel_traits_baseILj16384EffS3_fjLj128EEEEEEEvNS0_19ForwardKernelParamsE:
	.zero		1040


//--------------------- .nv.shared._ZN18transformer_engine13normalization19ln_fwd_tuned_kernelINS0_13Kernel_traitsIff13__nv_fp8_e4m3fjLj15360ELj2ELj1ELj4ELj8ENS0_18Kernel_traits_baseILj15360EffS3_fjLj128EEEEEEEvNS0_19ForwardKernelParamsE --------------------------
	.section	.nv.shared._ZN18transformer_engine13normalization19ln_fwd_tuned_kernelINS0_13Kernel_traitsIff13__nv_fp8_e4m3fjLj15360ELj2ELj1ELj4ELj8ENS0_18Kernel_traits_baseILj15360EffS3_fjLj128EEEEEEEvNS0_19ForwardKernelParamsE,"aw",@nobits
	.sectionflags	@""
	.align	16
.nv.shared._ZN18transformer_engine13normalization19ln_fwd_tuned_kernelINS0_13Kernel_traitsIff13__nv_fp8_e4m3fjLj15360ELj2ELj1ELj4ELj8ENS0_18Kernel_traits_baseILj15360EffS3_fjLj128EEEEEEEvNS0_19ForwardKernelParamsE:
	.zero		1040


//--------------------- .nv.shared._ZN18transformer_engine13normalization19ln_fwd_tuned_kernelINS0_13Kernel_traitsIff13__nv_fp8_e4m3fjLj12800ELj2ELj1ELj4ELj4ENS0_18Kernel_traits_baseILj12800EffS3_fjLj128EEEEEEEvNS0_19ForwardKernelParamsE --------------------------
	.section	.nv.shared._ZN18transformer_engine13normalization19ln_fwd_tuned_kernelINS0_13Kernel_traitsIff13__nv_fp8_e4m3fjLj12800ELj2ELj1ELj4ELj4ENS0_18Kernel_traits_baseILj12800EffS3_fjLj128EEEEEEEvNS0_19ForwardKernelParamsE,"aw",@nobits
	.sectionflags	@""
	.align	16
.nv.shared._ZN18transformer_engine13normalization19ln_fwd_tuned_kernelINS0_13Kernel_traitsIff13__nv_fp8_e4m3fjLj12800ELj2ELj1ELj4ELj4ENS0_18Kernel_traits_baseILj12800EffS3_fjLj128EEEEEEEvNS0_19ForwardKernelParamsE:
	.zero		1040


//--------------------- .nv.shared._ZN18transformer_engine13normalization19ln_fwd_tuned_kernelINS0_13Kernel_traitsIff13__nv_fp8_e4m3fjLj12288ELj2ELj1ELj4ELj16ENS0_18Kernel_traits_baseILj12288EffS3_fjLj128EEEEEEEvNS0_19ForwardKernelParamsE --------------------------
	.section	.nv.shared._ZN18transformer_engine13normalization19ln_fwd_tuned_kernelINS0_13Kernel_traitsIff13__nv_fp8_e4m3fjLj12288ELj2ELj1ELj4ELj16ENS0_18Kernel_traits_baseILj12288EffS3_fjLj128EEEEEEEvNS0_19ForwardKernelParamsE,"aw",@nobits
	.sectionflags	@""
	.align	16
.nv.shared._ZN18transformer_engine13normalization19ln_fwd_tuned_kernelINS0_13Kernel_traitsIff13__nv_fp8_e4m3fjLj12288ELj2ELj1ELj4ELj16ENS0_18Kernel_traits_baseILj12288EffS3_fjLj128EEEEEEEvNS0_19ForwardKernelParamsE:
	.zero		1040


//--------------------- .nv.shared._ZN18transformer_engine13normalization19ln_fwd_tuned_kernelINS0_13Kernel_traitsIff13__nv_fp8_e4m3fjLj10240ELj1ELj1ELj4ELj16ENS0_18Kernel_traits_baseILj10240EffS3_fjLj128EEEEEEEvNS0_19ForwardKernelParamsE --------------------------
	.section	.nv.shared._ZN18transformer_engine13normalization19ln_fwd_tuned_kernelINS0_13Kernel_traitsIff13__nv_fp8_e4m3fjLj10240ELj1ELj1ELj4ELj16ENS0_18Kernel_traits_baseILj10240EffS3_fjLj128EEEEEEEvNS0_19ForwardKernelParamsE,"aw",@nobits
	.sectionflags	@""
	.align	16
.nv.shared._ZN18transformer_engine13normalization19ln_fwd_tuned_kernelINS0_13Kernel_traitsIff13__nv_fp8_e4m3fjLj10240ELj1ELj1ELj4ELj16ENS0_18Kernel_traits_baseILj10240EffS3_fjLj128EEEEEEEvNS0_19ForwardKernelParamsE:
	.zero		1040


//--------------------- .nv.shared._ZN18transformer_engine13normalization19ln_fwd_tuned_kernelINS0_13Kernel_traitsIff13__nv_fp8_e4m3fjLj8192ELj1ELj1ELj4ELj16ENS0_18Kernel_traits_baseILj8192EffS3_fjLj128EEEEEEEvNS0_19ForwardKernelParamsE --------------------------
	.section	.nv.shared._ZN18transformer_engine13normalization19ln_fwd_tuned_kernelINS0_13Kernel_traitsIff13__nv_fp8_e4m3fjLj8192ELj1ELj1ELj4ELj16ENS0_18Kernel_traits_baseILj8192EffS3_fjLj128EEEEEEEvNS0_19ForwardKernelParamsE,"aw",@nobits
	.sectionflags	@""
	.align	16
.nv.shared._ZN18transformer_engine13normalization19ln_fwd_tuned_kernelINS0_13Kernel_traitsIff13__nv_fp8_e4m3fjLj8192ELj1ELj1ELj4ELj16ENS0_18Kernel_traits_baseILj8192EffS3_fjLj128EEEEEEEvNS0_19ForwardKernelParamsE:
	.zero		1040


//--------------------- .nv.shared._ZN18transformer_engine13normalization19ln_fwd_tuned_kernelINS0_13Kernel_traitsIff13__nv_fp8_e4m3fjLj6144ELj1ELj1ELj4ELj16ENS0_18Kernel_traits_baseILj6144EffS3_fjLj128EEEEEEEvNS0_19ForwardKernelParamsE --------------------------
	.section	.nv.shared._ZN18transformer_engine13normalization19ln_fwd_tuned_kernelINS0_13Kernel_traitsIff13__nv_fp8_e4m3fjLj6144ELj1ELj1ELj4ELj16ENS0_18Kernel_traits_baseILj6144EffS3_fjLj128EEEEEEEvNS0_19ForwardKernelParamsE,"aw",@nobits
	.sectionflags	@""
	.align	16
.nv.shared._ZN18transformer_engine13normalization19ln_fwd_tuned_kernelINS0_13Kernel_traitsIff13__nv_fp8_e4m3fjLj6144ELj1ELj1ELj4ELj16ENS0_18Kernel_traits_baseILj6144EffS3_fjLj128EEEEEEEvNS0_19ForwardKernelParamsE:
	.zero		1040


//--------------------- .nv.shared._ZN18transformer_engine13normalization19ln_fwd_tuned_kernelINS0_13Kernel_traitsIff13__nv_fp8_e4m3fjLj5120ELj1ELj1ELj4ELj16ENS0_18Kernel_traits_baseILj5120EffS3_fjLj128EEEEEEEvNS0_19ForwardKernelParamsE --------------------------
	.section	.nv.shared._ZN18transformer_engine13normalization19ln_fwd_tuned_kernelINS0_13Kernel_traitsIff13__nv_fp8_e4m3fjLj5120ELj1ELj1ELj4ELj16ENS0_18Kernel_traits_baseILj5120EffS3_fjLj128EEEEEEEvNS0_19ForwardKernelParamsE,"aw",@nobits
	.sectionflags	@""
	.align	16
.nv.shared._ZN18transformer_engine13normalization19ln_fwd_tuned_kernelINS0_13Kernel_traitsIff13__nv_fp8_e4m3fjLj5120ELj1ELj1ELj4ELj16ENS0_18Kernel_traits_baseILj5120EffS3_fjLj128EEEEEEEvNS0_19ForwardKernelParamsE:
	.zero		1040


//--------------------- .nv.shared._ZN18transformer_engine13normalization19ln_fwd_tuned_kernelINS0_13Kernel_traitsIff13__nv_fp8_e4m3fjLj4096ELj1ELj1ELj4ELj16ENS0_18Kernel_traits_baseILj4096EffS3_fjLj128EEEEEEEvNS0_19ForwardKernelParamsE --------------------------
	.section	.nv.shared._ZN18transformer_engine13normalization19ln_fwd_tuned_kernelINS0_13Kernel_traitsIff13__nv_fp8_e4m3fjLj4096ELj1ELj1ELj4ELj16ENS0_18Kernel_traits_baseILj4096EffS3_fjLj128EEEEEEEvNS0_19ForwardKernelParamsE,"aw",@nobits
	.sectionflags	@""
	.align	16
.nv.shared._ZN18transformer_engine13normalization19ln_fwd_tuned_kernelINS0_13Kernel_traitsIff13__nv_fp8_e4m3fjLj4096ELj1ELj1ELj4ELj16ENS0_18Kernel_traits_baseILj4096EffS3_fjLj128EEEEEEEvNS0_19ForwardKernelParamsE:
	.zero		1040


//--------------------- .nv.shared._ZN18transformer_engine13normalization19ln_fwd_tuned_kernelINS0_13Kernel_traitsIff13__nv_fp8_e4m3fjLj3840ELj1ELj1ELj4ELj4ENS0_18Kernel_traits_baseILj3840EffS3_fjLj128EEEEEEEvNS0_19ForwardKernelParamsE --------------------------
	.section	.nv.shared._ZN18transformer_engine13normalization19ln_fwd_tuned_kernelINS0_13Kernel_traitsIff13__nv_fp8_e4m3fjLj3840ELj1ELj1ELj4ELj4ENS0_18Kernel_traits_baseILj3840EffS3_fjLj128EEEEEEEvNS0_19ForwardKernelParamsE,"aw",@nobits
	.sectionflags	@""
	.align	16
.nv.shared._ZN18transformer_engine13normalization19ln_fwd_tuned_kernelINS0_13Kernel_traitsIff13__nv_fp8_e4m3fjLj3840ELj1ELj1ELj4ELj4ENS0_18Kernel_traits_baseILj3840EffS3_fjLj128EEEEEEEvNS0_19ForwardKernelParamsE:
	.zero		1040


//--------------------- .nv.shared._ZN18transformer_engine13normalization19ln_fwd_tuned_kernelINS0_13Kernel_traitsIff13__nv_fp8_e4m3fjLj3072ELj1ELj1ELj4ELj16ENS0_18Kernel_traits_baseILj3072EffS3_fjLj128EEEEEEEvNS0_19ForwardKernelParamsE --------------------------
	.section	.nv.shared._ZN18transformer_engine13normalization19ln_fwd_tuned_kernelINS0_13Kernel_traitsIff13__nv_fp8_e4m3fjLj3072ELj1ELj1ELj4ELj16ENS0_18Kernel_traits_baseILj3072EffS3_fjLj128EEEEEEEvNS0_19ForwardKernelParamsE,"aw",@nobits
	.sectionflags	@""
	.align	16
.nv.shared._ZN18transformer_engine13normalization19ln_fwd_tuned_kernelINS0_13Kernel_traitsIff13__nv_fp8_e4m3fjLj3072ELj1ELj1ELj4ELj16ENS0_18Kernel_traits_baseILj3072EffS3_fjLj128EEEEEEEvNS0_19ForwardKernelParamsE:
	.zero		1040


//--------------------- .nv.shared._ZN18transformer_engine13normalization19ln_fwd_tuned_kernelINS0_13Kernel_traitsIff13__nv_fp8_e4m3fjLj2304ELj1ELj4ELj1ELj16ENS0_18Kernel_traits_baseILj2304EffS3_fjLj128EEEEEEEvNS0_19ForwardKernelParamsE --------------------------
	.section	.nv.shared._ZN18transformer_engine13normalization19ln_fwd_tuned_kernelINS0_13Kernel_traitsIff13__nv_fp8_e4m3fjLj2304ELj1ELj4ELj1ELj16ENS0_18Kernel_traits_baseILj2304EffS3_fjLj128EEEEEEEvNS0_19ForwardKernelParamsE,"aw",@nobits
	.sectionflags	@""
	.align	16
.nv.shared._ZN18transformer_engine13normalization19ln_fwd_tuned_kernelINS0_13Kernel_traitsIff13__nv_fp8_e4m3fjLj2304ELj1ELj4ELj1ELj16ENS0_18Kernel_traits_baseILj2304EffS3_fjLj128EEEEEEEvNS0_19ForwardKernelParamsE:
	.zero		1040


//--------------------- .nv.shared._ZN18transformer_engine13normalization19ln_fwd_tuned_kernelINS0_13Kernel_traitsIff13__nv_fp8_e4m3fjLj2048ELj1ELj4ELj1ELj16ENS0_18Kernel_traits_baseILj2048EffS3_fjLj128EEEEEEEvNS0_19ForwardKernelParamsE --------------------------
	.section	.nv.shared._ZN18transformer_engine13normalization19ln_fwd_tuned_kernelINS0_13Kernel_traitsIff13__nv_fp8_e4m3fjLj2048ELj1ELj4ELj1ELj16ENS0_18Kernel_traits_baseILj2048EffS3_fjLj128EEEEEEEvNS0_19ForwardKernelParamsE,"aw",@nobits
	.sectionflags	@""
	.align	16
.nv.shared._ZN18transformer_engine13normalization19ln_fwd_tuned_kernelINS0_13Kernel_traitsIff13__nv_fp8_e4m3fjLj2048ELj1ELj4ELj1ELj16ENS0_18Kernel_traits_baseILj2048EffS3_fjLj128EEEEEEEvNS0_19ForwardKernelParamsE:
	.zero		1040


//--------------------- .nv.shared._ZN18transformer_engine13normalization19ln_fwd_tuned_kernelINS0_13Kernel_traitsIff13__nv_fp8_e4m3fjLj1536ELj1ELj4ELj1ELj16ENS0_18Kernel_traits_baseILj1536EffS3_fjLj128EEEEEEEvNS0_19ForwardKernelParamsE --------------------------
	.section	.nv.shared._ZN18transformer_engine13normalization19ln_fwd_tuned_kernelINS0_13Kernel_traitsIff13__nv_fp8_e4m3fjLj1536ELj1ELj4ELj1ELj16ENS0_18Kernel_traits_baseILj1536EffS3_fjLj128EEEEEEEvNS0_19ForwardKernelParamsE,"aw",@nobits
	.sectionflags	@""
	.align	16
.nv.shared._ZN18transformer_engine13normalization19ln_fwd_tuned_kernelINS0_13Kernel_traitsIff13__nv_fp8_e4m3fjLj1536ELj1ELj4ELj1ELj16ENS0_18Kernel_traits_baseILj1536EffS3_fjLj128EEEEEEEvNS0_19ForwardKernelParamsE:
	.zero		1040


//--------------------- .nv.shared._ZN18transformer_engine13normalization19ln_fwd_tuned_kernelINS0_13Kernel_traitsIff13__nv_fp8_e4m3fjLj1024ELj1ELj4ELj1ELj16ENS0_18Kernel_traits_baseILj1024EffS3_fjLj128EEEEEEEvNS0_19ForwardKernelParamsE --------------------------
	.section	.nv.shared._ZN18transformer_engine13normalization19ln_fwd_tuned_kernelINS0_13Kernel_traitsIff13__nv_fp8_e4m3fjLj1024ELj1ELj4ELj1ELj16ENS0_18Kernel_traits_baseILj1024EffS3_fjLj128EEEEEEEvNS0_19ForwardKernelParamsE,"aw",@nobits
	.sectionflags	@""
	.align	16
.nv.shared._ZN18transformer_engine13normalization19ln_fwd_tuned_kernelINS0_13Kernel_traitsIff13__nv_fp8_e4m3fjLj1024ELj1ELj4ELj1ELj16ENS0_18Kernel_traits_baseILj1024EffS3_fjLj128EEEEEEEvNS0_19ForwardKernelParamsE:
	.zero		1040


//--------------------- .nv.shared._ZN18transformer_engine13normalization19ln_fwd_tuned_kernelINS0_13Kernel_traitsIff13__nv_fp8_e4m3fjLj768ELj1ELj4ELj1ELj16ENS0_18Kernel_traits_baseILj768EffS3_fjLj128EEEEEEEvNS0_19ForwardKernelParamsE --------------------------
	.section	.nv.shared._ZN18transformer_engine13normalization19ln_fwd_tuned_kernelINS0_13Kernel_traitsIff13__nv_fp8_e4m3fjLj768ELj1ELj4ELj1ELj16ENS0_18Kernel_traits_baseILj768EffS3_fjLj128EEEEEEEvNS0_19ForwardKernelParamsE,"aw",@nobits
	.sectionflags	@""
	.align	16
.nv.shared._ZN18transformer_engine13normalization19ln_fwd_tuned_kernelINS0_13Kernel_traitsIff13__nv_fp8_e4m3fjLj768ELj1ELj4ELj1ELj16ENS0_18Kernel_traits_baseILj768EffS3_fjLj128EEEEEEEvNS0_19ForwardKernelParamsE:
	.zero		1040


//--------------------- .nv.shared._ZN18transformer_engine13normalization19ln_fwd_tuned_kernelINS0_13Kernel_traitsI6__halfS3_13__nv_fp8_e4m3fjLj65536ELj8ELj1ELj4ELj16ENS0_18Kernel_traits_baseILj65536ES3_S3_S4_fjLj128EEEEEEEvNS0_19ForwardKernelParamsE --------------------------
	.section	.nv.shared._ZN18transformer_engine13normalization19ln_fwd_tuned_kernelINS0_13Kernel_traitsI6__halfS3_13__nv_fp8_e4m3fjLj65536ELj8ELj1ELj4ELj16ENS0_18Kernel_traits_baseILj65536ES3_S3_S4_fjLj128EEEEEEEvNS0_19ForwardKernelParamsE,"aw",@nobits
	.sectionflags	@""
	.align	16
.nv.shared._ZN18transformer_engine13normalization19ln_fwd_tuned_kernelINS0_13Kernel_traitsI6__halfS3_13__nv_fp8_e4m3fjLj65536ELj8ELj1ELj4ELj16ENS0_18Kernel_traits_baseILj65536ES3_S3_S4_fjLj128EEEEEEEvNS0_19ForwardKernelParamsE:
	.zero		1040


//--------------------- .nv.shared._ZN18transformer_engine13normalization19ln_fwd_tuned_kernelINS0_13Kernel_traitsI6__halfS3_13__nv_fp8_e4m3fjLj49152ELj4ELj1ELj4ELj16ENS0_18Kernel_traits_baseILj49152ES3_S3_S4_fjLj128EEEEEEEvNS0_19ForwardKernelParamsE --------------------------
	.section	.nv.shared._ZN18transformer_engine13normalization19ln_fwd_tuned_kernelINS0_13Kernel_traitsI6__halfS3_13__nv_fp8_e4m3fjLj49152ELj4ELj1ELj4ELj16ENS0_18Kernel_traits_baseILj49152ES3_S3_S4_fjLj128EEEEEEEvNS0_19ForwardKernelParamsE,"aw",@nobits
	.sectionflags	@""
	.align	16
.nv.shared._ZN18transformer_engine13normalization19ln_fwd_tuned_kernelINS0_13Kernel_traitsI6__halfS3_13__nv_fp8_e4m3fjLj49152ELj4ELj1ELj4ELj16ENS0_18Kernel_traits_baseILj49152ES3_S3_S4_fjLj128EEEEEEEvNS0_19ForwardKernelParamsE:
	.zero		1040


//--------------------- .nv.shared._ZN18transformer_engine13normalization19ln_fwd_tuned_kernelINS0_13Kernel_traitsI6__halfS3_13__nv_fp8_e4m3fjLj40960ELj4ELj1ELj4ELj16ENS0_18Kernel_traits_baseILj40960ES3_S3_S4_fjLj128EEEEEEEvNS0_19ForwardKernelParamsE --------------------------
	.section	.nv.shared._ZN18transformer_engine13normalization19ln_fwd_tuned_kernelINS0_13Kernel_traitsI6__halfS3_13__nv_fp8_e4m3fjLj40960ELj4ELj1ELj4ELj16ENS0_18Kernel_traits_baseILj40960ES3_S3_S4_fjLj128EEEEEEEvNS0_19ForwardKernelParamsE,"aw",@nobits
	.sectionflags	@""
	.align	16
.nv.shared._ZN18transformer_engine13normalization19ln_fwd_tuned_kernelINS0_13Kernel_traitsI6__halfS3_13__nv_fp8_e4m3fjLj40960ELj4ELj1ELj4ELj16ENS0_18Kernel_traits_baseILj40960ES3_S3_S4_fjLj128EEEEEEEvNS0_19ForwardKernelParamsE:
	.zero		1040


//--------------------- .nv.shared._ZN18transformer_engine13normalization19ln_fwd_tuned_kernelINS0_13Kernel_traitsI6__halfS3_13__nv_fp8_e4m3fjLj32768ELj4ELj1ELj4ELj16ENS0_18Kernel_traits_baseILj32768ES3_S3_S4_fjLj128EEEEEEEvNS0_19ForwardKernelParamsE --------------------------
	.section	.nv.shared._ZN18transformer_engine13normalization19ln_fwd_tuned_kernelINS0_13Kernel_traitsI6__halfS3_13__nv_fp8_e4m3fjLj32768ELj4ELj1ELj4ELj16ENS0_18Kernel_traits_baseILj32768ES3_S3_S4_fjLj128EEEEEEEvNS0_19ForwardKernelParamsE,"aw",@nobits
	.sectionflags	@""
	.align	16
.nv.shared._ZN18transformer_engine13normalization19ln_fwd_tuned_kernelINS0_13Kernel_traitsI6__halfS3_13__nv_fp8_e4m3fjLj32768ELj4ELj1ELj4ELj16ENS0_18Kernel_traits_baseILj32768ES3_S3_S4_fjLj128EEEEEEEvNS0_19ForwardKernelParamsE:
	.zero		1040


//--------------------- .nv.shared._ZN18transformer_engine13normalization19ln_fwd_tuned_kernelINS0_13Kernel_traitsI6__halfS3_13__nv_fp8_e4m3fjLj30720ELj4ELj1ELj4ELj4ENS0_18Kernel_traits_baseILj30720ES3_S3_S4_fjLj128EEEEEEEvNS0_19ForwardKernelParamsE --------------------------
	.section	.nv.shared._ZN18transformer_engine13normalization19ln_fwd_tuned_kernelINS0_13Kernel_traitsI6__halfS3_13__nv_fp8_e4m3fjLj30720ELj4ELj1ELj4ELj4ENS0_18Kernel_traits_baseILj30720ES3_S3_S4_fjLj128EEEEEEEvNS0_19ForwardKernelParamsE,"aw",@nobits
	.sectionflags	@""
	.align	16
.nv.shared._ZN18transformer_engine13normalization19ln_fwd_tuned_kernelINS0_13Kernel_traitsI6__halfS3_13__nv_fp8_e4m3fjLj30720ELj4ELj1ELj4ELj4ENS0_18Kernel_traits_baseILj30720ES3_S3_S4_fjLj128EEEEEEEvNS0_19ForwardKernelParamsE:
	.zero		1040


//--------------------- .nv.shared._ZN18transformer_engine13normalization19ln_fwd_tuned_kernelINS0_13Kernel_traitsI6__halfS3_13__nv_fp8_e4m3fjLj25600ELj2ELj1ELj4ELj8ENS0_18Kernel_traits_baseILj25600ES3_S3_S4_fjLj128EEEEEEEvNS0_19ForwardKernelParamsE --------------------------
	.section	.nv.shared._ZN18transformer_engine13normalization19ln_fwd_tuned_kernelINS0_13Kernel_traitsI6__halfS3_13__nv_fp8_e4m3fjLj25600ELj2ELj1ELj4ELj8ENS0_18Kernel_traits_baseILj25600ES3_S3_S4_fjLj128EEEEEEEvNS0_19ForwardKernelParamsE,"aw",@nobits
	.sectionflags	@""
	.align	16
.nv.shared._ZN18transformer_engine13normalization19ln_fwd_tuned_kernelINS0_13Kernel_traitsI6__halfS3_13__nv_fp8_e4m3fjLj25600ELj2ELj1ELj4ELj8ENS0_18Kernel_traits_baseILj25600ES3_S3_S4_fjLj128EEEEEEEvNS0_19ForwardKernelParamsE:
	.zero		1040


//--------------------- .nv.shared._ZN18transformer_engine13normalization19ln_fwd_tuned_kernelINS0_13Kernel_traitsI6__halfS3_13__nv_fp8_e4m3fjLj24576ELj2ELj1ELj4ELj16ENS0_18Kernel_traits_baseILj24576ES3_S3_S4_fjLj128EEEEEEEvNS0_19ForwardKernelParamsE --------------------------
	.section	.nv.shared._ZN18transformer_engine13normalization19ln_fwd_tuned_kernelINS0_13Kernel_traitsI6__halfS3_13__nv_fp8_e4m3fjLj24576ELj2ELj1ELj4ELj16ENS0_18Kernel_traits_baseILj24576ES3_S3_S4_fjLj128EEEEEEEvNS0_19ForwardKernelParamsE,"aw",@nobits
	.sectionflags	@""
	.align	16
.nv.shared._ZN18transformer_engine13normalization19ln_fwd_tuned_kernelINS0_13Kernel_traitsI6__halfS3_13__nv_fp8_e4m3fjLj24576ELj2ELj1ELj4ELj16ENS0_18Kernel_traits_baseILj24576ES3_S3_S4_fjLj128EEEEEEEvNS0_19ForwardKernelParamsE:
	.zero		1040


//--------------------- .nv.shared._ZN18transformer_engine13normalization19ln_fwd_tuned_kernelINS0_13Kernel_traitsI6__halfS3_13__nv_fp8_e4m3fjLj20480ELj2ELj1ELj4ELj16ENS0_18Kernel_traits_baseILj20480ES3_S3_S4_fjLj128EEEEEEEvNS0_19ForwardKernelParamsE --------------------------
	.section	.nv.shared._ZN18transformer_engine13normalization19ln_fwd_tuned_kernelINS0_13Kernel_traitsI6__halfS3_13__nv_fp8_e4m3fjLj20480ELj2ELj1ELj4ELj16ENS0_18Kernel_traits_baseILj20480ES3_S3_S4_fjLj128EEEEEEEvNS0_19ForwardKernelParamsE,"aw",@nobits
	.sectionflags	@""
	.align	16
.nv.shared._ZN18transformer_engine13normalization19ln_fwd_tuned_kernelINS0_13Kernel_traitsI6__halfS3_13__nv_fp8_e4m3fjLj20480ELj2ELj1ELj4ELj16ENS0_18Kernel_traits_baseILj20480ES3_S3_S4_fjLj128EEEEEEEvNS0_19ForwardKernelParamsE:
	.zero		1040


//--------------------- .nv.shared._ZN18transformer_engine13normalization19ln_fwd_tuned_kernelINS0_13Kernel_traitsI6__halfS3_13__nv_fp8_e4m3fjLj18432ELj2ELj1ELj4ELj16ENS0_18Kernel_traits_baseILj18432ES3_S3_S4_fjLj128EEEEEEEvNS0_19ForwardKernelParamsE --------------------------
	.section	.nv.shared._ZN18transformer_engine13normalization19ln_fwd_tuned_kernelINS0_13Kernel_traitsI6__halfS3_13__nv_fp8_e4m3fjLj18432ELj2ELj1ELj4ELj16ENS0_18Kernel_traits_baseILj18432ES3_S3_S4_fjLj128EEEEEEEvNS0_19ForwardKernelParamsE,"aw",@nobits
	.sectionflags	@""
	.align	16
.nv.shared._ZN18transformer_engine13normalization19ln_fwd_tuned_kernelINS0_13Kernel_traitsI6__halfS3_13__nv_fp8_e4m3fjLj18432ELj2ELj1ELj4ELj16ENS0_18Kernel_traits_baseILj18432ES3_S3_S4_fjLj128EEEEEEEvNS0_19ForwardKernelParamsE:
	.zero		1040


//--------------------- .nv.shared._ZN18transformer_engine13normalization19ln_fwd_tuned_kernelINS0_13Kernel_traitsI6__halfS3_13__nv_fp8_e4m3fjLj16384ELj2ELj1ELj4ELj16ENS0_18Kernel_traits_baseILj16384ES3_S3_S4_fjLj128EEEEEEEvNS0_19ForwardKernelParamsE --------------------------
	.section	.nv.shared._ZN18transformer_engine13normalization19ln_fwd_tuned_kernelINS0_13Kernel_traitsI6__halfS3_13__nv_fp8_e4m3fjLj16384ELj2ELj1ELj4ELj16ENS0_18Kernel_traits_baseILj16384ES3_S3_S4_fjLj128EEEEEEEvNS0_19ForwardKernelParamsE,"aw",@nobits
	.sectionflags	@""
	.align	16
.nv.shared._ZN18transformer_engine13normalization19ln_fwd_tuned_kernelINS0_13Kernel_traitsI6__halfS3_13__nv_fp8_e4m3fjLj16384ELj2ELj1ELj4ELj16ENS0_18Kernel_traits_baseILj16384ES3_S3_S4_fjLj128EEEEEEEvNS0_19ForwardKernelParamsE:
	.zero		1040


//--------------------- .nv.shared._ZN18transformer_engine13normalization19ln_fwd_tuned_kernelINS0_13Kernel_traitsI6__halfS3_13__nv_fp8_e4m3fjLj15360ELj2ELj1ELj4ELj8ENS0_18Kernel_traits_baseILj15360ES3_S3_S4_fjLj128EEEEEEEvNS0_19ForwardKernelParamsE --------------------------
	.section	.nv.shared._ZN18transformer_engine13normalization19ln_fwd_tuned_kernelINS0_13Kernel_traitsI6__halfS3_13__nv_fp8_e4m3fjLj15360ELj2ELj1ELj4ELj8ENS0_18Kernel_traits_baseILj15360ES3_S3_S4_fjLj128EEEEEEEvNS0_19ForwardKernelParamsE,"aw",@nobits
	.sectionflags	@""
	.align	16
.nv.shared._ZN18transformer_engine13normalization19ln_fwd_tuned_kernelINS0_13Kernel_traitsI6__halfS3_13__nv_fp8_e4m3fjLj15360ELj2ELj1ELj4ELj8ENS0_18Kernel_traits_baseILj15360ES3_S3_S4_fjLj128EEEEEEEvNS0_19ForwardKernelParamsE:
	.zero		1040


//--------------------- .nv.shared._ZN18transformer_engine13normalization19ln_fwd_tuned_kernelINS0_13Kernel_traitsI6__halfS3_13__nv_fp8_e4m3fjLj12800ELj2ELj1ELj4ELj4ENS0_18Kernel_traits_baseILj12800ES3_S3_S4_fjLj128EEEEEEEvNS0_19ForwardKernelParamsE --------------------------
	.section	.nv.shared._ZN18transformer_engine13normalization19ln_fwd_tuned_kernelINS0_13Kernel_traitsI6__halfS3_13__nv_fp8_e4m3fjLj12800ELj2ELj1ELj4ELj4ENS0_18Kernel_traits_baseILj12800ES3_S3_S4_fjLj128EEEEEEEvNS0_19ForwardKernelParamsE,"aw",@nobits
	.sectionflags	@""
	.align	16
.nv.shared._ZN18transformer_engine13normalization19ln_fwd_tuned_kernelINS0_13Kernel_traitsI6__halfS3_13__nv_fp8_e4m3fjLj12800ELj2ELj1ELj4ELj4ENS0_18Kernel_traits_baseILj12800ES3_S3_S4_fjLj128EEEEEEEvNS0_19ForwardKernelParamsE:
	.zero		1040


//--------------------- .nv.shared._ZN18transformer_engine13normalization19ln_fwd_tuned_kernelINS0_13Kernel_traitsI6__halfS3_13__nv_fp8_e4m3fjLj12288ELj2ELj1ELj4ELj16ENS0_18Kernel_traits_baseILj12288ES3_S3_S4_fjLj128EEEEEEEvNS0_19ForwardKernelParamsE --------------------------
	.section	.nv.shared._ZN18transformer_engine13normalization19ln_fwd_tuned_kernelINS0_13Kernel_traitsI6__halfS3_13__nv_fp8_e4m3fjLj12288ELj2ELj1ELj4ELj16ENS0_18Kernel_traits_baseILj12288ES3_S3_S4_fjLj128EEEEEEEvNS0_19ForwardKernelParamsE,"aw",@nobits
	.sectionflags	@""
	.align	16
.nv.shared._ZN18transformer_engine13normalization19ln_fwd_tuned_kernelINS0_13Kernel_traitsI6__halfS3_13__nv_fp8_e4m3fjLj12288ELj2ELj1ELj4ELj16ENS0_18Kernel_traits_baseILj12288ES3_S3_S4_fjLj128EEEEEEEvNS0_19ForwardKernelParamsE:
	.zero		1040


//--------------------- .nv.shared._ZN18transformer_engine13normalization19ln_fwd_tuned_kernelINS0_13Kernel_traitsI6__halfS3_13__nv_fp8_e4m3fjLj10240ELj1ELj1ELj4ELj16ENS0_18Kernel_traits_baseILj10240ES3_S3_S4_fjLj128EEEEEEEvNS0_19ForwardKernelParamsE --------------------------
	.section	.nv.shared._ZN18transformer_engine13normalization19ln_fwd_tuned_kernelINS0_13Kernel_traitsI6__halfS3_13__nv_fp8_e4m3fjLj10240ELj1ELj1ELj4ELj16ENS0_18Kernel_traits_baseILj10240ES3_S3_S4_fjLj128EEEEEEEvNS0_19ForwardKernelParamsE,"aw",@nobits
	.sectionflags	@""
	.align	16
.nv.shared._ZN18transformer_engine13normalization19ln_fwd_tuned_kernelINS0_13Kernel_traitsI6__halfS3_13__nv_fp8_e4m3fjLj10240ELj1ELj1ELj4ELj16ENS0_18Kernel_traits_baseILj10240ES3_S3_S4_fjLj128EEEEEEEvNS0_19ForwardKernelParamsE:
	.zero		1040


//--------------------- .nv.shared._ZN18transformer_engine13normalization19ln_fwd_tuned_kernelINS0_13Kernel_traitsI6__halfS3_13__nv_fp8_e4m3fjLj8192ELj1ELj1ELj4ELj16ENS0_18Kernel_traits_baseILj8192ES3_S3_S4_fjLj128EEEEEEEvNS0_19ForwardKernelParamsE --------------------------
	.section	.nv.shared._ZN18transformer_engine13normalization19ln_fwd_tuned_kernelINS0_13Kernel_traitsI6__halfS3_13__nv_fp8_e4m3fjLj8192ELj1ELj1ELj4ELj16ENS0_18Kernel_traits_baseILj8192ES3_S3_S4_fjLj128EEEEEEEvNS0_19ForwardKernelParamsE,"aw",@nobits
	.sectionflags	@""
	.align	16
.nv.shared._ZN18transformer_engine13normalization19ln_fwd_tuned_kernelINS0_13Kernel_traitsI6__halfS3_13__nv_fp8_e4m3fjLj8192ELj1ELj1ELj4ELj16ENS0_18Kernel_traits_baseILj8192ES3_S3_S4_fjLj128EEEEEEEvNS0_19ForwardKernelParamsE:
	.zero		1040


//--------------------- .nv.shared._ZN18transformer_engine13normalization19ln_fwd_tuned_kernelINS0_13Kernel_traitsI6__halfS3_13__nv_fp8_e4m3fjLj6144ELj1ELj1ELj4ELj16ENS0_18Kernel_traits_baseILj6144ES3_S3_S4_fjLj128EEEEEEEvNS0_19ForwardKernelParamsE --------------------------
	.section	.nv.shared._ZN18transformer_engine13normalization19ln_fwd_tuned_kernelINS0_13Kernel_traitsI6__halfS3_13__nv_fp8_e4m3fjLj6144ELj1ELj1ELj4ELj16ENS0_18Kernel_traits_baseILj6144ES3_S3_S4_fjLj128EEEEEEEvNS0_19ForwardKernelParamsE,"aw",@nobits
	.sectionflags	@""
	.align	16
.nv.shared._ZN18transformer_engine13normalization19ln_fwd_tuned_kernelINS0_13Kernel_traitsI6__halfS3_13__nv_fp8_e4m3fjLj6144ELj1ELj1ELj4ELj16ENS0_18Kernel_traits_baseILj6144ES3_S3_S4_fjLj128EEEEEEEvNS0_19ForwardKernelParamsE:
	.zero		1040


//--------------------- .nv.shared._ZN18transformer_engine13normalization19ln_fwd_tuned_kernelINS0_13Kernel_traitsI6__halfS3_13__nv_fp8_e4m3fjLj5120ELj1ELj1ELj4ELj16ENS0_18Kernel_traits_baseILj5120ES3_S3_S4_fjLj128EEEEEEEvNS0_19ForwardKernelParamsE --------------------------
	.section	.nv.shared._ZN18transformer_engine13normalization19ln_fwd_tuned_kernelINS0_13Kernel_traitsI6__halfS3_13__nv_fp8_e4m3fjLj5120ELj1ELj1ELj4ELj16ENS0_18Kernel_traits_baseILj5120ES3_S3_S4_fjLj128EEEEEEEvNS0_19ForwardKernelParamsE,"aw",@nobits
	.sectionflags	@""
	.align	16
.nv.shared._ZN18transformer_engine13normalization19ln_fwd_tuned_kernelINS0_13Kernel_traitsI6__halfS3_13__nv_fp8_e4m3fjLj5120ELj1ELj1ELj4ELj16ENS0_18Kernel_traits_baseILj5120ES3_S3_S4_fjLj128EEEEEEEvNS0_19ForwardKernelParamsE:
	.zero		1040


//--------------------- .nv.shared._ZN18transformer_engine13normalization19ln_fwd_tuned_kernelINS0_13Kernel_traitsI6__halfS3_13__nv_fp8_e4m3fjLj4096ELj1ELj1ELj4ELj16ENS0_18Kernel_traits_baseILj4096ES3_S3_S4_fjLj128EEEEEEEvNS0_19ForwardKernelParamsE --------------------------
	.section	.nv.shared._ZN18transformer_engine13normalization19ln_fwd_tuned_kernelINS0_13Kernel_traitsI6__halfS3_13__nv_fp8_e4m3fjLj4096ELj1ELj1ELj4ELj16ENS0_18Kernel_traits_baseILj4096ES3_S3_S4_fjLj128EEEEEEEvNS0_19ForwardKernelParamsE,"aw",@nobits
	.sectionflags	@""
	.align	16
.nv.shared._ZN18transformer_engine13normalization19ln_fwd_tuned_kernelINS0_13Kernel_traitsI6__halfS3_13__nv_fp8_e4m3fjLj4096ELj1ELj1ELj4ELj16ENS0_18Kernel_traits_baseILj4096ES3_S3_S4_fjLj128EEEEEEEvNS0_19ForwardKernelParamsE:
	.zero		1040


//--------------------- .nv.shared._ZN18transformer_engine13normalization19ln_fwd_tuned_kernelINS0_13Kernel_traitsI6__halfS3_13__nv_fp8_e4m3fjLj3840ELj1ELj1ELj4ELj4ENS0_18Kernel_traits_baseILj3840ES3_S3_S4_fjLj128EEEEEEEvNS0_19ForwardKernelParamsE --------------------------
	.section	.nv.shared._ZN18transformer_engine13normalization19ln_fwd_tuned_kernelINS0_13Kernel_traitsI6__halfS3_13__nv_fp8_e4m3fjLj3840ELj1ELj1ELj4ELj4ENS0_18Kernel_traits_baseILj3840ES3_S3_S4_fjLj128EEEEEEEvNS0_19ForwardKernelParamsE,"aw",@nobits
	.sectionflags	@""
	.align	16
.nv.shared._ZN18transformer_engine13normalization19ln_fwd_tuned_kernelINS0_13Kernel_traitsI6__halfS3_13__nv_fp8_e4m3fjLj3840ELj1ELj1ELj4ELj4ENS0_18Kernel_traits_baseILj3840ES3_S3_S4_fjLj128EEEEEEEvNS0_19ForwardKernelParamsE:
	.zero		1040


//--------------------- .nv.shared._ZN18transformer_engine13normalization19ln_fwd_tuned_kernelINS0_13Kernel_traitsI6__halfS3_13__nv_fp8_e4m3fjLj3072ELj1ELj1ELj4ELj16ENS0_18Kernel_traits_baseILj3072ES3_S3_S4_fjLj128EEEEEEEvNS0_19ForwardKernelParamsE --------------------------
	.section	.nv.shared._ZN18transformer_engine13normalization19ln_fwd_tuned_kernelINS0_13Kernel_traitsI6__halfS3_13__nv_fp8_e4m3fjLj3072ELj1ELj1ELj4ELj16ENS0_18Kernel_traits_baseILj3072ES3_S3_S4_fjLj128EEEEEEEvNS0_19ForwardKernelParamsE,"aw",@nobits
	.sectionflags	@""
	.align	16
.nv.shared._ZN18transformer_engine13normalization19ln_fwd_tuned_kernelINS0_13Kernel_traitsI6__halfS3_13__nv_fp8_e4m3fjLj3072ELj1ELj1ELj4ELj16ENS0_18Kernel_traits_baseILj3072ES3_S3_S4_fjLj128EEEEEEEvNS0_19ForwardKernelParamsE:
	.zero		1040


//--------------------- .nv.shared._ZN18transformer_engine13normalization19ln_fwd_tuned_kernelINS0_13Kernel_traitsI6__halfS3_13__nv_fp8_e4m3fjLj2304ELj1ELj4ELj1ELj16ENS0_18Kernel_traits_baseILj2304ES3_S3_S4_fjLj128EEEEEEEvNS0_19ForwardKernelParamsE --------------------------
	.section	.nv.shared._ZN18transformer_engine13normalization19ln_fwd_tuned_kernelINS0_13Kernel_traitsI6__halfS3_13__nv_fp8_e4m3fjLj2304ELj1ELj4ELj1ELj16ENS0_18Kernel_traits_baseILj2304ES3_S3_S4_fjLj128EEEEEEEvNS0_19ForwardKernelParamsE,"aw",@nobits
	.sectionflags	@""
	.align	16
.nv.shared._ZN18transformer_engine13normalization19ln_fwd_tuned_kernelINS0_13Kernel_traitsI6__halfS3_13__nv_fp8_e4m3fjLj2304ELj1ELj4ELj1ELj16ENS0_18Kernel_traits_baseILj2304ES3_S3_S4_fjLj128EEEEEEEvNS0_19ForwardKernelParamsE:
	.zero		1040


//--------------------- .nv.shared._ZN18transformer_engine13normalization19ln_fwd_tuned_kernelINS0_13Kernel_traitsI6__halfS3_13__nv_fp8_e4m3fjLj2048ELj1ELj4ELj1ELj16ENS0_18Kernel_traits_baseILj2048ES3_S3_S4_fjLj128EEEEEEEvNS0_19ForwardKernelParamsE --------------------------
	.section	.nv.shared._ZN18transformer_engine13normalization19ln_fwd_tuned_kernelINS0_13Kernel_traitsI6__halfS3_13__nv_fp8_e4m3fjLj2048ELj1ELj4ELj1ELj16ENS0_18Kernel_traits_baseILj2048ES3_S3_S4_fjLj128EEEEEEEvNS0_19ForwardKernelParamsE,"aw",@nobits
	.sectionflags	@""
	.align	16
.nv.shared._ZN18transformer_engine13normalization19ln_fwd_tuned_kernelINS0_13Kernel_traitsI6__halfS3_13__nv_fp8_e4m3fjLj2048ELj1ELj4ELj1ELj16ENS0_18Kernel_traits_baseILj2048ES3_S3_S4_fjLj128EEEEEEEvNS0_19ForwardKernelParamsE:
	.zero		1040


//--------------------- .nv.shared._ZN18transformer_engine13normalization19ln_fwd_tuned_kernelINS0_13Kernel_traitsI6__halfS3_13__nv_fp8_e4m3fjLj1536ELj1ELj4ELj1ELj16ENS0_18Kernel_traits_baseILj1536ES3_S3_S4_fjLj128EEEEEEEvNS0_19ForwardKernelParamsE --------------------------
	.section	.nv.shared._ZN18transformer_engine13normalization19ln_fwd_tuned_kernelINS0_13Kernel_traitsI6__halfS3_13__nv_fp8_e4m3fjLj1536ELj1ELj4ELj1ELj16ENS0_18Kernel_traits_baseILj1536ES3_S3_S4_fjLj128EEEEEEEvNS0_19ForwardKernelParamsE,"aw",@nobits
	.sectionflags	@""
	.align	16
.nv.shared._ZN18transformer_engine13normalization19ln_fwd_tuned_kernelINS0_13Kernel_traitsI6__halfS3_13__nv_fp8_e4m3fjLj1536ELj1ELj4ELj1ELj16ENS0_18Kernel_traits_baseILj1536ES3_S3_S4_fjLj128EEEEEEEvNS0_19ForwardKernelParamsE:
	.zero		1040


//--------------------- .nv.shared._ZN18transformer_engine13normalization19ln_fwd_tuned_kernelINS0_13Kernel_traitsI6__halfS3_13__nv_fp8_e4m3fjLj1024ELj1ELj4ELj1ELj16ENS0_18Kernel_traits_baseILj1024ES3_S3_S4_fjLj128EEEEEEEvNS0_19ForwardKernelParamsE --------------------------
	.section	.nv.shared._ZN18transformer_engine13normalization19ln_fwd_tuned_kernelINS0_13Kernel_traitsI6__halfS3_13__nv_fp8_e4m3fjLj1024ELj1ELj4ELj1ELj16ENS0_18Kernel_traits_baseILj1024ES3_S3_S4_fjLj128EEEEEEEvNS0_19ForwardKernelParamsE,"aw",@nobits
	.sectionflags	@""
	.align	16
.nv.shared._ZN18transformer_engine13normalization19ln_fwd_tuned_kernelINS0_13Kernel_traitsI6__halfS3_13__nv_fp8_e4m3fjLj1024ELj1ELj4ELj1ELj16ENS0_18Kernel_traits_baseILj1024ES3_S3_S4_fjLj128EEEEEEEvNS0_19ForwardKernelParamsE:
	.zero		1040


//--------------------- .nv.shared._ZN18transformer_engine13normalization19ln_fwd_tuned_kernelINS0_13Kernel_traitsI6__halfS3_13__nv_fp8_e4m3fjLj768ELj1ELj4ELj1ELj16ENS0_18Kernel_traits_baseILj768ES3_S3_S4_fjLj128EEEEEEEvNS0_19ForwardKernelParamsE --------------------------
	.section	.nv.shared._ZN18transformer_engine13normalization19ln_fwd_tuned_kernelINS0_13Kernel_traitsI6__halfS3_13__nv_fp8_e4m3fjLj768ELj1ELj4ELj1ELj16ENS0_18Kernel_traits_baseILj768ES3_S3_S4_fjLj128EEEEEEEvNS0_19ForwardKernelParamsE,"aw",@nobits
	.sectionflags	@""
	.align	16
.nv.shared._ZN18transformer_engine13normalization19ln_fwd_tuned_kernelINS0_13Kernel_traitsI6__halfS3_13__nv_fp8_e4m3fjLj768ELj1ELj4ELj1ELj16ENS0_18Kernel_traits_baseILj768ES3_S3_S4_fjLj128EEEEEEEvNS0_19ForwardKernelParamsE:
	.zero		1040


//--------------------- .nv.shared._ZN18transformer_engine13normalization19ln_fwd_tuned_kernelINS0_13Kernel_traitsI13__nv_bfloat16S3_13__nv_fp8_e4m3fjLj65536ELj8ELj1ELj4ELj16ENS0_18Kernel_traits_baseILj65536ES3_S3_S4_fjLj128EEEEEEEvNS0_19ForwardKernelParamsE --------------------------
	.section	.nv.shared._ZN18transformer_engine13normalization19ln_fwd_tuned_kernelINS0_13Kernel_traitsI13__nv_bfloat16S3_13__nv_fp8_e4m3fjLj65536ELj8ELj1ELj4ELj16ENS0_18Kernel_traits_baseILj65536ES3_S3_S4_fjLj128EEEEEEEvNS0_19ForwardKernelParamsE,"aw",@nobits
	.sectionflags	@""
	.align	16
.nv.shared._ZN18transformer_engine13normalization19ln_fwd_tuned_kernelINS0_13Kernel_traitsI13__nv_bfloat16S3_13__nv_fp8_e4m3fjLj65536ELj8ELj1ELj4ELj16ENS0_18Kernel_traits_baseILj65536ES3_S3_S4_fjLj128EEEEEEEvNS0_19ForwardKernelParamsE:
	.zero		1040


//--------------------- .nv.shared._ZN18transformer_engine13normalization19ln_fwd_tuned_kernelINS0_13Kernel_traitsI13__nv_bfloat16S3_13__nv_fp8_e4m3fjLj49152ELj4ELj1ELj4ELj16ENS0_18Kernel_traits_baseILj49152ES3_S3_S4_fjLj128EEEEEEEvNS0_19ForwardKernelParamsE --------------------------
	.section	.nv.shared._ZN18transformer_engine13normalization19ln_fwd_tuned_kernelINS0_13Kernel_traitsI13__nv_bfloat16S3_13__nv_fp8_e4m3fjLj49152ELj4ELj1ELj4ELj16ENS0_18Kernel_traits_baseILj49152ES3_S3_S4_fjLj128EEEEEEEvNS0_19ForwardKernelParamsE,"aw",@nobits
	.sectionflags	@""
	.align	16
.nv.shared._ZN18transformer_engine13normalization19ln_fwd_tuned_kernelINS0_13Kernel_traitsI13__nv_bfloat16S3_13__nv_fp8_e4m3fjLj49152ELj4ELj1ELj4ELj16ENS0_18Kernel_traits_baseILj49152ES3_S3_S4_fjLj128EEEEEEEvNS0_19ForwardKernelParamsE:
	.zero		1040


//--------------------- .nv.shared._ZN18transformer_engine13normalization19ln_fwd_tuned_kernelINS0_13Kernel_traitsI13__nv_bfloat16S3_13__nv_fp8_e4m3fjLj40960ELj4ELj1ELj4ELj16ENS0_18Kernel_traits_baseILj40960ES3_S3_S4_fjLj128EEEEEEEvNS0_19ForwardKernelParamsE --------------------------
	.section	.nv.shared._ZN18transformer_engine13normalization19ln_fwd_tuned_kernelINS0_13Kernel_traitsI13__nv_bfloat16S3_13__nv_fp8_e4m3fjLj40960ELj4ELj1ELj4ELj16ENS0_18Kernel_traits_baseILj40960ES3_S3_S4_fjLj128EEEEEEEvNS0_19ForwardKernelParamsE,"aw",@nobits
	.sectionflags	@""
	.align	16
.nv.shared._ZN18transformer_engine13normalization19ln_fwd_tuned_kernelINS0_13Kernel_traitsI13__nv_bfloat16S3_13__nv_fp8_e4m3fjLj40960ELj4ELj1ELj4ELj16ENS0_18Kernel_traits_baseILj40960ES3_S3_S4_fjLj128EEEEEEEvNS0_19ForwardKernelParamsE:
	.zero		1040


//--------------------- .nv.shared._ZN18transformer_engine13normalization19ln_fwd_tuned_kernelINS0_13Kernel_traitsI13__nv_bfloat16S3_13__nv_fp8_e4m3fjLj32768ELj4ELj1ELj4ELj16ENS0_18Kernel_traits_baseILj32768ES3_S3_S4_fjLj128EEEEEEEvNS0_19ForwardKernelParamsE --------------------------
	.section	.nv.shared._ZN18transformer_engine13normalization19ln_fwd_tuned_kernelINS0_13Kernel_traitsI13__nv_bfloat16S3_13__nv_fp8_e4m3fjLj32768ELj4ELj1ELj4ELj16ENS0_18Kernel_traits_baseILj32768ES3_S3_S4_fjLj128EEEEEEEvNS0_19ForwardKernelParamsE,"aw",@nobits
	.sectionflags	@""
	.align	16
.nv.shared._ZN18transformer_engine13normalization19ln_fwd_tuned_kernelINS0_13Kernel_traitsI13__nv_bfloat16S3_13__nv_fp8_e4m3fjLj32768ELj4ELj1ELj4ELj16ENS0_18Kernel_traits_baseILj32768ES3_S3_S4_fjLj128EEEEEEEvNS0_19ForwardKernelParamsE:
	.zero		1040


//--------------------- .nv.shared._ZN18transformer_engine13normalization19ln_fwd_tuned_kernelINS0_13Kernel_traitsI13__nv_bfloat16S3_13__nv_fp8_e4m3fjLj30720ELj4ELj1ELj4ELj4ENS0_18Kernel_traits_baseILj30720ES3_S3_S4_fjLj128EEEEEEEvNS0_19ForwardKernelParamsE --------------------------
	.section	.nv.shared._ZN18transformer_engine13normalization19ln_fwd_tuned_kernelINS0_13Kernel_traitsI13__nv_bfloat16S3_13__nv_fp8_e4m3fjLj30720ELj4ELj1ELj4ELj4ENS0_18Kernel_traits_baseILj30720ES3_S3_S4_fjLj128EEEEEEEvNS0_19ForwardKernelParamsE,"aw",@nobits
	.sectionflags	@""
	.align	16
.nv.shared._ZN18transformer_engine13normalization19ln_fwd_tuned_kernelINS0_13Kernel_traitsI13__nv_bfloat16S3_13__nv_fp8_e4m3fjLj30720ELj4ELj1ELj4ELj4ENS0_18Kernel_traits_baseILj30720ES3_S3_S4_fjLj128EEEEEEEvNS0_19ForwardKernelParamsE:
	.zero		1040


//--------------------- .nv.shared._ZN18transformer_engine13normalization19ln_fwd_tuned_kernelINS0_13Kernel_traitsI13__nv_bfloat16S3_13__nv_fp8_e4m3fjLj25600ELj2ELj1ELj4ELj8ENS0_18Kernel_traits_baseILj25600ES3_S3_S4_fjLj128EEEEEEEvNS0_19ForwardKernelParamsE --------------------------
	.section	.nv.shared._ZN18transformer_engine13normalization19ln_fwd_tuned_kernelINS0_13Kernel_traitsI13__nv_bfloat16S3_13__nv_fp8_e4m3fjLj25600ELj2ELj1ELj4ELj8ENS0_18Kernel_traits_baseILj25600ES3_S3_S4_fjLj128EEEEEEEvNS0_19ForwardKernelParamsE,"aw",@nobits
	.sectionflags	@""
	.align	16
.nv.shared._ZN18transformer_engine13normalization19ln_fwd_tuned_kernelINS0_13Kernel_traitsI13__nv_bfloat16S3_13__nv_fp8_e4m3fjLj25600ELj2ELj1ELj4ELj8ENS0_18Kernel_traits_baseILj25600ES3_S3_S4_fjLj128EEEEEEEvNS0_19ForwardKernelParamsE:
	.zero		1040


//--------------------- .nv.shared._ZN18transformer_engine13normalization19ln_fwd_tuned_kernelINS0_13Kernel_traitsI13__nv_bfloat16S3_13__nv_fp8_e4m3fjLj24576ELj2ELj1ELj4ELj16ENS0_18Kernel_traits_baseILj24576ES3_S3_S4_fjLj128EEEEEEEvNS0_19ForwardKernelParamsE --------------------------
	.section	.nv.shared._ZN18transformer_engine13normalization19ln_fwd_tuned_kernelINS0_13Kernel_traitsI13__nv_bfloat16S3_13__nv_fp8_e4m3fjLj24576ELj2ELj1ELj4ELj16ENS0_18Kernel_traits_baseILj24576ES3_S3_S4_fjLj128EEEEEEEvNS0_19ForwardKernelParamsE,"aw",@nobits
	.sectionflags	@""
	.align	16
.nv.shared._ZN18transformer_engine13normalization19ln_fwd_tuned_kernelINS0_13Kernel_traitsI13__nv_bfloat16S3_13__nv_fp8_e4m3fjLj24576ELj2ELj1ELj4ELj16ENS0_18Kernel_traits_baseILj24576ES3_S3_S4_fjLj128EEEEEEEvNS0_19ForwardKernelParamsE:
	.zero		1040


//--------------------- .nv.shared._ZN18transformer_engine13normalization19ln_fwd_tuned_kernelINS0_13Kernel_traitsI13__nv_bfloat16S3_13__nv_fp8_e4m3fjLj20480ELj2ELj1ELj4ELj16ENS0_18Kernel_traits_baseILj20480ES3_S3_S4_fjLj128EEEEEEEvNS0_19ForwardKernelParamsE --------------------------
	.section	.nv.shared._ZN18transformer_engine13normalization19ln_fwd_tuned_kernelINS0_13Kernel_traitsI13__nv_bfloat16S3_13__nv_fp8_e4m3fjLj20480ELj2ELj1ELj4ELj16ENS0_18Kernel_traits_baseILj20480ES3_S3_S4_fjLj128EEEEEEEvNS0_19ForwardKernelParamsE,"aw",@nobits
	.sectionflags	@""
	.align	16
.nv.shared._ZN18transformer_engine13normalization19ln_fwd_tuned_kernelINS0_13Kernel_traitsI13__nv_bfloat16S3_13__nv_fp8_e4m3fjLj20480ELj2ELj1ELj4ELj16ENS0_18Kernel_traits_baseILj20480ES3_S3_S4_fjLj128EEEEEEEvNS0_19ForwardKernelParamsE:
	.zero		1040


//--------------------- .nv.shared._ZN18transformer_engine13normalization19ln_fwd_tuned_kernelINS0_13Kernel_traitsI13__nv_bfloat16S3_13__nv_fp8_e4m3fjLj18432ELj2ELj1ELj4ELj16ENS0_18Kernel_traits_baseILj18432ES3_S3_S4_fjLj128EEEEEEEvNS0_19ForwardKernelParamsE --------------------------
	.section	.nv.shared._ZN18transformer_engine13normalization19ln_fwd_tuned_kernelINS0_13Kernel_traitsI13__nv_bfloat16S3_13__nv_fp8_e4m3fjLj18432ELj2ELj1ELj4ELj16ENS0_18Kernel_traits_baseILj18432ES3_S3_S4_fjLj128EEEEEEEvNS0_19ForwardKernelParamsE,"aw",@nobits
	.sectionflags	@""
	.align	16
.nv.shared._ZN18transformer_engine13normalization19ln_fwd_tuned_kernelINS0_13Kernel_traitsI13__nv_bfloat16S3_13__nv_fp8_e4m3fjLj18432ELj2ELj1ELj4ELj16ENS0_18Kernel_traits_baseILj18432ES3_S3_S4_fjLj128EEEEEEEvNS0_19ForwardKernelParamsE:
	.zero		1040


//--------------------- .nv.shared._ZN18transformer_engine13normalization19ln_fwd_tuned_kernelINS0_13Kernel_traitsI13__nv_bfloat16S3_13__nv_fp8_e4m3fjLj16384ELj2ELj1ELj4ELj16ENS0_18Kernel_traits_baseILj16384ES3_S3_S4_fjLj128EEEEEEEvNS0_19ForwardKernelParamsE --------------------------
	.section	.nv.shared._ZN18transformer_engine13normalization19ln_fwd_tuned_kernelINS0_13Kernel_traitsI13__nv_bfloat16S3_13__nv_fp8_e4m3fjLj16384ELj2ELj1ELj4ELj16ENS0_18Kernel_traits_baseILj16384ES3_S3_S4_fjLj128EEEEEEEvNS0_19ForwardKernelParamsE,"aw",@nobits
	.sectionflags	@""
	.align	16
.nv.shared._ZN18transformer_engine13normalization19ln_fwd_tuned_kernelINS0_13Kernel_traitsI13__nv_bfloat16S3_13__nv_fp8_e4m3fjLj16384ELj2ELj1ELj4ELj16ENS0_18Kernel_traits_baseILj16384ES3_S3_S4_fjLj128EEEEEEEvNS0_19ForwardKernelParamsE:
	.zero		1040


//--------------------- .nv.shared._ZN18transformer_engine13normalization19ln_fwd_tuned_kernelINS0_13Kernel_traitsI13__nv_bfloat16S3_13__nv_fp8_e4m3fjLj15360ELj2ELj1ELj4ELj8ENS0_18Kernel_traits_baseILj15360ES3_S3_S4_fjLj128EEEEEEEvNS0_19ForwardKernelParamsE --------------------------
	.section	.nv.shared._ZN18transformer_engine13normalization19ln_fwd_tuned_kernelINS0_13Kernel_traitsI13__nv_bfloat16S3_13__nv_fp8_e4m3fjLj15360ELj2ELj1ELj4ELj8ENS0_18Kernel_traits_baseILj15360ES3_S3_S4_fjLj128EEEEEEEvNS0_19ForwardKernelParamsE,"aw",@nobits
	.sectionflags	@""
	.align	16
.nv.shared._ZN18transformer_engine13normalization19ln_fwd_tuned_kernelINS0_13Kernel_traitsI13__nv_bfloat16S3_13__nv_fp8_e4m3fjLj15360ELj2ELj1ELj4ELj8ENS0_18Kernel_traits_baseILj15360ES3_S3_S4_fjLj128EEEEEEEvNS0_19ForwardKernelParamsE:
	.zero		1040


//--------------------- .nv.shared._ZN18transformer_engine13normalization19ln_fwd_tuned_kernelINS0_13Kernel_traitsI13__nv_bfloat16S3_13__nv_fp8_e4m3fjLj12800ELj2ELj1ELj4ELj4ENS0_18Kernel_traits_baseILj12800ES3_S3_S4_fjLj128EEEEEEEvNS0_19ForwardKernelParamsE --------------------------
	.section	.nv.shared._ZN18transformer_engine13normalization19ln_fwd_tuned_kernelINS0_13Kernel_traitsI13__nv_bfloat16S3_13__nv_fp8_e4m3fjLj12800ELj2ELj1ELj4ELj4ENS0_18Kernel_traits_baseILj12800ES3_S3_S4_fjLj128EEEEEEEvNS0_19ForwardKernelParamsE,"aw",@nobits
	.sectionflags	@""
	.align	16
.nv.shared._ZN18transformer_engine13normalization19ln_fwd_tuned_kernelINS0_13Kernel_traitsI13__nv_bfloat16S3_13__nv_fp8_e4m3fjLj12800ELj2ELj1ELj4ELj4ENS0_18Kernel_traits_baseILj12800ES3_S3_S4_fjLj128EEEEEEEvNS0_19ForwardKernelParamsE:
	.zero		1040


//--------------------- .nv.shared._ZN18transformer_engine13normalization19ln_fwd_tuned_kernelINS0_13Kernel_traitsI13__nv_bfloat16S3_13__nv_fp8_e4m3fjLj12288ELj2ELj1ELj4ELj16ENS0_18Kernel_traits_baseILj12288ES3_S3_S4_fjLj128EEEEEEEvNS0_19ForwardKernelParamsE --------------------------
	.section	.nv.shared._ZN18transformer_engine13normalization19ln_fwd_tuned_kernelINS0_13Kernel_traitsI13__nv_bfloat16S3_13__nv_fp8_e4m3fjLj12288ELj2ELj1ELj4ELj16ENS0_18Kernel_traits_baseILj12288ES3_S3_S4_fjLj128EEEEEEEvNS0_19ForwardKernelParamsE,"aw",@nobits
	.sectionflags	@""
	.align	16
.nv.shared._ZN18transformer_engine13normalization19ln_fwd_tuned_kernelINS0_13Kernel_traitsI13__nv_bfloat16S3_13__nv_fp8_e4m3fjLj12288ELj2ELj1ELj4ELj16ENS0_18Kernel_traits_baseILj12288ES3_S3_S4_fjLj128EEEEEEEvNS0_19ForwardKernelParamsE:
	.zero		1040


//--------------------- .nv.shared._ZN18transformer_engine13normalization19ln_fwd_tuned_kernelINS0_13Kernel_traitsI13__nv_bfloat16S3_13__nv_fp8_e4m3fjLj10240ELj1ELj1ELj4ELj16ENS0_18Kernel_traits_baseILj10240ES3_S3_S4_fjLj128EEEEEEEvNS0_19ForwardKernelParamsE --------------------------
	.section	.nv.shared._ZN18transformer_engine13normalization19ln_fwd_tuned_kernelINS0_13Kernel_traitsI13__nv_bfloat16S3_13__nv_fp8_e4m3fjLj10240ELj1ELj1ELj4ELj16ENS0_18Kernel_traits_baseILj10240ES3_S3_S4_fjLj128EEEEEEEvNS0_19ForwardKernelParamsE,"aw",@nobits
	.sectionflags	@""
	.align	16
.nv.shared._ZN18transformer_engine13normalization19ln_fwd_tuned_kernelINS0_13Kernel_traitsI13__nv_bfloat16S3_13__nv_fp8_e4m3fjLj10240ELj1ELj1ELj4ELj16ENS0_18Kernel_traits_baseILj10240ES3_S3_S4_fjLj128EEEEEEEvNS0_19ForwardKernelParamsE:
	.zero		1040


//--------------------- .nv.shared._ZN18transformer_engine13normalization19ln_fwd_tuned_kernelINS0_13Kernel_traitsI13__nv_bfloat16S3_13__nv_fp8_e4m3fjLj8192ELj1ELj1ELj4ELj16ENS0_18Kernel_traits_baseILj8192ES3_S3_S4_fjLj128EEEEEEEvNS0_19ForwardKernelParamsE --------------------------
	.section	.nv.shared._ZN18transformer_engine13normalization19ln_fwd_tuned_kernelINS0_13Kernel_traitsI13__nv_bfloat16S3_13__nv_fp8_e4m3fjLj8192ELj1ELj1ELj4ELj16ENS0_18Kernel_traits_baseILj8192ES3_S3_S4_fjLj128EEEEEEEvNS0_19ForwardKernelParamsE,"aw",@nobits
	.sectionflags	@""
	.align	16
.nv.shared._ZN18transformer_engine13normalization19ln_fwd_tuned_kernelINS0_13Kernel_traitsI13__nv_bfloat16S3_13__nv_fp8_e4m3fjLj8192ELj1ELj1ELj4ELj16ENS0_18Kernel_traits_baseILj8192ES3_S3_S4_fjLj128EEEEEEEvNS0_19ForwardKernelParamsE:
	.zero		1040


//--------------------- .nv.shared._ZN18transformer_engine13normalization19ln_fwd_tuned_kernelINS0_13Kernel_traitsI13__nv_bfloat16S3_13__nv_fp8_e4m3fjLj6144ELj1ELj1ELj4ELj16ENS0_18Kernel_traits_baseILj6144ES3_S3_S4_fjLj128EEEEEEEvNS0_19ForwardKernelParamsE --------------------------
	.section	.nv.shared._ZN18transformer_engine13normalization19ln_fwd_tuned_kernelINS0_13Kernel_traitsI13__nv_bfloat16S3_13__nv_fp8_e4m3fjLj6144ELj1ELj1ELj4ELj16ENS0_18Kernel_traits_baseILj6144ES3_S3_S4_fjLj128EEEEEEEvNS0_19ForwardKernelParamsE,"aw",@nobits
	.sectionflags	@""
	.align	16
.nv.shared._ZN18transformer_engine13normalization19ln_fwd_tuned_kernelINS0_13Kernel_traitsI13__nv_bfloat16S3_13__nv_fp8_e4m3fjLj6144ELj1ELj1ELj4ELj16ENS0_18Kernel_traits_baseILj6144ES3_S3_S4_fjLj128EEEEEEEvNS0_19ForwardKernelParamsE:
	.zero		1040


//--------------------- .nv.shared._ZN18transformer_engine13normalization19ln_fwd_tuned_kernelINS0_13Kernel_traitsI13__nv_bfloat16S3_13__nv_fp8_e4m3fjLj5120ELj1ELj1ELj4ELj16ENS0_18Kernel_traits_baseILj5120ES3_S3_S4_fjLj128EEEEEEEvNS0_19ForwardKernelParamsE --------------------------
	.section	.nv.shared._ZN18transformer_engine13normalization19ln_fwd_tuned_kernelINS0_13Kernel_traitsI13__nv_bfloat16S3_13__nv_fp8_e4m3fjLj5120ELj1ELj1ELj4ELj16ENS0_18Kernel_traits_baseILj5120ES3_S3_S4_fjLj128EEEEEEEvNS0_19ForwardKernelParamsE,"aw",@nobits
	.sectionflags	@""
	.align	16
.nv.shared._ZN18transformer_engine13normalization19ln_fwd_tuned_kernelINS0_13Kernel_traitsI13__nv_bfloat16S3_13__nv_fp8_e4m3fjLj5120ELj1ELj1ELj4ELj16ENS0_18Kernel_traits_baseILj5120ES3_S3_S4_fjLj128EEEEEEEvNS0_19ForwardKernelParamsE:
	.zero		1040


//--------------------- .nv.shared._ZN18transformer_engine13normalization19ln_fwd_tuned_kernelINS0_13Kernel_traitsI13__nv_bfloat16S3_13__nv_fp8_e4m3fjLj4096ELj1ELj1ELj4ELj16ENS0_18Kernel_traits_baseILj4096ES3_S3_S4_fjLj128EEEEEEEvNS0_19ForwardKernelParamsE --------------------------
	.section	.nv.shared._ZN18transformer_engine13normalization19ln_fwd_tuned_kernelINS0_13Kernel_traitsI13__nv_bfloat16S3_13__nv_fp8_e4m3fjLj4096ELj1ELj1ELj4ELj16ENS0_18Kernel_traits_baseILj4096ES3_S3_S4_fjLj128EEEEEEEvNS0_19ForwardKernelParamsE,"aw",@nobits
	.sectionflags	@""
	.align	16
.nv.shared._ZN18transformer_engine13normalization19ln_fwd_tuned_kernelINS0_13Kernel_traitsI13__nv_bfloat16S3_13__nv_fp8_e4m3fjLj4096ELj1ELj1ELj4ELj16ENS0_18Kernel_traits_baseILj4096ES3_S3_S4_fjLj128EEEEEEEvNS0_19ForwardKernelParamsE:
	.zero		1040


//--------------------- .nv.shared._ZN18transformer_engine13normalization19ln_fwd_tuned_kernelINS0_13Kernel_traitsI13__nv_bfloat16S3_13__nv_fp8_e4m3fjLj3840ELj1ELj1ELj4ELj4ENS0_18Kernel_traits_baseILj3840ES3_S3_S4_fjLj128EEEEEEEvNS0_19ForwardKernelParamsE --------------------------
	.section	.nv.shared._ZN18transformer_engine13normalization19ln_fwd_tuned_kernelINS0_13Kernel_traitsI13__nv_bfloat16S3_13__nv_fp8_e4m3fjLj3840ELj1ELj1ELj4ELj4ENS0_18Kernel_traits_baseILj3840ES3_S3_S4_fjLj128EEEEEEEvNS0_19ForwardKernelParamsE,"aw",@nobits
	.sectionflags	@""
	.align	16
.nv.shared._ZN18transformer_engine13normalization19ln_fwd_tuned_kernelINS0_13Kernel_traitsI13__nv_bfloat16S3_13__nv_fp8_e4m3fjLj3840ELj1ELj1ELj4ELj4ENS0_18Kernel_traits_baseILj3840ES3_S3_S4_fjLj128EEEEEEEvNS0_19ForwardKernelParamsE:
	.zero		1040


//--------------------- .nv.shared._ZN18transformer_engine13normalization19ln_fwd_tuned_kernelINS0_13Kernel_traitsI13__nv_bfloat16S3_13__nv_fp8_e4m3fjLj3072ELj1ELj1ELj4ELj16ENS0_18Kernel_traits_baseILj3072ES3_S3_S4_fjLj128EEEEEEEvNS0_19ForwardKernelParamsE --------------------------
	.section	.nv.shared._ZN18transformer_engine13normalization19ln_fwd_tuned_kernelINS0_13Kernel_traitsI13__nv_bfloat16S3_13__nv_fp8_e4m3fjLj3072ELj1ELj1ELj4ELj16ENS0_18Kernel_traits_baseILj3072ES3_S3_S4_fjLj128EEEEEEEvNS0_19ForwardKernelParamsE,"aw",@nobits
	.sectionflags	@""
	.align	16
.nv.shared._ZN18transformer_engine13normalization19ln_fwd_tuned_kernelINS0_13Kernel_traitsI13__nv_bfloat16S3_13__nv_fp8_e4m3fjLj3072ELj1ELj1ELj4ELj16ENS0_18Kernel_traits_baseILj3072ES3_S3_S4_fjLj128EEEEEEEvNS0_19ForwardKernelParamsE:
	.zero		1040


//--------------------- .nv.shared._ZN18transformer_engine13normalization19ln_fwd_tuned_kernelINS0_13Kernel_traitsI13__nv_bfloat16S3_13__nv_fp8_e4m3fjLj2304ELj1ELj4ELj1ELj16ENS0_18Kernel_traits_baseILj2304ES3_S3_S4_fjLj128EEEEEEEvNS0_19ForwardKernelParamsE --------------------------
	.section	.nv.shared._ZN18transformer_engine13normalization19ln_fwd_tuned_kernelINS0_13Kernel_traitsI13__nv_bfloat16S3_13__nv_fp8_e4m3fjLj2304ELj1ELj4ELj1ELj16ENS0_18Kernel_traits_baseILj2304ES3_S3_S4_fjLj128EEEEEEEvNS0_19ForwardKernelParamsE,"aw",@nobits
	.sectionflags	@""
	.align	16
.nv.shared._ZN18transformer_engine13normalization19ln_fwd_tuned_kernelINS0_13Kernel_traitsI13__nv_bfloat16S3_13__nv_fp8_e4m3fjLj2304ELj1ELj4ELj1ELj16ENS0_18Kernel_traits_baseILj2304ES3_S3_S4_fjLj128EEEEEEEvNS0_19ForwardKernelParamsE:
	.zero		1040


//--------------------- .nv.shared._ZN18transformer_engine13normalization19ln_fwd_tuned_kernelINS0_13Kernel_traitsI13__nv_bfloat16S3_13__nv_fp8_e4m3fjLj2048ELj1ELj4ELj1ELj16ENS0_18Kernel_traits_baseILj2048ES3_S3_S4_fjLj128EEEEEEEvNS0_19ForwardKernelParamsE --------------------------
	.section	.nv.shared._ZN18transformer_engine13normalization19ln_fwd_tuned_kernelINS0_13Kernel_traitsI13__nv_bfloat16S3_13__nv_fp8_e4m3fjLj2048ELj1ELj4ELj1ELj16ENS0_18Kernel_traits_baseILj2048ES3_S3_S4_fjLj128EEEEEEEvNS0_19ForwardKernelParamsE,"aw",@nobits
	.sectionflags	@""
	.align	16
.nv.shared._ZN18transformer_engine13normalization19ln_fwd_tuned_kernelINS0_13Kernel_traitsI13__nv_bfloat16S3_13__nv_fp8_e4m3fjLj2048ELj1ELj4ELj1ELj16ENS0_18Kernel_traits_baseILj2048ES3_S3_S4_fjLj128EEEEEEEvNS0_19ForwardKernelParamsE:
	.zero		1040


//--------------------- .nv.shared._ZN18transformer_engine13normalization19ln_fwd_tuned_kernelINS0_13Kernel_traitsI13__nv_bfloat16S3_13__nv_fp8_e4m3fjLj1536ELj1ELj4ELj1ELj16ENS0_18Kernel_traits_baseILj1536ES3_S3_S4_fjLj128EEEEEEEvNS0_19ForwardKernelParamsE --------------------------
	.section	.nv.shared._ZN18transformer_engine13normalization19ln_fwd_tuned_kernelINS0_13Kernel_traitsI13__nv_bfloat16S3_13__nv_fp8_e4m3fjLj1536ELj1ELj4ELj1ELj16ENS0_18Kernel_traits_baseILj1536ES3_S3_S4_fjLj128EEEEEEEvNS0_19ForwardKernelParamsE,"aw",@nobits
	.sectionflags	@""
	.align	16
.nv.shared._ZN18transformer_engine13normalization19ln_fwd_tuned_kernelINS0_13Kernel_traitsI13__nv_bfloat16S3_13__nv_fp8_e4m3fjLj1536ELj1ELj4ELj1ELj16ENS0_18Kernel_traits_baseILj1536ES3_S3_S4_fjLj128EEEEEEEvNS0_19ForwardKernelParamsE:
	.zero		1040


//--------------------- .nv.shared._ZN18transformer_engine13normalization19ln_fwd_tuned_kernelINS0_13Kernel_traitsI13__nv_bfloat16S3_13__nv_fp8_e4m3fjLj1024ELj1ELj4ELj1ELj16ENS0_18Kernel_traits_baseILj1024ES3_S3_S4_fjLj128EEEEEEEvNS0_19ForwardKernelParamsE --------------------------
	.section	.nv.shared._ZN18transformer_engine13normalization19ln_fwd_tuned_kernelINS0_13Kernel_traitsI13__nv_bfloat16S3_13__nv_fp8_e4m3fjLj1024ELj1ELj4ELj1ELj16ENS0_18Kernel_traits_baseILj1024ES3_S3_S4_fjLj128EEEEEEEvNS0_19ForwardKernelParamsE,"aw",@nobits
	.sectionflags	@""
	.align	16
.nv.shared._ZN18transformer_engine13normalization19ln_fwd_tuned_kernelINS0_13Kernel_traitsI13__nv_bfloat16S3_13__nv_fp8_e4m3fjLj1024ELj1ELj4ELj1ELj16ENS0_18Kernel_traits_baseILj1024ES3_S3_S4_fjLj128EEEEEEEvNS0_19ForwardKernelParamsE:
	.zero		1040


//--------------------- .nv.shared._ZN18transformer_engine13normalization19ln_fwd_tuned_kernelINS0_13Kernel_traitsI13__nv_bfloat16S3_13__nv_fp8_e4m3fjLj768ELj1ELj4ELj1ELj16ENS0_18Kernel_traits_baseILj768ES3_S3_S4_fjLj128EEEEEEEvNS0_19ForwardKernelParamsE --------------------------
	.section	.nv.shared._ZN18transformer_engine13normalization19ln_fwd_tuned_kernelINS0_13Kernel_traitsI13__nv_bfloat16S3_13__nv_fp8_e4m3fjLj768ELj1ELj4ELj1ELj16ENS0_18Kernel_traits_baseILj768ES3_S3_S4_fjLj128EEEEEEEvNS0_19ForwardKernelParamsE,"aw",@nobits
	.sectionflags	@""
	.align	16
.nv.shared._ZN18transformer_engine13normalization19ln_fwd_tuned_kernelINS0_13Kernel_traitsI13__nv_bfloat16S3_13__nv_fp8_e4m3fjLj768ELj1ELj4ELj1ELj16ENS0_18Kernel_traits_baseILj768ES3_S3_S4_fjLj128EEEEEEEvNS0_19ForwardKernelParamsE:
	.zero		1040


//--------------------- .nv.constant0._ZN18transformer_engine13normalization21ln_fwd_general_kernelINS0_13Kernel_traitsIff13__nv_bfloat16fjLj8192ELj1ELj1ELj4ELj16ENS0_18Kernel_traits_baseILj8192EffS3_fjLj128EEEEEEEvNS0_19ForwardKernelParamsE --------------------------
	.section	.nv.constant0._ZN18transformer_engine13normalization21ln_fwd_general_kernelINS0_13Kernel_traitsIff13__nv_bfloat16fjLj8192ELj1ELj1ELj4ELj16ENS0_18Kernel_traits_baseILj8192EffS3_fjLj128EEEEEEEvNS0_19ForwardKernelParamsE,"a",@progbits
	.sectionflags	@""
	.align	4
.nv.constant0._ZN18transformer_engine13normalization21ln_fwd_general_kernelINS0_13Kernel_traitsIff13__nv_bfloat16fjLj8192ELj1ELj1ELj4ELj16ENS0_18Kernel_traits_baseILj8192EffS3_fjLj128EEEEEEEvNS0_19ForwardKernelParamsE:
	.zero		1032


//--------------------- .nv.constant0._ZN18transformer_engine13normalization21ln_fwd_general_kernelINS0_13Kernel_traitsI13__nv_bfloat16S3_S3_fjLj8192ELj1ELj1ELj4ELj16ENS0_18Kernel_traits_baseILj8192ES3_S3_S3_fjLj128EEEEEEEvNS0_19ForwardKernelParamsE --------------------------
	.section	.nv.constant0._ZN18transformer_engine13normalization21ln_fwd_general_kernelINS0_13Kernel_traitsI13__nv_bfloat16S3_S3_fjLj8192ELj1ELj1ELj4ELj16ENS0_18Kernel_traits_baseILj8192ES3_S3_S3_fjLj128EEEEEEEvNS0_19ForwardKernelParamsE,"a",@progbits
	.sectionflags	@""
	.align	4
.nv.constant0._ZN18transformer_engine13normalization21ln_fwd_general_kernelINS0_13Kernel_traitsI13__nv_bfloat16S3_S3_fjLj8192ELj1ELj1ELj4ELj16ENS0_18Kernel_traits_baseILj8192ES3_S3_S3_fjLj128EEEEEEEvNS0_19ForwardKernelParamsE:
	.zero		1032


//--------------------- .nv.constant0._ZN18transformer_engine13normalization21ln_fwd_general_kernelINS0_13Kernel_traitsIff6__halffjLj8192ELj1ELj1ELj4ELj16ENS0_18Kernel_traits_baseILj8192EffS3_fjLj128EEEEEEEvNS0_19ForwardKernelParamsE --------------------------
	.section	.nv.constant0._ZN18transformer_engine13normalization21ln_fwd_general_kernelINS0_13Kernel_traitsIff6__halffjLj8192ELj1ELj1ELj4ELj16ENS0_18Kernel_traits_baseILj8192EffS3_fjLj128EEEEEEEvNS0_19ForwardKernelParamsE,"a",@progbits
	.sectionflags	@""
	.align	4
.nv.constant0._ZN18transformer_engine13normalization21ln_fwd_general_kernelINS0_13Kernel_traitsIff6__halffjLj8192ELj1ELj1ELj4ELj16ENS0_18Kernel_traits_baseILj8192EffS3_fjLj128EEEEEEEvNS0_19ForwardKernelParamsE:
	.zero		1032


//--------------------- .nv.constant0._ZN18transformer_engine13normalization21ln_fwd_general_kernelINS0_13Kernel_traitsI6__halfS3_S3_fjLj8192ELj1ELj1ELj4ELj16ENS0_18Kernel_traits_baseILj8192ES3_S3_S3_fjLj128EEEEEEEvNS0_19ForwardKernelParamsE --------------------------
	.section	.nv.constant0._ZN18transformer_engine13normalization21ln_fwd_general_kernelINS0_13Kernel_traitsI6__halfS3_S3_fjLj8192ELj1ELj1ELj4ELj16ENS0_18Kernel_traits_baseILj8192ES3_S3_S3_fjLj128EEEEEEEvNS0_19ForwardKernelParamsE,"a",@progbits
	.sectionflags	@""
	.align	4
.nv.constant0._ZN18transformer_engine13normalization21ln_fwd_general_kernelINS0_13Kernel_traitsI6__halfS3_S3_fjLj8192ELj1ELj1ELj4ELj16ENS0_18Kernel_traits_baseILj8192ES3_S3_S3_fjLj128EEEEEEEvNS0_19ForwardKernelParamsE:
	.zero		1032


//--------------------- .nv.constant0._ZN18transformer_engine13normalization21ln_fwd_general_kernelINS0_13Kernel_traitsIffffjLj8192ELj1ELj1ELj4ELj16ENS0_18Kernel_traits_baseILj8192EffffjLj128EEEEEEEvNS0_19ForwardKernelParamsE --------------------------
	.section	.nv.constant0._ZN18transformer_engine13normalization21ln_fwd_general_kernelINS0_13Kernel_traitsIffffjLj8192ELj1ELj1ELj4ELj16ENS0_18Kernel_traits_baseILj8192EffffjLj128EEEEEEEvNS0_19ForwardKernelParamsE,"a",@progbits
	.sectionflags	@""
	.align	4
.nv.constant0._ZN18transformer_engine13normalization21ln_fwd_general_kernelINS0_13Kernel_traitsIffffjLj8192ELj1ELj1ELj4ELj16ENS0_18Kernel_traits_baseILj8192EffffjLj128EEEEEEEvNS0_19ForwardKernelParamsE:
	.zero		1032


//--------------------- .nv.constant0._ZN18transformer_engine13normalization21ln_fwd_general_kernelINS0_13Kernel_traitsIff13__nv_bfloat16fjLj2048ELj1ELj4ELj1ELj16ENS0_18Kernel_traits_baseILj2048EffS3_fjLj128EEEEEEEvNS0_19ForwardKernelParamsE --------------------------
	.section	.nv.constant0._ZN18transformer_engine13normalization21ln_fwd_general_kernelINS0_13Kernel_traitsIff13__nv_bfloat16fjLj2048ELj1ELj4ELj1ELj16ENS0_18Kernel_traits_baseILj2048EffS3_fjLj128EEEEEEEvNS0_19ForwardKernelParamsE,"a",@progbits
	.sectionflags	@""
	.align	4
.nv.constant0._ZN18transformer_engine13normalization21ln_fwd_general_kernelINS0_13Kernel_traitsIff13__nv_bfloat16fjLj2048ELj1ELj4ELj1ELj16ENS0_18Kernel_traits_baseILj2048EffS3_fjLj128EEEEEEEvNS0_19ForwardKernelParamsE:
	.zero		1032


//--------------------- .nv.constant0._ZN18transformer_engine13normalization21ln_fwd_general_kernelINS0_13Kernel_traitsI13__nv_bfloat16S3_S3_fjLj2048ELj1ELj4ELj1ELj16ENS0_18Kernel_traits_baseILj2048ES3_S3_S3_fjLj128EEEEEEEvNS0_19ForwardKernelParamsE --------------------------
	.section	.nv.constant0._ZN18transformer_engine13normalization21ln_fwd_general_kernelINS0_13Kernel_traitsI13__nv_bfloat16S3_S3_fjLj2048ELj1ELj4ELj1ELj16ENS0_18Kernel_traits_baseILj2048ES3_S3_S3_fjLj128EEEEEEEvNS0_19ForwardKernelParamsE,"a",@progbits
	.sectionflags	@""
	.align	4
.nv.constant0._ZN18transformer_engine13normalization21ln_fwd_general_kernelINS0_13Kernel_traitsI13__nv_bfloat16S3_S3_fjLj2048ELj1ELj4ELj1ELj16ENS0_18Kernel_traits_baseILj2048ES3_S3_S3_fjLj128EEEEEEEvNS0_19ForwardKernelParamsE:
	.zero		1032


//--------------------- .nv.constant0._ZN18transformer_engine13normalization21ln_fwd_general_kernelINS0_13Kernel_traitsIff6__halffjLj2048ELj1ELj4ELj1ELj16ENS0_18Kernel_traits_baseILj2048EffS3_fjLj128EEEEEEEvNS0_19ForwardKernelParamsE --------------------------
	.section	.nv.constant0._ZN18transformer_engine13normalization21ln_fwd_general_kernelINS0_13Kernel_traitsIff6__halffjLj2048ELj1ELj4ELj1ELj16ENS0_18Kernel_traits_baseILj2048EffS3_fjLj128EEEEEEEvNS0_19ForwardKernelParamsE,"a",@progbits
	.sectionflags	@""
	.align	4
.nv.constant0._ZN18transformer_engine13normalization21ln_fwd_general_kernelINS0_13Kernel_traitsIff6__halffjLj2048ELj1ELj4ELj1ELj16ENS0_18Kernel_traits_baseILj2048EffS3_fjLj128EEEEEEEvNS0_19ForwardKernelParamsE:
	.zero		1032


//--------------------- .nv.constant0._ZN18transformer_engine13normalization21ln_fwd_general_kernelINS0_13Kernel_traitsI6__halfS3_S3_fjLj2048ELj1ELj4ELj1ELj16ENS0_18Kernel_traits_baseILj2048ES3_S3_S3_fjLj128EEEEEEEvNS0_19ForwardKernelParamsE --------------------------
	.section	.nv.constant0._ZN18transformer_engine13normalization21ln_fwd_general_kernelINS0_13Kernel_traitsI6__halfS3_S3_fjLj2048ELj1ELj4ELj1ELj16ENS0_18Kernel_traits_baseILj2048ES3_S3_S3_fjLj128EEEEEEEvNS0_19ForwardKernelParamsE,"a",@progbits
	.sectionflags	@""
	.align	4
.nv.constant0._ZN18transformer_engine13normalization21ln_fwd_general_kernelINS0_13Kernel_traitsI6__halfS3_S3_fjLj2048ELj1ELj4ELj1ELj16ENS0_18Kernel_traits_baseILj2048ES3_S3_S3_fjLj128EEEEEEEvNS0_19ForwardKernelParamsE:
	.zero		1032


//--------------------- .nv.constant0._ZN18transformer_engine13normalization21ln_fwd_general_kernelINS0_13Kernel_traitsIffffjLj2048ELj1ELj4ELj1ELj16ENS0_18Kernel_traits_baseILj2048EffffjLj128EEEEEEEvNS0_19ForwardKernelParamsE --------------------------
	.section	.nv.constant0._ZN18transformer_engine13normalization21ln_fwd_general_kernelINS0_13Kernel_traitsIffffjLj2048ELj1ELj4ELj1ELj16ENS0_18Kernel_traits_baseILj2048EffffjLj128EEEEEEEvNS0_19ForwardKernelParamsE,"a",@progbits
	.sectionflags	@""
	.align	4
.nv.constant0._ZN18transformer_engine13normalization21ln_fwd_general_kernelINS0_13Kernel_traitsIffffjLj2048ELj1ELj4ELj1ELj16ENS0_18Kernel_traits_baseILj2048EffffjLj128EEEEEEEvNS0_19ForwardKernelParamsE:
	.zero		1032


//--------------------- .nv.constant0._ZN18transformer_engine13normalization21ln_fwd_general_kernelINS0_13Kernel_traitsIff13__nv_bfloat16fjLj1024ELj1ELj4ELj1ELj16ENS0_18Kernel_traits_baseILj1024EffS3_fjLj128EEEEEEEvNS0_19ForwardKernelParamsE --------------------------
	.section	.nv.constant0._ZN18transformer_engine13normalization21ln_fwd_general_kernelINS0_13Kernel_traitsIff13__nv_bfloat16fjLj1024ELj1ELj4ELj1ELj16ENS0_18Kernel_traits_baseILj1024EffS3_fjLj128EEEEEEEvNS0_19ForwardKernelParamsE,"a",@progbits
	.sectionflags	@""
	.align	4
.nv.constant0._ZN18transformer_engine13normalization21ln_fwd_general_kernelINS0_13Kernel_traitsIff13__nv_bfloat16fjLj1024ELj1ELj4ELj1ELj16ENS0_18Kernel_traits_baseILj1024EffS3_fjLj128EEEEEEEvNS0_19ForwardKernelParamsE:
	.zero		1032


//--------------------- .nv.constant0._ZN18transformer_engine13normalization21ln_fwd_general_kernelINS0_13Kernel_traitsI13__nv_bfloat16S3_S3_fjLj1024ELj1ELj4ELj1ELj16ENS0_18Kernel_traits_baseILj1024ES3_S3_S3_fjLj128EEEEEEEvNS0_19ForwardKernelParamsE --------------------------
	.section	.nv.constant0._ZN18transformer_engine13normalization21ln_fwd_general_kernelINS0_13Kernel_traitsI13__nv_bfloat16S3_S3_fjLj1024ELj1ELj4ELj1ELj16ENS0_18Kernel_traits_baseILj1024ES3_S3_S3_fjLj128EEEEEEEvNS0_19ForwardKernelParamsE,"a",@progbits
	.sectionflags	@""
	.align	4
.nv.constant0._ZN18transformer_engine13normalization21ln_fwd_general_kernelINS0_13Kernel_traitsI13__nv_bfloat16S3_S3_fjLj1024ELj1ELj4ELj1ELj16ENS0_18Kernel_traits_baseILj1024ES3_S3_S3_fjLj128EEEEEEEvNS0_19ForwardKernelParamsE:
	.zero		1032


//--------------------- .nv.constant0._ZN18transformer_engine13normalization21ln_fwd_general_kernelINS0_13Kernel_traitsIff6__halffjLj1024ELj1ELj4ELj1ELj16ENS0_18Kernel_traits_baseILj1024EffS3_fjLj128EEEEEEEvNS0_19ForwardKernelParamsE --------------------------
	.section	.nv.constant0._ZN18transformer_engine13normalization21ln_fwd_general_kernelINS0_13Kernel_traitsIff6__halffjLj1024ELj1ELj4ELj1ELj16ENS0_18Kernel_traits_baseILj1024EffS3_fjLj128EEEEEEEvNS0_19ForwardKernelParamsE,"a",@progbits
	.sectionflags	@""
	.align	4
.nv.constant0._ZN18transformer_engine13normalization21ln_fwd_general_kernelINS0_13Kernel_traitsIff6__halffjLj1024ELj1ELj4ELj1ELj16ENS0_18Kernel_traits_baseILj1024EffS3_fjLj128EEEEEEEvNS0_19ForwardKernelParamsE:
	.zero		1032


//--------------------- .nv.constant0._ZN18transformer_engine13normalization21ln_fwd_general_kernelINS0_13Kernel_traitsI6__halfS3_S3_fjLj1024ELj1ELj4ELj1ELj16ENS0_18Kernel_traits_baseILj1024ES3_S3_S3_fjLj128EEEEEEEvNS0_19ForwardKernelParamsE --------------------------
	.section	.nv.constant0._ZN18transformer_engine13normalization21ln_fwd_general_kernelINS0_13Kernel_traitsI6__halfS3_S3_fjLj1024ELj1ELj4ELj1ELj16ENS0_18Kernel_traits_baseILj1024ES3_S3_S3_fjLj128EEEEEEEvNS0_19ForwardKernelParamsE,"a",@progbits
	.sectionflags	@""
	.align	4
.nv.constant0._ZN18transformer_engine13normalization21ln_fwd_general_kernelINS0_13Kernel_traitsI6__halfS3_S3_fjLj1024ELj1ELj4ELj1ELj16ENS0_18Kernel_traits_baseILj1024ES3_S3_S3_fjLj128EEEEEEEvNS0_19ForwardKernelParamsE:
	.zero		1032


//--------------------- .nv.constant0._ZN18transformer_engine13normalization21ln_fwd_general_kernelINS0_13Kernel_traitsIffffjLj1024ELj1ELj4ELj1ELj16ENS0_18Kernel_traits_baseILj1024EffffjLj128EEEEEEEvNS0_19ForwardKernelParamsE --------------------------
	.section	.nv.constant0._ZN18transformer_engine13normalization21ln_fwd_general_kernelINS0_13Kernel_traitsIffffjLj1024ELj1ELj4ELj1ELj16ENS0_18Kernel_traits_baseILj1024EffffjLj128EEEEEEEvNS0_19ForwardKernelParamsE,"a",@progbits
	.sectionflags	@""
	.align	4
.nv.constant0._ZN18transformer_engine13normalization21ln_fwd_general_kernelINS0_13Kernel_traitsIffffjLj1024ELj1ELj4ELj1ELj16ENS0_18Kernel_traits_baseILj1024EffffjLj128EEEEEEEvNS0_19ForwardKernelParamsE:
	.zero		1032


//--------------------- .nv.constant0._ZN18transformer_engine13normalization21ln_fwd_general_kernelINS0_13Kernel_traitsIff13__nv_bfloat16fjLj512ELj1ELj4ELj1ELj16ENS0_18Kernel_traits_baseILj512EffS3_fjLj128EEEEEEEvNS0_19ForwardKernelParamsE --------------------------
	.section	.nv.constant0._ZN18transformer_engine13normalization21ln_fwd_general_kernelINS0_13Kernel_traitsIff13__nv_bfloat16fjLj512ELj1ELj4ELj1ELj16ENS0_18Kernel_traits_baseILj512EffS3_fjLj128EEEEEEEvNS0_19ForwardKernelParamsE,"a",@progbits
	.sectionflags	@""
	.align	4
.nv.constant0._ZN18transformer_engine13normalization21ln_fwd_general_kernelINS0_13Kernel_traitsIff13__nv_bfloat16fjLj512ELj1ELj4ELj1ELj16ENS0_18Kernel_traits_baseILj512EffS3_fjLj128EEEEEEEvNS0_19ForwardKernelParamsE:
	.zero		1032


//--------------------- .nv.constant0._ZN18transformer_engine13normalization21ln_fwd_general_kernelINS0_13Kernel_traitsI13__nv_bfloat16S3_S3_fjLj512ELj1ELj4ELj1ELj16ENS0_18Kernel_traits_baseILj512ES3_S3_S3_fjLj128EEEEEEEvNS0_19ForwardKernelParamsE --------------------------
	.section	.nv.constant0._ZN18transformer_engine13normalization21ln_fwd_general_kernelINS0_13Kernel_traitsI13__nv_bfloat16S3_S3_fjLj512ELj1ELj4ELj1ELj16ENS0_18Kernel_traits_baseILj512ES3_S3_S3_fjLj128EEEEEEEvNS0_19ForwardKernelParamsE,"a",@progbits
	.sectionflags	@""
	.align	4
.nv.constant0._ZN18transformer_engine13normalization21ln_fwd_general_kernelINS0_13Kernel_traitsI13__nv_bfloat16S3_S3_fjLj512ELj1ELj4ELj1ELj16ENS0_18Kernel_traits_baseILj512ES3_S3_S3_fjLj128EEEEEEEvNS0_19ForwardKernelParamsE:
	.zero		1032


//--------------------- .nv.constant0._ZN18transformer_engine13normalization21ln_fwd_general_kernelINS0_13Kernel_traitsIff6__halffjLj512ELj1ELj4ELj1ELj16ENS0_18Kernel_traits_baseILj512EffS3_fjLj128EEEEEEEvNS0_19ForwardKernelParamsE --------------------------
	.section	.nv.constant0._ZN18transformer_engine13normalization21ln_fwd_general_kernelINS0_13Kernel_traitsIff6__halffjLj512ELj1ELj4ELj1ELj16ENS0_18Kernel_traits_baseILj512EffS3_fjLj128EEEEEEEvNS0_19ForwardKernelParamsE,"a",@progbits
	.sectionflags	@""
	.align	4
.nv.constant0._ZN18transformer_engine13normalization21ln_fwd_general_kernelINS0_13Kernel_traitsIff6__halffjLj512ELj1ELj4ELj1ELj16ENS0_18Kernel_traits_baseILj512EffS3_fjLj128EEEEEEEvNS0_19ForwardKernelParamsE:
	.zero		1032


//--------------------- .nv.constant0._ZN18transformer_engine13normalization21ln_fwd_general_kernelINS0_13Kernel_traitsI6__halfS3_S3_fjLj512ELj1ELj4ELj1ELj16ENS0_18Kernel_traits_baseILj512ES3_S3_S3_fjLj128EEEEEEEvNS0_19ForwardKernelParamsE --------------------------
	.section	.nv.constant0._ZN18transformer_engine13normalization21ln_fwd_general_kernelINS0_13Kernel_traitsI6__halfS3_S3_fjLj512ELj1ELj4ELj1ELj16ENS0_18Kernel_traits_baseILj512ES3_S3_S3_fjLj128EEEEEEEvNS0_19ForwardKernelParamsE,"a",@progbits
	.sectionflags	@""
	.align	4
.nv.constant0._ZN18transformer_engine13normalization21ln_fwd_general_kernelINS0_13Kernel_traitsI6__halfS3_S3_fjLj512ELj1ELj4ELj1ELj16ENS0_18Kernel_traits_baseILj512ES3_S3_S3_fjLj128EEEEEEEvNS0_19ForwardKernelParamsE:
	.zero		1032


//--------------------- .nv.constant0._ZN18transformer_engine13normalization21ln_fwd_general_kernelINS0_13Kernel_traitsIffffjLj512ELj1ELj4ELj1ELj16ENS0_18Kernel_traits_baseILj512EffffjLj128EEEEEEEvNS0_19ForwardKernelParamsE --------------------------
	.section	.nv.constant0._ZN18transformer_engine13normalization21ln_fwd_general_kernelINS0_13Kernel_traitsIffffjLj512ELj1ELj4ELj1ELj16ENS0_18Kernel_traits_baseILj512EffffjLj128EEEEEEEvNS0_19ForwardKernelParamsE,"a",@progbits
	.sectionflags	@""
	.align	4
.nv.constant0._ZN18transformer_engine13normalization21ln_fwd_general_kernelINS0_13Kernel_traitsIffffjLj512ELj1ELj4ELj1ELj16ENS0_18Kernel_traits_baseILj512EffffjLj128EEEEEEEvNS0_19ForwardKernelParamsE:
	.zero		1032


//--------------------- .nv.constant0._ZN18transformer_engine13normalization21ln_fwd_general_kernelINS0_13Kernel_traitsIff13__nv_bfloat16fjLj128ELj1ELj4ELj1ELj8ENS0_18Kernel_traits_baseILj128EffS3_fjLj128EEEEEEEvNS0_19ForwardKernelParamsE --------------------------
	.section	.nv.constant0._ZN18transformer_engine13normalization21ln_fwd_general_kernelINS0_13Kernel_traitsIff13__nv_bfloat16fjLj128ELj1ELj4ELj1ELj8ENS0_18Kernel_traits_baseILj128EffS3_fjLj128EEEEEEEvNS0_19ForwardKernelParamsE,"a",@progbits
	.sectionflags	@""
	.align	4
.nv.constant0._ZN18transformer_engine13normalization21ln_fwd_general_kernelINS0_13Kernel_traitsIff13__nv_bfloat16fjLj128ELj1ELj4ELj1ELj8ENS0_18Kernel_traits_baseILj128EffS3_fjLj128EEEEEEEvNS0_19ForwardKernelParamsE:
	.zero		1032


//--------------------- .nv.constant0._ZN18transformer_engine13normalization21ln_fwd_general_kernelINS0_13Kernel_traitsI13__nv_bfloat16S3_S3_fjLj128ELj1ELj4ELj1ELj8ENS0_18Kernel_traits_baseILj128ES3_S3_S3_fjLj128EEEEEEEvNS0_19ForwardKernelParamsE --------------------------
	.section	.nv.constant0._ZN18transformer_engine13normalization21ln_fwd_general_kernelINS0_13Kernel_traitsI13__nv_bfloat16S3_S3_fjLj128ELj1ELj4ELj1ELj8ENS0_18Kernel_traits_baseILj128ES3_S3_S3_fjLj128EEEEEEEvNS0_19ForwardKernelParamsE,"a",@progbits
	.sectionflags	@""
	.align	4
.nv.constant0._ZN18transformer_engine13normalization21ln_fwd_general_kernelINS0_13Kernel_traitsI13__nv_bfloat16S3_S3_fjLj128ELj1ELj4ELj1ELj8ENS0_18Kernel_traits_baseILj128ES3_S3_S3_fjLj128EEEEEEEvNS0_19ForwardKernelParamsE:
	.zero		1032


//--------------------- .nv.constant0._ZN18transformer_engine13normalization21ln_fwd_general_kernelINS0_13Kernel_traitsIff6__halffjLj128ELj1ELj4ELj1ELj8ENS0_18Kernel_traits_baseILj128EffS3_fjLj128EEEEEEEvNS0_19ForwardKernelParamsE --------------------------
	.section	.nv.constant0._ZN18transformer_engine13normalization21ln_fwd_general_kernelINS0_13Kernel_traitsIff6__halffjLj128ELj1ELj4ELj1ELj8ENS0_18Kernel_traits_baseILj128EffS3_fjLj128EEEEEEEvNS0_19ForwardKernelParamsE,"a",@progbits
	.sectionflags	@""
	.align	4
.nv.constant0._ZN18transformer_engine13normalization21ln_fwd_general_kernelINS0_13Kernel_traitsIff6__halffjLj128ELj1ELj4ELj1ELj8ENS0_18Kernel_traits_baseILj128EffS3_fjLj128EEEEEEEvNS0_19ForwardKernelParamsE:
	.zero		1032


//--------------------- .nv.constant0._ZN18transformer_engine13normalization21ln_fwd_general_kernelINS0_13Kernel_traitsI6__halfS3_S3_fjLj128ELj1ELj4ELj1ELj8ENS0_18Kernel_traits_baseILj128ES3_S3_S3_fjLj128EEEEEEEvNS0_19ForwardKernelParamsE --------------------------
	.section	.nv.constant0._ZN18transformer_engine13normalization21ln_fwd_general_kernelINS0_13Kernel_traitsI6__halfS3_S3_fjLj128ELj1ELj4ELj1ELj8ENS0_18Kernel_traits_baseILj128ES3_S3_S3_fjLj128EEEEEEEvNS0_19ForwardKernelParamsE,"a",@progbits
	.sectionflags	@""
	.align	4
.nv.constant0._ZN18transformer_engine13normalization21ln_fwd_general_kernelINS0_13Kernel_traitsI6__halfS3_S3_fjLj128ELj1ELj4ELj1ELj8ENS0_18Kernel_traits_baseILj128ES3_S3_S3_fjLj128EEEEEEEvNS0_19ForwardKernelParamsE:
	.zero		1032


//--------------------- .nv.constant0._ZN18transformer_engine13normalization21ln_fwd_general_kernelINS0_13Kernel_traitsIffffjLj128ELj1ELj4ELj1ELj16ENS0_18Kernel_traits_baseILj128EffffjLj128EEEEEEEvNS0_19ForwardKernelParamsE --------------------------
	.section	.nv.constant0._ZN18transformer_engine13normalization21ln_fwd_general_kernelINS0_13Kernel_traitsIffffjLj128ELj1ELj4ELj1ELj16ENS0_18Kernel_traits_baseILj128EffffjLj128EEEEEEEvNS0_19ForwardKernelParamsE,"a",@progbits
	.sectionflags	@""
	.align	4
.nv.constant0._ZN18transformer_engine13normalization21ln_fwd_general_kernelINS0_13Kernel_traitsIffffjLj128ELj1ELj4ELj1ELj16ENS0_18Kernel_traits_baseILj128EffffjLj128EEEEEEEvNS0_19ForwardKernelParamsE:
	.zero		1032


//--------------------- .nv.constant0._ZN18transformer_engine13normalization21ln_fwd_general_kernelINS0_13Kernel_traitsIff13__nv_fp8_e4m3fjLj8192ELj1ELj1ELj4ELj16ENS0_18Kernel_traits_baseILj8192EffS3_fjLj128EEEEEEEvNS0_19ForwardKernelParamsE --------------------------
	.section	.nv.constant0._ZN18transformer_engine13normalization21ln_fwd_general_kernelINS0_13Kernel_traitsIff13__nv_fp8_e4m3fjLj8192ELj1ELj1ELj4ELj16ENS0_18Kernel_traits_baseILj8192EffS3_fjLj128EEEEEEEvNS0_19ForwardKernelParamsE,"a",@progbits
	.sectionflags	@""
	.align	4
.nv.constant0._ZN18transformer_engine13normalization21ln_fwd_general_kernelINS0_13Kernel_traitsIff13__nv_fp8_e4m3fjLj8192ELj1ELj1ELj4ELj16ENS0_18Kernel_traits_baseILj8192EffS3_fjLj128EEEEEEEvNS0_19ForwardKernelParamsE:
	.zero		1032


//--------------------- .nv.constant0._ZN18transformer_engine13normalization21ln_fwd_general_kernelINS0_13Kernel_traitsIff13__nv_fp8_e4m3fjLj2048ELj1ELj4ELj1ELj16ENS0_18Kernel_traits_baseILj2048EffS3_fjLj128EEEEEEEvNS0_19ForwardKernelParamsE --------------------------
	.section	.nv.constant0._ZN18transformer_engine13normalization21ln_fwd_general_kernelINS0_13Kernel_traitsIff13__nv_fp8_e4m3fjLj2048ELj1ELj4ELj1ELj16ENS0_18Kernel_traits_baseILj2048EffS3_fjLj128EEEEEEEvNS0_19ForwardKernelParamsE,"a",@progbits
	.sectionflags	@""
	.align	4
.nv.constant0._ZN18transformer_engine13normalization21ln_fwd_general_kernelINS0_13Kernel_traitsIff13__nv_fp8_e4m3fjLj2048ELj1ELj4ELj1ELj16ENS0_18Kernel_traits_baseILj2048EffS3_fjLj128EEEEEEEvNS0_19ForwardKernelParamsE:
	.zero		1032


//--------------------- .nv.constant0._ZN18transformer_engine13normalization21ln_fwd_general_kernelINS0_13Kernel_traitsIff13__nv_fp8_e4m3fjLj1024ELj1ELj4ELj1ELj16ENS0_18Kernel_traits_baseILj1024EffS3_fjLj128EEEEEEEvNS0_19ForwardKernelParamsE --------------------------
	.section	.nv.constant0._ZN18transformer_engine13normalization21ln_fwd_general_kernelINS0_13Kernel_traitsIff13__nv_fp8_e4m3fjLj1024ELj1ELj4ELj1ELj16ENS0_18Kernel_traits_baseILj1024EffS3_fjLj128EEEEEEEvNS0_19ForwardKernelParamsE,"a",@progbits
	.sectionflags	@""
	.align	4
.nv.constant0._ZN18transformer_engine13normalization21ln_fwd_general_kernelINS0_13Kernel_traitsIff13__nv_fp8_e4m3fjLj1024ELj1ELj4ELj1ELj16ENS0_18Kernel_traits_baseILj1024EffS3_fjLj128EEEEEEEvNS0_19ForwardKernelParamsE:
	.zero		1032


//--------------------- .nv.constant0._ZN18transformer_engine13normalization21ln_fwd_general_kernelINS0_13Kernel_traitsIff13__nv_fp8_e4m3fjLj512ELj1ELj4ELj1ELj16ENS0_18Kernel_traits_baseILj512EffS3_fjLj128EEEEEEEvNS0_19ForwardKernelParamsE --------------------------
	.section	.nv.constant0._ZN18transformer_engine13normalization21ln_fwd_general_kernelINS0_13Kernel_traitsIff13__nv_fp8_e4m3fjLj512ELj1ELj4ELj1ELj16ENS0_18Kernel_traits_baseILj512EffS3_fjLj128EEEEEEEvNS0_19ForwardKernelParamsE,"a",@progbits
	.sectionflags	@""
	.align	4
.nv.constant0._ZN18transformer_engine13normalization21ln_fwd_general_kernelINS0_13Kernel_traitsIff13__nv_fp8_e4m3fjLj512ELj1ELj4ELj1ELj16ENS0_18Kernel_traits_baseILj512EffS3_fjLj128EEEEEEEvNS0_19ForwardKernelParamsE:
	.zero		1032


//--------------------- .nv.constant0._ZN18transformer_engine13normalization21ln_fwd_general_kernelINS0_13Kernel_traitsIff13__nv_fp8_e4m3fjLj128ELj1ELj4ELj1ELj16ENS0_18Kernel_traits_baseILj128EffS3_fjLj128EEEEEEEvNS0_19ForwardKernelParamsE --------------------------
	.section	.nv.constant0._ZN18transformer_engine13normalization21ln_fwd_general_kernelINS0_13Kernel_traitsIff13__nv_fp8_e4m3fjLj128ELj1ELj4ELj1ELj16ENS0_18Kernel_traits_baseILj128EffS3_fjLj128EEEEEEEvNS0_19ForwardKernelParamsE,"a",@progbits
	.sectionflags	@""
	.align	4
.nv.constant0._ZN18transformer_engine13normalization21ln_fwd_general_kernelINS0_13Kernel_traitsIff13__nv_fp8_e4m3fjLj128ELj1ELj4ELj1ELj16ENS0_18Kernel_traits_baseILj128EffS3_fjLj128EEEEEEEvNS0_19ForwardKernelParamsE:
	.zero		1032


//--------------------- .nv.constant0._ZN18transformer_engine13normalization21ln_fwd_general_kernelINS0_13Kernel_traitsI6__halfS3_13__nv_fp8_e4m3fjLj8192ELj1ELj1ELj4ELj16ENS0_18Kernel_traits_baseILj8192ES3_S3_S4_fjLj128EEEEEEEvNS0_19ForwardKernelParamsE --------------------------
	.section	.nv.constant0._ZN18transformer_engine13normalization21ln_fwd_general_kernelINS0_13Kernel_traitsI6__halfS3_13__nv_fp8_e4m3fjLj8192ELj1ELj1ELj4ELj16ENS0_18Kernel_traits_baseILj8192ES3_S3_S4_fjLj128EEEEEEEvNS0_19ForwardKernelParamsE,"a",@progbits
	.sectionflags	@""
	.align	4
.nv.constant0._ZN18transformer_engine13normalization21ln_fwd_general_kernelINS0_13Kernel_traitsI6__halfS3_13__nv_fp8_e4m3fjLj8192ELj1ELj1ELj4ELj16ENS0_18Kernel_traits_baseILj8192ES3_S3_S4_fjLj128EEEEEEEvNS0_19ForwardKernelParamsE:
	.zero		1032


//--------------------- .nv.constant0._ZN18transformer_engine13normalization21ln_fwd_general_kernelINS0_13Kernel_traitsI6__halfS3_13__nv_fp8_e4m3fjLj2048ELj1ELj4ELj1ELj16ENS0_18Kernel_traits_baseILj2048ES3_S3_S4_fjLj128EEEEEEEvNS0_19ForwardKernelParamsE --------------------------
	.section	.nv.constant0._ZN18transformer_engine13normalization21ln_fwd_general_kernelINS0_13Kernel_traitsI6__halfS3_13__nv_fp8_e4m3fjLj2048ELj1ELj4ELj1ELj16ENS0_18Kernel_traits_baseILj2048ES3_S3_S4_fjLj128EEEEEEEvNS0_19ForwardKernelParamsE,"a",@progbits
	.sectionflags	@""
	.align	4
.nv.constant0._ZN18transformer_engine13normalization21ln_fwd_general_kernelINS0_13Kernel_traitsI6__halfS3_13__nv_fp8_e4m3fjLj2048ELj1ELj4ELj1ELj16ENS0_18Kernel_traits_baseILj2048ES3_S3_S4_fjLj128EEEEEEEvNS0_19ForwardKernelParamsE:
	.zero		1032


//--------------------- .nv.constant0._ZN18transformer_engine13normalization21ln_fwd_general_kernelINS0_13Kernel_traitsI6__halfS3_13__nv_fp8_e4m3fjLj1024ELj1ELj4ELj1ELj16ENS0_18Kernel_traits_baseILj1024ES3_S3_S4_fjLj128EEEEEEEvNS0_19ForwardKernelParamsE --------------------------
	.section	.nv.constant0._ZN18transformer_engine13normalization21ln_fwd_general_kernelINS0_13Kernel_traitsI6__halfS3_13__nv_fp8_e4m3fjLj1024ELj1ELj4ELj1ELj16ENS0_18Kernel_traits_baseILj1024ES3_S3_S4_fjLj128EEEEEEEvNS0_19ForwardKernelParamsE,"a",@progbits
	.sectionflags	@""
	.align	4
.nv.constant0._ZN18transformer_engine13normalization21ln_fwd_general_kernelINS0_13Kernel_traitsI6__halfS3_13__nv_fp8_e4m3fjLj1024ELj1ELj4ELj1ELj16ENS0_18Kernel_traits_baseILj1024ES3_S3_S4_fjLj128EEEEEEEvNS0_19ForwardKernelParamsE:
	.zero		1032


//--------------------- .nv.constant0._ZN18transformer_engine13normalization21ln_fwd_general_kernelINS0_13Kernel_traitsI6__halfS3_13__nv_fp8_e4m3fjLj512ELj1ELj4ELj1ELj16ENS0_18Kernel_traits_baseILj512ES3_S3_S4_fjLj128EEEEEEEvNS0_19ForwardKernelParamsE --------------------------
	.section	.nv.constant0._ZN18transformer_engine13normalization21ln_fwd_general_kernelINS0_13Kernel_traitsI6__halfS3_13__nv_fp8_e4m3fjLj512ELj1ELj4ELj1ELj16ENS0_18Kernel_traits_baseILj512ES3_S3_S4_fjLj128EEEEEEEvNS0_19ForwardKernelParamsE,"a",@progbits
	.sectionflags	@""
	.align	4
.nv.constant0._ZN18transformer_engine13normalization21ln_fwd_general_kernelINS0_13Kernel_traitsI6__halfS3_13__nv_fp8_e4m3fjLj512ELj1ELj4ELj1ELj16ENS0_18Kernel_traits_baseILj512ES3_S3_S4_fjLj128EEEEEEEvNS0_19ForwardKernelParamsE:
	.zero		1032


//--------------------- .nv.constant0._ZN18transformer_engine13normalization21ln_fwd_general_kernelINS0_13Kernel_traitsI6__halfS3_13__nv_fp8_e4m3fjLj128ELj1ELj4ELj1ELj8ENS0_18Kernel_traits_baseILj128ES3_S3_S4_fjLj128EEEEEEEvNS0_19ForwardKernelParamsE --------------------------
	.section	.nv.constant0._ZN18transformer_engine13normalization21ln_fwd_general_kernelINS0_13Kernel_traitsI6__halfS3_13__nv_fp8_e4m3fjLj128ELj1ELj4ELj1ELj8ENS0_18Kernel_traits_baseILj128ES3_S3_S4_fjLj128EEEEEEEvNS0_19ForwardKernelParamsE,"a",@progbits
	.sectionflags	@""
	.align	4
.nv.constant0._ZN18transformer_engine13normalization21ln_fwd_general_kernelINS0_13Kernel_traitsI6__halfS3_13__nv_fp8_e4m3fjLj128ELj1ELj4ELj1ELj8ENS0_18Kernel_traits_baseILj128ES3_S3_S4_fjLj128EEEEEEEvNS0_19ForwardKernelParamsE:
	.zero		1032


//--------------------- .nv.constant0._ZN18transformer_engine13normalization21ln_fwd_general_kernelINS0_13Kernel_traitsI13__nv_bfloat16S3_13__nv_fp8_e4m3fjLj8192ELj1ELj1ELj4ELj16ENS0_18Kernel_traits_baseILj8192ES3_S3_S4_fjLj128EEEEEEEvNS0_19ForwardKernelParamsE --------------------------
	.section	.nv.constant0._ZN18transformer_engine13normalization21ln_fwd_general_kernelINS0_13Kernel_traitsI13__nv_bfloat16S3_13__nv_fp8_e4m3fjLj8192ELj1ELj1ELj4ELj16ENS0_18Kernel_traits_baseILj8192ES3_S3_S4_fjLj128EEEEEEEvNS0_19ForwardKernelParamsE,"a",@progbits
	.sectionflags	@""
	.align	4
.nv.constant0._ZN18transformer_engine13normalization21ln_fwd_general_kernelINS0_13Kernel_traitsI13__nv_bfloat16S3_13__nv_fp8_e4m3fjLj8192ELj1ELj1ELj4ELj16ENS0_18Kernel_traits_baseILj8192ES3_S3_S4_fjLj128EEEEEEEvNS0_19ForwardKernelParamsE:
	.zero		1032


//--------------------- .nv.constant0._ZN18transformer_engine13normalization21ln_fwd_general_kernelINS0_13Kernel_traitsI13__nv_bfloat16S3_13__nv_fp8_e4m3fjLj2048ELj1ELj4ELj1ELj16ENS0_18Kernel_traits_baseILj2048ES3_S3_S4_fjLj128EEEEEEEvNS0_19ForwardKernelParamsE --------------------------
	.section	.nv.constant0._ZN18transformer_engine13normalization21ln_fwd_general_kernelINS0_13Kernel_traitsI13__nv_bfloat16S3_13__nv_fp8_e4m3fjLj2048ELj1ELj4ELj1ELj16ENS0_18Kernel_traits_baseILj2048ES3_S3_S4_fjLj128EEEEEEEvNS0_19ForwardKernelParamsE,"a",@progbits
	.sectionflags	@""
	.align	4
.nv.constant0._ZN18transformer_engine13normalization21ln_fwd_general_kernelINS0_13Kernel_traitsI13__nv_bfloat16S3_13__nv_fp8_e4m3fjLj2048ELj1ELj4ELj1ELj16ENS0_18Kernel_traits_baseILj2048ES3_S3_S4_fjLj128EEEEEEEvNS0_19ForwardKernelParamsE:
	.zero		1032


//--------------------- .nv.constant0._ZN18transformer_engine13normalization21ln_fwd_general_kernelINS0_13Kernel_traitsI13__nv_bfloat16S3_13__nv_fp8_e4m3fjLj1024ELj1ELj4ELj1ELj16ENS0_18Kernel_traits_baseILj1024ES3_S3_S4_fjLj128EEEEEEEvNS0_19ForwardKernelParamsE --------------------------
	.section	.nv.constant0._ZN18transformer_engine13normalization21ln_fwd_general_kernelINS0_13Kernel_traitsI13__nv_bfloat16S3_13__nv_fp8_e4m3fjLj1024ELj1ELj4ELj1ELj16ENS0_18Kernel_traits_baseILj1024ES3_S3_S4_fjLj128EEEEEEEvNS0_19ForwardKernelParamsE,"a",@progbits
	.sectionflags	@""
	.align	4
.nv.constant0._ZN18transformer_engine13normalization21ln_fwd_general_kernelINS0_13Kernel_traitsI13__nv_bfloat16S3_13__nv_fp8_e4m3fjLj1024ELj1ELj4ELj1ELj16ENS0_18Kernel_traits_baseILj1024ES3_S3_S4_fjLj128EEEEEEEvNS0_19ForwardKernelParamsE:
	.zero		1032


//--------------------- .nv.constant0._ZN18transformer_engine13normalization21ln_fwd_general_kernelINS0_13Kernel_traitsI13__nv_bfloat16S3_13__nv_fp8_e4m3fjLj512ELj1ELj4ELj1ELj16ENS0_18Kernel_traits_baseILj512ES3_S3_S4_fjLj128EEEEEEEvNS0_19ForwardKernelParamsE --------------------------
	.section	.nv.constant0._ZN18transformer_engine13normalization21ln_fwd_general_kernelINS0_13Kernel_traitsI13__nv_bfloat16S3_13__nv_fp8_e4m3fjLj512ELj1ELj4ELj1ELj16ENS0_18Kernel_traits_baseILj512ES3_S3_S4_fjLj128EEEEEEEvNS0_19ForwardKernelParamsE,"a",@progbits
	.sectionflags	@""
	.align	4
.nv.constant0._ZN18transformer_engine13normalization21ln_fwd_general_kernelINS0_13Kernel_traitsI13__nv_bfloat16S3_13__nv_fp8_e4m3fjLj512ELj1ELj4ELj1ELj16ENS0_18Kernel_traits_baseILj512ES3_S3_S4_fjLj128EEEEEEEvNS0_19ForwardKernelParamsE:
	.zero		1032


//--------------------- .nv.constant0._ZN18transformer_engine13normalization21ln_fwd_general_kernelINS0_13Kernel_traitsI13__nv_bfloat16S3_13__nv_fp8_e4m3fjLj128ELj1ELj4ELj1ELj8ENS0_18Kernel_traits_baseILj128ES3_S3_S4_fjLj128EEEEEEEvNS0_19ForwardKernelParamsE --------------------------
	.section	.nv.constant0._ZN18transformer_engine13normalization21ln_fwd_general_kernelINS0_13Kernel_traitsI13__nv_bfloat16S3_13__nv_fp8_e4m3fjLj128ELj1ELj4ELj1ELj8ENS0_18Kernel_traits_baseILj128ES3_S3_S4_fjLj128EEEEEEEvNS0_19ForwardKernelParamsE,"a",@progbits
	.sectionflags	@""
	.align	4
.nv.constant0._ZN18transformer_engine13normalization21ln_fwd_general_kernelINS0_13Kernel_traitsI13__nv_bfloat16S3_13__nv_fp8_e4m3fjLj128ELj1ELj4ELj1ELj8ENS0_18Kernel_traits_baseILj128ES3_S3_S4_fjLj128EEEEEEEvNS0_19ForwardKernelParamsE:
	.zero		1032


//--------------------- .nv.constant0._ZN18transformer_engine13normalization19ln_fwd_tuned_kernelINS0_13Kernel_traitsIff13__nv_bfloat16fjLj65536ELj8ELj1ELj4ELj16ENS0_18Kernel_traits_baseILj65536EffS3_fjLj128EEEEEEEvNS0_19ForwardKernelParamsE --------------------------
	.section	.nv.constant0._ZN18transformer_engine13normalization19ln_fwd_tuned_kernelINS0_13Kernel_traitsIff13__nv_bfloat16fjLj65536ELj8ELj1ELj4ELj16ENS0_18Kernel_traits_baseILj65536EffS3_fjLj128EEEEEEEvNS0_19ForwardKernelParamsE,"a",@progbits
	.sectionflags	@""
	.align	4
.nv.constant0._ZN18transformer_engine13normalization19ln_fwd_tuned_kernelINS0_13Kernel_traitsIff13__nv_bfloat16fjLj65536ELj8ELj1ELj4ELj16ENS0_18Kernel_traits_baseILj65536EffS3_fjLj128EEEEEEEvNS0_19ForwardKernelParamsE:
	.zero		1032


//--------------------- .nv.constant0._ZN18transformer_engine13normalization19ln_fwd_tuned_kernelINS0_13Kernel_traitsI13__nv_bfloat16S3_S3_fjLj65536ELj8ELj1ELj4ELj16ENS0_18Kernel_traits_baseILj65536ES3_S3_S3_fjLj128EEEEEEEvNS0_19ForwardKernelParamsE --------------------------
	.section	.nv.constant0._ZN18transformer_engine13normalization19ln_fwd_tuned_kernelINS0_13Kernel_traitsI13__nv_bfloat16S3_S3_fjLj65536ELj8ELj1ELj4ELj16ENS0_18Kernel_traits_baseILj65536ES3_S3_S3_fjLj128EEEEEEEvNS0_19ForwardKernelParamsE,"a",@progbits
	.sectionflags	@""
	.align	4
.nv.constant0._ZN18transformer_engine13normalization19ln_fwd_tuned_kernelINS0_13Kernel_traitsI13__nv_bfloat16S3_S3_fjLj65536ELj8ELj1ELj4ELj16ENS0_18Kernel_traits_baseILj65536ES3_S3_S3_fjLj128EEEEEEEvNS0_19ForwardKernelParamsE:
	.zero		1032


//--------------------- .nv.constant0._ZN18transformer_engine13normalization19ln_fwd_tuned_kernelINS0_13Kernel_traitsIff6__halffjLj65536ELj8ELj1ELj4ELj16ENS0_18Kernel_traits_baseILj65536EffS3_fjLj128EEEEEEEvNS0_19ForwardKernelParamsE --------------------------
	.section	.nv.constant0._ZN18transformer_engine13normalization19ln_fwd_tuned_kernelINS0_13Kernel_traitsIff6__halffjLj65536ELj8ELj1ELj4ELj16ENS0_18Kernel_traits_baseILj65536EffS3_fjLj128EEEEEEEvNS0_19ForwardKernelParamsE,"a",@progbits
	.sectionflags	@""
	.align	4
.nv.constant0._ZN18transformer_engine13normalization19ln_fwd_tuned_kernelINS0_13Kernel_traitsIff6__halffjLj65536ELj8ELj1ELj4ELj16ENS0_18Kernel_traits_baseILj65536EffS3_fjLj128EEEEEEEvNS0_19ForwardKernelParamsE:
	.zero		1032


//--------------------- .nv.constant0._ZN18transformer_engine13normalization19ln_fwd_tuned_kernelINS0_13Kernel_traitsI6__halfS3_S3_fjLj65536ELj8ELj1ELj4ELj16ENS0_18Kernel_traits_baseILj65536ES3_S3_S3_fjLj128EEEEEEEvNS0_19ForwardKernelParamsE --------------------------
	.section	.nv.constant0._ZN18transformer_engine13normalization19ln_fwd_tuned_kernelINS0_13Kernel_traitsI6__halfS3_S3_fjLj65536ELj8ELj1ELj4ELj16ENS0_18Kernel_traits_baseILj65536ES3_S3_S3_fjLj128EEEEEEEvNS0_19ForwardKernelParamsE,"a",@progbits
	.sectionflags	@""
	.align	4
.nv.constant0._ZN18transformer_engine13normalization19ln_fwd_tuned_kernelINS0_13Kernel_traitsI6__halfS3_S3_fjLj65536ELj8ELj1ELj4ELj16ENS0_18Kernel_traits_baseILj65536ES3_S3_S3_fjLj128EEEEEEEvNS0_19ForwardKernelParamsE:
	.zero		1032


//--------------------- .nv.constant0._ZN18transformer_engine13normalization19ln_fwd_tuned_kernelINS0_13Kernel_traitsIffffjLj65536ELj8ELj1ELj4ELj16ENS0_18Kernel_traits_baseILj65536EffffjLj128EEEEEEEvNS0_19ForwardKernelParamsE --------------------------
	.section	.nv.constant0._ZN18transformer_engine13normalization19ln_fwd_tuned_kernelINS0_13Kernel_traitsIffffjLj65536ELj8ELj1ELj4ELj16ENS0_18Kernel_traits_baseILj65536EffffjLj128EEEEEEEvNS0_19ForwardKernelParamsE,"a",@progbits
	.sectionflags	@""
	.align	4
.nv.constant0._ZN18transformer_engine13normalization19ln_fwd_tuned_kernelINS0_13Kernel_traitsIffffjLj65536ELj8ELj1ELj4ELj16ENS0_18Kernel_traits_baseILj65536EffffjLj128EEEEEEEvNS0_19ForwardKernelParamsE:
	.zero		1032


//--------------------- .nv.constant0._ZN18transformer_engine13normalization19ln_fwd_tuned_kernelINS0_13Kernel_traitsIff13__nv_bfloat16fjLj49152ELj4ELj1ELj4ELj16ENS0_18Kernel_traits_baseILj49152EffS3_fjLj128EEEEEEEvNS0_19ForwardKernelParamsE --------------------------
	.section	.nv.constant0._ZN18transformer_engine13normalization19ln_fwd_tuned_kernelINS0_13Kernel_traitsIff13__nv_bfloat16fjLj49152ELj4ELj1ELj4ELj16ENS0_18Kernel_traits_baseILj49152EffS3_fjLj128EEEEEEEvNS0_19ForwardKernelParamsE,"a",@progbits
	.sectionflags	@""
	.align	4
.nv.constant0._ZN18transformer_engine13normalization19ln_fwd_tuned_kernelINS0_13Kernel_traitsIff13__nv_bfloat16fjLj49152ELj4ELj1ELj4ELj16ENS0_18Kernel_traits_baseILj49152EffS3_fjLj128EEEEEEEvNS0_19ForwardKernelParamsE:
	.zero		1032


//--------------------- .nv.constant0._ZN18transformer_engine13normalization19ln_fwd_tuned_kernelINS0_13Kernel_traitsI13__nv_bfloat16S3_S3_fjLj49152ELj4ELj1ELj4ELj16ENS0_18Kernel_traits_baseILj49152ES3_S3_S3_fjLj128EEEEEEEvNS0_19ForwardKernelParamsE --------------------------
	.section	.nv.constant0._ZN18transformer_engine13normalization19ln_fwd_tuned_kernelINS0_13Kernel_traitsI13__nv_bfloat16S3_S3_fjLj49152ELj4ELj1ELj4ELj16ENS0_18Kernel_traits_baseILj49152ES3_S3_S3_fjLj128EEEEEEEvNS0_19ForwardKernelParamsE,"a",@progbits
	.sectionflags	@""
	.align	4
.nv.constant0._ZN18transformer_engine13normalization19ln_fwd_tuned_kernelINS0_13Kernel_traitsI13__nv_bfloat16S3_S3_fjLj49152ELj4ELj1ELj4ELj16ENS0_18Kernel_traits_baseILj49152ES3_S3_S3_fjLj128EEEEEEEvNS0_19ForwardKernelParamsE:
	.zero		1032


//--------------------- .nv.constant0._ZN18transformer_engine13normalization19ln_fwd_tuned_kernelINS0_13Kernel_traitsIff6__halffjLj49152ELj4ELj1ELj4ELj16ENS0_18Kernel_traits_baseILj49152EffS3_fjLj128EEEEEEEvNS0_19ForwardKernelParamsE --------------------------
	.section	.nv.constant0._ZN18transformer_engine13normalization19ln_fwd_tuned_kernelINS0_13Kernel_traitsIff6__halffjLj49152ELj4ELj1ELj4ELj16ENS0_18Kernel_traits_baseILj49152EffS3_fjLj128EEEEEEEvNS0_19ForwardKernelParamsE,"a",@progbits
	.sectionflags	@""
	.align	4
.nv.constant0._ZN18transformer_engine13normalization19ln_fwd_tuned_kernelINS0_13Kernel_traitsIff6__halffjLj49152ELj4ELj1ELj4ELj16ENS0_18Kernel_traits_baseILj49152EffS3_fjLj128EEEEEEEvNS0_19ForwardKernelParamsE:
	.zero		1032


//--------------------- .nv.constant0._ZN18transformer_engine13normalization19ln_fwd_tuned_kernelINS0_13Kernel_traitsI6__halfS3_S3_fjLj49152ELj4ELj1ELj4ELj16ENS0_18Kernel_traits_baseILj49152ES3_S3_S3_fjLj128EEEEEEEvNS0_19ForwardKernelParamsE --------------------------
	.section	.nv.constant0._ZN18transformer_engine13normalization19ln_fwd_tuned_kernelINS0_13Kernel_traitsI6__halfS3_S3_fjLj49152ELj4ELj1ELj4ELj16ENS0_18Kernel_traits_baseILj49152ES3_S3_S3_fjLj128EEEEEEEvNS0_19ForwardKernelParamsE,"a",@progbits
	.sectionflags	@""
	.align	4
.nv.constant0._ZN18transformer_engine13normalization19ln_fwd_tuned_kernelINS0_13Kernel_traitsI6__halfS3_S3_fjLj49152ELj4ELj1ELj4ELj16ENS0_18Kernel_traits_baseILj49152ES3_S3_S3_fjLj128EEEEEEEvNS0_19ForwardKernelParamsE:
	.zero		1032


//--------------------- .nv.constant0._ZN18transformer_engine13normalization19ln_fwd_tuned_kernelINS0_13Kernel_traitsIffffjLj49152ELj8ELj1ELj4ELj16ENS0_18Kernel_traits_baseILj49152EffffjLj128EEEEEEEvNS0_19ForwardKernelParamsE --------------------------
	.section	.nv.constant0._ZN18transformer_engine13normalization19ln_fwd_tuned_kernelINS0_13Kernel_traitsIffffjLj49152ELj8ELj1ELj4ELj16ENS0_18Kernel_traits_baseILj49152EffffjLj128EEEEEEEvNS0_19ForwardKernelParamsE,"a",@progbits
	.sectionflags	@""
	.align	4
.nv.constant0._ZN18transformer_engine13normalization19ln_fwd_tuned_kernelINS0_13Kernel_traitsIffffjLj49152ELj8ELj1ELj4ELj16ENS0_18Kernel_traits_baseILj49152EffffjLj128EEEEEEEvNS0_19ForwardKernelParamsE:
	.zero		1032


//--------------------- .nv.constant0._ZN18transformer_engine13normalization19ln_fwd_tuned_kernelINS0_13Kernel_traitsIff13__nv_bfloat16fjLj40960ELj4ELj1ELj4ELj16ENS0_18Kernel_traits_baseILj40960EffS3_fjLj128EEEEEEEvNS0_19ForwardKernelParamsE --------------------------
	.section	.nv.constant0._ZN18transformer_engine13normalization19ln_fwd_tuned_kernelINS0_13Kernel_traitsIff13__nv_bfloat16fjLj40960ELj4ELj1ELj4ELj16ENS0_18Kernel_traits_baseILj40960EffS3_fjLj128EEEEEEEvNS0_19ForwardKernelParamsE,"a",@progbits
	.sectionflags	@""
	.align	4
.nv.constant0._ZN18transformer_engine13normalization19ln_fwd_tuned_kernelINS0_13Kernel_traitsIff13__nv_bfloat16fjLj40960ELj4ELj1ELj4ELj16ENS0_18Kernel_traits_baseILj40960EffS3_fjLj128EEEEEEEvNS0_19ForwardKernelParamsE:
	.zero		1032


//--------------------- .nv.constant0._ZN18transformer_engine13normalization19ln_fwd_tuned_kernelINS0_13Kernel_traitsI13__nv_bfloat16S3_S3_fjLj40960ELj4ELj1ELj4ELj16ENS0_18Kernel_traits_baseILj40960ES3_S3_S3_fjLj128EEEEEEEvNS0_19ForwardKernelParamsE --------------------------
	.section	.nv.constant0._ZN18transformer_engine13normalization19ln_fwd_tuned_kernelINS0_13Kernel_traitsI13__nv_bfloat16S3_S3_fjLj40960ELj4ELj1ELj4ELj16ENS0_18Kernel_traits_baseILj40960ES3_S3_S3_fjLj128EEEEEEEvNS0_19ForwardKernelParamsE,"a",@progbits
	.sectionflags	@""
	.align	4
.nv.constant0._ZN18transformer_engine13normalization19ln_fwd_tuned_kernelINS0_13Kernel_traitsI13__nv_bfloat16S3_S3_fjLj40960ELj4ELj1ELj4ELj16ENS0_18Kernel_traits_baseILj40960ES3_S3_S3_fjLj128EEEEEEEvNS0_19ForwardKernelParamsE:
	.zero		1032


//--------------------- .nv.constant0._ZN18transformer_engine13normalization19ln_fwd_tuned_kernelINS0_13Kernel_traitsIff6__halffjLj40960ELj4ELj1ELj4ELj16ENS0_18Kernel_traits_baseILj40960EffS3_fjLj128EEEEEEEvNS0_19ForwardKernelParamsE --------------------------
	.section	.nv.constant0._ZN18transformer_engine13normalization19ln_fwd_tuned_kernelINS0_13Kernel_traitsIff6__halffjLj40960ELj4ELj1ELj4ELj16ENS0_18Kernel_traits_baseILj40960EffS3_fjLj128EEEEEEEvNS0_19ForwardKernelParamsE,"a",@progbits
	.sectionflags	@""
	.align	4
.nv.constant0._ZN18transformer_engine13normalization19ln_fwd_tuned_kernelINS0_13Kernel_traitsIff6__halffjLj40960ELj4ELj1ELj4ELj16ENS0_18Kernel_traits_baseILj40960EffS3_fjLj128EEEEEEEvNS0_19ForwardKernelParamsE:
	.zero		1032


//--------------------- .nv.constant0._ZN18transformer_engine13normalization19ln_fwd_tuned_kernelINS0_13Kernel_traitsI6__halfS3_S3_fjLj40960ELj4ELj1ELj4ELj16ENS0_18Kernel_traits_baseILj40960ES3_S3_S3_fjLj128EEEEEEEvNS0_19ForwardKernelParamsE --------------------------
	.section	.nv.constant0._ZN18transformer_engine13normalization19ln_fwd_tuned_kernelINS0_13Kernel_traitsI6__halfS3_S3_fjLj40960ELj4ELj1ELj4ELj16ENS0_18Kernel_traits_baseILj40960ES3_S3_S3_fjLj128EEEEEEEvNS0_19ForwardKernelParamsE,"a",@progbits
	.sectionflags	@""
	.align	4
.nv.constant0._ZN18transformer_engine13normalization19ln_fwd_tuned_kernelINS0_13Kernel_traitsI6__halfS3_S3_fjLj40960ELj4ELj1ELj4ELj16ENS0_18Kernel_traits_baseILj40960ES3_S3_S3_fjLj128EEEEEEEvNS0_19ForwardKernelParamsE:
	.zero		1032


//--------------------- .nv.constant0._ZN18transformer_engine13normalization19ln_fwd_tuned_kernelINS0_13Kernel_traitsIffffjLj40960ELj4ELj1ELj4ELj16ENS0_18Kernel_traits_baseILj40960EffffjLj128EEEEEEEvNS0_19ForwardKernelParamsE --------------------------
	.section	.nv.constant0._ZN18transformer_engine13normalization19ln_fwd_tuned_kernelINS0_13Kernel_traitsIffffjLj40960ELj4ELj1ELj4ELj16ENS0_18Kernel_traits_baseILj40960EffffjLj128EEEEEEEvNS0_19ForwardKernelParamsE,"a",@progbits
	.sectionflags	@""
	.align	4
.nv.constant0._ZN18transformer_engine13normalization19ln_fwd_tuned_kernelINS0_13Kernel_traitsIffffjLj40960ELj4ELj1ELj4ELj16ENS0_18Kernel_traits_baseILj40960EffffjLj128EEEEEEEvNS0_19ForwardKernelParamsE:
	.zero		1032


//--------------------- .nv.constant0._ZN18transformer_engine13normalization19ln_fwd_tuned_kernelINS0_13Kernel_traitsIff13__nv_bfloat16fjLj32768ELj4ELj1ELj4ELj16ENS0_18Kernel_traits_baseILj32768EffS3_fjLj128EEEEEEEvNS0_19ForwardKernelParamsE --------------------------
	.section	.nv.constant0._ZN18transformer_engine13normalization19ln_fwd_tuned_kernelINS0_13Kernel_traitsIff13__nv_bfloat16fjLj32768ELj4ELj1ELj4ELj16ENS0_18Kernel_traits_baseILj32768EffS3_fjLj128EEEEEEEvNS0_19ForwardKernelParamsE,"a",@progbits
	.sectionflags	@""
	.align	4
.nv.constant0._ZN18transformer_engine13normalization19ln_fwd_tuned_kernelINS0_13Kernel_traitsIff13__nv_bfloat16fjLj32768ELj4ELj1ELj4ELj16ENS0_18Kernel_traits_baseILj32768EffS3_fjLj128EEEEEEEvNS0_19ForwardKernelParamsE:
	.zero		1032


//--------------------- .nv.constant0._ZN18transformer_engine13normalization19ln_fwd_tuned_kernelINS0_13Kernel_traitsI13__nv_bfloat16S3_S3_fjLj32768ELj4ELj1ELj4ELj16ENS0_18Kernel_traits_baseILj32768ES3_S3_S3_fjLj128EEEEEEEvNS0_19ForwardKernelParamsE --------------------------
	.section	.nv.constant0._ZN18transformer_engine13normalization19ln_fwd_tuned_kernelINS0_13Kernel_traitsI13__nv_bfloat16S3_S3_fjLj32768ELj4ELj1ELj4ELj16ENS0_18Kernel_traits_baseILj32768ES3_S3_S3_fjLj128EEEEEEEvNS0_19ForwardKernelParamsE,"a",@progbits
	.sectionflags	@""
	.align	4
.nv.constant0._ZN18transformer_engine13normalization19ln_fwd_tuned_kernelINS0_13Kernel_traitsI13__nv_bfloat16S3_S3_fjLj32768ELj4ELj1ELj4ELj16ENS0_18Kernel_traits_baseILj32768ES3_S3_S3_fjLj128EEEEEEEvNS0_19ForwardKernelParamsE:
	.zero		1032


//--------------------- .nv.constant0._ZN18transformer_engine13normalization19ln_fwd_tuned_kernelINS0_13Kernel_traitsIff6__halffjLj32768ELj4ELj1ELj4ELj16ENS0_18Kernel_traits_baseILj32768EffS3_fjLj128EEEEEEEvNS0_19ForwardKernelParamsE --------------------------
	.section	.nv.constant0._ZN18transformer_engine13normalization19ln_fwd_tuned_kernelINS0_13Kernel_traitsIff6__halffjLj32768ELj4ELj1ELj4ELj16ENS0_18Kernel_traits_baseILj32768EffS3_fjLj128EEEEEEEvNS0_19ForwardKernelParamsE,"a",@progbits
	.sectionflags	@""
	.align	4
.nv.constant0._ZN18transformer_engine13normalization19ln_fwd_tuned_kernelINS0_13Kernel_traitsIff6__halffjLj32768ELj4ELj1ELj4ELj16ENS0_18Kernel_traits_baseILj32768EffS3_fjLj128EEEEEEEvNS0_19ForwardKernelParamsE:
	.zero		1032


//--------------------- .nv.constant0._ZN18transformer_engine13normalization19ln_fwd_tuned_kernelINS0_13Kernel_traitsI6__halfS3_S3_fjLj32768ELj4ELj1ELj4ELj16ENS0_18Kernel_traits_baseILj32768ES3_S3_S3_fjLj128EEEEEEEvNS0_19ForwardKernelParamsE --------------------------
	.section	.nv.constant0._ZN18transformer_engine13normalization19ln_fwd_tuned_kernelINS0_13Kernel_traitsI6__halfS3_S3_fjLj32768ELj4ELj1ELj4ELj16ENS0_18Kernel_traits_baseILj32768ES3_S3_S3_fjLj128EEEEEEEvNS0_19ForwardKernelParamsE,"a",@progbits
	.sectionflags	@""
	.align	4
.nv.constant0._ZN18transformer_engine13normalization19ln_fwd_tuned_kernelINS0_13Kernel_traitsI6__halfS3_S3_fjLj32768ELj4ELj1ELj4ELj16ENS0_18Kernel_traits_baseILj32768ES3_S3_S3_fjLj128EEEEEEEvNS0_19ForwardKernelParamsE:
	.zero		1032


//--------------------- .nv.constant0._ZN18transformer_engine13normalization19ln_fwd_tuned_kernelINS0_13Kernel_traitsIffffjLj32768ELj4ELj1ELj4ELj16ENS0_18Kernel_traits_baseILj32768EffffjLj128EEEEEEEvNS0_19ForwardKernelParamsE --------------------------
	.section	.nv.constant0._ZN18transformer_engine13normalization19ln_fwd_tuned_kernelINS0_13Kernel_traitsIffffjLj32768ELj4ELj1ELj4ELj16ENS0_18Kernel_traits_baseILj32768EffffjLj128EEEEEEEvNS0_19ForwardKernelParamsE,"a",@progbits
	.sectionflags	@""
	.align	4
.nv.constant0._ZN18transformer_engine13normalization19ln_fwd_tuned_kernelINS0_13Kernel_traitsIffffjLj32768ELj4ELj1ELj4ELj16ENS0_18Kernel_traits_baseILj32768EffffjLj128EEEEEEEvNS0_19ForwardKernelParamsE:
	.zero		1032


//--------------------- .nv.constant0._ZN18transformer_engine13normalization19ln_fwd_tuned_kernelINS0_13Kernel_traitsIff13__nv_bfloat16fjLj30720ELj4ELj1ELj4ELj4ENS0_18Kernel_traits_baseILj30720EffS3_fjLj128EEEEEEEvNS0_19ForwardKernelParamsE --------------------------
	.section	.nv.constant0._ZN18transformer_engine13normalization19ln_fwd_tuned_kernelINS0_13Kernel_traitsIff13__nv_bfloat16fjLj30720ELj4ELj1ELj4ELj4ENS0_18Kernel_traits_baseILj30720EffS3_fjLj128EEEEEEEvNS0_19ForwardKernelParamsE,"a",@progbits
	.sectionflags	@""
	.align	4
.nv.constant0._ZN18transformer_engine13normalization19ln_fwd_tuned_kernelINS0_13Kernel_traitsIff13__nv_bfloat16fjLj30720ELj4ELj1ELj4ELj4ENS0_18Kernel_traits_baseILj30720EffS3_fjLj128EEEEEEEvNS0_19ForwardKernelParamsE:
	.zero		1032


//--------------------- .nv.constant0._ZN18transformer_engine13normalization19ln_fwd_tuned_kernelINS0_13Kernel_traitsI13__nv_bfloat16S3_S3_fjLj30720ELj4ELj1ELj4ELj4ENS0_18Kernel_traits_baseILj30720ES3_S3_S3_fjLj128EEEEEEEvNS0_19ForwardKernelParamsE --------------------------
	.section	.nv.constant0._ZN18transformer_engine13normalization19ln_fwd_tuned_kernelINS0_13Kernel_traitsI13__nv_bfloat16S3_S3_fjLj30720ELj4ELj1ELj4ELj4ENS0_18Kernel_traits_baseILj30720ES3_S3_S3_fjLj128EEEEEEEvNS0_19ForwardKernelParamsE,"a",@progbits
	.sectionflags	@""
	.align	4
.nv.constant0._ZN18transformer_engine13normalization19ln_fwd_tuned_kernelINS0_13Kernel_traitsI13__nv_bfloat16S3_S3_fjLj30720ELj4ELj1ELj4ELj4ENS0_18Kernel_traits_baseILj30720ES3_S3_S3_fjLj128EEEEEEEvNS0_19ForwardKernelParamsE:
	.zero		1032


//--------------------- .nv.constant0._ZN18transformer_engine13normalization19ln_fwd_tuned_kernelINS0_13Kernel_traitsIff6__halffjLj30720ELj4ELj1ELj4ELj4ENS0_18Kernel_traits_baseILj30720EffS3_fjLj128EEEEEEEvNS0_19ForwardKernelParamsE --------------------------
	.section	.nv.constant0._ZN18transformer_engine13normalization19ln_fwd_tuned_kernelINS0_13Kernel_traitsIff6__halffjLj30720ELj4ELj1ELj4ELj4ENS0_18Kernel_traits_baseILj30720EffS3_fjLj128EEEEEEEvNS0_19ForwardKernelParamsE,"a",@progbits
	.sectionflags	@""
	.align	4
.nv.constant0._ZN18transformer_engine13normalization19ln_fwd_tuned_kernelINS0_13Kernel_traitsIff6__halffjLj30720ELj4ELj1ELj4ELj4ENS0_18Kernel_traits_baseILj30720EffS3_fjLj128EEEEEEEvNS0_19ForwardKernelParamsE:
	.zero		1032


//--------------------- .nv.constant0._ZN18transformer_engine13normalization19ln_fwd_tuned_kernelINS0_13Kernel_traitsI6__halfS3_S3_fjLj30720ELj4ELj1ELj4ELj4ENS0_18Kernel_traits_baseILj30720ES3_S3_S3_fjLj128EEEEEEEvNS0_19ForwardKernelParamsE --------------------------
	.section	.nv.constant0._ZN18transformer_engine13normalization19ln_fwd_tuned_kernelINS0_13Kernel_traitsI6__halfS3_S3_fjLj30720ELj4ELj1ELj4ELj4ENS0_18Kernel_traits_baseILj30720ES3_S3_S3_fjLj128EEEEEEEvNS0_19ForwardKernelParamsE,"a",@progbits
	.sectionflags	@""
	.align	4
.nv.constant0._ZN18transformer_engine13normalization19ln_fwd_tuned_kernelINS0_13Kernel_traitsI6__halfS3_S3_fjLj30720ELj4ELj1ELj4ELj4ENS0_18Kernel_traits_baseILj30720ES3_S3_S3_fjLj128EEEEEEEvNS0_19ForwardKernelParamsE:
	.zero		1032


//--------------------- .nv.constant0._ZN18transformer_engine13normalization19ln_fwd_tuned_kernelINS0_13Kernel_traitsIffffjLj30720ELj4ELj1ELj4ELj4ENS0_18Kernel_traits_baseILj30720EffffjLj128EEEEEEEvNS0_19ForwardKernelParamsE --------------------------
	.section	.nv.constant0._ZN18transformer_engine13normalization19ln_fwd_tuned_kernelINS0_13Kernel_traitsIffffjLj30720ELj4ELj1ELj4ELj4ENS0_18Kernel_traits_baseILj30720EffffjLj128EEEEEEEvNS0_19ForwardKernelParamsE,"a",@progbits
	.sectionflags	@""
	.align	4
.nv.constant0._ZN18transformer_engine13normalization19ln_fwd_tuned_kernelINS0_13Kernel_traitsIffffjLj30720ELj4ELj1ELj4ELj4ENS0_18Kernel_traits_baseILj30720EffffjLj128EEEEEEEvNS0_19ForwardKernelParamsE:
	.zero		1032


//--------------------- .nv.constant0._ZN18transformer_engine13normalization19ln_fwd_tuned_kernelINS0_13Kernel_traitsIff13__nv_bfloat16fjLj25600ELj4ELj1ELj4ELj4ENS0_18Kernel_traits_baseILj25600EffS3_fjLj128EEEEEEEvNS0_19ForwardKernelParamsE --------------------------
	.section	.nv.constant0._ZN18transformer_engine13normalization19ln_fwd_tuned_kernelINS0_13Kernel_traitsIff13__nv_bfloat16fjLj25600ELj4ELj1ELj4ELj4ENS0_18Kernel_traits_baseILj25600EffS3_fjLj128EEEEEEEvNS0_19ForwardKernelParamsE,"a",@progbits
	.sectionflags	@""
	.align	4
.nv.constant0._ZN18transformer_engine13normalization19ln_fwd_tuned_kernelINS0_13Kernel_traitsIff13__nv_bfloat16fjLj25600ELj4ELj1ELj4ELj4ENS0_18Kernel_traits_baseILj25600EffS3_fjLj128EEEEEEEvNS0_19ForwardKernelParamsE:
	.zero		1032


//--------------------- .nv.constant0._ZN18transformer_engine13normalization19ln_fwd_tuned_kernelINS0_13Kernel_traitsI13__nv_bfloat16S3_S3_fjLj25600ELj2ELj1ELj4ELj8ENS0_18Kernel_traits_baseILj25600ES3_S3_S3_fjLj128EEEEEEEvNS0_19ForwardKernelParamsE --------------------------
	.section	.nv.constant0._ZN18transformer_engine13normalization19ln_fwd_tuned_kernelINS0_13Kernel_traitsI13__nv_bfloat16S3_S3_fjLj25600ELj2ELj1ELj4ELj8ENS0_18Kernel_traits_baseILj25600ES3_S3_S3_fjLj128EEEEEEEvNS0_19ForwardKernelParamsE,"a",@progbits
	.sectionflags	@""
	.align	4
.nv.constant0._ZN18transformer_engine13normalization19ln_fwd_tuned_kernelINS0_13Kernel_traitsI13__nv_bfloat16S3_S3_fjLj25600ELj2ELj1ELj4ELj8ENS0_18Kernel_traits_baseILj25600ES3_S3_S3_fjLj128EEEEEEEvNS0_19ForwardKernelParamsE:
	.zero		1032


//--------------------- .nv.constant0._ZN18transformer_engine13normalization19ln_fwd_tuned_kernelINS0_13Kernel_traitsIff6__halffjLj25600ELj4ELj1ELj4ELj4ENS0_18Kernel_traits_baseILj25600EffS3_fjLj128EEEEEEEvNS0_19ForwardKernelParamsE --------------------------
	.section	.nv.constant0._ZN18transformer_engine13normalization19ln_fwd_tuned_kernelINS0_13Kernel_traitsIff6__halffjLj25600ELj4ELj1ELj4ELj4ENS0_18Kernel_traits_baseILj25600EffS3_fjLj128EEEEEEEvNS0_19ForwardKernelParamsE,"a",@progbits
	.sectionflags	@""
	.align	4
.nv.constant0._ZN18transformer_engine13normalization19ln_fwd_tuned_kernelINS0_13Kernel_traitsIff6__halffjLj25600ELj4ELj1ELj4ELj4ENS0_18Kernel_traits_baseILj25600EffS3_fjLj128EEEEEEEvNS0_19ForwardKernelParamsE:
	.zero		1032


//--------------------- .nv.constant0._ZN18transformer_engine13normalization19ln_fwd_tuned_kernelINS0_13Kernel_traitsI6__halfS3_S3_fjLj25600ELj2ELj1ELj4ELj8ENS0_18Kernel_traits_baseILj25600ES3_S3_S3_fjLj128EEEEEEEvNS0_19ForwardKernelParamsE --------------------------
	.section	.nv.constant0._ZN18transformer_engine13normalization19ln_fwd_tuned_kernelINS0_13Kernel_traitsI6__halfS3_S3_fjLj25600ELj2ELj1ELj4ELj8ENS0_18Kernel_traits_baseILj25600ES3_S3_S3_fjLj128EEEEEEEvNS0_19ForwardKernelParamsE,"a",@progbits
	.sectionflags	@""
	.align	4
.nv.constant0._ZN18transformer_engine13normalization19ln_fwd_tuned_kernelINS0_13Kernel_traitsI6__halfS3_S3_fjLj25600ELj2ELj1ELj4ELj8ENS0_18Kernel_traits_baseILj25600ES3_S3_S3_fjLj128EEEEEEEvNS0_19ForwardKernelParamsE:
	.zero		1032


//--------------------- .nv.constant0._ZN18transformer_engine13normalization19ln_fwd_tuned_kernelINS0_13Kernel_traitsIffffjLj25600ELj4ELj1ELj4ELj4ENS0_18Kernel_traits_baseILj25600EffffjLj128EEEEEEEvNS0_19ForwardKernelParamsE --------------------------
	.section	.nv.constant0._ZN18transformer_engine13normalization19ln_fwd_tuned_kernelINS0_13Kernel_traitsIffffjLj25600ELj4ELj1ELj4ELj4ENS0_18Kernel_traits_baseILj25600EffffjLj128EEEEEEEvNS0_19ForwardKernelParamsE,"a",@progbits
	.sectionflags	@""
	.align	4
.nv.constant0._ZN18transformer_engine13normalization19ln_fwd_tuned_kernelINS0_13Kernel_traitsIffffjLj25600ELj4ELj1ELj4ELj4ENS0_18Kernel_traits_baseILj25600EffffjLj128EEEEEEEvNS0_19ForwardKernelParamsE:
	.zero		1032


//--------------------- .nv.constant0._ZN18transformer_engine13normalization19ln_fwd_tuned_kernelINS0_13Kernel_traitsIff13__nv_bfloat16fjLj24576ELj2ELj1ELj4ELj16ENS0_18Kernel_traits_baseILj24576EffS3_fjLj128EEEEEEEvNS0_19ForwardKernelParamsE --------------------------
	.section	.nv.constant0._ZN18transformer_engine13normalization19ln_fwd_tuned_kernelINS0_13Kernel_traitsIff13__nv_bfloat16fjLj24576ELj2ELj1ELj4ELj16ENS0_18Kernel_traits_baseILj24576EffS3_fjLj128EEEEEEEvNS0_19ForwardKernelParamsE,"a",@progbits
	.sectionflags	@""
	.align	4
.nv.constant0._ZN18transformer_engine13normalization19ln_fwd_tuned_kernelINS0_13Kernel_traitsIff13__nv_bfloat16fjLj24576ELj2ELj1ELj4ELj16ENS0_18Kernel_traits_baseILj24576EffS3_fjLj128EEEEEEEvNS0_19ForwardKernelParamsE:
	.zero		1032


//--------------------- .nv.constant0._ZN18transformer_engine13normalization19ln_fwd_tuned_kernelINS0_13Kernel_traitsI13__nv_bfloat16S3_S3_fjLj24576ELj2ELj1ELj4ELj16ENS0_18Kernel_traits_baseILj24576ES3_S3_S3_fjLj128EEEEEEEvNS0_19ForwardKernelParamsE --------------------------
	.section	.nv.constant0._ZN18transformer_engine13normalization19ln_fwd_tuned_kernelINS0_13Kernel_traitsI13__nv_bfloat16S3_S3_fjLj24576ELj2ELj1ELj4ELj16ENS0_18Kernel_traits_baseILj24576ES3_S3_S3_fjLj128EEEEEEEvNS0_19ForwardKernelParamsE,"a",@progbits
	.sectionflags	@""
	.align	4
.nv.constant0._ZN18transformer_engine13normalization19ln_fwd_tuned_kernelINS0_13Kernel_traitsI13__nv_bfloat16S3_S3_fjLj24576ELj2ELj1ELj4ELj16ENS0_18Kernel_traits_baseILj24576ES3_S3_S3_fjLj128EEEEEEEvNS0_19ForwardKernelParamsE:
	.zero		1032


//--------------------- .nv.constant0._ZN18transformer_engine13normalization19ln_fwd_tuned_kernelINS0_13Kernel_traitsIff6__halffjLj24576ELj2ELj1ELj4ELj16ENS0_18Kernel_traits_baseILj24576EffS3_fjLj128EEEEEEEvNS0_19ForwardKernelParamsE --------------------------
	.section	.nv.constant0._ZN18transformer_engine13normalization19ln_fwd_tuned_kernelINS0_13Kernel_traitsIff6__halffjLj24576ELj2ELj1ELj4ELj16ENS0_18Kernel_traits_baseILj24576EffS3_fjLj128EEEEEEEvNS0_19ForwardKernelParamsE,"a",@progbits
	.sectionflags	@""
	.align	4
.nv.constant0._ZN18transformer_engine13normalization19ln_fwd_tuned_kernelINS0_13Kernel_traitsIff6__halffjLj24576ELj2ELj1ELj4ELj16ENS0_18Kernel_traits_baseILj24576EffS3_fjLj128EEEEEEEvNS0_19ForwardKernelParamsE:
	.zero		1032


//--------------------- .nv.constant0._ZN18transformer_engine13normalization19ln_fwd_tuned_kernelINS0_13Kernel_traitsI6__halfS3_S3_fjLj24576ELj2ELj1ELj4ELj16ENS0_18Kernel_traits_baseILj24576ES3_S3_S3_fjLj128EEEEEEEvNS0_19ForwardKernelParamsE --------------------------
	.section	.nv.constant0._ZN18transformer_engine13normalization19ln_fwd_tuned_kernelINS0_13Kernel_traitsI6__halfS3_S3_fjLj24576ELj2ELj1ELj4ELj16ENS0_18Kernel_traits_baseILj24576ES3_S3_S3_fjLj128EEEEEEEvNS0_19ForwardKernelParamsE,"a",@progbits
	.sectionflags	@""
	.align	4
.nv.constant0._ZN18transformer_engine13normalization19ln_fwd_tuned_kernelINS0_13Kernel_traitsI6__halfS3_S3_fjLj24576ELj2ELj1ELj4ELj16ENS0_18Kernel_traits_baseILj24576ES3_S3_S3_fjLj128EEEEEEEvNS0_19ForwardKernelParamsE:
	.zero		1032


//--------------------- .nv.constant0._ZN18transformer_engine13normalization19ln_fwd_tuned_kernelINS0_13Kernel_traitsIffffjLj24576ELj4ELj1ELj4ELj16ENS0_18Kernel_traits_baseILj24576EffffjLj128EEEEEEEvNS0_19ForwardKernelParamsE --------------------------
	.section	.nv.constant0._ZN18transformer_engine13normalization19ln_fwd_tuned_kernelINS0_13Kernel_traitsIffffjLj24576ELj4ELj1ELj4ELj16ENS0_18Kernel_traits_baseILj24576EffffjLj128EEEEEEEvNS0_19ForwardKernelParamsE,"a",@progbits
	.sectionflags	@""
	.align	4
.nv.constant0._ZN18transformer_engine13normalization19ln_fwd_tuned_kernelINS0_13Kernel_traitsIffffjLj24576ELj4ELj1ELj4ELj16ENS0_18Kernel_traits_baseILj24576EffffjLj128EEEEEEEvNS0_19ForwardKernelParamsE:
	.zero		1032


//--------------------- .nv.constant0._ZN18transformer_engine13normalization19ln_fwd_tuned_kernelINS0_13Kernel_traitsIff13__nv_bfloat16fjLj20480ELj2ELj1ELj4ELj16ENS0_18Kernel_traits_baseILj20480EffS3_fjLj128EEEEEEEvNS0_19ForwardKernelParamsE --------------------------
	.section	.nv.constant0._ZN18transformer_engine13normalization19ln_fwd_tuned_kernelINS0_13Kernel_traitsIff13__nv_bfloat16fjLj20480ELj2ELj1ELj4ELj16ENS0_18Kernel_traits_baseILj20480EffS3_fjLj128EEEEEEEvNS0_19ForwardKernelParamsE,"a",@progbits
	.sectionflags	@""
	.align	4
.nv.constant0._ZN18transformer_engine13normalization19ln_fwd_tuned_kernelINS0_13Kernel_traitsIff13__nv_bfloat16fjLj20480ELj2ELj1ELj4ELj16ENS0_18Kernel_traits_baseILj20480EffS3_fjLj128EEEEEEEvNS0_19ForwardKernelParamsE:
	.zero		1032


//--------------------- .nv.constant0._ZN18transformer_engine13normalization19ln_fwd_tuned_kernelINS0_13Kernel_traitsI13__nv_bfloat16S3_S3_fjLj20480ELj2ELj1ELj4ELj16ENS0_18Kernel_traits_baseILj20480ES3_S3_S3_fjLj128EEEEEEEvNS0_19ForwardKernelParamsE --------------------------
	.section	.nv.constant0._ZN18transformer_engine13normalization19ln_fwd_tuned_kernelINS0_13Kernel_traitsI13__nv_bfloat16S3_S3_fjLj20480ELj2ELj1ELj4ELj16ENS0_18Kernel_traits_baseILj20480ES3_S3_S3_fjLj128EEEEEEEvNS0_19ForwardKernelParamsE,"a",@progbits
	.sectionflags	@""
	.align	4
.nv.constant0._ZN18transformer_engine13normalization19ln_fwd_tuned_kernelINS0_13Kernel_traitsI13__nv_bfloat16S3_S3_fjLj20480ELj2ELj1ELj4ELj16ENS0_18Kernel_traits_baseILj20480ES3_S3_S3_fjLj128EEEEEEEvNS0_19ForwardKernelParamsE:
	.zero		1032


//--------------------- .nv.constant0._ZN18transformer_engine13normalization19ln_fwd_tuned_kernelINS0_13Kernel_traitsIff6__halffjLj20480ELj2ELj1ELj4ELj16ENS0_18Kernel_traits_baseILj20480EffS3_fjLj128EEEEEEEvNS0_19ForwardKernelParamsE --------------------------
	.section	.nv.constant0._ZN18transformer_engine13normalization19ln_fwd_tuned_kernelINS0_13Kernel_traitsIff6__halffjLj20480ELj2ELj1ELj4ELj16ENS0_18Kernel_traits_baseILj20480EffS3_fjLj128EEEEEEEvNS0_19ForwardKernelParamsE,"a",@progbits
	.sectionflags	@""
	.align	4
.nv.constant0._ZN18transformer_engine13normalization19ln_fwd_tuned_kernelINS0_13Kernel_traitsIff6__halffjLj20480ELj2ELj1ELj4ELj16ENS0_18Kernel_traits_baseILj20480EffS3_fjLj128EEEEEEEvNS0_19ForwardKernelParamsE:
	.zero		1032


//--------------------- .nv.constant0._ZN18transformer_engine13normalization19ln_fwd_tuned_kernelINS0_13Kernel_traitsI6__halfS3_S3_fjLj20480ELj2ELj1ELj4ELj16ENS0_18Kernel_traits_baseILj20480ES3_S3_S3_fjLj128EEEEEEEvNS0_19ForwardKernelParamsE --------------------------
	.section	.nv.constant0._ZN18transformer_engine13normalization19ln_fwd_tuned_kernelINS0_13Kernel_traitsI6__halfS3_S3_fjLj20480ELj2ELj1ELj4ELj16ENS0_18Kernel_traits_baseILj20480ES3_S3_S3_fjLj128EEEEEEEvNS0_19ForwardKernelParamsE,"a",@progbits
	.sectionflags	@""
	.align	4
.nv.constant0._ZN18transformer_engine13normalization19ln_fwd_tuned_kernelINS0_13Kernel_traitsI6__halfS3_S3_fjLj20480ELj2ELj1ELj4ELj16ENS0_18Kernel_traits_baseILj20480ES3_S3_S3_fjLj128EEEEEEEvNS0_19ForwardKernelParamsE:
	.zero		1032


//--------------------- .nv.constant0._ZN18transformer_engine13normalization19ln_fwd_tuned_kernelINS0_13Kernel_traitsIffffjLj20480ELj2ELj1ELj4ELj16ENS0_18Kernel_traits_baseILj20480EffffjLj128EEEEEEEvNS0_19ForwardKernelParamsE --------------------------
	.section	.nv.constant0._ZN18transformer_engine13normalization19ln_fwd_tuned_kernelINS0_13Kernel_traitsIffffjLj20480ELj2ELj1ELj4ELj16ENS0_18Kernel_traits_baseILj20480EffffjLj128EEEEEEEvNS0_19ForwardKernelParamsE,"a",@progbits
	.sectionflags	@""
	.align	4
.nv.constant0._ZN18transformer_engine13normalization19ln_fwd_tuned_kernelINS0_13Kernel_traitsIffffjLj20480ELj2ELj1ELj4ELj16ENS0_18Kernel_traits_baseILj20480EffffjLj128EEEEEEEvNS0_19ForwardKernelParamsE:
	.zero		1032


//--------------------- .nv.constant0._ZN18transformer_engine13normalization19ln_fwd_tuned_kernelINS0_13Kernel_traitsIff13__nv_bfloat16fjLj18432ELj4ELj1ELj4ELj16ENS0_18Kernel_traits_baseILj18432EffS3_fjLj128EEEEEEEvNS0_19ForwardKernelParamsE --------------------------
	.section	.nv.constant0._ZN18transformer_engine13normalization19ln_fwd_tuned_kernelINS0_13Kernel_traitsIff13__nv_bfloat16fjLj18432ELj4ELj1ELj4ELj16ENS0_18Kernel_traits_baseILj18432EffS3_fjLj128EEEEEEEvNS0_19ForwardKernelParamsE,"a",@progbits
	.sectionflags	@""
	.align	4
.nv.constant0._ZN18transformer_engine13normalization19ln_fwd_tuned_kernelINS0_13Kernel_traitsIff13__nv_bfloat16fjLj18432ELj4ELj1ELj4ELj16ENS0_18Kernel_traits_baseILj18432EffS3_fjLj128EEEEEEEvNS0_19ForwardKernelParamsE:
	.zero		1032


//--------------------- .nv.constant0._ZN18transformer_engine13normalization19ln_fwd_tuned_kernelINS0_13Kernel_traitsI13__nv_bfloat16S3_S3_fjLj18432ELj2ELj1ELj4ELj16ENS0_18Kernel_traits_baseILj18432ES3_S3_S3_fjLj128EEEEEEEvNS0_19ForwardKernelParamsE --------------------------
	.section	.nv.constant0._ZN18transformer_engine13normalization19ln_fwd_tuned_kernelINS0_13Kernel_traitsI13__nv_bfloat16S3_S3_fjLj18432ELj2ELj1ELj4ELj16ENS0_18Kernel_traits_baseILj18432ES3_S3_S3_fjLj128EEEEEEEvNS0_19ForwardKernelParamsE,"a",@progbits
	.sectionflags	@""
	.align	4
.nv.constant0._ZN18transformer_engine13normalization19ln_fwd_tuned_kernelINS0_13Kernel_traitsI13__nv_bfloat16S3_S3_fjLj18432ELj2ELj1ELj4ELj16ENS0_18Kernel_traits_baseILj18432ES3_S3_S3_fjLj128EEEEEEEvNS0_19ForwardKernelParamsE:
	.zero		1032


//--------------------- .nv.constant0._ZN18transformer_engine13normalization19ln_fwd_tuned_kernelINS0_13Kernel_traitsIff6__halffjLj18432ELj2ELj1ELj4ELj16ENS0_18Kernel_traits_baseILj18432EffS3_fjLj128EEEEEEEvNS0_19ForwardKernelParamsE --------------------------
	.section	.nv.constant0._ZN18transformer_engine13normalization19ln_fwd_tuned_kernelINS0_13Kernel_traitsIff6__halffjLj18432ELj2ELj1ELj4ELj16ENS0_18Kernel_traits_baseILj18432EffS3_fjLj128EEEEEEEvNS0_19ForwardKernelParamsE,"a",@progbits
	.sectionflags	@""
	.align	4
.nv.constant0._ZN18transformer_engine13normalization19ln_fwd_tuned_kernelINS0_13Kernel_traitsIff6__halffjLj18432ELj2ELj1ELj4ELj16ENS0_18Kernel_traits_baseILj18432EffS3_fjLj128EEEEEEEvNS0_19ForwardKernelParamsE:
	.zero		1032


//--------------------- .nv.constant0._ZN18transformer_engine13normalization19ln_fwd_tuned_kernelINS0_13Kernel_traitsI6__halfS3_S3_fjLj18432ELj2ELj1ELj4ELj16ENS0_18Kernel_traits_baseILj18432ES3_S3_S3_fjLj128EEEEEEEvNS0_19ForwardKernelParamsE --------------------------
	.section	.nv.constant0._ZN18transformer_engine13normalization19ln_fwd_tuned_kernelINS0_13Kernel_traitsI6__halfS3_S3_fjLj18432ELj2ELj1ELj4ELj16ENS0_18Kernel_traits_baseILj18432ES3_S3_S3_fjLj128EEEEEEEvNS0_19ForwardKernelParamsE,"a",@progbits
	.sectionflags	@""
	.align	4
.nv.constant0._ZN18transformer_engine13normalization19ln_fwd_tuned_kernelINS0_13Kernel_traitsI6__halfS3_S3_fjLj18432ELj2ELj1ELj4ELj16ENS0_18Kernel_traits_baseILj18432ES3_S3_S3_fjLj128EEEEEEEvNS0_19ForwardKernelParamsE:
	.zero		1032


//--------------------- .nv.constant0._ZN18transformer_engine13normalization19ln_fwd_tuned_kernelINS0_13Kernel_traitsIffffjLj18432ELj4ELj1ELj4ELj16ENS0_18Kernel_traits_baseILj18432EffffjLj128EEEEEEEvNS0_19ForwardKernelParamsE --------------------------
	.section	.nv.constant0._ZN18transformer_engine13normalization19ln_fwd_tuned_kernelINS0_13Kernel_traitsIffffjLj18432ELj4ELj1ELj4ELj16ENS0_18Kernel_traits_baseILj18432EffffjLj128EEEEEEEvNS0_19ForwardKernelParamsE,"a",@progbits
	.sectionflags	@""
	.align	4
.nv.constant0._ZN18transformer_engine13normalization19ln_fwd_tuned_kernelINS0_13Kernel_traitsIffffjLj18432ELj4ELj1ELj4ELj16ENS0_18Kernel_traits_baseILj18432EffffjLj128EEEEEEEvNS0_19ForwardKernelParamsE:
	.zero		1032


//--------------------- .nv.constant0._ZN18transformer_engine13normalization19ln_fwd_tuned_kernelINS0_13Kernel_traitsIff13__nv_bfloat16fjLj16384ELj2ELj1ELj4ELj16ENS0_18Kernel_traits_baseILj16384EffS3_fjLj128EEEEEEEvNS0_19ForwardKernelParamsE --------------------------
	.section	.nv.constant0._ZN18transformer_engine13normalization19ln_fwd_tuned_kernelINS0_13Kernel_traitsIff13__nv_bfloat16fjLj16384ELj2ELj1ELj4ELj16ENS0_18Kernel_traits_baseILj16384EffS3_fjLj128EEEEEEEvNS0_19ForwardKernelParamsE,"a",@progbits
	.sectionflags	@""
	.align	4
.nv.constant0._ZN18transformer_engine13normalization19ln_fwd_tuned_kernelINS0_13Kernel_traitsIff13__nv_bfloat16fjLj16384ELj2ELj1ELj4ELj16ENS0_18Kernel_traits_baseILj16384EffS3_fjLj128EEEEEEEvNS0_19ForwardKernelParamsE:
	.zero		1032


//--------------------- .nv.constant0._ZN18transformer_engine13normalization19ln_fwd_tuned_kernelINS0_13Kernel_traitsI13__nv_bfloat16S3_S3_fjLj16384ELj2ELj1ELj4ELj16ENS0_18Kernel_traits_baseILj16384ES3_S3_S3_fjLj128EEEEEEEvNS0_19ForwardKernelParamsE --------------------------
	.section	.nv.constant0._ZN18transformer_engine13normalization19ln_fwd_tuned_kernelINS0_13Kernel_traitsI13__nv_bfloat16S3_S3_fjLj16384ELj2ELj1ELj4ELj16ENS0_18Kernel_traits_baseILj16384ES3_S3_S3_fjLj128EEEEEEEvNS0_19ForwardKernelParamsE,"a",@progbits
	.sectionflags	@""
	.align	4
.nv.constant0._ZN18transformer_engine13normalization19ln_fwd_tuned_kernelINS0_13Kernel_traitsI13__nv_bfloat16S3_S3_fjLj16384ELj2ELj1ELj4ELj16ENS0_18Kernel_traits_baseILj16384ES3_S3_S3_fjLj128EEEEEEEvNS0_19ForwardKernelParamsE:
	.zero		1032


//--------------------- .nv.constant0._ZN18transformer_engine13normalization19ln_fwd_tuned_kernelINS0_13Kernel_traitsIff6__halffjLj16384ELj2ELj1ELj4ELj16ENS0_18Kernel_traits_baseILj16384EffS3_fjLj128EEEEEEEvNS0_19ForwardKernelParamsE --------------------------
	.section	.nv.constant0._ZN18transformer_engine13normalization19ln_fwd_tuned_kernelINS0_13Kernel_traitsIff6__halffjLj16384ELj2ELj1ELj4ELj16ENS0_18Kernel_traits_baseILj16384EffS3_fjLj128EEEEEEEvNS0_19ForwardKernelParamsE,"a",@progbits
	.sectionflags	@""
	.align	4
.nv.constant0._ZN18transformer_engine13normalization19ln_fwd_tuned_kernelINS0_13Kernel_traitsIff6__halffjLj16384ELj2ELj1ELj4ELj16ENS0_18Kernel_traits_baseILj16384EffS3_fjLj128EEEEEEEvNS0_19ForwardKernelParamsE:
	.zero		1032


//--------------------- .nv.constant0._ZN18transformer_engine13normalization19ln_fwd_tuned_kernelINS0_13Kernel_traitsI6__halfS3_S3_fjLj16384ELj2ELj1ELj4ELj16ENS0_18Kernel_traits_baseILj16384ES3_S3_S3_fjLj128EEEEEEEvNS0_19ForwardKernelParamsE --------------------------
	.section	.nv.constant0._ZN18transformer_engine13normalization19ln_fwd_tuned_kernelINS0_13Kernel_traitsI6__halfS3_S3_fjLj16384ELj2ELj1ELj4ELj16ENS0_18Kernel_traits_baseILj16384ES3_S3_S3_fjLj128EEEEEEEvNS0_19ForwardKernelParamsE,"a",@progbits
	.sectionflags	@""
	.align	4
.nv.constant0._ZN18transformer_engine13normalization19ln_fwd_tuned_kernelINS0_13Kernel_traitsI6__halfS3_S3_fjLj16384ELj2ELj1ELj4ELj16ENS0_18Kernel_traits_baseILj16384ES3_S3_S3_fjLj128EEEEEEEvNS0_19ForwardKernelParamsE:
	.zero		1032


//--------------------- .nv.constant0._ZN18transformer_engine13normalization19ln_fwd_tuned_kernelINS0_13Kernel_traitsIffffjLj16384ELj2ELj1ELj4ELj16ENS0_18Kernel_traits_baseILj16384EffffjLj128EEEEEEEvNS0_19ForwardKernelParamsE --------------------------
	.section	.nv.constant0._ZN18transformer_engine13normalization19ln_fwd_tuned_kernelINS0_13Kernel_traitsIffffjLj16384ELj2ELj1ELj4ELj16ENS0_18Kernel_traits_baseILj16384EffffjLj128EEEEEEEvNS0_19ForwardKernelParamsE,"a",@progbits
	.sectionflags	@""
	.align	4
.nv.constant0._ZN18transformer_engine13normalization19ln_fwd_tuned_kernelINS0_13Kernel_traitsIffffjLj16384ELj2ELj1ELj4ELj16ENS0_18Kernel_traits_baseILj16384EffffjLj128EEEEEEEvNS0_19ForwardKernelParamsE:
	.zero		1032


//--------------------- .nv.constant0._ZN18transformer_engine13normalization19ln_fwd_tuned_kernelINS0_13Kernel_traitsIff13__nv_bfloat16fjLj15360ELj2ELj1ELj4ELj8ENS0_18Kernel_traits_baseILj15360EffS3_fjLj128EEEEEEEvNS0_19ForwardKernelParamsE --------------------------
	.section	.nv.constant0._ZN18transformer_engine13normalization19ln_fwd_tuned_kernelINS0_13Kernel_traitsIff13__nv_bfloat16fjLj15360ELj2ELj1ELj4ELj8ENS0_18Kernel_traits_baseILj15360EffS3_fjLj128EEEEEEEvNS0_19ForwardKernelParamsE,"a",@progbits
	.sectionflags	@""
	.align	4
.nv.constant0._ZN18transformer_engine13normalization19ln_fwd_tuned_kernelINS0_13Kernel_traitsIff13__nv_bfloat16fjLj15360ELj2ELj1ELj4ELj8ENS0_18Kernel_traits_baseILj15360EffS3_fjLj128EEEEEEEvNS0_19ForwardKernelParamsE:
	.zero		1032


//--------------------- .nv.constant0._ZN18transformer_engine13normalization19ln_fwd_tuned_kernelINS0_13Kernel_traitsI13__nv_bfloat16S3_S3_fjLj15360ELj2ELj1ELj4ELj8ENS0_18Kernel_traits_baseILj15360ES3_S3_S3_fjLj128EEEEEEEvNS0_19ForwardKernelParamsE --------------------------
	.section	.nv.constant0._ZN18transformer_engine13normalization19ln_fwd_tuned_kernelINS0_13Kernel_traitsI13__nv_bfloat16S3_S3_fjLj15360ELj2ELj1ELj4ELj8ENS0_18Kernel_traits_baseILj15360ES3_S3_S3_fjLj128EEEEEEEvNS0_19ForwardKernelParamsE,"a",@progbits
	.sectionflags	@""
	.align	4
.nv.constant0._ZN18transformer_engine13normalization19ln_fwd_tuned_kernelINS0_13Kernel_traitsI13__nv_bfloat16S3_S3_fjLj15360ELj2ELj1ELj4ELj8ENS0_18Kernel_traits_baseILj15360ES3_S3_S3_fjLj128EEEEEEEvNS0_19ForwardKernelParamsE:
	.zero		1032


//--------------------- .nv.constant0._ZN18transformer_engine13normalization19ln_fwd_tuned_kernelINS0_13Kernel_traitsIff6__halffjLj15360ELj2ELj1ELj4ELj8ENS0_18Kernel_traits_baseILj15360EffS3_fjLj128EEEEEEEvNS0_19ForwardKernelParamsE --------------------------
	.section	.nv.constant0._ZN18transformer_engine13normalization19ln_fwd_tuned_kernelINS0_13Kernel_traitsIff6__halffjLj15360ELj2ELj1ELj4ELj8ENS0_18Kernel_traits_baseILj15360EffS3_fjLj128EEEEEEEvNS0_19ForwardKernelParamsE,"a",@progbits
	.sectionflags	@""
	.align	4
.nv.constant0._ZN18transformer_engine13normalization19ln_fwd_tuned_kernelINS0_13Kernel_traitsIff6__halffjLj15360ELj2ELj1ELj4ELj8ENS0_18Kernel_traits_baseILj15360EffS3_fjLj128EEEEEEEvNS0_19ForwardKernelParamsE:
	.zero		1032


//--------------------- .nv.constant0._ZN18transformer_engine13normalization19ln_fwd_tuned_kernelINS0_13Kernel_traitsI6__halfS3_S3_fjLj15360ELj2ELj1ELj4ELj8ENS0_18Kernel_traits_baseILj15360ES3_S3_S3_fjLj128EEEEEEEvNS0_19ForwardKernelParamsE --------------------------
	.section	.nv.constant0._ZN18transformer_engine13normalization19ln_fwd_tuned_kernelINS0_13Kernel_traitsI6__halfS3_S3_fjLj15360ELj2ELj1ELj4ELj8ENS0_18Kernel_traits_baseILj15360ES3_S3_S3_fjLj128EEEEEEEvNS0_19ForwardKernelParamsE,"a",@progbits
	.sectionflags	@""
	.align	4
.nv.constant0._ZN18transformer_engine13normalization19ln_fwd_tuned_kernelINS0_13Kernel_traitsI6__halfS3_S3_fjLj15360ELj2ELj1ELj4ELj8ENS0_18Kernel_traits_baseILj15360ES3_S3_S3_fjLj128EEEEEEEvNS0_19ForwardKernelParamsE:
	.zero		1032


//--------------------- .nv.constant0._ZN18transformer_engine13normalization19ln_fwd_tuned_kernelINS0_13Kernel_traitsIffffjLj15360ELj2ELj1ELj4ELj8ENS0_18Kernel_traits_baseILj15360EffffjLj128EEEEEEEvNS0_19ForwardKernelParamsE --------------------------
	.section	.nv.constant0._ZN18transformer_engine13normalization19ln_fwd_tuned_kernelINS0_13Kernel_traitsIffffjLj15360ELj2ELj1ELj4ELj8ENS0_18Kernel_traits_baseILj15360EffffjLj128EEEEEEEvNS0_19ForwardKernelParamsE,"a",@progbits
	.sectionflags	@""
	.align	4
.nv.constant0._ZN18transformer_engine13normalization19ln_fwd_tuned_kernelINS0_13Kernel_traitsIffffjLj15360ELj2ELj1ELj4ELj8ENS0_18Kernel_traits_baseILj15360EffffjLj128EEEEEEEvNS0_19ForwardKernelParamsE:
	.zero		1032


//--------------------- .nv.constant0._ZN18transformer_engine13normalization19ln_fwd_tuned_kernelINS0_13Kernel_traitsIff13__nv_bfloat16fjLj12800ELj2ELj1ELj4ELj4ENS0_18Kernel_traits_baseILj12800EffS3_fjLj128EEEEEEEvNS0_19ForwardKernelParamsE --------------------------
	.section	.nv.constant0._ZN18transformer_engine13normalization19ln_fwd_tuned_kernelINS0_13Kernel_traitsIff13__nv_bfloat16fjLj12800ELj2ELj1ELj4ELj4ENS0_18Kernel_traits_baseILj12800EffS3_fjLj128EEEEEEEvNS0_19ForwardKernelParamsE,"a",@progbits
	.sectionflags	@""
	.align	4
.nv.constant0._ZN18transformer_engine13normalization19ln_fwd_tuned_kernelINS0_13Kernel_traitsIff13__nv_bfloat16fjLj12800ELj2ELj1ELj4ELj4ENS0_18Kernel_traits_baseILj12800EffS3_fjLj128EEEEEEEvNS0_19ForwardKernelParamsE:
	.zero		1032


//--------------------- .nv.constant0._ZN18transformer_engine13normalization19ln_fwd_tuned_kernelINS0_13Kernel_traitsI13__nv_bfloat16S3_S3_fjLj12800ELj2ELj1ELj4ELj4ENS0_18Kernel_traits_baseILj12800ES3_S3_S3_fjLj128EEEEEEEvNS0_19ForwardKernelParamsE --------------------------
	.section	.nv.constant0._ZN18transformer_engine13normalization19ln_fwd_tuned_kernelINS0_13Kernel_traitsI13__nv_bfloat16S3_S3_fjLj12800ELj2ELj1ELj4ELj4ENS0_18Kernel_traits_baseILj12800ES3_S3_S3_fjLj128EEEEEEEvNS0_19ForwardKernelParamsE,"a",@progbits
	.sectionflags	@""
	.align	4
.nv.constant0._ZN18transformer_engine13normalization19ln_fwd_tuned_kernelINS0_13Kernel_traitsI13__nv_bfloat16S3_S3_fjLj12800ELj2ELj1ELj4ELj4ENS0_18Kernel_traits_baseILj12800ES3_S3_S3_fjLj128EEEEEEEvNS0_19ForwardKernelParamsE:
	.zero		1032


//--------------------- .nv.constant0._ZN18transformer_engine13normalization19ln_fwd_tuned_kernelINS0_13Kernel_traitsIff6__halffjLj12800ELj2ELj1ELj4ELj4ENS0_18Kernel_traits_baseILj12800EffS3_fjLj128EEEEEEEvNS0_19ForwardKernelParamsE --------------------------
	.section	.nv.constant0._ZN18transformer_engine13normalization19ln_fwd_tuned_kernelINS0_13Kernel_traitsIff6__halffjLj12800ELj2ELj1ELj4ELj4ENS0_18Kernel_traits_baseILj12800EffS3_fjLj128EEEEEEEvNS0_19ForwardKernelParamsE,"a",@progbits
	.sectionflags	@""
	.align	4
.nv.constant0._ZN18transformer_engine13normalization19ln_fwd_tuned_kernelINS0_13Kernel_traitsIff6__halffjLj12800ELj2ELj1ELj4ELj4ENS0_18Kernel_traits_baseILj12800EffS3_fjLj128EEEEEEEvNS0_19ForwardKernelParamsE:
	.zero		1032


//--------------------- .nv.constant0._ZN18transformer_engine13normalization19ln_fwd_tuned_kernelINS0_13Kernel_traitsI6__halfS3_S3_fjLj12800ELj2ELj1ELj4ELj4ENS0_18Kernel_traits_baseILj12800ES3_S3_S3_fjLj128EEEEEEEvNS0_19ForwardKernelParamsE --------------------------
	.section	.nv.constant0._ZN18transformer_engine13normalization19ln_fwd_tuned_kernelINS0_13Kernel_traitsI6__halfS3_S3_fjLj12800ELj2ELj1ELj4ELj4ENS0_18Kernel_traits_baseILj12800ES3_S3_S3_fjLj128EEEEEEEvNS0_19ForwardKernelParamsE,"a",@progbits
	.sectionflags	@""
	.align	4
.nv.constant0._ZN18transformer_engine13normalization19ln_fwd_tuned_kernelINS0_13Kernel_traitsI6__halfS3_S3_fjLj12800ELj2ELj1ELj4ELj4ENS0_18Kernel_traits_baseILj12800ES3_S3_S3_fjLj128EEEEEEEvNS0_19ForwardKernelParamsE:
	.zero		1032


//--------------------- .nv.constant0._ZN18transformer_engine13normalization19ln_fwd_tuned_kernelINS0_13Kernel_traitsIffffjLj12800ELj2ELj1ELj4ELj4ENS0_18Kernel_traits_baseILj12800EffffjLj128EEEEEEEvNS0_19ForwardKernelParamsE --------------------------
	.section	.nv.constant0._ZN18transformer_engine13normalization19ln_fwd_tuned_kernelINS0_13Kernel_traitsIffffjLj12800ELj2ELj1ELj4ELj4ENS0_18Kernel_traits_baseILj12800EffffjLj128EEEEEEEvNS0_19ForwardKernelParamsE,"a",@progbits
	.sectionflags	@""
	.align	4
.nv.constant0._ZN18transformer_engine13normalization19ln_fwd_tuned_kernelINS0_13Kernel_traitsIffffjLj12800ELj2ELj1ELj4ELj4ENS0_18Kernel_traits_baseILj12800EffffjLj128EEEEEEEvNS0_19ForwardKernelParamsE:
	.zero		1032


//--------------------- .nv.constant0._ZN18transformer_engine13normalization19ln_fwd_tuned_kernelINS0_13Kernel_traitsIff13__nv_bfloat16fjLj12288ELj2ELj1ELj4ELj16ENS0_18Kernel_traits_baseILj12288EffS3_fjLj128EEEEEEEvNS0_19ForwardKernelParamsE --------------------------
	.section	.nv.constant0._ZN18transformer_engine13normalization19ln_fwd_tuned_kernelINS0_13Kernel_traitsIff13__nv_bfloat16fjLj12288ELj2ELj1ELj4ELj16ENS0_18Kernel_traits_baseILj12288EffS3_fjLj128EEEEEEEvNS0_19ForwardKernelParamsE,"a",@progbits
	.sectionflags	@""
	.align	4
.nv.constant0._ZN18transformer_engine13normalization19ln_fwd_tuned_kernelINS0_13Kernel_traitsIff13__nv_bfloat16fjLj12288ELj2ELj1ELj4ELj16ENS0_18Kernel_traits_baseILj12288EffS3_fjLj128EEEEEEEvNS0_19ForwardKernelParamsE:
	.zero		1032


//--------------------- .nv.constant0._ZN18transformer_engine13normalization19ln_fwd_tuned_kernelINS0_13Kernel_traitsI13__nv_bfloat16S3_S3_fjLj12288ELj2ELj1ELj4ELj16ENS0_18Kernel_traits_baseILj12288ES3_S3_S3_fjLj128EEEEEEEvNS0_19ForwardKernelParamsE --------------------------
	.section	.nv.constant0._ZN18transformer_engine13normalization19ln_fwd_tuned_kernelINS0_13Kernel_traitsI13__nv_bfloat16S3_S3_fjLj12288ELj2ELj1ELj4ELj16ENS0_18Kernel_traits_baseILj12288ES3_S3_S3_fjLj128EEEEEEEvNS0_19ForwardKernelParamsE,"a",@progbits
	.sectionflags	@""
	.align	4
.nv.constant0._ZN18transformer_engine13normalization19ln_fwd_tuned_kernelINS0_13Kernel_traitsI13__nv_bfloat16S3_S3_fjLj12288ELj2ELj1ELj4ELj16ENS0_18Kernel_traits_baseILj12288ES3_S3_S3_fjLj128EEEEEEEvNS0_19ForwardKernelParamsE:
	.zero		1032


//--------------------- .nv.constant0._ZN18transformer_engine13normalization19ln_fwd_tuned_kernelINS0_13Kernel_traitsIff6__halffjLj12288ELj2ELj1ELj4ELj16ENS0_18Kernel_traits_baseILj12288EffS3_fjLj128EEEEEEEvNS0_19ForwardKernelParamsE --------------------------
	.section	.nv.constant0._ZN18transformer_engine13normalization19ln_fwd_tuned_kernelINS0_13Kernel_traitsIff6__halffjLj12288ELj2ELj1ELj4ELj16ENS0_18Kernel_traits_baseILj12288EffS3_fjLj128EEEEEEEvNS0_19ForwardKernelParamsE,"a",@progbits
	.sectionflags	@""
	.align	4
.nv.constant0._ZN18transformer_engine13normalization19ln_fwd_tuned_kernelINS0_13Kernel_traitsIff6__halffjLj12288ELj2ELj1ELj4ELj16ENS0_18Kernel_traits_baseILj12288EffS3_fjLj128EEEEEEEvNS0_19ForwardKernelParamsE:
	.zero		1032


//--------------------- .nv.constant0._ZN18transformer_engine13normalization19ln_fwd_tuned_kernelINS0_13Kernel_traitsI6__halfS3_S3_fjLj12288ELj2ELj1ELj4ELj16ENS0_18Kernel_traits_baseILj12288ES3_S3_S3_fjLj128EEEEEEEvNS0_19ForwardKernelParamsE --------------------------
	.section	.nv.constant0._ZN18transformer_engine13normalization19ln_fwd_tuned_kernelINS0_13Kernel_traitsI6__halfS3_S3_fjLj12288ELj2ELj1ELj4ELj16ENS0_18Kernel_traits_baseILj12288ES3_S3_S3_fjLj128EEEEEEEvNS0_19ForwardKernelParamsE,"a",@progbits
	.sectionflags	@""
	.align	4
.nv.constant0._ZN18transformer_engine13normalization19ln_fwd_tuned_kernelINS0_13Kernel_traitsI6__halfS3_S3_fjLj12288ELj2ELj1ELj4ELj16ENS0_18Kernel_traits_baseILj12288ES3_S3_S3_fjLj128EEEEEEEvNS0_19ForwardKernelParamsE:
	.zero		1032


//--------------------- .nv.constant0._ZN18transformer_engine13normalization19ln_fwd_tuned_kernelINS0_13Kernel_traitsIffffjLj12288ELj2ELj1ELj4ELj16ENS0_18Kernel_traits_baseILj12288EffffjLj128EEEEEEEvNS0_19ForwardKernelParamsE --------------------------
	.section	.nv.constant0._ZN18transformer_engine13normalization19ln_fwd_tuned_kernelINS0_13Kernel_traitsIffffjLj12288ELj2ELj1ELj4ELj16ENS0_18Kernel_traits_baseILj12288EffffjLj128EEEEEEEvNS0_19ForwardKernelParamsE,"a",@progbits
	.sectionflags	@""
	.align	4
.nv.constant0._ZN18transformer_engine13normalization19ln_fwd_tuned_kernelINS0_13Kernel_traitsIffffjLj12288ELj2ELj1ELj4ELj16ENS0_18Kernel_traits_baseILj12288EffffjLj128EEEEEEEvNS0_19ForwardKernelParamsE:
	.zero		1032


//--------------------- .nv.constant0._ZN18transformer_engine13normalization19ln_fwd_tuned_kernelINS0_13Kernel_traitsIff13__nv_bfloat16fjLj10240ELj1ELj1ELj4ELj16ENS0_18Kernel_traits_baseILj10240EffS3_fjLj128EEEEEEEvNS0_19ForwardKernelParamsE --------------------------
	.section	.nv.constant0._ZN18transformer_engine13normalization19ln_fwd_tuned_kernelINS0_13Kernel_traitsIff13__nv_bfloat16fjLj10240ELj1ELj1ELj4ELj16ENS0_18Kernel_traits_baseILj10240EffS3_fjLj128EEEEEEEvNS0_19ForwardKernelParamsE,"a",@progbits
	.sectionflags	@""
	.align	4
.nv.constant0._ZN18transformer_engine13normalization19ln_fwd_tuned_kernelINS0_13Kernel_traitsIff13__nv_bfloat16fjLj10240ELj1ELj1ELj4ELj16ENS0_18Kernel_traits_baseILj10240EffS3_fjLj128EEEEEEEvNS0_19ForwardKernelParamsE:
	.zero		1032


//--------------------- .nv.constant0._ZN18transformer_engine13normalization19ln_fwd_tuned_kernelINS0_13Kernel_traitsI13__nv_bfloat16S3_S3_fjLj10240ELj1ELj1ELj4ELj16ENS0_18Kernel_traits_baseILj10240ES3_S3_S3_fjLj128EEEEEEEvNS0_19ForwardKernelParamsE --------------------------
	.section	.nv.constant0._ZN18transformer_engine13normalization19ln_fwd_tuned_kernelINS0_13Kernel_traitsI13__nv_bfloat16S3_S3_fjLj10240ELj1ELj1ELj4ELj16ENS0_18Kernel_traits_baseILj10240ES3_S3_S3_fjLj128EEEEEEEvNS0_19ForwardKernelParamsE,"a",@progbits
	.sectionflags	@""
	.align	4
.nv.constant0._ZN18transformer_engine13normalization19ln_fwd_tuned_kernelINS0_13Kernel_traitsI13__nv_bfloat16S3_S3_fjLj10240ELj1ELj1ELj4ELj16ENS0_18Kernel_traits_baseILj10240ES3_S3_S3_fjLj128EEEEEEEvNS0_19ForwardKernelParamsE:
	.zero		1032


//--------------------- .nv.constant0._ZN18transformer_engine13normalization19ln_fwd_tuned_kernelINS0_13Kernel_traitsIff6__halffjLj10240ELj1ELj1ELj4ELj16ENS0_18Kernel_traits_baseILj10240EffS3_fjLj128EEEEEEEvNS0_19ForwardKernelParamsE --------------------------
	.section	.nv.constant0._ZN18transformer_engine13normalization19ln_fwd_tuned_kernelINS0_13Kernel_traitsIff6__halffjLj10240ELj1ELj1ELj4ELj16ENS0_18Kernel_traits_baseILj10240EffS3_fjLj128EEEEEEEvNS0_19ForwardKernelParamsE,"a",@progbits
	.sectionflags	@""
	.align	4
.nv.constant0._ZN18transformer_engine13normalization19ln_fwd_tuned_kernelINS0_13Kernel_traitsIff6__halffjLj10240ELj1ELj1ELj4ELj16ENS0_18Kernel_traits_baseILj10240EffS3_fjLj128EEEEEEEvNS0_19ForwardKernelParamsE:
	.zero		1032


//--------------------- .nv.constant0._ZN18transformer_engine13normalization19ln_fwd_tuned_kernelINS0_13Kernel_traitsI6__halfS3_S3_fjLj10240ELj1ELj1ELj4ELj16ENS0_18Kernel_traits_baseILj10240ES3_S3_S3_fjLj128EEEEEEEvNS0_19ForwardKernelParamsE --------------------------
	.section	.nv.constant0._ZN18transformer_engine13normalization19ln_fwd_tuned_kernelINS0_13Kernel_traitsI6__halfS3_S3_fjLj10240ELj1ELj1ELj4ELj16ENS0_18Kernel_traits_baseILj10240ES3_S3_S3_fjLj128EEEEEEEvNS0_19ForwardKernelParamsE,"a",@progbits
	.sectionflags	@""
	.align	4
.nv.constant0._ZN18transformer_engine13normalization19ln_fwd_tuned_kernelINS0_13Kernel_traitsI6__halfS3_S3_fjLj10240ELj1ELj1ELj4ELj16ENS0_18Kernel_traits_baseILj10240ES3_S3_S3_fjLj128EEEEEEEvNS0_19ForwardKernelParamsE:
	.zero		1032


//--------------------- .nv.constant0._ZN18transformer_engine13normalization19ln_fwd_tuned_kernelINS0_13Kernel_traitsIffffjLj10240ELj2ELj1ELj4ELj16ENS0_18Kernel_traits_baseILj10240EffffjLj128EEEEEEEvNS0_19ForwardKernelParamsE --------------------------
	.section	.nv.constant0._ZN18transformer_engine13normalization19ln_fwd_tuned_kernelINS0_13Kernel_traitsIffffjLj10240ELj2ELj1ELj4ELj16ENS0_18Kernel_traits_baseILj10240EffffjLj128EEEEEEEvNS0_19ForwardKernelParamsE,"a",@progbits
	.sectionflags	@""
	.align	4
.nv.constant0._ZN18transformer_engine13normalization19ln_fwd_tuned_kernelINS0_13Kernel_traitsIffffjLj10240ELj2ELj1ELj4ELj16ENS0_18Kernel_traits_baseILj10240EffffjLj128EEEEEEEvNS0_19ForwardKernelParamsE:
	.zero		1032


//--------------------- .nv.constant0._ZN18transformer_engine13normalization19ln_fwd_tuned_kernelINS0_13Kernel_traitsIff13__nv_bfloat16fjLj8192ELj1ELj1ELj4ELj16ENS0_18Kernel_traits_baseILj8192EffS3_fjLj128EEEEEEEvNS0_19ForwardKernelParamsE --------------------------
	.section	.nv.constant0._ZN18transformer_engine13normalization19ln_fwd_tuned_kernelINS0_13Kernel_traitsIff13__nv_bfloat16fjLj8192ELj1ELj1ELj4ELj16ENS0_18Kernel_traits_baseILj8192EffS3_fjLj128EEEEEEEvNS0_19ForwardKernelParamsE,"a",@progbits
	.sectionflags	@""
	.align	4
.nv.constant0._ZN18transformer_engine13normalization19ln_fwd_tuned_kernelINS0_13Kernel_traitsIff13__nv_bfloat16fjLj8192ELj1ELj1ELj4ELj16ENS0_18Kernel_traits_baseILj8192EffS3_fjLj128EEEEEEEvNS0_19ForwardKernelParamsE:
	.zero		1032


//--------------------- .nv.constant0._ZN18transformer_engine13normalization19ln_fwd_tuned_kernelINS0_13Kernel_traitsI13__nv_bfloat16S3_S3_fjLj8192ELj1ELj1ELj4ELj16ENS0_18Kernel_traits_baseILj8192ES3_S3_S3_fjLj128EEEEEEEvNS0_19ForwardKernelParamsE --------------------------
	.section	.nv.constant0._ZN18transformer_engine13normalization19ln_fwd_tuned_kernelINS0_13Kernel_traitsI13__nv_bfloat16S3_S3_fjLj8192ELj1ELj1ELj4ELj16ENS0_18Kernel_traits_baseILj8192ES3_S3_S3_fjLj128EEEEEEEvNS0_19ForwardKernelParamsE,"a",@progbits
	.sectionflags	@""
	.align	4
.nv.constant0._ZN18transformer_engine13normalization19ln_fwd_tuned_kernelINS0_13Kernel_traitsI13__nv_bfloat16S3_S3_fjLj8192ELj1ELj1ELj4ELj16ENS0_18Kernel_traits_baseILj8192ES3_S3_S3_fjLj128EEEEEEEvNS0_19ForwardKernelParamsE:
	.zero		1032


//--------------------- .nv.constant0._ZN18transformer_engine13normalization19ln_fwd_tuned_kernelINS0_13Kernel_traitsIff6__halffjLj8192ELj1ELj1ELj4ELj16ENS0_18Kernel_traits_baseILj8192EffS3_fjLj128EEEEEEEvNS0_19ForwardKernelParamsE --------------------------
	.section	.nv.constant0._ZN18transformer_engine13normalization19ln_fwd_tuned_kernelINS0_13Kernel_traitsIff6__halffjLj8192ELj1ELj1ELj4ELj16ENS0_18Kernel_traits_baseILj8192EffS3_fjLj128EEEEEEEvNS0_19ForwardKernelParamsE,"a",@progbits
	.sectionflags	@""
	.align	4
.nv.constant0._ZN18transformer_engine13normalization19ln_fwd_tuned_kernelINS0_13Kernel_traitsIff6__halffjLj8192ELj1ELj1ELj4ELj16ENS0_18Kernel_traits_baseILj8192EffS3_fjLj128EEEEEEEvNS0_19ForwardKernelParamsE:
	.zero		1032


//--------------------- .nv.constant0._ZN18transformer_engine13normalization19ln_fwd_tuned_kernelINS0_13Kernel_traitsI6__halfS3_S3_fjLj8192ELj1ELj1ELj4ELj16ENS0_18Kernel_traits_baseILj8192ES3_S3_S3_fjLj128EEEEEEEvNS0_19ForwardKernelParamsE --------------------------
	.section	.nv.constant0._ZN18transformer_engine13normalization19ln_fwd_tuned_kernelINS0_13Kernel_traitsI6__halfS3_S3_fjLj8192ELj1ELj1ELj4ELj16ENS0_18Kernel_traits_baseILj8192ES3_S3_S3_fjLj128EEEEEEEvNS0_19ForwardKernelParamsE,"a",@progbits
	.sectionflags	@""
	.align	4
.nv.constant0._ZN18transformer_engine13normalization19ln_fwd_tuned_kernelINS0_13Kernel_traitsI6__halfS3_S3_fjLj8192ELj1ELj1ELj4ELj16ENS0_18Kernel_traits_baseILj8192ES3_S3_S3_fjLj128EEEEEEEvNS0_19ForwardKernelParamsE:
	.zero		1032


//--------------------- .nv.constant0._ZN18transformer_engine13normalization19ln_fwd_tuned_kernelINS0_13Kernel_traitsIffffjLj8192ELj1ELj1ELj4ELj16ENS0_18Kernel_traits_baseILj8192EffffjLj128EEEEEEEvNS0_19ForwardKernelParamsE --------------------------
	.section	.nv.constant0._ZN18transformer_engine13normalization19ln_fwd_tuned_kernelINS0_13Kernel_traitsIffffjLj8192ELj1ELj1ELj4ELj16ENS0_18Kernel_traits_baseILj8192EffffjLj128EEEEEEEvNS0_19ForwardKernelParamsE,"a",@progbits
	.sectionflags	@""
	.align	4
.nv.constant0._ZN18transformer_engine13normalization19ln_fwd_tuned_kernelINS0_13Kernel_traitsIffffjLj8192ELj1ELj1ELj4ELj16ENS0_18Kernel_traits_baseILj8192EffffjLj128EEEEEEEvNS0_19ForwardKernelParamsE:
	.zero		1032


//--------------------- .nv.constant0._ZN18transformer_engine13normalization19ln_fwd_tuned_kernelINS0_13Kernel_traitsIff13__nv_bfloat16fjLj6144ELj1ELj1ELj4ELj16ENS0_18Kernel_traits_baseILj6144EffS3_fjLj128EEEEEEEvNS0_19ForwardKernelParamsE --------------------------
	.section	.nv.constant0._ZN18transformer_engine13normalization19ln_fwd_tuned_kernelINS0_13Kernel_traitsIff13__nv_bfloat16fjLj6144ELj1ELj1ELj4ELj16ENS0_18Kernel_traits_baseILj6144EffS3_fjLj128EEEEEEEvNS0_19ForwardKernelParamsE,"a",@progbits
	.sectionflags	@""
	.align	4
.nv.constant0._ZN18transformer_engine13normalization19ln_fwd_tuned_kernelINS0_13Kernel_traitsIff13__nv_bfloat16fjLj6144ELj1ELj1ELj4ELj16ENS0_18Kernel_traits_baseILj6144EffS3_fjLj128EEEEEEEvNS0_19ForwardKernelParamsE:
	.zero		1032


//--------------------- .nv.constant0._ZN18transformer_engine13normalization19ln_fwd_tuned_kernelINS0_13Kernel_traitsI13__nv_bfloat16S3_S3_fjLj6144ELj1ELj1ELj4ELj16ENS0_18Kernel_traits_baseILj6144ES3_S3_S3_fjLj128EEEEEEEvNS0_19ForwardKernelParamsE --------------------------
	.section	.nv.constant0._ZN18transformer_engine13normalization19ln_fwd_tuned_kernelINS0_13Kernel_traitsI13__nv_bfloat16S3_S3_fjLj6144ELj1ELj1ELj4ELj16ENS0_18Kernel_traits_baseILj6144ES3_S3_S3_fjLj128EEEEEEEvNS0_19ForwardKernelParamsE,"a",@progbits
	.sectionflags	@""
	.align	4
.nv.constant0._ZN18transformer_engine13normalization19ln_fwd_tuned_kernelINS0_13Kernel_traitsI13__nv_bfloat16S3_S3_fjLj6144ELj1ELj1ELj4ELj16ENS0_18Kernel_traits_baseILj6144ES3_S3_S3_fjLj128EEEEEEEvNS0_19ForwardKernelParamsE:
	.zero		1032


//--------------------- .nv.constant0._ZN18transformer_engine13normalization19ln_fwd_tuned_kernelINS0_13Kernel_traitsIff6__halffjLj6144ELj1ELj1ELj4ELj16ENS0_18Kernel_traits_baseILj6144EffS3_fjLj128EEEEEEEvNS0_19ForwardKernelParamsE --------------------------
	.section	.nv.constant0._ZN18transformer_engine13normalization19ln_fwd_tuned_kernelINS0_13Kernel_traitsIff6__halffjLj6144ELj1ELj1ELj4ELj16ENS0_18Kernel_traits_baseILj6144EffS3_fjLj128EEEEEEEvNS0_19ForwardKernelParamsE,"a",@progbits
	.sectionflags	@""
	.align	4
.nv.constant0._ZN18transformer_engine13normalization19ln_fwd_tuned_kernelINS0_13Kernel_traitsIff6__halffjLj6144ELj1ELj1ELj4ELj16ENS0_18Kernel_traits_baseILj6144EffS3_fjLj128EEEEEEEvNS0_19ForwardKernelParamsE:
	.zero		1032


//--------------------- .nv.constant0._ZN18transformer_engine13normalization19ln_fwd_tuned_kernelINS0_13Kernel_traitsI6__halfS3_S3_fjLj6144ELj1ELj1ELj4ELj16ENS0_18Kernel_traits_baseILj6144ES3_S3_S3_fjLj128EEEEEEEvNS0_19ForwardKernelParamsE --------------------------
	.section	.nv.constant0._ZN18transformer_engine13normalization19ln_fwd_tuned_kernelINS0_13Kernel_traitsI6__halfS3_S3_fjLj6144ELj1ELj1ELj4ELj16ENS0_18Kernel_traits_baseILj6144ES3_S3_S3_fjLj128EEEEEEEvNS0_19ForwardKernelParamsE,"a",@progbits
	.sectionflags	@""
	.align	4
.nv.constant0._ZN18transformer_engine13normalization19ln_fwd_tuned_kernelINS0_13Kernel_traitsI6__halfS3_S3_fjLj6144ELj1ELj1ELj4ELj16ENS0_18Kernel_traits_baseILj6144ES3_S3_S3_fjLj128EEEEEEEvNS0_19ForwardKernelParamsE:
	.zero		1032


//--------------------- .nv.constant0._ZN18transformer_engine13normalization19ln_fwd_tuned_kernelINS0_13Kernel_traitsIffffjLj6144ELj1ELj1ELj4ELj16ENS0_18Kernel_traits_baseILj6144EffffjLj128EEEEEEEvNS0_19ForwardKernelParamsE --------------------------
	.section	.nv.constant0._ZN18transformer_engine13normalization19ln_fwd_tuned_kernelINS0_13Kernel_traitsIffffjLj6144ELj1ELj1ELj4ELj16ENS0_18Kernel_traits_baseILj6144EffffjLj128EEEEEEEvNS0_19ForwardKernelParamsE,"a",@progbits
	.sectionflags	@""
	.align	4
.nv.constant0._ZN18transformer_engine13normalization19ln_fwd_tuned_kernelINS0_13Kernel_traitsIffffjLj6144ELj1ELj1ELj4ELj16ENS0_18Kernel_traits_baseILj6144EffffjLj128EEEEEEEvNS0_19ForwardKernelParamsE:
	.zero		1032


//--------------------- .nv.constant0._ZN18transformer_engine13normalization19ln_fwd_tuned_kernelINS0_13Kernel_traitsIff13__nv_bfloat16fjLj5120ELj1ELj1ELj4ELj16ENS0_18Kernel_traits_baseILj5120EffS3_fjLj128EEEEEEEvNS0_19ForwardKernelParamsE --------------------------
	.section	.nv.constant0._ZN18transformer_engine13normalization19ln_fwd_tuned_kernelINS0_13Kernel_traitsIff13__nv_bfloat16fjLj5120ELj1ELj1ELj4ELj16ENS0_18Kernel_traits_baseILj5120EffS3_fjLj128EEEEEEEvNS0_19ForwardKernelParamsE,"a",@progbits
	.sectionflags	@""
	.align	4
.nv.constant0._ZN18transformer_engine13normalization19ln_fwd_tuned_kernelINS0_13Kernel_traitsIff13__nv_bfloat16fjLj5120ELj1ELj1ELj4ELj16ENS0_18Kernel_traits_baseILj5120EffS3_fjLj128EEEEEEEvNS0_19ForwardKernelParamsE:
	.zero		1032


//--------------------- .nv.constant0._ZN18transformer_engine13normalization19ln_fwd_tuned_kernelINS0_13Kernel_traitsI13__nv_bfloat16S3_S3_fjLj5120ELj1ELj1ELj4ELj16ENS0_18Kernel_traits_baseILj5120ES3_S3_S3_fjLj128EEEEEEEvNS0_19ForwardKernelParamsE --------------------------
	.section	.nv.constant0._ZN18transformer_engine13normalization19ln_fwd_tuned_kernelINS0_13Kernel_traitsI13__nv_bfloat16S3_S3_fjLj5120ELj1ELj1ELj4ELj16ENS0_18Kernel_traits_baseILj5120ES3_S3_S3_fjLj128EEEEEEEvNS0_19ForwardKernelParamsE,"a",@progbits
	.sectionflags	@""
	.align	4
.nv.constant0._ZN18transformer_engine13normalization19ln_fwd_tuned_kernelINS0_13Kernel_traitsI13__nv_bfloat16S3_S3_fjLj5120ELj1ELj1ELj4ELj16ENS0_18Kernel_traits_baseILj5120ES3_S3_S3_fjLj128EEEEEEEvNS0_19ForwardKernelParamsE:
	.zero		1032


//--------------------- .nv.constant0._ZN18transformer_engine13normalization19ln_fwd_tuned_kernelINS0_13Kernel_traitsIff6__halffjLj5120ELj1ELj1ELj4ELj16ENS0_18Kernel_traits_baseILj5120EffS3_fjLj128EEEEEEEvNS0_19ForwardKernelParamsE --------------------------
	.section	.nv.constant0._ZN18transformer_engine13normalization19ln_fwd_tuned_kernelINS0_13Kernel_traitsIff6__halffjLj5120ELj1ELj1ELj4ELj16ENS0_18Kernel_traits_baseILj5120EffS3_fjLj128EEEEEEEvNS0_19ForwardKernelParamsE,"a",@progbits
	.sectionflags	@""
	.align	4
.nv.constant0._ZN18transformer_engine13normalization19ln_fwd_tuned_kernelINS0_13Kernel_traitsIff6__halffjLj5120ELj1ELj1ELj4ELj16ENS0_18Kernel_traits_baseILj5120EffS3_fjLj128EEEEEEEvNS0_19ForwardKernelParamsE:
	.zero		1032


//--------------------- .nv.constant0._ZN18transformer_engine13normalization19ln_fwd_tuned_kernelINS0_13Kernel_traitsI6__halfS3_S3_fjLj5120ELj1ELj1ELj4ELj16ENS0_18Kernel_traits_baseILj5120ES3_S3_S3_fjLj128EEEEEEEvNS0_19ForwardKernelParamsE --------------------------
	.section	.nv.constant0._ZN18transformer_engine13normalization19ln_fwd_tuned_kernelINS0_13Kernel_traitsI6__halfS3_S3_fjLj5120ELj1ELj1ELj4ELj16ENS0_18Kernel_traits_baseILj5120ES3_S3_S3_fjLj128EEEEEEEvNS0_19ForwardKernelParamsE,"a",@progbits
	.sectionflags	@""
	.align	4
.nv.constant0._ZN18transformer_engine13normalization19ln_fwd_tuned_kernelINS0_13Kernel_traitsI6__halfS3_S3_fjLj5120ELj1ELj1ELj4ELj16ENS0_18Kernel_traits_baseILj5120ES3_S3_S3_fjLj128EEEEEEEvNS0_19ForwardKernelParamsE:
	.zero		1032


//--------------------- .nv.constant0._ZN18transformer_engine13normalization19ln_fwd_tuned_kernelINS0_13Kernel_traitsIffffjLj5120ELj1ELj1ELj4ELj16ENS0_18Kernel_traits_baseILj5120EffffjLj128EEEEEEEvNS0_19ForwardKernelParamsE --------------------------
	.section	.nv.constant0._ZN18transformer_engine13normalization19ln_fwd_tuned_kernelINS0_13Kernel_traitsIffffjLj5120ELj1ELj1ELj4ELj16ENS0_18Kernel_traits_baseILj5120EffffjLj128EEEEEEEvNS0_19ForwardKernelParamsE,"a",@progbits
	.sectionflags	@""
	.align	4
.nv.constant0._ZN18transformer_engine13normalization19ln_fwd_tuned_kernelINS0_13Kernel_traitsIffffjLj5120ELj1ELj1ELj4ELj16ENS0_18Kernel_traits_baseILj5120EffffjLj128EEEEEEEvNS0_19ForwardKernelParamsE:
	.zero		1032


//--------------------- .nv.constant0._ZN18transformer_engine13normalization19ln_fwd_tuned_kernelINS0_13Kernel_traitsIff13__nv_bfloat16fjLj4096ELj1ELj1ELj4ELj16ENS0_18Kernel_traits_baseILj4096EffS3_fjLj128EEEEEEEvNS0_19ForwardKernelParamsE --------------------------
	.section	.nv.constant0._ZN18transformer_engine13normalization19ln_fwd_tuned_kernelINS0_13Kernel_traitsIff13__nv_bfloat16fjLj4096ELj1ELj1ELj4ELj16ENS0_18Kernel_traits_baseILj4096EffS3_fjLj128EEEEEEEvNS0_19ForwardKernelParamsE,"a",@progbits
	.sectionflags	@""
	.align	4
.nv.constant0._ZN18transformer_engine13normalization19ln_fwd_tuned_kernelINS0_13Kernel_traitsIff13__nv_bfloat16fjLj4096ELj1ELj1ELj4ELj16ENS0_18Kernel_traits_baseILj4096EffS3_fjLj128EEEEEEEvNS0_19ForwardKernelParamsE:
	.zero		1032


//--------------------- .nv.constant0._ZN18transformer_engine13normalization19ln_fwd_tuned_kernelINS0_13Kernel_traitsI13__nv_bfloat16S3_S3_fjLj4096ELj1ELj1ELj4ELj16ENS0_18Kernel_traits_baseILj4096ES3_S3_S3_fjLj128EEEEEEEvNS0_19ForwardKernelParamsE --------------------------
	.section	.nv.constant0._ZN18transformer_engine13normalization19ln_fwd_tuned_kernelINS0_13Kernel_traitsI13__nv_bfloat16S3_S3_fjLj4096ELj1ELj1ELj4ELj16ENS0_18Kernel_traits_baseILj4096ES3_S3_S3_fjLj128EEEEEEEvNS0_19ForwardKernelParamsE,"a",@progbits
	.sectionflags	@""
	.align	4
.nv.constant0._ZN18transformer_engine13normalization19ln_fwd_tuned_kernelINS0_13Kernel_traitsI13__nv_bfloat16S3_S3_fjLj4096ELj1ELj1ELj4ELj16ENS0_18Kernel_traits_baseILj4096ES3_S3_S3_fjLj128EEEEEEEvNS0_19ForwardKernelParamsE:
	.zero		1032


//--------------------- .nv.constant0._ZN18transformer_engine13normalization19ln_fwd_tuned_kernelINS0_13Kernel_traitsIff6__halffjLj4096ELj1ELj1ELj4ELj16ENS0_18Kernel_traits_baseILj4096EffS3_fjLj128EEEEEEEvNS0_19ForwardKernelParamsE --------------------------
	.section	.nv.constant0._ZN18transformer_engine13normalization19ln_fwd_tuned_kernelINS0_13Kernel_traitsIff6__halffjLj4096ELj1ELj1ELj4ELj16ENS0_18Kernel_traits_baseILj4096EffS3_fjLj128EEEEEEEvNS0_19ForwardKernelParamsE,"a",@progbits
	.sectionflags	@""
	.align	4
.nv.constant0._ZN18transformer_engine13normalization19ln_fwd_tuned_kernelINS0_13Kernel_traitsIff6__halffjLj4096ELj1ELj1ELj4ELj16ENS0_18Kernel_traits_baseILj4096EffS3_fjLj128EEEEEEEvNS0_19ForwardKernelParamsE:
	.zero		1032


//--------------------- .nv.constant0._ZN18transformer_engine13normalization19ln_fwd_tuned_kernelINS0_13Kernel_traitsI6__halfS3_S3_fjLj4096ELj1ELj1ELj4ELj16ENS0_18Kernel_traits_baseILj4096ES3_S3_S3_fjLj128EEEEEEEvNS0_19ForwardKernelParamsE --------------------------
	.section	.nv.constant0._ZN18transformer_engine13normalization19ln_fwd_tuned_kernelINS0_13Kernel_traitsI6__halfS3_S3_fjLj4096ELj1ELj1ELj4ELj16ENS0_18Kernel_traits_baseILj4096ES3_S3_S3_fjLj128EEEEEEEvNS0_19ForwardKernelParamsE,"a",@progbits
	.sectionflags	@""
	.align	4
.nv.constant0._ZN18transformer_engine13normalization19ln_fwd_tuned_kernelINS0_13Kernel_traitsI6__halfS3_S3_fjLj4096ELj1ELj1ELj4ELj16ENS0_18Kernel_traits_baseILj4096ES3_S3_S3_fjLj128EEEEEEEvNS0_19ForwardKernelParamsE:
	.zero		1032


//--------------------- .nv.constant0._ZN18transformer_engine13normalization19ln_fwd_tuned_kernelINS0_13Kernel_traitsIffffjLj4096ELj1ELj1ELj4ELj16ENS0_18Kernel_traits_baseILj4096EffffjLj128EEEEEEEvNS0_19ForwardKernelParamsE --------------------------
	.section	.nv.constant0._ZN18transformer_engine13normalization19ln_fwd_tuned_kernelINS0_13Kernel_traitsIffffjLj4096ELj1ELj1ELj4ELj16ENS0_18Kernel_traits_baseILj4096EffffjLj128EEEEEEEvNS0_19ForwardKernelParamsE,"a",@progbits
	.sectionflags	@""
	.align	4
.nv.constant0._ZN18transformer_engine13normalization19ln_fwd_tuned_kernelINS0_13Kernel_traitsIffffjLj4096ELj1ELj1ELj4ELj16ENS0_18Kernel_traits_baseILj4096EffffjLj128EEEEEEEvNS0_19ForwardKernelParamsE:
	.zero		1032


//--------------------- .nv.constant0._ZN18transformer_engine13normalization19ln_fwd_tuned_kernelINS0_13Kernel_traitsIff13__nv_bfloat16fjLj3840ELj1ELj1ELj4ELj4ENS0_18Kernel_traits_baseILj3840EffS3_fjLj128EEEEEEEvNS0_19ForwardKernelParamsE --------------------------
	.section	.nv.constant0._ZN18transformer_engine13normalization19ln_fwd_tuned_kernelINS0_13Kernel_traitsIff13__nv_bfloat16fjLj3840ELj1ELj1ELj4ELj4ENS0_18Kernel_traits_baseILj3840EffS3_fjLj128EEEEEEEvNS0_19ForwardKernelParamsE,"a",@progbits
	.sectionflags	@""
	.align	4
.nv.constant0._ZN18transformer_engine13normalization19ln_fwd_tuned_kernelINS0_13Kernel_traitsIff13__nv_bfloat16fjLj3840ELj1ELj1ELj4ELj4ENS0_18Kernel_traits_baseILj3840EffS3_fjLj128EEEEEEEvNS0_19ForwardKernelParamsE:
	.zero		1032


//--------------------- .nv.constant0._ZN18transformer_engine13normalization19ln_fwd_tuned_kernelINS0_13Kernel_traitsI13__nv_bfloat16S3_S3_fjLj3840ELj1ELj1ELj4ELj4ENS0_18Kernel_traits_baseILj3840ES3_S3_S3_fjLj128EEEEEEEvNS0_19ForwardKernelParamsE --------------------------
	.section	.nv.constant0._ZN18transformer_engine13normalization19ln_fwd_tuned_kernelINS0_13Kernel_traitsI13__nv_bfloat16S3_S3_fjLj3840ELj1ELj1ELj4ELj4ENS0_18Kernel_traits_baseILj3840ES3_S3_S3_fjLj128EEEEEEEvNS0_19ForwardKernelParamsE,"a",@progbits
	.sectionflags	@""
	.align	4
.nv.constant0._ZN18transformer_engine13normalization19ln_fwd_tuned_kernelINS0_13Kernel_traitsI13__nv_bfloat16S3_S3_fjLj3840ELj1ELj1ELj4ELj4ENS0_18Kernel_traits_baseILj3840ES3_S3_S3_fjLj128EEEEEEEvNS0_19ForwardKernelParamsE:
	.zero		1032


//--------------------- .nv.constant0._ZN18transformer_engine13normalization19ln_fwd_tuned_kernelINS0_13Kernel_traitsIff6__halffjLj3840ELj1ELj1ELj4ELj4ENS0_18Kernel_traits_baseILj3840EffS3_fjLj128EEEEEEEvNS0_19ForwardKernelParamsE --------------------------
	.section	.nv.constant0._ZN18transformer_engine13normalization19ln_fwd_tuned_kernelINS0_13Kernel_traitsIff6__halffjLj3840ELj1ELj1ELj4ELj4ENS0_18Kernel_traits_baseILj3840EffS3_fjLj128EEEEEEEvNS0_19ForwardKernelParamsE,"a",@progbits
	.sectionflags	@""
	.align	4
.nv.constant0._ZN18transformer_engine13normalization19ln_fwd_tuned_kernelINS0_13Kernel_traitsIff6__halffjLj3840ELj1ELj1ELj4ELj4ENS0_18Kernel_traits_baseILj3840EffS3_fjLj128EEEEEEEvNS0_19ForwardKernelParamsE:
	.zero		1032


//--------------------- .nv.constant0._ZN18transformer_engine13normalization19ln_fwd_tuned_kernelINS0_13Kernel_traitsI6__halfS3_S3_fjLj3840ELj1ELj1ELj4ELj4ENS0_18Kernel_traits_baseILj3840ES3_S3_S3_fjLj128EEEEEEEvNS0_19ForwardKernelParamsE --------------------------
	.section	.nv.constant0._ZN18transformer_engine13normalization19ln_fwd_tuned_kernelINS0_13Kernel_traitsI6__halfS3_S3_fjLj3840ELj1ELj1ELj4ELj4ENS0_18Kernel_traits_baseILj3840ES3_S3_S3_fjLj128EEEEEEEvNS0_19ForwardKernelParamsE,"a",@progbits
	.sectionflags	@""
	.align	4
.nv.constant0._ZN18transformer_engine13normalization19ln_fwd_tuned_kernelINS0_13Kernel_traitsI6__halfS3_S3_fjLj3840ELj1ELj1ELj4ELj4ENS0_18Kernel_traits_baseILj3840ES3_S3_S3_fjLj128EEEEEEEvNS0_19ForwardKernelParamsE:
	.zero		1032


//--------------------- .nv.constant0._ZN18transformer_engine13normalization19ln_fwd_tuned_kernelINS0_13Kernel_traitsIffffjLj3840ELj1ELj1ELj4ELj4ENS0_18Kernel_traits_baseILj3840EffffjLj128EEEEEEEvNS0_19ForwardKernelParamsE --------------------------
	.section	.nv.constant0._ZN18transformer_engine13normalization19ln_fwd_tuned_kernelINS0_13Kernel_traitsIffffjLj3840ELj1ELj1ELj4ELj4ENS0_18Kernel_traits_baseILj3840EffffjLj128EEEEEEEvNS0_19ForwardKernelParamsE,"a",@progbits
	.sectionflags	@""
	.align	4
.nv.constant0._ZN18transformer_engine13normalization19ln_fwd_tuned_kernelINS0_13Kernel_traitsIffffjLj3840ELj1ELj1ELj4ELj4ENS0_18Kernel_traits_baseILj3840EffffjLj128EEEEEEEvNS0_19ForwardKernelParamsE:
	.zero		1032


//--------------------- .nv.constant0._ZN18transformer_engine13normalization19ln_fwd_tuned_kernelINS0_13Kernel_traitsIff13__nv_bfloat16fjLj3072ELj1ELj1ELj4ELj16ENS0_18Kernel_traits_baseILj3072EffS3_fjLj128EEEEEEEvNS0_19ForwardKernelParamsE --------------------------
	.section	.nv.constant0._ZN18transformer_engine13normalization19ln_fwd_tuned_kernelINS0_13Kernel_traitsIff13__nv_bfloat16fjLj3072ELj1ELj1ELj4ELj16ENS0_18Kernel_traits_baseILj3072EffS3_fjLj128EEEEEEEvNS0_19ForwardKernelParamsE,"a",@progbits
	.sectionflags	@""
	.align	4
.nv.constant0._ZN18transformer_engine13normalization19ln_fwd_tuned_kernelINS0_13Kernel_traitsIff13__nv_bfloat16fjLj3072ELj1ELj1ELj4ELj16ENS0_18Kernel_traits_baseILj3072EffS3_fjLj128EEEEEEEvNS0_19ForwardKernelParamsE:
	.zero		1032


//--------------------- .nv.constant0._ZN18transformer_engine13normalization19ln_fwd_tuned_kernelINS0_13Kernel_traitsI13__nv_bfloat16S3_S3_fjLj3072ELj1ELj1ELj4ELj16ENS0_18Kernel_traits_baseILj3072ES3_S3_S3_fjLj128EEEEEEEvNS0_19ForwardKernelParamsE --------------------------
	.section	.nv.constant0._ZN18transformer_engine13normalization19ln_fwd_tuned_kernelINS0_13Kernel_traitsI13__nv_bfloat16S3_S3_fjLj3072ELj1ELj1ELj4ELj16ENS0_18Kernel_traits_baseILj3072ES3_S3_S3_fjLj128EEEEEEEvNS0_19ForwardKernelParamsE,"a",@progbits
	.sectionflags	@""
	.align	4
.nv.constant0._ZN18transformer_engine13normalization19ln_fwd_tuned_kernelINS0_13Kernel_traitsI13__nv_bfloat16S3_S3_fjLj3072ELj1ELj1ELj4ELj16ENS0_18Kernel_traits_baseILj3072ES3_S3_S3_fjLj128EEEEEEEvNS0_19ForwardKernelParamsE:
	.zero		1032


//--------------------- .nv.constant0._ZN18transformer_engine13normalization19ln_fwd_tuned_kernelINS0_13Kernel_traitsIff6__halffjLj3072ELj1ELj1ELj4ELj16ENS0_18Kernel_traits_baseILj3072EffS3_fjLj128EEEEEEEvNS0_19ForwardKernelParamsE --------------------------
	.section	.nv.constant0._ZN18transformer_engine13normalization19ln_fwd_tuned_kernelINS0_13Kernel_traitsIff6__halffjLj3072ELj1ELj1ELj4ELj16ENS0_18Kernel_traits_baseILj3072EffS3_fjLj128EEEEEEEvNS0_19ForwardKernelParamsE,"a",@progbits
	.sectionflags	@""
	.align	4
.nv.constant0._ZN18transformer_engine13normalization19ln_fwd_tuned_kernelINS0_13Kernel_traitsIff6__halffjLj3072ELj1ELj1ELj4ELj16ENS0_18Kernel_traits_baseILj3072EffS3_fjLj128EEEEEEEvNS0_19ForwardKernelParamsE:
	.zero		1032


//--------------------- .nv.constant0._ZN18transformer_engine13normalization19ln_fwd_tuned_kernelINS0_13Kernel_traitsI6__halfS3_S3_fjLj3072ELj1ELj1ELj4ELj16ENS0_18Kernel_traits_baseILj3072ES3_S3_S3_fjLj128EEEEEEEvNS0_19ForwardKernelParamsE --------------------------
	.section	.nv.constant0._ZN18transformer_engine13normalization19ln_fwd_tuned_kernelINS0_13Kernel_traitsI6__halfS3_S3_fjLj3072ELj1ELj1ELj4ELj16ENS0_18Kernel_traits_baseILj3072ES3_S3_S3_fjLj128EEEEEEEvNS0_19ForwardKernelParamsE,"a",@progbits
	.sectionflags	@""
	.align	4
.nv.constant0._ZN18transformer_engine13normalization19ln_fwd_tuned_kernelINS0_13Kernel_traitsI6__halfS3_S3_fjLj3072ELj1ELj1ELj4ELj16ENS0_18Kernel_traits_baseILj3072ES3_S3_S3_fjLj128EEEEEEEvNS0_19ForwardKernelParamsE:
	.zero		1032


//--------------------- .nv.constant0._ZN18transformer_engine13normalization19ln_fwd_tuned_kernelINS0_13Kernel_traitsIffffjLj3072ELj1ELj1ELj4ELj16ENS0_18Kernel_traits_baseILj3072EffffjLj128EEEEEEEvNS0_19ForwardKernelParamsE --------------------------
	.section	.nv.constant0._ZN18transformer_engine13normalization19ln_fwd_tuned_kernelINS0_13Kernel_traitsIffffjLj3072ELj1ELj1ELj4ELj16ENS0_18Kernel_traits_baseILj3072EffffjLj128EEEEEEEvNS0_19ForwardKernelParamsE,"a",@progbits
	.sectionflags	@""
	.align	4
.nv.constant0._ZN18transformer_engine13normalization19ln_fwd_tuned_kernelINS0_13Kernel_traitsIffffjLj3072ELj1ELj1ELj4ELj16ENS0_18Kernel_traits_baseILj3072EffffjLj128EEEEEEEvNS0_19ForwardKernelParamsE:
	.zero		1032


//--------------------- .nv.constant0._ZN18transformer_engine13normalization19ln_fwd_tuned_kernelINS0_13Kernel_traitsIff13__nv_bfloat16fjLj2304ELj1ELj4ELj1ELj16ENS0_18Kernel_traits_baseILj2304EffS3_fjLj128EEEEEEEvNS0_19ForwardKernelParamsE --------------------------
	.section	.nv.constant0._ZN18transformer_engine13normalization19ln_fwd_tuned_kernelINS0_13Kernel_traitsIff13__nv_bfloat16fjLj2304ELj1ELj4ELj1ELj16ENS0_18Kernel_traits_baseILj2304EffS3_fjLj128EEEEEEEvNS0_19ForwardKernelParamsE,"a",@progbits
	.sectionflags	@""
	.align	4
.nv.constant0._ZN18transformer_engine13normalization19ln_fwd_tuned_kernelINS0_13Kernel_traitsIff13__nv_bfloat16fjLj2304ELj1ELj4ELj1ELj16ENS0_18Kernel_traits_baseILj2304EffS3_fjLj128EEEEEEEvNS0_19ForwardKernelParamsE:
	.zero		1032


//--------------------- .nv.constant0._ZN18transformer_engine13normalization19ln_fwd_tuned_kernelINS0_13Kernel_traitsI13__nv_bfloat16S3_S3_fjLj2304ELj1ELj4ELj1ELj16ENS0_18Kernel_traits_baseILj2304ES3_S3_S3_fjLj128EEEEEEEvNS0_19ForwardKernelParamsE --------------------------
	.section	.nv.constant0._ZN18transformer_engine13normalization19ln_fwd_tuned_kernelINS0_13Kernel_traitsI13__nv_bfloat16S3_S3_fjLj2304ELj1ELj4ELj1ELj16ENS0_18Kernel_traits_baseILj2304ES3_S3_S3_fjLj128EEEEEEEvNS0_19ForwardKernelParamsE,"a",@progbits
	.sectionflags	@""
	.align	4
.nv.constant0._ZN18transformer_engine13normalization19ln_fwd_tuned_kernelINS0_13Kernel_traitsI13__nv_bfloat16S3_S3_fjLj2304ELj1ELj4ELj1ELj16ENS0_18Kernel_traits_baseILj2304ES3_S3_S3_fjLj128EEEEEEEvNS0_19ForwardKernelParamsE:
	.zero		1032


//--------------------- .nv.constant0._ZN18transformer_engine13normalization19ln_fwd_tuned_kernelINS0_13Kernel_traitsIff6__halffjLj2304ELj1ELj4ELj1ELj16ENS0_18Kernel_traits_baseILj2304EffS3_fjLj128EEEEEEEvNS0_19ForwardKernelParamsE --------------------------
	.section	.nv.constant0._ZN18transformer_engine13normalization19ln_fwd_tuned_kernelINS0_13Kernel_traitsIff6__halffjLj2304ELj1ELj4ELj1ELj16ENS0_18Kernel_traits_baseILj2304EffS3_fjLj128EEEEEEEvNS0_19ForwardKernelParamsE,"a",@progbits
	.sectionflags	@""
	.align	4
.nv.constant0._ZN18transformer_engine13normalization19ln_fwd_tuned_kernelINS0_13Kernel_traitsIff6__halffjLj2304ELj1ELj4ELj1ELj16ENS0_18Kernel_traits_baseILj2304EffS3_fjLj128EEEEEEEvNS0_19ForwardKernelParamsE:
	.zero		1032


//--------------------- .nv.constant0._ZN18transformer_engine13normalization19ln_fwd_tuned_kernelINS0_13Kernel_traitsI6__halfS3_S3_fjLj2304ELj1ELj4ELj1ELj16ENS0_18Kernel_traits_baseILj2304ES3_S3_S3_fjLj128EEEEEEEvNS0_19ForwardKernelParamsE --------------------------
	.section	.nv.constant0._ZN18transformer_engine13normalization19ln_fwd_tuned_kernelINS0_13Kernel_traitsI6__halfS3_S3_fjLj2304ELj1ELj4ELj1ELj16ENS0_18Kernel_traits_baseILj2304ES3_S3_S3_fjLj128EEEEEEEvNS0_19ForwardKernelParamsE,"a",@progbits
	.sectionflags	@""
	.align	4
.nv.constant0._ZN18transformer_engine13normalization19ln_fwd_tuned_kernelINS0_13Kernel_traitsI6__halfS3_S3_fjLj2304ELj1ELj4ELj1ELj16ENS0_18Kernel_traits_baseILj2304ES3_S3_S3_fjLj128EEEEEEEvNS0_19ForwardKernelParamsE:
	.zero		1032


//--------------------- .nv.constant0._ZN18transformer_engine13normalization19ln_fwd_tuned_kernelINS0_13Kernel_traitsIffffjLj2304ELj1ELj4ELj1ELj16ENS0_18Kernel_traits_baseILj2304EffffjLj128EEEEEEEvNS0_19ForwardKernelParamsE --------------------------
	.section	.nv.constant0._ZN18transformer_engine13normalization19ln_fwd_tuned_kernelINS0_13Kernel_traitsIffffjLj2304ELj1ELj4ELj1ELj16ENS0_18Kernel_traits_baseILj2304EffffjLj128EEEEEEEvNS0_19ForwardKernelParamsE,"a",@progbits
	.sectionflags	@""
	.align	4
.nv.constant0._ZN18transformer_engine13normalization19ln_fwd_tuned_kernelINS0_13Kernel_traitsIffffjLj2304ELj1ELj4ELj1ELj16ENS0_18Kernel_traits_baseILj2304EffffjLj128EEEEEEEvNS0_19ForwardKernelParamsE:
	.zero		1032


//--------------------- .nv.constant0._ZN18transformer_engine13normalization19ln_fwd_tuned_kernelINS0_13Kernel_traitsIff13__nv_bfloat16fjLj2048ELj1ELj4ELj1ELj16ENS0_18Kernel_traits_baseILj2048EffS3_fjLj128EEEEEEEvNS0_19ForwardKernelParamsE --------------------------
	.section	.nv.constant0._ZN18transformer_engine13normalization19ln_fwd_tuned_kernelINS0_13Kernel_traitsIff13__nv_bfloat16fjLj2048ELj1ELj4ELj1ELj16ENS0_18Kernel_traits_baseILj2048EffS3_fjLj128EEEEEEEvNS0_19ForwardKernelParamsE,"a",@progbits
	.sectionflags	@""
	.align	4
.nv.constant0._ZN18transformer_engine13normalization19ln_fwd_tuned_kernelINS0_13Kernel_traitsIff13__nv_bfloat16fjLj2048ELj1ELj4ELj1ELj16ENS0_18Kernel_traits_baseILj2048EffS3_fjLj128EEEEEEEvNS0_19ForwardKernelParamsE:
	.zero		1032


//--------------------- .nv.constant0._ZN18transformer_engine13normalization19ln_fwd_tuned_kernelINS0_13Kernel_traitsI13__nv_bfloat16S3_S3_fjLj2048ELj1ELj4ELj1ELj16ENS0_18Kernel_traits_baseILj2048ES3_S3_S3_fjLj128EEEEEEEvNS0_19ForwardKernelParamsE --------------------------
	.section	.nv.constant0._ZN18transformer_engine13normalization19ln_fwd_tuned_kernelINS0_13Kernel_traitsI13__nv_bfloat16S3_S3_fjLj2048ELj1ELj4ELj1ELj16ENS0_18Kernel_traits_baseILj2048ES3_S3_S3_fjLj128EEEEEEEvNS0_19ForwardKernelParamsE,"a",@progbits
	.sectionflags	@""
	.align	4
.nv.constant0._ZN18transformer_engine13normalization19ln_fwd_tuned_kernelINS0_13Kernel_traitsI13__nv_bfloat16S3_S3_fjLj2048ELj1ELj4ELj1ELj16ENS0_18Kernel_traits_baseILj2048ES3_S3_S3_fjLj128EEEEEEEvNS0_19ForwardKernelParamsE:
	.zero		1032


//--------------------- .nv.constant0._ZN18transformer_engine13normalization19ln_fwd_tuned_kernelINS0_13Kernel_traitsIff6__halffjLj2048ELj1ELj4ELj1ELj16ENS0_18Kernel_traits_baseILj2048EffS3_fjLj128EEEEEEEvNS0_19ForwardKernelParamsE --------------------------
	.section	.nv.constant0._ZN18transformer_engine13normalization19ln_fwd_tuned_kernelINS0_13Kernel_traitsIff6__halffjLj2048ELj1ELj4ELj1ELj16ENS0_18Kernel_traits_baseILj2048EffS3_fjLj128EEEEEEEvNS0_19ForwardKernelParamsE,"a",@progbits
	.sectionflags	@""
	.align	4
.nv.constant0._ZN18transformer_engine13normalization19ln_fwd_tuned_kernelINS0_13Kernel_traitsIff6__halffjLj2048ELj1ELj4ELj1ELj16ENS0_18Kernel_traits_baseILj2048EffS3_fjLj128EEEEEEEvNS0_19ForwardKernelParamsE:
	.zero		1032


//--------------------- .nv.constant0._ZN18transformer_engine13normalization19ln_fwd_tuned_kernelINS0_13Kernel_traitsI6__halfS3_S3_fjLj2048ELj1ELj4ELj1ELj16ENS0_18Kernel_traits_baseILj2048ES3_S3_S3_fjLj128EEEEEEEvNS0_19ForwardKernelParamsE --------------------------
	.section	.nv.constant0._ZN18transformer_engine13normalization19ln_fwd_tuned_kernelINS0_13Kernel_traitsI6__halfS3_S3_fjLj2048ELj1ELj4ELj1ELj16ENS0_18Kernel_traits_baseILj2048ES3_S3_S3_fjLj128EEEEEEEvNS0_19ForwardKernelParamsE,"a",@progbits
	.sectionflags	@""
	.align	4
.nv.constant0._ZN18transformer_engine13normalization19ln_fwd_tuned_kernelINS0_13Kernel_traitsI6__halfS3_S3_fjLj2048ELj1ELj4ELj1ELj16ENS0_18Kernel_traits_baseILj2048ES3_S3_S3_fjLj128EEEEEEEvNS0_19ForwardKernelParamsE:
	.zero		1032


//--------------------- .nv.constant0._ZN18transformer_engine13normalization19ln_fwd_tuned_kernelINS0_13Kernel_traitsIffffjLj2048ELj1ELj4ELj1ELj16ENS0_18Kernel_traits_baseILj2048EffffjLj128EEEEEEEvNS0_19ForwardKernelParamsE --------------------------
	.section	.nv.constant0._ZN18transformer_engine13normalization19ln_fwd_tuned_kernelINS0_13Kernel_traitsIffffjLj2048ELj1ELj4ELj1ELj16ENS0_18Kernel_traits_baseILj2048EffffjLj128EEEEEEEvNS0_19ForwardKernelParamsE,"a",@progbits
	.sectionflags	@""
	.align	4
.nv.constant0._ZN18transformer_engine13normalization19ln_fwd_tuned_kernelINS0_13Kernel_traitsIffffjLj2048ELj1ELj4ELj1ELj16ENS0_18Kernel_traits_baseILj2048EffffjLj128EEEEEEEvNS0_19ForwardKernelParamsE:
	.zero		1032


//--------------------- .nv.constant0._ZN18transformer_engine13normalization19ln_fwd_tuned_kernelINS0_13Kernel_traitsIff13__nv_bfloat16fjLj1536ELj1ELj4ELj1ELj16ENS0_18Kernel_traits_baseILj1536EffS3_fjLj128EEEEEEEvNS0_19ForwardKernelParamsE --------------------------
	.section	.nv.constant0._ZN18transformer_engine13normalization19ln_fwd_tuned_kernelINS0_13Kernel_traitsIff13__nv_bfloat16fjLj1536ELj1ELj4ELj1ELj16ENS0_18Kernel_traits_baseILj1536EffS3_fjLj128EEEEEEEvNS0_19ForwardKernelParamsE,"a",@progbits
	.sectionflags	@""
	.align	4
.nv.constant0._ZN18transformer_engine13normalization19ln_fwd_tuned_kernelINS0_13Kernel_traitsIff13__nv_bfloat16fjLj1536ELj1ELj4ELj1ELj16ENS0_18Kernel_traits_baseILj1536EffS3_fjLj128EEEEEEEvNS0_19ForwardKernelParamsE:
	.zero		1032


//--------------------- .nv.constant0._ZN18transformer_engine13normalization19ln_fwd_tuned_kernelINS0_13Kernel_traitsI13__nv_bfloat16S3_S3_fjLj1536ELj1ELj4ELj1ELj16ENS0_18Kernel_traits_baseILj1536ES3_S3_S3_fjLj128EEEEEEEvNS0_19ForwardKernelParamsE --------------------------
	.section	.nv.constant0._ZN18transformer_engine13normalization19ln_fwd_tuned_kernelINS0_13Kernel_traitsI13__nv_bfloat16S3_S3_fjLj1536ELj1ELj4ELj1ELj16ENS0_18Kernel_traits_baseILj1536ES3_S3_S3_fjLj128EEEEEEEvNS0_19ForwardKernelParamsE,"a",@progbits
	.sectionflags	@""
	.align	4
.nv.constant0._ZN18transformer_engine13normalization19ln_fwd_tuned_kernelINS0_13Kernel_traitsI13__nv_bfloat16S3_S3_fjLj1536ELj1ELj4ELj1ELj16ENS0_18Kernel_traits_baseILj1536ES3_S3_S3_fjLj128EEEEEEEvNS0_19ForwardKernelParamsE:
	.zero		1032


//--------------------- .nv.constant0._ZN18transformer_engine13normalization19ln_fwd_tuned_kernelINS0_13Kernel_traitsIff6__halffjLj1536ELj1ELj4ELj1ELj16ENS0_18Kernel_traits_baseILj1536EffS3_fjLj128EEEEEEEvNS0_19ForwardKernelParamsE --------------------------
	.section	.nv.constant0._ZN18transformer_engine13normalization19ln_fwd_tuned_kernelINS0_13Kernel_traitsIff6__halffjLj1536ELj1ELj4ELj1ELj16ENS0_18Kernel_traits_baseILj1536EffS3_fjLj128EEEEEEEvNS0_19ForwardKernelParamsE,"a",@progbits
	.sectionflags	@""
	.align	4
.nv.constant0._ZN18transformer_engine13normalization19ln_fwd_tuned_kernelINS0_13Kernel_traitsIff6__halffjLj1536ELj1ELj4ELj1ELj16ENS0_18Kernel_traits_baseILj1536EffS3_fjLj128EEEEEEEvNS0_19ForwardKernelParamsE:
	.zero		1032


//--------------------- .nv.constant0._ZN18transformer_engine13normalization19ln_fwd_tuned_kernelINS0_13Kernel_traitsI6__halfS3_S3_fjLj1536ELj1ELj4ELj1ELj16ENS0_18Kernel_traits_baseILj1536ES3_S3_S3_fjLj128EEEEEEEvNS0_19ForwardKernelParamsE --------------------------
	.section	.nv.constant0._ZN18transformer_engine13normalization19ln_fwd_tuned_kernelINS0_13Kernel_traitsI6__halfS3_S3_fjLj1536ELj1ELj4ELj1ELj16ENS0_18Kernel_traits_baseILj1536ES3_S3_S3_fjLj128EEEEEEEvNS0_19ForwardKernelParamsE,"a",@progbits
	.sectionflags	@""
	.align	4
.nv.constant0._ZN18transformer_engine13normalization19ln_fwd_tuned_kernelINS0_13Kernel_traitsI6__halfS3_S3_fjLj1536ELj1ELj4ELj1ELj16ENS0_18Kernel_traits_baseILj1536ES3_S3_S3_fjLj128EEEEEEEvNS0_19ForwardKernelParamsE:
	.zero		1032


//--------------------- .nv.constant0._ZN18transformer_engine13normalization19ln_fwd_tuned_kernelINS0_13Kernel_traitsIffffjLj1536ELj1ELj4ELj1ELj16ENS0_18Kernel_traits_baseILj1536EffffjLj128EEEEEEEvNS0_19ForwardKernelParamsE --------------------------
	.section	.nv.constant0._ZN18transformer_engine13normalization19ln_fwd_tuned_kernelINS0_13Kernel_traitsIffffjLj1536ELj1ELj4ELj1ELj16ENS0_18Kernel_traits_baseILj1536EffffjLj128EEEEEEEvNS0_19ForwardKernelParamsE,"a",@progbits
	.sectionflags	@""
	.align	4
.nv.constant0._ZN18transformer_engine13normalization19ln_fwd_tuned_kernelINS0_13Kernel_traitsIffffjLj1536ELj1ELj4ELj1ELj16ENS0_18Kernel_traits_baseILj1536EffffjLj128EEEEEEEvNS0_19ForwardKernelParamsE:
	.zero		1032


//--------------------- .nv.constant0._ZN18transformer_engine13normalization19ln_fwd_tuned_kernelINS0_13Kernel_traitsIff13__nv_bfloat16fjLj1024ELj1ELj4ELj1ELj16ENS0_18Kernel_traits_baseILj1024EffS3_fjLj128EEEEEEEvNS0_19ForwardKernelParamsE --------------------------
	.section	.nv.constant0._ZN18transformer_engine13normalization19ln_fwd_tuned_kernelINS0_13Kernel_traitsIff13__nv_bfloat16fjLj1024ELj1ELj4ELj1ELj16ENS0_18Kernel_traits_baseILj1024EffS3_fjLj128EEEEEEEvNS0_19ForwardKernelParamsE,"a",@progbits
	.sectionflags	@""
	.align	4
.nv.constant0._ZN18transformer_engine13normalization19ln_fwd_tuned_kernelINS0_13Kernel_traitsIff13__nv_bfloat16fjLj1024ELj1ELj4ELj1ELj16ENS0_18Kernel_traits_baseILj1024EffS3_fjLj128EEEEEEEvNS0_19ForwardKernelParamsE:
	.zero		1032


//--------------------- .nv.constant0._ZN18transformer_engine13normalization19ln_fwd_tuned_kernelINS0_13Kernel_traitsI13__nv_bfloat16S3_S3_fjLj1024ELj1ELj4ELj1ELj16ENS0_18Kernel_traits_baseILj1024ES3_S3_S3_fjLj128EEEEEEEvNS0_19ForwardKernelParamsE --------------------------
	.section	.nv.constant0._ZN18transformer_engine13normalization19ln_fwd_tuned_kernelINS0_13Kernel_traitsI13__nv_bfloat16S3_S3_fjLj1024ELj1ELj4ELj1ELj16ENS0_18Kernel_traits_baseILj1024ES3_S3_S3_fjLj128EEEEEEEvNS0_19ForwardKernelParamsE,"a",@progbits
	.sectionflags	@""
	.align	4
.nv.constant0._ZN18transformer_engine13normalization19ln_fwd_tuned_kernelINS0_13Kernel_traitsI13__nv_bfloat16S3_S3_fjLj1024ELj1ELj4ELj1ELj16ENS0_18Kernel_traits_baseILj1024ES3_S3_S3_fjLj128EEEEEEEvNS0_19ForwardKernelParamsE:
	.zero		1032


//--------------------- .nv.constant0._ZN18transformer_engine13normalization19ln_fwd_tuned_kernelINS0_13Kernel_traitsIff6__halffjLj1024ELj1ELj4ELj1ELj16ENS0_18Kernel_traits_baseILj1024EffS3_fjLj128EEEEEEEvNS0_19ForwardKernelParamsE --------------------------
	.section	.nv.constant0._ZN18transformer_engine13normalization19ln_fwd_tuned_kernelINS0_13Kernel_traitsIff6__halffjLj1024ELj1ELj4ELj1ELj16ENS0_18Kernel_traits_baseILj1024EffS3_fjLj128EEEEEEEvNS0_19ForwardKernelParamsE,"a",@progbits
	.sectionflags	@""
	.align	4
.nv.constant0._ZN18transformer_engine13normalization19ln_fwd_tuned_kernelINS0_13Kernel_traitsIff6__halffjLj1024ELj1ELj4ELj1ELj16ENS0_18Kernel_traits_baseILj1024EffS3_fjLj128EEEEEEEvNS0_19ForwardKernelParamsE:
	.zero		1032


//--------------------- .nv.constant0._ZN18transformer_engine13normalization19ln_fwd_tuned_kernelINS0_13Kernel_traitsI6__halfS3_S3_fjLj1024ELj1ELj4ELj1ELj16ENS0_18Kernel_traits_baseILj1024ES3_S3_S3_fjLj128EEEEEEEvNS0_19ForwardKernelParamsE --------------------------
	.section	.nv.constant0._ZN18transformer_engine13normalization19ln_fwd_tuned_kernelINS0_13Kernel_traitsI6__halfS3_S3_fjLj1024ELj1ELj4ELj1ELj16ENS0_18Kernel_traits_baseILj1024ES3_S3_S3_fjLj128EEEEEEEvNS0_19ForwardKernelParamsE,"a",@progbits
	.sectionflags	@""
	.align	4
.nv.constant0._ZN18transformer_engine13normalization19ln_fwd_tuned_kernelINS0_13Kernel_traitsI6__halfS3_S3_fjLj1024ELj1ELj4ELj1ELj16ENS0_18Kernel_traits_baseILj1024ES3_S3_S3_fjLj128EEEEEEEvNS0_19ForwardKernelParamsE:
	.zero		1032


//--------------------- .nv.constant0._ZN18transformer_engine13normalization19ln_fwd_tuned_kernelINS0_13Kernel_traitsIffffjLj1024ELj1ELj4ELj1ELj16ENS0_18Kernel_traits_baseILj1024EffffjLj128EEEEEEEvNS0_19ForwardKernelParamsE --------------------------
	.section	.nv.constant0._ZN18transformer_engine13normalization19ln_fwd_tuned_kernelINS0_13Kernel_traitsIffffjLj1024ELj1ELj4ELj1ELj16ENS0_18Kernel_traits_baseILj1024EffffjLj128EEEEEEEvNS0_19ForwardKernelParamsE,"a",@progbits
	.sectionflags	@""
	.align	4
.nv.constant0._ZN18transformer_engine13normalization19ln_fwd_tuned_kernelINS0_13Kernel_traitsIffffjLj1024ELj1ELj4ELj1ELj16ENS0_18Kernel_traits_baseILj1024EffffjLj128EEEEEEEvNS0_19ForwardKernelParamsE:
	.zero		1032


//--------------------- .nv.constant0._ZN18transformer_engine13normalization19ln_fwd_tuned_kernelINS0_13Kernel_traitsIff13__nv_bfloat16fjLj768ELj1ELj4ELj1ELj16ENS0_18Kernel_traits_baseILj768EffS3_fjLj128EEEEEEEvNS0_19ForwardKernelParamsE --------------------------
	.section	.nv.constant0._ZN18transformer_engine13normalization19ln_fwd_tuned_kernelINS0_13Kernel_traitsIff13__nv_bfloat16fjLj768ELj1ELj4ELj1ELj16ENS0_18Kernel_traits_baseILj768EffS3_fjLj128EEEEEEEvNS0_19ForwardKernelParamsE,"a",@progbits
	.sectionflags	@""
	.align	4
.nv.constant0._ZN18transformer_engine13normalization19ln_fwd_tuned_kernelINS0_13Kernel_traitsIff13__nv_bfloat16fjLj768ELj1ELj4ELj1ELj16ENS0_18Kernel_traits_baseILj768EffS3_fjLj128EEEEEEEvNS0_19ForwardKernelParamsE:
	.zero		1032


//--------------------- .nv.constant0._ZN18transformer_engine13normalization19ln_fwd_tuned_kernelINS0_13Kernel_traitsI13__nv_bfloat16S3_S3_fjLj768ELj1ELj4ELj1ELj16ENS0_18Kernel_traits_baseILj768ES3_S3_S3_fjLj128EEEEEEEvNS0_19ForwardKernelParamsE --------------------------
	.section	.nv.constant0._ZN18transformer_engine13normalization19ln_fwd_tuned_kernelINS0_13Kernel_traitsI13__nv_bfloat16S3_S3_fjLj768ELj1ELj4ELj1ELj16ENS0_18Kernel_traits_baseILj768ES3_S3_S3_fjLj128EEEEEEEvNS0_19ForwardKernelParamsE,"a",@progbits
	.sectionflags	@""
	.align	4
.nv.constant0._ZN18transformer_engine13normalization19ln_fwd_tuned_kernelINS0_13Kernel_traitsI13__nv_bfloat16S3_S3_fjLj768ELj1ELj4ELj1ELj16ENS0_18Kernel_traits_baseILj768ES3_S3_S3_fjLj128EEEEEEEvNS0_19ForwardKernelParamsE:
	.zero		1032


//--------------------- .nv.constant0._ZN18transformer_engine13normalization19ln_fwd_tuned_kernelINS0_13Kernel_traitsIff6__halffjLj768ELj1ELj4ELj1ELj16ENS0_18Kernel_traits_baseILj768EffS3_fjLj128EEEEEEEvNS0_19ForwardKernelParamsE --------------------------
	.section	.nv.constant0._ZN18transformer_engine13normalization19ln_fwd_tuned_kernelINS0_13Kernel_traitsIff6__halffjLj768ELj1ELj4ELj1ELj16ENS0_18Kernel_traits_baseILj768EffS3_fjLj128EEEEEEEvNS0_19ForwardKernelParamsE,"a",@progbits
	.sectionflags	@""
	.align	4
.nv.constant0._ZN18transformer_engine13normalization19ln_fwd_tuned_kernelINS0_13Kernel_traitsIff6__halffjLj768ELj1ELj4ELj1ELj16ENS0_18Kernel_traits_baseILj768EffS3_fjLj128EEEEEEEvNS0_19ForwardKernelParamsE:
	.zero		1032


//--------------------- .nv.constant0._ZN18transformer_engine13normalization19ln_fwd_tuned_kernelINS0_13Kernel_traitsI6__halfS3_S3_fjLj768ELj1ELj4ELj1ELj16ENS0_18Kernel_traits_baseILj768ES3_S3_S3_fjLj128EEEEEEEvNS0_19ForwardKernelParamsE --------------------------
	.section	.nv.constant0._ZN18transformer_engine13normalization19ln_fwd_tuned_kernelINS0_13Kernel_traitsI6__halfS3_S3_fjLj768ELj1ELj4ELj1ELj16ENS0_18Kernel_traits_baseILj768ES3_S3_S3_fjLj128EEEEEEEvNS0_19ForwardKernelParamsE,"a",@progbits
	.sectionflags	@""
	.align	4
.nv.constant0._ZN18transformer_engine13normalization19ln_fwd_tuned_kernelINS0_13Kernel_traitsI6__halfS3_S3_fjLj768ELj1ELj4ELj1ELj16ENS0_18Kernel_traits_baseILj768ES3_S3_S3_fjLj128EEEEEEEvNS0_19ForwardKernelParamsE:
	.zero		1032


//--------------------- .nv.constant0._ZN18transformer_engine13normalization19ln_fwd_tuned_kernelINS0_13Kernel_traitsIffffjLj768ELj1ELj4ELj1ELj16ENS0_18Kernel_traits_baseILj768EffffjLj128EEEEEEEvNS0_19ForwardKernelParamsE --------------------------
	.section	.nv.constant0._ZN18transformer_engine13normalization19ln_fwd_tuned_kernelINS0_13Kernel_traitsIffffjLj768ELj1ELj4ELj1ELj16ENS0_18Kernel_traits_baseILj768EffffjLj128EEEEEEEvNS0_19ForwardKernelParamsE,"a",@progbits
	.sectionflags	@""
	.align	4
.nv.constant0._ZN18transformer_engine13normalization19ln_fwd_tuned_kernelINS0_13Kernel_traitsIffffjLj768ELj1ELj4ELj1ELj16ENS0_18Kernel_traits_baseILj768EffffjLj128EEEEEEEvNS0_19ForwardKernelParamsE:
	.zero		1032


//--------------------- .nv.constant0._ZN18transformer_engine13normalization19ln_fwd_tuned_kernelINS0_13Kernel_traitsIff13__nv_fp8_e4m3fjLj65536ELj8ELj1ELj4ELj16ENS0_18Kernel_traits_baseILj65536EffS3_fjLj128EEEEEEEvNS0_19ForwardKernelParamsE --------------------------
	.section	.nv.constant0._ZN18transformer_engine13normalization19ln_fwd_tuned_kernelINS0_13Kernel_traitsIff13__nv_fp8_e4m3fjLj65536ELj8ELj1ELj4ELj16ENS0_18Kernel_traits_baseILj65536EffS3_fjLj128EEEEEEEvNS0_19ForwardKernelParamsE,"a",@progbits
	.sectionflags	@""
	.align	4
.nv.constant0._ZN18transformer_engine13normalization19ln_fwd_tuned_kernelINS0_13Kernel_traitsIff13__nv_fp8_e4m3fjLj65536ELj8ELj1ELj4ELj16ENS0_18Kernel_traits_baseILj65536EffS3_fjLj128EEEEEEEvNS0_19ForwardKernelParamsE:
	.zero		1032


//--------------------- .nv.constant0._ZN18transformer_engine13normalization19ln_fwd_tuned_kernelINS0_13Kernel_traitsIff13__nv_fp8_e4m3fjLj49152ELj4ELj1ELj4ELj16ENS0_18Kernel_traits_baseILj49152EffS3_fjLj128EEEEEEEvNS0_19ForwardKernelParamsE --------------------------
	.section	.nv.constant0._ZN18transformer_engine13normalization19ln_fwd_tuned_kernelINS0_13Kernel_traitsIff13__nv_fp8_e4m3fjLj49152ELj4ELj1ELj4ELj16ENS0_18Kernel_traits_baseILj49152EffS3_fjLj128EEEEEEEvNS0_19ForwardKernelParamsE,"a",@progbits
	.sectionflags	@""
	.align	4
.nv.constant0._ZN18transformer_engine13normalization19ln_fwd_tuned_kernelINS0_13Kernel_traitsIff13__nv_fp8_e4m3fjLj49152ELj4ELj1ELj4ELj16ENS0_18Kernel_traits_baseILj49152EffS3_fjLj128EEEEEEEvNS0_19ForwardKernelParamsE:
	.zero		1032


//--------------------- .nv.constant0._ZN18transformer_engine13normalization19ln_fwd_tuned_kernelINS0_13Kernel_traitsIff13__nv_fp8_e4m3fjLj40960ELj4ELj1ELj4ELj16ENS0_18Kernel_traits_baseILj40960EffS3_fjLj128EEEEEEEvNS0_19ForwardKernelParamsE --------------------------
	.section	.nv.constant0._ZN18transformer_engine13normalization19ln_fwd_tuned_kernelINS0_13Kernel_traitsIff13__nv_fp8_e4m3fjLj40960ELj4ELj1ELj4ELj16ENS0_18Kernel_traits_baseILj40960EffS3_fjLj128EEEEEEEvNS0_19ForwardKernelParamsE,"a",@progbits
	.sectionflags	@""
	.align	4
.nv.constant0._ZN18transformer_engine13normalization19ln_fwd_tuned_kernelINS0_13Kernel_traitsIff13__nv_fp8_e4m3fjLj40960ELj4ELj1ELj4ELj16ENS0_18Kernel_traits_baseILj40960EffS3_fjLj128EEEEEEEvNS0_19ForwardKernelParamsE:
	.zero		1032


//--------------------- .nv.constant0._ZN18transformer_engine13normalization19ln_fwd_tuned_kernelINS0_13Kernel_traitsIff13__nv_fp8_e4m3fjLj32768ELj4ELj1ELj4ELj16ENS0_18Kernel_traits_baseILj32768EffS3_fjLj128EEEEEEEvNS0_19ForwardKernelParamsE --------------------------
	.section	.nv.constant0._ZN18transformer_engine13normalization19ln_fwd_tuned_kernelINS0_13Kernel_traitsIff13__nv_fp8_e4m3fjLj32768ELj4ELj1ELj4ELj16ENS0_18Kernel_traits_baseILj32768EffS3_fjLj128EEEEEEEvNS0_19ForwardKernelParamsE,"a",@progbits
	.sectionflags	@""
	.align	4
.nv.constant0._ZN18transformer_engine13normalization19ln_fwd_tuned_kernelINS0_13Kernel_traitsIff13__nv_fp8_e4m3fjLj32768ELj4ELj1ELj4ELj16ENS0_18Kernel_traits_baseILj32768EffS3_fjLj128EEEEEEEvNS0_19ForwardKernelParamsE:
	.zero		1032


//--------------------- .nv.constant0._ZN18transformer_engine13normalization19ln_fwd_tuned_kernelINS0_13Kernel_traitsIff13__nv_fp8_e4m3fjLj30720ELj4ELj1ELj4ELj4ENS0_18Kernel_traits_baseILj30720EffS3_fjLj128EEEEEEEvNS0_19ForwardKernelParamsE --------------------------
	.section	.nv.constant0._ZN18transformer_engine13normalization19ln_fwd_tuned_kernelINS0_13Kernel_traitsIff13__nv_fp8_e4m3fjLj30720ELj4ELj1ELj4ELj4ENS0_18Kernel_traits_baseILj30720EffS3_fjLj128EEEEEEEvNS0_19ForwardKernelParamsE,"a",@progbits
	.sectionflags	@""
	.align	4
.nv.constant0._ZN18transformer_engine13normalization19ln_fwd_tuned_kernelINS0_13Kernel_traitsIff13__nv_fp8_e4m3fjLj30720ELj4ELj1ELj4ELj4ENS0_18Kernel_traits_baseILj30720EffS3_fjLj128EEEEEEEvNS0_19ForwardKernelParamsE:
	.zero		1032


//--------------------- .nv.constant0._ZN18transformer_engine13normalization19ln_fwd_tuned_kernelINS0_13Kernel_traitsIff13__nv_fp8_e4m3fjLj25600ELj2ELj1ELj4ELj8ENS0_18Kernel_traits_baseILj25600EffS3_fjLj128EEEEEEEvNS0_19ForwardKernelParamsE --------------------------
	.section	.nv.constant0._ZN18transformer_engine13normalization19ln_fwd_tuned_kernelINS0_13Kernel_traitsIff13__nv_fp8_e4m3fjLj25600ELj2ELj1ELj4ELj8ENS0_18Kernel_traits_baseILj25600EffS3_fjLj128EEEEEEEvNS0_19ForwardKernelParamsE,"a",@progbits
	.sectionflags	@""
	.align	4
.nv.constant0._ZN18transformer_engine13normalization19ln_fwd_tuned_kernelINS0_13Kernel_traitsIff13__nv_fp8_e4m3fjLj25600ELj2ELj1ELj4ELj8ENS0_18Kernel_traits_baseILj25600EffS3_fjLj128EEEEEEEvNS0_19ForwardKernelParamsE:
	.zero		1032


//--------------------- .nv.constant0._ZN18transformer_engine13normalization19ln_fwd_tuned_kernelINS0_13Kernel_traitsIff13__nv_fp8_e4m3fjLj24576ELj2ELj1ELj4ELj16ENS0_18Kernel_traits_baseILj24576EffS3_fjLj128EEEEEEEvNS0_19ForwardKernelParamsE --------------------------
	.section	.nv.constant0._ZN18transformer_engine13normalization19ln_fwd_tuned_kernelINS0_13Kernel_traitsIff13__nv_fp8_e4m3fjLj24576ELj2ELj1ELj4ELj16ENS0_18Kernel_traits_baseILj24576EffS3_fjLj128EEEEEEEvNS0_19ForwardKernelParamsE,"a",@progbits
	.sectionflags	@""
	.align	4
.nv.constant0._ZN18transformer_engine13normalization19ln_fwd_tuned_kernelINS0_13Kernel_traitsIff13__nv_fp8_e4m3fjLj24576ELj2ELj1ELj4ELj16ENS0_18Kernel_traits_baseILj24576EffS3_fjLj128EEEEEEEvNS0_19ForwardKernelParamsE:
	.zero		1032


//--------------------- .nv.constant0._ZN18transformer_engine13normalization19ln_fwd_tuned_kernelINS0_13Kernel_traitsIff13__nv_fp8_e4m3fjLj20480ELj2ELj1ELj4ELj16ENS0_18Kernel_traits_baseILj20480EffS3_fjLj128EEEEEEEvNS0_19ForwardKernelParamsE --------------------------
	.section	.nv.constant0._ZN18transformer_engine13normalization19ln_fwd_tuned_kernelINS0_13Kernel_traitsIff13__nv_fp8_e4m3fjLj20480ELj2ELj1ELj4ELj16ENS0_18Kernel_traits_baseILj20480EffS3_fjLj128EEEEEEEvNS0_19ForwardKernelParamsE,"a",@progbits
	.sectionflags	@""
	.align	4
.nv.constant0._ZN18transformer_engine13normalization19ln_fwd_tuned_kernelINS0_13Kernel_traitsIff13__nv_fp8_e4m3fjLj20480ELj2ELj1ELj4ELj16ENS0_18Kernel_traits_baseILj20480EffS3_fjLj128EEEEEEEvNS0_19ForwardKernelParamsE:
	.zero		1032


//--------------------- .nv.constant0._ZN18transformer_engine13normalization19ln_fwd_tuned_kernelINS0_13Kernel_traitsIff13__nv_fp8_e4m3fjLj18432ELj2ELj1ELj4ELj16ENS0_18Kernel_traits_baseILj18432EffS3_fjLj128EEEEEEEvNS0_19ForwardKernelParamsE --------------------------
	.section	.nv.constant0._ZN18transformer_engine13normalization19ln_fwd_tuned_kernelINS0_13Kernel_traitsIff13__nv_fp8_e4m3fjLj18432ELj2ELj1ELj4ELj16ENS0_18Kernel_traits_baseILj18432EffS3_fjLj128EEEEEEEvNS0_19ForwardKernelParamsE,"a",@progbits
	.sectionflags	@""
	.align	4
.nv.constant0._ZN18transformer_engine13normalization19ln_fwd_tuned_kernelINS0_13Kernel_traitsIff13__nv_fp8_e4m3fjLj18432ELj2ELj1ELj4ELj16ENS0_18Kernel_traits_baseILj18432EffS3_fjLj128EEEEEEEvNS0_19ForwardKernelParamsE:
	.zero		1032


//--------------------- .nv.constant0._ZN18transformer_engine13normalization19ln_fwd_tuned_kernelINS0_13Kernel_traitsIff13__nv_fp8_e4m3fjLj16384ELj2ELj1ELj4ELj16ENS0_18Kernel_traits_baseILj16384EffS3_fjLj128EEEEEEEvNS0_19ForwardKernelParamsE --------------------------
	.section	.nv.constant0._ZN18transformer_engine13normalization19ln_fwd_tuned_kernelINS0_13Kernel_traitsIff13__nv_fp8_e4m3fjLj16384ELj2ELj1ELj4ELj16ENS0_18Kernel_traits_baseILj16384EffS3_fjLj128EEEEEEEvNS0_19ForwardKernelParamsE,"a",@progbits
	.sectionflags	@""
	.align	4
.nv.constant0._ZN18transformer_engine13normalization19ln_fwd_tuned_kernelINS0_13Kernel_traitsIff13__nv_fp8_e4m3fjLj16384ELj2ELj1ELj4ELj16ENS0_18Kernel_traits_baseILj16384EffS3_fjLj128EEEEEEEvNS0_19ForwardKernelParamsE:
	.zero		1032


//--------------------- .nv.constant0._ZN18transformer_engine13normalization19ln_fwd_tuned_kernelINS0_13Kernel_traitsIff13__nv_fp8_e4m3fjLj15360ELj2ELj1ELj4ELj8ENS0_18Kernel_traits_baseILj15360EffS3_fjLj128EEEEEEEvNS0_19ForwardKernelParamsE --------------------------
	.section	.nv.constant0._ZN18transformer_engine13normalization19ln_fwd_tuned_kernelINS0_13Kernel_traitsIff13__nv_fp8_e4m3fjLj15360ELj2ELj1ELj4ELj8ENS0_18Kernel_traits_baseILj15360EffS3_fjLj128EEEEEEEvNS0_19ForwardKernelParamsE,"a",@progbits
	.sectionflags	@""
	.align	4
.nv.constant0._ZN18transformer_engine13normalization19ln_fwd_tuned_kernelINS0_13Kernel_traitsIff13__nv_fp8_e4m3fjLj15360ELj2ELj1ELj4ELj8ENS0_18Kernel_traits_baseILj15360EffS3_fjLj128EEEEEEEvNS0_19ForwardKernelParamsE:
	.zero		1032


//--------------------- .nv.constant0._ZN18transformer_engine13normalization19ln_fwd_tuned_kernelINS0_13Kernel_traitsIff13__nv_fp8_e4m3fjLj12800ELj2ELj1ELj4ELj4ENS0_18Kernel_traits_baseILj12800EffS3_fjLj128EEEEEEEvNS0_19ForwardKernelParamsE --------------------------
	.section	.nv.constant0._ZN18transformer_engine13normalization19ln_fwd_tuned_kernelINS0_13Kernel_traitsIff13__nv_fp8_e4m3fjLj12800ELj2ELj1ELj4ELj4ENS0_18Kernel_traits_baseILj12800EffS3_fjLj128EEEEEEEvNS0_19ForwardKernelParamsE,"a",@progbits
	.sectionflags	@""
	.align	4
.nv.constant0._ZN18transformer_engine13normalization19ln_fwd_tuned_kernelINS0_13Kernel_traitsIff13__nv_fp8_e4m3fjLj12800ELj2ELj1ELj4ELj4ENS0_18Kernel_traits_baseILj12800EffS3_fjLj128EEEEEEEvNS0_19ForwardKernelParamsE:
	.zero		1032


//--------------------- .nv.constant0._ZN18transformer_engine13normalization19ln_fwd_tuned_kernelINS0_13Kernel_traitsIff13__nv_fp8_e4m3fjLj12288ELj2ELj1ELj4ELj16ENS0_18Kernel_traits_baseILj12288EffS3_fjLj128EEEEEEEvNS0_19ForwardKernelParamsE --------------------------
	.section	.nv.constant0._ZN18transformer_engine13normalization19ln_fwd_tuned_kernelINS0_13Kernel_traitsIff13__nv_fp8_e4m3fjLj12288ELj2ELj1ELj4ELj16ENS0_18Kernel_traits_baseILj12288EffS3_fjLj128EEEEEEEvNS0_19ForwardKernelParamsE,"a",@progbits
	.sectionflags	@""
	.align	4
.nv.constant0._ZN18transformer_engine13normalization19ln_fwd_tuned_kernelINS0_13Kernel_traitsIff13__nv_fp8_e4m3fjLj12288ELj2ELj1ELj4ELj16ENS0_18Kernel_traits_baseILj12288EffS3_fjLj128EEEEEEEvNS0_19ForwardKernelParamsE:
	.zero		1032


//--------------------- .nv.constant0._ZN18transformer_engine13normalization19ln_fwd_tuned_kernelINS0_13Kernel_traitsIff13__nv_fp8_e4m3fjLj10240ELj1ELj1ELj4ELj16ENS0_18Kernel_traits_baseILj10240EffS3_fjLj128EEEEEEEvNS0_19ForwardKernelParamsE --------------------------
	.section	.nv.constant0._ZN18transformer_engine13normalization19ln_fwd_tuned_kernelINS0_13Kernel_traitsIff13__nv_fp8_e4m3fjLj10240ELj1ELj1ELj4ELj16ENS0_18Kernel_traits_baseILj10240EffS3_fjLj128EEEEEEEvNS0_19ForwardKernelParamsE,"a",@progbits
	.sectionflags	@""
	.align	4
.nv.constant0._ZN18transformer_engine13normalization19ln_fwd_tuned_kernelINS0_13Kernel_traitsIff13__nv_fp8_e4m3fjLj10240ELj1ELj1ELj4ELj16ENS0_18Kernel_traits_baseILj10240EffS3_fjLj128EEEEEEEvNS0_19ForwardKernelParamsE:
	.zero		1032


//--------------------- .nv.constant0._ZN18transformer_engine13normalization19ln_fwd_tuned_kernelINS0_13Kernel_traitsIff13__nv_fp8_e4m3fjLj8192ELj1ELj1ELj4ELj16ENS0_18Kernel_traits_baseILj8192EffS3_fjLj128EEEEEEEvNS0_19ForwardKernelParamsE --------------------------
	.section	.nv.constant0._ZN18transformer_engine13normalization19ln_fwd_tuned_kernelINS0_13Kernel_traitsIff13__nv_fp8_e4m3fjLj8192ELj1ELj1ELj4ELj16ENS0_18Kernel_traits_baseILj8192EffS3_fjLj128EEEEEEEvNS0_19ForwardKernelParamsE,"a",@progbits
	.sectionflags	@""
	.align	4
.nv.constant0._ZN18transformer_engine13normalization19ln_fwd_tuned_kernelINS0_13Kernel_traitsIff13__nv_fp8_e4m3fjLj8192ELj1ELj1ELj4ELj16ENS0_18Kernel_traits_baseILj8192EffS3_fjLj128EEEEEEEvNS0_19ForwardKernelParamsE:
	.zero		1032


//--------------------- .nv.constant0._ZN18transformer_engine13normalization19ln_fwd_tuned_kernelINS0_13Kernel_traitsIff13__nv_fp8_e4m3fjLj6144ELj1ELj1ELj4ELj16ENS0_18Kernel_traits_baseILj6144EffS3_fjLj128EEEEEEEvNS0_19ForwardKernelParamsE --------------------------
	.section	.nv.constant0._ZN18transformer_engine13normalization19ln_fwd_tuned_kernelINS0_13Kernel_traitsIff13__nv_fp8_e4m3fjLj6144ELj1ELj1ELj4ELj16ENS0_18Kernel_traits_baseILj6144EffS3_fjLj128EEEEEEEvNS0_19ForwardKernelParamsE,"a",@progbits
	.sectionflags	@""
	.align	4
.nv.constant0._ZN18transformer_engine13normalization19ln_fwd_tuned_kernelINS0_13Kernel_traitsIff13__nv_fp8_e4m3fjLj6144ELj1ELj1ELj4ELj16ENS0_18Kernel_traits_baseILj6144EffS3_fjLj128EEEEEEEvNS0_19ForwardKernelParamsE:
	.zero		1032


//--------------------- .nv.constant0._ZN18transformer_engine13normalization19ln_fwd_tuned_kernelINS0_13Kernel_traitsIff13__nv_fp8_e4m3fjLj5120ELj1ELj1ELj4ELj16ENS0_18Kernel_traits_baseILj5120EffS3_fjLj128EEEEEEEvNS0_19ForwardKernelParamsE --------------------------
	.section	.nv.constant0._ZN18transformer_engine13normalization19ln_fwd_tuned_kernelINS0_13Kernel_traitsIff13__nv_fp8_e4m3fjLj5120ELj1ELj1ELj4ELj16ENS0_18Kernel_traits_baseILj5120EffS3_fjLj128EEEEEEEvNS0_19ForwardKernelParamsE,"a",@progbits
	.sectionflags	@""
	.align	4
.nv.constant0._ZN18transformer_engine13normalization19ln_fwd_tuned_kernelINS0_13Kernel_traitsIff13__nv_fp8_e4m3fjLj5120ELj1ELj1ELj4ELj16ENS0_18Kernel_traits_baseILj5120EffS3_fjLj128EEEEEEEvNS0_19ForwardKernelParamsE:
	.zero		1032


//--------------------- .nv.constant0._ZN18transformer_engine13normalization19ln_fwd_tuned_kernelINS0_13Kernel_traitsIff13__nv_fp8_e4m3fjLj4096ELj1ELj1ELj4ELj16ENS0_18Kernel_traits_baseILj4096EffS3_fjLj128EEEEEEEvNS0_19ForwardKernelParamsE --------------------------
	.section	.nv.constant0._ZN18transformer_engine13normalization19ln_fwd_tuned_kernelINS0_13Kernel_traitsIff13__nv_fp8_e4m3fjLj4096ELj1ELj1ELj4ELj16ENS0_18Kernel_traits_baseILj4096EffS3_fjLj128EEEEEEEvNS0_19ForwardKernelParamsE,"a",@progbits
	.sectionflags	@""
	.align	4
.nv.constant0._ZN18transformer_engine13normalization19ln_fwd_tuned_kernelINS0_13Kernel_traitsIff13__nv_fp8_e4m3fjLj4096ELj1ELj1ELj4ELj16ENS0_18Kernel_traits_baseILj4096EffS3_fjLj128EEEEEEEvNS0_19ForwardKernelParamsE:
	.zero		1032


//--------------------- .nv.constant0._ZN18transformer_engine13normalization19ln_fwd_tuned_kernelINS0_13Kernel_traitsIff13__nv_fp8_e4m3fjLj3840ELj1ELj1ELj4ELj4ENS0_18Kernel_traits_baseILj3840EffS3_fjLj128EEEEEEEvNS0_19ForwardKernelParamsE --------------------------
	.section	.nv.constant0._ZN18transformer_engine13normalization19ln_fwd_tuned_kernelINS0_13Kernel_traitsIff13__nv_fp8_e4m3fjLj3840ELj1ELj1ELj4ELj4ENS0_18Kernel_traits_baseILj3840EffS3_fjLj128EEEEEEEvNS0_19ForwardKernelParamsE,"a",@progbits
	.sectionflags	@""
	.align	4
.nv.constant0._ZN18transformer_engine13normalization19ln_fwd_tuned_kernelINS0_13Kernel_traitsIff13__nv_fp8_e4m3fjLj3840ELj1ELj1ELj4ELj4ENS0_18Kernel_traits_baseILj3840EffS3_fjLj128EEEEEEEvNS0_19ForwardKernelParamsE:
	.zero		1032


//--------------------- .nv.constant0._ZN18transformer_engine13normalization19ln_fwd_tuned_kernelINS0_13Kernel_traitsIff13__nv_fp8_e4m3fjLj3072ELj1ELj1ELj4ELj16ENS0_18Kernel_traits_baseILj3072EffS3_fjLj128EEEEEEEvNS0_19ForwardKernelParamsE --------------------------
	.section	.nv.constant0._ZN18transformer_engine13normalization19ln_fwd_tuned_kernelINS0_13Kernel_traitsIff13__nv_fp8_e4m3fjLj3072ELj1ELj1ELj4ELj16ENS0_18Kernel_traits_baseILj3072EffS3_fjLj128EEEEEEEvNS0_19ForwardKernelParamsE,"a",@progbits
	.sectionflags	@""
	.align	4
.nv.constant0._ZN18transformer_engine13normalization19ln_fwd_tuned_kernelINS0_13Kernel_traitsIff13__nv_fp8_e4m3fjLj3072ELj1ELj1ELj4ELj16ENS0_18Kernel_traits_baseILj3072EffS3_fjLj128EEEEEEEvNS0_19ForwardKernelParamsE:
	.zero		1032


//--------------------- .nv.constant0._ZN18transformer_engine13normalization19ln_fwd_tuned_kernelINS0_13Kernel_traitsIff13__nv_fp8_e4m3fjLj2304ELj1ELj4ELj1ELj16ENS0_18Kernel_traits_baseILj2304EffS3_fjLj128EEEEEEEvNS0_19ForwardKernelParamsE --------------------------
	.section	.nv.constant0._ZN18transformer_engine13normalization19ln_fwd_tuned_kernelINS0_13Kernel_traitsIff13__nv_fp8_e4m3fjLj2304ELj1ELj4ELj1ELj16ENS0_18Kernel_traits_baseILj2304EffS3_fjLj128EEEEEEEvNS0_19ForwardKernelParamsE,"a",@progbits
	.sectionflags	@""
	.align	4
.nv.constant0._ZN18transformer_engine13normalization19ln_fwd_tuned_kernelINS0_13Kernel_traitsIff13__nv_fp8_e4m3fjLj2304ELj1ELj4ELj1ELj16ENS0_18Kernel_traits_baseILj2304EffS3_fjLj128EEEEEEEvNS0_19ForwardKernelParamsE:
	.zero		1032


//--------------------- .nv.constant0._ZN18transformer_engine13normalization19ln_fwd_tuned_kernelINS0_13Kernel_traitsIff13__nv_fp8_e4m3fjLj2048ELj1ELj4ELj1ELj16ENS0_18Kernel_traits_baseILj2048EffS3_fjLj128EEEEEEEvNS0_19ForwardKernelParamsE --------------------------
	.section	.nv.constant0._ZN18transformer_engine13normalization19ln_fwd_tuned_kernelINS0_13Kernel_traitsIff13__nv_fp8_e4m3fjLj2048ELj1ELj4ELj1ELj16ENS0_18Kernel_traits_baseILj2048EffS3_fjLj128EEEEEEEvNS0_19ForwardKernelParamsE,"a",@progbits
	.sectionflags	@""
	.align	4
.nv.constant0._ZN18transformer_engine13normalization19ln_fwd_tuned_kernelINS0_13Kernel_traitsIff13__nv_fp8_e4m3fjLj2048ELj1ELj4ELj1ELj16ENS0_18Kernel_traits_baseILj2048EffS3_fjLj128EEEEEEEvNS0_19ForwardKernelParamsE:
	.zero		1032


//--------------------- .nv.constant0._ZN18transformer_engine13normalization19ln_fwd_tuned_kernelINS0_13Kernel_traitsIff13__nv_fp8_e4m3fjLj1536ELj1ELj4ELj1ELj16ENS0_18Kernel_traits_baseILj1536EffS3_fjLj128EEEEEEEvNS0_19ForwardKernelParamsE --------------------------
	.section	.nv.constant0._ZN18transformer_engine13normalization19ln_fwd_tuned_kernelINS0_13Kernel_traitsIff13__nv_fp8_e4m3fjLj1536ELj1ELj4ELj1ELj16ENS0_18Kernel_traits_baseILj1536EffS3_fjLj128EEEEEEEvNS0_19ForwardKernelParamsE,"a",@progbits
	.sectionflags	@""
	.align	4
.nv.constant0._ZN18transformer_engine13normalization19ln_fwd_tuned_kernelINS0_13Kernel_traitsIff13__nv_fp8_e4m3fjLj1536ELj1ELj4ELj1ELj16ENS0_18Kernel_traits_baseILj1536EffS3_fjLj128EEEEEEEvNS0_19ForwardKernelParamsE:
	.zero		1032


//--------------------- .nv.constant0._ZN18transformer_engine13normalization19ln_fwd_tuned_kernelINS0_13Kernel_traitsIff13__nv_fp8_e4m3fjLj1024ELj1ELj4ELj1ELj16ENS0_18Kernel_traits_baseILj1024EffS3_fjLj128EEEEEEEvNS0_19ForwardKernelParamsE --------------------------
	.section	.nv.constant0._ZN18transformer_engine13normalization19ln_fwd_tuned_kernelINS0_13Kernel_traitsIff13__nv_fp8_e4m3fjLj1024ELj1ELj4ELj1ELj16ENS0_18Kernel_traits_baseILj1024EffS3_fjLj128EEEEEEEvNS0_19ForwardKernelParamsE,"a",@progbits
	.sectionflags	@""
	.align	4
.nv.constant0._ZN18transformer_engine13normalization19ln_fwd_tuned_kernelINS0_13Kernel_traitsIff13__nv_fp8_e4m3fjLj1024ELj1ELj4ELj1ELj16ENS0_18Kernel_traits_baseILj1024EffS3_fjLj128EEEEEEEvNS0_19ForwardKernelParamsE:
	.zero		1032


//--------------------- .nv.constant0._ZN18transformer_engine13normalization19ln_fwd_tuned_kernelINS0_13Kernel_traitsIff13__nv_fp8_e4m3fjLj768ELj1ELj4ELj1ELj16ENS0_18Kernel_traits_baseILj768EffS3_fjLj128EEEEEEEvNS0_19ForwardKernelParamsE --------------------------
	.section	.nv.constant0._ZN18transformer_engine13normalization19ln_fwd_tuned_kernelINS0_13Kernel_traitsIff13__nv_fp8_e4m3fjLj768ELj1ELj4ELj1ELj16ENS0_18Kernel_traits_baseILj768EffS3_fjLj128EEEEEEEvNS0_19ForwardKernelParamsE,"a",@progbits
	.sectionflags	@""
	.align	4
.nv.constant0._ZN18transformer_engine13normalization19ln_fwd_tuned_kernelINS0_13Kernel_traitsIff13__nv_fp8_e4m3fjLj768ELj1ELj4ELj1ELj16ENS0_18Kernel_traits_baseILj768EffS3_fjLj128EEEEEEEvNS0_19ForwardKernelParamsE:
	.zero		1032


//--------------------- .nv.constant0._ZN18transformer_engine13normalization19ln_fwd_tuned_kernelINS0_13Kernel_traitsI6__halfS3_13__nv_fp8_e4m3fjLj65536ELj8ELj1ELj4ELj16ENS0_18Kernel_traits_baseILj65536ES3_S3_S4_fjLj128EEEEEEEvNS0_19ForwardKernelParamsE --------------------------
	.section	.nv.constant0._ZN18transformer_engine13normalization19ln_fwd_tuned_kernelINS0_13Kernel_traitsI6__halfS3_13__nv_fp8_e4m3fjLj65536ELj8ELj1ELj4ELj16ENS0_18Kernel_traits_baseILj65536ES3_S3_S4_fjLj128EEEEEEEvNS0_19ForwardKernelParamsE,"a",@progbits
	.sectionflags	@""
	.align	4
.nv.constant0._ZN18transformer_engine13normalization19ln_fwd_tuned_kernelINS0_13Kernel_traitsI6__halfS3_13__nv_fp8_e4m3fjLj65536ELj8ELj1ELj4ELj16ENS0_18Kernel_traits_baseILj65536ES3_S3_S4_fjLj128EEEEEEEvNS0_19ForwardKernelParamsE:
	.zero		1032


//--------------------- .nv.constant0._ZN18transformer_engine13normalization19ln_fwd_tuned_kernelINS0_13Kernel_traitsI6__halfS3_13__nv_fp8_e4m3fjLj49152ELj4ELj1ELj4ELj16ENS0_18Kernel_traits_baseILj49152ES3_S3_S4_fjLj128EEEEEEEvNS0_19ForwardKernelParamsE --------------------------
	.section	.nv.constant0._ZN18transformer_engine13normalization19ln_fwd_tuned_kernelINS0_13Kernel_traitsI6__halfS3_13__nv_fp8_e4m3fjLj49152ELj4ELj1ELj4ELj16ENS0_18Kernel_traits_baseILj49152ES3_S3_S4_fjLj128EEEEEEEvNS0_19ForwardKernelParamsE,"a",@progbits
	.sectionflags	@""
	.align	4
.nv.constant0._ZN18transformer_engine13normalization19ln_fwd_tuned_kernelINS0_13Kernel_traitsI6__halfS3_13__nv_fp8_e4m3fjLj49152ELj4ELj1ELj4ELj16ENS0_18Kernel_traits_baseILj49152ES3_S3_S4_fjLj128EEEEEEEvNS0_19ForwardKernelParamsE:
	.zero		1032


//--------------------- .nv.constant0._ZN18transformer_engine13normalization19ln_fwd_tuned_kernelINS0_13Kernel_traitsI6__halfS3_13__nv_fp8_e4m3fjLj40960ELj4ELj1ELj4ELj16ENS0_18Kernel_traits_baseILj40960ES3_S3_S4_fjLj128EEEEEEEvNS0_19ForwardKernelParamsE --------------------------
	.section	.nv.constant0._ZN18transformer_engine13normalization19ln_fwd_tuned_kernelINS0_13Kernel_traitsI6__halfS3_13__nv_fp8_e4m3fjLj40960ELj4ELj1ELj4ELj16ENS0_18Kernel_traits_baseILj40960ES3_S3_S4_fjLj128EEEEEEEvNS0_19ForwardKernelParamsE,"a",@progbits
	.sectionflags	@""
	.align	4
.nv.constant0._ZN18transformer_engine13normalization19ln_fwd_tuned_kernelINS0_13Kernel_traitsI6__halfS3_13__nv_fp8_e4m3fjLj40960ELj4ELj1ELj4ELj16ENS0_18Kernel_traits_baseILj40960ES3_S3_S4_fjLj128EEEEEEEvNS0_19ForwardKernelParamsE:
	.zero		1032


//--------------------- .nv.constant0._ZN18transformer_engine13normalization19ln_fwd_tuned_kernelINS0_13Kernel_traitsI6__halfS3_13__nv_fp8_e4m3fjLj32768ELj4ELj1ELj4ELj16ENS0_18Kernel_traits_baseILj32768ES3_S3_S4_fjLj128EEEEEEEvNS0_19ForwardKernelParamsE --------------------------
	.section	.nv.constant0._ZN18transformer_engine13normalization19ln_fwd_tuned_kernelINS0_13Kernel_traitsI6__halfS3_13__nv_fp8_e4m3fjLj32768ELj4ELj1ELj4ELj16ENS0_18Kernel_traits_baseILj32768ES3_S3_S4_fjLj128EEEEEEEvNS0_19ForwardKernelParamsE,"a",@progbits
	.sectionflags	@""
	.align	4
.nv.constant0._ZN18transformer_engine13normalization19ln_fwd_tuned_kernelINS0_13Kernel_traitsI6__halfS3_13__nv_fp8_e4m3fjLj32768ELj4ELj1ELj4ELj16ENS0_18Kernel_traits_baseILj32768ES3_S3_S4_fjLj128EEEEEEEvNS0_19ForwardKernelParamsE:
	.zero		1032


//--------------------- .nv.constant0._ZN18transformer_engine13normalization19ln_fwd_tuned_kernelINS0_13Kernel_traitsI6__halfS3_13__nv_fp8_e4m3fjLj30720ELj4ELj1ELj4ELj4ENS0_18Kernel_traits_baseILj30720ES3_S3_S4_fjLj128EEEEEEEvNS0_19ForwardKernelParamsE --------------------------
	.section	.nv.constant0._ZN18transformer_engine13normalization19ln_fwd_tuned_kernelINS0_13Kernel_traitsI6__halfS3_13__nv_fp8_e4m3fjLj30720ELj4ELj1ELj4ELj4ENS0_18Kernel_traits_baseILj30720ES3_S3_S4_fjLj128EEEEEEEvNS0_19ForwardKernelParamsE,"a",@progbits
	.sectionflags	@""
	.align	4
.nv.constant0._ZN18transformer_engine13normalization19ln_fwd_tuned_kernelINS0_13Kernel_traitsI6__halfS3_13__nv_fp8_e4m3fjLj30720ELj4ELj1ELj4ELj4ENS0_18Kernel_traits_baseILj30720ES3_S3_S4_fjLj128EEEEEEEvNS0_19ForwardKernelParamsE:
	.zero		1032


//--------------------- .nv.constant0._ZN18transformer_engine13normalization19ln_fwd_tuned_kernelINS0_13Kernel_traitsI6__halfS3_13__nv_fp8_e4m3fjLj25600ELj2ELj1ELj4ELj8ENS0_18Kernel_traits_baseILj25600ES3_S3_S4_fjLj128EEEEEEEvNS0_19ForwardKernelParamsE --------------------------
	.section	.nv.constant0._ZN18transformer_engine13normalization19ln_fwd_tuned_kernelINS0_13Kernel_traitsI6__halfS3_13__nv_fp8_e4m3fjLj25600ELj2ELj1ELj4ELj8ENS0_18Kernel_traits_baseILj25600ES3_S3_S4_fjLj128EEEEEEEvNS0_19ForwardKernelParamsE,"a",@progbits
	.sectionflags	@""
	.align	4
.nv.constant0._ZN18transformer_engine13normalization19ln_fwd_tuned_kernelINS0_13Kernel_traitsI6__halfS3_13__nv_fp8_e4m3fjLj25600ELj2ELj1ELj4ELj8ENS0_18Kernel_traits_baseILj25600ES3_S3_S4_fjLj128EEEEEEEvNS0_19ForwardKernelParamsE:
	.zero		1032


//--------------------- .nv.constant0._ZN18transformer_engine13normalization19ln_fwd_tuned_kernelINS0_13Kernel_traitsI6__halfS3_13__nv_fp8_e4m3fjLj24576ELj2ELj1ELj4ELj16ENS0_18Kernel_traits_baseILj24576ES3_S3_S4_fjLj128EEEEEEEvNS0_19ForwardKernelParamsE --------------------------
	.section	.nv.constant0._ZN18transformer_engine13normalization19ln_fwd_tuned_kernelINS0_13Kernel_traitsI6__halfS3_13__nv_fp8_e4m3fjLj24576ELj2ELj1ELj4ELj16ENS0_18Kernel_traits_baseILj24576ES3_S3_S4_fjLj128EEEEEEEvNS0_19ForwardKernelParamsE,"a",@progbits
	.sectionflags	@""
	.align	4
.nv.constant0._ZN18transformer_engine13normalization19ln_fwd_tuned_kernelINS0_13Kernel_traitsI6__halfS3_13__nv_fp8_e4m3fjLj24576ELj2ELj1ELj4ELj16ENS0_18Kernel_traits_baseILj24576ES3_S3_S4_fjLj128EEEEEEEvNS0_19ForwardKernelParamsE:
	.zero		1032


//--------------------- .nv.constant0._ZN18transformer_engine13normalization19ln_fwd_tuned_kernelINS0_13Kernel_traitsI6__halfS3_13__nv_fp8_e4m3fjLj20480ELj2ELj1ELj4ELj16ENS0_18Kernel_traits_baseILj20480ES3_S3_S4_fjLj128EEEEEEEvNS0_19ForwardKernelParamsE --------------------------
	.section	.nv.constant0._ZN18transformer_engine13normalization19ln_fwd_tuned_kernelINS0_13Kernel_traitsI6__halfS3_13__nv_fp8_e4m3fjLj20480ELj2ELj1ELj4ELj16ENS0_18Kernel_traits_baseILj20480ES3_S3_S4_fjLj128EEEEEEEvNS0_19ForwardKernelParamsE,"a",@progbits
	.sectionflags	@""
	.align	4
.nv.constant0._ZN18transformer_engine13normalization19ln_fwd_tuned_kernelINS0_13Kernel_traitsI6__halfS3_13__nv_fp8_e4m3fjLj20480ELj2ELj1ELj4ELj16ENS0_18Kernel_traits_baseILj20480ES3_S3_S4_fjLj128EEEEEEEvNS0_19ForwardKernelParamsE:
	.zero		1032


//--------------------- .nv.constant0._ZN18transformer_engine13normalization19ln_fwd_tuned_kernelINS0_13Kernel_traitsI6__halfS3_13__nv_fp8_e4m3fjLj18432ELj2ELj1ELj4ELj16ENS0_18Kernel_traits_baseILj18432ES3_S3_S4_fjLj128EEEEEEEvNS0_19ForwardKernelParamsE --------------------------
	.section	.nv.constant0._ZN18transformer_engine13normalization19ln_fwd_tuned_kernelINS0_13Kernel_traitsI6__halfS3_13__nv_fp8_e4m3fjLj18432ELj2ELj1ELj4ELj16ENS0_18Kernel_traits_baseILj18432ES3_S3_S4_fjLj128EEEEEEEvNS0_19ForwardKernelParamsE,"a",@progbits
	.sectionflags	@""
	.align	4
.nv.constant0._ZN18transformer_engine13normalization19ln_fwd_tuned_kernelINS0_13Kernel_traitsI6__halfS3_13__nv_fp8_e4m3fjLj18432ELj2ELj1ELj4ELj16ENS0_18Kernel_traits_baseILj18432ES3_S3_S4_fjLj128EEEEEEEvNS0_19ForwardKernelParamsE:
	.zero		1032


//--------------------- .nv.constant0._ZN18transformer_engine13normalization19ln_fwd_tuned_kernelINS0_13Kernel_traitsI6__halfS3_13__nv_fp8_e4m3fjLj16384ELj2ELj1ELj4ELj16ENS0_18Kernel_traits_baseILj16384ES3_S3_S4_fjLj128EEEEEEEvNS0_19ForwardKernelParamsE --------------------------
	.section	.nv.constant0._ZN18transformer_engine13normalization19ln_fwd_tuned_kernelINS0_13Kernel_traitsI6__halfS3_13__nv_fp8_e4m3fjLj16384ELj2ELj1ELj4ELj16ENS0_18Kernel_traits_baseILj16384ES3_S3_S4_fjLj128EEEEEEEvNS0_19ForwardKernelParamsE,"a",@progbits
	.sectionflags	@""
	.align	4
.nv.constant0._ZN18transformer_engine13normalization19ln_fwd_tuned_kernelINS0_13Kernel_traitsI6__halfS3_13__nv_fp8_e4m3fjLj16384ELj2ELj1ELj4ELj16ENS0_18Kernel_traits_baseILj16384ES3_S3_S4_fjLj128EEEEEEEvNS0_19ForwardKernelParamsE:
	.zero		1032


//--------------------- .nv.constant0._ZN18transformer_engine13normalization19ln_fwd_tuned_kernelINS0_13Kernel_traitsI6__halfS3_13__nv_fp8_e4m3fjLj15360ELj2ELj1ELj4ELj8ENS0_18Kernel_traits_baseILj15360ES3_S3_S4_fjLj128EEEEEEEvNS0_19ForwardKernelParamsE --------------------------
	.section	.nv.constant0._ZN18transformer_engine13normalization19ln_fwd_tuned_kernelINS0_13Kernel_traitsI6__halfS3_13__nv_fp8_e4m3fjLj15360ELj2ELj1ELj4ELj8ENS0_18Kernel_traits_baseILj15360ES3_S3_S4_fjLj128EEEEEEEvNS0_19ForwardKernelParamsE,"a",@progbits
	.sectionflags	@""
	.align	4
.nv.constant0._ZN18transformer_engine13normalization19ln_fwd_tuned_kernelINS0_13Kernel_traitsI6__halfS3_13__nv_fp8_e4m3fjLj15360ELj2ELj1ELj4ELj8ENS0_18Kernel_traits_baseILj15360ES3_S3_S4_fjLj128EEEEEEEvNS0_19ForwardKernelParamsE:
	.zero		1032


//--------------------- .nv.constant0._ZN18transformer_engine13normalization19ln_fwd_tuned_kernelINS0_13Kernel_traitsI6__halfS3_13__nv_fp8_e4m3fjLj12800ELj2ELj1ELj4ELj4ENS0_18Kernel_traits_baseILj12800ES3_S3_S4_fjLj128EEEEEEEvNS0_19ForwardKernelParamsE --------------------------
	.section	.nv.constant0._ZN18transformer_engine13normalization19ln_fwd_tuned_kernelINS0_13Kernel_traitsI6__halfS3_13__nv_fp8_e4m3fjLj12800ELj2ELj1ELj4ELj4ENS0_18Kernel_traits_baseILj12800ES3_S3_S4_fjLj128EEEEEEEvNS0_19ForwardKernelParamsE,"a",@progbits
	.sectionflags	@""
	.align	4
.nv.constant0._ZN18transformer_engine13normalization19ln_fwd_tuned_kernelINS0_13Kernel_traitsI6__halfS3_13__nv_fp8_e4m3fjLj12800ELj2ELj1ELj4ELj4ENS0_18Kernel_traits_baseILj12800ES3_S3_S4_fjLj128EEEEEEEvNS0_19ForwardKernelParamsE:
	.zero		1032


//--------------------- .nv.constant0._ZN18transformer_engine13normalization19ln_fwd_tuned_kernelINS0_13Kernel_traitsI6__halfS3_13__nv_fp8_e4m3fjLj12288ELj2ELj1ELj4ELj16ENS0_18Kernel_traits_baseILj12288ES3_S3_S4_fjLj128EEEEEEEvNS0_19ForwardKernelParamsE --------------------------
	.section	.nv.constant0._ZN18transformer_engine13normalization19ln_fwd_tuned_kernelINS0_13Kernel_traitsI6__halfS3_13__nv_fp8_e4m3fjLj12288ELj2ELj1ELj4ELj16ENS0_18Kernel_traits_baseILj12288ES3_S3_S4_fjLj128EEEEEEEvNS0_19ForwardKernelParamsE,"a",@progbits
	.sectionflags	@""
	.align	4
.nv.constant0._ZN18transformer_engine13normalization19ln_fwd_tuned_kernelINS0_13Kernel_traitsI6__halfS3_13__nv_fp8_e4m3fjLj12288ELj2ELj1ELj4ELj16ENS0_18Kernel_traits_baseILj12288ES3_S3_S4_fjLj128EEEEEEEvNS0_19ForwardKernelParamsE:
	.zero		1032


//--------------------- .nv.constant0._ZN18transformer_engine13normalization19ln_fwd_tuned_kernelINS0_13Kernel_traitsI6__halfS3_13__nv_fp8_e4m3fjLj10240ELj1ELj1ELj4ELj16ENS0_18Kernel_traits_baseILj10240ES3_S3_S4_fjLj128EEEEEEEvNS0_19ForwardKernelParamsE --------------------------
	.section	.nv.constant0._ZN18transformer_engine13normalization19ln_fwd_tuned_kernelINS0_13Kernel_traitsI6__halfS3_13__nv_fp8_e4m3fjLj10240ELj1ELj1ELj4ELj16ENS0_18Kernel_traits_baseILj10240ES3_S3_S4_fjLj128EEEEEEEvNS0_19ForwardKernelParamsE,"a",@progbits
	.sectionflags	@""
	.align	4
.nv.constant0._ZN18transformer_engine13normalization19ln_fwd_tuned_kernelINS0_13Kernel_traitsI6__halfS3_13__nv_fp8_e4m3fjLj10240ELj1ELj1ELj4ELj16ENS0_18Kernel_traits_baseILj10240ES3_S3_S4_fjLj128EEEEEEEvNS0_19ForwardKernelParamsE:
	.zero		1032


//--------------------- .nv.constant0._ZN18transformer_engine13normalization19ln_fwd_tuned_kernelINS0_13Kernel_traitsI6__halfS3_13__nv_fp8_e4m3fjLj8192ELj1ELj1ELj4ELj16ENS0_18Kernel_traits_baseILj8192ES3_S3_S4_fjLj128EEEEEEEvNS0_19ForwardKernelParamsE --------------------------
	.section	.nv.constant0._ZN18transformer_engine13normalization19ln_fwd_tuned_kernelINS0_13Kernel_traitsI6__halfS3_13__nv_fp8_e4m3fjLj8192ELj1ELj1ELj4ELj16ENS0_18Kernel_traits_baseILj8192ES3_S3_S4_fjLj128EEEEEEEvNS0_19ForwardKernelParamsE,"a",@progbits
	.sectionflags	@""
	.align	4
.nv.constant0._ZN18transformer_engine13normalization19ln_fwd_tuned_kernelINS0_13Kernel_traitsI6__halfS3_13__nv_fp8_e4m3fjLj8192ELj1ELj1ELj4ELj16ENS0_18Kernel_traits_baseILj8192ES3_S3_S4_fjLj128EEEEEEEvNS0_19ForwardKernelParamsE:
	.zero		1032


//--------------------- .nv.constant0._ZN18transformer_engine13normalization19ln_fwd_tuned_kernelINS0_13Kernel_traitsI6__halfS3_13__nv_fp8_e4m3fjLj6144ELj1ELj1ELj4ELj16ENS0_18Kernel_traits_baseILj6144ES3_S3_S4_fjLj128EEEEEEEvNS0_19ForwardKernelParamsE --------------------------
	.section	.nv.constant0._ZN18transformer_engine13normalization19ln_fwd_tuned_kernelINS0_13Kernel_traitsI6__halfS3_13__nv_fp8_e4m3fjLj6144ELj1ELj1ELj4ELj16ENS0_18Kernel_traits_baseILj6144ES3_S3_S4_fjLj128EEEEEEEvNS0_19ForwardKernelParamsE,"a",@progbits
	.sectionflags	@""
	.align	4
.nv.constant0._ZN18transformer_engine13normalization19ln_fwd_tuned_kernelINS0_13Kernel_traitsI6__halfS3_13__nv_fp8_e4m3fjLj6144ELj1ELj1ELj4ELj16ENS0_18Kernel_traits_baseILj6144ES3_S3_S4_fjLj128EEEEEEEvNS0_19ForwardKernelParamsE:
	.zero		1032


//--------------------- .nv.constant0._ZN18transformer_engine13normalization19ln_fwd_tuned_kernelINS0_13Kernel_traitsI6__halfS3_13__nv_fp8_e4m3fjLj5120ELj1ELj1ELj4ELj16ENS0_18Kernel_traits_baseILj5120ES3_S3_S4_fjLj128EEEEEEEvNS0_19ForwardKernelParamsE --------------------------
	.section	.nv.constant0._ZN18transformer_engine13normalization19ln_fwd_tuned_kernelINS0_13Kernel_traitsI6__halfS3_13__nv_fp8_e4m3fjLj5120ELj1ELj1ELj4ELj16ENS0_18Kernel_traits_baseILj5120ES3_S3_S4_fjLj128EEEEEEEvNS0_19ForwardKernelParamsE,"a",@progbits
	.sectionflags	@""
	.align	4
.nv.constant0._ZN18transformer_engine13normalization19ln_fwd_tuned_kernelINS0_13Kernel_traitsI6__halfS3_13__nv_fp8_e4m3fjLj5120ELj1ELj1ELj4ELj16ENS0_18Kernel_traits_baseILj5120ES3_S3_S4_fjLj128EEEEEEEvNS0_19ForwardKernelParamsE:
	.zero		1032


//--------------------- .nv.constant0._ZN18transformer_engine13normalization19ln_fwd_tuned_kernelINS0_13Kernel_traitsI6__halfS3_13__nv_fp8_e4m3fjLj4096ELj1ELj1ELj4ELj16ENS0_18Kernel_traits_baseILj4096ES3_S3_S4_fjLj128EEEEEEEvNS0_19ForwardKernelParamsE --------------------------
	.section	.nv.constant0._ZN18transformer_engine13normalization19ln_fwd_tuned_kernelINS0_13Kernel_traitsI6__halfS3_13__nv_fp8_e4m3fjLj4096ELj1ELj1ELj4ELj16ENS0_18Kernel_traits_baseILj4096ES3_S3_S4_fjLj128EEEEEEEvNS0_19ForwardKernelParamsE,"a",@progbits
	.sectionflags	@""
	.align	4
.nv.constant0._ZN18transformer_engine13normalization19ln_fwd_tuned_kernelINS0_13Kernel_traitsI6__halfS3_13__nv_fp8_e4m3fjLj4096ELj1ELj1ELj4ELj16ENS0_18Kernel_traits_baseILj4096ES3_S3_S4_fjLj128EEEEEEEvNS0_19ForwardKernelParamsE:
	.zero		1032


//--------------------- .nv.constant0._ZN18transformer_engine13normalization19ln_fwd_tuned_kernelINS0_13Kernel_traitsI6__halfS3_13__nv_fp8_e4m3fjLj3840ELj1ELj1ELj4ELj4ENS0_18Kernel_traits_baseILj3840ES3_S3_S4_fjLj128EEEEEEEvNS0_19ForwardKernelParamsE --------------------------
	.section	.nv.constant0._ZN18transformer_engine13normalization19ln_fwd_tuned_kernelINS0_13Kernel_traitsI6__halfS3_13__nv_fp8_e4m3fjLj3840ELj1ELj1ELj4ELj4ENS0_18Kernel_traits_baseILj3840ES3_S3_S4_fjLj128EEEEEEEvNS0_19ForwardKernelParamsE,"a",@progbits
	.sectionflags	@""
	.align	4
.nv.constant0._ZN18transformer_engine13normalization19ln_fwd_tuned_kernelINS0_13Kernel_traitsI6__halfS3_13__nv_fp8_e4m3fjLj3840ELj1ELj1ELj4ELj4ENS0_18Kernel_traits_baseILj3840ES3_S3_S4_fjLj128EEEEEEEvNS0_19ForwardKernelParamsE:
	.zero		1032


//--------------------- .nv.constant0._ZN18transformer_engine13normalization19ln_fwd_tuned_kernelINS0_13Kernel_traitsI6__halfS3_13__nv_fp8_e4m3fjLj3072ELj1ELj1ELj4ELj16ENS0_18Kernel_traits_baseILj3072ES3_S3_S4_fjLj128EEEEEEEvNS0_19ForwardKernelParamsE --------------------------
	.section	.nv.constant0._ZN18transformer_engine13normalization19ln_fwd_tuned_kernelINS0_13Kernel_traitsI6__halfS3_13__nv_fp8_e4m3fjLj3072ELj1ELj1ELj4ELj16ENS0_18Kernel_traits_baseILj3072ES3_S3_S4_fjLj128EEEEEEEvNS0_19ForwardKernelParamsE,"a",@progbits
	.sectionflags	@""
	.align	4
.nv.constant0._ZN18transformer_engine13normalization19ln_fwd_tuned_kernelINS0_13Kernel_traitsI6__halfS3_13__nv_fp8_e4m3fjLj3072ELj1ELj1ELj4ELj16ENS0_18Kernel_traits_baseILj3072ES3_S3_S4_fjLj128EEEEEEEvNS0_19ForwardKernelParamsE:
	.zero		1032


//--------------------- .nv.constant0._ZN18transformer_engine13normalization19ln_fwd_tuned_kernelINS0_13Kernel_traitsI6__halfS3_13__nv_fp8_e4m3fjLj2304ELj1ELj4ELj1ELj16ENS0_18Kernel_traits_baseILj2304ES3_S3_S4_fjLj128EEEEEEEvNS0_19ForwardKernelParamsE --------------------------
	.section	.nv.constant0._ZN18transformer_engine13normalization19ln_fwd_tuned_kernelINS0_13Kernel_traitsI6__halfS3_13__nv_fp8_e4m3fjLj2304ELj1ELj4ELj1ELj16ENS0_18Kernel_traits_baseILj2304ES3_S3_S4_fjLj128EEEEEEEvNS0_19ForwardKernelParamsE,"a",@progbits
	.sectionflags	@""
	.align	4
.nv.constant0._ZN18transformer_engine13normalization19ln_fwd_tuned_kernelINS0_13Kernel_traitsI6__halfS3_13__nv_fp8_e4m3fjLj2304ELj1ELj4ELj1ELj16ENS0_18Kernel_traits_baseILj2304ES3_S3_S4_fjLj128EEEEEEEvNS0_19ForwardKernelParamsE:
	.zero		1032


//--------------------- .nv.constant0._ZN18transformer_engine13normalization19ln_fwd_tuned_kernelINS0_13Kernel_traitsI6__halfS3_13__nv_fp8_e4m3fjLj2048ELj1ELj4ELj1ELj16ENS0_18Kernel_traits_baseILj2048ES3_S3_S4_fjLj128EEEEEEEvNS0_19ForwardKernelParamsE --------------------------
	.section	.nv.constant0._ZN18transformer_engine13normalization19ln_fwd_tuned_kernelINS0_13Kernel_traitsI6__halfS3_13__nv_fp8_e4m3fjLj2048ELj1ELj4ELj1ELj16ENS0_18Kernel_traits_baseILj2048ES3_S3_S4_fjLj128EEEEEEEvNS0_19ForwardKernelParamsE,"a",@progbits
	.sectionflags	@""
	.align	4
.nv.constant0._ZN18transformer_engine13normalization19ln_fwd_tuned_kernelINS0_13Kernel_traitsI6__halfS3_13__nv_fp8_e4m3fjLj2048ELj1ELj4ELj1ELj16ENS0_18Kernel_traits_baseILj2048ES3_S3_S4_fjLj128EEEEEEEvNS0_19ForwardKernelParamsE:
	.zero		1032


//--------------------- .nv.constant0._ZN18transformer_engine13normalization19ln_fwd_tuned_kernelINS0_13Kernel_traitsI6__halfS3_13__nv_fp8_e4m3fjLj1536ELj1ELj4ELj1ELj16ENS0_18Kernel_traits_baseILj1536ES3_S3_S4_fjLj128EEEEEEEvNS0_19ForwardKernelParamsE --------------------------
	.section	.nv.constant0._ZN18transformer_engine13normalization19ln_fwd_tuned_kernelINS0_13Kernel_traitsI6__halfS3_13__nv_fp8_e4m3fjLj1536ELj1ELj4ELj1ELj16ENS0_18Kernel_traits_baseILj1536ES3_S3_S4_fjLj128EEEEEEEvNS0_19ForwardKernelParamsE,"a",@progbits
	.sectionflags	@""
	.align	4
.nv.constant0._ZN18transformer_engine13normalization19ln_fwd_tuned_kernelINS0_13Kernel_traitsI6__halfS3_13__nv_fp8_e4m3fjLj1536ELj1ELj4ELj1ELj16ENS0_18Kernel_traits_baseILj1536ES3_S3_S4_fjLj128EEEEEEEvNS0_19ForwardKernelParamsE:
	.zero		1032


//--------------------- .nv.constant0._ZN18transformer_engine13normalization19ln_fwd_tuned_kernelINS0_13Kernel_traitsI6__halfS3_13__nv_fp8_e4m3fjLj1024ELj1ELj4ELj1ELj16ENS0_18Kernel_traits_baseILj1024ES3_S3_S4_fjLj128EEEEEEEvNS0_19ForwardKernelParamsE --------------------------
	.section	.nv.constant0._ZN18transformer_engine13normalization19ln_fwd_tuned_kernelINS0_13Kernel_traitsI6__halfS3_13__nv_fp8_e4m3fjLj1024ELj1ELj4ELj1ELj16ENS0_18Kernel_traits_baseILj1024ES3_S3_S4_fjLj128EEEEEEEvNS0_19ForwardKernelParamsE,"a",@progbits
	.sectionflags	@""
	.align	4
.nv.constant0._ZN18transformer_engine13normalization19ln_fwd_tuned_kernelINS0_13Kernel_traitsI6__halfS3_13__nv_fp8_e4m3fjLj1024ELj1ELj4ELj1ELj16ENS0_18Kernel_traits_baseILj1024ES3_S3_S4_fjLj128EEEEEEEvNS0_19ForwardKernelParamsE:
	.zero		1032


//--------------------- .nv.constant0._ZN18transformer_engine13normalization19ln_fwd_tuned_kernelINS0_13Kernel_traitsI6__halfS3_13__nv_fp8_e4m3fjLj768ELj1ELj4ELj1ELj16ENS0_18Kernel_traits_baseILj768ES3_S3_S4_fjLj128EEEEEEEvNS0_19ForwardKernelParamsE --------------------------
	.section	.nv.constant0._ZN18transformer_engine13normalization19ln_fwd_tuned_kernelINS0_13Kernel_traitsI6__halfS3_13__nv_fp8_e4m3fjLj768ELj1ELj4ELj1ELj16ENS0_18Kernel_traits_baseILj768ES3_S3_S4_fjLj128EEEEEEEvNS0_19ForwardKernelParamsE,"a",@progbits
	.sectionflags	@""
	.align	4
.nv.constant0._ZN18transformer_engine13normalization19ln_fwd_tuned_kernelINS0_13Kernel_traitsI6__halfS3_13__nv_fp8_e4m3fjLj768ELj1ELj4ELj1ELj16ENS0_18Kernel_traits_baseILj768ES3_S3_S4_fjLj128EEEEEEEvNS0_19ForwardKernelParamsE:
	.zero		1032


//--------------------- .nv.constant0._ZN18transformer_engine13normalization19ln_fwd_tuned_kernelINS0_13Kernel_traitsI13__nv_bfloat16S3_13__nv_fp8_e4m3fjLj65536ELj8ELj1ELj4ELj16ENS0_18Kernel_traits_baseILj65536ES3_S3_S4_fjLj128EEEEEEEvNS0_19ForwardKernelParamsE --------------------------
	.section	.nv.constant0._ZN18transformer_engine13normalization19ln_fwd_tuned_kernelINS0_13Kernel_traitsI13__nv_bfloat16S3_13__nv_fp8_e4m3fjLj65536ELj8ELj1ELj4ELj16ENS0_18Kernel_traits_baseILj65536ES3_S3_S4_fjLj128EEEEEEEvNS0_19ForwardKernelParamsE,"a",@progbits
	.sectionflags	@""
	.align	4
.nv.constant0._ZN18transformer_engine13normalization19ln_fwd_tuned_kernelINS0_13Kernel_traitsI13__nv_bfloat16S3_13__nv_fp8_e4m3fjLj65536ELj8ELj1ELj4ELj16ENS0_18Kernel_traits_baseILj65536ES3_S3_S4_fjLj128EEEEEEEvNS0_19ForwardKernelParamsE:
	.zero		1032


//--------------------- .nv.constant0._ZN18transformer_engine13normalization19ln_fwd_tuned_kernelINS0_13Kernel_traitsI13__nv_bfloat16S3_13__nv_fp8_e4m3fjLj49152ELj4ELj1ELj4ELj16ENS0_18Kernel_traits_baseILj49152ES3_S3_S4_fjLj128EEEEEEEvNS0_19ForwardKernelParamsE --------------------------
	.section	.nv.constant0._ZN18transformer_engine13normalization19ln_fwd_tuned_kernelINS0_13Kernel_traitsI13__nv_bfloat16S3_13__nv_fp8_e4m3fjLj49152ELj4ELj1ELj4ELj16ENS0_18Kernel_traits_baseILj49152ES3_S3_S4_fjLj128EEEEEEEvNS0_19ForwardKernelParamsE,"a",@progbits
	.sectionflags	@""
	.align	4
.nv.constant0._ZN18transformer_engine13normalization19ln_fwd_tuned_kernelINS0_13Kernel_traitsI13__nv_bfloat16S3_13__nv_fp8_e4m3fjLj49152ELj4ELj1ELj4ELj16ENS0_18Kernel_traits_baseILj49152ES3_S3_S4_fjLj128EEEEEEEvNS0_19ForwardKernelParamsE:
	.zero		1032


//--------------------- .nv.constant0._ZN18transformer_engine13normalization19ln_fwd_tuned_kernelINS0_13Kernel_traitsI13__nv_bfloat16S3_13__nv_fp8_e4m3fjLj40960ELj4ELj1ELj4ELj16ENS0_18Kernel_traits_baseILj40960ES3_S3_S4_fjLj128EEEEEEEvNS0_19ForwardKernelParamsE --------------------------
	.section	.nv.constant0._ZN18transformer_engine13normalization19ln_fwd_tuned_kernelINS0_13Kernel_traitsI13__nv_bfloat16S3_13__nv_fp8_e4m3fjLj40960ELj4ELj1ELj4ELj16ENS0_18Kernel_traits_baseILj40960ES3_S3_S4_fjLj128EEEEEEEvNS0_19ForwardKernelParamsE,"a",@progbits
	.sectionflags	@""
	.align	4
.nv.constant0._ZN18transformer_engine13normalization19ln_fwd_tuned_kernelINS0_13Kernel_traitsI13__nv_bfloat16S3_13__nv_fp8_e4m3fjLj40960ELj4ELj1ELj4ELj16ENS0_18Kernel_traits_baseILj40960ES3_S3_S4_fjLj128EEEEEEEvNS0_19ForwardKernelParamsE:
	.zero		1032


//--------------------- .nv.constant0._ZN18transformer_engine13normalization19ln_fwd_tuned_kernelINS0_13Kernel_traitsI13__nv_bfloat16S3_13__nv_fp8_e4m3fjLj32768ELj4ELj1ELj4ELj16ENS0_18Kernel_traits_baseILj32768ES3_S3_S4_fjLj128EEEEEEEvNS0_19ForwardKernelParamsE --------------------------
	.section	.nv.constant0._ZN18transformer_engine13normalization19ln_fwd_tuned_kernelINS0_13Kernel_traitsI13__nv_bfloat16S3_13__nv_fp8_e4m3fjLj32768ELj4ELj1ELj4ELj16ENS0_18Kernel_traits_baseILj32768ES3_S3_S4_fjLj128EEEEEEEvNS0_19ForwardKernelParamsE,"a",@progbits
	.sectionflags	@""
	.align	4
.nv.constant0._ZN18transformer_engine13normalization19ln_fwd_tuned_kernelINS0_13Kernel_traitsI13__nv_bfloat16S3_13__nv_fp8_e4m3fjLj32768ELj4ELj1ELj4ELj16ENS0_18Kernel_traits_baseILj32768ES3_S3_S4_fjLj128EEEEEEEvNS0_19ForwardKernelParamsE:
	.zero		1032


//--------------------- .nv.constant0._ZN18transformer_engine13normalization19ln_fwd_tuned_kernelINS0_13Kernel_traitsI13__nv_bfloat16S3_13__nv_fp8_e4m3fjLj30720ELj4ELj1ELj4ELj4ENS0_18Kernel_traits_baseILj30720ES3_S3_S4_fjLj128EEEEEEEvNS0_19ForwardKernelParamsE --------------------------
	.section	.nv.constant0._ZN18transformer_engine13normalization19ln_fwd_tuned_kernelINS0_13Kernel_traitsI13__nv_bfloat16S3_13__nv_fp8_e4m3fjLj30720ELj4ELj1ELj4ELj4ENS0_18Kernel_traits_baseILj30720ES3_S3_S4_fjLj128EEEEEEEvNS0_19ForwardKernelParamsE,"a",@progbits
	.sectionflags	@""
	.align	4
.nv.constant0._ZN18transformer_engine13normalization19ln_fwd_tuned_kernelINS0_13Kernel_traitsI13__nv_bfloat16S3_13__nv_fp8_e4m3fjLj30720ELj4ELj1ELj4ELj4ENS0_18Kernel_traits_baseILj30720ES3_S3_S4_fjLj128EEEEEEEvNS0_19ForwardKernelParamsE:
	.zero		1032


//--------------------- .nv.constant0._ZN18transformer_engine13normalization19ln_fwd_tuned_kernelINS0_13Kernel_traitsI13__nv_bfloat16S3_13__nv_fp8_e4m3fjLj25600ELj2ELj1ELj4ELj8ENS0_18Kernel_traits_baseILj25600ES3_S3_S4_fjLj128EEEEEEEvNS0_19ForwardKernelParamsE --------------------------
	.section	.nv.constant0._ZN18transformer_engine13normalization19ln_fwd_tuned_kernelINS0_13Kernel_traitsI13__nv_bfloat16S3_13__nv_fp8_e4m3fjLj25600ELj2ELj1ELj4ELj8ENS0_18Kernel_traits_baseILj25600ES3_S3_S4_fjLj128EEEEEEEvNS0_19ForwardKernelParamsE,"a",@progbits
	.sectionflags	@""
	.align	4
.nv.constant0._ZN18transformer_engine13normalization19ln_fwd_tuned_kernelINS0_13Kernel_traitsI13__nv_bfloat16S3_13__nv_fp8_e4m3fjLj25600ELj2ELj1ELj4ELj8ENS0_18Kernel_traits_baseILj25600ES3_S3_S4_fjLj128EEEEEEEvNS0_19ForwardKernelParamsE:
	.zero		1032


//--------------------- .nv.constant0._ZN18transformer_engine13normalization19ln_fwd_tuned_kernelINS0_13Kernel_traitsI13__nv_bfloat16S3_13__nv_fp8_e4m3fjLj24576ELj2ELj1ELj4ELj16ENS0_18Kernel_traits_baseILj24576ES3_S3_S4_fjLj128EEEEEEEvNS0_19ForwardKernelParamsE --------------------------
	.section	.nv.constant0._ZN18transformer_engine13normalization19ln_fwd_tuned_kernelINS0_13Kernel_traitsI13__nv_bfloat16S3_13__nv_fp8_e4m3fjLj24576ELj2ELj1ELj4ELj16ENS0_18Kernel_traits_baseILj24576ES3_S3_S4_fjLj128EEEEEEEvNS0_19ForwardKernelParamsE,"a",@progbits
	.sectionflags	@""
	.align	4
.nv.constant0._ZN18transformer_engine13normalization19ln_fwd_tuned_kernelINS0_13Kernel_traitsI13__nv_bfloat16S3_13__nv_fp8_e4m3fjLj24576ELj2ELj1ELj4ELj16ENS0_18Kernel_traits_baseILj24576ES3_S3_S4_fjLj128EEEEEEEvNS0_19ForwardKernelParamsE:
	.zero		1032


//--------------------- .nv.constant0._ZN18transformer_engine13normalization19ln_fwd_tuned_kernelINS0_13Kernel_traitsI13__nv_bfloat16S3_13__nv_fp8_e4m3fjLj20480ELj2ELj1ELj4ELj16ENS0_18Kernel_traits_baseILj20480ES3_S3_S4_fjLj128EEEEEEEvNS0_19ForwardKernelParamsE --------------------------
	.section	.nv.constant0._ZN18transformer_engine13normalization19ln_fwd_tuned_kernelINS0_13Kernel_traitsI13__nv_bfloat16S3_13__nv_fp8_e4m3fjLj20480ELj2ELj1ELj4ELj16ENS0_18Kernel_traits_baseILj20480ES3_S3_S4_fjLj128EEEEEEEvNS0_19ForwardKernelParamsE,"a",@progbits
	.sectionflags	@""
	.align	4
.nv.constant0._ZN18transformer_engine13normalization19ln_fwd_tuned_kernelINS0_13Kernel_traitsI13__nv_bfloat16S3_13__nv_fp8_e4m3fjLj20480ELj2ELj1ELj4ELj16ENS0_18Kernel_traits_baseILj20480ES3_S3_S4_fjLj128EEEEEEEvNS0_19ForwardKernelParamsE:
	.zero		1032


//--------------------- .nv.constant0._ZN18transformer_engine13normalization19ln_fwd_tuned_kernelINS0_13Kernel_traitsI13__nv_bfloat16S3_13__nv_fp8_e4m3fjLj18432ELj2ELj1ELj4ELj16ENS0_18Kernel_traits_baseILj18432ES3_S3_S4_fjLj128EEEEEEEvNS0_19ForwardKernelParamsE --------------------------
	.section	.nv.constant0._ZN18transformer_engine13normalization19ln_fwd_tuned_kernelINS0_13Kernel_traitsI13__nv_bfloat16S3_13__nv_fp8_e4m3fjLj18432ELj2ELj1ELj4ELj16ENS0_18Kernel_traits_baseILj18432ES3_S3_S4_fjLj128EEEEEEEvNS0_19ForwardKernelParamsE,"a",@progbits
	.sectionflags	@""
	.align	4
.nv.constant0._ZN18transformer_engine13normalization19ln_fwd_tuned_kernelINS0_13Kernel_traitsI13__nv_bfloat16S3_13__nv_fp8_e4m3fjLj18432ELj2ELj1ELj4ELj16ENS0_18Kernel_traits_baseILj18432ES3_S3_S4_fjLj128EEEEEEEvNS0_19ForwardKernelParamsE:
	.zero		1032


//--------------------- .nv.constant0._ZN18transformer_engine13normalization19ln_fwd_tuned_kernelINS0_13Kernel_traitsI13__nv_bfloat16S3_13__nv_fp8_e4m3fjLj16384ELj2ELj1ELj4ELj16ENS0_18Kernel_traits_baseILj16384ES3_S3_S4_fjLj128EEEEEEEvNS0_19ForwardKernelParamsE --------------------------
	.section	.nv.constant0._ZN18transformer_engine13normalization19ln_fwd_tuned_kernelINS0_13Kernel_traitsI13__nv_bfloat16S3_13__nv_fp8_e4m3fjLj16384ELj2ELj1ELj4ELj16ENS0_18Kernel_traits_baseILj16384ES3_S3_S4_fjLj128EEEEEEEvNS0_19ForwardKernelParamsE,"a",@progbits
	.sectionflags	@""
	.align	4
.nv.constant0._ZN18transformer_engine13normalization19ln_fwd_tuned_kernelINS0_13Kernel_traitsI13__nv_bfloat16S3_13__nv_fp8_e4m3fjLj16384ELj2ELj1ELj4ELj16ENS0_18Kernel_traits_baseILj16384ES3_S3_S4_fjLj128EEEEEEEvNS0_19ForwardKernelParamsE:
	.zero		1032


//--------------------- .nv.constant0._ZN18transformer_engine13normalization19ln_fwd_tuned_kernelINS0_13Kernel_traitsI13__nv_bfloat16S3_13__nv_fp8_e4m3fjLj15360ELj2ELj1ELj4ELj8ENS0_18Kernel_traits_baseILj15360ES3_S3_S4_fjLj128EEEEEEEvNS0_19ForwardKernelParamsE --------------------------
	.section	.nv.constant0._ZN18transformer_engine13normalization19ln_fwd_tuned_kernelINS0_13Kernel_traitsI13__nv_bfloat16S3_13__nv_fp8_e4m3fjLj15360ELj2ELj1ELj4ELj8ENS0_18Kernel_traits_baseILj15360ES3_S3_S4_fjLj128EEEEEEEvNS0_19ForwardKernelParamsE,"a",@progbits
	.sectionflags	@""
	.align	4
.nv.constant0._ZN18transformer_engine13normalization19ln_fwd_tuned_kernelINS0_13Kernel_traitsI13__nv_bfloat16S3_13__nv_fp8_e4m3fjLj15360ELj2ELj1ELj4ELj8ENS0_18Kernel_traits_baseILj15360ES3_S3_S4_fjLj128EEEEEEEvNS0_19ForwardKernelParamsE:
	.zero		1032


//--------------------- .nv.constant0._ZN18transformer_engine13normalization19ln_fwd_tuned_kernelINS0_13Kernel_traitsI13__nv_bfloat16S3_13__nv_fp8_e4m3fjLj12800ELj2ELj1ELj4ELj4ENS0_18Kernel_traits_baseILj12800ES3_S3_S4_fjLj128EEEEEEEvNS0_19ForwardKernelParamsE --------------------------
	.section	.nv.constant0._ZN18transformer_engine13normalization19ln_fwd_tuned_kernelINS0_13Kernel_traitsI13__nv_bfloat16S3_13__nv_fp8_e4m3fjLj12800ELj2ELj1ELj4ELj4ENS0_18Kernel_traits_baseILj12800ES3_S3_S4_fjLj128EEEEEEEvNS0_19ForwardKernelParamsE,"a",@progbits
	.sectionflags	@""
	.align	4
.nv.constant0._ZN18transformer_engine13normalization19ln_fwd_tuned_kernelINS0_13Kernel_traitsI13__nv_bfloat16S3_13__nv_fp8_e4m3fjLj12800ELj2ELj1ELj4ELj4ENS0_18Kernel_traits_baseILj12800ES3_S3_S4_fjLj128EEEEEEEvNS0_19ForwardKernelParamsE:
	.zero		1032


//--------------------- .nv.constant0._ZN18transformer_engine13normalization19ln_fwd_tuned_kernelINS0_13Kernel_traitsI13__nv_bfloat16S3_13__nv_fp8_e4m3fjLj12288ELj2ELj1ELj4ELj16ENS0_18Kernel_traits_baseILj12288ES3_S3_S4_fjLj128EEEEEEEvNS0_19ForwardKernelParamsE --------------------------
	.section	.nv.constant0._ZN18transformer_engine13normalization19ln_fwd_tuned_kernelINS0_13Kernel_traitsI13__nv_bfloat16S3_13__nv_fp8_e4m3fjLj12288ELj2ELj1ELj4ELj16ENS0_18Kernel_traits_baseILj12288ES3_S3_S4_fjLj128EEEEEEEvNS0_19ForwardKernelParamsE,"a",@progbits
	.sectionflags	@""
	.align	4
.nv.constant0._ZN18transformer_engine13normalization19ln_fwd_tuned_kernelINS0_13Kernel_traitsI13__nv_bfloat16S3_13__nv_fp8_e4m3fjLj12288ELj2ELj1ELj4ELj16ENS0_18Kernel_traits_baseILj12288ES3_S3_S4_fjLj128EEEEEEEvNS0_19ForwardKernelParamsE:
	.zero		1032


//--------------------- .nv.constant0._ZN18transformer_engine13normalization19ln_fwd_tuned_kernelINS0_13Kernel_traitsI13__nv_bfloat16S3_13__nv_fp8_e4m3fjLj10240ELj1ELj1ELj4ELj16ENS0_18Kernel_traits_baseILj10240ES3_S3_S4_fjLj128EEEEEEEvNS0_19ForwardKernelParamsE --------------------------
	.section	.nv.constant0._ZN18transformer_engine13normalization19ln_fwd_tuned_kernelINS0_13Kernel_traitsI13__nv_bfloat16S3_13__nv_fp8_e4m3fjLj10240ELj1ELj1ELj4ELj16ENS0_18Kernel_traits_baseILj10240ES3_S3_S4_fjLj128EEEEEEEvNS0_19ForwardKernelParamsE,"a",@progbits
	.sectionflags	@""
	.align	4
.nv.constant0._ZN18transformer_engine13normalization19ln_fwd_tuned_kernelINS0_13Kernel_traitsI13__nv_bfloat16S3_13__nv_fp8_e4m3fjLj10240ELj1ELj1ELj4ELj16ENS0_18Kernel_traits_baseILj10240ES3_S3_S4_fjLj128EEEEEEEvNS0_19ForwardKernelParamsE:
	.zero		1032


//--------------------- .nv.constant0._ZN18transformer_engine13normalization19ln_fwd_tuned_kernelINS0_13Kernel_traitsI13__nv_bfloat16S3_13__nv_fp8_e4m3fjLj8192ELj1ELj1ELj4ELj16ENS0_18Kernel_traits_baseILj8192ES3_S3_S4_fjLj128EEEEEEEvNS0_19ForwardKernelParamsE --------------------------
	.section	.nv.constant0._ZN18transformer_engine13normalization19ln_fwd_tuned_kernelINS0_13Kernel_traitsI13__nv_bfloat16S3_13__nv_fp8_e4m3fjLj8192ELj1ELj1ELj4ELj16ENS0_18Kernel_traits_baseILj8192ES3_S3_S4_fjLj128EEEEEEEvNS0_19ForwardKernelParamsE,"a",@progbits
	.sectionflags	@""
	.align	4
.nv.constant0._ZN18transformer_engine13normalization19ln_fwd_tuned_kernelINS0_13Kernel_traitsI13__nv_bfloat16S3_13__nv_fp8_e4m3fjLj8192ELj1ELj1ELj4ELj16ENS0_18Kernel_traits_baseILj8192ES3_S3_S4_fjLj128EEEEEEEvNS0_19ForwardKernelParamsE:
	.zero		1032


//--------------------- .nv.constant0._ZN18transformer_engine13normalization19ln_fwd_tuned_kernelINS0_13Kernel_traitsI13__nv_bfloat16S3_13__nv_fp8_e4m3fjLj6144ELj1ELj1ELj4ELj16ENS0_18Kernel_traits_baseILj6144ES3_S3_S4_fjLj128EEEEEEEvNS0_19ForwardKernelParamsE --------------------------
	.section	.nv.constant0._ZN18transformer_engine13normalization19ln_fwd_tuned_kernelINS0_13Kernel_traitsI13__nv_bfloat16S3_13__nv_fp8_e4m3fjLj6144ELj1ELj1ELj4ELj16ENS0_18Kernel_traits_baseILj6144ES3_S3_S4_fjLj128EEEEEEEvNS0_19ForwardKernelParamsE,"a",@progbits
	.sectionflags	@""
	.align	4
.nv.constant0._ZN18transformer_engine13normalization19ln_fwd_tuned_kernelINS0_13Kernel_traitsI13__nv_bfloat16S3_13__nv_fp8_e4m3fjLj6144ELj1ELj1ELj4ELj16ENS0_18Kernel_traits_baseILj6144ES3_S3_S4_fjLj128EEEEEEEvNS0_19ForwardKernelParamsE:
	.zero		1032


//--------------------- .nv.constant0._ZN18transformer_engine13normalization19ln_fwd_tuned_kernelINS0_13Kernel_traitsI13__nv_bfloat16S3_13__nv_fp8_e4m3fjLj5120ELj1ELj1ELj4ELj16ENS0_18Kernel_traits_baseILj5120ES3_S3_S4_fjLj128EEEEEEEvNS0_19ForwardKernelParamsE --------------------------
	.section	.nv.constant0._ZN18transformer_engine13normalization19ln_fwd_tuned_kernelINS0_13Kernel_traitsI13__nv_bfloat16S3_13__nv_fp8_e4m3fjLj5120ELj1ELj1ELj4ELj16ENS0_18Kernel_traits_baseILj5120ES3_S3_S4_fjLj128EEEEEEEvNS0_19ForwardKernelParamsE,"a",@progbits
	.sectionflags	@""
	.align	4
.nv.constant0._ZN18transformer_engine13normalization19ln_fwd_tuned_kernelINS0_13Kernel_traitsI13__nv_bfloat16S3_13__nv_fp8_e4m3fjLj5120ELj1ELj1ELj4ELj16ENS0_18Kernel_traits_baseILj5120ES3_S3_S4_fjLj128EEEEEEEvNS0_19ForwardKernelParamsE:
	.zero		1032


//--------------------- .nv.constant0._ZN18transformer_engine13normalization19ln_fwd_tuned_kernelINS0_13Kernel_traitsI13__nv_bfloat16S3_13__nv_fp8_e4m3fjLj4096ELj1ELj1ELj4ELj16ENS0_18Kernel_traits_baseILj4096ES3_S3_S4_fjLj128EEEEEEEvNS0_19ForwardKernelParamsE --------------------------
	.section	.nv.constant0._ZN18transformer_engine13normalization19ln_fwd_tuned_kernelINS0_13Kernel_traitsI13__nv_bfloat16S3_13__nv_fp8_e4m3fjLj4096ELj1ELj1ELj4ELj16ENS0_18Kernel_traits_baseILj4096ES3_S3_S4_fjLj128EEEEEEEvNS0_19ForwardKernelParamsE,"a",@progbits
	.sectionflags	@""
	.align	4
.nv.constant0._ZN18transformer_engine13normalization19ln_fwd_tuned_kernelINS0_13Kernel_traitsI13__nv_bfloat16S3_13__nv_fp8_e4m3fjLj4096ELj1ELj1ELj4ELj16ENS0_18Kernel_traits_baseILj4096ES3_S3_S4_fjLj128EEEEEEEvNS0_19ForwardKernelParamsE:
	.zero		1032


//--------------------- .nv.constant0._ZN18transformer_engine13normalization19ln_fwd_tuned_kernelINS0_13Kernel_traitsI13__nv_bfloat16S3_13__nv_fp8_e4m3fjLj3840ELj1ELj1ELj4ELj4ENS0_18Kernel_traits_baseILj3840ES3_S3_S4_fjLj128EEEEEEEvNS0_19ForwardKernelParamsE --------------------------
	.section	.nv.constant0._ZN18transformer_engine13normalization19ln_fwd_tuned_kernelINS0_13Kernel_traitsI13__nv_bfloat16S3_13__nv_fp8_e4m3fjLj3840ELj1ELj1ELj4ELj4ENS0_18Kernel_traits_baseILj3840ES3_S3_S4_fjLj128EEEEEEEvNS0_19ForwardKernelParamsE,"a",@progbits
	.sectionflags	@""
	.align	4
.nv.constant0._ZN18transformer_engine13normalization19ln_fwd_tuned_kernelINS0_13Kernel_traitsI13__nv_bfloat16S3_13__nv_fp8_e4m3fjLj3840ELj1ELj1ELj4ELj4ENS0_18Kernel_traits_baseILj3840ES3_S3_S4_fjLj128EEEEEEEvNS0_19ForwardKernelParamsE:
	.zero		1032


//--------------------- .nv.constant0._ZN18transformer_engine13normalization19ln_fwd_tuned_kernelINS0_13Kernel_traitsI13__nv_bfloat16S3_13__nv_fp8_e4m3fjLj3072ELj1ELj1ELj4ELj16ENS0_18Kernel_traits_baseILj3072ES3_S3_S4_fjLj128EEEEEEEvNS0_19ForwardKernelParamsE --------------------------
	.section	.nv.constant0._ZN18transformer_engine13normalization19ln_fwd_tuned_kernelINS0_13Kernel_traitsI13__nv_bfloat16S3_13__nv_fp8_e4m3fjLj3072ELj1ELj1ELj4ELj16ENS0_18Kernel_traits_baseILj3072ES3_S3_S4_fjLj128EEEEEEEvNS0_19ForwardKernelParamsE,"a",@progbits
	.sectionflags	@""
	.align	4
.nv.constant0._ZN18transformer_engine13normalization19ln_fwd_tuned_kernelINS0_13Kernel_traitsI13__nv_bfloat16S3_13__nv_fp8_e4m3fjLj3072ELj1ELj1ELj4ELj16ENS0_18Kernel_traits_baseILj3072ES3_S3_S4_fjLj128EEEEEEEvNS0_19ForwardKernelParamsE:
	.zero		1032


//--------------------- .nv.constant0._ZN18transformer_engine13normalization19ln_fwd_tuned_kernelINS0_13Kernel_traitsI13__nv_bfloat16S3_13__nv_fp8_e4m3fjLj2304ELj1ELj4ELj1ELj16ENS0_18Kernel_traits_baseILj2304ES3_S3_S4_fjLj128EEEEEEEvNS0_19ForwardKernelParamsE --------------------------
	.section	.nv.constant0._ZN18transformer_engine13normalization19ln_fwd_tuned_kernelINS0_13Kernel_traitsI13__nv_bfloat16S3_13__nv_fp8_e4m3fjLj2304ELj1ELj4ELj1ELj16ENS0_18Kernel_traits_baseILj2304ES3_S3_S4_fjLj128EEEEEEEvNS0_19ForwardKernelParamsE,"a",@progbits
	.sectionflags	@""
	.align	4
.nv.constant0._ZN18transformer_engine13normalization19ln_fwd_tuned_kernelINS0_13Kernel_traitsI13__nv_bfloat16S3_13__nv_fp8_e4m3fjLj2304ELj1ELj4ELj1ELj16ENS0_18Kernel_traits_baseILj2304ES3_S3_S4_fjLj128EEEEEEEvNS0_19ForwardKernelParamsE:
	.zero		1032


//--------------------- .nv.constant0._ZN18transformer_engine13normalization19ln_fwd_tuned_kernelINS0_13Kernel_traitsI13__nv_bfloat16S3_13__nv_fp8_e4m3fjLj2048ELj1ELj4ELj1ELj16ENS0_18Kernel_traits_baseILj2048ES3_S3_S4_fjLj128EEEEEEEvNS0_19ForwardKernelParamsE --------------------------
	.section	.nv.constant0._ZN18transformer_engine13normalization19ln_fwd_tuned_kernelINS0_13Kernel_traitsI13__nv_bfloat16S3_13__nv_fp8_e4m3fjLj2048ELj1ELj4ELj1ELj16ENS0_18Kernel_traits_baseILj2048ES3_S3_S4_fjLj128EEEEEEEvNS0_19ForwardKernelParamsE,"a",@progbits
	.sectionflags	@""
	.align	4
.nv.constant0._ZN18transformer_engine13normalization19ln_fwd_tuned_kernelINS0_13Kernel_traitsI13__nv_bfloat16S3_13__nv_fp8_e4m3fjLj2048ELj1ELj4ELj1ELj16ENS0_18Kernel_traits_baseILj2048ES3_S3_S4_fjLj128EEEEEEEvNS0_19ForwardKernelParamsE:
	.zero		1032


//--------------------- .nv.constant0._ZN18transformer_engine13normalization19ln_fwd_tuned_kernelINS0_13Kernel_traitsI13__nv_bfloat16S3_13__nv_fp8_e4m3fjLj1536ELj1ELj4ELj1ELj16ENS0_18Kernel_traits_baseILj1536ES3_S3_S4_fjLj128EEEEEEEvNS0_19ForwardKernelParamsE --------------------------
	.section	.nv.constant0._ZN18transformer_engine13normalization19ln_fwd_tuned_kernelINS0_13Kernel_traitsI13__nv_bfloat16S3_13__nv_fp8_e4m3fjLj1536ELj1ELj4ELj1ELj16ENS0_18Kernel_traits_baseILj1536ES3_S3_S4_fjLj128EEEEEEEvNS0_19ForwardKernelParamsE,"a",@progbits
	.sectionflags	@""
	.align	4
.nv.constant0._ZN18transformer_engine13normalization19ln_fwd_tuned_kernelINS0_13Kernel_traitsI13__nv_bfloat16S3_13__nv_fp8_e4m3fjLj1536ELj1ELj4ELj1ELj16ENS0_18Kernel_traits_baseILj1536ES3_S3_S4_fjLj128EEEEEEEvNS0_19ForwardKernelParamsE:
	.zero		1032


//--------------------- .nv.constant0._ZN18transformer_engine13normalization19ln_fwd_tuned_kernelINS0_13Kernel_traitsI13__nv_bfloat16S3_13__nv_fp8_e4m3fjLj1024ELj1ELj4ELj1ELj16ENS0_18Kernel_traits_baseILj1024ES3_S3_S4_fjLj128EEEEEEEvNS0_19ForwardKernelParamsE --------------------------
	.section	.nv.constant0._ZN18transformer_engine13normalization19ln_fwd_tuned_kernelINS0_13Kernel_traitsI13__nv_bfloat16S3_13__nv_fp8_e4m3fjLj1024ELj1ELj4ELj1ELj16ENS0_18Kernel_traits_baseILj1024ES3_S3_S4_fjLj128EEEEEEEvNS0_19ForwardKernelParamsE,"a",@progbits
	.sectionflags	@""
	.align	4
.nv.constant0._ZN18transformer_engine13normalization19ln_fwd_tuned_kernelINS0_13Kernel_traitsI13__nv_bfloat16S3_13__nv_fp8_e4m3fjLj1024ELj1ELj4ELj1ELj16ENS0_18Kernel_traits_baseILj1024ES3_S3_S4_fjLj128EEEEEEEvNS0_19ForwardKernelParamsE:
	.zero		1032


//--------------------- .nv.constant0._ZN18transformer_engine13normalization19ln_fwd_tuned_kernelINS0_13Kernel_traitsI13__nv_bfloat16S3_13__nv_fp8_e4m3fjLj768ELj1ELj4ELj1ELj16ENS0_18Kernel_traits_baseILj768ES3_S3_S4_fjLj128EEEEEEEvNS0_19ForwardKernelParamsE --------------------------
	.section	.nv.constant0._ZN18transformer_engine13normalization19ln_fwd_tuned_kernelINS0_13Kernel_traitsI13__nv_bfloat16S3_13__nv_fp8_e4m3fjLj768ELj1ELj4ELj1ELj16ENS0_18Kernel_traits_baseILj768ES3_S3_S4_fjLj128EEEEEEEvNS0_19ForwardKernelParamsE,"a",@progbits
	.sectionflags	@""
	.align	4
.nv.constant0._ZN18transformer_engine13normalization19ln_fwd_tuned_kernelINS0_13Kernel_traitsI13__nv_bfloat16S3_13__nv_fp8_e4m3fjLj768ELj1ELj4ELj1ELj16ENS0_18Kernel_traits_baseILj768ES3_S3_S4_fjLj128EEEEEEEvNS0_19ForwardKernelParamsE:
	.zero		1032


//--------------------- SYMBOLS --------------------------

	.type		.nv.reservedSmem.offset0,@object
	.size		.nv.reservedSmem.offset0,0x4
	.type		.nv.reservedSmem.cap,@object
	.size		.nv.reservedSmem.cap,0x4
